// Copyright (c) 2024, Jay Shah, Ganesh Bikshandi, Ying Zhang, Vijay Thakkar, Pradeep Ramani, Tri Dao.
// Splitting the different template instantiations to different files to speed up compilation.
// This file is auto-generated. See "generate_kernels.py"

#include "flash_fwd_hdim64_fp16_paged_softcap_sm90.cu"
#include "flash_fwd_hdim96_fp16_paged_softcap_sm90.cu"
#include "flash_fwd_hdim128_fp16_paged_softcap_sm90.cu"
#include "flash_fwd_hdim192_fp16_paged_softcap_sm90.cu"
#include "flash_fwd_hdim256_fp16_paged_softcap_sm90.cu"

// ===== COMPILED SASS (sm_90a) =====

	.target	sm_90a

	.elftype	@"ET_EXEC"


//--------------------- .note.nv.tkinfo           --------------------------
	.section	.note.nv.tkinfo,"",@"SHT_NOTE"
	.sectionflags	@"SHF_NOTE_NV_TKINFO"
	.tkinfo
        /*0018*/ 	.word	0x00000002
        /*0030*/ 	.string	""
        /*0030*/ 	.string	"ptxas"
        /*0030*/ 	.string	"Cuda compilation tools, release 13.0, V13.0.88"
        /*0030*/ 	.string	"Build cuda_13.0.r13.0/compiler.36424714_0"
        /*0030*/ 	.string	"-arch sm_90a -m 64 "



//--------------------- .note.nv.cuinfo           --------------------------
	.section	.note.nv.cuinfo,"",@"SHT_NOTE"
	.sectionflags	@"SHF_NOTE_NV_CUINFO"
        /*0018*/ 	.short	0x0002
        /*001a*/ 	.short	0x005a
        /*001c*/ 	.short	0x0082
	.zero		2


//--------------------- .nv.info                  --------------------------
	.section	.nv.info,"",@"SHT_CUDA_INFO"
	.align	4


	//----- nvinfo : EIATTR_REGCOUNT
	.align		4
        /*0000*/ 	.byte	0x04, 0x2f
        /*0002*/ 	.short	(.L_41 - .L_40)
	.align		4
.L_40:
        /*0004*/ 	.word	index@(_ZN7cutlass13device_kernelIN5flash11enable_sm90INS1_16FlashAttnFwdSm90INS1_25CollectiveMainloopFwdSm90ILi2EN4cute5tupleIJNS5_1CILi1EEES8_S8_EEENS6_IJNS7_ILi192EEENS7_ILi128EEENS7_ILi64EEEEEELi64ENS_6half_tEfNS_4arch4Sm90ELb1ELb0ELb1ELb1ELb1ELb1ELb0ELb1ELb1ELb1ELb0ELb0EEENS1_21CollectiveEpilogueFwdINS6_IJSA_SC_SB_EEES9_SE_SG_Li384ELb1ELb1ELb0ELb0EEENS1_36VarlenDynamicPersistentTileSchedulerILi192ELi128ELi384ELi128ELb0ELb1ELb1ELb1ELb1ELb1EEEEEEEEEvNT_6ParamsE)
        /*0008*/ 	.word	0x00000080


	//----- nvinfo : EIATTR_FRAME_SIZE
	.align		4
.L_41:
        /*000c*/ 	.byte	0x04, 0x11
        /*000e*/ 	.short	(.L_43 - .L_42)
	.align		4
.L_42:
        /*0010*/ 	.word	index@(_ZN7cutlass13device_kernelIN5flash11enable_sm90INS1_16FlashAttnFwdSm90INS1_25CollectiveMainloopFwdSm90ILi2EN4cute5tupleIJNS5_1CILi1EEES8_S8_EEENS6_IJNS7_ILi192EEENS7_ILi128EEENS7_ILi64EEEEEELi64ENS_6half_tEfNS_4arch4Sm90ELb1ELb0ELb1ELb1ELb1ELb1ELb0ELb1ELb1ELb1ELb0ELb0EEENS1_21CollectiveEpilogueFwdINS6_IJSA_SC_SB_EEES9_SE_SG_Li384ELb1ELb1ELb0ELb0EEENS1_36VarlenDynamicPersistentTileSchedulerILi192ELi128ELi384ELi128ELb0ELb1ELb1ELb1ELb1ELb1EEEEEEEEEvNT_6ParamsE)
        /*0014*/ 	.word	0x00000070


	//----- nvinfo : EIATTR_REGCOUNT
	.align		4
.L_43:
        /*0018*/ 	.byte	0x04, 0x2f
        /*001a*/ 	.short	(.L_45 - .L_44)
	.align		4
.L_44:
        /*001c*/ 	.word	index@(_ZN7cutlass13device_kernelIN5flash11enable_sm90INS1_16FlashAttnFwdSm90INS1_25CollectiveMainloopFwdSm90ILi2EN4cute5tupleIJNS5_1CILi1EEES8_S8_EEENS6_IJNS7_ILi192EEENS7_ILi128EEENS7_ILi64EEEEEELi64ENS_6half_tEfNS_4arch4Sm90ELb1ELb0ELb1ELb1ELb1ELb0ELb0ELb1ELb1ELb1ELb0ELb0EEENS1_21CollectiveEpilogueFwdINS6_IJSA_SC_SB_EEES9_SE_SG_Li384ELb1ELb1ELb0ELb0EEENS1_36VarlenDynamicPersistentTileSchedulerILi192ELi128ELi384ELi128ELb0ELb1ELb1ELb1ELb1ELb1EEEEEEEEEvNT_6ParamsE)
        /*0020*/ 	.word	0x00000080


	//----- nvinfo : EIATTR_FRAME_SIZE
	.align		4
.L_45:
        /*0024*/ 	.byte	0x04, 0x11
        /*0026*/ 	.short	(.L_47 - .L_46)
	.align		4
.L_46:
        /*0028*/ 	.word	index@(_ZN7cutlass13device_kernelIN5flash11enable_sm90INS1_16FlashAttnFwdSm90INS1_25CollectiveMainloopFwdSm90ILi2EN4cute5tupleIJNS5_1CILi1EEES8_S8_EEENS6_IJNS7_ILi192EEENS7_ILi128EEENS7_ILi64EEEEEELi64ENS_6half_tEfNS_4arch4Sm90ELb1ELb0ELb1ELb1ELb1ELb0ELb0ELb1ELb1ELb1ELb0ELb0EEENS1_21CollectiveEpilogueFwdINS6_IJSA_SC_SB_EEES9_SE_SG_Li384ELb1ELb1ELb0ELb0EEENS1_36VarlenDynamicPersistentTileSchedulerILi192ELi128ELi384ELi128ELb0ELb1ELb1ELb1ELb1ELb1EEEEEEEEEvNT_6ParamsE)
        /*002c*/ 	.word	0x00000040


	//----- nvinfo : EIATTR_REGCOUNT
	.align		4
.L_47:
        /*0030*/ 	.byte	0x04, 0x2f
        /*0032*/ 	.short	(.L_49 - .L_48)
	.align		4
.L_48:
        /*0034*/ 	.word	index@(_ZN7cutlass13device_kernelIN5flash11enable_sm90INS1_16FlashAttnFwdSm90INS1_25CollectiveMainloopFwdSm90ILi2EN4cute5tupleIJNS5_1CILi1EEES8_S8_EEENS6_IJNS7_ILi192EEENS7_ILi128EEENS7_ILi64EEEEEELi64ENS_6half_tEfNS_4arch4Sm90ELb1ELb0ELb1ELb0ELb1ELb0ELb0ELb1ELb1ELb1ELb0ELb0EEENS1_21CollectiveEpilogueFwdINS6_IJSA_SC_SB_EEES9_SE_SG_Li384ELb0ELb1ELb0ELb0EEENS1_30DynamicPersistentTileSchedulerILi384ELi128ELb0ELb1ELb1EEEEEEEEEvNT_6ParamsE)
        /*0038*/ 	.word	0x00000080


	//----- nvinfo : EIATTR_FRAME_SIZE
	.align		4
.L_49:
        /*003c*/ 	.byte	0x04, 0x11
        /*003e*/ 	.short	(.L_51 - .L_50)
	.align		4
.L_50:
        /*0040*/ 	.word	index@(_ZN7cutlass13device_kernelIN5flash11enable_sm90INS1_16FlashAttnFwdSm90INS1_25CollectiveMainloopFwdSm90ILi2EN4cute5tupleIJNS5_1CILi1EEES8_S8_EEENS6_IJNS7_ILi192EEENS7_ILi128EEENS7_ILi64EEEEEELi64ENS_6half_tEfNS_4arch4Sm90ELb1ELb0ELb1ELb0ELb1ELb0ELb0ELb1ELb1ELb1ELb0ELb0EEENS1_21CollectiveEpilogueFwdINS6_IJSA_SC_SB_EEES9_SE_SG_Li384ELb0ELb1ELb0ELb0EEENS1_30DynamicPersistentTileSchedulerILi384ELi128ELb0ELb1ELb1EEEEEEEEEvNT_6ParamsE)
        /*0044*/ 	.word	0x00000018


	//----- nvinfo : EIATTR_REGCOUNT
	.align		4
.L_51:
        /*0048*/ 	.byte	0x04, 0x2f
        /*004a*/ 	.short	(.L_53 - .L_52)
	.align		4
.L_52:
        /*004c*/ 	.word	index@(_ZN7cutlass13device_kernelIN5flash11enable_sm90INS1_16FlashAttnFwdSm90INS1_25CollectiveMainloopFwdSm90ILi2EN4cute5tupleIJNS5_1CILi1EEES8_S8_EEENS6_IJNS7_ILi192EEENS7_ILi128EEENS7_ILi64EEEEEELi64ENS_6half_tEfNS_4arch4Sm90ELb0ELb1ELb1ELb1ELb1ELb1ELb0ELb1ELb1ELb1ELb0ELb0EEENS1_21CollectiveEpilogueFwdINS6_IJSA_SC_SB_EEES9_SE_SG_Li384ELb1ELb1ELb0ELb0EEENS1_36VarlenDynamicPersistentTileSchedulerILi192ELi128ELi384ELi128ELb0ELb1ELb1ELb1ELb0ELb1EEEEEEEEEvNT_6ParamsE)
        /*0050*/ 	.word	0x00000080


	//----- nvinfo : EIATTR_FRAME_SIZE
	.align		4
.L_53:
        /*0054*/ 	.byte	0x04, 0x11
        /*0056*/ 	.short	(.L_55 - .L_54)
	.align		4
.L_54:
        /*0058*/ 	.word	index@(_ZN7cutlass13device_kernelIN5flash11enable_sm90INS1_16FlashAttnFwdSm90INS1_25CollectiveMainloopFwdSm90ILi2EN4cute5tupleIJNS5_1CILi1EEES8_S8_EEENS6_IJNS7_ILi192EEENS7_ILi128EEENS7_ILi64EEEEEELi64ENS_6half_tEfNS_4arch4Sm90ELb0ELb1ELb1ELb1ELb1ELb1ELb0ELb1ELb1ELb1ELb0ELb0EEENS1_21CollectiveEpilogueFwdINS6_IJSA_SC_SB_EEES9_SE_SG_Li384ELb1ELb1ELb0ELb0EEENS1_36VarlenDynamicPersistentTileSchedulerILi192ELi128ELi384ELi128ELb0ELb1ELb1ELb1ELb0ELb1EEEEEEEEEvNT_6ParamsE)
        /*005c*/ 	.word	0x00000070


	//----- nvinfo : EIATTR_REGCOUNT
	.align		4
.L_55:
        /*0060*/ 	.byte	0x04, 0x2f
        /*0062*/ 	.short	(.L_57 - .L_56)
	.align		4
.L_56:
        /*0064*/ 	.word	index@(_ZN7cutlass13device_kernelIN5flash11enable_sm90INS1_16FlashAttnFwdSm90INS1_25CollectiveMainloopFwdSm90ILi2EN4cute5tupleIJNS5_1CILi1EEES8_S8_EEENS6_IJNS7_ILi192EEENS7_ILi128EEENS7_ILi64EEEEEELi64ENS_6half_tEfNS_4arch4Sm90ELb0ELb1ELb1ELb1ELb1ELb0ELb0ELb1ELb1ELb1ELb0ELb0EEENS1_21CollectiveEpilogueFwdINS6_IJSA_SC_SB_EEES9_SE_SG_Li384ELb1ELb1ELb0ELb0EEENS1_36VarlenDynamicPersistentTileSchedulerILi192ELi128ELi384ELi128ELb0ELb1ELb1ELb1ELb0ELb1EEEEEEEEEvNT_6ParamsE)
        /*0068*/ 	.word	0x00000080


	//----- nvinfo : EIATTR_FRAME_SIZE
	.align		4
.L_57:
        /*006c*/ 	.byte	0x04, 0x11
        /*006e*/ 	.short	(.L_59 - .L_58)
	.align		4
.L_58:
        /*0070*/ 	.word	index@(_ZN7cutlass13device_kernelIN5flash11enable_sm90INS1_16FlashAttnFwdSm90INS1_25CollectiveMainloopFwdSm90ILi2EN4cute5tupleIJNS5_1CILi1EEES8_S8_EEENS6_IJNS7_ILi192EEENS7_ILi128EEENS7_ILi64EEEEEELi64ENS_6half_tEfNS_4arch4Sm90ELb0ELb1ELb1ELb1ELb1ELb0ELb0ELb1ELb1ELb1ELb0ELb0EEENS1_21CollectiveEpilogueFwdINS6_IJSA_SC_SB_EEES9_SE_SG_Li384ELb1ELb1ELb0ELb0EEENS1_36VarlenDynamicPersistentTileSchedulerILi192ELi128ELi384ELi128ELb0ELb1ELb1ELb1ELb0ELb1EEEEEEEEEvNT_6ParamsE)
        /*0074*/ 	.word	0x00000038


	//----- nvinfo : EIATTR_REGCOUNT
	.align		4
.L_59:
        /*0078*/ 	.byte	0x04, 0x2f
        /*007a*/ 	.short	(.L_61 - .L_60)
	.align		4
.L_60:
        /*007c*/ 	.word	index@(_ZN7cutlass13device_kernelIN5flash11enable_sm90INS1_16FlashAttnFwdSm90INS1_25CollectiveMainloopFwdSm90ILi2EN4cute5tupleIJNS5_1CILi1EEES8_S8_EEENS6_IJNS7_ILi192EEENS7_ILi128EEENS7_ILi64EEEEEELi64ENS_6half_tEfNS_4arch4Sm90ELb0ELb1ELb1ELb0ELb1ELb0ELb0ELb1ELb1ELb1ELb0ELb0EEENS1_21CollectiveEpilogueFwdINS6_IJSA_SC_SB_EEES9_SE_SG_Li384ELb0ELb1ELb0ELb0EEENS1_30DynamicPersistentTileSchedulerILi384ELi128ELb0ELb1ELb1EEEEEEEEEvNT_6ParamsE)
        /*0080*/ 	.word	0x00000080


	//----- nvinfo : EIATTR_FRAME_SIZE
	.align		4
.L_61:
        /*0084*/ 	.byte	0x04, 0x11
        /*0086*/ 	.short	(.L_63 - .L_62)
	.align		4
.L_62:
        /*0088*/ 	.word	index@(_ZN7cutlass13device_kernelIN5flash11enable_sm90INS1_16FlashAttnFwdSm90INS1_25CollectiveMainloopFwdSm90ILi2EN4cute5tupleIJNS5_1CILi1EEES8_S8_EEENS6_IJNS7_ILi192EEENS7_ILi128EEENS7_ILi64EEEEEELi64ENS_6half_tEfNS_4arch4Sm90ELb0ELb1ELb1ELb0ELb1ELb0ELb0ELb1ELb1ELb1ELb0ELb0EEENS1_21CollectiveEpilogueFwdINS6_IJSA_SC_SB_EEES9_SE_SG_Li384ELb0ELb1ELb0ELb0EEENS1_30DynamicPersistentTileSchedulerILi384ELi128ELb0ELb1ELb1EEEEEEEEEvNT_6ParamsE)
        /*008c*/ 	.word	0x00000018


	//----- nvinfo : EIATTR_REGCOUNT
	.align		4
.L_63:
        /*0090*/ 	.byte	0x04, 0x2f
        /*0092*/ 	.short	(.L_65 - .L_64)
	.align		4
.L_64:
        /*0094*/ 	.word	index@(_ZN7cutlass13device_kernelIN5flash11enable_sm90INS1_16FlashAttnFwdSm90INS1_25CollectiveMainloopFwdSm90ILi2EN4cute5tupleIJNS5_1CILi1EEES8_S8_EEENS6_IJNS7_ILi192EEENS7_ILi128EEENS7_ILi64EEEEEELi64ENS_6half_tEfNS_4arch4Sm90ELb0ELb0ELb1ELb1ELb1ELb1ELb0ELb1ELb1ELb1ELb0ELb0EEENS1_21CollectiveEpilogueFwdINS6_IJSA_SC_SB_EEES9_SE_SG_Li384ELb1ELb1ELb0ELb0EEENS1_36VarlenDynamicPersistentTileSchedulerILi192ELi128ELi384ELi128ELb0ELb1ELb1ELb0ELb1ELb1EEEEEEEEEvNT_6ParamsE)
        /*0098*/ 	.word	0x00000080


	//----- nvinfo : EIATTR_FRAME_SIZE
	.align		4
.L_65:
        /*009c*/ 	.byte	0x04, 0x11
        /*009e*/ 	.short	(.L_67 - .L_66)
	.align		4
.L_66:
        /*00a0*/ 	.word	index@(_ZN7cutlass13device_kernelIN5flash11enable_sm90INS1_16FlashAttnFwdSm90INS1_25CollectiveMainloopFwdSm90ILi2EN4cute5tupleIJNS5_1CILi1EEES8_S8_EEENS6_IJNS7_ILi192EEENS7_ILi128EEENS7_ILi64EEEEEELi64ENS_6half_tEfNS_4arch4Sm90ELb0ELb0ELb1ELb1ELb1ELb1ELb0ELb1ELb1ELb1ELb0ELb0EEENS1_21CollectiveEpilogueFwdINS6_IJSA_SC_SB_EEES9_SE_SG_Li384ELb1ELb1ELb0ELb0EEENS1_36VarlenDynamicPersistentTileSchedulerILi192ELi128ELi384ELi128ELb0ELb1ELb1ELb0ELb1ELb1EEEEEEEEEvNT_6ParamsE)
        /*00a4*/ 	.word	0x00000068


	//----- nvinfo : EIATTR_REGCOUNT
	.align		4
.L_67:
        /*00a8*/ 	.byte	0x04, 0x2f
        /*00aa*/ 	.short	(.L_69 - .L_68)
	.align		4
.L_68:
        /*00ac*/ 	.word	index@(_ZN7cutlass13device_kernelIN5flash11enable_sm90INS1_16FlashAttnFwdSm90INS1_25CollectiveMainloopFwdSm90ILi2EN4cute5tupleIJNS5_1CILi1EEES8_S8_EEENS6_IJNS7_ILi192EEENS7_ILi128EEENS7_ILi64EEEEEELi64ENS_6half_tEfNS_4arch4Sm90ELb0ELb0ELb1ELb1ELb1ELb0ELb0ELb1ELb1ELb1ELb0ELb0EEENS1_21CollectiveEpilogueFwdINS6_IJSA_SC_SB_EEES9_SE_SG_Li384ELb1ELb1ELb0ELb0EEENS1_36VarlenDynamicPersistentTileSchedulerILi192ELi128ELi384ELi128ELb0ELb1ELb1ELb0ELb1ELb1EEEEEEEEEvNT_6ParamsE)
        /*00b0*/ 	.word	0x00000080


	//----- nvinfo : EIATTR_FRAME_SIZE
	.align		4
.L_69:
        /*00b4*/ 	.byte	0x04, 0x11
        /*00b6*/ 	.short	(.L_71 - .L_70)
	.align		4
.L_70:
        /*00b8*/ 	.word	index@(_ZN7cutlass13device_kernelIN5flash11enable_sm90INS1_16FlashAttnFwdSm90INS1_25CollectiveMainloopFwdSm90ILi2EN4cute5tupleIJNS5_1CILi1EEES8_S8_EEENS6_IJNS7_ILi192EEENS7_ILi128EEENS7_ILi64EEEEEELi64ENS_6half_tEfNS_4arch4Sm90ELb0ELb0ELb1ELb1ELb1ELb0ELb0ELb1ELb1ELb1ELb0ELb0EEENS1_21CollectiveEpilogueFwdINS6_IJSA_SC_SB_EEES9_SE_SG_Li384ELb1ELb1ELb0ELb0EEENS1_36VarlenDynamicPersistentTileSchedulerILi192ELi128ELi384ELi128ELb0ELb1ELb1ELb0ELb1ELb1EEEEEEEEEvNT_6ParamsE)
        /*00bc*/ 	.word	0x00000040


	//----- nvinfo : EIATTR_REGCOUNT
	.align		4
.L_71:
        /*00c0*/ 	.byte	0x04, 0x2f
        /*00c2*/ 	.short	(.L_73 - .L_72)
	.align		4
.L_72:
        /*00c4*/ 	.word	index@(_ZN7cutlass13device_kernelIN5flash11enable_sm90INS1_16FlashAttnFwdSm90INS1_25CollectiveMainloopFwdSm90ILi2EN4cute5tupleIJNS5_1CILi1EEES8_S8_EEENS6_IJNS7_ILi192EEENS7_ILi128EEENS7_ILi64EEEEEELi64ENS_6half_tEfNS_4arch4Sm90ELb0ELb0ELb1ELb0ELb1ELb0ELb0ELb1ELb1ELb1ELb0ELb0EEENS1_21CollectiveEpilogueFwdINS6_IJSA_SC_SB_EEES9_SE_SG_Li384ELb0ELb1ELb0ELb0EEENS1_29StaticPersistentTileSchedulerILb0EEEEEEEEEvNT_6ParamsE)
        /*00c8*/ 	.word	0x00000080


	//----- nvinfo : EIATTR_FRAME_SIZE
	.align		4
.L_73:
        /*00cc*/ 	.byte	0x04, 0x11
        /*00ce*/ 	.short	(.L_75 - .L_74)
	.align		4
.L_74:
        /*00d0*/ 	.word	index@(_ZN7cutlass13device_kernelIN5flash11enable_sm90INS1_16FlashAttnFwdSm90INS1_25CollectiveMainloopFwdSm90ILi2EN4cute5tupleIJNS5_1CILi1EEES8_S8_EEENS6_IJNS7_ILi192EEENS7_ILi128EEENS7_ILi64EEEEEELi64ENS_6half_tEfNS_4arch4Sm90ELb0ELb0ELb1ELb0ELb1ELb0ELb0ELb1ELb1ELb1ELb0ELb0EEENS1_21CollectiveEpilogueFwdINS6_IJSA_SC_SB_EEES9_SE_SG_Li384ELb0ELb1ELb0ELb0EEENS1_29StaticPersistentTileSchedulerILb0EEEEEEEEEvNT_6ParamsE)
        /*00d4*/ 	.word	0x00000010


	//----- nvinfo : EIATTR_REGCOUNT
	.align		4
.L_75:
        /*00d8*/ 	.byte	0x04, 0x2f
        /*00da*/ 	.short	(.L_77 - .L_76)
	.align		4
.L_76:
        /*00dc*/ 	.word	index@(_ZN7cutlass13device_kernelIN5flash11enable_sm90INS1_16FlashAttnFwdSm90INS1_25CollectiveMainloopFwdSm90ILi2EN4cute5tupleIJNS5_1CILi1EEES8_S8_EEENS6_IJNS7_ILi192EEENS7_ILi128EEENS7_ILi96EEEEEELi96ENS_6half_tEfNS_4arch4Sm90ELb1ELb0ELb1ELb1ELb1ELb1ELb0ELb0ELb1ELb1ELb0ELb0EEENS1_21CollectiveEpilogueFwdINS6_IJSA_SC_SB_EEES9_SE_SG_Li384ELb1ELb1ELb0ELb0EEENS1_36VarlenDynamicPersistentTileSchedulerILi192ELi128ELi384ELi128ELb0ELb1ELb1ELb1ELb1ELb1EEEEEEEEEvNT_6ParamsE)
        /*00e0*/ 	.word	0x00000080


	//----- nvinfo : EIATTR_FRAME_SIZE
	.align		4
.L_77:
        /*00e4*/ 	.byte	0x04, 0x11
        /*00e6*/ 	.short	(.L_79 - .L_78)
	.align		4
.L_78:
        /*00e8*/ 	.word	index@(_ZN7cutlass13device_kernelIN5flash11enable_sm90INS1_16FlashAttnFwdSm90INS1_25CollectiveMainloopFwdSm90ILi2EN4cute5tupleIJNS5_1CILi1EEES8_S8_EEENS6_IJNS7_ILi192EEENS7_ILi128EEENS7_ILi96EEEEEELi96ENS_6half_tEfNS_4arch4Sm90ELb1ELb0ELb1ELb1ELb1ELb1ELb0ELb0ELb1ELb1ELb0ELb0EEENS1_21CollectiveEpilogueFwdINS6_IJSA_SC_SB_EEES9_SE_SG_Li384ELb1ELb1ELb0ELb0EEENS1_36VarlenDynamicPersistentTileSchedulerILi192ELi128ELi384ELi128ELb0ELb1ELb1ELb1ELb1ELb1EEEEEEEEEvNT_6ParamsE)
        /*00ec*/ 	.word	0x000000b8


	//----- nvinfo : EIATTR_REGCOUNT
	.align		4
.L_79:
        /*00f0*/ 	.byte	0x04, 0x2f
        /*00f2*/ 	.short	(.L_81 - .L_80)
	.align		4
.L_80:
        /*00f4*/ 	.word	index@(_ZN7cutlass13device_kernelIN5flash11enable_sm90INS1_16FlashAttnFwdSm90INS1_25CollectiveMainloopFwdSm90ILi2EN4cute5tupleIJNS5_1CILi1EEES8_S8_EEENS6_IJNS7_ILi192EEENS7_ILi128EEENS7_ILi96EEEEEELi96ENS_6half_tEfNS_4arch4Sm90ELb1ELb0ELb1ELb1ELb1ELb0ELb0ELb0ELb1ELb1ELb0ELb0EEENS1_21CollectiveEpilogueFwdINS6_IJSA_SC_SB_EEES9_SE_SG_Li384ELb1ELb1ELb0ELb0EEENS1_36VarlenDynamicPersistentTileSchedulerILi192ELi128ELi384ELi128ELb0ELb1ELb1ELb1ELb1ELb1EEEEEEEEEvNT_6ParamsE)
        /*00f8*/ 	.word	0x00000080


	//----- nvinfo : EIATTR_FRAME_SIZE
	.align		4
.L_81:
        /*00fc*/ 	.byte	0x04, 0x11
        /*00fe*/ 	.short	(.L_83 - .L_82)
	.align		4
.L_82:
        /*0100*/ 	.word	index@(_ZN7cutlass13device_kernelIN5flash11enable_sm90INS1_16FlashAttnFwdSm90INS1_25CollectiveMainloopFwdSm90ILi2EN4cute5tupleIJNS5_1CILi1EEES8_S8_EEENS6_IJNS7_ILi192EEENS7_ILi128EEENS7_ILi96EEEEEELi96ENS_6half_tEfNS_4arch4Sm90ELb1ELb0ELb1ELb1ELb1ELb0ELb0ELb0ELb1ELb1ELb0ELb0EEENS1_21CollectiveEpilogueFwdINS6_IJSA_SC_SB_EEES9_SE_SG_Li384ELb1ELb1ELb0ELb0EEENS1_36VarlenDynamicPersistentTileSchedulerILi192ELi128ELi384ELi128ELb0ELb1ELb1ELb1ELb1ELb1EEEEEEEEEvNT_6ParamsE)
        /*0104*/ 	.word	0x00000040


	//----- nvinfo : EIATTR_REGCOUNT
	.align		4
.L_83:
        /*0108*/ 	.byte	0x04, 0x2f
        /*010a*/ 	.short	(.L_85 - .L_84)
	.align		4
.L_84:
        /*010c*/ 	.word	index@(_ZN7cutlass13device_kernelIN5flash11enable_sm90INS1_16FlashAttnFwdSm90INS1_25CollectiveMainloopFwdSm90ILi2EN4cute5tupleIJNS5_1CILi1EEES8_S8_EEENS6_IJNS7_ILi192EEENS7_ILi128EEENS7_ILi96EEEEEELi96ENS_6half_tEfNS_4arch4Sm90ELb1ELb0ELb1ELb0ELb1ELb0ELb0ELb0ELb1ELb1ELb0ELb0EEENS1_21CollectiveEpilogueFwdINS6_IJSA_SC_SB_EEES9_SE_SG_Li384ELb0ELb1ELb0ELb0EEENS1_30DynamicPersistentTileSchedulerILi384ELi128ELb0ELb1ELb1EEEEEEEEEvNT_6ParamsE)
        /*0110*/ 	.word	0x00000080


	//----- nvinfo : EIATTR_FRAME_SIZE
	.align		4
.L_85:
        /*0114*/ 	.byte	0x04, 0x11
        /*0116*/ 	.short	(.L_87 - .L_86)
	.align		4
.L_86:
        /*0118*/ 	.word	index@(_ZN7cutlass13device_kernelIN5flash11enable_sm90INS1_16FlashAttnFwdSm90INS1_25CollectiveMainloopFwdSm90ILi2EN4cute5tupleIJNS5_1CILi1EEES8_S8_EEENS6_IJNS7_ILi192EEENS7_ILi128EEENS7_ILi96EEEEEELi96ENS_6half_tEfNS_4arch4Sm90ELb1ELb0ELb1ELb0ELb1ELb0ELb0ELb0ELb1ELb1ELb0ELb0EEENS1_21CollectiveEpilogueFwdINS6_IJSA_SC_SB_EEES9_SE_SG_Li384ELb0ELb1ELb0ELb0EEENS1_30DynamicPersistentTileSchedulerILi384ELi128ELb0ELb1ELb1EEEEEEEEEvNT_6ParamsE)
        /*011c*/ 	.word	0x00000018


	//----- nvinfo : EIATTR_REGCOUNT
	.align		4
.L_87:
        /*0120*/ 	.byte	0x04, 0x2f
        /*0122*/ 	.short	(.L_89 - .L_88)
	.align		4
.L_88:
        /*0124*/ 	.word	index@(_ZN7cutlass13device_kernelIN5flash11enable_sm90INS1_16FlashAttnFwdSm90INS1_25CollectiveMainloopFwdSm90ILi2EN4cute5tupleIJNS5_1CILi1EEES8_S8_EEENS6_IJNS7_ILi192EEENS7_ILi128EEENS7_ILi96EEEEEELi96ENS_6half_tEfNS_4arch4Sm90ELb0ELb1ELb1ELb1ELb1ELb1ELb0ELb0ELb1ELb1ELb0ELb0EEENS1_21CollectiveEpilogueFwdINS6_IJSA_SC_SB_EEES9_SE_SG_Li384ELb1ELb1ELb0ELb0EEENS1_36VarlenDynamicPersistentTileSchedulerILi192ELi128ELi384ELi128ELb0ELb1ELb1ELb1ELb0ELb1EEEEEEEEEvNT_6ParamsE)
        /*0128*/ 	.word	0x00000080


	//----- nvinfo : EIATTR_FRAME_SIZE
	.align		4
.L_89:
        /*012c*/ 	.byte	0x04, 0x11
        /*012e*/ 	.short	(.L_91 - .L_90)
	.align		4
.L_90:
        /*0130*/ 	.word	index@(_ZN7cutlass13device_kernelIN5flash11enable_sm90INS1_16FlashAttnFwdSm90INS1_25CollectiveMainloopFwdSm90ILi2EN4cute5tupleIJNS5_1CILi1EEES8_S8_EEENS6_IJNS7_ILi192EEENS7_ILi128EEENS7_ILi96EEEEEELi96ENS_6half_tEfNS_4arch4Sm90ELb0ELb1ELb1ELb1ELb1ELb1ELb0ELb0ELb1ELb1ELb0ELb0EEENS1_21CollectiveEpilogueFwdINS6_IJSA_SC_SB_EEES9_SE_SG_Li384ELb1ELb1ELb0ELb0EEENS1_36VarlenDynamicPersistentTileSchedulerILi192ELi128ELi384ELi128ELb0ELb1ELb1ELb1ELb0ELb1EEEEEEEEEvNT_6ParamsE)
        /*0134*/ 	.word	0x000000b0


	//----- nvinfo : EIATTR_REGCOUNT
	.align		4
.L_91:
        /*0138*/ 	.byte	0x04, 0x2f
        /*013a*/ 	.short	(.L_93 - .L_92)
	.align		4
.L_92:
        /*013c*/ 	.word	index@(_ZN7cutlass13device_kernelIN5flash11enable_sm90INS1_16FlashAttnFwdSm90INS1_25CollectiveMainloopFwdSm90ILi2EN4cute5tupleIJNS5_1CILi1EEES8_S8_EEENS6_IJNS7_ILi192EEENS7_ILi128EEENS7_ILi96EEEEEELi96ENS_6half_tEfNS_4arch4Sm90ELb0ELb1ELb1ELb1ELb1ELb0ELb0ELb0ELb1ELb1ELb0ELb0EEENS1_21CollectiveEpilogueFwdINS6_IJSA_SC_SB_EEES9_SE_SG_Li384ELb1ELb1ELb0ELb0EEENS1_36VarlenDynamicPersistentTileSchedulerILi192ELi128ELi384ELi128ELb0ELb1ELb1ELb1ELb0ELb1EEEEEEEEEvNT_6ParamsE)
        /*0140*/ 	.word	0x00000080


	//----- nvinfo : EIATTR_FRAME_SIZE
	.align		4
.L_93:
        /*0144*/ 	.byte	0x04, 0x11
        /*0146*/ 	.short	(.L_95 - .L_94)
	.align		4
.L_94:
        /*0148*/ 	.word	index@(_ZN7cutlass13device_kernelIN5flash11enable_sm90INS1_16FlashAttnFwdSm90INS1_25CollectiveMainloopFwdSm90ILi2EN4cute5tupleIJNS5_1CILi1EEES8_S8_EEENS6_IJNS7_ILi192EEENS7_ILi128EEENS7_ILi96EEEEEELi96ENS_6half_tEfNS_4arch4Sm90ELb0ELb1ELb1ELb1ELb1ELb0ELb0ELb0ELb1ELb1ELb0ELb0EEENS1_21CollectiveEpilogueFwdINS6_IJSA_SC_SB_EEES9_SE_SG_Li384ELb1ELb1ELb0ELb0EEENS1_36VarlenDynamicPersistentTileSchedulerILi192ELi128ELi384ELi128ELb0ELb1ELb1ELb1ELb0ELb1EEEEEEEEEvNT_6ParamsE)
        /*014c*/ 	.word	0x00000030


	//----- nvinfo : EIATTR_REGCOUNT
	.align		4
.L_95:
        /*0150*/ 	.byte	0x04, 0x2f
        /*0152*/ 	.short	(.L_97 - .L_96)
	.align		4
.L_96:
        /*0154*/ 	.word	index@(_ZN7cutlass13device_kernelIN5flash11enable_sm90INS1_16FlashAttnFwdSm90INS1_25CollectiveMainloopFwdSm90ILi2EN4cute5tupleIJNS5_1CILi1EEES8_S8_EEENS6_IJNS7_ILi192EEENS7_ILi128EEENS7_ILi96EEEEEELi96ENS_6half_tEfNS_4arch4Sm90ELb0ELb1ELb1ELb0ELb1ELb0ELb0ELb0ELb1ELb1ELb0ELb0EEENS1_21CollectiveEpilogueFwdINS6_IJSA_SC_SB_EEES9_SE_SG_Li384ELb0ELb1ELb0ELb0EEENS1_30DynamicPersistentTileSchedulerILi384ELi128ELb0ELb1ELb1EEEEEEEEEvNT_6ParamsE)
        /*0158*/ 	.word	0x00000080


	//----- nvinfo : EIATTR_FRAME_SIZE
	.align		4
.L_97:
        /*015c*/ 	.byte	0x04, 0x11
        /*015e*/ 	.short	(.L_99 - .L_98)
	.align		4
.L_98:
        /*0160*/ 	.word	index@(_ZN7cutlass13device_kernelIN5flash11enable_sm90INS1_16FlashAttnFwdSm90INS1_25CollectiveMainloopFwdSm90ILi2EN4cute5tupleIJNS5_1CILi1EEES8_S8_EEENS6_IJNS7_ILi192EEENS7_ILi128EEENS7_ILi96EEEEEELi96ENS_6half_tEfNS_4arch4Sm90ELb0ELb1ELb1ELb0ELb1ELb0ELb0ELb0ELb1ELb1ELb0ELb0EEENS1_21CollectiveEpilogueFwdINS6_IJSA_SC_SB_EEES9_SE_SG_Li384ELb0ELb1ELb0ELb0EEENS1_30DynamicPersistentTileSchedulerILi384ELi128ELb0ELb1ELb1EEEEEEEEEvNT_6ParamsE)
        /*0164*/ 	.word	0x00000018


	//----- nvinfo : EIATTR_REGCOUNT
	.align		4
.L_99:
        /*0168*/ 	.byte	0x04, 0x2f
        /*016a*/ 	.short	(.L_101 - .L_100)
	.align		4
.L_100:
        /*016c*/ 	.word	index@(_ZN7cutlass13device_kernelIN5flash11enable_sm90INS1_16FlashAttnFwdSm90INS1_25CollectiveMainloopFwdSm90ILi2EN4cute5tupleIJNS5_1CILi1EEES8_S8_EEENS6_IJNS7_ILi192EEENS7_ILi128EEENS7_ILi96EEEEEELi96ENS_6half_tEfNS_4arch4Sm90ELb0ELb0ELb1ELb1ELb1ELb1ELb0ELb0ELb1ELb1ELb0ELb0EEENS1_21CollectiveEpilogueFwdINS6_IJSA_SC_SB_EEES9_SE_SG_Li384ELb1ELb1ELb0ELb0EEENS1_36VarlenDynamicPersistentTileSchedulerILi192ELi128ELi384ELi128ELb0ELb1ELb1ELb0ELb1ELb1EEEEEEEEEvNT_6ParamsE)
        /*0170*/ 	.word	0x00000080


	//----- nvinfo : EIATTR_FRAME_SIZE
	.align		4
.L_101:
        /*0174*/ 	.byte	0x04, 0x11
        /*0176*/ 	.short	(.L_103 - .L_102)
	.align		4
.L_102:
        /*0178*/ 	.word	index@(_ZN7cutlass13device_kernelIN5flash11enable_sm90INS1_16FlashAttnFwdSm90INS1_25CollectiveMainloopFwdSm90ILi2EN4cute5tupleIJNS5_1CILi1EEES8_S8_EEENS6_IJNS7_ILi192EEENS7_ILi128EEENS7_ILi96EEEEEELi96ENS_6half_tEfNS_4arch4Sm90ELb0ELb0ELb1ELb1ELb1ELb1ELb0ELb0ELb1ELb1ELb0ELb0EEENS1_21CollectiveEpilogueFwdINS6_IJSA_SC_SB_EEES9_SE_SG_Li384ELb1ELb1ELb0ELb0EEENS1_36VarlenDynamicPersistentTileSchedulerILi192ELi128ELi384ELi128ELb0ELb1ELb1ELb0ELb1ELb1EEEEEEEEEvNT_6ParamsE)
        /*017c*/ 	.word	0x000000c8


	//----- nvinfo : EIATTR_REGCOUNT
	.align		4
.L_103:
        /*0180*/ 	.byte	0x04, 0x2f
        /*0182*/ 	.short	(.L_105 - .L_104)
	.align		4
.L_104:
        /*0184*/ 	.word	index@(_ZN7cutlass13device_kernelIN5flash11enable_sm90INS1_16FlashAttnFwdSm90INS1_25CollectiveMainloopFwdSm90ILi2EN4cute5tupleIJNS5_1CILi1EEES8_S8_EEENS6_IJNS7_ILi192EEENS7_ILi128EEENS7_ILi96EEEEEELi96ENS_6half_tEfNS_4arch4Sm90ELb0ELb0ELb1ELb1ELb1ELb0ELb0ELb0ELb1ELb1ELb0ELb0EEENS1_21CollectiveEpilogueFwdINS6_IJSA_SC_SB_EEES9_SE_SG_Li384ELb1ELb1ELb0ELb0EEENS1_36VarlenDynamicPersistentTileSchedulerILi192ELi128ELi384ELi128ELb0ELb1ELb1ELb0ELb1ELb1EEEEEEEEEvNT_6ParamsE)
        /*0188*/ 	.word	0x00000080


	//----- nvinfo : EIATTR_FRAME_SIZE
	.align		4
.L_105:
        /*018c*/ 	.byte	0x04, 0x11
        /*018e*/ 	.short	(.L_107 - .L_106)
	.align		4
.L_106:
        /*0190*/ 	.word	index@(_ZN7cutlass13device_kernelIN5flash11enable_sm90INS1_16FlashAttnFwdSm90INS1_25CollectiveMainloopFwdSm90ILi2EN4cute5tupleIJNS5_1CILi1EEES8_S8_EEENS6_IJNS7_ILi192EEENS7_ILi128EEENS7_ILi96EEEEEELi96ENS_6half_tEfNS_4arch4Sm90ELb0ELb0ELb1ELb1ELb1ELb0ELb0ELb0ELb1ELb1ELb0ELb0EEENS1_21CollectiveEpilogueFwdINS6_IJSA_SC_SB_EEES9_SE_SG_Li384ELb1ELb1ELb0ELb0EEENS1_36VarlenDynamicPersistentTileSchedulerILi192ELi128ELi384ELi128ELb0ELb1ELb1ELb0ELb1ELb1EEEEEEEEEvNT_6ParamsE)
        /*0194*/ 	.word	0x00000040


	//----- nvinfo : EIATTR_REGCOUNT
	.align		4
.L_107:
        /*0198*/ 	.byte	0x04, 0x2f
        /*019a*/ 	.short	(.L_109 - .L_108)
	.align		4
.L_108:
        /*019c*/ 	.word	index@(_ZN7cutlass13device_kernelIN5flash11enable_sm90INS1_16FlashAttnFwdSm90INS1_25CollectiveMainloopFwdSm90ILi2EN4cute5tupleIJNS5_1CILi1EEES8_S8_EEENS6_IJNS7_ILi192EEENS7_ILi128EEENS7_ILi96EEEEEELi96ENS_6half_tEfNS_4arch4Sm90ELb0ELb0ELb1ELb0ELb1ELb0ELb0ELb0ELb1ELb1ELb0ELb0EEENS1_21CollectiveEpilogueFwdINS6_IJSA_SC_SB_EEES9_SE_SG_Li384ELb0ELb1ELb0ELb0EEENS1_29StaticPersistentTileSchedulerILb0EEEEEEEEEvNT_6ParamsE)
        /*01a0*/ 	.word	0x00000080


	//----- nvinfo : EIATTR_FRAME_SIZE
	.align		4
.L_109:
        /*01a4*/ 	.byte	0x04, 0x11
        /*01a6*/ 	.short	(.L_111 - .L_110)
	.align		4
.L_110:
        /*01a8*/ 	.word	index@(_ZN7cutlass13device_kernelIN5flash11enable_sm90INS1_16FlashAttnFwdSm90INS1_25CollectiveMainloopFwdSm90ILi2EN4cute5tupleIJNS5_1CILi1EEES8_S8_EEENS6_IJNS7_ILi192EEENS7_ILi128EEENS7_ILi96EEEEEELi96ENS_6half_tEfNS_4arch4Sm90ELb0ELb0ELb1ELb0ELb1ELb0ELb0ELb0ELb1ELb1ELb0ELb0EEENS1_21CollectiveEpilogueFwdINS6_IJSA_SC_SB_EEES9_SE_SG_Li384ELb0ELb1ELb0ELb0EEENS1_29StaticPersistentTileSchedulerILb0EEEEEEEEEvNT_6ParamsE)
        /*01ac*/ 	.word	0x00000018


	//----- nvinfo : EIATTR_REGCOUNT
	.align		4
.L_111:
        /*01b0*/ 	.byte	0x04, 0x2f
        /*01b2*/ 	.short	(.L_113 - .L_112)
	.align		4
.L_112:
        /*01b4*/ 	.word	index@(_ZN7cutlass13device_kernelIN5flash11enable_sm90INS1_16FlashAttnFwdSm90INS1_25CollectiveMainloopFwdSm90ILi2EN4cute5tupleIJNS5_1CILi1EEES8_S8_EEENS6_IJNS7_ILi128EEESA_SA_EEELi128ENS_6half_tEfNS_4arch4Sm90ELb1ELb0ELb1ELb1ELb1ELb1ELb0ELb1ELb1ELb1ELb0ELb0EEENS1_21CollectiveEpilogueFwdISB_S9_SC_SE_Li256ELb1ELb1ELb0ELb0EEENS1_36VarlenDynamicPersistentTileSchedulerILi128ELi128ELi256ELi128ELb0ELb1ELb1ELb1ELb1ELb1EEEEEEEEEvNT_6ParamsE)
        /*01b8*/ 	.word	0x000000a8


	//----- nvinfo : EIATTR_FRAME_SIZE
	.align		4
.L_113:
        /*01bc*/ 	.byte	0x04, 0x11
        /*01be*/ 	.short	(.L_115 - .L_114)
	.align		4
.L_114:
        /*01c0*/ 	.word	index@(_ZN7cutlass13device_kernelIN5flash11enable_sm90INS1_16FlashAttnFwdSm90INS1_25CollectiveMainloopFwdSm90ILi2EN4cute5tupleIJNS5_1CILi1EEES8_S8_EEENS6_IJNS7_ILi128EEESA_SA_EEELi128ENS_6half_tEfNS_4arch4Sm90ELb1ELb0ELb1ELb1ELb1ELb1ELb0ELb1ELb1ELb1ELb0ELb0EEENS1_21CollectiveEpilogueFwdISB_S9_SC_SE_Li256ELb1ELb1ELb0ELb0EEENS1_36VarlenDynamicPersistentTileSchedulerILi128ELi128ELi256ELi128ELb0ELb1ELb1ELb1ELb1ELb1EEEEEEEEEvNT_6ParamsE)
        /*01c4*/ 	.word	0x00000028


	//----- nvinfo : EIATTR_REGCOUNT
	.align		4
.L_115:
        /*01c8*/ 	.byte	0x04, 0x2f
        /*01ca*/ 	.short	(.L_117 - .L_116)
	.align		4
.L_116:
        /*01cc*/ 	.word	index@(_ZN7cutlass13device_kernelIN5flash11enable_sm90INS1_16FlashAttnFwdSm90INS1_25CollectiveMainloopFwdSm90ILi2EN4cute5tupleIJNS5_1CILi1EEES8_S8_EEENS6_IJNS7_ILi128EEESA_SA_EEELi128ENS_6half_tEfNS_4arch4Sm90ELb1ELb0ELb1ELb1ELb1ELb0ELb0ELb1ELb1ELb1ELb0ELb0EEENS1_21CollectiveEpilogueFwdISB_S9_SC_SE_Li256ELb1ELb1ELb0ELb0EEENS1_36VarlenDynamicPersistentTileSchedulerILi128ELi128ELi256ELi128ELb0ELb1ELb1ELb1ELb1ELb1EEEEEEEEEvNT_6ParamsE)
        /*01d0*/ 	.word	0x000000a8


	//----- nvinfo : EIATTR_FRAME_SIZE
	.align		4
.L_117:
        /*01d4*/ 	.byte	0x04, 0x11
        /*01d6*/ 	.short	(.L_119 - .L_118)
	.align		4
.L_118:
        /*01d8*/ 	.word	index@(_ZN7cutlass13device_kernelIN5flash11enable_sm90INS1_16FlashAttnFwdSm90INS1_25CollectiveMainloopFwdSm90ILi2EN4cute5tupleIJNS5_1CILi1EEES8_S8_EEENS6_IJNS7_ILi128EEESA_SA_EEELi128ENS_6half_tEfNS_4arch4Sm90ELb1ELb0ELb1ELb1ELb1ELb0ELb0ELb1ELb1ELb1ELb0ELb0EEENS1_21CollectiveEpilogueFwdISB_S9_SC_SE_Li256ELb1ELb1ELb0ELb0EEENS1_36VarlenDynamicPersistentTileSchedulerILi128ELi128ELi256ELi128ELb0ELb1ELb1ELb1ELb1ELb1EEEEEEEEEvNT_6ParamsE)
        /*01dc*/ 	.word	0x00000020


	//----- nvinfo : EIATTR_REGCOUNT
	.align		4
.L_119:
        /*01e0*/ 	.byte	0x04, 0x2f
        /*01e2*/ 	.short	(.L_121 - .L_120)
	.align		4
.L_120:
        /*01e4*/ 	.word	index@(_ZN7cutlass13device_kernelIN5flash11enable_sm90INS1_16FlashAttnFwdSm90INS1_25CollectiveMainloopFwdSm90ILi2EN4cute5tupleIJNS5_1CILi1EEES8_S8_EEENS6_IJNS7_ILi128EEESA_SA_EEELi128ENS_6half_tEfNS_4arch4Sm90ELb1ELb0ELb1ELb0ELb1ELb0ELb0ELb1ELb1ELb1ELb0ELb0EEENS1_21CollectiveEpilogueFwdISB_S9_SC_SE_Li256ELb0ELb1ELb0ELb0EEENS1_30DynamicPersistentTileSchedulerILi256ELi128ELb0ELb1ELb1EEEEEEEEEvNT_6ParamsE)
        /*01e8*/ 	.word	0x000000a8


	//----- nvinfo : EIATTR_FRAME_SIZE
	.align		4
.L_121:
        /*01ec*/ 	.byte	0x04, 0x11
        /*01ee*/ 	.short	(.L_123 - .L_122)
	.align		4
.L_122:
        /*01f0*/ 	.word	index@(_ZN7cutlass13device_kernelIN5flash11enable_sm90INS1_16FlashAttnFwdSm90INS1_25CollectiveMainloopFwdSm90ILi2EN4cute5tupleIJNS5_1CILi1EEES8_S8_EEENS6_IJNS7_ILi128EEESA_SA_EEELi128ENS_6half_tEfNS_4arch4Sm90ELb1ELb0ELb1ELb0ELb1ELb0ELb0ELb1ELb1ELb1ELb0ELb0EEENS1_21CollectiveEpilogueFwdISB_S9_SC_SE_Li256ELb0ELb1ELb0ELb0EEENS1_30DynamicPersistentTileSchedulerILi256ELi128ELb0ELb1ELb1EEEEEEEEEvNT_6ParamsE)
        /*01f4*/ 	.word	0x00000000


	//----- nvinfo : EIATTR_REGCOUNT
	.align		4
.L_123:
        /*01f8*/ 	.byte	0x04, 0x2f
        /*01fa*/ 	.short	(.L_125 - .L_124)
	.align		4
.L_124:
        /*01fc*/ 	.word	index@(_ZN7cutlass13device_kernelIN5flash11enable_sm90INS1_16FlashAttnFwdSm90INS1_25CollectiveMainloopFwdSm90ILi2EN4cute5tupleIJNS5_1CILi1EEES8_S8_EEENS6_IJNS7_ILi128EEESA_SA_EEELi128ENS_6half_tEfNS_4arch4Sm90ELb0ELb1ELb1ELb1ELb1ELb1ELb0ELb1ELb1ELb1ELb0ELb0EEENS1_21CollectiveEpilogueFwdISB_S9_SC_SE_Li256ELb1ELb1ELb0ELb0EEENS1_36VarlenDynamicPersistentTileSchedulerILi128ELi128ELi256ELi128ELb0ELb1ELb1ELb1ELb0ELb1EEEEEEEEEvNT_6ParamsE)
        /*0200*/ 	.word	0x000000a8


	//----- nvinfo : EIATTR_FRAME_SIZE
	.align		4
.L_125:
        /*0204*/ 	.byte	0x04, 0x11
        /*0206*/ 	.short	(.L_127 - .L_126)
	.align		4
.L_126:
        /*0208*/ 	.word	index@(_ZN7cutlass13device_kernelIN5flash11enable_sm90INS1_16FlashAttnFwdSm90INS1_25CollectiveMainloopFwdSm90ILi2EN4cute5tupleIJNS5_1CILi1EEES8_S8_EEENS6_IJNS7_ILi128EEESA_SA_EEELi128ENS_6half_tEfNS_4arch4Sm90ELb0ELb1ELb1ELb1ELb1ELb1ELb0ELb1ELb1ELb1ELb0ELb0EEENS1_21CollectiveEpilogueFwdISB_S9_SC_SE_Li256ELb1ELb1ELb0ELb0EEENS1_36VarlenDynamicPersistentTileSchedulerILi128ELi128ELi256ELi128ELb0ELb1ELb1ELb1ELb0ELb1EEEEEEEEEvNT_6ParamsE)
        /*020c*/ 	.word	0x00000030


	//----- nvinfo : EIATTR_REGCOUNT
	.align		4
.L_127:
        /*0210*/ 	.byte	0x04, 0x2f
        /*0212*/ 	.short	(.L_129 - .L_128)
	.align		4
.L_128:
        /*0214*/ 	.word	index@(_ZN7cutlass13device_kernelIN5flash11enable_sm90INS1_16FlashAttnFwdSm90INS1_25CollectiveMainloopFwdSm90ILi2EN4cute5tupleIJNS5_1CILi1EEES8_S8_EEENS6_IJNS7_ILi128EEESA_SA_EEELi128ENS_6half_tEfNS_4arch4Sm90ELb0ELb1ELb1ELb1ELb1ELb0ELb0ELb1ELb1ELb1ELb0ELb0EEENS1_21CollectiveEpilogueFwdISB_S9_SC_SE_Li256ELb1ELb1ELb0ELb0EEENS1_36VarlenDynamicPersistentTileSchedulerILi128ELi128ELi256ELi128ELb0ELb1ELb1ELb1ELb0ELb1EEEEEEEEEvNT_6ParamsE)
        /*0218*/ 	.word	0x000000a8


	//----- nvinfo : EIATTR_FRAME_SIZE
	.align		4
.L_129:
        /*021c*/ 	.byte	0x04, 0x11
        /*021e*/ 	.short	(.L_131 - .L_130)
	.align		4
.L_130:
        /*0220*/ 	.word	index@(_ZN7cutlass13device_kernelIN5flash11enable_sm90INS1_16FlashAttnFwdSm90INS1_25CollectiveMainloopFwdSm90ILi2EN4cute5tupleIJNS5_1CILi1EEES8_S8_EEENS6_IJNS7_ILi128EEESA_SA_EEELi128ENS_6half_tEfNS_4arch4Sm90ELb0ELb1ELb1ELb1ELb1ELb0ELb0ELb1ELb1ELb1ELb0ELb0EEENS1_21CollectiveEpilogueFwdISB_S9_SC_SE_Li256ELb1ELb1ELb0ELb0EEENS1_36VarlenDynamicPersistentTileSchedulerILi128ELi128ELi256ELi128ELb0ELb1ELb1ELb1ELb0ELb1EEEEEEEEEvNT_6ParamsE)
        /*0224*/ 	.word	0x00000020


	//----- nvinfo : EIATTR_REGCOUNT
	.align		4
.L_131:
        /*0228*/ 	.byte	0x04, 0x2f
        /*022a*/ 	.short	(.L_133 - .L_132)
	.align		4
.L_132:
        /*022c*/ 	.word	index@(_ZN7cutlass13device_kernelIN5flash11enable_sm90INS1_16FlashAttnFwdSm90INS1_25CollectiveMainloopFwdSm90ILi2EN4cute5tupleIJNS5_1CILi1EEES8_S8_EEENS6_IJNS7_ILi128EEESA_SA_EEELi128ENS_6half_tEfNS_4arch4Sm90ELb0ELb1ELb1ELb0ELb1ELb0ELb0ELb1ELb1ELb1ELb0ELb0EEENS1_21CollectiveEpilogueFwdISB_S9_SC_SE_Li256ELb0ELb1ELb0ELb0EEENS1_30DynamicPersistentTileSchedulerILi256ELi128ELb0ELb1ELb1EEEEEEEEEvNT_6ParamsE)
        /*0230*/ 	.word	0x000000a8


	//----- nvinfo : EIATTR_FRAME_SIZE
	.align		4
.L_133:
        /*0234*/ 	.byte	0x04, 0x11
        /*0236*/ 	.short	(.L_135 - .L_134)
	.align		4
.L_134:
        /*0238*/ 	.word	index@(_ZN7cutlass13device_kernelIN5flash11enable_sm90INS1_16FlashAttnFwdSm90INS1_25CollectiveMainloopFwdSm90ILi2EN4cute5tupleIJNS5_1CILi1EEES8_S8_EEENS6_IJNS7_ILi128EEESA_SA_EEELi128ENS_6half_tEfNS_4arch4Sm90ELb0ELb1ELb1ELb0ELb1ELb0ELb0ELb1ELb1ELb1ELb0ELb0EEENS1_21CollectiveEpilogueFwdISB_S9_SC_SE_Li256ELb0ELb1ELb0ELb0EEENS1_30DynamicPersistentTileSchedulerILi256ELi128ELb0ELb1ELb1EEEEEEEEEvNT_6ParamsE)
        /*023c*/ 	.word	0x00000000


	//----- nvinfo : EIATTR_REGCOUNT
	.align		4
.L_135:
        /*0240*/ 	.byte	0x04, 0x2f
        /*0242*/ 	.short	(.L_137 - .L_136)
	.align		4
.L_136:
        /*0244*/ 	.word	index@(_ZN7cutlass13device_kernelIN5flash11enable_sm90INS1_16FlashAttnFwdSm90INS1_25CollectiveMainloopFwdSm90ILi2EN4cute5tupleIJNS5_1CILi1EEES8_S8_EEENS6_IJNS7_ILi128EEESA_SA_EEELi128ENS_6half_tEfNS_4arch4Sm90ELb0ELb0ELb1ELb1ELb1ELb1ELb0ELb1ELb1ELb1ELb0ELb0EEENS1_21CollectiveEpilogueFwdISB_S9_SC_SE_Li256ELb1ELb1ELb0ELb0EEENS1_36VarlenDynamicPersistentTileSchedulerILi128ELi128ELi256ELi128ELb0ELb1ELb1ELb0ELb1ELb1EEEEEEEEEvNT_6ParamsE)
        /*0248*/ 	.word	0x000000a8


	//----- nvinfo : EIATTR_FRAME_SIZE
	.align		4
.L_137:
        /*024c*/ 	.byte	0x04, 0x11
        /*024e*/ 	.short	(.L_139 - .L_138)
	.align		4
.L_138:
        /*0250*/ 	.word	index@(_ZN7cutlass13device_kernelIN5flash11enable_sm90INS1_16FlashAttnFwdSm90INS1_25CollectiveMainloopFwdSm90ILi2EN4cute5tupleIJNS5_1CILi1EEES8_S8_EEENS6_IJNS7_ILi128EEESA_SA_EEELi128ENS_6half_tEfNS_4arch4Sm90ELb0ELb0ELb1ELb1ELb1ELb1ELb0ELb1ELb1ELb1ELb0ELb0EEENS1_21CollectiveEpilogueFwdISB_S9_SC_SE_Li256ELb1ELb1ELb0ELb0EEENS1_36VarlenDynamicPersistentTileSchedulerILi128ELi128ELi256ELi128ELb0ELb1ELb1ELb0ELb1ELb1EEEEEEEEEvNT_6ParamsE)
        /*0254*/ 	.word	0x00000030


	//----- nvinfo : EIATTR_REGCOUNT
	.align		4
.L_139:
        /*0258*/ 	.byte	0x04, 0x2f
        /*025a*/ 	.short	(.L_141 - .L_140)
	.align		4
.L_140:
        /*025c*/ 	.word	index@(_ZN7cutlass13device_kernelIN5flash11enable_sm90INS1_16FlashAttnFwdSm90INS1_25CollectiveMainloopFwdSm90ILi2EN4cute5tupleIJNS5_1CILi1EEES8_S8_EEENS6_IJNS7_ILi128EEESA_SA_EEELi128ENS_6half_tEfNS_4arch4Sm90ELb0ELb0ELb1ELb1ELb1ELb0ELb0ELb1ELb1ELb1ELb0ELb0EEENS1_21CollectiveEpilogueFwdISB_S9_SC_SE_Li256ELb1ELb1ELb0ELb0EEENS1_36VarlenDynamicPersistentTileSchedulerILi128ELi128ELi256ELi128ELb0ELb1ELb1ELb0ELb1ELb1EEEEEEEEEvNT_6ParamsE)
        /*0260*/ 	.word	0x000000a8


	//----- nvinfo : EIATTR_FRAME_SIZE
	.align		4
.L_141:
        /*0264*/ 	.byte	0x04, 0x11
        /*0266*/ 	.short	(.L_143 - .L_142)
	.align		4
.L_142:
        /*0268*/ 	.word	index@(_ZN7cutlass13device_kernelIN5flash11enable_sm90INS1_16FlashAttnFwdSm90INS1_25CollectiveMainloopFwdSm90ILi2EN4cute5tupleIJNS5_1CILi1EEES8_S8_EEENS6_IJNS7_ILi128EEESA_SA_EEELi128ENS_6half_tEfNS_4arch4Sm90ELb0ELb0ELb1ELb1ELb1ELb0ELb0ELb1ELb1ELb1ELb0ELb0EEENS1_21CollectiveEpilogueFwdISB_S9_SC_SE_Li256ELb1ELb1ELb0ELb0EEENS1_36VarlenDynamicPersistentTileSchedulerILi128ELi128ELi256ELi128ELb0ELb1ELb1ELb0ELb1ELb1EEEEEEEEEvNT_6ParamsE)
        /*026c*/ 	.word	0x00000020


	//----- nvinfo : EIATTR_REGCOUNT
	.align		4
.L_143:
        /*0270*/ 	.byte	0x04, 0x2f
        /*0272*/ 	.short	(.L_145 - .L_144)
	.align		4
.L_144:
        /*0274*/ 	.word	index@(_ZN7cutlass13device_kernelIN5flash11enable_sm90INS1_16FlashAttnFwdSm90INS1_25CollectiveMainloopFwdSm90ILi2EN4cute5tupleIJNS5_1CILi1EEES8_S8_EEENS6_IJNS7_ILi128EEESA_SA_EEELi128ENS_6half_tEfNS_4arch4Sm90ELb0ELb0ELb1ELb0ELb1ELb0ELb0ELb1ELb1ELb1ELb0ELb0EEENS1_21CollectiveEpilogueFwdISB_S9_SC_SE_Li256ELb0ELb1ELb0ELb0EEENS1_29StaticPersistentTileSchedulerILb0EEEEEEEEEvNT_6ParamsE)
        /*0278*/ 	.word	0x000000a8


	//----- nvinfo : EIATTR_FRAME_SIZE
	.align		4
.L_145:
        /*027c*/ 	.byte	0x04, 0x11
        /*027e*/ 	.short	(.L_147 - .L_146)
	.align		4
.L_146:
        /*0280*/ 	.word	index@(_ZN7cutlass13device_kernelIN5flash11enable_sm90INS1_16FlashAttnFwdSm90INS1_25CollectiveMainloopFwdSm90ILi2EN4cute5tupleIJNS5_1CILi1EEES8_S8_EEENS6_IJNS7_ILi128EEESA_SA_EEELi128ENS_6half_tEfNS_4arch4Sm90ELb0ELb0ELb1ELb0ELb1ELb0ELb0ELb1ELb1ELb1ELb0ELb0EEENS1_21CollectiveEpilogueFwdISB_S9_SC_SE_Li256ELb0ELb1ELb0ELb0EEENS1_29StaticPersistentTileSchedulerILb0EEEEEEEEEvNT_6ParamsE)
        /*0284*/ 	.word	0x00000000


	//----- nvinfo : EIATTR_REGCOUNT
	.align		4
.L_147:
        /*0288*/ 	.byte	0x04, 0x2f
        /*028a*/ 	.short	(.L_149 - .L_148)
	.align		4
.L_148:
        /*028c*/ 	.word	index@(_ZN7cutlass13device_kernelIN5flash11enable_sm90INS1_16FlashAttnFwdSm90INS1_25CollectiveMainloopFwdSm90ILi2EN4cute5tupleIJNS5_1CILi1EEES8_S8_EEENS6_IJNS7_ILi128EEENS7_ILi96EEENS7_ILi192EEEEEELi192ENS_6half_tEfNS_4arch4Sm90ELb1ELb0ELb1ELb1ELb1ELb1ELb0ELb1ELb1ELb1ELb0ELb0EEENS1_21CollectiveEpilogueFwdINS6_IJSA_SC_SB_EEES9_SE_SG_Li256ELb1ELb1ELb0ELb0EEENS1_36VarlenDynamicPersistentTileSchedulerILi128ELi96ELi256ELi128ELb0ELb1ELb1ELb1ELb1ELb1EEEEEEEEEvNT_6ParamsE)
        /*0290*/ 	.word	0x000000a8


	//----- nvinfo : EIATTR_FRAME_SIZE
	.align		4
.L_149:
        /*0294*/ 	.byte	0x04, 0x11
        /*0296*/ 	.short	(.L_151 - .L_150)
	.align		4
.L_150:
        /*0298*/ 	.word	index@(_ZN7cutlass13device_kernelIN5flash11enable_sm90INS1_16FlashAttnFwdSm90INS1_25CollectiveMainloopFwdSm90ILi2EN4cute5tupleIJNS5_1CILi1EEES8_S8_EEENS6_IJNS7_ILi128EEENS7_ILi96EEENS7_ILi192EEEEEELi192ENS_6half_tEfNS_4arch4Sm90ELb1ELb0ELb1ELb1ELb1ELb1ELb0ELb1ELb1ELb1ELb0ELb0EEENS1_21CollectiveEpilogueFwdINS6_IJSA_SC_SB_EEES9_SE_SG_Li256ELb1ELb1ELb0ELb0EEENS1_36VarlenDynamicPersistentTileSchedulerILi128ELi96ELi256ELi128ELb0ELb1ELb1ELb1ELb1ELb1EEEEEEEEEvNT_6ParamsE)
        /*029c*/ 	.word	0x00000098


	//----- nvinfo : EIATTR_REGCOUNT
	.align		4
.L_151:
        /*02a0*/ 	.byte	0x04, 0x2f
        /*02a2*/ 	.short	(.L_153 - .L_152)
	.align		4
.L_152:
        /*02a4*/ 	.word	index@(_ZN7cutlass13device_kernelIN5flash11enable_sm90INS1_16FlashAttnFwdSm90INS1_25CollectiveMainloopFwdSm90ILi2EN4cute5tupleIJNS5_1CILi1EEES8_S8_EEENS6_IJNS7_ILi128EEENS7_ILi96EEENS7_ILi192EEEEEELi192ENS_6half_tEfNS_4arch4Sm90ELb1ELb0ELb1ELb1ELb1ELb0ELb0ELb1ELb1ELb1ELb0ELb0EEENS1_21CollectiveEpilogueFwdINS6_IJSA_SC_SB_EEES9_SE_SG_Li256ELb1ELb1ELb0ELb0EEENS1_36VarlenDynamicPersistentTileSchedulerILi128ELi96ELi256ELi128ELb0ELb1ELb1ELb1ELb1ELb1EEEEEEEEEvNT_6ParamsE)
        /*02a8*/ 	.word	0x000000a8


	//----- nvinfo : EIATTR_FRAME_SIZE
	.align		4
.L_153:
        /*02ac*/ 	.byte	0x04, 0x11
        /*02ae*/ 	.short	(.L_155 - .L_154)
	.align		4
.L_154:
        /*02b0*/ 	.word	index@(_ZN7cutlass13device_kernelIN5flash11enable_sm90INS1_16FlashAttnFwdSm90INS1_25CollectiveMainloopFwdSm90ILi2EN4cute5tupleIJNS5_1CILi1EEES8_S8_EEENS6_IJNS7_ILi128EEENS7_ILi96EEENS7_ILi192EEEEEELi192ENS_6half_tEfNS_4arch4Sm90ELb1ELb0ELb1ELb1ELb1ELb0ELb0ELb1ELb1ELb1ELb0ELb0EEENS1_21CollectiveEpilogueFwdINS6_IJSA_SC_SB_EEES9_SE_SG_Li256ELb1ELb1ELb0ELb0EEENS1_36VarlenDynamicPersistentTileSchedulerILi128ELi96ELi256ELi128ELb0ELb1ELb1ELb1ELb1ELb1EEEEEEEEEvNT_6ParamsE)
        /*02b4*/ 	.word	0x00000030


	//----- nvinfo : EIATTR_REGCOUNT
	.align		4
.L_155:
        /*02b8*/ 	.byte	0x04, 0x2f
        /*02ba*/ 	.short	(.L_157 - .L_156)
	.align		4
.L_156:
        /*02bc*/ 	.word	index@(_ZN7cutlass13device_kernelIN5flash11enable_sm90INS1_16FlashAttnFwdSm90INS1_25CollectiveMainloopFwdSm90ILi2EN4cute5tupleIJNS5_1CILi1EEES8_S8_EEENS6_IJNS7_ILi128EEENS7_ILi96EEENS7_ILi192EEEEEELi192ENS_6half_tEfNS_4arch4Sm90ELb1ELb0ELb1ELb0ELb1ELb0ELb0ELb1ELb1ELb1ELb0ELb0EEENS1_21CollectiveEpilogueFwdINS6_IJSA_SC_SB_EEES9_SE_SG_Li256ELb0ELb1ELb0ELb0EEENS1_30DynamicPersistentTileSchedulerILi256ELi128ELb0ELb1ELb1EEEEEEEEEvNT_6ParamsE)
        /*02c0*/ 	.word	0x000000a8


	//----- nvinfo : EIATTR_FRAME_SIZE
	.align		4
.L_157:
        /*02c4*/ 	.byte	0x04, 0x11
        /*02c6*/ 	.short	(.L_159 - .L_158)
	.align		4
.L_158:
        /*02c8*/ 	.word	index@(_ZN7cutlass13device_kernelIN5flash11enable_sm90INS1_16FlashAttnFwdSm90INS1_25CollectiveMainloopFwdSm90ILi2EN4cute5tupleIJNS5_1CILi1EEES8_S8_EEENS6_IJNS7_ILi128EEENS7_ILi96EEENS7_ILi192EEEEEELi192ENS_6half_tEfNS_4arch4Sm90ELb1ELb0ELb1ELb0ELb1ELb0ELb0ELb1ELb1ELb1ELb0ELb0EEENS1_21CollectiveEpilogueFwdINS6_IJSA_SC_SB_EEES9_SE_SG_Li256ELb0ELb1ELb0ELb0EEENS1_30DynamicPersistentTileSchedulerILi256ELi128ELb0ELb1ELb1EEEEEEEEEvNT_6ParamsE)
        /*02cc*/ 	.word	0x00000008


	//----- nvinfo : EIATTR_REGCOUNT
	.align		4
.L_159:
        /*02d0*/ 	.byte	0x04, 0x2f
        /*02d2*/ 	.short	(.L_161 - .L_160)
	.align		4
.L_160:
        /*02d4*/ 	.word	index@(_ZN7cutlass13device_kernelIN5flash11enable_sm90INS1_16FlashAttnFwdSm90INS1_25CollectiveMainloopFwdSm90ILi2EN4cute5tupleIJNS5_1CILi1EEES8_S8_EEENS6_IJNS7_ILi128EEENS7_ILi96EEENS7_ILi192EEEEEELi192ENS_6half_tEfNS_4arch4Sm90ELb0ELb1ELb1ELb1ELb1ELb1ELb0ELb1ELb1ELb1ELb0ELb0EEENS1_21CollectiveEpilogueFwdINS6_IJSA_SC_SB_EEES9_SE_SG_Li256ELb1ELb1ELb0ELb0EEENS1_36VarlenDynamicPersistentTileSchedulerILi128ELi96ELi256ELi128ELb0ELb1ELb1ELb1ELb0ELb1EEEEEEEEEvNT_6ParamsE)
        /*02d8*/ 	.word	0x000000a8


	//----- nvinfo : EIATTR_FRAME_SIZE
	.align		4
.L_161:
        /*02dc*/ 	.byte	0x04, 0x11
        /*02de*/ 	.short	(.L_163 - .L_162)
	.align		4
.L_162:
        /*02e0*/ 	.word	index@(_ZN7cutlass13device_kernelIN5flash11enable_sm90INS1_16FlashAttnFwdSm90INS1_25CollectiveMainloopFwdSm90ILi2EN4cute5tupleIJNS5_1CILi1EEES8_S8_EEENS6_IJNS7_ILi128EEENS7_ILi96EEENS7_ILi192EEEEEELi192ENS_6half_tEfNS_4arch4Sm90ELb0ELb1ELb1ELb1ELb1ELb1ELb0ELb1ELb1ELb1ELb0ELb0EEENS1_21CollectiveEpilogueFwdINS6_IJSA_SC_SB_EEES9_SE_SG_Li256ELb1ELb1ELb0ELb0EEENS1_36VarlenDynamicPersistentTileSchedulerILi128ELi96ELi256ELi128ELb0ELb1ELb1ELb1ELb0ELb1EEEEEEEEEvNT_6ParamsE)
        /*02e4*/ 	.word	0x00000090


	//----- nvinfo : EIATTR_REGCOUNT
	.align		4
.L_163:
        /*02e8*/ 	.byte	0x04, 0x2f
        /*02ea*/ 	.short	(.L_165 - .L_164)
	.align		4
.L_164:
        /*02ec*/ 	.word	index@(_ZN7cutlass13device_kernelIN5flash11enable_sm90INS1_16FlashAttnFwdSm90INS1_25CollectiveMainloopFwdSm90ILi2EN4cute5tupleIJNS5_1CILi1EEES8_S8_EEENS6_IJNS7_ILi128EEENS7_ILi96EEENS7_ILi192EEEEEELi192ENS_6half_tEfNS_4arch4Sm90ELb0ELb1ELb1ELb1ELb1ELb0ELb0ELb1ELb1ELb1ELb0ELb0EEENS1_21CollectiveEpilogueFwdINS6_IJSA_SC_SB_EEES9_SE_SG_Li256ELb1ELb1ELb0ELb0EEENS1_36VarlenDynamicPersistentTileSchedulerILi128ELi96ELi256ELi128ELb0ELb1ELb1ELb1ELb0ELb1EEEEEEEEEvNT_6ParamsE)
        /*02f0*/ 	.word	0x000000a8


	//----- nvinfo : EIATTR_FRAME_SIZE
	.align		4
.L_165:
        /*02f4*/ 	.byte	0x04, 0x11
        /*02f6*/ 	.short	(.L_167 - .L_166)
	.align		4
.L_166:
        /*02f8*/ 	.word	index@(_ZN7cutlass13device_kernelIN5flash11enable_sm90INS1_16FlashAttnFwdSm90INS1_25CollectiveMainloopFwdSm90ILi2EN4cute5tupleIJNS5_1CILi1EEES8_S8_EEENS6_IJNS7_ILi128EEENS7_ILi96EEENS7_ILi192EEEEEELi192ENS_6half_tEfNS_4arch4Sm90ELb0ELb1ELb1ELb1ELb1ELb0ELb0ELb1ELb1ELb1ELb0ELb0EEENS1_21CollectiveEpilogueFwdINS6_IJSA_SC_SB_EEES9_SE_SG_Li256ELb1ELb1ELb0ELb0EEENS1_36VarlenDynamicPersistentTileSchedulerILi128ELi96ELi256ELi128ELb0ELb1ELb1ELb1ELb0ELb1EEEEEEEEEvNT_6ParamsE)
        /*02fc*/ 	.word	0x00000030


	//----- nvinfo : EIATTR_REGCOUNT
	.align		4
.L_167:
        /*0300*/ 	.byte	0x04, 0x2f
        /*0302*/ 	.short	(.L_169 - .L_168)
	.align		4
.L_168:
        /*0304*/ 	.word	index@(_ZN7cutlass13device_kernelIN5flash11enable_sm90INS1_16FlashAttnFwdSm90INS1_25CollectiveMainloopFwdSm90ILi2EN4cute5tupleIJNS5_1CILi1EEES8_S8_EEENS6_IJNS7_ILi128EEENS7_ILi96EEENS7_ILi192EEEEEELi192ENS_6half_tEfNS_4arch4Sm90ELb0ELb1ELb1ELb0ELb1ELb0ELb0ELb1ELb1ELb1ELb0ELb0EEENS1_21CollectiveEpilogueFwdINS6_IJSA_SC_SB_EEES9_SE_SG_Li256ELb0ELb1ELb0ELb0EEENS1_30DynamicPersistentTileSchedulerILi256ELi128ELb0ELb1ELb1EEEEEEEEEvNT_6ParamsE)
        /*0308*/ 	.word	0x000000a8


	//----- nvinfo : EIATTR_FRAME_SIZE
	.align		4
.L_169:
        /*030c*/ 	.byte	0x04, 0x11
        /*030e*/ 	.short	(.L_171 - .L_170)
	.align		4
.L_170:
        /*0310*/ 	.word	index@(_ZN7cutlass13device_kernelIN5flash11enable_sm90INS1_16FlashAttnFwdSm90INS1_25CollectiveMainloopFwdSm90ILi2EN4cute5tupleIJNS5_1CILi1EEES8_S8_EEENS6_IJNS7_ILi128EEENS7_ILi96EEENS7_ILi192EEEEEELi192ENS_6half_tEfNS_4arch4Sm90ELb0ELb1ELb1ELb0ELb1ELb0ELb0ELb1ELb1ELb1ELb0ELb0EEENS1_21CollectiveEpilogueFwdINS6_IJSA_SC_SB_EEES9_SE_SG_Li256ELb0ELb1ELb0ELb0EEENS1_30DynamicPersistentTileSchedulerILi256ELi128ELb0ELb1ELb1EEEEEEEEEvNT_6ParamsE)
        /*0314*/ 	.word	0x00000008


	//----- nvinfo : EIATTR_REGCOUNT
	.align		4
.L_171:
        /*0318*/ 	.byte	0x04, 0x2f
        /*031a*/ 	.short	(.L_173 - .L_172)
	.align		4
.L_172:
        /*031c*/ 	.word	index@(_ZN7cutlass13device_kernelIN5flash11enable_sm90INS1_16FlashAttnFwdSm90INS1_25CollectiveMainloopFwdSm90ILi2EN4cute5tupleIJNS5_1CILi1EEES8_S8_EEENS6_IJNS7_ILi128EEENS7_ILi96EEENS7_ILi192EEEEEELi192ENS_6half_tEfNS_4arch4Sm90ELb0ELb0ELb1ELb1ELb1ELb1ELb0ELb1ELb1ELb1ELb0ELb0EEENS1_21CollectiveEpilogueFwdINS6_IJSA_SC_SB_EEES9_SE_SG_Li256ELb1ELb1ELb0ELb0EEENS1_36VarlenDynamicPersistentTileSchedulerILi128ELi96ELi256ELi128ELb0ELb1ELb1ELb0ELb1ELb1EEEEEEEEEvNT_6ParamsE)
        /*0320*/ 	.word	0x000000a8


	//----- nvinfo : EIATTR_FRAME_SIZE
	.align		4
.L_173:
        /*0324*/ 	.byte	0x04, 0x11
        /*0326*/ 	.short	(.L_175 - .L_174)
	.align		4
.L_174:
        /*0328*/ 	.word	index@(_ZN7cutlass13device_kernelIN5flash11enable_sm90INS1_16FlashAttnFwdSm90INS1_25CollectiveMainloopFwdSm90ILi2EN4cute5tupleIJNS5_1CILi1EEES8_S8_EEENS6_IJNS7_ILi128EEENS7_ILi96EEENS7_ILi192EEEEEELi192ENS_6half_tEfNS_4arch4Sm90ELb0ELb0ELb1ELb1ELb1ELb1ELb0ELb1ELb1ELb1ELb0ELb0EEENS1_21CollectiveEpilogueFwdINS6_IJSA_SC_SB_EEES9_SE_SG_Li256ELb1ELb1ELb0ELb0EEENS1_36VarlenDynamicPersistentTileSchedulerILi128ELi96ELi256ELi128ELb0ELb1ELb1ELb0ELb1ELb1EEEEEEEEEvNT_6ParamsE)
        /*032c*/ 	.word	0x00000098


	//----- nvinfo : EIATTR_REGCOUNT
	.align		4
.L_175:
        /*0330*/ 	.byte	0x04, 0x2f
        /*0332*/ 	.short	(.L_177 - .L_176)
	.align		4
.L_176:
        /*0334*/ 	.word	index@(_ZN7cutlass13device_kernelIN5flash11enable_sm90INS1_16FlashAttnFwdSm90INS1_25CollectiveMainloopFwdSm90ILi2EN4cute5tupleIJNS5_1CILi1EEES8_S8_EEENS6_IJNS7_ILi128EEENS7_ILi96EEENS7_ILi192EEEEEELi192ENS_6half_tEfNS_4arch4Sm90ELb0ELb0ELb1ELb1ELb1ELb0ELb0ELb1ELb1ELb1ELb0ELb0EEENS1_21CollectiveEpilogueFwdINS6_IJSA_SC_SB_EEES9_SE_SG_Li256ELb1ELb1ELb0ELb0EEENS1_36VarlenDynamicPersistentTileSchedulerILi128ELi96ELi256ELi128ELb0ELb1ELb1ELb0ELb1ELb1EEEEEEEEEvNT_6ParamsE)
        /*0338*/ 	.word	0x000000a8


	//----- nvinfo : EIATTR_FRAME_SIZE
	.align		4
.L_177:
        /*033c*/ 	.byte	0x04, 0x11
        /*033e*/ 	.short	(.L_179 - .L_178)
	.align		4
.L_178:
        /*0340*/ 	.word	index@(_ZN7cutlass13device_kernelIN5flash11enable_sm90INS1_16FlashAttnFwdSm90INS1_25CollectiveMainloopFwdSm90ILi2EN4cute5tupleIJNS5_1CILi1EEES8_S8_EEENS6_IJNS7_ILi128EEENS7_ILi96EEENS7_ILi192EEEEEELi192ENS_6half_tEfNS_4arch4Sm90ELb0ELb0ELb1ELb1ELb1ELb0ELb0ELb1ELb1ELb1ELb0ELb0EEENS1_21CollectiveEpilogueFwdINS6_IJSA_SC_SB_EEES9_SE_SG_Li256ELb1ELb1ELb0ELb0EEENS1_36VarlenDynamicPersistentTileSchedulerILi128ELi96ELi256ELi128ELb0ELb1ELb1ELb0ELb1ELb1EEEEEEEEEvNT_6ParamsE)
        /*0344*/ 	.word	0x00000030


	//----- nvinfo : EIATTR_REGCOUNT
	.align		4
.L_179:
        /*0348*/ 	.byte	0x04, 0x2f
        /*034a*/ 	.short	(.L_181 - .L_180)
	.align		4
.L_180:
        /*034c*/ 	.word	index@(_ZN7cutlass13device_kernelIN5flash11enable_sm90INS1_16FlashAttnFwdSm90INS1_25CollectiveMainloopFwdSm90ILi2EN4cute5tupleIJNS5_1CILi1EEES8_S8_EEENS6_IJNS7_ILi128EEENS7_ILi96EEENS7_ILi192EEEEEELi192ENS_6half_tEfNS_4arch4Sm90ELb0ELb0ELb1ELb0ELb1ELb0ELb0ELb1ELb1ELb1ELb0ELb0EEENS1_21CollectiveEpilogueFwdINS6_IJSA_SC_SB_EEES9_SE_SG_Li256ELb0ELb1ELb0ELb0EEENS1_29StaticPersistentTileSchedulerILb0EEEEEEEEEvNT_6ParamsE)
        /*0350*/ 	.word	0x000000a8


	//----- nvinfo : EIATTR_FRAME_SIZE
	.align		4
.L_181:
        /*0354*/ 	.byte	0x04, 0x11
        /*0356*/ 	.short	(.L_183 - .L_182)
	.align		4
.L_182:
        /*0358*/ 	.word	index@(_ZN7cutlass13device_kernelIN5flash11enable_sm90INS1_16FlashAttnFwdSm90INS1_25CollectiveMainloopFwdSm90ILi2EN4cute5tupleIJNS5_1CILi1EEES8_S8_EEENS6_IJNS7_ILi128EEENS7_ILi96EEENS7_ILi192EEEEEELi192ENS_6half_tEfNS_4arch4Sm90ELb0ELb0ELb1ELb0ELb1ELb0ELb0ELb1ELb1ELb1ELb0ELb0EEENS1_21CollectiveEpilogueFwdINS6_IJSA_SC_SB_EEES9_SE_SG_Li256ELb0ELb1ELb0ELb0EEENS1_29StaticPersistentTileSchedulerILb0EEEEEEEEEvNT_6ParamsE)
        /*035c*/ 	.word	0x00000008


	//----- nvinfo : EIATTR_REGCOUNT
	.align		4
.L_183:
        /*0360*/ 	.byte	0x04, 0x2f
        /*0362*/ 	.short	(.L_185 - .L_184)
	.align		4
.L_184:
        /*0364*/ 	.word	index@(_ZN7cutlass13device_kernelIN5flash11enable_sm90INS1_16FlashAttnFwdSm90INS1_25CollectiveMainloopFwdSm90ILi2EN4cute5tupleIJNS5_1CILi1EEES8_S8_EEENS6_IJNS7_ILi128EEENS7_ILi80EEENS7_ILi256EEEEEELi256ENS_6half_tEfNS_4arch4Sm90ELb1ELb0ELb1ELb1ELb1ELb1ELb0ELb1ELb1ELb1ELb0ELb0EEENS1_21CollectiveEpilogueFwdINS6_IJSA_SC_SB_EEES9_SE_SG_Li256ELb1ELb1ELb0ELb0EEENS1_36VarlenDynamicPersistentTileSchedulerILi128ELi80ELi256ELi128ELb0ELb1ELb1ELb1ELb1ELb1EEEEEEEEEvNT_6ParamsE)
        /*0368*/ 	.word	0x000000a8


	//----- nvinfo : EIATTR_FRAME_SIZE
	.align		4
.L_185:
        /*036c*/ 	.byte	0x04, 0x11
        /*036e*/ 	.short	(.L_187 - .L_186)
	.align		4
.L_186:
        /*0370*/ 	.word	index@(_ZN7cutlass13device_kernelIN5flash11enable_sm90INS1_16FlashAttnFwdSm90INS1_25CollectiveMainloopFwdSm90ILi2EN4cute5tupleIJNS5_1CILi1EEES8_S8_EEENS6_IJNS7_ILi128EEENS7_ILi80EEENS7_ILi256EEEEEELi256ENS_6half_tEfNS_4arch4Sm90ELb1ELb0ELb1ELb1ELb1ELb1ELb0ELb1ELb1ELb1ELb0ELb0EEENS1_21CollectiveEpilogueFwdINS6_IJSA_SC_SB_EEES9_SE_SG_Li256ELb1ELb1ELb0ELb0EEENS1_36VarlenDynamicPersistentTileSchedulerILi128ELi80ELi256ELi128ELb0ELb1ELb1ELb1ELb1ELb1EEEEEEEEEvNT_6ParamsE)
        /*0374*/ 	.word	0x00000098


	//----- nvinfo : EIATTR_REGCOUNT
	.align		4
.L_187:
        /*0378*/ 	.byte	0x04, 0x2f
        /*037a*/ 	.short	(.L_189 - .L_188)
	.align		4
.L_188:
        /*037c*/ 	.word	index@(_ZN7cutlass13device_kernelIN5flash11enable_sm90INS1_16FlashAttnFwdSm90INS1_25CollectiveMainloopFwdSm90ILi2EN4cute5tupleIJNS5_1CILi1EEES8_S8_EEENS6_IJNS7_ILi128EEENS7_ILi80EEENS7_ILi256EEEEEELi256ENS_6half_tEfNS_4arch4Sm90ELb1ELb0ELb1ELb1ELb1ELb0ELb0ELb1ELb1ELb1ELb0ELb0EEENS1_21CollectiveEpilogueFwdINS6_IJSA_SC_SB_EEES9_SE_SG_Li256ELb1ELb1ELb0ELb0EEENS1_36VarlenDynamicPersistentTileSchedulerILi128ELi80ELi256ELi128ELb0ELb1ELb1ELb1ELb1ELb1EEEEEEEEEvNT_6ParamsE)
        /*0380*/ 	.word	0x000000a8


	//----- nvinfo : EIATTR_FRAME_SIZE
	.align		4
.L_189:
        /*0384*/ 	.byte	0x04, 0x11
        /*0386*/ 	.short	(.L_191 - .L_190)
	.align		4
.L_190:
        /*0388*/ 	.word	index@(_ZN7cutlass13device_kernelIN5flash11enable_sm90INS1_16FlashAttnFwdSm90INS1_25CollectiveMainloopFwdSm90ILi2EN4cute5tupleIJNS5_1CILi1EEES8_S8_EEENS6_IJNS7_ILi128EEENS7_ILi80EEENS7_ILi256EEEEEELi256ENS_6half_tEfNS_4arch4Sm90ELb1ELb0ELb1ELb1ELb1ELb0ELb0ELb1ELb1ELb1ELb0ELb0EEENS1_21CollectiveEpilogueFwdINS6_IJSA_SC_SB_EEES9_SE_SG_Li256ELb1ELb1ELb0ELb0EEENS1_36VarlenDynamicPersistentTileSchedulerILi128ELi80ELi256ELi128ELb0ELb1ELb1ELb1ELb1ELb1EEEEEEEEEvNT_6ParamsE)
        /*038c*/ 	.word	0x00000030


	//----- nvinfo : EIATTR_REGCOUNT
	.align		4
.L_191:
        /*0390*/ 	.byte	0x04, 0x2f
        /*0392*/ 	.short	(.L_193 - .L_192)
	.align		4
.L_192:
        /*0394*/ 	.word	index@(_ZN7cutlass13device_kernelIN5flash11enable_sm90INS1_16FlashAttnFwdSm90INS1_25CollectiveMainloopFwdSm90ILi2EN4cute5tupleIJNS5_1CILi1EEES8_S8_EEENS6_IJNS7_ILi128EEENS7_ILi80EEENS7_ILi256EEEEEELi256ENS_6half_tEfNS_4arch4Sm90ELb1ELb0ELb1ELb0ELb1ELb0ELb0ELb1ELb1ELb1ELb0ELb0EEENS1_21CollectiveEpilogueFwdINS6_IJSA_SC_SB_EEES9_SE_SG_Li256ELb0ELb1ELb0ELb0EEENS1_30DynamicPersistentTileSchedulerILi256ELi128ELb0ELb1ELb1EEEEEEEEEvNT_6ParamsE)
        /*0398*/ 	.word	0x000000a8


	//----- nvinfo : EIATTR_FRAME_SIZE
	.align		4
.L_193:
        /*039c*/ 	.byte	0x04, 0x11
        /*039e*/ 	.short	(.L_195 - .L_194)
	.align		4
.L_194:
        /*03a0*/ 	.word	index@(_ZN7cutlass13device_kernelIN5flash11enable_sm90INS1_16FlashAttnFwdSm90INS1_25CollectiveMainloopFwdSm90ILi2EN4cute5tupleIJNS5_1CILi1EEES8_S8_EEENS6_IJNS7_ILi128EEENS7_ILi80EEENS7_ILi256EEEEEELi256ENS_6half_tEfNS_4arch4Sm90ELb1ELb0ELb1ELb0ELb1ELb0ELb0ELb1ELb1ELb1ELb0ELb0EEENS1_21CollectiveEpilogueFwdINS6_IJSA_SC_SB_EEES9_SE_SG_Li256ELb0ELb1ELb0ELb0EEENS1_30DynamicPersistentTileSchedulerILi256ELi128ELb0ELb1ELb1EEEEEEEEEvNT_6ParamsE)
        /*03a4*/ 	.word	0x00000008


	//----- nvinfo : EIATTR_REGCOUNT
	.align		4
.L_195:
        /*03a8*/ 	.byte	0x04, 0x2f
        /*03aa*/ 	.short	(.L_197 - .L_196)
	.align		4
.L_196:
        /*03ac*/ 	.word	index@(_ZN7cutlass13device_kernelIN5flash11enable_sm90INS1_16FlashAttnFwdSm90INS1_25CollectiveMainloopFwdSm90ILi2EN4cute5tupleIJNS5_1CILi1EEES8_S8_EEENS6_IJNS7_ILi128EEENS7_ILi64EEENS7_ILi256EEEEEELi256ENS_6half_tEfNS_4arch4Sm90ELb0ELb1ELb1ELb1ELb1ELb1ELb0ELb1ELb1ELb1ELb0ELb0EEENS1_21CollectiveEpilogueFwdINS6_IJSA_SC_SB_EEES9_SE_SG_Li256ELb1ELb1ELb0ELb0EEENS1_36VarlenDynamicPersistentTileSchedulerILi128ELi64ELi256ELi128ELb0ELb1ELb1ELb1ELb0ELb1EEEEEEEEEvNT_6ParamsE)
        /*03b0*/ 	.word	0x000000a8


	//----- nvinfo : EIATTR_FRAME_SIZE
	.align		4
.L_197:
        /*03b4*/ 	.byte	0x04, 0x11
        /*03b6*/ 	.short	(.L_199 - .L_198)
	.align		4
.L_198:
        /*03b8*/ 	.word	index@(_ZN7cutlass13device_kernelIN5flash11enable_sm90INS1_16FlashAttnFwdSm90INS1_25CollectiveMainloopFwdSm90ILi2EN4cute5tupleIJNS5_1CILi1EEES8_S8_EEENS6_IJNS7_ILi128EEENS7_ILi64EEENS7_ILi256EEEEEELi256ENS_6half_tEfNS_4arch4Sm90ELb0ELb1ELb1ELb1ELb1ELb1ELb0ELb1ELb1ELb1ELb0ELb0EEENS1_21CollectiveEpilogueFwdINS6_IJSA_SC_SB_EEES9_SE_SG_Li256ELb1ELb1ELb0ELb0EEENS1_36VarlenDynamicPersistentTileSchedulerILi128ELi64ELi256ELi128ELb0ELb1ELb1ELb1ELb0ELb1EEEEEEEEEvNT_6ParamsE)
        /*03bc*/ 	.word	0x000000d8


	//----- nvinfo : EIATTR_REGCOUNT
	.align		4
.L_199:
        /*03c0*/ 	.byte	0x04, 0x2f
        /*03c2*/ 	.short	(.L_201 - .L_200)
	.align		4
.L_200:
        /*03c4*/ 	.word	index@(_ZN7cutlass13device_kernelIN5flash11enable_sm90INS1_16FlashAttnFwdSm90INS1_25CollectiveMainloopFwdSm90ILi2EN4cute5tupleIJNS5_1CILi1EEES8_S8_EEENS6_IJNS7_ILi128EEENS7_ILi64EEENS7_ILi256EEEEEELi256ENS_6half_tEfNS_4arch4Sm90ELb0ELb1ELb1ELb1ELb1ELb0ELb0ELb1ELb1ELb1ELb0ELb0EEENS1_21CollectiveEpilogueFwdINS6_IJSA_SC_SB_EEES9_SE_SG_Li256ELb1ELb1ELb0ELb0EEENS1_36VarlenDynamicPersistentTileSchedulerILi128ELi64ELi256ELi128ELb0ELb1ELb1ELb1ELb0ELb1EEEEEEEEEvNT_6ParamsE)
        /*03c8*/ 	.word	0x000000a8


	//----- nvinfo : EIATTR_FRAME_SIZE
	.align		4
.L_201:
        /*03cc*/ 	.byte	0x04, 0x11
        /*03ce*/ 	.short	(.L_203 - .L_202)
	.align		4
.L_202:
        /*03d0*/ 	.word	index@(_ZN7cutlass13device_kernelIN5flash11enable_sm90INS1_16FlashAttnFwdSm90INS1_25CollectiveMainloopFwdSm90ILi2EN4cute5tupleIJNS5_1CILi1EEES8_S8_EEENS6_IJNS7_ILi128EEENS7_ILi64EEENS7_ILi256EEEEEELi256ENS_6half_tEfNS_4arch4Sm90ELb0ELb1ELb1ELb1ELb1ELb0ELb0ELb1ELb1ELb1ELb0ELb0EEENS1_21CollectiveEpilogueFwdINS6_IJSA_SC_SB_EEES9_SE_SG_Li256ELb1ELb1ELb0ELb0EEENS1_36VarlenDynamicPersistentTileSchedulerILi128ELi64ELi256ELi128ELb0ELb1ELb1ELb1ELb0ELb1EEEEEEEEEvNT_6ParamsE)
        /*03d4*/ 	.word	0x00000028


	//----- nvinfo : EIATTR_REGCOUNT
	.align		4
.L_203:
        /*03d8*/ 	.byte	0x04, 0x2f
        /*03da*/ 	.short	(.L_205 - .L_204)
	.align		4
.L_204:
        /*03dc*/ 	.word	index@(_ZN7cutlass13device_kernelIN5flash11enable_sm90INS1_16FlashAttnFwdSm90INS1_25CollectiveMainloopFwdSm90ILi2EN4cute5tupleIJNS5_1CILi1EEES8_S8_EEENS6_IJNS7_ILi128EEENS7_ILi64EEENS7_ILi256EEEEEELi256ENS_6half_tEfNS_4arch4Sm90ELb0ELb1ELb1ELb0ELb1ELb0ELb0ELb1ELb1ELb1ELb0ELb0EEENS1_21CollectiveEpilogueFwdINS6_IJSA_SC_SB_EEES9_SE_SG_Li256ELb0ELb1ELb0ELb0EEENS1_30DynamicPersistentTileSchedulerILi256ELi128ELb0ELb1ELb1EEEEEEEEEvNT_6ParamsE)
        /*03e0*/ 	.word	0x000000a8


	//----- nvinfo : EIATTR_FRAME_SIZE
	.align		4
.L_205:
        /*03e4*/ 	.byte	0x04, 0x11
        /*03e6*/ 	.short	(.L_207 - .L_206)
	.align		4
.L_206:
        /*03e8*/ 	.word	index@(_ZN7cutlass13device_kernelIN5flash11enable_sm90INS1_16FlashAttnFwdSm90INS1_25CollectiveMainloopFwdSm90ILi2EN4cute5tupleIJNS5_1CILi1EEES8_S8_EEENS6_IJNS7_ILi128EEENS7_ILi64EEENS7_ILi256EEEEEELi256ENS_6half_tEfNS_4arch4Sm90ELb0ELb1ELb1ELb0ELb1ELb0ELb0ELb1ELb1ELb1ELb0ELb0EEENS1_21CollectiveEpilogueFwdINS6_IJSA_SC_SB_EEES9_SE_SG_Li256ELb0ELb1ELb0ELb0EEENS1_30DynamicPersistentTileSchedulerILi256ELi128ELb0ELb1ELb1EEEEEEEEEvNT_6ParamsE)
        /*03ec*/ 	.word	0x00000008


	//----- nvinfo : EIATTR_REGCOUNT
	.align		4
.L_207:
        /*03f0*/ 	.byte	0x04, 0x2f
        /*03f2*/ 	.short	(.L_209 - .L_208)
	.align		4
.L_208:
        /*03f4*/ 	.word	index@(_ZN7cutlass13device_kernelIN5flash11enable_sm90INS1_16FlashAttnFwdSm90INS1_25CollectiveMainloopFwdSm90ILi2EN4cute5tupleIJNS5_1CILi1EEES8_S8_EEENS6_IJNS7_ILi128EEENS7_ILi80EEENS7_ILi256EEEEEELi256ENS_6half_tEfNS_4arch4Sm90ELb0ELb0ELb1ELb1ELb1ELb1ELb0ELb1ELb1ELb1ELb0ELb0EEENS1_21CollectiveEpilogueFwdINS6_IJSA_SC_SB_EEES9_SE_SG_Li256ELb1ELb1ELb0ELb0EEENS1_36VarlenDynamicPersistentTileSchedulerILi128ELi80ELi256ELi128ELb0ELb1ELb1ELb0ELb1ELb1EEEEEEEEEvNT_6ParamsE)
        /*03f8*/ 	.word	0x000000a8


	//----- nvinfo : EIATTR_FRAME_SIZE
	.align		4
.L_209:
        /*03fc*/ 	.byte	0x04, 0x11
        /*03fe*/ 	.short	(.L_211 - .L_210)
	.align		4
.L_210:
        /*0400*/ 	.word	index@(_ZN7cutlass13device_kernelIN5flash11enable_sm90INS1_16FlashAttnFwdSm90INS1_25CollectiveMainloopFwdSm90ILi2EN4cute5tupleIJNS5_1CILi1EEES8_S8_EEENS6_IJNS7_ILi128EEENS7_ILi80EEENS7_ILi256EEEEEELi256ENS_6half_tEfNS_4arch4Sm90ELb0ELb0ELb1ELb1ELb1ELb1ELb0ELb1ELb1ELb1ELb0ELb0EEENS1_21CollectiveEpilogueFwdINS6_IJSA_SC_SB_EEES9_SE_SG_Li256ELb1ELb1ELb0ELb0EEENS1_36VarlenDynamicPersistentTileSchedulerILi128ELi80ELi256ELi128ELb0ELb1ELb1ELb0ELb1ELb1EEEEEEEEEvNT_6ParamsE)
        /*0404*/ 	.word	0x00000080


	//----- nvinfo : EIATTR_REGCOUNT
	.align		4
.L_211:
        /*0408*/ 	.byte	0x04, 0x2f
        /*040a*/ 	.short	(.L_213 - .L_212)
	.align		4
.L_212:
        /*040c*/ 	.word	index@(_ZN7cutlass13device_kernelIN5flash11enable_sm90INS1_16FlashAttnFwdSm90INS1_25CollectiveMainloopFwdSm90ILi2EN4cute5tupleIJNS5_1CILi1EEES8_S8_EEENS6_IJNS7_ILi128EEENS7_ILi80EEENS7_ILi256EEEEEELi256ENS_6half_tEfNS_4arch4Sm90ELb0ELb0ELb1ELb1ELb1ELb0ELb0ELb1ELb1ELb1ELb0ELb0EEENS1_21CollectiveEpilogueFwdINS6_IJSA_SC_SB_EEES9_SE_SG_Li256ELb1ELb1ELb0ELb0EEENS1_36VarlenDynamicPersistentTileSchedulerILi128ELi80ELi256ELi128ELb0ELb1ELb1ELb0ELb1ELb1EEEEEEEEEvNT_6ParamsE)
        /*0410*/ 	.word	0x000000a8


	//----- nvinfo : EIATTR_FRAME_SIZE
	.align		4
.L_213:
        /*0414*/ 	.byte	0x04, 0x11
        /*0416*/ 	.short	(.L_215 - .L_214)
	.align		4
.L_214:
        /*0418*/ 	.word	index@(_ZN7cutlass13device_kernelIN5flash11enable_sm90INS1_16FlashAttnFwdSm90INS1_25CollectiveMainloopFwdSm90ILi2EN4cute5tupleIJNS5_1CILi1EEES8_S8_EEENS6_IJNS7_ILi128EEENS7_ILi80EEENS7_ILi256EEEEEELi256ENS_6half_tEfNS_4arch4Sm90ELb0ELb0ELb1ELb1ELb1ELb0ELb0ELb1ELb1ELb1ELb0ELb0EEENS1_21CollectiveEpilogueFwdINS6_IJSA_SC_SB_EEES9_SE_SG_Li256ELb1ELb1ELb0ELb0EEENS1_36VarlenDynamicPersistentTileSchedulerILi128ELi80ELi256ELi128ELb0ELb1ELb1ELb0ELb1ELb1EEEEEEEEEvNT_6ParamsE)
        /*041c*/ 	.word	0x00000028


	//----- nvinfo : EIATTR_REGCOUNT
	.align		4
.L_215:
        /*0420*/ 	.byte	0x04, 0x2f
        /*0422*/ 	.short	(.L_217 - .L_216)
	.align		4
.L_216:
        /*0424*/ 	.word	index@(_ZN7cutlass13device_kernelIN5flash11enable_sm90INS1_16FlashAttnFwdSm90INS1_25CollectiveMainloopFwdSm90ILi2EN4cute5tupleIJNS5_1CILi1EEES8_S8_EEENS6_IJNS7_ILi128EEENS7_ILi80EEENS7_ILi256EEEEEELi256ENS_6half_tEfNS_4arch4Sm90ELb0ELb0ELb1ELb0ELb1ELb0ELb0ELb1ELb1ELb1ELb0ELb0EEENS1_21CollectiveEpilogueFwdINS6_IJSA_SC_SB_EEES9_SE_SG_Li256ELb0ELb1ELb0ELb0EEENS1_29StaticPersistentTileSchedulerILb0EEEEEEEEEvNT_6ParamsE)
        /*0428*/ 	.word	0x000000a8


	//----- nvinfo : EIATTR_FRAME_SIZE
	.align		4
.L_217:
        /*042c*/ 	.byte	0x04, 0x11
        /*042e*/ 	.short	(.L_219 - .L_218)
	.align		4
.L_218:
        /*0430*/ 	.word	index@(_ZN7cutlass13device_kernelIN5flash11enable_sm90INS1_16FlashAttnFwdSm90INS1_25CollectiveMainloopFwdSm90ILi2EN4cute5tupleIJNS5_1CILi1EEES8_S8_EEENS6_IJNS7_ILi128EEENS7_ILi80EEENS7_ILi256EEEEEELi256ENS_6half_tEfNS_4arch4Sm90ELb0ELb0ELb1ELb0ELb1ELb0ELb0ELb1ELb1ELb1ELb0ELb0EEENS1_21CollectiveEpilogueFwdINS6_IJSA_SC_SB_EEES9_SE_SG_Li256ELb0ELb1ELb0ELb0EEENS1_29StaticPersistentTileSchedulerILb0EEEEEEEEEvNT_6ParamsE)
        /*0434*/ 	.word	0x00000010


	//----- nvinfo : EIATTR_MIN_STACK_SIZE
	.align		4
.L_219:
        /*0438*/ 	.byte	0x04, 0x12
        /*043a*/ 	.short	(.L_221 - .L_220)
	.align		4
.L_220:
        /*043c*/ 	.word	index@(_ZN7cutlass13device_kernelIN5flash11enable_sm90INS1_16FlashAttnFwdSm90INS1_25CollectiveMainloopFwdSm90ILi2EN4cute5tupleIJNS5_1CILi1EEES8_S8_EEENS6_IJNS7_ILi128EEENS7_ILi80EEENS7_ILi256EEEEEELi256ENS_6half_tEfNS_4arch4Sm90ELb0ELb0ELb1ELb0ELb1ELb0ELb0ELb1ELb1ELb1ELb0ELb0EEENS1_21CollectiveEpilogueFwdINS6_IJSA_SC_SB_EEES9_SE_SG_Li256ELb0ELb1ELb0ELb0EEENS1_29StaticPersistentTileSchedulerILb0EEEEEEEEEvNT_6ParamsE)
        /*0440*/ 	.word	0x00000010


	//----- nvinfo : EIATTR_MIN_STACK_SIZE
	.align		4
.L_221:
        /*0444*/ 	.byte	0x04, 0x12
        /*0446*/ 	.short	(.L_223 - .L_222)
	.align		4
.L_222:
        /*0448*/ 	.word	index@(_ZN7cutlass13device_kernelIN5flash11enable_sm90INS1_16FlashAttnFwdSm90INS1_25CollectiveMainloopFwdSm90ILi2EN4cute5tupleIJNS5_1CILi1EEES8_S8_EEENS6_IJNS7_ILi128EEENS7_ILi80EEENS7_ILi256EEEEEELi256ENS_6half_tEfNS_4arch4Sm90ELb0ELb0ELb1ELb1ELb1ELb0ELb0ELb1ELb1ELb1ELb0ELb0EEENS1_21CollectiveEpilogueFwdINS6_IJSA_SC_SB_EEES9_SE_SG_Li256ELb1ELb1ELb0ELb0EEENS1_36VarlenDynamicPersistentTileSchedulerILi128ELi80ELi256ELi128ELb0ELb1ELb1ELb0ELb1ELb1EEEEEEEEEvNT_6ParamsE)
        /*044c*/ 	.word	0x00000028


	//----- nvinfo : EIATTR_MIN_STACK_SIZE
	.align		4
.L_223:
        /*0450*/ 	.byte	0x04, 0x12
        /*0452*/ 	.short	(.L_225 - .L_224)
	.align		4
.L_224:
        /*0454*/ 	.word	index@(_ZN7cutlass13device_kernelIN5flash11enable_sm90INS1_16FlashAttnFwdSm90INS1_25CollectiveMainloopFwdSm90ILi2EN4cute5tupleIJNS5_1CILi1EEES8_S8_EEENS6_IJNS7_ILi128EEENS7_ILi80EEENS7_ILi256EEEEEELi256ENS_6half_tEfNS_4arch4Sm90ELb0ELb0ELb1ELb1ELb1ELb1ELb0ELb1ELb1ELb1ELb0ELb0EEENS1_21CollectiveEpilogueFwdINS6_IJSA_SC_SB_EEES9_SE_SG_Li256ELb1ELb1ELb0ELb0EEENS1_36VarlenDynamicPersistentTileSchedulerILi128ELi80ELi256ELi128ELb0ELb1ELb1ELb0ELb1ELb1EEEEEEEEEvNT_6ParamsE)
        /*0458*/ 	.word	0x00000080


	//----- nvinfo : EIATTR_MIN_STACK_SIZE
	.align		4
.L_225:
        /*045c*/ 	.byte	0x04, 0x12
        /*045e*/ 	.short	(.L_227 - .L_226)
	.align		4
.L_226:
        /*0460*/ 	.word	index@(_ZN7cutlass13device_kernelIN5flash11enable_sm90INS1_16FlashAttnFwdSm90INS1_25CollectiveMainloopFwdSm90ILi2EN4cute5tupleIJNS5_1CILi1EEES8_S8_EEENS6_IJNS7_ILi128EEENS7_ILi64EEENS7_ILi256EEEEEELi256ENS_6half_tEfNS_4arch4Sm90ELb0ELb1ELb1ELb0ELb1ELb0ELb0ELb1ELb1ELb1ELb0ELb0EEENS1_21CollectiveEpilogueFwdINS6_IJSA_SC_SB_EEES9_SE_SG_Li256ELb0ELb1ELb0ELb0EEENS1_30DynamicPersistentTileSchedulerILi256ELi128ELb0ELb1ELb1EEEEEEEEEvNT_6ParamsE)
        /*0464*/ 	.word	0x00000008


	//----- nvinfo : EIATTR_MIN_STACK_SIZE
	.align		4
.L_227:
        /*0468*/ 	.byte	0x04, 0x12
        /*046a*/ 	.short	(.L_229 - .L_228)
	.align		4
.L_228:
        /*046c*/ 	.word	index@(_ZN7cutlass13device_kernelIN5flash11enable_sm90INS1_16FlashAttnFwdSm90INS1_25CollectiveMainloopFwdSm90ILi2EN4cute5tupleIJNS5_1CILi1EEES8_S8_EEENS6_IJNS7_ILi128EEENS7_ILi64EEENS7_ILi256EEEEEELi256ENS_6half_tEfNS_4arch4Sm90ELb0ELb1ELb1ELb1ELb1ELb0ELb0ELb1ELb1ELb1ELb0ELb0EEENS1_21CollectiveEpilogueFwdINS6_IJSA_SC_SB_EEES9_SE_SG_Li256ELb1ELb1ELb0ELb0EEENS1_36VarlenDynamicPersistentTileSchedulerILi128ELi64ELi256ELi128ELb0ELb1ELb1ELb1ELb0ELb1EEEEEEEEEvNT_6ParamsE)
        /*0470*/ 	.word	0x00000028


	//----- nvinfo : EIATTR_MIN_STACK_SIZE
	.align		4
.L_229:
        /*0474*/ 	.byte	0x04, 0x12
        /*0476*/ 	.short	(.L_231 - .L_230)
	.align		4
.L_230:
        /*0478*/ 	.word	index@(_ZN7cutlass13device_kernelIN5flash11enable_sm90INS1_16FlashAttnFwdSm90INS1_25CollectiveMainloopFwdSm90ILi2EN4cute5tupleIJNS5_1CILi1EEES8_S8_EEENS6_IJNS7_ILi128EEENS7_ILi64EEENS7_ILi256EEEEEELi256ENS_6half_tEfNS_4arch4Sm90ELb0ELb1ELb1ELb1ELb1ELb1ELb0ELb1ELb1ELb1ELb0ELb0EEENS1_21CollectiveEpilogueFwdINS6_IJSA_SC_SB_EEES9_SE_SG_Li256ELb1ELb1ELb0ELb0EEENS1_36VarlenDynamicPersistentTileSchedulerILi128ELi64ELi256ELi128ELb0ELb1ELb1ELb1ELb0ELb1EEEEEEEEEvNT_6ParamsE)
        /*047c*/ 	.word	0x000000d8


	//----- nvinfo : EIATTR_MIN_STACK_SIZE
	.align		4
.L_231:
        /*0480*/ 	.byte	0x04, 0x12
        /*0482*/ 	.short	(.L_233 - .L_232)
	.align		4
.L_232:
        /*0484*/ 	.word	index@(_ZN7cutlass13device_kernelIN5flash11enable_sm90INS1_16FlashAttnFwdSm90INS1_25CollectiveMainloopFwdSm90ILi2EN4cute5tupleIJNS5_1CILi1EEES8_S8_EEENS6_IJNS7_ILi128EEENS7_ILi80EEENS7_ILi256EEEEEELi256ENS_6half_tEfNS_4arch4Sm90ELb1ELb0ELb1ELb0ELb1ELb0ELb0ELb1ELb1ELb1ELb0ELb0EEENS1_21CollectiveEpilogueFwdINS6_IJSA_SC_SB_EEES9_SE_SG_Li256ELb0ELb1ELb0ELb0EEENS1_30DynamicPersistentTileSchedulerILi256ELi128ELb0ELb1ELb1EEEEEEEEEvNT_6ParamsE)
        /*0488*/ 	.word	0x00000008


	//----- nvinfo : EIATTR_MIN_STACK_SIZE
	.align		4
.L_233:
        /*048c*/ 	.byte	0x04, 0x12
        /*048e*/ 	.short	(.L_235 - .L_234)
	.align		4
.L_234:
        /*0490*/ 	.word	index@(_ZN7cutlass13device_kernelIN5flash11enable_sm90INS1_16FlashAttnFwdSm90INS1_25CollectiveMainloopFwdSm90ILi2EN4cute5tupleIJNS5_1CILi1EEES8_S8_EEENS6_IJNS7_ILi128EEENS7_ILi80EEENS7_ILi256EEEEEELi256ENS_6half_tEfNS_4arch4Sm90ELb1ELb0ELb1ELb1ELb1ELb0ELb0ELb1ELb1ELb1ELb0ELb0EEENS1_21CollectiveEpilogueFwdINS6_IJSA_SC_SB_EEES9_SE_SG_Li256ELb1ELb1ELb0ELb0EEENS1_36VarlenDynamicPersistentTileSchedulerILi128ELi80ELi256ELi128ELb0ELb1ELb1ELb1ELb1ELb1EEEEEEEEEvNT_6ParamsE)
        /*0494*/ 	.word	0x00000030


	//----- nvinfo : EIATTR_MIN_STACK_SIZE
	.align		4
.L_235:
        /*0498*/ 	.byte	0x04, 0x12
        /*049a*/ 	.short	(.L_237 - .L_236)
	.align		4
.L_236:
        /*049c*/ 	.word	index@(_ZN7cutlass13device_kernelIN5flash11enable_sm90INS1_16FlashAttnFwdSm90INS1_25CollectiveMainloopFwdSm90ILi2EN4cute5tupleIJNS5_1CILi1EEES8_S8_EEENS6_IJNS7_ILi128EEENS7_ILi80EEENS7_ILi256EEEEEELi256ENS_6half_tEfNS_4arch4Sm90ELb1ELb0ELb1ELb1ELb1ELb1ELb0ELb1ELb1ELb1ELb0ELb0EEENS1_21CollectiveEpilogueFwdINS6_IJSA_SC_SB_EEES9_SE_SG_Li256ELb1ELb1ELb0ELb0EEENS1_36VarlenDynamicPersistentTileSchedulerILi128ELi80ELi256ELi128ELb0ELb1ELb1ELb1ELb1ELb1EEEEEEEEEvNT_6ParamsE)
        /*04a0*/ 	.word	0x00000098


	//----- nvinfo : EIATTR_MIN_STACK_SIZE
	.align		4
.L_237:
        /*04a4*/ 	.byte	0x04, 0x12
        /*04a6*/ 	.short	(.L_239 - .L_238)
	.align		4
.L_238:
        /*04a8*/ 	.word	index@(_ZN7cutlass13device_kernelIN5flash11enable_sm90INS1_16FlashAttnFwdSm90INS1_25CollectiveMainloopFwdSm90ILi2EN4cute5tupleIJNS5_1CILi1EEES8_S8_EEENS6_IJNS7_ILi128EEENS7_ILi96EEENS7_ILi192EEEEEELi192ENS_6half_tEfNS_4arch4Sm90ELb0ELb0ELb1ELb0ELb1ELb0ELb0ELb1ELb1ELb1ELb0ELb0EEENS1_21CollectiveEpilogueFwdINS6_IJSA_SC_SB_EEES9_SE_SG_Li256ELb0ELb1ELb0ELb0EEENS1_29StaticPersistentTileSchedulerILb0EEEEEEEEEvNT_6ParamsE)
        /*04ac*/ 	.word	0x00000008


	//----- nvinfo : EIATTR_MIN_STACK_SIZE
	.align		4
.L_239:
        /*04b0*/ 	.byte	0x04, 0x12
        /*04b2*/ 	.short	(.L_241 - .L_240)
	.align		4
.L_240:
        /*04b4*/ 	.word	index@(_ZN7cutlass13device_kernelIN5flash11enable_sm90INS1_16FlashAttnFwdSm90INS1_25CollectiveMainloopFwdSm90ILi2EN4cute5tupleIJNS5_1CILi1EEES8_S8_EEENS6_IJNS7_ILi128EEENS7_ILi96EEENS7_ILi192EEEEEELi192ENS_6half_tEfNS_4arch4Sm90ELb0ELb0ELb1ELb1ELb1ELb0ELb0ELb1ELb1ELb1ELb0ELb0EEENS1_21CollectiveEpilogueFwdINS6_IJSA_SC_SB_EEES9_SE_SG_Li256ELb1ELb1ELb0ELb0EEENS1_36VarlenDynamicPersistentTileSchedulerILi128ELi96ELi256ELi128ELb0ELb1ELb1ELb0ELb1ELb1EEEEEEEEEvNT_6ParamsE)
        /*04b8*/ 	.word	0x00000030


	//----- nvinfo : EIATTR_MIN_STACK_SIZE
	.align		4
.L_241:
        /*04bc*/ 	.byte	0x04, 0x12
        /*04be*/ 	.short	(.L_243 - .L_242)
	.align		4
.L_242:
        /*04c0*/ 	.word	index@(_ZN7cutlass13device_kernelIN5flash11enable_sm90INS1_16FlashAttnFwdSm90INS1_25CollectiveMainloopFwdSm90ILi2EN4cute5tupleIJNS5_1CILi1EEES8_S8_EEENS6_IJNS7_ILi128EEENS7_ILi96EEENS7_ILi192EEEEEELi192ENS_6half_tEfNS_4arch4Sm90ELb0ELb0ELb1ELb1ELb1ELb1ELb0ELb1ELb1ELb1ELb0ELb0EEENS1_21CollectiveEpilogueFwdINS6_IJSA_SC_SB_EEES9_SE_SG_Li256ELb1ELb1ELb0ELb0EEENS1_36VarlenDynamicPersistentTileSchedulerILi128ELi96ELi256ELi128ELb0ELb1ELb1ELb0ELb1ELb1EEEEEEEEEvNT_6ParamsE)
        /*04c4*/ 	.word	0x00000098


	//----- nvinfo : EIATTR_MIN_STACK_SIZE
	.align		4
.L_243:
        /*04c8*/ 	.byte	0x04, 0x12
        /*04ca*/ 	.short	(.L_245 - .L_244)
	.align		4
.L_244:
        /*04cc*/ 	.word	index@(_ZN7cutlass13device_kernelIN5flash11enable_sm90INS1_16FlashAttnFwdSm90INS1_25CollectiveMainloopFwdSm90ILi2EN4cute5tupleIJNS5_1CILi1EEES8_S8_EEENS6_IJNS7_ILi128EEENS7_ILi96EEENS7_ILi192EEEEEELi192ENS_6half_tEfNS_4arch4Sm90ELb0ELb1ELb1ELb0ELb1ELb0ELb0ELb1ELb1ELb1ELb0ELb0EEENS1_21CollectiveEpilogueFwdINS6_IJSA_SC_SB_EEES9_SE_SG_Li256ELb0ELb1ELb0ELb0EEENS1_30DynamicPersistentTileSchedulerILi256ELi128ELb0ELb1ELb1EEEEEEEEEvNT_6ParamsE)
        /*04d0*/ 	.word	0x00000008


	//----- nvinfo : EIATTR_MIN_STACK_SIZE
	.align		4
.L_245:
        /*04d4*/ 	.byte	0x04, 0x12
        /*04d6*/ 	.short	(.L_247 - .L_246)
	.align		4
.L_246:
        /*04d8*/ 	.word	index@(_ZN7cutlass13device_kernelIN5flash11enable_sm90INS1_16FlashAttnFwdSm90INS1_25CollectiveMainloopFwdSm90ILi2EN4cute5tupleIJNS5_1CILi1EEES8_S8_EEENS6_IJNS7_ILi128EEENS7_ILi96EEENS7_ILi192EEEEEELi192ENS_6half_tEfNS_4arch4Sm90ELb0ELb1ELb1ELb1ELb1ELb0ELb0ELb1ELb1ELb1ELb0ELb0EEENS1_21CollectiveEpilogueFwdINS6_IJSA_SC_SB_EEES9_SE_SG_Li256ELb1ELb1ELb0ELb0EEENS1_36VarlenDynamicPersistentTileSchedulerILi128ELi96ELi256ELi128ELb0ELb1ELb1ELb1ELb0ELb1EEEEEEEEEvNT_6ParamsE)
        /*04dc*/ 	.word	0x00000030


	//----- nvinfo : EIATTR_MIN_STACK_SIZE
	.align		4
.L_247:
        /*04e0*/ 	.byte	0x04, 0x12
        /*04e2*/ 	.short	(.L_249 - .L_248)
	.align		4
.L_248:
        /*04e4*/ 	.word	index@(_ZN7cutlass13device_kernelIN5flash11enable_sm90INS1_16FlashAttnFwdSm90INS1_25CollectiveMainloopFwdSm90ILi2EN4cute5tupleIJNS5_1CILi1EEES8_S8_EEENS6_IJNS7_ILi128EEENS7_ILi96EEENS7_ILi192EEEEEELi192ENS_6half_tEfNS_4arch4Sm90ELb0ELb1ELb1ELb1ELb1ELb1ELb0ELb1ELb1ELb1ELb0ELb0EEENS1_21CollectiveEpilogueFwdINS6_IJSA_SC_SB_EEES9_SE_SG_Li256ELb1ELb1ELb0ELb0EEENS1_36VarlenDynamicPersistentTileSchedulerILi128ELi96ELi256ELi128ELb0ELb1ELb1ELb1ELb0ELb1EEEEEEEEEvNT_6ParamsE)
        /*04e8*/ 	.word	0x00000090


	//----- nvinfo : EIATTR_MIN_STACK_SIZE
	.align		4
.L_249:
        /*04ec*/ 	.byte	0x04, 0x12
        /*04ee*/ 	.short	(.L_251 - .L_250)
	.align		4
.L_250:
        /*04f0*/ 	.word	index@(_ZN7cutlass13device_kernelIN5flash11enable_sm90INS1_16FlashAttnFwdSm90INS1_25CollectiveMainloopFwdSm90ILi2EN4cute5tupleIJNS5_1CILi1EEES8_S8_EEENS6_IJNS7_ILi128EEENS7_ILi96EEENS7_ILi192EEEEEELi192ENS_6half_tEfNS_4arch4Sm90ELb1ELb0ELb1ELb0ELb1ELb0ELb0ELb1ELb1ELb1ELb0ELb0EEENS1_21CollectiveEpilogueFwdINS6_IJSA_SC_SB_EEES9_SE_SG_Li256ELb0ELb1ELb0ELb0EEENS1_30DynamicPersistentTileSchedulerILi256ELi128ELb0ELb1ELb1EEEEEEEEEvNT_6ParamsE)
        /*04f4*/ 	.word	0x00000008


	//----- nvinfo : EIATTR_MIN_STACK_SIZE
	.align		4
.L_251:
        /*04f8*/ 	.byte	0x04, 0x12
        /*04fa*/ 	.short	(.L_253 - .L_252)
	.align		4
.L_252:
        /*04fc*/ 	.word	index@(_ZN7cutlass13device_kernelIN5flash11enable_sm90INS1_16FlashAttnFwdSm90INS1_25CollectiveMainloopFwdSm90ILi2EN4cute5tupleIJNS5_1CILi1EEES8_S8_EEENS6_IJNS7_ILi128EEENS7_ILi96EEENS7_ILi192EEEEEELi192ENS_6half_tEfNS_4arch4Sm90ELb1ELb0ELb1ELb1ELb1ELb0ELb0ELb1ELb1ELb1ELb0ELb0EEENS1_21CollectiveEpilogueFwdINS6_IJSA_SC_SB_EEES9_SE_SG_Li256ELb1ELb1ELb0ELb0EEENS1_36VarlenDynamicPersistentTileSchedulerILi128ELi96ELi256ELi128ELb0ELb1ELb1ELb1ELb1ELb1EEEEEEEEEvNT_6ParamsE)
        /*0500*/ 	.word	0x00000030


	//----- nvinfo : EIATTR_MIN_STACK_SIZE
	.align		4
.L_253:
        /*0504*/ 	.byte	0x04, 0x12
        /*0506*/ 	.short	(.L_255 - .L_254)
	.align		4
.L_254:
        /*0508*/ 	.word	index@(_ZN7cutlass13device_kernelIN5flash11enable_sm90INS1_16FlashAttnFwdSm90INS1_25CollectiveMainloopFwdSm90ILi2EN4cute5tupleIJNS5_1CILi1EEES8_S8_EEENS6_IJNS7_ILi128EEENS7_ILi96EEENS7_ILi192EEEEEELi192ENS_6half_tEfNS_4arch4Sm90ELb1ELb0ELb1ELb1ELb1ELb1ELb0ELb1ELb1ELb1ELb0ELb0EEENS1_21CollectiveEpilogueFwdINS6_IJSA_SC_SB_EEES9_SE_SG_Li256ELb1ELb1ELb0ELb0EEENS1_36VarlenDynamicPersistentTileSchedulerILi128ELi96ELi256ELi128ELb0ELb1ELb1ELb1ELb1ELb1EEEEEEEEEvNT_6ParamsE)
        /*050c*/ 	.word	0x00000098


	//----- nvinfo : EIATTR_MIN_STACK_SIZE
	.align		4
.L_255:
        /*0510*/ 	.byte	0x04, 0x12
        /*0512*/ 	.short	(.L_257 - .L_256)
	.align		4
.L_256:
        /*0514*/ 	.word	index@(_ZN7cutlass13device_kernelIN5flash11enable_sm90INS1_16FlashAttnFwdSm90INS1_25CollectiveMainloopFwdSm90ILi2EN4cute5tupleIJNS5_1CILi1EEES8_S8_EEENS6_IJNS7_ILi128EEESA_SA_EEELi128ENS_6half_tEfNS_4arch4Sm90ELb0ELb0ELb1ELb0ELb1ELb0ELb0ELb1ELb1ELb1ELb0ELb0EEENS1_21CollectiveEpilogueFwdISB_S9_SC_SE_Li256ELb0ELb1ELb0ELb0EEENS1_29StaticPersistentTileSchedulerILb0EEEEEEEEEvNT_6ParamsE)
        /*0518*/ 	.word	0x00000000


	//----- nvinfo : EIATTR_MIN_STACK_SIZE
	.align		4
.L_257:
        /*051c*/ 	.byte	0x04, 0x12
        /*051e*/ 	.short	(.L_259 - .L_258)
	.align		4
.L_258:
        /*0520*/ 	.word	index@(_ZN7cutlass13device_kernelIN5flash11enable_sm90INS1_16FlashAttnFwdSm90INS1_25CollectiveMainloopFwdSm90ILi2EN4cute5tupleIJNS5_1CILi1EEES8_S8_EEENS6_IJNS7_ILi128EEESA_SA_EEELi128ENS_6half_tEfNS_4arch4Sm90ELb0ELb0ELb1ELb1ELb1ELb0ELb0ELb1ELb1ELb1ELb0ELb0EEENS1_21CollectiveEpilogueFwdISB_S9_SC_SE_Li256ELb1ELb1ELb0ELb0EEENS1_36VarlenDynamicPersistentTileSchedulerILi128ELi128ELi256ELi128ELb0ELb1ELb1ELb0ELb1ELb1EEEEEEEEEvNT_6ParamsE)
        /*0524*/ 	.word	0x00000020


	//----- nvinfo : EIATTR_MIN_STACK_SIZE
	.align		4
.L_259:
        /*0528*/ 	.byte	0x04, 0x12
        /*052a*/ 	.short	(.L_261 - .L_260)
	.align		4
.L_260:
        /*052c*/ 	.word	index@(_ZN7cutlass13device_kernelIN5flash11enable_sm90INS1_16FlashAttnFwdSm90INS1_25CollectiveMainloopFwdSm90ILi2EN4cute5tupleIJNS5_1CILi1EEES8_S8_EEENS6_IJNS7_ILi128EEESA_SA_EEELi128ENS_6half_tEfNS_4arch4Sm90ELb0ELb0ELb1ELb1ELb1ELb1ELb0ELb1ELb1ELb1ELb0ELb0EEENS1_21CollectiveEpilogueFwdISB_S9_SC_SE_Li256ELb1ELb1ELb0ELb0EEENS1_36VarlenDynamicPersistentTileSchedulerILi128ELi128ELi256ELi128ELb0ELb1ELb1ELb0ELb1ELb1EEEEEEEEEvNT_6ParamsE)
        /*0530*/ 	.word	0x00000030


	//----- nvinfo : EIATTR_MIN_STACK_SIZE
	.align		4
.L_261:
        /*0534*/ 	.byte	0x04, 0x12
        /*0536*/ 	.short	(.L_263 - .L_262)
	.align		4
.L_262:
        /*0538*/ 	.word	index@(_ZN7cutlass13device_kernelIN5flash11enable_sm90INS1_16FlashAttnFwdSm90INS1_25CollectiveMainloopFwdSm90ILi2EN4cute5tupleIJNS5_1CILi1EEES8_S8_EEENS6_IJNS7_ILi128EEESA_SA_EEELi128ENS_6half_tEfNS_4arch4Sm90ELb0ELb1ELb1ELb0ELb1ELb0ELb0ELb1ELb1ELb1ELb0ELb0EEENS1_21CollectiveEpilogueFwdISB_S9_SC_SE_Li256ELb0ELb1ELb0ELb0EEENS1_30DynamicPersistentTileSchedulerILi256ELi128ELb0ELb1ELb1EEEEEEEEEvNT_6ParamsE)
        /*053c*/ 	.word	0x00000000


	//----- nvinfo : EIATTR_MIN_STACK_SIZE
	.align		4
.L_263:
        /*0540*/ 	.byte	0x04, 0x12
        /*0542*/ 	.short	(.L_265 - .L_264)
	.align		4
.L_264:
        /*0544*/ 	.word	index@(_ZN7cutlass13device_kernelIN5flash11enable_sm90INS1_16FlashAttnFwdSm90INS1_25CollectiveMainloopFwdSm90ILi2EN4cute5tupleIJNS5_1CILi1EEES8_S8_EEENS6_IJNS7_ILi128EEESA_SA_EEELi128ENS_6half_tEfNS_4arch4Sm90ELb0ELb1ELb1ELb1ELb1ELb0ELb0ELb1ELb1ELb1ELb0ELb0EEENS1_21CollectiveEpilogueFwdISB_S9_SC_SE_Li256ELb1ELb1ELb0ELb0EEENS1_36VarlenDynamicPersistentTileSchedulerILi128ELi128ELi256ELi128ELb0ELb1ELb1ELb1ELb0ELb1EEEEEEEEEvNT_6ParamsE)
        /*0548*/ 	.word	0x00000020


	//----- nvinfo : EIATTR_MIN_STACK_SIZE
	.align		4
.L_265:
        /*054c*/ 	.byte	0x04, 0x12
        /*054e*/ 	.short	(.L_267 - .L_266)
	.align		4
.L_266:
        /*0550*/ 	.word	index@(_ZN7cutlass13device_kernelIN5flash11enable_sm90INS1_16FlashAttnFwdSm90INS1_25CollectiveMainloopFwdSm90ILi2EN4cute5tupleIJNS5_1CILi1EEES8_S8_EEENS6_IJNS7_ILi128EEESA_SA_EEELi128ENS_6half_tEfNS_4arch4Sm90ELb0ELb1ELb1ELb1ELb1ELb1ELb0ELb1ELb1ELb1ELb0ELb0EEENS1_21CollectiveEpilogueFwdISB_S9_SC_SE_Li256ELb1ELb1ELb0ELb0EEENS1_36VarlenDynamicPersistentTileSchedulerILi128ELi128ELi256ELi128ELb0ELb1ELb1ELb1ELb0ELb1EEEEEEEEEvNT_6ParamsE)
        /*0554*/ 	.word	0x00000030


	//----- nvinfo : EIATTR_MIN_STACK_SIZE
	.align		4
.L_267:
        /*0558*/ 	.byte	0x04, 0x12
        /*055a*/ 	.short	(.L_269 - .L_268)
	.align		4
.L_268:
        /*055c*/ 	.word	index@(_ZN7cutlass13device_kernelIN5flash11enable_sm90INS1_16FlashAttnFwdSm90INS1_25CollectiveMainloopFwdSm90ILi2EN4cute5tupleIJNS5_1CILi1EEES8_S8_EEENS6_IJNS7_ILi128EEESA_SA_EEELi128ENS_6half_tEfNS_4arch4Sm90ELb1ELb0ELb1ELb0ELb1ELb0ELb0ELb1ELb1ELb1ELb0ELb0EEENS1_21CollectiveEpilogueFwdISB_S9_SC_SE_Li256ELb0ELb1ELb0ELb0EEENS1_30DynamicPersistentTileSchedulerILi256ELi128ELb0ELb1ELb1EEEEEEEEEvNT_6ParamsE)
        /*0560*/ 	.word	0x00000000


	//----- nvinfo : EIATTR_MIN_STACK_SIZE
	.align		4
.L_269:
        /*0564*/ 	.byte	0x04, 0x12
        /*0566*/ 	.short	(.L_271 - .L_270)
	.align		4
.L_270:
        /*0568*/ 	.word	index@(_ZN7cutlass13device_kernelIN5flash11enable_sm90INS1_16FlashAttnFwdSm90INS1_25CollectiveMainloopFwdSm90ILi2EN4cute5tupleIJNS5_1CILi1EEES8_S8_EEENS6_IJNS7_ILi128EEESA_SA_EEELi128ENS_6half_tEfNS_4arch4Sm90ELb1ELb0ELb1ELb1ELb1ELb0ELb0ELb1ELb1ELb1ELb0ELb0EEENS1_21CollectiveEpilogueFwdISB_S9_SC_SE_Li256ELb1ELb1ELb0ELb0EEENS1_36VarlenDynamicPersistentTileSchedulerILi128ELi128ELi256ELi128ELb0ELb1ELb1ELb1ELb1ELb1EEEEEEEEEvNT_6ParamsE)
        /*056c*/ 	.word	0x00000020


	//----- nvinfo : EIATTR_MIN_STACK_SIZE
	.align		4
.L_271:
        /*0570*/ 	.byte	0x04, 0x12
        /*0572*/ 	.short	(.L_273 - .L_272)
	.align		4
.L_272:
        /*0574*/ 	.word	index@(_ZN7cutlass13device_kernelIN5flash11enable_sm90INS1_16FlashAttnFwdSm90INS1_25CollectiveMainloopFwdSm90ILi2EN4cute5tupleIJNS5_1CILi1EEES8_S8_EEENS6_IJNS7_ILi128EEESA_SA_EEELi128ENS_6half_tEfNS_4arch4Sm90ELb1ELb0ELb1ELb1ELb1ELb1ELb0ELb1ELb1ELb1ELb0ELb0EEENS1_21CollectiveEpilogueFwdISB_S9_SC_SE_Li256ELb1ELb1ELb0ELb0EEENS1_36VarlenDynamicPersistentTileSchedulerILi128ELi128ELi256ELi128ELb0ELb1ELb1ELb1ELb1ELb1EEEEEEEEEvNT_6ParamsE)
        /*0578*/ 	.word	0x00000028


	//----- nvinfo : EIATTR_MIN_STACK_SIZE
	.align		4
.L_273:
        /*057c*/ 	.byte	0x04, 0x12
        /*057e*/ 	.short	(.L_275 - .L_274)
	.align		4
.L_274:
        /*0580*/ 	.word	index@(_ZN7cutlass13device_kernelIN5flash11enable_sm90INS1_16FlashAttnFwdSm90INS1_25CollectiveMainloopFwdSm90ILi2EN4cute5tupleIJNS5_1CILi1EEES8_S8_EEENS6_IJNS7_ILi192EEENS7_ILi128EEENS7_ILi96EEEEEELi96ENS_6half_tEfNS_4arch4Sm90ELb0ELb0ELb1ELb0ELb1ELb0ELb0ELb0ELb1ELb1ELb0ELb0EEENS1_21CollectiveEpilogueFwdINS6_IJSA_SC_SB_EEES9_SE_SG_Li384ELb0ELb1ELb0ELb0EEENS1_29StaticPersistentTileSchedulerILb0EEEEEEEEEvNT_6ParamsE)
        /*0584*/ 	.word	0x00000018


	//----- nvinfo : EIATTR_MIN_STACK_SIZE
	.align		4
.L_275:
        /*0588*/ 	.byte	0x04, 0x12
        /*058a*/ 	.short	(.L_277 - .L_276)
	.align		4
.L_276:
        /*058c*/ 	.word	index@(_ZN7cutlass13device_kernelIN5flash11enable_sm90INS1_16FlashAttnFwdSm90INS1_25CollectiveMainloopFwdSm90ILi2EN4cute5tupleIJNS5_1CILi1EEES8_S8_EEENS6_IJNS7_ILi192EEENS7_ILi128EEENS7_ILi96EEEEEELi96ENS_6half_tEfNS_4arch4Sm90ELb0ELb0ELb1ELb1ELb1ELb0ELb0ELb0ELb1ELb1ELb0ELb0EEENS1_21CollectiveEpilogueFwdINS6_IJSA_SC_SB_EEES9_SE_SG_Li384ELb1ELb1ELb0ELb0EEENS1_36VarlenDynamicPersistentTileSchedulerILi192ELi128ELi384ELi128ELb0ELb1ELb1ELb0ELb1ELb1EEEEEEEEEvNT_6ParamsE)
        /*0590*/ 	.word	0x00000040


	//----- nvinfo : EIATTR_MIN_STACK_SIZE
	.align		4
.L_277:
        /*0594*/ 	.byte	0x04, 0x12
        /*0596*/ 	.short	(.L_279 - .L_278)
	.align		4
.L_278:
        /*0598*/ 	.word	index@(_ZN7cutlass13device_kernelIN5flash11enable_sm90INS1_16FlashAttnFwdSm90INS1_25CollectiveMainloopFwdSm90ILi2EN4cute5tupleIJNS5_1CILi1EEES8_S8_EEENS6_IJNS7_ILi192EEENS7_ILi128EEENS7_ILi96EEEEEELi96ENS_6half_tEfNS_4arch4Sm90ELb0ELb0ELb1ELb1ELb1ELb1ELb0ELb0ELb1ELb1ELb0ELb0EEENS1_21CollectiveEpilogueFwdINS6_IJSA_SC_SB_EEES9_SE_SG_Li384ELb1ELb1ELb0ELb0EEENS1_36VarlenDynamicPersistentTileSchedulerILi192ELi128ELi384ELi128ELb0ELb1ELb1ELb0ELb1ELb1EEEEEEEEEvNT_6ParamsE)
        /*059c*/ 	.word	0x000000c8


	//----- nvinfo : EIATTR_MIN_STACK_SIZE
	.align		4
.L_279:
        /*05a0*/ 	.byte	0x04, 0x12
        /*05a2*/ 	.short	(.L_281 - .L_280)
	.align		4
.L_280:
        /*05a4*/ 	.word	index@(_ZN7cutlass13device_kernelIN5flash11enable_sm90INS1_16FlashAttnFwdSm90INS1_25CollectiveMainloopFwdSm90ILi2EN4cute5tupleIJNS5_1CILi1EEES8_S8_EEENS6_IJNS7_ILi192EEENS7_ILi128EEENS7_ILi96EEEEEELi96ENS_6half_tEfNS_4arch4Sm90ELb0ELb1ELb1ELb0ELb1ELb0ELb0ELb0ELb1ELb1ELb0ELb0EEENS1_21CollectiveEpilogueFwdINS6_IJSA_SC_SB_EEES9_SE_SG_Li384ELb0ELb1ELb0ELb0EEENS1_30DynamicPersistentTileSchedulerILi384ELi128ELb0ELb1ELb1EEEEEEEEEvNT_6ParamsE)
        /*05a8*/ 	.word	0x00000018


	//----- nvinfo : EIATTR_MIN_STACK_SIZE
	.align		4
.L_281:
        /*05ac*/ 	.byte	0x04, 0x12
        /*05ae*/ 	.short	(.L_283 - .L_282)
	.align		4
.L_282:
        /*05b0*/ 	.word	index@(_ZN7cutlass13device_kernelIN5flash11enable_sm90INS1_16FlashAttnFwdSm90INS1_25CollectiveMainloopFwdSm90ILi2EN4cute5tupleIJNS5_1CILi1EEES8_S8_EEENS6_IJNS7_ILi192EEENS7_ILi128EEENS7_ILi96EEEEEELi96ENS_6half_tEfNS_4arch4Sm90ELb0ELb1ELb1ELb1ELb1ELb0ELb0ELb0ELb1ELb1ELb0ELb0EEENS1_21CollectiveEpilogueFwdINS6_IJSA_SC_SB_EEES9_SE_SG_Li384ELb1ELb1ELb0ELb0EEENS1_36VarlenDynamicPersistentTileSchedulerILi192ELi128ELi384ELi128ELb0ELb1ELb1ELb1ELb0ELb1EEEEEEEEEvNT_6ParamsE)
        /*05b4*/ 	.word	0x00000030


	//----- nvinfo : EIATTR_MIN_STACK_SIZE
	.align		4
.L_283:
        /*05b8*/ 	.byte	0x04, 0x12
        /*05ba*/ 	.short	(.L_285 - .L_284)
	.align		4
.L_284:
        /*05bc*/ 	.word	index@(_ZN7cutlass13device_kernelIN5flash11enable_sm90INS1_16FlashAttnFwdSm90INS1_25CollectiveMainloopFwdSm90ILi2EN4cute5tupleIJNS5_1CILi1EEES8_S8_EEENS6_IJNS7_ILi192EEENS7_ILi128EEENS7_ILi96EEEEEELi96ENS_6half_tEfNS_4arch4Sm90ELb0ELb1ELb1ELb1ELb1ELb1ELb0ELb0ELb1ELb1ELb0ELb0EEENS1_21CollectiveEpilogueFwdINS6_IJSA_SC_SB_EEES9_SE_SG_Li384ELb1ELb1ELb0ELb0EEENS1_36VarlenDynamicPersistentTileSchedulerILi192ELi128ELi384ELi128ELb0ELb1ELb1ELb1ELb0ELb1EEEEEEEEEvNT_6ParamsE)
        /*05c0*/ 	.word	0x000000b0


	//----- nvinfo : EIATTR_MIN_STACK_SIZE
	.align		4
.L_285:
        /*05c4*/ 	.byte	0x04, 0x12
        /*05c6*/ 	.short	(.L_287 - .L_286)
	.align		4
.L_286:
        /*05c8*/ 	.word	index@(_ZN7cutlass13device_kernelIN5flash11enable_sm90INS1_16FlashAttnFwdSm90INS1_25CollectiveMainloopFwdSm90ILi2EN4cute5tupleIJNS5_1CILi1EEES8_S8_EEENS6_IJNS7_ILi192EEENS7_ILi128EEENS7_ILi96EEEEEELi96ENS_6half_tEfNS_4arch4Sm90ELb1ELb0ELb1ELb0ELb1ELb0ELb0ELb0ELb1ELb1ELb0ELb0EEENS1_21CollectiveEpilogueFwdINS6_IJSA_SC_SB_EEES9_SE_SG_Li384ELb0ELb1ELb0ELb0EEENS1_30DynamicPersistentTileSchedulerILi384ELi128ELb0ELb1ELb1EEEEEEEEEvNT_6ParamsE)
        /*05cc*/ 	.word	0x00000018


	//----- nvinfo : EIATTR_MIN_STACK_SIZE
	.align		4
.L_287:
        /*05d0*/ 	.byte	0x04, 0x12
        /*05d2*/ 	.short	(.L_289 - .L_288)
	.align		4
.L_288:
        /*05d4*/ 	.word	index@(_ZN7cutlass13device_kernelIN5flash11enable_sm90INS1_16FlashAttnFwdSm90INS1_25CollectiveMainloopFwdSm90ILi2EN4cute5tupleIJNS5_1CILi1EEES8_S8_EEENS6_IJNS7_ILi192EEENS7_ILi128EEENS7_ILi96EEEEEELi96ENS_6half_tEfNS_4arch4Sm90ELb1ELb0ELb1ELb1ELb1ELb0ELb0ELb0ELb1ELb1ELb0ELb0EEENS1_21CollectiveEpilogueFwdINS6_IJSA_SC_SB_EEES9_SE_SG_Li384ELb1ELb1ELb0ELb0EEENS1_36VarlenDynamicPersistentTileSchedulerILi192ELi128ELi384ELi128ELb0ELb1ELb1ELb1ELb1ELb1EEEEEEEEEvNT_6ParamsE)
        /*05d8*/ 	.word	0x00000040


	//----- nvinfo : EIATTR_MIN_STACK_SIZE
	.align		4
.L_289:
        /*05dc*/ 	.byte	0x04, 0x12
        /*05de*/ 	.short	(.L_291 - .L_290)
	.align		4
.L_290:
        /*05e0*/ 	.word	index@(_ZN7cutlass13device_kernelIN5flash11enable_sm90INS1_16FlashAttnFwdSm90INS1_25CollectiveMainloopFwdSm90ILi2EN4cute5tupleIJNS5_1CILi1EEES8_S8_EEENS6_IJNS7_ILi192EEENS7_ILi128EEENS7_ILi96EEEEEELi96ENS_6half_tEfNS_4arch4Sm90ELb1ELb0ELb1ELb1ELb1ELb1ELb0ELb0ELb1ELb1ELb0ELb0EEENS1_21CollectiveEpilogueFwdINS6_IJSA_SC_SB_EEES9_SE_SG_Li384ELb1ELb1ELb0ELb0EEENS1_36VarlenDynamicPersistentTileSchedulerILi192ELi128ELi384ELi128ELb0ELb1ELb1ELb1ELb1ELb1EEEEEEEEEvNT_6ParamsE)
        /*05e4*/ 	.word	0x000000b8


	//----- nvinfo : EIATTR_MIN_STACK_SIZE
	.align		4
.L_291:
        /*05e8*/ 	.byte	0x04, 0x12
        /*05ea*/ 	.short	(.L_293 - .L_292)
	.align		4
.L_292:
        /*05ec*/ 	.word	index@(_ZN7cutlass13device_kernelIN5flash11enable_sm90INS1_16FlashAttnFwdSm90INS1_25CollectiveMainloopFwdSm90ILi2EN4cute5tupleIJNS5_1CILi1EEES8_S8_EEENS6_IJNS7_ILi192EEENS7_ILi128EEENS7_ILi64EEEEEELi64ENS_6half_tEfNS_4arch4Sm90ELb0ELb0ELb1ELb0ELb1ELb0ELb0ELb1ELb1ELb1ELb0ELb0EEENS1_21CollectiveEpilogueFwdINS6_IJSA_SC_SB_EEES9_SE_SG_Li384ELb0ELb1ELb0ELb0EEENS1_29StaticPersistentTileSchedulerILb0EEEEEEEEEvNT_6ParamsE)
        /*05f0*/ 	.word	0x00000010


	//----- nvinfo : EIATTR_MIN_STACK_SIZE
	.align		4
.L_293:
        /*05f4*/ 	.byte	0x04, 0x12
        /*05f6*/ 	.short	(.L_295 - .L_294)
	.align		4
.L_294:
        /*05f8*/ 	.word	index@(_ZN7cutlass13device_kernelIN5flash11enable_sm90INS1_16FlashAttnFwdSm90INS1_25CollectiveMainloopFwdSm90ILi2EN4cute5tupleIJNS5_1CILi1EEES8_S8_EEENS6_IJNS7_ILi192EEENS7_ILi128EEENS7_ILi64EEEEEELi64ENS_6half_tEfNS_4arch4Sm90ELb0ELb0ELb1ELb1ELb1ELb0ELb0ELb1ELb1ELb1ELb0ELb0EEENS1_21CollectiveEpilogueFwdINS6_IJSA_SC_SB_EEES9_SE_SG_Li384ELb1ELb1ELb0ELb0EEENS1_36VarlenDynamicPersistentTileSchedulerILi192ELi128ELi384ELi128ELb0ELb1ELb1ELb0ELb1ELb1EEEEEEEEEvNT_6ParamsE)
        /*05fc*/ 	.word	0x00000040


	//----- nvinfo : EIATTR_MIN_STACK_SIZE
	.align		4
.L_295:
        /*0600*/ 	.byte	0x04, 0x12
        /*0602*/ 	.short	(.L_297 - .L_296)
	.align		4
.L_296:
        /*0604*/ 	.word	index@(_ZN7cutlass13device_kernelIN5flash11enable_sm90INS1_16FlashAttnFwdSm90INS1_25CollectiveMainloopFwdSm90ILi2EN4cute5tupleIJNS5_1CILi1EEES8_S8_EEENS6_IJNS7_ILi192EEENS7_ILi128EEENS7_ILi64EEEEEELi64ENS_6half_tEfNS_4arch4Sm90ELb0ELb0ELb1ELb1ELb1ELb1ELb0ELb1ELb1ELb1ELb0ELb0EEENS1_21CollectiveEpilogueFwdINS6_IJSA_SC_SB_EEES9_SE_SG_Li384ELb1ELb1ELb0ELb0EEENS1_36VarlenDynamicPersistentTileSchedulerILi192ELi128ELi384ELi128ELb0ELb1ELb1ELb0ELb1ELb1EEEEEEEEEvNT_6ParamsE)
        /*0608*/ 	.word	0x00000068


	//----- nvinfo : EIATTR_MIN_STACK_SIZE
	.align		4
.L_297:
        /*060c*/ 	.byte	0x04, 0x12
        /*060e*/ 	.short	(.L_299 - .L_298)
	.align		4
.L_298:
        /*0610*/ 	.word	index@(_ZN7cutlass13device_kernelIN5flash11enable_sm90INS1_16FlashAttnFwdSm90INS1_25CollectiveMainloopFwdSm90ILi2EN4cute5tupleIJNS5_1CILi1EEES8_S8_EEENS6_IJNS7_ILi192EEENS7_ILi128EEENS7_ILi64EEEEEELi64ENS_6half_tEfNS_4arch4Sm90ELb0ELb1ELb1ELb0ELb1ELb0ELb0ELb1ELb1ELb1ELb0ELb0EEENS1_21CollectiveEpilogueFwdINS6_IJSA_SC_SB_EEES9_SE_SG_Li384ELb0ELb1ELb0ELb0EEENS1_30DynamicPersistentTileSchedulerILi384ELi128ELb0ELb1ELb1EEEEEEEEEvNT_6ParamsE)
        /*0614*/ 	.word	0x00000018


	//----- nvinfo : EIATTR_MIN_STACK_SIZE
	.align		4
.L_299:
        /*0618*/ 	.byte	0x04, 0x12
        /*061a*/ 	.short	(.L_301 - .L_300)
	.align		4
.L_300:
        /*061c*/ 	.word	index@(_ZN7cutlass13device_kernelIN5flash11enable_sm90INS1_16FlashAttnFwdSm90INS1_25CollectiveMainloopFwdSm90ILi2EN4cute5tupleIJNS5_1CILi1EEES8_S8_EEENS6_IJNS7_ILi192EEENS7_ILi128EEENS7_ILi64EEEEEELi64ENS_6half_tEfNS_4arch4Sm90ELb0ELb1ELb1ELb1ELb1ELb0ELb0ELb1ELb1ELb1ELb0ELb0EEENS1_21CollectiveEpilogueFwdINS6_IJSA_SC_SB_EEES9_SE_SG_Li384ELb1ELb1ELb0ELb0EEENS1_36VarlenDynamicPersistentTileSchedulerILi192ELi128ELi384ELi128ELb0ELb1ELb1ELb1ELb0ELb1EEEEEEEEEvNT_6ParamsE)
        /*0620*/ 	.word	0x00000038


	//----- nvinfo : EIATTR_MIN_STACK_SIZE
	.align		4
.L_301:
        /*0624*/ 	.byte	0x04, 0x12
        /*0626*/ 	.short	(.L_303 - .L_302)
	.align		4
.L_302:
        /*0628*/ 	.word	index@(_ZN7cutlass13device_kernelIN5flash11enable_sm90INS1_16FlashAttnFwdSm90INS1_25CollectiveMainloopFwdSm90ILi2EN4cute5tupleIJNS5_1CILi1EEES8_S8_EEENS6_IJNS7_ILi192EEENS7_ILi128EEENS7_ILi64EEEEEELi64ENS_6half_tEfNS_4arch4Sm90ELb0ELb1ELb1ELb1ELb1ELb1ELb0ELb1ELb1ELb1ELb0ELb0EEENS1_21CollectiveEpilogueFwdINS6_IJSA_SC_SB_EEES9_SE_SG_Li384ELb1ELb1ELb0ELb0EEENS1_36VarlenDynamicPersistentTileSchedulerILi192ELi128ELi384ELi128ELb0ELb1ELb1ELb1ELb0ELb1EEEEEEEEEvNT_6ParamsE)
        /*062c*/ 	.word	0x00000070


	//----- nvinfo : EIATTR_MIN_STACK_SIZE
	.align		4
.L_303:
        /*0630*/ 	.byte	0x04, 0x12
        /*0632*/ 	.short	(.L_305 - .L_304)
	.align		4
.L_304:
        /*0634*/ 	.word	index@(_ZN7cutlass13device_kernelIN5flash11enable_sm90INS1_16FlashAttnFwdSm90INS1_25CollectiveMainloopFwdSm90ILi2EN4cute5tupleIJNS5_1CILi1EEES8_S8_EEENS6_IJNS7_ILi192EEENS7_ILi128EEENS7_ILi64EEEEEELi64ENS_6half_tEfNS_4arch4Sm90ELb1ELb0ELb1ELb0ELb1ELb0ELb0ELb1ELb1ELb1ELb0ELb0EEENS1_21CollectiveEpilogueFwdINS6_IJSA_SC_SB_EEES9_SE_SG_Li384ELb0ELb1ELb0ELb0EEENS1_30DynamicPersistentTileSchedulerILi384ELi128ELb0ELb1ELb1EEEEEEEEEvNT_6ParamsE)
        /*0638*/ 	.word	0x00000018


	//----- nvinfo : EIATTR_MIN_STACK_SIZE
	.align		4
.L_305:
        /*063c*/ 	.byte	0x04, 0x12
        /*063e*/ 	.short	(.L_307 - .L_306)
	.align		4
.L_306:
        /*0640*/ 	.word	index@(_ZN7cutlass13device_kernelIN5flash11enable_sm90INS1_16FlashAttnFwdSm90INS1_25CollectiveMainloopFwdSm90ILi2EN4cute5tupleIJNS5_1CILi1EEES8_S8_EEENS6_IJNS7_ILi192EEENS7_ILi128EEENS7_ILi64EEEEEELi64ENS_6half_tEfNS_4arch4Sm90ELb1ELb0ELb1ELb1ELb1ELb0ELb0ELb1ELb1ELb1ELb0ELb0EEENS1_21CollectiveEpilogueFwdINS6_IJSA_SC_SB_EEES9_SE_SG_Li384ELb1ELb1ELb0ELb0EEENS1_36VarlenDynamicPersistentTileSchedulerILi192ELi128ELi384ELi128ELb0ELb1ELb1ELb1ELb1ELb1EEEEEEEEEvNT_6ParamsE)
        /*0644*/ 	.word	0x00000040


	//----- nvinfo : EIATTR_MIN_STACK_SIZE
	.align		4
.L_307:
        /*0648*/ 	.byte	0x04, 0x12
        /*064a*/ 	.short	(.L_309 - .L_308)
	.align		4
.L_308:
        /*064c*/ 	.word	index@(_ZN7cutlass13device_kernelIN5flash11enable_sm90INS1_16FlashAttnFwdSm90INS1_25CollectiveMainloopFwdSm90ILi2EN4cute5tupleIJNS5_1CILi1EEES8_S8_EEENS6_IJNS7_ILi192EEENS7_ILi128EEENS7_ILi64EEEEEELi64ENS_6half_tEfNS_4arch4Sm90ELb1ELb0ELb1ELb1ELb1ELb1ELb0ELb1ELb1ELb1ELb0ELb0EEENS1_21CollectiveEpilogueFwdINS6_IJSA_SC_SB_EEES9_SE_SG_Li384ELb1ELb1ELb0ELb0EEENS1_36VarlenDynamicPersistentTileSchedulerILi192ELi128ELi384ELi128ELb0ELb1ELb1ELb1ELb1ELb1EEEEEEEEEvNT_6ParamsE)
        /*0650*/ 	.word	0x00000070
.L_309:


//--------------------- .nv.compat                --------------------------
	.section	.nv.compat,"",@"SHT_CUDA_COMPAT_INFO"
	.align	4
        /*0000*/ 	.byte	0x02, 0x09, 0x01, 0x00, 0x02, 0x02, 0x04, 0x00, 0x02, 0x05, 0x05, 0x00, 0x03, 0x07, 0x01, 0x01
        /*0010*/ 	.byte	0x02, 0x03, 0x01, 0x00, 0x02, 0x06, 0x01, 0x00, 0x04, 0x0b, 0x08, 0x00, 0x00, 0x00, 0x00, 0x00
        /*0020*/ 	.byte	0x00, 0x00, 0x00, 0x00


//--------------------- .nv.info._ZN7cutlass13device_kernelIN5flash11enable_sm90INS1_16FlashAttnFwdSm90INS1_25CollectiveMainloopFwdSm90ILi2EN4cute5tupleIJNS5_1CILi1EEES8_S8_EEENS6_IJNS7_ILi128EEENS7_ILi80EEENS7_ILi256EEEEEELi256ENS_6half_tEfNS_4arch4Sm90ELb0ELb0ELb1ELb0ELb1ELb0ELb0ELb1ELb1ELb1ELb0ELb0EEENS1_21CollectiveEpilogueFwdINS6_IJSA_SC_SB_EEES9_SE_SG_Li256ELb0ELb1ELb0ELb0EEENS1_29StaticPersistentTileSchedulerILb0EEEEEEEEEvNT_6ParamsE --------------------------
	.section	.nv.info._ZN7cutlass13device_kernelIN5flash11enable_sm90INS1_16FlashAttnFwdSm90INS1_25CollectiveMainloopFwdSm90ILi2EN4cute5tupleIJNS5_1CILi1EEES8_S8_EEENS6_IJNS7_ILi128EEENS7_ILi80EEENS7_ILi256EEEEEELi256ENS_6half_tEfNS_4arch4Sm90ELb0ELb0ELb1ELb0ELb1ELb0ELb0ELb1ELb1ELb1ELb0ELb0EEENS1_21CollectiveEpilogueFwdINS6_IJSA_SC_SB_EEES9_SE_SG_Li256ELb0ELb1ELb0ELb0EEENS1_29StaticPersistentTileSchedulerILb0EEEEEEEEEvNT_6ParamsE,"",@"SHT_CUDA_INFO"
	.sectionflags	@""
	.align	4


	//----- nvinfo : EIATTR_CUDA_API_VERSION
	.align		4
        /*0000*/ 	.byte	0x04, 0x37
        /*0002*/ 	.short	(.L_311 - .L_310)
.L_310:
        /*0004*/ 	.word	0x00000082


	//----- nvinfo : EIATTR_KPARAM_INFO
	.align		4
.L_311:
        /*0008*/ 	.byte	0x04, 0x17
        /*000a*/ 	.short	(.L_313 - .L_312)
.L_312:
        /*000c*/ 	.word	0x00000000
        /*0010*/ 	.short	0x0000
        /*0012*/ 	.short	0x0070
        /*0014*/ 	.byte	0x00, 0xf0, 0x01, 0x28


	//----- nvinfo : EIATTR_SPARSE_MMA_MASK
	.align		4
.L_313:
        /*0018*/ 	.byte	0x03, 0x50
        /*001a*/ 	.short	0x0000


	//----- nvinfo : EIATTR_MAXREG_COUNT
	.align		4
        /*001c*/ 	.byte	0x03, 0x1b
        /*001e*/ 	.short	0x00a8


	//----- nvinfo : EIATTR_NUM_BARRIERS
	.align		4
        /*0020*/ 	.byte	0x02, 0x4c
        /*0022*/ 	.byte	0x09
	.zero		1


	//----- nvinfo : EIATTR_EXTERNS
	.align		4
        /*0024*/ 	.byte	0x04, 0x0f
        /*0026*/ 	.short	(.L_315 - .L_314)


	//   ....[0]....
	.align		4
.L_314:
        /*0028*/ 	.word	index@(__assertfail)


	//----- nvinfo : EIATTR_ANNOTATIONS
	.align		4
.L_315:
        /*002c*/ 	.byte	0x04, 0x55
        /*002e*/ 	.short	(.L_317 - .L_316)


	//   ....[0]....
.L_316:
        /*0030*/ 	.word	0x00000001
        /*0034*/ 	.byte	0xa0, 0x08, 0x00, 0x00, 0x01, 0x00, 0x00, 0x00, 0x50, 0x09, 0x00, 0x00, 0x01, 0x00, 0x00, 0x00
        /*0044*/ 	.byte	0x50, 0xcd, 0x00, 0x00, 0x01, 0x00, 0x00, 0x00, 0x30, 0xce, 0x00, 0x00, 0x01, 0x00, 0x00, 0x00
        /*0054*/ 	.byte	0x00, 0xd1, 0x00, 0x00, 0x01, 0x00, 0x00, 0x00, 0xb0, 0xd1, 0x00, 0x00, 0x01, 0x00, 0x00, 0x00
        /*0064*/ 	.byte	0x50, 0xd8, 0x00, 0x00, 0x01, 0x00, 0x00, 0x00, 0xf0, 0xe3, 0x00, 0x00, 0x01, 0x00, 0x00, 0x00
        /*0074*/ 	.byte	0x30, 0xec, 0x00, 0x00, 0x01, 0x00, 0x00, 0x00, 0x80, 0x03, 0x01, 0x00, 0x01, 0x00, 0x00, 0x00
        /*0084*/ 	.byte	0x30, 0x04, 0x01, 0x00, 0x01, 0x00, 0x00, 0x00, 0xb0, 0x05, 0x01, 0x00


	//----- nvinfo : EIATTR_MERCURY_ISA_VERSION
	.align		4
.L_317:
        /*0090*/ 	.byte	0x03, 0x5f
        /*0092*/ 	.short	0x0101


	//----- nvinfo : EIATTR_INT_WARP_WIDE_INSTR_OFFSETS
	.align		4
        /*0094*/ 	.byte	0x04, 0x31
        /*0096*/ 	.short	(.L_319 - .L_318)


	//   ....[0]....
.L_318:
        /*0098*/ 	.word	0x000000c0


	//   ....[1]....
        /*009c*/ 	.word	0x000000d0


	//   ....[2]....
        /*00a0*/ 	.word	0x00000170


	//----- nvinfo : EIATTR_COOP_GROUP_MASK_REGIDS
	.align		4
.L_319:
        /*00a4*/ 	.byte	0x04, 0x29
        /*00a6*/ 	.short	(.L_321 - .L_320)


	//   ....[0]....
.L_320:
        /*00a8*/ 	.word	0xffffffff


	//   ....[1]....
        /*00ac*/ 	.word	0xffffffff


	//   ....[2]....
        /*00b0*/ 	.word	0xffffffff


	//   ....[3]....
        /*00b4*/ 	.word	0xffffffff


	//   ....[4]....
        /*00b8*/ 	.word	0xffffffff


	//   ....[5]....
        /*00bc*/ 	.word	0xffffffff


	//   ....[6]....
        /*00c0*/ 	.word	0xffffffff


	//   ....[7]....
        /*00c4*/ 	.word	0xffffffff


	//   ....[8]....
        /*00c8*/ 	.word	0xffffffff


	//   ....[9]....
        /*00cc*/ 	.word	0xffffffff


	//   ....[10]....
        /*00d0*/ 	.word	0xffffffff


	//   ....[11]....
        /*00d4*/ 	.word	0xffffffff


	//   ....[12]....
        /*00d8*/ 	.word	0xffffffff


	//   ....[13]....
        /*00dc*/ 	.word	0xffffffff


	//   ....[14]....
        /*00e0*/ 	.word	0xffffffff


	//   ....[15]....
        /*00e4*/ 	.word	0xffffffff


	//   ....[16]....
        /*00e8*/ 	.word	0xffffffff


	//   ....[17]....
        /*00ec*/ 	.word	0xffffffff


	//   ....[18]....
        /*00f0*/ 	.word	0xffffffff


	//   ....[19]....
        /*00f4*/ 	.word	0xffffffff


	//   ....[20]....
        /*00f8*/ 	.word	0xffffffff


	//   ....[21]....
        /*00fc*/ 	.word	0xffffffff


	//   ....[22]....
        /*0100*/ 	.word	0xffffffff


	//   ....[23]....
        /*0104*/ 	.word	0xffffffff


	//   ....[24]....
        /*0108*/ 	.word	0xffffffff


	//   ....[25]....
        /*010c*/ 	.word	0xffffffff


	//   ....[26]....
        /*0110*/ 	.word	0xffffffff


	//   ....[27]....
        /*0114*/ 	.word	0xffffffff


	//   ....[28]....
        /*0118*/ 	.word	0xffffffff


	//   ....[29]....
        /*011c*/ 	.word	0xffffffff


	//   ....[30]....
        /*0120*/ 	.word	0xffffffff


	//   ....[31]....
        /*0124*/ 	.word	0xffffffff


	//   ....[32]....
        /*0128*/ 	.word	0xffffffff


	//   ....[33]....
        /*012c*/ 	.word	0xffffffff


	//   ....[34]....
        /*0130*/ 	.word	0xffffffff


	//   ....[35]....
        /*0134*/ 	.word	0xffffffff


	//   ....[36]....
        /*0138*/ 	.word	0xffffffff


	//   ....[37]....
        /*013c*/ 	.word	0xffffffff


	//   ....[38]....
        /*0140*/ 	.word	0xffffffff


	//   ....[39]....
        /*0144*/ 	.word	0xffffffff


	//   ....[40]....
        /*0148*/ 	.word	0xffffffff


	//   ....[41]....
        /*014c*/ 	.word	0xffffffff


	//   ....[42]....
        /*0150*/ 	.word	0xffffffff


	//   ....[43]....
        /*0154*/ 	.word	0xffffffff


	//   ....[44]....
        /*0158*/ 	.word	0xffffffff


	//   ....[45]....
        /*015c*/ 	.word	0xffffffff


	//   ....[46]....
        /*0160*/ 	.word	0xffffffff


	//   ....[47]....
        /*0164*/ 	.word	0xffffffff


	//   ....[48]....
        /*0168*/ 	.word	0xffffffff


	//   ....[49]....
        /*016c*/ 	.word	0xffffffff


	//   ....[50]....
        /*0170*/ 	.word	0xffffffff


	//   ....[51]....
        /*0174*/ 	.word	0xffffffff


	//   ....[52]....
        /*0178*/ 	.word	0xffffffff


	//   ....[53]....
        /*017c*/ 	.word	0xffffffff


	//   ....[54]....
        /*0180*/ 	.word	0xffffffff


	//   ....[55]....
        /*0184*/ 	.word	0xffffffff


	//   ....[56]....
        /*0188*/ 	.word	0xffffffff


	//   ....[57]....
        /*018c*/ 	.word	0xffffffff


	//   ....[58]....
        /*0190*/ 	.word	0xffffffff


	//   ....[59]....
        /*0194*/ 	.word	0xffffffff


	//   ....[60]....
        /*0198*/ 	.word	0xffffffff


	//   ....[61]....
        /*019c*/ 	.word	0xffffffff


	//   ....[62]....
        /*01a0*/ 	.word	0xffffffff


	//   ....[63]....
        /*01a4*/ 	.word	0xffffffff


	//   ....[64]....
        /*01a8*/ 	.word	0xffffffff


	//   ....[65]....
        /*01ac*/ 	.word	0xffffffff


	//   ....[66]....
        /*01b0*/ 	.word	0xffffffff


	//   ....[67]....
        /*01b4*/ 	.word	0xffffffff


	//   ....[68]....
        /*01b8*/ 	.word	0xffffffff


	//   ....[69]....
        /*01bc*/ 	.word	0xffffffff


	//   ....[70]....
        /*01c0*/ 	.word	0xffffffff


	//   ....[71]....
        /*01c4*/ 	.word	0xffffffff


	//   ....[72]....
        /*01c8*/ 	.word	0xffffffff


	//   ....[73]....
        /*01cc*/ 	.word	0xffffffff


	//   ....[74]....
        /*01d0*/ 	.word	0xffffffff


	//   ....[75]....
        /*01d4*/ 	.word	0xffffffff


	//   ....[76]....
        /*01d8*/ 	.word	0xffffffff


	//   ....[77]....
        /*01dc*/ 	.word	0xffffffff


	//   ....[78]....
        /*01e0*/ 	.word	0xffffffff


	//   ....[79]....
        /*01e4*/ 	.word	0xffffffff


	//   ....[80]....
        /*01e8*/ 	.word	0xffffffff


	//   ....[81]....
        /*01ec*/ 	.word	0xffffffff


	//   ....[82]....
        /*01f0*/ 	.word	0xffffffff


	//   ....[83]....
        /*01f4*/ 	.word	0xffffffff


	//   ....[84]....
        /*01f8*/ 	.word	0xffffffff


	//   ....[85]....
        /*01fc*/ 	.word	0xffffffff


	//   ....[86]....
        /*0200*/ 	.word	0xffffffff


	//   ....[87]....
        /*0204*/ 	.word	0xffffffff


	//   ....[88]....
        /*0208*/ 	.word	0x0500000f


	//   ....[89]....
        /*020c*/ 	.word	0x0500000f


	//   ....[90]....
        /*0210*/ 	.word	0x0500000f


	//   ....[91]....
        /*0214*/ 	.word	0x0500000f


	//   ....[92]....
        /*0218*/ 	.word	0x0500000f


	//   ....[93]....
        /*021c*/ 	.word	0x0500000f


	//   ....[94]....
        /*0220*/ 	.word	0x0500000f


	//   ....[95]....
        /*0224*/ 	.word	0x0500000f


	//   ....[96]....
        /*0228*/ 	.word	0x0500000f


	//   ....[97]....
        /*022c*/ 	.word	0x0500000f


	//   ....[98]....
        /*0230*/ 	.word	0x0500000f


	//   ....[99]....
        /*0234*/ 	.word	0x0500000f


	//   ....[100]....
        /*0238*/ 	.word	0x0500000f


	//   ....[101]....
        /*023c*/ 	.word	0x0500000f


	//   ....[102]....
        /*0240*/ 	.word	0x0500000f


	//   ....[103]....
        /*0244*/ 	.word	0x0500000f


	//   ....[104]....
        /*0248*/ 	.word	0x0500000f


	//   ....[105]....
        /*024c*/ 	.word	0x0500000f


	//   ....[106]....
        /*0250*/ 	.word	0x0500000f


	//   ....[107]....
        /*0254*/ 	.word	0x0500000f


	//   ....[108]....
        /*0258*/ 	.word	0x0500000f


	//   ....[109]....
        /*025c*/ 	.word	0x0500000f


	//   ....[110]....
        /*0260*/ 	.word	0x0500000f


	//   ....[111]....
        /*0264*/ 	.word	0x0500000f


	//   ....[112]....
        /*0268*/ 	.word	0x0500000f


	//   ....[113]....
        /*026c*/ 	.word	0x0500000f


	//   ....[114]....
        /*0270*/ 	.word	0x0500000f


	//   ....[115]....
        /*0274*/ 	.word	0x0500000f


	//   ....[116]....
        /*0278*/ 	.word	0x0500000f


	//   ....[117]....
        /*027c*/ 	.word	0x0500000f


	//   ....[118]....
        /*0280*/ 	.word	0x0500000f


	//   ....[119]....
        /*0284*/ 	.word	0x0500000f


	//   ....[120]....
        /*0288*/ 	.word	0x0500000f


	//   ....[121]....
        /*028c*/ 	.word	0x0500000f


	//   ....[122]....
        /*0290*/ 	.word	0x0500000f


	//   ....[123]....
        /*0294*/ 	.word	0x0500000f


	//   ....[124]....
        /*0298*/ 	.word	0x0500000f


	//   ....[125]....
        /*029c*/ 	.word	0x0500000f


	//   ....[126]....
        /*02a0*/ 	.word	0x0500000f


	//   ....[127]....
        /*02a4*/ 	.word	0x0500000f


	//   ....[128]....
        /*02a8*/ 	.word	0x0500000f


	//   ....[129]....
        /*02ac*/ 	.word	0x0500000f


	//   ....[130]....
        /*02b0*/ 	.word	0x0500000f


	//   ....[131]....
        /*02b4*/ 	.word	0x0500000f


	//   ....[132]....
        /*02b8*/ 	.word	0x0500000f


	//   ....[133]....
        /*02bc*/ 	.word	0x0500000f


	//   ....[134]....
        /*02c0*/ 	.word	0x0500000f


	//   ....[135]....
        /*02c4*/ 	.word	0x0500000f


	//   ....[136]....
        /*02c8*/ 	.word	0x0500000f


	//   ....[137]....
        /*02cc*/ 	.word	0x0500000f


	//   ....[138]....
        /*02d0*/ 	.word	0x0500000f


	//   ....[139]....
        /*02d4*/ 	.word	0x0500000f


	//   ....[140]....
        /*02d8*/ 	.word	0x0500000f


	//   ....[141]....
        /*02dc*/ 	.word	0x0500000f


	//   ....[142]....
        /*02e0*/ 	.word	0x0500000f


	//   ....[143]....
        /*02e4*/ 	.word	0x0500000f


	//   ....[144]....
        /*02e8*/ 	.word	0x0500000f


	//   ....[145]....
        /*02ec*/ 	.word	0x0500000f


	//----- nvinfo : EIATTR_COOP_GROUP_INSTR_OFFSETS
	.align		4
.L_321:
        /*02f0*/ 	.byte	0x04, 0x28
        /*02f2*/ 	.short	(.L_323 - .L_322)


	//   ....[0]....
.L_322:
        /*02f4*/ 	.word	0x00000070


	//   ....[1]....
        /*02f8*/ 	.word	0x000000b0


	//   ....[2]....
        /*02fc*/ 	.word	0x000002d0


	//   ....[3]....
        /*0300*/ 	.word	0x00000430


	//   ....[4]....
        /*0304*/ 	.word	0x00000550


	//   ....[5]....
        /*0308*/ 	.word	0x000006b0


	//   ....[6]....
        /*030c*/ 	.word	0x00000d40


	//   ....[7]....
        /*0310*/ 	.word	0x00004620


	//   ....[8]....
        /*0314*/ 	.word	0x000046a0


	//   ....[9]....
        /*0318*/ 	.word	0x00004a30


	//   ....[10]....
        /*031c*/ 	.word	0x00004ab0


	//   ....[11]....
        /*0320*/ 	.word	0x00008df0


	//   ....[12]....
        /*0324*/ 	.word	0x00008e10


	//   ....[13]....
        /*0328*/ 	.word	0x00008e30


	//   ....[14]....
        /*032c*/ 	.word	0x00008e50


	//   ....[15]....
        /*0330*/ 	.word	0x0000a210


	//   ....[16]....
        /*0334*/ 	.word	0x0000a250


	//   ....[17]....
        /*0338*/ 	.word	0x0000a2f0


	//   ....[18]....
        /*033c*/ 	.word	0x0000a310


	//   ....[19]....
        /*0340*/ 	.word	0x0000c050


	//   ....[20]....
        /*0344*/ 	.word	0x0000c080


	//   ....[21]....
        /*0348*/ 	.word	0x0000c1b0


	//   ....[22]....
        /*034c*/ 	.word	0x0000c1f0


	//   ....[23]....
        /*0350*/ 	.word	0x0000c680


	//   ....[24]....
        /*0354*/ 	.word	0x0000c6c0


	//   ....[25]....
        /*0358*/ 	.word	0x0000c830


	//   ....[26]....
        /*035c*/ 	.word	0x0000c850


	//   ....[27]....
        /*0360*/ 	.word	0x0000c980


	//   ....[28]....
        /*0364*/ 	.word	0x0000c9a0


	//   ....[29]....
        /*0368*/ 	.word	0x0000cae0


	//   ....[30]....
        /*036c*/ 	.word	0x0000cb10


	//   ....[31]....
        /*0370*/ 	.word	0x0000dd50


	//   ....[32]....
        /*0374*/ 	.word	0x0000dd80


	//   ....[33]....
        /*0378*/ 	.word	0x0000ddb0


	//   ....[34]....
        /*037c*/ 	.word	0x0000de10


	//   ....[35]....
        /*0380*/ 	.word	0x0000de70


	//   ....[36]....
        /*0384*/ 	.word	0x0000dec0


	//   ....[37]....
        /*0388*/ 	.word	0x0000df70


	//   ....[38]....
        /*038c*/ 	.word	0x0000df90


	//   ....[39]....
        /*0390*/ 	.word	0x0000e030


	//   ....[40]....
        /*0394*/ 	.word	0x0000e050


	//   ....[41]....
        /*0398*/ 	.word	0x0000e6e0


	//   ....[42]....
        /*039c*/ 	.word	0x0000e700


	//   ....[43]....
        /*03a0*/ 	.word	0x0000e730


	//   ....[44]....
        /*03a4*/ 	.word	0x0000e770


	//   ....[45]....
        /*03a8*/ 	.word	0x0000e800


	//   ....[46]....
        /*03ac*/ 	.word	0x0000e820


	//   ....[47]....
        /*03b0*/ 	.word	0x0000e8c0


	//   ....[48]....
        /*03b4*/ 	.word	0x0000e8e0


	//   ....[49]....
        /*03b8*/ 	.word	0x0000e980


	//   ....[50]....
        /*03bc*/ 	.word	0x0000e9b0


	//   ....[51]....
        /*03c0*/ 	.word	0x0000ea40


	//   ....[52]....
        /*03c4*/ 	.word	0x0000ea60


	//   ....[53]....
        /*03c8*/ 	.word	0x0000eb00


	//   ....[54]....
        /*03cc*/ 	.word	0x0000eb20


	//   ....[55]....
        /*03d0*/ 	.word	0x0000ebc0


	//   ....[56]....
        /*03d4*/ 	.word	0x0000ebe0


	//   ....[57]....
        /*03d8*/ 	.word	0x0000f260


	//   ....[58]....
        /*03dc*/ 	.word	0x0000f290


	//   ....[59]....
        /*03e0*/ 	.word	0x0000f2a0


	//   ....[60]....
        /*03e4*/ 	.word	0x0000f2c0


	//   ....[61]....
        /*03e8*/ 	.word	0x0000f330


	//   ....[62]....
        /*03ec*/ 	.word	0x0000f350


	//   ....[63]....
        /*03f0*/ 	.word	0x0000f3b0


	//   ....[64]....
        /*03f4*/ 	.word	0x0000f3d0


	//   ....[65]....
        /*03f8*/ 	.word	0x0000f430


	//   ....[66]....
        /*03fc*/ 	.word	0x0000f450


	//   ....[67]....
        /*0400*/ 	.word	0x0000f720


	//   ....[68]....
        /*0404*/ 	.word	0x0000f740


	//   ....[69]....
        /*0408*/ 	.word	0x0000f760


	//   ....[70]....
        /*040c*/ 	.word	0x0000f800


	//   ....[71]....
        /*0410*/ 	.word	0x0000f820


	//   ....[72]....
        /*0414*/ 	.word	0x0000f8c0


	//   ....[73]....
        /*0418*/ 	.word	0x0000f8e0


	//   ....[74]....
        /*041c*/ 	.word	0x0000f980


	//   ....[75]....
        /*0420*/ 	.word	0x0000f9a0


	//   ....[76]....
        /*0424*/ 	.word	0x0000f9b0


	//   ....[77]....
        /*0428*/ 	.word	0x0000feb0


	//   ....[78]....
        /*042c*/ 	.word	0x0000fed0


	//   ....[79]....
        /*0430*/ 	.word	0x0000fef0


	//   ....[80]....
        /*0434*/ 	.word	0x0000ff30


	//   ....[81]....
        /*0438*/ 	.word	0x0000ffc0


	//   ....[82]....
        /*043c*/ 	.word	0x0000fff0


	//   ....[83]....
        /*0440*/ 	.word	0x00010080


	//   ....[84]....
        /*0444*/ 	.word	0x000100b0


	//   ....[85]....
        /*0448*/ 	.word	0x000100c0


	//   ....[86]....
        /*044c*/ 	.word	0x00010150


	//   ....[87]....
        /*0450*/ 	.word	0x00010530


	//   ....[88]....
        /*0454*/ 	.word	0x00010a30


	//   ....[89]....
        /*0458*/ 	.word	0x00010b20


	//   ....[90]....
        /*045c*/ 	.word	0x00010bd0


	//   ....[91]....
        /*0460*/ 	.word	0x00010c90


	//   ....[92]....
        /*0464*/ 	.word	0x00010d60


	//   ....[93]....
        /*0468*/ 	.word	0x00010df0


	//   ....[94]....
        /*046c*/ 	.word	0x00010ed0


	//   ....[95]....
        /*0470*/ 	.word	0x00010f60


	//   ....[96]....
        /*0474*/ 	.word	0x00011040


	//   ....[97]....
        /*0478*/ 	.word	0x000110c0


	//   ....[98]....
        /*047c*/ 	.word	0x000111a0


	//   ....[99]....
        /*0480*/ 	.word	0x00011230


	//   ....[100]....
        /*0484*/ 	.word	0x000112a0


	//   ....[101]....
        /*0488*/ 	.word	0x00011320


	//   ....[102]....
        /*048c*/ 	.word	0x000113f0


	//   ....[103]....
        /*0490*/ 	.word	0x00011460


	//   ....[104]....
        /*0494*/ 	.word	0x00011560


	//   ....[105]....
        /*0498*/ 	.word	0x000115f0


	//   ....[106]....
        /*049c*/ 	.word	0x000116d0


	//   ....[107]....
        /*04a0*/ 	.word	0x00011750


	//   ....[108]....
        /*04a4*/ 	.word	0x00011840


	//   ....[109]....
        /*04a8*/ 	.word	0x000118b0


	//   ....[110]....
        /*04ac*/ 	.word	0x000119b0


	//   ....[111]....
        /*04b0*/ 	.word	0x00011a40


	//   ....[112]....
        /*04b4*/ 	.word	0x00011b20


	//   ....[113]....
        /*04b8*/ 	.word	0x00011ba0


	//   ....[114]....
        /*04bc*/ 	.word	0x00011c70


	//   ....[115]....
        /*04c0*/ 	.word	0x00011db0


	//   ....[116]....
        /*04c4*/ 	.word	0x00011e60


	//   ....[117]....
        /*04c8*/ 	.word	0x00011ec0


	//   ....[118]....
        /*04cc*/ 	.word	0x00011f90


	//   ....[119]....
        /*04d0*/ 	.word	0x00011ff0


	//   ....[120]....
        /*04d4*/ 	.word	0x000120c0


	//   ....[121]....
        /*04d8*/ 	.word	0x00012120


	//   ....[122]....
        /*04dc*/ 	.word	0x000121f0


	//   ....[123]....
        /*04e0*/ 	.word	0x00012250


	//   ....[124]....
        /*04e4*/ 	.word	0x00012320


	//   ....[125]....
        /*04e8*/ 	.word	0x00012400


	//   ....[126]....
        /*04ec*/ 	.word	0x000124a0


	//   ....[127]....
        /*04f0*/ 	.word	0x00012500


	//   ....[128]....
        /*04f4*/ 	.word	0x00012610


	//   ....[129]....
        /*04f8*/ 	.word	0x00012670


	//   ....[130]....
        /*04fc*/ 	.word	0x00012780


	//   ....[131]....
        /*0500*/ 	.word	0x000127e0


	//   ....[132]....
        /*0504*/ 	.word	0x000128f0


	//   ....[133]....
        /*0508*/ 	.word	0x00012950


	//   ....[134]....
        /*050c*/ 	.word	0x00012a10


	//   ....[135]....
        /*0510*/ 	.word	0x00012b70


	//   ....[136]....
        /*0514*/ 	.word	0x00012c10


	//   ....[137]....
        /*0518*/ 	.word	0x00012c70


	//   ....[138]....
        /*051c*/ 	.word	0x00012d40


	//   ....[139]....
        /*0520*/ 	.word	0x00012e20


	//   ....[140]....
        /*0524*/ 	.word	0x00012ee0


	//   ....[141]....
        /*0528*/ 	.word	0x00012fc0


	//   ....[142]....
        /*052c*/ 	.word	0x00013080


	//   ....[143]....
        /*0530*/ 	.word	0x00013160


	//   ....[144]....
        /*0534*/ 	.word	0x00013220


	//   ....[145]....
        /*0538*/ 	.word	0x000133b0


	//----- nvinfo : EIATTR_REG_RECONFIG
	.align		4
.L_323:
        /*053c*/ 	.byte	0x01, 0x54
	.zero		2


	//----- nvinfo : EIATTR_SYSCALL_OFFSETS
	.align		4
        /*0540*/ 	.byte	0x04, 0x46
        /*0542*/ 	.short	(.L_325 - .L_324)


	//   ....[0]....
.L_324:
        /*0544*/ 	.word	0x000010f0


	//   ....[1]....
        /*0548*/ 	.word	0x0000d540


	//   ....[2]....
        /*054c*/ 	.word	0x0000d680


	//   ....[3]....
        /*0550*/ 	.word	0x0000d770


	//   ....[4]....
        /*0554*/ 	.word	0x0000e3e0


	//----- nvinfo : EIATTR_MBARRIER_INSTR_OFFSETS
	.align		4
.L_325:
        /*0558*/ 	.byte	0x04, 0x39
        /*055a*/ 	.short	(.L_327 - .L_326)


	//   ....[0]....
.L_326:
        /*055c*/ 	.word	0x00000180
        /*0560*/ 	.word	0x000000ff
        /*0564*/ 	.word	0x00038800
        /*0568*/ 	.short	0x0100
        /*056a*/ 	.byte	0x08
	.zero		1


	//   ....[1]....
        /*056c*/ 	.word	0x00000190
        /*0570*/ 	.word	0x000000ff
        /*0574*/ 	.word	0x00038820
        /*0578*/ 	.short	0x0100
        /*057a*/ 	.byte	0x08
	.zero		1


	//   ....[2]....
        /*057c*/ 	.word	0x00000280
        /*0580*/ 	.word	0x000000ff
        /*0584*/ 	.word	0x00038830
        /*0588*/ 	.short	0x0100
        /*058a*/ 	.byte	0x08
	.zero		1


	//   ....[3]....
        /*058c*/ 	.word	0x00000290
        /*0590*/ 	.word	0x000000ff
        /*0594*/ 	.word	0x00038840
        /*0598*/ 	.short	0x0100
        /*059a*/ 	.byte	0x08
	.zero		1


	//   ....[4]....
        /*059c*/ 	.word	0x000002a0
        /*05a0*/ 	.word	0x000000ff
        /*05a4*/ 	.word	0x00038838
        /*05a8*/ 	.short	0x0100
        /*05aa*/ 	.byte	0x08
	.zero		1


	//   ....[5]....
        /*05ac*/ 	.word	0x000002b0
        /*05b0*/ 	.word	0x000000ff
        /*05b4*/ 	.word	0x00038848
        /*05b8*/ 	.short	0x0100
        /*05ba*/ 	.byte	0x08
	.zero		1


	//   ....[6]....
        /*05bc*/ 	.word	0x000003e0
        /*05c0*/ 	.word	0x000000ff
        /*05c4*/ 	.word	0x00038850
        /*05c8*/ 	.short	0x0100
        /*05ca*/ 	.byte	0x08
	.zero		1


	//   ....[7]....
        /*05cc*/ 	.word	0x000003f0
        /*05d0*/ 	.word	0x000000ff
        /*05d4*/ 	.word	0x00038860
        /*05d8*/ 	.short	0x0100
        /*05da*/ 	.byte	0x08
	.zero		1


	//   ....[8]....
        /*05dc*/ 	.word	0x00000400
        /*05e0*/ 	.word	0x000000ff
        /*05e4*/ 	.word	0x00038858
        /*05e8*/ 	.short	0x0100
        /*05ea*/ 	.byte	0x08
	.zero		1


	//   ....[9]....
        /*05ec*/ 	.word	0x00000410
        /*05f0*/ 	.word	0x000000ff
        /*05f4*/ 	.word	0x00038868
        /*05f8*/ 	.short	0x0100
        /*05fa*/ 	.byte	0x08
	.zero		1


	//   ....[10]....
        /*05fc*/ 	.word	0x00000500
        /*0600*/ 	.word	0x000000ff
        /*0604*/ 	.word	0x00038870
        /*0608*/ 	.short	0x0100
        /*060a*/ 	.byte	0x06
	.zero		1


	//   ....[11]....
        /*060c*/ 	.word	0x00000510
        /*0610*/ 	.word	0x000000ff
        /*0614*/ 	.word	0x00038880
        /*0618*/ 	.short	0x0100
        /*061a*/ 	.byte	0x06
	.zero		1


	//   ....[12]....
        /*061c*/ 	.word	0x00000520
        /*0620*/ 	.word	0x000000ff
        /*0624*/ 	.word	0x00038878
        /*0628*/ 	.short	0x0100
        /*062a*/ 	.byte	0x06
	.zero		1


	//   ....[13]....
        /*062c*/ 	.word	0x00000530
        /*0630*/ 	.word	0x000000ff
        /*0634*/ 	.word	0x00038888
        /*0638*/ 	.short	0x0100
        /*063a*/ 	.byte	0x06
	.zero		1


	//   ....[14]....
        /*063c*/ 	.word	0x00000660
        /*0640*/ 	.word	0x000000ff
        /*0644*/ 	.word	0x00038890
        /*0648*/ 	.short	0x0100
        /*064a*/ 	.byte	0x08
	.zero		1


	//   ....[15]....
        /*064c*/ 	.word	0x00000670
        /*0650*/ 	.word	0x000000ff
        /*0654*/ 	.word	0x000388a0
        /*0658*/ 	.short	0x0100
        /*065a*/ 	.byte	0x08
	.zero		1


	//   ....[16]....
        /*065c*/ 	.word	0x00000680
        /*0660*/ 	.word	0x000000ff
        /*0664*/ 	.word	0x00038898
        /*0668*/ 	.short	0x0100
        /*066a*/ 	.byte	0x08
	.zero		1


	//   ....[17]....
        /*066c*/ 	.word	0x00000690
        /*0670*/ 	.word	0x000000ff
        /*0674*/ 	.word	0x000388a8
        /*0678*/ 	.short	0x0100
        /*067a*/ 	.byte	0x08
	.zero		1


	//   ....[18]....
        /*067c*/ 	.word	0x000007d0
        /*0680*/ 	.word	0x000000ff
        /*0684*/ 	.word	0x000388b0
        /*0688*/ 	.short	0x0100
        /*068a*/ 	.byte	0x08
	.zero		1


	//   ....[19]....
        /*068c*/ 	.word	0x000007e0
        /*0690*/ 	.word	0x000000ff
        /*0694*/ 	.word	0x000388c0
        /*0698*/ 	.short	0x0100
        /*069a*/ 	.byte	0x08
	.zero		1


	//   ....[20]....
        /*069c*/ 	.word	0x000007f0
        /*06a0*/ 	.word	0x000000ff
        /*06a4*/ 	.word	0x000388b8
        /*06a8*/ 	.short	0x0100
        /*06aa*/ 	.byte	0x08
	.zero		1


	//   ....[21]....
        /*06ac*/ 	.word	0x00000800
        /*06b0*/ 	.word	0x000000ff
        /*06b4*/ 	.word	0x000388c8
        /*06b8*/ 	.short	0x0100
        /*06ba*/ 	.byte	0x08
	.zero		1


	//   ....[22]....
        /*06bc*/ 	.word	0x00001170
        /*06c0*/ 	.word	0x000000ff
        /*06c4*/ 	.word	0x00038800
        /*06c8*/ 	.short	0x010a
        /*06ca*/ 	.byte	0x28
	.zero		1


	//   ....[23]....
        /*06cc*/ 	.word	0x00001200
        /*06d0*/ 	.word	0x00000000
        /*06d4*/ 	.word	0x00038830
        /*06d8*/ 	.short	0x010a
        /*06da*/ 	.byte	0x3f
	.zero		1


	//   ....[24]....
        /*06dc*/ 	.word	0x00001250
        /*06e0*/ 	.word	0x00000000
        /*06e4*/ 	.word	0x00038830
        /*06e8*/ 	.short	0x010a
        /*06ea*/ 	.byte	0x3f
	.zero		1


	//   ....[25]....
        /*06ec*/ 	.word	0x00003d40
        /*06f0*/ 	.word	0x000000ff
        /*06f4*/ 	.word	0x00000000
        /*06f8*/ 	.short	0x0101
        /*06fa*/ 	.byte	0x04
	.zero		1


	//   ....[26]....
        /*06fc*/ 	.word	0x000059e0
        /*0700*/ 	.word	0x000000ff
        /*0704*/ 	.word	0x00038830
        /*0708*/ 	.short	0x010a
        /*070a*/ 	.byte	0x3d
	.zero		1


	//   ....[27]....
        /*070c*/ 	.word	0x00005a20
        /*0710*/ 	.word	0x000000ff
        /*0714*/ 	.word	0x00038830
        /*0718*/ 	.short	0x010a
        /*071a*/ 	.byte	0x3d
	.zero		1


	//   ....[28]....
        /*071c*/ 	.word	0x00008380
        /*0720*/ 	.word	0x000000ff
        /*0724*/ 	.word	0x00038850
        /*0728*/ 	.short	0x010a
        /*072a*/ 	.byte	0x04
	.zero		1


	//   ....[29]....
        /*072c*/ 	.word	0x000083c0
        /*0730*/ 	.word	0x000000ff
        /*0734*/ 	.word	0x00038850
        /*0738*/ 	.short	0x010a
        /*073a*/ 	.byte	0x04
	.zero		1


	//   ....[30]....
        /*073c*/ 	.word	0x000089e0
        /*0740*/ 	.word	0x000000ff
        /*0744*/ 	.word	0x00000000
        /*0748*/ 	.short	0x0101
        /*074a*/ 	.byte	0x3d
	.zero		1


	//   ....[31]....
        /*074c*/ 	.word	0x000097e0
        /*0750*/ 	.word	0x000000ff
        /*0754*/ 	.word	0x00000000
        /*0758*/ 	.short	0x0101
        /*075a*/ 	.byte	0x04
	.zero		1


	//   ....[32]....
        /*075c*/ 	.word	0x0000a160
        /*0760*/ 	.word	0x000000ff
        /*0764*/ 	.word	0x00038850
        /*0768*/ 	.short	0x010a
        /*076a*/ 	.byte	0x0c
	.zero		1


	//   ....[33]....
        /*076c*/ 	.word	0x0000a1a0
        /*0770*/ 	.word	0x000000ff
        /*0774*/ 	.word	0x00038850
        /*0778*/ 	.short	0x010a
        /*077a*/ 	.byte	0x0c
	.zero		1


	//   ....[34]....
        /*077c*/ 	.word	0x0000b0d0
        /*0780*/ 	.word	0x000000ff
        /*0784*/ 	.word	0x00000000
        /*0788*/ 	.short	0x0101
        /*078a*/ 	.byte	0x05
	.zero		1


	//   ....[35]....
        /*078c*/ 	.word	0x0000c6a0
        /*0790*/ 	.word	0x000000ff
        /*0794*/ 	.word	0x00000000
        /*0798*/ 	.short	0x0101
        /*079a*/ 	.byte	0x04
	.zero		1


	//   ....[36]....
        /*079c*/ 	.word	0x0000dbd0
        /*07a0*/ 	.word	0x00000000
        /*07a4*/ 	.word	0x00038840
        /*07a8*/ 	.short	0x010a
        /*07aa*/ 	.byte	0x3f
	.zero		1


	//   ....[37]....
        /*07ac*/ 	.word	0x0000e1c0
        /*07b0*/ 	.word	0x00000000
        /*07b4*/ 	.word	0x00038830
        /*07b8*/ 	.short	0x0107
        /*07ba*/ 	.byte	0x3f
	.zero		1


	//   ....[38]....
        /*07bc*/ 	.word	0x0000e280
        /*07c0*/ 	.word	0x00000000
        /*07c4*/ 	.word	0x00038830
        /*07c8*/ 	.short	0x0101
        /*07ca*/ 	.byte	0x3f
	.zero		1


	//   ....[39]....
        /*07cc*/ 	.word	0x0000ecf0
        /*07d0*/ 	.word	0x000000ff
        /*07d4*/ 	.word	0x00038800
        /*07d8*/ 	.short	0x0107
        /*07da*/ 	.byte	0x27
	.zero		1


	//   ....[40]....
        /*07dc*/ 	.word	0x0000ed50
        /*07e0*/ 	.word	0x000000ff
        /*07e4*/ 	.word	0x00038800
        /*07e8*/ 	.short	0x0101
        /*07ea*/ 	.byte	0x27
	.zero		1


	//   ....[41]....
        /*07ec*/ 	.word	0x0000ed70
        /*07f0*/ 	.word	0x000000ff
        /*07f4*/ 	.word	0x00038820
        /*07f8*/ 	.short	0x010a
        /*07fa*/ 	.byte	0x27
	.zero		1


	//   ....[42]....
        /*07fc*/ 	.word	0x0000f080
        /*0800*/ 	.word	0x00000007
        /*0804*/ 	.word	0x00038840
        /*0808*/ 	.short	0x010a
        /*080a*/ 	.byte	0x3f
	.zero		1


	//   ....[43]....
        /*080c*/ 	.word	0x0000f540
        /*0810*/ 	.word	0x00000007
        /*0814*/ 	.word	0x00038830
        /*0818*/ 	.short	0x0107
        /*081a*/ 	.byte	0x3f
	.zero		1


	//   ....[44]....
        /*081c*/ 	.word	0x0000f5f0
        /*0820*/ 	.word	0x00000007
        /*0824*/ 	.word	0x00038830
        /*0828*/ 	.short	0x0101
        /*082a*/ 	.byte	0x3f
	.zero		1


	//   ....[45]....
        /*082c*/ 	.word	0x0000f670
        /*0830*/ 	.word	0x00000007
        /*0834*/ 	.word	0x00038860
        /*0838*/ 	.short	0x010a
        /*083a*/ 	.byte	0x3f
	.zero		1


	//   ....[46]....
        /*083c*/ 	.word	0x0000fbf0
        /*0840*/ 	.word	0x00000007
        /*0844*/ 	.word	0x00038850
        /*0848*/ 	.short	0x0107
        /*084a*/ 	.byte	0x3f
	.zero		1


	//   ....[47]....
        /*084c*/ 	.word	0x0000fd10
        /*0850*/ 	.word	0x00000007
        /*0854*/ 	.word	0x00038850
        /*0858*/ 	.short	0x0101
        /*085a*/ 	.byte	0x3f
	.zero		1


	//   ....[48]....
        /*085c*/ 	.word	0x0000fdf0
        /*0860*/ 	.word	0x00000004
        /*0864*/ 	.word	0x00038860
        /*0868*/ 	.short	0x010a
        /*086a*/ 	.byte	0x3f
	.zero		1


	//   ....[49]....
        /*086c*/ 	.word	0x000102d0
        /*0870*/ 	.word	0x00000004
        /*0874*/ 	.word	0x00038850
        /*0878*/ 	.short	0x0107
        /*087a*/ 	.byte	0x3f
	.zero		1


	//   ....[50]....
        /*087c*/ 	.word	0x000103c0
        /*0880*/ 	.word	0x00000004
        /*0884*/ 	.word	0x00038850
        /*0888*/ 	.short	0x0101
        /*088a*/ 	.byte	0x3f
	.zero		1


	//   ....[51]....
        /*088c*/ 	.word	0x000104b0
        /*0890*/ 	.word	0x00000005
        /*0894*/ 	.word	0x00038820
        /*0898*/ 	.short	0x010a
        /*089a*/ 	.byte	0x3f
	.zero		1


	//   ....[52]....
        /*089c*/ 	.word	0x00010650
        /*08a0*/ 	.word	0x00000003
        /*08a4*/ 	.word	0x00038840
        /*08a8*/ 	.short	0x010a
        /*08aa*/ 	.byte	0x3f
	.zero		1


	//   ....[53]....
        /*08ac*/ 	.word	0x000106f0
        /*08b0*/ 	.word	0x00000005
        /*08b4*/ 	.word	0x00038840
        /*08b8*/ 	.short	0x010a
        /*08ba*/ 	.byte	0x3f
	.zero		1


	//   ....[54]....
        /*08bc*/ 	.word	0x00010730
        /*08c0*/ 	.word	0x00000003
        /*08c4*/ 	.word	0x00038860
        /*08c8*/ 	.short	0x010a
        /*08ca*/ 	.byte	0x3f
	.zero		1


	//   ....[55]....
        /*08cc*/ 	.word	0x00010770
        /*08d0*/ 	.word	0x00000005
        /*08d4*/ 	.word	0x00038860
        /*08d8*/ 	.short	0x010a
        /*08da*/ 	.byte	0x3f
	.zero		1


	//   ....[56]....
        /*08dc*/ 	.word	0x000107e0
        /*08e0*/ 	.word	0x00000003
        /*08e4*/ 	.word	0x00038800
        /*08e8*/ 	.short	0x010a
        /*08ea*/ 	.byte	0x3f
	.zero		1


	//   ....[57]....
        /*08ec*/ 	.word	0x00010830
        /*08f0*/ 	.word	0x00000000
        /*08f4*/ 	.word	0x00038830
        /*08f8*/ 	.short	0x010a
        /*08fa*/ 	.byte	0x3f
	.zero		1


	//   ....[58]....
        /*08fc*/ 	.word	0x00010890
        /*0900*/ 	.word	0x00000099
        /*0904*/ 	.word	0x00038830
        /*0908*/ 	.short	0x010a
        /*090a*/ 	.byte	0x3f
	.zero		1


	//   ....[59]....
        /*090c*/ 	.word	0x000108f0
        /*0910*/ 	.word	0x00000002
        /*0914*/ 	.word	0x00038850
        /*0918*/ 	.short	0x010a
        /*091a*/ 	.byte	0x3f
	.zero		1


	//   ....[60]....
        /*091c*/ 	.word	0x00010950
        /*0920*/ 	.word	0x00000007
        /*0924*/ 	.word	0x00038850
        /*0928*/ 	.short	0x010a
        /*092a*/ 	.byte	0x3f
	.zero		1


	//   ....[61]....
        /*092c*/ 	.word	0x00010a70
        /*0930*/ 	.word	0x00000000
        /*0934*/ 	.word	0x00038840
        /*0938*/ 	.short	0x010a
        /*093a*/ 	.byte	0x3f
	.zero		1


	//   ....[62]....
        /*093c*/ 	.word	0x00011cb0
        /*0940*/ 	.word	0x00000003
        /*0944*/ 	.word	0x00038820
        /*0948*/ 	.short	0x010a
        /*094a*/ 	.byte	0x3f
	.zero		1


	//   ....[63]....
        /*094c*/ 	.word	0x00011d00
        /*0950*/ 	.word	0x00000007
        /*0954*/ 	.word	0x00038840
        /*0958*/ 	.short	0x010a
        /*095a*/ 	.byte	0x3f
	.zero		1


	//   ....[64]....
        /*095c*/ 	.word	0x00012350
        /*0960*/ 	.word	0x00000007
        /*0964*/ 	.word	0x00038860
        /*0968*/ 	.short	0x010a
        /*096a*/ 	.byte	0x3f
	.zero		1


	//   ....[65]....
        /*096c*/ 	.word	0x00012ac0
        /*0970*/ 	.word	0x00000004
        /*0974*/ 	.word	0x00038860
        /*0978*/ 	.short	0x010a
        /*097a*/ 	.byte	0x3f
	.zero		1


	//   ....[66]....
        /*097c*/ 	.word	0x000132d0
        /*0980*/ 	.word	0x00000005
        /*0984*/ 	.word	0x00038820
        /*0988*/ 	.short	0x010a
        /*098a*/ 	.byte	0x3f
	.zero		1


	//   ....[67]....
        /*098c*/ 	.word	0x00013470
        /*0990*/ 	.word	0x00000003
        /*0994*/ 	.word	0x00038840
        /*0998*/ 	.short	0x010a
        /*099a*/ 	.byte	0x3f
	.zero		1


	//   ....[68]....
        /*099c*/ 	.word	0x000134c0
        /*09a0*/ 	.word	0x00000005
        /*09a4*/ 	.word	0x00038840
        /*09a8*/ 	.short	0x010a
        /*09aa*/ 	.byte	0x3f
	.zero		1


	//   ....[69]....
        /*09ac*/ 	.word	0x00013510
        /*09b0*/ 	.word	0x00000003
        /*09b4*/ 	.word	0x00038860
        /*09b8*/ 	.short	0x010a
        /*09ba*/ 	.byte	0x3f
	.zero		1


	//----- nvinfo : EIATTR_NUM_MBARRIERS
	.align		4
.L_327:
        /*09bc*/ 	.byte	0x03, 0x38
        /*09be*/ 	.short	0x0016


	//----- nvinfo : EIATTR_EXIT_INSTR_OFFSETS
	.align		4
        /*09c0*/ 	.byte	0x04, 0x1c
        /*09c2*/ 	.short	(.L_329 - .L_328)


	//   ....[0]....
.L_328:
        /*09c4*/ 	.word	0x00000940


	//   ....[1]....
        /*09c8*/ 	.word	0x0000ccb0


	//   ....[2]....
        /*09cc*/ 	.word	0x000107c0


	//----- nvinfo : EIATTR_MAX_THREADS
	.align		4
.L_329:
        /*09d0*/ 	.byte	0x04, 0x05
        /*09d2*/ 	.short	(.L_331 - .L_330)
.L_330:
        /*09d4*/ 	.word	0x00000180
        /*09d8*/ 	.word	0x00000001
        /*09dc*/ 	.word	0x00000001


	//----- nvinfo : EIATTR_CRS_STACK_SIZE
	.align		4
.L_331:
        /*09e0*/ 	.byte	0x04, 0x1e
        /*09e2*/ 	.short	(.L_333 - .L_332)
.L_332:
        /*09e4*/ 	.word	0x00000000


	//----- nvinfo : EIATTR_CBANK_PARAM_SIZE
	.align		4
.L_333:
        /*09e8*/ 	.byte	0x03, 0x19
        /*09ea*/ 	.short	0x0a70


	//----- nvinfo : EIATTR_PARAM_CBANK
	.align		4
        /*09ec*/ 	.byte	0x04, 0x0a
        /*09ee*/ 	.short	(.L_335 - .L_334)
	.align		4
.L_334:
        /*09f0*/ 	.word	index@(.nv.constant0._ZN7cutlass13device_kernelIN5flash11enable_sm90INS1_16FlashAttnFwdSm90INS1_25CollectiveMainloopFwdSm90ILi2EN4cute5tupleIJNS5_1CILi1EEES8_S8_EEENS6_IJNS7_ILi128EEENS7_ILi80EEENS7_ILi256EEEEEELi256ENS_6half_tEfNS_4arch4Sm90ELb0ELb0ELb1ELb0ELb1ELb0ELb0ELb1ELb1ELb1ELb0ELb0EEENS1_21CollectiveEpilogueFwdINS6_IJSA_SC_SB_EEES9_SE_SG_Li256ELb0ELb1ELb0ELb0EEENS1_29StaticPersistentTileSchedulerILb0EEEEEEEEEvNT_6ParamsE)
        /*09f4*/ 	.short	0x0210
        /*09f6*/ 	.short	0x0a70


	//----- nvinfo : EIATTR_SW_WAR
	.align		4
.L_335:
        /*09f8*/ 	.byte	0x04, 0x36
        /*09fa*/ 	.short	(.L_337 - .L_336)
.L_336:
        /*09fc*/ 	.word	0x00000008
.L_337:


//--------------------- .nv.info._ZN7cutlass13device_kernelIN5flash11enable_sm90INS1_16FlashAttnFwdSm90INS1_25CollectiveMainloopFwdSm90ILi2EN4cute5tupleIJNS5_1CILi1EEES8_S8_EEENS6_IJNS7_ILi128EEENS7_ILi80EEENS7_ILi256EEEEEELi256ENS_6half_tEfNS_4arch4Sm90ELb0ELb0ELb1ELb1ELb1ELb0ELb0ELb1ELb1ELb1ELb0ELb0EEENS1_21CollectiveEpilogueFwdINS6_IJSA_SC_SB_EEES9_SE_SG_Li256ELb1ELb1ELb0ELb0EEENS1_36VarlenDynamicPersistentTileSchedulerILi128ELi80ELi256ELi128ELb0ELb1ELb1ELb0ELb1ELb1EEEEEEEEEvNT_6ParamsE --------------------------
	.section	.nv.info._ZN7cutlass13device_kernelIN5flash11enable_sm90INS1_16FlashAttnFwdSm90INS1_25CollectiveMainloopFwdSm90ILi2EN4cute5tupleIJNS5_1CILi1EEES8_S8_EEENS6_IJNS7_ILi128EEENS7_ILi80EEENS7_ILi256EEEEEELi256ENS_6half_tEfNS_4arch4Sm90ELb0ELb0ELb1ELb1ELb1ELb0ELb0ELb1ELb1ELb1ELb0ELb0EEENS1_21CollectiveEpilogueFwdINS6_IJSA_SC_SB_EEES9_SE_SG_Li256ELb1ELb1ELb0ELb0EEENS1_36VarlenDynamicPersistentTileSchedulerILi128ELi80ELi256ELi128ELb0ELb1ELb1ELb0ELb1ELb1EEEEEEEEEvNT_6ParamsE,"",@"SHT_CUDA_INFO"
	.sectionflags	@""
	.align	4


	//----- nvinfo : EIATTR_CUDA_API_VERSION
	.align		4
        /*0000*/ 	.byte	0x04, 0x37
        /*0002*/ 	.short	(.L_339 - .L_338)
.L_338:
        /*0004*/ 	.word	0x00000082


	//----- nvinfo : EIATTR_KPARAM_INFO
	.align		4
.L_339:
        /*0008*/ 	.byte	0x04, 0x17
        /*000a*/ 	.short	(.L_341 - .L_340)
.L_340:
        /*000c*/ 	.word	0x00000000
        /*0010*/ 	.short	0x0000
        /*0012*/ 	.short	0x0070
        /*0014*/ 	.byte	0x00, 0xf0, 0x01, 0x2a


	//----- nvinfo : EIATTR_SPARSE_MMA_MASK
	.align		4
.L_341:
        /*0018*/ 	.byte	0x03, 0x50
        /*001a*/ 	.short	0x0000


	//----- nvinfo : EIATTR_MAXREG_COUNT
	.align		4
        /*001c*/ 	.byte	0x03, 0x1b
        /*001e*/ 	.short	0x00a8


	//----- nvinfo : EIATTR_NUM_BARRIERS
	.align		4
        /*0020*/ 	.byte	0x02, 0x4c
        /*0022*/ 	.byte	0x09
	.zero		1


	//----- nvinfo : EIATTR_EXTERNS
	.align		4
        /*0024*/ 	.byte	0x04, 0x0f
        /*0026*/ 	.short	(.L_343 - .L_342)


	//   ....[0]....
	.align		4
.L_342:
        /*0028*/ 	.word	index@(__assertfail)


	//----- nvinfo : EIATTR_ANNOTATIONS
	.align		4
.L_343:
        /*002c*/ 	.byte	0x04, 0x55
        /*002e*/ 	.short	(.L_345 - .L_344)


	//   ....[0]....
.L_344:
        /*0030*/ 	.word	0x00000001
        /*0034*/ 	.byte	0xa0, 0x08, 0x00, 0x00, 0x01, 0x00, 0x00, 0x00, 0xa0, 0x09, 0x00, 0x00, 0x01, 0x00, 0x00, 0x00
        /* <DEDUP_REMOVED lines=14> */
        /*0124*/ 	.byte	0x30, 0x37, 0x01, 0x00, 0x01, 0x00, 0x00, 0x00, 0xd0, 0x38, 0x01, 0x00


	//----- nvinfo : EIATTR_MERCURY_ISA_VERSION
	.align		4
.L_345:
        /*0130*/ 	.byte	0x03, 0x5f
        /*0132*/ 	.short	0x0101


	//----- nvinfo : EIATTR_UNUSED_LOAD_BYTE_OFFSET
	.align		4
        /*0134*/ 	.byte	0x04, 0x44
        /*0136*/ 	.short	(.L_347 - .L_346)


	//   ....[0]....
.L_346:
        /*0138*/ 	.word	0x00000950
        /*013c*/ 	.word	0x0000fff0


	//   ....[1]....
        /*0140*/ 	.word	0x0000b600
        /*0144*/ 	.word	0x0000fff0


	//----- nvinfo : EIATTR_INT_WARP_WIDE_INSTR_OFFSETS
	.align		4
.L_347:
        /*0148*/ 	.byte	0x04, 0x31
        /*014a*/ 	.short	(.L_349 - .L_348)


	//   ....[0]....
.L_348:
        /*014c*/ 	.word	0x000000c0


	//   ....[1]....
        /*0150*/ 	.word	0x000000d0


	//   ....[2]....
        /*0154*/ 	.word	0x00000170


	//   ....[3]....
        /*0158*/ 	.word	0x0000f5a0


	//   ....[4]....
        /*015c*/ 	.word	0x0000f630


	//   ....[5]....
        /*0160*/ 	.word	0x000125c0


	//   ....[6]....
        /*0164*/ 	.word	0x00012650


	//----- nvinfo : EIATTR_COOP_GROUP_MASK_REGIDS
	.align		4
.L_349:
        /*0168*/ 	.byte	0x04, 0x29
        /*016a*/ 	.short	(.L_351 - .L_350)


	//   ....[0]....
.L_350:
        /*016c*/ 	.word	0xffffffff


	//   ....[1]....
        /*0170*/ 	.word	0xffffffff


	//   ....[2]....
        /*0174*/ 	.word	0xffffffff


	//   ....[3]....
        /*0178*/ 	.word	0xffffffff


	//   ....[4]....
        /*017c*/ 	.word	0xffffffff


	//   ....[5]....
        /*0180*/ 	.word	0xffffffff


	//   ....[6]....
        /*0184*/ 	.word	0xffffffff


	//   ....[7]....
        /*0188*/ 	.word	0xffffffff


	//   ....[8]....
        /*018c*/ 	.word	0xffffffff


	//   ....[9]....
        /*0190*/ 	.word	0xffffffff


	//   ....[10]....
        /*0194*/ 	.word	0xffffffff


	//   ....[11]....
        /*0198*/ 	.word	0xffffffff


	//   ....[12]....
        /*019c*/ 	.word	0xffffffff


	//   ....[13]....
        /*01a0*/ 	.word	0xffffffff


	//   ....[14]....
        /*01a4*/ 	.word	0xffffffff


	//   ....[15]....
        /*01a8*/ 	.word	0xffffffff


	//   ....[16]....
        /*01ac*/ 	.word	0xffffffff


	//   ....[17]....
        /*01b0*/ 	.word	0xffffffff


	//   ....[18]....
        /*01b4*/ 	.word	0xffffffff


	//   ....[19]....
        /*01b8*/ 	.word	0xffffffff


	//   ....[20]....
        /*01bc*/ 	.word	0xffffffff


	//   ....[21]....
        /*01c0*/ 	.word	0xffffffff


	//   ....[22]....
        /*01c4*/ 	.word	0xffffffff


	//   ....[23]....
        /*01c8*/ 	.word	0xffffffff


	//   ....[24]....
        /*01cc*/ 	.word	0xffffffff


	//   ....[25]....
        /*01d0*/ 	.word	0xffffffff


	//   ....[26]....
        /*01d4*/ 	.word	0xffffffff


	//   ....[27]....
        /*01d8*/ 	.word	0xffffffff


	//   ....[28]....
        /*01dc*/ 	.word	0xffffffff


	//   ....[29]....
        /*01e0*/ 	.word	0xffffffff


	//   ....[30]....
        /*01e4*/ 	.word	0xffffffff


	//   ....[31]....
        /*01e8*/ 	.word	0xffffffff


	//   ....[32]....
        /*01ec*/ 	.word	0xffffffff


	//   ....[33]....
        /*01f0*/ 	.word	0xffffffff


	//   ....[34]....
        /*01f4*/ 	.word	0xffffffff


	//   ....[35]....
        /*01f8*/ 	.word	0xffffffff


	//   ....[36]....
        /*01fc*/ 	.word	0xffffffff


	//   ....[37]....
        /*0200*/ 	.word	0xffffffff


	//   ....[38]....
        /*0204*/ 	.word	0xffffffff


	//   ....[39]....
        /*0208*/ 	.word	0xffffffff


	//   ....[40]....
        /*020c*/ 	.word	0xffffffff


	//   ....[41]....
        /*0210*/ 	.word	0xffffffff


	//   ....[42]....
        /*0214*/ 	.word	0xffffffff


	//   ....[43]....
        /*0218*/ 	.word	0xffffffff


	//   ....[44]....
        /*021c*/ 	.word	0xffffffff


	//   ....[45]....
        /*0220*/ 	.word	0xffffffff


	//   ....[46]....
        /*0224*/ 	.word	0xffffffff


	//   ....[47]....
        /*0228*/ 	.word	0xffffffff


	//   ....[48]....
        /*022c*/ 	.word	0xffffffff


	//   ....[49]....
        /*0230*/ 	.word	0xffffffff


	//   ....[50]....
        /*0234*/ 	.word	0xffffffff


	//   ....[51]....
        /*0238*/ 	.word	0xffffffff


	//   ....[52]....
        /*023c*/ 	.word	0xffffffff


	//   ....[53]....
        /*0240*/ 	.word	0xffffffff


	//   ....[54]....
        /*0244*/ 	.word	0xffffffff


	//   ....[55]....
        /*0248*/ 	.word	0xffffffff


	//   ....[56]....
        /*024c*/ 	.word	0xffffffff


	//   ....[57]....
        /*0250*/ 	.word	0xffffffff


	//   ....[58]....
        /*0254*/ 	.word	0xffffffff


	//   ....[59]....
        /*0258*/ 	.word	0xffffffff


	//   ....[60]....
        /*025c*/ 	.word	0xffffffff


	//   ....[61]....
        /*0260*/ 	.word	0xffffffff


	//   ....[62]....
        /*0264*/ 	.word	0xffffffff


	//   ....[63]....
        /*0268*/ 	.word	0xffffffff


	//   ....[64]....
        /*026c*/ 	.word	0xffffffff


	//   ....[65]....
        /*0270*/ 	.word	0xffffffff


	//   ....[66]....
        /*0274*/ 	.word	0xffffffff


	//   ....[67]....
        /*0278*/ 	.word	0xffffffff


	//   ....[68]....
        /*027c*/ 	.word	0xffffffff


	//   ....[69]....
        /*0280*/ 	.word	0xffffffff


	//   ....[70]....
        /*0284*/ 	.word	0xffffffff


	//   ....[71]....
        /*0288*/ 	.word	0xffffffff


	//   ....[72]....
        /*028c*/ 	.word	0xffffffff


	//   ....[73]....
        /*0290*/ 	.word	0xffffffff


	//   ....[74]....
        /*0294*/ 	.word	0xffffffff


	//   ....[75]....
        /*0298*/ 	.word	0xffffffff


	//   ....[76]....
        /*029c*/ 	.word	0xffffffff


	//   ....[77]....
        /*02a0*/ 	.word	0xffffffff


	//   ....[78]....
        /*02a4*/ 	.word	0xffffffff


	//   ....[79]....
        /*02a8*/ 	.word	0xffffffff


	//   ....[80]....
        /*02ac*/ 	.word	0xffffffff


	//   ....[81]....
        /*02b0*/ 	.word	0xffffffff


	//   ....[82]....
        /*02b4*/ 	.word	0xffffffff


	//   ....[83]....
        /*02b8*/ 	.word	0xffffffff


	//   ....[84]....
        /*02bc*/ 	.word	0xffffffff


	//   ....[85]....
        /*02c0*/ 	.word	0xffffffff


	//   ....[86]....
        /*02c4*/ 	.word	0xffffffff


	//   ....[87]....
        /*02c8*/ 	.word	0xffffffff


	//   ....[88]....
        /*02cc*/ 	.word	0xffffffff


	//   ....[89]....
        /*02d0*/ 	.word	0xffffffff


	//   ....[90]....
        /*02d4*/ 	.word	0xffffffff


	//   ....[91]....
        /*02d8*/ 	.word	0xffffffff


	//   ....[92]....
        /*02dc*/ 	.word	0xffffffff


	//   ....[93]....
        /*02e0*/ 	.word	0xffffffff


	//   ....[94]....
        /*02e4*/ 	.word	0xffffffff


	//   ....[95]....
        /*02e8*/ 	.word	0xffffffff


	//   ....[96]....
        /*02ec*/ 	.word	0xffffffff


	//   ....[97]....
        /*02f0*/ 	.word	0xffffffff


	//   ....[98]....
        /*02f4*/ 	.word	0xffffffff


	//   ....[99]....
        /*02f8*/ 	.word	0xffffffff


	//   ....[100]....
        /*02fc*/ 	.word	0xffffffff


	//   ....[101]....
        /*0300*/ 	.word	0xffffffff


	//   ....[102]....
        /*0304*/ 	.word	0xffffffff


	//   ....[103]....
        /*0308*/ 	.word	0xffffffff


	//   ....[104]....
        /*030c*/ 	.word	0xffffffff


	//   ....[105]....
        /*0310*/ 	.word	0xffffffff


	//   ....[106]....
        /*0314*/ 	.word	0xffffffff


	//   ....[107]....
        /*0318*/ 	.word	0xffffffff


	//   ....[108]....
        /*031c*/ 	.word	0xffffffff


	//   ....[109]....
        /*0320*/ 	.word	0xffffffff


	//   ....[110]....
        /*0324*/ 	.word	0xffffffff


	//   ....[111]....
        /*0328*/ 	.word	0xffffffff


	//   ....[112]....
        /*032c*/ 	.word	0xffffffff


	//   ....[113]....
        /*0330*/ 	.word	0xffffffff


	//   ....[114]....
        /*0334*/ 	.word	0xffffffff


	//   ....[115]....
        /*0338*/ 	.word	0xffffffff


	//   ....[116]....
        /*033c*/ 	.word	0xffffffff


	//   ....[117]....
        /*0340*/ 	.word	0xffffffff


	//   ....[118]....
        /*0344*/ 	.word	0xffffffff


	//   ....[119]....
        /*0348*/ 	.word	0xffffffff


	//   ....[120]....
        /*034c*/ 	.word	0xffffffff


	//   ....[121]....
        /*0350*/ 	.word	0xffffffff


	//   ....[122]....
        /*0354*/ 	.word	0xffffffff


	//   ....[123]....
        /*0358*/ 	.word	0xffffffff


	//   ....[124]....
        /*035c*/ 	.word	0xffffffff


	//   ....[125]....
        /*0360*/ 	.word	0xffffffff


	//   ....[126]....
        /*0364*/ 	.word	0xffffffff


	//   ....[127]....
        /*0368*/ 	.word	0xffffffff


	//   ....[128]....
        /*036c*/ 	.word	0xffffffff


	//   ....[129]....
        /*0370*/ 	.word	0x0500000f


	//   ....[130]....
        /*0374*/ 	.word	0x0500000f


	//   ....[131]....
        /*0378*/ 	.word	0x0500000f


	//   ....[132]....
        /*037c*/ 	.word	0x0500000f


	//   ....[133]....
        /*0380*/ 	.word	0x0500000f


	//   ....[134]....
        /*0384*/ 	.word	0x0500000f


	//   ....[135]....
        /*0388*/ 	.word	0x0500000f


	//   ....[136]....
        /*038c*/ 	.word	0x0500000f


	//   ....[137]....
        /*0390*/ 	.word	0x0500000f


	//   ....[138]....
        /*0394*/ 	.word	0x0500000f


	//   ....[139]....
        /*0398*/ 	.word	0x0500000f


	//   ....[140]....
        /*039c*/ 	.word	0x0500000f


	//   ....[141]....
        /*03a0*/ 	.word	0x0500000f


	//   ....[142]....
        /*03a4*/ 	.word	0x0500000f


	//   ....[143]....
        /*03a8*/ 	.word	0x0500000f


	//   ....[144]....
        /*03ac*/ 	.word	0x0500000f


	//   ....[145]....
        /*03b0*/ 	.word	0x0500000f


	//   ....[146]....
        /*03b4*/ 	.word	0x0500000f


	//   ....[147]....
        /*03b8*/ 	.word	0x0500000f


	//   ....[148]....
        /*03bc*/ 	.word	0x0500000f


	//   ....[149]....
        /*03c0*/ 	.word	0x0500000f


	//   ....[150]....
        /*03c4*/ 	.word	0x0500000f


	//   ....[151]....
        /*03c8*/ 	.word	0x0500000f


	//   ....[152]....
        /*03cc*/ 	.word	0x0500000f


	//   ....[153]....
        /*03d0*/ 	.word	0x0500000f


	//   ....[154]....
        /*03d4*/ 	.word	0x0500000f


	//   ....[155]....
        /*03d8*/ 	.word	0x0500000f


	//   ....[156]....
        /*03dc*/ 	.word	0x0500000f


	//   ....[157]....
        /*03e0*/ 	.word	0x0500000f


	//   ....[158]....
        /*03e4*/ 	.word	0x0500000f


	//   ....[159]....
        /*03e8*/ 	.word	0x0500000f


	//   ....[160]....
        /*03ec*/ 	.word	0x0500000f


	//   ....[161]....
        /*03f0*/ 	.word	0x0500000f


	//   ....[162]....
        /*03f4*/ 	.word	0x0500000f


	//   ....[163]....
        /*03f8*/ 	.word	0x0500000f


	//   ....[164]....
        /*03fc*/ 	.word	0x0500000f


	//   ....[165]....
        /*0400*/ 	.word	0x0500000f


	//   ....[166]....
        /*0404*/ 	.word	0x0500000f


	//   ....[167]....
        /*0408*/ 	.word	0x0500000f


	//   ....[168]....
        /*040c*/ 	.word	0x0500000f


	//   ....[169]....
        /*0410*/ 	.word	0x0500000f


	//   ....[170]....
        /*0414*/ 	.word	0x0500000f


	//   ....[171]....
        /*0418*/ 	.word	0x0500000f


	//   ....[172]....
        /*041c*/ 	.word	0x0500000f


	//   ....[173]....
        /*0420*/ 	.word	0x0500000f


	//   ....[174]....
        /*0424*/ 	.word	0x0500000f


	//   ....[175]....
        /*0428*/ 	.word	0x0500000f


	//   ....[176]....
        /*042c*/ 	.word	0x0500000f


	//   ....[177]....
        /*0430*/ 	.word	0x0500000f


	//   ....[178]....
        /*0434*/ 	.word	0x0500000f


	//   ....[179]....
        /*0438*/ 	.word	0x0500000f


	//   ....[180]....
        /*043c*/ 	.word	0x0500000f


	//   ....[181]....
        /*0440*/ 	.word	0x0500000f


	//   ....[182]....
        /*0444*/ 	.word	0x0500000f


	//   ....[183]....
        /*0448*/ 	.word	0x0500000f


	//   ....[184]....
        /*044c*/ 	.word	0x0500000f


	//   ....[185]....
        /*0450*/ 	.word	0x0500000f


	//   ....[186]....
        /*0454*/ 	.word	0x0500000f


	//   ....[187]....
        /*0458*/ 	.word	0x0500000f


	//   ....[188]....
        /*045c*/ 	.word	0x0500000f


	//   ....[189]....
        /*0460*/ 	.word	0x0500000f


	//   ....[190]....
        /*0464*/ 	.word	0x0500000f


	//   ....[191]....
        /*0468*/ 	.word	0x0500000f


	//   ....[192]....
        /*046c*/ 	.word	0x0500000f


	//   ....[193]....
        /*0470*/ 	.word	0x0500000f


	//   ....[194]....
        /*0474*/ 	.word	0x0500000f


	//   ....[195]....
        /*0478*/ 	.word	0x0500000f


	//   ....[196]....
        /*047c*/ 	.word	0x0500000f


	//   ....[197]....
        /*0480*/ 	.word	0x0500000f


	//   ....[198]....
        /*0484*/ 	.word	0x0500000f


	//   ....[199]....
        /*0488*/ 	.word	0x0500000f


	//   ....[200]....
        /*048c*/ 	.word	0x0500000f


	//   ....[201]....
        /*0490*/ 	.word	0x0500000f


	//   ....[202]....
        /*0494*/ 	.word	0x0500000f


	//   ....[203]....
        /*0498*/ 	.word	0x0500000f


	//----- nvinfo : EIATTR_COOP_GROUP_INSTR_OFFSETS
	.align		4
.L_351:
        /*049c*/ 	.byte	0x04, 0x28
        /*049e*/ 	.short	(.L_353 - .L_352)


	//   ....[0]....
.L_352:
        /*04a0*/ 	.word	0x00000070


	//   ....[1]....
        /*04a4*/ 	.word	0x000000b0


	//   ....[2]....
        /*04a8*/ 	.word	0x000002d0


	//   ....[3]....
        /*04ac*/ 	.word	0x00000430


	//   ....[4]....
        /*04b0*/ 	.word	0x00000550


	//   ....[5]....
        /*04b4*/ 	.word	0x000006b0


	//   ....[6]....
        /*04b8*/ 	.word	0x000015f0


	//   ....[7]....
        /*04bc*/ 	.word	0x00004d30


	//   ....[8]....
        /*04c0*/ 	.word	0x00004db0


	//   ....[9]....
        /*04c4*/ 	.word	0x00005160


	//   ....[10]....
        /*04c8*/ 	.word	0x000051e0


	//   ....[11]....
        /*04cc*/ 	.word	0x000094f0


	//   ....[12]....
        /*04d0*/ 	.word	0x00009510


	//   ....[13]....
        /*04d4*/ 	.word	0x00009530


	//   ....[14]....
        /*04d8*/ 	.word	0x00009550


	//   ....[15]....
        /*04dc*/ 	.word	0x0000a8f0


	//   ....[16]....
        /*04e0*/ 	.word	0x0000a930


	//   ....[17]....
        /*04e4*/ 	.word	0x0000aa00


	//   ....[18]....
        /*04e8*/ 	.word	0x0000aa10


	//   ....[19]....
        /*04ec*/ 	.word	0x0000c760


	//   ....[20]....
        /*04f0*/ 	.word	0x0000c7a0


	//   ....[21]....
        /*04f4*/ 	.word	0x0000c810


	//   ....[22]....
        /*04f8*/ 	.word	0x0000c850


	//   ....[23]....
        /*04fc*/ 	.word	0x0000d090


	//   ....[24]....
        /*0500*/ 	.word	0x0000d0d0


	//   ....[25]....
        /*0504*/ 	.word	0x0000d240


	//   ....[26]....
        /*0508*/ 	.word	0x0000d260


	//   ....[27]....
        /*050c*/ 	.word	0x0000d3a0


	//   ....[28]....
        /*0510*/ 	.word	0x0000d3c0


	//   ....[29]....
        /*0514*/ 	.word	0x0000d510


	//   ....[30]....
        /*0518*/ 	.word	0x0000d530


	//   ....[31]....
        /*051c*/ 	.word	0x0000dfa0


	//   ....[32]....
        /*0520*/ 	.word	0x0000dfc0


	//   ....[33]....
        /*0524*/ 	.word	0x0000e100


	//   ....[34]....
        /*0528*/ 	.word	0x0000e120


	//   ....[35]....
        /*052c*/ 	.word	0x0000e260


	//   ....[36]....
        /*0530*/ 	.word	0x0000e280


	//   ....[37]....
        /*0534*/ 	.word	0x0000e3d0


	//   ....[38]....
        /*0538*/ 	.word	0x0000e3f0


	//   ....[39]....
        /*053c*/ 	.word	0x0000e5c0


	//   ....[40]....
        /*0540*/ 	.word	0x0000e790


	//   ....[41]....
        /*0544*/ 	.word	0x0000e7c0


	//   ....[42]....
        /*0548*/ 	.word	0x0000e7f0


	//   ....[43]....
        /*054c*/ 	.word	0x0000e820


	//   ....[44]....
        /*0550*/ 	.word	0x0000e850


	//   ....[45]....
        /*0554*/ 	.word	0x0000e880


	//   ....[46]....
        /*0558*/ 	.word	0x0000e9d0


	//   ....[47]....
        /*055c*/ 	.word	0x0000ea00


	//   ....[48]....
        /*0560*/ 	.word	0x0000ea30


	//   ....[49]....
        /*0564*/ 	.word	0x0000ea60


	//   ....[50]....
        /*0568*/ 	.word	0x0000ea90


	//   ....[51]....
        /*056c*/ 	.word	0x0000eac0


	//   ....[52]....
        /*0570*/ 	.word	0x0000eb50


	//   ....[53]....
        /*0574*/ 	.word	0x0000eb80


	//   ....[54]....
        /*0578*/ 	.word	0x0000ec00


	//   ....[55]....
        /*057c*/ 	.word	0x000101a0


	//   ....[56]....
        /*0580*/ 	.word	0x000101e0


	//   ....[57]....
        /*0584*/ 	.word	0x00010210


	//   ....[58]....
        /*0588*/ 	.word	0x000102c0


	//   ....[59]....
        /*058c*/ 	.word	0x00010300


	//   ....[60]....
        /*0590*/ 	.word	0x00010360


	//   ....[61]....
        /*0594*/ 	.word	0x000103a0


	//   ....[62]....
        /*0598*/ 	.word	0x00010400


	//   ....[63]....
        /*059c*/ 	.word	0x00010420


	//   ....[64]....
        /*05a0*/ 	.word	0x00010450


	//   ....[65]....
        /*05a4*/ 	.word	0x00010c50


	//   ....[66]....
        /*05a8*/ 	.word	0x00010c80


	//   ....[67]....
        /*05ac*/ 	.word	0x00010ce0


	//   ....[68]....
        /*05b0*/ 	.word	0x00010d40


	//   ....[69]....
        /*05b4*/ 	.word	0x00010d80


	//   ....[70]....
        /*05b8*/ 	.word	0x00010e00


	//   ....[71]....
        /*05bc*/ 	.word	0x00010e50


	//   ....[72]....
        /*05c0*/ 	.word	0x00010ec0


	//   ....[73]....
        /*05c4*/ 	.word	0x00010f10


	//   ....[74]....
        /*05c8*/ 	.word	0x00010f80


	//   ....[75]....
        /*05cc*/ 	.word	0x00010fc0


	//   ....[76]....
        /*05d0*/ 	.word	0x00011040


	//   ....[77]....
        /*05d4*/ 	.word	0x00011090


	//   ....[78]....
        /*05d8*/ 	.word	0x00011100


	//   ....[79]....
        /*05dc*/ 	.word	0x00011150


	//   ....[80]....
        /*05e0*/ 	.word	0x000111a0


	//   ....[81]....
        /*05e4*/ 	.word	0x00011960


	//   ....[82]....
        /*05e8*/ 	.word	0x00011990


	//   ....[83]....
        /*05ec*/ 	.word	0x000119c0


	//   ....[84]....
        /*05f0*/ 	.word	0x00011a80


	//   ....[85]....
        /*05f4*/ 	.word	0x00011ab0


	//   ....[86]....
        /*05f8*/ 	.word	0x00011b00


	//   ....[87]....
        /*05fc*/ 	.word	0x00011b30


	//   ....[88]....
        /*0600*/ 	.word	0x00011b80


	//   ....[89]....
        /*0604*/ 	.word	0x00011bb0


	//   ....[90]....
        /*0608*/ 	.word	0x00011c20


	//   ....[91]....
        /*060c*/ 	.word	0x00011f00


	//   ....[92]....
        /*0610*/ 	.word	0x00011f20


	//   ....[93]....
        /*0614*/ 	.word	0x00011f30


	//   ....[94]....
        /*0618*/ 	.word	0x00011fe0


	//   ....[95]....
        /*061c*/ 	.word	0x00011ff0


	//   ....[96]....
        /*0620*/ 	.word	0x000120a0


	//   ....[97]....
        /*0624*/ 	.word	0x000120b0


	//   ....[98]....
        /*0628*/ 	.word	0x00012160


	//   ....[99]....
        /*062c*/ 	.word	0x00012170


	//   ....[100]....
        /*0630*/ 	.word	0x00012180


	//   ....[101]....
        /*0634*/ 	.word	0x000127a0


	//   ....[102]....
        /*0638*/ 	.word	0x000127e0


	//   ....[103]....
        /*063c*/ 	.word	0x00012820


	//   ....[104]....
        /*0640*/ 	.word	0x00012850


	//   ....[105]....
        /*0644*/ 	.word	0x00012870


	//   ....[106]....
        /*0648*/ 	.word	0x00012920


	//   ....[107]....
        /*064c*/ 	.word	0x000129d0


	//   ....[108]....
        /*0650*/ 	.word	0x00012a00


	//   ....[109]....
        /*0654*/ 	.word	0x00012a10


	//   ....[110]....
        /*0658*/ 	.word	0x00012aa0


	//   ....[111]....
        /*065c*/ 	.word	0x00012ed0


	//   ....[112]....
        /*0660*/ 	.word	0x00012f20


	//   ....[113]....
        /*0664*/ 	.word	0x00012f50


	//   ....[114]....
        /*0668*/ 	.word	0x00012f60


	//   ....[115]....
        /*066c*/ 	.word	0x00012f90


	//   ....[116]....
        /*0670*/ 	.word	0x00012fc0


	//   ....[117]....
        /*0674*/ 	.word	0x00012ff0


	//   ....[118]....
        /*0678*/ 	.word	0x00013020


	//   ....[119]....
        /*067c*/ 	.word	0x000131a0


	//   ....[120]....
        /*0680*/ 	.word	0x000131d0


	//   ....[121]....
        /*0684*/ 	.word	0x00013200


	//   ....[122]....
        /*0688*/ 	.word	0x00013230


	//   ....[123]....
        /*068c*/ 	.word	0x00013260


	//   ....[124]....
        /*0690*/ 	.word	0x00013290


	//   ....[125]....
        /*0694*/ 	.word	0x00013350


	//   ....[126]....
        /*0698*/ 	.word	0x00013370


	//   ....[127]....
        /*069c*/ 	.word	0x000133e0


	//   ....[128]....
        /*06a0*/ 	.word	0x00013850


	//   ....[129]....
        /*06a4*/ 	.word	0x00013d40


	//   ....[130]....
        /*06a8*/ 	.word	0x00013e30


	//   ....[131]....
        /*06ac*/ 	.word	0x00013f00


	//   ....[132]....
        /*06b0*/ 	.word	0x00013f70


	//   ....[133]....
        /*06b4*/ 	.word	0x00014010


	//   ....[134]....
        /*06b8*/ 	.word	0x000140f0


	//   ....[135]....
        /*06bc*/ 	.word	0x000141f0


	//   ....[136]....
        /*06c0*/ 	.word	0x00014260


	//   ....[137]....
        /*06c4*/ 	.word	0x00014350


	//   ....[138]....
        /*06c8*/ 	.word	0x000143c0


	//   ....[139]....
        /*06cc*/ 	.word	0x000144a0


	//   ....[140]....
        /*06d0*/ 	.word	0x00014550


	//   ....[141]....
        /*06d4*/ 	.word	0x000145c0


	//   ....[142]....
        /*06d8*/ 	.word	0x00014640


	//   ....[143]....
        /*06dc*/ 	.word	0x00014710


	//   ....[144]....
        /*06e0*/ 	.word	0x00014790


	//   ....[145]....
        /*06e4*/ 	.word	0x00014880


	//   ....[146]....
        /*06e8*/ 	.word	0x00014900


	//   ....[147]....
        /*06ec*/ 	.word	0x000149f0


	//   ....[148]....
        /*06f0*/ 	.word	0x00014a70


	//   ....[149]....
        /*06f4*/ 	.word	0x00014b60


	//   ....[150]....
        /*06f8*/ 	.word	0x00014be0


	//   ....[151]....
        /*06fc*/ 	.word	0x00014cd0


	//   ....[152]....
        /*0700*/ 	.word	0x00014d50


	//   ....[153]....
        /*0704*/ 	.word	0x00014e40


	//   ....[154]....
        /*0708*/ 	.word	0x00014ec0


	//   ....[155]....
        /*070c*/ 	.word	0x00014f90


	//   ....[156]....
        /*0710*/ 	.word	0x000150c0


	//   ....[157]....
        /*0714*/ 	.word	0x00015190


	//   ....[158]....
        /*0718*/ 	.word	0x00015260


	//   ....[159]....
        /*071c*/ 	.word	0x00015340


	//   ....[160]....
        /*0720*/ 	.word	0x000153a0


	//   ....[161]....
        /*0724*/ 	.word	0x00015480


	//   ....[162]....
        /*0728*/ 	.word	0x000154e0


	//   ....[163]....
        /*072c*/ 	.word	0x000155c0


	//   ....[164]....
        /*0730*/ 	.word	0x00015620


	//   ....[165]....
        /*0734*/ 	.word	0x00015730


	//   ....[166]....
        /*0738*/ 	.word	0x00015820


	//   ....[167]....
        /*073c*/ 	.word	0x000158c0


	//   ....[168]....
        /*0740*/ 	.word	0x00015920


	//   ....[169]....
        /*0744*/ 	.word	0x00015a40


	//   ....[170]....
        /*0748*/ 	.word	0x00015aa0


	//   ....[171]....
        /*074c*/ 	.word	0x00015bc0


	//   ....[172]....
        /*0750*/ 	.word	0x00015c20


	//   ....[173]....
        /*0754*/ 	.word	0x00015d40


	//   ....[174]....
        /*0758*/ 	.word	0x00015da0


	//   ....[175]....
        /*075c*/ 	.word	0x00015e70


	//   ....[176]....
        /*0760*/ 	.word	0x00015fd0


	//   ....[177]....
        /*0764*/ 	.word	0x00016080


	//   ....[178]....
        /*0768*/ 	.word	0x000161d0


	//   ....[179]....
        /*076c*/ 	.word	0x00016280


	//   ....[180]....
        /*0770*/ 	.word	0x000162e0


	//   ....[181]....
        /*0774*/ 	.word	0x000163a0


	//   ....[182]....
        /*0778*/ 	.word	0x00016480


	//   ....[183]....
        /*077c*/ 	.word	0x00016540


	//   ....[184]....
        /*0780*/ 	.word	0x00016620


	//   ....[185]....
        /*0784*/ 	.word	0x000166e0


	//   ....[186]....
        /*0788*/ 	.word	0x000167f0


	//   ....[187]....
        /*078c*/ 	.word	0x00016890


	//   ....[188]....
        /*0790*/ 	.word	0x000169b0


	//   ....[189]....
        /*0794*/ 	.word	0x00016a20


	//   ....[190]....
        /*0798*/ 	.word	0x00016a90


	//   ....[191]....
        /*079c*/ 	.word	0x00016b00


	//   ....[192]....
        /*07a0*/ 	.word	0x00016b70


	//   ....[193]....
        /*07a4*/ 	.word	0x00016bf0


	//   ....[194]....
        /*07a8*/ 	.word	0x00016c80


	//   ....[195]....
        /*07ac*/ 	.word	0x00016d10


	//   ....[196]....
        /*07b0*/ 	.word	0x00016d80


	//   ....[197]....
        /*07b4*/ 	.word	0x00016df0


	//   ....[198]....
        /*07b8*/ 	.word	0x00016e60


	//   ....[199]....
        /*07bc*/ 	.word	0x00016ee0


	//   ....[200]....
        /*07c0*/ 	.word	0x00016f50


	//   ....[201]....
        /*07c4*/ 	.word	0x00016ff0


	//   ....[202]....
        /*07c8*/ 	.word	0x00017080


	//   ....[203]....
        /*07cc*/ 	.word	0x000171a0


	//----- nvinfo : EIATTR_REG_RECONFIG
	.align		4
.L_353:
        /*07d0*/ 	.byte	0x01, 0x54
	.zero		2


	//----- nvinfo : EIATTR_SYSCALL_OFFSETS
	.align		4
        /*07d4*/ 	.byte	0x04, 0x46
        /*07d6*/ 	.short	(.L_355 - .L_354)


	//   ....[0]....
.L_354:
        /*07d8*/ 	.word	0x000017d0


	//   ....[1]....
        /*07dc*/ 	.word	0x0000f790


	//   ....[2]....
        /*07e0*/ 	.word	0x0000f8e0


	//   ....[3]....
        /*07e4*/ 	.word	0x0000f9d0


	//   ....[4]....
        /*07e8*/ 	.word	0x000108a0


	//----- nvinfo : EIATTR_MBARRIER_INSTR_OFFSETS
	.align		4
.L_355:
        /*07ec*/ 	.byte	0x04, 0x39
        /*07ee*/ 	.short	(.L_357 - .L_356)


	//   ....[0]....
.L_356:
        /*07f0*/ 	.word	0x00000180
        /*07f4*/ 	.word	0x000000ff
        /*07f8*/ 	.word	0x00038800
        /*07fc*/ 	.short	0x0100
        /*07fe*/ 	.byte	0x08
	.zero		1


	//   ....[1]....
        /*0800*/ 	.word	0x00000190
        /*0804*/ 	.word	0x000000ff
        /*0808*/ 	.word	0x00038820
        /*080c*/ 	.short	0x0100
        /*080e*/ 	.byte	0x08
	.zero		1


	//   ....[2]....
        /*0810*/ 	.word	0x00000280
        /*0814*/ 	.word	0x000000ff
        /*0818*/ 	.word	0x00038830
        /*081c*/ 	.short	0x0100
        /*081e*/ 	.byte	0x08
	.zero		1


	//   ....[3]....
        /*0820*/ 	.word	0x00000290
        /*0824*/ 	.word	0x000000ff
        /*0828*/ 	.word	0x00038840
        /*082c*/ 	.short	0x0100
        /*082e*/ 	.byte	0x08
	.zero		1


	//   ....[4]....
        /*0830*/ 	.word	0x000002a0
        /*0834*/ 	.word	0x000000ff
        /*0838*/ 	.word	0x00038838
        /*083c*/ 	.short	0x0100
        /*083e*/ 	.byte	0x08
	.zero		1


	//   ....[5]....
        /*0840*/ 	.word	0x000002b0
        /*0844*/ 	.word	0x000000ff
        /*0848*/ 	.word	0x00038848
        /*084c*/ 	.short	0x0100
        /*084e*/ 	.byte	0x08
	.zero		1


	//   ....[6]....
        /*0850*/ 	.word	0x000003e0
        /*0854*/ 	.word	0x000000ff
        /*0858*/ 	.word	0x00038850
        /*085c*/ 	.short	0x0100
        /*085e*/ 	.byte	0x08
	.zero		1


	//   ....[7]....
        /*0860*/ 	.word	0x000003f0
        /*0864*/ 	.word	0x000000ff
        /*0868*/ 	.word	0x00038860
        /*086c*/ 	.short	0x0100
        /*086e*/ 	.byte	0x08
	.zero		1


	//   ....[8]....
        /*0870*/ 	.word	0x00000400
        /*0874*/ 	.word	0x000000ff
        /*0878*/ 	.word	0x00038858
        /*087c*/ 	.short	0x0100
        /*087e*/ 	.byte	0x08
	.zero		1


	//   ....[9]....
        /*0880*/ 	.word	0x00000410
        /*0884*/ 	.word	0x000000ff
        /*0888*/ 	.word	0x00038868
        /*088c*/ 	.short	0x0100
        /*088e*/ 	.byte	0x08
	.zero		1


	//   ....[10]....
        /*0890*/ 	.word	0x00000500
        /*0894*/ 	.word	0x000000ff
        /*0898*/ 	.word	0x00038870
        /*089c*/ 	.short	0x0100
        /*089e*/ 	.byte	0x06
	.zero		1


	//   ....[11]....
        /*08a0*/ 	.word	0x00000510
        /*08a4*/ 	.word	0x000000ff
        /*08a8*/ 	.word	0x00038880
        /*08ac*/ 	.short	0x0100
        /*08ae*/ 	.byte	0x06
	.zero		1


	//   ....[12]....
        /*08b0*/ 	.word	0x00000520
        /*08b4*/ 	.word	0x000000ff
        /*08b8*/ 	.word	0x00038878
        /*08bc*/ 	.short	0x0100
        /*08be*/ 	.byte	0x06
	.zero		1


	//   ....[13]....
        /*08c0*/ 	.word	0x00000530
        /*08c4*/ 	.word	0x000000ff
        /*08c8*/ 	.word	0x00038888
        /*08cc*/ 	.short	0x0100
        /*08ce*/ 	.byte	0x06
	.zero		1


	//   ....[14]....
        /*08d0*/ 	.word	0x00000660
        /*08d4*/ 	.word	0x000000ff
        /*08d8*/ 	.word	0x00038890
        /*08dc*/ 	.short	0x0100
        /*08de*/ 	.byte	0x08
	.zero		1


	//   ....[15]....
        /*08e0*/ 	.word	0x00000670
        /*08e4*/ 	.word	0x000000ff
        /*08e8*/ 	.word	0x000388a0
        /*08ec*/ 	.short	0x0100
        /*08ee*/ 	.byte	0x08
	.zero		1


	//   ....[16]....
        /*08f0*/ 	.word	0x00000680
        /*08f4*/ 	.word	0x000000ff
        /*08f8*/ 	.word	0x00038898
        /*08fc*/ 	.short	0x0100
        /*08fe*/ 	.byte	0x08
	.zero		1


	//   ....[17]....
        /*0900*/ 	.word	0x00000690
        /*0904*/ 	.word	0x000000ff
        /*0908*/ 	.word	0x000388a8
        /*090c*/ 	.short	0x0100
        /*090e*/ 	.byte	0x08
	.zero		1


	//   ....[18]....
        /*0910*/ 	.word	0x000007d0
        /*0914*/ 	.word	0x000000ff
        /*0918*/ 	.word	0x000388b0
        /*091c*/ 	.short	0x0100
        /*091e*/ 	.byte	0x08
	.zero		1


	//   ....[19]....
        /*0920*/ 	.word	0x000007e0
        /*0924*/ 	.word	0x000000ff
        /*0928*/ 	.word	0x000388c0
        /*092c*/ 	.short	0x0100
        /*092e*/ 	.byte	0x08
	.zero		1


	//   ....[20]....
        /*0930*/ 	.word	0x000007f0
        /*0934*/ 	.word	0x000000ff
        /*0938*/ 	.word	0x000388b8
        /*093c*/ 	.short	0x0100
        /*093e*/ 	.byte	0x08
	.zero		1


	//   ....[21]....
        /*0940*/ 	.word	0x00000800
        /*0944*/ 	.word	0x000000ff
        /*0948*/ 	.word	0x000388c8
        /*094c*/ 	.short	0x0100
        /*094e*/ 	.byte	0x08
	.zero		1


	//   ....[22]....
        /*0950*/ 	.word	0x00001870
        /*0954*/ 	.word	0x000000ff
        /*0958*/ 	.word	0x00038800
        /*095c*/ 	.short	0x010a
        /*095e*/ 	.byte	0x28
	.zero		1


	//   ....[23]....
        /*0960*/ 	.word	0x00001900
        /*0964*/ 	.word	0x00000000
        /*0968*/ 	.word	0x00038830
        /*096c*/ 	.short	0x010a
        /*096e*/ 	.byte	0x3f
	.zero		1


	//   ....[24]....
        /*0970*/ 	.word	0x00001950
        /*0974*/ 	.word	0x00000000
        /*0978*/ 	.word	0x00038830
        /*097c*/ 	.short	0x010a
        /*097e*/ 	.byte	0x3f
	.zero		1


	//   ....[25]....
        /*0980*/ 	.word	0x00004440
        /*0984*/ 	.word	0x000000ff
        /*0988*/ 	.word	0x00000000
        /*098c*/ 	.short	0x0101
        /*098e*/ 	.byte	0x04
	.zero		1


	//   ....[26]....
        /*0990*/ 	.word	0x000060e0
        /*0994*/ 	.word	0x000000ff
        /*0998*/ 	.word	0x00038830
        /*099c*/ 	.short	0x010a
        /*099e*/ 	.byte	0x3d
	.zero		1


	//   ....[27]....
        /*09a0*/ 	.word	0x00006120
        /*09a4*/ 	.word	0x000000ff
        /*09a8*/ 	.word	0x00038830
        /*09ac*/ 	.short	0x010a
        /*09ae*/ 	.byte	0x3d
	.zero		1


	//   ....[28]....
        /*09b0*/ 	.word	0x00008a80
        /*09b4*/ 	.word	0x000000ff
        /*09b8*/ 	.word	0x00038850
        /*09bc*/ 	.short	0x010a
        /*09be*/ 	.byte	0x04
	.zero		1


	//   ....[29]....
        /*09c0*/ 	.word	0x00008ac0
        /*09c4*/ 	.word	0x000000ff
        /*09c8*/ 	.word	0x00038850
        /*09cc*/ 	.short	0x010a
        /*09ce*/ 	.byte	0x04
	.zero		1


	//   ....[30]....
        /*09d0*/ 	.word	0x00009110
        /*09d4*/ 	.word	0x000000ff
        /*09d8*/ 	.word	0x00000000
        /*09dc*/ 	.short	0x0101
        /*09de*/ 	.byte	0x3d
	.zero		1


	//   ....[31]....
        /*09e0*/ 	.word	0x00009ef0
        /*09e4*/ 	.word	0x000000ff
        /*09e8*/ 	.word	0x00000000
        /*09ec*/ 	.short	0x0101
        /*09ee*/ 	.byte	0x04
	.zero		1


	//   ....[32]....
        /*09f0*/ 	.word	0x0000a860
        /*09f4*/ 	.word	0x000000ff
        /*09f8*/ 	.word	0x00038850
        /*09fc*/ 	.short	0x010a
        /*09fe*/ 	.byte	0x07
	.zero		1


	//   ....[33]....
        /*0a00*/ 	.word	0x0000a8a0
        /*0a04*/ 	.word	0x000000ff
        /*0a08*/ 	.word	0x00038850
        /*0a0c*/ 	.short	0x010a
        /*0a0e*/ 	.byte	0x07
	.zero		1


	//   ....[34]....
        /*0a10*/ 	.word	0x0000ada0
        /*0a14*/ 	.word	0x000000ff
        /*0a18*/ 	.word	0x00000000
        /*0a1c*/ 	.short	0x0101
        /*0a1e*/ 	.byte	0x04
	.zero		1


	//   ....[35]....
        /*0a20*/ 	.word	0x0000d0c0
        /*0a24*/ 	.word	0x000000ff
        /*0a28*/ 	.word	0x00000000
        /*0a2c*/ 	.short	0x0101
        /*0a2e*/ 	.byte	0x0a
	.zero		1


	//   ....[36]....
        /*0a30*/ 	.word	0x0000ffb0
        /*0a34*/ 	.word	0x00000005
        /*0a38*/ 	.word	0x00038840
        /*0a3c*/ 	.short	0x010a
        /*0a3e*/ 	.byte	0x3f
	.zero		1


	//   ....[37]....
        /*0a40*/ 	.word	0x000105c0
        /*0a44*/ 	.word	0x00000005
        /*0a48*/ 	.word	0x00038830
        /*0a4c*/ 	.short	0x0107
        /*0a4e*/ 	.byte	0x3f
	.zero		1


	//   ....[38]....
        /*0a50*/ 	.word	0x000106a0
        /*0a54*/ 	.word	0x00000005
        /*0a58*/ 	.word	0x00038830
        /*0a5c*/ 	.short	0x0101
        /*0a5e*/ 	.byte	0x3f
	.zero		1


	//   ....[39]....
        /*0a60*/ 	.word	0x00011290
        /*0a64*/ 	.word	0x00000016
        /*0a68*/ 	.word	0x00038800
        /*0a6c*/ 	.short	0x0107
        /*0a6e*/ 	.byte	0x3f
	.zero		1


	//   ....[40]....
        /*0a70*/ 	.word	0x00011390
        /*0a74*/ 	.word	0x00000016
        /*0a78*/ 	.word	0x00038800
        /*0a7c*/ 	.short	0x0101
        /*0a7e*/ 	.byte	0x3f
	.zero		1


	//   ....[41]....
        /*0a80*/ 	.word	0x000113b0
        /*0a84*/ 	.word	0x00000016
        /*0a88*/ 	.word	0x00038820
        /*0a8c*/ 	.short	0x010a
        /*0a8e*/ 	.byte	0x3f
	.zero		1


	//   ....[42]....
        /*0a90*/ 	.word	0x000117b0
        /*0a94*/ 	.word	0x00000006
        /*0a98*/ 	.word	0x00038840
        /*0a9c*/ 	.short	0x010a
        /*0a9e*/ 	.byte	0x3f
	.zero		1


	//   ....[43]....
        /*0aa0*/ 	.word	0x00011d30
        /*0aa4*/ 	.word	0x00000006
        /*0aa8*/ 	.word	0x00038830
        /*0aac*/ 	.short	0x0107
        /*0aae*/ 	.byte	0x3f
	.zero		1


	//   ....[44]....
        /*0ab0*/ 	.word	0x00011de0
        /*0ab4*/ 	.word	0x00000006
        /*0ab8*/ 	.word	0x00038830
        /*0abc*/ 	.short	0x0101
        /*0abe*/ 	.byte	0x3f
	.zero		1


	//   ....[45]....
        /*0ac0*/ 	.word	0x00011e40
        /*0ac4*/ 	.word	0x00000006
        /*0ac8*/ 	.word	0x00038860
        /*0acc*/ 	.short	0x010a
        /*0ace*/ 	.byte	0x3f
	.zero		1


	//   ....[46]....
        /*0ad0*/ 	.word	0x00012330
        /*0ad4*/ 	.word	0x00000006
        /*0ad8*/ 	.word	0x00038850
        /*0adc*/ 	.short	0x0107
        /*0ade*/ 	.byte	0x3f
	.zero		1


	//   ....[47]....
        /*0ae0*/ 	.word	0x000124f0
        /*0ae4*/ 	.word	0x00000006
        /*0ae8*/ 	.word	0x00038850
        /*0aec*/ 	.short	0x0101
        /*0aee*/ 	.byte	0x3f
	.zero		1


	//   ....[48]....
        /*0af0*/ 	.word	0x000126f0
        /*0af4*/ 	.word	0x00000004
        /*0af8*/ 	.word	0x00038860
        /*0afc*/ 	.short	0x010a
        /*0afe*/ 	.byte	0x3f
	.zero		1


	//   ....[49]....
        /*0b00*/ 	.word	0x00012c20
        /*0b04*/ 	.word	0x00000004
        /*0b08*/ 	.word	0x00038850
        /*0b0c*/ 	.short	0x0107
        /*0b0e*/ 	.byte	0x3f
	.zero		1


	//   ....[50]....
        /*0b10*/ 	.word	0x00012cd0
        /*0b14*/ 	.word	0x00000004
        /*0b18*/ 	.word	0x00038850
        /*0b1c*/ 	.short	0x0101
        /*0b1e*/ 	.byte	0x3f
	.zero		1


	//   ....[51]....
        /*0b20*/ 	.word	0x000137d0
        /*0b24*/ 	.word	0x00000004
        /*0b28*/ 	.word	0x00038820
        /*0b2c*/ 	.short	0x010a
        /*0b2e*/ 	.byte	0x3f
	.zero		1


	//   ....[52]....
        /*0b30*/ 	.word	0x00013970
        /*0b34*/ 	.word	0x00000005
        /*0b38*/ 	.word	0x00038840
        /*0b3c*/ 	.short	0x010a
        /*0b3e*/ 	.byte	0x3f
	.zero		1


	//   ....[53]....
        /*0b40*/ 	.word	0x00013a10
        /*0b44*/ 	.word	0x0000001b
        /*0b48*/ 	.word	0x00038840
        /*0b4c*/ 	.short	0x010a
        /*0b4e*/ 	.byte	0x3f
	.zero		1


	//   ....[54]....
        /*0b50*/ 	.word	0x00013a50
        /*0b54*/ 	.word	0x00000005
        /*0b58*/ 	.word	0x00038860
        /*0b5c*/ 	.short	0x010a
        /*0b5e*/ 	.byte	0x3f
	.zero		1


	//   ....[55]....
        /*0b60*/ 	.word	0x00013a90
        /*0b64*/ 	.word	0x0000001b
        /*0b68*/ 	.word	0x00038860
        /*0b6c*/ 	.short	0x010a
        /*0b6e*/ 	.byte	0x3f
	.zero		1


	//   ....[56]....
        /*0b70*/ 	.word	0x00013b00
        /*0b74*/ 	.word	0x00000003
        /*0b78*/ 	.word	0x00038800
        /*0b7c*/ 	.short	0x010a
        /*0b7e*/ 	.byte	0x3f
	.zero		1


	//   ....[57]....
        /*0b80*/ 	.word	0x00013b50
        /*0b84*/ 	.word	0x00000000
        /*0b88*/ 	.word	0x00038830
        /*0b8c*/ 	.short	0x010a
        /*0b8e*/ 	.byte	0x3f
	.zero		1


	//   ....[58]....
        /*0b90*/ 	.word	0x00013bb0
        /*0b94*/ 	.word	0x00000099
        /*0b98*/ 	.word	0x00038830
        /*0b9c*/ 	.short	0x010a
        /*0b9e*/ 	.byte	0x3f
	.zero		1


	//   ....[59]....
        /*0ba0*/ 	.word	0x00013c10
        /*0ba4*/ 	.word	0x00000002
        /*0ba8*/ 	.word	0x00038850
        /*0bac*/ 	.short	0x010a
        /*0bae*/ 	.byte	0x3f
	.zero		1


	//   ....[60]....
        /*0bb0*/ 	.word	0x00013c70
        /*0bb4*/ 	.word	0x00000007
        /*0bb8*/ 	.word	0x00038850
        /*0bbc*/ 	.short	0x010a
        /*0bbe*/ 	.byte	0x3f
	.zero		1


	//   ....[61]....
        /*0bc0*/ 	.word	0x00013d80
        /*0bc4*/ 	.word	0x00000005
        /*0bc8*/ 	.word	0x00038840
        /*0bcc*/ 	.short	0x010a
        /*0bce*/ 	.byte	0x3f
	.zero		1


	//   ....[62]....
        /*0bd0*/ 	.word	0x00014fc0
        /*0bd4*/ 	.word	0x00000016
        /*0bd8*/ 	.word	0x00038820
        /*0bdc*/ 	.short	0x010a
        /*0bde*/ 	.byte	0x3f
	.zero		1


	//   ....[63]....
        /*0be0*/ 	.word	0x00015010
        /*0be4*/ 	.word	0x00000006
        /*0be8*/ 	.word	0x00038840
        /*0bec*/ 	.short	0x010a
        /*0bee*/ 	.byte	0x3f
	.zero		1


	//   ....[64]....
        /*0bf0*/ 	.word	0x00015770
        /*0bf4*/ 	.word	0x00000006
        /*0bf8*/ 	.word	0x00038860
        /*0bfc*/ 	.short	0x010a
        /*0bfe*/ 	.byte	0x3f
	.zero		1


	//   ....[65]....
        /*0c00*/ 	.word	0x00015f20
        /*0c04*/ 	.word	0x00000004
        /*0c08*/ 	.word	0x00038860
        /*0c0c*/ 	.short	0x010a
        /*0c0e*/ 	.byte	0x3f
	.zero		1


	//   ....[66]....
        /*0c10*/ 	.word	0x000170c0
        /*0c14*/ 	.word	0x00000004
        /*0c18*/ 	.word	0x00038820
        /*0c1c*/ 	.short	0x010a
        /*0c1e*/ 	.byte	0x3f
	.zero		1


	//   ....[67]....
        /*0c20*/ 	.word	0x00017260
        /*0c24*/ 	.word	0x00000005
        /*0c28*/ 	.word	0x00038840
        /*0c2c*/ 	.short	0x010a
        /*0c2e*/ 	.byte	0x3f
	.zero		1


	//   ....[68]....
        /*0c30*/ 	.word	0x000172b0
        /*0c34*/ 	.word	0x0000001b
        /*0c38*/ 	.word	0x00038840
        /*0c3c*/ 	.short	0x010a
        /*0c3e*/ 	.byte	0x3f
	.zero		1


	//   ....[69]....
        /*0c40*/ 	.word	0x00017300
        /*0c44*/ 	.word	0x00000005
        /*0c48*/ 	.word	0x00038860
        /*0c4c*/ 	.short	0x010a
        /*0c4e*/ 	.byte	0x3f
	.zero		1


	//----- nvinfo : EIATTR_NUM_MBARRIERS
	.align		4
.L_357:
        /*0c50*/ 	.byte	0x03, 0x38
        /*0c52*/ 	.short	0x0016


	//----- nvinfo : EIATTR_EXIT_INSTR_OFFSETS
	.align		4
        /*0c54*/ 	.byte	0x04, 0x1c
        /*0c56*/ 	.short	(.L_359 - .L_358)


	//   ....[0]....
.L_358:
        /*0c58*/ 	.word	0x00000990


	//   ....[1]....
        /*0c5c*/ 	.word	0x0000e570


	//   ....[2]....
        /*0c60*/ 	.word	0x00013ae0


	//----- nvinfo : EIATTR_MAX_THREADS
	.align		4
.L_359:
        /*0c64*/ 	.byte	0x04, 0x05
        /*0c66*/ 	.short	(.L_361 - .L_360)
.L_360:
        /*0c68*/ 	.word	0x00000180
        /*0c6c*/ 	.word	0x00000001
        /*0c70*/ 	.word	0x00000001


	//----- nvinfo : EIATTR_CRS_STACK_SIZE
	.align		4
.L_361:
        /*0c74*/ 	.byte	0x04, 0x1e
        /*0c76*/ 	.short	(.L_363 - .L_362)
.L_362:
        /*0c78*/ 	.word	0x00000000


	//----- nvinfo : EIATTR_CBANK_PARAM_SIZE
	.align		4
.L_363:
        /*0c7c*/ 	.byte	0x03, 0x19
        /*0c7e*/ 	.short	0x0af0


	//----- nvinfo : EIATTR_PARAM_CBANK
	.align		4
        /*0c80*/ 	.byte	0x04, 0x0a
        /*0c82*/ 	.short	(.L_365 - .L_364)
	.align		4
.L_364:
        /*0c84*/ 	.word	index@(.nv.constant0._ZN7cutlass13device_kernelIN5flash11enable_sm90INS1_16FlashAttnFwdSm90INS1_25CollectiveMainloopFwdSm90ILi2EN4cute5tupleIJNS5_1CILi1EEES8_S8_EEENS6_IJNS7_ILi128EEENS7_ILi80EEENS7_ILi256EEEEEELi256ENS_6half_tEfNS_4arch4Sm90ELb0ELb0ELb1ELb1ELb1ELb0ELb0ELb1ELb1ELb1ELb0ELb0EEENS1_21CollectiveEpilogueFwdINS6_IJSA_SC_SB_EEES9_SE_SG_Li256ELb1ELb1ELb0ELb0EEENS1_36VarlenDynamicPersistentTileSchedulerILi128ELi80ELi256ELi128ELb0ELb1ELb1ELb0ELb1ELb1EEEEEEEEEvNT_6ParamsE)
        /*0c88*/ 	.short	0x0210
        /*0c8a*/ 	.short	0x0af0


	//----- nvinfo : EIATTR_SW_WAR
	.align		4
.L_365:
        /*0c8c*/ 	.byte	0x04, 0x36
        /*0c8e*/ 	.short	(.L_367 - .L_366)
.L_366:
        /*0c90*/ 	.word	0x00000008
.L_367:


//--------------------- .nv.info._ZN7cutlass13device_kernelIN5flash11enable_sm90INS1_16FlashAttnFwdSm90INS1_25CollectiveMainloopFwdSm90ILi2EN4cute5tupleIJNS5_1CILi1EEES8_S8_EEENS6_IJNS7_ILi128EEENS7_ILi80EEENS7_ILi256EEEEEELi256ENS_6half_tEfNS_4arch4Sm90ELb0ELb0ELb1ELb1ELb1ELb1ELb0ELb1ELb1ELb1ELb0ELb0EEENS1_21CollectiveEpilogueFwdINS6_IJSA_SC_SB_EEES9_SE_SG_Li256ELb1ELb1ELb0ELb0EEENS1_36VarlenDynamicPersistentTileSchedulerILi128ELi80ELi256ELi128ELb0ELb1ELb1ELb0ELb1ELb1EEEEEEEEEvNT_6ParamsE --------------------------
	.section	.nv.info._ZN7cutlass13device_kernelIN5flash11enable_sm90INS1_16FlashAttnFwdSm90INS1_25CollectiveMainloopFwdSm90ILi2EN4cute5tupleIJNS5_1CILi1EEES8_S8_EEENS6_IJNS7_ILi128EEENS7_ILi80EEENS7_ILi256EEEEEELi256ENS_6half_tEfNS_4arch4Sm90ELb0ELb0ELb1ELb1ELb1ELb1ELb0ELb1ELb1ELb1ELb0ELb0EEENS1_21CollectiveEpilogueFwdINS6_IJSA_SC_SB_EEES9_SE_SG_Li256ELb1ELb1ELb0ELb0EEENS1_36VarlenDynamicPersistentTileSchedulerILi128ELi80ELi256ELi128ELb0ELb1ELb1ELb0ELb1ELb1EEEEEEEEEvNT_6ParamsE,"",@"SHT_CUDA_INFO"
	.sectionflags	@""
	.align	4


	//----- nvinfo : EIATTR_CUDA_API_VERSION
	.align		4
        /*0000*/ 	.byte	0x04, 0x37
        /*0002*/ 	.short	(.L_369 - .L_368)
.L_368:
        /*0004*/ 	.word	0x00000082


	//----- nvinfo : EIATTR_KPARAM_INFO
	.align		4
.L_369:
        /*0008*/ 	.byte	0x04, 0x17
        /*000a*/ 	.short	(.L_371 - .L_370)
.L_370:
        /*000c*/ 	.word	0x00000000
        /*0010*/ 	.short	0x0000
        /*0012*/ 	.short	0x0070
        /*0014*/ 	.byte	0x00, 0xf0, 0x01, 0x2a


	//----- nvinfo : EIATTR_SPARSE_MMA_MASK
	.align		4
.L_371:
        /*0018*/ 	.byte	0x03, 0x50
        /*001a*/ 	.short	0x0000


	//----- nvinfo : EIATTR_MAXREG_COUNT
	.align		4
        /*001c*/ 	.byte	0x03, 0x1b
        /*001e*/ 	.short	0x00a8


	//----- nvinfo : EIATTR_NUM_BARRIERS
	.align		4
        /*0020*/ 	.byte	0x02, 0x4c
        /*0022*/ 	.byte	0x10
	.zero		1


	//----- nvinfo : EIATTR_EXTERNS
	.align		4
        /*0024*/ 	.byte	0x04, 0x0f
        /*0026*/ 	.short	(.L_373 - .L_372)


	//   ....[0]....
	.align		4
.L_372:
        /*0028*/ 	.word	index@(__assertfail)


	//----- nvinfo : EIATTR_ANNOTATIONS
	.align		4
.L_373:
        /*002c*/ 	.byte	0x04, 0x55
        /*002e*/ 	.short	(.L_375 - .L_374)


	//   ....[0]....
.L_374:
        /* <DEDUP_REMOVED lines=50> */


	//----- nvinfo : EIATTR_MERCURY_ISA_VERSION
	.align		4
.L_375:
        /*0340*/ 	.byte	0x03, 0x5f
        /*0342*/ 	.short	0x0101


	//----- nvinfo : EIATTR_UNUSED_LOAD_BYTE_OFFSET
	.align		4
        /*0344*/ 	.byte	0x04, 0x44
        /*0346*/ 	.short	(.L_377 - .L_376)


	//   ....[0]....
.L_376:
        /*0348*/ 	.word	0x00000a30
        /*034c*/ 	.word	0x0000fff0


	//   ....[1]....
        /*0350*/ 	.word	0x0001d810
        /*0354*/ 	.word	0x0000fff0


	//----- nvinfo : EIATTR_INT_WARP_WIDE_INSTR_OFFSETS
	.align		4
.L_377:
        /*0358*/ 	.byte	0x04, 0x31
        /*035a*/ 	.short	(.L_379 - .L_378)


	//   ....[0]....
.L_378:
        /*035c*/ 	.word	0x00000130


	//   ....[1]....
        /*0360*/ 	.word	0x00000170


	//   ....[2]....
        /*0364*/ 	.word	0x000001e0


	//   ....[3]....
        /*0368*/ 	.word	0x000231e0


	//   ....[4]....
        /*036c*/ 	.word	0x00023280


	//   ....[5]....
        /*0370*/ 	.word	0x00026350


	//   ....[6]....
        /*0374*/ 	.word	0x000263f0


	//----- nvinfo : EIATTR_COOP_GROUP_MASK_REGIDS
	.align		4
.L_379:
        /*0378*/ 	.byte	0x04, 0x29
        /*037a*/ 	.short	(.L_381 - .L_380)


	//   ....[0]....
.L_380:
        /*037c*/ 	.word	0xffffffff


	//   ....[1]....
        /*0380*/ 	.word	0xffffffff


	//   ....[2]....
        /*0384*/ 	.word	0xffffffff


	//   ....[3]....
        /*0388*/ 	.word	0xffffffff


	//   ....[4]....
        /*038c*/ 	.word	0xffffffff


	//   ....[5]....
        /*0390*/ 	.word	0xffffffff


	//   ....[6]....
        /*0394*/ 	.word	0xffffffff


	//   ....[7]....
        /*0398*/ 	.word	0xffffffff


	//   ....[8]....
        /*039c*/ 	.word	0xffffffff


	//   ....[9]....
        /*03a0*/ 	.word	0xffffffff


	//   ....[10]....
        /*03a4*/ 	.word	0xffffffff


	//   ....[11]....
        /*03a8*/ 	.word	0xffffffff


	//   ....[12]....
        /*03ac*/ 	.word	0xffffffff


	//   ....[13]....
        /*03b0*/ 	.word	0xffffffff


	//   ....[14]....
        /*03b4*/ 	.word	0xffffffff


	//   ....[15]....
        /*03b8*/ 	.word	0xffffffff


	//   ....[16]....
        /*03bc*/ 	.word	0xffffffff


	//   ....[17]....
        /*03c0*/ 	.word	0xffffffff


	//   ....[18]....
        /*03c4*/ 	.word	0xffffffff


	//   ....[19]....
        /*03c8*/ 	.word	0xffffffff


	//   ....[20]....
        /*03cc*/ 	.word	0xffffffff


	//   ....[21]....
        /*03d0*/ 	.word	0xffffffff


	//   ....[22]....
        /*03d4*/ 	.word	0xffffffff


	//   ....[23]....
        /*03d8*/ 	.word	0xffffffff


	//   ....[24]....
        /*03dc*/ 	.word	0xffffffff


	//   ....[25]....
        /*03e0*/ 	.word	0xffffffff


	//   ....[26]....
        /*03e4*/ 	.word	0xffffffff


	//   ....[27]....
        /*03e8*/ 	.word	0xffffffff


	//   ....[28]....
        /*03ec*/ 	.word	0xffffffff


	//   ....[29]....
        /*03f0*/ 	.word	0xffffffff


	//   ....[30]....
        /*03f4*/ 	.word	0xffffffff


	//   ....[31]....
        /*03f8*/ 	.word	0xffffffff


	//   ....[32]....
        /*03fc*/ 	.word	0xffffffff


	//   ....[33]....
        /*0400*/ 	.word	0xffffffff


	//   ....[34]....
        /*0404*/ 	.word	0xffffffff


	//   ....[35]....
        /*0408*/ 	.word	0xffffffff


	//   ....[36]....
        /*040c*/ 	.word	0xffffffff


	//   ....[37]....
        /*0410*/ 	.word	0xffffffff


	//   ....[38]....
        /*0414*/ 	.word	0xffffffff


	//   ....[39]....
        /*0418*/ 	.word	0xffffffff


	//   ....[40]....
        /*041c*/ 	.word	0xffffffff


	//   ....[41]....
        /*0420*/ 	.word	0xffffffff


	//   ....[42]....
        /*0424*/ 	.word	0xffffffff


	//   ....[43]....
        /*0428*/ 	.word	0xffffffff


	//   ....[44]....
        /*042c*/ 	.word	0xffffffff


	//   ....[45]....
        /*0430*/ 	.word	0xffffffff


	//   ....[46]....
        /*0434*/ 	.word	0xffffffff


	//   ....[47]....
        /*0438*/ 	.word	0xffffffff


	//   ....[48]....
        /*043c*/ 	.word	0xffffffff


	//   ....[49]....
        /*0440*/ 	.word	0xffffffff


	//   ....[50]....
        /*0444*/ 	.word	0xffffffff


	//   ....[51]....
        /*0448*/ 	.word	0xffffffff


	//   ....[52]....
        /*044c*/ 	.word	0xffffffff


	//   ....[53]....
        /*0450*/ 	.word	0xffffffff


	//   ....[54]....
        /*0454*/ 	.word	0xffffffff


	//   ....[55]....
        /*0458*/ 	.word	0xffffffff


	//   ....[56]....
        /*045c*/ 	.word	0xffffffff


	//   ....[57]....
        /*0460*/ 	.word	0xffffffff


	//   ....[58]....
        /*0464*/ 	.word	0xffffffff


	//   ....[59]....
        /*0468*/ 	.word	0xffffffff


	//   ....[60]....
        /*046c*/ 	.word	0xffffffff


	//   ....[61]....
        /*0470*/ 	.word	0xffffffff


	//   ....[62]....
        /*0474*/ 	.word	0xffffffff


	//   ....[63]....
        /*0478*/ 	.word	0xffffffff


	//   ....[64]....
        /*047c*/ 	.word	0xffffffff


	//   ....[65]....
        /*0480*/ 	.word	0xffffffff


	//   ....[66]....
        /*0484*/ 	.word	0xffffffff


	//   ....[67]....
        /*0488*/ 	.word	0xffffffff


	//   ....[68]....
        /*048c*/ 	.word	0xffffffff


	//   ....[69]....
        /*0490*/ 	.word	0xffffffff


	//   ....[70]....
        /*0494*/ 	.word	0xffffffff


	//   ....[71]....
        /*0498*/ 	.word	0xffffffff


	//   ....[72]....
        /*049c*/ 	.word	0xffffffff


	//   ....[73]....
        /*04a0*/ 	.word	0xffffffff


	//   ....[74]....
        /*04a4*/ 	.word	0xffffffff


	//   ....[75]....
        /*04a8*/ 	.word	0xffffffff


	//   ....[76]....
        /*04ac*/ 	.word	0xffffffff


	//   ....[77]....
        /*04b0*/ 	.word	0xffffffff


	//   ....[78]....
        /*04b4*/ 	.word	0xffffffff


	//   ....[79]....
        /*04b8*/ 	.word	0xffffffff


	//   ....[80]....
        /*04bc*/ 	.word	0xffffffff


	//   ....[81]....
        /*04c0*/ 	.word	0xffffffff


	//   ....[82]....
        /*04c4*/ 	.word	0xffffffff


	//   ....[83]....
        /*04c8*/ 	.word	0xffffffff


	//   ....[84]....
        /*04cc*/ 	.word	0xffffffff


	//   ....[85]....
        /*04d0*/ 	.word	0xffffffff


	//   ....[86]....
        /*04d4*/ 	.word	0xffffffff


	//   ....[87]....
        /*04d8*/ 	.word	0xffffffff


	//   ....[88]....
        /*04dc*/ 	.word	0xffffffff


	//   ....[89]....
        /*04e0*/ 	.word	0xffffffff


	//   ....[90]....
        /*04e4*/ 	.word	0xffffffff


	//   ....[91]....
        /*04e8*/ 	.word	0xffffffff


	//   ....[92]....
        /*04ec*/ 	.word	0xffffffff


	//   ....[93]....
        /*04f0*/ 	.word	0xffffffff


	//   ....[94]....
        /*04f4*/ 	.word	0xffffffff


	//   ....[95]....
        /*04f8*/ 	.word	0xffffffff


	//   ....[96]....
        /*04fc*/ 	.word	0xffffffff


	//   ....[97]....
        /*0500*/ 	.word	0xffffffff


	//   ....[98]....
        /*0504*/ 	.word	0xffffffff


	//   ....[99]....
        /*0508*/ 	.word	0xffffffff


	//   ....[100]....
        /*050c*/ 	.word	0xffffffff


	//   ....[101]....
        /*0510*/ 	.word	0xffffffff


	//   ....[102]....
        /*0514*/ 	.word	0xffffffff


	//   ....[103]....
        /*0518*/ 	.word	0xffffffff


	//   ....[104]....
        /*051c*/ 	.word	0xffffffff


	//   ....[105]....
        /*0520*/ 	.word	0xffffffff


	//   ....[106]....
        /*0524*/ 	.word	0xffffffff


	//   ....[107]....
        /*0528*/ 	.word	0xffffffff


	//   ....[108]....
        /*052c*/ 	.word	0xffffffff


	//   ....[109]....
        /*0530*/ 	.word	0xffffffff


	//   ....[110]....
        /*0534*/ 	.word	0xffffffff


	//   ....[111]....
        /*0538*/ 	.word	0xffffffff


	//   ....[112]....
        /*053c*/ 	.word	0xffffffff


	//   ....[113]....
        /*0540*/ 	.word	0xffffffff


	//   ....[114]....
        /*0544*/ 	.word	0xffffffff


	//   ....[115]....
        /*0548*/ 	.word	0xffffffff


	//   ....[116]....
        /*054c*/ 	.word	0xffffffff


	//   ....[117]....
        /*0550*/ 	.word	0xffffffff


	//   ....[118]....
        /*0554*/ 	.word	0xffffffff


	//   ....[119]....
        /*0558*/ 	.word	0xffffffff


	//   ....[120]....
        /*055c*/ 	.word	0xffffffff


	//   ....[121]....
        /*0560*/ 	.word	0xffffffff


	//   ....[122]....
        /*0564*/ 	.word	0xffffffff


	//   ....[123]....
        /*0568*/ 	.word	0xffffffff


	//   ....[124]....
        /*056c*/ 	.word	0xffffffff


	//   ....[125]....
        /*0570*/ 	.word	0xffffffff


	//   ....[126]....
        /*0574*/ 	.word	0xffffffff


	//   ....[127]....
        /*0578*/ 	.word	0xffffffff


	//   ....[128]....
        /*057c*/ 	.word	0xffffffff


	//   ....[129]....
        /*0580*/ 	.word	0xffffffff


	//   ....[130]....
        /*0584*/ 	.word	0xffffffff


	//   ....[131]....
        /*0588*/ 	.word	0xffffffff


	//   ....[132]....
        /*058c*/ 	.word	0xffffffff


	//   ....[133]....
        /*0590*/ 	.word	0xffffffff


	//   ....[134]....
        /*0594*/ 	.word	0xffffffff


	//   ....[135]....
        /*0598*/ 	.word	0xffffffff


	//   ....[136]....
        /*059c*/ 	.word	0xffffffff


	//   ....[137]....
        /*05a0*/ 	.word	0xffffffff


	//   ....[138]....
        /*05a4*/ 	.word	0xffffffff


	//   ....[139]....
        /*05a8*/ 	.word	0xffffffff


	//   ....[140]....
        /*05ac*/ 	.word	0xffffffff


	//   ....[141]....
        /*05b0*/ 	.word	0xffffffff


	//   ....[142]....
        /*05b4*/ 	.word	0xffffffff


	//   ....[143]....
        /*05b8*/ 	.word	0xffffffff


	//   ....[144]....
        /*05bc*/ 	.word	0xffffffff


	//   ....[145]....
        /*05c0*/ 	.word	0xffffffff


	//   ....[146]....
        /*05c4*/ 	.word	0xffffffff


	//   ....[147]....
        /*05c8*/ 	.word	0xffffffff


	//   ....[148]....
        /*05cc*/ 	.word	0xffffffff


	//   ....[149]....
        /*05d0*/ 	.word	0xffffffff


	//   ....[150]....
        /*05d4*/ 	.word	0xffffffff


	//   ....[151]....
        /*05d8*/ 	.word	0xffffffff


	//   ....[152]....
        /*05dc*/ 	.word	0xffffffff


	//   ....[153]....
        /*05e0*/ 	.word	0xffffffff


	//   ....[154]....
        /*05e4*/ 	.word	0xffffffff


	//   ....[155]....
        /*05e8*/ 	.word	0xffffffff


	//   ....[156]....
        /*05ec*/ 	.word	0xffffffff


	//   ....[157]....
        /*05f0*/ 	.word	0xffffffff


	//   ....[158]....
        /*05f4*/ 	.word	0xffffffff


	//   ....[159]....
        /*05f8*/ 	.word	0xffffffff


	//   ....[160]....
        /*05fc*/ 	.word	0xffffffff


	//   ....[161]....
        /*0600*/ 	.word	0xffffffff


	//   ....[162]....
        /*0604*/ 	.word	0xffffffff


	//   ....[163]....
        /*0608*/ 	.word	0x0500000f


	//   ....[164]....
        /*060c*/ 	.word	0x0500000f


	//   ....[165]....
        /*0610*/ 	.word	0x0500000f


	//   ....[166]....
        /*0614*/ 	.word	0x0500000f


	//   ....[167]....
        /*0618*/ 	.word	0x0500000f


	//   ....[168]....
        /*061c*/ 	.word	0x0500000f


	//   ....[169]....
        /*0620*/ 	.word	0x0500000f


	//   ....[170]....
        /*0624*/ 	.word	0x0500000f


	//   ....[171]....
        /*0628*/ 	.word	0x0500000f


	//   ....[172]....
        /*062c*/ 	.word	0x0500000f


	//   ....[173]....
        /*0630*/ 	.word	0x0500000f


	//   ....[174]....
        /*0634*/ 	.word	0x0500000f


	//   ....[175]....
        /*0638*/ 	.word	0x0500000f


	//   ....[176]....
        /*063c*/ 	.word	0x0500000f


	//   ....[177]....
        /*0640*/ 	.word	0x0500000f


	//   ....[178]....
        /*0644*/ 	.word	0x0500000f


	//   ....[179]....
        /*0648*/ 	.word	0x0500000f


	//   ....[180]....
        /*064c*/ 	.word	0x0500000f


	//   ....[181]....
        /*0650*/ 	.word	0x0500000f


	//   ....[182]....
        /*0654*/ 	.word	0x0500000f


	//   ....[183]....
        /*0658*/ 	.word	0x0500000f


	//   ....[184]....
        /*065c*/ 	.word	0x0500000f


	//   ....[185]....
        /*0660*/ 	.word	0x0500000f


	//   ....[186]....
        /*0664*/ 	.word	0x0500000f


	//   ....[187]....
        /*0668*/ 	.word	0x0500000f


	//   ....[188]....
        /*066c*/ 	.word	0x0500000f


	//   ....[189]....
        /*0670*/ 	.word	0x0500000f


	//   ....[190]....
        /*0674*/ 	.word	0x0500000f


	//   ....[191]....
        /*0678*/ 	.word	0x0500000f


	//   ....[192]....
        /*067c*/ 	.word	0x0500000f


	//   ....[193]....
        /*0680*/ 	.word	0x0500000f


	//   ....[194]....
        /*0684*/ 	.word	0x0500000f


	//   ....[195]....
        /*0688*/ 	.word	0x0500000f


	//   ....[196]....
        /*068c*/ 	.word	0x0500000f


	//   ....[197]....
        /*0690*/ 	.word	0x0500000f


	//   ....[198]....
        /*0694*/ 	.word	0x0500000f


	//   ....[199]....
        /*0698*/ 	.word	0x0500000f


	//   ....[200]....
        /*069c*/ 	.word	0x0500000f


	//   ....[201]....
        /*06a0*/ 	.word	0x0500000f


	//   ....[202]....
        /*06a4*/ 	.word	0x0500000f


	//   ....[203]....
        /*06a8*/ 	.word	0x0500000f


	//   ....[204]....
        /*06ac*/ 	.word	0x0500000f


	//   ....[205]....
        /*06b0*/ 	.word	0x0500000f


	//   ....[206]....
        /*06b4*/ 	.word	0x0500000f


	//   ....[207]....
        /*06b8*/ 	.word	0x0500000f


	//   ....[208]....
        /*06bc*/ 	.word	0x0500000f


	//   ....[209]....
        /*06c0*/ 	.word	0x0500000f


	//   ....[210]....
        /*06c4*/ 	.word	0x0500000f


	//   ....[211]....
        /*06c8*/ 	.word	0x0500000f


	//   ....[212]....
        /*06cc*/ 	.word	0x0500000f


	//   ....[213]....
        /*06d0*/ 	.word	0x0500000f


	//   ....[214]....
        /*06d4*/ 	.word	0x0500000f


	//   ....[215]....
        /*06d8*/ 	.word	0x0500000f


	//   ....[216]....
        /*06dc*/ 	.word	0x0500000f


	//   ....[217]....
        /*06e0*/ 	.word	0x0500000f


	//   ....[218]....
        /*06e4*/ 	.word	0x0500000f


	//   ....[219]....
        /*06e8*/ 	.word	0x0500000f


	//   ....[220]....
        /*06ec*/ 	.word	0x0500000f


	//   ....[221]....
        /*06f0*/ 	.word	0x0500000f


	//   ....[222]....
        /*06f4*/ 	.word	0x0500000f


	//   ....[223]....
        /*06f8*/ 	.word	0x0500000f


	//   ....[224]....
        /*06fc*/ 	.word	0x0500000f


	//   ....[225]....
        /*0700*/ 	.word	0x0500000f


	//   ....[226]....
        /*0704*/ 	.word	0x0500000f


	//   ....[227]....
        /*0708*/ 	.word	0x0500000f


	//   ....[228]....
        /*070c*/ 	.word	0x0500000f


	//   ....[229]....
        /*0710*/ 	.word	0x0500000f


	//   ....[230]....
        /*0714*/ 	.word	0x0500000f


	//   ....[231]....
        /*0718*/ 	.word	0x0500000f


	//   ....[232]....
        /*071c*/ 	.word	0x0500000f


	//   ....[233]....
        /*0720*/ 	.word	0x0500000f


	//   ....[234]....
        /*0724*/ 	.word	0x0500000f


	//   ....[235]....
        /*0728*/ 	.word	0x0500000f


	//   ....[236]....
        /*072c*/ 	.word	0x0500000f


	//   ....[237]....
        /*0730*/ 	.word	0x0500000f


	//   ....[238]....
        /*0734*/ 	.word	0x0500000f


	//   ....[239]....
        /*0738*/ 	.word	0x0500000f


	//   ....[240]....
        /*073c*/ 	.word	0x0500000f


	//   ....[241]....
        /*0740*/ 	.word	0x0500000f


	//   ....[242]....
        /*0744*/ 	.word	0x0500000f


	//   ....[243]....
        /*0748*/ 	.word	0x0500000f


	//   ....[244]....
        /*074c*/ 	.word	0x0500000f


	//   ....[245]....
        /*0750*/ 	.word	0x0500000f


	//   ....[246]....
        /*0754*/ 	.word	0x0500000f


	//   ....[247]....
        /*0758*/ 	.word	0x0500000f


	//   ....[248]....
        /*075c*/ 	.word	0x0500000f


	//   ....[249]....
        /*0760*/ 	.word	0x0500000f


	//   ....[250]....
        /*0764*/ 	.word	0x0500000f


	//   ....[251]....
        /*0768*/ 	.word	0x0500000f


	//   ....[252]....
        /*076c*/ 	.word	0x0500000f


	//   ....[253]....
        /*0770*/ 	.word	0x0500000f


	//   ....[254]....
        /*0774*/ 	.word	0x0500000f


	//   ....[255]....
        /*0778*/ 	.word	0x0500000f


	//   ....[0]....
        /*077c*/ 	.word	0x0500000f


	//   ....[1]....
        /*0780*/ 	.word	0x0500000f


	//   ....[2]....
        /*0784*/ 	.word	0x0500000f


	//   ....[3]....
        /*0788*/ 	.word	0x0500000f


	//   ....[4]....
        /*078c*/ 	.word	0x0500000f


	//   ....[5]....
        /*0790*/ 	.word	0x0500000f


	//   ....[6]....
        /*0794*/ 	.word	0x0500000f


	//   ....[7]....
        /*0798*/ 	.word	0x0500000f


	//   ....[8]....
        /*079c*/ 	.word	0x0500000f


	//----- nvinfo : EIATTR_COOP_GROUP_INSTR_OFFSETS
	.align		4
.L_381:
        /*07a0*/ 	.byte	0x04, 0x28
        /*07a2*/ 	.short	(.L_383 - .L_382)


	//   ....[0]....
.L_382:
        /*07a4*/ 	.word	0x00000060


	//   ....[1]....
        /*07a8*/ 	.word	0x00000140


	//   ....[2]....
        /*07ac*/ 	.word	0x00000190


	//   ....[3]....
        /*07b0*/ 	.word	0x000003c0


	//   ....[4]....
        /*07b4*/ 	.word	0x00000520


	//   ....[5]....
        /*07b8*/ 	.word	0x00000640


	//   ....[6]....
        /*07bc*/ 	.word	0x000007a0


	//   ....[7]....
        /*07c0*/ 	.word	0x00003340


	//   ....[8]....
        /*07c4*/ 	.word	0x00003350


	//   ....[9]....
        /*07c8*/ 	.word	0x00004150


	//   ....[10]....
        /*07cc*/ 	.word	0x00004160


	//   ....[11]....
        /*07d0*/ 	.word	0x00004ef0


	//   ....[12]....
        /*07d4*/ 	.word	0x00004f00


	//   ....[13]....
        /*07d8*/ 	.word	0x00006990


	//   ....[14]....
        /*07dc*/ 	.word	0x000069a0


	//   ....[15]....
        /*07e0*/ 	.word	0x00007830


	//   ....[16]....
        /*07e4*/ 	.word	0x00007840


	//   ....[17]....
        /*07e8*/ 	.word	0x00008850


	//   ....[18]....
        /*07ec*/ 	.word	0x00008860


	//   ....[19]....
        /*07f0*/ 	.word	0x00009ac0


	//   ....[20]....
        /*07f4*/ 	.word	0x00009ad0


	//   ....[21]....
        /*07f8*/ 	.word	0x00009c90


	//   ....[22]....
        /*07fc*/ 	.word	0x00009ca0


	//   ....[23]....
        /*0800*/ 	.word	0x00009e70


	//   ....[24]....
        /*0804*/ 	.word	0x00009e80


	//   ....[25]....
        /*0808*/ 	.word	0x0000a2f0


	//   ....[26]....
        /*080c*/ 	.word	0x0000a300


	//   ....[27]....
        /*0810*/ 	.word	0x0000a480


	//   ....[28]....
        /*0814*/ 	.word	0x0000a4a0


	//   ....[29]....
        /*0818*/ 	.word	0x0000a630


	//   ....[30]....
        /*081c*/ 	.word	0x0000a650


	//   ....[31]....
        /*0820*/ 	.word	0x0000ae30


	//   ....[32]....
        /*0824*/ 	.word	0x0000b450


	//   ....[33]....
        /*0828*/ 	.word	0x0000b460


	//   ....[34]....
        /*082c*/ 	.word	0x0000b470


	//   ....[35]....
        /*0830*/ 	.word	0x0000b480


	//   ....[36]....
        /*0834*/ 	.word	0x0000e6e0


	//   ....[37]....
        /*0838*/ 	.word	0x0000e6f0


	//   ....[38]....
        /*083c*/ 	.word	0x0000e700


	//   ....[39]....
        /*0840*/ 	.word	0x0000e710


	//   ....[40]....
        /*0844*/ 	.word	0x00016170


	//   ....[41]....
        /*0848*/ 	.word	0x00016200


	//   ....[42]....
        /*084c*/ 	.word	0x00016620


	//   ....[43]....
        /*0850*/ 	.word	0x000166b0


	//   ....[44]....
        /*0854*/ 	.word	0x0001b6f0


	//   ....[45]....
        /*0858*/ 	.word	0x0001b700


	//   ....[46]....
        /*085c*/ 	.word	0x0001b730


	//   ....[47]....
        /*0860*/ 	.word	0x0001b740


	//   ....[48]....
        /*0864*/ 	.word	0x0001cc90


	//   ....[49]....
        /*0868*/ 	.word	0x0001cd20


	//   ....[50]....
        /*086c*/ 	.word	0x0001cd40


	//   ....[51]....
        /*0870*/ 	.word	0x0001cd50


	//   ....[52]....
        /*0874*/ 	.word	0x0001ea80


	//   ....[53]....
        /*0878*/ 	.word	0x0001eac0


	//   ....[54]....
        /*087c*/ 	.word	0x0001eb00


	//   ....[55]....
        /*0880*/ 	.word	0x0001eb30


	//   ....[56]....
        /*0884*/ 	.word	0x0001f390


	//   ....[57]....
        /*0888*/ 	.word	0x0001f3b0


	//   ....[58]....
        /*088c*/ 	.word	0x0001f500


	//   ....[59]....
        /*0890*/ 	.word	0x0001f520


	//   ....[60]....
        /*0894*/ 	.word	0x0001f670


	//   ....[61]....
        /*0898*/ 	.word	0x0001f690


	//   ....[62]....
        /*089c*/ 	.word	0x0001f7f0


	//   ....[63]....
        /*08a0*/ 	.word	0x0001f810


	//   ....[64]....
        /*08a4*/ 	.word	0x00020180


	//   ....[65]....
        /*08a8*/ 	.word	0x00020190


	//   ....[66]....
        /*08ac*/ 	.word	0x000202e0


	//   ....[67]....
        /*08b0*/ 	.word	0x00020300


	//   ....[68]....
        /*08b4*/ 	.word	0x00020450


	//   ....[69]....
        /*08b8*/ 	.word	0x00020470


	//   ....[70]....
        /*08bc*/ 	.word	0x000205d0


	//   ....[71]....
        /*08c0*/ 	.word	0x000205f0


	//   ....[72]....
        /*08c4*/ 	.word	0x000207d0


	//   ....[73]....
        /*08c8*/ 	.word	0x00020990


	//   ....[74]....
        /*08cc*/ 	.word	0x000209c0


	//   ....[75]....
        /*08d0*/ 	.word	0x000209f0


	//   ....[76]....
        /*08d4*/ 	.word	0x00020a20


	//   ....[77]....
        /*08d8*/ 	.word	0x00020a50


	//   ....[78]....
        /*08dc*/ 	.word	0x00020a80


	//   ....[79]....
        /*08e0*/ 	.word	0x00020c00


	//   ....[80]....
        /*08e4*/ 	.word	0x00020c30


	//   ....[81]....
        /*08e8*/ 	.word	0x00020c60


	//   ....[82]....
        /*08ec*/ 	.word	0x00020c90


	//   ....[83]....
        /*08f0*/ 	.word	0x00020cc0


	//   ....[84]....
        /*08f4*/ 	.word	0x00020cf0


	//   ....[85]....
        /*08f8*/ 	.word	0x00020d80


	//   ....[86]....
        /*08fc*/ 	.word	0x00020db0


	//   ....[87]....
        /*0900*/ 	.word	0x00020e30


	//   ....[88]....
        /*0904*/ 	.word	0x000219a0


	//   ....[89]....
        /*0908*/ 	.word	0x00023e00


	//   ....[90]....
        /*090c*/ 	.word	0x00023e40


	//   ....[91]....
        /*0910*/ 	.word	0x00023e80


	//   ....[92]....
        /*0914*/ 	.word	0x00023f40


	//   ....[93]....
        /*0918*/ 	.word	0x00023f70


	//   ....[94]....
        /*091c*/ 	.word	0x00023fd0


	//   ....[95]....
        /*0920*/ 	.word	0x00024010


	//   ....[96]....
        /*0924*/ 	.word	0x00024070


	//   ....[97]....
        /*0928*/ 	.word	0x00024090


	//   ....[98]....
        /*092c*/ 	.word	0x000240c0


	//   ....[99]....
        /*0930*/ 	.word	0x00024920


	//   ....[100]....
        /*0934*/ 	.word	0x00024960


	//   ....[101]....
        /*0938*/ 	.word	0x00024980


	//   ....[102]....
        /*093c*/ 	.word	0x00024a20


	//   ....[103]....
        /*0940*/ 	.word	0x00024a30


	//   ....[104]....
        /*0944*/ 	.word	0x00024ae0


	//   ....[105]....
        /*0948*/ 	.word	0x00024af0


	//   ....[106]....
        /*094c*/ 	.word	0x00024ba0


	//   ....[107]....
        /*0950*/ 	.word	0x00024bb0


	//   ....[108]....
        /*0954*/ 	.word	0x00024c60


	//   ....[109]....
        /*0958*/ 	.word	0x00024c70


	//   ....[110]....
        /*095c*/ 	.word	0x00024d20


	//   ....[111]....
        /*0960*/ 	.word	0x00024d30


	//   ....[112]....
        /*0964*/ 	.word	0x00024de0


	//   ....[113]....
        /*0968*/ 	.word	0x00024df0


	//   ....[114]....
        /*096c*/ 	.word	0x00024e30


	//   ....[115]....
        /*0970*/ 	.word	0x00025680


	//   ....[116]....
        /*0974*/ 	.word	0x000256c0


	//   ....[117]....
        /*0978*/ 	.word	0x000256f0


	//   ....[118]....
        /*097c*/ 	.word	0x000257b0


	//   ....[119]....
        /*0980*/ 	.word	0x000257e0


	//   ....[120]....
        /*0984*/ 	.word	0x00025830


	//   ....[121]....
        /*0988*/ 	.word	0x00025860


	//   ....[122]....
        /*098c*/ 	.word	0x000258b0


	//   ....[123]....
        /*0990*/ 	.word	0x000258e0


	//   ....[124]....
        /*0994*/ 	.word	0x00025950


	//   ....[125]....
        /*0998*/ 	.word	0x00025c50


	//   ....[126]....
        /*099c*/ 	.word	0x00025c80


	//   ....[127]....
        /*09a0*/ 	.word	0x00025d40


	//   ....[128]....
        /*09a4*/ 	.word	0x00025d50


	//   ....[129]....
        /*09a8*/ 	.word	0x00025e00


	//   ....[130]....
        /*09ac*/ 	.word	0x00025e10


	//   ....[131]....
        /*09b0*/ 	.word	0x00025ec0


	//   ....[132]....
        /*09b4*/ 	.word	0x00025ed0


	//   ....[133]....
        /*09b8*/ 	.word	0x00025ee0


	//   ....[134]....
        /*09bc*/ 	.word	0x00025f90


	//   ....[135]....
        /*09c0*/ 	.word	0x00026550


	//   ....[136]....
        /*09c4*/ 	.word	0x00026590


	//   ....[137]....
        /*09c8*/ 	.word	0x00026630


	//   ....[138]....
        /*09cc*/ 	.word	0x00026660


	//   ....[139]....
        /*09d0*/ 	.word	0x000266f0


	//   ....[140]....
        /*09d4*/ 	.word	0x00026720


	//   ....[141]....
        /*09d8*/ 	.word	0x000267b0


	//   ....[142]....
        /*09dc*/ 	.word	0x000267e0


	//   ....[143]....
        /*09e0*/ 	.word	0x000267f0


	//   ....[144]....
        /*09e4*/ 	.word	0x00026880


	//   ....[145]....
        /*09e8*/ 	.word	0x00026cd0


	//   ....[146]....
        /*09ec*/ 	.word	0x00026d30


	//   ....[147]....
        /*09f0*/ 	.word	0x00026d60


	//   ....[148]....
        /*09f4*/ 	.word	0x00026d70


	//   ....[149]....
        /*09f8*/ 	.word	0x00026da0


	//   ....[150]....
        /*09fc*/ 	.word	0x00026dd0


	//   ....[151]....
        /*0a00*/ 	.word	0x00026e00


	//   ....[152]....
        /*0a04*/ 	.word	0x00026e30


	//   ....[153]....
        /*0a08*/ 	.word	0x00026fc0


	//   ....[154]....
        /*0a0c*/ 	.word	0x00026ff0


	//   ....[155]....
        /*0a10*/ 	.word	0x00027020


	//   ....[156]....
        /*0a14*/ 	.word	0x00027050


	//   ....[157]....
        /*0a18*/ 	.word	0x00027080


	//   ....[158]....
        /*0a1c*/ 	.word	0x000270b0


	//   ....[159]....
        /*0a20*/ 	.word	0x00027170


	//   ....[160]....
        /*0a24*/ 	.word	0x00027190


	//   ....[161]....
        /*0a28*/ 	.word	0x00027200


	//   ....[162]....
        /*0a2c*/ 	.word	0x00027670


	//   ....[163]....
        /*0a30*/ 	.word	0x00027990


	//   ....[164]....
        /*0a34*/ 	.word	0x00027a20


	//   ....[165]....
        /*0a38*/ 	.word	0x00027ac0


	//   ....[166]....
        /*0a3c*/ 	.word	0x00027b50


	//   ....[167]....
        /*0a40*/ 	.word	0x00027bf0


	//   ....[168]....
        /*0a44*/ 	.word	0x00027c80


	//   ....[169]....
        /*0a48*/ 	.word	0x00027d70


	//   ....[170]....
        /*0a4c*/ 	.word	0x00027e00


	//   ....[171]....
        /*0a50*/ 	.word	0x00027ea0


	//   ....[172]....
        /*0a54*/ 	.word	0x00027f30


	//   ....[173]....
        /*0a58*/ 	.word	0x00027fd0


	//   ....[174]....
        /*0a5c*/ 	.word	0x00028060


	//   ....[175]....
        /*0a60*/ 	.word	0x00028150


	//   ....[176]....
        /*0a64*/ 	.word	0x000281e0


	//   ....[177]....
        /*0a68*/ 	.word	0x00028280


	//   ....[178]....
        /*0a6c*/ 	.word	0x00028310


	//   ....[179]....
        /*0a70*/ 	.word	0x000283b0


	//   ....[180]....
        /*0a74*/ 	.word	0x00028440


	//   ....[181]....
        /*0a78*/ 	.word	0x00028530


	//   ....[182]....
        /*0a7c*/ 	.word	0x000285c0


	//   ....[183]....
        /*0a80*/ 	.word	0x00028610


	//   ....[184]....
        /*0a84*/ 	.word	0x00028660


	//   ....[185]....
        /*0a88*/ 	.word	0x00028740


	//   ....[186]....
        /*0a8c*/ 	.word	0x000287d0


	//   ....[187]....
        /*0a90*/ 	.word	0x00028820


	//   ....[188]....
        /*0a94*/ 	.word	0x00028870


	//   ....[189]....
        /*0a98*/ 	.word	0x00028ad0


	//   ....[190]....
        /*0a9c*/ 	.word	0x00028db0


	//   ....[191]....
        /*0aa0*/ 	.word	0x00028ea0


	//   ....[192]....
        /*0aa4*/ 	.word	0x00028f50


	//   ....[193]....
        /*0aa8*/ 	.word	0x000290d0


	//   ....[194]....
        /*0aac*/ 	.word	0x00029120


	//   ....[195]....
        /*0ab0*/ 	.word	0x00029230


	//   ....[196]....
        /*0ab4*/ 	.word	0x00029290


	//   ....[197]....
        /*0ab8*/ 	.word	0x000293a0


	//   ....[198]....
        /*0abc*/ 	.word	0x00029400


	//   ....[199]....
        /*0ac0*/ 	.word	0x00029500


	//   ....[200]....
        /*0ac4*/ 	.word	0x00029550


	//   ....[201]....
        /*0ac8*/ 	.word	0x00029600


	//   ....[202]....
        /*0acc*/ 	.word	0x00029660


	//   ....[203]....
        /*0ad0*/ 	.word	0x00029790


	//   ....[204]....
        /*0ad4*/ 	.word	0x000297e0


	//   ....[205]....
        /*0ad8*/ 	.word	0x00029920


	//   ....[206]....
        /*0adc*/ 	.word	0x00029970


	//   ....[207]....
        /*0ae0*/ 	.word	0x00029ab0


	//   ....[208]....
        /*0ae4*/ 	.word	0x00029b00


	//   ....[209]....
        /*0ae8*/ 	.word	0x00029c40


	//   ....[210]....
        /*0aec*/ 	.word	0x00029c90


	//   ....[211]....
        /*0af0*/ 	.word	0x00029dd0


	//   ....[212]....
        /*0af4*/ 	.word	0x00029e20


	//   ....[213]....
        /*0af8*/ 	.word	0x00029f60


	//   ....[214]....
        /*0afc*/ 	.word	0x00029fb0


	//   ....[215]....
        /*0b00*/ 	.word	0x0002a0d0


	//   ....[216]....
        /*0b04*/ 	.word	0x0002a120


	//   ....[217]....
        /*0b08*/ 	.word	0x0002a250


	//   ....[218]....
        /*0b0c*/ 	.word	0x0002a2f0


	//   ....[219]....
        /*0b10*/ 	.word	0x0002a490


	//   ....[220]....
        /*0b14*/ 	.word	0x0002a4e0


	//   ....[221]....
        /*0b18*/ 	.word	0x0002a5e0


	//   ....[222]....
        /*0b1c*/ 	.word	0x0002a630


	//   ....[223]....
        /*0b20*/ 	.word	0x0002a730


	//   ....[224]....
        /*0b24*/ 	.word	0x0002a780


	//   ....[225]....
        /*0b28*/ 	.word	0x0002a8b0


	//   ....[226]....
        /*0b2c*/ 	.word	0x0002a900


	//   ....[227]....
        /*0b30*/ 	.word	0x0002a9f0


	//   ....[228]....
        /*0b34*/ 	.word	0x0002aa90


	//   ....[229]....
        /*0b38*/ 	.word	0x0002abd0


	//   ....[230]....
        /*0b3c*/ 	.word	0x0002ac20


	//   ....[231]....
        /*0b40*/ 	.word	0x0002ad60


	//   ....[232]....
        /*0b44*/ 	.word	0x0002adb0


	//   ....[233]....
        /*0b48*/ 	.word	0x0002aef0


	//   ....[234]....
        /*0b4c*/ 	.word	0x0002af40


	//   ....[235]....
        /*0b50*/ 	.word	0x0002b080


	//   ....[236]....
        /*0b54*/ 	.word	0x0002b0d0


	//   ....[237]....
        /*0b58*/ 	.word	0x0002b1c0


	//   ....[238]....
        /*0b5c*/ 	.word	0x0002b270


	//   ....[239]....
        /*0b60*/ 	.word	0x0002b420


	//   ....[240]....
        /*0b64*/ 	.word	0x0002b470


	//   ....[241]....
        /*0b68*/ 	.word	0x0002b5a0


	//   ....[242]....
        /*0b6c*/ 	.word	0x0002b5f0


	//   ....[243]....
        /*0b70*/ 	.word	0x0002b720


	//   ....[244]....
        /*0b74*/ 	.word	0x0002b770


	//   ....[245]....
        /*0b78*/ 	.word	0x0002b8a0


	//   ....[246]....
        /*0b7c*/ 	.word	0x0002b8f0


	//   ....[247]....
        /*0b80*/ 	.word	0x0002b980


	//   ....[248]....
        /*0b84*/ 	.word	0x0002ba20


	//   ....[249]....
        /*0b88*/ 	.word	0x0002bb50


	//   ....[250]....
        /*0b8c*/ 	.word	0x0002bbc0


	//   ....[251]....
        /*0b90*/ 	.word	0x0002bc30


	//   ....[252]....
        /*0b94*/ 	.word	0x0002bca0


	//   ....[253]....
        /*0b98*/ 	.word	0x0002bd10


	//   ....[254]....
        /*0b9c*/ 	.word	0x0002bd90


	//   ....[255]....
        /*0ba0*/ 	.word	0x0002be20


	//   ....[0]....
        /*0ba4*/ 	.word	0x0002beb0


	//   ....[1]....
        /*0ba8*/ 	.word	0x0002bf20


	//   ....[2]....
        /*0bac*/ 	.word	0x0002bf90


	//   ....[3]....
        /*0bb0*/ 	.word	0x0002c000


	//   ....[4]....
        /*0bb4*/ 	.word	0x0002c080


	//   ....[5]....
        /*0bb8*/ 	.word	0x0002c0f0


	//   ....[6]....
        /*0bbc*/ 	.word	0x0002c190


	//   ....[7]....
        /*0bc0*/ 	.word	0x0002c220


	//   ....[8]....
        /*0bc4*/ 	.word	0x0002c340


	//----- nvinfo : EIATTR_REG_RECONFIG
	.align		4
.L_383:
        /*0bc8*/ 	.byte	0x01, 0x54
	.zero		2


	//----- nvinfo : EIATTR_SYSCALL_OFFSETS
	.align		4
        /*0bcc*/ 	.byte	0x04, 0x46
        /*0bce*/ 	.short	(.L_385 - .L_384)


	//   ....[0]....
.L_384:
        /*0bd0*/ 	.word	0x00001690


	//   ....[1]....
        /*0bd4*/ 	.word	0x000017e0


	//   ....[2]....
        /*0bd8*/ 	.word	0x0000afd0


	//   ....[3]....
        /*0bdc*/ 	.word	0x0000b360


	//   ....[4]....
        /*0be0*/ 	.word	0x000233e0


	//   ....[5]....
        /*0be4*/ 	.word	0x00023530


	//   ....[6]....
        /*0be8*/ 	.word	0x00023620


	//   ....[7]....
        /*0bec*/ 	.word	0x00024550


	//----- nvinfo : EIATTR_MBARRIER_INSTR_OFFSETS
	.align		4
.L_385:
        /*0bf0*/ 	.byte	0x04, 0x39
        /*0bf2*/ 	.short	(.L_387 - .L_386)


	//   ....[0]....
.L_386:
        /*0bf4*/ 	.word	0x00000270
        /*0bf8*/ 	.word	0x000000ff
        /*0bfc*/ 	.word	0x00038800
        /*0c00*/ 	.short	0x0100
        /*0c02*/ 	.byte	0x08
	.zero		1


	//   ....[1]....
        /*0c04*/ 	.word	0x00000280
        /*0c08*/ 	.word	0x000000ff
        /*0c0c*/ 	.word	0x00038820
        /*0c10*/ 	.short	0x0100
        /*0c12*/ 	.byte	0x08
	.zero		1


	//   ....[2]....
        /*0c14*/ 	.word	0x00000370
        /*0c18*/ 	.word	0x000000ff
        /*0c1c*/ 	.word	0x00038830
        /*0c20*/ 	.short	0x0100
        /*0c22*/ 	.byte	0x08
	.zero		1


	//   ....[3]....
        /*0c24*/ 	.word	0x00000380
        /*0c28*/ 	.word	0x000000ff
        /*0c2c*/ 	.word	0x00038840
        /*0c30*/ 	.short	0x0100
        /*0c32*/ 	.byte	0x08
	.zero		1


	//   ....[4]....
        /*0c34*/ 	.word	0x00000390
        /*0c38*/ 	.word	0x000000ff
        /*0c3c*/ 	.word	0x00038838
        /*0c40*/ 	.short	0x0100
        /*0c42*/ 	.byte	0x08
	.zero		1


	//   ....[5]....
        /*0c44*/ 	.word	0x000003a0
        /*0c48*/ 	.word	0x000000ff
        /*0c4c*/ 	.word	0x00038848
        /*0c50*/ 	.short	0x0100
        /*0c52*/ 	.byte	0x08
	.zero		1


	//   ....[6]....
        /*0c54*/ 	.word	0x000004d0
        /*0c58*/ 	.word	0x000000ff
        /*0c5c*/ 	.word	0x00038850
        /*0c60*/ 	.short	0x0100
        /*0c62*/ 	.byte	0x08
	.zero		1


	//   ....[7]....
        /*0c64*/ 	.word	0x000004e0
        /*0c68*/ 	.word	0x000000ff
        /*0c6c*/ 	.word	0x00038860
        /*0c70*/ 	.short	0x0100
        /*0c72*/ 	.byte	0x08
	.zero		1


	//   ....[8]....
        /*0c74*/ 	.word	0x000004f0
        /*0c78*/ 	.word	0x000000ff
        /*0c7c*/ 	.word	0x00038858
        /*0c80*/ 	.short	0x0100
        /*0c82*/ 	.byte	0x08
	.zero		1


	//   ....[9]....
        /*0c84*/ 	.word	0x00000500
        /*0c88*/ 	.word	0x000000ff
        /*0c8c*/ 	.word	0x00038868
        /*0c90*/ 	.short	0x0100
        /*0c92*/ 	.byte	0x08
	.zero		1


	//   ....[10]....
        /*0c94*/ 	.word	0x000005f0
        /*0c98*/ 	.word	0x000000ff
        /*0c9c*/ 	.word	0x00038870
        /*0ca0*/ 	.short	0x0100
        /*0ca2*/ 	.byte	0x06
	.zero		1


	//   ....[11]....
        /*0ca4*/ 	.word	0x00000600
        /*0ca8*/ 	.word	0x000000ff
        /*0cac*/ 	.word	0x00038880
        /*0cb0*/ 	.short	0x0100
        /*0cb2*/ 	.byte	0x06
	.zero		1


	//   ....[12]....
        /*0cb4*/ 	.word	0x00000610
        /*0cb8*/ 	.word	0x000000ff
        /*0cbc*/ 	.word	0x00038878
        /*0cc0*/ 	.short	0x0100
        /*0cc2*/ 	.byte	0x06
	.zero		1


	//   ....[13]....
        /*0cc4*/ 	.word	0x00000620
        /*0cc8*/ 	.word	0x000000ff
        /*0ccc*/ 	.word	0x00038888
        /*0cd0*/ 	.short	0x0100
        /*0cd2*/ 	.byte	0x06
	.zero		1


	//   ....[14]....
        /*0cd4*/ 	.word	0x00000750
        /*0cd8*/ 	.word	0x000000ff
        /*0cdc*/ 	.word	0x00038890
        /*0ce0*/ 	.short	0x0100
        /*0ce2*/ 	.byte	0x08
	.zero		1


	//   ....[15]....
        /*0ce4*/ 	.word	0x00000760
        /*0ce8*/ 	.word	0x000000ff
        /*0cec*/ 	.word	0x000388a0
        /*0cf0*/ 	.short	0x0100
        /*0cf2*/ 	.byte	0x08
	.zero		1


	//   ....[16]....
        /*0cf4*/ 	.word	0x00000770
        /*0cf8*/ 	.word	0x000000ff
        /*0cfc*/ 	.word	0x00038898
        /*0d00*/ 	.short	0x0100
        /*0d02*/ 	.byte	0x08
	.zero		1


	//   ....[17]....
        /*0d04*/ 	.word	0x00000780
        /*0d08*/ 	.word	0x000000ff
        /*0d0c*/ 	.word	0x000388a8
        /*0d10*/ 	.short	0x0100
        /*0d12*/ 	.byte	0x08
	.zero		1


	//   ....[18]....
        /*0d14*/ 	.word	0x000008b0
        /*0d18*/ 	.word	0x000000ff
        /*0d1c*/ 	.word	0x000388b0
        /*0d20*/ 	.short	0x0100
        /*0d22*/ 	.byte	0x08
	.zero		1


	//   ....[19]....
        /*0d24*/ 	.word	0x000008c0
        /*0d28*/ 	.word	0x000000ff
        /*0d2c*/ 	.word	0x000388c0
        /*0d30*/ 	.short	0x0100
        /*0d32*/ 	.byte	0x08
	.zero		1


	//   ....[20]....
        /*0d34*/ 	.word	0x000008d0
        /*0d38*/ 	.word	0x000000ff
        /*0d3c*/ 	.word	0x000388b8
        /*0d40*/ 	.short	0x0100
        /*0d42*/ 	.byte	0x08
	.zero		1


	//   ....[21]....
        /*0d44*/ 	.word	0x000008e0
        /*0d48*/ 	.word	0x000000ff
        /*0d4c*/ 	.word	0x000388c8
        /*0d50*/ 	.short	0x0100
        /*0d52*/ 	.byte	0x08
	.zero		1


	//   ....[22]....
        /*0d54*/ 	.word	0x000032f0
        /*0d58*/ 	.word	0x00000059
        /*0d5c*/ 	.word	0x00038890
        /*0d60*/ 	.short	0x010a
        /*0d62*/ 	.byte	0x3f
	.zero		1


	//   ....[23]....
        /*0d64*/ 	.word	0x00006930
        /*0d68*/ 	.word	0x00000059
        /*0d6c*/ 	.word	0x00038890
        /*0d70*/ 	.short	0x010a
        /*0d72*/ 	.byte	0x3f
	.zero		1


	//   ....[24]....
        /*0d74*/ 	.word	0x00009900
        /*0d78*/ 	.word	0x00000059
        /*0d7c*/ 	.word	0x00038890
        /*0d80*/ 	.short	0x010a
        /*0d82*/ 	.byte	0x3f
	.zero		1


	//   ....[25]....
        /*0d84*/ 	.word	0x0000a100
        /*0d88*/ 	.word	0x0000000b
        /*0d8c*/ 	.word	0x00000000
        /*0d90*/ 	.short	0x0101
        /*0d92*/ 	.byte	0x3f
	.zero		1


	//   ....[26]....
        /*0d94*/ 	.word	0x0000a140
        /*0d98*/ 	.word	0x00000059
        /*0d9c*/ 	.word	0x000388b0
        /*0da0*/ 	.short	0x010a
        /*0da2*/ 	.byte	0x3f
	.zero		1


	//   ....[27]....
        /*0da4*/ 	.word	0x0000a890
        /*0da8*/ 	.word	0x00000059
        /*0dac*/ 	.word	0x00000000
        /*0db0*/ 	.short	0x0101
        /*0db2*/ 	.byte	0x3f
	.zero		1


	//   ....[28]....
        /*0db4*/ 	.word	0x0000b060
        /*0db8*/ 	.word	0x00000016
        /*0dbc*/ 	.word	0x00038800
        /*0dc0*/ 	.short	0x010a
        /*0dc2*/ 	.byte	0x3f
	.zero		1


	//   ....[29]....
        /*0dc4*/ 	.word	0x0000b0b0
        /*0dc8*/ 	.word	0x00000016
        /*0dcc*/ 	.word	0x00038800
        /*0dd0*/ 	.short	0x010a
        /*0dd2*/ 	.byte	0x3f
	.zero		1


	//   ....[30]....
        /*0dd4*/ 	.word	0x0000bbc0
        /*0dd8*/ 	.word	0x00000016
        /*0ddc*/ 	.word	0x00038800
        /*0de0*/ 	.short	0x010a
        /*0de2*/ 	.byte	0x3f
	.zero		1


	//   ....[31]....
        /*0de4*/ 	.word	0x0000ece0
        /*0de8*/ 	.word	0x00000016
        /*0dec*/ 	.word	0x00038800
        /*0df0*/ 	.short	0x010a
        /*0df2*/ 	.byte	0x3f
	.zero		1


	//   ....[32]....
        /*0df4*/ 	.word	0x000120e0
        /*0df8*/ 	.word	0x00000000
        /*0dfc*/ 	.word	0x00038830
        /*0e00*/ 	.short	0x010a
        /*0e02*/ 	.byte	0x3f
	.zero		1


	//   ....[33]....
        /*0e04*/ 	.word	0x00012130
        /*0e08*/ 	.word	0x00000000
        /*0e0c*/ 	.word	0x00038830
        /*0e10*/ 	.short	0x010a
        /*0e12*/ 	.byte	0x3f
	.zero		1


	//   ....[34]....
        /*0e14*/ 	.word	0x000161b0
        /*0e18*/ 	.word	0x00000000
        /*0e1c*/ 	.word	0x00000000
        /*0e20*/ 	.short	0x0101
        /*0e22*/ 	.byte	0x3f
	.zero		1


	//   ....[35]....
        /*0e24*/ 	.word	0x00017470
        /*0e28*/ 	.word	0x00000009
        /*0e2c*/ 	.word	0x00038830
        /*0e30*/ 	.short	0x010a
        /*0e32*/ 	.byte	0x3f
	.zero		1


	//   ....[36]....
        /*0e34*/ 	.word	0x00017500
        /*0e38*/ 	.word	0x00000009
        /*0e3c*/ 	.word	0x00038830
        /*0e40*/ 	.short	0x010a
        /*0e42*/ 	.byte	0x3f
	.zero		1


	//   ....[37]....
        /*0e44*/ 	.word	0x0001ac10
        /*0e48*/ 	.word	0x00000006
        /*0e4c*/ 	.word	0x00038850
        /*0e50*/ 	.short	0x010a
        /*0e52*/ 	.byte	0x3f
	.zero		1


	//   ....[38]....
        /*0e54*/ 	.word	0x0001ac60
        /*0e58*/ 	.word	0x00000006
        /*0e5c*/ 	.word	0x00038850
        /*0e60*/ 	.short	0x010a
        /*0e62*/ 	.byte	0x3f
	.zero		1


	//   ....[39]....
        /*0e64*/ 	.word	0x0001ba50
        /*0e68*/ 	.word	0x000000a0
        /*0e6c*/ 	.word	0x00000000
        /*0e70*/ 	.short	0x0101
        /*0e72*/ 	.byte	0x3f
	.zero		1


	//   ....[40]....
        /*0e74*/ 	.word	0x0001c060
        /*0e78*/ 	.word	0x00000006
        /*0e7c*/ 	.word	0x00000000
        /*0e80*/ 	.short	0x0101
        /*0e82*/ 	.byte	0x3f
	.zero		1


	//   ....[41]....
        /*0e84*/ 	.word	0x0001ca10
        /*0e88*/ 	.word	0x00000008
        /*0e8c*/ 	.word	0x00038850
        /*0e90*/ 	.short	0x010a
        /*0e92*/ 	.byte	0x3f
	.zero		1


	//   ....[42]....
        /*0e94*/ 	.word	0x0001cab0
        /*0e98*/ 	.word	0x00000008
        /*0e9c*/ 	.word	0x00038850
        /*0ea0*/ 	.short	0x010a
        /*0ea2*/ 	.byte	0x3f
	.zero		1


	//   ....[43]....
        /*0ea4*/ 	.word	0x0001d760
        /*0ea8*/ 	.word	0x00000005
        /*0eac*/ 	.word	0x00000000
        /*0eb0*/ 	.short	0x0101
        /*0eb2*/ 	.byte	0x3f
	.zero		1


	//   ....[44]....
        /*0eb4*/ 	.word	0x0001f3a0
        /*0eb8*/ 	.word	0x00000000
        /*0ebc*/ 	.word	0x00000000
        /*0ec0*/ 	.short	0x0101
        /*0ec2*/ 	.byte	0x3f
	.zero		1


	//   ....[45]....
        /*0ec4*/ 	.word	0x00021a80
        /*0ec8*/ 	.word	0x00000016
        /*0ecc*/ 	.word	0x00038820
        /*0ed0*/ 	.short	0x010a
        /*0ed2*/ 	.byte	0x3f
	.zero		1


	//   ....[46]....
        /*0ed4*/ 	.word	0x00021b10
        /*0ed8*/ 	.word	0x00000009
        /*0edc*/ 	.word	0x000388a0
        /*0ee0*/ 	.short	0x010a
        /*0ee2*/ 	.byte	0x3f
	.zero		1


	//   ....[47]....
        /*0ee4*/ 	.word	0x00022060
        /*0ee8*/ 	.word	0x00000009
        /*0eec*/ 	.word	0x000388c0
        /*0ef0*/ 	.short	0x010a
        /*0ef2*/ 	.byte	0x3f
	.zero		1


	//   ....[48]....
        /*0ef4*/ 	.word	0x00022660
        /*0ef8*/ 	.word	0x00000008
        /*0efc*/ 	.word	0x000388a0
        /*0f00*/ 	.short	0x010a
        /*0f02*/ 	.byte	0x3f
	.zero		1


	//   ....[49]....
        /*0f04*/ 	.word	0x00022ba0
        /*0f08*/ 	.word	0x00000008
        /*0f0c*/ 	.word	0x000388c0
        /*0f10*/ 	.short	0x010a
        /*0f12*/ 	.byte	0x3f
	.zero		1


	//   ....[50]....
        /*0f14*/ 	.word	0x00023c10
        /*0f18*/ 	.word	0x00000005
        /*0f1c*/ 	.word	0x00038840
        /*0f20*/ 	.short	0x010a
        /*0f22*/ 	.byte	0x3f
	.zero		1


	//   ....[51]....
        /*0f24*/ 	.word	0x00024240
        /*0f28*/ 	.word	0x00000005
        /*0f2c*/ 	.word	0x00038830
        /*0f30*/ 	.short	0x0107
        /*0f32*/ 	.byte	0x3f
	.zero		1


	//   ....[52]....
        /*0f34*/ 	.word	0x00024320
        /*0f38*/ 	.word	0x00000005
        /*0f3c*/ 	.word	0x00038830
        /*0f40*/ 	.short	0x0101
        /*0f42*/ 	.byte	0x3f
	.zero		1


	//   ....[53]....
        /*0f44*/ 	.word	0x00024f80
        /*0f48*/ 	.word	0x00000016
        /*0f4c*/ 	.word	0x00038800
        /*0f50*/ 	.short	0x0107
        /*0f52*/ 	.byte	0x3f
	.zero		1


	//   ....[54]....
        /*0f54*/ 	.word	0x00025080
        /*0f58*/ 	.word	0x00000016
        /*0f5c*/ 	.word	0x00038800
        /*0f60*/ 	.short	0x0101
        /*0f62*/ 	.byte	0x3f
	.zero		1


	//   ....[55]....
        /*0f64*/ 	.word	0x000250a0
        /*0f68*/ 	.word	0x00000016
        /*0f6c*/ 	.word	0x00038820
        /*0f70*/ 	.short	0x010a
        /*0f72*/ 	.byte	0x3f
	.zero		1


	//   ....[56]....
        /*0f74*/ 	.word	0x000254d0
        /*0f78*/ 	.word	0x00000006
        /*0f7c*/ 	.word	0x00038840
        /*0f80*/ 	.short	0x010a
        /*0f82*/ 	.byte	0x3f
	.zero		1


	//   ....[57]....
        /*0f84*/ 	.word	0x00025a70
        /*0f88*/ 	.word	0x00000006
        /*0f8c*/ 	.word	0x00038830
        /*0f90*/ 	.short	0x0107
        /*0f92*/ 	.byte	0x3f
	.zero		1


	//   ....[58]....
        /*0f94*/ 	.word	0x00025b30
        /*0f98*/ 	.word	0x00000006
        /*0f9c*/ 	.word	0x00038830
        /*0fa0*/ 	.short	0x0101
        /*0fa2*/ 	.byte	0x3f
	.zero		1


	//   ....[59]....
        /*0fa4*/ 	.word	0x00025b90
        /*0fa8*/ 	.word	0x00000006
        /*0fac*/ 	.word	0x00038860
        /*0fb0*/ 	.short	0x010a
        /*0fb2*/ 	.byte	0x3f
	.zero		1


	//   ....[60]....
        /*0fb4*/ 	.word	0x000260a0
        /*0fb8*/ 	.word	0x00000006
        /*0fbc*/ 	.word	0x00038850
        /*0fc0*/ 	.short	0x0107
        /*0fc2*/ 	.byte	0x3f
	.zero		1


	//   ....[61]....
        /*0fc4*/ 	.word	0x00026280
        /*0fc8*/ 	.word	0x00000006
        /*0fcc*/ 	.word	0x00038850
        /*0fd0*/ 	.short	0x0101
        /*0fd2*/ 	.byte	0x3f
	.zero		1


	//   ....[62]....
        /*0fd4*/ 	.word	0x000264a0
        /*0fd8*/ 	.word	0x00000004
        /*0fdc*/ 	.word	0x00038860
        /*0fe0*/ 	.short	0x010a
        /*0fe2*/ 	.byte	0x3f
	.zero		1


	//   ....[63]....
        /*0fe4*/ 	.word	0x00026a10
        /*0fe8*/ 	.word	0x00000004
        /*0fec*/ 	.word	0x00038850
        /*0ff0*/ 	.short	0x0107
        /*0ff2*/ 	.byte	0x3f
	.zero		1


	//   ....[64]....
        /*0ff4*/ 	.word	0x00026ad0
        /*0ff8*/ 	.word	0x00000004
        /*0ffc*/ 	.word	0x00038850
        /*1000*/ 	.short	0x0101
        /*1002*/ 	.byte	0x3f
	.zero		1


	//   ....[65]....
        /*1004*/ 	.word	0x000275f0
        /*1008*/ 	.word	0x00000005
        /*100c*/ 	.word	0x00038820
        /*1010*/ 	.short	0x010a
        /*1012*/ 	.byte	0x3f
	.zero		1


	//   ....[66]....
        /*1014*/ 	.word	0x00027760
        /*1018*/ 	.word	0x00000003
        /*101c*/ 	.word	0x00038840
        /*1020*/ 	.short	0x010a
        /*1022*/ 	.byte	0x3f
	.zero		1


	//   ....[67]....
        /*1024*/ 	.word	0x00027800
        /*1028*/ 	.word	0x0000001b
        /*102c*/ 	.word	0x00038840
        /*1030*/ 	.short	0x010a
        /*1032*/ 	.byte	0x3f
	.zero		1


	//   ....[68]....
        /*1034*/ 	.word	0x00027840
        /*1038*/ 	.word	0x00000003
        /*103c*/ 	.word	0x00038860
        /*1040*/ 	.short	0x010a
        /*1042*/ 	.byte	0x3f
	.zero		1


	//   ....[69]....
        /*1044*/ 	.word	0x00027880
        /*1048*/ 	.word	0x0000001b
        /*104c*/ 	.word	0x00038860
        /*1050*/ 	.short	0x010a
        /*1052*/ 	.byte	0x3f
	.zero		1


	//   ....[70]....
        /*1054*/ 	.word	0x000278e0
        /*1058*/ 	.word	0x00000059
        /*105c*/ 	.word	0x00038890
        /*1060*/ 	.short	0x010a
        /*1062*/ 	.byte	0x3f
	.zero		1


	//   ....[71]....
        /*1064*/ 	.word	0x00027cc0
        /*1068*/ 	.word	0x00000059
        /*106c*/ 	.word	0x00038890
        /*1070*/ 	.short	0x010a
        /*1072*/ 	.byte	0x3f
	.zero		1


	//   ....[72]....
        /*1074*/ 	.word	0x000280a0
        /*1078*/ 	.word	0x00000059
        /*107c*/ 	.word	0x00038890
        /*1080*/ 	.short	0x010a
        /*1082*/ 	.byte	0x3f
	.zero		1


	//   ....[73]....
        /*1084*/ 	.word	0x00028480
        /*1088*/ 	.word	0x00000059
        /*108c*/ 	.word	0x000388b0
        /*1090*/ 	.short	0x010a
        /*1092*/ 	.byte	0x3f
	.zero		1


	//   ....[74]....
        /*1094*/ 	.word	0x00028690
        /*1098*/ 	.word	0x00000016
        /*109c*/ 	.word	0x00038800
        /*10a0*/ 	.short	0x010a
        /*10a2*/ 	.byte	0x3f
	.zero		1


	//   ....[75]....
        /*10a4*/ 	.word	0x000288b0
        /*10a8*/ 	.word	0x00000016
        /*10ac*/ 	.word	0x00038800
        /*10b0*/ 	.short	0x010a
        /*10b2*/ 	.byte	0x3f
	.zero		1


	//   ....[76]....
        /*10b4*/ 	.word	0x00028900
        /*10b8*/ 	.word	0x00000000
        /*10bc*/ 	.word	0x00038830
        /*10c0*/ 	.short	0x010a
        /*10c2*/ 	.byte	0x3f
	.zero		1


	//   ....[77]....
        /*10c4*/ 	.word	0x00028950
        /*10c8*/ 	.word	0x00000009
        /*10cc*/ 	.word	0x00038830
        /*10d0*/ 	.short	0x010a
        /*10d2*/ 	.byte	0x3f
	.zero		1


	//   ....[78]....
        /*10d4*/ 	.word	0x000289a0
        /*10d8*/ 	.word	0x00000006
        /*10dc*/ 	.word	0x00038850
        /*10e0*/ 	.short	0x010a
        /*10e2*/ 	.byte	0x3f
	.zero		1


	//   ....[79]....
        /*10e4*/ 	.word	0x000289f0
        /*10e8*/ 	.word	0x00000008
        /*10ec*/ 	.word	0x00038850
        /*10f0*/ 	.short	0x010a
        /*10f2*/ 	.byte	0x3f
	.zero		1


	//   ....[80]....
        /*10f4*/ 	.word	0x00028b90
        /*10f8*/ 	.word	0x00000016
        /*10fc*/ 	.word	0x00038820
        /*1100*/ 	.short	0x010a
        /*1102*/ 	.byte	0x3f
	.zero		1


	//   ....[81]....
        /*1104*/ 	.word	0x00028be0
        /*1108*/ 	.word	0x00000009
        /*110c*/ 	.word	0x000388a0
        /*1110*/ 	.short	0x010a
        /*1112*/ 	.byte	0x3f
	.zero		1


	//   ....[82]....
        /*1114*/ 	.word	0x00028c30
        /*1118*/ 	.word	0x00000009
        /*111c*/ 	.word	0x000388c0
        /*1120*/ 	.short	0x010a
        /*1122*/ 	.byte	0x3f
	.zero		1


	//   ....[83]....
        /*1124*/ 	.word	0x00028c80
        /*1128*/ 	.word	0x00000008
        /*112c*/ 	.word	0x000388a0
        /*1130*/ 	.short	0x010a
        /*1132*/ 	.byte	0x3f
	.zero		1


	//   ....[84]....
        /*1134*/ 	.word	0x00028cd0
        /*1138*/ 	.word	0x00000008
        /*113c*/ 	.word	0x000388c0
        /*1140*/ 	.short	0x010a
        /*1142*/ 	.byte	0x3f
	.zero		1


	//   ....[85]....
        /*1144*/ 	.word	0x00028df0
        /*1148*/ 	.word	0x00000005
        /*114c*/ 	.word	0x00038840
        /*1150*/ 	.short	0x010a
        /*1152*/ 	.byte	0x3f
	.zero		1


	//   ....[86]....
        /*1154*/ 	.word	0x0002a150
        /*1158*/ 	.word	0x00000016
        /*115c*/ 	.word	0x00038820
        /*1160*/ 	.short	0x010a
        /*1162*/ 	.byte	0x3f
	.zero		1


	//   ....[87]....
        /*1164*/ 	.word	0x0002a1a0
        /*1168*/ 	.word	0x00000006
        /*116c*/ 	.word	0x00038840
        /*1170*/ 	.short	0x010a
        /*1172*/ 	.byte	0x3f
	.zero		1


	//   ....[88]....
        /*1174*/ 	.word	0x0002a940
        /*1178*/ 	.word	0x00000006
        /*117c*/ 	.word	0x00038860
        /*1180*/ 	.short	0x010a
        /*1182*/ 	.byte	0x3f
	.zero		1


	//   ....[89]....
        /*1184*/ 	.word	0x0002b110
        /*1188*/ 	.word	0x00000004
        /*118c*/ 	.word	0x00038860
        /*1190*/ 	.short	0x010a
        /*1192*/ 	.byte	0x3f
	.zero		1


	//   ....[90]....
        /*1194*/ 	.word	0x0002c260
        /*1198*/ 	.word	0x00000005
        /*119c*/ 	.word	0x00038820
        /*11a0*/ 	.short	0x010a
        /*11a2*/ 	.byte	0x3f
	.zero		1


	//   ....[91]....
        /*11a4*/ 	.word	0x0002c400
        /*11a8*/ 	.word	0x00000003
        /*11ac*/ 	.word	0x00038840
        /*11b0*/ 	.short	0x010a
        /*11b2*/ 	.byte	0x3f
	.zero		1


	//   ....[92]....
        /*11b4*/ 	.word	0x0002c450
        /*11b8*/ 	.word	0x0000001b
        /*11bc*/ 	.word	0x00038840
        /*11c0*/ 	.short	0x010a
        /*11c2*/ 	.byte	0x3f
	.zero		1


	//   ....[93]....
        /*11c4*/ 	.word	0x0002c4a0
        /*11c8*/ 	.word	0x00000003
        /*11cc*/ 	.word	0x00038860
        /*11d0*/ 	.short	0x010a
        /*11d2*/ 	.byte	0x3f
	.zero		1


	//----- nvinfo : EIATTR_NUM_MBARRIERS
	.align		4
.L_387:
        /*11d4*/ 	.byte	0x03, 0x38
        /*11d6*/ 	.short	0x0016


	//----- nvinfo : EIATTR_EXIT_INSTR_OFFSETS
	.align		4
        /*11d8*/ 	.byte	0x04, 0x1c
        /*11da*/ 	.short	(.L_389 - .L_388)


	//   ....[0]....
.L_388:
        /*11dc*/ 	.word	0x000278d0


	//----- nvinfo : EIATTR_MAX_THREADS
	.align		4
.L_389:
        /*11e0*/ 	.byte	0x04, 0x05
        /*11e2*/ 	.short	(.L_391 - .L_390)
.L_390:
        /*11e4*/ 	.word	0x00000180
        /*11e8*/ 	.word	0x00000001
        /*11ec*/ 	.word	0x00000001


	//----- nvinfo : EIATTR_CRS_STACK_SIZE
	.align		4
.L_391:
        /*11f0*/ 	.byte	0x04, 0x1e
        /*11f2*/ 	.short	(.L_393 - .L_392)
.L_392:
        /*11f4*/ 	.word	0x00000000


	//----- nvinfo : EIATTR_CBANK_PARAM_SIZE
	.align		4
.L_393:
        /*11f8*/ 	.byte	0x03, 0x19
        /*11fa*/ 	.short	0x0af0


	//----- nvinfo : EIATTR_PARAM_CBANK
	.align		4
        /*11fc*/ 	.byte	0x04, 0x0a
        /*11fe*/ 	.short	(.L_395 - .L_394)
	.align		4
.L_394:
        /*1200*/ 	.word	index@(.nv.constant0._ZN7cutlass13device_kernelIN5flash11enable_sm90INS1_16FlashAttnFwdSm90INS1_25CollectiveMainloopFwdSm90ILi2EN4cute5tupleIJNS5_1CILi1EEES8_S8_EEENS6_IJNS7_ILi128EEENS7_ILi80EEENS7_ILi256EEEEEELi256ENS_6half_tEfNS_4arch4Sm90ELb0ELb0ELb1ELb1ELb1ELb1ELb0ELb1ELb1ELb1ELb0ELb0EEENS1_21CollectiveEpilogueFwdINS6_IJSA_SC_SB_EEES9_SE_SG_Li256ELb1ELb1ELb0ELb0EEENS1_36VarlenDynamicPersistentTileSchedulerILi128ELi80ELi256ELi128ELb0ELb1ELb1ELb0ELb1ELb1EEEEEEEEEvNT_6ParamsE)
        /*1204*/ 	.short	0x0210
        /*1206*/ 	.short	0x0af0


	//----- nvinfo : EIATTR_SW_WAR
	.align		4
.L_395:
        /*1208*/ 	.byte	0x04, 0x36
        /*120a*/ 	.short	(.L_397 - .L_396)
.L_396:
        /*120c*/ 	.word	0x00000008
.L_397:


//--------------------- .nv.info._ZN7cutlass13device_kernelIN5flash11enable_sm90INS1_16FlashAttnFwdSm90INS1_25CollectiveMainloopFwdSm90ILi2EN4cute5tupleIJNS5_1CILi1EEES8_S8_EEENS6_IJNS7_ILi128EEENS7_ILi64EEENS7_ILi256EEEEEELi256ENS_6half_tEfNS_4arch4Sm90ELb0ELb1ELb1ELb0ELb1ELb0ELb0ELb1ELb1ELb1ELb0ELb0EEENS1_21CollectiveEpilogueFwdINS6_IJSA_SC_SB_EEES9_SE_SG_Li256ELb0ELb1ELb0ELb0EEENS1_30DynamicPersistentTileSchedulerILi256ELi128ELb0ELb1ELb1EEEEEEEEEvNT_6ParamsE --------------------------
	.section	.nv.info._ZN7cutlass13device_kernelIN5flash11enable_sm90INS1_16FlashAttnFwdSm90INS1_25CollectiveMainloopFwdSm90ILi2EN4cute5tupleIJNS5_1CILi1EEES8_S8_EEENS6_IJNS7_ILi128EEENS7_ILi64EEENS7_ILi256EEEEEELi256ENS_6half_tEfNS_4arch4Sm90ELb0ELb1ELb1ELb0ELb1ELb0ELb0ELb1ELb1ELb1ELb0ELb0EEENS1_21CollectiveEpilogueFwdINS6_IJSA_SC_SB_EEES9_SE_SG_Li256ELb0ELb1ELb0ELb0EEENS1_30DynamicPersistentTileSchedulerILi256ELi128ELb0ELb1ELb1EEEEEEEEEvNT_6ParamsE,"",@"SHT_CUDA_INFO"
	.sectionflags	@""
	.align	4


	//----- nvinfo : EIATTR_CUDA_API_VERSION
	.align		4
        /*0000*/ 	.byte	0x04, 0x37
        /*0002*/ 	.short	(.L_399 - .L_398)
.L_398:
        /*0004*/ 	.word	0x00000082


	//----- nvinfo : EIATTR_KPARAM_INFO
	.align		4
.L_399:
        /*0008*/ 	.byte	0x04, 0x17
        /*000a*/ 	.short	(.L_401 - .L_400)
.L_400:
        /*000c*/ 	.word	0x00000000
        /*0010*/ 	.short	0x0000
        /*0012*/ 	.short	0x0070
        /*0014*/ 	.byte	0x00, 0xf0, 0x01, 0x2a


	//----- nvinfo : EIATTR_SPARSE_MMA_MASK
	.align		4
.L_401:
        /*0018*/ 	.byte	0x03, 0x50
        /*001a*/ 	.short	0x0000


	//----- nvinfo : EIATTR_MAXREG_COUNT
	.align		4
        /*001c*/ 	.byte	0x03, 0x1b
        /*001e*/ 	.short	0x00a8


	//----- nvinfo : EIATTR_NUM_BARRIERS
	.align		4
        /*0020*/ 	.byte	0x02, 0x4c
        /*0022*/ 	.byte	0x09
	.zero		1


	//----- nvinfo : EIATTR_EXTERNS
	.align		4
        /*0024*/ 	.byte	0x04, 0x0f
        /*0026*/ 	.short	(.L_403 - .L_402)


	//   ....[0]....
	.align		4
.L_402:
        /*0028*/ 	.word	index@(__assertfail)


	//----- nvinfo : EIATTR_ANNOTATIONS
	.align		4
.L_403:
        /*002c*/ 	.byte	0x04, 0x55
        /*002e*/ 	.short	(.L_405 - .L_404)


	//   ....[0]....
.L_404:
        /*0030*/ 	.word	0x00000001
        /*0034*/ 	.byte	0xa0, 0x08, 0x00, 0x00, 0x01, 0x00, 0x00, 0x00, 0x60, 0x09, 0x00, 0x00, 0x01, 0x00, 0x00, 0x00
        /*0044*/ 	.byte	0xd0, 0x05, 0x01, 0x00, 0x01, 0x00, 0x00, 0x00, 0x70, 0x06, 0x01, 0x00, 0x01, 0x00, 0x00, 0x00
        /*0054*/ 	.byte	0x20, 0x07, 0x01, 0x00, 0x01, 0x00, 0x00, 0x00, 0xf0, 0x2d, 0x01, 0x00, 0x01, 0x00, 0x00, 0x00
        /*0064*/ 	.byte	0x10, 0x2e, 0x01, 0x00, 0x01, 0x00, 0x00, 0x00, 0x00, 0x46, 0x01, 0x00, 0x01, 0x00, 0x00, 0x00
        /*0074*/ 	.byte	0xa0, 0x47, 0x01, 0x00


	//----- nvinfo : EIATTR_MERCURY_ISA_VERSION
	.align		4
.L_405:
        /*0078*/ 	.byte	0x03, 0x5f
        /*007a*/ 	.short	0x0101


	//----- nvinfo : EIATTR_INT_WARP_WIDE_INSTR_OFFSETS
	.align		4
        /*007c*/ 	.byte	0x04, 0x31
        /*007e*/ 	.short	(.L_407 - .L_406)


	//   ....[0]....
.L_406:
        /*0080*/ 	.word	0x000000c0


	//   ....[1]....
        /*0084*/ 	.word	0x000000d0


	//   ....[2]....
        /*0088*/ 	.word	0x00000170


	//   ....[3]....
        /*008c*/ 	.word	0x00011390


	//   ....[4]....
        /*0090*/ 	.word	0x00011420


	//   ....[5]....
        /*0094*/ 	.word	0x00013e00


	//   ....[6]....
        /*0098*/ 	.word	0x00013e90


	//----- nvinfo : EIATTR_COOP_GROUP_MASK_REGIDS
	.align		4
.L_407:
        /*009c*/ 	.byte	0x04, 0x29
        /*009e*/ 	.short	(.L_409 - .L_408)


	//   ....[0]....
.L_408:
        /*00a0*/ 	.word	0xffffffff


	//   ....[1]....
        /*00a4*/ 	.word	0xffffffff


	//   ....[2]....
        /*00a8*/ 	.word	0xffffffff


	//   ....[3]....
        /*00ac*/ 	.word	0xffffffff


	//   ....[4]....
        /*00b0*/ 	.word	0xffffffff


	//   ....[5]....
        /*00b4*/ 	.word	0xffffffff


	//   ....[6]....
        /*00b8*/ 	.word	0xffffffff


	//   ....[7]....
        /*00bc*/ 	.word	0xffffffff


	//   ....[8]....
        /*00c0*/ 	.word	0xffffffff


	//   ....[9]....
        /*00c4*/ 	.word	0xffffffff


	//   ....[10]....
        /*00c8*/ 	.word	0xffffffff


	//   ....[11]....
        /*00cc*/ 	.word	0xffffffff


	//   ....[12]....
        /*00d0*/ 	.word	0xffffffff


	//   ....[13]....
        /*00d4*/ 	.word	0xffffffff


	//   ....[14]....
        /*00d8*/ 	.word	0xffffffff


	//   ....[15]....
        /*00dc*/ 	.word	0xffffffff


	//   ....[16]....
        /*00e0*/ 	.word	0xffffffff


	//   ....[17]....
        /*00e4*/ 	.word	0xffffffff


	//   ....[18]....
        /*00e8*/ 	.word	0xffffffff


	//   ....[19]....
        /*00ec*/ 	.word	0xffffffff


	//   ....[20]....
        /*00f0*/ 	.word	0xffffffff


	//   ....[21]....
        /*00f4*/ 	.word	0xffffffff


	//   ....[22]....
        /*00f8*/ 	.word	0xffffffff


	//   ....[23]....
        /*00fc*/ 	.word	0xffffffff


	//   ....[24]....
        /*0100*/ 	.word	0xffffffff


	//   ....[25]....
        /*0104*/ 	.word	0xffffffff


	//   ....[26]....
        /*0108*/ 	.word	0xffffffff


	//   ....[27]....
        /*010c*/ 	.word	0xffffffff


	//   ....[28]....
        /*0110*/ 	.word	0xffffffff


	//   ....[29]....
        /*0114*/ 	.word	0xffffffff


	//   ....[30]....
        /*0118*/ 	.word	0xffffffff


	//   ....[31]....
        /*011c*/ 	.word	0xffffffff


	//   ....[32]....
        /*0120*/ 	.word	0xffffffff


	//   ....[33]....
        /*0124*/ 	.word	0xffffffff


	//   ....[34]....
        /*0128*/ 	.word	0xffffffff


	//   ....[35]....
        /*012c*/ 	.word	0xffffffff


	//   ....[36]....
        /*0130*/ 	.word	0xffffffff


	//   ....[37]....
        /*0134*/ 	.word	0xffffffff


	//   ....[38]....
        /*0138*/ 	.word	0xffffffff


	//   ....[39]....
        /*013c*/ 	.word	0xffffffff


	//   ....[40]....
        /*0140*/ 	.word	0xffffffff


	//   ....[41]....
        /*0144*/ 	.word	0xffffffff


	//   ....[42]....
        /*0148*/ 	.word	0xffffffff


	//   ....[43]....
        /*014c*/ 	.word	0xffffffff


	//   ....[44]....
        /*0150*/ 	.word	0xffffffff


	//   ....[45]....
        /*0154*/ 	.word	0xffffffff


	//   ....[46]....
        /*0158*/ 	.word	0xffffffff


	//   ....[47]....
        /*015c*/ 	.word	0xffffffff


	//   ....[48]....
        /*0160*/ 	.word	0xffffffff


	//   ....[49]....
        /*0164*/ 	.word	0xffffffff


	//   ....[50]....
        /*0168*/ 	.word	0xffffffff


	//   ....[51]....
        /*016c*/ 	.word	0xffffffff


	//   ....[52]....
        /*0170*/ 	.word	0xffffffff


	//   ....[53]....
        /*0174*/ 	.word	0xffffffff


	//   ....[54]....
        /*0178*/ 	.word	0xffffffff


	//   ....[55]....
        /*017c*/ 	.word	0xffffffff


	//   ....[56]....
        /*0180*/ 	.word	0xffffffff


	//   ....[57]....
        /*0184*/ 	.word	0xffffffff


	//   ....[58]....
        /*0188*/ 	.word	0xffffffff


	//   ....[59]....
        /*018c*/ 	.word	0xffffffff


	//   ....[60]....
        /*0190*/ 	.word	0xffffffff


	//   ....[61]....
        /*0194*/ 	.word	0xffffffff


	//   ....[62]....
        /*0198*/ 	.word	0xffffffff


	//   ....[63]....
        /*019c*/ 	.word	0xffffffff


	//   ....[64]....
        /*01a0*/ 	.word	0xffffffff


	//   ....[65]....
        /*01a4*/ 	.word	0xffffffff


	//   ....[66]....
        /*01a8*/ 	.word	0xffffffff


	//   ....[67]....
        /*01ac*/ 	.word	0xffffffff


	//   ....[68]....
        /*01b0*/ 	.word	0xffffffff


	//   ....[69]....
        /*01b4*/ 	.word	0xffffffff


	//   ....[70]....
        /*01b8*/ 	.word	0xffffffff


	//   ....[71]....
        /*01bc*/ 	.word	0xffffffff


	//   ....[72]....
        /*01c0*/ 	.word	0xffffffff


	//   ....[73]....
        /*01c4*/ 	.word	0xffffffff


	//   ....[74]....
        /*01c8*/ 	.word	0xffffffff


	//   ....[75]....
        /*01cc*/ 	.word	0xffffffff


	//   ....[76]....
        /*01d0*/ 	.word	0xffffffff


	//   ....[77]....
        /*01d4*/ 	.word	0xffffffff


	//   ....[78]....
        /*01d8*/ 	.word	0xffffffff


	//   ....[79]....
        /*01dc*/ 	.word	0xffffffff


	//   ....[80]....
        /*01e0*/ 	.word	0xffffffff


	//   ....[81]....
        /*01e4*/ 	.word	0xffffffff


	//   ....[82]....
        /*01e8*/ 	.word	0xffffffff


	//   ....[83]....
        /*01ec*/ 	.word	0xffffffff


	//   ....[84]....
        /*01f0*/ 	.word	0xffffffff


	//   ....[85]....
        /*01f4*/ 	.word	0xffffffff


	//   ....[86]....
        /*01f8*/ 	.word	0xffffffff


	//   ....[87]....
        /*01fc*/ 	.word	0xffffffff


	//   ....[88]....
        /*0200*/ 	.word	0xffffffff


	//   ....[89]....
        /*0204*/ 	.word	0xffffffff


	//   ....[90]....
        /*0208*/ 	.word	0xffffffff


	//   ....[91]....
        /*020c*/ 	.word	0xffffffff


	//   ....[92]....
        /*0210*/ 	.word	0xffffffff


	//   ....[93]....
        /*0214*/ 	.word	0xffffffff


	//   ....[94]....
        /*0218*/ 	.word	0xffffffff


	//   ....[95]....
        /*021c*/ 	.word	0xffffffff


	//   ....[96]....
        /*0220*/ 	.word	0xffffffff


	//   ....[97]....
        /*0224*/ 	.word	0xffffffff


	//   ....[98]....
        /*0228*/ 	.word	0xffffffff


	//   ....[99]....
        /*022c*/ 	.word	0xffffffff


	//   ....[100]....
        /*0230*/ 	.word	0xffffffff


	//   ....[101]....
        /*0234*/ 	.word	0xffffffff


	//   ....[102]....
        /*0238*/ 	.word	0xffffffff


	//   ....[103]....
        /*023c*/ 	.word	0xffffffff


	//   ....[104]....
        /*0240*/ 	.word	0x0500000f


	//   ....[105]....
        /*0244*/ 	.word	0x0500000f


	//   ....[106]....
        /*0248*/ 	.word	0x0500000f


	//   ....[107]....
        /*024c*/ 	.word	0x0500000f


	//   ....[108]....
        /*0250*/ 	.word	0x0500000f


	//   ....[109]....
        /*0254*/ 	.word	0x0500000f


	//   ....[110]....
        /*0258*/ 	.word	0x0500000f


	//   ....[111]....
        /*025c*/ 	.word	0x0500000f


	//   ....[112]....
        /*0260*/ 	.word	0x0500000f


	//   ....[113]....
        /*0264*/ 	.word	0x0500000f


	//   ....[114]....
        /*0268*/ 	.word	0x0500000f


	//   ....[115]....
        /*026c*/ 	.word	0x0500000f


	//   ....[116]....
        /*0270*/ 	.word	0x0500000f


	//   ....[117]....
        /*0274*/ 	.word	0x0500000f


	//   ....[118]....
        /*0278*/ 	.word	0x0500000f


	//   ....[119]....
        /*027c*/ 	.word	0x0500000f


	//   ....[120]....
        /*0280*/ 	.word	0x0500000f


	//   ....[121]....
        /*0284*/ 	.word	0x0500000f


	//   ....[122]....
        /*0288*/ 	.word	0x0500000f


	//   ....[123]....
        /*028c*/ 	.word	0x0500000f


	//   ....[124]....
        /*0290*/ 	.word	0x0500000f


	//   ....[125]....
        /*0294*/ 	.word	0x0500000f


	//   ....[126]....
        /*0298*/ 	.word	0x0500000f


	//   ....[127]....
        /*029c*/ 	.word	0x0500000f


	//   ....[128]....
        /*02a0*/ 	.word	0x0500000f


	//   ....[129]....
        /*02a4*/ 	.word	0x0500000f


	//   ....[130]....
        /*02a8*/ 	.word	0x0500000f


	//   ....[131]....
        /*02ac*/ 	.word	0x0500000f


	//   ....[132]....
        /*02b0*/ 	.word	0x0500000f


	//   ....[133]....
        /*02b4*/ 	.word	0x0500000f


	//   ....[134]....
        /*02b8*/ 	.word	0x0500000f


	//   ....[135]....
        /*02bc*/ 	.word	0x0500000f


	//   ....[136]....
        /*02c0*/ 	.word	0x0500000f


	//   ....[137]....
        /*02c4*/ 	.word	0x0500000f


	//   ....[138]....
        /*02c8*/ 	.word	0x0500000f


	//   ....[139]....
        /*02cc*/ 	.word	0x0500000f


	//   ....[140]....
        /*02d0*/ 	.word	0x0500000f


	//   ....[141]....
        /*02d4*/ 	.word	0x0500000f


	//   ....[142]....
        /*02d8*/ 	.word	0x0500000f


	//   ....[143]....
        /*02dc*/ 	.word	0x0500000f


	//   ....[144]....
        /*02e0*/ 	.word	0x0500000f


	//   ....[145]....
        /*02e4*/ 	.word	0x0500000f


	//   ....[146]....
        /*02e8*/ 	.word	0x0500000f


	//   ....[147]....
        /*02ec*/ 	.word	0x0500000f


	//   ....[148]....
        /*02f0*/ 	.word	0x0500000f


	//   ....[149]....
        /*02f4*/ 	.word	0x0500000f


	//   ....[150]....
        /*02f8*/ 	.word	0x0500000f


	//   ....[151]....
        /*02fc*/ 	.word	0x0500000f


	//   ....[152]....
        /*0300*/ 	.word	0x0500000f


	//   ....[153]....
        /*0304*/ 	.word	0x0500000f


	//   ....[154]....
        /*0308*/ 	.word	0x0500000f


	//----- nvinfo : EIATTR_COOP_GROUP_INSTR_OFFSETS
	.align		4
.L_409:
        /*030c*/ 	.byte	0x04, 0x28
        /*030e*/ 	.short	(.L_411 - .L_410)


	//   ....[0]....
.L_410:
        /*0310*/ 	.word	0x00000070


	//   ....[1]....
        /*0314*/ 	.word	0x000000b0


	//   ....[2]....
        /*0318*/ 	.word	0x000002d0


	//   ....[3]....
        /*031c*/ 	.word	0x00000430


	//   ....[4]....
        /*0320*/ 	.word	0x00000550


	//   ....[5]....
        /*0324*/ 	.word	0x000006b0


	//   ....[6]....
        /*0328*/ 	.word	0x000019e0


	//   ....[7]....
        /*032c*/ 	.word	0x000028d0


	//   ....[8]....
        /*0330*/ 	.word	0x00002e30


	//   ....[9]....
        /*0334*/ 	.word	0x00003890


	//   ....[10]....
        /*0338*/ 	.word	0x00003980


	//   ....[11]....
        /*033c*/ 	.word	0x00003c80


	//   ....[12]....
        /*0340*/ 	.word	0x00003cf0


	//   ....[13]....
        /*0344*/ 	.word	0x00005dd0


	//   ....[14]....
        /*0348*/ 	.word	0x000062a0


	//   ....[15]....
        /*034c*/ 	.word	0x00006990


	//   ....[16]....
        /*0350*/ 	.word	0x00006a90


	//   ....[17]....
        /*0354*/ 	.word	0x00006e40


	//   ....[18]....
        /*0358*/ 	.word	0x00006e90


	//   ....[19]....
        /*035c*/ 	.word	0x000090b0


	//   ....[20]....
        /*0360*/ 	.word	0x000090c0


	//   ....[21]....
        /*0364*/ 	.word	0x000090f0


	//   ....[22]....
        /*0368*/ 	.word	0x00009100


	//   ....[23]....
        /*036c*/ 	.word	0x0000aea0


	//   ....[24]....
        /*0370*/ 	.word	0x0000b360


	//   ....[25]....
        /*0374*/ 	.word	0x0000ba50


	//   ....[26]....
        /*0378*/ 	.word	0x0000bb50


	//   ....[27]....
        /*037c*/ 	.word	0x0000bee0


	//   ....[28]....
        /*0380*/ 	.word	0x0000bf50


	//   ....[29]....
        /*0384*/ 	.word	0x0000cf70


	//   ....[30]....
        /*0388*/ 	.word	0x0000cfa0


	//   ....[31]....
        /*038c*/ 	.word	0x0000d060


	//   ....[32]....
        /*0390*/ 	.word	0x0000d070


	//   ....[33]....
        /*0394*/ 	.word	0x0000ee00


	//   ....[34]....
        /*0398*/ 	.word	0x0000ee50


	//   ....[35]....
        /*039c*/ 	.word	0x0000eeb0


	//   ....[36]....
        /*03a0*/ 	.word	0x0000eee0


	//   ....[37]....
        /*03a4*/ 	.word	0x0000f3b0


	//   ....[38]....
        /*03a8*/ 	.word	0x0000f3f0


	//   ....[39]....
        /*03ac*/ 	.word	0x0000f530


	//   ....[40]....
        /*03b0*/ 	.word	0x0000f550


	//   ....[41]....
        /*03b4*/ 	.word	0x0000f690


	//   ....[42]....
        /*03b8*/ 	.word	0x0000f6b0


	//   ....[43]....
        /*03bc*/ 	.word	0x0000f800


	//   ....[44]....
        /*03c0*/ 	.word	0x0000f820


	//   ....[45]....
        /*03c4*/ 	.word	0x0000ffb0


	//   ....[46]....
        /*03c8*/ 	.word	0x0000ffc0


	//   ....[47]....
        /*03cc*/ 	.word	0x00010100


	//   ....[48]....
        /*03d0*/ 	.word	0x00010120


	//   ....[49]....
        /*03d4*/ 	.word	0x00010260


	//   ....[50]....
        /*03d8*/ 	.word	0x00010280


	//   ....[51]....
        /*03dc*/ 	.word	0x000103d0


	//   ....[52]....
        /*03e0*/ 	.word	0x000103f0


	//   ....[53]....
        /*03e4*/ 	.word	0x00010600


	//   ....[54]....
        /*03e8*/ 	.word	0x00011f10


	//   ....[55]....
        /*03ec*/ 	.word	0x00011f30


	//   ....[56]....
        /*03f0*/ 	.word	0x00011f40


	//   ....[57]....
        /*03f4*/ 	.word	0x00011f80


	//   ....[58]....
        /*03f8*/ 	.word	0x00012020


	//   ....[59]....
        /*03fc*/ 	.word	0x00012040


	//   ....[60]....
        /*0400*/ 	.word	0x000120e0


	//   ....[61]....
        /*0404*/ 	.word	0x00012100


	//   ....[62]....
        /*0408*/ 	.word	0x00012770


	//   ....[63]....
        /*040c*/ 	.word	0x00012790


	//   ....[64]....
        /*0410*/ 	.word	0x000127c0


	//   ....[65]....
        /*0414*/ 	.word	0x00012800


	//   ....[66]....
        /*0418*/ 	.word	0x00012890


	//   ....[67]....
        /*041c*/ 	.word	0x000128c0


	//   ....[68]....
        /*0420*/ 	.word	0x00012950


	//   ....[69]....
        /*0424*/ 	.word	0x00012980


	//   ....[70]....
        /*0428*/ 	.word	0x00012a10


	//   ....[71]....
        /*042c*/ 	.word	0x00012a30


	//   ....[72]....
        /*0430*/ 	.word	0x00012ad0


	//   ....[73]....
        /*0434*/ 	.word	0x00012b00


	//   ....[74]....
        /*0438*/ 	.word	0x00012b90


	//   ....[75]....
        /*043c*/ 	.word	0x00012bc0


	//   ....[76]....
        /*0440*/ 	.word	0x00012c50


	//   ....[77]....
        /*0444*/ 	.word	0x00012c70


	//   ....[78]....
        /*0448*/ 	.word	0x000133c0


	//   ....[79]....
        /*044c*/ 	.word	0x000133f0


	//   ....[80]....
        /*0450*/ 	.word	0x00013400


	//   ....[81]....
        /*0454*/ 	.word	0x00013420


	//   ....[82]....
        /*0458*/ 	.word	0x00013490


	//   ....[83]....
        /*045c*/ 	.word	0x000134b0


	//   ....[84]....
        /*0460*/ 	.word	0x00013510


	//   ....[85]....
        /*0464*/ 	.word	0x00013530


	//   ....[86]....
        /*0468*/ 	.word	0x00013800


	//   ....[87]....
        /*046c*/ 	.word	0x00013820


	//   ....[88]....
        /*0470*/ 	.word	0x00013840


	//   ....[89]....
        /*0474*/ 	.word	0x000138e0


	//   ....[90]....
        /*0478*/ 	.word	0x00013900


	//   ....[91]....
        /*047c*/ 	.word	0x000139a0


	//   ....[92]....
        /*0480*/ 	.word	0x000139c0


	//   ....[93]....
        /*0484*/ 	.word	0x000139d0


	//   ....[94]....
        /*0488*/ 	.word	0x00013ff0


	//   ....[95]....
        /*048c*/ 	.word	0x00014010


	//   ....[96]....
        /*0490*/ 	.word	0x00014020


	//   ....[97]....
        /*0494*/ 	.word	0x00014040


	//   ....[98]....
        /*0498*/ 	.word	0x00014100


	//   ....[99]....
        /*049c*/ 	.word	0x00014130


	//   ....[100]....
        /*04a0*/ 	.word	0x00014140


	//   ....[101]....
        /*04a4*/ 	.word	0x000141d0


	//   ....[102]....
        /*04a8*/ 	.word	0x00014540


	//   ....[103]....
        /*04ac*/ 	.word	0x00014720


	//   ....[104]....
        /*04b0*/ 	.word	0x00014d90


	//   ....[105]....
        /*04b4*/ 	.word	0x00014e70


	//   ....[106]....
        /*04b8*/ 	.word	0x00014f10


	//   ....[107]....
        /*04bc*/ 	.word	0x00014f90


	//   ....[108]....
        /*04c0*/ 	.word	0x00015060


	//   ....[109]....
        /*04c4*/ 	.word	0x000150f0


	//   ....[110]....
        /*04c8*/ 	.word	0x000151d0


	//   ....[111]....
        /*04cc*/ 	.word	0x00015260


	//   ....[112]....
        /*04d0*/ 	.word	0x00015330


	//   ....[113]....
        /*04d4*/ 	.word	0x000153c0


	//   ....[114]....
        /*04d8*/ 	.word	0x00015430


	//   ....[115]....
        /*04dc*/ 	.word	0x000154b0


	//   ....[116]....
        /*04e0*/ 	.word	0x00015580


	//   ....[117]....
        /*04e4*/ 	.word	0x000155f0


	//   ....[118]....
        /*04e8*/ 	.word	0x000156f0


	//   ....[119]....
        /*04ec*/ 	.word	0x00015770


	//   ....[120]....
        /*04f0*/ 	.word	0x00015860


	//   ....[121]....
        /*04f4*/ 	.word	0x000158d0


	//   ....[122]....
        /*04f8*/ 	.word	0x000159d0


	//   ....[123]....
        /*04fc*/ 	.word	0x00015a40


	//   ....[124]....
        /*0500*/ 	.word	0x00015b40


	//   ....[125]....
        /*0504*/ 	.word	0x00015bc0


	//   ....[126]....
        /*0508*/ 	.word	0x00015cb0


	//   ....[127]....
        /*050c*/ 	.word	0x00015d20


	//   ....[128]....
        /*0510*/ 	.word	0x00015e00


	//   ....[129]....
        /*0514*/ 	.word	0x00015f30


	//   ....[130]....
        /*0518*/ 	.word	0x00015fe0


	//   ....[131]....
        /*051c*/ 	.word	0x00016040


	//   ....[132]....
        /*0520*/ 	.word	0x00016110


	//   ....[133]....
        /*0524*/ 	.word	0x00016170


	//   ....[134]....
        /*0528*/ 	.word	0x00016240


	//   ....[135]....
        /*052c*/ 	.word	0x000162a0


	//   ....[136]....
        /*0530*/ 	.word	0x00016370


	//   ....[137]....
        /*0534*/ 	.word	0x00016450


	//   ....[138]....
        /*0538*/ 	.word	0x000164f0


	//   ....[139]....
        /*053c*/ 	.word	0x00016550


	//   ....[140]....
        /*0540*/ 	.word	0x00016660


	//   ....[141]....
        /*0544*/ 	.word	0x000166c0


	//   ....[142]....
        /*0548*/ 	.word	0x000167d0


	//   ....[143]....
        /*054c*/ 	.word	0x00016830


	//   ....[144]....
        /*0550*/ 	.word	0x000168f0


	//   ....[145]....
        /*0554*/ 	.word	0x00016a50


	//   ....[146]....
        /*0558*/ 	.word	0x00016af0


	//   ....[147]....
        /*055c*/ 	.word	0x00016b50


	//   ....[148]....
        /*0560*/ 	.word	0x00016c20


	//   ....[149]....
        /*0564*/ 	.word	0x00016d00


	//   ....[150]....
        /*0568*/ 	.word	0x00016dc0


	//   ....[151]....
        /*056c*/ 	.word	0x00016ea0


	//   ....[152]....
        /*0570*/ 	.word	0x00016f60


	//   ....[153]....
        /*0574*/ 	.word	0x00017070


	//   ....[154]....
        /*0578*/ 	.word	0x00017190


	//----- nvinfo : EIATTR_REG_RECONFIG
	.align		4
.L_411:
        /*057c*/ 	.byte	0x01, 0x54
	.zero		2


	//----- nvinfo : EIATTR_SYSCALL_OFFSETS
	.align		4
        /*0580*/ 	.byte	0x04, 0x46
        /*0582*/ 	.short	(.L_413 - .L_412)


	//   ....[0]....
.L_412:
        /*0584*/ 	.word	0x00001bc0


	//   ....[1]....
        /*0588*/ 	.word	0x00011580


	//   ....[2]....
        /*058c*/ 	.word	0x000116d0


	//   ....[3]....
        /*0590*/ 	.word	0x000117c0


	//   ....[4]....
        /*0594*/ 	.word	0x00012420


	//----- nvinfo : EIATTR_MBARRIER_INSTR_OFFSETS
	.align		4
.L_413:
        /*0598*/ 	.byte	0x04, 0x39
        /*059a*/ 	.short	(.L_415 - .L_414)


	//   ....[0]....
.L_414:
        /*059c*/ 	.word	0x00000180
        /*05a0*/ 	.word	0x000000ff
        /*05a4*/ 	.word	0x00030800
        /*05a8*/ 	.short	0x0100
        /*05aa*/ 	.byte	0x08
	.zero		1


	//   ....[1]....
        /*05ac*/ 	.word	0x00000190
        /*05b0*/ 	.word	0x000000ff
        /*05b4*/ 	.word	0x00030820
        /*05b8*/ 	.short	0x0100
        /*05ba*/ 	.byte	0x08
	.zero		1


	//   ....[2]....
        /*05bc*/ 	.word	0x00000280
        /*05c0*/ 	.word	0x000000ff
        /*05c4*/ 	.word	0x00030830
        /*05c8*/ 	.short	0x0100
        /*05ca*/ 	.byte	0x08
	.zero		1


	//   ....[3]....
        /*05cc*/ 	.word	0x00000290
        /*05d0*/ 	.word	0x000000ff
        /*05d4*/ 	.word	0x00030840
        /*05d8*/ 	.short	0x0100
        /*05da*/ 	.byte	0x08
	.zero		1


	//   ....[4]....
        /*05dc*/ 	.word	0x000002a0
        /*05e0*/ 	.word	0x000000ff
        /*05e4*/ 	.word	0x00030838
        /*05e8*/ 	.short	0x0100
        /*05ea*/ 	.byte	0x08
	.zero		1


	//   ....[5]....
        /*05ec*/ 	.word	0x000002b0
        /*05f0*/ 	.word	0x000000ff
        /*05f4*/ 	.word	0x00030848
        /*05f8*/ 	.short	0x0100
        /*05fa*/ 	.byte	0x08
	.zero		1


	//   ....[6]....
        /*05fc*/ 	.word	0x000003e0
        /*0600*/ 	.word	0x000000ff
        /*0604*/ 	.word	0x00030850
        /*0608*/ 	.short	0x0100
        /*060a*/ 	.byte	0x08
	.zero		1


	//   ....[7]....
        /*060c*/ 	.word	0x000003f0
        /*0610*/ 	.word	0x000000ff
        /*0614*/ 	.word	0x00030860
        /*0618*/ 	.short	0x0100
        /*061a*/ 	.byte	0x08
	.zero		1


	//   ....[8]....
        /*061c*/ 	.word	0x00000400
        /*0620*/ 	.word	0x000000ff
        /*0624*/ 	.word	0x00030858
        /*0628*/ 	.short	0x0100
        /*062a*/ 	.byte	0x08
	.zero		1


	//   ....[9]....
        /*062c*/ 	.word	0x00000410
        /*0630*/ 	.word	0x000000ff
        /*0634*/ 	.word	0x00030868
        /*0638*/ 	.short	0x0100
        /*063a*/ 	.byte	0x08
	.zero		1


	//   ....[10]....
        /*063c*/ 	.word	0x00000500
        /*0640*/ 	.word	0x000000ff
        /*0644*/ 	.word	0x00030870
        /*0648*/ 	.short	0x0100
        /*064a*/ 	.byte	0x06
	.zero		1


	//   ....[11]....
        /*064c*/ 	.word	0x00000510
        /*0650*/ 	.word	0x000000ff
        /*0654*/ 	.word	0x00030880
        /*0658*/ 	.short	0x0100
        /*065a*/ 	.byte	0x06
	.zero		1


	//   ....[12]....
        /*065c*/ 	.word	0x00000520
        /*0660*/ 	.word	0x000000ff
        /*0664*/ 	.word	0x00030878
        /*0668*/ 	.short	0x0100
        /*066a*/ 	.byte	0x06
	.zero		1


	//   ....[13]....
        /*066c*/ 	.word	0x00000530
        /*0670*/ 	.word	0x000000ff
        /*0674*/ 	.word	0x00030888
        /*0678*/ 	.short	0x0100
        /*067a*/ 	.byte	0x06
	.zero		1


	//   ....[14]....
        /*067c*/ 	.word	0x00000660
        /*0680*/ 	.word	0x000000ff
        /*0684*/ 	.word	0x00030890
        /*0688*/ 	.short	0x0100
        /*068a*/ 	.byte	0x08
	.zero		1


	//   ....[15]....
        /*068c*/ 	.word	0x00000670
        /*0690*/ 	.word	0x000000ff
        /*0694*/ 	.word	0x000308a0
        /*0698*/ 	.short	0x0100
        /*069a*/ 	.byte	0x08
	.zero		1


	//   ....[16]....
        /*069c*/ 	.word	0x00000680
        /*06a0*/ 	.word	0x000000ff
        /*06a4*/ 	.word	0x00030898
        /*06a8*/ 	.short	0x0100
        /*06aa*/ 	.byte	0x08
	.zero		1


	//   ....[17]....
        /*06ac*/ 	.word	0x00000690
        /*06b0*/ 	.word	0x000000ff
        /*06b4*/ 	.word	0x000308a8
        /*06b8*/ 	.short	0x0100
        /*06ba*/ 	.byte	0x08
	.zero		1


	//   ....[18]....
        /*06bc*/ 	.word	0x000007d0
        /*06c0*/ 	.word	0x000000ff
        /*06c4*/ 	.word	0x000308b0
        /*06c8*/ 	.short	0x0100
        /*06ca*/ 	.byte	0x08
	.zero		1


	//   ....[19]....
        /*06cc*/ 	.word	0x000007e0
        /*06d0*/ 	.word	0x000000ff
        /*06d4*/ 	.word	0x000308c0
        /*06d8*/ 	.short	0x0100
        /*06da*/ 	.byte	0x08
	.zero		1


	//   ....[20]....
        /*06dc*/ 	.word	0x000007f0
        /*06e0*/ 	.word	0x000000ff
        /*06e4*/ 	.word	0x000308b8
        /*06e8*/ 	.short	0x0100
        /*06ea*/ 	.byte	0x08
	.zero		1


	//   ....[21]....
        /*06ec*/ 	.word	0x00000800
        /*06f0*/ 	.word	0x000000ff
        /*06f4*/ 	.word	0x000308c8
        /*06f8*/ 	.short	0x0100
        /*06fa*/ 	.byte	0x08
	.zero		1


	//   ....[22]....
        /*06fc*/ 	.word	0x00001c60
        /*0700*/ 	.word	0x000000ff
        /*0704*/ 	.word	0x00030800
        /*0708*/ 	.short	0x010a
        /*070a*/ 	.byte	0x28
	.zero		1


	//   ....[23]....
        /*070c*/ 	.word	0x00001ce0
        /*0710*/ 	.word	0x00000003
        /*0714*/ 	.word	0x00030830
        /*0718*/ 	.short	0x010a
        /*071a*/ 	.byte	0x3f
	.zero		1


	//   ....[24]....
        /*071c*/ 	.word	0x00001d20
        /*0720*/ 	.word	0x00000003
        /*0724*/ 	.word	0x00030830
        /*0728*/ 	.short	0x010a
        /*072a*/ 	.byte	0x3f
	.zero		1


	//   ....[25]....
        /*072c*/ 	.word	0x000029c0
        /*0730*/ 	.word	0x000000ff
        /*0734*/ 	.word	0x00000000
        /*0738*/ 	.short	0x0101
        /*073a*/ 	.byte	0x04
	.zero		1


	//   ....[26]....
        /*073c*/ 	.word	0x00004a10
        /*0740*/ 	.word	0x000000ff
        /*0744*/ 	.word	0x00030830
        /*0748*/ 	.short	0x010a
        /*074a*/ 	.byte	0x07
	.zero		1


	//   ....[27]....
        /*074c*/ 	.word	0x00004a50
        /*0750*/ 	.word	0x000000ff
        /*0754*/ 	.word	0x00030830
        /*0758*/ 	.short	0x010a
        /*075a*/ 	.byte	0x07
	.zero		1


	//   ....[28]....
        /*075c*/ 	.word	0x000058f0
        /*0760*/ 	.word	0x000000ff
        /*0764*/ 	.word	0x00030850
        /*0768*/ 	.short	0x010a
        /*076a*/ 	.byte	0x06
	.zero		1


	//   ....[29]....
        /*076c*/ 	.word	0x00005930
        /*0770*/ 	.word	0x000000ff
        /*0774*/ 	.word	0x00030850
        /*0778*/ 	.short	0x010a
        /*077a*/ 	.byte	0x06
	.zero		1


	//   ....[30]....
        /*077c*/ 	.word	0x00005e70
        /*0780*/ 	.word	0x000000ff
        /*0784*/ 	.word	0x00000000
        /*0788*/ 	.short	0x0101
        /*078a*/ 	.byte	0x07
	.zero		1


	//   ....[31]....
        /*078c*/ 	.word	0x00007560
        /*0790*/ 	.word	0x000000ff
        /*0794*/ 	.word	0x00000000
        /*0798*/ 	.short	0x0101
        /*079a*/ 	.byte	0x06
	.zero		1


	//   ....[32]....
        /*079c*/ 	.word	0x00007940
        /*07a0*/ 	.word	0x000000ff
        /*07a4*/ 	.word	0x00030830
        /*07a8*/ 	.short	0x010a
        /*07aa*/ 	.byte	0x07
	.zero		1


	//   ....[33]....
        /*07ac*/ 	.word	0x00007980
        /*07b0*/ 	.word	0x000000ff
        /*07b4*/ 	.word	0x00030830
        /*07b8*/ 	.short	0x010a
        /*07ba*/ 	.byte	0x07
	.zero		1


	//   ....[34]....
        /*07bc*/ 	.word	0x00008820
        /*07c0*/ 	.word	0x000000ff
        /*07c4*/ 	.word	0x00030850
        /*07c8*/ 	.short	0x010a
        /*07ca*/ 	.byte	0x06
	.zero		1


	//   ....[35]....
        /*07cc*/ 	.word	0x00008860
        /*07d0*/ 	.word	0x000000ff
        /*07d4*/ 	.word	0x00030850
        /*07d8*/ 	.short	0x010a
        /*07da*/ 	.byte	0x06
	.zero		1


	//   ....[36]....
        /*07dc*/ 	.word	0x00008d90
        /*07e0*/ 	.word	0x000000ff
        /*07e4*/ 	.word	0x00000000
        /*07e8*/ 	.short	0x0101
        /*07ea*/ 	.byte	0x07
	.zero		1


	//   ....[37]....
        /*07ec*/ 	.word	0x00009940
        /*07f0*/ 	.word	0x000000ff
        /*07f4*/ 	.word	0x00000000
        /*07f8*/ 	.short	0x0101
        /*07fa*/ 	.byte	0x06
	.zero		1


	//   ....[38]....
        /*07fc*/ 	.word	0x00009ae0
        /*0800*/ 	.word	0x000000ff
        /*0804*/ 	.word	0x00030830
        /*0808*/ 	.short	0x010a
        /*080a*/ 	.byte	0x06
	.zero		1


	//   ....[39]....
        /*080c*/ 	.word	0x00009b20
        /*0810*/ 	.word	0x000000ff
        /*0814*/ 	.word	0x00030830
        /*0818*/ 	.short	0x010a
        /*081a*/ 	.byte	0x06
	.zero		1


	//   ....[40]....
        /*081c*/ 	.word	0x0000a9c0
        /*0820*/ 	.word	0x000000ff
        /*0824*/ 	.word	0x00030850
        /*0828*/ 	.short	0x010a
        /*082a*/ 	.byte	0x0b
	.zero		1


	//   ....[41]....
        /*082c*/ 	.word	0x0000aa00
        /*0830*/ 	.word	0x000000ff
        /*0834*/ 	.word	0x00030850
        /*0838*/ 	.short	0x010a
        /*083a*/ 	.byte	0x0b
	.zero		1


	//   ....[42]....
        /*083c*/ 	.word	0x0000af60
        /*0840*/ 	.word	0x000000ff
        /*0844*/ 	.word	0x00000000
        /*0848*/ 	.short	0x0101
        /*084a*/ 	.byte	0x04
	.zero		1


	//   ....[43]....
        /*084c*/ 	.word	0x0000c640
        /*0850*/ 	.word	0x000000ff
        /*0854*/ 	.word	0x00000000
        /*0858*/ 	.short	0x0101
        /*085a*/ 	.byte	0x0b
	.zero		1


	//   ....[44]....
        /*085c*/ 	.word	0x0000cee0
        /*0860*/ 	.word	0x000000ff
        /*0864*/ 	.word	0x00030850
        /*0868*/ 	.short	0x010a
        /*086a*/ 	.byte	0x05
	.zero		1


	//   ....[45]....
        /*086c*/ 	.word	0x0000cf20
        /*0870*/ 	.word	0x000000ff
        /*0874*/ 	.word	0x00030850
        /*0878*/ 	.short	0x010a
        /*087a*/ 	.byte	0x05
	.zero		1


	//   ....[46]....
        /*087c*/ 	.word	0x0000d4d0
        /*0880*/ 	.word	0x000000ff
        /*0884*/ 	.word	0x00000000
        /*0888*/ 	.short	0x0101
        /*088a*/ 	.byte	0x04
	.zero		1


	//   ....[47]....
        /*088c*/ 	.word	0x0000f3e0
        /*0890*/ 	.word	0x000000c4
        /*0894*/ 	.word	0x00000000
        /*0898*/ 	.short	0x0101
        /*089a*/ 	.byte	0x3f
	.zero		1


	//   ....[48]....
        /*089c*/ 	.word	0x00011d10
        /*08a0*/ 	.word	0x00000004
        /*08a4*/ 	.word	0x00030840
        /*08a8*/ 	.short	0x010a
        /*08aa*/ 	.byte	0x3f
	.zero		1


	//   ....[49]....
        /*08ac*/ 	.word	0x00012210
        /*08b0*/ 	.word	0x00000004
        /*08b4*/ 	.word	0x00030830
        /*08b8*/ 	.short	0x0107
        /*08ba*/ 	.byte	0x3f
	.zero		1


	//   ....[50]....
        /*08bc*/ 	.word	0x000122d0
        /*08c0*/ 	.word	0x00000004
        /*08c4*/ 	.word	0x00030830
        /*08c8*/ 	.short	0x0101
        /*08ca*/ 	.byte	0x3f
	.zero		1


	//   ....[51]....
        /*08cc*/ 	.word	0x00012d80
        /*08d0*/ 	.word	0x00000011
        /*08d4*/ 	.word	0x00030800
        /*08d8*/ 	.short	0x0107
        /*08da*/ 	.byte	0x3f
	.zero		1


	//   ....[52]....
        /*08dc*/ 	.word	0x00012e70
        /*08e0*/ 	.word	0x00000011
        /*08e4*/ 	.word	0x00030800
        /*08e8*/ 	.short	0x0101
        /*08ea*/ 	.byte	0x3f
	.zero		1


	//   ....[53]....
        /*08ec*/ 	.word	0x00012e90
        /*08f0*/ 	.word	0x00000011
        /*08f4*/ 	.word	0x00030820
        /*08f8*/ 	.short	0x010a
        /*08fa*/ 	.byte	0x3f
	.zero		1


	//   ....[54]....
        /*08fc*/ 	.word	0x000131e0
        /*0900*/ 	.word	0x00000007
        /*0904*/ 	.word	0x00030840
        /*0908*/ 	.short	0x010a
        /*090a*/ 	.byte	0x3f
	.zero		1


	//   ....[55]....
        /*090c*/ 	.word	0x00013620
        /*0910*/ 	.word	0x00000007
        /*0914*/ 	.word	0x00030830
        /*0918*/ 	.short	0x0107
        /*091a*/ 	.byte	0x3f
	.zero		1


	//   ....[56]....
        /*091c*/ 	.word	0x000136d0
        /*0920*/ 	.word	0x00000007
        /*0924*/ 	.word	0x00030830
        /*0928*/ 	.short	0x0101
        /*092a*/ 	.byte	0x3f
	.zero		1


	//   ....[57]....
        /*092c*/ 	.word	0x00013730
        /*0930*/ 	.word	0x00000007
        /*0934*/ 	.word	0x00030860
        /*0938*/ 	.short	0x010a
        /*093a*/ 	.byte	0x3f
	.zero		1


	//   ....[58]....
        /*093c*/ 	.word	0x00013be0
        /*0940*/ 	.word	0x00000007
        /*0944*/ 	.word	0x00030850
        /*0948*/ 	.short	0x0107
        /*094a*/ 	.byte	0x3f
	.zero		1


	//   ....[59]....
        /*094c*/ 	.word	0x00013d30
        /*0950*/ 	.word	0x00000007
        /*0954*/ 	.word	0x00030850
        /*0958*/ 	.short	0x0101
        /*095a*/ 	.byte	0x3f
	.zero		1


	//   ....[60]....
        /*095c*/ 	.word	0x00013f40
        /*0960*/ 	.word	0x00000004
        /*0964*/ 	.word	0x00030860
        /*0968*/ 	.short	0x010a
        /*096a*/ 	.byte	0x3f
	.zero		1


	//   ....[61]....
        /*096c*/ 	.word	0x00014350
        /*0970*/ 	.word	0x00000004
        /*0974*/ 	.word	0x00030850
        /*0978*/ 	.short	0x0107
        /*097a*/ 	.byte	0x3f
	.zero		1


	//   ....[62]....
        /*097c*/ 	.word	0x00014400
        /*0980*/ 	.word	0x00000004
        /*0984*/ 	.word	0x00030850
        /*0988*/ 	.short	0x0101
        /*098a*/ 	.byte	0x3f
	.zero		1


	//   ....[63]....
        /*098c*/ 	.word	0x000146a0
        /*0990*/ 	.word	0x00000005
        /*0994*/ 	.word	0x00030820
        /*0998*/ 	.short	0x010a
        /*099a*/ 	.byte	0x3f
	.zero		1


	//   ....[64]....
        /*099c*/ 	.word	0x00014840
        /*09a0*/ 	.word	0x00000003
        /*09a4*/ 	.word	0x00030840
        /*09a8*/ 	.short	0x010a
        /*09aa*/ 	.byte	0x3f
	.zero		1


	//   ....[65]....
        /*09ac*/ 	.word	0x000148e0
        /*09b0*/ 	.word	0x00000017
        /*09b4*/ 	.word	0x00030840
        /*09b8*/ 	.short	0x010a
        /*09ba*/ 	.byte	0x3f
	.zero		1


	//   ....[66]....
        /*09bc*/ 	.word	0x00014920
        /*09c0*/ 	.word	0x00000003
        /*09c4*/ 	.word	0x00030860
        /*09c8*/ 	.short	0x010a
        /*09ca*/ 	.byte	0x3f
	.zero		1


	//   ....[67]....
        /*09cc*/ 	.word	0x00014960
        /*09d0*/ 	.word	0x00000017
        /*09d4*/ 	.word	0x00030860
        /*09d8*/ 	.short	0x010a
        /*09da*/ 	.byte	0x3f
	.zero		1


	//   ....[68]....
        /*09dc*/ 	.word	0x000149d0
        /*09e0*/ 	.word	0x00000003
        /*09e4*/ 	.word	0x00030800
        /*09e8*/ 	.short	0x010a
        /*09ea*/ 	.byte	0x3f
	.zero		1


	//   ....[69]....
        /*09ec*/ 	.word	0x00014a20
        /*09f0*/ 	.word	0x00000003
        /*09f4*/ 	.word	0x00030830
        /*09f8*/ 	.short	0x010a
        /*09fa*/ 	.byte	0x3f
	.zero		1


	//   ....[70]....
        /*09fc*/ 	.word	0x00014a80
        /*0a00*/ 	.word	0x00000004
        /*0a04*/ 	.word	0x00030830
        /*0a08*/ 	.short	0x010a
        /*0a0a*/ 	.byte	0x3f
	.zero		1


	//   ....[71]....
        /*0a0c*/ 	.word	0x00014ae0
        /*0a10*/ 	.word	0x00000003
        /*0a14*/ 	.word	0x00030850
        /*0a18*/ 	.short	0x010a
        /*0a1a*/ 	.byte	0x3f
	.zero		1


	//   ....[72]....
        /*0a1c*/ 	.word	0x00014b40
        /*0a20*/ 	.word	0x00000004
        /*0a24*/ 	.word	0x00030830
        /*0a28*/ 	.short	0x010a
        /*0a2a*/ 	.byte	0x3f
	.zero		1


	//   ....[73]....
        /*0a2c*/ 	.word	0x00014ba0
        /*0a30*/ 	.word	0x00000003
        /*0a34*/ 	.word	0x00030850
        /*0a38*/ 	.short	0x010a
        /*0a3a*/ 	.byte	0x3f
	.zero		1


	//   ....[74]....
        /*0a3c*/ 	.word	0x00014c00
        /*0a40*/ 	.word	0x00000004
        /*0a44*/ 	.word	0x00030830
        /*0a48*/ 	.short	0x010a
        /*0a4a*/ 	.byte	0x3f
	.zero		1


	//   ....[75]....
        /*0a4c*/ 	.word	0x00014c60
        /*0a50*/ 	.word	0x00000003
        /*0a54*/ 	.word	0x00030850
        /*0a58*/ 	.short	0x010a
        /*0a5a*/ 	.byte	0x3f
	.zero		1


	//   ....[76]....
        /*0a5c*/ 	.word	0x00014cc0
        /*0a60*/ 	.word	0x00000007
        /*0a64*/ 	.word	0x00030850
        /*0a68*/ 	.short	0x010a
        /*0a6a*/ 	.byte	0x3f
	.zero		1


	//   ....[77]....
        /*0a6c*/ 	.word	0x00014dc0
        /*0a70*/ 	.word	0x00000004
        /*0a74*/ 	.word	0x00030840
        /*0a78*/ 	.short	0x010a
        /*0a7a*/ 	.byte	0x3f
	.zero		1


	//   ....[78]....
        /*0a7c*/ 	.word	0x00015e30
        /*0a80*/ 	.word	0x00000011
        /*0a84*/ 	.word	0x00030820
        /*0a88*/ 	.short	0x010a
        /*0a8a*/ 	.byte	0x3f
	.zero		1


	//   ....[79]....
        /*0a8c*/ 	.word	0x00015e80
        /*0a90*/ 	.word	0x00000007
        /*0a94*/ 	.word	0x00030840
        /*0a98*/ 	.short	0x010a
        /*0a9a*/ 	.byte	0x3f
	.zero		1


	//   ....[80]....
        /*0a9c*/ 	.word	0x000163a0
        /*0aa0*/ 	.word	0x00000007
        /*0aa4*/ 	.word	0x00030860
        /*0aa8*/ 	.short	0x010a
        /*0aaa*/ 	.byte	0x3f
	.zero		1


	//   ....[81]....
        /*0aac*/ 	.word	0x000169a0
        /*0ab0*/ 	.word	0x00000004
        /*0ab4*/ 	.word	0x00030860
        /*0ab8*/ 	.short	0x010a
        /*0aba*/ 	.byte	0x3f
	.zero		1


	//   ....[82]....
        /*0abc*/ 	.word	0x000170b0
        /*0ac0*/ 	.word	0x00000005
        /*0ac4*/ 	.word	0x00030820
        /*0ac8*/ 	.short	0x010a
        /*0aca*/ 	.byte	0x3f
	.zero		1


	//   ....[83]....
        /*0acc*/ 	.word	0x00017250
        /*0ad0*/ 	.word	0x00000003
        /*0ad4*/ 	.word	0x00030840
        /*0ad8*/ 	.short	0x010a
        /*0ada*/ 	.byte	0x3f
	.zero		1


	//   ....[84]....
        /*0adc*/ 	.word	0x000172a0
        /*0ae0*/ 	.word	0x00000017
        /*0ae4*/ 	.word	0x00030840
        /*0ae8*/ 	.short	0x010a
        /*0aea*/ 	.byte	0x3f
	.zero		1


	//   ....[85]....
        /*0aec*/ 	.word	0x000172f0
        /*0af0*/ 	.word	0x00000003
        /*0af4*/ 	.word	0x00030860
        /*0af8*/ 	.short	0x010a
        /*0afa*/ 	.byte	0x3f
	.zero		1


	//----- nvinfo : EIATTR_NUM_MBARRIERS
	.align		4
.L_415:
        /*0afc*/ 	.byte	0x03, 0x38
        /*0afe*/ 	.short	0x0016


	//----- nvinfo : EIATTR_EXIT_INSTR_OFFSETS
	.align		4
        /*0b00*/ 	.byte	0x04, 0x1c
        /*0b02*/ 	.short	(.L_417 - .L_416)


	//   ....[0]....
.L_416:
        /*0b04*/ 	.word	0x00000950


	//   ....[1]....
        /*0b08*/ 	.word	0x00010570


	//   ....[2]....
        /*0b0c*/ 	.word	0x000149b0


	//----- nvinfo : EIATTR_MAX_THREADS
	.align		4
.L_417:
        /*0b10*/ 	.byte	0x04, 0x05
        /*0b12*/ 	.short	(.L_419 - .L_418)
.L_418:
        /*0b14*/ 	.word	0x00000180
        /*0b18*/ 	.word	0x00000001
        /*0b1c*/ 	.word	0x00000001


	//----- nvinfo : EIATTR_CRS_STACK_SIZE
	.align		4
.L_419:
        /*0b20*/ 	.byte	0x04, 0x1e
        /*0b22*/ 	.short	(.L_421 - .L_420)
.L_420:
        /*0b24*/ 	.word	0x00000000


	//----- nvinfo : EIATTR_CBANK_PARAM_SIZE
	.align		4
.L_421:
        /*0b28*/ 	.byte	0x03, 0x19
        /*0b2a*/ 	.short	0x0af0


	//----- nvinfo : EIATTR_PARAM_CBANK
	.align		4
        /*0b2c*/ 	.byte	0x04, 0x0a
        /*0b2e*/ 	.short	(.L_423 - .L_422)
	.align		4
.L_422:
        /*0b30*/ 	.word	index@(.nv.constant0._ZN7cutlass13device_kernelIN5flash11enable_sm90INS1_16FlashAttnFwdSm90INS1_25CollectiveMainloopFwdSm90ILi2EN4cute5tupleIJNS5_1CILi1EEES8_S8_EEENS6_IJNS7_ILi128EEENS7_ILi64EEENS7_ILi256EEEEEELi256ENS_6half_tEfNS_4arch4Sm90ELb0ELb1ELb1ELb0ELb1ELb0ELb0ELb1ELb1ELb1ELb0ELb0EEENS1_21CollectiveEpilogueFwdINS6_IJSA_SC_SB_EEES9_SE_SG_Li256ELb0ELb1ELb0ELb0EEENS1_30DynamicPersistentTileSchedulerILi256ELi128ELb0ELb1ELb1EEEEEEEEEvNT_6ParamsE)
        /*0b34*/ 	.short	0x0210
        /*0b36*/ 	.short	0x0af0


	//----- nvinfo : EIATTR_SW_WAR
	.align		4
.L_423:
        /*0b38*/ 	.byte	0x04, 0x36
        /*0b3a*/ 	.short	(.L_425 - .L_424)
.L_424:
        /*0b3c*/ 	.word	0x00000008
.L_425:


//--------------------- .nv.info._ZN7cutlass13device_kernelIN5flash11enable_sm90INS1_16FlashAttnFwdSm90INS1_25CollectiveMainloopFwdSm90ILi2EN4cute5tupleIJNS5_1CILi1EEES8_S8_EEENS6_IJNS7_ILi128EEENS7_ILi64EEENS7_ILi256EEEEEELi256ENS_6half_tEfNS_4arch4Sm90ELb0ELb1ELb1ELb1ELb1ELb0ELb0ELb1ELb1ELb1ELb0ELb0EEENS1_21CollectiveEpilogueFwdINS6_IJSA_SC_SB_EEES9_SE_SG_Li256ELb1ELb1ELb0ELb0EEENS1_36VarlenDynamicPersistentTileSchedulerILi128ELi64ELi256ELi128ELb0ELb1ELb1ELb1ELb0ELb1EEEEEEEEEvNT_6ParamsE --------------------------
	.section	.nv.info._ZN7cutlass13device_kernelIN5flash11enable_sm90INS1_16FlashAttnFwdSm90INS1_25CollectiveMainloopFwdSm90ILi2EN4cute5tupleIJNS5_1CILi1EEES8_S8_EEENS6_IJNS7_ILi128EEENS7_ILi64EEENS7_ILi256EEEEEELi256ENS_6half_tEfNS_4arch4Sm90ELb0ELb1ELb1ELb1ELb1ELb0ELb0ELb1ELb1ELb1ELb0ELb0EEENS1_21CollectiveEpilogueFwdINS6_IJSA_SC_SB_EEES9_SE_SG_Li256ELb1ELb1ELb0ELb0EEENS1_36VarlenDynamicPersistentTileSchedulerILi128ELi64ELi256ELi128ELb0ELb1ELb1ELb1ELb0ELb1EEEEEEEEEvNT_6ParamsE,"",@"SHT_CUDA_INFO"
	.sectionflags	@""
	.align	4


	//----- nvinfo : EIATTR_CUDA_API_VERSION
	.align		4
        /*0000*/ 	.byte	0x04, 0x37
        /*0002*/ 	.short	(.L_427 - .L_426)
.L_426:
        /*0004*/ 	.word	0x00000082


	//----- nvinfo : EIATTR_KPARAM_INFO
	.align		4
.L_427:
        /*0008*/ 	.byte	0x04, 0x17
        /*000a*/ 	.short	(.L_429 - .L_428)
.L_428:
        /*000c*/ 	.word	0x00000000
        /*0010*/ 	.short	0x0000
        /*0012*/ 	.short	0x0070
        /*0014*/ 	.byte	0x00, 0xf0, 0x01, 0x2a


	//----- nvinfo : EIATTR_SPARSE_MMA_MASK
	.align		4
.L_429:
        /*0018*/ 	.byte	0x03, 0x50
        /*001a*/ 	.short	0x0000


	//----- nvinfo : EIATTR_MAXREG_COUNT
	.align		4
        /*001c*/ 	.byte	0x03, 0x1b
        /*001e*/ 	.short	0x00a8


	//----- nvinfo : EIATTR_NUM_BARRIERS
	.align		4
        /*0020*/ 	.byte	0x02, 0x4c
        /*0022*/ 	.byte	0x09
	.zero		1


	//----- nvinfo : EIATTR_EXTERNS
	.align		4
        /*0024*/ 	.byte	0x04, 0x0f
        /*0026*/ 	.short	(.L_431 - .L_430)


	//   ....[0]....
	.align		4
.L_430:
        /*0028*/ 	.word	index@(__assertfail)


	//----- nvinfo : EIATTR_ANNOTATIONS
	.align		4
.L_431:
        /*002c*/ 	.byte	0x04, 0x55
        /*002e*/ 	.short	(.L_433 - .L_432)


	//   ....[0]....
.L_432:
        /* <DEDUP_REMOVED lines=13> */


	//----- nvinfo : EIATTR_MERCURY_ISA_VERSION
	.align		4
.L_433:
        /*00f0*/ 	.byte	0x03, 0x5f
        /*00f2*/ 	.short	0x0101


	//----- nvinfo : EIATTR_UNUSED_LOAD_BYTE_OFFSET
	.align		4
        /*00f4*/ 	.byte	0x04, 0x44
        /*00f6*/ 	.short	(.L_435 - .L_434)


	//   ....[0]....
.L_434:
        /*00f8*/ 	.word	0x00000950
        /*00fc*/ 	.word	0x0000fff0


	//   ....[1]....
        /*0100*/ 	.word	0x0000dd70
        /*0104*/ 	.word	0x0000fff0


	//----- nvinfo : EIATTR_INT_WARP_WIDE_INSTR_OFFSETS
	.align		4
.L_435:
        /*0108*/ 	.byte	0x04, 0x31
        /*010a*/ 	.short	(.L_437 - .L_436)


	//   ....[0]....
.L_436:
        /*010c*/ 	.word	0x000000c0


	//   ....[1]....
        /*0110*/ 	.word	0x000000d0


	//   ....[2]....
        /*0114*/ 	.word	0x00000170


	//   ....[3]....
        /*0118*/ 	.word	0x00012150


	//   ....[4]....
        /*011c*/ 	.word	0x000121e0


	//   ....[5]....
        /*0120*/ 	.word	0x00014f30


	//   ....[6]....
        /*0124*/ 	.word	0x00014fc0


	//----- nvinfo : EIATTR_COOP_GROUP_MASK_REGIDS
	.align		4
.L_437:
        /*0128*/ 	.byte	0x04, 0x29
        /*012a*/ 	.short	(.L_439 - .L_438)


	//   ....[0]....
.L_438:
        /*012c*/ 	.word	0xffffffff


	//   ....[1]....
        /*0130*/ 	.word	0xffffffff


	//   ....[2]....
        /*0134*/ 	.word	0xffffffff


	//   ....[3]....
        /*0138*/ 	.word	0xffffffff


	//   ....[4]....
        /*013c*/ 	.word	0xffffffff


	//   ....[5]....
        /*0140*/ 	.word	0xffffffff


	//   ....[6]....
        /*0144*/ 	.word	0xffffffff


	//   ....[7]....
        /*0148*/ 	.word	0xffffffff


	//   ....[8]....
        /*014c*/ 	.word	0xffffffff


	//   ....[9]....
        /*0150*/ 	.word	0xffffffff


	//   ....[10]....
        /*0154*/ 	.word	0xffffffff


	//   ....[11]....
        /*0158*/ 	.word	0xffffffff


	//   ....[12]....
        /*015c*/ 	.word	0xffffffff


	//   ....[13]....
        /*0160*/ 	.word	0xffffffff


	//   ....[14]....
        /*0164*/ 	.word	0xffffffff


	//   ....[15]....
        /*0168*/ 	.word	0xffffffff


	//   ....[16]....
        /*016c*/ 	.word	0xffffffff


	//   ....[17]....
        /*0170*/ 	.word	0xffffffff


	//   ....[18]....
        /*0174*/ 	.word	0xffffffff


	//   ....[19]....
        /*0178*/ 	.word	0xffffffff


	//   ....[20]....
        /*017c*/ 	.word	0xffffffff


	//   ....[21]....
        /*0180*/ 	.word	0xffffffff


	//   ....[22]....
        /*0184*/ 	.word	0xffffffff


	//   ....[23]....
        /*0188*/ 	.word	0xffffffff


	//   ....[24]....
        /*018c*/ 	.word	0xffffffff


	//   ....[25]....
        /*0190*/ 	.word	0xffffffff


	//   ....[26]....
        /*0194*/ 	.word	0xffffffff


	//   ....[27]....
        /*0198*/ 	.word	0xffffffff


	//   ....[28]....
        /*019c*/ 	.word	0xffffffff


	//   ....[29]....
        /*01a0*/ 	.word	0xffffffff


	//   ....[30]....
        /*01a4*/ 	.word	0xffffffff


	//   ....[31]....
        /*01a8*/ 	.word	0xffffffff


	//   ....[32]....
        /*01ac*/ 	.word	0xffffffff


	//   ....[33]....
        /*01b0*/ 	.word	0xffffffff


	//   ....[34]....
        /*01b4*/ 	.word	0xffffffff


	//   ....[35]....
        /*01b8*/ 	.word	0xffffffff


	//   ....[36]....
        /*01bc*/ 	.word	0xffffffff


	//   ....[37]....
        /*01c0*/ 	.word	0xffffffff


	//   ....[38]....
        /*01c4*/ 	.word	0xffffffff


	//   ....[39]....
        /*01c8*/ 	.word	0xffffffff


	//   ....[40]....
        /*01cc*/ 	.word	0xffffffff


	//   ....[41]....
        /*01d0*/ 	.word	0xffffffff


	//   ....[42]....
        /*01d4*/ 	.word	0xffffffff


	//   ....[43]....
        /*01d8*/ 	.word	0xffffffff


	//   ....[44]....
        /*01dc*/ 	.word	0xffffffff


	//   ....[45]....
        /*01e0*/ 	.word	0xffffffff


	//   ....[46]....
        /*01e4*/ 	.word	0xffffffff


	//   ....[47]....
        /*01e8*/ 	.word	0xffffffff


	//   ....[48]....
        /*01ec*/ 	.word	0xffffffff


	//   ....[49]....
        /*01f0*/ 	.word	0xffffffff


	//   ....[50]....
        /*01f4*/ 	.word	0xffffffff


	//   ....[51]....
        /*01f8*/ 	.word	0xffffffff


	//   ....[52]....
        /*01fc*/ 	.word	0xffffffff


	//   ....[53]....
        /*0200*/ 	.word	0xffffffff


	//   ....[54]....
        /*0204*/ 	.word	0xffffffff


	//   ....[55]....
        /*0208*/ 	.word	0xffffffff


	//   ....[56]....
        /*020c*/ 	.word	0xffffffff


	//   ....[57]....
        /*0210*/ 	.word	0xffffffff


	//   ....[58]....
        /*0214*/ 	.word	0xffffffff


	//   ....[59]....
        /*0218*/ 	.word	0xffffffff


	//   ....[60]....
        /*021c*/ 	.word	0xffffffff


	//   ....[61]....
        /*0220*/ 	.word	0xffffffff


	//   ....[62]....
        /*0224*/ 	.word	0xffffffff


	//   ....[63]....
        /*0228*/ 	.word	0xffffffff


	//   ....[64]....
        /*022c*/ 	.word	0xffffffff


	//   ....[65]....
        /*0230*/ 	.word	0xffffffff


	//   ....[66]....
        /*0234*/ 	.word	0xffffffff


	//   ....[67]....
        /*0238*/ 	.word	0xffffffff


	//   ....[68]....
        /*023c*/ 	.word	0xffffffff


	//   ....[69]....
        /*0240*/ 	.word	0xffffffff


	//   ....[70]....
        /*0244*/ 	.word	0xffffffff


	//   ....[71]....
        /*0248*/ 	.word	0xffffffff


	//   ....[72]....
        /*024c*/ 	.word	0xffffffff


	//   ....[73]....
        /*0250*/ 	.word	0xffffffff


	//   ....[74]....
        /*0254*/ 	.word	0xffffffff


	//   ....[75]....
        /*0258*/ 	.word	0xffffffff


	//   ....[76]....
        /*025c*/ 	.word	0xffffffff


	//   ....[77]....
        /*0260*/ 	.word	0xffffffff


	//   ....[78]....
        /*0264*/ 	.word	0xffffffff


	//   ....[79]....
        /*0268*/ 	.word	0xffffffff


	//   ....[80]....
        /*026c*/ 	.word	0xffffffff


	//   ....[81]....
        /*0270*/ 	.word	0xffffffff


	//   ....[82]....
        /*0274*/ 	.word	0xffffffff


	//   ....[83]....
        /*0278*/ 	.word	0xffffffff


	//   ....[84]....
        /*027c*/ 	.word	0xffffffff


	//   ....[85]....
        /*0280*/ 	.word	0xffffffff


	//   ....[86]....
        /*0284*/ 	.word	0xffffffff


	//   ....[87]....
        /*0288*/ 	.word	0xffffffff


	//   ....[88]....
        /*028c*/ 	.word	0xffffffff


	//   ....[89]....
        /*0290*/ 	.word	0xffffffff


	//   ....[90]....
        /*0294*/ 	.word	0xffffffff


	//   ....[91]....
        /*0298*/ 	.word	0xffffffff


	//   ....[92]....
        /*029c*/ 	.word	0xffffffff


	//   ....[93]....
        /*02a0*/ 	.word	0xffffffff


	//   ....[94]....
        /*02a4*/ 	.word	0xffffffff


	//   ....[95]....
        /*02a8*/ 	.word	0xffffffff


	//   ....[96]....
        /*02ac*/ 	.word	0xffffffff


	//   ....[97]....
        /*02b0*/ 	.word	0xffffffff


	//   ....[98]....
        /*02b4*/ 	.word	0xffffffff


	//   ....[99]....
        /*02b8*/ 	.word	0xffffffff


	//   ....[100]....
        /*02bc*/ 	.word	0xffffffff


	//   ....[101]....
        /*02c0*/ 	.word	0xffffffff


	//   ....[102]....
        /*02c4*/ 	.word	0xffffffff


	//   ....[103]....
        /*02c8*/ 	.word	0xffffffff


	//   ....[104]....
        /*02cc*/ 	.word	0xffffffff


	//   ....[105]....
        /*02d0*/ 	.word	0xffffffff


	//   ....[106]....
        /*02d4*/ 	.word	0xffffffff


	//   ....[107]....
        /*02d8*/ 	.word	0xffffffff


	//   ....[108]....
        /*02dc*/ 	.word	0xffffffff


	//   ....[109]....
        /*02e0*/ 	.word	0xffffffff


	//   ....[110]....
        /*02e4*/ 	.word	0xffffffff


	//   ....[111]....
        /*02e8*/ 	.word	0xffffffff


	//   ....[112]....
        /*02ec*/ 	.word	0xffffffff


	//   ....[113]....
        /*02f0*/ 	.word	0xffffffff


	//   ....[114]....
        /*02f4*/ 	.word	0xffffffff


	//   ....[115]....
        /*02f8*/ 	.word	0xffffffff


	//   ....[116]....
        /*02fc*/ 	.word	0xffffffff


	//   ....[117]....
        /*0300*/ 	.word	0xffffffff


	//   ....[118]....
        /*0304*/ 	.word	0xffffffff


	//   ....[119]....
        /*0308*/ 	.word	0xffffffff


	//   ....[120]....
        /*030c*/ 	.word	0xffffffff


	//   ....[121]....
        /*0310*/ 	.word	0xffffffff


	//   ....[122]....
        /*0314*/ 	.word	0xffffffff


	//   ....[123]....
        /*0318*/ 	.word	0xffffffff


	//   ....[124]....
        /*031c*/ 	.word	0xffffffff


	//   ....[125]....
        /*0320*/ 	.word	0xffffffff


	//   ....[126]....
        /*0324*/ 	.word	0xffffffff


	//   ....[127]....
        /*0328*/ 	.word	0xffffffff


	//   ....[128]....
        /*032c*/ 	.word	0xffffffff


	//   ....[129]....
        /*0330*/ 	.word	0xffffffff


	//   ....[130]....
        /*0334*/ 	.word	0xffffffff


	//   ....[131]....
        /*0338*/ 	.word	0xffffffff


	//   ....[132]....
        /*033c*/ 	.word	0xffffffff


	//   ....[133]....
        /*0340*/ 	.word	0xffffffff


	//   ....[134]....
        /*0344*/ 	.word	0xffffffff


	//   ....[135]....
        /*0348*/ 	.word	0x0500000f


	//   ....[136]....
        /*034c*/ 	.word	0x0500000f


	//   ....[137]....
        /*0350*/ 	.word	0x0500000f


	//   ....[138]....
        /*0354*/ 	.word	0x0500000f


	//   ....[139]....
        /*0358*/ 	.word	0x0500000f


	//   ....[140]....
        /*035c*/ 	.word	0x0500000f


	//   ....[141]....
        /*0360*/ 	.word	0x0500000f


	//   ....[142]....
        /*0364*/ 	.word	0x0500000f


	//   ....[143]....
        /*0368*/ 	.word	0x0500000f


	//   ....[144]....
        /*036c*/ 	.word	0x0500000f


	//   ....[145]....
        /*0370*/ 	.word	0x0500000f


	//   ....[146]....
        /*0374*/ 	.word	0x0500000f


	//   ....[147]....
        /*0378*/ 	.word	0x0500000f


	//   ....[148]....
        /*037c*/ 	.word	0x0500000f


	//   ....[149]....
        /*0380*/ 	.word	0x0500000f


	//   ....[150]....
        /*0384*/ 	.word	0x0500000f


	//   ....[151]....
        /*0388*/ 	.word	0x0500000f


	//   ....[152]....
        /*038c*/ 	.word	0x0500000f


	//   ....[153]....
        /*0390*/ 	.word	0x0500000f


	//   ....[154]....
        /*0394*/ 	.word	0x0500000f


	//   ....[155]....
        /*0398*/ 	.word	0x0500000f


	//   ....[156]....
        /*039c*/ 	.word	0x0500000f


	//   ....[157]....
        /*03a0*/ 	.word	0x0500000f


	//   ....[158]....
        /*03a4*/ 	.word	0x0500000f


	//   ....[159]....
        /*03a8*/ 	.word	0x0500000f


	//   ....[160]....
        /*03ac*/ 	.word	0x0500000f


	//   ....[161]....
        /*03b0*/ 	.word	0x0500000f


	//   ....[162]....
        /*03b4*/ 	.word	0x0500000f


	//   ....[163]....
        /*03b8*/ 	.word	0x0500000f


	//   ....[164]....
        /*03bc*/ 	.word	0x0500000f


	//   ....[165]....
        /*03c0*/ 	.word	0x0500000f


	//   ....[166]....
        /*03c4*/ 	.word	0x0500000f


	//   ....[167]....
        /*03c8*/ 	.word	0x0500000f


	//   ....[168]....
        /*03cc*/ 	.word	0x0500000f


	//   ....[169]....
        /*03d0*/ 	.word	0x0500000f


	//   ....[170]....
        /*03d4*/ 	.word	0x0500000f


	//   ....[171]....
        /*03d8*/ 	.word	0x0500000f


	//   ....[172]....
        /*03dc*/ 	.word	0x0500000f


	//   ....[173]....
        /*03e0*/ 	.word	0x0500000f


	//   ....[174]....
        /*03e4*/ 	.word	0x0500000f


	//   ....[175]....
        /*03e8*/ 	.word	0x0500000f


	//   ....[176]....
        /*03ec*/ 	.word	0x0500000f


	//   ....[177]....
        /*03f0*/ 	.word	0x0500000f


	//   ....[178]....
        /*03f4*/ 	.word	0x0500000f


	//   ....[179]....
        /*03f8*/ 	.word	0x0500000f


	//   ....[180]....
        /*03fc*/ 	.word	0x0500000f


	//   ....[181]....
        /*0400*/ 	.word	0x0500000f


	//   ....[182]....
        /*0404*/ 	.word	0x0500000f


	//   ....[183]....
        /*0408*/ 	.word	0x0500000f


	//   ....[184]....
        /*040c*/ 	.word	0x0500000f


	//   ....[185]....
        /*0410*/ 	.word	0x0500000f


	//   ....[186]....
        /*0414*/ 	.word	0x0500000f


	//   ....[187]....
        /*0418*/ 	.word	0x0500000f


	//   ....[188]....
        /*041c*/ 	.word	0x0500000f


	//   ....[189]....
        /*0420*/ 	.word	0x0500000f


	//   ....[190]....
        /*0424*/ 	.word	0x0500000f


	//   ....[191]....
        /*0428*/ 	.word	0x0500000f


	//   ....[192]....
        /*042c*/ 	.word	0x0500000f


	//   ....[193]....
        /*0430*/ 	.word	0x0500000f


	//   ....[194]....
        /*0434*/ 	.word	0x0500000f


	//   ....[195]....
        /*0438*/ 	.word	0x0500000f


	//   ....[196]....
        /*043c*/ 	.word	0x0500000f


	//   ....[197]....
        /*0440*/ 	.word	0x0500000f


	//   ....[198]....
        /*0444*/ 	.word	0x0500000f


	//   ....[199]....
        /*0448*/ 	.word	0x0500000f


	//   ....[200]....
        /*044c*/ 	.word	0x0500000f


	//   ....[201]....
        /*0450*/ 	.word	0x0500000f


	//----- nvinfo : EIATTR_COOP_GROUP_INSTR_OFFSETS
	.align		4
.L_439:
        /*0454*/ 	.byte	0x04, 0x28
        /*0456*/ 	.short	(.L_441 - .L_440)


	//   ....[0]....
.L_440:
        /*0458*/ 	.word	0x00000070


	//   ....[1]....
        /*045c*/ 	.word	0x000000b0


	//   ....[2]....
        /*0460*/ 	.word	0x000002d0


	//   ....[3]....
        /*0464*/ 	.word	0x00000430


	//   ....[4]....
        /*0468*/ 	.word	0x00000550


	//   ....[5]....
        /*046c*/ 	.word	0x000006b0


	//   ....[6]....
        /*0470*/ 	.word	0x00001b70


	//   ....[7]....
        /*0474*/ 	.word	0x00002a70


	//   ....[8]....
        /*0478*/ 	.word	0x00002fb0


	//   ....[9]....
        /*047c*/ 	.word	0x000039e0


	//   ....[10]....
        /*0480*/ 	.word	0x00003ae0


	//   ....[11]....
        /*0484*/ 	.word	0x00003e00


	//   ....[12]....
        /*0488*/ 	.word	0x00003ea0


	//   ....[13]....
        /*048c*/ 	.word	0x00005f50


	//   ....[14]....
        /*0490*/ 	.word	0x00006400


	//   ....[15]....
        /*0494*/ 	.word	0x00006af0


	//   ....[16]....
        /*0498*/ 	.word	0x00006bf0


	//   ....[17]....
        /*049c*/ 	.word	0x00006f90


	//   ....[18]....
        /*04a0*/ 	.word	0x00007000


	//   ....[19]....
        /*04a4*/ 	.word	0x00009230


	//   ....[20]....
        /*04a8*/ 	.word	0x00009240


	//   ....[21]....
        /*04ac*/ 	.word	0x00009270


	//   ....[22]....
        /*04b0*/ 	.word	0x00009280


	//   ....[23]....
        /*04b4*/ 	.word	0x0000b020


	//   ....[24]....
        /*04b8*/ 	.word	0x0000b4d0


	//   ....[25]....
        /*04bc*/ 	.word	0x0000bbc0


	//   ....[26]....
        /*04c0*/ 	.word	0x0000bcc0


	//   ....[27]....
        /*04c4*/ 	.word	0x0000c060


	//   ....[28]....
        /*04c8*/ 	.word	0x0000c0d0


	//   ....[29]....
        /*04cc*/ 	.word	0x0000d0e0


	//   ....[30]....
        /*04d0*/ 	.word	0x0000d120


	//   ....[31]....
        /*04d4*/ 	.word	0x0000d200


	//   ....[32]....
        /*04d8*/ 	.word	0x0000d210


	//   ....[33]....
        /*04dc*/ 	.word	0x0000ee70


	//   ....[34]....
        /*04e0*/ 	.word	0x0000eeb0


	//   ....[35]....
        /*04e4*/ 	.word	0x0000eef0


	//   ....[36]....
        /*04e8*/ 	.word	0x0000ef20


	//   ....[37]....
        /*04ec*/ 	.word	0x0000f780


	//   ....[38]....
        /*04f0*/ 	.word	0x0000f7c0


	//   ....[39]....
        /*04f4*/ 	.word	0x0000f900


	//   ....[40]....
        /*04f8*/ 	.word	0x0000f920


	//   ....[41]....
        /*04fc*/ 	.word	0x0000fa60


	//   ....[42]....
        /*0500*/ 	.word	0x0000fa80


	//   ....[43]....
        /*0504*/ 	.word	0x0000fbd0


	//   ....[44]....
        /*0508*/ 	.word	0x0000fbf0


	//   ....[45]....
        /*050c*/ 	.word	0x00010590


	//   ....[46]....
        /*0510*/ 	.word	0x000105b0


	//   ....[47]....
        /*0514*/ 	.word	0x000106f0


	//   ....[48]....
        /*0518*/ 	.word	0x00010710


	//   ....[49]....
        /*051c*/ 	.word	0x00010850


	//   ....[50]....
        /*0520*/ 	.word	0x00010870


	//   ....[51]....
        /*0524*/ 	.word	0x000109c0


	//   ....[52]....
        /*0528*/ 	.word	0x000109e0


	//   ....[53]....
        /*052c*/ 	.word	0x00010bc0


	//   ....[54]....
        /*0530*/ 	.word	0x00010d70


	//   ....[55]....
        /*0534*/ 	.word	0x00010da0


	//   ....[56]....
        /*0538*/ 	.word	0x00010dd0


	//   ....[57]....
        /*053c*/ 	.word	0x00010e00


	//   ....[58]....
        /*0540*/ 	.word	0x00010e30


	//   ....[59]....
        /*0544*/ 	.word	0x00010e60


	//   ....[60]....
        /*0548*/ 	.word	0x00010fb0


	//   ....[61]....
        /*054c*/ 	.word	0x00010fe0


	//   ....[62]....
        /*0550*/ 	.word	0x00011010


	//   ....[63]....
        /*0554*/ 	.word	0x00011040


	//   ....[64]....
        /*0558*/ 	.word	0x00011070


	//   ....[65]....
        /*055c*/ 	.word	0x000110a0


	//   ....[66]....
        /*0560*/ 	.word	0x00011130


	//   ....[67]....
        /*0564*/ 	.word	0x00011190


	//   ....[68]....
        /*0568*/ 	.word	0x00011220


	//   ....[69]....
        /*056c*/ 	.word	0x00012da0


	//   ....[70]....
        /*0570*/ 	.word	0x00012dc0


	//   ....[71]....
        /*0574*/ 	.word	0x00012dd0


	//   ....[72]....
        /*0578*/ 	.word	0x00012e80


	//   ....[73]....
        /*057c*/ 	.word	0x00012ec0


	//   ....[74]....
        /*0580*/ 	.word	0x00012f20


	//   ....[75]....
        /*0584*/ 	.word	0x00012f60


	//   ....[76]....
        /*0588*/ 	.word	0x00012fb0


	//   ....[77]....
        /*058c*/ 	.word	0x000136e0


	//   ....[78]....
        /*0590*/ 	.word	0x00013710


	//   ....[79]....
        /*0594*/ 	.word	0x00013730


	//   ....[80]....
        /*0598*/ 	.word	0x000137d0


	//   ....[81]....
        /*059c*/ 	.word	0x000137e0


	//   ....[82]....
        /*05a0*/ 	.word	0x00013890


	//   ....[83]....
        /*05a4*/ 	.word	0x000138a0


	//   ....[84]....
        /*05a8*/ 	.word	0x00013950


	//   ....[85]....
        /*05ac*/ 	.word	0x00013960


	//   ....[86]....
        /*05b0*/ 	.word	0x00013a10


	//   ....[87]....
        /*05b4*/ 	.word	0x00013a20


	//   ....[88]....
        /*05b8*/ 	.word	0x00013ad0


	//   ....[89]....
        /*05bc*/ 	.word	0x00013ae0


	//   ....[90]....
        /*05c0*/ 	.word	0x00013b90


	//   ....[91]....
        /*05c4*/ 	.word	0x00013ba0


	//   ....[92]....
        /*05c8*/ 	.word	0x00013be0


	//   ....[93]....
        /*05cc*/ 	.word	0x000143f0


	//   ....[94]....
        /*05d0*/ 	.word	0x00014430


	//   ....[95]....
        /*05d4*/ 	.word	0x00014450


	//   ....[96]....
        /*05d8*/ 	.word	0x00014510


	//   ....[97]....
        /*05dc*/ 	.word	0x00014540


	//   ....[98]....
        /*05e0*/ 	.word	0x00014590


	//   ....[99]....
        /*05e4*/ 	.word	0x000145c0


	//   ....[100]....
        /*05e8*/ 	.word	0x00014630


	//   ....[101]....
        /*05ec*/ 	.word	0x00014910


	//   ....[102]....
        /*05f0*/ 	.word	0x00014930


	//   ....[103]....
        /*05f4*/ 	.word	0x000149f0


	//   ....[104]....
        /*05f8*/ 	.word	0x00014a00


	//   ....[105]....
        /*05fc*/ 	.word	0x00014ab0


	//   ....[106]....
        /*0600*/ 	.word	0x00014ac0


	//   ....[107]....
        /*0604*/ 	.word	0x00014ad0


	//   ....[108]....
        /*0608*/ 	.word	0x00014b80


	//   ....[109]....
        /*060c*/ 	.word	0x00015110


	//   ....[110]....
        /*0610*/ 	.word	0x00015150


	//   ....[111]....
        /*0614*/ 	.word	0x00015190


	//   ....[112]....
        /*0618*/ 	.word	0x000151d0


	//   ....[113]....
        /*061c*/ 	.word	0x00015280


	//   ....[114]....
        /*0620*/ 	.word	0x000152b0


	//   ....[115]....
        /*0624*/ 	.word	0x000152c0


	//   ....[116]....
        /*0628*/ 	.word	0x00015350


	//   ....[117]....
        /*062c*/ 	.word	0x00015780


	//   ....[118]....
        /*0630*/ 	.word	0x000157b0


	//   ....[119]....
        /*0634*/ 	.word	0x000157e0


	//   ....[120]....
        /*0638*/ 	.word	0x00015810


	//   ....[121]....
        /*063c*/ 	.word	0x00015840


	//   ....[122]....
        /*0640*/ 	.word	0x00015870


	//   ....[123]....
        /*0644*/ 	.word	0x000158a0


	//   ....[124]....
        /*0648*/ 	.word	0x000158d0


	//   ....[125]....
        /*064c*/ 	.word	0x00015a50


	//   ....[126]....
        /*0650*/ 	.word	0x00015a80


	//   ....[127]....
        /*0654*/ 	.word	0x00015ab0


	//   ....[128]....
        /*0658*/ 	.word	0x00015ae0


	//   ....[129]....
        /*065c*/ 	.word	0x00015b10


	//   ....[130]....
        /*0660*/ 	.word	0x00015b40


	//   ....[131]....
        /*0664*/ 	.word	0x00015c00


	//   ....[132]....
        /*0668*/ 	.word	0x00015c20


	//   ....[133]....
        /*066c*/ 	.word	0x00015c90


	//   ....[134]....
        /*0670*/ 	.word	0x00016330


	//   ....[135]....
        /*0674*/ 	.word	0x000169b0


	//   ....[136]....
        /*0678*/ 	.word	0x00016aa0


	//   ....[137]....
        /*067c*/ 	.word	0x00016b40


	//   ....[138]....
        /*0680*/ 	.word	0x00016ba0


	//   ....[139]....
        /*0684*/ 	.word	0x00016c40


	//   ....[140]....
        /*0688*/ 	.word	0x00016d20


	//   ....[141]....
        /*068c*/ 	.word	0x00016e20


	//   ....[142]....
        /*0690*/ 	.word	0x00016e90


	//   ....[143]....
        /*0694*/ 	.word	0x00016f70


	//   ....[144]....
        /*0698*/ 	.word	0x00017020


	//   ....[145]....
        /*069c*/ 	.word	0x00017080


	//   ....[146]....
        /*06a0*/ 	.word	0x000170e0


	//   ....[147]....
        /*06a4*/ 	.word	0x000171f0


	//   ....[148]....
        /*06a8*/ 	.word	0x00017250


	//   ....[149]....
        /*06ac*/ 	.word	0x00017370


	//   ....[150]....
        /*06b0*/ 	.word	0x000173d0


	//   ....[151]....
        /*06b4*/ 	.word	0x000174f0


	//   ....[152]....
        /*06b8*/ 	.word	0x00017550


	//   ....[153]....
        /*06bc*/ 	.word	0x00017670


	//   ....[154]....
        /*06c0*/ 	.word	0x000176d0


	//   ....[155]....
        /*06c4*/ 	.word	0x000177f0


	//   ....[156]....
        /*06c8*/ 	.word	0x00017850


	//   ....[157]....
        /*06cc*/ 	.word	0x00017970


	//   ....[158]....
        /*06d0*/ 	.word	0x000179d0


	//   ....[159]....
        /*06d4*/ 	.word	0x00017ad0


	//   ....[160]....
        /*06d8*/ 	.word	0x00017c00


	//   ....[161]....
        /*06dc*/ 	.word	0x00017cc0


	//   ....[162]....
        /*06e0*/ 	.word	0x00017da0


	//   ....[163]....
        /*06e4*/ 	.word	0x00017e80


	//   ....[164]....
        /*06e8*/ 	.word	0x00017ee0


	//   ....[165]....
        /*06ec*/ 	.word	0x00017fc0


	//   ....[166]....
        /*06f0*/ 	.word	0x00018020


	//   ....[167]....
        /*06f4*/ 	.word	0x00018130


	//   ....[168]....
        /*06f8*/ 	.word	0x00018220


	//   ....[169]....
        /*06fc*/ 	.word	0x000182c0


	//   ....[170]....
        /*0700*/ 	.word	0x00018320


	//   ....[171]....
        /*0704*/ 	.word	0x00018440


	//   ....[172]....
        /*0708*/ 	.word	0x000184a0


	//   ....[173]....
        /*070c*/ 	.word	0x000185c0


	//   ....[174]....
        /*0710*/ 	.word	0x00018620


	//   ....[175]....
        /*0714*/ 	.word	0x000186f0


	//   ....[176]....
        /*0718*/ 	.word	0x00018860


	//   ....[177]....
        /*071c*/ 	.word	0x00018910


	//   ....[178]....
        /*0720*/ 	.word	0x00018a60


	//   ....[179]....
        /*0724*/ 	.word	0x00018b10


	//   ....[180]....
        /*0728*/ 	.word	0x00018b70


	//   ....[181]....
        /*072c*/ 	.word	0x00018c30


	//   ....[182]....
        /*0730*/ 	.word	0x00018d10


	//   ....[183]....
        /*0734*/ 	.word	0x00018dd0


	//   ....[184]....
        /*0738*/ 	.word	0x00018ee0


	//   ....[185]....
        /*073c*/ 	.word	0x00018f80


	//   ....[186]....
        /*0740*/ 	.word	0x000190a0


	//   ....[187]....
        /*0744*/ 	.word	0x00019110


	//   ....[188]....
        /*0748*/ 	.word	0x00019180


	//   ....[189]....
        /*074c*/ 	.word	0x000191f0


	//   ....[190]....
        /*0750*/ 	.word	0x00019260


	//   ....[191]....
        /*0754*/ 	.word	0x000192e0


	//   ....[192]....
        /*0758*/ 	.word	0x00019370


	//   ....[193]....
        /*075c*/ 	.word	0x00019400


	//   ....[194]....
        /*0760*/ 	.word	0x00019470


	//   ....[195]....
        /*0764*/ 	.word	0x000194e0


	//   ....[196]....
        /*0768*/ 	.word	0x00019550


	//   ....[197]....
        /*076c*/ 	.word	0x000195d0


	//   ....[198]....
        /*0770*/ 	.word	0x00019640


	//   ....[199]....
        /*0774*/ 	.word	0x000196e0


	//   ....[200]....
        /*0778*/ 	.word	0x00019770


	//   ....[201]....
        /*077c*/ 	.word	0x00019890


	//----- nvinfo : EIATTR_REG_RECONFIG
	.align		4
.L_441:
        /*0780*/ 	.byte	0x01, 0x54
	.zero		2


	//----- nvinfo : EIATTR_SYSCALL_OFFSETS
	.align		4
        /*0784*/ 	.byte	0x04, 0x46
        /*0786*/ 	.short	(.L_443 - .L_442)


	//   ....[0]....
.L_442:
        /*0788*/ 	.word	0x00001d50


	//   ....[1]....
        /*078c*/ 	.word	0x00012340


	//   ....[2]....
        /*0790*/ 	.word	0x00012490


	//   ....[3]....
        /*0794*/ 	.word	0x00012580


	//   ....[4]....
        /*0798*/ 	.word	0x00013300


	//----- nvinfo : EIATTR_MBARRIER_INSTR_OFFSETS
	.align		4
.L_443:
        /*079c*/ 	.byte	0x04, 0x39
        /*079e*/ 	.short	(.L_445 - .L_444)


	//   ....[0]....
.L_444:
        /*07a0*/ 	.word	0x00000180
        /*07a4*/ 	.word	0x000000ff
        /*07a8*/ 	.word	0x00030800
        /*07ac*/ 	.short	0x0100
        /*07ae*/ 	.byte	0x08
	.zero		1


	//   ....[1]....
        /*07b0*/ 	.word	0x00000190
        /*07b4*/ 	.word	0x000000ff
        /*07b8*/ 	.word	0x00030820
        /*07bc*/ 	.short	0x0100
        /*07be*/ 	.byte	0x08
	.zero		1


	//   ....[2]....
        /*07c0*/ 	.word	0x00000280
        /*07c4*/ 	.word	0x000000ff
        /*07c8*/ 	.word	0x00030830
        /*07cc*/ 	.short	0x0100
        /*07ce*/ 	.byte	0x08
	.zero		1


	//   ....[3]....
        /*07d0*/ 	.word	0x00000290
        /*07d4*/ 	.word	0x000000ff
        /*07d8*/ 	.word	0x00030840
        /*07dc*/ 	.short	0x0100
        /*07de*/ 	.byte	0x08
	.zero		1


	//   ....[4]....
        /*07e0*/ 	.word	0x000002a0
        /*07e4*/ 	.word	0x000000ff
        /*07e8*/ 	.word	0x00030838
        /*07ec*/ 	.short	0x0100
        /*07ee*/ 	.byte	0x08
	.zero		1


	//   ....[5]....
        /*07f0*/ 	.word	0x000002b0
        /*07f4*/ 	.word	0x000000ff
        /*07f8*/ 	.word	0x00030848
        /*07fc*/ 	.short	0x0100
        /*07fe*/ 	.byte	0x08
	.zero		1


	//   ....[6]....
        /*0800*/ 	.word	0x000003e0
        /*0804*/ 	.word	0x000000ff
        /*0808*/ 	.word	0x00030850
        /*080c*/ 	.short	0x0100
        /*080e*/ 	.byte	0x08
	.zero		1


	//   ....[7]....
        /*0810*/ 	.word	0x000003f0
        /*0814*/ 	.word	0x000000ff
        /*0818*/ 	.word	0x00030860
        /*081c*/ 	.short	0x0100
        /*081e*/ 	.byte	0x08
	.zero		1


	//   ....[8]....
        /*0820*/ 	.word	0x00000400
        /*0824*/ 	.word	0x000000ff
        /*0828*/ 	.word	0x00030858
        /*082c*/ 	.short	0x0100
        /*082e*/ 	.byte	0x08
	.zero		1


	//   ....[9]....
        /*0830*/ 	.word	0x00000410
        /*0834*/ 	.word	0x000000ff
        /*0838*/ 	.word	0x00030868
        /*083c*/ 	.short	0x0100
        /*083e*/ 	.byte	0x08
	.zero		1


	//   ....[10]....
        /*0840*/ 	.word	0x00000500
        /*0844*/ 	.word	0x000000ff
        /*0848*/ 	.word	0x00030870
        /*084c*/ 	.short	0x0100
        /*084e*/ 	.byte	0x06
	.zero		1


	//   ....[11]....
        /*0850*/ 	.word	0x00000510
        /*0854*/ 	.word	0x000000ff
        /*0858*/ 	.word	0x00030880
        /*085c*/ 	.short	0x0100
        /*085e*/ 	.byte	0x06
	.zero		1


	//   ....[12]....
        /*0860*/ 	.word	0x00000520
        /*0864*/ 	.word	0x000000ff
        /*0868*/ 	.word	0x00030878
        /*086c*/ 	.short	0x0100
        /*086e*/ 	.byte	0x06
	.zero		1


	//   ....[13]....
        /*0870*/ 	.word	0x00000530
        /*0874*/ 	.word	0x000000ff
        /*0878*/ 	.word	0x00030888
        /*087c*/ 	.short	0x0100
        /*087e*/ 	.byte	0x06
	.zero		1


	//   ....[14]....
        /*0880*/ 	.word	0x00000660
        /*0884*/ 	.word	0x000000ff
        /*0888*/ 	.word	0x00030890
        /*088c*/ 	.short	0x0100
        /*088e*/ 	.byte	0x08
	.zero		1


	//   ....[15]....
        /*0890*/ 	.word	0x00000670
        /*0894*/ 	.word	0x000000ff
        /*0898*/ 	.word	0x000308a0
        /*089c*/ 	.short	0x0100
        /*089e*/ 	.byte	0x08
	.zero		1


	//   ....[16]....
        /*08a0*/ 	.word	0x00000680
        /*08a4*/ 	.word	0x000000ff
        /*08a8*/ 	.word	0x00030898
        /*08ac*/ 	.short	0x0100
        /*08ae*/ 	.byte	0x08
	.zero		1


	//   ....[17]....
        /*08b0*/ 	.word	0x00000690
        /*08b4*/ 	.word	0x000000ff
        /*08b8*/ 	.word	0x000308a8
        /*08bc*/ 	.short	0x0100
        /*08be*/ 	.byte	0x08
	.zero		1


	//   ....[18]....
        /*08c0*/ 	.word	0x000007d0
        /*08c4*/ 	.word	0x000000ff
        /*08c8*/ 	.word	0x000308b0
        /*08cc*/ 	.short	0x0100
        /*08ce*/ 	.byte	0x08
	.zero		1


	//   ....[19]....
        /*08d0*/ 	.word	0x000007e0
        /*08d4*/ 	.word	0x000000ff
        /*08d8*/ 	.word	0x000308c0
        /*08dc*/ 	.short	0x0100
        /*08de*/ 	.byte	0x08
	.zero		1


	//   ....[20]....
        /*08e0*/ 	.word	0x000007f0
        /*08e4*/ 	.word	0x000000ff
        /*08e8*/ 	.word	0x000308b8
        /*08ec*/ 	.short	0x0100
        /*08ee*/ 	.byte	0x08
	.zero		1


	//   ....[21]....
        /*08f0*/ 	.word	0x00000800
        /*08f4*/ 	.word	0x000000ff
        /*08f8*/ 	.word	0x000308c8
        /*08fc*/ 	.short	0x0100
        /*08fe*/ 	.byte	0x08
	.zero		1


	//   ....[22]....
        /*0900*/ 	.word	0x00001df0
        /*0904*/ 	.word	0x000000ff
        /*0908*/ 	.word	0x00030800
        /*090c*/ 	.short	0x010a
        /*090e*/ 	.byte	0x28
	.zero		1


	//   ....[23]....
        /*0910*/ 	.word	0x00001e70
        /*0914*/ 	.word	0x00000003
        /*0918*/ 	.word	0x00030830
        /*091c*/ 	.short	0x010a
        /*091e*/ 	.byte	0x3f
	.zero		1


	//   ....[24]....
        /*0920*/ 	.word	0x00001eb0
        /*0924*/ 	.word	0x00000003
        /*0928*/ 	.word	0x00030830
        /*092c*/ 	.short	0x010a
        /*092e*/ 	.byte	0x3f
	.zero		1


	//   ....[25]....
        /*0930*/ 	.word	0x00002b50
        /*0934*/ 	.word	0x000000ff
        /*0938*/ 	.word	0x00000000
        /*093c*/ 	.short	0x0101
        /*093e*/ 	.byte	0x04
	.zero		1


	//   ....[26]....
        /*0940*/ 	.word	0x00004b80
        /*0944*/ 	.word	0x000000ff
        /*0948*/ 	.word	0x00030830
        /*094c*/ 	.short	0x010a
        /*094e*/ 	.byte	0x07
	.zero		1


	//   ....[27]....
        /*0950*/ 	.word	0x00004bc0
        /*0954*/ 	.word	0x000000ff
        /*0958*/ 	.word	0x00030830
        /*095c*/ 	.short	0x010a
        /*095e*/ 	.byte	0x07
	.zero		1


	//   ....[28]....
        /*0960*/ 	.word	0x00005a70
        /*0964*/ 	.word	0x000000ff
        /*0968*/ 	.word	0x00030850
        /*096c*/ 	.short	0x010a
        /*096e*/ 	.byte	0x0e
	.zero		1


	//   ....[29]....
        /*0970*/ 	.word	0x00005ab0
        /*0974*/ 	.word	0x000000ff
        /*0978*/ 	.word	0x00030850
        /*097c*/ 	.short	0x010a
        /*097e*/ 	.byte	0x0e
	.zero		1


	//   ....[30]....
        /*0980*/ 	.word	0x00005fe0
        /*0984*/ 	.word	0x000000ff
        /*0988*/ 	.word	0x00000000
        /*098c*/ 	.short	0x0101
        /*098e*/ 	.byte	0x07
	.zero		1


	//   ....[31]....
        /*0990*/ 	.word	0x000076d0
        /*0994*/ 	.word	0x000000ff
        /*0998*/ 	.word	0x00000000
        /*099c*/ 	.short	0x0101
        /*099e*/ 	.byte	0x0e
	.zero		1


	//   ....[32]....
        /*09a0*/ 	.word	0x00007ab0
        /*09a4*/ 	.word	0x000000ff
        /*09a8*/ 	.word	0x00030830
        /*09ac*/ 	.short	0x010a
        /*09ae*/ 	.byte	0x07
	.zero		1


	//   ....[33]....
        /*09b0*/ 	.word	0x00007af0
        /*09b4*/ 	.word	0x000000ff
        /*09b8*/ 	.word	0x00030830
        /*09bc*/ 	.short	0x010a
        /*09be*/ 	.byte	0x07
	.zero		1


	//   ....[34]....
        /*09c0*/ 	.word	0x000089a0
        /*09c4*/ 	.word	0x000000ff
        /*09c8*/ 	.word	0x00030850
        /*09cc*/ 	.short	0x010a
        /*09ce*/ 	.byte	0x0e
	.zero		1


	//   ....[35]....
        /*09d0*/ 	.word	0x000089e0
        /*09d4*/ 	.word	0x000000ff
        /*09d8*/ 	.word	0x00030850
        /*09dc*/ 	.short	0x010a
        /*09de*/ 	.byte	0x0e
	.zero		1


	//   ....[36]....
        /*09e0*/ 	.word	0x00008f10
        /*09e4*/ 	.word	0x000000ff
        /*09e8*/ 	.word	0x00000000
        /*09ec*/ 	.short	0x0101
        /*09ee*/ 	.byte	0x07
	.zero		1


	//   ....[37]....
        /*09f0*/ 	.word	0x00009ac0
        /*09f4*/ 	.word	0x000000ff
        /*09f8*/ 	.word	0x00000000
        /*09fc*/ 	.short	0x0101
        /*09fe*/ 	.byte	0x0e
	.zero		1


	//   ....[38]....
        /*0a00*/ 	.word	0x00009c50
        /*0a04*/ 	.word	0x000000ff
        /*0a08*/ 	.word	0x00030830
        /*0a0c*/ 	.short	0x010a
        /*0a0e*/ 	.byte	0x06
	.zero		1


	//   ....[39]....
        /*0a10*/ 	.word	0x00009c90
        /*0a14*/ 	.word	0x000000ff
        /*0a18*/ 	.word	0x00030830
        /*0a1c*/ 	.short	0x010a
        /*0a1e*/ 	.byte	0x06
	.zero		1


	//   ....[40]....
        /*0a20*/ 	.word	0x0000ab40
        /*0a24*/ 	.word	0x000000ff
        /*0a28*/ 	.word	0x00030850
        /*0a2c*/ 	.short	0x010a
        /*0a2e*/ 	.byte	0x0a
	.zero		1


	//   ....[41]....
        /*0a30*/ 	.word	0x0000ab80
        /*0a34*/ 	.word	0x000000ff
        /*0a38*/ 	.word	0x00030850
        /*0a3c*/ 	.short	0x010a
        /*0a3e*/ 	.byte	0x0a
	.zero		1


	//   ....[42]....
        /*0a40*/ 	.word	0x0000b0d0
        /*0a44*/ 	.word	0x000000ff
        /*0a48*/ 	.word	0x00000000
        /*0a4c*/ 	.short	0x0101
        /*0a4e*/ 	.byte	0x04
	.zero		1


	//   ....[43]....
        /*0a50*/ 	.word	0x0000c7b0
        /*0a54*/ 	.word	0x000000ff
        /*0a58*/ 	.word	0x00000000
        /*0a5c*/ 	.short	0x0101
        /*0a5e*/ 	.byte	0x0a
	.zero		1


	//   ....[44]....
        /*0a60*/ 	.word	0x0000d050
        /*0a64*/ 	.word	0x000000ff
        /*0a68*/ 	.word	0x00030850
        /*0a6c*/ 	.short	0x010a
        /*0a6e*/ 	.byte	0x05
	.zero		1


	//   ....[45]....
        /*0a70*/ 	.word	0x0000d090
        /*0a74*/ 	.word	0x000000ff
        /*0a78*/ 	.word	0x00030850
        /*0a7c*/ 	.short	0x010a
        /*0a7e*/ 	.byte	0x05
	.zero		1


	//   ....[46]....
        /*0a80*/ 	.word	0x0000d660
        /*0a84*/ 	.word	0x000000ff
        /*0a88*/ 	.word	0x00000000
        /*0a8c*/ 	.short	0x0101
        /*0a8e*/ 	.byte	0x04
	.zero		1


	//   ....[47]....
        /*0a90*/ 	.word	0x0000f7b0
        /*0a94*/ 	.word	0x00000016
        /*0a98*/ 	.word	0x00000000
        /*0a9c*/ 	.short	0x0101
        /*0a9e*/ 	.byte	0x3f
	.zero		1


	//   ....[48]....
        /*0aa0*/ 	.word	0x00012b70
        /*0aa4*/ 	.word	0x00000006
        /*0aa8*/ 	.word	0x00030840
        /*0aac*/ 	.short	0x010a
        /*0aae*/ 	.byte	0x3f
	.zero		1


	//   ....[49]....
        /*0ab0*/ 	.word	0x00013080
        /*0ab4*/ 	.word	0x00000006
        /*0ab8*/ 	.word	0x00030830
        /*0abc*/ 	.short	0x0107
        /*0abe*/ 	.byte	0x3f
	.zero		1


	//   ....[50]....
        /*0ac0*/ 	.word	0x00013130
        /*0ac4*/ 	.word	0x00000006
        /*0ac8*/ 	.word	0x00030830
        /*0acc*/ 	.short	0x0101
        /*0ace*/ 	.byte	0x3f
	.zero		1


	//   ....[51]....
        /*0ad0*/ 	.word	0x00013d20
        /*0ad4*/ 	.word	0x00000016
        /*0ad8*/ 	.word	0x00030800
        /*0adc*/ 	.short	0x0107
        /*0ade*/ 	.byte	0x3f
	.zero		1


	//   ....[52]....
        /*0ae0*/ 	.word	0x00013e40
        /*0ae4*/ 	.word	0x00000016
        /*0ae8*/ 	.word	0x00030800
        /*0aec*/ 	.short	0x0101
        /*0aee*/ 	.byte	0x3f
	.zero		1


	//   ....[53]....
        /*0af0*/ 	.word	0x00013e60
        /*0af4*/ 	.word	0x00000016
        /*0af8*/ 	.word	0x00030820
        /*0afc*/ 	.short	0x010a
        /*0afe*/ 	.byte	0x3f
	.zero		1


	//   ....[54]....
        /*0b00*/ 	.word	0x00014240
        /*0b04*/ 	.word	0x00000007
        /*0b08*/ 	.word	0x00030840
        /*0b0c*/ 	.short	0x010a
        /*0b0e*/ 	.byte	0x3f
	.zero		1


	//   ....[55]....
        /*0b10*/ 	.word	0x00014740
        /*0b14*/ 	.word	0x00000007
        /*0b18*/ 	.word	0x00030830
        /*0b1c*/ 	.short	0x0107
        /*0b1e*/ 	.byte	0x3f
	.zero		1


	//   ....[56]....
        /*0b20*/ 	.word	0x000147f0
        /*0b24*/ 	.word	0x00000007
        /*0b28*/ 	.word	0x00030830
        /*0b2c*/ 	.short	0x0101
        /*0b2e*/ 	.byte	0x3f
	.zero		1


	//   ....[57]....
        /*0b30*/ 	.word	0x00014850
        /*0b34*/ 	.word	0x00000007
        /*0b38*/ 	.word	0x00030860
        /*0b3c*/ 	.short	0x010a
        /*0b3e*/ 	.byte	0x3f
	.zero		1


	//   ....[58]....
        /*0b40*/ 	.word	0x00014d00
        /*0b44*/ 	.word	0x00000007
        /*0b48*/ 	.word	0x00030850
        /*0b4c*/ 	.short	0x0107
        /*0b4e*/ 	.byte	0x3f
	.zero		1


	//   ....[59]....
        /*0b50*/ 	.word	0x00014e50
        /*0b54*/ 	.word	0x00000007
        /*0b58*/ 	.word	0x00030850
        /*0b5c*/ 	.short	0x0101
        /*0b5e*/ 	.byte	0x3f
	.zero		1


	//   ....[60]....
        /*0b60*/ 	.word	0x00015060
        /*0b64*/ 	.word	0x00000000
        /*0b68*/ 	.word	0x00030860
        /*0b6c*/ 	.short	0x010a
        /*0b6e*/ 	.byte	0x3f
	.zero		1


	//   ....[61]....
        /*0b70*/ 	.word	0x000154d0
        /*0b74*/ 	.word	0x00000000
        /*0b78*/ 	.word	0x00030850
        /*0b7c*/ 	.short	0x0107
        /*0b7e*/ 	.byte	0x3f
	.zero		1


	//   ....[62]....
        /*0b80*/ 	.word	0x00015580
        /*0b84*/ 	.word	0x00000000
        /*0b88*/ 	.word	0x00030850
        /*0b8c*/ 	.short	0x0101
        /*0b8e*/ 	.byte	0x3f
	.zero		1


	//   ....[63]....
        /*0b90*/ 	.word	0x000162b0
        /*0b94*/ 	.word	0x00000004
        /*0b98*/ 	.word	0x00030820
        /*0b9c*/ 	.short	0x010a
        /*0b9e*/ 	.byte	0x3f
	.zero		1


	//   ....[64]....
        /*0ba0*/ 	.word	0x00016450
        /*0ba4*/ 	.word	0x00000005
        /*0ba8*/ 	.word	0x00030840
        /*0bac*/ 	.short	0x010a
        /*0bae*/ 	.byte	0x3f
	.zero		1


	//   ....[65]....
        /*0bb0*/ 	.word	0x000164f0
        /*0bb4*/ 	.word	0x00000019
        /*0bb8*/ 	.word	0x00030840
        /*0bbc*/ 	.short	0x010a
        /*0bbe*/ 	.byte	0x3f
	.zero		1


	//   ....[66]....
        /*0bc0*/ 	.word	0x00016530
        /*0bc4*/ 	.word	0x00000005
        /*0bc8*/ 	.word	0x00030860
        /*0bcc*/ 	.short	0x010a
        /*0bce*/ 	.byte	0x3f
	.zero		1


	//   ....[67]....
        /*0bd0*/ 	.word	0x00016570
        /*0bd4*/ 	.word	0x00000019
        /*0bd8*/ 	.word	0x00030860
        /*0bdc*/ 	.short	0x010a
        /*0bde*/ 	.byte	0x3f
	.zero		1


	//   ....[68]....
        /*0be0*/ 	.word	0x000165e0
        /*0be4*/ 	.word	0x00000003
        /*0be8*/ 	.word	0x00030800
        /*0bec*/ 	.short	0x010a
        /*0bee*/ 	.byte	0x3f
	.zero		1


	//   ....[69]....
        /*0bf0*/ 	.word	0x00016630
        /*0bf4*/ 	.word	0x00000003
        /*0bf8*/ 	.word	0x00030830
        /*0bfc*/ 	.short	0x010a
        /*0bfe*/ 	.byte	0x3f
	.zero		1


	//   ....[70]....
        /*0c00*/ 	.word	0x00016690
        /*0c04*/ 	.word	0x00000004
        /*0c08*/ 	.word	0x00030830
        /*0c0c*/ 	.short	0x010a
        /*0c0e*/ 	.byte	0x3f
	.zero		1


	//   ....[71]....
        /*0c10*/ 	.word	0x000166f0
        /*0c14*/ 	.word	0x00000003
        /*0c18*/ 	.word	0x00030850
        /*0c1c*/ 	.short	0x010a
        /*0c1e*/ 	.byte	0x3f
	.zero		1


	//   ....[72]....
        /*0c20*/ 	.word	0x00016750
        /*0c24*/ 	.word	0x00000004
        /*0c28*/ 	.word	0x00030830
        /*0c2c*/ 	.short	0x010a
        /*0c2e*/ 	.byte	0x3f
	.zero		1


	//   ....[73]....
        /*0c30*/ 	.word	0x000167b0
        /*0c34*/ 	.word	0x00000003
        /*0c38*/ 	.word	0x00030850
        /*0c3c*/ 	.short	0x010a
        /*0c3e*/ 	.byte	0x3f
	.zero		1


	//   ....[74]....
        /*0c40*/ 	.word	0x00016810
        /*0c44*/ 	.word	0x00000004
        /*0c48*/ 	.word	0x00030830
        /*0c4c*/ 	.short	0x010a
        /*0c4e*/ 	.byte	0x3f
	.zero		1


	//   ....[75]....
        /*0c50*/ 	.word	0x00016870
        /*0c54*/ 	.word	0x00000003
        /*0c58*/ 	.word	0x00030850
        /*0c5c*/ 	.short	0x010a
        /*0c5e*/ 	.byte	0x3f
	.zero		1


	//   ....[76]....
        /*0c60*/ 	.word	0x000168d0
        /*0c64*/ 	.word	0x00000007
        /*0c68*/ 	.word	0x00030850
        /*0c6c*/ 	.short	0x010a
        /*0c6e*/ 	.byte	0x3f
	.zero		1


	//   ....[77]....
        /*0c70*/ 	.word	0x000169f0
        /*0c74*/ 	.word	0x00000006
        /*0c78*/ 	.word	0x00030840
        /*0c7c*/ 	.short	0x010a
        /*0c7e*/ 	.byte	0x3f
	.zero		1


	//   ....[78]....
        /*0c80*/ 	.word	0x00017b00
        /*0c84*/ 	.word	0x00000016
        /*0c88*/ 	.word	0x00030820
        /*0c8c*/ 	.short	0x010a
        /*0c8e*/ 	.byte	0x3f
	.zero		1


	//   ....[79]....
        /*0c90*/ 	.word	0x00017b50
        /*0c94*/ 	.word	0x00000007
        /*0c98*/ 	.word	0x00030840
        /*0c9c*/ 	.short	0x010a
        /*0c9e*/ 	.byte	0x3f
	.zero		1


	//   ....[80]....
        /*0ca0*/ 	.word	0x00018170
        /*0ca4*/ 	.word	0x00000007
        /*0ca8*/ 	.word	0x00030860
        /*0cac*/ 	.short	0x010a
        /*0cae*/ 	.byte	0x3f
	.zero		1


	//   ....[81]....
        /*0cb0*/ 	.word	0x000187b0
        /*0cb4*/ 	.word	0x00000000
        /*0cb8*/ 	.word	0x00030860
        /*0cbc*/ 	.short	0x010a
        /*0cbe*/ 	.byte	0x3f
	.zero		1


	//   ....[82]....
        /*0cc0*/ 	.word	0x000197b0
        /*0cc4*/ 	.word	0x00000004
        /*0cc8*/ 	.word	0x00030820
        /*0ccc*/ 	.short	0x010a
        /*0cce*/ 	.byte	0x3f
	.zero		1


	//   ....[83]....
        /*0cd0*/ 	.word	0x00019950
        /*0cd4*/ 	.word	0x00000005
        /*0cd8*/ 	.word	0x00030840
        /*0cdc*/ 	.short	0x010a
        /*0cde*/ 	.byte	0x3f
	.zero		1


	//   ....[84]....
        /*0ce0*/ 	.word	0x000199a0
        /*0ce4*/ 	.word	0x00000019
        /*0ce8*/ 	.word	0x00030840
        /*0cec*/ 	.short	0x010a
        /*0cee*/ 	.byte	0x3f
	.zero		1


	//   ....[85]....
        /*0cf0*/ 	.word	0x000199f0
        /*0cf4*/ 	.word	0x00000005
        /*0cf8*/ 	.word	0x00030860
        /*0cfc*/ 	.short	0x010a
        /*0cfe*/ 	.byte	0x3f
	.zero		1


	//----- nvinfo : EIATTR_NUM_MBARRIERS
	.align		4
.L_445:
        /*0d00*/ 	.byte	0x03, 0x38
        /*0d02*/ 	.short	0x0016


	//----- nvinfo : EIATTR_EXIT_INSTR_OFFSETS
	.align		4
        /*0d04*/ 	.byte	0x04, 0x1c
        /*0d06*/ 	.short	(.L_447 - .L_446)


	//   ....[0]....
.L_446:
        /*0d08*/ 	.word	0x00000990


	//   ....[1]....
        /*0d0c*/ 	.word	0x00010b60


	//   ....[2]....
        /*0d10*/ 	.word	0x000165c0


	//----- nvinfo : EIATTR_MAX_THREADS
	.align		4
.L_447:
        /*0d14*/ 	.byte	0x04, 0x05
        /*0d16*/ 	.short	(.L_449 - .L_448)
.L_448:
        /*0d18*/ 	.word	0x00000180
        /*0d1c*/ 	.word	0x00000001
        /*0d20*/ 	.word	0x00000001


	//----- nvinfo : EIATTR_CRS_STACK_SIZE
	.align		4
.L_449:
        /*0d24*/ 	.byte	0x04, 0x1e
        /*0d26*/ 	.short	(.L_451 - .L_450)
.L_450:
        /*0d28*/ 	.word	0x00000000


	//----- nvinfo : EIATTR_CBANK_PARAM_SIZE
	.align		4
.L_451:
        /*0d2c*/ 	.byte	0x03, 0x19
        /*0d2e*/ 	.short	0x0af0


	//----- nvinfo : EIATTR_PARAM_CBANK
	.align		4
        /*0d30*/ 	.byte	0x04, 0x0a
        /*0d32*/ 	.short	(.L_453 - .L_452)
	.align		4
.L_452:
        /*0d34*/ 	.word	index@(.nv.constant0._ZN7cutlass13device_kernelIN5flash11enable_sm90INS1_16FlashAttnFwdSm90INS1_25CollectiveMainloopFwdSm90ILi2EN4cute5tupleIJNS5_1CILi1EEES8_S8_EEENS6_IJNS7_ILi128EEENS7_ILi64EEENS7_ILi256EEEEEELi256ENS_6half_tEfNS_4arch4Sm90ELb0ELb1ELb1ELb1ELb1ELb0ELb0ELb1ELb1ELb1ELb0ELb0EEENS1_21CollectiveEpilogueFwdINS6_IJSA_SC_SB_EEES9_SE_SG_Li256ELb1ELb1ELb0ELb0EEENS1_36VarlenDynamicPersistentTileSchedulerILi128ELi64ELi256ELi128ELb0ELb1ELb1ELb1ELb0ELb1EEEEEEEEEvNT_6ParamsE)
        /*0d38*/ 	.short	0x0210
        /*0d3a*/ 	.short	0x0af0


	//----- nvinfo : EIATTR_SW_WAR
	.align		4
.L_453:
        /*0d3c*/ 	.byte	0x04, 0x36
        /*0d3e*/ 	.short	(.L_455 - .L_454)
.L_454:
        /*0d40*/ 	.word	0x00000008
.L_455:


//--------------------- .nv.info._ZN7cutlass13device_kernelIN5flash11enable_sm90INS1_16FlashAttnFwdSm90INS1_25CollectiveMainloopFwdSm90ILi2EN4cute5tupleIJNS5_1CILi1EEES8_S8_EEENS6_IJNS7_ILi128EEENS7_ILi64EEENS7_ILi256EEEEEELi256ENS_6half_tEfNS_4arch4Sm90ELb0ELb1ELb1ELb1ELb1ELb1ELb0ELb1ELb1ELb1ELb0ELb0EEENS1_21CollectiveEpilogueFwdINS6_IJSA_SC_SB_EEES9_SE_SG_Li256ELb1ELb1ELb0ELb0EEENS1_36VarlenDynamicPersistentTileSchedulerILi128ELi64ELi256ELi128ELb0ELb1ELb1ELb1ELb0ELb1EEEEEEEEEvNT_6ParamsE --------------------------
	.section	.nv.info._ZN7cutlass13device_kernelIN5flash11enable_sm90INS1_16FlashAttnFwdSm90INS1_25CollectiveMainloopFwdSm90ILi2EN4cute5tupleIJNS5_1CILi1EEES8_S8_EEENS6_IJNS7_ILi128EEENS7_ILi64EEENS7_ILi256EEEEEELi256ENS_6half_tEfNS_4arch4Sm90ELb0ELb1ELb1ELb1ELb1ELb1ELb0ELb1ELb1ELb1ELb0ELb0EEENS1_21CollectiveEpilogueFwdINS6_IJSA_SC_SB_EEES9_SE_SG_Li256ELb1ELb1ELb0ELb0EEENS1_36VarlenDynamicPersistentTileSchedulerILi128ELi64ELi256ELi128ELb0ELb1ELb1ELb1ELb0ELb1EEEEEEEEEvNT_6ParamsE,"",@"SHT_CUDA_INFO"
	.sectionflags	@""
	.align	4


	//----- nvinfo : EIATTR_CUDA_API_VERSION
	.align		4
        /*0000*/ 	.byte	0x04, 0x37
        /*0002*/ 	.short	(.L_457 - .L_456)
.L_456:
        /*0004*/ 	.word	0x00000082


	//----- nvinfo : EIATTR_KPARAM_INFO
	.align		4
.L_457:
        /*0008*/ 	.byte	0x04, 0x17
        /*000a*/ 	.short	(.L_459 - .L_458)
.L_458:
        /*000c*/ 	.word	0x00000000
        /*0010*/ 	.short	0x0000
        /*0012*/ 	.short	0x0070
        /*0014*/ 	.byte	0x00, 0xf0, 0x01, 0x2a


	//----- nvinfo : EIATTR_SPARSE_MMA_MASK
	.align		4
.L_459:
        /*0018*/ 	.byte	0x03, 0x50
        /*001a*/ 	.short	0x0000


	//----- nvinfo : EIATTR_MAXREG_COUNT
	.align		4
        /*001c*/ 	.byte	0x03, 0x1b
        /*001e*/ 	.short	0x00a8


	//----- nvinfo : EIATTR_NUM_BARRIERS
	.align		4
        /*0020*/ 	.byte	0x02, 0x4c
        /*0022*/ 	.byte	0x10
	.zero		1


	//----- nvinfo : EIATTR_EXTERNS
	.align		4
        /*0024*/ 	.byte	0x04, 0x0f
        /*0026*/ 	.short	(.L_461 - .L_460)


	//   ....[0]....
	.align		4
.L_460:
        /*0028*/ 	.word	index@(__assertfail)


	//----- nvinfo : EIATTR_ANNOTATIONS
	.align		4
.L_461:
        /*002c*/ 	.byte	0x04, 0x55
        /*002e*/ 	.short	(.L_463 - .L_462)


	//   ....[0]....
.L_462:
        /* <DEDUP_REMOVED lines=115> */
        /*0754*/ 	.byte	0x90, 0x98, 0x02, 0x00


	//----- nvinfo : EIATTR_MERCURY_ISA_VERSION
	.align		4
.L_463:
        /*0758*/ 	.byte	0x03, 0x5f
        /*075a*/ 	.short	0x0101


	//----- nvinfo : EIATTR_UNUSED_LOAD_BYTE_OFFSET
	.align		4
        /*075c*/ 	.byte	0x04, 0x44
        /*075e*/ 	.short	(.L_465 - .L_464)


	//   ....[0]....
.L_464:
        /*0760*/ 	.word	0x00000a30
        /*0764*/ 	.word	0x0000fff0


	//   ....[1]....
        /*0768*/ 	.word	0x0001f400
        /*076c*/ 	.word	0x0000fff0


	//----- nvinfo : EIATTR_INT_WARP_WIDE_INSTR_OFFSETS
	.align		4
.L_465:
        /*0770*/ 	.byte	0x04, 0x31
        /*0772*/ 	.short	(.L_467 - .L_466)


	//   ....[0]....
.L_466:
        /*0774*/ 	.word	0x00000120


	//   ....[1]....
        /*0778*/ 	.word	0x00000160


	//   ....[2]....
        /*077c*/ 	.word	0x00000220


	//   ....[3]....
        /*0780*/ 	.word	0x000254c0


	//   ....[4]....
        /*0784*/ 	.word	0x00025550


	//   ....[5]....
        /*0788*/ 	.word	0x000283e0


	//   ....[6]....
        /*078c*/ 	.word	0x00028470


	//----- nvinfo : EIATTR_COOP_GROUP_MASK_REGIDS
	.align		4
.L_467:
        /*0790*/ 	.byte	0x04, 0x29
        /*0792*/ 	.short	(.L_469 - .L_468)


	//   ....[0]....
.L_468:
        /*0794*/ 	.word	0xffffffff


	//   ....[1]....
        /*0798*/ 	.word	0xffffffff


	//   ....[2]....
        /*079c*/ 	.word	0xffffffff


	//   ....[3]....
        /*07a0*/ 	.word	0xffffffff


	//   ....[4]....
        /*07a4*/ 	.word	0xffffffff


	//   ....[5]....
        /*07a8*/ 	.word	0xffffffff


	//   ....[6]....
        /*07ac*/ 	.word	0xffffffff


	//   ....[7]....
        /*07b0*/ 	.word	0xffffffff


	//   ....[8]....
        /*07b4*/ 	.word	0xffffffff


	//   ....[9]....
        /*07b8*/ 	.word	0xffffffff


	//   ....[10]....
        /*07bc*/ 	.word	0xffffffff


	//   ....[11]....
        /*07c0*/ 	.word	0xffffffff


	//   ....[12]....
        /*07c4*/ 	.word	0xffffffff


	//   ....[13]....
        /*07c8*/ 	.word	0xffffffff


	//   ....[14]....
        /*07cc*/ 	.word	0xffffffff


	//   ....[15]....
        /*07d0*/ 	.word	0xffffffff


	//   ....[16]....
        /*07d4*/ 	.word	0xffffffff


	//   ....[17]....
        /*07d8*/ 	.word	0xffffffff


	//   ....[18]....
        /*07dc*/ 	.word	0xffffffff


	//   ....[19]....
        /*07e0*/ 	.word	0xffffffff


	//   ....[20]....
        /*07e4*/ 	.word	0xffffffff


	//   ....[21]....
        /*07e8*/ 	.word	0xffffffff


	//   ....[22]....
        /*07ec*/ 	.word	0xffffffff


	//   ....[23]....
        /*07f0*/ 	.word	0xffffffff


	//   ....[24]....
        /*07f4*/ 	.word	0xffffffff


	//   ....[25]....
        /*07f8*/ 	.word	0xffffffff


	//   ....[26]....
        /*07fc*/ 	.word	0xffffffff


	//   ....[27]....
        /*0800*/ 	.word	0xffffffff


	//   ....[28]....
        /*0804*/ 	.word	0xffffffff


	//   ....[29]....
        /*0808*/ 	.word	0xffffffff


	//   ....[30]....
        /*080c*/ 	.word	0xffffffff


	//   ....[31]....
        /*0810*/ 	.word	0xffffffff


	//   ....[32]....
        /*0814*/ 	.word	0xffffffff


	//   ....[33]....
        /*0818*/ 	.word	0xffffffff


	//   ....[34]....
        /*081c*/ 	.word	0xffffffff


	//   ....[35]....
        /*0820*/ 	.word	0xffffffff


	//   ....[36]....
        /*0824*/ 	.word	0xffffffff


	//   ....[37]....
        /*0828*/ 	.word	0xffffffff


	//   ....[38]....
        /*082c*/ 	.word	0xffffffff


	//   ....[39]....
        /*0830*/ 	.word	0xffffffff


	//   ....[40]....
        /*0834*/ 	.word	0xffffffff


	//   ....[41]....
        /*0838*/ 	.word	0xffffffff


	//   ....[42]....
        /*083c*/ 	.word	0xffffffff


	//   ....[43]....
        /*0840*/ 	.word	0xffffffff


	//   ....[44]....
        /*0844*/ 	.word	0xffffffff


	//   ....[45]....
        /*0848*/ 	.word	0xffffffff


	//   ....[46]....
        /*084c*/ 	.word	0xffffffff


	//   ....[47]....
        /*0850*/ 	.word	0xffffffff


	//   ....[48]....
        /*0854*/ 	.word	0xffffffff


	//   ....[49]....
        /*0858*/ 	.word	0xffffffff


	//   ....[50]....
        /*085c*/ 	.word	0xffffffff


	//   ....[51]....
        /*0860*/ 	.word	0xffffffff


	//   ....[52]....
        /*0864*/ 	.word	0xffffffff


	//   ....[53]....
        /*0868*/ 	.word	0xffffffff


	//   ....[54]....
        /*086c*/ 	.word	0xffffffff


	//   ....[55]....
        /*0870*/ 	.word	0xffffffff


	//   ....[56]....
        /*0874*/ 	.word	0xffffffff


	//   ....[57]....
        /*0878*/ 	.word	0xffffffff


	//   ....[58]....
        /*087c*/ 	.word	0xffffffff


	//   ....[59]....
        /*0880*/ 	.word	0xffffffff


	//   ....[60]....
        /*0884*/ 	.word	0xffffffff


	//   ....[61]....
        /*0888*/ 	.word	0xffffffff


	//   ....[62]....
        /*088c*/ 	.word	0xffffffff


	//   ....[63]....
        /*0890*/ 	.word	0xffffffff


	//   ....[64]....
        /*0894*/ 	.word	0xffffffff


	//   ....[65]....
        /*0898*/ 	.word	0xffffffff


	//   ....[66]....
        /*089c*/ 	.word	0xffffffff


	//   ....[67]....
        /*08a0*/ 	.word	0xffffffff


	//   ....[68]....
        /*08a4*/ 	.word	0xffffffff


	//   ....[69]....
        /*08a8*/ 	.word	0xffffffff


	//   ....[70]....
        /*08ac*/ 	.word	0xffffffff


	//   ....[71]....
        /*08b0*/ 	.word	0xffffffff


	//   ....[72]....
        /*08b4*/ 	.word	0xffffffff


	//   ....[73]....
        /*08b8*/ 	.word	0xffffffff


	//   ....[74]....
        /*08bc*/ 	.word	0xffffffff


	//   ....[75]....
        /*08c0*/ 	.word	0xffffffff


	//   ....[76]....
        /*08c4*/ 	.word	0xffffffff


	//   ....[77]....
        /*08c8*/ 	.word	0xffffffff


	//   ....[78]....
        /*08cc*/ 	.word	0xffffffff


	//   ....[79]....
        /*08d0*/ 	.word	0xffffffff


	//   ....[80]....
        /*08d4*/ 	.word	0xffffffff


	//   ....[81]....
        /*08d8*/ 	.word	0xffffffff


	//   ....[82]....
        /*08dc*/ 	.word	0xffffffff


	//   ....[83]....
        /*08e0*/ 	.word	0xffffffff


	//   ....[84]....
        /*08e4*/ 	.word	0xffffffff


	//   ....[85]....
        /*08e8*/ 	.word	0xffffffff


	//   ....[86]....
        /*08ec*/ 	.word	0xffffffff


	//   ....[87]....
        /*08f0*/ 	.word	0xffffffff


	//   ....[88]....
        /*08f4*/ 	.word	0xffffffff


	//   ....[89]....
        /*08f8*/ 	.word	0xffffffff


	//   ....[90]....
        /*08fc*/ 	.word	0xffffffff


	//   ....[91]....
        /*0900*/ 	.word	0xffffffff


	//   ....[92]....
        /*0904*/ 	.word	0xffffffff


	//   ....[93]....
        /*0908*/ 	.word	0xffffffff


	//   ....[94]....
        /*090c*/ 	.word	0xffffffff


	//   ....[95]....
        /*0910*/ 	.word	0xffffffff


	//   ....[96]....
        /*0914*/ 	.word	0xffffffff


	//   ....[97]....
        /*0918*/ 	.word	0xffffffff


	//   ....[98]....
        /*091c*/ 	.word	0xffffffff


	//   ....[99]....
        /*0920*/ 	.word	0xffffffff


	//   ....[100]....
        /*0924*/ 	.word	0xffffffff


	//   ....[101]....
        /*0928*/ 	.word	0xffffffff


	//   ....[102]....
        /*092c*/ 	.word	0xffffffff


	//   ....[103]....
        /*0930*/ 	.word	0xffffffff


	//   ....[104]....
        /*0934*/ 	.word	0xffffffff


	//   ....[105]....
        /*0938*/ 	.word	0xffffffff


	//   ....[106]....
        /*093c*/ 	.word	0xffffffff


	//   ....[107]....
        /*0940*/ 	.word	0xffffffff


	//   ....[108]....
        /*0944*/ 	.word	0xffffffff


	//   ....[109]....
        /*0948*/ 	.word	0xffffffff


	//   ....[110]....
        /*094c*/ 	.word	0xffffffff


	//   ....[111]....
        /*0950*/ 	.word	0xffffffff


	//   ....[112]....
        /*0954*/ 	.word	0xffffffff


	//   ....[113]....
        /*0958*/ 	.word	0xffffffff


	//   ....[114]....
        /*095c*/ 	.word	0xffffffff


	//   ....[115]....
        /*0960*/ 	.word	0xffffffff


	//   ....[116]....
        /*0964*/ 	.word	0xffffffff


	//   ....[117]....
        /*0968*/ 	.word	0xffffffff


	//   ....[118]....
        /*096c*/ 	.word	0xffffffff


	//   ....[119]....
        /*0970*/ 	.word	0xffffffff


	//   ....[120]....
        /*0974*/ 	.word	0xffffffff


	//   ....[121]....
        /*0978*/ 	.word	0xffffffff


	//   ....[122]....
        /*097c*/ 	.word	0xffffffff


	//   ....[123]....
        /*0980*/ 	.word	0xffffffff


	//   ....[124]....
        /*0984*/ 	.word	0xffffffff


	//   ....[125]....
        /*0988*/ 	.word	0xffffffff


	//   ....[126]....
        /*098c*/ 	.word	0xffffffff


	//   ....[127]....
        /*0990*/ 	.word	0xffffffff


	//   ....[128]....
        /*0994*/ 	.word	0xffffffff


	//   ....[129]....
        /*0998*/ 	.word	0xffffffff


	//   ....[130]....
        /*099c*/ 	.word	0xffffffff


	//   ....[131]....
        /*09a0*/ 	.word	0xffffffff


	//   ....[132]....
        /*09a4*/ 	.word	0xffffffff


	//   ....[133]....
        /*09a8*/ 	.word	0xffffffff


	//   ....[134]....
        /*09ac*/ 	.word	0xffffffff


	//   ....[135]....
        /*09b0*/ 	.word	0xffffffff


	//   ....[136]....
        /*09b4*/ 	.word	0xffffffff


	//   ....[137]....
        /*09b8*/ 	.word	0xffffffff


	//   ....[138]....
        /*09bc*/ 	.word	0xffffffff


	//   ....[139]....
        /*09c0*/ 	.word	0xffffffff


	//   ....[140]....
        /*09c4*/ 	.word	0xffffffff


	//   ....[141]....
        /*09c8*/ 	.word	0xffffffff


	//   ....[142]....
        /*09cc*/ 	.word	0xffffffff


	//   ....[143]....
        /*09d0*/ 	.word	0xffffffff


	//   ....[144]....
        /*09d4*/ 	.word	0xffffffff


	//   ....[145]....
        /*09d8*/ 	.word	0xffffffff


	//   ....[146]....
        /*09dc*/ 	.word	0xffffffff


	//   ....[147]....
        /*09e0*/ 	.word	0xffffffff


	//   ....[148]....
        /*09e4*/ 	.word	0xffffffff


	//   ....[149]....
        /*09e8*/ 	.word	0xffffffff


	//   ....[150]....
        /*09ec*/ 	.word	0xffffffff


	//   ....[151]....
        /*09f0*/ 	.word	0xffffffff


	//   ....[152]....
        /*09f4*/ 	.word	0xffffffff


	//   ....[153]....
        /*09f8*/ 	.word	0xffffffff


	//   ....[154]....
        /*09fc*/ 	.word	0xffffffff


	//   ....[155]....
        /*0a00*/ 	.word	0xffffffff


	//   ....[156]....
        /*0a04*/ 	.word	0xffffffff


	//   ....[157]....
        /*0a08*/ 	.word	0xffffffff


	//   ....[158]....
        /*0a0c*/ 	.word	0xffffffff


	//   ....[159]....
        /*0a10*/ 	.word	0xffffffff


	//   ....[160]....
        /*0a14*/ 	.word	0xffffffff


	//   ....[161]....
        /*0a18*/ 	.word	0xffffffff


	//   ....[162]....
        /*0a1c*/ 	.word	0xffffffff


	//   ....[163]....
        /*0a20*/ 	.word	0xffffffff


	//   ....[164]....
        /*0a24*/ 	.word	0xffffffff


	//   ....[165]....
        /*0a28*/ 	.word	0xffffffff


	//   ....[166]....
        /*0a2c*/ 	.word	0xffffffff


	//   ....[167]....
        /*0a30*/ 	.word	0xffffffff


	//   ....[168]....
        /*0a34*/ 	.word	0xffffffff


	//   ....[169]....
        /*0a38*/ 	.word	0xffffffff


	//   ....[170]....
        /*0a3c*/ 	.word	0xffffffff


	//   ....[171]....
        /*0a40*/ 	.word	0xffffffff


	//   ....[172]....
        /*0a44*/ 	.word	0xffffffff


	//   ....[173]....
        /*0a48*/ 	.word	0xffffffff


	//   ....[174]....
        /*0a4c*/ 	.word	0xffffffff


	//   ....[175]....
        /*0a50*/ 	.word	0xffffffff


	//   ....[176]....
        /*0a54*/ 	.word	0xffffffff


	//   ....[177]....
        /*0a58*/ 	.word	0xffffffff


	//   ....[178]....
        /*0a5c*/ 	.word	0xffffffff


	//   ....[179]....
        /*0a60*/ 	.word	0xffffffff


	//   ....[180]....
        /*0a64*/ 	.word	0xffffffff


	//   ....[181]....
        /*0a68*/ 	.word	0xffffffff


	//   ....[182]....
        /*0a6c*/ 	.word	0xffffffff


	//   ....[183]....
        /*0a70*/ 	.word	0xffffffff


	//   ....[184]....
        /*0a74*/ 	.word	0xffffffff


	//   ....[185]....
        /*0a78*/ 	.word	0x0500000f


	//   ....[186]....
        /*0a7c*/ 	.word	0x0500000f


	//   ....[187]....
        /*0a80*/ 	.word	0x0500000f


	//   ....[188]....
        /*0a84*/ 	.word	0x0500000f


	//   ....[189]....
        /*0a88*/ 	.word	0x0500000f


	//   ....[190]....
        /*0a8c*/ 	.word	0x0500000f


	//   ....[191]....
        /*0a90*/ 	.word	0x0500000f


	//   ....[192]....
        /*0a94*/ 	.word	0x0500000f


	//   ....[193]....
        /*0a98*/ 	.word	0x0500000f


	//   ....[194]....
        /*0a9c*/ 	.word	0x0500000f


	//   ....[195]....
        /*0aa0*/ 	.word	0x0500000f


	//   ....[196]....
        /*0aa4*/ 	.word	0x0500000f


	//   ....[197]....
        /*0aa8*/ 	.word	0x0500000f


	//   ....[198]....
        /*0aac*/ 	.word	0x0500000f


	//   ....[199]....
        /*0ab0*/ 	.word	0x0500000f


	//   ....[200]....
        /*0ab4*/ 	.word	0x0500000f


	//   ....[201]....
        /*0ab8*/ 	.word	0x0500000f


	//   ....[202]....
        /*0abc*/ 	.word	0x0500000f


	//   ....[203]....
        /*0ac0*/ 	.word	0x0500000f


	//   ....[204]....
        /*0ac4*/ 	.word	0x0500000f


	//   ....[205]....
        /*0ac8*/ 	.word	0x0500000f


	//   ....[206]....
        /*0acc*/ 	.word	0x0500000f


	//   ....[207]....
        /*0ad0*/ 	.word	0x0500000f


	//   ....[208]....
        /*0ad4*/ 	.word	0x0500000f


	//   ....[209]....
        /*0ad8*/ 	.word	0x0500000f


	//   ....[210]....
        /*0adc*/ 	.word	0x0500000f


	//   ....[211]....
        /*0ae0*/ 	.word	0x0500000f


	//   ....[212]....
        /*0ae4*/ 	.word	0x0500000f


	//   ....[213]....
        /*0ae8*/ 	.word	0x0500000f


	//   ....[214]....
        /*0aec*/ 	.word	0x0500000f


	//   ....[215]....
        /*0af0*/ 	.word	0x0500000f


	//   ....[216]....
        /*0af4*/ 	.word	0x0500000f


	//   ....[217]....
        /*0af8*/ 	.word	0x0500000f


	//   ....[218]....
        /*0afc*/ 	.word	0x0500000f


	//   ....[219]....
        /*0b00*/ 	.word	0x0500000f


	//   ....[220]....
        /*0b04*/ 	.word	0x0500000f


	//   ....[221]....
        /*0b08*/ 	.word	0x0500000f


	//   ....[222]....
        /*0b0c*/ 	.word	0x0500000f


	//   ....[223]....
        /*0b10*/ 	.word	0x0500000f


	//   ....[224]....
        /*0b14*/ 	.word	0x0500000f


	//   ....[225]....
        /*0b18*/ 	.word	0x0500000f


	//   ....[226]....
        /*0b1c*/ 	.word	0x0500000f


	//   ....[227]....
        /*0b20*/ 	.word	0x0500000f


	//   ....[228]....
        /*0b24*/ 	.word	0x0500000f


	//   ....[229]....
        /*0b28*/ 	.word	0x0500000f


	//   ....[230]....
        /*0b2c*/ 	.word	0x0500000f


	//   ....[231]....
        /*0b30*/ 	.word	0x0500000f


	//   ....[232]....
        /*0b34*/ 	.word	0x0500000f


	//   ....[233]....
        /*0b38*/ 	.word	0x0500000f


	//   ....[234]....
        /*0b3c*/ 	.word	0x0500000f


	//   ....[235]....
        /*0b40*/ 	.word	0x0500000f


	//   ....[236]....
        /*0b44*/ 	.word	0x0500000f


	//   ....[237]....
        /*0b48*/ 	.word	0x0500000f


	//   ....[238]....
        /*0b4c*/ 	.word	0x0500000f


	//   ....[239]....
        /*0b50*/ 	.word	0x0500000f


	//   ....[240]....
        /*0b54*/ 	.word	0x0500000f


	//   ....[241]....
        /*0b58*/ 	.word	0x0500000f


	//   ....[242]....
        /*0b5c*/ 	.word	0x0500000f


	//   ....[243]....
        /*0b60*/ 	.word	0x0500000f


	//   ....[244]....
        /*0b64*/ 	.word	0x0500000f


	//   ....[245]....
        /*0b68*/ 	.word	0x0500000f


	//   ....[246]....
        /*0b6c*/ 	.word	0x0500000f


	//   ....[247]....
        /*0b70*/ 	.word	0x0500000f


	//   ....[248]....
        /*0b74*/ 	.word	0x0500000f


	//   ....[249]....
        /*0b78*/ 	.word	0x0500000f


	//   ....[250]....
        /*0b7c*/ 	.word	0x0500000f


	//   ....[251]....
        /*0b80*/ 	.word	0x0500000f


	//   ....[252]....
        /*0b84*/ 	.word	0x0500000f


	//   ....[253]....
        /*0b88*/ 	.word	0x0500000f


	//   ....[254]....
        /*0b8c*/ 	.word	0x0500000f


	//   ....[255]....
        /*0b90*/ 	.word	0x0500000f


	//   ....[0]....
        /*0b94*/ 	.word	0x0500000f


	//   ....[1]....
        /*0b98*/ 	.word	0x0500000f


	//   ....[2]....
        /*0b9c*/ 	.word	0x0500000f


	//   ....[3]....
        /*0ba0*/ 	.word	0x0500000f


	//   ....[4]....
        /*0ba4*/ 	.word	0x0500000f


	//   ....[5]....
        /*0ba8*/ 	.word	0x0500000f


	//   ....[6]....
        /*0bac*/ 	.word	0x0500000f


	//   ....[7]....
        /*0bb0*/ 	.word	0x0500000f


	//   ....[8]....
        /*0bb4*/ 	.word	0x0500000f


	//   ....[9]....
        /*0bb8*/ 	.word	0x0500000f


	//   ....[10]....
        /*0bbc*/ 	.word	0x0500000f


	//   ....[11]....
        /*0bc0*/ 	.word	0x0500000f


	//   ....[12]....
        /*0bc4*/ 	.word	0x0500000f


	//   ....[13]....
        /*0bc8*/ 	.word	0x0500000f


	//   ....[14]....
        /*0bcc*/ 	.word	0x0500000f


	//   ....[15]....
        /*0bd0*/ 	.word	0x0500000f


	//   ....[16]....
        /*0bd4*/ 	.word	0x0500000f


	//   ....[17]....
        /*0bd8*/ 	.word	0x0500000f


	//   ....[18]....
        /*0bdc*/ 	.word	0x0500000f


	//   ....[19]....
        /*0be0*/ 	.word	0x0500000f


	//   ....[20]....
        /*0be4*/ 	.word	0x0500000f


	//   ....[21]....
        /*0be8*/ 	.word	0x0500000f


	//   ....[22]....
        /*0bec*/ 	.word	0x0500000f


	//   ....[23]....
        /*0bf0*/ 	.word	0x0500000f


	//   ....[24]....
        /*0bf4*/ 	.word	0x0500000f


	//   ....[25]....
        /*0bf8*/ 	.word	0x0500000f


	//   ....[26]....
        /*0bfc*/ 	.word	0x0500000f


	//   ....[27]....
        /*0c00*/ 	.word	0x0500000f


	//   ....[28]....
        /*0c04*/ 	.word	0x0500000f


	//   ....[29]....
        /*0c08*/ 	.word	0x0500000f


	//   ....[30]....
        /*0c0c*/ 	.word	0x0500000f


	//   ....[31]....
        /*0c10*/ 	.word	0x0500000f


	//   ....[32]....
        /*0c14*/ 	.word	0x0500000f


	//   ....[33]....
        /*0c18*/ 	.word	0x0500000f


	//   ....[34]....
        /*0c1c*/ 	.word	0x0500000f


	//   ....[35]....
        /*0c20*/ 	.word	0x0500000f


	//   ....[36]....
        /*0c24*/ 	.word	0x0500000f


	//   ....[37]....
        /*0c28*/ 	.word	0x0500000f


	//   ....[38]....
        /*0c2c*/ 	.word	0x0500000f


	//   ....[39]....
        /*0c30*/ 	.word	0x0500000f


	//   ....[40]....
        /*0c34*/ 	.word	0x0500000f


	//----- nvinfo : EIATTR_COOP_GROUP_INSTR_OFFSETS
	.align		4
.L_469:
        /*0c38*/ 	.byte	0x04, 0x28
        /*0c3a*/ 	.short	(.L_471 - .L_470)


	//   ....[0]....
.L_470:
        /*0c3c*/ 	.word	0x00000060


	//   ....[1]....
        /*0c40*/ 	.word	0x00000130


	//   ....[2]....
        /*0c44*/ 	.word	0x00000230


	//   ....[3]....
        /*0c48*/ 	.word	0x000003a0


	//   ....[4]....
        /*0c4c*/ 	.word	0x00000500


	//   ....[5]....
        /*0c50*/ 	.word	0x00000620


	//   ....[6]....
        /*0c54*/ 	.word	0x00000780


	//   ....[7]....
        /*0c58*/ 	.word	0x00003560


	//   ....[8]....
        /*0c5c*/ 	.word	0x00003570


	//   ....[9]....
        /*0c60*/ 	.word	0x000042b0


	//   ....[10]....
        /*0c64*/ 	.word	0x000042c0


	//   ....[11]....
        /*0c68*/ 	.word	0x00005870


	//   ....[12]....
        /*0c6c*/ 	.word	0x00005880


	//   ....[13]....
        /*0c70*/ 	.word	0x000067c0


	//   ....[14]....
        /*0c74*/ 	.word	0x000067d0


	//   ....[15]....
        /*0c78*/ 	.word	0x00007940


	//   ....[16]....
        /*0c7c*/ 	.word	0x00007950


	//   ....[17]....
        /*0c80*/ 	.word	0x00007b00


	//   ....[18]....
        /*0c84*/ 	.word	0x00007b10


	//   ....[19]....
        /*0c88*/ 	.word	0x00007f40


	//   ....[20]....
        /*0c8c*/ 	.word	0x00007f50


	//   ....[21]....
        /*0c90*/ 	.word	0x00008100


	//   ....[22]....
        /*0c94*/ 	.word	0x00008120


	//   ....[23]....
        /*0c98*/ 	.word	0x00008ce0


	//   ....[24]....
        /*0c9c*/ 	.word	0x000094b0


	//   ....[25]....
        /*0ca0*/ 	.word	0x000094c0


	//   ....[26]....
        /*0ca4*/ 	.word	0x000094d0


	//   ....[27]....
        /*0ca8*/ 	.word	0x000094e0


	//   ....[28]....
        /*0cac*/ 	.word	0x00009a10


	//   ....[29]....
        /*0cb0*/ 	.word	0x00009a20


	//   ....[30]....
        /*0cb4*/ 	.word	0x00009a30


	//   ....[31]....
        /*0cb8*/ 	.word	0x00009a40


	//   ....[32]....
        /*0cbc*/ 	.word	0x00009f50


	//   ....[33]....
        /*0cc0*/ 	.word	0x00009f60


	//   ....[34]....
        /*0cc4*/ 	.word	0x00009f70


	//   ....[35]....
        /*0cc8*/ 	.word	0x00009f80


	//   ....[36]....
        /*0ccc*/ 	.word	0x0000a4b0


	//   ....[37]....
        /*0cd0*/ 	.word	0x0000a4c0


	//   ....[38]....
        /*0cd4*/ 	.word	0x0000a4d0


	//   ....[39]....
        /*0cd8*/ 	.word	0x0000a4e0


	//   ....[40]....
        /*0cdc*/ 	.word	0x0000db60


	//   ....[41]....
        /*0ce0*/ 	.word	0x0000db70


	//   ....[42]....
        /*0ce4*/ 	.word	0x0000db80


	//   ....[43]....
        /*0ce8*/ 	.word	0x0000db90


	//   ....[44]....
        /*0cec*/ 	.word	0x0000e030


	//   ....[45]....
        /*0cf0*/ 	.word	0x0000e040


	//   ....[46]....
        /*0cf4*/ 	.word	0x0000e050


	//   ....[47]....
        /*0cf8*/ 	.word	0x0000e060


	//   ....[48]....
        /*0cfc*/ 	.word	0x0000e480


	//   ....[49]....
        /*0d00*/ 	.word	0x0000e490


	//   ....[50]....
        /*0d04*/ 	.word	0x0000e4a0


	//   ....[51]....
        /*0d08*/ 	.word	0x0000e4b0


	//   ....[52]....
        /*0d0c*/ 	.word	0x0000e8f0


	//   ....[53]....
        /*0d10*/ 	.word	0x0000e900


	//   ....[54]....
        /*0d14*/ 	.word	0x0000e910


	//   ....[55]....
        /*0d18*/ 	.word	0x0000e920


	//   ....[56]....
        /*0d1c*/ 	.word	0x000133e0


	//   ....[57]....
        /*0d20*/ 	.word	0x000138e0


	//   ....[58]....
        /*0d24*/ 	.word	0x00014120


	//   ....[59]....
        /*0d28*/ 	.word	0x00014160


	//   ....[60]....
        /*0d2c*/ 	.word	0x000144b0


	//   ....[61]....
        /*0d30*/ 	.word	0x00014580


	//   ....[62]....
        /*0d34*/ 	.word	0x00016a60


	//   ....[63]....
        /*0d38*/ 	.word	0x00016e50


	//   ....[64]....
        /*0d3c*/ 	.word	0x00017530


	//   ....[65]....
        /*0d40*/ 	.word	0x000176c0


	//   ....[66]....
        /*0d44*/ 	.word	0x00017b20


	//   ....[67]....
        /*0d48*/ 	.word	0x00017b80


	//   ....[68]....
        /*0d4c*/ 	.word	0x0001a0b0


	//   ....[69]....
        /*0d50*/ 	.word	0x0001a110


	//   ....[70]....
        /*0d54*/ 	.word	0x0001a2e0


	//   ....[71]....
        /*0d58*/ 	.word	0x0001a320


	//   ....[72]....
        /*0d5c*/ 	.word	0x0001c580


	//   ....[73]....
        /*0d60*/ 	.word	0x0001c9d0


	//   ....[74]....
        /*0d64*/ 	.word	0x0001d140


	//   ....[75]....
        /*0d68*/ 	.word	0x0001d240


	//   ....[76]....
        /*0d6c*/ 	.word	0x0001d6c0


	//   ....[77]....
        /*0d70*/ 	.word	0x0001d710


	//   ....[78]....
        /*0d74*/ 	.word	0x0001e8a0


	//   ....[79]....
        /*0d78*/ 	.word	0x0001e8c0


	//   ....[80]....
        /*0d7c*/ 	.word	0x0001e9a0


	//   ....[81]....
        /*0d80*/ 	.word	0x0001e9c0


	//   ....[82]....
        /*0d84*/ 	.word	0x00020460


	//   ....[83]....
        /*0d88*/ 	.word	0x000204a0


	//   ....[84]....
        /*0d8c*/ 	.word	0x00020570


	//   ....[85]....
        /*0d90*/ 	.word	0x000205a0


	//   ....[86]....
        /*0d94*/ 	.word	0x00020db0


	//   ....[87]....
        /*0d98*/ 	.word	0x00020de0


	//   ....[88]....
        /*0d9c*/ 	.word	0x00020f20


	//   ....[89]....
        /*0da0*/ 	.word	0x00020f40


	//   ....[90]....
        /*0da4*/ 	.word	0x00021080


	//   ....[91]....
        /*0da8*/ 	.word	0x000210a0


	//   ....[92]....
        /*0dac*/ 	.word	0x000211f0


	//   ....[93]....
        /*0db0*/ 	.word	0x00021210


	//   ....[94]....
        /*0db4*/ 	.word	0x00021b10


	//   ....[95]....
        /*0db8*/ 	.word	0x00021b20


	//   ....[96]....
        /*0dbc*/ 	.word	0x00021c60


	//   ....[97]....
        /*0dc0*/ 	.word	0x00021c80


	//   ....[98]....
        /*0dc4*/ 	.word	0x00021dc0


	//   ....[99]....
        /*0dc8*/ 	.word	0x00021de0


	//   ....[100]....
        /*0dcc*/ 	.word	0x00021f30


	//   ....[101]....
        /*0dd0*/ 	.word	0x00021f50


	//   ....[102]....
        /*0dd4*/ 	.word	0x00022120


	//   ....[103]....
        /*0dd8*/ 	.word	0x000222d0


	//   ....[104]....
        /*0ddc*/ 	.word	0x00022300


	//   ....[105]....
        /*0de0*/ 	.word	0x00022330


	//   ....[106]....
        /*0de4*/ 	.word	0x00022360


	//   ....[107]....
        /*0de8*/ 	.word	0x00022390


	//   ....[108]....
        /*0dec*/ 	.word	0x000223c0


	//   ....[109]....
        /*0df0*/ 	.word	0x00022530


	//   ....[110]....
        /*0df4*/ 	.word	0x00022560


	//   ....[111]....
        /*0df8*/ 	.word	0x00022590


	//   ....[112]....
        /*0dfc*/ 	.word	0x000225c0


	//   ....[113]....
        /*0e00*/ 	.word	0x000225f0


	//   ....[114]....
        /*0e04*/ 	.word	0x00022620


	//   ....[115]....
        /*0e08*/ 	.word	0x000226b0


	//   ....[116]....
        /*0e0c*/ 	.word	0x00022710


	//   ....[117]....
        /*0e10*/ 	.word	0x000227a0


	//   ....[118]....
        /*0e14*/ 	.word	0x00023840


	//   ....[119]....
        /*0e18*/ 	.word	0x00026130


	//   ....[120]....
        /*0e1c*/ 	.word	0x00026150


	//   ....[121]....
        /*0e20*/ 	.word	0x00026160


	//   ....[122]....
        /*0e24*/ 	.word	0x00026210


	//   ....[123]....
        /*0e28*/ 	.word	0x00026250


	//   ....[124]....
        /*0e2c*/ 	.word	0x000262b0


	//   ....[125]....
        /*0e30*/ 	.word	0x000262d0


	//   ....[126]....
        /*0e34*/ 	.word	0x00026300


	//   ....[127]....
        /*0e38*/ 	.word	0x00026ae0


	//   ....[128]....
        /*0e3c*/ 	.word	0x00026b10


	//   ....[129]....
        /*0e40*/ 	.word	0x00026b40


	//   ....[130]....
        /*0e44*/ 	.word	0x00026c00


	//   ....[131]....
        /*0e48*/ 	.word	0x00026c10


	//   ....[132]....
        /*0e4c*/ 	.word	0x00026cd0


	//   ....[133]....
        /*0e50*/ 	.word	0x00026ce0


	//   ....[134]....
        /*0e54*/ 	.word	0x00026da0


	//   ....[135]....
        /*0e58*/ 	.word	0x00026db0


	//   ....[136]....
        /*0e5c*/ 	.word	0x00026e70


	//   ....[137]....
        /*0e60*/ 	.word	0x00026e80


	//   ....[138]....
        /*0e64*/ 	.word	0x00026f40


	//   ....[139]....
        /*0e68*/ 	.word	0x00026f50


	//   ....[140]....
        /*0e6c*/ 	.word	0x00027000


	//   ....[141]....
        /*0e70*/ 	.word	0x00027010


	//   ....[142]....
        /*0e74*/ 	.word	0x00027020


	//   ....[143]....
        /*0e78*/ 	.word	0x00027880


	//   ....[144]....
        /*0e7c*/ 	.word	0x000278c0


	//   ....[145]....
        /*0e80*/ 	.word	0x000278e0


	//   ....[146]....
        /*0e84*/ 	.word	0x000279a0


	//   ....[147]....
        /*0e88*/ 	.word	0x000279d0


	//   ....[148]....
        /*0e8c*/ 	.word	0x00027a20


	//   ....[149]....
        /*0e90*/ 	.word	0x00027a50


	//   ....[150]....
        /*0e94*/ 	.word	0x00027ac0


	//   ....[151]....
        /*0e98*/ 	.word	0x00027db0


	//   ....[152]....
        /*0e9c*/ 	.word	0x00027dd0


	//   ....[153]....
        /*0ea0*/ 	.word	0x00027e90


	//   ....[154]....
        /*0ea4*/ 	.word	0x00027ea0


	//   ....[155]....
        /*0ea8*/ 	.word	0x00027f50


	//   ....[156]....
        /*0eac*/ 	.word	0x00027f60


	//   ....[157]....
        /*0eb0*/ 	.word	0x00027f70


	//   ....[158]....
        /*0eb4*/ 	.word	0x00028020


	//   ....[159]....
        /*0eb8*/ 	.word	0x000285d0


	//   ....[160]....
        /*0ebc*/ 	.word	0x00028610


	//   ....[161]....
        /*0ec0*/ 	.word	0x000286a0


	//   ....[162]....
        /*0ec4*/ 	.word	0x000286d0


	//   ....[163]....
        /*0ec8*/ 	.word	0x00028760


	//   ....[164]....
        /*0ecc*/ 	.word	0x00028790


	//   ....[165]....
        /*0ed0*/ 	.word	0x000287a0


	//   ....[166]....
        /*0ed4*/ 	.word	0x00028830


	//   ....[167]....
        /*0ed8*/ 	.word	0x00028c70


	//   ....[168]....
        /*0edc*/ 	.word	0x00028cc0


	//   ....[169]....
        /*0ee0*/ 	.word	0x00028cf0


	//   ....[170]....
        /*0ee4*/ 	.word	0x00028d20


	//   ....[171]....
        /*0ee8*/ 	.word	0x00028d30


	//   ....[172]....
        /*0eec*/ 	.word	0x00028d60


	//   ....[173]....
        /*0ef0*/ 	.word	0x00028d90


	//   ....[174]....
        /*0ef4*/ 	.word	0x00028dc0


	//   ....[175]....
        /*0ef8*/ 	.word	0x00028f40


	//   ....[176]....
        /*0efc*/ 	.word	0x00028f70


	//   ....[177]....
        /*0f00*/ 	.word	0x00028fa0


	//   ....[178]....
        /*0f04*/ 	.word	0x00028fd0


	//   ....[179]....
        /*0f08*/ 	.word	0x00029000


	//   ....[180]....
        /*0f0c*/ 	.word	0x00029030


	//   ....[181]....
        /*0f10*/ 	.word	0x000290f0


	//   ....[182]....
        /*0f14*/ 	.word	0x00029110


	//   ....[183]....
        /*0f18*/ 	.word	0x00029180


	//   ....[184]....
        /*0f1c*/ 	.word	0x00029820


	//   ....[185]....
        /*0f20*/ 	.word	0x00029b40


	//   ....[186]....
        /*0f24*/ 	.word	0x00029bd0


	//   ....[187]....
        /*0f28*/ 	.word	0x00029c70


	//   ....[188]....
        /*0f2c*/ 	.word	0x00029d00


	//   ....[189]....
        /*0f30*/ 	.word	0x00029df0


	//   ....[190]....
        /*0f34*/ 	.word	0x00029e80


	//   ....[191]....
        /*0f38*/ 	.word	0x00029f20


	//   ....[192]....
        /*0f3c*/ 	.word	0x00029fb0


	//   ....[193]....
        /*0f40*/ 	.word	0x0002a0a0


	//   ....[194]....
        /*0f44*/ 	.word	0x0002a130


	//   ....[195]....
        /*0f48*/ 	.word	0x0002a1d0


	//   ....[196]....
        /*0f4c*/ 	.word	0x0002a260


	//   ....[197]....
        /*0f50*/ 	.word	0x0002a350


	//   ....[198]....
        /*0f54*/ 	.word	0x0002a3e0


	//   ....[199]....
        /*0f58*/ 	.word	0x0002a430


	//   ....[200]....
        /*0f5c*/ 	.word	0x0002a480


	//   ....[201]....
        /*0f60*/ 	.word	0x0002a510


	//   ....[202]....
        /*0f64*/ 	.word	0x0002a5a0


	//   ....[203]....
        /*0f68*/ 	.word	0x0002a5f0


	//   ....[204]....
        /*0f6c*/ 	.word	0x0002a640


	//   ....[205]....
        /*0f70*/ 	.word	0x0002a6d0


	//   ....[206]....
        /*0f74*/ 	.word	0x0002a760


	//   ....[207]....
        /*0f78*/ 	.word	0x0002a7b0


	//   ....[208]....
        /*0f7c*/ 	.word	0x0002a800


	//   ....[209]....
        /*0f80*/ 	.word	0x0002a890


	//   ....[210]....
        /*0f84*/ 	.word	0x0002a920


	//   ....[211]....
        /*0f88*/ 	.word	0x0002a970


	//   ....[212]....
        /*0f8c*/ 	.word	0x0002a9c0


	//   ....[213]....
        /*0f90*/ 	.word	0x0002aab0


	//   ....[214]....
        /*0f94*/ 	.word	0x0002ab40


	//   ....[215]....
        /*0f98*/ 	.word	0x0002ab90


	//   ....[216]....
        /*0f9c*/ 	.word	0x0002abe0


	//   ....[217]....
        /*0fa0*/ 	.word	0x0002ac70


	//   ....[218]....
        /*0fa4*/ 	.word	0x0002ad00


	//   ....[219]....
        /*0fa8*/ 	.word	0x0002ad50


	//   ....[220]....
        /*0fac*/ 	.word	0x0002ada0


	//   ....[221]....
        /*0fb0*/ 	.word	0x0002ae30


	//   ....[222]....
        /*0fb4*/ 	.word	0x0002aec0


	//   ....[223]....
        /*0fb8*/ 	.word	0x0002af10


	//   ....[224]....
        /*0fbc*/ 	.word	0x0002af60


	//   ....[225]....
        /*0fc0*/ 	.word	0x0002aff0


	//   ....[226]....
        /*0fc4*/ 	.word	0x0002b080


	//   ....[227]....
        /*0fc8*/ 	.word	0x0002b0d0


	//   ....[228]....
        /*0fcc*/ 	.word	0x0002b120


	//   ....[229]....
        /*0fd0*/ 	.word	0x0002b4c0


	//   ....[230]....
        /*0fd4*/ 	.word	0x0002b7a0


	//   ....[231]....
        /*0fd8*/ 	.word	0x0002b890


	//   ....[232]....
        /*0fdc*/ 	.word	0x0002b930


	//   ....[233]....
        /*0fe0*/ 	.word	0x0002b990


	//   ....[234]....
        /*0fe4*/ 	.word	0x0002ba70


	//   ....[235]....
        /*0fe8*/ 	.word	0x0002bb40


	//   ....[236]....
        /*0fec*/ 	.word	0x0002bc40


	//   ....[237]....
        /*0ff0*/ 	.word	0x0002bcb0


	//   ....[238]....
        /*0ff4*/ 	.word	0x0002bd90


	//   ....[239]....
        /*0ff8*/ 	.word	0x0002be50


	//   ....[240]....
        /*0ffc*/ 	.word	0x0002beb0


	//   ....[241]....
        /*1000*/ 	.word	0x0002bf10


	//   ....[242]....
        /*1004*/ 	.word	0x0002c030


	//   ....[243]....
        /*1008*/ 	.word	0x0002c090


	//   ....[244]....
        /*100c*/ 	.word	0x0002c1c0


	//   ....[245]....
        /*1010*/ 	.word	0x0002c220


	//   ....[246]....
        /*1014*/ 	.word	0x0002c350


	//   ....[247]....
        /*1018*/ 	.word	0x0002c3b0


	//   ....[248]....
        /*101c*/ 	.word	0x0002c4e0


	//   ....[249]....
        /*1020*/ 	.word	0x0002c540


	//   ....[250]....
        /*1024*/ 	.word	0x0002c670


	//   ....[251]....
        /*1028*/ 	.word	0x0002c6d0


	//   ....[252]....
        /*102c*/ 	.word	0x0002c800


	//   ....[253]....
        /*1030*/ 	.word	0x0002c860


	//   ....[254]....
        /*1034*/ 	.word	0x0002c970


	//   ....[255]....
        /*1038*/ 	.word	0x0002caa0


	//   ....[0]....
        /*103c*/ 	.word	0x0002cb60


	//   ....[1]....
        /*1040*/ 	.word	0x0002cc40


	//   ....[2]....
        /*1044*/ 	.word	0x0002cd20


	//   ....[3]....
        /*1048*/ 	.word	0x0002cd80


	//   ....[4]....
        /*104c*/ 	.word	0x0002ce60


	//   ....[5]....
        /*1050*/ 	.word	0x0002cec0


	//   ....[6]....
        /*1054*/ 	.word	0x0002cfd0


	//   ....[7]....
        /*1058*/ 	.word	0x0002d0c0


	//   ....[8]....
        /*105c*/ 	.word	0x0002d160


	//   ....[9]....
        /*1060*/ 	.word	0x0002d1c0


	//   ....[10]....
        /*1064*/ 	.word	0x0002d2e0


	//   ....[11]....
        /*1068*/ 	.word	0x0002d340


	//   ....[12]....
        /*106c*/ 	.word	0x0002d460


	//   ....[13]....
        /*1070*/ 	.word	0x0002d4c0


	//   ....[14]....
        /*1074*/ 	.word	0x0002d590


	//   ....[15]....
        /*1078*/ 	.word	0x0002d700


	//   ....[16]....
        /*107c*/ 	.word	0x0002d7d0


	//   ....[17]....
        /*1080*/ 	.word	0x0002d920


	//   ....[18]....
        /*1084*/ 	.word	0x0002d9d0


	//   ....[19]....
        /*1088*/ 	.word	0x0002da30


	//   ....[20]....
        /*108c*/ 	.word	0x0002daf0


	//   ....[21]....
        /*1090*/ 	.word	0x0002dbd0


	//   ....[22]....
        /*1094*/ 	.word	0x0002dc90


	//   ....[23]....
        /*1098*/ 	.word	0x0002dda0


	//   ....[24]....
        /*109c*/ 	.word	0x0002de40


	//   ....[25]....
        /*10a0*/ 	.word	0x0002df60


	//   ....[26]....
        /*10a4*/ 	.word	0x0002dfd0


	//   ....[27]....
        /*10a8*/ 	.word	0x0002e040


	//   ....[28]....
        /*10ac*/ 	.word	0x0002e0b0


	//   ....[29]....
        /*10b0*/ 	.word	0x0002e120


	//   ....[30]....
        /*10b4*/ 	.word	0x0002e1a0


	//   ....[31]....
        /*10b8*/ 	.word	0x0002e230


	//   ....[32]....
        /*10bc*/ 	.word	0x0002e2c0


	//   ....[33]....
        /*10c0*/ 	.word	0x0002e330


	//   ....[34]....
        /*10c4*/ 	.word	0x0002e3a0


	//   ....[35]....
        /*10c8*/ 	.word	0x0002e410


	//   ....[36]....
        /*10cc*/ 	.word	0x0002e490


	//   ....[37]....
        /*10d0*/ 	.word	0x0002e500


	//   ....[38]....
        /*10d4*/ 	.word	0x0002e5a0


	//   ....[39]....
        /*10d8*/ 	.word	0x0002e630


	//   ....[40]....
        /*10dc*/ 	.word	0x0002e750


	//----- nvinfo : EIATTR_REG_RECONFIG
	.align		4
.L_471:
        /*10e0*/ 	.byte	0x01, 0x54
	.zero		2


	//----- nvinfo : EIATTR_SYSCALL_OFFSETS
	.align		4
        /*10e4*/ 	.byte	0x04, 0x46
        /*10e6*/ 	.short	(.L_473 - .L_472)


	//   ....[0]....
.L_472:
        /*10e8*/ 	.word	0x00001f10


	//   ....[1]....
        /*10ec*/ 	.word	0x00002060


	//   ....[2]....
        /*10f0*/ 	.word	0x00008e80


	//   ....[3]....
        /*10f4*/ 	.word	0x000091a0


	//   ....[4]....
        /*10f8*/ 	.word	0x000256b0


	//   ....[5]....
        /*10fc*/ 	.word	0x00025800


	//   ....[6]....
        /*1100*/ 	.word	0x000258f0


	//   ....[7]....
        /*1104*/ 	.word	0x00026720


	//----- nvinfo : EIATTR_MBARRIER_INSTR_OFFSETS
	.align		4
.L_473:
        /*1108*/ 	.byte	0x04, 0x39
        /*110a*/ 	.short	(.L_475 - .L_474)


	//   ....[0]....
.L_474:
        /*110c*/ 	.word	0x00000250
        /*1110*/ 	.word	0x000000ff
        /*1114*/ 	.word	0x00030800
        /*1118*/ 	.short	0x0100
        /*111a*/ 	.byte	0x08
	.zero		1


	//   ....[1]....
        /*111c*/ 	.word	0x00000260
        /*1120*/ 	.word	0x000000ff
        /*1124*/ 	.word	0x00030820
        /*1128*/ 	.short	0x0100
        /*112a*/ 	.byte	0x08
	.zero		1


	//   ....[2]....
        /*112c*/ 	.word	0x00000350
        /*1130*/ 	.word	0x000000ff
        /*1134*/ 	.word	0x00030830
        /*1138*/ 	.short	0x0100
        /*113a*/ 	.byte	0x08
	.zero		1


	//   ....[3]....
        /*113c*/ 	.word	0x00000360
        /*1140*/ 	.word	0x000000ff
        /*1144*/ 	.word	0x00030840
        /*1148*/ 	.short	0x0100
        /*114a*/ 	.byte	0x08
	.zero		1


	//   ....[4]....
        /*114c*/ 	.word	0x00000370
        /*1150*/ 	.word	0x000000ff
        /*1154*/ 	.word	0x00030838
        /*1158*/ 	.short	0x0100
        /*115a*/ 	.byte	0x08
	.zero		1


	//   ....[5]....
        /*115c*/ 	.word	0x00000380
        /*1160*/ 	.word	0x000000ff
        /*1164*/ 	.word	0x00030848
        /*1168*/ 	.short	0x0100
        /*116a*/ 	.byte	0x08
	.zero		1


	//   ....[6]....
        /*116c*/ 	.word	0x000004b0
        /*1170*/ 	.word	0x000000ff
        /*1174*/ 	.word	0x00030850
        /*1178*/ 	.short	0x0100
        /*117a*/ 	.byte	0x08
	.zero		1


	//   ....[7]....
        /*117c*/ 	.word	0x000004c0
        /*1180*/ 	.word	0x000000ff
        /*1184*/ 	.word	0x00030860
        /*1188*/ 	.short	0x0100
        /*118a*/ 	.byte	0x08
	.zero		1


	//   ....[8]....
        /*118c*/ 	.word	0x000004d0
        /*1190*/ 	.word	0x000000ff
        /*1194*/ 	.word	0x00030858
        /*1198*/ 	.short	0x0100
        /*119a*/ 	.byte	0x08
	.zero		1


	//   ....[9]....
        /*119c*/ 	.word	0x000004e0
        /*11a0*/ 	.word	0x000000ff
        /*11a4*/ 	.word	0x00030868
        /*11a8*/ 	.short	0x0100
        /*11aa*/ 	.byte	0x08
	.zero		1


	//   ....[10]....
        /*11ac*/ 	.word	0x000005d0
        /*11b0*/ 	.word	0x000000ff
        /*11b4*/ 	.word	0x00030870
        /*11b8*/ 	.short	0x0100
        /*11ba*/ 	.byte	0x06
	.zero		1


	//   ....[11]....
        /*11bc*/ 	.word	0x000005e0
        /*11c0*/ 	.word	0x000000ff
        /*11c4*/ 	.word	0x00030880
        /*11c8*/ 	.short	0x0100
        /*11ca*/ 	.byte	0x06
	.zero		1


	//   ....[12]....
        /*11cc*/ 	.word	0x000005f0
        /*11d0*/ 	.word	0x000000ff
        /*11d4*/ 	.word	0x00030878
        /*11d8*/ 	.short	0x0100
        /*11da*/ 	.byte	0x06
	.zero		1


	//   ....[13]....
        /*11dc*/ 	.word	0x00000600
        /*11e0*/ 	.word	0x000000ff
        /*11e4*/ 	.word	0x00030888
        /*11e8*/ 	.short	0x0100
        /*11ea*/ 	.byte	0x06
	.zero		1


	//   ....[14]....
        /*11ec*/ 	.word	0x00000730
        /*11f0*/ 	.word	0x000000ff
        /*11f4*/ 	.word	0x00030890
        /*11f8*/ 	.short	0x0100
        /*11fa*/ 	.byte	0x08
	.zero		1


	//   ....[15]....
        /*11fc*/ 	.word	0x00000740
        /*1200*/ 	.word	0x000000ff
        /*1204*/ 	.word	0x000308a0
        /*1208*/ 	.short	0x0100
        /*120a*/ 	.byte	0x08
	.zero		1


	//   ....[16]....
        /*120c*/ 	.word	0x00000750
        /*1210*/ 	.word	0x000000ff
        /*1214*/ 	.word	0x00030898
        /*1218*/ 	.short	0x0100
        /*121a*/ 	.byte	0x08
	.zero		1


	//   ....[17]....
        /*121c*/ 	.word	0x00000760
        /*1220*/ 	.word	0x000000ff
        /*1224*/ 	.word	0x000308a8
        /*1228*/ 	.short	0x0100
        /*122a*/ 	.byte	0x08
	.zero		1


	//   ....[18]....
        /*122c*/ 	.word	0x00000890
        /*1230*/ 	.word	0x000000ff
        /*1234*/ 	.word	0x000308b0
        /*1238*/ 	.short	0x0100
        /*123a*/ 	.byte	0x08
	.zero		1


	//   ....[19]....
        /*123c*/ 	.word	0x000008a0
        /*1240*/ 	.word	0x000000ff
        /*1244*/ 	.word	0x000308c0
        /*1248*/ 	.short	0x0100
        /*124a*/ 	.byte	0x08
	.zero		1


	//   ....[20]....
        /*124c*/ 	.word	0x000008b0
        /*1250*/ 	.word	0x000000ff
        /*1254*/ 	.word	0x000308b8
        /*1258*/ 	.short	0x0100
        /*125a*/ 	.byte	0x08
	.zero		1


	//   ....[21]....
        /*125c*/ 	.word	0x000008c0
        /*1260*/ 	.word	0x000000ff
        /*1264*/ 	.word	0x000308c8
        /*1268*/ 	.short	0x0100
        /*126a*/ 	.byte	0x08
	.zero		1


	//   ....[22]....
        /*126c*/ 	.word	0x00003510
        /*1270*/ 	.word	0x0000005a
        /*1274*/ 	.word	0x00030890
        /*1278*/ 	.short	0x010a
        /*127a*/ 	.byte	0x3f
	.zero		1


	//   ....[23]....
        /*127c*/ 	.word	0x00005810
        /*1280*/ 	.word	0x0000005a
        /*1284*/ 	.word	0x00030890
        /*1288*/ 	.short	0x010a
        /*128a*/ 	.byte	0x3f
	.zero		1


	//   ....[24]....
        /*128c*/ 	.word	0x00007770
        /*1290*/ 	.word	0x0000005a
        /*1294*/ 	.word	0x00030890
        /*1298*/ 	.short	0x010a
        /*129a*/ 	.byte	0x3f
	.zero		1


	//   ....[25]....
        /*129c*/ 	.word	0x00007d80
        /*12a0*/ 	.word	0x0000000b
        /*12a4*/ 	.word	0x00000000
        /*12a8*/ 	.short	0x0101
        /*12aa*/ 	.byte	0x3f
	.zero		1


	//   ....[26]....
        /*12ac*/ 	.word	0x00007dc0
        /*12b0*/ 	.word	0x0000005a
        /*12b4*/ 	.word	0x000308b0
        /*12b8*/ 	.short	0x010a
        /*12ba*/ 	.byte	0x3f
	.zero		1


	//   ....[27]....
        /*12bc*/ 	.word	0x00008380
        /*12c0*/ 	.word	0x0000005a
        /*12c4*/ 	.word	0x00000000
        /*12c8*/ 	.short	0x0101
        /*12ca*/ 	.byte	0x3f
	.zero		1


	//   ....[28]....
        /*12cc*/ 	.word	0x00008f20
        /*12d0*/ 	.word	0x00000012
        /*12d4*/ 	.word	0x00030800
        /*12d8*/ 	.short	0x010a
        /*12da*/ 	.byte	0x3f
	.zero		1


	//   ....[29]....
        /*12dc*/ 	.word	0x00008f70
        /*12e0*/ 	.word	0x00000012
        /*12e4*/ 	.word	0x00030800
        /*12e8*/ 	.short	0x010a
        /*12ea*/ 	.byte	0x3f
	.zero		1


	//   ....[30]....
        /*12ec*/ 	.word	0x0000a8c0
        /*12f0*/ 	.word	0x00000012
        /*12f4*/ 	.word	0x00030800
        /*12f8*/ 	.short	0x010a
        /*12fa*/ 	.byte	0x3f
	.zero		1


	//   ....[31]....
        /*12fc*/ 	.word	0x0000ec00
        /*1300*/ 	.word	0x00000012
        /*1304*/ 	.word	0x00030800
        /*1308*/ 	.short	0x010a
        /*130a*/ 	.byte	0x3f
	.zero		1


	//   ....[32]....
        /*130c*/ 	.word	0x000122d0
        /*1310*/ 	.word	0x0000003a
        /*1314*/ 	.word	0x00030830
        /*1318*/ 	.short	0x010a
        /*131a*/ 	.byte	0x3f
	.zero		1


	//   ....[33]....
        /*131c*/ 	.word	0x00012380
        /*1320*/ 	.word	0x0000003a
        /*1324*/ 	.word	0x00030830
        /*1328*/ 	.short	0x010a
        /*132a*/ 	.byte	0x3f
	.zero		1


	//   ....[34]....
        /*132c*/ 	.word	0x00013440
        /*1330*/ 	.word	0x0000001b
        /*1334*/ 	.word	0x00000000
        /*1338*/ 	.short	0x0101
        /*133a*/ 	.byte	0x3f
	.zero		1


	//   ....[35]....
        /*133c*/ 	.word	0x000151b0
        /*1340*/ 	.word	0x00000002
        /*1344*/ 	.word	0x00030830
        /*1348*/ 	.short	0x010a
        /*134a*/ 	.byte	0x3f
	.zero		1


	//   ....[36]....
        /*134c*/ 	.word	0x00015240
        /*1350*/ 	.word	0x00000002
        /*1354*/ 	.word	0x00030830
        /*1358*/ 	.short	0x010a
        /*135a*/ 	.byte	0x3f
	.zero		1


	//   ....[37]....
        /*135c*/ 	.word	0x00016420
        /*1360*/ 	.word	0x000000cb
        /*1364*/ 	.word	0x00030850
        /*1368*/ 	.short	0x010a
        /*136a*/ 	.byte	0x3f
	.zero		1


	//   ....[38]....
        /*136c*/ 	.word	0x00016470
        /*1370*/ 	.word	0x000000cb
        /*1374*/ 	.word	0x00030850
        /*1378*/ 	.short	0x010a
        /*137a*/ 	.byte	0x3f
	.zero		1


	//   ....[39]....
        /*137c*/ 	.word	0x00016a00
        /*1380*/ 	.word	0x00000002
        /*1384*/ 	.word	0x00000000
        /*1388*/ 	.short	0x0101
        /*138a*/ 	.byte	0x3f
	.zero		1


	//   ....[40]....
        /*138c*/ 	.word	0x00018180
        /*1390*/ 	.word	0x000000cb
        /*1394*/ 	.word	0x00000000
        /*1398*/ 	.short	0x0101
        /*139a*/ 	.byte	0x3f
	.zero		1


	//   ....[41]....
        /*139c*/ 	.word	0x00018700
        /*13a0*/ 	.word	0x000000de
        /*13a4*/ 	.word	0x00030830
        /*13a8*/ 	.short	0x010a
        /*13aa*/ 	.byte	0x3f
	.zero		1


	//   ....[42]....
        /*13ac*/ 	.word	0x00018790
        /*13b0*/ 	.word	0x000000de
        /*13b4*/ 	.word	0x00030830
        /*13b8*/ 	.short	0x010a
        /*13ba*/ 	.byte	0x3f
	.zero		1


	//   ....[43]....
        /*13bc*/ 	.word	0x00019980
        /*13c0*/ 	.word	0x0000000d
        /*13c4*/ 	.word	0x00030850
        /*13c8*/ 	.short	0x010a
        /*13ca*/ 	.byte	0x3f
	.zero		1


	//   ....[44]....
        /*13cc*/ 	.word	0x000199d0
        /*13d0*/ 	.word	0x0000000d
        /*13d4*/ 	.word	0x00030850
        /*13d8*/ 	.short	0x010a
        /*13da*/ 	.byte	0x3f
	.zero		1


	//   ....[45]....
        /*13dc*/ 	.word	0x0001a310
        /*13e0*/ 	.word	0x000000de
        /*13e4*/ 	.word	0x00000000
        /*13e8*/ 	.short	0x0101
        /*13ea*/ 	.byte	0x3f
	.zero		1


	//   ....[46]....
        /*13ec*/ 	.word	0x0001aa80
        /*13f0*/ 	.word	0x0000000d
        /*13f4*/ 	.word	0x00000000
        /*13f8*/ 	.short	0x0101
        /*13fa*/ 	.byte	0x3f
	.zero		1


	//   ....[47]....
        /*13fc*/ 	.word	0x0001ad00
        /*1400*/ 	.word	0x00000004
        /*1404*/ 	.word	0x00030830
        /*1408*/ 	.short	0x010a
        /*140a*/ 	.byte	0x3f
	.zero		1


	//   ....[48]....
        /*140c*/ 	.word	0x0001ad90
        /*1410*/ 	.word	0x00000004
        /*1414*/ 	.word	0x00030830
        /*1418*/ 	.short	0x010a
        /*141a*/ 	.byte	0x3f
	.zero		1


	//   ....[49]....
        /*141c*/ 	.word	0x0001bf90
        /*1420*/ 	.word	0x000000de
        /*1424*/ 	.word	0x00030850
        /*1428*/ 	.short	0x010a
        /*142a*/ 	.byte	0x3f
	.zero		1


	//   ....[50]....
        /*142c*/ 	.word	0x0001bfe0
        /*1430*/ 	.word	0x000000de
        /*1434*/ 	.word	0x00030850
        /*1438*/ 	.short	0x010a
        /*143a*/ 	.byte	0x3f
	.zero		1


	//   ....[51]....
        /*143c*/ 	.word	0x0001c4f0
        /*1440*/ 	.word	0x00000004
        /*1444*/ 	.word	0x00000000
        /*1448*/ 	.short	0x0101
        /*144a*/ 	.byte	0x3f
	.zero		1


	//   ....[52]....
        /*144c*/ 	.word	0x0001dd00
        /*1450*/ 	.word	0x000000de
        /*1454*/ 	.word	0x00000000
        /*1458*/ 	.short	0x0101
        /*145a*/ 	.byte	0x3f
	.zero		1


	//   ....[53]....
        /*145c*/ 	.word	0x0001e690
        /*1460*/ 	.word	0x0000000c
        /*1464*/ 	.word	0x00030850
        /*1468*/ 	.short	0x010a
        /*146a*/ 	.byte	0x3f
	.zero		1


	//   ....[54]....
        /*146c*/ 	.word	0x0001e730
        /*1470*/ 	.word	0x0000000c
        /*1474*/ 	.word	0x00030850
        /*1478*/ 	.short	0x010a
        /*147a*/ 	.byte	0x3f
	.zero		1


	//   ....[55]....
        /*147c*/ 	.word	0x0001f350
        /*1480*/ 	.word	0x00000004
        /*1484*/ 	.word	0x00000000
        /*1488*/ 	.short	0x0101
        /*148a*/ 	.byte	0x3f
	.zero		1


	//   ....[56]....
        /*148c*/ 	.word	0x00020dc0
        /*1490*/ 	.word	0x00000000
        /*1494*/ 	.word	0x00000000
        /*1498*/ 	.short	0x0101
        /*149a*/ 	.byte	0x3f
	.zero		1


	//   ....[57]....
        /*149c*/ 	.word	0x00023920
        /*14a0*/ 	.word	0x00000017
        /*14a4*/ 	.word	0x00030820
        /*14a8*/ 	.short	0x010a
        /*14aa*/ 	.byte	0x3f
	.zero		1


	//   ....[58]....
        /*14ac*/ 	.word	0x000239b0
        /*14b0*/ 	.word	0x0000000d
        /*14b4*/ 	.word	0x000308a0
        /*14b8*/ 	.short	0x010a
        /*14ba*/ 	.byte	0x3f
	.zero		1


	//   ....[59]....
        /*14bc*/ 	.word	0x00023f10
        /*14c0*/ 	.word	0x0000000d
        /*14c4*/ 	.word	0x000308c0
        /*14c8*/ 	.short	0x010a
        /*14ca*/ 	.byte	0x3f
	.zero		1


	//   ....[60]....
        /*14cc*/ 	.word	0x00024520
        /*14d0*/ 	.word	0x00000006
        /*14d4*/ 	.word	0x000308a0
        /*14d8*/ 	.short	0x010a
        /*14da*/ 	.byte	0x3f
	.zero		1


	//   ....[61]....
        /*14dc*/ 	.word	0x00024a60
        /*14e0*/ 	.word	0x00000006
        /*14e4*/ 	.word	0x000308c0
        /*14e8*/ 	.short	0x010a
        /*14ea*/ 	.byte	0x3f
	.zero		1


	//   ....[62]....
        /*14ec*/ 	.word	0x00025ef0
        /*14f0*/ 	.word	0x00000004
        /*14f4*/ 	.word	0x00030840
        /*14f8*/ 	.short	0x010a
        /*14fa*/ 	.byte	0x3f
	.zero		1


	//   ....[63]....
        /*14fc*/ 	.word	0x00026410
        /*1500*/ 	.word	0x00000004
        /*1504*/ 	.word	0x00030830
        /*1508*/ 	.short	0x0107
        /*150a*/ 	.byte	0x3f
	.zero		1


	//   ....[64]....
        /*150c*/ 	.word	0x000264d0
        /*1510*/ 	.word	0x00000004
        /*1514*/ 	.word	0x00030830
        /*1518*/ 	.short	0x0101
        /*151a*/ 	.byte	0x3f
	.zero		1


	//   ....[65]....
        /*151c*/ 	.word	0x000271a0
        /*1520*/ 	.word	0x00000017
        /*1524*/ 	.word	0x00030800
        /*1528*/ 	.short	0x0107
        /*152a*/ 	.byte	0x3f
	.zero		1


	//   ....[66]....
        /*152c*/ 	.word	0x000272c0
        /*1530*/ 	.word	0x00000017
        /*1534*/ 	.word	0x00030800
        /*1538*/ 	.short	0x0101
        /*153a*/ 	.byte	0x3f
	.zero		1


	//   ....[67]....
        /*153c*/ 	.word	0x000272e0
        /*1540*/ 	.word	0x00000017
        /*1544*/ 	.word	0x00030820
        /*1548*/ 	.short	0x010a
        /*154a*/ 	.byte	0x3f
	.zero		1


	//   ....[68]....
        /*154c*/ 	.word	0x000276d0
        /*1550*/ 	.word	0x00000007
        /*1554*/ 	.word	0x00030840
        /*1558*/ 	.short	0x010a
        /*155a*/ 	.byte	0x3f
	.zero		1


	//   ....[69]....
        /*155c*/ 	.word	0x00027bd0
        /*1560*/ 	.word	0x00000007
        /*1564*/ 	.word	0x00030830
        /*1568*/ 	.short	0x0107
        /*156a*/ 	.byte	0x3f
	.zero		1


	//   ....[70]....
        /*156c*/ 	.word	0x00027c90
        /*1570*/ 	.word	0x00000007
        /*1574*/ 	.word	0x00030830
        /*1578*/ 	.short	0x0101
        /*157a*/ 	.byte	0x3f
	.zero		1


	//   ....[71]....
        /*157c*/ 	.word	0x00027cf0
        /*1580*/ 	.word	0x00000007
        /*1584*/ 	.word	0x00030860
        /*1588*/ 	.short	0x010a
        /*158a*/ 	.byte	0x3f
	.zero		1


	//   ....[72]....
        /*158c*/ 	.word	0x000281a0
        /*1590*/ 	.word	0x00000007
        /*1594*/ 	.word	0x00030850
        /*1598*/ 	.short	0x0107
        /*159a*/ 	.byte	0x3f
	.zero		1


	//   ....[73]....
        /*159c*/ 	.word	0x00028300
        /*15a0*/ 	.word	0x00000007
        /*15a4*/ 	.word	0x00030850
        /*15a8*/ 	.short	0x0101
        /*15aa*/ 	.byte	0x3f
	.zero		1


	//   ....[74]....
        /*15ac*/ 	.word	0x00028520
        /*15b0*/ 	.word	0x00000004
        /*15b4*/ 	.word	0x00030860
        /*15b8*/ 	.short	0x010a
        /*15ba*/ 	.byte	0x3f
	.zero		1


	//   ....[75]....
        /*15bc*/ 	.word	0x000289b0
        /*15c0*/ 	.word	0x00000004
        /*15c4*/ 	.word	0x00030850
        /*15c8*/ 	.short	0x0107
        /*15ca*/ 	.byte	0x3f
	.zero		1


	//   ....[76]....
        /*15cc*/ 	.word	0x00028a70
        /*15d0*/ 	.word	0x00000004
        /*15d4*/ 	.word	0x00030850
        /*15d8*/ 	.short	0x0101
        /*15da*/ 	.byte	0x3f
	.zero		1


	//   ....[77]....
        /*15dc*/ 	.word	0x000297a0
        /*15e0*/ 	.word	0x00000005
        /*15e4*/ 	.word	0x00030820
        /*15e8*/ 	.short	0x010a
        /*15ea*/ 	.byte	0x3f
	.zero		1


	//   ....[78]....
        /*15ec*/ 	.word	0x00029910
        /*15f0*/ 	.word	0x00000003
        /*15f4*/ 	.word	0x00030840
        /*15f8*/ 	.short	0x010a
        /*15fa*/ 	.byte	0x3f
	.zero		1


	//   ....[79]....
        /*15fc*/ 	.word	0x000299b0
        /*1600*/ 	.word	0x00000019
        /*1604*/ 	.word	0x00030840
        /*1608*/ 	.short	0x010a
        /*160a*/ 	.byte	0x3f
	.zero		1


	//   ....[80]....
        /*160c*/ 	.word	0x000299f0
        /*1610*/ 	.word	0x00000003
        /*1614*/ 	.word	0x00030860
        /*1618*/ 	.short	0x010a
        /*161a*/ 	.byte	0x3f
	.zero		1


	//   ....[81]....
        /*161c*/ 	.word	0x00029a30
        /*1620*/ 	.word	0x00000019
        /*1624*/ 	.word	0x00030860
        /*1628*/ 	.short	0x010a
        /*162a*/ 	.byte	0x3f
	.zero		1


	//   ....[82]....
        /*162c*/ 	.word	0x00029a90
        /*1630*/ 	.word	0x0000005a
        /*1634*/ 	.word	0x00030890
        /*1638*/ 	.short	0x010a
        /*163a*/ 	.byte	0x3f
	.zero		1


	//   ....[83]....
        /*163c*/ 	.word	0x00029d40
        /*1640*/ 	.word	0x0000005a
        /*1644*/ 	.word	0x00030890
        /*1648*/ 	.short	0x010a
        /*164a*/ 	.byte	0x3f
	.zero		1


	//   ....[84]....
        /*164c*/ 	.word	0x00029ff0
        /*1650*/ 	.word	0x0000005a
        /*1654*/ 	.word	0x00030890
        /*1658*/ 	.short	0x010a
        /*165a*/ 	.byte	0x3f
	.zero		1


	//   ....[85]....
        /*165c*/ 	.word	0x0002a2a0
        /*1660*/ 	.word	0x0000005a
        /*1664*/ 	.word	0x000308b0
        /*1668*/ 	.short	0x010a
        /*166a*/ 	.byte	0x3f
	.zero		1


	//   ....[86]....
        /*166c*/ 	.word	0x0002aa00
        /*1670*/ 	.word	0x00000012
        /*1674*/ 	.word	0x00030800
        /*1678*/ 	.short	0x010a
        /*167a*/ 	.byte	0x3f
	.zero		1


	//   ....[87]....
        /*167c*/ 	.word	0x0002b160
        /*1680*/ 	.word	0x00000012
        /*1684*/ 	.word	0x00030800
        /*1688*/ 	.short	0x010a
        /*168a*/ 	.byte	0x3f
	.zero		1


	//   ....[88]....
        /*168c*/ 	.word	0x0002b1b0
        /*1690*/ 	.word	0x0000003a
        /*1694*/ 	.word	0x00030830
        /*1698*/ 	.short	0x010a
        /*169a*/ 	.byte	0x3f
	.zero		1


	//   ....[89]....
        /*169c*/ 	.word	0x0002b200
        /*16a0*/ 	.word	0x00000002
        /*16a4*/ 	.word	0x00030830
        /*16a8*/ 	.short	0x010a
        /*16aa*/ 	.byte	0x3f
	.zero		1


	//   ....[90]....
        /*16ac*/ 	.word	0x0002b250
        /*16b0*/ 	.word	0x000000cb
        /*16b4*/ 	.word	0x00030850
        /*16b8*/ 	.short	0x010a
        /*16ba*/ 	.byte	0x3f
	.zero		1


	//   ....[91]....
        /*16bc*/ 	.word	0x0002b2a0
        /*16c0*/ 	.word	0x000000de
        /*16c4*/ 	.word	0x00030830
        /*16c8*/ 	.short	0x010a
        /*16ca*/ 	.byte	0x3f
	.zero		1


	//   ....[92]....
        /*16cc*/ 	.word	0x0002b2f0
        /*16d0*/ 	.word	0x0000000d
        /*16d4*/ 	.word	0x00030850
        /*16d8*/ 	.short	0x010a
        /*16da*/ 	.byte	0x3f
	.zero		1


	//   ....[93]....
        /*16dc*/ 	.word	0x0002b340
        /*16e0*/ 	.word	0x00000004
        /*16e4*/ 	.word	0x00030830
        /*16e8*/ 	.short	0x010a
        /*16ea*/ 	.byte	0x3f
	.zero		1


	//   ....[94]....
        /*16ec*/ 	.word	0x0002b390
        /*16f0*/ 	.word	0x000000de
        /*16f4*/ 	.word	0x00030850
        /*16f8*/ 	.short	0x010a
        /*16fa*/ 	.byte	0x3f
	.zero		1


	//   ....[95]....
        /*16fc*/ 	.word	0x0002b3e0
        /*1700*/ 	.word	0x0000000c
        /*1704*/ 	.word	0x00030850
        /*1708*/ 	.short	0x010a
        /*170a*/ 	.byte	0x3f
	.zero		1


	//   ....[96]....
        /*170c*/ 	.word	0x0002b580
        /*1710*/ 	.word	0x00000017
        /*1714*/ 	.word	0x00030820
        /*1718*/ 	.short	0x010a
        /*171a*/ 	.byte	0x3f
	.zero		1


	//   ....[97]....
        /*171c*/ 	.word	0x0002b5d0
        /*1720*/ 	.word	0x0000000d
        /*1724*/ 	.word	0x000308a0
        /*1728*/ 	.short	0x010a
        /*172a*/ 	.byte	0x3f
	.zero		1


	//   ....[98]....
        /*172c*/ 	.word	0x0002b620
        /*1730*/ 	.word	0x0000000d
        /*1734*/ 	.word	0x000308c0
        /*1738*/ 	.short	0x010a
        /*173a*/ 	.byte	0x3f
	.zero		1


	//   ....[99]....
        /*173c*/ 	.word	0x0002b670
        /*1740*/ 	.word	0x00000006
        /*1744*/ 	.word	0x000308a0
        /*1748*/ 	.short	0x010a
        /*174a*/ 	.byte	0x3f
	.zero		1


	//   ....[100]....
        /*174c*/ 	.word	0x0002b6c0
        /*1750*/ 	.word	0x00000006
        /*1754*/ 	.word	0x000308c0
        /*1758*/ 	.short	0x010a
        /*175a*/ 	.byte	0x3f
	.zero		1


	//   ....[101]....
        /*175c*/ 	.word	0x0002b7e0
        /*1760*/ 	.word	0x00000004
        /*1764*/ 	.word	0x00030840
        /*1768*/ 	.short	0x010a
        /*176a*/ 	.byte	0x3f
	.zero		1


	//   ....[102]....
        /*176c*/ 	.word	0x0002c9a0
        /*1770*/ 	.word	0x00000017
        /*1774*/ 	.word	0x00030820
        /*1778*/ 	.short	0x010a
        /*177a*/ 	.byte	0x3f
	.zero		1


	//   ....[103]....
        /*177c*/ 	.word	0x0002c9f0
        /*1780*/ 	.word	0x00000007
        /*1784*/ 	.word	0x00030840
        /*1788*/ 	.short	0x010a
        /*178a*/ 	.byte	0x3f
	.zero		1


	//   ....[104]....
        /*178c*/ 	.word	0x0002d010
        /*1790*/ 	.word	0x00000007
        /*1794*/ 	.word	0x00030860
        /*1798*/ 	.short	0x010a
        /*179a*/ 	.byte	0x3f
	.zero		1


	//   ....[105]....
        /*179c*/ 	.word	0x0002d650
        /*17a0*/ 	.word	0x00000004
        /*17a4*/ 	.word	0x00030860
        /*17a8*/ 	.short	0x010a
        /*17aa*/ 	.byte	0x3f
	.zero		1


	//   ....[106]....
        /*17ac*/ 	.word	0x0002e670
        /*17b0*/ 	.word	0x00000005
        /*17b4*/ 	.word	0x00030820
        /*17b8*/ 	.short	0x010a
        /*17ba*/ 	.byte	0x3f
	.zero		1


	//   ....[107]....
        /*17bc*/ 	.word	0x0002e810
        /*17c0*/ 	.word	0x00000003
        /*17c4*/ 	.word	0x00030840
        /*17c8*/ 	.short	0x010a
        /*17ca*/ 	.byte	0x3f
	.zero		1


	//   ....[108]....
        /*17cc*/ 	.word	0x0002e860
        /*17d0*/ 	.word	0x00000019
        /*17d4*/ 	.word	0x00030840
        /*17d8*/ 	.short	0x010a
        /*17da*/ 	.byte	0x3f
	.zero		1


	//   ....[109]....
        /*17dc*/ 	.word	0x0002e8b0
        /*17e0*/ 	.word	0x00000003
        /*17e4*/ 	.word	0x00030860
        /*17e8*/ 	.short	0x010a
        /*17ea*/ 	.byte	0x3f
	.zero		1


	//----- nvinfo : EIATTR_NUM_MBARRIERS
	.align		4
.L_475:
        /*17ec*/ 	.byte	0x03, 0x38
        /*17ee*/ 	.short	0x0016


	//----- nvinfo : EIATTR_EXIT_INSTR_OFFSETS
	.align		4
        /*17f0*/ 	.byte	0x04, 0x1c
        /*17f2*/ 	.short	(.L_477 - .L_476)


	//   ....[0]....
.L_476:
        /*17f4*/ 	.word	0x00029a80


	//----- nvinfo : EIATTR_MAX_THREADS
	.align		4
.L_477:
        /*17f8*/ 	.byte	0x04, 0x05
        /*17fa*/ 	.short	(.L_479 - .L_478)
.L_478:
        /*17fc*/ 	.word	0x00000180
        /*1800*/ 	.word	0x00000001
        /*1804*/ 	.word	0x00000001


	//----- nvinfo : EIATTR_CRS_STACK_SIZE
	.align		4
.L_479:
        /*1808*/ 	.byte	0x04, 0x1e
        /*180a*/ 	.short	(.L_481 - .L_480)
.L_480:
        /*180c*/ 	.word	0x00000000


	//----- nvinfo : EIATTR_CBANK_PARAM_SIZE
	.align		4
.L_481:
        /*1810*/ 	.byte	0x03, 0x19
        /*1812*/ 	.short	0x0af0


	//----- nvinfo : EIATTR_PARAM_CBANK
	.align		4
        /*1814*/ 	.byte	0x04, 0x0a
        /*1816*/ 	.short	(.L_483 - .L_482)
	.align		4
.L_482:
        /*1818*/ 	.word	index@(.nv.constant0._ZN7cutlass13device_kernelIN5flash11enable_sm90INS1_16FlashAttnFwdSm90INS1_25CollectiveMainloopFwdSm90ILi2EN4cute5tupleIJNS5_1CILi1EEES8_S8_EEENS6_IJNS7_ILi128EEENS7_ILi64EEENS7_ILi256EEEEEELi256ENS_6half_tEfNS_4arch4Sm90ELb0ELb1ELb1ELb1ELb1ELb1ELb0ELb1ELb1ELb1ELb0ELb0EEENS1_21CollectiveEpilogueFwdINS6_IJSA_SC_SB_EEES9_SE_SG_Li256ELb1ELb1ELb0ELb0EEENS1_36VarlenDynamicPersistentTileSchedulerILi128ELi64ELi256ELi128ELb0ELb1ELb1ELb1ELb0ELb1EEEEEEEEEvNT_6ParamsE)
        /*181c*/ 	.short	0x0210
        /*181e*/ 	.short	0x0af0


	//----- nvinfo : EIATTR_SW_WAR
	.align		4
.L_483:
        /*1820*/ 	.byte	0x04, 0x36
        /*1822*/ 	.short	(.L_485 - .L_484)
.L_484:
        /*1824*/ 	.word	0x00000008
.L_485:


//--------------------- .nv.info._ZN7cutlass13device_kernelIN5flash11enable_sm90INS1_16FlashAttnFwdSm90INS1_25CollectiveMainloopFwdSm90ILi2EN4cute5tupleIJNS5_1CILi1EEES8_S8_EEENS6_IJNS7_ILi128EEENS7_ILi80EEENS7_ILi256EEEEEELi256ENS_6half_tEfNS_4arch4Sm90ELb1ELb0ELb1ELb0ELb1ELb0ELb0ELb1ELb1ELb1ELb0ELb0EEENS1_21CollectiveEpilogueFwdINS6_IJSA_SC_SB_EEES9_SE_SG_Li256ELb0ELb1ELb0ELb0EEENS1_30DynamicPersistentTileSchedulerILi256ELi128ELb0ELb1ELb1EEEEEEEEEvNT_6ParamsE --------------------------
	.section	.nv.info._ZN7cutlass13device_kernelIN5flash11enable_sm90INS1_16FlashAttnFwdSm90INS1_25CollectiveMainloopFwdSm90ILi2EN4cute5tupleIJNS5_1CILi1EEES8_S8_EEENS6_IJNS7_ILi128EEENS7_ILi80EEENS7_ILi256EEEEEELi256ENS_6half_tEfNS_4arch4Sm90ELb1ELb0ELb1ELb0ELb1ELb0ELb0ELb1ELb1ELb1ELb0ELb0EEENS1_21CollectiveEpilogueFwdINS6_IJSA_SC_SB_EEES9_SE_SG_Li256ELb0ELb1ELb0ELb0EEENS1_30DynamicPersistentTileSchedulerILi256ELi128ELb0ELb1ELb1EEEEEEEEEvNT_6ParamsE,"",@"SHT_CUDA_INFO"
	.sectionflags	@""
	.align	4


	//----- nvinfo : EIATTR_CUDA_API_VERSION
	.align		4
        /*0000*/ 	.byte	0x04, 0x37
        /*0002*/ 	.short	(.L_487 - .L_486)
.L_486:
        /*0004*/ 	.word	0x00000082


	//----- nvinfo : EIATTR_KPARAM_INFO
	.align		4
.L_487:
        /*0008*/ 	.byte	0x04, 0x17
        /*000a*/ 	.short	(.L_489 - .L_488)
.L_488:
        /*000c*/ 	.word	0x00000000
        /*0010*/ 	.short	0x0000
        /*0012*/ 	.short	0x0070
        /*0014*/ 	.byte	0x00, 0xf0, 0x01, 0x2a


	//----- nvinfo : EIATTR_SPARSE_MMA_MASK
	.align		4
.L_489:
        /*0018*/ 	.byte	0x03, 0x50
        /*001a*/ 	.short	0x0000


	//----- nvinfo : EIATTR_MAXREG_COUNT
	.align		4
        /*001c*/ 	.byte	0x03, 0x1b
        /*001e*/ 	.short	0x00a8


	//----- nvinfo : EIATTR_NUM_BARRIERS
	.align		4
        /*0020*/ 	.byte	0x02, 0x4c
        /*0022*/ 	.byte	0x09
	.zero		1


	//----- nvinfo : EIATTR_EXTERNS
	.align		4
        /*0024*/ 	.byte	0x04, 0x0f
        /*0026*/ 	.short	(.L_491 - .L_490)


	//   ....[0]....
	.align		4
.L_490:
        /*0028*/ 	.word	index@(__assertfail)


	//----- nvinfo : EIATTR_ANNOTATIONS
	.align		4
.L_491:
        /*002c*/ 	.byte	0x04, 0x55
        /*002e*/ 	.short	(.L_493 - .L_492)


	//   ....[0]....
.L_492:
        /*0030*/ 	.word	0x00000001
        /*0034*/ 	.byte	0xa0, 0x08, 0x00, 0x00, 0x01, 0x00, 0x00, 0x00, 0x60, 0x09, 0x00, 0x00, 0x01, 0x00, 0x00, 0x00
        /*0044*/ 	.byte	0xc0, 0x0c, 0x00, 0x00, 0x01, 0x00, 0x00, 0x00, 0x70, 0x18, 0x00, 0x00, 0x01, 0x00, 0x00, 0x00
        /*0054*/ 	.byte	0x40, 0x20, 0x01, 0x00, 0x01, 0x00, 0x00, 0x00, 0xe0, 0x20, 0x01, 0x00, 0x01, 0x00, 0x00, 0x00
        /*0064*/ 	.byte	0x60, 0x21, 0x01, 0x00, 0x01, 0x00, 0x00, 0x00, 0x20, 0x46, 0x01, 0x00, 0x01, 0x00, 0x00, 0x00
        /*0074*/ 	.byte	0x40, 0x46, 0x01, 0x00, 0x01, 0x00, 0x00, 0x00, 0x30, 0x60, 0x01, 0x00, 0x01, 0x00, 0x00, 0x00
        /*0084*/ 	.byte	0xd0, 0x61, 0x01, 0x00


	//----- nvinfo : EIATTR_MERCURY_ISA_VERSION
	.align		4
.L_493:
        /*0088*/ 	.byte	0x03, 0x5f
        /*008a*/ 	.short	0x0101


	//----- nvinfo : EIATTR_INT_WARP_WIDE_INSTR_OFFSETS
	.align		4
        /*008c*/ 	.byte	0x04, 0x31
        /*008e*/ 	.short	(.L_495 - .L_494)


	//   ....[0]....
.L_494:
        /*0090*/ 	.word	0x000000c0


	//   ....[1]....
        /*0094*/ 	.word	0x000000d0


	//   ....[2]....
        /*0098*/ 	.word	0x00000170


	//   ....[3]....
        /*009c*/ 	.word	0x00012a70


	//   ....[4]....
        /*00a0*/ 	.word	0x00012b00


	//   ....[5]....
        /*00a4*/ 	.word	0x00015770


	//   ....[6]....
        /*00a8*/ 	.word	0x00015800


	//----- nvinfo : EIATTR_COOP_GROUP_MASK_REGIDS
	.align		4
.L_495:
        /*00ac*/ 	.byte	0x04, 0x29
        /*00ae*/ 	.short	(.L_497 - .L_496)


	//   ....[0]....
.L_496:
        /*00b0*/ 	.word	0xffffffff


	//   ....[1]....
        /*00b4*/ 	.word	0xffffffff


	//   ....[2]....
        /*00b8*/ 	.word	0xffffffff


	//   ....[3]....
        /*00bc*/ 	.word	0xffffffff


	//   ....[4]....
        /*00c0*/ 	.word	0xffffffff


	//   ....[5]....
        /*00c4*/ 	.word	0xffffffff


	//   ....[6]....
        /*00c8*/ 	.word	0xffffffff


	//   ....[7]....
        /*00cc*/ 	.word	0xffffffff


	//   ....[8]....
        /*00d0*/ 	.word	0xffffffff


	//   ....[9]....
        /*00d4*/ 	.word	0xffffffff


	//   ....[10]....
        /*00d8*/ 	.word	0xffffffff


	//   ....[11]....
        /*00dc*/ 	.word	0xffffffff


	//   ....[12]....
        /*00e0*/ 	.word	0xffffffff


	//   ....[13]....
        /*00e4*/ 	.word	0xffffffff


	//   ....[14]....
        /*00e8*/ 	.word	0xffffffff


	//   ....[15]....
        /*00ec*/ 	.word	0xffffffff


	//   ....[16]....
        /*00f0*/ 	.word	0xffffffff


	//   ....[17]....
        /*00f4*/ 	.word	0xffffffff


	//   ....[18]....
        /*00f8*/ 	.word	0xffffffff


	//   ....[19]....
        /*00fc*/ 	.word	0xffffffff


	//   ....[20]....
        /*0100*/ 	.word	0xffffffff


	//   ....[21]....
        /*0104*/ 	.word	0xffffffff


	//   ....[22]....
        /*0108*/ 	.word	0xffffffff


	//   ....[23]....
        /*010c*/ 	.word	0xffffffff


	//   ....[24]....
        /*0110*/ 	.word	0xffffffff


	//   ....[25]....
        /*0114*/ 	.word	0xffffffff


	//   ....[26]....
        /*0118*/ 	.word	0xffffffff


	//   ....[27]....
        /*011c*/ 	.word	0xffffffff


	//   ....[28]....
        /*0120*/ 	.word	0xffffffff


	//   ....[29]....
        /*0124*/ 	.word	0xffffffff


	//   ....[30]....
        /*0128*/ 	.word	0xffffffff


	//   ....[31]....
        /*012c*/ 	.word	0xffffffff


	//   ....[32]....
        /*0130*/ 	.word	0xffffffff


	//   ....[33]....
        /*0134*/ 	.word	0xffffffff


	//   ....[34]....
        /*0138*/ 	.word	0xffffffff


	//   ....[35]....
        /*013c*/ 	.word	0xffffffff


	//   ....[36]....
        /*0140*/ 	.word	0xffffffff


	//   ....[37]....
        /*0144*/ 	.word	0xffffffff


	//   ....[38]....
        /*0148*/ 	.word	0xffffffff


	//   ....[39]....
        /*014c*/ 	.word	0xffffffff


	//   ....[40]....
        /*0150*/ 	.word	0xffffffff


	//   ....[41]....
        /*0154*/ 	.word	0xffffffff


	//   ....[42]....
        /*0158*/ 	.word	0xffffffff


	//   ....[43]....
        /*015c*/ 	.word	0xffffffff


	//   ....[44]....
        /*0160*/ 	.word	0xffffffff


	//   ....[45]....
        /*0164*/ 	.word	0xffffffff


	//   ....[46]....
        /*0168*/ 	.word	0xffffffff


	//   ....[47]....
        /*016c*/ 	.word	0xffffffff


	//   ....[48]....
        /*0170*/ 	.word	0xffffffff


	//   ....[49]....
        /*0174*/ 	.word	0xffffffff


	//   ....[50]....
        /*0178*/ 	.word	0xffffffff


	//   ....[51]....
        /*017c*/ 	.word	0xffffffff


	//   ....[52]....
        /*0180*/ 	.word	0xffffffff


	//   ....[53]....
        /*0184*/ 	.word	0xffffffff


	//   ....[54]....
        /*0188*/ 	.word	0xffffffff


	//   ....[55]....
        /*018c*/ 	.word	0xffffffff


	//   ....[56]....
        /*0190*/ 	.word	0xffffffff


	//   ....[57]....
        /*0194*/ 	.word	0xffffffff


	//   ....[58]....
        /*0198*/ 	.word	0xffffffff


	//   ....[59]....
        /*019c*/ 	.word	0xffffffff


	//   ....[60]....
        /*01a0*/ 	.word	0xffffffff


	//   ....[61]....
        /*01a4*/ 	.word	0xffffffff


	//   ....[62]....
        /*01a8*/ 	.word	0xffffffff


	//   ....[63]....
        /*01ac*/ 	.word	0xffffffff


	//   ....[64]....
        /*01b0*/ 	.word	0xffffffff


	//   ....[65]....
        /*01b4*/ 	.word	0xffffffff


	//   ....[66]....
        /*01b8*/ 	.word	0xffffffff


	//   ....[67]....
        /*01bc*/ 	.word	0xffffffff


	//   ....[68]....
        /*01c0*/ 	.word	0xffffffff


	//   ....[69]....
        /*01c4*/ 	.word	0xffffffff


	//   ....[70]....
        /*01c8*/ 	.word	0xffffffff


	//   ....[71]....
        /*01cc*/ 	.word	0xffffffff


	//   ....[72]....
        /*01d0*/ 	.word	0xffffffff


	//   ....[73]....
        /*01d4*/ 	.word	0xffffffff


	//   ....[74]....
        /*01d8*/ 	.word	0xffffffff


	//   ....[75]....
        /*01dc*/ 	.word	0xffffffff


	//   ....[76]....
        /*01e0*/ 	.word	0xffffffff


	//   ....[77]....
        /*01e4*/ 	.word	0xffffffff


	//   ....[78]....
        /*01e8*/ 	.word	0xffffffff


	//   ....[79]....
        /*01ec*/ 	.word	0xffffffff


	//   ....[80]....
        /*01f0*/ 	.word	0xffffffff


	//   ....[81]....
        /*01f4*/ 	.word	0xffffffff


	//   ....[82]....
        /*01f8*/ 	.word	0xffffffff


	//   ....[83]....
        /*01fc*/ 	.word	0xffffffff


	//   ....[84]....
        /*0200*/ 	.word	0xffffffff


	//   ....[85]....
        /*0204*/ 	.word	0xffffffff


	//   ....[86]....
        /*0208*/ 	.word	0xffffffff


	//   ....[87]....
        /*020c*/ 	.word	0xffffffff


	//   ....[88]....
        /*0210*/ 	.word	0xffffffff


	//   ....[89]....
        /*0214*/ 	.word	0xffffffff


	//   ....[90]....
        /*0218*/ 	.word	0xffffffff


	//   ....[91]....
        /*021c*/ 	.word	0xffffffff


	//   ....[92]....
        /*0220*/ 	.word	0xffffffff


	//   ....[93]....
        /*0224*/ 	.word	0xffffffff


	//   ....[94]....
        /*0228*/ 	.word	0xffffffff


	//   ....[95]....
        /*022c*/ 	.word	0xffffffff


	//   ....[96]....
        /*0230*/ 	.word	0xffffffff


	//   ....[97]....
        /*0234*/ 	.word	0xffffffff


	//   ....[98]....
        /*0238*/ 	.word	0xffffffff


	//   ....[99]....
        /*023c*/ 	.word	0xffffffff


	//   ....[100]....
        /*0240*/ 	.word	0xffffffff


	//   ....[101]....
        /*0244*/ 	.word	0xffffffff


	//   ....[102]....
        /*0248*/ 	.word	0xffffffff


	//   ....[103]....
        /*024c*/ 	.word	0xffffffff


	//   ....[104]....
        /*0250*/ 	.word	0xffffffff


	//   ....[105]....
        /*0254*/ 	.word	0xffffffff


	//   ....[106]....
        /*0258*/ 	.word	0x0500000f


	//   ....[107]....
        /*025c*/ 	.word	0x0500000f


	//   ....[108]....
        /*0260*/ 	.word	0x0500000f


	//   ....[109]....
        /*0264*/ 	.word	0x0500000f


	//   ....[110]....
        /*0268*/ 	.word	0x0500000f


	//   ....[111]....
        /*026c*/ 	.word	0x0500000f


	//   ....[112]....
        /*0270*/ 	.word	0x0500000f


	//   ....[113]....
        /*0274*/ 	.word	0x0500000f


	//   ....[114]....
        /*0278*/ 	.word	0x0500000f


	//   ....[115]....
        /*027c*/ 	.word	0x0500000f


	//   ....[116]....
        /*0280*/ 	.word	0x0500000f


	//   ....[117]....
        /*0284*/ 	.word	0x0500000f


	//   ....[118]....
        /*0288*/ 	.word	0x0500000f


	//   ....[119]....
        /*028c*/ 	.word	0x0500000f


	//   ....[120]....
        /*0290*/ 	.word	0x0500000f


	//   ....[121]....
        /*0294*/ 	.word	0x0500000f


	//   ....[122]....
        /*0298*/ 	.word	0x0500000f


	//   ....[123]....
        /*029c*/ 	.word	0x0500000f


	//   ....[124]....
        /*02a0*/ 	.word	0x0500000f


	//   ....[125]....
        /*02a4*/ 	.word	0x0500000f


	//   ....[126]....
        /*02a8*/ 	.word	0x0500000f


	//   ....[127]....
        /*02ac*/ 	.word	0x0500000f


	//   ....[128]....
        /*02b0*/ 	.word	0x0500000f


	//   ....[129]....
        /*02b4*/ 	.word	0x0500000f


	//   ....[130]....
        /*02b8*/ 	.word	0x0500000f


	//   ....[131]....
        /*02bc*/ 	.word	0x0500000f


	//   ....[132]....
        /*02c0*/ 	.word	0x0500000f


	//   ....[133]....
        /*02c4*/ 	.word	0x0500000f


	//   ....[134]....
        /*02c8*/ 	.word	0x0500000f


	//   ....[135]....
        /*02cc*/ 	.word	0x0500000f


	//   ....[136]....
        /*02d0*/ 	.word	0x0500000f


	//   ....[137]....
        /*02d4*/ 	.word	0x0500000f


	//   ....[138]....
        /*02d8*/ 	.word	0x0500000f


	//   ....[139]....
        /*02dc*/ 	.word	0x0500000f


	//   ....[140]....
        /*02e0*/ 	.word	0x0500000f


	//   ....[141]....
        /*02e4*/ 	.word	0x0500000f


	//   ....[142]....
        /*02e8*/ 	.word	0x0500000f


	//   ....[143]....
        /*02ec*/ 	.word	0x0500000f


	//   ....[144]....
        /*02f0*/ 	.word	0x0500000f


	//   ....[145]....
        /*02f4*/ 	.word	0x0500000f


	//   ....[146]....
        /*02f8*/ 	.word	0x0500000f


	//   ....[147]....
        /*02fc*/ 	.word	0x0500000f


	//   ....[148]....
        /*0300*/ 	.word	0x0500000f


	//   ....[149]....
        /*0304*/ 	.word	0x0500000f


	//   ....[150]....
        /*0308*/ 	.word	0x0500000f


	//   ....[151]....
        /*030c*/ 	.word	0x0500000f


	//   ....[152]....
        /*0310*/ 	.word	0x0500000f


	//   ....[153]....
        /*0314*/ 	.word	0x0500000f


	//   ....[154]....
        /*0318*/ 	.word	0x0500000f


	//   ....[155]....
        /*031c*/ 	.word	0x0500000f


	//   ....[156]....
        /*0320*/ 	.word	0x0500000f


	//   ....[157]....
        /*0324*/ 	.word	0x0500000f


	//   ....[158]....
        /*0328*/ 	.word	0x0500000f


	//   ....[159]....
        /*032c*/ 	.word	0x0500000f


	//   ....[160]....
        /*0330*/ 	.word	0x0500000f


	//   ....[161]....
        /*0334*/ 	.word	0x0500000f


	//   ....[162]....
        /*0338*/ 	.word	0x0500000f


	//   ....[163]....
        /*033c*/ 	.word	0x0500000f


	//   ....[164]....
        /*0340*/ 	.word	0x0500000f


	//----- nvinfo : EIATTR_COOP_GROUP_INSTR_OFFSETS
	.align		4
.L_497:
        /*0344*/ 	.byte	0x04, 0x28
        /*0346*/ 	.short	(.L_499 - .L_498)


	//   ....[0]....
.L_498:
        /*0348*/ 	.word	0x00000070


	//   ....[1]....
        /*034c*/ 	.word	0x000000b0


	//   ....[2]....
        /*0350*/ 	.word	0x000002d0


	//   ....[3]....
        /*0354*/ 	.word	0x00000430


	//   ....[4]....
        /*0358*/ 	.word	0x00000550


	//   ....[5]....
        /*035c*/ 	.word	0x000006b0


	//   ....[6]....
        /*0360*/ 	.word	0x00001670


	//   ....[7]....
        /*0364*/ 	.word	0x000040f0


	//   ....[8]....
        /*0368*/ 	.word	0x000041b0


	//   ....[9]....
        /*036c*/ 	.word	0x00004c30


	//   ....[10]....
        /*0370*/ 	.word	0x00004cb0


	//   ....[11]....
        /*0374*/ 	.word	0x000052c0


	//   ....[12]....
        /*0378*/ 	.word	0x00005370


	//   ....[13]....
        /*037c*/ 	.word	0x00008820


	//   ....[14]....
        /*0380*/ 	.word	0x00008e80


	//   ....[15]....
        /*0384*/ 	.word	0x00008ea0


	//   ....[16]....
        /*0388*/ 	.word	0x00008f30


	//   ....[17]....
        /*038c*/ 	.word	0x000095b0


	//   ....[18]....
        /*0390*/ 	.word	0x00009610


	//   ....[19]....
        /*0394*/ 	.word	0x0000d460


	//   ....[20]....
        /*0398*/ 	.word	0x0000d490


	//   ....[21]....
        /*039c*/ 	.word	0x0000d4b0


	//   ....[22]....
        /*03a0*/ 	.word	0x0000d4d0


	//   ....[23]....
        /*03a4*/ 	.word	0x0000e830


	//   ....[24]....
        /*03a8*/ 	.word	0x0000e860


	//   ....[25]....
        /*03ac*/ 	.word	0x0000e900


	//   ....[26]....
        /*03b0*/ 	.word	0x0000e960


	//   ....[27]....
        /*03b4*/ 	.word	0x00010570


	//   ....[28]....
        /*03b8*/ 	.word	0x000105a0


	//   ....[29]....
        /*03bc*/ 	.word	0x000105d0


	//   ....[30]....
        /*03c0*/ 	.word	0x00010630


	//   ....[31]....
        /*03c4*/ 	.word	0x00010d50


	//   ....[32]....
        /*03c8*/ 	.word	0x00010d90


	//   ....[33]....
        /*03cc*/ 	.word	0x00010f20


	//   ....[34]....
        /*03d0*/ 	.word	0x00010f40


	//   ....[35]....
        /*03d4*/ 	.word	0x00011080


	//   ....[36]....
        /*03d8*/ 	.word	0x000110a0


	//   ....[37]....
        /*03dc*/ 	.word	0x000111f0


	//   ....[38]....
        /*03e0*/ 	.word	0x00011210


	//   ....[39]....
        /*03e4*/ 	.word	0x000119f0


	//   ....[40]....
        /*03e8*/ 	.word	0x00011a20


	//   ....[41]....
        /*03ec*/ 	.word	0x00011b70


	//   ....[42]....
        /*03f0*/ 	.word	0x00011b90


	//   ....[43]....
        /*03f4*/ 	.word	0x00011cd0


	//   ....[44]....
        /*03f8*/ 	.word	0x00011cf0


	//   ....[45]....
        /*03fc*/ 	.word	0x00011e40


	//   ....[46]....
        /*0400*/ 	.word	0x00011e60


	//   ....[47]....
        /*0404*/ 	.word	0x00012070


	//   ....[48]....
        /*0408*/ 	.word	0x000135b0


	//   ....[49]....
        /*040c*/ 	.word	0x000135f0


	//   ....[50]....
        /*0410*/ 	.word	0x00013620


	//   ....[51]....
        /*0414*/ 	.word	0x00013660


	//   ....[52]....
        /*0418*/ 	.word	0x00013700


	//   ....[53]....
        /*041c*/ 	.word	0x00013720


	//   ....[54]....
        /*0420*/ 	.word	0x000137c0


	//   ....[55]....
        /*0424*/ 	.word	0x000137e0


	//   ....[56]....
        /*0428*/ 	.word	0x00013880


	//   ....[57]....
        /*042c*/ 	.word	0x000138a0


	//   ....[58]....
        /*0430*/ 	.word	0x00013f90


	//   ....[59]....
        /*0434*/ 	.word	0x00013fb0


	//   ....[60]....
        /*0438*/ 	.word	0x00013fd0


	//   ....[61]....
        /*043c*/ 	.word	0x00014030


	//   ....[62]....
        /*0440*/ 	.word	0x000140c0


	//   ....[63]....
        /*0444*/ 	.word	0x000140f0


	//   ....[64]....
        /*0448*/ 	.word	0x00014180


	//   ....[65]....
        /*044c*/ 	.word	0x000141a0


	//   ....[66]....
        /*0450*/ 	.word	0x00014240


	//   ....[67]....
        /*0454*/ 	.word	0x00014270


	//   ....[68]....
        /*0458*/ 	.word	0x00014300


	//   ....[69]....
        /*045c*/ 	.word	0x00014330


	//   ....[70]....
        /*0460*/ 	.word	0x000143c0


	//   ....[71]....
        /*0464*/ 	.word	0x000143e0


	//   ....[72]....
        /*0468*/ 	.word	0x00014480


	//   ....[73]....
        /*046c*/ 	.word	0x000144a0


	//   ....[74]....
        /*0470*/ 	.word	0x00014bf0


	//   ....[75]....
        /*0474*/ 	.word	0x00014c20


	//   ....[76]....
        /*0478*/ 	.word	0x00014c30


	//   ....[77]....
        /*047c*/ 	.word	0x00014c50


	//   ....[78]....
        /*0480*/ 	.word	0x00014cc0


	//   ....[79]....
        /*0484*/ 	.word	0x00014ce0


	//   ....[80]....
        /*0488*/ 	.word	0x00014d40


	//   ....[81]....
        /*048c*/ 	.word	0x00014d60


	//   ....[82]....
        /*0490*/ 	.word	0x00014dc0


	//   ....[83]....
        /*0494*/ 	.word	0x00014de0


	//   ....[84]....
        /*0498*/ 	.word	0x000150b0


	//   ....[85]....
        /*049c*/ 	.word	0x000150d0


	//   ....[86]....
        /*04a0*/ 	.word	0x000150f0


	//   ....[87]....
        /*04a4*/ 	.word	0x00015190


	//   ....[88]....
        /*04a8*/ 	.word	0x000151b0


	//   ....[89]....
        /*04ac*/ 	.word	0x00015250


	//   ....[90]....
        /*04b0*/ 	.word	0x00015270


	//   ....[91]....
        /*04b4*/ 	.word	0x00015310


	//   ....[92]....
        /*04b8*/ 	.word	0x00015330


	//   ....[93]....
        /*04bc*/ 	.word	0x00015340


	//   ....[94]....
        /*04c0*/ 	.word	0x00015960


	//   ....[95]....
        /*04c4*/ 	.word	0x00015980


	//   ....[96]....
        /*04c8*/ 	.word	0x00015990


	//   ....[97]....
        /*04cc*/ 	.word	0x000159b0


	//   ....[98]....
        /*04d0*/ 	.word	0x00015a70


	//   ....[99]....
        /*04d4*/ 	.word	0x00015aa0


	//   ....[100]....
        /*04d8*/ 	.word	0x00015b30


	//   ....[101]....
        /*04dc*/ 	.word	0x00015b60


	//   ....[102]....
        /*04e0*/ 	.word	0x00015b70


	//   ....[103]....
        /*04e4*/ 	.word	0x00015c00


	//   ....[104]....
        /*04e8*/ 	.word	0x00015f70


	//   ....[105]....
        /*04ec*/ 	.word	0x00016150


	//   ....[106]....
        /*04f0*/ 	.word	0x00016720


	//   ....[107]....
        /*04f4*/ 	.word	0x00016800


	//   ....[108]....
        /*04f8*/ 	.word	0x000168d0


	//   ....[109]....
        /*04fc*/ 	.word	0x00016960


	//   ....[110]....
        /*0500*/ 	.word	0x00016a30


	//   ....[111]....
        /*0504*/ 	.word	0x00016ac0


	//   ....[112]....
        /*0508*/ 	.word	0x00016ba0


	//   ....[113]....
        /*050c*/ 	.word	0x00016c20


	//   ....[114]....
        /*0510*/ 	.word	0x00016d10


	//   ....[115]....
        /*0514*/ 	.word	0x00016da0


	//   ....[116]....
        /*0518*/ 	.word	0x00016e70


	//   ....[117]....
        /*051c*/ 	.word	0x00016f10


	//   ....[118]....
        /*0520*/ 	.word	0x00016f80


	//   ....[119]....
        /*0524*/ 	.word	0x00017000


	//   ....[120]....
        /*0528*/ 	.word	0x000170d0


	//   ....[121]....
        /*052c*/ 	.word	0x00017140


	//   ....[122]....
        /*0530*/ 	.word	0x00017240


	//   ....[123]....
        /*0534*/ 	.word	0x000172c0


	//   ....[124]....
        /*0538*/ 	.word	0x000173b0


	//   ....[125]....
        /*053c*/ 	.word	0x00017420


	//   ....[126]....
        /*0540*/ 	.word	0x00017520


	//   ....[127]....
        /*0544*/ 	.word	0x000175a0


	//   ....[128]....
        /*0548*/ 	.word	0x00017690


	//   ....[129]....
        /*054c*/ 	.word	0x00017700


	//   ....[130]....
        /*0550*/ 	.word	0x00017800


	//   ....[131]....
        /*0554*/ 	.word	0x00017870


	//   ....[132]....
        /*0558*/ 	.word	0x00017950


	//   ....[133]....
        /*055c*/ 	.word	0x00017a80


	//   ....[134]....
        /*0560*/ 	.word	0x00017b20


	//   ....[135]....
        /*0564*/ 	.word	0x00017b90


	//   ....[136]....
        /*0568*/ 	.word	0x00017c60


	//   ....[137]....
        /*056c*/ 	.word	0x00017cc0


	//   ....[138]....
        /*0570*/ 	.word	0x00017d90


	//   ....[139]....
        /*0574*/ 	.word	0x00017df0


	//   ....[140]....
        /*0578*/ 	.word	0x00017ec0


	//   ....[141]....
        /*057c*/ 	.word	0x00017f20


	//   ....[142]....
        /*0580*/ 	.word	0x00017ff0


	//   ....[143]....
        /*0584*/ 	.word	0x000180d0


	//   ....[144]....
        /*0588*/ 	.word	0x00018170


	//   ....[145]....
        /*058c*/ 	.word	0x000181d0


	//   ....[146]....
        /*0590*/ 	.word	0x000182e0


	//   ....[147]....
        /*0594*/ 	.word	0x00018340


	//   ....[148]....
        /*0598*/ 	.word	0x00018450


	//   ....[149]....
        /*059c*/ 	.word	0x000184b0


	//   ....[150]....
        /*05a0*/ 	.word	0x000185c0


	//   ....[151]....
        /*05a4*/ 	.word	0x00018620


	//   ....[152]....
        /*05a8*/ 	.word	0x000186e0


	//   ....[153]....
        /*05ac*/ 	.word	0x00018840


	//   ....[154]....
        /*05b0*/ 	.word	0x000188e0


	//   ....[155]....
        /*05b4*/ 	.word	0x00018940


	//   ....[156]....
        /*05b8*/ 	.word	0x00018a10


	//   ....[157]....
        /*05bc*/ 	.word	0x00018af0


	//   ....[158]....
        /*05c0*/ 	.word	0x00018bb0


	//   ....[159]....
        /*05c4*/ 	.word	0x00018c90


	//   ....[160]....
        /*05c8*/ 	.word	0x00018d50


	//   ....[161]....
        /*05cc*/ 	.word	0x00018e30


	//   ....[162]....
        /*05d0*/ 	.word	0x00018ef0


	//   ....[163]....
        /*05d4*/ 	.word	0x00019000


	//   ....[164]....
        /*05d8*/ 	.word	0x00019120


	//----- nvinfo : EIATTR_REG_RECONFIG
	.align		4
.L_499:
        /*05dc*/ 	.byte	0x01, 0x54
	.zero		2


	//----- nvinfo : EIATTR_SYSCALL_OFFSETS
	.align		4
        /*05e0*/ 	.byte	0x04, 0x46
        /*05e2*/ 	.short	(.L_501 - .L_500)


	//   ....[0]....
.L_500:
        /*05e4*/ 	.word	0x00001860


	//   ....[1]....
        /*05e8*/ 	.word	0x00012c60


	//   ....[2]....
        /*05ec*/ 	.word	0x00012db0


	//   ....[3]....
        /*05f0*/ 	.word	0x00012ea0


	//   ....[4]....
        /*05f4*/ 	.word	0x00013c30


	//----- nvinfo : EIATTR_MBARRIER_INSTR_OFFSETS
	.align		4
.L_501:
        /*05f8*/ 	.byte	0x04, 0x39
        /*05fa*/ 	.short	(.L_503 - .L_502)


	//   ....[0]....
.L_502:
        /*05fc*/ 	.word	0x00000180
        /*0600*/ 	.word	0x000000ff
        /*0604*/ 	.word	0x00038800
        /*0608*/ 	.short	0x0100
        /*060a*/ 	.byte	0x08
	.zero		1


	//   ....[1]....
        /*060c*/ 	.word	0x00000190
        /*0610*/ 	.word	0x000000ff
        /*0614*/ 	.word	0x00038820
        /*0618*/ 	.short	0x0100
        /*061a*/ 	.byte	0x08
	.zero		1


	//   ....[2]....
        /*061c*/ 	.word	0x00000280
        /*0620*/ 	.word	0x000000ff
        /*0624*/ 	.word	0x00038830
        /*0628*/ 	.short	0x0100
        /*062a*/ 	.byte	0x08
	.zero		1


	//   ....[3]....
        /*062c*/ 	.word	0x00000290
        /*0630*/ 	.word	0x000000ff
        /*0634*/ 	.word	0x00038840
        /*0638*/ 	.short	0x0100
        /*063a*/ 	.byte	0x08
	.zero		1


	//   ....[4]....
        /*063c*/ 	.word	0x000002a0
        /*0640*/ 	.word	0x000000ff
        /*0644*/ 	.word	0x00038838
        /*0648*/ 	.short	0x0100
        /*064a*/ 	.byte	0x08
	.zero		1


	//   ....[5]....
        /*064c*/ 	.word	0x000002b0
        /*0650*/ 	.word	0x000000ff
        /*0654*/ 	.word	0x00038848
        /*0658*/ 	.short	0x0100
        /*065a*/ 	.byte	0x08
	.zero		1


	//   ....[6]....
        /*065c*/ 	.word	0x000003e0
        /*0660*/ 	.word	0x000000ff
        /*0664*/ 	.word	0x00038850
        /*0668*/ 	.short	0x0100
        /*066a*/ 	.byte	0x08
	.zero		1


	//   ....[7]....
        /*066c*/ 	.word	0x000003f0
        /*0670*/ 	.word	0x000000ff
        /*0674*/ 	.word	0x00038860
        /*0678*/ 	.short	0x0100
        /*067a*/ 	.byte	0x08
	.zero		1


	//   ....[8]....
        /*067c*/ 	.word	0x00000400
        /*0680*/ 	.word	0x000000ff
        /*0684*/ 	.word	0x00038858
        /*0688*/ 	.short	0x0100
        /*068a*/ 	.byte	0x08
	.zero		1


	//   ....[9]....
        /*068c*/ 	.word	0x00000410
        /*0690*/ 	.word	0x000000ff
        /*0694*/ 	.word	0x00038868
        /*0698*/ 	.short	0x0100
        /*069a*/ 	.byte	0x08
	.zero		1


	//   ....[10]....
        /*069c*/ 	.word	0x00000500
        /*06a0*/ 	.word	0x000000ff
        /*06a4*/ 	.word	0x00038870
        /*06a8*/ 	.short	0x0100
        /*06aa*/ 	.byte	0x06
	.zero		1


	//   ....[11]....
        /*06ac*/ 	.word	0x00000510
        /*06b0*/ 	.word	0x000000ff
        /*06b4*/ 	.word	0x00038880
        /*06b8*/ 	.short	0x0100
        /*06ba*/ 	.byte	0x06
	.zero		1


	//   ....[12]....
        /*06bc*/ 	.word	0x00000520
        /*06c0*/ 	.word	0x000000ff
        /*06c4*/ 	.word	0x00038878
        /*06c8*/ 	.short	0x0100
        /*06ca*/ 	.byte	0x06
	.zero		1


	//   ....[13]....
        /*06cc*/ 	.word	0x00000530
        /*06d0*/ 	.word	0x000000ff
        /*06d4*/ 	.word	0x00038888
        /*06d8*/ 	.short	0x0100
        /*06da*/ 	.byte	0x06
	.zero		1


	//   ....[14]....
        /*06dc*/ 	.word	0x00000660
        /*06e0*/ 	.word	0x000000ff
        /*06e4*/ 	.word	0x00038890
        /*06e8*/ 	.short	0x0100
        /*06ea*/ 	.byte	0x08
	.zero		1


	//   ....[15]....
        /*06ec*/ 	.word	0x00000670
        /*06f0*/ 	.word	0x000000ff
        /*06f4*/ 	.word	0x000388a0
        /*06f8*/ 	.short	0x0100
        /*06fa*/ 	.byte	0x08
	.zero		1


	//   ....[16]....
        /*06fc*/ 	.word	0x00000680
        /*0700*/ 	.word	0x000000ff
        /*0704*/ 	.word	0x00038898
        /*0708*/ 	.short	0x0100
        /*070a*/ 	.byte	0x08
	.zero		1


	//   ....[17]....
        /*070c*/ 	.word	0x00000690
        /*0710*/ 	.word	0x000000ff
        /*0714*/ 	.word	0x000388a8
        /*0718*/ 	.short	0x0100
        /*071a*/ 	.byte	0x08
	.zero		1


	//   ....[18]....
        /*071c*/ 	.word	0x000007d0
        /*0720*/ 	.word	0x000000ff
        /*0724*/ 	.word	0x000388b0
        /*0728*/ 	.short	0x0100
        /*072a*/ 	.byte	0x08
	.zero		1


	//   ....[19]....
        /*072c*/ 	.word	0x000007e0
        /*0730*/ 	.word	0x000000ff
        /*0734*/ 	.word	0x000388c0
        /*0738*/ 	.short	0x0100
        /*073a*/ 	.byte	0x08
	.zero		1


	//   ....[20]....
        /*073c*/ 	.word	0x000007f0
        /*0740*/ 	.word	0x000000ff
        /*0744*/ 	.word	0x000388b8
        /*0748*/ 	.short	0x0100
        /*074a*/ 	.byte	0x08
	.zero		1


	//   ....[21]....
        /*074c*/ 	.word	0x00000800
        /*0750*/ 	.word	0x000000ff
        /*0754*/ 	.word	0x000388c8
        /*0758*/ 	.short	0x0100
        /*075a*/ 	.byte	0x08
	.zero		1


	//   ....[22]....
        /*075c*/ 	.word	0x000018f0
        /*0760*/ 	.word	0x000000ff
        /*0764*/ 	.word	0x00038800
        /*0768*/ 	.short	0x010a
        /*076a*/ 	.byte	0x06
	.zero		1


	//   ....[23]....
        /*076c*/ 	.word	0x000019c0
        /*0770*/ 	.word	0x00000000
        /*0774*/ 	.word	0x00038830
        /*0778*/ 	.short	0x010a
        /*077a*/ 	.byte	0x3f
	.zero		1


	//   ....[24]....
        /*077c*/ 	.word	0x00001a00
        /*0780*/ 	.word	0x00000000
        /*0784*/ 	.word	0x00038830
        /*0788*/ 	.short	0x010a
        /*078a*/ 	.byte	0x3f
	.zero		1


	//   ....[25]....
        /*078c*/ 	.word	0x00004640
        /*0790*/ 	.word	0x000000ff
        /*0794*/ 	.word	0x00000000
        /*0798*/ 	.short	0x0101
        /*079a*/ 	.byte	0x04
	.zero		1


	//   ....[26]....
        /*079c*/ 	.word	0x00005d10
        /*07a0*/ 	.word	0x000000ff
        /*07a4*/ 	.word	0x00038830
        /*07a8*/ 	.short	0x010a
        /*07aa*/ 	.byte	0x04
	.zero		1


	//   ....[27]....
        /*07ac*/ 	.word	0x00005d60
        /*07b0*/ 	.word	0x000000ff
        /*07b4*/ 	.word	0x00038830
        /*07b8*/ 	.short	0x010a
        /*07ba*/ 	.byte	0x04
	.zero		1


	//   ....[28]....
        /*07bc*/ 	.word	0x000082d0
        /*07c0*/ 	.word	0x000000ff
        /*07c4*/ 	.word	0x00038850
        /*07c8*/ 	.short	0x010a
        /*07ca*/ 	.byte	0x04
	.zero		1


	//   ....[29]....
        /*07cc*/ 	.word	0x00008310
        /*07d0*/ 	.word	0x000000ff
        /*07d4*/ 	.word	0x00038850
        /*07d8*/ 	.short	0x010a
        /*07da*/ 	.byte	0x04
	.zero		1


	//   ....[30]....
        /*07dc*/ 	.word	0x00009030
        /*07e0*/ 	.word	0x000000ff
        /*07e4*/ 	.word	0x00000000
        /*07e8*/ 	.short	0x0101
        /*07ea*/ 	.byte	0x06
	.zero		1


	//   ....[31]....
        /*07ec*/ 	.word	0x00009e30
        /*07f0*/ 	.word	0x000000ff
        /*07f4*/ 	.word	0x00000000
        /*07f8*/ 	.short	0x0101
        /*07fa*/ 	.byte	0x04
	.zero		1


	//   ....[32]....
        /*07fc*/ 	.word	0x0000a040
        /*0800*/ 	.word	0x000000ff
        /*0804*/ 	.word	0x00038830
        /*0808*/ 	.short	0x010a
        /*080a*/ 	.byte	0x04
	.zero		1


	//   ....[33]....
        /*080c*/ 	.word	0x0000a080
        /*0810*/ 	.word	0x000000ff
        /*0814*/ 	.word	0x00038830
        /*0818*/ 	.short	0x010a
        /*081a*/ 	.byte	0x04
	.zero		1


	//   ....[34]....
        /*081c*/ 	.word	0x0000c9e0
        /*0820*/ 	.word	0x000000ff
        /*0824*/ 	.word	0x00038850
        /*0828*/ 	.short	0x010a
        /*082a*/ 	.byte	0x04
	.zero		1


	//   ....[35]....
        /*082c*/ 	.word	0x0000ca20
        /*0830*/ 	.word	0x000000ff
        /*0834*/ 	.word	0x00038850
        /*0838*/ 	.short	0x010a
        /*083a*/ 	.byte	0x04
	.zero		1


	//   ....[36]....
        /*083c*/ 	.word	0x0000d090
        /*0840*/ 	.word	0x000000ff
        /*0844*/ 	.word	0x00000000
        /*0848*/ 	.short	0x0101
        /*084a*/ 	.byte	0x06
	.zero		1


	//   ....[37]....
        /*084c*/ 	.word	0x0000de80
        /*0850*/ 	.word	0x000000ff
        /*0854*/ 	.word	0x00000000
        /*0858*/ 	.short	0x0101
        /*085a*/ 	.byte	0x04
	.zero		1


	//   ....[38]....
        /*085c*/ 	.word	0x0000e7a0
        /*0860*/ 	.word	0x000000ff
        /*0864*/ 	.word	0x00038850
        /*0868*/ 	.short	0x010a
        /*086a*/ 	.byte	0x07
	.zero		1


	//   ....[39]....
        /*086c*/ 	.word	0x0000e7e0
        /*0870*/ 	.word	0x000000ff
        /*0874*/ 	.word	0x00038850
        /*0878*/ 	.short	0x010a
        /*087a*/ 	.byte	0x07
	.zero		1


	//   ....[40]....
        /*087c*/ 	.word	0x0000ee30
        /*0880*/ 	.word	0x000000ff
        /*0884*/ 	.word	0x00000000
        /*0888*/ 	.short	0x0101
        /*088a*/ 	.byte	0x04
	.zero		1


	//   ....[41]....
        /*088c*/ 	.word	0x00010d80
        /*0890*/ 	.word	0x000000ff
        /*0894*/ 	.word	0x00000000
        /*0898*/ 	.short	0x0101
        /*089a*/ 	.byte	0x05
	.zero		1


	//   ....[42]....
        /*089c*/ 	.word	0x000133f0
        /*08a0*/ 	.word	0x00000000
        /*08a4*/ 	.word	0x00038840
        /*08a8*/ 	.short	0x010a
        /*08aa*/ 	.byte	0x3f
	.zero		1


	//   ....[43]....
        /*08ac*/ 	.word	0x00013a10
        /*08b0*/ 	.word	0x00000000
        /*08b4*/ 	.word	0x00038830
        /*08b8*/ 	.short	0x0107
        /*08ba*/ 	.byte	0x3f
	.zero		1


	//   ....[44]....
        /*08bc*/ 	.word	0x00013ad0
        /*08c0*/ 	.word	0x00000000
        /*08c4*/ 	.word	0x00038830
        /*08c8*/ 	.short	0x0101
        /*08ca*/ 	.byte	0x3f
	.zero		1


	//   ....[45]....
        /*08cc*/ 	.word	0x000145b0
        /*08d0*/ 	.word	0x00000011
        /*08d4*/ 	.word	0x00038800
        /*08d8*/ 	.short	0x0107
        /*08da*/ 	.byte	0x3f
	.zero		1


	//   ....[46]....
        /*08dc*/ 	.word	0x000146a0
        /*08e0*/ 	.word	0x00000011
        /*08e4*/ 	.word	0x00038800
        /*08e8*/ 	.short	0x0101
        /*08ea*/ 	.byte	0x3f
	.zero		1


	//   ....[47]....
        /*08ec*/ 	.word	0x000146c0
        /*08f0*/ 	.word	0x00000011
        /*08f4*/ 	.word	0x00038820
        /*08f8*/ 	.short	0x010a
        /*08fa*/ 	.byte	0x3f
	.zero		1


	//   ....[48]....
        /*08fc*/ 	.word	0x00014a10
        /*0900*/ 	.word	0x00000006
        /*0904*/ 	.word	0x00038840
        /*0908*/ 	.short	0x010a
        /*090a*/ 	.byte	0x3f
	.zero		1


	//   ....[49]....
        /*090c*/ 	.word	0x00014ed0
        /*0910*/ 	.word	0x00000006
        /*0914*/ 	.word	0x00038830
        /*0918*/ 	.short	0x0107
        /*091a*/ 	.byte	0x3f
	.zero		1


	//   ....[50]....
        /*091c*/ 	.word	0x00014f80
        /*0920*/ 	.word	0x00000006
        /*0924*/ 	.word	0x00038830
        /*0928*/ 	.short	0x0101
        /*092a*/ 	.byte	0x3f
	.zero		1


	//   ....[51]....
        /*092c*/ 	.word	0x00014fe0
        /*0930*/ 	.word	0x00000006
        /*0934*/ 	.word	0x00038860
        /*0938*/ 	.short	0x010a
        /*093a*/ 	.byte	0x3f
	.zero		1


	//   ....[52]....
        /*093c*/ 	.word	0x000154e0
        /*0940*/ 	.word	0x00000006
        /*0944*/ 	.word	0x00038850
        /*0948*/ 	.short	0x0107
        /*094a*/ 	.byte	0x3f
	.zero		1


	//   ....[53]....
        /*094c*/ 	.word	0x000156a0
        /*0950*/ 	.word	0x00000006
        /*0954*/ 	.word	0x00038850
        /*0958*/ 	.short	0x0101
        /*095a*/ 	.byte	0x3f
	.zero		1


	//   ....[54]....
        /*095c*/ 	.word	0x000158a0
        /*0960*/ 	.word	0x00000004
        /*0964*/ 	.word	0x00038860
        /*0968*/ 	.short	0x010a
        /*096a*/ 	.byte	0x3f
	.zero		1


	//   ....[55]....
        /*096c*/ 	.word	0x00015d80
        /*0970*/ 	.word	0x00000004
        /*0974*/ 	.word	0x00038850
        /*0978*/ 	.short	0x0107
        /*097a*/ 	.byte	0x3f
	.zero		1


	//   ....[56]....
        /*097c*/ 	.word	0x00015e30
        /*0980*/ 	.word	0x00000004
        /*0984*/ 	.word	0x00038850
        /*0988*/ 	.short	0x0101
        /*098a*/ 	.byte	0x3f
	.zero		1


	//   ....[57]....
        /*098c*/ 	.word	0x000160d0
        /*0990*/ 	.word	0x00000004
        /*0994*/ 	.word	0x00038820
        /*0998*/ 	.short	0x010a
        /*099a*/ 	.byte	0x3f
	.zero		1


	//   ....[58]....
        /*099c*/ 	.word	0x00016270
        /*09a0*/ 	.word	0x00000005
        /*09a4*/ 	.word	0x00038840
        /*09a8*/ 	.short	0x010a
        /*09aa*/ 	.byte	0x3f
	.zero		1


	//   ....[59]....
        /*09ac*/ 	.word	0x00016310
        /*09b0*/ 	.word	0x00000017
        /*09b4*/ 	.word	0x00038840
        /*09b8*/ 	.short	0x010a
        /*09ba*/ 	.byte	0x3f
	.zero		1


	//   ....[60]....
        /*09bc*/ 	.word	0x00016350
        /*09c0*/ 	.word	0x00000005
        /*09c4*/ 	.word	0x00038860
        /*09c8*/ 	.short	0x010a
        /*09ca*/ 	.byte	0x3f
	.zero		1


	//   ....[61]....
        /*09cc*/ 	.word	0x00016390
        /*09d0*/ 	.word	0x00000017
        /*09d4*/ 	.word	0x00038860
        /*09d8*/ 	.short	0x010a
        /*09da*/ 	.byte	0x3f
	.zero		1


	//   ....[62]....
        /*09dc*/ 	.word	0x00016410
        /*09e0*/ 	.word	0x00000003
        /*09e4*/ 	.word	0x00038800
        /*09e8*/ 	.short	0x010a
        /*09ea*/ 	.byte	0x3f
	.zero		1


	//   ....[63]....
        /*09ec*/ 	.word	0x00016460
        /*09f0*/ 	.word	0x00000000
        /*09f4*/ 	.word	0x00038830
        /*09f8*/ 	.short	0x010a
        /*09fa*/ 	.byte	0x3f
	.zero		1


	//   ....[64]....
        /*09fc*/ 	.word	0x000164d0
        /*0a00*/ 	.word	0x00000099
        /*0a04*/ 	.word	0x00038830
        /*0a08*/ 	.short	0x010a
        /*0a0a*/ 	.byte	0x3f
	.zero		1


	//   ....[65]....
        /*0a0c*/ 	.word	0x00016530
        /*0a10*/ 	.word	0x00000002
        /*0a14*/ 	.word	0x00038850
        /*0a18*/ 	.short	0x010a
        /*0a1a*/ 	.byte	0x3f
	.zero		1


	//   ....[66]....
        /*0a1c*/ 	.word	0x00016590
        /*0a20*/ 	.word	0x00000004
        /*0a24*/ 	.word	0x00038830
        /*0a28*/ 	.short	0x010a
        /*0a2a*/ 	.byte	0x3f
	.zero		1


	//   ....[67]....
        /*0a2c*/ 	.word	0x000165f0
        /*0a30*/ 	.word	0x00000002
        /*0a34*/ 	.word	0x00038850
        /*0a38*/ 	.short	0x010a
        /*0a3a*/ 	.byte	0x3f
	.zero		1


	//   ....[68]....
        /*0a3c*/ 	.word	0x00016650
        /*0a40*/ 	.word	0x00000007
        /*0a44*/ 	.word	0x00038850
        /*0a48*/ 	.short	0x010a
        /*0a4a*/ 	.byte	0x3f
	.zero		1


	//   ....[69]....
        /*0a4c*/ 	.word	0x00016750
        /*0a50*/ 	.word	0x00000000
        /*0a54*/ 	.word	0x00038840
        /*0a58*/ 	.short	0x010a
        /*0a5a*/ 	.byte	0x3f
	.zero		1


	//   ....[70]....
        /*0a5c*/ 	.word	0x00017980
        /*0a60*/ 	.word	0x00000011
        /*0a64*/ 	.word	0x00038820
        /*0a68*/ 	.short	0x010a
        /*0a6a*/ 	.byte	0x3f
	.zero		1


	//   ....[71]....
        /*0a6c*/ 	.word	0x000179d0
        /*0a70*/ 	.word	0x00000006
        /*0a74*/ 	.word	0x00038840
        /*0a78*/ 	.short	0x010a
        /*0a7a*/ 	.byte	0x3f
	.zero		1


	//   ....[72]....
        /*0a7c*/ 	.word	0x00018020
        /*0a80*/ 	.word	0x00000006
        /*0a84*/ 	.word	0x00038860
        /*0a88*/ 	.short	0x010a
        /*0a8a*/ 	.byte	0x3f
	.zero		1


	//   ....[73]....
        /*0a8c*/ 	.word	0x00018790
        /*0a90*/ 	.word	0x00000004
        /*0a94*/ 	.word	0x00038860
        /*0a98*/ 	.short	0x010a
        /*0a9a*/ 	.byte	0x3f
	.zero		1


	//   ....[74]....
        /*0a9c*/ 	.word	0x00019040
        /*0aa0*/ 	.word	0x00000004
        /*0aa4*/ 	.word	0x00038820
        /*0aa8*/ 	.short	0x010a
        /*0aaa*/ 	.byte	0x3f
	.zero		1


	//   ....[75]....
        /*0aac*/ 	.word	0x000191e0
        /*0ab0*/ 	.word	0x00000005
        /*0ab4*/ 	.word	0x00038840
        /*0ab8*/ 	.short	0x010a
        /*0aba*/ 	.byte	0x3f
	.zero		1


	//   ....[76]....
        /*0abc*/ 	.word	0x00019230
        /*0ac0*/ 	.word	0x00000017
        /*0ac4*/ 	.word	0x00038840
        /*0ac8*/ 	.short	0x010a
        /*0aca*/ 	.byte	0x3f
	.zero		1


	//   ....[77]....
        /*0acc*/ 	.word	0x00019280
        /*0ad0*/ 	.word	0x00000005
        /*0ad4*/ 	.word	0x00038860
        /*0ad8*/ 	.short	0x010a
        /*0ada*/ 	.byte	0x3f
	.zero		1


	//----- nvinfo : EIATTR_NUM_MBARRIERS
	.align		4
.L_503:
        /*0adc*/ 	.byte	0x03, 0x38
        /*0ade*/ 	.short	0x0016


	//----- nvinfo : EIATTR_EXIT_INSTR_OFFSETS
	.align		4
        /*0ae0*/ 	.byte	0x04, 0x1c
        /*0ae2*/ 	.short	(.L_505 - .L_504)


	//   ....[0]....
.L_504:
        /*0ae4*/ 	.word	0x00000950


	//   ....[1]....
        /*0ae8*/ 	.word	0x00011fe0


	//   ....[2]....
        /*0aec*/ 	.word	0x000163e0


	//----- nvinfo : EIATTR_MAX_THREADS
	.align		4
.L_505:
        /*0af0*/ 	.byte	0x04, 0x05
        /*0af2*/ 	.short	(.L_507 - .L_506)
.L_506:
        /*0af4*/ 	.word	0x00000180
        /*0af8*/ 	.word	0x00000001
        /*0afc*/ 	.word	0x00000001


	//----- nvinfo : EIATTR_CRS_STACK_SIZE
	.align		4
.L_507:
        /*0b00*/ 	.byte	0x04, 0x1e
        /*0b02*/ 	.short	(.L_509 - .L_508)
.L_508:
        /*0b04*/ 	.word	0x00000000


	//----- nvinfo : EIATTR_CBANK_PARAM_SIZE
	.align		4
.L_509:
        /*0b08*/ 	.byte	0x03, 0x19
        /*0b0a*/ 	.short	0x0af0


	//----- nvinfo : EIATTR_PARAM_CBANK
	.align		4
        /*0b0c*/ 	.byte	0x04, 0x0a
        /*0b0e*/ 	.short	(.L_511 - .L_510)
	.align		4
.L_510:
        /*0b10*/ 	.word	index@(.nv.constant0._ZN7cutlass13device_kernelIN5flash11enable_sm90INS1_16FlashAttnFwdSm90INS1_25CollectiveMainloopFwdSm90ILi2EN4cute5tupleIJNS5_1CILi1EEES8_S8_EEENS6_IJNS7_ILi128EEENS7_ILi80EEENS7_ILi256EEEEEELi256ENS_6half_tEfNS_4arch4Sm90ELb1ELb0ELb1ELb0ELb1ELb0ELb0ELb1ELb1ELb1ELb0ELb0EEENS1_21CollectiveEpilogueFwdINS6_IJSA_SC_SB_EEES9_SE_SG_Li256ELb0ELb1ELb0ELb0EEENS1_30DynamicPersistentTileSchedulerILi256ELi128ELb0ELb1ELb1EEEEEEEEEvNT_6ParamsE)
        /*0b14*/ 	.short	0x0210
        /*0b16*/ 	.short	0x0af0


	//----- nvinfo : EIATTR_SW_WAR
	.align		4
.L_511:
        /*0b18*/ 	.byte	0x04, 0x36
        /*0b1a*/ 	.short	(.L_513 - .L_512)
.L_512:
        /*0b1c*/ 	.word	0x00000008
.L_513:


//--------------------- .nv.info._ZN7cutlass13device_kernelIN5flash11enable_sm90INS1_16FlashAttnFwdSm90INS1_25CollectiveMainloopFwdSm90ILi2EN4cute5tupleIJNS5_1CILi1EEES8_S8_EEENS6_IJNS7_ILi128EEENS7_ILi80EEENS7_ILi256EEEEEELi256ENS_6half_tEfNS_4arch4Sm90ELb1ELb0ELb1ELb1ELb1ELb0ELb0ELb1ELb1ELb1ELb0ELb0EEENS1_21CollectiveEpilogueFwdINS6_IJSA_SC_SB_EEES9_SE_SG_Li256ELb1ELb1ELb0ELb0EEENS1_36VarlenDynamicPersistentTileSchedulerILi128ELi80ELi256ELi128ELb0ELb1ELb1ELb1ELb1ELb1EEEEEEEEEvNT_6ParamsE --------------------------
	.section	.nv.info._ZN7cutlass13device_kernelIN5flash11enable_sm90INS1_16FlashAttnFwdSm90INS1_25CollectiveMainloopFwdSm90ILi2EN4cute5tupleIJNS5_1CILi1EEES8_S8_EEENS6_IJNS7_ILi128EEENS7_ILi80EEENS7_ILi256EEEEEELi256ENS_6half_tEfNS_4arch4Sm90ELb1ELb0ELb1ELb1ELb1ELb0ELb0ELb1ELb1ELb1ELb0ELb0EEENS1_21CollectiveEpilogueFwdINS6_IJSA_SC_SB_EEES9_SE_SG_Li256ELb1ELb1ELb0ELb0EEENS1_36VarlenDynamicPersistentTileSchedulerILi128ELi80ELi256ELi128ELb0ELb1ELb1ELb1ELb1ELb1EEEEEEEEEvNT_6ParamsE,"",@"SHT_CUDA_INFO"
	.sectionflags	@""
	.align	4


	//----- nvinfo : EIATTR_CUDA_API_VERSION
	.align		4
        /*0000*/ 	.byte	0x04, 0x37
        /*0002*/ 	.short	(.L_515 - .L_514)
.L_514:
        /*0004*/ 	.word	0x00000082


	//----- nvinfo : EIATTR_KPARAM_INFO
	.align		4
.L_515:
        /*0008*/ 	.byte	0x04, 0x17
        /*000a*/ 	.short	(.L_517 - .L_516)
.L_516:
        /*000c*/ 	.word	0x00000000
        /*0010*/ 	.short	0x0000
        /*0012*/ 	.short	0x0070
        /*0014*/ 	.byte	0x00, 0xf0, 0x01, 0x2a


	//----- nvinfo : EIATTR_SPARSE_MMA_MASK
	.align		4
.L_517:
        /*0018*/ 	.byte	0x03, 0x50
        /*001a*/ 	.short	0x0000


	//----- nvinfo : EIATTR_MAXREG_COUNT
	.align		4
        /*001c*/ 	.byte	0x03, 0x1b
        /*001e*/ 	.short	0x00a8


	//----- nvinfo : EIATTR_NUM_BARRIERS
	.align		4
        /*0020*/ 	.byte	0x02, 0x4c
        /*0022*/ 	.byte	0x09
	.zero		1


	//----- nvinfo : EIATTR_EXTERNS
	.align		4
        /*0024*/ 	.byte	0x04, 0x0f
        /*0026*/ 	.short	(.L_519 - .L_518)


	//   ....[0]....
	.align		4
.L_518:
        /*0028*/ 	.word	index@(__assertfail)


	//----- nvinfo : EIATTR_ANNOTATIONS
	.align		4
.L_519:
        /*002c*/ 	.byte	0x04, 0x55
        /*002e*/ 	.short	(.L_521 - .L_520)


	//   ....[0]....
.L_520:
        /* <DEDUP_REMOVED lines=20> */


	//----- nvinfo : EIATTR_MERCURY_ISA_VERSION
	.align		4
.L_521:
        /*0160*/ 	.byte	0x03, 0x5f
        /*0162*/ 	.short	0x0101


	//----- nvinfo : EIATTR_UNUSED_LOAD_BYTE_OFFSET
	.align		4
        /*0164*/ 	.byte	0x04, 0x44
        /*0166*/ 	.short	(.L_523 - .L_522)


	//   ....[0]....
.L_522:
        /*0168*/ 	.word	0x00000950
        /*016c*/ 	.word	0x0000fff0


	//   ....[1]....
        /*0170*/ 	.word	0x0000f780
        /*0174*/ 	.word	0x0000fff0


	//----- nvinfo : EIATTR_INT_WARP_WIDE_INSTR_OFFSETS
	.align		4
.L_523:
        /*0178*/ 	.byte	0x04, 0x31
        /*017a*/ 	.short	(.L_525 - .L_524)


	//   ....[0]....
.L_524:
        /*017c*/ 	.word	0x000000c0


	//   ....[1]....
        /*0180*/ 	.word	0x000000d0


	//   ....[2]....
        /*0184*/ 	.word	0x00000170


	//   ....[3]....
        /*0188*/ 	.word	0x00013a20


	//   ....[4]....
        /*018c*/ 	.word	0x00013ab0


	//   ....[5]....
        /*0190*/ 	.word	0x00016a60


	//   ....[6]....
        /*0194*/ 	.word	0x00016af0


	//----- nvinfo : EIATTR_COOP_GROUP_MASK_REGIDS
	.align		4
.L_525:
        /*0198*/ 	.byte	0x04, 0x29
        /*019a*/ 	.short	(.L_527 - .L_526)


	//   ....[0]....
.L_526:
        /*019c*/ 	.word	0xffffffff


	//   ....[1]....
        /*01a0*/ 	.word	0xffffffff


	//   ....[2]....
        /*01a4*/ 	.word	0xffffffff


	//   ....[3]....
        /*01a8*/ 	.word	0xffffffff


	//   ....[4]....
        /*01ac*/ 	.word	0xffffffff


	//   ....[5]....
        /*01b0*/ 	.word	0xffffffff


	//   ....[6]....
        /*01b4*/ 	.word	0xffffffff


	//   ....[7]....
        /*01b8*/ 	.word	0xffffffff


	//   ....[8]....
        /*01bc*/ 	.word	0xffffffff


	//   ....[9]....
        /*01c0*/ 	.word	0xffffffff


	//   ....[10]....
        /*01c4*/ 	.word	0xffffffff


	//   ....[11]....
        /*01c8*/ 	.word	0xffffffff


	//   ....[12]....
        /*01cc*/ 	.word	0xffffffff


	//   ....[13]....
        /*01d0*/ 	.word	0xffffffff


	//   ....[14]....
        /*01d4*/ 	.word	0xffffffff


	//   ....[15]....
        /*01d8*/ 	.word	0xffffffff


	//   ....[16]....
        /*01dc*/ 	.word	0xffffffff


	//   ....[17]....
        /*01e0*/ 	.word	0xffffffff


	//   ....[18]....
        /*01e4*/ 	.word	0xffffffff


	//   ....[19]....
        /*01e8*/ 	.word	0xffffffff


	//   ....[20]....
        /*01ec*/ 	.word	0xffffffff


	//   ....[21]....
        /*01f0*/ 	.word	0xffffffff


	//   ....[22]....
        /*01f4*/ 	.word	0xffffffff


	//   ....[23]....
        /*01f8*/ 	.word	0xffffffff


	//   ....[24]....
        /*01fc*/ 	.word	0xffffffff


	//   ....[25]....
        /*0200*/ 	.word	0xffffffff


	//   ....[26]....
        /*0204*/ 	.word	0xffffffff


	//   ....[27]....
        /*0208*/ 	.word	0xffffffff


	//   ....[28]....
        /*020c*/ 	.word	0xffffffff


	//   ....[29]....
        /*0210*/ 	.word	0xffffffff


	//   ....[30]....
        /*0214*/ 	.word	0xffffffff


	//   ....[31]....
        /*0218*/ 	.word	0xffffffff


	//   ....[32]....
        /*021c*/ 	.word	0xffffffff


	//   ....[33]....
        /*0220*/ 	.word	0xffffffff


	//   ....[34]....
        /*0224*/ 	.word	0xffffffff


	//   ....[35]....
        /*0228*/ 	.word	0xffffffff


	//   ....[36]....
        /*022c*/ 	.word	0xffffffff


	//   ....[37]....
        /*0230*/ 	.word	0xffffffff


	//   ....[38]....
        /*0234*/ 	.word	0xffffffff


	//   ....[39]....
        /*0238*/ 	.word	0xffffffff


	//   ....[40]....
        /*023c*/ 	.word	0xffffffff


	//   ....[41]....
        /*0240*/ 	.word	0xffffffff


	//   ....[42]....
        /*0244*/ 	.word	0xffffffff


	//   ....[43]....
        /*0248*/ 	.word	0xffffffff


	//   ....[44]....
        /*024c*/ 	.word	0xffffffff


	//   ....[45]....
        /*0250*/ 	.word	0xffffffff


	//   ....[46]....
        /*0254*/ 	.word	0xffffffff


	//   ....[47]....
        /*0258*/ 	.word	0xffffffff


	//   ....[48]....
        /*025c*/ 	.word	0xffffffff


	//   ....[49]....
        /*0260*/ 	.word	0xffffffff


	//   ....[50]....
        /*0264*/ 	.word	0xffffffff


	//   ....[51]....
        /*0268*/ 	.word	0xffffffff


	//   ....[52]....
        /*026c*/ 	.word	0xffffffff


	//   ....[53]....
        /*0270*/ 	.word	0xffffffff


	//   ....[54]....
        /*0274*/ 	.word	0xffffffff


	//   ....[55]....
        /*0278*/ 	.word	0xffffffff


	//   ....[56]....
        /*027c*/ 	.word	0xffffffff


	//   ....[57]....
        /*0280*/ 	.word	0xffffffff


	//   ....[58]....
        /*0284*/ 	.word	0xffffffff


	//   ....[59]....
        /*0288*/ 	.word	0xffffffff


	//   ....[60]....
        /*028c*/ 	.word	0xffffffff


	//   ....[61]....
        /*0290*/ 	.word	0xffffffff


	//   ....[62]....
        /*0294*/ 	.word	0xffffffff


	//   ....[63]....
        /*0298*/ 	.word	0xffffffff


	//   ....[64]....
        /*029c*/ 	.word	0xffffffff


	//   ....[65]....
        /*02a0*/ 	.word	0xffffffff


	//   ....[66]....
        /*02a4*/ 	.word	0xffffffff


	//   ....[67]....
        /*02a8*/ 	.word	0xffffffff


	//   ....[68]....
        /*02ac*/ 	.word	0xffffffff


	//   ....[69]....
        /*02b0*/ 	.word	0xffffffff


	//   ....[70]....
        /*02b4*/ 	.word	0xffffffff


	//   ....[71]....
        /*02b8*/ 	.word	0xffffffff


	//   ....[72]....
        /*02bc*/ 	.word	0xffffffff


	//   ....[73]....
        /*02c0*/ 	.word	0xffffffff


	//   ....[74]....
        /*02c4*/ 	.word	0xffffffff


	//   ....[75]....
        /*02c8*/ 	.word	0xffffffff


	//   ....[76]....
        /*02cc*/ 	.word	0xffffffff


	//   ....[77]....
        /*02d0*/ 	.word	0xffffffff


	//   ....[78]....
        /*02d4*/ 	.word	0xffffffff


	//   ....[79]....
        /*02d8*/ 	.word	0xffffffff


	//   ....[80]....
        /*02dc*/ 	.word	0xffffffff


	//   ....[81]....
        /*02e0*/ 	.word	0xffffffff


	//   ....[82]....
        /*02e4*/ 	.word	0xffffffff


	//   ....[83]....
        /*02e8*/ 	.word	0xffffffff


	//   ....[84]....
        /*02ec*/ 	.word	0xffffffff


	//   ....[85]....
        /*02f0*/ 	.word	0xffffffff


	//   ....[86]....
        /*02f4*/ 	.word	0xffffffff


	//   ....[87]....
        /*02f8*/ 	.word	0xffffffff


	//   ....[88]....
        /*02fc*/ 	.word	0xffffffff


	//   ....[89]....
        /*0300*/ 	.word	0xffffffff


	//   ....[90]....
        /*0304*/ 	.word	0xffffffff


	//   ....[91]....
        /*0308*/ 	.word	0xffffffff


	//   ....[92]....
        /*030c*/ 	.word	0xffffffff


	//   ....[93]....
        /*0310*/ 	.word	0xffffffff


	//   ....[94]....
        /*0314*/ 	.word	0xffffffff


	//   ....[95]....
        /*0318*/ 	.word	0xffffffff


	//   ....[96]....
        /*031c*/ 	.word	0xffffffff


	//   ....[97]....
        /*0320*/ 	.word	0xffffffff


	//   ....[98]....
        /*0324*/ 	.word	0xffffffff


	//   ....[99]....
        /*0328*/ 	.word	0xffffffff


	//   ....[100]....
        /*032c*/ 	.word	0xffffffff


	//   ....[101]....
        /*0330*/ 	.word	0xffffffff


	//   ....[102]....
        /*0334*/ 	.word	0xffffffff


	//   ....[103]....
        /*0338*/ 	.word	0xffffffff


	//   ....[104]....
        /*033c*/ 	.word	0xffffffff


	//   ....[105]....
        /*0340*/ 	.word	0xffffffff


	//   ....[106]....
        /*0344*/ 	.word	0xffffffff


	//   ....[107]....
        /*0348*/ 	.word	0xffffffff


	//   ....[108]....
        /*034c*/ 	.word	0xffffffff


	//   ....[109]....
        /*0350*/ 	.word	0xffffffff


	//   ....[110]....
        /*0354*/ 	.word	0xffffffff


	//   ....[111]....
        /*0358*/ 	.word	0xffffffff


	//   ....[112]....
        /*035c*/ 	.word	0xffffffff


	//   ....[113]....
        /*0360*/ 	.word	0xffffffff


	//   ....[114]....
        /*0364*/ 	.word	0xffffffff


	//   ....[115]....
        /*0368*/ 	.word	0xffffffff


	//   ....[116]....
        /*036c*/ 	.word	0xffffffff


	//   ....[117]....
        /*0370*/ 	.word	0xffffffff


	//   ....[118]....
        /*0374*/ 	.word	0xffffffff


	//   ....[119]....
        /*0378*/ 	.word	0xffffffff


	//   ....[120]....
        /*037c*/ 	.word	0xffffffff


	//   ....[121]....
        /*0380*/ 	.word	0xffffffff


	//   ....[122]....
        /*0384*/ 	.word	0xffffffff


	//   ....[123]....
        /*0388*/ 	.word	0xffffffff


	//   ....[124]....
        /*038c*/ 	.word	0xffffffff


	//   ....[125]....
        /*0390*/ 	.word	0xffffffff


	//   ....[126]....
        /*0394*/ 	.word	0xffffffff


	//   ....[127]....
        /*0398*/ 	.word	0xffffffff


	//   ....[128]....
        /*039c*/ 	.word	0xffffffff


	//   ....[129]....
        /*03a0*/ 	.word	0xffffffff


	//   ....[130]....
        /*03a4*/ 	.word	0xffffffff


	//   ....[131]....
        /*03a8*/ 	.word	0xffffffff


	//   ....[132]....
        /*03ac*/ 	.word	0xffffffff


	//   ....[133]....
        /*03b0*/ 	.word	0xffffffff


	//   ....[134]....
        /*03b4*/ 	.word	0xffffffff


	//   ....[135]....
        /*03b8*/ 	.word	0xffffffff


	//   ....[136]....
        /*03bc*/ 	.word	0xffffffff


	//   ....[137]....
        /*03c0*/ 	.word	0x0500000f


	//   ....[138]....
        /*03c4*/ 	.word	0x0500000f


	//   ....[139]....
        /*03c8*/ 	.word	0x0500000f


	//   ....[140]....
        /*03cc*/ 	.word	0x0500000f


	//   ....[141]....
        /*03d0*/ 	.word	0x0500000f


	//   ....[142]....
        /*03d4*/ 	.word	0x0500000f


	//   ....[143]....
        /*03d8*/ 	.word	0x0500000f


	//   ....[144]....
        /*03dc*/ 	.word	0x0500000f


	//   ....[145]....
        /*03e0*/ 	.word	0x0500000f


	//   ....[146]....
        /*03e4*/ 	.word	0x0500000f


	//   ....[147]....
        /*03e8*/ 	.word	0x0500000f


	//   ....[148]....
        /*03ec*/ 	.word	0x0500000f


	//   ....[149]....
        /*03f0*/ 	.word	0x0500000f


	//   ....[150]....
        /*03f4*/ 	.word	0x0500000f


	//   ....[151]....
        /*03f8*/ 	.word	0x0500000f


	//   ....[152]....
        /*03fc*/ 	.word	0x0500000f


	//   ....[153]....
        /*0400*/ 	.word	0x0500000f


	//   ....[154]....
        /*0404*/ 	.word	0x0500000f


	//   ....[155]....
        /*0408*/ 	.word	0x0500000f


	//   ....[156]....
        /*040c*/ 	.word	0x0500000f


	//   ....[157]....
        /*0410*/ 	.word	0x0500000f


	//   ....[158]....
        /*0414*/ 	.word	0x0500000f


	//   ....[159]....
        /*0418*/ 	.word	0x0500000f


	//   ....[160]....
        /*041c*/ 	.word	0x0500000f


	//   ....[161]....
        /*0420*/ 	.word	0x0500000f


	//   ....[162]....
        /*0424*/ 	.word	0x0500000f


	//   ....[163]....
        /*0428*/ 	.word	0x0500000f


	//   ....[164]....
        /*042c*/ 	.word	0x0500000f


	//   ....[165]....
        /*0430*/ 	.word	0x0500000f


	//   ....[166]....
        /*0434*/ 	.word	0x0500000f


	//   ....[167]....
        /*0438*/ 	.word	0x0500000f


	//   ....[168]....
        /*043c*/ 	.word	0x0500000f


	//   ....[169]....
        /*0440*/ 	.word	0x0500000f


	//   ....[170]....
        /*0444*/ 	.word	0x0500000f


	//   ....[171]....
        /*0448*/ 	.word	0x0500000f


	//   ....[172]....
        /*044c*/ 	.word	0x0500000f


	//   ....[173]....
        /*0450*/ 	.word	0x0500000f


	//   ....[174]....
        /*0454*/ 	.word	0x0500000f


	//   ....[175]....
        /*0458*/ 	.word	0x0500000f


	//   ....[176]....
        /*045c*/ 	.word	0x0500000f


	//   ....[177]....
        /*0460*/ 	.word	0x0500000f


	//   ....[178]....
        /*0464*/ 	.word	0x0500000f


	//   ....[179]....
        /*0468*/ 	.word	0x0500000f


	//   ....[180]....
        /*046c*/ 	.word	0x0500000f


	//   ....[181]....
        /*0470*/ 	.word	0x0500000f


	//   ....[182]....
        /*0474*/ 	.word	0x0500000f


	//   ....[183]....
        /*0478*/ 	.word	0x0500000f


	//   ....[184]....
        /*047c*/ 	.word	0x0500000f


	//   ....[185]....
        /*0480*/ 	.word	0x0500000f


	//   ....[186]....
        /*0484*/ 	.word	0x0500000f


	//   ....[187]....
        /*0488*/ 	.word	0x0500000f


	//   ....[188]....
        /*048c*/ 	.word	0x0500000f


	//   ....[189]....
        /*0490*/ 	.word	0x0500000f


	//   ....[190]....
        /*0494*/ 	.word	0x0500000f


	//   ....[191]....
        /*0498*/ 	.word	0x0500000f


	//   ....[192]....
        /*049c*/ 	.word	0x0500000f


	//   ....[193]....
        /*04a0*/ 	.word	0x0500000f


	//   ....[194]....
        /*04a4*/ 	.word	0x0500000f


	//   ....[195]....
        /*04a8*/ 	.word	0x0500000f


	//   ....[196]....
        /*04ac*/ 	.word	0x0500000f


	//   ....[197]....
        /*04b0*/ 	.word	0x0500000f


	//   ....[198]....
        /*04b4*/ 	.word	0x0500000f


	//   ....[199]....
        /*04b8*/ 	.word	0x0500000f


	//   ....[200]....
        /*04bc*/ 	.word	0x0500000f


	//   ....[201]....
        /*04c0*/ 	.word	0x0500000f


	//   ....[202]....
        /*04c4*/ 	.word	0x0500000f


	//   ....[203]....
        /*04c8*/ 	.word	0x0500000f


	//   ....[204]....
        /*04cc*/ 	.word	0x0500000f


	//   ....[205]....
        /*04d0*/ 	.word	0x0500000f


	//   ....[206]....
        /*04d4*/ 	.word	0x0500000f


	//   ....[207]....
        /*04d8*/ 	.word	0x0500000f


	//   ....[208]....
        /*04dc*/ 	.word	0x0500000f


	//   ....[209]....
        /*04e0*/ 	.word	0x0500000f


	//   ....[210]....
        /*04e4*/ 	.word	0x0500000f


	//   ....[211]....
        /*04e8*/ 	.word	0x0500000f


	//----- nvinfo : EIATTR_COOP_GROUP_INSTR_OFFSETS
	.align		4
.L_527:
        /*04ec*/ 	.byte	0x04, 0x28
        /*04ee*/ 	.short	(.L_529 - .L_528)


	//   ....[0]....
.L_528:
        /*04f0*/ 	.word	0x00000070


	//   ....[1]....
        /*04f4*/ 	.word	0x000000b0


	//   ....[2]....
        /*04f8*/ 	.word	0x000002d0


	//   ....[3]....
        /*04fc*/ 	.word	0x00000430


	//   ....[4]....
        /*0500*/ 	.word	0x00000550


	//   ....[5]....
        /*0504*/ 	.word	0x000006b0


	//   ....[6]....
        /*0508*/ 	.word	0x00001900


	//   ....[7]....
        /*050c*/ 	.word	0x00004370


	//   ....[8]....
        /*0510*/ 	.word	0x00004460


	//   ....[9]....
        /*0514*/ 	.word	0x00004e90


	//   ....[10]....
        /*0518*/ 	.word	0x00004f40


	//   ....[11]....
        /*051c*/ 	.word	0x00005530


	//   ....[12]....
        /*0520*/ 	.word	0x000055c0


	//   ....[13]....
        /*0524*/ 	.word	0x00008a70


	//   ....[14]....
        /*0528*/ 	.word	0x00009100


	//   ....[15]....
        /*052c*/ 	.word	0x00009130


	//   ....[16]....
        /*0530*/ 	.word	0x000091d0


	//   ....[17]....
        /*0534*/ 	.word	0x00009800


	//   ....[18]....
        /*0538*/ 	.word	0x00009860


	//   ....[19]....
        /*053c*/ 	.word	0x0000d6b0


	//   ....[20]....
        /*0540*/ 	.word	0x0000d6e0


	//   ....[21]....
        /*0544*/ 	.word	0x0000d700


	//   ....[22]....
        /*0548*/ 	.word	0x0000d720


	//   ....[23]....
        /*054c*/ 	.word	0x0000ea80


	//   ....[24]....
        /*0550*/ 	.word	0x0000eab0


	//   ....[25]....
        /*0554*/ 	.word	0x0000eb40


	//   ....[26]....
        /*0558*/ 	.word	0x0000eb60


	//   ....[27]....
        /*055c*/ 	.word	0x000108e0


	//   ....[28]....
        /*0560*/ 	.word	0x00010910


	//   ....[29]....
        /*0564*/ 	.word	0x00010960


	//   ....[30]....
        /*0568*/ 	.word	0x000109b0


	//   ....[31]....
        /*056c*/ 	.word	0x00011240


	//   ....[32]....
        /*0570*/ 	.word	0x00011260


	//   ....[33]....
        /*0574*/ 	.word	0x000113b0


	//   ....[34]....
        /*0578*/ 	.word	0x000113d0


	//   ....[35]....
        /*057c*/ 	.word	0x00011510


	//   ....[36]....
        /*0580*/ 	.word	0x00011530


	//   ....[37]....
        /*0584*/ 	.word	0x00011680


	//   ....[38]....
        /*0588*/ 	.word	0x000116a0


	//   ....[39]....
        /*058c*/ 	.word	0x000120f0


	//   ....[40]....
        /*0590*/ 	.word	0x00012110


	//   ....[41]....
        /*0594*/ 	.word	0x00012250


	//   ....[42]....
        /*0598*/ 	.word	0x00012270


	//   ....[43]....
        /*059c*/ 	.word	0x000123b0


	//   ....[44]....
        /*05a0*/ 	.word	0x000123d0


	//   ....[45]....
        /*05a4*/ 	.word	0x00012520


	//   ....[46]....
        /*05a8*/ 	.word	0x00012540


	//   ....[47]....
        /*05ac*/ 	.word	0x00012700


	//   ....[48]....
        /*05b0*/ 	.word	0x000128d0


	//   ....[49]....
        /*05b4*/ 	.word	0x00012900


	//   ....[50]....
        /*05b8*/ 	.word	0x00012930


	//   ....[51]....
        /*05bc*/ 	.word	0x00012960


	//   ....[52]....
        /*05c0*/ 	.word	0x00012990


	//   ....[53]....
        /*05c4*/ 	.word	0x000129c0


	//   ....[54]....
        /*05c8*/ 	.word	0x00012b10


	//   ....[55]....
        /*05cc*/ 	.word	0x00012b40


	//   ....[56]....
        /*05d0*/ 	.word	0x00012b70


	//   ....[57]....
        /*05d4*/ 	.word	0x00012ba0


	//   ....[58]....
        /*05d8*/ 	.word	0x00012bd0


	//   ....[59]....
        /*05dc*/ 	.word	0x00012c00


	//   ....[60]....
        /*05e0*/ 	.word	0x00012c90


	//   ....[61]....
        /*05e4*/ 	.word	0x00012cf0


	//   ....[62]....
        /*05e8*/ 	.word	0x00012d80


	//   ....[63]....
        /*05ec*/ 	.word	0x00014630


	//   ....[64]....
        /*05f0*/ 	.word	0x00014670


	//   ....[65]....
        /*05f4*/ 	.word	0x000146a0


	//   ....[66]....
        /*05f8*/ 	.word	0x00014750


	//   ....[67]....
        /*05fc*/ 	.word	0x00014790


	//   ....[68]....
        /*0600*/ 	.word	0x000147f0


	//   ....[69]....
        /*0604*/ 	.word	0x00014830


	//   ....[70]....
        /*0608*/ 	.word	0x00014890


	//   ....[71]....
        /*060c*/ 	.word	0x000148b0


	//   ....[72]....
        /*0610*/ 	.word	0x000148e0


	//   ....[73]....
        /*0614*/ 	.word	0x00015100


	//   ....[74]....
        /*0618*/ 	.word	0x00015130


	//   ....[75]....
        /*061c*/ 	.word	0x00015190


	//   ....[76]....
        /*0620*/ 	.word	0x00015200


	//   ....[77]....
        /*0624*/ 	.word	0x00015250


	//   ....[78]....
        /*0628*/ 	.word	0x000152c0


	//   ....[79]....
        /*062c*/ 	.word	0x00015300


	//   ....[80]....
        /*0630*/ 	.word	0x00015380


	//   ....[81]....
        /*0634*/ 	.word	0x000153d0


	//   ....[82]....
        /*0638*/ 	.word	0x00015440


	//   ....[83]....
        /*063c*/ 	.word	0x00015490


	//   ....[84]....
        /*0640*/ 	.word	0x00015500


	//   ....[85]....
        /*0644*/ 	.word	0x00015540


	//   ....[86]....
        /*0648*/ 	.word	0x000155b0


	//   ....[87]....
        /*064c*/ 	.word	0x000155c0


	//   ....[88]....
        /*0650*/ 	.word	0x00015610


	//   ....[89]....
        /*0654*/ 	.word	0x00015e00


	//   ....[90]....
        /*0658*/ 	.word	0x00015e40


	//   ....[91]....
        /*065c*/ 	.word	0x00015e60


	//   ....[92]....
        /*0660*/ 	.word	0x00015f20


	//   ....[93]....
        /*0664*/ 	.word	0x00015f50


	//   ....[94]....
        /*0668*/ 	.word	0x00015fa0


	//   ....[95]....
        /*066c*/ 	.word	0x00015fd0


	//   ....[96]....
        /*0670*/ 	.word	0x00016020


	//   ....[97]....
        /*0674*/ 	.word	0x00016050


	//   ....[98]....
        /*0678*/ 	.word	0x000160c0


	//   ....[99]....
        /*067c*/ 	.word	0x000163a0


	//   ....[100]....
        /*0680*/ 	.word	0x000163c0


	//   ....[101]....
        /*0684*/ 	.word	0x000163d0


	//   ....[102]....
        /*0688*/ 	.word	0x00016480


	//   ....[103]....
        /*068c*/ 	.word	0x00016490


	//   ....[104]....
        /*0690*/ 	.word	0x00016540


	//   ....[105]....
        /*0694*/ 	.word	0x00016550


	//   ....[106]....
        /*0698*/ 	.word	0x00016600


	//   ....[107]....
        /*069c*/ 	.word	0x00016610


	//   ....[108]....
        /*06a0*/ 	.word	0x00016620


	//   ....[109]....
        /*06a4*/ 	.word	0x00016c40


	//   ....[110]....
        /*06a8*/ 	.word	0x00016c80


	//   ....[111]....
        /*06ac*/ 	.word	0x00016cc0


	//   ....[112]....
        /*06b0*/ 	.word	0x00016cf0


	//   ....[113]....
        /*06b4*/ 	.word	0x00016d10


	//   ....[114]....
        /*06b8*/ 	.word	0x00016dc0


	//   ....[115]....
        /*06bc*/ 	.word	0x00016e70


	//   ....[116]....
        /*06c0*/ 	.word	0x00016ea0


	//   ....[117]....
        /*06c4*/ 	.word	0x00016eb0


	//   ....[118]....
        /*06c8*/ 	.word	0x00016f40


	//   ....[119]....
        /*06cc*/ 	.word	0x00017370


	//   ....[120]....
        /*06d0*/ 	.word	0x000173a0


	//   ....[121]....
        /*06d4*/ 	.word	0x000173d0


	//   ....[122]....
        /*06d8*/ 	.word	0x00017400


	//   ....[123]....
        /*06dc*/ 	.word	0x00017430


	//   ....[124]....
        /*06e0*/ 	.word	0x00017460


	//   ....[125]....
        /*06e4*/ 	.word	0x00017490


	//   ....[126]....
        /*06e8*/ 	.word	0x000174c0


	//   ....[127]....
        /*06ec*/ 	.word	0x00017640


	//   ....[128]....
        /*06f0*/ 	.word	0x00017670


	//   ....[129]....
        /*06f4*/ 	.word	0x000176a0


	//   ....[130]....
        /*06f8*/ 	.word	0x000176d0


	//   ....[131]....
        /*06fc*/ 	.word	0x00017700


	//   ....[132]....
        /*0700*/ 	.word	0x00017730


	//   ....[133]....
        /*0704*/ 	.word	0x000177f0


	//   ....[134]....
        /*0708*/ 	.word	0x00017810


	//   ....[135]....
        /*070c*/ 	.word	0x00017880


	//   ....[136]....
        /*0710*/ 	.word	0x00017f20


	//   ....[137]....
        /*0714*/ 	.word	0x00018500


	//   ....[138]....
        /*0718*/ 	.word	0x000185f0


	//   ....[139]....
        /*071c*/ 	.word	0x000186d0


	//   ....[140]....
        /*0720*/ 	.word	0x00018730


	//   ....[141]....
        /*0724*/ 	.word	0x00018810


	//   ....[142]....
        /*0728*/ 	.word	0x000188e0


	//   ....[143]....
        /*072c*/ 	.word	0x000189e0


	//   ....[144]....
        /*0730*/ 	.word	0x00018a50


	//   ....[145]....
        /*0734*/ 	.word	0x00018b40


	//   ....[146]....
        /*0738*/ 	.word	0x00018bb0


	//   ....[147]....
        /*073c*/ 	.word	0x00018c90


	//   ....[148]....
        /*0740*/ 	.word	0x00018d40


	//   ....[149]....
        /*0744*/ 	.word	0x00018db0


	//   ....[150]....
        /*0748*/ 	.word	0x00018e30


	//   ....[151]....
        /*074c*/ 	.word	0x00018f10


	//   ....[152]....
        /*0750*/ 	.word	0x00018f90


	//   ....[153]....
        /*0754*/ 	.word	0x00019080


	//   ....[154]....
        /*0758*/ 	.word	0x00019100


	//   ....[155]....
        /*075c*/ 	.word	0x000191f0


	//   ....[156]....
        /*0760*/ 	.word	0x00019270


	//   ....[157]....
        /*0764*/ 	.word	0x00019360


	//   ....[158]....
        /*0768*/ 	.word	0x000193e0


	//   ....[159]....
        /*076c*/ 	.word	0x000194d0


	//   ....[160]....
        /*0770*/ 	.word	0x00019550


	//   ....[161]....
        /*0774*/ 	.word	0x00019630


	//   ....[162]....
        /*0778*/ 	.word	0x000196b0


	//   ....[163]....
        /*077c*/ 	.word	0x00019780


	//   ....[164]....
        /*0780*/ 	.word	0x000198b0


	//   ....[165]....
        /*0784*/ 	.word	0x00019970


	//   ....[166]....
        /*0788*/ 	.word	0x00019a50


	//   ....[167]....
        /*078c*/ 	.word	0x00019b30


	//   ....[168]....
        /*0790*/ 	.word	0x00019b90


	//   ....[169]....
        /*0794*/ 	.word	0x00019c70


	//   ....[170]....
        /*0798*/ 	.word	0x00019cd0


	//   ....[171]....
        /*079c*/ 	.word	0x00019db0


	//   ....[172]....
        /*07a0*/ 	.word	0x00019e10


	//   ....[173]....
        /*07a4*/ 	.word	0x00019f20


	//   ....[174]....
        /*07a8*/ 	.word	0x0001a010


	//   ....[175]....
        /*07ac*/ 	.word	0x0001a0b0


	//   ....[176]....
        /*07b0*/ 	.word	0x0001a110


	//   ....[177]....
        /*07b4*/ 	.word	0x0001a230


	//   ....[178]....
        /*07b8*/ 	.word	0x0001a290


	//   ....[179]....
        /*07bc*/ 	.word	0x0001a3b0


	//   ....[180]....
        /*07c0*/ 	.word	0x0001a410


	//   ....[181]....
        /*07c4*/ 	.word	0x0001a530


	//   ....[182]....
        /*07c8*/ 	.word	0x0001a590


	//   ....[183]....
        /*07cc*/ 	.word	0x0001a660


	//   ....[184]....
        /*07d0*/ 	.word	0x0001a7c0


	//   ....[185]....
        /*07d4*/ 	.word	0x0001a870


	//   ....[186]....
        /*07d8*/ 	.word	0x0001a9c0


	//   ....[187]....
        /*07dc*/ 	.word	0x0001aa70


	//   ....[188]....
        /*07e0*/ 	.word	0x0001aad0


	//   ....[189]....
        /*07e4*/ 	.word	0x0001ab90


	//   ....[190]....
        /*07e8*/ 	.word	0x0001ac70


	//   ....[191]....
        /*07ec*/ 	.word	0x0001ad30


	//   ....[192]....
        /*07f0*/ 	.word	0x0001ae10


	//   ....[193]....
        /*07f4*/ 	.word	0x0001aed0


	//   ....[194]....
        /*07f8*/ 	.word	0x0001afe0


	//   ....[195]....
        /*07fc*/ 	.word	0x0001b080


	//   ....[196]....
        /*0800*/ 	.word	0x0001b1a0


	//   ....[197]....
        /*0804*/ 	.word	0x0001b210


	//   ....[198]....
        /*0808*/ 	.word	0x0001b280


	//   ....[199]....
        /*080c*/ 	.word	0x0001b2f0


	//   ....[200]....
        /*0810*/ 	.word	0x0001b360


	//   ....[201]....
        /*0814*/ 	.word	0x0001b3e0


	//   ....[202]....
        /*0818*/ 	.word	0x0001b470


	//   ....[203]....
        /*081c*/ 	.word	0x0001b500


	//   ....[204]....
        /*0820*/ 	.word	0x0001b570


	//   ....[205]....
        /*0824*/ 	.word	0x0001b5e0


	//   ....[206]....
        /*0828*/ 	.word	0x0001b650


	//   ....[207]....
        /*082c*/ 	.word	0x0001b6d0


	//   ....[208]....
        /*0830*/ 	.word	0x0001b740


	//   ....[209]....
        /*0834*/ 	.word	0x0001b7e0


	//   ....[210]....
        /*0838*/ 	.word	0x0001b870


	//   ....[211]....
        /*083c*/ 	.word	0x0001b990


	//----- nvinfo : EIATTR_REG_RECONFIG
	.align		4
.L_529:
        /*0840*/ 	.byte	0x01, 0x54
	.zero		2


	//----- nvinfo : EIATTR_SYSCALL_OFFSETS
	.align		4
        /*0844*/ 	.byte	0x04, 0x46
        /*0846*/ 	.short	(.L_531 - .L_530)


	//   ....[0]....
.L_530:
        /*0848*/ 	.word	0x00001af0


	//   ....[1]....
        /*084c*/ 	.word	0x00013c10


	//   ....[2]....
        /*0850*/ 	.word	0x00013d60


	//   ....[3]....
        /*0854*/ 	.word	0x00013e50


	//   ....[4]....
        /*0858*/ 	.word	0x00014d30


	//----- nvinfo : EIATTR_MBARRIER_INSTR_OFFSETS
	.align		4
.L_531:
        /*085c*/ 	.byte	0x04, 0x39
        /*085e*/ 	.short	(.L_533 - .L_532)


	//   ....[0]....
.L_532:
        /*0860*/ 	.word	0x00000180
        /*0864*/ 	.word	0x000000ff
        /*0868*/ 	.word	0x00038800
        /*086c*/ 	.short	0x0100
        /*086e*/ 	.byte	0x08
	.zero		1


	//   ....[1]....
        /*0870*/ 	.word	0x00000190
        /*0874*/ 	.word	0x000000ff
        /*0878*/ 	.word	0x00038820
        /*087c*/ 	.short	0x0100
        /*087e*/ 	.byte	0x08
	.zero		1


	//   ....[2]....
        /*0880*/ 	.word	0x00000280
        /*0884*/ 	.word	0x000000ff
        /*0888*/ 	.word	0x00038830
        /*088c*/ 	.short	0x0100
        /*088e*/ 	.byte	0x08
	.zero		1


	//   ....[3]....
        /*0890*/ 	.word	0x00000290
        /*0894*/ 	.word	0x000000ff
        /*0898*/ 	.word	0x00038840
        /*089c*/ 	.short	0x0100
        /*089e*/ 	.byte	0x08
	.zero		1


	//   ....[4]....
        /*08a0*/ 	.word	0x000002a0
        /*08a4*/ 	.word	0x000000ff
        /*08a8*/ 	.word	0x00038838
        /*08ac*/ 	.short	0x0100
        /*08ae*/ 	.byte	0x08
	.zero		1


	//   ....[5]....
        /*08b0*/ 	.word	0x000002b0
        /*08b4*/ 	.word	0x000000ff
        /*08b8*/ 	.word	0x00038848
        /*08bc*/ 	.short	0x0100
        /*08be*/ 	.byte	0x08
	.zero		1


	//   ....[6]....
        /*08c0*/ 	.word	0x000003e0
        /*08c4*/ 	.word	0x000000ff
        /*08c8*/ 	.word	0x00038850
        /*08cc*/ 	.short	0x0100
        /*08ce*/ 	.byte	0x08
	.zero		1


	//   ....[7]....
        /*08d0*/ 	.word	0x000003f0
        /*08d4*/ 	.word	0x000000ff
        /*08d8*/ 	.word	0x00038860
        /*08dc*/ 	.short	0x0100
        /*08de*/ 	.byte	0x08
	.zero		1


	//   ....[8]....
        /*08e0*/ 	.word	0x00000400
        /*08e4*/ 	.word	0x000000ff
        /*08e8*/ 	.word	0x00038858
        /*08ec*/ 	.short	0x0100
        /*08ee*/ 	.byte	0x08
	.zero		1


	//   ....[9]....
        /*08f0*/ 	.word	0x00000410
        /*08f4*/ 	.word	0x000000ff
        /*08f8*/ 	.word	0x00038868
        /*08fc*/ 	.short	0x0100
        /*08fe*/ 	.byte	0x08
	.zero		1


	//   ....[10]....
        /*0900*/ 	.word	0x00000500
        /*0904*/ 	.word	0x000000ff
        /*0908*/ 	.word	0x00038870
        /*090c*/ 	.short	0x0100
        /*090e*/ 	.byte	0x06
	.zero		1


	//   ....[11]....
        /*0910*/ 	.word	0x00000510
        /*0914*/ 	.word	0x000000ff
        /*0918*/ 	.word	0x00038880
        /*091c*/ 	.short	0x0100
        /*091e*/ 	.byte	0x06
	.zero		1


	//   ....[12]....
        /*0920*/ 	.word	0x00000520
        /*0924*/ 	.word	0x000000ff
        /*0928*/ 	.word	0x00038878
        /*092c*/ 	.short	0x0100
        /*092e*/ 	.byte	0x06
	.zero		1


	//   ....[13]....
        /*0930*/ 	.word	0x00000530
        /*0934*/ 	.word	0x000000ff
        /*0938*/ 	.word	0x00038888
        /*093c*/ 	.short	0x0100
        /*093e*/ 	.byte	0x06
	.zero		1


	//   ....[14]....
        /*0940*/ 	.word	0x00000660
        /*0944*/ 	.word	0x000000ff
        /*0948*/ 	.word	0x00038890
        /*094c*/ 	.short	0x0100
        /*094e*/ 	.byte	0x08
	.zero		1


	//   ....[15]....
        /*0950*/ 	.word	0x00000670
        /*0954*/ 	.word	0x000000ff
        /*0958*/ 	.word	0x000388a0
        /*095c*/ 	.short	0x0100
        /*095e*/ 	.byte	0x08
	.zero		1


	//   ....[16]....
        /*0960*/ 	.word	0x00000680
        /*0964*/ 	.word	0x000000ff
        /*0968*/ 	.word	0x00038898
        /*096c*/ 	.short	0x0100
        /*096e*/ 	.byte	0x08
	.zero		1


	//   ....[17]....
        /*0970*/ 	.word	0x00000690
        /*0974*/ 	.word	0x000000ff
        /*0978*/ 	.word	0x000388a8
        /*097c*/ 	.short	0x0100
        /*097e*/ 	.byte	0x08
	.zero		1


	//   ....[18]....
        /*0980*/ 	.word	0x000007d0
        /*0984*/ 	.word	0x000000ff
        /*0988*/ 	.word	0x000388b0
        /*098c*/ 	.short	0x0100
        /*098e*/ 	.byte	0x08
	.zero		1


	//   ....[19]....
        /*0990*/ 	.word	0x000007e0
        /*0994*/ 	.word	0x000000ff
        /*0998*/ 	.word	0x000388c0
        /*099c*/ 	.short	0x0100
        /*099e*/ 	.byte	0x08
	.zero		1


	//   ....[20]....
        /*09a0*/ 	.word	0x000007f0
        /*09a4*/ 	.word	0x000000ff
        /*09a8*/ 	.word	0x000388b8
        /*09ac*/ 	.short	0x0100
        /*09ae*/ 	.byte	0x08
	.zero		1


	//   ....[21]....
        /*09b0*/ 	.word	0x00000800
        /*09b4*/ 	.word	0x000000ff
        /*09b8*/ 	.word	0x000388c8
        /*09bc*/ 	.short	0x0100
        /*09be*/ 	.byte	0x08
	.zero		1


	//   ....[22]....
        /*09c0*/ 	.word	0x00001b80
        /*09c4*/ 	.word	0x000000ff
        /*09c8*/ 	.word	0x00038800
        /*09cc*/ 	.short	0x010a
        /*09ce*/ 	.byte	0x06
	.zero		1


	//   ....[23]....
        /*09d0*/ 	.word	0x00001c50
        /*09d4*/ 	.word	0x00000000
        /*09d8*/ 	.word	0x00038830
        /*09dc*/ 	.short	0x010a
        /*09de*/ 	.byte	0x3f
	.zero		1


	//   ....[24]....
        /*09e0*/ 	.word	0x00001c90
        /*09e4*/ 	.word	0x00000000
        /*09e8*/ 	.word	0x00038830
        /*09ec*/ 	.short	0x010a
        /*09ee*/ 	.byte	0x3f
	.zero		1


	//   ....[25]....
        /*09f0*/ 	.word	0x000048c0
        /*09f4*/ 	.word	0x000000ff
        /*09f8*/ 	.word	0x00000000
        /*09fc*/ 	.short	0x0101
        /*09fe*/ 	.byte	0x04
	.zero		1


	//   ....[26]....
        /*0a00*/ 	.word	0x00005f60
        /*0a04*/ 	.word	0x000000ff
        /*0a08*/ 	.word	0x00038830
        /*0a0c*/ 	.short	0x010a
        /*0a0e*/ 	.byte	0x04
	.zero		1


	//   ....[27]....
        /*0a10*/ 	.word	0x00005fb0
        /*0a14*/ 	.word	0x000000ff
        /*0a18*/ 	.word	0x00038830
        /*0a1c*/ 	.short	0x010a
        /*0a1e*/ 	.byte	0x04
	.zero		1


	//   ....[28]....
        /*0a20*/ 	.word	0x00008520
        /*0a24*/ 	.word	0x000000ff
        /*0a28*/ 	.word	0x00038850
        /*0a2c*/ 	.short	0x010a
        /*0a2e*/ 	.byte	0x04
	.zero		1


	//   ....[29]....
        /*0a30*/ 	.word	0x00008560
        /*0a34*/ 	.word	0x000000ff
        /*0a38*/ 	.word	0x00038850
        /*0a3c*/ 	.short	0x010a
        /*0a3e*/ 	.byte	0x04
	.zero		1


	//   ....[30]....
        /*0a40*/ 	.word	0x00008ce0
        /*0a44*/ 	.word	0x000000ff
        /*0a48*/ 	.word	0x00000000
        /*0a4c*/ 	.short	0x0101
        /*0a4e*/ 	.byte	0x06
	.zero		1


	//   ....[31]....
        /*0a50*/ 	.word	0x0000a090
        /*0a54*/ 	.word	0x000000ff
        /*0a58*/ 	.word	0x00000000
        /*0a5c*/ 	.short	0x0101
        /*0a5e*/ 	.byte	0x04
	.zero		1


	//   ....[32]....
        /*0a60*/ 	.word	0x0000a290
        /*0a64*/ 	.word	0x000000ff
        /*0a68*/ 	.word	0x00038830
        /*0a6c*/ 	.short	0x010a
        /*0a6e*/ 	.byte	0x04
	.zero		1


	//   ....[33]....
        /*0a70*/ 	.word	0x0000a2d0
        /*0a74*/ 	.word	0x000000ff
        /*0a78*/ 	.word	0x00038830
        /*0a7c*/ 	.short	0x010a
        /*0a7e*/ 	.byte	0x04
	.zero		1


	//   ....[34]....
        /*0a80*/ 	.word	0x0000cc30
        /*0a84*/ 	.word	0x000000ff
        /*0a88*/ 	.word	0x00038850
        /*0a8c*/ 	.short	0x010a
        /*0a8e*/ 	.byte	0x04
	.zero		1


	//   ....[35]....
        /*0a90*/ 	.word	0x0000cc70
        /*0a94*/ 	.word	0x000000ff
        /*0a98*/ 	.word	0x00038850
        /*0a9c*/ 	.short	0x010a
        /*0a9e*/ 	.byte	0x04
	.zero		1


	//   ....[36]....
        /*0aa0*/ 	.word	0x0000d2e0
        /*0aa4*/ 	.word	0x000000ff
        /*0aa8*/ 	.word	0x00000000
        /*0aac*/ 	.short	0x0101
        /*0aae*/ 	.byte	0x06
	.zero		1


	//   ....[37]....
        /*0ab0*/ 	.word	0x0000e0c0
        /*0ab4*/ 	.word	0x000000ff
        /*0ab8*/ 	.word	0x00000000
        /*0abc*/ 	.short	0x0101
        /*0abe*/ 	.byte	0x04
	.zero		1


	//   ....[38]....
        /*0ac0*/ 	.word	0x0000e9f0
        /*0ac4*/ 	.word	0x000000ff
        /*0ac8*/ 	.word	0x00038850
        /*0acc*/ 	.short	0x010a
        /*0ace*/ 	.byte	0x08
	.zero		1


	//   ....[39]....
        /*0ad0*/ 	.word	0x0000ea30
        /*0ad4*/ 	.word	0x000000ff
        /*0ad8*/ 	.word	0x00038850
        /*0adc*/ 	.short	0x010a
        /*0ade*/ 	.byte	0x08
	.zero		1


	//   ....[40]....
        /*0ae0*/ 	.word	0x0000f050
        /*0ae4*/ 	.word	0x000000ff
        /*0ae8*/ 	.word	0x00000000
        /*0aec*/ 	.short	0x0101
        /*0aee*/ 	.byte	0x04
	.zero		1


	//   ....[41]....
        /*0af0*/ 	.word	0x00011270
        /*0af4*/ 	.word	0x000000ff
        /*0af8*/ 	.word	0x00000000
        /*0afc*/ 	.short	0x0101
        /*0afe*/ 	.byte	0x07
	.zero		1


	//   ....[42]....
        /*0b00*/ 	.word	0x00014440
        /*0b04*/ 	.word	0x00000005
        /*0b08*/ 	.word	0x00038840
        /*0b0c*/ 	.short	0x010a
        /*0b0e*/ 	.byte	0x3f
	.zero		1


	//   ....[43]....
        /*0b10*/ 	.word	0x00014a50
        /*0b14*/ 	.word	0x00000005
        /*0b18*/ 	.word	0x00038830
        /*0b1c*/ 	.short	0x0107
        /*0b1e*/ 	.byte	0x3f
	.zero		1


	//   ....[44]....
        /*0b20*/ 	.word	0x00014b30
        /*0b24*/ 	.word	0x00000005
        /*0b28*/ 	.word	0x00038830
        /*0b2c*/ 	.short	0x0101
        /*0b2e*/ 	.byte	0x3f
	.zero		1


	//   ....[45]....
        /*0b30*/ 	.word	0x00015740
        /*0b34*/ 	.word	0x00000016
        /*0b38*/ 	.word	0x00038800
        /*0b3c*/ 	.short	0x0107
        /*0b3e*/ 	.byte	0x3f
	.zero		1


	//   ....[46]....
        /*0b40*/ 	.word	0x00015840
        /*0b44*/ 	.word	0x00000016
        /*0b48*/ 	.word	0x00038800
        /*0b4c*/ 	.short	0x0101
        /*0b4e*/ 	.byte	0x3f
	.zero		1


	//   ....[47]....
        /*0b50*/ 	.word	0x00015860
        /*0b54*/ 	.word	0x00000016
        /*0b58*/ 	.word	0x00038820
        /*0b5c*/ 	.short	0x010a
        /*0b5e*/ 	.byte	0x3f
	.zero		1


	//   ....[48]....
        /*0b60*/ 	.word	0x00015c50
        /*0b64*/ 	.word	0x00000006
        /*0b68*/ 	.word	0x00038840
        /*0b6c*/ 	.short	0x010a
        /*0b6e*/ 	.byte	0x3f
	.zero		1


	//   ....[49]....
        /*0b70*/ 	.word	0x000161d0
        /*0b74*/ 	.word	0x00000006
        /*0b78*/ 	.word	0x00038830
        /*0b7c*/ 	.short	0x0107
        /*0b7e*/ 	.byte	0x3f
	.zero		1


	//   ....[50]....
        /*0b80*/ 	.word	0x00016280
        /*0b84*/ 	.word	0x00000006
        /*0b88*/ 	.word	0x00038830
        /*0b8c*/ 	.short	0x0101
        /*0b8e*/ 	.byte	0x3f
	.zero		1


	//   ....[51]....
        /*0b90*/ 	.word	0x000162e0
        /*0b94*/ 	.word	0x00000006
        /*0b98*/ 	.word	0x00038860
        /*0b9c*/ 	.short	0x010a
        /*0b9e*/ 	.byte	0x3f
	.zero		1


	//   ....[52]....
        /*0ba0*/ 	.word	0x000167d0
        /*0ba4*/ 	.word	0x00000006
        /*0ba8*/ 	.word	0x00038850
        /*0bac*/ 	.short	0x0107
        /*0bae*/ 	.byte	0x3f
	.zero		1


	//   ....[53]....
        /*0bb0*/ 	.word	0x00016990
        /*0bb4*/ 	.word	0x00000006
        /*0bb8*/ 	.word	0x00038850
        /*0bbc*/ 	.short	0x0101
        /*0bbe*/ 	.byte	0x3f
	.zero		1


	//   ....[54]....
        /*0bc0*/ 	.word	0x00016b90
        /*0bc4*/ 	.word	0x00000004
        /*0bc8*/ 	.word	0x00038860
        /*0bcc*/ 	.short	0x010a
        /*0bce*/ 	.byte	0x3f
	.zero		1


	//   ....[55]....
        /*0bd0*/ 	.word	0x000170c0
        /*0bd4*/ 	.word	0x00000004
        /*0bd8*/ 	.word	0x00038850
        /*0bdc*/ 	.short	0x0107
        /*0bde*/ 	.byte	0x3f
	.zero		1


	//   ....[56]....
        /*0be0*/ 	.word	0x00017170
        /*0be4*/ 	.word	0x00000004
        /*0be8*/ 	.word	0x00038850
        /*0bec*/ 	.short	0x0101
        /*0bee*/ 	.byte	0x3f
	.zero		1


	//   ....[57]....
        /*0bf0*/ 	.word	0x00017ea0
        /*0bf4*/ 	.word	0x00000004
        /*0bf8*/ 	.word	0x00038820
        /*0bfc*/ 	.short	0x010a
        /*0bfe*/ 	.byte	0x3f
	.zero		1


	//   ....[58]....
        /*0c00*/ 	.word	0x00018040
        /*0c04*/ 	.word	0x00000005
        /*0c08*/ 	.word	0x00038840
        /*0c0c*/ 	.short	0x010a
        /*0c0e*/ 	.byte	0x3f
	.zero		1


	//   ....[59]....
        /*0c10*/ 	.word	0x000180e0
        /*0c14*/ 	.word	0x0000001b
        /*0c18*/ 	.word	0x00038840
        /*0c1c*/ 	.short	0x010a
        /*0c1e*/ 	.byte	0x3f
	.zero		1


	//   ....[60]....
        /*0c20*/ 	.word	0x00018120
        /*0c24*/ 	.word	0x00000005
        /*0c28*/ 	.word	0x00038860
        /*0c2c*/ 	.short	0x010a
        /*0c2e*/ 	.byte	0x3f
	.zero		1


	//   ....[61]....
        /*0c30*/ 	.word	0x00018160
        /*0c34*/ 	.word	0x0000001b
        /*0c38*/ 	.word	0x00038860
        /*0c3c*/ 	.short	0x010a
        /*0c3e*/ 	.byte	0x3f
	.zero		1


	//   ....[62]....
        /*0c40*/ 	.word	0x000181e0
        /*0c44*/ 	.word	0x00000003
        /*0c48*/ 	.word	0x00038800
        /*0c4c*/ 	.short	0x010a
        /*0c4e*/ 	.byte	0x3f
	.zero		1


	//   ....[63]....
        /*0c50*/ 	.word	0x00018230
        /*0c54*/ 	.word	0x00000000
        /*0c58*/ 	.word	0x00038830
        /*0c5c*/ 	.short	0x010a
        /*0c5e*/ 	.byte	0x3f
	.zero		1


	//   ....[64]....
        /*0c60*/ 	.word	0x000182a0
        /*0c64*/ 	.word	0x00000099
        /*0c68*/ 	.word	0x00038830
        /*0c6c*/ 	.short	0x010a
        /*0c6e*/ 	.byte	0x3f
	.zero		1


	//   ....[65]....
        /*0c70*/ 	.word	0x00018300
        /*0c74*/ 	.word	0x00000002
        /*0c78*/ 	.word	0x00038850
        /*0c7c*/ 	.short	0x010a
        /*0c7e*/ 	.byte	0x3f
	.zero		1


	//   ....[66]....
        /*0c80*/ 	.word	0x00018360
        /*0c84*/ 	.word	0x00000004
        /*0c88*/ 	.word	0x00038830
        /*0c8c*/ 	.short	0x010a
        /*0c8e*/ 	.byte	0x3f
	.zero		1


	//   ....[67]....
        /*0c90*/ 	.word	0x000183c0
        /*0c94*/ 	.word	0x00000002
        /*0c98*/ 	.word	0x00038850
        /*0c9c*/ 	.short	0x010a
        /*0c9e*/ 	.byte	0x3f
	.zero		1


	//   ....[68]....
        /*0ca0*/ 	.word	0x00018420
        /*0ca4*/ 	.word	0x00000007
        /*0ca8*/ 	.word	0x00038850
        /*0cac*/ 	.short	0x010a
        /*0cae*/ 	.byte	0x3f
	.zero		1


	//   ....[69]....
        /*0cb0*/ 	.word	0x00018540
        /*0cb4*/ 	.word	0x00000005
        /*0cb8*/ 	.word	0x00038840
        /*0cbc*/ 	.short	0x010a
        /*0cbe*/ 	.byte	0x3f
	.zero		1


	//   ....[70]....
        /*0cc0*/ 	.word	0x000197b0
        /*0cc4*/ 	.word	0x00000016
        /*0cc8*/ 	.word	0x00038820
        /*0ccc*/ 	.short	0x010a
        /*0cce*/ 	.byte	0x3f
	.zero		1


	//   ....[71]....
        /*0cd0*/ 	.word	0x00019800
        /*0cd4*/ 	.word	0x00000006
        /*0cd8*/ 	.word	0x00038840
        /*0cdc*/ 	.short	0x010a
        /*0cde*/ 	.byte	0x3f
	.zero		1


	//   ....[72]....
        /*0ce0*/ 	.word	0x00019f60
        /*0ce4*/ 	.word	0x00000006
        /*0ce8*/ 	.word	0x00038860
        /*0cec*/ 	.short	0x010a
        /*0cee*/ 	.byte	0x3f
	.zero		1


	//   ....[73]....
        /*0cf0*/ 	.word	0x0001a710
        /*0cf4*/ 	.word	0x00000004
        /*0cf8*/ 	.word	0x00038860
        /*0cfc*/ 	.short	0x010a
        /*0cfe*/ 	.byte	0x3f
	.zero		1


	//   ....[74]....
        /*0d00*/ 	.word	0x0001b8b0
        /*0d04*/ 	.word	0x00000004
        /*0d08*/ 	.word	0x00038820
        /*0d0c*/ 	.short	0x010a
        /*0d0e*/ 	.byte	0x3f
	.zero		1


	//   ....[75]....
        /*0d10*/ 	.word	0x0001ba50
        /*0d14*/ 	.word	0x00000005
        /*0d18*/ 	.word	0x00038840
        /*0d1c*/ 	.short	0x010a
        /*0d1e*/ 	.byte	0x3f
	.zero		1


	//   ....[76]....
        /*0d20*/ 	.word	0x0001baa0
        /*0d24*/ 	.word	0x0000001b
        /*0d28*/ 	.word	0x00038840
        /*0d2c*/ 	.short	0x010a
        /*0d2e*/ 	.byte	0x3f
	.zero		1


	//   ....[77]....
        /*0d30*/ 	.word	0x0001baf0
        /*0d34*/ 	.word	0x00000005
        /*0d38*/ 	.word	0x00038860
        /*0d3c*/ 	.short	0x010a
        /*0d3e*/ 	.byte	0x3f
	.zero		1


	//----- nvinfo : EIATTR_NUM_MBARRIERS
	.align		4
.L_533:
        /*0d40*/ 	.byte	0x03, 0x38
        /*0d42*/ 	.short	0x0016


	//----- nvinfo : EIATTR_EXIT_INSTR_OFFSETS
	.align		4
        /*0d44*/ 	.byte	0x04, 0x1c
        /*0d46*/ 	.short	(.L_535 - .L_534)


	//   ....[0]....
.L_534:
        /*0d48*/ 	.word	0x00000990


	//   ....[1]....
        /*0d4c*/ 	.word	0x000126b0


	//   ....[2]....
        /*0d50*/ 	.word	0x000181b0


	//----- nvinfo : EIATTR_MAX_THREADS
	.align		4
.L_535:
        /*0d54*/ 	.byte	0x04, 0x05
        /*0d56*/ 	.short	(.L_537 - .L_536)
.L_536:
        /*0d58*/ 	.word	0x00000180
        /*0d5c*/ 	.word	0x00000001
        /*0d60*/ 	.word	0x00000001


	//----- nvinfo : EIATTR_CRS_STACK_SIZE
	.align		4
.L_537:
        /*0d64*/ 	.byte	0x04, 0x1e
        /*0d66*/ 	.short	(.L_539 - .L_538)
.L_538:
        /*0d68*/ 	.word	0x00000000


	//----- nvinfo : EIATTR_CBANK_PARAM_SIZE
	.align		4
.L_539:
        /*0d6c*/ 	.byte	0x03, 0x19
        /*0d6e*/ 	.short	0x0af0


	//----- nvinfo : EIATTR_PARAM_CBANK
	.align		4
        /*0d70*/ 	.byte	0x04, 0x0a
        /*0d72*/ 	.short	(.L_541 - .L_540)
	.align		4
.L_540:
        /*0d74*/ 	.word	index@(.nv.constant0._ZN7cutlass13device_kernelIN5flash11enable_sm90INS1_16FlashAttnFwdSm90INS1_25CollectiveMainloopFwdSm90ILi2EN4cute5tupleIJNS5_1CILi1EEES8_S8_EEENS6_IJNS7_ILi128EEENS7_ILi80EEENS7_ILi256EEEEEELi256ENS_6half_tEfNS_4arch4Sm90ELb1ELb0ELb1ELb1ELb1ELb0ELb0ELb1ELb1ELb1ELb0ELb0EEENS1_21CollectiveEpilogueFwdINS6_IJSA_SC_SB_EEES9_SE_SG_Li256ELb1ELb1ELb0ELb0EEENS1_36VarlenDynamicPersistentTileSchedulerILi128ELi80ELi256ELi128ELb0ELb1ELb1ELb1ELb1ELb1EEEEEEEEEvNT_6ParamsE)
        /*0d78*/ 	.short	0x0210
        /*0d7a*/ 	.short	0x0af0


	//----- nvinfo : EIATTR_SW_WAR
	.align		4
.L_541:
        /*0d7c*/ 	.byte	0x04, 0x36
        /*0d7e*/ 	.short	(.L_543 - .L_542)
.L_542:
        /*0d80*/ 	.word	0x00000008
.L_543:


//--------------------- .nv.info._ZN7cutlass13device_kernelIN5flash11enable_sm90INS1_16FlashAttnFwdSm90INS1_25CollectiveMainloopFwdSm90ILi2EN4cute5tupleIJNS5_1CILi1EEES8_S8_EEENS6_IJNS7_ILi128EEENS7_ILi80EEENS7_ILi256EEEEEELi256ENS_6half_tEfNS_4arch4Sm90ELb1ELb0ELb1ELb1ELb1ELb1ELb0ELb1ELb1ELb1ELb0ELb0EEENS1_21CollectiveEpilogueFwdINS6_IJSA_SC_SB_EEES9_SE_SG_Li256ELb1ELb1ELb0ELb0EEENS1_36VarlenDynamicPersistentTileSchedulerILi128ELi80ELi256ELi128ELb0ELb1ELb1ELb1ELb1ELb1EEEEEEEEEvNT_6ParamsE --------------------------
	.section	.nv.info._ZN7cutlass13device_kernelIN5flash11enable_sm90INS1_16FlashAttnFwdSm90INS1_25CollectiveMainloopFwdSm90ILi2EN4cute5tupleIJNS5_1CILi1EEES8_S8_EEENS6_IJNS7_ILi128EEENS7_ILi80EEENS7_ILi256EEEEEELi256ENS_6half_tEfNS_4arch4Sm90ELb1ELb0ELb1ELb1ELb1ELb1ELb0ELb1ELb1ELb1ELb0ELb0EEENS1_21CollectiveEpilogueFwdINS6_IJSA_SC_SB_EEES9_SE_SG_Li256ELb1ELb1ELb0ELb0EEENS1_36VarlenDynamicPersistentTileSchedulerILi128ELi80ELi256ELi128ELb0ELb1ELb1ELb1ELb1ELb1EEEEEEEEEvNT_6ParamsE,"",@"SHT_CUDA_INFO"
	.sectionflags	@""
	.align	4


	//----- nvinfo : EIATTR_CUDA_API_VERSION
	.align		4
        /*0000*/ 	.byte	0x04, 0x37
        /*0002*/ 	.short	(.L_545 - .L_544)
.L_544:
        /*0004*/ 	.word	0x00000082


	//----- nvinfo : EIATTR_KPARAM_INFO
	.align		4
.L_545:
        /*0008*/ 	.byte	0x04, 0x17
        /*000a*/ 	.short	(.L_547 - .L_546)
.L_546:
        /*000c*/ 	.word	0x00000000
        /*0010*/ 	.short	0x0000
        /*0012*/ 	.short	0x0070
        /*0014*/ 	.byte	0x00, 0xf0, 0x01, 0x2a


	//----- nvinfo : EIATTR_SPARSE_MMA_MASK
	.align		4
.L_547:
        /*0018*/ 	.byte	0x03, 0x50
        /*001a*/ 	.short	0x0000


	//----- nvinfo : EIATTR_MAXREG_COUNT
	.align		4
        /*001c*/ 	.byte	0x03, 0x1b
        /*001e*/ 	.short	0x00a8


	//----- nvinfo : EIATTR_NUM_BARRIERS
	.align		4
        /*0020*/ 	.byte	0x02, 0x4c
        /*0022*/ 	.byte	0x10
	.zero		1


	//----- nvinfo : EIATTR_EXTERNS
	.align		4
        /*0024*/ 	.byte	0x04, 0x0f
        /*0026*/ 	.short	(.L_549 - .L_548)


	//   ....[0]....
	.align		4
.L_548:
        /*0028*/ 	.word	index@(__assertfail)


	//----- nvinfo : EIATTR_ANNOTATIONS
	.align		4
.L_549:
        /*002c*/ 	.byte	0x04, 0x55
        /*002e*/ 	.short	(.L_551 - .L_550)


	//   ....[0]....
.L_550:
        /* <DEDUP_REMOVED lines=68> */


	//----- nvinfo : EIATTR_MERCURY_ISA_VERSION
	.align		4
.L_551:
        /*0458*/ 	.byte	0x03, 0x5f
        /*045a*/ 	.short	0x0101


	//----- nvinfo : EIATTR_UNUSED_LOAD_BYTE_OFFSET
	.align		4
        /*045c*/ 	.byte	0x04, 0x44
        /*045e*/ 	.short	(.L_553 - .L_552)


	//   ....[0]....
.L_552:
        /*0460*/ 	.word	0x00000a50
        /*0464*/ 	.word	0x0000fff0


	//   ....[1]....
        /*0468*/ 	.word	0x00024fb0
        /*046c*/ 	.word	0x0000fff0


	//----- nvinfo : EIATTR_INT_WARP_WIDE_INSTR_OFFSETS
	.align		4
.L_553:
        /*0470*/ 	.byte	0x04, 0x31
        /*0472*/ 	.short	(.L_555 - .L_554)


	//   ....[0]....
.L_554:
        /*0474*/ 	.word	0x00000130


	//   ....[1]....
        /*0478*/ 	.word	0x00000170


	//   ....[2]....
        /*047c*/ 	.word	0x000001e0


	//   ....[3]....
        /*0480*/ 	.word	0x0002ac20


	//   ....[4]....
        /*0484*/ 	.word	0x0002acb0


	//   ....[5]....
        /*0488*/ 	.word	0x0002dc80


	//   ....[6]....
        /*048c*/ 	.word	0x0002dd10


	//----- nvinfo : EIATTR_COOP_GROUP_MASK_REGIDS
	.align		4
.L_555:
        /*0490*/ 	.byte	0x04, 0x29
        /*0492*/ 	.short	(.L_557 - .L_556)


	//   ....[0]....
.L_556:
        /*0494*/ 	.word	0xffffffff


	//   ....[1]....
        /*0498*/ 	.word	0xffffffff


	//   ....[2]....
        /*049c*/ 	.word	0xffffffff


	//   ....[3]....
        /*04a0*/ 	.word	0xffffffff


	//   ....[4]....
        /*04a4*/ 	.word	0xffffffff


	//   ....[5]....
        /*04a8*/ 	.word	0xffffffff


	//   ....[6]....
        /*04ac*/ 	.word	0xffffffff


	//   ....[7]....
        /*04b0*/ 	.word	0xffffffff


	//   ....[8]....
        /*04b4*/ 	.word	0xffffffff


	//   ....[9]....
        /*04b8*/ 	.word	0xffffffff


	//   ....[10]....
        /*04bc*/ 	.word	0xffffffff


	//   ....[11]....
        /*04c0*/ 	.word	0xffffffff


	//   ....[12]....
        /*04c4*/ 	.word	0xffffffff


	//   ....[13]....
        /*04c8*/ 	.word	0xffffffff


	//   ....[14]....
        /*04cc*/ 	.word	0xffffffff


	//   ....[15]....
        /*04d0*/ 	.word	0xffffffff


	//   ....[16]....
        /*04d4*/ 	.word	0xffffffff


	//   ....[17]....
        /*04d8*/ 	.word	0xffffffff


	//   ....[18]....
        /*04dc*/ 	.word	0xffffffff


	//   ....[19]....
        /*04e0*/ 	.word	0xffffffff


	//   ....[20]....
        /*04e4*/ 	.word	0xffffffff


	//   ....[21]....
        /*04e8*/ 	.word	0xffffffff


	//   ....[22]....
        /*04ec*/ 	.word	0xffffffff


	//   ....[23]....
        /*04f0*/ 	.word	0xffffffff


	//   ....[24]....
        /*04f4*/ 	.word	0xffffffff


	//   ....[25]....
        /*04f8*/ 	.word	0xffffffff


	//   ....[26]....
        /*04fc*/ 	.word	0xffffffff


	//   ....[27]....
        /*0500*/ 	.word	0xffffffff


	//   ....[28]....
        /*0504*/ 	.word	0xffffffff


	//   ....[29]....
        /*0508*/ 	.word	0xffffffff


	//   ....[30]....
        /*050c*/ 	.word	0xffffffff


	//   ....[31]....
        /*0510*/ 	.word	0xffffffff


	//   ....[32]....
        /*0514*/ 	.word	0xffffffff


	//   ....[33]....
        /*0518*/ 	.word	0xffffffff


	//   ....[34]....
        /*051c*/ 	.word	0xffffffff


	//   ....[35]....
        /*0520*/ 	.word	0xffffffff


	//   ....[36]....
        /*0524*/ 	.word	0xffffffff


	//   ....[37]....
        /*0528*/ 	.word	0xffffffff


	//   ....[38]....
        /*052c*/ 	.word	0xffffffff


	//   ....[39]....
        /*0530*/ 	.word	0xffffffff


	//   ....[40]....
        /*0534*/ 	.word	0xffffffff


	//   ....[41]....
        /*0538*/ 	.word	0xffffffff


	//   ....[42]....
        /*053c*/ 	.word	0xffffffff


	//   ....[43]....
        /*0540*/ 	.word	0xffffffff


	//   ....[44]....
        /*0544*/ 	.word	0xffffffff


	//   ....[45]....
        /*0548*/ 	.word	0xffffffff


	//   ....[46]....
        /*054c*/ 	.word	0xffffffff


	//   ....[47]....
        /*0550*/ 	.word	0xffffffff


	//   ....[48]....
        /*0554*/ 	.word	0xffffffff


	//   ....[49]....
        /*0558*/ 	.word	0xffffffff


	//   ....[50]....
        /*055c*/ 	.word	0xffffffff


	//   ....[51]....
        /*0560*/ 	.word	0xffffffff


	//   ....[52]....
        /*0564*/ 	.word	0xffffffff


	//   ....[53]....
        /*0568*/ 	.word	0xffffffff


	//   ....[54]....
        /*056c*/ 	.word	0xffffffff


	//   ....[55]....
        /*0570*/ 	.word	0xffffffff


	//   ....[56]....
        /*0574*/ 	.word	0xffffffff


	//   ....[57]....
        /*0578*/ 	.word	0xffffffff


	//   ....[58]....
        /*057c*/ 	.word	0xffffffff


	//   ....[59]....
        /*0580*/ 	.word	0xffffffff


	//   ....[60]....
        /*0584*/ 	.word	0xffffffff


	//   ....[61]....
        /*0588*/ 	.word	0xffffffff


	//   ....[62]....
        /*058c*/ 	.word	0xffffffff


	//   ....[63]....
        /*0590*/ 	.word	0xffffffff


	//   ....[64]....
        /*0594*/ 	.word	0xffffffff


	//   ....[65]....
        /*0598*/ 	.word	0xffffffff


	//   ....[66]....
        /*059c*/ 	.word	0xffffffff


	//   ....[67]....
        /*05a0*/ 	.word	0xffffffff


	//   ....[68]....
        /*05a4*/ 	.word	0xffffffff


	//   ....[69]....
        /*05a8*/ 	.word	0xffffffff


	//   ....[70]....
        /*05ac*/ 	.word	0xffffffff


	//   ....[71]....
        /*05b0*/ 	.word	0xffffffff


	//   ....[72]....
        /*05b4*/ 	.word	0xffffffff


	//   ....[73]....
        /*05b8*/ 	.word	0xffffffff


	//   ....[74]....
        /*05bc*/ 	.word	0xffffffff


	//   ....[75]....
        /*05c0*/ 	.word	0xffffffff


	//   ....[76]....
        /*05c4*/ 	.word	0xffffffff


	//   ....[77]....
        /*05c8*/ 	.word	0xffffffff


	//   ....[78]....
        /*05cc*/ 	.word	0xffffffff


	//   ....[79]....
        /*05d0*/ 	.word	0xffffffff


	//   ....[80]....
        /*05d4*/ 	.word	0xffffffff


	//   ....[81]....
        /*05d8*/ 	.word	0xffffffff


	//   ....[82]....
        /*05dc*/ 	.word	0xffffffff


	//   ....[83]....
        /*05e0*/ 	.word	0xffffffff


	//   ....[84]....
        /*05e4*/ 	.word	0xffffffff


	//   ....[85]....
        /*05e8*/ 	.word	0xffffffff


	//   ....[86]....
        /*05ec*/ 	.word	0xffffffff


	//   ....[87]....
        /*05f0*/ 	.word	0xffffffff


	//   ....[88]....
        /*05f4*/ 	.word	0xffffffff


	//   ....[89]....
        /*05f8*/ 	.word	0xffffffff


	//   ....[90]....
        /*05fc*/ 	.word	0xffffffff


	//   ....[91]....
        /*0600*/ 	.word	0xffffffff


	//   ....[92]....
        /*0604*/ 	.word	0xffffffff


	//   ....[93]....
        /*0608*/ 	.word	0xffffffff


	//   ....[94]....
        /*060c*/ 	.word	0xffffffff


	//   ....[95]....
        /*0610*/ 	.word	0xffffffff


	//   ....[96]....
        /*0614*/ 	.word	0xffffffff


	//   ....[97]....
        /*0618*/ 	.word	0xffffffff


	//   ....[98]....
        /*061c*/ 	.word	0xffffffff


	//   ....[99]....
        /*0620*/ 	.word	0xffffffff


	//   ....[100]....
        /*0624*/ 	.word	0xffffffff


	//   ....[101]....
        /*0628*/ 	.word	0xffffffff


	//   ....[102]....
        /*062c*/ 	.word	0xffffffff


	//   ....[103]....
        /*0630*/ 	.word	0xffffffff


	//   ....[104]....
        /*0634*/ 	.word	0xffffffff


	//   ....[105]....
        /*0638*/ 	.word	0xffffffff


	//   ....[106]....
        /*063c*/ 	.word	0xffffffff


	//   ....[107]....
        /*0640*/ 	.word	0xffffffff


	//   ....[108]....
        /*0644*/ 	.word	0xffffffff


	//   ....[109]....
        /*0648*/ 	.word	0xffffffff


	//   ....[110]....
        /*064c*/ 	.word	0xffffffff


	//   ....[111]....
        /*0650*/ 	.word	0xffffffff


	//   ....[112]....
        /*0654*/ 	.word	0xffffffff


	//   ....[113]....
        /*0658*/ 	.word	0xffffffff


	//   ....[114]....
        /*065c*/ 	.word	0xffffffff


	//   ....[115]....
        /*0660*/ 	.word	0xffffffff


	//   ....[116]....
        /*0664*/ 	.word	0xffffffff


	//   ....[117]....
        /*0668*/ 	.word	0xffffffff


	//   ....[118]....
        /*066c*/ 	.word	0xffffffff


	//   ....[119]....
        /*0670*/ 	.word	0xffffffff


	//   ....[120]....
        /*0674*/ 	.word	0xffffffff


	//   ....[121]....
        /*0678*/ 	.word	0xffffffff


	//   ....[122]....
        /*067c*/ 	.word	0xffffffff


	//   ....[123]....
        /*0680*/ 	.word	0xffffffff


	//   ....[124]....
        /*0684*/ 	.word	0xffffffff


	//   ....[125]....
        /*0688*/ 	.word	0xffffffff


	//   ....[126]....
        /*068c*/ 	.word	0xffffffff


	//   ....[127]....
        /*0690*/ 	.word	0xffffffff


	//   ....[128]....
        /*0694*/ 	.word	0xffffffff


	//   ....[129]....
        /*0698*/ 	.word	0xffffffff


	//   ....[130]....
        /*069c*/ 	.word	0xffffffff


	//   ....[131]....
        /*06a0*/ 	.word	0xffffffff


	//   ....[132]....
        /*06a4*/ 	.word	0xffffffff


	//   ....[133]....
        /*06a8*/ 	.word	0xffffffff


	//   ....[134]....
        /*06ac*/ 	.word	0xffffffff


	//   ....[135]....
        /*06b0*/ 	.word	0xffffffff


	//   ....[136]....
        /*06b4*/ 	.word	0xffffffff


	//   ....[137]....
        /*06b8*/ 	.word	0xffffffff


	//   ....[138]....
        /*06bc*/ 	.word	0xffffffff


	//   ....[139]....
        /*06c0*/ 	.word	0xffffffff


	//   ....[140]....
        /*06c4*/ 	.word	0xffffffff


	//   ....[141]....
        /*06c8*/ 	.word	0xffffffff


	//   ....[142]....
        /*06cc*/ 	.word	0xffffffff


	//   ....[143]....
        /*06d0*/ 	.word	0xffffffff


	//   ....[144]....
        /*06d4*/ 	.word	0xffffffff


	//   ....[145]....
        /*06d8*/ 	.word	0xffffffff


	//   ....[146]....
        /*06dc*/ 	.word	0xffffffff


	//   ....[147]....
        /*06e0*/ 	.word	0xffffffff


	//   ....[148]....
        /*06e4*/ 	.word	0xffffffff


	//   ....[149]....
        /*06e8*/ 	.word	0xffffffff


	//   ....[150]....
        /*06ec*/ 	.word	0xffffffff


	//   ....[151]....
        /*06f0*/ 	.word	0xffffffff


	//   ....[152]....
        /*06f4*/ 	.word	0xffffffff


	//   ....[153]....
        /*06f8*/ 	.word	0xffffffff


	//   ....[154]....
        /*06fc*/ 	.word	0xffffffff


	//   ....[155]....
        /*0700*/ 	.word	0xffffffff


	//   ....[156]....
        /*0704*/ 	.word	0xffffffff


	//   ....[157]....
        /*0708*/ 	.word	0xffffffff


	//   ....[158]....
        /*070c*/ 	.word	0xffffffff


	//   ....[159]....
        /*0710*/ 	.word	0xffffffff


	//   ....[160]....
        /*0714*/ 	.word	0xffffffff


	//   ....[161]....
        /*0718*/ 	.word	0xffffffff


	//   ....[162]....
        /*071c*/ 	.word	0xffffffff


	//   ....[163]....
        /*0720*/ 	.word	0xffffffff


	//   ....[164]....
        /*0724*/ 	.word	0xffffffff


	//   ....[165]....
        /*0728*/ 	.word	0xffffffff


	//   ....[166]....
        /*072c*/ 	.word	0xffffffff


	//   ....[167]....
        /*0730*/ 	.word	0xffffffff


	//   ....[168]....
        /*0734*/ 	.word	0xffffffff


	//   ....[169]....
        /*0738*/ 	.word	0xffffffff


	//   ....[170]....
        /*073c*/ 	.word	0xffffffff


	//   ....[171]....
        /*0740*/ 	.word	0xffffffff


	//   ....[172]....
        /*0744*/ 	.word	0xffffffff


	//   ....[173]....
        /*0748*/ 	.word	0xffffffff


	//   ....[174]....
        /*074c*/ 	.word	0xffffffff


	//   ....[175]....
        /*0750*/ 	.word	0xffffffff


	//   ....[176]....
        /*0754*/ 	.word	0xffffffff


	//   ....[177]....
        /*0758*/ 	.word	0xffffffff


	//   ....[178]....
        /*075c*/ 	.word	0xffffffff


	//   ....[179]....
        /*0760*/ 	.word	0xffffffff


	//   ....[180]....
        /*0764*/ 	.word	0xffffffff


	//   ....[181]....
        /*0768*/ 	.word	0xffffffff


	//   ....[182]....
        /*076c*/ 	.word	0xffffffff


	//   ....[183]....
        /*0770*/ 	.word	0xffffffff


	//   ....[184]....
        /*0774*/ 	.word	0xffffffff


	//   ....[185]....
        /*0778*/ 	.word	0xffffffff


	//   ....[186]....
        /*077c*/ 	.word	0xffffffff


	//   ....[187]....
        /*0780*/ 	.word	0xffffffff


	//   ....[188]....
        /*0784*/ 	.word	0xffffffff


	//   ....[189]....
        /*0788*/ 	.word	0xffffffff


	//   ....[190]....
        /*078c*/ 	.word	0xffffffff


	//   ....[191]....
        /*0790*/ 	.word	0xffffffff


	//   ....[192]....
        /*0794*/ 	.word	0xffffffff


	//   ....[193]....
        /*0798*/ 	.word	0xffffffff


	//   ....[194]....
        /*079c*/ 	.word	0xffffffff


	//   ....[195]....
        /*07a0*/ 	.word	0x0500000f


	//   ....[196]....
        /*07a4*/ 	.word	0x0500000f


	//   ....[197]....
        /*07a8*/ 	.word	0x0500000f


	//   ....[198]....
        /*07ac*/ 	.word	0x0500000f


	//   ....[199]....
        /*07b0*/ 	.word	0x0500000f


	//   ....[200]....
        /*07b4*/ 	.word	0x0500000f


	//   ....[201]....
        /*07b8*/ 	.word	0x0500000f


	//   ....[202]....
        /*07bc*/ 	.word	0x0500000f


	//   ....[203]....
        /*07c0*/ 	.word	0x0500000f


	//   ....[204]....
        /*07c4*/ 	.word	0x0500000f


	//   ....[205]....
        /*07c8*/ 	.word	0x0500000f


	//   ....[206]....
        /*07cc*/ 	.word	0x0500000f


	//   ....[207]....
        /*07d0*/ 	.word	0x0500000f


	//   ....[208]....
        /*07d4*/ 	.word	0x0500000f


	//   ....[209]....
        /*07d8*/ 	.word	0x0500000f


	//   ....[210]....
        /*07dc*/ 	.word	0x0500000f


	//   ....[211]....
        /*07e0*/ 	.word	0x0500000f


	//   ....[212]....
        /*07e4*/ 	.word	0x0500000f


	//   ....[213]....
        /*07e8*/ 	.word	0x0500000f


	//   ....[214]....
        /*07ec*/ 	.word	0x0500000f


	//   ....[215]....
        /*07f0*/ 	.word	0x0500000f


	//   ....[216]....
        /*07f4*/ 	.word	0x0500000f


	//   ....[217]....
        /*07f8*/ 	.word	0x0500000f


	//   ....[218]....
        /*07fc*/ 	.word	0x0500000f


	//   ....[219]....
        /*0800*/ 	.word	0x0500000f


	//   ....[220]....
        /*0804*/ 	.word	0x0500000f


	//   ....[221]....
        /*0808*/ 	.word	0x0500000f


	//   ....[222]....
        /*080c*/ 	.word	0x0500000f


	//   ....[223]....
        /*0810*/ 	.word	0x0500000f


	//   ....[224]....
        /*0814*/ 	.word	0x0500000f


	//   ....[225]....
        /*0818*/ 	.word	0x0500000f


	//   ....[226]....
        /*081c*/ 	.word	0x0500000f


	//   ....[227]....
        /*0820*/ 	.word	0x0500000f


	//   ....[228]....
        /*0824*/ 	.word	0x0500000f


	//   ....[229]....
        /*0828*/ 	.word	0x0500000f


	//   ....[230]....
        /*082c*/ 	.word	0x0500000f


	//   ....[231]....
        /*0830*/ 	.word	0x0500000f


	//   ....[232]....
        /*0834*/ 	.word	0x0500000f


	//   ....[233]....
        /*0838*/ 	.word	0x0500000f


	//   ....[234]....
        /*083c*/ 	.word	0x0500000f


	//   ....[235]....
        /*0840*/ 	.word	0x0500000f


	//   ....[236]....
        /*0844*/ 	.word	0x0500000f


	//   ....[237]....
        /*0848*/ 	.word	0x0500000f


	//   ....[238]....
        /*084c*/ 	.word	0x0500000f


	//   ....[239]....
        /*0850*/ 	.word	0x0500000f


	//   ....[240]....
        /*0854*/ 	.word	0x0500000f


	//   ....[241]....
        /*0858*/ 	.word	0x0500000f


	//   ....[242]....
        /*085c*/ 	.word	0x0500000f


	//   ....[243]....
        /*0860*/ 	.word	0x0500000f


	//   ....[244]....
        /*0864*/ 	.word	0x0500000f


	//   ....[245]....
        /*0868*/ 	.word	0x0500000f


	//   ....[246]....
        /*086c*/ 	.word	0x0500000f


	//   ....[247]....
        /*0870*/ 	.word	0x0500000f


	//   ....[248]....
        /*0874*/ 	.word	0x0500000f


	//   ....[249]....
        /*0878*/ 	.word	0x0500000f


	//   ....[250]....
        /*087c*/ 	.word	0x0500000f


	//   ....[251]....
        /*0880*/ 	.word	0x0500000f


	//   ....[252]....
        /*0884*/ 	.word	0x0500000f


	//   ....[253]....
        /*0888*/ 	.word	0x0500000f


	//   ....[254]....
        /*088c*/ 	.word	0x0500000f


	//   ....[255]....
        /*0890*/ 	.word	0x0500000f


	//   ....[0]....
        /*0894*/ 	.word	0x0500000f


	//   ....[1]....
        /*0898*/ 	.word	0x0500000f


	//   ....[2]....
        /*089c*/ 	.word	0x0500000f


	//   ....[3]....
        /*08a0*/ 	.word	0x0500000f


	//   ....[4]....
        /*08a4*/ 	.word	0x0500000f


	//   ....[5]....
        /*08a8*/ 	.word	0x0500000f


	//   ....[6]....
        /*08ac*/ 	.word	0x0500000f


	//   ....[7]....
        /*08b0*/ 	.word	0x0500000f


	//   ....[8]....
        /*08b4*/ 	.word	0x0500000f


	//   ....[9]....
        /*08b8*/ 	.word	0x0500000f


	//   ....[10]....
        /*08bc*/ 	.word	0x0500000f


	//   ....[11]....
        /*08c0*/ 	.word	0x0500000f


	//   ....[12]....
        /*08c4*/ 	.word	0x0500000f


	//   ....[13]....
        /*08c8*/ 	.word	0x0500000f


	//   ....[14]....
        /*08cc*/ 	.word	0x0500000f


	//   ....[15]....
        /*08d0*/ 	.word	0x0500000f


	//   ....[16]....
        /*08d4*/ 	.word	0x0500000f


	//   ....[17]....
        /*08d8*/ 	.word	0x0500000f


	//   ....[18]....
        /*08dc*/ 	.word	0x0500000f


	//   ....[19]....
        /*08e0*/ 	.word	0x0500000f


	//   ....[20]....
        /*08e4*/ 	.word	0x0500000f


	//   ....[21]....
        /*08e8*/ 	.word	0x0500000f


	//   ....[22]....
        /*08ec*/ 	.word	0x0500000f


	//   ....[23]....
        /*08f0*/ 	.word	0x0500000f


	//   ....[24]....
        /*08f4*/ 	.word	0x0500000f


	//   ....[25]....
        /*08f8*/ 	.word	0x0500000f


	//   ....[26]....
        /*08fc*/ 	.word	0x0500000f


	//   ....[27]....
        /*0900*/ 	.word	0x0500000f


	//   ....[28]....
        /*0904*/ 	.word	0x0500000f


	//   ....[29]....
        /*0908*/ 	.word	0x0500000f


	//   ....[30]....
        /*090c*/ 	.word	0x0500000f


	//   ....[31]....
        /*0910*/ 	.word	0x0500000f


	//   ....[32]....
        /*0914*/ 	.word	0x0500000f


	//   ....[33]....
        /*0918*/ 	.word	0x0500000f


	//   ....[34]....
        /*091c*/ 	.word	0x0500000f


	//   ....[35]....
        /*0920*/ 	.word	0x0500000f


	//   ....[36]....
        /*0924*/ 	.word	0x0500000f


	//   ....[37]....
        /*0928*/ 	.word	0x0500000f


	//   ....[38]....
        /*092c*/ 	.word	0x0500000f


	//   ....[39]....
        /*0930*/ 	.word	0x0500000f


	//   ....[40]....
        /*0934*/ 	.word	0x0500000f


	//   ....[41]....
        /*0938*/ 	.word	0x0500000f


	//   ....[42]....
        /*093c*/ 	.word	0x0500000f


	//   ....[43]....
        /*0940*/ 	.word	0x0500000f


	//   ....[44]....
        /*0944*/ 	.word	0x0500000f


	//   ....[45]....
        /*0948*/ 	.word	0x0500000f


	//   ....[46]....
        /*094c*/ 	.word	0x0500000f


	//   ....[47]....
        /*0950*/ 	.word	0x0500000f


	//   ....[48]....
        /*0954*/ 	.word	0x0500000f


	//   ....[49]....
        /*0958*/ 	.word	0x0500000f


	//   ....[50]....
        /*095c*/ 	.word	0x0500000f


	//   ....[51]....
        /*0960*/ 	.word	0x0500000f


	//   ....[52]....
        /*0964*/ 	.word	0x0500000f


	//   ....[53]....
        /*0968*/ 	.word	0x0500000f


	//   ....[54]....
        /*096c*/ 	.word	0x0500000f


	//   ....[55]....
        /*0970*/ 	.word	0x0500000f


	//   ....[56]....
        /*0974*/ 	.word	0x0500000f


	//   ....[57]....
        /*0978*/ 	.word	0x0500000f


	//   ....[58]....
        /*097c*/ 	.word	0x0500000f


	//   ....[59]....
        /*0980*/ 	.word	0x0500000f


	//   ....[60]....
        /*0984*/ 	.word	0x0500000f


	//   ....[61]....
        /*0988*/ 	.word	0x0500000f


	//   ....[62]....
        /*098c*/ 	.word	0x0500000f


	//   ....[63]....
        /*0990*/ 	.word	0x0500000f


	//   ....[64]....
        /*0994*/ 	.word	0x0500000f


	//----- nvinfo : EIATTR_COOP_GROUP_INSTR_OFFSETS
	.align		4
.L_557:
        /*0998*/ 	.byte	0x04, 0x28
        /*099a*/ 	.short	(.L_559 - .L_558)


	//   ....[0]....
.L_558:
        /*099c*/ 	.word	0x00000060


	//   ....[1]....
        /*09a0*/ 	.word	0x00000140


	//   ....[2]....
        /*09a4*/ 	.word	0x00000190


	//   ....[3]....
        /*09a8*/ 	.word	0x000003c0


	//   ....[4]....
        /*09ac*/ 	.word	0x00000520


	//   ....[5]....
        /*09b0*/ 	.word	0x00000640


	//   ....[6]....
        /*09b4*/ 	.word	0x000007a0


	//   ....[7]....
        /*09b8*/ 	.word	0x00003600


	//   ....[8]....
        /*09bc*/ 	.word	0x00003610


	//   ....[9]....
        /*09c0*/ 	.word	0x000043d0


	//   ....[10]....
        /*09c4*/ 	.word	0x000043e0


	//   ....[11]....
        /*09c8*/ 	.word	0x00005130


	//   ....[12]....
        /*09cc*/ 	.word	0x00005140


	//   ....[13]....
        /*09d0*/ 	.word	0x00006b50


	//   ....[14]....
        /*09d4*/ 	.word	0x00006b60


	//   ....[15]....
        /*09d8*/ 	.word	0x00007a60


	//   ....[16]....
        /*09dc*/ 	.word	0x00007a70


	//   ....[17]....
        /*09e0*/ 	.word	0x00008a70


	//   ....[18]....
        /*09e4*/ 	.word	0x00008a80


	//   ....[19]....
        /*09e8*/ 	.word	0x00009be0


	//   ....[20]....
        /*09ec*/ 	.word	0x00009bf0


	//   ....[21]....
        /*09f0*/ 	.word	0x00009da0


	//   ....[22]....
        /*09f4*/ 	.word	0x00009db0


	//   ....[23]....
        /*09f8*/ 	.word	0x00009f70


	//   ....[24]....
        /*09fc*/ 	.word	0x00009f80


	//   ....[25]....
        /*0a00*/ 	.word	0x0000a3d0


	//   ....[26]....
        /*0a04*/ 	.word	0x0000a3e0


	//   ....[27]....
        /*0a08*/ 	.word	0x0000a560


	//   ....[28]....
        /*0a0c*/ 	.word	0x0000a580


	//   ....[29]....
        /*0a10*/ 	.word	0x0000a710


	//   ....[30]....
        /*0a14*/ 	.word	0x0000a730


	//   ....[31]....
        /*0a18*/ 	.word	0x0000afe0


	//   ....[32]....
        /*0a1c*/ 	.word	0x0000b7f0


	//   ....[33]....
        /*0a20*/ 	.word	0x0000b800


	//   ....[34]....
        /*0a24*/ 	.word	0x0000b810


	//   ....[35]....
        /*0a28*/ 	.word	0x0000b820


	//   ....[36]....
        /*0a2c*/ 	.word	0x0000bd90


	//   ....[37]....
        /*0a30*/ 	.word	0x0000bda0


	//   ....[38]....
        /*0a34*/ 	.word	0x0000bdb0


	//   ....[39]....
        /*0a38*/ 	.word	0x0000bdc0


	//   ....[40]....
        /*0a3c*/ 	.word	0x0000c300


	//   ....[41]....
        /*0a40*/ 	.word	0x0000c310


	//   ....[42]....
        /*0a44*/ 	.word	0x0000c320


	//   ....[43]....
        /*0a48*/ 	.word	0x0000c330


	//   ....[44]....
        /*0a4c*/ 	.word	0x0000c890


	//   ....[45]....
        /*0a50*/ 	.word	0x0000c8a0


	//   ....[46]....
        /*0a54*/ 	.word	0x0000c8b0


	//   ....[47]....
        /*0a58*/ 	.word	0x0000c8c0


	//   ....[48]....
        /*0a5c*/ 	.word	0x0000ff10


	//   ....[49]....
        /*0a60*/ 	.word	0x0000ff20


	//   ....[50]....
        /*0a64*/ 	.word	0x0000ff30


	//   ....[51]....
        /*0a68*/ 	.word	0x0000ff40


	//   ....[52]....
        /*0a6c*/ 	.word	0x000103b0


	//   ....[53]....
        /*0a70*/ 	.word	0x000103c0


	//   ....[54]....
        /*0a74*/ 	.word	0x000103d0


	//   ....[55]....
        /*0a78*/ 	.word	0x000103e0


	//   ....[56]....
        /*0a7c*/ 	.word	0x00010800


	//   ....[57]....
        /*0a80*/ 	.word	0x00010810


	//   ....[58]....
        /*0a84*/ 	.word	0x00010820


	//   ....[59]....
        /*0a88*/ 	.word	0x00010830


	//   ....[60]....
        /*0a8c*/ 	.word	0x00010c70


	//   ....[61]....
        /*0a90*/ 	.word	0x00010c80


	//   ....[62]....
        /*0a94*/ 	.word	0x00010c90


	//   ....[63]....
        /*0a98*/ 	.word	0x00010ca0


	//   ....[64]....
        /*0a9c*/ 	.word	0x00017cb0


	//   ....[65]....
        /*0aa0*/ 	.word	0x00018150


	//   ....[66]....
        /*0aa4*/ 	.word	0x00018160


	//   ....[67]....
        /*0aa8*/ 	.word	0x00018210


	//   ....[68]....
        /*0aac*/ 	.word	0x00018840


	//   ....[69]....
        /*0ab0*/ 	.word	0x00018860


	//   ....[70]....
        /*0ab4*/ 	.word	0x0001d580


	//   ....[71]....
        /*0ab8*/ 	.word	0x0001da90


	//   ....[72]....
        /*0abc*/ 	.word	0x0001dae0


	//   ....[73]....
        /*0ac0*/ 	.word	0x0001de30


	//   ....[74]....
        /*0ac4*/ 	.word	0x0001e0c0


	//   ....[75]....
        /*0ac8*/ 	.word	0x0001e100


	//   ....[76]....
        /*0acc*/ 	.word	0x00022e90


	//   ....[77]....
        /*0ad0*/ 	.word	0x00022ec0


	//   ....[78]....
        /*0ad4*/ 	.word	0x00022ee0


	//   ....[79]....
        /*0ad8*/ 	.word	0x00022f00


	//   ....[80]....
        /*0adc*/ 	.word	0x000242c0


	//   ....[81]....
        /*0ae0*/ 	.word	0x000244d0


	//   ....[82]....
        /*0ae4*/ 	.word	0x000244f0


	//   ....[83]....
        /*0ae8*/ 	.word	0x00024520


	//   ....[84]....
        /*0aec*/ 	.word	0x000263c0


	//   ....[85]....
        /*0af0*/ 	.word	0x00026400


	//   ....[86]....
        /*0af4*/ 	.word	0x00026440


	//   ....[87]....
        /*0af8*/ 	.word	0x00026470


	//   ....[88]....
        /*0afc*/ 	.word	0x00026ac0


	//   ....[89]....
        /*0b00*/ 	.word	0x00026af0


	//   ....[90]....
        /*0b04*/ 	.word	0x00026c30


	//   ....[91]....
        /*0b08*/ 	.word	0x00026c50


	//   ....[92]....
        /*0b0c*/ 	.word	0x00026d90


	//   ....[93]....
        /*0b10*/ 	.word	0x00026db0


	//   ....[94]....
        /*0b14*/ 	.word	0x00026f00


	//   ....[95]....
        /*0b18*/ 	.word	0x00026f20


	//   ....[96]....
        /*0b1c*/ 	.word	0x00027860


	//   ....[97]....
        /*0b20*/ 	.word	0x00027880


	//   ....[98]....
        /*0b24*/ 	.word	0x000279d0


	//   ....[99]....
        /*0b28*/ 	.word	0x000279f0


	//   ....[100]....
        /*0b2c*/ 	.word	0x00027b30


	//   ....[101]....
        /*0b30*/ 	.word	0x00027b50


	//   ....[102]....
        /*0b34*/ 	.word	0x00027ca0


	//   ....[103]....
        /*0b38*/ 	.word	0x00027cc0


	//   ....[104]....
        /*0b3c*/ 	.word	0x00027e90


	//   ....[105]....
        /*0b40*/ 	.word	0x00028040


	//   ....[106]....
        /*0b44*/ 	.word	0x00028070


	//   ....[107]....
        /*0b48*/ 	.word	0x000280a0


	//   ....[108]....
        /*0b4c*/ 	.word	0x000280d0


	//   ....[109]....
        /*0b50*/ 	.word	0x00028100


	//   ....[110]....
        /*0b54*/ 	.word	0x00028130


	//   ....[111]....
        /*0b58*/ 	.word	0x000282a0


	//   ....[112]....
        /*0b5c*/ 	.word	0x000282d0


	//   ....[113]....
        /*0b60*/ 	.word	0x00028300


	//   ....[114]....
        /*0b64*/ 	.word	0x00028330


	//   ....[115]....
        /*0b68*/ 	.word	0x00028360


	//   ....[116]....
        /*0b6c*/ 	.word	0x00028390


	//   ....[117]....
        /*0b70*/ 	.word	0x00028420


	//   ....[118]....
        /*0b74*/ 	.word	0x00028480


	//   ....[119]....
        /*0b78*/ 	.word	0x00028510


	//   ....[120]....
        /*0b7c*/ 	.word	0x00029320


	//   ....[121]....
        /*0b80*/ 	.word	0x0002b820


	//   ....[122]....
        /*0b84*/ 	.word	0x0002b860


	//   ....[123]....
        /*0b88*/ 	.word	0x0002b890


	//   ....[124]....
        /*0b8c*/ 	.word	0x0002b940


	//   ....[125]....
        /*0b90*/ 	.word	0x0002b980


	//   ....[126]....
        /*0b94*/ 	.word	0x0002b9e0


	//   ....[127]....
        /*0b98*/ 	.word	0x0002ba20


	//   ....[128]....
        /*0b9c*/ 	.word	0x0002ba80


	//   ....[129]....
        /*0ba0*/ 	.word	0x0002baa0


	//   ....[130]....
        /*0ba4*/ 	.word	0x0002bad0


	//   ....[131]....
        /*0ba8*/ 	.word	0x0002c300


	//   ....[132]....
        /*0bac*/ 	.word	0x0002c330


	//   ....[133]....
        /*0bb0*/ 	.word	0x0002c350


	//   ....[134]....
        /*0bb4*/ 	.word	0x0002c3f0


	//   ....[135]....
        /*0bb8*/ 	.word	0x0002c400


	//   ....[136]....
        /*0bbc*/ 	.word	0x0002c4b0


	//   ....[137]....
        /*0bc0*/ 	.word	0x0002c4c0


	//   ....[138]....
        /*0bc4*/ 	.word	0x0002c570


	//   ....[139]....
        /*0bc8*/ 	.word	0x0002c580


	//   ....[140]....
        /*0bcc*/ 	.word	0x0002c630


	//   ....[141]....
        /*0bd0*/ 	.word	0x0002c640


	//   ....[142]....
        /*0bd4*/ 	.word	0x0002c6f0


	//   ....[143]....
        /*0bd8*/ 	.word	0x0002c700


	//   ....[144]....
        /*0bdc*/ 	.word	0x0002c7b0


	//   ....[145]....
        /*0be0*/ 	.word	0x0002c7c0


	//   ....[146]....
        /*0be4*/ 	.word	0x0002c800


	//   ....[147]....
        /*0be8*/ 	.word	0x0002d010


	//   ....[148]....
        /*0bec*/ 	.word	0x0002d050


	//   ....[149]....
        /*0bf0*/ 	.word	0x0002d070


	//   ....[150]....
        /*0bf4*/ 	.word	0x0002d130


	//   ....[151]....
        /*0bf8*/ 	.word	0x0002d160


	//   ....[152]....
        /*0bfc*/ 	.word	0x0002d1b0


	//   ....[153]....
        /*0c00*/ 	.word	0x0002d1e0


	//   ....[154]....
        /*0c04*/ 	.word	0x0002d230


	//   ....[155]....
        /*0c08*/ 	.word	0x0002d260


	//   ....[156]....
        /*0c0c*/ 	.word	0x0002d2d0


	//   ....[157]....
        /*0c10*/ 	.word	0x0002d5b0


	//   ....[158]....
        /*0c14*/ 	.word	0x0002d5d0


	//   ....[159]....
        /*0c18*/ 	.word	0x0002d690


	//   ....[160]....
        /*0c1c*/ 	.word	0x0002d6a0


	//   ....[161]....
        /*0c20*/ 	.word	0x0002d750


	//   ....[162]....
        /*0c24*/ 	.word	0x0002d760


	//   ....[163]....
        /*0c28*/ 	.word	0x0002d810


	//   ....[164]....
        /*0c2c*/ 	.word	0x0002d820


	//   ....[165]....
        /*0c30*/ 	.word	0x0002d830


	//   ....[166]....
        /*0c34*/ 	.word	0x0002d8e0


	//   ....[167]....
        /*0c38*/ 	.word	0x0002de60


	//   ....[168]....
        /*0c3c*/ 	.word	0x0002dea0


	//   ....[169]....
        /*0c40*/ 	.word	0x0002df30


	//   ....[170]....
        /*0c44*/ 	.word	0x0002df60


	//   ....[171]....
        /*0c48*/ 	.word	0x0002dff0


	//   ....[172]....
        /*0c4c*/ 	.word	0x0002e020


	//   ....[173]....
        /*0c50*/ 	.word	0x0002e0b0


	//   ....[174]....
        /*0c54*/ 	.word	0x0002e0e0


	//   ....[175]....
        /*0c58*/ 	.word	0x0002e0f0


	//   ....[176]....
        /*0c5c*/ 	.word	0x0002e180


	//   ....[177]....
        /*0c60*/ 	.word	0x0002e5b0


	//   ....[178]....
        /*0c64*/ 	.word	0x0002e5e0


	//   ....[179]....
        /*0c68*/ 	.word	0x0002e610


	//   ....[180]....
        /*0c6c*/ 	.word	0x0002e640


	//   ....[181]....
        /*0c70*/ 	.word	0x0002e670


	//   ....[182]....
        /*0c74*/ 	.word	0x0002e6a0


	//   ....[183]....
        /*0c78*/ 	.word	0x0002e6d0


	//   ....[184]....
        /*0c7c*/ 	.word	0x0002e700


	//   ....[185]....
        /*0c80*/ 	.word	0x0002e880


	//   ....[186]....
        /*0c84*/ 	.word	0x0002e8b0


	//   ....[187]....
        /*0c88*/ 	.word	0x0002e8e0


	//   ....[188]....
        /*0c8c*/ 	.word	0x0002e910


	//   ....[189]....
        /*0c90*/ 	.word	0x0002e940


	//   ....[190]....
        /*0c94*/ 	.word	0x0002e970


	//   ....[191]....
        /*0c98*/ 	.word	0x0002ea30


	//   ....[192]....
        /*0c9c*/ 	.word	0x0002ea50


	//   ....[193]....
        /*0ca0*/ 	.word	0x0002eac0


	//   ....[194]....
        /*0ca4*/ 	.word	0x0002f160


	//   ....[195]....
        /*0ca8*/ 	.word	0x0002f4a0


	//   ....[196]....
        /*0cac*/ 	.word	0x0002f530


	//   ....[197]....
        /*0cb0*/ 	.word	0x0002f5d0


	//   ....[198]....
        /*0cb4*/ 	.word	0x0002f660


	//   ....[199]....
        /*0cb8*/ 	.word	0x0002f700


	//   ....[200]....
        /*0cbc*/ 	.word	0x0002f790


	//   ....[201]....
        /*0cc0*/ 	.word	0x0002f880


	//   ....[202]....
        /*0cc4*/ 	.word	0x0002f910


	//   ....[203]....
        /*0cc8*/ 	.word	0x0002f9b0


	//   ....[204]....
        /*0ccc*/ 	.word	0x0002fa40


	//   ....[205]....
        /*0cd0*/ 	.word	0x0002fae0


	//   ....[206]....
        /*0cd4*/ 	.word	0x0002fb70


	//   ....[207]....
        /*0cd8*/ 	.word	0x0002fc60


	//   ....[208]....
        /*0cdc*/ 	.word	0x0002fcf0


	//   ....[209]....
        /*0ce0*/ 	.word	0x0002fd90


	//   ....[210]....
        /*0ce4*/ 	.word	0x0002fe20


	//   ....[211]....
        /*0ce8*/ 	.word	0x0002fec0


	//   ....[212]....
        /*0cec*/ 	.word	0x0002ff50


	//   ....[213]....
        /*0cf0*/ 	.word	0x00030040


	//   ....[214]....
        /*0cf4*/ 	.word	0x000300d0


	//   ....[215]....
        /*0cf8*/ 	.word	0x00030120


	//   ....[216]....
        /*0cfc*/ 	.word	0x00030170


	//   ....[217]....
        /*0d00*/ 	.word	0x00030200


	//   ....[218]....
        /*0d04*/ 	.word	0x00030290


	//   ....[219]....
        /*0d08*/ 	.word	0x000302e0


	//   ....[220]....
        /*0d0c*/ 	.word	0x00030330


	//   ....[221]....
        /*0d10*/ 	.word	0x000303c0


	//   ....[222]....
        /*0d14*/ 	.word	0x00030450


	//   ....[223]....
        /*0d18*/ 	.word	0x000304a0


	//   ....[224]....
        /*0d1c*/ 	.word	0x000304f0


	//   ....[225]....
        /*0d20*/ 	.word	0x00030580


	//   ....[226]....
        /*0d24*/ 	.word	0x00030610


	//   ....[227]....
        /*0d28*/ 	.word	0x00030660


	//   ....[228]....
        /*0d2c*/ 	.word	0x000306b0


	//   ....[229]....
        /*0d30*/ 	.word	0x00030790


	//   ....[230]....
        /*0d34*/ 	.word	0x00030820


	//   ....[231]....
        /*0d38*/ 	.word	0x00030870


	//   ....[232]....
        /*0d3c*/ 	.word	0x000308c0


	//   ....[233]....
        /*0d40*/ 	.word	0x00030950


	//   ....[234]....
        /*0d44*/ 	.word	0x000309e0


	//   ....[235]....
        /*0d48*/ 	.word	0x00030a30


	//   ....[236]....
        /*0d4c*/ 	.word	0x00030a80


	//   ....[237]....
        /*0d50*/ 	.word	0x00030b10


	//   ....[238]....
        /*0d54*/ 	.word	0x00030ba0


	//   ....[239]....
        /*0d58*/ 	.word	0x00030bf0


	//   ....[240]....
        /*0d5c*/ 	.word	0x00030c40


	//   ....[241]....
        /*0d60*/ 	.word	0x00030cd0


	//   ....[242]....
        /*0d64*/ 	.word	0x00030d60


	//   ....[243]....
        /*0d68*/ 	.word	0x00030db0


	//   ....[244]....
        /*0d6c*/ 	.word	0x00030e00


	//   ....[245]....
        /*0d70*/ 	.word	0x00031100


	//   ....[246]....
        /*0d74*/ 	.word	0x000313e0


	//   ....[247]....
        /*0d78*/ 	.word	0x000314d0


	//   ....[248]....
        /*0d7c*/ 	.word	0x000315a0


	//   ....[249]....
        /*0d80*/ 	.word	0x00031610


	//   ....[250]....
        /*0d84*/ 	.word	0x000316f0


	//   ....[251]....
        /*0d88*/ 	.word	0x000317c0


	//   ....[252]....
        /*0d8c*/ 	.word	0x000318c0


	//   ....[253]....
        /*0d90*/ 	.word	0x00031930


	//   ....[254]....
        /*0d94*/ 	.word	0x00031a20


	//   ....[255]....
        /*0d98*/ 	.word	0x00031a90


	//   ....[0]....
        /*0d9c*/ 	.word	0x00031b70


	//   ....[1]....
        /*0da0*/ 	.word	0x00031c20


	//   ....[2]....
        /*0da4*/ 	.word	0x00031c80


	//   ....[3]....
        /*0da8*/ 	.word	0x00031ce0


	//   ....[4]....
        /*0dac*/ 	.word	0x00031df0


	//   ....[5]....
        /*0db0*/ 	.word	0x00031e50


	//   ....[6]....
        /*0db4*/ 	.word	0x00031f70


	//   ....[7]....
        /*0db8*/ 	.word	0x00031fd0


	//   ....[8]....
        /*0dbc*/ 	.word	0x000320f0


	//   ....[9]....
        /*0dc0*/ 	.word	0x00032150


	//   ....[10]....
        /*0dc4*/ 	.word	0x00032270


	//   ....[11]....
        /*0dc8*/ 	.word	0x000322d0


	//   ....[12]....
        /*0dcc*/ 	.word	0x000323f0


	//   ....[13]....
        /*0dd0*/ 	.word	0x00032450


	//   ....[14]....
        /*0dd4*/ 	.word	0x00032570


	//   ....[15]....
        /*0dd8*/ 	.word	0x000325d0


	//   ....[16]....
        /*0ddc*/ 	.word	0x000326d0


	//   ....[17]....
        /*0de0*/ 	.word	0x00032800


	//   ....[18]....
        /*0de4*/ 	.word	0x000328b0


	//   ....[19]....
        /*0de8*/ 	.word	0x00032990


	//   ....[20]....
        /*0dec*/ 	.word	0x00032a80


	//   ....[21]....
        /*0df0*/ 	.word	0x00032ae0


	//   ....[22]....
        /*0df4*/ 	.word	0x00032bc0


	//   ....[23]....
        /*0df8*/ 	.word	0x00032c20


	//   ....[24]....
        /*0dfc*/ 	.word	0x00032d00


	//   ....[25]....
        /*0e00*/ 	.word	0x00032d60


	//   ....[26]....
        /*0e04*/ 	.word	0x00032e70


	//   ....[27]....
        /*0e08*/ 	.word	0x00032f60


	//   ....[28]....
        /*0e0c*/ 	.word	0x00033000


	//   ....[29]....
        /*0e10*/ 	.word	0x00033060


	//   ....[30]....
        /*0e14*/ 	.word	0x00033180


	//   ....[31]....
        /*0e18*/ 	.word	0x000331e0


	//   ....[32]....
        /*0e1c*/ 	.word	0x00033300


	//   ....[33]....
        /*0e20*/ 	.word	0x00033360


	//   ....[34]....
        /*0e24*/ 	.word	0x00033480


	//   ....[35]....
        /*0e28*/ 	.word	0x000334e0


	//   ....[36]....
        /*0e2c*/ 	.word	0x000335b0


	//   ....[37]....
        /*0e30*/ 	.word	0x00033720


	//   ....[38]....
        /*0e34*/ 	.word	0x000337e0


	//   ....[39]....
        /*0e38*/ 	.word	0x00033940


	//   ....[40]....
        /*0e3c*/ 	.word	0x000339f0


	//   ....[41]....
        /*0e40*/ 	.word	0x00033a50


	//   ....[42]....
        /*0e44*/ 	.word	0x00033b10


	//   ....[43]....
        /*0e48*/ 	.word	0x00033bf0


	//   ....[44]....
        /*0e4c*/ 	.word	0x00033d00


	//   ....[45]....
        /*0e50*/ 	.word	0x00033d60


	//   ....[46]....
        /*0e54*/ 	.word	0x00033e20


	//   ....[47]....
        /*0e58*/ 	.word	0x00033f30


	//   ....[48]....
        /*0e5c*/ 	.word	0x00033fd0


	//   ....[49]....
        /*0e60*/ 	.word	0x000340f0


	//   ....[50]....
        /*0e64*/ 	.word	0x00034160


	//   ....[51]....
        /*0e68*/ 	.word	0x000341d0


	//   ....[52]....
        /*0e6c*/ 	.word	0x00034240


	//   ....[53]....
        /*0e70*/ 	.word	0x000342b0


	//   ....[54]....
        /*0e74*/ 	.word	0x00034330


	//   ....[55]....
        /*0e78*/ 	.word	0x000343c0


	//   ....[56]....
        /*0e7c*/ 	.word	0x00034450


	//   ....[57]....
        /*0e80*/ 	.word	0x000344c0


	//   ....[58]....
        /*0e84*/ 	.word	0x00034530


	//   ....[59]....
        /*0e88*/ 	.word	0x000345a0


	//   ....[60]....
        /*0e8c*/ 	.word	0x00034620


	//   ....[61]....
        /*0e90*/ 	.word	0x00034690


	//   ....[62]....
        /*0e94*/ 	.word	0x00034730


	//   ....[63]....
        /*0e98*/ 	.word	0x000347c0


	//   ....[64]....
        /*0e9c*/ 	.word	0x000348e0


	//----- nvinfo : EIATTR_REG_RECONFIG
	.align		4
.L_559:
        /*0ea0*/ 	.byte	0x01, 0x54
	.zero		2


	//----- nvinfo : EIATTR_SYSCALL_OFFSETS
	.align		4
        /*0ea4*/ 	.byte	0x04, 0x46
        /*0ea6*/ 	.short	(.L_561 - .L_560)


	//   ....[0]....
.L_560:
        /*0ea8*/ 	.word	0x00001950


	//   ....[1]....
        /*0eac*/ 	.word	0x00001aa0


	//   ....[2]....
        /*0eb0*/ 	.word	0x0000b180


	//   ....[3]....
        /*0eb4*/ 	.word	0x0000b4b0


	//   ....[4]....
        /*0eb8*/ 	.word	0x0002ae10


	//   ....[5]....
        /*0ebc*/ 	.word	0x0002af60


	//   ....[6]....
        /*0ec0*/ 	.word	0x0002b050


	//   ....[7]....
        /*0ec4*/ 	.word	0x0002bf40


	//----- nvinfo : EIATTR_MBARRIER_INSTR_OFFSETS
	.align		4
.L_561:
        /*0ec8*/ 	.byte	0x04, 0x39
        /*0eca*/ 	.short	(.L_563 - .L_562)


	//   ....[0]....
.L_562:
        /*0ecc*/ 	.word	0x00000270
        /*0ed0*/ 	.word	0x000000ff
        /*0ed4*/ 	.word	0x00038800
        /*0ed8*/ 	.short	0x0100
        /*0eda*/ 	.byte	0x08
	.zero		1


	//   ....[1]....
        /*0edc*/ 	.word	0x00000280
        /*0ee0*/ 	.word	0x000000ff
        /*0ee4*/ 	.word	0x00038820
        /*0ee8*/ 	.short	0x0100
        /*0eea*/ 	.byte	0x08
	.zero		1


	//   ....[2]....
        /*0eec*/ 	.word	0x00000370
        /*0ef0*/ 	.word	0x000000ff
        /*0ef4*/ 	.word	0x00038830
        /*0ef8*/ 	.short	0x0100
        /*0efa*/ 	.byte	0x08
	.zero		1


	//   ....[3]....
        /*0efc*/ 	.word	0x00000380
        /*0f00*/ 	.word	0x000000ff
        /*0f04*/ 	.word	0x00038840
        /*0f08*/ 	.short	0x0100
        /*0f0a*/ 	.byte	0x08
	.zero		1


	//   ....[4]....
        /*0f0c*/ 	.word	0x00000390
        /*0f10*/ 	.word	0x000000ff
        /*0f14*/ 	.word	0x00038838
        /*0f18*/ 	.short	0x0100
        /*0f1a*/ 	.byte	0x08
	.zero		1


	//   ....[5]....
        /*0f1c*/ 	.word	0x000003a0
        /*0f20*/ 	.word	0x000000ff
        /*0f24*/ 	.word	0x00038848
        /*0f28*/ 	.short	0x0100
        /*0f2a*/ 	.byte	0x08
	.zero		1


	//   ....[6]....
        /*0f2c*/ 	.word	0x000004d0
        /*0f30*/ 	.word	0x000000ff
        /*0f34*/ 	.word	0x00038850
        /*0f38*/ 	.short	0x0100
        /*0f3a*/ 	.byte	0x08
	.zero		1


	//   ....[7]....
        /*0f3c*/ 	.word	0x000004e0
        /*0f40*/ 	.word	0x000000ff
        /*0f44*/ 	.word	0x00038860
        /*0f48*/ 	.short	0x0100
        /*0f4a*/ 	.byte	0x08
	.zero		1


	//   ....[8]....
        /*0f4c*/ 	.word	0x000004f0
        /*0f50*/ 	.word	0x000000ff
        /*0f54*/ 	.word	0x00038858
        /*0f58*/ 	.short	0x0100
        /*0f5a*/ 	.byte	0x08
	.zero		1


	//   ....[9]....
        /*0f5c*/ 	.word	0x00000500
        /*0f60*/ 	.word	0x000000ff
        /*0f64*/ 	.word	0x00038868
        /*0f68*/ 	.short	0x0100
        /*0f6a*/ 	.byte	0x08
	.zero		1


	//   ....[10]....
        /*0f6c*/ 	.word	0x000005f0
        /*0f70*/ 	.word	0x000000ff
        /*0f74*/ 	.word	0x00038870
        /*0f78*/ 	.short	0x0100
        /*0f7a*/ 	.byte	0x06
	.zero		1


	//   ....[11]....
        /*0f7c*/ 	.word	0x00000600
        /*0f80*/ 	.word	0x000000ff
        /*0f84*/ 	.word	0x00038880
        /*0f88*/ 	.short	0x0100
        /*0f8a*/ 	.byte	0x06
	.zero		1


	//   ....[12]....
        /*0f8c*/ 	.word	0x00000610
        /*0f90*/ 	.word	0x000000ff
        /*0f94*/ 	.word	0x00038878
        /*0f98*/ 	.short	0x0100
        /*0f9a*/ 	.byte	0x06
	.zero		1


	//   ....[13]....
        /*0f9c*/ 	.word	0x00000620
        /*0fa0*/ 	.word	0x000000ff
        /*0fa4*/ 	.word	0x00038888
        /*0fa8*/ 	.short	0x0100
        /*0faa*/ 	.byte	0x06
	.zero		1


	//   ....[14]....
        /*0fac*/ 	.word	0x00000750
        /*0fb0*/ 	.word	0x000000ff
        /*0fb4*/ 	.word	0x00038890
        /*0fb8*/ 	.short	0x0100
        /*0fba*/ 	.byte	0x08
	.zero		1


	//   ....[15]....
        /*0fbc*/ 	.word	0x00000760
        /*0fc0*/ 	.word	0x000000ff
        /*0fc4*/ 	.word	0x000388a0
        /*0fc8*/ 	.short	0x0100
        /*0fca*/ 	.byte	0x08
	.zero		1


	//   ....[16]....
        /*0fcc*/ 	.word	0x00000770
        /*0fd0*/ 	.word	0x000000ff
        /*0fd4*/ 	.word	0x00038898
        /*0fd8*/ 	.short	0x0100
        /*0fda*/ 	.byte	0x08
	.zero		1


	//   ....[17]....
        /*0fdc*/ 	.word	0x00000780
        /*0fe0*/ 	.word	0x000000ff
        /*0fe4*/ 	.word	0x000388a8
        /*0fe8*/ 	.short	0x0100
        /*0fea*/ 	.byte	0x08
	.zero		1


	//   ....[18]....
        /*0fec*/ 	.word	0x000008b0
        /*0ff0*/ 	.word	0x000000ff
        /*0ff4*/ 	.word	0x000388b0
        /*0ff8*/ 	.short	0x0100
        /*0ffa*/ 	.byte	0x08
	.zero		1


	//   ....[19]....
        /*0ffc*/ 	.word	0x000008c0
        /*1000*/ 	.word	0x000000ff
        /*1004*/ 	.word	0x000388c0
        /*1008*/ 	.short	0x0100
        /*100a*/ 	.byte	0x08
	.zero		1


	//   ....[20]....
        /*100c*/ 	.word	0x000008d0
        /*1010*/ 	.word	0x000000ff
        /*1014*/ 	.word	0x000388b8
        /*1018*/ 	.short	0x0100
        /*101a*/ 	.byte	0x08
	.zero		1


	//   ....[21]....
        /*101c*/ 	.word	0x000008e0
        /*1020*/ 	.word	0x000000ff
        /*1024*/ 	.word	0x000388c8
        /*1028*/ 	.short	0x0100
        /*102a*/ 	.byte	0x08
	.zero		1


	//   ....[22]....
        /*102c*/ 	.word	0x000035b0
        /*1030*/ 	.word	0x00000059
        /*1034*/ 	.word	0x00038890
        /*1038*/ 	.short	0x010a
        /*103a*/ 	.byte	0x3f
	.zero		1


	//   ....[23]....
        /*103c*/ 	.word	0x00006af0
        /*1040*/ 	.word	0x00000059
        /*1044*/ 	.word	0x00038890
        /*1048*/ 	.short	0x010a
        /*104a*/ 	.byte	0x3f
	.zero		1


	//   ....[24]....
        /*104c*/ 	.word	0x00009a20
        /*1050*/ 	.word	0x00000059
        /*1054*/ 	.word	0x00038890
        /*1058*/ 	.short	0x010a
        /*105a*/ 	.byte	0x3f
	.zero		1


	//   ....[25]....
        /*105c*/ 	.word	0x0000a1f0
        /*1060*/ 	.word	0x0000000b
        /*1064*/ 	.word	0x00000000
        /*1068*/ 	.short	0x0101
        /*106a*/ 	.byte	0x3f
	.zero		1


	//   ....[26]....
        /*106c*/ 	.word	0x0000a230
        /*1070*/ 	.word	0x00000059
        /*1074*/ 	.word	0x000388b0
        /*1078*/ 	.short	0x010a
        /*107a*/ 	.byte	0x3f
	.zero		1


	//   ....[27]....
        /*107c*/ 	.word	0x0000a970
        /*1080*/ 	.word	0x00000059
        /*1084*/ 	.word	0x00000000
        /*1088*/ 	.short	0x0101
        /*108a*/ 	.byte	0x3f
	.zero		1


	//   ....[28]....
        /*108c*/ 	.word	0x0000b210
        /*1090*/ 	.word	0x00000016
        /*1094*/ 	.word	0x00038800
        /*1098*/ 	.short	0x010a
        /*109a*/ 	.byte	0x3f
	.zero		1


	//   ....[29]....
        /*109c*/ 	.word	0x0000b260
        /*10a0*/ 	.word	0x00000016
        /*10a4*/ 	.word	0x00038800
        /*10a8*/ 	.short	0x010a
        /*10aa*/ 	.byte	0x3f
	.zero		1


	//   ....[30]....
        /*10ac*/ 	.word	0x0000ccb0
        /*10b0*/ 	.word	0x00000016
        /*10b4*/ 	.word	0x00038800
        /*10b8*/ 	.short	0x010a
        /*10ba*/ 	.byte	0x3f
	.zero		1


	//   ....[31]....
        /*10bc*/ 	.word	0x00010f80
        /*10c0*/ 	.word	0x00000016
        /*10c4*/ 	.word	0x00038800
        /*10c8*/ 	.short	0x010a
        /*10ca*/ 	.byte	0x3f
	.zero		1


	//   ....[32]....
        /*10cc*/ 	.word	0x000148c0
        /*10d0*/ 	.word	0x00000000
        /*10d4*/ 	.word	0x00038830
        /*10d8*/ 	.short	0x010a
        /*10da*/ 	.byte	0x3f
	.zero		1


	//   ....[33]....
        /*10dc*/ 	.word	0x00014900
        /*10e0*/ 	.word	0x00000000
        /*10e4*/ 	.word	0x00038830
        /*10e8*/ 	.short	0x010a
        /*10ea*/ 	.byte	0x3f
	.zero		1


	//   ....[34]....
        /*10ec*/ 	.word	0x00018b50
        /*10f0*/ 	.word	0x00000000
        /*10f4*/ 	.word	0x00000000
        /*10f8*/ 	.short	0x0101
        /*10fa*/ 	.byte	0x3f
	.zero		1


	//   ....[35]....
        /*10fc*/ 	.word	0x00019740
        /*1100*/ 	.word	0x00000009
        /*1104*/ 	.word	0x00038830
        /*1108*/ 	.short	0x010a
        /*110a*/ 	.byte	0x3f
	.zero		1


	//   ....[36]....
        /*110c*/ 	.word	0x000197d0
        /*1110*/ 	.word	0x00000009
        /*1114*/ 	.word	0x00038830
        /*1118*/ 	.short	0x010a
        /*111a*/ 	.byte	0x3f
	.zero		1


	//   ....[37]....
        /*111c*/ 	.word	0x0001ced0
        /*1120*/ 	.word	0x00000007
        /*1124*/ 	.word	0x00038850
        /*1128*/ 	.short	0x010a
        /*112a*/ 	.byte	0x3f
	.zero		1


	//   ....[38]....
        /*112c*/ 	.word	0x0001cf20
        /*1130*/ 	.word	0x00000007
        /*1134*/ 	.word	0x00038850
        /*1138*/ 	.short	0x010a
        /*113a*/ 	.byte	0x3f
	.zero		1


	//   ....[39]....
        /*113c*/ 	.word	0x0001e390
        /*1140*/ 	.word	0x00000009
        /*1144*/ 	.word	0x00000000
        /*1148*/ 	.short	0x0101
        /*114a*/ 	.byte	0x3f
	.zero		1


	//   ....[40]....
        /*114c*/ 	.word	0x0001e980
        /*1150*/ 	.word	0x00000007
        /*1154*/ 	.word	0x00000000
        /*1158*/ 	.short	0x0101
        /*115a*/ 	.byte	0x3f
	.zero		1


	//   ....[41]....
        /*115c*/ 	.word	0x0001ec30
        /*1160*/ 	.word	0x00000003
        /*1164*/ 	.word	0x00038830
        /*1168*/ 	.short	0x010a
        /*116a*/ 	.byte	0x3f
	.zero		1


	//   ....[42]....
        /*116c*/ 	.word	0x0001ecc0
        /*1170*/ 	.word	0x00000003
        /*1174*/ 	.word	0x00038830
        /*1178*/ 	.short	0x010a
        /*117a*/ 	.byte	0x3f
	.zero		1


	//   ....[43]....
        /*117c*/ 	.word	0x000223c0
        /*1180*/ 	.word	0x00000006
        /*1184*/ 	.word	0x00038850
        /*1188*/ 	.short	0x010a
        /*118a*/ 	.byte	0x3f
	.zero		1


	//   ....[44]....
        /*118c*/ 	.word	0x00022410
        /*1190*/ 	.word	0x00000006
        /*1194*/ 	.word	0x00038850
        /*1198*/ 	.short	0x010a
        /*119a*/ 	.byte	0x3f
	.zero		1


	//   ....[45]....
        /*119c*/ 	.word	0x000231c0
        /*11a0*/ 	.word	0x000000a0
        /*11a4*/ 	.word	0x00000000
        /*11a8*/ 	.short	0x0101
        /*11aa*/ 	.byte	0x3f
	.zero		1


	//   ....[46]....
        /*11ac*/ 	.word	0x00023800
        /*11b0*/ 	.word	0x00000006
        /*11b4*/ 	.word	0x00000000
        /*11b8*/ 	.short	0x0101
        /*11ba*/ 	.byte	0x3f
	.zero		1


	//   ....[47]....
        /*11bc*/ 	.word	0x000241c0
        /*11c0*/ 	.word	0x00000008
        /*11c4*/ 	.word	0x00038850
        /*11c8*/ 	.short	0x010a
        /*11ca*/ 	.byte	0x3f
	.zero		1


	//   ....[48]....
        /*11cc*/ 	.word	0x00024260
        /*11d0*/ 	.word	0x00000008
        /*11d4*/ 	.word	0x00038850
        /*11d8*/ 	.short	0x010a
        /*11da*/ 	.byte	0x3f
	.zero		1


	//   ....[49]....
        /*11dc*/ 	.word	0x00024720
        /*11e0*/ 	.word	0x000000e5
        /*11e4*/ 	.word	0x00000000
        /*11e8*/ 	.short	0x0101
        /*11ea*/ 	.byte	0x3f
	.zero		1


	//   ....[50]....
        /*11ec*/ 	.word	0x00026ae0
        /*11f0*/ 	.word	0x00000000
        /*11f4*/ 	.word	0x00000000
        /*11f8*/ 	.short	0x0101
        /*11fa*/ 	.byte	0x3f
	.zero		1


	//   ....[51]....
        /*11fc*/ 	.word	0x00029400
        /*1200*/ 	.word	0x00000016
        /*1204*/ 	.word	0x00038820
        /*1208*/ 	.short	0x010a
        /*120a*/ 	.byte	0x3f
	.zero		1


	//   ....[52]....
        /*120c*/ 	.word	0x00029490
        /*1210*/ 	.word	0x0000000b
        /*1214*/ 	.word	0x000388a0
        /*1218*/ 	.short	0x010a
        /*121a*/ 	.byte	0x3f
	.zero		1


	//   ....[53]....
        /*121c*/ 	.word	0x000299e0
        /*1220*/ 	.word	0x0000000b
        /*1224*/ 	.word	0x000388c0
        /*1228*/ 	.short	0x010a
        /*122a*/ 	.byte	0x3f
	.zero		1


	//   ....[54]....
        /*122c*/ 	.word	0x00029fe0
        /*1230*/ 	.word	0x0000000a
        /*1234*/ 	.word	0x000388a0
        /*1238*/ 	.short	0x010a
        /*123a*/ 	.byte	0x3f
	.zero		1


	//   ....[55]....
        /*123c*/ 	.word	0x0002a520
        /*1240*/ 	.word	0x0000000a
        /*1244*/ 	.word	0x000388c0
        /*1248*/ 	.short	0x010a
        /*124a*/ 	.byte	0x3f
	.zero		1


	//   ....[56]....
        /*124c*/ 	.word	0x0002b630
        /*1250*/ 	.word	0x00000005
        /*1254*/ 	.word	0x00038840
        /*1258*/ 	.short	0x010a
        /*125a*/ 	.byte	0x3f
	.zero		1


	//   ....[57]....
        /*125c*/ 	.word	0x0002bc40
        /*1260*/ 	.word	0x00000005
        /*1264*/ 	.word	0x00038830
        /*1268*/ 	.short	0x0107
        /*126a*/ 	.byte	0x3f
	.zero		1


	//   ....[58]....
        /*126c*/ 	.word	0x0002bd10
        /*1270*/ 	.word	0x00000005
        /*1274*/ 	.word	0x00038830
        /*1278*/ 	.short	0x0101
        /*127a*/ 	.byte	0x3f
	.zero		1


	//   ....[59]....
        /*127c*/ 	.word	0x0002c940
        /*1280*/ 	.word	0x00000016
        /*1284*/ 	.word	0x00038800
        /*1288*/ 	.short	0x0107
        /*128a*/ 	.byte	0x3f
	.zero		1


	//   ....[60]....
        /*128c*/ 	.word	0x0002ca40
        /*1290*/ 	.word	0x00000016
        /*1294*/ 	.word	0x00038800
        /*1298*/ 	.short	0x0101
        /*129a*/ 	.byte	0x3f
	.zero		1


	//   ....[61]....
        /*129c*/ 	.word	0x0002ca60
        /*12a0*/ 	.word	0x00000016
        /*12a4*/ 	.word	0x00038820
        /*12a8*/ 	.short	0x010a
        /*12aa*/ 	.byte	0x3f
	.zero		1


	//   ....[62]....
        /*12ac*/ 	.word	0x0002ce60
        /*12b0*/ 	.word	0x00000006
        /*12b4*/ 	.word	0x00038840
        /*12b8*/ 	.short	0x010a
        /*12ba*/ 	.byte	0x3f
	.zero		1


	//   ....[63]....
        /*12bc*/ 	.word	0x0002d3e0
        /*12c0*/ 	.word	0x00000006
        /*12c4*/ 	.word	0x00038830
        /*12c8*/ 	.short	0x0107
        /*12ca*/ 	.byte	0x3f
	.zero		1


	//   ....[64]....
        /*12cc*/ 	.word	0x0002d490
        /*12d0*/ 	.word	0x00000006
        /*12d4*/ 	.word	0x00038830
        /*12d8*/ 	.short	0x0101
        /*12da*/ 	.byte	0x3f
	.zero		1


	//   ....[65]....
        /*12dc*/ 	.word	0x0002d4f0
        /*12e0*/ 	.word	0x00000006
        /*12e4*/ 	.word	0x00038860
        /*12e8*/ 	.short	0x010a
        /*12ea*/ 	.byte	0x3f
	.zero		1


	//   ....[66]....
        /*12ec*/ 	.word	0x0002d9f0
        /*12f0*/ 	.word	0x00000006
        /*12f4*/ 	.word	0x00038850
        /*12f8*/ 	.short	0x0107
        /*12fa*/ 	.byte	0x3f
	.zero		1


	//   ....[67]....
        /*12fc*/ 	.word	0x0002dbb0
        /*1300*/ 	.word	0x00000006
        /*1304*/ 	.word	0x00038850
        /*1308*/ 	.short	0x0101
        /*130a*/ 	.byte	0x3f
	.zero		1


	//   ....[68]....
        /*130c*/ 	.word	0x0002ddb0
        /*1310*/ 	.word	0x00000004
        /*1314*/ 	.word	0x00038860
        /*1318*/ 	.short	0x010a
        /*131a*/ 	.byte	0x3f
	.zero		1


	//   ....[69]....
        /*131c*/ 	.word	0x0002e300
        /*1320*/ 	.word	0x00000004
        /*1324*/ 	.word	0x00038850
        /*1328*/ 	.short	0x0107
        /*132a*/ 	.byte	0x3f
	.zero		1


	//   ....[70]....
        /*132c*/ 	.word	0x0002e3b0
        /*1330*/ 	.word	0x00000004
        /*1334*/ 	.word	0x00038850
        /*1338*/ 	.short	0x0101
        /*133a*/ 	.byte	0x3f
	.zero		1


	//   ....[71]....
        /*133c*/ 	.word	0x0002f0e0
        /*1340*/ 	.word	0x00000005
        /*1344*/ 	.word	0x00038820
        /*1348*/ 	.short	0x010a
        /*134a*/ 	.byte	0x3f
	.zero		1


	//   ....[72]....
        /*134c*/ 	.word	0x0002f270
        /*1350*/ 	.word	0x00000003
        /*1354*/ 	.word	0x00038840
        /*1358*/ 	.short	0x010a
        /*135a*/ 	.byte	0x3f
	.zero		1


	//   ....[73]....
        /*135c*/ 	.word	0x0002f310
        /*1360*/ 	.word	0x0000001b
        /*1364*/ 	.word	0x00038840
        /*1368*/ 	.short	0x010a
        /*136a*/ 	.byte	0x3f
	.zero		1


	//   ....[74]....
        /*136c*/ 	.word	0x0002f350
        /*1370*/ 	.word	0x00000003
        /*1374*/ 	.word	0x00038860
        /*1378*/ 	.short	0x010a
        /*137a*/ 	.byte	0x3f
	.zero		1


	//   ....[75]....
        /*137c*/ 	.word	0x0002f390
        /*1380*/ 	.word	0x0000001b
        /*1384*/ 	.word	0x00038860
        /*1388*/ 	.short	0x010a
        /*138a*/ 	.byte	0x3f
	.zero		1


	//   ....[76]....
        /*138c*/ 	.word	0x0002f3f0
        /*1390*/ 	.word	0x00000059
        /*1394*/ 	.word	0x00038890
        /*1398*/ 	.short	0x010a
        /*139a*/ 	.byte	0x3f
	.zero		1


	//   ....[77]....
        /*139c*/ 	.word	0x0002f7d0
        /*13a0*/ 	.word	0x00000059
        /*13a4*/ 	.word	0x00038890
        /*13a8*/ 	.short	0x010a
        /*13aa*/ 	.byte	0x3f
	.zero		1


	//   ....[78]....
        /*13ac*/ 	.word	0x0002fbb0
        /*13b0*/ 	.word	0x00000059
        /*13b4*/ 	.word	0x00038890
        /*13b8*/ 	.short	0x010a
        /*13ba*/ 	.byte	0x3f
	.zero		1


	//   ....[79]....
        /*13bc*/ 	.word	0x0002ff90
        /*13c0*/ 	.word	0x00000059
        /*13c4*/ 	.word	0x000388b0
        /*13c8*/ 	.short	0x010a
        /*13ca*/ 	.byte	0x3f
	.zero		1


	//   ....[80]....
        /*13cc*/ 	.word	0x000306e0
        /*13d0*/ 	.word	0x00000016
        /*13d4*/ 	.word	0x00038800
        /*13d8*/ 	.short	0x010a
        /*13da*/ 	.byte	0x3f
	.zero		1


	//   ....[81]....
        /*13dc*/ 	.word	0x00030e40
        /*13e0*/ 	.word	0x00000016
        /*13e4*/ 	.word	0x00038800
        /*13e8*/ 	.short	0x010a
        /*13ea*/ 	.byte	0x3f
	.zero		1


	//   ....[82]....
        /*13ec*/ 	.word	0x00030e90
        /*13f0*/ 	.word	0x00000000
        /*13f4*/ 	.word	0x00038830
        /*13f8*/ 	.short	0x010a
        /*13fa*/ 	.byte	0x3f
	.zero		1


	//   ....[83]....
        /*13fc*/ 	.word	0x00030ee0
        /*1400*/ 	.word	0x00000009
        /*1404*/ 	.word	0x00038830
        /*1408*/ 	.short	0x010a
        /*140a*/ 	.byte	0x3f
	.zero		1


	//   ....[84]....
        /*140c*/ 	.word	0x00030f30
        /*1410*/ 	.word	0x00000007
        /*1414*/ 	.word	0x00038850
        /*1418*/ 	.short	0x010a
        /*141a*/ 	.byte	0x3f
	.zero		1


	//   ....[85]....
        /*141c*/ 	.word	0x00030f80
        /*1420*/ 	.word	0x00000003
        /*1424*/ 	.word	0x00038830
        /*1428*/ 	.short	0x010a
        /*142a*/ 	.byte	0x3f
	.zero		1


	//   ....[86]....
        /*142c*/ 	.word	0x00030fd0
        /*1430*/ 	.word	0x00000006
        /*1434*/ 	.word	0x00038850
        /*1438*/ 	.short	0x010a
        /*143a*/ 	.byte	0x3f
	.zero		1


	//   ....[87]....
        /*143c*/ 	.word	0x00031020
        /*1440*/ 	.word	0x00000008
        /*1444*/ 	.word	0x00038850
        /*1448*/ 	.short	0x010a
        /*144a*/ 	.byte	0x3f
	.zero		1


	//   ....[88]....
        /*144c*/ 	.word	0x000311c0
        /*1450*/ 	.word	0x00000016
        /*1454*/ 	.word	0x00038820
        /*1458*/ 	.short	0x010a
        /*145a*/ 	.byte	0x3f
	.zero		1


	//   ....[89]....
        /*145c*/ 	.word	0x00031210
        /*1460*/ 	.word	0x0000000b
        /*1464*/ 	.word	0x000388a0
        /*1468*/ 	.short	0x010a
        /*146a*/ 	.byte	0x3f
	.zero		1


	//   ....[90]....
        /*146c*/ 	.word	0x00031260
        /*1470*/ 	.word	0x0000000b
        /*1474*/ 	.word	0x000388c0
        /*1478*/ 	.short	0x010a
        /*147a*/ 	.byte	0x3f
	.zero		1


	//   ....[91]....
        /*147c*/ 	.word	0x000312b0
        /*1480*/ 	.word	0x0000000a
        /*1484*/ 	.word	0x000388a0
        /*1488*/ 	.short	0x010a
        /*148a*/ 	.byte	0x3f
	.zero		1


	//   ....[92]....
        /*148c*/ 	.word	0x00031300
        /*1490*/ 	.word	0x0000000a
        /*1494*/ 	.word	0x000388c0
        /*1498*/ 	.short	0x010a
        /*149a*/ 	.byte	0x3f
	.zero		1


	//   ....[93]....
        /*149c*/ 	.word	0x00031420
        /*14a0*/ 	.word	0x00000005
        /*14a4*/ 	.word	0x00038840
        /*14a8*/ 	.short	0x010a
        /*14aa*/ 	.byte	0x3f
	.zero		1


	//   ....[94]....
        /*14ac*/ 	.word	0x00032700
        /*14b0*/ 	.word	0x00000016
        /*14b4*/ 	.word	0x00038820
        /*14b8*/ 	.short	0x010a
        /*14ba*/ 	.byte	0x3f
	.zero		1


	//   ....[95]....
        /*14bc*/ 	.word	0x00032750
        /*14c0*/ 	.word	0x00000006
        /*14c4*/ 	.word	0x00038840
        /*14c8*/ 	.short	0x010a
        /*14ca*/ 	.byte	0x3f
	.zero		1


	//   ....[96]....
        /*14cc*/ 	.word	0x00032eb0
        /*14d0*/ 	.word	0x00000006
        /*14d4*/ 	.word	0x00038860
        /*14d8*/ 	.short	0x010a
        /*14da*/ 	.byte	0x3f
	.zero		1


	//   ....[97]....
        /*14dc*/ 	.word	0x00033670
        /*14e0*/ 	.word	0x00000004
        /*14e4*/ 	.word	0x00038860
        /*14e8*/ 	.short	0x010a
        /*14ea*/ 	.byte	0x3f
	.zero		1


	//   ....[98]....
        /*14ec*/ 	.word	0x00034800
        /*14f0*/ 	.word	0x00000005
        /*14f4*/ 	.word	0x00038820
        /*14f8*/ 	.short	0x010a
        /*14fa*/ 	.byte	0x3f
	.zero		1


	//   ....[99]....
        /*14fc*/ 	.word	0x000349a0
        /*1500*/ 	.word	0x00000003
        /*1504*/ 	.word	0x00038840
        /*1508*/ 	.short	0x010a
        /*150a*/ 	.byte	0x3f
	.zero		1


	//   ....[100]....
        /*150c*/ 	.word	0x000349f0
        /*1510*/ 	.word	0x0000001b
        /*1514*/ 	.word	0x00038840
        /*1518*/ 	.short	0x010a
        /*151a*/ 	.byte	0x3f
	.zero		1


	//   ....[101]....
        /*151c*/ 	.word	0x00034a40
        /*1520*/ 	.word	0x00000003
        /*1524*/ 	.word	0x00038860
        /*1528*/ 	.short	0x010a
        /*152a*/ 	.byte	0x3f
	.zero		1


	//----- nvinfo : EIATTR_NUM_MBARRIERS
	.align		4
.L_563:
        /*152c*/ 	.byte	0x03, 0x38
        /*152e*/ 	.short	0x0016


	//----- nvinfo : EIATTR_EXIT_INSTR_OFFSETS
	.align		4
        /*1530*/ 	.byte	0x04, 0x1c
        /*1532*/ 	.short	(.L_565 - .L_564)


	//   ....[0]....
.L_564:
        /*1534*/ 	.word	0x0002f3e0


	//----- nvinfo : EIATTR_MAX_THREADS
	.align		4
.L_565:
        /*1538*/ 	.byte	0x04, 0x05
        /*153a*/ 	.short	(.L_567 - .L_566)
.L_566:
        /*153c*/ 	.word	0x00000180
        /*1540*/ 	.word	0x00000001
        /*1544*/ 	.word	0x00000001


	//----- nvinfo : EIATTR_CRS_STACK_SIZE
	.align		4
.L_567:
        /*1548*/ 	.byte	0x04, 0x1e
        /*154a*/ 	.short	(.L_569 - .L_568)
.L_568:
        /*154c*/ 	.word	0x00000000


	//----- nvinfo : EIATTR_CBANK_PARAM_SIZE
	.align		4
.L_569:
        /*1550*/ 	.byte	0x03, 0x19
        /*1552*/ 	.short	0x0af0


	//----- nvinfo : EIATTR_PARAM_CBANK
	.align		4
        /*1554*/ 	.byte	0x04, 0x0a
        /*1556*/ 	.short	(.L_571 - .L_570)
	.align		4
.L_570:
        /*1558*/ 	.word	index@(.nv.constant0._ZN7cutlass13device_kernelIN5flash11enable_sm90INS1_16FlashAttnFwdSm90INS1_25CollectiveMainloopFwdSm90ILi2EN4cute5tupleIJNS5_1CILi1EEES8_S8_EEENS6_IJNS7_ILi128EEENS7_ILi80EEENS7_ILi256EEEEEELi256ENS_6half_tEfNS_4arch4Sm90ELb1ELb0ELb1ELb1ELb1ELb1ELb0ELb1ELb1ELb1ELb0ELb0EEENS1_21CollectiveEpilogueFwdINS6_IJSA_SC_SB_EEES9_SE_SG_Li256ELb1ELb1ELb0ELb0EEENS1_36VarlenDynamicPersistentTileSchedulerILi128ELi80ELi256ELi128ELb0ELb1ELb1ELb1ELb1ELb1EEEEEEEEEvNT_6ParamsE)
        /*155c*/ 	.short	0x0210
        /*155e*/ 	.short	0x0af0


	//----- nvinfo : EIATTR_SW_WAR
	.align		4
.L_571:
        /*1560*/ 	.byte	0x04, 0x36
        /*1562*/ 	.short	(.L_573 - .L_572)
.L_572:
        /*1564*/ 	.word	0x00000008
.L_573:


//--------------------- .nv.info._ZN7cutlass13device_kernelIN5flash11enable_sm90INS1_16FlashAttnFwdSm90INS1_25CollectiveMainloopFwdSm90ILi2EN4cute5tupleIJNS5_1CILi1EEES8_S8_EEENS6_IJNS7_ILi128EEENS7_ILi96EEENS7_ILi192EEEEEELi192ENS_6half_tEfNS_4arch4Sm90ELb0ELb0ELb1ELb0ELb1ELb0ELb0ELb1ELb1ELb1ELb0ELb0EEENS1_21CollectiveEpilogueFwdINS6_IJSA_SC_SB_EEES9_SE_SG_Li256ELb0ELb1ELb0ELb0EEENS1_29StaticPersistentTileSchedulerILb0EEEEEEEEEvNT_6ParamsE --------------------------
	.section	.nv.info._ZN7cutlass13device_kernelIN5flash11enable_sm90INS1_16FlashAttnFwdSm90INS1_25CollectiveMainloopFwdSm90ILi2EN4cute5tupleIJNS5_1CILi1EEES8_S8_EEENS6_IJNS7_ILi128EEENS7_ILi96EEENS7_ILi192EEEEEELi192ENS_6half_tEfNS_4arch4Sm90ELb0ELb0ELb1ELb0ELb1ELb0ELb0ELb1ELb1ELb1ELb0ELb0EEENS1_21CollectiveEpilogueFwdINS6_IJSA_SC_SB_EEES9_SE_SG_Li256ELb0ELb1ELb0ELb0EEENS1_29StaticPersistentTileSchedulerILb0EEEEEEEEEvNT_6ParamsE,"",@"SHT_CUDA_INFO"
	.sectionflags	@""
	.align	4


	//----- nvinfo : EIATTR_CUDA_API_VERSION
	.align		4
        /*0000*/ 	.byte	0x04, 0x37
        /*0002*/ 	.short	(.L_575 - .L_574)
.L_574:
        /*0004*/ 	.word	0x00000082


	//----- nvinfo : EIATTR_KPARAM_INFO
	.align		4
.L_575:
        /*0008*/ 	.byte	0x04, 0x17
        /*000a*/ 	.short	(.L_577 - .L_576)
.L_576:
        /*000c*/ 	.word	0x00000000
        /*0010*/ 	.short	0x0000
        /*0012*/ 	.short	0x0070
        /*0014*/ 	.byte	0x00, 0xf0, 0x01, 0x28


	//----- nvinfo : EIATTR_SPARSE_MMA_MASK
	.align		4
.L_577:
        /*0018*/ 	.byte	0x03, 0x50
        /*001a*/ 	.short	0x0000


	//----- nvinfo : EIATTR_MAXREG_COUNT
	.align		4
        /*001c*/ 	.byte	0x03, 0x1b
        /*001e*/ 	.short	0x00a8


	//----- nvinfo : EIATTR_NUM_BARRIERS
	.align		4
        /*0020*/ 	.byte	0x02, 0x4c
        /*0022*/ 	.byte	0x09
	.zero		1


	//----- nvinfo : EIATTR_EXTERNS
	.align		4
        /*0024*/ 	.byte	0x04, 0x0f
        /*0026*/ 	.short	(.L_579 - .L_578)


	//   ....[0]....
	.align		4
.L_578:
        /*0028*/ 	.word	index@(__assertfail)


	//----- nvinfo : EIATTR_ANNOTATIONS
	.align		4
.L_579:
        /*002c*/ 	.byte	0x04, 0x55
        /*002e*/ 	.short	(.L_581 - .L_580)


	//   ....[0]....
.L_580:
        /*0030*/ 	.word	0x00000001
        /*0034*/ 	.byte	0xa0, 0x08, 0x00, 0x00, 0x01, 0x00, 0x00, 0x00, 0x50, 0x09, 0x00, 0x00, 0x01, 0x00, 0x00, 0x00
        /*0044*/ 	.byte	0xf0, 0x8a, 0x00, 0x00, 0x01, 0x00, 0x00, 0x00, 0x80, 0x8b, 0x00, 0x00, 0x01, 0x00, 0x00, 0x00
        /*0054*/ 	.byte	0x80, 0xa8, 0x00, 0x00, 0x01, 0x00, 0x00, 0x00, 0xb0, 0xbf, 0x00, 0x00, 0x01, 0x00, 0x00, 0x00
        /*0064*/ 	.byte	0x60, 0xc0, 0x00, 0x00, 0x01, 0x00, 0x00, 0x00, 0xe0, 0xc1, 0x00, 0x00


	//----- nvinfo : EIATTR_MERCURY_ISA_VERSION
	.align		4
.L_581:
        /*0070*/ 	.byte	0x03, 0x5f
        /*0072*/ 	.short	0x0101


	//----- nvinfo : EIATTR_INT_WARP_WIDE_INSTR_OFFSETS
	.align		4
        /*0074*/ 	.byte	0x04, 0x31
        /*0076*/ 	.short	(.L_583 - .L_582)


	//   ....[0]....
.L_582:
        /*0078*/ 	.word	0x000000c0


	//   ....[1]....
        /*007c*/ 	.word	0x000000d0


	//   ....[2]....
        /*0080*/ 	.word	0x00000170


	//----- nvinfo : EIATTR_COOP_GROUP_MASK_REGIDS
	.align		4
.L_583:
        /*0084*/ 	.byte	0x04, 0x29
        /*0086*/ 	.short	(.L_585 - .L_584)


	//   ....[0]....
.L_584:
        /*0088*/ 	.word	0xffffffff


	//   ....[1]....
        /*008c*/ 	.word	0xffffffff


	//   ....[2]....
        /*0090*/ 	.word	0xffffffff


	//   ....[3]....
        /*0094*/ 	.word	0xffffffff


	//   ....[4]....
        /*0098*/ 	.word	0xffffffff


	//   ....[5]....
        /*009c*/ 	.word	0xffffffff


	//   ....[6]....
        /*00a0*/ 	.word	0xffffffff


	//   ....[7]....
        /*00a4*/ 	.word	0xffffffff


	//   ....[8]....
        /*00a8*/ 	.word	0xffffffff


	//   ....[9]....
        /*00ac*/ 	.word	0xffffffff


	//   ....[10]....
        /*00b0*/ 	.word	0xffffffff


	//   ....[11]....
        /*00b4*/ 	.word	0xffffffff


	//   ....[12]....
        /*00b8*/ 	.word	0xffffffff


	//   ....[13]....
        /*00bc*/ 	.word	0xffffffff


	//   ....[14]....
        /*00c0*/ 	.word	0xffffffff


	//   ....[15]....
        /*00c4*/ 	.word	0xffffffff


	//   ....[16]....
        /*00c8*/ 	.word	0xffffffff


	//   ....[17]....
        /*00cc*/ 	.word	0xffffffff


	//   ....[18]....
        /*00d0*/ 	.word	0xffffffff


	//   ....[19]....
        /*00d4*/ 	.word	0xffffffff


	//   ....[20]....
        /*00d8*/ 	.word	0xffffffff


	//   ....[21]....
        /*00dc*/ 	.word	0xffffffff


	//   ....[22]....
        /*00e0*/ 	.word	0xffffffff


	//   ....[23]....
        /*00e4*/ 	.word	0xffffffff


	//   ....[24]....
        /*00e8*/ 	.word	0xffffffff


	//   ....[25]....
        /*00ec*/ 	.word	0xffffffff


	//   ....[26]....
        /*00f0*/ 	.word	0xffffffff


	//   ....[27]....
        /*00f4*/ 	.word	0xffffffff


	//   ....[28]....
        /*00f8*/ 	.word	0xffffffff


	//   ....[29]....
        /*00fc*/ 	.word	0xffffffff


	//   ....[30]....
        /*0100*/ 	.word	0xffffffff


	//   ....[31]....
        /*0104*/ 	.word	0xffffffff


	//   ....[32]....
        /*0108*/ 	.word	0xffffffff


	//   ....[33]....
        /*010c*/ 	.word	0xffffffff


	//   ....[34]....
        /*0110*/ 	.word	0xffffffff


	//   ....[35]....
        /*0114*/ 	.word	0xffffffff


	//   ....[36]....
        /*0118*/ 	.word	0xffffffff


	//   ....[37]....
        /*011c*/ 	.word	0xffffffff


	//   ....[38]....
        /*0120*/ 	.word	0xffffffff


	//   ....[39]....
        /*0124*/ 	.word	0xffffffff


	//   ....[40]....
        /*0128*/ 	.word	0xffffffff


	//   ....[41]....
        /*012c*/ 	.word	0xffffffff


	//   ....[42]....
        /*0130*/ 	.word	0xffffffff


	//   ....[43]....
        /*0134*/ 	.word	0xffffffff


	//   ....[44]....
        /*0138*/ 	.word	0xffffffff


	//   ....[45]....
        /*013c*/ 	.word	0xffffffff


	//   ....[46]....
        /*0140*/ 	.word	0xffffffff


	//   ....[47]....
        /*0144*/ 	.word	0xffffffff


	//   ....[48]....
        /*0148*/ 	.word	0xffffffff


	//   ....[49]....
        /*014c*/ 	.word	0xffffffff


	//   ....[50]....
        /*0150*/ 	.word	0xffffffff


	//   ....[51]....
        /*0154*/ 	.word	0xffffffff


	//   ....[52]....
        /*0158*/ 	.word	0xffffffff


	//   ....[53]....
        /*015c*/ 	.word	0xffffffff


	//   ....[54]....
        /*0160*/ 	.word	0xffffffff


	//   ....[55]....
        /*0164*/ 	.word	0xffffffff


	//   ....[56]....
        /*0168*/ 	.word	0xffffffff


	//   ....[57]....
        /*016c*/ 	.word	0xffffffff


	//   ....[58]....
        /*0170*/ 	.word	0xffffffff


	//   ....[59]....
        /*0174*/ 	.word	0xffffffff


	//   ....[60]....
        /*0178*/ 	.word	0xffffffff


	//   ....[61]....
        /*017c*/ 	.word	0xffffffff


	//   ....[62]....
        /*0180*/ 	.word	0xffffffff


	//   ....[63]....
        /*0184*/ 	.word	0xffffffff


	//   ....[64]....
        /*0188*/ 	.word	0xffffffff


	//   ....[65]....
        /*018c*/ 	.word	0xffffffff


	//   ....[66]....
        /*0190*/ 	.word	0xffffffff


	//   ....[67]....
        /*0194*/ 	.word	0xffffffff


	//   ....[68]....
        /*0198*/ 	.word	0xffffffff


	//   ....[69]....
        /*019c*/ 	.word	0xffffffff


	//   ....[70]....
        /*01a0*/ 	.word	0xffffffff


	//   ....[71]....
        /*01a4*/ 	.word	0xffffffff


	//   ....[72]....
        /*01a8*/ 	.word	0xffffffff


	//   ....[73]....
        /*01ac*/ 	.word	0xffffffff


	//   ....[74]....
        /*01b0*/ 	.word	0xffffffff


	//   ....[75]....
        /*01b4*/ 	.word	0xffffffff


	//   ....[76]....
        /*01b8*/ 	.word	0xffffffff


	//   ....[77]....
        /*01bc*/ 	.word	0xffffffff


	//   ....[78]....
        /*01c0*/ 	.word	0xffffffff


	//   ....[79]....
        /*01c4*/ 	.word	0xffffffff


	//   ....[80]....
        /*01c8*/ 	.word	0xffffffff


	//   ....[81]....
        /*01cc*/ 	.word	0xffffffff


	//   ....[82]....
        /*01d0*/ 	.word	0xffffffff


	//   ....[83]....
        /*01d4*/ 	.word	0xffffffff


	//   ....[84]....
        /*01d8*/ 	.word	0xffffffff


	//   ....[85]....
        /*01dc*/ 	.word	0xffffffff


	//   ....[86]....
        /*01e0*/ 	.word	0xffffffff


	//   ....[87]....
        /*01e4*/ 	.word	0xffffffff


	//   ....[88]....
        /*01e8*/ 	.word	0xffffffff


	//   ....[89]....
        /*01ec*/ 	.word	0xffffffff


	//   ....[90]....
        /*01f0*/ 	.word	0xffffffff


	//   ....[91]....
        /*01f4*/ 	.word	0xffffffff


	//   ....[92]....
        /*01f8*/ 	.word	0xffffffff


	//   ....[93]....
        /*01fc*/ 	.word	0xffffffff


	//   ....[94]....
        /*0200*/ 	.word	0xffffffff


	//   ....[95]....
        /*0204*/ 	.word	0xffffffff


	//   ....[96]....
        /*0208*/ 	.word	0x0500000f


	//   ....[97]....
        /*020c*/ 	.word	0x0500000f


	//   ....[98]....
        /*0210*/ 	.word	0x0500000f


	//   ....[99]....
        /*0214*/ 	.word	0x0500000f


	//   ....[100]....
        /*0218*/ 	.word	0x0500000f


	//   ....[101]....
        /*021c*/ 	.word	0x0500000f


	//   ....[102]....
        /*0220*/ 	.word	0x0500000f


	//   ....[103]....
        /*0224*/ 	.word	0x0500000f


	//   ....[104]....
        /*0228*/ 	.word	0x0500000f


	//   ....[105]....
        /*022c*/ 	.word	0x0500000f


	//   ....[106]....
        /*0230*/ 	.word	0x0500000f


	//   ....[107]....
        /*0234*/ 	.word	0x0500000f


	//   ....[108]....
        /*0238*/ 	.word	0x0500000f


	//   ....[109]....
        /*023c*/ 	.word	0x0500000f


	//   ....[110]....
        /*0240*/ 	.word	0x0500000f


	//   ....[111]....
        /*0244*/ 	.word	0x0500000f


	//   ....[112]....
        /*0248*/ 	.word	0x0500000f


	//   ....[113]....
        /*024c*/ 	.word	0x0500000f


	//   ....[114]....
        /*0250*/ 	.word	0x0500000f


	//   ....[115]....
        /*0254*/ 	.word	0x0500000f


	//   ....[116]....
        /*0258*/ 	.word	0x0500000f


	//   ....[117]....
        /*025c*/ 	.word	0x0500000f


	//   ....[118]....
        /*0260*/ 	.word	0x0500000f


	//   ....[119]....
        /*0264*/ 	.word	0x0500000f


	//   ....[120]....
        /*0268*/ 	.word	0x0500000f


	//   ....[121]....
        /*026c*/ 	.word	0x0500000f


	//   ....[122]....
        /*0270*/ 	.word	0x0500000f


	//   ....[123]....
        /*0274*/ 	.word	0x0500000f


	//   ....[124]....
        /*0278*/ 	.word	0x0500000f


	//   ....[125]....
        /*027c*/ 	.word	0x0500000f


	//   ....[126]....
        /*0280*/ 	.word	0x0500000f


	//   ....[127]....
        /*0284*/ 	.word	0x0500000f


	//   ....[128]....
        /*0288*/ 	.word	0x0500000f


	//   ....[129]....
        /*028c*/ 	.word	0x0500000f


	//   ....[130]....
        /*0290*/ 	.word	0x0500000f


	//   ....[131]....
        /*0294*/ 	.word	0x0500000f


	//   ....[132]....
        /*0298*/ 	.word	0x0500000f


	//   ....[133]....
        /*029c*/ 	.word	0x0500000f


	//   ....[134]....
        /*02a0*/ 	.word	0x0500000f


	//   ....[135]....
        /*02a4*/ 	.word	0x0500000f


	//   ....[136]....
        /*02a8*/ 	.word	0x0500000f


	//   ....[137]....
        /*02ac*/ 	.word	0x0500000f


	//   ....[138]....
        /*02b0*/ 	.word	0x0500000f


	//   ....[139]....
        /*02b4*/ 	.word	0x0500000f


	//   ....[140]....
        /*02b8*/ 	.word	0x0500000f


	//   ....[141]....
        /*02bc*/ 	.word	0x0500000f


	//   ....[142]....
        /*02c0*/ 	.word	0x0500000f


	//   ....[143]....
        /*02c4*/ 	.word	0x0500000f


	//   ....[144]....
        /*02c8*/ 	.word	0x0500000f


	//   ....[145]....
        /*02cc*/ 	.word	0x0500000f


	//   ....[146]....
        /*02d0*/ 	.word	0x0500000f


	//   ....[147]....
        /*02d4*/ 	.word	0x0500000f


	//   ....[148]....
        /*02d8*/ 	.word	0x0500000f


	//   ....[149]....
        /*02dc*/ 	.word	0x0500000f


	//   ....[150]....
        /*02e0*/ 	.word	0x0500000f


	//   ....[151]....
        /*02e4*/ 	.word	0x0500000f


	//   ....[152]....
        /*02e8*/ 	.word	0x0500000f


	//   ....[153]....
        /*02ec*/ 	.word	0x0500000f


	//   ....[154]....
        /*02f0*/ 	.word	0x0500000f


	//   ....[155]....
        /*02f4*/ 	.word	0x0500000f


	//   ....[156]....
        /*02f8*/ 	.word	0x0500000f


	//   ....[157]....
        /*02fc*/ 	.word	0x0500000f


	//   ....[158]....
        /*0300*/ 	.word	0x0500000f


	//   ....[159]....
        /*0304*/ 	.word	0x0500000f


	//   ....[160]....
        /*0308*/ 	.word	0x0500000f


	//   ....[161]....
        /*030c*/ 	.word	0x0500000f


	//----- nvinfo : EIATTR_COOP_GROUP_INSTR_OFFSETS
	.align		4
.L_585:
        /*0310*/ 	.byte	0x04, 0x28
        /*0312*/ 	.short	(.L_587 - .L_586)


	//   ....[0]....
.L_586:
        /*0314*/ 	.word	0x00000070


	//   ....[1]....
        /*0318*/ 	.word	0x000000b0


	//   ....[2]....
        /*031c*/ 	.word	0x000002d0


	//   ....[3]....
        /*0320*/ 	.word	0x00000430


	//   ....[4]....
        /*0324*/ 	.word	0x00000550


	//   ....[5]....
        /*0328*/ 	.word	0x000006b0


	//   ....[6]....
        /*032c*/ 	.word	0x00000d20


	//   ....[7]....
        /*0330*/ 	.word	0x00002760


	//   ....[8]....
        /*0334*/ 	.word	0x000027e0


	//   ....[9]....
        /*0338*/ 	.word	0x00002c00


	//   ....[10]....
        /*033c*/ 	.word	0x00002c70


	//   ....[11]....
        /*0340*/ 	.word	0x000053b0


	//   ....[12]....
        /*0344*/ 	.word	0x000053e0


	//   ....[13]....
        /*0348*/ 	.word	0x00005400


	//   ....[14]....
        /*034c*/ 	.word	0x00005430


	//   ....[15]....
        /*0350*/ 	.word	0x00006760


	//   ....[16]....
        /*0354*/ 	.word	0x00006790


	//   ....[17]....
        /*0358*/ 	.word	0x00006840


	//   ....[18]....
        /*035c*/ 	.word	0x00006850


	//   ....[19]....
        /*0360*/ 	.word	0x00007cf0


	//   ....[20]....
        /*0364*/ 	.word	0x00007d20


	//   ....[21]....
        /*0368*/ 	.word	0x00007d80


	//   ....[22]....
        /*036c*/ 	.word	0x00007db0


	//   ....[23]....
        /*0370*/ 	.word	0x00008540


	//   ....[24]....
        /*0374*/ 	.word	0x00008580


	//   ....[25]....
        /*0378*/ 	.word	0x00008690


	//   ....[26]....
        /*037c*/ 	.word	0x000086b0


	//   ....[27]....
        /*0380*/ 	.word	0x000087a0


	//   ....[28]....
        /*0384*/ 	.word	0x000087c0


	//   ....[29]....
        /*0388*/ 	.word	0x000088d0


	//   ....[30]....
        /*038c*/ 	.word	0x00008900


	//   ....[31]....
        /*0390*/ 	.word	0x00009a70


	//   ....[32]....
        /*0394*/ 	.word	0x00009a90


	//   ....[33]....
        /*0398*/ 	.word	0x00009aa0


	//   ....[34]....
        /*039c*/ 	.word	0x00009af0


	//   ....[35]....
        /*03a0*/ 	.word	0x00009b40


	//   ....[36]....
        /*03a4*/ 	.word	0x00009b90


	//   ....[37]....
        /*03a8*/ 	.word	0x00009c30


	//   ....[38]....
        /*03ac*/ 	.word	0x00009c50


	//   ....[39]....
        /*03b0*/ 	.word	0x00009ce0


	//   ....[40]....
        /*03b4*/ 	.word	0x00009d00


	//   ....[41]....
        /*03b8*/ 	.word	0x00009d90


	//   ....[42]....
        /*03bc*/ 	.word	0x00009db0


	//   ....[43]....
        /*03c0*/ 	.word	0x0000a3a0


	//   ....[44]....
        /*03c4*/ 	.word	0x0000a3c0


	//   ....[45]....
        /*03c8*/ 	.word	0x0000a3f0


	//   ....[46]....
        /*03cc*/ 	.word	0x0000a430


	//   ....[47]....
        /*03d0*/ 	.word	0x0000a4b0


	//   ....[48]....
        /*03d4*/ 	.word	0x0000a4e0


	//   ....[49]....
        /*03d8*/ 	.word	0x0000a560


	//   ....[50]....
        /*03dc*/ 	.word	0x0000a580


	//   ....[51]....
        /*03e0*/ 	.word	0x0000a610


	//   ....[52]....
        /*03e4*/ 	.word	0x0000a630


	//   ....[53]....
        /*03e8*/ 	.word	0x0000a6c0


	//   ....[54]....
        /*03ec*/ 	.word	0x0000a6f0


	//   ....[55]....
        /*03f0*/ 	.word	0x0000a770


	//   ....[56]....
        /*03f4*/ 	.word	0x0000a790


	//   ....[57]....
        /*03f8*/ 	.word	0x0000a820


	//   ....[58]....
        /*03fc*/ 	.word	0x0000a840


	//   ....[59]....
        /*0400*/ 	.word	0x0000ae90


	//   ....[60]....
        /*0404*/ 	.word	0x0000aec0


	//   ....[61]....
        /*0408*/ 	.word	0x0000aed0


	//   ....[62]....
        /*040c*/ 	.word	0x0000aef0


	//   ....[63]....
        /*0410*/ 	.word	0x0000af40


	//   ....[64]....
        /*0414*/ 	.word	0x0000af60


	//   ....[65]....
        /*0418*/ 	.word	0x0000afc0


	//   ....[66]....
        /*041c*/ 	.word	0x0000afe0


	//   ....[67]....
        /*0420*/ 	.word	0x0000b030


	//   ....[68]....
        /*0424*/ 	.word	0x0000b050


	//   ....[69]....
        /*0428*/ 	.word	0x0000b0a0


	//   ....[70]....
        /*042c*/ 	.word	0x0000b0c0


	//   ....[71]....
        /*0430*/ 	.word	0x0000b360


	//   ....[72]....
        /*0434*/ 	.word	0x0000b380


	//   ....[73]....
        /*0438*/ 	.word	0x0000b3a0


	//   ....[74]....
        /*043c*/ 	.word	0x0000b420


	//   ....[75]....
        /*0440*/ 	.word	0x0000b440


	//   ....[76]....
        /*0444*/ 	.word	0x0000b4c0


	//   ....[77]....
        /*0448*/ 	.word	0x0000b4e0


	//   ....[78]....
        /*044c*/ 	.word	0x0000b560


	//   ....[79]....
        /*0450*/ 	.word	0x0000b580


	//   ....[80]....
        /*0454*/ 	.word	0x0000b600


	//   ....[81]....
        /*0458*/ 	.word	0x0000b620


	//   ....[82]....
        /*045c*/ 	.word	0x0000b630


	//   ....[83]....
        /*0460*/ 	.word	0x0000bae0


	//   ....[84]....
        /*0464*/ 	.word	0x0000bb00


	//   ....[85]....
        /*0468*/ 	.word	0x0000bb20


	//   ....[86]....
        /*046c*/ 	.word	0x0000bb60


	//   ....[87]....
        /*0470*/ 	.word	0x0000bbd0


	//   ....[88]....
        /*0474*/ 	.word	0x0000bc00


	//   ....[89]....
        /*0478*/ 	.word	0x0000bc70


	//   ....[90]....
        /*047c*/ 	.word	0x0000bca0


	//   ....[91]....
        /*0480*/ 	.word	0x0000bd10


	//   ....[92]....
        /*0484*/ 	.word	0x0000bd40


	//   ....[93]....
        /*0488*/ 	.word	0x0000bdb0


	//   ....[94]....
        /*048c*/ 	.word	0x0000bde0


	//   ....[95]....
        /*0490*/ 	.word	0x0000c160


	//   ....[96]....
        /*0494*/ 	.word	0x0000c660


	//   ....[97]....
        /*0498*/ 	.word	0x0000c750


	//   ....[98]....
        /*049c*/ 	.word	0x0000c7f0


	//   ....[99]....
        /*04a0*/ 	.word	0x0000c880


	//   ....[100]....
        /*04a4*/ 	.word	0x0000c940


	//   ....[101]....
        /*04a8*/ 	.word	0x0000c9c0


	//   ....[102]....
        /*04ac*/ 	.word	0x0000caa0


	//   ....[103]....
        /*04b0*/ 	.word	0x0000cb30


	//   ....[104]....
        /*04b4*/ 	.word	0x0000cc00


	//   ....[105]....
        /*04b8*/ 	.word	0x0000cc90


	//   ....[106]....
        /*04bc*/ 	.word	0x0000cd60


	//   ....[107]....
        /*04c0*/ 	.word	0x0000cde0


	//   ....[108]....
        /*04c4*/ 	.word	0x0000ceb0


	//   ....[109]....
        /*04c8*/ 	.word	0x0000cf40


	//   ....[110]....
        /*04cc*/ 	.word	0x0000cfb0


	//   ....[111]....
        /*04d0*/ 	.word	0x0000d030


	//   ....[112]....
        /*04d4*/ 	.word	0x0000d0f0


	//   ....[113]....
        /*04d8*/ 	.word	0x0000d160


	//   ....[114]....
        /*04dc*/ 	.word	0x0000d250


	//   ....[115]....
        /*04e0*/ 	.word	0x0000d2e0


	//   ....[116]....
        /*04e4*/ 	.word	0x0000d3b0


	//   ....[117]....
        /*04e8*/ 	.word	0x0000d430


	//   ....[118]....
        /*04ec*/ 	.word	0x0000d510


	//   ....[119]....
        /*04f0*/ 	.word	0x0000d580


	//   ....[120]....
        /*04f4*/ 	.word	0x0000d670


	//   ....[121]....
        /*04f8*/ 	.word	0x0000d700


	//   ....[122]....
        /*04fc*/ 	.word	0x0000d7d0


	//   ....[123]....
        /*0500*/ 	.word	0x0000d850


	//   ....[124]....
        /*0504*/ 	.word	0x0000d910


	//   ....[125]....
        /*0508*/ 	.word	0x0000da50


	//   ....[126]....
        /*050c*/ 	.word	0x0000db00


	//   ....[127]....
        /*0510*/ 	.word	0x0000db60


	//   ....[128]....
        /*0514*/ 	.word	0x0000dc20


	//   ....[129]....
        /*0518*/ 	.word	0x0000dc80


	//   ....[130]....
        /*051c*/ 	.word	0x0000dd40


	//   ....[131]....
        /*0520*/ 	.word	0x0000dda0


	//   ....[132]....
        /*0524*/ 	.word	0x0000de60


	//   ....[133]....
        /*0528*/ 	.word	0x0000dec0


	//   ....[134]....
        /*052c*/ 	.word	0x0000df80


	//   ....[135]....
        /*0530*/ 	.word	0x0000dfe0


	//   ....[136]....
        /*0534*/ 	.word	0x0000e0a0


	//   ....[137]....
        /*0538*/ 	.word	0x0000e180


	//   ....[138]....
        /*053c*/ 	.word	0x0000e220


	//   ....[139]....
        /*0540*/ 	.word	0x0000e280


	//   ....[140]....
        /*0544*/ 	.word	0x0000e370


	//   ....[141]....
        /*0548*/ 	.word	0x0000e3d0


	//   ....[142]....
        /*054c*/ 	.word	0x0000e4c0


	//   ....[143]....
        /*0550*/ 	.word	0x0000e520


	//   ....[144]....
        /*0554*/ 	.word	0x0000e610


	//   ....[145]....
        /*0558*/ 	.word	0x0000e670


	//   ....[146]....
        /*055c*/ 	.word	0x0000e760


	//   ....[147]....
        /*0560*/ 	.word	0x0000e7c0


	//   ....[148]....
        /*0564*/ 	.word	0x0000e880


	//   ....[149]....
        /*0568*/ 	.word	0x0000e9c0


	//   ....[150]....
        /*056c*/ 	.word	0x0000ea60


	//   ....[151]....
        /*0570*/ 	.word	0x0000eac0


	//   ....[152]....
        /*0574*/ 	.word	0x0000eb90


	//   ....[153]....
        /*0578*/ 	.word	0x0000ec50


	//   ....[154]....
        /*057c*/ 	.word	0x0000ed10


	//   ....[155]....
        /*0580*/ 	.word	0x0000edd0


	//   ....[156]....
        /*0584*/ 	.word	0x0000ee90


	//   ....[157]....
        /*0588*/ 	.word	0x0000ef50


	//   ....[158]....
        /*058c*/ 	.word	0x0000f010


	//   ....[159]....
        /*0590*/ 	.word	0x0000f0d0


	//   ....[160]....
        /*0594*/ 	.word	0x0000f190


	//   ....[161]....
        /*0598*/ 	.word	0x0000f300


	//----- nvinfo : EIATTR_REG_RECONFIG
	.align		4
.L_587:
        /*059c*/ 	.byte	0x01, 0x54
	.zero		2


	//----- nvinfo : EIATTR_SYSCALL_OFFSETS
	.align		4
        /*05a0*/ 	.byte	0x04, 0x46
        /*05a2*/ 	.short	(.L_589 - .L_588)


	//   ....[0]....
.L_588:
        /*05a4*/ 	.word	0x000010d0


	//   ....[1]....
        /*05a8*/ 	.word	0x00009220


	//   ....[2]....
        /*05ac*/ 	.word	0x00009360


	//   ....[3]....
        /*05b0*/ 	.word	0x00009450


	//   ....[4]....
        /*05b4*/ 	.word	0x0000a0b0


	//----- nvinfo : EIATTR_MBARRIER_INSTR_OFFSETS
	.align		4
.L_589:
        /*05b8*/ 	.byte	0x04, 0x39
        /*05ba*/ 	.short	(.L_591 - .L_590)


	//   ....[0]....
.L_590:
        /*05bc*/ 	.word	0x00000180
        /*05c0*/ 	.word	0x000000ff
        /*05c4*/ 	.word	0x00030800
        /*05c8*/ 	.short	0x0100
        /*05ca*/ 	.byte	0x08
	.zero		1


	//   ....[1]....
        /*05cc*/ 	.word	0x00000190
        /*05d0*/ 	.word	0x000000ff
        /*05d4*/ 	.word	0x00030820
        /*05d8*/ 	.short	0x0100
        /*05da*/ 	.byte	0x08
	.zero		1


	//   ....[2]....
        /*05dc*/ 	.word	0x00000280
        /*05e0*/ 	.word	0x000000ff
        /*05e4*/ 	.word	0x00030830
        /*05e8*/ 	.short	0x0100
        /*05ea*/ 	.byte	0x08
	.zero		1


	//   ....[3]....
        /*05ec*/ 	.word	0x00000290
        /*05f0*/ 	.word	0x000000ff
        /*05f4*/ 	.word	0x00030840
        /*05f8*/ 	.short	0x0100
        /*05fa*/ 	.byte	0x08
	.zero		1


	//   ....[4]....
        /*05fc*/ 	.word	0x000002a0
        /*0600*/ 	.word	0x000000ff
        /*0604*/ 	.word	0x00030838
        /*0608*/ 	.short	0x0100
        /*060a*/ 	.byte	0x08
	.zero		1


	//   ....[5]....
        /*060c*/ 	.word	0x000002b0
        /*0610*/ 	.word	0x000000ff
        /*0614*/ 	.word	0x00030848
        /*0618*/ 	.short	0x0100
        /*061a*/ 	.byte	0x08
	.zero		1


	//   ....[6]....
        /*061c*/ 	.word	0x000003e0
        /*0620*/ 	.word	0x000000ff
        /*0624*/ 	.word	0x00030850
        /*0628*/ 	.short	0x0100
        /*062a*/ 	.byte	0x08
	.zero		1


	//   ....[7]....
        /*062c*/ 	.word	0x000003f0
        /*0630*/ 	.word	0x000000ff
        /*0634*/ 	.word	0x00030860
        /*0638*/ 	.short	0x0100
        /*063a*/ 	.byte	0x08
	.zero		1


	//   ....[8]....
        /*063c*/ 	.word	0x00000400
        /*0640*/ 	.word	0x000000ff
        /*0644*/ 	.word	0x00030858
        /*0648*/ 	.short	0x0100
        /*064a*/ 	.byte	0x08
	.zero		1


	//   ....[9]....
        /*064c*/ 	.word	0x00000410
        /*0650*/ 	.word	0x000000ff
        /*0654*/ 	.word	0x00030868
        /*0658*/ 	.short	0x0100
        /*065a*/ 	.byte	0x08
	.zero		1


	//   ....[10]....
        /*065c*/ 	.word	0x00000500
        /*0660*/ 	.word	0x000000ff
        /*0664*/ 	.word	0x00030870
        /*0668*/ 	.short	0x0100
        /*066a*/ 	.byte	0x06
	.zero		1


	//   ....[11]....
        /*066c*/ 	.word	0x00000510
        /*0670*/ 	.word	0x000000ff
        /*0674*/ 	.word	0x00030880
        /*0678*/ 	.short	0x0100
        /*067a*/ 	.byte	0x06
	.zero		1


	//   ....[12]....
        /*067c*/ 	.word	0x00000520
        /*0680*/ 	.word	0x000000ff
        /*0684*/ 	.word	0x00030878
        /*0688*/ 	.short	0x0100
        /*068a*/ 	.byte	0x06
	.zero		1


	//   ....[13]....
        /*068c*/ 	.word	0x00000530
        /*0690*/ 	.word	0x000000ff
        /*0694*/ 	.word	0x00030888
        /*0698*/ 	.short	0x0100
        /*069a*/ 	.byte	0x06
	.zero		1


	//   ....[14]....
        /*069c*/ 	.word	0x00000660
        /*06a0*/ 	.word	0x000000ff
        /*06a4*/ 	.word	0x00030890
        /*06a8*/ 	.short	0x0100
        /*06aa*/ 	.byte	0x08
	.zero		1


	//   ....[15]....
        /*06ac*/ 	.word	0x00000670
        /*06b0*/ 	.word	0x000000ff
        /*06b4*/ 	.word	0x000308a0
        /*06b8*/ 	.short	0x0100
        /*06ba*/ 	.byte	0x08
	.zero		1


	//   ....[16]....
        /*06bc*/ 	.word	0x00000680
        /*06c0*/ 	.word	0x000000ff
        /*06c4*/ 	.word	0x00030898
        /*06c8*/ 	.short	0x0100
        /*06ca*/ 	.byte	0x08
	.zero		1


	//   ....[17]....
        /*06cc*/ 	.word	0x00000690
        /*06d0*/ 	.word	0x000000ff
        /*06d4*/ 	.word	0x000308a8
        /*06d8*/ 	.short	0x0100
        /*06da*/ 	.byte	0x08
	.zero		1


	//   ....[18]....
        /*06dc*/ 	.word	0x000007d0
        /*06e0*/ 	.word	0x000000ff
        /*06e4*/ 	.word	0x000308b0
        /*06e8*/ 	.short	0x0100
        /*06ea*/ 	.byte	0x08
	.zero		1


	//   ....[19]....
        /*06ec*/ 	.word	0x000007e0
        /*06f0*/ 	.word	0x000000ff
        /*06f4*/ 	.word	0x000308c0
        /*06f8*/ 	.short	0x0100
        /*06fa*/ 	.byte	0x08
	.zero		1


	//   ....[20]....
        /*06fc*/ 	.word	0x000007f0
        /*0700*/ 	.word	0x000000ff
        /*0704*/ 	.word	0x000308b8
        /*0708*/ 	.short	0x0100
        /*070a*/ 	.byte	0x08
	.zero		1


	//   ....[21]....
        /*070c*/ 	.word	0x00000800
        /*0710*/ 	.word	0x000000ff
        /*0714*/ 	.word	0x000308c8
        /*0718*/ 	.short	0x0100
        /*071a*/ 	.byte	0x08
	.zero		1


	//   ....[22]....
        /*071c*/ 	.word	0x00001150
        /*0720*/ 	.word	0x000000ff
        /*0724*/ 	.word	0x00030800
        /*0728*/ 	.short	0x010a
        /*072a*/ 	.byte	0x28
	.zero		1


	//   ....[23]....
        /*072c*/ 	.word	0x000011d0
        /*0730*/ 	.word	0x00000000
        /*0734*/ 	.word	0x00030830
        /*0738*/ 	.short	0x010a
        /*073a*/ 	.byte	0x3f
	.zero		1


	//   ....[24]....
        /*073c*/ 	.word	0x00001220
        /*0740*/ 	.word	0x00000000
        /*0744*/ 	.word	0x00030830
        /*0748*/ 	.short	0x010a
        /*074a*/ 	.byte	0x3f
	.zero		1


	//   ....[25]....
        /*074c*/ 	.word	0x00001f50
        /*0750*/ 	.word	0x000000ff
        /*0754*/ 	.word	0x00000000
        /*0758*/ 	.short	0x0101
        /*075a*/ 	.byte	0x04
	.zero		1


	//   ....[26]....
        /*075c*/ 	.word	0x00003c90
        /*0760*/ 	.word	0x000000ff
        /*0764*/ 	.word	0x00030830
        /*0768*/ 	.short	0x010a
        /*076a*/ 	.byte	0x09
	.zero		1


	//   ....[27]....
        /*076c*/ 	.word	0x00003cd0
        /*0770*/ 	.word	0x000000ff
        /*0774*/ 	.word	0x00030830
        /*0778*/ 	.short	0x010a
        /*077a*/ 	.byte	0x09
	.zero		1


	//   ....[28]....
        /*077c*/ 	.word	0x000047f0
        /*0780*/ 	.word	0x000000ff
        /*0784*/ 	.word	0x00030850
        /*0788*/ 	.short	0x010a
        /*078a*/ 	.byte	0x0a
	.zero		1


	//   ....[29]....
        /*078c*/ 	.word	0x00004830
        /*0790*/ 	.word	0x000000ff
        /*0794*/ 	.word	0x00030850
        /*0798*/ 	.short	0x010a
        /*079a*/ 	.byte	0x0a
	.zero		1


	//   ....[30]....
        /*079c*/ 	.word	0x00004ec0
        /*07a0*/ 	.word	0x000000ff
        /*07a4*/ 	.word	0x00000000
        /*07a8*/ 	.short	0x0101
        /*07aa*/ 	.byte	0x09
	.zero		1


	//   ....[31]....
        /*07ac*/ 	.word	0x00005ec0
        /*07b0*/ 	.word	0x000000ff
        /*07b4*/ 	.word	0x00000000
        /*07b8*/ 	.short	0x0101
        /*07ba*/ 	.byte	0x0a
	.zero		1


	//   ....[32]....
        /*07bc*/ 	.word	0x000066b0
        /*07c0*/ 	.word	0x000000ff
        /*07c4*/ 	.word	0x00030850
        /*07c8*/ 	.short	0x010a
        /*07ca*/ 	.byte	0x0a
	.zero		1


	//   ....[33]....
        /*07cc*/ 	.word	0x000066f0
        /*07d0*/ 	.word	0x000000ff
        /*07d4*/ 	.word	0x00030850
        /*07d8*/ 	.short	0x010a
        /*07da*/ 	.byte	0x0a
	.zero		1


	//   ....[34]....
        /*07dc*/ 	.word	0x000074f0
        /*07e0*/ 	.word	0x000000ff
        /*07e4*/ 	.word	0x00000000
        /*07e8*/ 	.short	0x0101
        /*07ea*/ 	.byte	0x05
	.zero		1


	//   ....[35]....
        /*07ec*/ 	.word	0x00008570
        /*07f0*/ 	.word	0x000000ff
        /*07f4*/ 	.word	0x00000000
        /*07f8*/ 	.short	0x0101
        /*07fa*/ 	.byte	0x04
	.zero		1


	//   ....[36]....
        /*07fc*/ 	.word	0x000098c0
        /*0800*/ 	.word	0x00000000
        /*0804*/ 	.word	0x00030840
        /*0808*/ 	.short	0x010a
        /*080a*/ 	.byte	0x3f
	.zero		1


	//   ....[37]....
        /*080c*/ 	.word	0x00009ea0
        /*0810*/ 	.word	0x00000000
        /*0814*/ 	.word	0x00030830
        /*0818*/ 	.short	0x0107
        /*081a*/ 	.byte	0x3f
	.zero		1


	//   ....[38]....
        /*081c*/ 	.word	0x00009f50
        /*0820*/ 	.word	0x00000000
        /*0824*/ 	.word	0x00030830
        /*0828*/ 	.short	0x0101
        /*082a*/ 	.byte	0x3f
	.zero		1


	//   ....[39]....
        /*082c*/ 	.word	0x0000a930
        /*0830*/ 	.word	0x000000ff
        /*0834*/ 	.word	0x00030800
        /*0838*/ 	.short	0x0107
        /*083a*/ 	.byte	0x27
	.zero		1


	//   ....[40]....
        /*083c*/ 	.word	0x0000a990
        /*0840*/ 	.word	0x000000ff
        /*0844*/ 	.word	0x00030800
        /*0848*/ 	.short	0x0101
        /*084a*/ 	.byte	0x27
	.zero		1


	//   ....[41]....
        /*084c*/ 	.word	0x0000a9b0
        /*0850*/ 	.word	0x000000ff
        /*0854*/ 	.word	0x00030820
        /*0858*/ 	.short	0x010a
        /*085a*/ 	.byte	0x27
	.zero		1


	//   ....[42]....
        /*085c*/ 	.word	0x0000acc0
        /*0860*/ 	.word	0x00000006
        /*0864*/ 	.word	0x00030840
        /*0868*/ 	.short	0x010a
        /*086a*/ 	.byte	0x3f
	.zero		1


	//   ....[43]....
        /*086c*/ 	.word	0x0000b190
        /*0870*/ 	.word	0x00000006
        /*0874*/ 	.word	0x00030830
        /*0878*/ 	.short	0x0107
        /*087a*/ 	.byte	0x3f
	.zero		1


	//   ....[44]....
        /*087c*/ 	.word	0x0000b240
        /*0880*/ 	.word	0x00000006
        /*0884*/ 	.word	0x00030830
        /*0888*/ 	.short	0x0101
        /*088a*/ 	.byte	0x3f
	.zero		1


	//   ....[45]....
        /*088c*/ 	.word	0x0000b2c0
        /*0890*/ 	.word	0x00000006
        /*0894*/ 	.word	0x00030860
        /*0898*/ 	.short	0x010a
        /*089a*/ 	.byte	0x3f
	.zero		1


	//   ....[46]....
        /*089c*/ 	.word	0x0000b830
        /*08a0*/ 	.word	0x00000006
        /*08a4*/ 	.word	0x00030850
        /*08a8*/ 	.short	0x0107
        /*08aa*/ 	.byte	0x3f
	.zero		1


	//   ....[47]....
        /*08ac*/ 	.word	0x0000b950
        /*08b0*/ 	.word	0x00000006
        /*08b4*/ 	.word	0x00030850
        /*08b8*/ 	.short	0x0101
        /*08ba*/ 	.byte	0x3f
	.zero		1


	//   ....[48]....
        /*08bc*/ 	.word	0x0000ba40
        /*08c0*/ 	.word	0x00000004
        /*08c4*/ 	.word	0x00030860
        /*08c8*/ 	.short	0x010a
        /*08ca*/ 	.byte	0x3f
	.zero		1


	//   ....[49]....
        /*08cc*/ 	.word	0x0000bf00
        /*08d0*/ 	.word	0x00000004
        /*08d4*/ 	.word	0x00030850
        /*08d8*/ 	.short	0x0107
        /*08da*/ 	.byte	0x3f
	.zero		1


	//   ....[50]....
        /*08dc*/ 	.word	0x0000bff0
        /*08e0*/ 	.word	0x00000004
        /*08e4*/ 	.word	0x00030850
        /*08e8*/ 	.short	0x0101
        /*08ea*/ 	.byte	0x3f
	.zero		1


	//   ....[51]....
        /*08ec*/ 	.word	0x0000c0e0
        /*08f0*/ 	.word	0x00000005
        /*08f4*/ 	.word	0x00030820
        /*08f8*/ 	.short	0x010a
        /*08fa*/ 	.byte	0x3f
	.zero		1


	//   ....[52]....
        /*08fc*/ 	.word	0x0000c280
        /*0900*/ 	.word	0x00000003
        /*0904*/ 	.word	0x00030840
        /*0908*/ 	.short	0x010a
        /*090a*/ 	.byte	0x3f
	.zero		1


	//   ....[53]....
        /*090c*/ 	.word	0x0000c320
        /*0910*/ 	.word	0x00000005
        /*0914*/ 	.word	0x00030840
        /*0918*/ 	.short	0x010a
        /*091a*/ 	.byte	0x3f
	.zero		1


	//   ....[54]....
        /*091c*/ 	.word	0x0000c360
        /*0920*/ 	.word	0x00000003
        /*0924*/ 	.word	0x00030860
        /*0928*/ 	.short	0x010a
        /*092a*/ 	.byte	0x3f
	.zero		1


	//   ....[55]....
        /*092c*/ 	.word	0x0000c3a0
        /*0930*/ 	.word	0x00000005
        /*0934*/ 	.word	0x00030860
        /*0938*/ 	.short	0x010a
        /*093a*/ 	.byte	0x3f
	.zero		1


	//   ....[56]....
        /*093c*/ 	.word	0x0000c410
        /*0940*/ 	.word	0x00000003
        /*0944*/ 	.word	0x00030800
        /*0948*/ 	.short	0x010a
        /*094a*/ 	.byte	0x3f
	.zero		1


	//   ....[57]....
        /*094c*/ 	.word	0x0000c460
        /*0950*/ 	.word	0x00000000
        /*0954*/ 	.word	0x00030830
        /*0958*/ 	.short	0x010a
        /*095a*/ 	.byte	0x3f
	.zero		1


	//   ....[58]....
        /*095c*/ 	.word	0x0000c4c0
        /*0960*/ 	.word	0x00000004
        /*0964*/ 	.word	0x00030830
        /*0968*/ 	.short	0x010a
        /*096a*/ 	.byte	0x3f
	.zero		1


	//   ....[59]....
        /*096c*/ 	.word	0x0000c520
        /*0970*/ 	.word	0x00000003
        /*0974*/ 	.word	0x00030850
        /*0978*/ 	.short	0x010a
        /*097a*/ 	.byte	0x3f
	.zero		1


	//   ....[60]....
        /*097c*/ 	.word	0x0000c580
        /*0980*/ 	.word	0x00000007
        /*0984*/ 	.word	0x00030850
        /*0988*/ 	.short	0x010a
        /*098a*/ 	.byte	0x3f
	.zero		1


	//   ....[61]....
        /*098c*/ 	.word	0x0000c6a0
        /*0990*/ 	.word	0x00000000
        /*0994*/ 	.word	0x00030840
        /*0998*/ 	.short	0x010a
        /*099a*/ 	.byte	0x3f
	.zero		1


	//   ....[62]....
        /*099c*/ 	.word	0x0000d950
        /*09a0*/ 	.word	0x00000003
        /*09a4*/ 	.word	0x00030820
        /*09a8*/ 	.short	0x010a
        /*09aa*/ 	.byte	0x3f
	.zero		1


	//   ....[63]....
        /*09ac*/ 	.word	0x0000d9a0
        /*09b0*/ 	.word	0x00000006
        /*09b4*/ 	.word	0x00030840
        /*09b8*/ 	.short	0x010a
        /*09ba*/ 	.byte	0x3f
	.zero		1


	//   ....[64]....
        /*09bc*/ 	.word	0x0000e0d0
        /*09c0*/ 	.word	0x00000006
        /*09c4*/ 	.word	0x00030860
        /*09c8*/ 	.short	0x010a
        /*09ca*/ 	.byte	0x3f
	.zero		1


	//   ....[65]....
        /*09cc*/ 	.word	0x0000e910
        /*09d0*/ 	.word	0x00000004
        /*09d4*/ 	.word	0x00030860
        /*09d8*/ 	.short	0x010a
        /*09da*/ 	.byte	0x3f
	.zero		1


	//   ....[66]....
        /*09dc*/ 	.word	0x0000f220
        /*09e0*/ 	.word	0x00000005
        /*09e4*/ 	.word	0x00030820
        /*09e8*/ 	.short	0x010a
        /*09ea*/ 	.byte	0x3f
	.zero		1


	//   ....[67]....
        /*09ec*/ 	.word	0x0000f3c0
        /*09f0*/ 	.word	0x00000003
        /*09f4*/ 	.word	0x00030840
        /*09f8*/ 	.short	0x010a
        /*09fa*/ 	.byte	0x3f
	.zero		1


	//   ....[68]....
        /*09fc*/ 	.word	0x0000f410
        /*0a00*/ 	.word	0x00000005
        /*0a04*/ 	.word	0x00030840
        /*0a08*/ 	.short	0x010a
        /*0a0a*/ 	.byte	0x3f
	.zero		1


	//   ....[69]....
        /*0a0c*/ 	.word	0x0000f460
        /*0a10*/ 	.word	0x00000003
        /*0a14*/ 	.word	0x00030860
        /*0a18*/ 	.short	0x010a
        /*0a1a*/ 	.byte	0x3f
	.zero		1


	//----- nvinfo : EIATTR_NUM_MBARRIERS
	.align		4
.L_591:
        /*0a1c*/ 	.byte	0x03, 0x38
        /*0a1e*/ 	.short	0x0016


	//----- nvinfo : EIATTR_EXIT_INSTR_OFFSETS
	.align		4
        /*0a20*/ 	.byte	0x04, 0x1c
        /*0a22*/ 	.short	(.L_593 - .L_592)


	//   ....[0]....
.L_592:
        /*0a24*/ 	.word	0x00000940


	//   ....[1]....
        /*0a28*/ 	.word	0x00008a50


	//   ....[2]....
        /*0a2c*/ 	.word	0x0000c3f0


	//----- nvinfo : EIATTR_MAX_THREADS
	.align		4
.L_593:
        /*0a30*/ 	.byte	0x04, 0x05
        /*0a32*/ 	.short	(.L_595 - .L_594)
.L_594:
        /*0a34*/ 	.word	0x00000180
        /*0a38*/ 	.word	0x00000001
        /*0a3c*/ 	.word	0x00000001


	//----- nvinfo : EIATTR_CRS_STACK_SIZE
	.align		4
.L_595:
        /*0a40*/ 	.byte	0x04, 0x1e
        /*0a42*/ 	.short	(.L_597 - .L_596)
.L_596:
        /*0a44*/ 	.word	0x00000000


	//----- nvinfo : EIATTR_CBANK_PARAM_SIZE
	.align		4
.L_597:
        /*0a48*/ 	.byte	0x03, 0x19
        /*0a4a*/ 	.short	0x0a70


	//----- nvinfo : EIATTR_PARAM_CBANK
	.align		4
        /*0a4c*/ 	.byte	0x04, 0x0a
        /*0a4e*/ 	.short	(.L_599 - .L_598)
	.align		4
.L_598:
        /*0a50*/ 	.word	index@(.nv.constant0._ZN7cutlass13device_kernelIN5flash11enable_sm90INS1_16FlashAttnFwdSm90INS1_25CollectiveMainloopFwdSm90ILi2EN4cute5tupleIJNS5_1CILi1EEES8_S8_EEENS6_IJNS7_ILi128EEENS7_ILi96EEENS7_ILi192EEEEEELi192ENS_6half_tEfNS_4arch4Sm90ELb0ELb0ELb1ELb0ELb1ELb0ELb0ELb1ELb1ELb1ELb0ELb0EEENS1_21CollectiveEpilogueFwdINS6_IJSA_SC_SB_EEES9_SE_SG_Li256ELb0ELb1ELb0ELb0EEENS1_29StaticPersistentTileSchedulerILb0EEEEEEEEEvNT_6ParamsE)
        /*0a54*/ 	.short	0x0210
        /*0a56*/ 	.short	0x0a70


	//----- nvinfo : EIATTR_SW_WAR
	.align		4
.L_599:
        /*0a58*/ 	.byte	0x04, 0x36
        /*0a5a*/ 	.short	(.L_601 - .L_600)
.L_600:
        /*0a5c*/ 	.word	0x00000008
.L_601:


//--------------------- .nv.info._ZN7cutlass13device_kernelIN5flash11enable_sm90INS1_16FlashAttnFwdSm90INS1_25CollectiveMainloopFwdSm90ILi2EN4cute5tupleIJNS5_1CILi1EEES8_S8_EEENS6_IJNS7_ILi128EEENS7_ILi96EEENS7_ILi192EEEEEELi192ENS_6half_tEfNS_4arch4Sm90ELb0ELb0ELb1ELb1ELb1ELb0ELb0ELb1ELb1ELb1ELb0ELb0EEENS1_21CollectiveEpilogueFwdINS6_IJSA_SC_SB_EEES9_SE_SG_Li256ELb1ELb1ELb0ELb0EEENS1_36VarlenDynamicPersistentTileSchedulerILi128ELi96ELi256ELi128ELb0ELb1ELb1ELb0ELb1ELb1EEEEEEEEEvNT_6ParamsE --------------------------
	.section	.nv.info._ZN7cutlass13device_kernelIN5flash11enable_sm90INS1_16FlashAttnFwdSm90INS1_25CollectiveMainloopFwdSm90ILi2EN4cute5tupleIJNS5_1CILi1EEES8_S8_EEENS6_IJNS7_ILi128EEENS7_ILi96EEENS7_ILi192EEEEEELi192ENS_6half_tEfNS_4arch4Sm90ELb0ELb0ELb1ELb1ELb1ELb0ELb0ELb1ELb1ELb1ELb0ELb0EEENS1_21CollectiveEpilogueFwdINS6_IJSA_SC_SB_EEES9_SE_SG_Li256ELb1ELb1ELb0ELb0EEENS1_36VarlenDynamicPersistentTileSchedulerILi128ELi96ELi256ELi128ELb0ELb1ELb1ELb0ELb1ELb1EEEEEEEEEvNT_6ParamsE,"",@"SHT_CUDA_INFO"
	.sectionflags	@""
	.align	4


	//----- nvinfo : EIATTR_CUDA_API_VERSION
	.align		4
        /*0000*/ 	.byte	0x04, 0x37
        /*0002*/ 	.short	(.L_603 - .L_602)
.L_602:
        /*0004*/ 	.word	0x00000082


	//----- nvinfo : EIATTR_KPARAM_INFO
	.align		4
.L_603:
        /*0008*/ 	.byte	0x04, 0x17
        /*000a*/ 	.short	(.L_605 - .L_604)
.L_604:
        /*000c*/ 	.word	0x00000000
        /*0010*/ 	.short	0x0000
        /*0012*/ 	.short	0x0070
        /*0014*/ 	.byte	0x00, 0xf0, 0x01, 0x2a


	//----- nvinfo : EIATTR_SPARSE_MMA_MASK
	.align		4
.L_605:
        /*0018*/ 	.byte	0x03, 0x50
        /*001a*/ 	.short	0x0000


	//----- nvinfo : EIATTR_MAXREG_COUNT
	.align		4
        /*001c*/ 	.byte	0x03, 0x1b
        /*001e*/ 	.short	0x00a8


	//----- nvinfo : EIATTR_NUM_BARRIERS
	.align		4
        /*0020*/ 	.byte	0x02, 0x4c
        /*0022*/ 	.byte	0x09
	.zero		1


	//----- nvinfo : EIATTR_EXTERNS
	.align		4
        /*0024*/ 	.byte	0x04, 0x0f
        /*0026*/ 	.short	(.L_607 - .L_606)


	//   ....[0]....
	.align		4
.L_606:
        /*0028*/ 	.word	index@(__assertfail)


	//----- nvinfo : EIATTR_ANNOTATIONS
	.align		4
.L_607:
        /*002c*/ 	.byte	0x04, 0x55
        /*002e*/ 	.short	(.L_609 - .L_608)


	//   ....[0]....
.L_608:
        /* <DEDUP_REMOVED lines=17> */


	//----- nvinfo : EIATTR_MERCURY_ISA_VERSION
	.align		4
.L_609:
        /*0130*/ 	.byte	0x03, 0x5f
        /*0132*/ 	.short	0x0101


	//----- nvinfo : EIATTR_UNUSED_LOAD_BYTE_OFFSET
	.align		4
        /*0134*/ 	.byte	0x04, 0x44
        /*0136*/ 	.short	(.L_611 - .L_610)


	//   ....[0]....
.L_610:
        /*0138*/ 	.word	0x00000950
        /*013c*/ 	.word	0x0000fff0


	//   ....[1]....
        /*0140*/ 	.word	0x00007870
        /*0144*/ 	.word	0x0000fff0


	//----- nvinfo : EIATTR_INT_WARP_WIDE_INSTR_OFFSETS
	.align		4
.L_611:
        /*0148*/ 	.byte	0x04, 0x31
        /*014a*/ 	.short	(.L_613 - .L_612)


	//   ....[0]....
.L_612:
        /*014c*/ 	.word	0x000000c0


	//   ....[1]....
        /*0150*/ 	.word	0x000000d0


	//   ....[2]....
        /*0154*/ 	.word	0x00000170


	//   ....[3]....
        /*0158*/ 	.word	0x0000b090


	//   ....[4]....
        /*015c*/ 	.word	0x0000b120


	//   ....[5]....
        /*0160*/ 	.word	0x0000dfa0


	//   ....[6]....
        /*0164*/ 	.word	0x0000e030


	//----- nvinfo : EIATTR_COOP_GROUP_MASK_REGIDS
	.align		4
.L_613:
        /*0168*/ 	.byte	0x04, 0x29
        /*016a*/ 	.short	(.L_615 - .L_614)


	//   ....[0]....
.L_614:
        /*016c*/ 	.word	0xffffffff


	//   ....[1]....
        /*0170*/ 	.word	0xffffffff


	//   ....[2]....
        /*0174*/ 	.word	0xffffffff


	//   ....[3]....
        /*0178*/ 	.word	0xffffffff


	//   ....[4]....
        /*017c*/ 	.word	0xffffffff


	//   ....[5]....
        /*0180*/ 	.word	0xffffffff


	//   ....[6]....
        /*0184*/ 	.word	0xffffffff


	//   ....[7]....
        /*0188*/ 	.word	0xffffffff


	//   ....[8]....
        /*018c*/ 	.word	0xffffffff


	//   ....[9]....
        /*0190*/ 	.word	0xffffffff


	//   ....[10]....
        /*0194*/ 	.word	0xffffffff


	//   ....[11]....
        /*0198*/ 	.word	0xffffffff


	//   ....[12]....
        /*019c*/ 	.word	0xffffffff


	//   ....[13]....
        /*01a0*/ 	.word	0xffffffff


	//   ....[14]....
        /*01a4*/ 	.word	0xffffffff


	//   ....[15]....
        /*01a8*/ 	.word	0xffffffff


	//   ....[16]....
        /*01ac*/ 	.word	0xffffffff


	//   ....[17]....
        /*01b0*/ 	.word	0xffffffff


	//   ....[18]....
        /*01b4*/ 	.word	0xffffffff


	//   ....[19]....
        /*01b8*/ 	.word	0xffffffff


	//   ....[20]....
        /*01bc*/ 	.word	0xffffffff


	//   ....[21]....
        /*01c0*/ 	.word	0xffffffff


	//   ....[22]....
        /*01c4*/ 	.word	0xffffffff


	//   ....[23]....
        /*01c8*/ 	.word	0xffffffff


	//   ....[24]....
        /*01cc*/ 	.word	0xffffffff


	//   ....[25]....
        /*01d0*/ 	.word	0xffffffff


	//   ....[26]....
        /*01d4*/ 	.word	0xffffffff


	//   ....[27]....
        /*01d8*/ 	.word	0xffffffff


	//   ....[28]....
        /*01dc*/ 	.word	0xffffffff


	//   ....[29]....
        /*01e0*/ 	.word	0xffffffff


	//   ....[30]....
        /*01e4*/ 	.word	0xffffffff


	//   ....[31]....
        /*01e8*/ 	.word	0xffffffff


	//   ....[32]....
        /*01ec*/ 	.word	0xffffffff


	//   ....[33]....
        /*01f0*/ 	.word	0xffffffff


	//   ....[34]....
        /*01f4*/ 	.word	0xffffffff


	//   ....[35]....
        /*01f8*/ 	.word	0xffffffff


	//   ....[36]....
        /*01fc*/ 	.word	0xffffffff


	//   ....[37]....
        /*0200*/ 	.word	0xffffffff


	//   ....[38]....
        /*0204*/ 	.word	0xffffffff


	//   ....[39]....
        /*0208*/ 	.word	0xffffffff


	//   ....[40]....
        /*020c*/ 	.word	0xffffffff


	//   ....[41]....
        /*0210*/ 	.word	0xffffffff


	//   ....[42]....
        /*0214*/ 	.word	0xffffffff


	//   ....[43]....
        /*0218*/ 	.word	0xffffffff


	//   ....[44]....
        /*021c*/ 	.word	0xffffffff


	//   ....[45]....
        /*0220*/ 	.word	0xffffffff


	//   ....[46]....
        /*0224*/ 	.word	0xffffffff


	//   ....[47]....
        /*0228*/ 	.word	0xffffffff


	//   ....[48]....
        /*022c*/ 	.word	0xffffffff


	//   ....[49]....
        /*0230*/ 	.word	0xffffffff


	//   ....[50]....
        /*0234*/ 	.word	0xffffffff


	//   ....[51]....
        /*0238*/ 	.word	0xffffffff


	//   ....[52]....
        /*023c*/ 	.word	0xffffffff


	//   ....[53]....
        /*0240*/ 	.word	0xffffffff


	//   ....[54]....
        /*0244*/ 	.word	0xffffffff


	//   ....[55]....
        /*0248*/ 	.word	0xffffffff


	//   ....[56]....
        /*024c*/ 	.word	0xffffffff


	//   ....[57]....
        /*0250*/ 	.word	0xffffffff


	//   ....[58]....
        /*0254*/ 	.word	0xffffffff


	//   ....[59]....
        /*0258*/ 	.word	0xffffffff


	//   ....[60]....
        /*025c*/ 	.word	0xffffffff


	//   ....[61]....
        /*0260*/ 	.word	0xffffffff


	//   ....[62]....
        /*0264*/ 	.word	0xffffffff


	//   ....[63]....
        /*0268*/ 	.word	0xffffffff


	//   ....[64]....
        /*026c*/ 	.word	0xffffffff


	//   ....[65]....
        /*0270*/ 	.word	0xffffffff


	//   ....[66]....
        /*0274*/ 	.word	0xffffffff


	//   ....[67]....
        /*0278*/ 	.word	0xffffffff


	//   ....[68]....
        /*027c*/ 	.word	0xffffffff


	//   ....[69]....
        /*0280*/ 	.word	0xffffffff


	//   ....[70]....
        /*0284*/ 	.word	0xffffffff


	//   ....[71]....
        /*0288*/ 	.word	0xffffffff


	//   ....[72]....
        /*028c*/ 	.word	0xffffffff


	//   ....[73]....
        /*0290*/ 	.word	0xffffffff


	//   ....[74]....
        /*0294*/ 	.word	0xffffffff


	//   ....[75]....
        /*0298*/ 	.word	0xffffffff


	//   ....[76]....
        /*029c*/ 	.word	0xffffffff


	//   ....[77]....
        /*02a0*/ 	.word	0xffffffff


	//   ....[78]....
        /*02a4*/ 	.word	0xffffffff


	//   ....[79]....
        /*02a8*/ 	.word	0xffffffff


	//   ....[80]....
        /*02ac*/ 	.word	0xffffffff


	//   ....[81]....
        /*02b0*/ 	.word	0xffffffff


	//   ....[82]....
        /*02b4*/ 	.word	0xffffffff


	//   ....[83]....
        /*02b8*/ 	.word	0xffffffff


	//   ....[84]....
        /*02bc*/ 	.word	0xffffffff


	//   ....[85]....
        /*02c0*/ 	.word	0xffffffff


	//   ....[86]....
        /*02c4*/ 	.word	0xffffffff


	//   ....[87]....
        /*02c8*/ 	.word	0xffffffff


	//   ....[88]....
        /*02cc*/ 	.word	0xffffffff


	//   ....[89]....
        /*02d0*/ 	.word	0xffffffff


	//   ....[90]....
        /*02d4*/ 	.word	0xffffffff


	//   ....[91]....
        /*02d8*/ 	.word	0xffffffff


	//   ....[92]....
        /*02dc*/ 	.word	0xffffffff


	//   ....[93]....
        /*02e0*/ 	.word	0xffffffff


	//   ....[94]....
        /*02e4*/ 	.word	0xffffffff


	//   ....[95]....
        /*02e8*/ 	.word	0xffffffff


	//   ....[96]....
        /*02ec*/ 	.word	0xffffffff


	//   ....[97]....
        /*02f0*/ 	.word	0xffffffff


	//   ....[98]....
        /*02f4*/ 	.word	0xffffffff


	//   ....[99]....
        /*02f8*/ 	.word	0xffffffff


	//   ....[100]....
        /*02fc*/ 	.word	0xffffffff


	//   ....[101]....
        /*0300*/ 	.word	0xffffffff


	//   ....[102]....
        /*0304*/ 	.word	0xffffffff


	//   ....[103]....
        /*0308*/ 	.word	0xffffffff


	//   ....[104]....
        /*030c*/ 	.word	0xffffffff


	//   ....[105]....
        /*0310*/ 	.word	0xffffffff


	//   ....[106]....
        /*0314*/ 	.word	0xffffffff


	//   ....[107]....
        /*0318*/ 	.word	0xffffffff


	//   ....[108]....
        /*031c*/ 	.word	0xffffffff


	//   ....[109]....
        /*0320*/ 	.word	0xffffffff


	//   ....[110]....
        /*0324*/ 	.word	0xffffffff


	//   ....[111]....
        /*0328*/ 	.word	0xffffffff


	//   ....[112]....
        /*032c*/ 	.word	0xffffffff


	//   ....[113]....
        /*0330*/ 	.word	0xffffffff


	//   ....[114]....
        /*0334*/ 	.word	0xffffffff


	//   ....[115]....
        /*0338*/ 	.word	0xffffffff


	//   ....[116]....
        /*033c*/ 	.word	0xffffffff


	//   ....[117]....
        /*0340*/ 	.word	0xffffffff


	//   ....[118]....
        /*0344*/ 	.word	0xffffffff


	//   ....[119]....
        /*0348*/ 	.word	0xffffffff


	//   ....[120]....
        /*034c*/ 	.word	0xffffffff


	//   ....[121]....
        /*0350*/ 	.word	0xffffffff


	//   ....[122]....
        /*0354*/ 	.word	0xffffffff


	//   ....[123]....
        /*0358*/ 	.word	0xffffffff


	//   ....[124]....
        /*035c*/ 	.word	0xffffffff


	//   ....[125]....
        /*0360*/ 	.word	0xffffffff


	//   ....[126]....
        /*0364*/ 	.word	0xffffffff


	//   ....[127]....
        /*0368*/ 	.word	0xffffffff


	//   ....[128]....
        /*036c*/ 	.word	0xffffffff


	//   ....[129]....
        /*0370*/ 	.word	0xffffffff


	//   ....[130]....
        /*0374*/ 	.word	0xffffffff


	//   ....[131]....
        /*0378*/ 	.word	0xffffffff


	//   ....[132]....
        /*037c*/ 	.word	0xffffffff


	//   ....[133]....
        /*0380*/ 	.word	0xffffffff


	//   ....[134]....
        /*0384*/ 	.word	0xffffffff


	//   ....[135]....
        /*0388*/ 	.word	0xffffffff


	//   ....[136]....
        /*038c*/ 	.word	0xffffffff


	//   ....[137]....
        /*0390*/ 	.word	0x0500000f


	//   ....[138]....
        /*0394*/ 	.word	0x0500000f


	//   ....[139]....
        /*0398*/ 	.word	0x0500000f


	//   ....[140]....
        /*039c*/ 	.word	0x0500000f


	//   ....[141]....
        /*03a0*/ 	.word	0x0500000f


	//   ....[142]....
        /*03a4*/ 	.word	0x0500000f


	//   ....[143]....
        /*03a8*/ 	.word	0x0500000f


	//   ....[144]....
        /*03ac*/ 	.word	0x0500000f


	//   ....[145]....
        /*03b0*/ 	.word	0x0500000f


	//   ....[146]....
        /*03b4*/ 	.word	0x0500000f


	//   ....[147]....
        /*03b8*/ 	.word	0x0500000f


	//   ....[148]....
        /*03bc*/ 	.word	0x0500000f


	//   ....[149]....
        /*03c0*/ 	.word	0x0500000f


	//   ....[150]....
        /*03c4*/ 	.word	0x0500000f


	//   ....[151]....
        /*03c8*/ 	.word	0x0500000f


	//   ....[152]....
        /*03cc*/ 	.word	0x0500000f


	//   ....[153]....
        /*03d0*/ 	.word	0x0500000f


	//   ....[154]....
        /*03d4*/ 	.word	0x0500000f


	//   ....[155]....
        /*03d8*/ 	.word	0x0500000f


	//   ....[156]....
        /*03dc*/ 	.word	0x0500000f


	//   ....[157]....
        /*03e0*/ 	.word	0x0500000f


	//   ....[158]....
        /*03e4*/ 	.word	0x0500000f


	//   ....[159]....
        /*03e8*/ 	.word	0x0500000f


	//   ....[160]....
        /*03ec*/ 	.word	0x0500000f


	//   ....[161]....
        /*03f0*/ 	.word	0x0500000f


	//   ....[162]....
        /*03f4*/ 	.word	0x0500000f


	//   ....[163]....
        /*03f8*/ 	.word	0x0500000f


	//   ....[164]....
        /*03fc*/ 	.word	0x0500000f


	//   ....[165]....
        /*0400*/ 	.word	0x0500000f


	//   ....[166]....
        /*0404*/ 	.word	0x0500000f


	//   ....[167]....
        /*0408*/ 	.word	0x0500000f


	//   ....[168]....
        /*040c*/ 	.word	0x0500000f


	//   ....[169]....
        /*0410*/ 	.word	0x0500000f


	//   ....[170]....
        /*0414*/ 	.word	0x0500000f


	//   ....[171]....
        /*0418*/ 	.word	0x0500000f


	//   ....[172]....
        /*041c*/ 	.word	0x0500000f


	//   ....[173]....
        /*0420*/ 	.word	0x0500000f


	//   ....[174]....
        /*0424*/ 	.word	0x0500000f


	//   ....[175]....
        /*0428*/ 	.word	0x0500000f


	//   ....[176]....
        /*042c*/ 	.word	0x0500000f


	//   ....[177]....
        /*0430*/ 	.word	0x0500000f


	//   ....[178]....
        /*0434*/ 	.word	0x0500000f


	//   ....[179]....
        /*0438*/ 	.word	0x0500000f


	//   ....[180]....
        /*043c*/ 	.word	0x0500000f


	//   ....[181]....
        /*0440*/ 	.word	0x0500000f


	//   ....[182]....
        /*0444*/ 	.word	0x0500000f


	//   ....[183]....
        /*0448*/ 	.word	0x0500000f


	//   ....[184]....
        /*044c*/ 	.word	0x0500000f


	//   ....[185]....
        /*0450*/ 	.word	0x0500000f


	//   ....[186]....
        /*0454*/ 	.word	0x0500000f


	//   ....[187]....
        /*0458*/ 	.word	0x0500000f


	//   ....[188]....
        /*045c*/ 	.word	0x0500000f


	//   ....[189]....
        /*0460*/ 	.word	0x0500000f


	//   ....[190]....
        /*0464*/ 	.word	0x0500000f


	//   ....[191]....
        /*0468*/ 	.word	0x0500000f


	//   ....[192]....
        /*046c*/ 	.word	0x0500000f


	//   ....[193]....
        /*0470*/ 	.word	0x0500000f


	//   ....[194]....
        /*0474*/ 	.word	0x0500000f


	//   ....[195]....
        /*0478*/ 	.word	0x0500000f


	//   ....[196]....
        /*047c*/ 	.word	0x0500000f


	//   ....[197]....
        /*0480*/ 	.word	0x0500000f


	//   ....[198]....
        /*0484*/ 	.word	0x0500000f


	//   ....[199]....
        /*0488*/ 	.word	0x0500000f


	//   ....[200]....
        /*048c*/ 	.word	0x0500000f


	//   ....[201]....
        /*0490*/ 	.word	0x0500000f


	//   ....[202]....
        /*0494*/ 	.word	0x0500000f


	//   ....[203]....
        /*0498*/ 	.word	0x0500000f


	//   ....[204]....
        /*049c*/ 	.word	0x0500000f


	//   ....[205]....
        /*04a0*/ 	.word	0x0500000f


	//   ....[206]....
        /*04a4*/ 	.word	0x0500000f


	//   ....[207]....
        /*04a8*/ 	.word	0x0500000f


	//   ....[208]....
        /*04ac*/ 	.word	0x0500000f


	//   ....[209]....
        /*04b0*/ 	.word	0x0500000f


	//   ....[210]....
        /*04b4*/ 	.word	0x0500000f


	//   ....[211]....
        /*04b8*/ 	.word	0x0500000f


	//   ....[212]....
        /*04bc*/ 	.word	0x0500000f


	//   ....[213]....
        /*04c0*/ 	.word	0x0500000f


	//   ....[214]....
        /*04c4*/ 	.word	0x0500000f


	//   ....[215]....
        /*04c8*/ 	.word	0x0500000f


	//   ....[216]....
        /*04cc*/ 	.word	0x0500000f


	//   ....[217]....
        /*04d0*/ 	.word	0x0500000f


	//   ....[218]....
        /*04d4*/ 	.word	0x0500000f


	//   ....[219]....
        /*04d8*/ 	.word	0x0500000f


	//----- nvinfo : EIATTR_COOP_GROUP_INSTR_OFFSETS
	.align		4
.L_615:
        /*04dc*/ 	.byte	0x04, 0x28
        /*04de*/ 	.short	(.L_617 - .L_616)


	//   ....[0]....
.L_616:
        /*04e0*/ 	.word	0x00000070


	//   ....[1]....
        /*04e4*/ 	.word	0x000000b0


	//   ....[2]....
        /*04e8*/ 	.word	0x000002d0


	//   ....[3]....
        /*04ec*/ 	.word	0x00000430


	//   ....[4]....
        /*04f0*/ 	.word	0x00000550


	//   ....[5]....
        /*04f4*/ 	.word	0x000006b0


	//   ....[6]....
        /*04f8*/ 	.word	0x000014f0


	//   ....[7]....
        /*04fc*/ 	.word	0x00002d70


	//   ....[8]....
        /*0500*/ 	.word	0x00002df0


	//   ....[9]....
        /*0504*/ 	.word	0x000032a0


	//   ....[10]....
        /*0508*/ 	.word	0x00003320


	//   ....[11]....
        /*050c*/ 	.word	0x000059e0


	//   ....[12]....
        /*0510*/ 	.word	0x00005a10


	//   ....[13]....
        /*0514*/ 	.word	0x00005a30


	//   ....[14]....
        /*0518*/ 	.word	0x00005a60


	//   ....[15]....
        /*051c*/ 	.word	0x00006d70


	//   ....[16]....
        /*0520*/ 	.word	0x00006da0


	//   ....[17]....
        /*0524*/ 	.word	0x00006e80


	//   ....[18]....
        /*0528*/ 	.word	0x00006e90


	//   ....[19]....
        /*052c*/ 	.word	0x00008690


	//   ....[20]....
        /*0530*/ 	.word	0x000086d0


	//   ....[21]....
        /*0534*/ 	.word	0x00008710


	//   ....[22]....
        /*0538*/ 	.word	0x00008750


	//   ....[23]....
        /*053c*/ 	.word	0x00008e70


	//   ....[24]....
        /*0540*/ 	.word	0x00008eb0


	//   ....[25]....
        /*0544*/ 	.word	0x00008fb0


	//   ....[26]....
        /*0548*/ 	.word	0x00008fd0


	//   ....[27]....
        /*054c*/ 	.word	0x000090d0


	//   ....[28]....
        /*0550*/ 	.word	0x000090f0


	//   ....[29]....
        /*0554*/ 	.word	0x00009200


	//   ....[30]....
        /*0558*/ 	.word	0x00009220


	//   ....[31]....
        /*055c*/ 	.word	0x00009bc0


	//   ....[32]....
        /*0560*/ 	.word	0x00009bd0


	//   ....[33]....
        /*0564*/ 	.word	0x00009cd0


	//   ....[34]....
        /*0568*/ 	.word	0x00009cf0


	//   ....[35]....
        /*056c*/ 	.word	0x00009df0


	//   ....[36]....
        /*0570*/ 	.word	0x00009e10


	//   ....[37]....
        /*0574*/ 	.word	0x00009f20


	//   ....[38]....
        /*0578*/ 	.word	0x00009f40


	//   ....[39]....
        /*057c*/ 	.word	0x0000a0c0


	//   ....[40]....
        /*0580*/ 	.word	0x0000a290


	//   ....[41]....
        /*0584*/ 	.word	0x0000a2c0


	//   ....[42]....
        /*0588*/ 	.word	0x0000a2f0


	//   ....[43]....
        /*058c*/ 	.word	0x0000a320


	//   ....[44]....
        /*0590*/ 	.word	0x0000a350


	//   ....[45]....
        /*0594*/ 	.word	0x0000a380


	//   ....[46]....
        /*0598*/ 	.word	0x0000a4d0


	//   ....[47]....
        /*059c*/ 	.word	0x0000a500


	//   ....[48]....
        /*05a0*/ 	.word	0x0000a530


	//   ....[49]....
        /*05a4*/ 	.word	0x0000a560


	//   ....[50]....
        /*05a8*/ 	.word	0x0000a590


	//   ....[51]....
        /*05ac*/ 	.word	0x0000a5c0


	//   ....[52]....
        /*05b0*/ 	.word	0x0000a650


	//   ....[53]....
        /*05b4*/ 	.word	0x0000a680


	//   ....[54]....
        /*05b8*/ 	.word	0x0000a700


	//   ....[55]....
        /*05bc*/ 	.word	0x0000bc80


	//   ....[56]....
        /*05c0*/ 	.word	0x0000bca0


	//   ....[57]....
        /*05c4*/ 	.word	0x0000bd50


	//   ....[58]....
        /*05c8*/ 	.word	0x0000bd70


	//   ....[59]....
        /*05cc*/ 	.word	0x0000be10


	//   ....[60]....
        /*05d0*/ 	.word	0x0000be30


	//   ....[61]....
        /*05d4*/ 	.word	0x0000bed0


	//   ....[62]....
        /*05d8*/ 	.word	0x0000bef0


	//   ....[63]....
        /*05dc*/ 	.word	0x0000bf90


	//   ....[64]....
        /*05e0*/ 	.word	0x0000bfb0


	//   ....[65]....
        /*05e4*/ 	.word	0x0000bfc0


	//   ....[66]....
        /*05e8*/ 	.word	0x0000c050


	//   ....[67]....
        /*05ec*/ 	.word	0x0000c770


	//   ....[68]....
        /*05f0*/ 	.word	0x0000c7a0


	//   ....[69]....
        /*05f4*/ 	.word	0x0000c800


	//   ....[70]....
        /*05f8*/ 	.word	0x0000c850


	//   ....[71]....
        /*05fc*/ 	.word	0x0000c890


	//   ....[72]....
        /*0600*/ 	.word	0x0000c900


	//   ....[73]....
        /*0604*/ 	.word	0x0000c940


	//   ....[74]....
        /*0608*/ 	.word	0x0000c9b0


	//   ....[75]....
        /*060c*/ 	.word	0x0000c9f0


	//   ....[76]....
        /*0610*/ 	.word	0x0000ca60


	//   ....[77]....
        /*0614*/ 	.word	0x0000cab0


	//   ....[78]....
        /*0618*/ 	.word	0x0000cb10


	//   ....[79]....
        /*061c*/ 	.word	0x0000cb60


	//   ....[80]....
        /*0620*/ 	.word	0x0000cbc0


	//   ....[81]....
        /*0624*/ 	.word	0x0000cbe0


	//   ....[82]....
        /*0628*/ 	.word	0x0000cc10


	//   ....[83]....
        /*062c*/ 	.word	0x0000d3f0


	//   ....[84]....
        /*0630*/ 	.word	0x0000d430


	//   ....[85]....
        /*0634*/ 	.word	0x0000d440


	//   ....[86]....
        /*0638*/ 	.word	0x0000d4a0


	//   ....[87]....
        /*063c*/ 	.word	0x0000d4b0


	//   ....[88]....
        /*0640*/ 	.word	0x0000d510


	//   ....[89]....
        /*0644*/ 	.word	0x0000d540


	//   ....[90]....
        /*0648*/ 	.word	0x0000d580


	//   ....[91]....
        /*064c*/ 	.word	0x0000d5b0


	//   ....[92]....
        /*0650*/ 	.word	0x0000d5f0


	//   ....[93]....
        /*0654*/ 	.word	0x0000d620


	//   ....[94]....
        /*0658*/ 	.word	0x0000d660


	//   ....[95]....
        /*065c*/ 	.word	0x0000d8e0


	//   ....[96]....
        /*0660*/ 	.word	0x0000d900


	//   ....[97]....
        /*0664*/ 	.word	0x0000d910


	//   ....[98]....
        /*0668*/ 	.word	0x0000d9a0


	//   ....[99]....
        /*066c*/ 	.word	0x0000d9b0


	//   ....[100]....
        /*0670*/ 	.word	0x0000da40


	//   ....[101]....
        /*0674*/ 	.word	0x0000da50


	//   ....[102]....
        /*0678*/ 	.word	0x0000dae0


	//   ....[103]....
        /*067c*/ 	.word	0x0000daf0


	//   ....[104]....
        /*0680*/ 	.word	0x0000db80


	//   ....[105]....
        /*0684*/ 	.word	0x0000db90


	//   ....[106]....
        /*0688*/ 	.word	0x0000dba0


	//   ....[107]....
        /*068c*/ 	.word	0x0000e180


	//   ....[108]....
        /*0690*/ 	.word	0x0000e1c0


	//   ....[109]....
        /*0694*/ 	.word	0x0000e1f0


	//   ....[110]....
        /*0698*/ 	.word	0x0000e230


	//   ....[111]....
        /*069c*/ 	.word	0x0000e2c0


	//   ....[112]....
        /*06a0*/ 	.word	0x0000e2f0


	//   ....[113]....
        /*06a4*/ 	.word	0x0000e360


	//   ....[114]....
        /*06a8*/ 	.word	0x0000e390


	//   ....[115]....
        /*06ac*/ 	.word	0x0000e400


	//   ....[116]....
        /*06b0*/ 	.word	0x0000e420


	//   ....[117]....
        /*06b4*/ 	.word	0x0000e460


	//   ....[118]....
        /*06b8*/ 	.word	0x0000e4b0


	//   ....[119]....
        /*06bc*/ 	.word	0x0000e890


	//   ....[120]....
        /*06c0*/ 	.word	0x0000e8e0


	//   ....[121]....
        /*06c4*/ 	.word	0x0000e910


	//   ....[122]....
        /*06c8*/ 	.word	0x0000e920


	//   ....[123]....
        /*06cc*/ 	.word	0x0000e950


	//   ....[124]....
        /*06d0*/ 	.word	0x0000e980


	//   ....[125]....
        /*06d4*/ 	.word	0x0000e9b0


	//   ....[126]....
        /*06d8*/ 	.word	0x0000e9e0


	//   ....[127]....
        /*06dc*/ 	.word	0x0000eb60


	//   ....[128]....
        /*06e0*/ 	.word	0x0000eb90


	//   ....[129]....
        /*06e4*/ 	.word	0x0000ebc0


	//   ....[130]....
        /*06e8*/ 	.word	0x0000ebf0


	//   ....[131]....
        /*06ec*/ 	.word	0x0000ec20


	//   ....[132]....
        /*06f0*/ 	.word	0x0000ec50


	//   ....[133]....
        /*06f4*/ 	.word	0x0000ed10


	//   ....[134]....
        /*06f8*/ 	.word	0x0000ed30


	//   ....[135]....
        /*06fc*/ 	.word	0x0000eda0


	//   ....[136]....
        /*0700*/ 	.word	0x0000f210


	//   ....[137]....
        /*0704*/ 	.word	0x0000f700


	//   ....[138]....
        /*0708*/ 	.word	0x0000f7f0


	//   ....[139]....
        /*070c*/ 	.word	0x0000f890


	//   ....[140]....
        /*0710*/ 	.word	0x0000f8f0


	//   ....[141]....
        /*0714*/ 	.word	0x0000fa00


	//   ....[142]....
        /*0718*/ 	.word	0x0000fa70


	//   ....[143]....
        /*071c*/ 	.word	0x0000fb80


	//   ....[144]....
        /*0720*/ 	.word	0x0000fbf0


	//   ....[145]....
        /*0724*/ 	.word	0x0000fd00


	//   ....[146]....
        /*0728*/ 	.word	0x0000fd70


	//   ....[147]....
        /*072c*/ 	.word	0x0000fe80


	//   ....[148]....
        /*0730*/ 	.word	0x0000fef0


	//   ....[149]....
        /*0734*/ 	.word	0x0000ff90


	//   ....[150]....
        /*0738*/ 	.word	0x000100a0


	//   ....[151]....
        /*073c*/ 	.word	0x00010110


	//   ....[152]....
        /*0740*/ 	.word	0x00010190


	//   ....[153]....
        /*0744*/ 	.word	0x00010250


	//   ....[154]....
        /*0748*/ 	.word	0x000102d0


	//   ....[155]....
        /*074c*/ 	.word	0x000103b0


	//   ....[156]....
        /*0750*/ 	.word	0x00010430


	//   ....[157]....
        /*0754*/ 	.word	0x00010510


	//   ....[158]....
        /*0758*/ 	.word	0x00010590


	//   ....[159]....
        /*075c*/ 	.word	0x00010670


	//   ....[160]....
        /*0760*/ 	.word	0x000106f0


	//   ....[161]....
        /*0764*/ 	.word	0x000107d0


	//   ....[162]....
        /*0768*/ 	.word	0x00010850


	//   ....[163]....
        /*076c*/ 	.word	0x00010930


	//   ....[164]....
        /*0770*/ 	.word	0x000109b0


	//   ....[165]....
        /*0774*/ 	.word	0x00010a70


	//   ....[166]....
        /*0778*/ 	.word	0x00010ba0


	//   ....[167]....
        /*077c*/ 	.word	0x00010c70


	//   ....[168]....
        /*0780*/ 	.word	0x00010ce0


	//   ....[169]....
        /*0784*/ 	.word	0x00010db0


	//   ....[170]....
        /*0788*/ 	.word	0x00010e10


	//   ....[171]....
        /*078c*/ 	.word	0x00010ee0


	//   ....[172]....
        /*0790*/ 	.word	0x00010f40


	//   ....[173]....
        /*0794*/ 	.word	0x00011010


	//   ....[174]....
        /*0798*/ 	.word	0x00011070


	//   ....[175]....
        /*079c*/ 	.word	0x00011140


	//   ....[176]....
        /*07a0*/ 	.word	0x000111a0


	//   ....[177]....
        /*07a4*/ 	.word	0x00011280


	//   ....[178]....
        /*07a8*/ 	.word	0x00011370


	//   ....[179]....
        /*07ac*/ 	.word	0x00011410


	//   ....[180]....
        /*07b0*/ 	.word	0x00011470


	//   ....[181]....
        /*07b4*/ 	.word	0x00011570


	//   ....[182]....
        /*07b8*/ 	.word	0x000115d0


	//   ....[183]....
        /*07bc*/ 	.word	0x000116d0


	//   ....[184]....
        /*07c0*/ 	.word	0x00011730


	//   ....[185]....
        /*07c4*/ 	.word	0x00011830


	//   ....[186]....
        /*07c8*/ 	.word	0x00011890


	//   ....[187]....
        /*07cc*/ 	.word	0x00011990


	//   ....[188]....
        /*07d0*/ 	.word	0x000119f0


	//   ....[189]....
        /*07d4*/ 	.word	0x00011ac0


	//   ....[190]....
        /*07d8*/ 	.word	0x00011c00


	//   ....[191]....
        /*07dc*/ 	.word	0x00011cb0


	//   ....[192]....
        /*07e0*/ 	.word	0x00011d80


	//   ....[193]....
        /*07e4*/ 	.word	0x00011e50


	//   ....[194]....
        /*07e8*/ 	.word	0x00011eb0


	//   ....[195]....
        /*07ec*/ 	.word	0x00011fa0


	//   ....[196]....
        /*07f0*/ 	.word	0x00012000


	//   ....[197]....
        /*07f4*/ 	.word	0x000120f0


	//   ....[198]....
        /*07f8*/ 	.word	0x00012150


	//   ....[199]....
        /*07fc*/ 	.word	0x00012240


	//   ....[200]....
        /*0800*/ 	.word	0x000122a0


	//   ....[201]....
        /*0804*/ 	.word	0x00012380


	//   ....[202]....
        /*0808*/ 	.word	0x00012410


	//   ....[203]....
        /*080c*/ 	.word	0x000124b0


	//   ....[204]....
        /*0810*/ 	.word	0x000125d0


	//   ....[205]....
        /*0814*/ 	.word	0x00012640


	//   ....[206]....
        /*0818*/ 	.word	0x000126b0


	//   ....[207]....
        /*081c*/ 	.word	0x00012720


	//   ....[208]....
        /*0820*/ 	.word	0x00012790


	//   ....[209]....
        /*0824*/ 	.word	0x00012810


	//   ....[210]....
        /*0828*/ 	.word	0x000128a0


	//   ....[211]....
        /*082c*/ 	.word	0x00012930


	//   ....[212]....
        /*0830*/ 	.word	0x000129a0


	//   ....[213]....
        /*0834*/ 	.word	0x00012a10


	//   ....[214]....
        /*0838*/ 	.word	0x00012a80


	//   ....[215]....
        /*083c*/ 	.word	0x00012b00


	//   ....[216]....
        /*0840*/ 	.word	0x00012b70


	//   ....[217]....
        /*0844*/ 	.word	0x00012c10


	//   ....[218]....
        /*0848*/ 	.word	0x00012ca0


	//   ....[219]....
        /*084c*/ 	.word	0x00012dc0


	//----- nvinfo : EIATTR_REG_RECONFIG
	.align		4
.L_617:
        /*0850*/ 	.byte	0x01, 0x54
	.zero		2


	//----- nvinfo : EIATTR_SYSCALL_OFFSETS
	.align		4
        /*0854*/ 	.byte	0x04, 0x46
        /*0856*/ 	.short	(.L_619 - .L_618)


	//   ....[0]....
.L_618:
        /*0858*/ 	.word	0x000016d0


	//   ....[1]....
        /*085c*/ 	.word	0x0000b280


	//   ....[2]....
        /*0860*/ 	.word	0x0000b3d0


	//   ....[3]....
        /*0864*/ 	.word	0x0000b4c0


	//   ....[4]....
        /*0868*/ 	.word	0x0000c3e0


	//----- nvinfo : EIATTR_MBARRIER_INSTR_OFFSETS
	.align		4
.L_619:
        /*086c*/ 	.byte	0x04, 0x39
        /*086e*/ 	.short	(.L_621 - .L_620)


	//   ....[0]....
.L_620:
        /*0870*/ 	.word	0x00000180
        /*0874*/ 	.word	0x000000ff
        /*0878*/ 	.word	0x00030800
        /*087c*/ 	.short	0x0100
        /*087e*/ 	.byte	0x08
	.zero		1


	//   ....[1]....
        /*0880*/ 	.word	0x00000190
        /*0884*/ 	.word	0x000000ff
        /*0888*/ 	.word	0x00030820
        /*088c*/ 	.short	0x0100
        /*088e*/ 	.byte	0x08
	.zero		1


	//   ....[2]....
        /*0890*/ 	.word	0x00000280
        /*0894*/ 	.word	0x000000ff
        /*0898*/ 	.word	0x00030830
        /*089c*/ 	.short	0x0100
        /*089e*/ 	.byte	0x08
	.zero		1


	//   ....[3]....
        /*08a0*/ 	.word	0x00000290
        /*08a4*/ 	.word	0x000000ff
        /*08a8*/ 	.word	0x00030840
        /*08ac*/ 	.short	0x0100
        /*08ae*/ 	.byte	0x08
	.zero		1


	//   ....[4]....
        /*08b0*/ 	.word	0x000002a0
        /*08b4*/ 	.word	0x000000ff
        /*08b8*/ 	.word	0x00030838
        /*08bc*/ 	.short	0x0100
        /*08be*/ 	.byte	0x08
	.zero		1


	//   ....[5]....
        /*08c0*/ 	.word	0x000002b0
        /*08c4*/ 	.word	0x000000ff
        /*08c8*/ 	.word	0x00030848
        /*08cc*/ 	.short	0x0100
        /*08ce*/ 	.byte	0x08
	.zero		1


	//   ....[6]....
        /*08d0*/ 	.word	0x000003e0
        /*08d4*/ 	.word	0x000000ff
        /*08d8*/ 	.word	0x00030850
        /*08dc*/ 	.short	0x0100
        /*08de*/ 	.byte	0x08
	.zero		1


	//   ....[7]....
        /*08e0*/ 	.word	0x000003f0
        /*08e4*/ 	.word	0x000000ff
        /*08e8*/ 	.word	0x00030860
        /*08ec*/ 	.short	0x0100
        /*08ee*/ 	.byte	0x08
	.zero		1


	//   ....[8]....
        /*08f0*/ 	.word	0x00000400
        /*08f4*/ 	.word	0x000000ff
        /*08f8*/ 	.word	0x00030858
        /*08fc*/ 	.short	0x0100
        /*08fe*/ 	.byte	0x08
	.zero		1


	//   ....[9]....
        /*0900*/ 	.word	0x00000410
        /*0904*/ 	.word	0x000000ff
        /*0908*/ 	.word	0x00030868
        /*090c*/ 	.short	0x0100
        /*090e*/ 	.byte	0x08
	.zero		1


	//   ....[10]....
        /*0910*/ 	.word	0x00000500
        /*0914*/ 	.word	0x000000ff
        /*0918*/ 	.word	0x00030870
        /*091c*/ 	.short	0x0100
        /*091e*/ 	.byte	0x06
	.zero		1


	//   ....[11]....
        /*0920*/ 	.word	0x00000510
        /*0924*/ 	.word	0x000000ff
        /*0928*/ 	.word	0x00030880
        /*092c*/ 	.short	0x0100
        /*092e*/ 	.byte	0x06
	.zero		1


	//   ....[12]....
        /*0930*/ 	.word	0x00000520
        /*0934*/ 	.word	0x000000ff
        /*0938*/ 	.word	0x00030878
        /*093c*/ 	.short	0x0100
        /*093e*/ 	.byte	0x06
	.zero		1


	//   ....[13]....
        /*0940*/ 	.word	0x00000530
        /*0944*/ 	.word	0x000000ff
        /*0948*/ 	.word	0x00030888
        /*094c*/ 	.short	0x0100
        /*094e*/ 	.byte	0x06
	.zero		1


	//   ....[14]....
        /*0950*/ 	.word	0x00000660
        /*0954*/ 	.word	0x000000ff
        /*0958*/ 	.word	0x00030890
        /*095c*/ 	.short	0x0100
        /*095e*/ 	.byte	0x08
	.zero		1


	//   ....[15]....
        /*0960*/ 	.word	0x00000670
        /*0964*/ 	.word	0x000000ff
        /*0968*/ 	.word	0x000308a0
        /*096c*/ 	.short	0x0100
        /*096e*/ 	.byte	0x08
	.zero		1


	//   ....[16]....
        /*0970*/ 	.word	0x00000680
        /*0974*/ 	.word	0x000000ff
        /*0978*/ 	.word	0x00030898
        /*097c*/ 	.short	0x0100
        /*097e*/ 	.byte	0x08
	.zero		1


	//   ....[17]....
        /*0980*/ 	.word	0x00000690
        /*0984*/ 	.word	0x000000ff
        /*0988*/ 	.word	0x000308a8
        /*098c*/ 	.short	0x0100
        /*098e*/ 	.byte	0x08
	.zero		1


	//   ....[18]....
        /*0990*/ 	.word	0x000007d0
        /*0994*/ 	.word	0x000000ff
        /*0998*/ 	.word	0x000308b0
        /*099c*/ 	.short	0x0100
        /*099e*/ 	.byte	0x08
	.zero		1


	//   ....[19]....
        /*09a0*/ 	.word	0x000007e0
        /*09a4*/ 	.word	0x000000ff
        /*09a8*/ 	.word	0x000308c0
        /*09ac*/ 	.short	0x0100
        /*09ae*/ 	.byte	0x08
	.zero		1


	//   ....[20]....
        /*09b0*/ 	.word	0x000007f0
        /*09b4*/ 	.word	0x000000ff
        /*09b8*/ 	.word	0x000308b8
        /*09bc*/ 	.short	0x0100
        /*09be*/ 	.byte	0x08
	.zero		1


	//   ....[21]....
        /*09c0*/ 	.word	0x00000800
        /*09c4*/ 	.word	0x000000ff
        /*09c8*/ 	.word	0x000308c8
        /*09cc*/ 	.short	0x0100
        /*09ce*/ 	.byte	0x08
	.zero		1


	//   ....[22]....
        /*09d0*/ 	.word	0x00001770
        /*09d4*/ 	.word	0x000000ff
        /*09d8*/ 	.word	0x00030800
        /*09dc*/ 	.short	0x010a
        /*09de*/ 	.byte	0x28
	.zero		1


	//   ....[23]....
        /*09e0*/ 	.word	0x000017f0
        /*09e4*/ 	.word	0x00000000
        /*09e8*/ 	.word	0x00030830
        /*09ec*/ 	.short	0x010a
        /*09ee*/ 	.byte	0x3f
	.zero		1


	//   ....[24]....
        /*09f0*/ 	.word	0x00001840
        /*09f4*/ 	.word	0x00000000
        /*09f8*/ 	.word	0x00030830
        /*09fc*/ 	.short	0x010a
        /*09fe*/ 	.byte	0x3f
	.zero		1


	//   ....[25]....
        /*0a00*/ 	.word	0x00002e00
        /*0a04*/ 	.word	0x000000ff
        /*0a08*/ 	.word	0x00000000
        /*0a0c*/ 	.short	0x0101
        /*0a0e*/ 	.byte	0x04
	.zero		1


	//   ....[26]....
        /*0a10*/ 	.word	0x000042c0
        /*0a14*/ 	.word	0x000000ff
        /*0a18*/ 	.word	0x00030830
        /*0a1c*/ 	.short	0x010a
        /*0a1e*/ 	.byte	0x09
	.zero		1


	//   ....[27]....
        /*0a20*/ 	.word	0x00004300
        /*0a24*/ 	.word	0x000000ff
        /*0a28*/ 	.word	0x00030830
        /*0a2c*/ 	.short	0x010a
        /*0a2e*/ 	.byte	0x09
	.zero		1


	//   ....[28]....
        /*0a30*/ 	.word	0x00004e20
        /*0a34*/ 	.word	0x000000ff
        /*0a38*/ 	.word	0x00030850
        /*0a3c*/ 	.short	0x010a
        /*0a3e*/ 	.byte	0x0a
	.zero		1


	//   ....[29]....
        /*0a40*/ 	.word	0x00004e60
        /*0a44*/ 	.word	0x000000ff
        /*0a48*/ 	.word	0x00030850
        /*0a4c*/ 	.short	0x010a
        /*0a4e*/ 	.byte	0x0a
	.zero		1


	//   ....[30]....
        /*0a50*/ 	.word	0x000054f0
        /*0a54*/ 	.word	0x000000ff
        /*0a58*/ 	.word	0x00000000
        /*0a5c*/ 	.short	0x0101
        /*0a5e*/ 	.byte	0x09
	.zero		1


	//   ....[31]....
        /*0a60*/ 	.word	0x000064f0
        /*0a64*/ 	.word	0x000000ff
        /*0a68*/ 	.word	0x00000000
        /*0a6c*/ 	.short	0x0101
        /*0a6e*/ 	.byte	0x0a
	.zero		1


	//   ....[32]....
        /*0a70*/ 	.word	0x00006ce0
        /*0a74*/ 	.word	0x000000ff
        /*0a78*/ 	.word	0x00030850
        /*0a7c*/ 	.short	0x010a
        /*0a7e*/ 	.byte	0x05
	.zero		1


	//   ....[33]....
        /*0a80*/ 	.word	0x00006d20
        /*0a84*/ 	.word	0x000000ff
        /*0a88*/ 	.word	0x00030850
        /*0a8c*/ 	.short	0x010a
        /*0a8e*/ 	.byte	0x05
	.zero		1


	//   ....[34]....
        /*0a90*/ 	.word	0x00007240
        /*0a94*/ 	.word	0x000000ff
        /*0a98*/ 	.word	0x00000000
        /*0a9c*/ 	.short	0x0101
        /*0a9e*/ 	.byte	0x04
	.zero		1


	//   ....[35]....
        /*0aa0*/ 	.word	0x00008ea0
        /*0aa4*/ 	.word	0x0000002a
        /*0aa8*/ 	.word	0x00000000
        /*0aac*/ 	.short	0x0101
        /*0aae*/ 	.byte	0x3f
	.zero		1


	//   ....[36]....
        /*0ab0*/ 	.word	0x0000ba60
        /*0ab4*/ 	.word	0x00000007
        /*0ab8*/ 	.word	0x00030840
        /*0abc*/ 	.short	0x010a
        /*0abe*/ 	.byte	0x3f
	.zero		1


	//   ....[37]....
        /*0ac0*/ 	.word	0x0000c110
        /*0ac4*/ 	.word	0x00000007
        /*0ac8*/ 	.word	0x00030830
        /*0acc*/ 	.short	0x0107
        /*0ace*/ 	.byte	0x3f
	.zero		1


	//   ....[38]....
        /*0ad0*/ 	.word	0x0000c1e0
        /*0ad4*/ 	.word	0x00000007
        /*0ad8*/ 	.word	0x00030830
        /*0adc*/ 	.short	0x0101
        /*0ade*/ 	.byte	0x3f
	.zero		1


	//   ....[39]....
        /*0ae0*/ 	.word	0x0000cd30
        /*0ae4*/ 	.word	0x00000016
        /*0ae8*/ 	.word	0x00030800
        /*0aec*/ 	.short	0x0107
        /*0aee*/ 	.byte	0x3f
	.zero		1


	//   ....[40]....
        /*0af0*/ 	.word	0x0000ce30
        /*0af4*/ 	.word	0x00000016
        /*0af8*/ 	.word	0x00030800
        /*0afc*/ 	.short	0x0101
        /*0afe*/ 	.byte	0x3f
	.zero		1


	//   ....[41]....
        /*0b00*/ 	.word	0x0000ce50
        /*0b04*/ 	.word	0x00000016
        /*0b08*/ 	.word	0x00030820
        /*0b0c*/ 	.short	0x010a
        /*0b0e*/ 	.byte	0x3f
	.zero		1


	//   ....[42]....
        /*0b10*/ 	.word	0x0000d230
        /*0b14*/ 	.word	0x00000007
        /*0b18*/ 	.word	0x00030840
        /*0b1c*/ 	.short	0x010a
        /*0b1e*/ 	.byte	0x3f
	.zero		1


	//   ....[43]....
        /*0b20*/ 	.word	0x0000d710
        /*0b24*/ 	.word	0x00000007
        /*0b28*/ 	.word	0x00030830
        /*0b2c*/ 	.short	0x0107
        /*0b2e*/ 	.byte	0x3f
	.zero		1


	//   ....[44]....
        /*0b30*/ 	.word	0x0000d7c0
        /*0b34*/ 	.word	0x00000007
        /*0b38*/ 	.word	0x00030830
        /*0b3c*/ 	.short	0x0101
        /*0b3e*/ 	.byte	0x3f
	.zero		1


	//   ....[45]....
        /*0b40*/ 	.word	0x0000d830
        /*0b44*/ 	.word	0x00000006
        /*0b48*/ 	.word	0x00030860
        /*0b4c*/ 	.short	0x010a
        /*0b4e*/ 	.byte	0x3f
	.zero		1


	//   ....[46]....
        /*0b50*/ 	.word	0x0000dd80
        /*0b54*/ 	.word	0x00000006
        /*0b58*/ 	.word	0x00030850
        /*0b5c*/ 	.short	0x0107
        /*0b5e*/ 	.byte	0x3f
	.zero		1


	//   ....[47]....
        /*0b60*/ 	.word	0x0000ded0
        /*0b64*/ 	.word	0x00000006
        /*0b68*/ 	.word	0x00030850
        /*0b6c*/ 	.short	0x0101
        /*0b6e*/ 	.byte	0x3f
	.zero		1


	//   ....[48]....
        /*0b70*/ 	.word	0x0000e0d0
        /*0b74*/ 	.word	0x00000000
        /*0b78*/ 	.word	0x00030860
        /*0b7c*/ 	.short	0x010a
        /*0b7e*/ 	.byte	0x3f
	.zero		1


	//   ....[49]....
        /*0b80*/ 	.word	0x0000e5e0
        /*0b84*/ 	.word	0x00000000
        /*0b88*/ 	.word	0x00030850
        /*0b8c*/ 	.short	0x0107
        /*0b8e*/ 	.byte	0x3f
	.zero		1


	//   ....[50]....
        /*0b90*/ 	.word	0x0000e690
        /*0b94*/ 	.word	0x00000000
        /*0b98*/ 	.word	0x00030850
        /*0b9c*/ 	.short	0x0101
        /*0b9e*/ 	.byte	0x3f
	.zero		1


	//   ....[51]....
        /*0ba0*/ 	.word	0x0000f190
        /*0ba4*/ 	.word	0x00000004
        /*0ba8*/ 	.word	0x00030820
        /*0bac*/ 	.short	0x010a
        /*0bae*/ 	.byte	0x3f
	.zero		1


	//   ....[52]....
        /*0bb0*/ 	.word	0x0000f330
        /*0bb4*/ 	.word	0x00000005
        /*0bb8*/ 	.word	0x00030840
        /*0bbc*/ 	.short	0x010a
        /*0bbe*/ 	.byte	0x3f
	.zero		1


	//   ....[53]....
        /*0bc0*/ 	.word	0x0000f3d0
        /*0bc4*/ 	.word	0x0000001b
        /*0bc8*/ 	.word	0x00030840
        /*0bcc*/ 	.short	0x010a
        /*0bce*/ 	.byte	0x3f
	.zero		1


	//   ....[54]....
        /*0bd0*/ 	.word	0x0000f410
        /*0bd4*/ 	.word	0x00000005
        /*0bd8*/ 	.word	0x00030860
        /*0bdc*/ 	.short	0x010a
        /*0bde*/ 	.byte	0x3f
	.zero		1


	//   ....[55]....
        /*0be0*/ 	.word	0x0000f450
        /*0be4*/ 	.word	0x0000001b
        /*0be8*/ 	.word	0x00030860
        /*0bec*/ 	.short	0x010a
        /*0bee*/ 	.byte	0x3f
	.zero		1


	//   ....[56]....
        /*0bf0*/ 	.word	0x0000f4c0
        /*0bf4*/ 	.word	0x00000003
        /*0bf8*/ 	.word	0x00030800
        /*0bfc*/ 	.short	0x010a
        /*0bfe*/ 	.byte	0x3f
	.zero		1


	//   ....[57]....
        /*0c00*/ 	.word	0x0000f510
        /*0c04*/ 	.word	0x00000000
        /*0c08*/ 	.word	0x00030830
        /*0c0c*/ 	.short	0x010a
        /*0c0e*/ 	.byte	0x3f
	.zero		1


	//   ....[58]....
        /*0c10*/ 	.word	0x0000f570
        /*0c14*/ 	.word	0x00000004
        /*0c18*/ 	.word	0x00030830
        /*0c1c*/ 	.short	0x010a
        /*0c1e*/ 	.byte	0x3f
	.zero		1


	//   ....[59]....
        /*0c20*/ 	.word	0x0000f5d0
        /*0c24*/ 	.word	0x00000003
        /*0c28*/ 	.word	0x00030850
        /*0c2c*/ 	.short	0x010a
        /*0c2e*/ 	.byte	0x3f
	.zero		1


	//   ....[60]....
        /*0c30*/ 	.word	0x0000f630
        /*0c34*/ 	.word	0x00000007
        /*0c38*/ 	.word	0x00030850
        /*0c3c*/ 	.short	0x010a
        /*0c3e*/ 	.byte	0x3f
	.zero		1


	//   ....[61]....
        /*0c40*/ 	.word	0x0000f740
        /*0c44*/ 	.word	0x00000007
        /*0c48*/ 	.word	0x00030840
        /*0c4c*/ 	.short	0x010a
        /*0c4e*/ 	.byte	0x3f
	.zero		1


	//   ....[62]....
        /*0c50*/ 	.word	0x00010aa0
        /*0c54*/ 	.word	0x00000016
        /*0c58*/ 	.word	0x00030820
        /*0c5c*/ 	.short	0x010a
        /*0c5e*/ 	.byte	0x3f
	.zero		1


	//   ....[63]....
        /*0c60*/ 	.word	0x00010af0
        /*0c64*/ 	.word	0x00000007
        /*0c68*/ 	.word	0x00030840
        /*0c6c*/ 	.short	0x010a
        /*0c6e*/ 	.byte	0x3f
	.zero		1


	//   ....[64]....
        /*0c70*/ 	.word	0x000112c0
        /*0c74*/ 	.word	0x00000006
        /*0c78*/ 	.word	0x00030860
        /*0c7c*/ 	.short	0x010a
        /*0c7e*/ 	.byte	0x3f
	.zero		1


	//   ....[65]....
        /*0c80*/ 	.word	0x00011b50
        /*0c84*/ 	.word	0x00000000
        /*0c88*/ 	.word	0x00030860
        /*0c8c*/ 	.short	0x010a
        /*0c8e*/ 	.byte	0x3f
	.zero		1


	//   ....[66]....
        /*0c90*/ 	.word	0x00012ce0
        /*0c94*/ 	.word	0x00000004
        /*0c98*/ 	.word	0x00030820
        /*0c9c*/ 	.short	0x010a
        /*0c9e*/ 	.byte	0x3f
	.zero		1


	//   ....[67]....
        /*0ca0*/ 	.word	0x00012e80
        /*0ca4*/ 	.word	0x00000005
        /*0ca8*/ 	.word	0x00030840
        /*0cac*/ 	.short	0x010a
        /*0cae*/ 	.byte	0x3f
	.zero		1


	//   ....[68]....
        /*0cb0*/ 	.word	0x00012ed0
        /*0cb4*/ 	.word	0x0000001b
        /*0cb8*/ 	.word	0x00030840
        /*0cbc*/ 	.short	0x010a
        /*0cbe*/ 	.byte	0x3f
	.zero		1


	//   ....[69]....
        /*0cc0*/ 	.word	0x00012f20
        /*0cc4*/ 	.word	0x00000005
        /*0cc8*/ 	.word	0x00030860
        /*0ccc*/ 	.short	0x010a
        /*0cce*/ 	.byte	0x3f
	.zero		1


	//----- nvinfo : EIATTR_NUM_MBARRIERS
	.align		4
.L_621:
        /*0cd0*/ 	.byte	0x03, 0x38
        /*0cd2*/ 	.short	0x0016


	//----- nvinfo : EIATTR_EXIT_INSTR_OFFSETS
	.align		4
        /*0cd4*/ 	.byte	0x04, 0x1c
        /*0cd6*/ 	.short	(.L_623 - .L_622)


	//   ....[0]....
.L_622:
        /*0cd8*/ 	.word	0x00000990


	//   ....[1]....
        /*0cdc*/ 	.word	0x0000a070


	//   ....[2]....
        /*0ce0*/ 	.word	0x0000f4a0


	//----- nvinfo : EIATTR_MAX_THREADS
	.align		4
.L_623:
        /*0ce4*/ 	.byte	0x04, 0x05
        /*0ce6*/ 	.short	(.L_625 - .L_624)
.L_624:
        /*0ce8*/ 	.word	0x00000180
        /*0cec*/ 	.word	0x00000001
        /*0cf0*/ 	.word	0x00000001


	//----- nvinfo : EIATTR_CRS_STACK_SIZE
	.align		4
.L_625:
        /*0cf4*/ 	.byte	0x04, 0x1e
        /*0cf6*/ 	.short	(.L_627 - .L_626)
.L_626:
        /*0cf8*/ 	.word	0x00000000


	//----- nvinfo : EIATTR_CBANK_PARAM_SIZE
	.align		4
.L_627:
        /*0cfc*/ 	.byte	0x03, 0x19
        /*0cfe*/ 	.short	0x0af0


	//----- nvinfo : EIATTR_PARAM_CBANK
	.align		4
        /*0d00*/ 	.byte	0x04, 0x0a
        /*0d02*/ 	.short	(.L_629 - .L_628)
	.align		4
.L_628:
        /*0d04*/ 	.word	index@(.nv.constant0._ZN7cutlass13device_kernelIN5flash11enable_sm90INS1_16FlashAttnFwdSm90INS1_25CollectiveMainloopFwdSm90ILi2EN4cute5tupleIJNS5_1CILi1EEES8_S8_EEENS6_IJNS7_ILi128EEENS7_ILi96EEENS7_ILi192EEEEEELi192ENS_6half_tEfNS_4arch4Sm90ELb0ELb0ELb1ELb1ELb1ELb0ELb0ELb1ELb1ELb1ELb0ELb0EEENS1_21CollectiveEpilogueFwdINS6_IJSA_SC_SB_EEES9_SE_SG_Li256ELb1ELb1ELb0ELb0EEENS1_36VarlenDynamicPersistentTileSchedulerILi128ELi96ELi256ELi128ELb0ELb1ELb1ELb0ELb1ELb1EEEEEEEEEvNT_6ParamsE)
        /*0d08*/ 	.short	0x0210
        /*0d0a*/ 	.short	0x0af0


	//----- nvinfo : EIATTR_SW_WAR
	.align		4
.L_629:
        /*0d0c*/ 	.byte	0x04, 0x36
        /*0d0e*/ 	.short	(.L_631 - .L_630)
.L_630:
        /*0d10*/ 	.word	0x00000008
.L_631:


//--------------------- .nv.info._ZN7cutlass13device_kernelIN5flash11enable_sm90INS1_16FlashAttnFwdSm90INS1_25CollectiveMainloopFwdSm90ILi2EN4cute5tupleIJNS5_1CILi1EEES8_S8_EEENS6_IJNS7_ILi128EEENS7_ILi96EEENS7_ILi192EEEEEELi192ENS_6half_tEfNS_4arch4Sm90ELb0ELb0ELb1ELb1ELb1ELb1ELb0ELb1ELb1ELb1ELb0ELb0EEENS1_21CollectiveEpilogueFwdINS6_IJSA_SC_SB_EEES9_SE_SG_Li256ELb1ELb1ELb0ELb0EEENS1_36VarlenDynamicPersistentTileSchedulerILi128ELi96ELi256ELi128ELb0ELb1ELb1ELb0ELb1ELb1EEEEEEEEEvNT_6ParamsE --------------------------
	.section	.nv.info._ZN7cutlass13device_kernelIN5flash11enable_sm90INS1_16FlashAttnFwdSm90INS1_25CollectiveMainloopFwdSm90ILi2EN4cute5tupleIJNS5_1CILi1EEES8_S8_EEENS6_IJNS7_ILi128EEENS7_ILi96EEENS7_ILi192EEEEEELi192ENS_6half_tEfNS_4arch4Sm90ELb0ELb0ELb1ELb1ELb1ELb1ELb0ELb1ELb1ELb1ELb0ELb0EEENS1_21CollectiveEpilogueFwdINS6_IJSA_SC_SB_EEES9_SE_SG_Li256ELb1ELb1ELb0ELb0EEENS1_36VarlenDynamicPersistentTileSchedulerILi128ELi96ELi256ELi128ELb0ELb1ELb1ELb0ELb1ELb1EEEEEEEEEvNT_6ParamsE,"",@"SHT_CUDA_INFO"
	.sectionflags	@""
	.align	4


	//----- nvinfo : EIATTR_CUDA_API_VERSION
	.align		4
        /*0000*/ 	.byte	0x04, 0x37
        /*0002*/ 	.short	(.L_633 - .L_632)
.L_632:
        /*0004*/ 	.word	0x00000082


	//----- nvinfo : EIATTR_KPARAM_INFO
	.align		4
.L_633:
        /*0008*/ 	.byte	0x04, 0x17
        /*000a*/ 	.short	(.L_635 - .L_634)
.L_634:
        /*000c*/ 	.word	0x00000000
        /*0010*/ 	.short	0x0000
        /*0012*/ 	.short	0x0070
        /*0014*/ 	.byte	0x00, 0xf0, 0x01, 0x2a


	//----- nvinfo : EIATTR_SPARSE_MMA_MASK
	.align		4
.L_635:
        /*0018*/ 	.byte	0x03, 0x50
        /*001a*/ 	.short	0x0000


	//----- nvinfo : EIATTR_MAXREG_COUNT
	.align		4
        /*001c*/ 	.byte	0x03, 0x1b
        /*001e*/ 	.short	0x00a8


	//----- nvinfo : EIATTR_NUM_BARRIERS
	.align		4
        /*0020*/ 	.byte	0x02, 0x4c
        /*0022*/ 	.byte	0x10
	.zero		1


	//----- nvinfo : EIATTR_EXTERNS
	.align		4
        /*0024*/ 	.byte	0x04, 0x0f
        /*0026*/ 	.short	(.L_637 - .L_636)


	//   ....[0]....
	.align		4
.L_636:
        /*0028*/ 	.word	index@(__assertfail)


	//----- nvinfo : EIATTR_ANNOTATIONS
	.align		4
.L_637:
        /*002c*/ 	.byte	0x04, 0x55
        /*002e*/ 	.short	(.L_639 - .L_638)


	//   ....[0]....
.L_638:
        /* <DEDUP_REMOVED lines=61> */


	//----- nvinfo : EIATTR_MERCURY_ISA_VERSION
	.align		4
.L_639:
        /*03e8*/ 	.byte	0x03, 0x5f
        /*03ea*/ 	.short	0x0101


	//----- nvinfo : EIATTR_UNUSED_LOAD_BYTE_OFFSET
	.align		4
        /*03ec*/ 	.byte	0x04, 0x44
        /*03ee*/ 	.short	(.L_641 - .L_640)


	//   ....[0]....
.L_640:
        /*03f0*/ 	.word	0x00000a30
        /*03f4*/ 	.word	0x0000fff0


	//   ....[1]....
        /*03f8*/ 	.word	0x000172b0
        /*03fc*/ 	.word	0x0000fff0


	//----- nvinfo : EIATTR_INT_WARP_WIDE_INSTR_OFFSETS
	.align		4
.L_641:
        /*0400*/ 	.byte	0x04, 0x31
        /*0402*/ 	.short	(.L_643 - .L_642)


	//   ....[0]....
.L_642:
        /*0404*/ 	.word	0x00000130


	//   ....[1]....
        /*0408*/ 	.word	0x00000170


	//   ....[2]....
        /*040c*/ 	.word	0x000001e0


	//   ....[3]....
        /*0410*/ 	.word	0x0001c030


	//   ....[4]....
        /*0414*/ 	.word	0x0001c0c0


	//   ....[5]....
        /*0418*/ 	.word	0x0001eff0


	//   ....[6]....
        /*041c*/ 	.word	0x0001f080


	//----- nvinfo : EIATTR_COOP_GROUP_MASK_REGIDS
	.align		4
.L_643:
        /*0420*/ 	.byte	0x04, 0x29
        /*0422*/ 	.short	(.L_645 - .L_644)


	//   ....[0]....
.L_644:
        /*0424*/ 	.word	0xffffffff


	//   ....[1]....
        /*0428*/ 	.word	0xffffffff


	//   ....[2]....
        /*042c*/ 	.word	0xffffffff


	//   ....[3]....
        /*0430*/ 	.word	0xffffffff


	//   ....[4]....
        /*0434*/ 	.word	0xffffffff


	//   ....[5]....
        /*0438*/ 	.word	0xffffffff


	//   ....[6]....
        /*043c*/ 	.word	0xffffffff


	//   ....[7]....
        /*0440*/ 	.word	0xffffffff


	//   ....[8]....
        /*0444*/ 	.word	0xffffffff


	//   ....[9]....
        /*0448*/ 	.word	0xffffffff


	//   ....[10]....
        /*044c*/ 	.word	0xffffffff


	//   ....[11]....
        /*0450*/ 	.word	0xffffffff


	//   ....[12]....
        /*0454*/ 	.word	0xffffffff


	//   ....[13]....
        /*0458*/ 	.word	0xffffffff


	//   ....[14]....
        /*045c*/ 	.word	0xffffffff


	//   ....[15]....
        /*0460*/ 	.word	0xffffffff


	//   ....[16]....
        /*0464*/ 	.word	0xffffffff


	//   ....[17]....
        /*0468*/ 	.word	0xffffffff


	//   ....[18]....
        /*046c*/ 	.word	0xffffffff


	//   ....[19]....
        /*0470*/ 	.word	0xffffffff


	//   ....[20]....
        /*0474*/ 	.word	0xffffffff


	//   ....[21]....
        /*0478*/ 	.word	0xffffffff


	//   ....[22]....
        /*047c*/ 	.word	0xffffffff


	//   ....[23]....
        /*0480*/ 	.word	0xffffffff


	//   ....[24]....
        /*0484*/ 	.word	0xffffffff


	//   ....[25]....
        /*0488*/ 	.word	0xffffffff


	//   ....[26]....
        /*048c*/ 	.word	0xffffffff


	//   ....[27]....
        /*0490*/ 	.word	0xffffffff


	//   ....[28]....
        /*0494*/ 	.word	0xffffffff


	//   ....[29]....
        /*0498*/ 	.word	0xffffffff


	//   ....[30]....
        /*049c*/ 	.word	0xffffffff


	//   ....[31]....
        /*04a0*/ 	.word	0xffffffff


	//   ....[32]....
        /*04a4*/ 	.word	0xffffffff


	//   ....[33]....
        /*04a8*/ 	.word	0xffffffff


	//   ....[34]....
        /*04ac*/ 	.word	0xffffffff


	//   ....[35]....
        /*04b0*/ 	.word	0xffffffff


	//   ....[36]....
        /*04b4*/ 	.word	0xffffffff


	//   ....[37]....
        /*04b8*/ 	.word	0xffffffff


	//   ....[38]....
        /*04bc*/ 	.word	0xffffffff


	//   ....[39]....
        /*04c0*/ 	.word	0xffffffff


	//   ....[40]....
        /*04c4*/ 	.word	0xffffffff


	//   ....[41]....
        /*04c8*/ 	.word	0xffffffff


	//   ....[42]....
        /*04cc*/ 	.word	0xffffffff


	//   ....[43]....
        /*04d0*/ 	.word	0xffffffff


	//   ....[44]....
        /*04d4*/ 	.word	0xffffffff


	//   ....[45]....
        /*04d8*/ 	.word	0xffffffff


	//   ....[46]....
        /*04dc*/ 	.word	0xffffffff


	//   ....[47]....
        /*04e0*/ 	.word	0xffffffff


	//   ....[48]....
        /*04e4*/ 	.word	0xffffffff


	//   ....[49]....
        /*04e8*/ 	.word	0xffffffff


	//   ....[50]....
        /*04ec*/ 	.word	0xffffffff


	//   ....[51]....
        /*04f0*/ 	.word	0xffffffff


	//   ....[52]....
        /*04f4*/ 	.word	0xffffffff


	//   ....[53]....
        /*04f8*/ 	.word	0xffffffff


	//   ....[54]....
        /*04fc*/ 	.word	0xffffffff


	//   ....[55]....
        /*0500*/ 	.word	0xffffffff


	//   ....[56]....
        /*0504*/ 	.word	0xffffffff


	//   ....[57]....
        /*0508*/ 	.word	0xffffffff


	//   ....[58]....
        /*050c*/ 	.word	0xffffffff


	//   ....[59]....
        /*0510*/ 	.word	0xffffffff


	//   ....[60]....
        /*0514*/ 	.word	0xffffffff


	//   ....[61]....
        /*0518*/ 	.word	0xffffffff


	//   ....[62]....
        /*051c*/ 	.word	0xffffffff


	//   ....[63]....
        /*0520*/ 	.word	0xffffffff


	//   ....[64]....
        /*0524*/ 	.word	0xffffffff


	//   ....[65]....
        /*0528*/ 	.word	0xffffffff


	//   ....[66]....
        /*052c*/ 	.word	0xffffffff


	//   ....[67]....
        /*0530*/ 	.word	0xffffffff


	//   ....[68]....
        /*0534*/ 	.word	0xffffffff


	//   ....[69]....
        /*0538*/ 	.word	0xffffffff


	//   ....[70]....
        /*053c*/ 	.word	0xffffffff


	//   ....[71]....
        /*0540*/ 	.word	0xffffffff


	//   ....[72]....
        /*0544*/ 	.word	0xffffffff


	//   ....[73]....
        /*0548*/ 	.word	0xffffffff


	//   ....[74]....
        /*054c*/ 	.word	0xffffffff


	//   ....[75]....
        /*0550*/ 	.word	0xffffffff


	//   ....[76]....
        /*0554*/ 	.word	0xffffffff


	//   ....[77]....
        /*0558*/ 	.word	0xffffffff


	//   ....[78]....
        /*055c*/ 	.word	0xffffffff


	//   ....[79]....
        /*0560*/ 	.word	0xffffffff


	//   ....[80]....
        /*0564*/ 	.word	0xffffffff


	//   ....[81]....
        /*0568*/ 	.word	0xffffffff


	//   ....[82]....
        /*056c*/ 	.word	0xffffffff


	//   ....[83]....
        /*0570*/ 	.word	0xffffffff


	//   ....[84]....
        /*0574*/ 	.word	0xffffffff


	//   ....[85]....
        /*0578*/ 	.word	0xffffffff


	//   ....[86]....
        /*057c*/ 	.word	0xffffffff


	//   ....[87]....
        /*0580*/ 	.word	0xffffffff


	//   ....[88]....
        /*0584*/ 	.word	0xffffffff


	//   ....[89]....
        /*0588*/ 	.word	0xffffffff


	//   ....[90]....
        /*058c*/ 	.word	0xffffffff


	//   ....[91]....
        /*0590*/ 	.word	0xffffffff


	//   ....[92]....
        /*0594*/ 	.word	0xffffffff


	//   ....[93]....
        /*0598*/ 	.word	0xffffffff


	//   ....[94]....
        /*059c*/ 	.word	0xffffffff


	//   ....[95]....
        /*05a0*/ 	.word	0xffffffff


	//   ....[96]....
        /*05a4*/ 	.word	0xffffffff


	//   ....[97]....
        /*05a8*/ 	.word	0xffffffff


	//   ....[98]....
        /*05ac*/ 	.word	0xffffffff


	//   ....[99]....
        /*05b0*/ 	.word	0xffffffff


	//   ....[100]....
        /*05b4*/ 	.word	0xffffffff


	//   ....[101]....
        /*05b8*/ 	.word	0xffffffff


	//   ....[102]....
        /*05bc*/ 	.word	0xffffffff


	//   ....[103]....
        /*05c0*/ 	.word	0xffffffff


	//   ....[104]....
        /*05c4*/ 	.word	0xffffffff


	//   ....[105]....
        /*05c8*/ 	.word	0xffffffff


	//   ....[106]....
        /*05cc*/ 	.word	0xffffffff


	//   ....[107]....
        /*05d0*/ 	.word	0xffffffff


	//   ....[108]....
        /*05d4*/ 	.word	0xffffffff


	//   ....[109]....
        /*05d8*/ 	.word	0xffffffff


	//   ....[110]....
        /*05dc*/ 	.word	0xffffffff


	//   ....[111]....
        /*05e0*/ 	.word	0xffffffff


	//   ....[112]....
        /*05e4*/ 	.word	0xffffffff


	//   ....[113]....
        /*05e8*/ 	.word	0xffffffff


	//   ....[114]....
        /*05ec*/ 	.word	0xffffffff


	//   ....[115]....
        /*05f0*/ 	.word	0xffffffff


	//   ....[116]....
        /*05f4*/ 	.word	0xffffffff


	//   ....[117]....
        /*05f8*/ 	.word	0xffffffff


	//   ....[118]....
        /*05fc*/ 	.word	0xffffffff


	//   ....[119]....
        /*0600*/ 	.word	0xffffffff


	//   ....[120]....
        /*0604*/ 	.word	0xffffffff


	//   ....[121]....
        /*0608*/ 	.word	0xffffffff


	//   ....[122]....
        /*060c*/ 	.word	0xffffffff


	//   ....[123]....
        /*0610*/ 	.word	0xffffffff


	//   ....[124]....
        /*0614*/ 	.word	0xffffffff


	//   ....[125]....
        /*0618*/ 	.word	0xffffffff


	//   ....[126]....
        /*061c*/ 	.word	0xffffffff


	//   ....[127]....
        /*0620*/ 	.word	0xffffffff


	//   ....[128]....
        /*0624*/ 	.word	0xffffffff


	//   ....[129]....
        /*0628*/ 	.word	0xffffffff


	//   ....[130]....
        /*062c*/ 	.word	0xffffffff


	//   ....[131]....
        /*0630*/ 	.word	0xffffffff


	//   ....[132]....
        /*0634*/ 	.word	0xffffffff


	//   ....[133]....
        /*0638*/ 	.word	0xffffffff


	//   ....[134]....
        /*063c*/ 	.word	0xffffffff


	//   ....[135]....
        /*0640*/ 	.word	0xffffffff


	//   ....[136]....
        /*0644*/ 	.word	0xffffffff


	//   ....[137]....
        /*0648*/ 	.word	0xffffffff


	//   ....[138]....
        /*064c*/ 	.word	0xffffffff


	//   ....[139]....
        /*0650*/ 	.word	0xffffffff


	//   ....[140]....
        /*0654*/ 	.word	0xffffffff


	//   ....[141]....
        /*0658*/ 	.word	0xffffffff


	//   ....[142]....
        /*065c*/ 	.word	0xffffffff


	//   ....[143]....
        /*0660*/ 	.word	0xffffffff


	//   ....[144]....
        /*0664*/ 	.word	0xffffffff


	//   ....[145]....
        /*0668*/ 	.word	0xffffffff


	//   ....[146]....
        /*066c*/ 	.word	0xffffffff


	//   ....[147]....
        /*0670*/ 	.word	0xffffffff


	//   ....[148]....
        /*0674*/ 	.word	0xffffffff


	//   ....[149]....
        /*0678*/ 	.word	0xffffffff


	//   ....[150]....
        /*067c*/ 	.word	0xffffffff


	//   ....[151]....
        /*0680*/ 	.word	0xffffffff


	//   ....[152]....
        /*0684*/ 	.word	0xffffffff


	//   ....[153]....
        /*0688*/ 	.word	0xffffffff


	//   ....[154]....
        /*068c*/ 	.word	0xffffffff


	//   ....[155]....
        /*0690*/ 	.word	0xffffffff


	//   ....[156]....
        /*0694*/ 	.word	0xffffffff


	//   ....[157]....
        /*0698*/ 	.word	0xffffffff


	//   ....[158]....
        /*069c*/ 	.word	0xffffffff


	//   ....[159]....
        /*06a0*/ 	.word	0xffffffff


	//   ....[160]....
        /*06a4*/ 	.word	0xffffffff


	//   ....[161]....
        /*06a8*/ 	.word	0xffffffff


	//   ....[162]....
        /*06ac*/ 	.word	0xffffffff


	//   ....[163]....
        /*06b0*/ 	.word	0x0500000f


	//   ....[164]....
        /*06b4*/ 	.word	0x0500000f


	//   ....[165]....
        /*06b8*/ 	.word	0x0500000f


	//   ....[166]....
        /*06bc*/ 	.word	0x0500000f


	//   ....[167]....
        /*06c0*/ 	.word	0x0500000f


	//   ....[168]....
        /*06c4*/ 	.word	0x0500000f


	//   ....[169]....
        /*06c8*/ 	.word	0x0500000f


	//   ....[170]....
        /*06cc*/ 	.word	0x0500000f


	//   ....[171]....
        /*06d0*/ 	.word	0x0500000f


	//   ....[172]....
        /*06d4*/ 	.word	0x0500000f


	//   ....[173]....
        /*06d8*/ 	.word	0x0500000f


	//   ....[174]....
        /*06dc*/ 	.word	0x0500000f


	//   ....[175]....
        /*06e0*/ 	.word	0x0500000f


	//   ....[176]....
        /*06e4*/ 	.word	0x0500000f


	//   ....[177]....
        /*06e8*/ 	.word	0x0500000f


	//   ....[178]....
        /*06ec*/ 	.word	0x0500000f


	//   ....[179]....
        /*06f0*/ 	.word	0x0500000f


	//   ....[180]....
        /*06f4*/ 	.word	0x0500000f


	//   ....[181]....
        /*06f8*/ 	.word	0x0500000f


	//   ....[182]....
        /*06fc*/ 	.word	0x0500000f


	//   ....[183]....
        /*0700*/ 	.word	0x0500000f


	//   ....[184]....
        /*0704*/ 	.word	0x0500000f


	//   ....[185]....
        /*0708*/ 	.word	0x0500000f


	//   ....[186]....
        /*070c*/ 	.word	0x0500000f


	//   ....[187]....
        /*0710*/ 	.word	0x0500000f


	//   ....[188]....
        /*0714*/ 	.word	0x0500000f


	//   ....[189]....
        /*0718*/ 	.word	0x0500000f


	//   ....[190]....
        /*071c*/ 	.word	0x0500000f


	//   ....[191]....
        /*0720*/ 	.word	0x0500000f


	//   ....[192]....
        /*0724*/ 	.word	0x0500000f


	//   ....[193]....
        /*0728*/ 	.word	0x0500000f


	//   ....[194]....
        /*072c*/ 	.word	0x0500000f


	//   ....[195]....
        /*0730*/ 	.word	0x0500000f


	//   ....[196]....
        /*0734*/ 	.word	0x0500000f


	//   ....[197]....
        /*0738*/ 	.word	0x0500000f


	//   ....[198]....
        /*073c*/ 	.word	0x0500000f


	//   ....[199]....
        /*0740*/ 	.word	0x0500000f


	//   ....[200]....
        /*0744*/ 	.word	0x0500000f


	//   ....[201]....
        /*0748*/ 	.word	0x0500000f


	//   ....[202]....
        /*074c*/ 	.word	0x0500000f


	//   ....[203]....
        /*0750*/ 	.word	0x0500000f


	//   ....[204]....
        /*0754*/ 	.word	0x0500000f


	//   ....[205]....
        /*0758*/ 	.word	0x0500000f


	//   ....[206]....
        /*075c*/ 	.word	0x0500000f


	//   ....[207]....
        /*0760*/ 	.word	0x0500000f


	//   ....[208]....
        /*0764*/ 	.word	0x0500000f


	//   ....[209]....
        /*0768*/ 	.word	0x0500000f


	//   ....[210]....
        /*076c*/ 	.word	0x0500000f


	//   ....[211]....
        /*0770*/ 	.word	0x0500000f


	//   ....[212]....
        /*0774*/ 	.word	0x0500000f


	//   ....[213]....
        /*0778*/ 	.word	0x0500000f


	//   ....[214]....
        /*077c*/ 	.word	0x0500000f


	//   ....[215]....
        /*0780*/ 	.word	0x0500000f


	//   ....[216]....
        /*0784*/ 	.word	0x0500000f


	//   ....[217]....
        /*0788*/ 	.word	0x0500000f


	//   ....[218]....
        /*078c*/ 	.word	0x0500000f


	//   ....[219]....
        /*0790*/ 	.word	0x0500000f


	//   ....[220]....
        /*0794*/ 	.word	0x0500000f


	//   ....[221]....
        /*0798*/ 	.word	0x0500000f


	//   ....[222]....
        /*079c*/ 	.word	0x0500000f


	//   ....[223]....
        /*07a0*/ 	.word	0x0500000f


	//   ....[224]....
        /*07a4*/ 	.word	0x0500000f


	//   ....[225]....
        /*07a8*/ 	.word	0x0500000f


	//   ....[226]....
        /*07ac*/ 	.word	0x0500000f


	//   ....[227]....
        /*07b0*/ 	.word	0x0500000f


	//   ....[228]....
        /*07b4*/ 	.word	0x0500000f


	//   ....[229]....
        /*07b8*/ 	.word	0x0500000f


	//   ....[230]....
        /*07bc*/ 	.word	0x0500000f


	//   ....[231]....
        /*07c0*/ 	.word	0x0500000f


	//   ....[232]....
        /*07c4*/ 	.word	0x0500000f


	//   ....[233]....
        /*07c8*/ 	.word	0x0500000f


	//   ....[234]....
        /*07cc*/ 	.word	0x0500000f


	//   ....[235]....
        /*07d0*/ 	.word	0x0500000f


	//   ....[236]....
        /*07d4*/ 	.word	0x0500000f


	//   ....[237]....
        /*07d8*/ 	.word	0x0500000f


	//   ....[238]....
        /*07dc*/ 	.word	0x0500000f


	//   ....[239]....
        /*07e0*/ 	.word	0x0500000f


	//   ....[240]....
        /*07e4*/ 	.word	0x0500000f


	//   ....[241]....
        /*07e8*/ 	.word	0x0500000f


	//   ....[242]....
        /*07ec*/ 	.word	0x0500000f


	//   ....[243]....
        /*07f0*/ 	.word	0x0500000f


	//   ....[244]....
        /*07f4*/ 	.word	0x0500000f


	//   ....[245]....
        /*07f8*/ 	.word	0x0500000f


	//   ....[246]....
        /*07fc*/ 	.word	0x0500000f


	//   ....[247]....
        /*0800*/ 	.word	0x0500000f


	//   ....[248]....
        /*0804*/ 	.word	0x0500000f


	//   ....[249]....
        /*0808*/ 	.word	0x0500000f


	//   ....[250]....
        /*080c*/ 	.word	0x0500000f


	//   ....[251]....
        /*0810*/ 	.word	0x0500000f


	//   ....[252]....
        /*0814*/ 	.word	0x0500000f


	//   ....[253]....
        /*0818*/ 	.word	0x0500000f


	//   ....[254]....
        /*081c*/ 	.word	0x0500000f


	//   ....[255]....
        /*0820*/ 	.word	0x0500000f


	//   ....[0]....
        /*0824*/ 	.word	0x0500000f


	//   ....[1]....
        /*0828*/ 	.word	0x0500000f


	//   ....[2]....
        /*082c*/ 	.word	0x0500000f


	//   ....[3]....
        /*0830*/ 	.word	0x0500000f


	//   ....[4]....
        /*0834*/ 	.word	0x0500000f


	//   ....[5]....
        /*0838*/ 	.word	0x0500000f


	//   ....[6]....
        /*083c*/ 	.word	0x0500000f


	//   ....[7]....
        /*0840*/ 	.word	0x0500000f


	//   ....[8]....
        /*0844*/ 	.word	0x0500000f


	//   ....[9]....
        /*0848*/ 	.word	0x0500000f


	//   ....[10]....
        /*084c*/ 	.word	0x0500000f


	//----- nvinfo : EIATTR_COOP_GROUP_INSTR_OFFSETS
	.align		4
.L_645:
        /*0850*/ 	.byte	0x04, 0x28
        /*0852*/ 	.short	(.L_647 - .L_646)


	//   ....[0]....
.L_646:
        /*0854*/ 	.word	0x00000060


	//   ....[1]....
        /*0858*/ 	.word	0x00000140


	//   ....[2]....
        /*085c*/ 	.word	0x00000190


	//   ....[3]....
        /*0860*/ 	.word	0x000003c0


	//   ....[4]....
        /*0864*/ 	.word	0x00000520


	//   ....[5]....
        /*0868*/ 	.word	0x00000640


	//   ....[6]....
        /*086c*/ 	.word	0x000007a0


	//   ....[7]....
        /*0870*/ 	.word	0x00003700


	//   ....[8]....
        /*0874*/ 	.word	0x00003710


	//   ....[9]....
        /*0878*/ 	.word	0x00004bb0


	//   ....[10]....
        /*087c*/ 	.word	0x00004bc0


	//   ....[11]....
        /*0880*/ 	.word	0x00006b30


	//   ....[12]....
        /*0884*/ 	.word	0x00006b40


	//   ....[13]....
        /*0888*/ 	.word	0x00008200


	//   ....[14]....
        /*088c*/ 	.word	0x00008210


	//   ....[15]....
        /*0890*/ 	.word	0x00009af0


	//   ....[16]....
        /*0894*/ 	.word	0x00009b00


	//   ....[17]....
        /*0898*/ 	.word	0x00009d90


	//   ....[18]....
        /*089c*/ 	.word	0x00009da0


	//   ....[19]....
        /*08a0*/ 	.word	0x0000a2c0


	//   ....[20]....
        /*08a4*/ 	.word	0x0000a2e0


	//   ....[21]....
        /*08a8*/ 	.word	0x0000a520


	//   ....[22]....
        /*08ac*/ 	.word	0x0000a540


	//   ....[23]....
        /*08b0*/ 	.word	0x0000acf0


	//   ....[24]....
        /*08b4*/ 	.word	0x0000b250


	//   ....[25]....
        /*08b8*/ 	.word	0x0000b260


	//   ....[26]....
        /*08bc*/ 	.word	0x0000b270


	//   ....[27]....
        /*08c0*/ 	.word	0x0000b280


	//   ....[28]....
        /*08c4*/ 	.word	0x0000dd80


	//   ....[29]....
        /*08c8*/ 	.word	0x0000dd90


	//   ....[30]....
        /*08cc*/ 	.word	0x0000dda0


	//   ....[31]....
        /*08d0*/ 	.word	0x0000ddb0


	//   ....[32]....
        /*08d4*/ 	.word	0x00012340


	//   ....[33]....
        /*08d8*/ 	.word	0x00012390


	//   ....[34]....
        /*08dc*/ 	.word	0x00012830


	//   ....[35]....
        /*08e0*/ 	.word	0x00012890


	//   ....[36]....
        /*08e4*/ 	.word	0x00015390


	//   ....[37]....
        /*08e8*/ 	.word	0x000153b0


	//   ....[38]....
        /*08ec*/ 	.word	0x000153d0


	//   ....[39]....
        /*08f0*/ 	.word	0x000153f0


	//   ....[40]....
        /*08f4*/ 	.word	0x00016780


	//   ....[41]....
        /*08f8*/ 	.word	0x00016980


	//   ....[42]....
        /*08fc*/ 	.word	0x00016a40


	//   ....[43]....
        /*0900*/ 	.word	0x00016a60


	//   ....[44]....
        /*0904*/ 	.word	0x00018050


	//   ....[45]....
        /*0908*/ 	.word	0x000180d0


	//   ....[46]....
        /*090c*/ 	.word	0x000182b0


	//   ....[47]....
        /*0910*/ 	.word	0x000182f0


	//   ....[48]....
        /*0914*/ 	.word	0x00018870


	//   ....[49]....
        /*0918*/ 	.word	0x000188c0


	//   ....[50]....
        /*091c*/ 	.word	0x000189d0


	//   ....[51]....
        /*0920*/ 	.word	0x000189f0


	//   ....[52]....
        /*0924*/ 	.word	0x00018af0


	//   ....[53]....
        /*0928*/ 	.word	0x00018b10


	//   ....[54]....
        /*092c*/ 	.word	0x00018c20


	//   ....[55]....
        /*0930*/ 	.word	0x00018c40


	//   ....[56]....
        /*0934*/ 	.word	0x00019560


	//   ....[57]....
        /*0938*/ 	.word	0x00019570


	//   ....[58]....
        /*093c*/ 	.word	0x00019670


	//   ....[59]....
        /*0940*/ 	.word	0x00019690


	//   ....[60]....
        /*0944*/ 	.word	0x00019790


	//   ....[61]....
        /*0948*/ 	.word	0x000197b0


	//   ....[62]....
        /*094c*/ 	.word	0x000198c0


	//   ....[63]....
        /*0950*/ 	.word	0x000198e0


	//   ....[64]....
        /*0954*/ 	.word	0x00019a70


	//   ....[65]....
        /*0958*/ 	.word	0x00019c40


	//   ....[66]....
        /*095c*/ 	.word	0x00019c70


	//   ....[67]....
        /*0960*/ 	.word	0x00019ca0


	//   ....[68]....
        /*0964*/ 	.word	0x00019cd0


	//   ....[69]....
        /*0968*/ 	.word	0x00019d00


	//   ....[70]....
        /*096c*/ 	.word	0x00019d30


	//   ....[71]....
        /*0970*/ 	.word	0x00019ea0


	//   ....[72]....
        /*0974*/ 	.word	0x00019ed0


	//   ....[73]....
        /*0978*/ 	.word	0x00019f00


	//   ....[74]....
        /*097c*/ 	.word	0x00019f30


	//   ....[75]....
        /*0980*/ 	.word	0x00019f60


	//   ....[76]....
        /*0984*/ 	.word	0x00019f90


	//   ....[77]....
        /*0988*/ 	.word	0x0001a020


	//   ....[78]....
        /*098c*/ 	.word	0x0001a050


	//   ....[79]....
        /*0990*/ 	.word	0x0001a0d0


	//   ....[80]....
        /*0994*/ 	.word	0x0001abd0


	//   ....[81]....
        /*0998*/ 	.word	0x0001cc40


	//   ....[82]....
        /*099c*/ 	.word	0x0001cc60


	//   ....[83]....
        /*09a0*/ 	.word	0x0001cd10


	//   ....[84]....
        /*09a4*/ 	.word	0x0001cd30


	//   ....[85]....
        /*09a8*/ 	.word	0x0001cdd0


	//   ....[86]....
        /*09ac*/ 	.word	0x0001cdf0


	//   ....[87]....
        /*09b0*/ 	.word	0x0001ce90


	//   ....[88]....
        /*09b4*/ 	.word	0x0001ceb0


	//   ....[89]....
        /*09b8*/ 	.word	0x0001cf50


	//   ....[90]....
        /*09bc*/ 	.word	0x0001cf70


	//   ....[91]....
        /*09c0*/ 	.word	0x0001cf80


	//   ....[92]....
        /*09c4*/ 	.word	0x0001d010


	//   ....[93]....
        /*09c8*/ 	.word	0x0001d770


	//   ....[94]....
        /*09cc*/ 	.word	0x0001d7a0


	//   ....[95]....
        /*09d0*/ 	.word	0x0001d800


	//   ....[96]....
        /*09d4*/ 	.word	0x0001d850


	//   ....[97]....
        /*09d8*/ 	.word	0x0001d890


	//   ....[98]....
        /*09dc*/ 	.word	0x0001d900


	//   ....[99]....
        /*09e0*/ 	.word	0x0001d940


	//   ....[100]....
        /*09e4*/ 	.word	0x0001d9b0


	//   ....[101]....
        /*09e8*/ 	.word	0x0001d9f0


	//   ....[102]....
        /*09ec*/ 	.word	0x0001da60


	//   ....[103]....
        /*09f0*/ 	.word	0x0001daa0


	//   ....[104]....
        /*09f4*/ 	.word	0x0001db10


	//   ....[105]....
        /*09f8*/ 	.word	0x0001db50


	//   ....[106]....
        /*09fc*/ 	.word	0x0001dbc0


	//   ....[107]....
        /*0a00*/ 	.word	0x0001dbe0


	//   ....[108]....
        /*0a04*/ 	.word	0x0001dc10


	//   ....[109]....
        /*0a08*/ 	.word	0x0001e430


	//   ....[110]....
        /*0a0c*/ 	.word	0x0001e440


	//   ....[111]....
        /*0a10*/ 	.word	0x0001e470


	//   ....[112]....
        /*0a14*/ 	.word	0x0001e4c0


	//   ....[113]....
        /*0a18*/ 	.word	0x0001e4d0


	//   ....[114]....
        /*0a1c*/ 	.word	0x0001e530


	//   ....[115]....
        /*0a20*/ 	.word	0x0001e560


	//   ....[116]....
        /*0a24*/ 	.word	0x0001e5a0


	//   ....[117]....
        /*0a28*/ 	.word	0x0001e5d0


	//   ....[118]....
        /*0a2c*/ 	.word	0x0001e610


	//   ....[119]....
        /*0a30*/ 	.word	0x0001e640


	//   ....[120]....
        /*0a34*/ 	.word	0x0001e680


	//   ....[121]....
        /*0a38*/ 	.word	0x0001e920


	//   ....[122]....
        /*0a3c*/ 	.word	0x0001e940


	//   ....[123]....
        /*0a40*/ 	.word	0x0001e950


	//   ....[124]....
        /*0a44*/ 	.word	0x0001e9e0


	//   ....[125]....
        /*0a48*/ 	.word	0x0001e9f0


	//   ....[126]....
        /*0a4c*/ 	.word	0x0001ea80


	//   ....[127]....
        /*0a50*/ 	.word	0x0001ea90


	//   ....[128]....
        /*0a54*/ 	.word	0x0001eb20


	//   ....[129]....
        /*0a58*/ 	.word	0x0001eb30


	//   ....[130]....
        /*0a5c*/ 	.word	0x0001ebc0


	//   ....[131]....
        /*0a60*/ 	.word	0x0001ebd0


	//   ....[132]....
        /*0a64*/ 	.word	0x0001ebe0


	//   ....[133]....
        /*0a68*/ 	.word	0x0001f1e0


	//   ....[134]....
        /*0a6c*/ 	.word	0x0001f220


	//   ....[135]....
        /*0a70*/ 	.word	0x0001f250


	//   ....[136]....
        /*0a74*/ 	.word	0x0001f290


	//   ....[137]....
        /*0a78*/ 	.word	0x0001f320


	//   ....[138]....
        /*0a7c*/ 	.word	0x0001f340


	//   ....[139]....
        /*0a80*/ 	.word	0x0001f3c0


	//   ....[140]....
        /*0a84*/ 	.word	0x0001f3f0


	//   ....[141]....
        /*0a88*/ 	.word	0x0001f460


	//   ....[142]....
        /*0a8c*/ 	.word	0x0001f480


	//   ....[143]....
        /*0a90*/ 	.word	0x0001f4c0


	//   ....[144]....
        /*0a94*/ 	.word	0x0001f510


	//   ....[145]....
        /*0a98*/ 	.word	0x0001f900


	//   ....[146]....
        /*0a9c*/ 	.word	0x0001f960


	//   ....[147]....
        /*0aa0*/ 	.word	0x0001f990


	//   ....[148]....
        /*0aa4*/ 	.word	0x0001f9a0


	//   ....[149]....
        /*0aa8*/ 	.word	0x0001f9d0


	//   ....[150]....
        /*0aac*/ 	.word	0x0001fa00


	//   ....[151]....
        /*0ab0*/ 	.word	0x0001fa30


	//   ....[152]....
        /*0ab4*/ 	.word	0x0001fa60


	//   ....[153]....
        /*0ab8*/ 	.word	0x0001fbe0


	//   ....[154]....
        /*0abc*/ 	.word	0x0001fc10


	//   ....[155]....
        /*0ac0*/ 	.word	0x0001fc40


	//   ....[156]....
        /*0ac4*/ 	.word	0x0001fc70


	//   ....[157]....
        /*0ac8*/ 	.word	0x0001fca0


	//   ....[158]....
        /*0acc*/ 	.word	0x0001fcd0


	//   ....[159]....
        /*0ad0*/ 	.word	0x0001fd90


	//   ....[160]....
        /*0ad4*/ 	.word	0x0001fdb0


	//   ....[161]....
        /*0ad8*/ 	.word	0x0001fe20


	//   ....[162]....
        /*0adc*/ 	.word	0x00020290


	//   ....[163]....
        /*0ae0*/ 	.word	0x000205b0


	//   ....[164]....
        /*0ae4*/ 	.word	0x00020640


	//   ....[165]....
        /*0ae8*/ 	.word	0x000206e0


	//   ....[166]....
        /*0aec*/ 	.word	0x00020770


	//   ....[167]....
        /*0af0*/ 	.word	0x00020860


	//   ....[168]....
        /*0af4*/ 	.word	0x000208f0


	//   ....[169]....
        /*0af8*/ 	.word	0x00020990


	//   ....[170]....
        /*0afc*/ 	.word	0x00020a20


	//   ....[171]....
        /*0b00*/ 	.word	0x00020b10


	//   ....[172]....
        /*0b04*/ 	.word	0x00020ba0


	//   ....[173]....
        /*0b08*/ 	.word	0x00020c40


	//   ....[174]....
        /*0b0c*/ 	.word	0x00020cd0


	//   ....[175]....
        /*0b10*/ 	.word	0x00020dc0


	//   ....[176]....
        /*0b14*/ 	.word	0x00020e50


	//   ....[177]....
        /*0b18*/ 	.word	0x00020ea0


	//   ....[178]....
        /*0b1c*/ 	.word	0x00020ef0


	//   ....[179]....
        /*0b20*/ 	.word	0x00020fd0


	//   ....[180]....
        /*0b24*/ 	.word	0x00021060


	//   ....[181]....
        /*0b28*/ 	.word	0x000210b0


	//   ....[182]....
        /*0b2c*/ 	.word	0x00021100


	//   ....[183]....
        /*0b30*/ 	.word	0x00021360


	//   ....[184]....
        /*0b34*/ 	.word	0x00021640


	//   ....[185]....
        /*0b38*/ 	.word	0x00021730


	//   ....[186]....
        /*0b3c*/ 	.word	0x000217d0


	//   ....[187]....
        /*0b40*/ 	.word	0x00021830


	//   ....[188]....
        /*0b44*/ 	.word	0x00021940


	//   ....[189]....
        /*0b48*/ 	.word	0x000219b0


	//   ....[190]....
        /*0b4c*/ 	.word	0x00021ac0


	//   ....[191]....
        /*0b50*/ 	.word	0x00021b30


	//   ....[192]....
        /*0b54*/ 	.word	0x00021c40


	//   ....[193]....
        /*0b58*/ 	.word	0x00021cb0


	//   ....[194]....
        /*0b5c*/ 	.word	0x00021dc0


	//   ....[195]....
        /*0b60*/ 	.word	0x00021e30


	//   ....[196]....
        /*0b64*/ 	.word	0x00021f10


	//   ....[197]....
        /*0b68*/ 	.word	0x00022010


	//   ....[198]....
        /*0b6c*/ 	.word	0x00022080


	//   ....[199]....
        /*0b70*/ 	.word	0x00022100


	//   ....[200]....
        /*0b74*/ 	.word	0x000221c0


	//   ....[201]....
        /*0b78*/ 	.word	0x00022240


	//   ....[202]....
        /*0b7c*/ 	.word	0x00022320


	//   ....[203]....
        /*0b80*/ 	.word	0x000223a0


	//   ....[204]....
        /*0b84*/ 	.word	0x00022480


	//   ....[205]....
        /*0b88*/ 	.word	0x00022500


	//   ....[206]....
        /*0b8c*/ 	.word	0x000225e0


	//   ....[207]....
        /*0b90*/ 	.word	0x00022660


	//   ....[208]....
        /*0b94*/ 	.word	0x00022740


	//   ....[209]....
        /*0b98*/ 	.word	0x000227c0


	//   ....[210]....
        /*0b9c*/ 	.word	0x000228a0


	//   ....[211]....
        /*0ba0*/ 	.word	0x00022920


	//   ....[212]....
        /*0ba4*/ 	.word	0x000229e0


	//   ....[213]....
        /*0ba8*/ 	.word	0x00022b10


	//   ....[214]....
        /*0bac*/ 	.word	0x00022bd0


	//   ....[215]....
        /*0bb0*/ 	.word	0x00022c40


	//   ....[216]....
        /*0bb4*/ 	.word	0x00022d50


	//   ....[217]....
        /*0bb8*/ 	.word	0x00022db0


	//   ....[218]....
        /*0bbc*/ 	.word	0x00022e80


	//   ....[219]....
        /*0bc0*/ 	.word	0x00022ee0


	//   ....[220]....
        /*0bc4*/ 	.word	0x00022fb0


	//   ....[221]....
        /*0bc8*/ 	.word	0x00023010


	//   ....[222]....
        /*0bcc*/ 	.word	0x000230e0


	//   ....[223]....
        /*0bd0*/ 	.word	0x000231d0


	//   ....[224]....
        /*0bd4*/ 	.word	0x00023260


	//   ....[225]....
        /*0bd8*/ 	.word	0x00023350


	//   ....[226]....
        /*0bdc*/ 	.word	0x000233f0


	//   ....[227]....
        /*0be0*/ 	.word	0x00023450


	//   ....[228]....
        /*0be4*/ 	.word	0x00023550


	//   ....[229]....
        /*0be8*/ 	.word	0x000235b0


	//   ....[230]....
        /*0bec*/ 	.word	0x000236b0


	//   ....[231]....
        /*0bf0*/ 	.word	0x00023710


	//   ....[232]....
        /*0bf4*/ 	.word	0x00023810


	//   ....[233]....
        /*0bf8*/ 	.word	0x00023870


	//   ....[234]....
        /*0bfc*/ 	.word	0x00023970


	//   ....[235]....
        /*0c00*/ 	.word	0x000239d0


	//   ....[236]....
        /*0c04*/ 	.word	0x00023aa0


	//   ....[237]....
        /*0c08*/ 	.word	0x00023be0


	//   ....[238]....
        /*0c0c*/ 	.word	0x00023c90


	//   ....[239]....
        /*0c10*/ 	.word	0x00023d60


	//   ....[240]....
        /*0c14*/ 	.word	0x00023e30


	//   ....[241]....
        /*0c18*/ 	.word	0x00023e90


	//   ....[242]....
        /*0c1c*/ 	.word	0x00023f80


	//   ....[243]....
        /*0c20*/ 	.word	0x00023fe0


	//   ....[244]....
        /*0c24*/ 	.word	0x000240d0


	//   ....[245]....
        /*0c28*/ 	.word	0x00024130


	//   ....[246]....
        /*0c2c*/ 	.word	0x00024220


	//   ....[247]....
        /*0c30*/ 	.word	0x00024280


	//   ....[248]....
        /*0c34*/ 	.word	0x00024360


	//   ....[249]....
        /*0c38*/ 	.word	0x000243f0


	//   ....[250]....
        /*0c3c*/ 	.word	0x00024490


	//   ....[251]....
        /*0c40*/ 	.word	0x000245b0


	//   ....[252]....
        /*0c44*/ 	.word	0x00024620


	//   ....[253]....
        /*0c48*/ 	.word	0x00024690


	//   ....[254]....
        /*0c4c*/ 	.word	0x00024700


	//   ....[255]....
        /*0c50*/ 	.word	0x00024770


	//   ....[0]....
        /*0c54*/ 	.word	0x000247f0


	//   ....[1]....
        /*0c58*/ 	.word	0x00024880


	//   ....[2]....
        /*0c5c*/ 	.word	0x00024910


	//   ....[3]....
        /*0c60*/ 	.word	0x00024980


	//   ....[4]....
        /*0c64*/ 	.word	0x000249f0


	//   ....[5]....
        /*0c68*/ 	.word	0x00024a60


	//   ....[6]....
        /*0c6c*/ 	.word	0x00024ae0


	//   ....[7]....
        /*0c70*/ 	.word	0x00024b50


	//   ....[8]....
        /*0c74*/ 	.word	0x00024bf0


	//   ....[9]....
        /*0c78*/ 	.word	0x00024c80


	//   ....[10]....
        /*0c7c*/ 	.word	0x00024da0


	//----- nvinfo : EIATTR_REG_RECONFIG
	.align		4
.L_647:
        /*0c80*/ 	.byte	0x01, 0x54
	.zero		2


	//----- nvinfo : EIATTR_SYSCALL_OFFSETS
	.align		4
        /*0c84*/ 	.byte	0x04, 0x46
        /*0c86*/ 	.short	(.L_649 - .L_648)


	//   ....[0]....
.L_648:
        /*0c88*/ 	.word	0x00001b00


	//   ....[1]....
        /*0c8c*/ 	.word	0x00001c50


	//   ....[2]....
        /*0c90*/ 	.word	0x0000ae60


	//   ....[3]....
        /*0c94*/ 	.word	0x0000b1d0


	//   ....[4]....
        /*0c98*/ 	.word	0x0001c220


	//   ....[5]....
        /*0c9c*/ 	.word	0x0001c370


	//   ....[6]....
        /*0ca0*/ 	.word	0x0001c460


	//   ....[7]....
        /*0ca4*/ 	.word	0x0001d3d0


	//----- nvinfo : EIATTR_MBARRIER_INSTR_OFFSETS
	.align		4
.L_649:
        /*0ca8*/ 	.byte	0x04, 0x39
        /*0caa*/ 	.short	(.L_651 - .L_650)


	//   ....[0]....
.L_650:
        /*0cac*/ 	.word	0x00000270
        /*0cb0*/ 	.word	0x000000ff
        /*0cb4*/ 	.word	0x00030800
        /*0cb8*/ 	.short	0x0100
        /*0cba*/ 	.byte	0x08
	.zero		1


	//   ....[1]....
        /*0cbc*/ 	.word	0x00000280
        /*0cc0*/ 	.word	0x000000ff
        /*0cc4*/ 	.word	0x00030820
        /*0cc8*/ 	.short	0x0100
        /*0cca*/ 	.byte	0x08
	.zero		1


	//   ....[2]....
        /*0ccc*/ 	.word	0x00000370
        /*0cd0*/ 	.word	0x000000ff
        /*0cd4*/ 	.word	0x00030830
        /*0cd8*/ 	.short	0x0100
        /*0cda*/ 	.byte	0x08
	.zero		1


	//   ....[3]....
        /*0cdc*/ 	.word	0x00000380
        /*0ce0*/ 	.word	0x000000ff
        /*0ce4*/ 	.word	0x00030840
        /*0ce8*/ 	.short	0x0100
        /*0cea*/ 	.byte	0x08
	.zero		1


	//   ....[4]....
        /*0cec*/ 	.word	0x00000390
        /*0cf0*/ 	.word	0x000000ff
        /*0cf4*/ 	.word	0x00030838
        /*0cf8*/ 	.short	0x0100
        /*0cfa*/ 	.byte	0x08
	.zero		1


	//   ....[5]....
        /*0cfc*/ 	.word	0x000003a0
        /*0d00*/ 	.word	0x000000ff
        /*0d04*/ 	.word	0x00030848
        /*0d08*/ 	.short	0x0100
        /*0d0a*/ 	.byte	0x08
	.zero		1


	//   ....[6]....
        /*0d0c*/ 	.word	0x000004d0
        /*0d10*/ 	.word	0x000000ff
        /*0d14*/ 	.word	0x00030850
        /*0d18*/ 	.short	0x0100
        /*0d1a*/ 	.byte	0x08
	.zero		1


	//   ....[7]....
        /*0d1c*/ 	.word	0x000004e0
        /*0d20*/ 	.word	0x000000ff
        /*0d24*/ 	.word	0x00030860
        /*0d28*/ 	.short	0x0100
        /*0d2a*/ 	.byte	0x08
	.zero		1


	//   ....[8]....
        /*0d2c*/ 	.word	0x000004f0
        /*0d30*/ 	.word	0x000000ff
        /*0d34*/ 	.word	0x00030858
        /*0d38*/ 	.short	0x0100
        /*0d3a*/ 	.byte	0x08
	.zero		1


	//   ....[9]....
        /*0d3c*/ 	.word	0x00000500
        /*0d40*/ 	.word	0x000000ff
        /*0d44*/ 	.word	0x00030868
        /*0d48*/ 	.short	0x0100
        /*0d4a*/ 	.byte	0x08
	.zero		1


	//   ....[10]....
        /*0d4c*/ 	.word	0x000005f0
        /*0d50*/ 	.word	0x000000ff
        /*0d54*/ 	.word	0x00030870
        /*0d58*/ 	.short	0x0100
        /*0d5a*/ 	.byte	0x06
	.zero		1


	//   ....[11]....
        /*0d5c*/ 	.word	0x00000600
        /*0d60*/ 	.word	0x000000ff
        /*0d64*/ 	.word	0x00030880
        /*0d68*/ 	.short	0x0100
        /*0d6a*/ 	.byte	0x06
	.zero		1


	//   ....[12]....
        /*0d6c*/ 	.word	0x00000610
        /*0d70*/ 	.word	0x000000ff
        /*0d74*/ 	.word	0x00030878
        /*0d78*/ 	.short	0x0100
        /*0d7a*/ 	.byte	0x06
	.zero		1


	//   ....[13]....
        /*0d7c*/ 	.word	0x00000620
        /*0d80*/ 	.word	0x000000ff
        /*0d84*/ 	.word	0x00030888
        /*0d88*/ 	.short	0x0100
        /*0d8a*/ 	.byte	0x06
	.zero		1


	//   ....[14]....
        /*0d8c*/ 	.word	0x00000750
        /*0d90*/ 	.word	0x000000ff
        /*0d94*/ 	.word	0x00030890
        /*0d98*/ 	.short	0x0100
        /*0d9a*/ 	.byte	0x08
	.zero		1


	//   ....[15]....
        /*0d9c*/ 	.word	0x00000760
        /*0da0*/ 	.word	0x000000ff
        /*0da4*/ 	.word	0x000308a0
        /*0da8*/ 	.short	0x0100
        /*0daa*/ 	.byte	0x08
	.zero		1


	//   ....[16]....
        /*0dac*/ 	.word	0x00000770
        /*0db0*/ 	.word	0x000000ff
        /*0db4*/ 	.word	0x00030898
        /*0db8*/ 	.short	0x0100
        /*0dba*/ 	.byte	0x08
	.zero		1


	//   ....[17]....
        /*0dbc*/ 	.word	0x00000780
        /*0dc0*/ 	.word	0x000000ff
        /*0dc4*/ 	.word	0x000308a8
        /*0dc8*/ 	.short	0x0100
        /*0dca*/ 	.byte	0x08
	.zero		1


	//   ....[18]....
        /*0dcc*/ 	.word	0x000008b0
        /*0dd0*/ 	.word	0x000000ff
        /*0dd4*/ 	.word	0x000308b0
        /*0dd8*/ 	.short	0x0100
        /*0dda*/ 	.byte	0x08
	.zero		1


	//   ....[19]....
        /*0ddc*/ 	.word	0x000008c0
        /*0de0*/ 	.word	0x000000ff
        /*0de4*/ 	.word	0x000308c0
        /*0de8*/ 	.short	0x0100
        /*0dea*/ 	.byte	0x08
	.zero		1


	//   ....[20]....
        /*0dec*/ 	.word	0x000008d0
        /*0df0*/ 	.word	0x000000ff
        /*0df4*/ 	.word	0x000308b8
        /*0df8*/ 	.short	0x0100
        /*0dfa*/ 	.byte	0x08
	.zero		1


	//   ....[21]....
        /*0dfc*/ 	.word	0x000008e0
        /*0e00*/ 	.word	0x000000ff
        /*0e04*/ 	.word	0x000308c8
        /*0e08*/ 	.short	0x0100
        /*0e0a*/ 	.byte	0x08
	.zero		1


	//   ....[22]....
        /*0e0c*/ 	.word	0x000036b0
        /*0e10*/ 	.word	0x00000057
        /*0e14*/ 	.word	0x00030890
        /*0e18*/ 	.short	0x010a
        /*0e1a*/ 	.byte	0x3f
	.zero		1


	//   ....[23]....
        /*0e1c*/ 	.word	0x00006ad0
        /*0e20*/ 	.word	0x00000057
        /*0e24*/ 	.word	0x00030890
        /*0e28*/ 	.short	0x010a
        /*0e2a*/ 	.byte	0x3f
	.zero		1


	//   ....[24]....
        /*0e2c*/ 	.word	0x00009930
        /*0e30*/ 	.word	0x00000057
        /*0e34*/ 	.word	0x00030890
        /*0e38*/ 	.short	0x010a
        /*0e3a*/ 	.byte	0x3f
	.zero		1


	//   ....[25]....
        /*0e3c*/ 	.word	0x0000a0f0
        /*0e40*/ 	.word	0x0000000b
        /*0e44*/ 	.word	0x00000000
        /*0e48*/ 	.short	0x0101
        /*0e4a*/ 	.byte	0x3f
	.zero		1


	//   ....[26]....
        /*0e4c*/ 	.word	0x0000a130
        /*0e50*/ 	.word	0x00000057
        /*0e54*/ 	.word	0x000308b0
        /*0e58*/ 	.short	0x010a
        /*0e5a*/ 	.byte	0x3f
	.zero		1


	//   ....[27]....
        /*0e5c*/ 	.word	0x0000a830
        /*0e60*/ 	.word	0x00000057
        /*0e64*/ 	.word	0x00000000
        /*0e68*/ 	.short	0x0101
        /*0e6a*/ 	.byte	0x3f
	.zero		1


	//   ....[28]....
        /*0e6c*/ 	.word	0x0000aef0
        /*0e70*/ 	.word	0x00000002
        /*0e74*/ 	.word	0x00030800
        /*0e78*/ 	.short	0x010a
        /*0e7a*/ 	.byte	0x3f
	.zero		1


	//   ....[29]....
        /*0e7c*/ 	.word	0x0000af40
        /*0e80*/ 	.word	0x00000002
        /*0e84*/ 	.word	0x00030800
        /*0e88*/ 	.short	0x010a
        /*0e8a*/ 	.byte	0x3f
	.zero		1


	//   ....[30]....
        /*0e8c*/ 	.word	0x0000bd20
        /*0e90*/ 	.word	0x00000002
        /*0e94*/ 	.word	0x00030800
        /*0e98*/ 	.short	0x010a
        /*0e9a*/ 	.byte	0x3f
	.zero		1


	//   ....[31]....
        /*0e9c*/ 	.word	0x0000e600
        /*0ea0*/ 	.word	0x00000002
        /*0ea4*/ 	.word	0x00030800
        /*0ea8*/ 	.short	0x010a
        /*0eaa*/ 	.byte	0x3f
	.zero		1


	//   ....[32]....
        /*0eac*/ 	.word	0x00010ab0
        /*0eb0*/ 	.word	0x00000003
        /*0eb4*/ 	.word	0x00030830
        /*0eb8*/ 	.short	0x010a
        /*0eba*/ 	.byte	0x3f
	.zero		1


	//   ....[33]....
        /*0ebc*/ 	.word	0x00010b00
        /*0ec0*/ 	.word	0x00000003
        /*0ec4*/ 	.word	0x00030830
        /*0ec8*/ 	.short	0x010a
        /*0eca*/ 	.byte	0x3f
	.zero		1


	//   ....[34]....
        /*0ecc*/ 	.word	0x00011840
        /*0ed0*/ 	.word	0x00000003
        /*0ed4*/ 	.word	0x00000000
        /*0ed8*/ 	.short	0x0101
        /*0eda*/ 	.byte	0x3f
	.zero		1


	//   ....[35]....
        /*0edc*/ 	.word	0x000137d0
        /*0ee0*/ 	.word	0x0000000b
        /*0ee4*/ 	.word	0x00030830
        /*0ee8*/ 	.short	0x010a
        /*0eea*/ 	.byte	0x3f
	.zero		1


	//   ....[36]....
        /*0eec*/ 	.word	0x00013850
        /*0ef0*/ 	.word	0x0000000b
        /*0ef4*/ 	.word	0x00030830
        /*0ef8*/ 	.short	0x010a
        /*0efa*/ 	.byte	0x3f
	.zero		1


	//   ....[37]....
        /*0efc*/ 	.word	0x00014720
        /*0f00*/ 	.word	0x0000000d
        /*0f04*/ 	.word	0x00030850
        /*0f08*/ 	.short	0x010a
        /*0f0a*/ 	.byte	0x3f
	.zero		1


	//   ....[38]....
        /*0f0c*/ 	.word	0x00014770
        /*0f10*/ 	.word	0x0000000d
        /*0f14*/ 	.word	0x00030850
        /*0f18*/ 	.short	0x010a
        /*0f1a*/ 	.byte	0x3f
	.zero		1


	//   ....[39]....
        /*0f1c*/ 	.word	0x00015610
        /*0f20*/ 	.word	0x0000007c
        /*0f24*/ 	.word	0x00000000
        /*0f28*/ 	.short	0x0101
        /*0f2a*/ 	.byte	0x3f
	.zero		1


	//   ....[40]....
        /*0f2c*/ 	.word	0x00015e70
        /*0f30*/ 	.word	0x0000000d
        /*0f34*/ 	.word	0x00000000
        /*0f38*/ 	.short	0x0101
        /*0f3a*/ 	.byte	0x3f
	.zero		1


	//   ....[41]....
        /*0f3c*/ 	.word	0x00016680
        /*0f40*/ 	.word	0x00000008
        /*0f44*/ 	.word	0x00030850
        /*0f48*/ 	.short	0x010a
        /*0f4a*/ 	.byte	0x3f
	.zero		1


	//   ....[42]....
        /*0f4c*/ 	.word	0x00016720
        /*0f50*/ 	.word	0x00000008
        /*0f54*/ 	.word	0x00030850
        /*0f58*/ 	.short	0x010a
        /*0f5a*/ 	.byte	0x3f
	.zero		1


	//   ....[43]....
        /*0f5c*/ 	.word	0x00016c20
        /*0f60*/ 	.word	0x00000005
        /*0f64*/ 	.word	0x00000000
        /*0f68*/ 	.short	0x0101
        /*0f6a*/ 	.byte	0x3f
	.zero		1


	//   ....[44]....
        /*0f6c*/ 	.word	0x00018880
        /*0f70*/ 	.word	0x00000000
        /*0f74*/ 	.word	0x00000000
        /*0f78*/ 	.short	0x0101
        /*0f7a*/ 	.byte	0x3f
	.zero		1


	//   ....[45]....
        /*0f7c*/ 	.word	0x0001acb0
        /*0f80*/ 	.word	0x00000016
        /*0f84*/ 	.word	0x00030820
        /*0f88*/ 	.short	0x010a
        /*0f8a*/ 	.byte	0x3f
	.zero		1


	//   ....[46]....
        /*0f8c*/ 	.word	0x0001ad40
        /*0f90*/ 	.word	0x00000009
        /*0f94*/ 	.word	0x000308a0
        /*0f98*/ 	.short	0x010a
        /*0f9a*/ 	.byte	0x3f
	.zero		1


	//   ....[47]....
        /*0f9c*/ 	.word	0x0001b190
        /*0fa0*/ 	.word	0x00000009
        /*0fa4*/ 	.word	0x000308c0
        /*0fa8*/ 	.short	0x010a
        /*0faa*/ 	.byte	0x3f
	.zero		1


	//   ....[48]....
        /*0fac*/ 	.word	0x0001b6a0
        /*0fb0*/ 	.word	0x00000008
        /*0fb4*/ 	.word	0x000308a0
        /*0fb8*/ 	.short	0x010a
        /*0fba*/ 	.byte	0x3f
	.zero		1


	//   ....[49]....
        /*0fbc*/ 	.word	0x0001bae0
        /*0fc0*/ 	.word	0x00000008
        /*0fc4*/ 	.word	0x000308c0
        /*0fc8*/ 	.short	0x010a
        /*0fca*/ 	.byte	0x3f
	.zero		1


	//   ....[50]....
        /*0fcc*/ 	.word	0x0001ca10
        /*0fd0*/ 	.word	0x00000007
        /*0fd4*/ 	.word	0x00030840
        /*0fd8*/ 	.short	0x010a
        /*0fda*/ 	.byte	0x3f
	.zero		1


	//   ....[51]....
        /*0fdc*/ 	.word	0x0001d0d0
        /*0fe0*/ 	.word	0x00000007
        /*0fe4*/ 	.word	0x00030830
        /*0fe8*/ 	.short	0x0107
        /*0fea*/ 	.byte	0x3f
	.zero		1


	//   ....[52]....
        /*0fec*/ 	.word	0x0001d1a0
        /*0ff0*/ 	.word	0x00000007
        /*0ff4*/ 	.word	0x00030830
        /*0ff8*/ 	.short	0x0101
        /*0ffa*/ 	.byte	0x3f
	.zero		1


	//   ....[53]....
        /*0ffc*/ 	.word	0x0001dd30
        /*1000*/ 	.word	0x00000016
        /*1004*/ 	.word	0x00030800
        /*1008*/ 	.short	0x0107
        /*100a*/ 	.byte	0x3f
	.zero		1


	//   ....[54]....
        /*100c*/ 	.word	0x0001de30
        /*1010*/ 	.word	0x00000016
        /*1014*/ 	.word	0x00030800
        /*1018*/ 	.short	0x0101
        /*101a*/ 	.byte	0x3f
	.zero		1


	//   ....[55]....
        /*101c*/ 	.word	0x0001de50
        /*1020*/ 	.word	0x00000016
        /*1024*/ 	.word	0x00030820
        /*1028*/ 	.short	0x010a
        /*102a*/ 	.byte	0x3f
	.zero		1


	//   ....[56]....
        /*102c*/ 	.word	0x0001e230
        /*1030*/ 	.word	0x00000007
        /*1034*/ 	.word	0x00030840
        /*1038*/ 	.short	0x010a
        /*103a*/ 	.byte	0x3f
	.zero		1


	//   ....[57]....
        /*103c*/ 	.word	0x0001e740
        /*1040*/ 	.word	0x00000007
        /*1044*/ 	.word	0x00030830
        /*1048*/ 	.short	0x0107
        /*104a*/ 	.byte	0x3f
	.zero		1


	//   ....[58]....
        /*104c*/ 	.word	0x0001e800
        /*1050*/ 	.word	0x00000007
        /*1054*/ 	.word	0x00030830
        /*1058*/ 	.short	0x0101
        /*105a*/ 	.byte	0x3f
	.zero		1


	//   ....[59]....
        /*105c*/ 	.word	0x0001e860
        /*1060*/ 	.word	0x00000006
        /*1064*/ 	.word	0x00030860
        /*1068*/ 	.short	0x010a
        /*106a*/ 	.byte	0x3f
	.zero		1


	//   ....[60]....
        /*106c*/ 	.word	0x0001edc0
        /*1070*/ 	.word	0x00000006
        /*1074*/ 	.word	0x00030850
        /*1078*/ 	.short	0x0107
        /*107a*/ 	.byte	0x3f
	.zero		1


	//   ....[61]....
        /*107c*/ 	.word	0x0001ef20
        /*1080*/ 	.word	0x00000006
        /*1084*/ 	.word	0x00030850
        /*1088*/ 	.short	0x0101
        /*108a*/ 	.byte	0x3f
	.zero		1


	//   ....[62]....
        /*108c*/ 	.word	0x0001f130
        /*1090*/ 	.word	0x00000000
        /*1094*/ 	.word	0x00030860
        /*1098*/ 	.short	0x010a
        /*109a*/ 	.byte	0x3f
	.zero		1


	//   ....[63]....
        /*109c*/ 	.word	0x0001f640
        /*10a0*/ 	.word	0x00000000
        /*10a4*/ 	.word	0x00030850
        /*10a8*/ 	.short	0x0107
        /*10aa*/ 	.byte	0x3f
	.zero		1


	//   ....[64]....
        /*10ac*/ 	.word	0x0001f700
        /*10b0*/ 	.word	0x00000000
        /*10b4*/ 	.word	0x00030850
        /*10b8*/ 	.short	0x0101
        /*10ba*/ 	.byte	0x3f
	.zero		1


	//   ....[65]....
        /*10bc*/ 	.word	0x00020210
        /*10c0*/ 	.word	0x00000007
        /*10c4*/ 	.word	0x00030820
        /*10c8*/ 	.short	0x010a
        /*10ca*/ 	.byte	0x3f
	.zero		1


	//   ....[66]....
        /*10cc*/ 	.word	0x00020380
        /*10d0*/ 	.word	0x00000005
        /*10d4*/ 	.word	0x00030840
        /*10d8*/ 	.short	0x010a
        /*10da*/ 	.byte	0x3f
	.zero		1


	//   ....[67]....
        /*10dc*/ 	.word	0x00020420
        /*10e0*/ 	.word	0x00000003
        /*10e4*/ 	.word	0x00030840
        /*10e8*/ 	.short	0x010a
        /*10ea*/ 	.byte	0x3f
	.zero		1


	//   ....[68]....
        /*10ec*/ 	.word	0x00020460
        /*10f0*/ 	.word	0x00000005
        /*10f4*/ 	.word	0x00030860
        /*10f8*/ 	.short	0x010a
        /*10fa*/ 	.byte	0x3f
	.zero		1


	//   ....[69]....
        /*10fc*/ 	.word	0x000204a0
        /*1100*/ 	.word	0x00000003
        /*1104*/ 	.word	0x00030860
        /*1108*/ 	.short	0x010a
        /*110a*/ 	.byte	0x3f
	.zero		1


	//   ....[70]....
        /*110c*/ 	.word	0x00020500
        /*1110*/ 	.word	0x00000057
        /*1114*/ 	.word	0x00030890
        /*1118*/ 	.short	0x010a
        /*111a*/ 	.byte	0x3f
	.zero		1


	//   ....[71]....
        /*111c*/ 	.word	0x000207b0
        /*1120*/ 	.word	0x00000057
        /*1124*/ 	.word	0x00030890
        /*1128*/ 	.short	0x010a
        /*112a*/ 	.byte	0x3f
	.zero		1


	//   ....[72]....
        /*112c*/ 	.word	0x00020a60
        /*1130*/ 	.word	0x00000057
        /*1134*/ 	.word	0x00030890
        /*1138*/ 	.short	0x010a
        /*113a*/ 	.byte	0x3f
	.zero		1


	//   ....[73]....
        /*113c*/ 	.word	0x00020d10
        /*1140*/ 	.word	0x00000057
        /*1144*/ 	.word	0x000308b0
        /*1148*/ 	.short	0x010a
        /*114a*/ 	.byte	0x3f
	.zero		1


	//   ....[74]....
        /*114c*/ 	.word	0x00020f20
        /*1150*/ 	.word	0x00000002
        /*1154*/ 	.word	0x00030800
        /*1158*/ 	.short	0x010a
        /*115a*/ 	.byte	0x3f
	.zero		1


	//   ....[75]....
        /*115c*/ 	.word	0x00021140
        /*1160*/ 	.word	0x00000002
        /*1164*/ 	.word	0x00030800
        /*1168*/ 	.short	0x010a
        /*116a*/ 	.byte	0x3f
	.zero		1


	//   ....[76]....
        /*116c*/ 	.word	0x00021190
        /*1170*/ 	.word	0x00000003
        /*1174*/ 	.word	0x00030830
        /*1178*/ 	.short	0x010a
        /*117a*/ 	.byte	0x3f
	.zero		1


	//   ....[77]....
        /*117c*/ 	.word	0x000211e0
        /*1180*/ 	.word	0x0000000b
        /*1184*/ 	.word	0x00030830
        /*1188*/ 	.short	0x010a
        /*118a*/ 	.byte	0x3f
	.zero		1


	//   ....[78]....
        /*118c*/ 	.word	0x00021230
        /*1190*/ 	.word	0x0000000d
        /*1194*/ 	.word	0x00030850
        /*1198*/ 	.short	0x010a
        /*119a*/ 	.byte	0x3f
	.zero		1


	//   ....[79]....
        /*119c*/ 	.word	0x00021280
        /*11a0*/ 	.word	0x00000008
        /*11a4*/ 	.word	0x00030850
        /*11a8*/ 	.short	0x010a
        /*11aa*/ 	.byte	0x3f
	.zero		1


	//   ....[80]....
        /*11ac*/ 	.word	0x00021420
        /*11b0*/ 	.word	0x00000016
        /*11b4*/ 	.word	0x00030820
        /*11b8*/ 	.short	0x010a
        /*11ba*/ 	.byte	0x3f
	.zero		1


	//   ....[81]....
        /*11bc*/ 	.word	0x00021470
        /*11c0*/ 	.word	0x00000009
        /*11c4*/ 	.word	0x000308a0
        /*11c8*/ 	.short	0x010a
        /*11ca*/ 	.byte	0x3f
	.zero		1


	//   ....[82]....
        /*11cc*/ 	.word	0x000214c0
        /*11d0*/ 	.word	0x00000009
        /*11d4*/ 	.word	0x000308c0
        /*11d8*/ 	.short	0x010a
        /*11da*/ 	.byte	0x3f
	.zero		1


	//   ....[83]....
        /*11dc*/ 	.word	0x00021510
        /*11e0*/ 	.word	0x00000008
        /*11e4*/ 	.word	0x000308a0
        /*11e8*/ 	.short	0x010a
        /*11ea*/ 	.byte	0x3f
	.zero		1


	//   ....[84]....
        /*11ec*/ 	.word	0x00021560
        /*11f0*/ 	.word	0x00000008
        /*11f4*/ 	.word	0x000308c0
        /*11f8*/ 	.short	0x010a
        /*11fa*/ 	.byte	0x3f
	.zero		1


	//   ....[85]....
        /*11fc*/ 	.word	0x00021680
        /*1200*/ 	.word	0x00000007
        /*1204*/ 	.word	0x00030840
        /*1208*/ 	.short	0x010a
        /*120a*/ 	.byte	0x3f
	.zero		1


	//   ....[86]....
        /*120c*/ 	.word	0x00022a10
        /*1210*/ 	.word	0x00000016
        /*1214*/ 	.word	0x00030820
        /*1218*/ 	.short	0x010a
        /*121a*/ 	.byte	0x3f
	.zero		1


	//   ....[87]....
        /*121c*/ 	.word	0x00022a60
        /*1220*/ 	.word	0x00000007
        /*1224*/ 	.word	0x00030840
        /*1228*/ 	.short	0x010a
        /*122a*/ 	.byte	0x3f
	.zero		1


	//   ....[88]....
        /*122c*/ 	.word	0x000232a0
        /*1230*/ 	.word	0x00000006
        /*1234*/ 	.word	0x00030860
        /*1238*/ 	.short	0x010a
        /*123a*/ 	.byte	0x3f
	.zero		1


	//   ....[89]....
        /*123c*/ 	.word	0x00023b30
        /*1240*/ 	.word	0x00000000
        /*1244*/ 	.word	0x00030860
        /*1248*/ 	.short	0x010a
        /*124a*/ 	.byte	0x3f
	.zero		1


	//   ....[90]....
        /*124c*/ 	.word	0x00024cc0
        /*1250*/ 	.word	0x00000007
        /*1254*/ 	.word	0x00030820
        /*1258*/ 	.short	0x010a
        /*125a*/ 	.byte	0x3f
	.zero		1


	//   ....[91]....
        /*125c*/ 	.word	0x00024e60
        /*1260*/ 	.word	0x00000005
        /*1264*/ 	.word	0x00030840
        /*1268*/ 	.short	0x010a
        /*126a*/ 	.byte	0x3f
	.zero		1


	//   ....[92]....
        /*126c*/ 	.word	0x00024eb0
        /*1270*/ 	.word	0x00000003
        /*1274*/ 	.word	0x00030840
        /*1278*/ 	.short	0x010a
        /*127a*/ 	.byte	0x3f
	.zero		1


	//   ....[93]....
        /*127c*/ 	.word	0x00024f00
        /*1280*/ 	.word	0x00000005
        /*1284*/ 	.word	0x00030860
        /*1288*/ 	.short	0x010a
        /*128a*/ 	.byte	0x3f
	.zero		1


	//----- nvinfo : EIATTR_NUM_MBARRIERS
	.align		4
.L_651:
        /*128c*/ 	.byte	0x03, 0x38
        /*128e*/ 	.short	0x0016


	//----- nvinfo : EIATTR_EXIT_INSTR_OFFSETS
	.align		4
        /*1290*/ 	.byte	0x04, 0x1c
        /*1292*/ 	.short	(.L_653 - .L_652)


	//   ....[0]....
.L_652:
        /*1294*/ 	.word	0x000204f0


	//----- nvinfo : EIATTR_MAX_THREADS
	.align		4
.L_653:
        /*1298*/ 	.byte	0x04, 0x05
        /*129a*/ 	.short	(.L_655 - .L_654)
.L_654:
        /*129c*/ 	.word	0x00000180
        /*12a0*/ 	.word	0x00000001
        /*12a4*/ 	.word	0x00000001


	//----- nvinfo : EIATTR_CRS_STACK_SIZE
	.align		4
.L_655:
        /*12a8*/ 	.byte	0x04, 0x1e
        /*12aa*/ 	.short	(.L_657 - .L_656)
.L_656:
        /*12ac*/ 	.word	0x00000000


	//----- nvinfo : EIATTR_CBANK_PARAM_SIZE
	.align		4
.L_657:
        /*12b0*/ 	.byte	0x03, 0x19
        /*12b2*/ 	.short	0x0af0


	//----- nvinfo : EIATTR_PARAM_CBANK
	.align		4
        /*12b4*/ 	.byte	0x04, 0x0a
        /*12b6*/ 	.short	(.L_659 - .L_658)
	.align		4
.L_658:
        /*12b8*/ 	.word	index@(.nv.constant0._ZN7cutlass13device_kernelIN5flash11enable_sm90INS1_16FlashAttnFwdSm90INS1_25CollectiveMainloopFwdSm90ILi2EN4cute5tupleIJNS5_1CILi1EEES8_S8_EEENS6_IJNS7_ILi128EEENS7_ILi96EEENS7_ILi192EEEEEELi192ENS_6half_tEfNS_4arch4Sm90ELb0ELb0ELb1ELb1ELb1ELb1ELb0ELb1ELb1ELb1ELb0ELb0EEENS1_21CollectiveEpilogueFwdINS6_IJSA_SC_SB_EEES9_SE_SG_Li256ELb1ELb1ELb0ELb0EEENS1_36VarlenDynamicPersistentTileSchedulerILi128ELi96ELi256ELi128ELb0ELb1ELb1ELb0ELb1ELb1EEEEEEEEEvNT_6ParamsE)
        /*12bc*/ 	.short	0x0210
        /*12be*/ 	.short	0x0af0


	//----- nvinfo : EIATTR_SW_WAR
	.align		4
.L_659:
        /*12c0*/ 	.byte	0x04, 0x36
        /*12c2*/ 	.short	(.L_661 - .L_660)
.L_660:
        /*12c4*/ 	.word	0x00000008
.L_661:


//--------------------- .nv.info._ZN7cutlass13device_kernelIN5flash11enable_sm90INS1_16FlashAttnFwdSm90INS1_25CollectiveMainloopFwdSm90ILi2EN4cute5tupleIJNS5_1CILi1EEES8_S8_EEENS6_IJNS7_ILi128EEENS7_ILi96EEENS7_ILi192EEEEEELi192ENS_6half_tEfNS_4arch4Sm90ELb0ELb1ELb1ELb0ELb1ELb0ELb0ELb1ELb1ELb1ELb0ELb0EEENS1_21CollectiveEpilogueFwdINS6_IJSA_SC_SB_EEES9_SE_SG_Li256ELb0ELb1ELb0ELb0EEENS1_30DynamicPersistentTileSchedulerILi256ELi128ELb0ELb1ELb1EEEEEEEEEvNT_6ParamsE --------------------------
	.section	.nv.info._ZN7cutlass13device_kernelIN5flash11enable_sm90INS1_16FlashAttnFwdSm90INS1_25CollectiveMainloopFwdSm90ILi2EN4cute5tupleIJNS5_1CILi1EEES8_S8_EEENS6_IJNS7_ILi128EEENS7_ILi96EEENS7_ILi192EEEEEELi192ENS_6half_tEfNS_4arch4Sm90ELb0ELb1ELb1ELb0ELb1ELb0ELb0ELb1ELb1ELb1ELb0ELb0EEENS1_21CollectiveEpilogueFwdINS6_IJSA_SC_SB_EEES9_SE_SG_Li256ELb0ELb1ELb0ELb0EEENS1_30DynamicPersistentTileSchedulerILi256ELi128ELb0ELb1ELb1EEEEEEEEEvNT_6ParamsE,"",@"SHT_CUDA_INFO"
	.sectionflags	@""
	.align	4


	//----- nvinfo : EIATTR_CUDA_API_VERSION
	.align		4
        /*0000*/ 	.byte	0x04, 0x37
        /*0002*/ 	.short	(.L_663 - .L_662)
.L_662:
        /*0004*/ 	.word	0x00000082


	//----- nvinfo : EIATTR_KPARAM_INFO
	.align		4
.L_663:
        /*0008*/ 	.byte	0x04, 0x17
        /*000a*/ 	.short	(.L_665 - .L_664)
.L_664:
        /*000c*/ 	.word	0x00000000
        /*0010*/ 	.short	0x0000
        /*0012*/ 	.short	0x0070
        /*0014*/ 	.byte	0x00, 0xf0, 0x01, 0x2a


	//----- nvinfo : EIATTR_SPARSE_MMA_MASK
	.align		4
.L_665:
        /*0018*/ 	.byte	0x03, 0x50
        /*001a*/ 	.short	0x0000


	//----- nvinfo : EIATTR_MAXREG_COUNT
	.align		4
        /*001c*/ 	.byte	0x03, 0x1b
        /*001e*/ 	.short	0x00a8


	//----- nvinfo : EIATTR_NUM_BARRIERS
	.align		4
        /*0020*/ 	.byte	0x02, 0x4c
        /*0022*/ 	.byte	0x09
	.zero		1


	//----- nvinfo : EIATTR_EXTERNS
	.align		4
        /*0024*/ 	.byte	0x04, 0x0f
        /*0026*/ 	.short	(.L_667 - .L_666)


	//   ....[0]....
	.align		4
.L_666:
        /*0028*/ 	.word	index@(__assertfail)


	//----- nvinfo : EIATTR_ANNOTATIONS
	.align		4
.L_667:
        /*002c*/ 	.byte	0x04, 0x55
        /*002e*/ 	.short	(.L_669 - .L_668)


	//   ....[0]....
.L_668:
        /*0030*/ 	.word	0x00000001
        /*0034*/ 	.byte	0xa0, 0x08, 0x00, 0x00, 0x01, 0x00, 0x00, 0x00, 0x60, 0x09, 0x00, 0x00, 0x01, 0x00, 0x00, 0x00
        /*0044*/ 	.byte	0x10, 0x19, 0x01, 0x00, 0x01, 0x00, 0x00, 0x00, 0xb0, 0x19, 0x01, 0x00, 0x01, 0x00, 0x00, 0x00
        /*0054*/ 	.byte	0x30, 0x1a, 0x01, 0x00, 0x01, 0x00, 0x00, 0x00, 0x20, 0x41, 0x01, 0x00, 0x01, 0x00, 0x00, 0x00
        /*0064*/ 	.byte	0x40, 0x41, 0x01, 0x00, 0x01, 0x00, 0x00, 0x00, 0x20, 0x5b, 0x01, 0x00, 0x01, 0x00, 0x00, 0x00
        /*0074*/ 	.byte	0xc0, 0x5c, 0x01, 0x00


	//----- nvinfo : EIATTR_MERCURY_ISA_VERSION
	.align		4
.L_669:
        /*0078*/ 	.byte	0x03, 0x5f
        /*007a*/ 	.short	0x0101


	//----- nvinfo : EIATTR_INT_WARP_WIDE_INSTR_OFFSETS
	.align		4
        /*007c*/ 	.byte	0x04, 0x31
        /*007e*/ 	.short	(.L_671 - .L_670)


	//   ....[0]....
.L_670:
        /*0080*/ 	.word	0x000000c0


	//   ....[1]....
        /*0084*/ 	.word	0x000000d0


	//   ....[2]....
        /*0088*/ 	.word	0x00000170


	//   ....[3]....
        /*008c*/ 	.word	0x00012640


	//   ....[4]....
        /*0090*/ 	.word	0x000126d0


	//   ....[5]....
        /*0094*/ 	.word	0x00015270


	//   ....[6]....
        /*0098*/ 	.word	0x00015300


	//----- nvinfo : EIATTR_COOP_GROUP_MASK_REGIDS
	.align		4
.L_671:
        /*009c*/ 	.byte	0x04, 0x29
        /*009e*/ 	.short	(.L_673 - .L_672)


	//   ....[0]....
.L_672:
        /*00a0*/ 	.word	0xffffffff


	//   ....[1]....
        /*00a4*/ 	.word	0xffffffff


	//   ....[2]....
        /*00a8*/ 	.word	0xffffffff


	//   ....[3]....
        /*00ac*/ 	.word	0xffffffff


	//   ....[4]....
        /*00b0*/ 	.word	0xffffffff


	//   ....[5]....
        /*00b4*/ 	.word	0xffffffff


	//   ....[6]....
        /*00b8*/ 	.word	0xffffffff


	//   ....[7]....
        /*00bc*/ 	.word	0xffffffff


	//   ....[8]....
        /*00c0*/ 	.word	0xffffffff


	//   ....[9]....
        /*00c4*/ 	.word	0xffffffff


	//   ....[10]....
        /*00c8*/ 	.word	0xffffffff


	//   ....[11]....
        /*00cc*/ 	.word	0xffffffff


	//   ....[12]....
        /*00d0*/ 	.word	0xffffffff


	//   ....[13]....
        /*00d4*/ 	.word	0xffffffff


	//   ....[14]....
        /*00d8*/ 	.word	0xffffffff


	//   ....[15]....
        /*00dc*/ 	.word	0xffffffff


	//   ....[16]....
        /*00e0*/ 	.word	0xffffffff


	//   ....[17]....
        /*00e4*/ 	.word	0xffffffff


	//   ....[18]....
        /*00e8*/ 	.word	0xffffffff


	//   ....[19]....
        /*00ec*/ 	.word	0xffffffff


	//   ....[20]....
        /*00f0*/ 	.word	0xffffffff


	//   ....[21]....
        /*00f4*/ 	.word	0xffffffff


	//   ....[22]....
        /*00f8*/ 	.word	0xffffffff


	//   ....[23]....
        /*00fc*/ 	.word	0xffffffff


	//   ....[24]....
        /*0100*/ 	.word	0xffffffff


	//   ....[25]....
        /*0104*/ 	.word	0xffffffff


	//   ....[26]....
        /*0108*/ 	.word	0xffffffff


	//   ....[27]....
        /*010c*/ 	.word	0xffffffff


	//   ....[28]....
        /*0110*/ 	.word	0xffffffff


	//   ....[29]....
        /*0114*/ 	.word	0xffffffff


	//   ....[30]....
        /*0118*/ 	.word	0xffffffff


	//   ....[31]....
        /*011c*/ 	.word	0xffffffff


	//   ....[32]....
        /*0120*/ 	.word	0xffffffff


	//   ....[33]....
        /*0124*/ 	.word	0xffffffff


	//   ....[34]....
        /*0128*/ 	.word	0xffffffff


	//   ....[35]....
        /*012c*/ 	.word	0xffffffff


	//   ....[36]....
        /*0130*/ 	.word	0xffffffff


	//   ....[37]....
        /*0134*/ 	.word	0xffffffff


	//   ....[38]....
        /*0138*/ 	.word	0xffffffff


	//   ....[39]....
        /*013c*/ 	.word	0xffffffff


	//   ....[40]....
        /*0140*/ 	.word	0xffffffff


	//   ....[41]....
        /*0144*/ 	.word	0xffffffff


	//   ....[42]....
        /*0148*/ 	.word	0xffffffff


	//   ....[43]....
        /*014c*/ 	.word	0xffffffff


	//   ....[44]....
        /*0150*/ 	.word	0xffffffff


	//   ....[45]....
        /*0154*/ 	.word	0xffffffff


	//   ....[46]....
        /*0158*/ 	.word	0xffffffff


	//   ....[47]....
        /*015c*/ 	.word	0xffffffff


	//   ....[48]....
        /*0160*/ 	.word	0xffffffff


	//   ....[49]....
        /*0164*/ 	.word	0xffffffff


	//   ....[50]....
        /*0168*/ 	.word	0xffffffff


	//   ....[51]....
        /*016c*/ 	.word	0xffffffff


	//   ....[52]....
        /*0170*/ 	.word	0xffffffff


	//   ....[53]....
        /*0174*/ 	.word	0xffffffff


	//   ....[54]....
        /*0178*/ 	.word	0xffffffff


	//   ....[55]....
        /*017c*/ 	.word	0xffffffff


	//   ....[56]....
        /*0180*/ 	.word	0xffffffff


	//   ....[57]....
        /*0184*/ 	.word	0xffffffff


	//   ....[58]....
        /*0188*/ 	.word	0xffffffff


	//   ....[59]....
        /*018c*/ 	.word	0xffffffff


	//   ....[60]....
        /*0190*/ 	.word	0xffffffff


	//   ....[61]....
        /*0194*/ 	.word	0xffffffff


	//   ....[62]....
        /*0198*/ 	.word	0xffffffff


	//   ....[63]....
        /*019c*/ 	.word	0xffffffff


	//   ....[64]....
        /*01a0*/ 	.word	0xffffffff


	//   ....[65]....
        /*01a4*/ 	.word	0xffffffff


	//   ....[66]....
        /*01a8*/ 	.word	0xffffffff


	//   ....[67]....
        /*01ac*/ 	.word	0xffffffff


	//   ....[68]....
        /*01b0*/ 	.word	0xffffffff


	//   ....[69]....
        /*01b4*/ 	.word	0xffffffff


	//   ....[70]....
        /*01b8*/ 	.word	0xffffffff


	//   ....[71]....
        /*01bc*/ 	.word	0xffffffff


	//   ....[72]....
        /*01c0*/ 	.word	0xffffffff


	//   ....[73]....
        /*01c4*/ 	.word	0xffffffff


	//   ....[74]....
        /*01c8*/ 	.word	0xffffffff


	//   ....[75]....
        /*01cc*/ 	.word	0xffffffff


	//   ....[76]....
        /*01d0*/ 	.word	0xffffffff


	//   ....[77]....
        /*01d4*/ 	.word	0xffffffff


	//   ....[78]....
        /*01d8*/ 	.word	0xffffffff


	//   ....[79]....
        /*01dc*/ 	.word	0xffffffff


	//   ....[80]....
        /*01e0*/ 	.word	0xffffffff


	//   ....[81]....
        /*01e4*/ 	.word	0xffffffff


	//   ....[82]....
        /*01e8*/ 	.word	0xffffffff


	//   ....[83]....
        /*01ec*/ 	.word	0xffffffff


	//   ....[84]....
        /*01f0*/ 	.word	0xffffffff


	//   ....[85]....
        /*01f4*/ 	.word	0xffffffff


	//   ....[86]....
        /*01f8*/ 	.word	0xffffffff


	//   ....[87]....
        /*01fc*/ 	.word	0xffffffff


	//   ....[88]....
        /*0200*/ 	.word	0xffffffff


	//   ....[89]....
        /*0204*/ 	.word	0xffffffff


	//   ....[90]....
        /*0208*/ 	.word	0xffffffff


	//   ....[91]....
        /*020c*/ 	.word	0xffffffff


	//   ....[92]....
        /*0210*/ 	.word	0xffffffff


	//   ....[93]....
        /*0214*/ 	.word	0xffffffff


	//   ....[94]....
        /*0218*/ 	.word	0xffffffff


	//   ....[95]....
        /*021c*/ 	.word	0xffffffff


	//   ....[96]....
        /*0220*/ 	.word	0xffffffff


	//   ....[97]....
        /*0224*/ 	.word	0xffffffff


	//   ....[98]....
        /*0228*/ 	.word	0xffffffff


	//   ....[99]....
        /*022c*/ 	.word	0xffffffff


	//   ....[100]....
        /*0230*/ 	.word	0xffffffff


	//   ....[101]....
        /*0234*/ 	.word	0xffffffff


	//   ....[102]....
        /*0238*/ 	.word	0xffffffff


	//   ....[103]....
        /*023c*/ 	.word	0xffffffff


	//   ....[104]....
        /*0240*/ 	.word	0xffffffff


	//   ....[105]....
        /*0244*/ 	.word	0xffffffff


	//   ....[106]....
        /*0248*/ 	.word	0xffffffff


	//   ....[107]....
        /*024c*/ 	.word	0xffffffff


	//   ....[108]....
        /*0250*/ 	.word	0xffffffff


	//   ....[109]....
        /*0254*/ 	.word	0xffffffff


	//   ....[110]....
        /*0258*/ 	.word	0xffffffff


	//   ....[111]....
        /*025c*/ 	.word	0xffffffff


	//   ....[112]....
        /*0260*/ 	.word	0xffffffff


	//   ....[113]....
        /*0264*/ 	.word	0xffffffff


	//   ....[114]....
        /*0268*/ 	.word	0xffffffff


	//   ....[115]....
        /*026c*/ 	.word	0xffffffff


	//   ....[116]....
        /*0270*/ 	.word	0xffffffff


	//   ....[117]....
        /*0274*/ 	.word	0xffffffff


	//   ....[118]....
        /*0278*/ 	.word	0xffffffff


	//   ....[119]....
        /*027c*/ 	.word	0xffffffff


	//   ....[120]....
        /*0280*/ 	.word	0x0500000f


	//   ....[121]....
        /*0284*/ 	.word	0x0500000f


	//   ....[122]....
        /*0288*/ 	.word	0x0500000f


	//   ....[123]....
        /*028c*/ 	.word	0x0500000f


	//   ....[124]....
        /*0290*/ 	.word	0x0500000f


	//   ....[125]....
        /*0294*/ 	.word	0x0500000f


	//   ....[126]....
        /*0298*/ 	.word	0x0500000f


	//   ....[127]....
        /*029c*/ 	.word	0x0500000f


	//   ....[128]....
        /*02a0*/ 	.word	0x0500000f


	//   ....[129]....
        /*02a4*/ 	.word	0x0500000f


	//   ....[130]....
        /*02a8*/ 	.word	0x0500000f


	//   ....[131]....
        /*02ac*/ 	.word	0x0500000f


	//   ....[132]....
        /*02b0*/ 	.word	0x0500000f


	//   ....[133]....
        /*02b4*/ 	.word	0x0500000f


	//   ....[134]....
        /*02b8*/ 	.word	0x0500000f


	//   ....[135]....
        /*02bc*/ 	.word	0x0500000f


	//   ....[136]....
        /*02c0*/ 	.word	0x0500000f


	//   ....[137]....
        /*02c4*/ 	.word	0x0500000f


	//   ....[138]....
        /*02c8*/ 	.word	0x0500000f


	//   ....[139]....
        /*02cc*/ 	.word	0x0500000f


	//   ....[140]....
        /*02d0*/ 	.word	0x0500000f


	//   ....[141]....
        /*02d4*/ 	.word	0x0500000f


	//   ....[142]....
        /*02d8*/ 	.word	0x0500000f


	//   ....[143]....
        /*02dc*/ 	.word	0x0500000f


	//   ....[144]....
        /*02e0*/ 	.word	0x0500000f


	//   ....[145]....
        /*02e4*/ 	.word	0x0500000f


	//   ....[146]....
        /*02e8*/ 	.word	0x0500000f


	//   ....[147]....
        /*02ec*/ 	.word	0x0500000f


	//   ....[148]....
        /*02f0*/ 	.word	0x0500000f


	//   ....[149]....
        /*02f4*/ 	.word	0x0500000f


	//   ....[150]....
        /*02f8*/ 	.word	0x0500000f


	//   ....[151]....
        /*02fc*/ 	.word	0x0500000f


	//   ....[152]....
        /*0300*/ 	.word	0x0500000f


	//   ....[153]....
        /*0304*/ 	.word	0x0500000f


	//   ....[154]....
        /*0308*/ 	.word	0x0500000f


	//   ....[155]....
        /*030c*/ 	.word	0x0500000f


	//   ....[156]....
        /*0310*/ 	.word	0x0500000f


	//   ....[157]....
        /*0314*/ 	.word	0x0500000f


	//   ....[158]....
        /*0318*/ 	.word	0x0500000f


	//   ....[159]....
        /*031c*/ 	.word	0x0500000f


	//   ....[160]....
        /*0320*/ 	.word	0x0500000f


	//   ....[161]....
        /*0324*/ 	.word	0x0500000f


	//   ....[162]....
        /*0328*/ 	.word	0x0500000f


	//   ....[163]....
        /*032c*/ 	.word	0x0500000f


	//   ....[164]....
        /*0330*/ 	.word	0x0500000f


	//   ....[165]....
        /*0334*/ 	.word	0x0500000f


	//   ....[166]....
        /*0338*/ 	.word	0x0500000f


	//   ....[167]....
        /*033c*/ 	.word	0x0500000f


	//   ....[168]....
        /*0340*/ 	.word	0x0500000f


	//   ....[169]....
        /*0344*/ 	.word	0x0500000f


	//   ....[170]....
        /*0348*/ 	.word	0x0500000f


	//   ....[171]....
        /*034c*/ 	.word	0x0500000f


	//   ....[172]....
        /*0350*/ 	.word	0x0500000f


	//   ....[173]....
        /*0354*/ 	.word	0x0500000f


	//   ....[174]....
        /*0358*/ 	.word	0x0500000f


	//   ....[175]....
        /*035c*/ 	.word	0x0500000f


	//   ....[176]....
        /*0360*/ 	.word	0x0500000f


	//   ....[177]....
        /*0364*/ 	.word	0x0500000f


	//   ....[178]....
        /*0368*/ 	.word	0x0500000f


	//   ....[179]....
        /*036c*/ 	.word	0x0500000f


	//   ....[180]....
        /*0370*/ 	.word	0x0500000f


	//   ....[181]....
        /*0374*/ 	.word	0x0500000f


	//   ....[182]....
        /*0378*/ 	.word	0x0500000f


	//   ....[183]....
        /*037c*/ 	.word	0x0500000f


	//   ....[184]....
        /*0380*/ 	.word	0x0500000f


	//   ....[185]....
        /*0384*/ 	.word	0x0500000f


	//   ....[186]....
        /*0388*/ 	.word	0x0500000f


	//----- nvinfo : EIATTR_COOP_GROUP_INSTR_OFFSETS
	.align		4
.L_673:
        /*038c*/ 	.byte	0x04, 0x28
        /*038e*/ 	.short	(.L_675 - .L_674)


	//   ....[0]....
.L_674:
        /*0390*/ 	.word	0x00000070


	//   ....[1]....
        /*0394*/ 	.word	0x000000b0


	//   ....[2]....
        /*0398*/ 	.word	0x000002d0


	//   ....[3]....
        /*039c*/ 	.word	0x00000430


	//   ....[4]....
        /*03a0*/ 	.word	0x00000550


	//   ....[5]....
        /*03a4*/ 	.word	0x000006b0


	//   ....[6]....
        /*03a8*/ 	.word	0x000018b0


	//   ....[7]....
        /*03ac*/ 	.word	0x00002560


	//   ....[8]....
        /*03b0*/ 	.word	0x00002e20


	//   ....[9]....
        /*03b4*/ 	.word	0x000039e0


	//   ....[10]....
        /*03b8*/ 	.word	0x00003a90


	//   ....[11]....
        /*03bc*/ 	.word	0x00003fb0


	//   ....[12]....
        /*03c0*/ 	.word	0x00004030


	//   ....[13]....
        /*03c4*/ 	.word	0x00006070


	//   ....[14]....
        /*03c8*/ 	.word	0x00006620


	//   ....[15]....
        /*03cc*/ 	.word	0x00007480


	//   ....[16]....
        /*03d0*/ 	.word	0x00007590


	//   ....[17]....
        /*03d4*/ 	.word	0x00007b50


	//   ....[18]....
        /*03d8*/ 	.word	0x00007bb0


	//   ....[19]....
        /*03dc*/ 	.word	0x0000a010


	//   ....[20]....
        /*03e0*/ 	.word	0x0000a030


	//   ....[21]....
        /*03e4*/ 	.word	0x0000a050


	//   ....[22]....
        /*03e8*/ 	.word	0x0000a070


	//   ....[23]....
        /*03ec*/ 	.word	0x0000beb0


	//   ....[24]....
        /*03f0*/ 	.word	0x0000c460


	//   ....[25]....
        /*03f4*/ 	.word	0x0000d2c0


	//   ....[26]....
        /*03f8*/ 	.word	0x0000d3d0


	//   ....[27]....
        /*03fc*/ 	.word	0x0000d980


	//   ....[28]....
        /*0400*/ 	.word	0x0000d9f0


	//   ....[29]....
        /*0404*/ 	.word	0x0000eaa0


	//   ....[30]....
        /*0408*/ 	.word	0x0000ead0


	//   ....[31]....
        /*040c*/ 	.word	0x0000eba0


	//   ....[32]....
        /*0410*/ 	.word	0x0000ebb0


	//   ....[33]....
        /*0414*/ 	.word	0x00010160


	//   ....[34]....
        /*0418*/ 	.word	0x00010190


	//   ....[35]....
        /*041c*/ 	.word	0x000101c0


	//   ....[36]....
        /*0420*/ 	.word	0x00010250


	//   ....[37]....
        /*0424*/ 	.word	0x00010900


	//   ....[38]....
        /*0428*/ 	.word	0x00010930


	//   ....[39]....
        /*042c*/ 	.word	0x00010a30


	//   ....[40]....
        /*0430*/ 	.word	0x00010a50


	//   ....[41]....
        /*0434*/ 	.word	0x00010b50


	//   ....[42]....
        /*0438*/ 	.word	0x00010b70


	//   ....[43]....
        /*043c*/ 	.word	0x00010c80


	//   ....[44]....
        /*0440*/ 	.word	0x00010ca0


	//   ....[45]....
        /*0444*/ 	.word	0x000113c0


	//   ....[46]....
        /*0448*/ 	.word	0x000113f0


	//   ....[47]....
        /*044c*/ 	.word	0x00011500


	//   ....[48]....
        /*0450*/ 	.word	0x00011520


	//   ....[49]....
        /*0454*/ 	.word	0x00011620


	//   ....[50]....
        /*0458*/ 	.word	0x00011640


	//   ....[51]....
        /*045c*/ 	.word	0x00011750


	//   ....[52]....
        /*0460*/ 	.word	0x00011770


	//   ....[53]....
        /*0464*/ 	.word	0x00011940


	//   ....[54]....
        /*0468*/ 	.word	0x000131b0


	//   ....[55]....
        /*046c*/ 	.word	0x000131d0


	//   ....[56]....
        /*0470*/ 	.word	0x000131e0


	//   ....[57]....
        /*0474*/ 	.word	0x00013220


	//   ....[58]....
        /*0478*/ 	.word	0x000132b0


	//   ....[59]....
        /*047c*/ 	.word	0x000132d0


	//   ....[60]....
        /*0480*/ 	.word	0x00013360


	//   ....[61]....
        /*0484*/ 	.word	0x00013380


	//   ....[62]....
        /*0488*/ 	.word	0x00013410


	//   ....[63]....
        /*048c*/ 	.word	0x00013430


	//   ....[64]....
        /*0490*/ 	.word	0x000134c0


	//   ....[65]....
        /*0494*/ 	.word	0x000134e0


	//   ....[66]....
        /*0498*/ 	.word	0x00013b20


	//   ....[67]....
        /*049c*/ 	.word	0x00013b40


	//   ....[68]....
        /*04a0*/ 	.word	0x00013b70


	//   ....[69]....
        /*04a4*/ 	.word	0x00013bb0


	//   ....[70]....
        /*04a8*/ 	.word	0x00013c30


	//   ....[71]....
        /*04ac*/ 	.word	0x00013c60


	//   ....[72]....
        /*04b0*/ 	.word	0x00013ce0


	//   ....[73]....
        /*04b4*/ 	.word	0x00013d10


	//   ....[74]....
        /*04b8*/ 	.word	0x00013d90


	//   ....[75]....
        /*04bc*/ 	.word	0x00013dc0


	//   ....[76]....
        /*04c0*/ 	.word	0x00013e40


	//   ....[77]....
        /*04c4*/ 	.word	0x00013e70


	//   ....[78]....
        /*04c8*/ 	.word	0x00013ef0


	//   ....[79]....
        /*04cc*/ 	.word	0x00013f20


	//   ....[80]....
        /*04d0*/ 	.word	0x00013fa0


	//   ....[81]....
        /*04d4*/ 	.word	0x00013fc0


	//   ....[82]....
        /*04d8*/ 	.word	0x000146e0


	//   ....[83]....
        /*04dc*/ 	.word	0x00014710


	//   ....[84]....
        /*04e0*/ 	.word	0x00014720


	//   ....[85]....
        /*04e4*/ 	.word	0x00014740


	//   ....[86]....
        /*04e8*/ 	.word	0x00014790


	//   ....[87]....
        /*04ec*/ 	.word	0x000147b0


	//   ....[88]....
        /*04f0*/ 	.word	0x00014810


	//   ....[89]....
        /*04f4*/ 	.word	0x00014830


	//   ....[90]....
        /*04f8*/ 	.word	0x00014880


	//   ....[91]....
        /*04fc*/ 	.word	0x000148a0


	//   ....[92]....
        /*0500*/ 	.word	0x000148f0


	//   ....[93]....
        /*0504*/ 	.word	0x00014910


	//   ....[94]....
        /*0508*/ 	.word	0x00014bb0


	//   ....[95]....
        /*050c*/ 	.word	0x00014bd0


	//   ....[96]....
        /*0510*/ 	.word	0x00014bf0


	//   ....[97]....
        /*0514*/ 	.word	0x00014c70


	//   ....[98]....
        /*0518*/ 	.word	0x00014c90


	//   ....[99]....
        /*051c*/ 	.word	0x00014d10


	//   ....[100]....
        /*0520*/ 	.word	0x00014d30


	//   ....[101]....
        /*0524*/ 	.word	0x00014db0


	//   ....[102]....
        /*0528*/ 	.word	0x00014dd0


	//   ....[103]....
        /*052c*/ 	.word	0x00014e50


	//   ....[104]....
        /*0530*/ 	.word	0x00014e70


	//   ....[105]....
        /*0534*/ 	.word	0x00014e80


	//   ....[106]....
        /*0538*/ 	.word	0x00015450


	//   ....[107]....
        /*053c*/ 	.word	0x00015470


	//   ....[108]....
        /*0540*/ 	.word	0x00015480


	//   ....[109]....
        /*0544*/ 	.word	0x000154a0


	//   ....[110]....
        /*0548*/ 	.word	0x00015540


	//   ....[111]....
        /*054c*/ 	.word	0x00015570


	//   ....[112]....
        /*0550*/ 	.word	0x000155e0


	//   ....[113]....
        /*0554*/ 	.word	0x00015610


	//   ....[114]....
        /*0558*/ 	.word	0x00015680


	//   ....[115]....
        /*055c*/ 	.word	0x000156b0


	//   ....[116]....
        /*0560*/ 	.word	0x00015720


	//   ....[117]....
        /*0564*/ 	.word	0x00015750


	//   ....[118]....
        /*0568*/ 	.word	0x00015a60


	//   ....[119]....
        /*056c*/ 	.word	0x00015c40


	//   ....[120]....
        /*0570*/ 	.word	0x000162b0


	//   ....[121]....
        /*0574*/ 	.word	0x00016390


	//   ....[122]....
        /*0578*/ 	.word	0x00016430


	//   ....[123]....
        /*057c*/ 	.word	0x000164b0


	//   ....[124]....
        /*0580*/ 	.word	0x00016570


	//   ....[125]....
        /*0584*/ 	.word	0x000165f0


	//   ....[126]....
        /*0588*/ 	.word	0x000166d0


	//   ....[127]....
        /*058c*/ 	.word	0x00016750


	//   ....[128]....
        /*0590*/ 	.word	0x00016830


	//   ....[129]....
        /*0594*/ 	.word	0x000168b0


	//   ....[130]....
        /*0598*/ 	.word	0x00016990


	//   ....[131]....
        /*059c*/ 	.word	0x00016a10


	//   ....[132]....
        /*05a0*/ 	.word	0x00016ae0


	//   ....[133]....
        /*05a4*/ 	.word	0x00016b70


	//   ....[134]....
        /*05a8*/ 	.word	0x00016be0


	//   ....[135]....
        /*05ac*/ 	.word	0x00016c60


	//   ....[136]....
        /*05b0*/ 	.word	0x00016d20


	//   ....[137]....
        /*05b4*/ 	.word	0x00016d90


	//   ....[138]....
        /*05b8*/ 	.word	0x00016e80


	//   ....[139]....
        /*05bc*/ 	.word	0x00016ef0


	//   ....[140]....
        /*05c0*/ 	.word	0x00016fe0


	//   ....[141]....
        /*05c4*/ 	.word	0x00017050


	//   ....[142]....
        /*05c8*/ 	.word	0x00017140


	//   ....[143]....
        /*05cc*/ 	.word	0x000171b0


	//   ....[144]....
        /*05d0*/ 	.word	0x000172a0


	//   ....[145]....
        /*05d4*/ 	.word	0x00017310


	//   ....[146]....
        /*05d8*/ 	.word	0x00017400


	//   ....[147]....
        /*05dc*/ 	.word	0x00017470


	//   ....[148]....
        /*05e0*/ 	.word	0x00017540


	//   ....[149]....
        /*05e4*/ 	.word	0x00017670


	//   ....[150]....
        /*05e8*/ 	.word	0x00017710


	//   ....[151]....
        /*05ec*/ 	.word	0x00017780


	//   ....[152]....
        /*05f0*/ 	.word	0x00017840


	//   ....[153]....
        /*05f4*/ 	.word	0x000178a0


	//   ....[154]....
        /*05f8*/ 	.word	0x00017960


	//   ....[155]....
        /*05fc*/ 	.word	0x000179c0


	//   ....[156]....
        /*0600*/ 	.word	0x00017a80


	//   ....[157]....
        /*0604*/ 	.word	0x00017ae0


	//   ....[158]....
        /*0608*/ 	.word	0x00017ba0


	//   ....[159]....
        /*060c*/ 	.word	0x00017c00


	//   ....[160]....
        /*0610*/ 	.word	0x00017cc0


	//   ....[161]....
        /*0614*/ 	.word	0x00017da0


	//   ....[162]....
        /*0618*/ 	.word	0x00017e40


	//   ....[163]....
        /*061c*/ 	.word	0x00017ea0


	//   ....[164]....
        /*0620*/ 	.word	0x00017f90


	//   ....[165]....
        /*0624*/ 	.word	0x00017ff0


	//   ....[166]....
        /*0628*/ 	.word	0x000180e0


	//   ....[167]....
        /*062c*/ 	.word	0x00018140


	//   ....[168]....
        /*0630*/ 	.word	0x00018230


	//   ....[169]....
        /*0634*/ 	.word	0x00018290


	//   ....[170]....
        /*0638*/ 	.word	0x00018380


	//   ....[171]....
        /*063c*/ 	.word	0x000183e0


	//   ....[172]....
        /*0640*/ 	.word	0x000184a0


	//   ....[173]....
        /*0644*/ 	.word	0x000185e0


	//   ....[174]....
        /*0648*/ 	.word	0x00018680


	//   ....[175]....
        /*064c*/ 	.word	0x000186e0


	//   ....[176]....
        /*0650*/ 	.word	0x000187b0


	//   ....[177]....
        /*0654*/ 	.word	0x00018870


	//   ....[178]....
        /*0658*/ 	.word	0x00018930


	//   ....[179]....
        /*065c*/ 	.word	0x000189f0


	//   ....[180]....
        /*0660*/ 	.word	0x00018ab0


	//   ....[181]....
        /*0664*/ 	.word	0x00018b70


	//   ....[182]....
        /*0668*/ 	.word	0x00018c30


	//   ....[183]....
        /*066c*/ 	.word	0x00018cf0


	//   ....[184]....
        /*0670*/ 	.word	0x00018db0


	//   ....[185]....
        /*0674*/ 	.word	0x00018ea0


	//   ....[186]....
        /*0678*/ 	.word	0x00018fc0


	//----- nvinfo : EIATTR_REG_RECONFIG
	.align		4
.L_675:
        /*067c*/ 	.byte	0x01, 0x54
	.zero		2


	//----- nvinfo : EIATTR_SYSCALL_OFFSETS
	.align		4
        /*0680*/ 	.byte	0x04, 0x46
        /*0682*/ 	.short	(.L_677 - .L_676)


	//   ....[0]....
.L_676:
        /*0684*/ 	.word	0x00001a90


	//   ....[1]....
        /*0688*/ 	.word	0x00012830


	//   ....[2]....
        /*068c*/ 	.word	0x00012980


	//   ....[3]....
        /*0690*/ 	.word	0x00012a70


	//   ....[4]....
        /*0694*/ 	.word	0x000137e0


	//----- nvinfo : EIATTR_MBARRIER_INSTR_OFFSETS
	.align		4
.L_677:
        /*0698*/ 	.byte	0x04, 0x39
        /*069a*/ 	.short	(.L_679 - .L_678)


	//   ....[0]....
.L_678:
        /*069c*/ 	.word	0x00000180
        /*06a0*/ 	.word	0x000000ff
        /*06a4*/ 	.word	0x00030800
        /*06a8*/ 	.short	0x0100
        /*06aa*/ 	.byte	0x08
	.zero		1


	//   ....[1]....
        /*06ac*/ 	.word	0x00000190
        /*06b0*/ 	.word	0x000000ff
        /*06b4*/ 	.word	0x00030820
        /*06b8*/ 	.short	0x0100
        /*06ba*/ 	.byte	0x08
	.zero		1


	//   ....[2]....
        /*06bc*/ 	.word	0x00000280
        /*06c0*/ 	.word	0x000000ff
        /*06c4*/ 	.word	0x00030830
        /*06c8*/ 	.short	0x0100
        /*06ca*/ 	.byte	0x08
	.zero		1


	//   ....[3]....
        /*06cc*/ 	.word	0x00000290
        /*06d0*/ 	.word	0x000000ff
        /*06d4*/ 	.word	0x00030840
        /*06d8*/ 	.short	0x0100
        /*06da*/ 	.byte	0x08
	.zero		1


	//   ....[4]....
        /*06dc*/ 	.word	0x000002a0
        /*06e0*/ 	.word	0x000000ff
        /*06e4*/ 	.word	0x00030838
        /*06e8*/ 	.short	0x0100
        /*06ea*/ 	.byte	0x08
	.zero		1


	//   ....[5]....
        /*06ec*/ 	.word	0x000002b0
        /*06f0*/ 	.word	0x000000ff
        /*06f4*/ 	.word	0x00030848
        /*06f8*/ 	.short	0x0100
        /*06fa*/ 	.byte	0x08
	.zero		1


	//   ....[6]....
        /*06fc*/ 	.word	0x000003e0
        /*0700*/ 	.word	0x000000ff
        /*0704*/ 	.word	0x00030850
        /*0708*/ 	.short	0x0100
        /*070a*/ 	.byte	0x08
	.zero		1


	//   ....[7]....
        /*070c*/ 	.word	0x000003f0
        /*0710*/ 	.word	0x000000ff
        /*0714*/ 	.word	0x00030860
        /*0718*/ 	.short	0x0100
        /*071a*/ 	.byte	0x08
	.zero		1


	//   ....[8]....
        /*071c*/ 	.word	0x00000400
        /*0720*/ 	.word	0x000000ff
        /*0724*/ 	.word	0x00030858
        /*0728*/ 	.short	0x0100
        /*072a*/ 	.byte	0x08
	.zero		1


	//   ....[9]....
        /*072c*/ 	.word	0x00000410
        /*0730*/ 	.word	0x000000ff
        /*0734*/ 	.word	0x00030868
        /*0738*/ 	.short	0x0100
        /*073a*/ 	.byte	0x08
	.zero		1


	//   ....[10]....
        /*073c*/ 	.word	0x00000500
        /*0740*/ 	.word	0x000000ff
        /*0744*/ 	.word	0x00030870
        /*0748*/ 	.short	0x0100
        /*074a*/ 	.byte	0x06
	.zero		1


	//   ....[11]....
        /*074c*/ 	.word	0x00000510
        /*0750*/ 	.word	0x000000ff
        /*0754*/ 	.word	0x00030880
        /*0758*/ 	.short	0x0100
        /*075a*/ 	.byte	0x06
	.zero		1


	//   ....[12]....
        /*075c*/ 	.word	0x00000520
        /*0760*/ 	.word	0x000000ff
        /*0764*/ 	.word	0x00030878
        /*0768*/ 	.short	0x0100
        /*076a*/ 	.byte	0x06
	.zero		1


	//   ....[13]....
        /*076c*/ 	.word	0x00000530
        /*0770*/ 	.word	0x000000ff
        /*0774*/ 	.word	0x00030888
        /*0778*/ 	.short	0x0100
        /*077a*/ 	.byte	0x06
	.zero		1


	//   ....[14]....
        /*077c*/ 	.word	0x00000660
        /*0780*/ 	.word	0x000000ff
        /*0784*/ 	.word	0x00030890
        /*0788*/ 	.short	0x0100
        /*078a*/ 	.byte	0x08
	.zero		1


	//   ....[15]....
        /*078c*/ 	.word	0x00000670
        /*0790*/ 	.word	0x000000ff
        /*0794*/ 	.word	0x000308a0
        /*0798*/ 	.short	0x0100
        /*079a*/ 	.byte	0x08
	.zero		1


	//   ....[16]....
        /*079c*/ 	.word	0x00000680
        /*07a0*/ 	.word	0x000000ff
        /*07a4*/ 	.word	0x00030898
        /*07a8*/ 	.short	0x0100
        /*07aa*/ 	.byte	0x08
	.zero		1


	//   ....[17]....
        /*07ac*/ 	.word	0x00000690
        /*07b0*/ 	.word	0x000000ff
        /*07b4*/ 	.word	0x000308a8
        /*07b8*/ 	.short	0x0100
        /*07ba*/ 	.byte	0x08
	.zero		1


	//   ....[18]....
        /*07bc*/ 	.word	0x000007d0
        /*07c0*/ 	.word	0x000000ff
        /*07c4*/ 	.word	0x000308b0
        /*07c8*/ 	.short	0x0100
        /*07ca*/ 	.byte	0x08
	.zero		1


	//   ....[19]....
        /*07cc*/ 	.word	0x000007e0
        /*07d0*/ 	.word	0x000000ff
        /*07d4*/ 	.word	0x000308c0
        /*07d8*/ 	.short	0x0100
        /*07da*/ 	.byte	0x08
	.zero		1


	//   ....[20]....
        /*07dc*/ 	.word	0x000007f0
        /*07e0*/ 	.word	0x000000ff
        /*07e4*/ 	.word	0x000308b8
        /*07e8*/ 	.short	0x0100
        /*07ea*/ 	.byte	0x08
	.zero		1


	//   ....[21]....
        /*07ec*/ 	.word	0x00000800
        /*07f0*/ 	.word	0x000000ff
        /*07f4*/ 	.word	0x000308c8
        /*07f8*/ 	.short	0x0100
        /*07fa*/ 	.byte	0x08
	.zero		1


	//   ....[22]....
        /*07fc*/ 	.word	0x00001b30
        /*0800*/ 	.word	0x000000ff
        /*0804*/ 	.word	0x00030800
        /*0808*/ 	.short	0x010a
        /*080a*/ 	.byte	0x28
	.zero		1


	//   ....[23]....
        /*080c*/ 	.word	0x00001bb0
        /*0810*/ 	.word	0x0000000d
        /*0814*/ 	.word	0x00030830
        /*0818*/ 	.short	0x010a
        /*081a*/ 	.byte	0x3f
	.zero		1


	//   ....[24]....
        /*081c*/ 	.word	0x00001bf0
        /*0820*/ 	.word	0x0000000d
        /*0824*/ 	.word	0x00030830
        /*0828*/ 	.short	0x010a
        /*082a*/ 	.byte	0x3f
	.zero		1


	//   ....[25]....
        /*082c*/ 	.word	0x00002670
        /*0830*/ 	.word	0x000000ff
        /*0834*/ 	.word	0x00000000
        /*0838*/ 	.short	0x0101
        /*083a*/ 	.byte	0x04
	.zero		1


	//   ....[26]....
        /*083c*/ 	.word	0x00004f80
        /*0840*/ 	.word	0x000000ff
        /*0844*/ 	.word	0x00030830
        /*0848*/ 	.short	0x010a
        /*084a*/ 	.byte	0x07
	.zero		1


	//   ....[27]....
        /*084c*/ 	.word	0x00004fc0
        /*0850*/ 	.word	0x000000ff
        /*0854*/ 	.word	0x00030830
        /*0858*/ 	.short	0x010a
        /*085a*/ 	.byte	0x07
	.zero		1


	//   ....[28]....
        /*085c*/ 	.word	0x00005aa0
        /*0860*/ 	.word	0x000000ff
        /*0864*/ 	.word	0x00030850
        /*0868*/ 	.short	0x010a
        /*086a*/ 	.byte	0x06
	.zero		1


	//   ....[29]....
        /*086c*/ 	.word	0x00005ae0
        /*0870*/ 	.word	0x000000ff
        /*0874*/ 	.word	0x00030850
        /*0878*/ 	.short	0x010a
        /*087a*/ 	.byte	0x06
	.zero		1


	//   ....[30]....
        /*087c*/ 	.word	0x00006190
        /*0880*/ 	.word	0x000000ff
        /*0884*/ 	.word	0x00000000
        /*0888*/ 	.short	0x0101
        /*088a*/ 	.byte	0x07
	.zero		1


	//   ....[31]....
        /*088c*/ 	.word	0x00008410
        /*0890*/ 	.word	0x000000ff
        /*0894*/ 	.word	0x00000000
        /*0898*/ 	.short	0x0101
        /*089a*/ 	.byte	0x06
	.zero		1


	//   ....[32]....
        /*089c*/ 	.word	0x00008910
        /*08a0*/ 	.word	0x000000ff
        /*08a4*/ 	.word	0x00030830
        /*08a8*/ 	.short	0x010a
        /*08aa*/ 	.byte	0x07
	.zero		1


	//   ....[33]....
        /*08ac*/ 	.word	0x00008950
        /*08b0*/ 	.word	0x000000ff
        /*08b4*/ 	.word	0x00030830
        /*08b8*/ 	.short	0x010a
        /*08ba*/ 	.byte	0x07
	.zero		1


	//   ....[34]....
        /*08bc*/ 	.word	0x00009430
        /*08c0*/ 	.word	0x000000ff
        /*08c4*/ 	.word	0x00030850
        /*08c8*/ 	.short	0x010a
        /*08ca*/ 	.byte	0x06
	.zero		1


	//   ....[35]....
        /*08cc*/ 	.word	0x00009470
        /*08d0*/ 	.word	0x000000ff
        /*08d4*/ 	.word	0x00030850
        /*08d8*/ 	.short	0x010a
        /*08da*/ 	.byte	0x06
	.zero		1


	//   ....[36]....
        /*08dc*/ 	.word	0x00009b00
        /*08e0*/ 	.word	0x000000ff
        /*08e4*/ 	.word	0x00000000
        /*08e8*/ 	.short	0x0101
        /*08ea*/ 	.byte	0x07
	.zero		1


	//   ....[37]....
        /*08ec*/ 	.word	0x0000ab00
        /*08f0*/ 	.word	0x000000ff
        /*08f4*/ 	.word	0x00000000
        /*08f8*/ 	.short	0x0101
        /*08fa*/ 	.byte	0x06
	.zero		1


	//   ....[38]....
        /*08fc*/ 	.word	0x0000adc0
        /*0900*/ 	.word	0x000000ff
        /*0904*/ 	.word	0x00030830
        /*0908*/ 	.short	0x010a
        /*090a*/ 	.byte	0x06
	.zero		1


	//   ....[39]....
        /*090c*/ 	.word	0x0000ae00
        /*0910*/ 	.word	0x000000ff
        /*0914*/ 	.word	0x00030830
        /*0918*/ 	.short	0x010a
        /*091a*/ 	.byte	0x06
	.zero		1


	//   ....[40]....
        /*091c*/ 	.word	0x0000b8e0
        /*0920*/ 	.word	0x000000ff
        /*0924*/ 	.word	0x00030850
        /*0928*/ 	.short	0x010a
        /*092a*/ 	.byte	0x0a
	.zero		1


	//   ....[41]....
        /*092c*/ 	.word	0x0000b920
        /*0930*/ 	.word	0x000000ff
        /*0934*/ 	.word	0x00030850
        /*0938*/ 	.short	0x010a
        /*093a*/ 	.byte	0x0a
	.zero		1


	//   ....[42]....
        /*093c*/ 	.word	0x0000bf80
        /*0940*/ 	.word	0x000000ff
        /*0944*/ 	.word	0x00000000
        /*0948*/ 	.short	0x0101
        /*094a*/ 	.byte	0x04
	.zero		1


	//   ....[43]....
        /*094c*/ 	.word	0x0000e250
        /*0950*/ 	.word	0x000000ff
        /*0954*/ 	.word	0x00000000
        /*0958*/ 	.short	0x0101
        /*095a*/ 	.byte	0x0a
	.zero		1


	//   ....[44]....
        /*095c*/ 	.word	0x0000ea10
        /*0960*/ 	.word	0x000000ff
        /*0964*/ 	.word	0x00030850
        /*0968*/ 	.short	0x010a
        /*096a*/ 	.byte	0x05
	.zero		1


	//   ....[45]....
        /*096c*/ 	.word	0x0000ea50
        /*0970*/ 	.word	0x000000ff
        /*0974*/ 	.word	0x00030850
        /*0978*/ 	.short	0x010a
        /*097a*/ 	.byte	0x05
	.zero		1


	//   ....[46]....
        /*097c*/ 	.word	0x0000ef50
        /*0980*/ 	.word	0x000000ff
        /*0984*/ 	.word	0x00000000
        /*0988*/ 	.short	0x0101
        /*098a*/ 	.byte	0x04
	.zero		1


	//   ....[47]....
        /*098c*/ 	.word	0x000108f0
        /*0990*/ 	.word	0x00000011
        /*0994*/ 	.word	0x00000000
        /*0998*/ 	.short	0x0101
        /*099a*/ 	.byte	0x3f
	.zero		1


	//   ....[48]....
        /*099c*/ 	.word	0x00012fc0
        /*09a0*/ 	.word	0x00000000
        /*09a4*/ 	.word	0x00030840
        /*09a8*/ 	.short	0x010a
        /*09aa*/ 	.byte	0x3f
	.zero		1


	//   ....[49]....
        /*09ac*/ 	.word	0x000135d0
        /*09b0*/ 	.word	0x00000000
        /*09b4*/ 	.word	0x00030830
        /*09b8*/ 	.short	0x0107
        /*09ba*/ 	.byte	0x3f
	.zero		1


	//   ....[50]....
        /*09bc*/ 	.word	0x00013680
        /*09c0*/ 	.word	0x00000000
        /*09c4*/ 	.word	0x00030830
        /*09c8*/ 	.short	0x0101
        /*09ca*/ 	.byte	0x3f
	.zero		1


	//   ....[51]....
        /*09cc*/ 	.word	0x000140b0
        /*09d0*/ 	.word	0x00000011
        /*09d4*/ 	.word	0x00030800
        /*09d8*/ 	.short	0x0107
        /*09da*/ 	.byte	0x3f
	.zero		1


	//   ....[52]....
        /*09dc*/ 	.word	0x000141a0
        /*09e0*/ 	.word	0x00000011
        /*09e4*/ 	.word	0x00030800
        /*09e8*/ 	.short	0x0101
        /*09ea*/ 	.byte	0x3f
	.zero		1


	//   ....[53]....
        /*09ec*/ 	.word	0x000141c0
        /*09f0*/ 	.word	0x00000011
        /*09f4*/ 	.word	0x00030820
        /*09f8*/ 	.short	0x010a
        /*09fa*/ 	.byte	0x3f
	.zero		1


	//   ....[54]....
        /*09fc*/ 	.word	0x00014510
        /*0a00*/ 	.word	0x00000006
        /*0a04*/ 	.word	0x00030840
        /*0a08*/ 	.short	0x010a
        /*0a0a*/ 	.byte	0x3f
	.zero		1


	//   ....[55]....
        /*0a0c*/ 	.word	0x000149e0
        /*0a10*/ 	.word	0x00000006
        /*0a14*/ 	.word	0x00030830
        /*0a18*/ 	.short	0x0107
        /*0a1a*/ 	.byte	0x3f
	.zero		1


	//   ....[56]....
        /*0a1c*/ 	.word	0x00014a90
        /*0a20*/ 	.word	0x00000006
        /*0a24*/ 	.word	0x00030830
        /*0a28*/ 	.short	0x0101
        /*0a2a*/ 	.byte	0x3f
	.zero		1


	//   ....[57]....
        /*0a2c*/ 	.word	0x00014af0
        /*0a30*/ 	.word	0x00000006
        /*0a34*/ 	.word	0x00030860
        /*0a38*/ 	.short	0x010a
        /*0a3a*/ 	.byte	0x3f
	.zero		1


	//   ....[58]....
        /*0a3c*/ 	.word	0x00015050
        /*0a40*/ 	.word	0x00000006
        /*0a44*/ 	.word	0x00030850
        /*0a48*/ 	.short	0x0107
        /*0a4a*/ 	.byte	0x3f
	.zero		1


	//   ....[59]....
        /*0a4c*/ 	.word	0x000151a0
        /*0a50*/ 	.word	0x00000006
        /*0a54*/ 	.word	0x00030850
        /*0a58*/ 	.short	0x0101
        /*0a5a*/ 	.byte	0x3f
	.zero		1


	//   ....[60]....
        /*0a5c*/ 	.word	0x000153a0
        /*0a60*/ 	.word	0x00000004
        /*0a64*/ 	.word	0x00030860
        /*0a68*/ 	.short	0x010a
        /*0a6a*/ 	.byte	0x3f
	.zero		1


	//   ....[61]....
        /*0a6c*/ 	.word	0x00015870
        /*0a70*/ 	.word	0x00000004
        /*0a74*/ 	.word	0x00030850
        /*0a78*/ 	.short	0x0107
        /*0a7a*/ 	.byte	0x3f
	.zero		1


	//   ....[62]....
        /*0a7c*/ 	.word	0x00015920
        /*0a80*/ 	.word	0x00000004
        /*0a84*/ 	.word	0x00030850
        /*0a88*/ 	.short	0x0101
        /*0a8a*/ 	.byte	0x3f
	.zero		1


	//   ....[63]....
        /*0a8c*/ 	.word	0x00015bc0
        /*0a90*/ 	.word	0x00000004
        /*0a94*/ 	.word	0x00030820
        /*0a98*/ 	.short	0x010a
        /*0a9a*/ 	.byte	0x3f
	.zero		1


	//   ....[64]....
        /*0a9c*/ 	.word	0x00015d60
        /*0aa0*/ 	.word	0x00000005
        /*0aa4*/ 	.word	0x00030840
        /*0aa8*/ 	.short	0x010a
        /*0aaa*/ 	.byte	0x3f
	.zero		1


	//   ....[65]....
        /*0aac*/ 	.word	0x00015e00
        /*0ab0*/ 	.word	0x00000017
        /*0ab4*/ 	.word	0x00030840
        /*0ab8*/ 	.short	0x010a
        /*0aba*/ 	.byte	0x3f
	.zero		1


	//   ....[66]....
        /*0abc*/ 	.word	0x00015e40
        /*0ac0*/ 	.word	0x00000005
        /*0ac4*/ 	.word	0x00030860
        /*0ac8*/ 	.short	0x010a
        /*0aca*/ 	.byte	0x3f
	.zero		1


	//   ....[67]....
        /*0acc*/ 	.word	0x00015e80
        /*0ad0*/ 	.word	0x00000017
        /*0ad4*/ 	.word	0x00030860
        /*0ad8*/ 	.short	0x010a
        /*0ada*/ 	.byte	0x3f
	.zero		1


	//   ....[68]....
        /*0adc*/ 	.word	0x00015ef0
        /*0ae0*/ 	.word	0x00000003
        /*0ae4*/ 	.word	0x00030800
        /*0ae8*/ 	.short	0x010a
        /*0aea*/ 	.byte	0x3f
	.zero		1


	//   ....[69]....
        /*0aec*/ 	.word	0x00015f40
        /*0af0*/ 	.word	0x0000000d
        /*0af4*/ 	.word	0x00030830
        /*0af8*/ 	.short	0x010a
        /*0afa*/ 	.byte	0x3f
	.zero		1


	//   ....[70]....
        /*0afc*/ 	.word	0x00015fa0
        /*0b00*/ 	.word	0x0000000a
        /*0b04*/ 	.word	0x00030830
        /*0b08*/ 	.short	0x010a
        /*0b0a*/ 	.byte	0x3f
	.zero		1


	//   ....[71]....
        /*0b0c*/ 	.word	0x00016000
        /*0b10*/ 	.word	0x00000009
        /*0b14*/ 	.word	0x00030850
        /*0b18*/ 	.short	0x010a
        /*0b1a*/ 	.byte	0x3f
	.zero		1


	//   ....[72]....
        /*0b1c*/ 	.word	0x00016060
        /*0b20*/ 	.word	0x0000000a
        /*0b24*/ 	.word	0x00030830
        /*0b28*/ 	.short	0x010a
        /*0b2a*/ 	.byte	0x3f
	.zero		1


	//   ....[73]....
        /*0b2c*/ 	.word	0x000160c0
        /*0b30*/ 	.word	0x00000009
        /*0b34*/ 	.word	0x00030850
        /*0b38*/ 	.short	0x010a
        /*0b3a*/ 	.byte	0x3f
	.zero		1


	//   ....[74]....
        /*0b3c*/ 	.word	0x00016120
        /*0b40*/ 	.word	0x0000000a
        /*0b44*/ 	.word	0x00030830
        /*0b48*/ 	.short	0x010a
        /*0b4a*/ 	.byte	0x3f
	.zero		1


	//   ....[75]....
        /*0b4c*/ 	.word	0x00016180
        /*0b50*/ 	.word	0x00000009
        /*0b54*/ 	.word	0x00030850
        /*0b58*/ 	.short	0x010a
        /*0b5a*/ 	.byte	0x3f
	.zero		1


	//   ....[76]....
        /*0b5c*/ 	.word	0x000161e0
        /*0b60*/ 	.word	0x00000005
        /*0b64*/ 	.word	0x00030850
        /*0b68*/ 	.short	0x010a
        /*0b6a*/ 	.byte	0x3f
	.zero		1


	//   ....[77]....
        /*0b6c*/ 	.word	0x000162e0
        /*0b70*/ 	.word	0x00000000
        /*0b74*/ 	.word	0x00030840
        /*0b78*/ 	.short	0x010a
        /*0b7a*/ 	.byte	0x3f
	.zero		1


	//   ....[78]....
        /*0b7c*/ 	.word	0x00017570
        /*0b80*/ 	.word	0x00000011
        /*0b84*/ 	.word	0x00030820
        /*0b88*/ 	.short	0x010a
        /*0b8a*/ 	.byte	0x3f
	.zero		1


	//   ....[79]....
        /*0b8c*/ 	.word	0x000175c0
        /*0b90*/ 	.word	0x00000006
        /*0b94*/ 	.word	0x00030840
        /*0b98*/ 	.short	0x010a
        /*0b9a*/ 	.byte	0x3f
	.zero		1


	//   ....[80]....
        /*0b9c*/ 	.word	0x00017cf0
        /*0ba0*/ 	.word	0x00000006
        /*0ba4*/ 	.word	0x00030860
        /*0ba8*/ 	.short	0x010a
        /*0baa*/ 	.byte	0x3f
	.zero		1


	//   ....[81]....
        /*0bac*/ 	.word	0x00018530
        /*0bb0*/ 	.word	0x00000004
        /*0bb4*/ 	.word	0x00030860
        /*0bb8*/ 	.short	0x010a
        /*0bba*/ 	.byte	0x3f
	.zero		1


	//   ....[82]....
        /*0bbc*/ 	.word	0x00018ee0
        /*0bc0*/ 	.word	0x00000004
        /*0bc4*/ 	.word	0x00030820
        /*0bc8*/ 	.short	0x010a
        /*0bca*/ 	.byte	0x3f
	.zero		1


	//   ....[83]....
        /*0bcc*/ 	.word	0x00019080
        /*0bd0*/ 	.word	0x00000005
        /*0bd4*/ 	.word	0x00030840
        /*0bd8*/ 	.short	0x010a
        /*0bda*/ 	.byte	0x3f
	.zero		1


	//   ....[84]....
        /*0bdc*/ 	.word	0x000190d0
        /*0be0*/ 	.word	0x00000017
        /*0be4*/ 	.word	0x00030840
        /*0be8*/ 	.short	0x010a
        /*0bea*/ 	.byte	0x3f
	.zero		1


	//   ....[85]....
        /*0bec*/ 	.word	0x00019120
        /*0bf0*/ 	.word	0x00000005
        /*0bf4*/ 	.word	0x00030860
        /*0bf8*/ 	.short	0x010a
        /*0bfa*/ 	.byte	0x3f
	.zero		1


	//----- nvinfo : EIATTR_NUM_MBARRIERS
	.align		4
.L_679:
        /*0bfc*/ 	.byte	0x03, 0x38
        /*0bfe*/ 	.short	0x0016


	//----- nvinfo : EIATTR_EXIT_INSTR_OFFSETS
	.align		4
        /*0c00*/ 	.byte	0x04, 0x1c
        /*0c02*/ 	.short	(.L_681 - .L_680)


	//   ....[0]....
.L_680:
        /*0c04*/ 	.word	0x00000950


	//   ....[1]....
        /*0c08*/ 	.word	0x000118b0


	//   ....[2]....
        /*0c0c*/ 	.word	0x00015ed0


	//----- nvinfo : EIATTR_MAX_THREADS
	.align		4
.L_681:
        /*0c10*/ 	.byte	0x04, 0x05
        /*0c12*/ 	.short	(.L_683 - .L_682)
.L_682:
        /*0c14*/ 	.word	0x00000180
        /*0c18*/ 	.word	0x00000001
        /*0c1c*/ 	.word	0x00000001


	//----- nvinfo : EIATTR_CRS_STACK_SIZE
	.align		4
.L_683:
        /*0c20*/ 	.byte	0x04, 0x1e
        /*0c22*/ 	.short	(.L_685 - .L_684)
.L_684:
        /*0c24*/ 	.word	0x00000000


	//----- nvinfo : EIATTR_CBANK_PARAM_SIZE
	.align		4
.L_685:
        /*0c28*/ 	.byte	0x03, 0x19
        /*0c2a*/ 	.short	0x0af0


	//----- nvinfo : EIATTR_PARAM_CBANK
	.align		4
        /*0c2c*/ 	.byte	0x04, 0x0a
        /*0c2e*/ 	.short	(.L_687 - .L_686)
	.align		4
.L_686:
        /*0c30*/ 	.word	index@(.nv.constant0._ZN7cutlass13device_kernelIN5flash11enable_sm90INS1_16FlashAttnFwdSm90INS1_25CollectiveMainloopFwdSm90ILi2EN4cute5tupleIJNS5_1CILi1EEES8_S8_EEENS6_IJNS7_ILi128EEENS7_ILi96EEENS7_ILi192EEEEEELi192ENS_6half_tEfNS_4arch4Sm90ELb0ELb1ELb1ELb0ELb1ELb0ELb0ELb1ELb1ELb1ELb0ELb0EEENS1_21CollectiveEpilogueFwdINS6_IJSA_SC_SB_EEES9_SE_SG_Li256ELb0ELb1ELb0ELb0EEENS1_30DynamicPersistentTileSchedulerILi256ELi128ELb0ELb1ELb1EEEEEEEEEvNT_6ParamsE)
        /*0c34*/ 	.short	0x0210
        /*0c36*/ 	.short	0x0af0


	//----- nvinfo : EIATTR_SW_WAR
	.align		4
.L_687:
        /*0c38*/ 	.byte	0x04, 0x36
        /*0c3a*/ 	.short	(.L_689 - .L_688)
.L_688:
        /*0c3c*/ 	.word	0x00000008
.L_689:


//--------------------- .nv.info._ZN7cutlass13device_kernelIN5flash11enable_sm90INS1_16FlashAttnFwdSm90INS1_25CollectiveMainloopFwdSm90ILi2EN4cute5tupleIJNS5_1CILi1EEES8_S8_EEENS6_IJNS7_ILi128EEENS7_ILi96EEENS7_ILi192EEEEEELi192ENS_6half_tEfNS_4arch4Sm90ELb0ELb1ELb1ELb1ELb1ELb0ELb0ELb1ELb1ELb1ELb0ELb0EEENS1_21CollectiveEpilogueFwdINS6_IJSA_SC_SB_EEES9_SE_SG_Li256ELb1ELb1ELb0ELb0EEENS1_36VarlenDynamicPersistentTileSchedulerILi128ELi96ELi256ELi128ELb0ELb1ELb1ELb1ELb0ELb1EEEEEEEEEvNT_6ParamsE --------------------------
	.section	.nv.info._ZN7cutlass13device_kernelIN5flash11enable_sm90INS1_16FlashAttnFwdSm90INS1_25CollectiveMainloopFwdSm90ILi2EN4cute5tupleIJNS5_1CILi1EEES8_S8_EEENS6_IJNS7_ILi128EEENS7_ILi96EEENS7_ILi192EEEEEELi192ENS_6half_tEfNS_4arch4Sm90ELb0ELb1ELb1ELb1ELb1ELb0ELb0ELb1ELb1ELb1ELb0ELb0EEENS1_21CollectiveEpilogueFwdINS6_IJSA_SC_SB_EEES9_SE_SG_Li256ELb1ELb1ELb0ELb0EEENS1_36VarlenDynamicPersistentTileSchedulerILi128ELi96ELi256ELi128ELb0ELb1ELb1ELb1ELb0ELb1EEEEEEEEEvNT_6ParamsE,"",@"SHT_CUDA_INFO"
	.sectionflags	@""
	.align	4


	//----- nvinfo : EIATTR_CUDA_API_VERSION
	.align		4
        /*0000*/ 	.byte	0x04, 0x37
        /*0002*/ 	.short	(.L_691 - .L_690)
.L_690:
        /*0004*/ 	.word	0x00000082


	//----- nvinfo : EIATTR_KPARAM_INFO
	.align		4
.L_691:
        /*0008*/ 	.byte	0x04, 0x17
        /*000a*/ 	.short	(.L_693 - .L_692)
.L_692:
        /*000c*/ 	.word	0x00000000
        /*0010*/ 	.short	0x0000
        /*0012*/ 	.short	0x0070
        /*0014*/ 	.byte	0x00, 0xf0, 0x01, 0x2a


	//----- nvinfo : EIATTR_SPARSE_MMA_MASK
	.align		4
.L_693:
        /*0018*/ 	.byte	0x03, 0x50
        /*001a*/ 	.short	0x0000


	//----- nvinfo : EIATTR_MAXREG_COUNT
	.align		4
        /*001c*/ 	.byte	0x03, 0x1b
        /*001e*/ 	.short	0x00a8


	//----- nvinfo : EIATTR_NUM_BARRIERS
	.align		4
        /*0020*/ 	.byte	0x02, 0x4c
        /*0022*/ 	.byte	0x09
	.zero		1


	//----- nvinfo : EIATTR_EXTERNS
	.align		4
        /*0024*/ 	.byte	0x04, 0x0f
        /*0026*/ 	.short	(.L_695 - .L_694)


	//   ....[0]....
	.align		4
.L_694:
        /*0028*/ 	.word	index@(__assertfail)


	//----- nvinfo : EIATTR_ANNOTATIONS
	.align		4
.L_695:
        /*002c*/ 	.byte	0x04, 0x55
        /*002e*/ 	.short	(.L_697 - .L_696)


	//   ....[0]....
.L_696:
        /* <DEDUP_REMOVED lines=17> */


	//----- nvinfo : EIATTR_MERCURY_ISA_VERSION
	.align		4
.L_697:
        /*0130*/ 	.byte	0x03, 0x5f
        /*0132*/ 	.short	0x0101


	//----- nvinfo : EIATTR_UNUSED_LOAD_BYTE_OFFSET
	.align		4
        /*0134*/ 	.byte	0x04, 0x44
        /*0136*/ 	.short	(.L_699 - .L_698)


	//   ....[0]....
.L_698:
        /*0138*/ 	.word	0x00000920
        /*013c*/ 	.word	0x0000fff0


	//   ....[1]....
        /*0140*/ 	.word	0x0000f3b0
        /*0144*/ 	.word	0x0000fff0


	//----- nvinfo : EIATTR_INT_WARP_WIDE_INSTR_OFFSETS
	.align		4
.L_699:
        /*0148*/ 	.byte	0x04, 0x31
        /*014a*/ 	.short	(.L_701 - .L_700)


	//   ....[0]....
.L_700:
        /*014c*/ 	.word	0x000000c0


	//   ....[1]....
        /*0150*/ 	.word	0x000000d0


	//   ....[2]....
        /*0154*/ 	.word	0x00000170


	//   ....[3]....
        /*0158*/ 	.word	0x00012f00


	//   ....[4]....
        /*015c*/ 	.word	0x00012f90


	//   ....[5]....
        /*0160*/ 	.word	0x00015e40


	//   ....[6]....
        /*0164*/ 	.word	0x00015ed0


	//----- nvinfo : EIATTR_COOP_GROUP_MASK_REGIDS
	.align		4
.L_701:
        /*0168*/ 	.byte	0x04, 0x29
        /*016a*/ 	.short	(.L_703 - .L_702)


	//   ....[0]....
.L_702:
        /*016c*/ 	.word	0xffffffff


	//   ....[1]....
        /*0170*/ 	.word	0xffffffff


	//   ....[2]....
        /*0174*/ 	.word	0xffffffff


	//   ....[3]....
        /*0178*/ 	.word	0xffffffff


	//   ....[4]....
        /*017c*/ 	.word	0xffffffff


	//   ....[5]....
        /*0180*/ 	.word	0xffffffff


	//   ....[6]....
        /*0184*/ 	.word	0xffffffff


	//   ....[7]....
        /*0188*/ 	.word	0xffffffff


	//   ....[8]....
        /*018c*/ 	.word	0xffffffff


	//   ....[9]....
        /*0190*/ 	.word	0xffffffff


	//   ....[10]....
        /*0194*/ 	.word	0xffffffff


	//   ....[11]....
        /*0198*/ 	.word	0xffffffff


	//   ....[12]....
        /*019c*/ 	.word	0xffffffff


	//   ....[13]....
        /*01a0*/ 	.word	0xffffffff


	//   ....[14]....
        /*01a4*/ 	.word	0xffffffff


	//   ....[15]....
        /*01a8*/ 	.word	0xffffffff


	//   ....[16]....
        /*01ac*/ 	.word	0xffffffff


	//   ....[17]....
        /*01b0*/ 	.word	0xffffffff


	//   ....[18]....
        /*01b4*/ 	.word	0xffffffff


	//   ....[19]....
        /*01b8*/ 	.word	0xffffffff


	//   ....[20]....
        /*01bc*/ 	.word	0xffffffff


	//   ....[21]....
        /*01c0*/ 	.word	0xffffffff


	//   ....[22]....
        /*01c4*/ 	.word	0xffffffff


	//   ....[23]....
        /*01c8*/ 	.word	0xffffffff


	//   ....[24]....
        /*01cc*/ 	.word	0xffffffff


	//   ....[25]....
        /*01d0*/ 	.word	0xffffffff


	//   ....[26]....
        /*01d4*/ 	.word	0xffffffff


	//   ....[27]....
        /*01d8*/ 	.word	0xffffffff


	//   ....[28]....
        /*01dc*/ 	.word	0xffffffff


	//   ....[29]....
        /*01e0*/ 	.word	0xffffffff


	//   ....[30]....
        /*01e4*/ 	.word	0xffffffff


	//   ....[31]....
        /*01e8*/ 	.word	0xffffffff


	//   ....[32]....
        /*01ec*/ 	.word	0xffffffff


	//   ....[33]....
        /*01f0*/ 	.word	0xffffffff


	//   ....[34]....
        /*01f4*/ 	.word	0xffffffff


	//   ....[35]....
        /*01f8*/ 	.word	0xffffffff


	//   ....[36]....
        /*01fc*/ 	.word	0xffffffff


	//   ....[37]....
        /*0200*/ 	.word	0xffffffff


	//   ....[38]....
        /*0204*/ 	.word	0xffffffff


	//   ....[39]....
        /*0208*/ 	.word	0xffffffff


	//   ....[40]....
        /*020c*/ 	.word	0xffffffff


	//   ....[41]....
        /*0210*/ 	.word	0xffffffff


	//   ....[42]....
        /*0214*/ 	.word	0xffffffff


	//   ....[43]....
        /*0218*/ 	.word	0xffffffff


	//   ....[44]....
        /*021c*/ 	.word	0xffffffff


	//   ....[45]....
        /*0220*/ 	.word	0xffffffff


	//   ....[46]....
        /*0224*/ 	.word	0xffffffff


	//   ....[47]....
        /*0228*/ 	.word	0xffffffff


	//   ....[48]....
        /*022c*/ 	.word	0xffffffff


	//   ....[49]....
        /*0230*/ 	.word	0xffffffff


	//   ....[50]....
        /*0234*/ 	.word	0xffffffff


	//   ....[51]....
        /*0238*/ 	.word	0xffffffff


	//   ....[52]....
        /*023c*/ 	.word	0xffffffff


	//   ....[53]....
        /*0240*/ 	.word	0xffffffff


	//   ....[54]....
        /*0244*/ 	.word	0xffffffff


	//   ....[55]....
        /*0248*/ 	.word	0xffffffff


	//   ....[56]....
        /*024c*/ 	.word	0xffffffff


	//   ....[57]....
        /*0250*/ 	.word	0xffffffff


	//   ....[58]....
        /*0254*/ 	.word	0xffffffff


	//   ....[59]....
        /*0258*/ 	.word	0xffffffff


	//   ....[60]....
        /*025c*/ 	.word	0xffffffff


	//   ....[61]....
        /*0260*/ 	.word	0xffffffff


	//   ....[62]....
        /*0264*/ 	.word	0xffffffff


	//   ....[63]....
        /*0268*/ 	.word	0xffffffff


	//   ....[64]....
        /*026c*/ 	.word	0xffffffff


	//   ....[65]....
        /*0270*/ 	.word	0xffffffff


	//   ....[66]....
        /*0274*/ 	.word	0xffffffff


	//   ....[67]....
        /*0278*/ 	.word	0xffffffff


	//   ....[68]....
        /*027c*/ 	.word	0xffffffff


	//   ....[69]....
        /*0280*/ 	.word	0xffffffff


	//   ....[70]....
        /*0284*/ 	.word	0xffffffff


	//   ....[71]....
        /*0288*/ 	.word	0xffffffff


	//   ....[72]....
        /*028c*/ 	.word	0xffffffff


	//   ....[73]....
        /*0290*/ 	.word	0xffffffff


	//   ....[74]....
        /*0294*/ 	.word	0xffffffff


	//   ....[75]....
        /*0298*/ 	.word	0xffffffff


	//   ....[76]....
        /*029c*/ 	.word	0xffffffff


	//   ....[77]....
        /*02a0*/ 	.word	0xffffffff


	//   ....[78]....
        /*02a4*/ 	.word	0xffffffff


	//   ....[79]....
        /*02a8*/ 	.word	0xffffffff


	//   ....[80]....
        /*02ac*/ 	.word	0xffffffff


	//   ....[81]....
        /*02b0*/ 	.word	0xffffffff


	//   ....[82]....
        /*02b4*/ 	.word	0xffffffff


	//   ....[83]....
        /*02b8*/ 	.word	0xffffffff


	//   ....[84]....
        /*02bc*/ 	.word	0xffffffff


	//   ....[85]....
        /*02c0*/ 	.word	0xffffffff


	//   ....[86]....
        /*02c4*/ 	.word	0xffffffff


	//   ....[87]....
        /*02c8*/ 	.word	0xffffffff


	//   ....[88]....
        /*02cc*/ 	.word	0xffffffff


	//   ....[89]....
        /*02d0*/ 	.word	0xffffffff


	//   ....[90]....
        /*02d4*/ 	.word	0xffffffff


	//   ....[91]....
        /*02d8*/ 	.word	0xffffffff


	//   ....[92]....
        /*02dc*/ 	.word	0xffffffff


	//   ....[93]....
        /*02e0*/ 	.word	0xffffffff


	//   ....[94]....
        /*02e4*/ 	.word	0xffffffff


	//   ....[95]....
        /*02e8*/ 	.word	0xffffffff


	//   ....[96]....
        /*02ec*/ 	.word	0xffffffff


	//   ....[97]....
        /*02f0*/ 	.word	0xffffffff


	//   ....[98]....
        /*02f4*/ 	.word	0xffffffff


	//   ....[99]....
        /*02f8*/ 	.word	0xffffffff


	//   ....[100]....
        /*02fc*/ 	.word	0xffffffff


	//   ....[101]....
        /*0300*/ 	.word	0xffffffff


	//   ....[102]....
        /*0304*/ 	.word	0xffffffff


	//   ....[103]....
        /*0308*/ 	.word	0xffffffff


	//   ....[104]....
        /*030c*/ 	.word	0xffffffff


	//   ....[105]....
        /*0310*/ 	.word	0xffffffff


	//   ....[106]....
        /*0314*/ 	.word	0xffffffff


	//   ....[107]....
        /*0318*/ 	.word	0xffffffff


	//   ....[108]....
        /*031c*/ 	.word	0xffffffff


	//   ....[109]....
        /*0320*/ 	.word	0xffffffff


	//   ....[110]....
        /*0324*/ 	.word	0xffffffff


	//   ....[111]....
        /*0328*/ 	.word	0xffffffff


	//   ....[112]....
        /*032c*/ 	.word	0xffffffff


	//   ....[113]....
        /*0330*/ 	.word	0xffffffff


	//   ....[114]....
        /*0334*/ 	.word	0xffffffff


	//   ....[115]....
        /*0338*/ 	.word	0xffffffff


	//   ....[116]....
        /*033c*/ 	.word	0xffffffff


	//   ....[117]....
        /*0340*/ 	.word	0xffffffff


	//   ....[118]....
        /*0344*/ 	.word	0xffffffff


	//   ....[119]....
        /*0348*/ 	.word	0xffffffff


	//   ....[120]....
        /*034c*/ 	.word	0xffffffff


	//   ....[121]....
        /*0350*/ 	.word	0xffffffff


	//   ....[122]....
        /*0354*/ 	.word	0xffffffff


	//   ....[123]....
        /*0358*/ 	.word	0xffffffff


	//   ....[124]....
        /*035c*/ 	.word	0xffffffff


	//   ....[125]....
        /*0360*/ 	.word	0xffffffff


	//   ....[126]....
        /*0364*/ 	.word	0xffffffff


	//   ....[127]....
        /*0368*/ 	.word	0xffffffff


	//   ....[128]....
        /*036c*/ 	.word	0xffffffff


	//   ....[129]....
        /*0370*/ 	.word	0xffffffff


	//   ....[130]....
        /*0374*/ 	.word	0xffffffff


	//   ....[131]....
        /*0378*/ 	.word	0xffffffff


	//   ....[132]....
        /*037c*/ 	.word	0xffffffff


	//   ....[133]....
        /*0380*/ 	.word	0xffffffff


	//   ....[134]....
        /*0384*/ 	.word	0xffffffff


	//   ....[135]....
        /*0388*/ 	.word	0xffffffff


	//   ....[136]....
        /*038c*/ 	.word	0xffffffff


	//   ....[137]....
        /*0390*/ 	.word	0xffffffff


	//   ....[138]....
        /*0394*/ 	.word	0xffffffff


	//   ....[139]....
        /*0398*/ 	.word	0xffffffff


	//   ....[140]....
        /*039c*/ 	.word	0xffffffff


	//   ....[141]....
        /*03a0*/ 	.word	0xffffffff


	//   ....[142]....
        /*03a4*/ 	.word	0xffffffff


	//   ....[143]....
        /*03a8*/ 	.word	0xffffffff


	//   ....[144]....
        /*03ac*/ 	.word	0xffffffff


	//   ....[145]....
        /*03b0*/ 	.word	0xffffffff


	//   ....[146]....
        /*03b4*/ 	.word	0xffffffff


	//   ....[147]....
        /*03b8*/ 	.word	0xffffffff


	//   ....[148]....
        /*03bc*/ 	.word	0xffffffff


	//   ....[149]....
        /*03c0*/ 	.word	0xffffffff


	//   ....[150]....
        /*03c4*/ 	.word	0xffffffff


	//   ....[151]....
        /*03c8*/ 	.word	0x0500000f


	//   ....[152]....
        /*03cc*/ 	.word	0x0500000f


	//   ....[153]....
        /*03d0*/ 	.word	0x0500000f


	//   ....[154]....
        /*03d4*/ 	.word	0x0500000f


	//   ....[155]....
        /*03d8*/ 	.word	0x0500000f


	//   ....[156]....
        /*03dc*/ 	.word	0x0500000f


	//   ....[157]....
        /*03e0*/ 	.word	0x0500000f


	//   ....[158]....
        /*03e4*/ 	.word	0x0500000f


	//   ....[159]....
        /*03e8*/ 	.word	0x0500000f


	//   ....[160]....
        /*03ec*/ 	.word	0x0500000f


	//   ....[161]....
        /*03f0*/ 	.word	0x0500000f


	//   ....[162]....
        /*03f4*/ 	.word	0x0500000f


	//   ....[163]....
        /*03f8*/ 	.word	0x0500000f


	//   ....[164]....
        /*03fc*/ 	.word	0x0500000f


	//   ....[165]....
        /*0400*/ 	.word	0x0500000f


	//   ....[166]....
        /*0404*/ 	.word	0x0500000f


	//   ....[167]....
        /*0408*/ 	.word	0x0500000f


	//   ....[168]....
        /*040c*/ 	.word	0x0500000f


	//   ....[169]....
        /*0410*/ 	.word	0x0500000f


	//   ....[170]....
        /*0414*/ 	.word	0x0500000f


	//   ....[171]....
        /*0418*/ 	.word	0x0500000f


	//   ....[172]....
        /*041c*/ 	.word	0x0500000f


	//   ....[173]....
        /*0420*/ 	.word	0x0500000f


	//   ....[174]....
        /*0424*/ 	.word	0x0500000f


	//   ....[175]....
        /*0428*/ 	.word	0x0500000f


	//   ....[176]....
        /*042c*/ 	.word	0x0500000f


	//   ....[177]....
        /*0430*/ 	.word	0x0500000f


	//   ....[178]....
        /*0434*/ 	.word	0x0500000f


	//   ....[179]....
        /*0438*/ 	.word	0x0500000f


	//   ....[180]....
        /*043c*/ 	.word	0x0500000f


	//   ....[181]....
        /*0440*/ 	.word	0x0500000f


	//   ....[182]....
        /*0444*/ 	.word	0x0500000f


	//   ....[183]....
        /*0448*/ 	.word	0x0500000f


	//   ....[184]....
        /*044c*/ 	.word	0x0500000f


	//   ....[185]....
        /*0450*/ 	.word	0x0500000f


	//   ....[186]....
        /*0454*/ 	.word	0x0500000f


	//   ....[187]....
        /*0458*/ 	.word	0x0500000f


	//   ....[188]....
        /*045c*/ 	.word	0x0500000f


	//   ....[189]....
        /*0460*/ 	.word	0x0500000f


	//   ....[190]....
        /*0464*/ 	.word	0x0500000f


	//   ....[191]....
        /*0468*/ 	.word	0x0500000f


	//   ....[192]....
        /*046c*/ 	.word	0x0500000f


	//   ....[193]....
        /*0470*/ 	.word	0x0500000f


	//   ....[194]....
        /*0474*/ 	.word	0x0500000f


	//   ....[195]....
        /*0478*/ 	.word	0x0500000f


	//   ....[196]....
        /*047c*/ 	.word	0x0500000f


	//   ....[197]....
        /*0480*/ 	.word	0x0500000f


	//   ....[198]....
        /*0484*/ 	.word	0x0500000f


	//   ....[199]....
        /*0488*/ 	.word	0x0500000f


	//   ....[200]....
        /*048c*/ 	.word	0x0500000f


	//   ....[201]....
        /*0490*/ 	.word	0x0500000f


	//   ....[202]....
        /*0494*/ 	.word	0x0500000f


	//   ....[203]....
        /*0498*/ 	.word	0x0500000f


	//   ....[204]....
        /*049c*/ 	.word	0x0500000f


	//   ....[205]....
        /*04a0*/ 	.word	0x0500000f


	//   ....[206]....
        /*04a4*/ 	.word	0x0500000f


	//   ....[207]....
        /*04a8*/ 	.word	0x0500000f


	//   ....[208]....
        /*04ac*/ 	.word	0x0500000f


	//   ....[209]....
        /*04b0*/ 	.word	0x0500000f


	//   ....[210]....
        /*04b4*/ 	.word	0x0500000f


	//   ....[211]....
        /*04b8*/ 	.word	0x0500000f


	//   ....[212]....
        /*04bc*/ 	.word	0x0500000f


	//   ....[213]....
        /*04c0*/ 	.word	0x0500000f


	//   ....[214]....
        /*04c4*/ 	.word	0x0500000f


	//   ....[215]....
        /*04c8*/ 	.word	0x0500000f


	//   ....[216]....
        /*04cc*/ 	.word	0x0500000f


	//   ....[217]....
        /*04d0*/ 	.word	0x0500000f


	//   ....[218]....
        /*04d4*/ 	.word	0x0500000f


	//   ....[219]....
        /*04d8*/ 	.word	0x0500000f


	//   ....[220]....
        /*04dc*/ 	.word	0x0500000f


	//   ....[221]....
        /*04e0*/ 	.word	0x0500000f


	//   ....[222]....
        /*04e4*/ 	.word	0x0500000f


	//   ....[223]....
        /*04e8*/ 	.word	0x0500000f


	//   ....[224]....
        /*04ec*/ 	.word	0x0500000f


	//   ....[225]....
        /*04f0*/ 	.word	0x0500000f


	//   ....[226]....
        /*04f4*/ 	.word	0x0500000f


	//   ....[227]....
        /*04f8*/ 	.word	0x0500000f


	//   ....[228]....
        /*04fc*/ 	.word	0x0500000f


	//   ....[229]....
        /*0500*/ 	.word	0x0500000f


	//   ....[230]....
        /*0504*/ 	.word	0x0500000f


	//   ....[231]....
        /*0508*/ 	.word	0x0500000f


	//   ....[232]....
        /*050c*/ 	.word	0x0500000f


	//   ....[233]....
        /*0510*/ 	.word	0x0500000f


	//----- nvinfo : EIATTR_COOP_GROUP_INSTR_OFFSETS
	.align		4
.L_703:
        /*0514*/ 	.byte	0x04, 0x28
        /*0516*/ 	.short	(.L_705 - .L_704)


	//   ....[0]....
.L_704:
        /*0518*/ 	.word	0x00000070


	//   ....[1]....
        /*051c*/ 	.word	0x000000b0


	//   ....[2]....
        /*0520*/ 	.word	0x000002d0


	//   ....[3]....
        /*0524*/ 	.word	0x00000430


	//   ....[4]....
        /*0528*/ 	.word	0x00000550


	//   ....[5]....
        /*052c*/ 	.word	0x000006b0


	//   ....[6]....
        /*0530*/ 	.word	0x00001810


	//   ....[7]....
        /*0534*/ 	.word	0x00002480


	//   ....[8]....
        /*0538*/ 	.word	0x00002ad0


	//   ....[9]....
        /*053c*/ 	.word	0x000038f0


	//   ....[10]....
        /*0540*/ 	.word	0x000039a0


	//   ....[11]....
        /*0544*/ 	.word	0x00003f70


	//   ....[12]....
        /*0548*/ 	.word	0x00004020


	//   ....[13]....
        /*054c*/ 	.word	0x00005f50


	//   ....[14]....
        /*0550*/ 	.word	0x00006d00


	//   ....[15]....
        /*0554*/ 	.word	0x00007390


	//   ....[16]....
        /*0558*/ 	.word	0x000074b0


	//   ....[17]....
        /*055c*/ 	.word	0x00007a20


	//   ....[18]....
        /*0560*/ 	.word	0x00007a90


	//   ....[19]....
        /*0564*/ 	.word	0x00009e70


	//   ....[20]....
        /*0568*/ 	.word	0x00009ea0


	//   ....[21]....
        /*056c*/ 	.word	0x00009ed0


	//   ....[22]....
        /*0570*/ 	.word	0x00009ef0


	//   ....[23]....
        /*0574*/ 	.word	0x0000bd20


	//   ....[24]....
        /*0578*/ 	.word	0x0000c8b0


	//   ....[25]....
        /*057c*/ 	.word	0x0000d170


	//   ....[26]....
        /*0580*/ 	.word	0x0000d290


	//   ....[27]....
        /*0584*/ 	.word	0x0000d800


	//   ....[28]....
        /*0588*/ 	.word	0x0000d890


	//   ....[29]....
        /*058c*/ 	.word	0x0000e910


	//   ....[30]....
        /*0590*/ 	.word	0x0000e940


	//   ....[31]....
        /*0594*/ 	.word	0x0000e9e0


	//   ....[32]....
        /*0598*/ 	.word	0x0000e9f0


	//   ....[33]....
        /*059c*/ 	.word	0x000100e0


	//   ....[34]....
        /*05a0*/ 	.word	0x00010120


	//   ....[35]....
        /*05a4*/ 	.word	0x00010160


	//   ....[36]....
        /*05a8*/ 	.word	0x00010190


	//   ....[37]....
        /*05ac*/ 	.word	0x00010860


	//   ....[38]....
        /*05b0*/ 	.word	0x000108a0


	//   ....[39]....
        /*05b4*/ 	.word	0x000109a0


	//   ....[40]....
        /*05b8*/ 	.word	0x000109c0


	//   ....[41]....
        /*05bc*/ 	.word	0x00010ac0


	//   ....[42]....
        /*05c0*/ 	.word	0x00010ae0


	//   ....[43]....
        /*05c4*/ 	.word	0x00010bf0


	//   ....[44]....
        /*05c8*/ 	.word	0x00010c10


	//   ....[45]....
        /*05cc*/ 	.word	0x00011460


	//   ....[46]....
        /*05d0*/ 	.word	0x00011480


	//   ....[47]....
        /*05d4*/ 	.word	0x00011580


	//   ....[48]....
        /*05d8*/ 	.word	0x000115a0


	//   ....[49]....
        /*05dc*/ 	.word	0x000116a0


	//   ....[50]....
        /*05e0*/ 	.word	0x000116c0


	//   ....[51]....
        /*05e4*/ 	.word	0x000117d0


	//   ....[52]....
        /*05e8*/ 	.word	0x000117f0


	//   ....[53]....
        /*05ec*/ 	.word	0x00011980


	//   ....[54]....
        /*05f0*/ 	.word	0x00011b30


	//   ....[55]....
        /*05f4*/ 	.word	0x00011b60


	//   ....[56]....
        /*05f8*/ 	.word	0x00011b90


	//   ....[57]....
        /*05fc*/ 	.word	0x00011bc0


	//   ....[58]....
        /*0600*/ 	.word	0x00011bf0


	//   ....[59]....
        /*0604*/ 	.word	0x00011c20


	//   ....[60]....
        /*0608*/ 	.word	0x00011d70


	//   ....[61]....
        /*060c*/ 	.word	0x00011da0


	//   ....[62]....
        /*0610*/ 	.word	0x00011dd0


	//   ....[63]....
        /*0614*/ 	.word	0x00011e00


	//   ....[64]....
        /*0618*/ 	.word	0x00011e30


	//   ....[65]....
        /*061c*/ 	.word	0x00011e60


	//   ....[66]....
        /*0620*/ 	.word	0x00011ef0


	//   ....[67]....
        /*0624*/ 	.word	0x00011f50


	//   ....[68]....
        /*0628*/ 	.word	0x00011fe0


	//   ....[69]....
        /*062c*/ 	.word	0x00013ae0


	//   ....[70]....
        /*0630*/ 	.word	0x00013b00


	//   ....[71]....
        /*0634*/ 	.word	0x00013bb0


	//   ....[72]....
        /*0638*/ 	.word	0x00013bd0


	//   ....[73]....
        /*063c*/ 	.word	0x00013c70


	//   ....[74]....
        /*0640*/ 	.word	0x00013c90


	//   ....[75]....
        /*0644*/ 	.word	0x00013d30


	//   ....[76]....
        /*0648*/ 	.word	0x00013d50


	//   ....[77]....
        /*064c*/ 	.word	0x00013df0


	//   ....[78]....
        /*0650*/ 	.word	0x00013e10


	//   ....[79]....
        /*0654*/ 	.word	0x00013e20


	//   ....[80]....
        /*0658*/ 	.word	0x00013eb0


	//   ....[81]....
        /*065c*/ 	.word	0x000145c0


	//   ....[82]....
        /*0660*/ 	.word	0x000145f0


	//   ....[83]....
        /*0664*/ 	.word	0x00014610


	//   ....[84]....
        /*0668*/ 	.word	0x000146a0


	//   ....[85]....
        /*066c*/ 	.word	0x000146b0


	//   ....[86]....
        /*0670*/ 	.word	0x00014750


	//   ....[87]....
        /*0674*/ 	.word	0x00014760


	//   ....[88]....
        /*0678*/ 	.word	0x00014800


	//   ....[89]....
        /*067c*/ 	.word	0x00014810


	//   ....[90]....
        /*0680*/ 	.word	0x000148b0


	//   ....[91]....
        /*0684*/ 	.word	0x000148c0


	//   ....[92]....
        /*0688*/ 	.word	0x00014960


	//   ....[93]....
        /*068c*/ 	.word	0x00014970


	//   ....[94]....
        /*0690*/ 	.word	0x00014a10


	//   ....[95]....
        /*0694*/ 	.word	0x00014a20


	//   ....[96]....
        /*0698*/ 	.word	0x00014a30


	//   ....[97]....
        /*069c*/ 	.word	0x00015250


	//   ....[98]....
        /*06a0*/ 	.word	0x00015290


	//   ....[99]....
        /*06a4*/ 	.word	0x000152a0


	//   ....[100]....
        /*06a8*/ 	.word	0x00015300


	//   ....[101]....
        /*06ac*/ 	.word	0x00015310


	//   ....[102]....
        /*06b0*/ 	.word	0x00015370


	//   ....[103]....
        /*06b4*/ 	.word	0x000153a0


	//   ....[104]....
        /*06b8*/ 	.word	0x000153e0


	//   ....[105]....
        /*06bc*/ 	.word	0x00015410


	//   ....[106]....
        /*06c0*/ 	.word	0x00015450


	//   ....[107]....
        /*06c4*/ 	.word	0x00015480


	//   ....[108]....
        /*06c8*/ 	.word	0x000154c0


	//   ....[109]....
        /*06cc*/ 	.word	0x00015750


	//   ....[110]....
        /*06d0*/ 	.word	0x00015770


	//   ....[111]....
        /*06d4*/ 	.word	0x00015810


	//   ....[112]....
        /*06d8*/ 	.word	0x00015820


	//   ....[113]....
        /*06dc*/ 	.word	0x000158b0


	//   ....[114]....
        /*06e0*/ 	.word	0x000158c0


	//   ....[115]....
        /*06e4*/ 	.word	0x00015950


	//   ....[116]....
        /*06e8*/ 	.word	0x00015960


	//   ....[117]....
        /*06ec*/ 	.word	0x000159f0


	//   ....[118]....
        /*06f0*/ 	.word	0x00015a00


	//   ....[119]....
        /*06f4*/ 	.word	0x00015a10


	//   ....[120]....
        /*06f8*/ 	.word	0x00015aa0


	//   ....[121]....
        /*06fc*/ 	.word	0x00016030


	//   ....[122]....
        /*0700*/ 	.word	0x00016070


	//   ....[123]....
        /*0704*/ 	.word	0x000160b0


	//   ....[124]....
        /*0708*/ 	.word	0x000160e0


	//   ....[125]....
        /*070c*/ 	.word	0x00016170


	//   ....[126]....
        /*0710*/ 	.word	0x000161a0


	//   ....[127]....
        /*0714*/ 	.word	0x00016210


	//   ....[128]....
        /*0718*/ 	.word	0x00016240


	//   ....[129]....
        /*071c*/ 	.word	0x000162b0


	//   ....[130]....
        /*0720*/ 	.word	0x000162e0


	//   ....[131]....
        /*0724*/ 	.word	0x00016310


	//   ....[132]....
        /*0728*/ 	.word	0x00016360


	//   ....[133]....
        /*072c*/ 	.word	0x00016740


	//   ....[134]....
        /*0730*/ 	.word	0x00016770


	//   ....[135]....
        /*0734*/ 	.word	0x000167b0


	//   ....[136]....
        /*0738*/ 	.word	0x000167e0


	//   ....[137]....
        /*073c*/ 	.word	0x00016810


	//   ....[138]....
        /*0740*/ 	.word	0x00016840


	//   ....[139]....
        /*0744*/ 	.word	0x00016870


	//   ....[140]....
        /*0748*/ 	.word	0x000168a0


	//   ....[141]....
        /*074c*/ 	.word	0x00016a20


	//   ....[142]....
        /*0750*/ 	.word	0x00016a50


	//   ....[143]....
        /*0754*/ 	.word	0x00016a80


	//   ....[144]....
        /*0758*/ 	.word	0x00016ab0


	//   ....[145]....
        /*075c*/ 	.word	0x00016ae0


	//   ....[146]....
        /*0760*/ 	.word	0x00016b10


	//   ....[147]....
        /*0764*/ 	.word	0x00016bd0


	//   ....[148]....
        /*0768*/ 	.word	0x00016bf0


	//   ....[149]....
        /*076c*/ 	.word	0x00016c60


	//   ....[150]....
        /*0770*/ 	.word	0x00017300


	//   ....[151]....
        /*0774*/ 	.word	0x00017960


	//   ....[152]....
        /*0778*/ 	.word	0x00017a50


	//   ....[153]....
        /*077c*/ 	.word	0x00017af0


	//   ....[154]....
        /*0780*/ 	.word	0x00017b50


	//   ....[155]....
        /*0784*/ 	.word	0x00017c60


	//   ....[156]....
        /*0788*/ 	.word	0x00017cd0


	//   ....[157]....
        /*078c*/ 	.word	0x00017de0


	//   ....[158]....
        /*0790*/ 	.word	0x00017e50


	//   ....[159]....
        /*0794*/ 	.word	0x00017f60


	//   ....[160]....
        /*0798*/ 	.word	0x00017fd0


	//   ....[161]....
        /*079c*/ 	.word	0x000180e0


	//   ....[162]....
        /*07a0*/ 	.word	0x00018150


	//   ....[163]....
        /*07a4*/ 	.word	0x000181f0


	//   ....[164]....
        /*07a8*/ 	.word	0x00018300


	//   ....[165]....
        /*07ac*/ 	.word	0x00018370


	//   ....[166]....
        /*07b0*/ 	.word	0x000183d0


	//   ....[167]....
        /*07b4*/ 	.word	0x000184c0


	//   ....[168]....
        /*07b8*/ 	.word	0x00018520


	//   ....[169]....
        /*07bc*/ 	.word	0x00018630


	//   ....[170]....
        /*07c0*/ 	.word	0x00018690


	//   ....[171]....
        /*07c4*/ 	.word	0x000187a0


	//   ....[172]....
        /*07c8*/ 	.word	0x00018800


	//   ....[173]....
        /*07cc*/ 	.word	0x00018910


	//   ....[174]....
        /*07d0*/ 	.word	0x00018970


	//   ....[175]....
        /*07d4*/ 	.word	0x00018a80


	//   ....[176]....
        /*07d8*/ 	.word	0x00018ae0


	//   ....[177]....
        /*07dc*/ 	.word	0x00018bf0


	//   ....[178]....
        /*07e0*/ 	.word	0x00018c50


	//   ....[179]....
        /*07e4*/ 	.word	0x00018d40


	//   ....[180]....
        /*07e8*/ 	.word	0x00018e70


	//   ....[181]....
        /*07ec*/ 	.word	0x00018f40


	//   ....[182]....
        /*07f0*/ 	.word	0x00018fb0


	//   ....[183]....
        /*07f4*/ 	.word	0x00019080


	//   ....[184]....
        /*07f8*/ 	.word	0x000190e0


	//   ....[185]....
        /*07fc*/ 	.word	0x000191b0


	//   ....[186]....
        /*0800*/ 	.word	0x00019210


	//   ....[187]....
        /*0804*/ 	.word	0x000192e0


	//   ....[188]....
        /*0808*/ 	.word	0x00019340


	//   ....[189]....
        /*080c*/ 	.word	0x00019410


	//   ....[190]....
        /*0810*/ 	.word	0x00019470


	//   ....[191]....
        /*0814*/ 	.word	0x00019550


	//   ....[192]....
        /*0818*/ 	.word	0x00019640


	//   ....[193]....
        /*081c*/ 	.word	0x000196e0


	//   ....[194]....
        /*0820*/ 	.word	0x00019740


	//   ....[195]....
        /*0824*/ 	.word	0x00019840


	//   ....[196]....
        /*0828*/ 	.word	0x000198a0


	//   ....[197]....
        /*082c*/ 	.word	0x000199a0


	//   ....[198]....
        /*0830*/ 	.word	0x00019a00


	//   ....[199]....
        /*0834*/ 	.word	0x00019b00


	//   ....[200]....
        /*0838*/ 	.word	0x00019b60


	//   ....[201]....
        /*083c*/ 	.word	0x00019c60


	//   ....[202]....
        /*0840*/ 	.word	0x00019cc0


	//   ....[203]....
        /*0844*/ 	.word	0x00019d90


	//   ....[204]....
        /*0848*/ 	.word	0x00019ee0


	//   ....[205]....
        /*084c*/ 	.word	0x00019f80


	//   ....[206]....
        /*0850*/ 	.word	0x0001a060


	//   ....[207]....
        /*0854*/ 	.word	0x0001a130


	//   ....[208]....
        /*0858*/ 	.word	0x0001a190


	//   ....[209]....
        /*085c*/ 	.word	0x0001a280


	//   ....[210]....
        /*0860*/ 	.word	0x0001a2e0


	//   ....[211]....
        /*0864*/ 	.word	0x0001a3d0


	//   ....[212]....
        /*0868*/ 	.word	0x0001a430


	//   ....[213]....
        /*086c*/ 	.word	0x0001a520


	//   ....[214]....
        /*0870*/ 	.word	0x0001a580


	//   ....[215]....
        /*0874*/ 	.word	0x0001a660


	//   ....[216]....
        /*0878*/ 	.word	0x0001a6f0


	//   ....[217]....
        /*087c*/ 	.word	0x0001a790


	//   ....[218]....
        /*0880*/ 	.word	0x0001a8b0


	//   ....[219]....
        /*0884*/ 	.word	0x0001a920


	//   ....[220]....
        /*0888*/ 	.word	0x0001a990


	//   ....[221]....
        /*088c*/ 	.word	0x0001aa00


	//   ....[222]....
        /*0890*/ 	.word	0x0001aa70


	//   ....[223]....
        /*0894*/ 	.word	0x0001aaf0


	//   ....[224]....
        /*0898*/ 	.word	0x0001ab80


	//   ....[225]....
        /*089c*/ 	.word	0x0001ac10


	//   ....[226]....
        /*08a0*/ 	.word	0x0001ac80


	//   ....[227]....
        /*08a4*/ 	.word	0x0001acf0


	//   ....[228]....
        /*08a8*/ 	.word	0x0001ad60


	//   ....[229]....
        /*08ac*/ 	.word	0x0001ade0


	//   ....[230]....
        /*08b0*/ 	.word	0x0001ae50


	//   ....[231]....
        /*08b4*/ 	.word	0x0001aef0


	//   ....[232]....
        /*08b8*/ 	.word	0x0001af80


	//   ....[233]....
        /*08bc*/ 	.word	0x0001b0a0


	//----- nvinfo : EIATTR_REG_RECONFIG
	.align		4
.L_705:
        /*08c0*/ 	.byte	0x01, 0x54
	.zero		2


	//----- nvinfo : EIATTR_SYSCALL_OFFSETS
	.align		4
        /*08c4*/ 	.byte	0x04, 0x46
        /*08c6*/ 	.short	(.L_707 - .L_706)


	//   ....[0]....
.L_706:
        /*08c8*/ 	.word	0x000019f0


	//   ....[1]....
        /*08cc*/ 	.word	0x000130f0


	//   ....[2]....
        /*08d0*/ 	.word	0x00013240


	//   ....[3]....
        /*08d4*/ 	.word	0x00013330


	//   ....[4]....
        /*08d8*/ 	.word	0x00014200


	//----- nvinfo : EIATTR_MBARRIER_INSTR_OFFSETS
	.align		4
.L_707:
        /*08dc*/ 	.byte	0x04, 0x39
        /*08de*/ 	.short	(.L_709 - .L_708)


	//   ....[0]....
.L_708:
        /*08e0*/ 	.word	0x00000180
        /*08e4*/ 	.word	0x000000ff
        /*08e8*/ 	.word	0x00030800
        /*08ec*/ 	.short	0x0100
        /*08ee*/ 	.byte	0x08
	.zero		1


	//   ....[1]....
        /*08f0*/ 	.word	0x00000190
        /*08f4*/ 	.word	0x000000ff
        /*08f8*/ 	.word	0x00030820
        /*08fc*/ 	.short	0x0100
        /*08fe*/ 	.byte	0x08
	.zero		1


	//   ....[2]....
        /*0900*/ 	.word	0x00000280
        /*0904*/ 	.word	0x000000ff
        /*0908*/ 	.word	0x00030830
        /*090c*/ 	.short	0x0100
        /*090e*/ 	.byte	0x08
	.zero		1


	//   ....[3]....
        /*0910*/ 	.word	0x00000290
        /*0914*/ 	.word	0x000000ff
        /*0918*/ 	.word	0x00030840
        /*091c*/ 	.short	0x0100
        /*091e*/ 	.byte	0x08
	.zero		1


	//   ....[4]....
        /*0920*/ 	.word	0x000002a0
        /*0924*/ 	.word	0x000000ff
        /*0928*/ 	.word	0x00030838
        /*092c*/ 	.short	0x0100
        /*092e*/ 	.byte	0x08
	.zero		1


	//   ....[5]....
        /*0930*/ 	.word	0x000002b0
        /*0934*/ 	.word	0x000000ff
        /*0938*/ 	.word	0x00030848
        /*093c*/ 	.short	0x0100
        /*093e*/ 	.byte	0x08
	.zero		1


	//   ....[6]....
        /*0940*/ 	.word	0x000003e0
        /*0944*/ 	.word	0x000000ff
        /*0948*/ 	.word	0x00030850
        /*094c*/ 	.short	0x0100
        /*094e*/ 	.byte	0x08
	.zero		1


	//   ....[7]....
        /*0950*/ 	.word	0x000003f0
        /*0954*/ 	.word	0x000000ff
        /*0958*/ 	.word	0x00030860
        /*095c*/ 	.short	0x0100
        /*095e*/ 	.byte	0x08
	.zero		1


	//   ....[8]....
        /*0960*/ 	.word	0x00000400
        /*0964*/ 	.word	0x000000ff
        /*0968*/ 	.word	0x00030858
        /*096c*/ 	.short	0x0100
        /*096e*/ 	.byte	0x08
	.zero		1


	//   ....[9]....
        /*0970*/ 	.word	0x00000410
        /*0974*/ 	.word	0x000000ff
        /*0978*/ 	.word	0x00030868
        /*097c*/ 	.short	0x0100
        /*097e*/ 	.byte	0x08
	.zero		1


	//   ....[10]....
        /*0980*/ 	.word	0x00000500
        /*0984*/ 	.word	0x000000ff
        /*0988*/ 	.word	0x00030870
        /*098c*/ 	.short	0x0100
        /*098e*/ 	.byte	0x06
	.zero		1


	//   ....[11]....
        /*0990*/ 	.word	0x00000510
        /*0994*/ 	.word	0x000000ff
        /*0998*/ 	.word	0x00030880
        /*099c*/ 	.short	0x0100
        /*099e*/ 	.byte	0x06
	.zero		1


	//   ....[12]....
        /*09a0*/ 	.word	0x00000520
        /*09a4*/ 	.word	0x000000ff
        /*09a8*/ 	.word	0x00030878
        /*09ac*/ 	.short	0x0100
        /*09ae*/ 	.byte	0x06
	.zero		1


	//   ....[13]....
        /*09b0*/ 	.word	0x00000530
        /*09b4*/ 	.word	0x000000ff
        /*09b8*/ 	.word	0x00030888
        /*09bc*/ 	.short	0x0100
        /*09be*/ 	.byte	0x06
	.zero		1


	//   ....[14]....
        /*09c0*/ 	.word	0x00000660
        /*09c4*/ 	.word	0x000000ff
        /*09c8*/ 	.word	0x00030890
        /*09cc*/ 	.short	0x0100
        /*09ce*/ 	.byte	0x08
	.zero		1


	//   ....[15]....
        /*09d0*/ 	.word	0x00000670
        /*09d4*/ 	.word	0x000000ff
        /*09d8*/ 	.word	0x000308a0
        /*09dc*/ 	.short	0x0100
        /*09de*/ 	.byte	0x08
	.zero		1


	//   ....[16]....
        /*09e0*/ 	.word	0x00000680
        /*09e4*/ 	.word	0x000000ff
        /*09e8*/ 	.word	0x00030898
        /*09ec*/ 	.short	0x0100
        /*09ee*/ 	.byte	0x08
	.zero		1


	//   ....[17]....
        /*09f0*/ 	.word	0x00000690
        /*09f4*/ 	.word	0x000000ff
        /*09f8*/ 	.word	0x000308a8
        /*09fc*/ 	.short	0x0100
        /*09fe*/ 	.byte	0x08
	.zero		1


	//   ....[18]....
        /*0a00*/ 	.word	0x000007c0
        /*0a04*/ 	.word	0x000000ff
        /*0a08*/ 	.word	0x000308b0
        /*0a0c*/ 	.short	0x0100
        /*0a0e*/ 	.byte	0x08
	.zero		1


	//   ....[19]....
        /*0a10*/ 	.word	0x000007d0
        /*0a14*/ 	.word	0x000000ff
        /*0a18*/ 	.word	0x000308c0
        /*0a1c*/ 	.short	0x0100
        /*0a1e*/ 	.byte	0x08
	.zero		1


	//   ....[20]....
        /*0a20*/ 	.word	0x000007e0
        /*0a24*/ 	.word	0x000000ff
        /*0a28*/ 	.word	0x000308b8
        /*0a2c*/ 	.short	0x0100
        /*0a2e*/ 	.byte	0x08
	.zero		1


	//   ....[21]....
        /*0a30*/ 	.word	0x000007f0
        /*0a34*/ 	.word	0x000000ff
        /*0a38*/ 	.word	0x000308c8
        /*0a3c*/ 	.short	0x0100
        /*0a3e*/ 	.byte	0x08
	.zero		1


	//   ....[22]....
        /*0a40*/ 	.word	0x00001a50
        /*0a44*/ 	.word	0x000000ff
        /*0a48*/ 	.word	0x00030800
        /*0a4c*/ 	.short	0x010a
        /*0a4e*/ 	.byte	0x28
	.zero		1


	//   ....[23]....
        /*0a50*/ 	.word	0x00001ad0
        /*0a54*/ 	.word	0x0000000d
        /*0a58*/ 	.word	0x00030830
        /*0a5c*/ 	.short	0x010a
        /*0a5e*/ 	.byte	0x3f
	.zero		1


	//   ....[24]....
        /*0a60*/ 	.word	0x00001b10
        /*0a64*/ 	.word	0x0000000d
        /*0a68*/ 	.word	0x00030830
        /*0a6c*/ 	.short	0x010a
        /*0a6e*/ 	.byte	0x3f
	.zero		1


	//   ....[25]....
        /*0a70*/ 	.word	0x00002570
        /*0a74*/ 	.word	0x000000ff
        /*0a78*/ 	.word	0x00000000
        /*0a7c*/ 	.short	0x0101
        /*0a7e*/ 	.byte	0x04
	.zero		1


	//   ....[26]....
        /*0a80*/ 	.word	0x00004e50
        /*0a84*/ 	.word	0x000000ff
        /*0a88*/ 	.word	0x00030830
        /*0a8c*/ 	.short	0x010a
        /*0a8e*/ 	.byte	0x07
	.zero		1


	//   ....[27]....
        /*0a90*/ 	.word	0x00004e90
        /*0a94*/ 	.word	0x000000ff
        /*0a98*/ 	.word	0x00030830
        /*0a9c*/ 	.short	0x010a
        /*0a9e*/ 	.byte	0x07
	.zero		1


	//   ....[28]....
        /*0aa0*/ 	.word	0x00005970
        /*0aa4*/ 	.word	0x000000ff
        /*0aa8*/ 	.word	0x00030850
        /*0aac*/ 	.short	0x010a
        /*0aae*/ 	.byte	0x06
	.zero		1


	//   ....[29]....
        /*0ab0*/ 	.word	0x000059b0
        /*0ab4*/ 	.word	0x000000ff
        /*0ab8*/ 	.word	0x00030850
        /*0abc*/ 	.short	0x010a
        /*0abe*/ 	.byte	0x06
	.zero		1


	//   ....[30]....
        /*0ac0*/ 	.word	0x00006060
        /*0ac4*/ 	.word	0x000000ff
        /*0ac8*/ 	.word	0x00000000
        /*0acc*/ 	.short	0x0101
        /*0ace*/ 	.byte	0x07
	.zero		1


	//   ....[31]....
        /*0ad0*/ 	.word	0x000082e0
        /*0ad4*/ 	.word	0x000000ff
        /*0ad8*/ 	.word	0x00000000
        /*0adc*/ 	.short	0x0101
        /*0ade*/ 	.byte	0x06
	.zero		1


	//   ....[32]....
        /*0ae0*/ 	.word	0x00008780
        /*0ae4*/ 	.word	0x000000ff
        /*0ae8*/ 	.word	0x00030830
        /*0aec*/ 	.short	0x010a
        /*0aee*/ 	.byte	0x07
	.zero		1


	//   ....[33]....
        /*0af0*/ 	.word	0x000087c0
        /*0af4*/ 	.word	0x000000ff
        /*0af8*/ 	.word	0x00030830
        /*0afc*/ 	.short	0x010a
        /*0afe*/ 	.byte	0x07
	.zero		1


	//   ....[34]....
        /*0b00*/ 	.word	0x000092a0
        /*0b04*/ 	.word	0x000000ff
        /*0b08*/ 	.word	0x00030850
        /*0b0c*/ 	.short	0x010a
        /*0b0e*/ 	.byte	0x06
	.zero		1


	//   ....[35]....
        /*0b10*/ 	.word	0x000092e0
        /*0b14*/ 	.word	0x000000ff
        /*0b18*/ 	.word	0x00030850
        /*0b1c*/ 	.short	0x010a
        /*0b1e*/ 	.byte	0x06
	.zero		1


	//   ....[36]....
        /*0b20*/ 	.word	0x00009970
        /*0b24*/ 	.word	0x000000ff
        /*0b28*/ 	.word	0x00000000
        /*0b2c*/ 	.short	0x0101
        /*0b2e*/ 	.byte	0x07
	.zero		1


	//   ....[37]....
        /*0b30*/ 	.word	0x0000a980
        /*0b34*/ 	.word	0x000000ff
        /*0b38*/ 	.word	0x00000000
        /*0b3c*/ 	.short	0x0101
        /*0b3e*/ 	.byte	0x06
	.zero		1


	//   ....[38]....
        /*0b40*/ 	.word	0x0000ac20
        /*0b44*/ 	.word	0x000000ff
        /*0b48*/ 	.word	0x00030830
        /*0b4c*/ 	.short	0x010a
        /*0b4e*/ 	.byte	0x06
	.zero		1


	//   ....[39]....
        /*0b50*/ 	.word	0x0000ac60
        /*0b54*/ 	.word	0x000000ff
        /*0b58*/ 	.word	0x00030830
        /*0b5c*/ 	.short	0x010a
        /*0b5e*/ 	.byte	0x06
	.zero		1


	//   ....[40]....
        /*0b60*/ 	.word	0x0000b740
        /*0b64*/ 	.word	0x000000ff
        /*0b68*/ 	.word	0x00030850
        /*0b6c*/ 	.short	0x010a
        /*0b6e*/ 	.byte	0x06
	.zero		1


	//   ....[41]....
        /*0b70*/ 	.word	0x0000b780
        /*0b74*/ 	.word	0x000000ff
        /*0b78*/ 	.word	0x00030850
        /*0b7c*/ 	.short	0x010a
        /*0b7e*/ 	.byte	0x06
	.zero		1


	//   ....[42]....
        /*0b80*/ 	.word	0x0000bdf0
        /*0b84*/ 	.word	0x000000ff
        /*0b88*/ 	.word	0x00000000
        /*0b8c*/ 	.short	0x0101
        /*0b8e*/ 	.byte	0x04
	.zero		1


	//   ....[43]....
        /*0b90*/ 	.word	0x0000e0c0
        /*0b94*/ 	.word	0x000000ff
        /*0b98*/ 	.word	0x00000000
        /*0b9c*/ 	.short	0x0101
        /*0b9e*/ 	.byte	0x06
	.zero		1


	//   ....[44]....
        /*0ba0*/ 	.word	0x0000e880
        /*0ba4*/ 	.word	0x000000ff
        /*0ba8*/ 	.word	0x00030850
        /*0bac*/ 	.short	0x010a
        /*0bae*/ 	.byte	0x05
	.zero		1


	//   ....[45]....
        /*0bb0*/ 	.word	0x0000e8c0
        /*0bb4*/ 	.word	0x000000ff
        /*0bb8*/ 	.word	0x00030850
        /*0bbc*/ 	.short	0x010a
        /*0bbe*/ 	.byte	0x05
	.zero		1


	//   ....[46]....
        /*0bc0*/ 	.word	0x0000ed90
        /*0bc4*/ 	.word	0x000000ff
        /*0bc8*/ 	.word	0x00000000
        /*0bcc*/ 	.short	0x0101
        /*0bce*/ 	.byte	0x04
	.zero		1


	//   ....[47]....
        /*0bd0*/ 	.word	0x00010890
        /*0bd4*/ 	.word	0x00000011
        /*0bd8*/ 	.word	0x00000000
        /*0bdc*/ 	.short	0x0101
        /*0bde*/ 	.byte	0x3f
	.zero		1


	//   ....[48]....
        /*0be0*/ 	.word	0x000138c0
        /*0be4*/ 	.word	0x00000007
        /*0be8*/ 	.word	0x00030840
        /*0bec*/ 	.short	0x010a
        /*0bee*/ 	.byte	0x3f
	.zero		1


	//   ....[49]....
        /*0bf0*/ 	.word	0x00013f70
        /*0bf4*/ 	.word	0x00000007
        /*0bf8*/ 	.word	0x00030830
        /*0bfc*/ 	.short	0x0107
        /*0bfe*/ 	.byte	0x3f
	.zero		1


	//   ....[50]....
        /*0c00*/ 	.word	0x00014030
        /*0c04*/ 	.word	0x00000007
        /*0c08*/ 	.word	0x00030830
        /*0c0c*/ 	.short	0x0101
        /*0c0e*/ 	.byte	0x3f
	.zero		1


	//   ....[51]....
        /*0c10*/ 	.word	0x00014b80
        /*0c14*/ 	.word	0x00000011
        /*0c18*/ 	.word	0x00030800
        /*0c1c*/ 	.short	0x0107
        /*0c1e*/ 	.byte	0x3f
	.zero		1


	//   ....[52]....
        /*0c20*/ 	.word	0x00014ca0
        /*0c24*/ 	.word	0x00000011
        /*0c28*/ 	.word	0x00030800
        /*0c2c*/ 	.short	0x0101
        /*0c2e*/ 	.byte	0x3f
	.zero		1


	//   ....[53]....
        /*0c30*/ 	.word	0x00014cc0
        /*0c34*/ 	.word	0x00000011
        /*0c38*/ 	.word	0x00030820
        /*0c3c*/ 	.short	0x010a
        /*0c3e*/ 	.byte	0x3f
	.zero		1


	//   ....[54]....
        /*0c40*/ 	.word	0x00015090
        /*0c44*/ 	.word	0x00000007
        /*0c48*/ 	.word	0x00030840
        /*0c4c*/ 	.short	0x010a
        /*0c4e*/ 	.byte	0x3f
	.zero		1


	//   ....[55]....
        /*0c50*/ 	.word	0x00015570
        /*0c54*/ 	.word	0x00000007
        /*0c58*/ 	.word	0x00030830
        /*0c5c*/ 	.short	0x0107
        /*0c5e*/ 	.byte	0x3f
	.zero		1


	//   ....[56]....
        /*0c60*/ 	.word	0x00015630
        /*0c64*/ 	.word	0x00000007
        /*0c68*/ 	.word	0x00030830
        /*0c6c*/ 	.short	0x0101
        /*0c6e*/ 	.byte	0x3f
	.zero		1


	//   ....[57]....
        /*0c70*/ 	.word	0x00015690
        /*0c74*/ 	.word	0x00000006
        /*0c78*/ 	.word	0x00030860
        /*0c7c*/ 	.short	0x010a
        /*0c7e*/ 	.byte	0x3f
	.zero		1


	//   ....[58]....
        /*0c80*/ 	.word	0x00015c00
        /*0c84*/ 	.word	0x00000006
        /*0c88*/ 	.word	0x00030850
        /*0c8c*/ 	.short	0x0107
        /*0c8e*/ 	.byte	0x3f
	.zero		1


	//   ....[59]....
        /*0c90*/ 	.word	0x00015d60
        /*0c94*/ 	.word	0x00000006
        /*0c98*/ 	.word	0x00030850
        /*0c9c*/ 	.short	0x0101
        /*0c9e*/ 	.byte	0x3f
	.zero		1


	//   ....[60]....
        /*0ca0*/ 	.word	0x00015f80
        /*0ca4*/ 	.word	0x00000000
        /*0ca8*/ 	.word	0x00030860
        /*0cac*/ 	.short	0x010a
        /*0cae*/ 	.byte	0x3f
	.zero		1


	//   ....[61]....
        /*0cb0*/ 	.word	0x00016490
        /*0cb4*/ 	.word	0x00000000
        /*0cb8*/ 	.word	0x00030850
        /*0cbc*/ 	.short	0x0107
        /*0cbe*/ 	.byte	0x3f
	.zero		1


	//   ....[62]....
        /*0cc0*/ 	.word	0x00016550
        /*0cc4*/ 	.word	0x00000000
        /*0cc8*/ 	.word	0x00030850
        /*0ccc*/ 	.short	0x0101
        /*0cce*/ 	.byte	0x3f
	.zero		1


	//   ....[63]....
        /*0cd0*/ 	.word	0x00017280
        /*0cd4*/ 	.word	0x00000004
        /*0cd8*/ 	.word	0x00030820
        /*0cdc*/ 	.short	0x010a
        /*0cde*/ 	.byte	0x3f
	.zero		1


	//   ....[64]....
        /*0ce0*/ 	.word	0x00017400
        /*0ce4*/ 	.word	0x00000005
        /*0ce8*/ 	.word	0x00030840
        /*0cec*/ 	.short	0x010a
        /*0cee*/ 	.byte	0x3f
	.zero		1


	//   ....[65]....
        /*0cf0*/ 	.word	0x000174a0
        /*0cf4*/ 	.word	0x00000017
        /*0cf8*/ 	.word	0x00030840
        /*0cfc*/ 	.short	0x010a
        /*0cfe*/ 	.byte	0x3f
	.zero		1


	//   ....[66]....
        /*0d00*/ 	.word	0x000174e0
        /*0d04*/ 	.word	0x00000005
        /*0d08*/ 	.word	0x00030860
        /*0d0c*/ 	.short	0x010a
        /*0d0e*/ 	.byte	0x3f
	.zero		1


	//   ....[67]....
        /*0d10*/ 	.word	0x00017520
        /*0d14*/ 	.word	0x00000017
        /*0d18*/ 	.word	0x00030860
        /*0d1c*/ 	.short	0x010a
        /*0d1e*/ 	.byte	0x3f
	.zero		1


	//   ....[68]....
        /*0d20*/ 	.word	0x00017590
        /*0d24*/ 	.word	0x00000003
        /*0d28*/ 	.word	0x00030800
        /*0d2c*/ 	.short	0x010a
        /*0d2e*/ 	.byte	0x3f
	.zero		1


	//   ....[69]....
        /*0d30*/ 	.word	0x000175e0
        /*0d34*/ 	.word	0x0000000d
        /*0d38*/ 	.word	0x00030830
        /*0d3c*/ 	.short	0x010a
        /*0d3e*/ 	.byte	0x3f
	.zero		1


	//   ....[70]....
        /*0d40*/ 	.word	0x00017640
        /*0d44*/ 	.word	0x00000009
        /*0d48*/ 	.word	0x00030830
        /*0d4c*/ 	.short	0x010a
        /*0d4e*/ 	.byte	0x3f
	.zero		1


	//   ....[71]....
        /*0d50*/ 	.word	0x000176a0
        /*0d54*/ 	.word	0x00000009
        /*0d58*/ 	.word	0x00030850
        /*0d5c*/ 	.short	0x010a
        /*0d5e*/ 	.byte	0x3f
	.zero		1


	//   ....[72]....
        /*0d60*/ 	.word	0x00017700
        /*0d64*/ 	.word	0x00000009
        /*0d68*/ 	.word	0x00030830
        /*0d6c*/ 	.short	0x010a
        /*0d6e*/ 	.byte	0x3f
	.zero		1


	//   ....[73]....
        /*0d70*/ 	.word	0x00017760
        /*0d74*/ 	.word	0x00000009
        /*0d78*/ 	.word	0x00030850
        /*0d7c*/ 	.short	0x010a
        /*0d7e*/ 	.byte	0x3f
	.zero		1


	//   ....[74]....
        /*0d80*/ 	.word	0x000177c0
        /*0d84*/ 	.word	0x00000009
        /*0d88*/ 	.word	0x00030830
        /*0d8c*/ 	.short	0x010a
        /*0d8e*/ 	.byte	0x3f
	.zero		1


	//   ....[75]....
        /*0d90*/ 	.word	0x00017820
        /*0d94*/ 	.word	0x00000009
        /*0d98*/ 	.word	0x00030850
        /*0d9c*/ 	.short	0x010a
        /*0d9e*/ 	.byte	0x3f
	.zero		1


	//   ....[76]....
        /*0da0*/ 	.word	0x00017880
        /*0da4*/ 	.word	0x00000005
        /*0da8*/ 	.word	0x00030850
        /*0dac*/ 	.short	0x010a
        /*0dae*/ 	.byte	0x3f
	.zero		1


	//   ....[77]....
        /*0db0*/ 	.word	0x000179a0
        /*0db4*/ 	.word	0x00000007
        /*0db8*/ 	.word	0x00030840
        /*0dbc*/ 	.short	0x010a
        /*0dbe*/ 	.byte	0x3f
	.zero		1


	//   ....[78]....
        /*0dc0*/ 	.word	0x00018d70
        /*0dc4*/ 	.word	0x00000011
        /*0dc8*/ 	.word	0x00030820
        /*0dcc*/ 	.short	0x010a
        /*0dce*/ 	.byte	0x3f
	.zero		1


	//   ....[79]....
        /*0dd0*/ 	.word	0x00018dc0
        /*0dd4*/ 	.word	0x00000007
        /*0dd8*/ 	.word	0x00030840
        /*0ddc*/ 	.short	0x010a
        /*0dde*/ 	.byte	0x3f
	.zero		1


	//   ....[80]....
        /*0de0*/ 	.word	0x00019590
        /*0de4*/ 	.word	0x00000006
        /*0de8*/ 	.word	0x00030860
        /*0dec*/ 	.short	0x010a
        /*0dee*/ 	.byte	0x3f
	.zero		1


	//   ....[81]....
        /*0df0*/ 	.word	0x00019e30
        /*0df4*/ 	.word	0x00000000
        /*0df8*/ 	.word	0x00030860
        /*0dfc*/ 	.short	0x010a
        /*0dfe*/ 	.byte	0x3f
	.zero		1


	//   ....[82]....
        /*0e00*/ 	.word	0x0001afc0
        /*0e04*/ 	.word	0x00000004
        /*0e08*/ 	.word	0x00030820
        /*0e0c*/ 	.short	0x010a
        /*0e0e*/ 	.byte	0x3f
	.zero		1


	//   ....[83]....
        /*0e10*/ 	.word	0x0001b160
        /*0e14*/ 	.word	0x00000005
        /*0e18*/ 	.word	0x00030840
        /*0e1c*/ 	.short	0x010a
        /*0e1e*/ 	.byte	0x3f
	.zero		1


	//   ....[84]....
        /*0e20*/ 	.word	0x0001b1b0
        /*0e24*/ 	.word	0x00000017
        /*0e28*/ 	.word	0x00030840
        /*0e2c*/ 	.short	0x010a
        /*0e2e*/ 	.byte	0x3f
	.zero		1


	//   ....[85]....
        /*0e30*/ 	.word	0x0001b200
        /*0e34*/ 	.word	0x00000005
        /*0e38*/ 	.word	0x00030860
        /*0e3c*/ 	.short	0x010a
        /*0e3e*/ 	.byte	0x3f
	.zero		1


	//----- nvinfo : EIATTR_NUM_MBARRIERS
	.align		4
.L_709:
        /*0e40*/ 	.byte	0x03, 0x38
        /*0e42*/ 	.short	0x0016


	//----- nvinfo : EIATTR_EXIT_INSTR_OFFSETS
	.align		4
        /*0e44*/ 	.byte	0x04, 0x1c
        /*0e46*/ 	.short	(.L_711 - .L_710)


	//   ....[0]....
.L_710:
        /*0e48*/ 	.word	0x00000960


	//   ....[1]....
        /*0e4c*/ 	.word	0x00011920


	//   ....[2]....
        /*0e50*/ 	.word	0x00017570


	//----- nvinfo : EIATTR_MAX_THREADS
	.align		4
.L_711:
        /*0e54*/ 	.byte	0x04, 0x05
        /*0e56*/ 	.short	(.L_713 - .L_712)
.L_712:
        /*0e58*/ 	.word	0x00000180
        /*0e5c*/ 	.word	0x00000001
        /*0e60*/ 	.word	0x00000001


	//----- nvinfo : EIATTR_CRS_STACK_SIZE
	.align		4
.L_713:
        /*0e64*/ 	.byte	0x04, 0x1e
        /*0e66*/ 	.short	(.L_715 - .L_714)
.L_714:
        /*0e68*/ 	.word	0x00000000


	//----- nvinfo : EIATTR_CBANK_PARAM_SIZE
	.align		4
.L_715:
        /*0e6c*/ 	.byte	0x03, 0x19
        /*0e6e*/ 	.short	0x0af0


	//----- nvinfo : EIATTR_PARAM_CBANK
	.align		4
        /*0e70*/ 	.byte	0x04, 0x0a
        /*0e72*/ 	.short	(.L_717 - .L_716)
	.align		4
.L_716:
        /*0e74*/ 	.word	index@(.nv.constant0._ZN7cutlass13device_kernelIN5flash11enable_sm90INS1_16FlashAttnFwdSm90INS1_25CollectiveMainloopFwdSm90ILi2EN4cute5tupleIJNS5_1CILi1EEES8_S8_EEENS6_IJNS7_ILi128EEENS7_ILi96EEENS7_ILi192EEEEEELi192ENS_6half_tEfNS_4arch4Sm90ELb0ELb1ELb1ELb1ELb1ELb0ELb0ELb1ELb1ELb1ELb0ELb0EEENS1_21CollectiveEpilogueFwdINS6_IJSA_SC_SB_EEES9_SE_SG_Li256ELb1ELb1ELb0ELb0EEENS1_36VarlenDynamicPersistentTileSchedulerILi128ELi96ELi256ELi128ELb0ELb1ELb1ELb1ELb0ELb1EEEEEEEEEvNT_6ParamsE)
        /*0e78*/ 	.short	0x0210
        /*0e7a*/ 	.short	0x0af0


	//----- nvinfo : EIATTR_SW_WAR
	.align		4
.L_717:
        /*0e7c*/ 	.byte	0x04, 0x36
        /*0e7e*/ 	.short	(.L_719 - .L_718)
.L_718:
        /*0e80*/ 	.word	0x00000008
.L_719:


//--------------------- .nv.info._ZN7cutlass13device_kernelIN5flash11enable_sm90INS1_16FlashAttnFwdSm90INS1_25CollectiveMainloopFwdSm90ILi2EN4cute5tupleIJNS5_1CILi1EEES8_S8_EEENS6_IJNS7_ILi128EEENS7_ILi96EEENS7_ILi192EEEEEELi192ENS_6half_tEfNS_4arch4Sm90ELb0ELb1ELb1ELb1ELb1ELb1ELb0ELb1ELb1ELb1ELb0ELb0EEENS1_21CollectiveEpilogueFwdINS6_IJSA_SC_SB_EEES9_SE_SG_Li256ELb1ELb1ELb0ELb0EEENS1_36VarlenDynamicPersistentTileSchedulerILi128ELi96ELi256ELi128ELb0ELb1ELb1ELb1ELb0ELb1EEEEEEEEEvNT_6ParamsE --------------------------
	.section	.nv.info._ZN7cutlass13device_kernelIN5flash11enable_sm90INS1_16FlashAttnFwdSm90INS1_25CollectiveMainloopFwdSm90ILi2EN4cute5tupleIJNS5_1CILi1EEES8_S8_EEENS6_IJNS7_ILi128EEENS7_ILi96EEENS7_ILi192EEEEEELi192ENS_6half_tEfNS_4arch4Sm90ELb0ELb1ELb1ELb1ELb1ELb1ELb0ELb1ELb1ELb1ELb0ELb0EEENS1_21CollectiveEpilogueFwdINS6_IJSA_SC_SB_EEES9_SE_SG_Li256ELb1ELb1ELb0ELb0EEENS1_36VarlenDynamicPersistentTileSchedulerILi128ELi96ELi256ELi128ELb0ELb1ELb1ELb1ELb0ELb1EEEEEEEEEvNT_6ParamsE,"",@"SHT_CUDA_INFO"
	.sectionflags	@""
	.align	4


	//----- nvinfo : EIATTR_CUDA_API_VERSION
	.align		4
        /*0000*/ 	.byte	0x04, 0x37
        /*0002*/ 	.short	(.L_721 - .L_720)
.L_720:
        /*0004*/ 	.word	0x00000082


	//----- nvinfo : EIATTR_KPARAM_INFO
	.align		4
.L_721:
        /*0008*/ 	.byte	0x04, 0x17
        /*000a*/ 	.short	(.L_723 - .L_722)
.L_722:
        /*000c*/ 	.word	0x00000000
        /*0010*/ 	.short	0x0000
        /*0012*/ 	.short	0x0070
        /*0014*/ 	.byte	0x00, 0xf0, 0x01, 0x2a


	//----- nvinfo : EIATTR_SPARSE_MMA_MASK
	.align		4
.L_723:
        /*0018*/ 	.byte	0x03, 0x50
        /*001a*/ 	.short	0x0000


	//----- nvinfo : EIATTR_MAXREG_COUNT
	.align		4
        /*001c*/ 	.byte	0x03, 0x1b
        /*001e*/ 	.short	0x00a8


	//----- nvinfo : EIATTR_NUM_BARRIERS
	.align		4
        /*0020*/ 	.byte	0x02, 0x4c
        /*0022*/ 	.byte	0x10
	.zero		1


	//----- nvinfo : EIATTR_EXTERNS
	.align		4
        /*0024*/ 	.byte	0x04, 0x0f
        /*0026*/ 	.short	(.L_725 - .L_724)


	//   ....[0]....
	.align		4
.L_724:
        /*0028*/ 	.word	index@(__assertfail)


	//----- nvinfo : EIATTR_ANNOTATIONS
	.align		4
.L_725:
        /*002c*/ 	.byte	0x04, 0x55
        /*002e*/ 	.short	(.L_727 - .L_726)


	//   ....[0]....
.L_726:
        /* <DEDUP_REMOVED lines=74> */


	//----- nvinfo : EIATTR_MERCURY_ISA_VERSION
	.align		4
.L_727:
        /*04c0*/ 	.byte	0x03, 0x5f
        /*04c2*/ 	.short	0x0101


	//----- nvinfo : EIATTR_UNUSED_LOAD_BYTE_OFFSET
	.align		4
        /*04c4*/ 	.byte	0x04, 0x44
        /*04c6*/ 	.short	(.L_729 - .L_728)


	//   ....[0]....
.L_728:
        /*04c8*/ 	.word	0x00000a50
        /*04cc*/ 	.word	0x0000fff0


	//   ....[1]....
        /*04d0*/ 	.word	0x000211c0
        /*04d4*/ 	.word	0x0000fff0


	//----- nvinfo : EIATTR_INT_WARP_WIDE_INSTR_OFFSETS
	.align		4
.L_729:
        /*04d8*/ 	.byte	0x04, 0x31
        /*04da*/ 	.short	(.L_731 - .L_730)


	//   ....[0]....
.L_730:
        /*04dc*/ 	.word	0x00000130


	//   ....[1]....
        /*04e0*/ 	.word	0x00000170


	//   ....[2]....
        /*04e4*/ 	.word	0x000001e0


	//   ....[3]....
        /*04e8*/ 	.word	0x00026900


	//   ....[4]....
        /*04ec*/ 	.word	0x00026990


	//   ....[5]....
        /*04f0*/ 	.word	0x00029870


	//   ....[6]....
        /*04f4*/ 	.word	0x00029900


	//----- nvinfo : EIATTR_COOP_GROUP_MASK_REGIDS
	.align		4
.L_731:
        /*04f8*/ 	.byte	0x04, 0x29
        /*04fa*/ 	.short	(.L_733 - .L_732)


	//   ....[0]....
.L_732:
        /*04fc*/ 	.word	0xffffffff


	//   ....[1]....
        /*0500*/ 	.word	0xffffffff


	//   ....[2]....
        /*0504*/ 	.word	0xffffffff


	//   ....[3]....
        /*0508*/ 	.word	0xffffffff


	//   ....[4]....
        /*050c*/ 	.word	0xffffffff


	//   ....[5]....
        /*0510*/ 	.word	0xffffffff


	//   ....[6]....
        /*0514*/ 	.word	0xffffffff


	//   ....[7]....
        /*0518*/ 	.word	0xffffffff


	//   ....[8]....
        /*051c*/ 	.word	0xffffffff


	//   ....[9]....
        /*0520*/ 	.word	0xffffffff


	//   ....[10]....
        /*0524*/ 	.word	0xffffffff


	//   ....[11]....
        /*0528*/ 	.word	0xffffffff


	//   ....[12]....
        /*052c*/ 	.word	0xffffffff


	//   ....[13]....
        /*0530*/ 	.word	0xffffffff


	//   ....[14]....
        /*0534*/ 	.word	0xffffffff


	//   ....[15]....
        /*0538*/ 	.word	0xffffffff


	//   ....[16]....
        /*053c*/ 	.word	0xffffffff


	//   ....[17]....
        /*0540*/ 	.word	0xffffffff


	//   ....[18]....
        /*0544*/ 	.word	0xffffffff


	//   ....[19]....
        /*0548*/ 	.word	0xffffffff


	//   ....[20]....
        /*054c*/ 	.word	0xffffffff


	//   ....[21]....
        /*0550*/ 	.word	0xffffffff


	//   ....[22]....
        /*0554*/ 	.word	0xffffffff


	//   ....[23]....
        /*0558*/ 	.word	0xffffffff


	//   ....[24]....
        /*055c*/ 	.word	0xffffffff


	//   ....[25]....
        /*0560*/ 	.word	0xffffffff


	//   ....[26]....
        /*0564*/ 	.word	0xffffffff


	//   ....[27]....
        /*0568*/ 	.word	0xffffffff


	//   ....[28]....
        /*056c*/ 	.word	0xffffffff


	//   ....[29]....
        /*0570*/ 	.word	0xffffffff


	//   ....[30]....
        /*0574*/ 	.word	0xffffffff


	//   ....[31]....
        /*0578*/ 	.word	0xffffffff


	//   ....[32]....
        /*057c*/ 	.word	0xffffffff


	//   ....[33]....
        /*0580*/ 	.word	0xffffffff


	//   ....[34]....
        /*0584*/ 	.word	0xffffffff


	//   ....[35]....
        /*0588*/ 	.word	0xffffffff


	//   ....[36]....
        /*058c*/ 	.word	0xffffffff


	//   ....[37]....
        /*0590*/ 	.word	0xffffffff


	//   ....[38]....
        /*0594*/ 	.word	0xffffffff


	//   ....[39]....
        /*0598*/ 	.word	0xffffffff


	//   ....[40]....
        /*059c*/ 	.word	0xffffffff


	//   ....[41]....
        /*05a0*/ 	.word	0xffffffff


	//   ....[42]....
        /*05a4*/ 	.word	0xffffffff


	//   ....[43]....
        /*05a8*/ 	.word	0xffffffff


	//   ....[44]....
        /*05ac*/ 	.word	0xffffffff


	//   ....[45]....
        /*05b0*/ 	.word	0xffffffff


	//   ....[46]....
        /*05b4*/ 	.word	0xffffffff


	//   ....[47]....
        /*05b8*/ 	.word	0xffffffff


	//   ....[48]....
        /*05bc*/ 	.word	0xffffffff


	//   ....[49]....
        /*05c0*/ 	.word	0xffffffff


	//   ....[50]....
        /*05c4*/ 	.word	0xffffffff


	//   ....[51]....
        /*05c8*/ 	.word	0xffffffff


	//   ....[52]....
        /*05cc*/ 	.word	0xffffffff


	//   ....[53]....
        /*05d0*/ 	.word	0xffffffff


	//   ....[54]....
        /*05d4*/ 	.word	0xffffffff


	//   ....[55]....
        /*05d8*/ 	.word	0xffffffff


	//   ....[56]....
        /*05dc*/ 	.word	0xffffffff


	//   ....[57]....
        /*05e0*/ 	.word	0xffffffff


	//   ....[58]....
        /*05e4*/ 	.word	0xffffffff


	//   ....[59]....
        /*05e8*/ 	.word	0xffffffff


	//   ....[60]....
        /*05ec*/ 	.word	0xffffffff


	//   ....[61]....
        /*05f0*/ 	.word	0xffffffff


	//   ....[62]....
        /*05f4*/ 	.word	0xffffffff


	//   ....[63]....
        /*05f8*/ 	.word	0xffffffff


	//   ....[64]....
        /*05fc*/ 	.word	0xffffffff


	//   ....[65]....
        /*0600*/ 	.word	0xffffffff


	//   ....[66]....
        /*0604*/ 	.word	0xffffffff


	//   ....[67]....
        /*0608*/ 	.word	0xffffffff


	//   ....[68]....
        /*060c*/ 	.word	0xffffffff


	//   ....[69]....
        /*0610*/ 	.word	0xffffffff


	//   ....[70]....
        /*0614*/ 	.word	0xffffffff


	//   ....[71]....
        /*0618*/ 	.word	0xffffffff


	//   ....[72]....
        /*061c*/ 	.word	0xffffffff


	//   ....[73]....
        /*0620*/ 	.word	0xffffffff


	//   ....[74]....
        /*0624*/ 	.word	0xffffffff


	//   ....[75]....
        /*0628*/ 	.word	0xffffffff


	//   ....[76]....
        /*062c*/ 	.word	0xffffffff


	//   ....[77]....
        /*0630*/ 	.word	0xffffffff


	//   ....[78]....
        /*0634*/ 	.word	0xffffffff


	//   ....[79]....
        /*0638*/ 	.word	0xffffffff


	//   ....[80]....
        /*063c*/ 	.word	0xffffffff


	//   ....[81]....
        /*0640*/ 	.word	0xffffffff


	//   ....[82]....
        /*0644*/ 	.word	0xffffffff


	//   ....[83]....
        /*0648*/ 	.word	0xffffffff


	//   ....[84]....
        /*064c*/ 	.word	0xffffffff


	//   ....[85]....
        /*0650*/ 	.word	0xffffffff


	//   ....[86]....
        /*0654*/ 	.word	0xffffffff


	//   ....[87]....
        /*0658*/ 	.word	0xffffffff


	//   ....[88]....
        /*065c*/ 	.word	0xffffffff


	//   ....[89]....
        /*0660*/ 	.word	0xffffffff


	//   ....[90]....
        /*0664*/ 	.word	0xffffffff


	//   ....[91]....
        /*0668*/ 	.word	0xffffffff


	//   ....[92]....
        /*066c*/ 	.word	0xffffffff


	//   ....[93]....
        /*0670*/ 	.word	0xffffffff


	//   ....[94]....
        /*0674*/ 	.word	0xffffffff


	//   ....[95]....
        /*0678*/ 	.word	0xffffffff


	//   ....[96]....
        /*067c*/ 	.word	0xffffffff


	//   ....[97]....
        /*0680*/ 	.word	0xffffffff


	//   ....[98]....
        /*0684*/ 	.word	0xffffffff


	//   ....[99]....
        /*0688*/ 	.word	0xffffffff


	//   ....[100]....
        /*068c*/ 	.word	0xffffffff


	//   ....[101]....
        /*0690*/ 	.word	0xffffffff


	//   ....[102]....
        /*0694*/ 	.word	0xffffffff


	//   ....[103]....
        /*0698*/ 	.word	0xffffffff


	//   ....[104]....
        /*069c*/ 	.word	0xffffffff


	//   ....[105]....
        /*06a0*/ 	.word	0xffffffff


	//   ....[106]....
        /*06a4*/ 	.word	0xffffffff


	//   ....[107]....
        /*06a8*/ 	.word	0xffffffff


	//   ....[108]....
        /*06ac*/ 	.word	0xffffffff


	//   ....[109]....
        /*06b0*/ 	.word	0xffffffff


	//   ....[110]....
        /*06b4*/ 	.word	0xffffffff


	//   ....[111]....
        /*06b8*/ 	.word	0xffffffff


	//   ....[112]....
        /*06bc*/ 	.word	0xffffffff


	//   ....[113]....
        /*06c0*/ 	.word	0xffffffff


	//   ....[114]....
        /*06c4*/ 	.word	0xffffffff


	//   ....[115]....
        /*06c8*/ 	.word	0xffffffff


	//   ....[116]....
        /*06cc*/ 	.word	0xffffffff


	//   ....[117]....
        /*06d0*/ 	.word	0xffffffff


	//   ....[118]....
        /*06d4*/ 	.word	0xffffffff


	//   ....[119]....
        /*06d8*/ 	.word	0xffffffff


	//   ....[120]....
        /*06dc*/ 	.word	0xffffffff


	//   ....[121]....
        /*06e0*/ 	.word	0xffffffff


	//   ....[122]....
        /*06e4*/ 	.word	0xffffffff


	//   ....[123]....
        /*06e8*/ 	.word	0xffffffff


	//   ....[124]....
        /*06ec*/ 	.word	0xffffffff


	//   ....[125]....
        /*06f0*/ 	.word	0xffffffff


	//   ....[126]....
        /*06f4*/ 	.word	0xffffffff


	//   ....[127]....
        /*06f8*/ 	.word	0xffffffff


	//   ....[128]....
        /*06fc*/ 	.word	0xffffffff


	//   ....[129]....
        /*0700*/ 	.word	0xffffffff


	//   ....[130]....
        /*0704*/ 	.word	0xffffffff


	//   ....[131]....
        /*0708*/ 	.word	0xffffffff


	//   ....[132]....
        /*070c*/ 	.word	0xffffffff


	//   ....[133]....
        /*0710*/ 	.word	0xffffffff


	//   ....[134]....
        /*0714*/ 	.word	0xffffffff


	//   ....[135]....
        /*0718*/ 	.word	0xffffffff


	//   ....[136]....
        /*071c*/ 	.word	0xffffffff


	//   ....[137]....
        /*0720*/ 	.word	0xffffffff


	//   ....[138]....
        /*0724*/ 	.word	0xffffffff


	//   ....[139]....
        /*0728*/ 	.word	0xffffffff


	//   ....[140]....
        /*072c*/ 	.word	0xffffffff


	//   ....[141]....
        /*0730*/ 	.word	0xffffffff


	//   ....[142]....
        /*0734*/ 	.word	0xffffffff


	//   ....[143]....
        /*0738*/ 	.word	0xffffffff


	//   ....[144]....
        /*073c*/ 	.word	0xffffffff


	//   ....[145]....
        /*0740*/ 	.word	0xffffffff


	//   ....[146]....
        /*0744*/ 	.word	0xffffffff


	//   ....[147]....
        /*0748*/ 	.word	0xffffffff


	//   ....[148]....
        /*074c*/ 	.word	0xffffffff


	//   ....[149]....
        /*0750*/ 	.word	0xffffffff


	//   ....[150]....
        /*0754*/ 	.word	0xffffffff


	//   ....[151]....
        /*0758*/ 	.word	0xffffffff


	//   ....[152]....
        /*075c*/ 	.word	0xffffffff


	//   ....[153]....
        /*0760*/ 	.word	0xffffffff


	//   ....[154]....
        /*0764*/ 	.word	0xffffffff


	//   ....[155]....
        /*0768*/ 	.word	0xffffffff


	//   ....[156]....
        /*076c*/ 	.word	0xffffffff


	//   ....[157]....
        /*0770*/ 	.word	0xffffffff


	//   ....[158]....
        /*0774*/ 	.word	0xffffffff


	//   ....[159]....
        /*0778*/ 	.word	0xffffffff


	//   ....[160]....
        /*077c*/ 	.word	0xffffffff


	//   ....[161]....
        /*0780*/ 	.word	0xffffffff


	//   ....[162]....
        /*0784*/ 	.word	0xffffffff


	//   ....[163]....
        /*0788*/ 	.word	0xffffffff


	//   ....[164]....
        /*078c*/ 	.word	0xffffffff


	//   ....[165]....
        /*0790*/ 	.word	0xffffffff


	//   ....[166]....
        /*0794*/ 	.word	0xffffffff


	//   ....[167]....
        /*0798*/ 	.word	0xffffffff


	//   ....[168]....
        /*079c*/ 	.word	0xffffffff


	//   ....[169]....
        /*07a0*/ 	.word	0xffffffff


	//   ....[170]....
        /*07a4*/ 	.word	0xffffffff


	//   ....[171]....
        /*07a8*/ 	.word	0xffffffff


	//   ....[172]....
        /*07ac*/ 	.word	0xffffffff


	//   ....[173]....
        /*07b0*/ 	.word	0xffffffff


	//   ....[174]....
        /*07b4*/ 	.word	0xffffffff


	//   ....[175]....
        /*07b8*/ 	.word	0xffffffff


	//   ....[176]....
        /*07bc*/ 	.word	0xffffffff


	//   ....[177]....
        /*07c0*/ 	.word	0xffffffff


	//   ....[178]....
        /*07c4*/ 	.word	0xffffffff


	//   ....[179]....
        /*07c8*/ 	.word	0xffffffff


	//   ....[180]....
        /*07cc*/ 	.word	0xffffffff


	//   ....[181]....
        /*07d0*/ 	.word	0xffffffff


	//   ....[182]....
        /*07d4*/ 	.word	0xffffffff


	//   ....[183]....
        /*07d8*/ 	.word	0xffffffff


	//   ....[184]....
        /*07dc*/ 	.word	0xffffffff


	//   ....[185]....
        /*07e0*/ 	.word	0x0500000f


	//   ....[186]....
        /*07e4*/ 	.word	0x0500000f


	//   ....[187]....
        /*07e8*/ 	.word	0x0500000f


	//   ....[188]....
        /*07ec*/ 	.word	0x0500000f


	//   ....[189]....
        /*07f0*/ 	.word	0x0500000f


	//   ....[190]....
        /*07f4*/ 	.word	0x0500000f


	//   ....[191]....
        /*07f8*/ 	.word	0x0500000f


	//   ....[192]....
        /*07fc*/ 	.word	0x0500000f


	//   ....[193]....
        /*0800*/ 	.word	0x0500000f


	//   ....[194]....
        /*0804*/ 	.word	0x0500000f


	//   ....[195]....
        /*0808*/ 	.word	0x0500000f


	//   ....[196]....
        /*080c*/ 	.word	0x0500000f


	//   ....[197]....
        /*0810*/ 	.word	0x0500000f


	//   ....[198]....
        /*0814*/ 	.word	0x0500000f


	//   ....[199]....
        /*0818*/ 	.word	0x0500000f


	//   ....[200]....
        /*081c*/ 	.word	0x0500000f


	//   ....[201]....
        /*0820*/ 	.word	0x0500000f


	//   ....[202]....
        /*0824*/ 	.word	0x0500000f


	//   ....[203]....
        /*0828*/ 	.word	0x0500000f


	//   ....[204]....
        /*082c*/ 	.word	0x0500000f


	//   ....[205]....
        /*0830*/ 	.word	0x0500000f


	//   ....[206]....
        /*0834*/ 	.word	0x0500000f


	//   ....[207]....
        /*0838*/ 	.word	0x0500000f


	//   ....[208]....
        /*083c*/ 	.word	0x0500000f


	//   ....[209]....
        /*0840*/ 	.word	0x0500000f


	//   ....[210]....
        /*0844*/ 	.word	0x0500000f


	//   ....[211]....
        /*0848*/ 	.word	0x0500000f


	//   ....[212]....
        /*084c*/ 	.word	0x0500000f


	//   ....[213]....
        /*0850*/ 	.word	0x0500000f


	//   ....[214]....
        /*0854*/ 	.word	0x0500000f


	//   ....[215]....
        /*0858*/ 	.word	0x0500000f


	//   ....[216]....
        /*085c*/ 	.word	0x0500000f


	//   ....[217]....
        /*0860*/ 	.word	0x0500000f


	//   ....[218]....
        /*0864*/ 	.word	0x0500000f


	//   ....[219]....
        /*0868*/ 	.word	0x0500000f


	//   ....[220]....
        /*086c*/ 	.word	0x0500000f


	//   ....[221]....
        /*0870*/ 	.word	0x0500000f


	//   ....[222]....
        /*0874*/ 	.word	0x0500000f


	//   ....[223]....
        /*0878*/ 	.word	0x0500000f


	//   ....[224]....
        /*087c*/ 	.word	0x0500000f


	//   ....[225]....
        /*0880*/ 	.word	0x0500000f


	//   ....[226]....
        /*0884*/ 	.word	0x0500000f


	//   ....[227]....
        /*0888*/ 	.word	0x0500000f


	//   ....[228]....
        /*088c*/ 	.word	0x0500000f


	//   ....[229]....
        /*0890*/ 	.word	0x0500000f


	//   ....[230]....
        /*0894*/ 	.word	0x0500000f


	//   ....[231]....
        /*0898*/ 	.word	0x0500000f


	//   ....[232]....
        /*089c*/ 	.word	0x0500000f


	//   ....[233]....
        /*08a0*/ 	.word	0x0500000f


	//   ....[234]....
        /*08a4*/ 	.word	0x0500000f


	//   ....[235]....
        /*08a8*/ 	.word	0x0500000f


	//   ....[236]....
        /*08ac*/ 	.word	0x0500000f


	//   ....[237]....
        /*08b0*/ 	.word	0x0500000f


	//   ....[238]....
        /*08b4*/ 	.word	0x0500000f


	//   ....[239]....
        /*08b8*/ 	.word	0x0500000f


	//   ....[240]....
        /*08bc*/ 	.word	0x0500000f


	//   ....[241]....
        /*08c0*/ 	.word	0x0500000f


	//   ....[242]....
        /*08c4*/ 	.word	0x0500000f


	//   ....[243]....
        /*08c8*/ 	.word	0x0500000f


	//   ....[244]....
        /*08cc*/ 	.word	0x0500000f


	//   ....[245]....
        /*08d0*/ 	.word	0x0500000f


	//   ....[246]....
        /*08d4*/ 	.word	0x0500000f


	//   ....[247]....
        /*08d8*/ 	.word	0x0500000f


	//   ....[248]....
        /*08dc*/ 	.word	0x0500000f


	//   ....[249]....
        /*08e0*/ 	.word	0x0500000f


	//   ....[250]....
        /*08e4*/ 	.word	0x0500000f


	//   ....[251]....
        /*08e8*/ 	.word	0x0500000f


	//   ....[252]....
        /*08ec*/ 	.word	0x0500000f


	//   ....[253]....
        /*08f0*/ 	.word	0x0500000f


	//   ....[254]....
        /*08f4*/ 	.word	0x0500000f


	//   ....[255]....
        /*08f8*/ 	.word	0x0500000f


	//   ....[0]....
        /*08fc*/ 	.word	0x0500000f


	//   ....[1]....
        /*0900*/ 	.word	0x0500000f


	//   ....[2]....
        /*0904*/ 	.word	0x0500000f


	//   ....[3]....
        /*0908*/ 	.word	0x0500000f


	//   ....[4]....
        /*090c*/ 	.word	0x0500000f


	//   ....[5]....
        /*0910*/ 	.word	0x0500000f


	//   ....[6]....
        /*0914*/ 	.word	0x0500000f


	//   ....[7]....
        /*0918*/ 	.word	0x0500000f


	//   ....[8]....
        /*091c*/ 	.word	0x0500000f


	//   ....[9]....
        /*0920*/ 	.word	0x0500000f


	//   ....[10]....
        /*0924*/ 	.word	0x0500000f


	//   ....[11]....
        /*0928*/ 	.word	0x0500000f


	//   ....[12]....
        /*092c*/ 	.word	0x0500000f


	//   ....[13]....
        /*0930*/ 	.word	0x0500000f


	//   ....[14]....
        /*0934*/ 	.word	0x0500000f


	//   ....[15]....
        /*0938*/ 	.word	0x0500000f


	//   ....[16]....
        /*093c*/ 	.word	0x0500000f


	//   ....[17]....
        /*0940*/ 	.word	0x0500000f


	//   ....[18]....
        /*0944*/ 	.word	0x0500000f


	//   ....[19]....
        /*0948*/ 	.word	0x0500000f


	//   ....[20]....
        /*094c*/ 	.word	0x0500000f


	//   ....[21]....
        /*0950*/ 	.word	0x0500000f


	//   ....[22]....
        /*0954*/ 	.word	0x0500000f


	//   ....[23]....
        /*0958*/ 	.word	0x0500000f


	//   ....[24]....
        /*095c*/ 	.word	0x0500000f


	//   ....[25]....
        /*0960*/ 	.word	0x0500000f


	//   ....[26]....
        /*0964*/ 	.word	0x0500000f


	//   ....[27]....
        /*0968*/ 	.word	0x0500000f


	//   ....[28]....
        /*096c*/ 	.word	0x0500000f


	//   ....[29]....
        /*0970*/ 	.word	0x0500000f


	//   ....[30]....
        /*0974*/ 	.word	0x0500000f


	//   ....[31]....
        /*0978*/ 	.word	0x0500000f


	//   ....[32]....
        /*097c*/ 	.word	0x0500000f


	//   ....[33]....
        /*0980*/ 	.word	0x0500000f


	//   ....[34]....
        /*0984*/ 	.word	0x0500000f


	//   ....[35]....
        /*0988*/ 	.word	0x0500000f


	//   ....[36]....
        /*098c*/ 	.word	0x0500000f


	//   ....[37]....
        /*0990*/ 	.word	0x0500000f


	//   ....[38]....
        /*0994*/ 	.word	0x0500000f


	//   ....[39]....
        /*0998*/ 	.word	0x0500000f


	//   ....[40]....
        /*099c*/ 	.word	0x0500000f


	//----- nvinfo : EIATTR_COOP_GROUP_INSTR_OFFSETS
	.align		4
.L_733:
        /*09a0*/ 	.byte	0x04, 0x28
        /*09a2*/ 	.short	(.L_735 - .L_734)


	//   ....[0]....
.L_734:
        /*09a4*/ 	.word	0x00000060


	//   ....[1]....
        /*09a8*/ 	.word	0x00000140


	//   ....[2]....
        /*09ac*/ 	.word	0x00000190


	//   ....[3]....
        /*09b0*/ 	.word	0x000003c0


	//   ....[4]....
        /*09b4*/ 	.word	0x00000520


	//   ....[5]....
        /*09b8*/ 	.word	0x00000640


	//   ....[6]....
        /*09bc*/ 	.word	0x000007a0


	//   ....[7]....
        /*09c0*/ 	.word	0x00003a00


	//   ....[8]....
        /*09c4*/ 	.word	0x00003a10


	//   ....[9]....
        /*09c8*/ 	.word	0x00004ec0


	//   ....[10]....
        /*09cc*/ 	.word	0x00004ed0


	//   ....[11]....
        /*09d0*/ 	.word	0x00006e60


	//   ....[12]....
        /*09d4*/ 	.word	0x00006e70


	//   ....[13]....
        /*09d8*/ 	.word	0x00008430


	//   ....[14]....
        /*09dc*/ 	.word	0x00008440


	//   ....[15]....
        /*09e0*/ 	.word	0x00009d60


	//   ....[16]....
        /*09e4*/ 	.word	0x00009d70


	//   ....[17]....
        /*09e8*/ 	.word	0x0000a000


	//   ....[18]....
        /*09ec*/ 	.word	0x0000a010


	//   ....[19]....
        /*09f0*/ 	.word	0x0000a520


	//   ....[20]....
        /*09f4*/ 	.word	0x0000a540


	//   ....[21]....
        /*09f8*/ 	.word	0x0000a790


	//   ....[22]....
        /*09fc*/ 	.word	0x0000a7b0


	//   ....[23]....
        /*0a00*/ 	.word	0x0000b340


	//   ....[24]....
        /*0a04*/ 	.word	0x0000bac0


	//   ....[25]....
        /*0a08*/ 	.word	0x0000bad0


	//   ....[26]....
        /*0a0c*/ 	.word	0x0000bae0


	//   ....[27]....
        /*0a10*/ 	.word	0x0000baf0


	//   ....[28]....
        /*0a14*/ 	.word	0x0000c2e0


	//   ....[29]....
        /*0a18*/ 	.word	0x0000c2f0


	//   ....[30]....
        /*0a1c*/ 	.word	0x0000c300


	//   ....[31]....
        /*0a20*/ 	.word	0x0000c310


	//   ....[32]....
        /*0a24*/ 	.word	0x0000f090


	//   ....[33]....
        /*0a28*/ 	.word	0x0000f0a0


	//   ....[34]....
        /*0a2c*/ 	.word	0x0000f0b0


	//   ....[35]....
        /*0a30*/ 	.word	0x0000f0c0


	//   ....[36]....
        /*0a34*/ 	.word	0x0000f6e0


	//   ....[37]....
        /*0a38*/ 	.word	0x0000f6f0


	//   ....[38]....
        /*0a3c*/ 	.word	0x0000f700


	//   ....[39]....
        /*0a40*/ 	.word	0x0000f710


	//   ....[40]....
        /*0a44*/ 	.word	0x00013330


	//   ....[41]....
        /*0a48*/ 	.word	0x00013e10


	//   ....[42]....
        /*0a4c*/ 	.word	0x000144b0


	//   ....[43]....
        /*0a50*/ 	.word	0x00014680


	//   ....[44]....
        /*0a54*/ 	.word	0x00014b30


	//   ....[45]....
        /*0a58*/ 	.word	0x00014bd0


	//   ....[46]....
        /*0a5c*/ 	.word	0x00017390


	//   ....[47]....
        /*0a60*/ 	.word	0x00017680


	//   ....[48]....
        /*0a64*/ 	.word	0x000184e0


	//   ....[49]....
        /*0a68*/ 	.word	0x000185f0


	//   ....[50]....
        /*0a6c*/ 	.word	0x00018bd0


	//   ....[51]....
        /*0a70*/ 	.word	0x00018c40


	//   ....[52]....
        /*0a74*/ 	.word	0x0001b620


	//   ....[53]....
        /*0a78*/ 	.word	0x0001b640


	//   ....[54]....
        /*0a7c*/ 	.word	0x0001b660


	//   ....[55]....
        /*0a80*/ 	.word	0x0001b680


	//   ....[56]....
        /*0a84*/ 	.word	0x0001dce0


	//   ....[57]....
        /*0a88*/ 	.word	0x0001e7e0


	//   ....[58]....
        /*0a8c*/ 	.word	0x0001ee30


	//   ....[59]....
        /*0a90*/ 	.word	0x0001ef40


	//   ....[60]....
        /*0a94*/ 	.word	0x0001f540


	//   ....[61]....
        /*0a98*/ 	.word	0x0001f5a0


	//   ....[62]....
        /*0a9c*/ 	.word	0x00020880


	//   ....[63]....
        /*0aa0*/ 	.word	0x000208b0


	//   ....[64]....
        /*0aa4*/ 	.word	0x00020960


	//   ....[65]....
        /*0aa8*/ 	.word	0x00020980


	//   ....[66]....
        /*0aac*/ 	.word	0x00022070


	//   ....[67]....
        /*0ab0*/ 	.word	0x000220b0


	//   ....[68]....
        /*0ab4*/ 	.word	0x000220f0


	//   ....[69]....
        /*0ab8*/ 	.word	0x00022130


	//   ....[70]....
        /*0abc*/ 	.word	0x00022750


	//   ....[71]....
        /*0ac0*/ 	.word	0x000227a0


	//   ....[72]....
        /*0ac4*/ 	.word	0x000228b0


	//   ....[73]....
        /*0ac8*/ 	.word	0x000228d0


	//   ....[74]....
        /*0acc*/ 	.word	0x000229d0


	//   ....[75]....
        /*0ad0*/ 	.word	0x000229f0


	//   ....[76]....
        /*0ad4*/ 	.word	0x00022b00


	//   ....[77]....
        /*0ad8*/ 	.word	0x00022b20


	//   ....[78]....
        /*0adc*/ 	.word	0x00023420


	//   ....[79]....
        /*0ae0*/ 	.word	0x00023440


	//   ....[80]....
        /*0ae4*/ 	.word	0x00023550


	//   ....[81]....
        /*0ae8*/ 	.word	0x00023570


	//   ....[82]....
        /*0aec*/ 	.word	0x00023670


	//   ....[83]....
        /*0af0*/ 	.word	0x00023690


	//   ....[84]....
        /*0af4*/ 	.word	0x000237a0


	//   ....[85]....
        /*0af8*/ 	.word	0x000237c0


	//   ....[86]....
        /*0afc*/ 	.word	0x00023950


	//   ....[87]....
        /*0b00*/ 	.word	0x00023b00


	//   ....[88]....
        /*0b04*/ 	.word	0x00023b30


	//   ....[89]....
        /*0b08*/ 	.word	0x00023b60


	//   ....[90]....
        /*0b0c*/ 	.word	0x00023b90


	//   ....[91]....
        /*0b10*/ 	.word	0x00023bc0


	//   ....[92]....
        /*0b14*/ 	.word	0x00023bf0


	//   ....[93]....
        /*0b18*/ 	.word	0x00023d60


	//   ....[94]....
        /*0b1c*/ 	.word	0x00023d90


	//   ....[95]....
        /*0b20*/ 	.word	0x00023dc0


	//   ....[96]....
        /*0b24*/ 	.word	0x00023df0


	//   ....[97]....
        /*0b28*/ 	.word	0x00023e20


	//   ....[98]....
        /*0b2c*/ 	.word	0x00023e50


	//   ....[99]....
        /*0b30*/ 	.word	0x00023ee0


	//   ....[100]....
        /*0b34*/ 	.word	0x00023f40


	//   ....[101]....
        /*0b38*/ 	.word	0x00023fd0


	//   ....[102]....
        /*0b3c*/ 	.word	0x00025080


	//   ....[103]....
        /*0b40*/ 	.word	0x000274f0


	//   ....[104]....
        /*0b44*/ 	.word	0x00027510


	//   ....[105]....
        /*0b48*/ 	.word	0x000275c0


	//   ....[106]....
        /*0b4c*/ 	.word	0x000275e0


	//   ....[107]....
        /*0b50*/ 	.word	0x00027680


	//   ....[108]....
        /*0b54*/ 	.word	0x000276a0


	//   ....[109]....
        /*0b58*/ 	.word	0x00027740


	//   ....[110]....
        /*0b5c*/ 	.word	0x00027760


	//   ....[111]....
        /*0b60*/ 	.word	0x00027800


	//   ....[112]....
        /*0b64*/ 	.word	0x00027820


	//   ....[113]....
        /*0b68*/ 	.word	0x00027830


	//   ....[114]....
        /*0b6c*/ 	.word	0x000278c0


	//   ....[115]....
        /*0b70*/ 	.word	0x00028010


	//   ....[116]....
        /*0b74*/ 	.word	0x00028040


	//   ....[117]....
        /*0b78*/ 	.word	0x00028060


	//   ....[118]....
        /*0b7c*/ 	.word	0x000280f0


	//   ....[119]....
        /*0b80*/ 	.word	0x00028100


	//   ....[120]....
        /*0b84*/ 	.word	0x000281a0


	//   ....[121]....
        /*0b88*/ 	.word	0x000281b0


	//   ....[122]....
        /*0b8c*/ 	.word	0x00028250


	//   ....[123]....
        /*0b90*/ 	.word	0x00028260


	//   ....[124]....
        /*0b94*/ 	.word	0x00028300


	//   ....[125]....
        /*0b98*/ 	.word	0x00028310


	//   ....[126]....
        /*0b9c*/ 	.word	0x000283b0


	//   ....[127]....
        /*0ba0*/ 	.word	0x000283c0


	//   ....[128]....
        /*0ba4*/ 	.word	0x00028460


	//   ....[129]....
        /*0ba8*/ 	.word	0x00028470


	//   ....[130]....
        /*0bac*/ 	.word	0x00028480


	//   ....[131]....
        /*0bb0*/ 	.word	0x00028c90


	//   ....[132]....
        /*0bb4*/ 	.word	0x00028cd0


	//   ....[133]....
        /*0bb8*/ 	.word	0x00028ce0


	//   ....[134]....
        /*0bbc*/ 	.word	0x00028d40


	//   ....[135]....
        /*0bc0*/ 	.word	0x00028d50


	//   ....[136]....
        /*0bc4*/ 	.word	0x00028db0


	//   ....[137]....
        /*0bc8*/ 	.word	0x00028de0


	//   ....[138]....
        /*0bcc*/ 	.word	0x00028e20


	//   ....[139]....
        /*0bd0*/ 	.word	0x00028e50


	//   ....[140]....
        /*0bd4*/ 	.word	0x00028e90


	//   ....[141]....
        /*0bd8*/ 	.word	0x00028ec0


	//   ....[142]....
        /*0bdc*/ 	.word	0x00028f00


	//   ....[143]....
        /*0be0*/ 	.word	0x00029190


	//   ....[144]....
        /*0be4*/ 	.word	0x000291b0


	//   ....[145]....
        /*0be8*/ 	.word	0x00029250


	//   ....[146]....
        /*0bec*/ 	.word	0x00029260


	//   ....[147]....
        /*0bf0*/ 	.word	0x000292f0


	//   ....[148]....
        /*0bf4*/ 	.word	0x00029300


	//   ....[149]....
        /*0bf8*/ 	.word	0x00029390


	//   ....[150]....
        /*0bfc*/ 	.word	0x000293a0


	//   ....[151]....
        /*0c00*/ 	.word	0x00029430


	//   ....[152]....
        /*0c04*/ 	.word	0x00029440


	//   ....[153]....
        /*0c08*/ 	.word	0x00029450


	//   ....[154]....
        /*0c0c*/ 	.word	0x000294e0


	//   ....[155]....
        /*0c10*/ 	.word	0x00029a60


	//   ....[156]....
        /*0c14*/ 	.word	0x00029aa0


	//   ....[157]....
        /*0c18*/ 	.word	0x00029ad0


	//   ....[158]....
        /*0c1c*/ 	.word	0x00029b10


	//   ....[159]....
        /*0c20*/ 	.word	0x00029ba0


	//   ....[160]....
        /*0c24*/ 	.word	0x00029bd0


	//   ....[161]....
        /*0c28*/ 	.word	0x00029c40


	//   ....[162]....
        /*0c2c*/ 	.word	0x00029c70


	//   ....[163]....
        /*0c30*/ 	.word	0x00029ce0


	//   ....[164]....
        /*0c34*/ 	.word	0x00029d00


	//   ....[165]....
        /*0c38*/ 	.word	0x00029d40


	//   ....[166]....
        /*0c3c*/ 	.word	0x00029d90


	//   ....[167]....
        /*0c40*/ 	.word	0x0002a170


	//   ....[168]....
        /*0c44*/ 	.word	0x0002a1a0


	//   ....[169]....
        /*0c48*/ 	.word	0x0002a1d0


	//   ....[170]....
        /*0c4c*/ 	.word	0x0002a200


	//   ....[171]....
        /*0c50*/ 	.word	0x0002a230


	//   ....[172]....
        /*0c54*/ 	.word	0x0002a260


	//   ....[173]....
        /*0c58*/ 	.word	0x0002a290


	//   ....[174]....
        /*0c5c*/ 	.word	0x0002a2c0


	//   ....[175]....
        /*0c60*/ 	.word	0x0002a440


	//   ....[176]....
        /*0c64*/ 	.word	0x0002a470


	//   ....[177]....
        /*0c68*/ 	.word	0x0002a4a0


	//   ....[178]....
        /*0c6c*/ 	.word	0x0002a4d0


	//   ....[179]....
        /*0c70*/ 	.word	0x0002a500


	//   ....[180]....
        /*0c74*/ 	.word	0x0002a530


	//   ....[181]....
        /*0c78*/ 	.word	0x0002a5f0


	//   ....[182]....
        /*0c7c*/ 	.word	0x0002a610


	//   ....[183]....
        /*0c80*/ 	.word	0x0002a680


	//   ....[184]....
        /*0c84*/ 	.word	0x0002ad20


	//   ....[185]....
        /*0c88*/ 	.word	0x0002b060


	//   ....[186]....
        /*0c8c*/ 	.word	0x0002b0f0


	//   ....[187]....
        /*0c90*/ 	.word	0x0002b190


	//   ....[188]....
        /*0c94*/ 	.word	0x0002b220


	//   ....[189]....
        /*0c98*/ 	.word	0x0002b310


	//   ....[190]....
        /*0c9c*/ 	.word	0x0002b3a0


	//   ....[191]....
        /*0ca0*/ 	.word	0x0002b440


	//   ....[192]....
        /*0ca4*/ 	.word	0x0002b4d0


	//   ....[193]....
        /*0ca8*/ 	.word	0x0002b5c0


	//   ....[194]....
        /*0cac*/ 	.word	0x0002b650


	//   ....[195]....
        /*0cb0*/ 	.word	0x0002b6f0


	//   ....[196]....
        /*0cb4*/ 	.word	0x0002b780


	//   ....[197]....
        /*0cb8*/ 	.word	0x0002b870


	//   ....[198]....
        /*0cbc*/ 	.word	0x0002b900


	//   ....[199]....
        /*0cc0*/ 	.word	0x0002b950


	//   ....[200]....
        /*0cc4*/ 	.word	0x0002b9a0


	//   ....[201]....
        /*0cc8*/ 	.word	0x0002ba30


	//   ....[202]....
        /*0ccc*/ 	.word	0x0002bac0


	//   ....[203]....
        /*0cd0*/ 	.word	0x0002bb10


	//   ....[204]....
        /*0cd4*/ 	.word	0x0002bb60


	//   ....[205]....
        /*0cd8*/ 	.word	0x0002bc50


	//   ....[206]....
        /*0cdc*/ 	.word	0x0002bce0


	//   ....[207]....
        /*0ce0*/ 	.word	0x0002bd30


	//   ....[208]....
        /*0ce4*/ 	.word	0x0002bd80


	//   ....[209]....
        /*0ce8*/ 	.word	0x0002be10


	//   ....[210]....
        /*0cec*/ 	.word	0x0002bea0


	//   ....[211]....
        /*0cf0*/ 	.word	0x0002bef0


	//   ....[212]....
        /*0cf4*/ 	.word	0x0002bf40


	//   ....[213]....
        /*0cf8*/ 	.word	0x0002c2e0


	//   ....[214]....
        /*0cfc*/ 	.word	0x0002c5c0


	//   ....[215]....
        /*0d00*/ 	.word	0x0002c6b0


	//   ....[216]....
        /*0d04*/ 	.word	0x0002c750


	//   ....[217]....
        /*0d08*/ 	.word	0x0002c7b0


	//   ....[218]....
        /*0d0c*/ 	.word	0x0002c8c0


	//   ....[219]....
        /*0d10*/ 	.word	0x0002c930


	//   ....[220]....
        /*0d14*/ 	.word	0x0002ca40


	//   ....[221]....
        /*0d18*/ 	.word	0x0002cab0


	//   ....[222]....
        /*0d1c*/ 	.word	0x0002cbc0


	//   ....[223]....
        /*0d20*/ 	.word	0x0002cc30


	//   ....[224]....
        /*0d24*/ 	.word	0x0002cd40


	//   ....[225]....
        /*0d28*/ 	.word	0x0002cdb0


	//   ....[226]....
        /*0d2c*/ 	.word	0x0002ce50


	//   ....[227]....
        /*0d30*/ 	.word	0x0002cf70


	//   ....[228]....
        /*0d34*/ 	.word	0x0002cfd0


	//   ....[229]....
        /*0d38*/ 	.word	0x0002d030


	//   ....[230]....
        /*0d3c*/ 	.word	0x0002d120


	//   ....[231]....
        /*0d40*/ 	.word	0x0002d180


	//   ....[232]....
        /*0d44*/ 	.word	0x0002d290


	//   ....[233]....
        /*0d48*/ 	.word	0x0002d2f0


	//   ....[234]....
        /*0d4c*/ 	.word	0x0002d400


	//   ....[235]....
        /*0d50*/ 	.word	0x0002d460


	//   ....[236]....
        /*0d54*/ 	.word	0x0002d570


	//   ....[237]....
        /*0d58*/ 	.word	0x0002d5d0


	//   ....[238]....
        /*0d5c*/ 	.word	0x0002d6e0


	//   ....[239]....
        /*0d60*/ 	.word	0x0002d740


	//   ....[240]....
        /*0d64*/ 	.word	0x0002d850


	//   ....[241]....
        /*0d68*/ 	.word	0x0002d8b0


	//   ....[242]....
        /*0d6c*/ 	.word	0x0002d9a0


	//   ....[243]....
        /*0d70*/ 	.word	0x0002dad0


	//   ....[244]....
        /*0d74*/ 	.word	0x0002db90


	//   ....[245]....
        /*0d78*/ 	.word	0x0002dc10


	//   ....[246]....
        /*0d7c*/ 	.word	0x0002dce0


	//   ....[247]....
        /*0d80*/ 	.word	0x0002dd40


	//   ....[248]....
        /*0d84*/ 	.word	0x0002de10


	//   ....[249]....
        /*0d88*/ 	.word	0x0002de70


	//   ....[250]....
        /*0d8c*/ 	.word	0x0002df40


	//   ....[251]....
        /*0d90*/ 	.word	0x0002dfa0


	//   ....[252]....
        /*0d94*/ 	.word	0x0002e070


	//   ....[253]....
        /*0d98*/ 	.word	0x0002e0d0


	//   ....[254]....
        /*0d9c*/ 	.word	0x0002e1b0


	//   ....[255]....
        /*0da0*/ 	.word	0x0002e2a0


	//   ....[0]....
        /*0da4*/ 	.word	0x0002e340


	//   ....[1]....
        /*0da8*/ 	.word	0x0002e3a0


	//   ....[2]....
        /*0dac*/ 	.word	0x0002e4a0


	//   ....[3]....
        /*0db0*/ 	.word	0x0002e500


	//   ....[4]....
        /*0db4*/ 	.word	0x0002e600


	//   ....[5]....
        /*0db8*/ 	.word	0x0002e660


	//   ....[6]....
        /*0dbc*/ 	.word	0x0002e760


	//   ....[7]....
        /*0dc0*/ 	.word	0x0002e7c0


	//   ....[8]....
        /*0dc4*/ 	.word	0x0002e8c0


	//   ....[9]....
        /*0dc8*/ 	.word	0x0002e920


	//   ....[10]....
        /*0dcc*/ 	.word	0x0002e9f0


	//   ....[11]....
        /*0dd0*/ 	.word	0x0002eb40


	//   ....[12]....
        /*0dd4*/ 	.word	0x0002ebf0


	//   ....[13]....
        /*0dd8*/ 	.word	0x0002ecc0


	//   ....[14]....
        /*0ddc*/ 	.word	0x0002ed90


	//   ....[15]....
        /*0de0*/ 	.word	0x0002edf0


	//   ....[16]....
        /*0de4*/ 	.word	0x0002eee0


	//   ....[17]....
        /*0de8*/ 	.word	0x0002ef40


	//   ....[18]....
        /*0dec*/ 	.word	0x0002f030


	//   ....[19]....
        /*0df0*/ 	.word	0x0002f090


	//   ....[20]....
        /*0df4*/ 	.word	0x0002f180


	//   ....[21]....
        /*0df8*/ 	.word	0x0002f1e0


	//   ....[22]....
        /*0dfc*/ 	.word	0x0002f2c0


	//   ....[23]....
        /*0e00*/ 	.word	0x0002f350


	//   ....[24]....
        /*0e04*/ 	.word	0x0002f3f0


	//   ....[25]....
        /*0e08*/ 	.word	0x0002f510


	//   ....[26]....
        /*0e0c*/ 	.word	0x0002f580


	//   ....[27]....
        /*0e10*/ 	.word	0x0002f5f0


	//   ....[28]....
        /*0e14*/ 	.word	0x0002f660


	//   ....[29]....
        /*0e18*/ 	.word	0x0002f6d0


	//   ....[30]....
        /*0e1c*/ 	.word	0x0002f750


	//   ....[31]....
        /*0e20*/ 	.word	0x0002f7e0


	//   ....[32]....
        /*0e24*/ 	.word	0x0002f870


	//   ....[33]....
        /*0e28*/ 	.word	0x0002f8e0


	//   ....[34]....
        /*0e2c*/ 	.word	0x0002f950


	//   ....[35]....
        /*0e30*/ 	.word	0x0002f9c0


	//   ....[36]....
        /*0e34*/ 	.word	0x0002fa40


	//   ....[37]....
        /*0e38*/ 	.word	0x0002fab0


	//   ....[38]....
        /*0e3c*/ 	.word	0x0002fb50


	//   ....[39]....
        /*0e40*/ 	.word	0x0002fbe0


	//   ....[40]....
        /*0e44*/ 	.word	0x0002fd00


	//----- nvinfo : EIATTR_REG_RECONFIG
	.align		4
.L_735:
        /*0e48*/ 	.byte	0x01, 0x54
	.zero		2


	//----- nvinfo : EIATTR_SYSCALL_OFFSETS
	.align		4
        /*0e4c*/ 	.byte	0x04, 0x46
        /*0e4e*/ 	.short	(.L_737 - .L_736)


	//   ....[0]....
.L_736:
        /*0e50*/ 	.word	0x00001e80


	//   ....[1]....
        /*0e54*/ 	.word	0x00001fd0


	//   ....[2]....
        /*0e58*/ 	.word	0x0000b4e0


	//   ....[3]....
        /*0e5c*/ 	.word	0x0000b810


	//   ....[4]....
        /*0e60*/ 	.word	0x00026af0


	//   ....[5]....
        /*0e64*/ 	.word	0x00026c40


	//   ....[6]....
        /*0e68*/ 	.word	0x00026d30


	//   ....[7]....
        /*0e6c*/ 	.word	0x00027c80


	//----- nvinfo : EIATTR_MBARRIER_INSTR_OFFSETS
	.align		4
.L_737:
        /*0e70*/ 	.byte	0x04, 0x39
        /*0e72*/ 	.short	(.L_739 - .L_738)


	//   ....[0]....
.L_738:
        /*0e74*/ 	.word	0x00000270
        /*0e78*/ 	.word	0x000000ff
        /*0e7c*/ 	.word	0x00030800
        /*0e80*/ 	.short	0x0100
        /*0e82*/ 	.byte	0x08
	.zero		1


	//   ....[1]....
        /*0e84*/ 	.word	0x00000280
        /*0e88*/ 	.word	0x000000ff
        /*0e8c*/ 	.word	0x00030820
        /*0e90*/ 	.short	0x0100
        /*0e92*/ 	.byte	0x08
	.zero		1


	//   ....[2]....
        /*0e94*/ 	.word	0x00000370
        /*0e98*/ 	.word	0x000000ff
        /*0e9c*/ 	.word	0x00030830
        /*0ea0*/ 	.short	0x0100
        /*0ea2*/ 	.byte	0x08
	.zero		1


	//   ....[3]....
        /*0ea4*/ 	.word	0x00000380
        /*0ea8*/ 	.word	0x000000ff
        /*0eac*/ 	.word	0x00030840
        /*0eb0*/ 	.short	0x0100
        /*0eb2*/ 	.byte	0x08
	.zero		1


	//   ....[4]....
        /*0eb4*/ 	.word	0x00000390
        /*0eb8*/ 	.word	0x000000ff
        /*0ebc*/ 	.word	0x00030838
        /*0ec0*/ 	.short	0x0100
        /*0ec2*/ 	.byte	0x08
	.zero		1


	//   ....[5]....
        /*0ec4*/ 	.word	0x000003a0
        /*0ec8*/ 	.word	0x000000ff
        /*0ecc*/ 	.word	0x00030848
        /*0ed0*/ 	.short	0x0100
        /*0ed2*/ 	.byte	0x08
	.zero		1


	//   ....[6]....
        /*0ed4*/ 	.word	0x000004d0
        /*0ed8*/ 	.word	0x000000ff
        /*0edc*/ 	.word	0x00030850
        /*0ee0*/ 	.short	0x0100
        /*0ee2*/ 	.byte	0x08
	.zero		1


	//   ....[7]....
        /*0ee4*/ 	.word	0x000004e0
        /*0ee8*/ 	.word	0x000000ff
        /*0eec*/ 	.word	0x00030860
        /*0ef0*/ 	.short	0x0100
        /*0ef2*/ 	.byte	0x08
	.zero		1


	//   ....[8]....
        /*0ef4*/ 	.word	0x000004f0
        /*0ef8*/ 	.word	0x000000ff
        /*0efc*/ 	.word	0x00030858
        /*0f00*/ 	.short	0x0100
        /*0f02*/ 	.byte	0x08
	.zero		1


	//   ....[9]....
        /*0f04*/ 	.word	0x00000500
        /*0f08*/ 	.word	0x000000ff
        /*0f0c*/ 	.word	0x00030868
        /*0f10*/ 	.short	0x0100
        /*0f12*/ 	.byte	0x08
	.zero		1


	//   ....[10]....
        /*0f14*/ 	.word	0x000005f0
        /*0f18*/ 	.word	0x000000ff
        /*0f1c*/ 	.word	0x00030870
        /*0f20*/ 	.short	0x0100
        /*0f22*/ 	.byte	0x06
	.zero		1


	//   ....[11]....
        /*0f24*/ 	.word	0x00000600
        /*0f28*/ 	.word	0x000000ff
        /*0f2c*/ 	.word	0x00030880
        /*0f30*/ 	.short	0x0100
        /*0f32*/ 	.byte	0x06
	.zero		1


	//   ....[12]....
        /*0f34*/ 	.word	0x00000610
        /*0f38*/ 	.word	0x000000ff
        /*0f3c*/ 	.word	0x00030878
        /*0f40*/ 	.short	0x0100
        /*0f42*/ 	.byte	0x06
	.zero		1


	//   ....[13]....
        /*0f44*/ 	.word	0x00000620
        /*0f48*/ 	.word	0x000000ff
        /*0f4c*/ 	.word	0x00030888
        /*0f50*/ 	.short	0x0100
        /*0f52*/ 	.byte	0x06
	.zero		1


	//   ....[14]....
        /*0f54*/ 	.word	0x00000750
        /*0f58*/ 	.word	0x000000ff
        /*0f5c*/ 	.word	0x00030890
        /*0f60*/ 	.short	0x0100
        /*0f62*/ 	.byte	0x08
	.zero		1


	//   ....[15]....
        /*0f64*/ 	.word	0x00000760
        /*0f68*/ 	.word	0x000000ff
        /*0f6c*/ 	.word	0x000308a0
        /*0f70*/ 	.short	0x0100
        /*0f72*/ 	.byte	0x08
	.zero		1


	//   ....[16]....
        /*0f74*/ 	.word	0x00000770
        /*0f78*/ 	.word	0x000000ff
        /*0f7c*/ 	.word	0x00030898
        /*0f80*/ 	.short	0x0100
        /*0f82*/ 	.byte	0x08
	.zero		1


	//   ....[17]....
        /*0f84*/ 	.word	0x00000780
        /*0f88*/ 	.word	0x000000ff
        /*0f8c*/ 	.word	0x000308a8
        /*0f90*/ 	.short	0x0100
        /*0f92*/ 	.byte	0x08
	.zero		1


	//   ....[18]....
        /*0f94*/ 	.word	0x000008b0
        /*0f98*/ 	.word	0x000000ff
        /*0f9c*/ 	.word	0x000308b0
        /*0fa0*/ 	.short	0x0100
        /*0fa2*/ 	.byte	0x08
	.zero		1


	//   ....[19]....
        /*0fa4*/ 	.word	0x000008c0
        /*0fa8*/ 	.word	0x000000ff
        /*0fac*/ 	.word	0x000308c0
        /*0fb0*/ 	.short	0x0100
        /*0fb2*/ 	.byte	0x08
	.zero		1


	//   ....[20]....
        /*0fb4*/ 	.word	0x000008d0
        /*0fb8*/ 	.word	0x000000ff
        /*0fbc*/ 	.word	0x000308b8
        /*0fc0*/ 	.short	0x0100
        /*0fc2*/ 	.byte	0x08
	.zero		1


	//   ....[21]....
        /*0fc4*/ 	.word	0x000008e0
        /*0fc8*/ 	.word	0x000000ff
        /*0fcc*/ 	.word	0x000308c8
        /*0fd0*/ 	.short	0x0100
        /*0fd2*/ 	.byte	0x08
	.zero		1


	//   ....[22]....
        /*0fd4*/ 	.word	0x000039b0
        /*0fd8*/ 	.word	0x00000057
        /*0fdc*/ 	.word	0x00030890
        /*0fe0*/ 	.short	0x010a
        /*0fe2*/ 	.byte	0x3f
	.zero		1


	//   ....[23]....
        /*0fe4*/ 	.word	0x00006e00
        /*0fe8*/ 	.word	0x00000057
        /*0fec*/ 	.word	0x00030890
        /*0ff0*/ 	.short	0x010a
        /*0ff2*/ 	.byte	0x3f
	.zero		1


	//   ....[24]....
        /*0ff4*/ 	.word	0x00009ba0
        /*0ff8*/ 	.word	0x00000057
        /*0ffc*/ 	.word	0x00030890
        /*1000*/ 	.short	0x010a
        /*1002*/ 	.byte	0x3f
	.zero		1


	//   ....[25]....
        /*1004*/ 	.word	0x0000a360
        /*1008*/ 	.word	0x0000000b
        /*100c*/ 	.word	0x00000000
        /*1010*/ 	.short	0x0101
        /*1012*/ 	.byte	0x3f
	.zero		1


	//   ....[26]....
        /*1014*/ 	.word	0x0000a3a0
        /*1018*/ 	.word	0x00000057
        /*101c*/ 	.word	0x000308b0
        /*1020*/ 	.short	0x010a
        /*1022*/ 	.byte	0x3f
	.zero		1


	//   ....[27]....
        /*1024*/ 	.word	0x0000aab0
        /*1028*/ 	.word	0x00000057
        /*102c*/ 	.word	0x00000000
        /*1030*/ 	.short	0x0101
        /*1032*/ 	.byte	0x3f
	.zero		1


	//   ....[28]....
        /*1034*/ 	.word	0x0000b570
        /*1038*/ 	.word	0x00000002
        /*103c*/ 	.word	0x00030800
        /*1040*/ 	.short	0x010a
        /*1042*/ 	.byte	0x3f
	.zero		1


	//   ....[29]....
        /*1044*/ 	.word	0x0000b5c0
        /*1048*/ 	.word	0x00000002
        /*104c*/ 	.word	0x00030800
        /*1050*/ 	.short	0x010a
        /*1052*/ 	.byte	0x3f
	.zero		1


	//   ....[30]....
        /*1054*/ 	.word	0x0000ca80
        /*1058*/ 	.word	0x00000002
        /*105c*/ 	.word	0x00030800
        /*1060*/ 	.short	0x010a
        /*1062*/ 	.byte	0x3f
	.zero		1


	//   ....[31]....
        /*1064*/ 	.word	0x0000fc20
        /*1068*/ 	.word	0x00000002
        /*106c*/ 	.word	0x00030800
        /*1070*/ 	.short	0x010a
        /*1072*/ 	.byte	0x3f
	.zero		1


	//   ....[32]....
        /*1074*/ 	.word	0x00012470
        /*1078*/ 	.word	0x0000004b
        /*107c*/ 	.word	0x00030830
        /*1080*/ 	.short	0x010a
        /*1082*/ 	.byte	0x3f
	.zero		1


	//   ....[33]....
        /*1084*/ 	.word	0x000124b0
        /*1088*/ 	.word	0x0000004b
        /*108c*/ 	.word	0x00030830
        /*1090*/ 	.short	0x010a
        /*1092*/ 	.byte	0x3f
	.zero		1


	//   ....[34]....
        /*1094*/ 	.word	0x00013350
        /*1098*/ 	.word	0x00000019
        /*109c*/ 	.word	0x00000000
        /*10a0*/ 	.short	0x0101
        /*10a2*/ 	.byte	0x3f
	.zero		1


	//   ....[35]....
        /*10a4*/ 	.word	0x00015a90
        /*10a8*/ 	.word	0x00000005
        /*10ac*/ 	.word	0x00030830
        /*10b0*/ 	.short	0x010a
        /*10b2*/ 	.byte	0x3f
	.zero		1


	//   ....[36]....
        /*10b4*/ 	.word	0x00015b10
        /*10b8*/ 	.word	0x00000005
        /*10bc*/ 	.word	0x00030830
        /*10c0*/ 	.short	0x010a
        /*10c2*/ 	.byte	0x3f
	.zero		1


	//   ....[37]....
        /*10c4*/ 	.word	0x00016a10
        /*10c8*/ 	.word	0x0000000d
        /*10cc*/ 	.word	0x00030850
        /*10d0*/ 	.short	0x010a
        /*10d2*/ 	.byte	0x3f
	.zero		1


	//   ....[38]....
        /*10d4*/ 	.word	0x00016a60
        /*10d8*/ 	.word	0x0000000d
        /*10dc*/ 	.word	0x00030850
        /*10e0*/ 	.short	0x010a
        /*10e2*/ 	.byte	0x3f
	.zero		1


	//   ....[39]....
        /*10e4*/ 	.word	0x00017130
        /*10e8*/ 	.word	0x00000005
        /*10ec*/ 	.word	0x00000000
        /*10f0*/ 	.short	0x0101
        /*10f2*/ 	.byte	0x3f
	.zero		1


	//   ....[40]....
        /*10f4*/ 	.word	0x00019440
        /*10f8*/ 	.word	0x0000000d
        /*10fc*/ 	.word	0x00000000
        /*1100*/ 	.short	0x0101
        /*1102*/ 	.byte	0x3f
	.zero		1


	//   ....[41]....
        /*1104*/ 	.word	0x00019a00
        /*1108*/ 	.word	0x0000000d
        /*110c*/ 	.word	0x00030830
        /*1110*/ 	.short	0x010a
        /*1112*/ 	.byte	0x3f
	.zero		1


	//   ....[42]....
        /*1114*/ 	.word	0x00019a80
        /*1118*/ 	.word	0x0000000d
        /*111c*/ 	.word	0x00030830
        /*1120*/ 	.short	0x010a
        /*1122*/ 	.byte	0x3f
	.zero		1


	//   ....[43]....
        /*1124*/ 	.word	0x0001a980
        /*1128*/ 	.word	0x00000014
        /*112c*/ 	.word	0x00030850
        /*1130*/ 	.short	0x010a
        /*1132*/ 	.byte	0x3f
	.zero		1


	//   ....[44]....
        /*1134*/ 	.word	0x0001a9d0
        /*1138*/ 	.word	0x00000014
        /*113c*/ 	.word	0x00030850
        /*1140*/ 	.short	0x010a
        /*1142*/ 	.byte	0x3f
	.zero		1


	//   ....[45]....
        /*1144*/ 	.word	0x0001b100
        /*1148*/ 	.word	0x0000000d
        /*114c*/ 	.word	0x00000000
        /*1150*/ 	.short	0x0101
        /*1152*/ 	.byte	0x3f
	.zero		1


	//   ....[46]....
        /*1154*/ 	.word	0x0001c100
        /*1158*/ 	.word	0x00000014
        /*115c*/ 	.word	0x00000000
        /*1160*/ 	.short	0x0101
        /*1162*/ 	.byte	0x3f
	.zero		1


	//   ....[47]....
        /*1164*/ 	.word	0x0001c3d0
        /*1168*/ 	.word	0x00000000
        /*116c*/ 	.word	0x00030830
        /*1170*/ 	.short	0x010a
        /*1172*/ 	.byte	0x3f
	.zero		1


	//   ....[48]....
        /*1174*/ 	.word	0x0001c450
        /*1178*/ 	.word	0x00000000
        /*117c*/ 	.word	0x00030830
        /*1180*/ 	.short	0x010a
        /*1182*/ 	.byte	0x3f
	.zero		1


	//   ....[49]....
        /*1184*/ 	.word	0x0001d350
        /*1188*/ 	.word	0x00000014
        /*118c*/ 	.word	0x00030850
        /*1190*/ 	.short	0x010a
        /*1192*/ 	.byte	0x3f
	.zero		1


	//   ....[50]....
        /*1194*/ 	.word	0x0001d3a0
        /*1198*/ 	.word	0x00000014
        /*119c*/ 	.word	0x00030850
        /*11a0*/ 	.short	0x010a
        /*11a2*/ 	.byte	0x3f
	.zero		1


	//   ....[51]....
        /*11a4*/ 	.word	0x0001dd40
        /*11a8*/ 	.word	0x0000007e
        /*11ac*/ 	.word	0x00000000
        /*11b0*/ 	.short	0x0101
        /*11b2*/ 	.byte	0x3f
	.zero		1


	//   ....[52]....
        /*11b4*/ 	.word	0x0001fd80
        /*11b8*/ 	.word	0x00000014
        /*11bc*/ 	.word	0x00000000
        /*11c0*/ 	.short	0x0101
        /*11c2*/ 	.byte	0x3f
	.zero		1


	//   ....[53]....
        /*11c4*/ 	.word	0x00020590
        /*11c8*/ 	.word	0x00000009
        /*11cc*/ 	.word	0x00030850
        /*11d0*/ 	.short	0x010a
        /*11d2*/ 	.byte	0x3f
	.zero		1


	//   ....[54]....
        /*11d4*/ 	.word	0x00020630
        /*11d8*/ 	.word	0x00000009
        /*11dc*/ 	.word	0x00030850
        /*11e0*/ 	.short	0x010a
        /*11e2*/ 	.byte	0x3f
	.zero		1


	//   ....[55]....
        /*11e4*/ 	.word	0x00020b40
        /*11e8*/ 	.word	0x000000cb
        /*11ec*/ 	.word	0x00000000
        /*11f0*/ 	.short	0x0101
        /*11f2*/ 	.byte	0x3f
	.zero		1


	//   ....[56]....
        /*11f4*/ 	.word	0x00022760
        /*11f8*/ 	.word	0x00000003
        /*11fc*/ 	.word	0x00000000
        /*1200*/ 	.short	0x0101
        /*1202*/ 	.byte	0x3f
	.zero		1


	//   ....[57]....
        /*1204*/ 	.word	0x00025160
        /*1208*/ 	.word	0x00000017
        /*120c*/ 	.word	0x00030820
        /*1210*/ 	.short	0x010a
        /*1212*/ 	.byte	0x3f
	.zero		1


	//   ....[58]....
        /*1214*/ 	.word	0x000251f0
        /*1218*/ 	.word	0x00000003
        /*121c*/ 	.word	0x000308a0
        /*1220*/ 	.short	0x010a
        /*1222*/ 	.byte	0x3f
	.zero		1


	//   ....[59]....
        /*1224*/ 	.word	0x00025640
        /*1228*/ 	.word	0x00000003
        /*122c*/ 	.word	0x000308c0
        /*1230*/ 	.short	0x010a
        /*1232*/ 	.byte	0x3f
	.zero		1


	//   ....[60]....
        /*1234*/ 	.word	0x00025b50
        /*1238*/ 	.word	0x0000000b
        /*123c*/ 	.word	0x000308a0
        /*1240*/ 	.short	0x010a
        /*1242*/ 	.byte	0x3f
	.zero		1


	//   ....[61]....
        /*1244*/ 	.word	0x00025f90
        /*1248*/ 	.word	0x0000000b
        /*124c*/ 	.word	0x000308c0
        /*1250*/ 	.short	0x010a
        /*1252*/ 	.byte	0x3f
	.zero		1


	//   ....[62]....
        /*1254*/ 	.word	0x000272c0
        /*1258*/ 	.word	0x00000007
        /*125c*/ 	.word	0x00030840
        /*1260*/ 	.short	0x010a
        /*1262*/ 	.byte	0x3f
	.zero		1


	//   ....[63]....
        /*1264*/ 	.word	0x00027980
        /*1268*/ 	.word	0x00000007
        /*126c*/ 	.word	0x00030830
        /*1270*/ 	.short	0x0107
        /*1272*/ 	.byte	0x3f
	.zero		1


	//   ....[64]....
        /*1274*/ 	.word	0x00027a30
        /*1278*/ 	.word	0x00000007
        /*127c*/ 	.word	0x00030830
        /*1280*/ 	.short	0x0101
        /*1282*/ 	.byte	0x3f
	.zero		1


	//   ....[65]....
        /*1284*/ 	.word	0x000285d0
        /*1288*/ 	.word	0x00000017
        /*128c*/ 	.word	0x00030800
        /*1290*/ 	.short	0x0107
        /*1292*/ 	.byte	0x3f
	.zero		1


	//   ....[66]....
        /*1294*/ 	.word	0x000286e0
        /*1298*/ 	.word	0x00000017
        /*129c*/ 	.word	0x00030800
        /*12a0*/ 	.short	0x0101
        /*12a2*/ 	.byte	0x3f
	.zero		1


	//   ....[67]....
        /*12a4*/ 	.word	0x00028700
        /*12a8*/ 	.word	0x00000017
        /*12ac*/ 	.word	0x00030820
        /*12b0*/ 	.short	0x010a
        /*12b2*/ 	.byte	0x3f
	.zero		1


	//   ....[68]....
        /*12b4*/ 	.word	0x00028ac0
        /*12b8*/ 	.word	0x00000007
        /*12bc*/ 	.word	0x00030840
        /*12c0*/ 	.short	0x010a
        /*12c2*/ 	.byte	0x3f
	.zero		1


	//   ....[69]....
        /*12c4*/ 	.word	0x00028fb0
        /*12c8*/ 	.word	0x00000007
        /*12cc*/ 	.word	0x00030830
        /*12d0*/ 	.short	0x0107
        /*12d2*/ 	.byte	0x3f
	.zero		1


	//   ....[70]....
        /*12d4*/ 	.word	0x00029060
        /*12d8*/ 	.word	0x00000007
        /*12dc*/ 	.word	0x00030830
        /*12e0*/ 	.short	0x0101
        /*12e2*/ 	.byte	0x3f
	.zero		1


	//   ....[71]....
        /*12e4*/ 	.word	0x000290c0
        /*12e8*/ 	.word	0x00000006
        /*12ec*/ 	.word	0x00030860
        /*12f0*/ 	.short	0x010a
        /*12f2*/ 	.byte	0x3f
	.zero		1


	//   ....[72]....
        /*12f4*/ 	.word	0x00029640
        /*12f8*/ 	.word	0x00000006
        /*12fc*/ 	.word	0x00030850
        /*1300*/ 	.short	0x0107
        /*1302*/ 	.byte	0x3f
	.zero		1


	//   ....[73]....
        /*1304*/ 	.word	0x00029790
        /*1308*/ 	.word	0x00000006
        /*130c*/ 	.word	0x00030850
        /*1310*/ 	.short	0x0101
        /*1312*/ 	.byte	0x3f
	.zero		1


	//   ....[74]....
        /*1314*/ 	.word	0x000299a0
        /*1318*/ 	.word	0x00000000
        /*131c*/ 	.word	0x00030860
        /*1320*/ 	.short	0x010a
        /*1322*/ 	.byte	0x3f
	.zero		1


	//   ....[75]....
        /*1324*/ 	.word	0x00029ec0
        /*1328*/ 	.word	0x00000000
        /*132c*/ 	.word	0x00030850
        /*1330*/ 	.short	0x0107
        /*1332*/ 	.byte	0x3f
	.zero		1


	//   ....[76]....
        /*1334*/ 	.word	0x00029f80
        /*1338*/ 	.word	0x00000000
        /*133c*/ 	.word	0x00030850
        /*1340*/ 	.short	0x0101
        /*1342*/ 	.byte	0x3f
	.zero		1


	//   ....[77]....
        /*1344*/ 	.word	0x0002aca0
        /*1348*/ 	.word	0x00000005
        /*134c*/ 	.word	0x00030820
        /*1350*/ 	.short	0x010a
        /*1352*/ 	.byte	0x3f
	.zero		1


	//   ....[78]....
        /*1354*/ 	.word	0x0002ae30
        /*1358*/ 	.word	0x00000003
        /*135c*/ 	.word	0x00030840
        /*1360*/ 	.short	0x010a
        /*1362*/ 	.byte	0x3f
	.zero		1


	//   ....[79]....
        /*1364*/ 	.word	0x0002aed0
        /*1368*/ 	.word	0x00000005
        /*136c*/ 	.word	0x00030840
        /*1370*/ 	.short	0x010a
        /*1372*/ 	.byte	0x3f
	.zero		1


	//   ....[80]....
        /*1374*/ 	.word	0x0002af10
        /*1378*/ 	.word	0x00000003
        /*137c*/ 	.word	0x00030860
        /*1380*/ 	.short	0x010a
        /*1382*/ 	.byte	0x3f
	.zero		1


	//   ....[81]....
        /*1384*/ 	.word	0x0002af50
        /*1388*/ 	.word	0x00000005
        /*138c*/ 	.word	0x00030860
        /*1390*/ 	.short	0x010a
        /*1392*/ 	.byte	0x3f
	.zero		1


	//   ....[82]....
        /*1394*/ 	.word	0x0002afb0
        /*1398*/ 	.word	0x00000057
        /*139c*/ 	.word	0x00030890
        /*13a0*/ 	.short	0x010a
        /*13a2*/ 	.byte	0x3f
	.zero		1


	//   ....[83]....
        /*13a4*/ 	.word	0x0002b260
        /*13a8*/ 	.word	0x00000057
        /*13ac*/ 	.word	0x00030890
        /*13b0*/ 	.short	0x010a
        /*13b2*/ 	.byte	0x3f
	.zero		1


	//   ....[84]....
        /*13b4*/ 	.word	0x0002b510
        /*13b8*/ 	.word	0x00000057
        /*13bc*/ 	.word	0x00030890
        /*13c0*/ 	.short	0x010a
        /*13c2*/ 	.byte	0x3f
	.zero		1


	//   ....[85]....
        /*13c4*/ 	.word	0x0002b7c0
        /*13c8*/ 	.word	0x00000057
        /*13cc*/ 	.word	0x000308b0
        /*13d0*/ 	.short	0x010a
        /*13d2*/ 	.byte	0x3f
	.zero		1


	//   ....[86]....
        /*13d4*/ 	.word	0x0002bba0
        /*13d8*/ 	.word	0x00000002
        /*13dc*/ 	.word	0x00030800
        /*13e0*/ 	.short	0x010a
        /*13e2*/ 	.byte	0x3f
	.zero		1


	//   ....[87]....
        /*13e4*/ 	.word	0x0002bf80
        /*13e8*/ 	.word	0x00000002
        /*13ec*/ 	.word	0x00030800
        /*13f0*/ 	.short	0x010a
        /*13f2*/ 	.byte	0x3f
	.zero		1


	//   ....[88]....
        /*13f4*/ 	.word	0x0002bfd0
        /*13f8*/ 	.word	0x0000004b
        /*13fc*/ 	.word	0x00030830
        /*1400*/ 	.short	0x010a
        /*1402*/ 	.byte	0x3f
	.zero		1


	//   ....[89]....
        /*1404*/ 	.word	0x0002c020
        /*1408*/ 	.word	0x00000005
        /*140c*/ 	.word	0x00030830
        /*1410*/ 	.short	0x010a
        /*1412*/ 	.byte	0x3f
	.zero		1


	//   ....[90]....
        /*1414*/ 	.word	0x0002c070
        /*1418*/ 	.word	0x0000000d
        /*141c*/ 	.word	0x00030850
        /*1420*/ 	.short	0x010a
        /*1422*/ 	.byte	0x3f
	.zero		1


	//   ....[91]....
        /*1424*/ 	.word	0x0002c0c0
        /*1428*/ 	.word	0x0000000d
        /*142c*/ 	.word	0x00030830
        /*1430*/ 	.short	0x010a
        /*1432*/ 	.byte	0x3f
	.zero		1


	//   ....[92]....
        /*1434*/ 	.word	0x0002c110
        /*1438*/ 	.word	0x00000014
        /*143c*/ 	.word	0x00030850
        /*1440*/ 	.short	0x010a
        /*1442*/ 	.byte	0x3f
	.zero		1


	//   ....[93]....
        /*1444*/ 	.word	0x0002c160
        /*1448*/ 	.word	0x00000000
        /*144c*/ 	.word	0x00030830
        /*1450*/ 	.short	0x010a
        /*1452*/ 	.byte	0x3f
	.zero		1


	//   ....[94]....
        /*1454*/ 	.word	0x0002c1b0
        /*1458*/ 	.word	0x00000014
        /*145c*/ 	.word	0x00030850
        /*1460*/ 	.short	0x010a
        /*1462*/ 	.byte	0x3f
	.zero		1


	//   ....[95]....
        /*1464*/ 	.word	0x0002c200
        /*1468*/ 	.word	0x00000009
        /*146c*/ 	.word	0x00030850
        /*1470*/ 	.short	0x010a
        /*1472*/ 	.byte	0x3f
	.zero		1


	//   ....[96]....
        /*1474*/ 	.word	0x0002c3a0
        /*1478*/ 	.word	0x00000017
        /*147c*/ 	.word	0x00030820
        /*1480*/ 	.short	0x010a
        /*1482*/ 	.byte	0x3f
	.zero		1


	//   ....[97]....
        /*1484*/ 	.word	0x0002c3f0
        /*1488*/ 	.word	0x00000003
        /*148c*/ 	.word	0x000308a0
        /*1490*/ 	.short	0x010a
        /*1492*/ 	.byte	0x3f
	.zero		1


	//   ....[98]....
        /*1494*/ 	.word	0x0002c440
        /*1498*/ 	.word	0x00000003
        /*149c*/ 	.word	0x000308c0
        /*14a0*/ 	.short	0x010a
        /*14a2*/ 	.byte	0x3f
	.zero		1


	//   ....[99]....
        /*14a4*/ 	.word	0x0002c490
        /*14a8*/ 	.word	0x0000000b
        /*14ac*/ 	.word	0x000308a0
        /*14b0*/ 	.short	0x010a
        /*14b2*/ 	.byte	0x3f
	.zero		1


	//   ....[100]....
        /*14b4*/ 	.word	0x0002c4e0
        /*14b8*/ 	.word	0x0000000b
        /*14bc*/ 	.word	0x000308c0
        /*14c0*/ 	.short	0x010a
        /*14c2*/ 	.byte	0x3f
	.zero		1


	//   ....[101]....
        /*14c4*/ 	.word	0x0002c600
        /*14c8*/ 	.word	0x00000007
        /*14cc*/ 	.word	0x00030840
        /*14d0*/ 	.short	0x010a
        /*14d2*/ 	.byte	0x3f
	.zero		1


	//   ....[102]....
        /*14d4*/ 	.word	0x0002d9d0
        /*14d8*/ 	.word	0x00000017
        /*14dc*/ 	.word	0x00030820
        /*14e0*/ 	.short	0x010a
        /*14e2*/ 	.byte	0x3f
	.zero		1


	//   ....[103]....
        /*14e4*/ 	.word	0x0002da20
        /*14e8*/ 	.word	0x00000007
        /*14ec*/ 	.word	0x00030840
        /*14f0*/ 	.short	0x010a
        /*14f2*/ 	.byte	0x3f
	.zero		1


	//   ....[104]....
        /*14f4*/ 	.word	0x0002e1f0
        /*14f8*/ 	.word	0x00000006
        /*14fc*/ 	.word	0x00030860
        /*1500*/ 	.short	0x010a
        /*1502*/ 	.byte	0x3f
	.zero		1


	//   ....[105]....
        /*1504*/ 	.word	0x0002ea90
        /*1508*/ 	.word	0x00000000
        /*150c*/ 	.word	0x00030860
        /*1510*/ 	.short	0x010a
        /*1512*/ 	.byte	0x3f
	.zero		1


	//   ....[106]....
        /*1514*/ 	.word	0x0002fc20
        /*1518*/ 	.word	0x00000005
        /*151c*/ 	.word	0x00030820
        /*1520*/ 	.short	0x010a
        /*1522*/ 	.byte	0x3f
	.zero		1


	//   ....[107]....
        /*1524*/ 	.word	0x0002fdc0
        /*1528*/ 	.word	0x00000003
        /*152c*/ 	.word	0x00030840
        /*1530*/ 	.short	0x010a
        /*1532*/ 	.byte	0x3f
	.zero		1


	//   ....[108]....
        /*1534*/ 	.word	0x0002fe10
        /*1538*/ 	.word	0x00000005
        /*153c*/ 	.word	0x00030840
        /*1540*/ 	.short	0x010a
        /*1542*/ 	.byte	0x3f
	.zero		1


	//   ....[109]....
        /*1544*/ 	.word	0x0002fe60
        /*1548*/ 	.word	0x00000003
        /*154c*/ 	.word	0x00030860
        /*1550*/ 	.short	0x010a
        /*1552*/ 	.byte	0x3f
	.zero		1


	//----- nvinfo : EIATTR_NUM_MBARRIERS
	.align		4
.L_739:
        /*1554*/ 	.byte	0x03, 0x38
        /*1556*/ 	.short	0x0016


	//----- nvinfo : EIATTR_EXIT_INSTR_OFFSETS
	.align		4
        /*1558*/ 	.byte	0x04, 0x1c
        /*155a*/ 	.short	(.L_741 - .L_740)


	//   ....[0]....
.L_740:
        /*155c*/ 	.word	0x0002afa0


	//----- nvinfo : EIATTR_MAX_THREADS
	.align		4
.L_741:
        /*1560*/ 	.byte	0x04, 0x05
        /*1562*/ 	.short	(.L_743 - .L_742)
.L_742:
        /*1564*/ 	.word	0x00000180
        /*1568*/ 	.word	0x00000001
        /*156c*/ 	.word	0x00000001


	//----- nvinfo : EIATTR_CRS_STACK_SIZE
	.align		4
.L_743:
        /*1570*/ 	.byte	0x04, 0x1e
        /*1572*/ 	.short	(.L_745 - .L_744)
.L_744:
        /*1574*/ 	.word	0x00000000


	//----- nvinfo : EIATTR_CBANK_PARAM_SIZE
	.align		4
.L_745:
        /*1578*/ 	.byte	0x03, 0x19
        /*157a*/ 	.short	0x0af0


	//----- nvinfo : EIATTR_PARAM_CBANK
	.align		4
        /*157c*/ 	.byte	0x04, 0x0a
        /*157e*/ 	.short	(.L_747 - .L_746)
	.align		4
.L_746:
        /*1580*/ 	.word	index@(.nv.constant0._ZN7cutlass13device_kernelIN5flash11enable_sm90INS1_16FlashAttnFwdSm90INS1_25CollectiveMainloopFwdSm90ILi2EN4cute5tupleIJNS5_1CILi1EEES8_S8_EEENS6_IJNS7_ILi128EEENS7_ILi96EEENS7_ILi192EEEEEELi192ENS_6half_tEfNS_4arch4Sm90ELb0ELb1ELb1ELb1ELb1ELb1ELb0ELb1ELb1ELb1ELb0ELb0EEENS1_21CollectiveEpilogueFwdINS6_IJSA_SC_SB_EEES9_SE_SG_Li256ELb1ELb1ELb0ELb0EEENS1_36VarlenDynamicPersistentTileSchedulerILi128ELi96ELi256ELi128ELb0ELb1ELb1ELb1ELb0ELb1EEEEEEEEEvNT_6ParamsE)
        /*1584*/ 	.short	0x0210
        /*1586*/ 	.short	0x0af0


	//----- nvinfo : EIATTR_SW_WAR
	.align		4
.L_747:
        /*1588*/ 	.byte	0x04, 0x36
        /*158a*/ 	.short	(.L_749 - .L_748)
.L_748:
        /*158c*/ 	.word	0x00000008
.L_749:


//--------------------- .nv.info._ZN7cutlass13device_kernelIN5flash11enable_sm90INS1_16FlashAttnFwdSm90INS1_25CollectiveMainloopFwdSm90ILi2EN4cute5tupleIJNS5_1CILi1EEES8_S8_EEENS6_IJNS7_ILi128EEENS7_ILi96EEENS7_ILi192EEEEEELi192ENS_6half_tEfNS_4arch4Sm90ELb1ELb0ELb1ELb0ELb1ELb0ELb0ELb1ELb1ELb1ELb0ELb0EEENS1_21CollectiveEpilogueFwdINS6_IJSA_SC_SB_EEES9_SE_SG_Li256ELb0ELb1ELb0ELb0EEENS1_30DynamicPersistentTileSchedulerILi256ELi128ELb0ELb1ELb1EEEEEEEEEvNT_6ParamsE --------------------------
	.section	.nv.info._ZN7cutlass13device_kernelIN5flash11enable_sm90INS1_16FlashAttnFwdSm90INS1_25CollectiveMainloopFwdSm90ILi2EN4cute5tupleIJNS5_1CILi1EEES8_S8_EEENS6_IJNS7_ILi128EEENS7_ILi96EEENS7_ILi192EEEEEELi192ENS_6half_tEfNS_4arch4Sm90ELb1ELb0ELb1ELb0ELb1ELb0ELb0ELb1ELb1ELb1ELb0ELb0EEENS1_21CollectiveEpilogueFwdINS6_IJSA_SC_SB_EEES9_SE_SG_Li256ELb0ELb1ELb0ELb0EEENS1_30DynamicPersistentTileSchedulerILi256ELi128ELb0ELb1ELb1EEEEEEEEEvNT_6ParamsE,"",@"SHT_CUDA_INFO"
	.sectionflags	@""
	.align	4


	//----- nvinfo : EIATTR_CUDA_API_VERSION
	.align		4
        /*0000*/ 	.byte	0x04, 0x37
        /*0002*/ 	.short	(.L_751 - .L_750)
.L_750:
        /*0004*/ 	.word	0x00000082


	//----- nvinfo : EIATTR_KPARAM_INFO
	.align		4
.L_751:
        /*0008*/ 	.byte	0x04, 0x17
        /*000a*/ 	.short	(.L_753 - .L_752)
.L_752:
        /*000c*/ 	.word	0x00000000
        /*0010*/ 	.short	0x0000
        /*0012*/ 	.short	0x0070
        /*0014*/ 	.byte	0x00, 0xf0, 0x01, 0x2a


	//----- nvinfo : EIATTR_SPARSE_MMA_MASK
	.align		4
.L_753:
        /*0018*/ 	.byte	0x03, 0x50
        /*001a*/ 	.short	0x0000


	//----- nvinfo : EIATTR_MAXREG_COUNT
	.align		4
        /*001c*/ 	.byte	0x03, 0x1b
        /*001e*/ 	.short	0x00a8


	//----- nvinfo : EIATTR_NUM_BARRIERS
	.align		4
        /*0020*/ 	.byte	0x02, 0x4c
        /*0022*/ 	.byte	0x09
	.zero		1


	//----- nvinfo : EIATTR_EXTERNS
	.align		4
        /*0024*/ 	.byte	0x04, 0x0f
        /*0026*/ 	.short	(.L_755 - .L_754)


	//   ....[0]....
	.align		4
.L_754:
        /*0028*/ 	.word	index@(__assertfail)


	//----- nvinfo : EIATTR_ANNOTATIONS
	.align		4
.L_755:
        /*002c*/ 	.byte	0x04, 0x55
        /*002e*/ 	.short	(.L_757 - .L_756)


	//   ....[0]....
.L_756:
        /*0030*/ 	.word	0x00000001
        /*0034*/ 	.byte	0xa0, 0x08, 0x00, 0x00, 0x01, 0x00, 0x00, 0x00, 0x60, 0x09, 0x00, 0x00, 0x01, 0x00, 0x00, 0x00
        /*0044*/ 	.byte	0xe0, 0xc5, 0x00, 0x00, 0x01, 0x00, 0x00, 0x00, 0x80, 0xc6, 0x00, 0x00, 0x01, 0x00, 0x00, 0x00
        /*0054*/ 	.byte	0x00, 0xc7, 0x00, 0x00, 0x01, 0x00, 0x00, 0x00, 0x70, 0xea, 0x00, 0x00, 0x01, 0x00, 0x00, 0x00
        /*0064*/ 	.byte	0x90, 0xea, 0x00, 0x00, 0x01, 0x00, 0x00, 0x00, 0x70, 0x04, 0x01, 0x00, 0x01, 0x00, 0x00, 0x00
        /*0074*/ 	.byte	0x10, 0x06, 0x01, 0x00


	//----- nvinfo : EIATTR_MERCURY_ISA_VERSION
	.align		4
.L_757:
        /*0078*/ 	.byte	0x03, 0x5f
        /*007a*/ 	.short	0x0101


	//----- nvinfo : EIATTR_INT_WARP_WIDE_INSTR_OFFSETS
	.align		4
        /*007c*/ 	.byte	0x04, 0x31
        /*007e*/ 	.short	(.L_759 - .L_758)


	//   ....[0]....
.L_758:
        /*0080*/ 	.word	0x000000c0


	//   ....[1]....
        /*0084*/ 	.word	0x000000d0


	//   ....[2]....
        /*0088*/ 	.word	0x00000170


	//   ....[3]....
        /*008c*/ 	.word	0x0000cf70


	//   ....[4]....
        /*0090*/ 	.word	0x0000d000


	//   ....[5]....
        /*0094*/ 	.word	0x0000fbc0


	//   ....[6]....
        /*0098*/ 	.word	0x0000fc50


	//----- nvinfo : EIATTR_COOP_GROUP_MASK_REGIDS
	.align		4
.L_759:
        /*009c*/ 	.byte	0x04, 0x29
        /*009e*/ 	.short	(.L_761 - .L_760)


	//   ....[0]....
.L_760:
        /*00a0*/ 	.word	0xffffffff


	//   ....[1]....
        /*00a4*/ 	.word	0xffffffff


	//   ....[2]....
        /*00a8*/ 	.word	0xffffffff


	//   ....[3]....
        /*00ac*/ 	.word	0xffffffff


	//   ....[4]....
        /*00b0*/ 	.word	0xffffffff


	//   ....[5]....
        /*00b4*/ 	.word	0xffffffff


	//   ....[6]....
        /*00b8*/ 	.word	0xffffffff


	//   ....[7]....
        /*00bc*/ 	.word	0xffffffff


	//   ....[8]....
        /*00c0*/ 	.word	0xffffffff


	//   ....[9]....
        /*00c4*/ 	.word	0xffffffff


	//   ....[10]....
        /*00c8*/ 	.word	0xffffffff


	//   ....[11]....
        /*00cc*/ 	.word	0xffffffff


	//   ....[12]....
        /*00d0*/ 	.word	0xffffffff


	//   ....[13]....
        /*00d4*/ 	.word	0xffffffff


	//   ....[14]....
        /*00d8*/ 	.word	0xffffffff


	//   ....[15]....
        /*00dc*/ 	.word	0xffffffff


	//   ....[16]....
        /*00e0*/ 	.word	0xffffffff


	//   ....[17]....
        /*00e4*/ 	.word	0xffffffff


	//   ....[18]....
        /*00e8*/ 	.word	0xffffffff


	//   ....[19]....
        /*00ec*/ 	.word	0xffffffff


	//   ....[20]....
        /*00f0*/ 	.word	0xffffffff


	//   ....[21]....
        /*00f4*/ 	.word	0xffffffff


	//   ....[22]....
        /*00f8*/ 	.word	0xffffffff


	//   ....[23]....
        /*00fc*/ 	.word	0xffffffff


	//   ....[24]....
        /*0100*/ 	.word	0xffffffff


	//   ....[25]....
        /*0104*/ 	.word	0xffffffff


	//   ....[26]....
        /*0108*/ 	.word	0xffffffff


	//   ....[27]....
        /*010c*/ 	.word	0xffffffff


	//   ....[28]....
        /*0110*/ 	.word	0xffffffff


	//   ....[29]....
        /*0114*/ 	.word	0xffffffff


	//   ....[30]....
        /*0118*/ 	.word	0xffffffff


	//   ....[31]....
        /*011c*/ 	.word	0xffffffff


	//   ....[32]....
        /*0120*/ 	.word	0xffffffff


	//   ....[33]....
        /*0124*/ 	.word	0xffffffff


	//   ....[34]....
        /*0128*/ 	.word	0xffffffff


	//   ....[35]....
        /*012c*/ 	.word	0xffffffff


	//   ....[36]....
        /*0130*/ 	.word	0xffffffff


	//   ....[37]....
        /*0134*/ 	.word	0xffffffff


	//   ....[38]....
        /*0138*/ 	.word	0xffffffff


	//   ....[39]....
        /*013c*/ 	.word	0xffffffff


	//   ....[40]....
        /*0140*/ 	.word	0xffffffff


	//   ....[41]....
        /*0144*/ 	.word	0xffffffff


	//   ....[42]....
        /*0148*/ 	.word	0xffffffff


	//   ....[43]....
        /*014c*/ 	.word	0xffffffff


	//   ....[44]....
        /*0150*/ 	.word	0xffffffff


	//   ....[45]....
        /*0154*/ 	.word	0xffffffff


	//   ....[46]....
        /*0158*/ 	.word	0xffffffff


	//   ....[47]....
        /*015c*/ 	.word	0xffffffff


	//   ....[48]....
        /*0160*/ 	.word	0xffffffff


	//   ....[49]....
        /*0164*/ 	.word	0xffffffff


	//   ....[50]....
        /*0168*/ 	.word	0xffffffff


	//   ....[51]....
        /*016c*/ 	.word	0xffffffff


	//   ....[52]....
        /*0170*/ 	.word	0xffffffff


	//   ....[53]....
        /*0174*/ 	.word	0xffffffff


	//   ....[54]....
        /*0178*/ 	.word	0xffffffff


	//   ....[55]....
        /*017c*/ 	.word	0xffffffff


	//   ....[56]....
        /*0180*/ 	.word	0xffffffff


	//   ....[57]....
        /*0184*/ 	.word	0xffffffff


	//   ....[58]....
        /*0188*/ 	.word	0xffffffff


	//   ....[59]....
        /*018c*/ 	.word	0xffffffff


	//   ....[60]....
        /*0190*/ 	.word	0xffffffff


	//   ....[61]....
        /*0194*/ 	.word	0xffffffff


	//   ....[62]....
        /*0198*/ 	.word	0xffffffff


	//   ....[63]....
        /*019c*/ 	.word	0xffffffff


	//   ....[64]....
        /*01a0*/ 	.word	0xffffffff


	//   ....[65]....
        /*01a4*/ 	.word	0xffffffff


	//   ....[66]....
        /*01a8*/ 	.word	0xffffffff


	//   ....[67]....
        /*01ac*/ 	.word	0xffffffff


	//   ....[68]....
        /*01b0*/ 	.word	0xffffffff


	//   ....[69]....
        /*01b4*/ 	.word	0xffffffff


	//   ....[70]....
        /*01b8*/ 	.word	0xffffffff


	//   ....[71]....
        /*01bc*/ 	.word	0xffffffff


	//   ....[72]....
        /*01c0*/ 	.word	0xffffffff


	//   ....[73]....
        /*01c4*/ 	.word	0xffffffff


	//   ....[74]....
        /*01c8*/ 	.word	0xffffffff


	//   ....[75]....
        /*01cc*/ 	.word	0xffffffff


	//   ....[76]....
        /*01d0*/ 	.word	0xffffffff


	//   ....[77]....
        /*01d4*/ 	.word	0xffffffff


	//   ....[78]....
        /*01d8*/ 	.word	0xffffffff


	//   ....[79]....
        /*01dc*/ 	.word	0xffffffff


	//   ....[80]....
        /*01e0*/ 	.word	0xffffffff


	//   ....[81]....
        /*01e4*/ 	.word	0xffffffff


	//   ....[82]....
        /*01e8*/ 	.word	0xffffffff


	//   ....[83]....
        /*01ec*/ 	.word	0xffffffff


	//   ....[84]....
        /*01f0*/ 	.word	0xffffffff


	//   ....[85]....
        /*01f4*/ 	.word	0xffffffff


	//   ....[86]....
        /*01f8*/ 	.word	0xffffffff


	//   ....[87]....
        /*01fc*/ 	.word	0xffffffff


	//   ....[88]....
        /*0200*/ 	.word	0xffffffff


	//   ....[89]....
        /*0204*/ 	.word	0xffffffff


	//   ....[90]....
        /*0208*/ 	.word	0xffffffff


	//   ....[91]....
        /*020c*/ 	.word	0xffffffff


	//   ....[92]....
        /*0210*/ 	.word	0xffffffff


	//   ....[93]....
        /*0214*/ 	.word	0xffffffff


	//   ....[94]....
        /*0218*/ 	.word	0xffffffff


	//   ....[95]....
        /*021c*/ 	.word	0xffffffff


	//   ....[96]....
        /*0220*/ 	.word	0xffffffff


	//   ....[97]....
        /*0224*/ 	.word	0xffffffff


	//   ....[98]....
        /*0228*/ 	.word	0xffffffff


	//   ....[99]....
        /*022c*/ 	.word	0xffffffff


	//   ....[100]....
        /*0230*/ 	.word	0xffffffff


	//   ....[101]....
        /*0234*/ 	.word	0xffffffff


	//   ....[102]....
        /*0238*/ 	.word	0xffffffff


	//   ....[103]....
        /*023c*/ 	.word	0xffffffff


	//   ....[104]....
        /*0240*/ 	.word	0xffffffff


	//   ....[105]....
        /*0244*/ 	.word	0xffffffff


	//   ....[106]....
        /*0248*/ 	.word	0xffffffff


	//   ....[107]....
        /*024c*/ 	.word	0xffffffff


	//   ....[108]....
        /*0250*/ 	.word	0xffffffff


	//   ....[109]....
        /*0254*/ 	.word	0xffffffff


	//   ....[110]....
        /*0258*/ 	.word	0xffffffff


	//   ....[111]....
        /*025c*/ 	.word	0xffffffff


	//   ....[112]....
        /*0260*/ 	.word	0xffffffff


	//   ....[113]....
        /*0264*/ 	.word	0xffffffff


	//   ....[114]....
        /*0268*/ 	.word	0x0500000f


	//   ....[115]....
        /*026c*/ 	.word	0x0500000f


	//   ....[116]....
        /*0270*/ 	.word	0x0500000f


	//   ....[117]....
        /*0274*/ 	.word	0x0500000f


	//   ....[118]....
        /*0278*/ 	.word	0x0500000f


	//   ....[119]....
        /*027c*/ 	.word	0x0500000f


	//   ....[120]....
        /*0280*/ 	.word	0x0500000f


	//   ....[121]....
        /*0284*/ 	.word	0x0500000f


	//   ....[122]....
        /*0288*/ 	.word	0x0500000f


	//   ....[123]....
        /*028c*/ 	.word	0x0500000f


	//   ....[124]....
        /*0290*/ 	.word	0x0500000f


	//   ....[125]....
        /*0294*/ 	.word	0x0500000f


	//   ....[126]....
        /*0298*/ 	.word	0x0500000f


	//   ....[127]....
        /*029c*/ 	.word	0x0500000f


	//   ....[128]....
        /*02a0*/ 	.word	0x0500000f


	//   ....[129]....
        /*02a4*/ 	.word	0x0500000f


	//   ....[130]....
        /*02a8*/ 	.word	0x0500000f


	//   ....[131]....
        /*02ac*/ 	.word	0x0500000f


	//   ....[132]....
        /*02b0*/ 	.word	0x0500000f


	//   ....[133]....
        /*02b4*/ 	.word	0x0500000f


	//   ....[134]....
        /*02b8*/ 	.word	0x0500000f


	//   ....[135]....
        /*02bc*/ 	.word	0x0500000f


	//   ....[136]....
        /*02c0*/ 	.word	0x0500000f


	//   ....[137]....
        /*02c4*/ 	.word	0x0500000f


	//   ....[138]....
        /*02c8*/ 	.word	0x0500000f


	//   ....[139]....
        /*02cc*/ 	.word	0x0500000f


	//   ....[140]....
        /*02d0*/ 	.word	0x0500000f


	//   ....[141]....
        /*02d4*/ 	.word	0x0500000f


	//   ....[142]....
        /*02d8*/ 	.word	0x0500000f


	//   ....[143]....
        /*02dc*/ 	.word	0x0500000f


	//   ....[144]....
        /*02e0*/ 	.word	0x0500000f


	//   ....[145]....
        /*02e4*/ 	.word	0x0500000f


	//   ....[146]....
        /*02e8*/ 	.word	0x0500000f


	//   ....[147]....
        /*02ec*/ 	.word	0x0500000f


	//   ....[148]....
        /*02f0*/ 	.word	0x0500000f


	//   ....[149]....
        /*02f4*/ 	.word	0x0500000f


	//   ....[150]....
        /*02f8*/ 	.word	0x0500000f


	//   ....[151]....
        /*02fc*/ 	.word	0x0500000f


	//   ....[152]....
        /*0300*/ 	.word	0x0500000f


	//   ....[153]....
        /*0304*/ 	.word	0x0500000f


	//   ....[154]....
        /*0308*/ 	.word	0x0500000f


	//   ....[155]....
        /*030c*/ 	.word	0x0500000f


	//   ....[156]....
        /*0310*/ 	.word	0x0500000f


	//   ....[157]....
        /*0314*/ 	.word	0x0500000f


	//   ....[158]....
        /*0318*/ 	.word	0x0500000f


	//   ....[159]....
        /*031c*/ 	.word	0x0500000f


	//   ....[160]....
        /*0320*/ 	.word	0x0500000f


	//   ....[161]....
        /*0324*/ 	.word	0x0500000f


	//   ....[162]....
        /*0328*/ 	.word	0x0500000f


	//   ....[163]....
        /*032c*/ 	.word	0x0500000f


	//   ....[164]....
        /*0330*/ 	.word	0x0500000f


	//   ....[165]....
        /*0334*/ 	.word	0x0500000f


	//   ....[166]....
        /*0338*/ 	.word	0x0500000f


	//   ....[167]....
        /*033c*/ 	.word	0x0500000f


	//   ....[168]....
        /*0340*/ 	.word	0x0500000f


	//   ....[169]....
        /*0344*/ 	.word	0x0500000f


	//   ....[170]....
        /*0348*/ 	.word	0x0500000f


	//   ....[171]....
        /*034c*/ 	.word	0x0500000f


	//   ....[172]....
        /*0350*/ 	.word	0x0500000f


	//   ....[173]....
        /*0354*/ 	.word	0x0500000f


	//   ....[174]....
        /*0358*/ 	.word	0x0500000f


	//   ....[175]....
        /*035c*/ 	.word	0x0500000f


	//   ....[176]....
        /*0360*/ 	.word	0x0500000f


	//   ....[177]....
        /*0364*/ 	.word	0x0500000f


	//   ....[178]....
        /*0368*/ 	.word	0x0500000f


	//   ....[179]....
        /*036c*/ 	.word	0x0500000f


	//   ....[180]....
        /*0370*/ 	.word	0x0500000f


	//----- nvinfo : EIATTR_COOP_GROUP_INSTR_OFFSETS
	.align		4
.L_761:
        /*0374*/ 	.byte	0x04, 0x28
        /*0376*/ 	.short	(.L_763 - .L_762)


	//   ....[0]....
.L_762:
        /*0378*/ 	.word	0x00000070


	//   ....[1]....
        /*037c*/ 	.word	0x000000b0


	//   ....[2]....
        /*0380*/ 	.word	0x000002d0


	//   ....[3]....
        /*0384*/ 	.word	0x00000430


	//   ....[4]....
        /*0388*/ 	.word	0x00000550


	//   ....[5]....
        /*038c*/ 	.word	0x000006b0


	//   ....[6]....
        /*0390*/ 	.word	0x00001530


	//   ....[7]....
        /*0394*/ 	.word	0x000020d0


	//   ....[8]....
        /*0398*/ 	.word	0x000022e0


	//   ....[9]....
        /*039c*/ 	.word	0x00002d20


	//   ....[10]....
        /*03a0*/ 	.word	0x00002db0


	//   ....[11]....
        /*03a4*/ 	.word	0x000034f0


	//   ....[12]....
        /*03a8*/ 	.word	0x00003570


	//   ....[13]....
        /*03ac*/ 	.word	0x000050a0


	//   ....[14]....
        /*03b0*/ 	.word	0x00005940


	//   ....[15]....
        /*03b4*/ 	.word	0x000059a0


	//   ....[16]....
        /*03b8*/ 	.word	0x000059b0


	//   ....[17]....
        /*03bc*/ 	.word	0x00006160


	//   ....[18]....
        /*03c0*/ 	.word	0x000061d0


	//   ....[19]....
        /*03c4*/ 	.word	0x00008490


	//   ....[20]....
        /*03c8*/ 	.word	0x000084c0


	//   ....[21]....
        /*03cc*/ 	.word	0x000084e0


	//   ....[22]....
        /*03d0*/ 	.word	0x00008500


	//   ....[23]....
        /*03d4*/ 	.word	0x000097f0


	//   ....[24]....
        /*03d8*/ 	.word	0x00009820


	//   ....[25]....
        /*03dc*/ 	.word	0x000098d0


	//   ....[26]....
        /*03e0*/ 	.word	0x000098e0


	//   ....[27]....
        /*03e4*/ 	.word	0x0000ae00


	//   ....[28]....
        /*03e8*/ 	.word	0x0000aed0


	//   ....[29]....
        /*03ec*/ 	.word	0x0000af00


	//   ....[30]....
        /*03f0*/ 	.word	0x0000af30


	//   ....[31]....
        /*03f4*/ 	.word	0x0000b620


	//   ....[32]....
        /*03f8*/ 	.word	0x0000b660


	//   ....[33]....
        /*03fc*/ 	.word	0x0000b760


	//   ....[34]....
        /*0400*/ 	.word	0x0000b780


	//   ....[35]....
        /*0404*/ 	.word	0x0000b880


	//   ....[36]....
        /*0408*/ 	.word	0x0000b8a0


	//   ....[37]....
        /*040c*/ 	.word	0x0000b9b0


	//   ....[38]....
        /*0410*/ 	.word	0x0000b9d0


	//   ....[39]....
        /*0414*/ 	.word	0x0000c0b0


	//   ....[40]....
        /*0418*/ 	.word	0x0000c0d0


	//   ....[41]....
        /*041c*/ 	.word	0x0000c1d0


	//   ....[42]....
        /*0420*/ 	.word	0x0000c1f0


	//   ....[43]....
        /*0424*/ 	.word	0x0000c2f0


	//   ....[44]....
        /*0428*/ 	.word	0x0000c310


	//   ....[45]....
        /*042c*/ 	.word	0x0000c420


	//   ....[46]....
        /*0430*/ 	.word	0x0000c440


	//   ....[47]....
        /*0434*/ 	.word	0x0000c610


	//   ....[48]....
        /*0438*/ 	.word	0x0000dae0


	//   ....[49]....
        /*043c*/ 	.word	0x0000db00


	//   ....[50]....
        /*0440*/ 	.word	0x0000db10


	//   ....[51]....
        /*0444*/ 	.word	0x0000db50


	//   ....[52]....
        /*0448*/ 	.word	0x0000dbe0


	//   ....[53]....
        /*044c*/ 	.word	0x0000dc00


	//   ....[54]....
        /*0450*/ 	.word	0x0000dc90


	//   ....[55]....
        /*0454*/ 	.word	0x0000dcb0


	//   ....[56]....
        /*0458*/ 	.word	0x0000dd40


	//   ....[57]....
        /*045c*/ 	.word	0x0000dd60


	//   ....[58]....
        /*0460*/ 	.word	0x0000ddf0


	//   ....[59]....
        /*0464*/ 	.word	0x0000de10


	//   ....[60]....
        /*0468*/ 	.word	0x0000e460


	//   ....[61]....
        /*046c*/ 	.word	0x0000e480


	//   ....[62]....
        /*0470*/ 	.word	0x0000e4a0


	//   ....[63]....
        /*0474*/ 	.word	0x0000e500


	//   ....[64]....
        /*0478*/ 	.word	0x0000e580


	//   ....[65]....
        /*047c*/ 	.word	0x0000e5b0


	//   ....[66]....
        /*0480*/ 	.word	0x0000e630


	//   ....[67]....
        /*0484*/ 	.word	0x0000e660


	//   ....[68]....
        /*0488*/ 	.word	0x0000e6e0


	//   ....[69]....
        /*048c*/ 	.word	0x0000e710


	//   ....[70]....
        /*0490*/ 	.word	0x0000e790


	//   ....[71]....
        /*0494*/ 	.word	0x0000e7c0


	//   ....[72]....
        /*0498*/ 	.word	0x0000e840


	//   ....[73]....
        /*049c*/ 	.word	0x0000e870


	//   ....[74]....
        /*04a0*/ 	.word	0x0000e8f0


	//   ....[75]....
        /*04a4*/ 	.word	0x0000e910


	//   ....[76]....
        /*04a8*/ 	.word	0x0000f030


	//   ....[77]....
        /*04ac*/ 	.word	0x0000f060


	//   ....[78]....
        /*04b0*/ 	.word	0x0000f070


	//   ....[79]....
        /*04b4*/ 	.word	0x0000f090


	//   ....[80]....
        /*04b8*/ 	.word	0x0000f0e0


	//   ....[81]....
        /*04bc*/ 	.word	0x0000f100


	//   ....[82]....
        /*04c0*/ 	.word	0x0000f160


	//   ....[83]....
        /*04c4*/ 	.word	0x0000f180


	//   ....[84]....
        /*04c8*/ 	.word	0x0000f1d0


	//   ....[85]....
        /*04cc*/ 	.word	0x0000f1f0


	//   ....[86]....
        /*04d0*/ 	.word	0x0000f240


	//   ....[87]....
        /*04d4*/ 	.word	0x0000f260


	//   ....[88]....
        /*04d8*/ 	.word	0x0000f500


	//   ....[89]....
        /*04dc*/ 	.word	0x0000f520


	//   ....[90]....
        /*04e0*/ 	.word	0x0000f540


	//   ....[91]....
        /*04e4*/ 	.word	0x0000f5c0


	//   ....[92]....
        /*04e8*/ 	.word	0x0000f5e0


	//   ....[93]....
        /*04ec*/ 	.word	0x0000f660


	//   ....[94]....
        /*04f0*/ 	.word	0x0000f680


	//   ....[95]....
        /*04f4*/ 	.word	0x0000f700


	//   ....[96]....
        /*04f8*/ 	.word	0x0000f720


	//   ....[97]....
        /*04fc*/ 	.word	0x0000f7a0


	//   ....[98]....
        /*0500*/ 	.word	0x0000f7c0


	//   ....[99]....
        /*0504*/ 	.word	0x0000f7d0


	//   ....[100]....
        /*0508*/ 	.word	0x0000fda0


	//   ....[101]....
        /*050c*/ 	.word	0x0000fdc0


	//   ....[102]....
        /*0510*/ 	.word	0x0000fdd0


	//   ....[103]....
        /*0514*/ 	.word	0x0000fdf0


	//   ....[104]....
        /*0518*/ 	.word	0x0000fe90


	//   ....[105]....
        /*051c*/ 	.word	0x0000fec0


	//   ....[106]....
        /*0520*/ 	.word	0x0000ff30


	//   ....[107]....
        /*0524*/ 	.word	0x0000ff60


	//   ....[108]....
        /*0528*/ 	.word	0x0000ffd0


	//   ....[109]....
        /*052c*/ 	.word	0x00010000


	//   ....[110]....
        /*0530*/ 	.word	0x00010070


	//   ....[111]....
        /*0534*/ 	.word	0x000100a0


	//   ....[112]....
        /*0538*/ 	.word	0x000103b0


	//   ....[113]....
        /*053c*/ 	.word	0x00010590


	//   ....[114]....
        /*0540*/ 	.word	0x00010b40


	//   ....[115]....
        /*0544*/ 	.word	0x00010c20


	//   ....[116]....
        /*0548*/ 	.word	0x00010cc0


	//   ....[117]....
        /*054c*/ 	.word	0x00010d40


	//   ....[118]....
        /*0550*/ 	.word	0x00010e00


	//   ....[119]....
        /*0554*/ 	.word	0x00010e80


	//   ....[120]....
        /*0558*/ 	.word	0x00010f60


	//   ....[121]....
        /*055c*/ 	.word	0x00010fe0


	//   ....[122]....
        /*0560*/ 	.word	0x000110c0


	//   ....[123]....
        /*0564*/ 	.word	0x00011140


	//   ....[124]....
        /*0568*/ 	.word	0x00011220


	//   ....[125]....
        /*056c*/ 	.word	0x000112a0


	//   ....[126]....
        /*0570*/ 	.word	0x00011370


	//   ....[127]....
        /*0574*/ 	.word	0x00011400


	//   ....[128]....
        /*0578*/ 	.word	0x00011480


	//   ....[129]....
        /*057c*/ 	.word	0x00011500


	//   ....[130]....
        /*0580*/ 	.word	0x000115c0


	//   ....[131]....
        /*0584*/ 	.word	0x00011640


	//   ....[132]....
        /*0588*/ 	.word	0x00011720


	//   ....[133]....
        /*058c*/ 	.word	0x000117a0


	//   ....[134]....
        /*0590*/ 	.word	0x00011880


	//   ....[135]....
        /*0594*/ 	.word	0x00011900


	//   ....[136]....
        /*0598*/ 	.word	0x000119e0


	//   ....[137]....
        /*059c*/ 	.word	0x00011a60


	//   ....[138]....
        /*05a0*/ 	.word	0x00011b40


	//   ....[139]....
        /*05a4*/ 	.word	0x00011bc0


	//   ....[140]....
        /*05a8*/ 	.word	0x00011ca0


	//   ....[141]....
        /*05ac*/ 	.word	0x00011d20


	//   ....[142]....
        /*05b0*/ 	.word	0x00011de0


	//   ....[143]....
        /*05b4*/ 	.word	0x00011f10


	//   ....[144]....
        /*05b8*/ 	.word	0x00011fc0


	//   ....[145]....
        /*05bc*/ 	.word	0x00012020


	//   ....[146]....
        /*05c0*/ 	.word	0x000120e0


	//   ....[147]....
        /*05c4*/ 	.word	0x00012140


	//   ....[148]....
        /*05c8*/ 	.word	0x00012200


	//   ....[149]....
        /*05cc*/ 	.word	0x00012260


	//   ....[150]....
        /*05d0*/ 	.word	0x00012320


	//   ....[151]....
        /*05d4*/ 	.word	0x00012380


	//   ....[152]....
        /*05d8*/ 	.word	0x00012440


	//   ....[153]....
        /*05dc*/ 	.word	0x000124a0


	//   ....[154]....
        /*05e0*/ 	.word	0x00012560


	//   ....[155]....
        /*05e4*/ 	.word	0x00012640


	//   ....[156]....
        /*05e8*/ 	.word	0x000126e0


	//   ....[157]....
        /*05ec*/ 	.word	0x00012740


	//   ....[158]....
        /*05f0*/ 	.word	0x00012830


	//   ....[159]....
        /*05f4*/ 	.word	0x00012890


	//   ....[160]....
        /*05f8*/ 	.word	0x00012980


	//   ....[161]....
        /*05fc*/ 	.word	0x000129e0


	//   ....[162]....
        /*0600*/ 	.word	0x00012ad0


	//   ....[163]....
        /*0604*/ 	.word	0x00012b30


	//   ....[164]....
        /*0608*/ 	.word	0x00012c20


	//   ....[165]....
        /*060c*/ 	.word	0x00012c80


	//   ....[166]....
        /*0610*/ 	.word	0x00012d40


	//   ....[167]....
        /*0614*/ 	.word	0x00012e80


	//   ....[168]....
        /*0618*/ 	.word	0x00012f20


	//   ....[169]....
        /*061c*/ 	.word	0x00012f80


	//   ....[170]....
        /*0620*/ 	.word	0x00013050


	//   ....[171]....
        /*0624*/ 	.word	0x00013110


	//   ....[172]....
        /*0628*/ 	.word	0x000131d0


	//   ....[173]....
        /*062c*/ 	.word	0x00013290


	//   ....[174]....
        /*0630*/ 	.word	0x00013350


	//   ....[175]....
        /*0634*/ 	.word	0x00013410


	//   ....[176]....
        /*0638*/ 	.word	0x000134d0


	//   ....[177]....
        /*063c*/ 	.word	0x00013590


	//   ....[178]....
        /*0640*/ 	.word	0x00013650


	//   ....[179]....
        /*0644*/ 	.word	0x00013740


	//   ....[180]....
        /*0648*/ 	.word	0x00013860


	//----- nvinfo : EIATTR_REG_RECONFIG
	.align		4
.L_763:
        /*064c*/ 	.byte	0x01, 0x54
	.zero		2


	//----- nvinfo : EIATTR_SYSCALL_OFFSETS
	.align		4
        /*0650*/ 	.byte	0x04, 0x46
        /*0652*/ 	.short	(.L_765 - .L_764)


	//   ....[0]....
.L_764:
        /*0654*/ 	.word	0x00001710


	//   ....[1]....
        /*0658*/ 	.word	0x0000d160


	//   ....[2]....
        /*065c*/ 	.word	0x0000d2b0


	//   ....[3]....
        /*0660*/ 	.word	0x0000d3a0


	//   ....[4]....
        /*0664*/ 	.word	0x0000e110


	//----- nvinfo : EIATTR_MBARRIER_INSTR_OFFSETS
	.align		4
.L_765:
        /*0668*/ 	.byte	0x04, 0x39
        /*066a*/ 	.short	(.L_767 - .L_766)


	//   ....[0]....
.L_766:
        /*066c*/ 	.word	0x00000180
        /*0670*/ 	.word	0x000000ff
        /*0674*/ 	.word	0x00030800
        /*0678*/ 	.short	0x0100
        /*067a*/ 	.byte	0x08
	.zero		1


	//   ....[1]....
        /*067c*/ 	.word	0x00000190
        /*0680*/ 	.word	0x000000ff
        /*0684*/ 	.word	0x00030820
        /*0688*/ 	.short	0x0100
        /*068a*/ 	.byte	0x08
	.zero		1


	//   ....[2]....
        /*068c*/ 	.word	0x00000280
        /*0690*/ 	.word	0x000000ff
        /*0694*/ 	.word	0x00030830
        /*0698*/ 	.short	0x0100
        /*069a*/ 	.byte	0x08
	.zero		1


	//   ....[3]....
        /*069c*/ 	.word	0x00000290
        /*06a0*/ 	.word	0x000000ff
        /*06a4*/ 	.word	0x00030840
        /*06a8*/ 	.short	0x0100
        /*06aa*/ 	.byte	0x08
	.zero		1


	//   ....[4]....
        /*06ac*/ 	.word	0x000002a0
        /*06b0*/ 	.word	0x000000ff
        /*06b4*/ 	.word	0x00030838
        /*06b8*/ 	.short	0x0100
        /*06ba*/ 	.byte	0x08
	.zero		1


	//   ....[5]....
        /*06bc*/ 	.word	0x000002b0
        /*06c0*/ 	.word	0x000000ff
        /*06c4*/ 	.word	0x00030848
        /*06c8*/ 	.short	0x0100
        /*06ca*/ 	.byte	0x08
	.zero		1


	//   ....[6]....
        /*06cc*/ 	.word	0x000003e0
        /*06d0*/ 	.word	0x000000ff
        /*06d4*/ 	.word	0x00030850
        /*06d8*/ 	.short	0x0100
        /*06da*/ 	.byte	0x08
	.zero		1


	//   ....[7]....
        /*06dc*/ 	.word	0x000003f0
        /*06e0*/ 	.word	0x000000ff
        /*06e4*/ 	.word	0x00030860
        /*06e8*/ 	.short	0x0100
        /*06ea*/ 	.byte	0x08
	.zero		1


	//   ....[8]....
        /*06ec*/ 	.word	0x00000400
        /*06f0*/ 	.word	0x000000ff
        /*06f4*/ 	.word	0x00030858
        /*06f8*/ 	.short	0x0100
        /*06fa*/ 	.byte	0x08
	.zero		1


	//   ....[9]....
        /*06fc*/ 	.word	0x00000410
        /*0700*/ 	.word	0x000000ff
        /*0704*/ 	.word	0x00030868
        /*0708*/ 	.short	0x0100
        /*070a*/ 	.byte	0x08
	.zero		1


	//   ....[10]....
        /*070c*/ 	.word	0x00000500
        /*0710*/ 	.word	0x000000ff
        /*0714*/ 	.word	0x00030870
        /*0718*/ 	.short	0x0100
        /*071a*/ 	.byte	0x06
	.zero		1


	//   ....[11]....
        /*071c*/ 	.word	0x00000510
        /*0720*/ 	.word	0x000000ff
        /*0724*/ 	.word	0x00030880
        /*0728*/ 	.short	0x0100
        /*072a*/ 	.byte	0x06
	.zero		1


	//   ....[12]....
        /*072c*/ 	.word	0x00000520
        /*0730*/ 	.word	0x000000ff
        /*0734*/ 	.word	0x00030878
        /*0738*/ 	.short	0x0100
        /*073a*/ 	.byte	0x06
	.zero		1


	//   ....[13]....
        /*073c*/ 	.word	0x00000530
        /*0740*/ 	.word	0x000000ff
        /*0744*/ 	.word	0x00030888
        /*0748*/ 	.short	0x0100
        /*074a*/ 	.byte	0x06
	.zero		1


	//   ....[14]....
        /*074c*/ 	.word	0x00000660
        /*0750*/ 	.word	0x000000ff
        /*0754*/ 	.word	0x00030890
        /*0758*/ 	.short	0x0100
        /*075a*/ 	.byte	0x08
	.zero		1


	//   ....[15]....
        /*075c*/ 	.word	0x00000670
        /*0760*/ 	.word	0x000000ff
        /*0764*/ 	.word	0x000308a0
        /*0768*/ 	.short	0x0100
        /*076a*/ 	.byte	0x08
	.zero		1


	//   ....[16]....
        /*076c*/ 	.word	0x00000680
        /*0770*/ 	.word	0x000000ff
        /*0774*/ 	.word	0x00030898
        /*0778*/ 	.short	0x0100
        /*077a*/ 	.byte	0x08
	.zero		1


	//   ....[17]....
        /*077c*/ 	.word	0x00000690
        /*0780*/ 	.word	0x000000ff
        /*0784*/ 	.word	0x000308a8
        /*0788*/ 	.short	0x0100
        /*078a*/ 	.byte	0x08
	.zero		1


	//   ....[18]....
        /*078c*/ 	.word	0x000007d0
        /*0790*/ 	.word	0x000000ff
        /*0794*/ 	.word	0x000308b0
        /*0798*/ 	.short	0x0100
        /*079a*/ 	.byte	0x08
	.zero		1


	//   ....[19]....
        /*079c*/ 	.word	0x000007e0
        /*07a0*/ 	.word	0x000000ff
        /*07a4*/ 	.word	0x000308c0
        /*07a8*/ 	.short	0x0100
        /*07aa*/ 	.byte	0x08
	.zero		1


	//   ....[20]....
        /*07ac*/ 	.word	0x000007f0
        /*07b0*/ 	.word	0x000000ff
        /*07b4*/ 	.word	0x000308b8
        /*07b8*/ 	.short	0x0100
        /*07ba*/ 	.byte	0x08
	.zero		1


	//   ....[21]....
        /*07bc*/ 	.word	0x00000800
        /*07c0*/ 	.word	0x000000ff
        /*07c4*/ 	.word	0x000308c8
        /*07c8*/ 	.short	0x0100
        /*07ca*/ 	.byte	0x08
	.zero		1


	//   ....[22]....
        /*07cc*/ 	.word	0x000017b0
        /*07d0*/ 	.word	0x000000ff
        /*07d4*/ 	.word	0x00030800
        /*07d8*/ 	.short	0x010a
        /*07da*/ 	.byte	0x28
	.zero		1


	//   ....[23]....
        /*07dc*/ 	.word	0x00001830
        /*07e0*/ 	.word	0x00000000
        /*07e4*/ 	.word	0x00030830
        /*07e8*/ 	.short	0x010a
        /*07ea*/ 	.byte	0x3f
	.zero		1


	//   ....[24]....
        /*07ec*/ 	.word	0x00001870
        /*07f0*/ 	.word	0x00000000
        /*07f4*/ 	.word	0x00030830
        /*07f8*/ 	.short	0x010a
        /*07fa*/ 	.byte	0x3f
	.zero		1


	//   ....[25]....
        /*07fc*/ 	.word	0x00002830
        /*0800*/ 	.word	0x000000ff
        /*0804*/ 	.word	0x00000000
        /*0808*/ 	.short	0x0101
        /*080a*/ 	.byte	0x05
	.zero		1


	//   ....[26]....
        /*080c*/ 	.word	0x000040a0
        /*0810*/ 	.word	0x000000ff
        /*0814*/ 	.word	0x00030830
        /*0818*/ 	.short	0x010a
        /*081a*/ 	.byte	0x08
	.zero		1


	//   ....[27]....
        /*081c*/ 	.word	0x000040e0
        /*0820*/ 	.word	0x000000ff
        /*0824*/ 	.word	0x00030830
        /*0828*/ 	.short	0x010a
        /*082a*/ 	.byte	0x08
	.zero		1


	//   ....[28]....
        /*082c*/ 	.word	0x00004c20
        /*0830*/ 	.word	0x000000ff
        /*0834*/ 	.word	0x00030850
        /*0838*/ 	.short	0x010a
        /*083a*/ 	.byte	0x09
	.zero		1


	//   ....[29]....
        /*083c*/ 	.word	0x00004c60
        /*0840*/ 	.word	0x000000ff
        /*0844*/ 	.word	0x00030850
        /*0848*/ 	.short	0x010a
        /*084a*/ 	.byte	0x09
	.zero		1


	//   ....[30]....
        /*084c*/ 	.word	0x000053a0
        /*0850*/ 	.word	0x000000ff
        /*0854*/ 	.word	0x00000000
        /*0858*/ 	.short	0x0101
        /*085a*/ 	.byte	0x08
	.zero		1


	//   ....[31]....
        /*085c*/ 	.word	0x00006b30
        /*0860*/ 	.word	0x000000ff
        /*0864*/ 	.word	0x00000000
        /*0868*/ 	.short	0x0101
        /*086a*/ 	.byte	0x09
	.zero		1


	//   ....[32]....
        /*086c*/ 	.word	0x00006d20
        /*0870*/ 	.word	0x000000ff
        /*0874*/ 	.word	0x00030830
        /*0878*/ 	.short	0x010a
        /*087a*/ 	.byte	0x08
	.zero		1


	//   ....[33]....
        /*087c*/ 	.word	0x00006d60
        /*0880*/ 	.word	0x000000ff
        /*0884*/ 	.word	0x00030830
        /*0888*/ 	.short	0x010a
        /*088a*/ 	.byte	0x08
	.zero		1


	//   ....[34]....
        /*088c*/ 	.word	0x000078a0
        /*0890*/ 	.word	0x000000ff
        /*0894*/ 	.word	0x00030850
        /*0898*/ 	.short	0x010a
        /*089a*/ 	.byte	0x08
	.zero		1


	//   ....[35]....
        /*089c*/ 	.word	0x000078e0
        /*08a0*/ 	.word	0x000000ff
        /*08a4*/ 	.word	0x00030850
        /*08a8*/ 	.short	0x010a
        /*08aa*/ 	.byte	0x08
	.zero		1


	//   ....[36]....
        /*08ac*/ 	.word	0x00007fc0
        /*08b0*/ 	.word	0x000000ff
        /*08b4*/ 	.word	0x00000000
        /*08b8*/ 	.short	0x0101
        /*08ba*/ 	.byte	0x05
	.zero		1


	//   ....[37]....
        /*08bc*/ 	.word	0x00009040
        /*08c0*/ 	.word	0x000000ff
        /*08c4*/ 	.word	0x00000000
        /*08c8*/ 	.short	0x0101
        /*08ca*/ 	.byte	0x08
	.zero		1


	//   ....[38]....
        /*08cc*/ 	.word	0x00009760
        /*08d0*/ 	.word	0x000000ff
        /*08d4*/ 	.word	0x00030850
        /*08d8*/ 	.short	0x010a
        /*08da*/ 	.byte	0x05
	.zero		1


	//   ....[39]....
        /*08dc*/ 	.word	0x000097a0
        /*08e0*/ 	.word	0x000000ff
        /*08e4*/ 	.word	0x00030850
        /*08e8*/ 	.short	0x010a
        /*08ea*/ 	.byte	0x05
	.zero		1


	//   ....[40]....
        /*08ec*/ 	.word	0x00009dc0
        /*08f0*/ 	.word	0x000000ff
        /*08f4*/ 	.word	0x00000000
        /*08f8*/ 	.short	0x0101
        /*08fa*/ 	.byte	0x04
	.zero		1


	//   ....[41]....
        /*08fc*/ 	.word	0x0000b650
        /*0900*/ 	.word	0x00000034
        /*0904*/ 	.word	0x00000000
        /*0908*/ 	.short	0x0101
        /*090a*/ 	.byte	0x3f
	.zero		1


	//   ....[42]....
        /*090c*/ 	.word	0x0000d8f0
        /*0910*/ 	.word	0x00000000
        /*0914*/ 	.word	0x00030840
        /*0918*/ 	.short	0x010a
        /*091a*/ 	.byte	0x3f
	.zero		1


	//   ....[43]....
        /*091c*/ 	.word	0x0000df00
        /*0920*/ 	.word	0x00000000
        /*0924*/ 	.word	0x00030830
        /*0928*/ 	.short	0x0107
        /*092a*/ 	.byte	0x3f
	.zero		1


	//   ....[44]....
        /*092c*/ 	.word	0x0000dfb0
        /*0930*/ 	.word	0x00000000
        /*0934*/ 	.word	0x00030830
        /*0938*/ 	.short	0x0101
        /*093a*/ 	.byte	0x3f
	.zero		1


	//   ....[45]....
        /*093c*/ 	.word	0x0000ea00
        /*0940*/ 	.word	0x00000011
        /*0944*/ 	.word	0x00030800
        /*0948*/ 	.short	0x0107
        /*094a*/ 	.byte	0x3f
	.zero		1


	//   ....[46]....
        /*094c*/ 	.word	0x0000eaf0
        /*0950*/ 	.word	0x00000011
        /*0954*/ 	.word	0x00030800
        /*0958*/ 	.short	0x0101
        /*095a*/ 	.byte	0x3f
	.zero		1


	//   ....[47]....
        /*095c*/ 	.word	0x0000eb10
        /*0960*/ 	.word	0x00000011
        /*0964*/ 	.word	0x00030820
        /*0968*/ 	.short	0x010a
        /*096a*/ 	.byte	0x3f
	.zero		1


	//   ....[48]....
        /*096c*/ 	.word	0x0000ee60
        /*0970*/ 	.word	0x00000006
        /*0974*/ 	.word	0x00030840
        /*0978*/ 	.short	0x010a
        /*097a*/ 	.byte	0x3f
	.zero		1


	//   ....[49]....
        /*097c*/ 	.word	0x0000f330
        /*0980*/ 	.word	0x00000006
        /*0984*/ 	.word	0x00030830
        /*0988*/ 	.short	0x0107
        /*098a*/ 	.byte	0x3f
	.zero		1


	//   ....[50]....
        /*098c*/ 	.word	0x0000f3e0
        /*0990*/ 	.word	0x00000006
        /*0994*/ 	.word	0x00030830
        /*0998*/ 	.short	0x0101
        /*099a*/ 	.byte	0x3f
	.zero		1


	//   ....[51]....
        /*099c*/ 	.word	0x0000f440
        /*09a0*/ 	.word	0x00000006
        /*09a4*/ 	.word	0x00030860
        /*09a8*/ 	.short	0x010a
        /*09aa*/ 	.byte	0x3f
	.zero		1


	//   ....[52]....
        /*09ac*/ 	.word	0x0000f9a0
        /*09b0*/ 	.word	0x00000006
        /*09b4*/ 	.word	0x00030850
        /*09b8*/ 	.short	0x0107
        /*09ba*/ 	.byte	0x3f
	.zero		1


	//   ....[53]....
        /*09bc*/ 	.word	0x0000faf0
        /*09c0*/ 	.word	0x00000006
        /*09c4*/ 	.word	0x00030850
        /*09c8*/ 	.short	0x0101
        /*09ca*/ 	.byte	0x3f
	.zero		1


	//   ....[54]....
        /*09cc*/ 	.word	0x0000fd00
        /*09d0*/ 	.word	0x00000004
        /*09d4*/ 	.word	0x00030860
        /*09d8*/ 	.short	0x010a
        /*09da*/ 	.byte	0x3f
	.zero		1


	//   ....[55]....
        /*09dc*/ 	.word	0x000101c0
        /*09e0*/ 	.word	0x00000004
        /*09e4*/ 	.word	0x00030850
        /*09e8*/ 	.short	0x0107
        /*09ea*/ 	.byte	0x3f
	.zero		1


	//   ....[56]....
        /*09ec*/ 	.word	0x00010270
        /*09f0*/ 	.word	0x00000004
        /*09f4*/ 	.word	0x00030850
        /*09f8*/ 	.short	0x0101
        /*09fa*/ 	.byte	0x3f
	.zero		1


	//   ....[57]....
        /*09fc*/ 	.word	0x00010510
        /*0a00*/ 	.word	0x00000004
        /*0a04*/ 	.word	0x00030820
        /*0a08*/ 	.short	0x010a
        /*0a0a*/ 	.byte	0x3f
	.zero		1


	//   ....[58]....
        /*0a0c*/ 	.word	0x000106b0
        /*0a10*/ 	.word	0x00000005
        /*0a14*/ 	.word	0x00030840
        /*0a18*/ 	.short	0x010a
        /*0a1a*/ 	.byte	0x3f
	.zero		1


	//   ....[59]....
        /*0a1c*/ 	.word	0x00010750
        /*0a20*/ 	.word	0x00000017
        /*0a24*/ 	.word	0x00030840
        /*0a28*/ 	.short	0x010a
        /*0a2a*/ 	.byte	0x3f
	.zero		1


	//   ....[60]....
        /*0a2c*/ 	.word	0x00010790
        /*0a30*/ 	.word	0x00000005
        /*0a34*/ 	.word	0x00030860
        /*0a38*/ 	.short	0x010a
        /*0a3a*/ 	.byte	0x3f
	.zero		1


	//   ....[61]....
        /*0a3c*/ 	.word	0x000107d0
        /*0a40*/ 	.word	0x00000017
        /*0a44*/ 	.word	0x00030860
        /*0a48*/ 	.short	0x010a
        /*0a4a*/ 	.byte	0x3f
	.zero		1


	//   ....[62]....
        /*0a4c*/ 	.word	0x00010840
        /*0a50*/ 	.word	0x00000003
        /*0a54*/ 	.word	0x00030800
        /*0a58*/ 	.short	0x010a
        /*0a5a*/ 	.byte	0x3f
	.zero		1


	//   ....[63]....
        /*0a5c*/ 	.word	0x00010890
        /*0a60*/ 	.word	0x00000000
        /*0a64*/ 	.word	0x00030830
        /*0a68*/ 	.short	0x010a
        /*0a6a*/ 	.byte	0x3f
	.zero		1


	//   ....[64]....
        /*0a6c*/ 	.word	0x000108f0
        /*0a70*/ 	.word	0x0000000c
        /*0a74*/ 	.word	0x00030830
        /*0a78*/ 	.short	0x010a
        /*0a7a*/ 	.byte	0x3f
	.zero		1


	//   ....[65]....
        /*0a7c*/ 	.word	0x00010950
        /*0a80*/ 	.word	0x0000000b
        /*0a84*/ 	.word	0x00030850
        /*0a88*/ 	.short	0x010a
        /*0a8a*/ 	.byte	0x3f
	.zero		1


	//   ....[66]....
        /*0a8c*/ 	.word	0x000109b0
        /*0a90*/ 	.word	0x0000000c
        /*0a94*/ 	.word	0x00030830
        /*0a98*/ 	.short	0x010a
        /*0a9a*/ 	.byte	0x3f
	.zero		1


	//   ....[67]....
        /*0a9c*/ 	.word	0x00010a10
        /*0aa0*/ 	.word	0x0000000b
        /*0aa4*/ 	.word	0x00030850
        /*0aa8*/ 	.short	0x010a
        /*0aaa*/ 	.byte	0x3f
	.zero		1


	//   ....[68]....
        /*0aac*/ 	.word	0x00010a70
        /*0ab0*/ 	.word	0x00000005
        /*0ab4*/ 	.word	0x00030850
        /*0ab8*/ 	.short	0x010a
        /*0aba*/ 	.byte	0x3f
	.zero		1


	//   ....[69]....
        /*0abc*/ 	.word	0x00010b70
        /*0ac0*/ 	.word	0x00000000
        /*0ac4*/ 	.word	0x00030840
        /*0ac8*/ 	.short	0x010a
        /*0aca*/ 	.byte	0x3f
	.zero		1


	//   ....[70]....
        /*0acc*/ 	.word	0x00011e10
        /*0ad0*/ 	.word	0x00000011
        /*0ad4*/ 	.word	0x00030820
        /*0ad8*/ 	.short	0x010a
        /*0ada*/ 	.byte	0x3f
	.zero		1


	//   ....[71]....
        /*0adc*/ 	.word	0x00011e60
        /*0ae0*/ 	.word	0x00000006
        /*0ae4*/ 	.word	0x00030840
        /*0ae8*/ 	.short	0x010a
        /*0aea*/ 	.byte	0x3f
	.zero		1


	//   ....[72]....
        /*0aec*/ 	.word	0x00012590
        /*0af0*/ 	.word	0x00000006
        /*0af4*/ 	.word	0x00030860
        /*0af8*/ 	.short	0x010a
        /*0afa*/ 	.byte	0x3f
	.zero		1


	//   ....[73]....
        /*0afc*/ 	.word	0x00012dd0
        /*0b00*/ 	.word	0x00000004
        /*0b04*/ 	.word	0x00030860
        /*0b08*/ 	.short	0x010a
        /*0b0a*/ 	.byte	0x3f
	.zero		1


	//   ....[74]....
        /*0b0c*/ 	.word	0x00013780
        /*0b10*/ 	.word	0x00000004
        /*0b14*/ 	.word	0x00030820
        /*0b18*/ 	.short	0x010a
        /*0b1a*/ 	.byte	0x3f
	.zero		1


	//   ....[75]....
        /*0b1c*/ 	.word	0x00013920
        /*0b20*/ 	.word	0x00000005
        /*0b24*/ 	.word	0x00030840
        /*0b28*/ 	.short	0x010a
        /*0b2a*/ 	.byte	0x3f
	.zero		1


	//   ....[76]....
        /*0b2c*/ 	.word	0x00013970
        /*0b30*/ 	.word	0x00000017
        /*0b34*/ 	.word	0x00030840
        /*0b38*/ 	.short	0x010a
        /*0b3a*/ 	.byte	0x3f
	.zero		1


	//   ....[77]....
        /*0b3c*/ 	.word	0x000139c0
        /*0b40*/ 	.word	0x00000005
        /*0b44*/ 	.word	0x00030860
        /*0b48*/ 	.short	0x010a
        /*0b4a*/ 	.byte	0x3f
	.zero		1


	//----- nvinfo : EIATTR_NUM_MBARRIERS
	.align		4
.L_767:
        /*0b4c*/ 	.byte	0x03, 0x38
        /*0b4e*/ 	.short	0x0016


	//----- nvinfo : EIATTR_EXIT_INSTR_OFFSETS
	.align		4
        /*0b50*/ 	.byte	0x04, 0x1c
        /*0b52*/ 	.short	(.L_769 - .L_768)


	//   ....[0]....
.L_768:
        /*0b54*/ 	.word	0x00000950


	//   ....[1]....
        /*0b58*/ 	.word	0x0000c580


	//   ....[2]....
        /*0b5c*/ 	.word	0x00010820


	//----- nvinfo : EIATTR_MAX_THREADS
	.align		4
.L_769:
        /*0b60*/ 	.byte	0x04, 0x05
        /*0b62*/ 	.short	(.L_771 - .L_770)
.L_770:
        /*0b64*/ 	.word	0x00000180
        /*0b68*/ 	.word	0x00000001
        /*0b6c*/ 	.word	0x00000001


	//----- nvinfo : EIATTR_CRS_STACK_SIZE
	.align		4
.L_771:
        /*0b70*/ 	.byte	0x04, 0x1e
        /*0b72*/ 	.short	(.L_773 - .L_772)
.L_772:
        /*0b74*/ 	.word	0x00000000


	//----- nvinfo : EIATTR_CBANK_PARAM_SIZE
	.align		4
.L_773:
        /*0b78*/ 	.byte	0x03, 0x19
        /*0b7a*/ 	.short	0x0af0


	//----- nvinfo : EIATTR_PARAM_CBANK
	.align		4
        /*0b7c*/ 	.byte	0x04, 0x0a
        /*0b7e*/ 	.short	(.L_775 - .L_774)
	.align		4
.L_774:
        /*0b80*/ 	.word	index@(.nv.constant0._ZN7cutlass13device_kernelIN5flash11enable_sm90INS1_16FlashAttnFwdSm90INS1_25CollectiveMainloopFwdSm90ILi2EN4cute5tupleIJNS5_1CILi1EEES8_S8_EEENS6_IJNS7_ILi128EEENS7_ILi96EEENS7_ILi192EEEEEELi192ENS_6half_tEfNS_4arch4Sm90ELb1ELb0ELb1ELb0ELb1ELb0ELb0ELb1ELb1ELb1ELb0ELb0EEENS1_21CollectiveEpilogueFwdINS6_IJSA_SC_SB_EEES9_SE_SG_Li256ELb0ELb1ELb0ELb0EEENS1_30DynamicPersistentTileSchedulerILi256ELi128ELb0ELb1ELb1EEEEEEEEEvNT_6ParamsE)
        /*0b84*/ 	.short	0x0210
        /*0b86*/ 	.short	0x0af0


	//----- nvinfo : EIATTR_SW_WAR
	.align		4
.L_775:
        /*0b88*/ 	.byte	0x04, 0x36
        /*0b8a*/ 	.short	(.L_777 - .L_776)
.L_776:
        /*0b8c*/ 	.word	0x00000008
.L_777:


//--------------------- .nv.info._ZN7cutlass13device_kernelIN5flash11enable_sm90INS1_16FlashAttnFwdSm90INS1_25CollectiveMainloopFwdSm90ILi2EN4cute5tupleIJNS5_1CILi1EEES8_S8_EEENS6_IJNS7_ILi128EEENS7_ILi96EEENS7_ILi192EEEEEELi192ENS_6half_tEfNS_4arch4Sm90ELb1ELb0ELb1ELb1ELb1ELb0ELb0ELb1ELb1ELb1ELb0ELb0EEENS1_21CollectiveEpilogueFwdINS6_IJSA_SC_SB_EEES9_SE_SG_Li256ELb1ELb1ELb0ELb0EEENS1_36VarlenDynamicPersistentTileSchedulerILi128ELi96ELi256ELi128ELb0ELb1ELb1ELb1ELb1ELb1EEEEEEEEEvNT_6ParamsE --------------------------
	.section	.nv.info._ZN7cutlass13device_kernelIN5flash11enable_sm90INS1_16FlashAttnFwdSm90INS1_25CollectiveMainloopFwdSm90ILi2EN4cute5tupleIJNS5_1CILi1EEES8_S8_EEENS6_IJNS7_ILi128EEENS7_ILi96EEENS7_ILi192EEEEEELi192ENS_6half_tEfNS_4arch4Sm90ELb1ELb0ELb1ELb1ELb1ELb0ELb0ELb1ELb1ELb1ELb0ELb0EEENS1_21CollectiveEpilogueFwdINS6_IJSA_SC_SB_EEES9_SE_SG_Li256ELb1ELb1ELb0ELb0EEENS1_36VarlenDynamicPersistentTileSchedulerILi128ELi96ELi256ELi128ELb0ELb1ELb1ELb1ELb1ELb1EEEEEEEEEvNT_6ParamsE,"",@"SHT_CUDA_INFO"
	.sectionflags	@""
	.align	4


	//----- nvinfo : EIATTR_CUDA_API_VERSION
	.align		4
        /*0000*/ 	.byte	0x04, 0x37
        /*0002*/ 	.short	(.L_779 - .L_778)
.L_778:
        /*0004*/ 	.word	0x00000082


	//----- nvinfo : EIATTR_KPARAM_INFO
	.align		4
.L_779:
        /*0008*/ 	.byte	0x04, 0x17
        /*000a*/ 	.short	(.L_781 - .L_780)
.L_780:
        /*000c*/ 	.word	0x00000000
        /*0010*/ 	.short	0x0000
        /*0012*/ 	.short	0x0070
        /*0014*/ 	.byte	0x00, 0xf0, 0x01, 0x2a


	//----- nvinfo : EIATTR_SPARSE_MMA_MASK
	.align		4
.L_781:
        /*0018*/ 	.byte	0x03, 0x50
        /*001a*/ 	.short	0x0000


	//----- nvinfo : EIATTR_MAXREG_COUNT
	.align		4
        /*001c*/ 	.byte	0x03, 0x1b
        /*001e*/ 	.short	0x00a8


	//----- nvinfo : EIATTR_NUM_BARRIERS
	.align		4
        /*0020*/ 	.byte	0x02, 0x4c
        /*0022*/ 	.byte	0x09
	.zero		1


	//----- nvinfo : EIATTR_EXTERNS
	.align		4
        /*0024*/ 	.byte	0x04, 0x0f
        /*0026*/ 	.short	(.L_783 - .L_782)


	//   ....[0]....
	.align		4
.L_782:
        /*0028*/ 	.word	index@(__assertfail)


	//----- nvinfo : EIATTR_ANNOTATIONS
	.align		4
.L_783:
        /*002c*/ 	.byte	0x04, 0x55
        /*002e*/ 	.short	(.L_785 - .L_784)


	//   ....[0]....
.L_784:
        /* <DEDUP_REMOVED lines=17> */


	//----- nvinfo : EIATTR_MERCURY_ISA_VERSION
	.align		4
.L_785:
        /*0130*/ 	.byte	0x03, 0x5f
        /*0132*/ 	.short	0x0101


	//----- nvinfo : EIATTR_UNUSED_LOAD_BYTE_OFFSET
	.align		4
        /*0134*/ 	.byte	0x04, 0x44
        /*0136*/ 	.short	(.L_787 - .L_786)


	//   ....[0]....
.L_786:
        /*0138*/ 	.word	0x00000950
        /*013c*/ 	.word	0x0000fff0


	//   ....[1]....
        /*0140*/ 	.word	0x0000a460
        /*0144*/ 	.word	0x0000fff0


	//----- nvinfo : EIATTR_INT_WARP_WIDE_INSTR_OFFSETS
	.align		4
.L_787:
        /*0148*/ 	.byte	0x04, 0x31
        /*014a*/ 	.short	(.L_789 - .L_788)


	//   ....[0]....
.L_788:
        /*014c*/ 	.word	0x000000c0


	//   ....[1]....
        /*0150*/ 	.word	0x000000d0


	//   ....[2]....
        /*0154*/ 	.word	0x00000170


	//   ....[3]....
        /*0158*/ 	.word	0x0000df50


	//   ....[4]....
        /*015c*/ 	.word	0x0000dfe0


	//   ....[5]....
        /*0160*/ 	.word	0x00010e50


	//   ....[6]....
        /*0164*/ 	.word	0x00010ee0


	//----- nvinfo : EIATTR_COOP_GROUP_MASK_REGIDS
	.align		4
.L_789:
        /*0168*/ 	.byte	0x04, 0x29
        /*016a*/ 	.short	(.L_791 - .L_790)


	//   ....[0]....
.L_790:
        /*016c*/ 	.word	0xffffffff


	//   ....[1]....
        /*0170*/ 	.word	0xffffffff


	//   ....[2]....
        /*0174*/ 	.word	0xffffffff


	//   ....[3]....
        /*0178*/ 	.word	0xffffffff


	//   ....[4]....
        /*017c*/ 	.word	0xffffffff


	//   ....[5]....
        /*0180*/ 	.word	0xffffffff


	//   ....[6]....
        /*0184*/ 	.word	0xffffffff


	//   ....[7]....
        /*0188*/ 	.word	0xffffffff


	//   ....[8]....
        /*018c*/ 	.word	0xffffffff


	//   ....[9]....
        /*0190*/ 	.word	0xffffffff


	//   ....[10]....
        /*0194*/ 	.word	0xffffffff


	//   ....[11]....
        /*0198*/ 	.word	0xffffffff


	//   ....[12]....
        /*019c*/ 	.word	0xffffffff


	//   ....[13]....
        /*01a0*/ 	.word	0xffffffff


	//   ....[14]....
        /*01a4*/ 	.word	0xffffffff


	//   ....[15]....
        /*01a8*/ 	.word	0xffffffff


	//   ....[16]....
        /*01ac*/ 	.word	0xffffffff


	//   ....[17]....
        /*01b0*/ 	.word	0xffffffff


	//   ....[18]....
        /*01b4*/ 	.word	0xffffffff


	//   ....[19]....
        /*01b8*/ 	.word	0xffffffff


	//   ....[20]....
        /*01bc*/ 	.word	0xffffffff


	//   ....[21]....
        /*01c0*/ 	.word	0xffffffff


	//   ....[22]....
        /*01c4*/ 	.word	0xffffffff


	//   ....[23]....
        /*01c8*/ 	.word	0xffffffff


	//   ....[24]....
        /*01cc*/ 	.word	0xffffffff


	//   ....[25]....
        /*01d0*/ 	.word	0xffffffff


	//   ....[26]....
        /*01d4*/ 	.word	0xffffffff


	//   ....[27]....
        /*01d8*/ 	.word	0xffffffff


	//   ....[28]....
        /*01dc*/ 	.word	0xffffffff


	//   ....[29]....
        /*01e0*/ 	.word	0xffffffff


	//   ....[30]....
        /*01e4*/ 	.word	0xffffffff


	//   ....[31]....
        /*01e8*/ 	.word	0xffffffff


	//   ....[32]....
        /*01ec*/ 	.word	0xffffffff


	//   ....[33]....
        /*01f0*/ 	.word	0xffffffff


	//   ....[34]....
        /*01f4*/ 	.word	0xffffffff


	//   ....[35]....
        /*01f8*/ 	.word	0xffffffff


	//   ....[36]....
        /*01fc*/ 	.word	0xffffffff


	//   ....[37]....
        /*0200*/ 	.word	0xffffffff


	//   ....[38]....
        /*0204*/ 	.word	0xffffffff


	//   ....[39]....
        /*0208*/ 	.word	0xffffffff


	//   ....[40]....
        /*020c*/ 	.word	0xffffffff


	//   ....[41]....
        /*0210*/ 	.word	0xffffffff


	//   ....[42]....
        /*0214*/ 	.word	0xffffffff


	//   ....[43]....
        /*0218*/ 	.word	0xffffffff


	//   ....[44]....
        /*021c*/ 	.word	0xffffffff


	//   ....[45]....
        /*0220*/ 	.word	0xffffffff


	//   ....[46]....
        /*0224*/ 	.word	0xffffffff


	//   ....[47]....
        /*0228*/ 	.word	0xffffffff


	//   ....[48]....
        /*022c*/ 	.word	0xffffffff


	//   ....[49]....
        /*0230*/ 	.word	0xffffffff


	//   ....[50]....
        /*0234*/ 	.word	0xffffffff


	//   ....[51]....
        /*0238*/ 	.word	0xffffffff


	//   ....[52]....
        /*023c*/ 	.word	0xffffffff


	//   ....[53]....
        /*0240*/ 	.word	0xffffffff


	//   ....[54]....
        /*0244*/ 	.word	0xffffffff


	//   ....[55]....
        /*0248*/ 	.word	0xffffffff


	//   ....[56]....
        /*024c*/ 	.word	0xffffffff


	//   ....[57]....
        /*0250*/ 	.word	0xffffffff


	//   ....[58]....
        /*0254*/ 	.word	0xffffffff


	//   ....[59]....
        /*0258*/ 	.word	0xffffffff


	//   ....[60]....
        /*025c*/ 	.word	0xffffffff


	//   ....[61]....
        /*0260*/ 	.word	0xffffffff


	//   ....[62]....
        /*0264*/ 	.word	0xffffffff


	//   ....[63]....
        /*0268*/ 	.word	0xffffffff


	//   ....[64]....
        /*026c*/ 	.word	0xffffffff


	//   ....[65]....
        /*0270*/ 	.word	0xffffffff


	//   ....[66]....
        /*0274*/ 	.word	0xffffffff


	//   ....[67]....
        /*0278*/ 	.word	0xffffffff


	//   ....[68]....
        /*027c*/ 	.word	0xffffffff


	//   ....[69]....
        /*0280*/ 	.word	0xffffffff


	//   ....[70]....
        /*0284*/ 	.word	0xffffffff


	//   ....[71]....
        /*0288*/ 	.word	0xffffffff


	//   ....[72]....
        /*028c*/ 	.word	0xffffffff


	//   ....[73]....
        /*0290*/ 	.word	0xffffffff


	//   ....[74]....
        /*0294*/ 	.word	0xffffffff


	//   ....[75]....
        /*0298*/ 	.word	0xffffffff


	//   ....[76]....
        /*029c*/ 	.word	0xffffffff


	//   ....[77]....
        /*02a0*/ 	.word	0xffffffff


	//   ....[78]....
        /*02a4*/ 	.word	0xffffffff


	//   ....[79]....
        /*02a8*/ 	.word	0xffffffff


	//   ....[80]....
        /*02ac*/ 	.word	0xffffffff


	//   ....[81]....
        /*02b0*/ 	.word	0xffffffff


	//   ....[82]....
        /*02b4*/ 	.word	0xffffffff


	//   ....[83]....
        /*02b8*/ 	.word	0xffffffff


	//   ....[84]....
        /*02bc*/ 	.word	0xffffffff


	//   ....[85]....
        /*02c0*/ 	.word	0xffffffff


	//   ....[86]....
        /*02c4*/ 	.word	0xffffffff


	//   ....[87]....
        /*02c8*/ 	.word	0xffffffff


	//   ....[88]....
        /*02cc*/ 	.word	0xffffffff


	//   ....[89]....
        /*02d0*/ 	.word	0xffffffff


	//   ....[90]....
        /*02d4*/ 	.word	0xffffffff


	//   ....[91]....
        /*02d8*/ 	.word	0xffffffff


	//   ....[92]....
        /*02dc*/ 	.word	0xffffffff


	//   ....[93]....
        /*02e0*/ 	.word	0xffffffff


	//   ....[94]....
        /*02e4*/ 	.word	0xffffffff


	//   ....[95]....
        /*02e8*/ 	.word	0xffffffff


	//   ....[96]....
        /*02ec*/ 	.word	0xffffffff


	//   ....[97]....
        /*02f0*/ 	.word	0xffffffff


	//   ....[98]....
        /*02f4*/ 	.word	0xffffffff


	//   ....[99]....
        /*02f8*/ 	.word	0xffffffff


	//   ....[100]....
        /*02fc*/ 	.word	0xffffffff


	//   ....[101]....
        /*0300*/ 	.word	0xffffffff


	//   ....[102]....
        /*0304*/ 	.word	0xffffffff


	//   ....[103]....
        /*0308*/ 	.word	0xffffffff


	//   ....[104]....
        /*030c*/ 	.word	0xffffffff


	//   ....[105]....
        /*0310*/ 	.word	0xffffffff


	//   ....[106]....
        /*0314*/ 	.word	0xffffffff


	//   ....[107]....
        /*0318*/ 	.word	0xffffffff


	//   ....[108]....
        /*031c*/ 	.word	0xffffffff


	//   ....[109]....
        /*0320*/ 	.word	0xffffffff


	//   ....[110]....
        /*0324*/ 	.word	0xffffffff


	//   ....[111]....
        /*0328*/ 	.word	0xffffffff


	//   ....[112]....
        /*032c*/ 	.word	0xffffffff


	//   ....[113]....
        /*0330*/ 	.word	0xffffffff


	//   ....[114]....
        /*0334*/ 	.word	0xffffffff


	//   ....[115]....
        /*0338*/ 	.word	0xffffffff


	//   ....[116]....
        /*033c*/ 	.word	0xffffffff


	//   ....[117]....
        /*0340*/ 	.word	0xffffffff


	//   ....[118]....
        /*0344*/ 	.word	0xffffffff


	//   ....[119]....
        /*0348*/ 	.word	0xffffffff


	//   ....[120]....
        /*034c*/ 	.word	0xffffffff


	//   ....[121]....
        /*0350*/ 	.word	0xffffffff


	//   ....[122]....
        /*0354*/ 	.word	0xffffffff


	//   ....[123]....
        /*0358*/ 	.word	0xffffffff


	//   ....[124]....
        /*035c*/ 	.word	0xffffffff


	//   ....[125]....
        /*0360*/ 	.word	0xffffffff


	//   ....[126]....
        /*0364*/ 	.word	0xffffffff


	//   ....[127]....
        /*0368*/ 	.word	0xffffffff


	//   ....[128]....
        /*036c*/ 	.word	0xffffffff


	//   ....[129]....
        /*0370*/ 	.word	0xffffffff


	//   ....[130]....
        /*0374*/ 	.word	0xffffffff


	//   ....[131]....
        /*0378*/ 	.word	0xffffffff


	//   ....[132]....
        /*037c*/ 	.word	0xffffffff


	//   ....[133]....
        /*0380*/ 	.word	0xffffffff


	//   ....[134]....
        /*0384*/ 	.word	0xffffffff


	//   ....[135]....
        /*0388*/ 	.word	0xffffffff


	//   ....[136]....
        /*038c*/ 	.word	0xffffffff


	//   ....[137]....
        /*0390*/ 	.word	0xffffffff


	//   ....[138]....
        /*0394*/ 	.word	0xffffffff


	//   ....[139]....
        /*0398*/ 	.word	0xffffffff


	//   ....[140]....
        /*039c*/ 	.word	0xffffffff


	//   ....[141]....
        /*03a0*/ 	.word	0xffffffff


	//   ....[142]....
        /*03a4*/ 	.word	0xffffffff


	//   ....[143]....
        /*03a8*/ 	.word	0xffffffff


	//   ....[144]....
        /*03ac*/ 	.word	0xffffffff


	//   ....[145]....
        /*03b0*/ 	.word	0x0500000f


	//   ....[146]....
        /*03b4*/ 	.word	0x0500000f


	//   ....[147]....
        /*03b8*/ 	.word	0x0500000f


	//   ....[148]....
        /*03bc*/ 	.word	0x0500000f


	//   ....[149]....
        /*03c0*/ 	.word	0x0500000f


	//   ....[150]....
        /*03c4*/ 	.word	0x0500000f


	//   ....[151]....
        /*03c8*/ 	.word	0x0500000f


	//   ....[152]....
        /*03cc*/ 	.word	0x0500000f


	//   ....[153]....
        /*03d0*/ 	.word	0x0500000f


	//   ....[154]....
        /*03d4*/ 	.word	0x0500000f


	//   ....[155]....
        /*03d8*/ 	.word	0x0500000f


	//   ....[156]....
        /*03dc*/ 	.word	0x0500000f


	//   ....[157]....
        /*03e0*/ 	.word	0x0500000f


	//   ....[158]....
        /*03e4*/ 	.word	0x0500000f


	//   ....[159]....
        /*03e8*/ 	.word	0x0500000f


	//   ....[160]....
        /*03ec*/ 	.word	0x0500000f


	//   ....[161]....
        /*03f0*/ 	.word	0x0500000f


	//   ....[162]....
        /*03f4*/ 	.word	0x0500000f


	//   ....[163]....
        /*03f8*/ 	.word	0x0500000f


	//   ....[164]....
        /*03fc*/ 	.word	0x0500000f


	//   ....[165]....
        /*0400*/ 	.word	0x0500000f


	//   ....[166]....
        /*0404*/ 	.word	0x0500000f


	//   ....[167]....
        /*0408*/ 	.word	0x0500000f


	//   ....[168]....
        /*040c*/ 	.word	0x0500000f


	//   ....[169]....
        /*0410*/ 	.word	0x0500000f


	//   ....[170]....
        /*0414*/ 	.word	0x0500000f


	//   ....[171]....
        /*0418*/ 	.word	0x0500000f


	//   ....[172]....
        /*041c*/ 	.word	0x0500000f


	//   ....[173]....
        /*0420*/ 	.word	0x0500000f


	//   ....[174]....
        /*0424*/ 	.word	0x0500000f


	//   ....[175]....
        /*0428*/ 	.word	0x0500000f


	//   ....[176]....
        /*042c*/ 	.word	0x0500000f


	//   ....[177]....
        /*0430*/ 	.word	0x0500000f


	//   ....[178]....
        /*0434*/ 	.word	0x0500000f


	//   ....[179]....
        /*0438*/ 	.word	0x0500000f


	//   ....[180]....
        /*043c*/ 	.word	0x0500000f


	//   ....[181]....
        /*0440*/ 	.word	0x0500000f


	//   ....[182]....
        /*0444*/ 	.word	0x0500000f


	//   ....[183]....
        /*0448*/ 	.word	0x0500000f


	//   ....[184]....
        /*044c*/ 	.word	0x0500000f


	//   ....[185]....
        /*0450*/ 	.word	0x0500000f


	//   ....[186]....
        /*0454*/ 	.word	0x0500000f


	//   ....[187]....
        /*0458*/ 	.word	0x0500000f


	//   ....[188]....
        /*045c*/ 	.word	0x0500000f


	//   ....[189]....
        /*0460*/ 	.word	0x0500000f


	//   ....[190]....
        /*0464*/ 	.word	0x0500000f


	//   ....[191]....
        /*0468*/ 	.word	0x0500000f


	//   ....[192]....
        /*046c*/ 	.word	0x0500000f


	//   ....[193]....
        /*0470*/ 	.word	0x0500000f


	//   ....[194]....
        /*0474*/ 	.word	0x0500000f


	//   ....[195]....
        /*0478*/ 	.word	0x0500000f


	//   ....[196]....
        /*047c*/ 	.word	0x0500000f


	//   ....[197]....
        /*0480*/ 	.word	0x0500000f


	//   ....[198]....
        /*0484*/ 	.word	0x0500000f


	//   ....[199]....
        /*0488*/ 	.word	0x0500000f


	//   ....[200]....
        /*048c*/ 	.word	0x0500000f


	//   ....[201]....
        /*0490*/ 	.word	0x0500000f


	//   ....[202]....
        /*0494*/ 	.word	0x0500000f


	//   ....[203]....
        /*0498*/ 	.word	0x0500000f


	//   ....[204]....
        /*049c*/ 	.word	0x0500000f


	//   ....[205]....
        /*04a0*/ 	.word	0x0500000f


	//   ....[206]....
        /*04a4*/ 	.word	0x0500000f


	//   ....[207]....
        /*04a8*/ 	.word	0x0500000f


	//   ....[208]....
        /*04ac*/ 	.word	0x0500000f


	//   ....[209]....
        /*04b0*/ 	.word	0x0500000f


	//   ....[210]....
        /*04b4*/ 	.word	0x0500000f


	//   ....[211]....
        /*04b8*/ 	.word	0x0500000f


	//   ....[212]....
        /*04bc*/ 	.word	0x0500000f


	//   ....[213]....
        /*04c0*/ 	.word	0x0500000f


	//   ....[214]....
        /*04c4*/ 	.word	0x0500000f


	//   ....[215]....
        /*04c8*/ 	.word	0x0500000f


	//   ....[216]....
        /*04cc*/ 	.word	0x0500000f


	//   ....[217]....
        /*04d0*/ 	.word	0x0500000f


	//   ....[218]....
        /*04d4*/ 	.word	0x0500000f


	//   ....[219]....
        /*04d8*/ 	.word	0x0500000f


	//   ....[220]....
        /*04dc*/ 	.word	0x0500000f


	//   ....[221]....
        /*04e0*/ 	.word	0x0500000f


	//   ....[222]....
        /*04e4*/ 	.word	0x0500000f


	//   ....[223]....
        /*04e8*/ 	.word	0x0500000f


	//   ....[224]....
        /*04ec*/ 	.word	0x0500000f


	//   ....[225]....
        /*04f0*/ 	.word	0x0500000f


	//   ....[226]....
        /*04f4*/ 	.word	0x0500000f


	//   ....[227]....
        /*04f8*/ 	.word	0x0500000f


	//----- nvinfo : EIATTR_COOP_GROUP_INSTR_OFFSETS
	.align		4
.L_791:
        /*04fc*/ 	.byte	0x04, 0x28
        /*04fe*/ 	.short	(.L_793 - .L_792)


	//   ....[0]....
.L_792:
        /*0500*/ 	.word	0x00000070


	//   ....[1]....
        /*0504*/ 	.word	0x000000b0


	//   ....[2]....
        /*0508*/ 	.word	0x000002d0


	//   ....[3]....
        /*050c*/ 	.word	0x00000430


	//   ....[4]....
        /*0510*/ 	.word	0x00000550


	//   ....[5]....
        /*0514*/ 	.word	0x000006b0


	//   ....[6]....
        /*0518*/ 	.word	0x00001700


	//   ....[7]....
        /*051c*/ 	.word	0x000022a0


	//   ....[8]....
        /*0520*/ 	.word	0x00002490


	//   ....[9]....
        /*0524*/ 	.word	0x00002ec0


	//   ....[10]....
        /*0528*/ 	.word	0x00002f50


	//   ....[11]....
        /*052c*/ 	.word	0x000036d0


	//   ....[12]....
        /*0530*/ 	.word	0x00003760


	//   ....[13]....
        /*0534*/ 	.word	0x00005240


	//   ....[14]....
        /*0538*/ 	.word	0x00005ad0


	//   ....[15]....
        /*053c*/ 	.word	0x00005b20


	//   ....[16]....
        /*0540*/ 	.word	0x00005b40


	//   ....[17]....
        /*0544*/ 	.word	0x000062e0


	//   ....[18]....
        /*0548*/ 	.word	0x00006360


	//   ....[19]....
        /*054c*/ 	.word	0x00008610


	//   ....[20]....
        /*0550*/ 	.word	0x00008640


	//   ....[21]....
        /*0554*/ 	.word	0x00008660


	//   ....[22]....
        /*0558*/ 	.word	0x00008680


	//   ....[23]....
        /*055c*/ 	.word	0x00009970


	//   ....[24]....
        /*0560*/ 	.word	0x000099a0


	//   ....[25]....
        /*0564*/ 	.word	0x00009a60


	//   ....[26]....
        /*0568*/ 	.word	0x00009a70


	//   ....[27]....
        /*056c*/ 	.word	0x0000b290


	//   ....[28]....
        /*0570*/ 	.word	0x0000b2c0


	//   ....[29]....
        /*0574*/ 	.word	0x0000b310


	//   ....[30]....
        /*0578*/ 	.word	0x0000b340


	//   ....[31]....
        /*057c*/ 	.word	0x0000ba10


	//   ....[32]....
        /*0580*/ 	.word	0x0000ba50


	//   ....[33]....
        /*0584*/ 	.word	0x0000bb50


	//   ....[34]....
        /*0588*/ 	.word	0x0000bb70


	//   ....[35]....
        /*058c*/ 	.word	0x0000bc70


	//   ....[36]....
        /*0590*/ 	.word	0x0000bc90


	//   ....[37]....
        /*0594*/ 	.word	0x0000bda0


	//   ....[38]....
        /*0598*/ 	.word	0x0000bdc0


	//   ....[39]....
        /*059c*/ 	.word	0x0000c730


	//   ....[40]....
        /*05a0*/ 	.word	0x0000c750


	//   ....[41]....
        /*05a4*/ 	.word	0x0000c850


	//   ....[42]....
        /*05a8*/ 	.word	0x0000c870


	//   ....[43]....
        /*05ac*/ 	.word	0x0000c970


	//   ....[44]....
        /*05b0*/ 	.word	0x0000c990


	//   ....[45]....
        /*05b4*/ 	.word	0x0000caa0


	//   ....[46]....
        /*05b8*/ 	.word	0x0000cac0


	//   ....[47]....
        /*05bc*/ 	.word	0x0000cc40


	//   ....[48]....
        /*05c0*/ 	.word	0x0000ce10


	//   ....[49]....
        /*05c4*/ 	.word	0x0000ce40


	//   ....[50]....
        /*05c8*/ 	.word	0x0000ce70


	//   ....[51]....
        /*05cc*/ 	.word	0x0000cea0


	//   ....[52]....
        /*05d0*/ 	.word	0x0000ced0


	//   ....[53]....
        /*05d4*/ 	.word	0x0000cf00


	//   ....[54]....
        /*05d8*/ 	.word	0x0000d050


	//   ....[55]....
        /*05dc*/ 	.word	0x0000d080


	//   ....[56]....
        /*05e0*/ 	.word	0x0000d0b0


	//   ....[57]....
        /*05e4*/ 	.word	0x0000d0e0


	//   ....[58]....
        /*05e8*/ 	.word	0x0000d110


	//   ....[59]....
        /*05ec*/ 	.word	0x0000d140


	//   ....[60]....
        /*05f0*/ 	.word	0x0000d1d0


	//   ....[61]....
        /*05f4*/ 	.word	0x0000d230


	//   ....[62]....
        /*05f8*/ 	.word	0x0000d2c0


	//   ....[63]....
        /*05fc*/ 	.word	0x0000eb40


	//   ....[64]....
        /*0600*/ 	.word	0x0000eb60


	//   ....[65]....
        /*0604*/ 	.word	0x0000ec10


	//   ....[66]....
        /*0608*/ 	.word	0x0000ec30


	//   ....[67]....
        /*060c*/ 	.word	0x0000ecd0


	//   ....[68]....
        /*0610*/ 	.word	0x0000ecf0


	//   ....[69]....
        /*0614*/ 	.word	0x0000ed90


	//   ....[70]....
        /*0618*/ 	.word	0x0000edb0


	//   ....[71]....
        /*061c*/ 	.word	0x0000ee50


	//   ....[72]....
        /*0620*/ 	.word	0x0000ee70


	//   ....[73]....
        /*0624*/ 	.word	0x0000ee80


	//   ....[74]....
        /*0628*/ 	.word	0x0000ef10


	//   ....[75]....
        /*062c*/ 	.word	0x0000f630


	//   ....[76]....
        /*0630*/ 	.word	0x0000f660


	//   ....[77]....
        /*0634*/ 	.word	0x0000f6c0


	//   ....[78]....
        /*0638*/ 	.word	0x0000f720


	//   ....[79]....
        /*063c*/ 	.word	0x0000f770


	//   ....[80]....
        /*0640*/ 	.word	0x0000f7d0


	//   ....[81]....
        /*0644*/ 	.word	0x0000f820


	//   ....[82]....
        /*0648*/ 	.word	0x0000f880


	//   ....[83]....
        /*064c*/ 	.word	0x0000f8c0


	//   ....[84]....
        /*0650*/ 	.word	0x0000f930


	//   ....[85]....
        /*0654*/ 	.word	0x0000f970


	//   ....[86]....
        /*0658*/ 	.word	0x0000f9e0


	//   ....[87]....
        /*065c*/ 	.word	0x0000fa20


	//   ....[88]....
        /*0660*/ 	.word	0x0000fa80


	//   ....[89]....
        /*0664*/ 	.word	0x0000faa0


	//   ....[90]....
        /*0668*/ 	.word	0x0000fae0


	//   ....[91]....
        /*066c*/ 	.word	0x000102a0


	//   ....[92]....
        /*0670*/ 	.word	0x000102e0


	//   ....[93]....
        /*0674*/ 	.word	0x000102f0


	//   ....[94]....
        /*0678*/ 	.word	0x00010350


	//   ....[95]....
        /*067c*/ 	.word	0x00010360


	//   ....[96]....
        /*0680*/ 	.word	0x000103c0


	//   ....[97]....
        /*0684*/ 	.word	0x000103f0


	//   ....[98]....
        /*0688*/ 	.word	0x00010430


	//   ....[99]....
        /*068c*/ 	.word	0x00010460


	//   ....[100]....
        /*0690*/ 	.word	0x000104a0


	//   ....[101]....
        /*0694*/ 	.word	0x000104d0


	//   ....[102]....
        /*0698*/ 	.word	0x00010510


	//   ....[103]....
        /*069c*/ 	.word	0x00010790


	//   ....[104]....
        /*06a0*/ 	.word	0x000107b0


	//   ....[105]....
        /*06a4*/ 	.word	0x000107c0


	//   ....[106]....
        /*06a8*/ 	.word	0x00010850


	//   ....[107]....
        /*06ac*/ 	.word	0x00010860


	//   ....[108]....
        /*06b0*/ 	.word	0x000108f0


	//   ....[109]....
        /*06b4*/ 	.word	0x00010900


	//   ....[110]....
        /*06b8*/ 	.word	0x00010990


	//   ....[111]....
        /*06bc*/ 	.word	0x000109a0


	//   ....[112]....
        /*06c0*/ 	.word	0x00010a30


	//   ....[113]....
        /*06c4*/ 	.word	0x00010a40


	//   ....[114]....
        /*06c8*/ 	.word	0x00010a50


	//   ....[115]....
        /*06cc*/ 	.word	0x00011030


	//   ....[116]....
        /*06d0*/ 	.word	0x00011070


	//   ....[117]....
        /*06d4*/ 	.word	0x000110b0


	//   ....[118]....
        /*06d8*/ 	.word	0x000110e0


	//   ....[119]....
        /*06dc*/ 	.word	0x00011170


	//   ....[120]....
        /*06e0*/ 	.word	0x00011190


	//   ....[121]....
        /*06e4*/ 	.word	0x00011210


	//   ....[122]....
        /*06e8*/ 	.word	0x00011240


	//   ....[123]....
        /*06ec*/ 	.word	0x000112b0


	//   ....[124]....
        /*06f0*/ 	.word	0x000112e0


	//   ....[125]....
        /*06f4*/ 	.word	0x00011310


	//   ....[126]....
        /*06f8*/ 	.word	0x00011360


	//   ....[127]....
        /*06fc*/ 	.word	0x00011740


	//   ....[128]....
        /*0700*/ 	.word	0x00011770


	//   ....[129]....
        /*0704*/ 	.word	0x000117a0


	//   ....[130]....
        /*0708*/ 	.word	0x000117d0


	//   ....[131]....
        /*070c*/ 	.word	0x00011800


	//   ....[132]....
        /*0710*/ 	.word	0x00011830


	//   ....[133]....
        /*0714*/ 	.word	0x00011860


	//   ....[134]....
        /*0718*/ 	.word	0x00011890


	//   ....[135]....
        /*071c*/ 	.word	0x00011a10


	//   ....[136]....
        /*0720*/ 	.word	0x00011a40


	//   ....[137]....
        /*0724*/ 	.word	0x00011a70


	//   ....[138]....
        /*0728*/ 	.word	0x00011aa0


	//   ....[139]....
        /*072c*/ 	.word	0x00011ad0


	//   ....[140]....
        /*0730*/ 	.word	0x00011b00


	//   ....[141]....
        /*0734*/ 	.word	0x00011bc0


	//   ....[142]....
        /*0738*/ 	.word	0x00011be0


	//   ....[143]....
        /*073c*/ 	.word	0x00011c50


	//   ....[144]....
        /*0740*/ 	.word	0x000122f0


	//   ....[145]....
        /*0744*/ 	.word	0x000128a0


	//   ....[146]....
        /*0748*/ 	.word	0x00012990


	//   ....[147]....
        /*074c*/ 	.word	0x00012a30


	//   ....[148]....
        /*0750*/ 	.word	0x00012a90


	//   ....[149]....
        /*0754*/ 	.word	0x00012ba0


	//   ....[150]....
        /*0758*/ 	.word	0x00012c10


	//   ....[151]....
        /*075c*/ 	.word	0x00012d20


	//   ....[152]....
        /*0760*/ 	.word	0x00012d90


	//   ....[153]....
        /*0764*/ 	.word	0x00012ea0


	//   ....[154]....
        /*0768*/ 	.word	0x00012f10


	//   ....[155]....
        /*076c*/ 	.word	0x00013020


	//   ....[156]....
        /*0770*/ 	.word	0x00013090


	//   ....[157]....
        /*0774*/ 	.word	0x00013170


	//   ....[158]....
        /*0778*/ 	.word	0x00013270


	//   ....[159]....
        /*077c*/ 	.word	0x000132e0


	//   ....[160]....
        /*0780*/ 	.word	0x00013360


	//   ....[161]....
        /*0784*/ 	.word	0x00013430


	//   ....[162]....
        /*0788*/ 	.word	0x000134b0


	//   ....[163]....
        /*078c*/ 	.word	0x00013590


	//   ....[164]....
        /*0790*/ 	.word	0x00013610


	//   ....[165]....
        /*0794*/ 	.word	0x000136f0


	//   ....[166]....
        /*0798*/ 	.word	0x00013770


	//   ....[167]....
        /*079c*/ 	.word	0x00013850


	//   ....[168]....
        /*07a0*/ 	.word	0x000138d0


	//   ....[169]....
        /*07a4*/ 	.word	0x000139b0


	//   ....[170]....
        /*07a8*/ 	.word	0x00013a30


	//   ....[171]....
        /*07ac*/ 	.word	0x00013b00


	//   ....[172]....
        /*07b0*/ 	.word	0x00013b80


	//   ....[173]....
        /*07b4*/ 	.word	0x00013c40


	//   ....[174]....
        /*07b8*/ 	.word	0x00013d70


	//   ....[175]....
        /*07bc*/ 	.word	0x00013e30


	//   ....[176]....
        /*07c0*/ 	.word	0x00013eb0


	//   ....[177]....
        /*07c4*/ 	.word	0x00013f80


	//   ....[178]....
        /*07c8*/ 	.word	0x00013fe0


	//   ....[179]....
        /*07cc*/ 	.word	0x000140b0


	//   ....[180]....
        /*07d0*/ 	.word	0x00014110


	//   ....[181]....
        /*07d4*/ 	.word	0x000141e0


	//   ....[182]....
        /*07d8*/ 	.word	0x00014240


	//   ....[183]....
        /*07dc*/ 	.word	0x00014310


	//   ....[184]....
        /*07e0*/ 	.word	0x00014370


	//   ....[185]....
        /*07e4*/ 	.word	0x00014450


	//   ....[186]....
        /*07e8*/ 	.word	0x00014540


	//   ....[187]....
        /*07ec*/ 	.word	0x000145e0


	//   ....[188]....
        /*07f0*/ 	.word	0x00014640


	//   ....[189]....
        /*07f4*/ 	.word	0x00014740


	//   ....[190]....
        /*07f8*/ 	.word	0x000147a0


	//   ....[191]....
        /*07fc*/ 	.word	0x000148a0


	//   ....[192]....
        /*0800*/ 	.word	0x00014900


	//   ....[193]....
        /*0804*/ 	.word	0x00014a00


	//   ....[194]....
        /*0808*/ 	.word	0x00014a60


	//   ....[195]....
        /*080c*/ 	.word	0x00014b60


	//   ....[196]....
        /*0810*/ 	.word	0x00014bc0


	//   ....[197]....
        /*0814*/ 	.word	0x00014c90


	//   ....[198]....
        /*0818*/ 	.word	0x00014dd0


	//   ....[199]....
        /*081c*/ 	.word	0x00014e80


	//   ....[200]....
        /*0820*/ 	.word	0x00014f50


	//   ....[201]....
        /*0824*/ 	.word	0x00015020


	//   ....[202]....
        /*0828*/ 	.word	0x00015080


	//   ....[203]....
        /*082c*/ 	.word	0x00015170


	//   ....[204]....
        /*0830*/ 	.word	0x000151d0


	//   ....[205]....
        /*0834*/ 	.word	0x000152c0


	//   ....[206]....
        /*0838*/ 	.word	0x00015320


	//   ....[207]....
        /*083c*/ 	.word	0x00015410


	//   ....[208]....
        /*0840*/ 	.word	0x00015470


	//   ....[209]....
        /*0844*/ 	.word	0x00015550


	//   ....[210]....
        /*0848*/ 	.word	0x000155e0


	//   ....[211]....
        /*084c*/ 	.word	0x00015680


	//   ....[212]....
        /*0850*/ 	.word	0x000157a0


	//   ....[213]....
        /*0854*/ 	.word	0x00015810


	//   ....[214]....
        /*0858*/ 	.word	0x00015880


	//   ....[215]....
        /*085c*/ 	.word	0x000158f0


	//   ....[216]....
        /*0860*/ 	.word	0x00015960


	//   ....[217]....
        /*0864*/ 	.word	0x000159e0


	//   ....[218]....
        /*0868*/ 	.word	0x00015a70


	//   ....[219]....
        /*086c*/ 	.word	0x00015b00


	//   ....[220]....
        /*0870*/ 	.word	0x00015b70


	//   ....[221]....
        /*0874*/ 	.word	0x00015be0


	//   ....[222]....
        /*0878*/ 	.word	0x00015c50


	//   ....[223]....
        /*087c*/ 	.word	0x00015cd0


	//   ....[224]....
        /*0880*/ 	.word	0x00015d40


	//   ....[225]....
        /*0884*/ 	.word	0x00015de0


	//   ....[226]....
        /*0888*/ 	.word	0x00015e70


	//   ....[227]....
        /*088c*/ 	.word	0x00015f90


	//----- nvinfo : EIATTR_REG_RECONFIG
	.align		4
.L_793:
        /*0890*/ 	.byte	0x01, 0x54
	.zero		2


	//----- nvinfo : EIATTR_SYSCALL_OFFSETS
	.align		4
        /*0894*/ 	.byte	0x04, 0x46
        /*0896*/ 	.short	(.L_795 - .L_794)


	//   ....[0]....
.L_794:
        /*0898*/ 	.word	0x000018e0


	//   ....[1]....
        /*089c*/ 	.word	0x0000e140


	//   ....[2]....
        /*08a0*/ 	.word	0x0000e290


	//   ....[3]....
        /*08a4*/ 	.word	0x0000e380


	//   ....[4]....
        /*08a8*/ 	.word	0x0000f2a0


	//----- nvinfo : EIATTR_MBARRIER_INSTR_OFFSETS
	.align		4
.L_795:
        /*08ac*/ 	.byte	0x04, 0x39
        /*08ae*/ 	.short	(.L_797 - .L_796)


	//   ....[0]....
.L_796:
        /*08b0*/ 	.word	0x00000180
        /*08b4*/ 	.word	0x000000ff
        /*08b8*/ 	.word	0x00030800
        /*08bc*/ 	.short	0x0100
        /*08be*/ 	.byte	0x08
	.zero		1


	//   ....[1]....
        /*08c0*/ 	.word	0x00000190
        /*08c4*/ 	.word	0x000000ff
        /*08c8*/ 	.word	0x00030820
        /*08cc*/ 	.short	0x0100
        /*08ce*/ 	.byte	0x08
	.zero		1


	//   ....[2]....
        /*08d0*/ 	.word	0x00000280
        /*08d4*/ 	.word	0x000000ff
        /*08d8*/ 	.word	0x00030830
        /*08dc*/ 	.short	0x0100
        /*08de*/ 	.byte	0x08
	.zero		1


	//   ....[3]....
        /*08e0*/ 	.word	0x00000290
        /*08e4*/ 	.word	0x000000ff
        /*08e8*/ 	.word	0x00030840
        /*08ec*/ 	.short	0x0100
        /*08ee*/ 	.byte	0x08
	.zero		1


	//   ....[4]....
        /*08f0*/ 	.word	0x000002a0
        /*08f4*/ 	.word	0x000000ff
        /*08f8*/ 	.word	0x00030838
        /*08fc*/ 	.short	0x0100
        /*08fe*/ 	.byte	0x08
	.zero		1


	//   ....[5]....
        /*0900*/ 	.word	0x000002b0
        /*0904*/ 	.word	0x000000ff
        /*0908*/ 	.word	0x00030848
        /*090c*/ 	.short	0x0100
        /*090e*/ 	.byte	0x08
	.zero		1


	//   ....[6]....
        /*0910*/ 	.word	0x000003e0
        /*0914*/ 	.word	0x000000ff
        /*0918*/ 	.word	0x00030850
        /*091c*/ 	.short	0x0100
        /*091e*/ 	.byte	0x08
	.zero		1


	//   ....[7]....
        /*0920*/ 	.word	0x000003f0
        /*0924*/ 	.word	0x000000ff
        /*0928*/ 	.word	0x00030860
        /*092c*/ 	.short	0x0100
        /*092e*/ 	.byte	0x08
	.zero		1


	//   ....[8]....
        /*0930*/ 	.word	0x00000400
        /*0934*/ 	.word	0x000000ff
        /*0938*/ 	.word	0x00030858
        /*093c*/ 	.short	0x0100
        /*093e*/ 	.byte	0x08
	.zero		1


	//   ....[9]....
        /*0940*/ 	.word	0x00000410
        /*0944*/ 	.word	0x000000ff
        /*0948*/ 	.word	0x00030868
        /*094c*/ 	.short	0x0100
        /*094e*/ 	.byte	0x08
	.zero		1


	//   ....[10]....
        /*0950*/ 	.word	0x00000500
        /*0954*/ 	.word	0x000000ff
        /*0958*/ 	.word	0x00030870
        /*095c*/ 	.short	0x0100
        /*095e*/ 	.byte	0x06
	.zero		1


	//   ....[11]....
        /*0960*/ 	.word	0x00000510
        /*0964*/ 	.word	0x000000ff
        /*0968*/ 	.word	0x00030880
        /*096c*/ 	.short	0x0100
        /*096e*/ 	.byte	0x06
	.zero		1


	//   ....[12]....
        /*0970*/ 	.word	0x00000520
        /*0974*/ 	.word	0x000000ff
        /*0978*/ 	.word	0x00030878
        /*097c*/ 	.short	0x0100
        /*097e*/ 	.byte	0x06
	.zero		1


	//   ....[13]....
        /*0980*/ 	.word	0x00000530
        /*0984*/ 	.word	0x000000ff
        /*0988*/ 	.word	0x00030888
        /*098c*/ 	.short	0x0100
        /*098e*/ 	.byte	0x06
	.zero		1


	//   ....[14]....
        /*0990*/ 	.word	0x00000660
        /*0994*/ 	.word	0x000000ff
        /*0998*/ 	.word	0x00030890
        /*099c*/ 	.short	0x0100
        /*099e*/ 	.byte	0x08
	.zero		1


	//   ....[15]....
        /*09a0*/ 	.word	0x00000670
        /*09a4*/ 	.word	0x000000ff
        /*09a8*/ 	.word	0x000308a0
        /*09ac*/ 	.short	0x0100
        /*09ae*/ 	.byte	0x08
	.zero		1


	//   ....[16]....
        /*09b0*/ 	.word	0x00000680
        /*09b4*/ 	.word	0x000000ff
        /*09b8*/ 	.word	0x00030898
        /*09bc*/ 	.short	0x0100
        /*09be*/ 	.byte	0x08
	.zero		1


	//   ....[17]....
        /*09c0*/ 	.word	0x00000690
        /*09c4*/ 	.word	0x000000ff
        /*09c8*/ 	.word	0x000308a8
        /*09cc*/ 	.short	0x0100
        /*09ce*/ 	.byte	0x08
	.zero		1


	//   ....[18]....
        /*09d0*/ 	.word	0x000007d0
        /*09d4*/ 	.word	0x000000ff
        /*09d8*/ 	.word	0x000308b0
        /*09dc*/ 	.short	0x0100
        /*09de*/ 	.byte	0x08
	.zero		1


	//   ....[19]....
        /*09e0*/ 	.word	0x000007e0
        /*09e4*/ 	.word	0x000000ff
        /*09e8*/ 	.word	0x000308c0
        /*09ec*/ 	.short	0x0100
        /*09ee*/ 	.byte	0x08
	.zero		1


	//   ....[20]....
        /*09f0*/ 	.word	0x000007f0
        /*09f4*/ 	.word	0x000000ff
        /*09f8*/ 	.word	0x000308b8
        /*09fc*/ 	.short	0x0100
        /*09fe*/ 	.byte	0x08
	.zero		1


	//   ....[21]....
        /*0a00*/ 	.word	0x00000800
        /*0a04*/ 	.word	0x000000ff
        /*0a08*/ 	.word	0x000308c8
        /*0a0c*/ 	.short	0x0100
        /*0a0e*/ 	.byte	0x08
	.zero		1


	//   ....[22]....
        /*0a10*/ 	.word	0x00001980
        /*0a14*/ 	.word	0x000000ff
        /*0a18*/ 	.word	0x00030800
        /*0a1c*/ 	.short	0x010a
        /*0a1e*/ 	.byte	0x28
	.zero		1


	//   ....[23]....
        /*0a20*/ 	.word	0x00001a00
        /*0a24*/ 	.word	0x00000000
        /*0a28*/ 	.word	0x00030830
        /*0a2c*/ 	.short	0x010a
        /*0a2e*/ 	.byte	0x3f
	.zero		1


	//   ....[24]....
        /*0a30*/ 	.word	0x00001a40
        /*0a34*/ 	.word	0x00000000
        /*0a38*/ 	.word	0x00030830
        /*0a3c*/ 	.short	0x010a
        /*0a3e*/ 	.byte	0x3f
	.zero		1


	//   ....[25]....
        /*0a40*/ 	.word	0x000029e0
        /*0a44*/ 	.word	0x000000ff
        /*0a48*/ 	.word	0x00000000
        /*0a4c*/ 	.short	0x0101
        /*0a4e*/ 	.byte	0x05
	.zero		1


	//   ....[26]....
        /*0a50*/ 	.word	0x00004210
        /*0a54*/ 	.word	0x000000ff
        /*0a58*/ 	.word	0x00030830
        /*0a5c*/ 	.short	0x010a
        /*0a5e*/ 	.byte	0x08
	.zero		1


	//   ....[27]....
        /*0a60*/ 	.word	0x00004250
        /*0a64*/ 	.word	0x000000ff
        /*0a68*/ 	.word	0x00030830
        /*0a6c*/ 	.short	0x010a
        /*0a6e*/ 	.byte	0x08
	.zero		1


	//   ....[28]....
        /*0a70*/ 	.word	0x00004d90
        /*0a74*/ 	.word	0x000000ff
        /*0a78*/ 	.word	0x00030850
        /*0a7c*/ 	.short	0x010a
        /*0a7e*/ 	.byte	0x09
	.zero		1


	//   ....[29]....
        /*0a80*/ 	.word	0x00004dd0
        /*0a84*/ 	.word	0x000000ff
        /*0a88*/ 	.word	0x00030850
        /*0a8c*/ 	.short	0x010a
        /*0a8e*/ 	.byte	0x09
	.zero		1


	//   ....[30]....
        /*0a90*/ 	.word	0x00005510
        /*0a94*/ 	.word	0x000000ff
        /*0a98*/ 	.word	0x00000000
        /*0a9c*/ 	.short	0x0101
        /*0a9e*/ 	.byte	0x08
	.zero		1


	//   ....[31]....
        /*0aa0*/ 	.word	0x00006ca0
        /*0aa4*/ 	.word	0x000000ff
        /*0aa8*/ 	.word	0x00000000
        /*0aac*/ 	.short	0x0101
        /*0aae*/ 	.byte	0x09
	.zero		1


	//   ....[32]....
        /*0ab0*/ 	.word	0x00006ea0
        /*0ab4*/ 	.word	0x000000ff
        /*0ab8*/ 	.word	0x00030830
        /*0abc*/ 	.short	0x010a
        /*0abe*/ 	.byte	0x08
	.zero		1


	//   ....[33]....
        /*0ac0*/ 	.word	0x00006ee0
        /*0ac4*/ 	.word	0x000000ff
        /*0ac8*/ 	.word	0x00030830
        /*0acc*/ 	.short	0x010a
        /*0ace*/ 	.byte	0x08
	.zero		1


	//   ....[34]....
        /*0ad0*/ 	.word	0x00007a20
        /*0ad4*/ 	.word	0x000000ff
        /*0ad8*/ 	.word	0x00030850
        /*0adc*/ 	.short	0x010a
        /*0ade*/ 	.byte	0x08
	.zero		1


	//   ....[35]....
        /*0ae0*/ 	.word	0x00007a60
        /*0ae4*/ 	.word	0x000000ff
        /*0ae8*/ 	.word	0x00030850
        /*0aec*/ 	.short	0x010a
        /*0aee*/ 	.byte	0x08
	.zero		1


	//   ....[36]....
        /*0af0*/ 	.word	0x00008140
        /*0af4*/ 	.word	0x000000ff
        /*0af8*/ 	.word	0x00000000
        /*0afc*/ 	.short	0x0101
        /*0afe*/ 	.byte	0x05
	.zero		1


	//   ....[37]....
        /*0b00*/ 	.word	0x000091b0
        /*0b04*/ 	.word	0x000000ff
        /*0b08*/ 	.word	0x00000000
        /*0b0c*/ 	.short	0x0101
        /*0b0e*/ 	.byte	0x08
	.zero		1


	//   ....[38]....
        /*0b10*/ 	.word	0x000098e0
        /*0b14*/ 	.word	0x000000ff
        /*0b18*/ 	.word	0x00030850
        /*0b1c*/ 	.short	0x010a
        /*0b1e*/ 	.byte	0x05
	.zero		1


	//   ....[39]....
        /*0b20*/ 	.word	0x00009920
        /*0b24*/ 	.word	0x000000ff
        /*0b28*/ 	.word	0x00030850
        /*0b2c*/ 	.short	0x010a
        /*0b2e*/ 	.byte	0x05
	.zero		1


	//   ....[40]....
        /*0b30*/ 	.word	0x00009f50
        /*0b34*/ 	.word	0x000000ff
        /*0b38*/ 	.word	0x00000000
        /*0b3c*/ 	.short	0x0101
        /*0b3e*/ 	.byte	0x04
	.zero		1


	//   ....[41]....
        /*0b40*/ 	.word	0x0000ba40
        /*0b44*/ 	.word	0x0000002a
        /*0b48*/ 	.word	0x00000000
        /*0b4c*/ 	.short	0x0101
        /*0b4e*/ 	.byte	0x3f
	.zero		1


	//   ....[42]....
        /*0b50*/ 	.word	0x0000e920
        /*0b54*/ 	.word	0x00000007
        /*0b58*/ 	.word	0x00030840
        /*0b5c*/ 	.short	0x010a
        /*0b5e*/ 	.byte	0x3f
	.zero		1


	//   ....[43]....
        /*0b60*/ 	.word	0x0000efd0
        /*0b64*/ 	.word	0x00000007
        /*0b68*/ 	.word	0x00030830
        /*0b6c*/ 	.short	0x0107
        /*0b6e*/ 	.byte	0x3f
	.zero		1


	//   ....[44]....
        /*0b70*/ 	.word	0x0000f0a0
        /*0b74*/ 	.word	0x00000007
        /*0b78*/ 	.word	0x00030830
        /*0b7c*/ 	.short	0x0101
        /*0b7e*/ 	.byte	0x3f
	.zero		1


	//   ....[45]....
        /*0b80*/ 	.word	0x0000fbf0
        /*0b84*/ 	.word	0x00000016
        /*0b88*/ 	.word	0x00030800
        /*0b8c*/ 	.short	0x0107
        /*0b8e*/ 	.byte	0x3f
	.zero		1


	//   ....[46]....
        /*0b90*/ 	.word	0x0000fcf0
        /*0b94*/ 	.word	0x00000016
        /*0b98*/ 	.word	0x00030800
        /*0b9c*/ 	.short	0x0101
        /*0b9e*/ 	.byte	0x3f
	.zero		1


	//   ....[47]....
        /*0ba0*/ 	.word	0x0000fd10
        /*0ba4*/ 	.word	0x00000016
        /*0ba8*/ 	.word	0x00030820
        /*0bac*/ 	.short	0x010a
        /*0bae*/ 	.byte	0x3f
	.zero		1


	//   ....[48]....
        /*0bb0*/ 	.word	0x000100e0
        /*0bb4*/ 	.word	0x00000007
        /*0bb8*/ 	.word	0x00030840
        /*0bbc*/ 	.short	0x010a
        /*0bbe*/ 	.byte	0x3f
	.zero		1


	//   ....[49]....
        /*0bc0*/ 	.word	0x000105c0
        /*0bc4*/ 	.word	0x00000007
        /*0bc8*/ 	.word	0x00030830
        /*0bcc*/ 	.short	0x0107
        /*0bce*/ 	.byte	0x3f
	.zero		1


	//   ....[50]....
        /*0bd0*/ 	.word	0x00010670
        /*0bd4*/ 	.word	0x00000007
        /*0bd8*/ 	.word	0x00030830
        /*0bdc*/ 	.short	0x0101
        /*0bde*/ 	.byte	0x3f
	.zero		1


	//   ....[51]....
        /*0be0*/ 	.word	0x000106e0
        /*0be4*/ 	.word	0x00000006
        /*0be8*/ 	.word	0x00030860
        /*0bec*/ 	.short	0x010a
        /*0bee*/ 	.byte	0x3f
	.zero		1


	//   ....[52]....
        /*0bf0*/ 	.word	0x00010c30
        /*0bf4*/ 	.word	0x00000006
        /*0bf8*/ 	.word	0x00030850
        /*0bfc*/ 	.short	0x0107
        /*0bfe*/ 	.byte	0x3f
	.zero		1


	//   ....[53]....
        /*0c00*/ 	.word	0x00010d80
        /*0c04*/ 	.word	0x00000006
        /*0c08*/ 	.word	0x00030850
        /*0c0c*/ 	.short	0x0101
        /*0c0e*/ 	.byte	0x3f
	.zero		1


	//   ....[54]....
        /*0c10*/ 	.word	0x00010f80
        /*0c14*/ 	.word	0x00000000
        /*0c18*/ 	.word	0x00030860
        /*0c1c*/ 	.short	0x010a
        /*0c1e*/ 	.byte	0x3f
	.zero		1


	//   ....[55]....
        /*0c20*/ 	.word	0x00011490
        /*0c24*/ 	.word	0x00000000
        /*0c28*/ 	.word	0x00030850
        /*0c2c*/ 	.short	0x0107
        /*0c2e*/ 	.byte	0x3f
	.zero		1


	//   ....[56]....
        /*0c30*/ 	.word	0x00011540
        /*0c34*/ 	.word	0x00000000
        /*0c38*/ 	.word	0x00030850
        /*0c3c*/ 	.short	0x0101
        /*0c3e*/ 	.byte	0x3f
	.zero		1


	//   ....[57]....
        /*0c40*/ 	.word	0x00012270
        /*0c44*/ 	.word	0x00000004
        /*0c48*/ 	.word	0x00030820
        /*0c4c*/ 	.short	0x010a
        /*0c4e*/ 	.byte	0x3f
	.zero		1


	//   ....[58]....
        /*0c50*/ 	.word	0x00012410
        /*0c54*/ 	.word	0x00000005
        /*0c58*/ 	.word	0x00030840
        /*0c5c*/ 	.short	0x010a
        /*0c5e*/ 	.byte	0x3f
	.zero		1


	//   ....[59]....
        /*0c60*/ 	.word	0x000124b0
        /*0c64*/ 	.word	0x0000001b
        /*0c68*/ 	.word	0x00030840
        /*0c6c*/ 	.short	0x010a
        /*0c6e*/ 	.byte	0x3f
	.zero		1


	//   ....[60]....
        /*0c70*/ 	.word	0x000124f0
        /*0c74*/ 	.word	0x00000005
        /*0c78*/ 	.word	0x00030860
        /*0c7c*/ 	.short	0x010a
        /*0c7e*/ 	.byte	0x3f
	.zero		1


	//   ....[61]....
        /*0c80*/ 	.word	0x00012530
        /*0c84*/ 	.word	0x0000001b
        /*0c88*/ 	.word	0x00030860
        /*0c8c*/ 	.short	0x010a
        /*0c8e*/ 	.byte	0x3f
	.zero		1


	//   ....[62]....
        /*0c90*/ 	.word	0x000125a0
        /*0c94*/ 	.word	0x00000003
        /*0c98*/ 	.word	0x00030800
        /*0c9c*/ 	.short	0x010a
        /*0c9e*/ 	.byte	0x3f
	.zero		1


	//   ....[63]....
        /*0ca0*/ 	.word	0x000125f0
        /*0ca4*/ 	.word	0x00000000
        /*0ca8*/ 	.word	0x00030830
        /*0cac*/ 	.short	0x010a
        /*0cae*/ 	.byte	0x3f
	.zero		1


	//   ....[64]....
        /*0cb0*/ 	.word	0x00012650
        /*0cb4*/ 	.word	0x0000000c
        /*0cb8*/ 	.word	0x00030830
        /*0cbc*/ 	.short	0x010a
        /*0cbe*/ 	.byte	0x3f
	.zero		1


	//   ....[65]....
        /*0cc0*/ 	.word	0x000126b0
        /*0cc4*/ 	.word	0x0000000b
        /*0cc8*/ 	.word	0x00030850
        /*0ccc*/ 	.short	0x010a
        /*0cce*/ 	.byte	0x3f
	.zero		1


	//   ....[66]....
        /*0cd0*/ 	.word	0x00012710
        /*0cd4*/ 	.word	0x0000000c
        /*0cd8*/ 	.word	0x00030830
        /*0cdc*/ 	.short	0x010a
        /*0cde*/ 	.byte	0x3f
	.zero		1


	//   ....[67]....
        /*0ce0*/ 	.word	0x00012770
        /*0ce4*/ 	.word	0x0000000b
        /*0ce8*/ 	.word	0x00030850
        /*0cec*/ 	.short	0x010a
        /*0cee*/ 	.byte	0x3f
	.zero		1


	//   ....[68]....
        /*0cf0*/ 	.word	0x000127d0
        /*0cf4*/ 	.word	0x00000005
        /*0cf8*/ 	.word	0x00030850
        /*0cfc*/ 	.short	0x010a
        /*0cfe*/ 	.byte	0x3f
	.zero		1


	//   ....[69]....
        /*0d00*/ 	.word	0x000128e0
        /*0d04*/ 	.word	0x00000007
        /*0d08*/ 	.word	0x00030840
        /*0d0c*/ 	.short	0x010a
        /*0d0e*/ 	.byte	0x3f
	.zero		1


	//   ....[70]....
        /*0d10*/ 	.word	0x00013c70
        /*0d14*/ 	.word	0x00000016
        /*0d18*/ 	.word	0x00030820
        /*0d1c*/ 	.short	0x010a
        /*0d1e*/ 	.byte	0x3f
	.zero		1


	//   ....[71]....
        /*0d20*/ 	.word	0x00013cc0
        /*0d24*/ 	.word	0x00000007
        /*0d28*/ 	.word	0x00030840
        /*0d2c*/ 	.short	0x010a
        /*0d2e*/ 	.byte	0x3f
	.zero		1


	//   ....[72]....
        /*0d30*/ 	.word	0x00014490
        /*0d34*/ 	.word	0x00000006
        /*0d38*/ 	.word	0x00030860
        /*0d3c*/ 	.short	0x010a
        /*0d3e*/ 	.byte	0x3f
	.zero		1


	//   ....[73]....
        /*0d40*/ 	.word	0x00014d20
        /*0d44*/ 	.word	0x00000000
        /*0d48*/ 	.word	0x00030860
        /*0d4c*/ 	.short	0x010a
        /*0d4e*/ 	.byte	0x3f
	.zero		1


	//   ....[74]....
        /*0d50*/ 	.word	0x00015eb0
        /*0d54*/ 	.word	0x00000004
        /*0d58*/ 	.word	0x00030820
        /*0d5c*/ 	.short	0x010a
        /*0d5e*/ 	.byte	0x3f
	.zero		1


	//   ....[75]....
        /*0d60*/ 	.word	0x00016050
        /*0d64*/ 	.word	0x00000005
        /*0d68*/ 	.word	0x00030840
        /*0d6c*/ 	.short	0x010a
        /*0d6e*/ 	.byte	0x3f
	.zero		1


	//   ....[76]....
        /*0d70*/ 	.word	0x000160a0
        /*0d74*/ 	.word	0x0000001b
        /*0d78*/ 	.word	0x00030840
        /*0d7c*/ 	.short	0x010a
        /*0d7e*/ 	.byte	0x3f
	.zero		1


	//   ....[77]....
        /*0d80*/ 	.word	0x000160f0
        /*0d84*/ 	.word	0x00000005
        /*0d88*/ 	.word	0x00030860
        /*0d8c*/ 	.short	0x010a
        /*0d8e*/ 	.byte	0x3f
	.zero		1


	//----- nvinfo : EIATTR_NUM_MBARRIERS
	.align		4
.L_797:
        /*0d90*/ 	.byte	0x03, 0x38
        /*0d92*/ 	.short	0x0016


	//----- nvinfo : EIATTR_EXIT_INSTR_OFFSETS
	.align		4
        /*0d94*/ 	.byte	0x04, 0x1c
        /*0d96*/ 	.short	(.L_799 - .L_798)


	//   ....[0]....
.L_798:
        /*0d98*/ 	.word	0x00000990


	//   ....[1]....
        /*0d9c*/ 	.word	0x0000cbf0


	//   ....[2]....
        /*0da0*/ 	.word	0x00012580


	//----- nvinfo : EIATTR_MAX_THREADS
	.align		4
.L_799:
        /*0da4*/ 	.byte	0x04, 0x05
        /*0da6*/ 	.short	(.L_801 - .L_800)
.L_800:
        /*0da8*/ 	.word	0x00000180
        /*0dac*/ 	.word	0x00000001
        /*0db0*/ 	.word	0x00000001


	//----- nvinfo : EIATTR_CRS_STACK_SIZE
	.align		4
.L_801:
        /*0db4*/ 	.byte	0x04, 0x1e
        /*0db6*/ 	.short	(.L_803 - .L_802)
.L_802:
        /*0db8*/ 	.word	0x00000000


	//----- nvinfo : EIATTR_CBANK_PARAM_SIZE
	.align		4
.L_803:
        /*0dbc*/ 	.byte	0x03, 0x19
        /*0dbe*/ 	.short	0x0af0


	//----- nvinfo : EIATTR_PARAM_CBANK
	.align		4
        /*0dc0*/ 	.byte	0x04, 0x0a
        /*0dc2*/ 	.short	(.L_805 - .L_804)
	.align		4
.L_804:
        /*0dc4*/ 	.word	index@(.nv.constant0._ZN7cutlass13device_kernelIN5flash11enable_sm90INS1_16FlashAttnFwdSm90INS1_25CollectiveMainloopFwdSm90ILi2EN4cute5tupleIJNS5_1CILi1EEES8_S8_EEENS6_IJNS7_ILi128EEENS7_ILi96EEENS7_ILi192EEEEEELi192ENS_6half_tEfNS_4arch4Sm90ELb1ELb0ELb1ELb1ELb1ELb0ELb0ELb1ELb1ELb1ELb0ELb0EEENS1_21CollectiveEpilogueFwdINS6_IJSA_SC_SB_EEES9_SE_SG_Li256ELb1ELb1ELb0ELb0EEENS1_36VarlenDynamicPersistentTileSchedulerILi128ELi96ELi256ELi128ELb0ELb1ELb1ELb1ELb1ELb1EEEEEEEEEvNT_6ParamsE)
        /*0dc8*/ 	.short	0x0210
        /*0dca*/ 	.short	0x0af0


	//----- nvinfo : EIATTR_SW_WAR
	.align		4
.L_805:
        /*0dcc*/ 	.byte	0x04, 0x36
        /*0dce*/ 	.short	(.L_807 - .L_806)
.L_806:
        /*0dd0*/ 	.word	0x00000008
.L_807:


//--------------------- .nv.info._ZN7cutlass13device_kernelIN5flash11enable_sm90INS1_16FlashAttnFwdSm90INS1_25CollectiveMainloopFwdSm90ILi2EN4cute5tupleIJNS5_1CILi1EEES8_S8_EEENS6_IJNS7_ILi128EEENS7_ILi96EEENS7_ILi192EEEEEELi192ENS_6half_tEfNS_4arch4Sm90ELb1ELb0ELb1ELb1ELb1ELb1ELb0ELb1ELb1ELb1ELb0ELb0EEENS1_21CollectiveEpilogueFwdINS6_IJSA_SC_SB_EEES9_SE_SG_Li256ELb1ELb1ELb0ELb0EEENS1_36VarlenDynamicPersistentTileSchedulerILi128ELi96ELi256ELi128ELb0ELb1ELb1ELb1ELb1ELb1EEEEEEEEEvNT_6ParamsE --------------------------
	.section	.nv.info._ZN7cutlass13device_kernelIN5flash11enable_sm90INS1_16FlashAttnFwdSm90INS1_25CollectiveMainloopFwdSm90ILi2EN4cute5tupleIJNS5_1CILi1EEES8_S8_EEENS6_IJNS7_ILi128EEENS7_ILi96EEENS7_ILi192EEEEEELi192ENS_6half_tEfNS_4arch4Sm90ELb1ELb0ELb1ELb1ELb1ELb1ELb0ELb1ELb1ELb1ELb0ELb0EEENS1_21CollectiveEpilogueFwdINS6_IJSA_SC_SB_EEES9_SE_SG_Li256ELb1ELb1ELb0ELb0EEENS1_36VarlenDynamicPersistentTileSchedulerILi128ELi96ELi256ELi128ELb0ELb1ELb1ELb1ELb1ELb1EEEEEEEEEvNT_6ParamsE,"",@"SHT_CUDA_INFO"
	.sectionflags	@""
	.align	4


	//----- nvinfo : EIATTR_CUDA_API_VERSION
	.align		4
        /*0000*/ 	.byte	0x04, 0x37
        /*0002*/ 	.short	(.L_809 - .L_808)
.L_808:
        /*0004*/ 	.word	0x00000082


	//----- nvinfo : EIATTR_KPARAM_INFO
	.align		4
.L_809:
        /*0008*/ 	.byte	0x04, 0x17
        /*000a*/ 	.short	(.L_811 - .L_810)
.L_810:
        /*000c*/ 	.word	0x00000000
        /*0010*/ 	.short	0x0000
        /*0012*/ 	.short	0x0070
        /*0014*/ 	.byte	0x00, 0xf0, 0x01, 0x2a


	//----- nvinfo : EIATTR_SPARSE_MMA_MASK
	.align		4
.L_811:
        /*0018*/ 	.byte	0x03, 0x50
        /*001a*/ 	.short	0x0000


	//----- nvinfo : EIATTR_MAXREG_COUNT
	.align		4
        /*001c*/ 	.byte	0x03, 0x1b
        /*001e*/ 	.short	0x00a8


	//----- nvinfo : EIATTR_NUM_BARRIERS
	.align		4
        /*0020*/ 	.byte	0x02, 0x4c
        /*0022*/ 	.byte	0x10
	.zero		1


	//----- nvinfo : EIATTR_EXTERNS
	.align		4
        /*0024*/ 	.byte	0x04, 0x0f
        /*0026*/ 	.short	(.L_813 - .L_812)


	//   ....[0]....
	.align		4
.L_812:
        /*0028*/ 	.word	index@(__assertfail)


	//----- nvinfo : EIATTR_ANNOTATIONS
	.align		4
.L_813:
        /*002c*/ 	.byte	0x04, 0x55
        /*002e*/ 	.short	(.L_815 - .L_814)


	//   ....[0]....
.L_814:
        /* <DEDUP_REMOVED lines=72> */


	//----- nvinfo : EIATTR_MERCURY_ISA_VERSION
	.align		4
.L_815:
        /*04a0*/ 	.byte	0x03, 0x5f
        /*04a2*/ 	.short	0x0101


	//----- nvinfo : EIATTR_UNUSED_LOAD_BYTE_OFFSET
	.align		4
        /*04a4*/ 	.byte	0x04, 0x44
        /*04a6*/ 	.short	(.L_817 - .L_816)


	//   ....[0]....
.L_816:
        /*04a8*/ 	.word	0x00000a50
        /*04ac*/ 	.word	0x0000fff0


	//   ....[1]....
        /*04b0*/ 	.word	0x0001b3b0
        /*04b4*/ 	.word	0x0000fff0


	//----- nvinfo : EIATTR_INT_WARP_WIDE_INSTR_OFFSETS
	.align		4
.L_817:
        /*04b8*/ 	.byte	0x04, 0x31
        /*04ba*/ 	.short	(.L_819 - .L_818)


	//   ....[0]....
.L_818:
        /*04bc*/ 	.word	0x00000130


	//   ....[1]....
        /*04c0*/ 	.word	0x00000170


	//   ....[2]....
        /*04c4*/ 	.word	0x000001e0


	//   ....[3]....
        /*04c8*/ 	.word	0x00020520


	//   ....[4]....
        /*04cc*/ 	.word	0x000205b0


	//   ....[5]....
        /*04d0*/ 	.word	0x000234c0


	//   ....[6]....
        /*04d4*/ 	.word	0x00023550


	//----- nvinfo : EIATTR_COOP_GROUP_MASK_REGIDS
	.align		4
.L_819:
        /*04d8*/ 	.byte	0x04, 0x29
        /*04da*/ 	.short	(.L_821 - .L_820)


	//   ....[0]....
.L_820:
        /*04dc*/ 	.word	0xffffffff


	//   ....[1]....
        /*04e0*/ 	.word	0xffffffff


	//   ....[2]....
        /*04e4*/ 	.word	0xffffffff


	//   ....[3]....
        /*04e8*/ 	.word	0xffffffff


	//   ....[4]....
        /*04ec*/ 	.word	0xffffffff


	//   ....[5]....
        /*04f0*/ 	.word	0xffffffff


	//   ....[6]....
        /*04f4*/ 	.word	0xffffffff


	//   ....[7]....
        /*04f8*/ 	.word	0xffffffff


	//   ....[8]....
        /*04fc*/ 	.word	0xffffffff


	//   ....[9]....
        /*0500*/ 	.word	0xffffffff


	//   ....[10]....
        /*0504*/ 	.word	0xffffffff


	//   ....[11]....
        /*0508*/ 	.word	0xffffffff


	//   ....[12]....
        /*050c*/ 	.word	0xffffffff


	//   ....[13]....
        /*0510*/ 	.word	0xffffffff


	//   ....[14]....
        /*0514*/ 	.word	0xffffffff


	//   ....[15]....
        /*0518*/ 	.word	0xffffffff


	//   ....[16]....
        /*051c*/ 	.word	0xffffffff


	//   ....[17]....
        /*0520*/ 	.word	0xffffffff


	//   ....[18]....
        /*0524*/ 	.word	0xffffffff


	//   ....[19]....
        /*0528*/ 	.word	0xffffffff


	//   ....[20]....
        /*052c*/ 	.word	0xffffffff


	//   ....[21]....
        /*0530*/ 	.word	0xffffffff


	//   ....[22]....
        /*0534*/ 	.word	0xffffffff


	//   ....[23]....
        /*0538*/ 	.word	0xffffffff


	//   ....[24]....
        /*053c*/ 	.word	0xffffffff


	//   ....[25]....
        /*0540*/ 	.word	0xffffffff


	//   ....[26]....
        /*0544*/ 	.word	0xffffffff


	//   ....[27]....
        /*0548*/ 	.word	0xffffffff


	//   ....[28]....
        /*054c*/ 	.word	0xffffffff


	//   ....[29]....
        /*0550*/ 	.word	0xffffffff


	//   ....[30]....
        /*0554*/ 	.word	0xffffffff


	//   ....[31]....
        /*0558*/ 	.word	0xffffffff


	//   ....[32]....
        /*055c*/ 	.word	0xffffffff


	//   ....[33]....
        /*0560*/ 	.word	0xffffffff


	//   ....[34]....
        /*0564*/ 	.word	0xffffffff


	//   ....[35]....
        /*0568*/ 	.word	0xffffffff


	//   ....[36]....
        /*056c*/ 	.word	0xffffffff


	//   ....[37]....
        /*0570*/ 	.word	0xffffffff


	//   ....[38]....
        /*0574*/ 	.word	0xffffffff


	//   ....[39]....
        /*0578*/ 	.word	0xffffffff


	//   ....[40]....
        /*057c*/ 	.word	0xffffffff


	//   ....[41]....
        /*0580*/ 	.word	0xffffffff


	//   ....[42]....
        /*0584*/ 	.word	0xffffffff


	//   ....[43]....
        /*0588*/ 	.word	0xffffffff


	//   ....[44]....
        /*058c*/ 	.word	0xffffffff


	//   ....[45]....
        /*0590*/ 	.word	0xffffffff


	//   ....[46]....
        /*0594*/ 	.word	0xffffffff


	//   ....[47]....
        /*0598*/ 	.word	0xffffffff


	//   ....[48]....
        /*059c*/ 	.word	0xffffffff


	//   ....[49]....
        /*05a0*/ 	.word	0xffffffff


	//   ....[50]....
        /*05a4*/ 	.word	0xffffffff


	//   ....[51]....
        /*05a8*/ 	.word	0xffffffff


	//   ....[52]....
        /*05ac*/ 	.word	0xffffffff


	//   ....[53]....
        /*05b0*/ 	.word	0xffffffff


	//   ....[54]....
        /*05b4*/ 	.word	0xffffffff


	//   ....[55]....
        /*05b8*/ 	.word	0xffffffff


	//   ....[56]....
        /*05bc*/ 	.word	0xffffffff


	//   ....[57]....
        /*05c0*/ 	.word	0xffffffff


	//   ....[58]....
        /*05c4*/ 	.word	0xffffffff


	//   ....[59]....
        /*05c8*/ 	.word	0xffffffff


	//   ....[60]....
        /*05cc*/ 	.word	0xffffffff


	//   ....[61]....
        /*05d0*/ 	.word	0xffffffff


	//   ....[62]....
        /*05d4*/ 	.word	0xffffffff


	//   ....[63]....
        /*05d8*/ 	.word	0xffffffff


	//   ....[64]....
        /*05dc*/ 	.word	0xffffffff


	//   ....[65]....
        /*05e0*/ 	.word	0xffffffff


	//   ....[66]....
        /*05e4*/ 	.word	0xffffffff


	//   ....[67]....
        /*05e8*/ 	.word	0xffffffff


	//   ....[68]....
        /*05ec*/ 	.word	0xffffffff


	//   ....[69]....
        /*05f0*/ 	.word	0xffffffff


	//   ....[70]....
        /*05f4*/ 	.word	0xffffffff


	//   ....[71]....
        /*05f8*/ 	.word	0xffffffff


	//   ....[72]....
        /*05fc*/ 	.word	0xffffffff


	//   ....[73]....
        /*0600*/ 	.word	0xffffffff


	//   ....[74]....
        /*0604*/ 	.word	0xffffffff


	//   ....[75]....
        /*0608*/ 	.word	0xffffffff


	//   ....[76]....
        /*060c*/ 	.word	0xffffffff


	//   ....[77]....
        /*0610*/ 	.word	0xffffffff


	//   ....[78]....
        /*0614*/ 	.word	0xffffffff


	//   ....[79]....
        /*0618*/ 	.word	0xffffffff


	//   ....[80]....
        /*061c*/ 	.word	0xffffffff


	//   ....[81]....
        /*0620*/ 	.word	0xffffffff


	//   ....[82]....
        /*0624*/ 	.word	0xffffffff


	//   ....[83]....
        /*0628*/ 	.word	0xffffffff


	//   ....[84]....
        /*062c*/ 	.word	0xffffffff


	//   ....[85]....
        /*0630*/ 	.word	0xffffffff


	//   ....[86]....
        /*0634*/ 	.word	0xffffffff


	//   ....[87]....
        /*0638*/ 	.word	0xffffffff


	//   ....[88]....
        /*063c*/ 	.word	0xffffffff


	//   ....[89]....
        /*0640*/ 	.word	0xffffffff


	//   ....[90]....
        /*0644*/ 	.word	0xffffffff


	//   ....[91]....
        /*0648*/ 	.word	0xffffffff


	//   ....[92]....
        /*064c*/ 	.word	0xffffffff


	//   ....[93]....
        /*0650*/ 	.word	0xffffffff


	//   ....[94]....
        /*0654*/ 	.word	0xffffffff


	//   ....[95]....
        /*0658*/ 	.word	0xffffffff


	//   ....[96]....
        /*065c*/ 	.word	0xffffffff


	//   ....[97]....
        /*0660*/ 	.word	0xffffffff


	//   ....[98]....
        /*0664*/ 	.word	0xffffffff


	//   ....[99]....
        /*0668*/ 	.word	0xffffffff


	//   ....[100]....
        /*066c*/ 	.word	0xffffffff


	//   ....[101]....
        /*0670*/ 	.word	0xffffffff


	//   ....[102]....
        /*0674*/ 	.word	0xffffffff


	//   ....[103]....
        /*0678*/ 	.word	0xffffffff


	//   ....[104]....
        /*067c*/ 	.word	0xffffffff


	//   ....[105]....
        /*0680*/ 	.word	0xffffffff


	//   ....[106]....
        /*0684*/ 	.word	0xffffffff


	//   ....[107]....
        /*0688*/ 	.word	0xffffffff


	//   ....[108]....
        /*068c*/ 	.word	0xffffffff


	//   ....[109]....
        /*0690*/ 	.word	0xffffffff


	//   ....[110]....
        /*0694*/ 	.word	0xffffffff


	//   ....[111]....
        /*0698*/ 	.word	0xffffffff


	//   ....[112]....
        /*069c*/ 	.word	0xffffffff


	//   ....[113]....
        /*06a0*/ 	.word	0xffffffff


	//   ....[114]....
        /*06a4*/ 	.word	0xffffffff


	//   ....[115]....
        /*06a8*/ 	.word	0xffffffff


	//   ....[116]....
        /*06ac*/ 	.word	0xffffffff


	//   ....[117]....
        /*06b0*/ 	.word	0xffffffff


	//   ....[118]....
        /*06b4*/ 	.word	0xffffffff


	//   ....[119]....
        /*06b8*/ 	.word	0xffffffff


	//   ....[120]....
        /*06bc*/ 	.word	0xffffffff


	//   ....[121]....
        /*06c0*/ 	.word	0xffffffff


	//   ....[122]....
        /*06c4*/ 	.word	0xffffffff


	//   ....[123]....
        /*06c8*/ 	.word	0xffffffff


	//   ....[124]....
        /*06cc*/ 	.word	0xffffffff


	//   ....[125]....
        /*06d0*/ 	.word	0xffffffff


	//   ....[126]....
        /*06d4*/ 	.word	0xffffffff


	//   ....[127]....
        /*06d8*/ 	.word	0xffffffff


	//   ....[128]....
        /*06dc*/ 	.word	0xffffffff


	//   ....[129]....
        /*06e0*/ 	.word	0xffffffff


	//   ....[130]....
        /*06e4*/ 	.word	0xffffffff


	//   ....[131]....
        /*06e8*/ 	.word	0xffffffff


	//   ....[132]....
        /*06ec*/ 	.word	0xffffffff


	//   ....[133]....
        /*06f0*/ 	.word	0xffffffff


	//   ....[134]....
        /*06f4*/ 	.word	0xffffffff


	//   ....[135]....
        /*06f8*/ 	.word	0xffffffff


	//   ....[136]....
        /*06fc*/ 	.word	0xffffffff


	//   ....[137]....
        /*0700*/ 	.word	0xffffffff


	//   ....[138]....
        /*0704*/ 	.word	0xffffffff


	//   ....[139]....
        /*0708*/ 	.word	0xffffffff


	//   ....[140]....
        /*070c*/ 	.word	0xffffffff


	//   ....[141]....
        /*0710*/ 	.word	0xffffffff


	//   ....[142]....
        /*0714*/ 	.word	0xffffffff


	//   ....[143]....
        /*0718*/ 	.word	0xffffffff


	//   ....[144]....
        /*071c*/ 	.word	0xffffffff


	//   ....[145]....
        /*0720*/ 	.word	0xffffffff


	//   ....[146]....
        /*0724*/ 	.word	0xffffffff


	//   ....[147]....
        /*0728*/ 	.word	0xffffffff


	//   ....[148]....
        /*072c*/ 	.word	0xffffffff


	//   ....[149]....
        /*0730*/ 	.word	0xffffffff


	//   ....[150]....
        /*0734*/ 	.word	0xffffffff


	//   ....[151]....
        /*0738*/ 	.word	0xffffffff


	//   ....[152]....
        /*073c*/ 	.word	0xffffffff


	//   ....[153]....
        /*0740*/ 	.word	0xffffffff


	//   ....[154]....
        /*0744*/ 	.word	0xffffffff


	//   ....[155]....
        /*0748*/ 	.word	0xffffffff


	//   ....[156]....
        /*074c*/ 	.word	0xffffffff


	//   ....[157]....
        /*0750*/ 	.word	0xffffffff


	//   ....[158]....
        /*0754*/ 	.word	0xffffffff


	//   ....[159]....
        /*0758*/ 	.word	0xffffffff


	//   ....[160]....
        /*075c*/ 	.word	0xffffffff


	//   ....[161]....
        /*0760*/ 	.word	0xffffffff


	//   ....[162]....
        /*0764*/ 	.word	0xffffffff


	//   ....[163]....
        /*0768*/ 	.word	0xffffffff


	//   ....[164]....
        /*076c*/ 	.word	0xffffffff


	//   ....[165]....
        /*0770*/ 	.word	0xffffffff


	//   ....[166]....
        /*0774*/ 	.word	0xffffffff


	//   ....[167]....
        /*0778*/ 	.word	0xffffffff


	//   ....[168]....
        /*077c*/ 	.word	0xffffffff


	//   ....[169]....
        /*0780*/ 	.word	0xffffffff


	//   ....[170]....
        /*0784*/ 	.word	0xffffffff


	//   ....[171]....
        /*0788*/ 	.word	0xffffffff


	//   ....[172]....
        /*078c*/ 	.word	0xffffffff


	//   ....[173]....
        /*0790*/ 	.word	0xffffffff


	//   ....[174]....
        /*0794*/ 	.word	0xffffffff


	//   ....[175]....
        /*0798*/ 	.word	0xffffffff


	//   ....[176]....
        /*079c*/ 	.word	0xffffffff


	//   ....[177]....
        /*07a0*/ 	.word	0xffffffff


	//   ....[178]....
        /*07a4*/ 	.word	0xffffffff


	//   ....[179]....
        /*07a8*/ 	.word	0x0500000f


	//   ....[180]....
        /*07ac*/ 	.word	0x0500000f


	//   ....[181]....
        /*07b0*/ 	.word	0x0500000f


	//   ....[182]....
        /*07b4*/ 	.word	0x0500000f


	//   ....[183]....
        /*07b8*/ 	.word	0x0500000f


	//   ....[184]....
        /*07bc*/ 	.word	0x0500000f


	//   ....[185]....
        /*07c0*/ 	.word	0x0500000f


	//   ....[186]....
        /*07c4*/ 	.word	0x0500000f


	//   ....[187]....
        /*07c8*/ 	.word	0x0500000f


	//   ....[188]....
        /*07cc*/ 	.word	0x0500000f


	//   ....[189]....
        /*07d0*/ 	.word	0x0500000f


	//   ....[190]....
        /*07d4*/ 	.word	0x0500000f


	//   ....[191]....
        /*07d8*/ 	.word	0x0500000f


	//   ....[192]....
        /*07dc*/ 	.word	0x0500000f


	//   ....[193]....
        /*07e0*/ 	.word	0x0500000f


	//   ....[194]....
        /*07e4*/ 	.word	0x0500000f


	//   ....[195]....
        /*07e8*/ 	.word	0x0500000f


	//   ....[196]....
        /*07ec*/ 	.word	0x0500000f


	//   ....[197]....
        /*07f0*/ 	.word	0x0500000f


	//   ....[198]....
        /*07f4*/ 	.word	0x0500000f


	//   ....[199]....
        /*07f8*/ 	.word	0x0500000f


	//   ....[200]....
        /*07fc*/ 	.word	0x0500000f


	//   ....[201]....
        /*0800*/ 	.word	0x0500000f


	//   ....[202]....
        /*0804*/ 	.word	0x0500000f


	//   ....[203]....
        /*0808*/ 	.word	0x0500000f


	//   ....[204]....
        /*080c*/ 	.word	0x0500000f


	//   ....[205]....
        /*0810*/ 	.word	0x0500000f


	//   ....[206]....
        /*0814*/ 	.word	0x0500000f


	//   ....[207]....
        /*0818*/ 	.word	0x0500000f


	//   ....[208]....
        /*081c*/ 	.word	0x0500000f


	//   ....[209]....
        /*0820*/ 	.word	0x0500000f


	//   ....[210]....
        /*0824*/ 	.word	0x0500000f


	//   ....[211]....
        /*0828*/ 	.word	0x0500000f


	//   ....[212]....
        /*082c*/ 	.word	0x0500000f


	//   ....[213]....
        /*0830*/ 	.word	0x0500000f


	//   ....[214]....
        /*0834*/ 	.word	0x0500000f


	//   ....[215]....
        /*0838*/ 	.word	0x0500000f


	//   ....[216]....
        /*083c*/ 	.word	0x0500000f


	//   ....[217]....
        /*0840*/ 	.word	0x0500000f


	//   ....[218]....
        /*0844*/ 	.word	0x0500000f


	//   ....[219]....
        /*0848*/ 	.word	0x0500000f


	//   ....[220]....
        /*084c*/ 	.word	0x0500000f


	//   ....[221]....
        /*0850*/ 	.word	0x0500000f


	//   ....[222]....
        /*0854*/ 	.word	0x0500000f


	//   ....[223]....
        /*0858*/ 	.word	0x0500000f


	//   ....[224]....
        /*085c*/ 	.word	0x0500000f


	//   ....[225]....
        /*0860*/ 	.word	0x0500000f


	//   ....[226]....
        /*0864*/ 	.word	0x0500000f


	//   ....[227]....
        /*0868*/ 	.word	0x0500000f


	//   ....[228]....
        /*086c*/ 	.word	0x0500000f


	//   ....[229]....
        /*0870*/ 	.word	0x0500000f


	//   ....[230]....
        /*0874*/ 	.word	0x0500000f


	//   ....[231]....
        /*0878*/ 	.word	0x0500000f


	//   ....[232]....
        /*087c*/ 	.word	0x0500000f


	//   ....[233]....
        /*0880*/ 	.word	0x0500000f


	//   ....[234]....
        /*0884*/ 	.word	0x0500000f


	//   ....[235]....
        /*0888*/ 	.word	0x0500000f


	//   ....[236]....
        /*088c*/ 	.word	0x0500000f


	//   ....[237]....
        /*0890*/ 	.word	0x0500000f


	//   ....[238]....
        /*0894*/ 	.word	0x0500000f


	//   ....[239]....
        /*0898*/ 	.word	0x0500000f


	//   ....[240]....
        /*089c*/ 	.word	0x0500000f


	//   ....[241]....
        /*08a0*/ 	.word	0x0500000f


	//   ....[242]....
        /*08a4*/ 	.word	0x0500000f


	//   ....[243]....
        /*08a8*/ 	.word	0x0500000f


	//   ....[244]....
        /*08ac*/ 	.word	0x0500000f


	//   ....[245]....
        /*08b0*/ 	.word	0x0500000f


	//   ....[246]....
        /*08b4*/ 	.word	0x0500000f


	//   ....[247]....
        /*08b8*/ 	.word	0x0500000f


	//   ....[248]....
        /*08bc*/ 	.word	0x0500000f


	//   ....[249]....
        /*08c0*/ 	.word	0x0500000f


	//   ....[250]....
        /*08c4*/ 	.word	0x0500000f


	//   ....[251]....
        /*08c8*/ 	.word	0x0500000f


	//   ....[252]....
        /*08cc*/ 	.word	0x0500000f


	//   ....[253]....
        /*08d0*/ 	.word	0x0500000f


	//   ....[254]....
        /*08d4*/ 	.word	0x0500000f


	//   ....[255]....
        /*08d8*/ 	.word	0x0500000f


	//   ....[0]....
        /*08dc*/ 	.word	0x0500000f


	//   ....[1]....
        /*08e0*/ 	.word	0x0500000f


	//   ....[2]....
        /*08e4*/ 	.word	0x0500000f


	//   ....[3]....
        /*08e8*/ 	.word	0x0500000f


	//   ....[4]....
        /*08ec*/ 	.word	0x0500000f


	//   ....[5]....
        /*08f0*/ 	.word	0x0500000f


	//   ....[6]....
        /*08f4*/ 	.word	0x0500000f


	//   ....[7]....
        /*08f8*/ 	.word	0x0500000f


	//   ....[8]....
        /*08fc*/ 	.word	0x0500000f


	//   ....[9]....
        /*0900*/ 	.word	0x0500000f


	//   ....[10]....
        /*0904*/ 	.word	0x0500000f


	//   ....[11]....
        /*0908*/ 	.word	0x0500000f


	//   ....[12]....
        /*090c*/ 	.word	0x0500000f


	//   ....[13]....
        /*0910*/ 	.word	0x0500000f


	//   ....[14]....
        /*0914*/ 	.word	0x0500000f


	//   ....[15]....
        /*0918*/ 	.word	0x0500000f


	//   ....[16]....
        /*091c*/ 	.word	0x0500000f


	//   ....[17]....
        /*0920*/ 	.word	0x0500000f


	//   ....[18]....
        /*0924*/ 	.word	0x0500000f


	//   ....[19]....
        /*0928*/ 	.word	0x0500000f


	//   ....[20]....
        /*092c*/ 	.word	0x0500000f


	//   ....[21]....
        /*0930*/ 	.word	0x0500000f


	//   ....[22]....
        /*0934*/ 	.word	0x0500000f


	//   ....[23]....
        /*0938*/ 	.word	0x0500000f


	//   ....[24]....
        /*093c*/ 	.word	0x0500000f


	//   ....[25]....
        /*0940*/ 	.word	0x0500000f


	//   ....[26]....
        /*0944*/ 	.word	0x0500000f


	//   ....[27]....
        /*0948*/ 	.word	0x0500000f


	//   ....[28]....
        /*094c*/ 	.word	0x0500000f


	//   ....[29]....
        /*0950*/ 	.word	0x0500000f


	//   ....[30]....
        /*0954*/ 	.word	0x0500000f


	//   ....[31]....
        /*0958*/ 	.word	0x0500000f


	//   ....[32]....
        /*095c*/ 	.word	0x0500000f


	//   ....[33]....
        /*0960*/ 	.word	0x0500000f


	//   ....[34]....
        /*0964*/ 	.word	0x0500000f


	//----- nvinfo : EIATTR_COOP_GROUP_INSTR_OFFSETS
	.align		4
.L_821:
        /*0968*/ 	.byte	0x04, 0x28
        /*096a*/ 	.short	(.L_823 - .L_822)


	//   ....[0]....
.L_822:
        /*096c*/ 	.word	0x00000060


	//   ....[1]....
        /*0970*/ 	.word	0x00000140


	//   ....[2]....
        /*0974*/ 	.word	0x00000190


	//   ....[3]....
        /*0978*/ 	.word	0x000003c0


	//   ....[4]....
        /*097c*/ 	.word	0x00000520


	//   ....[5]....
        /*0980*/ 	.word	0x00000640


	//   ....[6]....
        /*0984*/ 	.word	0x000007a0


	//   ....[7]....
        /*0988*/ 	.word	0x00003760


	//   ....[8]....
        /*098c*/ 	.word	0x00003770


	//   ....[9]....
        /*0990*/ 	.word	0x00004c00


	//   ....[10]....
        /*0994*/ 	.word	0x00004c10


	//   ....[11]....
        /*0998*/ 	.word	0x00006ba0


	//   ....[12]....
        /*099c*/ 	.word	0x00006bb0


	//   ....[13]....
        /*09a0*/ 	.word	0x00008250


	//   ....[14]....
        /*09a4*/ 	.word	0x00008260


	//   ....[15]....
        /*09a8*/ 	.word	0x00009b40


	//   ....[16]....
        /*09ac*/ 	.word	0x00009b50


	//   ....[17]....
        /*09b0*/ 	.word	0x00009de0


	//   ....[18]....
        /*09b4*/ 	.word	0x00009df0


	//   ....[19]....
        /*09b8*/ 	.word	0x0000a300


	//   ....[20]....
        /*09bc*/ 	.word	0x0000a320


	//   ....[21]....
        /*09c0*/ 	.word	0x0000a570


	//   ....[22]....
        /*09c4*/ 	.word	0x0000a590


	//   ....[23]....
        /*09c8*/ 	.word	0x0000adb0


	//   ....[24]....
        /*09cc*/ 	.word	0x0000b520


	//   ....[25]....
        /*09d0*/ 	.word	0x0000b530


	//   ....[26]....
        /*09d4*/ 	.word	0x0000b540


	//   ....[27]....
        /*09d8*/ 	.word	0x0000b550


	//   ....[28]....
        /*09dc*/ 	.word	0x0000bd20


	//   ....[29]....
        /*09e0*/ 	.word	0x0000bd30


	//   ....[30]....
        /*09e4*/ 	.word	0x0000bd40


	//   ....[31]....
        /*09e8*/ 	.word	0x0000bd50


	//   ....[32]....
        /*09ec*/ 	.word	0x0000eac0


	//   ....[33]....
        /*09f0*/ 	.word	0x0000ead0


	//   ....[34]....
        /*09f4*/ 	.word	0x0000eae0


	//   ....[35]....
        /*09f8*/ 	.word	0x0000eaf0


	//   ....[36]....
        /*09fc*/ 	.word	0x0000f110


	//   ....[37]....
        /*0a00*/ 	.word	0x0000f120


	//   ....[38]....
        /*0a04*/ 	.word	0x0000f130


	//   ....[39]....
        /*0a08*/ 	.word	0x0000f140


	//   ....[40]....
        /*0a0c*/ 	.word	0x00012e90


	//   ....[41]....
        /*0a10*/ 	.word	0x00012ec0


	//   ....[42]....
        /*0a14*/ 	.word	0x00013470


	//   ....[43]....
        /*0a18*/ 	.word	0x00013570


	//   ....[44]....
        /*0a1c*/ 	.word	0x00013c20


	//   ....[45]....
        /*0a20*/ 	.word	0x00013d40


	//   ....[46]....
        /*0a24*/ 	.word	0x00015f80


	//   ....[47]....
        /*0a28*/ 	.word	0x00016000


	//   ....[48]....
        /*0a2c*/ 	.word	0x00016770


	//   ....[49]....
        /*0a30*/ 	.word	0x00016890


	//   ....[50]....
        /*0a34*/ 	.word	0x00016ca0


	//   ....[51]....
        /*0a38*/ 	.word	0x00016da0


	//   ....[52]....
        /*0a3c*/ 	.word	0x000194a0


	//   ....[53]....
        /*0a40*/ 	.word	0x000194b0


	//   ....[54]....
        /*0a44*/ 	.word	0x000194e0


	//   ....[55]....
        /*0a48*/ 	.word	0x000194f0


	//   ....[56]....
        /*0a4c*/ 	.word	0x0001aa60


	//   ....[57]....
        /*0a50*/ 	.word	0x0001aa90


	//   ....[58]....
        /*0a54*/ 	.word	0x0001ab40


	//   ....[59]....
        /*0a58*/ 	.word	0x0001ab70


	//   ....[60]....
        /*0a5c*/ 	.word	0x0001c1c0


	//   ....[61]....
        /*0a60*/ 	.word	0x0001c210


	//   ....[62]....
        /*0a64*/ 	.word	0x0001c250


	//   ....[63]....
        /*0a68*/ 	.word	0x0001c290


	//   ....[64]....
        /*0a6c*/ 	.word	0x0001c7b0


	//   ....[65]....
        /*0a70*/ 	.word	0x0001c7d0


	//   ....[66]....
        /*0a74*/ 	.word	0x0001cab0


	//   ....[67]....
        /*0a78*/ 	.word	0x0001cad0


	//   ....[68]....
        /*0a7c*/ 	.word	0x0001cbd0


	//   ....[69]....
        /*0a80*/ 	.word	0x0001cbf0


	//   ....[70]....
        /*0a84*/ 	.word	0x0001cd00


	//   ....[71]....
        /*0a88*/ 	.word	0x0001cd20


	//   ....[72]....
        /*0a8c*/ 	.word	0x0001d640


	//   ....[73]....
        /*0a90*/ 	.word	0x0001d660


	//   ....[74]....
        /*0a94*/ 	.word	0x0001d760


	//   ....[75]....
        /*0a98*/ 	.word	0x0001d780


	//   ....[76]....
        /*0a9c*/ 	.word	0x0001d880


	//   ....[77]....
        /*0aa0*/ 	.word	0x0001d8a0


	//   ....[78]....
        /*0aa4*/ 	.word	0x0001d9b0


	//   ....[79]....
        /*0aa8*/ 	.word	0x0001d9d0


	//   ....[80]....
        /*0aac*/ 	.word	0x0001db60


	//   ....[81]....
        /*0ab0*/ 	.word	0x0001dd30


	//   ....[82]....
        /*0ab4*/ 	.word	0x0001dd60


	//   ....[83]....
        /*0ab8*/ 	.word	0x0001dd90


	//   ....[84]....
        /*0abc*/ 	.word	0x0001ddc0


	//   ....[85]....
        /*0ac0*/ 	.word	0x0001ddf0


	//   ....[86]....
        /*0ac4*/ 	.word	0x0001de20


	//   ....[87]....
        /*0ac8*/ 	.word	0x0001df90


	//   ....[88]....
        /*0acc*/ 	.word	0x0001dfc0


	//   ....[89]....
        /*0ad0*/ 	.word	0x0001dff0


	//   ....[90]....
        /*0ad4*/ 	.word	0x0001e020


	//   ....[91]....
        /*0ad8*/ 	.word	0x0001e050


	//   ....[92]....
        /*0adc*/ 	.word	0x0001e080


	//   ....[93]....
        /*0ae0*/ 	.word	0x0001e110


	//   ....[94]....
        /*0ae4*/ 	.word	0x0001e170


	//   ....[95]....
        /*0ae8*/ 	.word	0x0001e200


	//   ....[96]....
        /*0aec*/ 	.word	0x0001f000


	//   ....[97]....
        /*0af0*/ 	.word	0x00021130


	//   ....[98]....
        /*0af4*/ 	.word	0x00021150


	//   ....[99]....
        /*0af8*/ 	.word	0x00021200


	//   ....[100]....
        /*0afc*/ 	.word	0x00021220


	//   ....[101]....
        /*0b00*/ 	.word	0x000212c0


	//   ....[102]....
        /*0b04*/ 	.word	0x000212e0


	//   ....[103]....
        /*0b08*/ 	.word	0x00021380


	//   ....[104]....
        /*0b0c*/ 	.word	0x000213a0


	//   ....[105]....
        /*0b10*/ 	.word	0x00021440


	//   ....[106]....
        /*0b14*/ 	.word	0x00021460


	//   ....[107]....
        /*0b18*/ 	.word	0x00021470


	//   ....[108]....
        /*0b1c*/ 	.word	0x00021500


	//   ....[109]....
        /*0b20*/ 	.word	0x00021c50


	//   ....[110]....
        /*0b24*/ 	.word	0x00021c80


	//   ....[111]....
        /*0b28*/ 	.word	0x00021ce0


	//   ....[112]....
        /*0b2c*/ 	.word	0x00021d40


	//   ....[113]....
        /*0b30*/ 	.word	0x00021d80


	//   ....[114]....
        /*0b34*/ 	.word	0x00021df0


	//   ....[115]....
        /*0b38*/ 	.word	0x00021e30


	//   ....[116]....
        /*0b3c*/ 	.word	0x00021ea0


	//   ....[117]....
        /*0b40*/ 	.word	0x00021ee0


	//   ....[118]....
        /*0b44*/ 	.word	0x00021f50


	//   ....[119]....
        /*0b48*/ 	.word	0x00021f90


	//   ....[120]....
        /*0b4c*/ 	.word	0x00022000


	//   ....[121]....
        /*0b50*/ 	.word	0x00022040


	//   ....[122]....
        /*0b54*/ 	.word	0x000220a0


	//   ....[123]....
        /*0b58*/ 	.word	0x000220c0


	//   ....[124]....
        /*0b5c*/ 	.word	0x000220f0


	//   ....[125]....
        /*0b60*/ 	.word	0x00022900


	//   ....[126]....
        /*0b64*/ 	.word	0x00022910


	//   ....[127]....
        /*0b68*/ 	.word	0x00022940


	//   ....[128]....
        /*0b6c*/ 	.word	0x00022990


	//   ....[129]....
        /*0b70*/ 	.word	0x000229a0


	//   ....[130]....
        /*0b74*/ 	.word	0x00022a00


	//   ....[131]....
        /*0b78*/ 	.word	0x00022a30


	//   ....[132]....
        /*0b7c*/ 	.word	0x00022a70


	//   ....[133]....
        /*0b80*/ 	.word	0x00022aa0


	//   ....[134]....
        /*0b84*/ 	.word	0x00022ae0


	//   ....[135]....
        /*0b88*/ 	.word	0x00022b10


	//   ....[136]....
        /*0b8c*/ 	.word	0x00022b50


	//   ....[137]....
        /*0b90*/ 	.word	0x00022df0


	//   ....[138]....
        /*0b94*/ 	.word	0x00022e10


	//   ....[139]....
        /*0b98*/ 	.word	0x00022e20


	//   ....[140]....
        /*0b9c*/ 	.word	0x00022eb0


	//   ....[141]....
        /*0ba0*/ 	.word	0x00022ec0


	//   ....[142]....
        /*0ba4*/ 	.word	0x00022f50


	//   ....[143]....
        /*0ba8*/ 	.word	0x00022f60


	//   ....[144]....
        /*0bac*/ 	.word	0x00022ff0


	//   ....[145]....
        /*0bb0*/ 	.word	0x00023000


	//   ....[146]....
        /*0bb4*/ 	.word	0x00023090


	//   ....[147]....
        /*0bb8*/ 	.word	0x000230a0


	//   ....[148]....
        /*0bbc*/ 	.word	0x000230b0


	//   ....[149]....
        /*0bc0*/ 	.word	0x000236b0


	//   ....[150]....
        /*0bc4*/ 	.word	0x000236f0


	//   ....[151]....
        /*0bc8*/ 	.word	0x00023720


	//   ....[152]....
        /*0bcc*/ 	.word	0x00023760


	//   ....[153]....
        /*0bd0*/ 	.word	0x000237f0


	//   ....[154]....
        /*0bd4*/ 	.word	0x00023810


	//   ....[155]....
        /*0bd8*/ 	.word	0x00023890


	//   ....[156]....
        /*0bdc*/ 	.word	0x000238c0


	//   ....[157]....
        /*0be0*/ 	.word	0x00023930


	//   ....[158]....
        /*0be4*/ 	.word	0x00023960


	//   ....[159]....
        /*0be8*/ 	.word	0x00023990


	//   ....[160]....
        /*0bec*/ 	.word	0x000239e0


	//   ....[161]....
        /*0bf0*/ 	.word	0x00023de0


	//   ....[162]....
        /*0bf4*/ 	.word	0x00023e10


	//   ....[163]....
        /*0bf8*/ 	.word	0x00023e40


	//   ....[164]....
        /*0bfc*/ 	.word	0x00023e70


	//   ....[165]....
        /*0c00*/ 	.word	0x00023ea0


	//   ....[166]....
        /*0c04*/ 	.word	0x00023ed0


	//   ....[167]....
        /*0c08*/ 	.word	0x00023f00


	//   ....[168]....
        /*0c0c*/ 	.word	0x00023f30


	//   ....[169]....
        /*0c10*/ 	.word	0x000240b0


	//   ....[170]....
        /*0c14*/ 	.word	0x000240e0


	//   ....[171]....
        /*0c18*/ 	.word	0x00024110


	//   ....[172]....
        /*0c1c*/ 	.word	0x00024140


	//   ....[173]....
        /*0c20*/ 	.word	0x00024170


	//   ....[174]....
        /*0c24*/ 	.word	0x000241a0


	//   ....[175]....
        /*0c28*/ 	.word	0x00024260


	//   ....[176]....
        /*0c2c*/ 	.word	0x00024280


	//   ....[177]....
        /*0c30*/ 	.word	0x000242f0


	//   ....[178]....
        /*0c34*/ 	.word	0x00024990


	//   ....[179]....
        /*0c38*/ 	.word	0x00024cd0


	//   ....[180]....
        /*0c3c*/ 	.word	0x00024d60


	//   ....[181]....
        /*0c40*/ 	.word	0x00024e00


	//   ....[182]....
        /*0c44*/ 	.word	0x00024e90


	//   ....[183]....
        /*0c48*/ 	.word	0x00024f80


	//   ....[184]....
        /*0c4c*/ 	.word	0x00025010


	//   ....[185]....
        /*0c50*/ 	.word	0x000250b0


	//   ....[186]....
        /*0c54*/ 	.word	0x00025140


	//   ....[187]....
        /*0c58*/ 	.word	0x00025230


	//   ....[188]....
        /*0c5c*/ 	.word	0x000252c0


	//   ....[189]....
        /*0c60*/ 	.word	0x00025360


	//   ....[190]....
        /*0c64*/ 	.word	0x000253f0


	//   ....[191]....
        /*0c68*/ 	.word	0x000254e0


	//   ....[192]....
        /*0c6c*/ 	.word	0x00025570


	//   ....[193]....
        /*0c70*/ 	.word	0x000255c0


	//   ....[194]....
        /*0c74*/ 	.word	0x00025610


	//   ....[195]....
        /*0c78*/ 	.word	0x000256a0


	//   ....[196]....
        /*0c7c*/ 	.word	0x00025730


	//   ....[197]....
        /*0c80*/ 	.word	0x00025780


	//   ....[198]....
        /*0c84*/ 	.word	0x000257d0


	//   ....[199]....
        /*0c88*/ 	.word	0x000258c0


	//   ....[200]....
        /*0c8c*/ 	.word	0x00025950


	//   ....[201]....
        /*0c90*/ 	.word	0x000259a0


	//   ....[202]....
        /*0c94*/ 	.word	0x000259f0


	//   ....[203]....
        /*0c98*/ 	.word	0x00025a80


	//   ....[204]....
        /*0c9c*/ 	.word	0x00025b10


	//   ....[205]....
        /*0ca0*/ 	.word	0x00025b60


	//   ....[206]....
        /*0ca4*/ 	.word	0x00025bb0


	//   ....[207]....
        /*0ca8*/ 	.word	0x00025eb0


	//   ....[208]....
        /*0cac*/ 	.word	0x00026190


	//   ....[209]....
        /*0cb0*/ 	.word	0x00026280


	//   ....[210]....
        /*0cb4*/ 	.word	0x00026320


	//   ....[211]....
        /*0cb8*/ 	.word	0x00026380


	//   ....[212]....
        /*0cbc*/ 	.word	0x00026490


	//   ....[213]....
        /*0cc0*/ 	.word	0x00026500


	//   ....[214]....
        /*0cc4*/ 	.word	0x00026610


	//   ....[215]....
        /*0cc8*/ 	.word	0x00026680


	//   ....[216]....
        /*0ccc*/ 	.word	0x00026790


	//   ....[217]....
        /*0cd0*/ 	.word	0x00026800


	//   ....[218]....
        /*0cd4*/ 	.word	0x00026910


	//   ....[219]....
        /*0cd8*/ 	.word	0x00026980


	//   ....[220]....
        /*0cdc*/ 	.word	0x00026a60


	//   ....[221]....
        /*0ce0*/ 	.word	0x00026b60


	//   ....[222]....
        /*0ce4*/ 	.word	0x00026bd0


	//   ....[223]....
        /*0ce8*/ 	.word	0x00026c50


	//   ....[224]....
        /*0cec*/ 	.word	0x00026d20


	//   ....[225]....
        /*0cf0*/ 	.word	0x00026da0


	//   ....[226]....
        /*0cf4*/ 	.word	0x00026e80


	//   ....[227]....
        /*0cf8*/ 	.word	0x00026f00


	//   ....[228]....
        /*0cfc*/ 	.word	0x00026fe0


	//   ....[229]....
        /*0d00*/ 	.word	0x00027060


	//   ....[230]....
        /*0d04*/ 	.word	0x00027140


	//   ....[231]....
        /*0d08*/ 	.word	0x000271c0


	//   ....[232]....
        /*0d0c*/ 	.word	0x000272a0


	//   ....[233]....
        /*0d10*/ 	.word	0x00027320


	//   ....[234]....
        /*0d14*/ 	.word	0x000273f0


	//   ....[235]....
        /*0d18*/ 	.word	0x00027470


	//   ....[236]....
        /*0d1c*/ 	.word	0x00027530


	//   ....[237]....
        /*0d20*/ 	.word	0x00027660


	//   ....[238]....
        /*0d24*/ 	.word	0x00027720


	//   ....[239]....
        /*0d28*/ 	.word	0x00027790


	//   ....[240]....
        /*0d2c*/ 	.word	0x000278a0


	//   ....[241]....
        /*0d30*/ 	.word	0x00027900


	//   ....[242]....
        /*0d34*/ 	.word	0x000279d0


	//   ....[243]....
        /*0d38*/ 	.word	0x00027a30


	//   ....[244]....
        /*0d3c*/ 	.word	0x00027b00


	//   ....[245]....
        /*0d40*/ 	.word	0x00027b60


	//   ....[246]....
        /*0d44*/ 	.word	0x00027c30


	//   ....[247]....
        /*0d48*/ 	.word	0x00027d20


	//   ....[248]....
        /*0d4c*/ 	.word	0x00027db0


	//   ....[249]....
        /*0d50*/ 	.word	0x00027ea0


	//   ....[250]....
        /*0d54*/ 	.word	0x00027f40


	//   ....[251]....
        /*0d58*/ 	.word	0x00027fa0


	//   ....[252]....
        /*0d5c*/ 	.word	0x000280a0


	//   ....[253]....
        /*0d60*/ 	.word	0x00028100


	//   ....[254]....
        /*0d64*/ 	.word	0x00028200


	//   ....[255]....
        /*0d68*/ 	.word	0x00028260


	//   ....[0]....
        /*0d6c*/ 	.word	0x00028360


	//   ....[1]....
        /*0d70*/ 	.word	0x000283c0


	//   ....[2]....
        /*0d74*/ 	.word	0x000284c0


	//   ....[3]....
        /*0d78*/ 	.word	0x00028520


	//   ....[4]....
        /*0d7c*/ 	.word	0x000285f0


	//   ....[5]....
        /*0d80*/ 	.word	0x00028730


	//   ....[6]....
        /*0d84*/ 	.word	0x000287e0


	//   ....[7]....
        /*0d88*/ 	.word	0x000288b0


	//   ....[8]....
        /*0d8c*/ 	.word	0x00028980


	//   ....[9]....
        /*0d90*/ 	.word	0x000289e0


	//   ....[10]....
        /*0d94*/ 	.word	0x00028ad0


	//   ....[11]....
        /*0d98*/ 	.word	0x00028b30


	//   ....[12]....
        /*0d9c*/ 	.word	0x00028c20


	//   ....[13]....
        /*0da0*/ 	.word	0x00028c80


	//   ....[14]....
        /*0da4*/ 	.word	0x00028d70


	//   ....[15]....
        /*0da8*/ 	.word	0x00028dd0


	//   ....[16]....
        /*0dac*/ 	.word	0x00028eb0


	//   ....[17]....
        /*0db0*/ 	.word	0x00028f40


	//   ....[18]....
        /*0db4*/ 	.word	0x00028fe0


	//   ....[19]....
        /*0db8*/ 	.word	0x00029100


	//   ....[20]....
        /*0dbc*/ 	.word	0x00029170


	//   ....[21]....
        /*0dc0*/ 	.word	0x000291e0


	//   ....[22]....
        /*0dc4*/ 	.word	0x00029250


	//   ....[23]....
        /*0dc8*/ 	.word	0x000292c0


	//   ....[24]....
        /*0dcc*/ 	.word	0x00029340


	//   ....[25]....
        /*0dd0*/ 	.word	0x000293d0


	//   ....[26]....
        /*0dd4*/ 	.word	0x00029460


	//   ....[27]....
        /*0dd8*/ 	.word	0x000294d0


	//   ....[28]....
        /*0ddc*/ 	.word	0x00029540


	//   ....[29]....
        /*0de0*/ 	.word	0x000295b0


	//   ....[30]....
        /*0de4*/ 	.word	0x00029630


	//   ....[31]....
        /*0de8*/ 	.word	0x000296a0


	//   ....[32]....
        /*0dec*/ 	.word	0x00029740


	//   ....[33]....
        /*0df0*/ 	.word	0x000297d0


	//   ....[34]....
        /*0df4*/ 	.word	0x000298f0


	//----- nvinfo : EIATTR_REG_RECONFIG
	.align		4
.L_823:
        /*0df8*/ 	.byte	0x01, 0x54
	.zero		2


	//----- nvinfo : EIATTR_SYSCALL_OFFSETS
	.align		4
        /*0dfc*/ 	.byte	0x04, 0x46
        /*0dfe*/ 	.short	(.L_825 - .L_824)


	//   ....[0]....
.L_824:
        /*0e00*/ 	.word	0x00001bc0


	//   ....[1]....
        /*0e04*/ 	.word	0x00001d10


	//   ....[2]....
        /*0e08*/ 	.word	0x0000af50


	//   ....[3]....
        /*0e0c*/ 	.word	0x0000b280


	//   ....[4]....
        /*0e10*/ 	.word	0x00020710


	//   ....[5]....
        /*0e14*/ 	.word	0x00020860


	//   ....[6]....
        /*0e18*/ 	.word	0x00020950


	//   ....[7]....
        /*0e1c*/ 	.word	0x000218c0


	//----- nvinfo : EIATTR_MBARRIER_INSTR_OFFSETS
	.align		4
.L_825:
        /*0e20*/ 	.byte	0x04, 0x39
        /*0e22*/ 	.short	(.L_827 - .L_826)


	//   ....[0]....
.L_826:
        /*0e24*/ 	.word	0x00000270
        /*0e28*/ 	.word	0x000000ff
        /*0e2c*/ 	.word	0x00030800
        /*0e30*/ 	.short	0x0100
        /*0e32*/ 	.byte	0x08
	.zero		1


	//   ....[1]....
        /*0e34*/ 	.word	0x00000280
        /*0e38*/ 	.word	0x000000ff
        /*0e3c*/ 	.word	0x00030820
        /*0e40*/ 	.short	0x0100
        /*0e42*/ 	.byte	0x08
	.zero		1


	//   ....[2]....
        /*0e44*/ 	.word	0x00000370
        /*0e48*/ 	.word	0x000000ff
        /*0e4c*/ 	.word	0x00030830
        /*0e50*/ 	.short	0x0100
        /*0e52*/ 	.byte	0x08
	.zero		1


	//   ....[3]....
        /*0e54*/ 	.word	0x00000380
        /*0e58*/ 	.word	0x000000ff
        /*0e5c*/ 	.word	0x00030840
        /*0e60*/ 	.short	0x0100
        /*0e62*/ 	.byte	0x08
	.zero		1


	//   ....[4]....
        /*0e64*/ 	.word	0x00000390
        /*0e68*/ 	.word	0x000000ff
        /*0e6c*/ 	.word	0x00030838
        /*0e70*/ 	.short	0x0100
        /*0e72*/ 	.byte	0x08
	.zero		1


	//   ....[5]....
        /*0e74*/ 	.word	0x000003a0
        /*0e78*/ 	.word	0x000000ff
        /*0e7c*/ 	.word	0x00030848
        /*0e80*/ 	.short	0x0100
        /*0e82*/ 	.byte	0x08
	.zero		1


	//   ....[6]....
        /*0e84*/ 	.word	0x000004d0
        /*0e88*/ 	.word	0x000000ff
        /*0e8c*/ 	.word	0x00030850
        /*0e90*/ 	.short	0x0100
        /*0e92*/ 	.byte	0x08
	.zero		1


	//   ....[7]....
        /*0e94*/ 	.word	0x000004e0
        /*0e98*/ 	.word	0x000000ff
        /*0e9c*/ 	.word	0x00030860
        /*0ea0*/ 	.short	0x0100
        /*0ea2*/ 	.byte	0x08
	.zero		1


	//   ....[8]....
        /*0ea4*/ 	.word	0x000004f0
        /*0ea8*/ 	.word	0x000000ff
        /*0eac*/ 	.word	0x00030858
        /*0eb0*/ 	.short	0x0100
        /*0eb2*/ 	.byte	0x08
	.zero		1


	//   ....[9]....
        /*0eb4*/ 	.word	0x00000500
        /*0eb8*/ 	.word	0x000000ff
        /*0ebc*/ 	.word	0x00030868
        /*0ec0*/ 	.short	0x0100
        /*0ec2*/ 	.byte	0x08
	.zero		1


	//   ....[10]....
        /*0ec4*/ 	.word	0x000005f0
        /*0ec8*/ 	.word	0x000000ff
        /*0ecc*/ 	.word	0x00030870
        /*0ed0*/ 	.short	0x0100
        /*0ed2*/ 	.byte	0x06
	.zero		1


	//   ....[11]....
        /*0ed4*/ 	.word	0x00000600
        /*0ed8*/ 	.word	0x000000ff
        /*0edc*/ 	.word	0x00030880
        /*0ee0*/ 	.short	0x0100
        /*0ee2*/ 	.byte	0x06
	.zero		1


	//   ....[12]....
        /*0ee4*/ 	.word	0x00000610
        /*0ee8*/ 	.word	0x000000ff
        /*0eec*/ 	.word	0x00030878
        /*0ef0*/ 	.short	0x0100
        /*0ef2*/ 	.byte	0x06
	.zero		1


	//   ....[13]....
        /*0ef4*/ 	.word	0x00000620
        /*0ef8*/ 	.word	0x000000ff
        /*0efc*/ 	.word	0x00030888
        /*0f00*/ 	.short	0x0100
        /*0f02*/ 	.byte	0x06
	.zero		1


	//   ....[14]....
        /*0f04*/ 	.word	0x00000750
        /*0f08*/ 	.word	0x000000ff
        /*0f0c*/ 	.word	0x00030890
        /*0f10*/ 	.short	0x0100
        /*0f12*/ 	.byte	0x08
	.zero		1


	//   ....[15]....
        /*0f14*/ 	.word	0x00000760
        /*0f18*/ 	.word	0x000000ff
        /*0f1c*/ 	.word	0x000308a0
        /*0f20*/ 	.short	0x0100
        /*0f22*/ 	.byte	0x08
	.zero		1


	//   ....[16]....
        /*0f24*/ 	.word	0x00000770
        /*0f28*/ 	.word	0x000000ff
        /*0f2c*/ 	.word	0x00030898
        /*0f30*/ 	.short	0x0100
        /*0f32*/ 	.byte	0x08
	.zero		1


	//   ....[17]....
        /*0f34*/ 	.word	0x00000780
        /*0f38*/ 	.word	0x000000ff
        /*0f3c*/ 	.word	0x000308a8
        /*0f40*/ 	.short	0x0100
        /*0f42*/ 	.byte	0x08
	.zero		1


	//   ....[18]....
        /*0f44*/ 	.word	0x000008b0
        /*0f48*/ 	.word	0x000000ff
        /*0f4c*/ 	.word	0x000308b0
        /*0f50*/ 	.short	0x0100
        /*0f52*/ 	.byte	0x08
	.zero		1


	//   ....[19]....
        /*0f54*/ 	.word	0x000008c0
        /*0f58*/ 	.word	0x000000ff
        /*0f5c*/ 	.word	0x000308c0
        /*0f60*/ 	.short	0x0100
        /*0f62*/ 	.byte	0x08
	.zero		1


	//   ....[20]....
        /*0f64*/ 	.word	0x000008d0
        /*0f68*/ 	.word	0x000000ff
        /*0f6c*/ 	.word	0x000308b8
        /*0f70*/ 	.short	0x0100
        /*0f72*/ 	.byte	0x08
	.zero		1


	//   ....[21]....
        /*0f74*/ 	.word	0x000008e0
        /*0f78*/ 	.word	0x000000ff
        /*0f7c*/ 	.word	0x000308c8
        /*0f80*/ 	.short	0x0100
        /*0f82*/ 	.byte	0x08
	.zero		1


	//   ....[22]....
        /*0f84*/ 	.word	0x00003710
        /*0f88*/ 	.word	0x00000058
        /*0f8c*/ 	.word	0x00030890
        /*0f90*/ 	.short	0x010a
        /*0f92*/ 	.byte	0x3f
	.zero		1


	//   ....[23]....
        /*0f94*/ 	.word	0x00006b40
        /*0f98*/ 	.word	0x00000058
        /*0f9c*/ 	.word	0x00030890
        /*0fa0*/ 	.short	0x010a
        /*0fa2*/ 	.byte	0x3f
	.zero		1


	//   ....[24]....
        /*0fa4*/ 	.word	0x00009980
        /*0fa8*/ 	.word	0x00000058
        /*0fac*/ 	.word	0x00030890
        /*0fb0*/ 	.short	0x010a
        /*0fb2*/ 	.byte	0x3f
	.zero		1


	//   ....[25]....
        /*0fb4*/ 	.word	0x0000a140
        /*0fb8*/ 	.word	0x0000000b
        /*0fbc*/ 	.word	0x00000000
        /*0fc0*/ 	.short	0x0101
        /*0fc2*/ 	.byte	0x3f
	.zero		1


	//   ....[26]....
        /*0fc4*/ 	.word	0x0000a180
        /*0fc8*/ 	.word	0x00000058
        /*0fcc*/ 	.word	0x000308b0
        /*0fd0*/ 	.short	0x010a
        /*0fd2*/ 	.byte	0x3f
	.zero		1


	//   ....[27]....
        /*0fd4*/ 	.word	0x0000a890
        /*0fd8*/ 	.word	0x00000058
        /*0fdc*/ 	.word	0x00000000
        /*0fe0*/ 	.short	0x0101
        /*0fe2*/ 	.byte	0x3f
	.zero		1


	//   ....[28]....
        /*0fe4*/ 	.word	0x0000afe0
        /*0fe8*/ 	.word	0x00000002
        /*0fec*/ 	.word	0x00030800
        /*0ff0*/ 	.short	0x010a
        /*0ff2*/ 	.byte	0x3f
	.zero		1


	//   ....[29]....
        /*0ff4*/ 	.word	0x0000b030
        /*0ff8*/ 	.word	0x00000002
        /*0ffc*/ 	.word	0x00030800
        /*1000*/ 	.short	0x010a
        /*1002*/ 	.byte	0x3f
	.zero		1


	//   ....[30]....
        /*1004*/ 	.word	0x0000c4b0
        /*1008*/ 	.word	0x00000002
        /*100c*/ 	.word	0x00030800
        /*1010*/ 	.short	0x010a
        /*1012*/ 	.byte	0x3f
	.zero		1


	//   ....[31]....
        /*1014*/ 	.word	0x0000f630
        /*1018*/ 	.word	0x00000002
        /*101c*/ 	.word	0x00030800
        /*1020*/ 	.short	0x010a
        /*1022*/ 	.byte	0x3f
	.zero		1


	//   ....[32]....
        /*1024*/ 	.word	0x00011e80
        /*1028*/ 	.word	0x00000005
        /*102c*/ 	.word	0x00030830
        /*1030*/ 	.short	0x010a
        /*1032*/ 	.byte	0x3f
	.zero		1


	//   ....[33]....
        /*1034*/ 	.word	0x00011ec0
        /*1038*/ 	.word	0x00000005
        /*103c*/ 	.word	0x00030830
        /*1040*/ 	.short	0x010a
        /*1042*/ 	.byte	0x3f
	.zero		1


	//   ....[34]....
        /*1044*/ 	.word	0x00013c10
        /*1048*/ 	.word	0x00000022
        /*104c*/ 	.word	0x00000000
        /*1050*/ 	.short	0x0101
        /*1052*/ 	.byte	0x3f
	.zero		1


	//   ....[35]....
        /*1054*/ 	.word	0x000148a0
        /*1058*/ 	.word	0x0000000d
        /*105c*/ 	.word	0x00030830
        /*1060*/ 	.short	0x010a
        /*1062*/ 	.byte	0x3f
	.zero		1


	//   ....[36]....
        /*1064*/ 	.word	0x00014920
        /*1068*/ 	.word	0x0000000d
        /*106c*/ 	.word	0x00030830
        /*1070*/ 	.short	0x010a
        /*1072*/ 	.byte	0x3f
	.zero		1


	//   ....[37]....
        /*1074*/ 	.word	0x000157b0
        /*1078*/ 	.word	0x0000000f
        /*107c*/ 	.word	0x00030850
        /*1080*/ 	.short	0x010a
        /*1082*/ 	.byte	0x3f
	.zero		1


	//   ....[38]....
        /*1084*/ 	.word	0x00015800
        /*1088*/ 	.word	0x0000000f
        /*108c*/ 	.word	0x00030850
        /*1090*/ 	.short	0x010a
        /*1092*/ 	.byte	0x3f
	.zero		1


	//   ....[39]....
        /*1094*/ 	.word	0x00015dc0
        /*1098*/ 	.word	0x0000000d
        /*109c*/ 	.word	0x00000000
        /*10a0*/ 	.short	0x0101
        /*10a2*/ 	.byte	0x3f
	.zero		1


	//   ....[40]....
        /*10a4*/ 	.word	0x00017660
        /*10a8*/ 	.word	0x0000000f
        /*10ac*/ 	.word	0x00000000
        /*10b0*/ 	.short	0x0101
        /*10b2*/ 	.byte	0x3f
	.zero		1


	//   ....[41]....
        /*10b4*/ 	.word	0x00017920
        /*10b8*/ 	.word	0x00000000
        /*10bc*/ 	.word	0x00030830
        /*10c0*/ 	.short	0x010a
        /*10c2*/ 	.byte	0x3f
	.zero		1


	//   ....[42]....
        /*10c4*/ 	.word	0x000179a0
        /*10c8*/ 	.word	0x00000000
        /*10cc*/ 	.word	0x00030830
        /*10d0*/ 	.short	0x010a
        /*10d2*/ 	.byte	0x3f
	.zero		1


	//   ....[43]....
        /*10d4*/ 	.word	0x00018810
        /*10d8*/ 	.word	0x0000000f
        /*10dc*/ 	.word	0x00030850
        /*10e0*/ 	.short	0x010a
        /*10e2*/ 	.byte	0x3f
	.zero		1


	//   ....[44]....
        /*10e4*/ 	.word	0x00018860
        /*10e8*/ 	.word	0x0000000f
        /*10ec*/ 	.word	0x00030850
        /*10f0*/ 	.short	0x010a
        /*10f2*/ 	.byte	0x3f
	.zero		1


	//   ....[45]....
        /*10f4*/ 	.word	0x000196f0
        /*10f8*/ 	.word	0x0000007e
        /*10fc*/ 	.word	0x00000000
        /*1100*/ 	.short	0x0101
        /*1102*/ 	.byte	0x3f
	.zero		1


	//   ....[46]....
        /*1104*/ 	.word	0x00019f90
        /*1108*/ 	.word	0x0000000f
        /*110c*/ 	.word	0x00000000
        /*1110*/ 	.short	0x0101
        /*1112*/ 	.byte	0x3f
	.zero		1


	//   ....[47]....
        /*1114*/ 	.word	0x0001a780
        /*1118*/ 	.word	0x0000000a
        /*111c*/ 	.word	0x00030850
        /*1120*/ 	.short	0x010a
        /*1122*/ 	.byte	0x3f
	.zero		1


	//   ....[48]....
        /*1124*/ 	.word	0x0001a820
        /*1128*/ 	.word	0x0000000a
        /*112c*/ 	.word	0x00030850
        /*1130*/ 	.short	0x010a
        /*1132*/ 	.byte	0x3f
	.zero		1


	//   ....[49]....
        /*1134*/ 	.word	0x0001ad30
        /*1138*/ 	.word	0x0000000a
        /*113c*/ 	.word	0x00000000
        /*1140*/ 	.short	0x0101
        /*1142*/ 	.byte	0x3f
	.zero		1


	//   ....[50]....
        /*1144*/ 	.word	0x0001c9b0
        /*1148*/ 	.word	0x00000000
        /*114c*/ 	.word	0x00000000
        /*1150*/ 	.short	0x0101
        /*1152*/ 	.byte	0x3f
	.zero		1


	//   ....[51]....
        /*1154*/ 	.word	0x0001f0e0
        /*1158*/ 	.word	0x00000016
        /*115c*/ 	.word	0x00030820
        /*1160*/ 	.short	0x010a
        /*1162*/ 	.byte	0x3f
	.zero		1


	//   ....[52]....
        /*1164*/ 	.word	0x0001f170
        /*1168*/ 	.word	0x0000000b
        /*116c*/ 	.word	0x000308a0
        /*1170*/ 	.short	0x010a
        /*1172*/ 	.byte	0x3f
	.zero		1


	//   ....[53]....
        /*1174*/ 	.word	0x0001f5c0
        /*1178*/ 	.word	0x0000000b
        /*117c*/ 	.word	0x000308c0
        /*1180*/ 	.short	0x010a
        /*1182*/ 	.byte	0x3f
	.zero		1


	//   ....[54]....
        /*1184*/ 	.word	0x0001fad0
        /*1188*/ 	.word	0x0000000a
        /*118c*/ 	.word	0x000308a0
        /*1190*/ 	.short	0x010a
        /*1192*/ 	.byte	0x3f
	.zero		1


	//   ....[55]....
        /*1194*/ 	.word	0x0001ff10
        /*1198*/ 	.word	0x0000000a
        /*119c*/ 	.word	0x000308c0
        /*11a0*/ 	.short	0x010a
        /*11a2*/ 	.byte	0x3f
	.zero		1


	//   ....[56]....
        /*11a4*/ 	.word	0x00020f00
        /*11a8*/ 	.word	0x00000007
        /*11ac*/ 	.word	0x00030840
        /*11b0*/ 	.short	0x010a
        /*11b2*/ 	.byte	0x3f
	.zero		1


	//   ....[57]....
        /*11b4*/ 	.word	0x000215c0
        /*11b8*/ 	.word	0x00000007
        /*11bc*/ 	.word	0x00030830
        /*11c0*/ 	.short	0x0107
        /*11c2*/ 	.byte	0x3f
	.zero		1


	//   ....[58]....
        /*11c4*/ 	.word	0x00021690
        /*11c8*/ 	.word	0x00000007
        /*11cc*/ 	.word	0x00030830
        /*11d0*/ 	.short	0x0101
        /*11d2*/ 	.byte	0x3f
	.zero		1


	//   ....[59]....
        /*11d4*/ 	.word	0x00022210
        /*11d8*/ 	.word	0x00000016
        /*11dc*/ 	.word	0x00030800
        /*11e0*/ 	.short	0x0107
        /*11e2*/ 	.byte	0x3f
	.zero		1


	//   ....[60]....
        /*11e4*/ 	.word	0x00022310
        /*11e8*/ 	.word	0x00000016
        /*11ec*/ 	.word	0x00030800
        /*11f0*/ 	.short	0x0101
        /*11f2*/ 	.byte	0x3f
	.zero		1


	//   ....[61]....
        /*11f4*/ 	.word	0x00022330
        /*11f8*/ 	.word	0x00000016
        /*11fc*/ 	.word	0x00030820
        /*1200*/ 	.short	0x010a
        /*1202*/ 	.byte	0x3f
	.zero		1


	//   ....[62]....
        /*1204*/ 	.word	0x00022700
        /*1208*/ 	.word	0x00000007
        /*120c*/ 	.word	0x00030840
        /*1210*/ 	.short	0x010a
        /*1212*/ 	.byte	0x3f
	.zero		1


	//   ....[63]....
        /*1214*/ 	.word	0x00022c10
        /*1218*/ 	.word	0x00000007
        /*121c*/ 	.word	0x00030830
        /*1220*/ 	.short	0x0107
        /*1222*/ 	.byte	0x3f
	.zero		1


	//   ....[64]....
        /*1224*/ 	.word	0x00022cd0
        /*1228*/ 	.word	0x00000007
        /*122c*/ 	.word	0x00030830
        /*1230*/ 	.short	0x0101
        /*1232*/ 	.byte	0x3f
	.zero		1


	//   ....[65]....
        /*1234*/ 	.word	0x00022d30
        /*1238*/ 	.word	0x00000006
        /*123c*/ 	.word	0x00030860
        /*1240*/ 	.short	0x010a
        /*1242*/ 	.byte	0x3f
	.zero		1


	//   ....[66]....
        /*1244*/ 	.word	0x00023290
        /*1248*/ 	.word	0x00000006
        /*124c*/ 	.word	0x00030850
        /*1250*/ 	.short	0x0107
        /*1252*/ 	.byte	0x3f
	.zero		1


	//   ....[67]....
        /*1254*/ 	.word	0x000233f0
        /*1258*/ 	.word	0x00000006
        /*125c*/ 	.word	0x00030850
        /*1260*/ 	.short	0x0101
        /*1262*/ 	.byte	0x3f
	.zero		1


	//   ....[68]....
        /*1264*/ 	.word	0x00023600
        /*1268*/ 	.word	0x00000000
        /*126c*/ 	.word	0x00030860
        /*1270*/ 	.short	0x010a
        /*1272*/ 	.byte	0x3f
	.zero		1


	//   ....[69]....
        /*1274*/ 	.word	0x00023b10
        /*1278*/ 	.word	0x00000000
        /*127c*/ 	.word	0x00030850
        /*1280*/ 	.short	0x0107
        /*1282*/ 	.byte	0x3f
	.zero		1


	//   ....[70]....
        /*1284*/ 	.word	0x00023bd0
        /*1288*/ 	.word	0x00000000
        /*128c*/ 	.word	0x00030850
        /*1290*/ 	.short	0x0101
        /*1292*/ 	.byte	0x3f
	.zero		1


	//   ....[71]....
        /*1294*/ 	.word	0x00024910
        /*1298*/ 	.word	0x00000007
        /*129c*/ 	.word	0x00030820
        /*12a0*/ 	.short	0x010a
        /*12a2*/ 	.byte	0x3f
	.zero		1


	//   ....[72]....
        /*12a4*/ 	.word	0x00024aa0
        /*12a8*/ 	.word	0x00000005
        /*12ac*/ 	.word	0x00030840
        /*12b0*/ 	.short	0x010a
        /*12b2*/ 	.byte	0x3f
	.zero		1


	//   ....[73]....
        /*12b4*/ 	.word	0x00024b40
        /*12b8*/ 	.word	0x00000003
        /*12bc*/ 	.word	0x00030840
        /*12c0*/ 	.short	0x010a
        /*12c2*/ 	.byte	0x3f
	.zero		1


	//   ....[74]....
        /*12c4*/ 	.word	0x00024b80
        /*12c8*/ 	.word	0x00000005
        /*12cc*/ 	.word	0x00030860
        /*12d0*/ 	.short	0x010a
        /*12d2*/ 	.byte	0x3f
	.zero		1


	//   ....[75]....
        /*12d4*/ 	.word	0x00024bc0
        /*12d8*/ 	.word	0x00000003
        /*12dc*/ 	.word	0x00030860
        /*12e0*/ 	.short	0x010a
        /*12e2*/ 	.byte	0x3f
	.zero		1


	//   ....[76]....
        /*12e4*/ 	.word	0x00024c20
        /*12e8*/ 	.word	0x00000058
        /*12ec*/ 	.word	0x00030890
        /*12f0*/ 	.short	0x010a
        /*12f2*/ 	.byte	0x3f
	.zero		1


	//   ....[77]....
        /*12f4*/ 	.word	0x00024ed0
        /*12f8*/ 	.word	0x00000058
        /*12fc*/ 	.word	0x00030890
        /*1300*/ 	.short	0x010a
        /*1302*/ 	.byte	0x3f
	.zero		1


	//   ....[78]....
        /*1304*/ 	.word	0x00025180
        /*1308*/ 	.word	0x00000058
        /*130c*/ 	.word	0x00030890
        /*1310*/ 	.short	0x010a
        /*1312*/ 	.byte	0x3f
	.zero		1


	//   ....[79]....
        /*1314*/ 	.word	0x00025430
        /*1318*/ 	.word	0x00000058
        /*131c*/ 	.word	0x000308b0
        /*1320*/ 	.short	0x010a
        /*1322*/ 	.byte	0x3f
	.zero		1


	//   ....[80]....
        /*1324*/ 	.word	0x00025810
        /*1328*/ 	.word	0x00000002
        /*132c*/ 	.word	0x00030800
        /*1330*/ 	.short	0x010a
        /*1332*/ 	.byte	0x3f
	.zero		1


	//   ....[81]....
        /*1334*/ 	.word	0x00025bf0
        /*1338*/ 	.word	0x00000002
        /*133c*/ 	.word	0x00030800
        /*1340*/ 	.short	0x010a
        /*1342*/ 	.byte	0x3f
	.zero		1


	//   ....[82]....
        /*1344*/ 	.word	0x00025c40
        /*1348*/ 	.word	0x00000005
        /*134c*/ 	.word	0x00030830
        /*1350*/ 	.short	0x010a
        /*1352*/ 	.byte	0x3f
	.zero		1


	//   ....[83]....
        /*1354*/ 	.word	0x00025c90
        /*1358*/ 	.word	0x0000000d
        /*135c*/ 	.word	0x00030830
        /*1360*/ 	.short	0x010a
        /*1362*/ 	.byte	0x3f
	.zero		1


	//   ....[84]....
        /*1364*/ 	.word	0x00025ce0
        /*1368*/ 	.word	0x0000000f
        /*136c*/ 	.word	0x00030850
        /*1370*/ 	.short	0x010a
        /*1372*/ 	.byte	0x3f
	.zero		1


	//   ....[85]....
        /*1374*/ 	.word	0x00025d30
        /*1378*/ 	.word	0x00000000
        /*137c*/ 	.word	0x00030830
        /*1380*/ 	.short	0x010a
        /*1382*/ 	.byte	0x3f
	.zero		1


	//   ....[86]....
        /*1384*/ 	.word	0x00025d80
        /*1388*/ 	.word	0x0000000f
        /*138c*/ 	.word	0x00030850
        /*1390*/ 	.short	0x010a
        /*1392*/ 	.byte	0x3f
	.zero		1


	//   ....[87]....
        /*1394*/ 	.word	0x00025dd0
        /*1398*/ 	.word	0x0000000a
        /*139c*/ 	.word	0x00030850
        /*13a0*/ 	.short	0x010a
        /*13a2*/ 	.byte	0x3f
	.zero		1


	//   ....[88]....
        /*13a4*/ 	.word	0x00025f70
        /*13a8*/ 	.word	0x00000016
        /*13ac*/ 	.word	0x00030820
        /*13b0*/ 	.short	0x010a
        /*13b2*/ 	.byte	0x3f
	.zero		1


	//   ....[89]....
        /*13b4*/ 	.word	0x00025fc0
        /*13b8*/ 	.word	0x0000000b
        /*13bc*/ 	.word	0x000308a0
        /*13c0*/ 	.short	0x010a
        /*13c2*/ 	.byte	0x3f
	.zero		1


	//   ....[90]....
        /*13c4*/ 	.word	0x00026010
        /*13c8*/ 	.word	0x0000000b
        /*13cc*/ 	.word	0x000308c0
        /*13d0*/ 	.short	0x010a
        /*13d2*/ 	.byte	0x3f
	.zero		1


	//   ....[91]....
        /*13d4*/ 	.word	0x00026060
        /*13d8*/ 	.word	0x0000000a
        /*13dc*/ 	.word	0x000308a0
        /*13e0*/ 	.short	0x010a
        /*13e2*/ 	.byte	0x3f
	.zero		1


	//   ....[92]....
        /*13e4*/ 	.word	0x000260b0
        /*13e8*/ 	.word	0x0000000a
        /*13ec*/ 	.word	0x000308c0
        /*13f0*/ 	.short	0x010a
        /*13f2*/ 	.byte	0x3f
	.zero		1


	//   ....[93]....
        /*13f4*/ 	.word	0x000261d0
        /*13f8*/ 	.word	0x00000007
        /*13fc*/ 	.word	0x00030840
        /*1400*/ 	.short	0x010a
        /*1402*/ 	.byte	0x3f
	.zero		1


	//   ....[94]....
        /*1404*/ 	.word	0x00027560
        /*1408*/ 	.word	0x00000016
        /*140c*/ 	.word	0x00030820
        /*1410*/ 	.short	0x010a
        /*1412*/ 	.byte	0x3f
	.zero		1


	//   ....[95]....
        /*1414*/ 	.word	0x000275b0
        /*1418*/ 	.word	0x00000007
        /*141c*/ 	.word	0x00030840
        /*1420*/ 	.short	0x010a
        /*1422*/ 	.byte	0x3f
	.zero		1


	//   ....[96]....
        /*1424*/ 	.word	0x00027df0
        /*1428*/ 	.word	0x00000006
        /*142c*/ 	.word	0x00030860
        /*1430*/ 	.short	0x010a
        /*1432*/ 	.byte	0x3f
	.zero		1


	//   ....[97]....
        /*1434*/ 	.word	0x00028680
        /*1438*/ 	.word	0x00000000
        /*143c*/ 	.word	0x00030860
        /*1440*/ 	.short	0x010a
        /*1442*/ 	.byte	0x3f
	.zero		1


	//   ....[98]....
        /*1444*/ 	.word	0x00029810
        /*1448*/ 	.word	0x00000007
        /*144c*/ 	.word	0x00030820
        /*1450*/ 	.short	0x010a
        /*1452*/ 	.byte	0x3f
	.zero		1


	//   ....[99]....
        /*1454*/ 	.word	0x000299b0
        /*1458*/ 	.word	0x00000005
        /*145c*/ 	.word	0x00030840
        /*1460*/ 	.short	0x010a
        /*1462*/ 	.byte	0x3f
	.zero		1


	//   ....[100]....
        /*1464*/ 	.word	0x00029a00
        /*1468*/ 	.word	0x00000003
        /*146c*/ 	.word	0x00030840
        /*1470*/ 	.short	0x010a
        /*1472*/ 	.byte	0x3f
	.zero		1


	//   ....[101]....
        /*1474*/ 	.word	0x00029a50
        /*1478*/ 	.word	0x00000005
        /*147c*/ 	.word	0x00030860
        /*1480*/ 	.short	0x010a
        /*1482*/ 	.byte	0x3f
	.zero		1


	//----- nvinfo : EIATTR_NUM_MBARRIERS
	.align		4
.L_827:
        /*1484*/ 	.byte	0x03, 0x38
        /*1486*/ 	.short	0x0016


	//----- nvinfo : EIATTR_EXIT_INSTR_OFFSETS
	.align		4
        /*1488*/ 	.byte	0x04, 0x1c
        /*148a*/ 	.short	(.L_829 - .L_828)


	//   ....[0]....
.L_828:
        /*148c*/ 	.word	0x00024c10


	//----- nvinfo : EIATTR_MAX_THREADS
	.align		4
.L_829:
        /*1490*/ 	.byte	0x04, 0x05
        /*1492*/ 	.short	(.L_831 - .L_830)
.L_830:
        /*1494*/ 	.word	0x00000180
        /*1498*/ 	.word	0x00000001
        /*149c*/ 	.word	0x00000001


	//----- nvinfo : EIATTR_CRS_STACK_SIZE
	.align		4
.L_831:
        /*14a0*/ 	.byte	0x04, 0x1e
        /*14a2*/ 	.short	(.L_833 - .L_832)
.L_832:
        /*14a4*/ 	.word	0x00000000


	//----- nvinfo : EIATTR_CBANK_PARAM_SIZE
	.align		4
.L_833:
        /*14a8*/ 	.byte	0x03, 0x19
        /*14aa*/ 	.short	0x0af0


	//----- nvinfo : EIATTR_PARAM_CBANK
	.align		4
        /*14ac*/ 	.byte	0x04, 0x0a
        /*14ae*/ 	.short	(.L_835 - .L_834)
	.align		4
.L_834:
        /*14b0*/ 	.word	index@(.nv.constant0._ZN7cutlass13device_kernelIN5flash11enable_sm90INS1_16FlashAttnFwdSm90INS1_25CollectiveMainloopFwdSm90ILi2EN4cute5tupleIJNS5_1CILi1EEES8_S8_EEENS6_IJNS7_ILi128EEENS7_ILi96EEENS7_ILi192EEEEEELi192ENS_6half_tEfNS_4arch4Sm90ELb1ELb0ELb1ELb1ELb1ELb1ELb0ELb1ELb1ELb1ELb0ELb0EEENS1_21CollectiveEpilogueFwdINS6_IJSA_SC_SB_EEES9_SE_SG_Li256ELb1ELb1ELb0ELb0EEENS1_36VarlenDynamicPersistentTileSchedulerILi128ELi96ELi256ELi128ELb0ELb1ELb1ELb1ELb1ELb1EEEEEEEEEvNT_6ParamsE)
        /*14b4*/ 	.short	0x0210
        /*14b6*/ 	.short	0x0af0


	//----- nvinfo : EIATTR_SW_WAR
	.align		4
.L_835:
        /*14b8*/ 	.byte	0x04, 0x36
        /*14ba*/ 	.short	(.L_837 - .L_836)
.L_836:
        /*14bc*/ 	.word	0x00000008
.L_837:


//--------------------- .nv.info._ZN7cutlass13device_kernelIN5flash11enable_sm90INS1_16FlashAttnFwdSm90INS1_25CollectiveMainloopFwdSm90ILi2EN4cute5tupleIJNS5_1CILi1EEES8_S8_EEENS6_IJNS7_ILi128EEESA_SA_EEELi128ENS_6half_tEfNS_4arch4Sm90ELb0ELb0ELb1ELb0ELb1ELb0ELb0ELb1ELb1ELb1ELb0ELb0EEENS1_21CollectiveEpilogueFwdISB_S9_SC_SE_Li256ELb0ELb1ELb0ELb0EEENS1_29StaticPersistentTileSchedulerILb0EEEEEEEEEvNT_6ParamsE --------------------------
	.section	.nv.info._ZN7cutlass13device_kernelIN5flash11enable_sm90INS1_16FlashAttnFwdSm90INS1_25CollectiveMainloopFwdSm90ILi2EN4cute5tupleIJNS5_1CILi1EEES8_S8_EEENS6_IJNS7_ILi128EEESA_SA_EEELi128ENS_6half_tEfNS_4arch4Sm90ELb0ELb0ELb1ELb0ELb1ELb0ELb0ELb1ELb1ELb1ELb0ELb0EEENS1_21CollectiveEpilogueFwdISB_S9_SC_SE_Li256ELb0ELb1ELb0ELb0EEENS1_29StaticPersistentTileSchedulerILb0EEEEEEEEEvNT_6ParamsE,"",@"SHT_CUDA_INFO"
	.sectionflags	@""
	.align	4


	//----- nvinfo : EIATTR_CUDA_API_VERSION
	.align		4
        /*0000*/ 	.byte	0x04, 0x37
        /*0002*/ 	.short	(.L_839 - .L_838)
.L_838:
        /*0004*/ 	.word	0x00000082


	//----- nvinfo : EIATTR_KPARAM_INFO
	.align		4
.L_839:
        /*0008*/ 	.byte	0x04, 0x17
        /*000a*/ 	.short	(.L_841 - .L_840)
.L_840:
        /*000c*/ 	.word	0x00000000
        /*0010*/ 	.short	0x0000
        /*0012*/ 	.short	0x0070
        /*0014*/ 	.byte	0x00, 0xf0, 0x01, 0x28


	//----- nvinfo : EIATTR_SPARSE_MMA_MASK
	.align		4
.L_841:
        /*0018*/ 	.byte	0x03, 0x50
        /*001a*/ 	.short	0x0000


	//----- nvinfo : EIATTR_MAXREG_COUNT
	.align		4
        /*001c*/ 	.byte	0x03, 0x1b
        /*001e*/ 	.short	0x00a8


	//----- nvinfo : EIATTR_NUM_BARRIERS
	.align		4
        /*0020*/ 	.byte	0x02, 0x4c
        /*0022*/ 	.byte	0x10
	.zero		1


	//----- nvinfo : EIATTR_EXTERNS
	.align		4
        /*0024*/ 	.byte	0x04, 0x0f
        /*0026*/ 	.short	(.L_843 - .L_842)


	//   ....[0]....
	.align		4
.L_842:
        /*0028*/ 	.word	index@(__assertfail)


	//----- nvinfo : EIATTR_MERCURY_ISA_VERSION
	.align		4
.L_843:
        /*002c*/ 	.byte	0x03, 0x5f
        /*002e*/ 	.short	0x0101


	//----- nvinfo : EIATTR_INT_WARP_WIDE_INSTR_OFFSETS
	.align		4
        /*0030*/ 	.byte	0x04, 0x31
        /*0032*/ 	.short	(.L_845 - .L_844)


	//   ....[0]....
.L_844:
        /*0034*/ 	.word	0x000000b0


	//   ....[1]....
        /*0038*/ 	.word	0x000000c0


	//   ....[2]....
        /*003c*/ 	.word	0x00000160


	//----- nvinfo : EIATTR_COOP_GROUP_MASK_REGIDS
	.align		4
.L_845:
        /*0040*/ 	.byte	0x04, 0x29
        /*0042*/ 	.short	(.L_847 - .L_846)


	//   ....[0]....
.L_846:
        /*0044*/ 	.word	0xffffffff


	//   ....[1]....
        /*0048*/ 	.word	0xffffffff


	//   ....[2]....
        /*004c*/ 	.word	0xffffffff


	//   ....[3]....
        /*0050*/ 	.word	0xffffffff


	//   ....[4]....
        /*0054*/ 	.word	0xffffffff


	//   ....[5]....
        /*0058*/ 	.word	0xffffffff


	//   ....[6]....
        /*005c*/ 	.word	0xffffffff


	//   ....[7]....
        /*0060*/ 	.word	0xffffffff


	//   ....[8]....
        /*0064*/ 	.word	0xffffffff


	//   ....[9]....
        /*0068*/ 	.word	0xffffffff


	//   ....[10]....
        /*006c*/ 	.word	0xffffffff


	//   ....[11]....
        /*0070*/ 	.word	0xffffffff


	//   ....[12]....
        /*0074*/ 	.word	0xffffffff


	//   ....[13]....
        /*0078*/ 	.word	0xffffffff


	//   ....[14]....
        /*007c*/ 	.word	0xffffffff


	//   ....[15]....
        /*0080*/ 	.word	0xffffffff


	//   ....[16]....
        /*0084*/ 	.word	0xffffffff


	//   ....[17]....
        /*0088*/ 	.word	0xffffffff


	//   ....[18]....
        /*008c*/ 	.word	0xffffffff


	//   ....[19]....
        /*0090*/ 	.word	0xffffffff


	//   ....[20]....
        /*0094*/ 	.word	0xffffffff


	//   ....[21]....
        /*0098*/ 	.word	0xffffffff


	//   ....[22]....
        /*009c*/ 	.word	0xffffffff


	//   ....[23]....
        /*00a0*/ 	.word	0xffffffff


	//   ....[24]....
        /*00a4*/ 	.word	0xffffffff


	//   ....[25]....
        /*00a8*/ 	.word	0xffffffff


	//   ....[26]....
        /*00ac*/ 	.word	0xffffffff


	//   ....[27]....
        /*00b0*/ 	.word	0xffffffff


	//   ....[28]....
        /*00b4*/ 	.word	0xffffffff


	//   ....[29]....
        /*00b8*/ 	.word	0xffffffff


	//   ....[30]....
        /*00bc*/ 	.word	0xffffffff


	//   ....[31]....
        /*00c0*/ 	.word	0xffffffff


	//   ....[32]....
        /*00c4*/ 	.word	0xffffffff


	//   ....[33]....
        /*00c8*/ 	.word	0xffffffff


	//   ....[34]....
        /*00cc*/ 	.word	0xffffffff


	//   ....[35]....
        /*00d0*/ 	.word	0xffffffff


	//   ....[36]....
        /*00d4*/ 	.word	0xffffffff


	//   ....[37]....
        /*00d8*/ 	.word	0xffffffff


	//   ....[38]....
        /*00dc*/ 	.word	0xffffffff


	//   ....[39]....
        /*00e0*/ 	.word	0xffffffff


	//   ....[40]....
        /*00e4*/ 	.word	0xffffffff


	//   ....[41]....
        /*00e8*/ 	.word	0xffffffff


	//   ....[42]....
        /*00ec*/ 	.word	0xffffffff


	//   ....[43]....
        /*00f0*/ 	.word	0xffffffff


	//   ....[44]....
        /*00f4*/ 	.word	0xffffffff


	//   ....[45]....
        /*00f8*/ 	.word	0xffffffff


	//   ....[46]....
        /*00fc*/ 	.word	0xffffffff


	//   ....[47]....
        /*0100*/ 	.word	0xffffffff


	//   ....[48]....
        /*0104*/ 	.word	0xffffffff


	//   ....[49]....
        /*0108*/ 	.word	0xffffffff


	//   ....[50]....
        /*010c*/ 	.word	0xffffffff


	//   ....[51]....
        /*0110*/ 	.word	0xffffffff


	//   ....[52]....
        /*0114*/ 	.word	0xffffffff


	//   ....[53]....
        /*0118*/ 	.word	0xffffffff


	//   ....[54]....
        /*011c*/ 	.word	0xffffffff


	//   ....[55]....
        /*0120*/ 	.word	0xffffffff


	//   ....[56]....
        /*0124*/ 	.word	0xffffffff


	//   ....[57]....
        /*0128*/ 	.word	0xffffffff


	//   ....[58]....
        /*012c*/ 	.word	0xffffffff


	//   ....[59]....
        /*0130*/ 	.word	0xffffffff


	//   ....[60]....
        /*0134*/ 	.word	0xffffffff


	//   ....[61]....
        /*0138*/ 	.word	0xffffffff


	//   ....[62]....
        /*013c*/ 	.word	0xffffffff


	//   ....[63]....
        /*0140*/ 	.word	0xffffffff


	//   ....[64]....
        /*0144*/ 	.word	0xffffffff


	//   ....[65]....
        /*0148*/ 	.word	0xffffffff


	//   ....[66]....
        /*014c*/ 	.word	0xffffffff


	//   ....[67]....
        /*0150*/ 	.word	0xffffffff


	//   ....[68]....
        /*0154*/ 	.word	0xffffffff


	//   ....[69]....
        /*0158*/ 	.word	0xffffffff


	//   ....[70]....
        /*015c*/ 	.word	0xffffffff


	//   ....[71]....
        /*0160*/ 	.word	0xffffffff


	//   ....[72]....
        /*0164*/ 	.word	0xffffffff


	//   ....[73]....
        /*0168*/ 	.word	0xffffffff


	//   ....[74]....
        /*016c*/ 	.word	0xffffffff


	//   ....[75]....
        /*0170*/ 	.word	0xffffffff


	//   ....[76]....
        /*0174*/ 	.word	0xffffffff


	//   ....[77]....
        /*0178*/ 	.word	0xffffffff


	//   ....[78]....
        /*017c*/ 	.word	0xffffffff


	//   ....[79]....
        /*0180*/ 	.word	0xffffffff


	//   ....[80]....
        /*0184*/ 	.word	0xffffffff


	//   ....[81]....
        /*0188*/ 	.word	0xffffffff


	//   ....[82]....
        /*018c*/ 	.word	0xffffffff


	//   ....[83]....
        /*0190*/ 	.word	0xffffffff


	//   ....[84]....
        /*0194*/ 	.word	0xffffffff


	//   ....[85]....
        /*0198*/ 	.word	0xffffffff


	//   ....[86]....
        /*019c*/ 	.word	0xffffffff


	//   ....[87]....
        /*01a0*/ 	.word	0xffffffff


	//   ....[88]....
        /*01a4*/ 	.word	0xffffffff


	//   ....[89]....
        /*01a8*/ 	.word	0xffffffff


	//   ....[90]....
        /*01ac*/ 	.word	0xffffffff


	//   ....[91]....
        /*01b0*/ 	.word	0xffffffff


	//   ....[92]....
        /*01b4*/ 	.word	0xffffffff


	//   ....[93]....
        /*01b8*/ 	.word	0xffffffff


	//   ....[94]....
        /*01bc*/ 	.word	0xffffffff


	//   ....[95]....
        /*01c0*/ 	.word	0xffffffff


	//   ....[96]....
        /*01c4*/ 	.word	0xffffffff


	//   ....[97]....
        /*01c8*/ 	.word	0xffffffff


	//   ....[98]....
        /*01cc*/ 	.word	0xffffffff


	//   ....[99]....
        /*01d0*/ 	.word	0xffffffff


	//   ....[100]....
        /*01d4*/ 	.word	0xffffffff


	//   ....[101]....
        /*01d8*/ 	.word	0xffffffff


	//   ....[102]....
        /*01dc*/ 	.word	0xffffffff


	//   ....[103]....
        /*01e0*/ 	.word	0xffffffff


	//   ....[104]....
        /*01e4*/ 	.word	0xffffffff


	//   ....[105]....
        /*01e8*/ 	.word	0xffffffff


	//   ....[106]....
        /*01ec*/ 	.word	0xffffffff


	//   ....[107]....
        /*01f0*/ 	.word	0xffffffff


	//   ....[108]....
        /*01f4*/ 	.word	0xffffffff


	//   ....[109]....
        /*01f8*/ 	.word	0xffffffff


	//   ....[110]....
        /*01fc*/ 	.word	0xffffffff


	//   ....[111]....
        /*0200*/ 	.word	0xffffffff


	//   ....[112]....
        /*0204*/ 	.word	0x0500000f


	//   ....[113]....
        /*0208*/ 	.word	0x0500000f


	//   ....[114]....
        /*020c*/ 	.word	0x0500000f


	//   ....[115]....
        /*0210*/ 	.word	0x0500000f


	//   ....[116]....
        /*0214*/ 	.word	0x0500000f


	//   ....[117]....
        /*0218*/ 	.word	0x0500000f


	//   ....[118]....
        /*021c*/ 	.word	0x0500000f


	//   ....[119]....
        /*0220*/ 	.word	0x0500000f


	//   ....[120]....
        /*0224*/ 	.word	0x0500000f


	//   ....[121]....
        /*0228*/ 	.word	0x0500000f


	//   ....[122]....
        /*022c*/ 	.word	0x0500000f


	//   ....[123]....
        /*0230*/ 	.word	0x0500000f


	//   ....[124]....
        /*0234*/ 	.word	0x0500000f


	//   ....[125]....
        /*0238*/ 	.word	0x0500000f


	//   ....[126]....
        /*023c*/ 	.word	0x0500000f


	//   ....[127]....
        /*0240*/ 	.word	0x0500000f


	//   ....[128]....
        /*0244*/ 	.word	0x0500000f


	//   ....[129]....
        /*0248*/ 	.word	0x0500000f


	//   ....[130]....
        /*024c*/ 	.word	0x0500000f


	//   ....[131]....
        /*0250*/ 	.word	0x0500000f


	//   ....[132]....
        /*0254*/ 	.word	0x0500000f


	//   ....[133]....
        /*0258*/ 	.word	0x0500000f


	//   ....[134]....
        /*025c*/ 	.word	0x0500000f


	//   ....[135]....
        /*0260*/ 	.word	0x0500000f


	//   ....[136]....
        /*0264*/ 	.word	0x0500000f


	//   ....[137]....
        /*0268*/ 	.word	0x0500000f


	//   ....[138]....
        /*026c*/ 	.word	0x0500000f


	//   ....[139]....
        /*0270*/ 	.word	0x0500000f


	//   ....[140]....
        /*0274*/ 	.word	0x0500000f


	//   ....[141]....
        /*0278*/ 	.word	0x0500000f


	//   ....[142]....
        /*027c*/ 	.word	0x0500000f


	//   ....[143]....
        /*0280*/ 	.word	0x0500000f


	//   ....[144]....
        /*0284*/ 	.word	0x0500000f


	//   ....[145]....
        /*0288*/ 	.word	0x0500000f


	//   ....[146]....
        /*028c*/ 	.word	0x0500000f


	//   ....[147]....
        /*0290*/ 	.word	0x0500000f


	//   ....[148]....
        /*0294*/ 	.word	0x0500000f


	//   ....[149]....
        /*0298*/ 	.word	0x0500000f


	//   ....[150]....
        /*029c*/ 	.word	0x0500000f


	//   ....[151]....
        /*02a0*/ 	.word	0x0500000f


	//   ....[152]....
        /*02a4*/ 	.word	0x0500000f


	//   ....[153]....
        /*02a8*/ 	.word	0x0500000f


	//   ....[154]....
        /*02ac*/ 	.word	0x0500000f


	//   ....[155]....
        /*02b0*/ 	.word	0x0500000f


	//   ....[156]....
        /*02b4*/ 	.word	0x0500000f


	//   ....[157]....
        /*02b8*/ 	.word	0x0500000f


	//   ....[158]....
        /*02bc*/ 	.word	0x0500000f


	//   ....[159]....
        /*02c0*/ 	.word	0x0500000f


	//   ....[160]....
        /*02c4*/ 	.word	0x0500000f


	//   ....[161]....
        /*02c8*/ 	.word	0x0500000f


	//   ....[162]....
        /*02cc*/ 	.word	0x0500000f


	//   ....[163]....
        /*02d0*/ 	.word	0x0500000f


	//   ....[164]....
        /*02d4*/ 	.word	0x0500000f


	//   ....[165]....
        /*02d8*/ 	.word	0x0500000f


	//   ....[166]....
        /*02dc*/ 	.word	0x0500000f


	//   ....[167]....
        /*02e0*/ 	.word	0x0500000f


	//   ....[168]....
        /*02e4*/ 	.word	0x0500000f


	//   ....[169]....
        /*02e8*/ 	.word	0x0500000f


	//   ....[170]....
        /*02ec*/ 	.word	0x0500000f


	//   ....[171]....
        /*02f0*/ 	.word	0x0500000f


	//   ....[172]....
        /*02f4*/ 	.word	0x0500000f


	//   ....[173]....
        /*02f8*/ 	.word	0x0500000f


	//   ....[174]....
        /*02fc*/ 	.word	0x0500000f


	//   ....[175]....
        /*0300*/ 	.word	0x0500000f


	//   ....[176]....
        /*0304*/ 	.word	0x0500000f


	//   ....[177]....
        /*0308*/ 	.word	0x0500000f


	//   ....[178]....
        /*030c*/ 	.word	0x0500000f


	//   ....[179]....
        /*0310*/ 	.word	0x0500000f


	//   ....[180]....
        /*0314*/ 	.word	0x0500000f


	//   ....[181]....
        /*0318*/ 	.word	0x0500000f


	//   ....[182]....
        /*031c*/ 	.word	0x0500000f


	//   ....[183]....
        /*0320*/ 	.word	0x0500000f


	//   ....[184]....
        /*0324*/ 	.word	0x0500000f


	//   ....[185]....
        /*0328*/ 	.word	0x0500000f


	//   ....[186]....
        /*032c*/ 	.word	0x0500000f


	//   ....[187]....
        /*0330*/ 	.word	0x0500000f


	//   ....[188]....
        /*0334*/ 	.word	0x0500000f


	//   ....[189]....
        /*0338*/ 	.word	0x0500000f


	//   ....[190]....
        /*033c*/ 	.word	0x0500000f


	//   ....[191]....
        /*0340*/ 	.word	0x0500000f


	//   ....[192]....
        /*0344*/ 	.word	0x0500000f


	//   ....[193]....
        /*0348*/ 	.word	0x0500000f


	//----- nvinfo : EIATTR_COOP_GROUP_INSTR_OFFSETS
	.align		4
.L_847:
        /*034c*/ 	.byte	0x04, 0x28
        /*034e*/ 	.short	(.L_849 - .L_848)


	//   ....[0]....
.L_848:
        /*0350*/ 	.word	0x00000060


	//   ....[1]....
        /*0354*/ 	.word	0x000000a0


	//   ....[2]....
        /*0358*/ 	.word	0x000002c0


	//   ....[3]....
        /*035c*/ 	.word	0x00000420


	//   ....[4]....
        /*0360*/ 	.word	0x00000540


	//   ....[5]....
        /*0364*/ 	.word	0x000006a0


	//   ....[6]....
        /*0368*/ 	.word	0x00000cb0


	//   ....[7]....
        /*036c*/ 	.word	0x00002790


	//   ....[8]....
        /*0370*/ 	.word	0x000027f0


	//   ....[9]....
        /*0374*/ 	.word	0x00002e70


	//   ....[10]....
        /*0378*/ 	.word	0x00002ed0


	//   ....[11]....
        /*037c*/ 	.word	0x00005130


	//   ....[12]....
        /*0380*/ 	.word	0x00005160


	//   ....[13]....
        /*0384*/ 	.word	0x00005180


	//   ....[14]....
        /*0388*/ 	.word	0x000051a0


	//   ....[15]....
        /*038c*/ 	.word	0x00006620


	//   ....[16]....
        /*0390*/ 	.word	0x00006650


	//   ....[17]....
        /*0394*/ 	.word	0x00006710


	//   ....[18]....
        /*0398*/ 	.word	0x00006720


	//   ....[19]....
        /*039c*/ 	.word	0x00007780


	//   ....[20]....
        /*03a0*/ 	.word	0x000077e0


	//   ....[21]....
        /*03a4*/ 	.word	0x00007840


	//   ....[22]....
        /*03a8*/ 	.word	0x000078b0


	//   ....[23]....
        /*03ac*/ 	.word	0x00007e30


	//   ....[24]....
        /*03b0*/ 	.word	0x00007e70


	//   ....[25]....
        /*03b4*/ 	.word	0x00007f40


	//   ....[26]....
        /*03b8*/ 	.word	0x00007f60


	//   ....[27]....
        /*03bc*/ 	.word	0x00008010


	//   ....[28]....
        /*03c0*/ 	.word	0x00008030


	//   ....[29]....
        /*03c4*/ 	.word	0x000080f0


	//   ....[30]....
        /*03c8*/ 	.word	0x00008130


	//   ....[31]....
        /*03cc*/ 	.word	0x000090f0


	//   ....[32]....
        /*03d0*/ 	.word	0x00009110


	//   ....[33]....
        /*03d4*/ 	.word	0x00009120


	//   ....[34]....
        /*03d8*/ 	.word	0x00009170


	//   ....[35]....
        /*03dc*/ 	.word	0x000091b0


	//   ....[36]....
        /*03e0*/ 	.word	0x00009200


	//   ....[37]....
        /*03e4*/ 	.word	0x00009290


	//   ....[38]....
        /*03e8*/ 	.word	0x000092b0


	//   ....[39]....
        /*03ec*/ 	.word	0x00009330


	//   ....[40]....
        /*03f0*/ 	.word	0x00009350


	//   ....[41]....
        /*03f4*/ 	.word	0x000093d0


	//   ....[42]....
        /*03f8*/ 	.word	0x000093f0


	//   ....[43]....
        /*03fc*/ 	.word	0x00009470


	//   ....[44]....
        /*0400*/ 	.word	0x00009490


	//   ....[45]....
        /*0404*/ 	.word	0x00009510


	//   ....[46]....
        /*0408*/ 	.word	0x00009530


	//   ....[47]....
        /*040c*/ 	.word	0x00009b30


	//   ....[48]....
        /*0410*/ 	.word	0x00009b50


	//   ....[49]....
        /*0414*/ 	.word	0x00009b70


	//   ....[50]....
        /*0418*/ 	.word	0x00009bc0


	//   ....[51]....
        /*041c*/ 	.word	0x00009c30


	//   ....[52]....
        /*0420*/ 	.word	0x00009c50


	//   ....[53]....
        /*0424*/ 	.word	0x00009cd0


	//   ....[54]....
        /*0428*/ 	.word	0x00009cf0


	//   ....[55]....
        /*042c*/ 	.word	0x00009d70


	//   ....[56]....
        /*0430*/ 	.word	0x00009d90


	//   ....[57]....
        /*0434*/ 	.word	0x00009e10


	//   ....[58]....
        /*0438*/ 	.word	0x00009e30


	//   ....[59]....
        /*043c*/ 	.word	0x00009eb0


	//   ....[60]....
        /*0440*/ 	.word	0x00009ed0


	//   ....[61]....
        /*0444*/ 	.word	0x00009f50


	//   ....[62]....
        /*0448*/ 	.word	0x00009f70


	//   ....[63]....
        /*044c*/ 	.word	0x0000a5a0


	//   ....[64]....
        /*0450*/ 	.word	0x0000a5d0


	//   ....[65]....
        /*0454*/ 	.word	0x0000a5f0


	//   ....[66]....
        /*0458*/ 	.word	0x0000a630


	//   ....[67]....
        /*045c*/ 	.word	0x0000a650


	//   ....[68]....
        /*0460*/ 	.word	0x0000a690


	//   ....[69]....
        /*0464*/ 	.word	0x0000a6b0


	//   ....[70]....
        /*0468*/ 	.word	0x0000a6f0


	//   ....[71]....
        /*046c*/ 	.word	0x0000a710


	//   ....[72]....
        /*0470*/ 	.word	0x0000a750


	//   ....[73]....
        /*0474*/ 	.word	0x0000a770


	//   ....[74]....
        /*0478*/ 	.word	0x0000a7b0


	//   ....[75]....
        /*047c*/ 	.word	0x0000a7d0


	//   ....[76]....
        /*0480*/ 	.word	0x0000a810


	//   ....[77]....
        /*0484*/ 	.word	0x0000a830


	//   ....[78]....
        /*0488*/ 	.word	0x0000a840


	//   ....[79]....
        /*048c*/ 	.word	0x0000aad0


	//   ....[80]....
        /*0490*/ 	.word	0x0000aaf0


	//   ....[81]....
        /*0494*/ 	.word	0x0000ab10


	//   ....[82]....
        /*0498*/ 	.word	0x0000ab70


	//   ....[83]....
        /*049c*/ 	.word	0x0000ab90


	//   ....[84]....
        /*04a0*/ 	.word	0x0000abf0


	//   ....[85]....
        /*04a4*/ 	.word	0x0000ac10


	//   ....[86]....
        /*04a8*/ 	.word	0x0000ac70


	//   ....[87]....
        /*04ac*/ 	.word	0x0000ac90


	//   ....[88]....
        /*04b0*/ 	.word	0x0000acf0


	//   ....[89]....
        /*04b4*/ 	.word	0x0000ad10


	//   ....[90]....
        /*04b8*/ 	.word	0x0000ad70


	//   ....[91]....
        /*04bc*/ 	.word	0x0000ad90


	//   ....[92]....
        /*04c0*/ 	.word	0x0000adf0


	//   ....[93]....
        /*04c4*/ 	.word	0x0000ae10


	//   ....[94]....
        /*04c8*/ 	.word	0x0000ae20


	//   ....[95]....
        /*04cc*/ 	.word	0x0000b2a0


	//   ....[96]....
        /*04d0*/ 	.word	0x0000b2c0


	//   ....[97]....
        /*04d4*/ 	.word	0x0000b2e0


	//   ....[98]....
        /*04d8*/ 	.word	0x0000b320


	//   ....[99]....
        /*04dc*/ 	.word	0x0000b370


	//   ....[100]....
        /*04e0*/ 	.word	0x0000b3a0


	//   ....[101]....
        /*04e4*/ 	.word	0x0000b3f0


	//   ....[102]....
        /*04e8*/ 	.word	0x0000b420


	//   ....[103]....
        /*04ec*/ 	.word	0x0000b470


	//   ....[104]....
        /*04f0*/ 	.word	0x0000b4a0


	//   ....[105]....
        /*04f4*/ 	.word	0x0000b4f0


	//   ....[106]....
        /*04f8*/ 	.word	0x0000b520


	//   ....[107]....
        /*04fc*/ 	.word	0x0000b570


	//   ....[108]....
        /*0500*/ 	.word	0x0000b5a0


	//   ....[109]....
        /*0504*/ 	.word	0x0000b5f0


	//   ....[110]....
        /*0508*/ 	.word	0x0000b620


	//   ....[111]....
        /*050c*/ 	.word	0x0000b950


	//   ....[112]....
        /*0510*/ 	.word	0x0000be30


	//   ....[113]....
        /*0514*/ 	.word	0x0000bf20


	//   ....[114]....
        /*0518*/ 	.word	0x0000bfc0


	//   ....[115]....
        /*051c*/ 	.word	0x0000c050


	//   ....[116]....
        /*0520*/ 	.word	0x0000c110


	//   ....[117]....
        /*0524*/ 	.word	0x0000c190


	//   ....[118]....
        /*0528*/ 	.word	0x0000c250


	//   ....[119]....
        /*052c*/ 	.word	0x0000c2e0


	//   ....[120]....
        /*0530*/ 	.word	0x0000c3b0


	//   ....[121]....
        /*0534*/ 	.word	0x0000c420


	//   ....[122]....
        /*0538*/ 	.word	0x0000c4f0


	//   ....[123]....
        /*053c*/ 	.word	0x0000c580


	//   ....[124]....
        /*0540*/ 	.word	0x0000c640


	//   ....[125]....
        /*0544*/ 	.word	0x0000c6d0


	//   ....[126]....
        /*0548*/ 	.word	0x0000c7a0


	//   ....[127]....
        /*054c*/ 	.word	0x0000c810


	//   ....[128]....
        /*0550*/ 	.word	0x0000c8d0


	//   ....[129]....
        /*0554*/ 	.word	0x0000c960


	//   ....[130]....
        /*0558*/ 	.word	0x0000c9d0


	//   ....[131]....
        /*055c*/ 	.word	0x0000ca50


	//   ....[132]....
        /*0560*/ 	.word	0x0000cb00


	//   ....[133]....
        /*0564*/ 	.word	0x0000cb70


	//   ....[134]....
        /*0568*/ 	.word	0x0000cc50


	//   ....[135]....
        /*056c*/ 	.word	0x0000cce0


	//   ....[136]....
        /*0570*/ 	.word	0x0000cda0


	//   ....[137]....
        /*0574*/ 	.word	0x0000ce20


	//   ....[138]....
        /*0578*/ 	.word	0x0000cef0


	//   ....[139]....
        /*057c*/ 	.word	0x0000cf60


	//   ....[140]....
        /*0580*/ 	.word	0x0000d040


	//   ....[141]....
        /*0584*/ 	.word	0x0000d0d0


	//   ....[142]....
        /*0588*/ 	.word	0x0000d190


	//   ....[143]....
        /*058c*/ 	.word	0x0000d210


	//   ....[144]....
        /*0590*/ 	.word	0x0000d2c0


	//   ....[145]....
        /*0594*/ 	.word	0x0000d400


	//   ....[146]....
        /*0598*/ 	.word	0x0000d4b0


	//   ....[147]....
        /*059c*/ 	.word	0x0000d510


	//   ....[148]....
        /*05a0*/ 	.word	0x0000d5c0


	//   ....[149]....
        /*05a4*/ 	.word	0x0000d620


	//   ....[150]....
        /*05a8*/ 	.word	0x0000d6d0


	//   ....[151]....
        /*05ac*/ 	.word	0x0000d730


	//   ....[152]....
        /*05b0*/ 	.word	0x0000d7e0


	//   ....[153]....
        /*05b4*/ 	.word	0x0000d840


	//   ....[154]....
        /*05b8*/ 	.word	0x0000d8f0


	//   ....[155]....
        /*05bc*/ 	.word	0x0000d950


	//   ....[156]....
        /*05c0*/ 	.word	0x0000da00


	//   ....[157]....
        /*05c4*/ 	.word	0x0000da60


	//   ....[158]....
        /*05c8*/ 	.word	0x0000db10


	//   ....[159]....
        /*05cc*/ 	.word	0x0000db70


	//   ....[160]....
        /*05d0*/ 	.word	0x0000dc20


	//   ....[161]....
        /*05d4*/ 	.word	0x0000dd00


	//   ....[162]....
        /*05d8*/ 	.word	0x0000dda0


	//   ....[163]....
        /*05dc*/ 	.word	0x0000de00


	//   ....[164]....
        /*05e0*/ 	.word	0x0000ded0


	//   ....[165]....
        /*05e4*/ 	.word	0x0000df30


	//   ....[166]....
        /*05e8*/ 	.word	0x0000e000


	//   ....[167]....
        /*05ec*/ 	.word	0x0000e060


	//   ....[168]....
        /*05f0*/ 	.word	0x0000e130


	//   ....[169]....
        /*05f4*/ 	.word	0x0000e190


	//   ....[170]....
        /*05f8*/ 	.word	0x0000e260


	//   ....[171]....
        /*05fc*/ 	.word	0x0000e2c0


	//   ....[172]....
        /*0600*/ 	.word	0x0000e390


	//   ....[173]....
        /*0604*/ 	.word	0x0000e3f0


	//   ....[174]....
        /*0608*/ 	.word	0x0000e4c0


	//   ....[175]....
        /*060c*/ 	.word	0x0000e520


	//   ....[176]....
        /*0610*/ 	.word	0x0000e5e0


	//   ....[177]....
        /*0614*/ 	.word	0x0000e700


	//   ....[178]....
        /*0618*/ 	.word	0x0000e7a0


	//   ....[179]....
        /*061c*/ 	.word	0x0000e800


	//   ....[180]....
        /*0620*/ 	.word	0x0000e8d0


	//   ....[181]....
        /*0624*/ 	.word	0x0000e970


	//   ....[182]....
        /*0628*/ 	.word	0x0000ea30


	//   ....[183]....
        /*062c*/ 	.word	0x0000ead0


	//   ....[184]....
        /*0630*/ 	.word	0x0000eb90


	//   ....[185]....
        /*0634*/ 	.word	0x0000ec30


	//   ....[186]....
        /*0638*/ 	.word	0x0000ecf0


	//   ....[187]....
        /*063c*/ 	.word	0x0000ed90


	//   ....[188]....
        /*0640*/ 	.word	0x0000ee50


	//   ....[189]....
        /*0644*/ 	.word	0x0000eef0


	//   ....[190]....
        /*0648*/ 	.word	0x0000efb0


	//   ....[191]....
        /*064c*/ 	.word	0x0000f050


	//   ....[192]....
        /*0650*/ 	.word	0x0000f110


	//   ....[193]....
        /*0654*/ 	.word	0x0000f260


	//----- nvinfo : EIATTR_REG_RECONFIG
	.align		4
.L_849:
        /*0658*/ 	.byte	0x01, 0x54
	.zero		2


	//----- nvinfo : EIATTR_SYSCALL_OFFSETS
	.align		4
        /*065c*/ 	.byte	0x04, 0x46
        /*065e*/ 	.short	(.L_851 - .L_850)


	//   ....[0]....
.L_850:
        /*0660*/ 	.word	0x00001010


	//   ....[1]....
        /*0664*/ 	.word	0x000088d0


	//   ....[2]....
        /*0668*/ 	.word	0x00008a10


	//   ....[3]....
        /*066c*/ 	.word	0x00008b00


	//   ....[4]....
        /*0670*/ 	.word	0x00009820


	//----- nvinfo : EIATTR_MBARRIER_INSTR_OFFSETS
	.align		4
.L_851:
        /*0674*/ 	.byte	0x04, 0x39
        /*0676*/ 	.short	(.L_853 - .L_852)


	//   ....[0]....
.L_852:
        /*0678*/ 	.word	0x00000170
        /*067c*/ 	.word	0x000000ff
        /*0680*/ 	.word	0x00028800
        /*0684*/ 	.short	0x0100
        /*0686*/ 	.byte	0x08
	.zero		1


	//   ....[1]....
        /*0688*/ 	.word	0x00000180
        /*068c*/ 	.word	0x000000ff
        /*0690*/ 	.word	0x00028820
        /*0694*/ 	.short	0x0100
        /*0696*/ 	.byte	0x08
	.zero		1


	//   ....[2]....
        /*0698*/ 	.word	0x00000270
        /*069c*/ 	.word	0x000000ff
        /*06a0*/ 	.word	0x00028830
        /*06a4*/ 	.short	0x0100
        /*06a6*/ 	.byte	0x08
	.zero		1


	//   ....[3]....
        /*06a8*/ 	.word	0x00000280
        /*06ac*/ 	.word	0x000000ff
        /*06b0*/ 	.word	0x00028840
        /*06b4*/ 	.short	0x0100
        /*06b6*/ 	.byte	0x08
	.zero		1


	//   ....[4]....
        /*06b8*/ 	.word	0x00000290
        /*06bc*/ 	.word	0x000000ff
        /*06c0*/ 	.word	0x00028838
        /*06c4*/ 	.short	0x0100
        /*06c6*/ 	.byte	0x08
	.zero		1


	//   ....[5]....
        /*06c8*/ 	.word	0x000002a0
        /*06cc*/ 	.word	0x000000ff
        /*06d0*/ 	.word	0x00028848
        /*06d4*/ 	.short	0x0100
        /*06d6*/ 	.byte	0x08
	.zero		1


	//   ....[6]....
        /*06d8*/ 	.word	0x000003d0
        /*06dc*/ 	.word	0x000000ff
        /*06e0*/ 	.word	0x00028850
        /*06e4*/ 	.short	0x0100
        /*06e6*/ 	.byte	0x08
	.zero		1


	//   ....[7]....
        /*06e8*/ 	.word	0x000003e0
        /*06ec*/ 	.word	0x000000ff
        /*06f0*/ 	.word	0x00028860
        /*06f4*/ 	.short	0x0100
        /*06f6*/ 	.byte	0x08
	.zero		1


	//   ....[8]....
        /*06f8*/ 	.word	0x000003f0
        /*06fc*/ 	.word	0x000000ff
        /*0700*/ 	.word	0x00028858
        /*0704*/ 	.short	0x0100
        /*0706*/ 	.byte	0x08
	.zero		1


	//   ....[9]....
        /*0708*/ 	.word	0x00000400
        /*070c*/ 	.word	0x000000ff
        /*0710*/ 	.word	0x00028868
        /*0714*/ 	.short	0x0100
        /*0716*/ 	.byte	0x08
	.zero		1


	//   ....[10]....
        /*0718*/ 	.word	0x000004f0
        /*071c*/ 	.word	0x000000ff
        /*0720*/ 	.word	0x00028870
        /*0724*/ 	.short	0x0100
        /*0726*/ 	.byte	0x06
	.zero		1


	//   ....[11]....
        /*0728*/ 	.word	0x00000500
        /*072c*/ 	.word	0x000000ff
        /*0730*/ 	.word	0x00028880
        /*0734*/ 	.short	0x0100
        /*0736*/ 	.byte	0x06
	.zero		1


	//   ....[12]....
        /*0738*/ 	.word	0x00000510
        /*073c*/ 	.word	0x000000ff
        /*0740*/ 	.word	0x00028878
        /*0744*/ 	.short	0x0100
        /*0746*/ 	.byte	0x06
	.zero		1


	//   ....[13]....
        /*0748*/ 	.word	0x00000520
        /*074c*/ 	.word	0x000000ff
        /*0750*/ 	.word	0x00028888
        /*0754*/ 	.short	0x0100
        /*0756*/ 	.byte	0x06
	.zero		1


	//   ....[14]....
        /*0758*/ 	.word	0x00000650
        /*075c*/ 	.word	0x000000ff
        /*0760*/ 	.word	0x00028890
        /*0764*/ 	.short	0x0100
        /*0766*/ 	.byte	0x08
	.zero		1


	//   ....[15]....
        /*0768*/ 	.word	0x00000660
        /*076c*/ 	.word	0x000000ff
        /*0770*/ 	.word	0x000288a0
        /*0774*/ 	.short	0x0100
        /*0776*/ 	.byte	0x08
	.zero		1


	//   ....[16]....
        /*0778*/ 	.word	0x00000670
        /*077c*/ 	.word	0x000000ff
        /*0780*/ 	.word	0x00028898
        /*0784*/ 	.short	0x0100
        /*0786*/ 	.byte	0x08
	.zero		1


	//   ....[17]....
        /*0788*/ 	.word	0x00000680
        /*078c*/ 	.word	0x000000ff
        /*0790*/ 	.word	0x000288a8
        /*0794*/ 	.short	0x0100
        /*0796*/ 	.byte	0x08
	.zero		1


	//   ....[18]....
        /*0798*/ 	.word	0x000007c0
        /*079c*/ 	.word	0x000000ff
        /*07a0*/ 	.word	0x000288b0
        /*07a4*/ 	.short	0x0100
        /*07a6*/ 	.byte	0x08
	.zero		1


	//   ....[19]....
        /*07a8*/ 	.word	0x000007d0
        /*07ac*/ 	.word	0x000000ff
        /*07b0*/ 	.word	0x000288c0
        /*07b4*/ 	.short	0x0100
        /*07b6*/ 	.byte	0x08
	.zero		1


	//   ....[20]....
        /*07b8*/ 	.word	0x000007e0
        /*07bc*/ 	.word	0x000000ff
        /*07c0*/ 	.word	0x000288b8
        /*07c4*/ 	.short	0x0100
        /*07c6*/ 	.byte	0x08
	.zero		1


	//   ....[21]....
        /*07c8*/ 	.word	0x000007f0
        /*07cc*/ 	.word	0x000000ff
        /*07d0*/ 	.word	0x000288c8
        /*07d4*/ 	.short	0x0100
        /*07d6*/ 	.byte	0x08
	.zero		1


	//   ....[22]....
        /*07d8*/ 	.word	0x00001070
        /*07dc*/ 	.word	0x000000ff
        /*07e0*/ 	.word	0x00028800
        /*07e4*/ 	.short	0x010a
        /*07e6*/ 	.byte	0x27
	.zero		1


	//   ....[23]....
        /*07e8*/ 	.word	0x000010f0
        /*07ec*/ 	.word	0x00000000
        /*07f0*/ 	.word	0x00028830
        /*07f4*/ 	.short	0x010a
        /*07f6*/ 	.byte	0x3f
	.zero		1


	//   ....[24]....
        /*07f8*/ 	.word	0x00001140
        /*07fc*/ 	.word	0x00000000
        /*0800*/ 	.word	0x00028830
        /*0804*/ 	.short	0x010a
        /*0806*/ 	.byte	0x3f
	.zero		1


	//   ....[25]....
        /*0808*/ 	.word	0x00001da0
        /*080c*/ 	.word	0x000000ff
        /*0810*/ 	.word	0x00000000
        /*0814*/ 	.short	0x0101
        /*0816*/ 	.byte	0x06
	.zero		1


	//   ....[26]....
        /*0818*/ 	.word	0x00003e00
        /*081c*/ 	.word	0x000000ff
        /*0820*/ 	.word	0x00028830
        /*0824*/ 	.short	0x010a
        /*0826*/ 	.byte	0x06
	.zero		1


	//   ....[27]....
        /*0828*/ 	.word	0x00003e40
        /*082c*/ 	.word	0x000000ff
        /*0830*/ 	.word	0x00028830
        /*0834*/ 	.short	0x010a
        /*0836*/ 	.byte	0x06
	.zero		1


	//   ....[28]....
        /*0838*/ 	.word	0x00004190
        /*083c*/ 	.word	0x000000ff
        /*0840*/ 	.word	0x00028850
        /*0844*/ 	.short	0x010a
        /*0846*/ 	.byte	0x06
	.zero		1


	//   ....[29]....
        /*0848*/ 	.word	0x000041d0
        /*084c*/ 	.word	0x000000ff
        /*0850*/ 	.word	0x00028850
        /*0854*/ 	.short	0x010a
        /*0856*/ 	.byte	0x06
	.zero		1


	//   ....[30]....
        /*0858*/ 	.word	0x00004a90
        /*085c*/ 	.word	0x000000ff
        /*0860*/ 	.word	0x00000000
        /*0864*/ 	.short	0x0101
        /*0866*/ 	.byte	0x06
	.zero		1


	//   ....[31]....
        /*0868*/ 	.word	0x00005f80
        /*086c*/ 	.word	0x000000ff
        /*0870*/ 	.word	0x00000000
        /*0874*/ 	.short	0x0101
        /*0876*/ 	.byte	0x06
	.zero		1


	//   ....[32]....
        /*0878*/ 	.word	0x00006590
        /*087c*/ 	.word	0x000000ff
        /*0880*/ 	.word	0x00028850
        /*0884*/ 	.short	0x010a
        /*0886*/ 	.byte	0x0a
	.zero		1


	//   ....[33]....
        /*0888*/ 	.word	0x000065d0
        /*088c*/ 	.word	0x000000ff
        /*0890*/ 	.word	0x00028850
        /*0894*/ 	.short	0x010a
        /*0896*/ 	.byte	0x0a
	.zero		1


	//   ....[34]....
        /*0898*/ 	.word	0x000070b0
        /*089c*/ 	.word	0x000000ff
        /*08a0*/ 	.word	0x00000000
        /*08a4*/ 	.short	0x0101
        /*08a6*/ 	.byte	0x04
	.zero		1


	//   ....[35]....
        /*08a8*/ 	.word	0x00007e50
        /*08ac*/ 	.word	0x000000ff
        /*08b0*/ 	.word	0x00000000
        /*08b4*/ 	.short	0x0101
        /*08b6*/ 	.byte	0x27
	.zero		1


	//   ....[36]....
        /*08b8*/ 	.word	0x00008f50
        /*08bc*/ 	.word	0x00000000
        /*08c0*/ 	.word	0x00028840
        /*08c4*/ 	.short	0x010a
        /*08c6*/ 	.byte	0x3f
	.zero		1


	//   ....[37]....
        /*08c8*/ 	.word	0x00009600
        /*08cc*/ 	.word	0x00000000
        /*08d0*/ 	.word	0x00028830
        /*08d4*/ 	.short	0x0107
        /*08d6*/ 	.byte	0x3f
	.zero		1


	//   ....[38]....
        /*08d8*/ 	.word	0x000096c0
        /*08dc*/ 	.word	0x00000000
        /*08e0*/ 	.word	0x00028830
        /*08e4*/ 	.short	0x0101
        /*08e6*/ 	.byte	0x3f
	.zero		1


	//   ....[39]....
        /*08e8*/ 	.word	0x0000a050
        /*08ec*/ 	.word	0x000000ff
        /*08f0*/ 	.word	0x00028800
        /*08f4*/ 	.short	0x0107
        /*08f6*/ 	.byte	0x27
	.zero		1


	//   ....[40]....
        /*08f8*/ 	.word	0x0000a090
        /*08fc*/ 	.word	0x000000ff
        /*0900*/ 	.word	0x00028800
        /*0904*/ 	.short	0x0101
        /*0906*/ 	.byte	0x27
	.zero		1


	//   ....[41]....
        /*0908*/ 	.word	0x0000a0b0
        /*090c*/ 	.word	0x000000ff
        /*0910*/ 	.word	0x00028820
        /*0914*/ 	.short	0x010a
        /*0916*/ 	.byte	0x27
	.zero		1


	//   ....[42]....
        /*0918*/ 	.word	0x0000a3f0
        /*091c*/ 	.word	0x00000006
        /*0920*/ 	.word	0x00028840
        /*0924*/ 	.short	0x010a
        /*0926*/ 	.byte	0x3f
	.zero		1


	//   ....[43]....
        /*0928*/ 	.word	0x0000a900
        /*092c*/ 	.word	0x00000006
        /*0930*/ 	.word	0x00028830
        /*0934*/ 	.short	0x0107
        /*0936*/ 	.byte	0x3f
	.zero		1


	//   ....[44]....
        /*0938*/ 	.word	0x0000a9c0
        /*093c*/ 	.word	0x00000006
        /*0940*/ 	.word	0x00028830
        /*0944*/ 	.short	0x0101
        /*0946*/ 	.byte	0x3f
	.zero		1


	//   ....[45]....
        /*0948*/ 	.word	0x0000aa40
        /*094c*/ 	.word	0x00000006
        /*0950*/ 	.word	0x00028860
        /*0954*/ 	.short	0x010a
        /*0956*/ 	.byte	0x3f
	.zero		1


	//   ....[46]....
        /*0958*/ 	.word	0x0000afe0
        /*095c*/ 	.word	0x00000006
        /*0960*/ 	.word	0x00028850
        /*0964*/ 	.short	0x0107
        /*0966*/ 	.byte	0x3f
	.zero		1


	//   ....[47]....
        /*0968*/ 	.word	0x0000b110
        /*096c*/ 	.word	0x00000006
        /*0970*/ 	.word	0x00028850
        /*0974*/ 	.short	0x0101
        /*0976*/ 	.byte	0x3f
	.zero		1


	//   ....[48]....
        /*0978*/ 	.word	0x0000b210
        /*097c*/ 	.word	0x00000004
        /*0980*/ 	.word	0x00028860
        /*0984*/ 	.short	0x010a
        /*0986*/ 	.byte	0x3f
	.zero		1


	//   ....[49]....
        /*0988*/ 	.word	0x0000b700
        /*098c*/ 	.word	0x00000004
        /*0990*/ 	.word	0x00028850
        /*0994*/ 	.short	0x0107
        /*0996*/ 	.byte	0x3f
	.zero		1


	//   ....[50]....
        /*0998*/ 	.word	0x0000b7f0
        /*099c*/ 	.word	0x00000004
        /*09a0*/ 	.word	0x00028850
        /*09a4*/ 	.short	0x0101
        /*09a6*/ 	.byte	0x3f
	.zero		1


	//   ....[51]....
        /*09a8*/ 	.word	0x0000b8d0
        /*09ac*/ 	.word	0x00000005
        /*09b0*/ 	.word	0x00028820
        /*09b4*/ 	.short	0x010a
        /*09b6*/ 	.byte	0x3f
	.zero		1


	//   ....[52]....
        /*09b8*/ 	.word	0x0000ba50
        /*09bc*/ 	.word	0x00000003
        /*09c0*/ 	.word	0x00028840
        /*09c4*/ 	.short	0x010a
        /*09c6*/ 	.byte	0x3f
	.zero		1


	//   ....[53]....
        /*09c8*/ 	.word	0x0000baf0
        /*09cc*/ 	.word	0x00000005
        /*09d0*/ 	.word	0x00028840
        /*09d4*/ 	.short	0x010a
        /*09d6*/ 	.byte	0x3f
	.zero		1


	//   ....[54]....
        /*09d8*/ 	.word	0x0000bb30
        /*09dc*/ 	.word	0x00000003
        /*09e0*/ 	.word	0x00028860
        /*09e4*/ 	.short	0x010a
        /*09e6*/ 	.byte	0x3f
	.zero		1


	//   ....[55]....
        /*09e8*/ 	.word	0x0000bb70
        /*09ec*/ 	.word	0x00000005
        /*09f0*/ 	.word	0x00028860
        /*09f4*/ 	.short	0x010a
        /*09f6*/ 	.byte	0x3f
	.zero		1


	//   ....[56]....
        /*09f8*/ 	.word	0x0000bbe0
        /*09fc*/ 	.word	0x00000003
        /*0a00*/ 	.word	0x00028800
        /*0a04*/ 	.short	0x010a
        /*0a06*/ 	.byte	0x3f
	.zero		1


	//   ....[57]....
        /*0a08*/ 	.word	0x0000bc30
        /*0a0c*/ 	.word	0x00000000
        /*0a10*/ 	.word	0x00028830
        /*0a14*/ 	.short	0x010a
        /*0a16*/ 	.byte	0x3f
	.zero		1


	//   ....[58]....
        /*0a18*/ 	.word	0x0000bc90
        /*0a1c*/ 	.word	0x00000007
        /*0a20*/ 	.word	0x00028830
        /*0a24*/ 	.short	0x010a
        /*0a26*/ 	.byte	0x3f
	.zero		1


	//   ....[59]....
        /*0a28*/ 	.word	0x0000bcf0
        /*0a2c*/ 	.word	0x00000007
        /*0a30*/ 	.word	0x00028850
        /*0a34*/ 	.short	0x010a
        /*0a36*/ 	.byte	0x3f
	.zero		1


	//   ....[60]....
        /*0a38*/ 	.word	0x0000bd50
        /*0a3c*/ 	.word	0x00000005
        /*0a40*/ 	.word	0x00028850
        /*0a44*/ 	.short	0x010a
        /*0a46*/ 	.byte	0x3f
	.zero		1


	//   ....[61]....
        /*0a48*/ 	.word	0x0000be70
        /*0a4c*/ 	.word	0x00000000
        /*0a50*/ 	.word	0x00028840
        /*0a54*/ 	.short	0x010a
        /*0a56*/ 	.byte	0x3f
	.zero		1


	//   ....[62]....
        /*0a58*/ 	.word	0x0000d300
        /*0a5c*/ 	.word	0x00000003
        /*0a60*/ 	.word	0x00028820
        /*0a64*/ 	.short	0x010a
        /*0a66*/ 	.byte	0x3f
	.zero		1


	//   ....[63]....
        /*0a68*/ 	.word	0x0000d350
        /*0a6c*/ 	.word	0x00000006
        /*0a70*/ 	.word	0x00028840
        /*0a74*/ 	.short	0x010a
        /*0a76*/ 	.byte	0x3f
	.zero		1


	//   ....[64]....
        /*0a78*/ 	.word	0x0000dc50
        /*0a7c*/ 	.word	0x00000006
        /*0a80*/ 	.word	0x00028860
        /*0a84*/ 	.short	0x010a
        /*0a86*/ 	.byte	0x3f
	.zero		1


	//   ....[65]....
        /*0a88*/ 	.word	0x0000e650
        /*0a8c*/ 	.word	0x00000004
        /*0a90*/ 	.word	0x00028860
        /*0a94*/ 	.short	0x010a
        /*0a96*/ 	.byte	0x3f
	.zero		1


	//   ....[66]....
        /*0a98*/ 	.word	0x0000f180
        /*0a9c*/ 	.word	0x00000005
        /*0aa0*/ 	.word	0x00028820
        /*0aa4*/ 	.short	0x010a
        /*0aa6*/ 	.byte	0x3f
	.zero		1


	//   ....[67]....
        /*0aa8*/ 	.word	0x0000f320
        /*0aac*/ 	.word	0x00000003
        /*0ab0*/ 	.word	0x00028840
        /*0ab4*/ 	.short	0x010a
        /*0ab6*/ 	.byte	0x3f
	.zero		1


	//   ....[68]....
        /*0ab8*/ 	.word	0x0000f370
        /*0abc*/ 	.word	0x00000005
        /*0ac0*/ 	.word	0x00028840
        /*0ac4*/ 	.short	0x010a
        /*0ac6*/ 	.byte	0x3f
	.zero		1


	//   ....[69]....
        /*0ac8*/ 	.word	0x0000f3c0
        /*0acc*/ 	.word	0x00000003
        /*0ad0*/ 	.word	0x00028860
        /*0ad4*/ 	.short	0x010a
        /*0ad6*/ 	.byte	0x3f
	.zero		1


	//----- nvinfo : EIATTR_NUM_MBARRIERS
	.align		4
.L_853:
        /*0ad8*/ 	.byte	0x03, 0x38
        /*0ada*/ 	.short	0x0016


	//----- nvinfo : EIATTR_EXIT_INSTR_OFFSETS
	.align		4
        /*0adc*/ 	.byte	0x04, 0x1c
        /*0ade*/ 	.short	(.L_855 - .L_854)


	//   ....[0]....
.L_854:
        /*0ae0*/ 	.word	0x00000940


	//   ....[1]....
        /*0ae4*/ 	.word	0x00008210


	//   ....[2]....
        /*0ae8*/ 	.word	0x0000bbc0


	//----- nvinfo : EIATTR_MAX_THREADS
	.align		4
.L_855:
        /*0aec*/ 	.byte	0x04, 0x05
        /*0aee*/ 	.short	(.L_857 - .L_856)
.L_856:
        /*0af0*/ 	.word	0x00000180
        /*0af4*/ 	.word	0x00000001
        /*0af8*/ 	.word	0x00000001


	//----- nvinfo : EIATTR_CRS_STACK_SIZE
	.align		4
.L_857:
        /*0afc*/ 	.byte	0x04, 0x1e
        /*0afe*/ 	.short	(.L_859 - .L_858)
.L_858:
        /*0b00*/ 	.word	0x00000000


	//----- nvinfo : EIATTR_CBANK_PARAM_SIZE
	.align		4
.L_859:
        /*0b04*/ 	.byte	0x03, 0x19
        /*0b06*/ 	.short	0x0a70


	//----- nvinfo : EIATTR_PARAM_CBANK
	.align		4
        /*0b08*/ 	.byte	0x04, 0x0a
        /*0b0a*/ 	.short	(.L_861 - .L_860)
	.align		4
.L_860:
        /*0b0c*/ 	.word	index@(.nv.constant0._ZN7cutlass13device_kernelIN5flash11enable_sm90INS1_16FlashAttnFwdSm90INS1_25CollectiveMainloopFwdSm90ILi2EN4cute5tupleIJNS5_1CILi1EEES8_S8_EEENS6_IJNS7_ILi128EEESA_SA_EEELi128ENS_6half_tEfNS_4arch4Sm90ELb0ELb0ELb1ELb0ELb1ELb0ELb0ELb1ELb1ELb1ELb0ELb0EEENS1_21CollectiveEpilogueFwdISB_S9_SC_SE_Li256ELb0ELb1ELb0ELb0EEENS1_29StaticPersistentTileSchedulerILb0EEEEEEEEEvNT_6ParamsE)
        /*0b10*/ 	.short	0x0210
        /*0b12*/ 	.short	0x0a70


	//----- nvinfo : EIATTR_SW_WAR
	.align		4
.L_861:
        /*0b14*/ 	.byte	0x04, 0x36
        /*0b16*/ 	.short	(.L_863 - .L_862)
.L_862:
        /*0b18*/ 	.word	0x00000008
.L_863:


//--------------------- .nv.info._ZN7cutlass13device_kernelIN5flash11enable_sm90INS1_16FlashAttnFwdSm90INS1_25CollectiveMainloopFwdSm90ILi2EN4cute5tupleIJNS5_1CILi1EEES8_S8_EEENS6_IJNS7_ILi128EEESA_SA_EEELi128ENS_6half_tEfNS_4arch4Sm90ELb0ELb0ELb1ELb1ELb1ELb0ELb0ELb1ELb1ELb1ELb0ELb0EEENS1_21CollectiveEpilogueFwdISB_S9_SC_SE_Li256ELb1ELb1ELb0ELb0EEENS1_36VarlenDynamicPersistentTileSchedulerILi128ELi128ELi256ELi128ELb0ELb1ELb1ELb0ELb1ELb1EEEEEEEEEvNT_6ParamsE --------------------------
	.section	.nv.info._ZN7cutlass13device_kernelIN5flash11enable_sm90INS1_16FlashAttnFwdSm90INS1_25CollectiveMainloopFwdSm90ILi2EN4cute5tupleIJNS5_1CILi1EEES8_S8_EEENS6_IJNS7_ILi128EEESA_SA_EEELi128ENS_6half_tEfNS_4arch4Sm90ELb0ELb0ELb1ELb1ELb1ELb0ELb0ELb1ELb1ELb1ELb0ELb0EEENS1_21CollectiveEpilogueFwdISB_S9_SC_SE_Li256ELb1ELb1ELb0ELb0EEENS1_36VarlenDynamicPersistentTileSchedulerILi128ELi128ELi256ELi128ELb0ELb1ELb1ELb0ELb1ELb1EEEEEEEEEvNT_6ParamsE,"",@"SHT_CUDA_INFO"
	.sectionflags	@""
	.align	4


	//----- nvinfo : EIATTR_CUDA_API_VERSION
	.align		4
        /*0000*/ 	.byte	0x04, 0x37
        /*0002*/ 	.short	(.L_865 - .L_864)
.L_864:
        /*0004*/ 	.word	0x00000082


	//----- nvinfo : EIATTR_KPARAM_INFO
	.align		4
.L_865:
        /*0008*/ 	.byte	0x04, 0x17
        /*000a*/ 	.short	(.L_867 - .L_866)
.L_866:
        /*000c*/ 	.word	0x00000000
        /*0010*/ 	.short	0x0000
        /*0012*/ 	.short	0x0070
        /*0014*/ 	.byte	0x00, 0xf0, 0x01, 0x2a


	//----- nvinfo : EIATTR_SPARSE_MMA_MASK
	.align		4
.L_867:
        /*0018*/ 	.byte	0x03, 0x50
        /*001a*/ 	.short	0x0000


	//----- nvinfo : EIATTR_MAXREG_COUNT
	.align		4
        /*001c*/ 	.byte	0x03, 0x1b
        /*001e*/ 	.short	0x00a8


	//----- nvinfo : EIATTR_NUM_BARRIERS
	.align		4
        /*0020*/ 	.byte	0x02, 0x4c
        /*0022*/ 	.byte	0x10
	.zero		1


	//----- nvinfo : EIATTR_EXTERNS
	.align		4
        /*0024*/ 	.byte	0x04, 0x0f
        /*0026*/ 	.short	(.L_869 - .L_868)


	//   ....[0]....
	.align		4
.L_868:
        /*0028*/ 	.word	index@(__assertfail)


	//----- nvinfo : EIATTR_ANNOTATIONS
	.align		4
.L_869:
        /*002c*/ 	.byte	0x04, 0x55
        /*002e*/ 	.short	(.L_871 - .L_870)


	//   ....[0]....
.L_870:
        /* <DEDUP_REMOVED lines=13> */


	//----- nvinfo : EIATTR_MERCURY_ISA_VERSION
	.align		4
.L_871:
        /*00e8*/ 	.byte	0x03, 0x5f
        /*00ea*/ 	.short	0x0101


	//----- nvinfo : EIATTR_UNUSED_LOAD_BYTE_OFFSET
	.align		4
        /*00ec*/ 	.byte	0x04, 0x44
        /*00ee*/ 	.short	(.L_873 - .L_872)


	//   ....[0]....
.L_872:
        /*00f0*/ 	.word	0x00000970
        /*00f4*/ 	.word	0x0000fff0


	//   ....[1]....
        /*00f8*/ 	.word	0x000075c0
        /*00fc*/ 	.word	0x0000fff0


	//----- nvinfo : EIATTR_INT_WARP_WIDE_INSTR_OFFSETS
	.align		4
.L_873:
        /*0100*/ 	.byte	0x04, 0x31
        /*0102*/ 	.short	(.L_875 - .L_874)


	//   ....[0]....
.L_874:
        /*0104*/ 	.word	0x000000c0


	//   ....[1]....
        /*0108*/ 	.word	0x000000d0


	//   ....[2]....
        /*010c*/ 	.word	0x00000170


	//   ....[3]....
        /*0110*/ 	.word	0x0000a6a0


	//   ....[4]....
        /*0114*/ 	.word	0x0000a730


	//   ....[5]....
        /*0118*/ 	.word	0x0000d5c0


	//   ....[6]....
        /*011c*/ 	.word	0x0000d650


	//----- nvinfo : EIATTR_COOP_GROUP_MASK_REGIDS
	.align		4
.L_875:
        /*0120*/ 	.byte	0x04, 0x29
        /*0122*/ 	.short	(.L_877 - .L_876)


	//   ....[0]....
.L_876:
        /*0124*/ 	.word	0xffffffff


	//   ....[1]....
        /*0128*/ 	.word	0xffffffff


	//   ....[2]....
        /*012c*/ 	.word	0xffffffff


	//   ....[3]....
        /*0130*/ 	.word	0xffffffff


	//   ....[4]....
        /*0134*/ 	.word	0xffffffff


	//   ....[5]....
        /*0138*/ 	.word	0xffffffff


	//   ....[6]....
        /*013c*/ 	.word	0xffffffff


	//   ....[7]....
        /*0140*/ 	.word	0xffffffff


	//   ....[8]....
        /*0144*/ 	.word	0xffffffff


	//   ....[9]....
        /*0148*/ 	.word	0xffffffff


	//   ....[10]....
        /*014c*/ 	.word	0xffffffff


	//   ....[11]....
        /*0150*/ 	.word	0xffffffff


	//   ....[12]....
        /*0154*/ 	.word	0xffffffff


	//   ....[13]....
        /*0158*/ 	.word	0xffffffff


	//   ....[14]....
        /*015c*/ 	.word	0xffffffff


	//   ....[15]....
        /*0160*/ 	.word	0xffffffff


	//   ....[16]....
        /*0164*/ 	.word	0xffffffff


	//   ....[17]....
        /*0168*/ 	.word	0xffffffff


	//   ....[18]....
        /*016c*/ 	.word	0xffffffff


	//   ....[19]....
        /*0170*/ 	.word	0xffffffff


	//   ....[20]....
        /*0174*/ 	.word	0xffffffff


	//   ....[21]....
        /*0178*/ 	.word	0xffffffff


	//   ....[22]....
        /*017c*/ 	.word	0xffffffff


	//   ....[23]....
        /*0180*/ 	.word	0xffffffff


	//   ....[24]....
        /*0184*/ 	.word	0xffffffff


	//   ....[25]....
        /*0188*/ 	.word	0xffffffff


	//   ....[26]....
        /*018c*/ 	.word	0xffffffff


	//   ....[27]....
        /*0190*/ 	.word	0xffffffff


	//   ....[28]....
        /*0194*/ 	.word	0xffffffff


	//   ....[29]....
        /*0198*/ 	.word	0xffffffff


	//   ....[30]....
        /*019c*/ 	.word	0xffffffff


	//   ....[31]....
        /*01a0*/ 	.word	0xffffffff


	//   ....[32]....
        /*01a4*/ 	.word	0xffffffff


	//   ....[33]....
        /*01a8*/ 	.word	0xffffffff


	//   ....[34]....
        /*01ac*/ 	.word	0xffffffff


	//   ....[35]....
        /*01b0*/ 	.word	0xffffffff


	//   ....[36]....
        /*01b4*/ 	.word	0xffffffff


	//   ....[37]....
        /*01b8*/ 	.word	0xffffffff


	//   ....[38]....
        /*01bc*/ 	.word	0xffffffff


	//   ....[39]....
        /*01c0*/ 	.word	0xffffffff


	//   ....[40]....
        /*01c4*/ 	.word	0xffffffff


	//   ....[41]....
        /*01c8*/ 	.word	0xffffffff


	//   ....[42]....
        /*01cc*/ 	.word	0xffffffff


	//   ....[43]....
        /*01d0*/ 	.word	0xffffffff


	//   ....[44]....
        /*01d4*/ 	.word	0xffffffff


	//   ....[45]....
        /*01d8*/ 	.word	0xffffffff


	//   ....[46]....
        /*01dc*/ 	.word	0xffffffff


	//   ....[47]....
        /*01e0*/ 	.word	0xffffffff


	//   ....[48]....
        /*01e4*/ 	.word	0xffffffff


	//   ....[49]....
        /*01e8*/ 	.word	0xffffffff


	//   ....[50]....
        /*01ec*/ 	.word	0xffffffff


	//   ....[51]....
        /*01f0*/ 	.word	0xffffffff


	//   ....[52]....
        /*01f4*/ 	.word	0xffffffff


	//   ....[53]....
        /*01f8*/ 	.word	0xffffffff


	//   ....[54]....
        /*01fc*/ 	.word	0xffffffff


	//   ....[55]....
        /*0200*/ 	.word	0xffffffff


	//   ....[56]....
        /*0204*/ 	.word	0xffffffff


	//   ....[57]....
        /*0208*/ 	.word	0xffffffff


	//   ....[58]....
        /*020c*/ 	.word	0xffffffff


	//   ....[59]....
        /*0210*/ 	.word	0xffffffff


	//   ....[60]....
        /*0214*/ 	.word	0xffffffff


	//   ....[61]....
        /*0218*/ 	.word	0xffffffff


	//   ....[62]....
        /*021c*/ 	.word	0xffffffff


	//   ....[63]....
        /*0220*/ 	.word	0xffffffff


	//   ....[64]....
        /*0224*/ 	.word	0xffffffff


	//   ....[65]....
        /*0228*/ 	.word	0xffffffff


	//   ....[66]....
        /*022c*/ 	.word	0xffffffff


	//   ....[67]....
        /*0230*/ 	.word	0xffffffff


	//   ....[68]....
        /*0234*/ 	.word	0xffffffff


	//   ....[69]....
        /*0238*/ 	.word	0xffffffff


	//   ....[70]....
        /*023c*/ 	.word	0xffffffff


	//   ....[71]....
        /*0240*/ 	.word	0xffffffff


	//   ....[72]....
        /*0244*/ 	.word	0xffffffff


	//   ....[73]....
        /*0248*/ 	.word	0xffffffff


	//   ....[74]....
        /*024c*/ 	.word	0xffffffff


	//   ....[75]....
        /*0250*/ 	.word	0xffffffff


	//   ....[76]....
        /*0254*/ 	.word	0xffffffff


	//   ....[77]....
        /*0258*/ 	.word	0xffffffff


	//   ....[78]....
        /*025c*/ 	.word	0xffffffff


	//   ....[79]....
        /*0260*/ 	.word	0xffffffff


	//   ....[80]....
        /*0264*/ 	.word	0xffffffff


	//   ....[81]....
        /*0268*/ 	.word	0xffffffff


	//   ....[82]....
        /*026c*/ 	.word	0xffffffff


	//   ....[83]....
        /*0270*/ 	.word	0xffffffff


	//   ....[84]....
        /*0274*/ 	.word	0xffffffff


	//   ....[85]....
        /*0278*/ 	.word	0xffffffff


	//   ....[86]....
        /*027c*/ 	.word	0xffffffff


	//   ....[87]....
        /*0280*/ 	.word	0xffffffff


	//   ....[88]....
        /*0284*/ 	.word	0xffffffff


	//   ....[89]....
        /*0288*/ 	.word	0xffffffff


	//   ....[90]....
        /*028c*/ 	.word	0xffffffff


	//   ....[91]....
        /*0290*/ 	.word	0xffffffff


	//   ....[92]....
        /*0294*/ 	.word	0xffffffff


	//   ....[93]....
        /*0298*/ 	.word	0xffffffff


	//   ....[94]....
        /*029c*/ 	.word	0xffffffff


	//   ....[95]....
        /*02a0*/ 	.word	0xffffffff


	//   ....[96]....
        /*02a4*/ 	.word	0xffffffff


	//   ....[97]....
        /*02a8*/ 	.word	0xffffffff


	//   ....[98]....
        /*02ac*/ 	.word	0xffffffff


	//   ....[99]....
        /*02b0*/ 	.word	0xffffffff


	//   ....[100]....
        /*02b4*/ 	.word	0xffffffff


	//   ....[101]....
        /*02b8*/ 	.word	0xffffffff


	//   ....[102]....
        /*02bc*/ 	.word	0xffffffff


	//   ....[103]....
        /*02c0*/ 	.word	0xffffffff


	//   ....[104]....
        /*02c4*/ 	.word	0xffffffff


	//   ....[105]....
        /*02c8*/ 	.word	0xffffffff


	//   ....[106]....
        /*02cc*/ 	.word	0xffffffff


	//   ....[107]....
        /*02d0*/ 	.word	0xffffffff


	//   ....[108]....
        /*02d4*/ 	.word	0xffffffff


	//   ....[109]....
        /*02d8*/ 	.word	0xffffffff


	//   ....[110]....
        /*02dc*/ 	.word	0xffffffff


	//   ....[111]....
        /*02e0*/ 	.word	0xffffffff


	//   ....[112]....
        /*02e4*/ 	.word	0xffffffff


	//   ....[113]....
        /*02e8*/ 	.word	0xffffffff


	//   ....[114]....
        /*02ec*/ 	.word	0xffffffff


	//   ....[115]....
        /*02f0*/ 	.word	0xffffffff


	//   ....[116]....
        /*02f4*/ 	.word	0xffffffff


	//   ....[117]....
        /*02f8*/ 	.word	0xffffffff


	//   ....[118]....
        /*02fc*/ 	.word	0xffffffff


	//   ....[119]....
        /*0300*/ 	.word	0xffffffff


	//   ....[120]....
        /*0304*/ 	.word	0xffffffff


	//   ....[121]....
        /*0308*/ 	.word	0xffffffff


	//   ....[122]....
        /*030c*/ 	.word	0xffffffff


	//   ....[123]....
        /*0310*/ 	.word	0xffffffff


	//   ....[124]....
        /*0314*/ 	.word	0xffffffff


	//   ....[125]....
        /*0318*/ 	.word	0xffffffff


	//   ....[126]....
        /*031c*/ 	.word	0xffffffff


	//   ....[127]....
        /*0320*/ 	.word	0xffffffff


	//   ....[128]....
        /*0324*/ 	.word	0xffffffff


	//   ....[129]....
        /*0328*/ 	.word	0xffffffff


	//   ....[130]....
        /*032c*/ 	.word	0xffffffff


	//   ....[131]....
        /*0330*/ 	.word	0xffffffff


	//   ....[132]....
        /*0334*/ 	.word	0xffffffff


	//   ....[133]....
        /*0338*/ 	.word	0xffffffff


	//   ....[134]....
        /*033c*/ 	.word	0xffffffff


	//   ....[135]....
        /*0340*/ 	.word	0xffffffff


	//   ....[136]....
        /*0344*/ 	.word	0xffffffff


	//   ....[137]....
        /*0348*/ 	.word	0xffffffff


	//   ....[138]....
        /*034c*/ 	.word	0xffffffff


	//   ....[139]....
        /*0350*/ 	.word	0xffffffff


	//   ....[140]....
        /*0354*/ 	.word	0xffffffff


	//   ....[141]....
        /*0358*/ 	.word	0xffffffff


	//   ....[142]....
        /*035c*/ 	.word	0xffffffff


	//   ....[143]....
        /*0360*/ 	.word	0xffffffff


	//   ....[144]....
        /*0364*/ 	.word	0xffffffff


	//   ....[145]....
        /*0368*/ 	.word	0xffffffff


	//   ....[146]....
        /*036c*/ 	.word	0xffffffff


	//   ....[147]....
        /*0370*/ 	.word	0xffffffff


	//   ....[148]....
        /*0374*/ 	.word	0xffffffff


	//   ....[149]....
        /*0378*/ 	.word	0xffffffff


	//   ....[150]....
        /*037c*/ 	.word	0xffffffff


	//   ....[151]....
        /*0380*/ 	.word	0xffffffff


	//   ....[152]....
        /*0384*/ 	.word	0xffffffff


	//   ....[153]....
        /*0388*/ 	.word	0x0500000f


	//   ....[154]....
        /*038c*/ 	.word	0x0500000f


	//   ....[155]....
        /*0390*/ 	.word	0x0500000f


	//   ....[156]....
        /*0394*/ 	.word	0x0500000f


	//   ....[157]....
        /*0398*/ 	.word	0x0500000f


	//   ....[158]....
        /*039c*/ 	.word	0x0500000f


	//   ....[159]....
        /*03a0*/ 	.word	0x0500000f


	//   ....[160]....
        /*03a4*/ 	.word	0x0500000f


	//   ....[161]....
        /*03a8*/ 	.word	0x0500000f


	//   ....[162]....
        /*03ac*/ 	.word	0x0500000f


	//   ....[163]....
        /*03b0*/ 	.word	0x0500000f


	//   ....[164]....
        /*03b4*/ 	.word	0x0500000f


	//   ....[165]....
        /*03b8*/ 	.word	0x0500000f


	//   ....[166]....
        /*03bc*/ 	.word	0x0500000f


	//   ....[167]....
        /*03c0*/ 	.word	0x0500000f


	//   ....[168]....
        /*03c4*/ 	.word	0x0500000f


	//   ....[169]....
        /*03c8*/ 	.word	0x0500000f


	//   ....[170]....
        /*03cc*/ 	.word	0x0500000f


	//   ....[171]....
        /*03d0*/ 	.word	0x0500000f


	//   ....[172]....
        /*03d4*/ 	.word	0x0500000f


	//   ....[173]....
        /*03d8*/ 	.word	0x0500000f


	//   ....[174]....
        /*03dc*/ 	.word	0x0500000f


	//   ....[175]....
        /*03e0*/ 	.word	0x0500000f


	//   ....[176]....
        /*03e4*/ 	.word	0x0500000f


	//   ....[177]....
        /*03e8*/ 	.word	0x0500000f


	//   ....[178]....
        /*03ec*/ 	.word	0x0500000f


	//   ....[179]....
        /*03f0*/ 	.word	0x0500000f


	//   ....[180]....
        /*03f4*/ 	.word	0x0500000f


	//   ....[181]....
        /*03f8*/ 	.word	0x0500000f


	//   ....[182]....
        /*03fc*/ 	.word	0x0500000f


	//   ....[183]....
        /*0400*/ 	.word	0x0500000f


	//   ....[184]....
        /*0404*/ 	.word	0x0500000f


	//   ....[185]....
        /*0408*/ 	.word	0x0500000f


	//   ....[186]....
        /*040c*/ 	.word	0x0500000f


	//   ....[187]....
        /*0410*/ 	.word	0x0500000f


	//   ....[188]....
        /*0414*/ 	.word	0x0500000f


	//   ....[189]....
        /*0418*/ 	.word	0x0500000f


	//   ....[190]....
        /*041c*/ 	.word	0x0500000f


	//   ....[191]....
        /*0420*/ 	.word	0x0500000f


	//   ....[192]....
        /*0424*/ 	.word	0x0500000f


	//   ....[193]....
        /*0428*/ 	.word	0x0500000f


	//   ....[194]....
        /*042c*/ 	.word	0x0500000f


	//   ....[195]....
        /*0430*/ 	.word	0x0500000f


	//   ....[196]....
        /*0434*/ 	.word	0x0500000f


	//   ....[197]....
        /*0438*/ 	.word	0x0500000f


	//   ....[198]....
        /*043c*/ 	.word	0x0500000f


	//   ....[199]....
        /*0440*/ 	.word	0x0500000f


	//   ....[200]....
        /*0444*/ 	.word	0x0500000f


	//   ....[201]....
        /*0448*/ 	.word	0x0500000f


	//   ....[202]....
        /*044c*/ 	.word	0x0500000f


	//   ....[203]....
        /*0450*/ 	.word	0x0500000f


	//   ....[204]....
        /*0454*/ 	.word	0x0500000f


	//   ....[205]....
        /*0458*/ 	.word	0x0500000f


	//   ....[206]....
        /*045c*/ 	.word	0x0500000f


	//   ....[207]....
        /*0460*/ 	.word	0x0500000f


	//   ....[208]....
        /*0464*/ 	.word	0x0500000f


	//   ....[209]....
        /*0468*/ 	.word	0x0500000f


	//   ....[210]....
        /*046c*/ 	.word	0x0500000f


	//   ....[211]....
        /*0470*/ 	.word	0x0500000f


	//   ....[212]....
        /*0474*/ 	.word	0x0500000f


	//   ....[213]....
        /*0478*/ 	.word	0x0500000f


	//   ....[214]....
        /*047c*/ 	.word	0x0500000f


	//   ....[215]....
        /*0480*/ 	.word	0x0500000f


	//   ....[216]....
        /*0484*/ 	.word	0x0500000f


	//   ....[217]....
        /*0488*/ 	.word	0x0500000f


	//   ....[218]....
        /*048c*/ 	.word	0x0500000f


	//   ....[219]....
        /*0490*/ 	.word	0x0500000f


	//   ....[220]....
        /*0494*/ 	.word	0x0500000f


	//   ....[221]....
        /*0498*/ 	.word	0x0500000f


	//   ....[222]....
        /*049c*/ 	.word	0x0500000f


	//   ....[223]....
        /*04a0*/ 	.word	0x0500000f


	//   ....[224]....
        /*04a4*/ 	.word	0x0500000f


	//   ....[225]....
        /*04a8*/ 	.word	0x0500000f


	//   ....[226]....
        /*04ac*/ 	.word	0x0500000f


	//   ....[227]....
        /*04b0*/ 	.word	0x0500000f


	//   ....[228]....
        /*04b4*/ 	.word	0x0500000f


	//   ....[229]....
        /*04b8*/ 	.word	0x0500000f


	//   ....[230]....
        /*04bc*/ 	.word	0x0500000f


	//   ....[231]....
        /*04c0*/ 	.word	0x0500000f


	//   ....[232]....
        /*04c4*/ 	.word	0x0500000f


	//   ....[233]....
        /*04c8*/ 	.word	0x0500000f


	//   ....[234]....
        /*04cc*/ 	.word	0x0500000f


	//   ....[235]....
        /*04d0*/ 	.word	0x0500000f


	//   ....[236]....
        /*04d4*/ 	.word	0x0500000f


	//   ....[237]....
        /*04d8*/ 	.word	0x0500000f


	//   ....[238]....
        /*04dc*/ 	.word	0x0500000f


	//   ....[239]....
        /*04e0*/ 	.word	0x0500000f


	//   ....[240]....
        /*04e4*/ 	.word	0x0500000f


	//   ....[241]....
        /*04e8*/ 	.word	0x0500000f


	//   ....[242]....
        /*04ec*/ 	.word	0x0500000f


	//   ....[243]....
        /*04f0*/ 	.word	0x0500000f


	//   ....[244]....
        /*04f4*/ 	.word	0x0500000f


	//   ....[245]....
        /*04f8*/ 	.word	0x0500000f


	//   ....[246]....
        /*04fc*/ 	.word	0x0500000f


	//   ....[247]....
        /*0500*/ 	.word	0x0500000f


	//   ....[248]....
        /*0504*/ 	.word	0x0500000f


	//   ....[249]....
        /*0508*/ 	.word	0x0500000f


	//   ....[250]....
        /*050c*/ 	.word	0x0500000f


	//   ....[251]....
        /*0510*/ 	.word	0x0500000f


	//----- nvinfo : EIATTR_COOP_GROUP_INSTR_OFFSETS
	.align		4
.L_877:
        /*0514*/ 	.byte	0x04, 0x28
        /*0516*/ 	.short	(.L_879 - .L_878)


	//   ....[0]....
.L_878:
        /*0518*/ 	.word	0x00000070


	//   ....[1]....
        /*051c*/ 	.word	0x000000b0


	//   ....[2]....
        /*0520*/ 	.word	0x000002d0


	//   ....[3]....
        /*0524*/ 	.word	0x00000430


	//   ....[4]....
        /*0528*/ 	.word	0x00000550


	//   ....[5]....
        /*052c*/ 	.word	0x000006b0


	//   ....[6]....
        /*0530*/ 	.word	0x00001340


	//   ....[7]....
        /*0534*/ 	.word	0x00002cd0


	//   ....[8]....
        /*0538*/ 	.word	0x00002d20


	//   ....[9]....
        /*053c*/ 	.word	0x000033c0


	//   ....[10]....
        /*0540*/ 	.word	0x00003420


	//   ....[11]....
        /*0544*/ 	.word	0x00005700


	//   ....[12]....
        /*0548*/ 	.word	0x00005730


	//   ....[13]....
        /*054c*/ 	.word	0x00005750


	//   ....[14]....
        /*0550*/ 	.word	0x00005770


	//   ....[15]....
        /*0554*/ 	.word	0x00006c20


	//   ....[16]....
        /*0558*/ 	.word	0x00006c50


	//   ....[17]....
        /*055c*/ 	.word	0x00006d30


	//   ....[18]....
        /*0560*/ 	.word	0x00006d40


	//   ....[19]....
        /*0564*/ 	.word	0x00008120


	//   ....[20]....
        /*0568*/ 	.word	0x00008160


	//   ....[21]....
        /*056c*/ 	.word	0x00008190


	//   ....[22]....
        /*0570*/ 	.word	0x000081c0


	//   ....[23]....
        /*0574*/ 	.word	0x00008750


	//   ....[24]....
        /*0578*/ 	.word	0x00008770


	//   ....[25]....
        /*057c*/ 	.word	0x00008840


	//   ....[26]....
        /*0580*/ 	.word	0x00008860


	//   ....[27]....
        /*0584*/ 	.word	0x00008920


	//   ....[28]....
        /*0588*/ 	.word	0x00008940


	//   ....[29]....
        /*058c*/ 	.word	0x00008a10


	//   ....[30]....
        /*0590*/ 	.word	0x00008a30


	//   ....[31]....
        /*0594*/ 	.word	0x00009340


	//   ....[32]....
        /*0598*/ 	.word	0x00009360


	//   ....[33]....
        /*059c*/ 	.word	0x00009420


	//   ....[34]....
        /*05a0*/ 	.word	0x00009440


	//   ....[35]....
        /*05a4*/ 	.word	0x00009500


	//   ....[36]....
        /*05a8*/ 	.word	0x00009520


	//   ....[37]....
        /*05ac*/ 	.word	0x000095f0


	//   ....[38]....
        /*05b0*/ 	.word	0x00009610


	//   ....[39]....
        /*05b4*/ 	.word	0x00009750


	//   ....[40]....
        /*05b8*/ 	.word	0x00009920


	//   ....[41]....
        /*05bc*/ 	.word	0x00009950


	//   ....[42]....
        /*05c0*/ 	.word	0x00009980


	//   ....[43]....
        /*05c4*/ 	.word	0x000099b0


	//   ....[44]....
        /*05c8*/ 	.word	0x000099e0


	//   ....[45]....
        /*05cc*/ 	.word	0x00009a10


	//   ....[46]....
        /*05d0*/ 	.word	0x00009b60


	//   ....[47]....
        /*05d4*/ 	.word	0x00009b90


	//   ....[48]....
        /*05d8*/ 	.word	0x00009bc0


	//   ....[49]....
        /*05dc*/ 	.word	0x00009bf0


	//   ....[50]....
        /*05e0*/ 	.word	0x00009c20


	//   ....[51]....
        /*05e4*/ 	.word	0x00009c50


	//   ....[52]....
        /*05e8*/ 	.word	0x00009ce0


	//   ....[53]....
        /*05ec*/ 	.word	0x00009d10


	//   ....[54]....
        /*05f0*/ 	.word	0x00009d90


	//   ....[55]....
        /*05f4*/ 	.word	0x0000b1d0


	//   ....[56]....
        /*05f8*/ 	.word	0x0000b1f0


	//   ....[57]....
        /*05fc*/ 	.word	0x0000b290


	//   ....[58]....
        /*0600*/ 	.word	0x0000b2b0


	//   ....[59]....
        /*0604*/ 	.word	0x0000b340


	//   ....[60]....
        /*0608*/ 	.word	0x0000b360


	//   ....[61]....
        /*060c*/ 	.word	0x0000b3f0


	//   ....[62]....
        /*0610*/ 	.word	0x0000b410


	//   ....[63]....
        /*0614*/ 	.word	0x0000b4a0


	//   ....[64]....
        /*0618*/ 	.word	0x0000b4c0


	//   ....[65]....
        /*061c*/ 	.word	0x0000b550


	//   ....[66]....
        /*0620*/ 	.word	0x0000b570


	//   ....[67]....
        /*0624*/ 	.word	0x0000b600


	//   ....[68]....
        /*0628*/ 	.word	0x0000b620


	//   ....[69]....
        /*062c*/ 	.word	0x0000b630


	//   ....[70]....
        /*0630*/ 	.word	0x0000b6b0


	//   ....[71]....
        /*0634*/ 	.word	0x0000bdd0


	//   ....[72]....
        /*0638*/ 	.word	0x0000be00


	//   ....[73]....
        /*063c*/ 	.word	0x0000be60


	//   ....[74]....
        /*0640*/ 	.word	0x0000bea0


	//   ....[75]....
        /*0644*/ 	.word	0x0000bee0


	//   ....[76]....
        /*0648*/ 	.word	0x0000bf40


	//   ....[77]....
        /*064c*/ 	.word	0x0000bf80


	//   ....[78]....
        /*0650*/ 	.word	0x0000bfe0


	//   ....[79]....
        /*0654*/ 	.word	0x0000c030


	//   ....[80]....
        /*0658*/ 	.word	0x0000c080


	//   ....[81]....
        /*065c*/ 	.word	0x0000c0d0


	//   ....[82]....
        /*0660*/ 	.word	0x0000c120


	//   ....[83]....
        /*0664*/ 	.word	0x0000c160


	//   ....[84]....
        /*0668*/ 	.word	0x0000c1c0


	//   ....[85]....
        /*066c*/ 	.word	0x0000c1e0


	//   ....[86]....
        /*0670*/ 	.word	0x0000c210


	//   ....[87]....
        /*0674*/ 	.word	0x0000c970


	//   ....[88]....
        /*0678*/ 	.word	0x0000c9a0


	//   ....[89]....
        /*067c*/ 	.word	0x0000ca00


	//   ....[90]....
        /*0680*/ 	.word	0x0000ca10


	//   ....[91]....
        /*0684*/ 	.word	0x0000ca60


	//   ....[92]....
        /*0688*/ 	.word	0x0000ca70


	//   ....[93]....
        /*068c*/ 	.word	0x0000cac0


	//   ....[94]....
        /*0690*/ 	.word	0x0000cad0


	//   ....[95]....
        /*0694*/ 	.word	0x0000cb20


	//   ....[96]....
        /*0698*/ 	.word	0x0000cb30


	//   ....[97]....
        /*069c*/ 	.word	0x0000cb80


	//   ....[98]....
        /*06a0*/ 	.word	0x0000cb90


	//   ....[99]....
        /*06a4*/ 	.word	0x0000cbe0


	//   ....[100]....
        /*06a8*/ 	.word	0x0000cbf0


	//   ....[101]....
        /*06ac*/ 	.word	0x0000cc00


	//   ....[102]....
        /*06b0*/ 	.word	0x0000cc50


	//   ....[103]....
        /*06b4*/ 	.word	0x0000ceb0


	//   ....[104]....
        /*06b8*/ 	.word	0x0000ced0


	//   ....[105]....
        /*06bc*/ 	.word	0x0000cef0


	//   ....[106]....
        /*06c0*/ 	.word	0x0000cf50


	//   ....[107]....
        /*06c4*/ 	.word	0x0000cf70


	//   ....[108]....
        /*06c8*/ 	.word	0x0000cfd0


	//   ....[109]....
        /*06cc*/ 	.word	0x0000cff0


	//   ....[110]....
        /*06d0*/ 	.word	0x0000d050


	//   ....[111]....
        /*06d4*/ 	.word	0x0000d070


	//   ....[112]....
        /*06d8*/ 	.word	0x0000d0d0


	//   ....[113]....
        /*06dc*/ 	.word	0x0000d0f0


	//   ....[114]....
        /*06e0*/ 	.word	0x0000d150


	//   ....[115]....
        /*06e4*/ 	.word	0x0000d170


	//   ....[116]....
        /*06e8*/ 	.word	0x0000d1d0


	//   ....[117]....
        /*06ec*/ 	.word	0x0000d1f0


	//   ....[118]....
        /*06f0*/ 	.word	0x0000d200


	//   ....[119]....
        /*06f4*/ 	.word	0x0000d7a0


	//   ....[120]....
        /*06f8*/ 	.word	0x0000d7e0


	//   ....[121]....
        /*06fc*/ 	.word	0x0000d820


	//   ....[122]....
        /*0700*/ 	.word	0x0000d840


	//   ....[123]....
        /*0704*/ 	.word	0x0000d850


	//   ....[124]....
        /*0708*/ 	.word	0x0000d870


	//   ....[125]....
        /*070c*/ 	.word	0x0000d8e0


	//   ....[126]....
        /*0710*/ 	.word	0x0000d900


	//   ....[127]....
        /*0714*/ 	.word	0x0000d960


	//   ....[128]....
        /*0718*/ 	.word	0x0000d980


	//   ....[129]....
        /*071c*/ 	.word	0x0000d9e0


	//   ....[130]....
        /*0720*/ 	.word	0x0000da00


	//   ....[131]....
        /*0724*/ 	.word	0x0000da60


	//   ....[132]....
        /*0728*/ 	.word	0x0000da80


	//   ....[133]....
        /*072c*/ 	.word	0x0000dad0


	//   ....[134]....
        /*0730*/ 	.word	0x0000daf0


	//   ....[135]....
        /*0734*/ 	.word	0x0000def0


	//   ....[136]....
        /*0738*/ 	.word	0x0000df40


	//   ....[137]....
        /*073c*/ 	.word	0x0000df70


	//   ....[138]....
        /*0740*/ 	.word	0x0000df80


	//   ....[139]....
        /*0744*/ 	.word	0x0000dfb0


	//   ....[140]....
        /*0748*/ 	.word	0x0000dfe0


	//   ....[141]....
        /*074c*/ 	.word	0x0000e010


	//   ....[142]....
        /*0750*/ 	.word	0x0000e040


	//   ....[143]....
        /*0754*/ 	.word	0x0000e1c0


	//   ....[144]....
        /*0758*/ 	.word	0x0000e1f0


	//   ....[145]....
        /*075c*/ 	.word	0x0000e220


	//   ....[146]....
        /*0760*/ 	.word	0x0000e250


	//   ....[147]....
        /*0764*/ 	.word	0x0000e280


	//   ....[148]....
        /*0768*/ 	.word	0x0000e2b0


	//   ....[149]....
        /*076c*/ 	.word	0x0000e370


	//   ....[150]....
        /*0770*/ 	.word	0x0000e390


	//   ....[151]....
        /*0774*/ 	.word	0x0000e400


	//   ....[152]....
        /*0778*/ 	.word	0x0000e870


	//   ....[153]....
        /*077c*/ 	.word	0x0000ed50


	//   ....[154]....
        /*0780*/ 	.word	0x0000ee40


	//   ....[155]....
        /*0784*/ 	.word	0x0000eee0


	//   ....[156]....
        /*0788*/ 	.word	0x0000ef40


	//   ....[157]....
        /*078c*/ 	.word	0x0000f040


	//   ....[158]....
        /*0790*/ 	.word	0x0000f0b0


	//   ....[159]....
        /*0794*/ 	.word	0x0000f1b0


	//   ....[160]....
        /*0798*/ 	.word	0x0000f220


	//   ....[161]....
        /*079c*/ 	.word	0x0000f320


	//   ....[162]....
        /*07a0*/ 	.word	0x0000f390


	//   ....[163]....
        /*07a4*/ 	.word	0x0000f490


	//   ....[164]....
        /*07a8*/ 	.word	0x0000f500


	//   ....[165]....
        /*07ac*/ 	.word	0x0000f600


	//   ....[166]....
        /*07b0*/ 	.word	0x0000f670


	//   ....[167]....
        /*07b4*/ 	.word	0x0000f770


	//   ....[168]....
        /*07b8*/ 	.word	0x0000f7e0


	//   ....[169]....
        /*07bc*/ 	.word	0x0000f8c0


	//   ....[170]....
        /*07c0*/ 	.word	0x0000f9b0


	//   ....[171]....
        /*07c4*/ 	.word	0x0000fa20


	//   ....[172]....
        /*07c8*/ 	.word	0x0000faa0


	//   ....[173]....
        /*07cc*/ 	.word	0x0000fb50


	//   ....[174]....
        /*07d0*/ 	.word	0x0000fbd0


	//   ....[175]....
        /*07d4*/ 	.word	0x0000fca0


	//   ....[176]....
        /*07d8*/ 	.word	0x0000fd20


	//   ....[177]....
        /*07dc*/ 	.word	0x0000fdf0


	//   ....[178]....
        /*07e0*/ 	.word	0x0000fe70


	//   ....[179]....
        /*07e4*/ 	.word	0x0000ff40


	//   ....[180]....
        /*07e8*/ 	.word	0x0000ffc0


	//   ....[181]....
        /*07ec*/ 	.word	0x00010090


	//   ....[182]....
        /*07f0*/ 	.word	0x00010110


	//   ....[183]....
        /*07f4*/ 	.word	0x000101e0


	//   ....[184]....
        /*07f8*/ 	.word	0x00010260


	//   ....[185]....
        /*07fc*/ 	.word	0x00010310


	//   ....[186]....
        /*0800*/ 	.word	0x00010440


	//   ....[187]....
        /*0804*/ 	.word	0x000104e0


	//   ....[188]....
        /*0808*/ 	.word	0x00010550


	//   ....[189]....
        /*080c*/ 	.word	0x00010610


	//   ....[190]....
        /*0810*/ 	.word	0x00010670


	//   ....[191]....
        /*0814*/ 	.word	0x00010730


	//   ....[192]....
        /*0818*/ 	.word	0x00010790


	//   ....[193]....
        /*081c*/ 	.word	0x00010850


	//   ....[194]....
        /*0820*/ 	.word	0x000108b0


	//   ....[195]....
        /*0824*/ 	.word	0x00010970


	//   ....[196]....
        /*0828*/ 	.word	0x000109d0


	//   ....[197]....
        /*082c*/ 	.word	0x00010a90


	//   ....[198]....
        /*0830*/ 	.word	0x00010af0


	//   ....[199]....
        /*0834*/ 	.word	0x00010bb0


	//   ....[200]....
        /*0838*/ 	.word	0x00010c10


	//   ....[201]....
        /*083c*/ 	.word	0x00010cd0


	//   ....[202]....
        /*0840*/ 	.word	0x00010dc0


	//   ....[203]....
        /*0844*/ 	.word	0x00010e60


	//   ....[204]....
        /*0848*/ 	.word	0x00010ec0


	//   ....[205]....
        /*084c*/ 	.word	0x00010f90


	//   ....[206]....
        /*0850*/ 	.word	0x00010ff0


	//   ....[207]....
        /*0854*/ 	.word	0x000110c0


	//   ....[208]....
        /*0858*/ 	.word	0x00011120


	//   ....[209]....
        /*085c*/ 	.word	0x000111f0


	//   ....[210]....
        /*0860*/ 	.word	0x00011250


	//   ....[211]....
        /*0864*/ 	.word	0x00011320


	//   ....[212]....
        /*0868*/ 	.word	0x00011380


	//   ....[213]....
        /*086c*/ 	.word	0x00011450


	//   ....[214]....
        /*0870*/ 	.word	0x000114b0


	//   ....[215]....
        /*0874*/ 	.word	0x00011580


	//   ....[216]....
        /*0878*/ 	.word	0x000115e0


	//   ....[217]....
        /*087c*/ 	.word	0x000116a0


	//   ....[218]....
        /*0880*/ 	.word	0x000117c0


	//   ....[219]....
        /*0884*/ 	.word	0x00011860


	//   ....[220]....
        /*0888*/ 	.word	0x00011920


	//   ....[221]....
        /*088c*/ 	.word	0x000119f0


	//   ....[222]....
        /*0890*/ 	.word	0x00011a50


	//   ....[223]....
        /*0894*/ 	.word	0x00011b30


	//   ....[224]....
        /*0898*/ 	.word	0x00011b90


	//   ....[225]....
        /*089c*/ 	.word	0x00011c60


	//   ....[226]....
        /*08a0*/ 	.word	0x00011cc0


	//   ....[227]....
        /*08a4*/ 	.word	0x00011d90


	//   ....[228]....
        /*08a8*/ 	.word	0x00011df0


	//   ....[229]....
        /*08ac*/ 	.word	0x00011ed0


	//   ....[230]....
        /*08b0*/ 	.word	0x00011f30


	//   ....[231]....
        /*08b4*/ 	.word	0x00012000


	//   ....[232]....
        /*08b8*/ 	.word	0x00012060


	//   ....[233]....
        /*08bc*/ 	.word	0x00012120


	//   ....[234]....
        /*08c0*/ 	.word	0x000121b0


	//   ....[235]....
        /*08c4*/ 	.word	0x00012250


	//   ....[236]....
        /*08c8*/ 	.word	0x00012370


	//   ....[237]....
        /*08cc*/ 	.word	0x000123e0


	//   ....[238]....
        /*08d0*/ 	.word	0x00012450


	//   ....[239]....
        /*08d4*/ 	.word	0x000124c0


	//   ....[240]....
        /*08d8*/ 	.word	0x00012530


	//   ....[241]....
        /*08dc*/ 	.word	0x000125b0


	//   ....[242]....
        /*08e0*/ 	.word	0x00012640


	//   ....[243]....
        /*08e4*/ 	.word	0x000126d0


	//   ....[244]....
        /*08e8*/ 	.word	0x00012740


	//   ....[245]....
        /*08ec*/ 	.word	0x000127b0


	//   ....[246]....
        /*08f0*/ 	.word	0x00012820


	//   ....[247]....
        /*08f4*/ 	.word	0x000128a0


	//   ....[248]....
        /*08f8*/ 	.word	0x00012910


	//   ....[249]....
        /*08fc*/ 	.word	0x000129b0


	//   ....[250]....
        /*0900*/ 	.word	0x00012a40


	//   ....[251]....
        /*0904*/ 	.word	0x00012b60


	//----- nvinfo : EIATTR_REG_RECONFIG
	.align		4
.L_879:
        /*0908*/ 	.byte	0x01, 0x54
	.zero		2


	//----- nvinfo : EIATTR_SYSCALL_OFFSETS
	.align		4
        /*090c*/ 	.byte	0x04, 0x46
        /*090e*/ 	.short	(.L_881 - .L_880)


	//   ....[0]....
.L_880:
        /*0910*/ 	.word	0x00001530


	//   ....[1]....
        /*0914*/ 	.word	0x0000a890


	//   ....[2]....
        /*0918*/ 	.word	0x0000a9e0


	//   ....[3]....
        /*091c*/ 	.word	0x0000aad0


	//   ....[4]....
        /*0920*/ 	.word	0x0000ba60


	//----- nvinfo : EIATTR_MBARRIER_INSTR_OFFSETS
	.align		4
.L_881:
        /*0924*/ 	.byte	0x04, 0x39
        /*0926*/ 	.short	(.L_883 - .L_882)


	//   ....[0]....
.L_882:
        /*0928*/ 	.word	0x00000180
        /*092c*/ 	.word	0x000000ff
        /*0930*/ 	.word	0x00028800
        /*0934*/ 	.short	0x0100
        /*0936*/ 	.byte	0x08
	.zero		1


	//   ....[1]....
        /*0938*/ 	.word	0x00000190
        /*093c*/ 	.word	0x000000ff
        /*0940*/ 	.word	0x00028820
        /*0944*/ 	.short	0x0100
        /*0946*/ 	.byte	0x08
	.zero		1


	//   ....[2]....
        /*0948*/ 	.word	0x00000280
        /*094c*/ 	.word	0x000000ff
        /*0950*/ 	.word	0x00028830
        /*0954*/ 	.short	0x0100
        /*0956*/ 	.byte	0x08
	.zero		1


	//   ....[3]....
        /*0958*/ 	.word	0x00000290
        /*095c*/ 	.word	0x000000ff
        /*0960*/ 	.word	0x00028840
        /*0964*/ 	.short	0x0100
        /*0966*/ 	.byte	0x08
	.zero		1


	//   ....[4]....
        /*0968*/ 	.word	0x000002a0
        /*096c*/ 	.word	0x000000ff
        /*0970*/ 	.word	0x00028838
        /*0974*/ 	.short	0x0100
        /*0976*/ 	.byte	0x08
	.zero		1


	//   ....[5]....
        /*0978*/ 	.word	0x000002b0
        /*097c*/ 	.word	0x000000ff
        /*0980*/ 	.word	0x00028848
        /*0984*/ 	.short	0x0100
        /*0986*/ 	.byte	0x08
	.zero		1


	//   ....[6]....
        /*0988*/ 	.word	0x000003e0
        /*098c*/ 	.word	0x000000ff
        /*0990*/ 	.word	0x00028850
        /*0994*/ 	.short	0x0100
        /*0996*/ 	.byte	0x08
	.zero		1


	//   ....[7]....
        /*0998*/ 	.word	0x000003f0
        /*099c*/ 	.word	0x000000ff
        /*09a0*/ 	.word	0x00028860
        /*09a4*/ 	.short	0x0100
        /*09a6*/ 	.byte	0x08
	.zero		1


	//   ....[8]....
        /*09a8*/ 	.word	0x00000400
        /*09ac*/ 	.word	0x000000ff
        /*09b0*/ 	.word	0x00028858
        /*09b4*/ 	.short	0x0100
        /*09b6*/ 	.byte	0x08
	.zero		1


	//   ....[9]....
        /*09b8*/ 	.word	0x00000410
        /*09bc*/ 	.word	0x000000ff
        /*09c0*/ 	.word	0x00028868
        /*09c4*/ 	.short	0x0100
        /*09c6*/ 	.byte	0x08
	.zero		1


	//   ....[10]....
        /*09c8*/ 	.word	0x00000500
        /*09cc*/ 	.word	0x000000ff
        /*09d0*/ 	.word	0x00028870
        /*09d4*/ 	.short	0x0100
        /*09d6*/ 	.byte	0x06
	.zero		1


	//   ....[11]....
        /*09d8*/ 	.word	0x00000510
        /*09dc*/ 	.word	0x000000ff
        /*09e0*/ 	.word	0x00028880
        /*09e4*/ 	.short	0x0100
        /*09e6*/ 	.byte	0x06
	.zero		1


	//   ....[12]....
        /*09e8*/ 	.word	0x00000520
        /*09ec*/ 	.word	0x000000ff
        /*09f0*/ 	.word	0x00028878
        /*09f4*/ 	.short	0x0100
        /*09f6*/ 	.byte	0x06
	.zero		1


	//   ....[13]....
        /*09f8*/ 	.word	0x00000530
        /*09fc*/ 	.word	0x000000ff
        /*0a00*/ 	.word	0x00028888
        /*0a04*/ 	.short	0x0100
        /*0a06*/ 	.byte	0x06
	.zero		1


	//   ....[14]....
        /*0a08*/ 	.word	0x00000660
        /*0a0c*/ 	.word	0x000000ff
        /*0a10*/ 	.word	0x00028890
        /*0a14*/ 	.short	0x0100
        /*0a16*/ 	.byte	0x08
	.zero		1


	//   ....[15]....
        /*0a18*/ 	.word	0x00000670
        /*0a1c*/ 	.word	0x000000ff
        /*0a20*/ 	.word	0x000288a0
        /*0a24*/ 	.short	0x0100
        /*0a26*/ 	.byte	0x08
	.zero		1


	//   ....[16]....
        /*0a28*/ 	.word	0x00000680
        /*0a2c*/ 	.word	0x000000ff
        /*0a30*/ 	.word	0x00028898
        /*0a34*/ 	.short	0x0100
        /*0a36*/ 	.byte	0x08
	.zero		1


	//   ....[17]....
        /*0a38*/ 	.word	0x00000690
        /*0a3c*/ 	.word	0x000000ff
        /*0a40*/ 	.word	0x000288a8
        /*0a44*/ 	.short	0x0100
        /*0a46*/ 	.byte	0x08
	.zero		1


	//   ....[18]....
        /*0a48*/ 	.word	0x000007d0
        /*0a4c*/ 	.word	0x000000ff
        /*0a50*/ 	.word	0x000288b0
        /*0a54*/ 	.short	0x0100
        /*0a56*/ 	.byte	0x08
	.zero		1


	//   ....[19]....
        /*0a58*/ 	.word	0x000007e0
        /*0a5c*/ 	.word	0x000000ff
        /*0a60*/ 	.word	0x000288c0
        /*0a64*/ 	.short	0x0100
        /*0a66*/ 	.byte	0x08
	.zero		1


	//   ....[20]....
        /*0a68*/ 	.word	0x000007f0
        /*0a6c*/ 	.word	0x000000ff
        /*0a70*/ 	.word	0x000288b8
        /*0a74*/ 	.short	0x0100
        /*0a76*/ 	.byte	0x08
	.zero		1


	//   ....[21]....
        /*0a78*/ 	.word	0x00000800
        /*0a7c*/ 	.word	0x000000ff
        /*0a80*/ 	.word	0x000288c8
        /*0a84*/ 	.short	0x0100
        /*0a86*/ 	.byte	0x08
	.zero		1


	//   ....[22]....
        /*0a88*/ 	.word	0x000015b0
        /*0a8c*/ 	.word	0x000000ff
        /*0a90*/ 	.word	0x00028800
        /*0a94*/ 	.short	0x010a
        /*0a96*/ 	.byte	0x31
	.zero		1


	//   ....[23]....
        /*0a98*/ 	.word	0x00001630
        /*0a9c*/ 	.word	0x00000000
        /*0aa0*/ 	.word	0x00028830
        /*0aa4*/ 	.short	0x010a
        /*0aa6*/ 	.byte	0x3f
	.zero		1


	//   ....[24]....
        /*0aa8*/ 	.word	0x00001680
        /*0aac*/ 	.word	0x00000000
        /*0ab0*/ 	.word	0x00028830
        /*0ab4*/ 	.short	0x010a
        /*0ab6*/ 	.byte	0x3f
	.zero		1


	//   ....[25]....
        /*0ab8*/ 	.word	0x00002340
        /*0abc*/ 	.word	0x000000ff
        /*0ac0*/ 	.word	0x00000000
        /*0ac4*/ 	.short	0x0101
        /*0ac6*/ 	.byte	0x06
	.zero		1


	//   ....[26]....
        /*0ac8*/ 	.word	0x00004370
        /*0acc*/ 	.word	0x000000ff
        /*0ad0*/ 	.word	0x00028830
        /*0ad4*/ 	.short	0x010a
        /*0ad6*/ 	.byte	0x06
	.zero		1


	//   ....[27]....
        /*0ad8*/ 	.word	0x000043b0
        /*0adc*/ 	.word	0x000000ff
        /*0ae0*/ 	.word	0x00028830
        /*0ae4*/ 	.short	0x010a
        /*0ae6*/ 	.byte	0x06
	.zero		1


	//   ....[28]....
        /*0ae8*/ 	.word	0x00004730
        /*0aec*/ 	.word	0x000000ff
        /*0af0*/ 	.word	0x00028850
        /*0af4*/ 	.short	0x010a
        /*0af6*/ 	.byte	0x06
	.zero		1


	//   ....[29]....
        /*0af8*/ 	.word	0x00004770
        /*0afc*/ 	.word	0x000000ff
        /*0b00*/ 	.word	0x00028850
        /*0b04*/ 	.short	0x010a
        /*0b06*/ 	.byte	0x06
	.zero		1


	//   ....[30]....
        /*0b08*/ 	.word	0x00005060
        /*0b0c*/ 	.word	0x000000ff
        /*0b10*/ 	.word	0x00000000
        /*0b14*/ 	.short	0x0101
        /*0b16*/ 	.byte	0x06
	.zero		1


	//   ....[31]....
        /*0b18*/ 	.word	0x00006550
        /*0b1c*/ 	.word	0x000000ff
        /*0b20*/ 	.word	0x00000000
        /*0b24*/ 	.short	0x0101
        /*0b26*/ 	.byte	0x06
	.zero		1


	//   ....[32]....
        /*0b28*/ 	.word	0x00006b90
        /*0b2c*/ 	.word	0x000000ff
        /*0b30*/ 	.word	0x00028850
        /*0b34*/ 	.short	0x010a
        /*0b36*/ 	.byte	0x05
	.zero		1


	//   ....[33]....
        /*0b38*/ 	.word	0x00006bd0
        /*0b3c*/ 	.word	0x000000ff
        /*0b40*/ 	.word	0x00028850
        /*0b44*/ 	.short	0x010a
        /*0b46*/ 	.byte	0x05
	.zero		1


	//   ....[34]....
        /*0b48*/ 	.word	0x000071a0
        /*0b4c*/ 	.word	0x000000ff
        /*0b50*/ 	.word	0x00000000
        /*0b54*/ 	.short	0x0101
        /*0b56*/ 	.byte	0x04
	.zero		1


	//   ....[35]....
        /*0b58*/ 	.word	0x00008740
        /*0b5c*/ 	.word	0x0000001c
        /*0b60*/ 	.word	0x00000000
        /*0b64*/ 	.short	0x0101
        /*0b66*/ 	.byte	0x3f
	.zero		1


	//   ....[36]....
        /*0b68*/ 	.word	0x0000afe0
        /*0b6c*/ 	.word	0x00000007
        /*0b70*/ 	.word	0x00028840
        /*0b74*/ 	.short	0x010a
        /*0b76*/ 	.byte	0x3f
	.zero		1


	//   ....[37]....
        /*0b78*/ 	.word	0x0000b760
        /*0b7c*/ 	.word	0x00000007
        /*0b80*/ 	.word	0x00028830
        /*0b84*/ 	.short	0x0107
        /*0b86*/ 	.byte	0x3f
	.zero		1


	//   ....[38]....
        /*0b88*/ 	.word	0x0000b830
        /*0b8c*/ 	.word	0x00000007
        /*0b90*/ 	.word	0x00028830
        /*0b94*/ 	.short	0x0101
        /*0b96*/ 	.byte	0x3f
	.zero		1


	//   ....[39]....
        /*0b98*/ 	.word	0x0000c310
        /*0b9c*/ 	.word	0x00000016
        /*0ba0*/ 	.word	0x00028800
        /*0ba4*/ 	.short	0x0107
        /*0ba6*/ 	.byte	0x3f
	.zero		1


	//   ....[40]....
        /*0ba8*/ 	.word	0x0000c410
        /*0bac*/ 	.word	0x00000016
        /*0bb0*/ 	.word	0x00028800
        /*0bb4*/ 	.short	0x0101
        /*0bb6*/ 	.byte	0x3f
	.zero		1


	//   ....[41]....
        /*0bb8*/ 	.word	0x0000c440
        /*0bbc*/ 	.word	0x00000016
        /*0bc0*/ 	.word	0x00028820
        /*0bc4*/ 	.short	0x010a
        /*0bc6*/ 	.byte	0x3f
	.zero		1


	//   ....[42]....
        /*0bc8*/ 	.word	0x0000c7c0
        /*0bcc*/ 	.word	0x00000006
        /*0bd0*/ 	.word	0x00028840
        /*0bd4*/ 	.short	0x010a
        /*0bd6*/ 	.byte	0x3f
	.zero		1


	//   ....[43]....
        /*0bd8*/ 	.word	0x0000cce0
        /*0bdc*/ 	.word	0x00000006
        /*0be0*/ 	.word	0x00028830
        /*0be4*/ 	.short	0x0107
        /*0be6*/ 	.byte	0x3f
	.zero		1


	//   ....[44]....
        /*0be8*/ 	.word	0x0000cda0
        /*0bec*/ 	.word	0x00000006
        /*0bf0*/ 	.word	0x00028830
        /*0bf4*/ 	.short	0x0101
        /*0bf6*/ 	.byte	0x3f
	.zero		1


	//   ....[45]....
        /*0bf8*/ 	.word	0x0000ce10
        /*0bfc*/ 	.word	0x00000006
        /*0c00*/ 	.word	0x00028860
        /*0c04*/ 	.short	0x010a
        /*0c06*/ 	.byte	0x3f
	.zero		1


	//   ....[46]....
        /*0c08*/ 	.word	0x0000d390
        /*0c0c*/ 	.word	0x00000006
        /*0c10*/ 	.word	0x00028850
        /*0c14*/ 	.short	0x0107
        /*0c16*/ 	.byte	0x3f
	.zero		1


	//   ....[47]....
        /*0c18*/ 	.word	0x0000d4f0
        /*0c1c*/ 	.word	0x00000006
        /*0c20*/ 	.word	0x00028850
        /*0c24*/ 	.short	0x0101
        /*0c26*/ 	.byte	0x3f
	.zero		1


	//   ....[48]....
        /*0c28*/ 	.word	0x0000d700
        /*0c2c*/ 	.word	0x00000000
        /*0c30*/ 	.word	0x00028860
        /*0c34*/ 	.short	0x010a
        /*0c36*/ 	.byte	0x3f
	.zero		1


	//   ....[49]....
        /*0c38*/ 	.word	0x0000dc30
        /*0c3c*/ 	.word	0x00000000
        /*0c40*/ 	.word	0x00028850
        /*0c44*/ 	.short	0x0107
        /*0c46*/ 	.byte	0x3f
	.zero		1


	//   ....[50]....
        /*0c48*/ 	.word	0x0000dcf0
        /*0c4c*/ 	.word	0x00000000
        /*0c50*/ 	.word	0x00028850
        /*0c54*/ 	.short	0x0101
        /*0c56*/ 	.byte	0x3f
	.zero		1


	//   ....[51]....
        /*0c58*/ 	.word	0x0000e7f0
        /*0c5c*/ 	.word	0x00000004
        /*0c60*/ 	.word	0x00028820
        /*0c64*/ 	.short	0x010a
        /*0c66*/ 	.byte	0x3f
	.zero		1


	//   ....[52]....
        /*0c68*/ 	.word	0x0000e970
        /*0c6c*/ 	.word	0x00000005
        /*0c70*/ 	.word	0x00028840
        /*0c74*/ 	.short	0x010a
        /*0c76*/ 	.byte	0x3f
	.zero		1


	//   ....[53]....
        /*0c78*/ 	.word	0x0000ea10
        /*0c7c*/ 	.word	0x00000019
        /*0c80*/ 	.word	0x00028840
        /*0c84*/ 	.short	0x010a
        /*0c86*/ 	.byte	0x3f
	.zero		1


	//   ....[54]....
        /*0c88*/ 	.word	0x0000ea50
        /*0c8c*/ 	.word	0x00000005
        /*0c90*/ 	.word	0x00028860
        /*0c94*/ 	.short	0x010a
        /*0c96*/ 	.byte	0x3f
	.zero		1


	//   ....[55]....
        /*0c98*/ 	.word	0x0000ea90
        /*0c9c*/ 	.word	0x00000019
        /*0ca0*/ 	.word	0x00028860
        /*0ca4*/ 	.short	0x010a
        /*0ca6*/ 	.byte	0x3f
	.zero		1


	//   ....[56]....
        /*0ca8*/ 	.word	0x0000eb00
        /*0cac*/ 	.word	0x00000003
        /*0cb0*/ 	.word	0x00028800
        /*0cb4*/ 	.short	0x010a
        /*0cb6*/ 	.byte	0x3f
	.zero		1


	//   ....[57]....
        /*0cb8*/ 	.word	0x0000eb50
        /*0cbc*/ 	.word	0x00000000
        /*0cc0*/ 	.word	0x00028830
        /*0cc4*/ 	.short	0x010a
        /*0cc6*/ 	.byte	0x3f
	.zero		1


	//   ....[58]....
        /*0cc8*/ 	.word	0x0000ebb0
        /*0ccc*/ 	.word	0x00000007
        /*0cd0*/ 	.word	0x00028830
        /*0cd4*/ 	.short	0x010a
        /*0cd6*/ 	.byte	0x3f
	.zero		1


	//   ....[59]....
        /*0cd8*/ 	.word	0x0000ec10
        /*0cdc*/ 	.word	0x00000007
        /*0ce0*/ 	.word	0x00028850
        /*0ce4*/ 	.short	0x010a
        /*0ce6*/ 	.byte	0x3f
	.zero		1


	//   ....[60]....
        /*0ce8*/ 	.word	0x0000ec70
        /*0cec*/ 	.word	0x00000005
        /*0cf0*/ 	.word	0x00028850
        /*0cf4*/ 	.short	0x010a
        /*0cf6*/ 	.byte	0x3f
	.zero		1


	//   ....[61]....
        /*0cf8*/ 	.word	0x0000ed90
        /*0cfc*/ 	.word	0x00000007
        /*0d00*/ 	.word	0x00028840
        /*0d04*/ 	.short	0x010a
        /*0d06*/ 	.byte	0x3f
	.zero		1


	//   ....[62]....
        /*0d08*/ 	.word	0x00010340
        /*0d0c*/ 	.word	0x00000016
        /*0d10*/ 	.word	0x00028820
        /*0d14*/ 	.short	0x010a
        /*0d16*/ 	.byte	0x3f
	.zero		1


	//   ....[63]....
        /*0d18*/ 	.word	0x00010390
        /*0d1c*/ 	.word	0x00000006
        /*0d20*/ 	.word	0x00028840
        /*0d24*/ 	.short	0x010a
        /*0d26*/ 	.byte	0x3f
	.zero		1


	//   ....[64]....
        /*0d28*/ 	.word	0x00010d10
        /*0d2c*/ 	.word	0x00000006
        /*0d30*/ 	.word	0x00028860
        /*0d34*/ 	.short	0x010a
        /*0d36*/ 	.byte	0x3f
	.zero		1


	//   ....[65]....
        /*0d38*/ 	.word	0x00011710
        /*0d3c*/ 	.word	0x00000000
        /*0d40*/ 	.word	0x00028860
        /*0d44*/ 	.short	0x010a
        /*0d46*/ 	.byte	0x3f
	.zero		1


	//   ....[66]....
        /*0d48*/ 	.word	0x00012a80
        /*0d4c*/ 	.word	0x00000004
        /*0d50*/ 	.word	0x00028820
        /*0d54*/ 	.short	0x010a
        /*0d56*/ 	.byte	0x3f
	.zero		1


	//   ....[67]....
        /*0d58*/ 	.word	0x00012c20
        /*0d5c*/ 	.word	0x00000005
        /*0d60*/ 	.word	0x00028840
        /*0d64*/ 	.short	0x010a
        /*0d66*/ 	.byte	0x3f
	.zero		1


	//   ....[68]....
        /*0d68*/ 	.word	0x00012c70
        /*0d6c*/ 	.word	0x00000019
        /*0d70*/ 	.word	0x00028840
        /*0d74*/ 	.short	0x010a
        /*0d76*/ 	.byte	0x3f
	.zero		1


	//   ....[69]....
        /*0d78*/ 	.word	0x00012cc0
        /*0d7c*/ 	.word	0x00000005
        /*0d80*/ 	.word	0x00028860
        /*0d84*/ 	.short	0x010a
        /*0d86*/ 	.byte	0x3f
	.zero		1


	//----- nvinfo : EIATTR_NUM_MBARRIERS
	.align		4
.L_883:
        /*0d88*/ 	.byte	0x03, 0x38
        /*0d8a*/ 	.short	0x0016


	//----- nvinfo : EIATTR_EXIT_INSTR_OFFSETS
	.align		4
        /*0d8c*/ 	.byte	0x04, 0x1c
        /*0d8e*/ 	.short	(.L_885 - .L_884)


	//   ....[0]....
.L_884:
        /*0d90*/ 	.word	0x000009b0


	//   ....[1]....
        /*0d94*/ 	.word	0x00009700


	//   ....[2]....
        /*0d98*/ 	.word	0x0000eae0


	//----- nvinfo : EIATTR_MAX_THREADS
	.align		4
.L_885:
        /*0d9c*/ 	.byte	0x04, 0x05
        /*0d9e*/ 	.short	(.L_887 - .L_886)
.L_886:
        /*0da0*/ 	.word	0x00000180
        /*0da4*/ 	.word	0x00000001
        /*0da8*/ 	.word	0x00000001


	//----- nvinfo : EIATTR_CRS_STACK_SIZE
	.align		4
.L_887:
        /*0dac*/ 	.byte	0x04, 0x1e
        /*0dae*/ 	.short	(.L_889 - .L_888)
.L_888:
        /*0db0*/ 	.word	0x00000000


	//----- nvinfo : EIATTR_CBANK_PARAM_SIZE
	.align		4
.L_889:
        /*0db4*/ 	.byte	0x03, 0x19
        /*0db6*/ 	.short	0x0af0


	//----- nvinfo : EIATTR_PARAM_CBANK
	.align		4
        /*0db8*/ 	.byte	0x04, 0x0a
        /*0dba*/ 	.short	(.L_891 - .L_890)
	.align		4
.L_890:
        /*0dbc*/ 	.word	index@(.nv.constant0._ZN7cutlass13device_kernelIN5flash11enable_sm90INS1_16FlashAttnFwdSm90INS1_25CollectiveMainloopFwdSm90ILi2EN4cute5tupleIJNS5_1CILi1EEES8_S8_EEENS6_IJNS7_ILi128EEESA_SA_EEELi128ENS_6half_tEfNS_4arch4Sm90ELb0ELb0ELb1ELb1ELb1ELb0ELb0ELb1ELb1ELb1ELb0ELb0EEENS1_21CollectiveEpilogueFwdISB_S9_SC_SE_Li256ELb1ELb1ELb0ELb0EEENS1_36VarlenDynamicPersistentTileSchedulerILi128ELi128ELi256ELi128ELb0ELb1ELb1ELb0ELb1ELb1EEEEEEEEEvNT_6ParamsE)
        /*0dc0*/ 	.short	0x0210
        /*0dc2*/ 	.short	0x0af0


	//----- nvinfo : EIATTR_SW_WAR
	.align		4
.L_891:
        /*0dc4*/ 	.byte	0x04, 0x36
        /*0dc6*/ 	.short	(.L_893 - .L_892)
.L_892:
        /*0dc8*/ 	.word	0x00000008
.L_893:


//--------------------- .nv.info._ZN7cutlass13device_kernelIN5flash11enable_sm90INS1_16FlashAttnFwdSm90INS1_25CollectiveMainloopFwdSm90ILi2EN4cute5tupleIJNS5_1CILi1EEES8_S8_EEENS6_IJNS7_ILi128EEESA_SA_EEELi128ENS_6half_tEfNS_4arch4Sm90ELb0ELb0ELb1ELb1ELb1ELb1ELb0ELb1ELb1ELb1ELb0ELb0EEENS1_21CollectiveEpilogueFwdISB_S9_SC_SE_Li256ELb1ELb1ELb0ELb0EEENS1_36VarlenDynamicPersistentTileSchedulerILi128ELi128ELi256ELi128ELb0ELb1ELb1ELb0ELb1ELb1EEEEEEEEEvNT_6ParamsE --------------------------
	.section	.nv.info._ZN7cutlass13device_kernelIN5flash11enable_sm90INS1_16FlashAttnFwdSm90INS1_25CollectiveMainloopFwdSm90ILi2EN4cute5tupleIJNS5_1CILi1EEES8_S8_EEENS6_IJNS7_ILi128EEESA_SA_EEELi128ENS_6half_tEfNS_4arch4Sm90ELb0ELb0ELb1ELb1ELb1ELb1ELb0ELb1ELb1ELb1ELb0ELb0EEENS1_21CollectiveEpilogueFwdISB_S9_SC_SE_Li256ELb1ELb1ELb0ELb0EEENS1_36VarlenDynamicPersistentTileSchedulerILi128ELi128ELi256ELi128ELb0ELb1ELb1ELb0ELb1ELb1EEEEEEEEEvNT_6ParamsE,"",@"SHT_CUDA_INFO"
	.sectionflags	@""
	.align	4


	//----- nvinfo : EIATTR_CUDA_API_VERSION
	.align		4
        /*0000*/ 	.byte	0x04, 0x37
        /*0002*/ 	.short	(.L_895 - .L_894)
.L_894:
        /*0004*/ 	.word	0x00000082


	//----- nvinfo : EIATTR_KPARAM_INFO
	.align		4
.L_895:
        /*0008*/ 	.byte	0x04, 0x17
        /*000a*/ 	.short	(.L_897 - .L_896)
.L_896:
        /*000c*/ 	.word	0x00000000
        /*0010*/ 	.short	0x0000
        /*0012*/ 	.short	0x0070
        /*0014*/ 	.byte	0x00, 0xf0, 0x01, 0x2a


	//----- nvinfo : EIATTR_SPARSE_MMA_MASK
	.align		4
.L_897:
        /*0018*/ 	.byte	0x03, 0x50
        /*001a*/ 	.short	0x0000


	//----- nvinfo : EIATTR_MAXREG_COUNT
	.align		4
        /*001c*/ 	.byte	0x03, 0x1b
        /*001e*/ 	.short	0x00a8


	//----- nvinfo : EIATTR_NUM_BARRIERS
	.align		4
        /*0020*/ 	.byte	0x02, 0x4c
        /*0022*/ 	.byte	0x10
	.zero		1


	//----- nvinfo : EIATTR_EXTERNS
	.align		4
        /*0024*/ 	.byte	0x04, 0x0f
        /*0026*/ 	.short	(.L_899 - .L_898)


	//   ....[0]....
	.align		4
.L_898:
        /*0028*/ 	.word	index@(__assertfail)


	//----- nvinfo : EIATTR_ANNOTATIONS
	.align		4
.L_899:
        /*002c*/ 	.byte	0x04, 0x55
        /*002e*/ 	.short	(.L_901 - .L_900)


	//   ....[0]....
.L_900:
        /* <DEDUP_REMOVED lines=22> */


	//----- nvinfo : EIATTR_MERCURY_ISA_VERSION
	.align		4
.L_901:
        /*0178*/ 	.byte	0x03, 0x5f
        /*017a*/ 	.short	0x0101


	//----- nvinfo : EIATTR_UNUSED_LOAD_BYTE_OFFSET
	.align		4
        /*017c*/ 	.byte	0x04, 0x44
        /*017e*/ 	.short	(.L_903 - .L_902)


	//   ....[0]....
.L_902:
        /*0180*/ 	.word	0x00000a40
        /*0184*/ 	.word	0x0000fff0


	//   ....[1]....
        /*0188*/ 	.word	0x00012060
        /*018c*/ 	.word	0x0000fff0


	//----- nvinfo : EIATTR_INT_WARP_WIDE_INSTR_OFFSETS
	.align		4
.L_903:
        /*0190*/ 	.byte	0x04, 0x31
        /*0192*/ 	.short	(.L_905 - .L_904)


	//   ....[0]....
.L_904:
        /*0194*/ 	.word	0x00000120


	//   ....[1]....
        /*0198*/ 	.word	0x000001c0


	//   ....[2]....
        /*019c*/ 	.word	0x00000230


	//   ....[3]....
        /*01a0*/ 	.word	0x00016230


	//   ....[4]....
        /*01a4*/ 	.word	0x000162c0


	//   ....[5]....
        /*01a8*/ 	.word	0x00019190


	//   ....[6]....
        /*01ac*/ 	.word	0x00019220


	//----- nvinfo : EIATTR_COOP_GROUP_MASK_REGIDS
	.align		4
.L_905:
        /*01b0*/ 	.byte	0x04, 0x29
        /*01b2*/ 	.short	(.L_907 - .L_906)


	//   ....[0]....
.L_906:
        /*01b4*/ 	.word	0xffffffff


	//   ....[1]....
        /*01b8*/ 	.word	0xffffffff


	//   ....[2]....
        /*01bc*/ 	.word	0xffffffff


	//   ....[3]....
        /*01c0*/ 	.word	0xffffffff


	//   ....[4]....
        /*01c4*/ 	.word	0xffffffff


	//   ....[5]....
        /*01c8*/ 	.word	0xffffffff


	//   ....[6]....
        /*01cc*/ 	.word	0xffffffff


	//   ....[7]....
        /*01d0*/ 	.word	0xffffffff


	//   ....[8]....
        /*01d4*/ 	.word	0xffffffff


	//   ....[9]....
        /*01d8*/ 	.word	0xffffffff


	//   ....[10]....
        /*01dc*/ 	.word	0xffffffff


	//   ....[11]....
        /*01e0*/ 	.word	0xffffffff


	//   ....[12]....
        /*01e4*/ 	.word	0xffffffff


	//   ....[13]....
        /*01e8*/ 	.word	0xffffffff


	//   ....[14]....
        /*01ec*/ 	.word	0xffffffff


	//   ....[15]....
        /*01f0*/ 	.word	0xffffffff


	//   ....[16]....
        /*01f4*/ 	.word	0xffffffff


	//   ....[17]....
        /*01f8*/ 	.word	0xffffffff


	//   ....[18]....
        /*01fc*/ 	.word	0xffffffff


	//   ....[19]....
        /*0200*/ 	.word	0xffffffff


	//   ....[20]....
        /*0204*/ 	.word	0xffffffff


	//   ....[21]....
        /*0208*/ 	.word	0xffffffff


	//   ....[22]....
        /*020c*/ 	.word	0xffffffff


	//   ....[23]....
        /*0210*/ 	.word	0xffffffff


	//   ....[24]....
        /*0214*/ 	.word	0xffffffff


	//   ....[25]....
        /*0218*/ 	.word	0xffffffff


	//   ....[26]....
        /*021c*/ 	.word	0xffffffff


	//   ....[27]....
        /*0220*/ 	.word	0xffffffff


	//   ....[28]....
        /*0224*/ 	.word	0xffffffff


	//   ....[29]....
        /*0228*/ 	.word	0xffffffff


	//   ....[30]....
        /*022c*/ 	.word	0xffffffff


	//   ....[31]....
        /*0230*/ 	.word	0xffffffff


	//   ....[32]....
        /*0234*/ 	.word	0xffffffff


	//   ....[33]....
        /*0238*/ 	.word	0xffffffff


	//   ....[34]....
        /*023c*/ 	.word	0xffffffff


	//   ....[35]....
        /*0240*/ 	.word	0xffffffff


	//   ....[36]....
        /*0244*/ 	.word	0xffffffff


	//   ....[37]....
        /*0248*/ 	.word	0xffffffff


	//   ....[38]....
        /*024c*/ 	.word	0xffffffff


	//   ....[39]....
        /*0250*/ 	.word	0xffffffff


	//   ....[40]....
        /*0254*/ 	.word	0xffffffff


	//   ....[41]....
        /*0258*/ 	.word	0xffffffff


	//   ....[42]....
        /*025c*/ 	.word	0xffffffff


	//   ....[43]....
        /*0260*/ 	.word	0xffffffff


	//   ....[44]....
        /*0264*/ 	.word	0xffffffff


	//   ....[45]....
        /*0268*/ 	.word	0xffffffff


	//   ....[46]....
        /*026c*/ 	.word	0xffffffff


	//   ....[47]....
        /*0270*/ 	.word	0xffffffff


	//   ....[48]....
        /*0274*/ 	.word	0xffffffff


	//   ....[49]....
        /*0278*/ 	.word	0xffffffff


	//   ....[50]....
        /*027c*/ 	.word	0xffffffff


	//   ....[51]....
        /*0280*/ 	.word	0xffffffff


	//   ....[52]....
        /*0284*/ 	.word	0xffffffff


	//   ....[53]....
        /*0288*/ 	.word	0xffffffff


	//   ....[54]....
        /*028c*/ 	.word	0xffffffff


	//   ....[55]....
        /*0290*/ 	.word	0xffffffff


	//   ....[56]....
        /*0294*/ 	.word	0xffffffff


	//   ....[57]....
        /*0298*/ 	.word	0xffffffff


	//   ....[58]....
        /*029c*/ 	.word	0xffffffff


	//   ....[59]....
        /*02a0*/ 	.word	0xffffffff


	//   ....[60]....
        /*02a4*/ 	.word	0xffffffff


	//   ....[61]....
        /*02a8*/ 	.word	0xffffffff


	//   ....[62]....
        /*02ac*/ 	.word	0xffffffff


	//   ....[63]....
        /*02b0*/ 	.word	0xffffffff


	//   ....[64]....
        /*02b4*/ 	.word	0xffffffff


	//   ....[65]....
        /*02b8*/ 	.word	0xffffffff


	//   ....[66]....
        /*02bc*/ 	.word	0xffffffff


	//   ....[67]....
        /*02c0*/ 	.word	0xffffffff


	//   ....[68]....
        /*02c4*/ 	.word	0xffffffff


	//   ....[69]....
        /*02c8*/ 	.word	0xffffffff


	//   ....[70]....
        /*02cc*/ 	.word	0xffffffff


	//   ....[71]....
        /*02d0*/ 	.word	0xffffffff


	//   ....[72]....
        /*02d4*/ 	.word	0xffffffff


	//   ....[73]....
        /*02d8*/ 	.word	0xffffffff


	//   ....[74]....
        /*02dc*/ 	.word	0xffffffff


	//   ....[75]....
        /*02e0*/ 	.word	0xffffffff


	//   ....[76]....
        /*02e4*/ 	.word	0xffffffff


	//   ....[77]....
        /*02e8*/ 	.word	0xffffffff


	//   ....[78]....
        /*02ec*/ 	.word	0xffffffff


	//   ....[79]....
        /*02f0*/ 	.word	0xffffffff


	//   ....[80]....
        /*02f4*/ 	.word	0xffffffff


	//   ....[81]....
        /*02f8*/ 	.word	0xffffffff


	//   ....[82]....
        /*02fc*/ 	.word	0xffffffff


	//   ....[83]....
        /*0300*/ 	.word	0xffffffff


	//   ....[84]....
        /*0304*/ 	.word	0xffffffff


	//   ....[85]....
        /*0308*/ 	.word	0xffffffff


	//   ....[86]....
        /*030c*/ 	.word	0xffffffff


	//   ....[87]....
        /*0310*/ 	.word	0xffffffff


	//   ....[88]....
        /*0314*/ 	.word	0xffffffff


	//   ....[89]....
        /*0318*/ 	.word	0xffffffff


	//   ....[90]....
        /*031c*/ 	.word	0xffffffff


	//   ....[91]....
        /*0320*/ 	.word	0xffffffff


	//   ....[92]....
        /*0324*/ 	.word	0xffffffff


	//   ....[93]....
        /*0328*/ 	.word	0xffffffff


	//   ....[94]....
        /*032c*/ 	.word	0xffffffff


	//   ....[95]....
        /*0330*/ 	.word	0xffffffff


	//   ....[96]....
        /*0334*/ 	.word	0xffffffff


	//   ....[97]....
        /*0338*/ 	.word	0xffffffff


	//   ....[98]....
        /*033c*/ 	.word	0xffffffff


	//   ....[99]....
        /*0340*/ 	.word	0xffffffff


	//   ....[100]....
        /*0344*/ 	.word	0xffffffff


	//   ....[101]....
        /*0348*/ 	.word	0xffffffff


	//   ....[102]....
        /*034c*/ 	.word	0xffffffff


	//   ....[103]....
        /*0350*/ 	.word	0xffffffff


	//   ....[104]....
        /*0354*/ 	.word	0xffffffff


	//   ....[105]....
        /*0358*/ 	.word	0xffffffff


	//   ....[106]....
        /*035c*/ 	.word	0xffffffff


	//   ....[107]....
        /*0360*/ 	.word	0xffffffff


	//   ....[108]....
        /*0364*/ 	.word	0xffffffff


	//   ....[109]....
        /*0368*/ 	.word	0xffffffff


	//   ....[110]....
        /*036c*/ 	.word	0xffffffff


	//   ....[111]....
        /*0370*/ 	.word	0xffffffff


	//   ....[112]....
        /*0374*/ 	.word	0xffffffff


	//   ....[113]....
        /*0378*/ 	.word	0xffffffff


	//   ....[114]....
        /*037c*/ 	.word	0xffffffff


	//   ....[115]....
        /*0380*/ 	.word	0xffffffff


	//   ....[116]....
        /*0384*/ 	.word	0xffffffff


	//   ....[117]....
        /*0388*/ 	.word	0xffffffff


	//   ....[118]....
        /*038c*/ 	.word	0xffffffff


	//   ....[119]....
        /*0390*/ 	.word	0xffffffff


	//   ....[120]....
        /*0394*/ 	.word	0xffffffff


	//   ....[121]....
        /*0398*/ 	.word	0xffffffff


	//   ....[122]....
        /*039c*/ 	.word	0xffffffff


	//   ....[123]....
        /*03a0*/ 	.word	0xffffffff


	//   ....[124]....
        /*03a4*/ 	.word	0xffffffff


	//   ....[125]....
        /*03a8*/ 	.word	0xffffffff


	//   ....[126]....
        /*03ac*/ 	.word	0xffffffff


	//   ....[127]....
        /*03b0*/ 	.word	0xffffffff


	//   ....[128]....
        /*03b4*/ 	.word	0xffffffff


	//   ....[129]....
        /*03b8*/ 	.word	0xffffffff


	//   ....[130]....
        /*03bc*/ 	.word	0xffffffff


	//   ....[131]....
        /*03c0*/ 	.word	0xffffffff


	//   ....[132]....
        /*03c4*/ 	.word	0xffffffff


	//   ....[133]....
        /*03c8*/ 	.word	0xffffffff


	//   ....[134]....
        /*03cc*/ 	.word	0xffffffff


	//   ....[135]....
        /*03d0*/ 	.word	0xffffffff


	//   ....[136]....
        /*03d4*/ 	.word	0xffffffff


	//   ....[137]....
        /*03d8*/ 	.word	0xffffffff


	//   ....[138]....
        /*03dc*/ 	.word	0xffffffff


	//   ....[139]....
        /*03e0*/ 	.word	0xffffffff


	//   ....[140]....
        /*03e4*/ 	.word	0xffffffff


	//   ....[141]....
        /*03e8*/ 	.word	0xffffffff


	//   ....[142]....
        /*03ec*/ 	.word	0xffffffff


	//   ....[143]....
        /*03f0*/ 	.word	0xffffffff


	//   ....[144]....
        /*03f4*/ 	.word	0xffffffff


	//   ....[145]....
        /*03f8*/ 	.word	0xffffffff


	//   ....[146]....
        /*03fc*/ 	.word	0xffffffff


	//   ....[147]....
        /*0400*/ 	.word	0xffffffff


	//   ....[148]....
        /*0404*/ 	.word	0xffffffff


	//   ....[149]....
        /*0408*/ 	.word	0xffffffff


	//   ....[150]....
        /*040c*/ 	.word	0xffffffff


	//   ....[151]....
        /*0410*/ 	.word	0xffffffff


	//   ....[152]....
        /*0414*/ 	.word	0xffffffff


	//   ....[153]....
        /*0418*/ 	.word	0xffffffff


	//   ....[154]....
        /*041c*/ 	.word	0xffffffff


	//   ....[155]....
        /*0420*/ 	.word	0xffffffff


	//   ....[156]....
        /*0424*/ 	.word	0xffffffff


	//   ....[157]....
        /*0428*/ 	.word	0xffffffff


	//   ....[158]....
        /*042c*/ 	.word	0xffffffff


	//   ....[159]....
        /*0430*/ 	.word	0xffffffff


	//   ....[160]....
        /*0434*/ 	.word	0xffffffff


	//   ....[161]....
        /*0438*/ 	.word	0xffffffff


	//   ....[162]....
        /*043c*/ 	.word	0xffffffff


	//   ....[163]....
        /*0440*/ 	.word	0xffffffff


	//   ....[164]....
        /*0444*/ 	.word	0xffffffff


	//   ....[165]....
        /*0448*/ 	.word	0xffffffff


	//   ....[166]....
        /*044c*/ 	.word	0xffffffff


	//   ....[167]....
        /*0450*/ 	.word	0xffffffff


	//   ....[168]....
        /*0454*/ 	.word	0xffffffff


	//   ....[169]....
        /*0458*/ 	.word	0xffffffff


	//   ....[170]....
        /*045c*/ 	.word	0xffffffff


	//   ....[171]....
        /*0460*/ 	.word	0xffffffff


	//   ....[172]....
        /*0464*/ 	.word	0xffffffff


	//   ....[173]....
        /*0468*/ 	.word	0xffffffff


	//   ....[174]....
        /*046c*/ 	.word	0xffffffff


	//   ....[175]....
        /*0470*/ 	.word	0xffffffff


	//   ....[176]....
        /*0474*/ 	.word	0xffffffff


	//   ....[177]....
        /*0478*/ 	.word	0xffffffff


	//   ....[178]....
        /*047c*/ 	.word	0xffffffff


	//   ....[179]....
        /*0480*/ 	.word	0xffffffff


	//   ....[180]....
        /*0484*/ 	.word	0xffffffff


	//   ....[181]....
        /*0488*/ 	.word	0xffffffff


	//   ....[182]....
        /*048c*/ 	.word	0xffffffff


	//   ....[183]....
        /*0490*/ 	.word	0xffffffff


	//   ....[184]....
        /*0494*/ 	.word	0xffffffff


	//   ....[185]....
        /*0498*/ 	.word	0xffffffff


	//   ....[186]....
        /*049c*/ 	.word	0xffffffff


	//   ....[187]....
        /*04a0*/ 	.word	0xffffffff


	//   ....[188]....
        /*04a4*/ 	.word	0xffffffff


	//   ....[189]....
        /*04a8*/ 	.word	0xffffffff


	//   ....[190]....
        /*04ac*/ 	.word	0xffffffff


	//   ....[191]....
        /*04b0*/ 	.word	0xffffffff


	//   ....[192]....
        /*04b4*/ 	.word	0xffffffff


	//   ....[193]....
        /*04b8*/ 	.word	0xffffffff


	//   ....[194]....
        /*04bc*/ 	.word	0xffffffff


	//   ....[195]....
        /*04c0*/ 	.word	0x0500000f


	//   ....[196]....
        /*04c4*/ 	.word	0x0500000f


	//   ....[197]....
        /*04c8*/ 	.word	0x0500000f


	//   ....[198]....
        /*04cc*/ 	.word	0x0500000f


	//   ....[199]....
        /*04d0*/ 	.word	0x0500000f


	//   ....[200]....
        /*04d4*/ 	.word	0x0500000f


	//   ....[201]....
        /*04d8*/ 	.word	0x0500000f


	//   ....[202]....
        /*04dc*/ 	.word	0x0500000f


	//   ....[203]....
        /*04e0*/ 	.word	0x0500000f


	//   ....[204]....
        /*04e4*/ 	.word	0x0500000f


	//   ....[205]....
        /*04e8*/ 	.word	0x0500000f


	//   ....[206]....
        /*04ec*/ 	.word	0x0500000f


	//   ....[207]....
        /*04f0*/ 	.word	0x0500000f


	//   ....[208]....
        /*04f4*/ 	.word	0x0500000f


	//   ....[209]....
        /*04f8*/ 	.word	0x0500000f


	//   ....[210]....
        /*04fc*/ 	.word	0x0500000f


	//   ....[211]....
        /*0500*/ 	.word	0x0500000f


	//   ....[212]....
        /*0504*/ 	.word	0x0500000f


	//   ....[213]....
        /*0508*/ 	.word	0x0500000f


	//   ....[214]....
        /*050c*/ 	.word	0x0500000f


	//   ....[215]....
        /*0510*/ 	.word	0x0500000f


	//   ....[216]....
        /*0514*/ 	.word	0x0500000f


	//   ....[217]....
        /*0518*/ 	.word	0x0500000f


	//   ....[218]....
        /*051c*/ 	.word	0x0500000f


	//   ....[219]....
        /*0520*/ 	.word	0x0500000f


	//   ....[220]....
        /*0524*/ 	.word	0x0500000f


	//   ....[221]....
        /*0528*/ 	.word	0x0500000f


	//   ....[222]....
        /*052c*/ 	.word	0x0500000f


	//   ....[223]....
        /*0530*/ 	.word	0x0500000f


	//   ....[224]....
        /*0534*/ 	.word	0x0500000f


	//   ....[225]....
        /*0538*/ 	.word	0x0500000f


	//   ....[226]....
        /*053c*/ 	.word	0x0500000f


	//   ....[227]....
        /*0540*/ 	.word	0x0500000f


	//   ....[228]....
        /*0544*/ 	.word	0x0500000f


	//   ....[229]....
        /*0548*/ 	.word	0x0500000f


	//   ....[230]....
        /*054c*/ 	.word	0x0500000f


	//   ....[231]....
        /*0550*/ 	.word	0x0500000f


	//   ....[232]....
        /*0554*/ 	.word	0x0500000f


	//   ....[233]....
        /*0558*/ 	.word	0x0500000f


	//   ....[234]....
        /*055c*/ 	.word	0x0500000f


	//   ....[235]....
        /*0560*/ 	.word	0x0500000f


	//   ....[236]....
        /*0564*/ 	.word	0x0500000f


	//   ....[237]....
        /*0568*/ 	.word	0x0500000f


	//   ....[238]....
        /*056c*/ 	.word	0x0500000f


	//   ....[239]....
        /*0570*/ 	.word	0x0500000f


	//   ....[240]....
        /*0574*/ 	.word	0x0500000f


	//   ....[241]....
        /*0578*/ 	.word	0x0500000f


	//   ....[242]....
        /*057c*/ 	.word	0x0500000f


	//   ....[243]....
        /*0580*/ 	.word	0x0500000f


	//   ....[244]....
        /*0584*/ 	.word	0x0500000f


	//   ....[245]....
        /*0588*/ 	.word	0x0500000f


	//   ....[246]....
        /*058c*/ 	.word	0x0500000f


	//   ....[247]....
        /*0590*/ 	.word	0x0500000f


	//   ....[248]....
        /*0594*/ 	.word	0x0500000f


	//   ....[249]....
        /*0598*/ 	.word	0x0500000f


	//   ....[250]....
        /*059c*/ 	.word	0x0500000f


	//   ....[251]....
        /*05a0*/ 	.word	0x0500000f


	//   ....[252]....
        /*05a4*/ 	.word	0x0500000f


	//   ....[253]....
        /*05a8*/ 	.word	0x0500000f


	//   ....[254]....
        /*05ac*/ 	.word	0x0500000f


	//   ....[255]....
        /*05b0*/ 	.word	0x0500000f


	//   ....[0]....
        /*05b4*/ 	.word	0x0500000f


	//   ....[1]....
        /*05b8*/ 	.word	0x0500000f


	//   ....[2]....
        /*05bc*/ 	.word	0x0500000f


	//   ....[3]....
        /*05c0*/ 	.word	0x0500000f


	//   ....[4]....
        /*05c4*/ 	.word	0x0500000f


	//   ....[5]....
        /*05c8*/ 	.word	0x0500000f


	//   ....[6]....
        /*05cc*/ 	.word	0x0500000f


	//   ....[7]....
        /*05d0*/ 	.word	0x0500000f


	//   ....[8]....
        /*05d4*/ 	.word	0x0500000f


	//   ....[9]....
        /*05d8*/ 	.word	0x0500000f


	//   ....[10]....
        /*05dc*/ 	.word	0x0500000f


	//   ....[11]....
        /*05e0*/ 	.word	0x0500000f


	//   ....[12]....
        /*05e4*/ 	.word	0x0500000f


	//   ....[13]....
        /*05e8*/ 	.word	0x0500000f


	//   ....[14]....
        /*05ec*/ 	.word	0x0500000f


	//   ....[15]....
        /*05f0*/ 	.word	0x0500000f


	//   ....[16]....
        /*05f4*/ 	.word	0x0500000f


	//   ....[17]....
        /*05f8*/ 	.word	0x0500000f


	//   ....[18]....
        /*05fc*/ 	.word	0x0500000f


	//   ....[19]....
        /*0600*/ 	.word	0x0500000f


	//   ....[20]....
        /*0604*/ 	.word	0x0500000f


	//   ....[21]....
        /*0608*/ 	.word	0x0500000f


	//   ....[22]....
        /*060c*/ 	.word	0x0500000f


	//   ....[23]....
        /*0610*/ 	.word	0x0500000f


	//   ....[24]....
        /*0614*/ 	.word	0x0500000f


	//   ....[25]....
        /*0618*/ 	.word	0x0500000f


	//   ....[26]....
        /*061c*/ 	.word	0x0500000f


	//   ....[27]....
        /*0620*/ 	.word	0x0500000f


	//   ....[28]....
        /*0624*/ 	.word	0x0500000f


	//   ....[29]....
        /*0628*/ 	.word	0x0500000f


	//   ....[30]....
        /*062c*/ 	.word	0x0500000f


	//   ....[31]....
        /*0630*/ 	.word	0x0500000f


	//   ....[32]....
        /*0634*/ 	.word	0x0500000f


	//   ....[33]....
        /*0638*/ 	.word	0x0500000f


	//   ....[34]....
        /*063c*/ 	.word	0x0500000f


	//   ....[35]....
        /*0640*/ 	.word	0x0500000f


	//   ....[36]....
        /*0644*/ 	.word	0x0500000f


	//   ....[37]....
        /*0648*/ 	.word	0x0500000f


	//   ....[38]....
        /*064c*/ 	.word	0x0500000f


	//   ....[39]....
        /*0650*/ 	.word	0x0500000f


	//   ....[40]....
        /*0654*/ 	.word	0x0500000f


	//   ....[41]....
        /*0658*/ 	.word	0x0500000f


	//   ....[42]....
        /*065c*/ 	.word	0x0500000f


	//   ....[43]....
        /*0660*/ 	.word	0x0500000f


	//   ....[44]....
        /*0664*/ 	.word	0x0500000f


	//   ....[45]....
        /*0668*/ 	.word	0x0500000f


	//   ....[46]....
        /*066c*/ 	.word	0x0500000f


	//   ....[47]....
        /*0670*/ 	.word	0x0500000f


	//   ....[48]....
        /*0674*/ 	.word	0x0500000f


	//   ....[49]....
        /*0678*/ 	.word	0x0500000f


	//   ....[50]....
        /*067c*/ 	.word	0x0500000f


	//   ....[51]....
        /*0680*/ 	.word	0x0500000f


	//   ....[52]....
        /*0684*/ 	.word	0x0500000f


	//   ....[53]....
        /*0688*/ 	.word	0x0500000f


	//   ....[54]....
        /*068c*/ 	.word	0x0500000f


	//   ....[55]....
        /*0690*/ 	.word	0x0500000f


	//   ....[56]....
        /*0694*/ 	.word	0x0500000f


	//   ....[57]....
        /*0698*/ 	.word	0x0500000f


	//   ....[58]....
        /*069c*/ 	.word	0x0500000f


	//   ....[59]....
        /*06a0*/ 	.word	0x0500000f


	//   ....[60]....
        /*06a4*/ 	.word	0x0500000f


	//   ....[61]....
        /*06a8*/ 	.word	0x0500000f


	//   ....[62]....
        /*06ac*/ 	.word	0x0500000f


	//   ....[63]....
        /*06b0*/ 	.word	0x0500000f


	//   ....[64]....
        /*06b4*/ 	.word	0x0500000f


	//   ....[65]....
        /*06b8*/ 	.word	0x0500000f


	//   ....[66]....
        /*06bc*/ 	.word	0x0500000f


	//   ....[67]....
        /*06c0*/ 	.word	0x0500000f


	//   ....[68]....
        /*06c4*/ 	.word	0x0500000f


	//   ....[69]....
        /*06c8*/ 	.word	0x0500000f


	//   ....[70]....
        /*06cc*/ 	.word	0x0500000f


	//   ....[71]....
        /*06d0*/ 	.word	0x0500000f


	//   ....[72]....
        /*06d4*/ 	.word	0x0500000f


	//   ....[73]....
        /*06d8*/ 	.word	0x0500000f


	//   ....[74]....
        /*06dc*/ 	.word	0x0500000f


	//   ....[75]....
        /*06e0*/ 	.word	0x0500000f


	//   ....[76]....
        /*06e4*/ 	.word	0x0500000f


	//   ....[77]....
        /*06e8*/ 	.word	0x0500000f


	//   ....[78]....
        /*06ec*/ 	.word	0x0500000f


	//   ....[79]....
        /*06f0*/ 	.word	0x0500000f


	//----- nvinfo : EIATTR_COOP_GROUP_INSTR_OFFSETS
	.align		4
.L_907:
        /*06f4*/ 	.byte	0x04, 0x28
        /*06f6*/ 	.short	(.L_909 - .L_908)


	//   ....[0]....
.L_908:
        /*06f8*/ 	.word	0x00000060


	//   ....[1]....
        /*06fc*/ 	.word	0x00000130


	//   ....[2]....
        /*0700*/ 	.word	0x000001e0


	//   ....[3]....
        /*0704*/ 	.word	0x000003a0


	//   ....[4]....
        /*0708*/ 	.word	0x00000500


	//   ....[5]....
        /*070c*/ 	.word	0x00000620


	//   ....[6]....
        /*0710*/ 	.word	0x00000780


	//   ....[7]....
        /*0714*/ 	.word	0x00002f60


	//   ....[8]....
        /*0718*/ 	.word	0x00002f70


	//   ....[9]....
        /*071c*/ 	.word	0x00003620


	//   ....[10]....
        /*0720*/ 	.word	0x00003630


	//   ....[11]....
        /*0724*/ 	.word	0x00003ce0


	//   ....[12]....
        /*0728*/ 	.word	0x00003cf0


	//   ....[13]....
        /*072c*/ 	.word	0x00004390


	//   ....[14]....
        /*0730*/ 	.word	0x000043a0


	//   ....[15]....
        /*0734*/ 	.word	0x00005380


	//   ....[16]....
        /*0738*/ 	.word	0x00005390


	//   ....[17]....
        /*073c*/ 	.word	0x00005b20


	//   ....[18]....
        /*0740*/ 	.word	0x00005b30


	//   ....[19]....
        /*0744*/ 	.word	0x000062c0


	//   ....[20]....
        /*0748*/ 	.word	0x000062d0


	//   ....[21]....
        /*074c*/ 	.word	0x00006a60


	//   ....[22]....
        /*0750*/ 	.word	0x00006a70


	//   ....[23]....
        /*0754*/ 	.word	0x00007410


	//   ....[24]....
        /*0758*/ 	.word	0x00007420


	//   ....[25]....
        /*075c*/ 	.word	0x00007530


	//   ....[26]....
        /*0760*/ 	.word	0x00007540


	//   ....[27]....
        /*0764*/ 	.word	0x00007660


	//   ....[28]....
        /*0768*/ 	.word	0x00007670


	//   ....[29]....
        /*076c*/ 	.word	0x00007790


	//   ....[30]....
        /*0770*/ 	.word	0x000077a0


	//   ....[31]....
        /*0774*/ 	.word	0x00007b40


	//   ....[32]....
        /*0778*/ 	.word	0x00007b60


	//   ....[33]....
        /*077c*/ 	.word	0x00007c40


	//   ....[34]....
        /*0780*/ 	.word	0x00007c60


	//   ....[35]....
        /*0784*/ 	.word	0x00007d40


	//   ....[36]....
        /*0788*/ 	.word	0x00007d60


	//   ....[37]....
        /*078c*/ 	.word	0x00007e40


	//   ....[38]....
        /*0790*/ 	.word	0x00007e60


	//   ....[39]....
        /*0794*/ 	.word	0x00008350


	//   ....[40]....
        /*0798*/ 	.word	0x000088b0


	//   ....[41]....
        /*079c*/ 	.word	0x000088c0


	//   ....[42]....
        /*07a0*/ 	.word	0x000088d0


	//   ....[43]....
        /*07a4*/ 	.word	0x000088e0


	//   ....[44]....
        /*07a8*/ 	.word	0x0000a2d0


	//   ....[45]....
        /*07ac*/ 	.word	0x0000a2e0


	//   ....[46]....
        /*07b0*/ 	.word	0x0000a2f0


	//   ....[47]....
        /*07b4*/ 	.word	0x0000a300


	//   ....[48]....
        /*07b8*/ 	.word	0x0000d620


	//   ....[49]....
        /*07bc*/ 	.word	0x0000d650


	//   ....[50]....
        /*07c0*/ 	.word	0x0000dc70


	//   ....[51]....
        /*07c4*/ 	.word	0x0000dcd0


	//   ....[52]....
        /*07c8*/ 	.word	0x00010110


	//   ....[53]....
        /*07cc*/ 	.word	0x00010130


	//   ....[54]....
        /*07d0*/ 	.word	0x00010150


	//   ....[55]....
        /*07d4*/ 	.word	0x00010170


	//   ....[56]....
        /*07d8*/ 	.word	0x000116b0


	//   ....[57]....
        /*07dc*/ 	.word	0x000119c0


	//   ....[58]....
        /*07e0*/ 	.word	0x000119d0


	//   ....[59]....
        /*07e4*/ 	.word	0x00011a10


	//   ....[60]....
        /*07e8*/ 	.word	0x00012a60


	//   ....[61]....
        /*07ec*/ 	.word	0x00012aa0


	//   ....[62]....
        /*07f0*/ 	.word	0x00012ae0


	//   ....[63]....
        /*07f4*/ 	.word	0x00012b10


	//   ....[64]....
        /*07f8*/ 	.word	0x000130e0


	//   ....[65]....
        /*07fc*/ 	.word	0x00013110


	//   ....[66]....
        /*0800*/ 	.word	0x000131d0


	//   ....[67]....
        /*0804*/ 	.word	0x000131f0


	//   ....[68]....
        /*0808*/ 	.word	0x000132b0


	//   ....[69]....
        /*080c*/ 	.word	0x000132d0


	//   ....[70]....
        /*0810*/ 	.word	0x000133a0


	//   ....[71]....
        /*0814*/ 	.word	0x000133c0


	//   ....[72]....
        /*0818*/ 	.word	0x00013bb0


	//   ....[73]....
        /*081c*/ 	.word	0x00013bc0


	//   ....[74]....
        /*0820*/ 	.word	0x00013cd0


	//   ....[75]....
        /*0824*/ 	.word	0x00013ce0


	//   ....[76]....
        /*0828*/ 	.word	0x00013df0


	//   ....[77]....
        /*082c*/ 	.word	0x00013e00


	//   ....[78]....
        /*0830*/ 	.word	0x00013f10


	//   ....[79]....
        /*0834*/ 	.word	0x00013f20


	//   ....[80]....
        /*0838*/ 	.word	0x00014090


	//   ....[81]....
        /*083c*/ 	.word	0x00014240


	//   ....[82]....
        /*0840*/ 	.word	0x00014270


	//   ....[83]....
        /*0844*/ 	.word	0x000142a0


	//   ....[84]....
        /*0848*/ 	.word	0x000142d0


	//   ....[85]....
        /*084c*/ 	.word	0x00014300


	//   ....[86]....
        /*0850*/ 	.word	0x00014330


	//   ....[87]....
        /*0854*/ 	.word	0x000144a0


	//   ....[88]....
        /*0858*/ 	.word	0x000144d0


	//   ....[89]....
        /*085c*/ 	.word	0x00014500


	//   ....[90]....
        /*0860*/ 	.word	0x00014530


	//   ....[91]....
        /*0864*/ 	.word	0x00014560


	//   ....[92]....
        /*0868*/ 	.word	0x00014590


	//   ....[93]....
        /*086c*/ 	.word	0x00014620


	//   ....[94]....
        /*0870*/ 	.word	0x00014650


	//   ....[95]....
        /*0874*/ 	.word	0x000146d0


	//   ....[96]....
        /*0878*/ 	.word	0x000151a0


	//   ....[97]....
        /*087c*/ 	.word	0x00016d70


	//   ....[98]....
        /*0880*/ 	.word	0x00016d90


	//   ....[99]....
        /*0884*/ 	.word	0x00016e30


	//   ....[100]....
        /*0888*/ 	.word	0x00016e50


	//   ....[101]....
        /*088c*/ 	.word	0x00016ee0


	//   ....[102]....
        /*0890*/ 	.word	0x00016f00


	//   ....[103]....
        /*0894*/ 	.word	0x00016f90


	//   ....[104]....
        /*0898*/ 	.word	0x00016fb0


	//   ....[105]....
        /*089c*/ 	.word	0x00017040


	//   ....[106]....
        /*08a0*/ 	.word	0x00017060


	//   ....[107]....
        /*08a4*/ 	.word	0x000170f0


	//   ....[108]....
        /*08a8*/ 	.word	0x00017110


	//   ....[109]....
        /*08ac*/ 	.word	0x000171a0


	//   ....[110]....
        /*08b0*/ 	.word	0x000171c0


	//   ....[111]....
        /*08b4*/ 	.word	0x000171d0


	//   ....[112]....
        /*08b8*/ 	.word	0x00017250


	//   ....[113]....
        /*08bc*/ 	.word	0x00017990


	//   ....[114]....
        /*08c0*/ 	.word	0x000179c0


	//   ....[115]....
        /*08c4*/ 	.word	0x00017a20


	//   ....[116]....
        /*08c8*/ 	.word	0x00017a60


	//   ....[117]....
        /*08cc*/ 	.word	0x00017aa0


	//   ....[118]....
        /*08d0*/ 	.word	0x00017b00


	//   ....[119]....
        /*08d4*/ 	.word	0x00017b40


	//   ....[120]....
        /*08d8*/ 	.word	0x00017ba0


	//   ....[121]....
        /*08dc*/ 	.word	0x00017be0


	//   ....[122]....
        /*08e0*/ 	.word	0x00017c40


	//   ....[123]....
        /*08e4*/ 	.word	0x00017c80


	//   ....[124]....
        /*08e8*/ 	.word	0x00017ce0


	//   ....[125]....
        /*08ec*/ 	.word	0x00017d20


	//   ....[126]....
        /*08f0*/ 	.word	0x00017d80


	//   ....[127]....
        /*08f4*/ 	.word	0x00017da0


	//   ....[128]....
        /*08f8*/ 	.word	0x00017dd0


	//   ....[129]....
        /*08fc*/ 	.word	0x00018540


	//   ....[130]....
        /*0900*/ 	.word	0x00018570


	//   ....[131]....
        /*0904*/ 	.word	0x000185d0


	//   ....[132]....
        /*0908*/ 	.word	0x000185e0


	//   ....[133]....
        /*090c*/ 	.word	0x00018630


	//   ....[134]....
        /*0910*/ 	.word	0x00018640


	//   ....[135]....
        /*0914*/ 	.word	0x00018690


	//   ....[136]....
        /*0918*/ 	.word	0x000186a0


	//   ....[137]....
        /*091c*/ 	.word	0x000186f0


	//   ....[138]....
        /*0920*/ 	.word	0x00018700


	//   ....[139]....
        /*0924*/ 	.word	0x00018750


	//   ....[140]....
        /*0928*/ 	.word	0x00018760


	//   ....[141]....
        /*092c*/ 	.word	0x000187b0


	//   ....[142]....
        /*0930*/ 	.word	0x000187c0


	//   ....[143]....
        /*0934*/ 	.word	0x000187d0


	//   ....[144]....
        /*0938*/ 	.word	0x00018820


	//   ....[145]....
        /*093c*/ 	.word	0x00018a80


	//   ....[146]....
        /*0940*/ 	.word	0x00018aa0


	//   ....[147]....
        /*0944*/ 	.word	0x00018ab0


	//   ....[148]....
        /*0948*/ 	.word	0x00018b20


	//   ....[149]....
        /*094c*/ 	.word	0x00018b30


	//   ....[150]....
        /*0950*/ 	.word	0x00018ba0


	//   ....[151]....
        /*0954*/ 	.word	0x00018bb0


	//   ....[152]....
        /*0958*/ 	.word	0x00018c20


	//   ....[153]....
        /*095c*/ 	.word	0x00018c30


	//   ....[154]....
        /*0960*/ 	.word	0x00018ca0


	//   ....[155]....
        /*0964*/ 	.word	0x00018cb0


	//   ....[156]....
        /*0968*/ 	.word	0x00018d20


	//   ....[157]....
        /*096c*/ 	.word	0x00018d30


	//   ....[158]....
        /*0970*/ 	.word	0x00018da0


	//   ....[159]....
        /*0974*/ 	.word	0x00018db0


	//   ....[160]....
        /*0978*/ 	.word	0x00018dc0


	//   ....[161]....
        /*097c*/ 	.word	0x00019370


	//   ....[162]....
        /*0980*/ 	.word	0x000193b0


	//   ....[163]....
        /*0984*/ 	.word	0x000193f0


	//   ....[164]....
        /*0988*/ 	.word	0x00019410


	//   ....[165]....
        /*098c*/ 	.word	0x00019420


	//   ....[166]....
        /*0990*/ 	.word	0x00019440


	//   ....[167]....
        /*0994*/ 	.word	0x000194b0


	//   ....[168]....
        /*0998*/ 	.word	0x000194d0


	//   ....[169]....
        /*099c*/ 	.word	0x00019530


	//   ....[170]....
        /*09a0*/ 	.word	0x00019550


	//   ....[171]....
        /*09a4*/ 	.word	0x000195b0


	//   ....[172]....
        /*09a8*/ 	.word	0x000195d0


	//   ....[173]....
        /*09ac*/ 	.word	0x00019630


	//   ....[174]....
        /*09b0*/ 	.word	0x00019650


	//   ....[175]....
        /*09b4*/ 	.word	0x000196a0


	//   ....[176]....
        /*09b8*/ 	.word	0x000196c0


	//   ....[177]....
        /*09bc*/ 	.word	0x00019ac0


	//   ....[178]....
        /*09c0*/ 	.word	0x00019b10


	//   ....[179]....
        /*09c4*/ 	.word	0x00019b40


	//   ....[180]....
        /*09c8*/ 	.word	0x00019b50


	//   ....[181]....
        /*09cc*/ 	.word	0x00019b80


	//   ....[182]....
        /*09d0*/ 	.word	0x00019bb0


	//   ....[183]....
        /*09d4*/ 	.word	0x00019be0


	//   ....[184]....
        /*09d8*/ 	.word	0x00019c10


	//   ....[185]....
        /*09dc*/ 	.word	0x00019d90


	//   ....[186]....
        /*09e0*/ 	.word	0x00019dc0


	//   ....[187]....
        /*09e4*/ 	.word	0x00019df0


	//   ....[188]....
        /*09e8*/ 	.word	0x00019e20


	//   ....[189]....
        /*09ec*/ 	.word	0x00019e50


	//   ....[190]....
        /*09f0*/ 	.word	0x00019e80


	//   ....[191]....
        /*09f4*/ 	.word	0x00019f40


	//   ....[192]....
        /*09f8*/ 	.word	0x00019f60


	//   ....[193]....
        /*09fc*/ 	.word	0x00019fd0


	//   ....[194]....
        /*0a00*/ 	.word	0x0001a440


	//   ....[195]....
        /*0a04*/ 	.word	0x0001a760


	//   ....[196]....
        /*0a08*/ 	.word	0x0001a7f0


	//   ....[197]....
        /*0a0c*/ 	.word	0x0001a890


	//   ....[198]....
        /*0a10*/ 	.word	0x0001a920


	//   ....[199]....
        /*0a14*/ 	.word	0x0001a9c0


	//   ....[200]....
        /*0a18*/ 	.word	0x0001aa50


	//   ....[201]....
        /*0a1c*/ 	.word	0x0001aaf0


	//   ....[202]....
        /*0a20*/ 	.word	0x0001ab80


	//   ....[203]....
        /*0a24*/ 	.word	0x0001ac70


	//   ....[204]....
        /*0a28*/ 	.word	0x0001ad00


	//   ....[205]....
        /*0a2c*/ 	.word	0x0001ada0


	//   ....[206]....
        /*0a30*/ 	.word	0x0001ae30


	//   ....[207]....
        /*0a34*/ 	.word	0x0001aed0


	//   ....[208]....
        /*0a38*/ 	.word	0x0001af60


	//   ....[209]....
        /*0a3c*/ 	.word	0x0001b000


	//   ....[210]....
        /*0a40*/ 	.word	0x0001b090


	//   ....[211]....
        /*0a44*/ 	.word	0x0001b180


	//   ....[212]....
        /*0a48*/ 	.word	0x0001b210


	//   ....[213]....
        /*0a4c*/ 	.word	0x0001b2a0


	//   ....[214]....
        /*0a50*/ 	.word	0x0001b330


	//   ....[215]....
        /*0a54*/ 	.word	0x0001b3c0


	//   ....[216]....
        /*0a58*/ 	.word	0x0001b450


	//   ....[217]....
        /*0a5c*/ 	.word	0x0001b4e0


	//   ....[218]....
        /*0a60*/ 	.word	0x0001b570


	//   ....[219]....
        /*0a64*/ 	.word	0x0001b650


	//   ....[220]....
        /*0a68*/ 	.word	0x0001b700


	//   ....[221]....
        /*0a6c*/ 	.word	0x0001b790


	//   ....[222]....
        /*0a70*/ 	.word	0x0001b7e0


	//   ....[223]....
        /*0a74*/ 	.word	0x0001b830


	//   ....[224]....
        /*0a78*/ 	.word	0x0001b910


	//   ....[225]....
        /*0a7c*/ 	.word	0x0001b9a0


	//   ....[226]....
        /*0a80*/ 	.word	0x0001b9f0


	//   ....[227]....
        /*0a84*/ 	.word	0x0001ba40


	//   ....[228]....
        /*0a88*/ 	.word	0x0001bc50


	//   ....[229]....
        /*0a8c*/ 	.word	0x0001bca0


	//   ....[230]....
        /*0a90*/ 	.word	0x0001bd30


	//   ....[231]....
        /*0a94*/ 	.word	0x0001bdc0


	//   ....[232]....
        /*0a98*/ 	.word	0x0001be50


	//   ....[233]....
        /*0a9c*/ 	.word	0x0001bee0


	//   ....[234]....
        /*0aa0*/ 	.word	0x0001bf70


	//   ....[235]....
        /*0aa4*/ 	.word	0x0001c000


	//   ....[236]....
        /*0aa8*/ 	.word	0x0001c0c0


	//   ....[237]....
        /*0aac*/ 	.word	0x0001c3a0


	//   ....[238]....
        /*0ab0*/ 	.word	0x0001c490


	//   ....[239]....
        /*0ab4*/ 	.word	0x0001c530


	//   ....[240]....
        /*0ab8*/ 	.word	0x0001c590


	//   ....[241]....
        /*0abc*/ 	.word	0x0001c690


	//   ....[242]....
        /*0ac0*/ 	.word	0x0001c700


	//   ....[243]....
        /*0ac4*/ 	.word	0x0001c800


	//   ....[244]....
        /*0ac8*/ 	.word	0x0001c870


	//   ....[245]....
        /*0acc*/ 	.word	0x0001c970


	//   ....[246]....
        /*0ad0*/ 	.word	0x0001c9e0


	//   ....[247]....
        /*0ad4*/ 	.word	0x0001cae0


	//   ....[248]....
        /*0ad8*/ 	.word	0x0001cb50


	//   ....[249]....
        /*0adc*/ 	.word	0x0001cc50


	//   ....[250]....
        /*0ae0*/ 	.word	0x0001ccc0


	//   ....[251]....
        /*0ae4*/ 	.word	0x0001cdc0


	//   ....[252]....
        /*0ae8*/ 	.word	0x0001ce30


	//   ....[253]....
        /*0aec*/ 	.word	0x0001cf10


	//   ....[254]....
        /*0af0*/ 	.word	0x0001d000


	//   ....[255]....
        /*0af4*/ 	.word	0x0001d070


	//   ....[0]....
        /*0af8*/ 	.word	0x0001d0f0


	//   ....[1]....
        /*0afc*/ 	.word	0x0001d1a0


	//   ....[2]....
        /*0b00*/ 	.word	0x0001d220


	//   ....[3]....
        /*0b04*/ 	.word	0x0001d2f0


	//   ....[4]....
        /*0b08*/ 	.word	0x0001d370


	//   ....[5]....
        /*0b0c*/ 	.word	0x0001d440


	//   ....[6]....
        /*0b10*/ 	.word	0x0001d4c0


	//   ....[7]....
        /*0b14*/ 	.word	0x0001d590


	//   ....[8]....
        /*0b18*/ 	.word	0x0001d610


	//   ....[9]....
        /*0b1c*/ 	.word	0x0001d6e0


	//   ....[10]....
        /*0b20*/ 	.word	0x0001d760


	//   ....[11]....
        /*0b24*/ 	.word	0x0001d820


	//   ....[12]....
        /*0b28*/ 	.word	0x0001d8b0


	//   ....[13]....
        /*0b2c*/ 	.word	0x0001d960


	//   ....[14]....
        /*0b30*/ 	.word	0x0001da90


	//   ....[15]....
        /*0b34*/ 	.word	0x0001db30


	//   ....[16]....
        /*0b38*/ 	.word	0x0001dba0


	//   ....[17]....
        /*0b3c*/ 	.word	0x0001dc60


	//   ....[18]....
        /*0b40*/ 	.word	0x0001dcc0


	//   ....[19]....
        /*0b44*/ 	.word	0x0001dd80


	//   ....[20]....
        /*0b48*/ 	.word	0x0001dde0


	//   ....[21]....
        /*0b4c*/ 	.word	0x0001dea0


	//   ....[22]....
        /*0b50*/ 	.word	0x0001df00


	//   ....[23]....
        /*0b54*/ 	.word	0x0001dfc0


	//   ....[24]....
        /*0b58*/ 	.word	0x0001e020


	//   ....[25]....
        /*0b5c*/ 	.word	0x0001e0e0


	//   ....[26]....
        /*0b60*/ 	.word	0x0001e140


	//   ....[27]....
        /*0b64*/ 	.word	0x0001e200


	//   ....[28]....
        /*0b68*/ 	.word	0x0001e260


	//   ....[29]....
        /*0b6c*/ 	.word	0x0001e320


	//   ....[30]....
        /*0b70*/ 	.word	0x0001e410


	//   ....[31]....
        /*0b74*/ 	.word	0x0001e4b0


	//   ....[32]....
        /*0b78*/ 	.word	0x0001e510


	//   ....[33]....
        /*0b7c*/ 	.word	0x0001e5f0


	//   ....[34]....
        /*0b80*/ 	.word	0x0001e650


	//   ....[35]....
        /*0b84*/ 	.word	0x0001e730


	//   ....[36]....
        /*0b88*/ 	.word	0x0001e790


	//   ....[37]....
        /*0b8c*/ 	.word	0x0001e870


	//   ....[38]....
        /*0b90*/ 	.word	0x0001e8d0


	//   ....[39]....
        /*0b94*/ 	.word	0x0001e9b0


	//   ....[40]....
        /*0b98*/ 	.word	0x0001ea10


	//   ....[41]....
        /*0b9c*/ 	.word	0x0001eaf0


	//   ....[42]....
        /*0ba0*/ 	.word	0x0001eb50


	//   ....[43]....
        /*0ba4*/ 	.word	0x0001ec30


	//   ....[44]....
        /*0ba8*/ 	.word	0x0001ec90


	//   ....[45]....
        /*0bac*/ 	.word	0x0001ed60


	//   ....[46]....
        /*0bb0*/ 	.word	0x0001ee80


	//   ....[47]....
        /*0bb4*/ 	.word	0x0001ef30


	//   ....[48]....
        /*0bb8*/ 	.word	0x0001efe0


	//   ....[49]....
        /*0bbc*/ 	.word	0x0001f0b0


	//   ....[50]....
        /*0bc0*/ 	.word	0x0001f110


	//   ....[51]....
        /*0bc4*/ 	.word	0x0001f1f0


	//   ....[52]....
        /*0bc8*/ 	.word	0x0001f250


	//   ....[53]....
        /*0bcc*/ 	.word	0x0001f320


	//   ....[54]....
        /*0bd0*/ 	.word	0x0001f380


	//   ....[55]....
        /*0bd4*/ 	.word	0x0001f450


	//   ....[56]....
        /*0bd8*/ 	.word	0x0001f4b0


	//   ....[57]....
        /*0bdc*/ 	.word	0x0001f590


	//   ....[58]....
        /*0be0*/ 	.word	0x0001f5f0


	//   ....[59]....
        /*0be4*/ 	.word	0x0001f6c0


	//   ....[60]....
        /*0be8*/ 	.word	0x0001f720


	//   ....[61]....
        /*0bec*/ 	.word	0x0001f7e0


	//   ....[62]....
        /*0bf0*/ 	.word	0x0001f870


	//   ....[63]....
        /*0bf4*/ 	.word	0x0001f910


	//   ....[64]....
        /*0bf8*/ 	.word	0x0001fa30


	//   ....[65]....
        /*0bfc*/ 	.word	0x0001faa0


	//   ....[66]....
        /*0c00*/ 	.word	0x0001fb10


	//   ....[67]....
        /*0c04*/ 	.word	0x0001fb80


	//   ....[68]....
        /*0c08*/ 	.word	0x0001fbf0


	//   ....[69]....
        /*0c0c*/ 	.word	0x0001fc70


	//   ....[70]....
        /*0c10*/ 	.word	0x0001fd00


	//   ....[71]....
        /*0c14*/ 	.word	0x0001fd90


	//   ....[72]....
        /*0c18*/ 	.word	0x0001fe00


	//   ....[73]....
        /*0c1c*/ 	.word	0x0001fe70


	//   ....[74]....
        /*0c20*/ 	.word	0x0001fee0


	//   ....[75]....
        /*0c24*/ 	.word	0x0001ff60


	//   ....[76]....
        /*0c28*/ 	.word	0x0001ffd0


	//   ....[77]....
        /*0c2c*/ 	.word	0x00020070


	//   ....[78]....
        /*0c30*/ 	.word	0x00020100


	//   ....[79]....
        /*0c34*/ 	.word	0x00020220


	//----- nvinfo : EIATTR_REG_RECONFIG
	.align		4
.L_909:
        /*0c38*/ 	.byte	0x01, 0x54
	.zero		2


	//----- nvinfo : EIATTR_SYSCALL_OFFSETS
	.align		4
        /*0c3c*/ 	.byte	0x04, 0x46
        /*0c3e*/ 	.short	(.L_911 - .L_910)


	//   ....[0]....
.L_910:
        /*0c40*/ 	.word	0x00001890


	//   ....[1]....
        /*0c44*/ 	.word	0x000019e0


	//   ....[2]....
        /*0c48*/ 	.word	0x000084e0


	//   ....[3]....
        /*0c4c*/ 	.word	0x00008830


	//   ....[4]....
        /*0c50*/ 	.word	0x00016420


	//   ....[5]....
        /*0c54*/ 	.word	0x00016570


	//   ....[6]....
        /*0c58*/ 	.word	0x00016660


	//   ....[7]....
        /*0c5c*/ 	.word	0x00017620


	//----- nvinfo : EIATTR_MBARRIER_INSTR_OFFSETS
	.align		4
.L_911:
        /*0c60*/ 	.byte	0x04, 0x39
        /*0c62*/ 	.short	(.L_913 - .L_912)


	//   ....[0]....
.L_912:
        /*0c64*/ 	.word	0x00000250
        /*0c68*/ 	.word	0x000000ff
        /*0c6c*/ 	.word	0x00028800
        /*0c70*/ 	.short	0x0100
        /*0c72*/ 	.byte	0x08
	.zero		1


	//   ....[1]....
        /*0c74*/ 	.word	0x00000260
        /*0c78*/ 	.word	0x000000ff
        /*0c7c*/ 	.word	0x00028820
        /*0c80*/ 	.short	0x0100
        /*0c82*/ 	.byte	0x08
	.zero		1


	//   ....[2]....
        /*0c84*/ 	.word	0x00000350
        /*0c88*/ 	.word	0x000000ff
        /*0c8c*/ 	.word	0x00028830
        /*0c90*/ 	.short	0x0100
        /*0c92*/ 	.byte	0x08
	.zero		1


	//   ....[3]....
        /*0c94*/ 	.word	0x00000360
        /*0c98*/ 	.word	0x000000ff
        /*0c9c*/ 	.word	0x00028840
        /*0ca0*/ 	.short	0x0100
        /*0ca2*/ 	.byte	0x08
	.zero		1


	//   ....[4]....
        /*0ca4*/ 	.word	0x00000370
        /*0ca8*/ 	.word	0x000000ff
        /*0cac*/ 	.word	0x00028838
        /*0cb0*/ 	.short	0x0100
        /*0cb2*/ 	.byte	0x08
	.zero		1


	//   ....[5]....
        /*0cb4*/ 	.word	0x00000380
        /*0cb8*/ 	.word	0x000000ff
        /*0cbc*/ 	.word	0x00028848
        /*0cc0*/ 	.short	0x0100
        /*0cc2*/ 	.byte	0x08
	.zero		1


	//   ....[6]....
        /*0cc4*/ 	.word	0x000004b0
        /*0cc8*/ 	.word	0x000000ff
        /*0ccc*/ 	.word	0x00028850
        /*0cd0*/ 	.short	0x0100
        /*0cd2*/ 	.byte	0x08
	.zero		1


	//   ....[7]....
        /*0cd4*/ 	.word	0x000004c0
        /*0cd8*/ 	.word	0x000000ff
        /*0cdc*/ 	.word	0x00028860
        /*0ce0*/ 	.short	0x0100
        /*0ce2*/ 	.byte	0x08
	.zero		1


	//   ....[8]....
        /*0ce4*/ 	.word	0x000004d0
        /*0ce8*/ 	.word	0x000000ff
        /*0cec*/ 	.word	0x00028858
        /*0cf0*/ 	.short	0x0100
        /*0cf2*/ 	.byte	0x08
	.zero		1


	//   ....[9]....
        /*0cf4*/ 	.word	0x000004e0
        /*0cf8*/ 	.word	0x000000ff
        /*0cfc*/ 	.word	0x00028868
        /*0d00*/ 	.short	0x0100
        /*0d02*/ 	.byte	0x08
	.zero		1


	//   ....[10]....
        /*0d04*/ 	.word	0x000005d0
        /*0d08*/ 	.word	0x000000ff
        /*0d0c*/ 	.word	0x00028870
        /*0d10*/ 	.short	0x0100
        /*0d12*/ 	.byte	0x06
	.zero		1


	//   ....[11]....
        /*0d14*/ 	.word	0x000005e0
        /*0d18*/ 	.word	0x000000ff
        /*0d1c*/ 	.word	0x00028880
        /*0d20*/ 	.short	0x0100
        /*0d22*/ 	.byte	0x06
	.zero		1


	//   ....[12]....
        /*0d24*/ 	.word	0x000005f0
        /*0d28*/ 	.word	0x000000ff
        /*0d2c*/ 	.word	0x00028878
        /*0d30*/ 	.short	0x0100
        /*0d32*/ 	.byte	0x06
	.zero		1


	//   ....[13]....
        /*0d34*/ 	.word	0x00000600
        /*0d38*/ 	.word	0x000000ff
        /*0d3c*/ 	.word	0x00028888
        /*0d40*/ 	.short	0x0100
        /*0d42*/ 	.byte	0x06
	.zero		1


	//   ....[14]....
        /*0d44*/ 	.word	0x00000730
        /*0d48*/ 	.word	0x000000ff
        /*0d4c*/ 	.word	0x00028890
        /*0d50*/ 	.short	0x0100
        /*0d52*/ 	.byte	0x08
	.zero		1


	//   ....[15]....
        /*0d54*/ 	.word	0x00000740
        /*0d58*/ 	.word	0x000000ff
        /*0d5c*/ 	.word	0x000288a0
        /*0d60*/ 	.short	0x0100
        /*0d62*/ 	.byte	0x08
	.zero		1


	//   ....[16]....
        /*0d64*/ 	.word	0x00000750
        /*0d68*/ 	.word	0x000000ff
        /*0d6c*/ 	.word	0x00028898
        /*0d70*/ 	.short	0x0100
        /*0d72*/ 	.byte	0x08
	.zero		1


	//   ....[17]....
        /*0d74*/ 	.word	0x00000760
        /*0d78*/ 	.word	0x000000ff
        /*0d7c*/ 	.word	0x000288a8
        /*0d80*/ 	.short	0x0100
        /*0d82*/ 	.byte	0x08
	.zero		1


	//   ....[18]....
        /*0d84*/ 	.word	0x00000890
        /*0d88*/ 	.word	0x000000ff
        /*0d8c*/ 	.word	0x000288b0
        /*0d90*/ 	.short	0x0100
        /*0d92*/ 	.byte	0x08
	.zero		1


	//   ....[19]....
        /*0d94*/ 	.word	0x000008a0
        /*0d98*/ 	.word	0x000000ff
        /*0d9c*/ 	.word	0x000288c0
        /*0da0*/ 	.short	0x0100
        /*0da2*/ 	.byte	0x08
	.zero		1


	//   ....[20]....
        /*0da4*/ 	.word	0x000008b0
        /*0da8*/ 	.word	0x000000ff
        /*0dac*/ 	.word	0x000288b8
        /*0db0*/ 	.short	0x0100
        /*0db2*/ 	.byte	0x08
	.zero		1


	//   ....[21]....
        /*0db4*/ 	.word	0x000008c0
        /*0db8*/ 	.word	0x000000ff
        /*0dbc*/ 	.word	0x000288c8
        /*0dc0*/ 	.short	0x0100
        /*0dc2*/ 	.byte	0x08
	.zero		1


	//   ....[22]....
        /*0dc4*/ 	.word	0x00002f10
        /*0dc8*/ 	.word	0x0000005c
        /*0dcc*/ 	.word	0x00028890
        /*0dd0*/ 	.short	0x010a
        /*0dd2*/ 	.byte	0x3f
	.zero		1


	//   ....[23]....
        /*0dd4*/ 	.word	0x00005320
        /*0dd8*/ 	.word	0x0000005c
        /*0ddc*/ 	.word	0x00028890
        /*0de0*/ 	.short	0x010a
        /*0de2*/ 	.byte	0x3f
	.zero		1


	//   ....[24]....
        /*0de4*/ 	.word	0x00007250
        /*0de8*/ 	.word	0x0000005c
        /*0dec*/ 	.word	0x00028890
        /*0df0*/ 	.short	0x010a
        /*0df2*/ 	.byte	0x3f
	.zero		1


	//   ....[25]....
        /*0df4*/ 	.word	0x00007970
        /*0df8*/ 	.word	0x0000000b
        /*0dfc*/ 	.word	0x00000000
        /*0e00*/ 	.short	0x0101
        /*0e02*/ 	.byte	0x3f
	.zero		1


	//   ....[26]....
        /*0e04*/ 	.word	0x000079b0
        /*0e08*/ 	.word	0x0000005c
        /*0e0c*/ 	.word	0x000288b0
        /*0e10*/ 	.short	0x010a
        /*0e12*/ 	.byte	0x3f
	.zero		1


	//   ....[27]....
        /*0e14*/ 	.word	0x00007fe0
        /*0e18*/ 	.word	0x0000005c
        /*0e1c*/ 	.word	0x00000000
        /*0e20*/ 	.short	0x0101
        /*0e22*/ 	.byte	0x3f
	.zero		1


	//   ....[28]....
        /*0e24*/ 	.word	0x00008560
        /*0e28*/ 	.word	0x0000009c
        /*0e2c*/ 	.word	0x00028800
        /*0e30*/ 	.short	0x010a
        /*0e32*/ 	.byte	0x3f
	.zero		1


	//   ....[29]....
        /*0e34*/ 	.word	0x000085b0
        /*0e38*/ 	.word	0x0000009c
        /*0e3c*/ 	.word	0x00028800
        /*0e40*/ 	.short	0x010a
        /*0e42*/ 	.byte	0x3f
	.zero		1


	//   ....[30]....
        /*0e44*/ 	.word	0x00008b20
        /*0e48*/ 	.word	0x0000009c
        /*0e4c*/ 	.word	0x00028800
        /*0e50*/ 	.short	0x010a
        /*0e52*/ 	.byte	0x3f
	.zero		1


	//   ....[31]....
        /*0e54*/ 	.word	0x0000a540
        /*0e58*/ 	.word	0x0000009c
        /*0e5c*/ 	.word	0x00028800
        /*0e60*/ 	.short	0x010a
        /*0e62*/ 	.byte	0x3f
	.zero		1


	//   ....[32]....
        /*0e64*/ 	.word	0x0000be20
        /*0e68*/ 	.word	0x00000003
        /*0e6c*/ 	.word	0x00028830
        /*0e70*/ 	.short	0x010a
        /*0e72*/ 	.byte	0x3f
	.zero		1


	//   ....[33]....
        /*0e74*/ 	.word	0x0000be70
        /*0e78*/ 	.word	0x00000003
        /*0e7c*/ 	.word	0x00028830
        /*0e80*/ 	.short	0x010a
        /*0e82*/ 	.byte	0x3f
	.zero		1


	//   ....[34]....
        /*0e84*/ 	.word	0x0000ca80
        /*0e88*/ 	.word	0x00000003
        /*0e8c*/ 	.word	0x00000000
        /*0e90*/ 	.short	0x0101
        /*0e92*/ 	.byte	0x3f
	.zero		1


	//   ....[35]....
        /*0e94*/ 	.word	0x0000ebf0
        /*0e98*/ 	.word	0x00000005
        /*0e9c*/ 	.word	0x00028830
        /*0ea0*/ 	.short	0x010a
        /*0ea2*/ 	.byte	0x3f
	.zero		1


	//   ....[36]....
        /*0ea4*/ 	.word	0x0000ec40
        /*0ea8*/ 	.word	0x00000005
        /*0eac*/ 	.word	0x00028830
        /*0eb0*/ 	.short	0x010a
        /*0eb2*/ 	.byte	0x3f
	.zero		1


	//   ....[37]....
        /*0eb4*/ 	.word	0x0000f080
        /*0eb8*/ 	.word	0x00000005
        /*0ebc*/ 	.word	0x00028850
        /*0ec0*/ 	.short	0x010a
        /*0ec2*/ 	.byte	0x3f
	.zero		1


	//   ....[38]....
        /*0ec4*/ 	.word	0x0000f0c0
        /*0ec8*/ 	.word	0x00000005
        /*0ecc*/ 	.word	0x00028850
        /*0ed0*/ 	.short	0x010a
        /*0ed2*/ 	.byte	0x3f
	.zero		1


	//   ....[39]....
        /*0ed4*/ 	.word	0x00010c90
        /*0ed8*/ 	.word	0x00000003
        /*0edc*/ 	.word	0x00000000
        /*0ee0*/ 	.short	0x0101
        /*0ee2*/ 	.byte	0x3f
	.zero		1


	//   ....[40]....
        /*0ee4*/ 	.word	0x00010f60
        /*0ee8*/ 	.word	0x00000007
        /*0eec*/ 	.word	0x00000000
        /*0ef0*/ 	.short	0x0101
        /*0ef2*/ 	.byte	0x3f
	.zero		1


	//   ....[41]....
        /*0ef4*/ 	.word	0x00011590
        /*0ef8*/ 	.word	0x0000000b
        /*0efc*/ 	.word	0x00028850
        /*0f00*/ 	.short	0x010a
        /*0f02*/ 	.byte	0x3f
	.zero		1


	//   ....[42]....
        /*0f04*/ 	.word	0x00011610
        /*0f08*/ 	.word	0x0000000b
        /*0f0c*/ 	.word	0x00028850
        /*0f10*/ 	.short	0x010a
        /*0f12*/ 	.byte	0x3f
	.zero		1


	//   ....[43]....
        /*0f14*/ 	.word	0x00011bf0
        /*0f18*/ 	.word	0x00000005
        /*0f1c*/ 	.word	0x00000000
        /*0f20*/ 	.short	0x0101
        /*0f22*/ 	.byte	0x3f
	.zero		1


	//   ....[44]....
        /*0f24*/ 	.word	0x00013100
        /*0f28*/ 	.word	0x00000000
        /*0f2c*/ 	.word	0x00000000
        /*0f30*/ 	.short	0x0101
        /*0f32*/ 	.byte	0x3f
	.zero		1


	//   ....[45]....
        /*0f34*/ 	.word	0x00015280
        /*0f38*/ 	.word	0x00000016
        /*0f3c*/ 	.word	0x00028820
        /*0f40*/ 	.short	0x010a
        /*0f42*/ 	.byte	0x3f
	.zero		1


	//   ....[46]....
        /*0f44*/ 	.word	0x00015310
        /*0f48*/ 	.word	0x00000005
        /*0f4c*/ 	.word	0x000288a0
        /*0f50*/ 	.short	0x010a
        /*0f52*/ 	.byte	0x3f
	.zero		1


	//   ....[47]....
        /*0f54*/ 	.word	0x00015670
        /*0f58*/ 	.word	0x00000005
        /*0f5c*/ 	.word	0x000288c0
        /*0f60*/ 	.short	0x010a
        /*0f62*/ 	.byte	0x3f
	.zero		1


	//   ....[48]....
        /*0f64*/ 	.word	0x00015aa0
        /*0f68*/ 	.word	0x00000008
        /*0f6c*/ 	.word	0x000288a0
        /*0f70*/ 	.short	0x010a
        /*0f72*/ 	.byte	0x3f
	.zero		1


	//   ....[49]....
        /*0f74*/ 	.word	0x00015de0
        /*0f78*/ 	.word	0x00000008
        /*0f7c*/ 	.word	0x000288c0
        /*0f80*/ 	.short	0x010a
        /*0f82*/ 	.byte	0x3f
	.zero		1


	//   ....[50]....
        /*0f84*/ 	.word	0x00016b80
        /*0f88*/ 	.word	0x00000007
        /*0f8c*/ 	.word	0x00028840
        /*0f90*/ 	.short	0x010a
        /*0f92*/ 	.byte	0x3f
	.zero		1


	//   ....[51]....
        /*0f94*/ 	.word	0x00017300
        /*0f98*/ 	.word	0x00000007
        /*0f9c*/ 	.word	0x00028830
        /*0fa0*/ 	.short	0x0107
        /*0fa2*/ 	.byte	0x3f
	.zero		1


	//   ....[52]....
        /*0fa4*/ 	.word	0x000173d0
        /*0fa8*/ 	.word	0x00000007
        /*0fac*/ 	.word	0x00028830
        /*0fb0*/ 	.short	0x0101
        /*0fb2*/ 	.byte	0x3f
	.zero		1


	//   ....[53]....
        /*0fb4*/ 	.word	0x00017ed0
        /*0fb8*/ 	.word	0x00000016
        /*0fbc*/ 	.word	0x00028800
        /*0fc0*/ 	.short	0x0107
        /*0fc2*/ 	.byte	0x3f
	.zero		1


	//   ....[54]....
        /*0fc4*/ 	.word	0x00017fd0
        /*0fc8*/ 	.word	0x00000016
        /*0fcc*/ 	.word	0x00028800
        /*0fd0*/ 	.short	0x0101
        /*0fd2*/ 	.byte	0x3f
	.zero		1


	//   ....[55]....
        /*0fd4*/ 	.word	0x00018000
        /*0fd8*/ 	.word	0x00000016
        /*0fdc*/ 	.word	0x00028820
        /*0fe0*/ 	.short	0x010a
        /*0fe2*/ 	.byte	0x3f
	.zero		1


	//   ....[56]....
        /*0fe4*/ 	.word	0x00018390
        /*0fe8*/ 	.word	0x00000006
        /*0fec*/ 	.word	0x00028840
        /*0ff0*/ 	.short	0x010a
        /*0ff2*/ 	.byte	0x3f
	.zero		1


	//   ....[57]....
        /*0ff4*/ 	.word	0x000188b0
        /*0ff8*/ 	.word	0x00000006
        /*0ffc*/ 	.word	0x00028830
        /*1000*/ 	.short	0x0107
        /*1002*/ 	.byte	0x3f
	.zero		1


	//   ....[58]....
        /*1004*/ 	.word	0x00018970
        /*1008*/ 	.word	0x00000006
        /*100c*/ 	.word	0x00028830
        /*1010*/ 	.short	0x0101
        /*1012*/ 	.byte	0x3f
	.zero		1


	//   ....[59]....
        /*1014*/ 	.word	0x000189d0
        /*1018*/ 	.word	0x00000006
        /*101c*/ 	.word	0x00028860
        /*1020*/ 	.short	0x010a
        /*1022*/ 	.byte	0x3f
	.zero		1


	//   ....[60]....
        /*1024*/ 	.word	0x00018f10
        /*1028*/ 	.word	0x00000006
        /*102c*/ 	.word	0x00028850
        /*1030*/ 	.short	0x0107
        /*1032*/ 	.byte	0x3f
	.zero		1


	//   ....[61]....
        /*1034*/ 	.word	0x000190c0
        /*1038*/ 	.word	0x00000006
        /*103c*/ 	.word	0x00028850
        /*1040*/ 	.short	0x0101
        /*1042*/ 	.byte	0x3f
	.zero		1


	//   ....[62]....
        /*1044*/ 	.word	0x000192d0
        /*1048*/ 	.word	0x00000000
        /*104c*/ 	.word	0x00028860
        /*1050*/ 	.short	0x010a
        /*1052*/ 	.byte	0x3f
	.zero		1


	//   ....[63]....
        /*1054*/ 	.word	0x00019800
        /*1058*/ 	.word	0x00000000
        /*105c*/ 	.word	0x00028850
        /*1060*/ 	.short	0x0107
        /*1062*/ 	.byte	0x3f
	.zero		1


	//   ....[64]....
        /*1064*/ 	.word	0x000198c0
        /*1068*/ 	.word	0x00000000
        /*106c*/ 	.word	0x00028850
        /*1070*/ 	.short	0x0101
        /*1072*/ 	.byte	0x3f
	.zero		1


	//   ....[65]....
        /*1074*/ 	.word	0x0001a3c0
        /*1078*/ 	.word	0x00000004
        /*107c*/ 	.word	0x00028820
        /*1080*/ 	.short	0x010a
        /*1082*/ 	.byte	0x3f
	.zero		1


	//   ....[66]....
        /*1084*/ 	.word	0x0001a530
        /*1088*/ 	.word	0x00000005
        /*108c*/ 	.word	0x00028840
        /*1090*/ 	.short	0x010a
        /*1092*/ 	.byte	0x3f
	.zero		1


	//   ....[67]....
        /*1094*/ 	.word	0x0001a5d0
        /*1098*/ 	.word	0x00000019
        /*109c*/ 	.word	0x00028840
        /*10a0*/ 	.short	0x010a
        /*10a2*/ 	.byte	0x3f
	.zero		1


	//   ....[68]....
        /*10a4*/ 	.word	0x0001a610
        /*10a8*/ 	.word	0x00000005
        /*10ac*/ 	.word	0x00028860
        /*10b0*/ 	.short	0x010a
        /*10b2*/ 	.byte	0x3f
	.zero		1


	//   ....[69]....
        /*10b4*/ 	.word	0x0001a650
        /*10b8*/ 	.word	0x00000019
        /*10bc*/ 	.word	0x00028860
        /*10c0*/ 	.short	0x010a
        /*10c2*/ 	.byte	0x3f
	.zero		1


	//   ....[70]....
        /*10c4*/ 	.word	0x0001a6b0
        /*10c8*/ 	.word	0x0000005c
        /*10cc*/ 	.word	0x00028890
        /*10d0*/ 	.short	0x010a
        /*10d2*/ 	.byte	0x3f
	.zero		1


	//   ....[71]....
        /*10d4*/ 	.word	0x0001abc0
        /*10d8*/ 	.word	0x0000005c
        /*10dc*/ 	.word	0x00028890
        /*10e0*/ 	.short	0x010a
        /*10e2*/ 	.byte	0x3f
	.zero		1


	//   ....[72]....
        /*10e4*/ 	.word	0x0001b0d0
        /*10e8*/ 	.word	0x0000005c
        /*10ec*/ 	.word	0x00028890
        /*10f0*/ 	.short	0x010a
        /*10f2*/ 	.byte	0x3f
	.zero		1


	//   ....[73]....
        /*10f4*/ 	.word	0x0001b5a0
        /*10f8*/ 	.word	0x0000005c
        /*10fc*/ 	.word	0x000288b0
        /*1100*/ 	.short	0x010a
        /*1102*/ 	.byte	0x3f
	.zero		1


	//   ....[74]....
        /*1104*/ 	.word	0x0001b860
        /*1108*/ 	.word	0x0000009c
        /*110c*/ 	.word	0x00028800
        /*1110*/ 	.short	0x010a
        /*1112*/ 	.byte	0x3f
	.zero		1


	//   ....[75]....
        /*1114*/ 	.word	0x0001ba70
        /*1118*/ 	.word	0x0000009c
        /*111c*/ 	.word	0x00028800
        /*1120*/ 	.short	0x010a
        /*1122*/ 	.byte	0x3f
	.zero		1


	//   ....[76]....
        /*1124*/ 	.word	0x0001bac0
        /*1128*/ 	.word	0x00000003
        /*112c*/ 	.word	0x00028830
        /*1130*/ 	.short	0x010a
        /*1132*/ 	.byte	0x3f
	.zero		1


	//   ....[77]....
        /*1134*/ 	.word	0x0001bb10
        /*1138*/ 	.word	0x00000005
        /*113c*/ 	.word	0x00028830
        /*1140*/ 	.short	0x010a
        /*1142*/ 	.byte	0x3f
	.zero		1


	//   ....[78]....
        /*1144*/ 	.word	0x0001bb60
        /*1148*/ 	.word	0x00000005
        /*114c*/ 	.word	0x00028850
        /*1150*/ 	.short	0x010a
        /*1152*/ 	.byte	0x3f
	.zero		1


	//   ....[79]....
        /*1154*/ 	.word	0x0001bbb0
        /*1158*/ 	.word	0x0000000b
        /*115c*/ 	.word	0x00028850
        /*1160*/ 	.short	0x010a
        /*1162*/ 	.byte	0x3f
	.zero		1


	//   ....[80]....
        /*1164*/ 	.word	0x0001c180
        /*1168*/ 	.word	0x00000016
        /*116c*/ 	.word	0x00028820
        /*1170*/ 	.short	0x010a
        /*1172*/ 	.byte	0x3f
	.zero		1


	//   ....[81]....
        /*1174*/ 	.word	0x0001c1d0
        /*1178*/ 	.word	0x00000005
        /*117c*/ 	.word	0x000288a0
        /*1180*/ 	.short	0x010a
        /*1182*/ 	.byte	0x3f
	.zero		1


	//   ....[82]....
        /*1184*/ 	.word	0x0001c220
        /*1188*/ 	.word	0x00000005
        /*118c*/ 	.word	0x000288c0
        /*1190*/ 	.short	0x010a
        /*1192*/ 	.byte	0x3f
	.zero		1


	//   ....[83]....
        /*1194*/ 	.word	0x0001c270
        /*1198*/ 	.word	0x00000008
        /*119c*/ 	.word	0x000288a0
        /*11a0*/ 	.short	0x010a
        /*11a2*/ 	.byte	0x3f
	.zero		1


	//   ....[84]....
        /*11a4*/ 	.word	0x0001c2c0
        /*11a8*/ 	.word	0x00000008
        /*11ac*/ 	.word	0x000288c0
        /*11b0*/ 	.short	0x010a
        /*11b2*/ 	.byte	0x3f
	.zero		1


	//   ....[85]....
        /*11b4*/ 	.word	0x0001c3e0
        /*11b8*/ 	.word	0x00000007
        /*11bc*/ 	.word	0x00028840
        /*11c0*/ 	.short	0x010a
        /*11c2*/ 	.byte	0x3f
	.zero		1


	//   ....[86]....
        /*11c4*/ 	.word	0x0001d990
        /*11c8*/ 	.word	0x00000016
        /*11cc*/ 	.word	0x00028820
        /*11d0*/ 	.short	0x010a
        /*11d2*/ 	.byte	0x3f
	.zero		1


	//   ....[87]....
        /*11d4*/ 	.word	0x0001d9e0
        /*11d8*/ 	.word	0x00000006
        /*11dc*/ 	.word	0x00028840
        /*11e0*/ 	.short	0x010a
        /*11e2*/ 	.byte	0x3f
	.zero		1


	//   ....[88]....
        /*11e4*/ 	.word	0x0001e360
        /*11e8*/ 	.word	0x00000006
        /*11ec*/ 	.word	0x00028860
        /*11f0*/ 	.short	0x010a
        /*11f2*/ 	.byte	0x3f
	.zero		1


	//   ....[89]....
        /*11f4*/ 	.word	0x0001edd0
        /*11f8*/ 	.word	0x00000000
        /*11fc*/ 	.word	0x00028860
        /*1200*/ 	.short	0x010a
        /*1202*/ 	.byte	0x3f
	.zero		1


	//   ....[90]....
        /*1204*/ 	.word	0x00020140
        /*1208*/ 	.word	0x00000004
        /*120c*/ 	.word	0x00028820
        /*1210*/ 	.short	0x010a
        /*1212*/ 	.byte	0x3f
	.zero		1


	//   ....[91]....
        /*1214*/ 	.word	0x000202e0
        /*1218*/ 	.word	0x00000005
        /*121c*/ 	.word	0x00028840
        /*1220*/ 	.short	0x010a
        /*1222*/ 	.byte	0x3f
	.zero		1


	//   ....[92]....
        /*1224*/ 	.word	0x00020330
        /*1228*/ 	.word	0x00000019
        /*122c*/ 	.word	0x00028840
        /*1230*/ 	.short	0x010a
        /*1232*/ 	.byte	0x3f
	.zero		1


	//   ....[93]....
        /*1234*/ 	.word	0x00020380
        /*1238*/ 	.word	0x00000005
        /*123c*/ 	.word	0x00028860
        /*1240*/ 	.short	0x010a
        /*1242*/ 	.byte	0x3f
	.zero		1


	//----- nvinfo : EIATTR_NUM_MBARRIERS
	.align		4
.L_913:
        /*1244*/ 	.byte	0x03, 0x38
        /*1246*/ 	.short	0x0016


	//----- nvinfo : EIATTR_EXIT_INSTR_OFFSETS
	.align		4
        /*1248*/ 	.byte	0x04, 0x1c
        /*124a*/ 	.short	(.L_915 - .L_914)


	//   ....[0]....
.L_914:
        /*124c*/ 	.word	0x0001a6a0


	//----- nvinfo : EIATTR_MAX_THREADS
	.align		4
.L_915:
        /*1250*/ 	.byte	0x04, 0x05
        /*1252*/ 	.short	(.L_917 - .L_916)
.L_916:
        /*1254*/ 	.word	0x00000180
        /*1258*/ 	.word	0x00000001
        /*125c*/ 	.word	0x00000001


	//----- nvinfo : EIATTR_CRS_STACK_SIZE
	.align		4
.L_917:
        /*1260*/ 	.byte	0x04, 0x1e
        /*1262*/ 	.short	(.L_919 - .L_918)
.L_918:
        /*1264*/ 	.word	0x00000000


	//----- nvinfo : EIATTR_CBANK_PARAM_SIZE
	.align		4
.L_919:
        /*1268*/ 	.byte	0x03, 0x19
        /*126a*/ 	.short	0x0af0


	//----- nvinfo : EIATTR_PARAM_CBANK
	.align		4
        /*126c*/ 	.byte	0x04, 0x0a
        /*126e*/ 	.short	(.L_921 - .L_920)
	.align		4
.L_920:
        /*1270*/ 	.word	index@(.nv.constant0._ZN7cutlass13device_kernelIN5flash11enable_sm90INS1_16FlashAttnFwdSm90INS1_25CollectiveMainloopFwdSm90ILi2EN4cute5tupleIJNS5_1CILi1EEES8_S8_EEENS6_IJNS7_ILi128EEESA_SA_EEELi128ENS_6half_tEfNS_4arch4Sm90ELb0ELb0ELb1ELb1ELb1ELb1ELb0ELb1ELb1ELb1ELb0ELb0EEENS1_21CollectiveEpilogueFwdISB_S9_SC_SE_Li256ELb1ELb1ELb0ELb0EEENS1_36VarlenDynamicPersistentTileSchedulerILi128ELi128ELi256ELi128ELb0ELb1ELb1ELb0ELb1ELb1EEEEEEEEEvNT_6ParamsE)
        /*1274*/ 	.short	0x0210
        /*1276*/ 	.short	0x0af0


	//----- nvinfo : EIATTR_SW_WAR
	.align		4
.L_921:
        /*1278*/ 	.byte	0x04, 0x36
        /*127a*/ 	.short	(.L_923 - .L_922)
.L_922:
        /*127c*/ 	.word	0x00000008
.L_923:


//--------------------- .nv.info._ZN7cutlass13device_kernelIN5flash11enable_sm90INS1_16FlashAttnFwdSm90INS1_25CollectiveMainloopFwdSm90ILi2EN4cute5tupleIJNS5_1CILi1EEES8_S8_EEENS6_IJNS7_ILi128EEESA_SA_EEELi128ENS_6half_tEfNS_4arch4Sm90ELb0ELb1ELb1ELb0ELb1ELb0ELb0ELb1ELb1ELb1ELb0ELb0EEENS1_21CollectiveEpilogueFwdISB_S9_SC_SE_Li256ELb0ELb1ELb0ELb0EEENS1_30DynamicPersistentTileSchedulerILi256ELi128ELb0ELb1ELb1EEEEEEEEEvNT_6ParamsE --------------------------
	.section	.nv.info._ZN7cutlass13device_kernelIN5flash11enable_sm90INS1_16FlashAttnFwdSm90INS1_25CollectiveMainloopFwdSm90ILi2EN4cute5tupleIJNS5_1CILi1EEES8_S8_EEENS6_IJNS7_ILi128EEESA_SA_EEELi128ENS_6half_tEfNS_4arch4Sm90ELb0ELb1ELb1ELb0ELb1ELb0ELb0ELb1ELb1ELb1ELb0ELb0EEENS1_21CollectiveEpilogueFwdISB_S9_SC_SE_Li256ELb0ELb1ELb0ELb0EEENS1_30DynamicPersistentTileSchedulerILi256ELi128ELb0ELb1ELb1EEEEEEEEEvNT_6ParamsE,"",@"SHT_CUDA_INFO"
	.sectionflags	@""
	.align	4


	//----- nvinfo : EIATTR_CUDA_API_VERSION
	.align		4
        /*0000*/ 	.byte	0x04, 0x37
        /*0002*/ 	.short	(.L_925 - .L_924)
.L_924:
        /*0004*/ 	.word	0x00000082


	//----- nvinfo : EIATTR_KPARAM_INFO
	.align		4
.L_925:
        /*0008*/ 	.byte	0x04, 0x17
        /*000a*/ 	.short	(.L_927 - .L_926)
.L_926:
        /*000c*/ 	.word	0x00000000
        /*0010*/ 	.short	0x0000
        /*0012*/ 	.short	0x0070
        /*0014*/ 	.byte	0x00, 0xf0, 0x01, 0x2a


	//----- nvinfo : EIATTR_SPARSE_MMA_MASK
	.align		4
.L_927:
        /*0018*/ 	.byte	0x03, 0x50
        /*001a*/ 	.short	0x0000


	//----- nvinfo : EIATTR_MAXREG_COUNT
	.align		4
        /*001c*/ 	.byte	0x03, 0x1b
        /*001e*/ 	.short	0x00a8


	//----- nvinfo : EIATTR_NUM_BARRIERS
	.align		4
        /*0020*/ 	.byte	0x02, 0x4c
        /*0022*/ 	.byte	0x10
	.zero		1


	//----- nvinfo : EIATTR_EXTERNS
	.align		4
        /*0024*/ 	.byte	0x04, 0x0f
        /*0026*/ 	.short	(.L_929 - .L_928)


	//   ....[0]....
	.align		4
.L_928:
        /*0028*/ 	.word	index@(__assertfail)


	//----- nvinfo : EIATTR_MERCURY_ISA_VERSION
	.align		4
.L_929:
        /*002c*/ 	.byte	0x03, 0x5f
        /*002e*/ 	.short	0x0101


	//----- nvinfo : EIATTR_INT_WARP_WIDE_INSTR_OFFSETS
	.align		4
        /*0030*/ 	.byte	0x04, 0x31
        /*0032*/ 	.short	(.L_931 - .L_930)


	//   ....[0]....
.L_930:
        /*0034*/ 	.word	0x000000b0


	//   ....[1]....
        /*0038*/ 	.word	0x000000c0


	//   ....[2]....
        /*003c*/ 	.word	0x00000160


	//   ....[3]....
        /*0040*/ 	.word	0x000125d0


	//   ....[4]....
        /*0044*/ 	.word	0x00012660


	//   ....[5]....
        /*0048*/ 	.word	0x00015280


	//   ....[6]....
        /*004c*/ 	.word	0x00015310


	//----- nvinfo : EIATTR_COOP_GROUP_MASK_REGIDS
	.align		4
.L_931:
        /*0050*/ 	.byte	0x04, 0x29
        /*0052*/ 	.short	(.L_933 - .L_932)


	//   ....[0]....
.L_932:
        /*0054*/ 	.word	0xffffffff


	//   ....[1]....
        /*0058*/ 	.word	0xffffffff


	//   ....[2]....
        /*005c*/ 	.word	0xffffffff


	//   ....[3]....
        /*0060*/ 	.word	0xffffffff


	//   ....[4]....
        /*0064*/ 	.word	0xffffffff


	//   ....[5]....
        /*0068*/ 	.word	0xffffffff


	//   ....[6]....
        /*006c*/ 	.word	0xffffffff


	//   ....[7]....
        /*0070*/ 	.word	0xffffffff


	//   ....[8]....
        /*0074*/ 	.word	0xffffffff


	//   ....[9]....
        /*0078*/ 	.word	0xffffffff


	//   ....[10]....
        /*007c*/ 	.word	0xffffffff


	//   ....[11]....
        /*0080*/ 	.word	0xffffffff


	//   ....[12]....
        /*0084*/ 	.word	0xffffffff


	//   ....[13]....
        /*0088*/ 	.word	0xffffffff


	//   ....[14]....
        /*008c*/ 	.word	0xffffffff


	//   ....[15]....
        /*0090*/ 	.word	0xffffffff


	//   ....[16]....
        /*0094*/ 	.word	0xffffffff


	//   ....[17]....
        /*0098*/ 	.word	0xffffffff


	//   ....[18]....
        /*009c*/ 	.word	0xffffffff


	//   ....[19]....
        /*00a0*/ 	.word	0xffffffff


	//   ....[20]....
        /*00a4*/ 	.word	0xffffffff


	//   ....[21]....
        /*00a8*/ 	.word	0xffffffff


	//   ....[22]....
        /*00ac*/ 	.word	0xffffffff


	//   ....[23]....
        /*00b0*/ 	.word	0xffffffff


	//   ....[24]....
        /*00b4*/ 	.word	0xffffffff


	//   ....[25]....
        /*00b8*/ 	.word	0xffffffff


	//   ....[26]....
        /*00bc*/ 	.word	0xffffffff


	//   ....[27]....
        /*00c0*/ 	.word	0xffffffff


	//   ....[28]....
        /*00c4*/ 	.word	0xffffffff


	//   ....[29]....
        /*00c8*/ 	.word	0xffffffff


	//   ....[30]....
        /*00cc*/ 	.word	0xffffffff


	//   ....[31]....
        /*00d0*/ 	.word	0xffffffff


	//   ....[32]....
        /*00d4*/ 	.word	0xffffffff


	//   ....[33]....
        /*00d8*/ 	.word	0xffffffff


	//   ....[34]....
        /*00dc*/ 	.word	0xffffffff


	//   ....[35]....
        /*00e0*/ 	.word	0xffffffff


	//   ....[36]....
        /*00e4*/ 	.word	0xffffffff


	//   ....[37]....
        /*00e8*/ 	.word	0xffffffff


	//   ....[38]....
        /*00ec*/ 	.word	0xffffffff


	//   ....[39]....
        /*00f0*/ 	.word	0xffffffff


	//   ....[40]....
        /*00f4*/ 	.word	0xffffffff


	//   ....[41]....
        /*00f8*/ 	.word	0xffffffff


	//   ....[42]....
        /*00fc*/ 	.word	0xffffffff


	//   ....[43]....
        /*0100*/ 	.word	0xffffffff


	//   ....[44]....
        /*0104*/ 	.word	0xffffffff


	//   ....[45]....
        /*0108*/ 	.word	0xffffffff


	//   ....[46]....
        /*010c*/ 	.word	0xffffffff


	//   ....[47]....
        /*0110*/ 	.word	0xffffffff


	//   ....[48]....
        /*0114*/ 	.word	0xffffffff


	//   ....[49]....
        /*0118*/ 	.word	0xffffffff


	//   ....[50]....
        /*011c*/ 	.word	0xffffffff


	//   ....[51]....
        /*0120*/ 	.word	0xffffffff


	//   ....[52]....
        /*0124*/ 	.word	0xffffffff


	//   ....[53]....
        /*0128*/ 	.word	0xffffffff


	//   ....[54]....
        /*012c*/ 	.word	0xffffffff


	//   ....[55]....
        /*0130*/ 	.word	0xffffffff


	//   ....[56]....
        /*0134*/ 	.word	0xffffffff


	//   ....[57]....
        /*0138*/ 	.word	0xffffffff


	//   ....[58]....
        /*013c*/ 	.word	0xffffffff


	//   ....[59]....
        /*0140*/ 	.word	0xffffffff


	//   ....[60]....
        /*0144*/ 	.word	0xffffffff


	//   ....[61]....
        /*0148*/ 	.word	0xffffffff


	//   ....[62]....
        /*014c*/ 	.word	0xffffffff


	//   ....[63]....
        /*0150*/ 	.word	0xffffffff


	//   ....[64]....
        /*0154*/ 	.word	0xffffffff


	//   ....[65]....
        /*0158*/ 	.word	0xffffffff


	//   ....[66]....
        /*015c*/ 	.word	0xffffffff


	//   ....[67]....
        /*0160*/ 	.word	0xffffffff


	//   ....[68]....
        /*0164*/ 	.word	0xffffffff


	//   ....[69]....
        /*0168*/ 	.word	0xffffffff


	//   ....[70]....
        /*016c*/ 	.word	0xffffffff


	//   ....[71]....
        /*0170*/ 	.word	0xffffffff


	//   ....[72]....
        /*0174*/ 	.word	0xffffffff


	//   ....[73]....
        /*0178*/ 	.word	0xffffffff


	//   ....[74]....
        /*017c*/ 	.word	0xffffffff


	//   ....[75]....
        /*0180*/ 	.word	0xffffffff


	//   ....[76]....
        /*0184*/ 	.word	0xffffffff


	//   ....[77]....
        /*0188*/ 	.word	0xffffffff


	//   ....[78]....
        /*018c*/ 	.word	0xffffffff


	//   ....[79]....
        /*0190*/ 	.word	0xffffffff


	//   ....[80]....
        /*0194*/ 	.word	0xffffffff


	//   ....[81]....
        /*0198*/ 	.word	0xffffffff


	//   ....[82]....
        /*019c*/ 	.word	0xffffffff


	//   ....[83]....
        /*01a0*/ 	.word	0xffffffff


	//   ....[84]....
        /*01a4*/ 	.word	0xffffffff


	//   ....[85]....
        /*01a8*/ 	.word	0xffffffff


	//   ....[86]....
        /*01ac*/ 	.word	0xffffffff


	//   ....[87]....
        /*01b0*/ 	.word	0xffffffff


	//   ....[88]....
        /*01b4*/ 	.word	0xffffffff


	//   ....[89]....
        /*01b8*/ 	.word	0xffffffff


	//   ....[90]....
        /*01bc*/ 	.word	0xffffffff


	//   ....[91]....
        /*01c0*/ 	.word	0xffffffff


	//   ....[92]....
        /*01c4*/ 	.word	0xffffffff


	//   ....[93]....
        /*01c8*/ 	.word	0xffffffff


	//   ....[94]....
        /*01cc*/ 	.word	0xffffffff


	//   ....[95]....
        /*01d0*/ 	.word	0xffffffff


	//   ....[96]....
        /*01d4*/ 	.word	0xffffffff


	//   ....[97]....
        /*01d8*/ 	.word	0xffffffff


	//   ....[98]....
        /*01dc*/ 	.word	0xffffffff


	//   ....[99]....
        /*01e0*/ 	.word	0xffffffff


	//   ....[100]....
        /*01e4*/ 	.word	0xffffffff


	//   ....[101]....
        /*01e8*/ 	.word	0xffffffff


	//   ....[102]....
        /*01ec*/ 	.word	0xffffffff


	//   ....[103]....
        /*01f0*/ 	.word	0xffffffff


	//   ....[104]....
        /*01f4*/ 	.word	0xffffffff


	//   ....[105]....
        /*01f8*/ 	.word	0xffffffff


	//   ....[106]....
        /*01fc*/ 	.word	0xffffffff


	//   ....[107]....
        /*0200*/ 	.word	0xffffffff


	//   ....[108]....
        /*0204*/ 	.word	0xffffffff


	//   ....[109]....
        /*0208*/ 	.word	0xffffffff


	//   ....[110]....
        /*020c*/ 	.word	0xffffffff


	//   ....[111]....
        /*0210*/ 	.word	0xffffffff


	//   ....[112]....
        /*0214*/ 	.word	0xffffffff


	//   ....[113]....
        /*0218*/ 	.word	0xffffffff


	//   ....[114]....
        /*021c*/ 	.word	0xffffffff


	//   ....[115]....
        /*0220*/ 	.word	0xffffffff


	//   ....[116]....
        /*0224*/ 	.word	0xffffffff


	//   ....[117]....
        /*0228*/ 	.word	0xffffffff


	//   ....[118]....
        /*022c*/ 	.word	0xffffffff


	//   ....[119]....
        /*0230*/ 	.word	0xffffffff


	//   ....[120]....
        /*0234*/ 	.word	0xffffffff


	//   ....[121]....
        /*0238*/ 	.word	0xffffffff


	//   ....[122]....
        /*023c*/ 	.word	0xffffffff


	//   ....[123]....
        /*0240*/ 	.word	0xffffffff


	//   ....[124]....
        /*0244*/ 	.word	0xffffffff


	//   ....[125]....
        /*0248*/ 	.word	0xffffffff


	//   ....[126]....
        /*024c*/ 	.word	0xffffffff


	//   ....[127]....
        /*0250*/ 	.word	0xffffffff


	//   ....[128]....
        /*0254*/ 	.word	0xffffffff


	//   ....[129]....
        /*0258*/ 	.word	0xffffffff


	//   ....[130]....
        /*025c*/ 	.word	0xffffffff


	//   ....[131]....
        /*0260*/ 	.word	0xffffffff


	//   ....[132]....
        /*0264*/ 	.word	0xffffffff


	//   ....[133]....
        /*0268*/ 	.word	0xffffffff


	//   ....[134]....
        /*026c*/ 	.word	0xffffffff


	//   ....[135]....
        /*0270*/ 	.word	0xffffffff


	//   ....[136]....
        /*0274*/ 	.word	0x0500000f


	//   ....[137]....
        /*0278*/ 	.word	0x0500000f


	//   ....[138]....
        /*027c*/ 	.word	0x0500000f


	//   ....[139]....
        /*0280*/ 	.word	0x0500000f


	//   ....[140]....
        /*0284*/ 	.word	0x0500000f


	//   ....[141]....
        /*0288*/ 	.word	0x0500000f


	//   ....[142]....
        /*028c*/ 	.word	0x0500000f


	//   ....[143]....
        /*0290*/ 	.word	0x0500000f


	//   ....[144]....
        /*0294*/ 	.word	0x0500000f


	//   ....[145]....
        /*0298*/ 	.word	0x0500000f


	//   ....[146]....
        /*029c*/ 	.word	0x0500000f


	//   ....[147]....
        /*02a0*/ 	.word	0x0500000f


	//   ....[148]....
        /*02a4*/ 	.word	0x0500000f


	//   ....[149]....
        /*02a8*/ 	.word	0x0500000f


	//   ....[150]....
        /*02ac*/ 	.word	0x0500000f


	//   ....[151]....
        /*02b0*/ 	.word	0x0500000f


	//   ....[152]....
        /*02b4*/ 	.word	0x0500000f


	//   ....[153]....
        /*02b8*/ 	.word	0x0500000f


	//   ....[154]....
        /*02bc*/ 	.word	0x0500000f


	//   ....[155]....
        /*02c0*/ 	.word	0x0500000f


	//   ....[156]....
        /*02c4*/ 	.word	0x0500000f


	//   ....[157]....
        /*02c8*/ 	.word	0x0500000f


	//   ....[158]....
        /*02cc*/ 	.word	0x0500000f


	//   ....[159]....
        /*02d0*/ 	.word	0x0500000f


	//   ....[160]....
        /*02d4*/ 	.word	0x0500000f


	//   ....[161]....
        /*02d8*/ 	.word	0x0500000f


	//   ....[162]....
        /*02dc*/ 	.word	0x0500000f


	//   ....[163]....
        /*02e0*/ 	.word	0x0500000f


	//   ....[164]....
        /*02e4*/ 	.word	0x0500000f


	//   ....[165]....
        /*02e8*/ 	.word	0x0500000f


	//   ....[166]....
        /*02ec*/ 	.word	0x0500000f


	//   ....[167]....
        /*02f0*/ 	.word	0x0500000f


	//   ....[168]....
        /*02f4*/ 	.word	0x0500000f


	//   ....[169]....
        /*02f8*/ 	.word	0x0500000f


	//   ....[170]....
        /*02fc*/ 	.word	0x0500000f


	//   ....[171]....
        /*0300*/ 	.word	0x0500000f


	//   ....[172]....
        /*0304*/ 	.word	0x0500000f


	//   ....[173]....
        /*0308*/ 	.word	0x0500000f


	//   ....[174]....
        /*030c*/ 	.word	0x0500000f


	//   ....[175]....
        /*0310*/ 	.word	0x0500000f


	//   ....[176]....
        /*0314*/ 	.word	0x0500000f


	//   ....[177]....
        /*0318*/ 	.word	0x0500000f


	//   ....[178]....
        /*031c*/ 	.word	0x0500000f


	//   ....[179]....
        /*0320*/ 	.word	0x0500000f


	//   ....[180]....
        /*0324*/ 	.word	0x0500000f


	//   ....[181]....
        /*0328*/ 	.word	0x0500000f


	//   ....[182]....
        /*032c*/ 	.word	0x0500000f


	//   ....[183]....
        /*0330*/ 	.word	0x0500000f


	//   ....[184]....
        /*0334*/ 	.word	0x0500000f


	//   ....[185]....
        /*0338*/ 	.word	0x0500000f


	//   ....[186]....
        /*033c*/ 	.word	0x0500000f


	//   ....[187]....
        /*0340*/ 	.word	0x0500000f


	//   ....[188]....
        /*0344*/ 	.word	0x0500000f


	//   ....[189]....
        /*0348*/ 	.word	0x0500000f


	//   ....[190]....
        /*034c*/ 	.word	0x0500000f


	//   ....[191]....
        /*0350*/ 	.word	0x0500000f


	//   ....[192]....
        /*0354*/ 	.word	0x0500000f


	//   ....[193]....
        /*0358*/ 	.word	0x0500000f


	//   ....[194]....
        /*035c*/ 	.word	0x0500000f


	//   ....[195]....
        /*0360*/ 	.word	0x0500000f


	//   ....[196]....
        /*0364*/ 	.word	0x0500000f


	//   ....[197]....
        /*0368*/ 	.word	0x0500000f


	//   ....[198]....
        /*036c*/ 	.word	0x0500000f


	//   ....[199]....
        /*0370*/ 	.word	0x0500000f


	//   ....[200]....
        /*0374*/ 	.word	0x0500000f


	//   ....[201]....
        /*0378*/ 	.word	0x0500000f


	//   ....[202]....
        /*037c*/ 	.word	0x0500000f


	//   ....[203]....
        /*0380*/ 	.word	0x0500000f


	//   ....[204]....
        /*0384*/ 	.word	0x0500000f


	//   ....[205]....
        /*0388*/ 	.word	0x0500000f


	//   ....[206]....
        /*038c*/ 	.word	0x0500000f


	//   ....[207]....
        /*0390*/ 	.word	0x0500000f


	//   ....[208]....
        /*0394*/ 	.word	0x0500000f


	//   ....[209]....
        /*0398*/ 	.word	0x0500000f


	//   ....[210]....
        /*039c*/ 	.word	0x0500000f


	//   ....[211]....
        /*03a0*/ 	.word	0x0500000f


	//   ....[212]....
        /*03a4*/ 	.word	0x0500000f


	//   ....[213]....
        /*03a8*/ 	.word	0x0500000f


	//   ....[214]....
        /*03ac*/ 	.word	0x0500000f


	//   ....[215]....
        /*03b0*/ 	.word	0x0500000f


	//   ....[216]....
        /*03b4*/ 	.word	0x0500000f


	//   ....[217]....
        /*03b8*/ 	.word	0x0500000f


	//   ....[218]....
        /*03bc*/ 	.word	0x0500000f


	//----- nvinfo : EIATTR_COOP_GROUP_INSTR_OFFSETS
	.align		4
.L_933:
        /*03c0*/ 	.byte	0x04, 0x28
        /*03c2*/ 	.short	(.L_935 - .L_934)


	//   ....[0]....
.L_934:
        /*03c4*/ 	.word	0x00000070


	//   ....[1]....
        /*03c8*/ 	.word	0x00000080


	//   ....[2]....
        /*03cc*/ 	.word	0x000002c0


	//   ....[3]....
        /*03d0*/ 	.word	0x00000420


	//   ....[4]....
        /*03d4*/ 	.word	0x00000540


	//   ....[5]....
        /*03d8*/ 	.word	0x000006a0


	//   ....[6]....
        /*03dc*/ 	.word	0x00001730


	//   ....[7]....
        /*03e0*/ 	.word	0x00002100


	//   ....[8]....
        /*03e4*/ 	.word	0x00002a30


	//   ....[9]....
        /*03e8*/ 	.word	0x00003c00


	//   ....[10]....
        /*03ec*/ 	.word	0x00003d10


	//   ....[11]....
        /*03f0*/ 	.word	0x00004660


	//   ....[12]....
        /*03f4*/ 	.word	0x000046d0


	//   ....[13]....
        /*03f8*/ 	.word	0x00005ec0


	//   ....[14]....
        /*03fc*/ 	.word	0x00006830


	//   ....[15]....
        /*0400*/ 	.word	0x00007410


	//   ....[16]....
        /*0404*/ 	.word	0x00007480


	//   ....[17]....
        /*0408*/ 	.word	0x00007dd0


	//   ....[18]....
        /*040c*/ 	.word	0x00007e30


	//   ....[19]....
        /*0410*/ 	.word	0x0000a4c0


	//   ....[20]....
        /*0414*/ 	.word	0x0000a510


	//   ....[21]....
        /*0418*/ 	.word	0x0000a530


	//   ....[22]....
        /*041c*/ 	.word	0x0000a550


	//   ....[23]....
        /*0420*/ 	.word	0x0000c2e0


	//   ....[24]....
        /*0424*/ 	.word	0x0000cc40


	//   ....[25]....
        /*0428*/ 	.word	0x0000d7c0


	//   ....[26]....
        /*042c*/ 	.word	0x0000d7e0


	//   ....[27]....
        /*0430*/ 	.word	0x0000e200


	//   ....[28]....
        /*0434*/ 	.word	0x0000e260


	//   ....[29]....
        /*0438*/ 	.word	0x0000f340


	//   ....[30]....
        /*043c*/ 	.word	0x0000f370


	//   ....[31]....
        /*0440*/ 	.word	0x0000f430


	//   ....[32]....
        /*0444*/ 	.word	0x0000f450


	//   ....[33]....
        /*0448*/ 	.word	0x000105b0


	//   ....[34]....
        /*044c*/ 	.word	0x00010610


	//   ....[35]....
        /*0450*/ 	.word	0x00010660


	//   ....[36]....
        /*0454*/ 	.word	0x000106c0


	//   ....[37]....
        /*0458*/ 	.word	0x00010b90


	//   ....[38]....
        /*045c*/ 	.word	0x00010bd0


	//   ....[39]....
        /*0460*/ 	.word	0x00010c90


	//   ....[40]....
        /*0464*/ 	.word	0x00010cb0


	//   ....[41]....
        /*0468*/ 	.word	0x00010d70


	//   ....[42]....
        /*046c*/ 	.word	0x00010d90


	//   ....[43]....
        /*0470*/ 	.word	0x00010e60


	//   ....[44]....
        /*0474*/ 	.word	0x00010e80


	//   ....[45]....
        /*0478*/ 	.word	0x00011520


	//   ....[46]....
        /*047c*/ 	.word	0x00011540


	//   ....[47]....
        /*0480*/ 	.word	0x00011600


	//   ....[48]....
        /*0484*/ 	.word	0x00011620


	//   ....[49]....
        /*0488*/ 	.word	0x000116e0


	//   ....[50]....
        /*048c*/ 	.word	0x00011700


	//   ....[51]....
        /*0490*/ 	.word	0x000117d0


	//   ....[52]....
        /*0494*/ 	.word	0x000117f0


	//   ....[53]....
        /*0498*/ 	.word	0x00011960


	//   ....[54]....
        /*049c*/ 	.word	0x000130e0


	//   ....[55]....
        /*04a0*/ 	.word	0x00013100


	//   ....[56]....
        /*04a4*/ 	.word	0x00013110


	//   ....[57]....
        /*04a8*/ 	.word	0x00013150


	//   ....[58]....
        /*04ac*/ 	.word	0x000131d0


	//   ....[59]....
        /*04b0*/ 	.word	0x000131f0


	//   ....[60]....
        /*04b4*/ 	.word	0x00013270


	//   ....[61]....
        /*04b8*/ 	.word	0x00013290


	//   ....[62]....
        /*04bc*/ 	.word	0x00013310


	//   ....[63]....
        /*04c0*/ 	.word	0x00013330


	//   ....[64]....
        /*04c4*/ 	.word	0x000133b0


	//   ....[65]....
        /*04c8*/ 	.word	0x000133d0


	//   ....[66]....
        /*04cc*/ 	.word	0x00013450


	//   ....[67]....
        /*04d0*/ 	.word	0x00013470


	//   ....[68]....
        /*04d4*/ 	.word	0x000134f0


	//   ....[69]....
        /*04d8*/ 	.word	0x00013510


	//   ....[70]....
        /*04dc*/ 	.word	0x00013b40


	//   ....[71]....
        /*04e0*/ 	.word	0x00013b60


	//   ....[72]....
        /*04e4*/ 	.word	0x00013b90


	//   ....[73]....
        /*04e8*/ 	.word	0x00013bd0


	//   ....[74]....
        /*04ec*/ 	.word	0x00013c40


	//   ....[75]....
        /*04f0*/ 	.word	0x00013c60


	//   ....[76]....
        /*04f4*/ 	.word	0x00013ce0


	//   ....[77]....
        /*04f8*/ 	.word	0x00013d00


	//   ....[78]....
        /*04fc*/ 	.word	0x00013d80


	//   ....[79]....
        /*0500*/ 	.word	0x00013da0


	//   ....[80]....
        /*0504*/ 	.word	0x00013e20


	//   ....[81]....
        /*0508*/ 	.word	0x00013e40


	//   ....[82]....
        /*050c*/ 	.word	0x00013ec0


	//   ....[83]....
        /*0510*/ 	.word	0x00013ee0


	//   ....[84]....
        /*0514*/ 	.word	0x00013f60


	//   ....[85]....
        /*0518*/ 	.word	0x00013f80


	//   ....[86]....
        /*051c*/ 	.word	0x00014640


	//   ....[87]....
        /*0520*/ 	.word	0x00014670


	//   ....[88]....
        /*0524*/ 	.word	0x00014680


	//   ....[89]....
        /*0528*/ 	.word	0x000146d0


	//   ....[90]....
        /*052c*/ 	.word	0x000146e0


	//   ....[91]....
        /*0530*/ 	.word	0x00014730


	//   ....[92]....
        /*0534*/ 	.word	0x00014740


	//   ....[93]....
        /*0538*/ 	.word	0x00014790


	//   ....[94]....
        /*053c*/ 	.word	0x000147a0


	//   ....[95]....
        /*0540*/ 	.word	0x000147f0


	//   ....[96]....
        /*0544*/ 	.word	0x00014800


	//   ....[97]....
        /*0548*/ 	.word	0x00014850


	//   ....[98]....
        /*054c*/ 	.word	0x00014860


	//   ....[99]....
        /*0550*/ 	.word	0x000148b0


	//   ....[100]....
        /*0554*/ 	.word	0x000148c0


	//   ....[101]....
        /*0558*/ 	.word	0x000148d0


	//   ....[102]....
        /*055c*/ 	.word	0x00014b70


	//   ....[103]....
        /*0560*/ 	.word	0x00014b90


	//   ....[104]....
        /*0564*/ 	.word	0x00014bb0


	//   ....[105]....
        /*0568*/ 	.word	0x00014c10


	//   ....[106]....
        /*056c*/ 	.word	0x00014c30


	//   ....[107]....
        /*0570*/ 	.word	0x00014c90


	//   ....[108]....
        /*0574*/ 	.word	0x00014cb0


	//   ....[109]....
        /*0578*/ 	.word	0x00014d10


	//   ....[110]....
        /*057c*/ 	.word	0x00014d30


	//   ....[111]....
        /*0580*/ 	.word	0x00014d90


	//   ....[112]....
        /*0584*/ 	.word	0x00014db0


	//   ....[113]....
        /*0588*/ 	.word	0x00014e10


	//   ....[114]....
        /*058c*/ 	.word	0x00014e30


	//   ....[115]....
        /*0590*/ 	.word	0x00014e90


	//   ....[116]....
        /*0594*/ 	.word	0x00014eb0


	//   ....[117]....
        /*0598*/ 	.word	0x00014ec0


	//   ....[118]....
        /*059c*/ 	.word	0x00015460


	//   ....[119]....
        /*05a0*/ 	.word	0x00015480


	//   ....[120]....
        /*05a4*/ 	.word	0x000154a0


	//   ....[121]....
        /*05a8*/ 	.word	0x000154e0


	//   ....[122]....
        /*05ac*/ 	.word	0x00015530


	//   ....[123]....
        /*05b0*/ 	.word	0x00015560


	//   ....[124]....
        /*05b4*/ 	.word	0x000155b0


	//   ....[125]....
        /*05b8*/ 	.word	0x000155e0


	//   ....[126]....
        /*05bc*/ 	.word	0x00015630


	//   ....[127]....
        /*05c0*/ 	.word	0x00015660


	//   ....[128]....
        /*05c4*/ 	.word	0x000156b0


	//   ....[129]....
        /*05c8*/ 	.word	0x000156e0


	//   ....[130]....
        /*05cc*/ 	.word	0x00015730


	//   ....[131]....
        /*05d0*/ 	.word	0x00015760


	//   ....[132]....
        /*05d4*/ 	.word	0x000157b0


	//   ....[133]....
        /*05d8*/ 	.word	0x000157e0


	//   ....[134]....
        /*05dc*/ 	.word	0x00015ac0


	//   ....[135]....
        /*05e0*/ 	.word	0x00015c90


	//   ....[136]....
        /*05e4*/ 	.word	0x000162e0


	//   ....[137]....
        /*05e8*/ 	.word	0x000163c0


	//   ....[138]....
        /*05ec*/ 	.word	0x00016460


	//   ....[139]....
        /*05f0*/ 	.word	0x000164e0


	//   ....[140]....
        /*05f4*/ 	.word	0x000165a0


	//   ....[141]....
        /*05f8*/ 	.word	0x00016610


	//   ....[142]....
        /*05fc*/ 	.word	0x000166e0


	//   ....[143]....
        /*0600*/ 	.word	0x00016760


	//   ....[144]....
        /*0604*/ 	.word	0x00016830


	//   ....[145]....
        /*0608*/ 	.word	0x000168b0


	//   ....[146]....
        /*060c*/ 	.word	0x00016980


	//   ....[147]....
        /*0610*/ 	.word	0x00016a00


	//   ....[148]....
        /*0614*/ 	.word	0x00016ad0


	//   ....[149]....
        /*0618*/ 	.word	0x00016b50


	//   ....[150]....
        /*061c*/ 	.word	0x00016c20


	//   ....[151]....
        /*0620*/ 	.word	0x00016ca0


	//   ....[152]....
        /*0624*/ 	.word	0x00016d60


	//   ....[153]....
        /*0628*/ 	.word	0x00016df0


	//   ....[154]....
        /*062c*/ 	.word	0x00016e60


	//   ....[155]....
        /*0630*/ 	.word	0x00016ee0


	//   ....[156]....
        /*0634*/ 	.word	0x00016f90


	//   ....[157]....
        /*0638*/ 	.word	0x00017000


	//   ....[158]....
        /*063c*/ 	.word	0x000170e0


	//   ....[159]....
        /*0640*/ 	.word	0x00017150


	//   ....[160]....
        /*0644*/ 	.word	0x00017230


	//   ....[161]....
        /*0648*/ 	.word	0x000172a0


	//   ....[162]....
        /*064c*/ 	.word	0x00017380


	//   ....[163]....
        /*0650*/ 	.word	0x000173f0


	//   ....[164]....
        /*0654*/ 	.word	0x000174d0


	//   ....[165]....
        /*0658*/ 	.word	0x00017540


	//   ....[166]....
        /*065c*/ 	.word	0x00017620


	//   ....[167]....
        /*0660*/ 	.word	0x00017690


	//   ....[168]....
        /*0664*/ 	.word	0x00017750


	//   ....[169]....
        /*0668*/ 	.word	0x00017880


	//   ....[170]....
        /*066c*/ 	.word	0x00017920


	//   ....[171]....
        /*0670*/ 	.word	0x00017990


	//   ....[172]....
        /*0674*/ 	.word	0x00017a50


	//   ....[173]....
        /*0678*/ 	.word	0x00017ab0


	//   ....[174]....
        /*067c*/ 	.word	0x00017b70


	//   ....[175]....
        /*0680*/ 	.word	0x00017bd0


	//   ....[176]....
        /*0684*/ 	.word	0x00017c90


	//   ....[177]....
        /*0688*/ 	.word	0x00017cf0


	//   ....[178]....
        /*068c*/ 	.word	0x00017db0


	//   ....[179]....
        /*0690*/ 	.word	0x00017e10


	//   ....[180]....
        /*0694*/ 	.word	0x00017ed0


	//   ....[181]....
        /*0698*/ 	.word	0x00017f30


	//   ....[182]....
        /*069c*/ 	.word	0x00017ff0


	//   ....[183]....
        /*06a0*/ 	.word	0x00018050


	//   ....[184]....
        /*06a4*/ 	.word	0x00018110


	//   ....[185]....
        /*06a8*/ 	.word	0x000181f0


	//   ....[186]....
        /*06ac*/ 	.word	0x00018290


	//   ....[187]....
        /*06b0*/ 	.word	0x000182f0


	//   ....[188]....
        /*06b4*/ 	.word	0x000183c0


	//   ....[189]....
        /*06b8*/ 	.word	0x00018420


	//   ....[190]....
        /*06bc*/ 	.word	0x000184f0


	//   ....[191]....
        /*06c0*/ 	.word	0x00018550


	//   ....[192]....
        /*06c4*/ 	.word	0x00018620


	//   ....[193]....
        /*06c8*/ 	.word	0x00018680


	//   ....[194]....
        /*06cc*/ 	.word	0x00018750


	//   ....[195]....
        /*06d0*/ 	.word	0x000187b0


	//   ....[196]....
        /*06d4*/ 	.word	0x00018880


	//   ....[197]....
        /*06d8*/ 	.word	0x000188e0


	//   ....[198]....
        /*06dc*/ 	.word	0x000189b0


	//   ....[199]....
        /*06e0*/ 	.word	0x00018a10


	//   ....[200]....
        /*06e4*/ 	.word	0x00018ad0


	//   ....[201]....
        /*06e8*/ 	.word	0x00018bf0


	//   ....[202]....
        /*06ec*/ 	.word	0x00018c90


	//   ....[203]....
        /*06f0*/ 	.word	0x00018cf0


	//   ....[204]....
        /*06f4*/ 	.word	0x00018dc0


	//   ....[205]....
        /*06f8*/ 	.word	0x00018e60


	//   ....[206]....
        /*06fc*/ 	.word	0x00018f20


	//   ....[207]....
        /*0700*/ 	.word	0x00018fc0


	//   ....[208]....
        /*0704*/ 	.word	0x00019080


	//   ....[209]....
        /*0708*/ 	.word	0x00019120


	//   ....[210]....
        /*070c*/ 	.word	0x000191e0


	//   ....[211]....
        /*0710*/ 	.word	0x00019280


	//   ....[212]....
        /*0714*/ 	.word	0x00019340


	//   ....[213]....
        /*0718*/ 	.word	0x000193e0


	//   ....[214]....
        /*071c*/ 	.word	0x000194a0


	//   ....[215]....
        /*0720*/ 	.word	0x00019540


	//   ....[216]....
        /*0724*/ 	.word	0x00019600


	//   ....[217]....
        /*0728*/ 	.word	0x000196d0


	//   ....[218]....
        /*072c*/ 	.word	0x000197f0


	//----- nvinfo : EIATTR_REG_RECONFIG
	.align		4
.L_935:
        /*0730*/ 	.byte	0x01, 0x54
	.zero		2


	//----- nvinfo : EIATTR_SYSCALL_OFFSETS
	.align		4
        /*0734*/ 	.byte	0x04, 0x46
        /*0736*/ 	.short	(.L_937 - .L_936)


	//   ....[0]....
.L_936:
        /*0738*/ 	.word	0x00001910


	//   ....[1]....
        /*073c*/ 	.word	0x000127c0


	//   ....[2]....
        /*0740*/ 	.word	0x00012910


	//   ....[3]....
        /*0744*/ 	.word	0x00012a00


	//   ....[4]....
        /*0748*/ 	.word	0x00013800


	//----- nvinfo : EIATTR_MBARRIER_INSTR_OFFSETS
	.align		4
.L_937:
        /*074c*/ 	.byte	0x04, 0x39
        /*074e*/ 	.short	(.L_939 - .L_938)


	//   ....[0]....
.L_938:
        /*0750*/ 	.word	0x00000170
        /*0754*/ 	.word	0x000000ff
        /*0758*/ 	.word	0x00028800
        /*075c*/ 	.short	0x0100
        /*075e*/ 	.byte	0x08
	.zero		1


	//   ....[1]....
        /*0760*/ 	.word	0x00000180
        /*0764*/ 	.word	0x000000ff
        /*0768*/ 	.word	0x00028820
        /*076c*/ 	.short	0x0100
        /*076e*/ 	.byte	0x08
	.zero		1


	//   ....[2]....
        /*0770*/ 	.word	0x00000270
        /*0774*/ 	.word	0x000000ff
        /*0778*/ 	.word	0x00028830
        /*077c*/ 	.short	0x0100
        /*077e*/ 	.byte	0x08
	.zero		1


	//   ....[3]....
        /*0780*/ 	.word	0x00000280
        /*0784*/ 	.word	0x000000ff
        /*0788*/ 	.word	0x00028840
        /*078c*/ 	.short	0x0100
        /*078e*/ 	.byte	0x08
	.zero		1


	//   ....[4]....
        /*0790*/ 	.word	0x00000290
        /*0794*/ 	.word	0x000000ff
        /*0798*/ 	.word	0x00028838
        /*079c*/ 	.short	0x0100
        /*079e*/ 	.byte	0x08
	.zero		1


	//   ....[5]....
        /*07a0*/ 	.word	0x000002a0
        /*07a4*/ 	.word	0x000000ff
        /*07a8*/ 	.word	0x00028848
        /*07ac*/ 	.short	0x0100
        /*07ae*/ 	.byte	0x08
	.zero		1


	//   ....[6]....
        /*07b0*/ 	.word	0x000003d0
        /*07b4*/ 	.word	0x000000ff
        /*07b8*/ 	.word	0x00028850
        /*07bc*/ 	.short	0x0100
        /*07be*/ 	.byte	0x08
	.zero		1


	//   ....[7]....
        /*07c0*/ 	.word	0x000003e0
        /*07c4*/ 	.word	0x000000ff
        /*07c8*/ 	.word	0x00028860
        /*07cc*/ 	.short	0x0100
        /*07ce*/ 	.byte	0x08
	.zero		1


	//   ....[8]....
        /*07d0*/ 	.word	0x000003f0
        /*07d4*/ 	.word	0x000000ff
        /*07d8*/ 	.word	0x00028858
        /*07dc*/ 	.short	0x0100
        /*07de*/ 	.byte	0x08
	.zero		1


	//   ....[9]....
        /*07e0*/ 	.word	0x00000400
        /*07e4*/ 	.word	0x000000ff
        /*07e8*/ 	.word	0x00028868
        /*07ec*/ 	.short	0x0100
        /*07ee*/ 	.byte	0x08
	.zero		1


	//   ....[10]....
        /*07f0*/ 	.word	0x000004f0
        /*07f4*/ 	.word	0x000000ff
        /*07f8*/ 	.word	0x00028870
        /*07fc*/ 	.short	0x0100
        /*07fe*/ 	.byte	0x06
	.zero		1


	//   ....[11]....
        /*0800*/ 	.word	0x00000500
        /*0804*/ 	.word	0x000000ff
        /*0808*/ 	.word	0x00028880
        /*080c*/ 	.short	0x0100
        /*080e*/ 	.byte	0x06
	.zero		1


	//   ....[12]....
        /*0810*/ 	.word	0x00000510
        /*0814*/ 	.word	0x000000ff
        /*0818*/ 	.word	0x00028878
        /*081c*/ 	.short	0x0100
        /*081e*/ 	.byte	0x06
	.zero		1


	//   ....[13]....
        /*0820*/ 	.word	0x00000520
        /*0824*/ 	.word	0x000000ff
        /*0828*/ 	.word	0x00028888
        /*082c*/ 	.short	0x0100
        /*082e*/ 	.byte	0x06
	.zero		1


	//   ....[14]....
        /*0830*/ 	.word	0x00000650
        /*0834*/ 	.word	0x000000ff
        /*0838*/ 	.word	0x00028890
        /*083c*/ 	.short	0x0100
        /*083e*/ 	.byte	0x08
	.zero		1


	//   ....[15]....
        /*0840*/ 	.word	0x00000660
        /*0844*/ 	.word	0x000000ff
        /*0848*/ 	.word	0x000288a0
        /*084c*/ 	.short	0x0100
        /*084e*/ 	.byte	0x08
	.zero		1


	//   ....[16]....
        /*0850*/ 	.word	0x00000670
        /*0854*/ 	.word	0x000000ff
        /*0858*/ 	.word	0x00028898
        /*085c*/ 	.short	0x0100
        /*085e*/ 	.byte	0x08
	.zero		1


	//   ....[17]....
        /*0860*/ 	.word	0x00000680
        /*0864*/ 	.word	0x000000ff
        /*0868*/ 	.word	0x000288a8
        /*086c*/ 	.short	0x0100
        /*086e*/ 	.byte	0x08
	.zero		1


	//   ....[18]....
        /*0870*/ 	.word	0x000007c0
        /*0874*/ 	.word	0x000000ff
        /*0878*/ 	.word	0x000288b0
        /*087c*/ 	.short	0x0100
        /*087e*/ 	.byte	0x08
	.zero		1


	//   ....[19]....
        /*0880*/ 	.word	0x000007d0
        /*0884*/ 	.word	0x000000ff
        /*0888*/ 	.word	0x000288c0
        /*088c*/ 	.short	0x0100
        /*088e*/ 	.byte	0x08
	.zero		1


	//   ....[20]....
        /*0890*/ 	.word	0x000007e0
        /*0894*/ 	.word	0x000000ff
        /*0898*/ 	.word	0x000288b8
        /*089c*/ 	.short	0x0100
        /*089e*/ 	.byte	0x08
	.zero		1


	//   ....[21]....
        /*08a0*/ 	.word	0x000007f0
        /*08a4*/ 	.word	0x000000ff
        /*08a8*/ 	.word	0x000288c8
        /*08ac*/ 	.short	0x0100
        /*08ae*/ 	.byte	0x08
	.zero		1


	//   ....[22]....
        /*08b0*/ 	.word	0x00001990
        /*08b4*/ 	.word	0x000000ff
        /*08b8*/ 	.word	0x00028800
        /*08bc*/ 	.short	0x010a
        /*08be*/ 	.byte	0x29
	.zero		1


	//   ....[23]....
        /*08c0*/ 	.word	0x00001a10
        /*08c4*/ 	.word	0x00000009
        /*08c8*/ 	.word	0x00028830
        /*08cc*/ 	.short	0x010a
        /*08ce*/ 	.byte	0x3f
	.zero		1


	//   ....[24]....
        /*08d0*/ 	.word	0x00001a50
        /*08d4*/ 	.word	0x00000009
        /*08d8*/ 	.word	0x00028830
        /*08dc*/ 	.short	0x010a
        /*08de*/ 	.byte	0x3f
	.zero		1


	//   ....[25]....
        /*08e0*/ 	.word	0x00002440
        /*08e4*/ 	.word	0x000000ff
        /*08e8*/ 	.word	0x00000000
        /*08ec*/ 	.short	0x0101
        /*08ee*/ 	.byte	0x06
	.zero		1


	//   ....[26]....
        /*08f0*/ 	.word	0x000055f0
        /*08f4*/ 	.word	0x000000ff
        /*08f8*/ 	.word	0x00028830
        /*08fc*/ 	.short	0x010a
        /*08fe*/ 	.byte	0x06
	.zero		1


	//   ....[27]....
        /*0900*/ 	.word	0x00005630
        /*0904*/ 	.word	0x000000ff
        /*0908*/ 	.word	0x00028830
        /*090c*/ 	.short	0x010a
        /*090e*/ 	.byte	0x06
	.zero		1


	//   ....[28]....
        /*0910*/ 	.word	0x00005980
        /*0914*/ 	.word	0x000000ff
        /*0918*/ 	.word	0x00028850
        /*091c*/ 	.short	0x010a
        /*091e*/ 	.byte	0x06
	.zero		1


	//   ....[29]....
        /*0920*/ 	.word	0x000059c0
        /*0924*/ 	.word	0x000000ff
        /*0928*/ 	.word	0x00028850
        /*092c*/ 	.short	0x010a
        /*092e*/ 	.byte	0x06
	.zero		1


	//   ....[30]....
        /*0930*/ 	.word	0x00006240
        /*0934*/ 	.word	0x000000ff
        /*0938*/ 	.word	0x00000000
        /*093c*/ 	.short	0x0101
        /*093e*/ 	.byte	0x06
	.zero		1


	//   ....[31]....
        /*0940*/ 	.word	0x000088a0
        /*0944*/ 	.word	0x000000ff
        /*0948*/ 	.word	0x00000000
        /*094c*/ 	.short	0x0101
        /*094e*/ 	.byte	0x06
	.zero		1


	//   ....[32]....
        /*0950*/ 	.word	0x000091b0
        /*0954*/ 	.word	0x000000ff
        /*0958*/ 	.word	0x00028830
        /*095c*/ 	.short	0x010a
        /*095e*/ 	.byte	0x06
	.zero		1


	//   ....[33]....
        /*0960*/ 	.word	0x000091f0
        /*0964*/ 	.word	0x000000ff
        /*0968*/ 	.word	0x00028830
        /*096c*/ 	.short	0x010a
        /*096e*/ 	.byte	0x06
	.zero		1


	//   ....[34]....
        /*0970*/ 	.word	0x00009540
        /*0974*/ 	.word	0x000000ff
        /*0978*/ 	.word	0x00028850
        /*097c*/ 	.short	0x010a
        /*097e*/ 	.byte	0x06
	.zero		1


	//   ....[35]....
        /*0980*/ 	.word	0x00009580
        /*0984*/ 	.word	0x000000ff
        /*0988*/ 	.word	0x00028850
        /*098c*/ 	.short	0x010a
        /*098e*/ 	.byte	0x06
	.zero		1


	//   ....[36]....
        /*0990*/ 	.word	0x00009e40
        /*0994*/ 	.word	0x000000ff
        /*0998*/ 	.word	0x00000000
        /*099c*/ 	.short	0x0101
        /*099e*/ 	.byte	0x06
	.zero		1


	//   ....[37]....
        /*09a0*/ 	.word	0x0000b330
        /*09a4*/ 	.word	0x000000ff
        /*09a8*/ 	.word	0x00000000
        /*09ac*/ 	.short	0x0101
        /*09ae*/ 	.byte	0x06
	.zero		1


	//   ....[38]....
        /*09b0*/ 	.word	0x0000ba40
        /*09b4*/ 	.word	0x000000ff
        /*09b8*/ 	.word	0x00028830
        /*09bc*/ 	.short	0x010a
        /*09be*/ 	.byte	0x06
	.zero		1


	//   ....[39]....
        /*09c0*/ 	.word	0x0000ba80
        /*09c4*/ 	.word	0x000000ff
        /*09c8*/ 	.word	0x00028830
        /*09cc*/ 	.short	0x010a
        /*09ce*/ 	.byte	0x06
	.zero		1


	//   ....[40]....
        /*09d0*/ 	.word	0x0000bda0
        /*09d4*/ 	.word	0x000000ff
        /*09d8*/ 	.word	0x00028850
        /*09dc*/ 	.short	0x010a
        /*09de*/ 	.byte	0x06
	.zero		1


	//   ....[41]....
        /*09e0*/ 	.word	0x0000bde0
        /*09e4*/ 	.word	0x000000ff
        /*09e8*/ 	.word	0x00028850
        /*09ec*/ 	.short	0x010a
        /*09ee*/ 	.byte	0x06
	.zero		1


	//   ....[42]....
        /*09f0*/ 	.word	0x0000c640
        /*09f4*/ 	.word	0x000000ff
        /*09f8*/ 	.word	0x00000000
        /*09fc*/ 	.short	0x0101
        /*09fe*/ 	.byte	0x06
	.zero		1


	//   ....[43]....
        /*0a00*/ 	.word	0x0000ecb0
        /*0a04*/ 	.word	0x000000ff
        /*0a08*/ 	.word	0x00000000
        /*0a0c*/ 	.short	0x0101
        /*0a0e*/ 	.byte	0x06
	.zero		1


	//   ....[44]....
        /*0a10*/ 	.word	0x0000f2b0
        /*0a14*/ 	.word	0x000000ff
        /*0a18*/ 	.word	0x00028850
        /*0a1c*/ 	.short	0x010a
        /*0a1e*/ 	.byte	0x05
	.zero		1


	//   ....[45]....
        /*0a20*/ 	.word	0x0000f2f0
        /*0a24*/ 	.word	0x000000ff
        /*0a28*/ 	.word	0x00028850
        /*0a2c*/ 	.short	0x010a
        /*0a2e*/ 	.byte	0x05
	.zero		1


	//   ....[46]....
        /*0a30*/ 	.word	0x0000f860
        /*0a34*/ 	.word	0x000000ff
        /*0a38*/ 	.word	0x00000000
        /*0a3c*/ 	.short	0x0101
        /*0a3e*/ 	.byte	0x04
	.zero		1


	//   ....[47]....
        /*0a40*/ 	.word	0x00010bc0
        /*0a44*/ 	.word	0x00000025
        /*0a48*/ 	.word	0x00000000
        /*0a4c*/ 	.short	0x0101
        /*0a4e*/ 	.byte	0x3f
	.zero		1


	//   ....[48]....
        /*0a50*/ 	.word	0x00012f20
        /*0a54*/ 	.word	0x00000007
        /*0a58*/ 	.word	0x00028840
        /*0a5c*/ 	.short	0x010a
        /*0a5e*/ 	.byte	0x3f
	.zero		1


	//   ....[49]....
        /*0a60*/ 	.word	0x000135e0
        /*0a64*/ 	.word	0x00000007
        /*0a68*/ 	.word	0x00028830
        /*0a6c*/ 	.short	0x0107
        /*0a6e*/ 	.byte	0x3f
	.zero		1


	//   ....[50]....
        /*0a70*/ 	.word	0x000136b0
        /*0a74*/ 	.word	0x00000007
        /*0a78*/ 	.word	0x00028830
        /*0a7c*/ 	.short	0x0101
        /*0a7e*/ 	.byte	0x3f
	.zero		1


	//   ....[51]....
        /*0a80*/ 	.word	0x00014050
        /*0a84*/ 	.word	0x00000010
        /*0a88*/ 	.word	0x00028800
        /*0a8c*/ 	.short	0x0107
        /*0a8e*/ 	.byte	0x3f
	.zero		1


	//   ....[52]....
        /*0a90*/ 	.word	0x00014120
        /*0a94*/ 	.word	0x00000010
        /*0a98*/ 	.word	0x00028800
        /*0a9c*/ 	.short	0x0101
        /*0a9e*/ 	.byte	0x3f
	.zero		1


	//   ....[53]....
        /*0aa0*/ 	.word	0x00014140
        /*0aa4*/ 	.word	0x00000010
        /*0aa8*/ 	.word	0x00028820
        /*0aac*/ 	.short	0x010a
        /*0aae*/ 	.byte	0x3f
	.zero		1


	//   ....[54]....
        /*0ab0*/ 	.word	0x00014490
        /*0ab4*/ 	.word	0x00000006
        /*0ab8*/ 	.word	0x00028840
        /*0abc*/ 	.short	0x010a
        /*0abe*/ 	.byte	0x3f
	.zero		1


	//   ....[55]....
        /*0ac0*/ 	.word	0x000149a0
        /*0ac4*/ 	.word	0x00000006
        /*0ac8*/ 	.word	0x00028830
        /*0acc*/ 	.short	0x0107
        /*0ace*/ 	.byte	0x3f
	.zero		1


	//   ....[56]....
        /*0ad0*/ 	.word	0x00014a60
        /*0ad4*/ 	.word	0x00000006
        /*0ad8*/ 	.word	0x00028830
        /*0adc*/ 	.short	0x0101
        /*0ade*/ 	.byte	0x3f
	.zero		1


	//   ....[57]....
        /*0ae0*/ 	.word	0x00014ac0
        /*0ae4*/ 	.word	0x00000006
        /*0ae8*/ 	.word	0x00028860
        /*0aec*/ 	.short	0x010a
        /*0aee*/ 	.byte	0x3f
	.zero		1


	//   ....[58]....
        /*0af0*/ 	.word	0x00015050
        /*0af4*/ 	.word	0x00000006
        /*0af8*/ 	.word	0x00028850
        /*0afc*/ 	.short	0x0107
        /*0afe*/ 	.byte	0x3f
	.zero		1


	//   ....[59]....
        /*0b00*/ 	.word	0x000151b0
        /*0b04*/ 	.word	0x00000006
        /*0b08*/ 	.word	0x00028850
        /*0b0c*/ 	.short	0x0101
        /*0b0e*/ 	.byte	0x3f
	.zero		1


	//   ....[60]....
        /*0b10*/ 	.word	0x000153c0
        /*0b14*/ 	.word	0x00000004
        /*0b18*/ 	.word	0x00028860
        /*0b1c*/ 	.short	0x010a
        /*0b1e*/ 	.byte	0x3f
	.zero		1


	//   ....[61]....
        /*0b20*/ 	.word	0x000158c0
        /*0b24*/ 	.word	0x00000004
        /*0b28*/ 	.word	0x00028850
        /*0b2c*/ 	.short	0x0107
        /*0b2e*/ 	.byte	0x3f
	.zero		1


	//   ....[62]....
        /*0b30*/ 	.word	0x00015980
        /*0b34*/ 	.word	0x00000004
        /*0b38*/ 	.word	0x00028850
        /*0b3c*/ 	.short	0x0101
        /*0b3e*/ 	.byte	0x3f
	.zero		1


	//   ....[63]....
        /*0b40*/ 	.word	0x00015c10
        /*0b44*/ 	.word	0x00000004
        /*0b48*/ 	.word	0x00028820
        /*0b4c*/ 	.short	0x010a
        /*0b4e*/ 	.byte	0x3f
	.zero		1


	//   ....[64]....
        /*0b50*/ 	.word	0x00015d90
        /*0b54*/ 	.word	0x00000005
        /*0b58*/ 	.word	0x00028840
        /*0b5c*/ 	.short	0x010a
        /*0b5e*/ 	.byte	0x3f
	.zero		1


	//   ....[65]....
        /*0b60*/ 	.word	0x00015e30
        /*0b64*/ 	.word	0x00000017
        /*0b68*/ 	.word	0x00028840
        /*0b6c*/ 	.short	0x010a
        /*0b6e*/ 	.byte	0x3f
	.zero		1


	//   ....[66]....
        /*0b70*/ 	.word	0x00015e70
        /*0b74*/ 	.word	0x00000005
        /*0b78*/ 	.word	0x00028860
        /*0b7c*/ 	.short	0x010a
        /*0b7e*/ 	.byte	0x3f
	.zero		1


	//   ....[67]....
        /*0b80*/ 	.word	0x00015eb0
        /*0b84*/ 	.word	0x00000017
        /*0b88*/ 	.word	0x00028860
        /*0b8c*/ 	.short	0x010a
        /*0b8e*/ 	.byte	0x3f
	.zero		1


	//   ....[68]....
        /*0b90*/ 	.word	0x00015f20
        /*0b94*/ 	.word	0x00000003
        /*0b98*/ 	.word	0x00028800
        /*0b9c*/ 	.short	0x010a
        /*0b9e*/ 	.byte	0x3f
	.zero		1


	//   ....[69]....
        /*0ba0*/ 	.word	0x00015f70
        /*0ba4*/ 	.word	0x00000009
        /*0ba8*/ 	.word	0x00028830
        /*0bac*/ 	.short	0x010a
        /*0bae*/ 	.byte	0x3f
	.zero		1


	//   ....[70]....
        /*0bb0*/ 	.word	0x00015fd0
        /*0bb4*/ 	.word	0x00000007
        /*0bb8*/ 	.word	0x00028830
        /*0bbc*/ 	.short	0x010a
        /*0bbe*/ 	.byte	0x3f
	.zero		1


	//   ....[71]....
        /*0bc0*/ 	.word	0x00016030
        /*0bc4*/ 	.word	0x00000007
        /*0bc8*/ 	.word	0x00028850
        /*0bcc*/ 	.short	0x010a
        /*0bce*/ 	.byte	0x3f
	.zero		1


	//   ....[72]....
        /*0bd0*/ 	.word	0x00016090
        /*0bd4*/ 	.word	0x00000006
        /*0bd8*/ 	.word	0x00028830
        /*0bdc*/ 	.short	0x010a
        /*0bde*/ 	.byte	0x3f
	.zero		1


	//   ....[73]....
        /*0be0*/ 	.word	0x000160f0
        /*0be4*/ 	.word	0x00000006
        /*0be8*/ 	.word	0x00028850
        /*0bec*/ 	.short	0x010a
        /*0bee*/ 	.byte	0x3f
	.zero		1


	//   ....[74]....
        /*0bf0*/ 	.word	0x00016150
        /*0bf4*/ 	.word	0x00000007
        /*0bf8*/ 	.word	0x00028830
        /*0bfc*/ 	.short	0x010a
        /*0bfe*/ 	.byte	0x3f
	.zero		1


	//   ....[75]....
        /*0c00*/ 	.word	0x000161b0
        /*0c04*/ 	.word	0x00000007
        /*0c08*/ 	.word	0x00028850
        /*0c0c*/ 	.short	0x010a
        /*0c0e*/ 	.byte	0x3f
	.zero		1


	//   ....[76]....
        /*0c10*/ 	.word	0x00016210
        /*0c14*/ 	.word	0x00000004
        /*0c18*/ 	.word	0x00028850
        /*0c1c*/ 	.short	0x010a
        /*0c1e*/ 	.byte	0x3f
	.zero		1


	//   ....[77]....
        /*0c20*/ 	.word	0x00016310
        /*0c24*/ 	.word	0x00000007
        /*0c28*/ 	.word	0x00028840
        /*0c2c*/ 	.short	0x010a
        /*0c2e*/ 	.byte	0x3f
	.zero		1


	//   ....[78]....
        /*0c30*/ 	.word	0x00017780
        /*0c34*/ 	.word	0x00000010
        /*0c38*/ 	.word	0x00028820
        /*0c3c*/ 	.short	0x010a
        /*0c3e*/ 	.byte	0x3f
	.zero		1


	//   ....[79]....
        /*0c40*/ 	.word	0x000177d0
        /*0c44*/ 	.word	0x00000006
        /*0c48*/ 	.word	0x00028840
        /*0c4c*/ 	.short	0x010a
        /*0c4e*/ 	.byte	0x3f
	.zero		1


	//   ....[80]....
        /*0c50*/ 	.word	0x00018140
        /*0c54*/ 	.word	0x00000006
        /*0c58*/ 	.word	0x00028860
        /*0c5c*/ 	.short	0x010a
        /*0c5e*/ 	.byte	0x3f
	.zero		1


	//   ....[81]....
        /*0c60*/ 	.word	0x00018b40
        /*0c64*/ 	.word	0x00000004
        /*0c68*/ 	.word	0x00028860
        /*0c6c*/ 	.short	0x010a
        /*0c6e*/ 	.byte	0x3f
	.zero		1


	//   ....[82]....
        /*0c70*/ 	.word	0x00019710
        /*0c74*/ 	.word	0x00000004
        /*0c78*/ 	.word	0x00028820
        /*0c7c*/ 	.short	0x010a
        /*0c7e*/ 	.byte	0x3f
	.zero		1


	//   ....[83]....
        /*0c80*/ 	.word	0x000198b0
        /*0c84*/ 	.word	0x00000005
        /*0c88*/ 	.word	0x00028840
        /*0c8c*/ 	.short	0x010a
        /*0c8e*/ 	.byte	0x3f
	.zero		1


	//   ....[84]....
        /*0c90*/ 	.word	0x00019900
        /*0c94*/ 	.word	0x00000017
        /*0c98*/ 	.word	0x00028840
        /*0c9c*/ 	.short	0x010a
        /*0c9e*/ 	.byte	0x3f
	.zero		1


	//   ....[85]....
        /*0ca0*/ 	.word	0x00019950
        /*0ca4*/ 	.word	0x00000005
        /*0ca8*/ 	.word	0x00028860
        /*0cac*/ 	.short	0x010a
        /*0cae*/ 	.byte	0x3f
	.zero		1


	//----- nvinfo : EIATTR_NUM_MBARRIERS
	.align		4
.L_939:
        /*0cb0*/ 	.byte	0x03, 0x38
        /*0cb2*/ 	.short	0x0016


	//----- nvinfo : EIATTR_EXIT_INSTR_OFFSETS
	.align		4
        /*0cb4*/ 	.byte	0x04, 0x1c
        /*0cb6*/ 	.short	(.L_941 - .L_940)


	//   ....[0]....
.L_940:
        /*0cb8*/ 	.word	0x00000960


	//   ....[1]....
        /*0cbc*/ 	.word	0x000118f0


	//   ....[2]....
        /*0cc0*/ 	.word	0x00015f00


	//----- nvinfo : EIATTR_MAX_THREADS
	.align		4
.L_941:
        /*0cc4*/ 	.byte	0x04, 0x05
        /*0cc6*/ 	.short	(.L_943 - .L_942)
.L_942:
        /*0cc8*/ 	.word	0x00000180
        /*0ccc*/ 	.word	0x00000001
        /*0cd0*/ 	.word	0x00000001


	//----- nvinfo : EIATTR_CRS_STACK_SIZE
	.align		4
.L_943:
        /*0cd4*/ 	.byte	0x04, 0x1e
        /*0cd6*/ 	.short	(.L_945 - .L_944)
.L_944:
        /*0cd8*/ 	.word	0x00000000


	//----- nvinfo : EIATTR_CBANK_PARAM_SIZE
	.align		4
.L_945:
        /*0cdc*/ 	.byte	0x03, 0x19
        /*0cde*/ 	.short	0x0af0


	//----- nvinfo : EIATTR_PARAM_CBANK
	.align		4
        /*0ce0*/ 	.byte	0x04, 0x0a
        /*0ce2*/ 	.short	(.L_947 - .L_946)
	.align		4
.L_946:
        /*0ce4*/ 	.word	index@(.nv.constant0._ZN7cutlass13device_kernelIN5flash11enable_sm90INS1_16FlashAttnFwdSm90INS1_25CollectiveMainloopFwdSm90ILi2EN4cute5tupleIJNS5_1CILi1EEES8_S8_EEENS6_IJNS7_ILi128EEESA_SA_EEELi128ENS_6half_tEfNS_4arch4Sm90ELb0ELb1ELb1ELb0ELb1ELb0ELb0ELb1ELb1ELb1ELb0ELb0EEENS1_21CollectiveEpilogueFwdISB_S9_SC_SE_Li256ELb0ELb1ELb0ELb0EEENS1_30DynamicPersistentTileSchedulerILi256ELi128ELb0ELb1ELb1EEEEEEEEEvNT_6ParamsE)
        /*0ce8*/ 	.short	0x0210
        /*0cea*/ 	.short	0x0af0


	//----- nvinfo : EIATTR_SW_WAR
	.align		4
.L_947:
        /*0cec*/ 	.byte	0x04, 0x36
        /*0cee*/ 	.short	(.L_949 - .L_948)
.L_948:
        /*0cf0*/ 	.word	0x00000008
.L_949:


//--------------------- .nv.info._ZN7cutlass13device_kernelIN5flash11enable_sm90INS1_16FlashAttnFwdSm90INS1_25CollectiveMainloopFwdSm90ILi2EN4cute5tupleIJNS5_1CILi1EEES8_S8_EEENS6_IJNS7_ILi128EEESA_SA_EEELi128ENS_6half_tEfNS_4arch4Sm90ELb0ELb1ELb1ELb1ELb1ELb0ELb0ELb1ELb1ELb1ELb0ELb0EEENS1_21CollectiveEpilogueFwdISB_S9_SC_SE_Li256ELb1ELb1ELb0ELb0EEENS1_36VarlenDynamicPersistentTileSchedulerILi128ELi128ELi256ELi128ELb0ELb1ELb1ELb1ELb0ELb1EEEEEEEEEvNT_6ParamsE --------------------------
	.section	.nv.info._ZN7cutlass13device_kernelIN5flash11enable_sm90INS1_16FlashAttnFwdSm90INS1_25CollectiveMainloopFwdSm90ILi2EN4cute5tupleIJNS5_1CILi1EEES8_S8_EEENS6_IJNS7_ILi128EEESA_SA_EEELi128ENS_6half_tEfNS_4arch4Sm90ELb0ELb1ELb1ELb1ELb1ELb0ELb0ELb1ELb1ELb1ELb0ELb0EEENS1_21CollectiveEpilogueFwdISB_S9_SC_SE_Li256ELb1ELb1ELb0ELb0EEENS1_36VarlenDynamicPersistentTileSchedulerILi128ELi128ELi256ELi128ELb0ELb1ELb1ELb1ELb0ELb1EEEEEEEEEvNT_6ParamsE,"",@"SHT_CUDA_INFO"
	.sectionflags	@""
	.align	4


	//----- nvinfo : EIATTR_CUDA_API_VERSION
	.align		4
        /*0000*/ 	.byte	0x04, 0x37
        /*0002*/ 	.short	(.L_951 - .L_950)
.L_950:
        /*0004*/ 	.word	0x00000082


	//----- nvinfo : EIATTR_KPARAM_INFO
	.align		4
.L_951:
        /*0008*/ 	.byte	0x04, 0x17
        /*000a*/ 	.short	(.L_953 - .L_952)
.L_952:
        /*000c*/ 	.word	0x00000000
        /*0010*/ 	.short	0x0000
        /*0012*/ 	.short	0x0070
        /*0014*/ 	.byte	0x00, 0xf0, 0x01, 0x2a


	//----- nvinfo : EIATTR_SPARSE_MMA_MASK
	.align		4
.L_953:
        /*0018*/ 	.byte	0x03, 0x50
        /*001a*/ 	.short	0x0000


	//----- nvinfo : EIATTR_MAXREG_COUNT
	.align		4
        /*001c*/ 	.byte	0x03, 0x1b
        /*001e*/ 	.short	0x00a8


	//----- nvinfo : EIATTR_NUM_BARRIERS
	.align		4
        /*0020*/ 	.byte	0x02, 0x4c
        /*0022*/ 	.byte	0x10
	.zero		1


	//----- nvinfo : EIATTR_EXTERNS
	.align		4
        /*0024*/ 	.byte	0x04, 0x0f
        /*0026*/ 	.short	(.L_955 - .L_954)


	//   ....[0]....
	.align		4
.L_954:
        /*0028*/ 	.word	index@(__assertfail)


	//----- nvinfo : EIATTR_ANNOTATIONS
	.align		4
.L_955:
        /*002c*/ 	.byte	0x04, 0x55
        /*002e*/ 	.short	(.L_957 - .L_956)


	//   ....[0]....
.L_956:
        /* <DEDUP_REMOVED lines=10> */


	//----- nvinfo : EIATTR_MERCURY_ISA_VERSION
	.align		4
.L_957:
        /*00b8*/ 	.byte	0x03, 0x5f
        /*00ba*/ 	.short	0x0101


	//----- nvinfo : EIATTR_UNUSED_LOAD_BYTE_OFFSET
	.align		4
        /*00bc*/ 	.byte	0x04, 0x44
        /*00be*/ 	.short	(.L_959 - .L_958)


	//   ....[0]....
.L_958:
        /*00c0*/ 	.word	0x00000970
        /*00c4*/ 	.word	0x0000fff0


	//   ....[1]....
        /*00c8*/ 	.word	0x0000fe20
        /*00cc*/ 	.word	0x0000fff0


	//----- nvinfo : EIATTR_INT_WARP_WIDE_INSTR_OFFSETS
	.align		4
.L_959:
        /*00d0*/ 	.byte	0x04, 0x31
        /*00d2*/ 	.short	(.L_961 - .L_960)


	//   ....[0]....
.L_960:
        /*00d4*/ 	.word	0x000000c0


	//   ....[1]....
        /*00d8*/ 	.word	0x000000d0


	//   ....[2]....
        /*00dc*/ 	.word	0x00000170


	//   ....[3]....
        /*00e0*/ 	.word	0x000134e0


	//   ....[4]....
        /*00e4*/ 	.word	0x00013570


	//   ....[5]....
        /*00e8*/ 	.word	0x00016450


	//   ....[6]....
        /*00ec*/ 	.word	0x000164e0


	//----- nvinfo : EIATTR_COOP_GROUP_MASK_REGIDS
	.align		4
.L_961:
        /*00f0*/ 	.byte	0x04, 0x29
        /*00f2*/ 	.short	(.L_963 - .L_962)


	//   ....[0]....
.L_962:
        /*00f4*/ 	.word	0xffffffff


	//   ....[1]....
        /*00f8*/ 	.word	0xffffffff


	//   ....[2]....
        /*00fc*/ 	.word	0xffffffff


	//   ....[3]....
        /*0100*/ 	.word	0xffffffff


	//   ....[4]....
        /*0104*/ 	.word	0xffffffff


	//   ....[5]....
        /*0108*/ 	.word	0xffffffff


	//   ....[6]....
        /*010c*/ 	.word	0xffffffff


	//   ....[7]....
        /*0110*/ 	.word	0xffffffff


	//   ....[8]....
        /*0114*/ 	.word	0xffffffff


	//   ....[9]....
        /*0118*/ 	.word	0xffffffff


	//   ....[10]....
        /*011c*/ 	.word	0xffffffff


	//   ....[11]....
        /*0120*/ 	.word	0xffffffff


	//   ....[12]....
        /*0124*/ 	.word	0xffffffff


	//   ....[13]....
        /*0128*/ 	.word	0xffffffff


	//   ....[14]....
        /*012c*/ 	.word	0xffffffff


	//   ....[15]....
        /*0130*/ 	.word	0xffffffff


	//   ....[16]....
        /*0134*/ 	.word	0xffffffff


	//   ....[17]....
        /*0138*/ 	.word	0xffffffff


	//   ....[18]....
        /*013c*/ 	.word	0xffffffff


	//   ....[19]....
        /*0140*/ 	.word	0xffffffff


	//   ....[20]....
        /*0144*/ 	.word	0xffffffff


	//   ....[21]....
        /*0148*/ 	.word	0xffffffff


	//   ....[22]....
        /*014c*/ 	.word	0xffffffff


	//   ....[23]....
        /*0150*/ 	.word	0xffffffff


	//   ....[24]....
        /*0154*/ 	.word	0xffffffff


	//   ....[25]....
        /*0158*/ 	.word	0xffffffff


	//   ....[26]....
        /*015c*/ 	.word	0xffffffff


	//   ....[27]....
        /*0160*/ 	.word	0xffffffff


	//   ....[28]....
        /*0164*/ 	.word	0xffffffff


	//   ....[29]....
        /*0168*/ 	.word	0xffffffff


	//   ....[30]....
        /*016c*/ 	.word	0xffffffff


	//   ....[31]....
        /*0170*/ 	.word	0xffffffff


	//   ....[32]....
        /*0174*/ 	.word	0xffffffff


	//   ....[33]....
        /*0178*/ 	.word	0xffffffff


	//   ....[34]....
        /*017c*/ 	.word	0xffffffff


	//   ....[35]....
        /*0180*/ 	.word	0xffffffff


	//   ....[36]....
        /*0184*/ 	.word	0xffffffff


	//   ....[37]....
        /*0188*/ 	.word	0xffffffff


	//   ....[38]....
        /*018c*/ 	.word	0xffffffff


	//   ....[39]....
        /*0190*/ 	.word	0xffffffff


	//   ....[40]....
        /*0194*/ 	.word	0xffffffff


	//   ....[41]....
        /*0198*/ 	.word	0xffffffff


	//   ....[42]....
        /*019c*/ 	.word	0xffffffff


	//   ....[43]....
        /*01a0*/ 	.word	0xffffffff


	//   ....[44]....
        /*01a4*/ 	.word	0xffffffff


	//   ....[45]....
        /*01a8*/ 	.word	0xffffffff


	//   ....[46]....
        /*01ac*/ 	.word	0xffffffff


	//   ....[47]....
        /*01b0*/ 	.word	0xffffffff


	//   ....[48]....
        /*01b4*/ 	.word	0xffffffff


	//   ....[49]....
        /*01b8*/ 	.word	0xffffffff


	//   ....[50]....
        /*01bc*/ 	.word	0xffffffff


	//   ....[51]....
        /*01c0*/ 	.word	0xffffffff


	//   ....[52]....
        /*01c4*/ 	.word	0xffffffff


	//   ....[53]....
        /*01c8*/ 	.word	0xffffffff


	//   ....[54]....
        /*01cc*/ 	.word	0xffffffff


	//   ....[55]....
        /*01d0*/ 	.word	0xffffffff


	//   ....[56]....
        /*01d4*/ 	.word	0xffffffff


	//   ....[57]....
        /*01d8*/ 	.word	0xffffffff


	//   ....[58]....
        /*01dc*/ 	.word	0xffffffff


	//   ....[59]....
        /*01e0*/ 	.word	0xffffffff


	//   ....[60]....
        /*01e4*/ 	.word	0xffffffff


	//   ....[61]....
        /*01e8*/ 	.word	0xffffffff


	//   ....[62]....
        /*01ec*/ 	.word	0xffffffff


	//   ....[63]....
        /*01f0*/ 	.word	0xffffffff


	//   ....[64]....
        /*01f4*/ 	.word	0xffffffff


	//   ....[65]....
        /*01f8*/ 	.word	0xffffffff


	//   ....[66]....
        /*01fc*/ 	.word	0xffffffff


	//   ....[67]....
        /*0200*/ 	.word	0xffffffff


	//   ....[68]....
        /*0204*/ 	.word	0xffffffff


	//   ....[69]....
        /*0208*/ 	.word	0xffffffff


	//   ....[70]....
        /*020c*/ 	.word	0xffffffff


	//   ....[71]....
        /*0210*/ 	.word	0xffffffff


	//   ....[72]....
        /*0214*/ 	.word	0xffffffff


	//   ....[73]....
        /*0218*/ 	.word	0xffffffff


	//   ....[74]....
        /*021c*/ 	.word	0xffffffff


	//   ....[75]....
        /*0220*/ 	.word	0xffffffff


	//   ....[76]....
        /*0224*/ 	.word	0xffffffff


	//   ....[77]....
        /*0228*/ 	.word	0xffffffff


	//   ....[78]....
        /*022c*/ 	.word	0xffffffff


	//   ....[79]....
        /*0230*/ 	.word	0xffffffff


	//   ....[80]....
        /*0234*/ 	.word	0xffffffff


	//   ....[81]....
        /*0238*/ 	.word	0xffffffff


	//   ....[82]....
        /*023c*/ 	.word	0xffffffff


	//   ....[83]....
        /*0240*/ 	.word	0xffffffff


	//   ....[84]....
        /*0244*/ 	.word	0xffffffff


	//   ....[85]....
        /*0248*/ 	.word	0xffffffff


	//   ....[86]....
        /*024c*/ 	.word	0xffffffff


	//   ....[87]....
        /*0250*/ 	.word	0xffffffff


	//   ....[88]....
        /*0254*/ 	.word	0xffffffff


	//   ....[89]....
        /*0258*/ 	.word	0xffffffff


	//   ....[90]....
        /*025c*/ 	.word	0xffffffff


	//   ....[91]....
        /*0260*/ 	.word	0xffffffff


	//   ....[92]....
        /*0264*/ 	.word	0xffffffff


	//   ....[93]....
        /*0268*/ 	.word	0xffffffff


	//   ....[94]....
        /*026c*/ 	.word	0xffffffff


	//   ....[95]....
        /*0270*/ 	.word	0xffffffff


	//   ....[96]....
        /*0274*/ 	.word	0xffffffff


	//   ....[97]....
        /*0278*/ 	.word	0xffffffff


	//   ....[98]....
        /*027c*/ 	.word	0xffffffff


	//   ....[99]....
        /*0280*/ 	.word	0xffffffff


	//   ....[100]....
        /*0284*/ 	.word	0xffffffff


	//   ....[101]....
        /*0288*/ 	.word	0xffffffff


	//   ....[102]....
        /*028c*/ 	.word	0xffffffff


	//   ....[103]....
        /*0290*/ 	.word	0xffffffff


	//   ....[104]....
        /*0294*/ 	.word	0xffffffff


	//   ....[105]....
        /*0298*/ 	.word	0xffffffff


	//   ....[106]....
        /*029c*/ 	.word	0xffffffff


	//   ....[107]....
        /*02a0*/ 	.word	0xffffffff


	//   ....[108]....
        /*02a4*/ 	.word	0xffffffff


	//   ....[109]....
        /*02a8*/ 	.word	0xffffffff


	//   ....[110]....
        /*02ac*/ 	.word	0xffffffff


	//   ....[111]....
        /*02b0*/ 	.word	0xffffffff


	//   ....[112]....
        /*02b4*/ 	.word	0xffffffff


	//   ....[113]....
        /*02b8*/ 	.word	0xffffffff


	//   ....[114]....
        /*02bc*/ 	.word	0xffffffff


	//   ....[115]....
        /*02c0*/ 	.word	0xffffffff


	//   ....[116]....
        /*02c4*/ 	.word	0xffffffff


	//   ....[117]....
        /*02c8*/ 	.word	0xffffffff


	//   ....[118]....
        /*02cc*/ 	.word	0xffffffff


	//   ....[119]....
        /*02d0*/ 	.word	0xffffffff


	//   ....[120]....
        /*02d4*/ 	.word	0xffffffff


	//   ....[121]....
        /*02d8*/ 	.word	0xffffffff


	//   ....[122]....
        /*02dc*/ 	.word	0xffffffff


	//   ....[123]....
        /*02e0*/ 	.word	0xffffffff


	//   ....[124]....
        /*02e4*/ 	.word	0xffffffff


	//   ....[125]....
        /*02e8*/ 	.word	0xffffffff


	//   ....[126]....
        /*02ec*/ 	.word	0xffffffff


	//   ....[127]....
        /*02f0*/ 	.word	0xffffffff


	//   ....[128]....
        /*02f4*/ 	.word	0xffffffff


	//   ....[129]....
        /*02f8*/ 	.word	0xffffffff


	//   ....[130]....
        /*02fc*/ 	.word	0xffffffff


	//   ....[131]....
        /*0300*/ 	.word	0xffffffff


	//   ....[132]....
        /*0304*/ 	.word	0xffffffff


	//   ....[133]....
        /*0308*/ 	.word	0xffffffff


	//   ....[134]....
        /*030c*/ 	.word	0xffffffff


	//   ....[135]....
        /*0310*/ 	.word	0xffffffff


	//   ....[136]....
        /*0314*/ 	.word	0xffffffff


	//   ....[137]....
        /*0318*/ 	.word	0xffffffff


	//   ....[138]....
        /*031c*/ 	.word	0xffffffff


	//   ....[139]....
        /*0320*/ 	.word	0xffffffff


	//   ....[140]....
        /*0324*/ 	.word	0xffffffff


	//   ....[141]....
        /*0328*/ 	.word	0xffffffff


	//   ....[142]....
        /*032c*/ 	.word	0xffffffff


	//   ....[143]....
        /*0330*/ 	.word	0xffffffff


	//   ....[144]....
        /*0334*/ 	.word	0xffffffff


	//   ....[145]....
        /*0338*/ 	.word	0xffffffff


	//   ....[146]....
        /*033c*/ 	.word	0xffffffff


	//   ....[147]....
        /*0340*/ 	.word	0xffffffff


	//   ....[148]....
        /*0344*/ 	.word	0xffffffff


	//   ....[149]....
        /*0348*/ 	.word	0xffffffff


	//   ....[150]....
        /*034c*/ 	.word	0xffffffff


	//   ....[151]....
        /*0350*/ 	.word	0xffffffff


	//   ....[152]....
        /*0354*/ 	.word	0xffffffff


	//   ....[153]....
        /*0358*/ 	.word	0xffffffff


	//   ....[154]....
        /*035c*/ 	.word	0xffffffff


	//   ....[155]....
        /*0360*/ 	.word	0xffffffff


	//   ....[156]....
        /*0364*/ 	.word	0xffffffff


	//   ....[157]....
        /*0368*/ 	.word	0xffffffff


	//   ....[158]....
        /*036c*/ 	.word	0xffffffff


	//   ....[159]....
        /*0370*/ 	.word	0xffffffff


	//   ....[160]....
        /*0374*/ 	.word	0xffffffff


	//   ....[161]....
        /*0378*/ 	.word	0xffffffff


	//   ....[162]....
        /*037c*/ 	.word	0xffffffff


	//   ....[163]....
        /*0380*/ 	.word	0xffffffff


	//   ....[164]....
        /*0384*/ 	.word	0xffffffff


	//   ....[165]....
        /*0388*/ 	.word	0xffffffff


	//   ....[166]....
        /*038c*/ 	.word	0xffffffff


	//   ....[167]....
        /*0390*/ 	.word	0x0500000f


	//   ....[168]....
        /*0394*/ 	.word	0x0500000f


	//   ....[169]....
        /*0398*/ 	.word	0x0500000f


	//   ....[170]....
        /*039c*/ 	.word	0x0500000f


	//   ....[171]....
        /*03a0*/ 	.word	0x0500000f


	//   ....[172]....
        /*03a4*/ 	.word	0x0500000f


	//   ....[173]....
        /*03a8*/ 	.word	0x0500000f


	//   ....[174]....
        /*03ac*/ 	.word	0x0500000f


	//   ....[175]....
        /*03b0*/ 	.word	0x0500000f


	//   ....[176]....
        /*03b4*/ 	.word	0x0500000f


	//   ....[177]....
        /*03b8*/ 	.word	0x0500000f


	//   ....[178]....
        /*03bc*/ 	.word	0x0500000f


	//   ....[179]....
        /*03c0*/ 	.word	0x0500000f


	//   ....[180]....
        /*03c4*/ 	.word	0x0500000f


	//   ....[181]....
        /*03c8*/ 	.word	0x0500000f


	//   ....[182]....
        /*03cc*/ 	.word	0x0500000f


	//   ....[183]....
        /*03d0*/ 	.word	0x0500000f


	//   ....[184]....
        /*03d4*/ 	.word	0x0500000f


	//   ....[185]....
        /*03d8*/ 	.word	0x0500000f


	//   ....[186]....
        /*03dc*/ 	.word	0x0500000f


	//   ....[187]....
        /*03e0*/ 	.word	0x0500000f


	//   ....[188]....
        /*03e4*/ 	.word	0x0500000f


	//   ....[189]....
        /*03e8*/ 	.word	0x0500000f


	//   ....[190]....
        /*03ec*/ 	.word	0x0500000f


	//   ....[191]....
        /*03f0*/ 	.word	0x0500000f


	//   ....[192]....
        /*03f4*/ 	.word	0x0500000f


	//   ....[193]....
        /*03f8*/ 	.word	0x0500000f


	//   ....[194]....
        /*03fc*/ 	.word	0x0500000f


	//   ....[195]....
        /*0400*/ 	.word	0x0500000f


	//   ....[196]....
        /*0404*/ 	.word	0x0500000f


	//   ....[197]....
        /*0408*/ 	.word	0x0500000f


	//   ....[198]....
        /*040c*/ 	.word	0x0500000f


	//   ....[199]....
        /*0410*/ 	.word	0x0500000f


	//   ....[200]....
        /*0414*/ 	.word	0x0500000f


	//   ....[201]....
        /*0418*/ 	.word	0x0500000f


	//   ....[202]....
        /*041c*/ 	.word	0x0500000f


	//   ....[203]....
        /*0420*/ 	.word	0x0500000f


	//   ....[204]....
        /*0424*/ 	.word	0x0500000f


	//   ....[205]....
        /*0428*/ 	.word	0x0500000f


	//   ....[206]....
        /*042c*/ 	.word	0x0500000f


	//   ....[207]....
        /*0430*/ 	.word	0x0500000f


	//   ....[208]....
        /*0434*/ 	.word	0x0500000f


	//   ....[209]....
        /*0438*/ 	.word	0x0500000f


	//   ....[210]....
        /*043c*/ 	.word	0x0500000f


	//   ....[211]....
        /*0440*/ 	.word	0x0500000f


	//   ....[212]....
        /*0444*/ 	.word	0x0500000f


	//   ....[213]....
        /*0448*/ 	.word	0x0500000f


	//   ....[214]....
        /*044c*/ 	.word	0x0500000f


	//   ....[215]....
        /*0450*/ 	.word	0x0500000f


	//   ....[216]....
        /*0454*/ 	.word	0x0500000f


	//   ....[217]....
        /*0458*/ 	.word	0x0500000f


	//   ....[218]....
        /*045c*/ 	.word	0x0500000f


	//   ....[219]....
        /*0460*/ 	.word	0x0500000f


	//   ....[220]....
        /*0464*/ 	.word	0x0500000f


	//   ....[221]....
        /*0468*/ 	.word	0x0500000f


	//   ....[222]....
        /*046c*/ 	.word	0x0500000f


	//   ....[223]....
        /*0470*/ 	.word	0x0500000f


	//   ....[224]....
        /*0474*/ 	.word	0x0500000f


	//   ....[225]....
        /*0478*/ 	.word	0x0500000f


	//   ....[226]....
        /*047c*/ 	.word	0x0500000f


	//   ....[227]....
        /*0480*/ 	.word	0x0500000f


	//   ....[228]....
        /*0484*/ 	.word	0x0500000f


	//   ....[229]....
        /*0488*/ 	.word	0x0500000f


	//   ....[230]....
        /*048c*/ 	.word	0x0500000f


	//   ....[231]....
        /*0490*/ 	.word	0x0500000f


	//   ....[232]....
        /*0494*/ 	.word	0x0500000f


	//   ....[233]....
        /*0498*/ 	.word	0x0500000f


	//   ....[234]....
        /*049c*/ 	.word	0x0500000f


	//   ....[235]....
        /*04a0*/ 	.word	0x0500000f


	//   ....[236]....
        /*04a4*/ 	.word	0x0500000f


	//   ....[237]....
        /*04a8*/ 	.word	0x0500000f


	//   ....[238]....
        /*04ac*/ 	.word	0x0500000f


	//   ....[239]....
        /*04b0*/ 	.word	0x0500000f


	//   ....[240]....
        /*04b4*/ 	.word	0x0500000f


	//   ....[241]....
        /*04b8*/ 	.word	0x0500000f


	//   ....[242]....
        /*04bc*/ 	.word	0x0500000f


	//   ....[243]....
        /*04c0*/ 	.word	0x0500000f


	//   ....[244]....
        /*04c4*/ 	.word	0x0500000f


	//   ....[245]....
        /*04c8*/ 	.word	0x0500000f


	//   ....[246]....
        /*04cc*/ 	.word	0x0500000f


	//   ....[247]....
        /*04d0*/ 	.word	0x0500000f


	//   ....[248]....
        /*04d4*/ 	.word	0x0500000f


	//   ....[249]....
        /*04d8*/ 	.word	0x0500000f


	//   ....[250]....
        /*04dc*/ 	.word	0x0500000f


	//   ....[251]....
        /*04e0*/ 	.word	0x0500000f


	//   ....[252]....
        /*04e4*/ 	.word	0x0500000f


	//   ....[253]....
        /*04e8*/ 	.word	0x0500000f


	//   ....[254]....
        /*04ec*/ 	.word	0x0500000f


	//   ....[255]....
        /*04f0*/ 	.word	0x0500000f


	//   ....[0]....
        /*04f4*/ 	.word	0x0500000f


	//   ....[1]....
        /*04f8*/ 	.word	0x0500000f


	//   ....[2]....
        /*04fc*/ 	.word	0x0500000f


	//   ....[3]....
        /*0500*/ 	.word	0x0500000f


	//   ....[4]....
        /*0504*/ 	.word	0x0500000f


	//   ....[5]....
        /*0508*/ 	.word	0x0500000f


	//   ....[6]....
        /*050c*/ 	.word	0x0500000f


	//   ....[7]....
        /*0510*/ 	.word	0x0500000f


	//   ....[8]....
        /*0514*/ 	.word	0x0500000f


	//   ....[9]....
        /*0518*/ 	.word	0x0500000f


	//----- nvinfo : EIATTR_COOP_GROUP_INSTR_OFFSETS
	.align		4
.L_963:
        /*051c*/ 	.byte	0x04, 0x28
        /*051e*/ 	.short	(.L_965 - .L_964)


	//   ....[0]....
.L_964:
        /*0520*/ 	.word	0x00000080


	//   ....[1]....
        /*0524*/ 	.word	0x00000090


	//   ....[2]....
        /*0528*/ 	.word	0x000002d0


	//   ....[3]....
        /*052c*/ 	.word	0x00000430


	//   ....[4]....
        /*0530*/ 	.word	0x00000550


	//   ....[5]....
        /*0534*/ 	.word	0x000006b0


	//   ....[6]....
        /*0538*/ 	.word	0x000018e0


	//   ....[7]....
        /*053c*/ 	.word	0x00002210


	//   ....[8]....
        /*0540*/ 	.word	0x00003280


	//   ....[9]....
        /*0544*/ 	.word	0x00003d60


	//   ....[10]....
        /*0548*/ 	.word	0x00003eb0


	//   ....[11]....
        /*054c*/ 	.word	0x000047f0


	//   ....[12]....
        /*0550*/ 	.word	0x00004850


	//   ....[13]....
        /*0554*/ 	.word	0x00006050


	//   ....[14]....
        /*0558*/ 	.word	0x000069a0


	//   ....[15]....
        /*055c*/ 	.word	0x00007550


	//   ....[16]....
        /*0560*/ 	.word	0x00007570


	//   ....[17]....
        /*0564*/ 	.word	0x00007f40


	//   ....[18]....
        /*0568*/ 	.word	0x00007fa0


	//   ....[19]....
        /*056c*/ 	.word	0x0000a670


	//   ....[20]....
        /*0570*/ 	.word	0x0000a6c0


	//   ....[21]....
        /*0574*/ 	.word	0x0000a6e0


	//   ....[22]....
        /*0578*/ 	.word	0x0000a700


	//   ....[23]....
        /*057c*/ 	.word	0x0000c490


	//   ....[24]....
        /*0580*/ 	.word	0x0000cde0


	//   ....[25]....
        /*0584*/ 	.word	0x0000d990


	//   ....[26]....
        /*0588*/ 	.word	0x0000d9b0


	//   ....[27]....
        /*058c*/ 	.word	0x0000e370


	//   ....[28]....
        /*0590*/ 	.word	0x0000e3d0


	//   ....[29]....
        /*0594*/ 	.word	0x0000f4e0


	//   ....[30]....
        /*0598*/ 	.word	0x0000f510


	//   ....[31]....
        /*059c*/ 	.word	0x0000f5c0


	//   ....[32]....
        /*05a0*/ 	.word	0x0000f5e0


	//   ....[33]....
        /*05a4*/ 	.word	0x00010940


	//   ....[34]....
        /*05a8*/ 	.word	0x00010980


	//   ....[35]....
        /*05ac*/ 	.word	0x000109c0


	//   ....[36]....
        /*05b0*/ 	.word	0x00010a00


	//   ....[37]....
        /*05b4*/ 	.word	0x00010f80


	//   ....[38]....
        /*05b8*/ 	.word	0x00010fc0


	//   ....[39]....
        /*05bc*/ 	.word	0x00011080


	//   ....[40]....
        /*05c0*/ 	.word	0x000110a0


	//   ....[41]....
        /*05c4*/ 	.word	0x00011160


	//   ....[42]....
        /*05c8*/ 	.word	0x00011180


	//   ....[43]....
        /*05cc*/ 	.word	0x00011250


	//   ....[44]....
        /*05d0*/ 	.word	0x00011270


	//   ....[45]....
        /*05d4*/ 	.word	0x00011b40


	//   ....[46]....
        /*05d8*/ 	.word	0x00011b60


	//   ....[47]....
        /*05dc*/ 	.word	0x00011c20


	//   ....[48]....
        /*05e0*/ 	.word	0x00011c40


	//   ....[49]....
        /*05e4*/ 	.word	0x00011d00


	//   ....[50]....
        /*05e8*/ 	.word	0x00011d20


	//   ....[51]....
        /*05ec*/ 	.word	0x00011df0


	//   ....[52]....
        /*05f0*/ 	.word	0x00011e10


	//   ....[53]....
        /*05f4*/ 	.word	0x00011f60


	//   ....[54]....
        /*05f8*/ 	.word	0x00012130


	//   ....[55]....
        /*05fc*/ 	.word	0x00012160


	//   ....[56]....
        /*0600*/ 	.word	0x00012190


	//   ....[57]....
        /*0604*/ 	.word	0x000121c0


	//   ....[58]....
        /*0608*/ 	.word	0x000121f0


	//   ....[59]....
        /*060c*/ 	.word	0x00012220


	//   ....[60]....
        /*0610*/ 	.word	0x00012370


	//   ....[61]....
        /*0614*/ 	.word	0x000123a0


	//   ....[62]....
        /*0618*/ 	.word	0x000123d0


	//   ....[63]....
        /*061c*/ 	.word	0x00012400


	//   ....[64]....
        /*0620*/ 	.word	0x00012430


	//   ....[65]....
        /*0624*/ 	.word	0x00012460


	//   ....[66]....
        /*0628*/ 	.word	0x000124f0


	//   ....[67]....
        /*062c*/ 	.word	0x00012550


	//   ....[68]....
        /*0630*/ 	.word	0x000125e0


	//   ....[69]....
        /*0634*/ 	.word	0x00014030


	//   ....[70]....
        /*0638*/ 	.word	0x00014050


	//   ....[71]....
        /*063c*/ 	.word	0x000140f0


	//   ....[72]....
        /*0640*/ 	.word	0x00014110


	//   ....[73]....
        /*0644*/ 	.word	0x000141a0


	//   ....[74]....
        /*0648*/ 	.word	0x000141c0


	//   ....[75]....
        /*064c*/ 	.word	0x00014250


	//   ....[76]....
        /*0650*/ 	.word	0x00014270


	//   ....[77]....
        /*0654*/ 	.word	0x00014300


	//   ....[78]....
        /*0658*/ 	.word	0x00014320


	//   ....[79]....
        /*065c*/ 	.word	0x000143b0


	//   ....[80]....
        /*0660*/ 	.word	0x000143d0


	//   ....[81]....
        /*0664*/ 	.word	0x00014460


	//   ....[82]....
        /*0668*/ 	.word	0x00014480


	//   ....[83]....
        /*066c*/ 	.word	0x00014490


	//   ....[84]....
        /*0670*/ 	.word	0x00014510


	//   ....[85]....
        /*0674*/ 	.word	0x00014c50


	//   ....[86]....
        /*0678*/ 	.word	0x00014c80


	//   ....[87]....
        /*067c*/ 	.word	0x00014ce0


	//   ....[88]....
        /*0680*/ 	.word	0x00014d30


	//   ....[89]....
        /*0684*/ 	.word	0x00014d80


	//   ....[90]....
        /*0688*/ 	.word	0x00014dd0


	//   ....[91]....
        /*068c*/ 	.word	0x00014e20


	//   ....[92]....
        /*0690*/ 	.word	0x00014e70


	//   ....[93]....
        /*0694*/ 	.word	0x00014ec0


	//   ....[94]....
        /*0698*/ 	.word	0x00014f10


	//   ....[95]....
        /*069c*/ 	.word	0x00014f60


	//   ....[96]....
        /*06a0*/ 	.word	0x00014fb0


	//   ....[97]....
        /*06a4*/ 	.word	0x00015000


	//   ....[98]....
        /*06a8*/ 	.word	0x00015040


	//   ....[99]....
        /*06ac*/ 	.word	0x00015060


	//   ....[100]....
        /*06b0*/ 	.word	0x000150a0


	//   ....[101]....
        /*06b4*/ 	.word	0x00015800


	//   ....[102]....
        /*06b8*/ 	.word	0x00015830


	//   ....[103]....
        /*06bc*/ 	.word	0x00015890


	//   ....[104]....
        /*06c0*/ 	.word	0x000158a0


	//   ....[105]....
        /*06c4*/ 	.word	0x000158f0


	//   ....[106]....
        /*06c8*/ 	.word	0x00015900


	//   ....[107]....
        /*06cc*/ 	.word	0x00015950


	//   ....[108]....
        /*06d0*/ 	.word	0x00015960


	//   ....[109]....
        /*06d4*/ 	.word	0x000159b0


	//   ....[110]....
        /*06d8*/ 	.word	0x000159c0


	//   ....[111]....
        /*06dc*/ 	.word	0x00015a10


	//   ....[112]....
        /*06e0*/ 	.word	0x00015a20


	//   ....[113]....
        /*06e4*/ 	.word	0x00015a70


	//   ....[114]....
        /*06e8*/ 	.word	0x00015a80


	//   ....[115]....
        /*06ec*/ 	.word	0x00015a90


	//   ....[116]....
        /*06f0*/ 	.word	0x00015ae0


	//   ....[117]....
        /*06f4*/ 	.word	0x00015d40


	//   ....[118]....
        /*06f8*/ 	.word	0x00015d60


	//   ....[119]....
        /*06fc*/ 	.word	0x00015d70


	//   ....[120]....
        /*0700*/ 	.word	0x00015de0


	//   ....[121]....
        /*0704*/ 	.word	0x00015df0


	//   ....[122]....
        /*0708*/ 	.word	0x00015e60


	//   ....[123]....
        /*070c*/ 	.word	0x00015e70


	//   ....[124]....
        /*0710*/ 	.word	0x00015ee0


	//   ....[125]....
        /*0714*/ 	.word	0x00015ef0


	//   ....[126]....
        /*0718*/ 	.word	0x00015f60


	//   ....[127]....
        /*071c*/ 	.word	0x00015f70


	//   ....[128]....
        /*0720*/ 	.word	0x00015fe0


	//   ....[129]....
        /*0724*/ 	.word	0x00015ff0


	//   ....[130]....
        /*0728*/ 	.word	0x00016060


	//   ....[131]....
        /*072c*/ 	.word	0x00016070


	//   ....[132]....
        /*0730*/ 	.word	0x00016080


	//   ....[133]....
        /*0734*/ 	.word	0x00016630


	//   ....[134]....
        /*0738*/ 	.word	0x00016670


	//   ....[135]....
        /*073c*/ 	.word	0x000166b0


	//   ....[136]....
        /*0740*/ 	.word	0x000166d0


	//   ....[137]....
        /*0744*/ 	.word	0x000166e0


	//   ....[138]....
        /*0748*/ 	.word	0x00016700


	//   ....[139]....
        /*074c*/ 	.word	0x00016770


	//   ....[140]....
        /*0750*/ 	.word	0x00016790


	//   ....[141]....
        /*0754*/ 	.word	0x000167f0


	//   ....[142]....
        /*0758*/ 	.word	0x00016810


	//   ....[143]....
        /*075c*/ 	.word	0x00016870


	//   ....[144]....
        /*0760*/ 	.word	0x00016890


	//   ....[145]....
        /*0764*/ 	.word	0x000168f0


	//   ....[146]....
        /*0768*/ 	.word	0x00016910


	//   ....[147]....
        /*076c*/ 	.word	0x00016960


	//   ....[148]....
        /*0770*/ 	.word	0x00016980


	//   ....[149]....
        /*0774*/ 	.word	0x00016d80


	//   ....[150]....
        /*0778*/ 	.word	0x00016dd0


	//   ....[151]....
        /*077c*/ 	.word	0x00016e00


	//   ....[152]....
        /*0780*/ 	.word	0x00016e10


	//   ....[153]....
        /*0784*/ 	.word	0x00016e40


	//   ....[154]....
        /*0788*/ 	.word	0x00016e70


	//   ....[155]....
        /*078c*/ 	.word	0x00016ea0


	//   ....[156]....
        /*0790*/ 	.word	0x00016ed0


	//   ....[157]....
        /*0794*/ 	.word	0x00017050


	//   ....[158]....
        /*0798*/ 	.word	0x00017080


	//   ....[159]....
        /*079c*/ 	.word	0x000170b0


	//   ....[160]....
        /*07a0*/ 	.word	0x000170e0


	//   ....[161]....
        /*07a4*/ 	.word	0x00017110


	//   ....[162]....
        /*07a8*/ 	.word	0x00017140


	//   ....[163]....
        /*07ac*/ 	.word	0x00017200


	//   ....[164]....
        /*07b0*/ 	.word	0x00017220


	//   ....[165]....
        /*07b4*/ 	.word	0x00017290


	//   ....[166]....
        /*07b8*/ 	.word	0x00017930


	//   ....[167]....
        /*07bc*/ 	.word	0x00017f90


	//   ....[168]....
        /*07c0*/ 	.word	0x00018080


	//   ....[169]....
        /*07c4*/ 	.word	0x00018120


	//   ....[170]....
        /*07c8*/ 	.word	0x00018180


	//   ....[171]....
        /*07cc*/ 	.word	0x00018280


	//   ....[172]....
        /*07d0*/ 	.word	0x000182f0


	//   ....[173]....
        /*07d4*/ 	.word	0x000183f0


	//   ....[174]....
        /*07d8*/ 	.word	0x00018460


	//   ....[175]....
        /*07dc*/ 	.word	0x00018560


	//   ....[176]....
        /*07e0*/ 	.word	0x000185d0


	//   ....[177]....
        /*07e4*/ 	.word	0x000186d0


	//   ....[178]....
        /*07e8*/ 	.word	0x00018740


	//   ....[179]....
        /*07ec*/ 	.word	0x00018840


	//   ....[180]....
        /*07f0*/ 	.word	0x000188b0


	//   ....[181]....
        /*07f4*/ 	.word	0x000189b0


	//   ....[182]....
        /*07f8*/ 	.word	0x00018a20


	//   ....[183]....
        /*07fc*/ 	.word	0x00018ac0


	//   ....[184]....
        /*0800*/ 	.word	0x00018bc0


	//   ....[185]....
        /*0804*/ 	.word	0x00018c30


	//   ....[186]....
        /*0808*/ 	.word	0x00018cb0


	//   ....[187]....
        /*080c*/ 	.word	0x00018d70


	//   ....[188]....
        /*0810*/ 	.word	0x00018df0


	//   ....[189]....
        /*0814*/ 	.word	0x00018ec0


	//   ....[190]....
        /*0818*/ 	.word	0x00018f40


	//   ....[191]....
        /*081c*/ 	.word	0x00019010


	//   ....[192]....
        /*0820*/ 	.word	0x00019090


	//   ....[193]....
        /*0824*/ 	.word	0x00019160


	//   ....[194]....
        /*0828*/ 	.word	0x000191e0


	//   ....[195]....
        /*082c*/ 	.word	0x000192b0


	//   ....[196]....
        /*0830*/ 	.word	0x00019330


	//   ....[197]....
        /*0834*/ 	.word	0x000193f0


	//   ....[198]....
        /*0838*/ 	.word	0x00019470


	//   ....[199]....
        /*083c*/ 	.word	0x00019520


	//   ....[200]....
        /*0840*/ 	.word	0x00019650


	//   ....[201]....
        /*0844*/ 	.word	0x000196f0


	//   ....[202]....
        /*0848*/ 	.word	0x00019760


	//   ....[203]....
        /*084c*/ 	.word	0x00019820


	//   ....[204]....
        /*0850*/ 	.word	0x00019880


	//   ....[205]....
        /*0854*/ 	.word	0x00019940


	//   ....[206]....
        /*0858*/ 	.word	0x000199a0


	//   ....[207]....
        /*085c*/ 	.word	0x00019a60


	//   ....[208]....
        /*0860*/ 	.word	0x00019ac0


	//   ....[209]....
        /*0864*/ 	.word	0x00019b80


	//   ....[210]....
        /*0868*/ 	.word	0x00019be0


	//   ....[211]....
        /*086c*/ 	.word	0x00019ca0


	//   ....[212]....
        /*0870*/ 	.word	0x00019d00


	//   ....[213]....
        /*0874*/ 	.word	0x00019dc0


	//   ....[214]....
        /*0878*/ 	.word	0x00019e20


	//   ....[215]....
        /*087c*/ 	.word	0x00019ee0


	//   ....[216]....
        /*0880*/ 	.word	0x00019fd0


	//   ....[217]....
        /*0884*/ 	.word	0x0001a070


	//   ....[218]....
        /*0888*/ 	.word	0x0001a0d0


	//   ....[219]....
        /*088c*/ 	.word	0x0001a1b0


	//   ....[220]....
        /*0890*/ 	.word	0x0001a210


	//   ....[221]....
        /*0894*/ 	.word	0x0001a2f0


	//   ....[222]....
        /*0898*/ 	.word	0x0001a350


	//   ....[223]....
        /*089c*/ 	.word	0x0001a430


	//   ....[224]....
        /*08a0*/ 	.word	0x0001a490


	//   ....[225]....
        /*08a4*/ 	.word	0x0001a570


	//   ....[226]....
        /*08a8*/ 	.word	0x0001a5d0


	//   ....[227]....
        /*08ac*/ 	.word	0x0001a6b0


	//   ....[228]....
        /*08b0*/ 	.word	0x0001a710


	//   ....[229]....
        /*08b4*/ 	.word	0x0001a7f0


	//   ....[230]....
        /*08b8*/ 	.word	0x0001a850


	//   ....[231]....
        /*08bc*/ 	.word	0x0001a920


	//   ....[232]....
        /*08c0*/ 	.word	0x0001aa40


	//   ....[233]....
        /*08c4*/ 	.word	0x0001aae0


	//   ....[234]....
        /*08c8*/ 	.word	0x0001aba0


	//   ....[235]....
        /*08cc*/ 	.word	0x0001ac70


	//   ....[236]....
        /*08d0*/ 	.word	0x0001acd0


	//   ....[237]....
        /*08d4*/ 	.word	0x0001adb0


	//   ....[238]....
        /*08d8*/ 	.word	0x0001ae10


	//   ....[239]....
        /*08dc*/ 	.word	0x0001aee0


	//   ....[240]....
        /*08e0*/ 	.word	0x0001af40


	//   ....[241]....
        /*08e4*/ 	.word	0x0001b010


	//   ....[242]....
        /*08e8*/ 	.word	0x0001b070


	//   ....[243]....
        /*08ec*/ 	.word	0x0001b150


	//   ....[244]....
        /*08f0*/ 	.word	0x0001b1b0


	//   ....[245]....
        /*08f4*/ 	.word	0x0001b280


	//   ....[246]....
        /*08f8*/ 	.word	0x0001b2e0


	//   ....[247]....
        /*08fc*/ 	.word	0x0001b3a0


	//   ....[248]....
        /*0900*/ 	.word	0x0001b430


	//   ....[249]....
        /*0904*/ 	.word	0x0001b4d0


	//   ....[250]....
        /*0908*/ 	.word	0x0001b5f0


	//   ....[251]....
        /*090c*/ 	.word	0x0001b660


	//   ....[252]....
        /*0910*/ 	.word	0x0001b6d0


	//   ....[253]....
        /*0914*/ 	.word	0x0001b740


	//   ....[254]....
        /*0918*/ 	.word	0x0001b7b0


	//   ....[255]....
        /*091c*/ 	.word	0x0001b830


	//   ....[0]....
        /*0920*/ 	.word	0x0001b8c0


	//   ....[1]....
        /*0924*/ 	.word	0x0001b950


	//   ....[2]....
        /*0928*/ 	.word	0x0001b9c0


	//   ....[3]....
        /*092c*/ 	.word	0x0001ba30


	//   ....[4]....
        /*0930*/ 	.word	0x0001baa0


	//   ....[5]....
        /*0934*/ 	.word	0x0001bb20


	//   ....[6]....
        /*0938*/ 	.word	0x0001bb90


	//   ....[7]....
        /*093c*/ 	.word	0x0001bc30


	//   ....[8]....
        /*0940*/ 	.word	0x0001bcc0


	//   ....[9]....
        /*0944*/ 	.word	0x0001bde0


	//----- nvinfo : EIATTR_REG_RECONFIG
	.align		4
.L_965:
        /*0948*/ 	.byte	0x01, 0x54
	.zero		2


	//----- nvinfo : EIATTR_SYSCALL_OFFSETS
	.align		4
        /*094c*/ 	.byte	0x04, 0x46
        /*094e*/ 	.short	(.L_967 - .L_966)


	//   ....[0]....
.L_966:
        /*0950*/ 	.word	0x00001ac0


	//   ....[1]....
        /*0954*/ 	.word	0x000136d0


	//   ....[2]....
        /*0958*/ 	.word	0x00013820


	//   ....[3]....
        /*095c*/ 	.word	0x00013910


	//   ....[4]....
        /*0960*/ 	.word	0x00014870


	//----- nvinfo : EIATTR_MBARRIER_INSTR_OFFSETS
	.align		4
.L_967:
        /*0964*/ 	.byte	0x04, 0x39
        /*0966*/ 	.short	(.L_969 - .L_968)


	//   ....[0]....
.L_968:
        /*0968*/ 	.word	0x00000180
        /*096c*/ 	.word	0x000000ff
        /*0970*/ 	.word	0x00028800
        /*0974*/ 	.short	0x0100
        /*0976*/ 	.byte	0x08
	.zero		1


	//   ....[1]....
        /*0978*/ 	.word	0x00000190
        /*097c*/ 	.word	0x000000ff
        /*0980*/ 	.word	0x00028820
        /*0984*/ 	.short	0x0100
        /*0986*/ 	.byte	0x08
	.zero		1


	//   ....[2]....
        /*0988*/ 	.word	0x00000280
        /*098c*/ 	.word	0x000000ff
        /*0990*/ 	.word	0x00028830
        /*0994*/ 	.short	0x0100
        /*0996*/ 	.byte	0x08
	.zero		1


	//   ....[3]....
        /*0998*/ 	.word	0x00000290
        /*099c*/ 	.word	0x000000ff
        /*09a0*/ 	.word	0x00028840
        /*09a4*/ 	.short	0x0100
        /*09a6*/ 	.byte	0x08
	.zero		1


	//   ....[4]....
        /*09a8*/ 	.word	0x000002a0
        /*09ac*/ 	.word	0x000000ff
        /*09b0*/ 	.word	0x00028838
        /*09b4*/ 	.short	0x0100
        /*09b6*/ 	.byte	0x08
	.zero		1


	//   ....[5]....
        /*09b8*/ 	.word	0x000002b0
        /*09bc*/ 	.word	0x000000ff
        /*09c0*/ 	.word	0x00028848
        /*09c4*/ 	.short	0x0100
        /*09c6*/ 	.byte	0x08
	.zero		1


	//   ....[6]....
        /*09c8*/ 	.word	0x000003e0
        /*09cc*/ 	.word	0x000000ff
        /*09d0*/ 	.word	0x00028850
        /*09d4*/ 	.short	0x0100
        /*09d6*/ 	.byte	0x08
	.zero		1


	//   ....[7]....
        /*09d8*/ 	.word	0x000003f0
        /*09dc*/ 	.word	0x000000ff
        /*09e0*/ 	.word	0x00028860
        /*09e4*/ 	.short	0x0100
        /*09e6*/ 	.byte	0x08
	.zero		1


	//   ....[8]....
        /*09e8*/ 	.word	0x00000400
        /*09ec*/ 	.word	0x000000ff
        /*09f0*/ 	.word	0x00028858
        /*09f4*/ 	.short	0x0100
        /*09f6*/ 	.byte	0x08
	.zero		1


	//   ....[9]....
        /*09f8*/ 	.word	0x00000410
        /*09fc*/ 	.word	0x000000ff
        /*0a00*/ 	.word	0x00028868
        /*0a04*/ 	.short	0x0100
        /*0a06*/ 	.byte	0x08
	.zero		1


	//   ....[10]....
        /*0a08*/ 	.word	0x00000500
        /*0a0c*/ 	.word	0x000000ff
        /*0a10*/ 	.word	0x00028870
        /*0a14*/ 	.short	0x0100
        /*0a16*/ 	.byte	0x06
	.zero		1


	//   ....[11]....
        /*0a18*/ 	.word	0x00000510
        /*0a1c*/ 	.word	0x000000ff
        /*0a20*/ 	.word	0x00028880
        /*0a24*/ 	.short	0x0100
        /*0a26*/ 	.byte	0x06
	.zero		1


	//   ....[12]....
        /*0a28*/ 	.word	0x00000520
        /*0a2c*/ 	.word	0x000000ff
        /*0a30*/ 	.word	0x00028878
        /*0a34*/ 	.short	0x0100
        /*0a36*/ 	.byte	0x06
	.zero		1


	//   ....[13]....
        /*0a38*/ 	.word	0x00000530
        /*0a3c*/ 	.word	0x000000ff
        /*0a40*/ 	.word	0x00028888
        /*0a44*/ 	.short	0x0100
        /*0a46*/ 	.byte	0x06
	.zero		1


	//   ....[14]....
        /*0a48*/ 	.word	0x00000660
        /*0a4c*/ 	.word	0x000000ff
        /*0a50*/ 	.word	0x00028890
        /*0a54*/ 	.short	0x0100
        /*0a56*/ 	.byte	0x08
	.zero		1


	//   ....[15]....
        /*0a58*/ 	.word	0x00000670
        /*0a5c*/ 	.word	0x000000ff
        /*0a60*/ 	.word	0x000288a0
        /*0a64*/ 	.short	0x0100
        /*0a66*/ 	.byte	0x08
	.zero		1


	//   ....[16]....
        /*0a68*/ 	.word	0x00000680
        /*0a6c*/ 	.word	0x000000ff
        /*0a70*/ 	.word	0x00028898
        /*0a74*/ 	.short	0x0100
        /*0a76*/ 	.byte	0x08
	.zero		1


	//   ....[17]....
        /*0a78*/ 	.word	0x00000690
        /*0a7c*/ 	.word	0x000000ff
        /*0a80*/ 	.word	0x000288a8
        /*0a84*/ 	.short	0x0100
        /*0a86*/ 	.byte	0x08
	.zero		1


	//   ....[18]....
        /*0a88*/ 	.word	0x000007d0
        /*0a8c*/ 	.word	0x000000ff
        /*0a90*/ 	.word	0x000288b0
        /*0a94*/ 	.short	0x0100
        /*0a96*/ 	.byte	0x08
	.zero		1


	//   ....[19]....
        /*0a98*/ 	.word	0x000007e0
        /*0a9c*/ 	.word	0x000000ff
        /*0aa0*/ 	.word	0x000288c0
        /*0aa4*/ 	.short	0x0100
        /*0aa6*/ 	.byte	0x08
	.zero		1


	//   ....[20]....
        /*0aa8*/ 	.word	0x000007f0
        /*0aac*/ 	.word	0x000000ff
        /*0ab0*/ 	.word	0x000288b8
        /*0ab4*/ 	.short	0x0100
        /*0ab6*/ 	.byte	0x08
	.zero		1


	//   ....[21]....
        /*0ab8*/ 	.word	0x00000800
        /*0abc*/ 	.word	0x000000ff
        /*0ac0*/ 	.word	0x000288c8
        /*0ac4*/ 	.short	0x0100
        /*0ac6*/ 	.byte	0x08
	.zero		1


	//   ....[22]....
        /*0ac8*/ 	.word	0x00001b40
        /*0acc*/ 	.word	0x000000ff
        /*0ad0*/ 	.word	0x00028800
        /*0ad4*/ 	.short	0x010a
        /*0ad6*/ 	.byte	0x29
	.zero		1


	//   ....[23]....
        /*0ad8*/ 	.word	0x00001bc0
        /*0adc*/ 	.word	0x00000009
        /*0ae0*/ 	.word	0x00028830
        /*0ae4*/ 	.short	0x010a
        /*0ae6*/ 	.byte	0x3f
	.zero		1


	//   ....[24]....
        /*0ae8*/ 	.word	0x00001c00
        /*0aec*/ 	.word	0x00000009
        /*0af0*/ 	.word	0x00028830
        /*0af4*/ 	.short	0x010a
        /*0af6*/ 	.byte	0x3f
	.zero		1


	//   ....[25]....
        /*0af8*/ 	.word	0x000025f0
        /*0afc*/ 	.word	0x000000ff
        /*0b00*/ 	.word	0x00000000
        /*0b04*/ 	.short	0x0101
        /*0b06*/ 	.byte	0x06
	.zero		1


	//   ....[26]....
        /*0b08*/ 	.word	0x00005780
        /*0b0c*/ 	.word	0x000000ff
        /*0b10*/ 	.word	0x00028830
        /*0b14*/ 	.short	0x010a
        /*0b16*/ 	.byte	0x06
	.zero		1


	//   ....[27]....
        /*0b18*/ 	.word	0x000057c0
        /*0b1c*/ 	.word	0x000000ff
        /*0b20*/ 	.word	0x00028830
        /*0b24*/ 	.short	0x010a
        /*0b26*/ 	.byte	0x06
	.zero		1


	//   ....[28]....
        /*0b28*/ 	.word	0x00005b10
        /*0b2c*/ 	.word	0x000000ff
        /*0b30*/ 	.word	0x00028850
        /*0b34*/ 	.short	0x010a
        /*0b36*/ 	.byte	0x06
	.zero		1


	//   ....[29]....
        /*0b38*/ 	.word	0x00005b50
        /*0b3c*/ 	.word	0x000000ff
        /*0b40*/ 	.word	0x00028850
        /*0b44*/ 	.short	0x010a
        /*0b46*/ 	.byte	0x06
	.zero		1


	//   ....[30]....
        /*0b48*/ 	.word	0x000063b0
        /*0b4c*/ 	.word	0x000000ff
        /*0b50*/ 	.word	0x00000000
        /*0b54*/ 	.short	0x0101
        /*0b56*/ 	.byte	0x06
	.zero		1


	//   ....[31]....
        /*0b58*/ 	.word	0x00008a10
        /*0b5c*/ 	.word	0x000000ff
        /*0b60*/ 	.word	0x00000000
        /*0b64*/ 	.short	0x0101
        /*0b66*/ 	.byte	0x06
	.zero		1


	//   ....[32]....
        /*0b68*/ 	.word	0x00009360
        /*0b6c*/ 	.word	0x000000ff
        /*0b70*/ 	.word	0x00028830
        /*0b74*/ 	.short	0x010a
        /*0b76*/ 	.byte	0x06
	.zero		1


	//   ....[33]....
        /*0b78*/ 	.word	0x000093a0
        /*0b7c*/ 	.word	0x000000ff
        /*0b80*/ 	.word	0x00028830
        /*0b84*/ 	.short	0x010a
        /*0b86*/ 	.byte	0x06
	.zero		1


	//   ....[34]....
        /*0b88*/ 	.word	0x000096f0
        /*0b8c*/ 	.word	0x000000ff
        /*0b90*/ 	.word	0x00028850
        /*0b94*/ 	.short	0x010a
        /*0b96*/ 	.byte	0x06
	.zero		1


	//   ....[35]....
        /*0b98*/ 	.word	0x00009730
        /*0b9c*/ 	.word	0x000000ff
        /*0ba0*/ 	.word	0x00028850
        /*0ba4*/ 	.short	0x010a
        /*0ba6*/ 	.byte	0x06
	.zero		1


	//   ....[36]....
        /*0ba8*/ 	.word	0x00009ff0
        /*0bac*/ 	.word	0x000000ff
        /*0bb0*/ 	.word	0x00000000
        /*0bb4*/ 	.short	0x0101
        /*0bb6*/ 	.byte	0x06
	.zero		1


	//   ....[37]....
        /*0bb8*/ 	.word	0x0000b4e0
        /*0bbc*/ 	.word	0x000000ff
        /*0bc0*/ 	.word	0x00000000
        /*0bc4*/ 	.short	0x0101
        /*0bc6*/ 	.byte	0x06
	.zero		1


	//   ....[38]....
        /*0bc8*/ 	.word	0x0000bbf0
        /*0bcc*/ 	.word	0x000000ff
        /*0bd0*/ 	.word	0x00028830
        /*0bd4*/ 	.short	0x010a
        /*0bd6*/ 	.byte	0x06
	.zero		1


	//   ....[39]....
        /*0bd8*/ 	.word	0x0000bc30
        /*0bdc*/ 	.word	0x000000ff
        /*0be0*/ 	.word	0x00028830
        /*0be4*/ 	.short	0x010a
        /*0be6*/ 	.byte	0x06
	.zero		1


	//   ....[40]....
        /*0be8*/ 	.word	0x0000bf50
        /*0bec*/ 	.word	0x000000ff
        /*0bf0*/ 	.word	0x00028850
        /*0bf4*/ 	.short	0x010a
        /*0bf6*/ 	.byte	0x06
	.zero		1


	//   ....[41]....
        /*0bf8*/ 	.word	0x0000bf90
        /*0bfc*/ 	.word	0x000000ff
        /*0c00*/ 	.word	0x00028850
        /*0c04*/ 	.short	0x010a
        /*0c06*/ 	.byte	0x06
	.zero		1


	//   ....[42]....
        /*0c08*/ 	.word	0x0000c7f0
        /*0c0c*/ 	.word	0x000000ff
        /*0c10*/ 	.word	0x00000000
        /*0c14*/ 	.short	0x0101
        /*0c16*/ 	.byte	0x06
	.zero		1


	//   ....[43]....
        /*0c18*/ 	.word	0x0000ee50
        /*0c1c*/ 	.word	0x000000ff
        /*0c20*/ 	.word	0x00000000
        /*0c24*/ 	.short	0x0101
        /*0c26*/ 	.byte	0x06
	.zero		1


	//   ....[44]....
        /*0c28*/ 	.word	0x0000f450
        /*0c2c*/ 	.word	0x000000ff
        /*0c30*/ 	.word	0x00028850
        /*0c34*/ 	.short	0x010a
        /*0c36*/ 	.byte	0x05
	.zero		1


	//   ....[45]....
        /*0c38*/ 	.word	0x0000f490
        /*0c3c*/ 	.word	0x000000ff
        /*0c40*/ 	.word	0x00028850
        /*0c44*/ 	.short	0x010a
        /*0c46*/ 	.byte	0x05
	.zero		1


	//   ....[46]....
        /*0c48*/ 	.word	0x0000fa00
        /*0c4c*/ 	.word	0x000000ff
        /*0c50*/ 	.word	0x00000000
        /*0c54*/ 	.short	0x0101
        /*0c56*/ 	.byte	0x04
	.zero		1


	//   ....[47]....
        /*0c58*/ 	.word	0x00010fb0
        /*0c5c*/ 	.word	0x00000003
        /*0c60*/ 	.word	0x00000000
        /*0c64*/ 	.short	0x0101
        /*0c66*/ 	.byte	0x3f
	.zero		1


	//   ....[48]....
        /*0c68*/ 	.word	0x00013e40
        /*0c6c*/ 	.word	0x00000007
        /*0c70*/ 	.word	0x00028840
        /*0c74*/ 	.short	0x010a
        /*0c76*/ 	.byte	0x3f
	.zero		1


	//   ....[49]....
        /*0c78*/ 	.word	0x000145c0
        /*0c7c*/ 	.word	0x00000007
        /*0c80*/ 	.word	0x00028830
        /*0c84*/ 	.short	0x0107
        /*0c86*/ 	.byte	0x3f
	.zero		1


	//   ....[50]....
        /*0c88*/ 	.word	0x00014690
        /*0c8c*/ 	.word	0x00000007
        /*0c90*/ 	.word	0x00028830
        /*0c94*/ 	.short	0x0101
        /*0c96*/ 	.byte	0x3f
	.zero		1


	//   ....[51]....
        /*0c98*/ 	.word	0x00015190
        /*0c9c*/ 	.word	0x00000016
        /*0ca0*/ 	.word	0x00028800
        /*0ca4*/ 	.short	0x0107
        /*0ca6*/ 	.byte	0x3f
	.zero		1


	//   ....[52]....
        /*0ca8*/ 	.word	0x000152a0
        /*0cac*/ 	.word	0x00000016
        /*0cb0*/ 	.word	0x00028800
        /*0cb4*/ 	.short	0x0101
        /*0cb6*/ 	.byte	0x3f
	.zero		1


	//   ....[53]....
        /*0cb8*/ 	.word	0x000152c0
        /*0cbc*/ 	.word	0x00000016
        /*0cc0*/ 	.word	0x00028820
        /*0cc4*/ 	.short	0x010a
        /*0cc6*/ 	.byte	0x3f
	.zero		1


	//   ....[54]....
        /*0cc8*/ 	.word	0x00015650
        /*0ccc*/ 	.word	0x00000006
        /*0cd0*/ 	.word	0x00028840
        /*0cd4*/ 	.short	0x010a
        /*0cd6*/ 	.byte	0x3f
	.zero		1


	//   ....[55]....
        /*0cd8*/ 	.word	0x00015b70
        /*0cdc*/ 	.word	0x00000006
        /*0ce0*/ 	.word	0x00028830
        /*0ce4*/ 	.short	0x0107
        /*0ce6*/ 	.byte	0x3f
	.zero		1


	//   ....[56]....
        /*0ce8*/ 	.word	0x00015c30
        /*0cec*/ 	.word	0x00000006
        /*0cf0*/ 	.word	0x00028830
        /*0cf4*/ 	.short	0x0101
        /*0cf6*/ 	.byte	0x3f
	.zero		1


	//   ....[57]....
        /*0cf8*/ 	.word	0x00015c90
        /*0cfc*/ 	.word	0x00000006
        /*0d00*/ 	.word	0x00028860
        /*0d04*/ 	.short	0x010a
        /*0d06*/ 	.byte	0x3f
	.zero		1


	//   ....[58]....
        /*0d08*/ 	.word	0x00016220
        /*0d0c*/ 	.word	0x00000006
        /*0d10*/ 	.word	0x00028850
        /*0d14*/ 	.short	0x0107
        /*0d16*/ 	.byte	0x3f
	.zero		1


	//   ....[59]....
        /*0d18*/ 	.word	0x00016380
        /*0d1c*/ 	.word	0x00000006
        /*0d20*/ 	.word	0x00028850
        /*0d24*/ 	.short	0x0101
        /*0d26*/ 	.byte	0x3f
	.zero		1


	//   ....[60]....
        /*0d28*/ 	.word	0x00016590
        /*0d2c*/ 	.word	0x00000000
        /*0d30*/ 	.word	0x00028860
        /*0d34*/ 	.short	0x010a
        /*0d36*/ 	.byte	0x3f
	.zero		1


	//   ....[61]....
        /*0d38*/ 	.word	0x00016ac0
        /*0d3c*/ 	.word	0x00000000
        /*0d40*/ 	.word	0x00028850
        /*0d44*/ 	.short	0x0107
        /*0d46*/ 	.byte	0x3f
	.zero		1


	//   ....[62]....
        /*0d48*/ 	.word	0x00016b80
        /*0d4c*/ 	.word	0x00000000
        /*0d50*/ 	.word	0x00028850
        /*0d54*/ 	.short	0x0101
        /*0d56*/ 	.byte	0x3f
	.zero		1


	//   ....[63]....
        /*0d58*/ 	.word	0x000178b0
        /*0d5c*/ 	.word	0x00000007
        /*0d60*/ 	.word	0x00028820
        /*0d64*/ 	.short	0x010a
        /*0d66*/ 	.byte	0x3f
	.zero		1


	//   ....[64]....
        /*0d68*/ 	.word	0x00017a30
        /*0d6c*/ 	.word	0x00000005
        /*0d70*/ 	.word	0x00028840
        /*0d74*/ 	.short	0x010a
        /*0d76*/ 	.byte	0x3f
	.zero		1


	//   ....[65]....
        /*0d78*/ 	.word	0x00017ad0
        /*0d7c*/ 	.word	0x00000003
        /*0d80*/ 	.word	0x00028840
        /*0d84*/ 	.short	0x010a
        /*0d86*/ 	.byte	0x3f
	.zero		1


	//   ....[66]....
        /*0d88*/ 	.word	0x00017b10
        /*0d8c*/ 	.word	0x00000005
        /*0d90*/ 	.word	0x00028860
        /*0d94*/ 	.short	0x010a
        /*0d96*/ 	.byte	0x3f
	.zero		1


	//   ....[67]....
        /*0d98*/ 	.word	0x00017b50
        /*0d9c*/ 	.word	0x00000003
        /*0da0*/ 	.word	0x00028860
        /*0da4*/ 	.short	0x010a
        /*0da6*/ 	.byte	0x3f
	.zero		1


	//   ....[68]....
        /*0da8*/ 	.word	0x00017bc0
        /*0dac*/ 	.word	0x00000003
        /*0db0*/ 	.word	0x00028800
        /*0db4*/ 	.short	0x010a
        /*0db6*/ 	.byte	0x3f
	.zero		1


	//   ....[69]....
        /*0db8*/ 	.word	0x00017c10
        /*0dbc*/ 	.word	0x00000009
        /*0dc0*/ 	.word	0x00028830
        /*0dc4*/ 	.short	0x010a
        /*0dc6*/ 	.byte	0x3f
	.zero		1


	//   ....[70]....
        /*0dc8*/ 	.word	0x00017c70
        /*0dcc*/ 	.word	0x00000004
        /*0dd0*/ 	.word	0x00028830
        /*0dd4*/ 	.short	0x010a
        /*0dd6*/ 	.byte	0x3f
	.zero		1


	//   ....[71]....
        /*0dd8*/ 	.word	0x00017cd0
        /*0ddc*/ 	.word	0x00000004
        /*0de0*/ 	.word	0x00028850
        /*0de4*/ 	.short	0x010a
        /*0de6*/ 	.byte	0x3f
	.zero		1


	//   ....[72]....
        /*0de8*/ 	.word	0x00017d30
        /*0dec*/ 	.word	0x00000004
        /*0df0*/ 	.word	0x00028830
        /*0df4*/ 	.short	0x010a
        /*0df6*/ 	.byte	0x3f
	.zero		1


	//   ....[73]....
        /*0df8*/ 	.word	0x00017d90
        /*0dfc*/ 	.word	0x00000004
        /*0e00*/ 	.word	0x00028850
        /*0e04*/ 	.short	0x010a
        /*0e06*/ 	.byte	0x3f
	.zero		1


	//   ....[74]....
        /*0e08*/ 	.word	0x00017df0
        /*0e0c*/ 	.word	0x00000004
        /*0e10*/ 	.word	0x00028830
        /*0e14*/ 	.short	0x010a
        /*0e16*/ 	.byte	0x3f
	.zero		1


	//   ....[75]....
        /*0e18*/ 	.word	0x00017e50
        /*0e1c*/ 	.word	0x00000004
        /*0e20*/ 	.word	0x00028850
        /*0e24*/ 	.short	0x010a
        /*0e26*/ 	.byte	0x3f
	.zero		1


	//   ....[76]....
        /*0e28*/ 	.word	0x00017eb0
        /*0e2c*/ 	.word	0x00000006
        /*0e30*/ 	.word	0x00028850
        /*0e34*/ 	.short	0x010a
        /*0e36*/ 	.byte	0x3f
	.zero		1


	//   ....[77]....
        /*0e38*/ 	.word	0x00017fd0
        /*0e3c*/ 	.word	0x00000007
        /*0e40*/ 	.word	0x00028840
        /*0e44*/ 	.short	0x010a
        /*0e46*/ 	.byte	0x3f
	.zero		1


	//   ....[78]....
        /*0e48*/ 	.word	0x00019550
        /*0e4c*/ 	.word	0x00000016
        /*0e50*/ 	.word	0x00028820
        /*0e54*/ 	.short	0x010a
        /*0e56*/ 	.byte	0x3f
	.zero		1


	//   ....[79]....
        /*0e58*/ 	.word	0x000195a0
        /*0e5c*/ 	.word	0x00000006
        /*0e60*/ 	.word	0x00028840
        /*0e64*/ 	.short	0x010a
        /*0e66*/ 	.byte	0x3f
	.zero		1


	//   ....[80]....
        /*0e68*/ 	.word	0x00019f20
        /*0e6c*/ 	.word	0x00000006
        /*0e70*/ 	.word	0x00028860
        /*0e74*/ 	.short	0x010a
        /*0e76*/ 	.byte	0x3f
	.zero		1


	//   ....[81]....
        /*0e78*/ 	.word	0x0001a990
        /*0e7c*/ 	.word	0x00000000
        /*0e80*/ 	.word	0x00028860
        /*0e84*/ 	.short	0x010a
        /*0e86*/ 	.byte	0x3f
	.zero		1


	//   ....[82]....
        /*0e88*/ 	.word	0x0001bd00
        /*0e8c*/ 	.word	0x00000007
        /*0e90*/ 	.word	0x00028820
        /*0e94*/ 	.short	0x010a
        /*0e96*/ 	.byte	0x3f
	.zero		1


	//   ....[83]....
        /*0e98*/ 	.word	0x0001bea0
        /*0e9c*/ 	.word	0x00000005
        /*0ea0*/ 	.word	0x00028840
        /*0ea4*/ 	.short	0x010a
        /*0ea6*/ 	.byte	0x3f
	.zero		1


	//   ....[84]....
        /*0ea8*/ 	.word	0x0001bef0
        /*0eac*/ 	.word	0x00000003
        /*0eb0*/ 	.word	0x00028840
        /*0eb4*/ 	.short	0x010a
        /*0eb6*/ 	.byte	0x3f
	.zero		1


	//   ....[85]....
        /*0eb8*/ 	.word	0x0001bf40
        /*0ebc*/ 	.word	0x00000005
        /*0ec0*/ 	.word	0x00028860
        /*0ec4*/ 	.short	0x010a
        /*0ec6*/ 	.byte	0x3f
	.zero		1


	//----- nvinfo : EIATTR_NUM_MBARRIERS
	.align		4
.L_969:
        /*0ec8*/ 	.byte	0x03, 0x38
        /*0eca*/ 	.short	0x0016


	//----- nvinfo : EIATTR_EXIT_INSTR_OFFSETS
	.align		4
        /*0ecc*/ 	.byte	0x04, 0x1c
        /*0ece*/ 	.short	(.L_971 - .L_970)


	//   ....[0]....
.L_970:
        /*0ed0*/ 	.word	0x000009b0


	//   ....[1]....
        /*0ed4*/ 	.word	0x00011f10


	//   ....[2]....
        /*0ed8*/ 	.word	0x00017ba0


	//----- nvinfo : EIATTR_MAX_THREADS
	.align		4
.L_971:
        /*0edc*/ 	.byte	0x04, 0x05
        /*0ede*/ 	.short	(.L_973 - .L_972)
.L_972:
        /*0ee0*/ 	.word	0x00000180
        /*0ee4*/ 	.word	0x00000001
        /*0ee8*/ 	.word	0x00000001


	//----- nvinfo : EIATTR_CRS_STACK_SIZE
	.align		4
.L_973:
        /*0eec*/ 	.byte	0x04, 0x1e
        /*0eee*/ 	.short	(.L_975 - .L_974)
.L_974:
        /*0ef0*/ 	.word	0x00000000


	//----- nvinfo : EIATTR_CBANK_PARAM_SIZE
	.align		4
.L_975:
        /*0ef4*/ 	.byte	0x03, 0x19
        /*0ef6*/ 	.short	0x0af0


	//----- nvinfo : EIATTR_PARAM_CBANK
	.align		4
        /*0ef8*/ 	.byte	0x04, 0x0a
        /*0efa*/ 	.short	(.L_977 - .L_976)
	.align		4
.L_976:
        /*0efc*/ 	.word	index@(.nv.constant0._ZN7cutlass13device_kernelIN5flash11enable_sm90INS1_16FlashAttnFwdSm90INS1_25CollectiveMainloopFwdSm90ILi2EN4cute5tupleIJNS5_1CILi1EEES8_S8_EEENS6_IJNS7_ILi128EEESA_SA_EEELi128ENS_6half_tEfNS_4arch4Sm90ELb0ELb1ELb1ELb1ELb1ELb0ELb0ELb1ELb1ELb1ELb0ELb0EEENS1_21CollectiveEpilogueFwdISB_S9_SC_SE_Li256ELb1ELb1ELb0ELb0EEENS1_36VarlenDynamicPersistentTileSchedulerILi128ELi128ELi256ELi128ELb0ELb1ELb1ELb1ELb0ELb1EEEEEEEEEvNT_6ParamsE)
        /*0f00*/ 	.short	0x0210
        /*0f02*/ 	.short	0x0af0


	//----- nvinfo : EIATTR_SW_WAR
	.align		4
.L_977:
        /*0f04*/ 	.byte	0x04, 0x36
        /*0f06*/ 	.short	(.L_979 - .L_978)
.L_978:
        /*0f08*/ 	.word	0x00000008
.L_979:


//--------------------- .nv.info._ZN7cutlass13device_kernelIN5flash11enable_sm90INS1_16FlashAttnFwdSm90INS1_25CollectiveMainloopFwdSm90ILi2EN4cute5tupleIJNS5_1CILi1EEES8_S8_EEENS6_IJNS7_ILi128EEESA_SA_EEELi128ENS_6half_tEfNS_4arch4Sm90ELb0ELb1ELb1ELb1ELb1ELb1ELb0ELb1ELb1ELb1ELb0ELb0EEENS1_21CollectiveEpilogueFwdISB_S9_SC_SE_Li256ELb1ELb1ELb0ELb0EEENS1_36VarlenDynamicPersistentTileSchedulerILi128ELi128ELi256ELi128ELb0ELb1ELb1ELb1ELb0ELb1EEEEEEEEEvNT_6ParamsE --------------------------
	.section	.nv.info._ZN7cutlass13device_kernelIN5flash11enable_sm90INS1_16FlashAttnFwdSm90INS1_25CollectiveMainloopFwdSm90ILi2EN4cute5tupleIJNS5_1CILi1EEES8_S8_EEENS6_IJNS7_ILi128EEESA_SA_EEELi128ENS_6half_tEfNS_4arch4Sm90ELb0ELb1ELb1ELb1ELb1ELb1ELb0ELb1ELb1ELb1ELb0ELb0EEENS1_21CollectiveEpilogueFwdISB_S9_SC_SE_Li256ELb1ELb1ELb0ELb0EEENS1_36VarlenDynamicPersistentTileSchedulerILi128ELi128ELi256ELi128ELb0ELb1ELb1ELb1ELb0ELb1EEEEEEEEEvNT_6ParamsE,"",@"SHT_CUDA_INFO"
	.sectionflags	@""
	.align	4


	//----- nvinfo : EIATTR_CUDA_API_VERSION
	.align		4
        /*0000*/ 	.byte	0x04, 0x37
        /*0002*/ 	.short	(.L_981 - .L_980)
.L_980:
        /*0004*/ 	.word	0x00000082


	//----- nvinfo : EIATTR_KPARAM_INFO
	.align		4
.L_981:
        /*0008*/ 	.byte	0x04, 0x17
        /*000a*/ 	.short	(.L_983 - .L_982)
.L_982:
        /*000c*/ 	.word	0x00000000
        /*0010*/ 	.short	0x0000
        /*0012*/ 	.short	0x0070
        /*0014*/ 	.byte	0x00, 0xf0, 0x01, 0x2a


	//----- nvinfo : EIATTR_SPARSE_MMA_MASK
	.align		4
.L_983:
        /*0018*/ 	.byte	0x03, 0x50
        /*001a*/ 	.short	0x0000


	//----- nvinfo : EIATTR_MAXREG_COUNT
	.align		4
        /*001c*/ 	.byte	0x03, 0x1b
        /*001e*/ 	.short	0x00a8


	//----- nvinfo : EIATTR_NUM_BARRIERS
	.align		4
        /*0020*/ 	.byte	0x02, 0x4c
        /*0022*/ 	.byte	0x10
	.zero		1


	//----- nvinfo : EIATTR_EXTERNS
	.align		4
        /*0024*/ 	.byte	0x04, 0x0f
        /*0026*/ 	.short	(.L_985 - .L_984)


	//   ....[0]....
	.align		4
.L_984:
        /*0028*/ 	.word	index@(__assertfail)


	//----- nvinfo : EIATTR_ANNOTATIONS
	.align		4
.L_985:
        /*002c*/ 	.byte	0x04, 0x55
        /*002e*/ 	.short	(.L_987 - .L_986)


	//   ....[0]....
.L_986:
        /* <DEDUP_REMOVED lines=15> */


	//----- nvinfo : EIATTR_MERCURY_ISA_VERSION
	.align		4
.L_987:
        /*0110*/ 	.byte	0x03, 0x5f
        /*0112*/ 	.short	0x0101


	//----- nvinfo : EIATTR_UNUSED_LOAD_BYTE_OFFSET
	.align		4
        /*0114*/ 	.byte	0x04, 0x44
        /*0116*/ 	.short	(.L_989 - .L_988)


	//   ....[0]....
.L_988:
        /*0118*/ 	.word	0x00000a60
        /*011c*/ 	.word	0x0000fff0


	//   ....[1]....
        /*0120*/ 	.word	0x0001c6f0
        /*0124*/ 	.word	0x0000fff0


	//----- nvinfo : EIATTR_INT_WARP_WIDE_INSTR_OFFSETS
	.align		4
.L_989:
        /*0128*/ 	.byte	0x04, 0x31
        /*012a*/ 	.short	(.L_991 - .L_990)


	//   ....[0]....
.L_990:
        /*012c*/ 	.word	0x00000130


	//   ....[1]....
        /*0130*/ 	.word	0x00000170


	//   ....[2]....
        /*0134*/ 	.word	0x000001e0


	//   ....[3]....
        /*0138*/ 	.word	0x000212d0


	//   ....[4]....
        /*013c*/ 	.word	0x00021360


	//   ....[5]....
        /*0140*/ 	.word	0x000242a0


	//   ....[6]....
        /*0144*/ 	.word	0x00024330


	//----- nvinfo : EIATTR_COOP_GROUP_MASK_REGIDS
	.align		4
.L_991:
        /*0148*/ 	.byte	0x04, 0x29
        /*014a*/ 	.short	(.L_993 - .L_992)


	//   ....[0]....
.L_992:
        /*014c*/ 	.word	0xffffffff


	//   ....[1]....
        /*0150*/ 	.word	0xffffffff


	//   ....[2]....
        /*0154*/ 	.word	0xffffffff


	//   ....[3]....
        /*0158*/ 	.word	0xffffffff


	//   ....[4]....
        /*015c*/ 	.word	0xffffffff


	//   ....[5]....
        /*0160*/ 	.word	0xffffffff


	//   ....[6]....
        /*0164*/ 	.word	0xffffffff


	//   ....[7]....
        /*0168*/ 	.word	0xffffffff


	//   ....[8]....
        /*016c*/ 	.word	0xffffffff


	//   ....[9]....
        /*0170*/ 	.word	0xffffffff


	//   ....[10]....
        /*0174*/ 	.word	0xffffffff


	//   ....[11]....
        /*0178*/ 	.word	0xffffffff


	//   ....[12]....
        /*017c*/ 	.word	0xffffffff


	//   ....[13]....
        /*0180*/ 	.word	0xffffffff


	//   ....[14]....
        /*0184*/ 	.word	0xffffffff


	//   ....[15]....
        /*0188*/ 	.word	0xffffffff


	//   ....[16]....
        /*018c*/ 	.word	0xffffffff


	//   ....[17]....
        /*0190*/ 	.word	0xffffffff


	//   ....[18]....
        /*0194*/ 	.word	0xffffffff


	//   ....[19]....
        /*0198*/ 	.word	0xffffffff


	//   ....[20]....
        /*019c*/ 	.word	0xffffffff


	//   ....[21]....
        /*01a0*/ 	.word	0xffffffff


	//   ....[22]....
        /*01a4*/ 	.word	0xffffffff


	//   ....[23]....
        /*01a8*/ 	.word	0xffffffff


	//   ....[24]....
        /*01ac*/ 	.word	0xffffffff


	//   ....[25]....
        /*01b0*/ 	.word	0xffffffff


	//   ....[26]....
        /*01b4*/ 	.word	0xffffffff


	//   ....[27]....
        /*01b8*/ 	.word	0xffffffff


	//   ....[28]....
        /*01bc*/ 	.word	0xffffffff


	//   ....[29]....
        /*01c0*/ 	.word	0xffffffff


	//   ....[30]....
        /*01c4*/ 	.word	0xffffffff


	//   ....[31]....
        /*01c8*/ 	.word	0xffffffff


	//   ....[32]....
        /*01cc*/ 	.word	0xffffffff


	//   ....[33]....
        /*01d0*/ 	.word	0xffffffff


	//   ....[34]....
        /*01d4*/ 	.word	0xffffffff


	//   ....[35]....
        /*01d8*/ 	.word	0xffffffff


	//   ....[36]....
        /*01dc*/ 	.word	0xffffffff


	//   ....[37]....
        /*01e0*/ 	.word	0xffffffff


	//   ....[38]....
        /*01e4*/ 	.word	0xffffffff


	//   ....[39]....
        /*01e8*/ 	.word	0xffffffff


	//   ....[40]....
        /*01ec*/ 	.word	0xffffffff


	//   ....[41]....
        /*01f0*/ 	.word	0xffffffff


	//   ....[42]....
        /*01f4*/ 	.word	0xffffffff


	//   ....[43]....
        /*01f8*/ 	.word	0xffffffff


	//   ....[44]....
        /*01fc*/ 	.word	0xffffffff


	//   ....[45]....
        /*0200*/ 	.word	0xffffffff


	//   ....[46]....
        /*0204*/ 	.word	0xffffffff


	//   ....[47]....
        /*0208*/ 	.word	0xffffffff


	//   ....[48]....
        /*020c*/ 	.word	0xffffffff


	//   ....[49]....
        /*0210*/ 	.word	0xffffffff


	//   ....[50]....
        /*0214*/ 	.word	0xffffffff


	//   ....[51]....
        /*0218*/ 	.word	0xffffffff


	//   ....[52]....
        /*021c*/ 	.word	0xffffffff


	//   ....[53]....
        /*0220*/ 	.word	0xffffffff


	//   ....[54]....
        /*0224*/ 	.word	0xffffffff


	//   ....[55]....
        /*0228*/ 	.word	0xffffffff


	//   ....[56]....
        /*022c*/ 	.word	0xffffffff


	//   ....[57]....
        /*0230*/ 	.word	0xffffffff


	//   ....[58]....
        /*0234*/ 	.word	0xffffffff


	//   ....[59]....
        /*0238*/ 	.word	0xffffffff


	//   ....[60]....
        /*023c*/ 	.word	0xffffffff


	//   ....[61]....
        /*0240*/ 	.word	0xffffffff


	//   ....[62]....
        /*0244*/ 	.word	0xffffffff


	//   ....[63]....
        /*0248*/ 	.word	0xffffffff


	//   ....[64]....
        /*024c*/ 	.word	0xffffffff


	//   ....[65]....
        /*0250*/ 	.word	0xffffffff


	//   ....[66]....
        /*0254*/ 	.word	0xffffffff


	//   ....[67]....
        /*0258*/ 	.word	0xffffffff


	//   ....[68]....
        /*025c*/ 	.word	0xffffffff


	//   ....[69]....
        /*0260*/ 	.word	0xffffffff


	//   ....[70]....
        /*0264*/ 	.word	0xffffffff


	//   ....[71]....
        /*0268*/ 	.word	0xffffffff


	//   ....[72]....
        /*026c*/ 	.word	0xffffffff


	//   ....[73]....
        /*0270*/ 	.word	0xffffffff


	//   ....[74]....
        /*0274*/ 	.word	0xffffffff


	//   ....[75]....
        /*0278*/ 	.word	0xffffffff


	//   ....[76]....
        /*027c*/ 	.word	0xffffffff


	//   ....[77]....
        /*0280*/ 	.word	0xffffffff


	//   ....[78]....
        /*0284*/ 	.word	0xffffffff


	//   ....[79]....
        /*0288*/ 	.word	0xffffffff


	//   ....[80]....
        /*028c*/ 	.word	0xffffffff


	//   ....[81]....
        /*0290*/ 	.word	0xffffffff


	//   ....[82]....
        /*0294*/ 	.word	0xffffffff


	//   ....[83]....
        /*0298*/ 	.word	0xffffffff


	//   ....[84]....
        /*029c*/ 	.word	0xffffffff


	//   ....[85]....
        /*02a0*/ 	.word	0xffffffff


	//   ....[86]....
        /*02a4*/ 	.word	0xffffffff


	//   ....[87]....
        /*02a8*/ 	.word	0xffffffff


	//   ....[88]....
        /*02ac*/ 	.word	0xffffffff


	//   ....[89]....
        /*02b0*/ 	.word	0xffffffff


	//   ....[90]....
        /*02b4*/ 	.word	0xffffffff


	//   ....[91]....
        /*02b8*/ 	.word	0xffffffff


	//   ....[92]....
        /*02bc*/ 	.word	0xffffffff


	//   ....[93]....
        /*02c0*/ 	.word	0xffffffff


	//   ....[94]....
        /*02c4*/ 	.word	0xffffffff


	//   ....[95]....
        /*02c8*/ 	.word	0xffffffff


	//   ....[96]....
        /*02cc*/ 	.word	0xffffffff


	//   ....[97]....
        /*02d0*/ 	.word	0xffffffff


	//   ....[98]....
        /*02d4*/ 	.word	0xffffffff


	//   ....[99]....
        /*02d8*/ 	.word	0xffffffff


	//   ....[100]....
        /*02dc*/ 	.word	0xffffffff


	//   ....[101]....
        /*02e0*/ 	.word	0xffffffff


	//   ....[102]....
        /*02e4*/ 	.word	0xffffffff


	//   ....[103]....
        /*02e8*/ 	.word	0xffffffff


	//   ....[104]....
        /*02ec*/ 	.word	0xffffffff


	//   ....[105]....
        /*02f0*/ 	.word	0xffffffff


	//   ....[106]....
        /*02f4*/ 	.word	0xffffffff


	//   ....[107]....
        /*02f8*/ 	.word	0xffffffff


	//   ....[108]....
        /*02fc*/ 	.word	0xffffffff


	//   ....[109]....
        /*0300*/ 	.word	0xffffffff


	//   ....[110]....
        /*0304*/ 	.word	0xffffffff


	//   ....[111]....
        /*0308*/ 	.word	0xffffffff


	//   ....[112]....
        /*030c*/ 	.word	0xffffffff


	//   ....[113]....
        /*0310*/ 	.word	0xffffffff


	//   ....[114]....
        /*0314*/ 	.word	0xffffffff


	//   ....[115]....
        /*0318*/ 	.word	0xffffffff


	//   ....[116]....
        /*031c*/ 	.word	0xffffffff


	//   ....[117]....
        /*0320*/ 	.word	0xffffffff


	//   ....[118]....
        /*0324*/ 	.word	0xffffffff


	//   ....[119]....
        /*0328*/ 	.word	0xffffffff


	//   ....[120]....
        /*032c*/ 	.word	0xffffffff


	//   ....[121]....
        /*0330*/ 	.word	0xffffffff


	//   ....[122]....
        /*0334*/ 	.word	0xffffffff


	//   ....[123]....
        /*0338*/ 	.word	0xffffffff


	//   ....[124]....
        /*033c*/ 	.word	0xffffffff


	//   ....[125]....
        /*0340*/ 	.word	0xffffffff


	//   ....[126]....
        /*0344*/ 	.word	0xffffffff


	//   ....[127]....
        /*0348*/ 	.word	0xffffffff


	//   ....[128]....
        /*034c*/ 	.word	0xffffffff


	//   ....[129]....
        /*0350*/ 	.word	0xffffffff


	//   ....[130]....
        /*0354*/ 	.word	0xffffffff


	//   ....[131]....
        /*0358*/ 	.word	0xffffffff


	//   ....[132]....
        /*035c*/ 	.word	0xffffffff


	//   ....[133]....
        /*0360*/ 	.word	0xffffffff


	//   ....[134]....
        /*0364*/ 	.word	0xffffffff


	//   ....[135]....
        /*0368*/ 	.word	0xffffffff


	//   ....[136]....
        /*036c*/ 	.word	0xffffffff


	//   ....[137]....
        /*0370*/ 	.word	0xffffffff


	//   ....[138]....
        /*0374*/ 	.word	0xffffffff


	//   ....[139]....
        /*0378*/ 	.word	0xffffffff


	//   ....[140]....
        /*037c*/ 	.word	0xffffffff


	//   ....[141]....
        /*0380*/ 	.word	0xffffffff


	//   ....[142]....
        /*0384*/ 	.word	0xffffffff


	//   ....[143]....
        /*0388*/ 	.word	0xffffffff


	//   ....[144]....
        /*038c*/ 	.word	0xffffffff


	//   ....[145]....
        /*0390*/ 	.word	0xffffffff


	//   ....[146]....
        /*0394*/ 	.word	0xffffffff


	//   ....[147]....
        /*0398*/ 	.word	0xffffffff


	//   ....[148]....
        /*039c*/ 	.word	0xffffffff


	//   ....[149]....
        /*03a0*/ 	.word	0xffffffff


	//   ....[150]....
        /*03a4*/ 	.word	0xffffffff


	//   ....[151]....
        /*03a8*/ 	.word	0xffffffff


	//   ....[152]....
        /*03ac*/ 	.word	0xffffffff


	//   ....[153]....
        /*03b0*/ 	.word	0xffffffff


	//   ....[154]....
        /*03b4*/ 	.word	0xffffffff


	//   ....[155]....
        /*03b8*/ 	.word	0xffffffff


	//   ....[156]....
        /*03bc*/ 	.word	0xffffffff


	//   ....[157]....
        /*03c0*/ 	.word	0xffffffff


	//   ....[158]....
        /*03c4*/ 	.word	0xffffffff


	//   ....[159]....
        /*03c8*/ 	.word	0xffffffff


	//   ....[160]....
        /*03cc*/ 	.word	0xffffffff


	//   ....[161]....
        /*03d0*/ 	.word	0xffffffff


	//   ....[162]....
        /*03d4*/ 	.word	0xffffffff


	//   ....[163]....
        /*03d8*/ 	.word	0xffffffff


	//   ....[164]....
        /*03dc*/ 	.word	0xffffffff


	//   ....[165]....
        /*03e0*/ 	.word	0xffffffff


	//   ....[166]....
        /*03e4*/ 	.word	0xffffffff


	//   ....[167]....
        /*03e8*/ 	.word	0xffffffff


	//   ....[168]....
        /*03ec*/ 	.word	0xffffffff


	//   ....[169]....
        /*03f0*/ 	.word	0xffffffff


	//   ....[170]....
        /*03f4*/ 	.word	0xffffffff


	//   ....[171]....
        /*03f8*/ 	.word	0xffffffff


	//   ....[172]....
        /*03fc*/ 	.word	0xffffffff


	//   ....[173]....
        /*0400*/ 	.word	0xffffffff


	//   ....[174]....
        /*0404*/ 	.word	0xffffffff


	//   ....[175]....
        /*0408*/ 	.word	0xffffffff


	//   ....[176]....
        /*040c*/ 	.word	0xffffffff


	//   ....[177]....
        /*0410*/ 	.word	0xffffffff


	//   ....[178]....
        /*0414*/ 	.word	0xffffffff


	//   ....[179]....
        /*0418*/ 	.word	0xffffffff


	//   ....[180]....
        /*041c*/ 	.word	0xffffffff


	//   ....[181]....
        /*0420*/ 	.word	0xffffffff


	//   ....[182]....
        /*0424*/ 	.word	0xffffffff


	//   ....[183]....
        /*0428*/ 	.word	0xffffffff


	//   ....[184]....
        /*042c*/ 	.word	0xffffffff


	//   ....[185]....
        /*0430*/ 	.word	0xffffffff


	//   ....[186]....
        /*0434*/ 	.word	0xffffffff


	//   ....[187]....
        /*0438*/ 	.word	0xffffffff


	//   ....[188]....
        /*043c*/ 	.word	0xffffffff


	//   ....[189]....
        /*0440*/ 	.word	0xffffffff


	//   ....[190]....
        /*0444*/ 	.word	0xffffffff


	//   ....[191]....
        /*0448*/ 	.word	0xffffffff


	//   ....[192]....
        /*044c*/ 	.word	0xffffffff


	//   ....[193]....
        /*0450*/ 	.word	0xffffffff


	//   ....[194]....
        /*0454*/ 	.word	0xffffffff


	//   ....[195]....
        /*0458*/ 	.word	0xffffffff


	//   ....[196]....
        /*045c*/ 	.word	0xffffffff


	//   ....[197]....
        /*0460*/ 	.word	0xffffffff


	//   ....[198]....
        /*0464*/ 	.word	0xffffffff


	//   ....[199]....
        /*0468*/ 	.word	0xffffffff


	//   ....[200]....
        /*046c*/ 	.word	0xffffffff


	//   ....[201]....
        /*0470*/ 	.word	0xffffffff


	//   ....[202]....
        /*0474*/ 	.word	0xffffffff


	//   ....[203]....
        /*0478*/ 	.word	0xffffffff


	//   ....[204]....
        /*047c*/ 	.word	0xffffffff


	//   ....[205]....
        /*0480*/ 	.word	0xffffffff


	//   ....[206]....
        /*0484*/ 	.word	0xffffffff


	//   ....[207]....
        /*0488*/ 	.word	0xffffffff


	//   ....[208]....
        /*048c*/ 	.word	0xffffffff


	//   ....[209]....
        /*0490*/ 	.word	0xffffffff


	//   ....[210]....
        /*0494*/ 	.word	0xffffffff


	//   ....[211]....
        /*0498*/ 	.word	0xffffffff


	//   ....[212]....
        /*049c*/ 	.word	0xffffffff


	//   ....[213]....
        /*04a0*/ 	.word	0xffffffff


	//   ....[214]....
        /*04a4*/ 	.word	0xffffffff


	//   ....[215]....
        /*04a8*/ 	.word	0xffffffff


	//   ....[216]....
        /*04ac*/ 	.word	0xffffffff


	//   ....[217]....
        /*04b0*/ 	.word	0xffffffff


	//   ....[218]....
        /*04b4*/ 	.word	0xffffffff


	//   ....[219]....
        /*04b8*/ 	.word	0xffffffff


	//   ....[220]....
        /*04bc*/ 	.word	0xffffffff


	//   ....[221]....
        /*04c0*/ 	.word	0xffffffff


	//   ....[222]....
        /*04c4*/ 	.word	0xffffffff


	//   ....[223]....
        /*04c8*/ 	.word	0xffffffff


	//   ....[224]....
        /*04cc*/ 	.word	0xffffffff


	//   ....[225]....
        /*04d0*/ 	.word	0xffffffff


	//   ....[226]....
        /*04d4*/ 	.word	0xffffffff


	//   ....[227]....
        /*04d8*/ 	.word	0xffffffff


	//   ....[228]....
        /*04dc*/ 	.word	0xffffffff


	//   ....[229]....
        /*04e0*/ 	.word	0xffffffff


	//   ....[230]....
        /*04e4*/ 	.word	0xffffffff


	//   ....[231]....
        /*04e8*/ 	.word	0xffffffff


	//   ....[232]....
        /*04ec*/ 	.word	0xffffffff


	//   ....[233]....
        /*04f0*/ 	.word	0x0500000f


	//   ....[234]....
        /*04f4*/ 	.word	0x0500000f


	//   ....[235]....
        /*04f8*/ 	.word	0x0500000f


	//   ....[236]....
        /*04fc*/ 	.word	0x0500000f


	//   ....[237]....
        /*0500*/ 	.word	0x0500000f


	//   ....[238]....
        /*0504*/ 	.word	0x0500000f


	//   ....[239]....
        /*0508*/ 	.word	0x0500000f


	//   ....[240]....
        /*050c*/ 	.word	0x0500000f


	//   ....[241]....
        /*0510*/ 	.word	0x0500000f


	//   ....[242]....
        /*0514*/ 	.word	0x0500000f


	//   ....[243]....
        /*0518*/ 	.word	0x0500000f


	//   ....[244]....
        /*051c*/ 	.word	0x0500000f


	//   ....[245]....
        /*0520*/ 	.word	0x0500000f


	//   ....[246]....
        /*0524*/ 	.word	0x0500000f


	//   ....[247]....
        /*0528*/ 	.word	0x0500000f


	//   ....[248]....
        /*052c*/ 	.word	0x0500000f


	//   ....[249]....
        /*0530*/ 	.word	0x0500000f


	//   ....[250]....
        /*0534*/ 	.word	0x0500000f


	//   ....[251]....
        /*0538*/ 	.word	0x0500000f


	//   ....[252]....
        /*053c*/ 	.word	0x0500000f


	//   ....[253]....
        /*0540*/ 	.word	0x0500000f


	//   ....[254]....
        /*0544*/ 	.word	0x0500000f


	//   ....[255]....
        /*0548*/ 	.word	0x0500000f


	//   ....[0]....
        /*054c*/ 	.word	0x0500000f


	//   ....[1]....
        /*0550*/ 	.word	0x0500000f


	//   ....[2]....
        /*0554*/ 	.word	0x0500000f


	//   ....[3]....
        /*0558*/ 	.word	0x0500000f


	//   ....[4]....
        /*055c*/ 	.word	0x0500000f


	//   ....[5]....
        /*0560*/ 	.word	0x0500000f


	//   ....[6]....
        /*0564*/ 	.word	0x0500000f


	//   ....[7]....
        /*0568*/ 	.word	0x0500000f


	//   ....[8]....
        /*056c*/ 	.word	0x0500000f


	//   ....[9]....
        /*0570*/ 	.word	0x0500000f


	//   ....[10]....
        /*0574*/ 	.word	0x0500000f


	//   ....[11]....
        /*0578*/ 	.word	0x0500000f


	//   ....[12]....
        /*057c*/ 	.word	0x0500000f


	//   ....[13]....
        /*0580*/ 	.word	0x0500000f


	//   ....[14]....
        /*0584*/ 	.word	0x0500000f


	//   ....[15]....
        /*0588*/ 	.word	0x0500000f


	//   ....[16]....
        /*058c*/ 	.word	0x0500000f


	//   ....[17]....
        /*0590*/ 	.word	0x0500000f


	//   ....[18]....
        /*0594*/ 	.word	0x0500000f


	//   ....[19]....
        /*0598*/ 	.word	0x0500000f


	//   ....[20]....
        /*059c*/ 	.word	0x0500000f


	//   ....[21]....
        /*05a0*/ 	.word	0x0500000f


	//   ....[22]....
        /*05a4*/ 	.word	0x0500000f


	//   ....[23]....
        /*05a8*/ 	.word	0x0500000f


	//   ....[24]....
        /*05ac*/ 	.word	0x0500000f


	//   ....[25]....
        /*05b0*/ 	.word	0x0500000f


	//   ....[26]....
        /*05b4*/ 	.word	0x0500000f


	//   ....[27]....
        /*05b8*/ 	.word	0x0500000f


	//   ....[28]....
        /*05bc*/ 	.word	0x0500000f


	//   ....[29]....
        /*05c0*/ 	.word	0x0500000f


	//   ....[30]....
        /*05c4*/ 	.word	0x0500000f


	//   ....[31]....
        /*05c8*/ 	.word	0x0500000f


	//   ....[32]....
        /*05cc*/ 	.word	0x0500000f


	//   ....[33]....
        /*05d0*/ 	.word	0x0500000f


	//   ....[34]....
        /*05d4*/ 	.word	0x0500000f


	//   ....[35]....
        /*05d8*/ 	.word	0x0500000f


	//   ....[36]....
        /*05dc*/ 	.word	0x0500000f


	//   ....[37]....
        /*05e0*/ 	.word	0x0500000f


	//   ....[38]....
        /*05e4*/ 	.word	0x0500000f


	//   ....[39]....
        /*05e8*/ 	.word	0x0500000f


	//   ....[40]....
        /*05ec*/ 	.word	0x0500000f


	//   ....[41]....
        /*05f0*/ 	.word	0x0500000f


	//   ....[42]....
        /*05f4*/ 	.word	0x0500000f


	//   ....[43]....
        /*05f8*/ 	.word	0x0500000f


	//   ....[44]....
        /*05fc*/ 	.word	0x0500000f


	//   ....[45]....
        /*0600*/ 	.word	0x0500000f


	//   ....[46]....
        /*0604*/ 	.word	0x0500000f


	//   ....[47]....
        /*0608*/ 	.word	0x0500000f


	//   ....[48]....
        /*060c*/ 	.word	0x0500000f


	//   ....[49]....
        /*0610*/ 	.word	0x0500000f


	//   ....[50]....
        /*0614*/ 	.word	0x0500000f


	//   ....[51]....
        /*0618*/ 	.word	0x0500000f


	//   ....[52]....
        /*061c*/ 	.word	0x0500000f


	//   ....[53]....
        /*0620*/ 	.word	0x0500000f


	//   ....[54]....
        /*0624*/ 	.word	0x0500000f


	//   ....[55]....
        /*0628*/ 	.word	0x0500000f


	//   ....[56]....
        /*062c*/ 	.word	0x0500000f


	//   ....[57]....
        /*0630*/ 	.word	0x0500000f


	//   ....[58]....
        /*0634*/ 	.word	0x0500000f


	//   ....[59]....
        /*0638*/ 	.word	0x0500000f


	//   ....[60]....
        /*063c*/ 	.word	0x0500000f


	//   ....[61]....
        /*0640*/ 	.word	0x0500000f


	//   ....[62]....
        /*0644*/ 	.word	0x0500000f


	//   ....[63]....
        /*0648*/ 	.word	0x0500000f


	//   ....[64]....
        /*064c*/ 	.word	0x0500000f


	//   ....[65]....
        /*0650*/ 	.word	0x0500000f


	//   ....[66]....
        /*0654*/ 	.word	0x0500000f


	//   ....[67]....
        /*0658*/ 	.word	0x0500000f


	//   ....[68]....
        /*065c*/ 	.word	0x0500000f


	//   ....[69]....
        /*0660*/ 	.word	0x0500000f


	//   ....[70]....
        /*0664*/ 	.word	0x0500000f


	//   ....[71]....
        /*0668*/ 	.word	0x0500000f


	//   ....[72]....
        /*066c*/ 	.word	0x0500000f


	//   ....[73]....
        /*0670*/ 	.word	0x0500000f


	//   ....[74]....
        /*0674*/ 	.word	0x0500000f


	//   ....[75]....
        /*0678*/ 	.word	0x0500000f


	//   ....[76]....
        /*067c*/ 	.word	0x0500000f


	//   ....[77]....
        /*0680*/ 	.word	0x0500000f


	//   ....[78]....
        /*0684*/ 	.word	0x0500000f


	//   ....[79]....
        /*0688*/ 	.word	0x0500000f


	//   ....[80]....
        /*068c*/ 	.word	0x0500000f


	//   ....[81]....
        /*0690*/ 	.word	0x0500000f


	//   ....[82]....
        /*0694*/ 	.word	0x0500000f


	//   ....[83]....
        /*0698*/ 	.word	0x0500000f


	//   ....[84]....
        /*069c*/ 	.word	0x0500000f


	//   ....[85]....
        /*06a0*/ 	.word	0x0500000f


	//   ....[86]....
        /*06a4*/ 	.word	0x0500000f


	//   ....[87]....
        /*06a8*/ 	.word	0x0500000f


	//   ....[88]....
        /*06ac*/ 	.word	0x0500000f


	//   ....[89]....
        /*06b0*/ 	.word	0x0500000f


	//   ....[90]....
        /*06b4*/ 	.word	0x0500000f


	//   ....[91]....
        /*06b8*/ 	.word	0x0500000f


	//   ....[92]....
        /*06bc*/ 	.word	0x0500000f


	//   ....[93]....
        /*06c0*/ 	.word	0x0500000f


	//   ....[94]....
        /*06c4*/ 	.word	0x0500000f


	//   ....[95]....
        /*06c8*/ 	.word	0x0500000f


	//   ....[96]....
        /*06cc*/ 	.word	0x0500000f


	//   ....[97]....
        /*06d0*/ 	.word	0x0500000f


	//   ....[98]....
        /*06d4*/ 	.word	0x0500000f


	//   ....[99]....
        /*06d8*/ 	.word	0x0500000f


	//   ....[100]....
        /*06dc*/ 	.word	0x0500000f


	//   ....[101]....
        /*06e0*/ 	.word	0x0500000f


	//   ....[102]....
        /*06e4*/ 	.word	0x0500000f


	//   ....[103]....
        /*06e8*/ 	.word	0x0500000f


	//   ....[104]....
        /*06ec*/ 	.word	0x0500000f


	//   ....[105]....
        /*06f0*/ 	.word	0x0500000f


	//   ....[106]....
        /*06f4*/ 	.word	0x0500000f


	//   ....[107]....
        /*06f8*/ 	.word	0x0500000f


	//   ....[108]....
        /*06fc*/ 	.word	0x0500000f


	//   ....[109]....
        /*0700*/ 	.word	0x0500000f


	//   ....[110]....
        /*0704*/ 	.word	0x0500000f


	//   ....[111]....
        /*0708*/ 	.word	0x0500000f


	//   ....[112]....
        /*070c*/ 	.word	0x0500000f


	//   ....[113]....
        /*0710*/ 	.word	0x0500000f


	//   ....[114]....
        /*0714*/ 	.word	0x0500000f


	//   ....[115]....
        /*0718*/ 	.word	0x0500000f


	//   ....[116]....
        /*071c*/ 	.word	0x0500000f


	//   ....[117]....
        /*0720*/ 	.word	0x0500000f


	//   ....[118]....
        /*0724*/ 	.word	0x0500000f


	//   ....[119]....
        /*0728*/ 	.word	0x0500000f


	//   ....[120]....
        /*072c*/ 	.word	0x0500000f


	//   ....[121]....
        /*0730*/ 	.word	0x0500000f


	//   ....[122]....
        /*0734*/ 	.word	0x0500000f


	//   ....[123]....
        /*0738*/ 	.word	0x0500000f


	//   ....[124]....
        /*073c*/ 	.word	0x0500000f


	//   ....[125]....
        /*0740*/ 	.word	0x0500000f


	//   ....[126]....
        /*0744*/ 	.word	0x0500000f


	//   ....[127]....
        /*0748*/ 	.word	0x0500000f


	//   ....[128]....
        /*074c*/ 	.word	0x0500000f


	//   ....[129]....
        /*0750*/ 	.word	0x0500000f


	//   ....[130]....
        /*0754*/ 	.word	0x0500000f


	//   ....[131]....
        /*0758*/ 	.word	0x0500000f


	//   ....[132]....
        /*075c*/ 	.word	0x0500000f


	//   ....[133]....
        /*0760*/ 	.word	0x0500000f


	//   ....[134]....
        /*0764*/ 	.word	0x0500000f


	//   ....[135]....
        /*0768*/ 	.word	0x0500000f


	//   ....[136]....
        /*076c*/ 	.word	0x0500000f


	//   ....[137]....
        /*0770*/ 	.word	0x0500000f


	//   ....[138]....
        /*0774*/ 	.word	0x0500000f


	//   ....[139]....
        /*0778*/ 	.word	0x0500000f


	//   ....[140]....
        /*077c*/ 	.word	0x0500000f


	//   ....[141]....
        /*0780*/ 	.word	0x0500000f


	//----- nvinfo : EIATTR_COOP_GROUP_INSTR_OFFSETS
	.align		4
.L_993:
        /*0784*/ 	.byte	0x04, 0x28
        /*0786*/ 	.short	(.L_995 - .L_994)


	//   ....[0]....
.L_994:
        /*0788*/ 	.word	0x00000070


	//   ....[1]....
        /*078c*/ 	.word	0x00000140


	//   ....[2]....
        /*0790*/ 	.word	0x00000190


	//   ....[3]....
        /*0794*/ 	.word	0x000003c0


	//   ....[4]....
        /*0798*/ 	.word	0x00000520


	//   ....[5]....
        /*079c*/ 	.word	0x00000640


	//   ....[6]....
        /*07a0*/ 	.word	0x000007a0


	//   ....[7]....
        /*07a4*/ 	.word	0x00003330


	//   ....[8]....
        /*07a8*/ 	.word	0x00003340


	//   ....[9]....
        /*07ac*/ 	.word	0x000039f0


	//   ....[10]....
        /*07b0*/ 	.word	0x00003a00


	//   ....[11]....
        /*07b4*/ 	.word	0x000040b0


	//   ....[12]....
        /*07b8*/ 	.word	0x000040c0


	//   ....[13]....
        /*07bc*/ 	.word	0x00004760


	//   ....[14]....
        /*07c0*/ 	.word	0x00004770


	//   ....[15]....
        /*07c4*/ 	.word	0x00005740


	//   ....[16]....
        /*07c8*/ 	.word	0x00005750


	//   ....[17]....
        /*07cc*/ 	.word	0x00005ee0


	//   ....[18]....
        /*07d0*/ 	.word	0x00005ef0


	//   ....[19]....
        /*07d4*/ 	.word	0x00006690


	//   ....[20]....
        /*07d8*/ 	.word	0x000066a0


	//   ....[21]....
        /*07dc*/ 	.word	0x00006e40


	//   ....[22]....
        /*07e0*/ 	.word	0x00006e50


	//   ....[23]....
        /*07e4*/ 	.word	0x00007800


	//   ....[24]....
        /*07e8*/ 	.word	0x00007810


	//   ....[25]....
        /*07ec*/ 	.word	0x00007920


	//   ....[26]....
        /*07f0*/ 	.word	0x00007930


	//   ....[27]....
        /*07f4*/ 	.word	0x00007a50


	//   ....[28]....
        /*07f8*/ 	.word	0x00007a60


	//   ....[29]....
        /*07fc*/ 	.word	0x00007b80


	//   ....[30]....
        /*0800*/ 	.word	0x00007b90


	//   ....[31]....
        /*0804*/ 	.word	0x00007f30


	//   ....[32]....
        /*0808*/ 	.word	0x00007f50


	//   ....[33]....
        /*080c*/ 	.word	0x00008030


	//   ....[34]....
        /*0810*/ 	.word	0x00008050


	//   ....[35]....
        /*0814*/ 	.word	0x00008130


	//   ....[36]....
        /*0818*/ 	.word	0x00008150


	//   ....[37]....
        /*081c*/ 	.word	0x00008230


	//   ....[38]....
        /*0820*/ 	.word	0x00008250


	//   ....[39]....
        /*0824*/ 	.word	0x00008b90


	//   ....[40]....
        /*0828*/ 	.word	0x00009270


	//   ....[41]....
        /*082c*/ 	.word	0x00009280


	//   ....[42]....
        /*0830*/ 	.word	0x00009290


	//   ....[43]....
        /*0834*/ 	.word	0x000092a0


	//   ....[44]....
        /*0838*/ 	.word	0x000095e0


	//   ....[45]....
        /*083c*/ 	.word	0x000095f0


	//   ....[46]....
        /*0840*/ 	.word	0x00009600


	//   ....[47]....
        /*0844*/ 	.word	0x00009610


	//   ....[48]....
        /*0848*/ 	.word	0x00009910


	//   ....[49]....
        /*084c*/ 	.word	0x00009920


	//   ....[50]....
        /*0850*/ 	.word	0x00009930


	//   ....[51]....
        /*0854*/ 	.word	0x00009940


	//   ....[52]....
        /*0858*/ 	.word	0x00009c40


	//   ....[53]....
        /*085c*/ 	.word	0x00009c50


	//   ....[54]....
        /*0860*/ 	.word	0x00009c60


	//   ....[55]....
        /*0864*/ 	.word	0x00009c70


	//   ....[56]....
        /*0868*/ 	.word	0x0000b940


	//   ....[57]....
        /*086c*/ 	.word	0x0000b960


	//   ....[58]....
        /*0870*/ 	.word	0x0000b970


	//   ....[59]....
        /*0874*/ 	.word	0x0000b980


	//   ....[60]....
        /*0878*/ 	.word	0x0000ba90


	//   ....[61]....
        /*087c*/ 	.word	0x0000bab0


	//   ....[62]....
        /*0880*/ 	.word	0x0000bb60


	//   ....[63]....
        /*0884*/ 	.word	0x0000bb90


	//   ....[64]....
        /*0888*/ 	.word	0x0000be70


	//   ....[65]....
        /*088c*/ 	.word	0x0000be90


	//   ....[66]....
        /*0890*/ 	.word	0x0000beb0


	//   ....[67]....
        /*0894*/ 	.word	0x0000bec0


	//   ....[68]....
        /*0898*/ 	.word	0x0000bfe0


	//   ....[69]....
        /*089c*/ 	.word	0x0000c020


	//   ....[70]....
        /*08a0*/ 	.word	0x0000c050


	//   ....[71]....
        /*08a4*/ 	.word	0x0000c090


	//   ....[72]....
        /*08a8*/ 	.word	0x0000e750


	//   ....[73]....
        /*08ac*/ 	.word	0x0000f7a0


	//   ....[74]....
        /*08b0*/ 	.word	0x0000fef0


	//   ....[75]....
        /*08b4*/ 	.word	0x0000ff90


	//   ....[76]....
        /*08b8*/ 	.word	0x00010860


	//   ....[77]....
        /*08bc*/ 	.word	0x000108c0


	//   ....[78]....
        /*08c0*/ 	.word	0x000124b0


	//   ....[79]....
        /*08c4*/ 	.word	0x00012d10


	//   ....[80]....
        /*08c8*/ 	.word	0x000138d0


	//   ....[81]....
        /*08cc*/ 	.word	0x000139d0


	//   ....[82]....
        /*08d0*/ 	.word	0x00014220


	//   ....[83]....
        /*08d4*/ 	.word	0x00014290


	//   ....[84]....
        /*08d8*/ 	.word	0x00016c10


	//   ....[85]....
        /*08dc*/ 	.word	0x00016c30


	//   ....[86]....
        /*08e0*/ 	.word	0x00016c50


	//   ....[87]....
        /*08e4*/ 	.word	0x00016c70


	//   ....[88]....
        /*08e8*/ 	.word	0x00018d30


	//   ....[89]....
        /*08ec*/ 	.word	0x00019590


	//   ....[90]....
        /*08f0*/ 	.word	0x0001a150


	//   ....[91]....
        /*08f4*/ 	.word	0x0001a250


	//   ....[92]....
        /*08f8*/ 	.word	0x0001aa80


	//   ....[93]....
        /*08fc*/ 	.word	0x0001aae0


	//   ....[94]....
        /*0900*/ 	.word	0x0001bcf0


	//   ....[95]....
        /*0904*/ 	.word	0x0001bd20


	//   ....[96]....
        /*0908*/ 	.word	0x0001c040


	//   ....[97]....
        /*090c*/ 	.word	0x0001c060


	//   ....[98]....
        /*0910*/ 	.word	0x0001d110


	//   ....[99]....
        /*0914*/ 	.word	0x0001d150


	//   ....[100]....
        /*0918*/ 	.word	0x0001d190


	//   ....[101]....
        /*091c*/ 	.word	0x0001d1c0


	//   ....[102]....
        /*0920*/ 	.word	0x0001d780


	//   ....[103]....
        /*0924*/ 	.word	0x0001d7b0


	//   ....[104]....
        /*0928*/ 	.word	0x0001d870


	//   ....[105]....
        /*092c*/ 	.word	0x0001d890


	//   ....[106]....
        /*0930*/ 	.word	0x0001d950


	//   ....[107]....
        /*0934*/ 	.word	0x0001d970


	//   ....[108]....
        /*0938*/ 	.word	0x0001da40


	//   ....[109]....
        /*093c*/ 	.word	0x0001da60


	//   ....[110]....
        /*0940*/ 	.word	0x0001e230


	//   ....[111]....
        /*0944*/ 	.word	0x0001e240


	//   ....[112]....
        /*0948*/ 	.word	0x0001e350


	//   ....[113]....
        /*094c*/ 	.word	0x0001e360


	//   ....[114]....
        /*0950*/ 	.word	0x0001e470


	//   ....[115]....
        /*0954*/ 	.word	0x0001e480


	//   ....[116]....
        /*0958*/ 	.word	0x0001e590


	//   ....[117]....
        /*095c*/ 	.word	0x0001e5a0


	//   ....[118]....
        /*0960*/ 	.word	0x0001e710


	//   ....[119]....
        /*0964*/ 	.word	0x0001e8c0


	//   ....[120]....
        /*0968*/ 	.word	0x0001e8f0


	//   ....[121]....
        /*096c*/ 	.word	0x0001e920


	//   ....[122]....
        /*0970*/ 	.word	0x0001e950


	//   ....[123]....
        /*0974*/ 	.word	0x0001e980


	//   ....[124]....
        /*0978*/ 	.word	0x0001e9b0


	//   ....[125]....
        /*097c*/ 	.word	0x0001eb20


	//   ....[126]....
        /*0980*/ 	.word	0x0001eb50


	//   ....[127]....
        /*0984*/ 	.word	0x0001eb80


	//   ....[128]....
        /*0988*/ 	.word	0x0001ebb0


	//   ....[129]....
        /*098c*/ 	.word	0x0001ebe0


	//   ....[130]....
        /*0990*/ 	.word	0x0001ec10


	//   ....[131]....
        /*0994*/ 	.word	0x0001eca0


	//   ....[132]....
        /*0998*/ 	.word	0x0001ed00


	//   ....[133]....
        /*099c*/ 	.word	0x0001ed90


	//   ....[134]....
        /*09a0*/ 	.word	0x0001fe10


	//   ....[135]....
        /*09a4*/ 	.word	0x00021e10


	//   ....[136]....
        /*09a8*/ 	.word	0x00021e30


	//   ....[137]....
        /*09ac*/ 	.word	0x00021ed0


	//   ....[138]....
        /*09b0*/ 	.word	0x00021ef0


	//   ....[139]....
        /*09b4*/ 	.word	0x00021f80


	//   ....[140]....
        /*09b8*/ 	.word	0x00021fa0


	//   ....[141]....
        /*09bc*/ 	.word	0x00022030


	//   ....[142]....
        /*09c0*/ 	.word	0x00022050


	//   ....[143]....
        /*09c4*/ 	.word	0x000220e0


	//   ....[144]....
        /*09c8*/ 	.word	0x00022100


	//   ....[145]....
        /*09cc*/ 	.word	0x00022190


	//   ....[146]....
        /*09d0*/ 	.word	0x000221b0


	//   ....[147]....
        /*09d4*/ 	.word	0x00022240


	//   ....[148]....
        /*09d8*/ 	.word	0x00022260


	//   ....[149]....
        /*09dc*/ 	.word	0x00022270


	//   ....[150]....
        /*09e0*/ 	.word	0x000222f0


	//   ....[151]....
        /*09e4*/ 	.word	0x00022a70


	//   ....[152]....
        /*09e8*/ 	.word	0x00022aa0


	//   ....[153]....
        /*09ec*/ 	.word	0x00022ad0


	//   ....[154]....
        /*09f0*/ 	.word	0x00022b40


	//   ....[155]....
        /*09f4*/ 	.word	0x00022b60


	//   ....[156]....
        /*09f8*/ 	.word	0x00022be0


	//   ....[157]....
        /*09fc*/ 	.word	0x00022c00


	//   ....[158]....
        /*0a00*/ 	.word	0x00022c80


	//   ....[159]....
        /*0a04*/ 	.word	0x00022ca0


	//   ....[160]....
        /*0a08*/ 	.word	0x00022d20


	//   ....[161]....
        /*0a0c*/ 	.word	0x00022d40


	//   ....[162]....
        /*0a10*/ 	.word	0x00022dc0


	//   ....[163]....
        /*0a14*/ 	.word	0x00022de0


	//   ....[164]....
        /*0a18*/ 	.word	0x00022e60


	//   ....[165]....
        /*0a1c*/ 	.word	0x00022e70


	//   ....[166]....
        /*0a20*/ 	.word	0x00022e80


	//   ....[167]....
        /*0a24*/ 	.word	0x00023630


	//   ....[168]....
        /*0a28*/ 	.word	0x00023660


	//   ....[169]....
        /*0a2c*/ 	.word	0x000236c0


	//   ....[170]....
        /*0a30*/ 	.word	0x000236d0


	//   ....[171]....
        /*0a34*/ 	.word	0x00023720


	//   ....[172]....
        /*0a38*/ 	.word	0x00023730


	//   ....[173]....
        /*0a3c*/ 	.word	0x00023780


	//   ....[174]....
        /*0a40*/ 	.word	0x00023790


	//   ....[175]....
        /*0a44*/ 	.word	0x000237e0


	//   ....[176]....
        /*0a48*/ 	.word	0x000237f0


	//   ....[177]....
        /*0a4c*/ 	.word	0x00023840


	//   ....[178]....
        /*0a50*/ 	.word	0x00023850


	//   ....[179]....
        /*0a54*/ 	.word	0x000238a0


	//   ....[180]....
        /*0a58*/ 	.word	0x000238b0


	//   ....[181]....
        /*0a5c*/ 	.word	0x000238c0


	//   ....[182]....
        /*0a60*/ 	.word	0x00023910


	//   ....[183]....
        /*0a64*/ 	.word	0x00023b70


	//   ....[184]....
        /*0a68*/ 	.word	0x00023b90


	//   ....[185]....
        /*0a6c*/ 	.word	0x00023c10


	//   ....[186]....
        /*0a70*/ 	.word	0x00023c20


	//   ....[187]....
        /*0a74*/ 	.word	0x00023c90


	//   ....[188]....
        /*0a78*/ 	.word	0x00023ca0


	//   ....[189]....
        /*0a7c*/ 	.word	0x00023d10


	//   ....[190]....
        /*0a80*/ 	.word	0x00023d20


	//   ....[191]....
        /*0a84*/ 	.word	0x00023d90


	//   ....[192]....
        /*0a88*/ 	.word	0x00023da0


	//   ....[193]....
        /*0a8c*/ 	.word	0x00023e10


	//   ....[194]....
        /*0a90*/ 	.word	0x00023e20


	//   ....[195]....
        /*0a94*/ 	.word	0x00023e90


	//   ....[196]....
        /*0a98*/ 	.word	0x00023ea0


	//   ....[197]....
        /*0a9c*/ 	.word	0x00023eb0


	//   ....[198]....
        /*0aa0*/ 	.word	0x00023f20


	//   ....[199]....
        /*0aa4*/ 	.word	0x00024480


	//   ....[200]....
        /*0aa8*/ 	.word	0x000244c0


	//   ....[201]....
        /*0aac*/ 	.word	0x00024500


	//   ....[202]....
        /*0ab0*/ 	.word	0x00024520


	//   ....[203]....
        /*0ab4*/ 	.word	0x00024530


	//   ....[204]....
        /*0ab8*/ 	.word	0x00024550


	//   ....[205]....
        /*0abc*/ 	.word	0x000245c0


	//   ....[206]....
        /*0ac0*/ 	.word	0x000245e0


	//   ....[207]....
        /*0ac4*/ 	.word	0x00024640


	//   ....[208]....
        /*0ac8*/ 	.word	0x00024660


	//   ....[209]....
        /*0acc*/ 	.word	0x000246c0


	//   ....[210]....
        /*0ad0*/ 	.word	0x000246e0


	//   ....[211]....
        /*0ad4*/ 	.word	0x00024740


	//   ....[212]....
        /*0ad8*/ 	.word	0x00024760


	//   ....[213]....
        /*0adc*/ 	.word	0x000247b0


	//   ....[214]....
        /*0ae0*/ 	.word	0x000247d0


	//   ....[215]....
        /*0ae4*/ 	.word	0x00024bd0


	//   ....[216]....
        /*0ae8*/ 	.word	0x00024c00


	//   ....[217]....
        /*0aec*/ 	.word	0x00024c30


	//   ....[218]....
        /*0af0*/ 	.word	0x00024c60


	//   ....[219]....
        /*0af4*/ 	.word	0x00024c90


	//   ....[220]....
        /*0af8*/ 	.word	0x00024cc0


	//   ....[221]....
        /*0afc*/ 	.word	0x00024cf0


	//   ....[222]....
        /*0b00*/ 	.word	0x00024d20


	//   ....[223]....
        /*0b04*/ 	.word	0x00024ea0


	//   ....[224]....
        /*0b08*/ 	.word	0x00024ed0


	//   ....[225]....
        /*0b0c*/ 	.word	0x00024f00


	//   ....[226]....
        /*0b10*/ 	.word	0x00024f30


	//   ....[227]....
        /*0b14*/ 	.word	0x00024f60


	//   ....[228]....
        /*0b18*/ 	.word	0x00024f90


	//   ....[229]....
        /*0b1c*/ 	.word	0x00025050


	//   ....[230]....
        /*0b20*/ 	.word	0x00025070


	//   ....[231]....
        /*0b24*/ 	.word	0x000250e0


	//   ....[232]....
        /*0b28*/ 	.word	0x00025780


	//   ....[233]....
        /*0b2c*/ 	.word	0x00025aa0


	//   ....[234]....
        /*0b30*/ 	.word	0x00025b30


	//   ....[235]....
        /*0b34*/ 	.word	0x00025bd0


	//   ....[236]....
        /*0b38*/ 	.word	0x00025c60


	//   ....[237]....
        /*0b3c*/ 	.word	0x00025d00


	//   ....[238]....
        /*0b40*/ 	.word	0x00025d90


	//   ....[239]....
        /*0b44*/ 	.word	0x00025e30


	//   ....[240]....
        /*0b48*/ 	.word	0x00025ec0


	//   ....[241]....
        /*0b4c*/ 	.word	0x00025fb0


	//   ....[242]....
        /*0b50*/ 	.word	0x00026040


	//   ....[243]....
        /*0b54*/ 	.word	0x000260e0


	//   ....[244]....
        /*0b58*/ 	.word	0x00026170


	//   ....[245]....
        /*0b5c*/ 	.word	0x00026210


	//   ....[246]....
        /*0b60*/ 	.word	0x000262a0


	//   ....[247]....
        /*0b64*/ 	.word	0x00026330


	//   ....[248]....
        /*0b68*/ 	.word	0x000263c0


	//   ....[249]....
        /*0b6c*/ 	.word	0x000264b0


	//   ....[250]....
        /*0b70*/ 	.word	0x00026540


	//   ....[251]....
        /*0b74*/ 	.word	0x000265d0


	//   ....[252]....
        /*0b78*/ 	.word	0x00026660


	//   ....[253]....
        /*0b7c*/ 	.word	0x000266f0


	//   ....[254]....
        /*0b80*/ 	.word	0x00026780


	//   ....[255]....
        /*0b84*/ 	.word	0x00026810


	//   ....[0]....
        /*0b88*/ 	.word	0x000268a0


	//   ....[1]....
        /*0b8c*/ 	.word	0x00026980


	//   ....[2]....
        /*0b90*/ 	.word	0x00026a30


	//   ....[3]....
        /*0b94*/ 	.word	0x00026ac0


	//   ....[4]....
        /*0b98*/ 	.word	0x00026b10


	//   ....[5]....
        /*0b9c*/ 	.word	0x00026b60


	//   ....[6]....
        /*0ba0*/ 	.word	0x00026bf0


	//   ....[7]....
        /*0ba4*/ 	.word	0x00026c80


	//   ....[8]....
        /*0ba8*/ 	.word	0x00026cd0


	//   ....[9]....
        /*0bac*/ 	.word	0x00026d20


	//   ....[10]....
        /*0bb0*/ 	.word	0x00026db0


	//   ....[11]....
        /*0bb4*/ 	.word	0x00026e40


	//   ....[12]....
        /*0bb8*/ 	.word	0x00026e90


	//   ....[13]....
        /*0bbc*/ 	.word	0x00026ee0


	//   ....[14]....
        /*0bc0*/ 	.word	0x00026f70


	//   ....[15]....
        /*0bc4*/ 	.word	0x00027000


	//   ....[16]....
        /*0bc8*/ 	.word	0x00027050


	//   ....[17]....
        /*0bcc*/ 	.word	0x000270a0


	//   ....[18]....
        /*0bd0*/ 	.word	0x00027190


	//   ....[19]....
        /*0bd4*/ 	.word	0x00027240


	//   ....[20]....
        /*0bd8*/ 	.word	0x000272c0


	//   ....[21]....
        /*0bdc*/ 	.word	0x00027360


	//   ....[22]....
        /*0be0*/ 	.word	0x000273f0


	//   ....[23]....
        /*0be4*/ 	.word	0x000274b0


	//   ....[24]....
        /*0be8*/ 	.word	0x00027530


	//   ....[25]....
        /*0bec*/ 	.word	0x00027580


	//   ....[26]....
        /*0bf0*/ 	.word	0x00027720


	//   ....[27]....
        /*0bf4*/ 	.word	0x000277d0


	//   ....[28]....
        /*0bf8*/ 	.word	0x00027840


	//   ....[29]....
        /*0bfc*/ 	.word	0x000278e0


	//   ....[30]....
        /*0c00*/ 	.word	0x00027980


	//   ....[31]....
        /*0c04*/ 	.word	0x00027a60


	//   ....[32]....
        /*0c08*/ 	.word	0x00027ab0


	//   ....[33]....
        /*0c0c*/ 	.word	0x00027b20


	//   ....[34]....
        /*0c10*/ 	.word	0x00027f60


	//   ....[35]....
        /*0c14*/ 	.word	0x00027fb0


	//   ....[36]....
        /*0c18*/ 	.word	0x00028040


	//   ....[37]....
        /*0c1c*/ 	.word	0x000280d0


	//   ....[38]....
        /*0c20*/ 	.word	0x00028160


	//   ....[39]....
        /*0c24*/ 	.word	0x000281f0


	//   ....[40]....
        /*0c28*/ 	.word	0x00028280


	//   ....[41]....
        /*0c2c*/ 	.word	0x00028310


	//   ....[42]....
        /*0c30*/ 	.word	0x000283d0


	//   ....[43]....
        /*0c34*/ 	.word	0x000286b0


	//   ....[44]....
        /*0c38*/ 	.word	0x000287a0


	//   ....[45]....
        /*0c3c*/ 	.word	0x00028840


	//   ....[46]....
        /*0c40*/ 	.word	0x000288a0


	//   ....[47]....
        /*0c44*/ 	.word	0x000289a0


	//   ....[48]....
        /*0c48*/ 	.word	0x00028a10


	//   ....[49]....
        /*0c4c*/ 	.word	0x00028b10


	//   ....[50]....
        /*0c50*/ 	.word	0x00028b80


	//   ....[51]....
        /*0c54*/ 	.word	0x00028c80


	//   ....[52]....
        /*0c58*/ 	.word	0x00028cf0


	//   ....[53]....
        /*0c5c*/ 	.word	0x00028df0


	//   ....[54]....
        /*0c60*/ 	.word	0x00028e60


	//   ....[55]....
        /*0c64*/ 	.word	0x00028f60


	//   ....[56]....
        /*0c68*/ 	.word	0x00028fd0


	//   ....[57]....
        /*0c6c*/ 	.word	0x000290d0


	//   ....[58]....
        /*0c70*/ 	.word	0x00029140


	//   ....[59]....
        /*0c74*/ 	.word	0x000291e0


	//   ....[60]....
        /*0c78*/ 	.word	0x000292f0


	//   ....[61]....
        /*0c7c*/ 	.word	0x00029350


	//   ....[62]....
        /*0c80*/ 	.word	0x000293b0


	//   ....[63]....
        /*0c84*/ 	.word	0x00029490


	//   ....[64]....
        /*0c88*/ 	.word	0x000294f0


	//   ....[65]....
        /*0c8c*/ 	.word	0x000295e0


	//   ....[66]....
        /*0c90*/ 	.word	0x00029640


	//   ....[67]....
        /*0c94*/ 	.word	0x00029730


	//   ....[68]....
        /*0c98*/ 	.word	0x00029790


	//   ....[69]....
        /*0c9c*/ 	.word	0x00029880


	//   ....[70]....
        /*0ca0*/ 	.word	0x000298e0


	//   ....[71]....
        /*0ca4*/ 	.word	0x000299d0


	//   ....[72]....
        /*0ca8*/ 	.word	0x00029a30


	//   ....[73]....
        /*0cac*/ 	.word	0x00029b20


	//   ....[74]....
        /*0cb0*/ 	.word	0x00029b80


	//   ....[75]....
        /*0cb4*/ 	.word	0x00029c60


	//   ....[76]....
        /*0cb8*/ 	.word	0x00029d90


	//   ....[77]....
        /*0cbc*/ 	.word	0x00029e40


	//   ....[78]....
        /*0cc0*/ 	.word	0x00029ea0


	//   ....[79]....
        /*0cc4*/ 	.word	0x00029f60


	//   ....[80]....
        /*0cc8*/ 	.word	0x00029fc0


	//   ....[81]....
        /*0ccc*/ 	.word	0x0002a080


	//   ....[82]....
        /*0cd0*/ 	.word	0x0002a0e0


	//   ....[83]....
        /*0cd4*/ 	.word	0x0002a1a0


	//   ....[84]....
        /*0cd8*/ 	.word	0x0002a200


	//   ....[85]....
        /*0cdc*/ 	.word	0x0002a2c0


	//   ....[86]....
        /*0ce0*/ 	.word	0x0002a320


	//   ....[87]....
        /*0ce4*/ 	.word	0x0002a3e0


	//   ....[88]....
        /*0ce8*/ 	.word	0x0002a440


	//   ....[89]....
        /*0cec*/ 	.word	0x0002a500


	//   ....[90]....
        /*0cf0*/ 	.word	0x0002a560


	//   ....[91]....
        /*0cf4*/ 	.word	0x0002a620


	//   ....[92]....
        /*0cf8*/ 	.word	0x0002a710


	//   ....[93]....
        /*0cfc*/ 	.word	0x0002a7b0


	//   ....[94]....
        /*0d00*/ 	.word	0x0002a810


	//   ....[95]....
        /*0d04*/ 	.word	0x0002a8f0


	//   ....[96]....
        /*0d08*/ 	.word	0x0002a950


	//   ....[97]....
        /*0d0c*/ 	.word	0x0002aa30


	//   ....[98]....
        /*0d10*/ 	.word	0x0002aa90


	//   ....[99]....
        /*0d14*/ 	.word	0x0002ab70


	//   ....[100]....
        /*0d18*/ 	.word	0x0002abd0


	//   ....[101]....
        /*0d1c*/ 	.word	0x0002acb0


	//   ....[102]....
        /*0d20*/ 	.word	0x0002ad10


	//   ....[103]....
        /*0d24*/ 	.word	0x0002adf0


	//   ....[104]....
        /*0d28*/ 	.word	0x0002ae50


	//   ....[105]....
        /*0d2c*/ 	.word	0x0002af30


	//   ....[106]....
        /*0d30*/ 	.word	0x0002af90


	//   ....[107]....
        /*0d34*/ 	.word	0x0002b060


	//   ....[108]....
        /*0d38*/ 	.word	0x0002b190


	//   ....[109]....
        /*0d3c*/ 	.word	0x0002b240


	//   ....[110]....
        /*0d40*/ 	.word	0x0002b2f0


	//   ....[111]....
        /*0d44*/ 	.word	0x0002b3c0


	//   ....[112]....
        /*0d48*/ 	.word	0x0002b420


	//   ....[113]....
        /*0d4c*/ 	.word	0x0002b500


	//   ....[114]....
        /*0d50*/ 	.word	0x0002b560


	//   ....[115]....
        /*0d54*/ 	.word	0x0002b630


	//   ....[116]....
        /*0d58*/ 	.word	0x0002b690


	//   ....[117]....
        /*0d5c*/ 	.word	0x0002b760


	//   ....[118]....
        /*0d60*/ 	.word	0x0002b7c0


	//   ....[119]....
        /*0d64*/ 	.word	0x0002b8a0


	//   ....[120]....
        /*0d68*/ 	.word	0x0002b900


	//   ....[121]....
        /*0d6c*/ 	.word	0x0002b9d0


	//   ....[122]....
        /*0d70*/ 	.word	0x0002ba30


	//   ....[123]....
        /*0d74*/ 	.word	0x0002baf0


	//   ....[124]....
        /*0d78*/ 	.word	0x0002bb80


	//   ....[125]....
        /*0d7c*/ 	.word	0x0002bc20


	//   ....[126]....
        /*0d80*/ 	.word	0x0002bd40


	//   ....[127]....
        /*0d84*/ 	.word	0x0002bdb0


	//   ....[128]....
        /*0d88*/ 	.word	0x0002be20


	//   ....[129]....
        /*0d8c*/ 	.word	0x0002be90


	//   ....[130]....
        /*0d90*/ 	.word	0x0002bf00


	//   ....[131]....
        /*0d94*/ 	.word	0x0002bf80


	//   ....[132]....
        /*0d98*/ 	.word	0x0002c010


	//   ....[133]....
        /*0d9c*/ 	.word	0x0002c0a0


	//   ....[134]....
        /*0da0*/ 	.word	0x0002c110


	//   ....[135]....
        /*0da4*/ 	.word	0x0002c180


	//   ....[136]....
        /*0da8*/ 	.word	0x0002c1f0


	//   ....[137]....
        /*0dac*/ 	.word	0x0002c270


	//   ....[138]....
        /*0db0*/ 	.word	0x0002c2e0


	//   ....[139]....
        /*0db4*/ 	.word	0x0002c380


	//   ....[140]....
        /*0db8*/ 	.word	0x0002c410


	//   ....[141]....
        /*0dbc*/ 	.word	0x0002c530


	//----- nvinfo : EIATTR_REG_RECONFIG
	.align		4
.L_995:
        /*0dc0*/ 	.byte	0x01, 0x54
	.zero		2


	//----- nvinfo : EIATTR_SYSCALL_OFFSETS
	.align		4
        /*0dc4*/ 	.byte	0x04, 0x46
        /*0dc6*/ 	.short	(.L_997 - .L_996)


	//   ....[0]....
.L_996:
        /*0dc8*/ 	.word	0x00001c60


	//   ....[1]....
        /*0dcc*/ 	.word	0x00001db0


	//   ....[2]....
        /*0dd0*/ 	.word	0x00008d30


	//   ....[3]....
        /*0dd4*/ 	.word	0x00009030


	//   ....[4]....
        /*0dd8*/ 	.word	0x000214c0


	//   ....[5]....
        /*0ddc*/ 	.word	0x00021610


	//   ....[6]....
        /*0de0*/ 	.word	0x00021700


	//   ....[7]....
        /*0de4*/ 	.word	0x000226d0


	//----- nvinfo : EIATTR_MBARRIER_INSTR_OFFSETS
	.align		4
.L_997:
        /*0de8*/ 	.byte	0x04, 0x39
        /*0dea*/ 	.short	(.L_999 - .L_998)


	//   ....[0]....
.L_998:
        /*0dec*/ 	.word	0x00000270
        /*0df0*/ 	.word	0x000000ff
        /*0df4*/ 	.word	0x00028800
        /*0df8*/ 	.short	0x0100
        /*0dfa*/ 	.byte	0x08
	.zero		1


	//   ....[1]....
        /*0dfc*/ 	.word	0x00000280
        /*0e00*/ 	.word	0x000000ff
        /*0e04*/ 	.word	0x00028820
        /*0e08*/ 	.short	0x0100
        /*0e0a*/ 	.byte	0x08
	.zero		1


	//   ....[2]....
        /*0e0c*/ 	.word	0x00000370
        /*0e10*/ 	.word	0x000000ff
        /*0e14*/ 	.word	0x00028830
        /*0e18*/ 	.short	0x0100
        /*0e1a*/ 	.byte	0x08
	.zero		1


	//   ....[3]....
        /*0e1c*/ 	.word	0x00000380
        /*0e20*/ 	.word	0x000000ff
        /*0e24*/ 	.word	0x00028840
        /*0e28*/ 	.short	0x0100
        /*0e2a*/ 	.byte	0x08
	.zero		1


	//   ....[4]....
        /*0e2c*/ 	.word	0x00000390
        /*0e30*/ 	.word	0x000000ff
        /*0e34*/ 	.word	0x00028838
        /*0e38*/ 	.short	0x0100
        /*0e3a*/ 	.byte	0x08
	.zero		1


	//   ....[5]....
        /*0e3c*/ 	.word	0x000003a0
        /*0e40*/ 	.word	0x000000ff
        /*0e44*/ 	.word	0x00028848
        /*0e48*/ 	.short	0x0100
        /*0e4a*/ 	.byte	0x08
	.zero		1


	//   ....[6]....
        /*0e4c*/ 	.word	0x000004d0
        /*0e50*/ 	.word	0x000000ff
        /*0e54*/ 	.word	0x00028850
        /*0e58*/ 	.short	0x0100
        /*0e5a*/ 	.byte	0x08
	.zero		1


	//   ....[7]....
        /*0e5c*/ 	.word	0x000004e0
        /*0e60*/ 	.word	0x000000ff
        /*0e64*/ 	.word	0x00028860
        /*0e68*/ 	.short	0x0100
        /*0e6a*/ 	.byte	0x08
	.zero		1


	//   ....[8]....
        /*0e6c*/ 	.word	0x000004f0
        /*0e70*/ 	.word	0x000000ff
        /*0e74*/ 	.word	0x00028858
        /*0e78*/ 	.short	0x0100
        /*0e7a*/ 	.byte	0x08
	.zero		1


	//   ....[9]....
        /*0e7c*/ 	.word	0x00000500
        /*0e80*/ 	.word	0x000000ff
        /*0e84*/ 	.word	0x00028868
        /*0e88*/ 	.short	0x0100
        /*0e8a*/ 	.byte	0x08
	.zero		1


	//   ....[10]....
        /*0e8c*/ 	.word	0x000005f0
        /*0e90*/ 	.word	0x000000ff
        /*0e94*/ 	.word	0x00028870
        /*0e98*/ 	.short	0x0100
        /*0e9a*/ 	.byte	0x06
	.zero		1


	//   ....[11]....
        /*0e9c*/ 	.word	0x00000600
        /*0ea0*/ 	.word	0x000000ff
        /*0ea4*/ 	.word	0x00028880
        /*0ea8*/ 	.short	0x0100
        /*0eaa*/ 	.byte	0x06
	.zero		1


	//   ....[12]....
        /*0eac*/ 	.word	0x00000610
        /*0eb0*/ 	.word	0x000000ff
        /*0eb4*/ 	.word	0x00028878
        /*0eb8*/ 	.short	0x0100
        /*0eba*/ 	.byte	0x06
	.zero		1


	//   ....[13]....
        /*0ebc*/ 	.word	0x00000620
        /*0ec0*/ 	.word	0x000000ff
        /*0ec4*/ 	.word	0x00028888
        /*0ec8*/ 	.short	0x0100
        /*0eca*/ 	.byte	0x06
	.zero		1


	//   ....[14]....
        /*0ecc*/ 	.word	0x00000750
        /*0ed0*/ 	.word	0x000000ff
        /*0ed4*/ 	.word	0x00028890
        /*0ed8*/ 	.short	0x0100
        /*0eda*/ 	.byte	0x08
	.zero		1


	//   ....[15]....
        /*0edc*/ 	.word	0x00000760
        /*0ee0*/ 	.word	0x000000ff
        /*0ee4*/ 	.word	0x000288a0
        /*0ee8*/ 	.short	0x0100
        /*0eea*/ 	.byte	0x08
	.zero		1


	//   ....[16]....
        /*0eec*/ 	.word	0x00000770
        /*0ef0*/ 	.word	0x000000ff
        /*0ef4*/ 	.word	0x00028898
        /*0ef8*/ 	.short	0x0100
        /*0efa*/ 	.byte	0x08
	.zero		1


	//   ....[17]....
        /*0efc*/ 	.word	0x00000780
        /*0f00*/ 	.word	0x000000ff
        /*0f04*/ 	.word	0x000288a8
        /*0f08*/ 	.short	0x0100
        /*0f0a*/ 	.byte	0x08
	.zero		1


	//   ....[18]....
        /*0f0c*/ 	.word	0x000008b0
        /*0f10*/ 	.word	0x000000ff
        /*0f14*/ 	.word	0x000288b0
        /*0f18*/ 	.short	0x0100
        /*0f1a*/ 	.byte	0x08
	.zero		1


	//   ....[19]....
        /*0f1c*/ 	.word	0x000008c0
        /*0f20*/ 	.word	0x000000ff
        /*0f24*/ 	.word	0x000288c0
        /*0f28*/ 	.short	0x0100
        /*0f2a*/ 	.byte	0x08
	.zero		1


	//   ....[20]....
        /*0f2c*/ 	.word	0x000008d0
        /*0f30*/ 	.word	0x000000ff
        /*0f34*/ 	.word	0x000288b8
        /*0f38*/ 	.short	0x0100
        /*0f3a*/ 	.byte	0x08
	.zero		1


	//   ....[21]....
        /*0f3c*/ 	.word	0x000008e0
        /*0f40*/ 	.word	0x000000ff
        /*0f44*/ 	.word	0x000288c8
        /*0f48*/ 	.short	0x0100
        /*0f4a*/ 	.byte	0x08
	.zero		1


	//   ....[22]....
        /*0f4c*/ 	.word	0x000032e0
        /*0f50*/ 	.word	0x0000005b
        /*0f54*/ 	.word	0x00028890
        /*0f58*/ 	.short	0x010a
        /*0f5a*/ 	.byte	0x3f
	.zero		1


	//   ....[23]....
        /*0f5c*/ 	.word	0x000056e0
        /*0f60*/ 	.word	0x0000005b
        /*0f64*/ 	.word	0x00028890
        /*0f68*/ 	.short	0x010a
        /*0f6a*/ 	.byte	0x3f
	.zero		1


	//   ....[24]....
        /*0f6c*/ 	.word	0x00007640
        /*0f70*/ 	.word	0x0000005b
        /*0f74*/ 	.word	0x00028890
        /*0f78*/ 	.short	0x010a
        /*0f7a*/ 	.byte	0x3f
	.zero		1


	//   ....[25]....
        /*0f7c*/ 	.word	0x00007d60
        /*0f80*/ 	.word	0x0000000b
        /*0f84*/ 	.word	0x00000000
        /*0f88*/ 	.short	0x0101
        /*0f8a*/ 	.byte	0x3f
	.zero		1


	//   ....[26]....
        /*0f8c*/ 	.word	0x00007da0
        /*0f90*/ 	.word	0x0000005b
        /*0f94*/ 	.word	0x000288b0
        /*0f98*/ 	.short	0x010a
        /*0f9a*/ 	.byte	0x3f
	.zero		1


	//   ....[27]....
        /*0f9c*/ 	.word	0x000083d0
        /*0fa0*/ 	.word	0x0000005b
        /*0fa4*/ 	.word	0x00000000
        /*0fa8*/ 	.short	0x0101
        /*0faa*/ 	.byte	0x3f
	.zero		1


	//   ....[28]....
        /*0fac*/ 	.word	0x00008dc0
        /*0fb0*/ 	.word	0x00000012
        /*0fb4*/ 	.word	0x00028800
        /*0fb8*/ 	.short	0x010a
        /*0fba*/ 	.byte	0x3f
	.zero		1


	//   ....[29]....
        /*0fbc*/ 	.word	0x00008e10
        /*0fc0*/ 	.word	0x00000012
        /*0fc4*/ 	.word	0x00028800
        /*0fc8*/ 	.short	0x010a
        /*0fca*/ 	.byte	0x3f
	.zero		1


	//   ....[30]....
        /*0fcc*/ 	.word	0x00009fa0
        /*0fd0*/ 	.word	0x00000012
        /*0fd4*/ 	.word	0x00028800
        /*0fd8*/ 	.short	0x010a
        /*0fda*/ 	.byte	0x3f
	.zero		1


	//   ....[31]....
        /*0fdc*/ 	.word	0x0000c3d0
        /*0fe0*/ 	.word	0x00000012
        /*0fe4*/ 	.word	0x00028800
        /*0fe8*/ 	.short	0x010a
        /*0fea*/ 	.byte	0x3f
	.zero		1


	//   ....[32]....
        /*0fec*/ 	.word	0x0000dd50
        /*0ff0*/ 	.word	0x00000008
        /*0ff4*/ 	.word	0x00028830
        /*0ff8*/ 	.short	0x010a
        /*0ffa*/ 	.byte	0x3f
	.zero		1


	//   ....[33]....
        /*0ffc*/ 	.word	0x0000dd90
        /*1000*/ 	.word	0x00000008
        /*1004*/ 	.word	0x00028830
        /*1008*/ 	.short	0x010a
        /*100a*/ 	.byte	0x3f
	.zero		1


	//   ....[34]....
        /*100c*/ 	.word	0x0000e810
        /*1010*/ 	.word	0x00000008
        /*1014*/ 	.word	0x00000000
        /*1018*/ 	.short	0x0101
        /*101a*/ 	.byte	0x3f
	.zero		1


	//   ....[35]....
        /*101c*/ 	.word	0x00011930
        /*1020*/ 	.word	0x00000007
        /*1024*/ 	.word	0x00028830
        /*1028*/ 	.short	0x010a
        /*102a*/ 	.byte	0x3f
	.zero		1


	//   ....[36]....
        /*102c*/ 	.word	0x00011980
        /*1030*/ 	.word	0x00000007
        /*1034*/ 	.word	0x00028830
        /*1038*/ 	.short	0x010a
        /*103a*/ 	.byte	0x3f
	.zero		1


	//   ....[37]....
        /*103c*/ 	.word	0x00011dd0
        /*1040*/ 	.word	0x00000007
        /*1044*/ 	.word	0x00028850
        /*1048*/ 	.short	0x010a
        /*104a*/ 	.byte	0x3f
	.zero		1


	//   ....[38]....
        /*104c*/ 	.word	0x00011e10
        /*1050*/ 	.word	0x00000007
        /*1054*/ 	.word	0x00028850
        /*1058*/ 	.short	0x010a
        /*105a*/ 	.byte	0x3f
	.zero		1


	//   ....[39]....
        /*105c*/ 	.word	0x00012780
        /*1060*/ 	.word	0x00000006
        /*1064*/ 	.word	0x00000000
        /*1068*/ 	.short	0x0101
        /*106a*/ 	.byte	0x3f
	.zero		1


	//   ....[40]....
        /*106c*/ 	.word	0x00014d10
        /*1070*/ 	.word	0x00000009
        /*1074*/ 	.word	0x00000000
        /*1078*/ 	.short	0x0101
        /*107a*/ 	.byte	0x3f
	.zero		1


	//   ....[41]....
        /*107c*/ 	.word	0x000156b0
        /*1080*/ 	.word	0x00000007
        /*1084*/ 	.word	0x00028830
        /*1088*/ 	.short	0x010a
        /*108a*/ 	.byte	0x3f
	.zero		1


	//   ....[42]....
        /*108c*/ 	.word	0x00015700
        /*1090*/ 	.word	0x00000007
        /*1094*/ 	.word	0x00028830
        /*1098*/ 	.short	0x010a
        /*109a*/ 	.byte	0x3f
	.zero		1


	//   ....[43]....
        /*109c*/ 	.word	0x00015b80
        /*10a0*/ 	.word	0x00000007
        /*10a4*/ 	.word	0x00028850
        /*10a8*/ 	.short	0x010a
        /*10aa*/ 	.byte	0x3f
	.zero		1


	//   ....[44]....
        /*10ac*/ 	.word	0x00015bc0
        /*10b0*/ 	.word	0x00000007
        /*10b4*/ 	.word	0x00028850
        /*10b8*/ 	.short	0x010a
        /*10ba*/ 	.byte	0x3f
	.zero		1


	//   ....[45]....
        /*10bc*/ 	.word	0x00017790
        /*10c0*/ 	.word	0x00000003
        /*10c4*/ 	.word	0x00000000
        /*10c8*/ 	.short	0x0101
        /*10ca*/ 	.byte	0x3f
	.zero		1


	//   ....[46]....
        /*10cc*/ 	.word	0x00017a60
        /*10d0*/ 	.word	0x0000000f
        /*10d4*/ 	.word	0x00000000
        /*10d8*/ 	.short	0x0101
        /*10da*/ 	.byte	0x3f
	.zero		1


	//   ....[47]....
        /*10dc*/ 	.word	0x00018180
        /*10e0*/ 	.word	0x00000007
        /*10e4*/ 	.word	0x00028830
        /*10e8*/ 	.short	0x010a
        /*10ea*/ 	.byte	0x3f
	.zero		1


	//   ....[48]....
        /*10ec*/ 	.word	0x000181d0
        /*10f0*/ 	.word	0x00000007
        /*10f4*/ 	.word	0x00028830
        /*10f8*/ 	.short	0x010a
        /*10fa*/ 	.byte	0x3f
	.zero		1


	//   ....[49]....
        /*10fc*/ 	.word	0x00018650
        /*1100*/ 	.word	0x00000007
        /*1104*/ 	.word	0x00028850
        /*1108*/ 	.short	0x010a
        /*110a*/ 	.byte	0x3f
	.zero		1


	//   ....[50]....
        /*110c*/ 	.word	0x00018690
        /*1110*/ 	.word	0x00000007
        /*1114*/ 	.word	0x00028850
        /*1118*/ 	.short	0x010a
        /*111a*/ 	.byte	0x3f
	.zero		1


	//   ....[51]....
        /*111c*/ 	.word	0x00018fc0
        /*1120*/ 	.word	0x00000007
        /*1124*/ 	.word	0x00000000
        /*1128*/ 	.short	0x0101
        /*112a*/ 	.byte	0x3f
	.zero		1


	//   ....[52]....
        /*112c*/ 	.word	0x0001b590
        /*1130*/ 	.word	0x00000009
        /*1134*/ 	.word	0x00000000
        /*1138*/ 	.short	0x0101
        /*113a*/ 	.byte	0x3f
	.zero		1


	//   ....[53]....
        /*113c*/ 	.word	0x0001bbe0
        /*1140*/ 	.word	0x0000000d
        /*1144*/ 	.word	0x00028850
        /*1148*/ 	.short	0x010a
        /*114a*/ 	.byte	0x3f
	.zero		1


	//   ....[54]....
        /*114c*/ 	.word	0x0001bc60
        /*1150*/ 	.word	0x0000000d
        /*1154*/ 	.word	0x00028850
        /*1158*/ 	.short	0x010a
        /*115a*/ 	.byte	0x3f
	.zero		1


	//   ....[55]....
        /*115c*/ 	.word	0x0001c280
        /*1160*/ 	.word	0x00000005
        /*1164*/ 	.word	0x00000000
        /*1168*/ 	.short	0x0101
        /*116a*/ 	.byte	0x3f
	.zero		1


	//   ....[56]....
        /*116c*/ 	.word	0x0001d7a0
        /*1170*/ 	.word	0x00000000
        /*1174*/ 	.word	0x00000000
        /*1178*/ 	.short	0x0101
        /*117a*/ 	.byte	0x3f
	.zero		1


	//   ....[57]....
        /*117c*/ 	.word	0x0001fef0
        /*1180*/ 	.word	0x00000016
        /*1184*/ 	.word	0x00028820
        /*1188*/ 	.short	0x010a
        /*118a*/ 	.byte	0x3f
	.zero		1


	//   ....[58]....
        /*118c*/ 	.word	0x0001ff80
        /*1190*/ 	.word	0x0000000b
        /*1194*/ 	.word	0x000288a0
        /*1198*/ 	.short	0x010a
        /*119a*/ 	.byte	0x3f
	.zero		1


	//   ....[59]....
        /*119c*/ 	.word	0x000202e0
        /*11a0*/ 	.word	0x0000000b
        /*11a4*/ 	.word	0x000288c0
        /*11a8*/ 	.short	0x010a
        /*11aa*/ 	.byte	0x3f
	.zero		1


	//   ....[60]....
        /*11ac*/ 	.word	0x00020710
        /*11b0*/ 	.word	0x0000000c
        /*11b4*/ 	.word	0x000288a0
        /*11b8*/ 	.short	0x010a
        /*11ba*/ 	.byte	0x3f
	.zero		1


	//   ....[61]....
        /*11bc*/ 	.word	0x00020a50
        /*11c0*/ 	.word	0x0000000c
        /*11c4*/ 	.word	0x000288c0
        /*11c8*/ 	.short	0x010a
        /*11ca*/ 	.byte	0x3f
	.zero		1


	//   ....[62]....
        /*11cc*/ 	.word	0x00021c20
        /*11d0*/ 	.word	0x00000007
        /*11d4*/ 	.word	0x00028840
        /*11d8*/ 	.short	0x010a
        /*11da*/ 	.byte	0x3f
	.zero		1


	//   ....[63]....
        /*11dc*/ 	.word	0x000223a0
        /*11e0*/ 	.word	0x00000007
        /*11e4*/ 	.word	0x00028830
        /*11e8*/ 	.short	0x0107
        /*11ea*/ 	.byte	0x3f
	.zero		1


	//   ....[64]....
        /*11ec*/ 	.word	0x00022470
        /*11f0*/ 	.word	0x00000007
        /*11f4*/ 	.word	0x00028830
        /*11f8*/ 	.short	0x0101
        /*11fa*/ 	.byte	0x3f
	.zero		1


	//   ....[65]....
        /*11fc*/ 	.word	0x00022fb0
        /*1200*/ 	.word	0x00000016
        /*1204*/ 	.word	0x00028800
        /*1208*/ 	.short	0x0107
        /*120a*/ 	.byte	0x3f
	.zero		1


	//   ....[66]....
        /*120c*/ 	.word	0x000230c0
        /*1210*/ 	.word	0x00000016
        /*1214*/ 	.word	0x00028800
        /*1218*/ 	.short	0x0101
        /*121a*/ 	.byte	0x3f
	.zero		1


	//   ....[67]....
        /*121c*/ 	.word	0x000230f0
        /*1220*/ 	.word	0x00000016
        /*1224*/ 	.word	0x00028820
        /*1228*/ 	.short	0x010a
        /*122a*/ 	.byte	0x3f
	.zero		1


	//   ....[68]....
        /*122c*/ 	.word	0x00023480
        /*1230*/ 	.word	0x00000006
        /*1234*/ 	.word	0x00028840
        /*1238*/ 	.short	0x010a
        /*123a*/ 	.byte	0x3f
	.zero		1


	//   ....[69]....
        /*123c*/ 	.word	0x000239a0
        /*1240*/ 	.word	0x00000006
        /*1244*/ 	.word	0x00028830
        /*1248*/ 	.short	0x0107
        /*124a*/ 	.byte	0x3f
	.zero		1


	//   ....[70]....
        /*124c*/ 	.word	0x00023a60
        /*1250*/ 	.word	0x00000006
        /*1254*/ 	.word	0x00028830
        /*1258*/ 	.short	0x0101
        /*125a*/ 	.byte	0x3f
	.zero		1


	//   ....[71]....
        /*125c*/ 	.word	0x00023ac0
        /*1260*/ 	.word	0x00000006
        /*1264*/ 	.word	0x00028860
        /*1268*/ 	.short	0x010a
        /*126a*/ 	.byte	0x3f
	.zero		1


	//   ....[72]....
        /*126c*/ 	.word	0x00024010
        /*1270*/ 	.word	0x00000006
        /*1274*/ 	.word	0x00028850
        /*1278*/ 	.short	0x0107
        /*127a*/ 	.byte	0x3f
	.zero		1


	//   ....[73]....
        /*127c*/ 	.word	0x000241c0
        /*1280*/ 	.word	0x00000006
        /*1284*/ 	.word	0x00028850
        /*1288*/ 	.short	0x0101
        /*128a*/ 	.byte	0x3f
	.zero		1


	//   ....[74]....
        /*128c*/ 	.word	0x000243e0
        /*1290*/ 	.word	0x00000000
        /*1294*/ 	.word	0x00028860
        /*1298*/ 	.short	0x010a
        /*129a*/ 	.byte	0x3f
	.zero		1


	//   ....[75]....
        /*129c*/ 	.word	0x00024910
        /*12a0*/ 	.word	0x00000000
        /*12a4*/ 	.word	0x00028850
        /*12a8*/ 	.short	0x0107
        /*12aa*/ 	.byte	0x3f
	.zero		1


	//   ....[76]....
        /*12ac*/ 	.word	0x000249d0
        /*12b0*/ 	.word	0x00000000
        /*12b4*/ 	.word	0x00028850
        /*12b8*/ 	.short	0x0101
        /*12ba*/ 	.byte	0x3f
	.zero		1


	//   ....[77]....
        /*12bc*/ 	.word	0x00025700
        /*12c0*/ 	.word	0x00000007
        /*12c4*/ 	.word	0x00028820
        /*12c8*/ 	.short	0x010a
        /*12ca*/ 	.byte	0x3f
	.zero		1


	//   ....[78]....
        /*12cc*/ 	.word	0x00025870
        /*12d0*/ 	.word	0x00000005
        /*12d4*/ 	.word	0x00028840
        /*12d8*/ 	.short	0x010a
        /*12da*/ 	.byte	0x3f
	.zero		1


	//   ....[79]....
        /*12dc*/ 	.word	0x00025910
        /*12e0*/ 	.word	0x00000003
        /*12e4*/ 	.word	0x00028840
        /*12e8*/ 	.short	0x010a
        /*12ea*/ 	.byte	0x3f
	.zero		1


	//   ....[80]....
        /*12ec*/ 	.word	0x00025950
        /*12f0*/ 	.word	0x00000005
        /*12f4*/ 	.word	0x00028860
        /*12f8*/ 	.short	0x010a
        /*12fa*/ 	.byte	0x3f
	.zero		1


	//   ....[81]....
        /*12fc*/ 	.word	0x00025990
        /*1300*/ 	.word	0x00000003
        /*1304*/ 	.word	0x00028860
        /*1308*/ 	.short	0x010a
        /*130a*/ 	.byte	0x3f
	.zero		1


	//   ....[82]....
        /*130c*/ 	.word	0x000259f0
        /*1310*/ 	.word	0x0000005b
        /*1314*/ 	.word	0x00028890
        /*1318*/ 	.short	0x010a
        /*131a*/ 	.byte	0x3f
	.zero		1


	//   ....[83]....
        /*131c*/ 	.word	0x00025f00
        /*1320*/ 	.word	0x0000005b
        /*1324*/ 	.word	0x00028890
        /*1328*/ 	.short	0x010a
        /*132a*/ 	.byte	0x3f
	.zero		1


	//   ....[84]....
        /*132c*/ 	.word	0x00026400
        /*1330*/ 	.word	0x0000005b
        /*1334*/ 	.word	0x00028890
        /*1338*/ 	.short	0x010a
        /*133a*/ 	.byte	0x3f
	.zero		1


	//   ....[85]....
        /*133c*/ 	.word	0x000268d0
        /*1340*/ 	.word	0x0000005b
        /*1344*/ 	.word	0x000288b0
        /*1348*/ 	.short	0x010a
        /*134a*/ 	.byte	0x3f
	.zero		1


	//   ....[86]....
        /*134c*/ 	.word	0x000270d0
        /*1350*/ 	.word	0x00000012
        /*1354*/ 	.word	0x00028800
        /*1358*/ 	.short	0x010a
        /*135a*/ 	.byte	0x3f
	.zero		1


	//   ....[87]....
        /*135c*/ 	.word	0x00027c40
        /*1360*/ 	.word	0x00000012
        /*1364*/ 	.word	0x00028800
        /*1368*/ 	.short	0x010a
        /*136a*/ 	.byte	0x3f
	.zero		1


	//   ....[88]....
        /*136c*/ 	.word	0x00027c90
        /*1370*/ 	.word	0x00000008
        /*1374*/ 	.word	0x00028830
        /*1378*/ 	.short	0x010a
        /*137a*/ 	.byte	0x3f
	.zero		1


	//   ....[89]....
        /*137c*/ 	.word	0x00027ce0
        /*1380*/ 	.word	0x00000007
        /*1384*/ 	.word	0x00028830
        /*1388*/ 	.short	0x010a
        /*138a*/ 	.byte	0x3f
	.zero		1


	//   ....[90]....
        /*138c*/ 	.word	0x00027d30
        /*1390*/ 	.word	0x00000007
        /*1394*/ 	.word	0x00028850
        /*1398*/ 	.short	0x010a
        /*139a*/ 	.byte	0x3f
	.zero		1


	//   ....[91]....
        /*139c*/ 	.word	0x00027d80
        /*13a0*/ 	.word	0x00000007
        /*13a4*/ 	.word	0x00028830
        /*13a8*/ 	.short	0x010a
        /*13aa*/ 	.byte	0x3f
	.zero		1


	//   ....[92]....
        /*13ac*/ 	.word	0x00027dd0
        /*13b0*/ 	.word	0x00000007
        /*13b4*/ 	.word	0x00028850
        /*13b8*/ 	.short	0x010a
        /*13ba*/ 	.byte	0x3f
	.zero		1


	//   ....[93]....
        /*13bc*/ 	.word	0x00027e20
        /*13c0*/ 	.word	0x00000007
        /*13c4*/ 	.word	0x00028830
        /*13c8*/ 	.short	0x010a
        /*13ca*/ 	.byte	0x3f
	.zero		1


	//   ....[94]....
        /*13cc*/ 	.word	0x00027e70
        /*13d0*/ 	.word	0x00000007
        /*13d4*/ 	.word	0x00028850
        /*13d8*/ 	.short	0x010a
        /*13da*/ 	.byte	0x3f
	.zero		1


	//   ....[95]....
        /*13dc*/ 	.word	0x00027ec0
        /*13e0*/ 	.word	0x0000000d
        /*13e4*/ 	.word	0x00028850
        /*13e8*/ 	.short	0x010a
        /*13ea*/ 	.byte	0x3f
	.zero		1


	//   ....[96]....
        /*13ec*/ 	.word	0x00028490
        /*13f0*/ 	.word	0x00000016
        /*13f4*/ 	.word	0x00028820
        /*13f8*/ 	.short	0x010a
        /*13fa*/ 	.byte	0x3f
	.zero		1


	//   ....[97]....
        /*13fc*/ 	.word	0x000284e0
        /*1400*/ 	.word	0x0000000b
        /*1404*/ 	.word	0x000288a0
        /*1408*/ 	.short	0x010a
        /*140a*/ 	.byte	0x3f
	.zero		1


	//   ....[98]....
        /*140c*/ 	.word	0x00028530
        /*1410*/ 	.word	0x0000000b
        /*1414*/ 	.word	0x000288c0
        /*1418*/ 	.short	0x010a
        /*141a*/ 	.byte	0x3f
	.zero		1


	//   ....[99]....
        /*141c*/ 	.word	0x00028580
        /*1420*/ 	.word	0x0000000c
        /*1424*/ 	.word	0x000288a0
        /*1428*/ 	.short	0x010a
        /*142a*/ 	.byte	0x3f
	.zero		1


	//   ....[100]....
        /*142c*/ 	.word	0x000285d0
        /*1430*/ 	.word	0x0000000c
        /*1434*/ 	.word	0x000288c0
        /*1438*/ 	.short	0x010a
        /*143a*/ 	.byte	0x3f
	.zero		1


	//   ....[101]....
        /*143c*/ 	.word	0x000286f0
        /*1440*/ 	.word	0x00000007
        /*1444*/ 	.word	0x00028840
        /*1448*/ 	.short	0x010a
        /*144a*/ 	.byte	0x3f
	.zero		1


	//   ....[102]....
        /*144c*/ 	.word	0x00029c90
        /*1450*/ 	.word	0x00000016
        /*1454*/ 	.word	0x00028820
        /*1458*/ 	.short	0x010a
        /*145a*/ 	.byte	0x3f
	.zero		1


	//   ....[103]....
        /*145c*/ 	.word	0x00029ce0
        /*1460*/ 	.word	0x00000006
        /*1464*/ 	.word	0x00028840
        /*1468*/ 	.short	0x010a
        /*146a*/ 	.byte	0x3f
	.zero		1


	//   ....[104]....
        /*146c*/ 	.word	0x0002a660
        /*1470*/ 	.word	0x00000006
        /*1474*/ 	.word	0x00028860
        /*1478*/ 	.short	0x010a
        /*147a*/ 	.byte	0x3f
	.zero		1


	//   ....[105]....
        /*147c*/ 	.word	0x0002b0e0
        /*1480*/ 	.word	0x00000000
        /*1484*/ 	.word	0x00028860
        /*1488*/ 	.short	0x010a
        /*148a*/ 	.byte	0x3f
	.zero		1


	//   ....[106]....
        /*148c*/ 	.word	0x0002c450
        /*1490*/ 	.word	0x00000007
        /*1494*/ 	.word	0x00028820
        /*1498*/ 	.short	0x010a
        /*149a*/ 	.byte	0x3f
	.zero		1


	//   ....[107]....
        /*149c*/ 	.word	0x0002c5f0
        /*14a0*/ 	.word	0x00000005
        /*14a4*/ 	.word	0x00028840
        /*14a8*/ 	.short	0x010a
        /*14aa*/ 	.byte	0x3f
	.zero		1


	//   ....[108]....
        /*14ac*/ 	.word	0x0002c640
        /*14b0*/ 	.word	0x00000003
        /*14b4*/ 	.word	0x00028840
        /*14b8*/ 	.short	0x010a
        /*14ba*/ 	.byte	0x3f
	.zero		1


	//   ....[109]....
        /*14bc*/ 	.word	0x0002c690
        /*14c0*/ 	.word	0x00000005
        /*14c4*/ 	.word	0x00028860
        /*14c8*/ 	.short	0x010a
        /*14ca*/ 	.byte	0x3f
	.zero		1


	//----- nvinfo : EIATTR_NUM_MBARRIERS
	.align		4
.L_999:
        /*14cc*/ 	.byte	0x03, 0x38
        /*14ce*/ 	.short	0x0016


	//----- nvinfo : EIATTR_EXIT_INSTR_OFFSETS
	.align		4
        /*14d0*/ 	.byte	0x04, 0x1c
        /*14d2*/ 	.short	(.L_1001 - .L_1000)


	//   ....[0]....
.L_1000:
        /*14d4*/ 	.word	0x000259e0


	//----- nvinfo : EIATTR_MAX_THREADS
	.align		4
.L_1001:
        /*14d8*/ 	.byte	0x04, 0x05
        /*14da*/ 	.short	(.L_1003 - .L_1002)
.L_1002:
        /*14dc*/ 	.word	0x00000180
        /*14e0*/ 	.word	0x00000001
        /*14e4*/ 	.word	0x00000001


	//----- nvinfo : EIATTR_CRS_STACK_SIZE
	.align		4
.L_1003:
        /*14e8*/ 	.byte	0x04, 0x1e
        /*14ea*/ 	.short	(.L_1005 - .L_1004)
.L_1004:
        /*14ec*/ 	.word	0x00000000


	//----- nvinfo : EIATTR_CBANK_PARAM_SIZE
	.align		4
.L_1005:
        /*14f0*/ 	.byte	0x03, 0x19
        /*14f2*/ 	.short	0x0af0


	//----- nvinfo : EIATTR_PARAM_CBANK
	.align		4
        /*14f4*/ 	.byte	0x04, 0x0a
        /*14f6*/ 	.short	(.L_1007 - .L_1006)
	.align		4
.L_1006:
        /*14f8*/ 	.word	index@(.nv.constant0._ZN7cutlass13device_kernelIN5flash11enable_sm90INS1_16FlashAttnFwdSm90INS1_25CollectiveMainloopFwdSm90ILi2EN4cute5tupleIJNS5_1CILi1EEES8_S8_EEENS6_IJNS7_ILi128EEESA_SA_EEELi128ENS_6half_tEfNS_4arch4Sm90ELb0ELb1ELb1ELb1ELb1ELb1ELb0ELb1ELb1ELb1ELb0ELb0EEENS1_21CollectiveEpilogueFwdISB_S9_SC_SE_Li256ELb1ELb1ELb0ELb0EEENS1_36VarlenDynamicPersistentTileSchedulerILi128ELi128ELi256ELi128ELb0ELb1ELb1ELb1ELb0ELb1EEEEEEEEEvNT_6ParamsE)
        /*14fc*/ 	.short	0x0210
        /*14fe*/ 	.short	0x0af0


	//----- nvinfo : EIATTR_SW_WAR
	.align		4
.L_1007:
        /*1500*/ 	.byte	0x04, 0x36
        /*1502*/ 	.short	(.L_1009 - .L_1008)
.L_1008:
        /*1504*/ 	.word	0x00000008
.L_1009:


//--------------------- .nv.info._ZN7cutlass13device_kernelIN5flash11enable_sm90INS1_16FlashAttnFwdSm90INS1_25CollectiveMainloopFwdSm90ILi2EN4cute5tupleIJNS5_1CILi1EEES8_S8_EEENS6_IJNS7_ILi128EEESA_SA_EEELi128ENS_6half_tEfNS_4arch4Sm90ELb1ELb0ELb1ELb0ELb1ELb0ELb0ELb1ELb1ELb1ELb0ELb0EEENS1_21CollectiveEpilogueFwdISB_S9_SC_SE_Li256ELb0ELb1ELb0ELb0EEENS1_30DynamicPersistentTileSchedulerILi256ELi128ELb0ELb1ELb1EEEEEEEEEvNT_6ParamsE --------------------------
	.section	.nv.info._ZN7cutlass13device_kernelIN5flash11enable_sm90INS1_16FlashAttnFwdSm90INS1_25CollectiveMainloopFwdSm90ILi2EN4cute5tupleIJNS5_1CILi1EEES8_S8_EEENS6_IJNS7_ILi128EEESA_SA_EEELi128ENS_6half_tEfNS_4arch4Sm90ELb1ELb0ELb1ELb0ELb1ELb0ELb0ELb1ELb1ELb1ELb0ELb0EEENS1_21CollectiveEpilogueFwdISB_S9_SC_SE_Li256ELb0ELb1ELb0ELb0EEENS1_30DynamicPersistentTileSchedulerILi256ELi128ELb0ELb1ELb1EEEEEEEEEvNT_6ParamsE,"",@"SHT_CUDA_INFO"
	.sectionflags	@""
	.align	4


	//----- nvinfo : EIATTR_CUDA_API_VERSION
	.align		4
        /*0000*/ 	.byte	0x04, 0x37
        /*0002*/ 	.short	(.L_1011 - .L_1010)
.L_1010:
        /*0004*/ 	.word	0x00000082


	//----- nvinfo : EIATTR_KPARAM_INFO
	.align		4
.L_1011:
        /*0008*/ 	.byte	0x04, 0x17
        /*000a*/ 	.short	(.L_1013 - .L_1012)
.L_1012:
        /*000c*/ 	.word	0x00000000
        /*0010*/ 	.short	0x0000
        /*0012*/ 	.short	0x0070
        /*0014*/ 	.byte	0x00, 0xf0, 0x01, 0x2a


	//----- nvinfo : EIATTR_SPARSE_MMA_MASK
	.align		4
.L_1013:
        /*0018*/ 	.byte	0x03, 0x50
        /*001a*/ 	.short	0x0000


	//----- nvinfo : EIATTR_MAXREG_COUNT
	.align		4
        /*001c*/ 	.byte	0x03, 0x1b
        /*001e*/ 	.short	0x00a8


	//----- nvinfo : EIATTR_NUM_BARRIERS
	.align		4
        /*0020*/ 	.byte	0x02, 0x4c
        /*0022*/ 	.byte	0x10
	.zero		1


	//----- nvinfo : EIATTR_EXTERNS
	.align		4
        /*0024*/ 	.byte	0x04, 0x0f
        /*0026*/ 	.short	(.L_1015 - .L_1014)


	//   ....[0]....
	.align		4
.L_1014:
        /*0028*/ 	.word	index@(__assertfail)


	//----- nvinfo : EIATTR_MERCURY_ISA_VERSION
	.align		4
.L_1015:
        /*002c*/ 	.byte	0x03, 0x5f
        /*002e*/ 	.short	0x0101


	//----- nvinfo : EIATTR_INT_WARP_WIDE_INSTR_OFFSETS
	.align		4
        /*0030*/ 	.byte	0x04, 0x31
        /*0032*/ 	.short	(.L_1017 - .L_1016)


	//   ....[0]....
.L_1016:
        /*0034*/ 	.word	0x000000b0


	//   ....[1]....
        /*0038*/ 	.word	0x000000c0


	//   ....[2]....
        /*003c*/ 	.word	0x00000160


	//   ....[3]....
        /*0040*/ 	.word	0x0000cce0


	//   ....[4]....
        /*0044*/ 	.word	0x0000cd70


	//   ....[5]....
        /*0048*/ 	.word	0x0000f9b0


	//   ....[6]....
        /*004c*/ 	.word	0x0000fa40


	//----- nvinfo : EIATTR_COOP_GROUP_MASK_REGIDS
	.align		4
.L_1017:
        /*0050*/ 	.byte	0x04, 0x29
        /*0052*/ 	.short	(.L_1019 - .L_1018)


	//   ....[0]....
.L_1018:
        /*0054*/ 	.word	0xffffffff


	//   ....[1]....
        /*0058*/ 	.word	0xffffffff


	//   ....[2]....
        /*005c*/ 	.word	0xffffffff


	//   ....[3]....
        /*0060*/ 	.word	0xffffffff


	//   ....[4]....
        /*0064*/ 	.word	0xffffffff


	//   ....[5]....
        /*0068*/ 	.word	0xffffffff


	//   ....[6]....
        /*006c*/ 	.word	0xffffffff


	//   ....[7]....
        /*0070*/ 	.word	0xffffffff


	//   ....[8]....
        /*0074*/ 	.word	0xffffffff


	//   ....[9]....
        /*0078*/ 	.word	0xffffffff


	//   ....[10]....
        /*007c*/ 	.word	0xffffffff


	//   ....[11]....
        /*0080*/ 	.word	0xffffffff


	//   ....[12]....
        /*0084*/ 	.word	0xffffffff


	//   ....[13]....
        /*0088*/ 	.word	0xffffffff


	//   ....[14]....
        /*008c*/ 	.word	0xffffffff


	//   ....[15]....
        /*0090*/ 	.word	0xffffffff


	//   ....[16]....
        /*0094*/ 	.word	0xffffffff


	//   ....[17]....
        /*0098*/ 	.word	0xffffffff


	//   ....[18]....
        /*009c*/ 	.word	0xffffffff


	//   ....[19]....
        /*00a0*/ 	.word	0xffffffff


	//   ....[20]....
        /*00a4*/ 	.word	0xffffffff


	//   ....[21]....
        /*00a8*/ 	.word	0xffffffff


	//   ....[22]....
        /*00ac*/ 	.word	0xffffffff


	//   ....[23]....
        /*00b0*/ 	.word	0xffffffff


	//   ....[24]....
        /*00b4*/ 	.word	0xffffffff


	//   ....[25]....
        /*00b8*/ 	.word	0xffffffff


	//   ....[26]....
        /*00bc*/ 	.word	0xffffffff


	//   ....[27]....
        /*00c0*/ 	.word	0xffffffff


	//   ....[28]....
        /*00c4*/ 	.word	0xffffffff


	//   ....[29]....
        /*00c8*/ 	.word	0xffffffff


	//   ....[30]....
        /*00cc*/ 	.word	0xffffffff


	//   ....[31]....
        /*00d0*/ 	.word	0xffffffff


	//   ....[32]....
        /*00d4*/ 	.word	0xffffffff


	//   ....[33]....
        /*00d8*/ 	.word	0xffffffff


	//   ....[34]....
        /*00dc*/ 	.word	0xffffffff


	//   ....[35]....
        /*00e0*/ 	.word	0xffffffff


	//   ....[36]....
        /*00e4*/ 	.word	0xffffffff


	//   ....[37]....
        /*00e8*/ 	.word	0xffffffff


	//   ....[38]....
        /*00ec*/ 	.word	0xffffffff


	//   ....[39]....
        /*00f0*/ 	.word	0xffffffff


	//   ....[40]....
        /*00f4*/ 	.word	0xffffffff


	//   ....[41]....
        /*00f8*/ 	.word	0xffffffff


	//   ....[42]....
        /*00fc*/ 	.word	0xffffffff


	//   ....[43]....
        /*0100*/ 	.word	0xffffffff


	//   ....[44]....
        /*0104*/ 	.word	0xffffffff


	//   ....[45]....
        /*0108*/ 	.word	0xffffffff


	//   ....[46]....
        /*010c*/ 	.word	0xffffffff


	//   ....[47]....
        /*0110*/ 	.word	0xffffffff


	//   ....[48]....
        /*0114*/ 	.word	0xffffffff


	//   ....[49]....
        /*0118*/ 	.word	0xffffffff


	//   ....[50]....
        /*011c*/ 	.word	0xffffffff


	//   ....[51]....
        /*0120*/ 	.word	0xffffffff


	//   ....[52]....
        /*0124*/ 	.word	0xffffffff


	//   ....[53]....
        /*0128*/ 	.word	0xffffffff


	//   ....[54]....
        /*012c*/ 	.word	0xffffffff


	//   ....[55]....
        /*0130*/ 	.word	0xffffffff


	//   ....[56]....
        /*0134*/ 	.word	0xffffffff


	//   ....[57]....
        /*0138*/ 	.word	0xffffffff


	//   ....[58]....
        /*013c*/ 	.word	0xffffffff


	//   ....[59]....
        /*0140*/ 	.word	0xffffffff


	//   ....[60]....
        /*0144*/ 	.word	0xffffffff


	//   ....[61]....
        /*0148*/ 	.word	0xffffffff


	//   ....[62]....
        /*014c*/ 	.word	0xffffffff


	//   ....[63]....
        /*0150*/ 	.word	0xffffffff


	//   ....[64]....
        /*0154*/ 	.word	0xffffffff


	//   ....[65]....
        /*0158*/ 	.word	0xffffffff


	//   ....[66]....
        /*015c*/ 	.word	0xffffffff


	//   ....[67]....
        /*0160*/ 	.word	0xffffffff


	//   ....[68]....
        /*0164*/ 	.word	0xffffffff


	//   ....[69]....
        /*0168*/ 	.word	0xffffffff


	//   ....[70]....
        /*016c*/ 	.word	0xffffffff


	//   ....[71]....
        /*0170*/ 	.word	0xffffffff


	//   ....[72]....
        /*0174*/ 	.word	0xffffffff


	//   ....[73]....
        /*0178*/ 	.word	0xffffffff


	//   ....[74]....
        /*017c*/ 	.word	0xffffffff


	//   ....[75]....
        /*0180*/ 	.word	0xffffffff


	//   ....[76]....
        /*0184*/ 	.word	0xffffffff


	//   ....[77]....
        /*0188*/ 	.word	0xffffffff


	//   ....[78]....
        /*018c*/ 	.word	0xffffffff


	//   ....[79]....
        /*0190*/ 	.word	0xffffffff


	//   ....[80]....
        /*0194*/ 	.word	0xffffffff


	//   ....[81]....
        /*0198*/ 	.word	0xffffffff


	//   ....[82]....
        /*019c*/ 	.word	0xffffffff


	//   ....[83]....
        /*01a0*/ 	.word	0xffffffff


	//   ....[84]....
        /*01a4*/ 	.word	0xffffffff


	//   ....[85]....
        /*01a8*/ 	.word	0xffffffff


	//   ....[86]....
        /*01ac*/ 	.word	0xffffffff


	//   ....[87]....
        /*01b0*/ 	.word	0xffffffff


	//   ....[88]....
        /*01b4*/ 	.word	0xffffffff


	//   ....[89]....
        /*01b8*/ 	.word	0xffffffff


	//   ....[90]....
        /*01bc*/ 	.word	0xffffffff


	//   ....[91]....
        /*01c0*/ 	.word	0xffffffff


	//   ....[92]....
        /*01c4*/ 	.word	0xffffffff


	//   ....[93]....
        /*01c8*/ 	.word	0xffffffff


	//   ....[94]....
        /*01cc*/ 	.word	0xffffffff


	//   ....[95]....
        /*01d0*/ 	.word	0xffffffff


	//   ....[96]....
        /*01d4*/ 	.word	0xffffffff


	//   ....[97]....
        /*01d8*/ 	.word	0xffffffff


	//   ....[98]....
        /*01dc*/ 	.word	0xffffffff


	//   ....[99]....
        /*01e0*/ 	.word	0xffffffff


	//   ....[100]....
        /*01e4*/ 	.word	0xffffffff


	//   ....[101]....
        /*01e8*/ 	.word	0xffffffff


	//   ....[102]....
        /*01ec*/ 	.word	0xffffffff


	//   ....[103]....
        /*01f0*/ 	.word	0xffffffff


	//   ....[104]....
        /*01f4*/ 	.word	0xffffffff


	//   ....[105]....
        /*01f8*/ 	.word	0xffffffff


	//   ....[106]....
        /*01fc*/ 	.word	0xffffffff


	//   ....[107]....
        /*0200*/ 	.word	0xffffffff


	//   ....[108]....
        /*0204*/ 	.word	0xffffffff


	//   ....[109]....
        /*0208*/ 	.word	0xffffffff


	//   ....[110]....
        /*020c*/ 	.word	0xffffffff


	//   ....[111]....
        /*0210*/ 	.word	0xffffffff


	//   ....[112]....
        /*0214*/ 	.word	0xffffffff


	//   ....[113]....
        /*0218*/ 	.word	0xffffffff


	//   ....[114]....
        /*021c*/ 	.word	0xffffffff


	//   ....[115]....
        /*0220*/ 	.word	0xffffffff


	//   ....[116]....
        /*0224*/ 	.word	0xffffffff


	//   ....[117]....
        /*0228*/ 	.word	0xffffffff


	//   ....[118]....
        /*022c*/ 	.word	0xffffffff


	//   ....[119]....
        /*0230*/ 	.word	0xffffffff


	//   ....[120]....
        /*0234*/ 	.word	0xffffffff


	//   ....[121]....
        /*0238*/ 	.word	0xffffffff


	//   ....[122]....
        /*023c*/ 	.word	0xffffffff


	//   ....[123]....
        /*0240*/ 	.word	0xffffffff


	//   ....[124]....
        /*0244*/ 	.word	0xffffffff


	//   ....[125]....
        /*0248*/ 	.word	0xffffffff


	//   ....[126]....
        /*024c*/ 	.word	0xffffffff


	//   ....[127]....
        /*0250*/ 	.word	0xffffffff


	//   ....[128]....
        /*0254*/ 	.word	0xffffffff


	//   ....[129]....
        /*0258*/ 	.word	0xffffffff


	//   ....[130]....
        /*025c*/ 	.word	0x0500000f


	//   ....[131]....
        /*0260*/ 	.word	0x0500000f


	//   ....[132]....
        /*0264*/ 	.word	0x0500000f


	//   ....[133]....
        /*0268*/ 	.word	0x0500000f


	//   ....[134]....
        /*026c*/ 	.word	0x0500000f


	//   ....[135]....
        /*0270*/ 	.word	0x0500000f


	//   ....[136]....
        /*0274*/ 	.word	0x0500000f


	//   ....[137]....
        /*0278*/ 	.word	0x0500000f


	//   ....[138]....
        /*027c*/ 	.word	0x0500000f


	//   ....[139]....
        /*0280*/ 	.word	0x0500000f


	//   ....[140]....
        /*0284*/ 	.word	0x0500000f


	//   ....[141]....
        /*0288*/ 	.word	0x0500000f


	//   ....[142]....
        /*028c*/ 	.word	0x0500000f


	//   ....[143]....
        /*0290*/ 	.word	0x0500000f


	//   ....[144]....
        /*0294*/ 	.word	0x0500000f


	//   ....[145]....
        /*0298*/ 	.word	0x0500000f


	//   ....[146]....
        /*029c*/ 	.word	0x0500000f


	//   ....[147]....
        /*02a0*/ 	.word	0x0500000f


	//   ....[148]....
        /*02a4*/ 	.word	0x0500000f


	//   ....[149]....
        /*02a8*/ 	.word	0x0500000f


	//   ....[150]....
        /*02ac*/ 	.word	0x0500000f


	//   ....[151]....
        /*02b0*/ 	.word	0x0500000f


	//   ....[152]....
        /*02b4*/ 	.word	0x0500000f


	//   ....[153]....
        /*02b8*/ 	.word	0x0500000f


	//   ....[154]....
        /*02bc*/ 	.word	0x0500000f


	//   ....[155]....
        /*02c0*/ 	.word	0x0500000f


	//   ....[156]....
        /*02c4*/ 	.word	0x0500000f


	//   ....[157]....
        /*02c8*/ 	.word	0x0500000f


	//   ....[158]....
        /*02cc*/ 	.word	0x0500000f


	//   ....[159]....
        /*02d0*/ 	.word	0x0500000f


	//   ....[160]....
        /*02d4*/ 	.word	0x0500000f


	//   ....[161]....
        /*02d8*/ 	.word	0x0500000f


	//   ....[162]....
        /*02dc*/ 	.word	0x0500000f


	//   ....[163]....
        /*02e0*/ 	.word	0x0500000f


	//   ....[164]....
        /*02e4*/ 	.word	0x0500000f


	//   ....[165]....
        /*02e8*/ 	.word	0x0500000f


	//   ....[166]....
        /*02ec*/ 	.word	0x0500000f


	//   ....[167]....
        /*02f0*/ 	.word	0x0500000f


	//   ....[168]....
        /*02f4*/ 	.word	0x0500000f


	//   ....[169]....
        /*02f8*/ 	.word	0x0500000f


	//   ....[170]....
        /*02fc*/ 	.word	0x0500000f


	//   ....[171]....
        /*0300*/ 	.word	0x0500000f


	//   ....[172]....
        /*0304*/ 	.word	0x0500000f


	//   ....[173]....
        /*0308*/ 	.word	0x0500000f


	//   ....[174]....
        /*030c*/ 	.word	0x0500000f


	//   ....[175]....
        /*0310*/ 	.word	0x0500000f


	//   ....[176]....
        /*0314*/ 	.word	0x0500000f


	//   ....[177]....
        /*0318*/ 	.word	0x0500000f


	//   ....[178]....
        /*031c*/ 	.word	0x0500000f


	//   ....[179]....
        /*0320*/ 	.word	0x0500000f


	//   ....[180]....
        /*0324*/ 	.word	0x0500000f


	//   ....[181]....
        /*0328*/ 	.word	0x0500000f


	//   ....[182]....
        /*032c*/ 	.word	0x0500000f


	//   ....[183]....
        /*0330*/ 	.word	0x0500000f


	//   ....[184]....
        /*0334*/ 	.word	0x0500000f


	//   ....[185]....
        /*0338*/ 	.word	0x0500000f


	//   ....[186]....
        /*033c*/ 	.word	0x0500000f


	//   ....[187]....
        /*0340*/ 	.word	0x0500000f


	//   ....[188]....
        /*0344*/ 	.word	0x0500000f


	//   ....[189]....
        /*0348*/ 	.word	0x0500000f


	//   ....[190]....
        /*034c*/ 	.word	0x0500000f


	//   ....[191]....
        /*0350*/ 	.word	0x0500000f


	//   ....[192]....
        /*0354*/ 	.word	0x0500000f


	//   ....[193]....
        /*0358*/ 	.word	0x0500000f


	//   ....[194]....
        /*035c*/ 	.word	0x0500000f


	//   ....[195]....
        /*0360*/ 	.word	0x0500000f


	//   ....[196]....
        /*0364*/ 	.word	0x0500000f


	//   ....[197]....
        /*0368*/ 	.word	0x0500000f


	//   ....[198]....
        /*036c*/ 	.word	0x0500000f


	//   ....[199]....
        /*0370*/ 	.word	0x0500000f


	//   ....[200]....
        /*0374*/ 	.word	0x0500000f


	//   ....[201]....
        /*0378*/ 	.word	0x0500000f


	//   ....[202]....
        /*037c*/ 	.word	0x0500000f


	//   ....[203]....
        /*0380*/ 	.word	0x0500000f


	//   ....[204]....
        /*0384*/ 	.word	0x0500000f


	//   ....[205]....
        /*0388*/ 	.word	0x0500000f


	//   ....[206]....
        /*038c*/ 	.word	0x0500000f


	//   ....[207]....
        /*0390*/ 	.word	0x0500000f


	//   ....[208]....
        /*0394*/ 	.word	0x0500000f


	//   ....[209]....
        /*0398*/ 	.word	0x0500000f


	//   ....[210]....
        /*039c*/ 	.word	0x0500000f


	//   ....[211]....
        /*03a0*/ 	.word	0x0500000f


	//   ....[212]....
        /*03a4*/ 	.word	0x0500000f


	//----- nvinfo : EIATTR_COOP_GROUP_INSTR_OFFSETS
	.align		4
.L_1019:
        /*03a8*/ 	.byte	0x04, 0x28
        /*03aa*/ 	.short	(.L_1021 - .L_1020)


	//   ....[0]....
.L_1020:
        /*03ac*/ 	.word	0x00000070


	//   ....[1]....
        /*03b0*/ 	.word	0x00000080


	//   ....[2]....
        /*03b4*/ 	.word	0x000002c0


	//   ....[3]....
        /*03b8*/ 	.word	0x00000420


	//   ....[4]....
        /*03bc*/ 	.word	0x00000540


	//   ....[5]....
        /*03c0*/ 	.word	0x000006a0


	//   ....[6]....
        /*03c4*/ 	.word	0x000013a0


	//   ....[7]....
        /*03c8*/ 	.word	0x00001ca0


	//   ....[8]....
        /*03cc*/ 	.word	0x00002170


	//   ....[9]....
        /*03d0*/ 	.word	0x00002a70


	//   ....[10]....
        /*03d4*/ 	.word	0x00002af0


	//   ....[11]....
        /*03d8*/ 	.word	0x00003630


	//   ....[12]....
        /*03dc*/ 	.word	0x000036a0


	//   ....[13]....
        /*03e0*/ 	.word	0x00004c90


	//   ....[14]....
        /*03e4*/ 	.word	0x00005020


	//   ....[15]....
        /*03e8*/ 	.word	0x00005890


	//   ....[16]....
        /*03ec*/ 	.word	0x00005990


	//   ....[17]....
        /*03f0*/ 	.word	0x00006300


	//   ....[18]....
        /*03f4*/ 	.word	0x00006350


	//   ....[19]....
        /*03f8*/ 	.word	0x00008900


	//   ....[20]....
        /*03fc*/ 	.word	0x00008930


	//   ....[21]....
        /*0400*/ 	.word	0x00008950


	//   ....[22]....
        /*0404*/ 	.word	0x00008970


	//   ....[23]....
        /*0408*/ 	.word	0x00009df0


	//   ....[24]....
        /*040c*/ 	.word	0x00009e30


	//   ....[25]....
        /*0410*/ 	.word	0x00009ef0


	//   ....[26]....
        /*0414*/ 	.word	0x00009f00


	//   ....[27]....
        /*0418*/ 	.word	0x0000b030


	//   ....[28]....
        /*041c*/ 	.word	0x0000b060


	//   ....[29]....
        /*0420*/ 	.word	0x0000b090


	//   ....[30]....
        /*0424*/ 	.word	0x0000b0c0


	//   ....[31]....
        /*0428*/ 	.word	0x0000b640


	//   ....[32]....
        /*042c*/ 	.word	0x0000b680


	//   ....[33]....
        /*0430*/ 	.word	0x0000b740


	//   ....[34]....
        /*0434*/ 	.word	0x0000b760


	//   ....[35]....
        /*0438*/ 	.word	0x0000b820


	//   ....[36]....
        /*043c*/ 	.word	0x0000b840


	//   ....[37]....
        /*0440*/ 	.word	0x0000b910


	//   ....[38]....
        /*0444*/ 	.word	0x0000b930


	//   ....[39]....
        /*0448*/ 	.word	0x0000bfd0


	//   ....[40]....
        /*044c*/ 	.word	0x0000bff0


	//   ....[41]....
        /*0450*/ 	.word	0x0000c0b0


	//   ....[42]....
        /*0454*/ 	.word	0x0000c0d0


	//   ....[43]....
        /*0458*/ 	.word	0x0000c190


	//   ....[44]....
        /*045c*/ 	.word	0x0000c1b0


	//   ....[45]....
        /*0460*/ 	.word	0x0000c280


	//   ....[46]....
        /*0464*/ 	.word	0x0000c2a0


	//   ....[47]....
        /*0468*/ 	.word	0x0000c420


	//   ....[48]....
        /*046c*/ 	.word	0x0000d7f0


	//   ....[49]....
        /*0470*/ 	.word	0x0000d810


	//   ....[50]....
        /*0474*/ 	.word	0x0000d820


	//   ....[51]....
        /*0478*/ 	.word	0x0000d860


	//   ....[52]....
        /*047c*/ 	.word	0x0000d8e0


	//   ....[53]....
        /*0480*/ 	.word	0x0000d900


	//   ....[54]....
        /*0484*/ 	.word	0x0000d980


	//   ....[55]....
        /*0488*/ 	.word	0x0000d9a0


	//   ....[56]....
        /*048c*/ 	.word	0x0000da20


	//   ....[57]....
        /*0490*/ 	.word	0x0000da40


	//   ....[58]....
        /*0494*/ 	.word	0x0000dac0


	//   ....[59]....
        /*0498*/ 	.word	0x0000dae0


	//   ....[60]....
        /*049c*/ 	.word	0x0000db60


	//   ....[61]....
        /*04a0*/ 	.word	0x0000db80


	//   ....[62]....
        /*04a4*/ 	.word	0x0000dc00


	//   ....[63]....
        /*04a8*/ 	.word	0x0000dc20


	//   ....[64]....
        /*04ac*/ 	.word	0x0000e260


	//   ....[65]....
        /*04b0*/ 	.word	0x0000e280


	//   ....[66]....
        /*04b4*/ 	.word	0x0000e2a0


	//   ....[67]....
        /*04b8*/ 	.word	0x0000e300


	//   ....[68]....
        /*04bc*/ 	.word	0x0000e370


	//   ....[69]....
        /*04c0*/ 	.word	0x0000e390


	//   ....[70]....
        /*04c4*/ 	.word	0x0000e410


	//   ....[71]....
        /*04c8*/ 	.word	0x0000e440


	//   ....[72]....
        /*04cc*/ 	.word	0x0000e4b0


	//   ....[73]....
        /*04d0*/ 	.word	0x0000e4d0


	//   ....[74]....
        /*04d4*/ 	.word	0x0000e550


	//   ....[75]....
        /*04d8*/ 	.word	0x0000e570


	//   ....[76]....
        /*04dc*/ 	.word	0x0000e5f0


	//   ....[77]....
        /*04e0*/ 	.word	0x0000e610


	//   ....[78]....
        /*04e4*/ 	.word	0x0000e690


	//   ....[79]....
        /*04e8*/ 	.word	0x0000e6b0


	//   ....[80]....
        /*04ec*/ 	.word	0x0000ed70


	//   ....[81]....
        /*04f0*/ 	.word	0x0000eda0


	//   ....[82]....
        /*04f4*/ 	.word	0x0000edb0


	//   ....[83]....
        /*04f8*/ 	.word	0x0000ee00


	//   ....[84]....
        /*04fc*/ 	.word	0x0000ee10


	//   ....[85]....
        /*0500*/ 	.word	0x0000ee60


	//   ....[86]....
        /*0504*/ 	.word	0x0000ee70


	//   ....[87]....
        /*0508*/ 	.word	0x0000eec0


	//   ....[88]....
        /*050c*/ 	.word	0x0000eed0


	//   ....[89]....
        /*0510*/ 	.word	0x0000ef20


	//   ....[90]....
        /*0514*/ 	.word	0x0000ef30


	//   ....[91]....
        /*0518*/ 	.word	0x0000ef80


	//   ....[92]....
        /*051c*/ 	.word	0x0000ef90


	//   ....[93]....
        /*0520*/ 	.word	0x0000efe0


	//   ....[94]....
        /*0524*/ 	.word	0x0000eff0


	//   ....[95]....
        /*0528*/ 	.word	0x0000f000


	//   ....[96]....
        /*052c*/ 	.word	0x0000f2a0


	//   ....[97]....
        /*0530*/ 	.word	0x0000f2c0


	//   ....[98]....
        /*0534*/ 	.word	0x0000f2e0


	//   ....[99]....
        /*0538*/ 	.word	0x0000f340


	//   ....[100]....
        /*053c*/ 	.word	0x0000f360


	//   ....[101]....
        /*0540*/ 	.word	0x0000f3c0


	//   ....[102]....
        /*0544*/ 	.word	0x0000f3e0


	//   ....[103]....
        /*0548*/ 	.word	0x0000f440


	//   ....[104]....
        /*054c*/ 	.word	0x0000f460


	//   ....[105]....
        /*0550*/ 	.word	0x0000f4c0


	//   ....[106]....
        /*0554*/ 	.word	0x0000f4e0


	//   ....[107]....
        /*0558*/ 	.word	0x0000f540


	//   ....[108]....
        /*055c*/ 	.word	0x0000f560


	//   ....[109]....
        /*0560*/ 	.word	0x0000f5c0


	//   ....[110]....
        /*0564*/ 	.word	0x0000f5e0


	//   ....[111]....
        /*0568*/ 	.word	0x0000f5f0


	//   ....[112]....
        /*056c*/ 	.word	0x0000fb90


	//   ....[113]....
        /*0570*/ 	.word	0x0000fbb0


	//   ....[114]....
        /*0574*/ 	.word	0x0000fbd0


	//   ....[115]....
        /*0578*/ 	.word	0x0000fc10


	//   ....[116]....
        /*057c*/ 	.word	0x0000fc60


	//   ....[117]....
        /*0580*/ 	.word	0x0000fc90


	//   ....[118]....
        /*0584*/ 	.word	0x0000fce0


	//   ....[119]....
        /*0588*/ 	.word	0x0000fd10


	//   ....[120]....
        /*058c*/ 	.word	0x0000fd60


	//   ....[121]....
        /*0590*/ 	.word	0x0000fd90


	//   ....[122]....
        /*0594*/ 	.word	0x0000fde0


	//   ....[123]....
        /*0598*/ 	.word	0x0000fe10


	//   ....[124]....
        /*059c*/ 	.word	0x0000fe60


	//   ....[125]....
        /*05a0*/ 	.word	0x0000fe90


	//   ....[126]....
        /*05a4*/ 	.word	0x0000fee0


	//   ....[127]....
        /*05a8*/ 	.word	0x0000ff10


	//   ....[128]....
        /*05ac*/ 	.word	0x000101f0


	//   ....[129]....
        /*05b0*/ 	.word	0x000103c0


	//   ....[130]....
        /*05b4*/ 	.word	0x00010950


	//   ....[131]....
        /*05b8*/ 	.word	0x00010a30


	//   ....[132]....
        /*05bc*/ 	.word	0x00010ad0


	//   ....[133]....
        /*05c0*/ 	.word	0x00010b50


	//   ....[134]....
        /*05c4*/ 	.word	0x00010c10


	//   ....[135]....
        /*05c8*/ 	.word	0x00010c80


	//   ....[136]....
        /*05cc*/ 	.word	0x00010d50


	//   ....[137]....
        /*05d0*/ 	.word	0x00010de0


	//   ....[138]....
        /*05d4*/ 	.word	0x00010ea0


	//   ....[139]....
        /*05d8*/ 	.word	0x00010f30


	//   ....[140]....
        /*05dc*/ 	.word	0x00010ff0


	//   ....[141]....
        /*05e0*/ 	.word	0x00011070


	//   ....[142]....
        /*05e4*/ 	.word	0x00011140


	//   ....[143]....
        /*05e8*/ 	.word	0x000111c0


	//   ....[144]....
        /*05ec*/ 	.word	0x00011290


	//   ....[145]....
        /*05f0*/ 	.word	0x00011310


	//   ....[146]....
        /*05f4*/ 	.word	0x000113d0


	//   ....[147]....
        /*05f8*/ 	.word	0x00011460


	//   ....[148]....
        /*05fc*/ 	.word	0x000114e0


	//   ....[149]....
        /*0600*/ 	.word	0x00011560


	//   ....[150]....
        /*0604*/ 	.word	0x00011610


	//   ....[151]....
        /*0608*/ 	.word	0x00011690


	//   ....[152]....
        /*060c*/ 	.word	0x00011760


	//   ....[153]....
        /*0610*/ 	.word	0x000117d0


	//   ....[154]....
        /*0614*/ 	.word	0x000118b0


	//   ....[155]....
        /*0618*/ 	.word	0x00011920


	//   ....[156]....
        /*061c*/ 	.word	0x00011a00


	//   ....[157]....
        /*0620*/ 	.word	0x00011a80


	//   ....[158]....
        /*0624*/ 	.word	0x00011b50


	//   ....[159]....
        /*0628*/ 	.word	0x00011bc0


	//   ....[160]....
        /*062c*/ 	.word	0x00011ca0


	//   ....[161]....
        /*0630*/ 	.word	0x00011d20


	//   ....[162]....
        /*0634*/ 	.word	0x00011dd0


	//   ....[163]....
        /*0638*/ 	.word	0x00011f00


	//   ....[164]....
        /*063c*/ 	.word	0x00011fa0


	//   ....[165]....
        /*0640*/ 	.word	0x00012010


	//   ....[166]....
        /*0644*/ 	.word	0x000120d0


	//   ....[167]....
        /*0648*/ 	.word	0x00012130


	//   ....[168]....
        /*064c*/ 	.word	0x000121f0


	//   ....[169]....
        /*0650*/ 	.word	0x00012250


	//   ....[170]....
        /*0654*/ 	.word	0x00012310


	//   ....[171]....
        /*0658*/ 	.word	0x00012370


	//   ....[172]....
        /*065c*/ 	.word	0x00012430


	//   ....[173]....
        /*0660*/ 	.word	0x00012490


	//   ....[174]....
        /*0664*/ 	.word	0x00012550


	//   ....[175]....
        /*0668*/ 	.word	0x000125b0


	//   ....[176]....
        /*066c*/ 	.word	0x00012670


	//   ....[177]....
        /*0670*/ 	.word	0x000126d0


	//   ....[178]....
        /*0674*/ 	.word	0x00012790


	//   ....[179]....
        /*0678*/ 	.word	0x00012870


	//   ....[180]....
        /*067c*/ 	.word	0x00012910


	//   ....[181]....
        /*0680*/ 	.word	0x00012970


	//   ....[182]....
        /*0684*/ 	.word	0x00012a40


	//   ....[183]....
        /*0688*/ 	.word	0x00012aa0


	//   ....[184]....
        /*068c*/ 	.word	0x00012b70


	//   ....[185]....
        /*0690*/ 	.word	0x00012bd0


	//   ....[186]....
        /*0694*/ 	.word	0x00012ca0


	//   ....[187]....
        /*0698*/ 	.word	0x00012d00


	//   ....[188]....
        /*069c*/ 	.word	0x00012dd0


	//   ....[189]....
        /*06a0*/ 	.word	0x00012e30


	//   ....[190]....
        /*06a4*/ 	.word	0x00012f00


	//   ....[191]....
        /*06a8*/ 	.word	0x00012f60


	//   ....[192]....
        /*06ac*/ 	.word	0x00013030


	//   ....[193]....
        /*06b0*/ 	.word	0x00013090


	//   ....[194]....
        /*06b4*/ 	.word	0x00013150


	//   ....[195]....
        /*06b8*/ 	.word	0x00013270


	//   ....[196]....
        /*06bc*/ 	.word	0x00013310


	//   ....[197]....
        /*06c0*/ 	.word	0x00013370


	//   ....[198]....
        /*06c4*/ 	.word	0x00013440


	//   ....[199]....
        /*06c8*/ 	.word	0x000134e0


	//   ....[200]....
        /*06cc*/ 	.word	0x000135a0


	//   ....[201]....
        /*06d0*/ 	.word	0x00013640


	//   ....[202]....
        /*06d4*/ 	.word	0x00013700


	//   ....[203]....
        /*06d8*/ 	.word	0x000137a0


	//   ....[204]....
        /*06dc*/ 	.word	0x00013860


	//   ....[205]....
        /*06e0*/ 	.word	0x00013900


	//   ....[206]....
        /*06e4*/ 	.word	0x000139c0


	//   ....[207]....
        /*06e8*/ 	.word	0x00013a60


	//   ....[208]....
        /*06ec*/ 	.word	0x00013b20


	//   ....[209]....
        /*06f0*/ 	.word	0x00013bc0


	//   ....[210]....
        /*06f4*/ 	.word	0x00013c80


	//   ....[211]....
        /*06f8*/ 	.word	0x00013d50


	//   ....[212]....
        /*06fc*/ 	.word	0x00013e70


	//----- nvinfo : EIATTR_REG_RECONFIG
	.align		4
.L_1021:
        /*0700*/ 	.byte	0x01, 0x54
	.zero		2


	//----- nvinfo : EIATTR_SYSCALL_OFFSETS
	.align		4
        /*0704*/ 	.byte	0x04, 0x46
        /*0706*/ 	.short	(.L_1023 - .L_1022)


	//   ....[0]....
.L_1022:
        /*0708*/ 	.word	0x00001580


	//   ....[1]....
        /*070c*/ 	.word	0x0000ced0


	//   ....[2]....
        /*0710*/ 	.word	0x0000d020


	//   ....[3]....
        /*0714*/ 	.word	0x0000d110


	//   ....[4]....
        /*0718*/ 	.word	0x0000df10


	//----- nvinfo : EIATTR_MBARRIER_INSTR_OFFSETS
	.align		4
.L_1023:
        /*071c*/ 	.byte	0x04, 0x39
        /*071e*/ 	.short	(.L_1025 - .L_1024)


	//   ....[0]....
.L_1024:
        /*0720*/ 	.word	0x00000170
        /*0724*/ 	.word	0x000000ff
        /*0728*/ 	.word	0x00028800
        /*072c*/ 	.short	0x0100
        /*072e*/ 	.byte	0x08
	.zero		1


	//   ....[1]....
        /*0730*/ 	.word	0x00000180
        /*0734*/ 	.word	0x000000ff
        /*0738*/ 	.word	0x00028820
        /*073c*/ 	.short	0x0100
        /*073e*/ 	.byte	0x08
	.zero		1


	//   ....[2]....
        /*0740*/ 	.word	0x00000270
        /*0744*/ 	.word	0x000000ff
        /*0748*/ 	.word	0x00028830
        /*074c*/ 	.short	0x0100
        /*074e*/ 	.byte	0x08
	.zero		1


	//   ....[3]....
        /*0750*/ 	.word	0x00000280
        /*0754*/ 	.word	0x000000ff
        /*0758*/ 	.word	0x00028840
        /*075c*/ 	.short	0x0100
        /*075e*/ 	.byte	0x08
	.zero		1


	//   ....[4]....
        /*0760*/ 	.word	0x00000290
        /*0764*/ 	.word	0x000000ff
        /*0768*/ 	.word	0x00028838
        /*076c*/ 	.short	0x0100
        /*076e*/ 	.byte	0x08
	.zero		1


	//   ....[5]....
        /*0770*/ 	.word	0x000002a0
        /*0774*/ 	.word	0x000000ff
        /*0778*/ 	.word	0x00028848
        /*077c*/ 	.short	0x0100
        /*077e*/ 	.byte	0x08
	.zero		1


	//   ....[6]....
        /*0780*/ 	.word	0x000003d0
        /*0784*/ 	.word	0x000000ff
        /*0788*/ 	.word	0x00028850
        /*078c*/ 	.short	0x0100
        /*078e*/ 	.byte	0x08
	.zero		1


	//   ....[7]....
        /*0790*/ 	.word	0x000003e0
        /*0794*/ 	.word	0x000000ff
        /*0798*/ 	.word	0x00028860
        /*079c*/ 	.short	0x0100
        /*079e*/ 	.byte	0x08
	.zero		1


	//   ....[8]....
        /*07a0*/ 	.word	0x000003f0
        /*07a4*/ 	.word	0x000000ff
        /*07a8*/ 	.word	0x00028858
        /*07ac*/ 	.short	0x0100
        /*07ae*/ 	.byte	0x08
	.zero		1


	//   ....[9]....
        /*07b0*/ 	.word	0x00000400
        /*07b4*/ 	.word	0x000000ff
        /*07b8*/ 	.word	0x00028868
        /*07bc*/ 	.short	0x0100
        /*07be*/ 	.byte	0x08
	.zero		1


	//   ....[10]....
        /*07c0*/ 	.word	0x000004f0
        /*07c4*/ 	.word	0x000000ff
        /*07c8*/ 	.word	0x00028870
        /*07cc*/ 	.short	0x0100
        /*07ce*/ 	.byte	0x06
	.zero		1


	//   ....[11]....
        /*07d0*/ 	.word	0x00000500
        /*07d4*/ 	.word	0x000000ff
        /*07d8*/ 	.word	0x00028880
        /*07dc*/ 	.short	0x0100
        /*07de*/ 	.byte	0x06
	.zero		1


	//   ....[12]....
        /*07e0*/ 	.word	0x00000510
        /*07e4*/ 	.word	0x000000ff
        /*07e8*/ 	.word	0x00028878
        /*07ec*/ 	.short	0x0100
        /*07ee*/ 	.byte	0x06
	.zero		1


	//   ....[13]....
        /*07f0*/ 	.word	0x00000520
        /*07f4*/ 	.word	0x000000ff
        /*07f8*/ 	.word	0x00028888
        /*07fc*/ 	.short	0x0100
        /*07fe*/ 	.byte	0x06
	.zero		1


	//   ....[14]....
        /*0800*/ 	.word	0x00000650
        /*0804*/ 	.word	0x000000ff
        /*0808*/ 	.word	0x00028890
        /*080c*/ 	.short	0x0100
        /*080e*/ 	.byte	0x08
	.zero		1


	//   ....[15]....
        /*0810*/ 	.word	0x00000660
        /*0814*/ 	.word	0x000000ff
        /*0818*/ 	.word	0x000288a0
        /*081c*/ 	.short	0x0100
        /*081e*/ 	.byte	0x08
	.zero		1


	//   ....[16]....
        /*0820*/ 	.word	0x00000670
        /*0824*/ 	.word	0x000000ff
        /*0828*/ 	.word	0x00028898
        /*082c*/ 	.short	0x0100
        /*082e*/ 	.byte	0x08
	.zero		1


	//   ....[17]....
        /*0830*/ 	.word	0x00000680
        /*0834*/ 	.word	0x000000ff
        /*0838*/ 	.word	0x000288a8
        /*083c*/ 	.short	0x0100
        /*083e*/ 	.byte	0x08
	.zero		1


	//   ....[18]....
        /*0840*/ 	.word	0x000007c0
        /*0844*/ 	.word	0x000000ff
        /*0848*/ 	.word	0x000288b0
        /*084c*/ 	.short	0x0100
        /*084e*/ 	.byte	0x08
	.zero		1


	//   ....[19]....
        /*0850*/ 	.word	0x000007d0
        /*0854*/ 	.word	0x000000ff
        /*0858*/ 	.word	0x000288c0
        /*085c*/ 	.short	0x0100
        /*085e*/ 	.byte	0x08
	.zero		1


	//   ....[20]....
        /*0860*/ 	.word	0x000007e0
        /*0864*/ 	.word	0x000000ff
        /*0868*/ 	.word	0x000288b8
        /*086c*/ 	.short	0x0100
        /*086e*/ 	.byte	0x08
	.zero		1


	//   ....[21]....
        /*0870*/ 	.word	0x000007f0
        /*0874*/ 	.word	0x000000ff
        /*0878*/ 	.word	0x000288c8
        /*087c*/ 	.short	0x0100
        /*087e*/ 	.byte	0x08
	.zero		1


	//   ....[22]....
        /*0880*/ 	.word	0x00001600
        /*0884*/ 	.word	0x000000ff
        /*0888*/ 	.word	0x00028800
        /*088c*/ 	.short	0x010a
        /*088e*/ 	.byte	0x29
	.zero		1


	//   ....[23]....
        /*0890*/ 	.word	0x00001680
        /*0894*/ 	.word	0x00000000
        /*0898*/ 	.word	0x00028830
        /*089c*/ 	.short	0x010a
        /*089e*/ 	.byte	0x3f
	.zero		1


	//   ....[24]....
        /*08a0*/ 	.word	0x000016c0
        /*08a4*/ 	.word	0x00000000
        /*08a8*/ 	.word	0x00028830
        /*08ac*/ 	.short	0x010a
        /*08ae*/ 	.byte	0x3f
	.zero		1


	//   ....[25]....
        /*08b0*/ 	.word	0x00003290
        /*08b4*/ 	.word	0x000000ff
        /*08b8*/ 	.word	0x00000000
        /*08bc*/ 	.short	0x0101
        /*08be*/ 	.byte	0x06
	.zero		1


	//   ....[26]....
        /*08c0*/ 	.word	0x000043c0
        /*08c4*/ 	.word	0x000000ff
        /*08c8*/ 	.word	0x00028830
        /*08cc*/ 	.short	0x010a
        /*08ce*/ 	.byte	0x06
	.zero		1


	//   ....[27]....
        /*08d0*/ 	.word	0x00004400
        /*08d4*/ 	.word	0x000000ff
        /*08d8*/ 	.word	0x00028830
        /*08dc*/ 	.short	0x010a
        /*08de*/ 	.byte	0x06
	.zero		1


	//   ....[28]....
        /*08e0*/ 	.word	0x00004750
        /*08e4*/ 	.word	0x000000ff
        /*08e8*/ 	.word	0x00028850
        /*08ec*/ 	.short	0x010a
        /*08ee*/ 	.byte	0x06
	.zero		1


	//   ....[29]....
        /*08f0*/ 	.word	0x00004790
        /*08f4*/ 	.word	0x000000ff
        /*08f8*/ 	.word	0x00028850
        /*08fc*/ 	.short	0x010a
        /*08fe*/ 	.byte	0x06
	.zero		1


	//   ....[30]....
        /*0900*/ 	.word	0x000052f0
        /*0904*/ 	.word	0x000000ff
        /*0908*/ 	.word	0x00000000
        /*090c*/ 	.short	0x0101
        /*090e*/ 	.byte	0x06
	.zero		1


	//   ....[31]....
        /*0910*/ 	.word	0x00006ee0
        /*0914*/ 	.word	0x000000ff
        /*0918*/ 	.word	0x00000000
        /*091c*/ 	.short	0x0101
        /*091e*/ 	.byte	0x06
	.zero		1


	//   ....[32]....
        /*0920*/ 	.word	0x000075d0
        /*0924*/ 	.word	0x000000ff
        /*0928*/ 	.word	0x00028830
        /*092c*/ 	.short	0x010a
        /*092e*/ 	.byte	0x06
	.zero		1


	//   ....[33]....
        /*0930*/ 	.word	0x00007610
        /*0934*/ 	.word	0x000000ff
        /*0938*/ 	.word	0x00028830
        /*093c*/ 	.short	0x010a
        /*093e*/ 	.byte	0x06
	.zero		1


	//   ....[34]....
        /*0940*/ 	.word	0x00007960
        /*0944*/ 	.word	0x000000ff
        /*0948*/ 	.word	0x00028850
        /*094c*/ 	.short	0x010a
        /*094e*/ 	.byte	0x06
	.zero		1


	//   ....[35]....
        /*0950*/ 	.word	0x000079a0
        /*0954*/ 	.word	0x000000ff
        /*0958*/ 	.word	0x00028850
        /*095c*/ 	.short	0x010a
        /*095e*/ 	.byte	0x06
	.zero		1


	//   ....[36]....
        /*0960*/ 	.word	0x00008260
        /*0964*/ 	.word	0x000000ff
        /*0968*/ 	.word	0x00000000
        /*096c*/ 	.short	0x0101
        /*096e*/ 	.byte	0x06
	.zero		1


	//   ....[37]....
        /*0970*/ 	.word	0x00009750
        /*0974*/ 	.word	0x000000ff
        /*0978*/ 	.word	0x00000000
        /*097c*/ 	.short	0x0101
        /*097e*/ 	.byte	0x06
	.zero		1


	//   ....[38]....
        /*0980*/ 	.word	0x00009d60
        /*0984*/ 	.word	0x000000ff
        /*0988*/ 	.word	0x00028850
        /*098c*/ 	.short	0x010a
        /*098e*/ 	.byte	0x05
	.zero		1


	//   ....[39]....
        /*0990*/ 	.word	0x00009da0
        /*0994*/ 	.word	0x000000ff
        /*0998*/ 	.word	0x00028850
        /*099c*/ 	.short	0x010a
        /*099e*/ 	.byte	0x05
	.zero		1


	//   ....[40]....
        /*09a0*/ 	.word	0x0000a310
        /*09a4*/ 	.word	0x000000ff
        /*09a8*/ 	.word	0x00000000
        /*09ac*/ 	.short	0x0101
        /*09ae*/ 	.byte	0x04
	.zero		1


	//   ....[41]....
        /*09b0*/ 	.word	0x0000b670
        /*09b4*/ 	.word	0x00000026
        /*09b8*/ 	.word	0x00000000
        /*09bc*/ 	.short	0x0101
        /*09be*/ 	.byte	0x3f
	.zero		1


	//   ....[42]....
        /*09c0*/ 	.word	0x0000d630
        /*09c4*/ 	.word	0x00000007
        /*09c8*/ 	.word	0x00028840
        /*09cc*/ 	.short	0x010a
        /*09ce*/ 	.byte	0x3f
	.zero		1


	//   ....[43]....
        /*09d0*/ 	.word	0x0000dcf0
        /*09d4*/ 	.word	0x00000007
        /*09d8*/ 	.word	0x00028830
        /*09dc*/ 	.short	0x0107
        /*09de*/ 	.byte	0x3f
	.zero		1


	//   ....[44]....
        /*09e0*/ 	.word	0x0000ddc0
        /*09e4*/ 	.word	0x00000007
        /*09e8*/ 	.word	0x00028830
        /*09ec*/ 	.short	0x0101
        /*09ee*/ 	.byte	0x3f
	.zero		1


	//   ....[45]....
        /*09f0*/ 	.word	0x0000e780
        /*09f4*/ 	.word	0x00000010
        /*09f8*/ 	.word	0x00028800
        /*09fc*/ 	.short	0x0107
        /*09fe*/ 	.byte	0x3f
	.zero		1


	//   ....[46]....
        /*0a00*/ 	.word	0x0000e850
        /*0a04*/ 	.word	0x00000010
        /*0a08*/ 	.word	0x00028800
        /*0a0c*/ 	.short	0x0101
        /*0a0e*/ 	.byte	0x3f
	.zero		1


	//   ....[47]....
        /*0a10*/ 	.word	0x0000e870
        /*0a14*/ 	.word	0x00000010
        /*0a18*/ 	.word	0x00028820
        /*0a1c*/ 	.short	0x010a
        /*0a1e*/ 	.byte	0x3f
	.zero		1


	//   ....[48]....
        /*0a20*/ 	.word	0x0000ebc0
        /*0a24*/ 	.word	0x00000006
        /*0a28*/ 	.word	0x00028840
        /*0a2c*/ 	.short	0x010a
        /*0a2e*/ 	.byte	0x3f
	.zero		1


	//   ....[49]....
        /*0a30*/ 	.word	0x0000f0d0
        /*0a34*/ 	.word	0x00000006
        /*0a38*/ 	.word	0x00028830
        /*0a3c*/ 	.short	0x0107
        /*0a3e*/ 	.byte	0x3f
	.zero		1


	//   ....[50]....
        /*0a40*/ 	.word	0x0000f190
        /*0a44*/ 	.word	0x00000006
        /*0a48*/ 	.word	0x00028830
        /*0a4c*/ 	.short	0x0101
        /*0a4e*/ 	.byte	0x3f
	.zero		1


	//   ....[51]....
        /*0a50*/ 	.word	0x0000f1f0
        /*0a54*/ 	.word	0x00000006
        /*0a58*/ 	.word	0x00028860
        /*0a5c*/ 	.short	0x010a
        /*0a5e*/ 	.byte	0x3f
	.zero		1


	//   ....[52]....
        /*0a60*/ 	.word	0x0000f780
        /*0a64*/ 	.word	0x00000006
        /*0a68*/ 	.word	0x00028850
        /*0a6c*/ 	.short	0x0107
        /*0a6e*/ 	.byte	0x3f
	.zero		1


	//   ....[53]....
        /*0a70*/ 	.word	0x0000f8e0
        /*0a74*/ 	.word	0x00000006
        /*0a78*/ 	.word	0x00028850
        /*0a7c*/ 	.short	0x0101
        /*0a7e*/ 	.byte	0x3f
	.zero		1


	//   ....[54]....
        /*0a80*/ 	.word	0x0000faf0
        /*0a84*/ 	.word	0x00000004
        /*0a88*/ 	.word	0x00028860
        /*0a8c*/ 	.short	0x010a
        /*0a8e*/ 	.byte	0x3f
	.zero		1


	//   ....[55]....
        /*0a90*/ 	.word	0x0000fff0
        /*0a94*/ 	.word	0x00000004
        /*0a98*/ 	.word	0x00028850
        /*0a9c*/ 	.short	0x0107
        /*0a9e*/ 	.byte	0x3f
	.zero		1


	//   ....[56]....
        /*0aa0*/ 	.word	0x000100b0
        /*0aa4*/ 	.word	0x00000004
        /*0aa8*/ 	.word	0x00028850
        /*0aac*/ 	.short	0x0101
        /*0aae*/ 	.byte	0x3f
	.zero		1


	//   ....[57]....
        /*0ab0*/ 	.word	0x00010340
        /*0ab4*/ 	.word	0x00000004
        /*0ab8*/ 	.word	0x00028820
        /*0abc*/ 	.short	0x010a
        /*0abe*/ 	.byte	0x3f
	.zero		1


	//   ....[58]....
        /*0ac0*/ 	.word	0x000104c0
        /*0ac4*/ 	.word	0x00000005
        /*0ac8*/ 	.word	0x00028840
        /*0acc*/ 	.short	0x010a
        /*0ace*/ 	.byte	0x3f
	.zero		1


	//   ....[59]....
        /*0ad0*/ 	.word	0x00010560
        /*0ad4*/ 	.word	0x00000017
        /*0ad8*/ 	.word	0x00028840
        /*0adc*/ 	.short	0x010a
        /*0ade*/ 	.byte	0x3f
	.zero		1


	//   ....[60]....
        /*0ae0*/ 	.word	0x000105a0
        /*0ae4*/ 	.word	0x00000005
        /*0ae8*/ 	.word	0x00028860
        /*0aec*/ 	.short	0x010a
        /*0aee*/ 	.byte	0x3f
	.zero		1


	//   ....[61]....
        /*0af0*/ 	.word	0x000105e0
        /*0af4*/ 	.word	0x00000017
        /*0af8*/ 	.word	0x00028860
        /*0afc*/ 	.short	0x010a
        /*0afe*/ 	.byte	0x3f
	.zero		1


	//   ....[62]....
        /*0b00*/ 	.word	0x00010650
        /*0b04*/ 	.word	0x00000003
        /*0b08*/ 	.word	0x00028800
        /*0b0c*/ 	.short	0x010a
        /*0b0e*/ 	.byte	0x3f
	.zero		1


	//   ....[63]....
        /*0b10*/ 	.word	0x000106a0
        /*0b14*/ 	.word	0x00000000
        /*0b18*/ 	.word	0x00028830
        /*0b1c*/ 	.short	0x010a
        /*0b1e*/ 	.byte	0x3f
	.zero		1


	//   ....[64]....
        /*0b20*/ 	.word	0x00010700
        /*0b24*/ 	.word	0x00000007
        /*0b28*/ 	.word	0x00028830
        /*0b2c*/ 	.short	0x010a
        /*0b2e*/ 	.byte	0x3f
	.zero		1


	//   ....[65]....
        /*0b30*/ 	.word	0x00010760
        /*0b34*/ 	.word	0x00000007
        /*0b38*/ 	.word	0x00028850
        /*0b3c*/ 	.short	0x010a
        /*0b3e*/ 	.byte	0x3f
	.zero		1


	//   ....[66]....
        /*0b40*/ 	.word	0x000107c0
        /*0b44*/ 	.word	0x00000005
        /*0b48*/ 	.word	0x00028830
        /*0b4c*/ 	.short	0x010a
        /*0b4e*/ 	.byte	0x3f
	.zero		1


	//   ....[67]....
        /*0b50*/ 	.word	0x00010820
        /*0b54*/ 	.word	0x00000005
        /*0b58*/ 	.word	0x00028850
        /*0b5c*/ 	.short	0x010a
        /*0b5e*/ 	.byte	0x3f
	.zero		1


	//   ....[68]....
        /*0b60*/ 	.word	0x00010880
        /*0b64*/ 	.word	0x00000006
        /*0b68*/ 	.word	0x00028850
        /*0b6c*/ 	.short	0x010a
        /*0b6e*/ 	.byte	0x3f
	.zero		1


	//   ....[69]....
        /*0b70*/ 	.word	0x00010980
        /*0b74*/ 	.word	0x00000007
        /*0b78*/ 	.word	0x00028840
        /*0b7c*/ 	.short	0x010a
        /*0b7e*/ 	.byte	0x3f
	.zero		1


	//   ....[70]....
        /*0b80*/ 	.word	0x00011e00
        /*0b84*/ 	.word	0x00000010
        /*0b88*/ 	.word	0x00028820
        /*0b8c*/ 	.short	0x010a
        /*0b8e*/ 	.byte	0x3f
	.zero		1


	//   ....[71]....
        /*0b90*/ 	.word	0x00011e50
        /*0b94*/ 	.word	0x00000006
        /*0b98*/ 	.word	0x00028840
        /*0b9c*/ 	.short	0x010a
        /*0b9e*/ 	.byte	0x3f
	.zero		1


	//   ....[72]....
        /*0ba0*/ 	.word	0x000127c0
        /*0ba4*/ 	.word	0x00000006
        /*0ba8*/ 	.word	0x00028860
        /*0bac*/ 	.short	0x010a
        /*0bae*/ 	.byte	0x3f
	.zero		1


	//   ....[73]....
        /*0bb0*/ 	.word	0x000131c0
        /*0bb4*/ 	.word	0x00000004
        /*0bb8*/ 	.word	0x00028860
        /*0bbc*/ 	.short	0x010a
        /*0bbe*/ 	.byte	0x3f
	.zero		1


	//   ....[74]....
        /*0bc0*/ 	.word	0x00013d90
        /*0bc4*/ 	.word	0x00000004
        /*0bc8*/ 	.word	0x00028820
        /*0bcc*/ 	.short	0x010a
        /*0bce*/ 	.byte	0x3f
	.zero		1


	//   ....[75]....
        /*0bd0*/ 	.word	0x00013f30
        /*0bd4*/ 	.word	0x00000005
        /*0bd8*/ 	.word	0x00028840
        /*0bdc*/ 	.short	0x010a
        /*0bde*/ 	.byte	0x3f
	.zero		1


	//   ....[76]....
        /*0be0*/ 	.word	0x00013f80
        /*0be4*/ 	.word	0x00000017
        /*0be8*/ 	.word	0x00028840
        /*0bec*/ 	.short	0x010a
        /*0bee*/ 	.byte	0x3f
	.zero		1


	//   ....[77]....
        /*0bf0*/ 	.word	0x00013fd0
        /*0bf4*/ 	.word	0x00000005
        /*0bf8*/ 	.word	0x00028860
        /*0bfc*/ 	.short	0x010a
        /*0bfe*/ 	.byte	0x3f
	.zero		1


	//----- nvinfo : EIATTR_NUM_MBARRIERS
	.align		4
.L_1025:
        /*0c00*/ 	.byte	0x03, 0x38
        /*0c02*/ 	.short	0x0016


	//----- nvinfo : EIATTR_EXIT_INSTR_OFFSETS
	.align		4
        /*0c04*/ 	.byte	0x04, 0x1c
        /*0c06*/ 	.short	(.L_1027 - .L_1026)


	//   ....[0]....
.L_1026:
        /*0c08*/ 	.word	0x00000960


	//   ....[1]....
        /*0c0c*/ 	.word	0x0000c3a0


	//   ....[2]....
        /*0c10*/ 	.word	0x00010630


	//----- nvinfo : EIATTR_MAX_THREADS
	.align		4
.L_1027:
        /*0c14*/ 	.byte	0x04, 0x05
        /*0c16*/ 	.short	(.L_1029 - .L_1028)
.L_1028:
        /*0c18*/ 	.word	0x00000180
        /*0c1c*/ 	.word	0x00000001
        /*0c20*/ 	.word	0x00000001


	//----- nvinfo : EIATTR_CRS_STACK_SIZE
	.align		4
.L_1029:
        /*0c24*/ 	.byte	0x04, 0x1e
        /*0c26*/ 	.short	(.L_1031 - .L_1030)
.L_1030:
        /*0c28*/ 	.word	0x00000000


	//----- nvinfo : EIATTR_CBANK_PARAM_SIZE
	.align		4
.L_1031:
        /*0c2c*/ 	.byte	0x03, 0x19
        /*0c2e*/ 	.short	0x0af0


	//----- nvinfo : EIATTR_PARAM_CBANK
	.align		4
        /*0c30*/ 	.byte	0x04, 0x0a
        /*0c32*/ 	.short	(.L_1033 - .L_1032)
	.align		4
.L_1032:
        /*0c34*/ 	.word	index@(.nv.constant0._ZN7cutlass13device_kernelIN5flash11enable_sm90INS1_16FlashAttnFwdSm90INS1_25CollectiveMainloopFwdSm90ILi2EN4cute5tupleIJNS5_1CILi1EEES8_S8_EEENS6_IJNS7_ILi128EEESA_SA_EEELi128ENS_6half_tEfNS_4arch4Sm90ELb1ELb0ELb1ELb0ELb1ELb0ELb0ELb1ELb1ELb1ELb0ELb0EEENS1_21CollectiveEpilogueFwdISB_S9_SC_SE_Li256ELb0ELb1ELb0ELb0EEENS1_30DynamicPersistentTileSchedulerILi256ELi128ELb0ELb1ELb1EEEEEEEEEvNT_6ParamsE)
        /*0c38*/ 	.short	0x0210
        /*0c3a*/ 	.short	0x0af0


	//----- nvinfo : EIATTR_SW_WAR
	.align		4
.L_1033:
        /*0c3c*/ 	.byte	0x04, 0x36
        /*0c3e*/ 	.short	(.L_1035 - .L_1034)
.L_1034:
        /*0c40*/ 	.word	0x00000008
.L_1035:


//--------------------- .nv.info._ZN7cutlass13device_kernelIN5flash11enable_sm90INS1_16FlashAttnFwdSm90INS1_25CollectiveMainloopFwdSm90ILi2EN4cute5tupleIJNS5_1CILi1EEES8_S8_EEENS6_IJNS7_ILi128EEESA_SA_EEELi128ENS_6half_tEfNS_4arch4Sm90ELb1ELb0ELb1ELb1ELb1ELb0ELb0ELb1ELb1ELb1ELb0ELb0EEENS1_21CollectiveEpilogueFwdISB_S9_SC_SE_Li256ELb1ELb1ELb0ELb0EEENS1_36VarlenDynamicPersistentTileSchedulerILi128ELi128ELi256ELi128ELb0ELb1ELb1ELb1ELb1ELb1EEEEEEEEEvNT_6ParamsE --------------------------
	.section	.nv.info._ZN7cutlass13device_kernelIN5flash11enable_sm90INS1_16FlashAttnFwdSm90INS1_25CollectiveMainloopFwdSm90ILi2EN4cute5tupleIJNS5_1CILi1EEES8_S8_EEENS6_IJNS7_ILi128EEESA_SA_EEELi128ENS_6half_tEfNS_4arch4Sm90ELb1ELb0ELb1ELb1ELb1ELb0ELb0ELb1ELb1ELb1ELb0ELb0EEENS1_21CollectiveEpilogueFwdISB_S9_SC_SE_Li256ELb1ELb1ELb0ELb0EEENS1_36VarlenDynamicPersistentTileSchedulerILi128ELi128ELi256ELi128ELb0ELb1ELb1ELb1ELb1ELb1EEEEEEEEEvNT_6ParamsE,"",@"SHT_CUDA_INFO"
	.sectionflags	@""
	.align	4


	//----- nvinfo : EIATTR_CUDA_API_VERSION
	.align		4
        /*0000*/ 	.byte	0x04, 0x37
        /*0002*/ 	.short	(.L_1037 - .L_1036)
.L_1036:
        /*0004*/ 	.word	0x00000082


	//----- nvinfo : EIATTR_KPARAM_INFO
	.align		4
.L_1037:
        /*0008*/ 	.byte	0x04, 0x17
        /*000a*/ 	.short	(.L_1039 - .L_1038)
.L_1038:
        /*000c*/ 	.word	0x00000000
        /*0010*/ 	.short	0x0000
        /*0012*/ 	.short	0x0070
        /*0014*/ 	.byte	0x00, 0xf0, 0x01, 0x2a


	//----- nvinfo : EIATTR_SPARSE_MMA_MASK
	.align		4
.L_1039:
        /*0018*/ 	.byte	0x03, 0x50
        /*001a*/ 	.short	0x0000


	//----- nvinfo : EIATTR_MAXREG_COUNT
	.align		4
        /*001c*/ 	.byte	0x03, 0x1b
        /*001e*/ 	.short	0x00a8


	//----- nvinfo : EIATTR_NUM_BARRIERS
	.align		4
        /*0020*/ 	.byte	0x02, 0x4c
        /*0022*/ 	.byte	0x10
	.zero		1


	//----- nvinfo : EIATTR_EXTERNS
	.align		4
        /*0024*/ 	.byte	0x04, 0x0f
        /*0026*/ 	.short	(.L_1041 - .L_1040)


	//   ....[0]....
	.align		4
.L_1040:
        /*0028*/ 	.word	index@(__assertfail)


	//----- nvinfo : EIATTR_ANNOTATIONS
	.align		4
.L_1041:
        /*002c*/ 	.byte	0x04, 0x55
        /*002e*/ 	.short	(.L_1043 - .L_1042)


	//   ....[0]....
.L_1042:
        /* <DEDUP_REMOVED lines=14> */


	//----- nvinfo : EIATTR_MERCURY_ISA_VERSION
	.align		4
.L_1043:
        /*00f8*/ 	.byte	0x03, 0x5f
        /*00fa*/ 	.short	0x0101


	//----- nvinfo : EIATTR_UNUSED_LOAD_BYTE_OFFSET
	.align		4
        /*00fc*/ 	.byte	0x04, 0x44
        /*00fe*/ 	.short	(.L_1045 - .L_1044)


	//   ....[0]....
.L_1044:
        /*0100*/ 	.word	0x00000970
        /*0104*/ 	.word	0x0000fff0


	//   ....[1]....
        /*0108*/ 	.word	0x0000a870
        /*010c*/ 	.word	0x0000fff0


	//----- nvinfo : EIATTR_INT_WARP_WIDE_INSTR_OFFSETS
	.align		4
.L_1045:
        /*0110*/ 	.byte	0x04, 0x31
        /*0112*/ 	.short	(.L_1047 - .L_1046)


	//   ....[0]....
.L_1046:
        /*0114*/ 	.word	0x000000c0


	//   ....[1]....
        /*0118*/ 	.word	0x000000d0


	//   ....[2]....
        /*011c*/ 	.word	0x00000170


	//   ....[3]....
        /*0120*/ 	.word	0x0000dc80


	//   ....[4]....
        /*0124*/ 	.word	0x0000dd10


	//   ....[5]....
        /*0128*/ 	.word	0x00010bf0


	//   ....[6]....
        /*012c*/ 	.word	0x00010c80


	//----- nvinfo : EIATTR_COOP_GROUP_MASK_REGIDS
	.align		4
.L_1047:
        /*0130*/ 	.byte	0x04, 0x29
        /*0132*/ 	.short	(.L_1049 - .L_1048)


	//   ....[0]....
.L_1048:
        /*0134*/ 	.word	0xffffffff


	//   ....[1]....
        /*0138*/ 	.word	0xffffffff


	//   ....[2]....
        /*013c*/ 	.word	0xffffffff


	//   ....[3]....
        /*0140*/ 	.word	0xffffffff


	//   ....[4]....
        /*0144*/ 	.word	0xffffffff


	//   ....[5]....
        /*0148*/ 	.word	0xffffffff


	//   ....[6]....
        /*014c*/ 	.word	0xffffffff


	//   ....[7]....
        /*0150*/ 	.word	0xffffffff


	//   ....[8]....
        /*0154*/ 	.word	0xffffffff


	//   ....[9]....
        /*0158*/ 	.word	0xffffffff


	//   ....[10]....
        /*015c*/ 	.word	0xffffffff


	//   ....[11]....
        /*0160*/ 	.word	0xffffffff


	//   ....[12]....
        /*0164*/ 	.word	0xffffffff


	//   ....[13]....
        /*0168*/ 	.word	0xffffffff


	//   ....[14]....
        /*016c*/ 	.word	0xffffffff


	//   ....[15]....
        /*0170*/ 	.word	0xffffffff


	//   ....[16]....
        /*0174*/ 	.word	0xffffffff


	//   ....[17]....
        /*0178*/ 	.word	0xffffffff


	//   ....[18]....
        /*017c*/ 	.word	0xffffffff


	//   ....[19]....
        /*0180*/ 	.word	0xffffffff


	//   ....[20]....
        /*0184*/ 	.word	0xffffffff


	//   ....[21]....
        /*0188*/ 	.word	0xffffffff


	//   ....[22]....
        /*018c*/ 	.word	0xffffffff


	//   ....[23]....
        /*0190*/ 	.word	0xffffffff


	//   ....[24]....
        /*0194*/ 	.word	0xffffffff


	//   ....[25]....
        /*0198*/ 	.word	0xffffffff


	//   ....[26]....
        /*019c*/ 	.word	0xffffffff


	//   ....[27]....
        /*01a0*/ 	.word	0xffffffff


	//   ....[28]....
        /*01a4*/ 	.word	0xffffffff


	//   ....[29]....
        /*01a8*/ 	.word	0xffffffff


	//   ....[30]....
        /*01ac*/ 	.word	0xffffffff


	//   ....[31]....
        /*01b0*/ 	.word	0xffffffff


	//   ....[32]....
        /*01b4*/ 	.word	0xffffffff


	//   ....[33]....
        /*01b8*/ 	.word	0xffffffff


	//   ....[34]....
        /*01bc*/ 	.word	0xffffffff


	//   ....[35]....
        /*01c0*/ 	.word	0xffffffff


	//   ....[36]....
        /*01c4*/ 	.word	0xffffffff


	//   ....[37]....
        /*01c8*/ 	.word	0xffffffff


	//   ....[38]....
        /*01cc*/ 	.word	0xffffffff


	//   ....[39]....
        /*01d0*/ 	.word	0xffffffff


	//   ....[40]....
        /*01d4*/ 	.word	0xffffffff


	//   ....[41]....
        /*01d8*/ 	.word	0xffffffff


	//   ....[42]....
        /*01dc*/ 	.word	0xffffffff


	//   ....[43]....
        /*01e0*/ 	.word	0xffffffff


	//   ....[44]....
        /*01e4*/ 	.word	0xffffffff


	//   ....[45]....
        /*01e8*/ 	.word	0xffffffff


	//   ....[46]....
        /*01ec*/ 	.word	0xffffffff


	//   ....[47]....
        /*01f0*/ 	.word	0xffffffff


	//   ....[48]....
        /*01f4*/ 	.word	0xffffffff


	//   ....[49]....
        /*01f8*/ 	.word	0xffffffff


	//   ....[50]....
        /*01fc*/ 	.word	0xffffffff


	//   ....[51]....
        /*0200*/ 	.word	0xffffffff


	//   ....[52]....
        /*0204*/ 	.word	0xffffffff


	//   ....[53]....
        /*0208*/ 	.word	0xffffffff


	//   ....[54]....
        /*020c*/ 	.word	0xffffffff


	//   ....[55]....
        /*0210*/ 	.word	0xffffffff


	//   ....[56]....
        /*0214*/ 	.word	0xffffffff


	//   ....[57]....
        /*0218*/ 	.word	0xffffffff


	//   ....[58]....
        /*021c*/ 	.word	0xffffffff


	//   ....[59]....
        /*0220*/ 	.word	0xffffffff


	//   ....[60]....
        /*0224*/ 	.word	0xffffffff


	//   ....[61]....
        /*0228*/ 	.word	0xffffffff


	//   ....[62]....
        /*022c*/ 	.word	0xffffffff


	//   ....[63]....
        /*0230*/ 	.word	0xffffffff


	//   ....[64]....
        /*0234*/ 	.word	0xffffffff


	//   ....[65]....
        /*0238*/ 	.word	0xffffffff


	//   ....[66]....
        /*023c*/ 	.word	0xffffffff


	//   ....[67]....
        /*0240*/ 	.word	0xffffffff


	//   ....[68]....
        /*0244*/ 	.word	0xffffffff


	//   ....[69]....
        /*0248*/ 	.word	0xffffffff


	//   ....[70]....
        /*024c*/ 	.word	0xffffffff


	//   ....[71]....
        /*0250*/ 	.word	0xffffffff


	//   ....[72]....
        /*0254*/ 	.word	0xffffffff


	//   ....[73]....
        /*0258*/ 	.word	0xffffffff


	//   ....[74]....
        /*025c*/ 	.word	0xffffffff


	//   ....[75]....
        /*0260*/ 	.word	0xffffffff


	//   ....[76]....
        /*0264*/ 	.word	0xffffffff


	//   ....[77]....
        /*0268*/ 	.word	0xffffffff


	//   ....[78]....
        /*026c*/ 	.word	0xffffffff


	//   ....[79]....
        /*0270*/ 	.word	0xffffffff


	//   ....[80]....
        /*0274*/ 	.word	0xffffffff


	//   ....[81]....
        /*0278*/ 	.word	0xffffffff


	//   ....[82]....
        /*027c*/ 	.word	0xffffffff


	//   ....[83]....
        /*0280*/ 	.word	0xffffffff


	//   ....[84]....
        /*0284*/ 	.word	0xffffffff


	//   ....[85]....
        /*0288*/ 	.word	0xffffffff


	//   ....[86]....
        /*028c*/ 	.word	0xffffffff


	//   ....[87]....
        /*0290*/ 	.word	0xffffffff


	//   ....[88]....
        /*0294*/ 	.word	0xffffffff


	//   ....[89]....
        /*0298*/ 	.word	0xffffffff


	//   ....[90]....
        /*029c*/ 	.word	0xffffffff


	//   ....[91]....
        /*02a0*/ 	.word	0xffffffff


	//   ....[92]....
        /*02a4*/ 	.word	0xffffffff


	//   ....[93]....
        /*02a8*/ 	.word	0xffffffff


	//   ....[94]....
        /*02ac*/ 	.word	0xffffffff


	//   ....[95]....
        /*02b0*/ 	.word	0xffffffff


	//   ....[96]....
        /*02b4*/ 	.word	0xffffffff


	//   ....[97]....
        /*02b8*/ 	.word	0xffffffff


	//   ....[98]....
        /*02bc*/ 	.word	0xffffffff


	//   ....[99]....
        /*02c0*/ 	.word	0xffffffff


	//   ....[100]....
        /*02c4*/ 	.word	0xffffffff


	//   ....[101]....
        /*02c8*/ 	.word	0xffffffff


	//   ....[102]....
        /*02cc*/ 	.word	0xffffffff


	//   ....[103]....
        /*02d0*/ 	.word	0xffffffff


	//   ....[104]....
        /*02d4*/ 	.word	0xffffffff


	//   ....[105]....
        /*02d8*/ 	.word	0xffffffff


	//   ....[106]....
        /*02dc*/ 	.word	0xffffffff


	//   ....[107]....
        /*02e0*/ 	.word	0xffffffff


	//   ....[108]....
        /*02e4*/ 	.word	0xffffffff


	//   ....[109]....
        /*02e8*/ 	.word	0xffffffff


	//   ....[110]....
        /*02ec*/ 	.word	0xffffffff


	//   ....[111]....
        /*02f0*/ 	.word	0xffffffff


	//   ....[112]....
        /*02f4*/ 	.word	0xffffffff


	//   ....[113]....
        /*02f8*/ 	.word	0xffffffff


	//   ....[114]....
        /*02fc*/ 	.word	0xffffffff


	//   ....[115]....
        /*0300*/ 	.word	0xffffffff


	//   ....[116]....
        /*0304*/ 	.word	0xffffffff


	//   ....[117]....
        /*0308*/ 	.word	0xffffffff


	//   ....[118]....
        /*030c*/ 	.word	0xffffffff


	//   ....[119]....
        /*0310*/ 	.word	0xffffffff


	//   ....[120]....
        /*0314*/ 	.word	0xffffffff


	//   ....[121]....
        /*0318*/ 	.word	0xffffffff


	//   ....[122]....
        /*031c*/ 	.word	0xffffffff


	//   ....[123]....
        /*0320*/ 	.word	0xffffffff


	//   ....[124]....
        /*0324*/ 	.word	0xffffffff


	//   ....[125]....
        /*0328*/ 	.word	0xffffffff


	//   ....[126]....
        /*032c*/ 	.word	0xffffffff


	//   ....[127]....
        /*0330*/ 	.word	0xffffffff


	//   ....[128]....
        /*0334*/ 	.word	0xffffffff


	//   ....[129]....
        /*0338*/ 	.word	0xffffffff


	//   ....[130]....
        /*033c*/ 	.word	0xffffffff


	//   ....[131]....
        /*0340*/ 	.word	0xffffffff


	//   ....[132]....
        /*0344*/ 	.word	0xffffffff


	//   ....[133]....
        /*0348*/ 	.word	0xffffffff


	//   ....[134]....
        /*034c*/ 	.word	0xffffffff


	//   ....[135]....
        /*0350*/ 	.word	0xffffffff


	//   ....[136]....
        /*0354*/ 	.word	0xffffffff


	//   ....[137]....
        /*0358*/ 	.word	0xffffffff


	//   ....[138]....
        /*035c*/ 	.word	0xffffffff


	//   ....[139]....
        /*0360*/ 	.word	0xffffffff


	//   ....[140]....
        /*0364*/ 	.word	0xffffffff


	//   ....[141]....
        /*0368*/ 	.word	0xffffffff


	//   ....[142]....
        /*036c*/ 	.word	0xffffffff


	//   ....[143]....
        /*0370*/ 	.word	0xffffffff


	//   ....[144]....
        /*0374*/ 	.word	0xffffffff


	//   ....[145]....
        /*0378*/ 	.word	0xffffffff


	//   ....[146]....
        /*037c*/ 	.word	0xffffffff


	//   ....[147]....
        /*0380*/ 	.word	0xffffffff


	//   ....[148]....
        /*0384*/ 	.word	0xffffffff


	//   ....[149]....
        /*0388*/ 	.word	0xffffffff


	//   ....[150]....
        /*038c*/ 	.word	0xffffffff


	//   ....[151]....
        /*0390*/ 	.word	0xffffffff


	//   ....[152]....
        /*0394*/ 	.word	0xffffffff


	//   ....[153]....
        /*0398*/ 	.word	0xffffffff


	//   ....[154]....
        /*039c*/ 	.word	0xffffffff


	//   ....[155]....
        /*03a0*/ 	.word	0xffffffff


	//   ....[156]....
        /*03a4*/ 	.word	0xffffffff


	//   ....[157]....
        /*03a8*/ 	.word	0xffffffff


	//   ....[158]....
        /*03ac*/ 	.word	0xffffffff


	//   ....[159]....
        /*03b0*/ 	.word	0xffffffff


	//   ....[160]....
        /*03b4*/ 	.word	0xffffffff


	//   ....[161]....
        /*03b8*/ 	.word	0x0500000f


	//   ....[162]....
        /*03bc*/ 	.word	0x0500000f


	//   ....[163]....
        /*03c0*/ 	.word	0x0500000f


	//   ....[164]....
        /*03c4*/ 	.word	0x0500000f


	//   ....[165]....
        /*03c8*/ 	.word	0x0500000f


	//   ....[166]....
        /*03cc*/ 	.word	0x0500000f


	//   ....[167]....
        /*03d0*/ 	.word	0x0500000f


	//   ....[168]....
        /*03d4*/ 	.word	0x0500000f


	//   ....[169]....
        /*03d8*/ 	.word	0x0500000f


	//   ....[170]....
        /*03dc*/ 	.word	0x0500000f


	//   ....[171]....
        /*03e0*/ 	.word	0x0500000f


	//   ....[172]....
        /*03e4*/ 	.word	0x0500000f


	//   ....[173]....
        /*03e8*/ 	.word	0x0500000f


	//   ....[174]....
        /*03ec*/ 	.word	0x0500000f


	//   ....[175]....
        /*03f0*/ 	.word	0x0500000f


	//   ....[176]....
        /*03f4*/ 	.word	0x0500000f


	//   ....[177]....
        /*03f8*/ 	.word	0x0500000f


	//   ....[178]....
        /*03fc*/ 	.word	0x0500000f


	//   ....[179]....
        /*0400*/ 	.word	0x0500000f


	//   ....[180]....
        /*0404*/ 	.word	0x0500000f


	//   ....[181]....
        /*0408*/ 	.word	0x0500000f


	//   ....[182]....
        /*040c*/ 	.word	0x0500000f


	//   ....[183]....
        /*0410*/ 	.word	0x0500000f


	//   ....[184]....
        /*0414*/ 	.word	0x0500000f


	//   ....[185]....
        /*0418*/ 	.word	0x0500000f


	//   ....[186]....
        /*041c*/ 	.word	0x0500000f


	//   ....[187]....
        /*0420*/ 	.word	0x0500000f


	//   ....[188]....
        /*0424*/ 	.word	0x0500000f


	//   ....[189]....
        /*0428*/ 	.word	0x0500000f


	//   ....[190]....
        /*042c*/ 	.word	0x0500000f


	//   ....[191]....
        /*0430*/ 	.word	0x0500000f


	//   ....[192]....
        /*0434*/ 	.word	0x0500000f


	//   ....[193]....
        /*0438*/ 	.word	0x0500000f


	//   ....[194]....
        /*043c*/ 	.word	0x0500000f


	//   ....[195]....
        /*0440*/ 	.word	0x0500000f


	//   ....[196]....
        /*0444*/ 	.word	0x0500000f


	//   ....[197]....
        /*0448*/ 	.word	0x0500000f


	//   ....[198]....
        /*044c*/ 	.word	0x0500000f


	//   ....[199]....
        /*0450*/ 	.word	0x0500000f


	//   ....[200]....
        /*0454*/ 	.word	0x0500000f


	//   ....[201]....
        /*0458*/ 	.word	0x0500000f


	//   ....[202]....
        /*045c*/ 	.word	0x0500000f


	//   ....[203]....
        /*0460*/ 	.word	0x0500000f


	//   ....[204]....
        /*0464*/ 	.word	0x0500000f


	//   ....[205]....
        /*0468*/ 	.word	0x0500000f


	//   ....[206]....
        /*046c*/ 	.word	0x0500000f


	//   ....[207]....
        /*0470*/ 	.word	0x0500000f


	//   ....[208]....
        /*0474*/ 	.word	0x0500000f


	//   ....[209]....
        /*0478*/ 	.word	0x0500000f


	//   ....[210]....
        /*047c*/ 	.word	0x0500000f


	//   ....[211]....
        /*0480*/ 	.word	0x0500000f


	//   ....[212]....
        /*0484*/ 	.word	0x0500000f


	//   ....[213]....
        /*0488*/ 	.word	0x0500000f


	//   ....[214]....
        /*048c*/ 	.word	0x0500000f


	//   ....[215]....
        /*0490*/ 	.word	0x0500000f


	//   ....[216]....
        /*0494*/ 	.word	0x0500000f


	//   ....[217]....
        /*0498*/ 	.word	0x0500000f


	//   ....[218]....
        /*049c*/ 	.word	0x0500000f


	//   ....[219]....
        /*04a0*/ 	.word	0x0500000f


	//   ....[220]....
        /*04a4*/ 	.word	0x0500000f


	//   ....[221]....
        /*04a8*/ 	.word	0x0500000f


	//   ....[222]....
        /*04ac*/ 	.word	0x0500000f


	//   ....[223]....
        /*04b0*/ 	.word	0x0500000f


	//   ....[224]....
        /*04b4*/ 	.word	0x0500000f


	//   ....[225]....
        /*04b8*/ 	.word	0x0500000f


	//   ....[226]....
        /*04bc*/ 	.word	0x0500000f


	//   ....[227]....
        /*04c0*/ 	.word	0x0500000f


	//   ....[228]....
        /*04c4*/ 	.word	0x0500000f


	//   ....[229]....
        /*04c8*/ 	.word	0x0500000f


	//   ....[230]....
        /*04cc*/ 	.word	0x0500000f


	//   ....[231]....
        /*04d0*/ 	.word	0x0500000f


	//   ....[232]....
        /*04d4*/ 	.word	0x0500000f


	//   ....[233]....
        /*04d8*/ 	.word	0x0500000f


	//   ....[234]....
        /*04dc*/ 	.word	0x0500000f


	//   ....[235]....
        /*04e0*/ 	.word	0x0500000f


	//   ....[236]....
        /*04e4*/ 	.word	0x0500000f


	//   ....[237]....
        /*04e8*/ 	.word	0x0500000f


	//   ....[238]....
        /*04ec*/ 	.word	0x0500000f


	//   ....[239]....
        /*04f0*/ 	.word	0x0500000f


	//   ....[240]....
        /*04f4*/ 	.word	0x0500000f


	//   ....[241]....
        /*04f8*/ 	.word	0x0500000f


	//   ....[242]....
        /*04fc*/ 	.word	0x0500000f


	//   ....[243]....
        /*0500*/ 	.word	0x0500000f


	//   ....[244]....
        /*0504*/ 	.word	0x0500000f


	//   ....[245]....
        /*0508*/ 	.word	0x0500000f


	//   ....[246]....
        /*050c*/ 	.word	0x0500000f


	//   ....[247]....
        /*0510*/ 	.word	0x0500000f


	//   ....[248]....
        /*0514*/ 	.word	0x0500000f


	//   ....[249]....
        /*0518*/ 	.word	0x0500000f


	//   ....[250]....
        /*051c*/ 	.word	0x0500000f


	//   ....[251]....
        /*0520*/ 	.word	0x0500000f


	//   ....[252]....
        /*0524*/ 	.word	0x0500000f


	//   ....[253]....
        /*0528*/ 	.word	0x0500000f


	//   ....[254]....
        /*052c*/ 	.word	0x0500000f


	//   ....[255]....
        /*0530*/ 	.word	0x0500000f


	//   ....[0]....
        /*0534*/ 	.word	0x0500000f


	//   ....[1]....
        /*0538*/ 	.word	0x0500000f


	//   ....[2]....
        /*053c*/ 	.word	0x0500000f


	//   ....[3]....
        /*0540*/ 	.word	0x0500000f


	//----- nvinfo : EIATTR_COOP_GROUP_INSTR_OFFSETS
	.align		4
.L_1049:
        /*0544*/ 	.byte	0x04, 0x28
        /*0546*/ 	.short	(.L_1051 - .L_1050)


	//   ....[0]....
.L_1050:
        /*0548*/ 	.word	0x00000080


	//   ....[1]....
        /*054c*/ 	.word	0x00000090


	//   ....[2]....
        /*0550*/ 	.word	0x000002d0


	//   ....[3]....
        /*0554*/ 	.word	0x00000430


	//   ....[4]....
        /*0558*/ 	.word	0x00000550


	//   ....[5]....
        /*055c*/ 	.word	0x000006b0


	//   ....[6]....
        /*0560*/ 	.word	0x00001580


	//   ....[7]....
        /*0564*/ 	.word	0x00001e80


	//   ....[8]....
        /*0568*/ 	.word	0x00002290


	//   ....[9]....
        /*056c*/ 	.word	0x00002c10


	//   ....[10]....
        /*0570*/ 	.word	0x00002c90


	//   ....[11]....
        /*0574*/ 	.word	0x000037d0


	//   ....[12]....
        /*0578*/ 	.word	0x00003840


	//   ....[13]....
        /*057c*/ 	.word	0x00004e10


	//   ....[14]....
        /*0580*/ 	.word	0x000051a0


	//   ....[15]....
        /*0584*/ 	.word	0x00005a10


	//   ....[16]....
        /*0588*/ 	.word	0x00005b10


	//   ....[17]....
        /*058c*/ 	.word	0x00006480


	//   ....[18]....
        /*0590*/ 	.word	0x000064d0


	//   ....[19]....
        /*0594*/ 	.word	0x00008a40


	//   ....[20]....
        /*0598*/ 	.word	0x00008a70


	//   ....[21]....
        /*059c*/ 	.word	0x00008a90


	//   ....[22]....
        /*05a0*/ 	.word	0x00008ab0


	//   ....[23]....
        /*05a4*/ 	.word	0x00009f30


	//   ....[24]....
        /*05a8*/ 	.word	0x00009f70


	//   ....[25]....
        /*05ac*/ 	.word	0x0000a030


	//   ....[26]....
        /*05b0*/ 	.word	0x0000a040


	//   ....[27]....
        /*05b4*/ 	.word	0x0000b350


	//   ....[28]....
        /*05b8*/ 	.word	0x0000b390


	//   ....[29]....
        /*05bc*/ 	.word	0x0000b3d0


	//   ....[30]....
        /*05c0*/ 	.word	0x0000b400


	//   ....[31]....
        /*05c4*/ 	.word	0x0000b9c0


	//   ....[32]....
        /*05c8*/ 	.word	0x0000b9e0


	//   ....[33]....
        /*05cc*/ 	.word	0x0000bab0


	//   ....[34]....
        /*05d0*/ 	.word	0x0000bad0


	//   ....[35]....
        /*05d4*/ 	.word	0x0000bb90


	//   ....[36]....
        /*05d8*/ 	.word	0x0000bbb0


	//   ....[37]....
        /*05dc*/ 	.word	0x0000bc80


	//   ....[38]....
        /*05e0*/ 	.word	0x0000bca0


	//   ....[39]....
        /*05e4*/ 	.word	0x0000c560


	//   ....[40]....
        /*05e8*/ 	.word	0x0000c590


	//   ....[41]....
        /*05ec*/ 	.word	0x0000c660


	//   ....[42]....
        /*05f0*/ 	.word	0x0000c680


	//   ....[43]....
        /*05f4*/ 	.word	0x0000c740


	//   ....[44]....
        /*05f8*/ 	.word	0x0000c760


	//   ....[45]....
        /*05fc*/ 	.word	0x0000c830


	//   ....[46]....
        /*0600*/ 	.word	0x0000c850


	//   ....[47]....
        /*0604*/ 	.word	0x0000c990


	//   ....[48]....
        /*0608*/ 	.word	0x0000cb60


	//   ....[49]....
        /*060c*/ 	.word	0x0000cb90


	//   ....[50]....
        /*0610*/ 	.word	0x0000cbc0


	//   ....[51]....
        /*0614*/ 	.word	0x0000cbf0


	//   ....[52]....
        /*0618*/ 	.word	0x0000cc20


	//   ....[53]....
        /*061c*/ 	.word	0x0000cc50


	//   ....[54]....
        /*0620*/ 	.word	0x0000cda0


	//   ....[55]....
        /*0624*/ 	.word	0x0000cdd0


	//   ....[56]....
        /*0628*/ 	.word	0x0000ce00


	//   ....[57]....
        /*062c*/ 	.word	0x0000ce30


	//   ....[58]....
        /*0630*/ 	.word	0x0000ce60


	//   ....[59]....
        /*0634*/ 	.word	0x0000ce90


	//   ....[60]....
        /*0638*/ 	.word	0x0000cf20


	//   ....[61]....
        /*063c*/ 	.word	0x0000cf80


	//   ....[62]....
        /*0640*/ 	.word	0x0000d010


	//   ....[63]....
        /*0644*/ 	.word	0x0000e7b0


	//   ....[64]....
        /*0648*/ 	.word	0x0000e7d0


	//   ....[65]....
        /*064c*/ 	.word	0x0000e870


	//   ....[66]....
        /*0650*/ 	.word	0x0000e890


	//   ....[67]....
        /*0654*/ 	.word	0x0000e920


	//   ....[68]....
        /*0658*/ 	.word	0x0000e940


	//   ....[69]....
        /*065c*/ 	.word	0x0000e9d0


	//   ....[70]....
        /*0660*/ 	.word	0x0000e9f0


	//   ....[71]....
        /*0664*/ 	.word	0x0000ea80


	//   ....[72]....
        /*0668*/ 	.word	0x0000eaa0


	//   ....[73]....
        /*066c*/ 	.word	0x0000eb30


	//   ....[74]....
        /*0670*/ 	.word	0x0000eb50


	//   ....[75]....
        /*0674*/ 	.word	0x0000ebe0


	//   ....[76]....
        /*0678*/ 	.word	0x0000ec00


	//   ....[77]....
        /*067c*/ 	.word	0x0000ec10


	//   ....[78]....
        /*0680*/ 	.word	0x0000ec90


	//   ....[79]....
        /*0684*/ 	.word	0x0000f3f0


	//   ....[80]....
        /*0688*/ 	.word	0x0000f420


	//   ....[81]....
        /*068c*/ 	.word	0x0000f480


	//   ....[82]....
        /*0690*/ 	.word	0x0000f4d0


	//   ....[83]....
        /*0694*/ 	.word	0x0000f510


	//   ....[84]....
        /*0698*/ 	.word	0x0000f570


	//   ....[85]....
        /*069c*/ 	.word	0x0000f5c0


	//   ....[86]....
        /*06a0*/ 	.word	0x0000f610


	//   ....[87]....
        /*06a4*/ 	.word	0x0000f660


	//   ....[88]....
        /*06a8*/ 	.word	0x0000f6b0


	//   ....[89]....
        /*06ac*/ 	.word	0x0000f6f0


	//   ....[90]....
        /*06b0*/ 	.word	0x0000f750


	//   ....[91]....
        /*06b4*/ 	.word	0x0000f7a0


	//   ....[92]....
        /*06b8*/ 	.word	0x0000f7e0


	//   ....[93]....
        /*06bc*/ 	.word	0x0000f800


	//   ....[94]....
        /*06c0*/ 	.word	0x0000f840


	//   ....[95]....
        /*06c4*/ 	.word	0x0000ffa0


	//   ....[96]....
        /*06c8*/ 	.word	0x0000ffd0


	//   ....[97]....
        /*06cc*/ 	.word	0x00010030


	//   ....[98]....
        /*06d0*/ 	.word	0x00010040


	//   ....[99]....
        /*06d4*/ 	.word	0x00010090


	//   ....[100]....
        /*06d8*/ 	.word	0x000100a0


	//   ....[101]....
        /*06dc*/ 	.word	0x000100f0


	//   ....[102]....
        /*06e0*/ 	.word	0x00010100


	//   ....[103]....
        /*06e4*/ 	.word	0x00010150


	//   ....[104]....
        /*06e8*/ 	.word	0x00010160


	//   ....[105]....
        /*06ec*/ 	.word	0x000101b0


	//   ....[106]....
        /*06f0*/ 	.word	0x000101c0


	//   ....[107]....
        /*06f4*/ 	.word	0x00010210


	//   ....[108]....
        /*06f8*/ 	.word	0x00010220


	//   ....[109]....
        /*06fc*/ 	.word	0x00010230


	//   ....[110]....
        /*0700*/ 	.word	0x00010280


	//   ....[111]....
        /*0704*/ 	.word	0x000104e0


	//   ....[112]....
        /*0708*/ 	.word	0x00010500


	//   ....[113]....
        /*070c*/ 	.word	0x00010510


	//   ....[114]....
        /*0710*/ 	.word	0x00010580


	//   ....[115]....
        /*0714*/ 	.word	0x00010590


	//   ....[116]....
        /*0718*/ 	.word	0x00010600


	//   ....[117]....
        /*071c*/ 	.word	0x00010610


	//   ....[118]....
        /*0720*/ 	.word	0x00010680


	//   ....[119]....
        /*0724*/ 	.word	0x00010690


	//   ....[120]....
        /*0728*/ 	.word	0x00010700


	//   ....[121]....
        /*072c*/ 	.word	0x00010710


	//   ....[122]....
        /*0730*/ 	.word	0x00010780


	//   ....[123]....
        /*0734*/ 	.word	0x00010790


	//   ....[124]....
        /*0738*/ 	.word	0x00010800


	//   ....[125]....
        /*073c*/ 	.word	0x00010810


	//   ....[126]....
        /*0740*/ 	.word	0x00010820


	//   ....[127]....
        /*0744*/ 	.word	0x00010dd0


	//   ....[128]....
        /*0748*/ 	.word	0x00010e10


	//   ....[129]....
        /*074c*/ 	.word	0x00010e50


	//   ....[130]....
        /*0750*/ 	.word	0x00010e70


	//   ....[131]....
        /*0754*/ 	.word	0x00010e80


	//   ....[132]....
        /*0758*/ 	.word	0x00010ea0


	//   ....[133]....
        /*075c*/ 	.word	0x00010f10


	//   ....[134]....
        /*0760*/ 	.word	0x00010f30


	//   ....[135]....
        /*0764*/ 	.word	0x00010f90


	//   ....[136]....
        /*0768*/ 	.word	0x00010fb0


	//   ....[137]....
        /*076c*/ 	.word	0x00011010


	//   ....[138]....
        /*0770*/ 	.word	0x00011030


	//   ....[139]....
        /*0774*/ 	.word	0x00011090


	//   ....[140]....
        /*0778*/ 	.word	0x000110b0


	//   ....[141]....
        /*077c*/ 	.word	0x00011100


	//   ....[142]....
        /*0780*/ 	.word	0x00011120


	//   ....[143]....
        /*0784*/ 	.word	0x00011520


	//   ....[144]....
        /*0788*/ 	.word	0x00011570


	//   ....[145]....
        /*078c*/ 	.word	0x000115a0


	//   ....[146]....
        /*0790*/ 	.word	0x000115b0


	//   ....[147]....
        /*0794*/ 	.word	0x000115e0


	//   ....[148]....
        /*0798*/ 	.word	0x00011610


	//   ....[149]....
        /*079c*/ 	.word	0x00011640


	//   ....[150]....
        /*07a0*/ 	.word	0x00011670


	//   ....[151]....
        /*07a4*/ 	.word	0x000117f0


	//   ....[152]....
        /*07a8*/ 	.word	0x00011820


	//   ....[153]....
        /*07ac*/ 	.word	0x00011850


	//   ....[154]....
        /*07b0*/ 	.word	0x00011880


	//   ....[155]....
        /*07b4*/ 	.word	0x000118b0


	//   ....[156]....
        /*07b8*/ 	.word	0x000118e0


	//   ....[157]....
        /*07bc*/ 	.word	0x000119a0


	//   ....[158]....
        /*07c0*/ 	.word	0x000119c0


	//   ....[159]....
        /*07c4*/ 	.word	0x00011a30


	//   ....[160]....
        /*07c8*/ 	.word	0x000120d0


	//   ....[161]....
        /*07cc*/ 	.word	0x00012670


	//   ....[162]....
        /*07d0*/ 	.word	0x00012760


	//   ....[163]....
        /*07d4*/ 	.word	0x00012800


	//   ....[164]....
        /*07d8*/ 	.word	0x00012860


	//   ....[165]....
        /*07dc*/ 	.word	0x00012960


	//   ....[166]....
        /*07e0*/ 	.word	0x000129d0


	//   ....[167]....
        /*07e4*/ 	.word	0x00012ad0


	//   ....[168]....
        /*07e8*/ 	.word	0x00012b40


	//   ....[169]....
        /*07ec*/ 	.word	0x00012c40


	//   ....[170]....
        /*07f0*/ 	.word	0x00012cb0


	//   ....[171]....
        /*07f4*/ 	.word	0x00012db0


	//   ....[172]....
        /*07f8*/ 	.word	0x00012e20


	//   ....[173]....
        /*07fc*/ 	.word	0x00012f20


	//   ....[174]....
        /*0800*/ 	.word	0x00012f90


	//   ....[175]....
        /*0804*/ 	.word	0x00013090


	//   ....[176]....
        /*0808*/ 	.word	0x00013100


	//   ....[177]....
        /*080c*/ 	.word	0x000131e0


	//   ....[178]....
        /*0810*/ 	.word	0x000132d0


	//   ....[179]....
        /*0814*/ 	.word	0x00013340


	//   ....[180]....
        /*0818*/ 	.word	0x000133c0


	//   ....[181]....
        /*081c*/ 	.word	0x00013480


	//   ....[182]....
        /*0820*/ 	.word	0x00013500


	//   ....[183]....
        /*0824*/ 	.word	0x000135d0


	//   ....[184]....
        /*0828*/ 	.word	0x00013650


	//   ....[185]....
        /*082c*/ 	.word	0x00013720


	//   ....[186]....
        /*0830*/ 	.word	0x000137a0


	//   ....[187]....
        /*0834*/ 	.word	0x00013870


	//   ....[188]....
        /*0838*/ 	.word	0x000138f0


	//   ....[189]....
        /*083c*/ 	.word	0x000139c0


	//   ....[190]....
        /*0840*/ 	.word	0x00013a40


	//   ....[191]....
        /*0844*/ 	.word	0x00013b00


	//   ....[192]....
        /*0848*/ 	.word	0x00013b80


	//   ....[193]....
        /*084c*/ 	.word	0x00013c30


	//   ....[194]....
        /*0850*/ 	.word	0x00013d60


	//   ....[195]....
        /*0854*/ 	.word	0x00013e10


	//   ....[196]....
        /*0858*/ 	.word	0x00013e70


	//   ....[197]....
        /*085c*/ 	.word	0x00013f30


	//   ....[198]....
        /*0860*/ 	.word	0x00013f90


	//   ....[199]....
        /*0864*/ 	.word	0x00014050


	//   ....[200]....
        /*0868*/ 	.word	0x000140b0


	//   ....[201]....
        /*086c*/ 	.word	0x00014170


	//   ....[202]....
        /*0870*/ 	.word	0x000141d0


	//   ....[203]....
        /*0874*/ 	.word	0x00014290


	//   ....[204]....
        /*0878*/ 	.word	0x000142f0


	//   ....[205]....
        /*087c*/ 	.word	0x000143b0


	//   ....[206]....
        /*0880*/ 	.word	0x00014410


	//   ....[207]....
        /*0884*/ 	.word	0x000144d0


	//   ....[208]....
        /*0888*/ 	.word	0x00014530


	//   ....[209]....
        /*088c*/ 	.word	0x000145f0


	//   ....[210]....
        /*0890*/ 	.word	0x000146e0


	//   ....[211]....
        /*0894*/ 	.word	0x00014780


	//   ....[212]....
        /*0898*/ 	.word	0x000147e0


	//   ....[213]....
        /*089c*/ 	.word	0x000148c0


	//   ....[214]....
        /*08a0*/ 	.word	0x00014920


	//   ....[215]....
        /*08a4*/ 	.word	0x00014a00


	//   ....[216]....
        /*08a8*/ 	.word	0x00014a60


	//   ....[217]....
        /*08ac*/ 	.word	0x00014b40


	//   ....[218]....
        /*08b0*/ 	.word	0x00014ba0


	//   ....[219]....
        /*08b4*/ 	.word	0x00014c80


	//   ....[220]....
        /*08b8*/ 	.word	0x00014ce0


	//   ....[221]....
        /*08bc*/ 	.word	0x00014dc0


	//   ....[222]....
        /*08c0*/ 	.word	0x00014e20


	//   ....[223]....
        /*08c4*/ 	.word	0x00014f00


	//   ....[224]....
        /*08c8*/ 	.word	0x00014f60


	//   ....[225]....
        /*08cc*/ 	.word	0x00015030


	//   ....[226]....
        /*08d0*/ 	.word	0x00015150


	//   ....[227]....
        /*08d4*/ 	.word	0x000151f0


	//   ....[228]....
        /*08d8*/ 	.word	0x000152b0


	//   ....[229]....
        /*08dc*/ 	.word	0x00015380


	//   ....[230]....
        /*08e0*/ 	.word	0x000153e0


	//   ....[231]....
        /*08e4*/ 	.word	0x000154c0


	//   ....[232]....
        /*08e8*/ 	.word	0x00015520


	//   ....[233]....
        /*08ec*/ 	.word	0x000155f0


	//   ....[234]....
        /*08f0*/ 	.word	0x00015650


	//   ....[235]....
        /*08f4*/ 	.word	0x00015720


	//   ....[236]....
        /*08f8*/ 	.word	0x00015780


	//   ....[237]....
        /*08fc*/ 	.word	0x00015860


	//   ....[238]....
        /*0900*/ 	.word	0x000158c0


	//   ....[239]....
        /*0904*/ 	.word	0x00015990


	//   ....[240]....
        /*0908*/ 	.word	0x000159f0


	//   ....[241]....
        /*090c*/ 	.word	0x00015ab0


	//   ....[242]....
        /*0910*/ 	.word	0x00015b40


	//   ....[243]....
        /*0914*/ 	.word	0x00015be0


	//   ....[244]....
        /*0918*/ 	.word	0x00015d00


	//   ....[245]....
        /*091c*/ 	.word	0x00015d70


	//   ....[246]....
        /*0920*/ 	.word	0x00015de0


	//   ....[247]....
        /*0924*/ 	.word	0x00015e50


	//   ....[248]....
        /*0928*/ 	.word	0x00015ec0


	//   ....[249]....
        /*092c*/ 	.word	0x00015f40


	//   ....[250]....
        /*0930*/ 	.word	0x00015fd0


	//   ....[251]....
        /*0934*/ 	.word	0x00016060


	//   ....[252]....
        /*0938*/ 	.word	0x000160d0


	//   ....[253]....
        /*093c*/ 	.word	0x00016140


	//   ....[254]....
        /*0940*/ 	.word	0x000161b0


	//   ....[255]....
        /*0944*/ 	.word	0x00016230


	//   ....[0]....
        /*0948*/ 	.word	0x000162a0


	//   ....[1]....
        /*094c*/ 	.word	0x00016340


	//   ....[2]....
        /*0950*/ 	.word	0x000163d0


	//   ....[3]....
        /*0954*/ 	.word	0x000164f0


	//----- nvinfo : EIATTR_REG_RECONFIG
	.align		4
.L_1051:
        /*0958*/ 	.byte	0x01, 0x54
	.zero		2


	//----- nvinfo : EIATTR_SYSCALL_OFFSETS
	.align		4
        /*095c*/ 	.byte	0x04, 0x46
        /*095e*/ 	.short	(.L_1053 - .L_1052)


	//   ....[0]....
.L_1052:
        /*0960*/ 	.word	0x00001760


	//   ....[1]....
        /*0964*/ 	.word	0x0000de70


	//   ....[2]....
        /*0968*/ 	.word	0x0000dfc0


	//   ....[3]....
        /*096c*/ 	.word	0x0000e0b0


	//   ....[4]....
        /*0970*/ 	.word	0x0000f040


	//----- nvinfo : EIATTR_MBARRIER_INSTR_OFFSETS
	.align		4
.L_1053:
        /*0974*/ 	.byte	0x04, 0x39
        /*0976*/ 	.short	(.L_1055 - .L_1054)


	//   ....[0]....
.L_1054:
        /*0978*/ 	.word	0x00000180
        /*097c*/ 	.word	0x000000ff
        /*0980*/ 	.word	0x00028800
        /*0984*/ 	.short	0x0100
        /*0986*/ 	.byte	0x08
	.zero		1


	//   ....[1]....
        /*0988*/ 	.word	0x00000190
        /*098c*/ 	.word	0x000000ff
        /*0990*/ 	.word	0x00028820
        /*0994*/ 	.short	0x0100
        /*0996*/ 	.byte	0x08
	.zero		1


	//   ....[2]....
        /*0998*/ 	.word	0x00000280
        /*099c*/ 	.word	0x000000ff
        /*09a0*/ 	.word	0x00028830
        /*09a4*/ 	.short	0x0100
        /*09a6*/ 	.byte	0x08
	.zero		1


	//   ....[3]....
        /*09a8*/ 	.word	0x00000290
        /*09ac*/ 	.word	0x000000ff
        /*09b0*/ 	.word	0x00028840
        /*09b4*/ 	.short	0x0100
        /*09b6*/ 	.byte	0x08
	.zero		1


	//   ....[4]....
        /*09b8*/ 	.word	0x000002a0
        /*09bc*/ 	.word	0x000000ff
        /*09c0*/ 	.word	0x00028838
        /*09c4*/ 	.short	0x0100
        /*09c6*/ 	.byte	0x08
	.zero		1


	//   ....[5]....
        /*09c8*/ 	.word	0x000002b0
        /*09cc*/ 	.word	0x000000ff
        /*09d0*/ 	.word	0x00028848
        /*09d4*/ 	.short	0x0100
        /*09d6*/ 	.byte	0x08
	.zero		1


	//   ....[6]....
        /*09d8*/ 	.word	0x000003e0
        /*09dc*/ 	.word	0x000000ff
        /*09e0*/ 	.word	0x00028850
        /*09e4*/ 	.short	0x0100
        /*09e6*/ 	.byte	0x08
	.zero		1


	//   ....[7]....
        /*09e8*/ 	.word	0x000003f0
        /*09ec*/ 	.word	0x000000ff
        /*09f0*/ 	.word	0x00028860
        /*09f4*/ 	.short	0x0100
        /*09f6*/ 	.byte	0x08
	.zero		1


	//   ....[8]....
        /*09f8*/ 	.word	0x00000400
        /*09fc*/ 	.word	0x000000ff
        /*0a00*/ 	.word	0x00028858
        /*0a04*/ 	.short	0x0100
        /*0a06*/ 	.byte	0x08
	.zero		1


	//   ....[9]....
        /*0a08*/ 	.word	0x00000410
        /*0a0c*/ 	.word	0x000000ff
        /*0a10*/ 	.word	0x00028868
        /*0a14*/ 	.short	0x0100
        /*0a16*/ 	.byte	0x08
	.zero		1


	//   ....[10]....
        /*0a18*/ 	.word	0x00000500
        /*0a1c*/ 	.word	0x000000ff
        /*0a20*/ 	.word	0x00028870
        /*0a24*/ 	.short	0x0100
        /*0a26*/ 	.byte	0x06
	.zero		1


	//   ....[11]....
        /*0a28*/ 	.word	0x00000510
        /*0a2c*/ 	.word	0x000000ff
        /*0a30*/ 	.word	0x00028880
        /*0a34*/ 	.short	0x0100
        /*0a36*/ 	.byte	0x06
	.zero		1


	//   ....[12]....
        /*0a38*/ 	.word	0x00000520
        /*0a3c*/ 	.word	0x000000ff
        /*0a40*/ 	.word	0x00028878
        /*0a44*/ 	.short	0x0100
        /*0a46*/ 	.byte	0x06
	.zero		1


	//   ....[13]....
        /*0a48*/ 	.word	0x00000530
        /*0a4c*/ 	.word	0x000000ff
        /*0a50*/ 	.word	0x00028888
        /*0a54*/ 	.short	0x0100
        /*0a56*/ 	.byte	0x06
	.zero		1


	//   ....[14]....
        /*0a58*/ 	.word	0x00000660
        /*0a5c*/ 	.word	0x000000ff
        /*0a60*/ 	.word	0x00028890
        /*0a64*/ 	.short	0x0100
        /*0a66*/ 	.byte	0x08
	.zero		1


	//   ....[15]....
        /*0a68*/ 	.word	0x00000670
        /*0a6c*/ 	.word	0x000000ff
        /*0a70*/ 	.word	0x000288a0
        /*0a74*/ 	.short	0x0100
        /*0a76*/ 	.byte	0x08
	.zero		1


	//   ....[16]....
        /*0a78*/ 	.word	0x00000680
        /*0a7c*/ 	.word	0x000000ff
        /*0a80*/ 	.word	0x00028898
        /*0a84*/ 	.short	0x0100
        /*0a86*/ 	.byte	0x08
	.zero		1


	//   ....[17]....
        /*0a88*/ 	.word	0x00000690
        /*0a8c*/ 	.word	0x000000ff
        /*0a90*/ 	.word	0x000288a8
        /*0a94*/ 	.short	0x0100
        /*0a96*/ 	.byte	0x08
	.zero		1


	//   ....[18]....
        /*0a98*/ 	.word	0x000007d0
        /*0a9c*/ 	.word	0x000000ff
        /*0aa0*/ 	.word	0x000288b0
        /*0aa4*/ 	.short	0x0100
        /*0aa6*/ 	.byte	0x08
	.zero		1


	//   ....[19]....
        /*0aa8*/ 	.word	0x000007e0
        /*0aac*/ 	.word	0x000000ff
        /*0ab0*/ 	.word	0x000288c0
        /*0ab4*/ 	.short	0x0100
        /*0ab6*/ 	.byte	0x08
	.zero		1


	//   ....[20]....
        /*0ab8*/ 	.word	0x000007f0
        /*0abc*/ 	.word	0x000000ff
        /*0ac0*/ 	.word	0x000288b8
        /*0ac4*/ 	.short	0x0100
        /*0ac6*/ 	.byte	0x08
	.zero		1


	//   ....[21]....
        /*0ac8*/ 	.word	0x00000800
        /*0acc*/ 	.word	0x000000ff
        /*0ad0*/ 	.word	0x000288c8
        /*0ad4*/ 	.short	0x0100
        /*0ad6*/ 	.byte	0x08
	.zero		1


	//   ....[22]....
        /*0ad8*/ 	.word	0x000017e0
        /*0adc*/ 	.word	0x000000ff
        /*0ae0*/ 	.word	0x00028800
        /*0ae4*/ 	.short	0x010a
        /*0ae6*/ 	.byte	0x29
	.zero		1


	//   ....[23]....
        /*0ae8*/ 	.word	0x00001860
        /*0aec*/ 	.word	0x00000000
        /*0af0*/ 	.word	0x00028830
        /*0af4*/ 	.short	0x010a
        /*0af6*/ 	.byte	0x3f
	.zero		1


	//   ....[24]....
        /*0af8*/ 	.word	0x000018a0
        /*0afc*/ 	.word	0x00000000
        /*0b00*/ 	.word	0x00028830
        /*0b04*/ 	.short	0x010a
        /*0b06*/ 	.byte	0x3f
	.zero		1


	//   ....[25]....
        /*0b08*/ 	.word	0x00003450
        /*0b0c*/ 	.word	0x000000ff
        /*0b10*/ 	.word	0x00000000
        /*0b14*/ 	.short	0x0101
        /*0b16*/ 	.byte	0x06
	.zero		1


	//   ....[26]....
        /*0b18*/ 	.word	0x00004540
        /*0b1c*/ 	.word	0x000000ff
        /*0b20*/ 	.word	0x00028830
        /*0b24*/ 	.short	0x010a
        /*0b26*/ 	.byte	0x06
	.zero		1


	//   ....[27]....
        /*0b28*/ 	.word	0x00004580
        /*0b2c*/ 	.word	0x000000ff
        /*0b30*/ 	.word	0x00028830
        /*0b34*/ 	.short	0x010a
        /*0b36*/ 	.byte	0x06
	.zero		1


	//   ....[28]....
        /*0b38*/ 	.word	0x000048d0
        /*0b3c*/ 	.word	0x000000ff
        /*0b40*/ 	.word	0x00028850
        /*0b44*/ 	.short	0x010a
        /*0b46*/ 	.byte	0x06
	.zero		1


	//   ....[29]....
        /*0b48*/ 	.word	0x00004910
        /*0b4c*/ 	.word	0x000000ff
        /*0b50*/ 	.word	0x00028850
        /*0b54*/ 	.short	0x010a
        /*0b56*/ 	.byte	0x06
	.zero		1


	//   ....[30]....
        /*0b58*/ 	.word	0x000054c0
        /*0b5c*/ 	.word	0x000000ff
        /*0b60*/ 	.word	0x00000000
        /*0b64*/ 	.short	0x0101
        /*0b66*/ 	.byte	0x06
	.zero		1


	//   ....[31]....
        /*0b68*/ 	.word	0x00007060
        /*0b6c*/ 	.word	0x000000ff
        /*0b70*/ 	.word	0x00000000
        /*0b74*/ 	.short	0x0101
        /*0b76*/ 	.byte	0x06
	.zero		1


	//   ....[32]....
        /*0b78*/ 	.word	0x00007740
        /*0b7c*/ 	.word	0x000000ff
        /*0b80*/ 	.word	0x00028830
        /*0b84*/ 	.short	0x010a
        /*0b86*/ 	.byte	0x06
	.zero		1


	//   ....[33]....
        /*0b88*/ 	.word	0x00007780
        /*0b8c*/ 	.word	0x000000ff
        /*0b90*/ 	.word	0x00028830
        /*0b94*/ 	.short	0x010a
        /*0b96*/ 	.byte	0x06
	.zero		1


	//   ....[34]....
        /*0b98*/ 	.word	0x00007aa0
        /*0b9c*/ 	.word	0x000000ff
        /*0ba0*/ 	.word	0x00028850
        /*0ba4*/ 	.short	0x010a
        /*0ba6*/ 	.byte	0x06
	.zero		1


	//   ....[35]....
        /*0ba8*/ 	.word	0x00007ae0
        /*0bac*/ 	.word	0x000000ff
        /*0bb0*/ 	.word	0x00028850
        /*0bb4*/ 	.short	0x010a
        /*0bb6*/ 	.byte	0x06
	.zero		1


	//   ....[36]....
        /*0bb8*/ 	.word	0x000083a0
        /*0bbc*/ 	.word	0x000000ff
        /*0bc0*/ 	.word	0x00000000
        /*0bc4*/ 	.short	0x0101
        /*0bc6*/ 	.byte	0x06
	.zero		1


	//   ....[37]....
        /*0bc8*/ 	.word	0x00009890
        /*0bcc*/ 	.word	0x000000ff
        /*0bd0*/ 	.word	0x00000000
        /*0bd4*/ 	.short	0x0101
        /*0bd6*/ 	.byte	0x06
	.zero		1


	//   ....[38]....
        /*0bd8*/ 	.word	0x00009ea0
        /*0bdc*/ 	.word	0x000000ff
        /*0be0*/ 	.word	0x00028850
        /*0be4*/ 	.short	0x010a
        /*0be6*/ 	.byte	0x05
	.zero		1


	//   ....[39]....
        /*0be8*/ 	.word	0x00009ee0
        /*0bec*/ 	.word	0x000000ff
        /*0bf0*/ 	.word	0x00028850
        /*0bf4*/ 	.short	0x010a
        /*0bf6*/ 	.byte	0x05
	.zero		1


	//   ....[40]....
        /*0bf8*/ 	.word	0x0000a450
        /*0bfc*/ 	.word	0x000000ff
        /*0c00*/ 	.word	0x00000000
        /*0c04*/ 	.short	0x0101
        /*0c06*/ 	.byte	0x04
	.zero		1


	//   ....[41]....
        /*0c08*/ 	.word	0x0000b9b0
        /*0c0c*/ 	.word	0x0000001c
        /*0c10*/ 	.word	0x00000000
        /*0c14*/ 	.short	0x0101
        /*0c16*/ 	.byte	0x3f
	.zero		1


	//   ....[42]....
        /*0c18*/ 	.word	0x0000e5c0
        /*0c1c*/ 	.word	0x00000007
        /*0c20*/ 	.word	0x00028840
        /*0c24*/ 	.short	0x010a
        /*0c26*/ 	.byte	0x3f
	.zero		1


	//   ....[43]....
        /*0c28*/ 	.word	0x0000ed40
        /*0c2c*/ 	.word	0x00000007
        /*0c30*/ 	.word	0x00028830
        /*0c34*/ 	.short	0x0107
        /*0c36*/ 	.byte	0x3f
	.zero		1


	//   ....[44]....
        /*0c38*/ 	.word	0x0000ee10
        /*0c3c*/ 	.word	0x00000007
        /*0c40*/ 	.word	0x00028830
        /*0c44*/ 	.short	0x0101
        /*0c46*/ 	.byte	0x3f
	.zero		1


	//   ....[45]....
        /*0c48*/ 	.word	0x0000f930
        /*0c4c*/ 	.word	0x00000016
        /*0c50*/ 	.word	0x00028800
        /*0c54*/ 	.short	0x0107
        /*0c56*/ 	.byte	0x3f
	.zero		1


	//   ....[46]....
        /*0c58*/ 	.word	0x0000fa40
        /*0c5c*/ 	.word	0x00000016
        /*0c60*/ 	.word	0x00028800
        /*0c64*/ 	.short	0x0101
        /*0c66*/ 	.byte	0x3f
	.zero		1


	//   ....[47]....
        /*0c68*/ 	.word	0x0000fa60
        /*0c6c*/ 	.word	0x00000016
        /*0c70*/ 	.word	0x00028820
        /*0c74*/ 	.short	0x010a
        /*0c76*/ 	.byte	0x3f
	.zero		1


	//   ....[48]....
        /*0c78*/ 	.word	0x0000fdf0
        /*0c7c*/ 	.word	0x00000006
        /*0c80*/ 	.word	0x00028840
        /*0c84*/ 	.short	0x010a
        /*0c86*/ 	.byte	0x3f
	.zero		1


	//   ....[49]....
        /*0c88*/ 	.word	0x00010310
        /*0c8c*/ 	.word	0x00000006
        /*0c90*/ 	.word	0x00028830
        /*0c94*/ 	.short	0x0107
        /*0c96*/ 	.byte	0x3f
	.zero		1


	//   ....[50]....
        /*0c98*/ 	.word	0x000103d0
        /*0c9c*/ 	.word	0x00000006
        /*0ca0*/ 	.word	0x00028830
        /*0ca4*/ 	.short	0x0101
        /*0ca6*/ 	.byte	0x3f
	.zero		1


	//   ....[51]....
        /*0ca8*/ 	.word	0x00010440
        /*0cac*/ 	.word	0x00000006
        /*0cb0*/ 	.word	0x00028860
        /*0cb4*/ 	.short	0x010a
        /*0cb6*/ 	.byte	0x3f
	.zero		1


	//   ....[52]....
        /*0cb8*/ 	.word	0x000109c0
        /*0cbc*/ 	.word	0x00000006
        /*0cc0*/ 	.word	0x00028850
        /*0cc4*/ 	.short	0x0107
        /*0cc6*/ 	.byte	0x3f
	.zero		1


	//   ....[53]....
        /*0cc8*/ 	.word	0x00010b20
        /*0ccc*/ 	.word	0x00000006
        /*0cd0*/ 	.word	0x00028850
        /*0cd4*/ 	.short	0x0101
        /*0cd6*/ 	.byte	0x3f
	.zero		1


	//   ....[54]....
        /*0cd8*/ 	.word	0x00010d30
        /*0cdc*/ 	.word	0x00000000
        /*0ce0*/ 	.word	0x00028860
        /*0ce4*/ 	.short	0x010a
        /*0ce6*/ 	.byte	0x3f
	.zero		1


	//   ....[55]....
        /*0ce8*/ 	.word	0x00011260
        /*0cec*/ 	.word	0x00000000
        /*0cf0*/ 	.word	0x00028850
        /*0cf4*/ 	.short	0x0107
        /*0cf6*/ 	.byte	0x3f
	.zero		1


	//   ....[56]....
        /*0cf8*/ 	.word	0x00011320
        /*0cfc*/ 	.word	0x00000000
        /*0d00*/ 	.word	0x00028850
        /*0d04*/ 	.short	0x0101
        /*0d06*/ 	.byte	0x3f
	.zero		1


	//   ....[57]....
        /*0d08*/ 	.word	0x00012050
        /*0d0c*/ 	.word	0x00000004
        /*0d10*/ 	.word	0x00028820
        /*0d14*/ 	.short	0x010a
        /*0d16*/ 	.byte	0x3f
	.zero		1


	//   ....[58]....
        /*0d18*/ 	.word	0x000121d0
        /*0d1c*/ 	.word	0x00000005
        /*0d20*/ 	.word	0x00028840
        /*0d24*/ 	.short	0x010a
        /*0d26*/ 	.byte	0x3f
	.zero		1


	//   ....[59]....
        /*0d28*/ 	.word	0x00012270
        /*0d2c*/ 	.word	0x00000019
        /*0d30*/ 	.word	0x00028840
        /*0d34*/ 	.short	0x010a
        /*0d36*/ 	.byte	0x3f
	.zero		1


	//   ....[60]....
        /*0d38*/ 	.word	0x000122b0
        /*0d3c*/ 	.word	0x00000005
        /*0d40*/ 	.word	0x00028860
        /*0d44*/ 	.short	0x010a
        /*0d46*/ 	.byte	0x3f
	.zero		1


	//   ....[61]....
        /*0d48*/ 	.word	0x000122f0
        /*0d4c*/ 	.word	0x00000019
        /*0d50*/ 	.word	0x00028860
        /*0d54*/ 	.short	0x010a
        /*0d56*/ 	.byte	0x3f
	.zero		1


	//   ....[62]....
        /*0d58*/ 	.word	0x00012360
        /*0d5c*/ 	.word	0x00000003
        /*0d60*/ 	.word	0x00028800
        /*0d64*/ 	.short	0x010a
        /*0d66*/ 	.byte	0x3f
	.zero		1


	//   ....[63]....
        /*0d68*/ 	.word	0x000123b0
        /*0d6c*/ 	.word	0x00000000
        /*0d70*/ 	.word	0x00028830
        /*0d74*/ 	.short	0x010a
        /*0d76*/ 	.byte	0x3f
	.zero		1


	//   ....[64]....
        /*0d78*/ 	.word	0x00012410
        /*0d7c*/ 	.word	0x00000007
        /*0d80*/ 	.word	0x00028830
        /*0d84*/ 	.short	0x010a
        /*0d86*/ 	.byte	0x3f
	.zero		1


	//   ....[65]....
        /*0d88*/ 	.word	0x00012470
        /*0d8c*/ 	.word	0x00000007
        /*0d90*/ 	.word	0x00028850
        /*0d94*/ 	.short	0x010a
        /*0d96*/ 	.byte	0x3f
	.zero		1


	//   ....[66]....
        /*0d98*/ 	.word	0x000124d0
        /*0d9c*/ 	.word	0x00000005
        /*0da0*/ 	.word	0x00028830
        /*0da4*/ 	.short	0x010a
        /*0da6*/ 	.byte	0x3f
	.zero		1


	//   ....[67]....
        /*0da8*/ 	.word	0x00012530
        /*0dac*/ 	.word	0x00000005
        /*0db0*/ 	.word	0x00028850
        /*0db4*/ 	.short	0x010a
        /*0db6*/ 	.byte	0x3f
	.zero		1


	//   ....[68]....
        /*0db8*/ 	.word	0x00012590
        /*0dbc*/ 	.word	0x00000006
        /*0dc0*/ 	.word	0x00028850
        /*0dc4*/ 	.short	0x010a
        /*0dc6*/ 	.byte	0x3f
	.zero		1


	//   ....[69]....
        /*0dc8*/ 	.word	0x000126b0
        /*0dcc*/ 	.word	0x00000007
        /*0dd0*/ 	.word	0x00028840
        /*0dd4*/ 	.short	0x010a
        /*0dd6*/ 	.byte	0x3f
	.zero		1


	//   ....[70]....
        /*0dd8*/ 	.word	0x00013c60
        /*0ddc*/ 	.word	0x00000016
        /*0de0*/ 	.word	0x00028820
        /*0de4*/ 	.short	0x010a
        /*0de6*/ 	.byte	0x3f
	.zero		1


	//   ....[71]....
        /*0de8*/ 	.word	0x00013cb0
        /*0dec*/ 	.word	0x00000006
        /*0df0*/ 	.word	0x00028840
        /*0df4*/ 	.short	0x010a
        /*0df6*/ 	.byte	0x3f
	.zero		1


	//   ....[72]....
        /*0df8*/ 	.word	0x00014630
        /*0dfc*/ 	.word	0x00000006
        /*0e00*/ 	.word	0x00028860
        /*0e04*/ 	.short	0x010a
        /*0e06*/ 	.byte	0x3f
	.zero		1


	//   ....[73]....
        /*0e08*/ 	.word	0x000150a0
        /*0e0c*/ 	.word	0x00000000
        /*0e10*/ 	.word	0x00028860
        /*0e14*/ 	.short	0x010a
        /*0e16*/ 	.byte	0x3f
	.zero		1


	//   ....[74]....
        /*0e18*/ 	.word	0x00016410
        /*0e1c*/ 	.word	0x00000004
        /*0e20*/ 	.word	0x00028820
        /*0e24*/ 	.short	0x010a
        /*0e26*/ 	.byte	0x3f
	.zero		1


	//   ....[75]....
        /*0e28*/ 	.word	0x000165b0
        /*0e2c*/ 	.word	0x00000005
        /*0e30*/ 	.word	0x00028840
        /*0e34*/ 	.short	0x010a
        /*0e36*/ 	.byte	0x3f
	.zero		1


	//   ....[76]....
        /*0e38*/ 	.word	0x00016600
        /*0e3c*/ 	.word	0x00000019
        /*0e40*/ 	.word	0x00028840
        /*0e44*/ 	.short	0x010a
        /*0e46*/ 	.byte	0x3f
	.zero		1


	//   ....[77]....
        /*0e48*/ 	.word	0x00016650
        /*0e4c*/ 	.word	0x00000005
        /*0e50*/ 	.word	0x00028860
        /*0e54*/ 	.short	0x010a
        /*0e56*/ 	.byte	0x3f
	.zero		1


	//----- nvinfo : EIATTR_NUM_MBARRIERS
	.align		4
.L_1055:
        /*0e58*/ 	.byte	0x03, 0x38
        /*0e5a*/ 	.short	0x0016


	//----- nvinfo : EIATTR_EXIT_INSTR_OFFSETS
	.align		4
        /*0e5c*/ 	.byte	0x04, 0x1c
        /*0e5e*/ 	.short	(.L_1057 - .L_1056)


	//   ....[0]....
.L_1056:
        /*0e60*/ 	.word	0x000009b0


	//   ....[1]....
        /*0e64*/ 	.word	0x0000c940


	//   ....[2]....
        /*0e68*/ 	.word	0x00012340


	//----- nvinfo : EIATTR_MAX_THREADS
	.align		4
.L_1057:
        /*0e6c*/ 	.byte	0x04, 0x05
        /*0e6e*/ 	.short	(.L_1059 - .L_1058)
.L_1058:
        /*0e70*/ 	.word	0x00000180
        /*0e74*/ 	.word	0x00000001
        /*0e78*/ 	.word	0x00000001


	//----- nvinfo : EIATTR_CRS_STACK_SIZE
	.align		4
.L_1059:
        /*0e7c*/ 	.byte	0x04, 0x1e
        /*0e7e*/ 	.short	(.L_1061 - .L_1060)
.L_1060:
        /*0e80*/ 	.word	0x00000000


	//----- nvinfo : EIATTR_CBANK_PARAM_SIZE
	.align		4
.L_1061:
        /*0e84*/ 	.byte	0x03, 0x19
        /*0e86*/ 	.short	0x0af0


	//----- nvinfo : EIATTR_PARAM_CBANK
	.align		4
        /*0e88*/ 	.byte	0x04, 0x0a
        /*0e8a*/ 	.short	(.L_1063 - .L_1062)
	.align		4
.L_1062:
        /*0e8c*/ 	.word	index@(.nv.constant0._ZN7cutlass13device_kernelIN5flash11enable_sm90INS1_16FlashAttnFwdSm90INS1_25CollectiveMainloopFwdSm90ILi2EN4cute5tupleIJNS5_1CILi1EEES8_S8_EEENS6_IJNS7_ILi128EEESA_SA_EEELi128ENS_6half_tEfNS_4arch4Sm90ELb1ELb0ELb1ELb1ELb1ELb0ELb0ELb1ELb1ELb1ELb0ELb0EEENS1_21CollectiveEpilogueFwdISB_S9_SC_SE_Li256ELb1ELb1ELb0ELb0EEENS1_36VarlenDynamicPersistentTileSchedulerILi128ELi128ELi256ELi128ELb0ELb1ELb1ELb1ELb1ELb1EEEEEEEEEvNT_6ParamsE)
        /*0e90*/ 	.short	0x0210
        /*0e92*/ 	.short	0x0af0


	//----- nvinfo : EIATTR_SW_WAR
	.align		4
.L_1063:
        /*0e94*/ 	.byte	0x04, 0x36
        /*0e96*/ 	.short	(.L_1065 - .L_1064)
.L_1064:
        /*0e98*/ 	.word	0x00000008
.L_1065:


//--------------------- .nv.info._ZN7cutlass13device_kernelIN5flash11enable_sm90INS1_16FlashAttnFwdSm90INS1_25CollectiveMainloopFwdSm90ILi2EN4cute5tupleIJNS5_1CILi1EEES8_S8_EEENS6_IJNS7_ILi128EEESA_SA_EEELi128ENS_6half_tEfNS_4arch4Sm90ELb1ELb0ELb1ELb1ELb1ELb1ELb0ELb1ELb1ELb1ELb0ELb0EEENS1_21CollectiveEpilogueFwdISB_S9_SC_SE_Li256ELb1ELb1ELb0ELb0EEENS1_36VarlenDynamicPersistentTileSchedulerILi128ELi128ELi256ELi128ELb0ELb1ELb1ELb1ELb1ELb1EEEEEEEEEvNT_6ParamsE --------------------------
	.section	.nv.info._ZN7cutlass13device_kernelIN5flash11enable_sm90INS1_16FlashAttnFwdSm90INS1_25CollectiveMainloopFwdSm90ILi2EN4cute5tupleIJNS5_1CILi1EEES8_S8_EEENS6_IJNS7_ILi128EEESA_SA_EEELi128ENS_6half_tEfNS_4arch4Sm90ELb1ELb0ELb1ELb1ELb1ELb1ELb0ELb1ELb1ELb1ELb0ELb0EEENS1_21CollectiveEpilogueFwdISB_S9_SC_SE_Li256ELb1ELb1ELb0ELb0EEENS1_36VarlenDynamicPersistentTileSchedulerILi128ELi128ELi256ELi128ELb0ELb1ELb1ELb1ELb1ELb1EEEEEEEEEvNT_6ParamsE,"",@"SHT_CUDA_INFO"
	.sectionflags	@""
	.align	4


	//----- nvinfo : EIATTR_CUDA_API_VERSION
	.align		4
        /*0000*/ 	.byte	0x04, 0x37
        /*0002*/ 	.short	(.L_1067 - .L_1066)
.L_1066:
        /*0004*/ 	.word	0x00000082


	//----- nvinfo : EIATTR_KPARAM_INFO
	.align		4
.L_1067:
        /*0008*/ 	.byte	0x04, 0x17
        /*000a*/ 	.short	(.L_1069 - .L_1068)
.L_1068:
        /*000c*/ 	.word	0x00000000
        /*0010*/ 	.short	0x0000
        /*0012*/ 	.short	0x0070
        /*0014*/ 	.byte	0x00, 0xf0, 0x01, 0x2a


	//----- nvinfo : EIATTR_SPARSE_MMA_MASK
	.align		4
.L_1069:
        /*0018*/ 	.byte	0x03, 0x50
        /*001a*/ 	.short	0x0000


	//----- nvinfo : EIATTR_MAXREG_COUNT
	.align		4
        /*001c*/ 	.byte	0x03, 0x1b
        /*001e*/ 	.short	0x00a8


	//----- nvinfo : EIATTR_NUM_BARRIERS
	.align		4
        /*0020*/ 	.byte	0x02, 0x4c
        /*0022*/ 	.byte	0x10
	.zero		1


	//----- nvinfo : EIATTR_EXTERNS
	.align		4
        /*0024*/ 	.byte	0x04, 0x0f
        /*0026*/ 	.short	(.L_1071 - .L_1070)


	//   ....[0]....
	.align		4
.L_1070:
        /*0028*/ 	.word	index@(__assertfail)


	//----- nvinfo : EIATTR_ANNOTATIONS
	.align		4
.L_1071:
        /*002c*/ 	.byte	0x04, 0x55
        /*002e*/ 	.short	(.L_1073 - .L_1072)


	//   ....[0]....
.L_1072:
        /* <DEDUP_REMOVED lines=16> */


	//----- nvinfo : EIATTR_MERCURY_ISA_VERSION
	.align		4
.L_1073:
        /*0118*/ 	.byte	0x03, 0x5f
        /*011a*/ 	.short	0x0101


	//----- nvinfo : EIATTR_UNUSED_LOAD_BYTE_OFFSET
	.align		4
        /*011c*/ 	.byte	0x04, 0x44
        /*011e*/ 	.short	(.L_1075 - .L_1074)


	//   ....[0]....
.L_1074:
        /*0120*/ 	.word	0x00000a60
        /*0124*/ 	.word	0x0000fff0


	//   ....[1]....
        /*0128*/ 	.word	0x00016cf0
        /*012c*/ 	.word	0x0000fff0


	//----- nvinfo : EIATTR_INT_WARP_WIDE_INSTR_OFFSETS
	.align		4
.L_1075:
        /*0130*/ 	.byte	0x04, 0x31
        /*0132*/ 	.short	(.L_1077 - .L_1076)


	//   ....[0]....
.L_1076:
        /*0134*/ 	.word	0x00000130


	//   ....[1]....
        /*0138*/ 	.word	0x00000170


	//   ....[2]....
        /*013c*/ 	.word	0x000001e0


	//   ....[3]....
        /*0140*/ 	.word	0x0001b2b0


	//   ....[4]....
        /*0144*/ 	.word	0x0001b340


	//   ....[5]....
        /*0148*/ 	.word	0x0001e250


	//   ....[6]....
        /*014c*/ 	.word	0x0001e2e0


	//----- nvinfo : EIATTR_COOP_GROUP_MASK_REGIDS
	.align		4
.L_1077:
        /*0150*/ 	.byte	0x04, 0x29
        /*0152*/ 	.short	(.L_1079 - .L_1078)


	//   ....[0]....
.L_1078:
        /*0154*/ 	.word	0xffffffff


	//   ....[1]....
        /*0158*/ 	.word	0xffffffff


	//   ....[2]....
        /*015c*/ 	.word	0xffffffff


	//   ....[3]....
        /*0160*/ 	.word	0xffffffff


	//   ....[4]....
        /*0164*/ 	.word	0xffffffff


	//   ....[5]....
        /*0168*/ 	.word	0xffffffff


	//   ....[6]....
        /*016c*/ 	.word	0xffffffff


	//   ....[7]....
        /*0170*/ 	.word	0xffffffff


	//   ....[8]....
        /*0174*/ 	.word	0xffffffff


	//   ....[9]....
        /*0178*/ 	.word	0xffffffff


	//   ....[10]....
        /*017c*/ 	.word	0xffffffff


	//   ....[11]....
        /*0180*/ 	.word	0xffffffff


	//   ....[12]....
        /*0184*/ 	.word	0xffffffff


	//   ....[13]....
        /*0188*/ 	.word	0xffffffff


	//   ....[14]....
        /*018c*/ 	.word	0xffffffff


	//   ....[15]....
        /*0190*/ 	.word	0xffffffff


	//   ....[16]....
        /*0194*/ 	.word	0xffffffff


	//   ....[17]....
        /*0198*/ 	.word	0xffffffff


	//   ....[18]....
        /*019c*/ 	.word	0xffffffff


	//   ....[19]....
        /*01a0*/ 	.word	0xffffffff


	//   ....[20]....
        /*01a4*/ 	.word	0xffffffff


	//   ....[21]....
        /*01a8*/ 	.word	0xffffffff


	//   ....[22]....
        /*01ac*/ 	.word	0xffffffff


	//   ....[23]....
        /*01b0*/ 	.word	0xffffffff


	//   ....[24]....
        /*01b4*/ 	.word	0xffffffff


	//   ....[25]....
        /*01b8*/ 	.word	0xffffffff


	//   ....[26]....
        /*01bc*/ 	.word	0xffffffff


	//   ....[27]....
        /*01c0*/ 	.word	0xffffffff


	//   ....[28]....
        /*01c4*/ 	.word	0xffffffff


	//   ....[29]....
        /*01c8*/ 	.word	0xffffffff


	//   ....[30]....
        /*01cc*/ 	.word	0xffffffff


	//   ....[31]....
        /*01d0*/ 	.word	0xffffffff


	//   ....[32]....
        /*01d4*/ 	.word	0xffffffff


	//   ....[33]....
        /*01d8*/ 	.word	0xffffffff


	//   ....[34]....
        /*01dc*/ 	.word	0xffffffff


	//   ....[35]....
        /*01e0*/ 	.word	0xffffffff


	//   ....[36]....
        /*01e4*/ 	.word	0xffffffff


	//   ....[37]....
        /*01e8*/ 	.word	0xffffffff


	//   ....[38]....
        /*01ec*/ 	.word	0xffffffff


	//   ....[39]....
        /*01f0*/ 	.word	0xffffffff


	//   ....[40]....
        /*01f4*/ 	.word	0xffffffff


	//   ....[41]....
        /*01f8*/ 	.word	0xffffffff


	//   ....[42]....
        /*01fc*/ 	.word	0xffffffff


	//   ....[43]....
        /*0200*/ 	.word	0xffffffff


	//   ....[44]....
        /*0204*/ 	.word	0xffffffff


	//   ....[45]....
        /*0208*/ 	.word	0xffffffff


	//   ....[46]....
        /*020c*/ 	.word	0xffffffff


	//   ....[47]....
        /*0210*/ 	.word	0xffffffff


	//   ....[48]....
        /*0214*/ 	.word	0xffffffff


	//   ....[49]....
        /*0218*/ 	.word	0xffffffff


	//   ....[50]....
        /*021c*/ 	.word	0xffffffff


	//   ....[51]....
        /*0220*/ 	.word	0xffffffff


	//   ....[52]....
        /*0224*/ 	.word	0xffffffff


	//   ....[53]....
        /*0228*/ 	.word	0xffffffff


	//   ....[54]....
        /*022c*/ 	.word	0xffffffff


	//   ....[55]....
        /*0230*/ 	.word	0xffffffff


	//   ....[56]....
        /*0234*/ 	.word	0xffffffff


	//   ....[57]....
        /*0238*/ 	.word	0xffffffff


	//   ....[58]....
        /*023c*/ 	.word	0xffffffff


	//   ....[59]....
        /*0240*/ 	.word	0xffffffff


	//   ....[60]....
        /*0244*/ 	.word	0xffffffff


	//   ....[61]....
        /*0248*/ 	.word	0xffffffff


	//   ....[62]....
        /*024c*/ 	.word	0xffffffff


	//   ....[63]....
        /*0250*/ 	.word	0xffffffff


	//   ....[64]....
        /*0254*/ 	.word	0xffffffff


	//   ....[65]....
        /*0258*/ 	.word	0xffffffff


	//   ....[66]....
        /*025c*/ 	.word	0xffffffff


	//   ....[67]....
        /*0260*/ 	.word	0xffffffff


	//   ....[68]....
        /*0264*/ 	.word	0xffffffff


	//   ....[69]....
        /*0268*/ 	.word	0xffffffff


	//   ....[70]....
        /*026c*/ 	.word	0xffffffff


	//   ....[71]....
        /*0270*/ 	.word	0xffffffff


	//   ....[72]....
        /*0274*/ 	.word	0xffffffff


	//   ....[73]....
        /*0278*/ 	.word	0xffffffff


	//   ....[74]....
        /*027c*/ 	.word	0xffffffff


	//   ....[75]....
        /*0280*/ 	.word	0xffffffff


	//   ....[76]....
        /*0284*/ 	.word	0xffffffff


	//   ....[77]....
        /*0288*/ 	.word	0xffffffff


	//   ....[78]....
        /*028c*/ 	.word	0xffffffff


	//   ....[79]....
        /*0290*/ 	.word	0xffffffff


	//   ....[80]....
        /*0294*/ 	.word	0xffffffff


	//   ....[81]....
        /*0298*/ 	.word	0xffffffff


	//   ....[82]....
        /*029c*/ 	.word	0xffffffff


	//   ....[83]....
        /*02a0*/ 	.word	0xffffffff


	//   ....[84]....
        /*02a4*/ 	.word	0xffffffff


	//   ....[85]....
        /*02a8*/ 	.word	0xffffffff


	//   ....[86]....
        /*02ac*/ 	.word	0xffffffff


	//   ....[87]....
        /*02b0*/ 	.word	0xffffffff


	//   ....[88]....
        /*02b4*/ 	.word	0xffffffff


	//   ....[89]....
        /*02b8*/ 	.word	0xffffffff


	//   ....[90]....
        /*02bc*/ 	.word	0xffffffff


	//   ....[91]....
        /*02c0*/ 	.word	0xffffffff


	//   ....[92]....
        /*02c4*/ 	.word	0xffffffff


	//   ....[93]....
        /*02c8*/ 	.word	0xffffffff


	//   ....[94]....
        /*02cc*/ 	.word	0xffffffff


	//   ....[95]....
        /*02d0*/ 	.word	0xffffffff


	//   ....[96]....
        /*02d4*/ 	.word	0xffffffff


	//   ....[97]....
        /*02d8*/ 	.word	0xffffffff


	//   ....[98]....
        /*02dc*/ 	.word	0xffffffff


	//   ....[99]....
        /*02e0*/ 	.word	0xffffffff


	//   ....[100]....
        /*02e4*/ 	.word	0xffffffff


	//   ....[101]....
        /*02e8*/ 	.word	0xffffffff


	//   ....[102]....
        /*02ec*/ 	.word	0xffffffff


	//   ....[103]....
        /*02f0*/ 	.word	0xffffffff


	//   ....[104]....
        /*02f4*/ 	.word	0xffffffff


	//   ....[105]....
        /*02f8*/ 	.word	0xffffffff


	//   ....[106]....
        /*02fc*/ 	.word	0xffffffff


	//   ....[107]....
        /*0300*/ 	.word	0xffffffff


	//   ....[108]....
        /*0304*/ 	.word	0xffffffff


	//   ....[109]....
        /*0308*/ 	.word	0xffffffff


	//   ....[110]....
        /*030c*/ 	.word	0xffffffff


	//   ....[111]....
        /*0310*/ 	.word	0xffffffff


	//   ....[112]....
        /*0314*/ 	.word	0xffffffff


	//   ....[113]....
        /*0318*/ 	.word	0xffffffff


	//   ....[114]....
        /*031c*/ 	.word	0xffffffff


	//   ....[115]....
        /*0320*/ 	.word	0xffffffff


	//   ....[116]....
        /*0324*/ 	.word	0xffffffff


	//   ....[117]....
        /*0328*/ 	.word	0xffffffff


	//   ....[118]....
        /*032c*/ 	.word	0xffffffff


	//   ....[119]....
        /*0330*/ 	.word	0xffffffff


	//   ....[120]....
        /*0334*/ 	.word	0xffffffff


	//   ....[121]....
        /*0338*/ 	.word	0xffffffff


	//   ....[122]....
        /*033c*/ 	.word	0xffffffff


	//   ....[123]....
        /*0340*/ 	.word	0xffffffff


	//   ....[124]....
        /*0344*/ 	.word	0xffffffff


	//   ....[125]....
        /*0348*/ 	.word	0xffffffff


	//   ....[126]....
        /*034c*/ 	.word	0xffffffff


	//   ....[127]....
        /*0350*/ 	.word	0xffffffff


	//   ....[128]....
        /*0354*/ 	.word	0xffffffff


	//   ....[129]....
        /*0358*/ 	.word	0xffffffff


	//   ....[130]....
        /*035c*/ 	.word	0xffffffff


	//   ....[131]....
        /*0360*/ 	.word	0xffffffff


	//   ....[132]....
        /*0364*/ 	.word	0xffffffff


	//   ....[133]....
        /*0368*/ 	.word	0xffffffff


	//   ....[134]....
        /*036c*/ 	.word	0xffffffff


	//   ....[135]....
        /*0370*/ 	.word	0xffffffff


	//   ....[136]....
        /*0374*/ 	.word	0xffffffff


	//   ....[137]....
        /*0378*/ 	.word	0xffffffff


	//   ....[138]....
        /*037c*/ 	.word	0xffffffff


	//   ....[139]....
        /*0380*/ 	.word	0xffffffff


	//   ....[140]....
        /*0384*/ 	.word	0xffffffff


	//   ....[141]....
        /*0388*/ 	.word	0xffffffff


	//   ....[142]....
        /*038c*/ 	.word	0xffffffff


	//   ....[143]....
        /*0390*/ 	.word	0xffffffff


	//   ....[144]....
        /*0394*/ 	.word	0xffffffff


	//   ....[145]....
        /*0398*/ 	.word	0xffffffff


	//   ....[146]....
        /*039c*/ 	.word	0xffffffff


	//   ....[147]....
        /*03a0*/ 	.word	0xffffffff


	//   ....[148]....
        /*03a4*/ 	.word	0xffffffff


	//   ....[149]....
        /*03a8*/ 	.word	0xffffffff


	//   ....[150]....
        /*03ac*/ 	.word	0xffffffff


	//   ....[151]....
        /*03b0*/ 	.word	0xffffffff


	//   ....[152]....
        /*03b4*/ 	.word	0xffffffff


	//   ....[153]....
        /*03b8*/ 	.word	0xffffffff


	//   ....[154]....
        /*03bc*/ 	.word	0xffffffff


	//   ....[155]....
        /*03c0*/ 	.word	0xffffffff


	//   ....[156]....
        /*03c4*/ 	.word	0xffffffff


	//   ....[157]....
        /*03c8*/ 	.word	0xffffffff


	//   ....[158]....
        /*03cc*/ 	.word	0xffffffff


	//   ....[159]....
        /*03d0*/ 	.word	0xffffffff


	//   ....[160]....
        /*03d4*/ 	.word	0xffffffff


	//   ....[161]....
        /*03d8*/ 	.word	0xffffffff


	//   ....[162]....
        /*03dc*/ 	.word	0xffffffff


	//   ....[163]....
        /*03e0*/ 	.word	0xffffffff


	//   ....[164]....
        /*03e4*/ 	.word	0xffffffff


	//   ....[165]....
        /*03e8*/ 	.word	0xffffffff


	//   ....[166]....
        /*03ec*/ 	.word	0xffffffff


	//   ....[167]....
        /*03f0*/ 	.word	0xffffffff


	//   ....[168]....
        /*03f4*/ 	.word	0xffffffff


	//   ....[169]....
        /*03f8*/ 	.word	0xffffffff


	//   ....[170]....
        /*03fc*/ 	.word	0xffffffff


	//   ....[171]....
        /*0400*/ 	.word	0xffffffff


	//   ....[172]....
        /*0404*/ 	.word	0xffffffff


	//   ....[173]....
        /*0408*/ 	.word	0xffffffff


	//   ....[174]....
        /*040c*/ 	.word	0xffffffff


	//   ....[175]....
        /*0410*/ 	.word	0xffffffff


	//   ....[176]....
        /*0414*/ 	.word	0xffffffff


	//   ....[177]....
        /*0418*/ 	.word	0xffffffff


	//   ....[178]....
        /*041c*/ 	.word	0xffffffff


	//   ....[179]....
        /*0420*/ 	.word	0xffffffff


	//   ....[180]....
        /*0424*/ 	.word	0xffffffff


	//   ....[181]....
        /*0428*/ 	.word	0xffffffff


	//   ....[182]....
        /*042c*/ 	.word	0xffffffff


	//   ....[183]....
        /*0430*/ 	.word	0xffffffff


	//   ....[184]....
        /*0434*/ 	.word	0xffffffff


	//   ....[185]....
        /*0438*/ 	.word	0xffffffff


	//   ....[186]....
        /*043c*/ 	.word	0xffffffff


	//   ....[187]....
        /*0440*/ 	.word	0xffffffff


	//   ....[188]....
        /*0444*/ 	.word	0xffffffff


	//   ....[189]....
        /*0448*/ 	.word	0xffffffff


	//   ....[190]....
        /*044c*/ 	.word	0xffffffff


	//   ....[191]....
        /*0450*/ 	.word	0xffffffff


	//   ....[192]....
        /*0454*/ 	.word	0xffffffff


	//   ....[193]....
        /*0458*/ 	.word	0xffffffff


	//   ....[194]....
        /*045c*/ 	.word	0xffffffff


	//   ....[195]....
        /*0460*/ 	.word	0xffffffff


	//   ....[196]....
        /*0464*/ 	.word	0xffffffff


	//   ....[197]....
        /*0468*/ 	.word	0xffffffff


	//   ....[198]....
        /*046c*/ 	.word	0xffffffff


	//   ....[199]....
        /*0470*/ 	.word	0xffffffff


	//   ....[200]....
        /*0474*/ 	.word	0xffffffff


	//   ....[201]....
        /*0478*/ 	.word	0xffffffff


	//   ....[202]....
        /*047c*/ 	.word	0xffffffff


	//   ....[203]....
        /*0480*/ 	.word	0xffffffff


	//   ....[204]....
        /*0484*/ 	.word	0xffffffff


	//   ....[205]....
        /*0488*/ 	.word	0xffffffff


	//   ....[206]....
        /*048c*/ 	.word	0xffffffff


	//   ....[207]....
        /*0490*/ 	.word	0xffffffff


	//   ....[208]....
        /*0494*/ 	.word	0xffffffff


	//   ....[209]....
        /*0498*/ 	.word	0xffffffff


	//   ....[210]....
        /*049c*/ 	.word	0xffffffff


	//   ....[211]....
        /*04a0*/ 	.word	0xffffffff


	//   ....[212]....
        /*04a4*/ 	.word	0xffffffff


	//   ....[213]....
        /*04a8*/ 	.word	0xffffffff


	//   ....[214]....
        /*04ac*/ 	.word	0xffffffff


	//   ....[215]....
        /*04b0*/ 	.word	0xffffffff


	//   ....[216]....
        /*04b4*/ 	.word	0xffffffff


	//   ....[217]....
        /*04b8*/ 	.word	0xffffffff


	//   ....[218]....
        /*04bc*/ 	.word	0xffffffff


	//   ....[219]....
        /*04c0*/ 	.word	0xffffffff


	//   ....[220]....
        /*04c4*/ 	.word	0xffffffff


	//   ....[221]....
        /*04c8*/ 	.word	0xffffffff


	//   ....[222]....
        /*04cc*/ 	.word	0xffffffff


	//   ....[223]....
        /*04d0*/ 	.word	0xffffffff


	//   ....[224]....
        /*04d4*/ 	.word	0xffffffff


	//   ....[225]....
        /*04d8*/ 	.word	0xffffffff


	//   ....[226]....
        /*04dc*/ 	.word	0xffffffff


	//   ....[227]....
        /*04e0*/ 	.word	0x0500000f


	//   ....[228]....
        /*04e4*/ 	.word	0x0500000f


	//   ....[229]....
        /*04e8*/ 	.word	0x0500000f


	//   ....[230]....
        /*04ec*/ 	.word	0x0500000f


	//   ....[231]....
        /*04f0*/ 	.word	0x0500000f


	//   ....[232]....
        /*04f4*/ 	.word	0x0500000f


	//   ....[233]....
        /*04f8*/ 	.word	0x0500000f


	//   ....[234]....
        /*04fc*/ 	.word	0x0500000f


	//   ....[235]....
        /*0500*/ 	.word	0x0500000f


	//   ....[236]....
        /*0504*/ 	.word	0x0500000f


	//   ....[237]....
        /*0508*/ 	.word	0x0500000f


	//   ....[238]....
        /*050c*/ 	.word	0x0500000f


	//   ....[239]....
        /*0510*/ 	.word	0x0500000f


	//   ....[240]....
        /*0514*/ 	.word	0x0500000f


	//   ....[241]....
        /*0518*/ 	.word	0x0500000f


	//   ....[242]....
        /*051c*/ 	.word	0x0500000f


	//   ....[243]....
        /*0520*/ 	.word	0x0500000f


	//   ....[244]....
        /*0524*/ 	.word	0x0500000f


	//   ....[245]....
        /*0528*/ 	.word	0x0500000f


	//   ....[246]....
        /*052c*/ 	.word	0x0500000f


	//   ....[247]....
        /*0530*/ 	.word	0x0500000f


	//   ....[248]....
        /*0534*/ 	.word	0x0500000f


	//   ....[249]....
        /*0538*/ 	.word	0x0500000f


	//   ....[250]....
        /*053c*/ 	.word	0x0500000f


	//   ....[251]....
        /*0540*/ 	.word	0x0500000f


	//   ....[252]....
        /*0544*/ 	.word	0x0500000f


	//   ....[253]....
        /*0548*/ 	.word	0x0500000f


	//   ....[254]....
        /*054c*/ 	.word	0x0500000f


	//   ....[255]....
        /*0550*/ 	.word	0x0500000f


	//   ....[0]....
        /*0554*/ 	.word	0x0500000f


	//   ....[1]....
        /*0558*/ 	.word	0x0500000f


	//   ....[2]....
        /*055c*/ 	.word	0x0500000f


	//   ....[3]....
        /*0560*/ 	.word	0x0500000f


	//   ....[4]....
        /*0564*/ 	.word	0x0500000f


	//   ....[5]....
        /*0568*/ 	.word	0x0500000f


	//   ....[6]....
        /*056c*/ 	.word	0x0500000f


	//   ....[7]....
        /*0570*/ 	.word	0x0500000f


	//   ....[8]....
        /*0574*/ 	.word	0x0500000f


	//   ....[9]....
        /*0578*/ 	.word	0x0500000f


	//   ....[10]....
        /*057c*/ 	.word	0x0500000f


	//   ....[11]....
        /*0580*/ 	.word	0x0500000f


	//   ....[12]....
        /*0584*/ 	.word	0x0500000f


	//   ....[13]....
        /*0588*/ 	.word	0x0500000f


	//   ....[14]....
        /*058c*/ 	.word	0x0500000f


	//   ....[15]....
        /*0590*/ 	.word	0x0500000f


	//   ....[16]....
        /*0594*/ 	.word	0x0500000f


	//   ....[17]....
        /*0598*/ 	.word	0x0500000f


	//   ....[18]....
        /*059c*/ 	.word	0x0500000f


	//   ....[19]....
        /*05a0*/ 	.word	0x0500000f


	//   ....[20]....
        /*05a4*/ 	.word	0x0500000f


	//   ....[21]....
        /*05a8*/ 	.word	0x0500000f


	//   ....[22]....
        /*05ac*/ 	.word	0x0500000f


	//   ....[23]....
        /*05b0*/ 	.word	0x0500000f


	//   ....[24]....
        /*05b4*/ 	.word	0x0500000f


	//   ....[25]....
        /*05b8*/ 	.word	0x0500000f


	//   ....[26]....
        /*05bc*/ 	.word	0x0500000f


	//   ....[27]....
        /*05c0*/ 	.word	0x0500000f


	//   ....[28]....
        /*05c4*/ 	.word	0x0500000f


	//   ....[29]....
        /*05c8*/ 	.word	0x0500000f


	//   ....[30]....
        /*05cc*/ 	.word	0x0500000f


	//   ....[31]....
        /*05d0*/ 	.word	0x0500000f


	//   ....[32]....
        /*05d4*/ 	.word	0x0500000f


	//   ....[33]....
        /*05d8*/ 	.word	0x0500000f


	//   ....[34]....
        /*05dc*/ 	.word	0x0500000f


	//   ....[35]....
        /*05e0*/ 	.word	0x0500000f


	//   ....[36]....
        /*05e4*/ 	.word	0x0500000f


	//   ....[37]....
        /*05e8*/ 	.word	0x0500000f


	//   ....[38]....
        /*05ec*/ 	.word	0x0500000f


	//   ....[39]....
        /*05f0*/ 	.word	0x0500000f


	//   ....[40]....
        /*05f4*/ 	.word	0x0500000f


	//   ....[41]....
        /*05f8*/ 	.word	0x0500000f


	//   ....[42]....
        /*05fc*/ 	.word	0x0500000f


	//   ....[43]....
        /*0600*/ 	.word	0x0500000f


	//   ....[44]....
        /*0604*/ 	.word	0x0500000f


	//   ....[45]....
        /*0608*/ 	.word	0x0500000f


	//   ....[46]....
        /*060c*/ 	.word	0x0500000f


	//   ....[47]....
        /*0610*/ 	.word	0x0500000f


	//   ....[48]....
        /*0614*/ 	.word	0x0500000f


	//   ....[49]....
        /*0618*/ 	.word	0x0500000f


	//   ....[50]....
        /*061c*/ 	.word	0x0500000f


	//   ....[51]....
        /*0620*/ 	.word	0x0500000f


	//   ....[52]....
        /*0624*/ 	.word	0x0500000f


	//   ....[53]....
        /*0628*/ 	.word	0x0500000f


	//   ....[54]....
        /*062c*/ 	.word	0x0500000f


	//   ....[55]....
        /*0630*/ 	.word	0x0500000f


	//   ....[56]....
        /*0634*/ 	.word	0x0500000f


	//   ....[57]....
        /*0638*/ 	.word	0x0500000f


	//   ....[58]....
        /*063c*/ 	.word	0x0500000f


	//   ....[59]....
        /*0640*/ 	.word	0x0500000f


	//   ....[60]....
        /*0644*/ 	.word	0x0500000f


	//   ....[61]....
        /*0648*/ 	.word	0x0500000f


	//   ....[62]....
        /*064c*/ 	.word	0x0500000f


	//   ....[63]....
        /*0650*/ 	.word	0x0500000f


	//   ....[64]....
        /*0654*/ 	.word	0x0500000f


	//   ....[65]....
        /*0658*/ 	.word	0x0500000f


	//   ....[66]....
        /*065c*/ 	.word	0x0500000f


	//   ....[67]....
        /*0660*/ 	.word	0x0500000f


	//   ....[68]....
        /*0664*/ 	.word	0x0500000f


	//   ....[69]....
        /*0668*/ 	.word	0x0500000f


	//   ....[70]....
        /*066c*/ 	.word	0x0500000f


	//   ....[71]....
        /*0670*/ 	.word	0x0500000f


	//   ....[72]....
        /*0674*/ 	.word	0x0500000f


	//   ....[73]....
        /*0678*/ 	.word	0x0500000f


	//   ....[74]....
        /*067c*/ 	.word	0x0500000f


	//   ....[75]....
        /*0680*/ 	.word	0x0500000f


	//   ....[76]....
        /*0684*/ 	.word	0x0500000f


	//   ....[77]....
        /*0688*/ 	.word	0x0500000f


	//   ....[78]....
        /*068c*/ 	.word	0x0500000f


	//   ....[79]....
        /*0690*/ 	.word	0x0500000f


	//   ....[80]....
        /*0694*/ 	.word	0x0500000f


	//   ....[81]....
        /*0698*/ 	.word	0x0500000f


	//   ....[82]....
        /*069c*/ 	.word	0x0500000f


	//   ....[83]....
        /*06a0*/ 	.word	0x0500000f


	//   ....[84]....
        /*06a4*/ 	.word	0x0500000f


	//   ....[85]....
        /*06a8*/ 	.word	0x0500000f


	//   ....[86]....
        /*06ac*/ 	.word	0x0500000f


	//   ....[87]....
        /*06b0*/ 	.word	0x0500000f


	//   ....[88]....
        /*06b4*/ 	.word	0x0500000f


	//   ....[89]....
        /*06b8*/ 	.word	0x0500000f


	//   ....[90]....
        /*06bc*/ 	.word	0x0500000f


	//   ....[91]....
        /*06c0*/ 	.word	0x0500000f


	//   ....[92]....
        /*06c4*/ 	.word	0x0500000f


	//   ....[93]....
        /*06c8*/ 	.word	0x0500000f


	//   ....[94]....
        /*06cc*/ 	.word	0x0500000f


	//   ....[95]....
        /*06d0*/ 	.word	0x0500000f


	//   ....[96]....
        /*06d4*/ 	.word	0x0500000f


	//   ....[97]....
        /*06d8*/ 	.word	0x0500000f


	//   ....[98]....
        /*06dc*/ 	.word	0x0500000f


	//   ....[99]....
        /*06e0*/ 	.word	0x0500000f


	//   ....[100]....
        /*06e4*/ 	.word	0x0500000f


	//   ....[101]....
        /*06e8*/ 	.word	0x0500000f


	//   ....[102]....
        /*06ec*/ 	.word	0x0500000f


	//   ....[103]....
        /*06f0*/ 	.word	0x0500000f


	//   ....[104]....
        /*06f4*/ 	.word	0x0500000f


	//   ....[105]....
        /*06f8*/ 	.word	0x0500000f


	//   ....[106]....
        /*06fc*/ 	.word	0x0500000f


	//   ....[107]....
        /*0700*/ 	.word	0x0500000f


	//   ....[108]....
        /*0704*/ 	.word	0x0500000f


	//   ....[109]....
        /*0708*/ 	.word	0x0500000f


	//   ....[110]....
        /*070c*/ 	.word	0x0500000f


	//   ....[111]....
        /*0710*/ 	.word	0x0500000f


	//   ....[112]....
        /*0714*/ 	.word	0x0500000f


	//   ....[113]....
        /*0718*/ 	.word	0x0500000f


	//   ....[114]....
        /*071c*/ 	.word	0x0500000f


	//   ....[115]....
        /*0720*/ 	.word	0x0500000f


	//   ....[116]....
        /*0724*/ 	.word	0x0500000f


	//   ....[117]....
        /*0728*/ 	.word	0x0500000f


	//   ....[118]....
        /*072c*/ 	.word	0x0500000f


	//   ....[119]....
        /*0730*/ 	.word	0x0500000f


	//   ....[120]....
        /*0734*/ 	.word	0x0500000f


	//   ....[121]....
        /*0738*/ 	.word	0x0500000f


	//   ....[122]....
        /*073c*/ 	.word	0x0500000f


	//   ....[123]....
        /*0740*/ 	.word	0x0500000f


	//   ....[124]....
        /*0744*/ 	.word	0x0500000f


	//   ....[125]....
        /*0748*/ 	.word	0x0500000f


	//   ....[126]....
        /*074c*/ 	.word	0x0500000f


	//   ....[127]....
        /*0750*/ 	.word	0x0500000f


	//   ....[128]....
        /*0754*/ 	.word	0x0500000f


	//   ....[129]....
        /*0758*/ 	.word	0x0500000f


	//   ....[130]....
        /*075c*/ 	.word	0x0500000f


	//   ....[131]....
        /*0760*/ 	.word	0x0500000f


	//   ....[132]....
        /*0764*/ 	.word	0x0500000f


	//   ....[133]....
        /*0768*/ 	.word	0x0500000f


	//   ....[134]....
        /*076c*/ 	.word	0x0500000f


	//   ....[135]....
        /*0770*/ 	.word	0x0500000f


	//----- nvinfo : EIATTR_COOP_GROUP_INSTR_OFFSETS
	.align		4
.L_1079:
        /*0774*/ 	.byte	0x04, 0x28
        /*0776*/ 	.short	(.L_1081 - .L_1080)


	//   ....[0]....
.L_1080:
        /*0778*/ 	.word	0x00000070


	//   ....[1]....
        /*077c*/ 	.word	0x00000140


	//   ....[2]....
        /*0780*/ 	.word	0x00000190


	//   ....[3]....
        /*0784*/ 	.word	0x000003c0


	//   ....[4]....
        /*0788*/ 	.word	0x00000520


	//   ....[5]....
        /*078c*/ 	.word	0x00000640


	//   ....[6]....
        /*0790*/ 	.word	0x000007a0


	//   ....[7]....
        /*0794*/ 	.word	0x00003000


	//   ....[8]....
        /*0798*/ 	.word	0x00003010


	//   ....[9]....
        /*079c*/ 	.word	0x000036c0


	//   ....[10]....
        /*07a0*/ 	.word	0x000036d0


	//   ....[11]....
        /*07a4*/ 	.word	0x00003d80


	//   ....[12]....
        /*07a8*/ 	.word	0x00003d90


	//   ....[13]....
        /*07ac*/ 	.word	0x00004430


	//   ....[14]....
        /*07b0*/ 	.word	0x00004440


	//   ....[15]....
        /*07b4*/ 	.word	0x00005410


	//   ....[16]....
        /*07b8*/ 	.word	0x00005420


	//   ....[17]....
        /*07bc*/ 	.word	0x00005bb0


	//   ....[18]....
        /*07c0*/ 	.word	0x00005bc0


	//   ....[19]....
        /*07c4*/ 	.word	0x00006350


	//   ....[20]....
        /*07c8*/ 	.word	0x00006360


	//   ....[21]....
        /*07cc*/ 	.word	0x00006ae0


	//   ....[22]....
        /*07d0*/ 	.word	0x00006af0


	//   ....[23]....
        /*07d4*/ 	.word	0x000074a0


	//   ....[24]....
        /*07d8*/ 	.word	0x000074b0


	//   ....[25]....
        /*07dc*/ 	.word	0x000075c0


	//   ....[26]....
        /*07e0*/ 	.word	0x000075d0


	//   ....[27]....
        /*07e4*/ 	.word	0x000076f0


	//   ....[28]....
        /*07e8*/ 	.word	0x00007700


	//   ....[29]....
        /*07ec*/ 	.word	0x00007820


	//   ....[30]....
        /*07f0*/ 	.word	0x00007830


	//   ....[31]....
        /*07f4*/ 	.word	0x00007bd0


	//   ....[32]....
        /*07f8*/ 	.word	0x00007bf0


	//   ....[33]....
        /*07fc*/ 	.word	0x00007cd0


	//   ....[34]....
        /*0800*/ 	.word	0x00007cf0


	//   ....[35]....
        /*0804*/ 	.word	0x00007dd0


	//   ....[36]....
        /*0808*/ 	.word	0x00007df0


	//   ....[37]....
        /*080c*/ 	.word	0x00007ed0


	//   ....[38]....
        /*0810*/ 	.word	0x00007ef0


	//   ....[39]....
        /*0814*/ 	.word	0x000084d0


	//   ....[40]....
        /*0818*/ 	.word	0x00008bb0


	//   ....[41]....
        /*081c*/ 	.word	0x00008bc0


	//   ....[42]....
        /*0820*/ 	.word	0x00008bd0


	//   ....[43]....
        /*0824*/ 	.word	0x00008be0


	//   ....[44]....
        /*0828*/ 	.word	0x00008f20


	//   ....[45]....
        /*082c*/ 	.word	0x00008f30


	//   ....[46]....
        /*0830*/ 	.word	0x00008f40


	//   ....[47]....
        /*0834*/ 	.word	0x00008f50


	//   ....[48]....
        /*0838*/ 	.word	0x00009250


	//   ....[49]....
        /*083c*/ 	.word	0x00009260


	//   ....[50]....
        /*0840*/ 	.word	0x00009270


	//   ....[51]....
        /*0844*/ 	.word	0x00009280


	//   ....[52]....
        /*0848*/ 	.word	0x00009580


	//   ....[53]....
        /*084c*/ 	.word	0x00009590


	//   ....[54]....
        /*0850*/ 	.word	0x000095a0


	//   ....[55]....
        /*0854*/ 	.word	0x000095b0


	//   ....[56]....
        /*0858*/ 	.word	0x0000b280


	//   ....[57]....
        /*085c*/ 	.word	0x0000b2a0


	//   ....[58]....
        /*0860*/ 	.word	0x0000b2b0


	//   ....[59]....
        /*0864*/ 	.word	0x0000b2c0


	//   ....[60]....
        /*0868*/ 	.word	0x0000b3d0


	//   ....[61]....
        /*086c*/ 	.word	0x0000b3f0


	//   ....[62]....
        /*0870*/ 	.word	0x0000b4b0


	//   ....[63]....
        /*0874*/ 	.word	0x0000b4f0


	//   ....[64]....
        /*0878*/ 	.word	0x0000b7b0


	//   ....[65]....
        /*087c*/ 	.word	0x0000b7d0


	//   ....[66]....
        /*0880*/ 	.word	0x0000b7f0


	//   ....[67]....
        /*0884*/ 	.word	0x0000b800


	//   ....[68]....
        /*0888*/ 	.word	0x0000b8d0


	//   ....[69]....
        /*088c*/ 	.word	0x0000b8f0


	//   ....[70]....
        /*0890*/ 	.word	0x0000b900


	//   ....[71]....
        /*0894*/ 	.word	0x0000b9a0


	//   ....[72]....
        /*0898*/ 	.word	0x0000e070


	//   ....[73]....
        /*089c*/ 	.word	0x0000e0b0


	//   ....[74]....
        /*08a0*/ 	.word	0x0000eb60


	//   ....[75]....
        /*08a4*/ 	.word	0x0000ec00


	//   ....[76]....
        /*08a8*/ 	.word	0x0000f610


	//   ....[77]....
        /*08ac*/ 	.word	0x0000f670


	//   ....[78]....
        /*08b0*/ 	.word	0x00010fd0


	//   ....[79]....
        /*08b4*/ 	.word	0x00011230


	//   ....[80]....
        /*08b8*/ 	.word	0x00011aa0


	//   ....[81]....
        /*08bc*/ 	.word	0x00011bc0


	//   ....[82]....
        /*08c0*/ 	.word	0x00012560


	//   ....[83]....
        /*08c4*/ 	.word	0x000125c0


	//   ....[84]....
        /*08c8*/ 	.word	0x00014d50


	//   ....[85]....
        /*08cc*/ 	.word	0x00014d60


	//   ....[86]....
        /*08d0*/ 	.word	0x00014d90


	//   ....[87]....
        /*08d4*/ 	.word	0x00014da0


	//   ....[88]....
        /*08d8*/ 	.word	0x000165f0


	//   ....[89]....
        /*08dc*/ 	.word	0x00016600


	//   ....[90]....
        /*08e0*/ 	.word	0x00016650


	//   ....[91]....
        /*08e4*/ 	.word	0x00016660


	//   ....[92]....
        /*08e8*/ 	.word	0x000176f0


	//   ....[93]....
        /*08ec*/ 	.word	0x00017730


	//   ....[94]....
        /*08f0*/ 	.word	0x00017770


	//   ....[95]....
        /*08f4*/ 	.word	0x000177a0


	//   ....[96]....
        /*08f8*/ 	.word	0x00017d70


	//   ....[97]....
        /*08fc*/ 	.word	0x00017da0


	//   ....[98]....
        /*0900*/ 	.word	0x00017e60


	//   ....[99]....
        /*0904*/ 	.word	0x00017e80


	//   ....[100]....
        /*0908*/ 	.word	0x00017f40


	//   ....[101]....
        /*090c*/ 	.word	0x00017f60


	//   ....[102]....
        /*0910*/ 	.word	0x00018030


	//   ....[103]....
        /*0914*/ 	.word	0x00018050


	//   ....[104]....
        /*0918*/ 	.word	0x00018810


	//   ....[105]....
        /*091c*/ 	.word	0x00018820


	//   ....[106]....
        /*0920*/ 	.word	0x00018930


	//   ....[107]....
        /*0924*/ 	.word	0x00018940


	//   ....[108]....
        /*0928*/ 	.word	0x00018a50


	//   ....[109]....
        /*092c*/ 	.word	0x00018a60


	//   ....[110]....
        /*0930*/ 	.word	0x00018b70


	//   ....[111]....
        /*0934*/ 	.word	0x00018b80


	//   ....[112]....
        /*0938*/ 	.word	0x00018cf0


	//   ....[113]....
        /*093c*/ 	.word	0x00018ea0


	//   ....[114]....
        /*0940*/ 	.word	0x00018ed0


	//   ....[115]....
        /*0944*/ 	.word	0x00018f00


	//   ....[116]....
        /*0948*/ 	.word	0x00018f30


	//   ....[117]....
        /*094c*/ 	.word	0x00018f60


	//   ....[118]....
        /*0950*/ 	.word	0x00018f90


	//   ....[119]....
        /*0954*/ 	.word	0x00019100


	//   ....[120]....
        /*0958*/ 	.word	0x00019130


	//   ....[121]....
        /*095c*/ 	.word	0x00019160


	//   ....[122]....
        /*0960*/ 	.word	0x00019190


	//   ....[123]....
        /*0964*/ 	.word	0x000191c0


	//   ....[124]....
        /*0968*/ 	.word	0x000191f0


	//   ....[125]....
        /*096c*/ 	.word	0x00019280


	//   ....[126]....
        /*0970*/ 	.word	0x000192e0


	//   ....[127]....
        /*0974*/ 	.word	0x00019370


	//   ....[128]....
        /*0978*/ 	.word	0x0001a150


	//   ....[129]....
        /*097c*/ 	.word	0x0001bdf0


	//   ....[130]....
        /*0980*/ 	.word	0x0001be10


	//   ....[131]....
        /*0984*/ 	.word	0x0001beb0


	//   ....[132]....
        /*0988*/ 	.word	0x0001bed0


	//   ....[133]....
        /*098c*/ 	.word	0x0001bf60


	//   ....[134]....
        /*0990*/ 	.word	0x0001bf80


	//   ....[135]....
        /*0994*/ 	.word	0x0001c010


	//   ....[136]....
        /*0998*/ 	.word	0x0001c030


	//   ....[137]....
        /*099c*/ 	.word	0x0001c0c0


	//   ....[138]....
        /*09a0*/ 	.word	0x0001c0e0


	//   ....[139]....
        /*09a4*/ 	.word	0x0001c170


	//   ....[140]....
        /*09a8*/ 	.word	0x0001c190


	//   ....[141]....
        /*09ac*/ 	.word	0x0001c220


	//   ....[142]....
        /*09b0*/ 	.word	0x0001c240


	//   ....[143]....
        /*09b4*/ 	.word	0x0001c250


	//   ....[144]....
        /*09b8*/ 	.word	0x0001c2d0


	//   ....[145]....
        /*09bc*/ 	.word	0x0001ca40


	//   ....[146]....
        /*09c0*/ 	.word	0x0001ca70


	//   ....[147]....
        /*09c4*/ 	.word	0x0001cad0


	//   ....[148]....
        /*09c8*/ 	.word	0x0001cb20


	//   ....[149]....
        /*09cc*/ 	.word	0x0001cb60


	//   ....[150]....
        /*09d0*/ 	.word	0x0001cbc0


	//   ....[151]....
        /*09d4*/ 	.word	0x0001cc00


	//   ....[152]....
        /*09d8*/ 	.word	0x0001cc60


	//   ....[153]....
        /*09dc*/ 	.word	0x0001cca0


	//   ....[154]....
        /*09e0*/ 	.word	0x0001cd00


	//   ....[155]....
        /*09e4*/ 	.word	0x0001cd40


	//   ....[156]....
        /*09e8*/ 	.word	0x0001cda0


	//   ....[157]....
        /*09ec*/ 	.word	0x0001cde0


	//   ....[158]....
        /*09f0*/ 	.word	0x0001ce30


	//   ....[159]....
        /*09f4*/ 	.word	0x0001ce50


	//   ....[160]....
        /*09f8*/ 	.word	0x0001ce80


	//   ....[161]....
        /*09fc*/ 	.word	0x0001d600


	//   ....[162]....
        /*0a00*/ 	.word	0x0001d630


	//   ....[163]....
        /*0a04*/ 	.word	0x0001d690


	//   ....[164]....
        /*0a08*/ 	.word	0x0001d6a0


	//   ....[165]....
        /*0a0c*/ 	.word	0x0001d6f0


	//   ....[166]....
        /*0a10*/ 	.word	0x0001d700


	//   ....[167]....
        /*0a14*/ 	.word	0x0001d750


	//   ....[168]....
        /*0a18*/ 	.word	0x0001d760


	//   ....[169]....
        /*0a1c*/ 	.word	0x0001d7b0


	//   ....[170]....
        /*0a20*/ 	.word	0x0001d7c0


	//   ....[171]....
        /*0a24*/ 	.word	0x0001d810


	//   ....[172]....
        /*0a28*/ 	.word	0x0001d820


	//   ....[173]....
        /*0a2c*/ 	.word	0x0001d870


	//   ....[174]....
        /*0a30*/ 	.word	0x0001d880


	//   ....[175]....
        /*0a34*/ 	.word	0x0001d890


	//   ....[176]....
        /*0a38*/ 	.word	0x0001d8e0


	//   ....[177]....
        /*0a3c*/ 	.word	0x0001db40


	//   ....[178]....
        /*0a40*/ 	.word	0x0001db60


	//   ....[179]....
        /*0a44*/ 	.word	0x0001db70


	//   ....[180]....
        /*0a48*/ 	.word	0x0001dbe0


	//   ....[181]....
        /*0a4c*/ 	.word	0x0001dbf0


	//   ....[182]....
        /*0a50*/ 	.word	0x0001dc60


	//   ....[183]....
        /*0a54*/ 	.word	0x0001dc70


	//   ....[184]....
        /*0a58*/ 	.word	0x0001dce0


	//   ....[185]....
        /*0a5c*/ 	.word	0x0001dcf0


	//   ....[186]....
        /*0a60*/ 	.word	0x0001dd60


	//   ....[187]....
        /*0a64*/ 	.word	0x0001dd70


	//   ....[188]....
        /*0a68*/ 	.word	0x0001dde0


	//   ....[189]....
        /*0a6c*/ 	.word	0x0001ddf0


	//   ....[190]....
        /*0a70*/ 	.word	0x0001de60


	//   ....[191]....
        /*0a74*/ 	.word	0x0001de70


	//   ....[192]....
        /*0a78*/ 	.word	0x0001de80


	//   ....[193]....
        /*0a7c*/ 	.word	0x0001e430


	//   ....[194]....
        /*0a80*/ 	.word	0x0001e470


	//   ....[195]....
        /*0a84*/ 	.word	0x0001e4a0


	//   ....[196]....
        /*0a88*/ 	.word	0x0001e4d0


	//   ....[197]....
        /*0a8c*/ 	.word	0x0001e4e0


	//   ....[198]....
        /*0a90*/ 	.word	0x0001e500


	//   ....[199]....
        /*0a94*/ 	.word	0x0001e570


	//   ....[200]....
        /*0a98*/ 	.word	0x0001e590


	//   ....[201]....
        /*0a9c*/ 	.word	0x0001e5f0


	//   ....[202]....
        /*0aa0*/ 	.word	0x0001e610


	//   ....[203]....
        /*0aa4*/ 	.word	0x0001e670


	//   ....[204]....
        /*0aa8*/ 	.word	0x0001e690


	//   ....[205]....
        /*0aac*/ 	.word	0x0001e6f0


	//   ....[206]....
        /*0ab0*/ 	.word	0x0001e710


	//   ....[207]....
        /*0ab4*/ 	.word	0x0001e760


	//   ....[208]....
        /*0ab8*/ 	.word	0x0001e780


	//   ....[209]....
        /*0abc*/ 	.word	0x0001eb80


	//   ....[210]....
        /*0ac0*/ 	.word	0x0001ebb0


	//   ....[211]....
        /*0ac4*/ 	.word	0x0001ebe0


	//   ....[212]....
        /*0ac8*/ 	.word	0x0001ec10


	//   ....[213]....
        /*0acc*/ 	.word	0x0001ec40


	//   ....[214]....
        /*0ad0*/ 	.word	0x0001ec70


	//   ....[215]....
        /*0ad4*/ 	.word	0x0001eca0


	//   ....[216]....
        /*0ad8*/ 	.word	0x0001ecd0


	//   ....[217]....
        /*0adc*/ 	.word	0x0001ee50


	//   ....[218]....
        /*0ae0*/ 	.word	0x0001ee80


	//   ....[219]....
        /*0ae4*/ 	.word	0x0001eeb0


	//   ....[220]....
        /*0ae8*/ 	.word	0x0001eee0


	//   ....[221]....
        /*0aec*/ 	.word	0x0001ef10


	//   ....[222]....
        /*0af0*/ 	.word	0x0001ef40


	//   ....[223]....
        /*0af4*/ 	.word	0x0001f000


	//   ....[224]....
        /*0af8*/ 	.word	0x0001f020


	//   ....[225]....
        /*0afc*/ 	.word	0x0001f090


	//   ....[226]....
        /*0b00*/ 	.word	0x0001f730


	//   ....[227]....
        /*0b04*/ 	.word	0x0001fa50


	//   ....[228]....
        /*0b08*/ 	.word	0x0001fae0


	//   ....[229]....
        /*0b0c*/ 	.word	0x0001fb80


	//   ....[230]....
        /*0b10*/ 	.word	0x0001fc10


	//   ....[231]....
        /*0b14*/ 	.word	0x0001fcb0


	//   ....[232]....
        /*0b18*/ 	.word	0x0001fd40


	//   ....[233]....
        /*0b1c*/ 	.word	0x0001fde0


	//   ....[234]....
        /*0b20*/ 	.word	0x0001fe70


	//   ....[235]....
        /*0b24*/ 	.word	0x0001ff60


	//   ....[236]....
        /*0b28*/ 	.word	0x0001fff0


	//   ....[237]....
        /*0b2c*/ 	.word	0x00020090


	//   ....[238]....
        /*0b30*/ 	.word	0x00020120


	//   ....[239]....
        /*0b34*/ 	.word	0x000201c0


	//   ....[240]....
        /*0b38*/ 	.word	0x00020250


	//   ....[241]....
        /*0b3c*/ 	.word	0x000202f0


	//   ....[242]....
        /*0b40*/ 	.word	0x00020380


	//   ....[243]....
        /*0b44*/ 	.word	0x00020470


	//   ....[244]....
        /*0b48*/ 	.word	0x00020500


	//   ....[245]....
        /*0b4c*/ 	.word	0x00020590


	//   ....[246]....
        /*0b50*/ 	.word	0x00020620


	//   ....[247]....
        /*0b54*/ 	.word	0x000206b0


	//   ....[248]....
        /*0b58*/ 	.word	0x00020740


	//   ....[249]....
        /*0b5c*/ 	.word	0x000207d0


	//   ....[250]....
        /*0b60*/ 	.word	0x00020860


	//   ....[251]....
        /*0b64*/ 	.word	0x00020940


	//   ....[252]....
        /*0b68*/ 	.word	0x000209f0


	//   ....[253]....
        /*0b6c*/ 	.word	0x00020a80


	//   ....[254]....
        /*0b70*/ 	.word	0x00020ad0


	//   ....[255]....
        /*0b74*/ 	.word	0x00020b20


	//   ....[0]....
        /*0b78*/ 	.word	0x00020bb0


	//   ....[1]....
        /*0b7c*/ 	.word	0x00020c40


	//   ....[2]....
        /*0b80*/ 	.word	0x00020c90


	//   ....[3]....
        /*0b84*/ 	.word	0x00020ce0


	//   ....[4]....
        /*0b88*/ 	.word	0x00020d70


	//   ....[5]....
        /*0b8c*/ 	.word	0x00020e00


	//   ....[6]....
        /*0b90*/ 	.word	0x00020e50


	//   ....[7]....
        /*0b94*/ 	.word	0x00020ea0


	//   ....[8]....
        /*0b98*/ 	.word	0x00020f30


	//   ....[9]....
        /*0b9c*/ 	.word	0x00020fc0


	//   ....[10]....
        /*0ba0*/ 	.word	0x00021010


	//   ....[11]....
        /*0ba4*/ 	.word	0x00021060


	//   ....[12]....
        /*0ba8*/ 	.word	0x00021150


	//   ....[13]....
        /*0bac*/ 	.word	0x00021200


	//   ....[14]....
        /*0bb0*/ 	.word	0x00021280


	//   ....[15]....
        /*0bb4*/ 	.word	0x00021320


	//   ....[16]....
        /*0bb8*/ 	.word	0x000213b0


	//   ....[17]....
        /*0bbc*/ 	.word	0x00021470


	//   ....[18]....
        /*0bc0*/ 	.word	0x000214f0


	//   ....[19]....
        /*0bc4*/ 	.word	0x00021540


	//   ....[20]....
        /*0bc8*/ 	.word	0x000216e0


	//   ....[21]....
        /*0bcc*/ 	.word	0x00021780


	//   ....[22]....
        /*0bd0*/ 	.word	0x00021800


	//   ....[23]....
        /*0bd4*/ 	.word	0x00021870


	//   ....[24]....
        /*0bd8*/ 	.word	0x00021a10


	//   ....[25]....
        /*0bdc*/ 	.word	0x00021af0


	//   ....[26]....
        /*0be0*/ 	.word	0x00021b40


	//   ....[27]....
        /*0be4*/ 	.word	0x00021b90


	//   ....[28]....
        /*0be8*/ 	.word	0x00021e70


	//   ....[29]....
        /*0bec*/ 	.word	0x00021ec0


	//   ....[30]....
        /*0bf0*/ 	.word	0x00021f50


	//   ....[31]....
        /*0bf4*/ 	.word	0x00021fe0


	//   ....[32]....
        /*0bf8*/ 	.word	0x00022070


	//   ....[33]....
        /*0bfc*/ 	.word	0x00022100


	//   ....[34]....
        /*0c00*/ 	.word	0x00022190


	//   ....[35]....
        /*0c04*/ 	.word	0x00022220


	//   ....[36]....
        /*0c08*/ 	.word	0x000222e0


	//   ....[37]....
        /*0c0c*/ 	.word	0x000225c0


	//   ....[38]....
        /*0c10*/ 	.word	0x000226b0


	//   ....[39]....
        /*0c14*/ 	.word	0x00022750


	//   ....[40]....
        /*0c18*/ 	.word	0x000227b0


	//   ....[41]....
        /*0c1c*/ 	.word	0x000228b0


	//   ....[42]....
        /*0c20*/ 	.word	0x00022920


	//   ....[43]....
        /*0c24*/ 	.word	0x00022a20


	//   ....[44]....
        /*0c28*/ 	.word	0x00022a90


	//   ....[45]....
        /*0c2c*/ 	.word	0x00022b90


	//   ....[46]....
        /*0c30*/ 	.word	0x00022c00


	//   ....[47]....
        /*0c34*/ 	.word	0x00022d00


	//   ....[48]....
        /*0c38*/ 	.word	0x00022d70


	//   ....[49]....
        /*0c3c*/ 	.word	0x00022e70


	//   ....[50]....
        /*0c40*/ 	.word	0x00022ee0


	//   ....[51]....
        /*0c44*/ 	.word	0x00022fe0


	//   ....[52]....
        /*0c48*/ 	.word	0x00023050


	//   ....[53]....
        /*0c4c*/ 	.word	0x00023130


	//   ....[54]....
        /*0c50*/ 	.word	0x00023220


	//   ....[55]....
        /*0c54*/ 	.word	0x00023290


	//   ....[56]....
        /*0c58*/ 	.word	0x00023310


	//   ....[57]....
        /*0c5c*/ 	.word	0x000233d0


	//   ....[58]....
        /*0c60*/ 	.word	0x00023450


	//   ....[59]....
        /*0c64*/ 	.word	0x00023520


	//   ....[60]....
        /*0c68*/ 	.word	0x000235a0


	//   ....[61]....
        /*0c6c*/ 	.word	0x00023670


	//   ....[62]....
        /*0c70*/ 	.word	0x000236f0


	//   ....[63]....
        /*0c74*/ 	.word	0x000237c0


	//   ....[64]....
        /*0c78*/ 	.word	0x00023840


	//   ....[65]....
        /*0c7c*/ 	.word	0x00023910


	//   ....[66]....
        /*0c80*/ 	.word	0x00023990


	//   ....[67]....
        /*0c84*/ 	.word	0x00023a50


	//   ....[68]....
        /*0c88*/ 	.word	0x00023ad0


	//   ....[69]....
        /*0c8c*/ 	.word	0x00023b80


	//   ....[70]....
        /*0c90*/ 	.word	0x00023cb0


	//   ....[71]....
        /*0c94*/ 	.word	0x00023d60


	//   ....[72]....
        /*0c98*/ 	.word	0x00023dc0


	//   ....[73]....
        /*0c9c*/ 	.word	0x00023e80


	//   ....[74]....
        /*0ca0*/ 	.word	0x00023ee0


	//   ....[75]....
        /*0ca4*/ 	.word	0x00023fa0


	//   ....[76]....
        /*0ca8*/ 	.word	0x00024000


	//   ....[77]....
        /*0cac*/ 	.word	0x000240c0


	//   ....[78]....
        /*0cb0*/ 	.word	0x00024120


	//   ....[79]....
        /*0cb4*/ 	.word	0x000241e0


	//   ....[80]....
        /*0cb8*/ 	.word	0x00024240


	//   ....[81]....
        /*0cbc*/ 	.word	0x00024300


	//   ....[82]....
        /*0cc0*/ 	.word	0x00024360


	//   ....[83]....
        /*0cc4*/ 	.word	0x00024420


	//   ....[84]....
        /*0cc8*/ 	.word	0x00024480


	//   ....[85]....
        /*0ccc*/ 	.word	0x00024540


	//   ....[86]....
        /*0cd0*/ 	.word	0x00024630


	//   ....[87]....
        /*0cd4*/ 	.word	0x000246d0


	//   ....[88]....
        /*0cd8*/ 	.word	0x00024730


	//   ....[89]....
        /*0cdc*/ 	.word	0x00024810


	//   ....[90]....
        /*0ce0*/ 	.word	0x00024870


	//   ....[91]....
        /*0ce4*/ 	.word	0x00024950


	//   ....[92]....
        /*0ce8*/ 	.word	0x000249b0


	//   ....[93]....
        /*0cec*/ 	.word	0x00024a90


	//   ....[94]....
        /*0cf0*/ 	.word	0x00024af0


	//   ....[95]....
        /*0cf4*/ 	.word	0x00024bd0


	//   ....[96]....
        /*0cf8*/ 	.word	0x00024c30


	//   ....[97]....
        /*0cfc*/ 	.word	0x00024d10


	//   ....[98]....
        /*0d00*/ 	.word	0x00024d70


	//   ....[99]....
        /*0d04*/ 	.word	0x00024e50


	//   ....[100]....
        /*0d08*/ 	.word	0x00024eb0


	//   ....[101]....
        /*0d0c*/ 	.word	0x00024f80


	//   ....[102]....
        /*0d10*/ 	.word	0x000250a0


	//   ....[103]....
        /*0d14*/ 	.word	0x00025150


	//   ....[104]....
        /*0d18*/ 	.word	0x00025200


	//   ....[105]....
        /*0d1c*/ 	.word	0x000252d0


	//   ....[106]....
        /*0d20*/ 	.word	0x00025330


	//   ....[107]....
        /*0d24*/ 	.word	0x00025410


	//   ....[108]....
        /*0d28*/ 	.word	0x00025470


	//   ....[109]....
        /*0d2c*/ 	.word	0x00025540


	//   ....[110]....
        /*0d30*/ 	.word	0x000255a0


	//   ....[111]....
        /*0d34*/ 	.word	0x00025670


	//   ....[112]....
        /*0d38*/ 	.word	0x000256d0


	//   ....[113]....
        /*0d3c*/ 	.word	0x000257b0


	//   ....[114]....
        /*0d40*/ 	.word	0x00025810


	//   ....[115]....
        /*0d44*/ 	.word	0x000258e0


	//   ....[116]....
        /*0d48*/ 	.word	0x00025940


	//   ....[117]....
        /*0d4c*/ 	.word	0x00025a00


	//   ....[118]....
        /*0d50*/ 	.word	0x00025a90


	//   ....[119]....
        /*0d54*/ 	.word	0x00025b30


	//   ....[120]....
        /*0d58*/ 	.word	0x00025c50


	//   ....[121]....
        /*0d5c*/ 	.word	0x00025cc0


	//   ....[122]....
        /*0d60*/ 	.word	0x00025d30


	//   ....[123]....
        /*0d64*/ 	.word	0x00025da0


	//   ....[124]....
        /*0d68*/ 	.word	0x00025e10


	//   ....[125]....
        /*0d6c*/ 	.word	0x00025e90


	//   ....[126]....
        /*0d70*/ 	.word	0x00025f20


	//   ....[127]....
        /*0d74*/ 	.word	0x00025fb0


	//   ....[128]....
        /*0d78*/ 	.word	0x00026020


	//   ....[129]....
        /*0d7c*/ 	.word	0x00026090


	//   ....[130]....
        /*0d80*/ 	.word	0x00026100


	//   ....[131]....
        /*0d84*/ 	.word	0x00026180


	//   ....[132]....
        /*0d88*/ 	.word	0x000261f0


	//   ....[133]....
        /*0d8c*/ 	.word	0x00026290


	//   ....[134]....
        /*0d90*/ 	.word	0x00026320


	//   ....[135]....
        /*0d94*/ 	.word	0x00026440


	//----- nvinfo : EIATTR_REG_RECONFIG
	.align		4
.L_1081:
        /*0d98*/ 	.byte	0x01, 0x54
	.zero		2


	//----- nvinfo : EIATTR_SYSCALL_OFFSETS
	.align		4
        /*0d9c*/ 	.byte	0x04, 0x46
        /*0d9e*/ 	.short	(.L_1083 - .L_1082)


	//   ....[0]....
.L_1082:
        /*0da0*/ 	.word	0x00001940


	//   ....[1]....
        /*0da4*/ 	.word	0x00001a90


	//   ....[2]....
        /*0da8*/ 	.word	0x00008670


	//   ....[3]....
        /*0dac*/ 	.word	0x00008970


	//   ....[4]....
        /*0db0*/ 	.word	0x0001b4a0


	//   ....[5]....
        /*0db4*/ 	.word	0x0001b5f0


	//   ....[6]....
        /*0db8*/ 	.word	0x0001b6e0


	//   ....[7]....
        /*0dbc*/ 	.word	0x0001c6a0


	//----- nvinfo : EIATTR_MBARRIER_INSTR_OFFSETS
	.align		4
.L_1083:
        /*0dc0*/ 	.byte	0x04, 0x39
        /*0dc2*/ 	.short	(.L_1085 - .L_1084)


	//   ....[0]....
.L_1084:
        /*0dc4*/ 	.word	0x00000270
        /*0dc8*/ 	.word	0x000000ff
        /*0dcc*/ 	.word	0x00028800
        /*0dd0*/ 	.short	0x0100
        /*0dd2*/ 	.byte	0x08
	.zero		1


	//   ....[1]....
        /*0dd4*/ 	.word	0x00000280
        /*0dd8*/ 	.word	0x000000ff
        /*0ddc*/ 	.word	0x00028820
        /*0de0*/ 	.short	0x0100
        /*0de2*/ 	.byte	0x08
	.zero		1


	//   ....[2]....
        /*0de4*/ 	.word	0x00000370
        /*0de8*/ 	.word	0x000000ff
        /*0dec*/ 	.word	0x00028830
        /*0df0*/ 	.short	0x0100
        /*0df2*/ 	.byte	0x08
	.zero		1


	//   ....[3]....
        /*0df4*/ 	.word	0x00000380
        /*0df8*/ 	.word	0x000000ff
        /*0dfc*/ 	.word	0x00028840
        /*0e00*/ 	.short	0x0100
        /*0e02*/ 	.byte	0x08
	.zero		1


	//   ....[4]....
        /*0e04*/ 	.word	0x00000390
        /*0e08*/ 	.word	0x000000ff
        /*0e0c*/ 	.word	0x00028838
        /*0e10*/ 	.short	0x0100
        /*0e12*/ 	.byte	0x08
	.zero		1


	//   ....[5]....
        /*0e14*/ 	.word	0x000003a0
        /*0e18*/ 	.word	0x000000ff
        /*0e1c*/ 	.word	0x00028848
        /*0e20*/ 	.short	0x0100
        /*0e22*/ 	.byte	0x08
	.zero		1


	//   ....[6]....
        /*0e24*/ 	.word	0x000004d0
        /*0e28*/ 	.word	0x000000ff
        /*0e2c*/ 	.word	0x00028850
        /*0e30*/ 	.short	0x0100
        /*0e32*/ 	.byte	0x08
	.zero		1


	//   ....[7]....
        /*0e34*/ 	.word	0x000004e0
        /*0e38*/ 	.word	0x000000ff
        /*0e3c*/ 	.word	0x00028860
        /*0e40*/ 	.short	0x0100
        /*0e42*/ 	.byte	0x08
	.zero		1


	//   ....[8]....
        /*0e44*/ 	.word	0x000004f0
        /*0e48*/ 	.word	0x000000ff
        /*0e4c*/ 	.word	0x00028858
        /*0e50*/ 	.short	0x0100
        /*0e52*/ 	.byte	0x08
	.zero		1


	//   ....[9]....
        /*0e54*/ 	.word	0x00000500
        /*0e58*/ 	.word	0x000000ff
        /*0e5c*/ 	.word	0x00028868
        /*0e60*/ 	.short	0x0100
        /*0e62*/ 	.byte	0x08
	.zero		1


	//   ....[10]....
        /*0e64*/ 	.word	0x000005f0
        /*0e68*/ 	.word	0x000000ff
        /*0e6c*/ 	.word	0x00028870
        /*0e70*/ 	.short	0x0100
        /*0e72*/ 	.byte	0x06
	.zero		1


	//   ....[11]....
        /*0e74*/ 	.word	0x00000600
        /*0e78*/ 	.word	0x000000ff
        /*0e7c*/ 	.word	0x00028880
        /*0e80*/ 	.short	0x0100
        /*0e82*/ 	.byte	0x06
	.zero		1


	//   ....[12]....
        /*0e84*/ 	.word	0x00000610
        /*0e88*/ 	.word	0x000000ff
        /*0e8c*/ 	.word	0x00028878
        /*0e90*/ 	.short	0x0100
        /*0e92*/ 	.byte	0x06
	.zero		1


	//   ....[13]....
        /*0e94*/ 	.word	0x00000620
        /*0e98*/ 	.word	0x000000ff
        /*0e9c*/ 	.word	0x00028888
        /*0ea0*/ 	.short	0x0100
        /*0ea2*/ 	.byte	0x06
	.zero		1


	//   ....[14]....
        /*0ea4*/ 	.word	0x00000750
        /*0ea8*/ 	.word	0x000000ff
        /*0eac*/ 	.word	0x00028890
        /*0eb0*/ 	.short	0x0100
        /*0eb2*/ 	.byte	0x08
	.zero		1


	//   ....[15]....
        /*0eb4*/ 	.word	0x00000760
        /*0eb8*/ 	.word	0x000000ff
        /*0ebc*/ 	.word	0x000288a0
        /*0ec0*/ 	.short	0x0100
        /*0ec2*/ 	.byte	0x08
	.zero		1


	//   ....[16]....
        /*0ec4*/ 	.word	0x00000770
        /*0ec8*/ 	.word	0x000000ff
        /*0ecc*/ 	.word	0x00028898
        /*0ed0*/ 	.short	0x0100
        /*0ed2*/ 	.byte	0x08
	.zero		1


	//   ....[17]....
        /*0ed4*/ 	.word	0x00000780
        /*0ed8*/ 	.word	0x000000ff
        /*0edc*/ 	.word	0x000288a8
        /*0ee0*/ 	.short	0x0100
        /*0ee2*/ 	.byte	0x08
	.zero		1


	//   ....[18]....
        /*0ee4*/ 	.word	0x000008b0
        /*0ee8*/ 	.word	0x000000ff
        /*0eec*/ 	.word	0x000288b0
        /*0ef0*/ 	.short	0x0100
        /*0ef2*/ 	.byte	0x08
	.zero		1


	//   ....[19]....
        /*0ef4*/ 	.word	0x000008c0
        /*0ef8*/ 	.word	0x000000ff
        /*0efc*/ 	.word	0x000288c0
        /*0f00*/ 	.short	0x0100
        /*0f02*/ 	.byte	0x08
	.zero		1


	//   ....[20]....
        /*0f04*/ 	.word	0x000008d0
        /*0f08*/ 	.word	0x000000ff
        /*0f0c*/ 	.word	0x000288b8
        /*0f10*/ 	.short	0x0100
        /*0f12*/ 	.byte	0x08
	.zero		1


	//   ....[21]....
        /*0f14*/ 	.word	0x000008e0
        /*0f18*/ 	.word	0x000000ff
        /*0f1c*/ 	.word	0x000288c8
        /*0f20*/ 	.short	0x0100
        /*0f22*/ 	.byte	0x08
	.zero		1


	//   ....[22]....
        /*0f24*/ 	.word	0x00002fb0
        /*0f28*/ 	.word	0x0000005b
        /*0f2c*/ 	.word	0x00028890
        /*0f30*/ 	.short	0x010a
        /*0f32*/ 	.byte	0x3f
	.zero		1


	//   ....[23]....
        /*0f34*/ 	.word	0x000053b0
        /*0f38*/ 	.word	0x0000005b
        /*0f3c*/ 	.word	0x00028890
        /*0f40*/ 	.short	0x010a
        /*0f42*/ 	.byte	0x3f
	.zero		1


	//   ....[24]....
        /*0f44*/ 	.word	0x000072e0
        /*0f48*/ 	.word	0x0000005b
        /*0f4c*/ 	.word	0x00028890
        /*0f50*/ 	.short	0x010a
        /*0f52*/ 	.byte	0x3f
	.zero		1


	//   ....[25]....
        /*0f54*/ 	.word	0x00007a00
        /*0f58*/ 	.word	0x0000000b
        /*0f5c*/ 	.word	0x00000000
        /*0f60*/ 	.short	0x0101
        /*0f62*/ 	.byte	0x3f
	.zero		1


	//   ....[26]....
        /*0f64*/ 	.word	0x00007a40
        /*0f68*/ 	.word	0x0000005b
        /*0f6c*/ 	.word	0x000288b0
        /*0f70*/ 	.short	0x010a
        /*0f72*/ 	.byte	0x3f
	.zero		1


	//   ....[27]....
        /*0f74*/ 	.word	0x00008070
        /*0f78*/ 	.word	0x0000005b
        /*0f7c*/ 	.word	0x00000000
        /*0f80*/ 	.short	0x0101
        /*0f82*/ 	.byte	0x3f
	.zero		1


	//   ....[28]....
        /*0f84*/ 	.word	0x00008700
        /*0f88*/ 	.word	0x00000012
        /*0f8c*/ 	.word	0x00028800
        /*0f90*/ 	.short	0x010a
        /*0f92*/ 	.byte	0x3f
	.zero		1


	//   ....[29]....
        /*0f94*/ 	.word	0x00008750
        /*0f98*/ 	.word	0x00000012
        /*0f9c*/ 	.word	0x00028800
        /*0fa0*/ 	.short	0x010a
        /*0fa2*/ 	.byte	0x3f
	.zero		1


	//   ....[30]....
        /*0fa4*/ 	.word	0x000098d0
        /*0fa8*/ 	.word	0x00000012
        /*0fac*/ 	.word	0x00028800
        /*0fb0*/ 	.short	0x010a
        /*0fb2*/ 	.byte	0x3f
	.zero		1


	//   ....[31]....
        /*0fb4*/ 	.word	0x0000bcd0
        /*0fb8*/ 	.word	0x00000012
        /*0fbc*/ 	.word	0x00028800
        /*0fc0*/ 	.short	0x010a
        /*0fc2*/ 	.byte	0x3f
	.zero		1


	//   ....[32]....
        /*0fc4*/ 	.word	0x0000d670
        /*0fc8*/ 	.word	0x00000000
        /*0fcc*/ 	.word	0x00028830
        /*0fd0*/ 	.short	0x010a
        /*0fd2*/ 	.byte	0x3f
	.zero		1


	//   ....[33]....
        /*0fd4*/ 	.word	0x0000d6b0
        /*0fd8*/ 	.word	0x00000000
        /*0fdc*/ 	.word	0x00028830
        /*0fe0*/ 	.short	0x010a
        /*0fe2*/ 	.byte	0x3f
	.zero		1


	//   ....[34]....
        /*0fe4*/ 	.word	0x0000f810
        /*0fe8*/ 	.word	0x00000000
        /*0fec*/ 	.word	0x00000000
        /*0ff0*/ 	.short	0x0101
        /*0ff2*/ 	.byte	0x3f
	.zero		1


	//   ....[35]....
        /*0ff4*/ 	.word	0x00010420
        /*0ff8*/ 	.word	0x00000007
        /*0ffc*/ 	.word	0x00028830
        /*1000*/ 	.short	0x010a
        /*1002*/ 	.byte	0x3f
	.zero		1


	//   ....[36]....
        /*1004*/ 	.word	0x00010470
        /*1008*/ 	.word	0x00000007
        /*100c*/ 	.word	0x00028830
        /*1010*/ 	.short	0x010a
        /*1012*/ 	.byte	0x3f
	.zero		1


	//   ....[37]....
        /*1014*/ 	.word	0x000108f0
        /*1018*/ 	.word	0x00000007
        /*101c*/ 	.word	0x00028850
        /*1020*/ 	.short	0x010a
        /*1022*/ 	.byte	0x3f
	.zero		1


	//   ....[38]....
        /*1024*/ 	.word	0x00010930
        /*1028*/ 	.word	0x00000007
        /*102c*/ 	.word	0x00028850
        /*1030*/ 	.short	0x010a
        /*1032*/ 	.byte	0x3f
	.zero		1


	//   ....[39]....
        /*1034*/ 	.word	0x00012e80
        /*1038*/ 	.word	0x00000000
        /*103c*/ 	.word	0x00000000
        /*1040*/ 	.short	0x0101
        /*1042*/ 	.byte	0x3f
	.zero		1


	//   ....[40]....
        /*1044*/ 	.word	0x00013100
        /*1048*/ 	.word	0x0000000d
        /*104c*/ 	.word	0x00000000
        /*1050*/ 	.short	0x0101
        /*1052*/ 	.byte	0x3f
	.zero		1


	//   ....[41]....
        /*1054*/ 	.word	0x00013810
        /*1058*/ 	.word	0x00000006
        /*105c*/ 	.word	0x00028830
        /*1060*/ 	.short	0x010a
        /*1062*/ 	.byte	0x3f
	.zero		1


	//   ....[42]....
        /*1064*/ 	.word	0x00013860
        /*1068*/ 	.word	0x00000006
        /*106c*/ 	.word	0x00028830
        /*1070*/ 	.short	0x010a
        /*1072*/ 	.byte	0x3f
	.zero		1


	//   ....[43]....
        /*1074*/ 	.word	0x00013cb0
        /*1078*/ 	.word	0x00000007
        /*107c*/ 	.word	0x00028850
        /*1080*/ 	.short	0x010a
        /*1082*/ 	.byte	0x3f
	.zero		1


	//   ....[44]....
        /*1084*/ 	.word	0x00013cf0
        /*1088*/ 	.word	0x00000007
        /*108c*/ 	.word	0x00028850
        /*1090*/ 	.short	0x010a
        /*1092*/ 	.byte	0x3f
	.zero		1


	//   ....[45]....
        /*1094*/ 	.word	0x00015310
        /*1098*/ 	.word	0x0000001b
        /*109c*/ 	.word	0x00000000
        /*10a0*/ 	.short	0x0101
        /*10a2*/ 	.byte	0x3f
	.zero		1


	//   ....[46]....
        /*10a4*/ 	.word	0x00015b90
        /*10a8*/ 	.word	0x00000009
        /*10ac*/ 	.word	0x00000000
        /*10b0*/ 	.short	0x0101
        /*10b2*/ 	.byte	0x3f
	.zero		1


	//   ....[47]....
        /*10b4*/ 	.word	0x000161e0
        /*10b8*/ 	.word	0x0000000d
        /*10bc*/ 	.word	0x00028850
        /*10c0*/ 	.short	0x010a
        /*10c2*/ 	.byte	0x3f
	.zero		1


	//   ....[48]....
        /*10c4*/ 	.word	0x00016260
        /*10c8*/ 	.word	0x0000000d
        /*10cc*/ 	.word	0x00028850
        /*10d0*/ 	.short	0x010a
        /*10d2*/ 	.byte	0x3f
	.zero		1


	//   ....[49]....
        /*10d4*/ 	.word	0x00016880
        /*10d8*/ 	.word	0x00000004
        /*10dc*/ 	.word	0x00000000
        /*10e0*/ 	.short	0x0101
        /*10e2*/ 	.byte	0x3f
	.zero		1


	//   ....[50]....
        /*10e4*/ 	.word	0x00017d90
        /*10e8*/ 	.word	0x00000000
        /*10ec*/ 	.word	0x00000000
        /*10f0*/ 	.short	0x0101
        /*10f2*/ 	.byte	0x3f
	.zero		1


	//   ....[51]....
        /*10f4*/ 	.word	0x0001a230
        /*10f8*/ 	.word	0x00000016
        /*10fc*/ 	.word	0x00028820
        /*1100*/ 	.short	0x010a
        /*1102*/ 	.byte	0x3f
	.zero		1


	//   ....[52]....
        /*1104*/ 	.word	0x0001a2c0
        /*1108*/ 	.word	0x00000007
        /*110c*/ 	.word	0x000288a0
        /*1110*/ 	.short	0x010a
        /*1112*/ 	.byte	0x3f
	.zero		1


	//   ....[53]....
        /*1114*/ 	.word	0x0001a620
        /*1118*/ 	.word	0x00000007
        /*111c*/ 	.word	0x000288c0
        /*1120*/ 	.short	0x010a
        /*1122*/ 	.byte	0x3f
	.zero		1


	//   ....[54]....
        /*1124*/ 	.word	0x0001aa50
        /*1128*/ 	.word	0x0000000a
        /*112c*/ 	.word	0x000288a0
        /*1130*/ 	.short	0x010a
        /*1132*/ 	.byte	0x3f
	.zero		1


	//   ....[55]....
        /*1134*/ 	.word	0x0001ad90
        /*1138*/ 	.word	0x0000000a
        /*113c*/ 	.word	0x000288c0
        /*1140*/ 	.short	0x010a
        /*1142*/ 	.byte	0x3f
	.zero		1


	//   ....[56]....
        /*1144*/ 	.word	0x0001bc00
        /*1148*/ 	.word	0x00000007
        /*114c*/ 	.word	0x00028840
        /*1150*/ 	.short	0x010a
        /*1152*/ 	.byte	0x3f
	.zero		1


	//   ....[57]....
        /*1154*/ 	.word	0x0001c380
        /*1158*/ 	.word	0x00000007
        /*115c*/ 	.word	0x00028830
        /*1160*/ 	.short	0x0107
        /*1162*/ 	.byte	0x3f
	.zero		1


	//   ....[58]....
        /*1164*/ 	.word	0x0001c450
        /*1168*/ 	.word	0x00000007
        /*116c*/ 	.word	0x00028830
        /*1170*/ 	.short	0x0101
        /*1172*/ 	.byte	0x3f
	.zero		1


	//   ....[59]....
        /*1174*/ 	.word	0x0001cf80
        /*1178*/ 	.word	0x00000016
        /*117c*/ 	.word	0x00028800
        /*1180*/ 	.short	0x0107
        /*1182*/ 	.byte	0x3f
	.zero		1


	//   ....[60]....
        /*1184*/ 	.word	0x0001d090
        /*1188*/ 	.word	0x00000016
        /*118c*/ 	.word	0x00028800
        /*1190*/ 	.short	0x0101
        /*1192*/ 	.byte	0x3f
	.zero		1


	//   ....[61]....
        /*1194*/ 	.word	0x0001d0b0
        /*1198*/ 	.word	0x00000016
        /*119c*/ 	.word	0x00028820
        /*11a0*/ 	.short	0x010a
        /*11a2*/ 	.byte	0x3f
	.zero		1


	//   ....[62]....
        /*11a4*/ 	.word	0x0001d450
        /*11a8*/ 	.word	0x00000006
        /*11ac*/ 	.word	0x00028840
        /*11b0*/ 	.short	0x010a
        /*11b2*/ 	.byte	0x3f
	.zero		1


	//   ....[63]....
        /*11b4*/ 	.word	0x0001d970
        /*11b8*/ 	.word	0x00000006
        /*11bc*/ 	.word	0x00028830
        /*11c0*/ 	.short	0x0107
        /*11c2*/ 	.byte	0x3f
	.zero		1


	//   ....[64]....
        /*11c4*/ 	.word	0x0001da30
        /*11c8*/ 	.word	0x00000006
        /*11cc*/ 	.word	0x00028830
        /*11d0*/ 	.short	0x0101
        /*11d2*/ 	.byte	0x3f
	.zero		1


	//   ....[65]....
        /*11d4*/ 	.word	0x0001da90
        /*11d8*/ 	.word	0x00000006
        /*11dc*/ 	.word	0x00028860
        /*11e0*/ 	.short	0x010a
        /*11e2*/ 	.byte	0x3f
	.zero		1


	//   ....[66]....
        /*11e4*/ 	.word	0x0001dfd0
        /*11e8*/ 	.word	0x00000006
        /*11ec*/ 	.word	0x00028850
        /*11f0*/ 	.short	0x0107
        /*11f2*/ 	.byte	0x3f
	.zero		1


	//   ....[67]....
        /*11f4*/ 	.word	0x0001e180
        /*11f8*/ 	.word	0x00000006
        /*11fc*/ 	.word	0x00028850
        /*1200*/ 	.short	0x0101
        /*1202*/ 	.byte	0x3f
	.zero		1


	//   ....[68]....
        /*1204*/ 	.word	0x0001e390
        /*1208*/ 	.word	0x00000000
        /*120c*/ 	.word	0x00028860
        /*1210*/ 	.short	0x010a
        /*1212*/ 	.byte	0x3f
	.zero		1


	//   ....[69]....
        /*1214*/ 	.word	0x0001e8c0
        /*1218*/ 	.word	0x00000000
        /*121c*/ 	.word	0x00028850
        /*1220*/ 	.short	0x0107
        /*1222*/ 	.byte	0x3f
	.zero		1


	//   ....[70]....
        /*1224*/ 	.word	0x0001e980
        /*1228*/ 	.word	0x00000000
        /*122c*/ 	.word	0x00028850
        /*1230*/ 	.short	0x0101
        /*1232*/ 	.byte	0x3f
	.zero		1


	//   ....[71]....
        /*1234*/ 	.word	0x0001f6b0
        /*1238*/ 	.word	0x00000004
        /*123c*/ 	.word	0x00028820
        /*1240*/ 	.short	0x010a
        /*1242*/ 	.byte	0x3f
	.zero		1


	//   ....[72]....
        /*1244*/ 	.word	0x0001f820
        /*1248*/ 	.word	0x00000005
        /*124c*/ 	.word	0x00028840
        /*1250*/ 	.short	0x010a
        /*1252*/ 	.byte	0x3f
	.zero		1


	//   ....[73]....
        /*1254*/ 	.word	0x0001f8c0
        /*1258*/ 	.word	0x00000019
        /*125c*/ 	.word	0x00028840
        /*1260*/ 	.short	0x010a
        /*1262*/ 	.byte	0x3f
	.zero		1


	//   ....[74]....
        /*1264*/ 	.word	0x0001f900
        /*1268*/ 	.word	0x00000005
        /*126c*/ 	.word	0x00028860
        /*1270*/ 	.short	0x010a
        /*1272*/ 	.byte	0x3f
	.zero		1


	//   ....[75]....
        /*1274*/ 	.word	0x0001f940
        /*1278*/ 	.word	0x00000019
        /*127c*/ 	.word	0x00028860
        /*1280*/ 	.short	0x010a
        /*1282*/ 	.byte	0x3f
	.zero		1


	//   ....[76]....
        /*1284*/ 	.word	0x0001f9a0
        /*1288*/ 	.word	0x0000005b
        /*128c*/ 	.word	0x00028890
        /*1290*/ 	.short	0x010a
        /*1292*/ 	.byte	0x3f
	.zero		1


	//   ....[77]....
        /*1294*/ 	.word	0x0001feb0
        /*1298*/ 	.word	0x0000005b
        /*129c*/ 	.word	0x00028890
        /*12a0*/ 	.short	0x010a
        /*12a2*/ 	.byte	0x3f
	.zero		1


	//   ....[78]....
        /*12a4*/ 	.word	0x000203c0
        /*12a8*/ 	.word	0x0000005b
        /*12ac*/ 	.word	0x00028890
        /*12b0*/ 	.short	0x010a
        /*12b2*/ 	.byte	0x3f
	.zero		1


	//   ....[79]....
        /*12b4*/ 	.word	0x00020890
        /*12b8*/ 	.word	0x0000005b
        /*12bc*/ 	.word	0x000288b0
        /*12c0*/ 	.short	0x010a
        /*12c2*/ 	.byte	0x3f
	.zero		1


	//   ....[80]....
        /*12c4*/ 	.word	0x00021090
        /*12c8*/ 	.word	0x00000012
        /*12cc*/ 	.word	0x00028800
        /*12d0*/ 	.short	0x010a
        /*12d2*/ 	.byte	0x3f
	.zero		1


	//   ....[81]....
        /*12d4*/ 	.word	0x00021bf0
        /*12d8*/ 	.word	0x00000012
        /*12dc*/ 	.word	0x00028800
        /*12e0*/ 	.short	0x010a
        /*12e2*/ 	.byte	0x3f
	.zero		1


	//   ....[82]....
        /*12e4*/ 	.word	0x00021c40
        /*12e8*/ 	.word	0x00000000
        /*12ec*/ 	.word	0x00028830
        /*12f0*/ 	.short	0x010a
        /*12f2*/ 	.byte	0x3f
	.zero		1


	//   ....[83]....
        /*12f4*/ 	.word	0x00021c90
        /*12f8*/ 	.word	0x00000007
        /*12fc*/ 	.word	0x00028830
        /*1300*/ 	.short	0x010a
        /*1302*/ 	.byte	0x3f
	.zero		1


	//   ....[84]....
        /*1304*/ 	.word	0x00021ce0
        /*1308*/ 	.word	0x00000007
        /*130c*/ 	.word	0x00028850
        /*1310*/ 	.short	0x010a
        /*1312*/ 	.byte	0x3f
	.zero		1


	//   ....[85]....
        /*1314*/ 	.word	0x00021d30
        /*1318*/ 	.word	0x00000006
        /*131c*/ 	.word	0x00028830
        /*1320*/ 	.short	0x010a
        /*1322*/ 	.byte	0x3f
	.zero		1


	//   ....[86]....
        /*1324*/ 	.word	0x00021d80
        /*1328*/ 	.word	0x00000007
        /*132c*/ 	.word	0x00028850
        /*1330*/ 	.short	0x010a
        /*1332*/ 	.byte	0x3f
	.zero		1


	//   ....[87]....
        /*1334*/ 	.word	0x00021dd0
        /*1338*/ 	.word	0x0000000d
        /*133c*/ 	.word	0x00028850
        /*1340*/ 	.short	0x010a
        /*1342*/ 	.byte	0x3f
	.zero		1


	//   ....[88]....
        /*1344*/ 	.word	0x000223a0
        /*1348*/ 	.word	0x00000016
        /*134c*/ 	.word	0x00028820
        /*1350*/ 	.short	0x010a
        /*1352*/ 	.byte	0x3f
	.zero		1


	//   ....[89]....
        /*1354*/ 	.word	0x000223f0
        /*1358*/ 	.word	0x00000007
        /*135c*/ 	.word	0x000288a0
        /*1360*/ 	.short	0x010a
        /*1362*/ 	.byte	0x3f
	.zero		1


	//   ....[90]....
        /*1364*/ 	.word	0x00022440
        /*1368*/ 	.word	0x00000007
        /*136c*/ 	.word	0x000288c0
        /*1370*/ 	.short	0x010a
        /*1372*/ 	.byte	0x3f
	.zero		1


	//   ....[91]....
        /*1374*/ 	.word	0x00022490
        /*1378*/ 	.word	0x0000000a
        /*137c*/ 	.word	0x000288a0
        /*1380*/ 	.short	0x010a
        /*1382*/ 	.byte	0x3f
	.zero		1


	//   ....[92]....
        /*1384*/ 	.word	0x000224e0
        /*1388*/ 	.word	0x0000000a
        /*138c*/ 	.word	0x000288c0
        /*1390*/ 	.short	0x010a
        /*1392*/ 	.byte	0x3f
	.zero		1


	//   ....[93]....
        /*1394*/ 	.word	0x00022600
        /*1398*/ 	.word	0x00000007
        /*139c*/ 	.word	0x00028840
        /*13a0*/ 	.short	0x010a
        /*13a2*/ 	.byte	0x3f
	.zero		1


	//   ....[94]....
        /*13a4*/ 	.word	0x00023bb0
        /*13a8*/ 	.word	0x00000016
        /*13ac*/ 	.word	0x00028820
        /*13b0*/ 	.short	0x010a
        /*13b2*/ 	.byte	0x3f
	.zero		1


	//   ....[95]....
        /*13b4*/ 	.word	0x00023c00
        /*13b8*/ 	.word	0x00000006
        /*13bc*/ 	.word	0x00028840
        /*13c0*/ 	.short	0x010a
        /*13c2*/ 	.byte	0x3f
	.zero		1


	//   ....[96]....
        /*13c4*/ 	.word	0x00024580
        /*13c8*/ 	.word	0x00000006
        /*13cc*/ 	.word	0x00028860
        /*13d0*/ 	.short	0x010a
        /*13d2*/ 	.byte	0x3f
	.zero		1


	//   ....[97]....
        /*13d4*/ 	.word	0x00024ff0
        /*13d8*/ 	.word	0x00000000
        /*13dc*/ 	.word	0x00028860
        /*13e0*/ 	.short	0x010a
        /*13e2*/ 	.byte	0x3f
	.zero		1


	//   ....[98]....
        /*13e4*/ 	.word	0x00026360
        /*13e8*/ 	.word	0x00000004
        /*13ec*/ 	.word	0x00028820
        /*13f0*/ 	.short	0x010a
        /*13f2*/ 	.byte	0x3f
	.zero		1


	//   ....[99]....
        /*13f4*/ 	.word	0x00026500
        /*13f8*/ 	.word	0x00000005
        /*13fc*/ 	.word	0x00028840
        /*1400*/ 	.short	0x010a
        /*1402*/ 	.byte	0x3f
	.zero		1


	//   ....[100]....
        /*1404*/ 	.word	0x00026550
        /*1408*/ 	.word	0x00000019
        /*140c*/ 	.word	0x00028840
        /*1410*/ 	.short	0x010a
        /*1412*/ 	.byte	0x3f
	.zero		1


	//   ....[101]....
        /*1414*/ 	.word	0x000265a0
        /*1418*/ 	.word	0x00000005
        /*141c*/ 	.word	0x00028860
        /*1420*/ 	.short	0x010a
        /*1422*/ 	.byte	0x3f
	.zero		1


	//----- nvinfo : EIATTR_NUM_MBARRIERS
	.align		4
.L_1085:
        /*1424*/ 	.byte	0x03, 0x38
        /*1426*/ 	.short	0x0016


	//----- nvinfo : EIATTR_EXIT_INSTR_OFFSETS
	.align		4
        /*1428*/ 	.byte	0x04, 0x1c
        /*142a*/ 	.short	(.L_1087 - .L_1086)


	//   ....[0]....
.L_1086:
        /*142c*/ 	.word	0x0001f990


	//----- nvinfo : EIATTR_MAX_THREADS
	.align		4
.L_1087:
        /*1430*/ 	.byte	0x04, 0x05
        /*1432*/ 	.short	(.L_1089 - .L_1088)
.L_1088:
        /*1434*/ 	.word	0x00000180
        /*1438*/ 	.word	0x00000001
        /*143c*/ 	.word	0x00000001


	//----- nvinfo : EIATTR_CRS_STACK_SIZE
	.align		4
.L_1089:
        /*1440*/ 	.byte	0x04, 0x1e
        /*1442*/ 	.short	(.L_1091 - .L_1090)
.L_1090:
        /*1444*/ 	.word	0x00000000


	//----- nvinfo : EIATTR_CBANK_PARAM_SIZE
	.align		4
.L_1091:
        /*1448*/ 	.byte	0x03, 0x19
        /*144a*/ 	.short	0x0af0


	//----- nvinfo : EIATTR_PARAM_CBANK
	.align		4
        /*144c*/ 	.byte	0x04, 0x0a
        /*144e*/ 	.short	(.L_1093 - .L_1092)
	.align		4
.L_1092:
        /*1450*/ 	.word	index@(.nv.constant0._ZN7cutlass13device_kernelIN5flash11enable_sm90INS1_16FlashAttnFwdSm90INS1_25CollectiveMainloopFwdSm90ILi2EN4cute5tupleIJNS5_1CILi1EEES8_S8_EEENS6_IJNS7_ILi128EEESA_SA_EEELi128ENS_6half_tEfNS_4arch4Sm90ELb1ELb0ELb1ELb1ELb1ELb1ELb0ELb1ELb1ELb1ELb0ELb0EEENS1_21CollectiveEpilogueFwdISB_S9_SC_SE_Li256ELb1ELb1ELb0ELb0EEENS1_36VarlenDynamicPersistentTileSchedulerILi128ELi128ELi256ELi128ELb0ELb1ELb1ELb1ELb1ELb1EEEEEEEEEvNT_6ParamsE)
        /*1454*/ 	.short	0x0210
        /*1456*/ 	.short	0x0af0


	//----- nvinfo : EIATTR_SW_WAR
	.align		4
.L_1093:
        /*1458*/ 	.byte	0x04, 0x36
        /*145a*/ 	.short	(.L_1095 - .L_1094)
.L_1094:
        /*145c*/ 	.word	0x00000008
.L_1095:


//--------------------- .nv.info._ZN7cutlass13device_kernelIN5flash11enable_sm90INS1_16FlashAttnFwdSm90INS1_25CollectiveMainloopFwdSm90ILi2EN4cute5tupleIJNS5_1CILi1EEES8_S8_EEENS6_IJNS7_ILi192EEENS7_ILi128EEENS7_ILi96EEEEEELi96ENS_6half_tEfNS_4arch4Sm90ELb0ELb0ELb1ELb0ELb1ELb0ELb0ELb0ELb1ELb1ELb0ELb0EEENS1_21CollectiveEpilogueFwdINS6_IJSA_SC_SB_EEES9_SE_SG_Li384ELb0ELb1ELb0ELb0EEENS1_29StaticPersistentTileSchedulerILb0EEEEEEEEEvNT_6ParamsE --------------------------
	.section	.nv.info._ZN7cutlass13device_kernelIN5flash11enable_sm90INS1_16FlashAttnFwdSm90INS1_25CollectiveMainloopFwdSm90ILi2EN4cute5tupleIJNS5_1CILi1EEES8_S8_EEENS6_IJNS7_ILi192EEENS7_ILi128EEENS7_ILi96EEEEEELi96ENS_6half_tEfNS_4arch4Sm90ELb0ELb0ELb1ELb0ELb1ELb0ELb0ELb0ELb1ELb1ELb0ELb0EEENS1_21CollectiveEpilogueFwdINS6_IJSA_SC_SB_EEES9_SE_SG_Li384ELb0ELb1ELb0ELb0EEENS1_29StaticPersistentTileSchedulerILb0EEEEEEEEEvNT_6ParamsE,"",@"SHT_CUDA_INFO"
	.sectionflags	@""
	.align	4


	//----- nvinfo : EIATTR_CUDA_API_VERSION
	.align		4
        /*0000*/ 	.byte	0x04, 0x37
        /*0002*/ 	.short	(.L_1097 - .L_1096)
.L_1096:
        /*0004*/ 	.word	0x00000082


	//----- nvinfo : EIATTR_KPARAM_INFO
	.align		4
.L_1097:
        /*0008*/ 	.byte	0x04, 0x17
        /*000a*/ 	.short	(.L_1099 - .L_1098)
.L_1098:
        /*000c*/ 	.word	0x00000000
        /*0010*/ 	.short	0x0000
        /*0012*/ 	.short	0x0070
        /*0014*/ 	.byte	0x00, 0xf0, 0x01, 0x28


	//----- nvinfo : EIATTR_SPARSE_MMA_MASK
	.align		4
.L_1099:
        /*0018*/ 	.byte	0x03, 0x50
        /*001a*/ 	.short	0x0000


	//----- nvinfo : EIATTR_MAXREG_COUNT
	.align		4
        /*001c*/ 	.byte	0x03, 0x1b
        /*001e*/ 	.short	0x0080


	//----- nvinfo : EIATTR_NUM_BARRIERS
	.align		4
        /*0020*/ 	.byte	0x02, 0x4c
        /*0022*/ 	.byte	0x10
	.zero		1


	//----- nvinfo : EIATTR_EXTERNS
	.align		4
        /*0024*/ 	.byte	0x04, 0x0f
        /*0026*/ 	.short	(.L_1101 - .L_1100)


	//   ....[0]....
	.align		4
.L_1100:
        /*0028*/ 	.word	index@(__assertfail)


	//----- nvinfo : EIATTR_ANNOTATIONS
	.align		4
.L_1101:
        /*002c*/ 	.byte	0x04, 0x55
        /*002e*/ 	.short	(.L_1103 - .L_1102)


	//   ....[0]....
.L_1102:
        /* <DEDUP_REMOVED lines=9> */


	//----- nvinfo : EIATTR_MERCURY_ISA_VERSION
	.align		4
.L_1103:
        /*00a8*/ 	.byte	0x03, 0x5f
        /*00aa*/ 	.short	0x0101


	//----- nvinfo : EIATTR_INT_WARP_WIDE_INSTR_OFFSETS
	.align		4
        /*00ac*/ 	.byte	0x04, 0x31
        /*00ae*/ 	.short	(.L_1105 - .L_1104)


	//   ....[0]....
.L_1104:
        /*00b0*/ 	.word	0x000000c0


	//   ....[1]....
        /*00b4*/ 	.word	0x000000d0


	//   ....[2]....
        /*00b8*/ 	.word	0x00000170


	//----- nvinfo : EIATTR_COOP_GROUP_MASK_REGIDS
	.align		4
.L_1105:
        /*00bc*/ 	.byte	0x04, 0x29
        /*00be*/ 	.short	(.L_1107 - .L_1106)


	//   ....[0]....
.L_1106:
        /*00c0*/ 	.word	0xffffffff


	//   ....[1]....
        /*00c4*/ 	.word	0xffffffff


	//   ....[2]....
        /*00c8*/ 	.word	0xffffffff


	//   ....[3]....
        /*00cc*/ 	.word	0xffffffff


	//   ....[4]....
        /*00d0*/ 	.word	0xffffffff


	//   ....[5]....
        /*00d4*/ 	.word	0xffffffff


	//   ....[6]....
        /*00d8*/ 	.word	0xffffffff


	//   ....[7]....
        /*00dc*/ 	.word	0xffffffff


	//   ....[8]....
        /*00e0*/ 	.word	0xffffffff


	//   ....[9]....
        /*00e4*/ 	.word	0xffffffff


	//   ....[10]....
        /*00e8*/ 	.word	0xffffffff


	//   ....[11]....
        /*00ec*/ 	.word	0xffffffff


	//   ....[12]....
        /*00f0*/ 	.word	0xffffffff


	//   ....[13]....
        /*00f4*/ 	.word	0xffffffff


	//   ....[14]....
        /*00f8*/ 	.word	0xffffffff


	//   ....[15]....
        /*00fc*/ 	.word	0xffffffff


	//   ....[16]....
        /*0100*/ 	.word	0xffffffff


	//   ....[17]....
        /*0104*/ 	.word	0xffffffff


	//   ....[18]....
        /*0108*/ 	.word	0xffffffff


	//   ....[19]....
        /*010c*/ 	.word	0xffffffff


	//   ....[20]....
        /*0110*/ 	.word	0xffffffff


	//   ....[21]....
        /*0114*/ 	.word	0xffffffff


	//   ....[22]....
        /*0118*/ 	.word	0xffffffff


	//   ....[23]....
        /*011c*/ 	.word	0xffffffff


	//   ....[24]....
        /*0120*/ 	.word	0xffffffff


	//   ....[25]....
        /*0124*/ 	.word	0xffffffff


	//   ....[26]....
        /*0128*/ 	.word	0xffffffff


	//   ....[27]....
        /*012c*/ 	.word	0xffffffff


	//   ....[28]....
        /*0130*/ 	.word	0xffffffff


	//   ....[29]....
        /*0134*/ 	.word	0xffffffff


	//   ....[30]....
        /*0138*/ 	.word	0xffffffff


	//   ....[31]....
        /*013c*/ 	.word	0xffffffff


	//   ....[32]....
        /*0140*/ 	.word	0xffffffff


	//   ....[33]....
        /*0144*/ 	.word	0xffffffff


	//   ....[34]....
        /*0148*/ 	.word	0xffffffff


	//   ....[35]....
        /*014c*/ 	.word	0xffffffff


	//   ....[36]....
        /*0150*/ 	.word	0xffffffff


	//   ....[37]....
        /*0154*/ 	.word	0xffffffff


	//   ....[38]....
        /*0158*/ 	.word	0xffffffff


	//   ....[39]....
        /*015c*/ 	.word	0xffffffff


	//   ....[40]....
        /*0160*/ 	.word	0xffffffff


	//   ....[41]....
        /*0164*/ 	.word	0xffffffff


	//   ....[42]....
        /*0168*/ 	.word	0xffffffff


	//   ....[43]....
        /*016c*/ 	.word	0xffffffff


	//   ....[44]....
        /*0170*/ 	.word	0xffffffff


	//   ....[45]....
        /*0174*/ 	.word	0xffffffff


	//   ....[46]....
        /*0178*/ 	.word	0xffffffff


	//   ....[47]....
        /*017c*/ 	.word	0xffffffff


	//   ....[48]....
        /*0180*/ 	.word	0xffffffff


	//   ....[49]....
        /*0184*/ 	.word	0xffffffff


	//   ....[50]....
        /*0188*/ 	.word	0xffffffff


	//   ....[51]....
        /*018c*/ 	.word	0xffffffff


	//   ....[52]....
        /*0190*/ 	.word	0xffffffff


	//   ....[53]....
        /*0194*/ 	.word	0xffffffff


	//   ....[54]....
        /*0198*/ 	.word	0xffffffff


	//   ....[55]....
        /*019c*/ 	.word	0xffffffff


	//   ....[56]....
        /*01a0*/ 	.word	0xffffffff


	//   ....[57]....
        /*01a4*/ 	.word	0xffffffff


	//   ....[58]....
        /*01a8*/ 	.word	0xffffffff


	//   ....[59]....
        /*01ac*/ 	.word	0xffffffff


	//   ....[60]....
        /*01b0*/ 	.word	0xffffffff


	//   ....[61]....
        /*01b4*/ 	.word	0xffffffff


	//   ....[62]....
        /*01b8*/ 	.word	0xffffffff


	//   ....[63]....
        /*01bc*/ 	.word	0xffffffff


	//   ....[64]....
        /*01c0*/ 	.word	0xffffffff


	//   ....[65]....
        /*01c4*/ 	.word	0xffffffff


	//   ....[66]....
        /*01c8*/ 	.word	0xffffffff


	//   ....[67]....
        /*01cc*/ 	.word	0xffffffff


	//   ....[68]....
        /*01d0*/ 	.word	0xffffffff


	//   ....[69]....
        /*01d4*/ 	.word	0xffffffff


	//   ....[70]....
        /*01d8*/ 	.word	0xffffffff


	//   ....[71]....
        /*01dc*/ 	.word	0xffffffff


	//   ....[72]....
        /*01e0*/ 	.word	0xffffffff


	//   ....[73]....
        /*01e4*/ 	.word	0xffffffff


	//   ....[74]....
        /*01e8*/ 	.word	0x0500000f


	//   ....[75]....
        /*01ec*/ 	.word	0x0500000f


	//   ....[76]....
        /*01f0*/ 	.word	0x0500000f


	//   ....[77]....
        /*01f4*/ 	.word	0x0500000f


	//   ....[78]....
        /*01f8*/ 	.word	0x0500000f


	//   ....[79]....
        /*01fc*/ 	.word	0x0500000f


	//   ....[80]....
        /*0200*/ 	.word	0x0500000f


	//   ....[81]....
        /*0204*/ 	.word	0x0500000f


	//   ....[82]....
        /*0208*/ 	.word	0x0500000f


	//   ....[83]....
        /*020c*/ 	.word	0x0500000f


	//   ....[84]....
        /*0210*/ 	.word	0x0500000f


	//   ....[85]....
        /*0214*/ 	.word	0x0500000f


	//   ....[86]....
        /*0218*/ 	.word	0x0500000f


	//   ....[87]....
        /*021c*/ 	.word	0x0500000f


	//   ....[88]....
        /*0220*/ 	.word	0x0500000f


	//   ....[89]....
        /*0224*/ 	.word	0x0500000f


	//   ....[90]....
        /*0228*/ 	.word	0x0500000f


	//   ....[91]....
        /*022c*/ 	.word	0x0500000f


	//   ....[92]....
        /*0230*/ 	.word	0x0500000f


	//   ....[93]....
        /*0234*/ 	.word	0x0500000f


	//   ....[94]....
        /*0238*/ 	.word	0x0500000f


	//   ....[95]....
        /*023c*/ 	.word	0x0500000f


	//   ....[96]....
        /*0240*/ 	.word	0x0500000f


	//   ....[97]....
        /*0244*/ 	.word	0x0500000f


	//   ....[98]....
        /*0248*/ 	.word	0x0500000f


	//   ....[99]....
        /*024c*/ 	.word	0x0500000f


	//   ....[100]....
        /*0250*/ 	.word	0x0500000f


	//   ....[101]....
        /*0254*/ 	.word	0x0500000f


	//   ....[102]....
        /*0258*/ 	.word	0x0500000f


	//   ....[103]....
        /*025c*/ 	.word	0x0500000f


	//   ....[104]....
        /*0260*/ 	.word	0x0500000f


	//   ....[105]....
        /*0264*/ 	.word	0x0500000f


	//   ....[106]....
        /*0268*/ 	.word	0x0500000f


	//   ....[107]....
        /*026c*/ 	.word	0x0500000f


	//   ....[108]....
        /*0270*/ 	.word	0x0500000f


	//   ....[109]....
        /*0274*/ 	.word	0x0500000f


	//   ....[110]....
        /*0278*/ 	.word	0x0500000f


	//   ....[111]....
        /*027c*/ 	.word	0x0500000f


	//   ....[112]....
        /*0280*/ 	.word	0x0500000f


	//   ....[113]....
        /*0284*/ 	.word	0x0500000f


	//   ....[114]....
        /*0288*/ 	.word	0x0500000f


	//   ....[115]....
        /*028c*/ 	.word	0x0500000f


	//   ....[116]....
        /*0290*/ 	.word	0x0500000f


	//   ....[117]....
        /*0294*/ 	.word	0x0500000f


	//   ....[118]....
        /*0298*/ 	.word	0x0500000f


	//   ....[119]....
        /*029c*/ 	.word	0x0500000f


	//----- nvinfo : EIATTR_COOP_GROUP_INSTR_OFFSETS
	.align		4
.L_1107:
        /*02a0*/ 	.byte	0x04, 0x28
        /*02a2*/ 	.short	(.L_1109 - .L_1108)


	//   ....[0]....
.L_1108:
        /*02a4*/ 	.word	0x00000080


	//   ....[1]....
        /*02a8*/ 	.word	0x00000090


	//   ....[2]....
        /*02ac*/ 	.word	0x000002d0


	//   ....[3]....
        /*02b0*/ 	.word	0x00000430


	//   ....[4]....
        /*02b4*/ 	.word	0x00000550


	//   ....[5]....
        /*02b8*/ 	.word	0x000006b0


	//   ....[6]....
        /*02bc*/ 	.word	0x00000e60


	//   ....[7]....
        /*02c0*/ 	.word	0x00002910


	//   ....[8]....
        /*02c4*/ 	.word	0x00002990


	//   ....[9]....
        /*02c8*/ 	.word	0x00002ea0


	//   ....[10]....
        /*02cc*/ 	.word	0x00002f30


	//   ....[11]....
        /*02d0*/ 	.word	0x00003b30


	//   ....[12]....
        /*02d4*/ 	.word	0x00005200


	//   ....[13]....
        /*02d8*/ 	.word	0x00005230


	//   ....[14]....
        /*02dc*/ 	.word	0x00005260


	//   ....[15]....
        /*02e0*/ 	.word	0x00005270


	//   ....[16]....
        /*02e4*/ 	.word	0x000065d0


	//   ....[17]....
        /*02e8*/ 	.word	0x000066e0


	//   ....[18]....
        /*02ec*/ 	.word	0x00006740


	//   ....[19]....
        /*02f0*/ 	.word	0x00006820


	//   ....[20]....
        /*02f4*/ 	.word	0x00006840


	//   ....[21]....
        /*02f8*/ 	.word	0x00007690


	//   ....[22]....
        /*02fc*/ 	.word	0x000076f0


	//   ....[23]....
        /*0300*/ 	.word	0x00007720


	//   ....[24]....
        /*0304*/ 	.word	0x00007750


	//   ....[25]....
        /*0308*/ 	.word	0x00007cc0


	//   ....[26]....
        /*030c*/ 	.word	0x00007d00


	//   ....[27]....
        /*0310*/ 	.word	0x00007e10


	//   ....[28]....
        /*0314*/ 	.word	0x00007e50


	//   ....[29]....
        /*0318*/ 	.word	0x00009060


	//   ....[30]....
        /*031c*/ 	.word	0x00009080


	//   ....[31]....
        /*0320*/ 	.word	0x00009090


	//   ....[32]....
        /*0324*/ 	.word	0x00009140


	//   ....[33]....
        /*0328*/ 	.word	0x00009160


	//   ....[34]....
        /*032c*/ 	.word	0x00009200


	//   ....[35]....
        /*0330*/ 	.word	0x00009220


	//   ....[36]....
        /*0334*/ 	.word	0x00009230


	//   ....[37]....
        /*0338*/ 	.word	0x00009a70


	//   ....[38]....
        /*033c*/ 	.word	0x00009a90


	//   ....[39]....
        /*0340*/ 	.word	0x00009ac0


	//   ....[40]....
        /*0344*/ 	.word	0x00009b70


	//   ....[41]....
        /*0348*/ 	.word	0x00009b80


	//   ....[42]....
        /*034c*/ 	.word	0x00009c30


	//   ....[43]....
        /*0350*/ 	.word	0x00009c40


	//   ....[44]....
        /*0354*/ 	.word	0x00009c50


	//   ....[45]....
        /*0358*/ 	.word	0x00009c60


	//   ....[46]....
        /*035c*/ 	.word	0x00009c70


	//   ....[47]....
        /*0360*/ 	.word	0x00009d40


	//   ....[48]....
        /*0364*/ 	.word	0x00009de0


	//   ....[49]....
        /*0368*/ 	.word	0x0000a4d0


	//   ....[50]....
        /*036c*/ 	.word	0x0000a4e0


	//   ....[51]....
        /*0370*/ 	.word	0x0000a500


	//   ....[52]....
        /*0374*/ 	.word	0x0000a580


	//   ....[53]....
        /*0378*/ 	.word	0x0000a590


	//   ....[54]....
        /*037c*/ 	.word	0x0000a5f0


	//   ....[55]....
        /*0380*/ 	.word	0x0000a620


	//   ....[56]....
        /*0384*/ 	.word	0x0000a660


	//   ....[57]....
        /*0388*/ 	.word	0x0000a910


	//   ....[58]....
        /*038c*/ 	.word	0x0000a930


	//   ....[59]....
        /*0390*/ 	.word	0x0000a9d0


	//   ....[60]....
        /*0394*/ 	.word	0x0000a9e0


	//   ....[61]....
        /*0398*/ 	.word	0x0000aa70


	//   ....[62]....
        /*039c*/ 	.word	0x0000aa80


	//   ....[63]....
        /*03a0*/ 	.word	0x0000aa90


	//   ....[64]....
        /*03a4*/ 	.word	0x0000ab20


	//   ....[65]....
        /*03a8*/ 	.word	0x0000afc0


	//   ....[66]....
        /*03ac*/ 	.word	0x0000afd0


	//   ....[67]....
        /*03b0*/ 	.word	0x0000b020


	//   ....[68]....
        /*03b4*/ 	.word	0x0000b060


	//   ....[69]....
        /*03b8*/ 	.word	0x0000b0c0


	//   ....[70]....
        /*03bc*/ 	.word	0x0000b0e0


	//   ....[71]....
        /*03c0*/ 	.word	0x0000b160


	//   ....[72]....
        /*03c4*/ 	.word	0x0000b180


	//   ....[73]....
        /*03c8*/ 	.word	0x0000b550


	//   ....[74]....
        /*03cc*/ 	.word	0x0000ba30


	//   ....[75]....
        /*03d0*/ 	.word	0x0000bb20


	//   ....[76]....
        /*03d4*/ 	.word	0x0000bbc0


	//   ....[77]....
        /*03d8*/ 	.word	0x0000bc30


	//   ....[78]....
        /*03dc*/ 	.word	0x0000bd40


	//   ....[79]....
        /*03e0*/ 	.word	0x0000bdb0


	//   ....[80]....
        /*03e4*/ 	.word	0x0000bec0


	//   ....[81]....
        /*03e8*/ 	.word	0x0000bf30


	//   ....[82]....
        /*03ec*/ 	.word	0x0000c030


	//   ....[83]....
        /*03f0*/ 	.word	0x0000c0c0


	//   ....[84]....
        /*03f4*/ 	.word	0x0000c130


	//   ....[85]....
        /*03f8*/ 	.word	0x0000c190


	//   ....[86]....
        /*03fc*/ 	.word	0x0000c2b0


	//   ....[87]....
        /*0400*/ 	.word	0x0000c310


	//   ....[88]....
        /*0404*/ 	.word	0x0000c420


	//   ....[89]....
        /*0408*/ 	.word	0x0000c480


	//   ....[90]....
        /*040c*/ 	.word	0x0000c570


	//   ....[91]....
        /*0410*/ 	.word	0x0000c650


	//   ....[92]....
        /*0414*/ 	.word	0x0000c730


	//   ....[93]....
        /*0418*/ 	.word	0x0000c7a0


	//   ....[94]....
        /*041c*/ 	.word	0x0000c870


	//   ....[95]....
        /*0420*/ 	.word	0x0000c9b0


	//   ....[96]....
        /*0424*/ 	.word	0x0000ca60


	//   ....[97]....
        /*0428*/ 	.word	0x0000cad0


	//   ....[98]....
        /*042c*/ 	.word	0x0000cbc0


	//   ....[99]....
        /*0430*/ 	.word	0x0000cc20


	//   ....[100]....
        /*0434*/ 	.word	0x0000ccf0


	//   ....[101]....
        /*0438*/ 	.word	0x0000cd50


	//   ....[102]....
        /*043c*/ 	.word	0x0000ce20


	//   ....[103]....
        /*0440*/ 	.word	0x0000cf10


	//   ....[104]....
        /*0444*/ 	.word	0x0000cfb0


	//   ....[105]....
        /*0448*/ 	.word	0x0000d010


	//   ....[106]....
        /*044c*/ 	.word	0x0000d110


	//   ....[107]....
        /*0450*/ 	.word	0x0000d170


	//   ....[108]....
        /*0454*/ 	.word	0x0000d270


	//   ....[109]....
        /*0458*/ 	.word	0x0000d2d0


	//   ....[110]....
        /*045c*/ 	.word	0x0000d3a0


	//   ....[111]....
        /*0460*/ 	.word	0x0000d4f0


	//   ....[112]....
        /*0464*/ 	.word	0x0000d590


	//   ....[113]....
        /*0468*/ 	.word	0x0000d620


	//   ....[114]....
        /*046c*/ 	.word	0x0000d720


	//   ....[115]....
        /*0470*/ 	.word	0x0000d780


	//   ....[116]....
        /*0474*/ 	.word	0x0000d870


	//   ....[117]....
        /*0478*/ 	.word	0x0000d8d0


	//   ....[118]....
        /*047c*/ 	.word	0x0000d990


	//   ....[119]....
        /*0480*/ 	.word	0x0000db00


	//----- nvinfo : EIATTR_REG_RECONFIG
	.align		4
.L_1109:
        /*0484*/ 	.byte	0x01, 0x54
	.zero		2


	//----- nvinfo : EIATTR_SYSCALL_OFFSETS
	.align		4
        /*0488*/ 	.byte	0x04, 0x46
        /*048a*/ 	.short	(.L_1111 - .L_1110)


	//   ....[0]....
.L_1110:
        /*048c*/ 	.word	0x00001190


	//   ....[1]....
        /*0490*/ 	.word	0x00008720


	//   ....[2]....
        /*0494*/ 	.word	0x00008860


	//   ....[3]....
        /*0498*/ 	.word	0x00008950


	//   ....[4]....
        /*049c*/ 	.word	0x00009590


	//----- nvinfo : EIATTR_MBARRIER_INSTR_OFFSETS
	.align		4
.L_1111:
        /*04a0*/ 	.byte	0x04, 0x39
        /*04a2*/ 	.short	(.L_1113 - .L_1112)


	//   ....[0]....
.L_1112:
        /*04a4*/ 	.word	0x00000180
        /*04a8*/ 	.word	0x000000ff
        /*04ac*/ 	.word	0x0002d800
        /*04b0*/ 	.short	0x0100
        /*04b2*/ 	.byte	0x08
	.zero		1


	//   ....[1]....
        /*04b4*/ 	.word	0x00000190
        /*04b8*/ 	.word	0x000000ff
        /*04bc*/ 	.word	0x0002d820
        /*04c0*/ 	.short	0x0100
        /*04c2*/ 	.byte	0x08
	.zero		1


	//   ....[2]....
        /*04c4*/ 	.word	0x00000280
        /*04c8*/ 	.word	0x000000ff
        /*04cc*/ 	.word	0x0002d830
        /*04d0*/ 	.short	0x0100
        /*04d2*/ 	.byte	0x08
	.zero		1


	//   ....[3]....
        /*04d4*/ 	.word	0x00000290
        /*04d8*/ 	.word	0x000000ff
        /*04dc*/ 	.word	0x0002d840
        /*04e0*/ 	.short	0x0100
        /*04e2*/ 	.byte	0x08
	.zero		1


	//   ....[4]....
        /*04e4*/ 	.word	0x000002a0
        /*04e8*/ 	.word	0x000000ff
        /*04ec*/ 	.word	0x0002d838
        /*04f0*/ 	.short	0x0100
        /*04f2*/ 	.byte	0x08
	.zero		1


	//   ....[5]....
        /*04f4*/ 	.word	0x000002b0
        /*04f8*/ 	.word	0x000000ff
        /*04fc*/ 	.word	0x0002d848
        /*0500*/ 	.short	0x0100
        /*0502*/ 	.byte	0x08
	.zero		1


	//   ....[6]....
        /*0504*/ 	.word	0x000003e0
        /*0508*/ 	.word	0x000000ff
        /*050c*/ 	.word	0x0002d850
        /*0510*/ 	.short	0x0100
        /*0512*/ 	.byte	0x08
	.zero		1


	//   ....[7]....
        /*0514*/ 	.word	0x000003f0
        /*0518*/ 	.word	0x000000ff
        /*051c*/ 	.word	0x0002d860
        /*0520*/ 	.short	0x0100
        /*0522*/ 	.byte	0x08
	.zero		1


	//   ....[8]....
        /*0524*/ 	.word	0x00000400
        /*0528*/ 	.word	0x000000ff
        /*052c*/ 	.word	0x0002d858
        /*0530*/ 	.short	0x0100
        /*0532*/ 	.byte	0x08
	.zero		1


	//   ....[9]....
        /*0534*/ 	.word	0x00000410
        /*0538*/ 	.word	0x000000ff
        /*053c*/ 	.word	0x0002d868
        /*0540*/ 	.short	0x0100
        /*0542*/ 	.byte	0x08
	.zero		1


	//   ....[10]....
        /*0544*/ 	.word	0x00000500
        /*0548*/ 	.word	0x000000ff
        /*054c*/ 	.word	0x0002d870
        /*0550*/ 	.short	0x0100
        /*0552*/ 	.byte	0x06
	.zero		1


	//   ....[11]....
        /*0554*/ 	.word	0x00000510
        /*0558*/ 	.word	0x000000ff
        /*055c*/ 	.word	0x0002d880
        /*0560*/ 	.short	0x0100
        /*0562*/ 	.byte	0x06
	.zero		1


	//   ....[12]....
        /*0564*/ 	.word	0x00000520
        /*0568*/ 	.word	0x000000ff
        /*056c*/ 	.word	0x0002d878
        /*0570*/ 	.short	0x0100
        /*0572*/ 	.byte	0x06
	.zero		1


	//   ....[13]....
        /*0574*/ 	.word	0x00000530
        /*0578*/ 	.word	0x000000ff
        /*057c*/ 	.word	0x0002d888
        /*0580*/ 	.short	0x0100
        /*0582*/ 	.byte	0x06
	.zero		1


	//   ....[14]....
        /*0584*/ 	.word	0x00000660
        /*0588*/ 	.word	0x000000ff
        /*058c*/ 	.word	0x0002d890
        /*0590*/ 	.short	0x0100
        /*0592*/ 	.byte	0x08
	.zero		1


	//   ....[15]....
        /*0594*/ 	.word	0x00000670
        /*0598*/ 	.word	0x000000ff
        /*059c*/ 	.word	0x0002d8a0
        /*05a0*/ 	.short	0x0100
        /*05a2*/ 	.byte	0x08
	.zero		1


	//   ....[16]....
        /*05a4*/ 	.word	0x00000680
        /*05a8*/ 	.word	0x000000ff
        /*05ac*/ 	.word	0x0002d898
        /*05b0*/ 	.short	0x0100
        /*05b2*/ 	.byte	0x08
	.zero		1


	//   ....[17]....
        /*05b4*/ 	.word	0x00000690
        /*05b8*/ 	.word	0x000000ff
        /*05bc*/ 	.word	0x0002d8a8
        /*05c0*/ 	.short	0x0100
        /*05c2*/ 	.byte	0x08
	.zero		1


	//   ....[18]....
        /*05c4*/ 	.word	0x000007d0
        /*05c8*/ 	.word	0x000000ff
        /*05cc*/ 	.word	0x0002d8b0
        /*05d0*/ 	.short	0x0100
        /*05d2*/ 	.byte	0x08
	.zero		1


	//   ....[19]....
        /*05d4*/ 	.word	0x000007e0
        /*05d8*/ 	.word	0x000000ff
        /*05dc*/ 	.word	0x0002d8c0
        /*05e0*/ 	.short	0x0100
        /*05e2*/ 	.byte	0x08
	.zero		1


	//   ....[20]....
        /*05e4*/ 	.word	0x000007f0
        /*05e8*/ 	.word	0x000000ff
        /*05ec*/ 	.word	0x0002d8b8
        /*05f0*/ 	.short	0x0100
        /*05f2*/ 	.byte	0x08
	.zero		1


	//   ....[21]....
        /*05f4*/ 	.word	0x00000800
        /*05f8*/ 	.word	0x000000ff
        /*05fc*/ 	.word	0x0002d8c8
        /*0600*/ 	.short	0x0100
        /*0602*/ 	.byte	0x08
	.zero		1


	//   ....[22]....
        /*0604*/ 	.word	0x000011f0
        /*0608*/ 	.word	0x000000ff
        /*060c*/ 	.word	0x0002d800
        /*0610*/ 	.short	0x010a
        /*0612*/ 	.byte	0x28
	.zero		1


	//   ....[23]....
        /*0614*/ 	.word	0x00001270
        /*0618*/ 	.word	0x00000000
        /*061c*/ 	.word	0x0002d830
        /*0620*/ 	.short	0x010a
        /*0622*/ 	.byte	0x3f
	.zero		1


	//   ....[24]....
        /*0624*/ 	.word	0x000012c0
        /*0628*/ 	.word	0x00000000
        /*062c*/ 	.word	0x0002d830
        /*0630*/ 	.short	0x010a
        /*0632*/ 	.byte	0x3f
	.zero		1


	//   ....[25]....
        /*0634*/ 	.word	0x00001ea0
        /*0638*/ 	.word	0x000000ff
        /*063c*/ 	.word	0x00000000
        /*0640*/ 	.short	0x0101
        /*0642*/ 	.byte	0x06
	.zero		1


	//   ....[26]....
        /*0644*/ 	.word	0x00003e10
        /*0648*/ 	.word	0x000000ff
        /*064c*/ 	.word	0x0002d830
        /*0650*/ 	.short	0x010a
        /*0652*/ 	.byte	0x06
	.zero		1


	//   ....[27]....
        /*0654*/ 	.word	0x00003e50
        /*0658*/ 	.word	0x000000ff
        /*065c*/ 	.word	0x0002d830
        /*0660*/ 	.short	0x010a
        /*0662*/ 	.byte	0x06
	.zero		1


	//   ....[28]....
        /*0664*/ 	.word	0x00004120
        /*0668*/ 	.word	0x000000ff
        /*066c*/ 	.word	0x0002d850
        /*0670*/ 	.short	0x010a
        /*0672*/ 	.byte	0x06
	.zero		1


	//   ....[29]....
        /*0674*/ 	.word	0x00004160
        /*0678*/ 	.word	0x000000ff
        /*067c*/ 	.word	0x0002d850
        /*0680*/ 	.short	0x010a
        /*0682*/ 	.byte	0x06
	.zero		1


	//   ....[30]....
        /*0684*/ 	.word	0x00004aa0
        /*0688*/ 	.word	0x000000ff
        /*068c*/ 	.word	0x00000000
        /*0690*/ 	.short	0x0101
        /*0692*/ 	.byte	0x06
	.zero		1


	//   ....[31]....
        /*0694*/ 	.word	0x00006060
        /*0698*/ 	.word	0x000000ff
        /*069c*/ 	.word	0x00000000
        /*06a0*/ 	.short	0x0101
        /*06a2*/ 	.byte	0x06
	.zero		1


	//   ....[32]....
        /*06a4*/ 	.word	0x00006650
        /*06a8*/ 	.word	0x000000ff
        /*06ac*/ 	.word	0x0002d850
        /*06b0*/ 	.short	0x010a
        /*06b2*/ 	.byte	0x08
	.zero		1


	//   ....[33]....
        /*06b4*/ 	.word	0x00006690
        /*06b8*/ 	.word	0x000000ff
        /*06bc*/ 	.word	0x0002d850
        /*06c0*/ 	.short	0x010a
        /*06c2*/ 	.byte	0x08
	.zero		1


	//   ....[34]....
        /*06c4*/ 	.word	0x00006df0
        /*06c8*/ 	.word	0x000000ff
        /*06cc*/ 	.word	0x00000000
        /*06d0*/ 	.short	0x0101
        /*06d2*/ 	.byte	0x08
	.zero		1


	//   ....[35]....
        /*06d4*/ 	.word	0x00007ce0
        /*06d8*/ 	.word	0x000000ff
        /*06dc*/ 	.word	0x00000000
        /*06e0*/ 	.short	0x0101
        /*06e2*/ 	.byte	0x04
	.zero		1


	//   ....[36]....
        /*06e4*/ 	.word	0x00008e30
        /*06e8*/ 	.word	0x00000000
        /*06ec*/ 	.word	0x0002d840
        /*06f0*/ 	.short	0x010a
        /*06f2*/ 	.byte	0x3f
	.zero		1


	//   ....[37]....
        /*06f4*/ 	.word	0x00009370
        /*06f8*/ 	.word	0x00000000
        /*06fc*/ 	.word	0x0002d830
        /*0700*/ 	.short	0x0107
        /*0702*/ 	.byte	0x3f
	.zero		1


	//   ....[38]....
        /*0704*/ 	.word	0x00009430
        /*0708*/ 	.word	0x00000000
        /*070c*/ 	.word	0x0002d830
        /*0710*/ 	.short	0x0101
        /*0712*/ 	.byte	0x3f
	.zero		1


	//   ....[39]....
        /*0714*/ 	.word	0x00009ee0
        /*0718*/ 	.word	0x000000ff
        /*071c*/ 	.word	0x0002d800
        /*0720*/ 	.short	0x0107
        /*0722*/ 	.byte	0x25
	.zero		1


	//   ....[40]....
        /*0724*/ 	.word	0x00009f40
        /*0728*/ 	.word	0x000000ff
        /*072c*/ 	.word	0x0002d800
        /*0730*/ 	.short	0x0101
        /*0732*/ 	.byte	0x25
	.zero		1


	//   ....[41]....
        /*0734*/ 	.word	0x00009f60
        /*0738*/ 	.word	0x000000ff
        /*073c*/ 	.word	0x0002d820
        /*0740*/ 	.short	0x010a
        /*0742*/ 	.byte	0x25
	.zero		1


	//   ....[42]....
        /*0744*/ 	.word	0x0000a2f0
        /*0748*/ 	.word	0x00000006
        /*074c*/ 	.word	0x0002d840
        /*0750*/ 	.short	0x010a
        /*0752*/ 	.byte	0x3f
	.zero		1


	//   ....[43]....
        /*0754*/ 	.word	0x0000a700
        /*0758*/ 	.word	0x00000006
        /*075c*/ 	.word	0x0002d830
        /*0760*/ 	.short	0x0107
        /*0762*/ 	.byte	0x3f
	.zero		1


	//   ....[44]....
        /*0764*/ 	.word	0x0000a7c0
        /*0768*/ 	.word	0x00000006
        /*076c*/ 	.word	0x0002d830
        /*0770*/ 	.short	0x0101
        /*0772*/ 	.byte	0x3f
	.zero		1


	//   ....[45]....
        /*0774*/ 	.word	0x0000a820
        /*0778*/ 	.word	0x00000006
        /*077c*/ 	.word	0x0002d860
        /*0780*/ 	.short	0x010a
        /*0782*/ 	.byte	0x3f
	.zero		1


	//   ....[46]....
        /*0784*/ 	.word	0x0000ac10
        /*0788*/ 	.word	0x00000006
        /*078c*/ 	.word	0x0002d850
        /*0790*/ 	.short	0x0107
        /*0792*/ 	.byte	0x3f
	.zero		1


	//   ....[47]....
        /*0794*/ 	.word	0x0000ade0
        /*0798*/ 	.word	0x00000006
        /*079c*/ 	.word	0x0002d850
        /*07a0*/ 	.short	0x0101
        /*07a2*/ 	.byte	0x3f
	.zero		1


	//   ....[48]....
        /*07a4*/ 	.word	0x0000aed0
        /*07a8*/ 	.word	0x00000004
        /*07ac*/ 	.word	0x0002d860
        /*07b0*/ 	.short	0x010a
        /*07b2*/ 	.byte	0x3f
	.zero		1


	//   ....[49]....
        /*07b4*/ 	.word	0x0000b2c0
        /*07b8*/ 	.word	0x00000004
        /*07bc*/ 	.word	0x0002d850
        /*07c0*/ 	.short	0x0107
        /*07c2*/ 	.byte	0x3f
	.zero		1


	//   ....[50]....
        /*07c4*/ 	.word	0x0000b3b0
        /*07c8*/ 	.word	0x00000004
        /*07cc*/ 	.word	0x0002d850
        /*07d0*/ 	.short	0x0101
        /*07d2*/ 	.byte	0x3f
	.zero		1


	//   ....[51]....
        /*07d4*/ 	.word	0x0000b4d0
        /*07d8*/ 	.word	0x00000004
        /*07dc*/ 	.word	0x0002d820
        /*07e0*/ 	.short	0x010a
        /*07e2*/ 	.byte	0x3f
	.zero		1


	//   ....[52]....
        /*07e4*/ 	.word	0x0000b650
        /*07e8*/ 	.word	0x00000003
        /*07ec*/ 	.word	0x0002d840
        /*07f0*/ 	.short	0x010a
        /*07f2*/ 	.byte	0x3f
	.zero		1


	//   ....[53]....
        /*07f4*/ 	.word	0x0000b6f0
        /*07f8*/ 	.word	0x00000017
        /*07fc*/ 	.word	0x0002d840
        /*0800*/ 	.short	0x010a
        /*0802*/ 	.byte	0x3f
	.zero		1


	//   ....[54]....
        /*0804*/ 	.word	0x0000b730
        /*0808*/ 	.word	0x00000003
        /*080c*/ 	.word	0x0002d860
        /*0810*/ 	.short	0x010a
        /*0812*/ 	.byte	0x3f
	.zero		1


	//   ....[55]....
        /*0814*/ 	.word	0x0000b770
        /*0818*/ 	.word	0x00000017
        /*081c*/ 	.word	0x0002d860
        /*0820*/ 	.short	0x010a
        /*0822*/ 	.byte	0x3f
	.zero		1


	//   ....[56]....
        /*0824*/ 	.word	0x0000b7e0
        /*0828*/ 	.word	0x00000003
        /*082c*/ 	.word	0x0002d800
        /*0830*/ 	.short	0x010a
        /*0832*/ 	.byte	0x3f
	.zero		1


	//   ....[57]....
        /*0834*/ 	.word	0x0000b830
        /*0838*/ 	.word	0x00000000
        /*083c*/ 	.word	0x0002d830
        /*0840*/ 	.short	0x010a
        /*0842*/ 	.byte	0x3f
	.zero		1


	//   ....[58]....
        /*0844*/ 	.word	0x0000b890
        /*0848*/ 	.word	0x00000007
        /*084c*/ 	.word	0x0002d830
        /*0850*/ 	.short	0x010a
        /*0852*/ 	.byte	0x3f
	.zero		1


	//   ....[59]....
        /*0854*/ 	.word	0x0000b8f0
        /*0858*/ 	.word	0x00000007
        /*085c*/ 	.word	0x0002d850
        /*0860*/ 	.short	0x010a
        /*0862*/ 	.byte	0x3f
	.zero		1


	//   ....[60]....
        /*0864*/ 	.word	0x0000b950
        /*0868*/ 	.word	0x00000007
        /*086c*/ 	.word	0x0002d850
        /*0870*/ 	.short	0x010a
        /*0872*/ 	.byte	0x3f
	.zero		1


	//   ....[61]....
        /*0874*/ 	.word	0x0000ba70
        /*0878*/ 	.word	0x00000000
        /*087c*/ 	.word	0x0002d840
        /*0880*/ 	.short	0x010a
        /*0882*/ 	.byte	0x3f
	.zero		1


	//   ....[62]....
        /*0884*/ 	.word	0x0000c8b0
        /*0888*/ 	.word	0x00000003
        /*088c*/ 	.word	0x0002d820
        /*0890*/ 	.short	0x010a
        /*0892*/ 	.byte	0x3f
	.zero		1


	//   ....[63]....
        /*0894*/ 	.word	0x0000c900
        /*0898*/ 	.word	0x00000006
        /*089c*/ 	.word	0x0002d840
        /*08a0*/ 	.short	0x010a
        /*08a2*/ 	.byte	0x3f
	.zero		1


	//   ....[64]....
        /*08a4*/ 	.word	0x0000ce60
        /*08a8*/ 	.word	0x00000006
        /*08ac*/ 	.word	0x0002d860
        /*08b0*/ 	.short	0x010a
        /*08b2*/ 	.byte	0x3f
	.zero		1


	//   ....[65]....
        /*08b4*/ 	.word	0x0000d440
        /*08b8*/ 	.word	0x00000004
        /*08bc*/ 	.word	0x0002d860
        /*08c0*/ 	.short	0x010a
        /*08c2*/ 	.byte	0x3f
	.zero		1


	//   ....[66]....
        /*08c4*/ 	.word	0x0000da20
        /*08c8*/ 	.word	0x00000004
        /*08cc*/ 	.word	0x0002d820
        /*08d0*/ 	.short	0x010a
        /*08d2*/ 	.byte	0x3f
	.zero		1


	//   ....[67]....
        /*08d4*/ 	.word	0x0000dbc0
        /*08d8*/ 	.word	0x00000003
        /*08dc*/ 	.word	0x0002d840
        /*08e0*/ 	.short	0x010a
        /*08e2*/ 	.byte	0x3f
	.zero		1


	//   ....[68]....
        /*08e4*/ 	.word	0x0000dc10
        /*08e8*/ 	.word	0x00000017
        /*08ec*/ 	.word	0x0002d840
        /*08f0*/ 	.short	0x010a
        /*08f2*/ 	.byte	0x3f
	.zero		1


	//   ....[69]....
        /*08f4*/ 	.word	0x0000dc60
        /*08f8*/ 	.word	0x00000003
        /*08fc*/ 	.word	0x0002d860
        /*0900*/ 	.short	0x010a
        /*0902*/ 	.byte	0x3f
	.zero		1


	//----- nvinfo : EIATTR_NUM_MBARRIERS
	.align		4
.L_1113:
        /*0904*/ 	.byte	0x03, 0x38
        /*0906*/ 	.short	0x0016


	//----- nvinfo : EIATTR_EXIT_INSTR_OFFSETS
	.align		4
        /*0908*/ 	.byte	0x04, 0x1c
        /*090a*/ 	.short	(.L_1115 - .L_1114)


	//   ....[0]....
.L_1114:
        /*090c*/ 	.word	0x00000960


	//   ....[1]....
        /*0910*/ 	.word	0x00007f70


	//   ....[2]....
        /*0914*/ 	.word	0x0000b7c0


	//----- nvinfo : EIATTR_MAX_THREADS
	.align		4
.L_1115:
        /*0918*/ 	.byte	0x04, 0x05
        /*091a*/ 	.short	(.L_1117 - .L_1116)
.L_1116:
        /*091c*/ 	.word	0x00000200
        /*0920*/ 	.word	0x00000001
        /*0924*/ 	.word	0x00000001


	//----- nvinfo : EIATTR_CRS_STACK_SIZE
	.align		4
.L_1117:
        /*0928*/ 	.byte	0x04, 0x1e
        /*092a*/ 	.short	(.L_1119 - .L_1118)
.L_1118:
        /*092c*/ 	.word	0x00000000


	//----- nvinfo : EIATTR_CBANK_PARAM_SIZE
	.align		4
.L_1119:
        /*0930*/ 	.byte	0x03, 0x19
        /*0932*/ 	.short	0x0a70


	//----- nvinfo : EIATTR_PARAM_CBANK
	.align		4
        /*0934*/ 	.byte	0x04, 0x0a
        /*0936*/ 	.short	(.L_1121 - .L_1120)
	.align		4
.L_1120:
        /*0938*/ 	.word	index@(.nv.constant0._ZN7cutlass13device_kernelIN5flash11enable_sm90INS1_16FlashAttnFwdSm90INS1_25CollectiveMainloopFwdSm90ILi2EN4cute5tupleIJNS5_1CILi1EEES8_S8_EEENS6_IJNS7_ILi192EEENS7_ILi128EEENS7_ILi96EEEEEELi96ENS_6half_tEfNS_4arch4Sm90ELb0ELb0ELb1ELb0ELb1ELb0ELb0ELb0ELb1ELb1ELb0ELb0EEENS1_21CollectiveEpilogueFwdINS6_IJSA_SC_SB_EEES9_SE_SG_Li384ELb0ELb1ELb0ELb0EEENS1_29StaticPersistentTileSchedulerILb0EEEEEEEEEvNT_6ParamsE)
        /*093c*/ 	.short	0x0210
        /*093e*/ 	.short	0x0a70


	//----- nvinfo : EIATTR_SW_WAR
	.align		4
.L_1121:
        /*0940*/ 	.byte	0x04, 0x36
        /*0942*/ 	.short	(.L_1123 - .L_1122)
.L_1122:
        /*0944*/ 	.word	0x00000008
.L_1123:


//--------------------- .nv.info._ZN7cutlass13device_kernelIN5flash11enable_sm90INS1_16FlashAttnFwdSm90INS1_25CollectiveMainloopFwdSm90ILi2EN4cute5tupleIJNS5_1CILi1EEES8_S8_EEENS6_IJNS7_ILi192EEENS7_ILi128EEENS7_ILi96EEEEEELi96ENS_6half_tEfNS_4arch4Sm90ELb0ELb0ELb1ELb1ELb1ELb0ELb0ELb0ELb1ELb1ELb0ELb0EEENS1_21CollectiveEpilogueFwdINS6_IJSA_SC_SB_EEES9_SE_SG_Li384ELb1ELb1ELb0ELb0EEENS1_36VarlenDynamicPersistentTileSchedulerILi192ELi128ELi384ELi128ELb0ELb1ELb1ELb0ELb1ELb1EEEEEEEEEvNT_6ParamsE --------------------------
	.section	.nv.info._ZN7cutlass13device_kernelIN5flash11enable_sm90INS1_16FlashAttnFwdSm90INS1_25CollectiveMainloopFwdSm90ILi2EN4cute5tupleIJNS5_1CILi1EEES8_S8_EEENS6_IJNS7_ILi192EEENS7_ILi128EEENS7_ILi96EEEEEELi96ENS_6half_tEfNS_4arch4Sm90ELb0ELb0ELb1ELb1ELb1ELb0ELb0ELb0ELb1ELb1ELb0ELb0EEENS1_21CollectiveEpilogueFwdINS6_IJSA_SC_SB_EEES9_SE_SG_Li384ELb1ELb1ELb0ELb0EEENS1_36VarlenDynamicPersistentTileSchedulerILi192ELi128ELi384ELi128ELb0ELb1ELb1ELb0ELb1ELb1EEEEEEEEEvNT_6ParamsE,"",@"SHT_CUDA_INFO"
	.sectionflags	@""
	.align	4


	//----- nvinfo : EIATTR_CUDA_API_VERSION
	.align		4
        /*0000*/ 	.byte	0x04, 0x37
        /*0002*/ 	.short	(.L_1125 - .L_1124)
.L_1124:
        /*0004*/ 	.word	0x00000082


	//----- nvinfo : EIATTR_KPARAM_INFO
	.align		4
.L_1125:
        /*0008*/ 	.byte	0x04, 0x17
        /*000a*/ 	.short	(.L_1127 - .L_1126)
.L_1126:
        /*000c*/ 	.word	0x00000000
        /*0010*/ 	.short	0x0000
        /*0012*/ 	.short	0x0070
        /*0014*/ 	.byte	0x00, 0xf0, 0x01, 0x2a


	//----- nvinfo : EIATTR_SPARSE_MMA_MASK
	.align		4
.L_1127:
        /*0018*/ 	.byte	0x03, 0x50
        /*001a*/ 	.short	0x0000


	//----- nvinfo : EIATTR_MAXREG_COUNT
	.align		4
        /*001c*/ 	.byte	0x03, 0x1b
        /*001e*/ 	.short	0x0080


	//----- nvinfo : EIATTR_NUM_BARRIERS
	.align		4
        /*0020*/ 	.byte	0x02, 0x4c
        /*0022*/ 	.byte	0x10
	.zero		1


	//----- nvinfo : EIATTR_EXTERNS
	.align		4
        /*0024*/ 	.byte	0x04, 0x0f
        /*0026*/ 	.short	(.L_1129 - .L_1128)


	//   ....[0]....
	.align		4
.L_1128:
        /*0028*/ 	.word	index@(__assertfail)


	//----- nvinfo : EIATTR_ANNOTATIONS
	.align		4
.L_1129:
        /*002c*/ 	.byte	0x04, 0x55
        /*002e*/ 	.short	(.L_1131 - .L_1130)


	//   ....[0]....
.L_1130:
        /* <DEDUP_REMOVED lines=32> */


	//----- nvinfo : EIATTR_MERCURY_ISA_VERSION
	.align		4
.L_1131:
        /*0220*/ 	.byte	0x03, 0x5f
        /*0222*/ 	.short	0x0101


	//----- nvinfo : EIATTR_UNUSED_LOAD_BYTE_OFFSET
	.align		4
        /*0224*/ 	.byte	0x04, 0x44
        /*0226*/ 	.short	(.L_1133 - .L_1132)


	//   ....[0]....
.L_1132:
        /*0228*/ 	.word	0x00000970
        /*022c*/ 	.word	0x0000fff0


	//   ....[1]....
        /*0230*/ 	.word	0x00007320
        /*0234*/ 	.word	0x0000fff0


	//----- nvinfo : EIATTR_INT_WARP_WIDE_INSTR_OFFSETS
	.align		4
.L_1133:
        /*0238*/ 	.byte	0x04, 0x31
        /*023a*/ 	.short	(.L_1135 - .L_1134)


	//   ....[0]....
.L_1134:
        /*023c*/ 	.word	0x000000c0


	//   ....[1]....
        /*0240*/ 	.word	0x000000d0


	//   ....[2]....
        /*0244*/ 	.word	0x00000170


	//   ....[3]....
        /*0248*/ 	.word	0x00009d80


	//   ....[4]....
        /*024c*/ 	.word	0x00009e10


	//   ....[5]....
        /*0250*/ 	.word	0x0000cbb0


	//   ....[6]....
        /*0254*/ 	.word	0x0000cc40


	//----- nvinfo : EIATTR_COOP_GROUP_MASK_REGIDS
	.align		4
.L_1135:
        /*0258*/ 	.byte	0x04, 0x29
        /*025a*/ 	.short	(.L_1137 - .L_1136)


	//   ....[0]....
.L_1136:
        /*025c*/ 	.word	0xffffffff


	//   ....[1]....
        /*0260*/ 	.word	0xffffffff


	//   ....[2]....
        /*0264*/ 	.word	0xffffffff


	//   ....[3]....
        /*0268*/ 	.word	0xffffffff


	//   ....[4]....
        /*026c*/ 	.word	0xffffffff


	//   ....[5]....
        /*0270*/ 	.word	0xffffffff


	//   ....[6]....
        /*0274*/ 	.word	0xffffffff


	//   ....[7]....
        /*0278*/ 	.word	0xffffffff


	//   ....[8]....
        /*027c*/ 	.word	0xffffffff


	//   ....[9]....
        /*0280*/ 	.word	0xffffffff


	//   ....[10]....
        /*0284*/ 	.word	0xffffffff


	//   ....[11]....
        /*0288*/ 	.word	0xffffffff


	//   ....[12]....
        /*028c*/ 	.word	0xffffffff


	//   ....[13]....
        /*0290*/ 	.word	0xffffffff


	//   ....[14]....
        /*0294*/ 	.word	0xffffffff


	//   ....[15]....
        /*0298*/ 	.word	0xffffffff


	//   ....[16]....
        /*029c*/ 	.word	0xffffffff


	//   ....[17]....
        /*02a0*/ 	.word	0xffffffff


	//   ....[18]....
        /*02a4*/ 	.word	0xffffffff


	//   ....[19]....
        /*02a8*/ 	.word	0xffffffff


	//   ....[20]....
        /*02ac*/ 	.word	0xffffffff


	//   ....[21]....
        /*02b0*/ 	.word	0xffffffff


	//   ....[22]....
        /*02b4*/ 	.word	0xffffffff


	//   ....[23]....
        /*02b8*/ 	.word	0xffffffff


	//   ....[24]....
        /*02bc*/ 	.word	0xffffffff


	//   ....[25]....
        /*02c0*/ 	.word	0xffffffff


	//   ....[26]....
        /*02c4*/ 	.word	0xffffffff


	//   ....[27]....
        /*02c8*/ 	.word	0xffffffff


	//   ....[28]....
        /*02cc*/ 	.word	0xffffffff


	//   ....[29]....
        /*02d0*/ 	.word	0xffffffff


	//   ....[30]....
        /*02d4*/ 	.word	0xffffffff


	//   ....[31]....
        /*02d8*/ 	.word	0xffffffff


	//   ....[32]....
        /*02dc*/ 	.word	0xffffffff


	//   ....[33]....
        /*02e0*/ 	.word	0xffffffff


	//   ....[34]....
        /*02e4*/ 	.word	0xffffffff


	//   ....[35]....
        /*02e8*/ 	.word	0xffffffff


	//   ....[36]....
        /*02ec*/ 	.word	0xffffffff


	//   ....[37]....
        /*02f0*/ 	.word	0xffffffff


	//   ....[38]....
        /*02f4*/ 	.word	0xffffffff


	//   ....[39]....
        /*02f8*/ 	.word	0xffffffff


	//   ....[40]....
        /*02fc*/ 	.word	0xffffffff


	//   ....[41]....
        /*0300*/ 	.word	0xffffffff


	//   ....[42]....
        /*0304*/ 	.word	0xffffffff


	//   ....[43]....
        /*0308*/ 	.word	0xffffffff


	//   ....[44]....
        /*030c*/ 	.word	0xffffffff


	//   ....[45]....
        /*0310*/ 	.word	0xffffffff


	//   ....[46]....
        /*0314*/ 	.word	0xffffffff


	//   ....[47]....
        /*0318*/ 	.word	0xffffffff


	//   ....[48]....
        /*031c*/ 	.word	0xffffffff


	//   ....[49]....
        /*0320*/ 	.word	0xffffffff


	//   ....[50]....
        /*0324*/ 	.word	0xffffffff


	//   ....[51]....
        /*0328*/ 	.word	0xffffffff


	//   ....[52]....
        /*032c*/ 	.word	0xffffffff


	//   ....[53]....
        /*0330*/ 	.word	0xffffffff


	//   ....[54]....
        /*0334*/ 	.word	0xffffffff


	//   ....[55]....
        /*0338*/ 	.word	0xffffffff


	//   ....[56]....
        /*033c*/ 	.word	0xffffffff


	//   ....[57]....
        /*0340*/ 	.word	0xffffffff


	//   ....[58]....
        /*0344*/ 	.word	0xffffffff


	//   ....[59]....
        /*0348*/ 	.word	0xffffffff


	//   ....[60]....
        /*034c*/ 	.word	0xffffffff


	//   ....[61]....
        /*0350*/ 	.word	0xffffffff


	//   ....[62]....
        /*0354*/ 	.word	0xffffffff


	//   ....[63]....
        /*0358*/ 	.word	0xffffffff


	//   ....[64]....
        /*035c*/ 	.word	0xffffffff


	//   ....[65]....
        /*0360*/ 	.word	0xffffffff


	//   ....[66]....
        /*0364*/ 	.word	0xffffffff


	//   ....[67]....
        /*0368*/ 	.word	0xffffffff


	//   ....[68]....
        /*036c*/ 	.word	0xffffffff


	//   ....[69]....
        /*0370*/ 	.word	0xffffffff


	//   ....[70]....
        /*0374*/ 	.word	0xffffffff


	//   ....[71]....
        /*0378*/ 	.word	0xffffffff


	//   ....[72]....
        /*037c*/ 	.word	0xffffffff


	//   ....[73]....
        /*0380*/ 	.word	0xffffffff


	//   ....[74]....
        /*0384*/ 	.word	0xffffffff


	//   ....[75]....
        /*0388*/ 	.word	0xffffffff


	//   ....[76]....
        /*038c*/ 	.word	0xffffffff


	//   ....[77]....
        /*0390*/ 	.word	0xffffffff


	//   ....[78]....
        /*0394*/ 	.word	0xffffffff


	//   ....[79]....
        /*0398*/ 	.word	0xffffffff


	//   ....[80]....
        /*039c*/ 	.word	0xffffffff


	//   ....[81]....
        /*03a0*/ 	.word	0xffffffff


	//   ....[82]....
        /*03a4*/ 	.word	0xffffffff


	//   ....[83]....
        /*03a8*/ 	.word	0xffffffff


	//   ....[84]....
        /*03ac*/ 	.word	0xffffffff


	//   ....[85]....
        /*03b0*/ 	.word	0xffffffff


	//   ....[86]....
        /*03b4*/ 	.word	0xffffffff


	//   ....[87]....
        /*03b8*/ 	.word	0xffffffff


	//   ....[88]....
        /*03bc*/ 	.word	0xffffffff


	//   ....[89]....
        /*03c0*/ 	.word	0xffffffff


	//   ....[90]....
        /*03c4*/ 	.word	0xffffffff


	//   ....[91]....
        /*03c8*/ 	.word	0xffffffff


	//   ....[92]....
        /*03cc*/ 	.word	0xffffffff


	//   ....[93]....
        /*03d0*/ 	.word	0xffffffff


	//   ....[94]....
        /*03d4*/ 	.word	0xffffffff


	//   ....[95]....
        /*03d8*/ 	.word	0xffffffff


	//   ....[96]....
        /*03dc*/ 	.word	0xffffffff


	//   ....[97]....
        /*03e0*/ 	.word	0xffffffff


	//   ....[98]....
        /*03e4*/ 	.word	0xffffffff


	//   ....[99]....
        /*03e8*/ 	.word	0xffffffff


	//   ....[100]....
        /*03ec*/ 	.word	0xffffffff


	//   ....[101]....
        /*03f0*/ 	.word	0xffffffff


	//   ....[102]....
        /*03f4*/ 	.word	0xffffffff


	//   ....[103]....
        /*03f8*/ 	.word	0xffffffff


	//   ....[104]....
        /*03fc*/ 	.word	0xffffffff


	//   ....[105]....
        /*0400*/ 	.word	0xffffffff


	//   ....[106]....
        /*0404*/ 	.word	0xffffffff


	//   ....[107]....
        /*0408*/ 	.word	0xffffffff


	//   ....[108]....
        /*040c*/ 	.word	0xffffffff


	//   ....[109]....
        /*0410*/ 	.word	0xffffffff


	//   ....[110]....
        /*0414*/ 	.word	0xffffffff


	//   ....[111]....
        /*0418*/ 	.word	0x0500000f


	//   ....[112]....
        /*041c*/ 	.word	0x0500000f


	//   ....[113]....
        /*0420*/ 	.word	0x0500000f


	//   ....[114]....
        /*0424*/ 	.word	0x0500000f


	//   ....[115]....
        /*0428*/ 	.word	0x0500000f


	//   ....[116]....
        /*042c*/ 	.word	0x0500000f


	//   ....[117]....
        /*0430*/ 	.word	0x0500000f


	//   ....[118]....
        /*0434*/ 	.word	0x0500000f


	//   ....[119]....
        /*0438*/ 	.word	0x0500000f


	//   ....[120]....
        /*043c*/ 	.word	0x0500000f


	//   ....[121]....
        /*0440*/ 	.word	0x0500000f


	//   ....[122]....
        /*0444*/ 	.word	0x0500000f


	//   ....[123]....
        /*0448*/ 	.word	0x0500000f


	//   ....[124]....
        /*044c*/ 	.word	0x0500000f


	//   ....[125]....
        /*0450*/ 	.word	0x0500000f


	//   ....[126]....
        /*0454*/ 	.word	0x0500000f


	//   ....[127]....
        /*0458*/ 	.word	0x0500000f


	//   ....[128]....
        /*045c*/ 	.word	0x0500000f


	//   ....[129]....
        /*0460*/ 	.word	0x0500000f


	//   ....[130]....
        /*0464*/ 	.word	0x0500000f


	//   ....[131]....
        /*0468*/ 	.word	0x0500000f


	//   ....[132]....
        /*046c*/ 	.word	0x0500000f


	//   ....[133]....
        /*0470*/ 	.word	0x0500000f


	//   ....[134]....
        /*0474*/ 	.word	0x0500000f


	//   ....[135]....
        /*0478*/ 	.word	0x0500000f


	//   ....[136]....
        /*047c*/ 	.word	0x0500000f


	//   ....[137]....
        /*0480*/ 	.word	0x0500000f


	//   ....[138]....
        /*0484*/ 	.word	0x0500000f


	//   ....[139]....
        /*0488*/ 	.word	0x0500000f


	//   ....[140]....
        /*048c*/ 	.word	0x0500000f


	//   ....[141]....
        /*0490*/ 	.word	0x0500000f


	//   ....[142]....
        /*0494*/ 	.word	0x0500000f


	//   ....[143]....
        /*0498*/ 	.word	0x0500000f


	//   ....[144]....
        /*049c*/ 	.word	0x0500000f


	//   ....[145]....
        /*04a0*/ 	.word	0x0500000f


	//   ....[146]....
        /*04a4*/ 	.word	0x0500000f


	//   ....[147]....
        /*04a8*/ 	.word	0x0500000f


	//   ....[148]....
        /*04ac*/ 	.word	0x0500000f


	//   ....[149]....
        /*04b0*/ 	.word	0x0500000f


	//   ....[150]....
        /*04b4*/ 	.word	0x0500000f


	//   ....[151]....
        /*04b8*/ 	.word	0x0500000f


	//   ....[152]....
        /*04bc*/ 	.word	0x0500000f


	//   ....[153]....
        /*04c0*/ 	.word	0x0500000f


	//   ....[154]....
        /*04c4*/ 	.word	0x0500000f


	//   ....[155]....
        /*04c8*/ 	.word	0x0500000f


	//   ....[156]....
        /*04cc*/ 	.word	0x0500000f


	//   ....[157]....
        /*04d0*/ 	.word	0x0500000f


	//   ....[158]....
        /*04d4*/ 	.word	0x0500000f


	//   ....[159]....
        /*04d8*/ 	.word	0x0500000f


	//   ....[160]....
        /*04dc*/ 	.word	0x0500000f


	//   ....[161]....
        /*04e0*/ 	.word	0x0500000f


	//   ....[162]....
        /*04e4*/ 	.word	0x0500000f


	//   ....[163]....
        /*04e8*/ 	.word	0x0500000f


	//   ....[164]....
        /*04ec*/ 	.word	0x0500000f


	//   ....[165]....
        /*04f0*/ 	.word	0x0500000f


	//   ....[166]....
        /*04f4*/ 	.word	0x0500000f


	//   ....[167]....
        /*04f8*/ 	.word	0x0500000f


	//   ....[168]....
        /*04fc*/ 	.word	0x0500000f


	//   ....[169]....
        /*0500*/ 	.word	0x0500000f


	//   ....[170]....
        /*0504*/ 	.word	0x0500000f


	//   ....[171]....
        /*0508*/ 	.word	0x0500000f


	//   ....[172]....
        /*050c*/ 	.word	0x0500000f


	//   ....[173]....
        /*0510*/ 	.word	0x0500000f


	//----- nvinfo : EIATTR_COOP_GROUP_INSTR_OFFSETS
	.align		4
.L_1137:
        /*0514*/ 	.byte	0x04, 0x28
        /*0516*/ 	.short	(.L_1139 - .L_1138)


	//   ....[0]....
.L_1138:
        /*0518*/ 	.word	0x00000080


	//   ....[1]....
        /*051c*/ 	.word	0x000000b0


	//   ....[2]....
        /*0520*/ 	.word	0x000002d0


	//   ....[3]....
        /*0524*/ 	.word	0x00000430


	//   ....[4]....
        /*0528*/ 	.word	0x00000550


	//   ....[5]....
        /*052c*/ 	.word	0x000006b0


	//   ....[6]....
        /*0530*/ 	.word	0x00001310


	//   ....[7]....
        /*0534*/ 	.word	0x00002ad0


	//   ....[8]....
        /*0538*/ 	.word	0x00002b40


	//   ....[9]....
        /*053c*/ 	.word	0x000030d0


	//   ....[10]....
        /*0540*/ 	.word	0x00003150


	//   ....[11]....
        /*0544*/ 	.word	0x00003e50


	//   ....[12]....
        /*0548*/ 	.word	0x00005510


	//   ....[13]....
        /*054c*/ 	.word	0x00005540


	//   ....[14]....
        /*0550*/ 	.word	0x00005570


	//   ....[15]....
        /*0554*/ 	.word	0x00005590


	//   ....[16]....
        /*0558*/ 	.word	0x000068e0


	//   ....[17]....
        /*055c*/ 	.word	0x000069e0


	//   ....[18]....
        /*0560*/ 	.word	0x00006a40


	//   ....[19]....
        /*0564*/ 	.word	0x00006b20


	//   ....[20]....
        /*0568*/ 	.word	0x00006b30


	//   ....[21]....
        /*056c*/ 	.word	0x00007c50


	//   ....[22]....
        /*0570*/ 	.word	0x00007c90


	//   ....[23]....
        /*0574*/ 	.word	0x00007cc0


	//   ....[24]....
        /*0578*/ 	.word	0x00007cf0


	//   ....[25]....
        /*057c*/ 	.word	0x00008160


	//   ....[26]....
        /*0580*/ 	.word	0x00008180


	//   ....[27]....
        /*0584*/ 	.word	0x00008290


	//   ....[28]....
        /*0588*/ 	.word	0x000082b0


	//   ....[29]....
        /*058c*/ 	.word	0x00008ae0


	//   ....[30]....
        /*0590*/ 	.word	0x00008af0


	//   ....[31]....
        /*0594*/ 	.word	0x00008bf0


	//   ....[32]....
        /*0598*/ 	.word	0x00008c10


	//   ....[33]....
        /*059c*/ 	.word	0x00008d80


	//   ....[34]....
        /*05a0*/ 	.word	0x00008f50


	//   ....[35]....
        /*05a4*/ 	.word	0x00008f80


	//   ....[36]....
        /*05a8*/ 	.word	0x00008fb0


	//   ....[37]....
        /*05ac*/ 	.word	0x00008fe0


	//   ....[38]....
        /*05b0*/ 	.word	0x00009010


	//   ....[39]....
        /*05b4*/ 	.word	0x00009040


	//   ....[40]....
        /*05b8*/ 	.word	0x00009190


	//   ....[41]....
        /*05bc*/ 	.word	0x000091c0


	//   ....[42]....
        /*05c0*/ 	.word	0x000091f0


	//   ....[43]....
        /*05c4*/ 	.word	0x00009220


	//   ....[44]....
        /*05c8*/ 	.word	0x00009250


	//   ....[45]....
        /*05cc*/ 	.word	0x00009280


	//   ....[46]....
        /*05d0*/ 	.word	0x00009310


	//   ....[47]....
        /*05d4*/ 	.word	0x00009340


	//   ....[48]....
        /*05d8*/ 	.word	0x000093c0


	//   ....[49]....
        /*05dc*/ 	.word	0x0000aa50


	//   ....[50]....
        /*05e0*/ 	.word	0x0000aa70


	//   ....[51]....
        /*05e4*/ 	.word	0x0000ab20


	//   ....[52]....
        /*05e8*/ 	.word	0x0000ab40


	//   ....[53]....
        /*05ec*/ 	.word	0x0000abe0


	//   ....[54]....
        /*05f0*/ 	.word	0x0000ac00


	//   ....[55]....
        /*05f4*/ 	.word	0x0000ac10


	//   ....[56]....
        /*05f8*/ 	.word	0x0000ac20


	//   ....[57]....
        /*05fc*/ 	.word	0x0000b5e0


	//   ....[58]....
        /*0600*/ 	.word	0x0000b600


	//   ....[59]....
        /*0604*/ 	.word	0x0000b660


	//   ....[60]....
        /*0608*/ 	.word	0x0000b6a0


	//   ....[61]....
        /*060c*/ 	.word	0x0000b700


	//   ....[62]....
        /*0610*/ 	.word	0x0000b740


	//   ....[63]....
        /*0614*/ 	.word	0x0000b750


	//   ....[64]....
        /*0618*/ 	.word	0x0000b770


	//   ....[65]....
        /*061c*/ 	.word	0x0000b840


	//   ....[66]....
        /*0620*/ 	.word	0x0000b880


	//   ....[67]....
        /*0624*/ 	.word	0x0000b890


	//   ....[68]....
        /*0628*/ 	.word	0x0000b8b0


	//   ....[69]....
        /*062c*/ 	.word	0x0000c170


	//   ....[70]....
        /*0630*/ 	.word	0x0000c180


	//   ....[71]....
        /*0634*/ 	.word	0x0000c1a0


	//   ....[72]....
        /*0638*/ 	.word	0x0000c220


	//   ....[73]....
        /*063c*/ 	.word	0x0000c230


	//   ....[74]....
        /*0640*/ 	.word	0x0000c290


	//   ....[75]....
        /*0644*/ 	.word	0x0000c2c0


	//   ....[76]....
        /*0648*/ 	.word	0x0000c300


	//   ....[77]....
        /*064c*/ 	.word	0x0000c5f0


	//   ....[78]....
        /*0650*/ 	.word	0x0000c610


	//   ....[79]....
        /*0654*/ 	.word	0x0000c6b0


	//   ....[80]....
        /*0658*/ 	.word	0x0000c6c0


	//   ....[81]....
        /*065c*/ 	.word	0x0000c750


	//   ....[82]....
        /*0660*/ 	.word	0x0000c760


	//   ....[83]....
        /*0664*/ 	.word	0x0000c770


	//   ....[84]....
        /*0668*/ 	.word	0x0000c800


	//   ....[85]....
        /*066c*/ 	.word	0x0000ce30


	//   ....[86]....
        /*0670*/ 	.word	0x0000ce40


	//   ....[87]....
        /*0674*/ 	.word	0x0000ced0


	//   ....[88]....
        /*0678*/ 	.word	0x0000cf70


	//   ....[89]....
        /*067c*/ 	.word	0x0000cf90


	//   ....[90]....
        /*0680*/ 	.word	0x0000d010


	//   ....[91]....
        /*0684*/ 	.word	0x0000d030


	//   ....[92]....
        /*0688*/ 	.word	0x0000d040


	//   ....[93]....
        /*068c*/ 	.word	0x0000d420


	//   ....[94]....
        /*0690*/ 	.word	0x0000d450


	//   ....[95]....
        /*0694*/ 	.word	0x0000d490


	//   ....[96]....
        /*0698*/ 	.word	0x0000d4c0


	//   ....[97]....
        /*069c*/ 	.word	0x0000d4f0


	//   ....[98]....
        /*06a0*/ 	.word	0x0000d520


	//   ....[99]....
        /*06a4*/ 	.word	0x0000d550


	//   ....[100]....
        /*06a8*/ 	.word	0x0000d580


	//   ....[101]....
        /*06ac*/ 	.word	0x0000d700


	//   ....[102]....
        /*06b0*/ 	.word	0x0000d730


	//   ....[103]....
        /*06b4*/ 	.word	0x0000d760


	//   ....[104]....
        /*06b8*/ 	.word	0x0000d790


	//   ....[105]....
        /*06bc*/ 	.word	0x0000d7c0


	//   ....[106]....
        /*06c0*/ 	.word	0x0000d7f0


	//   ....[107]....
        /*06c4*/ 	.word	0x0000d8b0


	//   ....[108]....
        /*06c8*/ 	.word	0x0000d8d0


	//   ....[109]....
        /*06cc*/ 	.word	0x0000d940


	//   ....[110]....
        /*06d0*/ 	.word	0x0000ddb0


	//   ....[111]....
        /*06d4*/ 	.word	0x0000e290


	//   ....[112]....
        /*06d8*/ 	.word	0x0000e380


	//   ....[113]....
        /*06dc*/ 	.word	0x0000e420


	//   ....[114]....
        /*06e0*/ 	.word	0x0000e480


	//   ....[115]....
        /*06e4*/ 	.word	0x0000e5a0


	//   ....[116]....
        /*06e8*/ 	.word	0x0000e600


	//   ....[117]....
        /*06ec*/ 	.word	0x0000e710


	//   ....[118]....
        /*06f0*/ 	.word	0x0000e780


	//   ....[119]....
        /*06f4*/ 	.word	0x0000e860


	//   ....[120]....
        /*06f8*/ 	.word	0x0000e980


	//   ....[121]....
        /*06fc*/ 	.word	0x0000e9d0


	//   ....[122]....
        /*0700*/ 	.word	0x0000ea40


	//   ....[123]....
        /*0704*/ 	.word	0x0000eb30


	//   ....[124]....
        /*0708*/ 	.word	0x0000ebb0


	//   ....[125]....
        /*070c*/ 	.word	0x0000ec90


	//   ....[126]....
        /*0710*/ 	.word	0x0000ed10


	//   ....[127]....
        /*0714*/ 	.word	0x0000ed70


	//   ....[128]....
        /*0718*/ 	.word	0x0000ee70


	//   ....[129]....
        /*071c*/ 	.word	0x0000ef70


	//   ....[130]....
        /*0720*/ 	.word	0x0000efd0


	//   ....[131]....
        /*0724*/ 	.word	0x0000f0b0


	//   ....[132]....
        /*0728*/ 	.word	0x0000f1f0


	//   ....[133]....
        /*072c*/ 	.word	0x0000f2c0


	//   ....[134]....
        /*0730*/ 	.word	0x0000f340


	//   ....[135]....
        /*0734*/ 	.word	0x0000f430


	//   ....[136]....
        /*0738*/ 	.word	0x0000f490


	//   ....[137]....
        /*073c*/ 	.word	0x0000f560


	//   ....[138]....
        /*0740*/ 	.word	0x0000f5c0


	//   ....[139]....
        /*0744*/ 	.word	0x0000f6a0


	//   ....[140]....
        /*0748*/ 	.word	0x0000f790


	//   ....[141]....
        /*074c*/ 	.word	0x0000f830


	//   ....[142]....
        /*0750*/ 	.word	0x0000f890


	//   ....[143]....
        /*0754*/ 	.word	0x0000f990


	//   ....[144]....
        /*0758*/ 	.word	0x0000f9f0


	//   ....[145]....
        /*075c*/ 	.word	0x0000faf0


	//   ....[146]....
        /*0760*/ 	.word	0x0000fb50


	//   ....[147]....
        /*0764*/ 	.word	0x0000fc20


	//   ....[148]....
        /*0768*/ 	.word	0x0000fd70


	//   ....[149]....
        /*076c*/ 	.word	0x0000fe20


	//   ....[150]....
        /*0770*/ 	.word	0x0000ff30


	//   ....[151]....
        /*0774*/ 	.word	0x00010010


	//   ....[152]....
        /*0778*/ 	.word	0x00010070


	//   ....[153]....
        /*077c*/ 	.word	0x00010160


	//   ....[154]....
        /*0780*/ 	.word	0x000101c0


	//   ....[155]....
        /*0784*/ 	.word	0x000102a0


	//   ....[156]....
        /*0788*/ 	.word	0x00010330


	//   ....[157]....
        /*078c*/ 	.word	0x000103d0


	//   ....[158]....
        /*0790*/ 	.word	0x000104f0


	//   ....[159]....
        /*0794*/ 	.word	0x00010560


	//   ....[160]....
        /*0798*/ 	.word	0x000105d0


	//   ....[161]....
        /*079c*/ 	.word	0x00010640


	//   ....[162]....
        /*07a0*/ 	.word	0x000106b0


	//   ....[163]....
        /*07a4*/ 	.word	0x00010730


	//   ....[164]....
        /*07a8*/ 	.word	0x000107c0


	//   ....[165]....
        /*07ac*/ 	.word	0x00010850


	//   ....[166]....
        /*07b0*/ 	.word	0x000108c0


	//   ....[167]....
        /*07b4*/ 	.word	0x00010930


	//   ....[168]....
        /*07b8*/ 	.word	0x000109a0


	//   ....[169]....
        /*07bc*/ 	.word	0x00010a20


	//   ....[170]....
        /*07c0*/ 	.word	0x00010a90


	//   ....[171]....
        /*07c4*/ 	.word	0x00010b30


	//   ....[172]....
        /*07c8*/ 	.word	0x00010bc0


	//   ....[173]....
        /*07cc*/ 	.word	0x00010ce0


	//----- nvinfo : EIATTR_REG_RECONFIG
	.align		4
.L_1139:
        /*07d0*/ 	.byte	0x01, 0x54
	.zero		2


	//----- nvinfo : EIATTR_SYSCALL_OFFSETS
	.align		4
        /*07d4*/ 	.byte	0x04, 0x46
        /*07d6*/ 	.short	(.L_1141 - .L_1140)


	//   ....[0]....
.L_1140:
        /*07d8*/ 	.word	0x000014d0


	//   ....[1]....
        /*07dc*/ 	.word	0x00009f70


	//   ....[2]....
        /*07e0*/ 	.word	0x0000a0c0


	//   ....[3]....
        /*07e4*/ 	.word	0x0000a1b0


	//   ....[4]....
        /*07e8*/ 	.word	0x0000b060


	//----- nvinfo : EIATTR_MBARRIER_INSTR_OFFSETS
	.align		4
.L_1141:
        /*07ec*/ 	.byte	0x04, 0x39
        /*07ee*/ 	.short	(.L_1143 - .L_1142)


	//   ....[0]....
.L_1142:
        /*07f0*/ 	.word	0x00000180
        /*07f4*/ 	.word	0x000000ff
        /*07f8*/ 	.word	0x0002d800
        /*07fc*/ 	.short	0x0100
        /*07fe*/ 	.byte	0x08
	.zero		1


	//   ....[1]....
        /*0800*/ 	.word	0x00000190
        /*0804*/ 	.word	0x000000ff
        /*0808*/ 	.word	0x0002d820
        /*080c*/ 	.short	0x0100
        /*080e*/ 	.byte	0x08
	.zero		1


	//   ....[2]....
        /*0810*/ 	.word	0x00000280
        /*0814*/ 	.word	0x000000ff
        /*0818*/ 	.word	0x0002d830
        /*081c*/ 	.short	0x0100
        /*081e*/ 	.byte	0x08
	.zero		1


	//   ....[3]....
        /*0820*/ 	.word	0x00000290
        /*0824*/ 	.word	0x000000ff
        /*0828*/ 	.word	0x0002d840
        /*082c*/ 	.short	0x0100
        /*082e*/ 	.byte	0x08
	.zero		1


	//   ....[4]....
        /*0830*/ 	.word	0x000002a0
        /*0834*/ 	.word	0x000000ff
        /*0838*/ 	.word	0x0002d838
        /*083c*/ 	.short	0x0100
        /*083e*/ 	.byte	0x08
	.zero		1


	//   ....[5]....
        /*0840*/ 	.word	0x000002b0
        /*0844*/ 	.word	0x000000ff
        /*0848*/ 	.word	0x0002d848
        /*084c*/ 	.short	0x0100
        /*084e*/ 	.byte	0x08
	.zero		1


	//   ....[6]....
        /*0850*/ 	.word	0x000003e0
        /*0854*/ 	.word	0x000000ff
        /*0858*/ 	.word	0x0002d850
        /*085c*/ 	.short	0x0100
        /*085e*/ 	.byte	0x08
	.zero		1


	//   ....[7]....
        /*0860*/ 	.word	0x000003f0
        /*0864*/ 	.word	0x000000ff
        /*0868*/ 	.word	0x0002d860
        /*086c*/ 	.short	0x0100
        /*086e*/ 	.byte	0x08
	.zero		1


	//   ....[8]....
        /*0870*/ 	.word	0x00000400
        /*0874*/ 	.word	0x000000ff
        /*0878*/ 	.word	0x0002d858
        /*087c*/ 	.short	0x0100
        /*087e*/ 	.byte	0x08
	.zero		1


	//   ....[9]....
        /*0880*/ 	.word	0x00000410
        /*0884*/ 	.word	0x000000ff
        /*0888*/ 	.word	0x0002d868
        /*088c*/ 	.short	0x0100
        /*088e*/ 	.byte	0x08
	.zero		1


	//   ....[10]....
        /*0890*/ 	.word	0x00000500
        /*0894*/ 	.word	0x000000ff
        /*0898*/ 	.word	0x0002d870
        /*089c*/ 	.short	0x0100
        /*089e*/ 	.byte	0x06
	.zero		1


	//   ....[11]....
        /*08a0*/ 	.word	0x00000510
        /*08a4*/ 	.word	0x000000ff
        /*08a8*/ 	.word	0x0002d880
        /*08ac*/ 	.short	0x0100
        /*08ae*/ 	.byte	0x06
	.zero		1


	//   ....[12]....
        /*08b0*/ 	.word	0x00000520
        /*08b4*/ 	.word	0x000000ff
        /*08b8*/ 	.word	0x0002d878
        /*08bc*/ 	.short	0x0100
        /*08be*/ 	.byte	0x06
	.zero		1


	//   ....[13]....
        /*08c0*/ 	.word	0x00000530
        /*08c4*/ 	.word	0x000000ff
        /*08c8*/ 	.word	0x0002d888
        /*08cc*/ 	.short	0x0100
        /*08ce*/ 	.byte	0x06
	.zero		1


	//   ....[14]....
        /*08d0*/ 	.word	0x00000660
        /*08d4*/ 	.word	0x000000ff
        /*08d8*/ 	.word	0x0002d890
        /*08dc*/ 	.short	0x0100
        /*08de*/ 	.byte	0x08
	.zero		1


	//   ....[15]....
        /*08e0*/ 	.word	0x00000670
        /*08e4*/ 	.word	0x000000ff
        /*08e8*/ 	.word	0x0002d8a0
        /*08ec*/ 	.short	0x0100
        /*08ee*/ 	.byte	0x08
	.zero		1


	//   ....[16]....
        /*08f0*/ 	.word	0x00000680
        /*08f4*/ 	.word	0x000000ff
        /*08f8*/ 	.word	0x0002d898
        /*08fc*/ 	.short	0x0100
        /*08fe*/ 	.byte	0x08
	.zero		1


	//   ....[17]....
        /*0900*/ 	.word	0x00000690
        /*0904*/ 	.word	0x000000ff
        /*0908*/ 	.word	0x0002d8a8
        /*090c*/ 	.short	0x0100
        /*090e*/ 	.byte	0x08
	.zero		1


	//   ....[18]....
        /*0910*/ 	.word	0x000007c0
        /*0914*/ 	.word	0x000000ff
        /*0918*/ 	.word	0x0002d8b0
        /*091c*/ 	.short	0x0100
        /*091e*/ 	.byte	0x08
	.zero		1


	//   ....[19]....
        /*0920*/ 	.word	0x000007d0
        /*0924*/ 	.word	0x000000ff
        /*0928*/ 	.word	0x0002d8c0
        /*092c*/ 	.short	0x0100
        /*092e*/ 	.byte	0x08
	.zero		1


	//   ....[20]....
        /*0930*/ 	.word	0x000007e0
        /*0934*/ 	.word	0x000000ff
        /*0938*/ 	.word	0x0002d8b8
        /*093c*/ 	.short	0x0100
        /*093e*/ 	.byte	0x08
	.zero		1


	//   ....[21]....
        /*0940*/ 	.word	0x000007f0
        /*0944*/ 	.word	0x000000ff
        /*0948*/ 	.word	0x0002d8c8
        /*094c*/ 	.short	0x0100
        /*094e*/ 	.byte	0x08
	.zero		1


	//   ....[22]....
        /*0950*/ 	.word	0x00001530
        /*0954*/ 	.word	0x000000ff
        /*0958*/ 	.word	0x0002d800
        /*095c*/ 	.short	0x010a
        /*095e*/ 	.byte	0x29
	.zero		1


	//   ....[23]....
        /*0960*/ 	.word	0x000015a0
        /*0964*/ 	.word	0x00000000
        /*0968*/ 	.word	0x0002d830
        /*096c*/ 	.short	0x010a
        /*096e*/ 	.byte	0x3f
	.zero		1


	//   ....[24]....
        /*0970*/ 	.word	0x000015f0
        /*0974*/ 	.word	0x00000000
        /*0978*/ 	.word	0x0002d830
        /*097c*/ 	.short	0x010a
        /*097e*/ 	.byte	0x3f
	.zero		1


	//   ....[25]....
        /*0980*/ 	.word	0x00002760
        /*0984*/ 	.word	0x000000ff
        /*0988*/ 	.word	0x00000000
        /*098c*/ 	.short	0x0101
        /*098e*/ 	.byte	0x06
	.zero		1


	//   ....[26]....
        /*0990*/ 	.word	0x00004110
        /*0994*/ 	.word	0x000000ff
        /*0998*/ 	.word	0x0002d830
        /*099c*/ 	.short	0x010a
        /*099e*/ 	.byte	0x06
	.zero		1


	//   ....[27]....
        /*09a0*/ 	.word	0x00004150
        /*09a4*/ 	.word	0x000000ff
        /*09a8*/ 	.word	0x0002d830
        /*09ac*/ 	.short	0x010a
        /*09ae*/ 	.byte	0x06
	.zero		1


	//   ....[28]....
        /*09b0*/ 	.word	0x00004430
        /*09b4*/ 	.word	0x000000ff
        /*09b8*/ 	.word	0x0002d850
        /*09bc*/ 	.short	0x010a
        /*09be*/ 	.byte	0x06
	.zero		1


	//   ....[29]....
        /*09c0*/ 	.word	0x00004470
        /*09c4*/ 	.word	0x000000ff
        /*09c8*/ 	.word	0x0002d850
        /*09cc*/ 	.short	0x010a
        /*09ce*/ 	.byte	0x06
	.zero		1


	//   ....[30]....
        /*09d0*/ 	.word	0x00004db0
        /*09d4*/ 	.word	0x000000ff
        /*09d8*/ 	.word	0x00000000
        /*09dc*/ 	.short	0x0101
        /*09de*/ 	.byte	0x06
	.zero		1


	//   ....[31]....
        /*09e0*/ 	.word	0x00006380
        /*09e4*/ 	.word	0x000000ff
        /*09e8*/ 	.word	0x00000000
        /*09ec*/ 	.short	0x0101
        /*09ee*/ 	.byte	0x06
	.zero		1


	//   ....[32]....
        /*09f0*/ 	.word	0x00006950
        /*09f4*/ 	.word	0x000000ff
        /*09f8*/ 	.word	0x0002d850
        /*09fc*/ 	.short	0x010a
        /*09fe*/ 	.byte	0x04
	.zero		1


	//   ....[33]....
        /*0a00*/ 	.word	0x00006990
        /*0a04*/ 	.word	0x000000ff
        /*0a08*/ 	.word	0x0002d850
        /*0a0c*/ 	.short	0x010a
        /*0a0e*/ 	.byte	0x04
	.zero		1


	//   ....[34]....
        /*0a10*/ 	.word	0x00007000
        /*0a14*/ 	.word	0x000000ff
        /*0a18*/ 	.word	0x00000000
        /*0a1c*/ 	.short	0x0101
        /*0a1e*/ 	.byte	0x04
	.zero		1


	//   ....[35]....
        /*0a20*/ 	.word	0x00008190
        /*0a24*/ 	.word	0x000000ff
        /*0a28*/ 	.word	0x00000000
        /*0a2c*/ 	.short	0x0101
        /*0a2e*/ 	.byte	0x04
	.zero		1


	//   ....[36]....
        /*0a30*/ 	.word	0x0000a7b0
        /*0a34*/ 	.word	0x00000002
        /*0a38*/ 	.word	0x0002d840
        /*0a3c*/ 	.short	0x010a
        /*0a3e*/ 	.byte	0x3f
	.zero		1


	//   ....[37]....
        /*0a40*/ 	.word	0x0000ad60
        /*0a44*/ 	.word	0x00000002
        /*0a48*/ 	.word	0x0002d830
        /*0a4c*/ 	.short	0x0107
        /*0a4e*/ 	.byte	0x3f
	.zero		1


	//   ....[38]....
        /*0a50*/ 	.word	0x0000ae30
        /*0a54*/ 	.word	0x00000002
        /*0a58*/ 	.word	0x0002d830
        /*0a5c*/ 	.short	0x0101
        /*0a5e*/ 	.byte	0x3f
	.zero		1


	//   ....[39]....
        /*0a60*/ 	.word	0x0000b9f0
        /*0a64*/ 	.word	0x00000017
        /*0a68*/ 	.word	0x0002d800
        /*0a6c*/ 	.short	0x0107
        /*0a6e*/ 	.byte	0x3f
	.zero		1


	//   ....[40]....
        /*0a70*/ 	.word	0x0000bae0
        /*0a74*/ 	.word	0x00000017
        /*0a78*/ 	.word	0x0002d800
        /*0a7c*/ 	.short	0x0101
        /*0a7e*/ 	.byte	0x3f
	.zero		1


	//   ....[41]....
        /*0a80*/ 	.word	0x0000bb00
        /*0a84*/ 	.word	0x00000017
        /*0a88*/ 	.word	0x0002d820
        /*0a8c*/ 	.short	0x010a
        /*0a8e*/ 	.byte	0x3f
	.zero		1


	//   ....[42]....
        /*0a90*/ 	.word	0x0000bf20
        /*0a94*/ 	.word	0x00000005
        /*0a98*/ 	.word	0x0002d840
        /*0a9c*/ 	.short	0x010a
        /*0a9e*/ 	.byte	0x3f
	.zero		1


	//   ....[43]....
        /*0aa0*/ 	.word	0x0000c3b0
        /*0aa4*/ 	.word	0x00000005
        /*0aa8*/ 	.word	0x0002d830
        /*0aac*/ 	.short	0x0107
        /*0aae*/ 	.byte	0x3f
	.zero		1


	//   ....[44]....
        /*0ab0*/ 	.word	0x0000c470
        /*0ab4*/ 	.word	0x00000005
        /*0ab8*/ 	.word	0x0002d830
        /*0abc*/ 	.short	0x0101
        /*0abe*/ 	.byte	0x3f
	.zero		1


	//   ....[45]....
        /*0ac0*/ 	.word	0x0000c4d0
        /*0ac4*/ 	.word	0x00000005
        /*0ac8*/ 	.word	0x0002d860
        /*0acc*/ 	.short	0x010a
        /*0ace*/ 	.byte	0x3f
	.zero		1


	//   ....[46]....
        /*0ad0*/ 	.word	0x0000c9f0
        /*0ad4*/ 	.word	0x00000005
        /*0ad8*/ 	.word	0x0002d850
        /*0adc*/ 	.short	0x0107
        /*0ade*/ 	.byte	0x3f
	.zero		1


	//   ....[47]....
        /*0ae0*/ 	.word	0x0000caf0
        /*0ae4*/ 	.word	0x00000005
        /*0ae8*/ 	.word	0x0002d850
        /*0aec*/ 	.short	0x0101
        /*0aee*/ 	.byte	0x3f
	.zero		1


	//   ....[48]....
        /*0af0*/ 	.word	0x0000ccf0
        /*0af4*/ 	.word	0x00000000
        /*0af8*/ 	.word	0x0002d860
        /*0afc*/ 	.short	0x010a
        /*0afe*/ 	.byte	0x3f
	.zero		1


	//   ....[49]....
        /*0b00*/ 	.word	0x0000d170
        /*0b04*/ 	.word	0x00000000
        /*0b08*/ 	.word	0x0002d850
        /*0b0c*/ 	.short	0x0107
        /*0b0e*/ 	.byte	0x3f
	.zero		1


	//   ....[50]....
        /*0b10*/ 	.word	0x0000d240
        /*0b14*/ 	.word	0x00000000
        /*0b18*/ 	.word	0x0002d850
        /*0b1c*/ 	.short	0x0101
        /*0b1e*/ 	.byte	0x3f
	.zero		1


	//   ....[51]....
        /*0b20*/ 	.word	0x0000dd30
        /*0b24*/ 	.word	0x00000005
        /*0b28*/ 	.word	0x0002d820
        /*0b2c*/ 	.short	0x010a
        /*0b2e*/ 	.byte	0x3f
	.zero		1


	//   ....[52]....
        /*0b30*/ 	.word	0x0000deb0
        /*0b34*/ 	.word	0x00000003
        /*0b38*/ 	.word	0x0002d840
        /*0b3c*/ 	.short	0x010a
        /*0b3e*/ 	.byte	0x3f
	.zero		1


	//   ....[53]....
        /*0b40*/ 	.word	0x0000df50
        /*0b44*/ 	.word	0x00000005
        /*0b48*/ 	.word	0x0002d840
        /*0b4c*/ 	.short	0x010a
        /*0b4e*/ 	.byte	0x3f
	.zero		1


	//   ....[54]....
        /*0b50*/ 	.word	0x0000df90
        /*0b54*/ 	.word	0x00000003
        /*0b58*/ 	.word	0x0002d860
        /*0b5c*/ 	.short	0x010a
        /*0b5e*/ 	.byte	0x3f
	.zero		1


	//   ....[55]....
        /*0b60*/ 	.word	0x0000dfd0
        /*0b64*/ 	.word	0x00000005
        /*0b68*/ 	.word	0x0002d860
        /*0b6c*/ 	.short	0x010a
        /*0b6e*/ 	.byte	0x3f
	.zero		1


	//   ....[56]....
        /*0b70*/ 	.word	0x0000e040
        /*0b74*/ 	.word	0x00000003
        /*0b78*/ 	.word	0x0002d800
        /*0b7c*/ 	.short	0x010a
        /*0b7e*/ 	.byte	0x3f
	.zero		1


	//   ....[57]....
        /*0b80*/ 	.word	0x0000e090
        /*0b84*/ 	.word	0x00000000
        /*0b88*/ 	.word	0x0002d830
        /*0b8c*/ 	.short	0x010a
        /*0b8e*/ 	.byte	0x3f
	.zero		1


	//   ....[58]....
        /*0b90*/ 	.word	0x0000e0f0
        /*0b94*/ 	.word	0x00000009
        /*0b98*/ 	.word	0x0002d830
        /*0b9c*/ 	.short	0x010a
        /*0b9e*/ 	.byte	0x3f
	.zero		1


	//   ....[59]....
        /*0ba0*/ 	.word	0x0000e150
        /*0ba4*/ 	.word	0x00000008
        /*0ba8*/ 	.word	0x0002d850
        /*0bac*/ 	.short	0x010a
        /*0bae*/ 	.byte	0x3f
	.zero		1


	//   ....[60]....
        /*0bb0*/ 	.word	0x0000e1b0
        /*0bb4*/ 	.word	0x00000005
        /*0bb8*/ 	.word	0x0002d850
        /*0bbc*/ 	.short	0x010a
        /*0bbe*/ 	.byte	0x3f
	.zero		1


	//   ....[61]....
        /*0bc0*/ 	.word	0x0000e2d0
        /*0bc4*/ 	.word	0x00000002
        /*0bc8*/ 	.word	0x0002d840
        /*0bcc*/ 	.short	0x010a
        /*0bce*/ 	.byte	0x3f
	.zero		1


	//   ....[62]....
        /*0bd0*/ 	.word	0x0000f0f0
        /*0bd4*/ 	.word	0x00000017
        /*0bd8*/ 	.word	0x0002d820
        /*0bdc*/ 	.short	0x010a
        /*0bde*/ 	.byte	0x3f
	.zero		1


	//   ....[63]....
        /*0be0*/ 	.word	0x0000f140
        /*0be4*/ 	.word	0x00000005
        /*0be8*/ 	.word	0x0002d840
        /*0bec*/ 	.short	0x010a
        /*0bee*/ 	.byte	0x3f
	.zero		1


	//   ....[64]....
        /*0bf0*/ 	.word	0x0000f6e0
        /*0bf4*/ 	.word	0x00000005
        /*0bf8*/ 	.word	0x0002d860
        /*0bfc*/ 	.short	0x010a
        /*0bfe*/ 	.byte	0x3f
	.zero		1


	//   ....[65]....
        /*0c00*/ 	.word	0x0000fcc0
        /*0c04*/ 	.word	0x00000000
        /*0c08*/ 	.word	0x0002d860
        /*0c0c*/ 	.short	0x010a
        /*0c0e*/ 	.byte	0x3f
	.zero		1


	//   ....[66]....
        /*0c10*/ 	.word	0x00010c00
        /*0c14*/ 	.word	0x00000005
        /*0c18*/ 	.word	0x0002d820
        /*0c1c*/ 	.short	0x010a
        /*0c1e*/ 	.byte	0x3f
	.zero		1


	//   ....[67]....
        /*0c20*/ 	.word	0x00010da0
        /*0c24*/ 	.word	0x00000003
        /*0c28*/ 	.word	0x0002d840
        /*0c2c*/ 	.short	0x010a
        /*0c2e*/ 	.byte	0x3f
	.zero		1


	//   ....[68]....
        /*0c30*/ 	.word	0x00010df0
        /*0c34*/ 	.word	0x00000005
        /*0c38*/ 	.word	0x0002d840
        /*0c3c*/ 	.short	0x010a
        /*0c3e*/ 	.byte	0x3f
	.zero		1


	//   ....[69]....
        /*0c40*/ 	.word	0x00010e40
        /*0c44*/ 	.word	0x00000003
        /*0c48*/ 	.word	0x0002d860
        /*0c4c*/ 	.short	0x010a
        /*0c4e*/ 	.byte	0x3f
	.zero		1


	//----- nvinfo : EIATTR_NUM_MBARRIERS
	.align		4
.L_1143:
        /*0c50*/ 	.byte	0x03, 0x38
        /*0c52*/ 	.short	0x0016


	//----- nvinfo : EIATTR_EXIT_INSTR_OFFSETS
	.align		4
        /*0c54*/ 	.byte	0x04, 0x1c
        /*0c56*/ 	.short	(.L_1145 - .L_1144)


	//   ....[0]....
.L_1144:
        /*0c58*/ 	.word	0x000009a0


	//   ....[1]....
        /*0c5c*/ 	.word	0x00008d30


	//   ....[2]....
        /*0c60*/ 	.word	0x0000e020


	//----- nvinfo : EIATTR_MAX_THREADS
	.align		4
.L_1145:
        /*0c64*/ 	.byte	0x04, 0x05
        /*0c66*/ 	.short	(.L_1147 - .L_1146)
.L_1146:
        /*0c68*/ 	.word	0x00000200
        /*0c6c*/ 	.word	0x00000001
        /*0c70*/ 	.word	0x00000001


	//----- nvinfo : EIATTR_CRS_STACK_SIZE
	.align		4
.L_1147:
        /*0c74*/ 	.byte	0x04, 0x1e
        /*0c76*/ 	.short	(.L_1149 - .L_1148)
.L_1148:
        /*0c78*/ 	.word	0x00000000


	//----- nvinfo : EIATTR_CBANK_PARAM_SIZE
	.align		4
.L_1149:
        /*0c7c*/ 	.byte	0x03, 0x19
        /*0c7e*/ 	.short	0x0af0


	//----- nvinfo : EIATTR_PARAM_CBANK
	.align		4
        /*0c80*/ 	.byte	0x04, 0x0a
        /*0c82*/ 	.short	(.L_1151 - .L_1150)
	.align		4
.L_1150:
        /*0c84*/ 	.word	index@(.nv.constant0._ZN7cutlass13device_kernelIN5flash11enable_sm90INS1_16FlashAttnFwdSm90INS1_25CollectiveMainloopFwdSm90ILi2EN4cute5tupleIJNS5_1CILi1EEES8_S8_EEENS6_IJNS7_ILi192EEENS7_ILi128EEENS7_ILi96EEEEEELi96ENS_6half_tEfNS_4arch4Sm90ELb0ELb0ELb1ELb1ELb1ELb0ELb0ELb0ELb1ELb1ELb0ELb0EEENS1_21CollectiveEpilogueFwdINS6_IJSA_SC_SB_EEES9_SE_SG_Li384ELb1ELb1ELb0ELb0EEENS1_36VarlenDynamicPersistentTileSchedulerILi192ELi128ELi384ELi128ELb0ELb1ELb1ELb0ELb1ELb1EEEEEEEEEvNT_6ParamsE)
        /*0c88*/ 	.short	0x0210
        /*0c8a*/ 	.short	0x0af0


	//----- nvinfo : EIATTR_SW_WAR
	.align		4
.L_1151:
        /*0c8c*/ 	.byte	0x04, 0x36
        /*0c8e*/ 	.short	(.L_1153 - .L_1152)
.L_1152:
        /*0c90*/ 	.word	0x00000008
.L_1153:


//--------------------- .nv.info._ZN7cutlass13device_kernelIN5flash11enable_sm90INS1_16FlashAttnFwdSm90INS1_25CollectiveMainloopFwdSm90ILi2EN4cute5tupleIJNS5_1CILi1EEES8_S8_EEENS6_IJNS7_ILi192EEENS7_ILi128EEENS7_ILi96EEEEEELi96ENS_6half_tEfNS_4arch4Sm90ELb0ELb0ELb1ELb1ELb1ELb1ELb0ELb0ELb1ELb1ELb0ELb0EEENS1_21CollectiveEpilogueFwdINS6_IJSA_SC_SB_EEES9_SE_SG_Li384ELb1ELb1ELb0ELb0EEENS1_36VarlenDynamicPersistentTileSchedulerILi192ELi128ELi384ELi128ELb0ELb1ELb1ELb0ELb1ELb1EEEEEEEEEvNT_6ParamsE --------------------------
	.section	.nv.info._ZN7cutlass13device_kernelIN5flash11enable_sm90INS1_16FlashAttnFwdSm90INS1_25CollectiveMainloopFwdSm90ILi2EN4cute5tupleIJNS5_1CILi1EEES8_S8_EEENS6_IJNS7_ILi192EEENS7_ILi128EEENS7_ILi96EEEEEELi96ENS_6half_tEfNS_4arch4Sm90ELb0ELb0ELb1ELb1ELb1ELb1ELb0ELb0ELb1ELb1ELb0ELb0EEENS1_21CollectiveEpilogueFwdINS6_IJSA_SC_SB_EEES9_SE_SG_Li384ELb1ELb1ELb0ELb0EEENS1_36VarlenDynamicPersistentTileSchedulerILi192ELi128ELi384ELi128ELb0ELb1ELb1ELb0ELb1ELb1EEEEEEEEEvNT_6ParamsE,"",@"SHT_CUDA_INFO"
	.sectionflags	@""
	.align	4


	//----- nvinfo : EIATTR_CUDA_API_VERSION
	.align		4
        /*0000*/ 	.byte	0x04, 0x37
        /*0002*/ 	.short	(.L_1155 - .L_1154)
.L_1154:
        /*0004*/ 	.word	0x00000082


	//----- nvinfo : EIATTR_KPARAM_INFO
	.align		4
.L_1155:
        /*0008*/ 	.byte	0x04, 0x17
        /*000a*/ 	.short	(.L_1157 - .L_1156)
.L_1156:
        /*000c*/ 	.word	0x00000000
        /*0010*/ 	.short	0x0000
        /*0012*/ 	.short	0x0070
        /*0014*/ 	.byte	0x00, 0xf0, 0x01, 0x2a


	//----- nvinfo : EIATTR_SPARSE_MMA_MASK
	.align		4
.L_1157:
        /*0018*/ 	.byte	0x03, 0x50
        /*001a*/ 	.short	0x0000


	//----- nvinfo : EIATTR_MAXREG_COUNT
	.align		4
        /*001c*/ 	.byte	0x03, 0x1b
        /*001e*/ 	.short	0x0080


	//----- nvinfo : EIATTR_NUM_BARRIERS
	.align		4
        /*0020*/ 	.byte	0x02, 0x4c
        /*0022*/ 	.byte	0x10
	.zero		1


	//----- nvinfo : EIATTR_EXTERNS
	.align		4
        /*0024*/ 	.byte	0x04, 0x0f
        /*0026*/ 	.short	(.L_1159 - .L_1158)


	//   ....[0]....
	.align		4
.L_1158:
        /*0028*/ 	.word	index@(__assertfail)


	//----- nvinfo : EIATTR_ANNOTATIONS
	.align		4
.L_1159:
        /*002c*/ 	.byte	0x04, 0x55
        /*002e*/ 	.short	(.L_1161 - .L_1160)


	//   ....[0]....
.L_1160:
        /* <DEDUP_REMOVED lines=96> */


	//----- nvinfo : EIATTR_MERCURY_ISA_VERSION
	.align		4
.L_1161:
        /*0620*/ 	.byte	0x03, 0x5f
        /*0622*/ 	.short	0x0101


	//----- nvinfo : EIATTR_UNUSED_LOAD_BYTE_OFFSET
	.align		4
        /*0624*/ 	.byte	0x04, 0x44
        /*0626*/ 	.short	(.L_1163 - .L_1162)


	//   ....[0]....
.L_1162:
        /*0628*/ 	.word	0x00000a90
        /*062c*/ 	.word	0x0000fff0


	//   ....[1]....
        /*0630*/ 	.word	0x000114d0
        /*0634*/ 	.word	0x0000fff0


	//----- nvinfo : EIATTR_INT_WARP_WIDE_INSTR_OFFSETS
	.align		4
.L_1163:
        /*0638*/ 	.byte	0x04, 0x31
        /*063a*/ 	.short	(.L_1165 - .L_1164)


	//   ....[0]....
.L_1164:
        /*063c*/ 	.word	0x00000130


	//   ....[1]....
        /*0640*/ 	.word	0x00000170


	//   ....[2]....
        /*0644*/ 	.word	0x000001e0


	//   ....[3]....
        /*0648*/ 	.word	0x000158e0


	//   ....[4]....
        /*064c*/ 	.word	0x00015970


	//   ....[5]....
        /*0650*/ 	.word	0x000186d0


	//   ....[6]....
        /*0654*/ 	.word	0x00018760


	//----- nvinfo : EIATTR_COOP_GROUP_MASK_REGIDS
	.align		4
.L_1165:
        /*0658*/ 	.byte	0x04, 0x29
        /*065a*/ 	.short	(.L_1167 - .L_1166)


	//   ....[0]....
.L_1166:
        /*065c*/ 	.word	0xffffffff


	//   ....[1]....
        /*0660*/ 	.word	0xffffffff


	//   ....[2]....
        /*0664*/ 	.word	0xffffffff


	//   ....[3]....
        /*0668*/ 	.word	0xffffffff


	//   ....[4]....
        /*066c*/ 	.word	0xffffffff


	//   ....[5]....
        /*0670*/ 	.word	0xffffffff


	//   ....[6]....
        /*0674*/ 	.word	0xffffffff


	//   ....[7]....
        /*0678*/ 	.word	0xffffffff


	//   ....[8]....
        /*067c*/ 	.word	0xffffffff


	//   ....[9]....
        /*0680*/ 	.word	0xffffffff


	//   ....[10]....
        /*0684*/ 	.word	0xffffffff


	//   ....[11]....
        /*0688*/ 	.word	0xffffffff


	//   ....[12]....
        /*068c*/ 	.word	0xffffffff


	//   ....[13]....
        /*0690*/ 	.word	0xffffffff


	//   ....[14]....
        /*0694*/ 	.word	0xffffffff


	//   ....[15]....
        /*0698*/ 	.word	0xffffffff


	//   ....[16]....
        /*069c*/ 	.word	0xffffffff


	//   ....[17]....
        /*06a0*/ 	.word	0xffffffff


	//   ....[18]....
        /*06a4*/ 	.word	0xffffffff


	//   ....[19]....
        /*06a8*/ 	.word	0xffffffff


	//   ....[20]....
        /*06ac*/ 	.word	0xffffffff


	//   ....[21]....
        /*06b0*/ 	.word	0xffffffff


	//   ....[22]....
        /*06b4*/ 	.word	0xffffffff


	//   ....[23]....
        /*06b8*/ 	.word	0xffffffff


	//   ....[24]....
        /*06bc*/ 	.word	0xffffffff


	//   ....[25]....
        /*06c0*/ 	.word	0xffffffff


	//   ....[26]....
        /*06c4*/ 	.word	0xffffffff


	//   ....[27]....
        /*06c8*/ 	.word	0xffffffff


	//   ....[28]....
        /*06cc*/ 	.word	0xffffffff


	//   ....[29]....
        /*06d0*/ 	.word	0xffffffff


	//   ....[30]....
        /*06d4*/ 	.word	0xffffffff


	//   ....[31]....
        /*06d8*/ 	.word	0xffffffff


	//   ....[32]....
        /*06dc*/ 	.word	0xffffffff


	//   ....[33]....
        /*06e0*/ 	.word	0xffffffff


	//   ....[34]....
        /*06e4*/ 	.word	0xffffffff


	//   ....[35]....
        /*06e8*/ 	.word	0xffffffff


	//   ....[36]....
        /*06ec*/ 	.word	0xffffffff


	//   ....[37]....
        /*06f0*/ 	.word	0xffffffff


	//   ....[38]....
        /*06f4*/ 	.word	0xffffffff


	//   ....[39]....
        /*06f8*/ 	.word	0xffffffff


	//   ....[40]....
        /*06fc*/ 	.word	0xffffffff


	//   ....[41]....
        /*0700*/ 	.word	0xffffffff


	//   ....[42]....
        /*0704*/ 	.word	0xffffffff


	//   ....[43]....
        /*0708*/ 	.word	0xffffffff


	//   ....[44]....
        /*070c*/ 	.word	0xffffffff


	//   ....[45]....
        /*0710*/ 	.word	0xffffffff


	//   ....[46]....
        /*0714*/ 	.word	0xffffffff


	//   ....[47]....
        /*0718*/ 	.word	0xffffffff


	//   ....[48]....
        /*071c*/ 	.word	0xffffffff


	//   ....[49]....
        /*0720*/ 	.word	0xffffffff


	//   ....[50]....
        /*0724*/ 	.word	0xffffffff


	//   ....[51]....
        /*0728*/ 	.word	0xffffffff


	//   ....[52]....
        /*072c*/ 	.word	0xffffffff


	//   ....[53]....
        /*0730*/ 	.word	0xffffffff


	//   ....[54]....
        /*0734*/ 	.word	0xffffffff


	//   ....[55]....
        /*0738*/ 	.word	0xffffffff


	//   ....[56]....
        /*073c*/ 	.word	0xffffffff


	//   ....[57]....
        /*0740*/ 	.word	0xffffffff


	//   ....[58]....
        /*0744*/ 	.word	0xffffffff


	//   ....[59]....
        /*0748*/ 	.word	0xffffffff


	//   ....[60]....
        /*074c*/ 	.word	0xffffffff


	//   ....[61]....
        /*0750*/ 	.word	0xffffffff


	//   ....[62]....
        /*0754*/ 	.word	0xffffffff


	//   ....[63]....
        /*0758*/ 	.word	0xffffffff


	//   ....[64]....
        /*075c*/ 	.word	0xffffffff


	//   ....[65]....
        /*0760*/ 	.word	0xffffffff


	//   ....[66]....
        /*0764*/ 	.word	0xffffffff


	//   ....[67]....
        /*0768*/ 	.word	0xffffffff


	//   ....[68]....
        /*076c*/ 	.word	0xffffffff


	//   ....[69]....
        /*0770*/ 	.word	0xffffffff


	//   ....[70]....
        /*0774*/ 	.word	0xffffffff


	//   ....[71]....
        /*0778*/ 	.word	0xffffffff


	//   ....[72]....
        /*077c*/ 	.word	0xffffffff


	//   ....[73]....
        /*0780*/ 	.word	0xffffffff


	//   ....[74]....
        /*0784*/ 	.word	0xffffffff


	//   ....[75]....
        /*0788*/ 	.word	0xffffffff


	//   ....[76]....
        /*078c*/ 	.word	0xffffffff


	//   ....[77]....
        /*0790*/ 	.word	0xffffffff


	//   ....[78]....
        /*0794*/ 	.word	0xffffffff


	//   ....[79]....
        /*0798*/ 	.word	0xffffffff


	//   ....[80]....
        /*079c*/ 	.word	0xffffffff


	//   ....[81]....
        /*07a0*/ 	.word	0xffffffff


	//   ....[82]....
        /*07a4*/ 	.word	0xffffffff


	//   ....[83]....
        /*07a8*/ 	.word	0xffffffff


	//   ....[84]....
        /*07ac*/ 	.word	0xffffffff


	//   ....[85]....
        /*07b0*/ 	.word	0xffffffff


	//   ....[86]....
        /*07b4*/ 	.word	0xffffffff


	//   ....[87]....
        /*07b8*/ 	.word	0xffffffff


	//   ....[88]....
        /*07bc*/ 	.word	0xffffffff


	//   ....[89]....
        /*07c0*/ 	.word	0xffffffff


	//   ....[90]....
        /*07c4*/ 	.word	0xffffffff


	//   ....[91]....
        /*07c8*/ 	.word	0xffffffff


	//   ....[92]....
        /*07cc*/ 	.word	0xffffffff


	//   ....[93]....
        /*07d0*/ 	.word	0xffffffff


	//   ....[94]....
        /*07d4*/ 	.word	0xffffffff


	//   ....[95]....
        /*07d8*/ 	.word	0xffffffff


	//   ....[96]....
        /*07dc*/ 	.word	0xffffffff


	//   ....[97]....
        /*07e0*/ 	.word	0xffffffff


	//   ....[98]....
        /*07e4*/ 	.word	0xffffffff


	//   ....[99]....
        /*07e8*/ 	.word	0xffffffff


	//   ....[100]....
        /*07ec*/ 	.word	0xffffffff


	//   ....[101]....
        /*07f0*/ 	.word	0xffffffff


	//   ....[102]....
        /*07f4*/ 	.word	0xffffffff


	//   ....[103]....
        /*07f8*/ 	.word	0xffffffff


	//   ....[104]....
        /*07fc*/ 	.word	0xffffffff


	//   ....[105]....
        /*0800*/ 	.word	0xffffffff


	//   ....[106]....
        /*0804*/ 	.word	0xffffffff


	//   ....[107]....
        /*0808*/ 	.word	0xffffffff


	//   ....[108]....
        /*080c*/ 	.word	0xffffffff


	//   ....[109]....
        /*0810*/ 	.word	0xffffffff


	//   ....[110]....
        /*0814*/ 	.word	0xffffffff


	//   ....[111]....
        /*0818*/ 	.word	0xffffffff


	//   ....[112]....
        /*081c*/ 	.word	0xffffffff


	//   ....[113]....
        /*0820*/ 	.word	0xffffffff


	//   ....[114]....
        /*0824*/ 	.word	0xffffffff


	//   ....[115]....
        /*0828*/ 	.word	0xffffffff


	//   ....[116]....
        /*082c*/ 	.word	0xffffffff


	//   ....[117]....
        /*0830*/ 	.word	0xffffffff


	//   ....[118]....
        /*0834*/ 	.word	0xffffffff


	//   ....[119]....
        /*0838*/ 	.word	0xffffffff


	//   ....[120]....
        /*083c*/ 	.word	0xffffffff


	//   ....[121]....
        /*0840*/ 	.word	0xffffffff


	//   ....[122]....
        /*0844*/ 	.word	0xffffffff


	//   ....[123]....
        /*0848*/ 	.word	0xffffffff


	//   ....[124]....
        /*084c*/ 	.word	0xffffffff


	//   ....[125]....
        /*0850*/ 	.word	0xffffffff


	//   ....[126]....
        /*0854*/ 	.word	0xffffffff


	//   ....[127]....
        /*0858*/ 	.word	0xffffffff


	//   ....[128]....
        /*085c*/ 	.word	0xffffffff


	//   ....[129]....
        /*0860*/ 	.word	0x0500000f


	//   ....[130]....
        /*0864*/ 	.word	0x0500000f


	//   ....[131]....
        /*0868*/ 	.word	0x0500000f


	//   ....[132]....
        /*086c*/ 	.word	0x0500000f


	//   ....[133]....
        /*0870*/ 	.word	0x0500000f


	//   ....[134]....
        /*0874*/ 	.word	0x0500000f


	//   ....[135]....
        /*0878*/ 	.word	0x0500000f


	//   ....[136]....
        /*087c*/ 	.word	0x0500000f


	//   ....[137]....
        /*0880*/ 	.word	0x0500000f


	//   ....[138]....
        /*0884*/ 	.word	0x0500000f


	//   ....[139]....
        /*0888*/ 	.word	0x0500000f


	//   ....[140]....
        /*088c*/ 	.word	0x0500000f


	//   ....[141]....
        /*0890*/ 	.word	0x0500000f


	//   ....[142]....
        /*0894*/ 	.word	0x0500000f


	//   ....[143]....
        /*0898*/ 	.word	0x0500000f


	//   ....[144]....
        /*089c*/ 	.word	0x0500000f


	//   ....[145]....
        /*08a0*/ 	.word	0x0500000f


	//   ....[146]....
        /*08a4*/ 	.word	0x0500000f


	//   ....[147]....
        /*08a8*/ 	.word	0x0500000f


	//   ....[148]....
        /*08ac*/ 	.word	0x0500000f


	//   ....[149]....
        /*08b0*/ 	.word	0x0500000f


	//   ....[150]....
        /*08b4*/ 	.word	0x0500000f


	//   ....[151]....
        /*08b8*/ 	.word	0x0500000f


	//   ....[152]....
        /*08bc*/ 	.word	0x0500000f


	//   ....[153]....
        /*08c0*/ 	.word	0x0500000f


	//   ....[154]....
        /*08c4*/ 	.word	0x0500000f


	//   ....[155]....
        /*08c8*/ 	.word	0x0500000f


	//   ....[156]....
        /*08cc*/ 	.word	0x0500000f


	//   ....[157]....
        /*08d0*/ 	.word	0x0500000f


	//   ....[158]....
        /*08d4*/ 	.word	0x0500000f


	//   ....[159]....
        /*08d8*/ 	.word	0x0500000f


	//   ....[160]....
        /*08dc*/ 	.word	0x0500000f


	//   ....[161]....
        /*08e0*/ 	.word	0x0500000f


	//   ....[162]....
        /*08e4*/ 	.word	0x0500000f


	//   ....[163]....
        /*08e8*/ 	.word	0x0500000f


	//   ....[164]....
        /*08ec*/ 	.word	0x0500000f


	//   ....[165]....
        /*08f0*/ 	.word	0x0500000f


	//   ....[166]....
        /*08f4*/ 	.word	0x0500000f


	//   ....[167]....
        /*08f8*/ 	.word	0x0500000f


	//   ....[168]....
        /*08fc*/ 	.word	0x0500000f


	//   ....[169]....
        /*0900*/ 	.word	0x0500000f


	//   ....[170]....
        /*0904*/ 	.word	0x0500000f


	//   ....[171]....
        /*0908*/ 	.word	0x0500000f


	//   ....[172]....
        /*090c*/ 	.word	0x0500000f


	//   ....[173]....
        /*0910*/ 	.word	0x0500000f


	//   ....[174]....
        /*0914*/ 	.word	0x0500000f


	//   ....[175]....
        /*0918*/ 	.word	0x0500000f


	//   ....[176]....
        /*091c*/ 	.word	0x0500000f


	//   ....[177]....
        /*0920*/ 	.word	0x0500000f


	//   ....[178]....
        /*0924*/ 	.word	0x0500000f


	//   ....[179]....
        /*0928*/ 	.word	0x0500000f


	//   ....[180]....
        /*092c*/ 	.word	0x0500000f


	//   ....[181]....
        /*0930*/ 	.word	0x0500000f


	//   ....[182]....
        /*0934*/ 	.word	0x0500000f


	//   ....[183]....
        /*0938*/ 	.word	0x0500000f


	//   ....[184]....
        /*093c*/ 	.word	0x0500000f


	//   ....[185]....
        /*0940*/ 	.word	0x0500000f


	//   ....[186]....
        /*0944*/ 	.word	0x0500000f


	//   ....[187]....
        /*0948*/ 	.word	0x0500000f


	//   ....[188]....
        /*094c*/ 	.word	0x0500000f


	//   ....[189]....
        /*0950*/ 	.word	0x0500000f


	//   ....[190]....
        /*0954*/ 	.word	0x0500000f


	//   ....[191]....
        /*0958*/ 	.word	0x0500000f


	//   ....[192]....
        /*095c*/ 	.word	0x0500000f


	//   ....[193]....
        /*0960*/ 	.word	0x0500000f


	//   ....[194]....
        /*0964*/ 	.word	0x0500000f


	//   ....[195]....
        /*0968*/ 	.word	0x0500000f


	//   ....[196]....
        /*096c*/ 	.word	0x0500000f


	//   ....[197]....
        /*0970*/ 	.word	0x0500000f


	//   ....[198]....
        /*0974*/ 	.word	0x0500000f


	//   ....[199]....
        /*0978*/ 	.word	0x0500000f


	//   ....[200]....
        /*097c*/ 	.word	0x0500000f


	//   ....[201]....
        /*0980*/ 	.word	0x0500000f


	//   ....[202]....
        /*0984*/ 	.word	0x0500000f


	//   ....[203]....
        /*0988*/ 	.word	0x0500000f


	//   ....[204]....
        /*098c*/ 	.word	0x0500000f


	//   ....[205]....
        /*0990*/ 	.word	0x0500000f


	//   ....[206]....
        /*0994*/ 	.word	0x0500000f


	//   ....[207]....
        /*0998*/ 	.word	0x0500000f


	//   ....[208]....
        /*099c*/ 	.word	0x0500000f


	//   ....[209]....
        /*09a0*/ 	.word	0x0500000f


	//   ....[210]....
        /*09a4*/ 	.word	0x0500000f


	//   ....[211]....
        /*09a8*/ 	.word	0x0500000f


	//----- nvinfo : EIATTR_COOP_GROUP_INSTR_OFFSETS
	.align		4
.L_1167:
        /*09ac*/ 	.byte	0x04, 0x28
        /*09ae*/ 	.short	(.L_1169 - .L_1168)


	//   ....[0]....
.L_1168:
        /*09b0*/ 	.word	0x00000070


	//   ....[1]....
        /*09b4*/ 	.word	0x00000140


	//   ....[2]....
        /*09b8*/ 	.word	0x00000190


	//   ....[3]....
        /*09bc*/ 	.word	0x000003c0


	//   ....[4]....
        /*09c0*/ 	.word	0x00000520


	//   ....[5]....
        /*09c4*/ 	.word	0x00000640


	//   ....[6]....
        /*09c8*/ 	.word	0x000007a0


	//   ....[7]....
        /*09cc*/ 	.word	0x000031a0


	//   ....[8]....
        /*09d0*/ 	.word	0x000031b0


	//   ....[9]....
        /*09d4*/ 	.word	0x00004d30


	//   ....[10]....
        /*09d8*/ 	.word	0x00004d40


	//   ....[11]....
        /*09dc*/ 	.word	0x00006660


	//   ....[12]....
        /*09e0*/ 	.word	0x00006670


	//   ....[13]....
        /*09e4*/ 	.word	0x00006b80


	//   ....[14]....
        /*09e8*/ 	.word	0x00006ba0


	//   ....[15]....
        /*09ec*/ 	.word	0x00007210


	//   ....[16]....
        /*09f0*/ 	.word	0x000077e0


	//   ....[17]....
        /*09f4*/ 	.word	0x000077f0


	//   ....[18]....
        /*09f8*/ 	.word	0x00007800


	//   ....[19]....
        /*09fc*/ 	.word	0x00007810


	//   ....[20]....
        /*0a00*/ 	.word	0x00009340


	//   ....[21]....
        /*0a04*/ 	.word	0x00009350


	//   ....[22]....
        /*0a08*/ 	.word	0x00009360


	//   ....[23]....
        /*0a0c*/ 	.word	0x00009370


	//   ....[24]....
        /*0a10*/ 	.word	0x0000c3b0


	//   ....[25]....
        /*0a14*/ 	.word	0x0000c3d0


	//   ....[26]....
        /*0a18*/ 	.word	0x0000c710


	//   ....[27]....
        /*0a1c*/ 	.word	0x0000c730


	//   ....[28]....
        /*0a20*/ 	.word	0x0000d920


	//   ....[29]....
        /*0a24*/ 	.word	0x0000f000


	//   ....[30]....
        /*0a28*/ 	.word	0x0000f080


	//   ....[31]....
        /*0a2c*/ 	.word	0x0000f690


	//   ....[32]....
        /*0a30*/ 	.word	0x0000f6f0


	//   ....[33]....
        /*0a34*/ 	.word	0x00010830


	//   ....[34]....
        /*0a38*/ 	.word	0x00010a50


	//   ....[35]....
        /*0a3c*/ 	.word	0x00010a90


	//   ....[36]....
        /*0a40*/ 	.word	0x00010b60


	//   ....[37]....
        /*0a44*/ 	.word	0x00010f20


	//   ....[38]....
        /*0a48*/ 	.word	0x00011f40


	//   ....[39]....
        /*0a4c*/ 	.word	0x00011f80


	//   ....[40]....
        /*0a50*/ 	.word	0x00011fb0


	//   ....[41]....
        /*0a54*/ 	.word	0x00011fc0


	//   ....[42]....
        /*0a58*/ 	.word	0x000124a0


	//   ....[43]....
        /*0a5c*/ 	.word	0x000124c0


	//   ....[44]....
        /*0a60*/ 	.word	0x000125e0


	//   ....[45]....
        /*0a64*/ 	.word	0x00012600


	//   ....[46]....
        /*0a68*/ 	.word	0x00012f20


	//   ....[47]....
        /*0a6c*/ 	.word	0x00012f30


	//   ....[48]....
        /*0a70*/ 	.word	0x00013090


	//   ....[49]....
        /*0a74*/ 	.word	0x000130a0


	//   ....[50]....
        /*0a78*/ 	.word	0x00013240


	//   ....[51]....
        /*0a7c*/ 	.word	0x00013410


	//   ....[52]....
        /*0a80*/ 	.word	0x00013440


	//   ....[53]....
        /*0a84*/ 	.word	0x00013470


	//   ....[54]....
        /*0a88*/ 	.word	0x000134a0


	//   ....[55]....
        /*0a8c*/ 	.word	0x000134d0


	//   ....[56]....
        /*0a90*/ 	.word	0x00013500


	//   ....[57]....
        /*0a94*/ 	.word	0x00013670


	//   ....[58]....
        /*0a98*/ 	.word	0x000136a0


	//   ....[59]....
        /*0a9c*/ 	.word	0x000136d0


	//   ....[60]....
        /*0aa0*/ 	.word	0x00013700


	//   ....[61]....
        /*0aa4*/ 	.word	0x00013730


	//   ....[62]....
        /*0aa8*/ 	.word	0x00013760


	//   ....[63]....
        /*0aac*/ 	.word	0x000137f0


	//   ....[64]....
        /*0ab0*/ 	.word	0x00013820


	//   ....[65]....
        /*0ab4*/ 	.word	0x000138a0


	//   ....[66]....
        /*0ab8*/ 	.word	0x00014420


	//   ....[67]....
        /*0abc*/ 	.word	0x00016570


	//   ....[68]....
        /*0ac0*/ 	.word	0x00016580


	//   ....[69]....
        /*0ac4*/ 	.word	0x00016640


	//   ....[70]....
        /*0ac8*/ 	.word	0x00016650


	//   ....[71]....
        /*0acc*/ 	.word	0x00016700


	//   ....[72]....
        /*0ad0*/ 	.word	0x00016710


	//   ....[73]....
        /*0ad4*/ 	.word	0x00016720


	//   ....[74]....
        /*0ad8*/ 	.word	0x00016730


	//   ....[75]....
        /*0adc*/ 	.word	0x00017130


	//   ....[76]....
        /*0ae0*/ 	.word	0x00017140


	//   ....[77]....
        /*0ae4*/ 	.word	0x00017200


	//   ....[78]....
        /*0ae8*/ 	.word	0x00017220


	//   ....[79]....
        /*0aec*/ 	.word	0x000172c0


	//   ....[80]....
        /*0af0*/ 	.word	0x000172e0


	//   ....[81]....
        /*0af4*/ 	.word	0x000172f0


	//   ....[82]....
        /*0af8*/ 	.word	0x00017300


	//   ....[83]....
        /*0afc*/ 	.word	0x00017420


	//   ....[84]....
        /*0b00*/ 	.word	0x00017430


	//   ....[85]....
        /*0b04*/ 	.word	0x00017440


	//   ....[86]....
        /*0b08*/ 	.word	0x000174d0


	//   ....[87]....
        /*0b0c*/ 	.word	0x00017cd0


	//   ....[88]....
        /*0b10*/ 	.word	0x00017ce0


	//   ....[89]....
        /*0b14*/ 	.word	0x00017d00


	//   ....[90]....
        /*0b18*/ 	.word	0x00017d80


	//   ....[91]....
        /*0b1c*/ 	.word	0x00017d90


	//   ....[92]....
        /*0b20*/ 	.word	0x00017df0


	//   ....[93]....
        /*0b24*/ 	.word	0x00017e20


	//   ....[94]....
        /*0b28*/ 	.word	0x00017e60


	//   ....[95]....
        /*0b2c*/ 	.word	0x00018110


	//   ....[96]....
        /*0b30*/ 	.word	0x00018130


	//   ....[97]....
        /*0b34*/ 	.word	0x000181d0


	//   ....[98]....
        /*0b38*/ 	.word	0x000181e0


	//   ....[99]....
        /*0b3c*/ 	.word	0x00018270


	//   ....[100]....
        /*0b40*/ 	.word	0x00018280


	//   ....[101]....
        /*0b44*/ 	.word	0x00018290


	//   ....[102]....
        /*0b48*/ 	.word	0x00018320


	//   ....[103]....
        /*0b4c*/ 	.word	0x00018910


	//   ....[104]....
        /*0b50*/ 	.word	0x00018920


	//   ....[105]....
        /*0b54*/ 	.word	0x000189a0


	//   ....[106]....
        /*0b58*/ 	.word	0x00018a50


	//   ....[107]....
        /*0b5c*/ 	.word	0x00018a70


	//   ....[108]....
        /*0b60*/ 	.word	0x00018af0


	//   ....[109]....
        /*0b64*/ 	.word	0x00018b10


	//   ....[110]....
        /*0b68*/ 	.word	0x00018b20


	//   ....[111]....
        /*0b6c*/ 	.word	0x00018f20


	//   ....[112]....
        /*0b70*/ 	.word	0x00018f50


	//   ....[113]....
        /*0b74*/ 	.word	0x00018f90


	//   ....[114]....
        /*0b78*/ 	.word	0x00018fc0


	//   ....[115]....
        /*0b7c*/ 	.word	0x00018ff0


	//   ....[116]....
        /*0b80*/ 	.word	0x00019020


	//   ....[117]....
        /*0b84*/ 	.word	0x00019050


	//   ....[118]....
        /*0b88*/ 	.word	0x00019080


	//   ....[119]....
        /*0b8c*/ 	.word	0x00019200


	//   ....[120]....
        /*0b90*/ 	.word	0x00019230


	//   ....[121]....
        /*0b94*/ 	.word	0x00019260


	//   ....[122]....
        /*0b98*/ 	.word	0x00019290


	//   ....[123]....
        /*0b9c*/ 	.word	0x000192c0


	//   ....[124]....
        /*0ba0*/ 	.word	0x000192f0


	//   ....[125]....
        /*0ba4*/ 	.word	0x000193b0


	//   ....[126]....
        /*0ba8*/ 	.word	0x000193d0


	//   ....[127]....
        /*0bac*/ 	.word	0x00019440


	//   ....[128]....
        /*0bb0*/ 	.word	0x000198b0


	//   ....[129]....
        /*0bb4*/ 	.word	0x00019bf0


	//   ....[130]....
        /*0bb8*/ 	.word	0x00019c80


	//   ....[131]....
        /*0bbc*/ 	.word	0x00019d70


	//   ....[132]....
        /*0bc0*/ 	.word	0x00019e00


	//   ....[133]....
        /*0bc4*/ 	.word	0x00019ee0


	//   ....[134]....
        /*0bc8*/ 	.word	0x00019f70


	//   ....[135]....
        /*0bcc*/ 	.word	0x0001a0b0


	//   ....[136]....
        /*0bd0*/ 	.word	0x0001a160


	//   ....[137]....
        /*0bd4*/ 	.word	0x0001a1f0


	//   ....[138]....
        /*0bd8*/ 	.word	0x0001a240


	//   ....[139]....
        /*0bdc*/ 	.word	0x0001a290


	//   ....[140]....
        /*0be0*/ 	.word	0x0001a380


	//   ....[141]....
        /*0be4*/ 	.word	0x0001a410


	//   ....[142]....
        /*0be8*/ 	.word	0x0001a460


	//   ....[143]....
        /*0bec*/ 	.word	0x0001a4b0


	//   ....[144]....
        /*0bf0*/ 	.word	0x0001a6d0


	//   ....[145]....
        /*0bf4*/ 	.word	0x0001a720


	//   ....[146]....
        /*0bf8*/ 	.word	0x0001a7b0


	//   ....[147]....
        /*0bfc*/ 	.word	0x0001a840


	//   ....[148]....
        /*0c00*/ 	.word	0x0001a900


	//   ....[149]....
        /*0c04*/ 	.word	0x0001abe0


	//   ....[150]....
        /*0c08*/ 	.word	0x0001acd0


	//   ....[151]....
        /*0c0c*/ 	.word	0x0001ad60


	//   ....[152]....
        /*0c10*/ 	.word	0x0001adc0


	//   ....[153]....
        /*0c14*/ 	.word	0x0001aee0


	//   ....[154]....
        /*0c18*/ 	.word	0x0001af40


	//   ....[155]....
        /*0c1c*/ 	.word	0x0001b060


	//   ....[156]....
        /*0c20*/ 	.word	0x0001b0c0


	//   ....[157]....
        /*0c24*/ 	.word	0x0001b1b0


	//   ....[158]....
        /*0c28*/ 	.word	0x0001b2c0


	//   ....[159]....
        /*0c2c*/ 	.word	0x0001b330


	//   ....[160]....
        /*0c30*/ 	.word	0x0001b390


	//   ....[161]....
        /*0c34*/ 	.word	0x0001b4a0


	//   ....[162]....
        /*0c38*/ 	.word	0x0001b500


	//   ....[163]....
        /*0c3c*/ 	.word	0x0001b620


	//   ....[164]....
        /*0c40*/ 	.word	0x0001b680


	//   ....[165]....
        /*0c44*/ 	.word	0x0001b760


	//   ....[166]....
        /*0c48*/ 	.word	0x0001b830


	//   ....[167]....
        /*0c4c*/ 	.word	0x0001b920


	//   ....[168]....
        /*0c50*/ 	.word	0x0001b980


	//   ....[169]....
        /*0c54*/ 	.word	0x0001ba20


	//   ....[170]....
        /*0c58*/ 	.word	0x0001bbc0


	//   ....[171]....
        /*0c5c*/ 	.word	0x0001bc90


	//   ....[172]....
        /*0c60*/ 	.word	0x0001bd20


	//   ....[173]....
        /*0c64*/ 	.word	0x0001be00


	//   ....[174]....
        /*0c68*/ 	.word	0x0001be60


	//   ....[175]....
        /*0c6c*/ 	.word	0x0001bf30


	//   ....[176]....
        /*0c70*/ 	.word	0x0001bf90


	//   ....[177]....
        /*0c74*/ 	.word	0x0001c070


	//   ....[178]....
        /*0c78*/ 	.word	0x0001c160


	//   ....[179]....
        /*0c7c*/ 	.word	0x0001c200


	//   ....[180]....
        /*0c80*/ 	.word	0x0001c260


	//   ....[181]....
        /*0c84*/ 	.word	0x0001c360


	//   ....[182]....
        /*0c88*/ 	.word	0x0001c3c0


	//   ....[183]....
        /*0c8c*/ 	.word	0x0001c4c0


	//   ....[184]....
        /*0c90*/ 	.word	0x0001c520


	//   ....[185]....
        /*0c94*/ 	.word	0x0001c5f0


	//   ....[186]....
        /*0c98*/ 	.word	0x0001c740


	//   ....[187]....
        /*0c9c*/ 	.word	0x0001c7f0


	//   ....[188]....
        /*0ca0*/ 	.word	0x0001c900


	//   ....[189]....
        /*0ca4*/ 	.word	0x0001c9e0


	//   ....[190]....
        /*0ca8*/ 	.word	0x0001ca40


	//   ....[191]....
        /*0cac*/ 	.word	0x0001cb30


	//   ....[192]....
        /*0cb0*/ 	.word	0x0001cb90


	//   ....[193]....
        /*0cb4*/ 	.word	0x0001cc70


	//   ....[194]....
        /*0cb8*/ 	.word	0x0001cd00


	//   ....[195]....
        /*0cbc*/ 	.word	0x0001cda0


	//   ....[196]....
        /*0cc0*/ 	.word	0x0001cec0


	//   ....[197]....
        /*0cc4*/ 	.word	0x0001cf30


	//   ....[198]....
        /*0cc8*/ 	.word	0x0001cfa0


	//   ....[199]....
        /*0ccc*/ 	.word	0x0001d010


	//   ....[200]....
        /*0cd0*/ 	.word	0x0001d080


	//   ....[201]....
        /*0cd4*/ 	.word	0x0001d100


	//   ....[202]....
        /*0cd8*/ 	.word	0x0001d190


	//   ....[203]....
        /*0cdc*/ 	.word	0x0001d220


	//   ....[204]....
        /*0ce0*/ 	.word	0x0001d290


	//   ....[205]....
        /*0ce4*/ 	.word	0x0001d300


	//   ....[206]....
        /*0ce8*/ 	.word	0x0001d370


	//   ....[207]....
        /*0cec*/ 	.word	0x0001d3f0


	//   ....[208]....
        /*0cf0*/ 	.word	0x0001d460


	//   ....[209]....
        /*0cf4*/ 	.word	0x0001d500


	//   ....[210]....
        /*0cf8*/ 	.word	0x0001d590


	//   ....[211]....
        /*0cfc*/ 	.word	0x0001d6b0


	//----- nvinfo : EIATTR_REG_RECONFIG
	.align		4
.L_1169:
        /*0d00*/ 	.byte	0x01, 0x54
	.zero		2


	//----- nvinfo : EIATTR_SYSCALL_OFFSETS
	.align		4
        /*0d04*/ 	.byte	0x04, 0x46
        /*0d06*/ 	.short	(.L_1171 - .L_1170)


	//   ....[0]....
.L_1170:
        /*0d08*/ 	.word	0x00001ca0


	//   ....[1]....
        /*0d0c*/ 	.word	0x00001df0


	//   ....[2]....
        /*0d10*/ 	.word	0x000073e0


	//   ....[3]....
        /*0d14*/ 	.word	0x00007760


	//   ....[4]....
        /*0d18*/ 	.word	0x00015ad0


	//   ....[5]....
        /*0d1c*/ 	.word	0x00015c20


	//   ....[6]....
        /*0d20*/ 	.word	0x00015d10


	//   ....[7]....
        /*0d24*/ 	.word	0x00016ba0


	//----- nvinfo : EIATTR_MBARRIER_INSTR_OFFSETS
	.align		4
.L_1171:
        /*0d28*/ 	.byte	0x04, 0x39
        /*0d2a*/ 	.short	(.L_1173 - .L_1172)


	//   ....[0]....
.L_1172:
        /*0d2c*/ 	.word	0x00000270
        /*0d30*/ 	.word	0x000000ff
        /*0d34*/ 	.word	0x0002d800
        /*0d38*/ 	.short	0x0100
        /*0d3a*/ 	.byte	0x08
	.zero		1


	//   ....[1]....
        /*0d3c*/ 	.word	0x00000280
        /*0d40*/ 	.word	0x000000ff
        /*0d44*/ 	.word	0x0002d820
        /*0d48*/ 	.short	0x0100
        /*0d4a*/ 	.byte	0x08
	.zero		1


	//   ....[2]....
        /*0d4c*/ 	.word	0x00000370
        /*0d50*/ 	.word	0x000000ff
        /*0d54*/ 	.word	0x0002d830
        /*0d58*/ 	.short	0x0100
        /*0d5a*/ 	.byte	0x08
	.zero		1


	//   ....[3]....
        /*0d5c*/ 	.word	0x00000380
        /*0d60*/ 	.word	0x000000ff
        /*0d64*/ 	.word	0x0002d840
        /*0d68*/ 	.short	0x0100
        /*0d6a*/ 	.byte	0x08
	.zero		1


	//   ....[4]....
        /*0d6c*/ 	.word	0x00000390
        /*0d70*/ 	.word	0x000000ff
        /*0d74*/ 	.word	0x0002d838
        /*0d78*/ 	.short	0x0100
        /*0d7a*/ 	.byte	0x08
	.zero		1


	//   ....[5]....
        /*0d7c*/ 	.word	0x000003a0
        /*0d80*/ 	.word	0x000000ff
        /*0d84*/ 	.word	0x0002d848
        /*0d88*/ 	.short	0x0100
        /*0d8a*/ 	.byte	0x08
	.zero		1


	//   ....[6]....
        /*0d8c*/ 	.word	0x000004d0
        /*0d90*/ 	.word	0x000000ff
        /*0d94*/ 	.word	0x0002d850
        /*0d98*/ 	.short	0x0100
        /*0d9a*/ 	.byte	0x08
	.zero		1


	//   ....[7]....
        /*0d9c*/ 	.word	0x000004e0
        /*0da0*/ 	.word	0x000000ff
        /*0da4*/ 	.word	0x0002d860
        /*0da8*/ 	.short	0x0100
        /*0daa*/ 	.byte	0x08
	.zero		1


	//   ....[8]....
        /*0dac*/ 	.word	0x000004f0
        /*0db0*/ 	.word	0x000000ff
        /*0db4*/ 	.word	0x0002d858
        /*0db8*/ 	.short	0x0100
        /*0dba*/ 	.byte	0x08
	.zero		1


	//   ....[9]....
        /*0dbc*/ 	.word	0x00000500
        /*0dc0*/ 	.word	0x000000ff
        /*0dc4*/ 	.word	0x0002d868
        /*0dc8*/ 	.short	0x0100
        /*0dca*/ 	.byte	0x08
	.zero		1


	//   ....[10]....
        /*0dcc*/ 	.word	0x000005f0
        /*0dd0*/ 	.word	0x000000ff
        /*0dd4*/ 	.word	0x0002d870
        /*0dd8*/ 	.short	0x0100
        /*0dda*/ 	.byte	0x06
	.zero		1


	//   ....[11]....
        /*0ddc*/ 	.word	0x00000600
        /*0de0*/ 	.word	0x000000ff
        /*0de4*/ 	.word	0x0002d880
        /*0de8*/ 	.short	0x0100
        /*0dea*/ 	.byte	0x06
	.zero		1


	//   ....[12]....
        /*0dec*/ 	.word	0x00000610
        /*0df0*/ 	.word	0x000000ff
        /*0df4*/ 	.word	0x0002d878
        /*0df8*/ 	.short	0x0100
        /*0dfa*/ 	.byte	0x06
	.zero		1


	//   ....[13]....
        /*0dfc*/ 	.word	0x00000620
        /*0e00*/ 	.word	0x000000ff
        /*0e04*/ 	.word	0x0002d888
        /*0e08*/ 	.short	0x0100
        /*0e0a*/ 	.byte	0x06
	.zero		1


	//   ....[14]....
        /*0e0c*/ 	.word	0x00000750
        /*0e10*/ 	.word	0x000000ff
        /*0e14*/ 	.word	0x0002d890
        /*0e18*/ 	.short	0x0100
        /*0e1a*/ 	.byte	0x08
	.zero		1


	//   ....[15]....
        /*0e1c*/ 	.word	0x00000760
        /*0e20*/ 	.word	0x000000ff
        /*0e24*/ 	.word	0x0002d8a0
        /*0e28*/ 	.short	0x0100
        /*0e2a*/ 	.byte	0x08
	.zero		1


	//   ....[16]....
        /*0e2c*/ 	.word	0x00000770
        /*0e30*/ 	.word	0x000000ff
        /*0e34*/ 	.word	0x0002d898
        /*0e38*/ 	.short	0x0100
        /*0e3a*/ 	.byte	0x08
	.zero		1


	//   ....[17]....
        /*0e3c*/ 	.word	0x00000780
        /*0e40*/ 	.word	0x000000ff
        /*0e44*/ 	.word	0x0002d8a8
        /*0e48*/ 	.short	0x0100
        /*0e4a*/ 	.byte	0x08
	.zero		1


	//   ....[18]....
        /*0e4c*/ 	.word	0x000008b0
        /*0e50*/ 	.word	0x000000ff
        /*0e54*/ 	.word	0x0002d8b0
        /*0e58*/ 	.short	0x0100
        /*0e5a*/ 	.byte	0x08
	.zero		1


	//   ....[19]....
        /*0e5c*/ 	.word	0x000008c0
        /*0e60*/ 	.word	0x000000ff
        /*0e64*/ 	.word	0x0002d8c0
        /*0e68*/ 	.short	0x0100
        /*0e6a*/ 	.byte	0x08
	.zero		1


	//   ....[20]....
        /*0e6c*/ 	.word	0x000008d0
        /*0e70*/ 	.word	0x000000ff
        /*0e74*/ 	.word	0x0002d8b8
        /*0e78*/ 	.short	0x0100
        /*0e7a*/ 	.byte	0x08
	.zero		1


	//   ....[21]....
        /*0e7c*/ 	.word	0x000008e0
        /*0e80*/ 	.word	0x000000ff
        /*0e84*/ 	.word	0x0002d8c8
        /*0e88*/ 	.short	0x0100
        /*0e8a*/ 	.byte	0x08
	.zero		1


	//   ....[22]....
        /*0e8c*/ 	.word	0x00003150
        /*0e90*/ 	.word	0x0000003c
        /*0e94*/ 	.word	0x0002d890
        /*0e98*/ 	.short	0x010a
        /*0e9a*/ 	.byte	0x3f
	.zero		1


	//   ....[23]....
        /*0e9c*/ 	.word	0x00004ce0
        /*0ea0*/ 	.word	0x0000003c
        /*0ea4*/ 	.word	0x0002d890
        /*0ea8*/ 	.short	0x010a
        /*0eaa*/ 	.byte	0x3f
	.zero		1


	//   ....[24]....
        /*0eac*/ 	.word	0x000064b0
        /*0eb0*/ 	.word	0x0000003c
        /*0eb4*/ 	.word	0x0002d890
        /*0eb8*/ 	.short	0x010a
        /*0eba*/ 	.byte	0x3f
	.zero		1


	//   ....[25]....
        /*0ebc*/ 	.word	0x000069d0
        /*0ec0*/ 	.word	0x0000000b
        /*0ec4*/ 	.word	0x00000000
        /*0ec8*/ 	.short	0x0101
        /*0eca*/ 	.byte	0x3f
	.zero		1


	//   ....[26]....
        /*0ecc*/ 	.word	0x00006a10
        /*0ed0*/ 	.word	0x0000003c
        /*0ed4*/ 	.word	0x0002d8b0
        /*0ed8*/ 	.short	0x010a
        /*0eda*/ 	.byte	0x3f
	.zero		1


	//   ....[27]....
        /*0edc*/ 	.word	0x00006ef0
        /*0ee0*/ 	.word	0x0000003c
        /*0ee4*/ 	.word	0x00000000
        /*0ee8*/ 	.short	0x0101
        /*0eea*/ 	.byte	0x3f
	.zero		1


	//   ....[28]....
        /*0eec*/ 	.word	0x00007480
        /*0ef0*/ 	.word	0x00000002
        /*0ef4*/ 	.word	0x0002d800
        /*0ef8*/ 	.short	0x010a
        /*0efa*/ 	.byte	0x3f
	.zero		1


	//   ....[29]....
        /*0efc*/ 	.word	0x000074d0
        /*0f00*/ 	.word	0x00000002
        /*0f04*/ 	.word	0x0002d800
        /*0f08*/ 	.short	0x010a
        /*0f0a*/ 	.byte	0x3f
	.zero		1


	//   ....[30]....
        /*0f0c*/ 	.word	0x00007f50
        /*0f10*/ 	.word	0x00000002
        /*0f14*/ 	.word	0x0002d800
        /*0f18*/ 	.short	0x010a
        /*0f1a*/ 	.byte	0x3f
	.zero		1


	//   ....[31]....
        /*0f1c*/ 	.word	0x00009880
        /*0f20*/ 	.word	0x00000002
        /*0f24*/ 	.word	0x0002d800
        /*0f28*/ 	.short	0x010a
        /*0f2a*/ 	.byte	0x3f
	.zero		1


	//   ....[32]....
        /*0f2c*/ 	.word	0x0000ae20
        /*0f30*/ 	.word	0x00000000
        /*0f34*/ 	.word	0x0002d830
        /*0f38*/ 	.short	0x010a
        /*0f3a*/ 	.byte	0x3f
	.zero		1


	//   ....[33]....
        /*0f3c*/ 	.word	0x0000aef0
        /*0f40*/ 	.word	0x00000000
        /*0f44*/ 	.word	0x0002d830
        /*0f48*/ 	.short	0x010a
        /*0f4a*/ 	.byte	0x3f
	.zero		1


	//   ....[34]....
        /*0f4c*/ 	.word	0x0000cc80
        /*0f50*/ 	.word	0x0000000c
        /*0f54*/ 	.word	0x00000000
        /*0f58*/ 	.short	0x0101
        /*0f5a*/ 	.byte	0x3f
	.zero		1


	//   ....[35]....
        /*0f5c*/ 	.word	0x0000dbf0
        /*0f60*/ 	.word	0x00000009
        /*0f64*/ 	.word	0x0002d830
        /*0f68*/ 	.short	0x010a
        /*0f6a*/ 	.byte	0x3f
	.zero		1


	//   ....[36]....
        /*0f6c*/ 	.word	0x0000dc40
        /*0f70*/ 	.word	0x00000009
        /*0f74*/ 	.word	0x0002d830
        /*0f78*/ 	.short	0x010a
        /*0f7a*/ 	.byte	0x3f
	.zero		1


	//   ....[37]....
        /*0f7c*/ 	.word	0x0000e0f0
        /*0f80*/ 	.word	0x00000009
        /*0f84*/ 	.word	0x0002d850
        /*0f88*/ 	.short	0x010a
        /*0f8a*/ 	.byte	0x3f
	.zero		1


	//   ....[38]....
        /*0f8c*/ 	.word	0x0000e130
        /*0f90*/ 	.word	0x00000009
        /*0f94*/ 	.word	0x0002d850
        /*0f98*/ 	.short	0x010a
        /*0f9a*/ 	.byte	0x3f
	.zero		1


	//   ....[39]....
        /*0f9c*/ 	.word	0x0000e850
        /*0fa0*/ 	.word	0x00000006
        /*0fa4*/ 	.word	0x00000000
        /*0fa8*/ 	.short	0x0101
        /*0faa*/ 	.byte	0x3f
	.zero		1


	//   ....[40]....
        /*0fac*/ 	.word	0x00010220
        /*0fb0*/ 	.word	0x00000005
        /*0fb4*/ 	.word	0x00000000
        /*0fb8*/ 	.short	0x0101
        /*0fba*/ 	.byte	0x3f
	.zero		1


	//   ....[41]....
        /*0fbc*/ 	.word	0x000108b0
        /*0fc0*/ 	.word	0x00000005
        /*0fc4*/ 	.word	0x0002d850
        /*0fc8*/ 	.short	0x010a
        /*0fca*/ 	.byte	0x3f
	.zero		1


	//   ....[42]....
        /*0fcc*/ 	.word	0x00010960
        /*0fd0*/ 	.word	0x00000005
        /*0fd4*/ 	.word	0x0002d850
        /*0fd8*/ 	.short	0x010a
        /*0fda*/ 	.byte	0x3f
	.zero		1


	//   ....[43]....
        /*0fdc*/ 	.word	0x00011160
        /*0fe0*/ 	.word	0x00000005
        /*0fe4*/ 	.word	0x00000000
        /*0fe8*/ 	.short	0x0101
        /*0fea*/ 	.byte	0x3f
	.zero		1


	//   ....[44]....
        /*0fec*/ 	.word	0x000124b0
        /*0ff0*/ 	.word	0x00000000
        /*0ff4*/ 	.word	0x00000000
        /*0ff8*/ 	.short	0x0101
        /*0ffa*/ 	.byte	0x3f
	.zero		1


	//   ....[45]....
        /*0ffc*/ 	.word	0x00014500
        /*1000*/ 	.word	0x00000016
        /*1004*/ 	.word	0x0002d820
        /*1008*/ 	.short	0x010a
        /*100a*/ 	.byte	0x3f
	.zero		1


	//   ....[46]....
        /*100c*/ 	.word	0x000145c0
        /*1010*/ 	.word	0x00000008
        /*1014*/ 	.word	0x0002d8a0
        /*1018*/ 	.short	0x010a
        /*101a*/ 	.byte	0x3f
	.zero		1


	//   ....[47]....
        /*101c*/ 	.word	0x000149f0
        /*1020*/ 	.word	0x00000008
        /*1024*/ 	.word	0x0002d8c0
        /*1028*/ 	.short	0x010a
        /*102a*/ 	.byte	0x3f
	.zero		1


	//   ....[48]....
        /*102c*/ 	.word	0x00014f50
        /*1030*/ 	.word	0x00000008
        /*1034*/ 	.word	0x0002d8a0
        /*1038*/ 	.short	0x010a
        /*103a*/ 	.byte	0x3f
	.zero		1


	//   ....[49]....
        /*103c*/ 	.word	0x00015370
        /*1040*/ 	.word	0x00000008
        /*1044*/ 	.word	0x0002d8c0
        /*1048*/ 	.short	0x010a
        /*104a*/ 	.byte	0x3f
	.zero		1


	//   ....[50]....
        /*104c*/ 	.word	0x00016300
        /*1050*/ 	.word	0x00000000
        /*1054*/ 	.word	0x0002d840
        /*1058*/ 	.short	0x010a
        /*105a*/ 	.byte	0x3f
	.zero		1


	//   ....[51]....
        /*105c*/ 	.word	0x00016880
        /*1060*/ 	.word	0x00000000
        /*1064*/ 	.word	0x0002d830
        /*1068*/ 	.short	0x0107
        /*106a*/ 	.byte	0x3f
	.zero		1


	//   ....[52]....
        /*106c*/ 	.word	0x00016950
        /*1070*/ 	.word	0x00000000
        /*1074*/ 	.word	0x0002d830
        /*1078*/ 	.short	0x0101
        /*107a*/ 	.byte	0x3f
	.zero		1


	//   ....[53]....
        /*107c*/ 	.word	0x000175a0
        /*1080*/ 	.word	0x00000016
        /*1084*/ 	.word	0x0002d800
        /*1088*/ 	.short	0x0107
        /*108a*/ 	.byte	0x3f
	.zero		1


	//   ....[54]....
        /*108c*/ 	.word	0x00017690
        /*1090*/ 	.word	0x00000016
        /*1094*/ 	.word	0x0002d800
        /*1098*/ 	.short	0x0101
        /*109a*/ 	.byte	0x3f
	.zero		1


	//   ....[55]....
        /*109c*/ 	.word	0x000176b0
        /*10a0*/ 	.word	0x00000016
        /*10a4*/ 	.word	0x0002d820
        /*10a8*/ 	.short	0x010a
        /*10aa*/ 	.byte	0x3f
	.zero		1


	//   ....[56]....
        /*10ac*/ 	.word	0x00017ad0
        /*10b0*/ 	.word	0x00000005
        /*10b4*/ 	.word	0x0002d840
        /*10b8*/ 	.short	0x010a
        /*10ba*/ 	.byte	0x3f
	.zero		1


	//   ....[57]....
        /*10bc*/ 	.word	0x00017f10
        /*10c0*/ 	.word	0x00000005
        /*10c4*/ 	.word	0x0002d830
        /*10c8*/ 	.short	0x0107
        /*10ca*/ 	.byte	0x3f
	.zero		1


	//   ....[58]....
        /*10cc*/ 	.word	0x00017fd0
        /*10d0*/ 	.word	0x00000005
        /*10d4*/ 	.word	0x0002d830
        /*10d8*/ 	.short	0x0101
        /*10da*/ 	.byte	0x3f
	.zero		1


	//   ....[59]....
        /*10dc*/ 	.word	0x00018030
        /*10e0*/ 	.word	0x00000005
        /*10e4*/ 	.word	0x0002d860
        /*10e8*/ 	.short	0x010a
        /*10ea*/ 	.byte	0x3f
	.zero		1


	//   ....[60]....
        /*10ec*/ 	.word	0x00018510
        /*10f0*/ 	.word	0x00000005
        /*10f4*/ 	.word	0x0002d850
        /*10f8*/ 	.short	0x0107
        /*10fa*/ 	.byte	0x3f
	.zero		1


	//   ....[61]....
        /*10fc*/ 	.word	0x00018600
        /*1100*/ 	.word	0x00000005
        /*1104*/ 	.word	0x0002d850
        /*1108*/ 	.short	0x0101
        /*110a*/ 	.byte	0x3f
	.zero		1


	//   ....[62]....
        /*110c*/ 	.word	0x00018820
        /*1110*/ 	.word	0x00000000
        /*1114*/ 	.word	0x0002d860
        /*1118*/ 	.short	0x010a
        /*111a*/ 	.byte	0x3f
	.zero		1


	//   ....[63]....
        /*111c*/ 	.word	0x00018c50
        /*1120*/ 	.word	0x00000000
        /*1124*/ 	.word	0x0002d850
        /*1128*/ 	.short	0x0107
        /*112a*/ 	.byte	0x3f
	.zero		1


	//   ....[64]....
        /*112c*/ 	.word	0x00018d30
        /*1130*/ 	.word	0x00000000
        /*1134*/ 	.word	0x0002d850
        /*1138*/ 	.short	0x0101
        /*113a*/ 	.byte	0x3f
	.zero		1


	//   ....[65]....
        /*113c*/ 	.word	0x00019830
        /*1140*/ 	.word	0x00000005
        /*1144*/ 	.word	0x0002d820
        /*1148*/ 	.short	0x010a
        /*114a*/ 	.byte	0x3f
	.zero		1


	//   ....[66]....
        /*114c*/ 	.word	0x000199d0
        /*1150*/ 	.word	0x00000003
        /*1154*/ 	.word	0x0002d840
        /*1158*/ 	.short	0x010a
        /*115a*/ 	.byte	0x3f
	.zero		1


	//   ....[67]....
        /*115c*/ 	.word	0x00019a60
        /*1160*/ 	.word	0x00000005
        /*1164*/ 	.word	0x0002d840
        /*1168*/ 	.short	0x010a
        /*116a*/ 	.byte	0x3f
	.zero		1


	//   ....[68]....
        /*116c*/ 	.word	0x00019aa0
        /*1170*/ 	.word	0x00000003
        /*1174*/ 	.word	0x0002d860
        /*1178*/ 	.short	0x010a
        /*117a*/ 	.byte	0x3f
	.zero		1


	//   ....[69]....
        /*117c*/ 	.word	0x00019ae0
        /*1180*/ 	.word	0x00000005
        /*1184*/ 	.word	0x0002d860
        /*1188*/ 	.short	0x010a
        /*118a*/ 	.byte	0x3f
	.zero		1


	//   ....[70]....
        /*118c*/ 	.word	0x00019b40
        /*1190*/ 	.word	0x0000003c
        /*1194*/ 	.word	0x0002d890
        /*1198*/ 	.short	0x010a
        /*119a*/ 	.byte	0x3f
	.zero		1


	//   ....[71]....
        /*119c*/ 	.word	0x00019cc0
        /*11a0*/ 	.word	0x0000003c
        /*11a4*/ 	.word	0x0002d890
        /*11a8*/ 	.short	0x010a
        /*11aa*/ 	.byte	0x3f
	.zero		1


	//   ....[72]....
        /*11ac*/ 	.word	0x00019e40
        /*11b0*/ 	.word	0x0000003c
        /*11b4*/ 	.word	0x0002d890
        /*11b8*/ 	.short	0x010a
        /*11ba*/ 	.byte	0x3f
	.zero		1


	//   ....[73]....
        /*11bc*/ 	.word	0x00019fb0
        /*11c0*/ 	.word	0x0000003c
        /*11c4*/ 	.word	0x0002d8b0
        /*11c8*/ 	.short	0x010a
        /*11ca*/ 	.byte	0x3f
	.zero		1


	//   ....[74]....
        /*11cc*/ 	.word	0x0001a2d0
        /*11d0*/ 	.word	0x00000002
        /*11d4*/ 	.word	0x0002d800
        /*11d8*/ 	.short	0x010a
        /*11da*/ 	.byte	0x3f
	.zero		1


	//   ....[75]....
        /*11dc*/ 	.word	0x0001a4f0
        /*11e0*/ 	.word	0x00000002
        /*11e4*/ 	.word	0x0002d800
        /*11e8*/ 	.short	0x010a
        /*11ea*/ 	.byte	0x3f
	.zero		1


	//   ....[76]....
        /*11ec*/ 	.word	0x0001a540
        /*11f0*/ 	.word	0x00000000
        /*11f4*/ 	.word	0x0002d830
        /*11f8*/ 	.short	0x010a
        /*11fa*/ 	.byte	0x3f
	.zero		1


	//   ....[77]....
        /*11fc*/ 	.word	0x0001a590
        /*1200*/ 	.word	0x00000009
        /*1204*/ 	.word	0x0002d830
        /*1208*/ 	.short	0x010a
        /*120a*/ 	.byte	0x3f
	.zero		1


	//   ....[78]....
        /*120c*/ 	.word	0x0001a5e0
        /*1210*/ 	.word	0x00000009
        /*1214*/ 	.word	0x0002d850
        /*1218*/ 	.short	0x010a
        /*121a*/ 	.byte	0x3f
	.zero		1


	//   ....[79]....
        /*121c*/ 	.word	0x0001a630
        /*1220*/ 	.word	0x00000005
        /*1224*/ 	.word	0x0002d850
        /*1228*/ 	.short	0x010a
        /*122a*/ 	.byte	0x3f
	.zero		1


	//   ....[80]....
        /*122c*/ 	.word	0x0001a9c0
        /*1230*/ 	.word	0x00000016
        /*1234*/ 	.word	0x0002d820
        /*1238*/ 	.short	0x010a
        /*123a*/ 	.byte	0x3f
	.zero		1


	//   ....[81]....
        /*123c*/ 	.word	0x0001aa10
        /*1240*/ 	.word	0x00000008
        /*1244*/ 	.word	0x0002d8a0
        /*1248*/ 	.short	0x010a
        /*124a*/ 	.byte	0x3f
	.zero		1


	//   ....[82]....
        /*124c*/ 	.word	0x0001aa60
        /*1250*/ 	.word	0x00000008
        /*1254*/ 	.word	0x0002d8c0
        /*1258*/ 	.short	0x010a
        /*125a*/ 	.byte	0x3f
	.zero		1


	//   ....[83]....
        /*125c*/ 	.word	0x0001aab0
        /*1260*/ 	.word	0x00000008
        /*1264*/ 	.word	0x0002d8a0
        /*1268*/ 	.short	0x010a
        /*126a*/ 	.byte	0x3f
	.zero		1


	//   ....[84]....
        /*126c*/ 	.word	0x0001ab00
        /*1270*/ 	.word	0x00000008
        /*1274*/ 	.word	0x0002d8c0
        /*1278*/ 	.short	0x010a
        /*127a*/ 	.byte	0x3f
	.zero		1


	//   ....[85]....
        /*127c*/ 	.word	0x0001ac20
        /*1280*/ 	.word	0x00000000
        /*1284*/ 	.word	0x0002d840
        /*1288*/ 	.short	0x010a
        /*128a*/ 	.byte	0x3f
	.zero		1


	//   ....[86]....
        /*128c*/ 	.word	0x0001bac0
        /*1290*/ 	.word	0x00000016
        /*1294*/ 	.word	0x0002d820
        /*1298*/ 	.short	0x010a
        /*129a*/ 	.byte	0x3f
	.zero		1


	//   ....[87]....
        /*129c*/ 	.word	0x0001bb10
        /*12a0*/ 	.word	0x00000005
        /*12a4*/ 	.word	0x0002d840
        /*12a8*/ 	.short	0x010a
        /*12aa*/ 	.byte	0x3f
	.zero		1


	//   ....[88]....
        /*12ac*/ 	.word	0x0001c0b0
        /*12b0*/ 	.word	0x00000005
        /*12b4*/ 	.word	0x0002d860
        /*12b8*/ 	.short	0x010a
        /*12ba*/ 	.byte	0x3f
	.zero		1


	//   ....[89]....
        /*12bc*/ 	.word	0x0001c690
        /*12c0*/ 	.word	0x00000000
        /*12c4*/ 	.word	0x0002d860
        /*12c8*/ 	.short	0x010a
        /*12ca*/ 	.byte	0x3f
	.zero		1


	//   ....[90]....
        /*12cc*/ 	.word	0x0001d5d0
        /*12d0*/ 	.word	0x00000005
        /*12d4*/ 	.word	0x0002d820
        /*12d8*/ 	.short	0x010a
        /*12da*/ 	.byte	0x3f
	.zero		1


	//   ....[91]....
        /*12dc*/ 	.word	0x0001d770
        /*12e0*/ 	.word	0x00000003
        /*12e4*/ 	.word	0x0002d840
        /*12e8*/ 	.short	0x010a
        /*12ea*/ 	.byte	0x3f
	.zero		1


	//   ....[92]....
        /*12ec*/ 	.word	0x0001d7c0
        /*12f0*/ 	.word	0x00000005
        /*12f4*/ 	.word	0x0002d840
        /*12f8*/ 	.short	0x010a
        /*12fa*/ 	.byte	0x3f
	.zero		1


	//   ....[93]....
        /*12fc*/ 	.word	0x0001d810
        /*1300*/ 	.word	0x00000003
        /*1304*/ 	.word	0x0002d860
        /*1308*/ 	.short	0x010a
        /*130a*/ 	.byte	0x3f
	.zero		1


	//----- nvinfo : EIATTR_NUM_MBARRIERS
	.align		4
.L_1173:
        /*130c*/ 	.byte	0x03, 0x38
        /*130e*/ 	.short	0x0016


	//----- nvinfo : EIATTR_EXIT_INSTR_OFFSETS
	.align		4
        /*1310*/ 	.byte	0x04, 0x1c
        /*1312*/ 	.short	(.L_1175 - .L_1174)


	//   ....[0]....
.L_1174:
        /*1314*/ 	.word	0x00019b30


	//----- nvinfo : EIATTR_MAX_THREADS
	.align		4
.L_1175:
        /*1318*/ 	.byte	0x04, 0x05
        /*131a*/ 	.short	(.L_1177 - .L_1176)
.L_1176:
        /*131c*/ 	.word	0x00000200
        /*1320*/ 	.word	0x00000001
        /*1324*/ 	.word	0x00000001


	//----- nvinfo : EIATTR_CRS_STACK_SIZE
	.align		4
.L_1177:
        /*1328*/ 	.byte	0x04, 0x1e
        /*132a*/ 	.short	(.L_1179 - .L_1178)
.L_1178:
        /*132c*/ 	.word	0x00000000


	//----- nvinfo : EIATTR_CBANK_PARAM_SIZE
	.align		4
.L_1179:
        /*1330*/ 	.byte	0x03, 0x19
        /*1332*/ 	.short	0x0af0


	//----- nvinfo : EIATTR_PARAM_CBANK
	.align		4
        /*1334*/ 	.byte	0x04, 0x0a
        /*1336*/ 	.short	(.L_1181 - .L_1180)
	.align		4
.L_1180:
        /*1338*/ 	.word	index@(.nv.constant0._ZN7cutlass13device_kernelIN5flash11enable_sm90INS1_16FlashAttnFwdSm90INS1_25CollectiveMainloopFwdSm90ILi2EN4cute5tupleIJNS5_1CILi1EEES8_S8_EEENS6_IJNS7_ILi192EEENS7_ILi128EEENS7_ILi96EEEEEELi96ENS_6half_tEfNS_4arch4Sm90ELb0ELb0ELb1ELb1ELb1ELb1ELb0ELb0ELb1ELb1ELb0ELb0EEENS1_21CollectiveEpilogueFwdINS6_IJSA_SC_SB_EEES9_SE_SG_Li384ELb1ELb1ELb0ELb0EEENS1_36VarlenDynamicPersistentTileSchedulerILi192ELi128ELi384ELi128ELb0ELb1ELb1ELb0ELb1ELb1EEEEEEEEEvNT_6ParamsE)
        /*133c*/ 	.short	0x0210
        /*133e*/ 	.short	0x0af0


	//----- nvinfo : EIATTR_SW_WAR
	.align		4
.L_1181:
        /*1340*/ 	.byte	0x04, 0x36
        /*1342*/ 	.short	(.L_1183 - .L_1182)
.L_1182:
        /*1344*/ 	.word	0x00000008
.L_1183:


//--------------------- .nv.info._ZN7cutlass13device_kernelIN5flash11enable_sm90INS1_16FlashAttnFwdSm90INS1_25CollectiveMainloopFwdSm90ILi2EN4cute5tupleIJNS5_1CILi1EEES8_S8_EEENS6_IJNS7_ILi192EEENS7_ILi128EEENS7_ILi96EEEEEELi96ENS_6half_tEfNS_4arch4Sm90ELb0ELb1ELb1ELb0ELb1ELb0ELb0ELb0ELb1ELb1ELb0ELb0EEENS1_21CollectiveEpilogueFwdINS6_IJSA_SC_SB_EEES9_SE_SG_Li384ELb0ELb1ELb0ELb0EEENS1_30DynamicPersistentTileSchedulerILi384ELi128ELb0ELb1ELb1EEEEEEEEEvNT_6ParamsE --------------------------
	.section	.nv.info._ZN7cutlass13device_kernelIN5flash11enable_sm90INS1_16FlashAttnFwdSm90INS1_25CollectiveMainloopFwdSm90ILi2EN4cute5tupleIJNS5_1CILi1EEES8_S8_EEENS6_IJNS7_ILi192EEENS7_ILi128EEENS7_ILi96EEEEEELi96ENS_6half_tEfNS_4arch4Sm90ELb0ELb1ELb1ELb0ELb1ELb0ELb0ELb0ELb1ELb1ELb0ELb0EEENS1_21CollectiveEpilogueFwdINS6_IJSA_SC_SB_EEES9_SE_SG_Li384ELb0ELb1ELb0ELb0EEENS1_30DynamicPersistentTileSchedulerILi384ELi128ELb0ELb1ELb1EEEEEEEEEvNT_6ParamsE,"",@"SHT_CUDA_INFO"
	.sectionflags	@""
	.align	4


	//----- nvinfo : EIATTR_CUDA_API_VERSION
	.align		4
        /*0000*/ 	.byte	0x04, 0x37
        /*0002*/ 	.short	(.L_1185 - .L_1184)
.L_1184:
        /*0004*/ 	.word	0x00000082


	//----- nvinfo : EIATTR_KPARAM_INFO
	.align		4
.L_1185:
        /*0008*/ 	.byte	0x04, 0x17
        /*000a*/ 	.short	(.L_1187 - .L_1186)
.L_1186:
        /*000c*/ 	.word	0x00000000
        /*0010*/ 	.short	0x0000
        /*0012*/ 	.short	0x0070
        /*0014*/ 	.byte	0x00, 0xf0, 0x01, 0x2a


	//----- nvinfo : EIATTR_SPARSE_MMA_MASK
	.align		4
.L_1187:
        /*0018*/ 	.byte	0x03, 0x50
        /*001a*/ 	.short	0x0000


	//----- nvinfo : EIATTR_MAXREG_COUNT
	.align		4
        /*001c*/ 	.byte	0x03, 0x1b
        /*001e*/ 	.short	0x0080


	//----- nvinfo : EIATTR_NUM_BARRIERS
	.align		4
        /*0020*/ 	.byte	0x02, 0x4c
        /*0022*/ 	.byte	0x10
	.zero		1


	//----- nvinfo : EIATTR_EXTERNS
	.align		4
        /*0024*/ 	.byte	0x04, 0x0f
        /*0026*/ 	.short	(.L_1189 - .L_1188)


	//   ....[0]....
	.align		4
.L_1188:
        /*0028*/ 	.word	index@(__assertfail)


	//----- nvinfo : EIATTR_ANNOTATIONS
	.align		4
.L_1189:
        /*002c*/ 	.byte	0x04, 0x55
        /*002e*/ 	.short	(.L_1191 - .L_1190)


	//   ....[0]....
.L_1190:
        /* <DEDUP_REMOVED lines=12> */


	//----- nvinfo : EIATTR_MERCURY_ISA_VERSION
	.align		4
.L_1191:
        /*00d8*/ 	.byte	0x03, 0x5f
        /*00da*/ 	.short	0x0101


	//----- nvinfo : EIATTR_INT_WARP_WIDE_INSTR_OFFSETS
	.align		4
        /*00dc*/ 	.byte	0x04, 0x31
        /*00de*/ 	.short	(.L_1193 - .L_1192)


	//   ....[0]....
.L_1192:
        /*00e0*/ 	.word	0x000000c0


	//   ....[1]....
        /*00e4*/ 	.word	0x000000d0


	//   ....[2]....
        /*00e8*/ 	.word	0x00000170


	//   ....[3]....
        /*00ec*/ 	.word	0x000126e0


	//   ....[4]....
        /*00f0*/ 	.word	0x00012770


	//   ....[5]....
        /*00f4*/ 	.word	0x000152f0


	//   ....[6]....
        /*00f8*/ 	.word	0x00015380


	//----- nvinfo : EIATTR_COOP_GROUP_MASK_REGIDS
	.align		4
.L_1193:
        /*00fc*/ 	.byte	0x04, 0x29
        /*00fe*/ 	.short	(.L_1195 - .L_1194)


	//   ....[0]....
.L_1194:
        /*0100*/ 	.word	0xffffffff


	//   ....[1]....
        /*0104*/ 	.word	0xffffffff


	//   ....[2]....
        /*0108*/ 	.word	0xffffffff


	//   ....[3]....
        /*010c*/ 	.word	0xffffffff


	//   ....[4]....
        /*0110*/ 	.word	0xffffffff


	//   ....[5]....
        /*0114*/ 	.word	0xffffffff


	//   ....[6]....
        /*0118*/ 	.word	0xffffffff


	//   ....[7]....
        /*011c*/ 	.word	0xffffffff


	//   ....[8]....
        /*0120*/ 	.word	0xffffffff


	//   ....[9]....
        /*0124*/ 	.word	0xffffffff


	//   ....[10]....
        /*0128*/ 	.word	0xffffffff


	//   ....[11]....
        /*012c*/ 	.word	0xffffffff


	//   ....[12]....
        /*0130*/ 	.word	0xffffffff


	//   ....[13]....
        /*0134*/ 	.word	0xffffffff


	//   ....[14]....
        /*0138*/ 	.word	0xffffffff


	//   ....[15]....
        /*013c*/ 	.word	0xffffffff


	//   ....[16]....
        /*0140*/ 	.word	0xffffffff


	//   ....[17]....
        /*0144*/ 	.word	0xffffffff


	//   ....[18]....
        /*0148*/ 	.word	0xffffffff


	//   ....[19]....
        /*014c*/ 	.word	0xffffffff


	//   ....[20]....
        /*0150*/ 	.word	0xffffffff


	//   ....[21]....
        /*0154*/ 	.word	0xffffffff


	//   ....[22]....
        /*0158*/ 	.word	0xffffffff


	//   ....[23]....
        /*015c*/ 	.word	0xffffffff


	//   ....[24]....
        /*0160*/ 	.word	0xffffffff


	//   ....[25]....
        /*0164*/ 	.word	0xffffffff


	//   ....[26]....
        /*0168*/ 	.word	0xffffffff


	//   ....[27]....
        /*016c*/ 	.word	0xffffffff


	//   ....[28]....
        /*0170*/ 	.word	0xffffffff


	//   ....[29]....
        /*0174*/ 	.word	0xffffffff


	//   ....[30]....
        /*0178*/ 	.word	0xffffffff


	//   ....[31]....
        /*017c*/ 	.word	0xffffffff


	//   ....[32]....
        /*0180*/ 	.word	0xffffffff


	//   ....[33]....
        /*0184*/ 	.word	0xffffffff


	//   ....[34]....
        /*0188*/ 	.word	0xffffffff


	//   ....[35]....
        /*018c*/ 	.word	0xffffffff


	//   ....[36]....
        /*0190*/ 	.word	0xffffffff


	//   ....[37]....
        /*0194*/ 	.word	0xffffffff


	//   ....[38]....
        /*0198*/ 	.word	0xffffffff


	//   ....[39]....
        /*019c*/ 	.word	0xffffffff


	//   ....[40]....
        /*01a0*/ 	.word	0xffffffff


	//   ....[41]....
        /*01a4*/ 	.word	0xffffffff


	//   ....[42]....
        /*01a8*/ 	.word	0xffffffff


	//   ....[43]....
        /*01ac*/ 	.word	0xffffffff


	//   ....[44]....
        /*01b0*/ 	.word	0xffffffff


	//   ....[45]....
        /*01b4*/ 	.word	0xffffffff


	//   ....[46]....
        /*01b8*/ 	.word	0xffffffff


	//   ....[47]....
        /*01bc*/ 	.word	0xffffffff


	//   ....[48]....
        /*01c0*/ 	.word	0xffffffff


	//   ....[49]....
        /*01c4*/ 	.word	0xffffffff


	//   ....[50]....
        /*01c8*/ 	.word	0xffffffff


	//   ....[51]....
        /*01cc*/ 	.word	0xffffffff


	//   ....[52]....
        /*01d0*/ 	.word	0xffffffff


	//   ....[53]....
        /*01d4*/ 	.word	0xffffffff


	//   ....[54]....
        /*01d8*/ 	.word	0xffffffff


	//   ....[55]....
        /*01dc*/ 	.word	0xffffffff


	//   ....[56]....
        /*01e0*/ 	.word	0xffffffff


	//   ....[57]....
        /*01e4*/ 	.word	0xffffffff


	//   ....[58]....
        /*01e8*/ 	.word	0xffffffff


	//   ....[59]....
        /*01ec*/ 	.word	0xffffffff


	//   ....[60]....
        /*01f0*/ 	.word	0xffffffff


	//   ....[61]....
        /*01f4*/ 	.word	0xffffffff


	//   ....[62]....
        /*01f8*/ 	.word	0xffffffff


	//   ....[63]....
        /*01fc*/ 	.word	0xffffffff


	//   ....[64]....
        /*0200*/ 	.word	0xffffffff


	//   ....[65]....
        /*0204*/ 	.word	0xffffffff


	//   ....[66]....
        /*0208*/ 	.word	0xffffffff


	//   ....[67]....
        /*020c*/ 	.word	0xffffffff


	//   ....[68]....
        /*0210*/ 	.word	0xffffffff


	//   ....[69]....
        /*0214*/ 	.word	0xffffffff


	//   ....[70]....
        /*0218*/ 	.word	0xffffffff


	//   ....[71]....
        /*021c*/ 	.word	0xffffffff


	//   ....[72]....
        /*0220*/ 	.word	0xffffffff


	//   ....[73]....
        /*0224*/ 	.word	0xffffffff


	//   ....[74]....
        /*0228*/ 	.word	0xffffffff


	//   ....[75]....
        /*022c*/ 	.word	0xffffffff


	//   ....[76]....
        /*0230*/ 	.word	0xffffffff


	//   ....[77]....
        /*0234*/ 	.word	0xffffffff


	//   ....[78]....
        /*0238*/ 	.word	0xffffffff


	//   ....[79]....
        /*023c*/ 	.word	0xffffffff


	//   ....[80]....
        /*0240*/ 	.word	0xffffffff


	//   ....[81]....
        /*0244*/ 	.word	0xffffffff


	//   ....[82]....
        /*0248*/ 	.word	0xffffffff


	//   ....[83]....
        /*024c*/ 	.word	0xffffffff


	//   ....[84]....
        /*0250*/ 	.word	0xffffffff


	//   ....[85]....
        /*0254*/ 	.word	0xffffffff


	//   ....[86]....
        /*0258*/ 	.word	0xffffffff


	//   ....[87]....
        /*025c*/ 	.word	0xffffffff


	//   ....[88]....
        /*0260*/ 	.word	0xffffffff


	//   ....[89]....
        /*0264*/ 	.word	0xffffffff


	//   ....[90]....
        /*0268*/ 	.word	0xffffffff


	//   ....[91]....
        /*026c*/ 	.word	0xffffffff


	//   ....[92]....
        /*0270*/ 	.word	0xffffffff


	//   ....[93]....
        /*0274*/ 	.word	0xffffffff


	//   ....[94]....
        /*0278*/ 	.word	0xffffffff


	//   ....[95]....
        /*027c*/ 	.word	0xffffffff


	//   ....[96]....
        /*0280*/ 	.word	0x0500000f


	//   ....[97]....
        /*0284*/ 	.word	0x0500000f


	//   ....[98]....
        /*0288*/ 	.word	0x0500000f


	//   ....[99]....
        /*028c*/ 	.word	0x0500000f


	//   ....[100]....
        /*0290*/ 	.word	0x0500000f


	//   ....[101]....
        /*0294*/ 	.word	0x0500000f


	//   ....[102]....
        /*0298*/ 	.word	0x0500000f


	//   ....[103]....
        /*029c*/ 	.word	0x0500000f


	//   ....[104]....
        /*02a0*/ 	.word	0x0500000f


	//   ....[105]....
        /*02a4*/ 	.word	0x0500000f


	//   ....[106]....
        /*02a8*/ 	.word	0x0500000f


	//   ....[107]....
        /*02ac*/ 	.word	0x0500000f


	//   ....[108]....
        /*02b0*/ 	.word	0x0500000f


	//   ....[109]....
        /*02b4*/ 	.word	0x0500000f


	//   ....[110]....
        /*02b8*/ 	.word	0x0500000f


	//   ....[111]....
        /*02bc*/ 	.word	0x0500000f


	//   ....[112]....
        /*02c0*/ 	.word	0x0500000f


	//   ....[113]....
        /*02c4*/ 	.word	0x0500000f


	//   ....[114]....
        /*02c8*/ 	.word	0x0500000f


	//   ....[115]....
        /*02cc*/ 	.word	0x0500000f


	//   ....[116]....
        /*02d0*/ 	.word	0x0500000f


	//   ....[117]....
        /*02d4*/ 	.word	0x0500000f


	//   ....[118]....
        /*02d8*/ 	.word	0x0500000f


	//   ....[119]....
        /*02dc*/ 	.word	0x0500000f


	//   ....[120]....
        /*02e0*/ 	.word	0x0500000f


	//   ....[121]....
        /*02e4*/ 	.word	0x0500000f


	//   ....[122]....
        /*02e8*/ 	.word	0x0500000f


	//   ....[123]....
        /*02ec*/ 	.word	0x0500000f


	//   ....[124]....
        /*02f0*/ 	.word	0x0500000f


	//   ....[125]....
        /*02f4*/ 	.word	0x0500000f


	//   ....[126]....
        /*02f8*/ 	.word	0x0500000f


	//   ....[127]....
        /*02fc*/ 	.word	0x0500000f


	//   ....[128]....
        /*0300*/ 	.word	0x0500000f


	//   ....[129]....
        /*0304*/ 	.word	0x0500000f


	//   ....[130]....
        /*0308*/ 	.word	0x0500000f


	//   ....[131]....
        /*030c*/ 	.word	0x0500000f


	//   ....[132]....
        /*0310*/ 	.word	0x0500000f


	//   ....[133]....
        /*0314*/ 	.word	0x0500000f


	//   ....[134]....
        /*0318*/ 	.word	0x0500000f


	//   ....[135]....
        /*031c*/ 	.word	0x0500000f


	//   ....[136]....
        /*0320*/ 	.word	0x0500000f


	//   ....[137]....
        /*0324*/ 	.word	0x0500000f


	//   ....[138]....
        /*0328*/ 	.word	0x0500000f


	//   ....[139]....
        /*032c*/ 	.word	0x0500000f


	//   ....[140]....
        /*0330*/ 	.word	0x0500000f


	//   ....[141]....
        /*0334*/ 	.word	0x0500000f


	//   ....[142]....
        /*0338*/ 	.word	0x0500000f


	//----- nvinfo : EIATTR_COOP_GROUP_INSTR_OFFSETS
	.align		4
.L_1195:
        /*033c*/ 	.byte	0x04, 0x28
        /*033e*/ 	.short	(.L_1197 - .L_1196)


	//   ....[0]....
.L_1196:
        /*0340*/ 	.word	0x00000080


	//   ....[1]....
        /*0344*/ 	.word	0x00000090


	//   ....[2]....
        /*0348*/ 	.word	0x000002d0


	//   ....[3]....
        /*034c*/ 	.word	0x00000430


	//   ....[4]....
        /*0350*/ 	.word	0x00000550


	//   ....[5]....
        /*0354*/ 	.word	0x000006b0


	//   ....[6]....
        /*0358*/ 	.word	0x00001870


	//   ....[7]....
        /*035c*/ 	.word	0x000020a0


	//   ....[8]....
        /*0360*/ 	.word	0x00002aa0


	//   ....[9]....
        /*0364*/ 	.word	0x00003e10


	//   ....[10]....
        /*0368*/ 	.word	0x00003f20


	//   ....[11]....
        /*036c*/ 	.word	0x00004760


	//   ....[12]....
        /*0370*/ 	.word	0x000047c0


	//   ....[13]....
        /*0374*/ 	.word	0x00005390


	//   ....[14]....
        /*0378*/ 	.word	0x00006280


	//   ....[15]....
        /*037c*/ 	.word	0x00006ba0


	//   ....[16]....
        /*0380*/ 	.word	0x00007780


	//   ....[17]....
        /*0384*/ 	.word	0x00007880


	//   ....[18]....
        /*0388*/ 	.word	0x00008060


	//   ....[19]....
        /*038c*/ 	.word	0x00008110


	//   ....[20]....
        /*0390*/ 	.word	0x00009170


	//   ....[21]....
        /*0394*/ 	.word	0x0000a930


	//   ....[22]....
        /*0398*/ 	.word	0x0000a950


	//   ....[23]....
        /*039c*/ 	.word	0x0000a980


	//   ....[24]....
        /*03a0*/ 	.word	0x0000a990


	//   ....[25]....
        /*03a4*/ 	.word	0x0000bce0


	//   ....[26]....
        /*03a8*/ 	.word	0x0000c8b0


	//   ....[27]....
        /*03ac*/ 	.word	0x0000d1b0


	//   ....[28]....
        /*03b0*/ 	.word	0x0000dd90


	//   ....[29]....
        /*03b4*/ 	.word	0x0000de90


	//   ....[30]....
        /*03b8*/ 	.word	0x0000e690


	//   ....[31]....
        /*03bc*/ 	.word	0x0000e730


	//   ....[32]....
        /*03c0*/ 	.word	0x0000f780


	//   ....[33]....
        /*03c4*/ 	.word	0x0000f890


	//   ....[34]....
        /*03c8*/ 	.word	0x0000f8f0


	//   ....[35]....
        /*03cc*/ 	.word	0x0000f9c0


	//   ....[36]....
        /*03d0*/ 	.word	0x0000f9f0


	//   ....[37]....
        /*03d4*/ 	.word	0x00010930


	//   ....[38]....
        /*03d8*/ 	.word	0x00010960


	//   ....[39]....
        /*03dc*/ 	.word	0x00010990


	//   ....[40]....
        /*03e0*/ 	.word	0x000109c0


	//   ....[41]....
        /*03e4*/ 	.word	0x00010ed0


	//   ....[42]....
        /*03e8*/ 	.word	0x00010ef0


	//   ....[43]....
        /*03ec*/ 	.word	0x00011000


	//   ....[44]....
        /*03f0*/ 	.word	0x00011020


	//   ....[45]....
        /*03f4*/ 	.word	0x000116c0


	//   ....[46]....
        /*03f8*/ 	.word	0x000116d0


	//   ....[47]....
        /*03fc*/ 	.word	0x000117d0


	//   ....[48]....
        /*0400*/ 	.word	0x000117f0


	//   ....[49]....
        /*0404*/ 	.word	0x000119b0


	//   ....[50]....
        /*0408*/ 	.word	0x00013310


	//   ....[51]....
        /*040c*/ 	.word	0x00013330


	//   ....[52]....
        /*0410*/ 	.word	0x00013340


	//   ....[53]....
        /*0414*/ 	.word	0x000133e0


	//   ....[54]....
        /*0418*/ 	.word	0x00013400


	//   ....[55]....
        /*041c*/ 	.word	0x000134a0


	//   ....[56]....
        /*0420*/ 	.word	0x000134c0


	//   ....[57]....
        /*0424*/ 	.word	0x000134d0


	//   ....[58]....
        /*0428*/ 	.word	0x00013d60


	//   ....[59]....
        /*042c*/ 	.word	0x00013d80


	//   ....[60]....
        /*0430*/ 	.word	0x00013db0


	//   ....[61]....
        /*0434*/ 	.word	0x00013e60


	//   ....[62]....
        /*0438*/ 	.word	0x00013e70


	//   ....[63]....
        /*043c*/ 	.word	0x00013f10


	//   ....[64]....
        /*0440*/ 	.word	0x00013f20


	//   ....[65]....
        /*0444*/ 	.word	0x00013f30


	//   ....[66]....
        /*0448*/ 	.word	0x00013f40


	//   ....[67]....
        /*044c*/ 	.word	0x00014000


	//   ....[68]....
        /*0450*/ 	.word	0x00014020


	//   ....[69]....
        /*0454*/ 	.word	0x00014080


	//   ....[70]....
        /*0458*/ 	.word	0x000148c0


	//   ....[71]....
        /*045c*/ 	.word	0x000148d0


	//   ....[72]....
        /*0460*/ 	.word	0x000148f0


	//   ....[73]....
        /*0464*/ 	.word	0x00014970


	//   ....[74]....
        /*0468*/ 	.word	0x00014980


	//   ....[75]....
        /*046c*/ 	.word	0x000149e0


	//   ....[76]....
        /*0470*/ 	.word	0x00014a10


	//   ....[77]....
        /*0474*/ 	.word	0x00014a50


	//   ....[78]....
        /*0478*/ 	.word	0x00014d50


	//   ....[79]....
        /*047c*/ 	.word	0x00014d70


	//   ....[80]....
        /*0480*/ 	.word	0x00014e10


	//   ....[81]....
        /*0484*/ 	.word	0x00014e20


	//   ....[82]....
        /*0488*/ 	.word	0x00014eb0


	//   ....[83]....
        /*048c*/ 	.word	0x00014ec0


	//   ....[84]....
        /*0490*/ 	.word	0x00014ed0


	//   ....[85]....
        /*0494*/ 	.word	0x00014f60


	//   ....[86]....
        /*0498*/ 	.word	0x00015580


	//   ....[87]....
        /*049c*/ 	.word	0x00015590


	//   ....[88]....
        /*04a0*/ 	.word	0x000155e0


	//   ....[89]....
        /*04a4*/ 	.word	0x00015620


	//   ....[90]....
        /*04a8*/ 	.word	0x00015680


	//   ....[91]....
        /*04ac*/ 	.word	0x000156a0


	//   ....[92]....
        /*04b0*/ 	.word	0x00015720


	//   ....[93]....
        /*04b4*/ 	.word	0x00015740


	//   ....[94]....
        /*04b8*/ 	.word	0x00015aa0


	//   ....[95]....
        /*04bc*/ 	.word	0x00015c90


	//   ....[96]....
        /*04c0*/ 	.word	0x000162e0


	//   ....[97]....
        /*04c4*/ 	.word	0x000163c0


	//   ....[98]....
        /*04c8*/ 	.word	0x00016460


	//   ....[99]....
        /*04cc*/ 	.word	0x000164c0


	//   ....[100]....
        /*04d0*/ 	.word	0x000165d0


	//   ....[101]....
        /*04d4*/ 	.word	0x00016640


	//   ....[102]....
        /*04d8*/ 	.word	0x00016750


	//   ....[103]....
        /*04dc*/ 	.word	0x000167c0


	//   ....[104]....
        /*04e0*/ 	.word	0x000168c0


	//   ....[105]....
        /*04e4*/ 	.word	0x00016950


	//   ....[106]....
        /*04e8*/ 	.word	0x000169c0


	//   ....[107]....
        /*04ec*/ 	.word	0x00016a20


	//   ....[108]....
        /*04f0*/ 	.word	0x00016b30


	//   ....[109]....
        /*04f4*/ 	.word	0x00016b90


	//   ....[110]....
        /*04f8*/ 	.word	0x00016cb0


	//   ....[111]....
        /*04fc*/ 	.word	0x00016d10


	//   ....[112]....
        /*0500*/ 	.word	0x00016db0


	//   ....[113]....
        /*0504*/ 	.word	0x00016e80


	//   ....[114]....
        /*0508*/ 	.word	0x00016fa0


	//   ....[115]....
        /*050c*/ 	.word	0x00017000


	//   ....[116]....
        /*0510*/ 	.word	0x000170f0


	//   ....[117]....
        /*0514*/ 	.word	0x00017220


	//   ....[118]....
        /*0518*/ 	.word	0x000172d0


	//   ....[119]....
        /*051c*/ 	.word	0x00017350


	//   ....[120]....
        /*0520*/ 	.word	0x00017430


	//   ....[121]....
        /*0524*/ 	.word	0x00017490


	//   ....[122]....
        /*0528*/ 	.word	0x00017560


	//   ....[123]....
        /*052c*/ 	.word	0x000175c0


	//   ....[124]....
        /*0530*/ 	.word	0x00017690


	//   ....[125]....
        /*0534*/ 	.word	0x00017780


	//   ....[126]....
        /*0538*/ 	.word	0x00017820


	//   ....[127]....
        /*053c*/ 	.word	0x00017880


	//   ....[128]....
        /*0540*/ 	.word	0x00017980


	//   ....[129]....
        /*0544*/ 	.word	0x000179e0


	//   ....[130]....
        /*0548*/ 	.word	0x00017ae0


	//   ....[131]....
        /*054c*/ 	.word	0x00017b40


	//   ....[132]....
        /*0550*/ 	.word	0x00017c10


	//   ....[133]....
        /*0554*/ 	.word	0x00017d60


	//   ....[134]....
        /*0558*/ 	.word	0x00017e00


	//   ....[135]....
        /*055c*/ 	.word	0x00017e90


	//   ....[136]....
        /*0560*/ 	.word	0x00017f90


	//   ....[137]....
        /*0564*/ 	.word	0x00017ff0


	//   ....[138]....
        /*0568*/ 	.word	0x000180e0


	//   ....[139]....
        /*056c*/ 	.word	0x00018140


	//   ....[140]....
        /*0570*/ 	.word	0x00018200


	//   ....[141]....
        /*0574*/ 	.word	0x000182f0


	//   ....[142]....
        /*0578*/ 	.word	0x00018410


	//----- nvinfo : EIATTR_REG_RECONFIG
	.align		4
.L_1197:
        /*057c*/ 	.byte	0x01, 0x54
	.zero		2


	//----- nvinfo : EIATTR_SYSCALL_OFFSETS
	.align		4
        /*0580*/ 	.byte	0x04, 0x46
        /*0582*/ 	.short	(.L_1199 - .L_1198)


	//   ....[0]....
.L_1198:
        /*0584*/ 	.word	0x00001a60


	//   ....[1]....
        /*0588*/ 	.word	0x000128e0


	//   ....[2]....
        /*058c*/ 	.word	0x00012a30


	//   ....[3]....
        /*0590*/ 	.word	0x00012b20


	//   ....[4]....
        /*0594*/ 	.word	0x00013830


	//----- nvinfo : EIATTR_MBARRIER_INSTR_OFFSETS
	.align		4
.L_1199:
        /*0598*/ 	.byte	0x04, 0x39
        /*059a*/ 	.short	(.L_1201 - .L_1200)


	//   ....[0]....
.L_1200:
        /*059c*/ 	.word	0x00000180
        /*05a0*/ 	.word	0x000000ff
        /*05a4*/ 	.word	0x0002d800
        /*05a8*/ 	.short	0x0100
        /*05aa*/ 	.byte	0x08
	.zero		1


	//   ....[1]....
        /*05ac*/ 	.word	0x00000190
        /*05b0*/ 	.word	0x000000ff
        /*05b4*/ 	.word	0x0002d820
        /*05b8*/ 	.short	0x0100
        /*05ba*/ 	.byte	0x08
	.zero		1


	//   ....[2]....
        /*05bc*/ 	.word	0x00000280
        /*05c0*/ 	.word	0x000000ff
        /*05c4*/ 	.word	0x0002d830
        /*05c8*/ 	.short	0x0100
        /*05ca*/ 	.byte	0x08
	.zero		1


	//   ....[3]....
        /*05cc*/ 	.word	0x00000290
        /*05d0*/ 	.word	0x000000ff
        /*05d4*/ 	.word	0x0002d840
        /*05d8*/ 	.short	0x0100
        /*05da*/ 	.byte	0x08
	.zero		1


	//   ....[4]....
        /*05dc*/ 	.word	0x000002a0
        /*05e0*/ 	.word	0x000000ff
        /*05e4*/ 	.word	0x0002d838
        /*05e8*/ 	.short	0x0100
        /*05ea*/ 	.byte	0x08
	.zero		1


	//   ....[5]....
        /*05ec*/ 	.word	0x000002b0
        /*05f0*/ 	.word	0x000000ff
        /*05f4*/ 	.word	0x0002d848
        /*05f8*/ 	.short	0x0100
        /*05fa*/ 	.byte	0x08
	.zero		1


	//   ....[6]....
        /*05fc*/ 	.word	0x000003e0
        /*0600*/ 	.word	0x000000ff
        /*0604*/ 	.word	0x0002d850
        /*0608*/ 	.short	0x0100
        /*060a*/ 	.byte	0x08
	.zero		1


	//   ....[7]....
        /*060c*/ 	.word	0x000003f0
        /*0610*/ 	.word	0x000000ff
        /*0614*/ 	.word	0x0002d860
        /*0618*/ 	.short	0x0100
        /*061a*/ 	.byte	0x08
	.zero		1


	//   ....[8]....
        /*061c*/ 	.word	0x00000400
        /*0620*/ 	.word	0x000000ff
        /*0624*/ 	.word	0x0002d858
        /*0628*/ 	.short	0x0100
        /*062a*/ 	.byte	0x08
	.zero		1


	//   ....[9]....
        /*062c*/ 	.word	0x00000410
        /*0630*/ 	.word	0x000000ff
        /*0634*/ 	.word	0x0002d868
        /*0638*/ 	.short	0x0100
        /*063a*/ 	.byte	0x08
	.zero		1


	//   ....[10]....
        /*063c*/ 	.word	0x00000500
        /*0640*/ 	.word	0x000000ff
        /*0644*/ 	.word	0x0002d870
        /*0648*/ 	.short	0x0100
        /*064a*/ 	.byte	0x06
	.zero		1


	//   ....[11]....
        /*064c*/ 	.word	0x00000510
        /*0650*/ 	.word	0x000000ff
        /*0654*/ 	.word	0x0002d880
        /*0658*/ 	.short	0x0100
        /*065a*/ 	.byte	0x06
	.zero		1


	//   ....[12]....
        /*065c*/ 	.word	0x00000520
        /*0660*/ 	.word	0x000000ff
        /*0664*/ 	.word	0x0002d878
        /*0668*/ 	.short	0x0100
        /*066a*/ 	.byte	0x06
	.zero		1


	//   ....[13]....
        /*066c*/ 	.word	0x00000530
        /*0670*/ 	.word	0x000000ff
        /*0674*/ 	.word	0x0002d888
        /*0678*/ 	.short	0x0100
        /*067a*/ 	.byte	0x06
	.zero		1


	//   ....[14]....
        /*067c*/ 	.word	0x00000660
        /*0680*/ 	.word	0x000000ff
        /*0684*/ 	.word	0x0002d890
        /*0688*/ 	.short	0x0100
        /*068a*/ 	.byte	0x08
	.zero		1


	//   ....[15]....
        /*068c*/ 	.word	0x00000670
        /*0690*/ 	.word	0x000000ff
        /*0694*/ 	.word	0x0002d8a0
        /*0698*/ 	.short	0x0100
        /*069a*/ 	.byte	0x08
	.zero		1


	//   ....[16]....
        /*069c*/ 	.word	0x00000680
        /*06a0*/ 	.word	0x000000ff
        /*06a4*/ 	.word	0x0002d898
        /*06a8*/ 	.short	0x0100
        /*06aa*/ 	.byte	0x08
	.zero		1


	//   ....[17]....
        /*06ac*/ 	.word	0x00000690
        /*06b0*/ 	.word	0x000000ff
        /*06b4*/ 	.word	0x0002d8a8
        /*06b8*/ 	.short	0x0100
        /*06ba*/ 	.byte	0x08
	.zero		1


	//   ....[18]....
        /*06bc*/ 	.word	0x000007d0
        /*06c0*/ 	.word	0x000000ff
        /*06c4*/ 	.word	0x0002d8b0
        /*06c8*/ 	.short	0x0100
        /*06ca*/ 	.byte	0x08
	.zero		1


	//   ....[19]....
        /*06cc*/ 	.word	0x000007e0
        /*06d0*/ 	.word	0x000000ff
        /*06d4*/ 	.word	0x0002d8c0
        /*06d8*/ 	.short	0x0100
        /*06da*/ 	.byte	0x08
	.zero		1


	//   ....[20]....
        /*06dc*/ 	.word	0x000007f0
        /*06e0*/ 	.word	0x000000ff
        /*06e4*/ 	.word	0x0002d8b8
        /*06e8*/ 	.short	0x0100
        /*06ea*/ 	.byte	0x08
	.zero		1


	//   ....[21]....
        /*06ec*/ 	.word	0x00000800
        /*06f0*/ 	.word	0x000000ff
        /*06f4*/ 	.word	0x0002d8c8
        /*06f8*/ 	.short	0x0100
        /*06fa*/ 	.byte	0x08
	.zero		1


	//   ....[22]....
        /*06fc*/ 	.word	0x00001ae0
        /*0700*/ 	.word	0x000000ff
        /*0704*/ 	.word	0x0002d800
        /*0708*/ 	.short	0x010a
        /*070a*/ 	.byte	0x28
	.zero		1


	//   ....[23]....
        /*070c*/ 	.word	0x00001b60
        /*0710*/ 	.word	0x00000006
        /*0714*/ 	.word	0x0002d830
        /*0718*/ 	.short	0x010a
        /*071a*/ 	.byte	0x3f
	.zero		1


	//   ....[24]....
        /*071c*/ 	.word	0x00001ba0
        /*0720*/ 	.word	0x00000006
        /*0724*/ 	.word	0x0002d830
        /*0728*/ 	.short	0x010a
        /*072a*/ 	.byte	0x3f
	.zero		1


	//   ....[25]....
        /*072c*/ 	.word	0x00002450
        /*0730*/ 	.word	0x000000ff
        /*0734*/ 	.word	0x00000000
        /*0738*/ 	.short	0x0101
        /*073a*/ 	.byte	0x06
	.zero		1


	//   ....[26]....
        /*073c*/ 	.word	0x00005850
        /*0740*/ 	.word	0x000000ff
        /*0744*/ 	.word	0x0002d830
        /*0748*/ 	.short	0x010a
        /*074a*/ 	.byte	0x06
	.zero		1


	//   ....[27]....
        /*074c*/ 	.word	0x00005890
        /*0750*/ 	.word	0x000000ff
        /*0754*/ 	.word	0x0002d830
        /*0758*/ 	.short	0x010a
        /*075a*/ 	.byte	0x06
	.zero		1


	//   ....[28]....
        /*075c*/ 	.word	0x00005b60
        /*0760*/ 	.word	0x000000ff
        /*0764*/ 	.word	0x0002d850
        /*0768*/ 	.short	0x010a
        /*076a*/ 	.byte	0x06
	.zero		1


	//   ....[29]....
        /*076c*/ 	.word	0x00005ba0
        /*0770*/ 	.word	0x000000ff
        /*0774*/ 	.word	0x0002d850
        /*0778*/ 	.short	0x010a
        /*077a*/ 	.byte	0x06
	.zero		1


	//   ....[30]....
        /*077c*/ 	.word	0x000065a0
        /*0780*/ 	.word	0x000000ff
        /*0784*/ 	.word	0x00000000
        /*0788*/ 	.short	0x0101
        /*078a*/ 	.byte	0x06
	.zero		1


	//   ....[31]....
        /*078c*/ 	.word	0x00008c10
        /*0790*/ 	.word	0x000000ff
        /*0794*/ 	.word	0x00000000
        /*0798*/ 	.short	0x0101
        /*079a*/ 	.byte	0x06
	.zero		1


	//   ....[32]....
        /*079c*/ 	.word	0x00009530
        /*07a0*/ 	.word	0x000000ff
        /*07a4*/ 	.word	0x0002d830
        /*07a8*/ 	.short	0x010a
        /*07aa*/ 	.byte	0x06
	.zero		1


	//   ....[33]....
        /*07ac*/ 	.word	0x00009570
        /*07b0*/ 	.word	0x000000ff
        /*07b4*/ 	.word	0x0002d830
        /*07b8*/ 	.short	0x010a
        /*07ba*/ 	.byte	0x06
	.zero		1


	//   ....[34]....
        /*07bc*/ 	.word	0x00009840
        /*07c0*/ 	.word	0x000000ff
        /*07c4*/ 	.word	0x0002d850
        /*07c8*/ 	.short	0x010a
        /*07ca*/ 	.byte	0x06
	.zero		1


	//   ....[35]....
        /*07cc*/ 	.word	0x00009880
        /*07d0*/ 	.word	0x000000ff
        /*07d4*/ 	.word	0x0002d850
        /*07d8*/ 	.short	0x010a
        /*07da*/ 	.byte	0x06
	.zero		1


	//   ....[36]....
        /*07dc*/ 	.word	0x0000a1c0
        /*07e0*/ 	.word	0x000000ff
        /*07e4*/ 	.word	0x00000000
        /*07e8*/ 	.short	0x0101
        /*07ea*/ 	.byte	0x06
	.zero		1


	//   ....[37]....
        /*07ec*/ 	.word	0x0000b780
        /*07f0*/ 	.word	0x000000ff
        /*07f4*/ 	.word	0x00000000
        /*07f8*/ 	.short	0x0101
        /*07fa*/ 	.byte	0x06
	.zero		1


	//   ....[38]....
        /*07fc*/ 	.word	0x0000bea0
        /*0800*/ 	.word	0x000000ff
        /*0804*/ 	.word	0x0002d830
        /*0808*/ 	.short	0x010a
        /*080a*/ 	.byte	0x06
	.zero		1


	//   ....[39]....
        /*080c*/ 	.word	0x0000bee0
        /*0810*/ 	.word	0x000000ff
        /*0814*/ 	.word	0x0002d830
        /*0818*/ 	.short	0x010a
        /*081a*/ 	.byte	0x06
	.zero		1


	//   ....[40]....
        /*081c*/ 	.word	0x0000c1b0
        /*0820*/ 	.word	0x000000ff
        /*0824*/ 	.word	0x0002d850
        /*0828*/ 	.short	0x010a
        /*082a*/ 	.byte	0x06
	.zero		1


	//   ....[41]....
        /*082c*/ 	.word	0x0000c1f0
        /*0830*/ 	.word	0x000000ff
        /*0834*/ 	.word	0x0002d850
        /*0838*/ 	.short	0x010a
        /*083a*/ 	.byte	0x06
	.zero		1


	//   ....[42]....
        /*083c*/ 	.word	0x0000cbb0
        /*0840*/ 	.word	0x000000ff
        /*0844*/ 	.word	0x00000000
        /*0848*/ 	.short	0x0101
        /*084a*/ 	.byte	0x06
	.zero		1


	//   ....[43]....
        /*084c*/ 	.word	0x0000f220
        /*0850*/ 	.word	0x000000ff
        /*0854*/ 	.word	0x00000000
        /*0858*/ 	.short	0x0101
        /*085a*/ 	.byte	0x06
	.zero		1


	//   ....[44]....
        /*085c*/ 	.word	0x0000f800
        /*0860*/ 	.word	0x000000ff
        /*0864*/ 	.word	0x0002d850
        /*0868*/ 	.short	0x010a
        /*086a*/ 	.byte	0x08
	.zero		1


	//   ....[45]....
        /*086c*/ 	.word	0x0000f840
        /*0870*/ 	.word	0x000000ff
        /*0874*/ 	.word	0x0002d850
        /*0878*/ 	.short	0x010a
        /*087a*/ 	.byte	0x08
	.zero		1


	//   ....[46]....
        /*087c*/ 	.word	0x0000fed0
        /*0880*/ 	.word	0x000000ff
        /*0884*/ 	.word	0x00000000
        /*0888*/ 	.short	0x0101
        /*088a*/ 	.byte	0x08
	.zero		1


	//   ....[47]....
        /*088c*/ 	.word	0x00010f00
        /*0890*/ 	.word	0x000000ff
        /*0894*/ 	.word	0x00000000
        /*0898*/ 	.short	0x0101
        /*089a*/ 	.byte	0x05
	.zero		1


	//   ....[48]....
        /*089c*/ 	.word	0x00013090
        /*08a0*/ 	.word	0x00000006
        /*08a4*/ 	.word	0x0002d840
        /*08a8*/ 	.short	0x010a
        /*08aa*/ 	.byte	0x3f
	.zero		1


	//   ....[49]....
        /*08ac*/ 	.word	0x00013610
        /*08b0*/ 	.word	0x00000006
        /*08b4*/ 	.word	0x0002d830
        /*08b8*/ 	.short	0x0107
        /*08ba*/ 	.byte	0x3f
	.zero		1


	//   ....[50]....
        /*08bc*/ 	.word	0x000136e0
        /*08c0*/ 	.word	0x00000006
        /*08c4*/ 	.word	0x0002d830
        /*08c8*/ 	.short	0x0101
        /*08ca*/ 	.byte	0x3f
	.zero		1


	//   ....[51]....
        /*08cc*/ 	.word	0x000141d0
        /*08d0*/ 	.word	0x00000010
        /*08d4*/ 	.word	0x0002d800
        /*08d8*/ 	.short	0x0107
        /*08da*/ 	.byte	0x3f
	.zero		1


	//   ....[52]....
        /*08dc*/ 	.word	0x000142c0
        /*08e0*/ 	.word	0x00000010
        /*08e4*/ 	.word	0x0002d800
        /*08e8*/ 	.short	0x0101
        /*08ea*/ 	.byte	0x3f
	.zero		1


	//   ....[53]....
        /*08ec*/ 	.word	0x000142e0
        /*08f0*/ 	.word	0x00000010
        /*08f4*/ 	.word	0x0002d820
        /*08f8*/ 	.short	0x010a
        /*08fa*/ 	.byte	0x3f
	.zero		1


	//   ....[54]....
        /*08fc*/ 	.word	0x00014680
        /*0900*/ 	.word	0x00000006
        /*0904*/ 	.word	0x0002d840
        /*0908*/ 	.short	0x010a
        /*090a*/ 	.byte	0x3f
	.zero		1


	//   ....[55]....
        /*090c*/ 	.word	0x00014af0
        /*0910*/ 	.word	0x00000006
        /*0914*/ 	.word	0x0002d830
        /*0918*/ 	.short	0x0107
        /*091a*/ 	.byte	0x3f
	.zero		1


	//   ....[56]....
        /*091c*/ 	.word	0x00014bb0
        /*0920*/ 	.word	0x00000006
        /*0924*/ 	.word	0x0002d830
        /*0928*/ 	.short	0x0101
        /*092a*/ 	.byte	0x3f
	.zero		1


	//   ....[57]....
        /*092c*/ 	.word	0x00014c10
        /*0930*/ 	.word	0x00000006
        /*0934*/ 	.word	0x0002d860
        /*0938*/ 	.short	0x010a
        /*093a*/ 	.byte	0x3f
	.zero		1


	//   ....[58]....
        /*093c*/ 	.word	0x00015050
        /*0940*/ 	.word	0x00000006
        /*0944*/ 	.word	0x0002d850
        /*0948*/ 	.short	0x0107
        /*094a*/ 	.byte	0x3f
	.zero		1


	//   ....[59]....
        /*094c*/ 	.word	0x00015220
        /*0950*/ 	.word	0x00000006
        /*0954*/ 	.word	0x0002d850
        /*0958*/ 	.short	0x0101
        /*095a*/ 	.byte	0x3f
	.zero		1


	//   ....[60]....
        /*095c*/ 	.word	0x00015430
        /*0960*/ 	.word	0x00000004
        /*0964*/ 	.word	0x0002d860
        /*0968*/ 	.short	0x010a
        /*096a*/ 	.byte	0x3f
	.zero		1


	//   ....[61]....
        /*096c*/ 	.word	0x00015880
        /*0970*/ 	.word	0x00000004
        /*0974*/ 	.word	0x0002d850
        /*0978*/ 	.short	0x0107
        /*097a*/ 	.byte	0x3f
	.zero		1


	//   ....[62]....
        /*097c*/ 	.word	0x00015940
        /*0980*/ 	.word	0x00000004
        /*0984*/ 	.word	0x0002d850
        /*0988*/ 	.short	0x0101
        /*098a*/ 	.byte	0x3f
	.zero		1


	//   ....[63]....
        /*098c*/ 	.word	0x00015c10
        /*0990*/ 	.word	0x00000004
        /*0994*/ 	.word	0x0002d820
        /*0998*/ 	.short	0x010a
        /*099a*/ 	.byte	0x3f
	.zero		1


	//   ....[64]....
        /*099c*/ 	.word	0x00015d90
        /*09a0*/ 	.word	0x00000005
        /*09a4*/ 	.word	0x0002d840
        /*09a8*/ 	.short	0x010a
        /*09aa*/ 	.byte	0x3f
	.zero		1


	//   ....[65]....
        /*09ac*/ 	.word	0x00015e30
        /*09b0*/ 	.word	0x00000017
        /*09b4*/ 	.word	0x0002d840
        /*09b8*/ 	.short	0x010a
        /*09ba*/ 	.byte	0x3f
	.zero		1


	//   ....[66]....
        /*09bc*/ 	.word	0x00015e70
        /*09c0*/ 	.word	0x00000005
        /*09c4*/ 	.word	0x0002d860
        /*09c8*/ 	.short	0x010a
        /*09ca*/ 	.byte	0x3f
	.zero		1


	//   ....[67]....
        /*09cc*/ 	.word	0x00015eb0
        /*09d0*/ 	.word	0x00000017
        /*09d4*/ 	.word	0x0002d860
        /*09d8*/ 	.short	0x010a
        /*09da*/ 	.byte	0x3f
	.zero		1


	//   ....[68]....
        /*09dc*/ 	.word	0x00015f20
        /*09e0*/ 	.word	0x00000003
        /*09e4*/ 	.word	0x0002d800
        /*09e8*/ 	.short	0x010a
        /*09ea*/ 	.byte	0x3f
	.zero		1


	//   ....[69]....
        /*09ec*/ 	.word	0x00015f70
        /*09f0*/ 	.word	0x00000006
        /*09f4*/ 	.word	0x0002d830
        /*09f8*/ 	.short	0x010a
        /*09fa*/ 	.byte	0x3f
	.zero		1


	//   ....[70]....
        /*09fc*/ 	.word	0x00015fd0
        /*0a00*/ 	.word	0x00000007
        /*0a04*/ 	.word	0x0002d830
        /*0a08*/ 	.short	0x010a
        /*0a0a*/ 	.byte	0x3f
	.zero		1


	//   ....[71]....
        /*0a0c*/ 	.word	0x00016030
        /*0a10*/ 	.word	0x00000007
        /*0a14*/ 	.word	0x0002d850
        /*0a18*/ 	.short	0x010a
        /*0a1a*/ 	.byte	0x3f
	.zero		1


	//   ....[72]....
        /*0a1c*/ 	.word	0x00016090
        /*0a20*/ 	.word	0x00000008
        /*0a24*/ 	.word	0x0002d830
        /*0a28*/ 	.short	0x010a
        /*0a2a*/ 	.byte	0x3f
	.zero		1


	//   ....[73]....
        /*0a2c*/ 	.word	0x000160f0
        /*0a30*/ 	.word	0x00000008
        /*0a34*/ 	.word	0x0002d850
        /*0a38*/ 	.short	0x010a
        /*0a3a*/ 	.byte	0x3f
	.zero		1


	//   ....[74]....
        /*0a3c*/ 	.word	0x00016150
        /*0a40*/ 	.word	0x00000006
        /*0a44*/ 	.word	0x0002d830
        /*0a48*/ 	.short	0x010a
        /*0a4a*/ 	.byte	0x3f
	.zero		1


	//   ....[75]....
        /*0a4c*/ 	.word	0x000161b0
        /*0a50*/ 	.word	0x00000006
        /*0a54*/ 	.word	0x0002d850
        /*0a58*/ 	.short	0x010a
        /*0a5a*/ 	.byte	0x3f
	.zero		1


	//   ....[76]....
        /*0a5c*/ 	.word	0x00016210
        /*0a60*/ 	.word	0x00000004
        /*0a64*/ 	.word	0x0002d850
        /*0a68*/ 	.short	0x010a
        /*0a6a*/ 	.byte	0x3f
	.zero		1


	//   ....[77]....
        /*0a6c*/ 	.word	0x00016310
        /*0a70*/ 	.word	0x00000006
        /*0a74*/ 	.word	0x0002d840
        /*0a78*/ 	.short	0x010a
        /*0a7a*/ 	.byte	0x3f
	.zero		1


	//   ....[78]....
        /*0a7c*/ 	.word	0x00017120
        /*0a80*/ 	.word	0x00000010
        /*0a84*/ 	.word	0x0002d820
        /*0a88*/ 	.short	0x010a
        /*0a8a*/ 	.byte	0x3f
	.zero		1


	//   ....[79]....
        /*0a8c*/ 	.word	0x00017170
        /*0a90*/ 	.word	0x00000006
        /*0a94*/ 	.word	0x0002d840
        /*0a98*/ 	.short	0x010a
        /*0a9a*/ 	.byte	0x3f
	.zero		1


	//   ....[80]....
        /*0a9c*/ 	.word	0x000176d0
        /*0aa0*/ 	.word	0x00000006
        /*0aa4*/ 	.word	0x0002d860
        /*0aa8*/ 	.short	0x010a
        /*0aaa*/ 	.byte	0x3f
	.zero		1


	//   ....[81]....
        /*0aac*/ 	.word	0x00017cb0
        /*0ab0*/ 	.word	0x00000004
        /*0ab4*/ 	.word	0x0002d860
        /*0ab8*/ 	.short	0x010a
        /*0aba*/ 	.byte	0x3f
	.zero		1


	//   ....[82]....
        /*0abc*/ 	.word	0x00018330
        /*0ac0*/ 	.word	0x00000004
        /*0ac4*/ 	.word	0x0002d820
        /*0ac8*/ 	.short	0x010a
        /*0aca*/ 	.byte	0x3f
	.zero		1


	//   ....[83]....
        /*0acc*/ 	.word	0x000184d0
        /*0ad0*/ 	.word	0x00000005
        /*0ad4*/ 	.word	0x0002d840
        /*0ad8*/ 	.short	0x010a
        /*0ada*/ 	.byte	0x3f
	.zero		1


	//   ....[84]....
        /*0adc*/ 	.word	0x00018520
        /*0ae0*/ 	.word	0x00000017
        /*0ae4*/ 	.word	0x0002d840
        /*0ae8*/ 	.short	0x010a
        /*0aea*/ 	.byte	0x3f
	.zero		1


	//   ....[85]....
        /*0aec*/ 	.word	0x00018570
        /*0af0*/ 	.word	0x00000005
        /*0af4*/ 	.word	0x0002d860
        /*0af8*/ 	.short	0x010a
        /*0afa*/ 	.byte	0x3f
	.zero		1


	//----- nvinfo : EIATTR_NUM_MBARRIERS
	.align		4
.L_1201:
        /*0afc*/ 	.byte	0x03, 0x38
        /*0afe*/ 	.short	0x0016


	//----- nvinfo : EIATTR_EXIT_INSTR_OFFSETS
	.align		4
        /*0b00*/ 	.byte	0x04, 0x1c
        /*0b02*/ 	.short	(.L_1203 - .L_1202)


	//   ....[0]....
.L_1202:
        /*0b04*/ 	.word	0x00000970


	//   ....[1]....
        /*0b08*/ 	.word	0x00011920


	//   ....[2]....
        /*0b0c*/ 	.word	0x00015f00


	//----- nvinfo : EIATTR_MAX_THREADS
	.align		4
.L_1203:
        /*0b10*/ 	.byte	0x04, 0x05
        /*0b12*/ 	.short	(.L_1205 - .L_1204)
.L_1204:
        /*0b14*/ 	.word	0x00000200
        /*0b18*/ 	.word	0x00000001
        /*0b1c*/ 	.word	0x00000001


	//----- nvinfo : EIATTR_CRS_STACK_SIZE
	.align		4
.L_1205:
        /*0b20*/ 	.byte	0x04, 0x1e
        /*0b22*/ 	.short	(.L_1207 - .L_1206)
.L_1206:
        /*0b24*/ 	.word	0x00000000


	//----- nvinfo : EIATTR_CBANK_PARAM_SIZE
	.align		4
.L_1207:
        /*0b28*/ 	.byte	0x03, 0x19
        /*0b2a*/ 	.short	0x0af0


	//----- nvinfo : EIATTR_PARAM_CBANK
	.align		4
        /*0b2c*/ 	.byte	0x04, 0x0a
        /*0b2e*/ 	.short	(.L_1209 - .L_1208)
	.align		4
.L_1208:
        /*0b30*/ 	.word	index@(.nv.constant0._ZN7cutlass13device_kernelIN5flash11enable_sm90INS1_16FlashAttnFwdSm90INS1_25CollectiveMainloopFwdSm90ILi2EN4cute5tupleIJNS5_1CILi1EEES8_S8_EEENS6_IJNS7_ILi192EEENS7_ILi128EEENS7_ILi96EEEEEELi96ENS_6half_tEfNS_4arch4Sm90ELb0ELb1ELb1ELb0ELb1ELb0ELb0ELb0ELb1ELb1ELb0ELb0EEENS1_21CollectiveEpilogueFwdINS6_IJSA_SC_SB_EEES9_SE_SG_Li384ELb0ELb1ELb0ELb0EEENS1_30DynamicPersistentTileSchedulerILi384ELi128ELb0ELb1ELb1EEEEEEEEEvNT_6ParamsE)
        /*0b34*/ 	.short	0x0210
        /*0b36*/ 	.short	0x0af0


	//----- nvinfo : EIATTR_SW_WAR
	.align		4
.L_1209:
        /*0b38*/ 	.byte	0x04, 0x36
        /*0b3a*/ 	.short	(.L_1211 - .L_1210)
.L_1210:
        /*0b3c*/ 	.word	0x00000008
.L_1211:


//--------------------- .nv.info._ZN7cutlass13device_kernelIN5flash11enable_sm90INS1_16FlashAttnFwdSm90INS1_25CollectiveMainloopFwdSm90ILi2EN4cute5tupleIJNS5_1CILi1EEES8_S8_EEENS6_IJNS7_ILi192EEENS7_ILi128EEENS7_ILi96EEEEEELi96ENS_6half_tEfNS_4arch4Sm90ELb0ELb1ELb1ELb1ELb1ELb0ELb0ELb0ELb1ELb1ELb0ELb0EEENS1_21CollectiveEpilogueFwdINS6_IJSA_SC_SB_EEES9_SE_SG_Li384ELb1ELb1ELb0ELb0EEENS1_36VarlenDynamicPersistentTileSchedulerILi192ELi128ELi384ELi128ELb0ELb1ELb1ELb1ELb0ELb1EEEEEEEEEvNT_6ParamsE --------------------------
	.section	.nv.info._ZN7cutlass13device_kernelIN5flash11enable_sm90INS1_16FlashAttnFwdSm90INS1_25CollectiveMainloopFwdSm90ILi2EN4cute5tupleIJNS5_1CILi1EEES8_S8_EEENS6_IJNS7_ILi192EEENS7_ILi128EEENS7_ILi96EEEEEELi96ENS_6half_tEfNS_4arch4Sm90ELb0ELb1ELb1ELb1ELb1ELb0ELb0ELb0ELb1ELb1ELb0ELb0EEENS1_21CollectiveEpilogueFwdINS6_IJSA_SC_SB_EEES9_SE_SG_Li384ELb1ELb1ELb0ELb0EEENS1_36VarlenDynamicPersistentTileSchedulerILi192ELi128ELi384ELi128ELb0ELb1ELb1ELb1ELb0ELb1EEEEEEEEEvNT_6ParamsE,"",@"SHT_CUDA_INFO"
	.sectionflags	@""
	.align	4


	//----- nvinfo : EIATTR_CUDA_API_VERSION
	.align		4
        /*0000*/ 	.byte	0x04, 0x37
        /*0002*/ 	.short	(.L_1213 - .L_1212)
.L_1212:
        /*0004*/ 	.word	0x00000082


	//----- nvinfo : EIATTR_KPARAM_INFO
	.align		4
.L_1213:
        /*0008*/ 	.byte	0x04, 0x17
        /*000a*/ 	.short	(.L_1215 - .L_1214)
.L_1214:
        /*000c*/ 	.word	0x00000000
        /*0010*/ 	.short	0x0000
        /*0012*/ 	.short	0x0070
        /*0014*/ 	.byte	0x00, 0xf0, 0x01, 0x2a


	//----- nvinfo : EIATTR_SPARSE_MMA_MASK
	.align		4
.L_1215:
        /*0018*/ 	.byte	0x03, 0x50
        /*001a*/ 	.short	0x0000


	//----- nvinfo : EIATTR_MAXREG_COUNT
	.align		4
        /*001c*/ 	.byte	0x03, 0x1b
        /*001e*/ 	.short	0x0080


	//----- nvinfo : EIATTR_NUM_BARRIERS
	.align		4
        /*0020*/ 	.byte	0x02, 0x4c
        /*0022*/ 	.byte	0x10
	.zero		1


	//----- nvinfo : EIATTR_EXTERNS
	.align		4
        /*0024*/ 	.byte	0x04, 0x0f
        /*0026*/ 	.short	(.L_1217 - .L_1216)


	//   ....[0]....
	.align		4
.L_1216:
        /*0028*/ 	.word	index@(__assertfail)


	//----- nvinfo : EIATTR_ANNOTATIONS
	.align		4
.L_1217:
        /*002c*/ 	.byte	0x04, 0x55
        /*002e*/ 	.short	(.L_1219 - .L_1218)


	//   ....[0]....
.L_1218:
        /* <DEDUP_REMOVED lines=21> */


	//----- nvinfo : EIATTR_MERCURY_ISA_VERSION
	.align		4
.L_1219:
        /*0168*/ 	.byte	0x03, 0x5f
        /*016a*/ 	.short	0x0101


	//----- nvinfo : EIATTR_UNUSED_LOAD_BYTE_OFFSET
	.align		4
        /*016c*/ 	.byte	0x04, 0x44
        /*016e*/ 	.short	(.L_1221 - .L_1220)


	//   ....[0]....
.L_1220:
        /*0170*/ 	.word	0x00000980
        /*0174*/ 	.word	0x0000fff0


	//   ....[1]....
        /*0178*/ 	.word	0x00010300
        /*017c*/ 	.word	0x0000fff0


	//----- nvinfo : EIATTR_INT_WARP_WIDE_INSTR_OFFSETS
	.align		4
.L_1221:
        /*0180*/ 	.byte	0x04, 0x31
        /*0182*/ 	.short	(.L_1223 - .L_1222)


	//   ....[0]....
.L_1222:
        /*0184*/ 	.word	0x000000c0


	//   ....[1]....
        /*0188*/ 	.word	0x000000d0


	//   ....[2]....
        /*018c*/ 	.word	0x00000170


	//   ....[3]....
        /*0190*/ 	.word	0x000134c0


	//   ....[4]....
        /*0194*/ 	.word	0x00013550


	//   ....[5]....
        /*0198*/ 	.word	0x000162b0


	//   ....[6]....
        /*019c*/ 	.word	0x00016340


	//----- nvinfo : EIATTR_COOP_GROUP_MASK_REGIDS
	.align		4
.L_1223:
        /*01a0*/ 	.byte	0x04, 0x29
        /*01a2*/ 	.short	(.L_1225 - .L_1224)


	//   ....[0]....
.L_1224:
        /*01a4*/ 	.word	0xffffffff


	//   ....[1]....
        /*01a8*/ 	.word	0xffffffff


	//   ....[2]....
        /*01ac*/ 	.word	0xffffffff


	//   ....[3]....
        /*01b0*/ 	.word	0xffffffff


	//   ....[4]....
        /*01b4*/ 	.word	0xffffffff


	//   ....[5]....
        /*01b8*/ 	.word	0xffffffff


	//   ....[6]....
        /*01bc*/ 	.word	0xffffffff


	//   ....[7]....
        /*01c0*/ 	.word	0xffffffff


	//   ....[8]....
        /*01c4*/ 	.word	0xffffffff


	//   ....[9]....
        /*01c8*/ 	.word	0xffffffff


	//   ....[10]....
        /*01cc*/ 	.word	0xffffffff


	//   ....[11]....
        /*01d0*/ 	.word	0xffffffff


	//   ....[12]....
        /*01d4*/ 	.word	0xffffffff


	//   ....[13]....
        /*01d8*/ 	.word	0xffffffff


	//   ....[14]....
        /*01dc*/ 	.word	0xffffffff


	//   ....[15]....
        /*01e0*/ 	.word	0xffffffff


	//   ....[16]....
        /*01e4*/ 	.word	0xffffffff


	//   ....[17]....
        /*01e8*/ 	.word	0xffffffff


	//   ....[18]....
        /*01ec*/ 	.word	0xffffffff


	//   ....[19]....
        /*01f0*/ 	.word	0xffffffff


	//   ....[20]....
        /*01f4*/ 	.word	0xffffffff


	//   ....[21]....
        /*01f8*/ 	.word	0xffffffff


	//   ....[22]....
        /*01fc*/ 	.word	0xffffffff


	//   ....[23]....
        /*0200*/ 	.word	0xffffffff


	//   ....[24]....
        /*0204*/ 	.word	0xffffffff


	//   ....[25]....
        /*0208*/ 	.word	0xffffffff


	//   ....[26]....
        /*020c*/ 	.word	0xffffffff


	//   ....[27]....
        /*0210*/ 	.word	0xffffffff


	//   ....[28]....
        /*0214*/ 	.word	0xffffffff


	//   ....[29]....
        /*0218*/ 	.word	0xffffffff


	//   ....[30]....
        /*021c*/ 	.word	0xffffffff


	//   ....[31]....
        /*0220*/ 	.word	0xffffffff


	//   ....[32]....
        /*0224*/ 	.word	0xffffffff


	//   ....[33]....
        /*0228*/ 	.word	0xffffffff


	//   ....[34]....
        /*022c*/ 	.word	0xffffffff


	//   ....[35]....
        /*0230*/ 	.word	0xffffffff


	//   ....[36]....
        /*0234*/ 	.word	0xffffffff


	//   ....[37]....
        /*0238*/ 	.word	0xffffffff


	//   ....[38]....
        /*023c*/ 	.word	0xffffffff


	//   ....[39]....
        /*0240*/ 	.word	0xffffffff


	//   ....[40]....
        /*0244*/ 	.word	0xffffffff


	//   ....[41]....
        /*0248*/ 	.word	0xffffffff


	//   ....[42]....
        /*024c*/ 	.word	0xffffffff


	//   ....[43]....
        /*0250*/ 	.word	0xffffffff


	//   ....[44]....
        /*0254*/ 	.word	0xffffffff


	//   ....[45]....
        /*0258*/ 	.word	0xffffffff


	//   ....[46]....
        /*025c*/ 	.word	0xffffffff


	//   ....[47]....
        /*0260*/ 	.word	0xffffffff


	//   ....[48]....
        /*0264*/ 	.word	0xffffffff


	//   ....[49]....
        /*0268*/ 	.word	0xffffffff


	//   ....[50]....
        /*026c*/ 	.word	0xffffffff


	//   ....[51]....
        /*0270*/ 	.word	0xffffffff


	//   ....[52]....
        /*0274*/ 	.word	0xffffffff


	//   ....[53]....
        /*0278*/ 	.word	0xffffffff


	//   ....[54]....
        /*027c*/ 	.word	0xffffffff


	//   ....[55]....
        /*0280*/ 	.word	0xffffffff


	//   ....[56]....
        /*0284*/ 	.word	0xffffffff


	//   ....[57]....
        /*0288*/ 	.word	0xffffffff


	//   ....[58]....
        /*028c*/ 	.word	0xffffffff


	//   ....[59]....
        /*0290*/ 	.word	0xffffffff


	//   ....[60]....
        /*0294*/ 	.word	0xffffffff


	//   ....[61]....
        /*0298*/ 	.word	0xffffffff


	//   ....[62]....
        /*029c*/ 	.word	0xffffffff


	//   ....[63]....
        /*02a0*/ 	.word	0xffffffff


	//   ....[64]....
        /*02a4*/ 	.word	0xffffffff


	//   ....[65]....
        /*02a8*/ 	.word	0xffffffff


	//   ....[66]....
        /*02ac*/ 	.word	0xffffffff


	//   ....[67]....
        /*02b0*/ 	.word	0xffffffff


	//   ....[68]....
        /*02b4*/ 	.word	0xffffffff


	//   ....[69]....
        /*02b8*/ 	.word	0xffffffff


	//   ....[70]....
        /*02bc*/ 	.word	0xffffffff


	//   ....[71]....
        /*02c0*/ 	.word	0xffffffff


	//   ....[72]....
        /*02c4*/ 	.word	0xffffffff


	//   ....[73]....
        /*02c8*/ 	.word	0xffffffff


	//   ....[74]....
        /*02cc*/ 	.word	0xffffffff


	//   ....[75]....
        /*02d0*/ 	.word	0xffffffff


	//   ....[76]....
        /*02d4*/ 	.word	0xffffffff


	//   ....[77]....
        /*02d8*/ 	.word	0xffffffff


	//   ....[78]....
        /*02dc*/ 	.word	0xffffffff


	//   ....[79]....
        /*02e0*/ 	.word	0xffffffff


	//   ....[80]....
        /*02e4*/ 	.word	0xffffffff


	//   ....[81]....
        /*02e8*/ 	.word	0xffffffff


	//   ....[82]....
        /*02ec*/ 	.word	0xffffffff


	//   ....[83]....
        /*02f0*/ 	.word	0xffffffff


	//   ....[84]....
        /*02f4*/ 	.word	0xffffffff


	//   ....[85]....
        /*02f8*/ 	.word	0xffffffff


	//   ....[86]....
        /*02fc*/ 	.word	0xffffffff


	//   ....[87]....
        /*0300*/ 	.word	0xffffffff


	//   ....[88]....
        /*0304*/ 	.word	0xffffffff


	//   ....[89]....
        /*0308*/ 	.word	0xffffffff


	//   ....[90]....
        /*030c*/ 	.word	0xffffffff


	//   ....[91]....
        /*0310*/ 	.word	0xffffffff


	//   ....[92]....
        /*0314*/ 	.word	0xffffffff


	//   ....[93]....
        /*0318*/ 	.word	0xffffffff


	//   ....[94]....
        /*031c*/ 	.word	0xffffffff


	//   ....[95]....
        /*0320*/ 	.word	0xffffffff


	//   ....[96]....
        /*0324*/ 	.word	0xffffffff


	//   ....[97]....
        /*0328*/ 	.word	0xffffffff


	//   ....[98]....
        /*032c*/ 	.word	0xffffffff


	//   ....[99]....
        /*0330*/ 	.word	0xffffffff


	//   ....[100]....
        /*0334*/ 	.word	0xffffffff


	//   ....[101]....
        /*0338*/ 	.word	0xffffffff


	//   ....[102]....
        /*033c*/ 	.word	0xffffffff


	//   ....[103]....
        /*0340*/ 	.word	0xffffffff


	//   ....[104]....
        /*0344*/ 	.word	0xffffffff


	//   ....[105]....
        /*0348*/ 	.word	0xffffffff


	//   ....[106]....
        /*034c*/ 	.word	0xffffffff


	//   ....[107]....
        /*0350*/ 	.word	0xffffffff


	//   ....[108]....
        /*0354*/ 	.word	0xffffffff


	//   ....[109]....
        /*0358*/ 	.word	0xffffffff


	//   ....[110]....
        /*035c*/ 	.word	0xffffffff


	//   ....[111]....
        /*0360*/ 	.word	0xffffffff


	//   ....[112]....
        /*0364*/ 	.word	0xffffffff


	//   ....[113]....
        /*0368*/ 	.word	0xffffffff


	//   ....[114]....
        /*036c*/ 	.word	0xffffffff


	//   ....[115]....
        /*0370*/ 	.word	0xffffffff


	//   ....[116]....
        /*0374*/ 	.word	0xffffffff


	//   ....[117]....
        /*0378*/ 	.word	0xffffffff


	//   ....[118]....
        /*037c*/ 	.word	0xffffffff


	//   ....[119]....
        /*0380*/ 	.word	0xffffffff


	//   ....[120]....
        /*0384*/ 	.word	0xffffffff


	//   ....[121]....
        /*0388*/ 	.word	0xffffffff


	//   ....[122]....
        /*038c*/ 	.word	0xffffffff


	//   ....[123]....
        /*0390*/ 	.word	0xffffffff


	//   ....[124]....
        /*0394*/ 	.word	0xffffffff


	//   ....[125]....
        /*0398*/ 	.word	0xffffffff


	//   ....[126]....
        /*039c*/ 	.word	0xffffffff


	//   ....[127]....
        /*03a0*/ 	.word	0x0500000f


	//   ....[128]....
        /*03a4*/ 	.word	0x0500000f


	//   ....[129]....
        /*03a8*/ 	.word	0x0500000f


	//   ....[130]....
        /*03ac*/ 	.word	0x0500000f


	//   ....[131]....
        /*03b0*/ 	.word	0x0500000f


	//   ....[132]....
        /*03b4*/ 	.word	0x0500000f


	//   ....[133]....
        /*03b8*/ 	.word	0x0500000f


	//   ....[134]....
        /*03bc*/ 	.word	0x0500000f


	//   ....[135]....
        /*03c0*/ 	.word	0x0500000f


	//   ....[136]....
        /*03c4*/ 	.word	0x0500000f


	//   ....[137]....
        /*03c8*/ 	.word	0x0500000f


	//   ....[138]....
        /*03cc*/ 	.word	0x0500000f


	//   ....[139]....
        /*03d0*/ 	.word	0x0500000f


	//   ....[140]....
        /*03d4*/ 	.word	0x0500000f


	//   ....[141]....
        /*03d8*/ 	.word	0x0500000f


	//   ....[142]....
        /*03dc*/ 	.word	0x0500000f


	//   ....[143]....
        /*03e0*/ 	.word	0x0500000f


	//   ....[144]....
        /*03e4*/ 	.word	0x0500000f


	//   ....[145]....
        /*03e8*/ 	.word	0x0500000f


	//   ....[146]....
        /*03ec*/ 	.word	0x0500000f


	//   ....[147]....
        /*03f0*/ 	.word	0x0500000f


	//   ....[148]....
        /*03f4*/ 	.word	0x0500000f


	//   ....[149]....
        /*03f8*/ 	.word	0x0500000f


	//   ....[150]....
        /*03fc*/ 	.word	0x0500000f


	//   ....[151]....
        /*0400*/ 	.word	0x0500000f


	//   ....[152]....
        /*0404*/ 	.word	0x0500000f


	//   ....[153]....
        /*0408*/ 	.word	0x0500000f


	//   ....[154]....
        /*040c*/ 	.word	0x0500000f


	//   ....[155]....
        /*0410*/ 	.word	0x0500000f


	//   ....[156]....
        /*0414*/ 	.word	0x0500000f


	//   ....[157]....
        /*0418*/ 	.word	0x0500000f


	//   ....[158]....
        /*041c*/ 	.word	0x0500000f


	//   ....[159]....
        /*0420*/ 	.word	0x0500000f


	//   ....[160]....
        /*0424*/ 	.word	0x0500000f


	//   ....[161]....
        /*0428*/ 	.word	0x0500000f


	//   ....[162]....
        /*042c*/ 	.word	0x0500000f


	//   ....[163]....
        /*0430*/ 	.word	0x0500000f


	//   ....[164]....
        /*0434*/ 	.word	0x0500000f


	//   ....[165]....
        /*0438*/ 	.word	0x0500000f


	//   ....[166]....
        /*043c*/ 	.word	0x0500000f


	//   ....[167]....
        /*0440*/ 	.word	0x0500000f


	//   ....[168]....
        /*0444*/ 	.word	0x0500000f


	//   ....[169]....
        /*0448*/ 	.word	0x0500000f


	//   ....[170]....
        /*044c*/ 	.word	0x0500000f


	//   ....[171]....
        /*0450*/ 	.word	0x0500000f


	//   ....[172]....
        /*0454*/ 	.word	0x0500000f


	//   ....[173]....
        /*0458*/ 	.word	0x0500000f


	//   ....[174]....
        /*045c*/ 	.word	0x0500000f


	//   ....[175]....
        /*0460*/ 	.word	0x0500000f


	//   ....[176]....
        /*0464*/ 	.word	0x0500000f


	//   ....[177]....
        /*0468*/ 	.word	0x0500000f


	//   ....[178]....
        /*046c*/ 	.word	0x0500000f


	//   ....[179]....
        /*0470*/ 	.word	0x0500000f


	//   ....[180]....
        /*0474*/ 	.word	0x0500000f


	//   ....[181]....
        /*0478*/ 	.word	0x0500000f


	//   ....[182]....
        /*047c*/ 	.word	0x0500000f


	//   ....[183]....
        /*0480*/ 	.word	0x0500000f


	//   ....[184]....
        /*0484*/ 	.word	0x0500000f


	//   ....[185]....
        /*0488*/ 	.word	0x0500000f


	//   ....[186]....
        /*048c*/ 	.word	0x0500000f


	//   ....[187]....
        /*0490*/ 	.word	0x0500000f


	//   ....[188]....
        /*0494*/ 	.word	0x0500000f


	//   ....[189]....
        /*0498*/ 	.word	0x0500000f


	//----- nvinfo : EIATTR_COOP_GROUP_INSTR_OFFSETS
	.align		4
.L_1225:
        /*049c*/ 	.byte	0x04, 0x28
        /*049e*/ 	.short	(.L_1227 - .L_1226)


	//   ....[0]....
.L_1226:
        /*04a0*/ 	.word	0x00000080


	//   ....[1]....
        /*04a4*/ 	.word	0x00000090


	//   ....[2]....
        /*04a8*/ 	.word	0x000002d0


	//   ....[3]....
        /*04ac*/ 	.word	0x00000430


	//   ....[4]....
        /*04b0*/ 	.word	0x00000550


	//   ....[5]....
        /*04b4*/ 	.word	0x000006b0


	//   ....[6]....
        /*04b8*/ 	.word	0x000019c0


	//   ....[7]....
        /*04bc*/ 	.word	0x00002200


	//   ....[8]....
        /*04c0*/ 	.word	0x00002bd0


	//   ....[9]....
        /*04c4*/ 	.word	0x000041a0


	//   ....[10]....
        /*04c8*/ 	.word	0x00004280


	//   ....[11]....
        /*04cc*/ 	.word	0x00004880


	//   ....[12]....
        /*04d0*/ 	.word	0x00004900


	//   ....[13]....
        /*04d4*/ 	.word	0x000054c0


	//   ....[14]....
        /*04d8*/ 	.word	0x00006370


	//   ....[15]....
        /*04dc*/ 	.word	0x00006cb0


	//   ....[16]....
        /*04e0*/ 	.word	0x00007890


	//   ....[17]....
        /*04e4*/ 	.word	0x00007990


	//   ....[18]....
        /*04e8*/ 	.word	0x00008160


	//   ....[19]....
        /*04ec*/ 	.word	0x000081f0


	//   ....[20]....
        /*04f0*/ 	.word	0x00009280


	//   ....[21]....
        /*04f4*/ 	.word	0x0000aa70


	//   ....[22]....
        /*04f8*/ 	.word	0x0000aa90


	//   ....[23]....
        /*04fc*/ 	.word	0x0000aac0


	//   ....[24]....
        /*0500*/ 	.word	0x0000aad0


	//   ....[25]....
        /*0504*/ 	.word	0x0000be20


	//   ....[26]....
        /*0508*/ 	.word	0x0000c980


	//   ....[27]....
        /*050c*/ 	.word	0x0000d2c0


	//   ....[28]....
        /*0510*/ 	.word	0x0000dea0


	//   ....[29]....
        /*0514*/ 	.word	0x0000dfa0


	//   ....[30]....
        /*0518*/ 	.word	0x0000e7b0


	//   ....[31]....
        /*051c*/ 	.word	0x0000e850


	//   ....[32]....
        /*0520*/ 	.word	0x0000f890


	//   ....[33]....
        /*0524*/ 	.word	0x0000f9a0


	//   ....[34]....
        /*0528*/ 	.word	0x0000fa00


	//   ....[35]....
        /*052c*/ 	.word	0x0000fad0


	//   ....[36]....
        /*0530*/ 	.word	0x0000fb00


	//   ....[37]....
        /*0534*/ 	.word	0x00010cd0


	//   ....[38]....
        /*0538*/ 	.word	0x00010d10


	//   ....[39]....
        /*053c*/ 	.word	0x00010d40


	//   ....[40]....
        /*0540*/ 	.word	0x00010d80


	//   ....[41]....
        /*0544*/ 	.word	0x00011230


	//   ....[42]....
        /*0548*/ 	.word	0x00011250


	//   ....[43]....
        /*054c*/ 	.word	0x00011360


	//   ....[44]....
        /*0550*/ 	.word	0x00011380


	//   ....[45]....
        /*0554*/ 	.word	0x00011c50


	//   ....[46]....
        /*0558*/ 	.word	0x00011c60


	//   ....[47]....
        /*055c*/ 	.word	0x00011d60


	//   ....[48]....
        /*0560*/ 	.word	0x00011d80


	//   ....[49]....
        /*0564*/ 	.word	0x00011f00


	//   ....[50]....
        /*0568*/ 	.word	0x000120d0


	//   ....[51]....
        /*056c*/ 	.word	0x00012100


	//   ....[52]....
        /*0570*/ 	.word	0x00012130


	//   ....[53]....
        /*0574*/ 	.word	0x00012160


	//   ....[54]....
        /*0578*/ 	.word	0x00012190


	//   ....[55]....
        /*057c*/ 	.word	0x000121c0


	//   ....[56]....
        /*0580*/ 	.word	0x00012310


	//   ....[57]....
        /*0584*/ 	.word	0x00012340


	//   ....[58]....
        /*0588*/ 	.word	0x00012370


	//   ....[59]....
        /*058c*/ 	.word	0x000123a0


	//   ....[60]....
        /*0590*/ 	.word	0x000123d0


	//   ....[61]....
        /*0594*/ 	.word	0x00012400


	//   ....[62]....
        /*0598*/ 	.word	0x00012490


	//   ....[63]....
        /*059c*/ 	.word	0x000124f0


	//   ....[64]....
        /*05a0*/ 	.word	0x00012580


	//   ....[65]....
        /*05a4*/ 	.word	0x00014170


	//   ....[66]....
        /*05a8*/ 	.word	0x00014190


	//   ....[67]....
        /*05ac*/ 	.word	0x00014240


	//   ....[68]....
        /*05b0*/ 	.word	0x00014260


	//   ....[69]....
        /*05b4*/ 	.word	0x00014300


	//   ....[70]....
        /*05b8*/ 	.word	0x00014320


	//   ....[71]....
        /*05bc*/ 	.word	0x00014330


	//   ....[72]....
        /*05c0*/ 	.word	0x00014340


	//   ....[73]....
        /*05c4*/ 	.word	0x00014ce0


	//   ....[74]....
        /*05c8*/ 	.word	0x00014cf0


	//   ....[75]....
        /*05cc*/ 	.word	0x00014d50


	//   ....[76]....
        /*05d0*/ 	.word	0x00014d90


	//   ....[77]....
        /*05d4*/ 	.word	0x00014df0


	//   ....[78]....
        /*05d8*/ 	.word	0x00014e30


	//   ....[79]....
        /*05dc*/ 	.word	0x00014e40


	//   ....[80]....
        /*05e0*/ 	.word	0x00014e60


	//   ....[81]....
        /*05e4*/ 	.word	0x00014f30


	//   ....[82]....
        /*05e8*/ 	.word	0x00014f70


	//   ....[83]....
        /*05ec*/ 	.word	0x00014f80


	//   ....[84]....
        /*05f0*/ 	.word	0x00014fa0


	//   ....[85]....
        /*05f4*/ 	.word	0x00015860


	//   ....[86]....
        /*05f8*/ 	.word	0x00015870


	//   ....[87]....
        /*05fc*/ 	.word	0x00015890


	//   ....[88]....
        /*0600*/ 	.word	0x00015910


	//   ....[89]....
        /*0604*/ 	.word	0x00015920


	//   ....[90]....
        /*0608*/ 	.word	0x00015980


	//   ....[91]....
        /*060c*/ 	.word	0x000159b0


	//   ....[92]....
        /*0610*/ 	.word	0x000159f0


	//   ....[93]....
        /*0614*/ 	.word	0x00015ce0


	//   ....[94]....
        /*0618*/ 	.word	0x00015d00


	//   ....[95]....
        /*061c*/ 	.word	0x00015da0


	//   ....[96]....
        /*0620*/ 	.word	0x00015db0


	//   ....[97]....
        /*0624*/ 	.word	0x00015e40


	//   ....[98]....
        /*0628*/ 	.word	0x00015e50


	//   ....[99]....
        /*062c*/ 	.word	0x00015e60


	//   ....[100]....
        /*0630*/ 	.word	0x00015ef0


	//   ....[101]....
        /*0634*/ 	.word	0x00016530


	//   ....[102]....
        /*0638*/ 	.word	0x00016540


	//   ....[103]....
        /*063c*/ 	.word	0x000165d0


	//   ....[104]....
        /*0640*/ 	.word	0x00016670


	//   ....[105]....
        /*0644*/ 	.word	0x00016690


	//   ....[106]....
        /*0648*/ 	.word	0x00016710


	//   ....[107]....
        /*064c*/ 	.word	0x00016730


	//   ....[108]....
        /*0650*/ 	.word	0x00016740


	//   ....[109]....
        /*0654*/ 	.word	0x00016b20


	//   ....[110]....
        /*0658*/ 	.word	0x00016b50


	//   ....[111]....
        /*065c*/ 	.word	0x00016b90


	//   ....[112]....
        /*0660*/ 	.word	0x00016bc0


	//   ....[113]....
        /*0664*/ 	.word	0x00016bf0


	//   ....[114]....
        /*0668*/ 	.word	0x00016c20


	//   ....[115]....
        /*066c*/ 	.word	0x00016c50


	//   ....[116]....
        /*0670*/ 	.word	0x00016c80


	//   ....[117]....
        /*0674*/ 	.word	0x00016e00


	//   ....[118]....
        /*0678*/ 	.word	0x00016e30


	//   ....[119]....
        /*067c*/ 	.word	0x00016e60


	//   ....[120]....
        /*0680*/ 	.word	0x00016e90


	//   ....[121]....
        /*0684*/ 	.word	0x00016ec0


	//   ....[122]....
        /*0688*/ 	.word	0x00016ef0


	//   ....[123]....
        /*068c*/ 	.word	0x00016fb0


	//   ....[124]....
        /*0690*/ 	.word	0x00016fd0


	//   ....[125]....
        /*0694*/ 	.word	0x00017040


	//   ....[126]....
        /*0698*/ 	.word	0x000176e0


	//   ....[127]....
        /*069c*/ 	.word	0x00017d40


	//   ....[128]....
        /*06a0*/ 	.word	0x00017e30


	//   ....[129]....
        /*06a4*/ 	.word	0x00017ed0


	//   ....[130]....
        /*06a8*/ 	.word	0x00017f30


	//   ....[131]....
        /*06ac*/ 	.word	0x00018040


	//   ....[132]....
        /*06b0*/ 	.word	0x000180b0


	//   ....[133]....
        /*06b4*/ 	.word	0x000181c0


	//   ....[134]....
        /*06b8*/ 	.word	0x00018230


	//   ....[135]....
        /*06bc*/ 	.word	0x000182d0


	//   ....[136]....
        /*06c0*/ 	.word	0x000183f0


	//   ....[137]....
        /*06c4*/ 	.word	0x00018440


	//   ....[138]....
        /*06c8*/ 	.word	0x000184b0


	//   ....[139]....
        /*06cc*/ 	.word	0x000185b0


	//   ....[140]....
        /*06d0*/ 	.word	0x00018620


	//   ....[141]....
        /*06d4*/ 	.word	0x00018700


	//   ....[142]....
        /*06d8*/ 	.word	0x00018780


	//   ....[143]....
        /*06dc*/ 	.word	0x000187e0


	//   ....[144]....
        /*06e0*/ 	.word	0x000188e0


	//   ....[145]....
        /*06e4*/ 	.word	0x000189e0


	//   ....[146]....
        /*06e8*/ 	.word	0x00018a40


	//   ....[147]....
        /*06ec*/ 	.word	0x00018b20


	//   ....[148]....
        /*06f0*/ 	.word	0x00018c60


	//   ....[149]....
        /*06f4*/ 	.word	0x00018d40


	//   ....[150]....
        /*06f8*/ 	.word	0x00018dc0


	//   ....[151]....
        /*06fc*/ 	.word	0x00018ea0


	//   ....[152]....
        /*0700*/ 	.word	0x00018f00


	//   ....[153]....
        /*0704*/ 	.word	0x00018fd0


	//   ....[154]....
        /*0708*/ 	.word	0x00019030


	//   ....[155]....
        /*070c*/ 	.word	0x00019110


	//   ....[156]....
        /*0710*/ 	.word	0x00019200


	//   ....[157]....
        /*0714*/ 	.word	0x000192a0


	//   ....[158]....
        /*0718*/ 	.word	0x00019300


	//   ....[159]....
        /*071c*/ 	.word	0x00019400


	//   ....[160]....
        /*0720*/ 	.word	0x00019460


	//   ....[161]....
        /*0724*/ 	.word	0x00019560


	//   ....[162]....
        /*0728*/ 	.word	0x000195c0


	//   ....[163]....
        /*072c*/ 	.word	0x00019690


	//   ....[164]....
        /*0730*/ 	.word	0x000197e0


	//   ....[165]....
        /*0734*/ 	.word	0x00019890


	//   ....[166]....
        /*0738*/ 	.word	0x000199a0


	//   ....[167]....
        /*073c*/ 	.word	0x00019a80


	//   ....[168]....
        /*0740*/ 	.word	0x00019ae0


	//   ....[169]....
        /*0744*/ 	.word	0x00019bd0


	//   ....[170]....
        /*0748*/ 	.word	0x00019c30


	//   ....[171]....
        /*074c*/ 	.word	0x00019d10


	//   ....[172]....
        /*0750*/ 	.word	0x00019da0


	//   ....[173]....
        /*0754*/ 	.word	0x00019e40


	//   ....[174]....
        /*0758*/ 	.word	0x00019f60


	//   ....[175]....
        /*075c*/ 	.word	0x00019fd0


	//   ....[176]....
        /*0760*/ 	.word	0x0001a040


	//   ....[177]....
        /*0764*/ 	.word	0x0001a0b0


	//   ....[178]....
        /*0768*/ 	.word	0x0001a120


	//   ....[179]....
        /*076c*/ 	.word	0x0001a1a0


	//   ....[180]....
        /*0770*/ 	.word	0x0001a230


	//   ....[181]....
        /*0774*/ 	.word	0x0001a2c0


	//   ....[182]....
        /*0778*/ 	.word	0x0001a330


	//   ....[183]....
        /*077c*/ 	.word	0x0001a3a0


	//   ....[184]....
        /*0780*/ 	.word	0x0001a410


	//   ....[185]....
        /*0784*/ 	.word	0x0001a490


	//   ....[186]....
        /*0788*/ 	.word	0x0001a500


	//   ....[187]....
        /*078c*/ 	.word	0x0001a5a0


	//   ....[188]....
        /*0790*/ 	.word	0x0001a630


	//   ....[189]....
        /*0794*/ 	.word	0x0001a760


	//----- nvinfo : EIATTR_REG_RECONFIG
	.align		4
.L_1227:
        /*0798*/ 	.byte	0x01, 0x54
	.zero		2


	//----- nvinfo : EIATTR_SYSCALL_OFFSETS
	.align		4
        /*079c*/ 	.byte	0x04, 0x46
        /*079e*/ 	.short	(.L_1229 - .L_1228)


	//   ....[0]....
.L_1228:
        /*07a0*/ 	.word	0x00001bb0


	//   ....[1]....
        /*07a4*/ 	.word	0x000136b0


	//   ....[2]....
        /*07a8*/ 	.word	0x00013800


	//   ....[3]....
        /*07ac*/ 	.word	0x000138f0


	//   ....[4]....
        /*07b0*/ 	.word	0x00014730


	//----- nvinfo : EIATTR_MBARRIER_INSTR_OFFSETS
	.align		4
.L_1229:
        /*07b4*/ 	.byte	0x04, 0x39
        /*07b6*/ 	.short	(.L_1231 - .L_1230)


	//   ....[0]....
.L_1230:
        /*07b8*/ 	.word	0x00000180
        /*07bc*/ 	.word	0x000000ff
        /*07c0*/ 	.word	0x0002d800
        /*07c4*/ 	.short	0x0100
        /*07c6*/ 	.byte	0x08
	.zero		1


	//   ....[1]....
        /*07c8*/ 	.word	0x00000190
        /*07cc*/ 	.word	0x000000ff
        /*07d0*/ 	.word	0x0002d820
        /*07d4*/ 	.short	0x0100
        /*07d6*/ 	.byte	0x08
	.zero		1


	//   ....[2]....
        /*07d8*/ 	.word	0x00000280
        /*07dc*/ 	.word	0x000000ff
        /*07e0*/ 	.word	0x0002d830
        /*07e4*/ 	.short	0x0100
        /*07e6*/ 	.byte	0x08
	.zero		1


	//   ....[3]....
        /*07e8*/ 	.word	0x00000290
        /*07ec*/ 	.word	0x000000ff
        /*07f0*/ 	.word	0x0002d840
        /*07f4*/ 	.short	0x0100
        /*07f6*/ 	.byte	0x08
	.zero		1


	//   ....[4]....
        /*07f8*/ 	.word	0x000002a0
        /*07fc*/ 	.word	0x000000ff
        /*0800*/ 	.word	0x0002d838
        /*0804*/ 	.short	0x0100
        /*0806*/ 	.byte	0x08
	.zero		1


	//   ....[5]....
        /*0808*/ 	.word	0x000002b0
        /*080c*/ 	.word	0x000000ff
        /*0810*/ 	.word	0x0002d848
        /*0814*/ 	.short	0x0100
        /*0816*/ 	.byte	0x08
	.zero		1


	//   ....[6]....
        /*0818*/ 	.word	0x000003e0
        /*081c*/ 	.word	0x000000ff
        /*0820*/ 	.word	0x0002d850
        /*0824*/ 	.short	0x0100
        /*0826*/ 	.byte	0x08
	.zero		1


	//   ....[7]....
        /*0828*/ 	.word	0x000003f0
        /*082c*/ 	.word	0x000000ff
        /*0830*/ 	.word	0x0002d860
        /*0834*/ 	.short	0x0100
        /*0836*/ 	.byte	0x08
	.zero		1


	//   ....[8]....
        /*0838*/ 	.word	0x00000400
        /*083c*/ 	.word	0x000000ff
        /*0840*/ 	.word	0x0002d858
        /*0844*/ 	.short	0x0100
        /*0846*/ 	.byte	0x08
	.zero		1


	//   ....[9]....
        /*0848*/ 	.word	0x00000410
        /*084c*/ 	.word	0x000000ff
        /*0850*/ 	.word	0x0002d868
        /*0854*/ 	.short	0x0100
        /*0856*/ 	.byte	0x08
	.zero		1


	//   ....[10]....
        /*0858*/ 	.word	0x00000500
        /*085c*/ 	.word	0x000000ff
        /*0860*/ 	.word	0x0002d870
        /*0864*/ 	.short	0x0100
        /*0866*/ 	.byte	0x06
	.zero		1


	//   ....[11]....
        /*0868*/ 	.word	0x00000510
        /*086c*/ 	.word	0x000000ff
        /*0870*/ 	.word	0x0002d880
        /*0874*/ 	.short	0x0100
        /*0876*/ 	.byte	0x06
	.zero		1


	//   ....[12]....
        /*0878*/ 	.word	0x00000520
        /*087c*/ 	.word	0x000000ff
        /*0880*/ 	.word	0x0002d878
        /*0884*/ 	.short	0x0100
        /*0886*/ 	.byte	0x06
	.zero		1


	//   ....[13]....
        /*0888*/ 	.word	0x00000530
        /*088c*/ 	.word	0x000000ff
        /*0890*/ 	.word	0x0002d888
        /*0894*/ 	.short	0x0100
        /*0896*/ 	.byte	0x06
	.zero		1


	//   ....[14]....
        /*0898*/ 	.word	0x00000660
        /*089c*/ 	.word	0x000000ff
        /*08a0*/ 	.word	0x0002d890
        /*08a4*/ 	.short	0x0100
        /*08a6*/ 	.byte	0x08
	.zero		1


	//   ....[15]....
        /*08a8*/ 	.word	0x00000670
        /*08ac*/ 	.word	0x000000ff
        /*08b0*/ 	.word	0x0002d8a0
        /*08b4*/ 	.short	0x0100
        /*08b6*/ 	.byte	0x08
	.zero		1


	//   ....[16]....
        /*08b8*/ 	.word	0x00000680
        /*08bc*/ 	.word	0x000000ff
        /*08c0*/ 	.word	0x0002d898
        /*08c4*/ 	.short	0x0100
        /*08c6*/ 	.byte	0x08
	.zero		1


	//   ....[17]....
        /*08c8*/ 	.word	0x00000690
        /*08cc*/ 	.word	0x000000ff
        /*08d0*/ 	.word	0x0002d8a8
        /*08d4*/ 	.short	0x0100
        /*08d6*/ 	.byte	0x08
	.zero		1


	//   ....[18]....
        /*08d8*/ 	.word	0x000007d0
        /*08dc*/ 	.word	0x000000ff
        /*08e0*/ 	.word	0x0002d8b0
        /*08e4*/ 	.short	0x0100
        /*08e6*/ 	.byte	0x08
	.zero		1


	//   ....[19]....
        /*08e8*/ 	.word	0x000007e0
        /*08ec*/ 	.word	0x000000ff
        /*08f0*/ 	.word	0x0002d8c0
        /*08f4*/ 	.short	0x0100
        /*08f6*/ 	.byte	0x08
	.zero		1


	//   ....[20]....
        /*08f8*/ 	.word	0x000007f0
        /*08fc*/ 	.word	0x000000ff
        /*0900*/ 	.word	0x0002d8b8
        /*0904*/ 	.short	0x0100
        /*0906*/ 	.byte	0x08
	.zero		1


	//   ....[21]....
        /*0908*/ 	.word	0x00000800
        /*090c*/ 	.word	0x000000ff
        /*0910*/ 	.word	0x0002d8c8
        /*0914*/ 	.short	0x0100
        /*0916*/ 	.byte	0x08
	.zero		1


	//   ....[22]....
        /*0918*/ 	.word	0x00001c30
        /*091c*/ 	.word	0x000000ff
        /*0920*/ 	.word	0x0002d800
        /*0924*/ 	.short	0x010a
        /*0926*/ 	.byte	0x29
	.zero		1


	//   ....[23]....
        /*0928*/ 	.word	0x00001cb0
        /*092c*/ 	.word	0x00000006
        /*0930*/ 	.word	0x0002d830
        /*0934*/ 	.short	0x010a
        /*0936*/ 	.byte	0x3f
	.zero		1


	//   ....[24]....
        /*0938*/ 	.word	0x00001cf0
        /*093c*/ 	.word	0x00000006
        /*0940*/ 	.word	0x0002d830
        /*0944*/ 	.short	0x010a
        /*0946*/ 	.byte	0x3f
	.zero		1


	//   ....[25]....
        /*0948*/ 	.word	0x00002580
        /*094c*/ 	.word	0x000000ff
        /*0950*/ 	.word	0x00000000
        /*0954*/ 	.short	0x0101
        /*0956*/ 	.byte	0x06
	.zero		1


	//   ....[26]....
        /*0958*/ 	.word	0x00005980
        /*095c*/ 	.word	0x000000ff
        /*0960*/ 	.word	0x0002d830
        /*0964*/ 	.short	0x010a
        /*0966*/ 	.byte	0x06
	.zero		1


	//   ....[27]....
        /*0968*/ 	.word	0x000059c0
        /*096c*/ 	.word	0x000000ff
        /*0970*/ 	.word	0x0002d830
        /*0974*/ 	.short	0x010a
        /*0976*/ 	.byte	0x06
	.zero		1


	//   ....[28]....
        /*0978*/ 	.word	0x00005c90
        /*097c*/ 	.word	0x000000ff
        /*0980*/ 	.word	0x0002d850
        /*0984*/ 	.short	0x010a
        /*0986*/ 	.byte	0x06
	.zero		1


	//   ....[29]....
        /*0988*/ 	.word	0x00005cd0
        /*098c*/ 	.word	0x000000ff
        /*0990*/ 	.word	0x0002d850
        /*0994*/ 	.short	0x010a
        /*0996*/ 	.byte	0x06
	.zero		1


	//   ....[30]....
        /*0998*/ 	.word	0x000066c0
        /*099c*/ 	.word	0x000000ff
        /*09a0*/ 	.word	0x00000000
        /*09a4*/ 	.short	0x0101
        /*09a6*/ 	.byte	0x06
	.zero		1


	//   ....[31]....
        /*09a8*/ 	.word	0x00008d20
        /*09ac*/ 	.word	0x000000ff
        /*09b0*/ 	.word	0x00000000
        /*09b4*/ 	.short	0x0101
        /*09b6*/ 	.byte	0x06
	.zero		1


	//   ....[32]....
        /*09b8*/ 	.word	0x00009670
        /*09bc*/ 	.word	0x000000ff
        /*09c0*/ 	.word	0x0002d830
        /*09c4*/ 	.short	0x010a
        /*09c6*/ 	.byte	0x06
	.zero		1


	//   ....[33]....
        /*09c8*/ 	.word	0x000096b0
        /*09cc*/ 	.word	0x000000ff
        /*09d0*/ 	.word	0x0002d830
        /*09d4*/ 	.short	0x010a
        /*09d6*/ 	.byte	0x06
	.zero		1


	//   ....[34]....
        /*09d8*/ 	.word	0x00009980
        /*09dc*/ 	.word	0x000000ff
        /*09e0*/ 	.word	0x0002d850
        /*09e4*/ 	.short	0x010a
        /*09e6*/ 	.byte	0x06
	.zero		1


	//   ....[35]....
        /*09e8*/ 	.word	0x000099c0
        /*09ec*/ 	.word	0x000000ff
        /*09f0*/ 	.word	0x0002d850
        /*09f4*/ 	.short	0x010a
        /*09f6*/ 	.byte	0x06
	.zero		1


	//   ....[36]....
        /*09f8*/ 	.word	0x0000a360
        /*09fc*/ 	.word	0x000000ff
        /*0a00*/ 	.word	0x00000000
        /*0a04*/ 	.short	0x0101
        /*0a06*/ 	.byte	0x06
	.zero		1


	//   ....[37]....
        /*0a08*/ 	.word	0x0000b8c0
        /*0a0c*/ 	.word	0x000000ff
        /*0a10*/ 	.word	0x00000000
        /*0a14*/ 	.short	0x0101
        /*0a16*/ 	.byte	0x06
	.zero		1


	//   ....[38]....
        /*0a18*/ 	.word	0x0000bfd0
        /*0a1c*/ 	.word	0x000000ff
        /*0a20*/ 	.word	0x0002d830
        /*0a24*/ 	.short	0x010a
        /*0a26*/ 	.byte	0x06
	.zero		1


	//   ....[39]....
        /*0a28*/ 	.word	0x0000c010
        /*0a2c*/ 	.word	0x000000ff
        /*0a30*/ 	.word	0x0002d830
        /*0a34*/ 	.short	0x010a
        /*0a36*/ 	.byte	0x06
	.zero		1


	//   ....[40]....
        /*0a38*/ 	.word	0x0000c2e0
        /*0a3c*/ 	.word	0x000000ff
        /*0a40*/ 	.word	0x0002d850
        /*0a44*/ 	.short	0x010a
        /*0a46*/ 	.byte	0x06
	.zero		1


	//   ....[41]....
        /*0a48*/ 	.word	0x0000c320
        /*0a4c*/ 	.word	0x000000ff
        /*0a50*/ 	.word	0x0002d850
        /*0a54*/ 	.short	0x010a
        /*0a56*/ 	.byte	0x06
	.zero		1


	//   ....[42]....
        /*0a58*/ 	.word	0x0000ccd0
        /*0a5c*/ 	.word	0x000000ff
        /*0a60*/ 	.word	0x00000000
        /*0a64*/ 	.short	0x0101
        /*0a66*/ 	.byte	0x06
	.zero		1


	//   ....[43]....
        /*0a68*/ 	.word	0x0000f330
        /*0a6c*/ 	.word	0x000000ff
        /*0a70*/ 	.word	0x00000000
        /*0a74*/ 	.short	0x0101
        /*0a76*/ 	.byte	0x06
	.zero		1


	//   ....[44]....
        /*0a78*/ 	.word	0x0000f910
        /*0a7c*/ 	.word	0x000000ff
        /*0a80*/ 	.word	0x0002d850
        /*0a84*/ 	.short	0x010a
        /*0a86*/ 	.byte	0x08
	.zero		1


	//   ....[45]....
        /*0a88*/ 	.word	0x0000f950
        /*0a8c*/ 	.word	0x000000ff
        /*0a90*/ 	.word	0x0002d850
        /*0a94*/ 	.short	0x010a
        /*0a96*/ 	.byte	0x08
	.zero		1


	//   ....[46]....
        /*0a98*/ 	.word	0x0000ffe0
        /*0a9c*/ 	.word	0x000000ff
        /*0aa0*/ 	.word	0x00000000
        /*0aa4*/ 	.short	0x0101
        /*0aa6*/ 	.byte	0x08
	.zero		1


	//   ....[47]....
        /*0aa8*/ 	.word	0x00011260
        /*0aac*/ 	.word	0x000000ff
        /*0ab0*/ 	.word	0x00000000
        /*0ab4*/ 	.short	0x0101
        /*0ab6*/ 	.byte	0x04
	.zero		1


	//   ....[48]....
        /*0ab8*/ 	.word	0x00013ed0
        /*0abc*/ 	.word	0x00000002
        /*0ac0*/ 	.word	0x0002d840
        /*0ac4*/ 	.short	0x010a
        /*0ac6*/ 	.byte	0x3f
	.zero		1


	//   ....[49]....
        /*0ac8*/ 	.word	0x00014480
        /*0acc*/ 	.word	0x00000002
        /*0ad0*/ 	.word	0x0002d830
        /*0ad4*/ 	.short	0x0107
        /*0ad6*/ 	.byte	0x3f
	.zero		1


	//   ....[50]....
        /*0ad8*/ 	.word	0x00014550
        /*0adc*/ 	.word	0x00000002
        /*0ae0*/ 	.word	0x0002d830
        /*0ae4*/ 	.short	0x0101
        /*0ae6*/ 	.byte	0x3f
	.zero		1


	//   ....[51]....
        /*0ae8*/ 	.word	0x000150e0
        /*0aec*/ 	.word	0x00000016
        /*0af0*/ 	.word	0x0002d800
        /*0af4*/ 	.short	0x0107
        /*0af6*/ 	.byte	0x3f
	.zero		1


	//   ....[52]....
        /*0af8*/ 	.word	0x000151d0
        /*0afc*/ 	.word	0x00000016
        /*0b00*/ 	.word	0x0002d800
        /*0b04*/ 	.short	0x0101
        /*0b06*/ 	.byte	0x3f
	.zero		1


	//   ....[53]....
        /*0b08*/ 	.word	0x000151f0
        /*0b0c*/ 	.word	0x00000016
        /*0b10*/ 	.word	0x0002d820
        /*0b14*/ 	.short	0x010a
        /*0b16*/ 	.byte	0x3f
	.zero		1


	//   ....[54]....
        /*0b18*/ 	.word	0x00015610
        /*0b1c*/ 	.word	0x00000005
        /*0b20*/ 	.word	0x0002d840
        /*0b24*/ 	.short	0x010a
        /*0b26*/ 	.byte	0x3f
	.zero		1


	//   ....[55]....
        /*0b28*/ 	.word	0x00015aa0
        /*0b2c*/ 	.word	0x00000005
        /*0b30*/ 	.word	0x0002d830
        /*0b34*/ 	.short	0x0107
        /*0b36*/ 	.byte	0x3f
	.zero		1


	//   ....[56]....
        /*0b38*/ 	.word	0x00015b60
        /*0b3c*/ 	.word	0x00000005
        /*0b40*/ 	.word	0x0002d830
        /*0b44*/ 	.short	0x0101
        /*0b46*/ 	.byte	0x3f
	.zero		1


	//   ....[57]....
        /*0b48*/ 	.word	0x00015bc0
        /*0b4c*/ 	.word	0x00000005
        /*0b50*/ 	.word	0x0002d860
        /*0b54*/ 	.short	0x010a
        /*0b56*/ 	.byte	0x3f
	.zero		1


	//   ....[58]....
        /*0b58*/ 	.word	0x000160e0
        /*0b5c*/ 	.word	0x00000005
        /*0b60*/ 	.word	0x0002d850
        /*0b64*/ 	.short	0x0107
        /*0b66*/ 	.byte	0x3f
	.zero		1


	//   ....[59]....
        /*0b68*/ 	.word	0x000161d0
        /*0b6c*/ 	.word	0x00000005
        /*0b70*/ 	.word	0x0002d850
        /*0b74*/ 	.short	0x0101
        /*0b76*/ 	.byte	0x3f
	.zero		1


	//   ....[60]....
        /*0b78*/ 	.word	0x000163f0
        /*0b7c*/ 	.word	0x00000000
        /*0b80*/ 	.word	0x0002d860
        /*0b84*/ 	.short	0x010a
        /*0b86*/ 	.byte	0x3f
	.zero		1


	//   ....[61]....
        /*0b88*/ 	.word	0x00016870
        /*0b8c*/ 	.word	0x00000000
        /*0b90*/ 	.word	0x0002d850
        /*0b94*/ 	.short	0x0107
        /*0b96*/ 	.byte	0x3f
	.zero		1


	//   ....[62]....
        /*0b98*/ 	.word	0x00016940
        /*0b9c*/ 	.word	0x00000000
        /*0ba0*/ 	.word	0x0002d850
        /*0ba4*/ 	.short	0x0101
        /*0ba6*/ 	.byte	0x3f
	.zero		1


	//   ....[63]....
        /*0ba8*/ 	.word	0x00017660
        /*0bac*/ 	.word	0x00000005
        /*0bb0*/ 	.word	0x0002d820
        /*0bb4*/ 	.short	0x010a
        /*0bb6*/ 	.byte	0x3f
	.zero		1


	//   ....[64]....
        /*0bb8*/ 	.word	0x000177e0
        /*0bbc*/ 	.word	0x00000003
        /*0bc0*/ 	.word	0x0002d840
        /*0bc4*/ 	.short	0x010a
        /*0bc6*/ 	.byte	0x3f
	.zero		1


	//   ....[65]....
        /*0bc8*/ 	.word	0x00017880
        /*0bcc*/ 	.word	0x00000019
        /*0bd0*/ 	.word	0x0002d840
        /*0bd4*/ 	.short	0x010a
        /*0bd6*/ 	.byte	0x3f
	.zero		1


	//   ....[66]....
        /*0bd8*/ 	.word	0x000178c0
        /*0bdc*/ 	.word	0x00000003
        /*0be0*/ 	.word	0x0002d860
        /*0be4*/ 	.short	0x010a
        /*0be6*/ 	.byte	0x3f
	.zero		1


	//   ....[67]....
        /*0be8*/ 	.word	0x00017900
        /*0bec*/ 	.word	0x00000019
        /*0bf0*/ 	.word	0x0002d860
        /*0bf4*/ 	.short	0x010a
        /*0bf6*/ 	.byte	0x3f
	.zero		1


	//   ....[68]....
        /*0bf8*/ 	.word	0x00017970
        /*0bfc*/ 	.word	0x00000003
        /*0c00*/ 	.word	0x0002d800
        /*0c04*/ 	.short	0x010a
        /*0c06*/ 	.byte	0x3f
	.zero		1


	//   ....[69]....
        /*0c08*/ 	.word	0x000179c0
        /*0c0c*/ 	.word	0x00000006
        /*0c10*/ 	.word	0x0002d830
        /*0c14*/ 	.short	0x010a
        /*0c16*/ 	.byte	0x3f
	.zero		1


	//   ....[70]....
        /*0c18*/ 	.word	0x00017a20
        /*0c1c*/ 	.word	0x00000007
        /*0c20*/ 	.word	0x0002d830
        /*0c24*/ 	.short	0x010a
        /*0c26*/ 	.byte	0x3f
	.zero		1


	//   ....[71]....
        /*0c28*/ 	.word	0x00017a80
        /*0c2c*/ 	.word	0x00000007
        /*0c30*/ 	.word	0x0002d850
        /*0c34*/ 	.short	0x010a
        /*0c36*/ 	.byte	0x3f
	.zero		1


	//   ....[72]....
        /*0c38*/ 	.word	0x00017ae0
        /*0c3c*/ 	.word	0x00000007
        /*0c40*/ 	.word	0x0002d830
        /*0c44*/ 	.short	0x010a
        /*0c46*/ 	.byte	0x3f
	.zero		1


	//   ....[73]....
        /*0c48*/ 	.word	0x00017b40
        /*0c4c*/ 	.word	0x00000007
        /*0c50*/ 	.word	0x0002d850
        /*0c54*/ 	.short	0x010a
        /*0c56*/ 	.byte	0x3f
	.zero		1


	//   ....[74]....
        /*0c58*/ 	.word	0x00017ba0
        /*0c5c*/ 	.word	0x00000008
        /*0c60*/ 	.word	0x0002d830
        /*0c64*/ 	.short	0x010a
        /*0c66*/ 	.byte	0x3f
	.zero		1


	//   ....[75]....
        /*0c68*/ 	.word	0x00017c00
        /*0c6c*/ 	.word	0x00000008
        /*0c70*/ 	.word	0x0002d850
        /*0c74*/ 	.short	0x010a
        /*0c76*/ 	.byte	0x3f
	.zero		1


	//   ....[76]....
        /*0c78*/ 	.word	0x00017c60
        /*0c7c*/ 	.word	0x00000004
        /*0c80*/ 	.word	0x0002d850
        /*0c84*/ 	.short	0x010a
        /*0c86*/ 	.byte	0x3f
	.zero		1


	//   ....[77]....
        /*0c88*/ 	.word	0x00017d80
        /*0c8c*/ 	.word	0x00000002
        /*0c90*/ 	.word	0x0002d840
        /*0c94*/ 	.short	0x010a
        /*0c96*/ 	.byte	0x3f
	.zero		1


	//   ....[78]....
        /*0c98*/ 	.word	0x00018b60
        /*0c9c*/ 	.word	0x00000016
        /*0ca0*/ 	.word	0x0002d820
        /*0ca4*/ 	.short	0x010a
        /*0ca6*/ 	.byte	0x3f
	.zero		1


	//   ....[79]....
        /*0ca8*/ 	.word	0x00018bb0
        /*0cac*/ 	.word	0x00000005
        /*0cb0*/ 	.word	0x0002d840
        /*0cb4*/ 	.short	0x010a
        /*0cb6*/ 	.byte	0x3f
	.zero		1


	//   ....[80]....
        /*0cb8*/ 	.word	0x00019150
        /*0cbc*/ 	.word	0x00000005
        /*0cc0*/ 	.word	0x0002d860
        /*0cc4*/ 	.short	0x010a
        /*0cc6*/ 	.byte	0x3f
	.zero		1


	//   ....[81]....
        /*0cc8*/ 	.word	0x00019730
        /*0ccc*/ 	.word	0x00000000
        /*0cd0*/ 	.word	0x0002d860
        /*0cd4*/ 	.short	0x010a
        /*0cd6*/ 	.byte	0x3f
	.zero		1


	//   ....[82]....
        /*0cd8*/ 	.word	0x0001a680
        /*0cdc*/ 	.word	0x00000005
        /*0ce0*/ 	.word	0x0002d820
        /*0ce4*/ 	.short	0x010a
        /*0ce6*/ 	.byte	0x3f
	.zero		1


	//   ....[83]....
        /*0ce8*/ 	.word	0x0001a820
        /*0cec*/ 	.word	0x00000003
        /*0cf0*/ 	.word	0x0002d840
        /*0cf4*/ 	.short	0x010a
        /*0cf6*/ 	.byte	0x3f
	.zero		1


	//   ....[84]....
        /*0cf8*/ 	.word	0x0001a870
        /*0cfc*/ 	.word	0x00000019
        /*0d00*/ 	.word	0x0002d840
        /*0d04*/ 	.short	0x010a
        /*0d06*/ 	.byte	0x3f
	.zero		1


	//   ....[85]....
        /*0d08*/ 	.word	0x0001a8c0
        /*0d0c*/ 	.word	0x00000003
        /*0d10*/ 	.word	0x0002d860
        /*0d14*/ 	.short	0x010a
        /*0d16*/ 	.byte	0x3f
	.zero		1


	//----- nvinfo : EIATTR_NUM_MBARRIERS
	.align		4
.L_1231:
        /*0d18*/ 	.byte	0x03, 0x38
        /*0d1a*/ 	.short	0x0016


	//----- nvinfo : EIATTR_EXIT_INSTR_OFFSETS
	.align		4
        /*0d1c*/ 	.byte	0x04, 0x1c
        /*0d1e*/ 	.short	(.L_1233 - .L_1232)


	//   ....[0]....
.L_1232:
        /*0d20*/ 	.word	0x000009b0


	//   ....[1]....
        /*0d24*/ 	.word	0x00011eb0


	//   ....[2]....
        /*0d28*/ 	.word	0x00017950


	//----- nvinfo : EIATTR_MAX_THREADS
	.align		4
.L_1233:
        /*0d2c*/ 	.byte	0x04, 0x05
        /*0d2e*/ 	.short	(.L_1235 - .L_1234)
.L_1234:
        /*0d30*/ 	.word	0x00000200
        /*0d34*/ 	.word	0x00000001
        /*0d38*/ 	.word	0x00000001


	//----- nvinfo : EIATTR_CRS_STACK_SIZE
	.align		4
.L_1235:
        /*0d3c*/ 	.byte	0x04, 0x1e
        /*0d3e*/ 	.short	(.L_1237 - .L_1236)
.L_1236:
        /*0d40*/ 	.word	0x00000000


	//----- nvinfo : EIATTR_CBANK_PARAM_SIZE
	.align		4
.L_1237:
        /*0d44*/ 	.byte	0x03, 0x19
        /*0d46*/ 	.short	0x0af0


	//----- nvinfo : EIATTR_PARAM_CBANK
	.align		4
        /*0d48*/ 	.byte	0x04, 0x0a
        /*0d4a*/ 	.short	(.L_1239 - .L_1238)
	.align		4
.L_1238:
        /*0d4c*/ 	.word	index@(.nv.constant0._ZN7cutlass13device_kernelIN5flash11enable_sm90INS1_16FlashAttnFwdSm90INS1_25CollectiveMainloopFwdSm90ILi2EN4cute5tupleIJNS5_1CILi1EEES8_S8_EEENS6_IJNS7_ILi192EEENS7_ILi128EEENS7_ILi96EEEEEELi96ENS_6half_tEfNS_4arch4Sm90ELb0ELb1ELb1ELb1ELb1ELb0ELb0ELb0ELb1ELb1ELb0ELb0EEENS1_21CollectiveEpilogueFwdINS6_IJSA_SC_SB_EEES9_SE_SG_Li384ELb1ELb1ELb0ELb0EEENS1_36VarlenDynamicPersistentTileSchedulerILi192ELi128ELi384ELi128ELb0ELb1ELb1ELb1ELb0ELb1EEEEEEEEEvNT_6ParamsE)
        /*0d50*/ 	.short	0x0210
        /*0d52*/ 	.short	0x0af0


	//----- nvinfo : EIATTR_SW_WAR
	.align		4
.L_1239:
        /*0d54*/ 	.byte	0x04, 0x36
        /*0d56*/ 	.short	(.L_1241 - .L_1240)
.L_1240:
        /*0d58*/ 	.word	0x00000008
.L_1241:


//--------------------- .nv.info._ZN7cutlass13device_kernelIN5flash11enable_sm90INS1_16FlashAttnFwdSm90INS1_25CollectiveMainloopFwdSm90ILi2EN4cute5tupleIJNS5_1CILi1EEES8_S8_EEENS6_IJNS7_ILi192EEENS7_ILi128EEENS7_ILi96EEEEEELi96ENS_6half_tEfNS_4arch4Sm90ELb0ELb1ELb1ELb1ELb1ELb1ELb0ELb0ELb1ELb1ELb0ELb0EEENS1_21CollectiveEpilogueFwdINS6_IJSA_SC_SB_EEES9_SE_SG_Li384ELb1ELb1ELb0ELb0EEENS1_36VarlenDynamicPersistentTileSchedulerILi192ELi128ELi384ELi128ELb0ELb1ELb1ELb1ELb0ELb1EEEEEEEEEvNT_6ParamsE --------------------------
	.section	.nv.info._ZN7cutlass13device_kernelIN5flash11enable_sm90INS1_16FlashAttnFwdSm90INS1_25CollectiveMainloopFwdSm90ILi2EN4cute5tupleIJNS5_1CILi1EEES8_S8_EEENS6_IJNS7_ILi192EEENS7_ILi128EEENS7_ILi96EEEEEELi96ENS_6half_tEfNS_4arch4Sm90ELb0ELb1ELb1ELb1ELb1ELb1ELb0ELb0ELb1ELb1ELb0ELb0EEENS1_21CollectiveEpilogueFwdINS6_IJSA_SC_SB_EEES9_SE_SG_Li384ELb1ELb1ELb0ELb0EEENS1_36VarlenDynamicPersistentTileSchedulerILi192ELi128ELi384ELi128ELb0ELb1ELb1ELb1ELb0ELb1EEEEEEEEEvNT_6ParamsE,"",@"SHT_CUDA_INFO"
	.sectionflags	@""
	.align	4


	//----- nvinfo : EIATTR_CUDA_API_VERSION
	.align		4
        /*0000*/ 	.byte	0x04, 0x37
        /*0002*/ 	.short	(.L_1243 - .L_1242)
.L_1242:
        /*0004*/ 	.word	0x00000082


	//----- nvinfo : EIATTR_KPARAM_INFO
	.align		4
.L_1243:
        /*0008*/ 	.byte	0x04, 0x17
        /*000a*/ 	.short	(.L_1245 - .L_1244)
.L_1244:
        /*000c*/ 	.word	0x00000000
        /*0010*/ 	.short	0x0000
        /*0012*/ 	.short	0x0070
        /*0014*/ 	.byte	0x00, 0xf0, 0x01, 0x2a


	//----- nvinfo : EIATTR_SPARSE_MMA_MASK
	.align		4
.L_1245:
        /*0018*/ 	.byte	0x03, 0x50
        /*001a*/ 	.short	0x0000


	//----- nvinfo : EIATTR_MAXREG_COUNT
	.align		4
        /*001c*/ 	.byte	0x03, 0x1b
        /*001e*/ 	.short	0x0080


	//----- nvinfo : EIATTR_NUM_BARRIERS
	.align		4
        /*0020*/ 	.byte	0x02, 0x4c
        /*0022*/ 	.byte	0x10
	.zero		1


	//----- nvinfo : EIATTR_EXTERNS
	.align		4
        /*0024*/ 	.byte	0x04, 0x0f
        /*0026*/ 	.short	(.L_1247 - .L_1246)


	//   ....[0]....
	.align		4
.L_1246:
        /*0028*/ 	.word	index@(__assertfail)


	//----- nvinfo : EIATTR_ANNOTATIONS
	.align		4
.L_1247:
        /*002c*/ 	.byte	0x04, 0x55
        /*002e*/ 	.short	(.L_1249 - .L_1248)


	//   ....[0]....
.L_1248:
        /* <DEDUP_REMOVED lines=124> */


	//----- nvinfo : EIATTR_MERCURY_ISA_VERSION
	.align		4
.L_1249:
        /*07d8*/ 	.byte	0x03, 0x5f
        /*07da*/ 	.short	0x0101


	//----- nvinfo : EIATTR_UNUSED_LOAD_BYTE_OFFSET
	.align		4
        /*07dc*/ 	.byte	0x04, 0x44
        /*07de*/ 	.short	(.L_1251 - .L_1250)


	//   ....[0]....
.L_1250:
        /*07e0*/ 	.word	0x00000a90
        /*07e4*/ 	.word	0x0000fff0


	//   ....[1]....
        /*07e8*/ 	.word	0x0001b4d0
        /*07ec*/ 	.word	0x0000fff0


	//----- nvinfo : EIATTR_INT_WARP_WIDE_INSTR_OFFSETS
	.align		4
.L_1251:
        /*07f0*/ 	.byte	0x04, 0x31
        /*07f2*/ 	.short	(.L_1253 - .L_1252)


	//   ....[0]....
.L_1252:
        /*07f4*/ 	.word	0x00000130


	//   ....[1]....
        /*07f8*/ 	.word	0x00000170


	//   ....[2]....
        /*07fc*/ 	.word	0x000001e0


	//   ....[3]....
        /*0800*/ 	.word	0x00020220


	//   ....[4]....
        /*0804*/ 	.word	0x000202b0


	//   ....[5]....
        /*0808*/ 	.word	0x00022fe0


	//   ....[6]....
        /*080c*/ 	.word	0x00023070


	//----- nvinfo : EIATTR_COOP_GROUP_MASK_REGIDS
	.align		4
.L_1253:
        /*0810*/ 	.byte	0x04, 0x29
        /*0812*/ 	.short	(.L_1255 - .L_1254)


	//   ....[0]....
.L_1254:
        /*0814*/ 	.word	0xffffffff


	//   ....[1]....
        /*0818*/ 	.word	0xffffffff


	//   ....[2]....
        /*081c*/ 	.word	0xffffffff


	//   ....[3]....
        /*0820*/ 	.word	0xffffffff


	//   ....[4]....
        /*0824*/ 	.word	0xffffffff


	//   ....[5]....
        /*0828*/ 	.word	0xffffffff


	//   ....[6]....
        /*082c*/ 	.word	0xffffffff


	//   ....[7]....
        /*0830*/ 	.word	0xffffffff


	//   ....[8]....
        /*0834*/ 	.word	0xffffffff


	//   ....[9]....
        /*0838*/ 	.word	0xffffffff


	//   ....[10]....
        /*083c*/ 	.word	0xffffffff


	//   ....[11]....
        /*0840*/ 	.word	0xffffffff


	//   ....[12]....
        /*0844*/ 	.word	0xffffffff


	//   ....[13]....
        /*0848*/ 	.word	0xffffffff


	//   ....[14]....
        /*084c*/ 	.word	0xffffffff


	//   ....[15]....
        /*0850*/ 	.word	0xffffffff


	//   ....[16]....
        /*0854*/ 	.word	0xffffffff


	//   ....[17]....
        /*0858*/ 	.word	0xffffffff


	//   ....[18]....
        /*085c*/ 	.word	0xffffffff


	//   ....[19]....
        /*0860*/ 	.word	0xffffffff


	//   ....[20]....
        /*0864*/ 	.word	0xffffffff


	//   ....[21]....
        /*0868*/ 	.word	0xffffffff


	//   ....[22]....
        /*086c*/ 	.word	0xffffffff


	//   ....[23]....
        /*0870*/ 	.word	0xffffffff


	//   ....[24]....
        /*0874*/ 	.word	0xffffffff


	//   ....[25]....
        /*0878*/ 	.word	0xffffffff


	//   ....[26]....
        /*087c*/ 	.word	0xffffffff


	//   ....[27]....
        /*0880*/ 	.word	0xffffffff


	//   ....[28]....
        /*0884*/ 	.word	0xffffffff


	//   ....[29]....
        /*0888*/ 	.word	0xffffffff


	//   ....[30]....
        /*088c*/ 	.word	0xffffffff


	//   ....[31]....
        /*0890*/ 	.word	0xffffffff


	//   ....[32]....
        /*0894*/ 	.word	0xffffffff


	//   ....[33]....
        /*0898*/ 	.word	0xffffffff


	//   ....[34]....
        /*089c*/ 	.word	0xffffffff


	//   ....[35]....
        /*08a0*/ 	.word	0xffffffff


	//   ....[36]....
        /*08a4*/ 	.word	0xffffffff


	//   ....[37]....
        /*08a8*/ 	.word	0xffffffff


	//   ....[38]....
        /*08ac*/ 	.word	0xffffffff


	//   ....[39]....
        /*08b0*/ 	.word	0xffffffff


	//   ....[40]....
        /*08b4*/ 	.word	0xffffffff


	//   ....[41]....
        /*08b8*/ 	.word	0xffffffff


	//   ....[42]....
        /*08bc*/ 	.word	0xffffffff


	//   ....[43]....
        /*08c0*/ 	.word	0xffffffff


	//   ....[44]....
        /*08c4*/ 	.word	0xffffffff


	//   ....[45]....
        /*08c8*/ 	.word	0xffffffff


	//   ....[46]....
        /*08cc*/ 	.word	0xffffffff


	//   ....[47]....
        /*08d0*/ 	.word	0xffffffff


	//   ....[48]....
        /*08d4*/ 	.word	0xffffffff


	//   ....[49]....
        /*08d8*/ 	.word	0xffffffff


	//   ....[50]....
        /*08dc*/ 	.word	0xffffffff


	//   ....[51]....
        /*08e0*/ 	.word	0xffffffff


	//   ....[52]....
        /*08e4*/ 	.word	0xffffffff


	//   ....[53]....
        /*08e8*/ 	.word	0xffffffff


	//   ....[54]....
        /*08ec*/ 	.word	0xffffffff


	//   ....[55]....
        /*08f0*/ 	.word	0xffffffff


	//   ....[56]....
        /*08f4*/ 	.word	0xffffffff


	//   ....[57]....
        /*08f8*/ 	.word	0xffffffff


	//   ....[58]....
        /*08fc*/ 	.word	0xffffffff


	//   ....[59]....
        /*0900*/ 	.word	0xffffffff


	//   ....[60]....
        /*0904*/ 	.word	0xffffffff


	//   ....[61]....
        /*0908*/ 	.word	0xffffffff


	//   ....[62]....
        /*090c*/ 	.word	0xffffffff


	//   ....[63]....
        /*0910*/ 	.word	0xffffffff


	//   ....[64]....
        /*0914*/ 	.word	0xffffffff


	//   ....[65]....
        /*0918*/ 	.word	0xffffffff


	//   ....[66]....
        /*091c*/ 	.word	0xffffffff


	//   ....[67]....
        /*0920*/ 	.word	0xffffffff


	//   ....[68]....
        /*0924*/ 	.word	0xffffffff


	//   ....[69]....
        /*0928*/ 	.word	0xffffffff


	//   ....[70]....
        /*092c*/ 	.word	0xffffffff


	//   ....[71]....
        /*0930*/ 	.word	0xffffffff


	//   ....[72]....
        /*0934*/ 	.word	0xffffffff


	//   ....[73]....
        /*0938*/ 	.word	0xffffffff


	//   ....[74]....
        /*093c*/ 	.word	0xffffffff


	//   ....[75]....
        /*0940*/ 	.word	0xffffffff


	//   ....[76]....
        /*0944*/ 	.word	0xffffffff


	//   ....[77]....
        /*0948*/ 	.word	0xffffffff


	//   ....[78]....
        /*094c*/ 	.word	0xffffffff


	//   ....[79]....
        /*0950*/ 	.word	0xffffffff


	//   ....[80]....
        /*0954*/ 	.word	0xffffffff


	//   ....[81]....
        /*0958*/ 	.word	0xffffffff


	//   ....[82]....
        /*095c*/ 	.word	0xffffffff


	//   ....[83]....
        /*0960*/ 	.word	0xffffffff


	//   ....[84]....
        /*0964*/ 	.word	0xffffffff


	//   ....[85]....
        /*0968*/ 	.word	0xffffffff


	//   ....[86]....
        /*096c*/ 	.word	0xffffffff


	//   ....[87]....
        /*0970*/ 	.word	0xffffffff


	//   ....[88]....
        /*0974*/ 	.word	0xffffffff


	//   ....[89]....
        /*0978*/ 	.word	0xffffffff


	//   ....[90]....
        /*097c*/ 	.word	0xffffffff


	//   ....[91]....
        /*0980*/ 	.word	0xffffffff


	//   ....[92]....
        /*0984*/ 	.word	0xffffffff


	//   ....[93]....
        /*0988*/ 	.word	0xffffffff


	//   ....[94]....
        /*098c*/ 	.word	0xffffffff


	//   ....[95]....
        /*0990*/ 	.word	0xffffffff


	//   ....[96]....
        /*0994*/ 	.word	0xffffffff


	//   ....[97]....
        /*0998*/ 	.word	0xffffffff


	//   ....[98]....
        /*099c*/ 	.word	0xffffffff


	//   ....[99]....
        /*09a0*/ 	.word	0xffffffff


	//   ....[100]....
        /*09a4*/ 	.word	0xffffffff


	//   ....[101]....
        /*09a8*/ 	.word	0xffffffff


	//   ....[102]....
        /*09ac*/ 	.word	0xffffffff


	//   ....[103]....
        /*09b0*/ 	.word	0xffffffff


	//   ....[104]....
        /*09b4*/ 	.word	0xffffffff


	//   ....[105]....
        /*09b8*/ 	.word	0xffffffff


	//   ....[106]....
        /*09bc*/ 	.word	0xffffffff


	//   ....[107]....
        /*09c0*/ 	.word	0xffffffff


	//   ....[108]....
        /*09c4*/ 	.word	0xffffffff


	//   ....[109]....
        /*09c8*/ 	.word	0xffffffff


	//   ....[110]....
        /*09cc*/ 	.word	0xffffffff


	//   ....[111]....
        /*09d0*/ 	.word	0xffffffff


	//   ....[112]....
        /*09d4*/ 	.word	0xffffffff


	//   ....[113]....
        /*09d8*/ 	.word	0xffffffff


	//   ....[114]....
        /*09dc*/ 	.word	0xffffffff


	//   ....[115]....
        /*09e0*/ 	.word	0xffffffff


	//   ....[116]....
        /*09e4*/ 	.word	0xffffffff


	//   ....[117]....
        /*09e8*/ 	.word	0xffffffff


	//   ....[118]....
        /*09ec*/ 	.word	0xffffffff


	//   ....[119]....
        /*09f0*/ 	.word	0xffffffff


	//   ....[120]....
        /*09f4*/ 	.word	0xffffffff


	//   ....[121]....
        /*09f8*/ 	.word	0xffffffff


	//   ....[122]....
        /*09fc*/ 	.word	0xffffffff


	//   ....[123]....
        /*0a00*/ 	.word	0xffffffff


	//   ....[124]....
        /*0a04*/ 	.word	0xffffffff


	//   ....[125]....
        /*0a08*/ 	.word	0xffffffff


	//   ....[126]....
        /*0a0c*/ 	.word	0xffffffff


	//   ....[127]....
        /*0a10*/ 	.word	0xffffffff


	//   ....[128]....
        /*0a14*/ 	.word	0xffffffff


	//   ....[129]....
        /*0a18*/ 	.word	0xffffffff


	//   ....[130]....
        /*0a1c*/ 	.word	0xffffffff


	//   ....[131]....
        /*0a20*/ 	.word	0xffffffff


	//   ....[132]....
        /*0a24*/ 	.word	0xffffffff


	//   ....[133]....
        /*0a28*/ 	.word	0xffffffff


	//   ....[134]....
        /*0a2c*/ 	.word	0xffffffff


	//   ....[135]....
        /*0a30*/ 	.word	0xffffffff


	//   ....[136]....
        /*0a34*/ 	.word	0xffffffff


	//   ....[137]....
        /*0a38*/ 	.word	0xffffffff


	//   ....[138]....
        /*0a3c*/ 	.word	0xffffffff


	//   ....[139]....
        /*0a40*/ 	.word	0xffffffff


	//   ....[140]....
        /*0a44*/ 	.word	0xffffffff


	//   ....[141]....
        /*0a48*/ 	.word	0xffffffff


	//   ....[142]....
        /*0a4c*/ 	.word	0xffffffff


	//   ....[143]....
        /*0a50*/ 	.word	0xffffffff


	//   ....[144]....
        /*0a54*/ 	.word	0xffffffff


	//   ....[145]....
        /*0a58*/ 	.word	0x0500000f


	//   ....[146]....
        /*0a5c*/ 	.word	0x0500000f


	//   ....[147]....
        /*0a60*/ 	.word	0x0500000f


	//   ....[148]....
        /*0a64*/ 	.word	0x0500000f


	//   ....[149]....
        /*0a68*/ 	.word	0x0500000f


	//   ....[150]....
        /*0a6c*/ 	.word	0x0500000f


	//   ....[151]....
        /*0a70*/ 	.word	0x0500000f


	//   ....[152]....
        /*0a74*/ 	.word	0x0500000f


	//   ....[153]....
        /*0a78*/ 	.word	0x0500000f


	//   ....[154]....
        /*0a7c*/ 	.word	0x0500000f


	//   ....[155]....
        /*0a80*/ 	.word	0x0500000f


	//   ....[156]....
        /*0a84*/ 	.word	0x0500000f


	//   ....[157]....
        /*0a88*/ 	.word	0x0500000f


	//   ....[158]....
        /*0a8c*/ 	.word	0x0500000f


	//   ....[159]....
        /*0a90*/ 	.word	0x0500000f


	//   ....[160]....
        /*0a94*/ 	.word	0x0500000f


	//   ....[161]....
        /*0a98*/ 	.word	0x0500000f


	//   ....[162]....
        /*0a9c*/ 	.word	0x0500000f


	//   ....[163]....
        /*0aa0*/ 	.word	0x0500000f


	//   ....[164]....
        /*0aa4*/ 	.word	0x0500000f


	//   ....[165]....
        /*0aa8*/ 	.word	0x0500000f


	//   ....[166]....
        /*0aac*/ 	.word	0x0500000f


	//   ....[167]....
        /*0ab0*/ 	.word	0x0500000f


	//   ....[168]....
        /*0ab4*/ 	.word	0x0500000f


	//   ....[169]....
        /*0ab8*/ 	.word	0x0500000f


	//   ....[170]....
        /*0abc*/ 	.word	0x0500000f


	//   ....[171]....
        /*0ac0*/ 	.word	0x0500000f


	//   ....[172]....
        /*0ac4*/ 	.word	0x0500000f


	//   ....[173]....
        /*0ac8*/ 	.word	0x0500000f


	//   ....[174]....
        /*0acc*/ 	.word	0x0500000f


	//   ....[175]....
        /*0ad0*/ 	.word	0x0500000f


	//   ....[176]....
        /*0ad4*/ 	.word	0x0500000f


	//   ....[177]....
        /*0ad8*/ 	.word	0x0500000f


	//   ....[178]....
        /*0adc*/ 	.word	0x0500000f


	//   ....[179]....
        /*0ae0*/ 	.word	0x0500000f


	//   ....[180]....
        /*0ae4*/ 	.word	0x0500000f


	//   ....[181]....
        /*0ae8*/ 	.word	0x0500000f


	//   ....[182]....
        /*0aec*/ 	.word	0x0500000f


	//   ....[183]....
        /*0af0*/ 	.word	0x0500000f


	//   ....[184]....
        /*0af4*/ 	.word	0x0500000f


	//   ....[185]....
        /*0af8*/ 	.word	0x0500000f


	//   ....[186]....
        /*0afc*/ 	.word	0x0500000f


	//   ....[187]....
        /*0b00*/ 	.word	0x0500000f


	//   ....[188]....
        /*0b04*/ 	.word	0x0500000f


	//   ....[189]....
        /*0b08*/ 	.word	0x0500000f


	//   ....[190]....
        /*0b0c*/ 	.word	0x0500000f


	//   ....[191]....
        /*0b10*/ 	.word	0x0500000f


	//   ....[192]....
        /*0b14*/ 	.word	0x0500000f


	//   ....[193]....
        /*0b18*/ 	.word	0x0500000f


	//   ....[194]....
        /*0b1c*/ 	.word	0x0500000f


	//   ....[195]....
        /*0b20*/ 	.word	0x0500000f


	//   ....[196]....
        /*0b24*/ 	.word	0x0500000f


	//   ....[197]....
        /*0b28*/ 	.word	0x0500000f


	//   ....[198]....
        /*0b2c*/ 	.word	0x0500000f


	//   ....[199]....
        /*0b30*/ 	.word	0x0500000f


	//   ....[200]....
        /*0b34*/ 	.word	0x0500000f


	//   ....[201]....
        /*0b38*/ 	.word	0x0500000f


	//   ....[202]....
        /*0b3c*/ 	.word	0x0500000f


	//   ....[203]....
        /*0b40*/ 	.word	0x0500000f


	//   ....[204]....
        /*0b44*/ 	.word	0x0500000f


	//   ....[205]....
        /*0b48*/ 	.word	0x0500000f


	//   ....[206]....
        /*0b4c*/ 	.word	0x0500000f


	//   ....[207]....
        /*0b50*/ 	.word	0x0500000f


	//   ....[208]....
        /*0b54*/ 	.word	0x0500000f


	//   ....[209]....
        /*0b58*/ 	.word	0x0500000f


	//   ....[210]....
        /*0b5c*/ 	.word	0x0500000f


	//   ....[211]....
        /*0b60*/ 	.word	0x0500000f


	//   ....[212]....
        /*0b64*/ 	.word	0x0500000f


	//   ....[213]....
        /*0b68*/ 	.word	0x0500000f


	//   ....[214]....
        /*0b6c*/ 	.word	0x0500000f


	//   ....[215]....
        /*0b70*/ 	.word	0x0500000f


	//   ....[216]....
        /*0b74*/ 	.word	0x0500000f


	//   ....[217]....
        /*0b78*/ 	.word	0x0500000f


	//   ....[218]....
        /*0b7c*/ 	.word	0x0500000f


	//   ....[219]....
        /*0b80*/ 	.word	0x0500000f


	//   ....[220]....
        /*0b84*/ 	.word	0x0500000f


	//   ....[221]....
        /*0b88*/ 	.word	0x0500000f


	//   ....[222]....
        /*0b8c*/ 	.word	0x0500000f


	//   ....[223]....
        /*0b90*/ 	.word	0x0500000f


	//   ....[224]....
        /*0b94*/ 	.word	0x0500000f


	//   ....[225]....
        /*0b98*/ 	.word	0x0500000f


	//   ....[226]....
        /*0b9c*/ 	.word	0x0500000f


	//   ....[227]....
        /*0ba0*/ 	.word	0x0500000f


	//----- nvinfo : EIATTR_COOP_GROUP_INSTR_OFFSETS
	.align		4
.L_1255:
        /*0ba4*/ 	.byte	0x04, 0x28
        /*0ba6*/ 	.short	(.L_1257 - .L_1256)


	//   ....[0]....
.L_1256:
        /*0ba8*/ 	.word	0x00000070


	//   ....[1]....
        /*0bac*/ 	.word	0x00000140


	//   ....[2]....
        /*0bb0*/ 	.word	0x00000190


	//   ....[3]....
        /*0bb4*/ 	.word	0x000003c0


	//   ....[4]....
        /*0bb8*/ 	.word	0x00000520


	//   ....[5]....
        /*0bbc*/ 	.word	0x00000640


	//   ....[6]....
        /*0bc0*/ 	.word	0x000007a0


	//   ....[7]....
        /*0bc4*/ 	.word	0x00003490


	//   ....[8]....
        /*0bc8*/ 	.word	0x000034a0


	//   ....[9]....
        /*0bcc*/ 	.word	0x00005060


	//   ....[10]....
        /*0bd0*/ 	.word	0x00005070


	//   ....[11]....
        /*0bd4*/ 	.word	0x00006a30


	//   ....[12]....
        /*0bd8*/ 	.word	0x00006a40


	//   ....[13]....
        /*0bdc*/ 	.word	0x00006fa0


	//   ....[14]....
        /*0be0*/ 	.word	0x00006fc0


	//   ....[15]....
        /*0be4*/ 	.word	0x00007ac0


	//   ....[16]....
        /*0be8*/ 	.word	0x00008280


	//   ....[17]....
        /*0bec*/ 	.word	0x00008290


	//   ....[18]....
        /*0bf0*/ 	.word	0x000082a0


	//   ....[19]....
        /*0bf4*/ 	.word	0x000082b0


	//   ....[20]....
        /*0bf8*/ 	.word	0x0000a060


	//   ....[21]....
        /*0bfc*/ 	.word	0x0000a070


	//   ....[22]....
        /*0c00*/ 	.word	0x0000a080


	//   ....[23]....
        /*0c04*/ 	.word	0x0000a090


	//   ....[24]....
        /*0c08*/ 	.word	0x0000ca70


	//   ....[25]....
        /*0c0c*/ 	.word	0x0000cf50


	//   ....[26]....
        /*0c10*/ 	.word	0x0000e130


	//   ....[27]....
        /*0c14*/ 	.word	0x0000e240


	//   ....[28]....
        /*0c18*/ 	.word	0x0000eaa0


	//   ....[29]....
        /*0c1c*/ 	.word	0x0000eb20


	//   ....[30]....
        /*0c20*/ 	.word	0x0000f7b0


	//   ....[31]....
        /*0c24*/ 	.word	0x00010d60


	//   ....[32]....
        /*0c28*/ 	.word	0x000111f0


	//   ....[33]....
        /*0c2c*/ 	.word	0x000121e0


	//   ....[34]....
        /*0c30*/ 	.word	0x000122e0


	//   ....[35]....
        /*0c34*/ 	.word	0x000127b0


	//   ....[36]....
        /*0c38*/ 	.word	0x00012830


	//   ....[37]....
        /*0c3c*/ 	.word	0x00013950


	//   ....[38]....
        /*0c40*/ 	.word	0x00015180


	//   ....[39]....
        /*0c44*/ 	.word	0x000151e0


	//   ....[40]....
        /*0c48*/ 	.word	0x000155b0


	//   ....[41]....
        /*0c4c*/ 	.word	0x000155d0


	//   ....[42]....
        /*0c50*/ 	.word	0x00016960


	//   ....[43]....
        /*0c54*/ 	.word	0x00017c70


	//   ....[44]....
        /*0c58*/ 	.word	0x00018140


	//   ....[45]....
        /*0c5c*/ 	.word	0x00018d00


	//   ....[46]....
        /*0c60*/ 	.word	0x00018e00


	//   ....[47]....
        /*0c64*/ 	.word	0x00019800


	//   ....[48]....
        /*0c68*/ 	.word	0x000198a0


	//   ....[49]....
        /*0c6c*/ 	.word	0x0001a7b0


	//   ....[50]....
        /*0c70*/ 	.word	0x0001a9b0


	//   ....[51]....
        /*0c74*/ 	.word	0x0001a9e0


	//   ....[52]....
        /*0c78*/ 	.word	0x0001ae80


	//   ....[53]....
        /*0c7c*/ 	.word	0x0001aec0


	//   ....[54]....
        /*0c80*/ 	.word	0x0001bed0


	//   ....[55]....
        /*0c84*/ 	.word	0x0001bf10


	//   ....[56]....
        /*0c88*/ 	.word	0x0001bf40


	//   ....[57]....
        /*0c8c*/ 	.word	0x0001bf50


	//   ....[58]....
        /*0c90*/ 	.word	0x0001c4b0


	//   ....[59]....
        /*0c94*/ 	.word	0x0001c4d0


	//   ....[60]....
        /*0c98*/ 	.word	0x0001c5f0


	//   ....[61]....
        /*0c9c*/ 	.word	0x0001c610


	//   ....[62]....
        /*0ca0*/ 	.word	0x0001ce70


	//   ....[63]....
        /*0ca4*/ 	.word	0x0001ce80


	//   ....[64]....
        /*0ca8*/ 	.word	0x0001cfe0


	//   ....[65]....
        /*0cac*/ 	.word	0x0001cff0


	//   ....[66]....
        /*0cb0*/ 	.word	0x0001d190


	//   ....[67]....
        /*0cb4*/ 	.word	0x0001d360


	//   ....[68]....
        /*0cb8*/ 	.word	0x0001d390


	//   ....[69]....
        /*0cbc*/ 	.word	0x0001d3c0


	//   ....[70]....
        /*0cc0*/ 	.word	0x0001d3f0


	//   ....[71]....
        /*0cc4*/ 	.word	0x0001d420


	//   ....[72]....
        /*0cc8*/ 	.word	0x0001d450


	//   ....[73]....
        /*0ccc*/ 	.word	0x0001d5c0


	//   ....[74]....
        /*0cd0*/ 	.word	0x0001d5f0


	//   ....[75]....
        /*0cd4*/ 	.word	0x0001d620


	//   ....[76]....
        /*0cd8*/ 	.word	0x0001d650


	//   ....[77]....
        /*0cdc*/ 	.word	0x0001d680


	//   ....[78]....
        /*0ce0*/ 	.word	0x0001d6b0


	//   ....[79]....
        /*0ce4*/ 	.word	0x0001d750


	//   ....[80]....
        /*0ce8*/ 	.word	0x0001d7b0


	//   ....[81]....
        /*0cec*/ 	.word	0x0001d850


	//   ....[82]....
        /*0cf0*/ 	.word	0x0001e940


	//   ....[83]....
        /*0cf4*/ 	.word	0x00020ea0


	//   ....[84]....
        /*0cf8*/ 	.word	0x00020eb0


	//   ....[85]....
        /*0cfc*/ 	.word	0x00020f70


	//   ....[86]....
        /*0d00*/ 	.word	0x00020f80


	//   ....[87]....
        /*0d04*/ 	.word	0x00021030


	//   ....[88]....
        /*0d08*/ 	.word	0x00021040


	//   ....[89]....
        /*0d0c*/ 	.word	0x00021050


	//   ....[90]....
        /*0d10*/ 	.word	0x00021060


	//   ....[91]....
        /*0d14*/ 	.word	0x00021a70


	//   ....[92]....
        /*0d18*/ 	.word	0x00021a90


	//   ....[93]....
        /*0d1c*/ 	.word	0x00021aa0


	//   ....[94]....
        /*0d20*/ 	.word	0x00021b50


	//   ....[95]....
        /*0d24*/ 	.word	0x00021b80


	//   ....[96]....
        /*0d28*/ 	.word	0x00021ba0


	//   ....[97]....
        /*0d2c*/ 	.word	0x00021c20


	//   ....[98]....
        /*0d30*/ 	.word	0x00021c30


	//   ....[99]....
        /*0d34*/ 	.word	0x00021d00


	//   ....[100]....
        /*0d38*/ 	.word	0x00021d40


	//   ....[101]....
        /*0d3c*/ 	.word	0x00021d50


	//   ....[102]....
        /*0d40*/ 	.word	0x00021dd0


	//   ....[103]....
        /*0d44*/ 	.word	0x000225d0


	//   ....[104]....
        /*0d48*/ 	.word	0x000225e0


	//   ....[105]....
        /*0d4c*/ 	.word	0x00022600


	//   ....[106]....
        /*0d50*/ 	.word	0x00022680


	//   ....[107]....
        /*0d54*/ 	.word	0x00022690


	//   ....[108]....
        /*0d58*/ 	.word	0x000226f0


	//   ....[109]....
        /*0d5c*/ 	.word	0x00022720


	//   ....[110]....
        /*0d60*/ 	.word	0x00022760


	//   ....[111]....
        /*0d64*/ 	.word	0x00022a10


	//   ....[112]....
        /*0d68*/ 	.word	0x00022a30


	//   ....[113]....
        /*0d6c*/ 	.word	0x00022ad0


	//   ....[114]....
        /*0d70*/ 	.word	0x00022ae0


	//   ....[115]....
        /*0d74*/ 	.word	0x00022b70


	//   ....[116]....
        /*0d78*/ 	.word	0x00022b80


	//   ....[117]....
        /*0d7c*/ 	.word	0x00022b90


	//   ....[118]....
        /*0d80*/ 	.word	0x00022c20


	//   ....[119]....
        /*0d84*/ 	.word	0x00023220


	//   ....[120]....
        /*0d88*/ 	.word	0x00023230


	//   ....[121]....
        /*0d8c*/ 	.word	0x000232c0


	//   ....[122]....
        /*0d90*/ 	.word	0x00023360


	//   ....[123]....
        /*0d94*/ 	.word	0x00023380


	//   ....[124]....
        /*0d98*/ 	.word	0x00023400


	//   ....[125]....
        /*0d9c*/ 	.word	0x00023420


	//   ....[126]....
        /*0da0*/ 	.word	0x00023430


	//   ....[127]....
        /*0da4*/ 	.word	0x00023830


	//   ....[128]....
        /*0da8*/ 	.word	0x00023860


	//   ....[129]....
        /*0dac*/ 	.word	0x000238a0


	//   ....[130]....
        /*0db0*/ 	.word	0x000238d0


	//   ....[131]....
        /*0db4*/ 	.word	0x00023900


	//   ....[132]....
        /*0db8*/ 	.word	0x00023930


	//   ....[133]....
        /*0dbc*/ 	.word	0x00023960


	//   ....[134]....
        /*0dc0*/ 	.word	0x00023990


	//   ....[135]....
        /*0dc4*/ 	.word	0x00023b10


	//   ....[136]....
        /*0dc8*/ 	.word	0x00023b40


	//   ....[137]....
        /*0dcc*/ 	.word	0x00023b70


	//   ....[138]....
        /*0dd0*/ 	.word	0x00023ba0


	//   ....[139]....
        /*0dd4*/ 	.word	0x00023bd0


	//   ....[140]....
        /*0dd8*/ 	.word	0x00023c00


	//   ....[141]....
        /*0ddc*/ 	.word	0x00023cc0


	//   ....[142]....
        /*0de0*/ 	.word	0x00023ce0


	//   ....[143]....
        /*0de4*/ 	.word	0x00023d50


	//   ....[144]....
        /*0de8*/ 	.word	0x000243f0


	//   ....[145]....
        /*0dec*/ 	.word	0x00024730


	//   ....[146]....
        /*0df0*/ 	.word	0x000247c0


	//   ....[147]....
        /*0df4*/ 	.word	0x000248b0


	//   ....[148]....
        /*0df8*/ 	.word	0x00024940


	//   ....[149]....
        /*0dfc*/ 	.word	0x00024a20


	//   ....[150]....
        /*0e00*/ 	.word	0x00024ab0


	//   ....[151]....
        /*0e04*/ 	.word	0x00024bf0


	//   ....[152]....
        /*0e08*/ 	.word	0x00024c90


	//   ....[153]....
        /*0e0c*/ 	.word	0x00024d20


	//   ....[154]....
        /*0e10*/ 	.word	0x00024d70


	//   ....[155]....
        /*0e14*/ 	.word	0x00024dc0


	//   ....[156]....
        /*0e18*/ 	.word	0x00024e90


	//   ....[157]....
        /*0e1c*/ 	.word	0x00024f20


	//   ....[158]....
        /*0e20*/ 	.word	0x00024f70


	//   ....[159]....
        /*0e24*/ 	.word	0x00024fc0


	//   ....[160]....
        /*0e28*/ 	.word	0x00025320


	//   ....[161]....
        /*0e2c*/ 	.word	0x00025370


	//   ....[162]....
        /*0e30*/ 	.word	0x00025400


	//   ....[163]....
        /*0e34*/ 	.word	0x00025490


	//   ....[164]....
        /*0e38*/ 	.word	0x00025550


	//   ....[165]....
        /*0e3c*/ 	.word	0x00025830


	//   ....[166]....
        /*0e40*/ 	.word	0x00025920


	//   ....[167]....
        /*0e44*/ 	.word	0x000259b0


	//   ....[168]....
        /*0e48*/ 	.word	0x00025a10


	//   ....[169]....
        /*0e4c*/ 	.word	0x00025b30


	//   ....[170]....
        /*0e50*/ 	.word	0x00025b90


	//   ....[171]....
        /*0e54*/ 	.word	0x00025cb0


	//   ....[172]....
        /*0e58*/ 	.word	0x00025d10


	//   ....[173]....
        /*0e5c*/ 	.word	0x00025dc0


	//   ....[174]....
        /*0e60*/ 	.word	0x00025ee0


	//   ....[175]....
        /*0e64*/ 	.word	0x00025f50


	//   ....[176]....
        /*0e68*/ 	.word	0x00025fb0


	//   ....[177]....
        /*0e6c*/ 	.word	0x00026050


	//   ....[178]....
        /*0e70*/ 	.word	0x00026120


	//   ....[179]....
        /*0e74*/ 	.word	0x000261c0


	//   ....[180]....
        /*0e78*/ 	.word	0x000262a0


	//   ....[181]....
        /*0e7c*/ 	.word	0x00026330


	//   ....[182]....
        /*0e80*/ 	.word	0x00026400


	//   ....[183]....
        /*0e84*/ 	.word	0x00026490


	//   ....[184]....
        /*0e88*/ 	.word	0x00026570


	//   ....[185]....
        /*0e8c*/ 	.word	0x00026630


	//   ....[186]....
        /*0e90*/ 	.word	0x000267b0


	//   ....[187]....
        /*0e94*/ 	.word	0x00026890


	//   ....[188]....
        /*0e98*/ 	.word	0x00026910


	//   ....[189]....
        /*0e9c*/ 	.word	0x000269f0


	//   ....[190]....
        /*0ea0*/ 	.word	0x00026a50


	//   ....[191]....
        /*0ea4*/ 	.word	0x00026b20


	//   ....[192]....
        /*0ea8*/ 	.word	0x00026b80


	//   ....[193]....
        /*0eac*/ 	.word	0x00026c60


	//   ....[194]....
        /*0eb0*/ 	.word	0x00026d50


	//   ....[195]....
        /*0eb4*/ 	.word	0x00026df0


	//   ....[196]....
        /*0eb8*/ 	.word	0x00026e50


	//   ....[197]....
        /*0ebc*/ 	.word	0x00026f50


	//   ....[198]....
        /*0ec0*/ 	.word	0x00026fb0


	//   ....[199]....
        /*0ec4*/ 	.word	0x000270b0


	//   ....[200]....
        /*0ec8*/ 	.word	0x00027110


	//   ....[201]....
        /*0ecc*/ 	.word	0x000271e0


	//   ....[202]....
        /*0ed0*/ 	.word	0x00027330


	//   ....[203]....
        /*0ed4*/ 	.word	0x000273e0


	//   ....[204]....
        /*0ed8*/ 	.word	0x000274f0


	//   ....[205]....
        /*0edc*/ 	.word	0x000275d0


	//   ....[206]....
        /*0ee0*/ 	.word	0x00027630


	//   ....[207]....
        /*0ee4*/ 	.word	0x00027720


	//   ....[208]....
        /*0ee8*/ 	.word	0x00027780


	//   ....[209]....
        /*0eec*/ 	.word	0x00027860


	//   ....[210]....
        /*0ef0*/ 	.word	0x000278f0


	//   ....[211]....
        /*0ef4*/ 	.word	0x00027990


	//   ....[212]....
        /*0ef8*/ 	.word	0x00027ab0


	//   ....[213]....
        /*0efc*/ 	.word	0x00027b20


	//   ....[214]....
        /*0f00*/ 	.word	0x00027b90


	//   ....[215]....
        /*0f04*/ 	.word	0x00027c00


	//   ....[216]....
        /*0f08*/ 	.word	0x00027c70


	//   ....[217]....
        /*0f0c*/ 	.word	0x00027cf0


	//   ....[218]....
        /*0f10*/ 	.word	0x00027d80


	//   ....[219]....
        /*0f14*/ 	.word	0x00027e10


	//   ....[220]....
        /*0f18*/ 	.word	0x00027e80


	//   ....[221]....
        /*0f1c*/ 	.word	0x00027ef0


	//   ....[222]....
        /*0f20*/ 	.word	0x00027f60


	//   ....[223]....
        /*0f24*/ 	.word	0x00027fe0


	//   ....[224]....
        /*0f28*/ 	.word	0x00028050


	//   ....[225]....
        /*0f2c*/ 	.word	0x000280f0


	//   ....[226]....
        /*0f30*/ 	.word	0x00028180


	//   ....[227]....
        /*0f34*/ 	.word	0x000282b0


	//----- nvinfo : EIATTR_REG_RECONFIG
	.align		4
.L_1257:
        /*0f38*/ 	.byte	0x01, 0x54
	.zero		2


	//----- nvinfo : EIATTR_SYSCALL_OFFSETS
	.align		4
        /*0f3c*/ 	.byte	0x04, 0x46
        /*0f3e*/ 	.short	(.L_1259 - .L_1258)


	//   ....[0]....
.L_1258:
        /*0f40*/ 	.word	0x00001e70


	//   ....[1]....
        /*0f44*/ 	.word	0x00001fc0


	//   ....[2]....
        /*0f48*/ 	.word	0x00007cd0


	//   ....[3]....
        /*0f4c*/ 	.word	0x00007ff0


	//   ....[4]....
        /*0f50*/ 	.word	0x00020410


	//   ....[5]....
        /*0f54*/ 	.word	0x00020560


	//   ....[6]....
        /*0f58*/ 	.word	0x00020650


	//   ....[7]....
        /*0f5c*/ 	.word	0x000214e0


	//----- nvinfo : EIATTR_MBARRIER_INSTR_OFFSETS
	.align		4
.L_1259:
        /*0f60*/ 	.byte	0x04, 0x39
        /*0f62*/ 	.short	(.L_1261 - .L_1260)


	//   ....[0]....
.L_1260:
        /*0f64*/ 	.word	0x00000270
        /*0f68*/ 	.word	0x000000ff
        /*0f6c*/ 	.word	0x0002d800
        /*0f70*/ 	.short	0x0100
        /*0f72*/ 	.byte	0x08
	.zero		1


	//   ....[1]....
        /*0f74*/ 	.word	0x00000280
        /*0f78*/ 	.word	0x000000ff
        /*0f7c*/ 	.word	0x0002d820
        /*0f80*/ 	.short	0x0100
        /*0f82*/ 	.byte	0x08
	.zero		1


	//   ....[2]....
        /*0f84*/ 	.word	0x00000370
        /*0f88*/ 	.word	0x000000ff
        /*0f8c*/ 	.word	0x0002d830
        /*0f90*/ 	.short	0x0100
        /*0f92*/ 	.byte	0x08
	.zero		1


	//   ....[3]....
        /*0f94*/ 	.word	0x00000380
        /*0f98*/ 	.word	0x000000ff
        /*0f9c*/ 	.word	0x0002d840
        /*0fa0*/ 	.short	0x0100
        /*0fa2*/ 	.byte	0x08
	.zero		1


	//   ....[4]....
        /*0fa4*/ 	.word	0x00000390
        /*0fa8*/ 	.word	0x000000ff
        /*0fac*/ 	.word	0x0002d838
        /*0fb0*/ 	.short	0x0100
        /*0fb2*/ 	.byte	0x08
	.zero		1


	//   ....[5]....
        /*0fb4*/ 	.word	0x000003a0
        /*0fb8*/ 	.word	0x000000ff
        /*0fbc*/ 	.word	0x0002d848
        /*0fc0*/ 	.short	0x0100
        /*0fc2*/ 	.byte	0x08
	.zero		1


	//   ....[6]....
        /*0fc4*/ 	.word	0x000004d0
        /*0fc8*/ 	.word	0x000000ff
        /*0fcc*/ 	.word	0x0002d850
        /*0fd0*/ 	.short	0x0100
        /*0fd2*/ 	.byte	0x08
	.zero		1


	//   ....[7]....
        /*0fd4*/ 	.word	0x000004e0
        /*0fd8*/ 	.word	0x000000ff
        /*0fdc*/ 	.word	0x0002d860
        /*0fe0*/ 	.short	0x0100
        /*0fe2*/ 	.byte	0x08
	.zero		1


	//   ....[8]....
        /*0fe4*/ 	.word	0x000004f0
        /*0fe8*/ 	.word	0x000000ff
        /*0fec*/ 	.word	0x0002d858
        /*0ff0*/ 	.short	0x0100
        /*0ff2*/ 	.byte	0x08
	.zero		1


	//   ....[9]....
        /*0ff4*/ 	.word	0x00000500
        /*0ff8*/ 	.word	0x000000ff
        /*0ffc*/ 	.word	0x0002d868
        /*1000*/ 	.short	0x0100
        /*1002*/ 	.byte	0x08
	.zero		1


	//   ....[10]....
        /*1004*/ 	.word	0x000005f0
        /*1008*/ 	.word	0x000000ff
        /*100c*/ 	.word	0x0002d870
        /*1010*/ 	.short	0x0100
        /*1012*/ 	.byte	0x06
	.zero		1


	//   ....[11]....
        /*1014*/ 	.word	0x00000600
        /*1018*/ 	.word	0x000000ff
        /*101c*/ 	.word	0x0002d880
        /*1020*/ 	.short	0x0100
        /*1022*/ 	.byte	0x06
	.zero		1


	//   ....[12]....
        /*1024*/ 	.word	0x00000610
        /*1028*/ 	.word	0x000000ff
        /*102c*/ 	.word	0x0002d878
        /*1030*/ 	.short	0x0100
        /*1032*/ 	.byte	0x06
	.zero		1


	//   ....[13]....
        /*1034*/ 	.word	0x00000620
        /*1038*/ 	.word	0x000000ff
        /*103c*/ 	.word	0x0002d888
        /*1040*/ 	.short	0x0100
        /*1042*/ 	.byte	0x06
	.zero		1


	//   ....[14]....
        /*1044*/ 	.word	0x00000750
        /*1048*/ 	.word	0x000000ff
        /*104c*/ 	.word	0x0002d890
        /*1050*/ 	.short	0x0100
        /*1052*/ 	.byte	0x08
	.zero		1


	//   ....[15]....
        /*1054*/ 	.word	0x00000760
        /*1058*/ 	.word	0x000000ff
        /*105c*/ 	.word	0x0002d8a0
        /*1060*/ 	.short	0x0100
        /*1062*/ 	.byte	0x08
	.zero		1


	//   ....[16]....
        /*1064*/ 	.word	0x00000770
        /*1068*/ 	.word	0x000000ff
        /*106c*/ 	.word	0x0002d898
        /*1070*/ 	.short	0x0100
        /*1072*/ 	.byte	0x08
	.zero		1


	//   ....[17]....
        /*1074*/ 	.word	0x00000780
        /*1078*/ 	.word	0x000000ff
        /*107c*/ 	.word	0x0002d8a8
        /*1080*/ 	.short	0x0100
        /*1082*/ 	.byte	0x08
	.zero		1


	//   ....[18]....
        /*1084*/ 	.word	0x000008b0
        /*1088*/ 	.word	0x000000ff
        /*108c*/ 	.word	0x0002d8b0
        /*1090*/ 	.short	0x0100
        /*1092*/ 	.byte	0x08
	.zero		1


	//   ....[19]....
        /*1094*/ 	.word	0x000008c0
        /*1098*/ 	.word	0x000000ff
        /*109c*/ 	.word	0x0002d8c0
        /*10a0*/ 	.short	0x0100
        /*10a2*/ 	.byte	0x08
	.zero		1


	//   ....[20]....
        /*10a4*/ 	.word	0x000008d0
        /*10a8*/ 	.word	0x000000ff
        /*10ac*/ 	.word	0x0002d8b8
        /*10b0*/ 	.short	0x0100
        /*10b2*/ 	.byte	0x08
	.zero		1


	//   ....[21]....
        /*10b4*/ 	.word	0x000008e0
        /*10b8*/ 	.word	0x000000ff
        /*10bc*/ 	.word	0x0002d8c8
        /*10c0*/ 	.short	0x0100
        /*10c2*/ 	.byte	0x08
	.zero		1


	//   ....[22]....
        /*10c4*/ 	.word	0x00003440
        /*10c8*/ 	.word	0x00000023
        /*10cc*/ 	.word	0x0002d890
        /*10d0*/ 	.short	0x010a
        /*10d2*/ 	.byte	0x3f
	.zero		1


	//   ....[23]....
        /*10d4*/ 	.word	0x00005010
        /*10d8*/ 	.word	0x00000023
        /*10dc*/ 	.word	0x0002d890
        /*10e0*/ 	.short	0x010a
        /*10e2*/ 	.byte	0x3f
	.zero		1


	//   ....[24]....
        /*10e4*/ 	.word	0x00006840
        /*10e8*/ 	.word	0x00000023
        /*10ec*/ 	.word	0x0002d890
        /*10f0*/ 	.short	0x010a
        /*10f2*/ 	.byte	0x3f
	.zero		1


	//   ....[25]....
        /*10f4*/ 	.word	0x00006dc0
        /*10f8*/ 	.word	0x0000000b
        /*10fc*/ 	.word	0x00000000
        /*1100*/ 	.short	0x0101
        /*1102*/ 	.byte	0x3f
	.zero		1


	//   ....[26]....
        /*1104*/ 	.word	0x00006e00
        /*1108*/ 	.word	0x00000023
        /*110c*/ 	.word	0x0002d8b0
        /*1110*/ 	.short	0x010a
        /*1112*/ 	.byte	0x3f
	.zero		1


	//   ....[27]....
        /*1114*/ 	.word	0x00007340
        /*1118*/ 	.word	0x00000023
        /*111c*/ 	.word	0x00000000
        /*1120*/ 	.short	0x0101
        /*1122*/ 	.byte	0x3f
	.zero		1


	//   ....[28]....
        /*1124*/ 	.word	0x00007d70
        /*1128*/ 	.word	0x00000002
        /*112c*/ 	.word	0x0002d800
        /*1130*/ 	.short	0x010a
        /*1132*/ 	.byte	0x3f
	.zero		1


	//   ....[29]....
        /*1134*/ 	.word	0x00007dc0
        /*1138*/ 	.word	0x00000002
        /*113c*/ 	.word	0x0002d800
        /*1140*/ 	.short	0x010a
        /*1142*/ 	.byte	0x3f
	.zero		1


	//   ....[30]....
        /*1144*/ 	.word	0x00008a10
        /*1148*/ 	.word	0x00000002
        /*114c*/ 	.word	0x0002d800
        /*1150*/ 	.short	0x010a
        /*1152*/ 	.byte	0x3f
	.zero		1


	//   ....[31]....
        /*1154*/ 	.word	0x0000a5f0
        /*1158*/ 	.word	0x00000002
        /*115c*/ 	.word	0x0002d800
        /*1160*/ 	.short	0x010a
        /*1162*/ 	.byte	0x3f
	.zero		1


	//   ....[32]....
        /*1164*/ 	.word	0x0000bd90
        /*1168*/ 	.word	0x00000000
        /*116c*/ 	.word	0x0002d830
        /*1170*/ 	.short	0x010a
        /*1172*/ 	.byte	0x3f
	.zero		1


	//   ....[33]....
        /*1174*/ 	.word	0x0000be50
        /*1178*/ 	.word	0x00000000
        /*117c*/ 	.word	0x0002d830
        /*1180*/ 	.short	0x010a
        /*1182*/ 	.byte	0x3f
	.zero		1


	//   ....[34]....
        /*1184*/ 	.word	0x0000c7e0
        /*1188*/ 	.word	0x00000000
        /*118c*/ 	.word	0x00000000
        /*1190*/ 	.short	0x0101
        /*1192*/ 	.byte	0x3f
	.zero		1


	//   ....[35]....
        /*1194*/ 	.word	0x0000fc90
        /*1198*/ 	.word	0x00000009
        /*119c*/ 	.word	0x0002d830
        /*11a0*/ 	.short	0x010a
        /*11a2*/ 	.byte	0x3f
	.zero		1


	//   ....[36]....
        /*11a4*/ 	.word	0x0000fce0
        /*11a8*/ 	.word	0x00000009
        /*11ac*/ 	.word	0x0002d830
        /*11b0*/ 	.short	0x010a
        /*11b2*/ 	.byte	0x3f
	.zero		1


	//   ....[37]....
        /*11b4*/ 	.word	0x00010160
        /*11b8*/ 	.word	0x00000009
        /*11bc*/ 	.word	0x0002d850
        /*11c0*/ 	.short	0x010a
        /*11c2*/ 	.byte	0x3f
	.zero		1


	//   ....[38]....
        /*11c4*/ 	.word	0x000101a0
        /*11c8*/ 	.word	0x00000009
        /*11cc*/ 	.word	0x0002d850
        /*11d0*/ 	.short	0x010a
        /*11d2*/ 	.byte	0x3f
	.zero		1


	//   ....[39]....
        /*11d4*/ 	.word	0x000109a0
        /*11d8*/ 	.word	0x00000034
        /*11dc*/ 	.word	0x00000000
        /*11e0*/ 	.short	0x0101
        /*11e2*/ 	.byte	0x3f
	.zero		1


	//   ....[40]....
        /*11e4*/ 	.word	0x00013340
        /*11e8*/ 	.word	0x00000012
        /*11ec*/ 	.word	0x00000000
        /*11f0*/ 	.short	0x0101
        /*11f2*/ 	.byte	0x3f
	.zero		1


	//   ....[41]....
        /*11f4*/ 	.word	0x00013da0
        /*11f8*/ 	.word	0x00000005
        /*11fc*/ 	.word	0x0002d830
        /*1200*/ 	.short	0x010a
        /*1202*/ 	.byte	0x3f
	.zero		1


	//   ....[42]....
        /*1204*/ 	.word	0x00013df0
        /*1208*/ 	.word	0x00000005
        /*120c*/ 	.word	0x0002d830
        /*1210*/ 	.short	0x010a
        /*1212*/ 	.byte	0x3f
	.zero		1


	//   ....[43]....
        /*1214*/ 	.word	0x000142a0
        /*1218*/ 	.word	0x00000006
        /*121c*/ 	.word	0x0002d850
        /*1220*/ 	.short	0x010a
        /*1222*/ 	.byte	0x3f
	.zero		1


	//   ....[44]....
        /*1224*/ 	.word	0x000142e0
        /*1228*/ 	.word	0x00000006
        /*122c*/ 	.word	0x0002d850
        /*1230*/ 	.short	0x010a
        /*1232*/ 	.byte	0x3f
	.zero		1


	//   ....[45]....
        /*1234*/ 	.word	0x00014a30
        /*1238*/ 	.word	0x00000005
        /*123c*/ 	.word	0x00000000
        /*1240*/ 	.short	0x0101
        /*1242*/ 	.byte	0x3f
	.zero		1


	//   ....[46]....
        /*1244*/ 	.word	0x00016300
        /*1248*/ 	.word	0x00000009
        /*124c*/ 	.word	0x00000000
        /*1250*/ 	.short	0x0101
        /*1252*/ 	.byte	0x3f
	.zero		1


	//   ....[47]....
        /*1254*/ 	.word	0x00016ad0
        /*1258*/ 	.word	0x00000005
        /*125c*/ 	.word	0x0002d830
        /*1260*/ 	.short	0x010a
        /*1262*/ 	.byte	0x3f
	.zero		1


	//   ....[48]....
        /*1264*/ 	.word	0x00016b20
        /*1268*/ 	.word	0x00000005
        /*126c*/ 	.word	0x0002d830
        /*1270*/ 	.short	0x010a
        /*1272*/ 	.byte	0x3f
	.zero		1


	//   ....[49]....
        /*1274*/ 	.word	0x00016fd0
        /*1278*/ 	.word	0x00000006
        /*127c*/ 	.word	0x0002d850
        /*1280*/ 	.short	0x010a
        /*1282*/ 	.byte	0x3f
	.zero		1


	//   ....[50]....
        /*1284*/ 	.word	0x00017010
        /*1288*/ 	.word	0x00000006
        /*128c*/ 	.word	0x0002d850
        /*1290*/ 	.short	0x010a
        /*1292*/ 	.byte	0x3f
	.zero		1


	//   ....[51]....
        /*1294*/ 	.word	0x00017c30
        /*1298*/ 	.word	0x00000024
        /*129c*/ 	.word	0x00000000
        /*12a0*/ 	.short	0x0101
        /*12a2*/ 	.byte	0x3f
	.zero		1


	//   ....[52]....
        /*12a4*/ 	.word	0x0001a150
        /*12a8*/ 	.word	0x00000007
        /*12ac*/ 	.word	0x00000000
        /*12b0*/ 	.short	0x0101
        /*12b2*/ 	.byte	0x3f
	.zero		1


	//   ....[53]....
        /*12b4*/ 	.word	0x0001a830
        /*12b8*/ 	.word	0x0000000d
        /*12bc*/ 	.word	0x0002d850
        /*12c0*/ 	.short	0x010a
        /*12c2*/ 	.byte	0x3f
	.zero		1


	//   ....[54]....
        /*12c4*/ 	.word	0x0001a8e0
        /*12c8*/ 	.word	0x0000000d
        /*12cc*/ 	.word	0x0002d850
        /*12d0*/ 	.short	0x010a
        /*12d2*/ 	.byte	0x3f
	.zero		1


	//   ....[55]....
        /*12d4*/ 	.word	0x0001b0e0
        /*12d8*/ 	.word	0x00000005
        /*12dc*/ 	.word	0x00000000
        /*12e0*/ 	.short	0x0101
        /*12e2*/ 	.byte	0x3f
	.zero		1


	//   ....[56]....
        /*12e4*/ 	.word	0x0001c4c0
        /*12e8*/ 	.word	0x00000000
        /*12ec*/ 	.word	0x00000000
        /*12f0*/ 	.short	0x0101
        /*12f2*/ 	.byte	0x3f
	.zero		1


	//   ....[57]....
        /*12f4*/ 	.word	0x0001ea20
        /*12f8*/ 	.word	0x00000017
        /*12fc*/ 	.word	0x0002d820
        /*1300*/ 	.short	0x010a
        /*1302*/ 	.byte	0x3f
	.zero		1


	//   ....[58]....
        /*1304*/ 	.word	0x0001eae0
        /*1308*/ 	.word	0x00000009
        /*130c*/ 	.word	0x0002d8a0
        /*1310*/ 	.short	0x010a
        /*1312*/ 	.byte	0x3f
	.zero		1


	//   ....[59]....
        /*1314*/ 	.word	0x0001ef10
        /*1318*/ 	.word	0x00000009
        /*131c*/ 	.word	0x0002d8c0
        /*1320*/ 	.short	0x010a
        /*1322*/ 	.byte	0x3f
	.zero		1


	//   ....[60]....
        /*1324*/ 	.word	0x0001f470
        /*1328*/ 	.word	0x00000008
        /*132c*/ 	.word	0x0002d8a0
        /*1330*/ 	.short	0x010a
        /*1332*/ 	.byte	0x3f
	.zero		1


	//   ....[61]....
        /*1334*/ 	.word	0x0001f890
        /*1338*/ 	.word	0x00000008
        /*133c*/ 	.word	0x0002d8c0
        /*1340*/ 	.short	0x010a
        /*1342*/ 	.byte	0x3f
	.zero		1


	//   ....[62]....
        /*1344*/ 	.word	0x00020c30
        /*1348*/ 	.word	0x00000000
        /*134c*/ 	.word	0x0002d840
        /*1350*/ 	.short	0x010a
        /*1352*/ 	.byte	0x3f
	.zero		1


	//   ....[63]....
        /*1354*/ 	.word	0x000211b0
        /*1358*/ 	.word	0x00000000
        /*135c*/ 	.word	0x0002d830
        /*1360*/ 	.short	0x0107
        /*1362*/ 	.byte	0x3f
	.zero		1


	//   ....[64]....
        /*1364*/ 	.word	0x00021280
        /*1368*/ 	.word	0x00000000
        /*136c*/ 	.word	0x0002d830
        /*1370*/ 	.short	0x0101
        /*1372*/ 	.byte	0x3f
	.zero		1


	//   ....[65]....
        /*1374*/ 	.word	0x00021ea0
        /*1378*/ 	.word	0x00000017
        /*137c*/ 	.word	0x0002d800
        /*1380*/ 	.short	0x0107
        /*1382*/ 	.byte	0x3f
	.zero		1


	//   ....[66]....
        /*1384*/ 	.word	0x00021f90
        /*1388*/ 	.word	0x00000017
        /*138c*/ 	.word	0x0002d800
        /*1390*/ 	.short	0x0101
        /*1392*/ 	.byte	0x3f
	.zero		1


	//   ....[67]....
        /*1394*/ 	.word	0x00021fb0
        /*1398*/ 	.word	0x00000017
        /*139c*/ 	.word	0x0002d820
        /*13a0*/ 	.short	0x010a
        /*13a2*/ 	.byte	0x3f
	.zero		1


	//   ....[68]....
        /*13a4*/ 	.word	0x000223d0
        /*13a8*/ 	.word	0x00000005
        /*13ac*/ 	.word	0x0002d840
        /*13b0*/ 	.short	0x010a
        /*13b2*/ 	.byte	0x3f
	.zero		1


	//   ....[69]....
        /*13b4*/ 	.word	0x00022810
        /*13b8*/ 	.word	0x00000005
        /*13bc*/ 	.word	0x0002d830
        /*13c0*/ 	.short	0x0107
        /*13c2*/ 	.byte	0x3f
	.zero		1


	//   ....[70]....
        /*13c4*/ 	.word	0x000228d0
        /*13c8*/ 	.word	0x00000005
        /*13cc*/ 	.word	0x0002d830
        /*13d0*/ 	.short	0x0101
        /*13d2*/ 	.byte	0x3f
	.zero		1


	//   ....[71]....
        /*13d4*/ 	.word	0x00022930
        /*13d8*/ 	.word	0x00000005
        /*13dc*/ 	.word	0x0002d860
        /*13e0*/ 	.short	0x010a
        /*13e2*/ 	.byte	0x3f
	.zero		1


	//   ....[72]....
        /*13e4*/ 	.word	0x00022e10
        /*13e8*/ 	.word	0x00000005
        /*13ec*/ 	.word	0x0002d850
        /*13f0*/ 	.short	0x0107
        /*13f2*/ 	.byte	0x3f
	.zero		1


	//   ....[73]....
        /*13f4*/ 	.word	0x00022f00
        /*13f8*/ 	.word	0x00000005
        /*13fc*/ 	.word	0x0002d850
        /*1400*/ 	.short	0x0101
        /*1402*/ 	.byte	0x3f
	.zero		1


	//   ....[74]....
        /*1404*/ 	.word	0x00023130
        /*1408*/ 	.word	0x00000000
        /*140c*/ 	.word	0x0002d860
        /*1410*/ 	.short	0x010a
        /*1412*/ 	.byte	0x3f
	.zero		1


	//   ....[75]....
        /*1414*/ 	.word	0x00023560
        /*1418*/ 	.word	0x00000000
        /*141c*/ 	.word	0x0002d850
        /*1420*/ 	.short	0x0107
        /*1422*/ 	.byte	0x3f
	.zero		1


	//   ....[76]....
        /*1424*/ 	.word	0x00023640
        /*1428*/ 	.word	0x00000000
        /*142c*/ 	.word	0x0002d850
        /*1430*/ 	.short	0x0101
        /*1432*/ 	.byte	0x3f
	.zero		1


	//   ....[77]....
        /*1434*/ 	.word	0x00024370
        /*1438*/ 	.word	0x00000005
        /*143c*/ 	.word	0x0002d820
        /*1440*/ 	.short	0x010a
        /*1442*/ 	.byte	0x3f
	.zero		1


	//   ....[78]....
        /*1444*/ 	.word	0x00024510
        /*1448*/ 	.word	0x00000003
        /*144c*/ 	.word	0x0002d840
        /*1450*/ 	.short	0x010a
        /*1452*/ 	.byte	0x3f
	.zero		1


	//   ....[79]....
        /*1454*/ 	.word	0x000245a0
        /*1458*/ 	.word	0x00000019
        /*145c*/ 	.word	0x0002d840
        /*1460*/ 	.short	0x010a
        /*1462*/ 	.byte	0x3f
	.zero		1


	//   ....[80]....
        /*1464*/ 	.word	0x000245e0
        /*1468*/ 	.word	0x00000003
        /*146c*/ 	.word	0x0002d860
        /*1470*/ 	.short	0x010a
        /*1472*/ 	.byte	0x3f
	.zero		1


	//   ....[81]....
        /*1474*/ 	.word	0x00024620
        /*1478*/ 	.word	0x00000019
        /*147c*/ 	.word	0x0002d860
        /*1480*/ 	.short	0x010a
        /*1482*/ 	.byte	0x3f
	.zero		1


	//   ....[82]....
        /*1484*/ 	.word	0x00024680
        /*1488*/ 	.word	0x00000023
        /*148c*/ 	.word	0x0002d890
        /*1490*/ 	.short	0x010a
        /*1492*/ 	.byte	0x3f
	.zero		1


	//   ....[83]....
        /*1494*/ 	.word	0x00024800
        /*1498*/ 	.word	0x00000023
        /*149c*/ 	.word	0x0002d890
        /*14a0*/ 	.short	0x010a
        /*14a2*/ 	.byte	0x3f
	.zero		1


	//   ....[84]....
        /*14a4*/ 	.word	0x00024980
        /*14a8*/ 	.word	0x00000023
        /*14ac*/ 	.word	0x0002d890
        /*14b0*/ 	.short	0x010a
        /*14b2*/ 	.byte	0x3f
	.zero		1


	//   ....[85]....
        /*14b4*/ 	.word	0x00024af0
        /*14b8*/ 	.word	0x00000023
        /*14bc*/ 	.word	0x0002d8b0
        /*14c0*/ 	.short	0x010a
        /*14c2*/ 	.byte	0x3f
	.zero		1


	//   ....[86]....
        /*14c4*/ 	.word	0x00024df0
        /*14c8*/ 	.word	0x00000002
        /*14cc*/ 	.word	0x0002d800
        /*14d0*/ 	.short	0x010a
        /*14d2*/ 	.byte	0x3f
	.zero		1


	//   ....[87]....
        /*14d4*/ 	.word	0x00025000
        /*14d8*/ 	.word	0x00000002
        /*14dc*/ 	.word	0x0002d800
        /*14e0*/ 	.short	0x010a
        /*14e2*/ 	.byte	0x3f
	.zero		1


	//   ....[88]....
        /*14e4*/ 	.word	0x00025050
        /*14e8*/ 	.word	0x00000000
        /*14ec*/ 	.word	0x0002d830
        /*14f0*/ 	.short	0x010a
        /*14f2*/ 	.byte	0x3f
	.zero		1


	//   ....[89]....
        /*14f4*/ 	.word	0x000250a0
        /*14f8*/ 	.word	0x00000009
        /*14fc*/ 	.word	0x0002d830
        /*1500*/ 	.short	0x010a
        /*1502*/ 	.byte	0x3f
	.zero		1


	//   ....[90]....
        /*1504*/ 	.word	0x000250f0
        /*1508*/ 	.word	0x00000009
        /*150c*/ 	.word	0x0002d850
        /*1510*/ 	.short	0x010a
        /*1512*/ 	.byte	0x3f
	.zero		1


	//   ....[91]....
        /*1514*/ 	.word	0x00025140
        /*1518*/ 	.word	0x00000005
        /*151c*/ 	.word	0x0002d830
        /*1520*/ 	.short	0x010a
        /*1522*/ 	.byte	0x3f
	.zero		1


	//   ....[92]....
        /*1524*/ 	.word	0x00025190
        /*1528*/ 	.word	0x00000006
        /*152c*/ 	.word	0x0002d850
        /*1530*/ 	.short	0x010a
        /*1532*/ 	.byte	0x3f
	.zero		1


	//   ....[93]....
        /*1534*/ 	.word	0x000251e0
        /*1538*/ 	.word	0x00000005
        /*153c*/ 	.word	0x0002d830
        /*1540*/ 	.short	0x010a
        /*1542*/ 	.byte	0x3f
	.zero		1


	//   ....[94]....
        /*1544*/ 	.word	0x00025230
        /*1548*/ 	.word	0x00000006
        /*154c*/ 	.word	0x0002d850
        /*1550*/ 	.short	0x010a
        /*1552*/ 	.byte	0x3f
	.zero		1


	//   ....[95]....
        /*1554*/ 	.word	0x00025280
        /*1558*/ 	.word	0x0000000d
        /*155c*/ 	.word	0x0002d850
        /*1560*/ 	.short	0x010a
        /*1562*/ 	.byte	0x3f
	.zero		1


	//   ....[96]....
        /*1564*/ 	.word	0x00025610
        /*1568*/ 	.word	0x00000017
        /*156c*/ 	.word	0x0002d820
        /*1570*/ 	.short	0x010a
        /*1572*/ 	.byte	0x3f
	.zero		1


	//   ....[97]....
        /*1574*/ 	.word	0x00025660
        /*1578*/ 	.word	0x00000009
        /*157c*/ 	.word	0x0002d8a0
        /*1580*/ 	.short	0x010a
        /*1582*/ 	.byte	0x3f
	.zero		1


	//   ....[98]....
        /*1584*/ 	.word	0x000256b0
        /*1588*/ 	.word	0x00000009
        /*158c*/ 	.word	0x0002d8c0
        /*1590*/ 	.short	0x010a
        /*1592*/ 	.byte	0x3f
	.zero		1


	//   ....[99]....
        /*1594*/ 	.word	0x00025700
        /*1598*/ 	.word	0x00000008
        /*159c*/ 	.word	0x0002d8a0
        /*15a0*/ 	.short	0x010a
        /*15a2*/ 	.byte	0x3f
	.zero		1


	//   ....[100]....
        /*15a4*/ 	.word	0x00025750
        /*15a8*/ 	.word	0x00000008
        /*15ac*/ 	.word	0x0002d8c0
        /*15b0*/ 	.short	0x010a
        /*15b2*/ 	.byte	0x3f
	.zero		1


	//   ....[101]....
        /*15b4*/ 	.word	0x00025870
        /*15b8*/ 	.word	0x00000000
        /*15bc*/ 	.word	0x0002d840
        /*15c0*/ 	.short	0x010a
        /*15c2*/ 	.byte	0x3f
	.zero		1


	//   ....[102]....
        /*15c4*/ 	.word	0x000266b0
        /*15c8*/ 	.word	0x00000017
        /*15cc*/ 	.word	0x0002d820
        /*15d0*/ 	.short	0x010a
        /*15d2*/ 	.byte	0x3f
	.zero		1


	//   ....[103]....
        /*15d4*/ 	.word	0x00026700
        /*15d8*/ 	.word	0x00000005
        /*15dc*/ 	.word	0x0002d840
        /*15e0*/ 	.short	0x010a
        /*15e2*/ 	.byte	0x3f
	.zero		1


	//   ....[104]....
        /*15e4*/ 	.word	0x00026ca0
        /*15e8*/ 	.word	0x00000005
        /*15ec*/ 	.word	0x0002d860
        /*15f0*/ 	.short	0x010a
        /*15f2*/ 	.byte	0x3f
	.zero		1


	//   ....[105]....
        /*15f4*/ 	.word	0x00027280
        /*15f8*/ 	.word	0x00000000
        /*15fc*/ 	.word	0x0002d860
        /*1600*/ 	.short	0x010a
        /*1602*/ 	.byte	0x3f
	.zero		1


	//   ....[106]....
        /*1604*/ 	.word	0x000281d0
        /*1608*/ 	.word	0x00000005
        /*160c*/ 	.word	0x0002d820
        /*1610*/ 	.short	0x010a
        /*1612*/ 	.byte	0x3f
	.zero		1


	//   ....[107]....
        /*1614*/ 	.word	0x00028370
        /*1618*/ 	.word	0x00000003
        /*161c*/ 	.word	0x0002d840
        /*1620*/ 	.short	0x010a
        /*1622*/ 	.byte	0x3f
	.zero		1


	//   ....[108]....
        /*1624*/ 	.word	0x000283c0
        /*1628*/ 	.word	0x00000019
        /*162c*/ 	.word	0x0002d840
        /*1630*/ 	.short	0x010a
        /*1632*/ 	.byte	0x3f
	.zero		1


	//   ....[109]....
        /*1634*/ 	.word	0x00028410
        /*1638*/ 	.word	0x00000003
        /*163c*/ 	.word	0x0002d860
        /*1640*/ 	.short	0x010a
        /*1642*/ 	.byte	0x3f
	.zero		1


	//----- nvinfo : EIATTR_NUM_MBARRIERS
	.align		4
.L_1261:
        /*1644*/ 	.byte	0x03, 0x38
        /*1646*/ 	.short	0x0016


	//----- nvinfo : EIATTR_EXIT_INSTR_OFFSETS
	.align		4
        /*1648*/ 	.byte	0x04, 0x1c
        /*164a*/ 	.short	(.L_1263 - .L_1262)


	//   ....[0]....
.L_1262:
        /*164c*/ 	.word	0x00024670


	//----- nvinfo : EIATTR_MAX_THREADS
	.align		4
.L_1263:
        /*1650*/ 	.byte	0x04, 0x05
        /*1652*/ 	.short	(.L_1265 - .L_1264)
.L_1264:
        /*1654*/ 	.word	0x00000200
        /*1658*/ 	.word	0x00000001
        /*165c*/ 	.word	0x00000001


	//----- nvinfo : EIATTR_CRS_STACK_SIZE
	.align		4
.L_1265:
        /*1660*/ 	.byte	0x04, 0x1e
        /*1662*/ 	.short	(.L_1267 - .L_1266)
.L_1266:
        /*1664*/ 	.word	0x00000000


	//----- nvinfo : EIATTR_CBANK_PARAM_SIZE
	.align		4
.L_1267:
        /*1668*/ 	.byte	0x03, 0x19
        /*166a*/ 	.short	0x0af0


	//----- nvinfo : EIATTR_PARAM_CBANK
	.align		4
        /*166c*/ 	.byte	0x04, 0x0a
        /*166e*/ 	.short	(.L_1269 - .L_1268)
	.align		4
.L_1268:
        /*1670*/ 	.word	index@(.nv.constant0._ZN7cutlass13device_kernelIN5flash11enable_sm90INS1_16FlashAttnFwdSm90INS1_25CollectiveMainloopFwdSm90ILi2EN4cute5tupleIJNS5_1CILi1EEES8_S8_EEENS6_IJNS7_ILi192EEENS7_ILi128EEENS7_ILi96EEEEEELi96ENS_6half_tEfNS_4arch4Sm90ELb0ELb1ELb1ELb1ELb1ELb1ELb0ELb0ELb1ELb1ELb0ELb0EEENS1_21CollectiveEpilogueFwdINS6_IJSA_SC_SB_EEES9_SE_SG_Li384ELb1ELb1ELb0ELb0EEENS1_36VarlenDynamicPersistentTileSchedulerILi192ELi128ELi384ELi128ELb0ELb1ELb1ELb1ELb0ELb1EEEEEEEEEvNT_6ParamsE)
        /*1674*/ 	.short	0x0210
        /*1676*/ 	.short	0x0af0


	//----- nvinfo : EIATTR_SW_WAR
	.align		4
.L_1269:
        /*1678*/ 	.byte	0x04, 0x36
        /*167a*/ 	.short	(.L_1271 - .L_1270)
.L_1270:
        /*167c*/ 	.word	0x00000008
.L_1271:


//--------------------- .nv.info._ZN7cutlass13device_kernelIN5flash11enable_sm90INS1_16FlashAttnFwdSm90INS1_25CollectiveMainloopFwdSm90ILi2EN4cute5tupleIJNS5_1CILi1EEES8_S8_EEENS6_IJNS7_ILi192EEENS7_ILi128EEENS7_ILi96EEEEEELi96ENS_6half_tEfNS_4arch4Sm90ELb1ELb0ELb1ELb0ELb1ELb0ELb0ELb0ELb1ELb1ELb0ELb0EEENS1_21CollectiveEpilogueFwdINS6_IJSA_SC_SB_EEES9_SE_SG_Li384ELb0ELb1ELb0ELb0EEENS1_30DynamicPersistentTileSchedulerILi384ELi128ELb0ELb1ELb1EEEEEEEEEvNT_6ParamsE --------------------------
	.section	.nv.info._ZN7cutlass13device_kernelIN5flash11enable_sm90INS1_16FlashAttnFwdSm90INS1_25CollectiveMainloopFwdSm90ILi2EN4cute5tupleIJNS5_1CILi1EEES8_S8_EEENS6_IJNS7_ILi192EEENS7_ILi128EEENS7_ILi96EEEEEELi96ENS_6half_tEfNS_4arch4Sm90ELb1ELb0ELb1ELb0ELb1ELb0ELb0ELb0ELb1ELb1ELb0ELb0EEENS1_21CollectiveEpilogueFwdINS6_IJSA_SC_SB_EEES9_SE_SG_Li384ELb0ELb1ELb0ELb0EEENS1_30DynamicPersistentTileSchedulerILi384ELi128ELb0ELb1ELb1EEEEEEEEEvNT_6ParamsE,"",@"SHT_CUDA_INFO"
	.sectionflags	@""
	.align	4


	//----- nvinfo : EIATTR_CUDA_API_VERSION
	.align		4
        /*0000*/ 	.byte	0x04, 0x37
        /*0002*/ 	.short	(.L_1273 - .L_1272)
.L_1272:
        /*0004*/ 	.word	0x00000082


	//----- nvinfo : EIATTR_KPARAM_INFO
	.align		4
.L_1273:
        /*0008*/ 	.byte	0x04, 0x17
        /*000a*/ 	.short	(.L_1275 - .L_1274)
.L_1274:
        /*000c*/ 	.word	0x00000000
        /*0010*/ 	.short	0x0000
        /*0012*/ 	.short	0x0070
        /*0014*/ 	.byte	0x00, 0xf0, 0x01, 0x2a


	//----- nvinfo : EIATTR_SPARSE_MMA_MASK
	.align		4
.L_1275:
        /*0018*/ 	.byte	0x03, 0x50
        /*001a*/ 	.short	0x0000


	//----- nvinfo : EIATTR_MAXREG_COUNT
	.align		4
        /*001c*/ 	.byte	0x03, 0x1b
        /*001e*/ 	.short	0x0080


	//----- nvinfo : EIATTR_NUM_BARRIERS
	.align		4
        /*0020*/ 	.byte	0x02, 0x4c
        /*0022*/ 	.byte	0x10
	.zero		1


	//----- nvinfo : EIATTR_EXTERNS
	.align		4
        /*0024*/ 	.byte	0x04, 0x0f
        /*0026*/ 	.short	(.L_1277 - .L_1276)


	//   ....[0]....
	.align		4
.L_1276:
        /*0028*/ 	.word	index@(__assertfail)


	//----- nvinfo : EIATTR_ANNOTATIONS
	.align		4
.L_1277:
        /*002c*/ 	.byte	0x04, 0x55
        /*002e*/ 	.short	(.L_1279 - .L_1278)


	//   ....[0]....
.L_1278:
        /* <DEDUP_REMOVED lines=12> */


	//----- nvinfo : EIATTR_MERCURY_ISA_VERSION
	.align		4
.L_1279:
        /*00d8*/ 	.byte	0x03, 0x5f
        /*00da*/ 	.short	0x0101


	//----- nvinfo : EIATTR_INT_WARP_WIDE_INSTR_OFFSETS
	.align		4
        /*00dc*/ 	.byte	0x04, 0x31
        /*00de*/ 	.short	(.L_1281 - .L_1280)


	//   ....[0]....
.L_1280:
        /*00e0*/ 	.word	0x000000c0


	//   ....[1]....
        /*00e4*/ 	.word	0x000000d0


	//   ....[2]....
        /*00e8*/ 	.word	0x00000170


	//   ....[3]....
        /*00ec*/ 	.word	0x0000cab0


	//   ....[4]....
        /*00f0*/ 	.word	0x0000cb40


	//   ....[5]....
        /*00f4*/ 	.word	0x0000f6f0


	//   ....[6]....
        /*00f8*/ 	.word	0x0000f780


	//----- nvinfo : EIATTR_COOP_GROUP_MASK_REGIDS
	.align		4
.L_1281:
        /*00fc*/ 	.byte	0x04, 0x29
        /*00fe*/ 	.short	(.L_1283 - .L_1282)


	//   ....[0]....
.L_1282:
        /*0100*/ 	.word	0xffffffff


	//   ....[1]....
        /*0104*/ 	.word	0xffffffff


	//   ....[2]....
        /*0108*/ 	.word	0xffffffff


	//   ....[3]....
        /*010c*/ 	.word	0xffffffff


	//   ....[4]....
        /*0110*/ 	.word	0xffffffff


	//   ....[5]....
        /*0114*/ 	.word	0xffffffff


	//   ....[6]....
        /*0118*/ 	.word	0xffffffff


	//   ....[7]....
        /*011c*/ 	.word	0xffffffff


	//   ....[8]....
        /*0120*/ 	.word	0xffffffff


	//   ....[9]....
        /*0124*/ 	.word	0xffffffff


	//   ....[10]....
        /*0128*/ 	.word	0xffffffff


	//   ....[11]....
        /*012c*/ 	.word	0xffffffff


	//   ....[12]....
        /*0130*/ 	.word	0xffffffff


	//   ....[13]....
        /*0134*/ 	.word	0xffffffff


	//   ....[14]....
        /*0138*/ 	.word	0xffffffff


	//   ....[15]....
        /*013c*/ 	.word	0xffffffff


	//   ....[16]....
        /*0140*/ 	.word	0xffffffff


	//   ....[17]....
        /*0144*/ 	.word	0xffffffff


	//   ....[18]....
        /*0148*/ 	.word	0xffffffff


	//   ....[19]....
        /*014c*/ 	.word	0xffffffff


	//   ....[20]....
        /*0150*/ 	.word	0xffffffff


	//   ....[21]....
        /*0154*/ 	.word	0xffffffff


	//   ....[22]....
        /*0158*/ 	.word	0xffffffff


	//   ....[23]....
        /*015c*/ 	.word	0xffffffff


	//   ....[24]....
        /*0160*/ 	.word	0xffffffff


	//   ....[25]....
        /*0164*/ 	.word	0xffffffff


	//   ....[26]....
        /*0168*/ 	.word	0xffffffff


	//   ....[27]....
        /*016c*/ 	.word	0xffffffff


	//   ....[28]....
        /*0170*/ 	.word	0xffffffff


	//   ....[29]....
        /*0174*/ 	.word	0xffffffff


	//   ....[30]....
        /*0178*/ 	.word	0xffffffff


	//   ....[31]....
        /*017c*/ 	.word	0xffffffff


	//   ....[32]....
        /*0180*/ 	.word	0xffffffff


	//   ....[33]....
        /*0184*/ 	.word	0xffffffff


	//   ....[34]....
        /*0188*/ 	.word	0xffffffff


	//   ....[35]....
        /*018c*/ 	.word	0xffffffff


	//   ....[36]....
        /*0190*/ 	.word	0xffffffff


	//   ....[37]....
        /*0194*/ 	.word	0xffffffff


	//   ....[38]....
        /*0198*/ 	.word	0xffffffff


	//   ....[39]....
        /*019c*/ 	.word	0xffffffff


	//   ....[40]....
        /*01a0*/ 	.word	0xffffffff


	//   ....[41]....
        /*01a4*/ 	.word	0xffffffff


	//   ....[42]....
        /*01a8*/ 	.word	0xffffffff


	//   ....[43]....
        /*01ac*/ 	.word	0xffffffff


	//   ....[44]....
        /*01b0*/ 	.word	0xffffffff


	//   ....[45]....
        /*01b4*/ 	.word	0xffffffff


	//   ....[46]....
        /*01b8*/ 	.word	0xffffffff


	//   ....[47]....
        /*01bc*/ 	.word	0xffffffff


	//   ....[48]....
        /*01c0*/ 	.word	0xffffffff


	//   ....[49]....
        /*01c4*/ 	.word	0xffffffff


	//   ....[50]....
        /*01c8*/ 	.word	0xffffffff


	//   ....[51]....
        /*01cc*/ 	.word	0xffffffff


	//   ....[52]....
        /*01d0*/ 	.word	0xffffffff


	//   ....[53]....
        /*01d4*/ 	.word	0xffffffff


	//   ....[54]....
        /*01d8*/ 	.word	0xffffffff


	//   ....[55]....
        /*01dc*/ 	.word	0xffffffff


	//   ....[56]....
        /*01e0*/ 	.word	0xffffffff


	//   ....[57]....
        /*01e4*/ 	.word	0xffffffff


	//   ....[58]....
        /*01e8*/ 	.word	0xffffffff


	//   ....[59]....
        /*01ec*/ 	.word	0xffffffff


	//   ....[60]....
        /*01f0*/ 	.word	0xffffffff


	//   ....[61]....
        /*01f4*/ 	.word	0xffffffff


	//   ....[62]....
        /*01f8*/ 	.word	0xffffffff


	//   ....[63]....
        /*01fc*/ 	.word	0xffffffff


	//   ....[64]....
        /*0200*/ 	.word	0xffffffff


	//   ....[65]....
        /*0204*/ 	.word	0xffffffff


	//   ....[66]....
        /*0208*/ 	.word	0xffffffff


	//   ....[67]....
        /*020c*/ 	.word	0xffffffff


	//   ....[68]....
        /*0210*/ 	.word	0xffffffff


	//   ....[69]....
        /*0214*/ 	.word	0xffffffff


	//   ....[70]....
        /*0218*/ 	.word	0xffffffff


	//   ....[71]....
        /*021c*/ 	.word	0xffffffff


	//   ....[72]....
        /*0220*/ 	.word	0xffffffff


	//   ....[73]....
        /*0224*/ 	.word	0xffffffff


	//   ....[74]....
        /*0228*/ 	.word	0xffffffff


	//   ....[75]....
        /*022c*/ 	.word	0xffffffff


	//   ....[76]....
        /*0230*/ 	.word	0xffffffff


	//   ....[77]....
        /*0234*/ 	.word	0xffffffff


	//   ....[78]....
        /*0238*/ 	.word	0xffffffff


	//   ....[79]....
        /*023c*/ 	.word	0xffffffff


	//   ....[80]....
        /*0240*/ 	.word	0xffffffff


	//   ....[81]....
        /*0244*/ 	.word	0xffffffff


	//   ....[82]....
        /*0248*/ 	.word	0xffffffff


	//   ....[83]....
        /*024c*/ 	.word	0xffffffff


	//   ....[84]....
        /*0250*/ 	.word	0xffffffff


	//   ....[85]....
        /*0254*/ 	.word	0xffffffff


	//   ....[86]....
        /*0258*/ 	.word	0xffffffff


	//   ....[87]....
        /*025c*/ 	.word	0xffffffff


	//   ....[88]....
        /*0260*/ 	.word	0xffffffff


	//   ....[89]....
        /*0264*/ 	.word	0x0500000f


	//   ....[90]....
        /*0268*/ 	.word	0x0500000f


	//   ....[91]....
        /*026c*/ 	.word	0x0500000f


	//   ....[92]....
        /*0270*/ 	.word	0x0500000f


	//   ....[93]....
        /*0274*/ 	.word	0x0500000f


	//   ....[94]....
        /*0278*/ 	.word	0x0500000f


	//   ....[95]....
        /*027c*/ 	.word	0x0500000f


	//   ....[96]....
        /*0280*/ 	.word	0x0500000f


	//   ....[97]....
        /*0284*/ 	.word	0x0500000f


	//   ....[98]....
        /*0288*/ 	.word	0x0500000f


	//   ....[99]....
        /*028c*/ 	.word	0x0500000f


	//   ....[100]....
        /*0290*/ 	.word	0x0500000f


	//   ....[101]....
        /*0294*/ 	.word	0x0500000f


	//   ....[102]....
        /*0298*/ 	.word	0x0500000f


	//   ....[103]....
        /*029c*/ 	.word	0x0500000f


	//   ....[104]....
        /*02a0*/ 	.word	0x0500000f


	//   ....[105]....
        /*02a4*/ 	.word	0x0500000f


	//   ....[106]....
        /*02a8*/ 	.word	0x0500000f


	//   ....[107]....
        /*02ac*/ 	.word	0x0500000f


	//   ....[108]....
        /*02b0*/ 	.word	0x0500000f


	//   ....[109]....
        /*02b4*/ 	.word	0x0500000f


	//   ....[110]....
        /*02b8*/ 	.word	0x0500000f


	//   ....[111]....
        /*02bc*/ 	.word	0x0500000f


	//   ....[112]....
        /*02c0*/ 	.word	0x0500000f


	//   ....[113]....
        /*02c4*/ 	.word	0x0500000f


	//   ....[114]....
        /*02c8*/ 	.word	0x0500000f


	//   ....[115]....
        /*02cc*/ 	.word	0x0500000f


	//   ....[116]....
        /*02d0*/ 	.word	0x0500000f


	//   ....[117]....
        /*02d4*/ 	.word	0x0500000f


	//   ....[118]....
        /*02d8*/ 	.word	0x0500000f


	//   ....[119]....
        /*02dc*/ 	.word	0x0500000f


	//   ....[120]....
        /*02e0*/ 	.word	0x0500000f


	//   ....[121]....
        /*02e4*/ 	.word	0x0500000f


	//   ....[122]....
        /*02e8*/ 	.word	0x0500000f


	//   ....[123]....
        /*02ec*/ 	.word	0x0500000f


	//   ....[124]....
        /*02f0*/ 	.word	0x0500000f


	//   ....[125]....
        /*02f4*/ 	.word	0x0500000f


	//   ....[126]....
        /*02f8*/ 	.word	0x0500000f


	//   ....[127]....
        /*02fc*/ 	.word	0x0500000f


	//   ....[128]....
        /*0300*/ 	.word	0x0500000f


	//   ....[129]....
        /*0304*/ 	.word	0x0500000f


	//   ....[130]....
        /*0308*/ 	.word	0x0500000f


	//   ....[131]....
        /*030c*/ 	.word	0x0500000f


	//   ....[132]....
        /*0310*/ 	.word	0x0500000f


	//   ....[133]....
        /*0314*/ 	.word	0x0500000f


	//   ....[134]....
        /*0318*/ 	.word	0x0500000f


	//   ....[135]....
        /*031c*/ 	.word	0x0500000f


	//----- nvinfo : EIATTR_COOP_GROUP_INSTR_OFFSETS
	.align		4
.L_1283:
        /*0320*/ 	.byte	0x04, 0x28
        /*0322*/ 	.short	(.L_1285 - .L_1284)


	//   ....[0]....
.L_1284:
        /*0324*/ 	.word	0x00000080


	//   ....[1]....
        /*0328*/ 	.word	0x00000090


	//   ....[2]....
        /*032c*/ 	.word	0x000002d0


	//   ....[3]....
        /*0330*/ 	.word	0x00000430


	//   ....[4]....
        /*0334*/ 	.word	0x00000550


	//   ....[5]....
        /*0338*/ 	.word	0x000006b0


	//   ....[6]....
        /*033c*/ 	.word	0x000014e0


	//   ....[7]....
        /*0340*/ 	.word	0x00001d10


	//   ....[8]....
        /*0344*/ 	.word	0x000027d0


	//   ....[9]....
        /*0348*/ 	.word	0x00002bb0


	//   ....[10]....
        /*034c*/ 	.word	0x00002c10


	//   ....[11]....
        /*0350*/ 	.word	0x00003610


	//   ....[12]....
        /*0354*/ 	.word	0x000036a0


	//   ....[13]....
        /*0358*/ 	.word	0x000042f0


	//   ....[14]....
        /*035c*/ 	.word	0x00004e00


	//   ....[15]....
        /*0360*/ 	.word	0x000050b0


	//   ....[16]....
        /*0364*/ 	.word	0x000059c0


	//   ....[17]....
        /*0368*/ 	.word	0x00005a90


	//   ....[18]....
        /*036c*/ 	.word	0x000064b0


	//   ....[19]....
        /*0370*/ 	.word	0x00006520


	//   ....[20]....
        /*0374*/ 	.word	0x000075b0


	//   ....[21]....
        /*0378*/ 	.word	0x00008b30


	//   ....[22]....
        /*037c*/ 	.word	0x00008b50


	//   ....[23]....
        /*0380*/ 	.word	0x00008b80


	//   ....[24]....
        /*0384*/ 	.word	0x00008b90


	//   ....[25]....
        /*0388*/ 	.word	0x00009ef0


	//   ....[26]....
        /*038c*/ 	.word	0x0000a000


	//   ....[27]....
        /*0390*/ 	.word	0x0000a060


	//   ....[28]....
        /*0394*/ 	.word	0x0000a140


	//   ....[29]....
        /*0398*/ 	.word	0x0000a170


	//   ....[30]....
        /*039c*/ 	.word	0x0000b090


	//   ....[31]....
        /*03a0*/ 	.word	0x0000b0c0


	//   ....[32]....
        /*03a4*/ 	.word	0x0000b0f0


	//   ....[33]....
        /*03a8*/ 	.word	0x0000b120


	//   ....[34]....
        /*03ac*/ 	.word	0x0000b640


	//   ....[35]....
        /*03b0*/ 	.word	0x0000b660


	//   ....[36]....
        /*03b4*/ 	.word	0x0000b770


	//   ....[37]....
        /*03b8*/ 	.word	0x0000b790


	//   ....[38]....
        /*03bc*/ 	.word	0x0000be30


	//   ....[39]....
        /*03c0*/ 	.word	0x0000be40


	//   ....[40]....
        /*03c4*/ 	.word	0x0000bf40


	//   ....[41]....
        /*03c8*/ 	.word	0x0000bf60


	//   ....[42]....
        /*03cc*/ 	.word	0x0000c120


	//   ....[43]....
        /*03d0*/ 	.word	0x0000d6e0


	//   ....[44]....
        /*03d4*/ 	.word	0x0000d700


	//   ....[45]....
        /*03d8*/ 	.word	0x0000d710


	//   ....[46]....
        /*03dc*/ 	.word	0x0000d7b0


	//   ....[47]....
        /*03e0*/ 	.word	0x0000d7d0


	//   ....[48]....
        /*03e4*/ 	.word	0x0000d870


	//   ....[49]....
        /*03e8*/ 	.word	0x0000d890


	//   ....[50]....
        /*03ec*/ 	.word	0x0000d8a0


	//   ....[51]....
        /*03f0*/ 	.word	0x0000e150


	//   ....[52]....
        /*03f4*/ 	.word	0x0000e170


	//   ....[53]....
        /*03f8*/ 	.word	0x0000e190


	//   ....[54]....
        /*03fc*/ 	.word	0x0000e260


	//   ....[55]....
        /*0400*/ 	.word	0x0000e270


	//   ....[56]....
        /*0404*/ 	.word	0x0000e310


	//   ....[57]....
        /*0408*/ 	.word	0x0000e320


	//   ....[58]....
        /*040c*/ 	.word	0x0000e330


	//   ....[59]....
        /*0410*/ 	.word	0x0000e340


	//   ....[60]....
        /*0414*/ 	.word	0x0000e400


	//   ....[61]....
        /*0418*/ 	.word	0x0000e430


	//   ....[62]....
        /*041c*/ 	.word	0x0000e480


	//   ....[63]....
        /*0420*/ 	.word	0x0000ecc0


	//   ....[64]....
        /*0424*/ 	.word	0x0000ecd0


	//   ....[65]....
        /*0428*/ 	.word	0x0000ecf0


	//   ....[66]....
        /*042c*/ 	.word	0x0000ed70


	//   ....[67]....
        /*0430*/ 	.word	0x0000ed80


	//   ....[68]....
        /*0434*/ 	.word	0x0000ede0


	//   ....[69]....
        /*0438*/ 	.word	0x0000ee10


	//   ....[70]....
        /*043c*/ 	.word	0x0000ee50


	//   ....[71]....
        /*0440*/ 	.word	0x0000f150


	//   ....[72]....
        /*0444*/ 	.word	0x0000f170


	//   ....[73]....
        /*0448*/ 	.word	0x0000f210


	//   ....[74]....
        /*044c*/ 	.word	0x0000f220


	//   ....[75]....
        /*0450*/ 	.word	0x0000f2b0


	//   ....[76]....
        /*0454*/ 	.word	0x0000f2c0


	//   ....[77]....
        /*0458*/ 	.word	0x0000f2d0


	//   ....[78]....
        /*045c*/ 	.word	0x0000f360


	//   ....[79]....
        /*0460*/ 	.word	0x0000f980


	//   ....[80]....
        /*0464*/ 	.word	0x0000f990


	//   ....[81]....
        /*0468*/ 	.word	0x0000f9e0


	//   ....[82]....
        /*046c*/ 	.word	0x0000fa20


	//   ....[83]....
        /*0470*/ 	.word	0x0000fa80


	//   ....[84]....
        /*0474*/ 	.word	0x0000faa0


	//   ....[85]....
        /*0478*/ 	.word	0x0000fb20


	//   ....[86]....
        /*047c*/ 	.word	0x0000fb40


	//   ....[87]....
        /*0480*/ 	.word	0x0000fea0


	//   ....[88]....
        /*0484*/ 	.word	0x00010090


	//   ....[89]....
        /*0488*/ 	.word	0x00010620


	//   ....[90]....
        /*048c*/ 	.word	0x00010700


	//   ....[91]....
        /*0490*/ 	.word	0x000107a0


	//   ....[92]....
        /*0494*/ 	.word	0x00010800


	//   ....[93]....
        /*0498*/ 	.word	0x00010910


	//   ....[94]....
        /*049c*/ 	.word	0x00010980


	//   ....[95]....
        /*04a0*/ 	.word	0x00010a90


	//   ....[96]....
        /*04a4*/ 	.word	0x00010b00


	//   ....[97]....
        /*04a8*/ 	.word	0x00010c00


	//   ....[98]....
        /*04ac*/ 	.word	0x00010c90


	//   ....[99]....
        /*04b0*/ 	.word	0x00010d00


	//   ....[100]....
        /*04b4*/ 	.word	0x00010d60


	//   ....[101]....
        /*04b8*/ 	.word	0x00010e80


	//   ....[102]....
        /*04bc*/ 	.word	0x00010ee0


	//   ....[103]....
        /*04c0*/ 	.word	0x00011000


	//   ....[104]....
        /*04c4*/ 	.word	0x00011060


	//   ....[105]....
        /*04c8*/ 	.word	0x00011100


	//   ....[106]....
        /*04cc*/ 	.word	0x000111d0


	//   ....[107]....
        /*04d0*/ 	.word	0x000112f0


	//   ....[108]....
        /*04d4*/ 	.word	0x00011350


	//   ....[109]....
        /*04d8*/ 	.word	0x00011440


	//   ....[110]....
        /*04dc*/ 	.word	0x00011570


	//   ....[111]....
        /*04e0*/ 	.word	0x00011620


	//   ....[112]....
        /*04e4*/ 	.word	0x00011690


	//   ....[113]....
        /*04e8*/ 	.word	0x00011780


	//   ....[114]....
        /*04ec*/ 	.word	0x000117e0


	//   ....[115]....
        /*04f0*/ 	.word	0x000118b0


	//   ....[116]....
        /*04f4*/ 	.word	0x00011910


	//   ....[117]....
        /*04f8*/ 	.word	0x000119e0


	//   ....[118]....
        /*04fc*/ 	.word	0x00011ad0


	//   ....[119]....
        /*0500*/ 	.word	0x00011b70


	//   ....[120]....
        /*0504*/ 	.word	0x00011bd0


	//   ....[121]....
        /*0508*/ 	.word	0x00011cd0


	//   ....[122]....
        /*050c*/ 	.word	0x00011d30


	//   ....[123]....
        /*0510*/ 	.word	0x00011e30


	//   ....[124]....
        /*0514*/ 	.word	0x00011e90


	//   ....[125]....
        /*0518*/ 	.word	0x00011f60


	//   ....[126]....
        /*051c*/ 	.word	0x000120b0


	//   ....[127]....
        /*0520*/ 	.word	0x00012150


	//   ....[128]....
        /*0524*/ 	.word	0x000121e0


	//   ....[129]....
        /*0528*/ 	.word	0x000122e0


	//   ....[130]....
        /*052c*/ 	.word	0x00012340


	//   ....[131]....
        /*0530*/ 	.word	0x00012430


	//   ....[132]....
        /*0534*/ 	.word	0x00012490


	//   ....[133]....
        /*0538*/ 	.word	0x00012550


	//   ....[134]....
        /*053c*/ 	.word	0x00012640


	//   ....[135]....
        /*0540*/ 	.word	0x00012760


	//----- nvinfo : EIATTR_REG_RECONFIG
	.align		4
.L_1285:
        /*0544*/ 	.byte	0x01, 0x54
	.zero		2


	//----- nvinfo : EIATTR_SYSCALL_OFFSETS
	.align		4
        /*0548*/ 	.byte	0x04, 0x46
        /*054a*/ 	.short	(.L_1287 - .L_1286)


	//   ....[0]....
.L_1286:
        /*054c*/ 	.word	0x000016d0


	//   ....[1]....
        /*0550*/ 	.word	0x0000ccb0


	//   ....[2]....
        /*0554*/ 	.word	0x0000ce00


	//   ....[3]....
        /*0558*/ 	.word	0x0000cef0


	//   ....[4]....
        /*055c*/ 	.word	0x0000dc00


	//----- nvinfo : EIATTR_MBARRIER_INSTR_OFFSETS
	.align		4
.L_1287:
        /*0560*/ 	.byte	0x04, 0x39
        /*0562*/ 	.short	(.L_1289 - .L_1288)


	//   ....[0]....
.L_1288:
        /*0564*/ 	.word	0x00000180
        /*0568*/ 	.word	0x000000ff
        /*056c*/ 	.word	0x0002d800
        /*0570*/ 	.short	0x0100
        /*0572*/ 	.byte	0x08
	.zero		1


	//   ....[1]....
        /*0574*/ 	.word	0x00000190
        /*0578*/ 	.word	0x000000ff
        /*057c*/ 	.word	0x0002d820
        /*0580*/ 	.short	0x0100
        /*0582*/ 	.byte	0x08
	.zero		1


	//   ....[2]....
        /*0584*/ 	.word	0x00000280
        /*0588*/ 	.word	0x000000ff
        /*058c*/ 	.word	0x0002d830
        /*0590*/ 	.short	0x0100
        /*0592*/ 	.byte	0x08
	.zero		1


	//   ....[3]....
        /*0594*/ 	.word	0x00000290
        /*0598*/ 	.word	0x000000ff
        /*059c*/ 	.word	0x0002d840
        /*05a0*/ 	.short	0x0100
        /*05a2*/ 	.byte	0x08
	.zero		1


	//   ....[4]....
        /*05a4*/ 	.word	0x000002a0
        /*05a8*/ 	.word	0x000000ff
        /*05ac*/ 	.word	0x0002d838
        /*05b0*/ 	.short	0x0100
        /*05b2*/ 	.byte	0x08
	.zero		1


	//   ....[5]....
        /*05b4*/ 	.word	0x000002b0
        /*05b8*/ 	.word	0x000000ff
        /*05bc*/ 	.word	0x0002d848
        /*05c0*/ 	.short	0x0100
        /*05c2*/ 	.byte	0x08
	.zero		1


	//   ....[6]....
        /*05c4*/ 	.word	0x000003e0
        /*05c8*/ 	.word	0x000000ff
        /*05cc*/ 	.word	0x0002d850
        /*05d0*/ 	.short	0x0100
        /*05d2*/ 	.byte	0x08
	.zero		1


	//   ....[7]....
        /*05d4*/ 	.word	0x000003f0
        /*05d8*/ 	.word	0x000000ff
        /*05dc*/ 	.word	0x0002d860
        /*05e0*/ 	.short	0x0100
        /*05e2*/ 	.byte	0x08
	.zero		1


	//   ....[8]....
        /*05e4*/ 	.word	0x00000400
        /*05e8*/ 	.word	0x000000ff
        /*05ec*/ 	.word	0x0002d858
        /*05f0*/ 	.short	0x0100
        /*05f2*/ 	.byte	0x08
	.zero		1


	//   ....[9]....
        /*05f4*/ 	.word	0x00000410
        /*05f8*/ 	.word	0x000000ff
        /*05fc*/ 	.word	0x0002d868
        /*0600*/ 	.short	0x0100
        /*0602*/ 	.byte	0x08
	.zero		1


	//   ....[10]....
        /*0604*/ 	.word	0x00000500
        /*0608*/ 	.word	0x000000ff
        /*060c*/ 	.word	0x0002d870
        /*0610*/ 	.short	0x0100
        /*0612*/ 	.byte	0x06
	.zero		1


	//   ....[11]....
        /*0614*/ 	.word	0x00000510
        /*0618*/ 	.word	0x000000ff
        /*061c*/ 	.word	0x0002d880
        /*0620*/ 	.short	0x0100
        /*0622*/ 	.byte	0x06
	.zero		1


	//   ....[12]....
        /*0624*/ 	.word	0x00000520
        /*0628*/ 	.word	0x000000ff
        /*062c*/ 	.word	0x0002d878
        /*0630*/ 	.short	0x0100
        /*0632*/ 	.byte	0x06
	.zero		1


	//   ....[13]....
        /*0634*/ 	.word	0x00000530
        /*0638*/ 	.word	0x000000ff
        /*063c*/ 	.word	0x0002d888
        /*0640*/ 	.short	0x0100
        /*0642*/ 	.byte	0x06
	.zero		1


	//   ....[14]....
        /*0644*/ 	.word	0x00000660
        /*0648*/ 	.word	0x000000ff
        /*064c*/ 	.word	0x0002d890
        /*0650*/ 	.short	0x0100
        /*0652*/ 	.byte	0x08
	.zero		1


	//   ....[15]....
        /*0654*/ 	.word	0x00000670
        /*0658*/ 	.word	0x000000ff
        /*065c*/ 	.word	0x0002d8a0
        /*0660*/ 	.short	0x0100
        /*0662*/ 	.byte	0x08
	.zero		1


	//   ....[16]....
        /*0664*/ 	.word	0x00000680
        /*0668*/ 	.word	0x000000ff
        /*066c*/ 	.word	0x0002d898
        /*0670*/ 	.short	0x0100
        /*0672*/ 	.byte	0x08
	.zero		1


	//   ....[17]....
        /*0674*/ 	.word	0x00000690
        /*0678*/ 	.word	0x000000ff
        /*067c*/ 	.word	0x0002d8a8
        /*0680*/ 	.short	0x0100
        /*0682*/ 	.byte	0x08
	.zero		1


	//   ....[18]....
        /*0684*/ 	.word	0x000007d0
        /*0688*/ 	.word	0x000000ff
        /*068c*/ 	.word	0x0002d8b0
        /*0690*/ 	.short	0x0100
        /*0692*/ 	.byte	0x08
	.zero		1


	//   ....[19]....
        /*0694*/ 	.word	0x000007e0
        /*0698*/ 	.word	0x000000ff
        /*069c*/ 	.word	0x0002d8c0
        /*06a0*/ 	.short	0x0100
        /*06a2*/ 	.byte	0x08
	.zero		1


	//   ....[20]....
        /*06a4*/ 	.word	0x000007f0
        /*06a8*/ 	.word	0x000000ff
        /*06ac*/ 	.word	0x0002d8b8
        /*06b0*/ 	.short	0x0100
        /*06b2*/ 	.byte	0x08
	.zero		1


	//   ....[21]....
        /*06b4*/ 	.word	0x00000800
        /*06b8*/ 	.word	0x000000ff
        /*06bc*/ 	.word	0x0002d8c8
        /*06c0*/ 	.short	0x0100
        /*06c2*/ 	.byte	0x08
	.zero		1


	//   ....[22]....
        /*06c4*/ 	.word	0x00001750
        /*06c8*/ 	.word	0x000000ff
        /*06cc*/ 	.word	0x0002d800
        /*06d0*/ 	.short	0x010a
        /*06d2*/ 	.byte	0x28
	.zero		1


	//   ....[23]....
        /*06d4*/ 	.word	0x000017d0
        /*06d8*/ 	.word	0x00000000
        /*06dc*/ 	.word	0x0002d830
        /*06e0*/ 	.short	0x010a
        /*06e2*/ 	.byte	0x3f
	.zero		1


	//   ....[24]....
        /*06e4*/ 	.word	0x00001810
        /*06e8*/ 	.word	0x00000000
        /*06ec*/ 	.word	0x0002d830
        /*06f0*/ 	.short	0x010a
        /*06f2*/ 	.byte	0x3f
	.zero		1


	//   ....[25]....
        /*06f4*/ 	.word	0x000024c0
        /*06f8*/ 	.word	0x000000ff
        /*06fc*/ 	.word	0x00000000
        /*0700*/ 	.short	0x0101
        /*0702*/ 	.byte	0x06
	.zero		1


	//   ....[26]....
        /*0704*/ 	.word	0x00004460
        /*0708*/ 	.word	0x000000ff
        /*070c*/ 	.word	0x0002d830
        /*0710*/ 	.short	0x010a
        /*0712*/ 	.byte	0x06
	.zero		1


	//   ....[27]....
        /*0714*/ 	.word	0x000044a0
        /*0718*/ 	.word	0x000000ff
        /*071c*/ 	.word	0x0002d830
        /*0720*/ 	.short	0x010a
        /*0722*/ 	.byte	0x06
	.zero		1


	//   ....[28]....
        /*0724*/ 	.word	0x00004770
        /*0728*/ 	.word	0x000000ff
        /*072c*/ 	.word	0x0002d850
        /*0730*/ 	.short	0x010a
        /*0732*/ 	.byte	0x06
	.zero		1


	//   ....[29]....
        /*0734*/ 	.word	0x000047b0
        /*0738*/ 	.word	0x000000ff
        /*073c*/ 	.word	0x0002d850
        /*0740*/ 	.short	0x010a
        /*0742*/ 	.byte	0x06
	.zero		1


	//   ....[30]....
        /*0744*/ 	.word	0x00005290
        /*0748*/ 	.word	0x000000ff
        /*074c*/ 	.word	0x00000000
        /*0750*/ 	.short	0x0101
        /*0752*/ 	.byte	0x06
	.zero		1


	//   ....[31]....
        /*0754*/ 	.word	0x00007030
        /*0758*/ 	.word	0x000000ff
        /*075c*/ 	.word	0x00000000
        /*0760*/ 	.short	0x0101
        /*0762*/ 	.byte	0x06
	.zero		1


	//   ....[32]....
        /*0764*/ 	.word	0x00007730
        /*0768*/ 	.word	0x000000ff
        /*076c*/ 	.word	0x0002d830
        /*0770*/ 	.short	0x010a
        /*0772*/ 	.byte	0x06
	.zero		1


	//   ....[33]....
        /*0774*/ 	.word	0x00007770
        /*0778*/ 	.word	0x000000ff
        /*077c*/ 	.word	0x0002d830
        /*0780*/ 	.short	0x010a
        /*0782*/ 	.byte	0x06
	.zero		1


	//   ....[34]....
        /*0784*/ 	.word	0x00007a40
        /*0788*/ 	.word	0x000000ff
        /*078c*/ 	.word	0x0002d850
        /*0790*/ 	.short	0x010a
        /*0792*/ 	.byte	0x06
	.zero		1


	//   ....[35]....
        /*0794*/ 	.word	0x00007a80
        /*0798*/ 	.word	0x000000ff
        /*079c*/ 	.word	0x0002d850
        /*07a0*/ 	.short	0x010a
        /*07a2*/ 	.byte	0x06
	.zero		1


	//   ....[36]....
        /*07a4*/ 	.word	0x000083a0
        /*07a8*/ 	.word	0x000000ff
        /*07ac*/ 	.word	0x00000000
        /*07b0*/ 	.short	0x0101
        /*07b2*/ 	.byte	0x06
	.zero		1


	//   ....[37]....
        /*07b4*/ 	.word	0x00009980
        /*07b8*/ 	.word	0x000000ff
        /*07bc*/ 	.word	0x00000000
        /*07c0*/ 	.short	0x0101
        /*07c2*/ 	.byte	0x06
	.zero		1


	//   ....[38]....
        /*07c4*/ 	.word	0x00009f70
        /*07c8*/ 	.word	0x000000ff
        /*07cc*/ 	.word	0x0002d850
        /*07d0*/ 	.short	0x010a
        /*07d2*/ 	.byte	0x08
	.zero		1


	//   ....[39]....
        /*07d4*/ 	.word	0x00009fb0
        /*07d8*/ 	.word	0x000000ff
        /*07dc*/ 	.word	0x0002d850
        /*07e0*/ 	.short	0x010a
        /*07e2*/ 	.byte	0x08
	.zero		1


	//   ....[40]....
        /*07e4*/ 	.word	0x0000a640
        /*07e8*/ 	.word	0x000000ff
        /*07ec*/ 	.word	0x00000000
        /*07f0*/ 	.short	0x0101
        /*07f2*/ 	.byte	0x08
	.zero		1


	//   ....[41]....
        /*07f4*/ 	.word	0x0000b670
        /*07f8*/ 	.word	0x000000ff
        /*07fc*/ 	.word	0x00000000
        /*0800*/ 	.short	0x0101
        /*0802*/ 	.byte	0x05
	.zero		1


	//   ....[42]....
        /*0804*/ 	.word	0x0000d460
        /*0808*/ 	.word	0x00000006
        /*080c*/ 	.word	0x0002d840
        /*0810*/ 	.short	0x010a
        /*0812*/ 	.byte	0x3f
	.zero		1


	//   ....[43]....
        /*0814*/ 	.word	0x0000d9e0
        /*0818*/ 	.word	0x00000006
        /*081c*/ 	.word	0x0002d830
        /*0820*/ 	.short	0x0107
        /*0822*/ 	.byte	0x3f
	.zero		1


	//   ....[44]....
        /*0824*/ 	.word	0x0000dab0
        /*0828*/ 	.word	0x00000006
        /*082c*/ 	.word	0x0002d830
        /*0830*/ 	.short	0x0101
        /*0832*/ 	.byte	0x3f
	.zero		1


	//   ....[45]....
        /*0834*/ 	.word	0x0000e5d0
        /*0838*/ 	.word	0x00000011
        /*083c*/ 	.word	0x0002d800
        /*0840*/ 	.short	0x0107
        /*0842*/ 	.byte	0x3f
	.zero		1


	//   ....[46]....
        /*0844*/ 	.word	0x0000e6c0
        /*0848*/ 	.word	0x00000011
        /*084c*/ 	.word	0x0002d800
        /*0850*/ 	.short	0x0101
        /*0852*/ 	.byte	0x3f
	.zero		1


	//   ....[47]....
        /*0854*/ 	.word	0x0000e6e0
        /*0858*/ 	.word	0x00000011
        /*085c*/ 	.word	0x0002d820
        /*0860*/ 	.short	0x010a
        /*0862*/ 	.byte	0x3f
	.zero		1


	//   ....[48]....
        /*0864*/ 	.word	0x0000ea80
        /*0868*/ 	.word	0x00000006
        /*086c*/ 	.word	0x0002d840
        /*0870*/ 	.short	0x010a
        /*0872*/ 	.byte	0x3f
	.zero		1


	//   ....[49]....
        /*0874*/ 	.word	0x0000eef0
        /*0878*/ 	.word	0x00000006
        /*087c*/ 	.word	0x0002d830
        /*0880*/ 	.short	0x0107
        /*0882*/ 	.byte	0x3f
	.zero		1


	//   ....[50]....
        /*0884*/ 	.word	0x0000efb0
        /*0888*/ 	.word	0x00000006
        /*088c*/ 	.word	0x0002d830
        /*0890*/ 	.short	0x0101
        /*0892*/ 	.byte	0x3f
	.zero		1


	//   ....[51]....
        /*0894*/ 	.word	0x0000f010
        /*0898*/ 	.word	0x00000006
        /*089c*/ 	.word	0x0002d860
        /*08a0*/ 	.short	0x010a
        /*08a2*/ 	.byte	0x3f
	.zero		1


	//   ....[52]....
        /*08a4*/ 	.word	0x0000f450
        /*08a8*/ 	.word	0x00000006
        /*08ac*/ 	.word	0x0002d850
        /*08b0*/ 	.short	0x0107
        /*08b2*/ 	.byte	0x3f
	.zero		1


	//   ....[53]....
        /*08b4*/ 	.word	0x0000f620
        /*08b8*/ 	.word	0x00000006
        /*08bc*/ 	.word	0x0002d850
        /*08c0*/ 	.short	0x0101
        /*08c2*/ 	.byte	0x3f
	.zero		1


	//   ....[54]....
        /*08c4*/ 	.word	0x0000f830
        /*08c8*/ 	.word	0x00000004
        /*08cc*/ 	.word	0x0002d860
        /*08d0*/ 	.short	0x010a
        /*08d2*/ 	.byte	0x3f
	.zero		1


	//   ....[55]....
        /*08d4*/ 	.word	0x0000fc80
        /*08d8*/ 	.word	0x00000004
        /*08dc*/ 	.word	0x0002d850
        /*08e0*/ 	.short	0x0107
        /*08e2*/ 	.byte	0x3f
	.zero		1


	//   ....[56]....
        /*08e4*/ 	.word	0x0000fd40
        /*08e8*/ 	.word	0x00000004
        /*08ec*/ 	.word	0x0002d850
        /*08f0*/ 	.short	0x0101
        /*08f2*/ 	.byte	0x3f
	.zero		1


	//   ....[57]....
        /*08f4*/ 	.word	0x00010010
        /*08f8*/ 	.word	0x00000004
        /*08fc*/ 	.word	0x0002d820
        /*0900*/ 	.short	0x010a
        /*0902*/ 	.byte	0x3f
	.zero		1


	//   ....[58]....
        /*0904*/ 	.word	0x00010190
        /*0908*/ 	.word	0x00000005
        /*090c*/ 	.word	0x0002d840
        /*0910*/ 	.short	0x010a
        /*0912*/ 	.byte	0x3f
	.zero		1


	//   ....[59]....
        /*0914*/ 	.word	0x00010230
        /*0918*/ 	.word	0x00000017
        /*091c*/ 	.word	0x0002d840
        /*0920*/ 	.short	0x010a
        /*0922*/ 	.byte	0x3f
	.zero		1


	//   ....[60]....
        /*0924*/ 	.word	0x00010270
        /*0928*/ 	.word	0x00000005
        /*092c*/ 	.word	0x0002d860
        /*0930*/ 	.short	0x010a
        /*0932*/ 	.byte	0x3f
	.zero		1


	//   ....[61]....
        /*0934*/ 	.word	0x000102b0
        /*0938*/ 	.word	0x00000017
        /*093c*/ 	.word	0x0002d860
        /*0940*/ 	.short	0x010a
        /*0942*/ 	.byte	0x3f
	.zero		1


	//   ....[62]....
        /*0944*/ 	.word	0x00010320
        /*0948*/ 	.word	0x00000003
        /*094c*/ 	.word	0x0002d800
        /*0950*/ 	.short	0x010a
        /*0952*/ 	.byte	0x3f
	.zero		1


	//   ....[63]....
        /*0954*/ 	.word	0x00010370
        /*0958*/ 	.word	0x00000000
        /*095c*/ 	.word	0x0002d830
        /*0960*/ 	.short	0x010a
        /*0962*/ 	.byte	0x3f
	.zero		1


	//   ....[64]....
        /*0964*/ 	.word	0x000103d0
        /*0968*/ 	.word	0x00000006
        /*096c*/ 	.word	0x0002d830
        /*0970*/ 	.short	0x010a
        /*0972*/ 	.byte	0x3f
	.zero		1


	//   ....[65]....
        /*0974*/ 	.word	0x00010430
        /*0978*/ 	.word	0x00000006
        /*097c*/ 	.word	0x0002d850
        /*0980*/ 	.short	0x010a
        /*0982*/ 	.byte	0x3f
	.zero		1


	//   ....[66]....
        /*0984*/ 	.word	0x00010490
        /*0988*/ 	.word	0x00000006
        /*098c*/ 	.word	0x0002d830
        /*0990*/ 	.short	0x010a
        /*0992*/ 	.byte	0x3f
	.zero		1


	//   ....[67]....
        /*0994*/ 	.word	0x000104f0
        /*0998*/ 	.word	0x00000006
        /*099c*/ 	.word	0x0002d850
        /*09a0*/ 	.short	0x010a
        /*09a2*/ 	.byte	0x3f
	.zero		1


	//   ....[68]....
        /*09a4*/ 	.word	0x00010550
        /*09a8*/ 	.word	0x00000004
        /*09ac*/ 	.word	0x0002d850
        /*09b0*/ 	.short	0x010a
        /*09b2*/ 	.byte	0x3f
	.zero		1


	//   ....[69]....
        /*09b4*/ 	.word	0x00010650
        /*09b8*/ 	.word	0x00000006
        /*09bc*/ 	.word	0x0002d840
        /*09c0*/ 	.short	0x010a
        /*09c2*/ 	.byte	0x3f
	.zero		1


	//   ....[70]....
        /*09c4*/ 	.word	0x00011470
        /*09c8*/ 	.word	0x00000011
        /*09cc*/ 	.word	0x0002d820
        /*09d0*/ 	.short	0x010a
        /*09d2*/ 	.byte	0x3f
	.zero		1


	//   ....[71]....
        /*09d4*/ 	.word	0x000114c0
        /*09d8*/ 	.word	0x00000006
        /*09dc*/ 	.word	0x0002d840
        /*09e0*/ 	.short	0x010a
        /*09e2*/ 	.byte	0x3f
	.zero		1


	//   ....[72]....
        /*09e4*/ 	.word	0x00011a20
        /*09e8*/ 	.word	0x00000006
        /*09ec*/ 	.word	0x0002d860
        /*09f0*/ 	.short	0x010a
        /*09f2*/ 	.byte	0x3f
	.zero		1


	//   ....[73]....
        /*09f4*/ 	.word	0x00012000
        /*09f8*/ 	.word	0x00000004
        /*09fc*/ 	.word	0x0002d860
        /*0a00*/ 	.short	0x010a
        /*0a02*/ 	.byte	0x3f
	.zero		1


	//   ....[74]....
        /*0a04*/ 	.word	0x00012680
        /*0a08*/ 	.word	0x00000004
        /*0a0c*/ 	.word	0x0002d820
        /*0a10*/ 	.short	0x010a
        /*0a12*/ 	.byte	0x3f
	.zero		1


	//   ....[75]....
        /*0a14*/ 	.word	0x00012820
        /*0a18*/ 	.word	0x00000005
        /*0a1c*/ 	.word	0x0002d840
        /*0a20*/ 	.short	0x010a
        /*0a22*/ 	.byte	0x3f
	.zero		1


	//   ....[76]....
        /*0a24*/ 	.word	0x00012870
        /*0a28*/ 	.word	0x00000017
        /*0a2c*/ 	.word	0x0002d840
        /*0a30*/ 	.short	0x010a
        /*0a32*/ 	.byte	0x3f
	.zero		1


	//   ....[77]....
        /*0a34*/ 	.word	0x000128c0
        /*0a38*/ 	.word	0x00000005
        /*0a3c*/ 	.word	0x0002d860
        /*0a40*/ 	.short	0x010a
        /*0a42*/ 	.byte	0x3f
	.zero		1


	//----- nvinfo : EIATTR_NUM_MBARRIERS
	.align		4
.L_1289:
        /*0a44*/ 	.byte	0x03, 0x38
        /*0a46*/ 	.short	0x0016


	//----- nvinfo : EIATTR_EXIT_INSTR_OFFSETS
	.align		4
        /*0a48*/ 	.byte	0x04, 0x1c
        /*0a4a*/ 	.short	(.L_1291 - .L_1290)


	//   ....[0]....
.L_1290:
        /*0a4c*/ 	.word	0x00000970


	//   ....[1]....
        /*0a50*/ 	.word	0x0000c090


	//   ....[2]....
        /*0a54*/ 	.word	0x00010300


	//----- nvinfo : EIATTR_MAX_THREADS
	.align		4
.L_1291:
        /*0a58*/ 	.byte	0x04, 0x05
        /*0a5a*/ 	.short	(.L_1293 - .L_1292)
.L_1292:
        /*0a5c*/ 	.word	0x00000200
        /*0a60*/ 	.word	0x00000001
        /*0a64*/ 	.word	0x00000001


	//----- nvinfo : EIATTR_CRS_STACK_SIZE
	.align		4
.L_1293:
        /*0a68*/ 	.byte	0x04, 0x1e
        /*0a6a*/ 	.short	(.L_1295 - .L_1294)
.L_1294:
        /*0a6c*/ 	.word	0x00000000


	//----- nvinfo : EIATTR_CBANK_PARAM_SIZE
	.align		4
.L_1295:
        /*0a70*/ 	.byte	0x03, 0x19
        /*0a72*/ 	.short	0x0af0


	//----- nvinfo : EIATTR_PARAM_CBANK
	.align		4
        /*0a74*/ 	.byte	0x04, 0x0a
        /*0a76*/ 	.short	(.L_1297 - .L_1296)
	.align		4
.L_1296:
        /*0a78*/ 	.word	index@(.nv.constant0._ZN7cutlass13device_kernelIN5flash11enable_sm90INS1_16FlashAttnFwdSm90INS1_25CollectiveMainloopFwdSm90ILi2EN4cute5tupleIJNS5_1CILi1EEES8_S8_EEENS6_IJNS7_ILi192EEENS7_ILi128EEENS7_ILi96EEEEEELi96ENS_6half_tEfNS_4arch4Sm90ELb1ELb0ELb1ELb0ELb1ELb0ELb0ELb0ELb1ELb1ELb0ELb0EEENS1_21CollectiveEpilogueFwdINS6_IJSA_SC_SB_EEES9_SE_SG_Li384ELb0ELb1ELb0ELb0EEENS1_30DynamicPersistentTileSchedulerILi384ELi128ELb0ELb1ELb1EEEEEEEEEvNT_6ParamsE)
        /*0a7c*/ 	.short	0x0210
        /*0a7e*/ 	.short	0x0af0


	//----- nvinfo : EIATTR_SW_WAR
	.align		4
.L_1297:
        /*0a80*/ 	.byte	0x04, 0x36
        /*0a82*/ 	.short	(.L_1299 - .L_1298)
.L_1298:
        /*0a84*/ 	.word	0x00000008
.L_1299:


//--------------------- .nv.info._ZN7cutlass13device_kernelIN5flash11enable_sm90INS1_16FlashAttnFwdSm90INS1_25CollectiveMainloopFwdSm90ILi2EN4cute5tupleIJNS5_1CILi1EEES8_S8_EEENS6_IJNS7_ILi192EEENS7_ILi128EEENS7_ILi96EEEEEELi96ENS_6half_tEfNS_4arch4Sm90ELb1ELb0ELb1ELb1ELb1ELb0ELb0ELb0ELb1ELb1ELb0ELb0EEENS1_21CollectiveEpilogueFwdINS6_IJSA_SC_SB_EEES9_SE_SG_Li384ELb1ELb1ELb0ELb0EEENS1_36VarlenDynamicPersistentTileSchedulerILi192ELi128ELi384ELi128ELb0ELb1ELb1ELb1ELb1ELb1EEEEEEEEEvNT_6ParamsE --------------------------
	.section	.nv.info._ZN7cutlass13device_kernelIN5flash11enable_sm90INS1_16FlashAttnFwdSm90INS1_25CollectiveMainloopFwdSm90ILi2EN4cute5tupleIJNS5_1CILi1EEES8_S8_EEENS6_IJNS7_ILi192EEENS7_ILi128EEENS7_ILi96EEEEEELi96ENS_6half_tEfNS_4arch4Sm90ELb1ELb0ELb1ELb1ELb1ELb0ELb0ELb0ELb1ELb1ELb0ELb0EEENS1_21CollectiveEpilogueFwdINS6_IJSA_SC_SB_EEES9_SE_SG_Li384ELb1ELb1ELb0ELb0EEENS1_36VarlenDynamicPersistentTileSchedulerILi192ELi128ELi384ELi128ELb0ELb1ELb1ELb1ELb1ELb1EEEEEEEEEvNT_6ParamsE,"",@"SHT_CUDA_INFO"
	.sectionflags	@""
	.align	4


	//----- nvinfo : EIATTR_CUDA_API_VERSION
	.align		4
        /*0000*/ 	.byte	0x04, 0x37
        /*0002*/ 	.short	(.L_1301 - .L_1300)
.L_1300:
        /*0004*/ 	.word	0x00000082


	//----- nvinfo : EIATTR_KPARAM_INFO
	.align		4
.L_1301:
        /*0008*/ 	.byte	0x04, 0x17
        /*000a*/ 	.short	(.L_1303 - .L_1302)
.L_1302:
        /*000c*/ 	.word	0x00000000
        /*0010*/ 	.short	0x0000
        /*0012*/ 	.short	0x0070
        /*0014*/ 	.byte	0x00, 0xf0, 0x01, 0x2a


	//----- nvinfo : EIATTR_SPARSE_MMA_MASK
	.align		4
.L_1303:
        /*0018*/ 	.byte	0x03, 0x50
        /*001a*/ 	.short	0x0000


	//----- nvinfo : EIATTR_MAXREG_COUNT
	.align		4
        /*001c*/ 	.byte	0x03, 0x1b
        /*001e*/ 	.short	0x0080


	//----- nvinfo : EIATTR_NUM_BARRIERS
	.align		4
        /*0020*/ 	.byte	0x02, 0x4c
        /*0022*/ 	.byte	0x10
	.zero		1


	//----- nvinfo : EIATTR_EXTERNS
	.align		4
        /*0024*/ 	.byte	0x04, 0x0f
        /*0026*/ 	.short	(.L_1305 - .L_1304)


	//   ....[0]....
	.align		4
.L_1304:
        /*0028*/ 	.word	index@(__assertfail)


	//----- nvinfo : EIATTR_ANNOTATIONS
	.align		4
.L_1305:
        /*002c*/ 	.byte	0x04, 0x55
        /*002e*/ 	.short	(.L_1307 - .L_1306)


	//   ....[0]....
.L_1306:
        /* <DEDUP_REMOVED lines=32> */


	//----- nvinfo : EIATTR_MERCURY_ISA_VERSION
	.align		4
.L_1307:
        /*0220*/ 	.byte	0x03, 0x5f
        /*0222*/ 	.short	0x0101


	//----- nvinfo : EIATTR_UNUSED_LOAD_BYTE_OFFSET
	.align		4
        /*0224*/ 	.byte	0x04, 0x44
        /*0226*/ 	.short	(.L_1309 - .L_1308)


	//   ....[0]....
.L_1308:
        /*0228*/ 	.word	0x00000970
        /*022c*/ 	.word	0x0000fff0


	//   ....[1]....
        /*0230*/ 	.word	0x0000a780
        /*0234*/ 	.word	0x0000fff0


	//----- nvinfo : EIATTR_INT_WARP_WIDE_INSTR_OFFSETS
	.align		4
.L_1309:
        /*0238*/ 	.byte	0x04, 0x31
        /*023a*/ 	.short	(.L_1311 - .L_1310)


	//   ....[0]....
.L_1310:
        /*023c*/ 	.word	0x000000c0


	//   ....[1]....
        /*0240*/ 	.word	0x000000d0


	//   ....[2]....
        /*0244*/ 	.word	0x00000170


	//   ....[3]....
        /*0248*/ 	.word	0x0000d520


	//   ....[4]....
        /*024c*/ 	.word	0x0000d5b0


	//   ....[5]....
        /*0250*/ 	.word	0x000103a0


	//   ....[6]....
        /*0254*/ 	.word	0x00010430


	//----- nvinfo : EIATTR_COOP_GROUP_MASK_REGIDS
	.align		4
.L_1311:
        /*0258*/ 	.byte	0x04, 0x29
        /*025a*/ 	.short	(.L_1313 - .L_1312)


	//   ....[0]....
.L_1312:
        /*025c*/ 	.word	0xffffffff


	//   ....[1]....
        /*0260*/ 	.word	0xffffffff


	//   ....[2]....
        /*0264*/ 	.word	0xffffffff


	//   ....[3]....
        /*0268*/ 	.word	0xffffffff


	//   ....[4]....
        /*026c*/ 	.word	0xffffffff


	//   ....[5]....
        /*0270*/ 	.word	0xffffffff


	//   ....[6]....
        /*0274*/ 	.word	0xffffffff


	//   ....[7]....
        /*0278*/ 	.word	0xffffffff


	//   ....[8]....
        /*027c*/ 	.word	0xffffffff


	//   ....[9]....
        /*0280*/ 	.word	0xffffffff


	//   ....[10]....
        /*0284*/ 	.word	0xffffffff


	//   ....[11]....
        /*0288*/ 	.word	0xffffffff


	//   ....[12]....
        /*028c*/ 	.word	0xffffffff


	//   ....[13]....
        /*0290*/ 	.word	0xffffffff


	//   ....[14]....
        /*0294*/ 	.word	0xffffffff


	//   ....[15]....
        /*0298*/ 	.word	0xffffffff


	//   ....[16]....
        /*029c*/ 	.word	0xffffffff


	//   ....[17]....
        /*02a0*/ 	.word	0xffffffff


	//   ....[18]....
        /*02a4*/ 	.word	0xffffffff


	//   ....[19]....
        /*02a8*/ 	.word	0xffffffff


	//   ....[20]....
        /*02ac*/ 	.word	0xffffffff


	//   ....[21]....
        /*02b0*/ 	.word	0xffffffff


	//   ....[22]....
        /*02b4*/ 	.word	0xffffffff


	//   ....[23]....
        /*02b8*/ 	.word	0xffffffff


	//   ....[24]....
        /*02bc*/ 	.word	0xffffffff


	//   ....[25]....
        /*02c0*/ 	.word	0xffffffff


	//   ....[26]....
        /*02c4*/ 	.word	0xffffffff


	//   ....[27]....
        /*02c8*/ 	.word	0xffffffff


	//   ....[28]....
        /*02cc*/ 	.word	0xffffffff


	//   ....[29]....
        /*02d0*/ 	.word	0xffffffff


	//   ....[30]....
        /*02d4*/ 	.word	0xffffffff


	//   ....[31]....
        /*02d8*/ 	.word	0xffffffff


	//   ....[32]....
        /*02dc*/ 	.word	0xffffffff


	//   ....[33]....
        /*02e0*/ 	.word	0xffffffff


	//   ....[34]....
        /*02e4*/ 	.word	0xffffffff


	//   ....[35]....
        /*02e8*/ 	.word	0xffffffff


	//   ....[36]....
        /*02ec*/ 	.word	0xffffffff


	//   ....[37]....
        /*02f0*/ 	.word	0xffffffff


	//   ....[38]....
        /*02f4*/ 	.word	0xffffffff


	//   ....[39]....
        /*02f8*/ 	.word	0xffffffff


	//   ....[40]....
        /*02fc*/ 	.word	0xffffffff


	//   ....[41]....
        /*0300*/ 	.word	0xffffffff


	//   ....[42]....
        /*0304*/ 	.word	0xffffffff


	//   ....[43]....
        /*0308*/ 	.word	0xffffffff


	//   ....[44]....
        /*030c*/ 	.word	0xffffffff


	//   ....[45]....
        /*0310*/ 	.word	0xffffffff


	//   ....[46]....
        /*0314*/ 	.word	0xffffffff


	//   ....[47]....
        /*0318*/ 	.word	0xffffffff


	//   ....[48]....
        /*031c*/ 	.word	0xffffffff


	//   ....[49]....
        /*0320*/ 	.word	0xffffffff


	//   ....[50]....
        /*0324*/ 	.word	0xffffffff


	//   ....[51]....
        /*0328*/ 	.word	0xffffffff


	//   ....[52]....
        /*032c*/ 	.word	0xffffffff


	//   ....[53]....
        /*0330*/ 	.word	0xffffffff


	//   ....[54]....
        /*0334*/ 	.word	0xffffffff


	//   ....[55]....
        /*0338*/ 	.word	0xffffffff


	//   ....[56]....
        /*033c*/ 	.word	0xffffffff


	//   ....[57]....
        /*0340*/ 	.word	0xffffffff


	//   ....[58]....
        /*0344*/ 	.word	0xffffffff


	//   ....[59]....
        /*0348*/ 	.word	0xffffffff


	//   ....[60]....
        /*034c*/ 	.word	0xffffffff


	//   ....[61]....
        /*0350*/ 	.word	0xffffffff


	//   ....[62]....
        /*0354*/ 	.word	0xffffffff


	//   ....[63]....
        /*0358*/ 	.word	0xffffffff


	//   ....[64]....
        /*035c*/ 	.word	0xffffffff


	//   ....[65]....
        /*0360*/ 	.word	0xffffffff


	//   ....[66]....
        /*0364*/ 	.word	0xffffffff


	//   ....[67]....
        /*0368*/ 	.word	0xffffffff


	//   ....[68]....
        /*036c*/ 	.word	0xffffffff


	//   ....[69]....
        /*0370*/ 	.word	0xffffffff


	//   ....[70]....
        /*0374*/ 	.word	0xffffffff


	//   ....[71]....
        /*0378*/ 	.word	0xffffffff


	//   ....[72]....
        /*037c*/ 	.word	0xffffffff


	//   ....[73]....
        /*0380*/ 	.word	0xffffffff


	//   ....[74]....
        /*0384*/ 	.word	0xffffffff


	//   ....[75]....
        /*0388*/ 	.word	0xffffffff


	//   ....[76]....
        /*038c*/ 	.word	0xffffffff


	//   ....[77]....
        /*0390*/ 	.word	0xffffffff


	//   ....[78]....
        /*0394*/ 	.word	0xffffffff


	//   ....[79]....
        /*0398*/ 	.word	0xffffffff


	//   ....[80]....
        /*039c*/ 	.word	0xffffffff


	//   ....[81]....
        /*03a0*/ 	.word	0xffffffff


	//   ....[82]....
        /*03a4*/ 	.word	0xffffffff


	//   ....[83]....
        /*03a8*/ 	.word	0xffffffff


	//   ....[84]....
        /*03ac*/ 	.word	0xffffffff


	//   ....[85]....
        /*03b0*/ 	.word	0xffffffff


	//   ....[86]....
        /*03b4*/ 	.word	0xffffffff


	//   ....[87]....
        /*03b8*/ 	.word	0xffffffff


	//   ....[88]....
        /*03bc*/ 	.word	0xffffffff


	//   ....[89]....
        /*03c0*/ 	.word	0xffffffff


	//   ....[90]....
        /*03c4*/ 	.word	0xffffffff


	//   ....[91]....
        /*03c8*/ 	.word	0xffffffff


	//   ....[92]....
        /*03cc*/ 	.word	0xffffffff


	//   ....[93]....
        /*03d0*/ 	.word	0xffffffff


	//   ....[94]....
        /*03d4*/ 	.word	0xffffffff


	//   ....[95]....
        /*03d8*/ 	.word	0xffffffff


	//   ....[96]....
        /*03dc*/ 	.word	0xffffffff


	//   ....[97]....
        /*03e0*/ 	.word	0xffffffff


	//   ....[98]....
        /*03e4*/ 	.word	0xffffffff


	//   ....[99]....
        /*03e8*/ 	.word	0xffffffff


	//   ....[100]....
        /*03ec*/ 	.word	0xffffffff


	//   ....[101]....
        /*03f0*/ 	.word	0xffffffff


	//   ....[102]....
        /*03f4*/ 	.word	0xffffffff


	//   ....[103]....
        /*03f8*/ 	.word	0xffffffff


	//   ....[104]....
        /*03fc*/ 	.word	0xffffffff


	//   ....[105]....
        /*0400*/ 	.word	0xffffffff


	//   ....[106]....
        /*0404*/ 	.word	0xffffffff


	//   ....[107]....
        /*0408*/ 	.word	0xffffffff


	//   ....[108]....
        /*040c*/ 	.word	0xffffffff


	//   ....[109]....
        /*0410*/ 	.word	0xffffffff


	//   ....[110]....
        /*0414*/ 	.word	0xffffffff


	//   ....[111]....
        /*0418*/ 	.word	0xffffffff


	//   ....[112]....
        /*041c*/ 	.word	0xffffffff


	//   ....[113]....
        /*0420*/ 	.word	0xffffffff


	//   ....[114]....
        /*0424*/ 	.word	0xffffffff


	//   ....[115]....
        /*0428*/ 	.word	0xffffffff


	//   ....[116]....
        /*042c*/ 	.word	0xffffffff


	//   ....[117]....
        /*0430*/ 	.word	0xffffffff


	//   ....[118]....
        /*0434*/ 	.word	0xffffffff


	//   ....[119]....
        /*0438*/ 	.word	0xffffffff


	//   ....[120]....
        /*043c*/ 	.word	0x0500000f


	//   ....[121]....
        /*0440*/ 	.word	0x0500000f


	//   ....[122]....
        /*0444*/ 	.word	0x0500000f


	//   ....[123]....
        /*0448*/ 	.word	0x0500000f


	//   ....[124]....
        /*044c*/ 	.word	0x0500000f


	//   ....[125]....
        /*0450*/ 	.word	0x0500000f


	//   ....[126]....
        /*0454*/ 	.word	0x0500000f


	//   ....[127]....
        /*0458*/ 	.word	0x0500000f


	//   ....[128]....
        /*045c*/ 	.word	0x0500000f


	//   ....[129]....
        /*0460*/ 	.word	0x0500000f


	//   ....[130]....
        /*0464*/ 	.word	0x0500000f


	//   ....[131]....
        /*0468*/ 	.word	0x0500000f


	//   ....[132]....
        /*046c*/ 	.word	0x0500000f


	//   ....[133]....
        /*0470*/ 	.word	0x0500000f


	//   ....[134]....
        /*0474*/ 	.word	0x0500000f


	//   ....[135]....
        /*0478*/ 	.word	0x0500000f


	//   ....[136]....
        /*047c*/ 	.word	0x0500000f


	//   ....[137]....
        /*0480*/ 	.word	0x0500000f


	//   ....[138]....
        /*0484*/ 	.word	0x0500000f


	//   ....[139]....
        /*0488*/ 	.word	0x0500000f


	//   ....[140]....
        /*048c*/ 	.word	0x0500000f


	//   ....[141]....
        /*0490*/ 	.word	0x0500000f


	//   ....[142]....
        /*0494*/ 	.word	0x0500000f


	//   ....[143]....
        /*0498*/ 	.word	0x0500000f


	//   ....[144]....
        /*049c*/ 	.word	0x0500000f


	//   ....[145]....
        /*04a0*/ 	.word	0x0500000f


	//   ....[146]....
        /*04a4*/ 	.word	0x0500000f


	//   ....[147]....
        /*04a8*/ 	.word	0x0500000f


	//   ....[148]....
        /*04ac*/ 	.word	0x0500000f


	//   ....[149]....
        /*04b0*/ 	.word	0x0500000f


	//   ....[150]....
        /*04b4*/ 	.word	0x0500000f


	//   ....[151]....
        /*04b8*/ 	.word	0x0500000f


	//   ....[152]....
        /*04bc*/ 	.word	0x0500000f


	//   ....[153]....
        /*04c0*/ 	.word	0x0500000f


	//   ....[154]....
        /*04c4*/ 	.word	0x0500000f


	//   ....[155]....
        /*04c8*/ 	.word	0x0500000f


	//   ....[156]....
        /*04cc*/ 	.word	0x0500000f


	//   ....[157]....
        /*04d0*/ 	.word	0x0500000f


	//   ....[158]....
        /*04d4*/ 	.word	0x0500000f


	//   ....[159]....
        /*04d8*/ 	.word	0x0500000f


	//   ....[160]....
        /*04dc*/ 	.word	0x0500000f


	//   ....[161]....
        /*04e0*/ 	.word	0x0500000f


	//   ....[162]....
        /*04e4*/ 	.word	0x0500000f


	//   ....[163]....
        /*04e8*/ 	.word	0x0500000f


	//   ....[164]....
        /*04ec*/ 	.word	0x0500000f


	//   ....[165]....
        /*04f0*/ 	.word	0x0500000f


	//   ....[166]....
        /*04f4*/ 	.word	0x0500000f


	//   ....[167]....
        /*04f8*/ 	.word	0x0500000f


	//   ....[168]....
        /*04fc*/ 	.word	0x0500000f


	//   ....[169]....
        /*0500*/ 	.word	0x0500000f


	//   ....[170]....
        /*0504*/ 	.word	0x0500000f


	//   ....[171]....
        /*0508*/ 	.word	0x0500000f


	//   ....[172]....
        /*050c*/ 	.word	0x0500000f


	//   ....[173]....
        /*0510*/ 	.word	0x0500000f


	//   ....[174]....
        /*0514*/ 	.word	0x0500000f


	//   ....[175]....
        /*0518*/ 	.word	0x0500000f


	//   ....[176]....
        /*051c*/ 	.word	0x0500000f


	//   ....[177]....
        /*0520*/ 	.word	0x0500000f


	//   ....[178]....
        /*0524*/ 	.word	0x0500000f


	//   ....[179]....
        /*0528*/ 	.word	0x0500000f


	//   ....[180]....
        /*052c*/ 	.word	0x0500000f


	//   ....[181]....
        /*0530*/ 	.word	0x0500000f


	//   ....[182]....
        /*0534*/ 	.word	0x0500000f


	//----- nvinfo : EIATTR_COOP_GROUP_INSTR_OFFSETS
	.align		4
.L_1313:
        /*0538*/ 	.byte	0x04, 0x28
        /*053a*/ 	.short	(.L_1315 - .L_1314)


	//   ....[0]....
.L_1314:
        /*053c*/ 	.word	0x00000080


	//   ....[1]....
        /*0540*/ 	.word	0x000000b0


	//   ....[2]....
        /*0544*/ 	.word	0x000002d0


	//   ....[3]....
        /*0548*/ 	.word	0x00000430


	//   ....[4]....
        /*054c*/ 	.word	0x00000550


	//   ....[5]....
        /*0550*/ 	.word	0x000006b0


	//   ....[6]....
        /*0554*/ 	.word	0x000014e0


	//   ....[7]....
        /*0558*/ 	.word	0x00001e30


	//   ....[8]....
        /*055c*/ 	.word	0x00001f30


	//   ....[9]....
        /*0560*/ 	.word	0x00002900


	//   ....[10]....
        /*0564*/ 	.word	0x000029a0


	//   ....[11]....
        /*0568*/ 	.word	0x00003390


	//   ....[12]....
        /*056c*/ 	.word	0x000033e0


	//   ....[13]....
        /*0570*/ 	.word	0x00004210


	//   ....[14]....
        /*0574*/ 	.word	0x00004e30


	//   ....[15]....
        /*0578*/ 	.word	0x000056e0


	//   ....[16]....
        /*057c*/ 	.word	0x000058f0


	//   ....[17]....
        /*0580*/ 	.word	0x00005a30


	//   ....[18]....
        /*0584*/ 	.word	0x00006350


	//   ....[19]....
        /*0588*/ 	.word	0x000063a0


	//   ....[20]....
        /*058c*/ 	.word	0x00007440


	//   ....[21]....
        /*0590*/ 	.word	0x00008970


	//   ....[22]....
        /*0594*/ 	.word	0x000089a0


	//   ....[23]....
        /*0598*/ 	.word	0x000089c0


	//   ....[24]....
        /*059c*/ 	.word	0x000089f0


	//   ....[25]....
        /*05a0*/ 	.word	0x00009d40


	//   ....[26]....
        /*05a4*/ 	.word	0x00009e40


	//   ....[27]....
        /*05a8*/ 	.word	0x00009ea0


	//   ....[28]....
        /*05ac*/ 	.word	0x00009f80


	//   ....[29]....
        /*05b0*/ 	.word	0x00009f90


	//   ....[30]....
        /*05b4*/ 	.word	0x0000b0b0


	//   ....[31]....
        /*05b8*/ 	.word	0x0000b0f0


	//   ....[32]....
        /*05bc*/ 	.word	0x0000b120


	//   ....[33]....
        /*05c0*/ 	.word	0x0000b150


	//   ....[34]....
        /*05c4*/ 	.word	0x0000b5d0


	//   ....[35]....
        /*05c8*/ 	.word	0x0000b5e0


	//   ....[36]....
        /*05cc*/ 	.word	0x0000b6f0


	//   ....[37]....
        /*05d0*/ 	.word	0x0000b710


	//   ....[38]....
        /*05d4*/ 	.word	0x0000bf30


	//   ....[39]....
        /*05d8*/ 	.word	0x0000bf40


	//   ....[40]....
        /*05dc*/ 	.word	0x0000c040


	//   ....[41]....
        /*05e0*/ 	.word	0x0000c060


	//   ....[42]....
        /*05e4*/ 	.word	0x0000c1d0


	//   ....[43]....
        /*05e8*/ 	.word	0x0000c3a0


	//   ....[44]....
        /*05ec*/ 	.word	0x0000c3d0


	//   ....[45]....
        /*05f0*/ 	.word	0x0000c400


	//   ....[46]....
        /*05f4*/ 	.word	0x0000c430


	//   ....[47]....
        /*05f8*/ 	.word	0x0000c460


	//   ....[48]....
        /*05fc*/ 	.word	0x0000c490


	//   ....[49]....
        /*0600*/ 	.word	0x0000c5e0


	//   ....[50]....
        /*0604*/ 	.word	0x0000c610


	//   ....[51]....
        /*0608*/ 	.word	0x0000c640


	//   ....[52]....
        /*060c*/ 	.word	0x0000c670


	//   ....[53]....
        /*0610*/ 	.word	0x0000c6a0


	//   ....[54]....
        /*0614*/ 	.word	0x0000c6d0


	//   ....[55]....
        /*0618*/ 	.word	0x0000c760


	//   ....[56]....
        /*061c*/ 	.word	0x0000c7c0


	//   ....[57]....
        /*0620*/ 	.word	0x0000c860


	//   ....[58]....
        /*0624*/ 	.word	0x0000e1f0


	//   ....[59]....
        /*0628*/ 	.word	0x0000e210


	//   ....[60]....
        /*062c*/ 	.word	0x0000e2c0


	//   ....[61]....
        /*0630*/ 	.word	0x0000e2e0


	//   ....[62]....
        /*0634*/ 	.word	0x0000e380


	//   ....[63]....
        /*0638*/ 	.word	0x0000e3a0


	//   ....[64]....
        /*063c*/ 	.word	0x0000e3b0


	//   ....[65]....
        /*0640*/ 	.word	0x0000e3c0


	//   ....[66]....
        /*0644*/ 	.word	0x0000ed80


	//   ....[67]....
        /*0648*/ 	.word	0x0000ed90


	//   ....[68]....
        /*064c*/ 	.word	0x0000ee80


	//   ....[69]....
        /*0650*/ 	.word	0x0000ee90


	//   ....[70]....
        /*0654*/ 	.word	0x0000ef40


	//   ....[71]....
        /*0658*/ 	.word	0x0000ef50


	//   ....[72]....
        /*065c*/ 	.word	0x0000ef60


	//   ....[73]....
        /*0660*/ 	.word	0x0000ef70


	//   ....[74]....
        /*0664*/ 	.word	0x0000f040


	//   ....[75]....
        /*0668*/ 	.word	0x0000f080


	//   ....[76]....
        /*066c*/ 	.word	0x0000f090


	//   ....[77]....
        /*0670*/ 	.word	0x0000f0b0


	//   ....[78]....
        /*0674*/ 	.word	0x0000f960


	//   ....[79]....
        /*0678*/ 	.word	0x0000f970


	//   ....[80]....
        /*067c*/ 	.word	0x0000f990


	//   ....[81]....
        /*0680*/ 	.word	0x0000fa10


	//   ....[82]....
        /*0684*/ 	.word	0x0000fa20


	//   ....[83]....
        /*0688*/ 	.word	0x0000fa80


	//   ....[84]....
        /*068c*/ 	.word	0x0000fab0


	//   ....[85]....
        /*0690*/ 	.word	0x0000faf0


	//   ....[86]....
        /*0694*/ 	.word	0x0000fde0


	//   ....[87]....
        /*0698*/ 	.word	0x0000fe00


	//   ....[88]....
        /*069c*/ 	.word	0x0000fea0


	//   ....[89]....
        /*06a0*/ 	.word	0x0000feb0


	//   ....[90]....
        /*06a4*/ 	.word	0x0000ff40


	//   ....[91]....
        /*06a8*/ 	.word	0x0000ff50


	//   ....[92]....
        /*06ac*/ 	.word	0x0000ff60


	//   ....[93]....
        /*06b0*/ 	.word	0x0000fff0


	//   ....[94]....
        /*06b4*/ 	.word	0x00010620


	//   ....[95]....
        /*06b8*/ 	.word	0x00010630


	//   ....[96]....
        /*06bc*/ 	.word	0x000106c0


	//   ....[97]....
        /*06c0*/ 	.word	0x00010760


	//   ....[98]....
        /*06c4*/ 	.word	0x00010780


	//   ....[99]....
        /*06c8*/ 	.word	0x00010800


	//   ....[100]....
        /*06cc*/ 	.word	0x00010820


	//   ....[101]....
        /*06d0*/ 	.word	0x00010830


	//   ....[102]....
        /*06d4*/ 	.word	0x00010c10


	//   ....[103]....
        /*06d8*/ 	.word	0x00010c40


	//   ....[104]....
        /*06dc*/ 	.word	0x00010c80


	//   ....[105]....
        /*06e0*/ 	.word	0x00010cb0


	//   ....[106]....
        /*06e4*/ 	.word	0x00010ce0


	//   ....[107]....
        /*06e8*/ 	.word	0x00010d10


	//   ....[108]....
        /*06ec*/ 	.word	0x00010d40


	//   ....[109]....
        /*06f0*/ 	.word	0x00010d70


	//   ....[110]....
        /*06f4*/ 	.word	0x00010ef0


	//   ....[111]....
        /*06f8*/ 	.word	0x00010f20


	//   ....[112]....
        /*06fc*/ 	.word	0x00010f50


	//   ....[113]....
        /*0700*/ 	.word	0x00010f80


	//   ....[114]....
        /*0704*/ 	.word	0x00010fb0


	//   ....[115]....
        /*0708*/ 	.word	0x00010fe0


	//   ....[116]....
        /*070c*/ 	.word	0x000110a0


	//   ....[117]....
        /*0710*/ 	.word	0x000110c0


	//   ....[118]....
        /*0714*/ 	.word	0x00011130


	//   ....[119]....
        /*0718*/ 	.word	0x000117d0


	//   ....[120]....
        /*071c*/ 	.word	0x00011d70


	//   ....[121]....
        /*0720*/ 	.word	0x00011e60


	//   ....[122]....
        /*0724*/ 	.word	0x00011f00


	//   ....[123]....
        /*0728*/ 	.word	0x00011f60


	//   ....[124]....
        /*072c*/ 	.word	0x00012070


	//   ....[125]....
        /*0730*/ 	.word	0x000120e0


	//   ....[126]....
        /*0734*/ 	.word	0x000121f0


	//   ....[127]....
        /*0738*/ 	.word	0x00012260


	//   ....[128]....
        /*073c*/ 	.word	0x00012300


	//   ....[129]....
        /*0740*/ 	.word	0x00012440


	//   ....[130]....
        /*0744*/ 	.word	0x00012490


	//   ....[131]....
        /*0748*/ 	.word	0x00012500


	//   ....[132]....
        /*074c*/ 	.word	0x00012600


	//   ....[133]....
        /*0750*/ 	.word	0x00012670


	//   ....[134]....
        /*0754*/ 	.word	0x00012770


	//   ....[135]....
        /*0758*/ 	.word	0x000127f0


	//   ....[136]....
        /*075c*/ 	.word	0x00012870


	//   ....[137]....
        /*0760*/ 	.word	0x00012970


	//   ....[138]....
        /*0764*/ 	.word	0x00012a70


	//   ....[139]....
        /*0768*/ 	.word	0x00012ad0


	//   ....[140]....
        /*076c*/ 	.word	0x00012bb0


	//   ....[141]....
        /*0770*/ 	.word	0x00012cf0


	//   ....[142]....
        /*0774*/ 	.word	0x00012dc0


	//   ....[143]....
        /*0778*/ 	.word	0x00012e40


	//   ....[144]....
        /*077c*/ 	.word	0x00012f30


	//   ....[145]....
        /*0780*/ 	.word	0x00012f90


	//   ....[146]....
        /*0784*/ 	.word	0x00013060


	//   ....[147]....
        /*0788*/ 	.word	0x000130c0


	//   ....[148]....
        /*078c*/ 	.word	0x000131a0


	//   ....[149]....
        /*0790*/ 	.word	0x00013290


	//   ....[150]....
        /*0794*/ 	.word	0x00013330


	//   ....[151]....
        /*0798*/ 	.word	0x00013390


	//   ....[152]....
        /*079c*/ 	.word	0x00013490


	//   ....[153]....
        /*07a0*/ 	.word	0x000134f0


	//   ....[154]....
        /*07a4*/ 	.word	0x000135f0


	//   ....[155]....
        /*07a8*/ 	.word	0x00013650


	//   ....[156]....
        /*07ac*/ 	.word	0x00013720


	//   ....[157]....
        /*07b0*/ 	.word	0x00013870


	//   ....[158]....
        /*07b4*/ 	.word	0x00013920


	//   ....[159]....
        /*07b8*/ 	.word	0x00013a30


	//   ....[160]....
        /*07bc*/ 	.word	0x00013b10


	//   ....[161]....
        /*07c0*/ 	.word	0x00013b70


	//   ....[162]....
        /*07c4*/ 	.word	0x00013c60


	//   ....[163]....
        /*07c8*/ 	.word	0x00013cc0


	//   ....[164]....
        /*07cc*/ 	.word	0x00013da0


	//   ....[165]....
        /*07d0*/ 	.word	0x00013e30


	//   ....[166]....
        /*07d4*/ 	.word	0x00013ed0


	//   ....[167]....
        /*07d8*/ 	.word	0x00013ff0


	//   ....[168]....
        /*07dc*/ 	.word	0x00014060


	//   ....[169]....
        /*07e0*/ 	.word	0x000140d0


	//   ....[170]....
        /*07e4*/ 	.word	0x00014140


	//   ....[171]....
        /*07e8*/ 	.word	0x000141b0


	//   ....[172]....
        /*07ec*/ 	.word	0x00014230


	//   ....[173]....
        /*07f0*/ 	.word	0x000142c0


	//   ....[174]....
        /*07f4*/ 	.word	0x00014350


	//   ....[175]....
        /*07f8*/ 	.word	0x000143c0


	//   ....[176]....
        /*07fc*/ 	.word	0x00014430


	//   ....[177]....
        /*0800*/ 	.word	0x000144a0


	//   ....[178]....
        /*0804*/ 	.word	0x00014520


	//   ....[179]....
        /*0808*/ 	.word	0x00014590


	//   ....[180]....
        /*080c*/ 	.word	0x00014630


	//   ....[181]....
        /*0810*/ 	.word	0x000146c0


	//   ....[182]....
        /*0814*/ 	.word	0x000147f0


	//----- nvinfo : EIATTR_REG_RECONFIG
	.align		4
.L_1315:
        /*0818*/ 	.byte	0x01, 0x54
	.zero		2


	//----- nvinfo : EIATTR_SYSCALL_OFFSETS
	.align		4
        /*081c*/ 	.byte	0x04, 0x46
        /*081e*/ 	.short	(.L_1317 - .L_1316)


	//   ....[0]....
.L_1316:
        /*0820*/ 	.word	0x000016d0


	//   ....[1]....
        /*0824*/ 	.word	0x0000d710


	//   ....[2]....
        /*0828*/ 	.word	0x0000d860


	//   ....[3]....
        /*082c*/ 	.word	0x0000d950


	//   ....[4]....
        /*0830*/ 	.word	0x0000e800


	//----- nvinfo : EIATTR_MBARRIER_INSTR_OFFSETS
	.align		4
.L_1317:
        /*0834*/ 	.byte	0x04, 0x39
        /*0836*/ 	.short	(.L_1319 - .L_1318)


	//   ....[0]....
.L_1318:
        /*0838*/ 	.word	0x00000180
        /*083c*/ 	.word	0x000000ff
        /*0840*/ 	.word	0x0002d800
        /*0844*/ 	.short	0x0100
        /*0846*/ 	.byte	0x08
	.zero		1


	//   ....[1]....
        /*0848*/ 	.word	0x00000190
        /*084c*/ 	.word	0x000000ff
        /*0850*/ 	.word	0x0002d820
        /*0854*/ 	.short	0x0100
        /*0856*/ 	.byte	0x08
	.zero		1


	//   ....[2]....
        /*0858*/ 	.word	0x00000280
        /*085c*/ 	.word	0x000000ff
        /*0860*/ 	.word	0x0002d830
        /*0864*/ 	.short	0x0100
        /*0866*/ 	.byte	0x08
	.zero		1


	//   ....[3]....
        /*0868*/ 	.word	0x00000290
        /*086c*/ 	.word	0x000000ff
        /*0870*/ 	.word	0x0002d840
        /*0874*/ 	.short	0x0100
        /*0876*/ 	.byte	0x08
	.zero		1


	//   ....[4]....
        /*0878*/ 	.word	0x000002a0
        /*087c*/ 	.word	0x000000ff
        /*0880*/ 	.word	0x0002d838
        /*0884*/ 	.short	0x0100
        /*0886*/ 	.byte	0x08
	.zero		1


	//   ....[5]....
        /*0888*/ 	.word	0x000002b0
        /*088c*/ 	.word	0x000000ff
        /*0890*/ 	.word	0x0002d848
        /*0894*/ 	.short	0x0100
        /*0896*/ 	.byte	0x08
	.zero		1


	//   ....[6]....
        /*0898*/ 	.word	0x000003e0
        /*089c*/ 	.word	0x000000ff
        /*08a0*/ 	.word	0x0002d850
        /*08a4*/ 	.short	0x0100
        /*08a6*/ 	.byte	0x08
	.zero		1


	//   ....[7]....
        /*08a8*/ 	.word	0x000003f0
        /*08ac*/ 	.word	0x000000ff
        /*08b0*/ 	.word	0x0002d860
        /*08b4*/ 	.short	0x0100
        /*08b6*/ 	.byte	0x08
	.zero		1


	//   ....[8]....
        /*08b8*/ 	.word	0x00000400
        /*08bc*/ 	.word	0x000000ff
        /*08c0*/ 	.word	0x0002d858
        /*08c4*/ 	.short	0x0100
        /*08c6*/ 	.byte	0x08
	.zero		1


	//   ....[9]....
        /*08c8*/ 	.word	0x00000410
        /*08cc*/ 	.word	0x000000ff
        /*08d0*/ 	.word	0x0002d868
        /*08d4*/ 	.short	0x0100
        /*08d6*/ 	.byte	0x08
	.zero		1


	//   ....[10]....
        /*08d8*/ 	.word	0x00000500
        /*08dc*/ 	.word	0x000000ff
        /*08e0*/ 	.word	0x0002d870
        /*08e4*/ 	.short	0x0100
        /*08e6*/ 	.byte	0x06
	.zero		1


	//   ....[11]....
        /*08e8*/ 	.word	0x00000510
        /*08ec*/ 	.word	0x000000ff
        /*08f0*/ 	.word	0x0002d880
        /*08f4*/ 	.short	0x0100
        /*08f6*/ 	.byte	0x06
	.zero		1


	//   ....[12]....
        /*08f8*/ 	.word	0x00000520
        /*08fc*/ 	.word	0x000000ff
        /*0900*/ 	.word	0x0002d878
        /*0904*/ 	.short	0x0100
        /*0906*/ 	.byte	0x06
	.zero		1


	//   ....[13]....
        /*0908*/ 	.word	0x00000530
        /*090c*/ 	.word	0x000000ff
        /*0910*/ 	.word	0x0002d888
        /*0914*/ 	.short	0x0100
        /*0916*/ 	.byte	0x06
	.zero		1


	//   ....[14]....
        /*0918*/ 	.word	0x00000660
        /*091c*/ 	.word	0x000000ff
        /*0920*/ 	.word	0x0002d890
        /*0924*/ 	.short	0x0100
        /*0926*/ 	.byte	0x08
	.zero		1


	//   ....[15]....
        /*0928*/ 	.word	0x00000670
        /*092c*/ 	.word	0x000000ff
        /*0930*/ 	.word	0x0002d8a0
        /*0934*/ 	.short	0x0100
        /*0936*/ 	.byte	0x08
	.zero		1


	//   ....[16]....
        /*0938*/ 	.word	0x00000680
        /*093c*/ 	.word	0x000000ff
        /*0940*/ 	.word	0x0002d898
        /*0944*/ 	.short	0x0100
        /*0946*/ 	.byte	0x08
	.zero		1


	//   ....[17]....
        /*0948*/ 	.word	0x00000690
        /*094c*/ 	.word	0x000000ff
        /*0950*/ 	.word	0x0002d8a8
        /*0954*/ 	.short	0x0100
        /*0956*/ 	.byte	0x08
	.zero		1


	//   ....[18]....
        /*0958*/ 	.word	0x000007c0
        /*095c*/ 	.word	0x000000ff
        /*0960*/ 	.word	0x0002d8b0
        /*0964*/ 	.short	0x0100
        /*0966*/ 	.byte	0x08
	.zero		1


	//   ....[19]....
        /*0968*/ 	.word	0x000007d0
        /*096c*/ 	.word	0x000000ff
        /*0970*/ 	.word	0x0002d8c0
        /*0974*/ 	.short	0x0100
        /*0976*/ 	.byte	0x08
	.zero		1


	//   ....[20]....
        /*0978*/ 	.word	0x000007e0
        /*097c*/ 	.word	0x000000ff
        /*0980*/ 	.word	0x0002d8b8
        /*0984*/ 	.short	0x0100
        /*0986*/ 	.byte	0x08
	.zero		1


	//   ....[21]....
        /*0988*/ 	.word	0x000007f0
        /*098c*/ 	.word	0x000000ff
        /*0990*/ 	.word	0x0002d8c8
        /*0994*/ 	.short	0x0100
        /*0996*/ 	.byte	0x08
	.zero		1


	//   ....[22]....
        /*0998*/ 	.word	0x00001730
        /*099c*/ 	.word	0x000000ff
        /*09a0*/ 	.word	0x0002d800
        /*09a4*/ 	.short	0x010a
        /*09a6*/ 	.byte	0x29
	.zero		1


	//   ....[23]....
        /*09a8*/ 	.word	0x000017a0
        /*09ac*/ 	.word	0x00000000
        /*09b0*/ 	.word	0x0002d830
        /*09b4*/ 	.short	0x010a
        /*09b6*/ 	.byte	0x3f
	.zero		1


	//   ....[24]....
        /*09b8*/ 	.word	0x000017e0
        /*09bc*/ 	.word	0x00000000
        /*09c0*/ 	.word	0x0002d830
        /*09c4*/ 	.short	0x010a
        /*09c6*/ 	.byte	0x3f
	.zero		1


	//   ....[25]....
        /*09c8*/ 	.word	0x00002970
        /*09cc*/ 	.word	0x000000ff
        /*09d0*/ 	.word	0x00000000
        /*09d4*/ 	.short	0x0101
        /*09d6*/ 	.byte	0x05
	.zero		1


	//   ....[26]....
        /*09d8*/ 	.word	0x00004350
        /*09dc*/ 	.word	0x000000ff
        /*09e0*/ 	.word	0x0002d830
        /*09e4*/ 	.short	0x010a
        /*09e6*/ 	.byte	0x07
	.zero		1


	//   ....[27]....
        /*09e8*/ 	.word	0x00004390
        /*09ec*/ 	.word	0x000000ff
        /*09f0*/ 	.word	0x0002d830
        /*09f4*/ 	.short	0x010a
        /*09f6*/ 	.byte	0x07
	.zero		1


	//   ....[28]....
        /*09f8*/ 	.word	0x00004650
        /*09fc*/ 	.word	0x000000ff
        /*0a00*/ 	.word	0x0002d850
        /*0a04*/ 	.short	0x010a
        /*0a06*/ 	.byte	0x07
	.zero		1


	//   ....[29]....
        /*0a08*/ 	.word	0x00004690
        /*0a0c*/ 	.word	0x000000ff
        /*0a10*/ 	.word	0x0002d850
        /*0a14*/ 	.short	0x010a
        /*0a16*/ 	.byte	0x07
	.zero		1


	//   ....[30]....
        /*0a18*/ 	.word	0x00004fe0
        /*0a1c*/ 	.word	0x000000ff
        /*0a20*/ 	.word	0x00000000
        /*0a24*/ 	.short	0x0101
        /*0a26*/ 	.byte	0x07
	.zero		1


	//   ....[31]....
        /*0a28*/ 	.word	0x00006ed0
        /*0a2c*/ 	.word	0x000000ff
        /*0a30*/ 	.word	0x00000000
        /*0a34*/ 	.short	0x0101
        /*0a36*/ 	.byte	0x06
	.zero		1


	//   ....[32]....
        /*0a38*/ 	.word	0x00007590
        /*0a3c*/ 	.word	0x000000ff
        /*0a40*/ 	.word	0x0002d830
        /*0a44*/ 	.short	0x010a
        /*0a46*/ 	.byte	0x07
	.zero		1


	//   ....[33]....
        /*0a48*/ 	.word	0x000075d0
        /*0a4c*/ 	.word	0x000000ff
        /*0a50*/ 	.word	0x0002d830
        /*0a54*/ 	.short	0x010a
        /*0a56*/ 	.byte	0x07
	.zero		1


	//   ....[34]....
        /*0a58*/ 	.word	0x00007890
        /*0a5c*/ 	.word	0x000000ff
        /*0a60*/ 	.word	0x0002d850
        /*0a64*/ 	.short	0x010a
        /*0a66*/ 	.byte	0x07
	.zero		1


	//   ....[35]....
        /*0a68*/ 	.word	0x000078d0
        /*0a6c*/ 	.word	0x000000ff
        /*0a70*/ 	.word	0x0002d850
        /*0a74*/ 	.short	0x010a
        /*0a76*/ 	.byte	0x07
	.zero		1


	//   ....[36]....
        /*0a78*/ 	.word	0x00008250
        /*0a7c*/ 	.word	0x000000ff
        /*0a80*/ 	.word	0x00000000
        /*0a84*/ 	.short	0x0101
        /*0a86*/ 	.byte	0x07
	.zero		1


	//   ....[37]....
        /*0a88*/ 	.word	0x000097e0
        /*0a8c*/ 	.word	0x000000ff
        /*0a90*/ 	.word	0x00000000
        /*0a94*/ 	.short	0x0101
        /*0a96*/ 	.byte	0x06
	.zero		1


	//   ....[38]....
        /*0a98*/ 	.word	0x00009db0
        /*0a9c*/ 	.word	0x000000ff
        /*0aa0*/ 	.word	0x0002d850
        /*0aa4*/ 	.short	0x010a
        /*0aa6*/ 	.byte	0x04
	.zero		1


	//   ....[39]....
        /*0aa8*/ 	.word	0x00009df0
        /*0aac*/ 	.word	0x000000ff
        /*0ab0*/ 	.word	0x0002d850
        /*0ab4*/ 	.short	0x010a
        /*0ab6*/ 	.byte	0x04
	.zero		1


	//   ....[40]....
        /*0ab8*/ 	.word	0x0000a460
        /*0abc*/ 	.word	0x000000ff
        /*0ac0*/ 	.word	0x00000000
        /*0ac4*/ 	.short	0x0101
        /*0ac6*/ 	.byte	0x04
	.zero		1


	//   ....[41]....
        /*0ac8*/ 	.word	0x0000b5f0
        /*0acc*/ 	.word	0x000000ff
        /*0ad0*/ 	.word	0x00000000
        /*0ad4*/ 	.short	0x0101
        /*0ad6*/ 	.byte	0x04
	.zero		1


	//   ....[42]....
        /*0ad8*/ 	.word	0x0000df50
        /*0adc*/ 	.word	0x00000002
        /*0ae0*/ 	.word	0x0002d840
        /*0ae4*/ 	.short	0x010a
        /*0ae6*/ 	.byte	0x3f
	.zero		1


	//   ....[43]....
        /*0ae8*/ 	.word	0x0000e500
        /*0aec*/ 	.word	0x00000002
        /*0af0*/ 	.word	0x0002d830
        /*0af4*/ 	.short	0x0107
        /*0af6*/ 	.byte	0x3f
	.zero		1


	//   ....[44]....
        /*0af8*/ 	.word	0x0000e5e0
        /*0afc*/ 	.word	0x00000002
        /*0b00*/ 	.word	0x0002d830
        /*0b04*/ 	.short	0x0101
        /*0b06*/ 	.byte	0x3f
	.zero		1


	//   ....[45]....
        /*0b08*/ 	.word	0x0000f1f0
        /*0b0c*/ 	.word	0x00000017
        /*0b10*/ 	.word	0x0002d800
        /*0b14*/ 	.short	0x0107
        /*0b16*/ 	.byte	0x3f
	.zero		1


	//   ....[46]....
        /*0b18*/ 	.word	0x0000f2e0
        /*0b1c*/ 	.word	0x00000017
        /*0b20*/ 	.word	0x0002d800
        /*0b24*/ 	.short	0x0101
        /*0b26*/ 	.byte	0x3f
	.zero		1


	//   ....[47]....
        /*0b28*/ 	.word	0x0000f300
        /*0b2c*/ 	.word	0x00000017
        /*0b30*/ 	.word	0x0002d820
        /*0b34*/ 	.short	0x010a
        /*0b36*/ 	.byte	0x3f
	.zero		1


	//   ....[48]....
        /*0b38*/ 	.word	0x0000f710
        /*0b3c*/ 	.word	0x00000005
        /*0b40*/ 	.word	0x0002d840
        /*0b44*/ 	.short	0x010a
        /*0b46*/ 	.byte	0x3f
	.zero		1


	//   ....[49]....
        /*0b48*/ 	.word	0x0000fba0
        /*0b4c*/ 	.word	0x00000005
        /*0b50*/ 	.word	0x0002d830
        /*0b54*/ 	.short	0x0107
        /*0b56*/ 	.byte	0x3f
	.zero		1


	//   ....[50]....
        /*0b58*/ 	.word	0x0000fc60
        /*0b5c*/ 	.word	0x00000005
        /*0b60*/ 	.word	0x0002d830
        /*0b64*/ 	.short	0x0101
        /*0b66*/ 	.byte	0x3f
	.zero		1


	//   ....[51]....
        /*0b68*/ 	.word	0x0000fcc0
        /*0b6c*/ 	.word	0x00000005
        /*0b70*/ 	.word	0x0002d860
        /*0b74*/ 	.short	0x010a
        /*0b76*/ 	.byte	0x3f
	.zero		1


	//   ....[52]....
        /*0b78*/ 	.word	0x000101e0
        /*0b7c*/ 	.word	0x00000005
        /*0b80*/ 	.word	0x0002d850
        /*0b84*/ 	.short	0x0107
        /*0b86*/ 	.byte	0x3f
	.zero		1


	//   ....[53]....
        /*0b88*/ 	.word	0x000102e0
        /*0b8c*/ 	.word	0x00000005
        /*0b90*/ 	.word	0x0002d850
        /*0b94*/ 	.short	0x0101
        /*0b96*/ 	.byte	0x3f
	.zero		1


	//   ....[54]....
        /*0b98*/ 	.word	0x000104e0
        /*0b9c*/ 	.word	0x00000000
        /*0ba0*/ 	.word	0x0002d860
        /*0ba4*/ 	.short	0x010a
        /*0ba6*/ 	.byte	0x3f
	.zero		1


	//   ....[55]....
        /*0ba8*/ 	.word	0x00010960
        /*0bac*/ 	.word	0x00000000
        /*0bb0*/ 	.word	0x0002d850
        /*0bb4*/ 	.short	0x0107
        /*0bb6*/ 	.byte	0x3f
	.zero		1


	//   ....[56]....
        /*0bb8*/ 	.word	0x00010a30
        /*0bbc*/ 	.word	0x00000000
        /*0bc0*/ 	.word	0x0002d850
        /*0bc4*/ 	.short	0x0101
        /*0bc6*/ 	.byte	0x3f
	.zero		1


	//   ....[57]....
        /*0bc8*/ 	.word	0x00011750
        /*0bcc*/ 	.word	0x00000005
        /*0bd0*/ 	.word	0x0002d820
        /*0bd4*/ 	.short	0x010a
        /*0bd6*/ 	.byte	0x3f
	.zero		1


	//   ....[58]....
        /*0bd8*/ 	.word	0x000118d0
        /*0bdc*/ 	.word	0x00000003
        /*0be0*/ 	.word	0x0002d840
        /*0be4*/ 	.short	0x010a
        /*0be6*/ 	.byte	0x3f
	.zero		1


	//   ....[59]....
        /*0be8*/ 	.word	0x00011970
        /*0bec*/ 	.word	0x00000005
        /*0bf0*/ 	.word	0x0002d840
        /*0bf4*/ 	.short	0x010a
        /*0bf6*/ 	.byte	0x3f
	.zero		1


	//   ....[60]....
        /*0bf8*/ 	.word	0x000119b0
        /*0bfc*/ 	.word	0x00000003
        /*0c00*/ 	.word	0x0002d860
        /*0c04*/ 	.short	0x010a
        /*0c06*/ 	.byte	0x3f
	.zero		1


	//   ....[61]....
        /*0c08*/ 	.word	0x000119f0
        /*0c0c*/ 	.word	0x00000005
        /*0c10*/ 	.word	0x0002d860
        /*0c14*/ 	.short	0x010a
        /*0c16*/ 	.byte	0x3f
	.zero		1


	//   ....[62]....
        /*0c18*/ 	.word	0x00011a60
        /*0c1c*/ 	.word	0x00000003
        /*0c20*/ 	.word	0x0002d800
        /*0c24*/ 	.short	0x010a
        /*0c26*/ 	.byte	0x3f
	.zero		1


	//   ....[63]....
        /*0c28*/ 	.word	0x00011ab0
        /*0c2c*/ 	.word	0x00000000
        /*0c30*/ 	.word	0x0002d830
        /*0c34*/ 	.short	0x010a
        /*0c36*/ 	.byte	0x3f
	.zero		1


	//   ....[64]....
        /*0c38*/ 	.word	0x00011b10
        /*0c3c*/ 	.word	0x0000000a
        /*0c40*/ 	.word	0x0002d830
        /*0c44*/ 	.short	0x010a
        /*0c46*/ 	.byte	0x3f
	.zero		1


	//   ....[65]....
        /*0c48*/ 	.word	0x00011b70
        /*0c4c*/ 	.word	0x00000009
        /*0c50*/ 	.word	0x0002d850
        /*0c54*/ 	.short	0x010a
        /*0c56*/ 	.byte	0x3f
	.zero		1


	//   ....[66]....
        /*0c58*/ 	.word	0x00011bd0
        /*0c5c*/ 	.word	0x00000009
        /*0c60*/ 	.word	0x0002d830
        /*0c64*/ 	.short	0x010a
        /*0c66*/ 	.byte	0x3f
	.zero		1


	//   ....[67]....
        /*0c68*/ 	.word	0x00011c30
        /*0c6c*/ 	.word	0x00000008
        /*0c70*/ 	.word	0x0002d850
        /*0c74*/ 	.short	0x010a
        /*0c76*/ 	.byte	0x3f
	.zero		1


	//   ....[68]....
        /*0c78*/ 	.word	0x00011c90
        /*0c7c*/ 	.word	0x00000005
        /*0c80*/ 	.word	0x0002d850
        /*0c84*/ 	.short	0x010a
        /*0c86*/ 	.byte	0x3f
	.zero		1


	//   ....[69]....
        /*0c88*/ 	.word	0x00011db0
        /*0c8c*/ 	.word	0x00000002
        /*0c90*/ 	.word	0x0002d840
        /*0c94*/ 	.short	0x010a
        /*0c96*/ 	.byte	0x3f
	.zero		1


	//   ....[70]....
        /*0c98*/ 	.word	0x00012bf0
        /*0c9c*/ 	.word	0x00000017
        /*0ca0*/ 	.word	0x0002d820
        /*0ca4*/ 	.short	0x010a
        /*0ca6*/ 	.byte	0x3f
	.zero		1


	//   ....[71]....
        /*0ca8*/ 	.word	0x00012c40
        /*0cac*/ 	.word	0x00000005
        /*0cb0*/ 	.word	0x0002d840
        /*0cb4*/ 	.short	0x010a
        /*0cb6*/ 	.byte	0x3f
	.zero		1


	//   ....[72]....
        /*0cb8*/ 	.word	0x000131e0
        /*0cbc*/ 	.word	0x00000005
        /*0cc0*/ 	.word	0x0002d860
        /*0cc4*/ 	.short	0x010a
        /*0cc6*/ 	.byte	0x3f
	.zero		1


	//   ....[73]....
        /*0cc8*/ 	.word	0x000137c0
        /*0ccc*/ 	.word	0x00000000
        /*0cd0*/ 	.word	0x0002d860
        /*0cd4*/ 	.short	0x010a
        /*0cd6*/ 	.byte	0x3f
	.zero		1


	//   ....[74]....
        /*0cd8*/ 	.word	0x00014710
        /*0cdc*/ 	.word	0x00000005
        /*0ce0*/ 	.word	0x0002d820
        /*0ce4*/ 	.short	0x010a
        /*0ce6*/ 	.byte	0x3f
	.zero		1


	//   ....[75]....
        /*0ce8*/ 	.word	0x000148b0
        /*0cec*/ 	.word	0x00000003
        /*0cf0*/ 	.word	0x0002d840
        /*0cf4*/ 	.short	0x010a
        /*0cf6*/ 	.byte	0x3f
	.zero		1


	//   ....[76]....
        /*0cf8*/ 	.word	0x00014900
        /*0cfc*/ 	.word	0x00000005
        /*0d00*/ 	.word	0x0002d840
        /*0d04*/ 	.short	0x010a
        /*0d06*/ 	.byte	0x3f
	.zero		1


	//   ....[77]....
        /*0d08*/ 	.word	0x00014950
        /*0d0c*/ 	.word	0x00000003
        /*0d10*/ 	.word	0x0002d860
        /*0d14*/ 	.short	0x010a
        /*0d16*/ 	.byte	0x3f
	.zero		1


	//----- nvinfo : EIATTR_NUM_MBARRIERS
	.align		4
.L_1319:
        /*0d18*/ 	.byte	0x03, 0x38
        /*0d1a*/ 	.short	0x0016


	//----- nvinfo : EIATTR_EXIT_INSTR_OFFSETS
	.align		4
        /*0d1c*/ 	.byte	0x04, 0x1c
        /*0d1e*/ 	.short	(.L_1321 - .L_1320)


	//   ....[0]....
.L_1320:
        /*0d20*/ 	.word	0x000009a0


	//   ....[1]....
        /*0d24*/ 	.word	0x0000c180


	//   ....[2]....
        /*0d28*/ 	.word	0x00011a40


	//----- nvinfo : EIATTR_MAX_THREADS
	.align		4
.L_1321:
        /*0d2c*/ 	.byte	0x04, 0x05
        /*0d2e*/ 	.short	(.L_1323 - .L_1322)
.L_1322:
        /*0d30*/ 	.word	0x00000200
        /*0d34*/ 	.word	0x00000001
        /*0d38*/ 	.word	0x00000001


	//----- nvinfo : EIATTR_CRS_STACK_SIZE
	.align		4
.L_1323:
        /*0d3c*/ 	.byte	0x04, 0x1e
        /*0d3e*/ 	.short	(.L_1325 - .L_1324)
.L_1324:
        /*0d40*/ 	.word	0x00000000


	//----- nvinfo : EIATTR_CBANK_PARAM_SIZE
	.align		4
.L_1325:
        /*0d44*/ 	.byte	0x03, 0x19
        /*0d46*/ 	.short	0x0af0


	//----- nvinfo : EIATTR_PARAM_CBANK
	.align		4
        /*0d48*/ 	.byte	0x04, 0x0a
        /*0d4a*/ 	.short	(.L_1327 - .L_1326)
	.align		4
.L_1326:
        /*0d4c*/ 	.word	index@(.nv.constant0._ZN7cutlass13device_kernelIN5flash11enable_sm90INS1_16FlashAttnFwdSm90INS1_25CollectiveMainloopFwdSm90ILi2EN4cute5tupleIJNS5_1CILi1EEES8_S8_EEENS6_IJNS7_ILi192EEENS7_ILi128EEENS7_ILi96EEEEEELi96ENS_6half_tEfNS_4arch4Sm90ELb1ELb0ELb1ELb1ELb1ELb0ELb0ELb0ELb1ELb1ELb0ELb0EEENS1_21CollectiveEpilogueFwdINS6_IJSA_SC_SB_EEES9_SE_SG_Li384ELb1ELb1ELb0ELb0EEENS1_36VarlenDynamicPersistentTileSchedulerILi192ELi128ELi384ELi128ELb0ELb1ELb1ELb1ELb1ELb1EEEEEEEEEvNT_6ParamsE)
        /*0d50*/ 	.short	0x0210
        /*0d52*/ 	.short	0x0af0


	//----- nvinfo : EIATTR_SW_WAR
	.align		4
.L_1327:
        /*0d54*/ 	.byte	0x04, 0x36
        /*0d56*/ 	.short	(.L_1329 - .L_1328)
.L_1328:
        /*0d58*/ 	.word	0x00000008
.L_1329:


//--------------------- .nv.info._ZN7cutlass13device_kernelIN5flash11enable_sm90INS1_16FlashAttnFwdSm90INS1_25CollectiveMainloopFwdSm90ILi2EN4cute5tupleIJNS5_1CILi1EEES8_S8_EEENS6_IJNS7_ILi192EEENS7_ILi128EEENS7_ILi96EEEEEELi96ENS_6half_tEfNS_4arch4Sm90ELb1ELb0ELb1ELb1ELb1ELb1ELb0ELb0ELb1ELb1ELb0ELb0EEENS1_21CollectiveEpilogueFwdINS6_IJSA_SC_SB_EEES9_SE_SG_Li384ELb1ELb1ELb0ELb0EEENS1_36VarlenDynamicPersistentTileSchedulerILi192ELi128ELi384ELi128ELb0ELb1ELb1ELb1ELb1ELb1EEEEEEEEEvNT_6ParamsE --------------------------
	.section	.nv.info._ZN7cutlass13device_kernelIN5flash11enable_sm90INS1_16FlashAttnFwdSm90INS1_25CollectiveMainloopFwdSm90ILi2EN4cute5tupleIJNS5_1CILi1EEES8_S8_EEENS6_IJNS7_ILi192EEENS7_ILi128EEENS7_ILi96EEEEEELi96ENS_6half_tEfNS_4arch4Sm90ELb1ELb0ELb1ELb1ELb1ELb1ELb0ELb0ELb1ELb1ELb0ELb0EEENS1_21CollectiveEpilogueFwdINS6_IJSA_SC_SB_EEES9_SE_SG_Li384ELb1ELb1ELb0ELb0EEENS1_36VarlenDynamicPersistentTileSchedulerILi192ELi128ELi384ELi128ELb0ELb1ELb1ELb1ELb1ELb1EEEEEEEEEvNT_6ParamsE,"",@"SHT_CUDA_INFO"
	.sectionflags	@""
	.align	4


	//----- nvinfo : EIATTR_CUDA_API_VERSION
	.align		4
        /*0000*/ 	.byte	0x04, 0x37
        /*0002*/ 	.short	(.L_1331 - .L_1330)
.L_1330:
        /*0004*/ 	.word	0x00000082


	//----- nvinfo : EIATTR_KPARAM_INFO
	.align		4
.L_1331:
        /*0008*/ 	.byte	0x04, 0x17
        /*000a*/ 	.short	(.L_1333 - .L_1332)
.L_1332:
        /*000c*/ 	.word	0x00000000
        /*0010*/ 	.short	0x0000
        /*0012*/ 	.short	0x0070
        /*0014*/ 	.byte	0x00, 0xf0, 0x01, 0x2a


	//----- nvinfo : EIATTR_SPARSE_MMA_MASK
	.align		4
.L_1333:
        /*0018*/ 	.byte	0x03, 0x50
        /*001a*/ 	.short	0x0000


	//----- nvinfo : EIATTR_MAXREG_COUNT
	.align		4
        /*001c*/ 	.byte	0x03, 0x1b
        /*001e*/ 	.short	0x0080


	//----- nvinfo : EIATTR_NUM_BARRIERS
	.align		4
        /*0020*/ 	.byte	0x02, 0x4c
        /*0022*/ 	.byte	0x10
	.zero		1


	//----- nvinfo : EIATTR_EXTERNS
	.align		4
        /*0024*/ 	.byte	0x04, 0x0f
        /*0026*/ 	.short	(.L_1335 - .L_1334)


	//   ....[0]....
	.align		4
.L_1334:
        /*0028*/ 	.word	index@(__assertfail)


	//----- nvinfo : EIATTR_ANNOTATIONS
	.align		4
.L_1335:
        /*002c*/ 	.byte	0x04, 0x55
        /*002e*/ 	.short	(.L_1337 - .L_1336)


	//   ....[0]....
.L_1336:
        /* <DEDUP_REMOVED lines=119> */


	//----- nvinfo : EIATTR_MERCURY_ISA_VERSION
	.align		4
.L_1337:
        /*0790*/ 	.byte	0x03, 0x5f
        /*0792*/ 	.short	0x0101


	//----- nvinfo : EIATTR_UNUSED_LOAD_BYTE_OFFSET
	.align		4
        /*0794*/ 	.byte	0x04, 0x44
        /*0796*/ 	.short	(.L_1339 - .L_1338)


	//   ....[0]....
.L_1338:
        /*0798*/ 	.word	0x00000a80
        /*079c*/ 	.word	0x0000fff0


	//   ....[1]....
        /*07a0*/ 	.word	0x000152f0
        /*07a4*/ 	.word	0x0000fff0


	//----- nvinfo : EIATTR_INT_WARP_WIDE_INSTR_OFFSETS
	.align		4
.L_1339:
        /*07a8*/ 	.byte	0x04, 0x31
        /*07aa*/ 	.short	(.L_1341 - .L_1340)


	//   ....[0]....
.L_1340:
        /*07ac*/ 	.word	0x00000130


	//   ....[1]....
        /*07b0*/ 	.word	0x00000170


	//   ....[2]....
        /*07b4*/ 	.word	0x000001e0


	//   ....[3]....
        /*07b8*/ 	.word	0x00019ac0


	//   ....[4]....
        /*07bc*/ 	.word	0x00019b50


	//   ....[5]....
        /*07c0*/ 	.word	0x0001c8a0


	//   ....[6]....
        /*07c4*/ 	.word	0x0001c930


	//----- nvinfo : EIATTR_COOP_GROUP_MASK_REGIDS
	.align		4
.L_1341:
        /*07c8*/ 	.byte	0x04, 0x29
        /*07ca*/ 	.short	(.L_1343 - .L_1342)


	//   ....[0]....
.L_1342:
        /*07cc*/ 	.word	0xffffffff


	//   ....[1]....
        /*07d0*/ 	.word	0xffffffff


	//   ....[2]....
        /*07d4*/ 	.word	0xffffffff


	//   ....[3]....
        /*07d8*/ 	.word	0xffffffff


	//   ....[4]....
        /*07dc*/ 	.word	0xffffffff


	//   ....[5]....
        /*07e0*/ 	.word	0xffffffff


	//   ....[6]....
        /*07e4*/ 	.word	0xffffffff


	//   ....[7]....
        /*07e8*/ 	.word	0xffffffff


	//   ....[8]....
        /*07ec*/ 	.word	0xffffffff


	//   ....[9]....
        /*07f0*/ 	.word	0xffffffff


	//   ....[10]....
        /*07f4*/ 	.word	0xffffffff


	//   ....[11]....
        /*07f8*/ 	.word	0xffffffff


	//   ....[12]....
        /*07fc*/ 	.word	0xffffffff


	//   ....[13]....
        /*0800*/ 	.word	0xffffffff


	//   ....[14]....
        /*0804*/ 	.word	0xffffffff


	//   ....[15]....
        /*0808*/ 	.word	0xffffffff


	//   ....[16]....
        /*080c*/ 	.word	0xffffffff


	//   ....[17]....
        /*0810*/ 	.word	0xffffffff


	//   ....[18]....
        /*0814*/ 	.word	0xffffffff


	//   ....[19]....
        /*0818*/ 	.word	0xffffffff


	//   ....[20]....
        /*081c*/ 	.word	0xffffffff


	//   ....[21]....
        /*0820*/ 	.word	0xffffffff


	//   ....[22]....
        /*0824*/ 	.word	0xffffffff


	//   ....[23]....
        /*0828*/ 	.word	0xffffffff


	//   ....[24]....
        /*082c*/ 	.word	0xffffffff


	//   ....[25]....
        /*0830*/ 	.word	0xffffffff


	//   ....[26]....
        /*0834*/ 	.word	0xffffffff


	//   ....[27]....
        /*0838*/ 	.word	0xffffffff


	//   ....[28]....
        /*083c*/ 	.word	0xffffffff


	//   ....[29]....
        /*0840*/ 	.word	0xffffffff


	//   ....[30]....
        /*0844*/ 	.word	0xffffffff


	//   ....[31]....
        /*0848*/ 	.word	0xffffffff


	//   ....[32]....
        /*084c*/ 	.word	0xffffffff


	//   ....[33]....
        /*0850*/ 	.word	0xffffffff


	//   ....[34]....
        /*0854*/ 	.word	0xffffffff


	//   ....[35]....
        /*0858*/ 	.word	0xffffffff


	//   ....[36]....
        /*085c*/ 	.word	0xffffffff


	//   ....[37]....
        /*0860*/ 	.word	0xffffffff


	//   ....[38]....
        /*0864*/ 	.word	0xffffffff


	//   ....[39]....
        /*0868*/ 	.word	0xffffffff


	//   ....[40]....
        /*086c*/ 	.word	0xffffffff


	//   ....[41]....
        /*0870*/ 	.word	0xffffffff


	//   ....[42]....
        /*0874*/ 	.word	0xffffffff


	//   ....[43]....
        /*0878*/ 	.word	0xffffffff


	//   ....[44]....
        /*087c*/ 	.word	0xffffffff


	//   ....[45]....
        /*0880*/ 	.word	0xffffffff


	//   ....[46]....
        /*0884*/ 	.word	0xffffffff


	//   ....[47]....
        /*0888*/ 	.word	0xffffffff


	//   ....[48]....
        /*088c*/ 	.word	0xffffffff


	//   ....[49]....
        /*0890*/ 	.word	0xffffffff


	//   ....[50]....
        /*0894*/ 	.word	0xffffffff


	//   ....[51]....
        /*0898*/ 	.word	0xffffffff


	//   ....[52]....
        /*089c*/ 	.word	0xffffffff


	//   ....[53]....
        /*08a0*/ 	.word	0xffffffff


	//   ....[54]....
        /*08a4*/ 	.word	0xffffffff


	//   ....[55]....
        /*08a8*/ 	.word	0xffffffff


	//   ....[56]....
        /*08ac*/ 	.word	0xffffffff


	//   ....[57]....
        /*08b0*/ 	.word	0xffffffff


	//   ....[58]....
        /*08b4*/ 	.word	0xffffffff


	//   ....[59]....
        /*08b8*/ 	.word	0xffffffff


	//   ....[60]....
        /*08bc*/ 	.word	0xffffffff


	//   ....[61]....
        /*08c0*/ 	.word	0xffffffff


	//   ....[62]....
        /*08c4*/ 	.word	0xffffffff


	//   ....[63]....
        /*08c8*/ 	.word	0xffffffff


	//   ....[64]....
        /*08cc*/ 	.word	0xffffffff


	//   ....[65]....
        /*08d0*/ 	.word	0xffffffff


	//   ....[66]....
        /*08d4*/ 	.word	0xffffffff


	//   ....[67]....
        /*08d8*/ 	.word	0xffffffff


	//   ....[68]....
        /*08dc*/ 	.word	0xffffffff


	//   ....[69]....
        /*08e0*/ 	.word	0xffffffff


	//   ....[70]....
        /*08e4*/ 	.word	0xffffffff


	//   ....[71]....
        /*08e8*/ 	.word	0xffffffff


	//   ....[72]....
        /*08ec*/ 	.word	0xffffffff


	//   ....[73]....
        /*08f0*/ 	.word	0xffffffff


	//   ....[74]....
        /*08f4*/ 	.word	0xffffffff


	//   ....[75]....
        /*08f8*/ 	.word	0xffffffff


	//   ....[76]....
        /*08fc*/ 	.word	0xffffffff


	//   ....[77]....
        /*0900*/ 	.word	0xffffffff


	//   ....[78]....
        /*0904*/ 	.word	0xffffffff


	//   ....[79]....
        /*0908*/ 	.word	0xffffffff


	//   ....[80]....
        /*090c*/ 	.word	0xffffffff


	//   ....[81]....
        /*0910*/ 	.word	0xffffffff


	//   ....[82]....
        /*0914*/ 	.word	0xffffffff


	//   ....[83]....
        /*0918*/ 	.word	0xffffffff


	//   ....[84]....
        /*091c*/ 	.word	0xffffffff


	//   ....[85]....
        /*0920*/ 	.word	0xffffffff


	//   ....[86]....
        /*0924*/ 	.word	0xffffffff


	//   ....[87]....
        /*0928*/ 	.word	0xffffffff


	//   ....[88]....
        /*092c*/ 	.word	0xffffffff


	//   ....[89]....
        /*0930*/ 	.word	0xffffffff


	//   ....[90]....
        /*0934*/ 	.word	0xffffffff


	//   ....[91]....
        /*0938*/ 	.word	0xffffffff


	//   ....[92]....
        /*093c*/ 	.word	0xffffffff


	//   ....[93]....
        /*0940*/ 	.word	0xffffffff


	//   ....[94]....
        /*0944*/ 	.word	0xffffffff


	//   ....[95]....
        /*0948*/ 	.word	0xffffffff


	//   ....[96]....
        /*094c*/ 	.word	0xffffffff


	//   ....[97]....
        /*0950*/ 	.word	0xffffffff


	//   ....[98]....
        /*0954*/ 	.word	0xffffffff


	//   ....[99]....
        /*0958*/ 	.word	0xffffffff


	//   ....[100]....
        /*095c*/ 	.word	0xffffffff


	//   ....[101]....
        /*0960*/ 	.word	0xffffffff


	//   ....[102]....
        /*0964*/ 	.word	0xffffffff


	//   ....[103]....
        /*0968*/ 	.word	0xffffffff


	//   ....[104]....
        /*096c*/ 	.word	0xffffffff


	//   ....[105]....
        /*0970*/ 	.word	0xffffffff


	//   ....[106]....
        /*0974*/ 	.word	0xffffffff


	//   ....[107]....
        /*0978*/ 	.word	0xffffffff


	//   ....[108]....
        /*097c*/ 	.word	0xffffffff


	//   ....[109]....
        /*0980*/ 	.word	0xffffffff


	//   ....[110]....
        /*0984*/ 	.word	0xffffffff


	//   ....[111]....
        /*0988*/ 	.word	0xffffffff


	//   ....[112]....
        /*098c*/ 	.word	0xffffffff


	//   ....[113]....
        /*0990*/ 	.word	0xffffffff


	//   ....[114]....
        /*0994*/ 	.word	0xffffffff


	//   ....[115]....
        /*0998*/ 	.word	0xffffffff


	//   ....[116]....
        /*099c*/ 	.word	0xffffffff


	//   ....[117]....
        /*09a0*/ 	.word	0xffffffff


	//   ....[118]....
        /*09a4*/ 	.word	0xffffffff


	//   ....[119]....
        /*09a8*/ 	.word	0xffffffff


	//   ....[120]....
        /*09ac*/ 	.word	0xffffffff


	//   ....[121]....
        /*09b0*/ 	.word	0xffffffff


	//   ....[122]....
        /*09b4*/ 	.word	0xffffffff


	//   ....[123]....
        /*09b8*/ 	.word	0xffffffff


	//   ....[124]....
        /*09bc*/ 	.word	0xffffffff


	//   ....[125]....
        /*09c0*/ 	.word	0xffffffff


	//   ....[126]....
        /*09c4*/ 	.word	0xffffffff


	//   ....[127]....
        /*09c8*/ 	.word	0xffffffff


	//   ....[128]....
        /*09cc*/ 	.word	0xffffffff


	//   ....[129]....
        /*09d0*/ 	.word	0xffffffff


	//   ....[130]....
        /*09d4*/ 	.word	0xffffffff


	//   ....[131]....
        /*09d8*/ 	.word	0xffffffff


	//   ....[132]....
        /*09dc*/ 	.word	0xffffffff


	//   ....[133]....
        /*09e0*/ 	.word	0xffffffff


	//   ....[134]....
        /*09e4*/ 	.word	0xffffffff


	//   ....[135]....
        /*09e8*/ 	.word	0xffffffff


	//   ....[136]....
        /*09ec*/ 	.word	0xffffffff


	//   ....[137]....
        /*09f0*/ 	.word	0xffffffff


	//   ....[138]....
        /*09f4*/ 	.word	0x0500000f


	//   ....[139]....
        /*09f8*/ 	.word	0x0500000f


	//   ....[140]....
        /*09fc*/ 	.word	0x0500000f


	//   ....[141]....
        /*0a00*/ 	.word	0x0500000f


	//   ....[142]....
        /*0a04*/ 	.word	0x0500000f


	//   ....[143]....
        /*0a08*/ 	.word	0x0500000f


	//   ....[144]....
        /*0a0c*/ 	.word	0x0500000f


	//   ....[145]....
        /*0a10*/ 	.word	0x0500000f


	//   ....[146]....
        /*0a14*/ 	.word	0x0500000f


	//   ....[147]....
        /*0a18*/ 	.word	0x0500000f


	//   ....[148]....
        /*0a1c*/ 	.word	0x0500000f


	//   ....[149]....
        /*0a20*/ 	.word	0x0500000f


	//   ....[150]....
        /*0a24*/ 	.word	0x0500000f


	//   ....[151]....
        /*0a28*/ 	.word	0x0500000f


	//   ....[152]....
        /*0a2c*/ 	.word	0x0500000f


	//   ....[153]....
        /*0a30*/ 	.word	0x0500000f


	//   ....[154]....
        /*0a34*/ 	.word	0x0500000f


	//   ....[155]....
        /*0a38*/ 	.word	0x0500000f


	//   ....[156]....
        /*0a3c*/ 	.word	0x0500000f


	//   ....[157]....
        /*0a40*/ 	.word	0x0500000f


	//   ....[158]....
        /*0a44*/ 	.word	0x0500000f


	//   ....[159]....
        /*0a48*/ 	.word	0x0500000f


	//   ....[160]....
        /*0a4c*/ 	.word	0x0500000f


	//   ....[161]....
        /*0a50*/ 	.word	0x0500000f


	//   ....[162]....
        /*0a54*/ 	.word	0x0500000f


	//   ....[163]....
        /*0a58*/ 	.word	0x0500000f


	//   ....[164]....
        /*0a5c*/ 	.word	0x0500000f


	//   ....[165]....
        /*0a60*/ 	.word	0x0500000f


	//   ....[166]....
        /*0a64*/ 	.word	0x0500000f


	//   ....[167]....
        /*0a68*/ 	.word	0x0500000f


	//   ....[168]....
        /*0a6c*/ 	.word	0x0500000f


	//   ....[169]....
        /*0a70*/ 	.word	0x0500000f


	//   ....[170]....
        /*0a74*/ 	.word	0x0500000f


	//   ....[171]....
        /*0a78*/ 	.word	0x0500000f


	//   ....[172]....
        /*0a7c*/ 	.word	0x0500000f


	//   ....[173]....
        /*0a80*/ 	.word	0x0500000f


	//   ....[174]....
        /*0a84*/ 	.word	0x0500000f


	//   ....[175]....
        /*0a88*/ 	.word	0x0500000f


	//   ....[176]....
        /*0a8c*/ 	.word	0x0500000f


	//   ....[177]....
        /*0a90*/ 	.word	0x0500000f


	//   ....[178]....
        /*0a94*/ 	.word	0x0500000f


	//   ....[179]....
        /*0a98*/ 	.word	0x0500000f


	//   ....[180]....
        /*0a9c*/ 	.word	0x0500000f


	//   ....[181]....
        /*0aa0*/ 	.word	0x0500000f


	//   ....[182]....
        /*0aa4*/ 	.word	0x0500000f


	//   ....[183]....
        /*0aa8*/ 	.word	0x0500000f


	//   ....[184]....
        /*0aac*/ 	.word	0x0500000f


	//   ....[185]....
        /*0ab0*/ 	.word	0x0500000f


	//   ....[186]....
        /*0ab4*/ 	.word	0x0500000f


	//   ....[187]....
        /*0ab8*/ 	.word	0x0500000f


	//   ....[188]....
        /*0abc*/ 	.word	0x0500000f


	//   ....[189]....
        /*0ac0*/ 	.word	0x0500000f


	//   ....[190]....
        /*0ac4*/ 	.word	0x0500000f


	//   ....[191]....
        /*0ac8*/ 	.word	0x0500000f


	//   ....[192]....
        /*0acc*/ 	.word	0x0500000f


	//   ....[193]....
        /*0ad0*/ 	.word	0x0500000f


	//   ....[194]....
        /*0ad4*/ 	.word	0x0500000f


	//   ....[195]....
        /*0ad8*/ 	.word	0x0500000f


	//   ....[196]....
        /*0adc*/ 	.word	0x0500000f


	//   ....[197]....
        /*0ae0*/ 	.word	0x0500000f


	//   ....[198]....
        /*0ae4*/ 	.word	0x0500000f


	//   ....[199]....
        /*0ae8*/ 	.word	0x0500000f


	//   ....[200]....
        /*0aec*/ 	.word	0x0500000f


	//   ....[201]....
        /*0af0*/ 	.word	0x0500000f


	//   ....[202]....
        /*0af4*/ 	.word	0x0500000f


	//   ....[203]....
        /*0af8*/ 	.word	0x0500000f


	//   ....[204]....
        /*0afc*/ 	.word	0x0500000f


	//   ....[205]....
        /*0b00*/ 	.word	0x0500000f


	//   ....[206]....
        /*0b04*/ 	.word	0x0500000f


	//   ....[207]....
        /*0b08*/ 	.word	0x0500000f


	//   ....[208]....
        /*0b0c*/ 	.word	0x0500000f


	//   ....[209]....
        /*0b10*/ 	.word	0x0500000f


	//   ....[210]....
        /*0b14*/ 	.word	0x0500000f


	//   ....[211]....
        /*0b18*/ 	.word	0x0500000f


	//   ....[212]....
        /*0b1c*/ 	.word	0x0500000f


	//   ....[213]....
        /*0b20*/ 	.word	0x0500000f


	//   ....[214]....
        /*0b24*/ 	.word	0x0500000f


	//   ....[215]....
        /*0b28*/ 	.word	0x0500000f


	//   ....[216]....
        /*0b2c*/ 	.word	0x0500000f


	//   ....[217]....
        /*0b30*/ 	.word	0x0500000f


	//   ....[218]....
        /*0b34*/ 	.word	0x0500000f


	//   ....[219]....
        /*0b38*/ 	.word	0x0500000f


	//   ....[220]....
        /*0b3c*/ 	.word	0x0500000f


	//----- nvinfo : EIATTR_COOP_GROUP_INSTR_OFFSETS
	.align		4
.L_1343:
        /*0b40*/ 	.byte	0x04, 0x28
        /*0b42*/ 	.short	(.L_1345 - .L_1344)


	//   ....[0]....
.L_1344:
        /*0b44*/ 	.word	0x00000070


	//   ....[1]....
        /*0b48*/ 	.word	0x00000140


	//   ....[2]....
        /*0b4c*/ 	.word	0x00000190


	//   ....[3]....
        /*0b50*/ 	.word	0x000003c0


	//   ....[4]....
        /*0b54*/ 	.word	0x00000520


	//   ....[5]....
        /*0b58*/ 	.word	0x00000640


	//   ....[6]....
        /*0b5c*/ 	.word	0x000007a0


	//   ....[7]....
        /*0b60*/ 	.word	0x000032b0


	//   ....[8]....
        /*0b64*/ 	.word	0x000032c0


	//   ....[9]....
        /*0b68*/ 	.word	0x00004e90


	//   ....[10]....
        /*0b6c*/ 	.word	0x00004ea0


	//   ....[11]....
        /*0b70*/ 	.word	0x000068b0


	//   ....[12]....
        /*0b74*/ 	.word	0x000068c0


	//   ....[13]....
        /*0b78*/ 	.word	0x00006df0


	//   ....[14]....
        /*0b7c*/ 	.word	0x00006e10


	//   ....[15]....
        /*0b80*/ 	.word	0x00007570


	//   ....[16]....
        /*0b84*/ 	.word	0x00007cb0


	//   ....[17]....
        /*0b88*/ 	.word	0x00007cc0


	//   ....[18]....
        /*0b8c*/ 	.word	0x00007cd0


	//   ....[19]....
        /*0b90*/ 	.word	0x00007ce0


	//   ....[20]....
        /*0b94*/ 	.word	0x00009a00


	//   ....[21]....
        /*0b98*/ 	.word	0x00009a10


	//   ....[22]....
        /*0b9c*/ 	.word	0x00009a20


	//   ....[23]....
        /*0ba0*/ 	.word	0x00009a30


	//   ....[24]....
        /*0ba4*/ 	.word	0x0000bfc0


	//   ....[25]....
        /*0ba8*/ 	.word	0x0000c850


	//   ....[26]....
        /*0bac*/ 	.word	0x0000c870


	//   ....[27]....
        /*0bb0*/ 	.word	0x0000c890


	//   ....[28]....
        /*0bb4*/ 	.word	0x0000d250


	//   ....[29]....
        /*0bb8*/ 	.word	0x0000d270


	//   ....[30]....
        /*0bbc*/ 	.word	0x0000e2d0


	//   ....[31]....
        /*0bc0*/ 	.word	0x0000f3b0


	//   ....[32]....
        /*0bc4*/ 	.word	0x0000f430


	//   ....[33]....
        /*0bc8*/ 	.word	0x0000fcb0


	//   ....[34]....
        /*0bcc*/ 	.word	0x0000fd30


	//   ....[35]....
        /*0bd0*/ 	.word	0x00010720


	//   ....[36]....
        /*0bd4*/ 	.word	0x00010740


	//   ....[37]....
        /*0bd8*/ 	.word	0x00011930


	//   ....[38]....
        /*0bdc*/ 	.word	0x00012e60


	//   ....[39]....
        /*0be0*/ 	.word	0x00012ec0


	//   ....[40]....
        /*0be4*/ 	.word	0x00013290


	//   ....[41]....
        /*0be8*/ 	.word	0x000132b0


	//   ....[42]....
        /*0bec*/ 	.word	0x00014630


	//   ....[43]....
        /*0bf0*/ 	.word	0x00014860


	//   ....[44]....
        /*0bf4*/ 	.word	0x00014ce0


	//   ....[45]....
        /*0bf8*/ 	.word	0x00014d20


	//   ....[46]....
        /*0bfc*/ 	.word	0x00014d30


	//   ....[47]....
        /*0c00*/ 	.word	0x00015d50


	//   ....[48]....
        /*0c04*/ 	.word	0x00015d80


	//   ....[49]....
        /*0c08*/ 	.word	0x00015dc0


	//   ....[50]....
        /*0c0c*/ 	.word	0x00015df0


	//   ....[51]....
        /*0c10*/ 	.word	0x000162a0


	//   ....[52]....
        /*0c14*/ 	.word	0x000162c0


	//   ....[53]....
        /*0c18*/ 	.word	0x000163e0


	//   ....[54]....
        /*0c1c*/ 	.word	0x00016400


	//   ....[55]....
        /*0c20*/ 	.word	0x00016cf0


	//   ....[56]....
        /*0c24*/ 	.word	0x00016d00


	//   ....[57]....
        /*0c28*/ 	.word	0x00016e60


	//   ....[58]....
        /*0c2c*/ 	.word	0x00016e70


	//   ....[59]....
        /*0c30*/ 	.word	0x00017010


	//   ....[60]....
        /*0c34*/ 	.word	0x00017200


	//   ....[61]....
        /*0c38*/ 	.word	0x00017230


	//   ....[62]....
        /*0c3c*/ 	.word	0x00017260


	//   ....[63]....
        /*0c40*/ 	.word	0x00017290


	//   ....[64]....
        /*0c44*/ 	.word	0x000172c0


	//   ....[65]....
        /*0c48*/ 	.word	0x000172f0


	//   ....[66]....
        /*0c4c*/ 	.word	0x00017460


	//   ....[67]....
        /*0c50*/ 	.word	0x00017490


	//   ....[68]....
        /*0c54*/ 	.word	0x000174c0


	//   ....[69]....
        /*0c58*/ 	.word	0x000174f0


	//   ....[70]....
        /*0c5c*/ 	.word	0x00017520


	//   ....[71]....
        /*0c60*/ 	.word	0x00017550


	//   ....[72]....
        /*0c64*/ 	.word	0x000175f0


	//   ....[73]....
        /*0c68*/ 	.word	0x00017650


	//   ....[74]....
        /*0c6c*/ 	.word	0x000176f0


	//   ....[75]....
        /*0c70*/ 	.word	0x00018530


	//   ....[76]....
        /*0c74*/ 	.word	0x0001a770


	//   ....[77]....
        /*0c78*/ 	.word	0x0001a780


	//   ....[78]....
        /*0c7c*/ 	.word	0x0001a840


	//   ....[79]....
        /*0c80*/ 	.word	0x0001a850


	//   ....[80]....
        /*0c84*/ 	.word	0x0001a900


	//   ....[81]....
        /*0c88*/ 	.word	0x0001a910


	//   ....[82]....
        /*0c8c*/ 	.word	0x0001a920


	//   ....[83]....
        /*0c90*/ 	.word	0x0001a930


	//   ....[84]....
        /*0c94*/ 	.word	0x0001b330


	//   ....[85]....
        /*0c98*/ 	.word	0x0001b340


	//   ....[86]....
        /*0c9c*/ 	.word	0x0001b360


	//   ....[87]....
        /*0ca0*/ 	.word	0x0001b410


	//   ....[88]....
        /*0ca4*/ 	.word	0x0001b440


	//   ....[89]....
        /*0ca8*/ 	.word	0x0001b460


	//   ....[90]....
        /*0cac*/ 	.word	0x0001b4e0


	//   ....[91]....
        /*0cb0*/ 	.word	0x0001b4f0


	//   ....[92]....
        /*0cb4*/ 	.word	0x0001b5c0


	//   ....[93]....
        /*0cb8*/ 	.word	0x0001b600


	//   ....[94]....
        /*0cbc*/ 	.word	0x0001b610


	//   ....[95]....
        /*0cc0*/ 	.word	0x0001b690


	//   ....[96]....
        /*0cc4*/ 	.word	0x0001be80


	//   ....[97]....
        /*0cc8*/ 	.word	0x0001be90


	//   ....[98]....
        /*0ccc*/ 	.word	0x0001bef0


	//   ....[99]....
        /*0cd0*/ 	.word	0x0001bf40


	//   ....[100]....
        /*0cd4*/ 	.word	0x0001bf50


	//   ....[101]....
        /*0cd8*/ 	.word	0x0001bfb0


	//   ....[102]....
        /*0cdc*/ 	.word	0x0001bfe0


	//   ....[103]....
        /*0ce0*/ 	.word	0x0001c020


	//   ....[104]....
        /*0ce4*/ 	.word	0x0001c2e0


	//   ....[105]....
        /*0ce8*/ 	.word	0x0001c300


	//   ....[106]....
        /*0cec*/ 	.word	0x0001c3a0


	//   ....[107]....
        /*0cf0*/ 	.word	0x0001c3b0


	//   ....[108]....
        /*0cf4*/ 	.word	0x0001c440


	//   ....[109]....
        /*0cf8*/ 	.word	0x0001c450


	//   ....[110]....
        /*0cfc*/ 	.word	0x0001c460


	//   ....[111]....
        /*0d00*/ 	.word	0x0001c4f0


	//   ....[112]....
        /*0d04*/ 	.word	0x0001cad0


	//   ....[113]....
        /*0d08*/ 	.word	0x0001cae0


	//   ....[114]....
        /*0d0c*/ 	.word	0x0001cb70


	//   ....[115]....
        /*0d10*/ 	.word	0x0001cc10


	//   ....[116]....
        /*0d14*/ 	.word	0x0001cc30


	//   ....[117]....
        /*0d18*/ 	.word	0x0001ccb0


	//   ....[118]....
        /*0d1c*/ 	.word	0x0001ccd0


	//   ....[119]....
        /*0d20*/ 	.word	0x0001cce0


	//   ....[120]....
        /*0d24*/ 	.word	0x0001d0d0


	//   ....[121]....
        /*0d28*/ 	.word	0x0001d100


	//   ....[122]....
        /*0d2c*/ 	.word	0x0001d140


	//   ....[123]....
        /*0d30*/ 	.word	0x0001d170


	//   ....[124]....
        /*0d34*/ 	.word	0x0001d1a0


	//   ....[125]....
        /*0d38*/ 	.word	0x0001d1d0


	//   ....[126]....
        /*0d3c*/ 	.word	0x0001d200


	//   ....[127]....
        /*0d40*/ 	.word	0x0001d230


	//   ....[128]....
        /*0d44*/ 	.word	0x0001d3b0


	//   ....[129]....
        /*0d48*/ 	.word	0x0001d3e0


	//   ....[130]....
        /*0d4c*/ 	.word	0x0001d410


	//   ....[131]....
        /*0d50*/ 	.word	0x0001d440


	//   ....[132]....
        /*0d54*/ 	.word	0x0001d470


	//   ....[133]....
        /*0d58*/ 	.word	0x0001d4a0


	//   ....[134]....
        /*0d5c*/ 	.word	0x0001d560


	//   ....[135]....
        /*0d60*/ 	.word	0x0001d580


	//   ....[136]....
        /*0d64*/ 	.word	0x0001d5f0


	//   ....[137]....
        /*0d68*/ 	.word	0x0001dc90


	//   ....[138]....
        /*0d6c*/ 	.word	0x0001dfb0


	//   ....[139]....
        /*0d70*/ 	.word	0x0001e040


	//   ....[140]....
        /*0d74*/ 	.word	0x0001e130


	//   ....[141]....
        /*0d78*/ 	.word	0x0001e1c0


	//   ....[142]....
        /*0d7c*/ 	.word	0x0001e2a0


	//   ....[143]....
        /*0d80*/ 	.word	0x0001e330


	//   ....[144]....
        /*0d84*/ 	.word	0x0001e470


	//   ....[145]....
        /*0d88*/ 	.word	0x0001e510


	//   ....[146]....
        /*0d8c*/ 	.word	0x0001e5a0


	//   ....[147]....
        /*0d90*/ 	.word	0x0001e5f0


	//   ....[148]....
        /*0d94*/ 	.word	0x0001e640


	//   ....[149]....
        /*0d98*/ 	.word	0x0001e720


	//   ....[150]....
        /*0d9c*/ 	.word	0x0001e7b0


	//   ....[151]....
        /*0da0*/ 	.word	0x0001e800


	//   ....[152]....
        /*0da4*/ 	.word	0x0001e850


	//   ....[153]....
        /*0da8*/ 	.word	0x0001eb10


	//   ....[154]....
        /*0dac*/ 	.word	0x0001eb60


	//   ....[155]....
        /*0db0*/ 	.word	0x0001ebf0


	//   ....[156]....
        /*0db4*/ 	.word	0x0001ec80


	//   ....[157]....
        /*0db8*/ 	.word	0x0001ed40


	//   ....[158]....
        /*0dbc*/ 	.word	0x0001f020


	//   ....[159]....
        /*0dc0*/ 	.word	0x0001f110


	//   ....[160]....
        /*0dc4*/ 	.word	0x0001f1a0


	//   ....[161]....
        /*0dc8*/ 	.word	0x0001f200


	//   ....[162]....
        /*0dcc*/ 	.word	0x0001f320


	//   ....[163]....
        /*0dd0*/ 	.word	0x0001f380


	//   ....[164]....
        /*0dd4*/ 	.word	0x0001f4a0


	//   ....[165]....
        /*0dd8*/ 	.word	0x0001f500


	//   ....[166]....
        /*0ddc*/ 	.word	0x0001f5f0


	//   ....[167]....
        /*0de0*/ 	.word	0x0001f700


	//   ....[168]....
        /*0de4*/ 	.word	0x0001f770


	//   ....[169]....
        /*0de8*/ 	.word	0x0001f7d0


	//   ....[170]....
        /*0dec*/ 	.word	0x0001f870


	//   ....[171]....
        /*0df0*/ 	.word	0x0001f940


	//   ....[172]....
        /*0df4*/ 	.word	0x0001fa20


	//   ....[173]....
        /*0df8*/ 	.word	0x0001faf0


	//   ....[174]....
        /*0dfc*/ 	.word	0x0001fb80


	//   ....[175]....
        /*0e00*/ 	.word	0x0001fc50


	//   ....[176]....
        /*0e04*/ 	.word	0x0001fce0


	//   ....[177]....
        /*0e08*/ 	.word	0x0001fdc0


	//   ....[178]....
        /*0e0c*/ 	.word	0x0001fe80


	//   ....[179]....
        /*0e10*/ 	.word	0x00020000


	//   ....[180]....
        /*0e14*/ 	.word	0x000200d0


	//   ....[181]....
        /*0e18*/ 	.word	0x00020140


	//   ....[182]....
        /*0e1c*/ 	.word	0x00020270


	//   ....[183]....
        /*0e20*/ 	.word	0x000202d0


	//   ....[184]....
        /*0e24*/ 	.word	0x000203a0


	//   ....[185]....
        /*0e28*/ 	.word	0x00020490


	//   ....[186]....
        /*0e2c*/ 	.word	0x00020520


	//   ....[187]....
        /*0e30*/ 	.word	0x00020610


	//   ....[188]....
        /*0e34*/ 	.word	0x000206b0


	//   ....[189]....
        /*0e38*/ 	.word	0x00020710


	//   ....[190]....
        /*0e3c*/ 	.word	0x00020810


	//   ....[191]....
        /*0e40*/ 	.word	0x00020870


	//   ....[192]....
        /*0e44*/ 	.word	0x00020970


	//   ....[193]....
        /*0e48*/ 	.word	0x000209d0


	//   ....[194]....
        /*0e4c*/ 	.word	0x00020aa0


	//   ....[195]....
        /*0e50*/ 	.word	0x00020bf0


	//   ....[196]....
        /*0e54*/ 	.word	0x00020ca0


	//   ....[197]....
        /*0e58*/ 	.word	0x00020db0


	//   ....[198]....
        /*0e5c*/ 	.word	0x00020e90


	//   ....[199]....
        /*0e60*/ 	.word	0x00020ef0


	//   ....[200]....
        /*0e64*/ 	.word	0x00020fe0


	//   ....[201]....
        /*0e68*/ 	.word	0x00021040


	//   ....[202]....
        /*0e6c*/ 	.word	0x00021120


	//   ....[203]....
        /*0e70*/ 	.word	0x000211b0


	//   ....[204]....
        /*0e74*/ 	.word	0x00021250


	//   ....[205]....
        /*0e78*/ 	.word	0x00021370


	//   ....[206]....
        /*0e7c*/ 	.word	0x000213e0


	//   ....[207]....
        /*0e80*/ 	.word	0x00021450


	//   ....[208]....
        /*0e84*/ 	.word	0x000214c0


	//   ....[209]....
        /*0e88*/ 	.word	0x00021530


	//   ....[210]....
        /*0e8c*/ 	.word	0x000215b0


	//   ....[211]....
        /*0e90*/ 	.word	0x00021640


	//   ....[212]....
        /*0e94*/ 	.word	0x000216d0


	//   ....[213]....
        /*0e98*/ 	.word	0x00021740


	//   ....[214]....
        /*0e9c*/ 	.word	0x000217b0


	//   ....[215]....
        /*0ea0*/ 	.word	0x00021820


	//   ....[216]....
        /*0ea4*/ 	.word	0x000218a0


	//   ....[217]....
        /*0ea8*/ 	.word	0x00021910


	//   ....[218]....
        /*0eac*/ 	.word	0x000219b0


	//   ....[219]....
        /*0eb0*/ 	.word	0x00021a40


	//   ....[220]....
        /*0eb4*/ 	.word	0x00021b70


	//----- nvinfo : EIATTR_REG_RECONFIG
	.align		4
.L_1345:
        /*0eb8*/ 	.byte	0x01, 0x54
	.zero		2


	//----- nvinfo : EIATTR_SYSCALL_OFFSETS
	.align		4
        /*0ebc*/ 	.byte	0x04, 0x46
        /*0ebe*/ 	.short	(.L_1347 - .L_1346)


	//   ....[0]....
.L_1346:
        /*0ec0*/ 	.word	0x00001d30


	//   ....[1]....
        /*0ec4*/ 	.word	0x00001e80


	//   ....[2]....
        /*0ec8*/ 	.word	0x00007740


	//   ....[3]....
        /*0ecc*/ 	.word	0x00007a60


	//   ....[4]....
        /*0ed0*/ 	.word	0x00019cb0


	//   ....[5]....
        /*0ed4*/ 	.word	0x00019e00


	//   ....[6]....
        /*0ed8*/ 	.word	0x00019ef0


	//   ....[7]....
        /*0edc*/ 	.word	0x0001ada0


	//----- nvinfo : EIATTR_MBARRIER_INSTR_OFFSETS
	.align		4
.L_1347:
        /*0ee0*/ 	.byte	0x04, 0x39
        /*0ee2*/ 	.short	(.L_1349 - .L_1348)


	//   ....[0]....
.L_1348:
        /*0ee4*/ 	.word	0x00000270
        /*0ee8*/ 	.word	0x000000ff
        /*0eec*/ 	.word	0x0002d800
        /*0ef0*/ 	.short	0x0100
        /*0ef2*/ 	.byte	0x08
	.zero		1


	//   ....[1]....
        /*0ef4*/ 	.word	0x00000280
        /*0ef8*/ 	.word	0x000000ff
        /*0efc*/ 	.word	0x0002d820
        /*0f00*/ 	.short	0x0100
        /*0f02*/ 	.byte	0x08
	.zero		1


	//   ....[2]....
        /*0f04*/ 	.word	0x00000370
        /*0f08*/ 	.word	0x000000ff
        /*0f0c*/ 	.word	0x0002d830
        /*0f10*/ 	.short	0x0100
        /*0f12*/ 	.byte	0x08
	.zero		1


	//   ....[3]....
        /*0f14*/ 	.word	0x00000380
        /*0f18*/ 	.word	0x000000ff
        /*0f1c*/ 	.word	0x0002d840
        /*0f20*/ 	.short	0x0100
        /*0f22*/ 	.byte	0x08
	.zero		1


	//   ....[4]....
        /*0f24*/ 	.word	0x00000390
        /*0f28*/ 	.word	0x000000ff
        /*0f2c*/ 	.word	0x0002d838
        /*0f30*/ 	.short	0x0100
        /*0f32*/ 	.byte	0x08
	.zero		1


	//   ....[5]....
        /*0f34*/ 	.word	0x000003a0
        /*0f38*/ 	.word	0x000000ff
        /*0f3c*/ 	.word	0x0002d848
        /*0f40*/ 	.short	0x0100
        /*0f42*/ 	.byte	0x08
	.zero		1


	//   ....[6]....
        /*0f44*/ 	.word	0x000004d0
        /*0f48*/ 	.word	0x000000ff
        /*0f4c*/ 	.word	0x0002d850
        /*0f50*/ 	.short	0x0100
        /*0f52*/ 	.byte	0x08
	.zero		1


	//   ....[7]....
        /*0f54*/ 	.word	0x000004e0
        /*0f58*/ 	.word	0x000000ff
        /*0f5c*/ 	.word	0x0002d860
        /*0f60*/ 	.short	0x0100
        /*0f62*/ 	.byte	0x08
	.zero		1


	//   ....[8]....
        /*0f64*/ 	.word	0x000004f0
        /*0f68*/ 	.word	0x000000ff
        /*0f6c*/ 	.word	0x0002d858
        /*0f70*/ 	.short	0x0100
        /*0f72*/ 	.byte	0x08
	.zero		1


	//   ....[9]....
        /*0f74*/ 	.word	0x00000500
        /*0f78*/ 	.word	0x000000ff
        /*0f7c*/ 	.word	0x0002d868
        /*0f80*/ 	.short	0x0100
        /*0f82*/ 	.byte	0x08
	.zero		1


	//   ....[10]....
        /*0f84*/ 	.word	0x000005f0
        /*0f88*/ 	.word	0x000000ff
        /*0f8c*/ 	.word	0x0002d870
        /*0f90*/ 	.short	0x0100
        /*0f92*/ 	.byte	0x06
	.zero		1


	//   ....[11]....
        /*0f94*/ 	.word	0x00000600
        /*0f98*/ 	.word	0x000000ff
        /*0f9c*/ 	.word	0x0002d880
        /*0fa0*/ 	.short	0x0100
        /*0fa2*/ 	.byte	0x06
	.zero		1


	//   ....[12]....
        /*0fa4*/ 	.word	0x00000610
        /*0fa8*/ 	.word	0x000000ff
        /*0fac*/ 	.word	0x0002d878
        /*0fb0*/ 	.short	0x0100
        /*0fb2*/ 	.byte	0x06
	.zero		1


	//   ....[13]....
        /*0fb4*/ 	.word	0x00000620
        /*0fb8*/ 	.word	0x000000ff
        /*0fbc*/ 	.word	0x0002d888
        /*0fc0*/ 	.short	0x0100
        /*0fc2*/ 	.byte	0x06
	.zero		1


	//   ....[14]....
        /*0fc4*/ 	.word	0x00000750
        /*0fc8*/ 	.word	0x000000ff
        /*0fcc*/ 	.word	0x0002d890
        /*0fd0*/ 	.short	0x0100
        /*0fd2*/ 	.byte	0x08
	.zero		1


	//   ....[15]....
        /*0fd4*/ 	.word	0x00000760
        /*0fd8*/ 	.word	0x000000ff
        /*0fdc*/ 	.word	0x0002d8a0
        /*0fe0*/ 	.short	0x0100
        /*0fe2*/ 	.byte	0x08
	.zero		1


	//   ....[16]....
        /*0fe4*/ 	.word	0x00000770
        /*0fe8*/ 	.word	0x000000ff
        /*0fec*/ 	.word	0x0002d898
        /*0ff0*/ 	.short	0x0100
        /*0ff2*/ 	.byte	0x08
	.zero		1


	//   ....[17]....
        /*0ff4*/ 	.word	0x00000780
        /*0ff8*/ 	.word	0x000000ff
        /*0ffc*/ 	.word	0x0002d8a8
        /*1000*/ 	.short	0x0100
        /*1002*/ 	.byte	0x08
	.zero		1


	//   ....[18]....
        /*1004*/ 	.word	0x000008b0
        /*1008*/ 	.word	0x000000ff
        /*100c*/ 	.word	0x0002d8b0
        /*1010*/ 	.short	0x0100
        /*1012*/ 	.byte	0x08
	.zero		1


	//   ....[19]....
        /*1014*/ 	.word	0x000008c0
        /*1018*/ 	.word	0x000000ff
        /*101c*/ 	.word	0x0002d8c0
        /*1020*/ 	.short	0x0100
        /*1022*/ 	.byte	0x08
	.zero		1


	//   ....[20]....
        /*1024*/ 	.word	0x000008d0
        /*1028*/ 	.word	0x000000ff
        /*102c*/ 	.word	0x0002d8b8
        /*1030*/ 	.short	0x0100
        /*1032*/ 	.byte	0x08
	.zero		1


	//   ....[21]....
        /*1034*/ 	.word	0x000008e0
        /*1038*/ 	.word	0x000000ff
        /*103c*/ 	.word	0x0002d8c8
        /*1040*/ 	.short	0x0100
        /*1042*/ 	.byte	0x08
	.zero		1


	//   ....[22]....
        /*1044*/ 	.word	0x00003260
        /*1048*/ 	.word	0x00000020
        /*104c*/ 	.word	0x0002d890
        /*1050*/ 	.short	0x010a
        /*1052*/ 	.byte	0x3f
	.zero		1


	//   ....[23]....
        /*1054*/ 	.word	0x00004e40
        /*1058*/ 	.word	0x00000020
        /*105c*/ 	.word	0x0002d890
        /*1060*/ 	.short	0x010a
        /*1062*/ 	.byte	0x3f
	.zero		1


	//   ....[24]....
        /*1064*/ 	.word	0x00006700
        /*1068*/ 	.word	0x00000020
        /*106c*/ 	.word	0x0002d890
        /*1070*/ 	.short	0x010a
        /*1072*/ 	.byte	0x3f
	.zero		1


	//   ....[25]....
        /*1074*/ 	.word	0x00006c40
        /*1078*/ 	.word	0x0000000b
        /*107c*/ 	.word	0x00000000
        /*1080*/ 	.short	0x0101
        /*1082*/ 	.byte	0x3f
	.zero		1


	//   ....[26]....
        /*1084*/ 	.word	0x00006c80
        /*1088*/ 	.word	0x00000020
        /*108c*/ 	.word	0x0002d8b0
        /*1090*/ 	.short	0x010a
        /*1092*/ 	.byte	0x3f
	.zero		1


	//   ....[27]....
        /*1094*/ 	.word	0x00007180
        /*1098*/ 	.word	0x00000020
        /*109c*/ 	.word	0x00000000
        /*10a0*/ 	.short	0x0101
        /*10a2*/ 	.byte	0x3f
	.zero		1


	//   ....[28]....
        /*10a4*/ 	.word	0x000077e0
        /*10a8*/ 	.word	0x00000002
        /*10ac*/ 	.word	0x0002d800
        /*10b0*/ 	.short	0x010a
        /*10b2*/ 	.byte	0x3f
	.zero		1


	//   ....[29]....
        /*10b4*/ 	.word	0x00007830
        /*10b8*/ 	.word	0x00000002
        /*10bc*/ 	.word	0x0002d800
        /*10c0*/ 	.short	0x010a
        /*10c2*/ 	.byte	0x3f
	.zero		1


	//   ....[30]....
        /*10c4*/ 	.word	0x00008440
        /*10c8*/ 	.word	0x00000002
        /*10cc*/ 	.word	0x0002d800
        /*10d0*/ 	.short	0x010a
        /*10d2*/ 	.byte	0x3f
	.zero		1


	//   ....[31]....
        /*10d4*/ 	.word	0x00009f50
        /*10d8*/ 	.word	0x00000002
        /*10dc*/ 	.word	0x0002d800
        /*10e0*/ 	.short	0x010a
        /*10e2*/ 	.byte	0x3f
	.zero		1


	//   ....[32]....
        /*10e4*/ 	.word	0x0000b540
        /*10e8*/ 	.word	0x00000000
        /*10ec*/ 	.word	0x0002d830
        /*10f0*/ 	.short	0x010a
        /*10f2*/ 	.byte	0x3f
	.zero		1


	//   ....[33]....
        /*10f4*/ 	.word	0x0000b610
        /*10f8*/ 	.word	0x00000000
        /*10fc*/ 	.word	0x0002d830
        /*1100*/ 	.short	0x010a
        /*1102*/ 	.byte	0x3f
	.zero		1


	//   ....[34]....
        /*1104*/ 	.word	0x0000d6b0
        /*1108*/ 	.word	0x00000000
        /*110c*/ 	.word	0x00000000
        /*1110*/ 	.short	0x0101
        /*1112*/ 	.byte	0x3f
	.zero		1


	//   ....[35]....
        /*1114*/ 	.word	0x0000e420
        /*1118*/ 	.word	0x00000007
        /*111c*/ 	.word	0x0002d830
        /*1120*/ 	.short	0x010a
        /*1122*/ 	.byte	0x3f
	.zero		1


	//   ....[36]....
        /*1124*/ 	.word	0x0000e470
        /*1128*/ 	.word	0x00000007
        /*112c*/ 	.word	0x0002d830
        /*1130*/ 	.short	0x010a
        /*1132*/ 	.byte	0x3f
	.zero		1


	//   ....[37]....
        /*1134*/ 	.word	0x0000e910
        /*1138*/ 	.word	0x00000008
        /*113c*/ 	.word	0x0002d850
        /*1140*/ 	.short	0x010a
        /*1142*/ 	.byte	0x3f
	.zero		1


	//   ....[38]....
        /*1144*/ 	.word	0x0000e950
        /*1148*/ 	.word	0x00000008
        /*114c*/ 	.word	0x0002d850
        /*1150*/ 	.short	0x010a
        /*1152*/ 	.byte	0x3f
	.zero		1


	//   ....[39]....
        /*1154*/ 	.word	0x00010af0
        /*1158*/ 	.word	0x00000050
        /*115c*/ 	.word	0x00000000
        /*1160*/ 	.short	0x0101
        /*1162*/ 	.byte	0x3f
	.zero		1


	//   ....[40]....
        /*1164*/ 	.word	0x00011320
        /*1168*/ 	.word	0x00000005
        /*116c*/ 	.word	0x00000000
        /*1170*/ 	.short	0x0101
        /*1172*/ 	.byte	0x3f
	.zero		1


	//   ....[41]....
        /*1174*/ 	.word	0x00011a90
        /*1178*/ 	.word	0x00000007
        /*117c*/ 	.word	0x0002d830
        /*1180*/ 	.short	0x010a
        /*1182*/ 	.byte	0x3f
	.zero		1


	//   ....[42]....
        /*1184*/ 	.word	0x00011ae0
        /*1188*/ 	.word	0x00000007
        /*118c*/ 	.word	0x0002d830
        /*1190*/ 	.short	0x010a
        /*1192*/ 	.byte	0x3f
	.zero		1


	//   ....[43]....
        /*1194*/ 	.word	0x00011f80
        /*1198*/ 	.word	0x00000008
        /*119c*/ 	.word	0x0002d850
        /*11a0*/ 	.short	0x010a
        /*11a2*/ 	.byte	0x3f
	.zero		1


	//   ....[44]....
        /*11a4*/ 	.word	0x00011fc0
        /*11a8*/ 	.word	0x00000008
        /*11ac*/ 	.word	0x0002d850
        /*11b0*/ 	.short	0x010a
        /*11b2*/ 	.byte	0x3f
	.zero		1


	//   ....[45]....
        /*11b4*/ 	.word	0x000126e0
        /*11b8*/ 	.word	0x00000007
        /*11bc*/ 	.word	0x00000000
        /*11c0*/ 	.short	0x0101
        /*11c2*/ 	.byte	0x3f
	.zero		1


	//   ....[46]....
        /*11c4*/ 	.word	0x00014020
        /*11c8*/ 	.word	0x00000005
        /*11cc*/ 	.word	0x00000000
        /*11d0*/ 	.short	0x0101
        /*11d2*/ 	.byte	0x3f
	.zero		1


	//   ....[47]....
        /*11d4*/ 	.word	0x000146b0
        /*11d8*/ 	.word	0x00000006
        /*11dc*/ 	.word	0x0002d850
        /*11e0*/ 	.short	0x010a
        /*11e2*/ 	.byte	0x3f
	.zero		1


	//   ....[48]....
        /*11e4*/ 	.word	0x00014760
        /*11e8*/ 	.word	0x00000006
        /*11ec*/ 	.word	0x0002d850
        /*11f0*/ 	.short	0x010a
        /*11f2*/ 	.byte	0x3f
	.zero		1


	//   ....[49]....
        /*11f4*/ 	.word	0x00014f60
        /*11f8*/ 	.word	0x00000004
        /*11fc*/ 	.word	0x00000000
        /*1200*/ 	.short	0x0101
        /*1202*/ 	.byte	0x3f
	.zero		1


	//   ....[50]....
        /*1204*/ 	.word	0x000162b0
        /*1208*/ 	.word	0x00000000
        /*120c*/ 	.word	0x00000000
        /*1210*/ 	.short	0x0101
        /*1212*/ 	.byte	0x3f
	.zero		1


	//   ....[51]....
        /*1214*/ 	.word	0x00018610
        /*1218*/ 	.word	0x00000016
        /*121c*/ 	.word	0x0002d820
        /*1220*/ 	.short	0x010a
        /*1222*/ 	.byte	0x3f
	.zero		1


	//   ....[52]....
        /*1224*/ 	.word	0x000186d0
        /*1228*/ 	.word	0x00000008
        /*122c*/ 	.word	0x0002d8a0
        /*1230*/ 	.short	0x010a
        /*1232*/ 	.byte	0x3f
	.zero		1


	//   ....[53]....
        /*1234*/ 	.word	0x00018b00
        /*1238*/ 	.word	0x00000008
        /*123c*/ 	.word	0x0002d8c0
        /*1240*/ 	.short	0x010a
        /*1242*/ 	.byte	0x3f
	.zero		1


	//   ....[54]....
        /*1244*/ 	.word	0x00019060
        /*1248*/ 	.word	0x00000008
        /*124c*/ 	.word	0x0002d8a0
        /*1250*/ 	.short	0x010a
        /*1252*/ 	.byte	0x3f
	.zero		1


	//   ....[55]....
        /*1254*/ 	.word	0x00019480
        /*1258*/ 	.word	0x00000008
        /*125c*/ 	.word	0x0002d8c0
        /*1260*/ 	.short	0x010a
        /*1262*/ 	.byte	0x3f
	.zero		1


	//   ....[56]....
        /*1264*/ 	.word	0x0001a4f0
        /*1268*/ 	.word	0x00000000
        /*126c*/ 	.word	0x0002d840
        /*1270*/ 	.short	0x010a
        /*1272*/ 	.byte	0x3f
	.zero		1


	//   ....[57]....
        /*1274*/ 	.word	0x0001aa80
        /*1278*/ 	.word	0x00000000
        /*127c*/ 	.word	0x0002d830
        /*1280*/ 	.short	0x0107
        /*1282*/ 	.byte	0x3f
	.zero		1


	//   ....[58]....
        /*1284*/ 	.word	0x0001ab50
        /*1288*/ 	.word	0x00000000
        /*128c*/ 	.word	0x0002d830
        /*1290*/ 	.short	0x0101
        /*1292*/ 	.byte	0x3f
	.zero		1


	//   ....[59]....
        /*1294*/ 	.word	0x0001b760
        /*1298*/ 	.word	0x00000016
        /*129c*/ 	.word	0x0002d800
        /*12a0*/ 	.short	0x0107
        /*12a2*/ 	.byte	0x3f
	.zero		1


	//   ....[60]....
        /*12a4*/ 	.word	0x0001b850
        /*12a8*/ 	.word	0x00000016
        /*12ac*/ 	.word	0x0002d800
        /*12b0*/ 	.short	0x0101
        /*12b2*/ 	.byte	0x3f
	.zero		1


	//   ....[61]....
        /*12b4*/ 	.word	0x0001b870
        /*12b8*/ 	.word	0x00000016
        /*12bc*/ 	.word	0x0002d820
        /*12c0*/ 	.short	0x010a
        /*12c2*/ 	.byte	0x3f
	.zero		1


	//   ....[62]....
        /*12c4*/ 	.word	0x0001bc70
        /*12c8*/ 	.word	0x00000005
        /*12cc*/ 	.word	0x0002d840
        /*12d0*/ 	.short	0x010a
        /*12d2*/ 	.byte	0x3f
	.zero		1


	//   ....[63]....
        /*12d4*/ 	.word	0x0001c0e0
        /*12d8*/ 	.word	0x00000005
        /*12dc*/ 	.word	0x0002d830
        /*12e0*/ 	.short	0x0107
        /*12e2*/ 	.byte	0x3f
	.zero		1


	//   ....[64]....
        /*12e4*/ 	.word	0x0001c1a0
        /*12e8*/ 	.word	0x00000005
        /*12ec*/ 	.word	0x0002d830
        /*12f0*/ 	.short	0x0101
        /*12f2*/ 	.byte	0x3f
	.zero		1


	//   ....[65]....
        /*12f4*/ 	.word	0x0001c200
        /*12f8*/ 	.word	0x00000005
        /*12fc*/ 	.word	0x0002d860
        /*1300*/ 	.short	0x010a
        /*1302*/ 	.byte	0x3f
	.zero		1


	//   ....[66]....
        /*1304*/ 	.word	0x0001c6e0
        /*1308*/ 	.word	0x00000005
        /*130c*/ 	.word	0x0002d850
        /*1310*/ 	.short	0x0107
        /*1312*/ 	.byte	0x3f
	.zero		1


	//   ....[67]....
        /*1314*/ 	.word	0x0001c7e0
        /*1318*/ 	.word	0x00000005
        /*131c*/ 	.word	0x0002d850
        /*1320*/ 	.short	0x0101
        /*1322*/ 	.byte	0x3f
	.zero		1


	//   ....[68]....
        /*1324*/ 	.word	0x0001c9e0
        /*1328*/ 	.word	0x00000000
        /*132c*/ 	.word	0x0002d860
        /*1330*/ 	.short	0x010a
        /*1332*/ 	.byte	0x3f
	.zero		1


	//   ....[69]....
        /*1334*/ 	.word	0x0001ce10
        /*1338*/ 	.word	0x00000000
        /*133c*/ 	.word	0x0002d850
        /*1340*/ 	.short	0x0107
        /*1342*/ 	.byte	0x3f
	.zero		1


	//   ....[70]....
        /*1344*/ 	.word	0x0001cee0
        /*1348*/ 	.word	0x00000000
        /*134c*/ 	.word	0x0002d850
        /*1350*/ 	.short	0x0101
        /*1352*/ 	.byte	0x3f
	.zero		1


	//   ....[71]....
        /*1354*/ 	.word	0x0001dc10
        /*1358*/ 	.word	0x00000005
        /*135c*/ 	.word	0x0002d820
        /*1360*/ 	.short	0x010a
        /*1362*/ 	.byte	0x3f
	.zero		1


	//   ....[72]....
        /*1364*/ 	.word	0x0001dd80
        /*1368*/ 	.word	0x00000003
        /*136c*/ 	.word	0x0002d840
        /*1370*/ 	.short	0x010a
        /*1372*/ 	.byte	0x3f
	.zero		1


	//   ....[73]....
        /*1374*/ 	.word	0x0001de20
        /*1378*/ 	.word	0x00000019
        /*137c*/ 	.word	0x0002d840
        /*1380*/ 	.short	0x010a
        /*1382*/ 	.byte	0x3f
	.zero		1


	//   ....[74]....
        /*1384*/ 	.word	0x0001de60
        /*1388*/ 	.word	0x00000003
        /*138c*/ 	.word	0x0002d860
        /*1390*/ 	.short	0x010a
        /*1392*/ 	.byte	0x3f
	.zero		1


	//   ....[75]....
        /*1394*/ 	.word	0x0001dea0
        /*1398*/ 	.word	0x00000019
        /*139c*/ 	.word	0x0002d860
        /*13a0*/ 	.short	0x010a
        /*13a2*/ 	.byte	0x3f
	.zero		1


	//   ....[76]....
        /*13a4*/ 	.word	0x0001df00
        /*13a8*/ 	.word	0x00000020
        /*13ac*/ 	.word	0x0002d890
        /*13b0*/ 	.short	0x010a
        /*13b2*/ 	.byte	0x3f
	.zero		1


	//   ....[77]....
        /*13b4*/ 	.word	0x0001e080
        /*13b8*/ 	.word	0x00000020
        /*13bc*/ 	.word	0x0002d890
        /*13c0*/ 	.short	0x010a
        /*13c2*/ 	.byte	0x3f
	.zero		1


	//   ....[78]....
        /*13c4*/ 	.word	0x0001e200
        /*13c8*/ 	.word	0x00000020
        /*13cc*/ 	.word	0x0002d890
        /*13d0*/ 	.short	0x010a
        /*13d2*/ 	.byte	0x3f
	.zero		1


	//   ....[79]....
        /*13d4*/ 	.word	0x0001e370
        /*13d8*/ 	.word	0x00000020
        /*13dc*/ 	.word	0x0002d8b0
        /*13e0*/ 	.short	0x010a
        /*13e2*/ 	.byte	0x3f
	.zero		1


	//   ....[80]....
        /*13e4*/ 	.word	0x0001e680
        /*13e8*/ 	.word	0x00000002
        /*13ec*/ 	.word	0x0002d800
        /*13f0*/ 	.short	0x010a
        /*13f2*/ 	.byte	0x3f
	.zero		1


	//   ....[81]....
        /*13f4*/ 	.word	0x0001e890
        /*13f8*/ 	.word	0x00000002
        /*13fc*/ 	.word	0x0002d800
        /*1400*/ 	.short	0x010a
        /*1402*/ 	.byte	0x3f
	.zero		1


	//   ....[82]....
        /*1404*/ 	.word	0x0001e8e0
        /*1408*/ 	.word	0x00000000
        /*140c*/ 	.word	0x0002d830
        /*1410*/ 	.short	0x010a
        /*1412*/ 	.byte	0x3f
	.zero		1


	//   ....[83]....
        /*1414*/ 	.word	0x0001e930
        /*1418*/ 	.word	0x00000007
        /*141c*/ 	.word	0x0002d830
        /*1420*/ 	.short	0x010a
        /*1422*/ 	.byte	0x3f
	.zero		1


	//   ....[84]....
        /*1424*/ 	.word	0x0001e980
        /*1428*/ 	.word	0x00000008
        /*142c*/ 	.word	0x0002d850
        /*1430*/ 	.short	0x010a
        /*1432*/ 	.byte	0x3f
	.zero		1


	//   ....[85]....
        /*1434*/ 	.word	0x0001e9d0
        /*1438*/ 	.word	0x00000007
        /*143c*/ 	.word	0x0002d830
        /*1440*/ 	.short	0x010a
        /*1442*/ 	.byte	0x3f
	.zero		1


	//   ....[86]....
        /*1444*/ 	.word	0x0001ea20
        /*1448*/ 	.word	0x00000008
        /*144c*/ 	.word	0x0002d850
        /*1450*/ 	.short	0x010a
        /*1452*/ 	.byte	0x3f
	.zero		1


	//   ....[87]....
        /*1454*/ 	.word	0x0001ea70
        /*1458*/ 	.word	0x00000006
        /*145c*/ 	.word	0x0002d850
        /*1460*/ 	.short	0x010a
        /*1462*/ 	.byte	0x3f
	.zero		1


	//   ....[88]....
        /*1464*/ 	.word	0x0001ee00
        /*1468*/ 	.word	0x00000016
        /*146c*/ 	.word	0x0002d820
        /*1470*/ 	.short	0x010a
        /*1472*/ 	.byte	0x3f
	.zero		1


	//   ....[89]....
        /*1474*/ 	.word	0x0001ee50
        /*1478*/ 	.word	0x00000008
        /*147c*/ 	.word	0x0002d8a0
        /*1480*/ 	.short	0x010a
        /*1482*/ 	.byte	0x3f
	.zero		1


	//   ....[90]....
        /*1484*/ 	.word	0x0001eea0
        /*1488*/ 	.word	0x00000008
        /*148c*/ 	.word	0x0002d8c0
        /*1490*/ 	.short	0x010a
        /*1492*/ 	.byte	0x3f
	.zero		1


	//   ....[91]....
        /*1494*/ 	.word	0x0001eef0
        /*1498*/ 	.word	0x00000008
        /*149c*/ 	.word	0x0002d8a0
        /*14a0*/ 	.short	0x010a
        /*14a2*/ 	.byte	0x3f
	.zero		1


	//   ....[92]....
        /*14a4*/ 	.word	0x0001ef40
        /*14a8*/ 	.word	0x00000008
        /*14ac*/ 	.word	0x0002d8c0
        /*14b0*/ 	.short	0x010a
        /*14b2*/ 	.byte	0x3f
	.zero		1


	//   ....[93]....
        /*14b4*/ 	.word	0x0001f060
        /*14b8*/ 	.word	0x00000000
        /*14bc*/ 	.word	0x0002d840
        /*14c0*/ 	.short	0x010a
        /*14c2*/ 	.byte	0x3f
	.zero		1


	//   ....[94]....
        /*14c4*/ 	.word	0x0001ff00
        /*14c8*/ 	.word	0x00000016
        /*14cc*/ 	.word	0x0002d820
        /*14d0*/ 	.short	0x010a
        /*14d2*/ 	.byte	0x3f
	.zero		1


	//   ....[95]....
        /*14d4*/ 	.word	0x0001ff50
        /*14d8*/ 	.word	0x00000005
        /*14dc*/ 	.word	0x0002d840
        /*14e0*/ 	.short	0x010a
        /*14e2*/ 	.byte	0x3f
	.zero		1


	//   ....[96]....
        /*14e4*/ 	.word	0x00020560
        /*14e8*/ 	.word	0x00000005
        /*14ec*/ 	.word	0x0002d860
        /*14f0*/ 	.short	0x010a
        /*14f2*/ 	.byte	0x3f
	.zero		1


	//   ....[97]....
        /*14f4*/ 	.word	0x00020b40
        /*14f8*/ 	.word	0x00000000
        /*14fc*/ 	.word	0x0002d860
        /*1500*/ 	.short	0x010a
        /*1502*/ 	.byte	0x3f
	.zero		1


	//   ....[98]....
        /*1504*/ 	.word	0x00021a90
        /*1508*/ 	.word	0x00000005
        /*150c*/ 	.word	0x0002d820
        /*1510*/ 	.short	0x010a
        /*1512*/ 	.byte	0x3f
	.zero		1


	//   ....[99]....
        /*1514*/ 	.word	0x00021c30
        /*1518*/ 	.word	0x00000003
        /*151c*/ 	.word	0x0002d840
        /*1520*/ 	.short	0x010a
        /*1522*/ 	.byte	0x3f
	.zero		1


	//   ....[100]....
        /*1524*/ 	.word	0x00021c80
        /*1528*/ 	.word	0x00000019
        /*152c*/ 	.word	0x0002d840
        /*1530*/ 	.short	0x010a
        /*1532*/ 	.byte	0x3f
	.zero		1


	//   ....[101]....
        /*1534*/ 	.word	0x00021cd0
        /*1538*/ 	.word	0x00000003
        /*153c*/ 	.word	0x0002d860
        /*1540*/ 	.short	0x010a
        /*1542*/ 	.byte	0x3f
	.zero		1


	//----- nvinfo : EIATTR_NUM_MBARRIERS
	.align		4
.L_1349:
        /*1544*/ 	.byte	0x03, 0x38
        /*1546*/ 	.short	0x0016


	//----- nvinfo : EIATTR_EXIT_INSTR_OFFSETS
	.align		4
        /*1548*/ 	.byte	0x04, 0x1c
        /*154a*/ 	.short	(.L_1351 - .L_1350)


	//   ....[0]....
.L_1350:
        /*154c*/ 	.word	0x0001def0


	//----- nvinfo : EIATTR_MAX_THREADS
	.align		4
.L_1351:
        /*1550*/ 	.byte	0x04, 0x05
        /*1552*/ 	.short	(.L_1353 - .L_1352)
.L_1352:
        /*1554*/ 	.word	0x00000200
        /*1558*/ 	.word	0x00000001
        /*155c*/ 	.word	0x00000001


	//----- nvinfo : EIATTR_CRS_STACK_SIZE
	.align		4
.L_1353:
        /*1560*/ 	.byte	0x04, 0x1e
        /*1562*/ 	.short	(.L_1355 - .L_1354)
.L_1354:
        /*1564*/ 	.word	0x00000000


	//----- nvinfo : EIATTR_CBANK_PARAM_SIZE
	.align		4
.L_1355:
        /*1568*/ 	.byte	0x03, 0x19
        /*156a*/ 	.short	0x0af0


	//----- nvinfo : EIATTR_PARAM_CBANK
	.align		4
        /*156c*/ 	.byte	0x04, 0x0a
        /*156e*/ 	.short	(.L_1357 - .L_1356)
	.align		4
.L_1356:
        /*1570*/ 	.word	index@(.nv.constant0._ZN7cutlass13device_kernelIN5flash11enable_sm90INS1_16FlashAttnFwdSm90INS1_25CollectiveMainloopFwdSm90ILi2EN4cute5tupleIJNS5_1CILi1EEES8_S8_EEENS6_IJNS7_ILi192EEENS7_ILi128EEENS7_ILi96EEEEEELi96ENS_6half_tEfNS_4arch4Sm90ELb1ELb0ELb1ELb1ELb1ELb1ELb0ELb0ELb1ELb1ELb0ELb0EEENS1_21CollectiveEpilogueFwdINS6_IJSA_SC_SB_EEES9_SE_SG_Li384ELb1ELb1ELb0ELb0EEENS1_36VarlenDynamicPersistentTileSchedulerILi192ELi128ELi384ELi128ELb0ELb1ELb1ELb1ELb1ELb1EEEEEEEEEvNT_6ParamsE)
        /*1574*/ 	.short	0x0210
        /*1576*/ 	.short	0x0af0


	//----- nvinfo : EIATTR_SW_WAR
	.align		4
.L_1357:
        /*1578*/ 	.byte	0x04, 0x36
        /*157a*/ 	.short	(.L_1359 - .L_1358)
.L_1358:
        /*157c*/ 	.word	0x00000008
.L_1359:


//--------------------- .nv.info._ZN7cutlass13device_kernelIN5flash11enable_sm90INS1_16FlashAttnFwdSm90INS1_25CollectiveMainloopFwdSm90ILi2EN4cute5tupleIJNS5_1CILi1EEES8_S8_EEENS6_IJNS7_ILi192EEENS7_ILi128EEENS7_ILi64EEEEEELi64ENS_6half_tEfNS_4arch4Sm90ELb0ELb0ELb1ELb0ELb1ELb0ELb0ELb1ELb1ELb1ELb0ELb0EEENS1_21CollectiveEpilogueFwdINS6_IJSA_SC_SB_EEES9_SE_SG_Li384ELb0ELb1ELb0ELb0EEENS1_29StaticPersistentTileSchedulerILb0EEEEEEEEEvNT_6ParamsE --------------------------
	.section	.nv.info._ZN7cutlass13device_kernelIN5flash11enable_sm90INS1_16FlashAttnFwdSm90INS1_25CollectiveMainloopFwdSm90ILi2EN4cute5tupleIJNS5_1CILi1EEES8_S8_EEENS6_IJNS7_ILi192EEENS7_ILi128EEENS7_ILi64EEEEEELi64ENS_6half_tEfNS_4arch4Sm90ELb0ELb0ELb1ELb0ELb1ELb0ELb0ELb1ELb1ELb1ELb0ELb0EEENS1_21CollectiveEpilogueFwdINS6_IJSA_SC_SB_EEES9_SE_SG_Li384ELb0ELb1ELb0ELb0EEENS1_29StaticPersistentTileSchedulerILb0EEEEEEEEEvNT_6ParamsE,"",@"SHT_CUDA_INFO"
	.sectionflags	@""
	.align	4


	//----- nvinfo : EIATTR_CUDA_API_VERSION
	.align		4
        /*0000*/ 	.byte	0x04, 0x37
        /*0002*/ 	.short	(.L_1361 - .L_1360)
.L_1360:
        /*0004*/ 	.word	0x00000082


	//----- nvinfo : EIATTR_KPARAM_INFO
	.align		4
.L_1361:
        /*0008*/ 	.byte	0x04, 0x17
        /*000a*/ 	.short	(.L_1363 - .L_1362)
.L_1362:
        /*000c*/ 	.word	0x00000000
        /*0010*/ 	.short	0x0000
        /*0012*/ 	.short	0x0070
        /*0014*/ 	.byte	0x00, 0xf0, 0x01, 0x28


	//----- nvinfo : EIATTR_SPARSE_MMA_MASK
	.align		4
.L_1363:
        /*0018*/ 	.byte	0x03, 0x50
        /*001a*/ 	.short	0x0000


	//----- nvinfo : EIATTR_MAXREG_COUNT
	.align		4
        /*001c*/ 	.byte	0x03, 0x1b
        /*001e*/ 	.short	0x0080


	//----- nvinfo : EIATTR_NUM_BARRIERS
	.align		4
        /*0020*/ 	.byte	0x02, 0x4c
        /*0022*/ 	.byte	0x10
	.zero		1


	//----- nvinfo : EIATTR_EXTERNS
	.align		4
        /*0024*/ 	.byte	0x04, 0x0f
        /*0026*/ 	.short	(.L_1365 - .L_1364)


	//   ....[0]....
	.align		4
.L_1364:
        /*0028*/ 	.word	index@(__assertfail)


	//----- nvinfo : EIATTR_ANNOTATIONS
	.align		4
.L_1365:
        /*002c*/ 	.byte	0x04, 0x55
        /*002e*/ 	.short	(.L_1367 - .L_1366)


	//   ....[0]....
.L_1366:
        /*0030*/ 	.word	0x00000001
        /*0034*/ 	.byte	0x00, 0x75, 0x00, 0x00, 0x01, 0x00, 0x00, 0x00, 0x20, 0x75, 0x00, 0x00, 0x01, 0x00, 0x00, 0x00
        /*0044*/ 	.byte	0xd0, 0x75, 0x00, 0x00, 0x01, 0x00, 0x00, 0x00, 0x60, 0x77, 0x00, 0x00, 0x01, 0x00, 0x00, 0x00
        /*0054*/ 	.byte	0xd0, 0x7c, 0x00, 0x00, 0x01, 0x00, 0x00, 0x00, 0xc0, 0x88, 0x00, 0x00, 0x01, 0x00, 0x00, 0x00
        /*0064*/ 	.byte	0x20, 0x94, 0x00, 0x00, 0x01, 0x00, 0x00, 0x00, 0xf0, 0x95, 0x00, 0x00, 0x01, 0x00, 0x00, 0x00
        /*0074*/ 	.byte	0x20, 0x96, 0x00, 0x00, 0x01, 0x00, 0x00, 0x00, 0xa0, 0xaa, 0x00, 0x00, 0x01, 0x00, 0x00, 0x00
        /*0084*/ 	.byte	0xd0, 0xaa, 0x00, 0x00, 0x01, 0x00, 0x00, 0x00, 0x50, 0xab, 0x00, 0x00, 0x01, 0x00, 0x00, 0x00
        /*0094*/ 	.byte	0x70, 0xab, 0x00, 0x00


	//----- nvinfo : EIATTR_MERCURY_ISA_VERSION
	.align		4
.L_1367:
        /*0098*/ 	.byte	0x03, 0x5f
        /*009a*/ 	.short	0x0101


	//----- nvinfo : EIATTR_INT_WARP_WIDE_INSTR_OFFSETS
	.align		4
        /*009c*/ 	.byte	0x04, 0x31
        /*009e*/ 	.short	(.L_1369 - .L_1368)


	//   ....[0]....
.L_1368:
        /*00a0*/ 	.word	0x000000c0


	//   ....[1]....
        /*00a4*/ 	.word	0x000000d0


	//   ....[2]....
        /*00a8*/ 	.word	0x00000170


	//----- nvinfo : EIATTR_COOP_GROUP_MASK_REGIDS
	.align		4
.L_1369:
        /*00ac*/ 	.byte	0x04, 0x29
        /*00ae*/ 	.short	(.L_1371 - .L_1370)


	//   ....[0]....
.L_1370:
        /*00b0*/ 	.word	0xffffffff


	//   ....[1]....
        /*00b4*/ 	.word	0xffffffff


	//   ....[2]....
        /*00b8*/ 	.word	0xffffffff


	//   ....[3]....
        /*00bc*/ 	.word	0xffffffff


	//   ....[4]....
        /*00c0*/ 	.word	0xffffffff


	//   ....[5]....
        /*00c4*/ 	.word	0xffffffff


	//   ....[6]....
        /*00c8*/ 	.word	0xffffffff


	//   ....[7]....
        /*00cc*/ 	.word	0xffffffff


	//   ....[8]....
        /*00d0*/ 	.word	0xffffffff


	//   ....[9]....
        /*00d4*/ 	.word	0xffffffff


	//   ....[10]....
        /*00d8*/ 	.word	0xffffffff


	//   ....[11]....
        /*00dc*/ 	.word	0xffffffff


	//   ....[12]....
        /*00e0*/ 	.word	0xffffffff


	//   ....[13]....
        /*00e4*/ 	.word	0xffffffff


	//   ....[14]....
        /*00e8*/ 	.word	0xffffffff


	//   ....[15]....
        /*00ec*/ 	.word	0xffffffff


	//   ....[16]....
        /*00f0*/ 	.word	0xffffffff


	//   ....[17]....
        /*00f4*/ 	.word	0xffffffff


	//   ....[18]....
        /*00f8*/ 	.word	0xffffffff


	//   ....[19]....
        /*00fc*/ 	.word	0xffffffff


	//   ....[20]....
        /*0100*/ 	.word	0xffffffff


	//   ....[21]....
        /*0104*/ 	.word	0xffffffff


	//   ....[22]....
        /*0108*/ 	.word	0xffffffff


	//   ....[23]....
        /*010c*/ 	.word	0xffffffff


	//   ....[24]....
        /*0110*/ 	.word	0xffffffff


	//   ....[25]....
        /*0114*/ 	.word	0xffffffff


	//   ....[26]....
        /*0118*/ 	.word	0xffffffff


	//   ....[27]....
        /*011c*/ 	.word	0xffffffff


	//   ....[28]....
        /*0120*/ 	.word	0xffffffff


	//   ....[29]....
        /*0124*/ 	.word	0xffffffff


	//   ....[30]....
        /*0128*/ 	.word	0xffffffff


	//   ....[31]....
        /*012c*/ 	.word	0xffffffff


	//   ....[32]....
        /*0130*/ 	.word	0xffffffff


	//   ....[33]....
        /*0134*/ 	.word	0xffffffff


	//   ....[34]....
        /*0138*/ 	.word	0xffffffff


	//   ....[35]....
        /*013c*/ 	.word	0xffffffff


	//   ....[36]....
        /*0140*/ 	.word	0xffffffff


	//   ....[37]....
        /*0144*/ 	.word	0xffffffff


	//   ....[38]....
        /*0148*/ 	.word	0xffffffff


	//   ....[39]....
        /*014c*/ 	.word	0xffffffff


	//   ....[40]....
        /*0150*/ 	.word	0xffffffff


	//   ....[41]....
        /*0154*/ 	.word	0xffffffff


	//   ....[42]....
        /*0158*/ 	.word	0xffffffff


	//   ....[43]....
        /*015c*/ 	.word	0xffffffff


	//   ....[44]....
        /*0160*/ 	.word	0xffffffff


	//   ....[45]....
        /*0164*/ 	.word	0xffffffff


	//   ....[46]....
        /*0168*/ 	.word	0xffffffff


	//   ....[47]....
        /*016c*/ 	.word	0xffffffff


	//   ....[48]....
        /*0170*/ 	.word	0xffffffff


	//   ....[49]....
        /*0174*/ 	.word	0xffffffff


	//   ....[50]....
        /*0178*/ 	.word	0xffffffff


	//   ....[51]....
        /*017c*/ 	.word	0xffffffff


	//   ....[52]....
        /*0180*/ 	.word	0xffffffff


	//   ....[53]....
        /*0184*/ 	.word	0xffffffff


	//   ....[54]....
        /*0188*/ 	.word	0xffffffff


	//   ....[55]....
        /*018c*/ 	.word	0xffffffff


	//   ....[56]....
        /*0190*/ 	.word	0xffffffff


	//   ....[57]....
        /*0194*/ 	.word	0xffffffff


	//   ....[58]....
        /*0198*/ 	.word	0xffffffff


	//   ....[59]....
        /*019c*/ 	.word	0xffffffff


	//   ....[60]....
        /*01a0*/ 	.word	0xffffffff


	//   ....[61]....
        /*01a4*/ 	.word	0xffffffff


	//   ....[62]....
        /*01a8*/ 	.word	0xffffffff


	//   ....[63]....
        /*01ac*/ 	.word	0xffffffff


	//   ....[64]....
        /*01b0*/ 	.word	0xffffffff


	//   ....[65]....
        /*01b4*/ 	.word	0xffffffff


	//   ....[66]....
        /*01b8*/ 	.word	0xffffffff


	//   ....[67]....
        /*01bc*/ 	.word	0xffffffff


	//   ....[68]....
        /*01c0*/ 	.word	0xffffffff


	//   ....[69]....
        /*01c4*/ 	.word	0xffffffff


	//   ....[70]....
        /*01c8*/ 	.word	0xffffffff


	//   ....[71]....
        /*01cc*/ 	.word	0xffffffff


	//   ....[72]....
        /*01d0*/ 	.word	0xffffffff


	//   ....[73]....
        /*01d4*/ 	.word	0xffffffff


	//   ....[74]....
        /*01d8*/ 	.word	0xffffffff


	//   ....[75]....
        /*01dc*/ 	.word	0xffffffff


	//   ....[76]....
        /*01e0*/ 	.word	0xffffffff


	//   ....[77]....
        /*01e4*/ 	.word	0xffffffff


	//   ....[78]....
        /*01e8*/ 	.word	0xffffffff


	//   ....[79]....
        /*01ec*/ 	.word	0xffffffff


	//   ....[80]....
        /*01f0*/ 	.word	0xffffffff


	//   ....[81]....
        /*01f4*/ 	.word	0xffffffff


	//   ....[82]....
        /*01f8*/ 	.word	0xffffffff


	//   ....[83]....
        /*01fc*/ 	.word	0xffffffff


	//   ....[84]....
        /*0200*/ 	.word	0xffffffff


	//   ....[85]....
        /*0204*/ 	.word	0xffffffff


	//   ....[86]....
        /*0208*/ 	.word	0xffffffff


	//   ....[87]....
        /*020c*/ 	.word	0xffffffff


	//   ....[88]....
        /*0210*/ 	.word	0xffffffff


	//   ....[89]....
        /*0214*/ 	.word	0xffffffff


	//   ....[90]....
        /*0218*/ 	.word	0xffffffff


	//   ....[91]....
        /*021c*/ 	.word	0xffffffff


	//   ....[92]....
        /*0220*/ 	.word	0xffffffff


	//   ....[93]....
        /*0224*/ 	.word	0xffffffff


	//   ....[94]....
        /*0228*/ 	.word	0xffffffff


	//   ....[95]....
        /*022c*/ 	.word	0xffffffff


	//   ....[96]....
        /*0230*/ 	.word	0xffffffff


	//   ....[97]....
        /*0234*/ 	.word	0xffffffff


	//   ....[98]....
        /*0238*/ 	.word	0xffffffff


	//   ....[99]....
        /*023c*/ 	.word	0xffffffff


	//   ....[100]....
        /*0240*/ 	.word	0xffffffff


	//   ....[101]....
        /*0244*/ 	.word	0xffffffff


	//   ....[102]....
        /*0248*/ 	.word	0xffffffff


	//   ....[103]....
        /*024c*/ 	.word	0xffffffff


	//   ....[104]....
        /*0250*/ 	.word	0xffffffff


	//   ....[105]....
        /*0254*/ 	.word	0xffffffff


	//   ....[106]....
        /*0258*/ 	.word	0xffffffff


	//   ....[107]....
        /*025c*/ 	.word	0xffffffff


	//   ....[108]....
        /*0260*/ 	.word	0xffffffff


	//   ....[109]....
        /*0264*/ 	.word	0xffffffff


	//   ....[110]....
        /*0268*/ 	.word	0xffffffff


	//   ....[111]....
        /*026c*/ 	.word	0xffffffff


	//   ....[112]....
        /*0270*/ 	.word	0xffffffff


	//   ....[113]....
        /*0274*/ 	.word	0xffffffff


	//   ....[114]....
        /*0278*/ 	.word	0xffffffff


	//   ....[115]....
        /*027c*/ 	.word	0xffffffff


	//   ....[116]....
        /*0280*/ 	.word	0xffffffff


	//   ....[117]....
        /*0284*/ 	.word	0xffffffff


	//   ....[118]....
        /*0288*/ 	.word	0xffffffff


	//   ....[119]....
        /*028c*/ 	.word	0xffffffff


	//   ....[120]....
        /*0290*/ 	.word	0x0500000f


	//   ....[121]....
        /*0294*/ 	.word	0x0500000f


	//   ....[122]....
        /*0298*/ 	.word	0x0500000f


	//   ....[123]....
        /*029c*/ 	.word	0x0500000f


	//   ....[124]....
        /*02a0*/ 	.word	0x0500000f


	//   ....[125]....
        /*02a4*/ 	.word	0x0500000f


	//   ....[126]....
        /*02a8*/ 	.word	0x0500000f


	//   ....[127]....
        /*02ac*/ 	.word	0x0500000f


	//   ....[128]....
        /*02b0*/ 	.word	0x0500000f


	//   ....[129]....
        /*02b4*/ 	.word	0x0500000f


	//   ....[130]....
        /*02b8*/ 	.word	0x0500000f


	//   ....[131]....
        /*02bc*/ 	.word	0x0500000f


	//   ....[132]....
        /*02c0*/ 	.word	0x0500000f


	//   ....[133]....
        /*02c4*/ 	.word	0x0500000f


	//   ....[134]....
        /*02c8*/ 	.word	0x0500000f


	//   ....[135]....
        /*02cc*/ 	.word	0x0500000f


	//   ....[136]....
        /*02d0*/ 	.word	0x0500000f


	//   ....[137]....
        /*02d4*/ 	.word	0x0500000f


	//   ....[138]....
        /*02d8*/ 	.word	0x0500000f


	//   ....[139]....
        /*02dc*/ 	.word	0x0500000f


	//   ....[140]....
        /*02e0*/ 	.word	0x0500000f


	//   ....[141]....
        /*02e4*/ 	.word	0x0500000f


	//   ....[142]....
        /*02e8*/ 	.word	0x0500000f


	//   ....[143]....
        /*02ec*/ 	.word	0x0500000f


	//   ....[144]....
        /*02f0*/ 	.word	0x0500000f


	//   ....[145]....
        /*02f4*/ 	.word	0x0500000f


	//   ....[146]....
        /*02f8*/ 	.word	0x0500000f


	//   ....[147]....
        /*02fc*/ 	.word	0x0500000f


	//   ....[148]....
        /*0300*/ 	.word	0x0500000f


	//   ....[149]....
        /*0304*/ 	.word	0x0500000f


	//   ....[150]....
        /*0308*/ 	.word	0x0500000f


	//   ....[151]....
        /*030c*/ 	.word	0x0500000f


	//   ....[152]....
        /*0310*/ 	.word	0x0500000f


	//   ....[153]....
        /*0314*/ 	.word	0x0500000f


	//   ....[154]....
        /*0318*/ 	.word	0x0500000f


	//   ....[155]....
        /*031c*/ 	.word	0x0500000f


	//   ....[156]....
        /*0320*/ 	.word	0x0500000f


	//   ....[157]....
        /*0324*/ 	.word	0x0500000f


	//   ....[158]....
        /*0328*/ 	.word	0x0500000f


	//   ....[159]....
        /*032c*/ 	.word	0x0500000f


	//   ....[160]....
        /*0330*/ 	.word	0x0500000f


	//   ....[161]....
        /*0334*/ 	.word	0x0500000f


	//   ....[162]....
        /*0338*/ 	.word	0x0500000f


	//   ....[163]....
        /*033c*/ 	.word	0x0500000f


	//   ....[164]....
        /*0340*/ 	.word	0x0500000f


	//   ....[165]....
        /*0344*/ 	.word	0x0500000f


	//   ....[166]....
        /*0348*/ 	.word	0x0500000f


	//   ....[167]....
        /*034c*/ 	.word	0x0500000f


	//   ....[168]....
        /*0350*/ 	.word	0x0500000f


	//   ....[169]....
        /*0354*/ 	.word	0x0500000f


	//   ....[170]....
        /*0358*/ 	.word	0x0500000f


	//   ....[171]....
        /*035c*/ 	.word	0x0500000f


	//   ....[172]....
        /*0360*/ 	.word	0x0500000f


	//   ....[173]....
        /*0364*/ 	.word	0x0500000f


	//   ....[174]....
        /*0368*/ 	.word	0x0500000f


	//   ....[175]....
        /*036c*/ 	.word	0x0500000f


	//   ....[176]....
        /*0370*/ 	.word	0x0500000f


	//   ....[177]....
        /*0374*/ 	.word	0x0500000f


	//   ....[178]....
        /*0378*/ 	.word	0x0500000f


	//   ....[179]....
        /*037c*/ 	.word	0x0500000f


	//   ....[180]....
        /*0380*/ 	.word	0x0500000f


	//   ....[181]....
        /*0384*/ 	.word	0x0500000f


	//   ....[182]....
        /*0388*/ 	.word	0x0500000f


	//   ....[183]....
        /*038c*/ 	.word	0x0500000f


	//   ....[184]....
        /*0390*/ 	.word	0x0500000f


	//   ....[185]....
        /*0394*/ 	.word	0x0500000f


	//   ....[186]....
        /*0398*/ 	.word	0x0500000f


	//   ....[187]....
        /*039c*/ 	.word	0x0500000f


	//   ....[188]....
        /*03a0*/ 	.word	0x0500000f


	//   ....[189]....
        /*03a4*/ 	.word	0x0500000f


	//   ....[190]....
        /*03a8*/ 	.word	0x0500000f


	//   ....[191]....
        /*03ac*/ 	.word	0x0500000f


	//   ....[192]....
        /*03b0*/ 	.word	0x0500000f


	//   ....[193]....
        /*03b4*/ 	.word	0x0500000f


	//   ....[194]....
        /*03b8*/ 	.word	0x0500000f


	//   ....[195]....
        /*03bc*/ 	.word	0x0500000f


	//   ....[196]....
        /*03c0*/ 	.word	0x0500000f


	//   ....[197]....
        /*03c4*/ 	.word	0x0500000f


	//   ....[198]....
        /*03c8*/ 	.word	0x0500000f


	//   ....[199]....
        /*03cc*/ 	.word	0x0500000f


	//   ....[200]....
        /*03d0*/ 	.word	0x0500000f


	//   ....[201]....
        /*03d4*/ 	.word	0x0500000f


	//   ....[202]....
        /*03d8*/ 	.word	0x0500000f


	//   ....[203]....
        /*03dc*/ 	.word	0x0500000f


	//   ....[204]....
        /*03e0*/ 	.word	0x0500000f


	//   ....[205]....
        /*03e4*/ 	.word	0x0500000f


	//   ....[206]....
        /*03e8*/ 	.word	0x0500000f


	//   ....[207]....
        /*03ec*/ 	.word	0x0500000f


	//   ....[208]....
        /*03f0*/ 	.word	0x0500000f


	//   ....[209]....
        /*03f4*/ 	.word	0x0500000f


	//----- nvinfo : EIATTR_COOP_GROUP_INSTR_OFFSETS
	.align		4
.L_1371:
        /*03f8*/ 	.byte	0x04, 0x28
        /*03fa*/ 	.short	(.L_1373 - .L_1372)


	//   ....[0]....
.L_1372:
        /*03fc*/ 	.word	0x00000080


	//   ....[1]....
        /*0400*/ 	.word	0x00000090


	//   ....[2]....
        /*0404*/ 	.word	0x000002d0


	//   ....[3]....
        /*0408*/ 	.word	0x00000430


	//   ....[4]....
        /*040c*/ 	.word	0x00000550


	//   ....[5]....
        /*0410*/ 	.word	0x000006b0


	//   ....[6]....
        /*0414*/ 	.word	0x00000ca0


	//   ....[7]....
        /*0418*/ 	.word	0x00002630


	//   ....[8]....
        /*041c*/ 	.word	0x00002680


	//   ....[9]....
        /*0420*/ 	.word	0x000028b0


	//   ....[10]....
        /*0424*/ 	.word	0x00002a80


	//   ....[11]....
        /*0428*/ 	.word	0x00004b30


	//   ....[12]....
        /*042c*/ 	.word	0x00004b70


	//   ....[13]....
        /*0430*/ 	.word	0x00004b90


	//   ....[14]....
        /*0434*/ 	.word	0x00004bb0


	//   ....[15]....
        /*0438*/ 	.word	0x00005e50


	//   ....[16]....
        /*043c*/ 	.word	0x00005e90


	//   ....[17]....
        /*0440*/ 	.word	0x00005f20


	//   ....[18]....
        /*0444*/ 	.word	0x00005f40


	//   ....[19]....
        /*0448*/ 	.word	0x00006aa0


	//   ....[20]....
        /*044c*/ 	.word	0x00006b00


	//   ....[21]....
        /*0450*/ 	.word	0x00006b80


	//   ....[22]....
        /*0454*/ 	.word	0x00006bb0


	//   ....[23]....
        /*0458*/ 	.word	0x00007030


	//   ....[24]....
        /*045c*/ 	.word	0x00007060


	//   ....[25]....
        /*0460*/ 	.word	0x00007090


	//   ....[26]....
        /*0464*/ 	.word	0x000070d0


	//   ....[27]....
        /*0468*/ 	.word	0x00007100


	//   ....[28]....
        /*046c*/ 	.word	0x00007120


	//   ....[29]....
        /*0470*/ 	.word	0x00007130


	//   ....[30]....
        /*0474*/ 	.word	0x00007140


	//   ....[31]....
        /*0478*/ 	.word	0x00008180


	//   ....[32]....
        /*047c*/ 	.word	0x000081a0


	//   ....[33]....
        /*0480*/ 	.word	0x000081b0


	//   ....[34]....
        /*0484*/ 	.word	0x00008240


	//   ....[35]....
        /*0488*/ 	.word	0x00008260


	//   ....[36]....
        /*048c*/ 	.word	0x000082e0


	//   ....[37]....
        /*0490*/ 	.word	0x00008300


	//   ....[38]....
        /*0494*/ 	.word	0x00008380


	//   ....[39]....
        /*0498*/ 	.word	0x000083a0


	//   ....[40]....
        /*049c*/ 	.word	0x00008420


	//   ....[41]....
        /*04a0*/ 	.word	0x00008440


	//   ....[42]....
        /*04a4*/ 	.word	0x000084c0


	//   ....[43]....
        /*04a8*/ 	.word	0x000084e0


	//   ....[44]....
        /*04ac*/ 	.word	0x00008560


	//   ....[45]....
        /*04b0*/ 	.word	0x00008580


	//   ....[46]....
        /*04b4*/ 	.word	0x00008590


	//   ....[47]....
        /*04b8*/ 	.word	0x00008d70


	//   ....[48]....
        /*04bc*/ 	.word	0x00008d90


	//   ....[49]....
        /*04c0*/ 	.word	0x00008dc0


	//   ....[50]....
        /*04c4*/ 	.word	0x00008e50


	//   ....[51]....
        /*04c8*/ 	.word	0x00008e60


	//   ....[52]....
        /*04cc*/ 	.word	0x00008ef0


	//   ....[53]....
        /*04d0*/ 	.word	0x00008f00


	//   ....[54]....
        /*04d4*/ 	.word	0x00008f90


	//   ....[55]....
        /*04d8*/ 	.word	0x00008fa0


	//   ....[56]....
        /*04dc*/ 	.word	0x00009030


	//   ....[57]....
        /*04e0*/ 	.word	0x00009040


	//   ....[58]....
        /*04e4*/ 	.word	0x000090d0


	//   ....[59]....
        /*04e8*/ 	.word	0x000090e0


	//   ....[60]....
        /*04ec*/ 	.word	0x00009170


	//   ....[61]....
        /*04f0*/ 	.word	0x00009180


	//   ....[62]....
        /*04f4*/ 	.word	0x00009190


	//   ....[63]....
        /*04f8*/ 	.word	0x00009230


	//   ....[64]....
        /*04fc*/ 	.word	0x00009250


	//   ....[65]....
        /*0500*/ 	.word	0x00009270


	//   ....[66]....
        /*0504*/ 	.word	0x00009330


	//   ....[67]....
        /*0508*/ 	.word	0x00009370


	//   ....[68]....
        /*050c*/ 	.word	0x000093b0


	//   ....[69]....
        /*0510*/ 	.word	0x000093c0


	//   ....[70]....
        /*0514*/ 	.word	0x00009400


	//   ....[71]....
        /*0518*/ 	.word	0x00009a60


	//   ....[72]....
        /*051c*/ 	.word	0x00009a80


	//   ....[73]....
        /*0520*/ 	.word	0x00009af0


	//   ....[74]....
        /*0524*/ 	.word	0x00009b00


	//   ....[75]....
        /*0528*/ 	.word	0x00009b40


	//   ....[76]....
        /*052c*/ 	.word	0x00009b50


	//   ....[77]....
        /*0530*/ 	.word	0x00009b90


	//   ....[78]....
        /*0534*/ 	.word	0x00009ba0


	//   ....[79]....
        /*0538*/ 	.word	0x00009be0


	//   ....[80]....
        /*053c*/ 	.word	0x00009bf0


	//   ....[81]....
        /*0540*/ 	.word	0x00009c30


	//   ....[82]....
        /*0544*/ 	.word	0x00009c40


	//   ....[83]....
        /*0548*/ 	.word	0x00009c80


	//   ....[84]....
        /*054c*/ 	.word	0x00009c90


	//   ....[85]....
        /*0550*/ 	.word	0x00009ca0


	//   ....[86]....
        /*0554*/ 	.word	0x00009ce0


	//   ....[87]....
        /*0558*/ 	.word	0x00009f50


	//   ....[88]....
        /*055c*/ 	.word	0x00009f80


	//   ....[89]....
        /*0560*/ 	.word	0x00009fe0


	//   ....[90]....
        /*0564*/ 	.word	0x00009ff0


	//   ....[91]....
        /*0568*/ 	.word	0x0000a040


	//   ....[92]....
        /*056c*/ 	.word	0x0000a050


	//   ....[93]....
        /*0570*/ 	.word	0x0000a0a0


	//   ....[94]....
        /*0574*/ 	.word	0x0000a0b0


	//   ....[95]....
        /*0578*/ 	.word	0x0000a100


	//   ....[96]....
        /*057c*/ 	.word	0x0000a110


	//   ....[97]....
        /*0580*/ 	.word	0x0000a160


	//   ....[98]....
        /*0584*/ 	.word	0x0000a170


	//   ....[99]....
        /*0588*/ 	.word	0x0000a1c0


	//   ....[100]....
        /*058c*/ 	.word	0x0000a1d0


	//   ....[101]....
        /*0590*/ 	.word	0x0000a1e0


	//   ....[102]....
        /*0594*/ 	.word	0x0000a220


	//   ....[103]....
        /*0598*/ 	.word	0x0000a670


	//   ....[104]....
        /*059c*/ 	.word	0x0000a680


	//   ....[105]....
        /*05a0*/ 	.word	0x0000a690


	//   ....[106]....
        /*05a4*/ 	.word	0x0000a6a0


	//   ....[107]....
        /*05a8*/ 	.word	0x0000a6c0


	//   ....[108]....
        /*05ac*/ 	.word	0x0000a720


	//   ....[109]....
        /*05b0*/ 	.word	0x0000a760


	//   ....[110]....
        /*05b4*/ 	.word	0x0000a780


	//   ....[111]....
        /*05b8*/ 	.word	0x0000a7c0


	//   ....[112]....
        /*05bc*/ 	.word	0x0000a7e0


	//   ....[113]....
        /*05c0*/ 	.word	0x0000a820


	//   ....[114]....
        /*05c4*/ 	.word	0x0000a840


	//   ....[115]....
        /*05c8*/ 	.word	0x0000a880


	//   ....[116]....
        /*05cc*/ 	.word	0x0000a8a0


	//   ....[117]....
        /*05d0*/ 	.word	0x0000a8e0


	//   ....[118]....
        /*05d4*/ 	.word	0x0000a900


	//   ....[119]....
        /*05d8*/ 	.word	0x0000ac70


	//   ....[120]....
        /*05dc*/ 	.word	0x0000b150


	//   ....[121]....
        /*05e0*/ 	.word	0x0000b240


	//   ....[122]....
        /*05e4*/ 	.word	0x0000b2e0


	//   ....[123]....
        /*05e8*/ 	.word	0x0000b350


	//   ....[124]....
        /*05ec*/ 	.word	0x0000b440


	//   ....[125]....
        /*05f0*/ 	.word	0x0000b4b0


	//   ....[126]....
        /*05f4*/ 	.word	0x0000b5a0


	//   ....[127]....
        /*05f8*/ 	.word	0x0000b610


	//   ....[128]....
        /*05fc*/ 	.word	0x0000b700


	//   ....[129]....
        /*0600*/ 	.word	0x0000b770


	//   ....[130]....
        /*0604*/ 	.word	0x0000b860


	//   ....[131]....
        /*0608*/ 	.word	0x0000b8d0


	//   ....[132]....
        /*060c*/ 	.word	0x0000b9c0


	//   ....[133]....
        /*0610*/ 	.word	0x0000ba30


	//   ....[134]....
        /*0614*/ 	.word	0x0000bb20


	//   ....[135]....
        /*0618*/ 	.word	0x0000bb90


	//   ....[136]....
        /*061c*/ 	.word	0x0000bc70


	//   ....[137]....
        /*0620*/ 	.word	0x0000bd00


	//   ....[138]....
        /*0624*/ 	.word	0x0000bd70


	//   ....[139]....
        /*0628*/ 	.word	0x0000bdd0


	//   ....[140]....
        /*062c*/ 	.word	0x0000bed0


	//   ....[141]....
        /*0630*/ 	.word	0x0000bf30


	//   ....[142]....
        /*0634*/ 	.word	0x0000c030


	//   ....[143]....
        /*0638*/ 	.word	0x0000c090


	//   ....[144]....
        /*063c*/ 	.word	0x0000c190


	//   ....[145]....
        /*0640*/ 	.word	0x0000c1f0


	//   ....[146]....
        /*0644*/ 	.word	0x0000c2f0


	//   ....[147]....
        /*0648*/ 	.word	0x0000c350


	//   ....[148]....
        /*064c*/ 	.word	0x0000c450


	//   ....[149]....
        /*0650*/ 	.word	0x0000c4b0


	//   ....[150]....
        /*0654*/ 	.word	0x0000c5a0


	//   ....[151]....
        /*0658*/ 	.word	0x0000c600


	//   ....[152]....
        /*065c*/ 	.word	0x0000c6e0


	//   ....[153]....
        /*0660*/ 	.word	0x0000c760


	//   ....[154]....
        /*0664*/ 	.word	0x0000c840


	//   ....[155]....
        /*0668*/ 	.word	0x0000c8a0


	//   ....[156]....
        /*066c*/ 	.word	0x0000c990


	//   ....[157]....
        /*0670*/ 	.word	0x0000ca10


	//   ....[158]....
        /*0674*/ 	.word	0x0000cad0


	//   ....[159]....
        /*0678*/ 	.word	0x0000cb50


	//   ....[160]....
        /*067c*/ 	.word	0x0000cbe0


	//   ....[161]....
        /*0680*/ 	.word	0x0000cd20


	//   ....[162]....
        /*0684*/ 	.word	0x0000cdd0


	//   ....[163]....
        /*0688*/ 	.word	0x0000ce40


	//   ....[164]....
        /*068c*/ 	.word	0x0000cf10


	//   ....[165]....
        /*0690*/ 	.word	0x0000cf70


	//   ....[166]....
        /*0694*/ 	.word	0x0000d020


	//   ....[167]....
        /*0698*/ 	.word	0x0000d080


	//   ....[168]....
        /*069c*/ 	.word	0x0000d130


	//   ....[169]....
        /*06a0*/ 	.word	0x0000d190


	//   ....[170]....
        /*06a4*/ 	.word	0x0000d240


	//   ....[171]....
        /*06a8*/ 	.word	0x0000d2a0


	//   ....[172]....
        /*06ac*/ 	.word	0x0000d350


	//   ....[173]....
        /*06b0*/ 	.word	0x0000d3b0


	//   ....[174]....
        /*06b4*/ 	.word	0x0000d460


	//   ....[175]....
        /*06b8*/ 	.word	0x0000d4c0


	//   ....[176]....
        /*06bc*/ 	.word	0x0000d570


	//   ....[177]....
        /*06c0*/ 	.word	0x0000d660


	//   ....[178]....
        /*06c4*/ 	.word	0x0000d710


	//   ....[179]....
        /*06c8*/ 	.word	0x0000d770


	//   ....[180]....
        /*06cc*/ 	.word	0x0000d830


	//   ....[181]....
        /*06d0*/ 	.word	0x0000d890


	//   ....[182]....
        /*06d4*/ 	.word	0x0000d950


	//   ....[183]....
        /*06d8*/ 	.word	0x0000d9b0


	//   ....[184]....
        /*06dc*/ 	.word	0x0000da70


	//   ....[185]....
        /*06e0*/ 	.word	0x0000dad0


	//   ....[186]....
        /*06e4*/ 	.word	0x0000db90


	//   ....[187]....
        /*06e8*/ 	.word	0x0000dbf0


	//   ....[188]....
        /*06ec*/ 	.word	0x0000dcb0


	//   ....[189]....
        /*06f0*/ 	.word	0x0000dd10


	//   ....[190]....
        /*06f4*/ 	.word	0x0000ddd0


	//   ....[191]....
        /*06f8*/ 	.word	0x0000de30


	//   ....[192]....
        /*06fc*/ 	.word	0x0000dee0


	//   ....[193]....
        /*0700*/ 	.word	0x0000dfd0


	//   ....[194]....
        /*0704*/ 	.word	0x0000e080


	//   ....[195]....
        /*0708*/ 	.word	0x0000e0f0


	//   ....[196]....
        /*070c*/ 	.word	0x0000e1e0


	//   ....[197]....
        /*0710*/ 	.word	0x0000e240


	//   ....[198]....
        /*0714*/ 	.word	0x0000e2f0


	//   ....[199]....
        /*0718*/ 	.word	0x0000e350


	//   ....[200]....
        /*071c*/ 	.word	0x0000e410


	//   ....[201]....
        /*0720*/ 	.word	0x0000e470


	//   ....[202]....
        /*0724*/ 	.word	0x0000e520


	//   ....[203]....
        /*0728*/ 	.word	0x0000e580


	//   ....[204]....
        /*072c*/ 	.word	0x0000e640


	//   ....[205]....
        /*0730*/ 	.word	0x0000e6a0


	//   ....[206]....
        /*0734*/ 	.word	0x0000e750


	//   ....[207]....
        /*0738*/ 	.word	0x0000e7b0


	//   ....[208]....
        /*073c*/ 	.word	0x0000e860


	//   ....[209]....
        /*0740*/ 	.word	0x0000e970


	//----- nvinfo : EIATTR_REG_RECONFIG
	.align		4
.L_1373:
        /*0744*/ 	.byte	0x01, 0x54
	.zero		2


	//----- nvinfo : EIATTR_SYSCALL_OFFSETS
	.align		4
        /*0748*/ 	.byte	0x04, 0x46
        /*074a*/ 	.short	(.L_1375 - .L_1374)


	//   ....[0]....
.L_1374:
        /*074c*/ 	.word	0x00001000


	//   ....[1]....
        /*0750*/ 	.word	0x00007870


	//   ....[2]....
        /*0754*/ 	.word	0x000079b0


	//   ....[3]....
        /*0758*/ 	.word	0x00007aa0


	//   ....[4]....
        /*075c*/ 	.word	0x000088b0


	//----- nvinfo : EIATTR_MBARRIER_INSTR_OFFSETS
	.align		4
.L_1375:
        /*0760*/ 	.byte	0x04, 0x39
        /*0762*/ 	.short	(.L_1377 - .L_1376)


	//   ....[0]....
.L_1376:
        /*0764*/ 	.word	0x00000180
        /*0768*/ 	.word	0x000000ff
        /*076c*/ 	.word	0x00016800
        /*0770*/ 	.short	0x0100
        /*0772*/ 	.byte	0x08
	.zero		1


	//   ....[1]....
        /*0774*/ 	.word	0x00000190
        /*0778*/ 	.word	0x000000ff
        /*077c*/ 	.word	0x00016820
        /*0780*/ 	.short	0x0100
        /*0782*/ 	.byte	0x08
	.zero		1


	//   ....[2]....
        /*0784*/ 	.word	0x00000280
        /*0788*/ 	.word	0x000000ff
        /*078c*/ 	.word	0x00016830
        /*0790*/ 	.short	0x0100
        /*0792*/ 	.byte	0x08
	.zero		1


	//   ....[3]....
        /*0794*/ 	.word	0x00000290
        /*0798*/ 	.word	0x000000ff
        /*079c*/ 	.word	0x00016840
        /*07a0*/ 	.short	0x0100
        /*07a2*/ 	.byte	0x08
	.zero		1


	//   ....[4]....
        /*07a4*/ 	.word	0x000002a0
        /*07a8*/ 	.word	0x000000ff
        /*07ac*/ 	.word	0x00016838
        /*07b0*/ 	.short	0x0100
        /*07b2*/ 	.byte	0x08
	.zero		1


	//   ....[5]....
        /*07b4*/ 	.word	0x000002b0
        /*07b8*/ 	.word	0x000000ff
        /*07bc*/ 	.word	0x00016848
        /*07c0*/ 	.short	0x0100
        /*07c2*/ 	.byte	0x08
	.zero		1


	//   ....[6]....
        /*07c4*/ 	.word	0x000003e0
        /*07c8*/ 	.word	0x000000ff
        /*07cc*/ 	.word	0x00016850
        /*07d0*/ 	.short	0x0100
        /*07d2*/ 	.byte	0x08
	.zero		1


	//   ....[7]....
        /*07d4*/ 	.word	0x000003f0
        /*07d8*/ 	.word	0x000000ff
        /*07dc*/ 	.word	0x00016860
        /*07e0*/ 	.short	0x0100
        /*07e2*/ 	.byte	0x08
	.zero		1


	//   ....[8]....
        /*07e4*/ 	.word	0x00000400
        /*07e8*/ 	.word	0x000000ff
        /*07ec*/ 	.word	0x00016858
        /*07f0*/ 	.short	0x0100
        /*07f2*/ 	.byte	0x08
	.zero		1


	//   ....[9]....
        /*07f4*/ 	.word	0x00000410
        /*07f8*/ 	.word	0x000000ff
        /*07fc*/ 	.word	0x00016868
        /*0800*/ 	.short	0x0100
        /*0802*/ 	.byte	0x08
	.zero		1


	//   ....[10]....
        /*0804*/ 	.word	0x00000500
        /*0808*/ 	.word	0x000000ff
        /*080c*/ 	.word	0x00016870
        /*0810*/ 	.short	0x0100
        /*0812*/ 	.byte	0x06
	.zero		1


	//   ....[11]....
        /*0814*/ 	.word	0x00000510
        /*0818*/ 	.word	0x000000ff
        /*081c*/ 	.word	0x00016880
        /*0820*/ 	.short	0x0100
        /*0822*/ 	.byte	0x06
	.zero		1


	//   ....[12]....
        /*0824*/ 	.word	0x00000520
        /*0828*/ 	.word	0x000000ff
        /*082c*/ 	.word	0x00016878
        /*0830*/ 	.short	0x0100
        /*0832*/ 	.byte	0x06
	.zero		1


	//   ....[13]....
        /*0834*/ 	.word	0x00000530
        /*0838*/ 	.word	0x000000ff
        /*083c*/ 	.word	0x00016888
        /*0840*/ 	.short	0x0100
        /*0842*/ 	.byte	0x06
	.zero		1


	//   ....[14]....
        /*0844*/ 	.word	0x00000660
        /*0848*/ 	.word	0x000000ff
        /*084c*/ 	.word	0x00016890
        /*0850*/ 	.short	0x0100
        /*0852*/ 	.byte	0x08
	.zero		1


	//   ....[15]....
        /*0854*/ 	.word	0x00000670
        /*0858*/ 	.word	0x000000ff
        /*085c*/ 	.word	0x000168a0
        /*0860*/ 	.short	0x0100
        /*0862*/ 	.byte	0x08
	.zero		1


	//   ....[16]....
        /*0864*/ 	.word	0x00000680
        /*0868*/ 	.word	0x000000ff
        /*086c*/ 	.word	0x00016898
        /*0870*/ 	.short	0x0100
        /*0872*/ 	.byte	0x08
	.zero		1


	//   ....[17]....
        /*0874*/ 	.word	0x00000690
        /*0878*/ 	.word	0x000000ff
        /*087c*/ 	.word	0x000168a8
        /*0880*/ 	.short	0x0100
        /*0882*/ 	.byte	0x08
	.zero		1


	//   ....[18]....
        /*0884*/ 	.word	0x000007d0
        /*0888*/ 	.word	0x000000ff
        /*088c*/ 	.word	0x000168b0
        /*0890*/ 	.short	0x0100
        /*0892*/ 	.byte	0x08
	.zero		1


	//   ....[19]....
        /*0894*/ 	.word	0x000007e0
        /*0898*/ 	.word	0x000000ff
        /*089c*/ 	.word	0x000168c0
        /*08a0*/ 	.short	0x0100
        /*08a2*/ 	.byte	0x08
	.zero		1


	//   ....[20]....
        /*08a4*/ 	.word	0x000007f0
        /*08a8*/ 	.word	0x000000ff
        /*08ac*/ 	.word	0x000168b8
        /*08b0*/ 	.short	0x0100
        /*08b2*/ 	.byte	0x08
	.zero		1


	//   ....[21]....
        /*08b4*/ 	.word	0x00000800
        /*08b8*/ 	.word	0x000000ff
        /*08bc*/ 	.word	0x000168c8
        /*08c0*/ 	.short	0x0100
        /*08c2*/ 	.byte	0x08
	.zero		1


	//   ....[22]....
        /*08c4*/ 	.word	0x00001060
        /*08c8*/ 	.word	0x000000ff
        /*08cc*/ 	.word	0x00016800
        /*08d0*/ 	.short	0x010a
        /*08d2*/ 	.byte	0x2c
	.zero		1


	//   ....[23]....
        /*08d4*/ 	.word	0x000010e0
        /*08d8*/ 	.word	0x00000000
        /*08dc*/ 	.word	0x00016830
        /*08e0*/ 	.short	0x010a
        /*08e2*/ 	.byte	0x3f
	.zero		1


	//   ....[24]....
        /*08e4*/ 	.word	0x00001130
        /*08e8*/ 	.word	0x00000000
        /*08ec*/ 	.word	0x00016830
        /*08f0*/ 	.short	0x010a
        /*08f2*/ 	.byte	0x3f
	.zero		1


	//   ....[25]....
        /*08f4*/ 	.word	0x00001cc0
        /*08f8*/ 	.word	0x000000ff
        /*08fc*/ 	.word	0x00000000
        /*0900*/ 	.short	0x0101
        /*0902*/ 	.byte	0x06
	.zero		1


	//   ....[26]....
        /*0904*/ 	.word	0x00003930
        /*0908*/ 	.word	0x000000ff
        /*090c*/ 	.word	0x00016830
        /*0910*/ 	.short	0x010a
        /*0912*/ 	.byte	0x06
	.zero		1


	//   ....[27]....
        /*0914*/ 	.word	0x00003970
        /*0918*/ 	.word	0x000000ff
        /*091c*/ 	.word	0x00016830
        /*0920*/ 	.short	0x010a
        /*0922*/ 	.byte	0x06
	.zero		1


	//   ....[28]....
        /*0924*/ 	.word	0x00003b80
        /*0928*/ 	.word	0x000000ff
        /*092c*/ 	.word	0x00016850
        /*0930*/ 	.short	0x010a
        /*0932*/ 	.byte	0x06
	.zero		1


	//   ....[29]....
        /*0934*/ 	.word	0x00003bc0
        /*0938*/ 	.word	0x000000ff
        /*093c*/ 	.word	0x00016850
        /*0940*/ 	.short	0x010a
        /*0942*/ 	.byte	0x06
	.zero		1


	//   ....[30]....
        /*0944*/ 	.word	0x00004410
        /*0948*/ 	.word	0x000000ff
        /*094c*/ 	.word	0x00000000
        /*0950*/ 	.short	0x0101
        /*0952*/ 	.byte	0x06
	.zero		1


	//   ....[31]....
        /*0954*/ 	.word	0x00005990
        /*0958*/ 	.word	0x000000ff
        /*095c*/ 	.word	0x00000000
        /*0960*/ 	.short	0x0101
        /*0962*/ 	.byte	0x06
	.zero		1


	//   ....[32]....
        /*0964*/ 	.word	0x00005da0
        /*0968*/ 	.word	0x000000ff
        /*096c*/ 	.word	0x00016850
        /*0970*/ 	.short	0x010a
        /*0972*/ 	.byte	0x04
	.zero		1


	//   ....[33]....
        /*0974*/ 	.word	0x00005de0
        /*0978*/ 	.word	0x000000ff
        /*097c*/ 	.word	0x00016850
        /*0980*/ 	.short	0x010a
        /*0982*/ 	.byte	0x04
	.zero		1


	//   ....[34]....
        /*0984*/ 	.word	0x00006500
        /*0988*/ 	.word	0x000000ff
        /*098c*/ 	.word	0x00000000
        /*0990*/ 	.short	0x0101
        /*0992*/ 	.byte	0x04
	.zero		1


	//   ....[35]....
        /*0994*/ 	.word	0x00006fa0
        /*0998*/ 	.word	0x000000ff
        /*099c*/ 	.word	0x00000000
        /*09a0*/ 	.short	0x0101
        /*09a2*/ 	.byte	0x2c
	.zero		1


	//   ....[36]....
        /*09a4*/ 	.word	0x00007f70
        /*09a8*/ 	.word	0x00000000
        /*09ac*/ 	.word	0x00016840
        /*09b0*/ 	.short	0x010a
        /*09b2*/ 	.byte	0x3f
	.zero		1


	//   ....[37]....
        /*09b4*/ 	.word	0x00008690
        /*09b8*/ 	.word	0x00000000
        /*09bc*/ 	.word	0x00016830
        /*09c0*/ 	.short	0x0107
        /*09c2*/ 	.byte	0x3f
	.zero		1


	//   ....[38]....
        /*09c4*/ 	.word	0x00008750
        /*09c8*/ 	.word	0x00000000
        /*09cc*/ 	.word	0x00016830
        /*09d0*/ 	.short	0x0101
        /*09d2*/ 	.byte	0x3f
	.zero		1


	//   ....[39]....
        /*09d4*/ 	.word	0x000094b0
        /*09d8*/ 	.word	0x000000ff
        /*09dc*/ 	.word	0x00016800
        /*09e0*/ 	.short	0x0107
        /*09e2*/ 	.byte	0x26
	.zero		1


	//   ....[40]....
        /*09e4*/ 	.word	0x00009510
        /*09e8*/ 	.word	0x000000ff
        /*09ec*/ 	.word	0x00016800
        /*09f0*/ 	.short	0x0101
        /*09f2*/ 	.byte	0x26
	.zero		1


	//   ....[41]....
        /*09f4*/ 	.word	0x00009530
        /*09f8*/ 	.word	0x000000ff
        /*09fc*/ 	.word	0x00016820
        /*0a00*/ 	.short	0x010a
        /*0a02*/ 	.byte	0x26
	.zero		1


	//   ....[42]....
        /*0a04*/ 	.word	0x000098a0
        /*0a08*/ 	.word	0x00000005
        /*0a0c*/ 	.word	0x00016840
        /*0a10*/ 	.short	0x010a
        /*0a12*/ 	.byte	0x3f
	.zero		1


	//   ....[43]....
        /*0a14*/ 	.word	0x00009d60
        /*0a18*/ 	.word	0x00000005
        /*0a1c*/ 	.word	0x00016830
        /*0a20*/ 	.short	0x0107
        /*0a22*/ 	.byte	0x3f
	.zero		1


	//   ....[44]....
        /*0a24*/ 	.word	0x00009e20
        /*0a28*/ 	.word	0x00000005
        /*0a2c*/ 	.word	0x00016830
        /*0a30*/ 	.short	0x0101
        /*0a32*/ 	.byte	0x3f
	.zero		1


	//   ....[45]....
        /*0a34*/ 	.word	0x00009e80
        /*0a38*/ 	.word	0x00000005
        /*0a3c*/ 	.word	0x00016860
        /*0a40*/ 	.short	0x010a
        /*0a42*/ 	.byte	0x3f
	.zero		1


	//   ....[46]....
        /*0a44*/ 	.word	0x0000a2e0
        /*0a48*/ 	.word	0x00000005
        /*0a4c*/ 	.word	0x00016850
        /*0a50*/ 	.short	0x0107
        /*0a52*/ 	.byte	0x3f
	.zero		1


	//   ....[47]....
        /*0a54*/ 	.word	0x0000a4a0
        /*0a58*/ 	.word	0x00000005
        /*0a5c*/ 	.word	0x00016850
        /*0a60*/ 	.short	0x0101
        /*0a62*/ 	.byte	0x3f
	.zero		1


	//   ....[48]....
        /*0a64*/ 	.word	0x0000a5a0
        /*0a68*/ 	.word	0x00000004
        /*0a6c*/ 	.word	0x00016860
        /*0a70*/ 	.short	0x010a
        /*0a72*/ 	.byte	0x3f
	.zero		1


	//   ....[49]....
        /*0a74*/ 	.word	0x0000a9e0
        /*0a78*/ 	.word	0x00000004
        /*0a7c*/ 	.word	0x00016850
        /*0a80*/ 	.short	0x0107
        /*0a82*/ 	.byte	0x3f
	.zero		1


	//   ....[50]....
        /*0a84*/ 	.word	0x0000aac0
        /*0a88*/ 	.word	0x00000004
        /*0a8c*/ 	.word	0x00016850
        /*0a90*/ 	.short	0x0101
        /*0a92*/ 	.byte	0x3f
	.zero		1


	//   ....[51]....
        /*0a94*/ 	.word	0x0000abf0
        /*0a98*/ 	.word	0x00000007
        /*0a9c*/ 	.word	0x00016820
        /*0aa0*/ 	.short	0x010a
        /*0aa2*/ 	.byte	0x3f
	.zero		1


	//   ....[52]....
        /*0aa4*/ 	.word	0x0000ad70
        /*0aa8*/ 	.word	0x00000005
        /*0aac*/ 	.word	0x00016840
        /*0ab0*/ 	.short	0x010a
        /*0ab2*/ 	.byte	0x3f
	.zero		1


	//   ....[53]....
        /*0ab4*/ 	.word	0x0000ae10
        /*0ab8*/ 	.word	0x00000003
        /*0abc*/ 	.word	0x00016840
        /*0ac0*/ 	.short	0x010a
        /*0ac2*/ 	.byte	0x3f
	.zero		1


	//   ....[54]....
        /*0ac4*/ 	.word	0x0000ae50
        /*0ac8*/ 	.word	0x00000005
        /*0acc*/ 	.word	0x00016860
        /*0ad0*/ 	.short	0x010a
        /*0ad2*/ 	.byte	0x3f
	.zero		1


	//   ....[55]....
        /*0ad4*/ 	.word	0x0000ae90
        /*0ad8*/ 	.word	0x00000003
        /*0adc*/ 	.word	0x00016860
        /*0ae0*/ 	.short	0x010a
        /*0ae2*/ 	.byte	0x3f
	.zero		1


	//   ....[56]....
        /*0ae4*/ 	.word	0x0000af00
        /*0ae8*/ 	.word	0x00000003
        /*0aec*/ 	.word	0x00016800
        /*0af0*/ 	.short	0x010a
        /*0af2*/ 	.byte	0x3f
	.zero		1


	//   ....[57]....
        /*0af4*/ 	.word	0x0000af50
        /*0af8*/ 	.word	0x00000000
        /*0afc*/ 	.word	0x00016830
        /*0b00*/ 	.short	0x010a
        /*0b02*/ 	.byte	0x3f
	.zero		1


	//   ....[58]....
        /*0b04*/ 	.word	0x0000afb0
        /*0b08*/ 	.word	0x00000007
        /*0b0c*/ 	.word	0x00016830
        /*0b10*/ 	.short	0x010a
        /*0b12*/ 	.byte	0x3f
	.zero		1


	//   ....[59]....
        /*0b14*/ 	.word	0x0000b010
        /*0b18*/ 	.word	0x00000007
        /*0b1c*/ 	.word	0x00016850
        /*0b20*/ 	.short	0x010a
        /*0b22*/ 	.byte	0x3f
	.zero		1


	//   ....[60]....
        /*0b24*/ 	.word	0x0000b070
        /*0b28*/ 	.word	0x00000007
        /*0b2c*/ 	.word	0x00016850
        /*0b30*/ 	.short	0x010a
        /*0b32*/ 	.byte	0x3f
	.zero		1


	//   ....[61]....
        /*0b34*/ 	.word	0x0000b190
        /*0b38*/ 	.word	0x00000000
        /*0b3c*/ 	.word	0x00016840
        /*0b40*/ 	.short	0x010a
        /*0b42*/ 	.byte	0x3f
	.zero		1


	//   ....[62]....
        /*0b44*/ 	.word	0x0000cc20
        /*0b48*/ 	.word	0x00000003
        /*0b4c*/ 	.word	0x00016820
        /*0b50*/ 	.short	0x010a
        /*0b52*/ 	.byte	0x3f
	.zero		1


	//   ....[63]....
        /*0b54*/ 	.word	0x0000cc70
        /*0b58*/ 	.word	0x00000005
        /*0b5c*/ 	.word	0x00016840
        /*0b60*/ 	.short	0x010a
        /*0b62*/ 	.byte	0x3f
	.zero		1


	//   ....[64]....
        /*0b64*/ 	.word	0x0000d5b0
        /*0b68*/ 	.word	0x00000005
        /*0b6c*/ 	.word	0x00016860
        /*0b70*/ 	.short	0x010a
        /*0b72*/ 	.byte	0x3f
	.zero		1


	//   ....[65]....
        /*0b74*/ 	.word	0x0000df20
        /*0b78*/ 	.word	0x00000004
        /*0b7c*/ 	.word	0x00016860
        /*0b80*/ 	.short	0x010a
        /*0b82*/ 	.byte	0x3f
	.zero		1


	//   ....[66]....
        /*0b84*/ 	.word	0x0000e890
        /*0b88*/ 	.word	0x00000007
        /*0b8c*/ 	.word	0x00016820
        /*0b90*/ 	.short	0x010a
        /*0b92*/ 	.byte	0x3f
	.zero		1


	//   ....[67]....
        /*0b94*/ 	.word	0x0000ea30
        /*0b98*/ 	.word	0x00000005
        /*0b9c*/ 	.word	0x00016840
        /*0ba0*/ 	.short	0x010a
        /*0ba2*/ 	.byte	0x3f
	.zero		1


	//   ....[68]....
        /*0ba4*/ 	.word	0x0000ea80
        /*0ba8*/ 	.word	0x00000003
        /*0bac*/ 	.word	0x00016840
        /*0bb0*/ 	.short	0x010a
        /*0bb2*/ 	.byte	0x3f
	.zero		1


	//   ....[69]....
        /*0bb4*/ 	.word	0x0000ead0
        /*0bb8*/ 	.word	0x00000005
        /*0bbc*/ 	.word	0x00016860
        /*0bc0*/ 	.short	0x010a
        /*0bc2*/ 	.byte	0x3f
	.zero		1


	//----- nvinfo : EIATTR_NUM_MBARRIERS
	.align		4
.L_1377:
        /*0bc4*/ 	.byte	0x03, 0x38
        /*0bc6*/ 	.short	0x0016


	//----- nvinfo : EIATTR_EXIT_INSTR_OFFSETS
	.align		4
        /*0bc8*/ 	.byte	0x04, 0x1c
        /*0bca*/ 	.short	(.L_1379 - .L_1378)


	//   ....[0]....
.L_1378:
        /*0bcc*/ 	.word	0x00000960


	//   ....[1]....
        /*0bd0*/ 	.word	0x00007200


	//   ....[2]....
        /*0bd4*/ 	.word	0x0000aee0


	//----- nvinfo : EIATTR_MAX_THREADS
	.align		4
.L_1379:
        /*0bd8*/ 	.byte	0x04, 0x05
        /*0bda*/ 	.short	(.L_1381 - .L_1380)
.L_1380:
        /*0bdc*/ 	.word	0x00000200
        /*0be0*/ 	.word	0x00000001
        /*0be4*/ 	.word	0x00000001


	//----- nvinfo : EIATTR_CRS_STACK_SIZE
	.align		4
.L_1381:
        /*0be8*/ 	.byte	0x04, 0x1e
        /*0bea*/ 	.short	(.L_1383 - .L_1382)
.L_1382:
        /*0bec*/ 	.word	0x00000000


	//----- nvinfo : EIATTR_CBANK_PARAM_SIZE
	.align		4
.L_1383:
        /*0bf0*/ 	.byte	0x03, 0x19
        /*0bf2*/ 	.short	0x0a70


	//----- nvinfo : EIATTR_PARAM_CBANK
	.align		4
        /*0bf4*/ 	.byte	0x04, 0x0a
        /*0bf6*/ 	.short	(.L_1385 - .L_1384)
	.align		4
.L_1384:
        /*0bf8*/ 	.word	index@(.nv.constant0._ZN7cutlass13device_kernelIN5flash11enable_sm90INS1_16FlashAttnFwdSm90INS1_25CollectiveMainloopFwdSm90ILi2EN4cute5tupleIJNS5_1CILi1EEES8_S8_EEENS6_IJNS7_ILi192EEENS7_ILi128EEENS7_ILi64EEEEEELi64ENS_6half_tEfNS_4arch4Sm90ELb0ELb0ELb1ELb0ELb1ELb0ELb0ELb1ELb1ELb1ELb0ELb0EEENS1_21CollectiveEpilogueFwdINS6_IJSA_SC_SB_EEES9_SE_SG_Li384ELb0ELb1ELb0ELb0EEENS1_29StaticPersistentTileSchedulerILb0EEEEEEEEEvNT_6ParamsE)
        /*0bfc*/ 	.short	0x0210
        /*0bfe*/ 	.short	0x0a70


	//----- nvinfo : EIATTR_SW_WAR
	.align		4
.L_1385:
        /*0c00*/ 	.byte	0x04, 0x36
        /*0c02*/ 	.short	(.L_1387 - .L_1386)
.L_1386:
        /*0c04*/ 	.word	0x00000008
.L_1387:


//--------------------- .nv.info._ZN7cutlass13device_kernelIN5flash11enable_sm90INS1_16FlashAttnFwdSm90INS1_25CollectiveMainloopFwdSm90ILi2EN4cute5tupleIJNS5_1CILi1EEES8_S8_EEENS6_IJNS7_ILi192EEENS7_ILi128EEENS7_ILi64EEEEEELi64ENS_6half_tEfNS_4arch4Sm90ELb0ELb0ELb1ELb1ELb1ELb0ELb0ELb1ELb1ELb1ELb0ELb0EEENS1_21CollectiveEpilogueFwdINS6_IJSA_SC_SB_EEES9_SE_SG_Li384ELb1ELb1ELb0ELb0EEENS1_36VarlenDynamicPersistentTileSchedulerILi192ELi128ELi384ELi128ELb0ELb1ELb1ELb0ELb1ELb1EEEEEEEEEvNT_6ParamsE --------------------------
	.section	.nv.info._ZN7cutlass13device_kernelIN5flash11enable_sm90INS1_16FlashAttnFwdSm90INS1_25CollectiveMainloopFwdSm90ILi2EN4cute5tupleIJNS5_1CILi1EEES8_S8_EEENS6_IJNS7_ILi192EEENS7_ILi128EEENS7_ILi64EEEEEELi64ENS_6half_tEfNS_4arch4Sm90ELb0ELb0ELb1ELb1ELb1ELb0ELb0ELb1ELb1ELb1ELb0ELb0EEENS1_21CollectiveEpilogueFwdINS6_IJSA_SC_SB_EEES9_SE_SG_Li384ELb1ELb1ELb0ELb0EEENS1_36VarlenDynamicPersistentTileSchedulerILi192ELi128ELi384ELi128ELb0ELb1ELb1ELb0ELb1ELb1EEEEEEEEEvNT_6ParamsE,"",@"SHT_CUDA_INFO"
	.sectionflags	@""
	.align	4


	//----- nvinfo : EIATTR_CUDA_API_VERSION
	.align		4
        /*0000*/ 	.byte	0x04, 0x37
        /*0002*/ 	.short	(.L_1389 - .L_1388)
.L_1388:
        /*0004*/ 	.word	0x00000082


	//----- nvinfo : EIATTR_KPARAM_INFO
	.align		4
.L_1389:
        /*0008*/ 	.byte	0x04, 0x17
        /*000a*/ 	.short	(.L_1391 - .L_1390)
.L_1390:
        /*000c*/ 	.word	0x00000000
        /*0010*/ 	.short	0x0000
        /*0012*/ 	.short	0x0070
        /*0014*/ 	.byte	0x00, 0xf0, 0x01, 0x2a


	//----- nvinfo : EIATTR_SPARSE_MMA_MASK
	.align		4
.L_1391:
        /*0018*/ 	.byte	0x03, 0x50
        /*001a*/ 	.short	0x0000


	//----- nvinfo : EIATTR_MAXREG_COUNT
	.align		4
        /*001c*/ 	.byte	0x03, 0x1b
        /*001e*/ 	.short	0x0080


	//----- nvinfo : EIATTR_NUM_BARRIERS
	.align		4
        /*0020*/ 	.byte	0x02, 0x4c
        /*0022*/ 	.byte	0x10
	.zero		1


	//----- nvinfo : EIATTR_EXTERNS
	.align		4
        /*0024*/ 	.byte	0x04, 0x0f
        /*0026*/ 	.short	(.L_1393 - .L_1392)


	//   ....[0]....
	.align		4
.L_1392:
        /*0028*/ 	.word	index@(__assertfail)


	//----- nvinfo : EIATTR_ANNOTATIONS
	.align		4
.L_1393:
        /*002c*/ 	.byte	0x04, 0x55
        /*002e*/ 	.short	(.L_1395 - .L_1394)


	//   ....[0]....
.L_1394:
        /* <DEDUP_REMOVED lines=29> */


	//----- nvinfo : EIATTR_MERCURY_ISA_VERSION
	.align		4
.L_1395:
        /*01e8*/ 	.byte	0x03, 0x5f
        /*01ea*/ 	.short	0x0101


	//----- nvinfo : EIATTR_UNUSED_LOAD_BYTE_OFFSET
	.align		4
        /*01ec*/ 	.byte	0x04, 0x44
        /*01ee*/ 	.short	(.L_1397 - .L_1396)


	//   ....[0]....
.L_1396:
        /*01f0*/ 	.word	0x00000970
        /*01f4*/ 	.word	0x0000fff0


	//   ....[1]....
        /*01f8*/ 	.word	0x00006aa0
        /*01fc*/ 	.word	0x0000fff0


	//----- nvinfo : EIATTR_INT_WARP_WIDE_INSTR_OFFSETS
	.align		4
.L_1397:
        /*0200*/ 	.byte	0x04, 0x31
        /*0202*/ 	.short	(.L_1399 - .L_1398)


	//   ....[0]....
.L_1398:
        /*0204*/ 	.word	0x000000c0


	//   ....[1]....
        /*0208*/ 	.word	0x000000d0


	//   ....[2]....
        /*020c*/ 	.word	0x00000170


	//   ....[3]....
        /*0210*/ 	.word	0x000093e0


	//   ....[4]....
        /*0214*/ 	.word	0x00009470


	//   ....[5]....
        /*0218*/ 	.word	0x0000c660


	//   ....[6]....
        /*021c*/ 	.word	0x0000c6f0


	//----- nvinfo : EIATTR_COOP_GROUP_MASK_REGIDS
	.align		4
.L_1399:
        /*0220*/ 	.byte	0x04, 0x29
        /*0222*/ 	.short	(.L_1401 - .L_1400)


	//   ....[0]....
.L_1400:
        /*0224*/ 	.word	0xffffffff


	//   ....[1]....
        /*0228*/ 	.word	0xffffffff


	//   ....[2]....
        /*022c*/ 	.word	0xffffffff


	//   ....[3]....
        /*0230*/ 	.word	0xffffffff


	//   ....[4]....
        /*0234*/ 	.word	0xffffffff


	//   ....[5]....
        /*0238*/ 	.word	0xffffffff


	//   ....[6]....
        /*023c*/ 	.word	0xffffffff


	//   ....[7]....
        /*0240*/ 	.word	0xffffffff


	//   ....[8]....
        /*0244*/ 	.word	0xffffffff


	//   ....[9]....
        /*0248*/ 	.word	0xffffffff


	//   ....[10]....
        /*024c*/ 	.word	0xffffffff


	//   ....[11]....
        /*0250*/ 	.word	0xffffffff


	//   ....[12]....
        /*0254*/ 	.word	0xffffffff


	//   ....[13]....
        /*0258*/ 	.word	0xffffffff


	//   ....[14]....
        /*025c*/ 	.word	0xffffffff


	//   ....[15]....
        /*0260*/ 	.word	0xffffffff


	//   ....[16]....
        /*0264*/ 	.word	0xffffffff


	//   ....[17]....
        /*0268*/ 	.word	0xffffffff


	//   ....[18]....
        /*026c*/ 	.word	0xffffffff


	//   ....[19]....
        /*0270*/ 	.word	0xffffffff


	//   ....[20]....
        /*0274*/ 	.word	0xffffffff


	//   ....[21]....
        /*0278*/ 	.word	0xffffffff


	//   ....[22]....
        /*027c*/ 	.word	0xffffffff


	//   ....[23]....
        /*0280*/ 	.word	0xffffffff


	//   ....[24]....
        /*0284*/ 	.word	0xffffffff


	//   ....[25]....
        /*0288*/ 	.word	0xffffffff


	//   ....[26]....
        /*028c*/ 	.word	0xffffffff


	//   ....[27]....
        /*0290*/ 	.word	0xffffffff


	//   ....[28]....
        /*0294*/ 	.word	0xffffffff


	//   ....[29]....
        /*0298*/ 	.word	0xffffffff


	//   ....[30]....
        /*029c*/ 	.word	0xffffffff


	//   ....[31]....
        /*02a0*/ 	.word	0xffffffff


	//   ....[32]....
        /*02a4*/ 	.word	0xffffffff


	//   ....[33]....
        /*02a8*/ 	.word	0xffffffff


	//   ....[34]....
        /*02ac*/ 	.word	0xffffffff


	//   ....[35]....
        /*02b0*/ 	.word	0xffffffff


	//   ....[36]....
        /*02b4*/ 	.word	0xffffffff


	//   ....[37]....
        /*02b8*/ 	.word	0xffffffff


	//   ....[38]....
        /*02bc*/ 	.word	0xffffffff


	//   ....[39]....
        /*02c0*/ 	.word	0xffffffff


	//   ....[40]....
        /*02c4*/ 	.word	0xffffffff


	//   ....[41]....
        /*02c8*/ 	.word	0xffffffff


	//   ....[42]....
        /*02cc*/ 	.word	0xffffffff


	//   ....[43]....
        /*02d0*/ 	.word	0xffffffff


	//   ....[44]....
        /*02d4*/ 	.word	0xffffffff


	//   ....[45]....
        /*02d8*/ 	.word	0xffffffff


	//   ....[46]....
        /*02dc*/ 	.word	0xffffffff


	//   ....[47]....
        /*02e0*/ 	.word	0xffffffff


	//   ....[48]....
        /*02e4*/ 	.word	0xffffffff


	//   ....[49]....
        /*02e8*/ 	.word	0xffffffff


	//   ....[50]....
        /*02ec*/ 	.word	0xffffffff


	//   ....[51]....
        /*02f0*/ 	.word	0xffffffff


	//   ....[52]....
        /*02f4*/ 	.word	0xffffffff


	//   ....[53]....
        /*02f8*/ 	.word	0xffffffff


	//   ....[54]....
        /*02fc*/ 	.word	0xffffffff


	//   ....[55]....
        /*0300*/ 	.word	0xffffffff


	//   ....[56]....
        /*0304*/ 	.word	0xffffffff


	//   ....[57]....
        /*0308*/ 	.word	0xffffffff


	//   ....[58]....
        /*030c*/ 	.word	0xffffffff


	//   ....[59]....
        /*0310*/ 	.word	0xffffffff


	//   ....[60]....
        /*0314*/ 	.word	0xffffffff


	//   ....[61]....
        /*0318*/ 	.word	0xffffffff


	//   ....[62]....
        /*031c*/ 	.word	0xffffffff


	//   ....[63]....
        /*0320*/ 	.word	0xffffffff


	//   ....[64]....
        /*0324*/ 	.word	0xffffffff


	//   ....[65]....
        /*0328*/ 	.word	0xffffffff


	//   ....[66]....
        /*032c*/ 	.word	0xffffffff


	//   ....[67]....
        /*0330*/ 	.word	0xffffffff


	//   ....[68]....
        /*0334*/ 	.word	0xffffffff


	//   ....[69]....
        /*0338*/ 	.word	0xffffffff


	//   ....[70]....
        /*033c*/ 	.word	0xffffffff


	//   ....[71]....
        /*0340*/ 	.word	0xffffffff


	//   ....[72]....
        /*0344*/ 	.word	0xffffffff


	//   ....[73]....
        /*0348*/ 	.word	0xffffffff


	//   ....[74]....
        /*034c*/ 	.word	0xffffffff


	//   ....[75]....
        /*0350*/ 	.word	0xffffffff


	//   ....[76]....
        /*0354*/ 	.word	0xffffffff


	//   ....[77]....
        /*0358*/ 	.word	0xffffffff


	//   ....[78]....
        /*035c*/ 	.word	0xffffffff


	//   ....[79]....
        /*0360*/ 	.word	0xffffffff


	//   ....[80]....
        /*0364*/ 	.word	0xffffffff


	//   ....[81]....
        /*0368*/ 	.word	0xffffffff


	//   ....[82]....
        /*036c*/ 	.word	0xffffffff


	//   ....[83]....
        /*0370*/ 	.word	0xffffffff


	//   ....[84]....
        /*0374*/ 	.word	0xffffffff


	//   ....[85]....
        /*0378*/ 	.word	0xffffffff


	//   ....[86]....
        /*037c*/ 	.word	0xffffffff


	//   ....[87]....
        /*0380*/ 	.word	0xffffffff


	//   ....[88]....
        /*0384*/ 	.word	0xffffffff


	//   ....[89]....
        /*0388*/ 	.word	0xffffffff


	//   ....[90]....
        /*038c*/ 	.word	0xffffffff


	//   ....[91]....
        /*0390*/ 	.word	0xffffffff


	//   ....[92]....
        /*0394*/ 	.word	0xffffffff


	//   ....[93]....
        /*0398*/ 	.word	0xffffffff


	//   ....[94]....
        /*039c*/ 	.word	0xffffffff


	//   ....[95]....
        /*03a0*/ 	.word	0xffffffff


	//   ....[96]....
        /*03a4*/ 	.word	0xffffffff


	//   ....[97]....
        /*03a8*/ 	.word	0xffffffff


	//   ....[98]....
        /*03ac*/ 	.word	0xffffffff


	//   ....[99]....
        /*03b0*/ 	.word	0xffffffff


	//   ....[100]....
        /*03b4*/ 	.word	0xffffffff


	//   ....[101]....
        /*03b8*/ 	.word	0xffffffff


	//   ....[102]....
        /*03bc*/ 	.word	0xffffffff


	//   ....[103]....
        /*03c0*/ 	.word	0xffffffff


	//   ....[104]....
        /*03c4*/ 	.word	0xffffffff


	//   ....[105]....
        /*03c8*/ 	.word	0xffffffff


	//   ....[106]....
        /*03cc*/ 	.word	0xffffffff


	//   ....[107]....
        /*03d0*/ 	.word	0xffffffff


	//   ....[108]....
        /*03d4*/ 	.word	0xffffffff


	//   ....[109]....
        /*03d8*/ 	.word	0xffffffff


	//   ....[110]....
        /*03dc*/ 	.word	0xffffffff


	//   ....[111]....
        /*03e0*/ 	.word	0xffffffff


	//   ....[112]....
        /*03e4*/ 	.word	0xffffffff


	//   ....[113]....
        /*03e8*/ 	.word	0xffffffff


	//   ....[114]....
        /*03ec*/ 	.word	0xffffffff


	//   ....[115]....
        /*03f0*/ 	.word	0xffffffff


	//   ....[116]....
        /*03f4*/ 	.word	0xffffffff


	//   ....[117]....
        /*03f8*/ 	.word	0xffffffff


	//   ....[118]....
        /*03fc*/ 	.word	0xffffffff


	//   ....[119]....
        /*0400*/ 	.word	0xffffffff


	//   ....[120]....
        /*0404*/ 	.word	0xffffffff


	//   ....[121]....
        /*0408*/ 	.word	0xffffffff


	//   ....[122]....
        /*040c*/ 	.word	0xffffffff


	//   ....[123]....
        /*0410*/ 	.word	0xffffffff


	//   ....[124]....
        /*0414*/ 	.word	0xffffffff


	//   ....[125]....
        /*0418*/ 	.word	0xffffffff


	//   ....[126]....
        /*041c*/ 	.word	0xffffffff


	//   ....[127]....
        /*0420*/ 	.word	0xffffffff


	//   ....[128]....
        /*0424*/ 	.word	0xffffffff


	//   ....[129]....
        /*0428*/ 	.word	0xffffffff


	//   ....[130]....
        /*042c*/ 	.word	0xffffffff


	//   ....[131]....
        /*0430*/ 	.word	0xffffffff


	//   ....[132]....
        /*0434*/ 	.word	0xffffffff


	//   ....[133]....
        /*0438*/ 	.word	0xffffffff


	//   ....[134]....
        /*043c*/ 	.word	0xffffffff


	//   ....[135]....
        /*0440*/ 	.word	0xffffffff


	//   ....[136]....
        /*0444*/ 	.word	0xffffffff


	//   ....[137]....
        /*0448*/ 	.word	0xffffffff


	//   ....[138]....
        /*044c*/ 	.word	0xffffffff


	//   ....[139]....
        /*0450*/ 	.word	0xffffffff


	//   ....[140]....
        /*0454*/ 	.word	0xffffffff


	//   ....[141]....
        /*0458*/ 	.word	0xffffffff


	//   ....[142]....
        /*045c*/ 	.word	0xffffffff


	//   ....[143]....
        /*0460*/ 	.word	0xffffffff


	//   ....[144]....
        /*0464*/ 	.word	0xffffffff


	//   ....[145]....
        /*0468*/ 	.word	0xffffffff


	//   ....[146]....
        /*046c*/ 	.word	0xffffffff


	//   ....[147]....
        /*0470*/ 	.word	0xffffffff


	//   ....[148]....
        /*0474*/ 	.word	0xffffffff


	//   ....[149]....
        /*0478*/ 	.word	0xffffffff


	//   ....[150]....
        /*047c*/ 	.word	0xffffffff


	//   ....[151]....
        /*0480*/ 	.word	0xffffffff


	//   ....[152]....
        /*0484*/ 	.word	0xffffffff


	//   ....[153]....
        /*0488*/ 	.word	0xffffffff


	//   ....[154]....
        /*048c*/ 	.word	0xffffffff


	//   ....[155]....
        /*0490*/ 	.word	0xffffffff


	//   ....[156]....
        /*0494*/ 	.word	0xffffffff


	//   ....[157]....
        /*0498*/ 	.word	0xffffffff


	//   ....[158]....
        /*049c*/ 	.word	0xffffffff


	//   ....[159]....
        /*04a0*/ 	.word	0xffffffff


	//   ....[160]....
        /*04a4*/ 	.word	0xffffffff


	//   ....[161]....
        /*04a8*/ 	.word	0x0500000f


	//   ....[162]....
        /*04ac*/ 	.word	0x0500000f


	//   ....[163]....
        /*04b0*/ 	.word	0x0500000f


	//   ....[164]....
        /*04b4*/ 	.word	0x0500000f


	//   ....[165]....
        /*04b8*/ 	.word	0x0500000f


	//   ....[166]....
        /*04bc*/ 	.word	0x0500000f


	//   ....[167]....
        /*04c0*/ 	.word	0x0500000f


	//   ....[168]....
        /*04c4*/ 	.word	0x0500000f


	//   ....[169]....
        /*04c8*/ 	.word	0x0500000f


	//   ....[170]....
        /*04cc*/ 	.word	0x0500000f


	//   ....[171]....
        /*04d0*/ 	.word	0x0500000f


	//   ....[172]....
        /*04d4*/ 	.word	0x0500000f


	//   ....[173]....
        /*04d8*/ 	.word	0x0500000f


	//   ....[174]....
        /*04dc*/ 	.word	0x0500000f


	//   ....[175]....
        /*04e0*/ 	.word	0x0500000f


	//   ....[176]....
        /*04e4*/ 	.word	0x0500000f


	//   ....[177]....
        /*04e8*/ 	.word	0x0500000f


	//   ....[178]....
        /*04ec*/ 	.word	0x0500000f


	//   ....[179]....
        /*04f0*/ 	.word	0x0500000f


	//   ....[180]....
        /*04f4*/ 	.word	0x0500000f


	//   ....[181]....
        /*04f8*/ 	.word	0x0500000f


	//   ....[182]....
        /*04fc*/ 	.word	0x0500000f


	//   ....[183]....
        /*0500*/ 	.word	0x0500000f


	//   ....[184]....
        /*0504*/ 	.word	0x0500000f


	//   ....[185]....
        /*0508*/ 	.word	0x0500000f


	//   ....[186]....
        /*050c*/ 	.word	0x0500000f


	//   ....[187]....
        /*0510*/ 	.word	0x0500000f


	//   ....[188]....
        /*0514*/ 	.word	0x0500000f


	//   ....[189]....
        /*0518*/ 	.word	0x0500000f


	//   ....[190]....
        /*051c*/ 	.word	0x0500000f


	//   ....[191]....
        /*0520*/ 	.word	0x0500000f


	//   ....[192]....
        /*0524*/ 	.word	0x0500000f


	//   ....[193]....
        /*0528*/ 	.word	0x0500000f


	//   ....[194]....
        /*052c*/ 	.word	0x0500000f


	//   ....[195]....
        /*0530*/ 	.word	0x0500000f


	//   ....[196]....
        /*0534*/ 	.word	0x0500000f


	//   ....[197]....
        /*0538*/ 	.word	0x0500000f


	//   ....[198]....
        /*053c*/ 	.word	0x0500000f


	//   ....[199]....
        /*0540*/ 	.word	0x0500000f


	//   ....[200]....
        /*0544*/ 	.word	0x0500000f


	//   ....[201]....
        /*0548*/ 	.word	0x0500000f


	//   ....[202]....
        /*054c*/ 	.word	0x0500000f


	//   ....[203]....
        /*0550*/ 	.word	0x0500000f


	//   ....[204]....
        /*0554*/ 	.word	0x0500000f


	//   ....[205]....
        /*0558*/ 	.word	0x0500000f


	//   ....[206]....
        /*055c*/ 	.word	0x0500000f


	//   ....[207]....
        /*0560*/ 	.word	0x0500000f


	//   ....[208]....
        /*0564*/ 	.word	0x0500000f


	//   ....[209]....
        /*0568*/ 	.word	0x0500000f


	//   ....[210]....
        /*056c*/ 	.word	0x0500000f


	//   ....[211]....
        /*0570*/ 	.word	0x0500000f


	//   ....[212]....
        /*0574*/ 	.word	0x0500000f


	//   ....[213]....
        /*0578*/ 	.word	0x0500000f


	//   ....[214]....
        /*057c*/ 	.word	0x0500000f


	//   ....[215]....
        /*0580*/ 	.word	0x0500000f


	//   ....[216]....
        /*0584*/ 	.word	0x0500000f


	//   ....[217]....
        /*0588*/ 	.word	0x0500000f


	//   ....[218]....
        /*058c*/ 	.word	0x0500000f


	//   ....[219]....
        /*0590*/ 	.word	0x0500000f


	//   ....[220]....
        /*0594*/ 	.word	0x0500000f


	//   ....[221]....
        /*0598*/ 	.word	0x0500000f


	//   ....[222]....
        /*059c*/ 	.word	0x0500000f


	//   ....[223]....
        /*05a0*/ 	.word	0x0500000f


	//   ....[224]....
        /*05a4*/ 	.word	0x0500000f


	//   ....[225]....
        /*05a8*/ 	.word	0x0500000f


	//   ....[226]....
        /*05ac*/ 	.word	0x0500000f


	//   ....[227]....
        /*05b0*/ 	.word	0x0500000f


	//   ....[228]....
        /*05b4*/ 	.word	0x0500000f


	//   ....[229]....
        /*05b8*/ 	.word	0x0500000f


	//   ....[230]....
        /*05bc*/ 	.word	0x0500000f


	//   ....[231]....
        /*05c0*/ 	.word	0x0500000f


	//   ....[232]....
        /*05c4*/ 	.word	0x0500000f


	//   ....[233]....
        /*05c8*/ 	.word	0x0500000f


	//   ....[234]....
        /*05cc*/ 	.word	0x0500000f


	//   ....[235]....
        /*05d0*/ 	.word	0x0500000f


	//   ....[236]....
        /*05d4*/ 	.word	0x0500000f


	//   ....[237]....
        /*05d8*/ 	.word	0x0500000f


	//   ....[238]....
        /*05dc*/ 	.word	0x0500000f


	//   ....[239]....
        /*05e0*/ 	.word	0x0500000f


	//   ....[240]....
        /*05e4*/ 	.word	0x0500000f


	//   ....[241]....
        /*05e8*/ 	.word	0x0500000f


	//   ....[242]....
        /*05ec*/ 	.word	0x0500000f


	//   ....[243]....
        /*05f0*/ 	.word	0x0500000f


	//   ....[244]....
        /*05f4*/ 	.word	0x0500000f


	//   ....[245]....
        /*05f8*/ 	.word	0x0500000f


	//   ....[246]....
        /*05fc*/ 	.word	0x0500000f


	//   ....[247]....
        /*0600*/ 	.word	0x0500000f


	//   ....[248]....
        /*0604*/ 	.word	0x0500000f


	//   ....[249]....
        /*0608*/ 	.word	0x0500000f


	//   ....[250]....
        /*060c*/ 	.word	0x0500000f


	//   ....[251]....
        /*0610*/ 	.word	0x0500000f


	//   ....[252]....
        /*0614*/ 	.word	0x0500000f


	//   ....[253]....
        /*0618*/ 	.word	0x0500000f


	//   ....[254]....
        /*061c*/ 	.word	0x0500000f


	//   ....[255]....
        /*0620*/ 	.word	0x0500000f


	//   ....[0]....
        /*0624*/ 	.word	0x0500000f


	//   ....[1]....
        /*0628*/ 	.word	0x0500000f


	//   ....[2]....
        /*062c*/ 	.word	0x0500000f


	//   ....[3]....
        /*0630*/ 	.word	0x0500000f


	//   ....[4]....
        /*0634*/ 	.word	0x0500000f


	//   ....[5]....
        /*0638*/ 	.word	0x0500000f


	//   ....[6]....
        /*063c*/ 	.word	0x0500000f


	//   ....[7]....
        /*0640*/ 	.word	0x0500000f


	//   ....[8]....
        /*0644*/ 	.word	0x0500000f


	//   ....[9]....
        /*0648*/ 	.word	0x0500000f


	//   ....[10]....
        /*064c*/ 	.word	0x0500000f


	//   ....[11]....
        /*0650*/ 	.word	0x0500000f


	//----- nvinfo : EIATTR_COOP_GROUP_INSTR_OFFSETS
	.align		4
.L_1401:
        /*0654*/ 	.byte	0x04, 0x28
        /*0656*/ 	.short	(.L_1403 - .L_1402)


	//   ....[0]....
.L_1402:
        /*0658*/ 	.word	0x00000080


	//   ....[1]....
        /*065c*/ 	.word	0x00000090


	//   ....[2]....
        /*0660*/ 	.word	0x000002d0


	//   ....[3]....
        /*0664*/ 	.word	0x00000430


	//   ....[4]....
        /*0668*/ 	.word	0x00000550


	//   ....[5]....
        /*066c*/ 	.word	0x000006b0


	//   ....[6]....
        /*0670*/ 	.word	0x00001210


	//   ....[7]....
        /*0674*/ 	.word	0x00002a50


	//   ....[8]....
        /*0678*/ 	.word	0x00002aa0


	//   ....[9]....
        /*067c*/ 	.word	0x00002cf0


	//   ....[10]....
        /*0680*/ 	.word	0x00002e90


	//   ....[11]....
        /*0684*/ 	.word	0x00004fe0


	//   ....[12]....
        /*0688*/ 	.word	0x00005020


	//   ....[13]....
        /*068c*/ 	.word	0x00005040


	//   ....[14]....
        /*0690*/ 	.word	0x00005060


	//   ....[15]....
        /*0694*/ 	.word	0x00006310


	//   ....[16]....
        /*0698*/ 	.word	0x00006350


	//   ....[17]....
        /*069c*/ 	.word	0x00006410


	//   ....[18]....
        /*06a0*/ 	.word	0x00006420


	//   ....[19]....
        /*06a4*/ 	.word	0x00007220


	//   ....[20]....
        /*06a8*/ 	.word	0x00007260


	//   ....[21]....
        /*06ac*/ 	.word	0x000072a0


	//   ....[22]....
        /*06b0*/ 	.word	0x000072d0


	//   ....[23]....
        /*06b4*/ 	.word	0x000077b0


	//   ....[24]....
        /*06b8*/ 	.word	0x000077e0


	//   ....[25]....
        /*06bc*/ 	.word	0x00007810


	//   ....[26]....
        /*06c0*/ 	.word	0x00007840


	//   ....[27]....
        /*06c4*/ 	.word	0x00007860


	//   ....[28]....
        /*06c8*/ 	.word	0x00007880


	//   ....[29]....
        /*06cc*/ 	.word	0x000078b0


	//   ....[30]....
        /*06d0*/ 	.word	0x000078e0


	//   ....[31]....
        /*06d4*/ 	.word	0x00008180


	//   ....[32]....
        /*06d8*/ 	.word	0x000081b0


	//   ....[33]....
        /*06dc*/ 	.word	0x000081f0


	//   ....[34]....
        /*06e0*/ 	.word	0x00008220


	//   ....[35]....
        /*06e4*/ 	.word	0x00008250


	//   ....[36]....
        /*06e8*/ 	.word	0x00008260


	//   ....[37]....
        /*06ec*/ 	.word	0x00008270


	//   ....[38]....
        /*06f0*/ 	.word	0x00008290


	//   ....[39]....
        /*06f4*/ 	.word	0x000083e0


	//   ....[40]....
        /*06f8*/ 	.word	0x000085d0


	//   ....[41]....
        /*06fc*/ 	.word	0x00008600


	//   ....[42]....
        /*0700*/ 	.word	0x00008630


	//   ....[43]....
        /*0704*/ 	.word	0x00008660


	//   ....[44]....
        /*0708*/ 	.word	0x00008690


	//   ....[45]....
        /*070c*/ 	.word	0x000086c0


	//   ....[46]....
        /*0710*/ 	.word	0x00008810


	//   ....[47]....
        /*0714*/ 	.word	0x00008840


	//   ....[48]....
        /*0718*/ 	.word	0x00008870


	//   ....[49]....
        /*071c*/ 	.word	0x000088a0


	//   ....[50]....
        /*0720*/ 	.word	0x000088d0


	//   ....[51]....
        /*0724*/ 	.word	0x00008900


	//   ....[52]....
        /*0728*/ 	.word	0x00008990


	//   ....[53]....
        /*072c*/ 	.word	0x000089c0


	//   ....[54]....
        /*0730*/ 	.word	0x00008a40


	//   ....[55]....
        /*0734*/ 	.word	0x00009ff0


	//   ....[56]....
        /*0738*/ 	.word	0x0000a010


	//   ....[57]....
        /*073c*/ 	.word	0x0000a0a0


	//   ....[58]....
        /*0740*/ 	.word	0x0000a0c0


	//   ....[59]....
        /*0744*/ 	.word	0x0000a140


	//   ....[60]....
        /*0748*/ 	.word	0x0000a160


	//   ....[61]....
        /*074c*/ 	.word	0x0000a1e0


	//   ....[62]....
        /*0750*/ 	.word	0x0000a200


	//   ....[63]....
        /*0754*/ 	.word	0x0000a280


	//   ....[64]....
        /*0758*/ 	.word	0x0000a2a0


	//   ....[65]....
        /*075c*/ 	.word	0x0000a320


	//   ....[66]....
        /*0760*/ 	.word	0x0000a340


	//   ....[67]....
        /*0764*/ 	.word	0x0000a3c0


	//   ....[68]....
        /*0768*/ 	.word	0x0000a3e0


	//   ....[69]....
        /*076c*/ 	.word	0x0000a3f0


	//   ....[70]....
        /*0770*/ 	.word	0x0000a400


	//   ....[71]....
        /*0774*/ 	.word	0x0000ad00


	//   ....[72]....
        /*0778*/ 	.word	0x0000ad30


	//   ....[73]....
        /*077c*/ 	.word	0x0000add0


	//   ....[74]....
        /*0780*/ 	.word	0x0000adf0


	//   ....[75]....
        /*0784*/ 	.word	0x0000ae70


	//   ....[76]....
        /*0788*/ 	.word	0x0000ae90


	//   ....[77]....
        /*078c*/ 	.word	0x0000af10


	//   ....[78]....
        /*0790*/ 	.word	0x0000af30


	//   ....[79]....
        /*0794*/ 	.word	0x0000afb0


	//   ....[80]....
        /*0798*/ 	.word	0x0000afd0


	//   ....[81]....
        /*079c*/ 	.word	0x0000b050


	//   ....[82]....
        /*07a0*/ 	.word	0x0000b070


	//   ....[83]....
        /*07a4*/ 	.word	0x0000b0f0


	//   ....[84]....
        /*07a8*/ 	.word	0x0000b110


	//   ....[85]....
        /*07ac*/ 	.word	0x0000b120


	//   ....[86]....
        /*07b0*/ 	.word	0x0000b190


	//   ....[87]....
        /*07b4*/ 	.word	0x0000b1e0


	//   ....[88]....
        /*07b8*/ 	.word	0x0000b210


	//   ....[89]....
        /*07bc*/ 	.word	0x0000b2a0


	//   ....[90]....
        /*07c0*/ 	.word	0x0000b2b0


	//   ....[91]....
        /*07c4*/ 	.word	0x0000b320


	//   ....[92]....
        /*07c8*/ 	.word	0x0000b330


	//   ....[93]....
        /*07cc*/ 	.word	0x0000b370


	//   ....[94]....
        /*07d0*/ 	.word	0x0000b390


	//   ....[95]....
        /*07d4*/ 	.word	0x0000bb10


	//   ....[96]....
        /*07d8*/ 	.word	0x0000bb40


	//   ....[97]....
        /*07dc*/ 	.word	0x0000bb90


	//   ....[98]....
        /*07e0*/ 	.word	0x0000bba0


	//   ....[99]....
        /*07e4*/ 	.word	0x0000bbe0


	//   ....[100]....
        /*07e8*/ 	.word	0x0000bbf0


	//   ....[101]....
        /*07ec*/ 	.word	0x0000bc30


	//   ....[102]....
        /*07f0*/ 	.word	0x0000bc40


	//   ....[103]....
        /*07f4*/ 	.word	0x0000bc80


	//   ....[104]....
        /*07f8*/ 	.word	0x0000bc90


	//   ....[105]....
        /*07fc*/ 	.word	0x0000bcd0


	//   ....[106]....
        /*0800*/ 	.word	0x0000bce0


	//   ....[107]....
        /*0804*/ 	.word	0x0000bd20


	//   ....[108]....
        /*0808*/ 	.word	0x0000bd30


	//   ....[109]....
        /*080c*/ 	.word	0x0000bd40


	//   ....[110]....
        /*0810*/ 	.word	0x0000bd80


	//   ....[111]....
        /*0814*/ 	.word	0x0000c030


	//   ....[112]....
        /*0818*/ 	.word	0x0000c060


	//   ....[113]....
        /*081c*/ 	.word	0x0000c0c0


	//   ....[114]....
        /*0820*/ 	.word	0x0000c0d0


	//   ....[115]....
        /*0824*/ 	.word	0x0000c120


	//   ....[116]....
        /*0828*/ 	.word	0x0000c130


	//   ....[117]....
        /*082c*/ 	.word	0x0000c180


	//   ....[118]....
        /*0830*/ 	.word	0x0000c190


	//   ....[119]....
        /*0834*/ 	.word	0x0000c1e0


	//   ....[120]....
        /*0838*/ 	.word	0x0000c1f0


	//   ....[121]....
        /*083c*/ 	.word	0x0000c240


	//   ....[122]....
        /*0840*/ 	.word	0x0000c250


	//   ....[123]....
        /*0844*/ 	.word	0x0000c2a0


	//   ....[124]....
        /*0848*/ 	.word	0x0000c2b0


	//   ....[125]....
        /*084c*/ 	.word	0x0000c2c0


	//   ....[126]....
        /*0850*/ 	.word	0x0000c300


	//   ....[127]....
        /*0854*/ 	.word	0x0000c8b0


	//   ....[128]....
        /*0858*/ 	.word	0x0000c8f0


	//   ....[129]....
        /*085c*/ 	.word	0x0000c920


	//   ....[130]....
        /*0860*/ 	.word	0x0000c930


	//   ....[131]....
        /*0864*/ 	.word	0x0000c940


	//   ....[132]....
        /*0868*/ 	.word	0x0000c950


	//   ....[133]....
        /*086c*/ 	.word	0x0000c970


	//   ....[134]....
        /*0870*/ 	.word	0x0000c9c0


	//   ....[135]....
        /*0874*/ 	.word	0x0000c9e0


	//   ....[136]....
        /*0878*/ 	.word	0x0000ca20


	//   ....[137]....
        /*087c*/ 	.word	0x0000ca40


	//   ....[138]....
        /*0880*/ 	.word	0x0000ca80


	//   ....[139]....
        /*0884*/ 	.word	0x0000caa0


	//   ....[140]....
        /*0888*/ 	.word	0x0000caf0


	//   ....[141]....
        /*088c*/ 	.word	0x0000cb20


	//   ....[142]....
        /*0890*/ 	.word	0x0000cb80


	//   ....[143]....
        /*0894*/ 	.word	0x0000cf00


	//   ....[144]....
        /*0898*/ 	.word	0x0000cf30


	//   ....[145]....
        /*089c*/ 	.word	0x0000cf60


	//   ....[146]....
        /*08a0*/ 	.word	0x0000cf90


	//   ....[147]....
        /*08a4*/ 	.word	0x0000cfc0


	//   ....[148]....
        /*08a8*/ 	.word	0x0000cff0


	//   ....[149]....
        /*08ac*/ 	.word	0x0000d020


	//   ....[150]....
        /*08b0*/ 	.word	0x0000d050


	//   ....[151]....
        /*08b4*/ 	.word	0x0000d1d0


	//   ....[152]....
        /*08b8*/ 	.word	0x0000d200


	//   ....[153]....
        /*08bc*/ 	.word	0x0000d230


	//   ....[154]....
        /*08c0*/ 	.word	0x0000d260


	//   ....[155]....
        /*08c4*/ 	.word	0x0000d290


	//   ....[156]....
        /*08c8*/ 	.word	0x0000d2c0


	//   ....[157]....
        /*08cc*/ 	.word	0x0000d380


	//   ....[158]....
        /*08d0*/ 	.word	0x0000d3a0


	//   ....[159]....
        /*08d4*/ 	.word	0x0000d410


	//   ....[160]....
        /*08d8*/ 	.word	0x0000d880


	//   ....[161]....
        /*08dc*/ 	.word	0x0000dd60


	//   ....[162]....
        /*08e0*/ 	.word	0x0000de50


	//   ....[163]....
        /*08e4*/ 	.word	0x0000def0


	//   ....[164]....
        /*08e8*/ 	.word	0x0000df50


	//   ....[165]....
        /*08ec*/ 	.word	0x0000e040


	//   ....[166]....
        /*08f0*/ 	.word	0x0000e0b0


	//   ....[167]....
        /*08f4*/ 	.word	0x0000e1a0


	//   ....[168]....
        /*08f8*/ 	.word	0x0000e210


	//   ....[169]....
        /*08fc*/ 	.word	0x0000e300


	//   ....[170]....
        /*0900*/ 	.word	0x0000e370


	//   ....[171]....
        /*0904*/ 	.word	0x0000e460


	//   ....[172]....
        /*0908*/ 	.word	0x0000e4d0


	//   ....[173]....
        /*090c*/ 	.word	0x0000e5c0


	//   ....[174]....
        /*0910*/ 	.word	0x0000e630


	//   ....[175]....
        /*0914*/ 	.word	0x0000e720


	//   ....[176]....
        /*0918*/ 	.word	0x0000e790


	//   ....[177]....
        /*091c*/ 	.word	0x0000e870


	//   ....[178]....
        /*0920*/ 	.word	0x0000e920


	//   ....[179]....
        /*0924*/ 	.word	0x0000e990


	//   ....[180]....
        /*0928*/ 	.word	0x0000e9f0


	//   ....[181]....
        /*092c*/ 	.word	0x0000eae0


	//   ....[182]....
        /*0930*/ 	.word	0x0000eb40


	//   ....[183]....
        /*0934*/ 	.word	0x0000ec40


	//   ....[184]....
        /*0938*/ 	.word	0x0000eca0


	//   ....[185]....
        /*093c*/ 	.word	0x0000eda0


	//   ....[186]....
        /*0940*/ 	.word	0x0000ee00


	//   ....[187]....
        /*0944*/ 	.word	0x0000ef00


	//   ....[188]....
        /*0948*/ 	.word	0x0000ef60


	//   ....[189]....
        /*094c*/ 	.word	0x0000f060


	//   ....[190]....
        /*0950*/ 	.word	0x0000f0c0


	//   ....[191]....
        /*0954*/ 	.word	0x0000f1c0


	//   ....[192]....
        /*0958*/ 	.word	0x0000f220


	//   ....[193]....
        /*095c*/ 	.word	0x0000f330


	//   ....[194]....
        /*0960*/ 	.word	0x0000f390


	//   ....[195]....
        /*0964*/ 	.word	0x0000f450


	//   ....[196]....
        /*0968*/ 	.word	0x0000f4b0


	//   ....[197]....
        /*096c*/ 	.word	0x0000f5b0


	//   ....[198]....
        /*0970*/ 	.word	0x0000f610


	//   ....[199]....
        /*0974*/ 	.word	0x0000f6e0


	//   ....[200]....
        /*0978*/ 	.word	0x0000f740


	//   ....[201]....
        /*097c*/ 	.word	0x0000f800


	//   ....[202]....
        /*0980*/ 	.word	0x0000f940


	//   ....[203]....
        /*0984*/ 	.word	0x0000f9f0


	//   ....[204]....
        /*0988*/ 	.word	0x0000fa50


	//   ....[205]....
        /*098c*/ 	.word	0x0000fb00


	//   ....[206]....
        /*0990*/ 	.word	0x0000fb60


	//   ....[207]....
        /*0994*/ 	.word	0x0000fc10


	//   ....[208]....
        /*0998*/ 	.word	0x0000fc70


	//   ....[209]....
        /*099c*/ 	.word	0x0000fd20


	//   ....[210]....
        /*09a0*/ 	.word	0x0000fd80


	//   ....[211]....
        /*09a4*/ 	.word	0x0000fe30


	//   ....[212]....
        /*09a8*/ 	.word	0x0000fe90


	//   ....[213]....
        /*09ac*/ 	.word	0x0000ff40


	//   ....[214]....
        /*09b0*/ 	.word	0x0000ffa0


	//   ....[215]....
        /*09b4*/ 	.word	0x00010050


	//   ....[216]....
        /*09b8*/ 	.word	0x000100b0


	//   ....[217]....
        /*09bc*/ 	.word	0x00010160


	//   ....[218]....
        /*09c0*/ 	.word	0x00010250


	//   ....[219]....
        /*09c4*/ 	.word	0x00010300


	//   ....[220]....
        /*09c8*/ 	.word	0x00010360


	//   ....[221]....
        /*09cc*/ 	.word	0x00010420


	//   ....[222]....
        /*09d0*/ 	.word	0x00010480


	//   ....[223]....
        /*09d4*/ 	.word	0x00010540


	//   ....[224]....
        /*09d8*/ 	.word	0x000105a0


	//   ....[225]....
        /*09dc*/ 	.word	0x00010660


	//   ....[226]....
        /*09e0*/ 	.word	0x000106c0


	//   ....[227]....
        /*09e4*/ 	.word	0x00010780


	//   ....[228]....
        /*09e8*/ 	.word	0x000107e0


	//   ....[229]....
        /*09ec*/ 	.word	0x000108a0


	//   ....[230]....
        /*09f0*/ 	.word	0x00010900


	//   ....[231]....
        /*09f4*/ 	.word	0x000109c0


	//   ....[232]....
        /*09f8*/ 	.word	0x00010a20


	//   ....[233]....
        /*09fc*/ 	.word	0x00010ad0


	//   ....[234]....
        /*0a00*/ 	.word	0x00010bc0


	//   ....[235]....
        /*0a04*/ 	.word	0x00010c70


	//   ....[236]....
        /*0a08*/ 	.word	0x00010d00


	//   ....[237]....
        /*0a0c*/ 	.word	0x00010db0


	//   ....[238]....
        /*0a10*/ 	.word	0x00010e10


	//   ....[239]....
        /*0a14*/ 	.word	0x00010ed0


	//   ....[240]....
        /*0a18*/ 	.word	0x00010f30


	//   ....[241]....
        /*0a1c*/ 	.word	0x00010ff0


	//   ....[242]....
        /*0a20*/ 	.word	0x00011050


	//   ....[243]....
        /*0a24*/ 	.word	0x00011110


	//   ....[244]....
        /*0a28*/ 	.word	0x00011170


	//   ....[245]....
        /*0a2c*/ 	.word	0x00011230


	//   ....[246]....
        /*0a30*/ 	.word	0x00011290


	//   ....[247]....
        /*0a34*/ 	.word	0x00011350


	//   ....[248]....
        /*0a38*/ 	.word	0x000113b0


	//   ....[249]....
        /*0a3c*/ 	.word	0x00011450


	//   ....[250]....
        /*0a40*/ 	.word	0x000114e0


	//   ....[251]....
        /*0a44*/ 	.word	0x00011580


	//   ....[252]....
        /*0a48*/ 	.word	0x000116a0


	//   ....[253]....
        /*0a4c*/ 	.word	0x00011710


	//   ....[254]....
        /*0a50*/ 	.word	0x00011780


	//   ....[255]....
        /*0a54*/ 	.word	0x000117f0


	//   ....[0]....
        /*0a58*/ 	.word	0x00011860


	//   ....[1]....
        /*0a5c*/ 	.word	0x000118e0


	//   ....[2]....
        /*0a60*/ 	.word	0x00011970


	//   ....[3]....
        /*0a64*/ 	.word	0x00011a00


	//   ....[4]....
        /*0a68*/ 	.word	0x00011a70


	//   ....[5]....
        /*0a6c*/ 	.word	0x00011ae0


	//   ....[6]....
        /*0a70*/ 	.word	0x00011b50


	//   ....[7]....
        /*0a74*/ 	.word	0x00011bd0


	//   ....[8]....
        /*0a78*/ 	.word	0x00011c40


	//   ....[9]....
        /*0a7c*/ 	.word	0x00011ce0


	//   ....[10]....
        /*0a80*/ 	.word	0x00011d70


	//   ....[11]....
        /*0a84*/ 	.word	0x00011e90


	//----- nvinfo : EIATTR_REG_RECONFIG
	.align		4
.L_1403:
        /*0a88*/ 	.byte	0x01, 0x54
	.zero		2


	//----- nvinfo : EIATTR_SYSCALL_OFFSETS
	.align		4
        /*0a8c*/ 	.byte	0x04, 0x46
        /*0a8e*/ 	.short	(.L_1405 - .L_1404)


	//   ....[0]....
.L_1404:
        /*0a90*/ 	.word	0x00001400


	//   ....[1]....
        /*0a94*/ 	.word	0x000095d0


	//   ....[2]....
        /*0a98*/ 	.word	0x00009720


	//   ....[3]....
        /*0a9c*/ 	.word	0x00009810


	//   ....[4]....
        /*0aa0*/ 	.word	0x0000a810


	//----- nvinfo : EIATTR_MBARRIER_INSTR_OFFSETS
	.align		4
.L_1405:
        /*0aa4*/ 	.byte	0x04, 0x39
        /*0aa6*/ 	.short	(.L_1407 - .L_1406)


	//   ....[0]....
.L_1406:
        /*0aa8*/ 	.word	0x00000180
        /*0aac*/ 	.word	0x000000ff
        /*0ab0*/ 	.word	0x00016800
        /*0ab4*/ 	.short	0x0100
        /*0ab6*/ 	.byte	0x08
	.zero		1


	//   ....[1]....
        /*0ab8*/ 	.word	0x00000190
        /*0abc*/ 	.word	0x000000ff
        /*0ac0*/ 	.word	0x00016820
        /*0ac4*/ 	.short	0x0100
        /*0ac6*/ 	.byte	0x08
	.zero		1


	//   ....[2]....
        /*0ac8*/ 	.word	0x00000280
        /*0acc*/ 	.word	0x000000ff
        /*0ad0*/ 	.word	0x00016830
        /*0ad4*/ 	.short	0x0100
        /*0ad6*/ 	.byte	0x08
	.zero		1


	//   ....[3]....
        /*0ad8*/ 	.word	0x00000290
        /*0adc*/ 	.word	0x000000ff
        /*0ae0*/ 	.word	0x00016840
        /*0ae4*/ 	.short	0x0100
        /*0ae6*/ 	.byte	0x08
	.zero		1


	//   ....[4]....
        /*0ae8*/ 	.word	0x000002a0
        /*0aec*/ 	.word	0x000000ff
        /*0af0*/ 	.word	0x00016838
        /*0af4*/ 	.short	0x0100
        /*0af6*/ 	.byte	0x08
	.zero		1


	//   ....[5]....
        /*0af8*/ 	.word	0x000002b0
        /*0afc*/ 	.word	0x000000ff
        /*0b00*/ 	.word	0x00016848
        /*0b04*/ 	.short	0x0100
        /*0b06*/ 	.byte	0x08
	.zero		1


	//   ....[6]....
        /*0b08*/ 	.word	0x000003e0
        /*0b0c*/ 	.word	0x000000ff
        /*0b10*/ 	.word	0x00016850
        /*0b14*/ 	.short	0x0100
        /*0b16*/ 	.byte	0x08
	.zero		1


	//   ....[7]....
        /*0b18*/ 	.word	0x000003f0
        /*0b1c*/ 	.word	0x000000ff
        /*0b20*/ 	.word	0x00016860
        /*0b24*/ 	.short	0x0100
        /*0b26*/ 	.byte	0x08
	.zero		1


	//   ....[8]....
        /*0b28*/ 	.word	0x00000400
        /*0b2c*/ 	.word	0x000000ff
        /*0b30*/ 	.word	0x00016858
        /*0b34*/ 	.short	0x0100
        /*0b36*/ 	.byte	0x08
	.zero		1


	//   ....[9]....
        /*0b38*/ 	.word	0x00000410
        /*0b3c*/ 	.word	0x000000ff
        /*0b40*/ 	.word	0x00016868
        /*0b44*/ 	.short	0x0100
        /*0b46*/ 	.byte	0x08
	.zero		1


	//   ....[10]....
        /*0b48*/ 	.word	0x00000500
        /*0b4c*/ 	.word	0x000000ff
        /*0b50*/ 	.word	0x00016870
        /*0b54*/ 	.short	0x0100
        /*0b56*/ 	.byte	0x06
	.zero		1


	//   ....[11]....
        /*0b58*/ 	.word	0x00000510
        /*0b5c*/ 	.word	0x000000ff
        /*0b60*/ 	.word	0x00016880
        /*0b64*/ 	.short	0x0100
        /*0b66*/ 	.byte	0x06
	.zero		1


	//   ....[12]....
        /*0b68*/ 	.word	0x00000520
        /*0b6c*/ 	.word	0x000000ff
        /*0b70*/ 	.word	0x00016878
        /*0b74*/ 	.short	0x0100
        /*0b76*/ 	.byte	0x06
	.zero		1


	//   ....[13]....
        /*0b78*/ 	.word	0x00000530
        /*0b7c*/ 	.word	0x000000ff
        /*0b80*/ 	.word	0x00016888
        /*0b84*/ 	.short	0x0100
        /*0b86*/ 	.byte	0x06
	.zero		1


	//   ....[14]....
        /*0b88*/ 	.word	0x00000660
        /*0b8c*/ 	.word	0x000000ff
        /*0b90*/ 	.word	0x00016890
        /*0b94*/ 	.short	0x0100
        /*0b96*/ 	.byte	0x08
	.zero		1


	//   ....[15]....
        /*0b98*/ 	.word	0x00000670
        /*0b9c*/ 	.word	0x000000ff
        /*0ba0*/ 	.word	0x000168a0
        /*0ba4*/ 	.short	0x0100
        /*0ba6*/ 	.byte	0x08
	.zero		1


	//   ....[16]....
        /*0ba8*/ 	.word	0x00000680
        /*0bac*/ 	.word	0x000000ff
        /*0bb0*/ 	.word	0x00016898
        /*0bb4*/ 	.short	0x0100
        /*0bb6*/ 	.byte	0x08
	.zero		1


	//   ....[17]....
        /*0bb8*/ 	.word	0x00000690
        /*0bbc*/ 	.word	0x000000ff
        /*0bc0*/ 	.word	0x000168a8
        /*0bc4*/ 	.short	0x0100
        /*0bc6*/ 	.byte	0x08
	.zero		1


	//   ....[18]....
        /*0bc8*/ 	.word	0x000007d0
        /*0bcc*/ 	.word	0x000000ff
        /*0bd0*/ 	.word	0x000168b0
        /*0bd4*/ 	.short	0x0100
        /*0bd6*/ 	.byte	0x08
	.zero		1


	//   ....[19]....
        /*0bd8*/ 	.word	0x000007e0
        /*0bdc*/ 	.word	0x000000ff
        /*0be0*/ 	.word	0x000168c0
        /*0be4*/ 	.short	0x0100
        /*0be6*/ 	.byte	0x08
	.zero		1


	//   ....[20]....
        /*0be8*/ 	.word	0x000007f0
        /*0bec*/ 	.word	0x000000ff
        /*0bf0*/ 	.word	0x000168b8
        /*0bf4*/ 	.short	0x0100
        /*0bf6*/ 	.byte	0x08
	.zero		1


	//   ....[21]....
        /*0bf8*/ 	.word	0x00000800
        /*0bfc*/ 	.word	0x000000ff
        /*0c00*/ 	.word	0x000168c8
        /*0c04*/ 	.short	0x0100
        /*0c06*/ 	.byte	0x08
	.zero		1


	//   ....[22]....
        /*0c08*/ 	.word	0x00001480
        /*0c0c*/ 	.word	0x000000ff
        /*0c10*/ 	.word	0x00016800
        /*0c14*/ 	.short	0x010a
        /*0c16*/ 	.byte	0x31
	.zero		1


	//   ....[23]....
        /*0c18*/ 	.word	0x00001500
        /*0c1c*/ 	.word	0x00000000
        /*0c20*/ 	.word	0x00016830
        /*0c24*/ 	.short	0x010a
        /*0c26*/ 	.byte	0x3f
	.zero		1


	//   ....[24]....
        /*0c28*/ 	.word	0x00001550
        /*0c2c*/ 	.word	0x00000000
        /*0c30*/ 	.word	0x00016830
        /*0c34*/ 	.short	0x010a
        /*0c36*/ 	.byte	0x3f
	.zero		1


	//   ....[25]....
        /*0c38*/ 	.word	0x00002100
        /*0c3c*/ 	.word	0x000000ff
        /*0c40*/ 	.word	0x00000000
        /*0c44*/ 	.short	0x0101
        /*0c46*/ 	.byte	0x06
	.zero		1


	//   ....[26]....
        /*0c48*/ 	.word	0x00003d80
        /*0c4c*/ 	.word	0x000000ff
        /*0c50*/ 	.word	0x00016830
        /*0c54*/ 	.short	0x010a
        /*0c56*/ 	.byte	0x06
	.zero		1


	//   ....[27]....
        /*0c58*/ 	.word	0x00003dc0
        /*0c5c*/ 	.word	0x000000ff
        /*0c60*/ 	.word	0x00016830
        /*0c64*/ 	.short	0x010a
        /*0c66*/ 	.byte	0x06
	.zero		1


	//   ....[28]....
        /*0c68*/ 	.word	0x00004000
        /*0c6c*/ 	.word	0x000000ff
        /*0c70*/ 	.word	0x00016850
        /*0c74*/ 	.short	0x010a
        /*0c76*/ 	.byte	0x06
	.zero		1


	//   ....[29]....
        /*0c78*/ 	.word	0x00004040
        /*0c7c*/ 	.word	0x000000ff
        /*0c80*/ 	.word	0x00016850
        /*0c84*/ 	.short	0x010a
        /*0c86*/ 	.byte	0x06
	.zero		1


	//   ....[30]....
        /*0c88*/ 	.word	0x00004950
        /*0c8c*/ 	.word	0x000000ff
        /*0c90*/ 	.word	0x00000000
        /*0c94*/ 	.short	0x0101
        /*0c96*/ 	.byte	0x06
	.zero		1


	//   ....[31]....
        /*0c98*/ 	.word	0x00005e40
        /*0c9c*/ 	.word	0x000000ff
        /*0ca0*/ 	.word	0x00000000
        /*0ca4*/ 	.short	0x0101
        /*0ca6*/ 	.byte	0x06
	.zero		1


	//   ....[32]....
        /*0ca8*/ 	.word	0x00006280
        /*0cac*/ 	.word	0x000000ff
        /*0cb0*/ 	.word	0x00016850
        /*0cb4*/ 	.short	0x010a
        /*0cb6*/ 	.byte	0x05
	.zero		1


	//   ....[33]....
        /*0cb8*/ 	.word	0x000062c0
        /*0cbc*/ 	.word	0x000000ff
        /*0cc0*/ 	.word	0x00016850
        /*0cc4*/ 	.short	0x010a
        /*0cc6*/ 	.byte	0x05
	.zero		1


	//   ....[34]....
        /*0cc8*/ 	.word	0x00006880
        /*0ccc*/ 	.word	0x000000ff
        /*0cd0*/ 	.word	0x00000000
        /*0cd4*/ 	.short	0x0101
        /*0cd6*/ 	.byte	0x04
	.zero		1


	//   ....[35]....
        /*0cd8*/ 	.word	0x00007870
        /*0cdc*/ 	.word	0x00000000
        /*0ce0*/ 	.word	0x00000000
        /*0ce4*/ 	.short	0x0101
        /*0ce6*/ 	.byte	0x3f
	.zero		1


	//   ....[36]....
        /*0ce8*/ 	.word	0x00009d40
        /*0cec*/ 	.word	0x00000003
        /*0cf0*/ 	.word	0x00016840
        /*0cf4*/ 	.short	0x010a
        /*0cf6*/ 	.byte	0x3f
	.zero		1


	//   ....[37]....
        /*0cf8*/ 	.word	0x0000a500
        /*0cfc*/ 	.word	0x00000003
        /*0d00*/ 	.word	0x00016830
        /*0d04*/ 	.short	0x0107
        /*0d06*/ 	.byte	0x3f
	.zero		1


	//   ....[38]....
        /*0d08*/ 	.word	0x0000a5d0
        /*0d0c*/ 	.word	0x00000003
        /*0d10*/ 	.word	0x00016830
        /*0d14*/ 	.short	0x0101
        /*0d16*/ 	.byte	0x3f
	.zero		1


	//   ....[39]....
        /*0d18*/ 	.word	0x0000b430
        /*0d1c*/ 	.word	0x00000016
        /*0d20*/ 	.word	0x00016800
        /*0d24*/ 	.short	0x0107
        /*0d26*/ 	.byte	0x3f
	.zero		1


	//   ....[40]....
        /*0d28*/ 	.word	0x0000b530
        /*0d2c*/ 	.word	0x00000016
        /*0d30*/ 	.word	0x00016800
        /*0d34*/ 	.short	0x0101
        /*0d36*/ 	.byte	0x3f
	.zero		1


	//   ....[41]....
        /*0d38*/ 	.word	0x0000b550
        /*0d3c*/ 	.word	0x00000016
        /*0d40*/ 	.word	0x00016820
        /*0d44*/ 	.short	0x010a
        /*0d46*/ 	.byte	0x3f
	.zero		1


	//   ....[42]....
        /*0d48*/ 	.word	0x0000b8f0
        /*0d4c*/ 	.word	0x00000005
        /*0d50*/ 	.word	0x00016840
        /*0d54*/ 	.short	0x010a
        /*0d56*/ 	.byte	0x3f
	.zero		1


	//   ....[43]....
        /*0d58*/ 	.word	0x0000be00
        /*0d5c*/ 	.word	0x00000005
        /*0d60*/ 	.word	0x00016830
        /*0d64*/ 	.short	0x0107
        /*0d66*/ 	.byte	0x3f
	.zero		1


	//   ....[44]....
        /*0d68*/ 	.word	0x0000bec0
        /*0d6c*/ 	.word	0x00000005
        /*0d70*/ 	.word	0x00016830
        /*0d74*/ 	.short	0x0101
        /*0d76*/ 	.byte	0x3f
	.zero		1


	//   ....[45]....
        /*0d78*/ 	.word	0x0000bf20
        /*0d7c*/ 	.word	0x00000005
        /*0d80*/ 	.word	0x00016860
        /*0d84*/ 	.short	0x010a
        /*0d86*/ 	.byte	0x3f
	.zero		1


	//   ....[46]....
        /*0d88*/ 	.word	0x0000c3f0
        /*0d8c*/ 	.word	0x00000005
        /*0d90*/ 	.word	0x00016850
        /*0d94*/ 	.short	0x0107
        /*0d96*/ 	.byte	0x3f
	.zero		1


	//   ....[47]....
        /*0d98*/ 	.word	0x0000c590
        /*0d9c*/ 	.word	0x00000005
        /*0da0*/ 	.word	0x00016850
        /*0da4*/ 	.short	0x0101
        /*0da6*/ 	.byte	0x3f
	.zero		1


	//   ....[48]....
        /*0da8*/ 	.word	0x0000c7a0
        /*0dac*/ 	.word	0x00000000
        /*0db0*/ 	.word	0x00016860
        /*0db4*/ 	.short	0x010a
        /*0db6*/ 	.byte	0x3f
	.zero		1


	//   ....[49]....
        /*0db8*/ 	.word	0x0000cc30
        /*0dbc*/ 	.word	0x00000000
        /*0dc0*/ 	.word	0x00016850
        /*0dc4*/ 	.short	0x0107
        /*0dc6*/ 	.byte	0x3f
	.zero		1


	//   ....[50]....
        /*0dc8*/ 	.word	0x0000cd00
        /*0dcc*/ 	.word	0x00000000
        /*0dd0*/ 	.word	0x00016850
        /*0dd4*/ 	.short	0x0101
        /*0dd6*/ 	.byte	0x3f
	.zero		1


	//   ....[51]....
        /*0dd8*/ 	.word	0x0000d800
        /*0ddc*/ 	.word	0x00000005
        /*0de0*/ 	.word	0x00016820
        /*0de4*/ 	.short	0x010a
        /*0de6*/ 	.byte	0x3f
	.zero		1


	//   ....[52]....
        /*0de8*/ 	.word	0x0000d980
        /*0dec*/ 	.word	0x00000003
        /*0df0*/ 	.word	0x00016840
        /*0df4*/ 	.short	0x010a
        /*0df6*/ 	.byte	0x3f
	.zero		1


	//   ....[53]....
        /*0df8*/ 	.word	0x0000da20
        /*0dfc*/ 	.word	0x00000019
        /*0e00*/ 	.word	0x00016840
        /*0e04*/ 	.short	0x010a
        /*0e06*/ 	.byte	0x3f
	.zero		1


	//   ....[54]....
        /*0e08*/ 	.word	0x0000da60
        /*0e0c*/ 	.word	0x00000003
        /*0e10*/ 	.word	0x00016860
        /*0e14*/ 	.short	0x010a
        /*0e16*/ 	.byte	0x3f
	.zero		1


	//   ....[55]....
        /*0e18*/ 	.word	0x0000daa0
        /*0e1c*/ 	.word	0x00000019
        /*0e20*/ 	.word	0x00016860
        /*0e24*/ 	.short	0x010a
        /*0e26*/ 	.byte	0x3f
	.zero		1


	//   ....[56]....
        /*0e28*/ 	.word	0x0000db10
        /*0e2c*/ 	.word	0x00000003
        /*0e30*/ 	.word	0x00016800
        /*0e34*/ 	.short	0x010a
        /*0e36*/ 	.byte	0x3f
	.zero		1


	//   ....[57]....
        /*0e38*/ 	.word	0x0000db60
        /*0e3c*/ 	.word	0x00000000
        /*0e40*/ 	.word	0x00016830
        /*0e44*/ 	.short	0x010a
        /*0e46*/ 	.byte	0x3f
	.zero		1


	//   ....[58]....
        /*0e48*/ 	.word	0x0000dbc0
        /*0e4c*/ 	.word	0x00000007
        /*0e50*/ 	.word	0x00016830
        /*0e54*/ 	.short	0x010a
        /*0e56*/ 	.byte	0x3f
	.zero		1


	//   ....[59]....
        /*0e58*/ 	.word	0x0000dc20
        /*0e5c*/ 	.word	0x00000007
        /*0e60*/ 	.word	0x00016850
        /*0e64*/ 	.short	0x010a
        /*0e66*/ 	.byte	0x3f
	.zero		1


	//   ....[60]....
        /*0e68*/ 	.word	0x0000dc80
        /*0e6c*/ 	.word	0x00000007
        /*0e70*/ 	.word	0x00016850
        /*0e74*/ 	.short	0x010a
        /*0e76*/ 	.byte	0x3f
	.zero		1


	//   ....[61]....
        /*0e78*/ 	.word	0x0000dda0
        /*0e7c*/ 	.word	0x00000003
        /*0e80*/ 	.word	0x00016840
        /*0e84*/ 	.short	0x010a
        /*0e86*/ 	.byte	0x3f
	.zero		1


	//   ....[62]....
        /*0e88*/ 	.word	0x0000f840
        /*0e8c*/ 	.word	0x00000016
        /*0e90*/ 	.word	0x00016820
        /*0e94*/ 	.short	0x010a
        /*0e96*/ 	.byte	0x3f
	.zero		1


	//   ....[63]....
        /*0e98*/ 	.word	0x0000f890
        /*0e9c*/ 	.word	0x00000005
        /*0ea0*/ 	.word	0x00016840
        /*0ea4*/ 	.short	0x010a
        /*0ea6*/ 	.byte	0x3f
	.zero		1


	//   ....[64]....
        /*0ea8*/ 	.word	0x000101a0
        /*0eac*/ 	.word	0x00000005
        /*0eb0*/ 	.word	0x00016860
        /*0eb4*/ 	.short	0x010a
        /*0eb6*/ 	.byte	0x3f
	.zero		1


	//   ....[65]....
        /*0eb8*/ 	.word	0x00010b10
        /*0ebc*/ 	.word	0x00000000
        /*0ec0*/ 	.word	0x00016860
        /*0ec4*/ 	.short	0x010a
        /*0ec6*/ 	.byte	0x3f
	.zero		1


	//   ....[66]....
        /*0ec8*/ 	.word	0x00011db0
        /*0ecc*/ 	.word	0x00000005
        /*0ed0*/ 	.word	0x00016820
        /*0ed4*/ 	.short	0x010a
        /*0ed6*/ 	.byte	0x3f
	.zero		1


	//   ....[67]....
        /*0ed8*/ 	.word	0x00011f50
        /*0edc*/ 	.word	0x00000003
        /*0ee0*/ 	.word	0x00016840
        /*0ee4*/ 	.short	0x010a
        /*0ee6*/ 	.byte	0x3f
	.zero		1


	//   ....[68]....
        /*0ee8*/ 	.word	0x00011fa0
        /*0eec*/ 	.word	0x00000019
        /*0ef0*/ 	.word	0x00016840
        /*0ef4*/ 	.short	0x010a
        /*0ef6*/ 	.byte	0x3f
	.zero		1


	//   ....[69]....
        /*0ef8*/ 	.word	0x00011ff0
        /*0efc*/ 	.word	0x00000003
        /*0f00*/ 	.word	0x00016860
        /*0f04*/ 	.short	0x010a
        /*0f06*/ 	.byte	0x3f
	.zero		1


	//----- nvinfo : EIATTR_NUM_MBARRIERS
	.align		4
.L_1407:
        /*0f08*/ 	.byte	0x03, 0x38
        /*0f0a*/ 	.short	0x0016


	//----- nvinfo : EIATTR_EXIT_INSTR_OFFSETS
	.align		4
        /*0f0c*/ 	.byte	0x04, 0x1c
        /*0f0e*/ 	.short	(.L_1409 - .L_1408)


	//   ....[0]....
.L_1408:
        /*0f10*/ 	.word	0x000009b0


	//   ....[1]....
        /*0f14*/ 	.word	0x00008390


	//   ....[2]....
        /*0f18*/ 	.word	0x0000daf0


	//----- nvinfo : EIATTR_MAX_THREADS
	.align		4
.L_1409:
        /*0f1c*/ 	.byte	0x04, 0x05
        /*0f1e*/ 	.short	(.L_1411 - .L_1410)
.L_1410:
        /*0f20*/ 	.word	0x00000200
        /*0f24*/ 	.word	0x00000001
        /*0f28*/ 	.word	0x00000001


	//----- nvinfo : EIATTR_CRS_STACK_SIZE
	.align		4
.L_1411:
        /*0f2c*/ 	.byte	0x04, 0x1e
        /*0f2e*/ 	.short	(.L_1413 - .L_1412)
.L_1412:
        /*0f30*/ 	.word	0x00000000


	//----- nvinfo : EIATTR_CBANK_PARAM_SIZE
	.align		4
.L_1413:
        /*0f34*/ 	.byte	0x03, 0x19
        /*0f36*/ 	.short	0x0af0


	//----- nvinfo : EIATTR_PARAM_CBANK
	.align		4
        /*0f38*/ 	.byte	0x04, 0x0a
        /*0f3a*/ 	.short	(.L_1415 - .L_1414)
	.align		4
.L_1414:
        /*0f3c*/ 	.word	index@(.nv.constant0._ZN7cutlass13device_kernelIN5flash11enable_sm90INS1_16FlashAttnFwdSm90INS1_25CollectiveMainloopFwdSm90ILi2EN4cute5tupleIJNS5_1CILi1EEES8_S8_EEENS6_IJNS7_ILi192EEENS7_ILi128EEENS7_ILi64EEEEEELi64ENS_6half_tEfNS_4arch4Sm90ELb0ELb0ELb1ELb1ELb1ELb0ELb0ELb1ELb1ELb1ELb0ELb0EEENS1_21CollectiveEpilogueFwdINS6_IJSA_SC_SB_EEES9_SE_SG_Li384ELb1ELb1ELb0ELb0EEENS1_36VarlenDynamicPersistentTileSchedulerILi192ELi128ELi384ELi128ELb0ELb1ELb1ELb0ELb1ELb1EEEEEEEEEvNT_6ParamsE)
        /*0f40*/ 	.short	0x0210
        /*0f42*/ 	.short	0x0af0


	//----- nvinfo : EIATTR_SW_WAR
	.align		4
.L_1415:
        /*0f44*/ 	.byte	0x04, 0x36
        /*0f46*/ 	.short	(.L_1417 - .L_1416)
.L_1416:
        /*0f48*/ 	.word	0x00000008
.L_1417:


//--------------------- .nv.info._ZN7cutlass13device_kernelIN5flash11enable_sm90INS1_16FlashAttnFwdSm90INS1_25CollectiveMainloopFwdSm90ILi2EN4cute5tupleIJNS5_1CILi1EEES8_S8_EEENS6_IJNS7_ILi192EEENS7_ILi128EEENS7_ILi64EEEEEELi64ENS_6half_tEfNS_4arch4Sm90ELb0ELb0ELb1ELb1ELb1ELb1ELb0ELb1ELb1ELb1ELb0ELb0EEENS1_21CollectiveEpilogueFwdINS6_IJSA_SC_SB_EEES9_SE_SG_Li384ELb1ELb1ELb0ELb0EEENS1_36VarlenDynamicPersistentTileSchedulerILi192ELi128ELi384ELi128ELb0ELb1ELb1ELb0ELb1ELb1EEEEEEEEEvNT_6ParamsE --------------------------
	.section	.nv.info._ZN7cutlass13device_kernelIN5flash11enable_sm90INS1_16FlashAttnFwdSm90INS1_25CollectiveMainloopFwdSm90ILi2EN4cute5tupleIJNS5_1CILi1EEES8_S8_EEENS6_IJNS7_ILi192EEENS7_ILi128EEENS7_ILi64EEEEEELi64ENS_6half_tEfNS_4arch4Sm90ELb0ELb0ELb1ELb1ELb1ELb1ELb0ELb1ELb1ELb1ELb0ELb0EEENS1_21CollectiveEpilogueFwdINS6_IJSA_SC_SB_EEES9_SE_SG_Li384ELb1ELb1ELb0ELb0EEENS1_36VarlenDynamicPersistentTileSchedulerILi192ELi128ELi384ELi128ELb0ELb1ELb1ELb0ELb1ELb1EEEEEEEEEvNT_6ParamsE,"",@"SHT_CUDA_INFO"
	.sectionflags	@""
	.align	4


	//----- nvinfo : EIATTR_CUDA_API_VERSION
	.align		4
        /*0000*/ 	.byte	0x04, 0x37
        /*0002*/ 	.short	(.L_1419 - .L_1418)
.L_1418:
        /*0004*/ 	.word	0x00000082


	//----- nvinfo : EIATTR_KPARAM_INFO
	.align		4
.L_1419:
        /*0008*/ 	.byte	0x04, 0x17
        /*000a*/ 	.short	(.L_1421 - .L_1420)
.L_1420:
        /*000c*/ 	.word	0x00000000
        /*0010*/ 	.short	0x0000
        /*0012*/ 	.short	0x0070
        /*0014*/ 	.byte	0x00, 0xf0, 0x01, 0x2a


	//----- nvinfo : EIATTR_SPARSE_MMA_MASK
	.align		4
.L_1421:
        /*0018*/ 	.byte	0x03, 0x50
        /*001a*/ 	.short	0x0000


	//----- nvinfo : EIATTR_MAXREG_COUNT
	.align		4
        /*001c*/ 	.byte	0x03, 0x1b
        /*001e*/ 	.short	0x0080


	//----- nvinfo : EIATTR_NUM_BARRIERS
	.align		4
        /*0020*/ 	.byte	0x02, 0x4c
        /*0022*/ 	.byte	0x10
	.zero		1


	//----- nvinfo : EIATTR_EXTERNS
	.align		4
        /*0024*/ 	.byte	0x04, 0x0f
        /*0026*/ 	.short	(.L_1423 - .L_1422)


	//   ....[0]....
	.align		4
.L_1422:
        /*0028*/ 	.word	index@(__assertfail)


	//----- nvinfo : EIATTR_ANNOTATIONS
	.align		4
.L_1423:
        /*002c*/ 	.byte	0x04, 0x55
        /*002e*/ 	.short	(.L_1425 - .L_1424)


	//   ....[0]....
.L_1424:
        /* <DEDUP_REMOVED lines=65> */


	//----- nvinfo : EIATTR_MERCURY_ISA_VERSION
	.align		4
.L_1425:
        /*0428*/ 	.byte	0x03, 0x5f
        /*042a*/ 	.short	0x0101


	//----- nvinfo : EIATTR_UNUSED_LOAD_BYTE_OFFSET
	.align		4
        /*042c*/ 	.byte	0x04, 0x44
        /*042e*/ 	.short	(.L_1427 - .L_1426)


	//   ....[0]....
.L_1426:
        /*0430*/ 	.word	0x00000a80
        /*0434*/ 	.word	0x0000fff0


	//   ....[1]....
        /*0438*/ 	.word	0x0000da90
        /*043c*/ 	.word	0x0000fff0


	//----- nvinfo : EIATTR_INT_WARP_WIDE_INSTR_OFFSETS
	.align		4
.L_1427:
        /*0440*/ 	.byte	0x04, 0x31
        /*0442*/ 	.short	(.L_1429 - .L_1428)


	//   ....[0]....
.L_1428:
        /*0444*/ 	.word	0x00000130


	//   ....[1]....
        /*0448*/ 	.word	0x00000170


	//   ....[2]....
        /*044c*/ 	.word	0x000001e0


	//   ....[3]....
        /*0450*/ 	.word	0x00011320


	//   ....[4]....
        /*0454*/ 	.word	0x000113b0


	//   ....[5]....
        /*0458*/ 	.word	0x00014680


	//   ....[6]....
        /*045c*/ 	.word	0x00014710


	//----- nvinfo : EIATTR_COOP_GROUP_MASK_REGIDS
	.align		4
.L_1429:
        /*0460*/ 	.byte	0x04, 0x29
        /*0462*/ 	.short	(.L_1431 - .L_1430)


	//   ....[0]....
.L_1430:
        /*0464*/ 	.word	0xffffffff


	//   ....[1]....
        /*0468*/ 	.word	0xffffffff


	//   ....[2]....
        /*046c*/ 	.word	0xffffffff


	//   ....[3]....
        /*0470*/ 	.word	0xffffffff


	//   ....[4]....
        /*0474*/ 	.word	0xffffffff


	//   ....[5]....
        /*0478*/ 	.word	0xffffffff


	//   ....[6]....
        /*047c*/ 	.word	0xffffffff


	//   ....[7]....
        /*0480*/ 	.word	0xffffffff


	//   ....[8]....
        /*0484*/ 	.word	0xffffffff


	//   ....[9]....
        /*0488*/ 	.word	0xffffffff


	//   ....[10]....
        /*048c*/ 	.word	0xffffffff


	//   ....[11]....
        /*0490*/ 	.word	0xffffffff


	//   ....[12]....
        /*0494*/ 	.word	0xffffffff


	//   ....[13]....
        /*0498*/ 	.word	0xffffffff


	//   ....[14]....
        /*049c*/ 	.word	0xffffffff


	//   ....[15]....
        /*04a0*/ 	.word	0xffffffff


	//   ....[16]....
        /*04a4*/ 	.word	0xffffffff


	//   ....[17]....
        /*04a8*/ 	.word	0xffffffff


	//   ....[18]....
        /*04ac*/ 	.word	0xffffffff


	//   ....[19]....
        /*04b0*/ 	.word	0xffffffff


	//   ....[20]....
        /*04b4*/ 	.word	0xffffffff


	//   ....[21]....
        /*04b8*/ 	.word	0xffffffff


	//   ....[22]....
        /*04bc*/ 	.word	0xffffffff


	//   ....[23]....
        /*04c0*/ 	.word	0xffffffff


	//   ....[24]....
        /*04c4*/ 	.word	0xffffffff


	//   ....[25]....
        /*04c8*/ 	.word	0xffffffff


	//   ....[26]....
        /*04cc*/ 	.word	0xffffffff


	//   ....[27]....
        /*04d0*/ 	.word	0xffffffff


	//   ....[28]....
        /*04d4*/ 	.word	0xffffffff


	//   ....[29]....
        /*04d8*/ 	.word	0xffffffff


	//   ....[30]....
        /*04dc*/ 	.word	0xffffffff


	//   ....[31]....
        /*04e0*/ 	.word	0xffffffff


	//   ....[32]....
        /*04e4*/ 	.word	0xffffffff


	//   ....[33]....
        /*04e8*/ 	.word	0xffffffff


	//   ....[34]....
        /*04ec*/ 	.word	0xffffffff


	//   ....[35]....
        /*04f0*/ 	.word	0xffffffff


	//   ....[36]....
        /*04f4*/ 	.word	0xffffffff


	//   ....[37]....
        /*04f8*/ 	.word	0xffffffff


	//   ....[38]....
        /*04fc*/ 	.word	0xffffffff


	//   ....[39]....
        /*0500*/ 	.word	0xffffffff


	//   ....[40]....
        /*0504*/ 	.word	0xffffffff


	//   ....[41]....
        /*0508*/ 	.word	0xffffffff


	//   ....[42]....
        /*050c*/ 	.word	0xffffffff


	//   ....[43]....
        /*0510*/ 	.word	0xffffffff


	//   ....[44]....
        /*0514*/ 	.word	0xffffffff


	//   ....[45]....
        /*0518*/ 	.word	0xffffffff


	//   ....[46]....
        /*051c*/ 	.word	0xffffffff


	//   ....[47]....
        /*0520*/ 	.word	0xffffffff


	//   ....[48]....
        /*0524*/ 	.word	0xffffffff


	//   ....[49]....
        /*0528*/ 	.word	0xffffffff


	//   ....[50]....
        /*052c*/ 	.word	0xffffffff


	//   ....[51]....
        /*0530*/ 	.word	0xffffffff


	//   ....[52]....
        /*0534*/ 	.word	0xffffffff


	//   ....[53]....
        /*0538*/ 	.word	0xffffffff


	//   ....[54]....
        /*053c*/ 	.word	0xffffffff


	//   ....[55]....
        /*0540*/ 	.word	0xffffffff


	//   ....[56]....
        /*0544*/ 	.word	0xffffffff


	//   ....[57]....
        /*0548*/ 	.word	0xffffffff


	//   ....[58]....
        /*054c*/ 	.word	0xffffffff


	//   ....[59]....
        /*0550*/ 	.word	0xffffffff


	//   ....[60]....
        /*0554*/ 	.word	0xffffffff


	//   ....[61]....
        /*0558*/ 	.word	0xffffffff


	//   ....[62]....
        /*055c*/ 	.word	0xffffffff


	//   ....[63]....
        /*0560*/ 	.word	0xffffffff


	//   ....[64]....
        /*0564*/ 	.word	0xffffffff


	//   ....[65]....
        /*0568*/ 	.word	0xffffffff


	//   ....[66]....
        /*056c*/ 	.word	0xffffffff


	//   ....[67]....
        /*0570*/ 	.word	0xffffffff


	//   ....[68]....
        /*0574*/ 	.word	0xffffffff


	//   ....[69]....
        /*0578*/ 	.word	0xffffffff


	//   ....[70]....
        /*057c*/ 	.word	0xffffffff


	//   ....[71]....
        /*0580*/ 	.word	0xffffffff


	//   ....[72]....
        /*0584*/ 	.word	0xffffffff


	//   ....[73]....
        /*0588*/ 	.word	0xffffffff


	//   ....[74]....
        /*058c*/ 	.word	0xffffffff


	//   ....[75]....
        /*0590*/ 	.word	0xffffffff


	//   ....[76]....
        /*0594*/ 	.word	0xffffffff


	//   ....[77]....
        /*0598*/ 	.word	0xffffffff


	//   ....[78]....
        /*059c*/ 	.word	0xffffffff


	//   ....[79]....
        /*05a0*/ 	.word	0xffffffff


	//   ....[80]....
        /*05a4*/ 	.word	0xffffffff


	//   ....[81]....
        /*05a8*/ 	.word	0xffffffff


	//   ....[82]....
        /*05ac*/ 	.word	0xffffffff


	//   ....[83]....
        /*05b0*/ 	.word	0xffffffff


	//   ....[84]....
        /*05b4*/ 	.word	0xffffffff


	//   ....[85]....
        /*05b8*/ 	.word	0xffffffff


	//   ....[86]....
        /*05bc*/ 	.word	0xffffffff


	//   ....[87]....
        /*05c0*/ 	.word	0xffffffff


	//   ....[88]....
        /*05c4*/ 	.word	0xffffffff


	//   ....[89]....
        /*05c8*/ 	.word	0xffffffff


	//   ....[90]....
        /*05cc*/ 	.word	0xffffffff


	//   ....[91]....
        /*05d0*/ 	.word	0xffffffff


	//   ....[92]....
        /*05d4*/ 	.word	0xffffffff


	//   ....[93]....
        /*05d8*/ 	.word	0xffffffff


	//   ....[94]....
        /*05dc*/ 	.word	0xffffffff


	//   ....[95]....
        /*05e0*/ 	.word	0xffffffff


	//   ....[96]....
        /*05e4*/ 	.word	0xffffffff


	//   ....[97]....
        /*05e8*/ 	.word	0xffffffff


	//   ....[98]....
        /*05ec*/ 	.word	0xffffffff


	//   ....[99]....
        /*05f0*/ 	.word	0xffffffff


	//   ....[100]....
        /*05f4*/ 	.word	0xffffffff


	//   ....[101]....
        /*05f8*/ 	.word	0xffffffff


	//   ....[102]....
        /*05fc*/ 	.word	0xffffffff


	//   ....[103]....
        /*0600*/ 	.word	0xffffffff


	//   ....[104]....
        /*0604*/ 	.word	0xffffffff


	//   ....[105]....
        /*0608*/ 	.word	0xffffffff


	//   ....[106]....
        /*060c*/ 	.word	0xffffffff


	//   ....[107]....
        /*0610*/ 	.word	0xffffffff


	//   ....[108]....
        /*0614*/ 	.word	0xffffffff


	//   ....[109]....
        /*0618*/ 	.word	0xffffffff


	//   ....[110]....
        /*061c*/ 	.word	0xffffffff


	//   ....[111]....
        /*0620*/ 	.word	0xffffffff


	//   ....[112]....
        /*0624*/ 	.word	0xffffffff


	//   ....[113]....
        /*0628*/ 	.word	0xffffffff


	//   ....[114]....
        /*062c*/ 	.word	0xffffffff


	//   ....[115]....
        /*0630*/ 	.word	0xffffffff


	//   ....[116]....
        /*0634*/ 	.word	0xffffffff


	//   ....[117]....
        /*0638*/ 	.word	0xffffffff


	//   ....[118]....
        /*063c*/ 	.word	0xffffffff


	//   ....[119]....
        /*0640*/ 	.word	0xffffffff


	//   ....[120]....
        /*0644*/ 	.word	0xffffffff


	//   ....[121]....
        /*0648*/ 	.word	0xffffffff


	//   ....[122]....
        /*064c*/ 	.word	0xffffffff


	//   ....[123]....
        /*0650*/ 	.word	0xffffffff


	//   ....[124]....
        /*0654*/ 	.word	0xffffffff


	//   ....[125]....
        /*0658*/ 	.word	0xffffffff


	//   ....[126]....
        /*065c*/ 	.word	0xffffffff


	//   ....[127]....
        /*0660*/ 	.word	0xffffffff


	//   ....[128]....
        /*0664*/ 	.word	0xffffffff


	//   ....[129]....
        /*0668*/ 	.word	0xffffffff


	//   ....[130]....
        /*066c*/ 	.word	0xffffffff


	//   ....[131]....
        /*0670*/ 	.word	0xffffffff


	//   ....[132]....
        /*0674*/ 	.word	0xffffffff


	//   ....[133]....
        /*0678*/ 	.word	0xffffffff


	//   ....[134]....
        /*067c*/ 	.word	0xffffffff


	//   ....[135]....
        /*0680*/ 	.word	0xffffffff


	//   ....[136]....
        /*0684*/ 	.word	0xffffffff


	//   ....[137]....
        /*0688*/ 	.word	0xffffffff


	//   ....[138]....
        /*068c*/ 	.word	0xffffffff


	//   ....[139]....
        /*0690*/ 	.word	0xffffffff


	//   ....[140]....
        /*0694*/ 	.word	0xffffffff


	//   ....[141]....
        /*0698*/ 	.word	0xffffffff


	//   ....[142]....
        /*069c*/ 	.word	0xffffffff


	//   ....[143]....
        /*06a0*/ 	.word	0xffffffff


	//   ....[144]....
        /*06a4*/ 	.word	0xffffffff


	//   ....[145]....
        /*06a8*/ 	.word	0xffffffff


	//   ....[146]....
        /*06ac*/ 	.word	0xffffffff


	//   ....[147]....
        /*06b0*/ 	.word	0xffffffff


	//   ....[148]....
        /*06b4*/ 	.word	0xffffffff


	//   ....[149]....
        /*06b8*/ 	.word	0xffffffff


	//   ....[150]....
        /*06bc*/ 	.word	0xffffffff


	//   ....[151]....
        /*06c0*/ 	.word	0xffffffff


	//   ....[152]....
        /*06c4*/ 	.word	0xffffffff


	//   ....[153]....
        /*06c8*/ 	.word	0xffffffff


	//   ....[154]....
        /*06cc*/ 	.word	0xffffffff


	//   ....[155]....
        /*06d0*/ 	.word	0xffffffff


	//   ....[156]....
        /*06d4*/ 	.word	0xffffffff


	//   ....[157]....
        /*06d8*/ 	.word	0xffffffff


	//   ....[158]....
        /*06dc*/ 	.word	0xffffffff


	//   ....[159]....
        /*06e0*/ 	.word	0xffffffff


	//   ....[160]....
        /*06e4*/ 	.word	0xffffffff


	//   ....[161]....
        /*06e8*/ 	.word	0xffffffff


	//   ....[162]....
        /*06ec*/ 	.word	0xffffffff


	//   ....[163]....
        /*06f0*/ 	.word	0xffffffff


	//   ....[164]....
        /*06f4*/ 	.word	0xffffffff


	//   ....[165]....
        /*06f8*/ 	.word	0xffffffff


	//   ....[166]....
        /*06fc*/ 	.word	0xffffffff


	//   ....[167]....
        /*0700*/ 	.word	0xffffffff


	//   ....[168]....
        /*0704*/ 	.word	0xffffffff


	//   ....[169]....
        /*0708*/ 	.word	0xffffffff


	//   ....[170]....
        /*070c*/ 	.word	0xffffffff


	//   ....[171]....
        /*0710*/ 	.word	0xffffffff


	//   ....[172]....
        /*0714*/ 	.word	0xffffffff


	//   ....[173]....
        /*0718*/ 	.word	0xffffffff


	//   ....[174]....
        /*071c*/ 	.word	0xffffffff


	//   ....[175]....
        /*0720*/ 	.word	0xffffffff


	//   ....[176]....
        /*0724*/ 	.word	0xffffffff


	//   ....[177]....
        /*0728*/ 	.word	0xffffffff


	//   ....[178]....
        /*072c*/ 	.word	0xffffffff


	//   ....[179]....
        /*0730*/ 	.word	0xffffffff


	//   ....[180]....
        /*0734*/ 	.word	0xffffffff


	//   ....[181]....
        /*0738*/ 	.word	0xffffffff


	//   ....[182]....
        /*073c*/ 	.word	0xffffffff


	//   ....[183]....
        /*0740*/ 	.word	0xffffffff


	//   ....[184]....
        /*0744*/ 	.word	0xffffffff


	//   ....[185]....
        /*0748*/ 	.word	0xffffffff


	//   ....[186]....
        /*074c*/ 	.word	0xffffffff


	//   ....[187]....
        /*0750*/ 	.word	0x0500000f


	//   ....[188]....
        /*0754*/ 	.word	0x0500000f


	//   ....[189]....
        /*0758*/ 	.word	0x0500000f


	//   ....[190]....
        /*075c*/ 	.word	0x0500000f


	//   ....[191]....
        /*0760*/ 	.word	0x0500000f


	//   ....[192]....
        /*0764*/ 	.word	0x0500000f


	//   ....[193]....
        /*0768*/ 	.word	0x0500000f


	//   ....[194]....
        /*076c*/ 	.word	0x0500000f


	//   ....[195]....
        /*0770*/ 	.word	0x0500000f


	//   ....[196]....
        /*0774*/ 	.word	0x0500000f


	//   ....[197]....
        /*0778*/ 	.word	0x0500000f


	//   ....[198]....
        /*077c*/ 	.word	0x0500000f


	//   ....[199]....
        /*0780*/ 	.word	0x0500000f


	//   ....[200]....
        /*0784*/ 	.word	0x0500000f


	//   ....[201]....
        /*0788*/ 	.word	0x0500000f


	//   ....[202]....
        /*078c*/ 	.word	0x0500000f


	//   ....[203]....
        /*0790*/ 	.word	0x0500000f


	//   ....[204]....
        /*0794*/ 	.word	0x0500000f


	//   ....[205]....
        /*0798*/ 	.word	0x0500000f


	//   ....[206]....
        /*079c*/ 	.word	0x0500000f


	//   ....[207]....
        /*07a0*/ 	.word	0x0500000f


	//   ....[208]....
        /*07a4*/ 	.word	0x0500000f


	//   ....[209]....
        /*07a8*/ 	.word	0x0500000f


	//   ....[210]....
        /*07ac*/ 	.word	0x0500000f


	//   ....[211]....
        /*07b0*/ 	.word	0x0500000f


	//   ....[212]....
        /*07b4*/ 	.word	0x0500000f


	//   ....[213]....
        /*07b8*/ 	.word	0x0500000f


	//   ....[214]....
        /*07bc*/ 	.word	0x0500000f


	//   ....[215]....
        /*07c0*/ 	.word	0x0500000f


	//   ....[216]....
        /*07c4*/ 	.word	0x0500000f


	//   ....[217]....
        /*07c8*/ 	.word	0x0500000f


	//   ....[218]....
        /*07cc*/ 	.word	0x0500000f


	//   ....[219]....
        /*07d0*/ 	.word	0x0500000f


	//   ....[220]....
        /*07d4*/ 	.word	0x0500000f


	//   ....[221]....
        /*07d8*/ 	.word	0x0500000f


	//   ....[222]....
        /*07dc*/ 	.word	0x0500000f


	//   ....[223]....
        /*07e0*/ 	.word	0x0500000f


	//   ....[224]....
        /*07e4*/ 	.word	0x0500000f


	//   ....[225]....
        /*07e8*/ 	.word	0x0500000f


	//   ....[226]....
        /*07ec*/ 	.word	0x0500000f


	//   ....[227]....
        /*07f0*/ 	.word	0x0500000f


	//   ....[228]....
        /*07f4*/ 	.word	0x0500000f


	//   ....[229]....
        /*07f8*/ 	.word	0x0500000f


	//   ....[230]....
        /*07fc*/ 	.word	0x0500000f


	//   ....[231]....
        /*0800*/ 	.word	0x0500000f


	//   ....[232]....
        /*0804*/ 	.word	0x0500000f


	//   ....[233]....
        /*0808*/ 	.word	0x0500000f


	//   ....[234]....
        /*080c*/ 	.word	0x0500000f


	//   ....[235]....
        /*0810*/ 	.word	0x0500000f


	//   ....[236]....
        /*0814*/ 	.word	0x0500000f


	//   ....[237]....
        /*0818*/ 	.word	0x0500000f


	//   ....[238]....
        /*081c*/ 	.word	0x0500000f


	//   ....[239]....
        /*0820*/ 	.word	0x0500000f


	//   ....[240]....
        /*0824*/ 	.word	0x0500000f


	//   ....[241]....
        /*0828*/ 	.word	0x0500000f


	//   ....[242]....
        /*082c*/ 	.word	0x0500000f


	//   ....[243]....
        /*0830*/ 	.word	0x0500000f


	//   ....[244]....
        /*0834*/ 	.word	0x0500000f


	//   ....[245]....
        /*0838*/ 	.word	0x0500000f


	//   ....[246]....
        /*083c*/ 	.word	0x0500000f


	//   ....[247]....
        /*0840*/ 	.word	0x0500000f


	//   ....[248]....
        /*0844*/ 	.word	0x0500000f


	//   ....[249]....
        /*0848*/ 	.word	0x0500000f


	//   ....[250]....
        /*084c*/ 	.word	0x0500000f


	//   ....[251]....
        /*0850*/ 	.word	0x0500000f


	//   ....[252]....
        /*0854*/ 	.word	0x0500000f


	//   ....[253]....
        /*0858*/ 	.word	0x0500000f


	//   ....[254]....
        /*085c*/ 	.word	0x0500000f


	//   ....[255]....
        /*0860*/ 	.word	0x0500000f


	//   ....[0]....
        /*0864*/ 	.word	0x0500000f


	//   ....[1]....
        /*0868*/ 	.word	0x0500000f


	//   ....[2]....
        /*086c*/ 	.word	0x0500000f


	//   ....[3]....
        /*0870*/ 	.word	0x0500000f


	//   ....[4]....
        /*0874*/ 	.word	0x0500000f


	//   ....[5]....
        /*0878*/ 	.word	0x0500000f


	//   ....[6]....
        /*087c*/ 	.word	0x0500000f


	//   ....[7]....
        /*0880*/ 	.word	0x0500000f


	//   ....[8]....
        /*0884*/ 	.word	0x0500000f


	//   ....[9]....
        /*0888*/ 	.word	0x0500000f


	//   ....[10]....
        /*088c*/ 	.word	0x0500000f


	//   ....[11]....
        /*0890*/ 	.word	0x0500000f


	//   ....[12]....
        /*0894*/ 	.word	0x0500000f


	//   ....[13]....
        /*0898*/ 	.word	0x0500000f


	//   ....[14]....
        /*089c*/ 	.word	0x0500000f


	//   ....[15]....
        /*08a0*/ 	.word	0x0500000f


	//   ....[16]....
        /*08a4*/ 	.word	0x0500000f


	//   ....[17]....
        /*08a8*/ 	.word	0x0500000f


	//   ....[18]....
        /*08ac*/ 	.word	0x0500000f


	//   ....[19]....
        /*08b0*/ 	.word	0x0500000f


	//   ....[20]....
        /*08b4*/ 	.word	0x0500000f


	//   ....[21]....
        /*08b8*/ 	.word	0x0500000f


	//   ....[22]....
        /*08bc*/ 	.word	0x0500000f


	//   ....[23]....
        /*08c0*/ 	.word	0x0500000f


	//   ....[24]....
        /*08c4*/ 	.word	0x0500000f


	//   ....[25]....
        /*08c8*/ 	.word	0x0500000f


	//   ....[26]....
        /*08cc*/ 	.word	0x0500000f


	//   ....[27]....
        /*08d0*/ 	.word	0x0500000f


	//   ....[28]....
        /*08d4*/ 	.word	0x0500000f


	//   ....[29]....
        /*08d8*/ 	.word	0x0500000f


	//   ....[30]....
        /*08dc*/ 	.word	0x0500000f


	//   ....[31]....
        /*08e0*/ 	.word	0x0500000f


	//   ....[32]....
        /*08e4*/ 	.word	0x0500000f


	//   ....[33]....
        /*08e8*/ 	.word	0x0500000f


	//   ....[34]....
        /*08ec*/ 	.word	0x0500000f


	//   ....[35]....
        /*08f0*/ 	.word	0x0500000f


	//   ....[36]....
        /*08f4*/ 	.word	0x0500000f


	//   ....[37]....
        /*08f8*/ 	.word	0x0500000f


	//   ....[38]....
        /*08fc*/ 	.word	0x0500000f


	//   ....[39]....
        /*0900*/ 	.word	0x0500000f


	//   ....[40]....
        /*0904*/ 	.word	0x0500000f


	//   ....[41]....
        /*0908*/ 	.word	0x0500000f


	//   ....[42]....
        /*090c*/ 	.word	0x0500000f


	//   ....[43]....
        /*0910*/ 	.word	0x0500000f


	//   ....[44]....
        /*0914*/ 	.word	0x0500000f


	//   ....[45]....
        /*0918*/ 	.word	0x0500000f


	//   ....[46]....
        /*091c*/ 	.word	0x0500000f


	//   ....[47]....
        /*0920*/ 	.word	0x0500000f


	//   ....[48]....
        /*0924*/ 	.word	0x0500000f


	//   ....[49]....
        /*0928*/ 	.word	0x0500000f


	//   ....[50]....
        /*092c*/ 	.word	0x0500000f


	//   ....[51]....
        /*0930*/ 	.word	0x0500000f


	//   ....[52]....
        /*0934*/ 	.word	0x0500000f


	//   ....[53]....
        /*0938*/ 	.word	0x0500000f


	//   ....[54]....
        /*093c*/ 	.word	0x0500000f


	//   ....[55]....
        /*0940*/ 	.word	0x0500000f


	//   ....[56]....
        /*0944*/ 	.word	0x0500000f


	//   ....[57]....
        /*0948*/ 	.word	0x0500000f


	//   ....[58]....
        /*094c*/ 	.word	0x0500000f


	//   ....[59]....
        /*0950*/ 	.word	0x0500000f


	//   ....[60]....
        /*0954*/ 	.word	0x0500000f


	//   ....[61]....
        /*0958*/ 	.word	0x0500000f


	//   ....[62]....
        /*095c*/ 	.word	0x0500000f


	//   ....[63]....
        /*0960*/ 	.word	0x0500000f


	//   ....[64]....
        /*0964*/ 	.word	0x0500000f


	//   ....[65]....
        /*0968*/ 	.word	0x0500000f


	//   ....[66]....
        /*096c*/ 	.word	0x0500000f


	//   ....[67]....
        /*0970*/ 	.word	0x0500000f


	//----- nvinfo : EIATTR_COOP_GROUP_INSTR_OFFSETS
	.align		4
.L_1431:
        /*0974*/ 	.byte	0x04, 0x28
        /*0976*/ 	.short	(.L_1433 - .L_1432)


	//   ....[0]....
.L_1432:
        /*0978*/ 	.word	0x00000070


	//   ....[1]....
        /*097c*/ 	.word	0x00000140


	//   ....[2]....
        /*0980*/ 	.word	0x00000190


	//   ....[3]....
        /*0984*/ 	.word	0x000003c0


	//   ....[4]....
        /*0988*/ 	.word	0x00000520


	//   ....[5]....
        /*098c*/ 	.word	0x00000640


	//   ....[6]....
        /*0990*/ 	.word	0x000007a0


	//   ....[7]....
        /*0994*/ 	.word	0x00002ad0


	//   ....[8]....
        /*0998*/ 	.word	0x00002ae0


	//   ....[9]....
        /*099c*/ 	.word	0x000031a0


	//   ....[10]....
        /*09a0*/ 	.word	0x000031b0


	//   ....[11]....
        /*09a4*/ 	.word	0x00003e10


	//   ....[12]....
        /*09a8*/ 	.word	0x00003e20


	//   ....[13]....
        /*09ac*/ 	.word	0x00004580


	//   ....[14]....
        /*09b0*/ 	.word	0x00004590


	//   ....[15]....
        /*09b4*/ 	.word	0x00004fb0


	//   ....[16]....
        /*09b8*/ 	.word	0x00004fc0


	//   ....[17]....
        /*09bc*/ 	.word	0x000050d0


	//   ....[18]....
        /*09c0*/ 	.word	0x000050e0


	//   ....[19]....
        /*09c4*/ 	.word	0x00005470


	//   ....[20]....
        /*09c8*/ 	.word	0x00005490


	//   ....[21]....
        /*09cc*/ 	.word	0x00005570


	//   ....[22]....
        /*09d0*/ 	.word	0x00005590


	//   ....[23]....
        /*09d4*/ 	.word	0x00005a00


	//   ....[24]....
        /*09d8*/ 	.word	0x00005fe0


	//   ....[25]....
        /*09dc*/ 	.word	0x00005ff0


	//   ....[26]....
        /*09e0*/ 	.word	0x00006000


	//   ....[27]....
        /*09e4*/ 	.word	0x00006010


	//   ....[28]....
        /*09e8*/ 	.word	0x00007080


	//   ....[29]....
        /*09ec*/ 	.word	0x00007090


	//   ....[30]....
        /*09f0*/ 	.word	0x000070a0


	//   ....[31]....
        /*09f4*/ 	.word	0x000070b0


	//   ....[32]....
        /*09f8*/ 	.word	0x000096c0


	//   ....[33]....
        /*09fc*/ 	.word	0x000096f0


	//   ....[34]....
        /*0a00*/ 	.word	0x00009ca0


	//   ....[35]....
        /*0a04*/ 	.word	0x00009d00


	//   ....[36]....
        /*0a08*/ 	.word	0x0000bb70


	//   ....[37]....
        /*0a0c*/ 	.word	0x0000bbd0


	//   ....[38]....
        /*0a10*/ 	.word	0x0000bfb0


	//   ....[39]....
        /*0a14*/ 	.word	0x0000bfd0


	//   ....[40]....
        /*0a18*/ 	.word	0x0000d530


	//   ....[41]....
        /*0a1c*/ 	.word	0x0000d540


	//   ....[42]....
        /*0a20*/ 	.word	0x0000d5e0


	//   ....[43]....
        /*0a24*/ 	.word	0x0000d5f0


	//   ....[44]....
        /*0a28*/ 	.word	0x0000e2a0


	//   ....[45]....
        /*0a2c*/ 	.word	0x0000e2d0


	//   ....[46]....
        /*0a30*/ 	.word	0x0000e2e0


	//   ....[47]....
        /*0a34*/ 	.word	0x0000e2f0


	//   ....[48]....
        /*0a38*/ 	.word	0x0000e810


	//   ....[49]....
        /*0a3c*/ 	.word	0x0000e830


	//   ....[50]....
        /*0a40*/ 	.word	0x0000e840


	//   ....[51]....
        /*0a44*/ 	.word	0x0000e850


	//   ....[52]....
        /*0a48*/ 	.word	0x0000e870


	//   ....[53]....
        /*0a4c*/ 	.word	0x0000e890


	//   ....[54]....
        /*0a50*/ 	.word	0x0000e940


	//   ....[55]....
        /*0a54*/ 	.word	0x0000e950


	//   ....[56]....
        /*0a58*/ 	.word	0x0000f250


	//   ....[57]....
        /*0a5c*/ 	.word	0x0000f280


	//   ....[58]....
        /*0a60*/ 	.word	0x0000f2a0


	//   ....[59]....
        /*0a64*/ 	.word	0x0000f2d0


	//   ....[60]....
        /*0a68*/ 	.word	0x0000f300


	//   ....[61]....
        /*0a6c*/ 	.word	0x0000f310


	//   ....[62]....
        /*0a70*/ 	.word	0x0000f340


	//   ....[63]....
        /*0a74*/ 	.word	0x0000f3b0


	//   ....[64]....
        /*0a78*/ 	.word	0x0000f4d0


	//   ....[65]....
        /*0a7c*/ 	.word	0x0000f6c0


	//   ....[66]....
        /*0a80*/ 	.word	0x0000f6f0


	//   ....[67]....
        /*0a84*/ 	.word	0x0000f720


	//   ....[68]....
        /*0a88*/ 	.word	0x0000f750


	//   ....[69]....
        /*0a8c*/ 	.word	0x0000f780


	//   ....[70]....
        /*0a90*/ 	.word	0x0000f7b0


	//   ....[71]....
        /*0a94*/ 	.word	0x0000f920


	//   ....[72]....
        /*0a98*/ 	.word	0x0000f950


	//   ....[73]....
        /*0a9c*/ 	.word	0x0000f980


	//   ....[74]....
        /*0aa0*/ 	.word	0x0000f9b0


	//   ....[75]....
        /*0aa4*/ 	.word	0x0000f9e0


	//   ....[76]....
        /*0aa8*/ 	.word	0x0000fa10


	//   ....[77]....
        /*0aac*/ 	.word	0x0000faa0


	//   ....[78]....
        /*0ab0*/ 	.word	0x0000fad0


	//   ....[79]....
        /*0ab4*/ 	.word	0x0000fb50


	//   ....[80]....
        /*0ab8*/ 	.word	0x00010660


	//   ....[81]....
        /*0abc*/ 	.word	0x00011f30


	//   ....[82]....
        /*0ac0*/ 	.word	0x00011f50


	//   ....[83]....
        /*0ac4*/ 	.word	0x00011fe0


	//   ....[84]....
        /*0ac8*/ 	.word	0x00012000


	//   ....[85]....
        /*0acc*/ 	.word	0x00012080


	//   ....[86]....
        /*0ad0*/ 	.word	0x000120a0


	//   ....[87]....
        /*0ad4*/ 	.word	0x00012120


	//   ....[88]....
        /*0ad8*/ 	.word	0x00012140


	//   ....[89]....
        /*0adc*/ 	.word	0x000121c0


	//   ....[90]....
        /*0ae0*/ 	.word	0x000121e0


	//   ....[91]....
        /*0ae4*/ 	.word	0x00012260


	//   ....[92]....
        /*0ae8*/ 	.word	0x00012280


	//   ....[93]....
        /*0aec*/ 	.word	0x00012300


	//   ....[94]....
        /*0af0*/ 	.word	0x00012320


	//   ....[95]....
        /*0af4*/ 	.word	0x00012330


	//   ....[96]....
        /*0af8*/ 	.word	0x00012340


	//   ....[97]....
        /*0afc*/ 	.word	0x00012cb0


	//   ....[98]....
        /*0b00*/ 	.word	0x00012cc0


	//   ....[99]....
        /*0b04*/ 	.word	0x00012ce0


	//   ....[100]....
        /*0b08*/ 	.word	0x00012d70


	//   ....[101]....
        /*0b0c*/ 	.word	0x00012d90


	//   ....[102]....
        /*0b10*/ 	.word	0x00012e10


	//   ....[103]....
        /*0b14*/ 	.word	0x00012e30


	//   ....[104]....
        /*0b18*/ 	.word	0x00012eb0


	//   ....[105]....
        /*0b1c*/ 	.word	0x00012ed0


	//   ....[106]....
        /*0b20*/ 	.word	0x00012f50


	//   ....[107]....
        /*0b24*/ 	.word	0x00012f70


	//   ....[108]....
        /*0b28*/ 	.word	0x00012ff0


	//   ....[109]....
        /*0b2c*/ 	.word	0x00013010


	//   ....[110]....
        /*0b30*/ 	.word	0x00013090


	//   ....[111]....
        /*0b34*/ 	.word	0x000130b0


	//   ....[112]....
        /*0b38*/ 	.word	0x000130c0


	//   ....[113]....
        /*0b3c*/ 	.word	0x00013130


	//   ....[114]....
        /*0b40*/ 	.word	0x00013180


	//   ....[115]....
        /*0b44*/ 	.word	0x00013210


	//   ....[116]....
        /*0b48*/ 	.word	0x00013240


	//   ....[117]....
        /*0b4c*/ 	.word	0x00013250


	//   ....[118]....
        /*0b50*/ 	.word	0x000132c0


	//   ....[119]....
        /*0b54*/ 	.word	0x000132d0


	//   ....[120]....
        /*0b58*/ 	.word	0x000132e0


	//   ....[121]....
        /*0b5c*/ 	.word	0x00013b00


	//   ....[122]....
        /*0b60*/ 	.word	0x00013b20


	//   ....[123]....
        /*0b64*/ 	.word	0x00013b90


	//   ....[124]....
        /*0b68*/ 	.word	0x00013ba0


	//   ....[125]....
        /*0b6c*/ 	.word	0x00013be0


	//   ....[126]....
        /*0b70*/ 	.word	0x00013bf0


	//   ....[127]....
        /*0b74*/ 	.word	0x00013c30


	//   ....[128]....
        /*0b78*/ 	.word	0x00013c40


	//   ....[129]....
        /*0b7c*/ 	.word	0x00013c80


	//   ....[130]....
        /*0b80*/ 	.word	0x00013c90


	//   ....[131]....
        /*0b84*/ 	.word	0x00013cd0


	//   ....[132]....
        /*0b88*/ 	.word	0x00013ce0


	//   ....[133]....
        /*0b8c*/ 	.word	0x00013d20


	//   ....[134]....
        /*0b90*/ 	.word	0x00013d30


	//   ....[135]....
        /*0b94*/ 	.word	0x00013d40


	//   ....[136]....
        /*0b98*/ 	.word	0x00013d80


	//   ....[137]....
        /*0b9c*/ 	.word	0x00014040


	//   ....[138]....
        /*0ba0*/ 	.word	0x00014070


	//   ....[139]....
        /*0ba4*/ 	.word	0x000140d0


	//   ....[140]....
        /*0ba8*/ 	.word	0x000140e0


	//   ....[141]....
        /*0bac*/ 	.word	0x00014130


	//   ....[142]....
        /*0bb0*/ 	.word	0x00014140


	//   ....[143]....
        /*0bb4*/ 	.word	0x00014190


	//   ....[144]....
        /*0bb8*/ 	.word	0x000141a0


	//   ....[145]....
        /*0bbc*/ 	.word	0x000141f0


	//   ....[146]....
        /*0bc0*/ 	.word	0x00014200


	//   ....[147]....
        /*0bc4*/ 	.word	0x00014250


	//   ....[148]....
        /*0bc8*/ 	.word	0x00014260


	//   ....[149]....
        /*0bcc*/ 	.word	0x000142b0


	//   ....[150]....
        /*0bd0*/ 	.word	0x000142c0


	//   ....[151]....
        /*0bd4*/ 	.word	0x000142d0


	//   ....[152]....
        /*0bd8*/ 	.word	0x00014310


	//   ....[153]....
        /*0bdc*/ 	.word	0x00014900


	//   ....[154]....
        /*0be0*/ 	.word	0x00014910


	//   ....[155]....
        /*0be4*/ 	.word	0x00014980


	//   ....[156]....
        /*0be8*/ 	.word	0x000149c0


	//   ....[157]....
        /*0bec*/ 	.word	0x000149e0


	//   ....[158]....
        /*0bf0*/ 	.word	0x00014a20


	//   ....[159]....
        /*0bf4*/ 	.word	0x00014a40


	//   ....[160]....
        /*0bf8*/ 	.word	0x00014a80


	//   ....[161]....
        /*0bfc*/ 	.word	0x00014aa0


	//   ....[162]....
        /*0c00*/ 	.word	0x00014ae0


	//   ....[163]....
        /*0c04*/ 	.word	0x00014b00


	//   ....[164]....
        /*0c08*/ 	.word	0x00014b40


	//   ....[165]....
        /*0c0c*/ 	.word	0x00014b60


	//   ....[166]....
        /*0c10*/ 	.word	0x00014ba0


	//   ....[167]....
        /*0c14*/ 	.word	0x00014bc0


	//   ....[168]....
        /*0c18*/ 	.word	0x00014bd0


	//   ....[169]....
        /*0c1c*/ 	.word	0x00014f40


	//   ....[170]....
        /*0c20*/ 	.word	0x00014f70


	//   ....[171]....
        /*0c24*/ 	.word	0x00014fb0


	//   ....[172]....
        /*0c28*/ 	.word	0x00014fe0


	//   ....[173]....
        /*0c2c*/ 	.word	0x00015010


	//   ....[174]....
        /*0c30*/ 	.word	0x00015040


	//   ....[175]....
        /*0c34*/ 	.word	0x00015070


	//   ....[176]....
        /*0c38*/ 	.word	0x000150a0


	//   ....[177]....
        /*0c3c*/ 	.word	0x00015220


	//   ....[178]....
        /*0c40*/ 	.word	0x00015250


	//   ....[179]....
        /*0c44*/ 	.word	0x00015280


	//   ....[180]....
        /*0c48*/ 	.word	0x000152b0


	//   ....[181]....
        /*0c4c*/ 	.word	0x000152e0


	//   ....[182]....
        /*0c50*/ 	.word	0x00015310


	//   ....[183]....
        /*0c54*/ 	.word	0x000153d0


	//   ....[184]....
        /*0c58*/ 	.word	0x000153f0


	//   ....[185]....
        /*0c5c*/ 	.word	0x00015460


	//   ....[186]....
        /*0c60*/ 	.word	0x000158d0


	//   ....[187]....
        /*0c64*/ 	.word	0x00015bf0


	//   ....[188]....
        /*0c68*/ 	.word	0x00015c80


	//   ....[189]....
        /*0c6c*/ 	.word	0x00015d10


	//   ....[190]....
        /*0c70*/ 	.word	0x00015da0


	//   ....[191]....
        /*0c74*/ 	.word	0x00015e80


	//   ....[192]....
        /*0c78*/ 	.word	0x00015f10


	//   ....[193]....
        /*0c7c*/ 	.word	0x00015fb0


	//   ....[194]....
        /*0c80*/ 	.word	0x00016040


	//   ....[195]....
        /*0c84*/ 	.word	0x00016130


	//   ....[196]....
        /*0c88*/ 	.word	0x000161c0


	//   ....[197]....
        /*0c8c*/ 	.word	0x00016260


	//   ....[198]....
        /*0c90*/ 	.word	0x000162f0


	//   ....[199]....
        /*0c94*/ 	.word	0x00016430


	//   ....[200]....
        /*0c98*/ 	.word	0x000164e0


	//   ....[201]....
        /*0c9c*/ 	.word	0x00016570


	//   ....[202]....
        /*0ca0*/ 	.word	0x000165c0


	//   ....[203]....
        /*0ca4*/ 	.word	0x00016610


	//   ....[204]....
        /*0ca8*/ 	.word	0x000166f0


	//   ....[205]....
        /*0cac*/ 	.word	0x00016780


	//   ....[206]....
        /*0cb0*/ 	.word	0x000167d0


	//   ....[207]....
        /*0cb4*/ 	.word	0x00016820


	//   ....[208]....
        /*0cb8*/ 	.word	0x00016a50


	//   ....[209]....
        /*0cbc*/ 	.word	0x00016af0


	//   ....[210]....
        /*0cc0*/ 	.word	0x00016b50


	//   ....[211]....
        /*0cc4*/ 	.word	0x00016bc0


	//   ....[212]....
        /*0cc8*/ 	.word	0x00016c20


	//   ....[213]....
        /*0ccc*/ 	.word	0x00016c90


	//   ....[214]....
        /*0cd0*/ 	.word	0x00016d50


	//   ....[215]....
        /*0cd4*/ 	.word	0x00016db0


	//   ....[216]....
        /*0cd8*/ 	.word	0x00016e70


	//   ....[217]....
        /*0cdc*/ 	.word	0x00017150


	//   ....[218]....
        /*0ce0*/ 	.word	0x00017240


	//   ....[219]....
        /*0ce4*/ 	.word	0x000172e0


	//   ....[220]....
        /*0ce8*/ 	.word	0x00017340


	//   ....[221]....
        /*0cec*/ 	.word	0x00017430


	//   ....[222]....
        /*0cf0*/ 	.word	0x000174a0


	//   ....[223]....
        /*0cf4*/ 	.word	0x00017590


	//   ....[224]....
        /*0cf8*/ 	.word	0x00017600


	//   ....[225]....
        /*0cfc*/ 	.word	0x000176f0


	//   ....[226]....
        /*0d00*/ 	.word	0x00017760


	//   ....[227]....
        /*0d04*/ 	.word	0x00017850


	//   ....[228]....
        /*0d08*/ 	.word	0x000178c0


	//   ....[229]....
        /*0d0c*/ 	.word	0x000179b0


	//   ....[230]....
        /*0d10*/ 	.word	0x00017a20


	//   ....[231]....
        /*0d14*/ 	.word	0x00017b10


	//   ....[232]....
        /*0d18*/ 	.word	0x00017b80


	//   ....[233]....
        /*0d1c*/ 	.word	0x00017c60


	//   ....[234]....
        /*0d20*/ 	.word	0x00017d40


	//   ....[235]....
        /*0d24*/ 	.word	0x00017d90


	//   ....[236]....
        /*0d28*/ 	.word	0x00017df0


	//   ....[237]....
        /*0d2c*/ 	.word	0x00017ee0


	//   ....[238]....
        /*0d30*/ 	.word	0x00017f40


	//   ....[239]....
        /*0d34*/ 	.word	0x00018040


	//   ....[240]....
        /*0d38*/ 	.word	0x000180a0


	//   ....[241]....
        /*0d3c*/ 	.word	0x000181a0


	//   ....[242]....
        /*0d40*/ 	.word	0x00018200


	//   ....[243]....
        /*0d44*/ 	.word	0x00018300


	//   ....[244]....
        /*0d48*/ 	.word	0x00018360


	//   ....[245]....
        /*0d4c*/ 	.word	0x00018460


	//   ....[246]....
        /*0d50*/ 	.word	0x000184c0


	//   ....[247]....
        /*0d54*/ 	.word	0x000185c0


	//   ....[248]....
        /*0d58*/ 	.word	0x00018620


	//   ....[249]....
        /*0d5c*/ 	.word	0x00018720


	//   ....[250]....
        /*0d60*/ 	.word	0x00018780


	//   ....[251]....
        /*0d64*/ 	.word	0x00018870


	//   ....[252]....
        /*0d68*/ 	.word	0x000188d0


	//   ....[253]....
        /*0d6c*/ 	.word	0x000189b0


	//   ....[254]....
        /*0d70*/ 	.word	0x00018a10


	//   ....[255]....
        /*0d74*/ 	.word	0x00018ae0


	//   ....[0]....
        /*0d78*/ 	.word	0x00018b40


	//   ....[1]....
        /*0d7c*/ 	.word	0x00018c00


	//   ....[2]....
        /*0d80*/ 	.word	0x00018d40


	//   ....[3]....
        /*0d84*/ 	.word	0x00018df0


	//   ....[4]....
        /*0d88*/ 	.word	0x00018e60


	//   ....[5]....
        /*0d8c*/ 	.word	0x00018f30


	//   ....[6]....
        /*0d90*/ 	.word	0x00018f90


	//   ....[7]....
        /*0d94*/ 	.word	0x00019040


	//   ....[8]....
        /*0d98*/ 	.word	0x000190a0


	//   ....[9]....
        /*0d9c*/ 	.word	0x00019150


	//   ....[10]....
        /*0da0*/ 	.word	0x000191b0


	//   ....[11]....
        /*0da4*/ 	.word	0x00019260


	//   ....[12]....
        /*0da8*/ 	.word	0x000192c0


	//   ....[13]....
        /*0dac*/ 	.word	0x00019370


	//   ....[14]....
        /*0db0*/ 	.word	0x000193d0


	//   ....[15]....
        /*0db4*/ 	.word	0x00019480


	//   ....[16]....
        /*0db8*/ 	.word	0x000194e0


	//   ....[17]....
        /*0dbc*/ 	.word	0x00019590


	//   ....[18]....
        /*0dc0*/ 	.word	0x00019680


	//   ....[19]....
        /*0dc4*/ 	.word	0x00019730


	//   ....[20]....
        /*0dc8*/ 	.word	0x00019790


	//   ....[21]....
        /*0dcc*/ 	.word	0x00019850


	//   ....[22]....
        /*0dd0*/ 	.word	0x000198b0


	//   ....[23]....
        /*0dd4*/ 	.word	0x00019970


	//   ....[24]....
        /*0dd8*/ 	.word	0x000199d0


	//   ....[25]....
        /*0ddc*/ 	.word	0x00019a90


	//   ....[26]....
        /*0de0*/ 	.word	0x00019af0


	//   ....[27]....
        /*0de4*/ 	.word	0x00019bb0


	//   ....[28]....
        /*0de8*/ 	.word	0x00019c10


	//   ....[29]....
        /*0dec*/ 	.word	0x00019cd0


	//   ....[30]....
        /*0df0*/ 	.word	0x00019d30


	//   ....[31]....
        /*0df4*/ 	.word	0x00019df0


	//   ....[32]....
        /*0df8*/ 	.word	0x00019e50


	//   ....[33]....
        /*0dfc*/ 	.word	0x00019f00


	//   ....[34]....
        /*0e00*/ 	.word	0x00019ff0


	//   ....[35]....
        /*0e04*/ 	.word	0x0001a0a0


	//   ....[36]....
        /*0e08*/ 	.word	0x0001a150


	//   ....[37]....
        /*0e0c*/ 	.word	0x0001a210


	//   ....[38]....
        /*0e10*/ 	.word	0x0001a270


	//   ....[39]....
        /*0e14*/ 	.word	0x0001a320


	//   ....[40]....
        /*0e18*/ 	.word	0x0001a380


	//   ....[41]....
        /*0e1c*/ 	.word	0x0001a430


	//   ....[42]....
        /*0e20*/ 	.word	0x0001a490


	//   ....[43]....
        /*0e24*/ 	.word	0x0001a540


	//   ....[44]....
        /*0e28*/ 	.word	0x0001a5a0


	//   ....[45]....
        /*0e2c*/ 	.word	0x0001a650


	//   ....[46]....
        /*0e30*/ 	.word	0x0001a6b0


	//   ....[47]....
        /*0e34*/ 	.word	0x0001a760


	//   ....[48]....
        /*0e38*/ 	.word	0x0001a7c0


	//   ....[49]....
        /*0e3c*/ 	.word	0x0001a860


	//   ....[50]....
        /*0e40*/ 	.word	0x0001a8f0


	//   ....[51]....
        /*0e44*/ 	.word	0x0001a990


	//   ....[52]....
        /*0e48*/ 	.word	0x0001aab0


	//   ....[53]....
        /*0e4c*/ 	.word	0x0001ab20


	//   ....[54]....
        /*0e50*/ 	.word	0x0001ab90


	//   ....[55]....
        /*0e54*/ 	.word	0x0001ac00


	//   ....[56]....
        /*0e58*/ 	.word	0x0001ac70


	//   ....[57]....
        /*0e5c*/ 	.word	0x0001acf0


	//   ....[58]....
        /*0e60*/ 	.word	0x0001ad80


	//   ....[59]....
        /*0e64*/ 	.word	0x0001ae10


	//   ....[60]....
        /*0e68*/ 	.word	0x0001ae80


	//   ....[61]....
        /*0e6c*/ 	.word	0x0001aef0


	//   ....[62]....
        /*0e70*/ 	.word	0x0001af60


	//   ....[63]....
        /*0e74*/ 	.word	0x0001afe0


	//   ....[64]....
        /*0e78*/ 	.word	0x0001b050


	//   ....[65]....
        /*0e7c*/ 	.word	0x0001b0f0


	//   ....[66]....
        /*0e80*/ 	.word	0x0001b180


	//   ....[67]....
        /*0e84*/ 	.word	0x0001b2a0


	//----- nvinfo : EIATTR_REG_RECONFIG
	.align		4
.L_1433:
        /*0e88*/ 	.byte	0x01, 0x54
	.zero		2


	//----- nvinfo : EIATTR_SYSCALL_OFFSETS
	.align		4
        /*0e8c*/ 	.byte	0x04, 0x46
        /*0e8e*/ 	.short	(.L_1435 - .L_1434)


	//   ....[0]....
.L_1434:
        /*0e90*/ 	.word	0x00001850


	//   ....[1]....
        /*0e94*/ 	.word	0x000019a0


	//   ....[2]....
        /*0e98*/ 	.word	0x00005bd0


	//   ....[3]....
        /*0e9c*/ 	.word	0x00005f50


	//   ....[4]....
        /*0ea0*/ 	.word	0x00011510


	//   ....[5]....
        /*0ea4*/ 	.word	0x00011660


	//   ....[6]....
        /*0ea8*/ 	.word	0x00011750


	//   ....[7]....
        /*0eac*/ 	.word	0x00012780


	//----- nvinfo : EIATTR_MBARRIER_INSTR_OFFSETS
	.align		4
.L_1435:
        /*0eb0*/ 	.byte	0x04, 0x39
        /*0eb2*/ 	.short	(.L_1437 - .L_1436)


	//   ....[0]....
.L_1436:
        /*0eb4*/ 	.word	0x00000270
        /*0eb8*/ 	.word	0x000000ff
        /*0ebc*/ 	.word	0x00016800
        /*0ec0*/ 	.short	0x0100
        /*0ec2*/ 	.byte	0x08
	.zero		1


	//   ....[1]....
        /*0ec4*/ 	.word	0x00000280
        /*0ec8*/ 	.word	0x000000ff
        /*0ecc*/ 	.word	0x00016820
        /*0ed0*/ 	.short	0x0100
        /*0ed2*/ 	.byte	0x08
	.zero		1


	//   ....[2]....
        /*0ed4*/ 	.word	0x00000370
        /*0ed8*/ 	.word	0x000000ff
        /*0edc*/ 	.word	0x00016830
        /*0ee0*/ 	.short	0x0100
        /*0ee2*/ 	.byte	0x08
	.zero		1


	//   ....[3]....
        /*0ee4*/ 	.word	0x00000380
        /*0ee8*/ 	.word	0x000000ff
        /*0eec*/ 	.word	0x00016840
        /*0ef0*/ 	.short	0x0100
        /*0ef2*/ 	.byte	0x08
	.zero		1


	//   ....[4]....
        /*0ef4*/ 	.word	0x00000390
        /*0ef8*/ 	.word	0x000000ff
        /*0efc*/ 	.word	0x00016838
        /*0f00*/ 	.short	0x0100
        /*0f02*/ 	.byte	0x08
	.zero		1


	//   ....[5]....
        /*0f04*/ 	.word	0x000003a0
        /*0f08*/ 	.word	0x000000ff
        /*0f0c*/ 	.word	0x00016848
        /*0f10*/ 	.short	0x0100
        /*0f12*/ 	.byte	0x08
	.zero		1


	//   ....[6]....
        /*0f14*/ 	.word	0x000004d0
        /*0f18*/ 	.word	0x000000ff
        /*0f1c*/ 	.word	0x00016850
        /*0f20*/ 	.short	0x0100
        /*0f22*/ 	.byte	0x08
	.zero		1


	//   ....[7]....
        /*0f24*/ 	.word	0x000004e0
        /*0f28*/ 	.word	0x000000ff
        /*0f2c*/ 	.word	0x00016860
        /*0f30*/ 	.short	0x0100
        /*0f32*/ 	.byte	0x08
	.zero		1


	//   ....[8]....
        /*0f34*/ 	.word	0x000004f0
        /*0f38*/ 	.word	0x000000ff
        /*0f3c*/ 	.word	0x00016858
        /*0f40*/ 	.short	0x0100
        /*0f42*/ 	.byte	0x08
	.zero		1


	//   ....[9]....
        /*0f44*/ 	.word	0x00000500
        /*0f48*/ 	.word	0x000000ff
        /*0f4c*/ 	.word	0x00016868
        /*0f50*/ 	.short	0x0100
        /*0f52*/ 	.byte	0x08
	.zero		1


	//   ....[10]....
        /*0f54*/ 	.word	0x000005f0
        /*0f58*/ 	.word	0x000000ff
        /*0f5c*/ 	.word	0x00016870
        /*0f60*/ 	.short	0x0100
        /*0f62*/ 	.byte	0x06
	.zero		1


	//   ....[11]....
        /*0f64*/ 	.word	0x00000600
        /*0f68*/ 	.word	0x000000ff
        /*0f6c*/ 	.word	0x00016880
        /*0f70*/ 	.short	0x0100
        /*0f72*/ 	.byte	0x06
	.zero		1


	//   ....[12]....
        /*0f74*/ 	.word	0x00000610
        /*0f78*/ 	.word	0x000000ff
        /*0f7c*/ 	.word	0x00016878
        /*0f80*/ 	.short	0x0100
        /*0f82*/ 	.byte	0x06
	.zero		1


	//   ....[13]....
        /*0f84*/ 	.word	0x00000620
        /*0f88*/ 	.word	0x000000ff
        /*0f8c*/ 	.word	0x00016888
        /*0f90*/ 	.short	0x0100
        /*0f92*/ 	.byte	0x06
	.zero		1


	//   ....[14]....
        /*0f94*/ 	.word	0x00000750
        /*0f98*/ 	.word	0x000000ff
        /*0f9c*/ 	.word	0x00016890
        /*0fa0*/ 	.short	0x0100
        /*0fa2*/ 	.byte	0x08
	.zero		1


	//   ....[15]....
        /*0fa4*/ 	.word	0x00000760
        /*0fa8*/ 	.word	0x000000ff
        /*0fac*/ 	.word	0x000168a0
        /*0fb0*/ 	.short	0x0100
        /*0fb2*/ 	.byte	0x08
	.zero		1


	//   ....[16]....
        /*0fb4*/ 	.word	0x00000770
        /*0fb8*/ 	.word	0x000000ff
        /*0fbc*/ 	.word	0x00016898
        /*0fc0*/ 	.short	0x0100
        /*0fc2*/ 	.byte	0x08
	.zero		1


	//   ....[17]....
        /*0fc4*/ 	.word	0x00000780
        /*0fc8*/ 	.word	0x000000ff
        /*0fcc*/ 	.word	0x000168a8
        /*0fd0*/ 	.short	0x0100
        /*0fd2*/ 	.byte	0x08
	.zero		1


	//   ....[18]....
        /*0fd4*/ 	.word	0x000008b0
        /*0fd8*/ 	.word	0x000000ff
        /*0fdc*/ 	.word	0x000168b0
        /*0fe0*/ 	.short	0x0100
        /*0fe2*/ 	.byte	0x08
	.zero		1


	//   ....[19]....
        /*0fe4*/ 	.word	0x000008c0
        /*0fe8*/ 	.word	0x000000ff
        /*0fec*/ 	.word	0x000168c0
        /*0ff0*/ 	.short	0x0100
        /*0ff2*/ 	.byte	0x08
	.zero		1


	//   ....[20]....
        /*0ff4*/ 	.word	0x000008d0
        /*0ff8*/ 	.word	0x000000ff
        /*0ffc*/ 	.word	0x000168b8
        /*1000*/ 	.short	0x0100
        /*1002*/ 	.byte	0x08
	.zero		1


	//   ....[21]....
        /*1004*/ 	.word	0x000008e0
        /*1008*/ 	.word	0x000000ff
        /*100c*/ 	.word	0x000168c8
        /*1010*/ 	.short	0x0100
        /*1012*/ 	.byte	0x08
	.zero		1


	//   ....[22]....
        /*1014*/ 	.word	0x00002a80
        /*1018*/ 	.word	0x00000047
        /*101c*/ 	.word	0x00016890
        /*1020*/ 	.short	0x010a
        /*1022*/ 	.byte	0x3f
	.zero		1


	//   ....[23]....
        /*1024*/ 	.word	0x00003db0
        /*1028*/ 	.word	0x00000047
        /*102c*/ 	.word	0x00016890
        /*1030*/ 	.short	0x010a
        /*1032*/ 	.byte	0x3f
	.zero		1


	//   ....[24]....
        /*1034*/ 	.word	0x00004df0
        /*1038*/ 	.word	0x00000047
        /*103c*/ 	.word	0x00016890
        /*1040*/ 	.short	0x010a
        /*1042*/ 	.byte	0x3f
	.zero		1


	//   ....[25]....
        /*1044*/ 	.word	0x000052a0
        /*1048*/ 	.word	0x00000008
        /*104c*/ 	.word	0x00000000
        /*1050*/ 	.short	0x0101
        /*1052*/ 	.byte	0x3f
	.zero		1


	//   ....[26]....
        /*1054*/ 	.word	0x000052e0
        /*1058*/ 	.word	0x00000047
        /*105c*/ 	.word	0x000168b0
        /*1060*/ 	.short	0x010a
        /*1062*/ 	.byte	0x3f
	.zero		1


	//   ....[27]....
        /*1064*/ 	.word	0x00005710
        /*1068*/ 	.word	0x00000047
        /*106c*/ 	.word	0x00000000
        /*1070*/ 	.short	0x0101
        /*1072*/ 	.byte	0x3f
	.zero		1


	//   ....[28]....
        /*1074*/ 	.word	0x00005c70
        /*1078*/ 	.word	0x00000012
        /*107c*/ 	.word	0x00016800
        /*1080*/ 	.short	0x010a
        /*1082*/ 	.byte	0x3f
	.zero		1


	//   ....[29]....
        /*1084*/ 	.word	0x00005cc0
        /*1088*/ 	.word	0x00000012
        /*108c*/ 	.word	0x00016800
        /*1090*/ 	.short	0x010a
        /*1092*/ 	.byte	0x3f
	.zero		1


	//   ....[30]....
        /*1094*/ 	.word	0x00006360
        /*1098*/ 	.word	0x00000012
        /*109c*/ 	.word	0x00016800
        /*10a0*/ 	.short	0x010a
        /*10a2*/ 	.byte	0x3f
	.zero		1


	//   ....[31]....
        /*10a4*/ 	.word	0x00007390
        /*10a8*/ 	.word	0x00000012
        /*10ac*/ 	.word	0x00016800
        /*10b0*/ 	.short	0x010a
        /*10b2*/ 	.byte	0x3f
	.zero		1


	//   ....[32]....
        /*10b4*/ 	.word	0x00008130
        /*10b8*/ 	.word	0x00000000
        /*10bc*/ 	.word	0x00016830
        /*10c0*/ 	.short	0x010a
        /*10c2*/ 	.byte	0x3f
	.zero		1


	//   ....[33]....
        /*10c4*/ 	.word	0x000081e0
        /*10c8*/ 	.word	0x00000000
        /*10cc*/ 	.word	0x00016830
        /*10d0*/ 	.short	0x010a
        /*10d2*/ 	.byte	0x3f
	.zero		1


	//   ....[34]....
        /*10d4*/ 	.word	0x00009fe0
        /*10d8*/ 	.word	0x00000000
        /*10dc*/ 	.word	0x00000000
        /*10e0*/ 	.short	0x0101
        /*10e2*/ 	.byte	0x3f
	.zero		1


	//   ....[35]....
        /*10e4*/ 	.word	0x0000aab0
        /*10e8*/ 	.word	0x00000005
        /*10ec*/ 	.word	0x00016830
        /*10f0*/ 	.short	0x010a
        /*10f2*/ 	.byte	0x3f
	.zero		1


	//   ....[36]....
        /*10f4*/ 	.word	0x0000ab00
        /*10f8*/ 	.word	0x00000005
        /*10fc*/ 	.word	0x00016830
        /*1100*/ 	.short	0x010a
        /*1102*/ 	.byte	0x3f
	.zero		1


	//   ....[37]....
        /*1104*/ 	.word	0x0000ae50
        /*1108*/ 	.word	0x00000005
        /*110c*/ 	.word	0x00016850
        /*1110*/ 	.short	0x010a
        /*1112*/ 	.byte	0x3f
	.zero		1


	//   ....[38]....
        /*1114*/ 	.word	0x0000ae90
        /*1118*/ 	.word	0x00000005
        /*111c*/ 	.word	0x00016850
        /*1120*/ 	.short	0x010a
        /*1122*/ 	.byte	0x3f
	.zero		1


	//   ....[39]....
        /*1124*/ 	.word	0x0000b4c0
        /*1128*/ 	.word	0x0000001f
        /*112c*/ 	.word	0x00000000
        /*1130*/ 	.short	0x0101
        /*1132*/ 	.byte	0x3f
	.zero		1


	//   ....[40]....
        /*1134*/ 	.word	0x0000cd50
        /*1138*/ 	.word	0x0000000b
        /*113c*/ 	.word	0x00000000
        /*1140*/ 	.short	0x0101
        /*1142*/ 	.byte	0x3f
	.zero		1


	//   ....[41]....
        /*1144*/ 	.word	0x0000d190
        /*1148*/ 	.word	0x0000000b
        /*114c*/ 	.word	0x00016850
        /*1150*/ 	.short	0x010a
        /*1152*/ 	.byte	0x3f
	.zero		1


	//   ....[42]....
        /*1154*/ 	.word	0x0000d200
        /*1158*/ 	.word	0x0000000b
        /*115c*/ 	.word	0x00016850
        /*1160*/ 	.short	0x010a
        /*1162*/ 	.byte	0x3f
	.zero		1


	//   ....[43]....
        /*1164*/ 	.word	0x0000d800
        /*1168*/ 	.word	0x00000004
        /*116c*/ 	.word	0x00000000
        /*1170*/ 	.short	0x0101
        /*1172*/ 	.byte	0x3f
	.zero		1


	//   ....[44]....
        /*1174*/ 	.word	0x0000e910
        /*1178*/ 	.word	0x00000000
        /*117c*/ 	.word	0x00000000
        /*1180*/ 	.short	0x0101
        /*1182*/ 	.byte	0x3f
	.zero		1


	//   ....[45]....
        /*1184*/ 	.word	0x00010740
        /*1188*/ 	.word	0x00000016
        /*118c*/ 	.word	0x00016820
        /*1190*/ 	.short	0x010a
        /*1192*/ 	.byte	0x3f
	.zero		1


	//   ....[46]....
        /*1194*/ 	.word	0x000107f0
        /*1198*/ 	.word	0x00000005
        /*119c*/ 	.word	0x000168a0
        /*11a0*/ 	.short	0x010a
        /*11a2*/ 	.byte	0x3f
	.zero		1


	//   ....[47]....
        /*11a4*/ 	.word	0x00010a30
        /*11a8*/ 	.word	0x00000005
        /*11ac*/ 	.word	0x000168c0
        /*11b0*/ 	.short	0x010a
        /*11b2*/ 	.byte	0x3f
	.zero		1


	//   ....[48]....
        /*11b4*/ 	.word	0x00010d90
        /*11b8*/ 	.word	0x00000005
        /*11bc*/ 	.word	0x000168a0
        /*11c0*/ 	.short	0x010a
        /*11c2*/ 	.byte	0x3f
	.zero		1


	//   ....[49]....
        /*11c4*/ 	.word	0x00010fb0
        /*11c8*/ 	.word	0x00000005
        /*11cc*/ 	.word	0x000168c0
        /*11d0*/ 	.short	0x010a
        /*11d2*/ 	.byte	0x3f
	.zero		1


	//   ....[50]....
        /*11d4*/ 	.word	0x00011c60
        /*11d8*/ 	.word	0x00000003
        /*11dc*/ 	.word	0x00016840
        /*11e0*/ 	.short	0x010a
        /*11e2*/ 	.byte	0x3f
	.zero		1


	//   ....[51]....
        /*11e4*/ 	.word	0x00012440
        /*11e8*/ 	.word	0x00000003
        /*11ec*/ 	.word	0x00016830
        /*11f0*/ 	.short	0x0107
        /*11f2*/ 	.byte	0x3f
	.zero		1


	//   ....[52]....
        /*11f4*/ 	.word	0x00012510
        /*11f8*/ 	.word	0x00000003
        /*11fc*/ 	.word	0x00016830
        /*1200*/ 	.short	0x0101
        /*1202*/ 	.byte	0x3f
	.zero		1


	//   ....[53]....
        /*1204*/ 	.word	0x000133c0
        /*1208*/ 	.word	0x00000016
        /*120c*/ 	.word	0x00016800
        /*1210*/ 	.short	0x0107
        /*1212*/ 	.byte	0x3f
	.zero		1


	//   ....[54]....
        /*1214*/ 	.word	0x000134b0
        /*1218*/ 	.word	0x00000016
        /*121c*/ 	.word	0x00016800
        /*1220*/ 	.short	0x0101
        /*1222*/ 	.byte	0x3f
	.zero		1


	//   ....[55]....
        /*1224*/ 	.word	0x000134d0
        /*1228*/ 	.word	0x00000016
        /*122c*/ 	.word	0x00016820
        /*1230*/ 	.short	0x010a
        /*1232*/ 	.byte	0x3f
	.zero		1


	//   ....[56]....
        /*1234*/ 	.word	0x000138a0
        /*1238*/ 	.word	0x00000005
        /*123c*/ 	.word	0x00016840
        /*1240*/ 	.short	0x010a
        /*1242*/ 	.byte	0x3f
	.zero		1


	//   ....[57]....
        /*1244*/ 	.word	0x00013e00
        /*1248*/ 	.word	0x00000005
        /*124c*/ 	.word	0x00016830
        /*1250*/ 	.short	0x0107
        /*1252*/ 	.byte	0x3f
	.zero		1


	//   ....[58]....
        /*1254*/ 	.word	0x00013ec0
        /*1258*/ 	.word	0x00000005
        /*125c*/ 	.word	0x00016830
        /*1260*/ 	.short	0x0101
        /*1262*/ 	.byte	0x3f
	.zero		1


	//   ....[59]....
        /*1264*/ 	.word	0x00013f20
        /*1268*/ 	.word	0x00000005
        /*126c*/ 	.word	0x00016860
        /*1270*/ 	.short	0x010a
        /*1272*/ 	.byte	0x3f
	.zero		1


	//   ....[60]....
        /*1274*/ 	.word	0x00014400
        /*1278*/ 	.word	0x00000005
        /*127c*/ 	.word	0x00016850
        /*1280*/ 	.short	0x0107
        /*1282*/ 	.byte	0x3f
	.zero		1


	//   ....[61]....
        /*1284*/ 	.word	0x000145c0
        /*1288*/ 	.word	0x00000005
        /*128c*/ 	.word	0x00016850
        /*1290*/ 	.short	0x0101
        /*1292*/ 	.byte	0x3f
	.zero		1


	//   ....[62]....
        /*1294*/ 	.word	0x000147c0
        /*1298*/ 	.word	0x00000000
        /*129c*/ 	.word	0x00016860
        /*12a0*/ 	.short	0x010a
        /*12a2*/ 	.byte	0x3f
	.zero		1


	//   ....[63]....
        /*12a4*/ 	.word	0x00014c80
        /*12a8*/ 	.word	0x00000000
        /*12ac*/ 	.word	0x00016850
        /*12b0*/ 	.short	0x0107
        /*12b2*/ 	.byte	0x3f
	.zero		1


	//   ....[64]....
        /*12b4*/ 	.word	0x00014d40
        /*12b8*/ 	.word	0x00000000
        /*12bc*/ 	.word	0x00016850
        /*12c0*/ 	.short	0x0101
        /*12c2*/ 	.byte	0x3f
	.zero		1


	//   ....[65]....
        /*12c4*/ 	.word	0x00015850
        /*12c8*/ 	.word	0x00000004
        /*12cc*/ 	.word	0x00016820
        /*12d0*/ 	.short	0x010a
        /*12d2*/ 	.byte	0x3f
	.zero		1


	//   ....[66]....
        /*12d4*/ 	.word	0x000159c0
        /*12d8*/ 	.word	0x00000005
        /*12dc*/ 	.word	0x00016840
        /*12e0*/ 	.short	0x010a
        /*12e2*/ 	.byte	0x3f
	.zero		1


	//   ....[67]....
        /*12e4*/ 	.word	0x00015a60
        /*12e8*/ 	.word	0x00000019
        /*12ec*/ 	.word	0x00016840
        /*12f0*/ 	.short	0x010a
        /*12f2*/ 	.byte	0x3f
	.zero		1


	//   ....[68]....
        /*12f4*/ 	.word	0x00015aa0
        /*12f8*/ 	.word	0x00000005
        /*12fc*/ 	.word	0x00016860
        /*1300*/ 	.short	0x010a
        /*1302*/ 	.byte	0x3f
	.zero		1


	//   ....[69]....
        /*1304*/ 	.word	0x00015ae0
        /*1308*/ 	.word	0x00000019
        /*130c*/ 	.word	0x00016860
        /*1310*/ 	.short	0x010a
        /*1312*/ 	.byte	0x3f
	.zero		1


	//   ....[70]....
        /*1314*/ 	.word	0x00015b40
        /*1318*/ 	.word	0x00000047
        /*131c*/ 	.word	0x00016890
        /*1320*/ 	.short	0x010a
        /*1322*/ 	.byte	0x3f
	.zero		1


	//   ....[71]....
        /*1324*/ 	.word	0x00015dd0
        /*1328*/ 	.word	0x00000047
        /*132c*/ 	.word	0x00016890
        /*1330*/ 	.short	0x010a
        /*1332*/ 	.byte	0x3f
	.zero		1


	//   ....[72]....
        /*1334*/ 	.word	0x00016080
        /*1338*/ 	.word	0x00000047
        /*133c*/ 	.word	0x00016890
        /*1340*/ 	.short	0x010a
        /*1342*/ 	.byte	0x3f
	.zero		1


	//   ....[73]....
        /*1344*/ 	.word	0x00016330
        /*1348*/ 	.word	0x00000047
        /*134c*/ 	.word	0x000168b0
        /*1350*/ 	.short	0x010a
        /*1352*/ 	.byte	0x3f
	.zero		1


	//   ....[74]....
        /*1354*/ 	.word	0x00016640
        /*1358*/ 	.word	0x00000012
        /*135c*/ 	.word	0x00016800
        /*1360*/ 	.short	0x010a
        /*1362*/ 	.byte	0x3f
	.zero		1


	//   ....[75]....
        /*1364*/ 	.word	0x00016850
        /*1368*/ 	.word	0x00000012
        /*136c*/ 	.word	0x00016800
        /*1370*/ 	.short	0x010a
        /*1372*/ 	.byte	0x3f
	.zero		1


	//   ....[76]....
        /*1374*/ 	.word	0x000168a0
        /*1378*/ 	.word	0x00000000
        /*137c*/ 	.word	0x00016830
        /*1380*/ 	.short	0x010a
        /*1382*/ 	.byte	0x3f
	.zero		1


	//   ....[77]....
        /*1384*/ 	.word	0x000168f0
        /*1388*/ 	.word	0x00000005
        /*138c*/ 	.word	0x00016830
        /*1390*/ 	.short	0x010a
        /*1392*/ 	.byte	0x3f
	.zero		1


	//   ....[78]....
        /*1394*/ 	.word	0x00016940
        /*1398*/ 	.word	0x00000005
        /*139c*/ 	.word	0x00016850
        /*13a0*/ 	.short	0x010a
        /*13a2*/ 	.byte	0x3f
	.zero		1


	//   ....[79]....
        /*13a4*/ 	.word	0x00016990
        /*13a8*/ 	.word	0x0000000b
        /*13ac*/ 	.word	0x00016850
        /*13b0*/ 	.short	0x010a
        /*13b2*/ 	.byte	0x3f
	.zero		1


	//   ....[80]....
        /*13b4*/ 	.word	0x00016f30
        /*13b8*/ 	.word	0x00000016
        /*13bc*/ 	.word	0x00016820
        /*13c0*/ 	.short	0x010a
        /*13c2*/ 	.byte	0x3f
	.zero		1


	//   ....[81]....
        /*13c4*/ 	.word	0x00016f80
        /*13c8*/ 	.word	0x00000005
        /*13cc*/ 	.word	0x000168a0
        /*13d0*/ 	.short	0x010a
        /*13d2*/ 	.byte	0x3f
	.zero		1


	//   ....[82]....
        /*13d4*/ 	.word	0x00016fd0
        /*13d8*/ 	.word	0x00000005
        /*13dc*/ 	.word	0x000168c0
        /*13e0*/ 	.short	0x010a
        /*13e2*/ 	.byte	0x3f
	.zero		1


	//   ....[83]....
        /*13e4*/ 	.word	0x00017020
        /*13e8*/ 	.word	0x00000005
        /*13ec*/ 	.word	0x000168a0
        /*13f0*/ 	.short	0x010a
        /*13f2*/ 	.byte	0x3f
	.zero		1


	//   ....[84]....
        /*13f4*/ 	.word	0x00017070
        /*13f8*/ 	.word	0x00000005
        /*13fc*/ 	.word	0x000168c0
        /*1400*/ 	.short	0x010a
        /*1402*/ 	.byte	0x3f
	.zero		1


	//   ....[85]....
        /*1404*/ 	.word	0x00017190
        /*1408*/ 	.word	0x00000003
        /*140c*/ 	.word	0x00016840
        /*1410*/ 	.short	0x010a
        /*1412*/ 	.byte	0x3f
	.zero		1


	//   ....[86]....
        /*1414*/ 	.word	0x00018c40
        /*1418*/ 	.word	0x00000016
        /*141c*/ 	.word	0x00016820
        /*1420*/ 	.short	0x010a
        /*1422*/ 	.byte	0x3f
	.zero		1


	//   ....[87]....
        /*1424*/ 	.word	0x00018c90
        /*1428*/ 	.word	0x00000005
        /*142c*/ 	.word	0x00016840
        /*1430*/ 	.short	0x010a
        /*1432*/ 	.byte	0x3f
	.zero		1


	//   ....[88]....
        /*1434*/ 	.word	0x000195d0
        /*1438*/ 	.word	0x00000005
        /*143c*/ 	.word	0x00016860
        /*1440*/ 	.short	0x010a
        /*1442*/ 	.byte	0x3f
	.zero		1


	//   ....[89]....
        /*1444*/ 	.word	0x00019f40
        /*1448*/ 	.word	0x00000000
        /*144c*/ 	.word	0x00016860
        /*1450*/ 	.short	0x010a
        /*1452*/ 	.byte	0x3f
	.zero		1


	//   ....[90]....
        /*1454*/ 	.word	0x0001b1c0
        /*1458*/ 	.word	0x00000004
        /*145c*/ 	.word	0x00016820
        /*1460*/ 	.short	0x010a
        /*1462*/ 	.byte	0x3f
	.zero		1


	//   ....[91]....
        /*1464*/ 	.word	0x0001b360
        /*1468*/ 	.word	0x00000005
        /*146c*/ 	.word	0x00016840
        /*1470*/ 	.short	0x010a
        /*1472*/ 	.byte	0x3f
	.zero		1


	//   ....[92]....
        /*1474*/ 	.word	0x0001b3b0
        /*1478*/ 	.word	0x00000019
        /*147c*/ 	.word	0x00016840
        /*1480*/ 	.short	0x010a
        /*1482*/ 	.byte	0x3f
	.zero		1


	//   ....[93]....
        /*1484*/ 	.word	0x0001b400
        /*1488*/ 	.word	0x00000005
        /*148c*/ 	.word	0x00016860
        /*1490*/ 	.short	0x010a
        /*1492*/ 	.byte	0x3f
	.zero		1


	//----- nvinfo : EIATTR_NUM_MBARRIERS
	.align		4
.L_1437:
        /*1494*/ 	.byte	0x03, 0x38
        /*1496*/ 	.short	0x0016


	//----- nvinfo : EIATTR_EXIT_INSTR_OFFSETS
	.align		4
        /*1498*/ 	.byte	0x04, 0x1c
        /*149a*/ 	.short	(.L_1439 - .L_1438)


	//   ....[0]....
.L_1438:
        /*149c*/ 	.word	0x00015b30


	//----- nvinfo : EIATTR_MAX_THREADS
	.align		4
.L_1439:
        /*14a0*/ 	.byte	0x04, 0x05
        /*14a2*/ 	.short	(.L_1441 - .L_1440)
.L_1440:
        /*14a4*/ 	.word	0x00000200
        /*14a8*/ 	.word	0x00000001
        /*14ac*/ 	.word	0x00000001


	//----- nvinfo : EIATTR_CRS_STACK_SIZE
	.align		4
.L_1441:
        /*14b0*/ 	.byte	0x04, 0x1e
        /*14b2*/ 	.short	(.L_1443 - .L_1442)
.L_1442:
        /*14b4*/ 	.word	0x00000000


	//----- nvinfo : EIATTR_CBANK_PARAM_SIZE
	.align		4
.L_1443:
        /*14b8*/ 	.byte	0x03, 0x19
        /*14ba*/ 	.short	0x0af0


	//----- nvinfo : EIATTR_PARAM_CBANK
	.align		4
        /*14bc*/ 	.byte	0x04, 0x0a
        /*14be*/ 	.short	(.L_1445 - .L_1444)
	.align		4
.L_1444:
        /*14c0*/ 	.word	index@(.nv.constant0._ZN7cutlass13device_kernelIN5flash11enable_sm90INS1_16FlashAttnFwdSm90INS1_25CollectiveMainloopFwdSm90ILi2EN4cute5tupleIJNS5_1CILi1EEES8_S8_EEENS6_IJNS7_ILi192EEENS7_ILi128EEENS7_ILi64EEEEEELi64ENS_6half_tEfNS_4arch4Sm90ELb0ELb0ELb1ELb1ELb1ELb1ELb0ELb1ELb1ELb1ELb0ELb0EEENS1_21CollectiveEpilogueFwdINS6_IJSA_SC_SB_EEES9_SE_SG_Li384ELb1ELb1ELb0ELb0EEENS1_36VarlenDynamicPersistentTileSchedulerILi192ELi128ELi384ELi128ELb0ELb1ELb1ELb0ELb1ELb1EEEEEEEEEvNT_6ParamsE)
        /*14c4*/ 	.short	0x0210
        /*14c6*/ 	.short	0x0af0


	//----- nvinfo : EIATTR_SW_WAR
	.align		4
.L_1445:
        /*14c8*/ 	.byte	0x04, 0x36
        /*14ca*/ 	.short	(.L_1447 - .L_1446)
.L_1446:
        /*14cc*/ 	.word	0x00000008
.L_1447:


//--------------------- .nv.info._ZN7cutlass13device_kernelIN5flash11enable_sm90INS1_16FlashAttnFwdSm90INS1_25CollectiveMainloopFwdSm90ILi2EN4cute5tupleIJNS5_1CILi1EEES8_S8_EEENS6_IJNS7_ILi192EEENS7_ILi128EEENS7_ILi64EEEEEELi64ENS_6half_tEfNS_4arch4Sm90ELb0ELb1ELb1ELb0ELb1ELb0ELb0ELb1ELb1ELb1ELb0ELb0EEENS1_21CollectiveEpilogueFwdINS6_IJSA_SC_SB_EEES9_SE_SG_Li384ELb0ELb1ELb0ELb0EEENS1_30DynamicPersistentTileSchedulerILi384ELi128ELb0ELb1ELb1EEEEEEEEEvNT_6ParamsE --------------------------
	.section	.nv.info._ZN7cutlass13device_kernelIN5flash11enable_sm90INS1_16FlashAttnFwdSm90INS1_25CollectiveMainloopFwdSm90ILi2EN4cute5tupleIJNS5_1CILi1EEES8_S8_EEENS6_IJNS7_ILi192EEENS7_ILi128EEENS7_ILi64EEEEEELi64ENS_6half_tEfNS_4arch4Sm90ELb0ELb1ELb1ELb0ELb1ELb0ELb0ELb1ELb1ELb1ELb0ELb0EEENS1_21CollectiveEpilogueFwdINS6_IJSA_SC_SB_EEES9_SE_SG_Li384ELb0ELb1ELb0ELb0EEENS1_30DynamicPersistentTileSchedulerILi384ELi128ELb0ELb1ELb1EEEEEEEEEvNT_6ParamsE,"",@"SHT_CUDA_INFO"
	.sectionflags	@""
	.align	4


	//----- nvinfo : EIATTR_CUDA_API_VERSION
	.align		4
        /*0000*/ 	.byte	0x04, 0x37
        /*0002*/ 	.short	(.L_1449 - .L_1448)
.L_1448:
        /*0004*/ 	.word	0x00000082


	//----- nvinfo : EIATTR_KPARAM_INFO
	.align		4
.L_1449:
        /*0008*/ 	.byte	0x04, 0x17
        /*000a*/ 	.short	(.L_1451 - .L_1450)
.L_1450:
        /*000c*/ 	.word	0x00000000
        /*0010*/ 	.short	0x0000
        /*0012*/ 	.short	0x0070
        /*0014*/ 	.byte	0x00, 0xf0, 0x01, 0x2a


	//----- nvinfo : EIATTR_SPARSE_MMA_MASK
	.align		4
.L_1451:
        /*0018*/ 	.byte	0x03, 0x50
        /*001a*/ 	.short	0x0000


	//----- nvinfo : EIATTR_MAXREG_COUNT
	.align		4
        /*001c*/ 	.byte	0x03, 0x1b
        /*001e*/ 	.short	0x0080


	//----- nvinfo : EIATTR_NUM_BARRIERS
	.align		4
        /*0020*/ 	.byte	0x02, 0x4c
        /*0022*/ 	.byte	0x10
	.zero		1


	//----- nvinfo : EIATTR_EXTERNS
	.align		4
        /*0024*/ 	.byte	0x04, 0x0f
        /*0026*/ 	.short	(.L_1453 - .L_1452)


	//   ....[0]....
	.align		4
.L_1452:
        /*0028*/ 	.word	index@(__assertfail)


	//----- nvinfo : EIATTR_ANNOTATIONS
	.align		4
.L_1453:
        /*002c*/ 	.byte	0x04, 0x55
        /*002e*/ 	.short	(.L_1455 - .L_1454)


	//   ....[0]....
.L_1454:
        /* <DEDUP_REMOVED lines=11> */


	//----- nvinfo : EIATTR_MERCURY_ISA_VERSION
	.align		4
.L_1455:
        /*00c8*/ 	.byte	0x03, 0x5f
        /*00ca*/ 	.short	0x0101


	//----- nvinfo : EIATTR_INT_WARP_WIDE_INSTR_OFFSETS
	.align		4
        /*00cc*/ 	.byte	0x04, 0x31
        /*00ce*/ 	.short	(.L_1457 - .L_1456)


	//   ....[0]....
.L_1456:
        /*00d0*/ 	.word	0x000000c0


	//   ....[1]....
        /*00d4*/ 	.word	0x000000d0


	//   ....[2]....
        /*00d8*/ 	.word	0x00000170


	//   ....[3]....
        /*00dc*/ 	.word	0x00010fe0


	//   ....[4]....
        /*00e0*/ 	.word	0x00011070


	//   ....[5]....
        /*00e4*/ 	.word	0x00014100


	//   ....[6]....
        /*00e8*/ 	.word	0x00014190


	//----- nvinfo : EIATTR_COOP_GROUP_MASK_REGIDS
	.align		4
.L_1457:
        /*00ec*/ 	.byte	0x04, 0x29
        /*00ee*/ 	.short	(.L_1459 - .L_1458)


	//   ....[0]....
.L_1458:
        /*00f0*/ 	.word	0xffffffff


	//   ....[1]....
        /*00f4*/ 	.word	0xffffffff


	//   ....[2]....
        /*00f8*/ 	.word	0xffffffff


	//   ....[3]....
        /*00fc*/ 	.word	0xffffffff


	//   ....[4]....
        /*0100*/ 	.word	0xffffffff


	//   ....[5]....
        /*0104*/ 	.word	0xffffffff


	//   ....[6]....
        /*0108*/ 	.word	0xffffffff


	//   ....[7]....
        /*010c*/ 	.word	0xffffffff


	//   ....[8]....
        /*0110*/ 	.word	0xffffffff


	//   ....[9]....
        /*0114*/ 	.word	0xffffffff


	//   ....[10]....
        /*0118*/ 	.word	0xffffffff


	//   ....[11]....
        /*011c*/ 	.word	0xffffffff


	//   ....[12]....
        /*0120*/ 	.word	0xffffffff


	//   ....[13]....
        /*0124*/ 	.word	0xffffffff


	//   ....[14]....
        /*0128*/ 	.word	0xffffffff


	//   ....[15]....
        /*012c*/ 	.word	0xffffffff


	//   ....[16]....
        /*0130*/ 	.word	0xffffffff


	//   ....[17]....
        /*0134*/ 	.word	0xffffffff


	//   ....[18]....
        /*0138*/ 	.word	0xffffffff


	//   ....[19]....
        /*013c*/ 	.word	0xffffffff


	//   ....[20]....
        /*0140*/ 	.word	0xffffffff


	//   ....[21]....
        /*0144*/ 	.word	0xffffffff


	//   ....[22]....
        /*0148*/ 	.word	0xffffffff


	//   ....[23]....
        /*014c*/ 	.word	0xffffffff


	//   ....[24]....
        /*0150*/ 	.word	0xffffffff


	//   ....[25]....
        /*0154*/ 	.word	0xffffffff


	//   ....[26]....
        /*0158*/ 	.word	0xffffffff


	//   ....[27]....
        /*015c*/ 	.word	0xffffffff


	//   ....[28]....
        /*0160*/ 	.word	0xffffffff


	//   ....[29]....
        /*0164*/ 	.word	0xffffffff


	//   ....[30]....
        /*0168*/ 	.word	0xffffffff


	//   ....[31]....
        /*016c*/ 	.word	0xffffffff


	//   ....[32]....
        /*0170*/ 	.word	0xffffffff


	//   ....[33]....
        /*0174*/ 	.word	0xffffffff


	//   ....[34]....
        /*0178*/ 	.word	0xffffffff


	//   ....[35]....
        /*017c*/ 	.word	0xffffffff


	//   ....[36]....
        /*0180*/ 	.word	0xffffffff


	//   ....[37]....
        /*0184*/ 	.word	0xffffffff


	//   ....[38]....
        /*0188*/ 	.word	0xffffffff


	//   ....[39]....
        /*018c*/ 	.word	0xffffffff


	//   ....[40]....
        /*0190*/ 	.word	0xffffffff


	//   ....[41]....
        /*0194*/ 	.word	0xffffffff


	//   ....[42]....
        /*0198*/ 	.word	0xffffffff


	//   ....[43]....
        /*019c*/ 	.word	0xffffffff


	//   ....[44]....
        /*01a0*/ 	.word	0xffffffff


	//   ....[45]....
        /*01a4*/ 	.word	0xffffffff


	//   ....[46]....
        /*01a8*/ 	.word	0xffffffff


	//   ....[47]....
        /*01ac*/ 	.word	0xffffffff


	//   ....[48]....
        /*01b0*/ 	.word	0xffffffff


	//   ....[49]....
        /*01b4*/ 	.word	0xffffffff


	//   ....[50]....
        /*01b8*/ 	.word	0xffffffff


	//   ....[51]....
        /*01bc*/ 	.word	0xffffffff


	//   ....[52]....
        /*01c0*/ 	.word	0xffffffff


	//   ....[53]....
        /*01c4*/ 	.word	0xffffffff


	//   ....[54]....
        /*01c8*/ 	.word	0xffffffff


	//   ....[55]....
        /*01cc*/ 	.word	0xffffffff


	//   ....[56]....
        /*01d0*/ 	.word	0xffffffff


	//   ....[57]....
        /*01d4*/ 	.word	0xffffffff


	//   ....[58]....
        /*01d8*/ 	.word	0xffffffff


	//   ....[59]....
        /*01dc*/ 	.word	0xffffffff


	//   ....[60]....
        /*01e0*/ 	.word	0xffffffff


	//   ....[61]....
        /*01e4*/ 	.word	0xffffffff


	//   ....[62]....
        /*01e8*/ 	.word	0xffffffff


	//   ....[63]....
        /*01ec*/ 	.word	0xffffffff


	//   ....[64]....
        /*01f0*/ 	.word	0xffffffff


	//   ....[65]....
        /*01f4*/ 	.word	0xffffffff


	//   ....[66]....
        /*01f8*/ 	.word	0xffffffff


	//   ....[67]....
        /*01fc*/ 	.word	0xffffffff


	//   ....[68]....
        /*0200*/ 	.word	0xffffffff


	//   ....[69]....
        /*0204*/ 	.word	0xffffffff


	//   ....[70]....
        /*0208*/ 	.word	0xffffffff


	//   ....[71]....
        /*020c*/ 	.word	0xffffffff


	//   ....[72]....
        /*0210*/ 	.word	0xffffffff


	//   ....[73]....
        /*0214*/ 	.word	0xffffffff


	//   ....[74]....
        /*0218*/ 	.word	0xffffffff


	//   ....[75]....
        /*021c*/ 	.word	0xffffffff


	//   ....[76]....
        /*0220*/ 	.word	0xffffffff


	//   ....[77]....
        /*0224*/ 	.word	0xffffffff


	//   ....[78]....
        /*0228*/ 	.word	0xffffffff


	//   ....[79]....
        /*022c*/ 	.word	0xffffffff


	//   ....[80]....
        /*0230*/ 	.word	0xffffffff


	//   ....[81]....
        /*0234*/ 	.word	0xffffffff


	//   ....[82]....
        /*0238*/ 	.word	0xffffffff


	//   ....[83]....
        /*023c*/ 	.word	0xffffffff


	//   ....[84]....
        /*0240*/ 	.word	0xffffffff


	//   ....[85]....
        /*0244*/ 	.word	0xffffffff


	//   ....[86]....
        /*0248*/ 	.word	0xffffffff


	//   ....[87]....
        /*024c*/ 	.word	0xffffffff


	//   ....[88]....
        /*0250*/ 	.word	0xffffffff


	//   ....[89]....
        /*0254*/ 	.word	0xffffffff


	//   ....[90]....
        /*0258*/ 	.word	0xffffffff


	//   ....[91]....
        /*025c*/ 	.word	0xffffffff


	//   ....[92]....
        /*0260*/ 	.word	0xffffffff


	//   ....[93]....
        /*0264*/ 	.word	0xffffffff


	//   ....[94]....
        /*0268*/ 	.word	0xffffffff


	//   ....[95]....
        /*026c*/ 	.word	0xffffffff


	//   ....[96]....
        /*0270*/ 	.word	0xffffffff


	//   ....[97]....
        /*0274*/ 	.word	0xffffffff


	//   ....[98]....
        /*0278*/ 	.word	0xffffffff


	//   ....[99]....
        /*027c*/ 	.word	0xffffffff


	//   ....[100]....
        /*0280*/ 	.word	0xffffffff


	//   ....[101]....
        /*0284*/ 	.word	0xffffffff


	//   ....[102]....
        /*0288*/ 	.word	0xffffffff


	//   ....[103]....
        /*028c*/ 	.word	0xffffffff


	//   ....[104]....
        /*0290*/ 	.word	0xffffffff


	//   ....[105]....
        /*0294*/ 	.word	0xffffffff


	//   ....[106]....
        /*0298*/ 	.word	0xffffffff


	//   ....[107]....
        /*029c*/ 	.word	0xffffffff


	//   ....[108]....
        /*02a0*/ 	.word	0xffffffff


	//   ....[109]....
        /*02a4*/ 	.word	0xffffffff


	//   ....[110]....
        /*02a8*/ 	.word	0xffffffff


	//   ....[111]....
        /*02ac*/ 	.word	0xffffffff


	//   ....[112]....
        /*02b0*/ 	.word	0xffffffff


	//   ....[113]....
        /*02b4*/ 	.word	0xffffffff


	//   ....[114]....
        /*02b8*/ 	.word	0xffffffff


	//   ....[115]....
        /*02bc*/ 	.word	0xffffffff


	//   ....[116]....
        /*02c0*/ 	.word	0xffffffff


	//   ....[117]....
        /*02c4*/ 	.word	0xffffffff


	//   ....[118]....
        /*02c8*/ 	.word	0xffffffff


	//   ....[119]....
        /*02cc*/ 	.word	0xffffffff


	//   ....[120]....
        /*02d0*/ 	.word	0xffffffff


	//   ....[121]....
        /*02d4*/ 	.word	0xffffffff


	//   ....[122]....
        /*02d8*/ 	.word	0xffffffff


	//   ....[123]....
        /*02dc*/ 	.word	0xffffffff


	//   ....[124]....
        /*02e0*/ 	.word	0xffffffff


	//   ....[125]....
        /*02e4*/ 	.word	0xffffffff


	//   ....[126]....
        /*02e8*/ 	.word	0xffffffff


	//   ....[127]....
        /*02ec*/ 	.word	0xffffffff


	//   ....[128]....
        /*02f0*/ 	.word	0xffffffff


	//   ....[129]....
        /*02f4*/ 	.word	0xffffffff


	//   ....[130]....
        /*02f8*/ 	.word	0xffffffff


	//   ....[131]....
        /*02fc*/ 	.word	0xffffffff


	//   ....[132]....
        /*0300*/ 	.word	0xffffffff


	//   ....[133]....
        /*0304*/ 	.word	0xffffffff


	//   ....[134]....
        /*0308*/ 	.word	0xffffffff


	//   ....[135]....
        /*030c*/ 	.word	0xffffffff


	//   ....[136]....
        /*0310*/ 	.word	0xffffffff


	//   ....[137]....
        /*0314*/ 	.word	0xffffffff


	//   ....[138]....
        /*0318*/ 	.word	0xffffffff


	//   ....[139]....
        /*031c*/ 	.word	0xffffffff


	//   ....[140]....
        /*0320*/ 	.word	0xffffffff


	//   ....[141]....
        /*0324*/ 	.word	0xffffffff


	//   ....[142]....
        /*0328*/ 	.word	0xffffffff


	//   ....[143]....
        /*032c*/ 	.word	0xffffffff


	//   ....[144]....
        /*0330*/ 	.word	0x0500000f


	//   ....[145]....
        /*0334*/ 	.word	0x0500000f


	//   ....[146]....
        /*0338*/ 	.word	0x0500000f


	//   ....[147]....
        /*033c*/ 	.word	0x0500000f


	//   ....[148]....
        /*0340*/ 	.word	0x0500000f


	//   ....[149]....
        /*0344*/ 	.word	0x0500000f


	//   ....[150]....
        /*0348*/ 	.word	0x0500000f


	//   ....[151]....
        /*034c*/ 	.word	0x0500000f


	//   ....[152]....
        /*0350*/ 	.word	0x0500000f


	//   ....[153]....
        /*0354*/ 	.word	0x0500000f


	//   ....[154]....
        /*0358*/ 	.word	0x0500000f


	//   ....[155]....
        /*035c*/ 	.word	0x0500000f


	//   ....[156]....
        /*0360*/ 	.word	0x0500000f


	//   ....[157]....
        /*0364*/ 	.word	0x0500000f


	//   ....[158]....
        /*0368*/ 	.word	0x0500000f


	//   ....[159]....
        /*036c*/ 	.word	0x0500000f


	//   ....[160]....
        /*0370*/ 	.word	0x0500000f


	//   ....[161]....
        /*0374*/ 	.word	0x0500000f


	//   ....[162]....
        /*0378*/ 	.word	0x0500000f


	//   ....[163]....
        /*037c*/ 	.word	0x0500000f


	//   ....[164]....
        /*0380*/ 	.word	0x0500000f


	//   ....[165]....
        /*0384*/ 	.word	0x0500000f


	//   ....[166]....
        /*0388*/ 	.word	0x0500000f


	//   ....[167]....
        /*038c*/ 	.word	0x0500000f


	//   ....[168]....
        /*0390*/ 	.word	0x0500000f


	//   ....[169]....
        /*0394*/ 	.word	0x0500000f


	//   ....[170]....
        /*0398*/ 	.word	0x0500000f


	//   ....[171]....
        /*039c*/ 	.word	0x0500000f


	//   ....[172]....
        /*03a0*/ 	.word	0x0500000f


	//   ....[173]....
        /*03a4*/ 	.word	0x0500000f


	//   ....[174]....
        /*03a8*/ 	.word	0x0500000f


	//   ....[175]....
        /*03ac*/ 	.word	0x0500000f


	//   ....[176]....
        /*03b0*/ 	.word	0x0500000f


	//   ....[177]....
        /*03b4*/ 	.word	0x0500000f


	//   ....[178]....
        /*03b8*/ 	.word	0x0500000f


	//   ....[179]....
        /*03bc*/ 	.word	0x0500000f


	//   ....[180]....
        /*03c0*/ 	.word	0x0500000f


	//   ....[181]....
        /*03c4*/ 	.word	0x0500000f


	//   ....[182]....
        /*03c8*/ 	.word	0x0500000f


	//   ....[183]....
        /*03cc*/ 	.word	0x0500000f


	//   ....[184]....
        /*03d0*/ 	.word	0x0500000f


	//   ....[185]....
        /*03d4*/ 	.word	0x0500000f


	//   ....[186]....
        /*03d8*/ 	.word	0x0500000f


	//   ....[187]....
        /*03dc*/ 	.word	0x0500000f


	//   ....[188]....
        /*03e0*/ 	.word	0x0500000f


	//   ....[189]....
        /*03e4*/ 	.word	0x0500000f


	//   ....[190]....
        /*03e8*/ 	.word	0x0500000f


	//   ....[191]....
        /*03ec*/ 	.word	0x0500000f


	//   ....[192]....
        /*03f0*/ 	.word	0x0500000f


	//   ....[193]....
        /*03f4*/ 	.word	0x0500000f


	//   ....[194]....
        /*03f8*/ 	.word	0x0500000f


	//   ....[195]....
        /*03fc*/ 	.word	0x0500000f


	//   ....[196]....
        /*0400*/ 	.word	0x0500000f


	//   ....[197]....
        /*0404*/ 	.word	0x0500000f


	//   ....[198]....
        /*0408*/ 	.word	0x0500000f


	//   ....[199]....
        /*040c*/ 	.word	0x0500000f


	//   ....[200]....
        /*0410*/ 	.word	0x0500000f


	//   ....[201]....
        /*0414*/ 	.word	0x0500000f


	//   ....[202]....
        /*0418*/ 	.word	0x0500000f


	//   ....[203]....
        /*041c*/ 	.word	0x0500000f


	//   ....[204]....
        /*0420*/ 	.word	0x0500000f


	//   ....[205]....
        /*0424*/ 	.word	0x0500000f


	//   ....[206]....
        /*0428*/ 	.word	0x0500000f


	//   ....[207]....
        /*042c*/ 	.word	0x0500000f


	//   ....[208]....
        /*0430*/ 	.word	0x0500000f


	//   ....[209]....
        /*0434*/ 	.word	0x0500000f


	//   ....[210]....
        /*0438*/ 	.word	0x0500000f


	//   ....[211]....
        /*043c*/ 	.word	0x0500000f


	//   ....[212]....
        /*0440*/ 	.word	0x0500000f


	//   ....[213]....
        /*0444*/ 	.word	0x0500000f


	//   ....[214]....
        /*0448*/ 	.word	0x0500000f


	//   ....[215]....
        /*044c*/ 	.word	0x0500000f


	//   ....[216]....
        /*0450*/ 	.word	0x0500000f


	//   ....[217]....
        /*0454*/ 	.word	0x0500000f


	//   ....[218]....
        /*0458*/ 	.word	0x0500000f


	//   ....[219]....
        /*045c*/ 	.word	0x0500000f


	//   ....[220]....
        /*0460*/ 	.word	0x0500000f


	//   ....[221]....
        /*0464*/ 	.word	0x0500000f


	//   ....[222]....
        /*0468*/ 	.word	0x0500000f


	//   ....[223]....
        /*046c*/ 	.word	0x0500000f


	//   ....[224]....
        /*0470*/ 	.word	0x0500000f


	//   ....[225]....
        /*0474*/ 	.word	0x0500000f


	//   ....[226]....
        /*0478*/ 	.word	0x0500000f


	//   ....[227]....
        /*047c*/ 	.word	0x0500000f


	//   ....[228]....
        /*0480*/ 	.word	0x0500000f


	//   ....[229]....
        /*0484*/ 	.word	0x0500000f


	//   ....[230]....
        /*0488*/ 	.word	0x0500000f


	//   ....[231]....
        /*048c*/ 	.word	0x0500000f


	//   ....[232]....
        /*0490*/ 	.word	0x0500000f


	//   ....[233]....
        /*0494*/ 	.word	0x0500000f


	//   ....[234]....
        /*0498*/ 	.word	0x0500000f


	//----- nvinfo : EIATTR_COOP_GROUP_INSTR_OFFSETS
	.align		4
.L_1459:
        /*049c*/ 	.byte	0x04, 0x28
        /*049e*/ 	.short	(.L_1461 - .L_1460)


	//   ....[0]....
.L_1460:
        /*04a0*/ 	.word	0x00000080


	//   ....[1]....
        /*04a4*/ 	.word	0x00000090


	//   ....[2]....
        /*04a8*/ 	.word	0x000002d0


	//   ....[3]....
        /*04ac*/ 	.word	0x00000430


	//   ....[4]....
        /*04b0*/ 	.word	0x00000550


	//   ....[5]....
        /*04b4*/ 	.word	0x000006b0


	//   ....[6]....
        /*04b8*/ 	.word	0x00001650


	//   ....[7]....
        /*04bc*/ 	.word	0x00001d90


	//   ....[8]....
        /*04c0*/ 	.word	0x00002860


	//   ....[9]....
        /*04c4*/ 	.word	0x00003b10


	//   ....[10]....
        /*04c8*/ 	.word	0x00003c20


	//   ....[11]....
        /*04cc*/ 	.word	0x00004500


	//   ....[12]....
        /*04d0*/ 	.word	0x00004560


	//   ....[13]....
        /*04d4*/ 	.word	0x00005c10


	//   ....[14]....
        /*04d8*/ 	.word	0x00006520


	//   ....[15]....
        /*04dc*/ 	.word	0x00007100


	//   ....[16]....
        /*04e0*/ 	.word	0x00007170


	//   ....[17]....
        /*04e4*/ 	.word	0x00007ab0


	//   ....[18]....
        /*04e8*/ 	.word	0x00007b40


	//   ....[19]....
        /*04ec*/ 	.word	0x00009eb0


	//   ....[20]....
        /*04f0*/ 	.word	0x00009ee0


	//   ....[21]....
        /*04f4*/ 	.word	0x00009f10


	//   ....[22]....
        /*04f8*/ 	.word	0x00009f20


	//   ....[23]....
        /*04fc*/ 	.word	0x0000b9c0


	//   ....[24]....
        /*0500*/ 	.word	0x0000c2f0


	//   ....[25]....
        /*0504*/ 	.word	0x0000cee0


	//   ....[26]....
        /*0508*/ 	.word	0x0000cf90


	//   ....[27]....
        /*050c*/ 	.word	0x0000d860


	//   ....[28]....
        /*0510*/ 	.word	0x0000d8e0


	//   ....[29]....
        /*0514*/ 	.word	0x0000e7f0


	//   ....[30]....
        /*0518*/ 	.word	0x0000e830


	//   ....[31]....
        /*051c*/ 	.word	0x0000e8c0


	//   ....[32]....
        /*0520*/ 	.word	0x0000e8e0


	//   ....[33]....
        /*0524*/ 	.word	0x0000f4f0


	//   ....[34]....
        /*0528*/ 	.word	0x0000f520


	//   ....[35]....
        /*052c*/ 	.word	0x0000f550


	//   ....[36]....
        /*0530*/ 	.word	0x0000f5b0


	//   ....[37]....
        /*0534*/ 	.word	0x0000f9d0


	//   ....[38]....
        /*0538*/ 	.word	0x0000fa10


	//   ....[39]....
        /*053c*/ 	.word	0x0000fa30


	//   ....[40]....
        /*0540*/ 	.word	0x0000fa70


	//   ....[41]....
        /*0544*/ 	.word	0x0000fa90


	//   ....[42]....
        /*0548*/ 	.word	0x0000faa0


	//   ....[43]....
        /*054c*/ 	.word	0x0000fac0


	//   ....[44]....
        /*0550*/ 	.word	0x0000fae0


	//   ....[45]....
        /*0554*/ 	.word	0x00010150


	//   ....[46]....
        /*0558*/ 	.word	0x00010190


	//   ....[47]....
        /*055c*/ 	.word	0x000101d0


	//   ....[48]....
        /*0560*/ 	.word	0x00010200


	//   ....[49]....
        /*0564*/ 	.word	0x00010220


	//   ....[50]....
        /*0568*/ 	.word	0x00010230


	//   ....[51]....
        /*056c*/ 	.word	0x00010240


	//   ....[52]....
        /*0570*/ 	.word	0x00010260


	//   ....[53]....
        /*0574*/ 	.word	0x00010400


	//   ....[54]....
        /*0578*/ 	.word	0x00011be0


	//   ....[55]....
        /*057c*/ 	.word	0x00011c00


	//   ....[56]....
        /*0580*/ 	.word	0x00011c10


	//   ....[57]....
        /*0584*/ 	.word	0x00011c90


	//   ....[58]....
        /*0588*/ 	.word	0x00011cb0


	//   ....[59]....
        /*058c*/ 	.word	0x00011d30


	//   ....[60]....
        /*0590*/ 	.word	0x00011d50


	//   ....[61]....
        /*0594*/ 	.word	0x00011dd0


	//   ....[62]....
        /*0598*/ 	.word	0x00011df0


	//   ....[63]....
        /*059c*/ 	.word	0x00011e70


	//   ....[64]....
        /*05a0*/ 	.word	0x00011e90


	//   ....[65]....
        /*05a4*/ 	.word	0x00011f10


	//   ....[66]....
        /*05a8*/ 	.word	0x00011f30


	//   ....[67]....
        /*05ac*/ 	.word	0x00011fb0


	//   ....[68]....
        /*05b0*/ 	.word	0x00011fd0


	//   ....[69]....
        /*05b4*/ 	.word	0x00011fe0


	//   ....[70]....
        /*05b8*/ 	.word	0x00012820


	//   ....[71]....
        /*05bc*/ 	.word	0x00012840


	//   ....[72]....
        /*05c0*/ 	.word	0x00012870


	//   ....[73]....
        /*05c4*/ 	.word	0x000128f0


	//   ....[74]....
        /*05c8*/ 	.word	0x00012910


	//   ....[75]....
        /*05cc*/ 	.word	0x00012990


	//   ....[76]....
        /*05d0*/ 	.word	0x000129b0


	//   ....[77]....
        /*05d4*/ 	.word	0x00012a30


	//   ....[78]....
        /*05d8*/ 	.word	0x00012a50


	//   ....[79]....
        /*05dc*/ 	.word	0x00012ad0


	//   ....[80]....
        /*05e0*/ 	.word	0x00012af0


	//   ....[81]....
        /*05e4*/ 	.word	0x00012b70


	//   ....[82]....
        /*05e8*/ 	.word	0x00012b90


	//   ....[83]....
        /*05ec*/ 	.word	0x00012c10


	//   ....[84]....
        /*05f0*/ 	.word	0x00012c30


	//   ....[85]....
        /*05f4*/ 	.word	0x00012c40


	//   ....[86]....
        /*05f8*/ 	.word	0x00012c50


	//   ....[87]....
        /*05fc*/ 	.word	0x00012cf0


	//   ....[88]....
        /*0600*/ 	.word	0x00012d40


	//   ....[89]....
        /*0604*/ 	.word	0x00012d60


	//   ....[90]....
        /*0608*/ 	.word	0x00012d80


	//   ....[91]....
        /*060c*/ 	.word	0x00012dd0


	//   ....[92]....
        /*0610*/ 	.word	0x00012df0


	//   ....[93]....
        /*0614*/ 	.word	0x00012e00


	//   ....[94]....
        /*0618*/ 	.word	0x000135a0


	//   ....[95]....
        /*061c*/ 	.word	0x000135c0


	//   ....[96]....
        /*0620*/ 	.word	0x00013630


	//   ....[97]....
        /*0624*/ 	.word	0x00013640


	//   ....[98]....
        /*0628*/ 	.word	0x00013680


	//   ....[99]....
        /*062c*/ 	.word	0x00013690


	//   ....[100]....
        /*0630*/ 	.word	0x000136d0


	//   ....[101]....
        /*0634*/ 	.word	0x000136e0


	//   ....[102]....
        /*0638*/ 	.word	0x00013720


	//   ....[103]....
        /*063c*/ 	.word	0x00013730


	//   ....[104]....
        /*0640*/ 	.word	0x00013770


	//   ....[105]....
        /*0644*/ 	.word	0x00013780


	//   ....[106]....
        /*0648*/ 	.word	0x000137c0


	//   ....[107]....
        /*064c*/ 	.word	0x000137d0


	//   ....[108]....
        /*0650*/ 	.word	0x000137e0


	//   ....[109]....
        /*0654*/ 	.word	0x00013820


	//   ....[110]....
        /*0658*/ 	.word	0x00013ae0


	//   ....[111]....
        /*065c*/ 	.word	0x00013b00


	//   ....[112]....
        /*0660*/ 	.word	0x00013b60


	//   ....[113]....
        /*0664*/ 	.word	0x00013b70


	//   ....[114]....
        /*0668*/ 	.word	0x00013bc0


	//   ....[115]....
        /*066c*/ 	.word	0x00013bd0


	//   ....[116]....
        /*0670*/ 	.word	0x00013c20


	//   ....[117]....
        /*0674*/ 	.word	0x00013c30


	//   ....[118]....
        /*0678*/ 	.word	0x00013c80


	//   ....[119]....
        /*067c*/ 	.word	0x00013c90


	//   ....[120]....
        /*0680*/ 	.word	0x00013ce0


	//   ....[121]....
        /*0684*/ 	.word	0x00013cf0


	//   ....[122]....
        /*0688*/ 	.word	0x00013d40


	//   ....[123]....
        /*068c*/ 	.word	0x00013d50


	//   ....[124]....
        /*0690*/ 	.word	0x00013d60


	//   ....[125]....
        /*0694*/ 	.word	0x00013db0


	//   ....[126]....
        /*0698*/ 	.word	0x00014380


	//   ....[127]....
        /*069c*/ 	.word	0x00014390


	//   ....[128]....
        /*06a0*/ 	.word	0x000143a0


	//   ....[129]....
        /*06a4*/ 	.word	0x000143b0


	//   ....[130]....
        /*06a8*/ 	.word	0x000143c0


	//   ....[131]....
        /*06ac*/ 	.word	0x00014410


	//   ....[132]....
        /*06b0*/ 	.word	0x00014460


	//   ....[133]....
        /*06b4*/ 	.word	0x00014490


	//   ....[134]....
        /*06b8*/ 	.word	0x000144c0


	//   ....[135]....
        /*06bc*/ 	.word	0x000144f0


	//   ....[136]....
        /*06c0*/ 	.word	0x00014520


	//   ....[137]....
        /*06c4*/ 	.word	0x00014550


	//   ....[138]....
        /*06c8*/ 	.word	0x00014580


	//   ....[139]....
        /*06cc*/ 	.word	0x000145b0


	//   ....[140]....
        /*06d0*/ 	.word	0x000145e0


	//   ....[141]....
        /*06d4*/ 	.word	0x00014610


	//   ....[142]....
        /*06d8*/ 	.word	0x00014910


	//   ....[143]....
        /*06dc*/ 	.word	0x00014b00


	//   ....[144]....
        /*06e0*/ 	.word	0x00015150


	//   ....[145]....
        /*06e4*/ 	.word	0x00015230


	//   ....[146]....
        /*06e8*/ 	.word	0x000152d0


	//   ....[147]....
        /*06ec*/ 	.word	0x00015330


	//   ....[148]....
        /*06f0*/ 	.word	0x00015420


	//   ....[149]....
        /*06f4*/ 	.word	0x00015490


	//   ....[150]....
        /*06f8*/ 	.word	0x00015580


	//   ....[151]....
        /*06fc*/ 	.word	0x000155f0


	//   ....[152]....
        /*0700*/ 	.word	0x000156e0


	//   ....[153]....
        /*0704*/ 	.word	0x00015750


	//   ....[154]....
        /*0708*/ 	.word	0x00015840


	//   ....[155]....
        /*070c*/ 	.word	0x000158b0


	//   ....[156]....
        /*0710*/ 	.word	0x000159a0


	//   ....[157]....
        /*0714*/ 	.word	0x00015a10


	//   ....[158]....
        /*0718*/ 	.word	0x00015b00


	//   ....[159]....
        /*071c*/ 	.word	0x00015b70


	//   ....[160]....
        /*0720*/ 	.word	0x00015c50


	//   ....[161]....
        /*0724*/ 	.word	0x00015ce0


	//   ....[162]....
        /*0728*/ 	.word	0x00015d50


	//   ....[163]....
        /*072c*/ 	.word	0x00015db0


	//   ....[164]....
        /*0730*/ 	.word	0x00015ea0


	//   ....[165]....
        /*0734*/ 	.word	0x00015f00


	//   ....[166]....
        /*0738*/ 	.word	0x00016000


	//   ....[167]....
        /*073c*/ 	.word	0x00016060


	//   ....[168]....
        /*0740*/ 	.word	0x00016160


	//   ....[169]....
        /*0744*/ 	.word	0x000161c0


	//   ....[170]....
        /*0748*/ 	.word	0x000162c0


	//   ....[171]....
        /*074c*/ 	.word	0x00016320


	//   ....[172]....
        /*0750*/ 	.word	0x00016420


	//   ....[173]....
        /*0754*/ 	.word	0x00016480


	//   ....[174]....
        /*0758*/ 	.word	0x00016580


	//   ....[175]....
        /*075c*/ 	.word	0x000165e0


	//   ....[176]....
        /*0760*/ 	.word	0x00016680


	//   ....[177]....
        /*0764*/ 	.word	0x00016740


	//   ....[178]....
        /*0768*/ 	.word	0x00016810


	//   ....[179]....
        /*076c*/ 	.word	0x00016870


	//   ....[180]....
        /*0770*/ 	.word	0x00016930


	//   ....[181]....
        /*0774*/ 	.word	0x00016990


	//   ....[182]....
        /*0778*/ 	.word	0x00016a40


	//   ....[183]....
        /*077c*/ 	.word	0x00016ac0


	//   ....[184]....
        /*0780*/ 	.word	0x00016b70


	//   ....[185]....
        /*0784*/ 	.word	0x00016ca0


	//   ....[186]....
        /*0788*/ 	.word	0x00016d50


	//   ....[187]....
        /*078c*/ 	.word	0x00016dd0


	//   ....[188]....
        /*0790*/ 	.word	0x00016e90


	//   ....[189]....
        /*0794*/ 	.word	0x00016ef0


	//   ....[190]....
        /*0798*/ 	.word	0x00016fa0


	//   ....[191]....
        /*079c*/ 	.word	0x00017000


	//   ....[192]....
        /*07a0*/ 	.word	0x000170b0


	//   ....[193]....
        /*07a4*/ 	.word	0x00017110


	//   ....[194]....
        /*07a8*/ 	.word	0x000171c0


	//   ....[195]....
        /*07ac*/ 	.word	0x00017220


	//   ....[196]....
        /*07b0*/ 	.word	0x000172d0


	//   ....[197]....
        /*07b4*/ 	.word	0x00017330


	//   ....[198]....
        /*07b8*/ 	.word	0x000173e0


	//   ....[199]....
        /*07bc*/ 	.word	0x00017440


	//   ....[200]....
        /*07c0*/ 	.word	0x000174f0


	//   ....[201]....
        /*07c4*/ 	.word	0x000175e0


	//   ....[202]....
        /*07c8*/ 	.word	0x00017680


	//   ....[203]....
        /*07cc*/ 	.word	0x000176e0


	//   ....[204]....
        /*07d0*/ 	.word	0x000177a0


	//   ....[205]....
        /*07d4*/ 	.word	0x00017800


	//   ....[206]....
        /*07d8*/ 	.word	0x000178c0


	//   ....[207]....
        /*07dc*/ 	.word	0x00017920


	//   ....[208]....
        /*07e0*/ 	.word	0x000179e0


	//   ....[209]....
        /*07e4*/ 	.word	0x00017a40


	//   ....[210]....
        /*07e8*/ 	.word	0x00017b00


	//   ....[211]....
        /*07ec*/ 	.word	0x00017b60


	//   ....[212]....
        /*07f0*/ 	.word	0x00017c20


	//   ....[213]....
        /*07f4*/ 	.word	0x00017c80


	//   ....[214]....
        /*07f8*/ 	.word	0x00017d40


	//   ....[215]....
        /*07fc*/ 	.word	0x00017da0


	//   ....[216]....
        /*0800*/ 	.word	0x00017e60


	//   ....[217]....
        /*0804*/ 	.word	0x00017f50


	//   ....[218]....
        /*0808*/ 	.word	0x00018000


	//   ....[219]....
        /*080c*/ 	.word	0x00018090


	//   ....[220]....
        /*0810*/ 	.word	0x00018140


	//   ....[221]....
        /*0814*/ 	.word	0x000181a0


	//   ....[222]....
        /*0818*/ 	.word	0x00018250


	//   ....[223]....
        /*081c*/ 	.word	0x000182b0


	//   ....[224]....
        /*0820*/ 	.word	0x00018370


	//   ....[225]....
        /*0824*/ 	.word	0x000183d0


	//   ....[226]....
        /*0828*/ 	.word	0x00018480


	//   ....[227]....
        /*082c*/ 	.word	0x000184e0


	//   ....[228]....
        /*0830*/ 	.word	0x000185a0


	//   ....[229]....
        /*0834*/ 	.word	0x00018600


	//   ....[230]....
        /*0838*/ 	.word	0x000186b0


	//   ....[231]....
        /*083c*/ 	.word	0x00018710


	//   ....[232]....
        /*0840*/ 	.word	0x000187d0


	//   ....[233]....
        /*0844*/ 	.word	0x00018860


	//   ....[234]....
        /*0848*/ 	.word	0x00018980


	//----- nvinfo : EIATTR_REG_RECONFIG
	.align		4
.L_1461:
        /*084c*/ 	.byte	0x01, 0x54
	.zero		2


	//----- nvinfo : EIATTR_SYSCALL_OFFSETS
	.align		4
        /*0850*/ 	.byte	0x04, 0x46
        /*0852*/ 	.short	(.L_1463 - .L_1462)


	//   ....[0]....
.L_1462:
        /*0854*/ 	.word	0x00001830


	//   ....[1]....
        /*0858*/ 	.word	0x000111e0


	//   ....[2]....
        /*085c*/ 	.word	0x00011330


	//   ....[3]....
        /*0860*/ 	.word	0x00011420


	//   ....[4]....
        /*0864*/ 	.word	0x00012300


	//----- nvinfo : EIATTR_MBARRIER_INSTR_OFFSETS
	.align		4
.L_1463:
        /*0868*/ 	.byte	0x04, 0x39
        /*086a*/ 	.short	(.L_1465 - .L_1464)


	//   ....[0]....
.L_1464:
        /*086c*/ 	.word	0x00000180
        /*0870*/ 	.word	0x000000ff
        /*0874*/ 	.word	0x00016800
        /*0878*/ 	.short	0x0100
        /*087a*/ 	.byte	0x08
	.zero		1


	//   ....[1]....
        /*087c*/ 	.word	0x00000190
        /*0880*/ 	.word	0x000000ff
        /*0884*/ 	.word	0x00016820
        /*0888*/ 	.short	0x0100
        /*088a*/ 	.byte	0x08
	.zero		1


	//   ....[2]....
        /*088c*/ 	.word	0x00000280
        /*0890*/ 	.word	0x000000ff
        /*0894*/ 	.word	0x00016830
        /*0898*/ 	.short	0x0100
        /*089a*/ 	.byte	0x08
	.zero		1


	//   ....[3]....
        /*089c*/ 	.word	0x00000290
        /*08a0*/ 	.word	0x000000ff
        /*08a4*/ 	.word	0x00016840
        /*08a8*/ 	.short	0x0100
        /*08aa*/ 	.byte	0x08
	.zero		1


	//   ....[4]....
        /*08ac*/ 	.word	0x000002a0
        /*08b0*/ 	.word	0x000000ff
        /*08b4*/ 	.word	0x00016838
        /*08b8*/ 	.short	0x0100
        /*08ba*/ 	.byte	0x08
	.zero		1


	//   ....[5]....
        /*08bc*/ 	.word	0x000002b0
        /*08c0*/ 	.word	0x000000ff
        /*08c4*/ 	.word	0x00016848
        /*08c8*/ 	.short	0x0100
        /*08ca*/ 	.byte	0x08
	.zero		1


	//   ....[6]....
        /*08cc*/ 	.word	0x000003e0
        /*08d0*/ 	.word	0x000000ff
        /*08d4*/ 	.word	0x00016850
        /*08d8*/ 	.short	0x0100
        /*08da*/ 	.byte	0x08
	.zero		1


	//   ....[7]....
        /*08dc*/ 	.word	0x000003f0
        /*08e0*/ 	.word	0x000000ff
        /*08e4*/ 	.word	0x00016860
        /*08e8*/ 	.short	0x0100
        /*08ea*/ 	.byte	0x08
	.zero		1


	//   ....[8]....
        /*08ec*/ 	.word	0x00000400
        /*08f0*/ 	.word	0x000000ff
        /*08f4*/ 	.word	0x00016858
        /*08f8*/ 	.short	0x0100
        /*08fa*/ 	.byte	0x08
	.zero		1


	//   ....[9]....
        /*08fc*/ 	.word	0x00000410
        /*0900*/ 	.word	0x000000ff
        /*0904*/ 	.word	0x00016868
        /*0908*/ 	.short	0x0100
        /*090a*/ 	.byte	0x08
	.zero		1


	//   ....[10]....
        /*090c*/ 	.word	0x00000500
        /*0910*/ 	.word	0x000000ff
        /*0914*/ 	.word	0x00016870
        /*0918*/ 	.short	0x0100
        /*091a*/ 	.byte	0x06
	.zero		1


	//   ....[11]....
        /*091c*/ 	.word	0x00000510
        /*0920*/ 	.word	0x000000ff
        /*0924*/ 	.word	0x00016880
        /*0928*/ 	.short	0x0100
        /*092a*/ 	.byte	0x06
	.zero		1


	//   ....[12]....
        /*092c*/ 	.word	0x00000520
        /*0930*/ 	.word	0x000000ff
        /*0934*/ 	.word	0x00016878
        /*0938*/ 	.short	0x0100
        /*093a*/ 	.byte	0x06
	.zero		1


	//   ....[13]....
        /*093c*/ 	.word	0x00000530
        /*0940*/ 	.word	0x000000ff
        /*0944*/ 	.word	0x00016888
        /*0948*/ 	.short	0x0100
        /*094a*/ 	.byte	0x06
	.zero		1


	//   ....[14]....
        /*094c*/ 	.word	0x00000660
        /*0950*/ 	.word	0x000000ff
        /*0954*/ 	.word	0x00016890
        /*0958*/ 	.short	0x0100
        /*095a*/ 	.byte	0x08
	.zero		1


	//   ....[15]....
        /*095c*/ 	.word	0x00000670
        /*0960*/ 	.word	0x000000ff
        /*0964*/ 	.word	0x000168a0
        /*0968*/ 	.short	0x0100
        /*096a*/ 	.byte	0x08
	.zero		1


	//   ....[16]....
        /*096c*/ 	.word	0x00000680
        /*0970*/ 	.word	0x000000ff
        /*0974*/ 	.word	0x00016898
        /*0978*/ 	.short	0x0100
        /*097a*/ 	.byte	0x08
	.zero		1


	//   ....[17]....
        /*097c*/ 	.word	0x00000690
        /*0980*/ 	.word	0x000000ff
        /*0984*/ 	.word	0x000168a8
        /*0988*/ 	.short	0x0100
        /*098a*/ 	.byte	0x08
	.zero		1


	//   ....[18]....
        /*098c*/ 	.word	0x000007d0
        /*0990*/ 	.word	0x000000ff
        /*0994*/ 	.word	0x000168b0
        /*0998*/ 	.short	0x0100
        /*099a*/ 	.byte	0x08
	.zero		1


	//   ....[19]....
        /*099c*/ 	.word	0x000007e0
        /*09a0*/ 	.word	0x000000ff
        /*09a4*/ 	.word	0x000168c0
        /*09a8*/ 	.short	0x0100
        /*09aa*/ 	.byte	0x08
	.zero		1


	//   ....[20]....
        /*09ac*/ 	.word	0x000007f0
        /*09b0*/ 	.word	0x000000ff
        /*09b4*/ 	.word	0x000168b8
        /*09b8*/ 	.short	0x0100
        /*09ba*/ 	.byte	0x08
	.zero		1


	//   ....[21]....
        /*09bc*/ 	.word	0x00000800
        /*09c0*/ 	.word	0x000000ff
        /*09c4*/ 	.word	0x000168c8
        /*09c8*/ 	.short	0x0100
        /*09ca*/ 	.byte	0x08
	.zero		1


	//   ....[22]....
        /*09cc*/ 	.word	0x000018b0
        /*09d0*/ 	.word	0x000000ff
        /*09d4*/ 	.word	0x00016800
        /*09d8*/ 	.short	0x010a
        /*09da*/ 	.byte	0x2d
	.zero		1


	//   ....[23]....
        /*09dc*/ 	.word	0x00001930
        /*09e0*/ 	.word	0x00000059
        /*09e4*/ 	.word	0x00016830
        /*09e8*/ 	.short	0x010a
        /*09ea*/ 	.byte	0x3f
	.zero		1


	//   ....[24]....
        /*09ec*/ 	.word	0x00001970
        /*09f0*/ 	.word	0x00000059
        /*09f4*/ 	.word	0x00016830
        /*09f8*/ 	.short	0x010a
        /*09fa*/ 	.byte	0x3f
	.zero		1


	//   ....[25]....
        /*09fc*/ 	.word	0x00002140
        /*0a00*/ 	.word	0x000000ff
        /*0a04*/ 	.word	0x00000000
        /*0a08*/ 	.short	0x0101
        /*0a0a*/ 	.byte	0x06
	.zero		1


	//   ....[26]....
        /*0a0c*/ 	.word	0x00005400
        /*0a10*/ 	.word	0x000000ff
        /*0a14*/ 	.word	0x00016830
        /*0a18*/ 	.short	0x010a
        /*0a1a*/ 	.byte	0x06
	.zero		1


	//   ....[27]....
        /*0a1c*/ 	.word	0x00005440
        /*0a20*/ 	.word	0x000000ff
        /*0a24*/ 	.word	0x00016830
        /*0a28*/ 	.short	0x010a
        /*0a2a*/ 	.byte	0x06
	.zero		1


	//   ....[28]....
        /*0a2c*/ 	.word	0x00005650
        /*0a30*/ 	.word	0x000000ff
        /*0a34*/ 	.word	0x00016850
        /*0a38*/ 	.short	0x010a
        /*0a3a*/ 	.byte	0x06
	.zero		1


	//   ....[29]....
        /*0a3c*/ 	.word	0x00005690
        /*0a40*/ 	.word	0x000000ff
        /*0a44*/ 	.word	0x00016850
        /*0a48*/ 	.short	0x010a
        /*0a4a*/ 	.byte	0x06
	.zero		1


	//   ....[30]....
        /*0a4c*/ 	.word	0x00005f20
        /*0a50*/ 	.word	0x000000ff
        /*0a54*/ 	.word	0x00000000
        /*0a58*/ 	.short	0x0101
        /*0a5a*/ 	.byte	0x06
	.zero		1


	//   ....[31]....
        /*0a5c*/ 	.word	0x00008590
        /*0a60*/ 	.word	0x000000ff
        /*0a64*/ 	.word	0x00000000
        /*0a68*/ 	.short	0x0101
        /*0a6a*/ 	.byte	0x06
	.zero		1


	//   ....[32]....
        /*0a6c*/ 	.word	0x00008ca0
        /*0a70*/ 	.word	0x000000ff
        /*0a74*/ 	.word	0x00016830
        /*0a78*/ 	.short	0x010a
        /*0a7a*/ 	.byte	0x06
	.zero		1


	//   ....[33]....
        /*0a7c*/ 	.word	0x00008ce0
        /*0a80*/ 	.word	0x000000ff
        /*0a84*/ 	.word	0x00016830
        /*0a88*/ 	.short	0x010a
        /*0a8a*/ 	.byte	0x06
	.zero		1


	//   ....[34]....
        /*0a8c*/ 	.word	0x00008ef0
        /*0a90*/ 	.word	0x000000ff
        /*0a94*/ 	.word	0x00016850
        /*0a98*/ 	.short	0x010a
        /*0a9a*/ 	.byte	0x06
	.zero		1


	//   ....[35]....
        /*0a9c*/ 	.word	0x00008f30
        /*0aa0*/ 	.word	0x000000ff
        /*0aa4*/ 	.word	0x00016850
        /*0aa8*/ 	.short	0x010a
        /*0aaa*/ 	.byte	0x06
	.zero		1


	//   ....[36]....
        /*0aac*/ 	.word	0x00009810
        /*0ab0*/ 	.word	0x000000ff
        /*0ab4*/ 	.word	0x00000000
        /*0ab8*/ 	.short	0x0101
        /*0aba*/ 	.byte	0x06
	.zero		1


	//   ....[37]....
        /*0abc*/ 	.word	0x0000ad00
        /*0ac0*/ 	.word	0x000000ff
        /*0ac4*/ 	.word	0x00000000
        /*0ac8*/ 	.short	0x0101
        /*0aca*/ 	.byte	0x06
	.zero		1


	//   ....[38]....
        /*0acc*/ 	.word	0x0000b210
        /*0ad0*/ 	.word	0x000000ff
        /*0ad4*/ 	.word	0x00016830
        /*0ad8*/ 	.short	0x010a
        /*0ada*/ 	.byte	0x06
	.zero		1


	//   ....[39]....
        /*0adc*/ 	.word	0x0000b250
        /*0ae0*/ 	.word	0x000000ff
        /*0ae4*/ 	.word	0x00016830
        /*0ae8*/ 	.short	0x010a
        /*0aea*/ 	.byte	0x06
	.zero		1


	//   ....[40]....
        /*0aec*/ 	.word	0x0000b430
        /*0af0*/ 	.word	0x000000ff
        /*0af4*/ 	.word	0x00016850
        /*0af8*/ 	.short	0x010a
        /*0afa*/ 	.byte	0x06
	.zero		1


	//   ....[41]....
        /*0afc*/ 	.word	0x0000b470
        /*0b00*/ 	.word	0x000000ff
        /*0b04*/ 	.word	0x00016850
        /*0b08*/ 	.short	0x010a
        /*0b0a*/ 	.byte	0x06
	.zero		1


	//   ....[42]....
        /*0b0c*/ 	.word	0x0000bcf0
        /*0b10*/ 	.word	0x000000ff
        /*0b14*/ 	.word	0x00000000
        /*0b18*/ 	.short	0x0101
        /*0b1a*/ 	.byte	0x06
	.zero		1


	//   ....[43]....
        /*0b1c*/ 	.word	0x0000e360
        /*0b20*/ 	.word	0x000000ff
        /*0b24*/ 	.word	0x00000000
        /*0b28*/ 	.short	0x0101
        /*0b2a*/ 	.byte	0x06
	.zero		1


	//   ....[44]....
        /*0b2c*/ 	.word	0x0000e760
        /*0b30*/ 	.word	0x000000ff
        /*0b34*/ 	.word	0x00016850
        /*0b38*/ 	.short	0x010a
        /*0b3a*/ 	.byte	0x05
	.zero		1


	//   ....[45]....
        /*0b3c*/ 	.word	0x0000e7a0
        /*0b40*/ 	.word	0x000000ff
        /*0b44*/ 	.word	0x00016850
        /*0b48*/ 	.short	0x010a
        /*0b4a*/ 	.byte	0x05
	.zero		1


	//   ....[46]....
        /*0b4c*/ 	.word	0x0000ecf0
        /*0b50*/ 	.word	0x000000ff
        /*0b54*/ 	.word	0x00000000
        /*0b58*/ 	.short	0x0101
        /*0b5a*/ 	.byte	0x04
	.zero		1


	//   ....[47]....
        /*0b5c*/ 	.word	0x0000f9c0
        /*0b60*/ 	.word	0x0000001f
        /*0b64*/ 	.word	0x00000000
        /*0b68*/ 	.short	0x0101
        /*0b6a*/ 	.byte	0x3f
	.zero		1


	//   ....[48]....
        /*0b6c*/ 	.word	0x00011980
        /*0b70*/ 	.word	0x00000000
        /*0b74*/ 	.word	0x00016840
        /*0b78*/ 	.short	0x010a
        /*0b7a*/ 	.byte	0x3f
	.zero		1


	//   ....[49]....
        /*0b7c*/ 	.word	0x000120e0
        /*0b80*/ 	.word	0x00000000
        /*0b84*/ 	.word	0x00016830
        /*0b88*/ 	.short	0x0107
        /*0b8a*/ 	.byte	0x3f
	.zero		1


	//   ....[50]....
        /*0b8c*/ 	.word	0x000121a0
        /*0b90*/ 	.word	0x00000000
        /*0b94*/ 	.word	0x00016830
        /*0b98*/ 	.short	0x0101
        /*0b9a*/ 	.byte	0x3f
	.zero		1


	//   ....[51]....
        /*0b9c*/ 	.word	0x00012ef0
        /*0ba0*/ 	.word	0x00000010
        /*0ba4*/ 	.word	0x00016800
        /*0ba8*/ 	.short	0x0107
        /*0baa*/ 	.byte	0x3f
	.zero		1


	//   ....[52]....
        /*0bac*/ 	.word	0x00012fe0
        /*0bb0*/ 	.word	0x00000010
        /*0bb4*/ 	.word	0x00016800
        /*0bb8*/ 	.short	0x0101
        /*0bba*/ 	.byte	0x3f
	.zero		1


	//   ....[53]....
        /*0bbc*/ 	.word	0x00013000
        /*0bc0*/ 	.word	0x00000010
        /*0bc4*/ 	.word	0x00016820
        /*0bc8*/ 	.short	0x010a
        /*0bca*/ 	.byte	0x3f
	.zero		1


	//   ....[54]....
        /*0bcc*/ 	.word	0x00013380
        /*0bd0*/ 	.word	0x00000005
        /*0bd4*/ 	.word	0x00016840
        /*0bd8*/ 	.short	0x010a
        /*0bda*/ 	.byte	0x3f
	.zero		1


	//   ....[55]....
        /*0bdc*/ 	.word	0x000138a0
        /*0be0*/ 	.word	0x00000005
        /*0be4*/ 	.word	0x00016830
        /*0be8*/ 	.short	0x0107
        /*0bea*/ 	.byte	0x3f
	.zero		1


	//   ....[56]....
        /*0bec*/ 	.word	0x00013960
        /*0bf0*/ 	.word	0x00000005
        /*0bf4*/ 	.word	0x00016830
        /*0bf8*/ 	.short	0x0101
        /*0bfa*/ 	.byte	0x3f
	.zero		1


	//   ....[57]....
        /*0bfc*/ 	.word	0x000139c0
        /*0c00*/ 	.word	0x00000005
        /*0c04*/ 	.word	0x00016860
        /*0c08*/ 	.short	0x010a
        /*0c0a*/ 	.byte	0x3f
	.zero		1


	//   ....[58]....
        /*0c0c*/ 	.word	0x00013e80
        /*0c10*/ 	.word	0x00000005
        /*0c14*/ 	.word	0x00016850
        /*0c18*/ 	.short	0x0107
        /*0c1a*/ 	.byte	0x3f
	.zero		1


	//   ....[59]....
        /*0c1c*/ 	.word	0x00014030
        /*0c20*/ 	.word	0x00000005
        /*0c24*/ 	.word	0x00016850
        /*0c28*/ 	.short	0x0101
        /*0c2a*/ 	.byte	0x3f
	.zero		1


	//   ....[60]....
        /*0c2c*/ 	.word	0x00014240
        /*0c30*/ 	.word	0x00000004
        /*0c34*/ 	.word	0x00016860
        /*0c38*/ 	.short	0x010a
        /*0c3a*/ 	.byte	0x3f
	.zero		1


	//   ....[61]....
        /*0c3c*/ 	.word	0x000146f0
        /*0c40*/ 	.word	0x00000004
        /*0c44*/ 	.word	0x00016850
        /*0c48*/ 	.short	0x0107
        /*0c4a*/ 	.byte	0x3f
	.zero		1


	//   ....[62]....
        /*0c4c*/ 	.word	0x000147b0
        /*0c50*/ 	.word	0x00000004
        /*0c54*/ 	.word	0x00016850
        /*0c58*/ 	.short	0x0101
        /*0c5a*/ 	.byte	0x3f
	.zero		1


	//   ....[63]....
        /*0c5c*/ 	.word	0x00014a80
        /*0c60*/ 	.word	0x00000004
        /*0c64*/ 	.word	0x00016820
        /*0c68*/ 	.short	0x010a
        /*0c6a*/ 	.byte	0x3f
	.zero		1


	//   ....[64]....
        /*0c6c*/ 	.word	0x00014c00
        /*0c70*/ 	.word	0x00000005
        /*0c74*/ 	.word	0x00016840
        /*0c78*/ 	.short	0x010a
        /*0c7a*/ 	.byte	0x3f
	.zero		1


	//   ....[65]....
        /*0c7c*/ 	.word	0x00014ca0
        /*0c80*/ 	.word	0x00000017
        /*0c84*/ 	.word	0x00016840
        /*0c88*/ 	.short	0x010a
        /*0c8a*/ 	.byte	0x3f
	.zero		1


	//   ....[66]....
        /*0c8c*/ 	.word	0x00014ce0
        /*0c90*/ 	.word	0x00000005
        /*0c94*/ 	.word	0x00016860
        /*0c98*/ 	.short	0x010a
        /*0c9a*/ 	.byte	0x3f
	.zero		1


	//   ....[67]....
        /*0c9c*/ 	.word	0x00014d20
        /*0ca0*/ 	.word	0x00000017
        /*0ca4*/ 	.word	0x00016860
        /*0ca8*/ 	.short	0x010a
        /*0caa*/ 	.byte	0x3f
	.zero		1


	//   ....[68]....
        /*0cac*/ 	.word	0x00014d90
        /*0cb0*/ 	.word	0x00000003
        /*0cb4*/ 	.word	0x00016800
        /*0cb8*/ 	.short	0x010a
        /*0cba*/ 	.byte	0x3f
	.zero		1


	//   ....[69]....
        /*0cbc*/ 	.word	0x00014de0
        /*0cc0*/ 	.word	0x00000059
        /*0cc4*/ 	.word	0x00016830
        /*0cc8*/ 	.short	0x010a
        /*0cca*/ 	.byte	0x3f
	.zero		1


	//   ....[70]....
        /*0ccc*/ 	.word	0x00014e40
        /*0cd0*/ 	.word	0x00000007
        /*0cd4*/ 	.word	0x00016830
        /*0cd8*/ 	.short	0x010a
        /*0cda*/ 	.byte	0x3f
	.zero		1


	//   ....[71]....
        /*0cdc*/ 	.word	0x00014ea0
        /*0ce0*/ 	.word	0x00000007
        /*0ce4*/ 	.word	0x00016850
        /*0ce8*/ 	.short	0x010a
        /*0cea*/ 	.byte	0x3f
	.zero		1


	//   ....[72]....
        /*0cec*/ 	.word	0x00014f00
        /*0cf0*/ 	.word	0x00000008
        /*0cf4*/ 	.word	0x00016830
        /*0cf8*/ 	.short	0x010a
        /*0cfa*/ 	.byte	0x3f
	.zero		1


	//   ....[73]....
        /*0cfc*/ 	.word	0x00014f60
        /*0d00*/ 	.word	0x00000008
        /*0d04*/ 	.word	0x00016850
        /*0d08*/ 	.short	0x010a
        /*0d0a*/ 	.byte	0x3f
	.zero		1


	//   ....[74]....
        /*0d0c*/ 	.word	0x00014fc0
        /*0d10*/ 	.word	0x00000007
        /*0d14*/ 	.word	0x00016830
        /*0d18*/ 	.short	0x010a
        /*0d1a*/ 	.byte	0x3f
	.zero		1


	//   ....[75]....
        /*0d1c*/ 	.word	0x00015020
        /*0d20*/ 	.word	0x00000007
        /*0d24*/ 	.word	0x00016850
        /*0d28*/ 	.short	0x010a
        /*0d2a*/ 	.byte	0x3f
	.zero		1


	//   ....[76]....
        /*0d2c*/ 	.word	0x00015080
        /*0d30*/ 	.word	0x00000004
        /*0d34*/ 	.word	0x00016850
        /*0d38*/ 	.short	0x010a
        /*0d3a*/ 	.byte	0x3f
	.zero		1


	//   ....[77]....
        /*0d3c*/ 	.word	0x00015180
        /*0d40*/ 	.word	0x00000000
        /*0d44*/ 	.word	0x00016840
        /*0d48*/ 	.short	0x010a
        /*0d4a*/ 	.byte	0x3f
	.zero		1


	//   ....[78]....
        /*0d4c*/ 	.word	0x00016ba0
        /*0d50*/ 	.word	0x00000010
        /*0d54*/ 	.word	0x00016820
        /*0d58*/ 	.short	0x010a
        /*0d5a*/ 	.byte	0x3f
	.zero		1


	//   ....[79]....
        /*0d5c*/ 	.word	0x00016bf0
        /*0d60*/ 	.word	0x00000005
        /*0d64*/ 	.word	0x00016840
        /*0d68*/ 	.short	0x010a
        /*0d6a*/ 	.byte	0x3f
	.zero		1


	//   ....[80]....
        /*0d6c*/ 	.word	0x00017530
        /*0d70*/ 	.word	0x00000005
        /*0d74*/ 	.word	0x00016860
        /*0d78*/ 	.short	0x010a
        /*0d7a*/ 	.byte	0x3f
	.zero		1


	//   ....[81]....
        /*0d7c*/ 	.word	0x00017ea0
        /*0d80*/ 	.word	0x00000004
        /*0d84*/ 	.word	0x00016860
        /*0d88*/ 	.short	0x010a
        /*0d8a*/ 	.byte	0x3f
	.zero		1


	//   ....[82]....
        /*0d8c*/ 	.word	0x000188a0
        /*0d90*/ 	.word	0x00000004
        /*0d94*/ 	.word	0x00016820
        /*0d98*/ 	.short	0x010a
        /*0d9a*/ 	.byte	0x3f
	.zero		1


	//   ....[83]....
        /*0d9c*/ 	.word	0x00018a40
        /*0da0*/ 	.word	0x00000005
        /*0da4*/ 	.word	0x00016840
        /*0da8*/ 	.short	0x010a
        /*0daa*/ 	.byte	0x3f
	.zero		1


	//   ....[84]....
        /*0dac*/ 	.word	0x00018a90
        /*0db0*/ 	.word	0x00000017
        /*0db4*/ 	.word	0x00016840
        /*0db8*/ 	.short	0x010a
        /*0dba*/ 	.byte	0x3f
	.zero		1


	//   ....[85]....
        /*0dbc*/ 	.word	0x00018ae0
        /*0dc0*/ 	.word	0x00000005
        /*0dc4*/ 	.word	0x00016860
        /*0dc8*/ 	.short	0x010a
        /*0dca*/ 	.byte	0x3f
	.zero		1


	//----- nvinfo : EIATTR_NUM_MBARRIERS
	.align		4
.L_1465:
        /*0dcc*/ 	.byte	0x03, 0x38
        /*0dce*/ 	.short	0x0016


	//----- nvinfo : EIATTR_EXIT_INSTR_OFFSETS
	.align		4
        /*0dd0*/ 	.byte	0x04, 0x1c
        /*0dd2*/ 	.short	(.L_1467 - .L_1466)


	//   ....[0]....
.L_1466:
        /*0dd4*/ 	.word	0x00000970


	//   ....[1]....
        /*0dd8*/ 	.word	0x00010370


	//   ....[2]....
        /*0ddc*/ 	.word	0x00014d70


	//----- nvinfo : EIATTR_MAX_THREADS
	.align		4
.L_1467:
        /*0de0*/ 	.byte	0x04, 0x05
        /*0de2*/ 	.short	(.L_1469 - .L_1468)
.L_1468:
        /*0de4*/ 	.word	0x00000200
        /*0de8*/ 	.word	0x00000001
        /*0dec*/ 	.word	0x00000001


	//----- nvinfo : EIATTR_CRS_STACK_SIZE
	.align		4
.L_1469:
        /*0df0*/ 	.byte	0x04, 0x1e
        /*0df2*/ 	.short	(.L_1471 - .L_1470)
.L_1470:
        /*0df4*/ 	.word	0x00000000


	//----- nvinfo : EIATTR_CBANK_PARAM_SIZE
	.align		4
.L_1471:
        /*0df8*/ 	.byte	0x03, 0x19
        /*0dfa*/ 	.short	0x0af0


	//----- nvinfo : EIATTR_PARAM_CBANK
	.align		4
        /*0dfc*/ 	.byte	0x04, 0x0a
        /*0dfe*/ 	.short	(.L_1473 - .L_1472)
	.align		4
.L_1472:
        /*0e00*/ 	.word	index@(.nv.constant0._ZN7cutlass13device_kernelIN5flash11enable_sm90INS1_16FlashAttnFwdSm90INS1_25CollectiveMainloopFwdSm90ILi2EN4cute5tupleIJNS5_1CILi1EEES8_S8_EEENS6_IJNS7_ILi192EEENS7_ILi128EEENS7_ILi64EEEEEELi64ENS_6half_tEfNS_4arch4Sm90ELb0ELb1ELb1ELb0ELb1ELb0ELb0ELb1ELb1ELb1ELb0ELb0EEENS1_21CollectiveEpilogueFwdINS6_IJSA_SC_SB_EEES9_SE_SG_Li384ELb0ELb1ELb0ELb0EEENS1_30DynamicPersistentTileSchedulerILi384ELi128ELb0ELb1ELb1EEEEEEEEEvNT_6ParamsE)
        /*0e04*/ 	.short	0x0210
        /*0e06*/ 	.short	0x0af0


	//----- nvinfo : EIATTR_SW_WAR
	.align		4
.L_1473:
        /*0e08*/ 	.byte	0x04, 0x36
        /*0e0a*/ 	.short	(.L_1475 - .L_1474)
.L_1474:
        /*0e0c*/ 	.word	0x00000008
.L_1475:


//--------------------- .nv.info._ZN7cutlass13device_kernelIN5flash11enable_sm90INS1_16FlashAttnFwdSm90INS1_25CollectiveMainloopFwdSm90ILi2EN4cute5tupleIJNS5_1CILi1EEES8_S8_EEENS6_IJNS7_ILi192EEENS7_ILi128EEENS7_ILi64EEEEEELi64ENS_6half_tEfNS_4arch4Sm90ELb0ELb1ELb1ELb1ELb1ELb0ELb0ELb1ELb1ELb1ELb0ELb0EEENS1_21CollectiveEpilogueFwdINS6_IJSA_SC_SB_EEES9_SE_SG_Li384ELb1ELb1ELb0ELb0EEENS1_36VarlenDynamicPersistentTileSchedulerILi192ELi128ELi384ELi128ELb0ELb1ELb1ELb1ELb0ELb1EEEEEEEEEvNT_6ParamsE --------------------------
	.section	.nv.info._ZN7cutlass13device_kernelIN5flash11enable_sm90INS1_16FlashAttnFwdSm90INS1_25CollectiveMainloopFwdSm90ILi2EN4cute5tupleIJNS5_1CILi1EEES8_S8_EEENS6_IJNS7_ILi192EEENS7_ILi128EEENS7_ILi64EEEEEELi64ENS_6half_tEfNS_4arch4Sm90ELb0ELb1ELb1ELb1ELb1ELb0ELb0ELb1ELb1ELb1ELb0ELb0EEENS1_21CollectiveEpilogueFwdINS6_IJSA_SC_SB_EEES9_SE_SG_Li384ELb1ELb1ELb0ELb0EEENS1_36VarlenDynamicPersistentTileSchedulerILi192ELi128ELi384ELi128ELb0ELb1ELb1ELb1ELb0ELb1EEEEEEEEEvNT_6ParamsE,"",@"SHT_CUDA_INFO"
	.sectionflags	@""
	.align	4


	//----- nvinfo : EIATTR_CUDA_API_VERSION
	.align		4
        /*0000*/ 	.byte	0x04, 0x37
        /*0002*/ 	.short	(.L_1477 - .L_1476)
.L_1476:
        /*0004*/ 	.word	0x00000082


	//----- nvinfo : EIATTR_KPARAM_INFO
	.align		4
.L_1477:
        /*0008*/ 	.byte	0x04, 0x17
        /*000a*/ 	.short	(.L_1479 - .L_1478)
.L_1478:
        /*000c*/ 	.word	0x00000000
        /*0010*/ 	.short	0x0000
        /*0012*/ 	.short	0x0070
        /*0014*/ 	.byte	0x00, 0xf0, 0x01, 0x2a


	//----- nvinfo : EIATTR_SPARSE_MMA_MASK
	.align		4
.L_1479:
        /*0018*/ 	.byte	0x03, 0x50
        /*001a*/ 	.short	0x0000


	//----- nvinfo : EIATTR_MAXREG_COUNT
	.align		4
        /*001c*/ 	.byte	0x03, 0x1b
        /*001e*/ 	.short	0x0080


	//----- nvinfo : EIATTR_NUM_BARRIERS
	.align		4
        /*0020*/ 	.byte	0x02, 0x4c
        /*0022*/ 	.byte	0x10
	.zero		1


	//----- nvinfo : EIATTR_EXTERNS
	.align		4
        /*0024*/ 	.byte	0x04, 0x0f
        /*0026*/ 	.short	(.L_1481 - .L_1480)


	//   ....[0]....
	.align		4
.L_1480:
        /*0028*/ 	.word	index@(__assertfail)


	//----- nvinfo : EIATTR_ANNOTATIONS
	.align		4
.L_1481:
        /*002c*/ 	.byte	0x04, 0x55
        /*002e*/ 	.short	(.L_1483 - .L_1482)


	//   ....[0]....
.L_1482:
        /* <DEDUP_REMOVED lines=25> */


	//----- nvinfo : EIATTR_MERCURY_ISA_VERSION
	.align		4
.L_1483:
        /*01b0*/ 	.byte	0x03, 0x5f
        /*01b2*/ 	.short	0x0101


	//----- nvinfo : EIATTR_UNUSED_LOAD_BYTE_OFFSET
	.align		4
        /*01b4*/ 	.byte	0x04, 0x44
        /*01b6*/ 	.short	(.L_1485 - .L_1484)


	//   ....[0]....
.L_1484:
        /*01b8*/ 	.word	0x00000970
        /*01bc*/ 	.word	0x0000fff0


	//   ....[1]....
        /*01c0*/ 	.word	0x0000f080
        /*01c4*/ 	.word	0x0000fff0


	//----- nvinfo : EIATTR_INT_WARP_WIDE_INSTR_OFFSETS
	.align		4
.L_1485:
        /*01c8*/ 	.byte	0x04, 0x31
        /*01ca*/ 	.short	(.L_1487 - .L_1486)


	//   ....[0]....
.L_1486:
        /*01cc*/ 	.word	0x000000c0


	//   ....[1]....
        /*01d0*/ 	.word	0x000000d0


	//   ....[2]....
        /*01d4*/ 	.word	0x00000170


	//   ....[3]....
        /*01d8*/ 	.word	0x00011f90


	//   ....[4]....
        /*01dc*/ 	.word	0x00012020


	//   ....[5]....
        /*01e0*/ 	.word	0x00015200


	//   ....[6]....
        /*01e4*/ 	.word	0x00015290


	//----- nvinfo : EIATTR_COOP_GROUP_MASK_REGIDS
	.align		4
.L_1487:
        /*01e8*/ 	.byte	0x04, 0x29
        /*01ea*/ 	.short	(.L_1489 - .L_1488)


	//   ....[0]....
.L_1488:
        /*01ec*/ 	.word	0xffffffff


	//   ....[1]....
        /*01f0*/ 	.word	0xffffffff


	//   ....[2]....
        /*01f4*/ 	.word	0xffffffff


	//   ....[3]....
        /*01f8*/ 	.word	0xffffffff


	//   ....[4]....
        /*01fc*/ 	.word	0xffffffff


	//   ....[5]....
        /*0200*/ 	.word	0xffffffff


	//   ....[6]....
        /*0204*/ 	.word	0xffffffff


	//   ....[7]....
        /*0208*/ 	.word	0xffffffff


	//   ....[8]....
        /*020c*/ 	.word	0xffffffff


	//   ....[9]....
        /*0210*/ 	.word	0xffffffff


	//   ....[10]....
        /*0214*/ 	.word	0xffffffff


	//   ....[11]....
        /*0218*/ 	.word	0xffffffff


	//   ....[12]....
        /*021c*/ 	.word	0xffffffff


	//   ....[13]....
        /*0220*/ 	.word	0xffffffff


	//   ....[14]....
        /*0224*/ 	.word	0xffffffff


	//   ....[15]....
        /*0228*/ 	.word	0xffffffff


	//   ....[16]....
        /*022c*/ 	.word	0xffffffff


	//   ....[17]....
        /*0230*/ 	.word	0xffffffff


	//   ....[18]....
        /*0234*/ 	.word	0xffffffff


	//   ....[19]....
        /*0238*/ 	.word	0xffffffff


	//   ....[20]....
        /*023c*/ 	.word	0xffffffff


	//   ....[21]....
        /*0240*/ 	.word	0xffffffff


	//   ....[22]....
        /*0244*/ 	.word	0xffffffff


	//   ....[23]....
        /*0248*/ 	.word	0xffffffff


	//   ....[24]....
        /*024c*/ 	.word	0xffffffff


	//   ....[25]....
        /*0250*/ 	.word	0xffffffff


	//   ....[26]....
        /*0254*/ 	.word	0xffffffff


	//   ....[27]....
        /*0258*/ 	.word	0xffffffff


	//   ....[28]....
        /*025c*/ 	.word	0xffffffff


	//   ....[29]....
        /*0260*/ 	.word	0xffffffff


	//   ....[30]....
        /*0264*/ 	.word	0xffffffff


	//   ....[31]....
        /*0268*/ 	.word	0xffffffff


	//   ....[32]....
        /*026c*/ 	.word	0xffffffff


	//   ....[33]....
        /*0270*/ 	.word	0xffffffff


	//   ....[34]....
        /*0274*/ 	.word	0xffffffff


	//   ....[35]....
        /*0278*/ 	.word	0xffffffff


	//   ....[36]....
        /*027c*/ 	.word	0xffffffff


	//   ....[37]....
        /*0280*/ 	.word	0xffffffff


	//   ....[38]....
        /*0284*/ 	.word	0xffffffff


	//   ....[39]....
        /*0288*/ 	.word	0xffffffff


	//   ....[40]....
        /*028c*/ 	.word	0xffffffff


	//   ....[41]....
        /*0290*/ 	.word	0xffffffff


	//   ....[42]....
        /*0294*/ 	.word	0xffffffff


	//   ....[43]....
        /*0298*/ 	.word	0xffffffff


	//   ....[44]....
        /*029c*/ 	.word	0xffffffff


	//   ....[45]....
        /*02a0*/ 	.word	0xffffffff


	//   ....[46]....
        /*02a4*/ 	.word	0xffffffff


	//   ....[47]....
        /*02a8*/ 	.word	0xffffffff


	//   ....[48]....
        /*02ac*/ 	.word	0xffffffff


	//   ....[49]....
        /*02b0*/ 	.word	0xffffffff


	//   ....[50]....
        /*02b4*/ 	.word	0xffffffff


	//   ....[51]....
        /*02b8*/ 	.word	0xffffffff


	//   ....[52]....
        /*02bc*/ 	.word	0xffffffff


	//   ....[53]....
        /*02c0*/ 	.word	0xffffffff


	//   ....[54]....
        /*02c4*/ 	.word	0xffffffff


	//   ....[55]....
        /*02c8*/ 	.word	0xffffffff


	//   ....[56]....
        /*02cc*/ 	.word	0xffffffff


	//   ....[57]....
        /*02d0*/ 	.word	0xffffffff


	//   ....[58]....
        /*02d4*/ 	.word	0xffffffff


	//   ....[59]....
        /*02d8*/ 	.word	0xffffffff


	//   ....[60]....
        /*02dc*/ 	.word	0xffffffff


	//   ....[61]....
        /*02e0*/ 	.word	0xffffffff


	//   ....[62]....
        /*02e4*/ 	.word	0xffffffff


	//   ....[63]....
        /*02e8*/ 	.word	0xffffffff


	//   ....[64]....
        /*02ec*/ 	.word	0xffffffff


	//   ....[65]....
        /*02f0*/ 	.word	0xffffffff


	//   ....[66]....
        /*02f4*/ 	.word	0xffffffff


	//   ....[67]....
        /*02f8*/ 	.word	0xffffffff


	//   ....[68]....
        /*02fc*/ 	.word	0xffffffff


	//   ....[69]....
        /*0300*/ 	.word	0xffffffff


	//   ....[70]....
        /*0304*/ 	.word	0xffffffff


	//   ....[71]....
        /*0308*/ 	.word	0xffffffff


	//   ....[72]....
        /*030c*/ 	.word	0xffffffff


	//   ....[73]....
        /*0310*/ 	.word	0xffffffff


	//   ....[74]....
        /*0314*/ 	.word	0xffffffff


	//   ....[75]....
        /*0318*/ 	.word	0xffffffff


	//   ....[76]....
        /*031c*/ 	.word	0xffffffff


	//   ....[77]....
        /*0320*/ 	.word	0xffffffff


	//   ....[78]....
        /*0324*/ 	.word	0xffffffff


	//   ....[79]....
        /*0328*/ 	.word	0xffffffff


	//   ....[80]....
        /*032c*/ 	.word	0xffffffff


	//   ....[81]....
        /*0330*/ 	.word	0xffffffff


	//   ....[82]....
        /*0334*/ 	.word	0xffffffff


	//   ....[83]....
        /*0338*/ 	.word	0xffffffff


	//   ....[84]....
        /*033c*/ 	.word	0xffffffff


	//   ....[85]....
        /*0340*/ 	.word	0xffffffff


	//   ....[86]....
        /*0344*/ 	.word	0xffffffff


	//   ....[87]....
        /*0348*/ 	.word	0xffffffff


	//   ....[88]....
        /*034c*/ 	.word	0xffffffff


	//   ....[89]....
        /*0350*/ 	.word	0xffffffff


	//   ....[90]....
        /*0354*/ 	.word	0xffffffff


	//   ....[91]....
        /*0358*/ 	.word	0xffffffff


	//   ....[92]....
        /*035c*/ 	.word	0xffffffff


	//   ....[93]....
        /*0360*/ 	.word	0xffffffff


	//   ....[94]....
        /*0364*/ 	.word	0xffffffff


	//   ....[95]....
        /*0368*/ 	.word	0xffffffff


	//   ....[96]....
        /*036c*/ 	.word	0xffffffff


	//   ....[97]....
        /*0370*/ 	.word	0xffffffff


	//   ....[98]....
        /*0374*/ 	.word	0xffffffff


	//   ....[99]....
        /*0378*/ 	.word	0xffffffff


	//   ....[100]....
        /*037c*/ 	.word	0xffffffff


	//   ....[101]....
        /*0380*/ 	.word	0xffffffff


	//   ....[102]....
        /*0384*/ 	.word	0xffffffff


	//   ....[103]....
        /*0388*/ 	.word	0xffffffff


	//   ....[104]....
        /*038c*/ 	.word	0xffffffff


	//   ....[105]....
        /*0390*/ 	.word	0xffffffff


	//   ....[106]....
        /*0394*/ 	.word	0xffffffff


	//   ....[107]....
        /*0398*/ 	.word	0xffffffff


	//   ....[108]....
        /*039c*/ 	.word	0xffffffff


	//   ....[109]....
        /*03a0*/ 	.word	0xffffffff


	//   ....[110]....
        /*03a4*/ 	.word	0xffffffff


	//   ....[111]....
        /*03a8*/ 	.word	0xffffffff


	//   ....[112]....
        /*03ac*/ 	.word	0xffffffff


	//   ....[113]....
        /*03b0*/ 	.word	0xffffffff


	//   ....[114]....
        /*03b4*/ 	.word	0xffffffff


	//   ....[115]....
        /*03b8*/ 	.word	0xffffffff


	//   ....[116]....
        /*03bc*/ 	.word	0xffffffff


	//   ....[117]....
        /*03c0*/ 	.word	0xffffffff


	//   ....[118]....
        /*03c4*/ 	.word	0xffffffff


	//   ....[119]....
        /*03c8*/ 	.word	0xffffffff


	//   ....[120]....
        /*03cc*/ 	.word	0xffffffff


	//   ....[121]....
        /*03d0*/ 	.word	0xffffffff


	//   ....[122]....
        /*03d4*/ 	.word	0xffffffff


	//   ....[123]....
        /*03d8*/ 	.word	0xffffffff


	//   ....[124]....
        /*03dc*/ 	.word	0xffffffff


	//   ....[125]....
        /*03e0*/ 	.word	0xffffffff


	//   ....[126]....
        /*03e4*/ 	.word	0xffffffff


	//   ....[127]....
        /*03e8*/ 	.word	0xffffffff


	//   ....[128]....
        /*03ec*/ 	.word	0xffffffff


	//   ....[129]....
        /*03f0*/ 	.word	0xffffffff


	//   ....[130]....
        /*03f4*/ 	.word	0xffffffff


	//   ....[131]....
        /*03f8*/ 	.word	0xffffffff


	//   ....[132]....
        /*03fc*/ 	.word	0xffffffff


	//   ....[133]....
        /*0400*/ 	.word	0xffffffff


	//   ....[134]....
        /*0404*/ 	.word	0xffffffff


	//   ....[135]....
        /*0408*/ 	.word	0xffffffff


	//   ....[136]....
        /*040c*/ 	.word	0xffffffff


	//   ....[137]....
        /*0410*/ 	.word	0xffffffff


	//   ....[138]....
        /*0414*/ 	.word	0xffffffff


	//   ....[139]....
        /*0418*/ 	.word	0xffffffff


	//   ....[140]....
        /*041c*/ 	.word	0xffffffff


	//   ....[141]....
        /*0420*/ 	.word	0xffffffff


	//   ....[142]....
        /*0424*/ 	.word	0xffffffff


	//   ....[143]....
        /*0428*/ 	.word	0xffffffff


	//   ....[144]....
        /*042c*/ 	.word	0xffffffff


	//   ....[145]....
        /*0430*/ 	.word	0xffffffff


	//   ....[146]....
        /*0434*/ 	.word	0xffffffff


	//   ....[147]....
        /*0438*/ 	.word	0xffffffff


	//   ....[148]....
        /*043c*/ 	.word	0xffffffff


	//   ....[149]....
        /*0440*/ 	.word	0xffffffff


	//   ....[150]....
        /*0444*/ 	.word	0xffffffff


	//   ....[151]....
        /*0448*/ 	.word	0xffffffff


	//   ....[152]....
        /*044c*/ 	.word	0xffffffff


	//   ....[153]....
        /*0450*/ 	.word	0xffffffff


	//   ....[154]....
        /*0454*/ 	.word	0xffffffff


	//   ....[155]....
        /*0458*/ 	.word	0xffffffff


	//   ....[156]....
        /*045c*/ 	.word	0xffffffff


	//   ....[157]....
        /*0460*/ 	.word	0xffffffff


	//   ....[158]....
        /*0464*/ 	.word	0xffffffff


	//   ....[159]....
        /*0468*/ 	.word	0xffffffff


	//   ....[160]....
        /*046c*/ 	.word	0xffffffff


	//   ....[161]....
        /*0470*/ 	.word	0xffffffff


	//   ....[162]....
        /*0474*/ 	.word	0xffffffff


	//   ....[163]....
        /*0478*/ 	.word	0xffffffff


	//   ....[164]....
        /*047c*/ 	.word	0xffffffff


	//   ....[165]....
        /*0480*/ 	.word	0xffffffff


	//   ....[166]....
        /*0484*/ 	.word	0xffffffff


	//   ....[167]....
        /*0488*/ 	.word	0xffffffff


	//   ....[168]....
        /*048c*/ 	.word	0xffffffff


	//   ....[169]....
        /*0490*/ 	.word	0xffffffff


	//   ....[170]....
        /*0494*/ 	.word	0xffffffff


	//   ....[171]....
        /*0498*/ 	.word	0xffffffff


	//   ....[172]....
        /*049c*/ 	.word	0xffffffff


	//   ....[173]....
        /*04a0*/ 	.word	0xffffffff


	//   ....[174]....
        /*04a4*/ 	.word	0xffffffff


	//   ....[175]....
        /*04a8*/ 	.word	0x0500000f


	//   ....[176]....
        /*04ac*/ 	.word	0x0500000f


	//   ....[177]....
        /*04b0*/ 	.word	0x0500000f


	//   ....[178]....
        /*04b4*/ 	.word	0x0500000f


	//   ....[179]....
        /*04b8*/ 	.word	0x0500000f


	//   ....[180]....
        /*04bc*/ 	.word	0x0500000f


	//   ....[181]....
        /*04c0*/ 	.word	0x0500000f


	//   ....[182]....
        /*04c4*/ 	.word	0x0500000f


	//   ....[183]....
        /*04c8*/ 	.word	0x0500000f


	//   ....[184]....
        /*04cc*/ 	.word	0x0500000f


	//   ....[185]....
        /*04d0*/ 	.word	0x0500000f


	//   ....[186]....
        /*04d4*/ 	.word	0x0500000f


	//   ....[187]....
        /*04d8*/ 	.word	0x0500000f


	//   ....[188]....
        /*04dc*/ 	.word	0x0500000f


	//   ....[189]....
        /*04e0*/ 	.word	0x0500000f


	//   ....[190]....
        /*04e4*/ 	.word	0x0500000f


	//   ....[191]....
        /*04e8*/ 	.word	0x0500000f


	//   ....[192]....
        /*04ec*/ 	.word	0x0500000f


	//   ....[193]....
        /*04f0*/ 	.word	0x0500000f


	//   ....[194]....
        /*04f4*/ 	.word	0x0500000f


	//   ....[195]....
        /*04f8*/ 	.word	0x0500000f


	//   ....[196]....
        /*04fc*/ 	.word	0x0500000f


	//   ....[197]....
        /*0500*/ 	.word	0x0500000f


	//   ....[198]....
        /*0504*/ 	.word	0x0500000f


	//   ....[199]....
        /*0508*/ 	.word	0x0500000f


	//   ....[200]....
        /*050c*/ 	.word	0x0500000f


	//   ....[201]....
        /*0510*/ 	.word	0x0500000f


	//   ....[202]....
        /*0514*/ 	.word	0x0500000f


	//   ....[203]....
        /*0518*/ 	.word	0x0500000f


	//   ....[204]....
        /*051c*/ 	.word	0x0500000f


	//   ....[205]....
        /*0520*/ 	.word	0x0500000f


	//   ....[206]....
        /*0524*/ 	.word	0x0500000f


	//   ....[207]....
        /*0528*/ 	.word	0x0500000f


	//   ....[208]....
        /*052c*/ 	.word	0x0500000f


	//   ....[209]....
        /*0530*/ 	.word	0x0500000f


	//   ....[210]....
        /*0534*/ 	.word	0x0500000f


	//   ....[211]....
        /*0538*/ 	.word	0x0500000f


	//   ....[212]....
        /*053c*/ 	.word	0x0500000f


	//   ....[213]....
        /*0540*/ 	.word	0x0500000f


	//   ....[214]....
        /*0544*/ 	.word	0x0500000f


	//   ....[215]....
        /*0548*/ 	.word	0x0500000f


	//   ....[216]....
        /*054c*/ 	.word	0x0500000f


	//   ....[217]....
        /*0550*/ 	.word	0x0500000f


	//   ....[218]....
        /*0554*/ 	.word	0x0500000f


	//   ....[219]....
        /*0558*/ 	.word	0x0500000f


	//   ....[220]....
        /*055c*/ 	.word	0x0500000f


	//   ....[221]....
        /*0560*/ 	.word	0x0500000f


	//   ....[222]....
        /*0564*/ 	.word	0x0500000f


	//   ....[223]....
        /*0568*/ 	.word	0x0500000f


	//   ....[224]....
        /*056c*/ 	.word	0x0500000f


	//   ....[225]....
        /*0570*/ 	.word	0x0500000f


	//   ....[226]....
        /*0574*/ 	.word	0x0500000f


	//   ....[227]....
        /*0578*/ 	.word	0x0500000f


	//   ....[228]....
        /*057c*/ 	.word	0x0500000f


	//   ....[229]....
        /*0580*/ 	.word	0x0500000f


	//   ....[230]....
        /*0584*/ 	.word	0x0500000f


	//   ....[231]....
        /*0588*/ 	.word	0x0500000f


	//   ....[232]....
        /*058c*/ 	.word	0x0500000f


	//   ....[233]....
        /*0590*/ 	.word	0x0500000f


	//   ....[234]....
        /*0594*/ 	.word	0x0500000f


	//   ....[235]....
        /*0598*/ 	.word	0x0500000f


	//   ....[236]....
        /*059c*/ 	.word	0x0500000f


	//   ....[237]....
        /*05a0*/ 	.word	0x0500000f


	//   ....[238]....
        /*05a4*/ 	.word	0x0500000f


	//   ....[239]....
        /*05a8*/ 	.word	0x0500000f


	//   ....[240]....
        /*05ac*/ 	.word	0x0500000f


	//   ....[241]....
        /*05b0*/ 	.word	0x0500000f


	//   ....[242]....
        /*05b4*/ 	.word	0x0500000f


	//   ....[243]....
        /*05b8*/ 	.word	0x0500000f


	//   ....[244]....
        /*05bc*/ 	.word	0x0500000f


	//   ....[245]....
        /*05c0*/ 	.word	0x0500000f


	//   ....[246]....
        /*05c4*/ 	.word	0x0500000f


	//   ....[247]....
        /*05c8*/ 	.word	0x0500000f


	//   ....[248]....
        /*05cc*/ 	.word	0x0500000f


	//   ....[249]....
        /*05d0*/ 	.word	0x0500000f


	//   ....[250]....
        /*05d4*/ 	.word	0x0500000f


	//   ....[251]....
        /*05d8*/ 	.word	0x0500000f


	//   ....[252]....
        /*05dc*/ 	.word	0x0500000f


	//   ....[253]....
        /*05e0*/ 	.word	0x0500000f


	//   ....[254]....
        /*05e4*/ 	.word	0x0500000f


	//   ....[255]....
        /*05e8*/ 	.word	0x0500000f


	//   ....[0]....
        /*05ec*/ 	.word	0x0500000f


	//   ....[1]....
        /*05f0*/ 	.word	0x0500000f


	//   ....[2]....
        /*05f4*/ 	.word	0x0500000f


	//   ....[3]....
        /*05f8*/ 	.word	0x0500000f


	//   ....[4]....
        /*05fc*/ 	.word	0x0500000f


	//   ....[5]....
        /*0600*/ 	.word	0x0500000f


	//   ....[6]....
        /*0604*/ 	.word	0x0500000f


	//   ....[7]....
        /*0608*/ 	.word	0x0500000f


	//   ....[8]....
        /*060c*/ 	.word	0x0500000f


	//   ....[9]....
        /*0610*/ 	.word	0x0500000f


	//   ....[10]....
        /*0614*/ 	.word	0x0500000f


	//   ....[11]....
        /*0618*/ 	.word	0x0500000f


	//   ....[12]....
        /*061c*/ 	.word	0x0500000f


	//   ....[13]....
        /*0620*/ 	.word	0x0500000f


	//   ....[14]....
        /*0624*/ 	.word	0x0500000f


	//   ....[15]....
        /*0628*/ 	.word	0x0500000f


	//   ....[16]....
        /*062c*/ 	.word	0x0500000f


	//   ....[17]....
        /*0630*/ 	.word	0x0500000f


	//   ....[18]....
        /*0634*/ 	.word	0x0500000f


	//   ....[19]....
        /*0638*/ 	.word	0x0500000f


	//   ....[20]....
        /*063c*/ 	.word	0x0500000f


	//   ....[21]....
        /*0640*/ 	.word	0x0500000f


	//   ....[22]....
        /*0644*/ 	.word	0x0500000f


	//   ....[23]....
        /*0648*/ 	.word	0x0500000f


	//   ....[24]....
        /*064c*/ 	.word	0x0500000f


	//   ....[25]....
        /*0650*/ 	.word	0x0500000f


	//----- nvinfo : EIATTR_COOP_GROUP_INSTR_OFFSETS
	.align		4
.L_1489:
        /*0654*/ 	.byte	0x04, 0x28
        /*0656*/ 	.short	(.L_1491 - .L_1490)


	//   ....[0]....
.L_1490:
        /*0658*/ 	.word	0x00000080


	//   ....[1]....
        /*065c*/ 	.word	0x00000090


	//   ....[2]....
        /*0660*/ 	.word	0x000002d0


	//   ....[3]....
        /*0664*/ 	.word	0x00000430


	//   ....[4]....
        /*0668*/ 	.word	0x00000550


	//   ....[5]....
        /*066c*/ 	.word	0x000006b0


	//   ....[6]....
        /*0670*/ 	.word	0x000017d0


	//   ....[7]....
        /*0674*/ 	.word	0x00001f10


	//   ....[8]....
        /*0678*/ 	.word	0x000029a0


	//   ....[9]....
        /*067c*/ 	.word	0x00003c90


	//   ....[10]....
        /*0680*/ 	.word	0x00003da0


	//   ....[11]....
        /*0684*/ 	.word	0x00004660


	//   ....[12]....
        /*0688*/ 	.word	0x000046e0


	//   ....[13]....
        /*068c*/ 	.word	0x00005d30


	//   ....[14]....
        /*0690*/ 	.word	0x00006680


	//   ....[15]....
        /*0694*/ 	.word	0x00007260


	//   ....[16]....
        /*0698*/ 	.word	0x00007310


	//   ....[17]....
        /*069c*/ 	.word	0x00007c30


	//   ....[18]....
        /*06a0*/ 	.word	0x00007cc0


	//   ....[19]....
        /*06a4*/ 	.word	0x0000a030


	//   ....[20]....
        /*06a8*/ 	.word	0x0000a060


	//   ....[21]....
        /*06ac*/ 	.word	0x0000a090


	//   ....[22]....
        /*06b0*/ 	.word	0x0000a0a0


	//   ....[23]....
        /*06b4*/ 	.word	0x0000bb00


	//   ....[24]....
        /*06b8*/ 	.word	0x0000c450


	//   ....[25]....
        /*06bc*/ 	.word	0x0000d030


	//   ....[26]....
        /*06c0*/ 	.word	0x0000d0e0


	//   ....[27]....
        /*06c4*/ 	.word	0x0000da00


	//   ....[28]....
        /*06c8*/ 	.word	0x0000da90


	//   ....[29]....
        /*06cc*/ 	.word	0x0000e950


	//   ....[30]....
        /*06d0*/ 	.word	0x0000e980


	//   ....[31]....
        /*06d4*/ 	.word	0x0000ea20


	//   ....[32]....
        /*06d8*/ 	.word	0x0000ea40


	//   ....[33]....
        /*06dc*/ 	.word	0x0000f800


	//   ....[34]....
        /*06e0*/ 	.word	0x0000f840


	//   ....[35]....
        /*06e4*/ 	.word	0x0000f880


	//   ....[36]....
        /*06e8*/ 	.word	0x0000f8c0


	//   ....[37]....
        /*06ec*/ 	.word	0x0000fd90


	//   ....[38]....
        /*06f0*/ 	.word	0x0000fdd0


	//   ....[39]....
        /*06f4*/ 	.word	0x0000fdf0


	//   ....[40]....
        /*06f8*/ 	.word	0x0000fe30


	//   ....[41]....
        /*06fc*/ 	.word	0x0000fe50


	//   ....[42]....
        /*0700*/ 	.word	0x0000fe60


	//   ....[43]....
        /*0704*/ 	.word	0x0000fe80


	//   ....[44]....
        /*0708*/ 	.word	0x0000fea0


	//   ....[45]....
        /*070c*/ 	.word	0x00010740


	//   ....[46]....
        /*0710*/ 	.word	0x00010770


	//   ....[47]....
        /*0714*/ 	.word	0x000107b0


	//   ....[48]....
        /*0718*/ 	.word	0x000107e0


	//   ....[49]....
        /*071c*/ 	.word	0x000107f0


	//   ....[50]....
        /*0720*/ 	.word	0x00010800


	//   ....[51]....
        /*0724*/ 	.word	0x00010810


	//   ....[52]....
        /*0728*/ 	.word	0x00010830


	//   ....[53]....
        /*072c*/ 	.word	0x00010990


	//   ....[54]....
        /*0730*/ 	.word	0x00010b80


	//   ....[55]....
        /*0734*/ 	.word	0x00010bb0


	//   ....[56]....
        /*0738*/ 	.word	0x00010be0


	//   ....[57]....
        /*073c*/ 	.word	0x00010c10


	//   ....[58]....
        /*0740*/ 	.word	0x00010c40


	//   ....[59]....
        /*0744*/ 	.word	0x00010c70


	//   ....[60]....
        /*0748*/ 	.word	0x00010dc0


	//   ....[61]....
        /*074c*/ 	.word	0x00010df0


	//   ....[62]....
        /*0750*/ 	.word	0x00010e20


	//   ....[63]....
        /*0754*/ 	.word	0x00010e50


	//   ....[64]....
        /*0758*/ 	.word	0x00010e80


	//   ....[65]....
        /*075c*/ 	.word	0x00010eb0


	//   ....[66]....
        /*0760*/ 	.word	0x00010f40


	//   ....[67]....
        /*0764*/ 	.word	0x00010fa0


	//   ....[68]....
        /*0768*/ 	.word	0x00011030


	//   ....[69]....
        /*076c*/ 	.word	0x00012b90


	//   ....[70]....
        /*0770*/ 	.word	0x00012bb0


	//   ....[71]....
        /*0774*/ 	.word	0x00012c40


	//   ....[72]....
        /*0778*/ 	.word	0x00012c60


	//   ....[73]....
        /*077c*/ 	.word	0x00012ce0


	//   ....[74]....
        /*0780*/ 	.word	0x00012d00


	//   ....[75]....
        /*0784*/ 	.word	0x00012d80


	//   ....[76]....
        /*0788*/ 	.word	0x00012da0


	//   ....[77]....
        /*078c*/ 	.word	0x00012e20


	//   ....[78]....
        /*0790*/ 	.word	0x00012e40


	//   ....[79]....
        /*0794*/ 	.word	0x00012ec0


	//   ....[80]....
        /*0798*/ 	.word	0x00012ee0


	//   ....[81]....
        /*079c*/ 	.word	0x00012f60


	//   ....[82]....
        /*07a0*/ 	.word	0x00012f80


	//   ....[83]....
        /*07a4*/ 	.word	0x00012f90


	//   ....[84]....
        /*07a8*/ 	.word	0x00012fa0


	//   ....[85]....
        /*07ac*/ 	.word	0x00013880


	//   ....[86]....
        /*07b0*/ 	.word	0x000138b0


	//   ....[87]....
        /*07b4*/ 	.word	0x00013950


	//   ....[88]....
        /*07b8*/ 	.word	0x00013970


	//   ....[89]....
        /*07bc*/ 	.word	0x000139f0


	//   ....[90]....
        /*07c0*/ 	.word	0x00013a10


	//   ....[91]....
        /*07c4*/ 	.word	0x00013a90


	//   ....[92]....
        /*07c8*/ 	.word	0x00013ab0


	//   ....[93]....
        /*07cc*/ 	.word	0x00013b30


	//   ....[94]....
        /*07d0*/ 	.word	0x00013b50


	//   ....[95]....
        /*07d4*/ 	.word	0x00013bd0


	//   ....[96]....
        /*07d8*/ 	.word	0x00013bf0


	//   ....[97]....
        /*07dc*/ 	.word	0x00013c70


	//   ....[98]....
        /*07e0*/ 	.word	0x00013c90


	//   ....[99]....
        /*07e4*/ 	.word	0x00013ca0


	//   ....[100]....
        /*07e8*/ 	.word	0x00013d10


	//   ....[101]....
        /*07ec*/ 	.word	0x00013d60


	//   ....[102]....
        /*07f0*/ 	.word	0x00013d90


	//   ....[103]....
        /*07f4*/ 	.word	0x00013e20


	//   ....[104]....
        /*07f8*/ 	.word	0x00013e30


	//   ....[105]....
        /*07fc*/ 	.word	0x00013ea0


	//   ....[106]....
        /*0800*/ 	.word	0x00013eb0


	//   ....[107]....
        /*0804*/ 	.word	0x00013ef0


	//   ....[108]....
        /*0808*/ 	.word	0x00013f10


	//   ....[109]....
        /*080c*/ 	.word	0x00014690


	//   ....[110]....
        /*0810*/ 	.word	0x000146c0


	//   ....[111]....
        /*0814*/ 	.word	0x00014710


	//   ....[112]....
        /*0818*/ 	.word	0x00014720


	//   ....[113]....
        /*081c*/ 	.word	0x00014760


	//   ....[114]....
        /*0820*/ 	.word	0x00014770


	//   ....[115]....
        /*0824*/ 	.word	0x000147b0


	//   ....[116]....
        /*0828*/ 	.word	0x000147c0


	//   ....[117]....
        /*082c*/ 	.word	0x00014800


	//   ....[118]....
        /*0830*/ 	.word	0x00014810


	//   ....[119]....
        /*0834*/ 	.word	0x00014850


	//   ....[120]....
        /*0838*/ 	.word	0x00014860


	//   ....[121]....
        /*083c*/ 	.word	0x000148a0


	//   ....[122]....
        /*0840*/ 	.word	0x000148b0


	//   ....[123]....
        /*0844*/ 	.word	0x000148c0


	//   ....[124]....
        /*0848*/ 	.word	0x00014900


	//   ....[125]....
        /*084c*/ 	.word	0x00014bb0


	//   ....[126]....
        /*0850*/ 	.word	0x00014be0


	//   ....[127]....
        /*0854*/ 	.word	0x00014c40


	//   ....[128]....
        /*0858*/ 	.word	0x00014c50


	//   ....[129]....
        /*085c*/ 	.word	0x00014ca0


	//   ....[130]....
        /*0860*/ 	.word	0x00014cb0


	//   ....[131]....
        /*0864*/ 	.word	0x00014d00


	//   ....[132]....
        /*0868*/ 	.word	0x00014d10


	//   ....[133]....
        /*086c*/ 	.word	0x00014d60


	//   ....[134]....
        /*0870*/ 	.word	0x00014d70


	//   ....[135]....
        /*0874*/ 	.word	0x00014dc0


	//   ....[136]....
        /*0878*/ 	.word	0x00014dd0


	//   ....[137]....
        /*087c*/ 	.word	0x00014e20


	//   ....[138]....
        /*0880*/ 	.word	0x00014e30


	//   ....[139]....
        /*0884*/ 	.word	0x00014e40


	//   ....[140]....
        /*0888*/ 	.word	0x00014e80


	//   ....[141]....
        /*088c*/ 	.word	0x00015450


	//   ....[142]....
        /*0890*/ 	.word	0x00015490


	//   ....[143]....
        /*0894*/ 	.word	0x000154c0


	//   ....[144]....
        /*0898*/ 	.word	0x000154d0


	//   ....[145]....
        /*089c*/ 	.word	0x000154e0


	//   ....[146]....
        /*08a0*/ 	.word	0x000154f0


	//   ....[147]....
        /*08a4*/ 	.word	0x00015510


	//   ....[148]....
        /*08a8*/ 	.word	0x00015560


	//   ....[149]....
        /*08ac*/ 	.word	0x00015580


	//   ....[150]....
        /*08b0*/ 	.word	0x000155c0


	//   ....[151]....
        /*08b4*/ 	.word	0x000155e0


	//   ....[152]....
        /*08b8*/ 	.word	0x00015620


	//   ....[153]....
        /*08bc*/ 	.word	0x00015640


	//   ....[154]....
        /*08c0*/ 	.word	0x00015690


	//   ....[155]....
        /*08c4*/ 	.word	0x000156c0


	//   ....[156]....
        /*08c8*/ 	.word	0x00015720


	//   ....[157]....
        /*08cc*/ 	.word	0x00015aa0


	//   ....[158]....
        /*08d0*/ 	.word	0x00015af0


	//   ....[159]....
        /*08d4*/ 	.word	0x00015b20


	//   ....[160]....
        /*08d8*/ 	.word	0x00015b50


	//   ....[161]....
        /*08dc*/ 	.word	0x00015b60


	//   ....[162]....
        /*08e0*/ 	.word	0x00015b90


	//   ....[163]....
        /*08e4*/ 	.word	0x00015bc0


	//   ....[164]....
        /*08e8*/ 	.word	0x00015bf0


	//   ....[165]....
        /*08ec*/ 	.word	0x00015d70


	//   ....[166]....
        /*08f0*/ 	.word	0x00015da0


	//   ....[167]....
        /*08f4*/ 	.word	0x00015dd0


	//   ....[168]....
        /*08f8*/ 	.word	0x00015e00


	//   ....[169]....
        /*08fc*/ 	.word	0x00015e30


	//   ....[170]....
        /*0900*/ 	.word	0x00015e60


	//   ....[171]....
        /*0904*/ 	.word	0x00015f20


	//   ....[172]....
        /*0908*/ 	.word	0x00015f40


	//   ....[173]....
        /*090c*/ 	.word	0x00015fb0


	//   ....[174]....
        /*0910*/ 	.word	0x00016650


	//   ....[175]....
        /*0914*/ 	.word	0x00016cb0


	//   ....[176]....
        /*0918*/ 	.word	0x00016da0


	//   ....[177]....
        /*091c*/ 	.word	0x00016e40


	//   ....[178]....
        /*0920*/ 	.word	0x00016ea0


	//   ....[179]....
        /*0924*/ 	.word	0x00016f90


	//   ....[180]....
        /*0928*/ 	.word	0x00017000


	//   ....[181]....
        /*092c*/ 	.word	0x000170f0


	//   ....[182]....
        /*0930*/ 	.word	0x00017160


	//   ....[183]....
        /*0934*/ 	.word	0x00017250


	//   ....[184]....
        /*0938*/ 	.word	0x000172c0


	//   ....[185]....
        /*093c*/ 	.word	0x000173b0


	//   ....[186]....
        /*0940*/ 	.word	0x00017420


	//   ....[187]....
        /*0944*/ 	.word	0x00017510


	//   ....[188]....
        /*0948*/ 	.word	0x00017580


	//   ....[189]....
        /*094c*/ 	.word	0x00017670


	//   ....[190]....
        /*0950*/ 	.word	0x000176e0


	//   ....[191]....
        /*0954*/ 	.word	0x00017780


	//   ....[192]....
        /*0958*/ 	.word	0x00017870


	//   ....[193]....
        /*095c*/ 	.word	0x000178e0


	//   ....[194]....
        /*0960*/ 	.word	0x00017940


	//   ....[195]....
        /*0964*/ 	.word	0x00017a30


	//   ....[196]....
        /*0968*/ 	.word	0x00017a90


	//   ....[197]....
        /*096c*/ 	.word	0x00017b90


	//   ....[198]....
        /*0970*/ 	.word	0x00017bf0


	//   ....[199]....
        /*0974*/ 	.word	0x00017cf0


	//   ....[200]....
        /*0978*/ 	.word	0x00017d50


	//   ....[201]....
        /*097c*/ 	.word	0x00017e50


	//   ....[202]....
        /*0980*/ 	.word	0x00017eb0


	//   ....[203]....
        /*0984*/ 	.word	0x00017fb0


	//   ....[204]....
        /*0988*/ 	.word	0x00018010


	//   ....[205]....
        /*098c*/ 	.word	0x00018110


	//   ....[206]....
        /*0990*/ 	.word	0x00018170


	//   ....[207]....
        /*0994*/ 	.word	0x00018220


	//   ....[208]....
        /*0998*/ 	.word	0x000182d0


	//   ....[209]....
        /*099c*/ 	.word	0x000183a0


	//   ....[210]....
        /*09a0*/ 	.word	0x00018400


	//   ....[211]....
        /*09a4*/ 	.word	0x00018500


	//   ....[212]....
        /*09a8*/ 	.word	0x00018560


	//   ....[213]....
        /*09ac*/ 	.word	0x00018630


	//   ....[214]....
        /*09b0*/ 	.word	0x00018690


	//   ....[215]....
        /*09b4*/ 	.word	0x00018750


	//   ....[216]....
        /*09b8*/ 	.word	0x00018890


	//   ....[217]....
        /*09bc*/ 	.word	0x00018930


	//   ....[218]....
        /*09c0*/ 	.word	0x000189a0


	//   ....[219]....
        /*09c4*/ 	.word	0x00018a50


	//   ....[220]....
        /*09c8*/ 	.word	0x00018ab0


	//   ....[221]....
        /*09cc*/ 	.word	0x00018b60


	//   ....[222]....
        /*09d0*/ 	.word	0x00018bc0


	//   ....[223]....
        /*09d4*/ 	.word	0x00018c70


	//   ....[224]....
        /*09d8*/ 	.word	0x00018cd0


	//   ....[225]....
        /*09dc*/ 	.word	0x00018d80


	//   ....[226]....
        /*09e0*/ 	.word	0x00018de0


	//   ....[227]....
        /*09e4*/ 	.word	0x00018e90


	//   ....[228]....
        /*09e8*/ 	.word	0x00018ef0


	//   ....[229]....
        /*09ec*/ 	.word	0x00018fa0


	//   ....[230]....
        /*09f0*/ 	.word	0x00019000


	//   ....[231]....
        /*09f4*/ 	.word	0x000190b0


	//   ....[232]....
        /*09f8*/ 	.word	0x000191a0


	//   ....[233]....
        /*09fc*/ 	.word	0x00019250


	//   ....[234]....
        /*0a00*/ 	.word	0x000192b0


	//   ....[235]....
        /*0a04*/ 	.word	0x00019370


	//   ....[236]....
        /*0a08*/ 	.word	0x000193d0


	//   ....[237]....
        /*0a0c*/ 	.word	0x00019490


	//   ....[238]....
        /*0a10*/ 	.word	0x000194f0


	//   ....[239]....
        /*0a14*/ 	.word	0x000195b0


	//   ....[240]....
        /*0a18*/ 	.word	0x00019610


	//   ....[241]....
        /*0a1c*/ 	.word	0x000196d0


	//   ....[242]....
        /*0a20*/ 	.word	0x00019730


	//   ....[243]....
        /*0a24*/ 	.word	0x000197f0


	//   ....[244]....
        /*0a28*/ 	.word	0x00019850


	//   ....[245]....
        /*0a2c*/ 	.word	0x00019910


	//   ....[246]....
        /*0a30*/ 	.word	0x00019970


	//   ....[247]....
        /*0a34*/ 	.word	0x00019a20


	//   ....[248]....
        /*0a38*/ 	.word	0x00019b10


	//   ....[249]....
        /*0a3c*/ 	.word	0x00019bb0


	//   ....[250]....
        /*0a40*/ 	.word	0x00019c50


	//   ....[251]....
        /*0a44*/ 	.word	0x00019d00


	//   ....[252]....
        /*0a48*/ 	.word	0x00019d60


	//   ....[253]....
        /*0a4c*/ 	.word	0x00019e20


	//   ....[254]....
        /*0a50*/ 	.word	0x00019e80


	//   ....[255]....
        /*0a54*/ 	.word	0x00019f40


	//   ....[0]....
        /*0a58*/ 	.word	0x00019fa0


	//   ....[1]....
        /*0a5c*/ 	.word	0x0001a060


	//   ....[2]....
        /*0a60*/ 	.word	0x0001a0c0


	//   ....[3]....
        /*0a64*/ 	.word	0x0001a180


	//   ....[4]....
        /*0a68*/ 	.word	0x0001a1e0


	//   ....[5]....
        /*0a6c*/ 	.word	0x0001a2a0


	//   ....[6]....
        /*0a70*/ 	.word	0x0001a300


	//   ....[7]....
        /*0a74*/ 	.word	0x0001a3a0


	//   ....[8]....
        /*0a78*/ 	.word	0x0001a430


	//   ....[9]....
        /*0a7c*/ 	.word	0x0001a4d0


	//   ....[10]....
        /*0a80*/ 	.word	0x0001a5f0


	//   ....[11]....
        /*0a84*/ 	.word	0x0001a660


	//   ....[12]....
        /*0a88*/ 	.word	0x0001a6d0


	//   ....[13]....
        /*0a8c*/ 	.word	0x0001a740


	//   ....[14]....
        /*0a90*/ 	.word	0x0001a7b0


	//   ....[15]....
        /*0a94*/ 	.word	0x0001a830


	//   ....[16]....
        /*0a98*/ 	.word	0x0001a8c0


	//   ....[17]....
        /*0a9c*/ 	.word	0x0001a950


	//   ....[18]....
        /*0aa0*/ 	.word	0x0001a9c0


	//   ....[19]....
        /*0aa4*/ 	.word	0x0001aa30


	//   ....[20]....
        /*0aa8*/ 	.word	0x0001aaa0


	//   ....[21]....
        /*0aac*/ 	.word	0x0001ab20


	//   ....[22]....
        /*0ab0*/ 	.word	0x0001ab90


	//   ....[23]....
        /*0ab4*/ 	.word	0x0001ac30


	//   ....[24]....
        /*0ab8*/ 	.word	0x0001acc0


	//   ....[25]....
        /*0abc*/ 	.word	0x0001ade0


	//----- nvinfo : EIATTR_REG_RECONFIG
	.align		4
.L_1491:
        /*0ac0*/ 	.byte	0x01, 0x54
	.zero		2


	//----- nvinfo : EIATTR_SYSCALL_OFFSETS
	.align		4
        /*0ac4*/ 	.byte	0x04, 0x46
        /*0ac6*/ 	.short	(.L_1493 - .L_1492)


	//   ....[0]....
.L_1492:
        /*0ac8*/ 	.word	0x000019b0


	//   ....[1]....
        /*0acc*/ 	.word	0x00012180


	//   ....[2]....
        /*0ad0*/ 	.word	0x000122d0


	//   ....[3]....
        /*0ad4*/ 	.word	0x000123c0


	//   ....[4]....
        /*0ad8*/ 	.word	0x00013350


	//----- nvinfo : EIATTR_MBARRIER_INSTR_OFFSETS
	.align		4
.L_1493:
        /*0adc*/ 	.byte	0x04, 0x39
        /*0ade*/ 	.short	(.L_1495 - .L_1494)


	//   ....[0]....
.L_1494:
        /*0ae0*/ 	.word	0x00000180
        /*0ae4*/ 	.word	0x000000ff
        /*0ae8*/ 	.word	0x00016800
        /*0aec*/ 	.short	0x0100
        /*0aee*/ 	.byte	0x08
	.zero		1


	//   ....[1]....
        /*0af0*/ 	.word	0x00000190
        /*0af4*/ 	.word	0x000000ff
        /*0af8*/ 	.word	0x00016820
        /*0afc*/ 	.short	0x0100
        /*0afe*/ 	.byte	0x08
	.zero		1


	//   ....[2]....
        /*0b00*/ 	.word	0x00000280
        /*0b04*/ 	.word	0x000000ff
        /*0b08*/ 	.word	0x00016830
        /*0b0c*/ 	.short	0x0100
        /*0b0e*/ 	.byte	0x08
	.zero		1


	//   ....[3]....
        /*0b10*/ 	.word	0x00000290
        /*0b14*/ 	.word	0x000000ff
        /*0b18*/ 	.word	0x00016840
        /*0b1c*/ 	.short	0x0100
        /*0b1e*/ 	.byte	0x08
	.zero		1


	//   ....[4]....
        /*0b20*/ 	.word	0x000002a0
        /*0b24*/ 	.word	0x000000ff
        /*0b28*/ 	.word	0x00016838
        /*0b2c*/ 	.short	0x0100
        /*0b2e*/ 	.byte	0x08
	.zero		1


	//   ....[5]....
        /*0b30*/ 	.word	0x000002b0
        /*0b34*/ 	.word	0x000000ff
        /*0b38*/ 	.word	0x00016848
        /*0b3c*/ 	.short	0x0100
        /*0b3e*/ 	.byte	0x08
	.zero		1


	//   ....[6]....
        /*0b40*/ 	.word	0x000003e0
        /*0b44*/ 	.word	0x000000ff
        /*0b48*/ 	.word	0x00016850
        /*0b4c*/ 	.short	0x0100
        /*0b4e*/ 	.byte	0x08
	.zero		1


	//   ....[7]....
        /*0b50*/ 	.word	0x000003f0
        /*0b54*/ 	.word	0x000000ff
        /*0b58*/ 	.word	0x00016860
        /*0b5c*/ 	.short	0x0100
        /*0b5e*/ 	.byte	0x08
	.zero		1


	//   ....[8]....
        /*0b60*/ 	.word	0x00000400
        /*0b64*/ 	.word	0x000000ff
        /*0b68*/ 	.word	0x00016858
        /*0b6c*/ 	.short	0x0100
        /*0b6e*/ 	.byte	0x08
	.zero		1


	//   ....[9]....
        /*0b70*/ 	.word	0x00000410
        /*0b74*/ 	.word	0x000000ff
        /*0b78*/ 	.word	0x00016868
        /*0b7c*/ 	.short	0x0100
        /*0b7e*/ 	.byte	0x08
	.zero		1


	//   ....[10]....
        /*0b80*/ 	.word	0x00000500
        /*0b84*/ 	.word	0x000000ff
        /*0b88*/ 	.word	0x00016870
        /*0b8c*/ 	.short	0x0100
        /*0b8e*/ 	.byte	0x06
	.zero		1


	//   ....[11]....
        /*0b90*/ 	.word	0x00000510
        /*0b94*/ 	.word	0x000000ff
        /*0b98*/ 	.word	0x00016880
        /*0b9c*/ 	.short	0x0100
        /*0b9e*/ 	.byte	0x06
	.zero		1


	//   ....[12]....
        /*0ba0*/ 	.word	0x00000520
        /*0ba4*/ 	.word	0x000000ff
        /*0ba8*/ 	.word	0x00016878
        /*0bac*/ 	.short	0x0100
        /*0bae*/ 	.byte	0x06
	.zero		1


	//   ....[13]....
        /*0bb0*/ 	.word	0x00000530
        /*0bb4*/ 	.word	0x000000ff
        /*0bb8*/ 	.word	0x00016888
        /*0bbc*/ 	.short	0x0100
        /*0bbe*/ 	.byte	0x06
	.zero		1


	//   ....[14]....
        /*0bc0*/ 	.word	0x00000660
        /*0bc4*/ 	.word	0x000000ff
        /*0bc8*/ 	.word	0x00016890
        /*0bcc*/ 	.short	0x0100
        /*0bce*/ 	.byte	0x08
	.zero		1


	//   ....[15]....
        /*0bd0*/ 	.word	0x00000670
        /*0bd4*/ 	.word	0x000000ff
        /*0bd8*/ 	.word	0x000168a0
        /*0bdc*/ 	.short	0x0100
        /*0bde*/ 	.byte	0x08
	.zero		1


	//   ....[16]....
        /*0be0*/ 	.word	0x00000680
        /*0be4*/ 	.word	0x000000ff
        /*0be8*/ 	.word	0x00016898
        /*0bec*/ 	.short	0x0100
        /*0bee*/ 	.byte	0x08
	.zero		1


	//   ....[17]....
        /*0bf0*/ 	.word	0x00000690
        /*0bf4*/ 	.word	0x000000ff
        /*0bf8*/ 	.word	0x000168a8
        /*0bfc*/ 	.short	0x0100
        /*0bfe*/ 	.byte	0x08
	.zero		1


	//   ....[18]....
        /*0c00*/ 	.word	0x000007d0
        /*0c04*/ 	.word	0x000000ff
        /*0c08*/ 	.word	0x000168b0
        /*0c0c*/ 	.short	0x0100
        /*0c0e*/ 	.byte	0x08
	.zero		1


	//   ....[19]....
        /*0c10*/ 	.word	0x000007e0
        /*0c14*/ 	.word	0x000000ff
        /*0c18*/ 	.word	0x000168c0
        /*0c1c*/ 	.short	0x0100
        /*0c1e*/ 	.byte	0x08
	.zero		1


	//   ....[20]....
        /*0c20*/ 	.word	0x000007f0
        /*0c24*/ 	.word	0x000000ff
        /*0c28*/ 	.word	0x000168b8
        /*0c2c*/ 	.short	0x0100
        /*0c2e*/ 	.byte	0x08
	.zero		1


	//   ....[21]....
        /*0c30*/ 	.word	0x00000800
        /*0c34*/ 	.word	0x000000ff
        /*0c38*/ 	.word	0x000168c8
        /*0c3c*/ 	.short	0x0100
        /*0c3e*/ 	.byte	0x08
	.zero		1


	//   ....[22]....
        /*0c40*/ 	.word	0x00001a30
        /*0c44*/ 	.word	0x000000ff
        /*0c48*/ 	.word	0x00016800
        /*0c4c*/ 	.short	0x010a
        /*0c4e*/ 	.byte	0x2d
	.zero		1


	//   ....[23]....
        /*0c50*/ 	.word	0x00001ab0
        /*0c54*/ 	.word	0x0000000d
        /*0c58*/ 	.word	0x00016830
        /*0c5c*/ 	.short	0x010a
        /*0c5e*/ 	.byte	0x3f
	.zero		1


	//   ....[24]....
        /*0c60*/ 	.word	0x00001af0
        /*0c64*/ 	.word	0x0000000d
        /*0c68*/ 	.word	0x00016830
        /*0c6c*/ 	.short	0x010a
        /*0c6e*/ 	.byte	0x3f
	.zero		1


	//   ....[25]....
        /*0c70*/ 	.word	0x000022a0
        /*0c74*/ 	.word	0x000000ff
        /*0c78*/ 	.word	0x00000000
        /*0c7c*/ 	.short	0x0101
        /*0c7e*/ 	.byte	0x06
	.zero		1


	//   ....[26]....
        /*0c80*/ 	.word	0x00005580
        /*0c84*/ 	.word	0x000000ff
        /*0c88*/ 	.word	0x00016830
        /*0c8c*/ 	.short	0x010a
        /*0c8e*/ 	.byte	0x06
	.zero		1


	//   ....[27]....
        /*0c90*/ 	.word	0x000055c0
        /*0c94*/ 	.word	0x000000ff
        /*0c98*/ 	.word	0x00016830
        /*0c9c*/ 	.short	0x010a
        /*0c9e*/ 	.byte	0x06
	.zero		1


	//   ....[28]....
        /*0ca0*/ 	.word	0x000057d0
        /*0ca4*/ 	.word	0x000000ff
        /*0ca8*/ 	.word	0x00016850
        /*0cac*/ 	.short	0x010a
        /*0cae*/ 	.byte	0x06
	.zero		1


	//   ....[29]....
        /*0cb0*/ 	.word	0x00005810
        /*0cb4*/ 	.word	0x000000ff
        /*0cb8*/ 	.word	0x00016850
        /*0cbc*/ 	.short	0x010a
        /*0cbe*/ 	.byte	0x06
	.zero		1


	//   ....[30]....
        /*0cc0*/ 	.word	0x00006090
        /*0cc4*/ 	.word	0x000000ff
        /*0cc8*/ 	.word	0x00000000
        /*0ccc*/ 	.short	0x0101
        /*0cce*/ 	.byte	0x06
	.zero		1


	//   ....[31]....
        /*0cd0*/ 	.word	0x000086f0
        /*0cd4*/ 	.word	0x000000ff
        /*0cd8*/ 	.word	0x00000000
        /*0cdc*/ 	.short	0x0101
        /*0cde*/ 	.byte	0x06
	.zero		1


	//   ....[32]....
        /*0ce0*/ 	.word	0x00008e20
        /*0ce4*/ 	.word	0x000000ff
        /*0ce8*/ 	.word	0x00016830
        /*0cec*/ 	.short	0x010a
        /*0cee*/ 	.byte	0x06
	.zero		1


	//   ....[33]....
        /*0cf0*/ 	.word	0x00008e60
        /*0cf4*/ 	.word	0x000000ff
        /*0cf8*/ 	.word	0x00016830
        /*0cfc*/ 	.short	0x010a
        /*0cfe*/ 	.byte	0x06
	.zero		1


	//   ....[34]....
        /*0d00*/ 	.word	0x00009070
        /*0d04*/ 	.word	0x000000ff
        /*0d08*/ 	.word	0x00016850
        /*0d0c*/ 	.short	0x010a
        /*0d0e*/ 	.byte	0x06
	.zero		1


	//   ....[35]....
        /*0d10*/ 	.word	0x000090b0
        /*0d14*/ 	.word	0x000000ff
        /*0d18*/ 	.word	0x00016850
        /*0d1c*/ 	.short	0x010a
        /*0d1e*/ 	.byte	0x06
	.zero		1


	//   ....[36]....
        /*0d20*/ 	.word	0x00009990
        /*0d24*/ 	.word	0x000000ff
        /*0d28*/ 	.word	0x00000000
        /*0d2c*/ 	.short	0x0101
        /*0d2e*/ 	.byte	0x06
	.zero		1


	//   ....[37]....
        /*0d30*/ 	.word	0x0000ae80
        /*0d34*/ 	.word	0x000000ff
        /*0d38*/ 	.word	0x00000000
        /*0d3c*/ 	.short	0x0101
        /*0d3e*/ 	.byte	0x06
	.zero		1


	//   ....[38]....
        /*0d40*/ 	.word	0x0000b380
        /*0d44*/ 	.word	0x000000ff
        /*0d48*/ 	.word	0x00016830
        /*0d4c*/ 	.short	0x010a
        /*0d4e*/ 	.byte	0x06
	.zero		1


	//   ....[39]....
        /*0d50*/ 	.word	0x0000b3c0
        /*0d54*/ 	.word	0x000000ff
        /*0d58*/ 	.word	0x00016830
        /*0d5c*/ 	.short	0x010a
        /*0d5e*/ 	.byte	0x06
	.zero		1


	//   ....[40]....
        /*0d60*/ 	.word	0x0000b5a0
        /*0d64*/ 	.word	0x000000ff
        /*0d68*/ 	.word	0x00016850
        /*0d6c*/ 	.short	0x010a
        /*0d6e*/ 	.byte	0x06
	.zero		1


	//   ....[41]....
        /*0d70*/ 	.word	0x0000b5e0
        /*0d74*/ 	.word	0x000000ff
        /*0d78*/ 	.word	0x00016850
        /*0d7c*/ 	.short	0x010a
        /*0d7e*/ 	.byte	0x06
	.zero		1


	//   ....[42]....
        /*0d80*/ 	.word	0x0000be60
        /*0d84*/ 	.word	0x000000ff
        /*0d88*/ 	.word	0x00000000
        /*0d8c*/ 	.short	0x0101
        /*0d8e*/ 	.byte	0x06
	.zero		1


	//   ....[43]....
        /*0d90*/ 	.word	0x0000e4c0
        /*0d94*/ 	.word	0x000000ff
        /*0d98*/ 	.word	0x00000000
        /*0d9c*/ 	.short	0x0101
        /*0d9e*/ 	.byte	0x06
	.zero		1


	//   ....[44]....
        /*0da0*/ 	.word	0x0000e8c0
        /*0da4*/ 	.word	0x000000ff
        /*0da8*/ 	.word	0x00016850
        /*0dac*/ 	.short	0x010a
        /*0dae*/ 	.byte	0x05
	.zero		1


	//   ....[45]....
        /*0db0*/ 	.word	0x0000e900
        /*0db4*/ 	.word	0x000000ff
        /*0db8*/ 	.word	0x00016850
        /*0dbc*/ 	.short	0x010a
        /*0dbe*/ 	.byte	0x05
	.zero		1


	//   ....[46]....
        /*0dc0*/ 	.word	0x0000ee60
        /*0dc4*/ 	.word	0x000000ff
        /*0dc8*/ 	.word	0x00000000
        /*0dcc*/ 	.short	0x0101
        /*0dce*/ 	.byte	0x04
	.zero		1


	//   ....[47]....
        /*0dd0*/ 	.word	0x0000fd10
        /*0dd4*/ 	.word	0x00000015
        /*0dd8*/ 	.word	0x00000000
        /*0ddc*/ 	.short	0x0101
        /*0dde*/ 	.byte	0x3f
	.zero		1


	//   ....[48]....
        /*0de0*/ 	.word	0x000128e0
        /*0de4*/ 	.word	0x00000003
        /*0de8*/ 	.word	0x00016840
        /*0dec*/ 	.short	0x010a
        /*0dee*/ 	.byte	0x3f
	.zero		1


	//   ....[49]....
        /*0df0*/ 	.word	0x000130a0
        /*0df4*/ 	.word	0x00000003
        /*0df8*/ 	.word	0x00016830
        /*0dfc*/ 	.short	0x0107
        /*0dfe*/ 	.byte	0x3f
	.zero		1


	//   ....[50]....
        /*0e00*/ 	.word	0x00013170
        /*0e04*/ 	.word	0x00000003
        /*0e08*/ 	.word	0x00016830
        /*0e0c*/ 	.short	0x0101
        /*0e0e*/ 	.byte	0x3f
	.zero		1


	//   ....[51]....
        /*0e10*/ 	.word	0x00013fb0
        /*0e14*/ 	.word	0x00000016
        /*0e18*/ 	.word	0x00016800
        /*0e1c*/ 	.short	0x0107
        /*0e1e*/ 	.byte	0x3f
	.zero		1


	//   ....[52]....
        /*0e20*/ 	.word	0x000140a0
        /*0e24*/ 	.word	0x00000016
        /*0e28*/ 	.word	0x00016800
        /*0e2c*/ 	.short	0x0101
        /*0e2e*/ 	.byte	0x3f
	.zero		1


	//   ....[53]....
        /*0e30*/ 	.word	0x000140c0
        /*0e34*/ 	.word	0x00000016
        /*0e38*/ 	.word	0x00016820
        /*0e3c*/ 	.short	0x010a
        /*0e3e*/ 	.byte	0x3f
	.zero		1


	//   ....[54]....
        /*0e40*/ 	.word	0x00014470
        /*0e44*/ 	.word	0x00000005
        /*0e48*/ 	.word	0x00016840
        /*0e4c*/ 	.short	0x010a
        /*0e4e*/ 	.byte	0x3f
	.zero		1


	//   ....[55]....
        /*0e50*/ 	.word	0x00014980
        /*0e54*/ 	.word	0x00000005
        /*0e58*/ 	.word	0x00016830
        /*0e5c*/ 	.short	0x0107
        /*0e5e*/ 	.byte	0x3f
	.zero		1


	//   ....[56]....
        /*0e60*/ 	.word	0x00014a40
        /*0e64*/ 	.word	0x00000005
        /*0e68*/ 	.word	0x00016830
        /*0e6c*/ 	.short	0x0101
        /*0e6e*/ 	.byte	0x3f
	.zero		1


	//   ....[57]....
        /*0e70*/ 	.word	0x00014aa0
        /*0e74*/ 	.word	0x00000005
        /*0e78*/ 	.word	0x00016860
        /*0e7c*/ 	.short	0x010a
        /*0e7e*/ 	.byte	0x3f
	.zero		1


	//   ....[58]....
        /*0e80*/ 	.word	0x00014f70
        /*0e84*/ 	.word	0x00000005
        /*0e88*/ 	.word	0x00016850
        /*0e8c*/ 	.short	0x0107
        /*0e8e*/ 	.byte	0x3f
	.zero		1


	//   ....[59]....
        /*0e90*/ 	.word	0x00015120
        /*0e94*/ 	.word	0x00000005
        /*0e98*/ 	.word	0x00016850
        /*0e9c*/ 	.short	0x0101
        /*0e9e*/ 	.byte	0x3f
	.zero		1


	//   ....[60]....
        /*0ea0*/ 	.word	0x00015340
        /*0ea4*/ 	.word	0x00000000
        /*0ea8*/ 	.word	0x00016860
        /*0eac*/ 	.short	0x010a
        /*0eae*/ 	.byte	0x3f
	.zero		1


	//   ....[61]....
        /*0eb0*/ 	.word	0x000157d0
        /*0eb4*/ 	.word	0x00000000
        /*0eb8*/ 	.word	0x00016850
        /*0ebc*/ 	.short	0x0107
        /*0ebe*/ 	.byte	0x3f
	.zero		1


	//   ....[62]....
        /*0ec0*/ 	.word	0x000158a0
        /*0ec4*/ 	.word	0x00000000
        /*0ec8*/ 	.word	0x00016850
        /*0ecc*/ 	.short	0x0101
        /*0ece*/ 	.byte	0x3f
	.zero		1


	//   ....[63]....
        /*0ed0*/ 	.word	0x000165d0
        /*0ed4*/ 	.word	0x00000005
        /*0ed8*/ 	.word	0x00016820
        /*0edc*/ 	.short	0x010a
        /*0ede*/ 	.byte	0x3f
	.zero		1


	//   ....[64]....
        /*0ee0*/ 	.word	0x00016750
        /*0ee4*/ 	.word	0x00000003
        /*0ee8*/ 	.word	0x00016840
        /*0eec*/ 	.short	0x010a
        /*0eee*/ 	.byte	0x3f
	.zero		1


	//   ....[65]....
        /*0ef0*/ 	.word	0x000167f0
        /*0ef4*/ 	.word	0x00000005
        /*0ef8*/ 	.word	0x00016840
        /*0efc*/ 	.short	0x010a
        /*0efe*/ 	.byte	0x3f
	.zero		1


	//   ....[66]....
        /*0f00*/ 	.word	0x00016830
        /*0f04*/ 	.word	0x00000003
        /*0f08*/ 	.word	0x00016860
        /*0f0c*/ 	.short	0x010a
        /*0f0e*/ 	.byte	0x3f
	.zero		1


	//   ....[67]....
        /*0f10*/ 	.word	0x00016870
        /*0f14*/ 	.word	0x00000005
        /*0f18*/ 	.word	0x00016860
        /*0f1c*/ 	.short	0x010a
        /*0f1e*/ 	.byte	0x3f
	.zero		1


	//   ....[68]....
        /*0f20*/ 	.word	0x000168e0
        /*0f24*/ 	.word	0x00000003
        /*0f28*/ 	.word	0x00016800
        /*0f2c*/ 	.short	0x010a
        /*0f2e*/ 	.byte	0x3f
	.zero		1


	//   ....[69]....
        /*0f30*/ 	.word	0x00016930
        /*0f34*/ 	.word	0x0000000d
        /*0f38*/ 	.word	0x00016830
        /*0f3c*/ 	.short	0x010a
        /*0f3e*/ 	.byte	0x3f
	.zero		1


	//   ....[70]....
        /*0f40*/ 	.word	0x00016990
        /*0f44*/ 	.word	0x00000007
        /*0f48*/ 	.word	0x00016830
        /*0f4c*/ 	.short	0x010a
        /*0f4e*/ 	.byte	0x3f
	.zero		1


	//   ....[71]....
        /*0f50*/ 	.word	0x000169f0
        /*0f54*/ 	.word	0x00000007
        /*0f58*/ 	.word	0x00016850
        /*0f5c*/ 	.short	0x010a
        /*0f5e*/ 	.byte	0x3f
	.zero		1


	//   ....[72]....
        /*0f60*/ 	.word	0x00016a50
        /*0f64*/ 	.word	0x00000007
        /*0f68*/ 	.word	0x00016830
        /*0f6c*/ 	.short	0x010a
        /*0f6e*/ 	.byte	0x3f
	.zero		1


	//   ....[73]....
        /*0f70*/ 	.word	0x00016ab0
        /*0f74*/ 	.word	0x00000007
        /*0f78*/ 	.word	0x00016850
        /*0f7c*/ 	.short	0x010a
        /*0f7e*/ 	.byte	0x3f
	.zero		1


	//   ....[74]....
        /*0f80*/ 	.word	0x00016b10
        /*0f84*/ 	.word	0x00000007
        /*0f88*/ 	.word	0x00016830
        /*0f8c*/ 	.short	0x010a
        /*0f8e*/ 	.byte	0x3f
	.zero		1


	//   ....[75]....
        /*0f90*/ 	.word	0x00016b70
        /*0f94*/ 	.word	0x00000007
        /*0f98*/ 	.word	0x00016850
        /*0f9c*/ 	.short	0x010a
        /*0f9e*/ 	.byte	0x3f
	.zero		1


	//   ....[76]....
        /*0fa0*/ 	.word	0x00016bd0
        /*0fa4*/ 	.word	0x00000004
        /*0fa8*/ 	.word	0x00016850
        /*0fac*/ 	.short	0x010a
        /*0fae*/ 	.byte	0x3f
	.zero		1


	//   ....[77]....
        /*0fb0*/ 	.word	0x00016cf0
        /*0fb4*/ 	.word	0x00000003
        /*0fb8*/ 	.word	0x00016840
        /*0fbc*/ 	.short	0x010a
        /*0fbe*/ 	.byte	0x3f
	.zero		1


	//   ....[78]....
        /*0fc0*/ 	.word	0x00018790
        /*0fc4*/ 	.word	0x00000016
        /*0fc8*/ 	.word	0x00016820
        /*0fcc*/ 	.short	0x010a
        /*0fce*/ 	.byte	0x3f
	.zero		1


	//   ....[79]....
        /*0fd0*/ 	.word	0x000187e0
        /*0fd4*/ 	.word	0x00000005
        /*0fd8*/ 	.word	0x00016840
        /*0fdc*/ 	.short	0x010a
        /*0fde*/ 	.byte	0x3f
	.zero		1


	//   ....[80]....
        /*0fe0*/ 	.word	0x000190f0
        /*0fe4*/ 	.word	0x00000005
        /*0fe8*/ 	.word	0x00016860
        /*0fec*/ 	.short	0x010a
        /*0fee*/ 	.byte	0x3f
	.zero		1


	//   ....[81]....
        /*0ff0*/ 	.word	0x00019a60
        /*0ff4*/ 	.word	0x00000000
        /*0ff8*/ 	.word	0x00016860
        /*0ffc*/ 	.short	0x010a
        /*0ffe*/ 	.byte	0x3f
	.zero		1


	//   ....[82]....
        /*1000*/ 	.word	0x0001ad00
        /*1004*/ 	.word	0x00000005
        /*1008*/ 	.word	0x00016820
        /*100c*/ 	.short	0x010a
        /*100e*/ 	.byte	0x3f
	.zero		1


	//   ....[83]....
        /*1010*/ 	.word	0x0001aea0
        /*1014*/ 	.word	0x00000003
        /*1018*/ 	.word	0x00016840
        /*101c*/ 	.short	0x010a
        /*101e*/ 	.byte	0x3f
	.zero		1


	//   ....[84]....
        /*1020*/ 	.word	0x0001aef0
        /*1024*/ 	.word	0x00000005
        /*1028*/ 	.word	0x00016840
        /*102c*/ 	.short	0x010a
        /*102e*/ 	.byte	0x3f
	.zero		1


	//   ....[85]....
        /*1030*/ 	.word	0x0001af40
        /*1034*/ 	.word	0x00000003
        /*1038*/ 	.word	0x00016860
        /*103c*/ 	.short	0x010a
        /*103e*/ 	.byte	0x3f
	.zero		1


	//----- nvinfo : EIATTR_NUM_MBARRIERS
	.align		4
.L_1495:
        /*1040*/ 	.byte	0x03, 0x38
        /*1042*/ 	.short	0x0016


	//----- nvinfo : EIATTR_EXIT_INSTR_OFFSETS
	.align		4
        /*1044*/ 	.byte	0x04, 0x1c
        /*1046*/ 	.short	(.L_1497 - .L_1496)


	//   ....[0]....
.L_1496:
        /*1048*/ 	.word	0x000009b0


	//   ....[1]....
        /*104c*/ 	.word	0x00010940


	//   ....[2]....
        /*1050*/ 	.word	0x000168c0


	//----- nvinfo : EIATTR_MAX_THREADS
	.align		4
.L_1497:
        /*1054*/ 	.byte	0x04, 0x05
        /*1056*/ 	.short	(.L_1499 - .L_1498)
.L_1498:
        /*1058*/ 	.word	0x00000200
        /*105c*/ 	.word	0x00000001
        /*1060*/ 	.word	0x00000001


	//----- nvinfo : EIATTR_CRS_STACK_SIZE
	.align		4
.L_1499:
        /*1064*/ 	.byte	0x04, 0x1e
        /*1066*/ 	.short	(.L_1501 - .L_1500)
.L_1500:
        /*1068*/ 	.word	0x00000000


	//----- nvinfo : EIATTR_CBANK_PARAM_SIZE
	.align		4
.L_1501:
        /*106c*/ 	.byte	0x03, 0x19
        /*106e*/ 	.short	0x0af0


	//----- nvinfo : EIATTR_PARAM_CBANK
	.align		4
        /*1070*/ 	.byte	0x04, 0x0a
        /*1072*/ 	.short	(.L_1503 - .L_1502)
	.align		4
.L_1502:
        /*1074*/ 	.word	index@(.nv.constant0._ZN7cutlass13device_kernelIN5flash11enable_sm90INS1_16FlashAttnFwdSm90INS1_25CollectiveMainloopFwdSm90ILi2EN4cute5tupleIJNS5_1CILi1EEES8_S8_EEENS6_IJNS7_ILi192EEENS7_ILi128EEENS7_ILi64EEEEEELi64ENS_6half_tEfNS_4arch4Sm90ELb0ELb1ELb1ELb1ELb1ELb0ELb0ELb1ELb1ELb1ELb0ELb0EEENS1_21CollectiveEpilogueFwdINS6_IJSA_SC_SB_EEES9_SE_SG_Li384ELb1ELb1ELb0ELb0EEENS1_36VarlenDynamicPersistentTileSchedulerILi192ELi128ELi384ELi128ELb0ELb1ELb1ELb1ELb0ELb1EEEEEEEEEvNT_6ParamsE)
        /*1078*/ 	.short	0x0210
        /*107a*/ 	.short	0x0af0


	//----- nvinfo : EIATTR_SW_WAR
	.align		4
.L_1503:
        /*107c*/ 	.byte	0x04, 0x36
        /*107e*/ 	.short	(.L_1505 - .L_1504)
.L_1504:
        /*1080*/ 	.word	0x00000008
.L_1505:


//--------------------- .nv.info._ZN7cutlass13device_kernelIN5flash11enable_sm90INS1_16FlashAttnFwdSm90INS1_25CollectiveMainloopFwdSm90ILi2EN4cute5tupleIJNS5_1CILi1EEES8_S8_EEENS6_IJNS7_ILi192EEENS7_ILi128EEENS7_ILi64EEEEEELi64ENS_6half_tEfNS_4arch4Sm90ELb0ELb1ELb1ELb1ELb1ELb1ELb0ELb1ELb1ELb1ELb0ELb0EEENS1_21CollectiveEpilogueFwdINS6_IJSA_SC_SB_EEES9_SE_SG_Li384ELb1ELb1ELb0ELb0EEENS1_36VarlenDynamicPersistentTileSchedulerILi192ELi128ELi384ELi128ELb0ELb1ELb1ELb1ELb0ELb1EEEEEEEEEvNT_6ParamsE --------------------------
	.section	.nv.info._ZN7cutlass13device_kernelIN5flash11enable_sm90INS1_16FlashAttnFwdSm90INS1_25CollectiveMainloopFwdSm90ILi2EN4cute5tupleIJNS5_1CILi1EEES8_S8_EEENS6_IJNS7_ILi192EEENS7_ILi128EEENS7_ILi64EEEEEELi64ENS_6half_tEfNS_4arch4Sm90ELb0ELb1ELb1ELb1ELb1ELb1ELb0ELb1ELb1ELb1ELb0ELb0EEENS1_21CollectiveEpilogueFwdINS6_IJSA_SC_SB_EEES9_SE_SG_Li384ELb1ELb1ELb0ELb0EEENS1_36VarlenDynamicPersistentTileSchedulerILi192ELi128ELi384ELi128ELb0ELb1ELb1ELb1ELb0ELb1EEEEEEEEEvNT_6ParamsE,"",@"SHT_CUDA_INFO"
	.sectionflags	@""
	.align	4


	//----- nvinfo : EIATTR_CUDA_API_VERSION
	.align		4
        /*0000*/ 	.byte	0x04, 0x37
        /*0002*/ 	.short	(.L_1507 - .L_1506)
.L_1506:
        /*0004*/ 	.word	0x00000082


	//----- nvinfo : EIATTR_KPARAM_INFO
	.align		4
.L_1507:
        /*0008*/ 	.byte	0x04, 0x17
        /*000a*/ 	.short	(.L_1509 - .L_1508)
.L_1508:
        /*000c*/ 	.word	0x00000000
        /*0010*/ 	.short	0x0000
        /*0012*/ 	.short	0x0070
        /*0014*/ 	.byte	0x00, 0xf0, 0x01, 0x2a


	//----- nvinfo : EIATTR_SPARSE_MMA_MASK
	.align		4
.L_1509:
        /*0018*/ 	.byte	0x03, 0x50
        /*001a*/ 	.short	0x0000


	//----- nvinfo : EIATTR_MAXREG_COUNT
	.align		4
        /*001c*/ 	.byte	0x03, 0x1b
        /*001e*/ 	.short	0x0080


	//----- nvinfo : EIATTR_NUM_BARRIERS
	.align		4
        /*0020*/ 	.byte	0x02, 0x4c
        /*0022*/ 	.byte	0x10
	.zero		1


	//----- nvinfo : EIATTR_EXTERNS
	.align		4
        /*0024*/ 	.byte	0x04, 0x0f
        /*0026*/ 	.short	(.L_1511 - .L_1510)


	//   ....[0]....
	.align		4
.L_1510:
        /*0028*/ 	.word	index@(__assertfail)


	//----- nvinfo : EIATTR_ANNOTATIONS
	.align		4
.L_1511:
        /*002c*/ 	.byte	0x04, 0x55
        /*002e*/ 	.short	(.L_1513 - .L_1512)


	//   ....[0]....
.L_1512:
        /* <DEDUP_REMOVED lines=76> */


	//----- nvinfo : EIATTR_MERCURY_ISA_VERSION
	.align		4
.L_1513:
        /*04e0*/ 	.byte	0x03, 0x5f
        /*04e2*/ 	.short	0x0101


	//----- nvinfo : EIATTR_UNUSED_LOAD_BYTE_OFFSET
	.align		4
        /*04e4*/ 	.byte	0x04, 0x44
        /*04e6*/ 	.short	(.L_1515 - .L_1514)


	//   ....[0]....
.L_1514:
        /*04e8*/ 	.word	0x00000a90
        /*04ec*/ 	.word	0x0000fff0


	//   ....[1]....
        /*04f0*/ 	.word	0x000173f0
        /*04f4*/ 	.word	0x0000fff0


	//----- nvinfo : EIATTR_INT_WARP_WIDE_INSTR_OFFSETS
	.align		4
.L_1515:
        /*04f8*/ 	.byte	0x04, 0x31
        /*04fa*/ 	.short	(.L_1517 - .L_1516)


	//   ....[0]....
.L_1516:
        /*04fc*/ 	.word	0x00000130


	//   ....[1]....
        /*0500*/ 	.word	0x00000170


	//   ....[2]....
        /*0504*/ 	.word	0x000001e0


	//   ....[3]....
        /*0508*/ 	.word	0x0001b630


	//   ....[4]....
        /*050c*/ 	.word	0x0001b6c0


	//   ....[5]....
        /*0510*/ 	.word	0x0001e900


	//   ....[6]....
        /*0514*/ 	.word	0x0001e990


	//----- nvinfo : EIATTR_COOP_GROUP_MASK_REGIDS
	.align		4
.L_1517:
        /*0518*/ 	.byte	0x04, 0x29
        /*051a*/ 	.short	(.L_1519 - .L_1518)


	//   ....[0]....
.L_1518:
        /*051c*/ 	.word	0xffffffff


	//   ....[1]....
        /*0520*/ 	.word	0xffffffff


	//   ....[2]....
        /*0524*/ 	.word	0xffffffff


	//   ....[3]....
        /*0528*/ 	.word	0xffffffff


	//   ....[4]....
        /*052c*/ 	.word	0xffffffff


	//   ....[5]....
        /*0530*/ 	.word	0xffffffff


	//   ....[6]....
        /*0534*/ 	.word	0xffffffff


	//   ....[7]....
        /*0538*/ 	.word	0xffffffff


	//   ....[8]....
        /*053c*/ 	.word	0xffffffff


	//   ....[9]....
        /*0540*/ 	.word	0xffffffff


	//   ....[10]....
        /*0544*/ 	.word	0xffffffff


	//   ....[11]....
        /*0548*/ 	.word	0xffffffff


	//   ....[12]....
        /*054c*/ 	.word	0xffffffff


	//   ....[13]....
        /*0550*/ 	.word	0xffffffff


	//   ....[14]....
        /*0554*/ 	.word	0xffffffff


	//   ....[15]....
        /*0558*/ 	.word	0xffffffff


	//   ....[16]....
        /*055c*/ 	.word	0xffffffff


	//   ....[17]....
        /*0560*/ 	.word	0xffffffff


	//   ....[18]....
        /*0564*/ 	.word	0xffffffff


	//   ....[19]....
        /*0568*/ 	.word	0xffffffff


	//   ....[20]....
        /*056c*/ 	.word	0xffffffff


	//   ....[21]....
        /*0570*/ 	.word	0xffffffff


	//   ....[22]....
        /*0574*/ 	.word	0xffffffff


	//   ....[23]....
        /*0578*/ 	.word	0xffffffff


	//   ....[24]....
        /*057c*/ 	.word	0xffffffff


	//   ....[25]....
        /*0580*/ 	.word	0xffffffff


	//   ....[26]....
        /*0584*/ 	.word	0xffffffff


	//   ....[27]....
        /*0588*/ 	.word	0xffffffff


	//   ....[28]....
        /*058c*/ 	.word	0xffffffff


	//   ....[29]....
        /*0590*/ 	.word	0xffffffff


	//   ....[30]....
        /*0594*/ 	.word	0xffffffff


	//   ....[31]....
        /*0598*/ 	.word	0xffffffff


	//   ....[32]....
        /*059c*/ 	.word	0xffffffff


	//   ....[33]....
        /*05a0*/ 	.word	0xffffffff


	//   ....[34]....
        /*05a4*/ 	.word	0xffffffff


	//   ....[35]....
        /*05a8*/ 	.word	0xffffffff


	//   ....[36]....
        /*05ac*/ 	.word	0xffffffff


	//   ....[37]....
        /*05b0*/ 	.word	0xffffffff


	//   ....[38]....
        /*05b4*/ 	.word	0xffffffff


	//   ....[39]....
        /*05b8*/ 	.word	0xffffffff


	//   ....[40]....
        /*05bc*/ 	.word	0xffffffff


	//   ....[41]....
        /*05c0*/ 	.word	0xffffffff


	//   ....[42]....
        /*05c4*/ 	.word	0xffffffff


	//   ....[43]....
        /*05c8*/ 	.word	0xffffffff


	//   ....[44]....
        /*05cc*/ 	.word	0xffffffff


	//   ....[45]....
        /*05d0*/ 	.word	0xffffffff


	//   ....[46]....
        /*05d4*/ 	.word	0xffffffff


	//   ....[47]....
        /*05d8*/ 	.word	0xffffffff


	//   ....[48]....
        /*05dc*/ 	.word	0xffffffff


	//   ....[49]....
        /*05e0*/ 	.word	0xffffffff


	//   ....[50]....
        /*05e4*/ 	.word	0xffffffff


	//   ....[51]....
        /*05e8*/ 	.word	0xffffffff


	//   ....[52]....
        /*05ec*/ 	.word	0xffffffff


	//   ....[53]....
        /*05f0*/ 	.word	0xffffffff


	//   ....[54]....
        /*05f4*/ 	.word	0xffffffff


	//   ....[55]....
        /*05f8*/ 	.word	0xffffffff


	//   ....[56]....
        /*05fc*/ 	.word	0xffffffff


	//   ....[57]....
        /*0600*/ 	.word	0xffffffff


	//   ....[58]....
        /*0604*/ 	.word	0xffffffff


	//   ....[59]....
        /*0608*/ 	.word	0xffffffff


	//   ....[60]....
        /*060c*/ 	.word	0xffffffff


	//   ....[61]....
        /*0610*/ 	.word	0xffffffff


	//   ....[62]....
        /*0614*/ 	.word	0xffffffff


	//   ....[63]....
        /*0618*/ 	.word	0xffffffff


	//   ....[64]....
        /*061c*/ 	.word	0xffffffff


	//   ....[65]....
        /*0620*/ 	.word	0xffffffff


	//   ....[66]....
        /*0624*/ 	.word	0xffffffff


	//   ....[67]....
        /*0628*/ 	.word	0xffffffff


	//   ....[68]....
        /*062c*/ 	.word	0xffffffff


	//   ....[69]....
        /*0630*/ 	.word	0xffffffff


	//   ....[70]....
        /*0634*/ 	.word	0xffffffff


	//   ....[71]....
        /*0638*/ 	.word	0xffffffff


	//   ....[72]....
        /*063c*/ 	.word	0xffffffff


	//   ....[73]....
        /*0640*/ 	.word	0xffffffff


	//   ....[74]....
        /*0644*/ 	.word	0xffffffff


	//   ....[75]....
        /*0648*/ 	.word	0xffffffff


	//   ....[76]....
        /*064c*/ 	.word	0xffffffff


	//   ....[77]....
        /*0650*/ 	.word	0xffffffff


	//   ....[78]....
        /*0654*/ 	.word	0xffffffff


	//   ....[79]....
        /*0658*/ 	.word	0xffffffff


	//   ....[80]....
        /*065c*/ 	.word	0xffffffff


	//   ....[81]....
        /*0660*/ 	.word	0xffffffff


	//   ....[82]....
        /*0664*/ 	.word	0xffffffff


	//   ....[83]....
        /*0668*/ 	.word	0xffffffff


	//   ....[84]....
        /*066c*/ 	.word	0xffffffff


	//   ....[85]....
        /*0670*/ 	.word	0xffffffff


	//   ....[86]....
        /*0674*/ 	.word	0xffffffff


	//   ....[87]....
        /*0678*/ 	.word	0xffffffff


	//   ....[88]....
        /*067c*/ 	.word	0xffffffff


	//   ....[89]....
        /*0680*/ 	.word	0xffffffff


	//   ....[90]....
        /*0684*/ 	.word	0xffffffff


	//   ....[91]....
        /*0688*/ 	.word	0xffffffff


	//   ....[92]....
        /*068c*/ 	.word	0xffffffff


	//   ....[93]....
        /*0690*/ 	.word	0xffffffff


	//   ....[94]....
        /*0694*/ 	.word	0xffffffff


	//   ....[95]....
        /*0698*/ 	.word	0xffffffff


	//   ....[96]....
        /*069c*/ 	.word	0xffffffff


	//   ....[97]....
        /*06a0*/ 	.word	0xffffffff


	//   ....[98]....
        /*06a4*/ 	.word	0xffffffff


	//   ....[99]....
        /*06a8*/ 	.word	0xffffffff


	//   ....[100]....
        /*06ac*/ 	.word	0xffffffff


	//   ....[101]....
        /*06b0*/ 	.word	0xffffffff


	//   ....[102]....
        /*06b4*/ 	.word	0xffffffff


	//   ....[103]....
        /*06b8*/ 	.word	0xffffffff


	//   ....[104]....
        /*06bc*/ 	.word	0xffffffff


	//   ....[105]....
        /*06c0*/ 	.word	0xffffffff


	//   ....[106]....
        /*06c4*/ 	.word	0xffffffff


	//   ....[107]....
        /*06c8*/ 	.word	0xffffffff


	//   ....[108]....
        /*06cc*/ 	.word	0xffffffff


	//   ....[109]....
        /*06d0*/ 	.word	0xffffffff


	//   ....[110]....
        /*06d4*/ 	.word	0xffffffff


	//   ....[111]....
        /*06d8*/ 	.word	0xffffffff


	//   ....[112]....
        /*06dc*/ 	.word	0xffffffff


	//   ....[113]....
        /*06e0*/ 	.word	0xffffffff


	//   ....[114]....
        /*06e4*/ 	.word	0xffffffff


	//   ....[115]....
        /*06e8*/ 	.word	0xffffffff


	//   ....[116]....
        /*06ec*/ 	.word	0xffffffff


	//   ....[117]....
        /*06f0*/ 	.word	0xffffffff


	//   ....[118]....
        /*06f4*/ 	.word	0xffffffff


	//   ....[119]....
        /*06f8*/ 	.word	0xffffffff


	//   ....[120]....
        /*06fc*/ 	.word	0xffffffff


	//   ....[121]....
        /*0700*/ 	.word	0xffffffff


	//   ....[122]....
        /*0704*/ 	.word	0xffffffff


	//   ....[123]....
        /*0708*/ 	.word	0xffffffff


	//   ....[124]....
        /*070c*/ 	.word	0xffffffff


	//   ....[125]....
        /*0710*/ 	.word	0xffffffff


	//   ....[126]....
        /*0714*/ 	.word	0xffffffff


	//   ....[127]....
        /*0718*/ 	.word	0xffffffff


	//   ....[128]....
        /*071c*/ 	.word	0xffffffff


	//   ....[129]....
        /*0720*/ 	.word	0xffffffff


	//   ....[130]....
        /*0724*/ 	.word	0xffffffff


	//   ....[131]....
        /*0728*/ 	.word	0xffffffff


	//   ....[132]....
        /*072c*/ 	.word	0xffffffff


	//   ....[133]....
        /*0730*/ 	.word	0xffffffff


	//   ....[134]....
        /*0734*/ 	.word	0xffffffff


	//   ....[135]....
        /*0738*/ 	.word	0xffffffff


	//   ....[136]....
        /*073c*/ 	.word	0xffffffff


	//   ....[137]....
        /*0740*/ 	.word	0xffffffff


	//   ....[138]....
        /*0744*/ 	.word	0xffffffff


	//   ....[139]....
        /*0748*/ 	.word	0xffffffff


	//   ....[140]....
        /*074c*/ 	.word	0xffffffff


	//   ....[141]....
        /*0750*/ 	.word	0xffffffff


	//   ....[142]....
        /*0754*/ 	.word	0xffffffff


	//   ....[143]....
        /*0758*/ 	.word	0xffffffff


	//   ....[144]....
        /*075c*/ 	.word	0xffffffff


	//   ....[145]....
        /*0760*/ 	.word	0xffffffff


	//   ....[146]....
        /*0764*/ 	.word	0xffffffff


	//   ....[147]....
        /*0768*/ 	.word	0xffffffff


	//   ....[148]....
        /*076c*/ 	.word	0xffffffff


	//   ....[149]....
        /*0770*/ 	.word	0xffffffff


	//   ....[150]....
        /*0774*/ 	.word	0xffffffff


	//   ....[151]....
        /*0778*/ 	.word	0xffffffff


	//   ....[152]....
        /*077c*/ 	.word	0xffffffff


	//   ....[153]....
        /*0780*/ 	.word	0xffffffff


	//   ....[154]....
        /*0784*/ 	.word	0xffffffff


	//   ....[155]....
        /*0788*/ 	.word	0xffffffff


	//   ....[156]....
        /*078c*/ 	.word	0xffffffff


	//   ....[157]....
        /*0790*/ 	.word	0xffffffff


	//   ....[158]....
        /*0794*/ 	.word	0xffffffff


	//   ....[159]....
        /*0798*/ 	.word	0xffffffff


	//   ....[160]....
        /*079c*/ 	.word	0xffffffff


	//   ....[161]....
        /*07a0*/ 	.word	0xffffffff


	//   ....[162]....
        /*07a4*/ 	.word	0xffffffff


	//   ....[163]....
        /*07a8*/ 	.word	0xffffffff


	//   ....[164]....
        /*07ac*/ 	.word	0xffffffff


	//   ....[165]....
        /*07b0*/ 	.word	0xffffffff


	//   ....[166]....
        /*07b4*/ 	.word	0xffffffff


	//   ....[167]....
        /*07b8*/ 	.word	0xffffffff


	//   ....[168]....
        /*07bc*/ 	.word	0xffffffff


	//   ....[169]....
        /*07c0*/ 	.word	0xffffffff


	//   ....[170]....
        /*07c4*/ 	.word	0xffffffff


	//   ....[171]....
        /*07c8*/ 	.word	0xffffffff


	//   ....[172]....
        /*07cc*/ 	.word	0xffffffff


	//   ....[173]....
        /*07d0*/ 	.word	0xffffffff


	//   ....[174]....
        /*07d4*/ 	.word	0xffffffff


	//   ....[175]....
        /*07d8*/ 	.word	0xffffffff


	//   ....[176]....
        /*07dc*/ 	.word	0xffffffff


	//   ....[177]....
        /*07e0*/ 	.word	0xffffffff


	//   ....[178]....
        /*07e4*/ 	.word	0xffffffff


	//   ....[179]....
        /*07e8*/ 	.word	0xffffffff


	//   ....[180]....
        /*07ec*/ 	.word	0xffffffff


	//   ....[181]....
        /*07f0*/ 	.word	0xffffffff


	//   ....[182]....
        /*07f4*/ 	.word	0xffffffff


	//   ....[183]....
        /*07f8*/ 	.word	0xffffffff


	//   ....[184]....
        /*07fc*/ 	.word	0xffffffff


	//   ....[185]....
        /*0800*/ 	.word	0xffffffff


	//   ....[186]....
        /*0804*/ 	.word	0xffffffff


	//   ....[187]....
        /*0808*/ 	.word	0xffffffff


	//   ....[188]....
        /*080c*/ 	.word	0xffffffff


	//   ....[189]....
        /*0810*/ 	.word	0xffffffff


	//   ....[190]....
        /*0814*/ 	.word	0xffffffff


	//   ....[191]....
        /*0818*/ 	.word	0xffffffff


	//   ....[192]....
        /*081c*/ 	.word	0xffffffff


	//   ....[193]....
        /*0820*/ 	.word	0xffffffff


	//   ....[194]....
        /*0824*/ 	.word	0xffffffff


	//   ....[195]....
        /*0828*/ 	.word	0xffffffff


	//   ....[196]....
        /*082c*/ 	.word	0xffffffff


	//   ....[197]....
        /*0830*/ 	.word	0xffffffff


	//   ....[198]....
        /*0834*/ 	.word	0xffffffff


	//   ....[199]....
        /*0838*/ 	.word	0xffffffff


	//   ....[200]....
        /*083c*/ 	.word	0xffffffff


	//   ....[201]....
        /*0840*/ 	.word	0xffffffff


	//   ....[202]....
        /*0844*/ 	.word	0xffffffff


	//   ....[203]....
        /*0848*/ 	.word	0xffffffff


	//   ....[204]....
        /*084c*/ 	.word	0xffffffff


	//   ....[205]....
        /*0850*/ 	.word	0xffffffff


	//   ....[206]....
        /*0854*/ 	.word	0xffffffff


	//   ....[207]....
        /*0858*/ 	.word	0xffffffff


	//   ....[208]....
        /*085c*/ 	.word	0xffffffff


	//   ....[209]....
        /*0860*/ 	.word	0x0500000f


	//   ....[210]....
        /*0864*/ 	.word	0x0500000f


	//   ....[211]....
        /*0868*/ 	.word	0x0500000f


	//   ....[212]....
        /*086c*/ 	.word	0x0500000f


	//   ....[213]....
        /*0870*/ 	.word	0x0500000f


	//   ....[214]....
        /*0874*/ 	.word	0x0500000f


	//   ....[215]....
        /*0878*/ 	.word	0x0500000f


	//   ....[216]....
        /*087c*/ 	.word	0x0500000f


	//   ....[217]....
        /*0880*/ 	.word	0x0500000f


	//   ....[218]....
        /*0884*/ 	.word	0x0500000f


	//   ....[219]....
        /*0888*/ 	.word	0x0500000f


	//   ....[220]....
        /*088c*/ 	.word	0x0500000f


	//   ....[221]....
        /*0890*/ 	.word	0x0500000f


	//   ....[222]....
        /*0894*/ 	.word	0x0500000f


	//   ....[223]....
        /*0898*/ 	.word	0x0500000f


	//   ....[224]....
        /*089c*/ 	.word	0x0500000f


	//   ....[225]....
        /*08a0*/ 	.word	0x0500000f


	//   ....[226]....
        /*08a4*/ 	.word	0x0500000f


	//   ....[227]....
        /*08a8*/ 	.word	0x0500000f


	//   ....[228]....
        /*08ac*/ 	.word	0x0500000f


	//   ....[229]....
        /*08b0*/ 	.word	0x0500000f


	//   ....[230]....
        /*08b4*/ 	.word	0x0500000f


	//   ....[231]....
        /*08b8*/ 	.word	0x0500000f


	//   ....[232]....
        /*08bc*/ 	.word	0x0500000f


	//   ....[233]....
        /*08c0*/ 	.word	0x0500000f


	//   ....[234]....
        /*08c4*/ 	.word	0x0500000f


	//   ....[235]....
        /*08c8*/ 	.word	0x0500000f


	//   ....[236]....
        /*08cc*/ 	.word	0x0500000f


	//   ....[237]....
        /*08d0*/ 	.word	0x0500000f


	//   ....[238]....
        /*08d4*/ 	.word	0x0500000f


	//   ....[239]....
        /*08d8*/ 	.word	0x0500000f


	//   ....[240]....
        /*08dc*/ 	.word	0x0500000f


	//   ....[241]....
        /*08e0*/ 	.word	0x0500000f


	//   ....[242]....
        /*08e4*/ 	.word	0x0500000f


	//   ....[243]....
        /*08e8*/ 	.word	0x0500000f


	//   ....[244]....
        /*08ec*/ 	.word	0x0500000f


	//   ....[245]....
        /*08f0*/ 	.word	0x0500000f


	//   ....[246]....
        /*08f4*/ 	.word	0x0500000f


	//   ....[247]....
        /*08f8*/ 	.word	0x0500000f


	//   ....[248]....
        /*08fc*/ 	.word	0x0500000f


	//   ....[249]....
        /*0900*/ 	.word	0x0500000f


	//   ....[250]....
        /*0904*/ 	.word	0x0500000f


	//   ....[251]....
        /*0908*/ 	.word	0x0500000f


	//   ....[252]....
        /*090c*/ 	.word	0x0500000f


	//   ....[253]....
        /*0910*/ 	.word	0x0500000f


	//   ....[254]....
        /*0914*/ 	.word	0x0500000f


	//   ....[255]....
        /*0918*/ 	.word	0x0500000f


	//   ....[0]....
        /*091c*/ 	.word	0x0500000f


	//   ....[1]....
        /*0920*/ 	.word	0x0500000f


	//   ....[2]....
        /*0924*/ 	.word	0x0500000f


	//   ....[3]....
        /*0928*/ 	.word	0x0500000f


	//   ....[4]....
        /*092c*/ 	.word	0x0500000f


	//   ....[5]....
        /*0930*/ 	.word	0x0500000f


	//   ....[6]....
        /*0934*/ 	.word	0x0500000f


	//   ....[7]....
        /*0938*/ 	.word	0x0500000f


	//   ....[8]....
        /*093c*/ 	.word	0x0500000f


	//   ....[9]....
        /*0940*/ 	.word	0x0500000f


	//   ....[10]....
        /*0944*/ 	.word	0x0500000f


	//   ....[11]....
        /*0948*/ 	.word	0x0500000f


	//   ....[12]....
        /*094c*/ 	.word	0x0500000f


	//   ....[13]....
        /*0950*/ 	.word	0x0500000f


	//   ....[14]....
        /*0954*/ 	.word	0x0500000f


	//   ....[15]....
        /*0958*/ 	.word	0x0500000f


	//   ....[16]....
        /*095c*/ 	.word	0x0500000f


	//   ....[17]....
        /*0960*/ 	.word	0x0500000f


	//   ....[18]....
        /*0964*/ 	.word	0x0500000f


	//   ....[19]....
        /*0968*/ 	.word	0x0500000f


	//   ....[20]....
        /*096c*/ 	.word	0x0500000f


	//   ....[21]....
        /*0970*/ 	.word	0x0500000f


	//   ....[22]....
        /*0974*/ 	.word	0x0500000f


	//   ....[23]....
        /*0978*/ 	.word	0x0500000f


	//   ....[24]....
        /*097c*/ 	.word	0x0500000f


	//   ....[25]....
        /*0980*/ 	.word	0x0500000f


	//   ....[26]....
        /*0984*/ 	.word	0x0500000f


	//   ....[27]....
        /*0988*/ 	.word	0x0500000f


	//   ....[28]....
        /*098c*/ 	.word	0x0500000f


	//   ....[29]....
        /*0990*/ 	.word	0x0500000f


	//   ....[30]....
        /*0994*/ 	.word	0x0500000f


	//   ....[31]....
        /*0998*/ 	.word	0x0500000f


	//   ....[32]....
        /*099c*/ 	.word	0x0500000f


	//   ....[33]....
        /*09a0*/ 	.word	0x0500000f


	//   ....[34]....
        /*09a4*/ 	.word	0x0500000f


	//   ....[35]....
        /*09a8*/ 	.word	0x0500000f


	//   ....[36]....
        /*09ac*/ 	.word	0x0500000f


	//   ....[37]....
        /*09b0*/ 	.word	0x0500000f


	//   ....[38]....
        /*09b4*/ 	.word	0x0500000f


	//   ....[39]....
        /*09b8*/ 	.word	0x0500000f


	//   ....[40]....
        /*09bc*/ 	.word	0x0500000f


	//   ....[41]....
        /*09c0*/ 	.word	0x0500000f


	//   ....[42]....
        /*09c4*/ 	.word	0x0500000f


	//   ....[43]....
        /*09c8*/ 	.word	0x0500000f


	//   ....[44]....
        /*09cc*/ 	.word	0x0500000f


	//   ....[45]....
        /*09d0*/ 	.word	0x0500000f


	//   ....[46]....
        /*09d4*/ 	.word	0x0500000f


	//   ....[47]....
        /*09d8*/ 	.word	0x0500000f


	//   ....[48]....
        /*09dc*/ 	.word	0x0500000f


	//   ....[49]....
        /*09e0*/ 	.word	0x0500000f


	//   ....[50]....
        /*09e4*/ 	.word	0x0500000f


	//   ....[51]....
        /*09e8*/ 	.word	0x0500000f


	//   ....[52]....
        /*09ec*/ 	.word	0x0500000f


	//   ....[53]....
        /*09f0*/ 	.word	0x0500000f


	//   ....[54]....
        /*09f4*/ 	.word	0x0500000f


	//   ....[55]....
        /*09f8*/ 	.word	0x0500000f


	//   ....[56]....
        /*09fc*/ 	.word	0x0500000f


	//   ....[57]....
        /*0a00*/ 	.word	0x0500000f


	//   ....[58]....
        /*0a04*/ 	.word	0x0500000f


	//   ....[59]....
        /*0a08*/ 	.word	0x0500000f


	//   ....[60]....
        /*0a0c*/ 	.word	0x0500000f


	//   ....[61]....
        /*0a10*/ 	.word	0x0500000f


	//   ....[62]....
        /*0a14*/ 	.word	0x0500000f


	//   ....[63]....
        /*0a18*/ 	.word	0x0500000f


	//   ....[64]....
        /*0a1c*/ 	.word	0x0500000f


	//   ....[65]....
        /*0a20*/ 	.word	0x0500000f


	//   ....[66]....
        /*0a24*/ 	.word	0x0500000f


	//   ....[67]....
        /*0a28*/ 	.word	0x0500000f


	//   ....[68]....
        /*0a2c*/ 	.word	0x0500000f


	//   ....[69]....
        /*0a30*/ 	.word	0x0500000f


	//   ....[70]....
        /*0a34*/ 	.word	0x0500000f


	//   ....[71]....
        /*0a38*/ 	.word	0x0500000f


	//   ....[72]....
        /*0a3c*/ 	.word	0x0500000f


	//   ....[73]....
        /*0a40*/ 	.word	0x0500000f


	//   ....[74]....
        /*0a44*/ 	.word	0x0500000f


	//   ....[75]....
        /*0a48*/ 	.word	0x0500000f


	//   ....[76]....
        /*0a4c*/ 	.word	0x0500000f


	//   ....[77]....
        /*0a50*/ 	.word	0x0500000f


	//   ....[78]....
        /*0a54*/ 	.word	0x0500000f


	//   ....[79]....
        /*0a58*/ 	.word	0x0500000f


	//   ....[80]....
        /*0a5c*/ 	.word	0x0500000f


	//   ....[81]....
        /*0a60*/ 	.word	0x0500000f


	//   ....[82]....
        /*0a64*/ 	.word	0x0500000f


	//   ....[83]....
        /*0a68*/ 	.word	0x0500000f


	//   ....[84]....
        /*0a6c*/ 	.word	0x0500000f


	//   ....[85]....
        /*0a70*/ 	.word	0x0500000f


	//   ....[86]....
        /*0a74*/ 	.word	0x0500000f


	//   ....[87]....
        /*0a78*/ 	.word	0x0500000f


	//   ....[88]....
        /*0a7c*/ 	.word	0x0500000f


	//   ....[89]....
        /*0a80*/ 	.word	0x0500000f


	//   ....[90]....
        /*0a84*/ 	.word	0x0500000f


	//   ....[91]....
        /*0a88*/ 	.word	0x0500000f


	//   ....[92]....
        /*0a8c*/ 	.word	0x0500000f


	//   ....[93]....
        /*0a90*/ 	.word	0x0500000f


	//   ....[94]....
        /*0a94*/ 	.word	0x0500000f


	//   ....[95]....
        /*0a98*/ 	.word	0x0500000f


	//   ....[96]....
        /*0a9c*/ 	.word	0x0500000f


	//   ....[97]....
        /*0aa0*/ 	.word	0x0500000f


	//----- nvinfo : EIATTR_COOP_GROUP_INSTR_OFFSETS
	.align		4
.L_1519:
        /*0aa4*/ 	.byte	0x04, 0x28
        /*0aa6*/ 	.short	(.L_1521 - .L_1520)


	//   ....[0]....
.L_1520:
        /*0aa8*/ 	.word	0x00000070


	//   ....[1]....
        /*0aac*/ 	.word	0x00000140


	//   ....[2]....
        /*0ab0*/ 	.word	0x00000190


	//   ....[3]....
        /*0ab4*/ 	.word	0x000003c0


	//   ....[4]....
        /*0ab8*/ 	.word	0x00000520


	//   ....[5]....
        /*0abc*/ 	.word	0x00000640


	//   ....[6]....
        /*0ac0*/ 	.word	0x000007a0


	//   ....[7]....
        /*0ac4*/ 	.word	0x00002e30


	//   ....[8]....
        /*0ac8*/ 	.word	0x00002e40


	//   ....[9]....
        /*0acc*/ 	.word	0x00003520


	//   ....[10]....
        /*0ad0*/ 	.word	0x00003530


	//   ....[11]....
        /*0ad4*/ 	.word	0x000041c0


	//   ....[12]....
        /*0ad8*/ 	.word	0x000041d0


	//   ....[13]....
        /*0adc*/ 	.word	0x00004930


	//   ....[14]....
        /*0ae0*/ 	.word	0x00004940


	//   ....[15]....
        /*0ae4*/ 	.word	0x00005370


	//   ....[16]....
        /*0ae8*/ 	.word	0x00005380


	//   ....[17]....
        /*0aec*/ 	.word	0x000054a0


	//   ....[18]....
        /*0af0*/ 	.word	0x000054b0


	//   ....[19]....
        /*0af4*/ 	.word	0x00005860


	//   ....[20]....
        /*0af8*/ 	.word	0x00005880


	//   ....[21]....
        /*0afc*/ 	.word	0x00005960


	//   ....[22]....
        /*0b00*/ 	.word	0x00005980


	//   ....[23]....
        /*0b04*/ 	.word	0x00006230


	//   ....[24]....
        /*0b08*/ 	.word	0x000069e0


	//   ....[25]....
        /*0b0c*/ 	.word	0x000069f0


	//   ....[26]....
        /*0b10*/ 	.word	0x00006a00


	//   ....[27]....
        /*0b14*/ 	.word	0x00006a10


	//   ....[28]....
        /*0b18*/ 	.word	0x00006d40


	//   ....[29]....
        /*0b1c*/ 	.word	0x00006d50


	//   ....[30]....
        /*0b20*/ 	.word	0x00006d60


	//   ....[31]....
        /*0b24*/ 	.word	0x00006d70


	//   ....[32]....
        /*0b28*/ 	.word	0x00008080


	//   ....[33]....
        /*0b2c*/ 	.word	0x000080a0


	//   ....[34]....
        /*0b30*/ 	.word	0x000080b0


	//   ....[35]....
        /*0b34*/ 	.word	0x000080c0


	//   ....[36]....
        /*0b38*/ 	.word	0x000081b0


	//   ....[37]....
        /*0b3c*/ 	.word	0x000081d0


	//   ....[38]....
        /*0b40*/ 	.word	0x00008270


	//   ....[39]....
        /*0b44*/ 	.word	0x000082a0


	//   ....[40]....
        /*0b48*/ 	.word	0x00009e40


	//   ....[41]....
        /*0b4c*/ 	.word	0x0000ae80


	//   ....[42]....
        /*0b50*/ 	.word	0x0000b610


	//   ....[43]....
        /*0b54*/ 	.word	0x0000b710


	//   ....[44]....
        /*0b58*/ 	.word	0x0000bf40


	//   ....[45]....
        /*0b5c*/ 	.word	0x0000bf90


	//   ....[46]....
        /*0b60*/ 	.word	0x0000dcc0


	//   ....[47]....
        /*0b64*/ 	.word	0x0000e2b0


	//   ....[48]....
        /*0b68*/ 	.word	0x0000ee70


	//   ....[49]....
        /*0b6c*/ 	.word	0x0000ef70


	//   ....[50]....
        /*0b70*/ 	.word	0x0000f770


	//   ....[51]....
        /*0b74*/ 	.word	0x0000f7f0


	//   ....[52]....
        /*0b78*/ 	.word	0x00011be0


	//   ....[53]....
        /*0b7c*/ 	.word	0x00011c40


	//   ....[54]....
        /*0b80*/ 	.word	0x00012040


	//   ....[55]....
        /*0b84*/ 	.word	0x00012060


	//   ....[56]....
        /*0b88*/ 	.word	0x00014110


	//   ....[57]....
        /*0b8c*/ 	.word	0x00014670


	//   ....[58]....
        /*0b90*/ 	.word	0x000153e0


	//   ....[59]....
        /*0b94*/ 	.word	0x000156a0


	//   ....[60]....
        /*0b98*/ 	.word	0x00015ac0


	//   ....[61]....
        /*0b9c*/ 	.word	0x00015b20


	//   ....[62]....
        /*0ba0*/ 	.word	0x00016bd0


	//   ....[63]....
        /*0ba4*/ 	.word	0x00016eb0


	//   ....[64]....
        /*0ba8*/ 	.word	0x00016ee0


	//   ....[65]....
        /*0bac*/ 	.word	0x00016f90


	//   ....[66]....
        /*0bb0*/ 	.word	0x00017bd0


	//   ....[67]....
        /*0bb4*/ 	.word	0x00017c10


	//   ....[68]....
        /*0bb8*/ 	.word	0x00017c40


	//   ....[69]....
        /*0bbc*/ 	.word	0x00017c50


	//   ....[70]....
        /*0bc0*/ 	.word	0x00018120


	//   ....[71]....
        /*0bc4*/ 	.word	0x00018140


	//   ....[72]....
        /*0bc8*/ 	.word	0x00018160


	//   ....[73]....
        /*0bcc*/ 	.word	0x00018170


	//   ....[74]....
        /*0bd0*/ 	.word	0x00018190


	//   ....[75]....
        /*0bd4*/ 	.word	0x000181c0


	//   ....[76]....
        /*0bd8*/ 	.word	0x000182a0


	//   ....[77]....
        /*0bdc*/ 	.word	0x000182b0


	//   ....[78]....
        /*0be0*/ 	.word	0x00018b00


	//   ....[79]....
        /*0be4*/ 	.word	0x00018b30


	//   ....[80]....
        /*0be8*/ 	.word	0x00018b60


	//   ....[81]....
        /*0bec*/ 	.word	0x00018b80


	//   ....[82]....
        /*0bf0*/ 	.word	0x00018bb0


	//   ....[83]....
        /*0bf4*/ 	.word	0x00018bc0


	//   ....[84]....
        /*0bf8*/ 	.word	0x00018bf0


	//   ....[85]....
        /*0bfc*/ 	.word	0x00018c60


	//   ....[86]....
        /*0c00*/ 	.word	0x00018d80


	//   ....[87]....
        /*0c04*/ 	.word	0x00018f50


	//   ....[88]....
        /*0c08*/ 	.word	0x00018f80


	//   ....[89]....
        /*0c0c*/ 	.word	0x00018fb0


	//   ....[90]....
        /*0c10*/ 	.word	0x00018fe0


	//   ....[91]....
        /*0c14*/ 	.word	0x00019010


	//   ....[92]....
        /*0c18*/ 	.word	0x00019040


	//   ....[93]....
        /*0c1c*/ 	.word	0x000191b0


	//   ....[94]....
        /*0c20*/ 	.word	0x000191e0


	//   ....[95]....
        /*0c24*/ 	.word	0x00019210


	//   ....[96]....
        /*0c28*/ 	.word	0x00019240


	//   ....[97]....
        /*0c2c*/ 	.word	0x00019270


	//   ....[98]....
        /*0c30*/ 	.word	0x000192a0


	//   ....[99]....
        /*0c34*/ 	.word	0x00019340


	//   ....[100]....
        /*0c38*/ 	.word	0x000193a0


	//   ....[101]....
        /*0c3c*/ 	.word	0x00019440


	//   ....[102]....
        /*0c40*/ 	.word	0x0001a4f0


	//   ....[103]....
        /*0c44*/ 	.word	0x0001c1f0


	//   ....[104]....
        /*0c48*/ 	.word	0x0001c210


	//   ....[105]....
        /*0c4c*/ 	.word	0x0001c2a0


	//   ....[106]....
        /*0c50*/ 	.word	0x0001c2c0


	//   ....[107]....
        /*0c54*/ 	.word	0x0001c340


	//   ....[108]....
        /*0c58*/ 	.word	0x0001c360


	//   ....[109]....
        /*0c5c*/ 	.word	0x0001c3e0


	//   ....[110]....
        /*0c60*/ 	.word	0x0001c400


	//   ....[111]....
        /*0c64*/ 	.word	0x0001c480


	//   ....[112]....
        /*0c68*/ 	.word	0x0001c4a0


	//   ....[113]....
        /*0c6c*/ 	.word	0x0001c520


	//   ....[114]....
        /*0c70*/ 	.word	0x0001c540


	//   ....[115]....
        /*0c74*/ 	.word	0x0001c5c0


	//   ....[116]....
        /*0c78*/ 	.word	0x0001c5e0


	//   ....[117]....
        /*0c7c*/ 	.word	0x0001c5f0


	//   ....[118]....
        /*0c80*/ 	.word	0x0001c600


	//   ....[119]....
        /*0c84*/ 	.word	0x0001cf60


	//   ....[120]....
        /*0c88*/ 	.word	0x0001cf70


	//   ....[121]....
        /*0c8c*/ 	.word	0x0001cf90


	//   ....[122]....
        /*0c90*/ 	.word	0x0001cff0


	//   ....[123]....
        /*0c94*/ 	.word	0x0001d010


	//   ....[124]....
        /*0c98*/ 	.word	0x0001d090


	//   ....[125]....
        /*0c9c*/ 	.word	0x0001d0b0


	//   ....[126]....
        /*0ca0*/ 	.word	0x0001d130


	//   ....[127]....
        /*0ca4*/ 	.word	0x0001d150


	//   ....[128]....
        /*0ca8*/ 	.word	0x0001d1d0


	//   ....[129]....
        /*0cac*/ 	.word	0x0001d1f0


	//   ....[130]....
        /*0cb0*/ 	.word	0x0001d270


	//   ....[131]....
        /*0cb4*/ 	.word	0x0001d290


	//   ....[132]....
        /*0cb8*/ 	.word	0x0001d310


	//   ....[133]....
        /*0cbc*/ 	.word	0x0001d330


	//   ....[134]....
        /*0cc0*/ 	.word	0x0001d340


	//   ....[135]....
        /*0cc4*/ 	.word	0x0001d3b0


	//   ....[136]....
        /*0cc8*/ 	.word	0x0001d400


	//   ....[137]....
        /*0ccc*/ 	.word	0x0001d4a0


	//   ....[138]....
        /*0cd0*/ 	.word	0x0001d4d0


	//   ....[139]....
        /*0cd4*/ 	.word	0x0001d4e0


	//   ....[140]....
        /*0cd8*/ 	.word	0x0001d550


	//   ....[141]....
        /*0cdc*/ 	.word	0x0001d560


	//   ....[142]....
        /*0ce0*/ 	.word	0x0001d570


	//   ....[143]....
        /*0ce4*/ 	.word	0x0001dd70


	//   ....[144]....
        /*0ce8*/ 	.word	0x0001dd90


	//   ....[145]....
        /*0cec*/ 	.word	0x0001de00


	//   ....[146]....
        /*0cf0*/ 	.word	0x0001de10


	//   ....[147]....
        /*0cf4*/ 	.word	0x0001de50


	//   ....[148]....
        /*0cf8*/ 	.word	0x0001de60


	//   ....[149]....
        /*0cfc*/ 	.word	0x0001dea0


	//   ....[150]....
        /*0d00*/ 	.word	0x0001deb0


	//   ....[151]....
        /*0d04*/ 	.word	0x0001def0


	//   ....[152]....
        /*0d08*/ 	.word	0x0001df00


	//   ....[153]....
        /*0d0c*/ 	.word	0x0001df40


	//   ....[154]....
        /*0d10*/ 	.word	0x0001df50


	//   ....[155]....
        /*0d14*/ 	.word	0x0001df90


	//   ....[156]....
        /*0d18*/ 	.word	0x0001dfa0


	//   ....[157]....
        /*0d1c*/ 	.word	0x0001dfb0


	//   ....[158]....
        /*0d20*/ 	.word	0x0001dff0


	//   ....[159]....
        /*0d24*/ 	.word	0x0001e2b0


	//   ....[160]....
        /*0d28*/ 	.word	0x0001e2e0


	//   ....[161]....
        /*0d2c*/ 	.word	0x0001e340


	//   ....[162]....
        /*0d30*/ 	.word	0x0001e350


	//   ....[163]....
        /*0d34*/ 	.word	0x0001e3a0


	//   ....[164]....
        /*0d38*/ 	.word	0x0001e3b0


	//   ....[165]....
        /*0d3c*/ 	.word	0x0001e400


	//   ....[166]....
        /*0d40*/ 	.word	0x0001e410


	//   ....[167]....
        /*0d44*/ 	.word	0x0001e460


	//   ....[168]....
        /*0d48*/ 	.word	0x0001e470


	//   ....[169]....
        /*0d4c*/ 	.word	0x0001e4c0


	//   ....[170]....
        /*0d50*/ 	.word	0x0001e4d0


	//   ....[171]....
        /*0d54*/ 	.word	0x0001e520


	//   ....[172]....
        /*0d58*/ 	.word	0x0001e530


	//   ....[173]....
        /*0d5c*/ 	.word	0x0001e540


	//   ....[174]....
        /*0d60*/ 	.word	0x0001e580


	//   ....[175]....
        /*0d64*/ 	.word	0x0001eb80


	//   ....[176]....
        /*0d68*/ 	.word	0x0001eb90


	//   ....[177]....
        /*0d6c*/ 	.word	0x0001ec00


	//   ....[178]....
        /*0d70*/ 	.word	0x0001ec40


	//   ....[179]....
        /*0d74*/ 	.word	0x0001ec60


	//   ....[180]....
        /*0d78*/ 	.word	0x0001eca0


	//   ....[181]....
        /*0d7c*/ 	.word	0x0001ecc0


	//   ....[182]....
        /*0d80*/ 	.word	0x0001ed00


	//   ....[183]....
        /*0d84*/ 	.word	0x0001ed20


	//   ....[184]....
        /*0d88*/ 	.word	0x0001ed60


	//   ....[185]....
        /*0d8c*/ 	.word	0x0001ed80


	//   ....[186]....
        /*0d90*/ 	.word	0x0001edc0


	//   ....[187]....
        /*0d94*/ 	.word	0x0001ede0


	//   ....[188]....
        /*0d98*/ 	.word	0x0001ee20


	//   ....[189]....
        /*0d9c*/ 	.word	0x0001ee40


	//   ....[190]....
        /*0da0*/ 	.word	0x0001ee50


	//   ....[191]....
        /*0da4*/ 	.word	0x0001f1b0


	//   ....[192]....
        /*0da8*/ 	.word	0x0001f1e0


	//   ....[193]....
        /*0dac*/ 	.word	0x0001f220


	//   ....[194]....
        /*0db0*/ 	.word	0x0001f250


	//   ....[195]....
        /*0db4*/ 	.word	0x0001f280


	//   ....[196]....
        /*0db8*/ 	.word	0x0001f2b0


	//   ....[197]....
        /*0dbc*/ 	.word	0x0001f2e0


	//   ....[198]....
        /*0dc0*/ 	.word	0x0001f310


	//   ....[199]....
        /*0dc4*/ 	.word	0x0001f490


	//   ....[200]....
        /*0dc8*/ 	.word	0x0001f4c0


	//   ....[201]....
        /*0dcc*/ 	.word	0x0001f4f0


	//   ....[202]....
        /*0dd0*/ 	.word	0x0001f520


	//   ....[203]....
        /*0dd4*/ 	.word	0x0001f550


	//   ....[204]....
        /*0dd8*/ 	.word	0x0001f580


	//   ....[205]....
        /*0ddc*/ 	.word	0x0001f640


	//   ....[206]....
        /*0de0*/ 	.word	0x0001f660


	//   ....[207]....
        /*0de4*/ 	.word	0x0001f6d0


	//   ....[208]....
        /*0de8*/ 	.word	0x0001fd70


	//   ....[209]....
        /*0dec*/ 	.word	0x00020090


	//   ....[210]....
        /*0df0*/ 	.word	0x00020120


	//   ....[211]....
        /*0df4*/ 	.word	0x000201b0


	//   ....[212]....
        /*0df8*/ 	.word	0x00020240


	//   ....[213]....
        /*0dfc*/ 	.word	0x00020320


	//   ....[214]....
        /*0e00*/ 	.word	0x000203b0


	//   ....[215]....
        /*0e04*/ 	.word	0x00020450


	//   ....[216]....
        /*0e08*/ 	.word	0x000204e0


	//   ....[217]....
        /*0e0c*/ 	.word	0x000205d0


	//   ....[218]....
        /*0e10*/ 	.word	0x00020660


	//   ....[219]....
        /*0e14*/ 	.word	0x00020700


	//   ....[220]....
        /*0e18*/ 	.word	0x00020790


	//   ....[221]....
        /*0e1c*/ 	.word	0x000208d0


	//   ....[222]....
        /*0e20*/ 	.word	0x00020980


	//   ....[223]....
        /*0e24*/ 	.word	0x00020a10


	//   ....[224]....
        /*0e28*/ 	.word	0x00020a60


	//   ....[225]....
        /*0e2c*/ 	.word	0x00020ab0


	//   ....[226]....
        /*0e30*/ 	.word	0x00020b40


	//   ....[227]....
        /*0e34*/ 	.word	0x00020bd0


	//   ....[228]....
        /*0e38*/ 	.word	0x00020c20


	//   ....[229]....
        /*0e3c*/ 	.word	0x00020c70


	//   ....[230]....
        /*0e40*/ 	.word	0x00020d60


	//   ....[231]....
        /*0e44*/ 	.word	0x00020e10


	//   ....[232]....
        /*0e48*/ 	.word	0x00020e90


	//   ....[233]....
        /*0e4c*/ 	.word	0x00020f00


	//   ....[234]....
        /*0e50*/ 	.word	0x00021050


	//   ....[235]....
        /*0e54*/ 	.word	0x00021140


	//   ....[236]....
        /*0e58*/ 	.word	0x00021210


	//   ....[237]....
        /*0e5c*/ 	.word	0x00021260


	//   ....[238]....
        /*0e60*/ 	.word	0x000215d0


	//   ....[239]....
        /*0e64*/ 	.word	0x00021670


	//   ....[240]....
        /*0e68*/ 	.word	0x000216d0


	//   ....[241]....
        /*0e6c*/ 	.word	0x00021740


	//   ....[242]....
        /*0e70*/ 	.word	0x000217a0


	//   ....[243]....
        /*0e74*/ 	.word	0x00021810


	//   ....[244]....
        /*0e78*/ 	.word	0x000218d0


	//   ....[245]....
        /*0e7c*/ 	.word	0x00021930


	//   ....[246]....
        /*0e80*/ 	.word	0x000219f0


	//   ....[247]....
        /*0e84*/ 	.word	0x00021cd0


	//   ....[248]....
        /*0e88*/ 	.word	0x00021dc0


	//   ....[249]....
        /*0e8c*/ 	.word	0x00021e60


	//   ....[250]....
        /*0e90*/ 	.word	0x00021ec0


	//   ....[251]....
        /*0e94*/ 	.word	0x00021fb0


	//   ....[252]....
        /*0e98*/ 	.word	0x00022020


	//   ....[253]....
        /*0e9c*/ 	.word	0x00022110


	//   ....[254]....
        /*0ea0*/ 	.word	0x00022180


	//   ....[255]....
        /*0ea4*/ 	.word	0x00022270


	//   ....[0]....
        /*0ea8*/ 	.word	0x000222e0


	//   ....[1]....
        /*0eac*/ 	.word	0x000223d0


	//   ....[2]....
        /*0eb0*/ 	.word	0x00022440


	//   ....[3]....
        /*0eb4*/ 	.word	0x00022530


	//   ....[4]....
        /*0eb8*/ 	.word	0x000225a0


	//   ....[5]....
        /*0ebc*/ 	.word	0x00022690


	//   ....[6]....
        /*0ec0*/ 	.word	0x00022700


	//   ....[7]....
        /*0ec4*/ 	.word	0x000227e0


	//   ....[8]....
        /*0ec8*/ 	.word	0x000228c0


	//   ....[9]....
        /*0ecc*/ 	.word	0x00022910


	//   ....[10]....
        /*0ed0*/ 	.word	0x00022970


	//   ....[11]....
        /*0ed4*/ 	.word	0x00022a30


	//   ....[12]....
        /*0ed8*/ 	.word	0x00022a90


	//   ....[13]....
        /*0edc*/ 	.word	0x00022b90


	//   ....[14]....
        /*0ee0*/ 	.word	0x00022bf0


	//   ....[15]....
        /*0ee4*/ 	.word	0x00022cf0


	//   ....[16]....
        /*0ee8*/ 	.word	0x00022d50


	//   ....[17]....
        /*0eec*/ 	.word	0x00022e50


	//   ....[18]....
        /*0ef0*/ 	.word	0x00022eb0


	//   ....[19]....
        /*0ef4*/ 	.word	0x00022fb0


	//   ....[20]....
        /*0ef8*/ 	.word	0x00023010


	//   ....[21]....
        /*0efc*/ 	.word	0x00023110


	//   ....[22]....
        /*0f00*/ 	.word	0x00023170


	//   ....[23]....
        /*0f04*/ 	.word	0x00023270


	//   ....[24]....
        /*0f08*/ 	.word	0x000232d0


	//   ....[25]....
        /*0f0c*/ 	.word	0x000233c0


	//   ....[26]....
        /*0f10*/ 	.word	0x00023420


	//   ....[27]....
        /*0f14*/ 	.word	0x00023510


	//   ....[28]....
        /*0f18*/ 	.word	0x00023570


	//   ....[29]....
        /*0f1c*/ 	.word	0x00023640


	//   ....[30]....
        /*0f20*/ 	.word	0x000236a0


	//   ....[31]....
        /*0f24*/ 	.word	0x00023760


	//   ....[32]....
        /*0f28*/ 	.word	0x000238a0


	//   ....[33]....
        /*0f2c*/ 	.word	0x00023950


	//   ....[34]....
        /*0f30*/ 	.word	0x000239d0


	//   ....[35]....
        /*0f34*/ 	.word	0x00023a90


	//   ....[36]....
        /*0f38*/ 	.word	0x00023af0


	//   ....[37]....
        /*0f3c*/ 	.word	0x00023ba0


	//   ....[38]....
        /*0f40*/ 	.word	0x00023c00


	//   ....[39]....
        /*0f44*/ 	.word	0x00023cb0


	//   ....[40]....
        /*0f48*/ 	.word	0x00023d10


	//   ....[41]....
        /*0f4c*/ 	.word	0x00023dc0


	//   ....[42]....
        /*0f50*/ 	.word	0x00023e20


	//   ....[43]....
        /*0f54*/ 	.word	0x00023ed0


	//   ....[44]....
        /*0f58*/ 	.word	0x00023f30


	//   ....[45]....
        /*0f5c*/ 	.word	0x00023fe0


	//   ....[46]....
        /*0f60*/ 	.word	0x00024040


	//   ....[47]....
        /*0f64*/ 	.word	0x000240f0


	//   ....[48]....
        /*0f68*/ 	.word	0x000241e0


	//   ....[49]....
        /*0f6c*/ 	.word	0x00024290


	//   ....[50]....
        /*0f70*/ 	.word	0x000242f0


	//   ....[51]....
        /*0f74*/ 	.word	0x000243b0


	//   ....[52]....
        /*0f78*/ 	.word	0x00024410


	//   ....[53]....
        /*0f7c*/ 	.word	0x000244d0


	//   ....[54]....
        /*0f80*/ 	.word	0x00024530


	//   ....[55]....
        /*0f84*/ 	.word	0x000245f0


	//   ....[56]....
        /*0f88*/ 	.word	0x00024650


	//   ....[57]....
        /*0f8c*/ 	.word	0x00024710


	//   ....[58]....
        /*0f90*/ 	.word	0x00024770


	//   ....[59]....
        /*0f94*/ 	.word	0x00024830


	//   ....[60]....
        /*0f98*/ 	.word	0x00024890


	//   ....[61]....
        /*0f9c*/ 	.word	0x00024950


	//   ....[62]....
        /*0fa0*/ 	.word	0x000249b0


	//   ....[63]....
        /*0fa4*/ 	.word	0x00024a60


	//   ....[64]....
        /*0fa8*/ 	.word	0x00024b50


	//   ....[65]....
        /*0fac*/ 	.word	0x00024c00


	//   ....[66]....
        /*0fb0*/ 	.word	0x00024cc0


	//   ....[67]....
        /*0fb4*/ 	.word	0x00024d70


	//   ....[68]....
        /*0fb8*/ 	.word	0x00024dd0


	//   ....[69]....
        /*0fbc*/ 	.word	0x00024e80


	//   ....[70]....
        /*0fc0*/ 	.word	0x00024ee0


	//   ....[71]....
        /*0fc4*/ 	.word	0x00024f90


	//   ....[72]....
        /*0fc8*/ 	.word	0x00024ff0


	//   ....[73]....
        /*0fcc*/ 	.word	0x000250a0


	//   ....[74]....
        /*0fd0*/ 	.word	0x00025100


	//   ....[75]....
        /*0fd4*/ 	.word	0x000251b0


	//   ....[76]....
        /*0fd8*/ 	.word	0x00025210


	//   ....[77]....
        /*0fdc*/ 	.word	0x000252c0


	//   ....[78]....
        /*0fe0*/ 	.word	0x00025320


	//   ....[79]....
        /*0fe4*/ 	.word	0x000253c0


	//   ....[80]....
        /*0fe8*/ 	.word	0x00025450


	//   ....[81]....
        /*0fec*/ 	.word	0x000254f0


	//   ....[82]....
        /*0ff0*/ 	.word	0x00025610


	//   ....[83]....
        /*0ff4*/ 	.word	0x00025680


	//   ....[84]....
        /*0ff8*/ 	.word	0x000256f0


	//   ....[85]....
        /*0ffc*/ 	.word	0x00025760


	//   ....[86]....
        /*1000*/ 	.word	0x000257d0


	//   ....[87]....
        /*1004*/ 	.word	0x00025850


	//   ....[88]....
        /*1008*/ 	.word	0x000258e0


	//   ....[89]....
        /*100c*/ 	.word	0x00025970


	//   ....[90]....
        /*1010*/ 	.word	0x000259e0


	//   ....[91]....
        /*1014*/ 	.word	0x00025a50


	//   ....[92]....
        /*1018*/ 	.word	0x00025ac0


	//   ....[93]....
        /*101c*/ 	.word	0x00025b40


	//   ....[94]....
        /*1020*/ 	.word	0x00025bb0


	//   ....[95]....
        /*1024*/ 	.word	0x00025c50


	//   ....[96]....
        /*1028*/ 	.word	0x00025ce0


	//   ....[97]....
        /*102c*/ 	.word	0x00025e10


	//----- nvinfo : EIATTR_REG_RECONFIG
	.align		4
.L_1521:
        /*1030*/ 	.byte	0x01, 0x54
	.zero		2


	//----- nvinfo : EIATTR_SYSCALL_OFFSETS
	.align		4
        /*1034*/ 	.byte	0x04, 0x46
        /*1036*/ 	.short	(.L_1523 - .L_1522)


	//   ....[0]....
.L_1522:
        /*1038*/ 	.word	0x00001b90


	//   ....[1]....
        /*103c*/ 	.word	0x00001ce0


	//   ....[2]....
        /*1040*/ 	.word	0x00006400


	//   ....[3]....
        /*1044*/ 	.word	0x00006720


	//   ....[4]....
        /*1048*/ 	.word	0x0001b820


	//   ....[5]....
        /*104c*/ 	.word	0x0001b970


	//   ....[6]....
        /*1050*/ 	.word	0x0001ba60


	//   ....[7]....
        /*1054*/ 	.word	0x0001ca30


	//----- nvinfo : EIATTR_MBARRIER_INSTR_OFFSETS
	.align		4
.L_1523:
        /*1058*/ 	.byte	0x04, 0x39
        /*105a*/ 	.short	(.L_1525 - .L_1524)


	//   ....[0]....
.L_1524:
        /*105c*/ 	.word	0x00000270
        /*1060*/ 	.word	0x000000ff
        /*1064*/ 	.word	0x00016800
        /*1068*/ 	.short	0x0100
        /*106a*/ 	.byte	0x08
	.zero		1


	//   ....[1]....
        /*106c*/ 	.word	0x00000280
        /*1070*/ 	.word	0x000000ff
        /*1074*/ 	.word	0x00016820
        /*1078*/ 	.short	0x0100
        /*107a*/ 	.byte	0x08
	.zero		1


	//   ....[2]....
        /*107c*/ 	.word	0x00000370
        /*1080*/ 	.word	0x000000ff
        /*1084*/ 	.word	0x00016830
        /*1088*/ 	.short	0x0100
        /*108a*/ 	.byte	0x08
	.zero		1


	//   ....[3]....
        /*108c*/ 	.word	0x00000380
        /*1090*/ 	.word	0x000000ff
        /*1094*/ 	.word	0x00016840
        /*1098*/ 	.short	0x0100
        /*109a*/ 	.byte	0x08
	.zero		1


	//   ....[4]....
        /*109c*/ 	.word	0x00000390
        /*10a0*/ 	.word	0x000000ff
        /*10a4*/ 	.word	0x00016838
        /*10a8*/ 	.short	0x0100
        /*10aa*/ 	.byte	0x08
	.zero		1


	//   ....[5]....
        /*10ac*/ 	.word	0x000003a0
        /*10b0*/ 	.word	0x000000ff
        /*10b4*/ 	.word	0x00016848
        /*10b8*/ 	.short	0x0100
        /*10ba*/ 	.byte	0x08
	.zero		1


	//   ....[6]....
        /*10bc*/ 	.word	0x000004d0
        /*10c0*/ 	.word	0x000000ff
        /*10c4*/ 	.word	0x00016850
        /*10c8*/ 	.short	0x0100
        /*10ca*/ 	.byte	0x08
	.zero		1


	//   ....[7]....
        /*10cc*/ 	.word	0x000004e0
        /*10d0*/ 	.word	0x000000ff
        /*10d4*/ 	.word	0x00016860
        /*10d8*/ 	.short	0x0100
        /*10da*/ 	.byte	0x08
	.zero		1


	//   ....[8]....
        /*10dc*/ 	.word	0x000004f0
        /*10e0*/ 	.word	0x000000ff
        /*10e4*/ 	.word	0x00016858
        /*10e8*/ 	.short	0x0100
        /*10ea*/ 	.byte	0x08
	.zero		1


	//   ....[9]....
        /*10ec*/ 	.word	0x00000500
        /*10f0*/ 	.word	0x000000ff
        /*10f4*/ 	.word	0x00016868
        /*10f8*/ 	.short	0x0100
        /*10fa*/ 	.byte	0x08
	.zero		1


	//   ....[10]....
        /*10fc*/ 	.word	0x000005f0
        /*1100*/ 	.word	0x000000ff
        /*1104*/ 	.word	0x00016870
        /*1108*/ 	.short	0x0100
        /*110a*/ 	.byte	0x06
	.zero		1


	//   ....[11]....
        /*110c*/ 	.word	0x00000600
        /*1110*/ 	.word	0x000000ff
        /*1114*/ 	.word	0x00016880
        /*1118*/ 	.short	0x0100
        /*111a*/ 	.byte	0x06
	.zero		1


	//   ....[12]....
        /*111c*/ 	.word	0x00000610
        /*1120*/ 	.word	0x000000ff
        /*1124*/ 	.word	0x00016878
        /*1128*/ 	.short	0x0100
        /*112a*/ 	.byte	0x06
	.zero		1


	//   ....[13]....
        /*112c*/ 	.word	0x00000620
        /*1130*/ 	.word	0x000000ff
        /*1134*/ 	.word	0x00016888
        /*1138*/ 	.short	0x0100
        /*113a*/ 	.byte	0x06
	.zero		1


	//   ....[14]....
        /*113c*/ 	.word	0x00000750
        /*1140*/ 	.word	0x000000ff
        /*1144*/ 	.word	0x00016890
        /*1148*/ 	.short	0x0100
        /*114a*/ 	.byte	0x08
	.zero		1


	//   ....[15]....
        /*114c*/ 	.word	0x00000760
        /*1150*/ 	.word	0x000000ff
        /*1154*/ 	.word	0x000168a0
        /*1158*/ 	.short	0x0100
        /*115a*/ 	.byte	0x08
	.zero		1


	//   ....[16]....
        /*115c*/ 	.word	0x00000770
        /*1160*/ 	.word	0x000000ff
        /*1164*/ 	.word	0x00016898
        /*1168*/ 	.short	0x0100
        /*116a*/ 	.byte	0x08
	.zero		1


	//   ....[17]....
        /*116c*/ 	.word	0x00000780
        /*1170*/ 	.word	0x000000ff
        /*1174*/ 	.word	0x000168a8
        /*1178*/ 	.short	0x0100
        /*117a*/ 	.byte	0x08
	.zero		1


	//   ....[18]....
        /*117c*/ 	.word	0x000008b0
        /*1180*/ 	.word	0x000000ff
        /*1184*/ 	.word	0x000168b0
        /*1188*/ 	.short	0x0100
        /*118a*/ 	.byte	0x08
	.zero		1


	//   ....[19]....
        /*118c*/ 	.word	0x000008c0
        /*1190*/ 	.word	0x000000ff
        /*1194*/ 	.word	0x000168c0
        /*1198*/ 	.short	0x0100
        /*119a*/ 	.byte	0x08
	.zero		1


	//   ....[20]....
        /*119c*/ 	.word	0x000008d0
        /*11a0*/ 	.word	0x000000ff
        /*11a4*/ 	.word	0x000168b8
        /*11a8*/ 	.short	0x0100
        /*11aa*/ 	.byte	0x08
	.zero		1


	//   ....[21]....
        /*11ac*/ 	.word	0x000008e0
        /*11b0*/ 	.word	0x000000ff
        /*11b4*/ 	.word	0x000168c8
        /*11b8*/ 	.short	0x0100
        /*11ba*/ 	.byte	0x08
	.zero		1


	//   ....[22]....
        /*11bc*/ 	.word	0x00002de0
        /*11c0*/ 	.word	0x00000046
        /*11c4*/ 	.word	0x00016890
        /*11c8*/ 	.short	0x010a
        /*11ca*/ 	.byte	0x3f
	.zero		1


	//   ....[23]....
        /*11cc*/ 	.word	0x00004160
        /*11d0*/ 	.word	0x00000046
        /*11d4*/ 	.word	0x00016890
        /*11d8*/ 	.short	0x010a
        /*11da*/ 	.byte	0x3f
	.zero		1


	//   ....[24]....
        /*11dc*/ 	.word	0x000051b0
        /*11e0*/ 	.word	0x00000046
        /*11e4*/ 	.word	0x00016890
        /*11e8*/ 	.short	0x010a
        /*11ea*/ 	.byte	0x3f
	.zero		1


	//   ....[25]....
        /*11ec*/ 	.word	0x00005680
        /*11f0*/ 	.word	0x00000008
        /*11f4*/ 	.word	0x00000000
        /*11f8*/ 	.short	0x0101
        /*11fa*/ 	.byte	0x3f
	.zero		1


	//   ....[26]....
        /*11fc*/ 	.word	0x000056c0
        /*1200*/ 	.word	0x00000046
        /*1204*/ 	.word	0x000168b0
        /*1208*/ 	.short	0x010a
        /*120a*/ 	.byte	0x3f
	.zero		1


	//   ....[27]....
        /*120c*/ 	.word	0x00005b10
        /*1210*/ 	.word	0x00000046
        /*1214*/ 	.word	0x00000000
        /*1218*/ 	.short	0x0101
        /*121a*/ 	.byte	0x3f
	.zero		1


	//   ....[28]....
        /*121c*/ 	.word	0x000064a0
        /*1220*/ 	.word	0x00000002
        /*1224*/ 	.word	0x00016800
        /*1228*/ 	.short	0x010a
        /*122a*/ 	.byte	0x3f
	.zero		1


	//   ....[29]....
        /*122c*/ 	.word	0x000064f0
        /*1230*/ 	.word	0x00000002
        /*1234*/ 	.word	0x00016800
        /*1238*/ 	.short	0x010a
        /*123a*/ 	.byte	0x3f
	.zero		1


	//   ....[30]....
        /*123c*/ 	.word	0x000070d0
        /*1240*/ 	.word	0x00000002
        /*1244*/ 	.word	0x00016800
        /*1248*/ 	.short	0x010a
        /*124a*/ 	.byte	0x3f
	.zero		1


	//   ....[31]....
        /*124c*/ 	.word	0x000085f0
        /*1250*/ 	.word	0x00000002
        /*1254*/ 	.word	0x00016800
        /*1258*/ 	.short	0x010a
        /*125a*/ 	.byte	0x3f
	.zero		1


	//   ....[32]....
        /*125c*/ 	.word	0x00009400
        /*1260*/ 	.word	0x00000000
        /*1264*/ 	.word	0x00016830
        /*1268*/ 	.short	0x010a
        /*126a*/ 	.byte	0x3f
	.zero		1


	//   ....[33]....
        /*126c*/ 	.word	0x000094b0
        /*1270*/ 	.word	0x00000000
        /*1274*/ 	.word	0x00016830
        /*1278*/ 	.short	0x010a
        /*127a*/ 	.byte	0x3f
	.zero		1


	//   ....[34]....
        /*127c*/ 	.word	0x00009ee0
        /*1280*/ 	.word	0x00000004
        /*1284*/ 	.word	0x00000000
        /*1288*/ 	.short	0x0101
        /*128a*/ 	.byte	0x3f
	.zero		1


	//   ....[35]....
        /*128c*/ 	.word	0x0000cf80
        /*1290*/ 	.word	0x0000000b
        /*1294*/ 	.word	0x00016830
        /*1298*/ 	.short	0x010a
        /*129a*/ 	.byte	0x3f
	.zero		1


	//   ....[36]....
        /*129c*/ 	.word	0x0000cfd0
        /*12a0*/ 	.word	0x0000000b
        /*12a4*/ 	.word	0x00016830
        /*12a8*/ 	.short	0x010a
        /*12aa*/ 	.byte	0x3f
	.zero		1


	//   ....[37]....
        /*12ac*/ 	.word	0x0000d300
        /*12b0*/ 	.word	0x0000000b
        /*12b4*/ 	.word	0x00016850
        /*12b8*/ 	.short	0x010a
        /*12ba*/ 	.byte	0x3f
	.zero		1


	//   ....[38]....
        /*12bc*/ 	.word	0x0000d340
        /*12c0*/ 	.word	0x0000000b
        /*12c4*/ 	.word	0x00016850
        /*12c8*/ 	.short	0x010a
        /*12ca*/ 	.byte	0x3f
	.zero		1


	//   ....[39]....
        /*12cc*/ 	.word	0x0000dd20
        /*12d0*/ 	.word	0x0000003a
        /*12d4*/ 	.word	0x00000000
        /*12d8*/ 	.short	0x0101
        /*12da*/ 	.byte	0x3f
	.zero		1


	//   ....[40]....
        /*12dc*/ 	.word	0x00010320
        /*12e0*/ 	.word	0x0000000e
        /*12e4*/ 	.word	0x00000000
        /*12e8*/ 	.short	0x0101
        /*12ea*/ 	.byte	0x3f
	.zero		1


	//   ....[41]....
        /*12ec*/ 	.word	0x00010b10
        /*12f0*/ 	.word	0x00000005
        /*12f4*/ 	.word	0x00016830
        /*12f8*/ 	.short	0x010a
        /*12fa*/ 	.byte	0x3f
	.zero		1


	//   ....[42]....
        /*12fc*/ 	.word	0x00010b60
        /*1300*/ 	.word	0x00000005
        /*1304*/ 	.word	0x00016830
        /*1308*/ 	.short	0x010a
        /*130a*/ 	.byte	0x3f
	.zero		1


	//   ....[43]....
        /*130c*/ 	.word	0x00010ee0
        /*1310*/ 	.word	0x0000000a
        /*1314*/ 	.word	0x00016850
        /*1318*/ 	.short	0x010a
        /*131a*/ 	.byte	0x3f
	.zero		1


	//   ....[44]....
        /*131c*/ 	.word	0x00010f20
        /*1320*/ 	.word	0x0000000a
        /*1324*/ 	.word	0x00016850
        /*1328*/ 	.short	0x010a
        /*132a*/ 	.byte	0x3f
	.zero		1


	//   ....[45]....
        /*132c*/ 	.word	0x00011640
        /*1330*/ 	.word	0x00000005
        /*1334*/ 	.word	0x00000000
        /*1338*/ 	.short	0x0101
        /*133a*/ 	.byte	0x3f
	.zero		1


	//   ....[46]....
        /*133c*/ 	.word	0x00012de0
        /*1340*/ 	.word	0x00000014
        /*1344*/ 	.word	0x00000000
        /*1348*/ 	.short	0x0101
        /*134a*/ 	.byte	0x3f
	.zero		1


	//   ....[47]....
        /*134c*/ 	.word	0x00013320
        /*1350*/ 	.word	0x00000005
        /*1354*/ 	.word	0x00016830
        /*1358*/ 	.short	0x010a
        /*135a*/ 	.byte	0x3f
	.zero		1


	//   ....[48]....
        /*135c*/ 	.word	0x00013370
        /*1360*/ 	.word	0x00000005
        /*1364*/ 	.word	0x00016830
        /*1368*/ 	.short	0x010a
        /*136a*/ 	.byte	0x3f
	.zero		1


	//   ....[49]....
        /*136c*/ 	.word	0x000136f0
        /*1370*/ 	.word	0x0000000a
        /*1374*/ 	.word	0x00016850
        /*1378*/ 	.short	0x010a
        /*137a*/ 	.byte	0x3f
	.zero		1


	//   ....[50]....
        /*137c*/ 	.word	0x00013730
        /*1380*/ 	.word	0x0000000a
        /*1384*/ 	.word	0x00016850
        /*1388*/ 	.short	0x010a
        /*138a*/ 	.byte	0x3f
	.zero		1


	//   ....[51]....
        /*138c*/ 	.word	0x000141a0
        /*1390*/ 	.word	0x00000038
        /*1394*/ 	.word	0x00000000
        /*1398*/ 	.short	0x0101
        /*139a*/ 	.byte	0x3f
	.zero		1


	//   ....[52]....
        /*139c*/ 	.word	0x00016680
        /*13a0*/ 	.word	0x00000015
        /*13a4*/ 	.word	0x00000000
        /*13a8*/ 	.short	0x0101
        /*13aa*/ 	.byte	0x3f
	.zero		1


	//   ....[53]....
        /*13ac*/ 	.word	0x00016ad0
        /*13b0*/ 	.word	0x0000000b
        /*13b4*/ 	.word	0x00016850
        /*13b8*/ 	.short	0x010a
        /*13ba*/ 	.byte	0x3f
	.zero		1


	//   ....[54]....
        /*13bc*/ 	.word	0x00016b40
        /*13c0*/ 	.word	0x0000000b
        /*13c4*/ 	.word	0x00016850
        /*13c8*/ 	.short	0x010a
        /*13ca*/ 	.byte	0x3f
	.zero		1


	//   ....[55]....
        /*13cc*/ 	.word	0x00017160
        /*13d0*/ 	.word	0x00000002
        /*13d4*/ 	.word	0x00000000
        /*13d8*/ 	.short	0x0101
        /*13da*/ 	.byte	0x3f
	.zero		1


	//   ....[56]....
        /*13dc*/ 	.word	0x00018270
        /*13e0*/ 	.word	0x00000000
        /*13e4*/ 	.word	0x00000000
        /*13e8*/ 	.short	0x0101
        /*13ea*/ 	.byte	0x3f
	.zero		1


	//   ....[57]....
        /*13ec*/ 	.word	0x0001a5d0
        /*13f0*/ 	.word	0x00000016
        /*13f4*/ 	.word	0x00016820
        /*13f8*/ 	.short	0x010a
        /*13fa*/ 	.byte	0x3f
	.zero		1


	//   ....[58]....
        /*13fc*/ 	.word	0x0001a690
        /*1400*/ 	.word	0x0000000a
        /*1404*/ 	.word	0x000168a0
        /*1408*/ 	.short	0x010a
        /*140a*/ 	.byte	0x3f
	.zero		1


	//   ....[59]....
        /*140c*/ 	.word	0x0001a8d0
        /*1410*/ 	.word	0x0000000a
        /*1414*/ 	.word	0x000168c0
        /*1418*/ 	.short	0x010a
        /*141a*/ 	.byte	0x3f
	.zero		1


	//   ....[60]....
        /*141c*/ 	.word	0x0001ac60
        /*1420*/ 	.word	0x00000005
        /*1424*/ 	.word	0x000168a0
        /*1428*/ 	.short	0x010a
        /*142a*/ 	.byte	0x3f
	.zero		1


	//   ....[61]....
        /*142c*/ 	.word	0x0001ae80
        /*1430*/ 	.word	0x00000005
        /*1434*/ 	.word	0x000168c0
        /*1438*/ 	.short	0x010a
        /*143a*/ 	.byte	0x3f
	.zero		1


	//   ....[62]....
        /*143c*/ 	.word	0x0001bf40
        /*1440*/ 	.word	0x00000003
        /*1444*/ 	.word	0x00016840
        /*1448*/ 	.short	0x010a
        /*144a*/ 	.byte	0x3f
	.zero		1


	//   ....[63]....
        /*144c*/ 	.word	0x0001c700
        /*1450*/ 	.word	0x00000003
        /*1454*/ 	.word	0x00016830
        /*1458*/ 	.short	0x0107
        /*145a*/ 	.byte	0x3f
	.zero		1


	//   ....[64]....
        /*145c*/ 	.word	0x0001c7d0
        /*1460*/ 	.word	0x00000003
        /*1464*/ 	.word	0x00016830
        /*1468*/ 	.short	0x0101
        /*146a*/ 	.byte	0x3f
	.zero		1


	//   ....[65]....
        /*146c*/ 	.word	0x0001d650
        /*1470*/ 	.word	0x00000016
        /*1474*/ 	.word	0x00016800
        /*1478*/ 	.short	0x0107
        /*147a*/ 	.byte	0x3f
	.zero		1


	//   ....[66]....
        /*147c*/ 	.word	0x0001d740
        /*1480*/ 	.word	0x00000016
        /*1484*/ 	.word	0x00016800
        /*1488*/ 	.short	0x0101
        /*148a*/ 	.byte	0x3f
	.zero		1


	//   ....[67]....
        /*148c*/ 	.word	0x0001d760
        /*1490*/ 	.word	0x00000016
        /*1494*/ 	.word	0x00016820
        /*1498*/ 	.short	0x010a
        /*149a*/ 	.byte	0x3f
	.zero		1


	//   ....[68]....
        /*149c*/ 	.word	0x0001db30
        /*14a0*/ 	.word	0x00000005
        /*14a4*/ 	.word	0x00016840
        /*14a8*/ 	.short	0x010a
        /*14aa*/ 	.byte	0x3f
	.zero		1


	//   ....[69]....
        /*14ac*/ 	.word	0x0001e070
        /*14b0*/ 	.word	0x00000005
        /*14b4*/ 	.word	0x00016830
        /*14b8*/ 	.short	0x0107
        /*14ba*/ 	.byte	0x3f
	.zero		1


	//   ....[70]....
        /*14bc*/ 	.word	0x0001e130
        /*14c0*/ 	.word	0x00000005
        /*14c4*/ 	.word	0x00016830
        /*14c8*/ 	.short	0x0101
        /*14ca*/ 	.byte	0x3f
	.zero		1


	//   ....[71]....
        /*14cc*/ 	.word	0x0001e190
        /*14d0*/ 	.word	0x00000005
        /*14d4*/ 	.word	0x00016860
        /*14d8*/ 	.short	0x010a
        /*14da*/ 	.byte	0x3f
	.zero		1


	//   ....[72]....
        /*14dc*/ 	.word	0x0001e670
        /*14e0*/ 	.word	0x00000005
        /*14e4*/ 	.word	0x00016850
        /*14e8*/ 	.short	0x0107
        /*14ea*/ 	.byte	0x3f
	.zero		1


	//   ....[73]....
        /*14ec*/ 	.word	0x0001e820
        /*14f0*/ 	.word	0x00000005
        /*14f4*/ 	.word	0x00016850
        /*14f8*/ 	.short	0x0101
        /*14fa*/ 	.byte	0x3f
	.zero		1


	//   ....[74]....
        /*14fc*/ 	.word	0x0001ea40
        /*1500*/ 	.word	0x00000000
        /*1504*/ 	.word	0x00016860
        /*1508*/ 	.short	0x010a
        /*150a*/ 	.byte	0x3f
	.zero		1


	//   ....[75]....
        /*150c*/ 	.word	0x0001ef00
        /*1510*/ 	.word	0x00000000
        /*1514*/ 	.word	0x00016850
        /*1518*/ 	.short	0x0107
        /*151a*/ 	.byte	0x3f
	.zero		1


	//   ....[76]....
        /*151c*/ 	.word	0x0001efd0
        /*1520*/ 	.word	0x00000000
        /*1524*/ 	.word	0x00016850
        /*1528*/ 	.short	0x0101
        /*152a*/ 	.byte	0x3f
	.zero		1


	//   ....[77]....
        /*152c*/ 	.word	0x0001fcf0
        /*1530*/ 	.word	0x00000005
        /*1534*/ 	.word	0x00016820
        /*1538*/ 	.short	0x010a
        /*153a*/ 	.byte	0x3f
	.zero		1


	//   ....[78]....
        /*153c*/ 	.word	0x0001fe60
        /*1540*/ 	.word	0x00000003
        /*1544*/ 	.word	0x00016840
        /*1548*/ 	.short	0x010a
        /*154a*/ 	.byte	0x3f
	.zero		1


	//   ....[79]....
        /*154c*/ 	.word	0x0001ff00
        /*1550*/ 	.word	0x00000019
        /*1554*/ 	.word	0x00016840
        /*1558*/ 	.short	0x010a
        /*155a*/ 	.byte	0x3f
	.zero		1


	//   ....[80]....
        /*155c*/ 	.word	0x0001ff40
        /*1560*/ 	.word	0x00000003
        /*1564*/ 	.word	0x00016860
        /*1568*/ 	.short	0x010a
        /*156a*/ 	.byte	0x3f
	.zero		1


	//   ....[81]....
        /*156c*/ 	.word	0x0001ff80
        /*1570*/ 	.word	0x00000019
        /*1574*/ 	.word	0x00016860
        /*1578*/ 	.short	0x010a
        /*157a*/ 	.byte	0x3f
	.zero		1


	//   ....[82]....
        /*157c*/ 	.word	0x0001ffe0
        /*1580*/ 	.word	0x00000046
        /*1584*/ 	.word	0x00016890
        /*1588*/ 	.short	0x010a
        /*158a*/ 	.byte	0x3f
	.zero		1


	//   ....[83]....
        /*158c*/ 	.word	0x00020270
        /*1590*/ 	.word	0x00000046
        /*1594*/ 	.word	0x00016890
        /*1598*/ 	.short	0x010a
        /*159a*/ 	.byte	0x3f
	.zero		1


	//   ....[84]....
        /*159c*/ 	.word	0x00020520
        /*15a0*/ 	.word	0x00000046
        /*15a4*/ 	.word	0x00016890
        /*15a8*/ 	.short	0x010a
        /*15aa*/ 	.byte	0x3f
	.zero		1


	//   ....[85]....
        /*15ac*/ 	.word	0x000207d0
        /*15b0*/ 	.word	0x00000046
        /*15b4*/ 	.word	0x000168b0
        /*15b8*/ 	.short	0x010a
        /*15ba*/ 	.byte	0x3f
	.zero		1


	//   ....[86]....
        /*15bc*/ 	.word	0x00020ca0
        /*15c0*/ 	.word	0x00000002
        /*15c4*/ 	.word	0x00016800
        /*15c8*/ 	.short	0x010a
        /*15ca*/ 	.byte	0x3f
	.zero		1


	//   ....[87]....
        /*15cc*/ 	.word	0x00021290
        /*15d0*/ 	.word	0x00000002
        /*15d4*/ 	.word	0x00016800
        /*15d8*/ 	.short	0x010a
        /*15da*/ 	.byte	0x3f
	.zero		1


	//   ....[88]....
        /*15dc*/ 	.word	0x000212e0
        /*15e0*/ 	.word	0x00000000
        /*15e4*/ 	.word	0x00016830
        /*15e8*/ 	.short	0x010a
        /*15ea*/ 	.byte	0x3f
	.zero		1


	//   ....[89]....
        /*15ec*/ 	.word	0x00021330
        /*15f0*/ 	.word	0x0000000b
        /*15f4*/ 	.word	0x00016830
        /*15f8*/ 	.short	0x010a
        /*15fa*/ 	.byte	0x3f
	.zero		1


	//   ....[90]....
        /*15fc*/ 	.word	0x00021380
        /*1600*/ 	.word	0x0000000b
        /*1604*/ 	.word	0x00016850
        /*1608*/ 	.short	0x010a
        /*160a*/ 	.byte	0x3f
	.zero		1


	//   ....[91]....
        /*160c*/ 	.word	0x000213d0
        /*1610*/ 	.word	0x00000005
        /*1614*/ 	.word	0x00016830
        /*1618*/ 	.short	0x010a
        /*161a*/ 	.byte	0x3f
	.zero		1


	//   ....[92]....
        /*161c*/ 	.word	0x00021420
        /*1620*/ 	.word	0x0000000a
        /*1624*/ 	.word	0x00016850
        /*1628*/ 	.short	0x010a
        /*162a*/ 	.byte	0x3f
	.zero		1


	//   ....[93]....
        /*162c*/ 	.word	0x00021470
        /*1630*/ 	.word	0x00000005
        /*1634*/ 	.word	0x00016830
        /*1638*/ 	.short	0x010a
        /*163a*/ 	.byte	0x3f
	.zero		1


	//   ....[94]....
        /*163c*/ 	.word	0x000214c0
        /*1640*/ 	.word	0x0000000a
        /*1644*/ 	.word	0x00016850
        /*1648*/ 	.short	0x010a
        /*164a*/ 	.byte	0x3f
	.zero		1


	//   ....[95]....
        /*164c*/ 	.word	0x00021510
        /*1650*/ 	.word	0x0000000b
        /*1654*/ 	.word	0x00016850
        /*1658*/ 	.short	0x010a
        /*165a*/ 	.byte	0x3f
	.zero		1


	//   ....[96]....
        /*165c*/ 	.word	0x00021ab0
        /*1660*/ 	.word	0x00000016
        /*1664*/ 	.word	0x00016820
        /*1668*/ 	.short	0x010a
        /*166a*/ 	.byte	0x3f
	.zero		1


	//   ....[97]....
        /*166c*/ 	.word	0x00021b00
        /*1670*/ 	.word	0x0000000a
        /*1674*/ 	.word	0x000168a0
        /*1678*/ 	.short	0x010a
        /*167a*/ 	.byte	0x3f
	.zero		1


	//   ....[98]....
        /*167c*/ 	.word	0x00021b50
        /*1680*/ 	.word	0x0000000a
        /*1684*/ 	.word	0x000168c0
        /*1688*/ 	.short	0x010a
        /*168a*/ 	.byte	0x3f
	.zero		1


	//   ....[99]....
        /*168c*/ 	.word	0x00021ba0
        /*1690*/ 	.word	0x00000005
        /*1694*/ 	.word	0x000168a0
        /*1698*/ 	.short	0x010a
        /*169a*/ 	.byte	0x3f
	.zero		1


	//   ....[100]....
        /*169c*/ 	.word	0x00021bf0
        /*16a0*/ 	.word	0x00000005
        /*16a4*/ 	.word	0x000168c0
        /*16a8*/ 	.short	0x010a
        /*16aa*/ 	.byte	0x3f
	.zero		1


	//   ....[101]....
        /*16ac*/ 	.word	0x00021d10
        /*16b0*/ 	.word	0x00000003
        /*16b4*/ 	.word	0x00016840
        /*16b8*/ 	.short	0x010a
        /*16ba*/ 	.byte	0x3f
	.zero		1


	//   ....[102]....
        /*16bc*/ 	.word	0x000237a0
        /*16c0*/ 	.word	0x00000016
        /*16c4*/ 	.word	0x00016820
        /*16c8*/ 	.short	0x010a
        /*16ca*/ 	.byte	0x3f
	.zero		1


	//   ....[103]....
        /*16cc*/ 	.word	0x000237f0
        /*16d0*/ 	.word	0x00000005
        /*16d4*/ 	.word	0x00016840
        /*16d8*/ 	.short	0x010a
        /*16da*/ 	.byte	0x3f
	.zero		1


	//   ....[104]....
        /*16dc*/ 	.word	0x00024130
        /*16e0*/ 	.word	0x00000005
        /*16e4*/ 	.word	0x00016860
        /*16e8*/ 	.short	0x010a
        /*16ea*/ 	.byte	0x3f
	.zero		1


	//   ....[105]....
        /*16ec*/ 	.word	0x00024aa0
        /*16f0*/ 	.word	0x00000000
        /*16f4*/ 	.word	0x00016860
        /*16f8*/ 	.short	0x010a
        /*16fa*/ 	.byte	0x3f
	.zero		1


	//   ....[106]....
        /*16fc*/ 	.word	0x00025d30
        /*1700*/ 	.word	0x00000005
        /*1704*/ 	.word	0x00016820
        /*1708*/ 	.short	0x010a
        /*170a*/ 	.byte	0x3f
	.zero		1


	//   ....[107]....
        /*170c*/ 	.word	0x00025ed0
        /*1710*/ 	.word	0x00000003
        /*1714*/ 	.word	0x00016840
        /*1718*/ 	.short	0x010a
        /*171a*/ 	.byte	0x3f
	.zero		1


	//   ....[108]....
        /*171c*/ 	.word	0x00025f20
        /*1720*/ 	.word	0x00000019
        /*1724*/ 	.word	0x00016840
        /*1728*/ 	.short	0x010a
        /*172a*/ 	.byte	0x3f
	.zero		1


	//   ....[109]....
        /*172c*/ 	.word	0x00025f70
        /*1730*/ 	.word	0x00000003
        /*1734*/ 	.word	0x00016860
        /*1738*/ 	.short	0x010a
        /*173a*/ 	.byte	0x3f
	.zero		1


	//----- nvinfo : EIATTR_NUM_MBARRIERS
	.align		4
.L_1525:
        /*173c*/ 	.byte	0x03, 0x38
        /*173e*/ 	.short	0x0016


	//----- nvinfo : EIATTR_EXIT_INSTR_OFFSETS
	.align		4
        /*1740*/ 	.byte	0x04, 0x1c
        /*1742*/ 	.short	(.L_1527 - .L_1526)


	//   ....[0]....
.L_1526:
        /*1744*/ 	.word	0x0001ffd0


	//----- nvinfo : EIATTR_MAX_THREADS
	.align		4
.L_1527:
        /*1748*/ 	.byte	0x04, 0x05
        /*174a*/ 	.short	(.L_1529 - .L_1528)
.L_1528:
        /*174c*/ 	.word	0x00000200
        /*1750*/ 	.word	0x00000001
        /*1754*/ 	.word	0x00000001


	//----- nvinfo : EIATTR_CRS_STACK_SIZE
	.align		4
.L_1529:
        /*1758*/ 	.byte	0x04, 0x1e
        /*175a*/ 	.short	(.L_1531 - .L_1530)
.L_1530:
        /*175c*/ 	.word	0x00000000


	//----- nvinfo : EIATTR_CBANK_PARAM_SIZE
	.align		4
.L_1531:
        /*1760*/ 	.byte	0x03, 0x19
        /*1762*/ 	.short	0x0af0


	//----- nvinfo : EIATTR_PARAM_CBANK
	.align		4
        /*1764*/ 	.byte	0x04, 0x0a
        /*1766*/ 	.short	(.L_1533 - .L_1532)
	.align		4
.L_1532:
        /*1768*/ 	.word	index@(.nv.constant0._ZN7cutlass13device_kernelIN5flash11enable_sm90INS1_16FlashAttnFwdSm90INS1_25CollectiveMainloopFwdSm90ILi2EN4cute5tupleIJNS5_1CILi1EEES8_S8_EEENS6_IJNS7_ILi192EEENS7_ILi128EEENS7_ILi64EEEEEELi64ENS_6half_tEfNS_4arch4Sm90ELb0ELb1ELb1ELb1ELb1ELb1ELb0ELb1ELb1ELb1ELb0ELb0EEENS1_21CollectiveEpilogueFwdINS6_IJSA_SC_SB_EEES9_SE_SG_Li384ELb1ELb1ELb0ELb0EEENS1_36VarlenDynamicPersistentTileSchedulerILi192ELi128ELi384ELi128ELb0ELb1ELb1ELb1ELb0ELb1EEEEEEEEEvNT_6ParamsE)
        /*176c*/ 	.short	0x0210
        /*176e*/ 	.short	0x0af0


	//----- nvinfo : EIATTR_SW_WAR
	.align		4
.L_1533:
        /*1770*/ 	.byte	0x04, 0x36
        /*1772*/ 	.short	(.L_1535 - .L_1534)
.L_1534:
        /*1774*/ 	.word	0x00000008
.L_1535:


//--------------------- .nv.info._ZN7cutlass13device_kernelIN5flash11enable_sm90INS1_16FlashAttnFwdSm90INS1_25CollectiveMainloopFwdSm90ILi2EN4cute5tupleIJNS5_1CILi1EEES8_S8_EEENS6_IJNS7_ILi192EEENS7_ILi128EEENS7_ILi64EEEEEELi64ENS_6half_tEfNS_4arch4Sm90ELb1ELb0ELb1ELb0ELb1ELb0ELb0ELb1ELb1ELb1ELb0ELb0EEENS1_21CollectiveEpilogueFwdINS6_IJSA_SC_SB_EEES9_SE_SG_Li384ELb0ELb1ELb0ELb0EEENS1_30DynamicPersistentTileSchedulerILi384ELi128ELb0ELb1ELb1EEEEEEEEEvNT_6ParamsE --------------------------
	.section	.nv.info._ZN7cutlass13device_kernelIN5flash11enable_sm90INS1_16FlashAttnFwdSm90INS1_25CollectiveMainloopFwdSm90ILi2EN4cute5tupleIJNS5_1CILi1EEES8_S8_EEENS6_IJNS7_ILi192EEENS7_ILi128EEENS7_ILi64EEEEEELi64ENS_6half_tEfNS_4arch4Sm90ELb1ELb0ELb1ELb0ELb1ELb0ELb0ELb1ELb1ELb1ELb0ELb0EEENS1_21CollectiveEpilogueFwdINS6_IJSA_SC_SB_EEES9_SE_SG_Li384ELb0ELb1ELb0ELb0EEENS1_30DynamicPersistentTileSchedulerILi384ELi128ELb0ELb1ELb1EEEEEEEEEvNT_6ParamsE,"",@"SHT_CUDA_INFO"
	.sectionflags	@""
	.align	4


	//----- nvinfo : EIATTR_CUDA_API_VERSION
	.align		4
        /*0000*/ 	.byte	0x04, 0x37
        /*0002*/ 	.short	(.L_1537 - .L_1536)
.L_1536:
        /*0004*/ 	.word	0x00000082


	//----- nvinfo : EIATTR_KPARAM_INFO
	.align		4
.L_1537:
        /*0008*/ 	.byte	0x04, 0x17
        /*000a*/ 	.short	(.L_1539 - .L_1538)
.L_1538:
        /*000c*/ 	.word	0x00000000
        /*0010*/ 	.short	0x0000
        /*0012*/ 	.short	0x0070
        /*0014*/ 	.byte	0x00, 0xf0, 0x01, 0x2a


	//----- nvinfo : EIATTR_SPARSE_MMA_MASK
	.align		4
.L_1539:
        /*0018*/ 	.byte	0x03, 0x50
        /*001a*/ 	.short	0x0000


	//----- nvinfo : EIATTR_MAXREG_COUNT
	.align		4
        /*001c*/ 	.byte	0x03, 0x1b
        /*001e*/ 	.short	0x0080


	//----- nvinfo : EIATTR_NUM_BARRIERS
	.align		4
        /*0020*/ 	.byte	0x02, 0x4c
        /*0022*/ 	.byte	0x10
	.zero		1


	//----- nvinfo : EIATTR_EXTERNS
	.align		4
        /*0024*/ 	.byte	0x04, 0x0f
        /*0026*/ 	.short	(.L_1541 - .L_1540)


	//   ....[0]....
	.align		4
.L_1540:
        /*0028*/ 	.word	index@(__assertfail)


	//----- nvinfo : EIATTR_ANNOTATIONS
	.align		4
.L_1541:
        /*002c*/ 	.byte	0x04, 0x55
        /*002e*/ 	.short	(.L_1543 - .L_1542)


	//   ....[0]....
.L_1542:
        /* <DEDUP_REMOVED lines=11> */


	//----- nvinfo : EIATTR_MERCURY_ISA_VERSION
	.align		4
.L_1543:
        /*00c8*/ 	.byte	0x03, 0x5f
        /*00ca*/ 	.short	0x0101


	//----- nvinfo : EIATTR_INT_WARP_WIDE_INSTR_OFFSETS
	.align		4
        /*00cc*/ 	.byte	0x04, 0x31
        /*00ce*/ 	.short	(.L_1545 - .L_1544)


	//   ....[0]....
.L_1544:
        /*00d0*/ 	.word	0x000000c0


	//   ....[1]....
        /*00d4*/ 	.word	0x000000d0


	//   ....[2]....
        /*00d8*/ 	.word	0x00000170


	//   ....[3]....
        /*00dc*/ 	.word	0x0000b840


	//   ....[4]....
        /*00e0*/ 	.word	0x0000b8d0


	//   ....[5]....
        /*00e4*/ 	.word	0x0000e980


	//   ....[6]....
        /*00e8*/ 	.word	0x0000ea10


	//----- nvinfo : EIATTR_COOP_GROUP_MASK_REGIDS
	.align		4
.L_1545:
        /*00ec*/ 	.byte	0x04, 0x29
        /*00ee*/ 	.short	(.L_1547 - .L_1546)


	//   ....[0]....
.L_1546:
        /*00f0*/ 	.word	0xffffffff


	//   ....[1]....
        /*00f4*/ 	.word	0xffffffff


	//   ....[2]....
        /*00f8*/ 	.word	0xffffffff


	//   ....[3]....
        /*00fc*/ 	.word	0xffffffff


	//   ....[4]....
        /*0100*/ 	.word	0xffffffff


	//   ....[5]....
        /*0104*/ 	.word	0xffffffff


	//   ....[6]....
        /*0108*/ 	.word	0xffffffff


	//   ....[7]....
        /*010c*/ 	.word	0xffffffff


	//   ....[8]....
        /*0110*/ 	.word	0xffffffff


	//   ....[9]....
        /*0114*/ 	.word	0xffffffff


	//   ....[10]....
        /*0118*/ 	.word	0xffffffff


	//   ....[11]....
        /*011c*/ 	.word	0xffffffff


	//   ....[12]....
        /*0120*/ 	.word	0xffffffff


	//   ....[13]....
        /*0124*/ 	.word	0xffffffff


	//   ....[14]....
        /*0128*/ 	.word	0xffffffff


	//   ....[15]....
        /*012c*/ 	.word	0xffffffff


	//   ....[16]....
        /*0130*/ 	.word	0xffffffff


	//   ....[17]....
        /*0134*/ 	.word	0xffffffff


	//   ....[18]....
        /*0138*/ 	.word	0xffffffff


	//   ....[19]....
        /*013c*/ 	.word	0xffffffff


	//   ....[20]....
        /*0140*/ 	.word	0xffffffff


	//   ....[21]....
        /*0144*/ 	.word	0xffffffff


	//   ....[22]....
        /*0148*/ 	.word	0xffffffff


	//   ....[23]....
        /*014c*/ 	.word	0xffffffff


	//   ....[24]....
        /*0150*/ 	.word	0xffffffff


	//   ....[25]....
        /*0154*/ 	.word	0xffffffff


	//   ....[26]....
        /*0158*/ 	.word	0xffffffff


	//   ....[27]....
        /*015c*/ 	.word	0xffffffff


	//   ....[28]....
        /*0160*/ 	.word	0xffffffff


	//   ....[29]....
        /*0164*/ 	.word	0xffffffff


	//   ....[30]....
        /*0168*/ 	.word	0xffffffff


	//   ....[31]....
        /*016c*/ 	.word	0xffffffff


	//   ....[32]....
        /*0170*/ 	.word	0xffffffff


	//   ....[33]....
        /*0174*/ 	.word	0xffffffff


	//   ....[34]....
        /*0178*/ 	.word	0xffffffff


	//   ....[35]....
        /*017c*/ 	.word	0xffffffff


	//   ....[36]....
        /*0180*/ 	.word	0xffffffff


	//   ....[37]....
        /*0184*/ 	.word	0xffffffff


	//   ....[38]....
        /*0188*/ 	.word	0xffffffff


	//   ....[39]....
        /*018c*/ 	.word	0xffffffff


	//   ....[40]....
        /*0190*/ 	.word	0xffffffff


	//   ....[41]....
        /*0194*/ 	.word	0xffffffff


	//   ....[42]....
        /*0198*/ 	.word	0xffffffff


	//   ....[43]....
        /*019c*/ 	.word	0xffffffff


	//   ....[44]....
        /*01a0*/ 	.word	0xffffffff


	//   ....[45]....
        /*01a4*/ 	.word	0xffffffff


	//   ....[46]....
        /*01a8*/ 	.word	0xffffffff


	//   ....[47]....
        /*01ac*/ 	.word	0xffffffff


	//   ....[48]....
        /*01b0*/ 	.word	0xffffffff


	//   ....[49]....
        /*01b4*/ 	.word	0xffffffff


	//   ....[50]....
        /*01b8*/ 	.word	0xffffffff


	//   ....[51]....
        /*01bc*/ 	.word	0xffffffff


	//   ....[52]....
        /*01c0*/ 	.word	0xffffffff


	//   ....[53]....
        /*01c4*/ 	.word	0xffffffff


	//   ....[54]....
        /*01c8*/ 	.word	0xffffffff


	//   ....[55]....
        /*01cc*/ 	.word	0xffffffff


	//   ....[56]....
        /*01d0*/ 	.word	0xffffffff


	//   ....[57]....
        /*01d4*/ 	.word	0xffffffff


	//   ....[58]....
        /*01d8*/ 	.word	0xffffffff


	//   ....[59]....
        /*01dc*/ 	.word	0xffffffff


	//   ....[60]....
        /*01e0*/ 	.word	0xffffffff


	//   ....[61]....
        /*01e4*/ 	.word	0xffffffff


	//   ....[62]....
        /*01e8*/ 	.word	0xffffffff


	//   ....[63]....
        /*01ec*/ 	.word	0xffffffff


	//   ....[64]....
        /*01f0*/ 	.word	0xffffffff


	//   ....[65]....
        /*01f4*/ 	.word	0xffffffff


	//   ....[66]....
        /*01f8*/ 	.word	0xffffffff


	//   ....[67]....
        /*01fc*/ 	.word	0xffffffff


	//   ....[68]....
        /*0200*/ 	.word	0xffffffff


	//   ....[69]....
        /*0204*/ 	.word	0xffffffff


	//   ....[70]....
        /*0208*/ 	.word	0xffffffff


	//   ....[71]....
        /*020c*/ 	.word	0xffffffff


	//   ....[72]....
        /*0210*/ 	.word	0xffffffff


	//   ....[73]....
        /*0214*/ 	.word	0xffffffff


	//   ....[74]....
        /*0218*/ 	.word	0xffffffff


	//   ....[75]....
        /*021c*/ 	.word	0xffffffff


	//   ....[76]....
        /*0220*/ 	.word	0xffffffff


	//   ....[77]....
        /*0224*/ 	.word	0xffffffff


	//   ....[78]....
        /*0228*/ 	.word	0xffffffff


	//   ....[79]....
        /*022c*/ 	.word	0xffffffff


	//   ....[80]....
        /*0230*/ 	.word	0xffffffff


	//   ....[81]....
        /*0234*/ 	.word	0xffffffff


	//   ....[82]....
        /*0238*/ 	.word	0xffffffff


	//   ....[83]....
        /*023c*/ 	.word	0xffffffff


	//   ....[84]....
        /*0240*/ 	.word	0xffffffff


	//   ....[85]....
        /*0244*/ 	.word	0xffffffff


	//   ....[86]....
        /*0248*/ 	.word	0xffffffff


	//   ....[87]....
        /*024c*/ 	.word	0xffffffff


	//   ....[88]....
        /*0250*/ 	.word	0xffffffff


	//   ....[89]....
        /*0254*/ 	.word	0xffffffff


	//   ....[90]....
        /*0258*/ 	.word	0xffffffff


	//   ....[91]....
        /*025c*/ 	.word	0xffffffff


	//   ....[92]....
        /*0260*/ 	.word	0xffffffff


	//   ....[93]....
        /*0264*/ 	.word	0xffffffff


	//   ....[94]....
        /*0268*/ 	.word	0xffffffff


	//   ....[95]....
        /*026c*/ 	.word	0xffffffff


	//   ....[96]....
        /*0270*/ 	.word	0xffffffff


	//   ....[97]....
        /*0274*/ 	.word	0xffffffff


	//   ....[98]....
        /*0278*/ 	.word	0xffffffff


	//   ....[99]....
        /*027c*/ 	.word	0xffffffff


	//   ....[100]....
        /*0280*/ 	.word	0xffffffff


	//   ....[101]....
        /*0284*/ 	.word	0xffffffff


	//   ....[102]....
        /*0288*/ 	.word	0xffffffff


	//   ....[103]....
        /*028c*/ 	.word	0xffffffff


	//   ....[104]....
        /*0290*/ 	.word	0xffffffff


	//   ....[105]....
        /*0294*/ 	.word	0xffffffff


	//   ....[106]....
        /*0298*/ 	.word	0xffffffff


	//   ....[107]....
        /*029c*/ 	.word	0xffffffff


	//   ....[108]....
        /*02a0*/ 	.word	0xffffffff


	//   ....[109]....
        /*02a4*/ 	.word	0xffffffff


	//   ....[110]....
        /*02a8*/ 	.word	0xffffffff


	//   ....[111]....
        /*02ac*/ 	.word	0xffffffff


	//   ....[112]....
        /*02b0*/ 	.word	0xffffffff


	//   ....[113]....
        /*02b4*/ 	.word	0xffffffff


	//   ....[114]....
        /*02b8*/ 	.word	0xffffffff


	//   ....[115]....
        /*02bc*/ 	.word	0xffffffff


	//   ....[116]....
        /*02c0*/ 	.word	0xffffffff


	//   ....[117]....
        /*02c4*/ 	.word	0xffffffff


	//   ....[118]....
        /*02c8*/ 	.word	0xffffffff


	//   ....[119]....
        /*02cc*/ 	.word	0xffffffff


	//   ....[120]....
        /*02d0*/ 	.word	0xffffffff


	//   ....[121]....
        /*02d4*/ 	.word	0xffffffff


	//   ....[122]....
        /*02d8*/ 	.word	0xffffffff


	//   ....[123]....
        /*02dc*/ 	.word	0xffffffff


	//   ....[124]....
        /*02e0*/ 	.word	0xffffffff


	//   ....[125]....
        /*02e4*/ 	.word	0xffffffff


	//   ....[126]....
        /*02e8*/ 	.word	0xffffffff


	//   ....[127]....
        /*02ec*/ 	.word	0xffffffff


	//   ....[128]....
        /*02f0*/ 	.word	0xffffffff


	//   ....[129]....
        /*02f4*/ 	.word	0xffffffff


	//   ....[130]....
        /*02f8*/ 	.word	0xffffffff


	//   ....[131]....
        /*02fc*/ 	.word	0xffffffff


	//   ....[132]....
        /*0300*/ 	.word	0xffffffff


	//   ....[133]....
        /*0304*/ 	.word	0xffffffff


	//   ....[134]....
        /*0308*/ 	.word	0xffffffff


	//   ....[135]....
        /*030c*/ 	.word	0xffffffff


	//   ....[136]....
        /*0310*/ 	.word	0xffffffff


	//   ....[137]....
        /*0314*/ 	.word	0xffffffff


	//   ....[138]....
        /*0318*/ 	.word	0x0500000f


	//   ....[139]....
        /*031c*/ 	.word	0x0500000f


	//   ....[140]....
        /*0320*/ 	.word	0x0500000f


	//   ....[141]....
        /*0324*/ 	.word	0x0500000f


	//   ....[142]....
        /*0328*/ 	.word	0x0500000f


	//   ....[143]....
        /*032c*/ 	.word	0x0500000f


	//   ....[144]....
        /*0330*/ 	.word	0x0500000f


	//   ....[145]....
        /*0334*/ 	.word	0x0500000f


	//   ....[146]....
        /*0338*/ 	.word	0x0500000f


	//   ....[147]....
        /*033c*/ 	.word	0x0500000f


	//   ....[148]....
        /*0340*/ 	.word	0x0500000f


	//   ....[149]....
        /*0344*/ 	.word	0x0500000f


	//   ....[150]....
        /*0348*/ 	.word	0x0500000f


	//   ....[151]....
        /*034c*/ 	.word	0x0500000f


	//   ....[152]....
        /*0350*/ 	.word	0x0500000f


	//   ....[153]....
        /*0354*/ 	.word	0x0500000f


	//   ....[154]....
        /*0358*/ 	.word	0x0500000f


	//   ....[155]....
        /*035c*/ 	.word	0x0500000f


	//   ....[156]....
        /*0360*/ 	.word	0x0500000f


	//   ....[157]....
        /*0364*/ 	.word	0x0500000f


	//   ....[158]....
        /*0368*/ 	.word	0x0500000f


	//   ....[159]....
        /*036c*/ 	.word	0x0500000f


	//   ....[160]....
        /*0370*/ 	.word	0x0500000f


	//   ....[161]....
        /*0374*/ 	.word	0x0500000f


	//   ....[162]....
        /*0378*/ 	.word	0x0500000f


	//   ....[163]....
        /*037c*/ 	.word	0x0500000f


	//   ....[164]....
        /*0380*/ 	.word	0x0500000f


	//   ....[165]....
        /*0384*/ 	.word	0x0500000f


	//   ....[166]....
        /*0388*/ 	.word	0x0500000f


	//   ....[167]....
        /*038c*/ 	.word	0x0500000f


	//   ....[168]....
        /*0390*/ 	.word	0x0500000f


	//   ....[169]....
        /*0394*/ 	.word	0x0500000f


	//   ....[170]....
        /*0398*/ 	.word	0x0500000f


	//   ....[171]....
        /*039c*/ 	.word	0x0500000f


	//   ....[172]....
        /*03a0*/ 	.word	0x0500000f


	//   ....[173]....
        /*03a4*/ 	.word	0x0500000f


	//   ....[174]....
        /*03a8*/ 	.word	0x0500000f


	//   ....[175]....
        /*03ac*/ 	.word	0x0500000f


	//   ....[176]....
        /*03b0*/ 	.word	0x0500000f


	//   ....[177]....
        /*03b4*/ 	.word	0x0500000f


	//   ....[178]....
        /*03b8*/ 	.word	0x0500000f


	//   ....[179]....
        /*03bc*/ 	.word	0x0500000f


	//   ....[180]....
        /*03c0*/ 	.word	0x0500000f


	//   ....[181]....
        /*03c4*/ 	.word	0x0500000f


	//   ....[182]....
        /*03c8*/ 	.word	0x0500000f


	//   ....[183]....
        /*03cc*/ 	.word	0x0500000f


	//   ....[184]....
        /*03d0*/ 	.word	0x0500000f


	//   ....[185]....
        /*03d4*/ 	.word	0x0500000f


	//   ....[186]....
        /*03d8*/ 	.word	0x0500000f


	//   ....[187]....
        /*03dc*/ 	.word	0x0500000f


	//   ....[188]....
        /*03e0*/ 	.word	0x0500000f


	//   ....[189]....
        /*03e4*/ 	.word	0x0500000f


	//   ....[190]....
        /*03e8*/ 	.word	0x0500000f


	//   ....[191]....
        /*03ec*/ 	.word	0x0500000f


	//   ....[192]....
        /*03f0*/ 	.word	0x0500000f


	//   ....[193]....
        /*03f4*/ 	.word	0x0500000f


	//   ....[194]....
        /*03f8*/ 	.word	0x0500000f


	//   ....[195]....
        /*03fc*/ 	.word	0x0500000f


	//   ....[196]....
        /*0400*/ 	.word	0x0500000f


	//   ....[197]....
        /*0404*/ 	.word	0x0500000f


	//   ....[198]....
        /*0408*/ 	.word	0x0500000f


	//   ....[199]....
        /*040c*/ 	.word	0x0500000f


	//   ....[200]....
        /*0410*/ 	.word	0x0500000f


	//   ....[201]....
        /*0414*/ 	.word	0x0500000f


	//   ....[202]....
        /*0418*/ 	.word	0x0500000f


	//   ....[203]....
        /*041c*/ 	.word	0x0500000f


	//   ....[204]....
        /*0420*/ 	.word	0x0500000f


	//   ....[205]....
        /*0424*/ 	.word	0x0500000f


	//   ....[206]....
        /*0428*/ 	.word	0x0500000f


	//   ....[207]....
        /*042c*/ 	.word	0x0500000f


	//   ....[208]....
        /*0430*/ 	.word	0x0500000f


	//   ....[209]....
        /*0434*/ 	.word	0x0500000f


	//   ....[210]....
        /*0438*/ 	.word	0x0500000f


	//   ....[211]....
        /*043c*/ 	.word	0x0500000f


	//   ....[212]....
        /*0440*/ 	.word	0x0500000f


	//   ....[213]....
        /*0444*/ 	.word	0x0500000f


	//   ....[214]....
        /*0448*/ 	.word	0x0500000f


	//   ....[215]....
        /*044c*/ 	.word	0x0500000f


	//   ....[216]....
        /*0450*/ 	.word	0x0500000f


	//   ....[217]....
        /*0454*/ 	.word	0x0500000f


	//   ....[218]....
        /*0458*/ 	.word	0x0500000f


	//   ....[219]....
        /*045c*/ 	.word	0x0500000f


	//   ....[220]....
        /*0460*/ 	.word	0x0500000f


	//   ....[221]....
        /*0464*/ 	.word	0x0500000f


	//   ....[222]....
        /*0468*/ 	.word	0x0500000f


	//   ....[223]....
        /*046c*/ 	.word	0x0500000f


	//   ....[224]....
        /*0470*/ 	.word	0x0500000f


	//   ....[225]....
        /*0474*/ 	.word	0x0500000f


	//   ....[226]....
        /*0478*/ 	.word	0x0500000f


	//   ....[227]....
        /*047c*/ 	.word	0x0500000f


	//   ....[228]....
        /*0480*/ 	.word	0x0500000f


	//----- nvinfo : EIATTR_COOP_GROUP_INSTR_OFFSETS
	.align		4
.L_1547:
        /*0484*/ 	.byte	0x04, 0x28
        /*0486*/ 	.short	(.L_1549 - .L_1548)


	//   ....[0]....
.L_1548:
        /*0488*/ 	.word	0x00000080


	//   ....[1]....
        /*048c*/ 	.word	0x00000090


	//   ....[2]....
        /*0490*/ 	.word	0x000002d0


	//   ....[3]....
        /*0494*/ 	.word	0x00000430


	//   ....[4]....
        /*0498*/ 	.word	0x00000550


	//   ....[5]....
        /*049c*/ 	.word	0x000006b0


	//   ....[6]....
        /*04a0*/ 	.word	0x000012a0


	//   ....[7]....
        /*04a4*/ 	.word	0x000019e0


	//   ....[8]....
        /*04a8*/ 	.word	0x00001ed0


	//   ....[9]....
        /*04ac*/ 	.word	0x000026a0


	//   ....[10]....
        /*04b0*/ 	.word	0x00002710


	//   ....[11]....
        /*04b4*/ 	.word	0x000031c0


	//   ....[12]....
        /*04b8*/ 	.word	0x00003230


	//   ....[13]....
        /*04bc*/ 	.word	0x000047b0


	//   ....[14]....
        /*04c0*/ 	.word	0x00004b00


	//   ....[15]....
        /*04c4*/ 	.word	0x000053a0


	//   ....[16]....
        /*04c8*/ 	.word	0x000054b0


	//   ....[17]....
        /*04cc*/ 	.word	0x00005e10


	//   ....[18]....
        /*04d0*/ 	.word	0x00005e60


	//   ....[19]....
        /*04d4*/ 	.word	0x000080f0


	//   ....[20]....
        /*04d8*/ 	.word	0x00008130


	//   ....[21]....
        /*04dc*/ 	.word	0x00008160


	//   ....[22]....
        /*04e0*/ 	.word	0x00008170


	//   ....[23]....
        /*04e4*/ 	.word	0x000093f0


	//   ....[24]....
        /*04e8*/ 	.word	0x00009420


	//   ....[25]....
        /*04ec*/ 	.word	0x000094c0


	//   ....[26]....
        /*04f0*/ 	.word	0x000094e0


	//   ....[27]....
        /*04f4*/ 	.word	0x0000a0d0


	//   ....[28]....
        /*04f8*/ 	.word	0x0000a100


	//   ....[29]....
        /*04fc*/ 	.word	0x0000a130


	//   ....[30]....
        /*0500*/ 	.word	0x0000a160


	//   ....[31]....
        /*0504*/ 	.word	0x0000a5e0


	//   ....[32]....
        /*0508*/ 	.word	0x0000a620


	//   ....[33]....
        /*050c*/ 	.word	0x0000a640


	//   ....[34]....
        /*0510*/ 	.word	0x0000a680


	//   ....[35]....
        /*0514*/ 	.word	0x0000a6a0


	//   ....[36]....
        /*0518*/ 	.word	0x0000a6b0


	//   ....[37]....
        /*051c*/ 	.word	0x0000a6d0


	//   ....[38]....
        /*0520*/ 	.word	0x0000a6f0


	//   ....[39]....
        /*0524*/ 	.word	0x0000ad50


	//   ....[40]....
        /*0528*/ 	.word	0x0000ad90


	//   ....[41]....
        /*052c*/ 	.word	0x0000adc0


	//   ....[42]....
        /*0530*/ 	.word	0x0000adf0


	//   ....[43]....
        /*0534*/ 	.word	0x0000ae10


	//   ....[44]....
        /*0538*/ 	.word	0x0000ae20


	//   ....[45]....
        /*053c*/ 	.word	0x0000ae30


	//   ....[46]....
        /*0540*/ 	.word	0x0000ae50


	//   ....[47]....
        /*0544*/ 	.word	0x0000aff0


	//   ....[48]....
        /*0548*/ 	.word	0x0000c440


	//   ....[49]....
        /*054c*/ 	.word	0x0000c460


	//   ....[50]....
        /*0550*/ 	.word	0x0000c470


	//   ....[51]....
        /*0554*/ 	.word	0x0000c4f0


	//   ....[52]....
        /*0558*/ 	.word	0x0000c510


	//   ....[53]....
        /*055c*/ 	.word	0x0000c590


	//   ....[54]....
        /*0560*/ 	.word	0x0000c5b0


	//   ....[55]....
        /*0564*/ 	.word	0x0000c630


	//   ....[56]....
        /*0568*/ 	.word	0x0000c650


	//   ....[57]....
        /*056c*/ 	.word	0x0000c6d0


	//   ....[58]....
        /*0570*/ 	.word	0x0000c6f0


	//   ....[59]....
        /*0574*/ 	.word	0x0000c770


	//   ....[60]....
        /*0578*/ 	.word	0x0000c790


	//   ....[61]....
        /*057c*/ 	.word	0x0000c810


	//   ....[62]....
        /*0580*/ 	.word	0x0000c830


	//   ....[63]....
        /*0584*/ 	.word	0x0000c840


	//   ....[64]....
        /*0588*/ 	.word	0x0000d090


	//   ....[65]....
        /*058c*/ 	.word	0x0000d0b0


	//   ....[66]....
        /*0590*/ 	.word	0x0000d0d0


	//   ....[67]....
        /*0594*/ 	.word	0x0000d170


	//   ....[68]....
        /*0598*/ 	.word	0x0000d190


	//   ....[69]....
        /*059c*/ 	.word	0x0000d210


	//   ....[70]....
        /*05a0*/ 	.word	0x0000d230


	//   ....[71]....
        /*05a4*/ 	.word	0x0000d2b0


	//   ....[72]....
        /*05a8*/ 	.word	0x0000d2d0


	//   ....[73]....
        /*05ac*/ 	.word	0x0000d350


	//   ....[74]....
        /*05b0*/ 	.word	0x0000d370


	//   ....[75]....
        /*05b4*/ 	.word	0x0000d3f0


	//   ....[76]....
        /*05b8*/ 	.word	0x0000d410


	//   ....[77]....
        /*05bc*/ 	.word	0x0000d490


	//   ....[78]....
        /*05c0*/ 	.word	0x0000d4b0


	//   ....[79]....
        /*05c4*/ 	.word	0x0000d4c0


	//   ....[80]....
        /*05c8*/ 	.word	0x0000d4d0


	//   ....[81]....
        /*05cc*/ 	.word	0x0000d570


	//   ....[82]....
        /*05d0*/ 	.word	0x0000d5c0


	//   ....[83]....
        /*05d4*/ 	.word	0x0000d5e0


	//   ....[84]....
        /*05d8*/ 	.word	0x0000d600


	//   ....[85]....
        /*05dc*/ 	.word	0x0000d650


	//   ....[86]....
        /*05e0*/ 	.word	0x0000d670


	//   ....[87]....
        /*05e4*/ 	.word	0x0000d680


	//   ....[88]....
        /*05e8*/ 	.word	0x0000de20


	//   ....[89]....
        /*05ec*/ 	.word	0x0000de40


	//   ....[90]....
        /*05f0*/ 	.word	0x0000deb0


	//   ....[91]....
        /*05f4*/ 	.word	0x0000dec0


	//   ....[92]....
        /*05f8*/ 	.word	0x0000df00


	//   ....[93]....
        /*05fc*/ 	.word	0x0000df10


	//   ....[94]....
        /*0600*/ 	.word	0x0000df50


	//   ....[95]....
        /*0604*/ 	.word	0x0000df60


	//   ....[96]....
        /*0608*/ 	.word	0x0000dfa0


	//   ....[97]....
        /*060c*/ 	.word	0x0000dfb0


	//   ....[98]....
        /*0610*/ 	.word	0x0000dff0


	//   ....[99]....
        /*0614*/ 	.word	0x0000e000


	//   ....[100]....
        /*0618*/ 	.word	0x0000e040


	//   ....[101]....
        /*061c*/ 	.word	0x0000e050


	//   ....[102]....
        /*0620*/ 	.word	0x0000e060


	//   ....[103]....
        /*0624*/ 	.word	0x0000e0a0


	//   ....[104]....
        /*0628*/ 	.word	0x0000e360


	//   ....[105]....
        /*062c*/ 	.word	0x0000e380


	//   ....[106]....
        /*0630*/ 	.word	0x0000e3e0


	//   ....[107]....
        /*0634*/ 	.word	0x0000e3f0


	//   ....[108]....
        /*0638*/ 	.word	0x0000e440


	//   ....[109]....
        /*063c*/ 	.word	0x0000e450


	//   ....[110]....
        /*0640*/ 	.word	0x0000e4a0


	//   ....[111]....
        /*0644*/ 	.word	0x0000e4b0


	//   ....[112]....
        /*0648*/ 	.word	0x0000e500


	//   ....[113]....
        /*064c*/ 	.word	0x0000e510


	//   ....[114]....
        /*0650*/ 	.word	0x0000e560


	//   ....[115]....
        /*0654*/ 	.word	0x0000e570


	//   ....[116]....
        /*0658*/ 	.word	0x0000e5c0


	//   ....[117]....
        /*065c*/ 	.word	0x0000e5d0


	//   ....[118]....
        /*0660*/ 	.word	0x0000e5e0


	//   ....[119]....
        /*0664*/ 	.word	0x0000e630


	//   ....[120]....
        /*0668*/ 	.word	0x0000ec00


	//   ....[121]....
        /*066c*/ 	.word	0x0000ec10


	//   ....[122]....
        /*0670*/ 	.word	0x0000ec20


	//   ....[123]....
        /*0674*/ 	.word	0x0000ec30


	//   ....[124]....
        /*0678*/ 	.word	0x0000ec40


	//   ....[125]....
        /*067c*/ 	.word	0x0000ec90


	//   ....[126]....
        /*0680*/ 	.word	0x0000ece0


	//   ....[127]....
        /*0684*/ 	.word	0x0000ed10


	//   ....[128]....
        /*0688*/ 	.word	0x0000ed40


	//   ....[129]....
        /*068c*/ 	.word	0x0000ed70


	//   ....[130]....
        /*0690*/ 	.word	0x0000eda0


	//   ....[131]....
        /*0694*/ 	.word	0x0000edd0


	//   ....[132]....
        /*0698*/ 	.word	0x0000ee00


	//   ....[133]....
        /*069c*/ 	.word	0x0000ee30


	//   ....[134]....
        /*06a0*/ 	.word	0x0000ee60


	//   ....[135]....
        /*06a4*/ 	.word	0x0000ee90


	//   ....[136]....
        /*06a8*/ 	.word	0x0000f190


	//   ....[137]....
        /*06ac*/ 	.word	0x0000f380


	//   ....[138]....
        /*06b0*/ 	.word	0x0000f910


	//   ....[139]....
        /*06b4*/ 	.word	0x0000f9f0


	//   ....[140]....
        /*06b8*/ 	.word	0x0000fa90


	//   ....[141]....
        /*06bc*/ 	.word	0x0000faf0


	//   ....[142]....
        /*06c0*/ 	.word	0x0000fbe0


	//   ....[143]....
        /*06c4*/ 	.word	0x0000fc50


	//   ....[144]....
        /*06c8*/ 	.word	0x0000fd40


	//   ....[145]....
        /*06cc*/ 	.word	0x0000fdb0


	//   ....[146]....
        /*06d0*/ 	.word	0x0000fea0


	//   ....[147]....
        /*06d4*/ 	.word	0x0000ff10


	//   ....[148]....
        /*06d8*/ 	.word	0x00010000


	//   ....[149]....
        /*06dc*/ 	.word	0x00010070


	//   ....[150]....
        /*06e0*/ 	.word	0x00010160


	//   ....[151]....
        /*06e4*/ 	.word	0x000101d0


	//   ....[152]....
        /*06e8*/ 	.word	0x000102c0


	//   ....[153]....
        /*06ec*/ 	.word	0x00010330


	//   ....[154]....
        /*06f0*/ 	.word	0x00010410


	//   ....[155]....
        /*06f4*/ 	.word	0x000104a0


	//   ....[156]....
        /*06f8*/ 	.word	0x00010510


	//   ....[157]....
        /*06fc*/ 	.word	0x00010570


	//   ....[158]....
        /*0700*/ 	.word	0x00010670


	//   ....[159]....
        /*0704*/ 	.word	0x000106d0


	//   ....[160]....
        /*0708*/ 	.word	0x000107d0


	//   ....[161]....
        /*070c*/ 	.word	0x00010830


	//   ....[162]....
        /*0710*/ 	.word	0x00010930


	//   ....[163]....
        /*0714*/ 	.word	0x00010990


	//   ....[164]....
        /*0718*/ 	.word	0x00010a90


	//   ....[165]....
        /*071c*/ 	.word	0x00010af0


	//   ....[166]....
        /*0720*/ 	.word	0x00010bf0


	//   ....[167]....
        /*0724*/ 	.word	0x00010c50


	//   ....[168]....
        /*0728*/ 	.word	0x00010d50


	//   ....[169]....
        /*072c*/ 	.word	0x00010db0


	//   ....[170]....
        /*0730*/ 	.word	0x00010e50


	//   ....[171]....
        /*0734*/ 	.word	0x00010f10


	//   ....[172]....
        /*0738*/ 	.word	0x00010fe0


	//   ....[173]....
        /*073c*/ 	.word	0x00011040


	//   ....[174]....
        /*0740*/ 	.word	0x00011100


	//   ....[175]....
        /*0744*/ 	.word	0x00011160


	//   ....[176]....
        /*0748*/ 	.word	0x00011210


	//   ....[177]....
        /*074c*/ 	.word	0x00011290


	//   ....[178]....
        /*0750*/ 	.word	0x00011340


	//   ....[179]....
        /*0754*/ 	.word	0x00011470


	//   ....[180]....
        /*0758*/ 	.word	0x00011520


	//   ....[181]....
        /*075c*/ 	.word	0x000115a0


	//   ....[182]....
        /*0760*/ 	.word	0x00011660


	//   ....[183]....
        /*0764*/ 	.word	0x000116c0


	//   ....[184]....
        /*0768*/ 	.word	0x00011770


	//   ....[185]....
        /*076c*/ 	.word	0x000117d0


	//   ....[186]....
        /*0770*/ 	.word	0x00011880


	//   ....[187]....
        /*0774*/ 	.word	0x000118e0


	//   ....[188]....
        /*0778*/ 	.word	0x00011990


	//   ....[189]....
        /*077c*/ 	.word	0x000119f0


	//   ....[190]....
        /*0780*/ 	.word	0x00011aa0


	//   ....[191]....
        /*0784*/ 	.word	0x00011b00


	//   ....[192]....
        /*0788*/ 	.word	0x00011bb0


	//   ....[193]....
        /*078c*/ 	.word	0x00011c10


	//   ....[194]....
        /*0790*/ 	.word	0x00011cc0


	//   ....[195]....
        /*0794*/ 	.word	0x00011db0


	//   ....[196]....
        /*0798*/ 	.word	0x00011e50


	//   ....[197]....
        /*079c*/ 	.word	0x00011eb0


	//   ....[198]....
        /*07a0*/ 	.word	0x00011f70


	//   ....[199]....
        /*07a4*/ 	.word	0x00011fd0


	//   ....[200]....
        /*07a8*/ 	.word	0x00012090


	//   ....[201]....
        /*07ac*/ 	.word	0x000120f0


	//   ....[202]....
        /*07b0*/ 	.word	0x000121b0


	//   ....[203]....
        /*07b4*/ 	.word	0x00012210


	//   ....[204]....
        /*07b8*/ 	.word	0x000122d0


	//   ....[205]....
        /*07bc*/ 	.word	0x00012330


	//   ....[206]....
        /*07c0*/ 	.word	0x000123f0


	//   ....[207]....
        /*07c4*/ 	.word	0x00012450


	//   ....[208]....
        /*07c8*/ 	.word	0x00012510


	//   ....[209]....
        /*07cc*/ 	.word	0x00012570


	//   ....[210]....
        /*07d0*/ 	.word	0x00012630


	//   ....[211]....
        /*07d4*/ 	.word	0x00012720


	//   ....[212]....
        /*07d8*/ 	.word	0x000127d0


	//   ....[213]....
        /*07dc*/ 	.word	0x00012860


	//   ....[214]....
        /*07e0*/ 	.word	0x00012910


	//   ....[215]....
        /*07e4*/ 	.word	0x00012970


	//   ....[216]....
        /*07e8*/ 	.word	0x00012a20


	//   ....[217]....
        /*07ec*/ 	.word	0x00012a80


	//   ....[218]....
        /*07f0*/ 	.word	0x00012b40


	//   ....[219]....
        /*07f4*/ 	.word	0x00012ba0


	//   ....[220]....
        /*07f8*/ 	.word	0x00012c50


	//   ....[221]....
        /*07fc*/ 	.word	0x00012cb0


	//   ....[222]....
        /*0800*/ 	.word	0x00012d70


	//   ....[223]....
        /*0804*/ 	.word	0x00012dd0


	//   ....[224]....
        /*0808*/ 	.word	0x00012e80


	//   ....[225]....
        /*080c*/ 	.word	0x00012ee0


	//   ....[226]....
        /*0810*/ 	.word	0x00012fa0


	//   ....[227]....
        /*0814*/ 	.word	0x00013030


	//   ....[228]....
        /*0818*/ 	.word	0x00013150


	//----- nvinfo : EIATTR_REG_RECONFIG
	.align		4
.L_1549:
        /*081c*/ 	.byte	0x01, 0x54
	.zero		2


	//----- nvinfo : EIATTR_SYSCALL_OFFSETS
	.align		4
        /*0820*/ 	.byte	0x04, 0x46
        /*0822*/ 	.short	(.L_1551 - .L_1550)


	//   ....[0]....
.L_1550:
        /*0824*/ 	.word	0x00001480


	//   ....[1]....
        /*0828*/ 	.word	0x0000ba40


	//   ....[2]....
        /*082c*/ 	.word	0x0000bb90


	//   ....[3]....
        /*0830*/ 	.word	0x0000bc80


	//   ....[4]....
        /*0834*/ 	.word	0x0000cb60


	//----- nvinfo : EIATTR_MBARRIER_INSTR_OFFSETS
	.align		4
.L_1551:
        /*0838*/ 	.byte	0x04, 0x39
        /*083a*/ 	.short	(.L_1553 - .L_1552)


	//   ....[0]....
.L_1552:
        /*083c*/ 	.word	0x00000180
        /*0840*/ 	.word	0x000000ff
        /*0844*/ 	.word	0x00016800
        /*0848*/ 	.short	0x0100
        /*084a*/ 	.byte	0x08
	.zero		1


	//   ....[1]....
        /*084c*/ 	.word	0x00000190
        /*0850*/ 	.word	0x000000ff
        /*0854*/ 	.word	0x00016820
        /*0858*/ 	.short	0x0100
        /*085a*/ 	.byte	0x08
	.zero		1


	//   ....[2]....
        /*085c*/ 	.word	0x00000280
        /*0860*/ 	.word	0x000000ff
        /*0864*/ 	.word	0x00016830
        /*0868*/ 	.short	0x0100
        /*086a*/ 	.byte	0x08
	.zero		1


	//   ....[3]....
        /*086c*/ 	.word	0x00000290
        /*0870*/ 	.word	0x000000ff
        /*0874*/ 	.word	0x00016840
        /*0878*/ 	.short	0x0100
        /*087a*/ 	.byte	0x08
	.zero		1


	//   ....[4]....
        /*087c*/ 	.word	0x000002a0
        /*0880*/ 	.word	0x000000ff
        /*0884*/ 	.word	0x00016838
        /*0888*/ 	.short	0x0100
        /*088a*/ 	.byte	0x08
	.zero		1


	//   ....[5]....
        /*088c*/ 	.word	0x000002b0
        /*0890*/ 	.word	0x000000ff
        /*0894*/ 	.word	0x00016848
        /*0898*/ 	.short	0x0100
        /*089a*/ 	.byte	0x08
	.zero		1


	//   ....[6]....
        /*089c*/ 	.word	0x000003e0
        /*08a0*/ 	.word	0x000000ff
        /*08a4*/ 	.word	0x00016850
        /*08a8*/ 	.short	0x0100
        /*08aa*/ 	.byte	0x08
	.zero		1


	//   ....[7]....
        /*08ac*/ 	.word	0x000003f0
        /*08b0*/ 	.word	0x000000ff
        /*08b4*/ 	.word	0x00016860
        /*08b8*/ 	.short	0x0100
        /*08ba*/ 	.byte	0x08
	.zero		1


	//   ....[8]....
        /*08bc*/ 	.word	0x00000400
        /*08c0*/ 	.word	0x000000ff
        /*08c4*/ 	.word	0x00016858
        /*08c8*/ 	.short	0x0100
        /*08ca*/ 	.byte	0x08
	.zero		1


	//   ....[9]....
        /*08cc*/ 	.word	0x00000410
        /*08d0*/ 	.word	0x000000ff
        /*08d4*/ 	.word	0x00016868
        /*08d8*/ 	.short	0x0100
        /*08da*/ 	.byte	0x08
	.zero		1


	//   ....[10]....
        /*08dc*/ 	.word	0x00000500
        /*08e0*/ 	.word	0x000000ff
        /*08e4*/ 	.word	0x00016870
        /*08e8*/ 	.short	0x0100
        /*08ea*/ 	.byte	0x06
	.zero		1


	//   ....[11]....
        /*08ec*/ 	.word	0x00000510
        /*08f0*/ 	.word	0x000000ff
        /*08f4*/ 	.word	0x00016880
        /*08f8*/ 	.short	0x0100
        /*08fa*/ 	.byte	0x06
	.zero		1


	//   ....[12]....
        /*08fc*/ 	.word	0x00000520
        /*0900*/ 	.word	0x000000ff
        /*0904*/ 	.word	0x00016878
        /*0908*/ 	.short	0x0100
        /*090a*/ 	.byte	0x06
	.zero		1


	//   ....[13]....
        /*090c*/ 	.word	0x00000530
        /*0910*/ 	.word	0x000000ff
        /*0914*/ 	.word	0x00016888
        /*0918*/ 	.short	0x0100
        /*091a*/ 	.byte	0x06
	.zero		1


	//   ....[14]....
        /*091c*/ 	.word	0x00000660
        /*0920*/ 	.word	0x000000ff
        /*0924*/ 	.word	0x00016890
        /*0928*/ 	.short	0x0100
        /*092a*/ 	.byte	0x08
	.zero		1


	//   ....[15]....
        /*092c*/ 	.word	0x00000670
        /*0930*/ 	.word	0x000000ff
        /*0934*/ 	.word	0x000168a0
        /*0938*/ 	.short	0x0100
        /*093a*/ 	.byte	0x08
	.zero		1


	//   ....[16]....
        /*093c*/ 	.word	0x00000680
        /*0940*/ 	.word	0x000000ff
        /*0944*/ 	.word	0x00016898
        /*0948*/ 	.short	0x0100
        /*094a*/ 	.byte	0x08
	.zero		1


	//   ....[17]....
        /*094c*/ 	.word	0x00000690
        /*0950*/ 	.word	0x000000ff
        /*0954*/ 	.word	0x000168a8
        /*0958*/ 	.short	0x0100
        /*095a*/ 	.byte	0x08
	.zero		1


	//   ....[18]....
        /*095c*/ 	.word	0x000007d0
        /*0960*/ 	.word	0x000000ff
        /*0964*/ 	.word	0x000168b0
        /*0968*/ 	.short	0x0100
        /*096a*/ 	.byte	0x08
	.zero		1


	//   ....[19]....
        /*096c*/ 	.word	0x000007e0
        /*0970*/ 	.word	0x000000ff
        /*0974*/ 	.word	0x000168c0
        /*0978*/ 	.short	0x0100
        /*097a*/ 	.byte	0x08
	.zero		1


	//   ....[20]....
        /*097c*/ 	.word	0x000007f0
        /*0980*/ 	.word	0x000000ff
        /*0984*/ 	.word	0x000168b8
        /*0988*/ 	.short	0x0100
        /*098a*/ 	.byte	0x08
	.zero		1


	//   ....[21]....
        /*098c*/ 	.word	0x00000800
        /*0990*/ 	.word	0x000000ff
        /*0994*/ 	.word	0x000168c8
        /*0998*/ 	.short	0x0100
        /*099a*/ 	.byte	0x08
	.zero		1


	//   ....[22]....
        /*099c*/ 	.word	0x00001500
        /*09a0*/ 	.word	0x000000ff
        /*09a4*/ 	.word	0x00016800
        /*09a8*/ 	.short	0x010a
        /*09aa*/ 	.byte	0x2d
	.zero		1


	//   ....[23]....
        /*09ac*/ 	.word	0x00001580
        /*09b0*/ 	.word	0x00000000
        /*09b4*/ 	.word	0x00016830
        /*09b8*/ 	.short	0x010a
        /*09ba*/ 	.byte	0x3f
	.zero		1


	//   ....[24]....
        /*09bc*/ 	.word	0x000015c0
        /*09c0*/ 	.word	0x00000000
        /*09c4*/ 	.word	0x00016830
        /*09c8*/ 	.short	0x010a
        /*09ca*/ 	.byte	0x3f
	.zero		1


	//   ....[25]....
        /*09cc*/ 	.word	0x00002eb0
        /*09d0*/ 	.word	0x000000ff
        /*09d4*/ 	.word	0x00000000
        /*09d8*/ 	.short	0x0101
        /*09da*/ 	.byte	0x06
	.zero		1


	//   ....[26]....
        /*09dc*/ 	.word	0x00004000
        /*09e0*/ 	.word	0x000000ff
        /*09e4*/ 	.word	0x00016830
        /*09e8*/ 	.short	0x010a
        /*09ea*/ 	.byte	0x06
	.zero		1


	//   ....[27]....
        /*09ec*/ 	.word	0x00004040
        /*09f0*/ 	.word	0x000000ff
        /*09f4*/ 	.word	0x00016830
        /*09f8*/ 	.short	0x010a
        /*09fa*/ 	.byte	0x06
	.zero		1


	//   ....[28]....
        /*09fc*/ 	.word	0x00004250
        /*0a00*/ 	.word	0x000000ff
        /*0a04*/ 	.word	0x00016850
        /*0a08*/ 	.short	0x010a
        /*0a0a*/ 	.byte	0x06
	.zero		1


	//   ....[29]....
        /*0a0c*/ 	.word	0x00004290
        /*0a10*/ 	.word	0x000000ff
        /*0a14*/ 	.word	0x00016850
        /*0a18*/ 	.short	0x010a
        /*0a1a*/ 	.byte	0x06
	.zero		1


	//   ....[30]....
        /*0a1c*/ 	.word	0x00004f20
        /*0a20*/ 	.word	0x000000ff
        /*0a24*/ 	.word	0x00000000
        /*0a28*/ 	.short	0x0101
        /*0a2a*/ 	.byte	0x06
	.zero		1


	//   ....[31]....
        /*0a2c*/ 	.word	0x00006a00
        /*0a30*/ 	.word	0x000000ff
        /*0a34*/ 	.word	0x00000000
        /*0a38*/ 	.short	0x0101
        /*0a3a*/ 	.byte	0x06
	.zero		1


	//   ....[32]....
        /*0a3c*/ 	.word	0x00006ef0
        /*0a40*/ 	.word	0x000000ff
        /*0a44*/ 	.word	0x00016830
        /*0a48*/ 	.short	0x010a
        /*0a4a*/ 	.byte	0x06
	.zero		1


	//   ....[33]....
        /*0a4c*/ 	.word	0x00006f30
        /*0a50*/ 	.word	0x000000ff
        /*0a54*/ 	.word	0x00016830
        /*0a58*/ 	.short	0x010a
        /*0a5a*/ 	.byte	0x06
	.zero		1


	//   ....[34]....
        /*0a5c*/ 	.word	0x00007140
        /*0a60*/ 	.word	0x000000ff
        /*0a64*/ 	.word	0x00016850
        /*0a68*/ 	.short	0x010a
        /*0a6a*/ 	.byte	0x06
	.zero		1


	//   ....[35]....
        /*0a6c*/ 	.word	0x00007180
        /*0a70*/ 	.word	0x000000ff
        /*0a74*/ 	.word	0x00016850
        /*0a78*/ 	.short	0x010a
        /*0a7a*/ 	.byte	0x06
	.zero		1


	//   ....[36]....
        /*0a7c*/ 	.word	0x00007a60
        /*0a80*/ 	.word	0x000000ff
        /*0a84*/ 	.word	0x00000000
        /*0a88*/ 	.short	0x0101
        /*0a8a*/ 	.byte	0x06
	.zero		1


	//   ....[37]....
        /*0a8c*/ 	.word	0x00008f50
        /*0a90*/ 	.word	0x000000ff
        /*0a94*/ 	.word	0x00000000
        /*0a98*/ 	.short	0x0101
        /*0a9a*/ 	.byte	0x06
	.zero		1


	//   ....[38]....
        /*0a9c*/ 	.word	0x00009360
        /*0aa0*/ 	.word	0x000000ff
        /*0aa4*/ 	.word	0x00016850
        /*0aa8*/ 	.short	0x010a
        /*0aaa*/ 	.byte	0x05
	.zero		1


	//   ....[39]....
        /*0aac*/ 	.word	0x000093a0
        /*0ab0*/ 	.word	0x000000ff
        /*0ab4*/ 	.word	0x00016850
        /*0ab8*/ 	.short	0x010a
        /*0aba*/ 	.byte	0x05
	.zero		1


	//   ....[40]....
        /*0abc*/ 	.word	0x00009900
        /*0ac0*/ 	.word	0x000000ff
        /*0ac4*/ 	.word	0x00000000
        /*0ac8*/ 	.short	0x0101
        /*0aca*/ 	.byte	0x04
	.zero		1


	//   ....[41]....
        /*0acc*/ 	.word	0x0000a580
        /*0ad0*/ 	.word	0x0000001a
        /*0ad4*/ 	.word	0x00000000
        /*0ad8*/ 	.short	0x0101
        /*0ada*/ 	.byte	0x3f
	.zero		1


	//   ....[42]....
        /*0adc*/ 	.word	0x0000c1e0
        /*0ae0*/ 	.word	0x00000000
        /*0ae4*/ 	.word	0x00016840
        /*0ae8*/ 	.short	0x010a
        /*0aea*/ 	.byte	0x3f
	.zero		1


	//   ....[43]....
        /*0aec*/ 	.word	0x0000c940
        /*0af0*/ 	.word	0x00000000
        /*0af4*/ 	.word	0x00016830
        /*0af8*/ 	.short	0x0107
        /*0afa*/ 	.byte	0x3f
	.zero		1


	//   ....[44]....
        /*0afc*/ 	.word	0x0000ca00
        /*0b00*/ 	.word	0x00000000
        /*0b04*/ 	.word	0x00016830
        /*0b08*/ 	.short	0x0101
        /*0b0a*/ 	.byte	0x3f
	.zero		1


	//   ....[45]....
        /*0b0c*/ 	.word	0x0000d770
        /*0b10*/ 	.word	0x00000010
        /*0b14*/ 	.word	0x00016800
        /*0b18*/ 	.short	0x0107
        /*0b1a*/ 	.byte	0x3f
	.zero		1


	//   ....[46]....
        /*0b1c*/ 	.word	0x0000d860
        /*0b20*/ 	.word	0x00000010
        /*0b24*/ 	.word	0x00016800
        /*0b28*/ 	.short	0x0101
        /*0b2a*/ 	.byte	0x3f
	.zero		1


	//   ....[47]....
        /*0b2c*/ 	.word	0x0000d880
        /*0b30*/ 	.word	0x00000010
        /*0b34*/ 	.word	0x00016820
        /*0b38*/ 	.short	0x010a
        /*0b3a*/ 	.byte	0x3f
	.zero		1


	//   ....[48]....
        /*0b3c*/ 	.word	0x0000dc00
        /*0b40*/ 	.word	0x00000005
        /*0b44*/ 	.word	0x00016840
        /*0b48*/ 	.short	0x010a
        /*0b4a*/ 	.byte	0x3f
	.zero		1


	//   ....[49]....
        /*0b4c*/ 	.word	0x0000e120
        /*0b50*/ 	.word	0x00000005
        /*0b54*/ 	.word	0x00016830
        /*0b58*/ 	.short	0x0107
        /*0b5a*/ 	.byte	0x3f
	.zero		1


	//   ....[50]....
        /*0b5c*/ 	.word	0x0000e1e0
        /*0b60*/ 	.word	0x00000005
        /*0b64*/ 	.word	0x00016830
        /*0b68*/ 	.short	0x0101
        /*0b6a*/ 	.byte	0x3f
	.zero		1


	//   ....[51]....
        /*0b6c*/ 	.word	0x0000e240
        /*0b70*/ 	.word	0x00000005
        /*0b74*/ 	.word	0x00016860
        /*0b78*/ 	.short	0x010a
        /*0b7a*/ 	.byte	0x3f
	.zero		1


	//   ....[52]....
        /*0b7c*/ 	.word	0x0000e750
        /*0b80*/ 	.word	0x00000005
        /*0b84*/ 	.word	0x00016850
        /*0b88*/ 	.short	0x0107
        /*0b8a*/ 	.byte	0x3f
	.zero		1


	//   ....[53]....
        /*0b8c*/ 	.word	0x0000e8b0
        /*0b90*/ 	.word	0x00000005
        /*0b94*/ 	.word	0x00016850
        /*0b98*/ 	.short	0x0101
        /*0b9a*/ 	.byte	0x3f
	.zero		1


	//   ....[54]....
        /*0b9c*/ 	.word	0x0000eac0
        /*0ba0*/ 	.word	0x00000004
        /*0ba4*/ 	.word	0x00016860
        /*0ba8*/ 	.short	0x010a
        /*0baa*/ 	.byte	0x3f
	.zero		1


	//   ....[55]....
        /*0bac*/ 	.word	0x0000ef70
        /*0bb0*/ 	.word	0x00000004
        /*0bb4*/ 	.word	0x00016850
        /*0bb8*/ 	.short	0x0107
        /*0bba*/ 	.byte	0x3f
	.zero		1


	//   ....[56]....
        /*0bbc*/ 	.word	0x0000f030
        /*0bc0*/ 	.word	0x00000004
        /*0bc4*/ 	.word	0x00016850
        /*0bc8*/ 	.short	0x0101
        /*0bca*/ 	.byte	0x3f
	.zero		1


	//   ....[57]....
        /*0bcc*/ 	.word	0x0000f300
        /*0bd0*/ 	.word	0x00000005
        /*0bd4*/ 	.word	0x00016820
        /*0bd8*/ 	.short	0x010a
        /*0bda*/ 	.byte	0x3f
	.zero		1


	//   ....[58]....
        /*0bdc*/ 	.word	0x0000f480
        /*0be0*/ 	.word	0x00000003
        /*0be4*/ 	.word	0x00016840
        /*0be8*/ 	.short	0x010a
        /*0bea*/ 	.byte	0x3f
	.zero		1


	//   ....[59]....
        /*0bec*/ 	.word	0x0000f520
        /*0bf0*/ 	.word	0x00000005
        /*0bf4*/ 	.word	0x00016840
        /*0bf8*/ 	.short	0x010a
        /*0bfa*/ 	.byte	0x3f
	.zero		1


	//   ....[60]....
        /*0bfc*/ 	.word	0x0000f560
        /*0c00*/ 	.word	0x00000003
        /*0c04*/ 	.word	0x00016860
        /*0c08*/ 	.short	0x010a
        /*0c0a*/ 	.byte	0x3f
	.zero		1


	//   ....[61]....
        /*0c0c*/ 	.word	0x0000f5a0
        /*0c10*/ 	.word	0x00000005
        /*0c14*/ 	.word	0x00016860
        /*0c18*/ 	.short	0x010a
        /*0c1a*/ 	.byte	0x3f
	.zero		1


	//   ....[62]....
        /*0c1c*/ 	.word	0x0000f610
        /*0c20*/ 	.word	0x00000003
        /*0c24*/ 	.word	0x00016800
        /*0c28*/ 	.short	0x010a
        /*0c2a*/ 	.byte	0x3f
	.zero		1


	//   ....[63]....
        /*0c2c*/ 	.word	0x0000f660
        /*0c30*/ 	.word	0x00000000
        /*0c34*/ 	.word	0x00016830
        /*0c38*/ 	.short	0x010a
        /*0c3a*/ 	.byte	0x3f
	.zero		1


	//   ....[64]....
        /*0c3c*/ 	.word	0x0000f6c0
        /*0c40*/ 	.word	0x00000006
        /*0c44*/ 	.word	0x00016830
        /*0c48*/ 	.short	0x010a
        /*0c4a*/ 	.byte	0x3f
	.zero		1


	//   ....[65]....
        /*0c4c*/ 	.word	0x0000f720
        /*0c50*/ 	.word	0x00000006
        /*0c54*/ 	.word	0x00016850
        /*0c58*/ 	.short	0x010a
        /*0c5a*/ 	.byte	0x3f
	.zero		1


	//   ....[66]....
        /*0c5c*/ 	.word	0x0000f780
        /*0c60*/ 	.word	0x00000006
        /*0c64*/ 	.word	0x00016830
        /*0c68*/ 	.short	0x010a
        /*0c6a*/ 	.byte	0x3f
	.zero		1


	//   ....[67]....
        /*0c6c*/ 	.word	0x0000f7e0
        /*0c70*/ 	.word	0x00000006
        /*0c74*/ 	.word	0x00016850
        /*0c78*/ 	.short	0x010a
        /*0c7a*/ 	.byte	0x3f
	.zero		1


	//   ....[68]....
        /*0c7c*/ 	.word	0x0000f840
        /*0c80*/ 	.word	0x00000004
        /*0c84*/ 	.word	0x00016850
        /*0c88*/ 	.short	0x010a
        /*0c8a*/ 	.byte	0x3f
	.zero		1


	//   ....[69]....
        /*0c8c*/ 	.word	0x0000f940
        /*0c90*/ 	.word	0x00000000
        /*0c94*/ 	.word	0x00016840
        /*0c98*/ 	.short	0x010a
        /*0c9a*/ 	.byte	0x3f
	.zero		1


	//   ....[70]....
        /*0c9c*/ 	.word	0x00011370
        /*0ca0*/ 	.word	0x00000010
        /*0ca4*/ 	.word	0x00016820
        /*0ca8*/ 	.short	0x010a
        /*0caa*/ 	.byte	0x3f
	.zero		1


	//   ....[71]....
        /*0cac*/ 	.word	0x000113c0
        /*0cb0*/ 	.word	0x00000005
        /*0cb4*/ 	.word	0x00016840
        /*0cb8*/ 	.short	0x010a
        /*0cba*/ 	.byte	0x3f
	.zero		1


	//   ....[72]....
        /*0cbc*/ 	.word	0x00011d00
        /*0cc0*/ 	.word	0x00000005
        /*0cc4*/ 	.word	0x00016860
        /*0cc8*/ 	.short	0x010a
        /*0cca*/ 	.byte	0x3f
	.zero		1


	//   ....[73]....
        /*0ccc*/ 	.word	0x00012670
        /*0cd0*/ 	.word	0x00000004
        /*0cd4*/ 	.word	0x00016860
        /*0cd8*/ 	.short	0x010a
        /*0cda*/ 	.byte	0x3f
	.zero		1


	//   ....[74]....
        /*0cdc*/ 	.word	0x00013070
        /*0ce0*/ 	.word	0x00000005
        /*0ce4*/ 	.word	0x00016820
        /*0ce8*/ 	.short	0x010a
        /*0cea*/ 	.byte	0x3f
	.zero		1


	//   ....[75]....
        /*0cec*/ 	.word	0x00013210
        /*0cf0*/ 	.word	0x00000003
        /*0cf4*/ 	.word	0x00016840
        /*0cf8*/ 	.short	0x010a
        /*0cfa*/ 	.byte	0x3f
	.zero		1


	//   ....[76]....
        /*0cfc*/ 	.word	0x00013260
        /*0d00*/ 	.word	0x00000005
        /*0d04*/ 	.word	0x00016840
        /*0d08*/ 	.short	0x010a
        /*0d0a*/ 	.byte	0x3f
	.zero		1


	//   ....[77]....
        /*0d0c*/ 	.word	0x000132b0
        /*0d10*/ 	.word	0x00000003
        /*0d14*/ 	.word	0x00016860
        /*0d18*/ 	.short	0x010a
        /*0d1a*/ 	.byte	0x3f
	.zero		1


	//----- nvinfo : EIATTR_NUM_MBARRIERS
	.align		4
.L_1553:
        /*0d1c*/ 	.byte	0x03, 0x38
        /*0d1e*/ 	.short	0x0016


	//----- nvinfo : EIATTR_EXIT_INSTR_OFFSETS
	.align		4
        /*0d20*/ 	.byte	0x04, 0x1c
        /*0d22*/ 	.short	(.L_1555 - .L_1554)


	//   ....[0]....
.L_1554:
        /*0d24*/ 	.word	0x00000970


	//   ....[1]....
        /*0d28*/ 	.word	0x0000af60


	//   ....[2]....
        /*0d2c*/ 	.word	0x0000f5f0


	//----- nvinfo : EIATTR_MAX_THREADS
	.align		4
.L_1555:
        /*0d30*/ 	.byte	0x04, 0x05
        /*0d32*/ 	.short	(.L_1557 - .L_1556)
.L_1556:
        /*0d34*/ 	.word	0x00000200
        /*0d38*/ 	.word	0x00000001
        /*0d3c*/ 	.word	0x00000001


	//----- nvinfo : EIATTR_CRS_STACK_SIZE
	.align		4
.L_1557:
        /*0d40*/ 	.byte	0x04, 0x1e
        /*0d42*/ 	.short	(.L_1559 - .L_1558)
.L_1558:
        /*0d44*/ 	.word	0x00000000


	//----- nvinfo : EIATTR_CBANK_PARAM_SIZE
	.align		4
.L_1559:
        /*0d48*/ 	.byte	0x03, 0x19
        /*0d4a*/ 	.short	0x0af0


	//----- nvinfo : EIATTR_PARAM_CBANK
	.align		4
        /*0d4c*/ 	.byte	0x04, 0x0a
        /*0d4e*/ 	.short	(.L_1561 - .L_1560)
	.align		4
.L_1560:
        /*0d50*/ 	.word	index@(.nv.constant0._ZN7cutlass13device_kernelIN5flash11enable_sm90INS1_16FlashAttnFwdSm90INS1_25CollectiveMainloopFwdSm90ILi2EN4cute5tupleIJNS5_1CILi1EEES8_S8_EEENS6_IJNS7_ILi192EEENS7_ILi128EEENS7_ILi64EEEEEELi64ENS_6half_tEfNS_4arch4Sm90ELb1ELb0ELb1ELb0ELb1ELb0ELb0ELb1ELb1ELb1ELb0ELb0EEENS1_21CollectiveEpilogueFwdINS6_IJSA_SC_SB_EEES9_SE_SG_Li384ELb0ELb1ELb0ELb0EEENS1_30DynamicPersistentTileSchedulerILi384ELi128ELb0ELb1ELb1EEEEEEEEEvNT_6ParamsE)
        /*0d54*/ 	.short	0x0210
        /*0d56*/ 	.short	0x0af0


	//----- nvinfo : EIATTR_SW_WAR
	.align		4
.L_1561:
        /*0d58*/ 	.byte	0x04, 0x36
        /*0d5a*/ 	.short	(.L_1563 - .L_1562)
.L_1562:
        /*0d5c*/ 	.word	0x00000008
.L_1563:


//--------------------- .nv.info._ZN7cutlass13device_kernelIN5flash11enable_sm90INS1_16FlashAttnFwdSm90INS1_25CollectiveMainloopFwdSm90ILi2EN4cute5tupleIJNS5_1CILi1EEES8_S8_EEENS6_IJNS7_ILi192EEENS7_ILi128EEENS7_ILi64EEEEEELi64ENS_6half_tEfNS_4arch4Sm90ELb1ELb0ELb1ELb1ELb1ELb0ELb0ELb1ELb1ELb1ELb0ELb0EEENS1_21CollectiveEpilogueFwdINS6_IJSA_SC_SB_EEES9_SE_SG_Li384ELb1ELb1ELb0ELb0EEENS1_36VarlenDynamicPersistentTileSchedulerILi192ELi128ELi384ELi128ELb0ELb1ELb1ELb1ELb1ELb1EEEEEEEEEvNT_6ParamsE --------------------------
	.section	.nv.info._ZN7cutlass13device_kernelIN5flash11enable_sm90INS1_16FlashAttnFwdSm90INS1_25CollectiveMainloopFwdSm90ILi2EN4cute5tupleIJNS5_1CILi1EEES8_S8_EEENS6_IJNS7_ILi192EEENS7_ILi128EEENS7_ILi64EEEEEELi64ENS_6half_tEfNS_4arch4Sm90ELb1ELb0ELb1ELb1ELb1ELb0ELb0ELb1ELb1ELb1ELb0ELb0EEENS1_21CollectiveEpilogueFwdINS6_IJSA_SC_SB_EEES9_SE_SG_Li384ELb1ELb1ELb0ELb0EEENS1_36VarlenDynamicPersistentTileSchedulerILi192ELi128ELi384ELi128ELb0ELb1ELb1ELb1ELb1ELb1EEEEEEEEEvNT_6ParamsE,"",@"SHT_CUDA_INFO"
	.sectionflags	@""
	.align	4


	//----- nvinfo : EIATTR_CUDA_API_VERSION
	.align		4
        /*0000*/ 	.byte	0x04, 0x37
        /*0002*/ 	.short	(.L_1565 - .L_1564)
.L_1564:
        /*0004*/ 	.word	0x00000082


	//----- nvinfo : EIATTR_KPARAM_INFO
	.align		4
.L_1565:
        /*0008*/ 	.byte	0x04, 0x17
        /*000a*/ 	.short	(.L_1567 - .L_1566)
.L_1566:
        /*000c*/ 	.word	0x00000000
        /*0010*/ 	.short	0x0000
        /*0012*/ 	.short	0x0070
        /*0014*/ 	.byte	0x00, 0xf0, 0x01, 0x2a


	//----- nvinfo : EIATTR_SPARSE_MMA_MASK
	.align		4
.L_1567:
        /*0018*/ 	.byte	0x03, 0x50
        /*001a*/ 	.short	0x0000


	//----- nvinfo : EIATTR_MAXREG_COUNT
	.align		4
        /*001c*/ 	.byte	0x03, 0x1b
        /*001e*/ 	.short	0x0080


	//----- nvinfo : EIATTR_NUM_BARRIERS
	.align		4
        /*0020*/ 	.byte	0x02, 0x4c
        /*0022*/ 	.byte	0x10
	.zero		1


	//----- nvinfo : EIATTR_EXTERNS
	.align		4
        /*0024*/ 	.byte	0x04, 0x0f
        /*0026*/ 	.short	(.L_1569 - .L_1568)


	//   ....[0]....
	.align		4
.L_1568:
        /*0028*/ 	.word	index@(__assertfail)


	//----- nvinfo : EIATTR_ANNOTATIONS
	.align		4
.L_1569:
        /*002c*/ 	.byte	0x04, 0x55
        /*002e*/ 	.short	(.L_1571 - .L_1570)


	//   ....[0]....
.L_1570:
        /* <DEDUP_REMOVED lines=30> */


	//----- nvinfo : EIATTR_MERCURY_ISA_VERSION
	.align		4
.L_1571:
        /*01f8*/ 	.byte	0x03, 0x5f
        /*01fa*/ 	.short	0x0101


	//----- nvinfo : EIATTR_UNUSED_LOAD_BYTE_OFFSET
	.align		4
        /*01fc*/ 	.byte	0x04, 0x44
        /*01fe*/ 	.short	(.L_1573 - .L_1572)


	//   ....[0]....
.L_1572:
        /*0200*/ 	.word	0x00000970
        /*0204*/ 	.word	0x0000fff0


	//   ....[1]....
        /*0208*/ 	.word	0x00009c50
        /*020c*/ 	.word	0x0000fff0


	//----- nvinfo : EIATTR_INT_WARP_WIDE_INSTR_OFFSETS
	.align		4
.L_1573:
        /*0210*/ 	.byte	0x04, 0x31
        /*0212*/ 	.short	(.L_1575 - .L_1574)


	//   ....[0]....
.L_1574:
        /*0214*/ 	.word	0x000000c0


	//   ....[1]....
        /*0218*/ 	.word	0x000000d0


	//   ....[2]....
        /*021c*/ 	.word	0x00000170


	//   ....[3]....
        /*0220*/ 	.word	0x0000c890


	//   ....[4]....
        /*0224*/ 	.word	0x0000c920


	//   ....[5]....
        /*0228*/ 	.word	0x0000fb10


	//   ....[6]....
        /*022c*/ 	.word	0x0000fba0


	//----- nvinfo : EIATTR_COOP_GROUP_MASK_REGIDS
	.align		4
.L_1575:
        /*0230*/ 	.byte	0x04, 0x29
        /*0232*/ 	.short	(.L_1577 - .L_1576)


	//   ....[0]....
.L_1576:
        /*0234*/ 	.word	0xffffffff


	//   ....[1]....
        /*0238*/ 	.word	0xffffffff


	//   ....[2]....
        /*023c*/ 	.word	0xffffffff


	//   ....[3]....
        /*0240*/ 	.word	0xffffffff


	//   ....[4]....
        /*0244*/ 	.word	0xffffffff


	//   ....[5]....
        /*0248*/ 	.word	0xffffffff


	//   ....[6]....
        /*024c*/ 	.word	0xffffffff


	//   ....[7]....
        /*0250*/ 	.word	0xffffffff


	//   ....[8]....
        /*0254*/ 	.word	0xffffffff


	//   ....[9]....
        /*0258*/ 	.word	0xffffffff


	//   ....[10]....
        /*025c*/ 	.word	0xffffffff


	//   ....[11]....
        /*0260*/ 	.word	0xffffffff


	//   ....[12]....
        /*0264*/ 	.word	0xffffffff


	//   ....[13]....
        /*0268*/ 	.word	0xffffffff


	//   ....[14]....
        /*026c*/ 	.word	0xffffffff


	//   ....[15]....
        /*0270*/ 	.word	0xffffffff


	//   ....[16]....
        /*0274*/ 	.word	0xffffffff


	//   ....[17]....
        /*0278*/ 	.word	0xffffffff


	//   ....[18]....
        /*027c*/ 	.word	0xffffffff


	//   ....[19]....
        /*0280*/ 	.word	0xffffffff


	//   ....[20]....
        /*0284*/ 	.word	0xffffffff


	//   ....[21]....
        /*0288*/ 	.word	0xffffffff


	//   ....[22]....
        /*028c*/ 	.word	0xffffffff


	//   ....[23]....
        /*0290*/ 	.word	0xffffffff


	//   ....[24]....
        /*0294*/ 	.word	0xffffffff


	//   ....[25]....
        /*0298*/ 	.word	0xffffffff


	//   ....[26]....
        /*029c*/ 	.word	0xffffffff


	//   ....[27]....
        /*02a0*/ 	.word	0xffffffff


	//   ....[28]....
        /*02a4*/ 	.word	0xffffffff


	//   ....[29]....
        /*02a8*/ 	.word	0xffffffff


	//   ....[30]....
        /*02ac*/ 	.word	0xffffffff


	//   ....[31]....
        /*02b0*/ 	.word	0xffffffff


	//   ....[32]....
        /*02b4*/ 	.word	0xffffffff


	//   ....[33]....
        /*02b8*/ 	.word	0xffffffff


	//   ....[34]....
        /*02bc*/ 	.word	0xffffffff


	//   ....[35]....
        /*02c0*/ 	.word	0xffffffff


	//   ....[36]....
        /*02c4*/ 	.word	0xffffffff


	//   ....[37]....
        /*02c8*/ 	.word	0xffffffff


	//   ....[38]....
        /*02cc*/ 	.word	0xffffffff


	//   ....[39]....
        /*02d0*/ 	.word	0xffffffff


	//   ....[40]....
        /*02d4*/ 	.word	0xffffffff


	//   ....[41]....
        /*02d8*/ 	.word	0xffffffff


	//   ....[42]....
        /*02dc*/ 	.word	0xffffffff


	//   ....[43]....
        /*02e0*/ 	.word	0xffffffff


	//   ....[44]....
        /*02e4*/ 	.word	0xffffffff


	//   ....[45]....
        /*02e8*/ 	.word	0xffffffff


	//   ....[46]....
        /*02ec*/ 	.word	0xffffffff


	//   ....[47]....
        /*02f0*/ 	.word	0xffffffff


	//   ....[48]....
        /*02f4*/ 	.word	0xffffffff


	//   ....[49]....
        /*02f8*/ 	.word	0xffffffff


	//   ....[50]....
        /*02fc*/ 	.word	0xffffffff


	//   ....[51]....
        /*0300*/ 	.word	0xffffffff


	//   ....[52]....
        /*0304*/ 	.word	0xffffffff


	//   ....[53]....
        /*0308*/ 	.word	0xffffffff


	//   ....[54]....
        /*030c*/ 	.word	0xffffffff


	//   ....[55]....
        /*0310*/ 	.word	0xffffffff


	//   ....[56]....
        /*0314*/ 	.word	0xffffffff


	//   ....[57]....
        /*0318*/ 	.word	0xffffffff


	//   ....[58]....
        /*031c*/ 	.word	0xffffffff


	//   ....[59]....
        /*0320*/ 	.word	0xffffffff


	//   ....[60]....
        /*0324*/ 	.word	0xffffffff


	//   ....[61]....
        /*0328*/ 	.word	0xffffffff


	//   ....[62]....
        /*032c*/ 	.word	0xffffffff


	//   ....[63]....
        /*0330*/ 	.word	0xffffffff


	//   ....[64]....
        /*0334*/ 	.word	0xffffffff


	//   ....[65]....
        /*0338*/ 	.word	0xffffffff


	//   ....[66]....
        /*033c*/ 	.word	0xffffffff


	//   ....[67]....
        /*0340*/ 	.word	0xffffffff


	//   ....[68]....
        /*0344*/ 	.word	0xffffffff


	//   ....[69]....
        /*0348*/ 	.word	0xffffffff


	//   ....[70]....
        /*034c*/ 	.word	0xffffffff


	//   ....[71]....
        /*0350*/ 	.word	0xffffffff


	//   ....[72]....
        /*0354*/ 	.word	0xffffffff


	//   ....[73]....
        /*0358*/ 	.word	0xffffffff


	//   ....[74]....
        /*035c*/ 	.word	0xffffffff


	//   ....[75]....
        /*0360*/ 	.word	0xffffffff


	//   ....[76]....
        /*0364*/ 	.word	0xffffffff


	//   ....[77]....
        /*0368*/ 	.word	0xffffffff


	//   ....[78]....
        /*036c*/ 	.word	0xffffffff


	//   ....[79]....
        /*0370*/ 	.word	0xffffffff


	//   ....[80]....
        /*0374*/ 	.word	0xffffffff


	//   ....[81]....
        /*0378*/ 	.word	0xffffffff


	//   ....[82]....
        /*037c*/ 	.word	0xffffffff


	//   ....[83]....
        /*0380*/ 	.word	0xffffffff


	//   ....[84]....
        /*0384*/ 	.word	0xffffffff


	//   ....[85]....
        /*0388*/ 	.word	0xffffffff


	//   ....[86]....
        /*038c*/ 	.word	0xffffffff


	//   ....[87]....
        /*0390*/ 	.word	0xffffffff


	//   ....[88]....
        /*0394*/ 	.word	0xffffffff


	//   ....[89]....
        /*0398*/ 	.word	0xffffffff


	//   ....[90]....
        /*039c*/ 	.word	0xffffffff


	//   ....[91]....
        /*03a0*/ 	.word	0xffffffff


	//   ....[92]....
        /*03a4*/ 	.word	0xffffffff


	//   ....[93]....
        /*03a8*/ 	.word	0xffffffff


	//   ....[94]....
        /*03ac*/ 	.word	0xffffffff


	//   ....[95]....
        /*03b0*/ 	.word	0xffffffff


	//   ....[96]....
        /*03b4*/ 	.word	0xffffffff


	//   ....[97]....
        /*03b8*/ 	.word	0xffffffff


	//   ....[98]....
        /*03bc*/ 	.word	0xffffffff


	//   ....[99]....
        /*03c0*/ 	.word	0xffffffff


	//   ....[100]....
        /*03c4*/ 	.word	0xffffffff


	//   ....[101]....
        /*03c8*/ 	.word	0xffffffff


	//   ....[102]....
        /*03cc*/ 	.word	0xffffffff


	//   ....[103]....
        /*03d0*/ 	.word	0xffffffff


	//   ....[104]....
        /*03d4*/ 	.word	0xffffffff


	//   ....[105]....
        /*03d8*/ 	.word	0xffffffff


	//   ....[106]....
        /*03dc*/ 	.word	0xffffffff


	//   ....[107]....
        /*03e0*/ 	.word	0xffffffff


	//   ....[108]....
        /*03e4*/ 	.word	0xffffffff


	//   ....[109]....
        /*03e8*/ 	.word	0xffffffff


	//   ....[110]....
        /*03ec*/ 	.word	0xffffffff


	//   ....[111]....
        /*03f0*/ 	.word	0xffffffff


	//   ....[112]....
        /*03f4*/ 	.word	0xffffffff


	//   ....[113]....
        /*03f8*/ 	.word	0xffffffff


	//   ....[114]....
        /*03fc*/ 	.word	0xffffffff


	//   ....[115]....
        /*0400*/ 	.word	0xffffffff


	//   ....[116]....
        /*0404*/ 	.word	0xffffffff


	//   ....[117]....
        /*0408*/ 	.word	0xffffffff


	//   ....[118]....
        /*040c*/ 	.word	0xffffffff


	//   ....[119]....
        /*0410*/ 	.word	0xffffffff


	//   ....[120]....
        /*0414*/ 	.word	0xffffffff


	//   ....[121]....
        /*0418*/ 	.word	0xffffffff


	//   ....[122]....
        /*041c*/ 	.word	0xffffffff


	//   ....[123]....
        /*0420*/ 	.word	0xffffffff


	//   ....[124]....
        /*0424*/ 	.word	0xffffffff


	//   ....[125]....
        /*0428*/ 	.word	0xffffffff


	//   ....[126]....
        /*042c*/ 	.word	0xffffffff


	//   ....[127]....
        /*0430*/ 	.word	0xffffffff


	//   ....[128]....
        /*0434*/ 	.word	0xffffffff


	//   ....[129]....
        /*0438*/ 	.word	0xffffffff


	//   ....[130]....
        /*043c*/ 	.word	0xffffffff


	//   ....[131]....
        /*0440*/ 	.word	0xffffffff


	//   ....[132]....
        /*0444*/ 	.word	0xffffffff


	//   ....[133]....
        /*0448*/ 	.word	0xffffffff


	//   ....[134]....
        /*044c*/ 	.word	0xffffffff


	//   ....[135]....
        /*0450*/ 	.word	0xffffffff


	//   ....[136]....
        /*0454*/ 	.word	0xffffffff


	//   ....[137]....
        /*0458*/ 	.word	0xffffffff


	//   ....[138]....
        /*045c*/ 	.word	0xffffffff


	//   ....[139]....
        /*0460*/ 	.word	0xffffffff


	//   ....[140]....
        /*0464*/ 	.word	0xffffffff


	//   ....[141]....
        /*0468*/ 	.word	0xffffffff


	//   ....[142]....
        /*046c*/ 	.word	0xffffffff


	//   ....[143]....
        /*0470*/ 	.word	0xffffffff


	//   ....[144]....
        /*0474*/ 	.word	0xffffffff


	//   ....[145]....
        /*0478*/ 	.word	0xffffffff


	//   ....[146]....
        /*047c*/ 	.word	0xffffffff


	//   ....[147]....
        /*0480*/ 	.word	0xffffffff


	//   ....[148]....
        /*0484*/ 	.word	0xffffffff


	//   ....[149]....
        /*0488*/ 	.word	0xffffffff


	//   ....[150]....
        /*048c*/ 	.word	0xffffffff


	//   ....[151]....
        /*0490*/ 	.word	0xffffffff


	//   ....[152]....
        /*0494*/ 	.word	0xffffffff


	//   ....[153]....
        /*0498*/ 	.word	0xffffffff


	//   ....[154]....
        /*049c*/ 	.word	0xffffffff


	//   ....[155]....
        /*04a0*/ 	.word	0xffffffff


	//   ....[156]....
        /*04a4*/ 	.word	0xffffffff


	//   ....[157]....
        /*04a8*/ 	.word	0xffffffff


	//   ....[158]....
        /*04ac*/ 	.word	0xffffffff


	//   ....[159]....
        /*04b0*/ 	.word	0xffffffff


	//   ....[160]....
        /*04b4*/ 	.word	0xffffffff


	//   ....[161]....
        /*04b8*/ 	.word	0xffffffff


	//   ....[162]....
        /*04bc*/ 	.word	0xffffffff


	//   ....[163]....
        /*04c0*/ 	.word	0xffffffff


	//   ....[164]....
        /*04c4*/ 	.word	0xffffffff


	//   ....[165]....
        /*04c8*/ 	.word	0xffffffff


	//   ....[166]....
        /*04cc*/ 	.word	0xffffffff


	//   ....[167]....
        /*04d0*/ 	.word	0xffffffff


	//   ....[168]....
        /*04d4*/ 	.word	0xffffffff


	//   ....[169]....
        /*04d8*/ 	.word	0x0500000f


	//   ....[170]....
        /*04dc*/ 	.word	0x0500000f


	//   ....[171]....
        /*04e0*/ 	.word	0x0500000f


	//   ....[172]....
        /*04e4*/ 	.word	0x0500000f


	//   ....[173]....
        /*04e8*/ 	.word	0x0500000f


	//   ....[174]....
        /*04ec*/ 	.word	0x0500000f


	//   ....[175]....
        /*04f0*/ 	.word	0x0500000f


	//   ....[176]....
        /*04f4*/ 	.word	0x0500000f


	//   ....[177]....
        /*04f8*/ 	.word	0x0500000f


	//   ....[178]....
        /*04fc*/ 	.word	0x0500000f


	//   ....[179]....
        /*0500*/ 	.word	0x0500000f


	//   ....[180]....
        /*0504*/ 	.word	0x0500000f


	//   ....[181]....
        /*0508*/ 	.word	0x0500000f


	//   ....[182]....
        /*050c*/ 	.word	0x0500000f


	//   ....[183]....
        /*0510*/ 	.word	0x0500000f


	//   ....[184]....
        /*0514*/ 	.word	0x0500000f


	//   ....[185]....
        /*0518*/ 	.word	0x0500000f


	//   ....[186]....
        /*051c*/ 	.word	0x0500000f


	//   ....[187]....
        /*0520*/ 	.word	0x0500000f


	//   ....[188]....
        /*0524*/ 	.word	0x0500000f


	//   ....[189]....
        /*0528*/ 	.word	0x0500000f


	//   ....[190]....
        /*052c*/ 	.word	0x0500000f


	//   ....[191]....
        /*0530*/ 	.word	0x0500000f


	//   ....[192]....
        /*0534*/ 	.word	0x0500000f


	//   ....[193]....
        /*0538*/ 	.word	0x0500000f


	//   ....[194]....
        /*053c*/ 	.word	0x0500000f


	//   ....[195]....
        /*0540*/ 	.word	0x0500000f


	//   ....[196]....
        /*0544*/ 	.word	0x0500000f


	//   ....[197]....
        /*0548*/ 	.word	0x0500000f


	//   ....[198]....
        /*054c*/ 	.word	0x0500000f


	//   ....[199]....
        /*0550*/ 	.word	0x0500000f


	//   ....[200]....
        /*0554*/ 	.word	0x0500000f


	//   ....[201]....
        /*0558*/ 	.word	0x0500000f


	//   ....[202]....
        /*055c*/ 	.word	0x0500000f


	//   ....[203]....
        /*0560*/ 	.word	0x0500000f


	//   ....[204]....
        /*0564*/ 	.word	0x0500000f


	//   ....[205]....
        /*0568*/ 	.word	0x0500000f


	//   ....[206]....
        /*056c*/ 	.word	0x0500000f


	//   ....[207]....
        /*0570*/ 	.word	0x0500000f


	//   ....[208]....
        /*0574*/ 	.word	0x0500000f


	//   ....[209]....
        /*0578*/ 	.word	0x0500000f


	//   ....[210]....
        /*057c*/ 	.word	0x0500000f


	//   ....[211]....
        /*0580*/ 	.word	0x0500000f


	//   ....[212]....
        /*0584*/ 	.word	0x0500000f


	//   ....[213]....
        /*0588*/ 	.word	0x0500000f


	//   ....[214]....
        /*058c*/ 	.word	0x0500000f


	//   ....[215]....
        /*0590*/ 	.word	0x0500000f


	//   ....[216]....
        /*0594*/ 	.word	0x0500000f


	//   ....[217]....
        /*0598*/ 	.word	0x0500000f


	//   ....[218]....
        /*059c*/ 	.word	0x0500000f


	//   ....[219]....
        /*05a0*/ 	.word	0x0500000f


	//   ....[220]....
        /*05a4*/ 	.word	0x0500000f


	//   ....[221]....
        /*05a8*/ 	.word	0x0500000f


	//   ....[222]....
        /*05ac*/ 	.word	0x0500000f


	//   ....[223]....
        /*05b0*/ 	.word	0x0500000f


	//   ....[224]....
        /*05b4*/ 	.word	0x0500000f


	//   ....[225]....
        /*05b8*/ 	.word	0x0500000f


	//   ....[226]....
        /*05bc*/ 	.word	0x0500000f


	//   ....[227]....
        /*05c0*/ 	.word	0x0500000f


	//   ....[228]....
        /*05c4*/ 	.word	0x0500000f


	//   ....[229]....
        /*05c8*/ 	.word	0x0500000f


	//   ....[230]....
        /*05cc*/ 	.word	0x0500000f


	//   ....[231]....
        /*05d0*/ 	.word	0x0500000f


	//   ....[232]....
        /*05d4*/ 	.word	0x0500000f


	//   ....[233]....
        /*05d8*/ 	.word	0x0500000f


	//   ....[234]....
        /*05dc*/ 	.word	0x0500000f


	//   ....[235]....
        /*05e0*/ 	.word	0x0500000f


	//   ....[236]....
        /*05e4*/ 	.word	0x0500000f


	//   ....[237]....
        /*05e8*/ 	.word	0x0500000f


	//   ....[238]....
        /*05ec*/ 	.word	0x0500000f


	//   ....[239]....
        /*05f0*/ 	.word	0x0500000f


	//   ....[240]....
        /*05f4*/ 	.word	0x0500000f


	//   ....[241]....
        /*05f8*/ 	.word	0x0500000f


	//   ....[242]....
        /*05fc*/ 	.word	0x0500000f


	//   ....[243]....
        /*0600*/ 	.word	0x0500000f


	//   ....[244]....
        /*0604*/ 	.word	0x0500000f


	//   ....[245]....
        /*0608*/ 	.word	0x0500000f


	//   ....[246]....
        /*060c*/ 	.word	0x0500000f


	//   ....[247]....
        /*0610*/ 	.word	0x0500000f


	//   ....[248]....
        /*0614*/ 	.word	0x0500000f


	//   ....[249]....
        /*0618*/ 	.word	0x0500000f


	//   ....[250]....
        /*061c*/ 	.word	0x0500000f


	//   ....[251]....
        /*0620*/ 	.word	0x0500000f


	//   ....[252]....
        /*0624*/ 	.word	0x0500000f


	//   ....[253]....
        /*0628*/ 	.word	0x0500000f


	//   ....[254]....
        /*062c*/ 	.word	0x0500000f


	//   ....[255]....
        /*0630*/ 	.word	0x0500000f


	//   ....[0]....
        /*0634*/ 	.word	0x0500000f


	//   ....[1]....
        /*0638*/ 	.word	0x0500000f


	//   ....[2]....
        /*063c*/ 	.word	0x0500000f


	//   ....[3]....
        /*0640*/ 	.word	0x0500000f


	//   ....[4]....
        /*0644*/ 	.word	0x0500000f


	//   ....[5]....
        /*0648*/ 	.word	0x0500000f


	//   ....[6]....
        /*064c*/ 	.word	0x0500000f


	//   ....[7]....
        /*0650*/ 	.word	0x0500000f


	//   ....[8]....
        /*0654*/ 	.word	0x0500000f


	//   ....[9]....
        /*0658*/ 	.word	0x0500000f


	//   ....[10]....
        /*065c*/ 	.word	0x0500000f


	//   ....[11]....
        /*0660*/ 	.word	0x0500000f


	//   ....[12]....
        /*0664*/ 	.word	0x0500000f


	//   ....[13]....
        /*0668*/ 	.word	0x0500000f


	//   ....[14]....
        /*066c*/ 	.word	0x0500000f


	//   ....[15]....
        /*0670*/ 	.word	0x0500000f


	//   ....[16]....
        /*0674*/ 	.word	0x0500000f


	//   ....[17]....
        /*0678*/ 	.word	0x0500000f


	//   ....[18]....
        /*067c*/ 	.word	0x0500000f


	//   ....[19]....
        /*0680*/ 	.word	0x0500000f


	//----- nvinfo : EIATTR_COOP_GROUP_INSTR_OFFSETS
	.align		4
.L_1577:
        /*0684*/ 	.byte	0x04, 0x28
        /*0686*/ 	.short	(.L_1579 - .L_1578)


	//   ....[0]....
.L_1578:
        /*0688*/ 	.word	0x00000080


	//   ....[1]....
        /*068c*/ 	.word	0x00000090


	//   ....[2]....
        /*0690*/ 	.word	0x000002d0


	//   ....[3]....
        /*0694*/ 	.word	0x00000430


	//   ....[4]....
        /*0698*/ 	.word	0x00000550


	//   ....[5]....
        /*069c*/ 	.word	0x000006b0


	//   ....[6]....
        /*06a0*/ 	.word	0x00001470


	//   ....[7]....
        /*06a4*/ 	.word	0x00001bb0


	//   ....[8]....
        /*06a8*/ 	.word	0x00002060


	//   ....[9]....
        /*06ac*/ 	.word	0x00002820


	//   ....[10]....
        /*06b0*/ 	.word	0x000028a0


	//   ....[11]....
        /*06b4*/ 	.word	0x00003340


	//   ....[12]....
        /*06b8*/ 	.word	0x000033b0


	//   ....[13]....
        /*06bc*/ 	.word	0x00004920


	//   ....[14]....
        /*06c0*/ 	.word	0x00004c60


	//   ....[15]....
        /*06c4*/ 	.word	0x00005510


	//   ....[16]....
        /*06c8*/ 	.word	0x00005620


	//   ....[17]....
        /*06cc*/ 	.word	0x00005f80


	//   ....[18]....
        /*06d0*/ 	.word	0x00005fd0


	//   ....[19]....
        /*06d4*/ 	.word	0x00008220


	//   ....[20]....
        /*06d8*/ 	.word	0x00008260


	//   ....[21]....
        /*06dc*/ 	.word	0x00008290


	//   ....[22]....
        /*06e0*/ 	.word	0x000082a0


	//   ....[23]....
        /*06e4*/ 	.word	0x00009520


	//   ....[24]....
        /*06e8*/ 	.word	0x00009550


	//   ....[25]....
        /*06ec*/ 	.word	0x000095f0


	//   ....[26]....
        /*06f0*/ 	.word	0x00009610


	//   ....[27]....
        /*06f4*/ 	.word	0x0000a3b0


	//   ....[28]....
        /*06f8*/ 	.word	0x0000a3f0


	//   ....[29]....
        /*06fc*/ 	.word	0x0000a430


	//   ....[30]....
        /*0700*/ 	.word	0x0000a460


	//   ....[31]....
        /*0704*/ 	.word	0x0000a920


	//   ....[32]....
        /*0708*/ 	.word	0x0000a960


	//   ....[33]....
        /*070c*/ 	.word	0x0000a980


	//   ....[34]....
        /*0710*/ 	.word	0x0000a9b0


	//   ....[35]....
        /*0714*/ 	.word	0x0000a9d0


	//   ....[36]....
        /*0718*/ 	.word	0x0000a9f0


	//   ....[37]....
        /*071c*/ 	.word	0x0000aa20


	//   ....[38]....
        /*0720*/ 	.word	0x0000aa50


	//   ....[39]....
        /*0724*/ 	.word	0x0000b2e0


	//   ....[40]....
        /*0728*/ 	.word	0x0000b310


	//   ....[41]....
        /*072c*/ 	.word	0x0000b350


	//   ....[42]....
        /*0730*/ 	.word	0x0000b380


	//   ....[43]....
        /*0734*/ 	.word	0x0000b390


	//   ....[44]....
        /*0738*/ 	.word	0x0000b3a0


	//   ....[45]....
        /*073c*/ 	.word	0x0000b3b0


	//   ....[46]....
        /*0740*/ 	.word	0x0000b3d0


	//   ....[47]....
        /*0744*/ 	.word	0x0000b520


	//   ....[48]....
        /*0748*/ 	.word	0x0000b710


	//   ....[49]....
        /*074c*/ 	.word	0x0000b740


	//   ....[50]....
        /*0750*/ 	.word	0x0000b770


	//   ....[51]....
        /*0754*/ 	.word	0x0000b7a0


	//   ....[52]....
        /*0758*/ 	.word	0x0000b7d0


	//   ....[53]....
        /*075c*/ 	.word	0x0000b800


	//   ....[54]....
        /*0760*/ 	.word	0x0000b950


	//   ....[55]....
        /*0764*/ 	.word	0x0000b980


	//   ....[56]....
        /*0768*/ 	.word	0x0000b9b0


	//   ....[57]....
        /*076c*/ 	.word	0x0000b9e0


	//   ....[58]....
        /*0770*/ 	.word	0x0000ba10


	//   ....[59]....
        /*0774*/ 	.word	0x0000ba40


	//   ....[60]....
        /*0778*/ 	.word	0x0000bad0


	//   ....[61]....
        /*077c*/ 	.word	0x0000bb30


	//   ....[62]....
        /*0780*/ 	.word	0x0000bbc0


	//   ....[63]....
        /*0784*/ 	.word	0x0000d4a0


	//   ....[64]....
        /*0788*/ 	.word	0x0000d4c0


	//   ....[65]....
        /*078c*/ 	.word	0x0000d550


	//   ....[66]....
        /*0790*/ 	.word	0x0000d570


	//   ....[67]....
        /*0794*/ 	.word	0x0000d5f0


	//   ....[68]....
        /*0798*/ 	.word	0x0000d610


	//   ....[69]....
        /*079c*/ 	.word	0x0000d690


	//   ....[70]....
        /*07a0*/ 	.word	0x0000d6b0


	//   ....[71]....
        /*07a4*/ 	.word	0x0000d730


	//   ....[72]....
        /*07a8*/ 	.word	0x0000d750


	//   ....[73]....
        /*07ac*/ 	.word	0x0000d7d0


	//   ....[74]....
        /*07b0*/ 	.word	0x0000d7f0


	//   ....[75]....
        /*07b4*/ 	.word	0x0000d870


	//   ....[76]....
        /*07b8*/ 	.word	0x0000d890


	//   ....[77]....
        /*07bc*/ 	.word	0x0000d8a0


	//   ....[78]....
        /*07c0*/ 	.word	0x0000d8b0


	//   ....[79]....
        /*07c4*/ 	.word	0x0000e1b0


	//   ....[80]....
        /*07c8*/ 	.word	0x0000e1e0


	//   ....[81]....
        /*07cc*/ 	.word	0x0000e280


	//   ....[82]....
        /*07d0*/ 	.word	0x0000e2a0


	//   ....[83]....
        /*07d4*/ 	.word	0x0000e320


	//   ....[84]....
        /*07d8*/ 	.word	0x0000e340


	//   ....[85]....
        /*07dc*/ 	.word	0x0000e3c0


	//   ....[86]....
        /*07e0*/ 	.word	0x0000e3e0


	//   ....[87]....
        /*07e4*/ 	.word	0x0000e460


	//   ....[88]....
        /*07e8*/ 	.word	0x0000e480


	//   ....[89]....
        /*07ec*/ 	.word	0x0000e500


	//   ....[90]....
        /*07f0*/ 	.word	0x0000e520


	//   ....[91]....
        /*07f4*/ 	.word	0x0000e5a0


	//   ....[92]....
        /*07f8*/ 	.word	0x0000e5c0


	//   ....[93]....
        /*07fc*/ 	.word	0x0000e5d0


	//   ....[94]....
        /*0800*/ 	.word	0x0000e640


	//   ....[95]....
        /*0804*/ 	.word	0x0000e690


	//   ....[96]....
        /*0808*/ 	.word	0x0000e6c0


	//   ....[97]....
        /*080c*/ 	.word	0x0000e750


	//   ....[98]....
        /*0810*/ 	.word	0x0000e760


	//   ....[99]....
        /*0814*/ 	.word	0x0000e7d0


	//   ....[100]....
        /*0818*/ 	.word	0x0000e7e0


	//   ....[101]....
        /*081c*/ 	.word	0x0000e820


	//   ....[102]....
        /*0820*/ 	.word	0x0000e840


	//   ....[103]....
        /*0824*/ 	.word	0x0000efc0


	//   ....[104]....
        /*0828*/ 	.word	0x0000eff0


	//   ....[105]....
        /*082c*/ 	.word	0x0000f040


	//   ....[106]....
        /*0830*/ 	.word	0x0000f050


	//   ....[107]....
        /*0834*/ 	.word	0x0000f090


	//   ....[108]....
        /*0838*/ 	.word	0x0000f0a0


	//   ....[109]....
        /*083c*/ 	.word	0x0000f0e0


	//   ....[110]....
        /*0840*/ 	.word	0x0000f0f0


	//   ....[111]....
        /*0844*/ 	.word	0x0000f130


	//   ....[112]....
        /*0848*/ 	.word	0x0000f140


	//   ....[113]....
        /*084c*/ 	.word	0x0000f180


	//   ....[114]....
        /*0850*/ 	.word	0x0000f190


	//   ....[115]....
        /*0854*/ 	.word	0x0000f1d0


	//   ....[116]....
        /*0858*/ 	.word	0x0000f1e0


	//   ....[117]....
        /*085c*/ 	.word	0x0000f1f0


	//   ....[118]....
        /*0860*/ 	.word	0x0000f230


	//   ....[119]....
        /*0864*/ 	.word	0x0000f4e0


	//   ....[120]....
        /*0868*/ 	.word	0x0000f510


	//   ....[121]....
        /*086c*/ 	.word	0x0000f570


	//   ....[122]....
        /*0870*/ 	.word	0x0000f580


	//   ....[123]....
        /*0874*/ 	.word	0x0000f5d0


	//   ....[124]....
        /*0878*/ 	.word	0x0000f5e0


	//   ....[125]....
        /*087c*/ 	.word	0x0000f630


	//   ....[126]....
        /*0880*/ 	.word	0x0000f640


	//   ....[127]....
        /*0884*/ 	.word	0x0000f690


	//   ....[128]....
        /*0888*/ 	.word	0x0000f6a0


	//   ....[129]....
        /*088c*/ 	.word	0x0000f6f0


	//   ....[130]....
        /*0890*/ 	.word	0x0000f700


	//   ....[131]....
        /*0894*/ 	.word	0x0000f750


	//   ....[132]....
        /*0898*/ 	.word	0x0000f760


	//   ....[133]....
        /*089c*/ 	.word	0x0000f770


	//   ....[134]....
        /*08a0*/ 	.word	0x0000f7b0


	//   ....[135]....
        /*08a4*/ 	.word	0x0000fd60


	//   ....[136]....
        /*08a8*/ 	.word	0x0000fda0


	//   ....[137]....
        /*08ac*/ 	.word	0x0000fdd0


	//   ....[138]....
        /*08b0*/ 	.word	0x0000fde0


	//   ....[139]....
        /*08b4*/ 	.word	0x0000fdf0


	//   ....[140]....
        /*08b8*/ 	.word	0x0000fe00


	//   ....[141]....
        /*08bc*/ 	.word	0x0000fe20


	//   ....[142]....
        /*08c0*/ 	.word	0x0000fe70


	//   ....[143]....
        /*08c4*/ 	.word	0x0000fe90


	//   ....[144]....
        /*08c8*/ 	.word	0x0000fed0


	//   ....[145]....
        /*08cc*/ 	.word	0x0000fef0


	//   ....[146]....
        /*08d0*/ 	.word	0x0000ff30


	//   ....[147]....
        /*08d4*/ 	.word	0x0000ff50


	//   ....[148]....
        /*08d8*/ 	.word	0x0000ffa0


	//   ....[149]....
        /*08dc*/ 	.word	0x0000ffd0


	//   ....[150]....
        /*08e0*/ 	.word	0x00010030


	//   ....[151]....
        /*08e4*/ 	.word	0x000103a0


	//   ....[152]....
        /*08e8*/ 	.word	0x00010400


	//   ....[153]....
        /*08ec*/ 	.word	0x00010430


	//   ....[154]....
        /*08f0*/ 	.word	0x00010460


	//   ....[155]....
        /*08f4*/ 	.word	0x00010470


	//   ....[156]....
        /*08f8*/ 	.word	0x000104a0


	//   ....[157]....
        /*08fc*/ 	.word	0x000104d0


	//   ....[158]....
        /*0900*/ 	.word	0x00010500


	//   ....[159]....
        /*0904*/ 	.word	0x00010680


	//   ....[160]....
        /*0908*/ 	.word	0x000106b0


	//   ....[161]....
        /*090c*/ 	.word	0x000106e0


	//   ....[162]....
        /*0910*/ 	.word	0x00010710


	//   ....[163]....
        /*0914*/ 	.word	0x00010740


	//   ....[164]....
        /*0918*/ 	.word	0x00010770


	//   ....[165]....
        /*091c*/ 	.word	0x00010830


	//   ....[166]....
        /*0920*/ 	.word	0x00010850


	//   ....[167]....
        /*0924*/ 	.word	0x000108c0


	//   ....[168]....
        /*0928*/ 	.word	0x00010f60


	//   ....[169]....
        /*092c*/ 	.word	0x00011500


	//   ....[170]....
        /*0930*/ 	.word	0x000115f0


	//   ....[171]....
        /*0934*/ 	.word	0x00011690


	//   ....[172]....
        /*0938*/ 	.word	0x000116f0


	//   ....[173]....
        /*093c*/ 	.word	0x000117e0


	//   ....[174]....
        /*0940*/ 	.word	0x00011850


	//   ....[175]....
        /*0944*/ 	.word	0x00011940


	//   ....[176]....
        /*0948*/ 	.word	0x000119b0


	//   ....[177]....
        /*094c*/ 	.word	0x00011aa0


	//   ....[178]....
        /*0950*/ 	.word	0x00011b10


	//   ....[179]....
        /*0954*/ 	.word	0x00011c00


	//   ....[180]....
        /*0958*/ 	.word	0x00011c70


	//   ....[181]....
        /*095c*/ 	.word	0x00011d60


	//   ....[182]....
        /*0960*/ 	.word	0x00011dd0


	//   ....[183]....
        /*0964*/ 	.word	0x00011ec0


	//   ....[184]....
        /*0968*/ 	.word	0x00011f30


	//   ....[185]....
        /*096c*/ 	.word	0x00012010


	//   ....[186]....
        /*0970*/ 	.word	0x000120c0


	//   ....[187]....
        /*0974*/ 	.word	0x00012130


	//   ....[188]....
        /*0978*/ 	.word	0x00012190


	//   ....[189]....
        /*097c*/ 	.word	0x00012280


	//   ....[190]....
        /*0980*/ 	.word	0x000122e0


	//   ....[191]....
        /*0984*/ 	.word	0x000123e0


	//   ....[192]....
        /*0988*/ 	.word	0x00012440


	//   ....[193]....
        /*098c*/ 	.word	0x00012540


	//   ....[194]....
        /*0990*/ 	.word	0x000125a0


	//   ....[195]....
        /*0994*/ 	.word	0x000126a0


	//   ....[196]....
        /*0998*/ 	.word	0x00012700


	//   ....[197]....
        /*099c*/ 	.word	0x00012800


	//   ....[198]....
        /*09a0*/ 	.word	0x00012860


	//   ....[199]....
        /*09a4*/ 	.word	0x00012960


	//   ....[200]....
        /*09a8*/ 	.word	0x000129c0


	//   ....[201]....
        /*09ac*/ 	.word	0x00012ad0


	//   ....[202]....
        /*09b0*/ 	.word	0x00012b30


	//   ....[203]....
        /*09b4*/ 	.word	0x00012bf0


	//   ....[204]....
        /*09b8*/ 	.word	0x00012c50


	//   ....[205]....
        /*09bc*/ 	.word	0x00012d50


	//   ....[206]....
        /*09c0*/ 	.word	0x00012db0


	//   ....[207]....
        /*09c4*/ 	.word	0x00012e80


	//   ....[208]....
        /*09c8*/ 	.word	0x00012ee0


	//   ....[209]....
        /*09cc*/ 	.word	0x00012fa0


	//   ....[210]....
        /*09d0*/ 	.word	0x000130e0


	//   ....[211]....
        /*09d4*/ 	.word	0x00013180


	//   ....[212]....
        /*09d8*/ 	.word	0x000131f0


	//   ....[213]....
        /*09dc*/ 	.word	0x000132a0


	//   ....[214]....
        /*09e0*/ 	.word	0x00013300


	//   ....[215]....
        /*09e4*/ 	.word	0x000133b0


	//   ....[216]....
        /*09e8*/ 	.word	0x00013410


	//   ....[217]....
        /*09ec*/ 	.word	0x000134c0


	//   ....[218]....
        /*09f0*/ 	.word	0x00013520


	//   ....[219]....
        /*09f4*/ 	.word	0x000135d0


	//   ....[220]....
        /*09f8*/ 	.word	0x00013630


	//   ....[221]....
        /*09fc*/ 	.word	0x000136e0


	//   ....[222]....
        /*0a00*/ 	.word	0x00013740


	//   ....[223]....
        /*0a04*/ 	.word	0x000137f0


	//   ....[224]....
        /*0a08*/ 	.word	0x00013850


	//   ....[225]....
        /*0a0c*/ 	.word	0x00013900


	//   ....[226]....
        /*0a10*/ 	.word	0x000139f0


	//   ....[227]....
        /*0a14*/ 	.word	0x00013aa0


	//   ....[228]....
        /*0a18*/ 	.word	0x00013b00


	//   ....[229]....
        /*0a1c*/ 	.word	0x00013bc0


	//   ....[230]....
        /*0a20*/ 	.word	0x00013c20


	//   ....[231]....
        /*0a24*/ 	.word	0x00013ce0


	//   ....[232]....
        /*0a28*/ 	.word	0x00013d40


	//   ....[233]....
        /*0a2c*/ 	.word	0x00013e00


	//   ....[234]....
        /*0a30*/ 	.word	0x00013e60


	//   ....[235]....
        /*0a34*/ 	.word	0x00013f20


	//   ....[236]....
        /*0a38*/ 	.word	0x00013f80


	//   ....[237]....
        /*0a3c*/ 	.word	0x00014040


	//   ....[238]....
        /*0a40*/ 	.word	0x000140a0


	//   ....[239]....
        /*0a44*/ 	.word	0x00014160


	//   ....[240]....
        /*0a48*/ 	.word	0x000141c0


	//   ....[241]....
        /*0a4c*/ 	.word	0x00014270


	//   ....[242]....
        /*0a50*/ 	.word	0x00014360


	//   ....[243]....
        /*0a54*/ 	.word	0x00014410


	//   ....[244]....
        /*0a58*/ 	.word	0x000144a0


	//   ....[245]....
        /*0a5c*/ 	.word	0x00014550


	//   ....[246]....
        /*0a60*/ 	.word	0x000145b0


	//   ....[247]....
        /*0a64*/ 	.word	0x00014670


	//   ....[248]....
        /*0a68*/ 	.word	0x000146d0


	//   ....[249]....
        /*0a6c*/ 	.word	0x00014790


	//   ....[250]....
        /*0a70*/ 	.word	0x000147f0


	//   ....[251]....
        /*0a74*/ 	.word	0x000148b0


	//   ....[252]....
        /*0a78*/ 	.word	0x00014910


	//   ....[253]....
        /*0a7c*/ 	.word	0x000149d0


	//   ....[254]....
        /*0a80*/ 	.word	0x00014a30


	//   ....[255]....
        /*0a84*/ 	.word	0x00014af0


	//   ....[0]....
        /*0a88*/ 	.word	0x00014b50


	//   ....[1]....
        /*0a8c*/ 	.word	0x00014bf0


	//   ....[2]....
        /*0a90*/ 	.word	0x00014c80


	//   ....[3]....
        /*0a94*/ 	.word	0x00014d20


	//   ....[4]....
        /*0a98*/ 	.word	0x00014e40


	//   ....[5]....
        /*0a9c*/ 	.word	0x00014eb0


	//   ....[6]....
        /*0aa0*/ 	.word	0x00014f20


	//   ....[7]....
        /*0aa4*/ 	.word	0x00014f90


	//   ....[8]....
        /*0aa8*/ 	.word	0x00015000


	//   ....[9]....
        /*0aac*/ 	.word	0x00015080


	//   ....[10]....
        /*0ab0*/ 	.word	0x00015110


	//   ....[11]....
        /*0ab4*/ 	.word	0x000151a0


	//   ....[12]....
        /*0ab8*/ 	.word	0x00015210


	//   ....[13]....
        /*0abc*/ 	.word	0x00015280


	//   ....[14]....
        /*0ac0*/ 	.word	0x000152f0


	//   ....[15]....
        /*0ac4*/ 	.word	0x00015370


	//   ....[16]....
        /*0ac8*/ 	.word	0x000153e0


	//   ....[17]....
        /*0acc*/ 	.word	0x00015480


	//   ....[18]....
        /*0ad0*/ 	.word	0x00015510


	//   ....[19]....
        /*0ad4*/ 	.word	0x00015630


	//----- nvinfo : EIATTR_REG_RECONFIG
	.align		4
.L_1579:
        /*0ad8*/ 	.byte	0x01, 0x54
	.zero		2


	//----- nvinfo : EIATTR_SYSCALL_OFFSETS
	.align		4
        /*0adc*/ 	.byte	0x04, 0x46
        /*0ade*/ 	.short	(.L_1581 - .L_1580)


	//   ....[0]....
.L_1580:
        /*0ae0*/ 	.word	0x00001650


	//   ....[1]....
        /*0ae4*/ 	.word	0x0000ca80


	//   ....[2]....
        /*0ae8*/ 	.word	0x0000cbd0


	//   ....[3]....
        /*0aec*/ 	.word	0x0000ccc0


	//   ....[4]....
        /*0af0*/ 	.word	0x0000dcc0


	//----- nvinfo : EIATTR_MBARRIER_INSTR_OFFSETS
	.align		4
.L_1581:
        /*0af4*/ 	.byte	0x04, 0x39
        /*0af6*/ 	.short	(.L_1583 - .L_1582)


	//   ....[0]....
.L_1582:
        /*0af8*/ 	.word	0x00000180
        /*0afc*/ 	.word	0x000000ff
        /*0b00*/ 	.word	0x00016800
        /*0b04*/ 	.short	0x0100
        /*0b06*/ 	.byte	0x08
	.zero		1


	//   ....[1]....
        /*0b08*/ 	.word	0x00000190
        /*0b0c*/ 	.word	0x000000ff
        /*0b10*/ 	.word	0x00016820
        /*0b14*/ 	.short	0x0100
        /*0b16*/ 	.byte	0x08
	.zero		1


	//   ....[2]....
        /*0b18*/ 	.word	0x00000280
        /*0b1c*/ 	.word	0x000000ff
        /*0b20*/ 	.word	0x00016830
        /*0b24*/ 	.short	0x0100
        /*0b26*/ 	.byte	0x08
	.zero		1


	//   ....[3]....
        /*0b28*/ 	.word	0x00000290
        /*0b2c*/ 	.word	0x000000ff
        /*0b30*/ 	.word	0x00016840
        /*0b34*/ 	.short	0x0100
        /*0b36*/ 	.byte	0x08
	.zero		1


	//   ....[4]....
        /*0b38*/ 	.word	0x000002a0
        /*0b3c*/ 	.word	0x000000ff
        /*0b40*/ 	.word	0x00016838
        /*0b44*/ 	.short	0x0100
        /*0b46*/ 	.byte	0x08
	.zero		1


	//   ....[5]....
        /*0b48*/ 	.word	0x000002b0
        /*0b4c*/ 	.word	0x000000ff
        /*0b50*/ 	.word	0x00016848
        /*0b54*/ 	.short	0x0100
        /*0b56*/ 	.byte	0x08
	.zero		1


	//   ....[6]....
        /*0b58*/ 	.word	0x000003e0
        /*0b5c*/ 	.word	0x000000ff
        /*0b60*/ 	.word	0x00016850
        /*0b64*/ 	.short	0x0100
        /*0b66*/ 	.byte	0x08
	.zero		1


	//   ....[7]....
        /*0b68*/ 	.word	0x000003f0
        /*0b6c*/ 	.word	0x000000ff
        /*0b70*/ 	.word	0x00016860
        /*0b74*/ 	.short	0x0100
        /*0b76*/ 	.byte	0x08
	.zero		1


	//   ....[8]....
        /*0b78*/ 	.word	0x00000400
        /*0b7c*/ 	.word	0x000000ff
        /*0b80*/ 	.word	0x00016858
        /*0b84*/ 	.short	0x0100
        /*0b86*/ 	.byte	0x08
	.zero		1


	//   ....[9]....
        /*0b88*/ 	.word	0x00000410
        /*0b8c*/ 	.word	0x000000ff
        /*0b90*/ 	.word	0x00016868
        /*0b94*/ 	.short	0x0100
        /*0b96*/ 	.byte	0x08
	.zero		1


	//   ....[10]....
        /*0b98*/ 	.word	0x00000500
        /*0b9c*/ 	.word	0x000000ff
        /*0ba0*/ 	.word	0x00016870
        /*0ba4*/ 	.short	0x0100
        /*0ba6*/ 	.byte	0x06
	.zero		1


	//   ....[11]....
        /*0ba8*/ 	.word	0x00000510
        /*0bac*/ 	.word	0x000000ff
        /*0bb0*/ 	.word	0x00016880
        /*0bb4*/ 	.short	0x0100
        /*0bb6*/ 	.byte	0x06
	.zero		1


	//   ....[12]....
        /*0bb8*/ 	.word	0x00000520
        /*0bbc*/ 	.word	0x000000ff
        /*0bc0*/ 	.word	0x00016878
        /*0bc4*/ 	.short	0x0100
        /*0bc6*/ 	.byte	0x06
	.zero		1


	//   ....[13]....
        /*0bc8*/ 	.word	0x00000530
        /*0bcc*/ 	.word	0x000000ff
        /*0bd0*/ 	.word	0x00016888
        /*0bd4*/ 	.short	0x0100
        /*0bd6*/ 	.byte	0x06
	.zero		1


	//   ....[14]....
        /*0bd8*/ 	.word	0x00000660
        /*0bdc*/ 	.word	0x000000ff
        /*0be0*/ 	.word	0x00016890
        /*0be4*/ 	.short	0x0100
        /*0be6*/ 	.byte	0x08
	.zero		1


	//   ....[15]....
        /*0be8*/ 	.word	0x00000670
        /*0bec*/ 	.word	0x000000ff
        /*0bf0*/ 	.word	0x000168a0
        /*0bf4*/ 	.short	0x0100
        /*0bf6*/ 	.byte	0x08
	.zero		1


	//   ....[16]....
        /*0bf8*/ 	.word	0x00000680
        /*0bfc*/ 	.word	0x000000ff
        /*0c00*/ 	.word	0x00016898
        /*0c04*/ 	.short	0x0100
        /*0c06*/ 	.byte	0x08
	.zero		1


	//   ....[17]....
        /*0c08*/ 	.word	0x00000690
        /*0c0c*/ 	.word	0x000000ff
        /*0c10*/ 	.word	0x000168a8
        /*0c14*/ 	.short	0x0100
        /*0c16*/ 	.byte	0x08
	.zero		1


	//   ....[18]....
        /*0c18*/ 	.word	0x000007d0
        /*0c1c*/ 	.word	0x000000ff
        /*0c20*/ 	.word	0x000168b0
        /*0c24*/ 	.short	0x0100
        /*0c26*/ 	.byte	0x08
	.zero		1


	//   ....[19]....
        /*0c28*/ 	.word	0x000007e0
        /*0c2c*/ 	.word	0x000000ff
        /*0c30*/ 	.word	0x000168c0
        /*0c34*/ 	.short	0x0100
        /*0c36*/ 	.byte	0x08
	.zero		1


	//   ....[20]....
        /*0c38*/ 	.word	0x000007f0
        /*0c3c*/ 	.word	0x000000ff
        /*0c40*/ 	.word	0x000168b8
        /*0c44*/ 	.short	0x0100
        /*0c46*/ 	.byte	0x08
	.zero		1


	//   ....[21]....
        /*0c48*/ 	.word	0x00000800
        /*0c4c*/ 	.word	0x000000ff
        /*0c50*/ 	.word	0x000168c8
        /*0c54*/ 	.short	0x0100
        /*0c56*/ 	.byte	0x08
	.zero		1


	//   ....[22]....
        /*0c58*/ 	.word	0x000016d0
        /*0c5c*/ 	.word	0x000000ff
        /*0c60*/ 	.word	0x00016800
        /*0c64*/ 	.short	0x010a
        /*0c66*/ 	.byte	0x2d
	.zero		1


	//   ....[23]....
        /*0c68*/ 	.word	0x00001750
        /*0c6c*/ 	.word	0x00000000
        /*0c70*/ 	.word	0x00016830
        /*0c74*/ 	.short	0x010a
        /*0c76*/ 	.byte	0x3f
	.zero		1


	//   ....[24]....
        /*0c78*/ 	.word	0x00001790
        /*0c7c*/ 	.word	0x00000000
        /*0c80*/ 	.word	0x00016830
        /*0c84*/ 	.short	0x010a
        /*0c86*/ 	.byte	0x3f
	.zero		1


	//   ....[25]....
        /*0c88*/ 	.word	0x00003060
        /*0c8c*/ 	.word	0x000000ff
        /*0c90*/ 	.word	0x00000000
        /*0c94*/ 	.short	0x0101
        /*0c96*/ 	.byte	0x06
	.zero		1


	//   ....[26]....
        /*0c98*/ 	.word	0x00004170
        /*0c9c*/ 	.word	0x000000ff
        /*0ca0*/ 	.word	0x00016830
        /*0ca4*/ 	.short	0x010a
        /*0ca6*/ 	.byte	0x06
	.zero		1


	//   ....[27]....
        /*0ca8*/ 	.word	0x000041b0
        /*0cac*/ 	.word	0x000000ff
        /*0cb0*/ 	.word	0x00016830
        /*0cb4*/ 	.short	0x010a
        /*0cb6*/ 	.byte	0x06
	.zero		1


	//   ....[28]....
        /*0cb8*/ 	.word	0x000043c0
        /*0cbc*/ 	.word	0x000000ff
        /*0cc0*/ 	.word	0x00016850
        /*0cc4*/ 	.short	0x010a
        /*0cc6*/ 	.byte	0x06
	.zero		1


	//   ....[29]....
        /*0cc8*/ 	.word	0x00004400
        /*0ccc*/ 	.word	0x000000ff
        /*0cd0*/ 	.word	0x00016850
        /*0cd4*/ 	.short	0x010a
        /*0cd6*/ 	.byte	0x06
	.zero		1


	//   ....[30]....
        /*0cd8*/ 	.word	0x00005080
        /*0cdc*/ 	.word	0x000000ff
        /*0ce0*/ 	.word	0x00000000
        /*0ce4*/ 	.short	0x0101
        /*0ce6*/ 	.byte	0x06
	.zero		1


	//   ....[31]....
        /*0ce8*/ 	.word	0x00006b70
        /*0cec*/ 	.word	0x000000ff
        /*0cf0*/ 	.word	0x00000000
        /*0cf4*/ 	.short	0x0101
        /*0cf6*/ 	.byte	0x06
	.zero		1


	//   ....[32]....
        /*0cf8*/ 	.word	0x00007050
        /*0cfc*/ 	.word	0x000000ff
        /*0d00*/ 	.word	0x00016830
        /*0d04*/ 	.short	0x010a
        /*0d06*/ 	.byte	0x06
	.zero		1


	//   ....[33]....
        /*0d08*/ 	.word	0x00007090
        /*0d0c*/ 	.word	0x000000ff
        /*0d10*/ 	.word	0x00016830
        /*0d14*/ 	.short	0x010a
        /*0d16*/ 	.byte	0x06
	.zero		1


	//   ....[34]....
        /*0d18*/ 	.word	0x00007270
        /*0d1c*/ 	.word	0x000000ff
        /*0d20*/ 	.word	0x00016850
        /*0d24*/ 	.short	0x010a
        /*0d26*/ 	.byte	0x06
	.zero		1


	//   ....[35]....
        /*0d28*/ 	.word	0x000072b0
        /*0d2c*/ 	.word	0x000000ff
        /*0d30*/ 	.word	0x00016850
        /*0d34*/ 	.short	0x010a
        /*0d36*/ 	.byte	0x06
	.zero		1


	//   ....[36]....
        /*0d38*/ 	.word	0x00007b90
        /*0d3c*/ 	.word	0x000000ff
        /*0d40*/ 	.word	0x00000000
        /*0d44*/ 	.short	0x0101
        /*0d46*/ 	.byte	0x06
	.zero		1


	//   ....[37]....
        /*0d48*/ 	.word	0x00009080
        /*0d4c*/ 	.word	0x000000ff
        /*0d50*/ 	.word	0x00000000
        /*0d54*/ 	.short	0x0101
        /*0d56*/ 	.byte	0x06
	.zero		1


	//   ....[38]....
        /*0d58*/ 	.word	0x00009490
        /*0d5c*/ 	.word	0x000000ff
        /*0d60*/ 	.word	0x00016850
        /*0d64*/ 	.short	0x010a
        /*0d66*/ 	.byte	0x05
	.zero		1


	//   ....[39]....
        /*0d68*/ 	.word	0x000094d0
        /*0d6c*/ 	.word	0x000000ff
        /*0d70*/ 	.word	0x00016850
        /*0d74*/ 	.short	0x010a
        /*0d76*/ 	.byte	0x05
	.zero		1


	//   ....[40]....
        /*0d78*/ 	.word	0x00009a30
        /*0d7c*/ 	.word	0x000000ff
        /*0d80*/ 	.word	0x00000000
        /*0d84*/ 	.short	0x0101
        /*0d86*/ 	.byte	0x04
	.zero		1


	//   ....[41]....
        /*0d88*/ 	.word	0x0000a9e0
        /*0d8c*/ 	.word	0x00000000
        /*0d90*/ 	.word	0x00000000
        /*0d94*/ 	.short	0x0101
        /*0d96*/ 	.byte	0x3f
	.zero		1


	//   ....[42]....
        /*0d98*/ 	.word	0x0000d1f0
        /*0d9c*/ 	.word	0x00000003
        /*0da0*/ 	.word	0x00016840
        /*0da4*/ 	.short	0x010a
        /*0da6*/ 	.byte	0x3f
	.zero		1


	//   ....[43]....
        /*0da8*/ 	.word	0x0000d9b0
        /*0dac*/ 	.word	0x00000003
        /*0db0*/ 	.word	0x00016830
        /*0db4*/ 	.short	0x0107
        /*0db6*/ 	.byte	0x3f
	.zero		1


	//   ....[44]....
        /*0db8*/ 	.word	0x0000da80
        /*0dbc*/ 	.word	0x00000003
        /*0dc0*/ 	.word	0x00016830
        /*0dc4*/ 	.short	0x0101
        /*0dc6*/ 	.byte	0x3f
	.zero		1


	//   ....[45]....
        /*0dc8*/ 	.word	0x0000e8e0
        /*0dcc*/ 	.word	0x00000016
        /*0dd0*/ 	.word	0x00016800
        /*0dd4*/ 	.short	0x0107
        /*0dd6*/ 	.byte	0x3f
	.zero		1


	//   ....[46]....
        /*0dd8*/ 	.word	0x0000e9e0
        /*0ddc*/ 	.word	0x00000016
        /*0de0*/ 	.word	0x00016800
        /*0de4*/ 	.short	0x0101
        /*0de6*/ 	.byte	0x3f
	.zero		1


	//   ....[47]....
        /*0de8*/ 	.word	0x0000ea00
        /*0dec*/ 	.word	0x00000016
        /*0df0*/ 	.word	0x00016820
        /*0df4*/ 	.short	0x010a
        /*0df6*/ 	.byte	0x3f
	.zero		1


	//   ....[48]....
        /*0df8*/ 	.word	0x0000eda0
        /*0dfc*/ 	.word	0x00000005
        /*0e00*/ 	.word	0x00016840
        /*0e04*/ 	.short	0x010a
        /*0e06*/ 	.byte	0x3f
	.zero		1


	//   ....[49]....
        /*0e08*/ 	.word	0x0000f2b0
        /*0e0c*/ 	.word	0x00000005
        /*0e10*/ 	.word	0x00016830
        /*0e14*/ 	.short	0x0107
        /*0e16*/ 	.byte	0x3f
	.zero		1


	//   ....[50]....
        /*0e18*/ 	.word	0x0000f370
        /*0e1c*/ 	.word	0x00000005
        /*0e20*/ 	.word	0x00016830
        /*0e24*/ 	.short	0x0101
        /*0e26*/ 	.byte	0x3f
	.zero		1


	//   ....[51]....
        /*0e28*/ 	.word	0x0000f3d0
        /*0e2c*/ 	.word	0x00000005
        /*0e30*/ 	.word	0x00016860
        /*0e34*/ 	.short	0x010a
        /*0e36*/ 	.byte	0x3f
	.zero		1


	//   ....[52]....
        /*0e38*/ 	.word	0x0000f8a0
        /*0e3c*/ 	.word	0x00000005
        /*0e40*/ 	.word	0x00016850
        /*0e44*/ 	.short	0x0107
        /*0e46*/ 	.byte	0x3f
	.zero		1


	//   ....[53]....
        /*0e48*/ 	.word	0x0000fa40
        /*0e4c*/ 	.word	0x00000005
        /*0e50*/ 	.word	0x00016850
        /*0e54*/ 	.short	0x0101
        /*0e56*/ 	.byte	0x3f
	.zero		1


	//   ....[54]....
        /*0e58*/ 	.word	0x0000fc50
        /*0e5c*/ 	.word	0x00000000
        /*0e60*/ 	.word	0x00016860
        /*0e64*/ 	.short	0x010a
        /*0e66*/ 	.byte	0x3f
	.zero		1


	//   ....[55]....
        /*0e68*/ 	.word	0x000100e0
        /*0e6c*/ 	.word	0x00000000
        /*0e70*/ 	.word	0x00016850
        /*0e74*/ 	.short	0x0107
        /*0e76*/ 	.byte	0x3f
	.zero		1


	//   ....[56]....
        /*0e78*/ 	.word	0x000101b0
        /*0e7c*/ 	.word	0x00000000
        /*0e80*/ 	.word	0x00016850
        /*0e84*/ 	.short	0x0101
        /*0e86*/ 	.byte	0x3f
	.zero		1


	//   ....[57]....
        /*0e88*/ 	.word	0x00010ee0
        /*0e8c*/ 	.word	0x00000005
        /*0e90*/ 	.word	0x00016820
        /*0e94*/ 	.short	0x010a
        /*0e96*/ 	.byte	0x3f
	.zero		1


	//   ....[58]....
        /*0e98*/ 	.word	0x00011060
        /*0e9c*/ 	.word	0x00000003
        /*0ea0*/ 	.word	0x00016840
        /*0ea4*/ 	.short	0x010a
        /*0ea6*/ 	.byte	0x3f
	.zero		1


	//   ....[59]....
        /*0ea8*/ 	.word	0x00011100
        /*0eac*/ 	.word	0x00000019
        /*0eb0*/ 	.word	0x00016840
        /*0eb4*/ 	.short	0x010a
        /*0eb6*/ 	.byte	0x3f
	.zero		1


	//   ....[60]....
        /*0eb8*/ 	.word	0x00011140
        /*0ebc*/ 	.word	0x00000003
        /*0ec0*/ 	.word	0x00016860
        /*0ec4*/ 	.short	0x010a
        /*0ec6*/ 	.byte	0x3f
	.zero		1


	//   ....[61]....
        /*0ec8*/ 	.word	0x00011180
        /*0ecc*/ 	.word	0x00000019
        /*0ed0*/ 	.word	0x00016860
        /*0ed4*/ 	.short	0x010a
        /*0ed6*/ 	.byte	0x3f
	.zero		1


	//   ....[62]....
        /*0ed8*/ 	.word	0x000111f0
        /*0edc*/ 	.word	0x00000003
        /*0ee0*/ 	.word	0x00016800
        /*0ee4*/ 	.short	0x010a
        /*0ee6*/ 	.byte	0x3f
	.zero		1


	//   ....[63]....
        /*0ee8*/ 	.word	0x00011240
        /*0eec*/ 	.word	0x00000000
        /*0ef0*/ 	.word	0x00016830
        /*0ef4*/ 	.short	0x010a
        /*0ef6*/ 	.byte	0x3f
	.zero		1


	//   ....[64]....
        /*0ef8*/ 	.word	0x000112a0
        /*0efc*/ 	.word	0x00000006
        /*0f00*/ 	.word	0x00016830
        /*0f04*/ 	.short	0x010a
        /*0f06*/ 	.byte	0x3f
	.zero		1


	//   ....[65]....
        /*0f08*/ 	.word	0x00011300
        /*0f0c*/ 	.word	0x00000006
        /*0f10*/ 	.word	0x00016850
        /*0f14*/ 	.short	0x010a
        /*0f16*/ 	.byte	0x3f
	.zero		1


	//   ....[66]....
        /*0f18*/ 	.word	0x00011360
        /*0f1c*/ 	.word	0x00000006
        /*0f20*/ 	.word	0x00016830
        /*0f24*/ 	.short	0x010a
        /*0f26*/ 	.byte	0x3f
	.zero		1


	//   ....[67]....
        /*0f28*/ 	.word	0x000113c0
        /*0f2c*/ 	.word	0x00000006
        /*0f30*/ 	.word	0x00016850
        /*0f34*/ 	.short	0x010a
        /*0f36*/ 	.byte	0x3f
	.zero		1


	//   ....[68]....
        /*0f38*/ 	.word	0x00011420
        /*0f3c*/ 	.word	0x00000004
        /*0f40*/ 	.word	0x00016850
        /*0f44*/ 	.short	0x010a
        /*0f46*/ 	.byte	0x3f
	.zero		1


	//   ....[69]....
        /*0f48*/ 	.word	0x00011540
        /*0f4c*/ 	.word	0x00000003
        /*0f50*/ 	.word	0x00016840
        /*0f54*/ 	.short	0x010a
        /*0f56*/ 	.byte	0x3f
	.zero		1


	//   ....[70]....
        /*0f58*/ 	.word	0x00012fe0
        /*0f5c*/ 	.word	0x00000016
        /*0f60*/ 	.word	0x00016820
        /*0f64*/ 	.short	0x010a
        /*0f66*/ 	.byte	0x3f
	.zero		1


	//   ....[71]....
        /*0f68*/ 	.word	0x00013030
        /*0f6c*/ 	.word	0x00000005
        /*0f70*/ 	.word	0x00016840
        /*0f74*/ 	.short	0x010a
        /*0f76*/ 	.byte	0x3f
	.zero		1


	//   ....[72]....
        /*0f78*/ 	.word	0x00013940
        /*0f7c*/ 	.word	0x00000005
        /*0f80*/ 	.word	0x00016860
        /*0f84*/ 	.short	0x010a
        /*0f86*/ 	.byte	0x3f
	.zero		1


	//   ....[73]....
        /*0f88*/ 	.word	0x000142b0
        /*0f8c*/ 	.word	0x00000000
        /*0f90*/ 	.word	0x00016860
        /*0f94*/ 	.short	0x010a
        /*0f96*/ 	.byte	0x3f
	.zero		1


	//   ....[74]....
        /*0f98*/ 	.word	0x00015550
        /*0f9c*/ 	.word	0x00000005
        /*0fa0*/ 	.word	0x00016820
        /*0fa4*/ 	.short	0x010a
        /*0fa6*/ 	.byte	0x3f
	.zero		1


	//   ....[75]....
        /*0fa8*/ 	.word	0x000156f0
        /*0fac*/ 	.word	0x00000003
        /*0fb0*/ 	.word	0x00016840
        /*0fb4*/ 	.short	0x010a
        /*0fb6*/ 	.byte	0x3f
	.zero		1


	//   ....[76]....
        /*0fb8*/ 	.word	0x00015740
        /*0fbc*/ 	.word	0x00000019
        /*0fc0*/ 	.word	0x00016840
        /*0fc4*/ 	.short	0x010a
        /*0fc6*/ 	.byte	0x3f
	.zero		1


	//   ....[77]....
        /*0fc8*/ 	.word	0x00015790
        /*0fcc*/ 	.word	0x00000003
        /*0fd0*/ 	.word	0x00016860
        /*0fd4*/ 	.short	0x010a
        /*0fd6*/ 	.byte	0x3f
	.zero		1


	//----- nvinfo : EIATTR_NUM_MBARRIERS
	.align		4
.L_1583:
        /*0fd8*/ 	.byte	0x03, 0x38
        /*0fda*/ 	.short	0x0016


	//----- nvinfo : EIATTR_EXIT_INSTR_OFFSETS
	.align		4
        /*0fdc*/ 	.byte	0x04, 0x1c
        /*0fde*/ 	.short	(.L_1585 - .L_1584)


	//   ....[0]....
.L_1584:
        /*0fe0*/ 	.word	0x000009b0


	//   ....[1]....
        /*0fe4*/ 	.word	0x0000b4d0


	//   ....[2]....
        /*0fe8*/ 	.word	0x000111d0


	//----- nvinfo : EIATTR_MAX_THREADS
	.align		4
.L_1585:
        /*0fec*/ 	.byte	0x04, 0x05
        /*0fee*/ 	.short	(.L_1587 - .L_1586)
.L_1586:
        /*0ff0*/ 	.word	0x00000200
        /*0ff4*/ 	.word	0x00000001
        /*0ff8*/ 	.word	0x00000001


	//----- nvinfo : EIATTR_CRS_STACK_SIZE
	.align		4
.L_1587:
        /*0ffc*/ 	.byte	0x04, 0x1e
        /*0ffe*/ 	.short	(.L_1589 - .L_1588)
.L_1588:
        /*1000*/ 	.word	0x00000000


	//----- nvinfo : EIATTR_CBANK_PARAM_SIZE
	.align		4
.L_1589:
        /*1004*/ 	.byte	0x03, 0x19
        /*1006*/ 	.short	0x0af0


	//----- nvinfo : EIATTR_PARAM_CBANK
	.align		4
        /*1008*/ 	.byte	0x04, 0x0a
        /*100a*/ 	.short	(.L_1591 - .L_1590)
	.align		4
.L_1590:
        /*100c*/ 	.word	index@(.nv.constant0._ZN7cutlass13device_kernelIN5flash11enable_sm90INS1_16FlashAttnFwdSm90INS1_25CollectiveMainloopFwdSm90ILi2EN4cute5tupleIJNS5_1CILi1EEES8_S8_EEENS6_IJNS7_ILi192EEENS7_ILi128EEENS7_ILi64EEEEEELi64ENS_6half_tEfNS_4arch4Sm90ELb1ELb0ELb1ELb1ELb1ELb0ELb0ELb1ELb1ELb1ELb0ELb0EEENS1_21CollectiveEpilogueFwdINS6_IJSA_SC_SB_EEES9_SE_SG_Li384ELb1ELb1ELb0ELb0EEENS1_36VarlenDynamicPersistentTileSchedulerILi192ELi128ELi384ELi128ELb0ELb1ELb1ELb1ELb1ELb1EEEEEEEEEvNT_6ParamsE)
        /*1010*/ 	.short	0x0210
        /*1012*/ 	.short	0x0af0


	//----- nvinfo : EIATTR_SW_WAR
	.align		4
.L_1591:
        /*1014*/ 	.byte	0x04, 0x36
        /*1016*/ 	.short	(.L_1593 - .L_1592)
.L_1592:
        /*1018*/ 	.word	0x00000008
.L_1593:


//--------------------- .nv.info._ZN7cutlass13device_kernelIN5flash11enable_sm90INS1_16FlashAttnFwdSm90INS1_25CollectiveMainloopFwdSm90ILi2EN4cute5tupleIJNS5_1CILi1EEES8_S8_EEENS6_IJNS7_ILi192EEENS7_ILi128EEENS7_ILi64EEEEEELi64ENS_6half_tEfNS_4arch4Sm90ELb1ELb0ELb1ELb1ELb1ELb1ELb0ELb1ELb1ELb1ELb0ELb0EEENS1_21CollectiveEpilogueFwdINS6_IJSA_SC_SB_EEES9_SE_SG_Li384ELb1ELb1ELb0ELb0EEENS1_36VarlenDynamicPersistentTileSchedulerILi192ELi128ELi384ELi128ELb0ELb1ELb1ELb1ELb1ELb1EEEEEEEEEvNT_6ParamsE --------------------------
	.section	.nv.info._ZN7cutlass13device_kernelIN5flash11enable_sm90INS1_16FlashAttnFwdSm90INS1_25CollectiveMainloopFwdSm90ILi2EN4cute5tupleIJNS5_1CILi1EEES8_S8_EEENS6_IJNS7_ILi192EEENS7_ILi128EEENS7_ILi64EEEEEELi64ENS_6half_tEfNS_4arch4Sm90ELb1ELb0ELb1ELb1ELb1ELb1ELb0ELb1ELb1ELb1ELb0ELb0EEENS1_21CollectiveEpilogueFwdINS6_IJSA_SC_SB_EEES9_SE_SG_Li384ELb1ELb1ELb0ELb0EEENS1_36VarlenDynamicPersistentTileSchedulerILi192ELi128ELi384ELi128ELb0ELb1ELb1ELb1ELb1ELb1EEEEEEEEEvNT_6ParamsE,"",@"SHT_CUDA_INFO"
	.sectionflags	@""
	.align	4


	//----- nvinfo : EIATTR_CUDA_API_VERSION
	.align		4
        /*0000*/ 	.byte	0x04, 0x37
        /*0002*/ 	.short	(.L_1595 - .L_1594)
.L_1594:
        /*0004*/ 	.word	0x00000082


	//----- nvinfo : EIATTR_KPARAM_INFO
	.align		4
.L_1595:
        /*0008*/ 	.byte	0x04, 0x17
        /*000a*/ 	.short	(.L_1597 - .L_1596)
.L_1596:
        /*000c*/ 	.word	0x00000000
        /*0010*/ 	.short	0x0000
        /*0012*/ 	.short	0x0070
        /*0014*/ 	.byte	0x00, 0xf0, 0x01, 0x2a


	//----- nvinfo : EIATTR_SPARSE_MMA_MASK
	.align		4
.L_1597:
        /*0018*/ 	.byte	0x03, 0x50
        /*001a*/ 	.short	0x0000


	//----- nvinfo : EIATTR_MAXREG_COUNT
	.align		4
        /*001c*/ 	.byte	0x03, 0x1b
        /*001e*/ 	.short	0x0080


	//----- nvinfo : EIATTR_NUM_BARRIERS
	.align		4
        /*0020*/ 	.byte	0x02, 0x4c
        /*0022*/ 	.byte	0x10
	.zero		1


	//----- nvinfo : EIATTR_EXTERNS
	.align		4
        /*0024*/ 	.byte	0x04, 0x0f
        /*0026*/ 	.short	(.L_1599 - .L_1598)


	//   ....[0]....
	.align		4
.L_1598:
        /*0028*/ 	.word	index@(__assertfail)


	//----- nvinfo : EIATTR_ANNOTATIONS
	.align		4
.L_1599:
        /*002c*/ 	.byte	0x04, 0x55
        /*002e*/ 	.short	(.L_1601 - .L_1600)


	//   ....[0]....
.L_1600:
        /* <DEDUP_REMOVED lines=84> */


	//----- nvinfo : EIATTR_MERCURY_ISA_VERSION
	.align		4
.L_1601:
        /*0558*/ 	.byte	0x03, 0x5f
        /*055a*/ 	.short	0x0101


	//----- nvinfo : EIATTR_UNUSED_LOAD_BYTE_OFFSET
	.align		4
        /*055c*/ 	.byte	0x04, 0x44
        /*055e*/ 	.short	(.L_1603 - .L_1602)


	//   ....[0]....
.L_1602:
        /*0560*/ 	.word	0x00000a60
        /*0564*/ 	.word	0x0000fff0


	//   ....[1]....
        /*0568*/ 	.word	0x00011a80
        /*056c*/ 	.word	0x0000fff0


	//----- nvinfo : EIATTR_INT_WARP_WIDE_INSTR_OFFSETS
	.align		4
.L_1603:
        /*0570*/ 	.byte	0x04, 0x31
        /*0572*/ 	.short	(.L_1605 - .L_1604)


	//   ....[0]....
.L_1604:
        /*0574*/ 	.word	0x00000120


	//   ....[1]....
        /*0578*/ 	.word	0x000001c0


	//   ....[2]....
        /*057c*/ 	.word	0x00000230


	//   ....[3]....
        /*0580*/ 	.word	0x000155b0


	//   ....[4]....
        /*0584*/ 	.word	0x00015640


	//   ....[5]....
        /*0588*/ 	.word	0x00018930


	//   ....[6]....
        /*058c*/ 	.word	0x000189c0


	//----- nvinfo : EIATTR_COOP_GROUP_MASK_REGIDS
	.align		4
.L_1605:
        /*0590*/ 	.byte	0x04, 0x29
        /*0592*/ 	.short	(.L_1607 - .L_1606)


	//   ....[0]....
.L_1606:
        /*0594*/ 	.word	0xffffffff


	//   ....[1]....
        /*0598*/ 	.word	0xffffffff


	//   ....[2]....
        /*059c*/ 	.word	0xffffffff


	//   ....[3]....
        /*05a0*/ 	.word	0xffffffff


	//   ....[4]....
        /*05a4*/ 	.word	0xffffffff


	//   ....[5]....
        /*05a8*/ 	.word	0xffffffff


	//   ....[6]....
        /*05ac*/ 	.word	0xffffffff


	//   ....[7]....
        /*05b0*/ 	.word	0xffffffff


	//   ....[8]....
        /*05b4*/ 	.word	0xffffffff


	//   ....[9]....
        /*05b8*/ 	.word	0xffffffff


	//   ....[10]....
        /*05bc*/ 	.word	0xffffffff


	//   ....[11]....
        /*05c0*/ 	.word	0xffffffff


	//   ....[12]....
        /*05c4*/ 	.word	0xffffffff


	//   ....[13]....
        /*05c8*/ 	.word	0xffffffff


	//   ....[14]....
        /*05cc*/ 	.word	0xffffffff


	//   ....[15]....
        /*05d0*/ 	.word	0xffffffff


	//   ....[16]....
        /*05d4*/ 	.word	0xffffffff


	//   ....[17]....
        /*05d8*/ 	.word	0xffffffff


	//   ....[18]....
        /*05dc*/ 	.word	0xffffffff


	//   ....[19]....
        /*05e0*/ 	.word	0xffffffff


	//   ....[20]....
        /*05e4*/ 	.word	0xffffffff


	//   ....[21]....
        /*05e8*/ 	.word	0xffffffff


	//   ....[22]....
        /*05ec*/ 	.word	0xffffffff


	//   ....[23]....
        /*05f0*/ 	.word	0xffffffff


	//   ....[24]....
        /*05f4*/ 	.word	0xffffffff


	//   ....[25]....
        /*05f8*/ 	.word	0xffffffff


	//   ....[26]....
        /*05fc*/ 	.word	0xffffffff


	//   ....[27]....
        /*0600*/ 	.word	0xffffffff


	//   ....[28]....
        /*0604*/ 	.word	0xffffffff


	//   ....[29]....
        /*0608*/ 	.word	0xffffffff


	//   ....[30]....
        /*060c*/ 	.word	0xffffffff


	//   ....[31]....
        /*0610*/ 	.word	0xffffffff


	//   ....[32]....
        /*0614*/ 	.word	0xffffffff


	//   ....[33]....
        /*0618*/ 	.word	0xffffffff


	//   ....[34]....
        /*061c*/ 	.word	0xffffffff


	//   ....[35]....
        /*0620*/ 	.word	0xffffffff


	//   ....[36]....
        /*0624*/ 	.word	0xffffffff


	//   ....[37]....
        /*0628*/ 	.word	0xffffffff


	//   ....[38]....
        /*062c*/ 	.word	0xffffffff


	//   ....[39]....
        /*0630*/ 	.word	0xffffffff


	//   ....[40]....
        /*0634*/ 	.word	0xffffffff


	//   ....[41]....
        /*0638*/ 	.word	0xffffffff


	//   ....[42]....
        /*063c*/ 	.word	0xffffffff


	//   ....[43]....
        /*0640*/ 	.word	0xffffffff


	//   ....[44]....
        /*0644*/ 	.word	0xffffffff


	//   ....[45]....
        /*0648*/ 	.word	0xffffffff


	//   ....[46]....
        /*064c*/ 	.word	0xffffffff


	//   ....[47]....
        /*0650*/ 	.word	0xffffffff


	//   ....[48]....
        /*0654*/ 	.word	0xffffffff


	//   ....[49]....
        /*0658*/ 	.word	0xffffffff


	//   ....[50]....
        /*065c*/ 	.word	0xffffffff


	//   ....[51]....
        /*0660*/ 	.word	0xffffffff


	//   ....[52]....
        /*0664*/ 	.word	0xffffffff


	//   ....[53]....
        /*0668*/ 	.word	0xffffffff


	//   ....[54]....
        /*066c*/ 	.word	0xffffffff


	//   ....[55]....
        /*0670*/ 	.word	0xffffffff


	//   ....[56]....
        /*0674*/ 	.word	0xffffffff


	//   ....[57]....
        /*0678*/ 	.word	0xffffffff


	//   ....[58]....
        /*067c*/ 	.word	0xffffffff


	//   ....[59]....
        /*0680*/ 	.word	0xffffffff


	//   ....[60]....
        /*0684*/ 	.word	0xffffffff


	//   ....[61]....
        /*0688*/ 	.word	0xffffffff


	//   ....[62]....
        /*068c*/ 	.word	0xffffffff


	//   ....[63]....
        /*0690*/ 	.word	0xffffffff


	//   ....[64]....
        /*0694*/ 	.word	0xffffffff


	//   ....[65]....
        /*0698*/ 	.word	0xffffffff


	//   ....[66]....
        /*069c*/ 	.word	0xffffffff


	//   ....[67]....
        /*06a0*/ 	.word	0xffffffff


	//   ....[68]....
        /*06a4*/ 	.word	0xffffffff


	//   ....[69]....
        /*06a8*/ 	.word	0xffffffff


	//   ....[70]....
        /*06ac*/ 	.word	0xffffffff


	//   ....[71]....
        /*06b0*/ 	.word	0xffffffff


	//   ....[72]....
        /*06b4*/ 	.word	0xffffffff


	//   ....[73]....
        /*06b8*/ 	.word	0xffffffff


	//   ....[74]....
        /*06bc*/ 	.word	0xffffffff


	//   ....[75]....
        /*06c0*/ 	.word	0xffffffff


	//   ....[76]....
        /*06c4*/ 	.word	0xffffffff


	//   ....[77]....
        /*06c8*/ 	.word	0xffffffff


	//   ....[78]....
        /*06cc*/ 	.word	0xffffffff


	//   ....[79]....
        /*06d0*/ 	.word	0xffffffff


	//   ....[80]....
        /*06d4*/ 	.word	0xffffffff


	//   ....[81]....
        /*06d8*/ 	.word	0xffffffff


	//   ....[82]....
        /*06dc*/ 	.word	0xffffffff


	//   ....[83]....
        /*06e0*/ 	.word	0xffffffff


	//   ....[84]....
        /*06e4*/ 	.word	0xffffffff


	//   ....[85]....
        /*06e8*/ 	.word	0xffffffff


	//   ....[86]....
        /*06ec*/ 	.word	0xffffffff


	//   ....[87]....
        /*06f0*/ 	.word	0xffffffff


	//   ....[88]....
        /*06f4*/ 	.word	0xffffffff


	//   ....[89]....
        /*06f8*/ 	.word	0xffffffff


	//   ....[90]....
        /*06fc*/ 	.word	0xffffffff


	//   ....[91]....
        /*0700*/ 	.word	0xffffffff


	//   ....[92]....
        /*0704*/ 	.word	0xffffffff


	//   ....[93]....
        /*0708*/ 	.word	0xffffffff


	//   ....[94]....
        /*070c*/ 	.word	0xffffffff


	//   ....[95]....
        /*0710*/ 	.word	0xffffffff


	//   ....[96]....
        /*0714*/ 	.word	0xffffffff


	//   ....[97]....
        /*0718*/ 	.word	0xffffffff


	//   ....[98]....
        /*071c*/ 	.word	0xffffffff


	//   ....[99]....
        /*0720*/ 	.word	0xffffffff


	//   ....[100]....
        /*0724*/ 	.word	0xffffffff


	//   ....[101]....
        /*0728*/ 	.word	0xffffffff


	//   ....[102]....
        /*072c*/ 	.word	0xffffffff


	//   ....[103]....
        /*0730*/ 	.word	0xffffffff


	//   ....[104]....
        /*0734*/ 	.word	0xffffffff


	//   ....[105]....
        /*0738*/ 	.word	0xffffffff


	//   ....[106]....
        /*073c*/ 	.word	0xffffffff


	//   ....[107]....
        /*0740*/ 	.word	0xffffffff


	//   ....[108]....
        /*0744*/ 	.word	0xffffffff


	//   ....[109]....
        /*0748*/ 	.word	0xffffffff


	//   ....[110]....
        /*074c*/ 	.word	0xffffffff


	//   ....[111]....
        /*0750*/ 	.word	0xffffffff


	//   ....[112]....
        /*0754*/ 	.word	0xffffffff


	//   ....[113]....
        /*0758*/ 	.word	0xffffffff


	//   ....[114]....
        /*075c*/ 	.word	0xffffffff


	//   ....[115]....
        /*0760*/ 	.word	0xffffffff


	//   ....[116]....
        /*0764*/ 	.word	0xffffffff


	//   ....[117]....
        /*0768*/ 	.word	0xffffffff


	//   ....[118]....
        /*076c*/ 	.word	0xffffffff


	//   ....[119]....
        /*0770*/ 	.word	0xffffffff


	//   ....[120]....
        /*0774*/ 	.word	0xffffffff


	//   ....[121]....
        /*0778*/ 	.word	0xffffffff


	//   ....[122]....
        /*077c*/ 	.word	0xffffffff


	//   ....[123]....
        /*0780*/ 	.word	0xffffffff


	//   ....[124]....
        /*0784*/ 	.word	0xffffffff


	//   ....[125]....
        /*0788*/ 	.word	0xffffffff


	//   ....[126]....
        /*078c*/ 	.word	0xffffffff


	//   ....[127]....
        /*0790*/ 	.word	0xffffffff


	//   ....[128]....
        /*0794*/ 	.word	0xffffffff


	//   ....[129]....
        /*0798*/ 	.word	0xffffffff


	//   ....[130]....
        /*079c*/ 	.word	0xffffffff


	//   ....[131]....
        /*07a0*/ 	.word	0xffffffff


	//   ....[132]....
        /*07a4*/ 	.word	0xffffffff


	//   ....[133]....
        /*07a8*/ 	.word	0xffffffff


	//   ....[134]....
        /*07ac*/ 	.word	0xffffffff


	//   ....[135]....
        /*07b0*/ 	.word	0xffffffff


	//   ....[136]....
        /*07b4*/ 	.word	0xffffffff


	//   ....[137]....
        /*07b8*/ 	.word	0xffffffff


	//   ....[138]....
        /*07bc*/ 	.word	0xffffffff


	//   ....[139]....
        /*07c0*/ 	.word	0xffffffff


	//   ....[140]....
        /*07c4*/ 	.word	0xffffffff


	//   ....[141]....
        /*07c8*/ 	.word	0xffffffff


	//   ....[142]....
        /*07cc*/ 	.word	0xffffffff


	//   ....[143]....
        /*07d0*/ 	.word	0xffffffff


	//   ....[144]....
        /*07d4*/ 	.word	0xffffffff


	//   ....[145]....
        /*07d8*/ 	.word	0xffffffff


	//   ....[146]....
        /*07dc*/ 	.word	0xffffffff


	//   ....[147]....
        /*07e0*/ 	.word	0xffffffff


	//   ....[148]....
        /*07e4*/ 	.word	0xffffffff


	//   ....[149]....
        /*07e8*/ 	.word	0xffffffff


	//   ....[150]....
        /*07ec*/ 	.word	0xffffffff


	//   ....[151]....
        /*07f0*/ 	.word	0xffffffff


	//   ....[152]....
        /*07f4*/ 	.word	0xffffffff


	//   ....[153]....
        /*07f8*/ 	.word	0xffffffff


	//   ....[154]....
        /*07fc*/ 	.word	0xffffffff


	//   ....[155]....
        /*0800*/ 	.word	0xffffffff


	//   ....[156]....
        /*0804*/ 	.word	0xffffffff


	//   ....[157]....
        /*0808*/ 	.word	0xffffffff


	//   ....[158]....
        /*080c*/ 	.word	0xffffffff


	//   ....[159]....
        /*0810*/ 	.word	0xffffffff


	//   ....[160]....
        /*0814*/ 	.word	0xffffffff


	//   ....[161]....
        /*0818*/ 	.word	0xffffffff


	//   ....[162]....
        /*081c*/ 	.word	0xffffffff


	//   ....[163]....
        /*0820*/ 	.word	0xffffffff


	//   ....[164]....
        /*0824*/ 	.word	0xffffffff


	//   ....[165]....
        /*0828*/ 	.word	0xffffffff


	//   ....[166]....
        /*082c*/ 	.word	0xffffffff


	//   ....[167]....
        /*0830*/ 	.word	0xffffffff


	//   ....[168]....
        /*0834*/ 	.word	0xffffffff


	//   ....[169]....
        /*0838*/ 	.word	0xffffffff


	//   ....[170]....
        /*083c*/ 	.word	0xffffffff


	//   ....[171]....
        /*0840*/ 	.word	0xffffffff


	//   ....[172]....
        /*0844*/ 	.word	0xffffffff


	//   ....[173]....
        /*0848*/ 	.word	0xffffffff


	//   ....[174]....
        /*084c*/ 	.word	0xffffffff


	//   ....[175]....
        /*0850*/ 	.word	0xffffffff


	//   ....[176]....
        /*0854*/ 	.word	0xffffffff


	//   ....[177]....
        /*0858*/ 	.word	0xffffffff


	//   ....[178]....
        /*085c*/ 	.word	0xffffffff


	//   ....[179]....
        /*0860*/ 	.word	0xffffffff


	//   ....[180]....
        /*0864*/ 	.word	0xffffffff


	//   ....[181]....
        /*0868*/ 	.word	0xffffffff


	//   ....[182]....
        /*086c*/ 	.word	0xffffffff


	//   ....[183]....
        /*0870*/ 	.word	0xffffffff


	//   ....[184]....
        /*0874*/ 	.word	0xffffffff


	//   ....[185]....
        /*0878*/ 	.word	0xffffffff


	//   ....[186]....
        /*087c*/ 	.word	0xffffffff


	//   ....[187]....
        /*0880*/ 	.word	0xffffffff


	//   ....[188]....
        /*0884*/ 	.word	0xffffffff


	//   ....[189]....
        /*0888*/ 	.word	0xffffffff


	//   ....[190]....
        /*088c*/ 	.word	0xffffffff


	//   ....[191]....
        /*0890*/ 	.word	0xffffffff


	//   ....[192]....
        /*0894*/ 	.word	0xffffffff


	//   ....[193]....
        /*0898*/ 	.word	0xffffffff


	//   ....[194]....
        /*089c*/ 	.word	0xffffffff


	//   ....[195]....
        /*08a0*/ 	.word	0xffffffff


	//   ....[196]....
        /*08a4*/ 	.word	0xffffffff


	//   ....[197]....
        /*08a8*/ 	.word	0xffffffff


	//   ....[198]....
        /*08ac*/ 	.word	0xffffffff


	//   ....[199]....
        /*08b0*/ 	.word	0xffffffff


	//   ....[200]....
        /*08b4*/ 	.word	0xffffffff


	//   ....[201]....
        /*08b8*/ 	.word	0xffffffff


	//   ....[202]....
        /*08bc*/ 	.word	0xffffffff


	//   ....[203]....
        /*08c0*/ 	.word	0x0500000f


	//   ....[204]....
        /*08c4*/ 	.word	0x0500000f


	//   ....[205]....
        /*08c8*/ 	.word	0x0500000f


	//   ....[206]....
        /*08cc*/ 	.word	0x0500000f


	//   ....[207]....
        /*08d0*/ 	.word	0x0500000f


	//   ....[208]....
        /*08d4*/ 	.word	0x0500000f


	//   ....[209]....
        /*08d8*/ 	.word	0x0500000f


	//   ....[210]....
        /*08dc*/ 	.word	0x0500000f


	//   ....[211]....
        /*08e0*/ 	.word	0x0500000f


	//   ....[212]....
        /*08e4*/ 	.word	0x0500000f


	//   ....[213]....
        /*08e8*/ 	.word	0x0500000f


	//   ....[214]....
        /*08ec*/ 	.word	0x0500000f


	//   ....[215]....
        /*08f0*/ 	.word	0x0500000f


	//   ....[216]....
        /*08f4*/ 	.word	0x0500000f


	//   ....[217]....
        /*08f8*/ 	.word	0x0500000f


	//   ....[218]....
        /*08fc*/ 	.word	0x0500000f


	//   ....[219]....
        /*0900*/ 	.word	0x0500000f


	//   ....[220]....
        /*0904*/ 	.word	0x0500000f


	//   ....[221]....
        /*0908*/ 	.word	0x0500000f


	//   ....[222]....
        /*090c*/ 	.word	0x0500000f


	//   ....[223]....
        /*0910*/ 	.word	0x0500000f


	//   ....[224]....
        /*0914*/ 	.word	0x0500000f


	//   ....[225]....
        /*0918*/ 	.word	0x0500000f


	//   ....[226]....
        /*091c*/ 	.word	0x0500000f


	//   ....[227]....
        /*0920*/ 	.word	0x0500000f


	//   ....[228]....
        /*0924*/ 	.word	0x0500000f


	//   ....[229]....
        /*0928*/ 	.word	0x0500000f


	//   ....[230]....
        /*092c*/ 	.word	0x0500000f


	//   ....[231]....
        /*0930*/ 	.word	0x0500000f


	//   ....[232]....
        /*0934*/ 	.word	0x0500000f


	//   ....[233]....
        /*0938*/ 	.word	0x0500000f


	//   ....[234]....
        /*093c*/ 	.word	0x0500000f


	//   ....[235]....
        /*0940*/ 	.word	0x0500000f


	//   ....[236]....
        /*0944*/ 	.word	0x0500000f


	//   ....[237]....
        /*0948*/ 	.word	0x0500000f


	//   ....[238]....
        /*094c*/ 	.word	0x0500000f


	//   ....[239]....
        /*0950*/ 	.word	0x0500000f


	//   ....[240]....
        /*0954*/ 	.word	0x0500000f


	//   ....[241]....
        /*0958*/ 	.word	0x0500000f


	//   ....[242]....
        /*095c*/ 	.word	0x0500000f


	//   ....[243]....
        /*0960*/ 	.word	0x0500000f


	//   ....[244]....
        /*0964*/ 	.word	0x0500000f


	//   ....[245]....
        /*0968*/ 	.word	0x0500000f


	//   ....[246]....
        /*096c*/ 	.word	0x0500000f


	//   ....[247]....
        /*0970*/ 	.word	0x0500000f


	//   ....[248]....
        /*0974*/ 	.word	0x0500000f


	//   ....[249]....
        /*0978*/ 	.word	0x0500000f


	//   ....[250]....
        /*097c*/ 	.word	0x0500000f


	//   ....[251]....
        /*0980*/ 	.word	0x0500000f


	//   ....[252]....
        /*0984*/ 	.word	0x0500000f


	//   ....[253]....
        /*0988*/ 	.word	0x0500000f


	//   ....[254]....
        /*098c*/ 	.word	0x0500000f


	//   ....[255]....
        /*0990*/ 	.word	0x0500000f


	//   ....[0]....
        /*0994*/ 	.word	0x0500000f


	//   ....[1]....
        /*0998*/ 	.word	0x0500000f


	//   ....[2]....
        /*099c*/ 	.word	0x0500000f


	//   ....[3]....
        /*09a0*/ 	.word	0x0500000f


	//   ....[4]....
        /*09a4*/ 	.word	0x0500000f


	//   ....[5]....
        /*09a8*/ 	.word	0x0500000f


	//   ....[6]....
        /*09ac*/ 	.word	0x0500000f


	//   ....[7]....
        /*09b0*/ 	.word	0x0500000f


	//   ....[8]....
        /*09b4*/ 	.word	0x0500000f


	//   ....[9]....
        /*09b8*/ 	.word	0x0500000f


	//   ....[10]....
        /*09bc*/ 	.word	0x0500000f


	//   ....[11]....
        /*09c0*/ 	.word	0x0500000f


	//   ....[12]....
        /*09c4*/ 	.word	0x0500000f


	//   ....[13]....
        /*09c8*/ 	.word	0x0500000f


	//   ....[14]....
        /*09cc*/ 	.word	0x0500000f


	//   ....[15]....
        /*09d0*/ 	.word	0x0500000f


	//   ....[16]....
        /*09d4*/ 	.word	0x0500000f


	//   ....[17]....
        /*09d8*/ 	.word	0x0500000f


	//   ....[18]....
        /*09dc*/ 	.word	0x0500000f


	//   ....[19]....
        /*09e0*/ 	.word	0x0500000f


	//   ....[20]....
        /*09e4*/ 	.word	0x0500000f


	//   ....[21]....
        /*09e8*/ 	.word	0x0500000f


	//   ....[22]....
        /*09ec*/ 	.word	0x0500000f


	//   ....[23]....
        /*09f0*/ 	.word	0x0500000f


	//   ....[24]....
        /*09f4*/ 	.word	0x0500000f


	//   ....[25]....
        /*09f8*/ 	.word	0x0500000f


	//   ....[26]....
        /*09fc*/ 	.word	0x0500000f


	//   ....[27]....
        /*0a00*/ 	.word	0x0500000f


	//   ....[28]....
        /*0a04*/ 	.word	0x0500000f


	//   ....[29]....
        /*0a08*/ 	.word	0x0500000f


	//   ....[30]....
        /*0a0c*/ 	.word	0x0500000f


	//   ....[31]....
        /*0a10*/ 	.word	0x0500000f


	//   ....[32]....
        /*0a14*/ 	.word	0x0500000f


	//   ....[33]....
        /*0a18*/ 	.word	0x0500000f


	//   ....[34]....
        /*0a1c*/ 	.word	0x0500000f


	//   ....[35]....
        /*0a20*/ 	.word	0x0500000f


	//   ....[36]....
        /*0a24*/ 	.word	0x0500000f


	//   ....[37]....
        /*0a28*/ 	.word	0x0500000f


	//   ....[38]....
        /*0a2c*/ 	.word	0x0500000f


	//   ....[39]....
        /*0a30*/ 	.word	0x0500000f


	//   ....[40]....
        /*0a34*/ 	.word	0x0500000f


	//   ....[41]....
        /*0a38*/ 	.word	0x0500000f


	//   ....[42]....
        /*0a3c*/ 	.word	0x0500000f


	//   ....[43]....
        /*0a40*/ 	.word	0x0500000f


	//   ....[44]....
        /*0a44*/ 	.word	0x0500000f


	//   ....[45]....
        /*0a48*/ 	.word	0x0500000f


	//   ....[46]....
        /*0a4c*/ 	.word	0x0500000f


	//   ....[47]....
        /*0a50*/ 	.word	0x0500000f


	//   ....[48]....
        /*0a54*/ 	.word	0x0500000f


	//   ....[49]....
        /*0a58*/ 	.word	0x0500000f


	//   ....[50]....
        /*0a5c*/ 	.word	0x0500000f


	//   ....[51]....
        /*0a60*/ 	.word	0x0500000f


	//   ....[52]....
        /*0a64*/ 	.word	0x0500000f


	//   ....[53]....
        /*0a68*/ 	.word	0x0500000f


	//   ....[54]....
        /*0a6c*/ 	.word	0x0500000f


	//   ....[55]....
        /*0a70*/ 	.word	0x0500000f


	//   ....[56]....
        /*0a74*/ 	.word	0x0500000f


	//   ....[57]....
        /*0a78*/ 	.word	0x0500000f


	//   ....[58]....
        /*0a7c*/ 	.word	0x0500000f


	//   ....[59]....
        /*0a80*/ 	.word	0x0500000f


	//   ....[60]....
        /*0a84*/ 	.word	0x0500000f


	//   ....[61]....
        /*0a88*/ 	.word	0x0500000f


	//   ....[62]....
        /*0a8c*/ 	.word	0x0500000f


	//   ....[63]....
        /*0a90*/ 	.word	0x0500000f


	//   ....[64]....
        /*0a94*/ 	.word	0x0500000f


	//   ....[65]....
        /*0a98*/ 	.word	0x0500000f


	//   ....[66]....
        /*0a9c*/ 	.word	0x0500000f


	//   ....[67]....
        /*0aa0*/ 	.word	0x0500000f


	//   ....[68]....
        /*0aa4*/ 	.word	0x0500000f


	//   ....[69]....
        /*0aa8*/ 	.word	0x0500000f


	//   ....[70]....
        /*0aac*/ 	.word	0x0500000f


	//   ....[71]....
        /*0ab0*/ 	.word	0x0500000f


	//   ....[72]....
        /*0ab4*/ 	.word	0x0500000f


	//   ....[73]....
        /*0ab8*/ 	.word	0x0500000f


	//   ....[74]....
        /*0abc*/ 	.word	0x0500000f


	//   ....[75]....
        /*0ac0*/ 	.word	0x0500000f


	//   ....[76]....
        /*0ac4*/ 	.word	0x0500000f


	//   ....[77]....
        /*0ac8*/ 	.word	0x0500000f


	//   ....[78]....
        /*0acc*/ 	.word	0x0500000f


	//   ....[79]....
        /*0ad0*/ 	.word	0x0500000f


	//   ....[80]....
        /*0ad4*/ 	.word	0x0500000f


	//   ....[81]....
        /*0ad8*/ 	.word	0x0500000f


	//   ....[82]....
        /*0adc*/ 	.word	0x0500000f


	//   ....[83]....
        /*0ae0*/ 	.word	0x0500000f


	//   ....[84]....
        /*0ae4*/ 	.word	0x0500000f


	//   ....[85]....
        /*0ae8*/ 	.word	0x0500000f


	//   ....[86]....
        /*0aec*/ 	.word	0x0500000f


	//   ....[87]....
        /*0af0*/ 	.word	0x0500000f


	//   ....[88]....
        /*0af4*/ 	.word	0x0500000f


	//   ....[89]....
        /*0af8*/ 	.word	0x0500000f


	//   ....[90]....
        /*0afc*/ 	.word	0x0500000f


	//   ....[91]....
        /*0b00*/ 	.word	0x0500000f


	//----- nvinfo : EIATTR_COOP_GROUP_INSTR_OFFSETS
	.align		4
.L_1607:
        /*0b04*/ 	.byte	0x04, 0x28
        /*0b06*/ 	.short	(.L_1609 - .L_1608)


	//   ....[0]....
.L_1608:
        /*0b08*/ 	.word	0x00000060


	//   ....[1]....
        /*0b0c*/ 	.word	0x00000130


	//   ....[2]....
        /*0b10*/ 	.word	0x000001e0


	//   ....[3]....
        /*0b14*/ 	.word	0x000003a0


	//   ....[4]....
        /*0b18*/ 	.word	0x00000500


	//   ....[5]....
        /*0b1c*/ 	.word	0x00000620


	//   ....[6]....
        /*0b20*/ 	.word	0x00000780


	//   ....[7]....
        /*0b24*/ 	.word	0x00002b70


	//   ....[8]....
        /*0b28*/ 	.word	0x00002b80


	//   ....[9]....
        /*0b2c*/ 	.word	0x00003250


	//   ....[10]....
        /*0b30*/ 	.word	0x00003260


	//   ....[11]....
        /*0b34*/ 	.word	0x00003ec0


	//   ....[12]....
        /*0b38*/ 	.word	0x00003ed0


	//   ....[13]....
        /*0b3c*/ 	.word	0x00004640


	//   ....[14]....
        /*0b40*/ 	.word	0x00004650


	//   ....[15]....
        /*0b44*/ 	.word	0x00005060


	//   ....[16]....
        /*0b48*/ 	.word	0x00005070


	//   ....[17]....
        /*0b4c*/ 	.word	0x00005180


	//   ....[18]....
        /*0b50*/ 	.word	0x00005190


	//   ....[19]....
        /*0b54*/ 	.word	0x00005520


	//   ....[20]....
        /*0b58*/ 	.word	0x00005540


	//   ....[21]....
        /*0b5c*/ 	.word	0x00005620


	//   ....[22]....
        /*0b60*/ 	.word	0x00005640


	//   ....[23]....
        /*0b64*/ 	.word	0x00005b80


	//   ....[24]....
        /*0b68*/ 	.word	0x00006330


	//   ....[25]....
        /*0b6c*/ 	.word	0x00006340


	//   ....[26]....
        /*0b70*/ 	.word	0x00006350


	//   ....[27]....
        /*0b74*/ 	.word	0x00006360


	//   ....[28]....
        /*0b78*/ 	.word	0x000066a0


	//   ....[29]....
        /*0b7c*/ 	.word	0x000066b0


	//   ....[30]....
        /*0b80*/ 	.word	0x000066c0


	//   ....[31]....
        /*0b84*/ 	.word	0x000066d0


	//   ....[32]....
        /*0b88*/ 	.word	0x000079f0


	//   ....[33]....
        /*0b8c*/ 	.word	0x00007a00


	//   ....[34]....
        /*0b90*/ 	.word	0x00007a10


	//   ....[35]....
        /*0b94*/ 	.word	0x00007a20


	//   ....[36]....
        /*0b98*/ 	.word	0x00007b20


	//   ....[37]....
        /*0b9c*/ 	.word	0x00007b40


	//   ....[38]....
        /*0ba0*/ 	.word	0x00007bf0


	//   ....[39]....
        /*0ba4*/ 	.word	0x00007c20


	//   ....[40]....
        /*0ba8*/ 	.word	0x00009660


	//   ....[41]....
        /*0bac*/ 	.word	0x00009ec0


	//   ....[42]....
        /*0bb0*/ 	.word	0x00009ee0


	//   ....[43]....
        /*0bb4*/ 	.word	0x00009f00


	//   ....[44]....
        /*0bb8*/ 	.word	0x0000aa00


	//   ....[45]....
        /*0bbc*/ 	.word	0x0000aa20


	//   ....[46]....
        /*0bc0*/ 	.word	0x0000c4d0


	//   ....[47]....
        /*0bc4*/ 	.word	0x0000c500


	//   ....[48]....
        /*0bc8*/ 	.word	0x0000cdb0


	//   ....[49]....
        /*0bcc*/ 	.word	0x0000ce20


	//   ....[50]....
        /*0bd0*/ 	.word	0x0000d930


	//   ....[51]....
        /*0bd4*/ 	.word	0x0000d950


	//   ....[52]....
        /*0bd8*/ 	.word	0x0000fae0


	//   ....[53]....
        /*0bdc*/ 	.word	0x0000fb40


	//   ....[54]....
        /*0be0*/ 	.word	0x0000ff10


	//   ....[55]....
        /*0be4*/ 	.word	0x0000ff30


	//   ....[56]....
        /*0be8*/ 	.word	0x00011210


	//   ....[57]....
        /*0bec*/ 	.word	0x000114e0


	//   ....[58]....
        /*0bf0*/ 	.word	0x00011560


	//   ....[59]....
        /*0bf4*/ 	.word	0x00011570


	//   ....[60]....
        /*0bf8*/ 	.word	0x00012230


	//   ....[61]....
        /*0bfc*/ 	.word	0x00012270


	//   ....[62]....
        /*0c00*/ 	.word	0x00012290


	//   ....[63]....
        /*0c04*/ 	.word	0x000122b0


	//   ....[64]....
        /*0c08*/ 	.word	0x00012710


	//   ....[65]....
        /*0c0c*/ 	.word	0x00012730


	//   ....[66]....
        /*0c10*/ 	.word	0x00012740


	//   ....[67]....
        /*0c14*/ 	.word	0x00012750


	//   ....[68]....
        /*0c18*/ 	.word	0x00012770


	//   ....[69]....
        /*0c1c*/ 	.word	0x000127a0


	//   ....[70]....
        /*0c20*/ 	.word	0x000128a0


	//   ....[71]....
        /*0c24*/ 	.word	0x000128b0


	//   ....[72]....
        /*0c28*/ 	.word	0x000130e0


	//   ....[73]....
        /*0c2c*/ 	.word	0x00013110


	//   ....[74]....
        /*0c30*/ 	.word	0x00013140


	//   ....[75]....
        /*0c34*/ 	.word	0x00013160


	//   ....[76]....
        /*0c38*/ 	.word	0x00013190


	//   ....[77]....
        /*0c3c*/ 	.word	0x000131a0


	//   ....[78]....
        /*0c40*/ 	.word	0x000131d0


	//   ....[79]....
        /*0c44*/ 	.word	0x00013240


	//   ....[80]....
        /*0c48*/ 	.word	0x00013360


	//   ....[81]....
        /*0c4c*/ 	.word	0x00013550


	//   ....[82]....
        /*0c50*/ 	.word	0x00013580


	//   ....[83]....
        /*0c54*/ 	.word	0x000135b0


	//   ....[84]....
        /*0c58*/ 	.word	0x000135e0


	//   ....[85]....
        /*0c5c*/ 	.word	0x00013610


	//   ....[86]....
        /*0c60*/ 	.word	0x00013640


	//   ....[87]....
        /*0c64*/ 	.word	0x000137b0


	//   ....[88]....
        /*0c68*/ 	.word	0x000137e0


	//   ....[89]....
        /*0c6c*/ 	.word	0x00013810


	//   ....[90]....
        /*0c70*/ 	.word	0x00013840


	//   ....[91]....
        /*0c74*/ 	.word	0x00013870


	//   ....[92]....
        /*0c78*/ 	.word	0x000138a0


	//   ....[93]....
        /*0c7c*/ 	.word	0x00013950


	//   ....[94]....
        /*0c80*/ 	.word	0x000139b0


	//   ....[95]....
        /*0c84*/ 	.word	0x00013a50


	//   ....[96]....
        /*0c88*/ 	.word	0x00014820


	//   ....[97]....
        /*0c8c*/ 	.word	0x000161c0


	//   ....[98]....
        /*0c90*/ 	.word	0x000161e0


	//   ....[99]....
        /*0c94*/ 	.word	0x00016270


	//   ....[100]....
        /*0c98*/ 	.word	0x00016290


	//   ....[101]....
        /*0c9c*/ 	.word	0x00016310


	//   ....[102]....
        /*0ca0*/ 	.word	0x00016330


	//   ....[103]....
        /*0ca4*/ 	.word	0x000163b0


	//   ....[104]....
        /*0ca8*/ 	.word	0x000163d0


	//   ....[105]....
        /*0cac*/ 	.word	0x00016450


	//   ....[106]....
        /*0cb0*/ 	.word	0x00016470


	//   ....[107]....
        /*0cb4*/ 	.word	0x000164f0


	//   ....[108]....
        /*0cb8*/ 	.word	0x00016510


	//   ....[109]....
        /*0cbc*/ 	.word	0x00016590


	//   ....[110]....
        /*0cc0*/ 	.word	0x000165b0


	//   ....[111]....
        /*0cc4*/ 	.word	0x000165c0


	//   ....[112]....
        /*0cc8*/ 	.word	0x000165d0


	//   ....[113]....
        /*0ccc*/ 	.word	0x00016f50


	//   ....[114]....
        /*0cd0*/ 	.word	0x00016f60


	//   ....[115]....
        /*0cd4*/ 	.word	0x00016f80


	//   ....[116]....
        /*0cd8*/ 	.word	0x00017010


	//   ....[117]....
        /*0cdc*/ 	.word	0x00017030


	//   ....[118]....
        /*0ce0*/ 	.word	0x000170b0


	//   ....[119]....
        /*0ce4*/ 	.word	0x000170d0


	//   ....[120]....
        /*0ce8*/ 	.word	0x00017150


	//   ....[121]....
        /*0cec*/ 	.word	0x00017170


	//   ....[122]....
        /*0cf0*/ 	.word	0x000171f0


	//   ....[123]....
        /*0cf4*/ 	.word	0x00017210


	//   ....[124]....
        /*0cf8*/ 	.word	0x00017290


	//   ....[125]....
        /*0cfc*/ 	.word	0x000172b0


	//   ....[126]....
        /*0d00*/ 	.word	0x00017330


	//   ....[127]....
        /*0d04*/ 	.word	0x00017350


	//   ....[128]....
        /*0d08*/ 	.word	0x00017360


	//   ....[129]....
        /*0d0c*/ 	.word	0x000173f0


	//   ....[130]....
        /*0d10*/ 	.word	0x00017420


	//   ....[131]....
        /*0d14*/ 	.word	0x00017470


	//   ....[132]....
        /*0d18*/ 	.word	0x00017500


	//   ....[133]....
        /*0d1c*/ 	.word	0x00017510


	//   ....[134]....
        /*0d20*/ 	.word	0x00017580


	//   ....[135]....
        /*0d24*/ 	.word	0x00017590


	//   ....[136]....
        /*0d28*/ 	.word	0x000175a0


	//   ....[137]....
        /*0d2c*/ 	.word	0x00017db0


	//   ....[138]....
        /*0d30*/ 	.word	0x00017dd0


	//   ....[139]....
        /*0d34*/ 	.word	0x00017e40


	//   ....[140]....
        /*0d38*/ 	.word	0x00017e50


	//   ....[141]....
        /*0d3c*/ 	.word	0x00017e90


	//   ....[142]....
        /*0d40*/ 	.word	0x00017ea0


	//   ....[143]....
        /*0d44*/ 	.word	0x00017ee0


	//   ....[144]....
        /*0d48*/ 	.word	0x00017ef0


	//   ....[145]....
        /*0d4c*/ 	.word	0x00017f30


	//   ....[146]....
        /*0d50*/ 	.word	0x00017f40


	//   ....[147]....
        /*0d54*/ 	.word	0x00017f80


	//   ....[148]....
        /*0d58*/ 	.word	0x00017f90


	//   ....[149]....
        /*0d5c*/ 	.word	0x00017fd0


	//   ....[150]....
        /*0d60*/ 	.word	0x00017fe0


	//   ....[151]....
        /*0d64*/ 	.word	0x00017ff0


	//   ....[152]....
        /*0d68*/ 	.word	0x00018030


	//   ....[153]....
        /*0d6c*/ 	.word	0x000182f0


	//   ....[154]....
        /*0d70*/ 	.word	0x00018320


	//   ....[155]....
        /*0d74*/ 	.word	0x00018380


	//   ....[156]....
        /*0d78*/ 	.word	0x00018390


	//   ....[157]....
        /*0d7c*/ 	.word	0x000183e0


	//   ....[158]....
        /*0d80*/ 	.word	0x000183f0


	//   ....[159]....
        /*0d84*/ 	.word	0x00018440


	//   ....[160]....
        /*0d88*/ 	.word	0x00018450


	//   ....[161]....
        /*0d8c*/ 	.word	0x000184a0


	//   ....[162]....
        /*0d90*/ 	.word	0x000184b0


	//   ....[163]....
        /*0d94*/ 	.word	0x00018500


	//   ....[164]....
        /*0d98*/ 	.word	0x00018510


	//   ....[165]....
        /*0d9c*/ 	.word	0x00018560


	//   ....[166]....
        /*0da0*/ 	.word	0x00018570


	//   ....[167]....
        /*0da4*/ 	.word	0x00018580


	//   ....[168]....
        /*0da8*/ 	.word	0x000185c0


	//   ....[169]....
        /*0dac*/ 	.word	0x00018bb0


	//   ....[170]....
        /*0db0*/ 	.word	0x00018bc0


	//   ....[171]....
        /*0db4*/ 	.word	0x00018c30


	//   ....[172]....
        /*0db8*/ 	.word	0x00018c70


	//   ....[173]....
        /*0dbc*/ 	.word	0x00018c90


	//   ....[174]....
        /*0dc0*/ 	.word	0x00018cd0


	//   ....[175]....
        /*0dc4*/ 	.word	0x00018cf0


	//   ....[176]....
        /*0dc8*/ 	.word	0x00018d30


	//   ....[177]....
        /*0dcc*/ 	.word	0x00018d50


	//   ....[178]....
        /*0dd0*/ 	.word	0x00018d90


	//   ....[179]....
        /*0dd4*/ 	.word	0x00018db0


	//   ....[180]....
        /*0dd8*/ 	.word	0x00018df0


	//   ....[181]....
        /*0ddc*/ 	.word	0x00018e10


	//   ....[182]....
        /*0de0*/ 	.word	0x00018e50


	//   ....[183]....
        /*0de4*/ 	.word	0x00018e70


	//   ....[184]....
        /*0de8*/ 	.word	0x00018e80


	//   ....[185]....
        /*0dec*/ 	.word	0x000191f0


	//   ....[186]....
        /*0df0*/ 	.word	0x00019220


	//   ....[187]....
        /*0df4*/ 	.word	0x00019260


	//   ....[188]....
        /*0df8*/ 	.word	0x00019290


	//   ....[189]....
        /*0dfc*/ 	.word	0x000192c0


	//   ....[190]....
        /*0e00*/ 	.word	0x000192f0


	//   ....[191]....
        /*0e04*/ 	.word	0x00019320


	//   ....[192]....
        /*0e08*/ 	.word	0x00019350


	//   ....[193]....
        /*0e0c*/ 	.word	0x000194d0


	//   ....[194]....
        /*0e10*/ 	.word	0x00019500


	//   ....[195]....
        /*0e14*/ 	.word	0x00019530


	//   ....[196]....
        /*0e18*/ 	.word	0x00019560


	//   ....[197]....
        /*0e1c*/ 	.word	0x00019590


	//   ....[198]....
        /*0e20*/ 	.word	0x000195c0


	//   ....[199]....
        /*0e24*/ 	.word	0x00019680


	//   ....[200]....
        /*0e28*/ 	.word	0x000196a0


	//   ....[201]....
        /*0e2c*/ 	.word	0x00019710


	//   ....[202]....
        /*0e30*/ 	.word	0x00019db0


	//   ....[203]....
        /*0e34*/ 	.word	0x0001a0d0


	//   ....[204]....
        /*0e38*/ 	.word	0x0001a160


	//   ....[205]....
        /*0e3c*/ 	.word	0x0001a1f0


	//   ....[206]....
        /*0e40*/ 	.word	0x0001a280


	//   ....[207]....
        /*0e44*/ 	.word	0x0001a360


	//   ....[208]....
        /*0e48*/ 	.word	0x0001a3f0


	//   ....[209]....
        /*0e4c*/ 	.word	0x0001a490


	//   ....[210]....
        /*0e50*/ 	.word	0x0001a520


	//   ....[211]....
        /*0e54*/ 	.word	0x0001a610


	//   ....[212]....
        /*0e58*/ 	.word	0x0001a6a0


	//   ....[213]....
        /*0e5c*/ 	.word	0x0001a740


	//   ....[214]....
        /*0e60*/ 	.word	0x0001a7d0


	//   ....[215]....
        /*0e64*/ 	.word	0x0001a910


	//   ....[216]....
        /*0e68*/ 	.word	0x0001a9c0


	//   ....[217]....
        /*0e6c*/ 	.word	0x0001aa50


	//   ....[218]....
        /*0e70*/ 	.word	0x0001aaa0


	//   ....[219]....
        /*0e74*/ 	.word	0x0001aaf0


	//   ....[220]....
        /*0e78*/ 	.word	0x0001ab80


	//   ....[221]....
        /*0e7c*/ 	.word	0x0001ac10


	//   ....[222]....
        /*0e80*/ 	.word	0x0001ac60


	//   ....[223]....
        /*0e84*/ 	.word	0x0001acb0


	//   ....[224]....
        /*0e88*/ 	.word	0x0001ada0


	//   ....[225]....
        /*0e8c*/ 	.word	0x0001ae50


	//   ....[226]....
        /*0e90*/ 	.word	0x0001aea0


	//   ....[227]....
        /*0e94*/ 	.word	0x0001aef0


	//   ....[228]....
        /*0e98*/ 	.word	0x0001b0a0


	//   ....[229]....
        /*0e9c*/ 	.word	0x0001b1f0


	//   ....[230]....
        /*0ea0*/ 	.word	0x0001b260


	//   ....[231]....
        /*0ea4*/ 	.word	0x0001b2b0


	//   ....[232]....
        /*0ea8*/ 	.word	0x0001b580


	//   ....[233]....
        /*0eac*/ 	.word	0x0001b620


	//   ....[234]....
        /*0eb0*/ 	.word	0x0001b680


	//   ....[235]....
        /*0eb4*/ 	.word	0x0001b6f0


	//   ....[236]....
        /*0eb8*/ 	.word	0x0001b750


	//   ....[237]....
        /*0ebc*/ 	.word	0x0001b7c0


	//   ....[238]....
        /*0ec0*/ 	.word	0x0001b880


	//   ....[239]....
        /*0ec4*/ 	.word	0x0001b8e0


	//   ....[240]....
        /*0ec8*/ 	.word	0x0001b9a0


	//   ....[241]....
        /*0ecc*/ 	.word	0x0001bc80


	//   ....[242]....
        /*0ed0*/ 	.word	0x0001bd70


	//   ....[243]....
        /*0ed4*/ 	.word	0x0001be10


	//   ....[244]....
        /*0ed8*/ 	.word	0x0001be70


	//   ....[245]....
        /*0edc*/ 	.word	0x0001bf60


	//   ....[246]....
        /*0ee0*/ 	.word	0x0001bfd0


	//   ....[247]....
        /*0ee4*/ 	.word	0x0001c0c0


	//   ....[248]....
        /*0ee8*/ 	.word	0x0001c130


	//   ....[249]....
        /*0eec*/ 	.word	0x0001c220


	//   ....[250]....
        /*0ef0*/ 	.word	0x0001c290


	//   ....[251]....
        /*0ef4*/ 	.word	0x0001c380


	//   ....[252]....
        /*0ef8*/ 	.word	0x0001c3f0


	//   ....[253]....
        /*0efc*/ 	.word	0x0001c4e0


	//   ....[254]....
        /*0f00*/ 	.word	0x0001c550


	//   ....[255]....
        /*0f04*/ 	.word	0x0001c640


	//   ....[0]....
        /*0f08*/ 	.word	0x0001c6b0


	//   ....[1]....
        /*0f0c*/ 	.word	0x0001c790


	//   ....[2]....
        /*0f10*/ 	.word	0x0001c870


	//   ....[3]....
        /*0f14*/ 	.word	0x0001c8c0


	//   ....[4]....
        /*0f18*/ 	.word	0x0001c920


	//   ....[5]....
        /*0f1c*/ 	.word	0x0001ca10


	//   ....[6]....
        /*0f20*/ 	.word	0x0001ca70


	//   ....[7]....
        /*0f24*/ 	.word	0x0001cb70


	//   ....[8]....
        /*0f28*/ 	.word	0x0001cbd0


	//   ....[9]....
        /*0f2c*/ 	.word	0x0001ccd0


	//   ....[10]....
        /*0f30*/ 	.word	0x0001cd30


	//   ....[11]....
        /*0f34*/ 	.word	0x0001ce30


	//   ....[12]....
        /*0f38*/ 	.word	0x0001ce90


	//   ....[13]....
        /*0f3c*/ 	.word	0x0001cf90


	//   ....[14]....
        /*0f40*/ 	.word	0x0001cff0


	//   ....[15]....
        /*0f44*/ 	.word	0x0001d0f0


	//   ....[16]....
        /*0f48*/ 	.word	0x0001d160


	//   ....[17]....
        /*0f4c*/ 	.word	0x0001d260


	//   ....[18]....
        /*0f50*/ 	.word	0x0001d2c0


	//   ....[19]....
        /*0f54*/ 	.word	0x0001d3b0


	//   ....[20]....
        /*0f58*/ 	.word	0x0001d410


	//   ....[21]....
        /*0f5c*/ 	.word	0x0001d500


	//   ....[22]....
        /*0f60*/ 	.word	0x0001d560


	//   ....[23]....
        /*0f64*/ 	.word	0x0001d630


	//   ....[24]....
        /*0f68*/ 	.word	0x0001d690


	//   ....[25]....
        /*0f6c*/ 	.word	0x0001d750


	//   ....[26]....
        /*0f70*/ 	.word	0x0001d890


	//   ....[27]....
        /*0f74*/ 	.word	0x0001d940


	//   ....[28]....
        /*0f78*/ 	.word	0x0001d9c0


	//   ....[29]....
        /*0f7c*/ 	.word	0x0001da80


	//   ....[30]....
        /*0f80*/ 	.word	0x0001dae0


	//   ....[31]....
        /*0f84*/ 	.word	0x0001db90


	//   ....[32]....
        /*0f88*/ 	.word	0x0001dbf0


	//   ....[33]....
        /*0f8c*/ 	.word	0x0001dca0


	//   ....[34]....
        /*0f90*/ 	.word	0x0001dd00


	//   ....[35]....
        /*0f94*/ 	.word	0x0001ddb0


	//   ....[36]....
        /*0f98*/ 	.word	0x0001de10


	//   ....[37]....
        /*0f9c*/ 	.word	0x0001dec0


	//   ....[38]....
        /*0fa0*/ 	.word	0x0001df20


	//   ....[39]....
        /*0fa4*/ 	.word	0x0001dfd0


	//   ....[40]....
        /*0fa8*/ 	.word	0x0001e030


	//   ....[41]....
        /*0fac*/ 	.word	0x0001e0e0


	//   ....[42]....
        /*0fb0*/ 	.word	0x0001e1d0


	//   ....[43]....
        /*0fb4*/ 	.word	0x0001e280


	//   ....[44]....
        /*0fb8*/ 	.word	0x0001e2e0


	//   ....[45]....
        /*0fbc*/ 	.word	0x0001e3a0


	//   ....[46]....
        /*0fc0*/ 	.word	0x0001e400


	//   ....[47]....
        /*0fc4*/ 	.word	0x0001e4c0


	//   ....[48]....
        /*0fc8*/ 	.word	0x0001e520


	//   ....[49]....
        /*0fcc*/ 	.word	0x0001e5e0


	//   ....[50]....
        /*0fd0*/ 	.word	0x0001e640


	//   ....[51]....
        /*0fd4*/ 	.word	0x0001e700


	//   ....[52]....
        /*0fd8*/ 	.word	0x0001e760


	//   ....[53]....
        /*0fdc*/ 	.word	0x0001e820


	//   ....[54]....
        /*0fe0*/ 	.word	0x0001e880


	//   ....[55]....
        /*0fe4*/ 	.word	0x0001e940


	//   ....[56]....
        /*0fe8*/ 	.word	0x0001e9a0


	//   ....[57]....
        /*0fec*/ 	.word	0x0001ea50


	//   ....[58]....
        /*0ff0*/ 	.word	0x0001eb40


	//   ....[59]....
        /*0ff4*/ 	.word	0x0001ebf0


	//   ....[60]....
        /*0ff8*/ 	.word	0x0001ecb0


	//   ....[61]....
        /*0ffc*/ 	.word	0x0001ed60


	//   ....[62]....
        /*1000*/ 	.word	0x0001edc0


	//   ....[63]....
        /*1004*/ 	.word	0x0001ee70


	//   ....[64]....
        /*1008*/ 	.word	0x0001eed0


	//   ....[65]....
        /*100c*/ 	.word	0x0001ef80


	//   ....[66]....
        /*1010*/ 	.word	0x0001efe0


	//   ....[67]....
        /*1014*/ 	.word	0x0001f090


	//   ....[68]....
        /*1018*/ 	.word	0x0001f0f0


	//   ....[69]....
        /*101c*/ 	.word	0x0001f1a0


	//   ....[70]....
        /*1020*/ 	.word	0x0001f200


	//   ....[71]....
        /*1024*/ 	.word	0x0001f2b0


	//   ....[72]....
        /*1028*/ 	.word	0x0001f310


	//   ....[73]....
        /*102c*/ 	.word	0x0001f3b0


	//   ....[74]....
        /*1030*/ 	.word	0x0001f440


	//   ....[75]....
        /*1034*/ 	.word	0x0001f4e0


	//   ....[76]....
        /*1038*/ 	.word	0x0001f600


	//   ....[77]....
        /*103c*/ 	.word	0x0001f670


	//   ....[78]....
        /*1040*/ 	.word	0x0001f6e0


	//   ....[79]....
        /*1044*/ 	.word	0x0001f750


	//   ....[80]....
        /*1048*/ 	.word	0x0001f7c0


	//   ....[81]....
        /*104c*/ 	.word	0x0001f840


	//   ....[82]....
        /*1050*/ 	.word	0x0001f8d0


	//   ....[83]....
        /*1054*/ 	.word	0x0001f960


	//   ....[84]....
        /*1058*/ 	.word	0x0001f9d0


	//   ....[85]....
        /*105c*/ 	.word	0x0001fa40


	//   ....[86]....
        /*1060*/ 	.word	0x0001fab0


	//   ....[87]....
        /*1064*/ 	.word	0x0001fb30


	//   ....[88]....
        /*1068*/ 	.word	0x0001fba0


	//   ....[89]....
        /*106c*/ 	.word	0x0001fc40


	//   ....[90]....
        /*1070*/ 	.word	0x0001fcd0


	//   ....[91]....
        /*1074*/ 	.word	0x0001fe00


	//----- nvinfo : EIATTR_REG_RECONFIG
	.align		4
.L_1609:
        /*1078*/ 	.byte	0x01, 0x54
	.zero		2


	//----- nvinfo : EIATTR_SYSCALL_OFFSETS
	.align		4
        /*107c*/ 	.byte	0x04, 0x46
        /*107e*/ 	.short	(.L_1611 - .L_1610)


	//   ....[0]....
.L_1610:
        /*1080*/ 	.word	0x000018d0


	//   ....[1]....
        /*1084*/ 	.word	0x00001a20


	//   ....[2]....
        /*1088*/ 	.word	0x00005d50


	//   ....[3]....
        /*108c*/ 	.word	0x00006070


	//   ....[4]....
        /*1090*/ 	.word	0x000157a0


	//   ....[5]....
        /*1094*/ 	.word	0x000158f0


	//   ....[6]....
        /*1098*/ 	.word	0x000159e0


	//   ....[7]....
        /*109c*/ 	.word	0x00016a10


	//----- nvinfo : EIATTR_MBARRIER_INSTR_OFFSETS
	.align		4
.L_1611:
        /*10a0*/ 	.byte	0x04, 0x39
        /*10a2*/ 	.short	(.L_1613 - .L_1612)


	//   ....[0]....
.L_1612:
        /*10a4*/ 	.word	0x00000250
        /*10a8*/ 	.word	0x000000ff
        /*10ac*/ 	.word	0x00016800
        /*10b0*/ 	.short	0x0100
        /*10b2*/ 	.byte	0x08
	.zero		1


	//   ....[1]....
        /*10b4*/ 	.word	0x00000260
        /*10b8*/ 	.word	0x000000ff
        /*10bc*/ 	.word	0x00016820
        /*10c0*/ 	.short	0x0100
        /*10c2*/ 	.byte	0x08
	.zero		1


	//   ....[2]....
        /*10c4*/ 	.word	0x00000350
        /*10c8*/ 	.word	0x000000ff
        /*10cc*/ 	.word	0x00016830
        /*10d0*/ 	.short	0x0100
        /*10d2*/ 	.byte	0x08
	.zero		1


	//   ....[3]....
        /*10d4*/ 	.word	0x00000360
        /*10d8*/ 	.word	0x000000ff
        /*10dc*/ 	.word	0x00016840
        /*10e0*/ 	.short	0x0100
        /*10e2*/ 	.byte	0x08
	.zero		1


	//   ....[4]....
        /*10e4*/ 	.word	0x00000370
        /*10e8*/ 	.word	0x000000ff
        /*10ec*/ 	.word	0x00016838
        /*10f0*/ 	.short	0x0100
        /*10f2*/ 	.byte	0x08
	.zero		1


	//   ....[5]....
        /*10f4*/ 	.word	0x00000380
        /*10f8*/ 	.word	0x000000ff
        /*10fc*/ 	.word	0x00016848
        /*1100*/ 	.short	0x0100
        /*1102*/ 	.byte	0x08
	.zero		1


	//   ....[6]....
        /*1104*/ 	.word	0x000004b0
        /*1108*/ 	.word	0x000000ff
        /*110c*/ 	.word	0x00016850
        /*1110*/ 	.short	0x0100
        /*1112*/ 	.byte	0x08
	.zero		1


	//   ....[7]....
        /*1114*/ 	.word	0x000004c0
        /*1118*/ 	.word	0x000000ff
        /*111c*/ 	.word	0x00016860
        /*1120*/ 	.short	0x0100
        /*1122*/ 	.byte	0x08
	.zero		1


	//   ....[8]....
        /*1124*/ 	.word	0x000004d0
        /*1128*/ 	.word	0x000000ff
        /*112c*/ 	.word	0x00016858
        /*1130*/ 	.short	0x0100
        /*1132*/ 	.byte	0x08
	.zero		1


	//   ....[9]....
        /*1134*/ 	.word	0x000004e0
        /*1138*/ 	.word	0x000000ff
        /*113c*/ 	.word	0x00016868
        /*1140*/ 	.short	0x0100
        /*1142*/ 	.byte	0x08
	.zero		1


	//   ....[10]....
        /*1144*/ 	.word	0x000005d0
        /*1148*/ 	.word	0x000000ff
        /*114c*/ 	.word	0x00016870
        /*1150*/ 	.short	0x0100
        /*1152*/ 	.byte	0x06
	.zero		1


	//   ....[11]....
        /*1154*/ 	.word	0x000005e0
        /*1158*/ 	.word	0x000000ff
        /*115c*/ 	.word	0x00016880
        /*1160*/ 	.short	0x0100
        /*1162*/ 	.byte	0x06
	.zero		1


	//   ....[12]....
        /*1164*/ 	.word	0x000005f0
        /*1168*/ 	.word	0x000000ff
        /*116c*/ 	.word	0x00016878
        /*1170*/ 	.short	0x0100
        /*1172*/ 	.byte	0x06
	.zero		1


	//   ....[13]....
        /*1174*/ 	.word	0x00000600
        /*1178*/ 	.word	0x000000ff
        /*117c*/ 	.word	0x00016888
        /*1180*/ 	.short	0x0100
        /*1182*/ 	.byte	0x06
	.zero		1


	//   ....[14]....
        /*1184*/ 	.word	0x00000730
        /*1188*/ 	.word	0x000000ff
        /*118c*/ 	.word	0x00016890
        /*1190*/ 	.short	0x0100
        /*1192*/ 	.byte	0x08
	.zero		1


	//   ....[15]....
        /*1194*/ 	.word	0x00000740
        /*1198*/ 	.word	0x000000ff
        /*119c*/ 	.word	0x000168a0
        /*11a0*/ 	.short	0x0100
        /*11a2*/ 	.byte	0x08
	.zero		1


	//   ....[16]....
        /*11a4*/ 	.word	0x00000750
        /*11a8*/ 	.word	0x000000ff
        /*11ac*/ 	.word	0x00016898
        /*11b0*/ 	.short	0x0100
        /*11b2*/ 	.byte	0x08
	.zero		1


	//   ....[17]....
        /*11b4*/ 	.word	0x00000760
        /*11b8*/ 	.word	0x000000ff
        /*11bc*/ 	.word	0x000168a8
        /*11c0*/ 	.short	0x0100
        /*11c2*/ 	.byte	0x08
	.zero		1


	//   ....[18]....
        /*11c4*/ 	.word	0x00000890
        /*11c8*/ 	.word	0x000000ff
        /*11cc*/ 	.word	0x000168b0
        /*11d0*/ 	.short	0x0100
        /*11d2*/ 	.byte	0x08
	.zero		1


	//   ....[19]....
        /*11d4*/ 	.word	0x000008a0
        /*11d8*/ 	.word	0x000000ff
        /*11dc*/ 	.word	0x000168c0
        /*11e0*/ 	.short	0x0100
        /*11e2*/ 	.byte	0x08
	.zero		1


	//   ....[20]....
        /*11e4*/ 	.word	0x000008b0
        /*11e8*/ 	.word	0x000000ff
        /*11ec*/ 	.word	0x000168b8
        /*11f0*/ 	.short	0x0100
        /*11f2*/ 	.byte	0x08
	.zero		1


	//   ....[21]....
        /*11f4*/ 	.word	0x000008c0
        /*11f8*/ 	.word	0x000000ff
        /*11fc*/ 	.word	0x000168c8
        /*1200*/ 	.short	0x0100
        /*1202*/ 	.byte	0x08
	.zero		1


	//   ....[22]....
        /*1204*/ 	.word	0x00002b20
        /*1208*/ 	.word	0x00000045
        /*120c*/ 	.word	0x00016890
        /*1210*/ 	.short	0x010a
        /*1212*/ 	.byte	0x3f
	.zero		1


	//   ....[23]....
        /*1214*/ 	.word	0x00003e60
        /*1218*/ 	.word	0x00000045
        /*121c*/ 	.word	0x00016890
        /*1220*/ 	.short	0x010a
        /*1222*/ 	.byte	0x3f
	.zero		1


	//   ....[24]....
        /*1224*/ 	.word	0x00004ea0
        /*1228*/ 	.word	0x00000045
        /*122c*/ 	.word	0x00016890
        /*1230*/ 	.short	0x010a
        /*1232*/ 	.byte	0x3f
	.zero		1


	//   ....[25]....
        /*1234*/ 	.word	0x00005350
        /*1238*/ 	.word	0x00000008
        /*123c*/ 	.word	0x00000000
        /*1240*/ 	.short	0x0101
        /*1242*/ 	.byte	0x3f
	.zero		1


	//   ....[26]....
        /*1244*/ 	.word	0x00005390
        /*1248*/ 	.word	0x00000045
        /*124c*/ 	.word	0x000168b0
        /*1250*/ 	.short	0x010a
        /*1252*/ 	.byte	0x3f
	.zero		1


	//   ....[27]....
        /*1254*/ 	.word	0x000057c0
        /*1258*/ 	.word	0x00000045
        /*125c*/ 	.word	0x00000000
        /*1260*/ 	.short	0x0101
        /*1262*/ 	.byte	0x3f
	.zero		1


	//   ....[28]....
        /*1264*/ 	.word	0x00005df0
        /*1268*/ 	.word	0x00000002
        /*126c*/ 	.word	0x00016800
        /*1270*/ 	.short	0x010a
        /*1272*/ 	.byte	0x3f
	.zero		1


	//   ....[29]....
        /*1274*/ 	.word	0x00005e40
        /*1278*/ 	.word	0x00000002
        /*127c*/ 	.word	0x00016800
        /*1280*/ 	.short	0x010a
        /*1282*/ 	.byte	0x3f
	.zero		1


	//   ....[30]....
        /*1284*/ 	.word	0x00006960
        /*1288*/ 	.word	0x00000002
        /*128c*/ 	.word	0x00016800
        /*1290*/ 	.short	0x010a
        /*1292*/ 	.byte	0x3f
	.zero		1


	//   ....[31]....
        /*1294*/ 	.word	0x00007e70
        /*1298*/ 	.word	0x00000002
        /*129c*/ 	.word	0x00016800
        /*12a0*/ 	.short	0x010a
        /*12a2*/ 	.byte	0x3f
	.zero		1


	//   ....[32]....
        /*12a4*/ 	.word	0x00008d60
        /*12a8*/ 	.word	0x00000000
        /*12ac*/ 	.word	0x00016830
        /*12b0*/ 	.short	0x010a
        /*12b2*/ 	.byte	0x3f
	.zero		1


	//   ....[33]....
        /*12b4*/ 	.word	0x00008e10
        /*12b8*/ 	.word	0x00000000
        /*12bc*/ 	.word	0x00016830
        /*12c0*/ 	.short	0x010a
        /*12c2*/ 	.byte	0x3f
	.zero		1


	//   ....[34]....
        /*12c4*/ 	.word	0x0000abc0
        /*12c8*/ 	.word	0x00000000
        /*12cc*/ 	.word	0x00000000
        /*12d0*/ 	.short	0x0101
        /*12d2*/ 	.byte	0x3f
	.zero		1


	//   ....[35]....
        /*12d4*/ 	.word	0x0000b910
        /*12d8*/ 	.word	0x00000007
        /*12dc*/ 	.word	0x00016830
        /*12e0*/ 	.short	0x010a
        /*12e2*/ 	.byte	0x3f
	.zero		1


	//   ....[36]....
        /*12e4*/ 	.word	0x0000b960
        /*12e8*/ 	.word	0x00000007
        /*12ec*/ 	.word	0x00016830
        /*12f0*/ 	.short	0x010a
        /*12f2*/ 	.byte	0x3f
	.zero		1


	//   ....[37]....
        /*12f4*/ 	.word	0x0000bcb0
        /*12f8*/ 	.word	0x00000007
        /*12fc*/ 	.word	0x00016850
        /*1300*/ 	.short	0x010a
        /*1302*/ 	.byte	0x3f
	.zero		1


	//   ....[38]....
        /*1304*/ 	.word	0x0000bcf0
        /*1308*/ 	.word	0x00000007
        /*130c*/ 	.word	0x00016850
        /*1310*/ 	.short	0x010a
        /*1312*/ 	.byte	0x3f
	.zero		1


	//   ....[39]....
        /*1314*/ 	.word	0x0000dcd0
        /*1318*/ 	.word	0x00000037
        /*131c*/ 	.word	0x00000000
        /*1320*/ 	.short	0x0101
        /*1322*/ 	.byte	0x3f
	.zero		1


	//   ....[40]....
        /*1324*/ 	.word	0x0000e4d0
        /*1328*/ 	.word	0x0000000d
        /*132c*/ 	.word	0x00000000
        /*1330*/ 	.short	0x0101
        /*1332*/ 	.byte	0x3f
	.zero		1


	//   ....[41]....
        /*1334*/ 	.word	0x0000ea60
        /*1338*/ 	.word	0x00000007
        /*133c*/ 	.word	0x00016830
        /*1340*/ 	.short	0x010a
        /*1342*/ 	.byte	0x3f
	.zero		1


	//   ....[42]....
        /*1344*/ 	.word	0x0000eab0
        /*1348*/ 	.word	0x00000007
        /*134c*/ 	.word	0x00016830
        /*1350*/ 	.short	0x010a
        /*1352*/ 	.byte	0x3f
	.zero		1


	//   ....[43]....
        /*1354*/ 	.word	0x0000edd0
        /*1358*/ 	.word	0x00000007
        /*135c*/ 	.word	0x00016850
        /*1360*/ 	.short	0x010a
        /*1362*/ 	.byte	0x3f
	.zero		1


	//   ....[44]....
        /*1364*/ 	.word	0x0000ee10
        /*1368*/ 	.word	0x00000007
        /*136c*/ 	.word	0x00016850
        /*1370*/ 	.short	0x010a
        /*1372*/ 	.byte	0x3f
	.zero		1


	//   ....[45]....
        /*1374*/ 	.word	0x0000f4b0
        /*1378*/ 	.word	0x00000007
        /*137c*/ 	.word	0x00000000
        /*1380*/ 	.short	0x0101
        /*1382*/ 	.byte	0x3f
	.zero		1


	//   ....[46]....
        /*1384*/ 	.word	0x00010e30
        /*1388*/ 	.word	0x0000000d
        /*138c*/ 	.word	0x00000000
        /*1390*/ 	.short	0x0101
        /*1392*/ 	.byte	0x3f
	.zero		1


	//   ....[47]....
        /*1394*/ 	.word	0x00011110
        /*1398*/ 	.word	0x0000000b
        /*139c*/ 	.word	0x00016850
        /*13a0*/ 	.short	0x010a
        /*13a2*/ 	.byte	0x3f
	.zero		1


	//   ....[48]....
        /*13a4*/ 	.word	0x00011180
        /*13a8*/ 	.word	0x0000000b
        /*13ac*/ 	.word	0x00016850
        /*13b0*/ 	.short	0x010a
        /*13b2*/ 	.byte	0x3f
	.zero		1


	//   ....[49]....
        /*13b4*/ 	.word	0x00011780
        /*13b8*/ 	.word	0x00000002
        /*13bc*/ 	.word	0x00000000
        /*13c0*/ 	.short	0x0101
        /*13c2*/ 	.byte	0x3f
	.zero		1


	//   ....[50]....
        /*13c4*/ 	.word	0x00012870
        /*13c8*/ 	.word	0x00000000
        /*13cc*/ 	.word	0x00000000
        /*13d0*/ 	.short	0x0101
        /*13d2*/ 	.byte	0x3f
	.zero		1


	//   ....[51]....
        /*13d4*/ 	.word	0x00014900
        /*13d8*/ 	.word	0x00000016
        /*13dc*/ 	.word	0x00016820
        /*13e0*/ 	.short	0x010a
        /*13e2*/ 	.byte	0x3f
	.zero		1


	//   ....[52]....
        /*13e4*/ 	.word	0x000149b0
        /*13e8*/ 	.word	0x00000005
        /*13ec*/ 	.word	0x000168a0
        /*13f0*/ 	.short	0x010a
        /*13f2*/ 	.byte	0x3f
	.zero		1


	//   ....[53]....
        /*13f4*/ 	.word	0x00014bf0
        /*13f8*/ 	.word	0x00000005
        /*13fc*/ 	.word	0x000168c0
        /*1400*/ 	.short	0x010a
        /*1402*/ 	.byte	0x3f
	.zero		1


	//   ....[54]....
        /*1404*/ 	.word	0x00014f50
        /*1408*/ 	.word	0x00000005
        /*140c*/ 	.word	0x000168a0
        /*1410*/ 	.short	0x010a
        /*1412*/ 	.byte	0x3f
	.zero		1


	//   ....[55]....
        /*1414*/ 	.word	0x00015170
        /*1418*/ 	.word	0x00000005
        /*141c*/ 	.word	0x000168c0
        /*1420*/ 	.short	0x010a
        /*1422*/ 	.byte	0x3f
	.zero		1


	//   ....[56]....
        /*1424*/ 	.word	0x00015ef0
        /*1428*/ 	.word	0x00000003
        /*142c*/ 	.word	0x00016840
        /*1430*/ 	.short	0x010a
        /*1432*/ 	.byte	0x3f
	.zero		1


	//   ....[57]....
        /*1434*/ 	.word	0x000166d0
        /*1438*/ 	.word	0x00000003
        /*143c*/ 	.word	0x00016830
        /*1440*/ 	.short	0x0107
        /*1442*/ 	.byte	0x3f
	.zero		1


	//   ....[58]....
        /*1444*/ 	.word	0x000167a0
        /*1448*/ 	.word	0x00000003
        /*144c*/ 	.word	0x00016830
        /*1450*/ 	.short	0x0101
        /*1452*/ 	.byte	0x3f
	.zero		1


	//   ....[59]....
        /*1454*/ 	.word	0x00017680
        /*1458*/ 	.word	0x00000016
        /*145c*/ 	.word	0x00016800
        /*1460*/ 	.short	0x0107
        /*1462*/ 	.byte	0x3f
	.zero		1


	//   ....[60]....
        /*1464*/ 	.word	0x00017770
        /*1468*/ 	.word	0x00000016
        /*146c*/ 	.word	0x00016800
        /*1470*/ 	.short	0x0101
        /*1472*/ 	.byte	0x3f
	.zero		1


	//   ....[61]....
        /*1474*/ 	.word	0x00017790
        /*1478*/ 	.word	0x00000016
        /*147c*/ 	.word	0x00016820
        /*1480*/ 	.short	0x010a
        /*1482*/ 	.byte	0x3f
	.zero		1


	//   ....[62]....
        /*1484*/ 	.word	0x00017b50
        /*1488*/ 	.word	0x00000005
        /*148c*/ 	.word	0x00016840
        /*1490*/ 	.short	0x010a
        /*1492*/ 	.byte	0x3f
	.zero		1


	//   ....[63]....
        /*1494*/ 	.word	0x000180b0
        /*1498*/ 	.word	0x00000005
        /*149c*/ 	.word	0x00016830
        /*14a0*/ 	.short	0x0107
        /*14a2*/ 	.byte	0x3f
	.zero		1


	//   ....[64]....
        /*14a4*/ 	.word	0x00018170
        /*14a8*/ 	.word	0x00000005
        /*14ac*/ 	.word	0x00016830
        /*14b0*/ 	.short	0x0101
        /*14b2*/ 	.byte	0x3f
	.zero		1


	//   ....[65]....
        /*14b4*/ 	.word	0x000181d0
        /*14b8*/ 	.word	0x00000005
        /*14bc*/ 	.word	0x00016860
        /*14c0*/ 	.short	0x010a
        /*14c2*/ 	.byte	0x3f
	.zero		1


	//   ....[66]....
        /*14c4*/ 	.word	0x000186b0
        /*14c8*/ 	.word	0x00000005
        /*14cc*/ 	.word	0x00016850
        /*14d0*/ 	.short	0x0107
        /*14d2*/ 	.byte	0x3f
	.zero		1


	//   ....[67]....
        /*14d4*/ 	.word	0x00018870
        /*14d8*/ 	.word	0x00000005
        /*14dc*/ 	.word	0x00016850
        /*14e0*/ 	.short	0x0101
        /*14e2*/ 	.byte	0x3f
	.zero		1


	//   ....[68]....
        /*14e4*/ 	.word	0x00018a70
        /*14e8*/ 	.word	0x00000000
        /*14ec*/ 	.word	0x00016860
        /*14f0*/ 	.short	0x010a
        /*14f2*/ 	.byte	0x3f
	.zero		1


	//   ....[69]....
        /*14f4*/ 	.word	0x00018f30
        /*14f8*/ 	.word	0x00000000
        /*14fc*/ 	.word	0x00016850
        /*1500*/ 	.short	0x0107
        /*1502*/ 	.byte	0x3f
	.zero		1


	//   ....[70]....
        /*1504*/ 	.word	0x00018ff0
        /*1508*/ 	.word	0x00000000
        /*150c*/ 	.word	0x00016850
        /*1510*/ 	.short	0x0101
        /*1512*/ 	.byte	0x3f
	.zero		1


	//   ....[71]....
        /*1514*/ 	.word	0x00019d30
        /*1518*/ 	.word	0x00000004
        /*151c*/ 	.word	0x00016820
        /*1520*/ 	.short	0x010a
        /*1522*/ 	.byte	0x3f
	.zero		1


	//   ....[72]....
        /*1524*/ 	.word	0x00019ea0
        /*1528*/ 	.word	0x00000005
        /*152c*/ 	.word	0x00016840
        /*1530*/ 	.short	0x010a
        /*1532*/ 	.byte	0x3f
	.zero		1


	//   ....[73]....
        /*1534*/ 	.word	0x00019f40
        /*1538*/ 	.word	0x00000019
        /*153c*/ 	.word	0x00016840
        /*1540*/ 	.short	0x010a
        /*1542*/ 	.byte	0x3f
	.zero		1


	//   ....[74]....
        /*1544*/ 	.word	0x00019f80
        /*1548*/ 	.word	0x00000005
        /*154c*/ 	.word	0x00016860
        /*1550*/ 	.short	0x010a
        /*1552*/ 	.byte	0x3f
	.zero		1


	//   ....[75]....
        /*1554*/ 	.word	0x00019fc0
        /*1558*/ 	.word	0x00000019
        /*155c*/ 	.word	0x00016860
        /*1560*/ 	.short	0x010a
        /*1562*/ 	.byte	0x3f
	.zero		1


	//   ....[76]....
        /*1564*/ 	.word	0x0001a020
        /*1568*/ 	.word	0x00000045
        /*156c*/ 	.word	0x00016890
        /*1570*/ 	.short	0x010a
        /*1572*/ 	.byte	0x3f
	.zero		1


	//   ....[77]....
        /*1574*/ 	.word	0x0001a2b0
        /*1578*/ 	.word	0x00000045
        /*157c*/ 	.word	0x00016890
        /*1580*/ 	.short	0x010a
        /*1582*/ 	.byte	0x3f
	.zero		1


	//   ....[78]....
        /*1584*/ 	.word	0x0001a560
        /*1588*/ 	.word	0x00000045
        /*158c*/ 	.word	0x00016890
        /*1590*/ 	.short	0x010a
        /*1592*/ 	.byte	0x3f
	.zero		1


	//   ....[79]....
        /*1594*/ 	.word	0x0001a810
        /*1598*/ 	.word	0x00000045
        /*159c*/ 	.word	0x000168b0
        /*15a0*/ 	.short	0x010a
        /*15a2*/ 	.byte	0x3f
	.zero		1


	//   ....[80]....
        /*15a4*/ 	.word	0x0001ace0
        /*15a8*/ 	.word	0x00000002
        /*15ac*/ 	.word	0x00016800
        /*15b0*/ 	.short	0x010a
        /*15b2*/ 	.byte	0x3f
	.zero		1


	//   ....[81]....
        /*15b4*/ 	.word	0x0001b2e0
        /*15b8*/ 	.word	0x00000002
        /*15bc*/ 	.word	0x00016800
        /*15c0*/ 	.short	0x010a
        /*15c2*/ 	.byte	0x3f
	.zero		1


	//   ....[82]....
        /*15c4*/ 	.word	0x0001b330
        /*15c8*/ 	.word	0x00000000
        /*15cc*/ 	.word	0x00016830
        /*15d0*/ 	.short	0x010a
        /*15d2*/ 	.byte	0x3f
	.zero		1


	//   ....[83]....
        /*15d4*/ 	.word	0x0001b380
        /*15d8*/ 	.word	0x00000007
        /*15dc*/ 	.word	0x00016830
        /*15e0*/ 	.short	0x010a
        /*15e2*/ 	.byte	0x3f
	.zero		1


	//   ....[84]....
        /*15e4*/ 	.word	0x0001b3d0
        /*15e8*/ 	.word	0x00000007
        /*15ec*/ 	.word	0x00016850
        /*15f0*/ 	.short	0x010a
        /*15f2*/ 	.byte	0x3f
	.zero		1


	//   ....[85]....
        /*15f4*/ 	.word	0x0001b420
        /*15f8*/ 	.word	0x00000007
        /*15fc*/ 	.word	0x00016830
        /*1600*/ 	.short	0x010a
        /*1602*/ 	.byte	0x3f
	.zero		1


	//   ....[86]....
        /*1604*/ 	.word	0x0001b470
        /*1608*/ 	.word	0x00000007
        /*160c*/ 	.word	0x00016850
        /*1610*/ 	.short	0x010a
        /*1612*/ 	.byte	0x3f
	.zero		1


	//   ....[87]....
        /*1614*/ 	.word	0x0001b4c0
        /*1618*/ 	.word	0x0000000b
        /*161c*/ 	.word	0x00016850
        /*1620*/ 	.short	0x010a
        /*1622*/ 	.byte	0x3f
	.zero		1


	//   ....[88]....
        /*1624*/ 	.word	0x0001ba60
        /*1628*/ 	.word	0x00000016
        /*162c*/ 	.word	0x00016820
        /*1630*/ 	.short	0x010a
        /*1632*/ 	.byte	0x3f
	.zero		1


	//   ....[89]....
        /*1634*/ 	.word	0x0001bab0
        /*1638*/ 	.word	0x00000005
        /*163c*/ 	.word	0x000168a0
        /*1640*/ 	.short	0x010a
        /*1642*/ 	.byte	0x3f
	.zero		1


	//   ....[90]....
        /*1644*/ 	.word	0x0001bb00
        /*1648*/ 	.word	0x00000005
        /*164c*/ 	.word	0x000168c0
        /*1650*/ 	.short	0x010a
        /*1652*/ 	.byte	0x3f
	.zero		1


	//   ....[91]....
        /*1654*/ 	.word	0x0001bb50
        /*1658*/ 	.word	0x00000005
        /*165c*/ 	.word	0x000168a0
        /*1660*/ 	.short	0x010a
        /*1662*/ 	.byte	0x3f
	.zero		1


	//   ....[92]....
        /*1664*/ 	.word	0x0001bba0
        /*1668*/ 	.word	0x00000005
        /*166c*/ 	.word	0x000168c0
        /*1670*/ 	.short	0x010a
        /*1672*/ 	.byte	0x3f
	.zero		1


	//   ....[93]....
        /*1674*/ 	.word	0x0001bcc0
        /*1678*/ 	.word	0x00000003
        /*167c*/ 	.word	0x00016840
        /*1680*/ 	.short	0x010a
        /*1682*/ 	.byte	0x3f
	.zero		1


	//   ....[94]....
        /*1684*/ 	.word	0x0001d790
        /*1688*/ 	.word	0x00000016
        /*168c*/ 	.word	0x00016820
        /*1690*/ 	.short	0x010a
        /*1692*/ 	.byte	0x3f
	.zero		1


	//   ....[95]....
        /*1694*/ 	.word	0x0001d7e0
        /*1698*/ 	.word	0x00000005
        /*169c*/ 	.word	0x00016840
        /*16a0*/ 	.short	0x010a
        /*16a2*/ 	.byte	0x3f
	.zero		1


	//   ....[96]....
        /*16a4*/ 	.word	0x0001e120
        /*16a8*/ 	.word	0x00000005
        /*16ac*/ 	.word	0x00016860
        /*16b0*/ 	.short	0x010a
        /*16b2*/ 	.byte	0x3f
	.zero		1


	//   ....[97]....
        /*16b4*/ 	.word	0x0001ea90
        /*16b8*/ 	.word	0x00000000
        /*16bc*/ 	.word	0x00016860
        /*16c0*/ 	.short	0x010a
        /*16c2*/ 	.byte	0x3f
	.zero		1


	//   ....[98]....
        /*16c4*/ 	.word	0x0001fd20
        /*16c8*/ 	.word	0x00000004
        /*16cc*/ 	.word	0x00016820
        /*16d0*/ 	.short	0x010a
        /*16d2*/ 	.byte	0x3f
	.zero		1


	//   ....[99]....
        /*16d4*/ 	.word	0x0001fec0
        /*16d8*/ 	.word	0x00000005
        /*16dc*/ 	.word	0x00016840
        /*16e0*/ 	.short	0x010a
        /*16e2*/ 	.byte	0x3f
	.zero		1


	//   ....[100]....
        /*16e4*/ 	.word	0x0001ff10
        /*16e8*/ 	.word	0x00000019
        /*16ec*/ 	.word	0x00016840
        /*16f0*/ 	.short	0x010a
        /*16f2*/ 	.byte	0x3f
	.zero		1


	//   ....[101]....
        /*16f4*/ 	.word	0x0001ff60
        /*16f8*/ 	.word	0x00000005
        /*16fc*/ 	.word	0x00016860
        /*1700*/ 	.short	0x010a
        /*1702*/ 	.byte	0x3f
	.zero		1


	//----- nvinfo : EIATTR_NUM_MBARRIERS
	.align		4
.L_1613:
        /*1704*/ 	.byte	0x03, 0x38
        /*1706*/ 	.short	0x0016


	//----- nvinfo : EIATTR_EXIT_INSTR_OFFSETS
	.align		4
        /*1708*/ 	.byte	0x04, 0x1c
        /*170a*/ 	.short	(.L_1615 - .L_1614)


	//   ....[0]....
.L_1614:
        /*170c*/ 	.word	0x0001a010


	//----- nvinfo : EIATTR_MAX_THREADS
	.align		4
.L_1615:
        /*1710*/ 	.byte	0x04, 0x05
        /*1712*/ 	.short	(.L_1617 - .L_1616)
.L_1616:
        /*1714*/ 	.word	0x00000200
        /*1718*/ 	.word	0x00000001
        /*171c*/ 	.word	0x00000001


	//----- nvinfo : EIATTR_CRS_STACK_SIZE
	.align		4
.L_1617:
        /*1720*/ 	.byte	0x04, 0x1e
        /*1722*/ 	.short	(.L_1619 - .L_1618)
.L_1618:
        /*1724*/ 	.word	0x00000000


	//----- nvinfo : EIATTR_CBANK_PARAM_SIZE
	.align		4
.L_1619:
        /*1728*/ 	.byte	0x03, 0x19
        /*172a*/ 	.short	0x0af0


	//----- nvinfo : EIATTR_PARAM_CBANK
	.align		4
        /*172c*/ 	.byte	0x04, 0x0a
        /*172e*/ 	.short	(.L_1621 - .L_1620)
	.align		4
.L_1620:
        /*1730*/ 	.word	index@(.nv.constant0._ZN7cutlass13device_kernelIN5flash11enable_sm90INS1_16FlashAttnFwdSm90INS1_25CollectiveMainloopFwdSm90ILi2EN4cute5tupleIJNS5_1CILi1EEES8_S8_EEENS6_IJNS7_ILi192EEENS7_ILi128EEENS7_ILi64EEEEEELi64ENS_6half_tEfNS_4arch4Sm90ELb1ELb0ELb1ELb1ELb1ELb1ELb0ELb1ELb1ELb1ELb0ELb0EEENS1_21CollectiveEpilogueFwdINS6_IJSA_SC_SB_EEES9_SE_SG_Li384ELb1ELb1ELb0ELb0EEENS1_36VarlenDynamicPersistentTileSchedulerILi192ELi128ELi384ELi128ELb0ELb1ELb1ELb1ELb1ELb1EEEEEEEEEvNT_6ParamsE)
        /*1734*/ 	.short	0x0210
        /*1736*/ 	.short	0x0af0


	//----- nvinfo : EIATTR_SW_WAR
	.align		4
.L_1621:
        /*1738*/ 	.byte	0x04, 0x36
        /*173a*/ 	.short	(.L_1623 - .L_1622)
.L_1622:
        /*173c*/ 	.word	0x00000008
.L_1623:


//--------------------- .nv.callgraph             --------------------------
	.section	.nv.callgraph,"",@"SHT_CUDA_CALLGRAPH"
	.align	4
	.sectionentsize	8
	.align		4
        /*0000*/ 	.word	0x00000000
	.align		4
        /*0004*/ 	.word	0xffffffff
	.align		4
        /*0008*/ 	.word	index@(_ZN7cutlass13device_kernelIN5flash11enable_sm90INS1_16FlashAttnFwdSm90INS1_25CollectiveMainloopFwdSm90ILi2EN4cute5tupleIJNS5_1CILi1EEES8_S8_EEENS6_IJNS7_ILi128EEENS7_ILi80EEENS7_ILi256EEEEEELi256ENS_6half_tEfNS_4arch4Sm90ELb0ELb0ELb1ELb0ELb1ELb0ELb0ELb1ELb1ELb1ELb0ELb0EEENS1_21CollectiveEpilogueFwdINS6_IJSA_SC_SB_EEES9_SE_SG_Li256ELb0ELb1ELb0ELb0EEENS1_29StaticPersistentTileSchedulerILb0EEEEEEEEEvNT_6ParamsE)
	.align		4
        /*000c*/ 	.word	index@(__assertfail)
	.align		4
        /*0010*/ 	.word	index@(_ZN7cutlass13device_kernelIN5flash11enable_sm90INS1_16FlashAttnFwdSm90INS1_25CollectiveMainloopFwdSm90ILi2EN4cute5tupleIJNS5_1CILi1EEES8_S8_EEENS6_IJNS7_ILi128EEENS7_ILi80EEENS7_ILi256EEEEEELi256ENS_6half_tEfNS_4arch4Sm90ELb0ELb0ELb1ELb1ELb1ELb0ELb0ELb1ELb1ELb1ELb0ELb0EEENS1_21CollectiveEpilogueFwdINS6_IJSA_SC_SB_EEES9_SE_SG_Li256ELb1ELb1ELb0ELb0EEENS1_36VarlenDynamicPersistentTileSchedulerILi128ELi80ELi256ELi128ELb0ELb1ELb1ELb0ELb1ELb1EEEEEEEEEvNT_6ParamsE)
	.align		4
        /*0014*/ 	.word	index@(__assertfail)
	.align		4
        /*0018*/ 	.word	index@(_ZN7cutlass13device_kernelIN5flash11enable_sm90INS1_16FlashAttnFwdSm90INS1_25CollectiveMainloopFwdSm90ILi2EN4cute5tupleIJNS5_1CILi1EEES8_S8_EEENS6_IJNS7_ILi128EEENS7_ILi80EEENS7_ILi256EEEEEELi256ENS_6half_tEfNS_4arch4Sm90ELb0ELb0ELb1ELb1ELb1ELb1ELb0ELb1ELb1ELb1ELb0ELb0EEENS1_21CollectiveEpilogueFwdINS6_IJSA_SC_SB_EEES9_SE_SG_Li256ELb1ELb1ELb0ELb0EEENS1_36VarlenDynamicPersistentTileSchedulerILi128ELi80ELi256ELi128ELb0ELb1ELb1ELb0ELb1ELb1EEEEEEEEEvNT_6ParamsE)
	.align		4
        /*001c*/ 	.word	index@(__assertfail)
	.align		4
        /*0020*/ 	.word	index@(_ZN7cutlass13device_kernelIN5flash11enable_sm90INS1_16FlashAttnFwdSm90INS1_25CollectiveMainloopFwdSm90ILi2EN4cute5tupleIJNS5_1CILi1EEES8_S8_EEENS6_IJNS7_ILi128EEENS7_ILi64EEENS7_ILi256EEEEEELi256ENS_6half_tEfNS_4arch4Sm90ELb0ELb1ELb1ELb0ELb1ELb0ELb0ELb1ELb1ELb1ELb0ELb0EEENS1_21CollectiveEpilogueFwdINS6_IJSA_SC_SB_EEES9_SE_SG_Li256ELb0ELb1ELb0ELb0EEENS1_30DynamicPersistentTileSchedulerILi256ELi128ELb0ELb1ELb1EEEEEEEEEvNT_6ParamsE)
	.align		4
        /*0024*/ 	.word	index@(__assertfail)
	.align		4
        /*0028*/ 	.word	index@(_ZN7cutlass13device_kernelIN5flash11enable_sm90INS1_16FlashAttnFwdSm90INS1_25CollectiveMainloopFwdSm90ILi2EN4cute5tupleIJNS5_1CILi1EEES8_S8_EEENS6_IJNS7_ILi128EEENS7_ILi64EEENS7_ILi256EEEEEELi256ENS_6half_tEfNS_4arch4Sm90ELb0ELb1ELb1ELb1ELb1ELb0ELb0ELb1ELb1ELb1ELb0ELb0EEENS1_21CollectiveEpilogueFwdINS6_IJSA_SC_SB_EEES9_SE_SG_Li256ELb1ELb1ELb0ELb0EEENS1_36VarlenDynamicPersistentTileSchedulerILi128ELi64ELi256ELi128ELb0ELb1ELb1ELb1ELb0ELb1EEEEEEEEEvNT_6ParamsE)
	.align		4
        /*002c*/ 	.word	index@(__assertfail)
	.align		4
        /*0030*/ 	.word	index@(_ZN7cutlass13device_kernelIN5flash11enable_sm90INS1_16FlashAttnFwdSm90INS1_25CollectiveMainloopFwdSm90ILi2EN4cute5tupleIJNS5_1CILi1EEES8_S8_EEENS6_IJNS7_ILi128EEENS7_ILi64EEENS7_ILi256EEEEEELi256ENS_6half_tEfNS_4arch4Sm90ELb0ELb1ELb1ELb1ELb1ELb1ELb0ELb1ELb1ELb1ELb0ELb0EEENS1_21CollectiveEpilogueFwdINS6_IJSA_SC_SB_EEES9_SE_SG_Li256ELb1ELb1ELb0ELb0EEENS1_36VarlenDynamicPersistentTileSchedulerILi128ELi64ELi256ELi128ELb0ELb1ELb1ELb1ELb0ELb1EEEEEEEEEvNT_6ParamsE)
	.align		4
        /*0034*/ 	.word	index@(__assertfail)
	.align		4
        /*0038*/ 	.word	index@(_ZN7cutlass13device_kernelIN5flash11enable_sm90INS1_16FlashAttnFwdSm90INS1_25CollectiveMainloopFwdSm90ILi2EN4cute5tupleIJNS5_1CILi1EEES8_S8_EEENS6_IJNS7_ILi128EEENS7_ILi80EEENS7_ILi256EEEEEELi256ENS_6half_tEfNS_4arch4Sm90ELb1ELb0ELb1ELb0ELb1ELb0ELb0ELb1ELb1ELb1ELb0ELb0EEENS1_21CollectiveEpilogueFwdINS6_IJSA_SC_SB_EEES9_SE_SG_Li256ELb0ELb1ELb0ELb0EEENS1_30DynamicPersistentTileSchedulerILi256ELi128ELb0ELb1ELb1EEEEEEEEEvNT_6ParamsE)
	.align		4
        /*003c*/ 	.word	index@(__assertfail)
	.align		4
        /*0040*/ 	.word	index@(_ZN7cutlass13device_kernelIN5flash11enable_sm90INS1_16FlashAttnFwdSm90INS1_25CollectiveMainloopFwdSm90ILi2EN4cute5tupleIJNS5_1CILi1EEES8_S8_EEENS6_IJNS7_ILi128EEENS7_ILi80EEENS7_ILi256EEEEEELi256ENS_6half_tEfNS_4arch4Sm90ELb1ELb0ELb1ELb1ELb1ELb0ELb0ELb1ELb1ELb1ELb0ELb0EEENS1_21CollectiveEpilogueFwdINS6_IJSA_SC_SB_EEES9_SE_SG_Li256ELb1ELb1ELb0ELb0EEENS1_36VarlenDynamicPersistentTileSchedulerILi128ELi80ELi256ELi128ELb0ELb1ELb1ELb1ELb1ELb1EEEEEEEEEvNT_6ParamsE)
	.align		4
        /*0044*/ 	.word	index@(__assertfail)
	.align		4
        /*0048*/ 	.word	index@(_ZN7cutlass13device_kernelIN5flash11enable_sm90INS1_16FlashAttnFwdSm90INS1_25CollectiveMainloopFwdSm90ILi2EN4cute5tupleIJNS5_1CILi1EEES8_S8_EEENS6_IJNS7_ILi128EEENS7_ILi80EEENS7_ILi256EEEEEELi256ENS_6half_tEfNS_4arch4Sm90ELb1ELb0ELb1ELb1ELb1ELb1ELb0ELb1ELb1ELb1ELb0ELb0EEENS1_21CollectiveEpilogueFwdINS6_IJSA_SC_SB_EEES9_SE_SG_Li256ELb1ELb1ELb0ELb0EEENS1_36VarlenDynamicPersistentTileSchedulerILi128ELi80ELi256ELi128ELb0ELb1ELb1ELb1ELb1ELb1EEEEEEEEEvNT_6ParamsE)
	.align		4
        /*004c*/ 	.word	index@(__assertfail)
	.align		4
        /*0050*/ 	.word	index@(_ZN7cutlass13device_kernelIN5flash11enable_sm90INS1_16FlashAttnFwdSm90INS1_25CollectiveMainloopFwdSm90ILi2EN4cute5tupleIJNS5_1CILi1EEES8_S8_EEENS6_IJNS7_ILi128EEENS7_ILi96EEENS7_ILi192EEEEEELi192ENS_6half_tEfNS_4arch4Sm90ELb0ELb0ELb1ELb0ELb1ELb0ELb0ELb1ELb1ELb1ELb0ELb0EEENS1_21CollectiveEpilogueFwdINS6_IJSA_SC_SB_EEES9_SE_SG_Li256ELb0ELb1ELb0ELb0EEENS1_29StaticPersistentTileSchedulerILb0EEEEEEEEEvNT_6ParamsE)
	.align		4
        /*0054*/ 	.word	index@(__assertfail)
	.align		4
        /*0058*/ 	.word	index@(_ZN7cutlass13device_kernelIN5flash11enable_sm90INS1_16FlashAttnFwdSm90INS1_25CollectiveMainloopFwdSm90ILi2EN4cute5tupleIJNS5_1CILi1EEES8_S8_EEENS6_IJNS7_ILi128EEENS7_ILi96EEENS7_ILi192EEEEEELi192ENS_6half_tEfNS_4arch4Sm90ELb0ELb0ELb1ELb1ELb1ELb0ELb0ELb1ELb1ELb1ELb0ELb0EEENS1_21CollectiveEpilogueFwdINS6_IJSA_SC_SB_EEES9_SE_SG_Li256ELb1ELb1ELb0ELb0EEENS1_36VarlenDynamicPersistentTileSchedulerILi128ELi96ELi256ELi128ELb0ELb1ELb1ELb0ELb1ELb1EEEEEEEEEvNT_6ParamsE)
	.align		4
        /*005c*/ 	.word	index@(__assertfail)
	.align		4
        /*0060*/ 	.word	index@(_ZN7cutlass13device_kernelIN5flash11enable_sm90INS1_16FlashAttnFwdSm90INS1_25CollectiveMainloopFwdSm90ILi2EN4cute5tupleIJNS5_1CILi1EEES8_S8_EEENS6_IJNS7_ILi128EEENS7_ILi96EEENS7_ILi192EEEEEELi192ENS_6half_tEfNS_4arch4Sm90ELb0ELb0ELb1ELb1ELb1ELb1ELb0ELb1ELb1ELb1ELb0ELb0EEENS1_21CollectiveEpilogueFwdINS6_IJSA_SC_SB_EEES9_SE_SG_Li256ELb1ELb1ELb0ELb0EEENS1_36VarlenDynamicPersistentTileSchedulerILi128ELi96ELi256ELi128ELb0ELb1ELb1ELb0ELb1ELb1EEEEEEEEEvNT_6ParamsE)
	.align		4
        /*0064*/ 	.word	index@(__assertfail)
	.align		4
        /*0068*/ 	.word	index@(_ZN7cutlass13device_kernelIN5flash11enable_sm90INS1_16FlashAttnFwdSm90INS1_25CollectiveMainloopFwdSm90ILi2EN4cute5tupleIJNS5_1CILi1EEES8_S8_EEENS6_IJNS7_ILi128EEENS7_ILi96EEENS7_ILi192EEEEEELi192ENS_6half_tEfNS_4arch4Sm90ELb0ELb1ELb1ELb0ELb1ELb0ELb0ELb1ELb1ELb1ELb0ELb0EEENS1_21CollectiveEpilogueFwdINS6_IJSA_SC_SB_EEES9_SE_SG_Li256ELb0ELb1ELb0ELb0EEENS1_30DynamicPersistentTileSchedulerILi256ELi128ELb0ELb1ELb1EEEEEEEEEvNT_6ParamsE)
	.align		4
        /*006c*/ 	.word	index@(__assertfail)
	.align		4
        /*0070*/ 	.word	index@(_ZN7cutlass13device_kernelIN5flash11enable_sm90INS1_16FlashAttnFwdSm90INS1_25CollectiveMainloopFwdSm90ILi2EN4cute5tupleIJNS5_1CILi1EEES8_S8_EEENS6_IJNS7_ILi128EEENS7_ILi96EEENS7_ILi192EEEEEELi192ENS_6half_tEfNS_4arch4Sm90ELb0ELb1ELb1ELb1ELb1ELb0ELb0ELb1ELb1ELb1ELb0ELb0EEENS1_21CollectiveEpilogueFwdINS6_IJSA_SC_SB_EEES9_SE_SG_Li256ELb1ELb1ELb0ELb0EEENS1_36VarlenDynamicPersistentTileSchedulerILi128ELi96ELi256ELi128ELb0ELb1ELb1ELb1ELb0ELb1EEEEEEEEEvNT_6ParamsE)
	.align		4
        /*0074*/ 	.word	index@(__assertfail)
	.align		4
        /*0078*/ 	.word	index@(_ZN7cutlass13device_kernelIN5flash11enable_sm90INS1_16FlashAttnFwdSm90INS1_25CollectiveMainloopFwdSm90ILi2EN4cute5tupleIJNS5_1CILi1EEES8_S8_EEENS6_IJNS7_ILi128EEENS7_ILi96EEENS7_ILi192EEEEEELi192ENS_6half_tEfNS_4arch4Sm90ELb0ELb1ELb1ELb1ELb1ELb1ELb0ELb1ELb1ELb1ELb0ELb0EEENS1_21CollectiveEpilogueFwdINS6_IJSA_SC_SB_EEES9_SE_SG_Li256ELb1ELb1ELb0ELb0EEENS1_36VarlenDynamicPersistentTileSchedulerILi128ELi96ELi256ELi128ELb0ELb1ELb1ELb1ELb0ELb1EEEEEEEEEvNT_6ParamsE)
	.align		4
        /*007c*/ 	.word	index@(__assertfail)
	.align		4
        /*0080*/ 	.word	index@(_ZN7cutlass13device_kernelIN5flash11enable_sm90INS1_16FlashAttnFwdSm90INS1_25CollectiveMainloopFwdSm90ILi2EN4cute5tupleIJNS5_1CILi1EEES8_S8_EEENS6_IJNS7_ILi128EEENS7_ILi96EEENS7_ILi192EEEEEELi192ENS_6half_tEfNS_4arch4Sm90ELb1ELb0ELb1ELb0ELb1ELb0ELb0ELb1ELb1ELb1ELb0ELb0EEENS1_21CollectiveEpilogueFwdINS6_IJSA_SC_SB_EEES9_SE_SG_Li256ELb0ELb1ELb0ELb0EEENS1_30DynamicPersistentTileSchedulerILi256ELi128ELb0ELb1ELb1EEEEEEEEEvNT_6ParamsE)
	.align		4
        /*0084*/ 	.word	index@(__assertfail)
	.align		4
        /*0088*/ 	.word	index@(_ZN7cutlass13device_kernelIN5flash11enable_sm90INS1_16FlashAttnFwdSm90INS1_25CollectiveMainloopFwdSm90ILi2EN4cute5tupleIJNS5_1CILi1EEES8_S8_EEENS6_IJNS7_ILi128EEENS7_ILi96EEENS7_ILi192EEEEEELi192ENS_6half_tEfNS_4arch4Sm90ELb1ELb0ELb1ELb1ELb1ELb0ELb0ELb1ELb1ELb1ELb0ELb0EEENS1_21CollectiveEpilogueFwdINS6_IJSA_SC_SB_EEES9_SE_SG_Li256ELb1ELb1ELb0ELb0EEENS1_36VarlenDynamicPersistentTileSchedulerILi128ELi96ELi256ELi128ELb0ELb1ELb1ELb1ELb1ELb1EEEEEEEEEvNT_6ParamsE)
	.align		4
        /*008c*/ 	.word	index@(__assertfail)
	.align		4
        /*0090*/ 	.word	index@(_ZN7cutlass13device_kernelIN5flash11enable_sm90INS1_16FlashAttnFwdSm90INS1_25CollectiveMainloopFwdSm90ILi2EN4cute5tupleIJNS5_1CILi1EEES8_S8_EEENS6_IJNS7_ILi128EEENS7_ILi96EEENS7_ILi192EEEEEELi192ENS_6half_tEfNS_4arch4Sm90ELb1ELb0ELb1ELb1ELb1ELb1ELb0ELb1ELb1ELb1ELb0ELb0EEENS1_21CollectiveEpilogueFwdINS6_IJSA_SC_SB_EEES9_SE_SG_Li256ELb1ELb1ELb0ELb0EEENS1_36VarlenDynamicPersistentTileSchedulerILi128ELi96ELi256ELi128ELb0ELb1ELb1ELb1ELb1ELb1EEEEEEEEEvNT_6ParamsE)
	.align		4
        /*0094*/ 	.word	index@(__assertfail)
	.align		4
        /*0098*/ 	.word	index@(_ZN7cutlass13device_kernelIN5flash11enable_sm90INS1_16FlashAttnFwdSm90INS1_25CollectiveMainloopFwdSm90ILi2EN4cute5tupleIJNS5_1CILi1EEES8_S8_EEENS6_IJNS7_ILi128EEESA_SA_EEELi128ENS_6half_tEfNS_4arch4Sm90ELb0ELb0ELb1ELb0ELb1ELb0ELb0ELb1ELb1ELb1ELb0ELb0EEENS1_21CollectiveEpilogueFwdISB_S9_SC_SE_Li256ELb0ELb1ELb0ELb0EEENS1_29StaticPersistentTileSchedulerILb0EEEEEEEEEvNT_6ParamsE)
	.align		4
        /*009c*/ 	.word	index@(__assertfail)
	.align		4
        /*00a0*/ 	.word	index@(_ZN7cutlass13device_kernelIN5flash11enable_sm90INS1_16FlashAttnFwdSm90INS1_25CollectiveMainloopFwdSm90ILi2EN4cute5tupleIJNS5_1CILi1EEES8_S8_EEENS6_IJNS7_ILi128EEESA_SA_EEELi128ENS_6half_tEfNS_4arch4Sm90ELb0ELb0ELb1ELb1ELb1ELb0ELb0ELb1ELb1ELb1ELb0ELb0EEENS1_21CollectiveEpilogueFwdISB_S9_SC_SE_Li256ELb1ELb1ELb0ELb0EEENS1_36VarlenDynamicPersistentTileSchedulerILi128ELi128ELi256ELi128ELb0ELb1ELb1ELb0ELb1ELb1EEEEEEEEEvNT_6ParamsE)
	.align		4
        /*00a4*/ 	.word	index@(__assertfail)
	.align		4
        /*00a8*/ 	.word	index@(_ZN7cutlass13device_kernelIN5flash11enable_sm90INS1_16FlashAttnFwdSm90INS1_25CollectiveMainloopFwdSm90ILi2EN4cute5tupleIJNS5_1CILi1EEES8_S8_EEENS6_IJNS7_ILi128EEESA_SA_EEELi128ENS_6half_tEfNS_4arch4Sm90ELb0ELb0ELb1ELb1ELb1ELb1ELb0ELb1ELb1ELb1ELb0ELb0EEENS1_21CollectiveEpilogueFwdISB_S9_SC_SE_Li256ELb1ELb1ELb0ELb0EEENS1_36VarlenDynamicPersistentTileSchedulerILi128ELi128ELi256ELi128ELb0ELb1ELb1ELb0ELb1ELb1EEEEEEEEEvNT_6ParamsE)
	.align		4
        /*00ac*/ 	.word	index@(__assertfail)
	.align		4
        /*00b0*/ 	.word	index@(_ZN7cutlass13device_kernelIN5flash11enable_sm90INS1_16FlashAttnFwdSm90INS1_25CollectiveMainloopFwdSm90ILi2EN4cute5tupleIJNS5_1CILi1EEES8_S8_EEENS6_IJNS7_ILi128EEESA_SA_EEELi128ENS_6half_tEfNS_4arch4Sm90ELb0ELb1ELb1ELb0ELb1ELb0ELb0ELb1ELb1ELb1ELb0ELb0EEENS1_21CollectiveEpilogueFwdISB_S9_SC_SE_Li256ELb0ELb1ELb0ELb0EEENS1_30DynamicPersistentTileSchedulerILi256ELi128ELb0ELb1ELb1EEEEEEEEEvNT_6ParamsE)
	.align		4
        /*00b4*/ 	.word	index@(__assertfail)
	.align		4
        /*00b8*/ 	.word	index@(_ZN7cutlass13device_kernelIN5flash11enable_sm90INS1_16FlashAttnFwdSm90INS1_25CollectiveMainloopFwdSm90ILi2EN4cute5tupleIJNS5_1CILi1EEES8_S8_EEENS6_IJNS7_ILi128EEESA_SA_EEELi128ENS_6half_tEfNS_4arch4Sm90ELb0ELb1ELb1ELb1ELb1ELb0ELb0ELb1ELb1ELb1ELb0ELb0EEENS1_21CollectiveEpilogueFwdISB_S9_SC_SE_Li256ELb1ELb1ELb0ELb0EEENS1_36VarlenDynamicPersistentTileSchedulerILi128ELi128ELi256ELi128ELb0ELb1ELb1ELb1ELb0ELb1EEEEEEEEEvNT_6ParamsE)
	.align		4
        /*00bc*/ 	.word	index@(__assertfail)
	.align		4
        /*00c0*/ 	.word	index@(_ZN7cutlass13device_kernelIN5flash11enable_sm90INS1_16FlashAttnFwdSm90INS1_25CollectiveMainloopFwdSm90ILi2EN4cute5tupleIJNS5_1CILi1EEES8_S8_EEENS6_IJNS7_ILi128EEESA_SA_EEELi128ENS_6half_tEfNS_4arch4Sm90ELb0ELb1ELb1ELb1ELb1ELb1ELb0ELb1ELb1ELb1ELb0ELb0EEENS1_21CollectiveEpilogueFwdISB_S9_SC_SE_Li256ELb1ELb1ELb0ELb0EEENS1_36VarlenDynamicPersistentTileSchedulerILi128ELi128ELi256ELi128ELb0ELb1ELb1ELb1ELb0ELb1EEEEEEEEEvNT_6ParamsE)
	.align		4
        /*00c4*/ 	.word	index@(__assertfail)
	.align		4
        /*00c8*/ 	.word	index@(_ZN7cutlass13device_kernelIN5flash11enable_sm90INS1_16FlashAttnFwdSm90INS1_25CollectiveMainloopFwdSm90ILi2EN4cute5tupleIJNS5_1CILi1EEES8_S8_EEENS6_IJNS7_ILi128EEESA_SA_EEELi128ENS_6half_tEfNS_4arch4Sm90ELb1ELb0ELb1ELb0ELb1ELb0ELb0ELb1ELb1ELb1ELb0ELb0EEENS1_21CollectiveEpilogueFwdISB_S9_SC_SE_Li256ELb0ELb1ELb0ELb0EEENS1_30DynamicPersistentTileSchedulerILi256ELi128ELb0ELb1ELb1EEEEEEEEEvNT_6ParamsE)
	.align		4
        /*00cc*/ 	.word	index@(__assertfail)
	.align		4
        /*00d0*/ 	.word	index@(_ZN7cutlass13device_kernelIN5flash11enable_sm90INS1_16FlashAttnFwdSm90INS1_25CollectiveMainloopFwdSm90ILi2EN4cute5tupleIJNS5_1CILi1EEES8_S8_EEENS6_IJNS7_ILi128EEESA_SA_EEELi128ENS_6half_tEfNS_4arch4Sm90ELb1ELb0ELb1ELb1ELb1ELb0ELb0ELb1ELb1ELb1ELb0ELb0EEENS1_21CollectiveEpilogueFwdISB_S9_SC_SE_Li256ELb1ELb1ELb0ELb0EEENS1_36VarlenDynamicPersistentTileSchedulerILi128ELi128ELi256ELi128ELb0ELb1ELb1ELb1ELb1ELb1EEEEEEEEEvNT_6ParamsE)
	.align		4
        /*00d4*/ 	.word	index@(__assertfail)
	.align		4
        /*00d8*/ 	.word	index@(_ZN7cutlass13device_kernelIN5flash11enable_sm90INS1_16FlashAttnFwdSm90INS1_25CollectiveMainloopFwdSm90ILi2EN4cute5tupleIJNS5_1CILi1EEES8_S8_EEENS6_IJNS7_ILi128EEESA_SA_EEELi128ENS_6half_tEfNS_4arch4Sm90ELb1ELb0ELb1ELb1ELb1ELb1ELb0ELb1ELb1ELb1ELb0ELb0EEENS1_21CollectiveEpilogueFwdISB_S9_SC_SE_Li256ELb1ELb1ELb0ELb0EEENS1_36VarlenDynamicPersistentTileSchedulerILi128ELi128ELi256ELi128ELb0ELb1ELb1ELb1ELb1ELb1EEEEEEEEEvNT_6ParamsE)
	.align		4
        /*00dc*/ 	.word	index@(__assertfail)
	.align		4
        /*00e0*/ 	.word	index@(_ZN7cutlass13device_kernelIN5flash11enable_sm90INS1_16FlashAttnFwdSm90INS1_25CollectiveMainloopFwdSm90ILi2EN4cute5tupleIJNS5_1CILi1EEES8_S8_EEENS6_IJNS7_ILi192EEENS7_ILi128EEENS7_ILi96EEEEEELi96ENS_6half_tEfNS_4arch4Sm90ELb0ELb0ELb1ELb0ELb1ELb0ELb0ELb0ELb1ELb1ELb0ELb0EEENS1_21CollectiveEpilogueFwdINS6_IJSA_SC_SB_EEES9_SE_SG_Li384ELb0ELb1ELb0ELb0EEENS1_29StaticPersistentTileSchedulerILb0EEEEEEEEEvNT_6ParamsE)
	.align		4
        /*00e4*/ 	.word	index@(__assertfail)
	.align		4
        /*00e8*/ 	.word	index@(_ZN7cutlass13device_kernelIN5flash11enable_sm90INS1_16FlashAttnFwdSm90INS1_25CollectiveMainloopFwdSm90ILi2EN4cute5tupleIJNS5_1CILi1EEES8_S8_EEENS6_IJNS7_ILi192EEENS7_ILi128EEENS7_ILi96EEEEEELi96ENS_6half_tEfNS_4arch4Sm90ELb0ELb0ELb1ELb1ELb1ELb0ELb0ELb0ELb1ELb1ELb0ELb0EEENS1_21CollectiveEpilogueFwdINS6_IJSA_SC_SB_EEES9_SE_SG_Li384ELb1ELb1ELb0ELb0EEENS1_36VarlenDynamicPersistentTileSchedulerILi192ELi128ELi384ELi128ELb0ELb1ELb1ELb0ELb1ELb1EEEEEEEEEvNT_6ParamsE)
	.align		4
        /*00ec*/ 	.word	index@(__assertfail)
	.align		4
        /*00f0*/ 	.word	index@(_ZN7cutlass13device_kernelIN5flash11enable_sm90INS1_16FlashAttnFwdSm90INS1_25CollectiveMainloopFwdSm90ILi2EN4cute5tupleIJNS5_1CILi1EEES8_S8_EEENS6_IJNS7_ILi192EEENS7_ILi128EEENS7_ILi96EEEEEELi96ENS_6half_tEfNS_4arch4Sm90ELb0ELb0ELb1ELb1ELb1ELb1ELb0ELb0ELb1ELb1ELb0ELb0EEENS1_21CollectiveEpilogueFwdINS6_IJSA_SC_SB_EEES9_SE_SG_Li384ELb1ELb1ELb0ELb0EEENS1_36VarlenDynamicPersistentTileSchedulerILi192ELi128ELi384ELi128ELb0ELb1ELb1ELb0ELb1ELb1EEEEEEEEEvNT_6ParamsE)
	.align		4
        /*00f4*/ 	.word	index@(__assertfail)
	.align		4
        /*00f8*/ 	.word	index@(_ZN7cutlass13device_kernelIN5flash11enable_sm90INS1_16FlashAttnFwdSm90INS1_25CollectiveMainloopFwdSm90ILi2EN4cute5tupleIJNS5_1CILi1EEES8_S8_EEENS6_IJNS7_ILi192EEENS7_ILi128EEENS7_ILi96EEEEEELi96ENS_6half_tEfNS_4arch4Sm90ELb0ELb1ELb1ELb0ELb1ELb0ELb0ELb0ELb1ELb1ELb0ELb0EEENS1_21CollectiveEpilogueFwdINS6_IJSA_SC_SB_EEES9_SE_SG_Li384ELb0ELb1ELb0ELb0EEENS1_30DynamicPersistentTileSchedulerILi384ELi128ELb0ELb1ELb1EEEEEEEEEvNT_6ParamsE)
	.align		4
        /*00fc*/ 	.word	index@(__assertfail)
	.align		4
        /*0100*/ 	.word	index@(_ZN7cutlass13device_kernelIN5flash11enable_sm90INS1_16FlashAttnFwdSm90INS1_25CollectiveMainloopFwdSm90ILi2EN4cute5tupleIJNS5_1CILi1EEES8_S8_EEENS6_IJNS7_ILi192EEENS7_ILi128EEENS7_ILi96EEEEEELi96ENS_6half_tEfNS_4arch4Sm90ELb0ELb1ELb1ELb1ELb1ELb0ELb0ELb0ELb1ELb1ELb0ELb0EEENS1_21CollectiveEpilogueFwdINS6_IJSA_SC_SB_EEES9_SE_SG_Li384ELb1ELb1ELb0ELb0EEENS1_36VarlenDynamicPersistentTileSchedulerILi192ELi128ELi384ELi128ELb0ELb1ELb1ELb1ELb0ELb1EEEEEEEEEvNT_6ParamsE)
	.align		4
        /*0104*/ 	.word	index@(__assertfail)
	.align		4
        /*0108*/ 	.word	index@(_ZN7cutlass13device_kernelIN5flash11enable_sm90INS1_16FlashAttnFwdSm90INS1_25CollectiveMainloopFwdSm90ILi2EN4cute5tupleIJNS5_1CILi1EEES8_S8_EEENS6_IJNS7_ILi192EEENS7_ILi128EEENS7_ILi96EEEEEELi96ENS_6half_tEfNS_4arch4Sm90ELb0ELb1ELb1ELb1ELb1ELb1ELb0ELb0ELb1ELb1ELb0ELb0EEENS1_21CollectiveEpilogueFwdINS6_IJSA_SC_SB_EEES9_SE_SG_Li384ELb1ELb1ELb0ELb0EEENS1_36VarlenDynamicPersistentTileSchedulerILi192ELi128ELi384ELi128ELb0ELb1ELb1ELb1ELb0ELb1EEEEEEEEEvNT_6ParamsE)
	.align		4
        /*010c*/ 	.word	index@(__assertfail)
	.align		4
        /*0110*/ 	.word	index@(_ZN7cutlass13device_kernelIN5flash11enable_sm90INS1_16FlashAttnFwdSm90INS1_25CollectiveMainloopFwdSm90ILi2EN4cute5tupleIJNS5_1CILi1EEES8_S8_EEENS6_IJNS7_ILi192EEENS7_ILi128EEENS7_ILi96EEEEEELi96ENS_6half_tEfNS_4arch4Sm90ELb1ELb0ELb1ELb0ELb1ELb0ELb0ELb0ELb1ELb1ELb0ELb0EEENS1_21CollectiveEpilogueFwdINS6_IJSA_SC_SB_EEES9_SE_SG_Li384ELb0ELb1ELb0ELb0EEENS1_30DynamicPersistentTileSchedulerILi384ELi128ELb0ELb1ELb1EEEEEEEEEvNT_6ParamsE)
	.align		4
        /*0114*/ 	.word	index@(__assertfail)
	.align		4
        /*0118*/ 	.word	index@(_ZN7cutlass13device_kernelIN5flash11enable_sm90INS1_16FlashAttnFwdSm90INS1_25CollectiveMainloopFwdSm90ILi2EN4cute5tupleIJNS5_1CILi1EEES8_S8_EEENS6_IJNS7_ILi192EEENS7_ILi128EEENS7_ILi96EEEEEELi96ENS_6half_tEfNS_4arch4Sm90ELb1ELb0ELb1ELb1ELb1ELb0ELb0ELb0ELb1ELb1ELb0ELb0EEENS1_21CollectiveEpilogueFwdINS6_IJSA_SC_SB_EEES9_SE_SG_Li384ELb1ELb1ELb0ELb0EEENS1_36VarlenDynamicPersistentTileSchedulerILi192ELi128ELi384ELi128ELb0ELb1ELb1ELb1ELb1ELb1EEEEEEEEEvNT_6ParamsE)
	.align		4
        /*011c*/ 	.word	index@(__assertfail)
	.align		4
        /*0120*/ 	.word	index@(_ZN7cutlass13device_kernelIN5flash11enable_sm90INS1_16FlashAttnFwdSm90INS1_25CollectiveMainloopFwdSm90ILi2EN4cute5tupleIJNS5_1CILi1EEES8_S8_EEENS6_IJNS7_ILi192EEENS7_ILi128EEENS7_ILi96EEEEEELi96ENS_6half_tEfNS_4arch4Sm90ELb1ELb0ELb1ELb1ELb1ELb1ELb0ELb0ELb1ELb1ELb0ELb0EEENS1_21CollectiveEpilogueFwdINS6_IJSA_SC_SB_EEES9_SE_SG_Li384ELb1ELb1ELb0ELb0EEENS1_36VarlenDynamicPersistentTileSchedulerILi192ELi128ELi384ELi128ELb0ELb1ELb1ELb1ELb1ELb1EEEEEEEEEvNT_6ParamsE)
	.align		4
        /*0124*/ 	.word	index@(__assertfail)
	.align		4
        /*0128*/ 	.word	index@(_ZN7cutlass13device_kernelIN5flash11enable_sm90INS1_16FlashAttnFwdSm90INS1_25CollectiveMainloopFwdSm90ILi2EN4cute5tupleIJNS5_1CILi1EEES8_S8_EEENS6_IJNS7_ILi192EEENS7_ILi128EEENS7_ILi64EEEEEELi64ENS_6half_tEfNS_4arch4Sm90ELb0ELb0ELb1ELb0ELb1ELb0ELb0ELb1ELb1ELb1ELb0ELb0EEENS1_21CollectiveEpilogueFwdINS6_IJSA_SC_SB_EEES9_SE_SG_Li384ELb0ELb1ELb0ELb0EEENS1_29StaticPersistentTileSchedulerILb0EEEEEEEEEvNT_6ParamsE)
	.align		4
        /*012c*/ 	.word	index@(__assertfail)
	.align		4
        /*0130*/ 	.word	index@(_ZN7cutlass13device_kernelIN5flash11enable_sm90INS1_16FlashAttnFwdSm90INS1_25CollectiveMainloopFwdSm90ILi2EN4cute5tupleIJNS5_1CILi1EEES8_S8_EEENS6_IJNS7_ILi192EEENS7_ILi128EEENS7_ILi64EEEEEELi64ENS_6half_tEfNS_4arch4Sm90ELb0ELb0ELb1ELb1ELb1ELb0ELb0ELb1ELb1ELb1ELb0ELb0EEENS1_21CollectiveEpilogueFwdINS6_IJSA_SC_SB_EEES9_SE_SG_Li384ELb1ELb1ELb0ELb0EEENS1_36VarlenDynamicPersistentTileSchedulerILi192ELi128ELi384ELi128ELb0ELb1ELb1ELb0ELb1ELb1EEEEEEEEEvNT_6ParamsE)
	.align		4
        /*0134*/ 	.word	index@(__assertfail)
	.align		4
        /*0138*/ 	.word	index@(_ZN7cutlass13device_kernelIN5flash11enable_sm90INS1_16FlashAttnFwdSm90INS1_25CollectiveMainloopFwdSm90ILi2EN4cute5tupleIJNS5_1CILi1EEES8_S8_EEENS6_IJNS7_ILi192EEENS7_ILi128EEENS7_ILi64EEEEEELi64ENS_6half_tEfNS_4arch4Sm90ELb0ELb0ELb1ELb1ELb1ELb1ELb0ELb1ELb1ELb1ELb0ELb0EEENS1_21CollectiveEpilogueFwdINS6_IJSA_SC_SB_EEES9_SE_SG_Li384ELb1ELb1ELb0ELb0EEENS1_36VarlenDynamicPersistentTileSchedulerILi192ELi128ELi384ELi128ELb0ELb1ELb1ELb0ELb1ELb1EEEEEEEEEvNT_6ParamsE)
	.align		4
        /*013c*/ 	.word	index@(__assertfail)
	.align		4
        /*0140*/ 	.word	index@(_ZN7cutlass13device_kernelIN5flash11enable_sm90INS1_16FlashAttnFwdSm90INS1_25CollectiveMainloopFwdSm90ILi2EN4cute5tupleIJNS5_1CILi1EEES8_S8_EEENS6_IJNS7_ILi192EEENS7_ILi128EEENS7_ILi64EEEEEELi64ENS_6half_tEfNS_4arch4Sm90ELb0ELb1ELb1ELb0ELb1ELb0ELb0ELb1ELb1ELb1ELb0ELb0EEENS1_21CollectiveEpilogueFwdINS6_IJSA_SC_SB_EEES9_SE_SG_Li384ELb0ELb1ELb0ELb0EEENS1_30DynamicPersistentTileSchedulerILi384ELi128ELb0ELb1ELb1EEEEEEEEEvNT_6ParamsE)
	.align		4
        /*0144*/ 	.word	index@(__assertfail)
	.align		4
        /*0148*/ 	.word	index@(_ZN7cutlass13device_kernelIN5flash11enable_sm90INS1_16FlashAttnFwdSm90INS1_25CollectiveMainloopFwdSm90ILi2EN4cute5tupleIJNS5_1CILi1EEES8_S8_EEENS6_IJNS7_ILi192EEENS7_ILi128EEENS7_ILi64EEEEEELi64ENS_6half_tEfNS_4arch4Sm90ELb0ELb1ELb1ELb1ELb1ELb0ELb0ELb1ELb1ELb1ELb0ELb0EEENS1_21CollectiveEpilogueFwdINS6_IJSA_SC_SB_EEES9_SE_SG_Li384ELb1ELb1ELb0ELb0EEENS1_36VarlenDynamicPersistentTileSchedulerILi192ELi128ELi384ELi128ELb0ELb1ELb1ELb1ELb0ELb1EEEEEEEEEvNT_6ParamsE)
	.align		4
        /*014c*/ 	.word	index@(__assertfail)
	.align		4
        /*0150*/ 	.word	index@(_ZN7cutlass13device_kernelIN5flash11enable_sm90INS1_16FlashAttnFwdSm90INS1_25CollectiveMainloopFwdSm90ILi2EN4cute5tupleIJNS5_1CILi1EEES8_S8_EEENS6_IJNS7_ILi192EEENS7_ILi128EEENS7_ILi64EEEEEELi64ENS_6half_tEfNS_4arch4Sm90ELb0ELb1ELb1ELb1ELb1ELb1ELb0ELb1ELb1ELb1ELb0ELb0EEENS1_21CollectiveEpilogueFwdINS6_IJSA_SC_SB_EEES9_SE_SG_Li384ELb1ELb1ELb0ELb0EEENS1_36VarlenDynamicPersistentTileSchedulerILi192ELi128ELi384ELi128ELb0ELb1ELb1ELb1ELb0ELb1EEEEEEEEEvNT_6ParamsE)
	.align		4
        /*0154*/ 	.word	index@(__assertfail)
	.align		4
        /*0158*/ 	.word	index@(_ZN7cutlass13device_kernelIN5flash11enable_sm90INS1_16FlashAttnFwdSm90INS1_25CollectiveMainloopFwdSm90ILi2EN4cute5tupleIJNS5_1CILi1EEES8_S8_EEENS6_IJNS7_ILi192EEENS7_ILi128EEENS7_ILi64EEEEEELi64ENS_6half_tEfNS_4arch4Sm90ELb1ELb0ELb1ELb0ELb1ELb0ELb0ELb1ELb1ELb1ELb0ELb0EEENS1_21CollectiveEpilogueFwdINS6_IJSA_SC_SB_EEES9_SE_SG_Li384ELb0ELb1ELb0ELb0EEENS1_30DynamicPersistentTileSchedulerILi384ELi128ELb0ELb1ELb1EEEEEEEEEvNT_6ParamsE)
	.align		4
        /*015c*/ 	.word	index@(__assertfail)
	.align		4
        /*0160*/ 	.word	index@(_ZN7cutlass13device_kernelIN5flash11enable_sm90INS1_16FlashAttnFwdSm90INS1_25CollectiveMainloopFwdSm90ILi2EN4cute5tupleIJNS5_1CILi1EEES8_S8_EEENS6_IJNS7_ILi192EEENS7_ILi128EEENS7_ILi64EEEEEELi64ENS_6half_tEfNS_4arch4Sm90ELb1ELb0ELb1ELb1ELb1ELb0ELb0ELb1ELb1ELb1ELb0ELb0EEENS1_21CollectiveEpilogueFwdINS6_IJSA_SC_SB_EEES9_SE_SG_Li384ELb1ELb1ELb0ELb0EEENS1_36VarlenDynamicPersistentTileSchedulerILi192ELi128ELi384ELi128ELb0ELb1ELb1ELb1ELb1ELb1EEEEEEEEEvNT_6ParamsE)
	.align		4
        /*0164*/ 	.word	index@(__assertfail)
	.align		4
        /*0168*/ 	.word	index@(_ZN7cutlass13device_kernelIN5flash11enable_sm90INS1_16FlashAttnFwdSm90INS1_25CollectiveMainloopFwdSm90ILi2EN4cute5tupleIJNS5_1CILi1EEES8_S8_EEENS6_IJNS7_ILi192EEENS7_ILi128EEENS7_ILi64EEEEEELi64ENS_6half_tEfNS_4arch4Sm90ELb1ELb0ELb1ELb1ELb1ELb1ELb0ELb1ELb1ELb1ELb0ELb0EEENS1_21CollectiveEpilogueFwdINS6_IJSA_SC_SB_EEES9_SE_SG_Li384ELb1ELb1ELb0ELb0EEENS1_36VarlenDynamicPersistentTileSchedulerILi192ELi128ELi384ELi128ELb0ELb1ELb1ELb1ELb1ELb1EEEEEEEEEvNT_6ParamsE)
	.align		4
        /*016c*/ 	.word	index@(__assertfail)
	.align		4
        /*0170*/ 	.word	0x00000000
	.align		4
        /*0174*/ 	.word	0xfffffffe
	.align		4
        /*0178*/ 	.word	0x00000000
	.align		4
        /*017c*/ 	.word	0xfffffffd
	.align		4
        /*0180*/ 	.word	0x00000000
	.align		4
        /*0184*/ 	.word	0xfffffffc


//--------------------- .nv.constant4             --------------------------
	.section	.nv.constant4,"a",@progbits
	.align	8
	.align		8
.nv.constant4:
        /*0000*/ 	.dword	__assertfail
	.align		8
        /*0008*/ 	.dword	__unnamed_1
	.align		8
        /*0010*/ 	.dword	__unnamed_2
	.align		8
        /*0018*/ 	.dword	__unnamed_3
	.align		8
        /*0020*/ 	.dword	__unnamed_4
	.align		8
        /*0028*/ 	.dword	__unnamed_5
	.align		8
        /*0030*/ 	.dword	__unnamed_6
	.align		8
        /*0038*/ 	.dword	__unnamed_7
	.align		8
        /*0040*/ 	.dword	__unnamed_8
	.align		8
        /*0048*/ 	.dword	__unnamed_9
	.align		8
        /*0050*/ 	.dword	__unnamed_10
	.align		8
        /*0058*/ 	.dword	__unnamed_11
	.align		8
        /*0060*/ 	.dword	__unnamed_12
	.align		8
        /*0068*/ 	.dword	__unnamed_13
	.align		8
        /*0070*/ 	.dword	__unnamed_14
	.align		8
        /*0078*/ 	.dword	__unnamed_15
	.align		8
        /*0080*/ 	.dword	__unnamed_16
	.align		8
        /*0088*/ 	.dword	__unnamed_17
	.align		8
        /*0090*/ 	.dword	__unnamed_18
	.align		8
        /*0098*/ 	.dword	__unnamed_19
	.align		8
        /*00a0*/ 	.dword	__unnamed_20
	.align		8
        /*00a8*/ 	.dword	__unnamed_21
	.align		8
        /*00b0*/ 	.dword	__unnamed_22
	.align		8
        /*00b8*/ 	.dword	__unnamed_23
	.align		8
        /*00c0*/ 	.dword	__unnamed_24
	.align		8
        /*00c8*/ 	.dword	__unnamed_25
	.align		8
        /*00d0*/ 	.dword	__unnamed_26
	.align		8
        /*00d8*/ 	.dword	__unnamed_27
	.align		8
        /*00e0*/ 	.dword	_ZN80_INTERNAL_9d9403cd_44_flash_fwd_hdimall_fp16_paged_softcap_sm90_cu_2acf44d3_33274cuda3std3__45__cpo5beginE
	.align		8
        /*00e8*/ 	.dword	_ZN80_INTERNAL_9d9403cd_44_flash_fwd_hdimall_fp16_paged_softcap_sm90_cu_2acf44d3_33274cuda3std3__45__cpo3endE
	.align		8
        /*00f0*/ 	.dword	_ZN80_INTERNAL_9d9403cd_44_flash_fwd_hdimall_fp16_paged_softcap_sm90_cu_2acf44d3_33274cuda3std3__45__cpo6cbeginE
	.align		8
        /*00f8*/ 	.dword	_ZN80_INTERNAL_9d9403cd_44_flash_fwd_hdimall_fp16_paged_softcap_sm90_cu_2acf44d3_33274cuda3std3__45__cpo4cendE
	.align		8
        /*0100*/ 	.dword	_ZN80_INTERNAL_9d9403cd_44_flash_fwd_hdimall_fp16_paged_softcap_sm90_cu_2acf44d3_33274cuda3std3__482_GLOBAL__N__9d9403cd_44_flash_fwd_hdimall_fp16_paged_softcap_sm90_cu_2acf44d3_33276ignoreE
	.align		8
        /*0108*/ 	.dword	_ZN80_INTERNAL_9d9403cd_44_flash_fwd_hdimall_fp16_paged_softcap_sm90_cu_2acf44d3_33274cuda3std3__419piecewise_constructE
	.align		8
        /*0110*/ 	.dword	_ZN80_INTERNAL_9d9403cd_44_flash_fwd_hdimall_fp16_paged_softcap_sm90_cu_2acf44d3_33274cuda3std3__48in_placeE
	.align		8
        /*0118*/ 	.dword	_ZN80_INTERNAL_9d9403cd_44_flash_fwd_hdimall_fp16_paged_softcap_sm90_cu_2acf44d3_33274cuda3std6ranges3__45__cpo4swapE
	.align		8
        /*0120*/ 	.dword	_ZN80_INTERNAL_9d9403cd_44_flash_fwd_hdimall_fp16_paged_softcap_sm90_cu_2acf44d3_33274cuda3std6ranges3__45__cpo9iter_moveE
	.align		8
        /*0128*/ 	.dword	_ZN80_INTERNAL_9d9403cd_44_flash_fwd_hdimall_fp16_paged_softcap_sm90_cu_2acf44d3_33274cute7productE
	.align		8
        /*0130*/ 	.dword	_ZN80_INTERNAL_9d9403cd_44_flash_fwd_hdimall_fp16_paged_softcap_sm90_cu_2acf44d3_33274cute1_E
	.align		8
        /*0138*/ 	.dword	$str$23
	.align		8
        /*0140*/ 	.dword	$str$24


//--------------------- .text._ZN7cutlass13device_kernelIN5flash11enable_sm90INS1_16FlashAttnFwdSm90INS1_25CollectiveMainloopFwdSm90ILi2EN4cute5tupleIJNS5_1CILi1EEES8_S8_EEENS6_IJNS7_ILi128EEENS7_ILi80EEENS7_ILi256EEEEEELi256ENS_6half_tEfNS_4arch4Sm90ELb0ELb0ELb1ELb0ELb1ELb0ELb0ELb1ELb1ELb1ELb0ELb0EEENS1_21CollectiveEpilogueFwdINS6_IJSA_SC_SB_EEES9_SE_SG_Li256ELb0ELb1ELb0ELb0EEENS1_29StaticPersistentTileSchedulerILb0EEEEEEEEEvNT_6ParamsE --------------------------
	.section	.text._ZN7cutlass13device_kernelIN5flash11enable_sm90INS1_16FlashAttnFwdSm90INS1_25CollectiveMainloopFwdSm90ILi2EN4cute5tupleIJNS5_1CILi1EEES8_S8_EEENS6_IJNS7_ILi128EEENS7_ILi80EEENS7_ILi256EEEEEELi256ENS_6half_tEfNS_4arch4Sm90ELb0ELb0ELb1ELb0ELb1ELb0ELb0ELb1ELb1ELb1ELb0ELb0EEENS1_21CollectiveEpilogueFwdINS6_IJSA_SC_SB_EEES9_SE_SG_Li256ELb0ELb1ELb0ELb0EEENS1_29StaticPersistentTileSchedulerILb0EEEEEEEEEvNT_6ParamsE,"ax",@progbits
	.align	128
.text._ZN7cutlass13device_kernelIN5flash11enable_sm90INS1_16FlashAttnFwdSm90INS1_25CollectiveMainloopFwdSm90ILi2EN4cute5tupleIJNS5_1CILi1EEES8_S8_EEENS6_IJNS7_ILi128EEENS7_ILi80EEENS7_ILi256EEEEEELi256ENS_6half_tEfNS_4arch4Sm90ELb0ELb0ELb1ELb0ELb1ELb0ELb0ELb1ELb1ELb1ELb0ELb0EEENS1_21CollectiveEpilogueFwdINS6_IJSA_SC_SB_EEES9_SE_SG_Li256ELb0ELb1ELb0ELb0EEENS1_29StaticPersistentTileSchedulerILb0EEEEEEEEEvNT_6ParamsE:
        .type           _ZN7cutlass13device_kernelIN5flash11enable_sm90INS1_16FlashAttnFwdSm90INS1_25CollectiveMainloopFwdSm90ILi2EN4cute5tupleIJNS5_1CILi1EEES8_S8_EEENS6_IJNS7_ILi128EEENS7_ILi80EEENS7_ILi256EEEEEELi256ENS_6half_tEfNS_4arch4Sm90ELb0ELb0ELb1ELb0ELb1ELb0ELb0ELb1ELb1ELb1ELb0ELb0EEENS1_21CollectiveEpilogueFwdINS6_IJSA_SC_SB_EEES9_SE_SG_Li256ELb0ELb1ELb0ELb0EEENS1_29StaticPersistentTileSchedulerILb0EEEEEEEEEvNT_6ParamsE,@function
        .size           _ZN7cutlass13device_kernelIN5flash11enable_sm90INS1_16FlashAttnFwdSm90INS1_25CollectiveMainloopFwdSm90ILi2EN4cute5tupleIJNS5_1CILi1EEES8_S8_EEENS6_IJNS7_ILi128EEENS7_ILi80EEENS7_ILi256EEEEEELi256ENS_6half_tEfNS_4arch4Sm90ELb0ELb0ELb1ELb0ELb1ELb0ELb0ELb1ELb1ELb1ELb0ELb0EEENS1_21CollectiveEpilogueFwdINS6_IJSA_SC_SB_EEES9_SE_SG_Li256ELb0ELb1ELb0ELb0EEENS1_29StaticPersistentTileSchedulerILb0EEEEEEEEEvNT_6ParamsE,(.L_x_15838 - _ZN7cutlass13device_kernelIN5flash11enable_sm90INS1_16FlashAttnFwdSm90INS1_25CollectiveMainloopFwdSm90ILi2EN4cute5tupleIJNS5_1CILi1EEES8_S8_EEENS6_IJNS7_ILi128EEENS7_ILi80EEENS7_ILi256EEEEEELi256ENS_6half_tEfNS_4arch4Sm90ELb0ELb0ELb1ELb0ELb1ELb0ELb0ELb1ELb1ELb1ELb0ELb0EEENS1_21CollectiveEpilogueFwdINS6_IJSA_SC_SB_EEES9_SE_SG_Li256ELb0ELb1ELb0ELb0EEENS1_29StaticPersistentTileSchedulerILb0EEEEEEEEEvNT_6ParamsE)
        .other          _ZN7cutlass13device_kernelIN5flash11enable_sm90INS1_16FlashAttnFwdSm90INS1_25CollectiveMainloopFwdSm90ILi2EN4cute5tupleIJNS5_1CILi1EEES8_S8_EEENS6_IJNS7_ILi128EEENS7_ILi80EEENS7_ILi256EEEEEELi256ENS_6half_tEfNS_4arch4Sm90ELb0ELb0ELb1ELb0ELb1ELb0ELb0ELb1ELb1ELb1ELb0ELb0EEENS1_21CollectiveEpilogueFwdINS6_IJSA_SC_SB_EEES9_SE_SG_Li256ELb0ELb1ELb0ELb0EEENS1_29StaticPersistentTileSchedulerILb0EEEEEEEEEvNT_6ParamsE,@"STO_CUDA_ENTRY STV_DEFAULT"
_ZN7cutlass13device_kernelIN5flash11enable_sm90INS1_16FlashAttnFwdSm90INS1_25CollectiveMainloopFwdSm90ILi2EN4cute5tupleIJNS5_1CILi1EEES8_S8_EEENS6_IJNS7_ILi128EEENS7_ILi80EEENS7_ILi256EEEEEELi256ENS_6half_tEfNS_4arch4Sm90ELb0ELb0ELb1ELb0ELb1ELb0ELb0ELb1ELb1ELb1ELb0ELb0EEENS1_21CollectiveEpilogueFwdINS6_IJSA_SC_SB_EEES9_SE_SG_Li256ELb0ELb1ELb0ELb0EEENS1_29StaticPersistentTileSchedulerILb0EEEEEEEEEvNT_6ParamsE:
[----:B------:R-:W0:Y:S02]  /*0000*/  LDC R1, c[0x0][0x28] ;  /* 0x00000a00ff017b82 */ /* 0x000e240000000800 */
[----:B0-----:R-:W-:Y:S01]  /*0010*/  VIADD R1, R1, 0xfffffff0 ;  /* 0xfffffff001017836 */ /* 0x001fe20000000000 */
[----:B------:R-:W0:Y:S01]  /*0020*/  S2R R27, SR_TID.X ;  /* 0x00000000001b7919 */ /* 0x000e220000002100 */
[----:B------:R-:W-:Y:S01]  /*0030*/  ELECT P0, URZ, PT ;  /* 0x00000000003f782f */ /* 0x000fe20003800000 */
[----:B------:R-:W-:Y:S01]  /*0040*/  UMOV UR4, 0x80 ;  /* 0x0000008000047882 */ /* 0x000fe20000000000 */
[----:B------:R-:W-:Y:S01]  /*0050*/  UMOV UR7, 0x100 ;  /* 0x0000010000077882 */ /* 0x000fe20000000000 */
[----:B0-----:R-:W-:-:S05]  /*0060*/  SHF.R.U32.HI R0, RZ, 0x5, R27 ;  /* 0x00000005ff007819 */ /* 0x001fca000001161b */
[----:B------:R-:W0:Y:S02]  /*0070*/  SHFL.IDX PT, R2, R0, RZ, 0x1f ;  /* 0x00001fff00027589 */ /* 0x000e2400000e0000 */
[C---:B0-----:R-:W-:Y:S02]  /*0080*/  ISETP.NE.OR P0, PT, R2.reuse, RZ, !P0 ;  /* 0x000000ff0200720c */ /* 0x041fe40004705670 */
[----:B------:R-:W-:Y:S02]  /*0090*/  ISETP.NE.AND P1, PT, R2, RZ, PT ;  /* 0x000000ff0200720c */ /* 0x000fe40003f25270 */
[----:B------:R-:W-:-:S06]  /*00a0*/  SHF.R.U32.HI R2, RZ, 0x7, R27 ;  /* 0x00000007ff027819 */ /* 0x000fcc000001161b */
[----:B------:R-:W0:Y:S03]  /*00b0*/  SHFL.IDX PT, R2, R2, RZ, 0x1f ;  /* 0x00001fff02027589 */ /* 0x000e2600000e0000 */
[----:B------:R-:W-:Y:S01]  /*00c0*/  VOTEU.ALL UP0, P0 ;  /* 0x00000000003f7886 */ /* 0x000fe20000000000 */
[----:B------:R-:W-:-:S04]  /*00d0*/  VOTEU.ALL UP1, P0 ;  /* 0x00000000003f7886 */ /* 0x000fc80000020000 */
[----:B------:R-:W1:Y:S01]  /*00e0*/  @!UP0 S2UR UR8, SR_CgaCtaId ;  /* 0x00000000000889c3 */ /* 0x000e620000008800 */
[----:B------:R-:W-:Y:S01]  /*00f0*/  @!UP0 UMOV UR6, 0x400 ;  /* 0x0000040000068882 */ /* 0x000fe20000000000 */
[----:B------:R-:W-:-:S04]  /*0100*/  @!UP0 UIADD3 UR4, -UR4, 0x100000, URZ ;  /* 0x0010000004048890 */ /* 0x000fc8000fffe13f */
[----:B------:R-:W-:Y:S02]  /*0110*/  @!UP0 USHF.L.U32 UR5, UR4, 0xb, URZ ;  /* 0x0000000b04058899 */ /* 0x000fe4000800063f */
[----:B------:R-:W-:Y:S02]  /*0120*/  @!UP0 USHF.L.U32 UR4, UR4, 0x1, URZ ;  /* 0x0000000104048899 */ /* 0x000fe4000800063f */
[----:B-1----:R-:W-:Y:S02]  /*0130*/  @!UP0 ULEA UR8, UR8, UR6, 0x18 ;  /* 0x0000000608088291 */ /* 0x002fe4000f8ec03f */
[----:B------:R-:W-:-:S04]  /*0140*/  @!UP0 UIADD3 UR6, -UR7, 0x100000, URZ ;  /* 0x0010000007068890 */ /* 0x000fc8000fffe13f */
[----:B------:R-:W-:Y:S02]  /*0150*/  @!UP0 USHF.L.U32 UR7, UR6, 0xb, URZ ;  /* 0x0000000b06078899 */ /* 0x000fe4000800063f */
[----:B------:R-:W-:Y:S01]  /*0160*/  @!UP0 USHF.L.U32 UR6, UR6, 0x1, URZ ;  /* 0x0000000106068899 */ /* 0x000fe2000800063f */
[----:B------:R-:W-:-:S05]  /*0170*/  VOTEU.ALL UP0, P0 ;  /* 0x00000000003f7886 */ /* 0x000fca0000000000 */
[----:B------:R1:W2:Y:S06]  /*0180*/  @!UP0 SYNCS.EXCH.64 URZ, [UR8+0x38800], UR4 ;  /* 0x03880004083f85b2 */ /* 0x0002ac0008000100 */
[----:B------:R1:W3:Y:S02]  /*0190*/  @!UP1 SYNCS.EXCH.64 URZ, [UR8+0x38820], UR6 ;  /* 0x03882006083f95b2 */ /* 0x0002e40008000100 */
[----:B01----:R-:W-:Y:S05]  /*01a0*/  @P1 BRA `(.L_x_0) ;  /* 0x0000000000481947 */ /* 0x003fea0003800000 */
[----:B------:R-:W0:Y:S01]  /*01b0*/  S2UR UR5, SR_CgaCtaId ;  /* 0x00000000000579c3 */ /* 0x000e220000008800 */
[----:B------:R-:W-:Y:S01]  /*01c0*/  UMOV UR4, 0x400 ;  /* 0x0000040000047882 */ /* 0x000fe20000000000 */
[----:B------:R-:W-:Y:S01]  /*01d0*/  UMOV UR6, 0x80 ;  /* 0x0000008000067882 */ /* 0x000fe20000000000 */
[----:B------:R-:W-:Y:S01]  /*01e0*/  UMOV UR7, 0x100 ;  /* 0x0000010000077882 */ /* 0x000fe20000000000 */
[----:B------:R-:W-:Y:S01]  /*01f0*/  ELECT P0, URZ, PT ;  /* 0x00000000003f782f */ /* 0x000fe20003800000 */
[----:B0-----:R-:W-:Y:S02]  /*0200*/  ULEA UR8, UR5, UR4, 0x18 ;  /* 0x0000000405087291 */ /* 0x001fe4000f8ec03f */
[----:B------:R-:W-:-:S04]  /*0210*/  UIADD3 UR4, -UR6, 0x100000, URZ ;  /* 0x0010000006047890 */ /* 0x000fc8000fffe13f */
[----:B------:R-:W-:Y:S02]  /*0220*/  USHF.L.U32 UR5, UR4, 0xb, URZ ;  /* 0x0000000b04057899 */ /* 0x000fe4000800063f */
[----:B------:R-:W-:Y:S02]  /*0230*/  USHF.L.U32 UR4, UR4, 0x1, URZ ;  /* 0x0000000104047899 */ /* 0x000fe4000800063f */
[----:B------:R-:W-:-:S04]  /*0240*/  UIADD3 UR6, -UR7, 0x100000, URZ ;  /* 0x0010000007067890 */ /* 0x000fc8000fffe13f */
[----:B------:R-:W-:Y:S02]  /*0250*/  USHF.L.U32 UR7, UR6, 0xb, URZ ;  /* 0x0000000b06077899 */ /* 0x000fe4000800063f */
[----:B------:R-:W-:Y:S01]  /*0260*/  USHF.L.U32 UR6, UR6, 0x1, URZ ;  /* 0x0000000106067899 */ /* 0x000fe2000800063f */
[----:B------:R-:W0:Y:S03]  /*0270*/  FENCE.VIEW.ASYNC.S ;  /* 0x00000000000073c6 */ /* 0x000e260000000000 */
[----:B0-----:R0:W1:Y:S08]  /*0280*/  SYNCS.EXCH.64 URZ, [UR8+0x38830], UR4 ;  /* 0x03883004083f75b2 */ /* 0x0010700008000100 */
[----:B------:R0:W4:Y:S01]  /*0290*/  SYNCS.EXCH.64 URZ, [UR8+0x38840], UR6 ;  /* 0x03884006083f75b2 */ /* 0x0001220008000100 */
[----:B------:R0:W0:Y:S01]  /*02a0*/  SYNCS.EXCH.64 URZ, [UR8+0x38838], UR4 ;  /* 0x03883804083f75b2 */ /* 0x0000220008000100 */
[----:B------:R0:W0:Y:S01]  /*02b0*/  SYNCS.EXCH.64 URZ, [UR8+0x38848], UR6 ;  /* 0x03884806083f75b2 */ /* 0x0000220008000100 */
[----:B------:R-:W-:Y:S01]  /*02c0*/  NOP ;  /* 0x0000000000007918 */ /* 0x000fe20000000000 */
.L_x_0:
[----:B------:R-:W5:Y:S01]  /*02d0*/  SHFL.IDX PT, R3, R0, RZ, 0x1f ;  /* 0x00001fff00037589 */ /* 0x000f6200000e0000 */
[----:B------:R-:W-:Y:S01]  /*02e0*/  NOP ;  /* 0x0000000000007918 */ /* 0x000fe20000000000 */
[----:B-----5:R-:W-:-:S13]  /*02f0*/  ISETP.NE.AND P0, PT, R3, RZ, PT ;  /* 0x000000ff0300720c */ /* 0x020fda0003f05270 */
[----:B------:R-:W-:Y:S05]  /*0300*/  @P0 BRA `(.L_x_1) ;  /* 0x0000000000480947 */ /* 0x000fea0003800000 */
[----:B0-----:R-:W0:Y:S01]  /*0310*/  S2UR UR5, SR_CgaCtaId ;  /* 0x00000000000579c3 */ /* 0x001e220000008800 */
        /* <DEDUP_REMOVED lines=12> */
[----:B0-----:R0:W0:Y:S08]  /*03e0*/  SYNCS.EXCH.64 URZ, [UR8+0x38850], UR4 ;  /* 0x03885004083f75b2 */ /* 0x0010300008000100 */
[----:B------:R0:W0:Y:S01]  /*03f0*/  SYNCS.EXCH.64 URZ, [UR8+0x38860], UR6 ;  /* 0x03886006083f75b2 */ /* 0x0000220008000100 */
[----:B------:R0:W0:Y:S01]  /*0400*/  SYNCS.EXCH.64 URZ, [UR8+0x38858], UR4 ;  /* 0x03885804083f75b2 */ /* 0x0000220008000100 */
[----:B------:R0:W0:Y:S01]  /*0410*/  SYNCS.EXCH.64 URZ, [UR8+0x38868], UR6 ;  /* 0x03886806083f75b2 */ /* 0x0000220008000100 */
[----:B------:R-:W-:Y:S01]  /*0420*/  NOP ;  /* 0x0000000000007918 */ /* 0x000fe20000000000 */
.L_x_1:
[----:B------:R-:W5:Y:S01]  /*0430*/  SHFL.IDX PT, R3, R0, RZ, 0x1f ;  /* 0x00001fff00037589 */ /* 0x000f6200000e0000 */
[----:B------:R-:W-:Y:S01]  /*0440*/  NOP ;  /* 0x0000000000007918 */ /* 0x000fe20000000000 */
[----:B-----5:R-:W-:-:S13]  /*0450*/  ISETP.NE.AND P0, PT, R3, RZ, PT ;  /* 0x000000ff0300720c */ /* 0x020fda0003f05270 */
[----:B------:R-:W-:Y:S05]  /*0460*/  @P0 BRA `(.L_x_2) ;  /* 0x0000000000380947 */ /* 0x000fea0003800000 */
[----:B0-----:R-:W0:Y:S01]  /*0470*/  S2UR UR5, SR_CgaCtaId ;  /* 0x00000000000579c3 */ /* 0x001e220000008800 */
[----:B------:R-:W-:Y:S01]  /*0480*/  UMOV UR4, 0x400 ;  /* 0x0000040000047882 */ /* 0x000fe20000000000 */
[----:B------:R-:W-:Y:S01]  /*0490*/  UMOV UR7, 0x80 ;  /* 0x0000008000077882 */ /* 0x000fe20000000000 */
[----:B------:R-:W-:Y:S01]  /*04a0*/  ELECT P0, URZ, PT ;  /* 0x00000000003f782f */ /* 0x000fe20003800000 */
[----:B0-----:R-:W-:Y:S02]  /*04b0*/  ULEA UR6, UR5, UR4, 0x18 ;  /* 0x0000000405067291 */ /* 0x001fe4000f8ec03f */
[----:B------:R-:W-:-:S04]  /*04c0*/  UIADD3 UR4, -UR7, 0x100000, URZ ;  /* 0x0010000007047890 */ /* 0x000fc8000fffe13f */
[----:B------:R-:W-:Y:S02]  /*04d0*/  USHF.L.U32 UR5, UR4, 0xb, URZ ;  /* 0x0000000b04057899 */ /* 0x000fe4000800063f */
[----:B------:R-:W-:Y:S01]  /*04e0*/  USHF.L.U32 UR4, UR4, 0x1, URZ ;  /* 0x0000000104047899 */ /* 0x000fe2000800063f */
[----:B------:R-:W0:Y:S11]  /*04f0*/  FENCE.VIEW.ASYNC.S ;  /* 0x00000000000073c6 */ /* 0x000e360000000000 */
[----:B0-----:R0:W0:Y:S01]  /*0500*/  SYNCS.EXCH.64 URZ, [UR6+0x38870], UR4 ;  /* 0x03887004063f75b2 */ /* 0x0010220008000100 */
[----:B------:R0:W0:Y:S01]  /*0510*/  SYNCS.EXCH.64 URZ, [UR6+0x38880], UR4 ;  /* 0x03888004063f75b2 */ /* 0x0000220008000100 */
[----:B------:R0:W0:Y:S01]  /*0520*/  SYNCS.EXCH.64 URZ, [UR6+0x38878], UR4 ;  /* 0x03887804063f75b2 */ /* 0x0000220008000100 */
[----:B------:R0:W0:Y:S01]  /*0530*/  SYNCS.EXCH.64 URZ, [UR6+0x38888], UR4 ;  /* 0x03888804063f75b2 */ /* 0x0000220008000100 */
[----:B------:R-:W-:Y:S01]  /*0540*/  NOP ;  /* 0x0000000000007918 */ /* 0x000fe20000000000 */
.L_x_2:
        /* <DEDUP_REMOVED lines=22> */
.L_x_3:
[----:B------:R-:W5:Y:S01]  /*06b0*/  SHFL.IDX PT, R3, R0, RZ, 0x1f ;  /* 0x00001fff00037589 */ /* 0x000f6200000e0000 */
[----:B------:R-:W-:Y:S01]  /*06c0*/  R2UR UR9, R2 ;  /* 0x00000000020972ca */ /* 0x000fe200000e0000 */
        /* <DEDUP_REMOVED lines=21> */
.L_x_4:
[----:B------:R-:W-:Y:S01]  /*0820*/  UISETP.NE.AND UP0, UPT, UR9, URZ, UPT ;  /* 0x0000003f0900728c */ /* 0x000fe2000bf05270 */
[----:B------:R-:W-:Y:S01]  /*0830*/  NOP ;  /* 0x0000000000007918 */ /* 0x000fe20000000000 */
[----:B0-----:R-:W-:Y:S01]  /*0840*/  UMOV UR4, 0x1 ;  /* 0x0000000100047882 */ /* 0x001fe20000000000 */
[----:B------:R-:W-:Y:S01]  /*0850*/  ULDC.64 UR36, c[0x0][0x208] ;  /* 0x0000820000247ab9 */ /* 0x000fe20000000a00 */
[----:B------:R-:W-:Y:S01]  /*0860*/  USEL UR4, UR4, 0x2, !UP0 ;  /* 0x0000000204047887 */ /* 0x000fe2000c000000 */
[----:B-1234-:R-:W-:Y:S01]  /*0870*/  BAR.SYNC.DEFER_BLOCKING 0x0 ;  /* 0x0000000000007b1d */ /* 0x01efe20000010000 */
[----:B------:R-:W-:-:S04]  /*0880*/  PLOP3.LUT P0, PT, PT, PT, UP0, 0x80, 0x0 ;  /* 0x000000000000781c */ /* 0x000fc80003f0f008 */
[----:B------:R-:W-:-:S05]  /*0890*/  IMAD.U32 R2, RZ, RZ, UR4 ;  /* 0x00000004ff027e24 */ /* 0x000fca000f8e00ff */
[----:B------:R0:W-:Y:S04]  /*08a0*/  STL [R1+0xc], R2 ;  /* 0x00000c0201007387 */ /* 0x0001e80000100800 */
[----:B------:R-:W-:Y:S05]  /*08b0*/  @!P0 BRA `(.L_x_5) ;  /* 0x000000c400008947 */ /* 0x000fea0003800000 */
.L_x_6:
[----:B------:R-:W-:-:S08]  /*08c0*/  NOP ;  /* 0x0000000000007918 */ /* 0x000fd00000000000 */
[----:B------:R-:W1:Y:S02]  /*08d0*/  USETMAXREG.TRY_ALLOC.CTAPOOL UP0, 0xe8 ;  /* 0x000000e8000079c8 */ /* 0x000e640008000600 */
[----:B-1----:R-:W-:-:S13]  /*08e0*/  PLOP3.LUT P0, PT, PT, PT, UP0, 0x80, 0x0 ;  /* 0x000000000000781c */ /* 0x002fda0003f0f008 */
[----:B------:R-:W-:Y:S05]  /*08f0*/  @!P0 BRA `(.L_x_6) ;  /* 0xfffffffc00f08947 */ /* 0x000fea000383ffff */
[----:B------:R-:W1:Y:S08]  /*0900*/  S2UR UR4, SR_CTAID.X ;  /* 0x00000000000479c3 */ /* 0x000e700000002500 */
[----:B------:R-:W-:Y:S08]  /*0910*/  BAR.ARV 0x8, 0x180 ;  /* 0x0206000000007b1d */ /* 0x000ff00000002000 */
[----:B------:R-:W1:Y:S02]  /*0920*/  LDC R0, c[0x0][0xc34] ;  /* 0x00030d00ff007b82 */ /* 0x000e640000000800 */
[----:B-1----:R-:W-:-:S13]  /*0930*/  ISETP.LE.AND P0, PT, R0, UR4, PT ;  /* 0x0000000400007c0c */ /* 0x002fda000bf03270 */
[----:B------:R-:W-:Y:S05]  /*0940*/  @P0 EXIT ;  /* 0x000000000000094d */ /* 0x000fea0003800000 */
[----:B0-----:R-:W2:Y:S01]  /*0950*/  LDL R2, [R1+0xc] ;  /* 0x00000c0001027983 */ /* 0x001ea20000100800 */
[----:B------:R-:W-:Y:S01]  /*0960*/  VIADD R213, R27, 0xffffff80 ;  /* 0xffffff801bd57836 */ /* 0x000fe20000000000 */
[----:B------:R-:W-:Y:S01]  /*0970*/  UMOV UR38, URZ ;  /* 0x0000003f00267c82 */ /* 0x000fe20008000000 */
[----:B------:R-:W-:Y:S01]  /*0980*/  IMAD.U32 R214, RZ, RZ, UR4 ;  /* 0x00000004ffd67e24 */ /* 0x000fe2000f8e00ff */
[----:B------:R-:W-:Y:S02]  /*0990*/  UMOV UR4, URZ ;  /* 0x0000003f00047c82 */ /* 0x000fe40008000000 */
[----:B------:R-:W-:Y:S01]  /*09a0*/  SHF.R.S32.HI R0, RZ, 0x1f, R213 ;  /* 0x0000001fff007819 */ /* 0x000fe200000114d5 */
[----:B------:R-:W-:Y:S01]  /*09b0*/  IMAD.U32 R16, RZ, RZ, UR4 ;  /* 0x00000004ff107e24 */ /* 0x000fe2000f8e00ff */
[----:B------:R-:W-:Y:S02]  /*09c0*/  MOV R219, UR4 ;  /* 0x0000000400db7c02 */ /* 0x000fe40008000f00 */
[----:B------:R-:W-:-:S02]  /*09d0*/  LEA.HI R5, R0, R213, RZ, 0x5 ;  /* 0x000000d500057211 */ /* 0x000fc400078f28ff */
[CC--:B------:R-:W-:Y:S02]  /*09e0*/  LEA.HI R4, R0.reuse, R213.reuse, RZ, 0x4 ;  /* 0x000000d500047211 */ /* 0x0c0fe400078f20ff */
[CC--:B------:R-:W-:Y:S01]  /*09f0*/  LEA.HI R6, R0.reuse, R213.reuse, RZ, 0x2 ;  /* 0x000000d500067211 */ /* 0x0c0fe200078f10ff */
[----:B------:R-:W-:Y:S01]  /*0a00*/  IMAD.SHL.U32 R7, R5, 0x20, RZ ;  /* 0x0000002005077824 */ /* 0x000fe200078e00ff */
[----:B------:R-:W-:Y:S02]  /*0a10*/  LEA.HI R218, R0, R213, RZ, 0x3 ;  /* 0x000000d500da7211 */ /* 0x000fe400078f18ff */
[----:B------:R-:W-:Y:S02]  /*0a20*/  SHF.R.S32.HI R5, RZ, 0x4, R4 ;  /* 0x00000004ff057819 */ /* 0x000fe40000011404 */
[----:B------:R-:W-:Y:S02]  /*0a30*/  LOP3.LUT R10, R6, 0xfffffffc, RZ, 0xc0, !PT ;  /* 0xfffffffc060a7812 */ /* 0x000fe400078ec0ff */
[----:B------:R-:W-:-:S02]  /*0a40*/  LOP3.LUT R6, R4, 0x3fffff0, RZ, 0xc0, !PT ;  /* 0x03fffff004067812 */ /* 0x000fc400078ec0ff */
[----:B------:R-:W-:Y:S01]  /*0a50*/  LEA.HI R4, R4, R5, RZ, 0x1 ;  /* 0x0000000504047211 */ /* 0x000fe200078f08ff */
[----:B------:R-:W-:Y:S01]  /*0a60*/  IMAD.IADD R10, R213, 0x1, -R10 ;  /* 0x00000001d50a7824 */ /* 0x000fe200078e0a0a */
[----:B------:R-:W-:Y:S01]  /*0a70*/  LOP3.LUT R7, R7, 0xfffffc00, RZ, 0xc0, !PT ;  /* 0xfffffc0007077812 */ /* 0x000fe200078ec0ff */
[----:B------:R-:W-:Y:S01]  /*0a80*/  IMAD.IADD R6, R213, 0x1, -R6 ;  /* 0x00000001d5067824 */ /* 0x000fe200078e0a06 */
[----:B------:R-:W-:Y:S02]  /*0a90*/  LOP3.LUT R4, R4, 0x1ffffffe, RZ, 0xc0, !PT ;  /* 0x1ffffffe04047812 */ /* 0x000fe400078ec0ff */
[----:B------:R-:W-:Y:S01]  /*0aa0*/  LOP3.LUT R12, R218, 0xfffffff8, RZ, 0xc0, !PT ;  /* 0xfffffff8da0c7812 */ /* 0x000fe200078ec0ff */
[----:B------:R-:W-:Y:S01]  /*0ab0*/  IMAD R7, R6, 0x40, R7 ;  /* 0x0000004006077824 */ /* 0x000fe200078e0207 */
[----:B------:R-:W-:Y:S01]  /*0ac0*/  LEA.HI R6, R10, R10, RZ, 0x1 ;  /* 0x0000000a0a067211 */ /* 0x000fe200078f08ff */
[----:B------:R-:W-:Y:S01]  /*0ad0*/  IMAD.IADD R4, R5, 0x1, -R4 ;  /* 0x0000000105047824 */ /* 0x000fe200078e0a04 */
[----:B------:R-:W-:-:S03]  /*0ae0*/  SHF.R.S32.HI R218, RZ, 0x3, R218 ;  /* 0x00000003ffda7819 */ /* 0x000fc600000114da */
[----:B------:R-:W-:Y:S01]  /*0af0*/  IMAD R224, R4, 0x8, R7 ;  /* 0x0000000804e07824 */ /* 0x000fe200078e0207 */
[----:B--2---:R-:W-:Y:S02]  /*0b00*/  R2UR UR5, R2 ;  /* 0x00000000020572ca */ /* 0x004fe400000e0000 */
[----:B------:R-:W-:-:S04]  /*0b10*/  LEA.HI R2, R0, R213, RZ, 0x7 ;  /* 0x000000d500027211 */ /* 0x000fc800078f38ff */
[C---:B------:R-:W-:Y:S02]  /*0b20*/  LOP3.LUT R220, R2.reuse, 0xffffff80, RZ, 0xc0, !PT ;  /* 0xffffff8002dc7812 */ /* 0x040fe400078ec0ff */
[----:B------:R-:W-:Y:S02]  /*0b30*/  SHF.R.S32.HI R221, RZ, 0x7, R2 ;  /* 0x00000007ffdd7819 */ /* 0x000fe40000011402 */
[----:B------:R-:W-:Y:S02]  /*0b40*/  IADD3 R220, R213, -R220, RZ ;  /* 0x800000dcd5dc7210 */ /* 0x000fe40007ffe0ff */
[----:B------:R-:W-:Y:S01]  /*0b50*/  LEA.HI R2, R2, R221, RZ, 0x1 ;  /* 0x000000dd02027211 */ /* 0x000fe200078f08ff */
[----:B------:R-:W-:Y:S01]  /*0b60*/  ULOP3.LUT UR5, UR5, 0x1, URZ, 0xfc, !UPT ;  /* 0x0000000105057892 */ /* 0x000fe2000f8efc3f */
[----:B------:R-:W-:Y:S02]  /*0b70*/  SHF.R.S32.HI R3, RZ, 0x1f, R220 ;  /* 0x0000001fff037819 */ /* 0x000fe400000114dc */
[----:B------:R-:W-:-:S02]  /*0b80*/  LOP3.LUT R2, R2, 0x3fffffe, RZ, 0xc0, !PT ;  /* 0x03fffffe02027812 */ /* 0x000fc400078ec0ff */
[CC--:B------:R-:W-:Y:S01]  /*0b90*/  LEA.HI R0, R3.reuse, R220.reuse, RZ, 0x2 ;  /* 0x000000dc03007211 */ /* 0x0c0fe200078f10ff */
[----:B------:R-:W-:Y:S01]  /*0ba0*/  IMAD.U32 R226, RZ, RZ, UR5 ;  /* 0x00000005ffe27e24 */ /* 0x000fe2000f8e00ff */
[----:B------:R-:W-:Y:S01]  /*0bb0*/  LEA.HI R5, R3, R220, RZ, 0x5 ;  /* 0x000000dc03057211 */ /* 0x000fe200078f28ff */
[----:B------:R-:W-:Y:S01]  /*0bc0*/  IMAD.IADD R2, R221, 0x1, -R2 ;  /* 0x00000001dd027824 */ /* 0x000fe200078e0a02 */
[--C-:B------:R-:W-:Y:S02]  /*0bd0*/  SHF.R.S32.HI R8, RZ, 0x2, R0.reuse ;  /* 0x00000002ff087819 */ /* 0x100fe40000011400 */
[----:B------:R-:W-:Y:S02]  /*0be0*/  SHF.R.S32.HI R9, RZ, 0x1f, R0 ;  /* 0x0000001fff097819 */ /* 0x000fe40000011400 */
[----:B------:R-:W-:Y:S02]  /*0bf0*/  IADD3 R213, R213, -R12, RZ ;  /* 0x8000000cd5d57210 */ /* 0x000fe40007ffe0ff */
[----:B------:R-:W-:-:S02]  /*0c00*/  LEA.HI R9, R9, R8, RZ, 0x3 ;  /* 0x0000000809097211 */ /* 0x000fc400078f18ff */
[----:B------:R-:W-:Y:S01]  /*0c10*/  SHF.R.S32.HI R5, RZ, 0x5, R5 ;  /* 0x00000005ff057819 */ /* 0x000fe20000011405 */
[----:B------:R-:W-:Y:S01]  /*0c20*/  IMAD.SHL.U32 R19, R213, 0x8, RZ ;  /* 0x00000008d5137824 */ /* 0x000fe200078e00ff */
[----:B------:R-:W-:Y:S02]  /*0c30*/  LOP3.LUT R9, R9, 0xfffffff8, RZ, 0xc0, !PT ;  /* 0xfffffff809097812 */ /* 0x000fe400078ec0ff */
[----:B------:R-:W-:Y:S01]  /*0c40*/  LOP3.LUT R3, R0, 0x7ffffffc, RZ, 0xc0, !PT ;  /* 0x7ffffffc00037812 */ /* 0x000fe200078ec0ff */
[C---:B------:R-:W-:Y:S01]  /*0c50*/  VIADD R212, R19.reuse, 0x40 ;  /* 0x0000004013d47836 */ /* 0x040fe20000000000 */
[----:B------:R-:W-:Y:S01]  /*0c60*/  MOV R12, 0xfffffffe ;  /* 0xfffffffe000c7802 */ /* 0x000fe20000000f00 */
[----:B------:R-:W-:Y:S01]  /*0c70*/  IMAD.IADD R8, R8, 0x1, -R9 ;  /* 0x0000000108087824 */ /* 0x000fe200078e0a09 */
[----:B------:R-:W-:Y:S01]  /*0c80*/  LOP3.LUT R9, R6, 0x1ffffffe, RZ, 0xc0, !PT ;  /* 0x1ffffffe06097812 */ /* 0x000fe200078ec0ff */
[C---:B------:R-:W-:Y:S02]  /*0c90*/  VIADD R23, R19.reuse, 0x80 ;  /* 0x0000008013177836 */ /* 0x040fe40000000000 */
[----:B------:R-:W-:Y:S01]  /*0ca0*/  VIADD R22, R19, 0xc0 ;  /* 0x000000c013167836 */ /* 0x000fe20000000000 */
[----:B------:R-:W-:Y:S01]  /*0cb0*/  LEA R5, R5, R8, 0x4 ;  /* 0x0000000805057211 */ /* 0x000fe200078e20ff */
[----:B------:R-:W-:Y:S01]  /*0cc0*/  IMAD.IADD R3, R220, 0x1, -R3 ;  /* 0x00000001dc037824 */ /* 0x000fe200078e0a03 */
[----:B------:R-:W-:Y:S01]  /*0cd0*/  SHF.R.S32.HI R0, RZ, 0x1f, R23 ;  /* 0x0000001fff007819 */ /* 0x000fe20000011417 */
[----:B------:R-:W-:Y:S01]  /*0ce0*/  IMAD.IADD R9, R10, 0x1, -R9 ;  /* 0x000000010a097824 */ /* 0x000fe200078e0a09 */
[----:B------:R-:W-:Y:S01]  /*0cf0*/  LEA R222, R2, R5, 0x6 ;  /* 0x0000000502de7211 */ /* 0x000fe200078e30ff */
[----:B------:R-:W-:Y:S01]  /*0d00*/  IMAD R225, R3, R12, 0x50 ;  /* 0x0000005003e17424 */ /* 0x000fe200078e020c */
[----:B------:R-:W-:-:S02]  /*0d10*/  SHF.R.S32.HI R2, RZ, 0x1f, R212 ;  /* 0x0000001fff027819 */ /* 0x000fc400000114d4 */
[----:B------:R-:W-:Y:S01]  /*0d20*/  SHF.R.S32.HI R227, RZ, 0x1f, R22 ;  /* 0x0000001fffe37819 */ /* 0x000fe20000011416 */
[----:B------:R-:W-:-:S07]  /*0d30*/  IMAD R223, R9, 0x8, R222 ;  /* 0x0000000809df7824 */ /* 0x000fce00078e02de */
.L_x_39:
[----:B0-----:R-:W0:Y:S01]  /*0d40*/  SHFL.IDX PT, R0, R221, RZ, 0x1f ;  /* 0x00001fffdd007589 */ /* 0x001e2200000e0000 */
[----:B-1----:R-:W1:Y:S01]  /*0d50*/  S2UR UR61, SR_CgaCtaId ;  /* 0x00000000003d79c3 */ /* 0x002e620000008800 */
[----:B------:R-:W-:Y:S01]  /*0d60*/  ULDC.64 UR6, c[0x0][0x418] ;  /* 0x0001060000067ab9 */ /* 0x000fe20000000a00 */
[----:B------:R-:W-:Y:S01]  /*0d70*/  ULDC UR4, c[0x0][0xc38] ;  /* 0x00030e0000047ab9 */ /* 0x000fe20000000800 */
[----:B------:R-:W-:Y:S01]  /*0d80*/  UISETP.NE.U32.AND UP0, UPT, UR6, URZ, UPT ;  /* 0x0000003f0600728c */ /* 0x000fe2000bf05070 */
[----:B------:R-:W-:Y:S01]  /*0d90*/  R2UR UR13, R214 ;  /* 0x00000000d60d72ca */ /* 0x000fe200000e0000 */
[----:B------:R-:W-:Y:S01]  /*0da0*/  UISETP.NE.AND UP1, UPT, UR4, 0x1, UPT ;  /* 0x000000010400788c */ /* 0x000fe2000bf25270 */
[----:B------:R-:W-:Y:S02]  /*0db0*/  UMOV UR40, 0x400 ;  /* 0x0000040000287882 */ /* 0x000fe40000000000 */
[----:B------:R-:W-:Y:S01]  /*0dc0*/  ULDC UR4, c[0x0][0xc44] ;  /* 0x0003110000047ab9 */ /* 0x000fe20000000800 */
[----:B------:R-:W-:-:S02]  /*0dd0*/  UISETP.NE.AND.EX UP0, UPT, UR7, URZ, UPT, UP0 ;  /* 0x0000003f0700728c */ /* 0x000fc4000bf05300 */
[----:B------:R-:W-:Y:S01]  /*0de0*/  UISETP.NE.AND UP2, UPT, UR4, 0x1, UPT ;  /* 0x000000010400788c */ /* 0x000fe2000bf45270 */
[----:B------:R-:W-:Y:S01]  /*0df0*/  ULDC UR39, c[0x0][0x424] ;  /* 0x0001090000277ab9 */ /* 0x000fe20000000800 */
[----:B------:R-:W-:Y:S01]  /*0e00*/  ULDC UR10, c[0x0][0x2f0] ;  /* 0x0000bc00000a7ab9 */ /* 0x000fe20000000800 */
[----:B------:R-:W-:Y:S02]  /*0e10*/  USEL UR39, UR39, 0x1, UP0 ;  /* 0x0000000127277887 */ /* 0x000fe40008000000 */
[----:B------:R-:W-:Y:S01]  /*0e20*/  @UP1 ULDC UR4, c[0x0][0xc3c] ;  /* 0x00030f0000041ab9 */ /* 0x000fe20000000800 */
[----:B------:R-:W-:Y:S01]  /*0e30*/  @UP1 ULDC UR12, c[0x0][0xc40] ;  /* 0x00031000000c1ab9 */ /* 0x000fe20000000800 */
[----:B------:R-:W-:Y:S02]  /*0e40*/  UIMAD.WIDE.U32 UR4, UR13, UR4, URZ ;  /* 0x000000040d0472a5 */ /* 0x000fe4000f8e003f */
[----:B------:R-:W-:Y:S01]  /*0e50*/  UIMAD UR39, UR39, UR10, URZ ;  /* 0x0000000a272772a4 */ /* 0x000fe2000f8e023f */
[----:B0-----:R-:W-:Y:S01]  /*0e60*/  R2UR UR6, R0 ;  /* 0x00000000000672ca */ /* 0x001fe200000e0000 */
[----:B-1----:R-:W-:Y:S01]  /*0e70*/  ULEA UR40, UR61, UR40, 0x18 ;  /* 0x000000283d287291 */ /* 0x002fe2000f8ec03f */
[----:B------:R-:W-:Y:S01]  /*0e80*/  UMOV UR14, UR13 ;  /* 0x0000000d000e7c82 */ /* 0x000fe20008000000 */
[----:B------:R-:W-:-:S02]  /*0e90*/  @UP1 USHF.R.U32.HI UR14, URZ, UR12, UR5 ;  /* 0x0000000c3f0e1299 */ /* 0x000fc40008011605 */
[----:B------:R-:W-:Y:S01]  /*0ea0*/  UIADD3 UR11, UR40, 0x14400, URZ ;  /* 0x00014400280b7890 */ /* 0x000fe2000fffe03f */
[----:B------:R-:W-:-:S03]  /*0eb0*/  @UP2 ULDC.64 UR8, c[0x0][0xc48] ;  /* 0x0003120000082ab9 */ /* 0x000fc60000000a00 */
[----:B------:R-:W-:Y:S01]  /*0ec0*/  ULOP3.LUT UP0, URZ, UR11, 0x9f, URZ, 0xc0, !UPT ;  /* 0x0000009f0b3f7892 */ /* 0x000fe2000f80c03f */
[----:B------:R-:W-:Y:S01]  /*0ed0*/  MOV R217, UR14 ;  /* 0x0000000e00d97c02 */ /* 0x000fe20008000f00 */
[----:B------:R-:W-:Y:S02]  /*0ee0*/  UIMAD.WIDE.U32 UR4, UR14, UR8, URZ ;  /* 0x000000080e0472a5 */ /* 0x000fe4000f8e003f */
[----:B------:R-:W-:Y:S02]  /*0ef0*/  ULEA.HI UR7, UR6, UR6, URZ, 0x1 ;  /* 0x0000000606077291 */ /* 0x000fe4000f8f083f */
[----:B------:R-:W-:Y:S01]  /*0f00*/  PLOP3.LUT P0, PT, PT, PT, UP0, 0x80, 0x0 ;  /* 0x000000000000781c */ /* 0x000fe20003f0f008 */
[----:B------:R-:W-:Y:S01]  /*0f10*/  UMOV UR10, UR14 ;  /* 0x0000000e000a7c82 */ /* 0x000fe20008000000 */
[----:B------:R-:W-:Y:S02]  /*0f20*/  ULOP3.LUT UR7, UR7, 0x1e, URZ, 0xc0, !UPT ;  /* 0x0000001e07077892 */ /* 0x000fe4000f8ec03f */
[----:B------:R-:W-:-:S02]  /*0f30*/  @UP2 USHF.R.U32.HI UR10, URZ, UR9, UR5 ;  /* 0x000000093f0a2299 */ /* 0x000fc40008011605 */
[----:B------:R-:W-:Y:S02]  /*0f40*/  UIADD3 UR7, UR6, -UR7, URZ ;  /* 0x8000000706077290 */ /* 0x000fe4000fffe03f */
[----:B------:R-:W-:Y:S02]  /*0f50*/  UIADD3 UR6, UR39, 0x4f, URZ ;  /* 0x0000004f27067890 */ /* 0x000fe4000fffe03f */
[----:B------:R-:W-:Y:S01]  /*0f60*/  ULEA UR8, UR7, UR11, 0xd ;  /* 0x0000000b07087291 */ /* 0x000fe2000f8e683f */
[----:B------:R-:W-:Y:S01]  /*0f70*/  IMAD.U32 R216, RZ, RZ, UR10 ;  /* 0x0000000affd87e24 */ /* 0x000fe2000f8e00ff */
[----:B------:R-:W-:Y:S02]  /*0f80*/  UIMAD.WIDE UR6, UR6, 0x66666667, URZ ;  /* 0x66666667060678a5 */ /* 0x000fe4000f8e023f */
[----:B------:R-:W-:Y:S02]  /*0f90*/  USHF.R.U32.HI UR8, URZ, 0x4, UR8 ;  /* 0x000000043f087899 */ /* 0x000fe40008011608 */
[----:B------:R-:W-:Y:S01]  /*0fa0*/  USHF.R.U32.HI UR60, URZ, 0x1f, UR7 ;  /* 0x0000001f3f3c7899 */ /* 0x000fe20008011607 */
[----:B------:R-:W-:Y:S01]  /*0fb0*/  UMOV UR4, UR13 ;  /* 0x0000000d00047c82 */ /* 0x000fe20008000000 */
[----:B------:R-:W-:Y:S01]  /*0fc0*/  ULOP3.LUT UR41, UR8, 0x3fff, URZ, 0xc0, !UPT ;  /* 0x00003fff08297892 */ /* 0x000fe2000f8ec03f */
[----:B------:R-:W-:Y:S01]  /*0fd0*/  IMAD.U32 R215, RZ, RZ, UR4 ;  /* 0x00000004ffd77e24 */ /* 0x000fe2000f8e00ff */
[----:B------:R-:W-:Y:S01]  /*0fe0*/  ULEA.HI.SX32 UR60, UR7, UR60, 0x1b ;  /* 0x0000003c073c7291 */ /* 0x000fe2000f8fda3f */
[----:B--234-:R-:W-:Y:S11]  /*0ff0*/  @!P0 BRA `(.L_x_7) ;  /* 0x0000000000408947 */ /* 0x01cff60003800000 */
[----:B------:R-:W-:Y:S01]  /*1000*/  MOV R0, 0x0 ;  /* 0x0000000000007802 */ /* 0x000fe20000000f00 */
[----:B------:R-:W-:Y:S01]  /*1010*/  ULDC.64 UR4, c[0x4][0x138] ;  /* 0x01004e0000047ab9 */ /* 0x000fe20000000a00 */
[----:B------:R-:W-:Y:S01]  /*1020*/  ULDC.64 UR6, c[0x4][0xb8] ;  /* 0x01002e0000067ab9 */ /* 0x000fe20000000a00 */
[----:B------:R-:W-:Y:S01]  /*1030*/  IMAD.U32 R4, RZ, RZ, UR4 ;  /* 0x00000004ff047e24 */ /* 0x000fe2000f8e00ff */
[----:B------:R0:W1:Y:S01]  /*1040*/  LDC.64 R2, c[0x4][R0] ;  /* 0x0100000000027b82 */ /* 0x0000620000000a00 */
[----:B------:R-:W-:Y:S01]  /*1050*/  MOV R5, UR5 ;  /* 0x0000000500057c02 */ /* 0x000fe20008000f00 */
[----:B------:R-:W-:Y:S01]  /*1060*/  ULDC.64 UR4, c[0x4][0x140] ;  /* 0x0100500000047ab9 */ /* 0x000fe20000000a00 */
[----:B------:R-:W-:Y:S01]  /*1070*/  IMAD.U32 R10, RZ, RZ, UR6 ;  /* 0x00000006ff0a7e24 */ /* 0x000fe2000f8e00ff */
[----:B------:R-:W-:Y:S01]  /*1080*/  MOV R11, UR7 ;  /* 0x00000007000b7c02 */ /* 0x000fe20008000f00 */
[----:B------:R-:W-:Y:S02]  /*1090*/  IMAD.U32 R6, RZ, RZ, UR4 ;  /* 0x00000004ff067e24 */ /* 0x000fe4000f8e00ff */
[----:B------:R-:W-:-:S02]  /*10a0*/  IMAD.U32 R7, RZ, RZ, UR5 ;  /* 0x00000005ff077e24 */ /* 0x000fc4000f8e00ff */
[----:B------:R-:W-:Y:S02]  /*10b0*/  IMAD.MOV.U32 R8, RZ, RZ, 0x70 ;  /* 0x00000070ff087424 */ /* 0x000fe400078e00ff */
[----:B------:R-:W-:Y:S02]  /*10c0*/  IMAD.MOV.U32 R12, RZ, RZ, 0x1 ;  /* 0x00000001ff0c7424 */ /* 0x000fe400078e00ff */
[----:B0-----:R-:W-:-:S07]  /*10d0*/  IMAD.MOV.U32 R13, RZ, RZ, RZ ;  /* 0x000000ffff0d7224 */ /* 0x001fce00078e00ff */
[----:B------:R-:W-:-:S07]  /*10e0*/  LEPC R20, `(.L_x_7) ;  /* 0x000000001014794e */ /* 0x000fce0000000000 */
[----:B-1----:R-:W-:Y:S05]  /*10f0*/  CALL.ABS.NOINC R2 ;  /* 0x0000000002007343 */ /* 0x002fea0003c00000 */
.L_x_7:
[----:B------:R-:W-:Y:S02]  /*1100*/  R2UR UR4, R219 ;  /* 0x00000000db0472ca */ /* 0x000fe400000e0000 */
[----:B------:R-:W-:-:S11]  /*1110*/  R2UR UR5, R226 ;  /* 0x00000000e20572ca */ /* 0x000fd600000e0000 */
[----:B------:R-:W-:Y:S02]  /*1120*/  ULOP3.LUT UR4, UR4, 0x1, URZ, 0xc0, !UPT ;  /* 0x0000000104047892 */ /* 0x000fe4000f8ec03f */
[----:B------:R-:W-:-:S04]  /*1130*/  IMAD.U32 R2, RZ, RZ, UR5 ;  /* 0x00000005ff027e24 */ /* 0x000fc8000f8e00ff */
[----:B------:R-:W-:Y:S02]  /*1140*/  MOV R0, UR4 ;  /* 0x0000000400007c02 */ /* 0x000fe40008000f00 */
[----:B------:R-:W-:Y:S02]  /*1150*/  ISETP.NE.AND P0, PT, R2, 0x3, PT ;  /* 0x000000030200780c */ /* 0x000fe40003f05270 */
[----:B------:R-:W-:-:S04]  /*1160*/  SHF.L.U32 R0, R0, 0x1f, RZ ;  /* 0x0000001f00007819 */ /* 0x000fc800000006ff */
[----:B------:R-:W0:Y:S02]  /*1170*/  SYNCS.PHASECHK.TRANS64.TRYWAIT P1, [UR40+0x38800], R0 ;  /* 0x03880000ff0075a7 */ /* 0x000e240008020168 */
[----:B0-----:R-:W-:Y:S05]  /*1180*/  @!P1 BRA `(.L_x_8) ;  /* 0x000000f400909947 */ /* 0x001fea0003800000 */
.L_x_91:
[----:B------:R-:W-:Y:S05]  /*1190*/  @!P0 BRA `(.L_x_9) ;  /* 0x0000000000048947 */ /* 0x000fea0003800000 */
[----:B------:R-:W-:Y:S01]  /*11a0*/  BPT.TRAP 0x1 ;  /* 0x000000040000795c */ /* 0x000fe20000300000 */
.L_x_9:
[----:B------:R-:W-:Y:S01]  /*11b0*/  R2UR UR4, R16 ;  /* 0x00000000100472ca */ /* 0x000fe200000e0000 */
[----:B0-----:R-:W-:-:S05]  /*11c0*/  IMAD.U32 R0, RZ, RZ, UR38 ;  /* 0x00000026ff007e24 */ /* 0x001fca000f8e00ff */
[----:B------:R-:W-:-:S07]  /*11d0*/  LEA R0, R0, UR40, 0x3 ;  /* 0x0000002800007c11 */ /* 0x000fce000f8e18ff */
[----:B------:R-:W-:-:S05]  /*11e0*/  IMAD.U32 R3, RZ, RZ, UR4 ;  /* 0x00000004ff037e24 */ /* 0x000fca000f8e00ff */
[----:B------:R-:W-:-:S04]  /*11f0*/  SHF.L.U32 R3, R3, 0x1f, RZ ;  /* 0x0000001f03037819 */ /* 0x000fc800000006ff */
[----:B------:R0:W1:Y:S01]  /*1200*/  SYNCS.PHASECHK.TRANS64.TRYWAIT P1, [R0+URZ+0x38830], R3 ;  /* 0x03883003000075a7 */ /* 0x000062000802017f */
[----:B------:R-:W-:Y:S05]  /*1210*/  @!P0 BRA `(.L_x_10) ;  /* 0x0000000000048947 */ /* 0x000fea0003800000 */
[----:B------:R-:W-:Y:S01]  /*1220*/  BPT.TRAP 0x1 ;  /* 0x000000040000795c */ /* 0x000fe20000300000 */
.L_x_10:
[----:B------:R-:W-:Y:S01]  /*1230*/  MOV R151, RZ ;  /* 0x000000ff00977202 */ /* 0x000fe20000000f00 */
[----:B-1----:R-:W-:Y:S06]  /*1240*/  @P1 BRA `(.L_x_11) ;  /* 0x0000000000081947 */ /* 0x002fec0003800000 */
[----:B------:R-:W1:Y:S02]  /*1250*/  SYNCS.PHASECHK.TRANS64.TRYWAIT P1, [R0+URZ+0x38830], R3 ;  /* 0x03883003000075a7 */ /* 0x000e64000802017f */
[----:B-1----:R-:W-:Y:S05]  /*1260*/  @!P1 BRA `(.L_x_12) ;  /* 0x000000f400709947 */ /* 0x002fea0003800000 */
.L_x_11:
[----:B------:R-:W-:Y:S05]  /*1270*/  WARPSYNC.ALL ;  /* 0x0000000000007948 */ /* 0x000fea0003800000 */
[----:B------:R-:W-:Y:S01]  /*1280*/  UIADD3 UR40, UR40, 0x24400, URZ ;  /* 0x0002440028287890 */ /* 0x000fe2000fffe03f */
[----:B------:R-:W-:Y:S01]  /*1290*/  WARPGROUP.ARRIVE ;  /* 0x00000000000079c5 */ /* 0x000fe20000000000 */
[----:B------:R-:W-:Y:S01]  /*12a0*/  ULOP3.LUT UR5, UR41, 0x10000, URZ, 0xfc, !UPT ;  /* 0x0001000029057892 */ /* 0x000fe2000f8efc3f */
[----:B------:R-:W-:Y:S01]  /*12b0*/  MOV R4, UR39 ;  /* 0x0000002700047c02 */ /* 0x000fe20008000f00 */
[----:B------:R-:W-:Y:S01]  /*12c0*/  USHF.R.U32.HI UR40, URZ, 0x4, UR40 ;  /* 0x000000043f287899 */ /* 0x000fe20008011628 */
[----:B------:R-:W-:Y:S01]  /*12d0*/  MOV R5, UR38 ;  /* 0x0000002600057c02 */ /* 0x000fe20008000f00 */
[----:B------:R-:W-:Y:S01]  /*12e0*/  UMOV UR17, 0x40000040 ;  /* 0x4000004000117882 */ /* 0x000fe20000000000 */
[----:B------:R-:W-:Y:S01]  /*12f0*/  UMOV UR19, 0x40000040 ;  /* 0x4000004000137882 */ /* 0x000fe20000000000 */
[----:B------:R-:W-:Y:S01]  /*1300*/  ULOP3.LUT UR40, UR40, 0x3fff, URZ, 0xc0, !UPT ;  /* 0x00003fff28287892 */ /* 0x000fe2000f8ec03f */
[----:B------:R-:W-:Y:S01]  /*1310*/  IMAD.U32 R15, RZ, RZ, UR17 ;  /* 0x00000011ff0f7e24 */ /* 0x000fe2000f8e00ff */
[----:B------:R-:W-:Y:S01]  /*1320*/  UMOV UR16, UR5 ;  /* 0x0000000500107c82 */ /* 0x000fe20008000000 */
[----:B------:R-:W-:Y:S01]  /*1330*/  UMOV UR9, UR17 ;  /* 0x0000001100097c82 */ /* 0x000fe20008000000 */
[----:B------:R-:W-:Y:S01]  /*1340*/  ULOP3.LUT UR4, UR40, 0x10000, URZ, 0xfc, !UPT ;  /* 0x0001000028047892 */ /* 0x000fe2000f8efc3f */
[----:B------:R-:W-:Y:S01]  /*1350*/  IMAD.U32 R14, RZ, RZ, UR16 ;  /* 0x00000010ff0e7e24 */ /* 0x000fe2000f8e00ff */
[----:B------:R-:W-:Y:S01]  /*1360*/  UMOV UR8, UR16 ;  /* 0x0000001000087c82 */ /* 0x000fe20008000000 */
[----:B------:R-:W-:Y:S01]  /*1370*/  UMOV UR11, 0x40000040 ;  /* 0x40000040000b7882 */ /* 0x000fe20000000000 */
[----:B------:R-:W-:Y:S01]  /*1380*/  UMOV UR12, UR16 ;  /* 0x00000010000c7c82 */ /* 0x000fe20008000000 */
[----:B------:R-:W-:Y:S01]  /*1390*/  UMOV UR13, UR17 ;  /* 0x00000011000d7c82 */ /* 0x000fe20008000000 */
[----:B------:R-:W-:Y:S01]  /*13a0*/  IMAD.U32 R18, RZ, RZ, UR4 ;  /* 0x00000004ff127e24 */ /* 0x000fe2000f8e00ff */
[----:B------:R-:W-:Y:S01]  /*13b0*/  UIMAD UR4, UR38, 0xa00, UR4 ;  /* 0x00000a00260478a4 */ /* 0x000fe2000f8e0204 */
[----:B------:R-:W-:Y:S01]  /*13c0*/  MOV R17, UR37 ;  /* 0x0000002500117c02 */ /* 0x000fe20008000f00 */
[----:B------:R-:W-:Y:S01]  /*13d0*/  UMOV UR15, 0x40000040 ;  /* 0x40000040000f7882 */ /* 0x000fe20000000000 */
[----:B------:R-:W-:Y:S01]  /*13e0*/  UMOV UR23, 0x40000040 ;  /* 0x4000004000177882 */ /* 0x000fe20000000000 */
[----:B------:R-:W-:Y:S01]  /*13f0*/  UIADD3 UR10, UR4, 0x80, URZ ;  /* 0x00000080040a7890 */ /* 0x000fe2000fffe03f */
[----:B------:R-:W-:Y:S01]  /*1400*/  MOV R20, UR36 ;  /* 0x0000002400147c02 */ /* 0x000fe20008000f00 */
[----:B------:R-:W-:-:S02]  /*1410*/  UIADD3 UR14, UR4, 0x100, URZ ;  /* 0x00000100040e7890 */ /* 0x000fc4000fffe03f */
[----:B------:R-:W-:Y:S01]  /*1420*/  UMOV UR18, UR4 ;  /* 0x0000000400127c82 */ /* 0x000fe20008000000 */
[----:B------:R-:W-:Y:S01]  /*1430*/  UIADD3 UR6, UR4, 0x180, URZ ;  /* 0x0000018004067890 */ /* 0x000fe2000fffe03f */
[----:B------:R-:W-:Y:S01]  /*1440*/  HGMMA.64x16x16.F32 R56, gdesc[UR16], RZ, !UPT, gsb0 ;  /* 0x00200000103879f0 */ /* 0x000fe2000c0008ff */
[----:B------:R-:W-:Y:S01]  /*1450*/  UIADD3 UR7, UR4, 0x200, URZ ;  /* 0x0000020004077890 */ /* 0x000fe2000fffe03f */
[----:B------:R-:W-:Y:S01]  /*1460*/  UMOV UR19, 0x40000040 ;  /* 0x4000004000137882 */ /* 0x000fe20000000000 */
[----:B------:R-:W-:Y:S02]  /*1470*/  UIADD3 UR22, UR4, 0x384, URZ ;  /* 0x0000038404167890 */ /* 0x000fe4000fffe03f */
[----:B------:R-:W-:Y:S01]  /*1480*/  UIADD3 UR26, UR4, 0x386, URZ ;  /* 0x00000386041a7890 */ /* 0x000fe2000fffe03f */
[----:B------:R-:W-:Y:S01]  /*1490*/  UMOV UR27, 0x40000040 ;  /* 0x40000040001b7882 */ /* 0x000fe20000000000 */
        /* <DEDUP_REMOVED lines=14> */
[----:B------:R-:W-:Y:S01]  /*1580*/  UMOV UR39, 0x40000040 ;  /* 0x4000004000277882 */ /* 0x000fe20000000000 */
[----:B------:R-:W-:-:S02]  /*1590*/  WARPGROUP.DEPBAR.LE gsb0, 0x0 ;  /* 0x00008000000079c5 */ /* 0x000fc40000010000 */
[----:B------:R-:W-:-:S06]  /*15a0*/  WARPGROUP.ARRIVE ;  /* 0x00000000000079c5 */ /* 0x000fcc0000000000 */
[----:B------:R-:W-:Y:S01]  /*15b0*/  HGMMA.64x16x16.F32 R48, gdesc[UR8], RZ, !UPT, gsb0 ;  /* 0x00200000083079f0 */ /* 0x000fe2000c0008ff */
[----:B------:R-:W-:Y:S01]  /*15c0*/  UMOV UR8, UR16 ;  /* 0x0000001000087c82 */ /* 0x000fe20008000000 */
[----:B------:R-:W-:Y:S01]  /*15d0*/  UMOV UR9, UR17 ;  /* 0x0000001100097c82 */ /* 0x000fe20008000000 */
[----:B------:R-:W-:Y:S01]  /*15e0*/  UMOV UR10, UR6 ;  /* 0x00000006000a7c82 */ /* 0x000fe20008000000 */
[----:B------:R-:W-:Y:S01]  /*15f0*/  UMOV UR11, 0x40000040 ;  /* 0x40000040000b7882 */ /* 0x000fe20000000000 */
[----:B------:R-:W-:Y:S01]  /*1600*/  UIADD3 UR6, UR5, 0x2, URZ ;  /* 0x0000000205067890 */ /* 0x000fe2000fffe03f */
[----:B------:R-:W-:Y:S02]  /*1610*/  WARPGROUP.DEPBAR.LE gsb0, 0x0 ;  /* 0x00008000000079c5 */ /* 0x000fe40000010000 */
[----:B------:R-:W-:-:S06]  /*1620*/  WARPGROUP.ARRIVE ;  /* 0x00000000000079c5 */ /* 0x000fcc0000000000 */
[----:B------:R-:W-:Y:S01]  /*1630*/  HGMMA.64x16x16.F32 R40, gdesc[UR12], RZ, !UPT, gsb0 ;  /* 0x002000000c2879f0 */ /* 0x000fe2000c0008ff */
[----:B------:R-:W-:Y:S01]  /*1640*/  UIADD3 UR14, UR4, 0x102, URZ ;  /* 0x00000102040e7890 */ /* 0x000fe2000fffe03f */
[----:B------:R-:W-:Y:S01]  /*1650*/  UMOV UR15, 0x40000040 ;  /* 0x40000040000f7882 */ /* 0x000fe20000000000 */
[----:B------:R-:W-:Y:S02]  /*1660*/  WARPGROUP.DEPBAR.LE gsb0, 0x0 ;  /* 0x00008000000079c5 */ /* 0x000fe40000010000 */
[----:B------:R-:W-:-:S06]  /*1670*/  WARPGROUP.ARRIVE ;  /* 0x00000000000079c5 */ /* 0x000fcc0000000000 */
[----:B------:R-:W-:Y:S01]  /*1680*/  HGMMA.64x16x16.F32 R32, gdesc[UR8], RZ, !UPT, gsb0 ;  /* 0x00200000082079f0 */ /* 0x000fe2000c0008ff */
[----:B------:R-:W-:Y:S01]  /*1690*/  UMOV UR8, UR16 ;  /* 0x0000001000087c82 */ /* 0x000fe20008000000 */
[----:B------:R-:W-:Y:S01]  /*16a0*/  UMOV UR9, UR17 ;  /* 0x0000001100097c82 */ /* 0x000fe20008000000 */
[----:B------:R-:W-:Y:S01]  /*16b0*/  UMOV UR10, UR7 ;  /* 0x00000007000a7c82 */ /* 0x000fe20008000000 */
[----:B------:R-:W-:Y:S01]  /*16c0*/  UMOV UR11, 0x40000040 ;  /* 0x40000040000b7882 */ /* 0x000fe20000000000 */
[----:B------:R-:W-:Y:S01]  /*16d0*/  UMOV UR16, UR6 ;  /* 0x0000000600107c82 */ /* 0x000fe20008000000 */
[----:B------:R-:W-:Y:S01]  /*16e0*/  UIADD3 UR6, UR4, 0x2, URZ ;  /* 0x0000000204067890 */ /* 0x000fe2000fffe03f */
[----:B------:R-:W-:Y:S01]  /*16f0*/  MOV R12, UR16 ;  /* 0x00000010000c7c02 */ /* 0x000fe20008000f00 */
[----:B------:R-:W-:Y:S01]  /*1700*/  UMOV UR17, 0x40000040 ;  /* 0x4000004000117882 */ /* 0x000fe20000000000 */
[----:B------:R-:W-:Y:S01]  /*1710*/  UMOV UR12, UR16 ;  /* 0x00000010000c7c82 */ /* 0x000fe20008000000 */
[----:B------:R-:W-:Y:S01]  /*1720*/  UMOV UR13, UR17 ;  /* 0x00000011000d7c82 */ /* 0x000fe20008000000 */
[----:B------:R-:W-:Y:S01]  /*1730*/  UIADD3 UR7, UR4, 0x202, URZ ;  /* 0x0000020204077890 */ /* 0x000fe2000fffe03f */
[----:B------:R-:W-:Y:S01]  /*1740*/  IMAD.U32 R13, RZ, RZ, UR17 ;  /* 0x00000011ff0d7e24 */ /* 0x000fe2000f8e00ff */
[----:B------:R-:W-:Y:S01]  /*1750*/  UMOV UR18, UR6 ;  /* 0x0000000600127c82 */ /* 0x000fe20008000000 */
[----:B------:R-:W-:Y:S01]  /*1760*/  UIADD3 UR6, UR4, 0x182, URZ ;  /* 0x0000018204067890 */ /* 0x000fe2000fffe03f */
[----:B------:R-:W-:-:S02]  /*1770*/  WARPGROUP.DEPBAR.LE gsb0, 0x0 ;  /* 0x00008000000079c5 */ /* 0x000fc40000010000 */
[----:B------:R-:W-:-:S06]  /*1780*/  WARPGROUP.ARRIVE ;  /* 0x00000000000079c5 */ /* 0x000fcc0000000000 */
[----:B------:R-:W-:Y:S01]  /*1790*/  HGMMA.64x16x16.F32 R24, gdesc[UR8], RZ, !UPT, gsb0 ;  /* 0x00200000081879f0 */ /* 0x000fe2000c0008ff */
[----:B------:R-:W-:Y:S01]  /*17a0*/  UIADD3 UR10, UR4, 0x82, URZ ;  /* 0x00000082040a7890 */ /* 0x000fe2000fffe03f */
[----:B------:R-:W-:Y:S01]  /*17b0*/  UMOV UR8, UR16 ;  /* 0x0000001000087c82 */ /* 0x000fe20008000000 */
[----:B------:R-:W-:Y:S01]  /*17c0*/  UMOV UR9, UR17 ;  /* 0x0000001100097c82 */ /* 0x000fe20008000000 */
[----:B------:R-:W-:Y:S01]  /*17d0*/  UMOV UR11, 0x40000040 ;  /* 0x40000040000b7882 */ /* 0x000fe20000000000 */
[----:B------:R-:W-:Y:S02]  /*17e0*/  WARPGROUP.DEPBAR.LE gsb0, 0x0 ;  /* 0x00008000000079c5 */ /* 0x000fe40000010000 */
[----:B------:R-:W-:-:S06]  /*17f0*/  WARPGROUP.ARRIVE ;  /* 0x00000000000079c5 */ /* 0x000fcc0000000000 */
[----:B------:R-:W-:Y:S01]  /*1800*/  HGMMA.64x16x16.F32 R56, gdesc[UR16], R56, gsb0 ;  /* 0x00200000103879f0 */ /* 0x000fe20008000838 */
[----:B------:R-:W-:Y:S02]  /*1810*/  UMOV UR19, 0x40000040 ;  /* 0x4000004000137882 */ /* 0x000fe40000000000 */
[----:B------:R-:W-:Y:S02]  /*1820*/  WARPGROUP.DEPBAR.LE gsb0, 0x0 ;  /* 0x00008000000079c5 */ /* 0x000fe40000010000 */
[----:B------:R-:W-:-:S06]  /*1830*/  WARPGROUP.ARRIVE ;  /* 0x00000000000079c5 */ /* 0x000fcc0000000000 */
[----:B------:R-:W-:Y:S01]  /*1840*/  HGMMA.64x16x16.F32 R48, gdesc[UR8], R48, gsb0 ;  /* 0x00200000083079f0 */ /* 0x000fe20008000830 */
[----:B------:R-:W-:Y:S01]  /*1850*/  UMOV UR8, UR16 ;  /* 0x0000001000087c82 */ /* 0x000fe20008000000 */
[----:B------:R-:W-:Y:S01]  /*1860*/  UMOV UR9, UR17 ;  /* 0x0000001100097c82 */ /* 0x000fe20008000000 */
[----:B------:R-:W-:Y:S01]  /*1870*/  UMOV UR10, UR6 ;  /* 0x00000006000a7c82 */ /* 0x000fe20008000000 */
[----:B------:R-:W-:Y:S01]  /*1880*/  UMOV UR11, 0x40000040 ;  /* 0x40000040000b7882 */ /* 0x000fe20000000000 */
[----:B------:R-:W-:Y:S01]  /*1890*/  UIADD3 UR6, UR5, 0x4, URZ ;  /* 0x0000000405067890 */ /* 0x000fe2000fffe03f */
[----:B------:R-:W-:Y:S02]  /*18a0*/  WARPGROUP.DEPBAR.LE gsb0, 0x0 ;  /* 0x00008000000079c5 */ /* 0x000fe40000010000 */
[----:B------:R-:W-:-:S06]  /*18b0*/  WARPGROUP.ARRIVE ;  /* 0x00000000000079c5 */ /* 0x000fcc0000000000 */
[----:B------:R-:W-:Y:S01]  /*18c0*/  HGMMA.64x16x16.F32 R40, gdesc[UR12], R40, gsb0 ;  /* 0x002000000c2879f0 */ /* 0x000fe20008000828 */
[----:B------:R-:W-:Y:S01]  /*18d0*/  UIADD3 UR14, UR4, 0x104, URZ ;  /* 0x00000104040e7890 */ /* 0x000fe2000fffe03f */
[----:B------:R-:W-:Y:S01]  /*18e0*/  UMOV UR15, 0x40000040 ;  /* 0x40000040000f7882 */ /* 0x000fe20000000000 */
[----:B------:R-:W-:Y:S02]  /*18f0*/  WARPGROUP.DEPBAR.LE gsb0, 0x0 ;  /* 0x00008000000079c5 */ /* 0x000fe40000010000 */
[----:B------:R-:W-:-:S06]  /*1900*/  WARPGROUP.ARRIVE ;  /* 0x00000000000079c5 */ /* 0x000fcc0000000000 */
[----:B------:R-:W-:Y:S01]  /*1910*/  HGMMA.64x16x16.F32 R32, gdesc[UR8], R32, gsb0 ;  /* 0x00200000082079f0 */ /* 0x000fe20008000820 */
[----:B------:R-:W-:Y:S01]  /*1920*/  UMOV UR8, UR16 ;  /* 0x0000001000087c82 */ /* 0x000fe20008000000 */
[----:B------:R-:W-:Y:S01]  /*1930*/  UMOV UR9, UR17 ;  /* 0x0000001100097c82 */ /* 0x000fe20008000000 */
[----:B------:R-:W-:Y:S01]  /*1940*/  UMOV UR10, UR7 ;  /* 0x00000007000a7c82 */ /* 0x000fe20008000000 */
[----:B------:R-:W-:Y:S01]  /*1950*/  UMOV UR11, 0x40000040 ;  /* 0x40000040000b7882 */ /* 0x000fe20000000000 */
[----:B------:R-:W-:Y:S01]  /*1960*/  UMOV UR16, UR6 ;  /* 0x0000000600107c82 */ /* 0x000fe20008000000 */
[----:B------:R-:W-:Y:S01]  /*1970*/  UIADD3 UR6, UR4, 0x4, URZ ;  /* 0x0000000404067890 */ /* 0x000fe2000fffe03f */
[----:B------:R-:W-:Y:S01]  /*1980*/  IMAD.U32 R10, RZ, RZ, UR16 ;  /* 0x00000010ff0a7e24 */ /* 0x000fe2000f8e00ff */
        /* <DEDUP_REMOVED lines=9> */
[----:B------:R-:W-:Y:S01]  /*1a20*/  HGMMA.64x16x16.F32 R24, gdesc[UR8], R24, gsb0 ;  /* 0x00200000081879f0 */ /* 0x000fe20008000818 */
        /* <DEDUP_REMOVED lines=74> */
[----:B------:R-:W-:Y:S02]  /*1ed0*/  UIADD3 UR8, UR5, 0x400, URZ ;  /* 0x0000040005087890 */ /* 0x000fe4000fffe03f */
[----:B------:R-:W-:Y:S01]  /*1ee0*/  UIADD3 UR10, UR4, 0x280, URZ ;  /* 0x00000280040a7890 */ /* 0x000fe2000fffe03f */
[----:B------:R-:W-:Y:S01]  /*1ef0*/  UMOV UR9, 0x40000040 ;  /* 0x4000004000097882 */ /* 0x000fe20000000000 */
[----:B------:R-:W-:Y:S01]  /*1f00*/  UMOV UR11, 0x40000040 ;  /* 0x40000040000b7882 */ /* 0x000fe20000000000 */
[----:B------:R-:W-:Y:S02]  /*1f10*/  UMOV UR13, UR9 ;  /* 0x00000009000d7c82 */ /* 0x000fe40008000000 */
[----:B------:R-:W-:Y:S01]  /*1f20*/  UMOV UR12, UR8 ;  /* 0x00000008000c7c82 */ /* 0x000fe20008000000 */
[----:B------:R-:W-:Y:S02]  /*1f30*/  WARPGROUP.DEPBAR.LE gsb0, 0x0 ;  /* 0x00008000000079c5 */ /* 0x000fe40000010000 */
[----:B------:R-:W-:-:S06]  /*1f40*/  WARPGROUP.ARRIVE ;  /* 0x00000000000079c5 */ /* 0x000fcc0000000000 */
[----:B------:R-:W-:Y:S01]  /*1f50*/  HGMMA.64x16x16.F32 R56, gdesc[UR8], R56, gsb0 ;  /* 0x00200000083879f0 */ /* 0x000fe20008000838 */
[----:B------:R-:W-:Y:S01]  /*1f60*/  UMOV UR10, UR6 ;  /* 0x00000006000a7c82 */ /* 0x000fe20008000000 */
[----:B------:R-:W-:Y:S01]  /*1f70*/  UMOV UR11, 0x40000040 ;  /* 0x40000040000b7882 */ /* 0x000fe20000000000 */
[----:B------:R-:W-:Y:S01]  /*1f80*/  UIADD3 UR6, UR4, 0x480, URZ ;  /* 0x0000048004067890 */ /* 0x000fe2000fffe03f */
        /* <DEDUP_REMOVED lines=15> */
[----:B01----:R-:W-:Y:S02]  /*2080*/  MOV R3, UR12 ;  /* 0x0000000c00037c02 */ /* 0x003fe40008000f00 */
[----:B------:R-:W-:Y:S01]  /*2090*/  MOV R2, UR13 ;  /* 0x0000000d00027c02 */ /* 0x000fe20008000f00 */
[----:B------:R-:W-:-:S02]  /*20a0*/  WARPGROUP.DEPBAR.LE gsb0, 0x0 ;  /* 0x00008000000079c5 */ /* 0x000fc40000010000 */
        /* <DEDUP_REMOVED lines=39> */
[----:B------:R-:W-:Y:S01]  /*2320*/  UMOV UR13, 0x40000040 ;  /* 0x40000040000d7882 */ /* 0x000fe20000000000 */
[----:B------:R-:W-:Y:S01]  /*2330*/  UMOV UR15, 0x40000040 ;  /* 0x40000040000f7882 */ /* 0x000fe20000000000 */
[----:B------:R-:W-:Y:S01]  /*2340*/  UMOV UR37, UR13 ;  /* 0x0000000d00257c82 */ /* 0x000fe20008000000 */
[----:B------:R-:W-:Y:S01]  /*2350*/  IMAD.U32 R7, RZ, RZ, UR13 ;  /* 0x0000000dff077e24 */ /* 0x000fe2000f8e00ff */
        /* <DEDUP_REMOVED lines=29> */
[----:B------:R-:W-:Y:S03]  /*2530*/  HGMMA.64x16x16.F32 R24, gdesc[UR16], R24, gsb0 ;  /* 0x00200000101879f0 */ /* 0x000fe60008000818 */
        /* <DEDUP_REMOVED lines=195> */
[----:B------:R-:W-:-:S07]  /*3170*/  UIADD3 UR5, UR5, 0xc06, URZ ;  /* 0x00000c0605057890 */ /* 0x000fce000fffe03f */
[----:B------:R-:W-:Y:S01]  /*3180*/  UMOV UR12, UR5 ;  /* 0x00000005000c7c82 */ /* 0x000fe20008000000 */
[----:B------:R-:W-:Y:S01]  /*3190*/  UIADD3 UR5, UR4, 0x786, URZ ;  /* 0x0000078604057890 */ /* 0x000fe2000fffe03f */
[----:B------:R-:W-:Y:S01]  /*31a0*/  IMAD.U32 R6, RZ, RZ, UR12 ;  /* 0x0000000cff067e24 */ /* 0x000fe2000f8e00ff */
[----:B------:R-:W-:-:S05]  /*31b0*/  UMOV UR36, UR12 ;  /* 0x0000000c00247c82 */ /* 0x000fca0008000000 */
        /* <DEDUP_REMOVED lines=40> */
[----:B------:R-:W-:-:S07]  /*3440*/  UIADD3 UR7, UR4, 0x806, URZ ;  /* 0x0000080604077890 */ /* 0x000fce000fffe03f */
[----:B------:R-:W-:Y:S01]  /*3450*/  UMOV UR38, UR7 ;  /* 0x0000000700267c82 */ /* 0x000fe20008000000 */
[----:B------:R-:W-:Y:S01]  /*3460*/  UMOV UR7, 0x40000040 ;  /* 0x4000004000077882 */ /* 0x000fe20000000000 */
[----:B------:R-:W-:Y:S02]  /*3470*/  WARPGROUP.DEPBAR.LE gsb0, 0x0 ;  /* 0x00008000000079c5 */ /* 0x000fe40000010000 */
[----:B------:R-:W-:-:S06]  /*3480*/  WARPGROUP.ARRIVE ;  /* 0x00000000000079c5 */ /* 0x000fcc0000000000 */
[----:B------:R-:W-:Y:S03]  /*3490*/  HGMMA.64x16x16.F32 R24, gdesc[UR52], R24, gsb0 ;  /* 0x00200000341879f0 */ /* 0x000fe60008000818 */
[----:B------:R-:W-:Y:S02]  /*34a0*/  WARPGROUP.DEPBAR.LE gsb0, 0x0 ;  /* 0x00008000000079c5 */ /* 0x000fe40000010000 */
[----:B------:R-:W-:-:S06]  /*34b0*/  WARPGROUP.ARRIVE ;  /* 0x00000000000079c5 */ /* 0x000fcc0000000000 */
[----:B------:R-:W-:Y:S01]  /*34c0*/  HGMMA.64x16x16.F32 R56, gdesc[UR12], R56, gsb0 ;  /* 0x002000000c3879f0 */ /* 0x000fe20008000838 */
[----:B------:R-:W-:Y:S01]  /*34d0*/  UMOV UR14, UR12 ;  /* 0x0000000c000e7c82 */ /* 0x000fe20008000000 */
[----:B------:R-:W-:Y:S01]  /*34e0*/  UMOV UR15, UR13 ;  /* 0x0000000d000f7c82 */ /* 0x000fe20008000000 */
[----:B------:R-:W-:Y:S01]  /*34f0*/  UMOV UR4, UR14 ;  /* 0x0000000e00047c82 */ /* 0x000fe20008000000 */
[----:B------:R-:W-:Y:S01]  /*3500*/  UMOV UR5, UR15 ;  /* 0x0000000f00057c82 */ /* 0x000fe20008000000 */
[----:B------:R-:W-:Y:S02]  /*3510*/  R2UR UR13, R2 ;  /* 0x00000000020d72ca */ /* 0x000fe400000e0000 */
[----:B------:R-:W-:Y:S01]  /*3520*/  R2UR UR12, R3 ;  /* 0x00000000030c72ca */ /* 0x000fe200000e0000 */
[----:B------:R-:W-:Y:S02]  /*3530*/  WARPGROUP.DEPBAR.LE gsb0, 0x0 ;  /* 0x00008000000079c5 */ /* 0x000fe40000010000 */
[----:B------:R-:W-:-:S06]  /*3540*/  WARPGROUP.ARRIVE ;  /* 0x00000000000079c5 */ /* 0x000fcc0000000000 */
[----:B------:R-:W-:Y:S01]  /*3550*/  HGMMA.64x16x16.F32 R48, gdesc[UR36], R48, gsb0 ;  /* 0x00200000243079f0 */ /* 0x000fe20008000830 */
[----:B------:R-:W-:Y:S02]  /*3560*/  R2UR UR39, R4 ;  /* 0x00000000042772ca */ /* 0x000fe400000e0000 */
[----:B------:R-:W-:Y:S02]  /*3570*/  R2UR UR38, R5 ;  /* 0x00000000052672ca */ /* 0x000fe400000e0000 */
[----:B------:R-:W-:Y:S02]  /*3580*/  R2UR UR37, R17 ;  /* 0x00000000112572ca */ /* 0x000fe400000e0000 */
[----:B------:R-:W-:Y:S01]  /*3590*/  R2UR UR36, R20 ;  /* 0x00000000142472ca */ /* 0x000fe200000e0000 */
        /* <DEDUP_REMOVED lines=9> */
[----:B------:R-:W-:Y:S01]  /*3630*/  UMOV UR7, 0x40000040 ;  /* 0x4000004000077882 */ /* 0x000fe20000000000 */
[----:B------:R-:W-:Y:S02]  /*3640*/  WARPGROUP.DEPBAR.LE gsb0, 0x0 ;  /* 0x00008000000079c5 */ /* 0x000fe40000010000 */
[----:B------:R-:W-:-:S06]  /*3650*/  WARPGROUP.ARRIVE ;  /* 0x00000000000079c5 */ /* 0x000fcc0000000000 */
[----:B------:R-:W-:Y:S03]  /*3660*/  HGMMA.64x16x16.F32 R24, gdesc[UR4], R24, gsb0 ;  /* 0x00200000041879f0 */ /* 0x000fe60008000818 */
[----:B------:R-:W-:Y:S02]  /*3670*/  WARPGROUP.DEPBAR.LE gsb0, 0x0 ;  /* 0x00008000000079c5 */ /* 0x000fe40000010000 */
[----:B------:R-:W-:Y:S05]  /*3680*/  @!P0 BRA `(.L_x_13) ;  /* 0x0000000000048947 */ /* 0x000fea0003800000 */
[----:B------:R-:W-:Y:S01]  /*3690*/  BPT.TRAP 0x1 ;  /* 0x000000040000795c */ /* 0x000fe20000300000 */
.L_x_13:
[----:B------:R-:W-:Y:S01]  /*36a0*/  ULDC UR4, c[0x0][0x9d8] ;  /* 0x0002760000047ab9 */ /* 0x000fe20000000800 */
[----:B------:R-:W-:Y:S01]  /*36b0*/  IADD3 R2, R225, UR39, RZ ;  /* 0x00000027e1027c10 */ /* 0x000fe2000fffe0ff */
[----:B------:R-:W-:Y:S01]  /*36c0*/  FMUL.FTZ R56, R56, UR4 ;  /* 0x0000000438387c20 */ /* 0x000fe20008410000 */
[----:B------:R-:W-:Y:S01]  /*36d0*/  FMUL.FTZ R57, R57, UR4 ;  /* 0x0000000439397c20 */ /* 0x000fe20008410000 */
[----:B------:R-:W-:Y:S01]  /*36e0*/  FMUL.FTZ R60, R60, UR4 ;  /* 0x000000043c3c7c20 */ /* 0x000fe20008410000 */
[----:B------:R-:W-:Y:S01]  /*36f0*/  FMUL.FTZ R61, R61, UR4 ;  /* 0x000000043d3d7c20 */ /* 0x000fe20008410000 */
[----:B------:R-:W-:Y:S02]  /*3700*/  IMAD.U32 R3, RZ, RZ, UR60 ;  /* 0x0000003cff037e24 */ /* 0x000fe4000f8e00ff */
[----:B------:R-:W-:Y:S01]  /*3710*/  FMUL.FTZ R48, R48, UR4 ;  /* 0x0000000430307c20 */ /* 0x000fe20008410000 */
[----:B------:R-:W0:Y:S01]  /*3720*/  MUFU.TANH R56, R56 ;  /* 0x0000003800387308 */ /* 0x000e220000002400 */
[----:B------:R-:W-:Y:S01]  /*3730*/  FMUL.FTZ R58, R58, UR4 ;  /* 0x000000043a3a7c20 */ /* 0x000fe20008410000 */
[----:B------:R-:W-:-:S02]  /*3740*/  IMAD R2, R3, -0x50, R2 ;  /* 0xffffffb003027824 */ /* 0x000fc400078e0202 */
[----:B------:R-:W-:Y:S01]  /*3750*/  FMUL.FTZ R49, R49, UR4 ;  /* 0x0000000431317c20 */ /* 0x000fe20008410000 */
[----:B------:R-:W-:Y:S01]  /*3760*/  FMUL.FTZ R59, R59, UR4 ;  /* 0x000000043b3b7c20 */ /* 0x000fe20008410000 */
[----:B------:R-:W-:Y:S01]  /*3770*/  FMUL.FTZ R52, R52, UR4 ;  /* 0x0000000434347c20 */ /* 0x000fe20008410000 */
[----:B------:R-:W-:Y:S01]  /*3780*/  FMUL.FTZ R62, R62, UR4 ;  /* 0x000000043e3e7c20 */ /* 0x000fe20008410000 */
[C---:B------:R-:W-:Y:S01]  /*3790*/  ISETP.GT.AND P2, PT, R2.reuse, RZ, PT ;  /* 0x000000ff0200720c */ /* 0x040fe20003f44270 */
[----:B------:R-:W1:Y:S01]  /*37a0*/  MUFU.TANH R57, R57 ;  /* 0x0000003900397308 */ /* 0x000e620000002400 */
[C---:B------:R-:W-:Y:S01]  /*37b0*/  ISETP.GT.AND P1, PT, R2.reuse, 0x1, PT ;  /* 0x000000010200780c */ /* 0x040fe20003f24270 */
[----:B------:R-:W-:Y:S01]  /*37c0*/  FMUL.FTZ R53, R53, UR4 ;  /* 0x0000000435357c20 */ /* 0x000fe20008410000 */
[C---:B------:R-:W-:Y:S01]  /*37d0*/  ISETP.GT.AND P6, PT, R2.reuse, 0x8, PT ;  /* 0x000000080200780c */ /* 0x040fe20003fc4270 */
[----:B------:R-:W-:Y:S01]  /*37e0*/  FMUL.FTZ R63, R63, UR4 ;  /* 0x000000043f3f7c20 */ /* 0x000fe20008410000 */
[----:B------:R-:W-:Y:S01]  /*37f0*/  ISETP.GT.AND P5, PT, R2, 0x9, PT ;  /* 0x000000090200780c */ /* 0x000fe20003fa4270 */
[----:B------:R-:W-:Y:S01]  /*3800*/  FMUL.FTZ R40, R40, UR4 ;  /* 0x0000000428287c20 */ /* 0x000fe20008410000 */
[----:B------:R-:W-:Y:S01]  /*3810*/  FMUL.FTZ R50, R50, UR4 ;  /* 0x0000000432327c20 */ /* 0x000fe20008410000 */
[----:B------:R-:W2:Y:S01]  /*3820*/  MUFU.TANH R60, R60 ;  /* 0x0000003c003c7308 */ /* 0x000ea20000002400 */
[----:B0-----:R-:W-:Y:S01]  /*3830*/  FSEL R56, R56, -INF , P2 ;  /* 0xff80000038387808 */ /* 0x001fe20001000000 */
[----:B------:R-:W-:Y:S01]  /*3840*/  FMUL.FTZ R41, R41, UR4 ;  /* 0x0000000429297c20 */ /* 0x000fe20008410000 */
[C---:B------:R-:W-:Y:S01]  /*3850*/  ISETP.GT.AND P4, PT, R2.reuse, 0x10, PT ;  /* 0x000000100200780c */ /* 0x040fe20003f84270 */
[----:B------:R-:W-:Y:S01]  /*3860*/  FMUL.FTZ R51, R51, UR4 ;  /* 0x0000000433337c20 */ /* 0x000fe20008410000 */
[----:B------:R-:W-:Y:S01]  /*3870*/  ISETP.GT.AND P3, PT, R2, 0x11, PT ;  /* 0x000000110200780c */ /* 0x000fe20003f64270 */
[----:B------:R-:W-:Y:S01]  /*3880*/  FMUL.FTZ R44, R44, UR4 ;  /* 0x000000042c2c7c20 */ /* 0x000fe20008410000 */
[----:B------:R-:W-:Y:S01]  /*3890*/  FMUL.FTZ R54, R54, UR4 ;  /* 0x0000000436367c20 */ /* 0x000fe20008410000 */
[----:B------:R-:W0:Y:S01]  /*38a0*/  MUFU.TANH R61, R61 ;  /* 0x0000003d003d7308 */ /* 0x000e220000002400 */
[----:B-1----:R-:W-:Y:S01]  /*38b0*/  FSEL R57, R57, -INF , P1 ;  /* 0xff80000039397808 */ /* 0x002fe20000800000 */
[----:B------:R-:W-:Y:S01]  /*38c0*/  FMUL.FTZ R45, R45, UR4 ;  /* 0x000000042d2d7c20 */ /* 0x000fe20008410000 */
[----:B------:R-:W-:Y:S01]  /*38d0*/  FMUL.FTZ R55, R55, UR4 ;  /* 0x0000000437377c20 */ /* 0x000fe20008410000 */
[----:B------:R-:W-:Y:S01]  /*38e0*/  FMUL.FTZ R32, R32, UR4 ;  /* 0x0000000420207c20 */ /* 0x000fe20008410000 */
[----:B------:R-:W-:Y:S01]  /*38f0*/  FMNMX.FTZ R3, R56, R57, !PT ;  /* 0x0000003938037209 */ /* 0x000fe20007810000 */
[----:B------:R-:W-:Y:S01]  /*3900*/  FMUL.FTZ R42, R42, UR4 ;  /* 0x000000042a2a7c20 */ /* 0x000fe20008410000 */
[----:B------:R-:W-:Y:S01]  /*3910*/  FMUL.FTZ R33, R33, UR4 ;  /* 0x0000000421217c20 */ /* 0x000fe20008410000 */
[----:B------:R-:W1:Y:S01]  /*3920*/  MUFU.TANH R48, R48 ;  /* 0x0000003000307308 */ /* 0x000e620000002400 */
[----:B--2---:R-:W-:Y:S01]  /*3930*/  FSEL R60, R60, -INF , P6 ;  /* 0xff8000003c3c7808 */ /* 0x004fe20003000000 */
[----:B------:R-:W-:Y:S01]  /*3940*/  FMUL.FTZ R43, R43, UR4 ;  /* 0x000000042b2b7c20 */ /* 0x000fe20008410000 */
[----:B------:R-:W-:Y:S01]  /*3950*/  FMUL.FTZ R36, R36, UR4 ;  /* 0x0000000424247c20 */ /* 0x000fe20008410000 */
[----:B------:R-:W-:Y:S01]  /*3960*/  FMUL.FTZ R46, R46, UR4 ;  /* 0x000000042e2e7c20 */ /* 0x000fe20008410000 */
[----:B------:R-:W-:Y:S01]  /*3970*/  FMNMX.FTZ R4, R60, R3, !PT ;  /* 0x000000033c047209 */ /* 0x000fe20007810000 */
[----:B------:R-:W-:Y:S01]  /*3980*/  FMUL.FTZ R37, R37, UR4 ;  /* 0x0000000425257c20 */ /* 0x000fe20008410000 */
[----:B------:R-:W-:Y:S01]  /*3990*/  FMUL.FTZ R47, R47, UR4 ;  /* 0x000000042f2f7c20 */ /* 0x000fe20008410000 */
[----:B------:R-:W2:Y:S01]  /*39a0*/  MUFU.TANH R58, R58 ;  /* 0x0000003a003a7308 */ /* 0x000ea20000002400 */
[----:B0-----:R-:W-:Y:S01]  /*39b0*/  FSEL R61, R61, -INF , P5 ;  /* 0xff8000003d3d7808 */ /* 0x001fe20002800000 */
[----:B------:R-:W-:Y:S01]  /*39c0*/  FMUL.FTZ R24, R24, UR4 ;  /* 0x0000000418187c20 */ /* 0x000fe20008410000 */
[----:B------:R-:W-:Y:S01]  /*39d0*/  FMUL.FTZ R34, R34, UR4 ;  /* 0x0000000422227c20 */ /* 0x000fe20008410000 */
[----:B------:R-:W-:Y:S01]  /*39e0*/  FMUL.FTZ R25, R25, UR4 ;  /* 0x0000000419197c20 */ /* 0x000fe20008410000 */
[----:B------:R-:W-:Y:S01]  /*39f0*/  FMNMX.FTZ R3, R61, R4, !PT ;  /* 0x000000043d037209 */ /* 0x000fe20007810000 */
        /* <DEDUP_REMOVED lines=13> */
[----:B------:R-:W-:Y:S01]  /*3ad0*/  ISETP.GT.AND P2, PT, R2, 0x18, PT ;  /* 0x000000180200780c */ /* 0x000fe20003f44270 */
[----:B------:R-:W-:Y:S01]  /*3ae0*/  FMUL.FTZ R31, R31, UR4 ;  /* 0x000000041f1f7c20 */ /* 0x000fe20008410000 */
[----:B------:R-:W-:Y:S01]  /*3af0*/  ULDC UR5, c[0x0][0x988] ;  /* 0x0002620000057ab9 */ /* 0x000fe20000000800 */
[----:B------:R-:W-:Y:S01]  /*3b00*/  P2R R20, PR, RZ, 0x1 ;  /* 0x00000001ff147803 */ /* 0x000fe20000000000 */
[----:B------:R-:W-:Y:S01]  /*3b10*/  UISETP.GE.AND UP0, UPT, UR39, 0x51, UPT ;  /* 0x000000512700788c */ /* 0x000fe2000bf06270 */
[----:B------:R-:W2:Y:S01]  /*3b20*/  MUFU.TANH R52, R52 ;  /* 0x0000003400347308 */ /* 0x000ea20000002400 */
[----:B0-----:R-:W-:Y:S01]  /*3b30*/  FSEL R49, R49, -INF , P3 ;  /* 0xff80000031317808 */ /* 0x001fe20001800000 */
[--C-:B------:R-:W-:Y:S01]  /*3b40*/  IMAD.MOV.U32 R149, RZ, RZ, R151.reuse ;  /* 0x000000ffff957224 */ /* 0x100fe200078e0097 */
[----:B------:R-:W-:Y:S01]  /*3b50*/  R2UR UR4, R0 ;  /* 0x00000000000472ca */ /* 0x000fe200000e0000 */
[--C-:B------:R-:W-:Y:S01]  /*3b60*/  IMAD.MOV.U32 R148, RZ, RZ, R151.reuse ;  /* 0x000000ffff947224 */ /* 0x100fe200078e0097 */
[----:B------:R-:W-:Y:S01]  /*3b70*/  FMNMX.FTZ R3, R49, R4, !PT ;  /* 0x0000000431037209 */ /* 0x000fe20007810000 */
[--C-:B------:R-:W-:Y:S01]  /*3b80*/  IMAD.MOV.U32 R147, RZ, RZ, R151.reuse ;  /* 0x000000ffff937224 */ /* 0x100fe200078e0097 */
[-C--:B------:R-:W-:Y:S01]  /*3b90*/  MOV R150, R151.reuse ;  /* 0x0000009700967202 */ /* 0x080fe20000000f00 */
[----:B------:R-:W0:Y:S01]  /*3ba0*/  MUFU.TANH R62, R62 ;  /* 0x0000003e003e7308 */ /* 0x000e220000002400 */
[----:B-1----:R-:W-:Y:S01]  /*3bb0*/  FSEL R59, R59, -INF , P1 ;  /* 0xff8000003b3b7808 */ /* 0x002fe20000800000 */
[--C-:B------:R-:W-:Y:S01]  /*3bc0*/  IMAD.MOV.U32 R145, RZ, RZ, R151.reuse ;  /* 0x000000ffff917224 */ /* 0x100fe200078e0097 */
[----:B------:R-:W-:Y:S01]  /*3bd0*/  ISETP.GT.AND P1, PT, R2, 0x19, PT ;  /* 0x000000190200780c */ /* 0x000fe20003f24270 */
[--C-:B------:R-:W-:Y:S01]  /*3be0*/  IMAD.MOV.U32 R144, RZ, RZ, R151.reuse ;  /* 0x000000ffff907224 */ /* 0x100fe200078e0097 */
[-C--:B------:R-:W-:Y:S01]  /*3bf0*/  MOV R146, R151.reuse ;  /* 0x0000009700927202 */ /* 0x080fe20000000f00 */
[--C-:B------:R-:W-:Y:S01]  /*3c00*/  IMAD.MOV.U32 R143, RZ, RZ, R151.reuse ;  /* 0x000000ffff8f7224 */ /* 0x100fe200078e0097 */
[-C--:B------:R-:W-:Y:S01]  /*3c10*/  MOV R142, R151.reuse ;  /* 0x00000097008e7202 */ /* 0x080fe20000000f00 */
[----:B------:R-:W1:Y:S01]  /*3c20*/  MUFU.TANH R53, R53 ;  /* 0x0000003500357308 */ /* 0x000e620000002400 */
[----:B--2---:R-:W-:Y:S01]  /*3c30*/  FSEL R52, R52, -INF , P2 ;  /* 0xff80000034347808 */ /* 0x004fe20001000000 */
[----:B------:R-:W-:Y:S01]  /*3c40*/  UIADD3 UR4, UR4, 0x38840, URZ ;  /* 0x0003884004047890 */ /* 0x000fe2000fffe03f */
[--C-:B------:R-:W-:Y:S01]  /*3c50*/  IMAD.MOV.U32 R141, RZ, RZ, R151.reuse ;  /* 0x000000ffff8d7224 */ /* 0x100fe200078e0097 */
[----:B------:R-:W-:Y:S01]  /*3c60*/  MOV R138, R151 ;  /* 0x00000097008a7202 */ /* 0x000fe20000000f00 */
[--C-:B------:R-:W-:Y:S01]  /*3c70*/  IMAD.MOV.U32 R140, RZ, RZ, R151.reuse ;  /* 0x000000ffff8c7224 */ /* 0x100fe200078e0097 */
[----:B------:R-:W-:Y:S01]  /*3c80*/  FMNMX.FTZ R4, R52, R3, !PT ;  /* 0x0000000334047209 */ /* 0x000fe20007810000 */
[----:B------:R-:W-:Y:S01]  /*3c90*/  UPRMT UR4, UR61, 0x654, UR4 ;  /* 0x000006543d047896 */ /* 0x000fe20008000004 */
[----:B------:R-:W2:Y:S01]  /*3ca0*/  MUFU.TANH R63, R63 ;  /* 0x0000003f003f7308 */ /* 0x000ea20000002400 */
[----:B0-----:R-:W-:Y:S01]  /*3cb0*/  FSEL R62, R62, -INF , P6 ;  /* 0xff8000003e3e7808 */ /* 0x001fe20003000000 */
[--C-:B------:R-:W-:Y:S01]  /*3cc0*/  IMAD.MOV.U32 R139, RZ, RZ, R151.reuse ;  /* 0x000000ffff8b7224 */ /* 0x100fe200078e0097 */
[C---:B------:R-:W-:Y:S01]  /*3cd0*/  ISETP.GT.AND P6, PT, R2.reuse, 0x20, PT ;  /* 0x000000200200780c */ /* 0x040fe20003fc4270 */
[--C-:B------:R-:W-:Y:S01]  /*3ce0*/  IMAD.MOV.U32 R137, RZ, RZ, R151.reuse ;  /* 0x000000ffff897224 */ /* 0x100fe200078e0097 */
[-C--:B------:R-:W-:Y:S01]  /*3cf0*/  MOV R134, R151.reuse ;  /* 0x0000009700867202 */ /* 0x080fe20000000f00 */
[--C-:B------:R-:W-:Y:S01]  /*3d00*/  IMAD.MOV.U32 R136, RZ, RZ, R151.reuse ;  /* 0x000000ffff887224 */ /* 0x100fe200078e0097 */
[-C--:B------:R-:W-:Y:S01]  /*3d10*/  MOV R130, R151.reuse ;  /* 0x0000009700827202 */ /* 0x080fe20000000f00 */
[----:B------:R-:W0:Y:S01]  /*3d20*/  MUFU.TANH R40, R40 ;  /* 0x0000002800287308 */ /* 0x000e220000002400 */
[----:B-1----:R-:W-:Y:S01]  /*3d30*/  FSEL R53, R53, -INF , P1 ;  /* 0xff80000035357808 */ /* 0x002fe20000800000 */
[----:B------:R-:W-:Y:S01]  /*3d40*/  SYNCS.ARRIVE.TRANS64.RED.A1T0 RZ, [UR4], RZ ;  /* 0x000000ffffff79a7 */ /* 0x000fe20008100404 */
[--C-:B------:R-:W-:Y:S01]  /*3d50*/  IMAD.MOV.U32 R135, RZ, RZ, R151.reuse ;  /* 0x000000ffff877224 */ /* 0x100fe200078e0097 */
[-C--:B------:R-:W-:Y:S01]  /*3d60*/  MOV R126, R151.reuse ;  /* 0x00000097007e7202 */ /* 0x080fe20000000f00 */
[--C-:B------:R-:W-:Y:S01]  /*3d70*/  IMAD.MOV.U32 R133, RZ, RZ, R151.reuse ;  /* 0x000000ffff857224 */ /* 0x100fe200078e0097 */
[----:B------:R-:W-:Y:S01]  /*3d80*/  FMNMX.FTZ R3, R53, R4, !PT ;  /* 0x0000000435037209 */ /* 0x000fe20007810000 */
[--C-:B------:R-:W-:Y:S01]  /*3d90*/  IMAD.MOV.U32 R132, RZ, RZ, R151.reuse ;  /* 0x000000ffff847224 */ /* 0x100fe200078e0097 */
[----:B------:R-:W1:Y:S01]  /*3da0*/  MUFU.TANH R50, R50 ;  /* 0x0000003200327308 */ /* 0x000e620000002400 */
[----:B--2---:R-:W-:Y:S01]  /*3db0*/  FSEL R63, R63, -INF , P5 ;  /* 0xff8000003f3f7808 */ /* 0x004fe20002800000 */
[--C-:B------:R-:W-:Y:S01]  /*3dc0*/  IMAD.MOV.U32 R131, RZ, RZ, R151.reuse ;  /* 0x000000ffff837224 */ /* 0x100fe200078e0097 */
[----:B------:R-:W-:Y:S01]  /*3dd0*/  ISETP.GT.AND P5, PT, R2, 0x21, PT ;  /* 0x000000210200780c */ /* 0x000fe20003fa4270 */
[--C-:B------:R-:W-:Y:S01]  /*3de0*/  IMAD.MOV.U32 R129, RZ, RZ, R151.reuse ;  /* 0x000000ffff817224 */ /* 0x100fe200078e0097 */
[-C--:B------:R-:W-:Y:S01]  /*3df0*/  MOV R122, R151.reuse ;  /* 0x00000097007a7202 */ /* 0x080fe20000000f00 */
[--C-:B------:R-:W-:Y:S01]  /*3e00*/  IMAD.MOV.U32 R128, RZ, RZ, R151.reuse ;  /* 0x000000ffff807224 */ /* 0x100fe200078e0097 */
[-C--:B------:R-:W-:Y:S01]  /*3e10*/  MOV R118, R151.reuse ;  /* 0x0000009700767202 */ /* 0x080fe20000000f00 */
[----:B------:R-:W2:Y:S01]  /*3e20*/  MUFU.TANH R41, R41 ;  /* 0x0000002900297308 */ /* 0x000ea20000002400 */
[----:B0-----:R-:W-:Y:S01]  /*3e30*/  FSEL R40, R40, -INF , P6 ;  /* 0xff80000028287808 */ /* 0x001fe20003000000 */
[--C-:B------:R-:W-:Y:S01]  /*3e40*/  IMAD.MOV.U32 R127, RZ, RZ, R151.reuse ;  /* 0x000000ffff7f7224 */ /* 0x100fe200078e0097 */
[----:B------:R-:W-:Y:S01]  /*3e50*/  MOV R114, R151 ;  /* 0x0000009700727202 */ /* 0x000fe20000000f00 */
[--C-:B------:R-:W-:Y:S01]  /*3e60*/  IMAD.MOV.U32 R125, RZ, RZ, R151.reuse ;  /* 0x000000ffff7d7224 */ /* 0x100fe200078e0097 */
[----:B------:R-:W-:Y:S01]  /*3e70*/  FMNMX.FTZ R4, R40, R3, !PT ;  /* 0x0000000328047209 */ /* 0x000fe20007810000 */
[--C-:B------:R-:W-:Y:S01]  /*3e80*/  IMAD.MOV.U32 R124, RZ, RZ, R151.reuse ;  /* 0x000000ffff7c7224 */ /* 0x100fe200078e0097 */
[-C--:B------:R-:W-:Y:S01]  /*3e90*/  MOV R110, R151.reuse ;  /* 0x00000097006e7202 */ /* 0x080fe20000000f00 */
[----:B------:R-:W0:Y:S01]  /*3ea0*/  MUFU.TANH R51, R51 ;  /* 0x0000003300337308 */ /* 0x000e220000002400 */
[----:B-1----:R-:W-:Y:S01]  /*3eb0*/  FSEL R50, R50, -INF , P4 ;  /* 0xff80000032327808 */ /* 0x002fe20002000000 */
[--C-:B------:R-:W-:Y:S01]  /*3ec0*/  IMAD.MOV.U32 R123, RZ, RZ, R151.reuse ;  /* 0x000000ffff7b7224 */ /* 0x100fe200078e0097 */
[C---:B------:R-:W-:Y:S01]  /*3ed0*/  ISETP.GT.AND P4, PT, R2.reuse, 0x28, PT ;  /* 0x000000280200780c */ /* 0x040fe20003f84270 */
[--C-:B------:R-:W-:Y:S01]  /*3ee0*/  IMAD.MOV.U32 R121, RZ, RZ, R151.reuse ;  /* 0x000000ffff797224 */ /* 0x100fe200078e0097 */
[-C--:B------:R-:W-:Y:S01]  /*3ef0*/  MOV R106, R151.reuse ;  /* 0x00000097006a7202 */ /* 0x080fe20000000f00 */
[--C-:B------:R-:W-:Y:S01]  /*3f00*/  IMAD.MOV.U32 R120, RZ, RZ, R151.reuse ;  /* 0x000000ffff787224 */ /* 0x100fe200078e0097 */
[-C--:B------:R-:W-:Y:S01]  /*3f10*/  MOV R102, R151.reuse ;  /* 0x0000009700667202 */ /* 0x080fe20000000f00 */
[----:B------:R-:W1:Y:S01]  /*3f20*/  MUFU.TANH R44, R44 ;  /* 0x0000002c002c7308 */ /* 0x000e620000002400 */
[----:B--2---:R-:W-:Y:S01]  /*3f30*/  FSEL R41, R41, -INF , P5 ;  /* 0xff80000029297808 */ /* 0x004fe20002800000 */
[--C-:B------:R-:W-:Y:S01]  /*3f40*/  IMAD.MOV.U32 R119, RZ, RZ, R151.reuse ;  /* 0x000000ffff777224 */ /* 0x100fe200078e0097 */
[-C--:B------:R-:W-:Y:S01]  /*3f50*/  MOV R98, R151.reuse ;  /* 0x0000009700627202 */ /* 0x080fe20000000f00 */
[--C-:B------:R-:W-:Y:S01]  /*3f60*/  IMAD.MOV.U32 R117, RZ, RZ, R151.reuse ;  /* 0x000000ffff757224 */ /* 0x100fe200078e0097 */
[----:B------:R-:W-:Y:S01]  /*3f70*/  FMNMX.FTZ R3, R41, R4, !PT ;  /* 0x0000000429037209 */ /* 0x000fe20007810000 */
[--C-:B------:R-:W-:Y:S01]  /*3f80*/  IMAD.MOV.U32 R116, RZ, RZ, R151.reuse ;  /* 0x000000ffff747224 */ /* 0x100fe200078e0097 */
[-C--:B------:R-:W-:Y:S01]  /*3f90*/  MOV R94, R151.reuse ;  /* 0x00000097005e7202 */ /* 0x080fe20000000f00 */
[----:B------:R-:W2:Y:S01]  /*3fa0*/  MUFU.TANH R54, R54 ;  /* 0x0000003600367308 */ /* 0x000ea20000002400 */
[----:B0-----:R-:W-:Y:S01]  /*3fb0*/  FSEL R51, R51, -INF , P3 ;  /* 0xff80000033337808 */ /* 0x001fe20001800000 */
[--C-:B------:R-:W-:Y:S01]  /*3fc0*/  IMAD.MOV.U32 R115, RZ, RZ, R151.reuse ;  /* 0x000000ffff737224 */ /* 0x100fe200078e0097 */
[----:B------:R-:W-:Y:S01]  /*3fd0*/  ISETP.GT.AND P3, PT, R2, 0x29, PT ;  /* 0x000000290200780c */ /* 0x000fe20003f64270 */
[--C-:B------:R-:W-:Y:S01]  /*3fe0*/  IMAD.MOV.U32 R113, RZ, RZ, R151.reuse ;  /* 0x000000ffff717224 */ /* 0x100fe200078e0097 */
[-C--:B------:R-:W-:Y:S01]  /*3ff0*/  MOV R90, R151.reuse ;  /* 0x00000097005a7202 */ /* 0x080fe20000000f00 */
[--C-:B------:R-:W-:Y:S01]  /*4000*/  IMAD.MOV.U32 R112, RZ, RZ, R151.reuse ;  /* 0x000000ffff707224 */ /* 0x100fe200078e0097 */
[-C--:B------:R-:W-:Y:S01]  /*4010*/  MOV R86, R151.reuse ;  /* 0x0000009700567202 */ /* 0x080fe20000000f00 */
[----:B------:R-:W0:Y:S01]  /*4020*/  MUFU.TANH R45, R45 ;  /* 0x0000002d002d7308 */ /* 0x000e220000002400 */
[----:B-1----:R-:W-:Y:S01]  /*4030*/  FSEL R44, R44, -INF , P4 ;  /* 0xff8000002c2c7808 */ /* 0x002fe20002000000 */
[--C-:B------:R-:W-:Y:S01]  /*4040*/  IMAD.MOV.U32 R111, RZ, RZ, R151.reuse ;  /* 0x000000ffff6f7224 */ /* 0x100fe200078e0097 */
[----:B------:R-:W-:Y:S01]  /*4050*/  MOV R82, R151 ;  /* 0x0000009700527202 */ /* 0x000fe20000000f00 */
[--C-:B------:R-:W-:Y:S01]  /*4060*/  IMAD.MOV.U32 R109, RZ, RZ, R151.reuse ;  /* 0x000000ffff6d7224 */ /* 0x100fe200078e0097 */
[----:B------:R-:W-:Y:S01]  /*4070*/  FMNMX.FTZ R4, R44, R3, !PT ;  /* 0x000000032c047209 */ /* 0x000fe20007810000 */
[--C-:B------:R-:W-:Y:S01]  /*4080*/  IMAD.MOV.U32 R108, RZ, RZ, R151.reuse ;  /* 0x000000ffff6c7224 */ /* 0x100fe200078e0097 */
[-C--:B------:R-:W-:Y:S01]  /*4090*/  MOV R78, R151.reuse ;  /* 0x00000097004e7202 */ /* 0x080fe20000000f00 */
        /* <DEDUP_REMOVED lines=14> */
[----:B------:R-:W-:-:S02]  /*4180*/  IMAD.MOV.U32 R100, RZ, RZ, R151 ;  /* 0x000000ffff647224 */ /* 0x000fc400078e0097 */
[----:B------:R-:W0:Y:S01]  /*4190*/  MUFU.TANH R42, R42 ;  /* 0x0000002a002a7308 */ /* 0x000e220000002400 */
[----:B-1----:R-:W-:Y:S01]  /*41a0*/  FSEL R55, R55, -INF , P1 ;  /* 0xff80000037377808 */ /* 0x002fe20000800000 */
[--C-:B------:R-:W-:Y:S01]  /*41b0*/  IMAD.MOV.U32 R99, RZ, RZ, R151.reuse ;  /* 0x000000ffff637224 */ /* 0x100fe200078e0097 */
[----:B------:R-:W-:Y:S01]  /*41c0*/  ISETP.GT.AND P1, PT, R2, 0x31, PT ;  /* 0x000000310200780c */ /* 0x000fe20003f24270 */
[--C-:B------:R-:W-:Y:S02]  /*41d0*/  IMAD.MOV.U32 R97, RZ, RZ, R151.reuse ;  /* 0x000000ffff617224 */ /* 0x100fe400078e0097 */
[--C-:B------:R-:W-:Y:S02]  /*41e0*/  IMAD.MOV.U32 R96, RZ, RZ, R151.reuse ;  /* 0x000000ffff607224 */ /* 0x100fe400078e0097 */
[----:B------:R-:W1:Y:S01]  /*41f0*/  MUFU.TANH R33, R33 ;  /* 0x0000002100217308 */ /* 0x000e620000002400 */
[----:B--2---:R-:W-:Y:S01]  /*4200*/  FSEL R32, R32, -INF , P2 ;  /* 0xff80000020207808 */ /* 0x004fe20001000000 */
[----:B------:R-:W-:-:S02]  /*4210*/  IMAD.MOV.U32 R95, RZ, RZ, R151 ;  /* 0x000000ffff5f7224 */ /* 0x000fc400078e0097 */
[--C-:B------:R-:W-:Y:S01]  /*4220*/  IMAD.MOV.U32 R93, RZ, RZ, R151.reuse ;  /* 0x000000ffff5d7224 */ /* 0x100fe200078e0097 */
[----:B------:R-:W-:Y:S01]  /*4230*/  FMNMX.FTZ R4, R32, R3, !PT ;  /* 0x0000000320047209 */ /* 0x000fe20007810000 */
[--C-:B------:R-:W-:Y:S02]  /*4240*/  IMAD.MOV.U32 R92, RZ, RZ, R151.reuse ;  /* 0x000000ffff5c7224 */ /* 0x100fe400078e0097 */
[----:B------:R-:W2:Y:S01]  /*4250*/  MUFU.TANH R43, R43 ;  /* 0x0000002b002b7308 */ /* 0x000ea20000002400 */
[----:B0-----:R-:W-:Y:S01]  /*4260*/  FSEL R42, R42, -INF , P6 ;  /* 0xff8000002a2a7808 */ /* 0x001fe20003000000 */
[--C-:B------:R-:W-:Y:S01]  /*4270*/  IMAD.MOV.U32 R91, RZ, RZ, R151.reuse ;  /* 0x000000ffff5b7224 */ /* 0x100fe200078e0097 */
[----:B------:R-:W-:Y:S01]  /*4280*/  ISETP.GT.AND P6, PT, R2, 0x38, PT ;  /* 0x000000380200780c */ /* 0x000fe20003fc4270 */
[--C-:B------:R-:W-:Y:S02]  /*4290*/  IMAD.MOV.U32 R89, RZ, RZ, R151.reuse ;  /* 0x000000ffff597224 */ /* 0x100fe400078e0097 */
[----:B------:R-:W-:-:S02]  /*42a0*/  IMAD.MOV.U32 R88, RZ, RZ, R151 ;  /* 0x000000ffff587224 */ /* 0x000fc400078e0097 */
[----:B------:R-:W0:Y:S01]  /*42b0*/  MUFU.TANH R36, R36 ;  /* 0x0000002400247308 */ /* 0x000e220000002400 */
[----:B-1----:R-:W-:Y:S01]  /*42c0*/  FSEL R33, R33, -INF , P1 ;  /* 0xff80000021217808 */ /* 0x002fe20000800000 */
[--C-:B------:R-:W-:Y:S02]  /*42d0*/  IMAD.MOV.U32 R87, RZ, RZ, R151.reuse ;  /* 0x000000ffff577224 */ /* 0x100fe400078e0097 */
[--C-:B------:R-:W-:Y:S01]  /*42e0*/  IMAD.MOV.U32 R85, RZ, RZ, R151.reuse ;  /* 0x000000ffff557224 */ /* 0x100fe200078e0097 */
[----:B------:R-:W-:Y:S01]  /*42f0*/  FMNMX.FTZ R3, R33, R4, !PT ;  /* 0x0000000421037209 */ /* 0x000fe20007810000 */
[--C-:B------:R-:W-:Y:S02]  /*4300*/  IMAD.MOV.U32 R84, RZ, RZ, R151.reuse ;  /* 0x000000ffff547224 */ /* 0x100fe400078e0097 */
[----:B------:R-:W1:Y:S01]  /*4310*/  MUFU.TANH R46, R46 ;  /* 0x0000002e002e7308 */ /* 0x000e620000002400 */
[----:B--2---:R-:W-:Y:S01]  /*4320*/  FSEL R43, R43, -INF , P5 ;  /* 0xff8000002b2b7808 */ /* 0x004fe20002800000 */
[--C-:B------:R-:W-:Y:S01]  /*4330*/  IMAD.MOV.U32 R83, RZ, RZ, R151.reuse ;  /* 0x000000ffff537224 */ /* 0x100fe200078e0097 */
[----:B------:R-:W-:Y:S01]  /*4340*/  ISETP.GT.AND P5, PT, R2, 0x39, PT ;  /* 0x000000390200780c */ /* 0x000fe20003fa4270 */
[----:B------:R-:W-:-:S02]  /*4350*/  IMAD.MOV.U32 R81, RZ, RZ, R151 ;  /* 0x000000ffff517224 */ /* 0x000fc400078e0097 */
[--C-:B------:R-:W-:Y:S02]  /*4360*/  IMAD.MOV.U32 R80, RZ, RZ, R151.reuse ;  /* 0x000000ffff507224 */ /* 0x100fe400078e0097 */
[----:B------:R-:W2:Y:S01]  /*4370*/  MUFU.TANH R37, R37 ;  /* 0x0000002500257308 */ /* 0x000ea20000002400 */
[----:B0-----:R-:W-:Y:S01]  /*4380*/  FSEL R36, R36, -INF , P6 ;  /* 0xff80000024247808 */ /* 0x001fe20003000000 */
[--C-:B------:R-:W-:Y:S02]  /*4390*/  IMAD.MOV.U32 R79, RZ, RZ, R151.reuse ;  /* 0x000000ffff4f7224 */ /* 0x100fe400078e0097 */
[--C-:B------:R-:W-:Y:S01]  /*43a0*/  IMAD.MOV.U32 R77, RZ, RZ, R151.reuse ;  /* 0x000000ffff4d7224 */ /* 0x100fe200078e0097 */
[----:B------:R-:W-:Y:S01]  /*43b0*/  FMNMX.FTZ R4, R36, R3, !PT ;  /* 0x0000000324047209 */ /* 0x000fe20007810000 */
[--C-:B------:R-:W-:Y:S02]  /*43c0*/  IMAD.MOV.U32 R76, RZ, RZ, R151.reuse ;  /* 0x000000ffff4c7224 */ /* 0x100fe400078e0097 */
[----:B------:R-:W0:Y:S01]  /*43d0*/  MUFU.TANH R47, R47 ;  /* 0x0000002f002f7308 */ /* 0x000e220000002400 */
[----:B-1----:R-:W-:Y:S01]  /*43e0*/  FSEL R46, R46, -INF , P4 ;  /* 0xff8000002e2e7808 */ /* 0x002fe20002000000 */
[--C-:B------:R-:W-:Y:S01]  /*43f0*/  IMAD.MOV.U32 R75, RZ, RZ, R151.reuse ;  /* 0x000000ffff4b7224 */ /* 0x100fe200078e0097 */
[----:B------:R-:W-:Y:S01]  /*4400*/  ISETP.GT.AND P4, PT, R2, 0x40, PT ;  /* 0x000000400200780c */ /* 0x000fe20003f84270 */
[----:B------:R-:W-:-:S02]  /*4410*/  IMAD.MOV.U32 R73, RZ, RZ, R151 ;  /* 0x000000ffff497224 */ /* 0x000fc400078e0097 */
[--C-:B------:R-:W-:Y:S02]  /*4420*/  IMAD.MOV.U32 R72, RZ, RZ, R151.reuse ;  /* 0x000000ffff487224 */ /* 0x100fe400078e0097 */
[----:B------:R-:W1:Y:S01]  /*4430*/  MUFU.TANH R24, R24 ;  /* 0x0000001800187308 */ /* 0x000e620000002400 */
[----:B--2---:R-:W-:Y:S01]  /*4440*/  FSEL R37, R37, -INF , P5 ;  /* 0xff80000025257808 */ /* 0x004fe20002800000 */
[--C-:B------:R-:W-:Y:S02]  /*4450*/  IMAD.MOV.U32 R71, RZ, RZ, R151.reuse ;  /* 0x000000ffff477224 */ /* 0x100fe400078e0097 */
[--C-:B------:R-:W-:Y:S01]  /*4460*/  IMAD.MOV.U32 R69, RZ, RZ, R151.reuse ;  /* 0x000000ffff457224 */ /* 0x100fe200078e0097 */
[----:B------:R-:W-:Y:S01]  /*4470*/  FMNMX.FTZ R3, R37, R4, !PT ;  /* 0x0000000425037209 */ /* 0x000fe20007810000 */
[--C-:B------:R-:W-:Y:S02]  /*4480*/  IMAD.MOV.U32 R68, RZ, RZ, R151.reuse ;  /* 0x000000ffff447224 */ /* 0x100fe400078e0097 */
[----:B------:R-:W2:Y:S01]  /*4490*/  MUFU.TANH R34, R34 ;  /* 0x0000002200227308 */ /* 0x000ea20000002400 */
[----:B0-----:R-:W-:Y:S01]  /*44a0*/  FSEL R47, R47, -INF , P3 ;  /* 0xff8000002f2f7808 */ /* 0x001fe20001800000 */
[--C-:B------:R-:W-:Y:S01]  /*44b0*/  IMAD.MOV.U32 R67, RZ, RZ, R151.reuse ;  /* 0x000000ffff437224 */ /* 0x100fe200078e0097 */
[----:B------:R-:W-:Y:S01]  /*44c0*/  ISETP.GT.AND P3, PT, R2, 0x41, PT ;  /* 0x000000410200780c */ /* 0x000fe20003f64270 */
[----:B------:R-:W-:-:S04]  /*44d0*/  IMAD.MOV.U32 R65, RZ, RZ, R151 ;  /* 0x000000ffff417224 */ /* 0x000fc800078e0097 */
[----:B------:R-:W0:Y:S01]  /*44e0*/  MUFU.TANH R25, R25 ;  /* 0x0000001900197308 */ /* 0x000e220000002400 */
[----:B-1----:R-:W-:-:S04]  /*44f0*/  FSEL R24, R24, -INF , P4 ;  /* 0xff80000018187808 */ /* 0x002fc80002000000 */
[----:B------:R-:W-:-:S03]  /*4500*/  FMNMX.FTZ R4, R24, R3, !PT ;  /* 0x0000000318047209 */ /* 0x000fc60007810000 */
[----:B------:R-:W1:Y:S01]  /*4510*/  MUFU.TANH R35, R35 ;  /* 0x0000002300237308 */ /* 0x000e620000002400 */
[----:B--2---:R-:W-:Y:S02]  /*4520*/  FSEL R34, R34, -INF , P2 ;  /* 0xff80000022227808 */ /* 0x004fe40001000000 */
[----:B------:R-:W-:-:S05]  /*4530*/  ISETP.GT.AND P2, PT, R2, 0x48, PT ;  /* 0x000000480200780c */ /* 0x000fca0003f44270 */
[----:B------:R-:W2:Y:S01]  /*4540*/  MUFU.TANH R28, R28 ;  /* 0x0000001c001c7308 */ /* 0x000ea20000002400 */
[----:B0-----:R-:W-:-:S04]  /*4550*/  FSEL R25, R25, -INF , P3 ;  /* 0xff80000019197808 */ /* 0x001fc80001800000 */
[----:B------:R-:W-:-:S03]  /*4560*/  FMNMX.FTZ R3, R25, R4, !PT ;  /* 0x0000000419037209 */ /* 0x000fc60007810000 */
[----:B------:R-:W0:Y:S01]  /*4570*/  MUFU.TANH R29, R29 ;  /* 0x0000001d001d7308 */ /* 0x000e220000002400 */
[----:B-1----:R-:W-:Y:S02]  /*4580*/  FSEL R35, R35, -INF , P1 ;  /* 0xff80000023237808 */ /* 0x002fe40000800000 */
[----:B------:R-:W-:-:S05]  /*4590*/  ISETP.GT.AND P1, PT, R2, 0x49, PT ;  /* 0x000000490200780c */ /* 0x000fca0003f24270 */
[----:B------:R-:W1:Y:S01]  /*45a0*/  MUFU.TANH R38, R38 ;  /* 0x0000002600267308 */ /* 0x000e620000002400 */
[----:B--2---:R-:W-:-:S04]  /*45b0*/  FSEL R28, R28, -INF , P2 ;  /* 0xff8000001c1c7808 */ /* 0x004fc80001000000 */
[----:B------:R-:W-:-:S03]  /*45c0*/  FMNMX.FTZ R2, R28, R3, !PT ;  /* 0x000000031c027209 */ /* 0x000fc60007810000 */
[----:B------:R-:W2:Y:S01]  /*45d0*/  MUFU.TANH R39, R39 ;  /* 0x0000002700277308 */ /* 0x000ea20000002400 */
[----:B0-----:R-:W-:-:S04]  /*45e0*/  FSEL R29, R29, -INF , P1 ;  /* 0xff8000001d1d7808 */ /* 0x001fc80000800000 */
[----:B------:R-:W-:-:S03]  /*45f0*/  FMNMX.FTZ R2, R29, R2, !PT ;  /* 0x000000021d027209 */ /* 0x000fc60007810000 */
[----:B------:R-:W0:Y:S01]  /*4600*/  MUFU.TANH R26, R26 ;  /* 0x0000001a001a7308 */ /* 0x000e220000002400 */
[----:B-1----:R-:W-:Y:S01]  /*4610*/  FSEL R38, R38, -INF , P6 ;  /* 0xff80000026267808 */ /* 0x002fe20003000000 */
[----:B------:R-:W1:Y:S06]  /*4620*/  SHFL.BFLY PT, R3, R2, 0x2, 0x1f ;  /* 0x0c401f0002037f89 */ /* 0x000e6c00000e0000 */
[----:B------:R-:W3:Y:S01]  /*4630*/  MUFU.TANH R27, R27 ;  /* 0x0000001b001b7308 */ /* 0x000ee20000002400 */
[----:B--2---:R-:W-:-:S07]  /*4640*/  FSEL R39, R39, -INF , P5 ;  /* 0xff80000027277808 */ /* 0x004fce0002800000 */
[----:B------:R-:W2:Y:S01]  /*4650*/  MUFU.TANH R30, R30 ;  /* 0x0000001e001e7308 */ /* 0x000ea20000002400 */
[----:B0-----:R-:W-:-:S07]  /*4660*/  FSEL R26, R26, -INF , P4 ;  /* 0xff8000001a1a7808 */ /* 0x001fce0002000000 */
[----:B------:R-:W0:Y:S01]  /*4670*/  MUFU.TANH R31, R31 ;  /* 0x0000001f001f7308 */ /* 0x000e220000002400 */
[----:B---3--:R-:W-:Y:S02]  /*4680*/  FSEL R27, R27, -INF , P3 ;  /* 0xff8000001b1b7808 */ /* 0x008fe40001800000 */
[----:B-1----:R-:W-:-:S05]  /*4690*/  FMNMX.FTZ R3, R2, R3, !PT ;  /* 0x0000000302037209 */ /* 0x002fca0007810000 */
[----:B------:R-:W1:Y:S01]  /*46a0*/  SHFL.BFLY PT, R4, R3, 0x1, 0x1f ;  /* 0x0c201f0003047f89 */ /* 0x000e6200000e0000 */
[----:B--2---:R-:W-:Y:S02]  /*46b0*/  FSEL R30, R30, -INF , P2 ;  /* 0xff8000001e1e7808 */ /* 0x004fe40001000000 */
[----:B0-----:R-:W-:Y:S02]  /*46c0*/  FSEL R31, R31, -INF , P1 ;  /* 0xff8000001f1f7808 */ /* 0x001fe40000800000 */
[----:B-1----:R-:W-:Y:S02]  /*46d0*/  FMNMX.FTZ R4, R3, R4, !PT ;  /* 0x0000000403047209 */ /* 0x002fe40007810000 */
[----:B------:R-:W-:Y:S02]  /*46e0*/  FMNMX.FTZ R3, R58, R59, !PT ;  /* 0x0000003b3a037209 */ /* 0x000fe40007810000 */
[C---:B------:R-:W-:Y:S01]  /*46f0*/  FSETP.NEU.FTZ.AND P0, PT, R4.reuse, -INF , PT ;  /* 0xff8000000400780b */ /* 0x040fe20003f1d000 */
[----:B------:R-:W-:Y:S01]  /*4700*/  FMUL.FTZ R5, R4, UR5 ;  /* 0x0000000504057c20 */ /* 0x000fe20008410000 */
[----:B------:R-:W-:-:S04]  /*4710*/  FMNMX.FTZ R2, R62, R3, !PT ;  /* 0x000000033e027209 */ /* 0x000fc80007810000 */
[----:B------:R-:W-:Y:S02]  /*4720*/  FMNMX.FTZ R3, R63, R2, !PT ;  /* 0x000000023f037209 */ /* 0x000fe40007810000 */
[----:B------:R-:W-:Y:S02]  /*4730*/  FSEL R17, R5, RZ, P0 ;  /* 0x000000ff05117208 */ /* 0x000fe40000000000 */
[----:B------:R-:W-:Y:S02]  /*4740*/  FMNMX.FTZ R2, R50, R3, !PT ;  /* 0x0000000332027209 */ /* 0x000fe40007810000 */
[----:B------:R-:W-:Y:S01]  /*4750*/  ISETP.NE.AND P0, PT, R20, RZ, PT ;  /* 0x000000ff1400720c */ /* 0x000fe20003f05270 */
[--C-:B------:R-:W-:Y:S01]  /*4760*/  FFMA.FTZ R56, R56, UR5, -R17.reuse ;  /* 0x0000000538387c23 */ /* 0x100fe20008010811 */
[----:B------:R-:W-:Y:S01]  /*4770*/  FMNMX.FTZ R3, R51, R2, !PT ;  /* 0x0000000233037209 */ /* 0x000fe20007810000 */
[--C-:B------:R-:W-:Y:S01]  /*4780*/  FFMA.FTZ R57, R57, UR5, -R17.reuse ;  /* 0x0000000539397c23 */ /* 0x100fe20008010811 */
[--C-:B------:R-:W-:Y:S01]  /*4790*/  FFMA.FTZ R60, R60, UR5, -R17.reuse ;  /* 0x000000053c3c7c23 */ /* 0x100fe20008010811 */
[--C-:B------:R-:W-:Y:S01]  /*47a0*/  FFMA.FTZ R61, R61, UR5, -R17.reuse ;  /* 0x000000053d3d7c23 */ /* 0x100fe20008010811 */
[----:B------:R-:W-:Y:S01]  /*47b0*/  FMNMX.FTZ R2, R54, R3, !PT ;  /* 0x0000000336027209 */ /* 0x000fe20007810000 */
[----:B------:R-:W-:Y:S01]  /*47c0*/  MUFU.EX2 R56, R56 ;  /* 0x0000003800387308 */ /* 0x000fe20000000800 */
[--C-:B------:R-:W-:Y:S01]  /*47d0*/  FFMA.FTZ R48, R48, UR5, -R17.reuse ;  /* 0x0000000530307c23 */ /* 0x100fe20008010811 */
[--C-:B------:R-:W-:Y:S01]  /*47e0*/  FFMA.FTZ R49, R49, UR5, -R17.reuse ;  /* 0x0000000531317c23 */ /* 0x100fe20008010811 */
[----:B------:R-:W-:Y:S01]  /*47f0*/  FMNMX.FTZ R3, R55, R2, !PT ;  /* 0x0000000237037209 */ /* 0x000fe20007810000 */
[--C-:B------:R-:W-:Y:S01]  /*4800*/  FFMA.FTZ R52, R52, UR5, -R17.reuse ;  /* 0x0000000534347c23 */ /* 0x100fe20008010811 */
[--C-:B------:R-:W-:Y:S01]  /*4810*/  FFMA.FTZ R53, R53, UR5, -R17.reuse ;  /* 0x0000000535357c23 */ /* 0x100fe20008010811 */
[--C-:B------:R-:W-:Y:S01]  /*4820*/  FFMA.FTZ R40, R40, UR5, -R17.reuse ;  /* 0x0000000528287c23 */ /* 0x100fe20008010811 */
[----:B------:R-:W-:Y:S01]  /*4830*/  FMNMX.FTZ R2, R42, R3, !PT ;  /* 0x000000032a027209 */ /* 0x000fe20007810000 */
[----:B------:R-:W0:Y:S01]  /*4840*/  MUFU.EX2 R57, R57 ;  /* 0x0000003900397308 */ /* 0x000e220000000800 */
[--C-:B------:R-:W-:Y:S01]  /*4850*/  FFMA.FTZ R41, R41, UR5, -R17.reuse ;  /* 0x0000000529297c23 */ /* 0x100fe20008010811 */
        /* <DEDUP_REMOVED lines=14> */
[----:B------:R-:W1:Y:S01]  /*4940*/  MUFU.EX2 R61, R61 ;  /* 0x0000003d003d7308 */ /* 0x000e620000000800 */
[----:B------:R-:W-:Y:S01]  /*4950*/  FFMA.FTZ R17, R29, UR5, -R17 ;  /* 0x000000051d117c23 */ /* 0x000fe20008010811 */
[----:B0-----:R-:W-:Y:S01]  /*4960*/  F2FP.F16.F32.PACK_AB R208, R57, R56 ;  /* 0x0000003839d0723e */ /* 0x001fe200000000ff */
[----:B------:R-:W-:Y:S01]  /*4970*/  IMAD.MOV.U32 R29, RZ, RZ, R151 ;  /* 0x000000ffff1d7224 */ /* 0x000fe200078e0097 */
[----:B------:R-:W-:-:S04]  /*4980*/  FMNMX.FTZ R3, R35, R2, !PT ;  /* 0x0000000223037209 */ /* 0x000fc80007810000 */
[----:B------:R-:W-:Y:S01]  /*4990*/  FMNMX.FTZ R2, R38, R3, !PT ;  /* 0x0000000326027209 */ /* 0x000fe20007810000 */
[----:B------:R-:W-:Y:S03]  /*49a0*/  MUFU.EX2 R48, R48 ;  /* 0x0000003000307308 */ /* 0x000fe60000000800 */
[----:B------:R-:W-:-:S04]  /*49b0*/  FMNMX.FTZ R3, R39, R2, !PT ;  /* 0x0000000227037209 */ /* 0x000fc80007810000 */
[----:B------:R-:W-:Y:S01]  /*49c0*/  FMNMX.FTZ R2, R26, R3, !PT ;  /* 0x000000031a027209 */ /* 0x000fe20007810000 */
[----:B------:R-:W0:Y:S01]  /*49d0*/  MUFU.EX2 R49, R49 ;  /* 0x0000003100317308 */ /* 0x000e220000000800 */
[----:B-1----:R-:W-:Y:S02]  /*49e0*/  F2FP.F16.F32.PACK_AB R210, R61, R60 ;  /* 0x0000003c3dd2723e */ /* 0x002fe400000000ff */
[----:B------:R-:W-:-:S04]  /*49f0*/  FMNMX.FTZ R3, R27, R2, !PT ;  /* 0x000000021b037209 */ /* 0x000fc80007810000 */
[----:B------:R-:W-:Y:S01]  /*4a00*/  FMNMX.FTZ R2, R30, R3, !PT ;  /* 0x000000031e027209 */ /* 0x000fe20007810000 */
[----:B------:R-:W-:Y:S03]  /*4a10*/  MUFU.EX2 R52, R52 ;  /* 0x0000003400347308 */ /* 0x000fe60000000800 */
[----:B------:R-:W-:-:S05]  /*4a20*/  FMNMX.FTZ R2, R31, R2, !PT ;  /* 0x000000021f027209 */ /* 0x000fca0007810000 */
[----:B------:R-:W1:Y:S01]  /*4a30*/  SHFL.BFLY PT, R3, R2, 0x2, 0x1f ;  /* 0x0c401f0002037f89 */ /* 0x000e6200000e0000 */
[----:B------:R-:W2:Y:S01]  /*4a40*/  MUFU.EX2 R53, R53 ;  /* 0x0000003500357308 */ /* 0x000ea20000000800 */
[----:B0-----:R-:W-:-:S07]  /*4a50*/  F2FP.F16.F32.PACK_AB R204, R49, R48 ;  /* 0x0000003031cc723e */ /* 0x001fce00000000ff */
[----:B------:R-:W-:Y:S08]  /*4a60*/  MUFU.EX2 R40, R40 ;  /* 0x0000002800287308 */ /* 0x000ff00000000800 */
[----:B------:R-:W0:Y:S01]  /*4a70*/  MUFU.EX2 R41, R41 ;  /* 0x0000002900297308 */ /* 0x000e220000000800 */
[----:B--2---:R-:W-:Y:S02]  /*4a80*/  F2FP.F16.F32.PACK_AB R206, R53, R52 ;  /* 0x0000003435ce723e */ /* 0x004fe400000000ff */
[----:B-1----:R-:W-:-:S05]  /*4a90*/  FMNMX.FTZ R5, R2, R3, !PT ;  /* 0x0000000302057209 */ /* 0x002fca0007810000 */
[----:B------:R-:W-:Y:S01]  /*4aa0*/  MUFU.EX2 R44, R44 ;  /* 0x0000002c002c7308 */ /* 0x000fe20000000800 */
[----:B------:R-:W1:Y:S07]  /*4ab0*/  SHFL.BFLY PT, R2, R5, 0x1, 0x1f ;  /* 0x0c201f0005027f89 */ /* 0x000e6e00000e0000 */
[----:B------:R-:W2:Y:S01]  /*4ac0*/  MUFU.EX2 R45, R45 ;  /* 0x0000002d002d7308 */ /* 0x000ea20000000800 */
[----:B0-----:R-:W-:-:S07]  /*4ad0*/  F2FP.F16.F32.PACK_AB R200, R41, R40 ;  /* 0x0000002829c8723e */ /* 0x001fce00000000ff */
[----:B------:R-:W-:Y:S08]  /*4ae0*/  MUFU.EX2 R32, R32 ;  /* 0x0000002000207308 */ /* 0x000ff00000000800 */
[----:B------:R-:W0:Y:S01]  /*4af0*/  MUFU.EX2 R33, R33 ;  /* 0x0000002100217308 */ /* 0x000e220000000800 */
[----:B--2---:R-:W-:Y:S02]  /*4b00*/  F2FP.F16.F32.PACK_AB R202, R45, R44 ;  /* 0x0000002c2dca723e */ /* 0x004fe400000000ff */
[----:B-1----:R-:W-:-:S04]  /*4b10*/  FMNMX.FTZ R3, R5, R2, !PT ;  /* 0x0000000205037209 */ /* 0x002fc80007810000 */
[C---:B------:R-:W-:Y:S01]  /*4b20*/  FSETP.NEU.FTZ.AND P1, PT, R3.reuse, -INF , PT ;  /* 0xff8000000300780b */ /* 0x040fe20003f3d000 */
[----:B------:R-:W-:Y:S01]  /*4b30*/  FMUL.FTZ R2, R3, UR5 ;  /* 0x0000000503027c20 */ /* 0x000fe20008410000 */
[----:B------:R1:W-:Y:S04]  /*4b40*/  MUFU.EX2 R5, R17 ;  /* 0x0000001100057308 */ /* 0x0003e80000000800 */
[----:B------:R-:W-:Y:S02]  /*4b50*/  FSEL R2, R2, RZ, P1 ;  /* 0x000000ff02027208 */ /* 0x000fe40000800000 */
[----:B------:R-:W-:Y:S02]  /*4b60*/  PLOP3.LUT P1, PT, PT, PT, UP0, 0x80, 0x0 ;  /* 0x000000000000781c */ /* 0x000fe40003f2f008 */
[----:B------:R-:W-:Y:S01]  /*4b70*/  MUFU.EX2 R36, R36 ;  /* 0x0000002400247308 */ /* 0x000fe20000000800 */
[--C-:B------:R-:W-:Y:S01]  /*4b80*/  FFMA.FTZ R58, R58, UR5, -R2.reuse ;  /* 0x000000053a3a7c23 */ /* 0x100fe20008010802 */
[--C-:B------:R-:W-:Y:S01]  /*4b90*/  FFMA.FTZ R59, R59, UR5, -R2.reuse ;  /* 0x000000053b3b7c23 */ /* 0x100fe20008010802 */
[--C-:B------:R-:W-:Y:S01]  /*4ba0*/  FFMA.FTZ R62, R62, UR5, -R2.reuse ;  /* 0x000000053e3e7c23 */ /* 0x100fe20008010802 */
[--C-:B------:R-:W-:Y:S01]  /*4bb0*/  FFMA.FTZ R63, R63, UR5, -R2.reuse ;  /* 0x000000053f3f7c23 */ /* 0x100fe20008010802 */
[----:B-1----:R-:W-:Y:S01]  /*4bc0*/  FADD.FTZ R17, R56, R57 ;  /* 0x0000003938117221 */ /* 0x002fe20000010000 */
[--C-:B------:R-:W-:Y:S01]  /*4bd0*/  FFMA.FTZ R50, R50, UR5, -R2.reuse ;  /* 0x0000000532327c23 */ /* 0x100fe20008010802 */
[--C-:B------:R-:W-:Y:S01]  /*4be0*/  FFMA.FTZ R51, R51, UR5, -R2.reuse ;  /* 0x0000000533337c23 */ /* 0x100fe20008010802 */
[----:B------:R-:W-:Y:S01]  /*4bf0*/  MUFU.EX2 R58, R58 ;  /* 0x0000003a003a7308 */ /* 0x000fe20000000800 */
[----:B------:R-:W-:Y:S01]  /*4c00*/  FADD.FTZ R20, R60, R17 ;  /* 0x000000113c147221 */ /* 0x000fe20000010000 */
[--C-:B------:R-:W-:Y:S01]  /*4c10*/  FFMA.FTZ R54, R54, UR5, -R2.reuse ;  /* 0x0000000536367c23 */ /* 0x100fe20008010802 */
[--C-:B------:R-:W-:Y:S01]  /*4c20*/  FFMA.FTZ R55, R55, UR5, -R2.reuse ;  /* 0x0000000537377c23 */ /* 0x100fe20008010802 */
[----:B------:R-:W-:Y:S01]  /*4c30*/  FFMA.FTZ R42, R42, UR5, -R2 ;  /* 0x000000052a2a7c23 */ /* 0x000fe20008010802 */
[----:B------:R-:W-:Y:S01]  /*4c40*/  FADD.FTZ R17, R61, R20 ;  /* 0x000000143d117221 */ /* 0x000fe20000010000 */
[--C-:B------:R-:W-:Y:S01]  /*4c50*/  FFMA.FTZ R43, R43, UR5, -R2.reuse ;  /* 0x000000052b2b7c23 */ /* 0x100fe20008010802 */
[--C-:B------:R-:W-:Y:S01]  /*4c60*/  FFMA.FTZ R46, R46, UR5, -R2.reuse ;  /* 0x000000052e2e7c23 */ /* 0x100fe20008010802 */
[----:B------:R-:W1:Y:S01]  /*4c70*/  MUFU.EX2 R59, R59 ;  /* 0x0000003b003b7308 */ /* 0x000e620000000800 */
[----:B------:R-:W-:Y:S01]  /*4c80*/  FADD.FTZ R20, R48, R17 ;  /* 0x0000001130147221 */ /* 0x000fe20000010000 */
[--C-:B------:R-:W-:Y:S01]  /*4c90*/  FFMA.FTZ R47, R47, UR5, -R2.reuse ;  /* 0x000000052f2f7c23 */ /* 0x100fe20008010802 */
[--C-:B------:R-:W-:Y:S01]  /*4ca0*/  FFMA.FTZ R34, R34, UR5, -R2.reuse ;  /* 0x0000000522227c23 */ /* 0x100fe20008010802 */
[----:B------:R-:W-:Y:S01]  /*4cb0*/  FFMA.FTZ R35, R35, UR5, -R2 ;  /* 0x0000000523237c23 */ /* 0x000fe20008010802 */
[----:B------:R-:W-:Y:S01]  /*4cc0*/  FADD.FTZ R21, R49, R20 ;  /* 0x0000001431157221 */ /* 0x000fe20000010000 */
[--C-:B------:R-:W-:Y:S01]  /*4cd0*/  FFMA.FTZ R38, R38, UR5, -R2.reuse ;  /* 0x0000000526267c23 */ /* 0x100fe20008010802 */
[--C-:B------:R-:W-:Y:S01]  /*4ce0*/  FFMA.FTZ R39, R39, UR5, -R2.reuse ;  /* 0x0000000527277c23 */ /* 0x100fe20008010802 */
[----:B------:R-:W2:Y:S01]  /*4cf0*/  MUFU.EX2 R62, R62 ;  /* 0x0000003e003e7308 */ /* 0x000ea20000000800 */
[----:B------:R-:W-:Y:S01]  /*4d00*/  FADD.FTZ R64, R52, R21 ;  /* 0x0000001534407221 */ /* 0x000fe20000010000 */
[--C-:B------:R-:W-:Y:S01]  /*4d10*/  FFMA.FTZ R26, R26, UR5, -R2.reuse ;  /* 0x000000051a1a7c23 */ /* 0x100fe20008010802 */
[--C-:B------:R-:W-:Y:S01]  /*4d20*/  FFMA.FTZ R27, R27, UR5, -R2.reuse ;  /* 0x000000051b1b7c23 */ /* 0x100fe20008010802 */
[----:B------:R-:W-:Y:S01]  /*4d30*/  FFMA.FTZ R30, R30, UR5, -R2 ;  /* 0x000000051e1e7c23 */ /* 0x000fe20008010802 */
[----:B------:R-:W-:Y:S01]  /*4d40*/  FADD.FTZ R21, R53, R64 ;  /* 0x0000004035157221 */ /* 0x000fe20000010000 */
[----:B------:R-:W-:Y:S01]  /*4d50*/  FFMA.FTZ R2, R31, UR5, -R2 ;  /* 0x000000051f027c23 */ /* 0x000fe20008010802 */
[----:B0-----:R-:W-:Y:S01]  /*4d60*/  F2FP.F16.F32.PACK_AB R196, R33, R32 ;  /* 0x0000002021c4723e */ /* 0x001fe200000000ff */
[----:B------:R-:W0:Y:S01]  /*4d70*/  MUFU.EX2 R63, R63 ;  /* 0x0000003f003f7308 */ /* 0x000e220000000800 */
[----:B-1----:R-:W-:Y:S01]  /*4d80*/  FADD.FTZ R17, R58, R59 ;  /* 0x0000003b3a117221 */ /* 0x002fe20000010000 */
[----:B------:R-:W-:Y:S01]  /*4d90*/  FADD.FTZ R64, R40, R21 ;  /* 0x0000001528407221 */ /* 0x000fe20000010000 */
[----:B------:R-:W-:Y:S01]  /*4da0*/  F2FP.F16.F32.PACK_AB R209, R59, R58 ;  /* 0x0000003a3bd1723e */ /* 0x000fe200000000ff */
[--C-:B------:R-:W-:Y:S01]  /*4db0*/  IMAD.MOV.U32 R61, RZ, RZ, R151.reuse ;  /* 0x000000ffff3d7224 */ /* 0x100fe200078e0097 */
[----:B------:R-:W-:Y:S01]  /*4dc0*/  MOV R58, R151 ;  /* 0x00000097003a7202 */ /* 0x000fe20000000f00 */
[----:B------:R-:W-:Y:S01]  /*4dd0*/  FADD.FTZ R21, R41, R64 ;  /* 0x0000004029157221 */ /* 0x000fe20000010000 */
[----:B------:R-:W-:Y:S01]  /*4de0*/  IMAD.MOV.U32 R64, RZ, RZ, R151 ;  /* 0x000000ffff407224 */ /* 0x000fe200078e0097 */
[----:B------:R-:W1:Y:S01]  /*4df0*/  MUFU.EX2 R50, R50 ;  /* 0x0000003200327308 */ /* 0x000e620000000800 */
[----:B--2---:R-:W-:Y:S01]  /*4e00*/  FADD.FTZ R20, R62, R17 ;  /* 0x000000113e147221 */ /* 0x004fe20000010000 */
[----:B------:R-:W-:Y:S01]  /*4e10*/  FADD.FTZ R0, R44, R21 ;  /* 0x000000152c007221 */ /* 0x000fe20000010000 */
[----:B------:R-:W-:-:S02]  /*4e20*/  IMAD.MOV.U32 R60, RZ, RZ, R151 ;  /* 0x000000ffff3c7224 */ /* 0x000fc400078e0097 */
[--C-:B------:R-:W-:Y:S02]  /*4e30*/  IMAD.MOV.U32 R59, RZ, RZ, R151.reuse ;  /* 0x000000ffff3b7224 */ /* 0x100fe400078e0097 */
[----:B------:R-:W-:Y:S01]  /*4e40*/  FADD.FTZ R21, R45, R0 ;  /* 0x000000002d157221 */ /* 0x000fe20000010000 */
[--C-:B------:R-:W-:Y:S01]  /*4e50*/  IMAD.MOV.U32 R57, RZ, RZ, R151.reuse ;  /* 0x000000ffff397224 */ /* 0x100fe200078e0097 */
[----:B------:R-:W2:Y:S01]  /*4e60*/  MUFU.EX2 R51, R51 ;  /* 0x0000003300337308 */ /* 0x000ea20000000800 */
[C---:B0-----:R-:W-:Y:S01]  /*4e70*/  FADD.FTZ R17, R63.reuse, R20 ;  /* 0x000000143f117221 */ /* 0x041fe20000010000 */
[----:B------:R-:W-:Y:S01]  /*4e80*/  F2FP.F16.F32.PACK_AB R211, R63, R62 ;  /* 0x0000003e3fd3723e */ /* 0x000fe200000000ff */
[--C-:B------:R-:W-:Y:S01]  /*4e90*/  IMAD.MOV.U32 R63, RZ, RZ, R151.reuse ;  /* 0x000000ffff3f7224 */ /* 0x100fe200078e0097 */
[----:B------:R-:W-:Y:S01]  /*4ea0*/  MOV R62, R151 ;  /* 0x00000097003e7202 */ /* 0x000fe20000000f00 */
[--C-:B------:R-:W-:Y:S02]  /*4eb0*/  IMAD.MOV.U32 R56, RZ, RZ, R151.reuse ;  /* 0x000000ffff387224 */ /* 0x100fe400078e0097 */
[----:B------:R-:W-:Y:S01]  /*4ec0*/  IMAD.MOV.U32 R53, RZ, RZ, R151 ;  /* 0x000000ffff357224 */ /* 0x000fe200078e0097 */
[----:B------:R-:W0:Y:S01]  /*4ed0*/  MUFU.EX2 R54, R54 ;  /* 0x0000003600367308 */ /* 0x000e220000000800 */
[----:B-1----:R-:W-:Y:S01]  /*4ee0*/  FADD.FTZ R20, R50, R17 ;  /* 0x0000001132147221 */ /* 0x002fe20000010000 */
[----:B------:R-:W-:-:S02]  /*4ef0*/  IMAD.MOV.U32 R52, RZ, RZ, R151 ;  /* 0x000000ffff347224 */ /* 0x000fc400078e0097 */
[--C-:B------:R-:W-:Y:S02]  /*4f00*/  IMAD.MOV.U32 R49, RZ, RZ, R151.reuse ;  /* 0x000000ffff317224 */ /* 0x100fe400078e0097 */
[--C-:B------:R-:W-:Y:S02]  /*4f10*/  IMAD.MOV.U32 R48, RZ, RZ, R151.reuse ;  /* 0x000000ffff307224 */ /* 0x100fe400078e0097 */
[----:B------:R-:W1:Y:S01]  /*4f20*/  MUFU.EX2 R55, R55 ;  /* 0x0000003700377308 */ /* 0x000e620000000800 */
[C---:B--2---:R-:W-:Y:S01]  /*4f30*/  FADD.FTZ R17, R51.reuse, R20 ;  /* 0x0000001433117221 */ /* 0x044fe20000010000 */
[----:B------:R-:W-:Y:S01]  /*4f40*/  F2FP.F16.F32.PACK_AB R205, R51, R50 ;  /* 0x0000003233cd723e */ /* 0x000fe200000000ff */
[--C-:B------:R-:W-:Y:S01]  /*4f50*/  IMAD.MOV.U32 R51, RZ, RZ, R151.reuse ;  /* 0x000000ffff337224 */ /* 0x100fe200078e0097 */
[----:B------:R-:W-:Y:S01]  /*4f60*/  MOV R50, R151 ;  /* 0x0000009700327202 */ /* 0x000fe20000000f00 */
[--C-:B------:R-:W-:Y:S02]  /*4f70*/  IMAD.MOV.U32 R45, RZ, RZ, R151.reuse ;  /* 0x000000ffff2d7224 */ /* 0x100fe400078e0097 */
[----:B------:R-:W-:Y:S01]  /*4f80*/  IMAD.MOV.U32 R44, RZ, RZ, R151 ;  /* 0x000000ffff2c7224 */ /* 0x000fe200078e0097 */
[----:B------:R-:W2:Y:S01]  /*4f90*/  MUFU.EX2 R42, R42 ;  /* 0x0000002a002a7308 */ /* 0x000ea20000000800 */
[----:B0-----:R-:W-:Y:S01]  /*4fa0*/  FADD.FTZ R20, R54, R17 ;  /* 0x0000001136147221 */ /* 0x001fe20000010000 */
[----:B------:R-:W-:-:S02]  /*4fb0*/  IMAD.MOV.U32 R41, RZ, RZ, R151 ;  /* 0x000000ffff297224 */ /* 0x000fc400078e0097 */
[--C-:B------:R-:W-:Y:S02]  /*4fc0*/  IMAD.MOV.U32 R40, RZ, RZ, R151.reuse ;  /* 0x000000ffff287224 */ /* 0x100fe400078e0097 */
[----:B------:R-:W-:Y:S02]  /*4fd0*/  IMAD.MOV.U32 R31, RZ, RZ, R151 ;  /* 0x000000ffff1f7224 */ /* 0x000fe400078e0097 */
[----:B------:R-:W0:Y:S01]  /*4fe0*/  MUFU.EX2 R43, R43 ;  /* 0x0000002b002b7308 */ /* 0x000e220000000800 */
[C---:B-1----:R-:W-:Y:S01]  /*4ff0*/  FADD.FTZ R17, R55.reuse, R20 ;  /* 0x0000001437117221 */ /* 0x042fe20000010000 */
        /* <DEDUP_REMOVED lines=9> */
[----:B------:R-:W-:-:S05]  /*5090*/  IMAD.MOV.U32 R32, RZ, RZ, R151 ;  /* 0x000000ffff207224 */ /* 0x000fca00078e0097 */
[----:B------:R-:W2:Y:S01]  /*50a0*/  MUFU.EX2 R47, R47 ;  /* 0x0000002f002f7308 */ /* 0x000ea20000000800 */
[C---:B0-----:R-:W-:Y:S01]  /*50b0*/  FADD.FTZ R17, R43.reuse, R0 ;  /* 0x000000002b117221 */ /* 0x041fe20000010000 */
[----:B------:R-:W-:Y:S01]  /*50c0*/  F2FP.F16.F32.PACK_AB R201, R43, R42 ;  /* 0x0000002a2bc9723e */ /* 0x000fe200000000ff */
[----:B------:R-:W-:Y:S01]  /*50d0*/  IMAD.MOV.U32 R43, RZ, RZ, R151 ;  /* 0x000000ffff2b7224 */ /* 0x000fe200078e0097 */
[----:B------:R-:W-:-:S04]  /*50e0*/  MOV R42, R151 ;  /* 0x00000097002a7202 */ /* 0x000fc80000000f00 */
[----:B------:R-:W0:Y:S01]  /*50f0*/  MUFU.EX2 R37, R37 ;  /* 0x0000002500257308 */ /* 0x000e220000000800 */
[----:B-1----:R-:W-:-:S07]  /*5100*/  FADD.FTZ R0, R46, R17 ;  /* 0x000000112e007221 */ /* 0x002fce0000010000 */
[----:B------:R-:W1:Y:S01]  /*5110*/  MUFU.EX2 R34, R34 ;  /* 0x0000002200227308 */ /* 0x000e620000000800 */
[C---:B--2---:R-:W-:Y:S01]  /*5120*/  FADD.FTZ R17, R47.reuse, R0 ;  /* 0x000000002f117221 */ /* 0x044fe20000010000 */
[----:B------:R-:W-:Y:S01]  /*5130*/  F2FP.F16.F32.PACK_AB R203, R47, R46 ;  /* 0x0000002e2fcb723e */ /* 0x000fe200000000ff */
[----:B------:R-:W-:Y:S01]  /*5140*/  IMAD.MOV.U32 R47, RZ, RZ, R151 ;  /* 0x000000ffff2f7224 */ /* 0x000fe200078e0097 */
[----:B------:R-:W-:-:S04]  /*5150*/  MOV R46, R151 ;  /* 0x00000097002e7202 */ /* 0x000fc80000000f00 */
[----:B------:R-:W2:Y:S01]  /*5160*/  MUFU.EX2 R24, R24 ;  /* 0x0000001800187308 */ /* 0x000ea20000000800 */
[C---:B0-----:R-:W-:Y:S01]  /*5170*/  FADD.FTZ R21, R37.reuse, R20 ;  /* 0x0000001425157221 */ /* 0x041fe20000010000 */
[----:B------:R-:W-:Y:S01]  /*5180*/  F2FP.F16.F32.PACK_AB R198, R37, R36 ;  /* 0x0000002425c6723e */ /* 0x000fe200000000ff */
[--C-:B------:R-:W-:Y:S02]  /*5190*/  IMAD.MOV.U32 R37, RZ, RZ, R151.reuse ;  /* 0x000000ffff257224 */ /* 0x100fe400078e0097 */
[----:B------:R-:W-:-:S03]  /*51a0*/  IMAD.MOV.U32 R36, RZ, RZ, R151 ;  /* 0x000000ffff247224 */ /* 0x000fc600078e0097 */
[----:B------:R-:W0:Y:S01]  /*51b0*/  MUFU.EX2 R35, R35 ;  /* 0x0000002300237308 */ /* 0x000e220000000800 */
[----:B-1----:R-:W-:-:S07]  /*51c0*/  FADD.FTZ R0, R34, R17 ;  /* 0x0000001122007221 */ /* 0x002fce0000010000 */
[----:B------:R-:W1:Y:S01]  /*51d0*/  MUFU.EX2 R25, R25 ;  /* 0x0000001900197308 */ /* 0x000e620000000800 */
[----:B--2---:R-:W-:-:S07]  /*51e0*/  FADD.FTZ R20, R24, R21 ;  /* 0x0000001518147221 */ /* 0x004fce0000010000 */
[----:B------:R-:W2:Y:S01]  /*51f0*/  MUFU.EX2 R38, R38 ;  /* 0x0000002600267308 */ /* 0x000ea20000000800 */
[C---:B0-----:R-:W-:Y:S01]  /*5200*/  FADD.FTZ R17, R35.reuse, R0 ;  /* 0x0000000023117221 */ /* 0x041fe20000010000 */
[----:B------:R-:W-:Y:S01]  /*5210*/  F2FP.F16.F32.PACK_AB R197, R35, R34 ;  /* 0x0000002223c5723e */ /* 0x000fe200000000ff */
[----:B------:R-:W-:Y:S01]  /*5220*/  IMAD.MOV.U32 R35, RZ, RZ, R151 ;  /* 0x000000ffff237224 */ /* 0x000fe200078e0097 */
[----:B------:R-:W-:-:S04]  /*5230*/  MOV R34, R151 ;  /* 0x0000009700227202 */ /* 0x000fc80000000f00 */
[----:B------:R-:W0:Y:S01]  /*5240*/  MUFU.EX2 R28, R28 ;  /* 0x0000001c001c7308 */ /* 0x000e220000000800 */
[C---:B-1----:R-:W-:Y:S01]  /*5250*/  FADD.FTZ R21, R25.reuse, R20 ;  /* 0x0000001419157221 */ /* 0x042fe20000010000 */
[----:B------:R-:W-:Y:S01]  /*5260*/  F2FP.F16.F32.PACK_AB R192, R25, R24 ;  /* 0x0000001819c0723e */ /* 0x000fe200000000ff */
[--C-:B------:R-:W-:Y:S02]  /*5270*/  IMAD.MOV.U32 R25, RZ, RZ, R151.reuse ;  /* 0x000000ffff197224 */ /* 0x100fe400078e0097 */
[----:B------:R-:W-:-:S03]  /*5280*/  IMAD.MOV.U32 R24, RZ, RZ, R151 ;  /* 0x000000ffff187224 */ /* 0x000fc600078e0097 */
[----:B------:R-:W1:Y:S01]  /*5290*/  MUFU.EX2 R39, R39 ;  /* 0x0000002700277308 */ /* 0x000e620000000800 */
[----:B--2---:R-:W-:-:S07]  /*52a0*/  FADD.FTZ R0, R38, R17 ;  /* 0x0000001126007221 */ /* 0x004fce0000010000 */
[----:B------:R-:W2:Y:S01]  /*52b0*/  MUFU.EX2 R26, R26 ;  /* 0x0000001a001a7308 */ /* 0x000ea20000000800 */
[----:B0-----:R-:W-:Y:S01]  /*52c0*/  FADD.FTZ R20, R28, R21 ;  /* 0x000000151c147221 */ /* 0x001fe20000010000 */
[C---:B------:R-:W-:Y:S01]  /*52d0*/  F2FP.F16.F32.PACK_AB R194, R5.reuse, R28 ;  /* 0x0000001c05c2723e */ /* 0x040fe200000000ff */
[----:B------:R-:W-:Y:S02]  /*52e0*/  IMAD.MOV.U32 R28, RZ, RZ, R151 ;  /* 0x000000ffff1c7224 */ /* 0x000fe400078e0097 */
[----:B------:R-:W-:-:S03]  /*52f0*/  FADD.FTZ R17, R5, R20 ;  /* 0x0000001405117221 */ /* 0x000fc60000010000 */
[----:B------:R-:W0:Y:S01]  /*5300*/  MUFU.EX2 R27, R27 ;  /* 0x0000001b001b7308 */ /* 0x000e220000000800 */
[C---:B-1----:R-:W-:Y:S01]  /*5310*/  FADD.FTZ R21, R39.reuse, R0 ;  /* 0x0000000027157221 */ /* 0x042fe20000010000 */
[----:B------:R-:W-:Y:S01]  /*5320*/  F2FP.F16.F32.PACK_AB R199, R39, R38 ;  /* 0x0000002627c7723e */ /* 0x000fe200000000ff */
[----:B------:R-:W-:Y:S01]  /*5330*/  IMAD.MOV.U32 R39, RZ, RZ, R151 ;  /* 0x000000ffff277224 */ /* 0x000fe200078e0097 */
[----:B------:R-:W-:-:S04]  /*5340*/  MOV R38, R151 ;  /* 0x0000009700267202 */ /* 0x000fc80000000f00 */
[----:B------:R-:W1:Y:S01]  /*5350*/  MUFU.EX2 R30, R30 ;  /* 0x0000001e001e7308 */ /* 0x000e620000000800 */
[----:B--2---:R-:W-:-:S07]  /*5360*/  FADD.FTZ R0, R26, R21 ;  /* 0x000000151a007221 */ /* 0x004fce0000010000 */
[----:B------:R2:W3:Y:S01]  /*5370*/  MUFU.EX2 R195, R2 ;  /* 0x0000000200c37308 */ /* 0x0004e20000000800 */
[C---:B0-----:R-:W-:Y:S01]  /*5380*/  FADD.FTZ R5, R27.reuse, R0 ;  /* 0x000000001b057221 */ /* 0x041fe20000010000 */
[----:B------:R-:W-:Y:S01]  /*5390*/  F2FP.F16.F32.PACK_AB R193, R27, R26 ;  /* 0x0000001a1bc1723e */ /* 0x000fe200000000ff */
[----:B------:R-:W-:Y:S01]  /*53a0*/  IMAD.MOV.U32 R27, RZ, RZ, R151 ;  /* 0x000000ffff1b7224 */ /* 0x000fe200078e0097 */
[----:B------:R-:W-:Y:S01]  /*53b0*/  MOV R26, R151 ;  /* 0x00000097001a7202 */ /* 0x000fe20000000f00 */
[----:B-1----:R-:W-:Y:S01]  /*53c0*/  FADD.FTZ R0, R30, R5 ;  /* 0x000000051e007221 */ /* 0x002fe20000010000 */
[----:B--2---:R-:W-:-:S03]  /*53d0*/  IMAD.MOV.U32 R2, RZ, RZ, 0x3f800000 ;  /* 0x3f800000ff027424 */ /* 0x004fc600078e00ff */
[C---:B---3--:R-:W-:Y:S01]  /*53e0*/  FADD.FTZ R5, R195.reuse, R0 ;  /* 0x00000000c3057221 */ /* 0x048fe20000010000 */
[----:B------:R-:W-:Y:S01]  /*53f0*/  F2FP.F16.F32.PACK_AB R195, R195, R30 ;  /* 0x0000001ec3c3723e */ /* 0x000fe200000000ff */
[----:B------:R-:W-:Y:S01]  /*5400*/  IMAD.MOV.U32 R0, RZ, RZ, 0x3f800000 ;  /* 0x3f800000ff007424 */ /* 0x000fe200078e00ff */
[----:B------:R-:W-:Y:S01]  /*5410*/  MOV R30, R151 ;  /* 0x00000097001e7202 */ /* 0x000fe20000000f00 */
[----:B------:R-:W-:Y:S06]  /*5420*/  @!P1 BRA `(.L_x_14) ;  /* 0x0000004400249947 */ /* 0x000fec0003800000 */
[----:B------:R-:W-:Y:S01]  /*5430*/  UIADD3 UR4, UR60, -0x2, URZ ;  /* 0xfffffffe3c047890 */ /* 0x000fe2000fffe03f */
[----:B------:R-:W-:Y:S01]  /*5440*/  IMAD.MOV.U32 R20, RZ, RZ, R3 ;  /* 0x000000ffff147224 */ /* 0x000fe200078e0003 */
[----:B------:R-:W-:Y:S01]  /*5450*/  MOV R21, R4 ;  /* 0x0000000400157202 */ /* 0x000fe20000000f00 */
[----:B------:R-:W-:Y:S01]  /*5460*/  IMAD.MOV.U32 R2, RZ, RZ, 0x3f800000 ;  /* 0x3f800000ff027424 */ /* 0x000fe200078e00ff */
[----:B------:R-:W-:Y:S02]  /*5470*/  CS2R R150, SRZ ;  /* 0x0000000000967805 */ /* 0x000fe4000001ff00 */
[----:B------:R-:W-:Y:S01]  /*5480*/  CS2R R146, SRZ ;  /* 0x0000000000927805 */ /* 0x000fe2000001ff00 */
[----:B------:R-:W-:Y:S01]  /*5490*/  IMAD.U32 R228, RZ, RZ, UR4 ;  /* 0x00000004ffe47e24 */ /* 0x000fe2000f8e00ff */
[----:B------:R-:W-:Y:S02]  /*54a0*/  R2UR UR4, R16 ;  /* 0x00000000100472ca */ /* 0x000fe400000e0000 */
[----:B------:R-:W-:-:S02]  /*54b0*/  CS2R R142, SRZ ;  /* 0x00000000008e7805 */ /* 0x000fc4000001ff00 */
[----:B------:R-:W-:Y:S02]  /*54c0*/  CS2R R138, SRZ ;  /* 0x00000000008a7805 */ /* 0x000fe4000001ff00 */
[----:B------:R-:W-:Y:S02]  /*54d0*/  CS2R R134, SRZ ;  /* 0x0000000000867805 */ /* 0x000fe4000001ff00 */
[----:B------:R-:W-:Y:S02]  /*54e0*/  CS2R R130, SRZ ;  /* 0x0000000000827805 */ /* 0x000fe4000001ff00 */
[----:B------:R-:W-:Y:S02]  /*54f0*/  CS2R R126, SRZ ;  /* 0x00000000007e7805 */ /* 0x000fe4000001ff00 */
[----:B------:R-:W-:Y:S02]  /*5500*/  CS2R R122, SRZ ;  /* 0x00000000007a7805 */ /* 0x000fe4000001ff00 */
[----:B------:R-:W-:-:S02]  /*5510*/  CS2R R118, SRZ ;  /* 0x0000000000767805 */ /* 0x000fc4000001ff00 */
[----:B------:R-:W-:Y:S02]  /*5520*/  CS2R R114, SRZ ;  /* 0x0000000000727805 */ /* 0x000fe4000001ff00 */
[----:B------:R-:W-:Y:S02]  /*5530*/  CS2R R110, SRZ ;  /* 0x00000000006e7805 */ /* 0x000fe4000001ff00 */
[----:B------:R-:W-:Y:S02]  /*5540*/  CS2R R106, SRZ ;  /* 0x00000000006a7805 */ /* 0x000fe4000001ff00 */
[----:B------:R-:W-:Y:S02]  /*5550*/  CS2R R102, SRZ ;  /* 0x0000000000667805 */ /* 0x000fe4000001ff00 */
[----:B------:R-:W-:Y:S01]  /*5560*/  CS2R R98, SRZ ;  /* 0x0000000000627805 */ /* 0x000fe2000001ff00 */
[----:B------:R-:W-:Y:S01]  /*5570*/  IMAD.U32 R229, RZ, RZ, UR4 ;  /* 0x00000004ffe57e24 */ /* 0x000fe2000f8e00ff */
        /* <DEDUP_REMOVED lines=49> */
[----:B------:R-:W-:Y:S01]  /*5890*/  CS2R R24, SRZ ;  /* 0x0000000000187805 */ /* 0x000fe2000001ff00 */
[----:B------:R-:W-:Y:S01]  /*58a0*/  UMOV UR60, UR38 ;  /* 0x00000026003c7c82 */ /* 0x000fe20008000000 */
[----:B------:R-:W-:-:S05]  /*58b0*/  ULDC UR39, c[0x0][0x9d8] ;  /* 0x0002760000277ab9 */ /* 0x000fca0000000800 */
.L_x_25:
[----:B------:R-:W-:Y:S01]  /*58c0*/  R2UR UR5, R229 ;  /* 0x00000000e50572ca */ /* 0x000fe200000e0000 */
[----:B------:R-:W-:-:S04]  /*58d0*/  UISETP.NE.AND UP0, UPT, UR60, 0x1, UPT ;  /* 0x000000013c00788c */ /* 0x000fc8000bf05270 */
[----:B------:R-:W-:-:S08]  /*58e0*/  USEL UR4, URZ, 0x1, UP0 ;  /* 0x000000013f047887 */ /* 0x000fd00008000000 */
[----:B------:R-:W-:-:S06]  /*58f0*/  ULOP3.LUT UR4, UR5, UR4, URZ, 0x3c, !UPT ;  /* 0x0000000405047292 */ /* 0x000fcc000f8e3c3f */
[----:B------:R-:W-:Y:S01]  /*5900*/  MOV R16, UR4 ;  /* 0x0000000400107c02 */ /* 0x000fe20008000f00 */
[----:B------:R-:W-:Y:S06]  /*5910*/  @!P0 BRA `(.L_x_15) ;  /* 0x0000000000048947 */ /* 0x000fec0003800000 */
[----:B------:R-:W-:Y:S01]  /*5920*/  BPT.TRAP 0x1 ;  /* 0x000000040000795c */ /* 0x000fe20000300000 */
.L_x_15:
[----:B------:R-:W0:Y:S01]  /*5930*/  S2UR UR6, SR_CgaCtaId ;  /* 0x00000000000679c3 */ /* 0x000e220000008800 */
[----:B------:R-:W-:Y:S01]  /*5940*/  R2UR UR5, R16 ;  /* 0x00000000100572ca */ /* 0x000fe200000e0000 */
[----:B------:R-:W-:Y:S01]  /*5950*/  UIADD3 UR38, UR60, 0x1, URZ ;  /* 0x000000013c267890 */ /* 0x000fe2000fffe03f */
[----:B------:R-:W-:-:S03]  /*5960*/  UMOV UR4, 0x400 ;  /* 0x0000040000047882 */ /* 0x000fc60000000000 */
[----:B------:R-:W-:-:S04]  /*5970*/  UISETP.NE.AND UP0, UPT, UR38, 0x2, UPT ;  /* 0x000000022600788c */ /* 0x000fc8000bf05270 */
[----:B------:R-:W-:-:S04]  /*5980*/  USEL UR38, UR38, URZ, UP0 ;  /* 0x0000003f26267287 */ /* 0x000fc80008000000 */
[----:B------:R-:W-:-:S05]  /*5990*/  IMAD.U32 R4, RZ, RZ, UR5 ;  /* 0x00000005ff047e24 */ /* 0x000fca000f8e00ff */
[----:B------:R-:W-:Y:S01]  /*59a0*/  SHF.L.U32 R4, R4, 0x1f, RZ ;  /* 0x0000001f04047819 */ /* 0x000fe200000006ff */
[----:B0-----:R-:W-:-:S04]  /*59b0*/  ULEA UR6, UR6, UR4, 0x18 ;  /* 0x0000000406067291 */ /* 0x001fc8000f8ec03f */
[----:B------:R-:W-:Y:S02]  /*59c0*/  ULEA UR61, UR38, UR6, 0x3 ;  /* 0x00000006263d7291 */ /* 0x000fe4000f8e183f */
[----:B------:R-:W-:-:S07]  /*59d0*/  IMAD.U32 R3, RZ, RZ, UR6 ;  /* 0x00000006ff037e24 */ /* 0x000fce000f8e00ff */
[----:B------:R0:W1:Y:S01]  /*59e0*/  SYNCS.PHASECHK.TRANS64.TRYWAIT P1, [UR61+0x38830], R4 ;  /* 0x03883004ff0075a7 */ /* 0x000062000802017d */
[----:B------:R-:W-:Y:S05]  /*59f0*/  @!P0 BRA `(.L_x_16) ;  /* 0x0000000000048947 */ /* 0x000fea0003800000 */
[----:B------:R-:W-:Y:S01]  /*5a00*/  BPT.TRAP 0x1 ;  /* 0x000000040000795c */ /* 0x000fe20000300000 */
.L_x_16:
[----:B-1----:R-:W-:Y:S05]  /*5a10*/  @P1 BRA `(.L_x_17) ;  /* 0x0000000000081947 */ /* 0x002fea0003800000 */
[----:B------:R-:W1:Y:S02]  /*5a20*/  SYNCS.PHASECHK.TRANS64.TRYWAIT P1, [UR61+0x38830], R4 ;  /* 0x03883004ff0075a7 */ /* 0x000e64000802017d */
[----:B-1----:R-:W-:Y:S05]  /*5a30*/  @!P1 BRA `(.L_x_18) ;  /* 0x000000ac00909947 */ /* 0x002fea0003800000 */
.L_x_17:
[----:B------:R-:W-:Y:S01]  /*5a40*/  R2UR UR4, R18 ;  /* 0x00000000120472ca */ /* 0x000fe200000e0000 */
[----:B------:R-:W-:Y:S01]  /*5a50*/  WARPGROUP.ARRIVE ;  /* 0x00000000000079c5 */ /* 0x000fe20000000000 */
[----:B------:R-:W-:Y:S01]  /*5a60*/  R2UR UR10, R14 ;  /* 0x000000000e0a72ca */ /* 0x000fe200000e0000 */
[----:B------:R-:W-:Y:S01]  /*5a70*/  UMOV UR59, 0x40000040 ;  /* 0x40000040003b7882 */ /* 0x000fe20000000000 */
        /* <DEDUP_REMOVED lines=9> */
[----:B------:R-:W-:Y:S01]  /*5b10*/  UIMAD UR4, UR38, 0xa00, UR4 ;  /* 0x00000a00260478a4 */ /* 0x000fe2000f8e0204 */
[-C--:B------:R-:W-:Y:S01]  /*5b20*/  FMUL.FTZ R24, R24, R0.reuse ;  /* 0x0000000018187220 */ /* 0x080fe20000410000 */
[----:B------:R-:W-:Y:S01]  /*5b30*/  UMOV UR56, UR10 ;  /* 0x0000000a00387c82 */ /* 0x000fe20008000000 */
[----:B------:R-:W-:Y:S01]  /*5b40*/  UMOV UR43, 0x40000040 ;  /* 0x40000040002b7882 */ /* 0x000fe20000000000 */
[----:B------:R-:W-:Y:S01]  /*5b50*/  UMOV UR57, UR11 ;  /* 0x0000000b00397c82 */ /* 0x000fe20008000000 */
[----:B------:R-:W-:Y:S01]  /*5b60*/  UIADD3 UR6, UR4, 0x80, URZ ;  /* 0x0000008004067890 */ /* 0x000fe2000fffe03f */
[-C--:B------:R-:W-:Y:S01]  /*5b70*/  FMUL.FTZ R25, R25, R0.reuse ;  /* 0x0000000019197220 */ /* 0x080fe20000410000 */
[----:B------:R-:W-:Y:S01]  /*5b80*/  UMOV UR58, UR4 ;  /* 0x00000004003a7c82 */ /* 0x000fe20008000000 */
[----:B------:R-:W-:Y:S01]  /*5b90*/  UIADD3 UR5, UR4, 0x100, URZ ;  /* 0x0000010004057890 */ /* 0x000fe2000fffe03f */
[----:B------:R-:W-:Y:S01]  /*5ba0*/  HGMMA.64x16x16.F32 R184, gdesc[UR56], RZ, !UPT, gsb0 ;  /* 0x0020000038b879f0 */ /* 0x000fe2000c0008ff */
[----:B------:R-:W-:Y:S01]  /*5bb0*/  UMOV UR56, UR10 ;  /* 0x0000000a00387c82 */ /* 0x000fe20008000000 */
[----:B------:R-:W-:Y:S01]  /*5bc0*/  UMOV UR57, UR11 ;  /* 0x0000000b00397c82 */ /* 0x000fe20008000000 */
[----:B------:R-:W-:Y:S01]  /*5bd0*/  UMOV UR58, UR6 ;  /* 0x00000006003a7c82 */ /* 0x000fe20008000000 */
[----:B------:R-:W-:Y:S01]  /*5be0*/  UMOV UR59, 0x40000040 ;  /* 0x40000040003b7882 */ /* 0x000fe20000000000 */
[----:B------:R-:W-:Y:S01]  /*5bf0*/  UIADD3 UR6, UR4, 0x180, URZ ;  /* 0x0000018004067890 */ /* 0x000fe2000fffe03f */
[-C--:B------:R-:W-:Y:S01]  /*5c00*/  FMUL.FTZ R28, R28, R0.reuse ;  /* 0x000000001c1c7220 */ /* 0x080fe20000410000 */
        /* <DEDUP_REMOVED lines=12> */
[----:B------:R-:W-:Y:S01]  /*5cd0*/  UMOV UR47, 0x40000040 ;  /* 0x40000040002f7882 */ /* 0x000fe20000000000 */
[----:B------:R-:W-:Y:S01]  /*5ce0*/  UIADD3 UR50, UR4, 0x782, URZ ;  /* 0x0000078204327890 */ /* 0x000fe2000fffe03f */
[-C--:B------:R-:W-:Y:S01]  /*5cf0*/  FMUL.FTZ R41, R41, R0.reuse ;  /* 0x0000000029297220 */ /* 0x080fe20000410000 */
[----:B------:R-:W-:Y:S01]  /*5d00*/  UMOV UR51, 0x40000040 ;  /* 0x4000004000337882 */ /* 0x000fe20000000000 */
[----:B------:R-:W-:Y:S01]  /*5d10*/  UIADD3 UR54, UR4, 0x784, URZ ;  /* 0x0000078404367890 */ /* 0x000fe2000fffe03f */
[-C--:B------:R-:W-:Y:S01]  /*5d20*/  FMUL.FTZ R44, R44, R0.reuse ;  /* 0x000000002c2c7220 */ /* 0x080fe20000410000 */
[----:B------:R-:W-:Y:S01]  /*5d30*/  UMOV UR55, 0x40000040 ;  /* 0x4000004000377882 */ /* 0x000fe20000000000 */
[----:B------:R-:W-:Y:S01]  /*5d40*/  UMOV UR7, 0x40000040 ;  /* 0x4000004000077882 */ /* 0x000fe20000000000 */
[-C--:B------:R-:W-:Y:S01]  /*5d50*/  FMUL.FTZ R45, R45, R0.reuse ;  /* 0x000000002d2d7220 */ /* 0x080fe20000410000 */
        /* <DEDUP_REMOVED lines=23> */
[----:B------:R-:W-:Y:S01]  /*5ed0*/  FMUL.FTZ R93, R93, R0 ;  /* 0x000000005d5d7220 */ /* 0x000fe20000410000 */
[----:B------:R-:W-:-:S02]  /*5ee0*/  WARPGROUP.DEPBAR.LE gsb0, 0x0 ;  /* 0x00008000000079c5 */ /* 0x000fc40000010000 */
[----:B------:R-:W-:Y:S01]  /*5ef0*/  WARPGROUP.ARRIVE ;  /* 0x00000000000079c5 */ /* 0x000fe20000000000 */
[-C--:B------:R-:W-:Y:S01]  /*5f00*/  FMUL.FTZ R96, R96, R0.reuse ;  /* 0x0000000060607220 */ /* 0x080fe20000410000 */
[-C--:B------:R-:W-:Y:S01]  /*5f10*/  FMUL.FTZ R97, R97, R0.reuse ;  /* 0x0000000061617220 */ /* 0x080fe20000410000 */
[-C--:B------:R-:W-:Y:S01]  /*5f20*/  FMUL.FTZ R100, R100, R0.reuse ;  /* 0x0000000064647220 */ /* 0x080fe20000410000 */
[-C--:B------:R-:W-:Y:S01]  /*5f30*/  FMUL.FTZ R101, R101, R0.reuse ;  /* 0x0000000065657220 */ /* 0x080fe20000410000 */
[-C--:B------:R-:W-:Y:S01]  /*5f40*/  FMUL.FTZ R104, R104, R0.reuse ;  /* 0x0000000068687220 */ /* 0x080fe20000410000 */
[----:B------:R-:W-:Y:S01]  /*5f50*/  HGMMA.64x16x16.F32 R176, gdesc[UR56], RZ, !UPT, gsb0 ;  /* 0x0020000038b079f0 */ /* 0x000fe2000c0008ff */
[----:B------:R-:W-:Y:S01]  /*5f60*/  UMOV UR56, UR10 ;  /* 0x0000000a00387c82 */ /* 0x000fe20008000000 */
[----:B------:R-:W-:Y:S01]  /*5f70*/  UMOV UR57, UR11 ;  /* 0x0000000b00397c82 */ /* 0x000fe20008000000 */
[----:B------:R-:W-:Y:S01]  /*5f80*/  UMOV UR58, UR5 ;  /* 0x00000005003a7c82 */ /* 0x000fe20008000000 */
[----:B------:R-:W-:Y:S01]  /*5f90*/  UMOV UR59, 0x40000040 ;  /* 0x40000040003b7882 */ /* 0x000fe20000000000 */
[----:B------:R-:W-:Y:S01]  /*5fa0*/  UIADD3 UR5, UR4, 0x200, URZ ;  /* 0x0000020004057890 */ /* 0x000fe2000fffe03f */
        /* <DEDUP_REMOVED lines=103> */
[----:B------:R-:W-:Y:S02]  /*6620*/  R2UR UR10, R8 ;  /* 0x00000000080a72ca */ /* 0x000fe400000e0000 */
[----:B------:R-:W-:Y:S01]  /*6630*/  R2UR UR11, R9 ;  /* 0x00000000090b72ca */ /* 0x000fe200000e0000 */
[----:B------:R-:W-:Y:S02]  /*6640*/  WARPGROUP.DEPBAR.LE gsb0, 0x0 ;  /* 0x00008000000079c5 */ /* 0x000fe40000010000 */
[----:B-1----:R-:W-:-:S06]  /*6650*/  WARPGROUP.ARRIVE ;  /* 0x00000000000079c5 */ /* 0x002fcc0000000000 */
        /* <DEDUP_REMOVED lines=36> */
[----:B------:R-:W-:Y:S02]  /*68a0*/  UIADD3 UR5, UR4, 0x104, URZ ;  /* 0x0000010404057890 */ /* 0x000fe4000fffe03f */
[----:B------:R-:W-:Y:S01]  /*68b0*/  UIADD3 UR18, UR4, 0x284, URZ ;  /* 0x0000028404127890 */ /* 0x000fe2000fffe03f */
[----:B------:R-:W-:Y:S01]  /*68c0*/  UMOV UR19, 0x40000040 ;  /* 0x4000004000137882 */ /* 0x000fe20000000000 */
        /* <DEDUP_REMOVED lines=142> */
[----:B------:R-:W-:Y:S02]  /*71b0*/  R2UR UR14, R6 ;  /* 0x00000000060e72ca */ /* 0x000fe400000e0000 */
[----:B------:R-:W-:-:S11]  /*71c0*/  R2UR UR15, R7 ;  /* 0x00000000070f72ca */ /* 0x000fd600000e0000 */
        /* <DEDUP_REMOVED lines=252> */
[----:B------:R-:W-:-:S03]  /*8190*/  UIADD3 UR6, UR4, 0x906, URZ ;  /* 0x0000090604067890 */ /* 0x000fc6000fffe03f */
[----:B------:R-:W-:Y:S01]  /*81a0*/  UMOV UR4, UR14 ;  /* 0x0000000e00047c82 */ /* 0x000fe20008000000 */
        /* <DEDUP_REMOVED lines=24> */
.L_x_19:
[----:B------:R-:W-:Y:S02]  /*8330*/  R2UR UR4, R3 ;  /* 0x00000000030472ca */ /* 0x000fe400000e0000 */
[----:B------:R-:W-:-:S11]  /*8340*/  R2UR UR5, R229 ;  /* 0x00000000e50572ca */ /* 0x000fd600000e0000 */
[----:B------:R-:W-:Y:S02]  /*8350*/  ULEA UR4, UR60, UR4, 0x3 ;  /* 0x000000043c047291 */ /* 0x000fe4000f8e183f */
[----:B------:R-:W-:-:S05]  /*8360*/  IMAD.U32 R0, RZ, RZ, UR5 ;  /* 0x00000005ff007e24 */ /* 0x000fca000f8e00ff */
[----:B------:R-:W-:-:S04]  /*8370*/  SHF.L.U32 R0, R0, 0x1f, RZ ;  /* 0x0000001f00007819 */ /* 0x000fc800000006ff */
[----:B------:R1:W2:Y:S01]  /*8380*/  SYNCS.PHASECHK.TRANS64.TRYWAIT P1, [UR4+0x38850], R0 ;  /* 0x03885000ff0075a7 */ /* 0x0002a20008020144 */
[----:B------:R-:W-:Y:S05]  /*8390*/  @!P0 BRA `(.L_x_20) ;  /* 0x0000000000048947 */ /* 0x000fea0003800000 */
[----:B------:R-:W-:Y:S01]  /*83a0*/  BPT.TRAP 0x1 ;  /* 0x000000040000795c */ /* 0x000fe20000300000 */
.L_x_20:
[----:B--2---:R-:W-:Y:S05]  /*83b0*/  @P1 BRA `(.L_x_21) ;  /* 0x0000000000081947 */ /* 0x004fea0003800000 */
[----:B------:R-:W2:Y:S02]  /*83c0*/  SYNCS.PHASECHK.TRANS64.TRYWAIT P1, [UR4+0x38850], R0 ;  /* 0x03885000ff0075a7 */ /* 0x000ea40008020144 */
[----:B--2---:R-:W-:Y:S05]  /*83d0*/  @!P1 BRA `(.L_x_22) ;  /* 0x0000008400409947 */ /* 0x004fea0003800000 */
.L_x_21:
[----:B------:R-:W-:Y:S01]  /*83e0*/  R2UR UR5, R3 ;  /* 0x00000000030572ca */ /* 0x000fe200000e0000 */
[----:B------:R-:W-:Y:S01]  /*83f0*/  WARPGROUP.ARRIVE ;  /* 0x00000000000079c5 */ /* 0x000fe20000000000 */
[----:B------:R-:W-:-:S11]  /*8400*/  UMOV UR7, 0x40000040 ;  /* 0x4000004000077882 */ /* 0x000fd60000000000 */
[----:B------:R-:W-:-:S04]  /*8410*/  UIADD3 UR5, UR5, 0x400, URZ ;  /* 0x0000040005057890 */ /* 0x000fc8000fffe03f */
[----:B------:R-:W-:-:S04]  /*8420*/  USHF.R.U32.HI UR5, URZ, 0x4, UR5 ;  /* 0x000000043f057899 */ /* 0x000fc80008011605 */
[----:B------:R-:W-:-:S04]  /*8430*/  ULOP3.LUT UR5, UR5, 0x3fff, URZ, 0xc0, !UPT ;  /* 0x00003fff05057892 */ /* 0x000fc8000f8ec03f */
[----:B------:R-:W-:-:S04]  /*8440*/  ULOP3.LUT UR5, UR5, 0x2800000, URZ, 0xfc, !UPT ;  /* 0x0280000005057892 */ /* 0x000fc8000f8efc3f */
[----:B------:R-:W-:-:S07]  /*8450*/  UIMAD UR5, UR60, 0xa00, UR5 ;  /* 0x00000a003c0578a4 */ /* 0x000fce000f8e0205 */
[----:B------:R-:W-:Y:S02]  /*8460*/  UMOV UR6, UR5 ;  /* 0x0000000500067c82 */ /* 0x000fe40008000000 */
[----:B------:R-:W-:Y:S01]  /*8470*/  HGMMA.64x256x16.F32 R24, R208, gdesc[UR4].tnspB, R24, gsb0 ;  /* 0x43e00004d0187df0 */ /* 0x000fe20008000818 */
[----:B------:R-:W-:Y:S01]  /*8480*/  UIADD3 UR6, UR5, 0x80, URZ ;  /* 0x0000008005067890 */ /* 0x000fe2000fffe03f */
[----:B------:R-:W-:Y:S01]  /*8490*/  UMOV UR7, 0x40000040 ;  /* 0x4000004000077882 */ /* 0x000fe20000000000 */
[----:B------:R-:W-:Y:S02]  /*84a0*/  WARPGROUP.DEPBAR.LE gsb0, 0x0 ;  /* 0x00008000000079c5 */ /* 0x000fe40000010000 */
[----:B------:R-:W-:-:S15]  /*84b0*/  WARPGROUP.ARRIVE ;  /* 0x00000000000079c5 */ /* 0x000fde0000000000 */
[----:B------:R-:W-:-:S08]  /*84c0*/  NOP ;  /* 0x0000000000007918 */ /* 0x000fd00000000000 */
        /* <DEDUP_REMOVED lines=18> */
[----:B------:R-:W-:Y:S03]  /*85f0*/  HGMMA.64x256x16.F32 R24, R192, gdesc[UR4].tnspB, R24, gsb0 ;  /* 0x43e00004c0187df0 */ /* 0x000fe60008000818 */
[----:B------:R-:W-:Y:S02]  /*8600*/  WARPGROUP.DEPBAR.LE gsb0, 0x0 ;  /* 0x00008000000079c5 */ /* 0x000fe40000010000 */
[----:B------:R-:W-:Y:S05]  /*8610*/  @!P0 BRA `(.L_x_23) ;  /* 0x0000000000048947 */ /* 0x000fea0003800000 */
[----:B------:R-:W-:Y:S01]  /*8620*/  BPT.TRAP 0x1 ;  /* 0x000000040000795c */ /* 0x000fe20000300000 */
.L_x_23:
[----:B------:R-:W-:Y:S01]  /*8630*/  FMUL.FTZ R184, R184, UR39 ;  /* 0x00000027b8b87c20 */ /* 0x000fe20008410000 */
[----:B------:R-:W-:Y:S01]  /*8640*/  FMUL.FTZ R193, R186, UR39 ;  /* 0x00000027bac17c20 */ /* 0x000fe20008410000 */
[----:B------:R-:W-:Y:S01]  /*8650*/  FMUL.FTZ R185, R185, UR39 ;  /* 0x00000027b9b97c20 */ /* 0x000fe20008410000 */
[----:B------:R-:W-:Y:S01]  /*8660*/  FMUL.FTZ R186, R187, UR39 ;  /* 0x00000027bbba7c20 */ /* 0x000fe20008410000 */
[----:B------:R-:W-:Y:S01]  /*8670*/  FMUL.FTZ R187, R188, UR39 ;  /* 0x00000027bcbb7c20 */ /* 0x000fe20008410000 */
[----:B------:R-:W-:Y:S01]  /*8680*/  FMUL.FTZ R188, R189, UR39 ;  /* 0x00000027bdbc7c20 */ /* 0x000fe20008410000 */
[----:B------:R-:W1:Y:S01]  /*8690*/  MUFU.TANH R184, R184 ;  /* 0x000000b800b87308 */ /* 0x000e620000002400 */
[----:B------:R-:W-:Y:S01]  /*86a0*/  FMUL.FTZ R189, R190, UR39 ;  /* 0x00000027bebd7c20 */ /* 0x000fe20008410000 */
[----:B------:R-:W-:Y:S01]  /*86b0*/  FMUL.FTZ R190, R191, UR39 ;  /* 0x00000027bfbe7c20 */ /* 0x000fe20008410000 */
[----:B------:R-:W-:Y:S01]  /*86c0*/  FMUL.FTZ R176, R176, UR39 ;  /* 0x00000027b0b07c20 */ /* 0x000fe20008410000 */
[----:B------:R-:W-:Y:S01]  /*86d0*/  FMUL.FTZ R178, R178, UR39 ;  /* 0x00000027b2b27c20 */ /* 0x000fe20008410000 */
[----:B------:R-:W-:Y:S01]  /*86e0*/  FMUL.FTZ R177, R177, UR39 ;  /* 0x00000027b1b17c20 */ /* 0x000fe20008410000 */
[----:B------:R-:W-:Y:S01]  /*86f0*/  FMUL.FTZ R179, R179, UR39 ;  /* 0x00000027b3b37c20 */ /* 0x000fe20008410000 */
[----:B------:R-:W-:Y:S01]  /*8700*/  FMUL.FTZ R180, R180, UR39 ;  /* 0x00000027b4b47c20 */ /* 0x000fe20008410000 */
[----:B------:R-:W3:Y:S01]  /*8710*/  MUFU.TANH R193, R193 ;  /* 0x000000c100c17308 */ /* 0x000ee20000002400 */
[----:B------:R-:W-:Y:S01]  /*8720*/  FMUL.FTZ R182, R182, UR39 ;  /* 0x00000027b6b67c20 */ /* 0x000fe20008410000 */
[----:B------:R-:W-:Y:S01]  /*8730*/  FMUL.FTZ R181, R181, UR39 ;  /* 0x00000027b5b57c20 */ /* 0x000fe20008410000 */
[----:B------:R-:W-:Y:S01]  /*8740*/  FMUL.FTZ R192, R161, UR39 ;  /* 0x00000027a1c07c20 */ /* 0x000fe20008410000 */
[----:B------:R-:W-:Y:S01]  /*8750*/  FMUL.FTZ R183, R183, UR39 ;  /* 0x00000027b7b77c20 */ /* 0x000fe20008410000 */
[----:B------:R-:W-:Y:S01]  /*8760*/  FMUL.FTZ R161, R163, UR39 ;  /* 0x00000027a3a17c20 */ /* 0x000fe20008410000 */
[----:B------:R-:W-:Y:S01]  /*8770*/  FMUL.FTZ R168, R168, UR39 ;  /* 0x00000027a8a87c20 */ /* 0x000fe20008410000 */
[----:B------:R-:W-:Y:S01]  /*8780*/  FMUL.FTZ R163, R167, UR39 ;  /* 0x00000027a7a37c20 */ /* 0x000fe20008410000 */
[----:B------:R-:W4:Y:S01]  /*8790*/  MUFU.TANH R185, R185 ;  /* 0x000000b900b97308 */ /* 0x000f220000002400 */
[----:B-12---:R-:W-:Y:S01]  /*87a0*/  FMNMX.FTZ R0, R184, R21, !PT ;  /* 0x00000015b8007209 */ /* 0x006fe20007810000 */
[----:B------:R-:W-:Y:S01]  /*87b0*/  FMUL.FTZ R167, R153, UR39 ;  /* 0x0000002799a77c20 */ /* 0x000fe20008410000 */
[----:B------:R-:W-:Y:S01]  /*87c0*/  FMUL.FTZ R170, R170, UR39 ;  /* 0x00000027aaaa7c20 */ /* 0x000fe20008410000 */
[----:B------:R-:W-:Y:S01]  /*87d0*/  FMUL.FTZ R169, R169, UR39 ;  /* 0x00000027a9a97c20 */ /* 0x000fe20008410000 */
[----:B------:R-:W-:Y:S01]  /*87e0*/  FMUL.FTZ R171, R171, UR39 ;  /* 0x00000027abab7c20 */ /* 0x000fe20008410000 */
[----:B------:R-:W-:Y:S01]  /*87f0*/  FMUL.FTZ R172, R172, UR39 ;  /* 0x00000027acac7c20 */ /* 0x000fe20008410000 */
[----:B------:R-:W-:Y:S01]  /*8800*/  FMUL.FTZ R191, R173, UR39 ;  /* 0x00000027adbf7c20 */ /* 0x000fe20008410000 */
[----:B------:R-:W1:Y:S01]  /*8810*/  MUFU.TANH R186, R186 ;  /* 0x000000ba00ba7308 */ /* 0x000e620000002400 */
[----:B---3--:R-:W-:Y:S01]  /*8820*/  FMNMX.FTZ R3, R193, R20, !PT ;  /* 0x00000014c1037209 */ /* 0x008fe20007810000 */
[----:B------:R-:W-:Y:S01]  /*8830*/  FMUL.FTZ R173, R174, UR39 ;  /* 0x00000027aead7c20 */ /* 0x000fe20008410000 */
[----:B------:R-:W-:Y:S01]  /*8840*/  FMUL.FTZ R174, R175, UR39 ;  /* 0x00000027afae7c20 */ /* 0x000fe20008410000 */
[----:B------:R-:W-:Y:S01]  /*8850*/  FMUL.FTZ R175, R160, UR39 ;  /* 0x00000027a0af7c20 */ /* 0x000fe20008410000 */
[----:B------:R-:W-:Y:S01]  /*8860*/  FMUL.FTZ R160, R162, UR39 ;  /* 0x00000027a2a07c20 */ /* 0x000fe20008410000 */
[----:B------:R-:W-:Y:S01]  /*8870*/  FMUL.FTZ R164, R164, UR39 ;  /* 0x00000027a4a47c20 */ /* 0x000fe20008410000 */
[----:B------:R-:W-:Y:S01]  /*8880*/  FMUL.FTZ R162, R166, UR39 ;  /* 0x00000027a6a27c20 */ /* 0x000fe20008410000 */
[----:B------:R-:W2:Y:S01]  /*8890*/  MUFU.TANH R187, R187 ;  /* 0x000000bb00bb7308 */ /* 0x000ea20000002400 */
[----:B----4-:R-:W-:Y:S01]  /*88a0*/  FMNMX.FTZ R0, R185, R0, !PT ;  /* 0x00000000b9007209 */ /* 0x010fe20007810000 */
[----:B------:R-:W-:Y:S01]  /*88b0*/  FMUL.FTZ R165, R165, UR39 ;  /* 0x00000027a5a57c20 */ /* 0x000fe20008410000 */
[----:B------:R-:W-:Y:S01]  /*88c0*/  FMUL.FTZ R166, R152, UR39 ;  /* 0x0000002798a67c20 */ /* 0x000fe20008410000 */
[----:B------:R-:W-:Y:S01]  /*88d0*/  FMUL.FTZ R152, R154, UR39 ;  /* 0x000000279a987c20 */ /* 0x000fe20008410000 */
[----:B------:R-:W-:Y:S01]  /*88e0*/  FMUL.FTZ R154, R156, UR39 ;  /* 0x000000279c9a7c20 */ /* 0x000fe20008410000 */
[----:B------:R-:W-:Y:S01]  /*88f0*/  FMUL.FTZ R156, R158, UR39 ;  /* 0x000000279e9c7c20 */ /* 0x000fe20008410000 */
[----:B------:R-:W-:Y:S01]  /*8900*/  ULDC UR5, c[0x0][0x988] ;  /* 0x0002620000057ab9 */ /* 0x000fe20000000800 */
[----:B------:R-:W3:Y:S01]  /*8910*/  MUFU.TANH R189, R189 ;  /* 0x000000bd00bd7308 */ /* 0x000ee20000002400 */
[----:B-1----:R-:W-:Y:S01]  /*8920*/  FMNMX.FTZ R2, R186, R3, !PT ;  /* 0x00000003ba027209 */ /* 0x002fe20007810000 */
[----:B------:R-:W1:Y:S01]  /*8930*/  S2UR UR6, SR_CgaCtaId ;  /* 0x00000000000679c3 */ /* 0x000e620000008800 */
[----:B------:R-:W-:-:S05]  /*8940*/  UIADD3 UR61, UR61, 0x38840, URZ ;  /* 0x000388403d3d7890 */ /* 0x000fca000fffe03f */
[----:B------:R-:W4:Y:S01]  /*8950*/  MUFU.TANH R188, R188 ;  /* 0x000000bc00bc7308 */ /* 0x000f220000002400 */
[----:B--2---:R-:W-:-:S07]  /*8960*/  FMNMX.FTZ R3, R187, R0, !PT ;  /* 0x00000000bb037209 */ /* 0x004fce0007810000 */
[----:B------:R-:W2:Y:S01]  /*8970*/  MUFU.TANH R190, R190 ;  /* 0x000000be00be7308 */ /* 0x000ea20000002400 */
[----:B---3--:R-:W-:-:S07]  /*8980*/  FMNMX.FTZ R153, R189, R2, !PT ;  /* 0x00000002bd997209 */ /* 0x008fce0007810000 */
[----:B------:R-:W3:Y:S01]  /*8990*/  MUFU.TANH R176, R176 ;  /* 0x000000b000b07308 */ /* 0x000ee20000002400 */
[----:B----4-:R-:W-:Y:S01]  /*89a0*/  FMNMX.FTZ R3, R188, R3, !PT ;  /* 0x00000003bc037209 */ /* 0x010fe20007810000 */
[----:B-1----:R-:W-:-:S06]  /*89b0*/  UPRMT UR61, UR6, 0x654, UR61 ;  /* 0x00000654063d7896 */ /* 0x002fcc000800003d */
[----:B------:R-:W1:Y:S01]  /*89c0*/  MUFU.TANH R178, R178 ;  /* 0x000000b200b27308 */ /* 0x000e620000002400 */
[----:B--2---:R-:W-:Y:S02]  /*89d0*/  FMNMX.FTZ R153, R190, R153, !PT ;  /* 0x00000099be997209 */ /* 0x004fe40007810000 */
[----:B------:R-:W-:Y:S05]  /*89e0*/  SYNCS.ARRIVE.TRANS64.RED.A1T0 RZ, [UR61], RZ ;  /* 0x000000ffffff79a7 */ /* 0x000fea000810043d */
[----:B------:R-:W2:Y:S01]  /*89f0*/  MUFU.TANH R177, R177 ;  /* 0x000000b100b17308 */ /* 0x000ea20000002400 */
[----:B---3--:R-:W-:-:S07]  /*8a00*/  FMNMX.FTZ R0, R176, R3, !PT ;  /* 0x00000003b0007209 */ /* 0x008fce0007810000 */
[----:B------:R-:W3:Y:S01]  /*8a10*/  MUFU.TANH R179, R179 ;  /* 0x000000b300b37308 */ /* 0x000ee20000002400 */
[----:B-1----:R-:W-:Y:S01]  /*8a20*/  FMNMX.FTZ R2, R178, R153, !PT ;  /* 0x00000099b2027209 */ /* 0x002fe20007810000 */
[----:B------:R-:W-:-:S06]  /*8a30*/  FMUL.FTZ R153, R155, UR39 ;  /* 0x000000279b997c20 */ /* 0x000fcc0008410000 */
[----:B------:R-:W1:Y:S01]  /*8a40*/  MUFU.TANH R180, R180 ;  /* 0x000000b400b47308 */ /* 0x000e620000002400 */
[----:B--2---:R-:W-:-:S07]  /*8a50*/  FMNMX.FTZ R3, R177, R0, !PT ;  /* 0x00000000b1037209 */ /* 0x004fce0007810000 */
[----:B------:R-:W2:Y:S01]  /*8a60*/  MUFU.TANH R182, R182 ;  /* 0x000000b600b67308 */ /* 0x000ea20000002400 */
[----:B---3--:R-:W-:-:S07]  /*8a70*/  FMNMX.FTZ R195, R179, R2, !PT ;  /* 0x00000002b3c37209 */ /* 0x008fce0007810000 */
[----:B------:R-:W3:Y:S01]  /*8a80*/  MUFU.TANH R181, R181 ;  /* 0x000000b500b57308 */ /* 0x000ee20000002400 */
[----:B-1----:R-:W-:-:S07]  /*8a90*/  FMNMX.FTZ R0, R180, R3, !PT ;  /* 0x00000003b4007209 */ /* 0x002fce0007810000 */
        /* <DEDUP_REMOVED lines=9> */
[----:B---3--:R-:W-:Y:S01]  /*8b30*/  FMNMX.FTZ R2, R170, R155, !PT ;  /* 0x0000009baa027209 */ /* 0x008fe20007810000 */
[----:B------:R-:W-:-:S06]  /*8b40*/  FMUL.FTZ R155, R157, UR39 ;  /* 0x000000279d9b7c20 */ /* 0x000fcc0008410000 */
        /* <DEDUP_REMOVED lines=21> */
[----:B--2---:R-:W-:Y:S01]  /*8ca0*/  FMNMX.FTZ R0, R164, R157, !PT ;  /* 0x0000009da4007209 */ /* 0x004fe20007810000 */
[----:B------:R-:W-:-:S06]  /*8cb0*/  FMUL.FTZ R157, R159, UR39 ;  /* 0x000000279f9d7c20 */ /* 0x000fcc0008410000 */
        /* <DEDUP_REMOVED lines=17> */
[----:B--2---:R-:W-:Y:S02]  /*8dd0*/  FMNMX.FTZ R2, R156, R159, !PT ;  /* 0x0000009f9c027209 */ /* 0x004fe40007810000 */
[----:B---3--:R-:W-:-:S05]  /*8de0*/  FMNMX.FTZ R0, R155, R0, !PT ;  /* 0x000000009b007209 */ /* 0x008fca0007810000 */
[----:B------:R-:W2:Y:S01]  /*8df0*/  SHFL.BFLY PT, R3, R0, 0x2, 0x1f ;  /* 0x0c401f0000037f89 */ /* 0x000ea200000e0000 */
[----:B-1----:R-:W-:-:S05]  /*8e00*/  FMNMX.FTZ R2, R157, R2, !PT ;  /* 0x000000029d027209 */ /* 0x002fca0007810000 */
[----:B------:R-:W1:Y:S01]  /*8e10*/  SHFL.BFLY PT, R159, R2, 0x2, 0x1f ;  /* 0x0c401f00029f7f89 */ /* 0x000e6200000e0000 */
[----:B--2---:R-:W-:-:S05]  /*8e20*/  FMNMX.FTZ R158, R0, R3, !PT ;  /* 0x00000003009e7209 */ /* 0x004fca0007810000 */
[----:B------:R-:W0:Y:S01]  /*8e30*/  SHFL.BFLY PT, R3, R158, 0x1, 0x1f ;  /* 0x0c201f009e037f89 */ /* 0x000e2200000e0000 */
[----:B-1----:R-:W-:-:S05]  /*8e40*/  FMNMX.FTZ R159, R2, R159, !PT ;  /* 0x0000009f029f7209 */ /* 0x002fca0007810000 */
[----:B------:R-:W1:Y:S01]  /*8e50*/  SHFL.BFLY PT, R194, R159, 0x1, 0x1f ;  /* 0x0c201f009fc27f89 */ /* 0x000e6200000e0000 */
[----:B0-----:R-:W-:-:S05]  /*8e60*/  FMNMX.FTZ R4, R158, R3, !PT ;  /* 0x000000039e047209 */ /* 0x001fca0007810000 */
[----:B------:R-:W-:Y:S01]  /*8e70*/  FADD.FTZ R21, -R4, R21 ;  /* 0x0000001504157221 */ /* 0x000fe20000010100 */
[----:B-1----:R-:W-:-:S03]  /*8e80*/  FMNMX.FTZ R3, R159, R194, !PT ;  /* 0x000000c29f037209 */ /* 0x002fc60007810000 */
[----:B------:R-:W-:Y:S02]  /*8e90*/  FMUL.FTZ R194, R21, UR5 ;  /* 0x0000000515c27c20 */ /* 0x000fe40008410000 */
[----:B------:R-:W-:Y:S02]  /*8ea0*/  FADD.FTZ R20, -R3, R20 ;  /* 0x0000001403147221 */ /* 0x000fe40000010100 */
[----:B------:R0:W-:Y:S02]  /*8eb0*/  MUFU.EX2 R0, R194 ;  /* 0x000000c200007308 */ /* 0x0001e40000000800 */
[----:B------:R-:W-:Y:S01]  /*8ec0*/  FMUL.FTZ R2, R20, UR5 ;  /* 0x0000000514027c20 */ /* 0x000fe20008410000 */
[----:B------:R-:W-:-:S04]  /*8ed0*/  FMUL.FTZ R20, R4, UR5 ;  /* 0x0000000504147c20 */ /* 0x000fc80008410000 */
[--C-:B------:R-:W-:Y:S01]  /*8ee0*/  FFMA.FTZ R21, R184, UR5, -R20.reuse ;  /* 0x00000005b8157c23 */ /* 0x100fe20008010814 */
[--C-:B0-----:R-:W-:Y:S01]  /*8ef0*/  FFMA.FTZ R194, R154, UR5, -R20.reuse ;  /* 0x000000059ac27c23 */ /* 0x101fe20008010814 */
[----:B------:R-:W-:Y:S01]  /*8f00*/  FMUL.FTZ R154, R3, UR5 ;  /* 0x00000005039a7c20 */ /* 0x000fe20008410000 */
[--C-:B------:R-:W-:Y:S01]  /*8f10*/  FFMA.FTZ R208, R185, UR5, -R20.reuse ;  /* 0x00000005b9d07c23 */ /* 0x100fe20008010814 */
[----:B------:R-:W-:Y:S01]  /*8f20*/  MUFU.EX2 R2, R2 ;  /* 0x0000000200027308 */ /* 0x000fe20000000800 */
[----:B------:R-:W-:Y:S01]  /*8f30*/  FFMA.FTZ R210, R187, UR5, -R20 ;  /* 0x00000005bbd27c23 */ /* 0x000fe20008010814 */
[--C-:B------:R-:W-:Y:S01]  /*8f40*/  FFMA.FTZ R209, R193, UR5, -R154.reuse ;  /* 0x00000005c1d17c23 */ /* 0x100fe2000801089a */
[--C-:B------:R-:W-:Y:S01]  /*8f50*/  FFMA.FTZ R158, R186, UR5, -R154.reuse ;  /* 0x00000005ba9e7c23 */ /* 0x100fe2000801089a */
[----:B------:R-:W-:Y:S01]  /*8f60*/  FFMA.FTZ R211, R189, UR5, -R154 ;  /* 0x00000005bdd37c23 */ /* 0x000fe2000801089a */
[--C-:B------:R-:W-:Y:S01]  /*8f70*/  FFMA.FTZ R195, R188, UR5, -R20.reuse ;  /* 0x00000005bcc37c23 */ /* 0x100fe20008010814 */
[----:B------:R-:W-:Y:S01]  /*8f80*/  FFMA.FTZ R198, R164, UR5, -R20 ;  /* 0x00000005a4c67c23 */ /* 0x000fe20008010814 */
[----:B------:R-:W-:Y:S01]  /*8f90*/  FFMA.FTZ R164, R190, UR5, -R154 ;  /* 0x00000005bea47c23 */ /* 0x000fe2000801089a */
[----:B------:R-:W0:Y:S01]  /*8fa0*/  MUFU.EX2 R21, R21 ;  /* 0x0000001500157308 */ /* 0x000e220000000800 */
[--C-:B------:R-:W-:Y:S01]  /*8fb0*/  FFMA.FTZ R204, R176, UR5, -R20.reuse ;  /* 0x00000005b0cc7c23 */ /* 0x100fe20008010814 */
[----:B------:R-:W-:Y:S01]  /*8fc0*/  FFMA.FTZ R185, R181, UR5, -R20 ;  /* 0x00000005b5b97c23 */ /* 0x000fe20008010814 */
[----:B------:R-:W-:Y:S01]  /*8fd0*/  FFMA.FTZ R205, R178, UR5, -R154 ;  /* 0x00000005b2cd7c23 */ /* 0x000fe2000801089a */
[--C-:B------:R-:W-:Y:S01]  /*8fe0*/  FFMA.FTZ R181, R169, UR5, -R20.reuse ;  /* 0x00000005a9b57c23 */ /* 0x100fe20008010814 */
[--C-:B------:R-:W-:Y:S01]  /*8ff0*/  FFMA.FTZ R169, R192, UR5, -R20.reuse ;  /* 0x00000005c0a97c23 */ /* 0x100fe20008010814 */
[--C-:B------:R-:W-:Y:S01]  /*9000*/  FFMA.FTZ R187, R177, UR5, -R20.reuse ;  /* 0x00000005b1bb7c23 */ /* 0x100fe20008010814 */
[----:B------:R-:W-:Y:S01]  /*9010*/  FFMA.FTZ R192, R166, UR5, -R20 ;  /* 0x00000005a6c07c23 */ /* 0x000fe20008010814 */
[----:B------:R-:W1:Y:S01]  /*9020*/  MUFU.EX2 R209, R209 ;  /* 0x000000d100d17308 */ /* 0x000e620000000800 */
[----:B------:R-:W-:Y:S01]  /*9030*/  FFMA.FTZ R166, R179, UR5, -R154 ;  /* 0x00000005b3a67c23 */ /* 0x000fe2000801089a */
[----:B------:R-:W-:Y:S01]  /*9040*/  FFMA.FTZ R206, R180, UR5, -R20 ;  /* 0x00000005b4ce7c23 */ /* 0x000fe20008010814 */
[----:B------:R-:W-:Y:S01]  /*9050*/  FFMA.FTZ R207, R182, UR5, -R154 ;  /* 0x00000005b6cf7c23 */ /* 0x000fe2000801089a */
[--C-:B------:R-:W-:Y:S01]  /*9060*/  FFMA.FTZ R200, R168, UR5, -R20.reuse ;  /* 0x00000005a8c87c23 */ /* 0x100fe20008010814 */
[--C-:B------:R-:W-:Y:S01]  /*9070*/  FFMA.FTZ R202, R172, UR5, -R20.reuse ;  /* 0x00000005acca7c23 */ /* 0x100fe20008010814 */
[--C-:B------:R-:W-:Y:S01]  /*9080*/  FFMA.FTZ R177, R191, UR5, -R20.reuse ;  /* 0x00000005bfb17c23 */ /* 0x100fe20008010814 */
[--C-:B------:R-:W-:Y:S01]  /*9090*/  FFMA.FTZ R196, R175, UR5, -R20.reuse ;  /* 0x00000005afc47c23 */ /* 0x100fe20008010814 */
[----:B------:R-:W2:Y:S01]  /*90a0*/  MUFU.EX2 R208, R208 ;  /* 0x000000d000d07308 */ /* 0x000ea20000000800 */
[----:B0-----:R-:W-:Y:S01]  /*90b0*/  FFMA.FTZ R17, R0, R17, R21 ;  /* 0x0000001100117223 */ /* 0x001fe20000010015 */
[--C-:B------:R-:W-:Y:S01]  /*90c0*/  FFMA.FTZ R165, R165, UR5, -R20.reuse ;  /* 0x00000005a5a57c23 */ /* 0x100fe20008010814 */
[--C-:B------:R-:W-:Y:S01]  /*90d0*/  FFMA.FTZ R159, R167, UR5, -R20.reuse ;  /* 0x00000005a79f7c23 */ /* 0x100fe20008010814 */
[----:B------:R-:W-:Y:S01]  /*90e0*/  FFMA.FTZ R155, R155, UR5, -R20 ;  /* 0x000000059b9b7c23 */ /* 0x000fe20008010814 */
[--C-:B------:R-:W-:Y:S01]  /*90f0*/  FFMA.FTZ R168, R183, UR5, -R154.reuse ;  /* 0x00000005b7a87c23 */ /* 0x100fe2000801089a */
[--C-:B------:R-:W-:Y:S01]  /*9100*/  FFMA.FTZ R172, R174, UR5, -R154.reuse ;  /* 0x00000005aeac7c23 */ /* 0x100fe2000801089a */
[--C-:B------:R-:W-:Y:S01]  /*9110*/  FFMA.FTZ R201, R170, UR5, -R154.reuse ;  /* 0x00000005aac97c23 */ /* 0x100fe2000801089a */
[----:B------:R-:W0:Y:S01]  /*9120*/  MUFU.EX2 R158, R158 ;  /* 0x0000009e009e7308 */ /* 0x000e220000000800 */
[----:B-1----:R-:W-:Y:S01]  /*9130*/  FFMA.FTZ R5, R2, R5, R209 ;  /* 0x0000000502057223 */ /* 0x002fe200000100d1 */
[--C-:B------:R-:W-:Y:S01]  /*9140*/  FFMA.FTZ R170, R171, UR5, -R154.reuse ;  /* 0x00000005abaa7c23 */ /* 0x100fe2000801089a */
[--C-:B------:R-:W-:Y:S01]  /*9150*/  FFMA.FTZ R199, R162, UR5, -R154.reuse ;  /* 0x00000005a2c77c23 */ /* 0x100fe2000801089a */
[--C-:B------:R-:W-:Y:S01]  /*9160*/  FFMA.FTZ R203, R173, UR5, -R154.reuse ;  /* 0x00000005adcb7c23 */ /* 0x100fe2000801089a */
[--C-:B------:R-:W-:Y:S01]  /*9170*/  FFMA.FTZ R197, R160, UR5, -R154.reuse ;  /* 0x00000005a0c57c23 */ /* 0x100fe2000801089a */
[--C-:B------:R-:W-:Y:S01]  /*9180*/  FFMA.FTZ R160, R161, UR5, -R154.reuse ;  /* 0x00000005a1a07c23 */ /* 0x100fe2000801089a */
[----:B------:R-:W-:Y:S01]  /*9190*/  FFMA.FTZ R193, R152, UR5, -R154 ;  /* 0x0000000598c17c23 */ /* 0x000fe2000801089a */
[----:B------:R-:W1:Y:S01]  /*91a0*/  MUFU.EX2 R210, R210 ;  /* 0x000000d200d27308 */ /* 0x000e620000000800 */
[----:B--2---:R-:W-:-:S07]  /*91b0*/  FADD.FTZ R17, R208, R17 ;  /* 0x00000011d0117221 */ /* 0x004fce0000010000 */
[----:B------:R-:W2:Y:S01]  /*91c0*/  MUFU.EX2 R211, R211 ;  /* 0x000000d300d37308 */ /* 0x000ea20000000800 */
[----:B0-----:R-:W-:-:S07]  /*91d0*/  FADD.FTZ R20, R158, R5 ;  /* 0x000000059e147221 */ /* 0x001fce0000010000 */
[----:B------:R-:W0:Y:S01]  /*91e0*/  MUFU.EX2 R195, R195 ;  /* 0x000000c300c37308 */ /* 0x000e220000000800 */
[----:B-1----:R-:W-:-:S07]  /*91f0*/  FADD.FTZ R174, R210, R17 ;  /* 0x00000011d2ae7221 */ /* 0x002fce0000010000 */
        /* <DEDUP_REMOVED lines=11> */
[----:B-1----:R-:W-:Y:S01]  /*92b0*/  FADD.FTZ R17, R187, R162 ;  /* 0x000000a2bb117221 */ /* 0x002fe20000010000 */
[----:B------:R-:W-:-:S06]  /*92c0*/  FFMA.FTZ R162, R163, UR5, -R154 ;  /* 0x00000005a3a27c23 */ /* 0x000fcc000801089a */
        /* <DEDUP_REMOVED lines=15> */
[----:B0-----:R-:W-:Y:S01]  /*93c0*/  FADD.FTZ R17, R181, R152 ;  /* 0x00000098b5117221 */ /* 0x001fe20000010000 */
[--C-:B------:R-:W-:Y:S01]  /*93d0*/  FFMA.FTZ R152, R153, UR5, -R154.reuse ;  /* 0x0000000599987c23 */ /* 0x100fe2000801089a */
[----:B------:R-:W-:-:S05]  /*93e0*/  FFMA.FTZ R153, R157, UR5, -R154 ;  /* 0x000000059d997c23 */ /* 0x000fca000801089a */
[----:B------:R-:W0:Y:S01]  /*93f0*/  MUFU.EX2 R203, R203 ;  /* 0x000000cb00cb7308 */ /* 0x000e220000000800 */
[----:B-1----:R-:W-:-:S07]  /*9400*/  FADD.FTZ R20, R170, R5 ;  /* 0x00000005aa147221 */ /* 0x002fce0000010000 */
[----:B------:R-:W1:Y:S01]  /*9410*/  MUFU.EX2 R177, R177 ;  /* 0x000000b100b17308 */ /* 0x000e620000000800 */
[----:B--2---:R-:W-:-:S07]  /*9420*/  FADD.FTZ R174, R202, R17 ;  /* 0x00000011caae7221 */ /* 0x004fce0000010000 */
[----:B------:R-:W2:Y:S01]  /*9430*/  MUFU.EX2 R172, R172 ;  /* 0x000000ac00ac7308 */ /* 0x000ea20000000800 */
[----:B0-----:R-:W-:Y:S01]  /*9440*/  FADD.FTZ R5, R203, R20 ;  /* 0x00000014cb057221 */ /* 0x001fe20000010000 */
[----:B------:R-:W-:-:S06]  /*9450*/  FFMA.FTZ R20, R156, UR5, -R154 ;  /* 0x000000059c147c23 */ /* 0x000fcc000801089a */
        /* <DEDUP_REMOVED lines=32> */
[----:B--2---:R-:W-:-:S03]  /*9660*/  FADD.FTZ R17, R155, R154 ;  /* 0x0000009a9b117221 */ /* 0x004fc60000010000 */
[----:B0-----:R-:W-:Y:S01]  /*9670*/  FADD.FTZ R5, R153, R156 ;  /* 0x0000009c99057221 */ /* 0x001fe20000010000 */
[----:B------:R-:W-:Y:S06]  /*9680*/  @!P0 BRA `(.L_x_24) ;  /* 0x0000000000048947 */ /* 0x000fec0003800000 */
[----:B------:R-:W-:Y:S01]  /*9690*/  BPT.TRAP 0x1 ;  /* 0x000000040000795c */ /* 0x000fe20000300000 */
.L_x_24:
[----:B------:R-:W0:Y:S01]  /*96a0*/  S2UR UR7, SR_CgaCtaId ;  /* 0x00000000000779c3 */ /* 0x000e220000008800 */
[----:B------:R-:W-:Y:S01]  /*96b0*/  UIADD3 UR4, UR4, 0x38860, URZ ;  /* 0x0003886004047890 */ /* 0x000fe2000fffe03f */
[----:B------:R-:W-:Y:S01]  /*96c0*/  R2UR UR6, R228 ;  /* 0x00000000e40672ca */ /* 0x000fe200000e0000 */
[----:B------:R-:W-:Y:S01]  /*96d0*/  UMOV UR60, UR38 ;  /* 0x00000026003c7c82 */ /* 0x000fe20008000000 */
[----:B------:R-:W-:Y:S02]  /*96e0*/  F2FP.F16.F32.PACK_AB R210, R195, R210 ;  /* 0x000000d2c3d2723e */ /* 0x000fe400000000ff */
[----:B------:R-:W-:Y:S01]  /*96f0*/  F2FP.F16.F32.PACK_AB R208, R208, R21 ;  /* 0x00000015d0d0723e */ /* 0x000fe200000000ff */
[----:B------:R-:W-:Y:S01]  /*9700*/  IMAD.MOV.U32 R21, RZ, RZ, R4 ;  /* 0x000000ffff157224 */ /* 0x000fe200078e0004 */
[----:B------:R-:W-:Y:S02]  /*9710*/  F2FP.F16.F32.PACK_AB R195, R153, R20 ;  /* 0x0000001499c3723e */ /* 0x000fe400000000ff */
[----:B------:R-:W-:-:S02]  /*9720*/  F2FP.F16.F32.PACK_AB R209, R158, R209 ;  /* 0x000000d19ed1723e */ /* 0x000fc400000000ff */
[----:B------:R-:W-:Y:S02]  /*9730*/  F2FP.F16.F32.PACK_AB R211, R164, R211 ;  /* 0x000000d3a4d3723e */ /* 0x000fe400000000ff */
[----:B------:R-:W-:Y:S02]  /*9740*/  F2FP.F16.F32.PACK_AB R204, R187, R204 ;  /* 0x000000ccbbcc723e */ /* 0x000fe400000000ff */
[----:B------:R-:W-:Y:S02]  /*9750*/  ISETP.LT.AND P1, PT, RZ, UR6, PT ;  /* 0x00000006ff007c0c */ /* 0x000fe4000bf21270 */
[----:B------:R-:W-:Y:S02]  /*9760*/  F2FP.F16.F32.PACK_AB R205, R166, R205 ;  /* 0x000000cda6cd723e */ /* 0x000fe400000000ff */
[----:B------:R-:W-:Y:S02]  /*9770*/  F2FP.F16.F32.PACK_AB R206, R185, R206 ;  /* 0x000000ceb9ce723e */ /* 0x000fe400000000ff */
[----:B------:R-:W-:Y:S01]  /*9780*/  F2FP.F16.F32.PACK_AB R207, R168, R207 ;  /* 0x000000cfa8cf723e */ /* 0x000fe200000000ff */
[----:B0-----:R-:W-:Y:S01]  /*9790*/  UPRMT UR4, UR7, 0x654, UR4 ;  /* 0x0000065407047896 */ /* 0x001fe20008000004 */
[----:B------:R-:W-:-:S02]  /*97a0*/  F2FP.F16.F32.PACK_AB R200, R181, R200 ;  /* 0x000000c8b5c8723e */ /* 0x000fc400000000ff */
[----:B------:R-:W-:Y:S02]  /*97b0*/  F2FP.F16.F32.PACK_AB R201, R170, R201 ;  /* 0x000000c9aac9723e */ /* 0x000fe400000000ff */
[----:B------:R-:W-:Y:S02]  /*97c0*/  F2FP.F16.F32.PACK_AB R202, R177, R202 ;  /* 0x000000cab1ca723e */ /* 0x000fe400000000ff */
[----:B------:R-:W-:Y:S02]  /*97d0*/  F2FP.F16.F32.PACK_AB R203, R172, R203 ;  /* 0x000000cbaccb723e */ /* 0x000fe400000000ff */
[----:B------:R-:W-:Y:S01]  /*97e0*/  SYNCS.ARRIVE.TRANS64.RED.A1T0 RZ, [UR4], RZ ;  /* 0x000000ffffff79a7 */ /* 0x000fe20008100404 */
[----:B------:R-:W-:Y:S01]  /*97f0*/  UIADD3 UR4, UR6, -0x1, URZ ;  /* 0xffffffff06047890 */ /* 0x000fe2000fffe03f */
[----:B------:R-:W-:Y:S02]  /*9800*/  R2UR UR6, R16 ;  /* 0x00000000100672ca */ /* 0x000fe400000e0000 */
[----:B------:R-:W-:-:S02]  /*9810*/  F2FP.F16.F32.PACK_AB R196, R169, R196 ;  /* 0x000000c4a9c4723e */ /* 0x000fc400000000ff */
[----:B------:R-:W-:Y:S01]  /*9820*/  F2FP.F16.F32.PACK_AB R197, R160, R197 ;  /* 0x000000c5a0c5723e */ /* 0x000fe200000000ff */
[----:B------:R-:W-:Y:S01]  /*9830*/  IMAD.U32 R228, RZ, RZ, UR4 ;  /* 0x00000004ffe47e24 */ /* 0x000fe2000f8e00ff */
[----:B------:R-:W-:Y:S02]  /*9840*/  F2FP.F16.F32.PACK_AB R198, R165, R198 ;  /* 0x000000c6a5c6723e */ /* 0x000fe400000000ff */
[----:B------:R-:W-:Y:S02]  /*9850*/  F2FP.F16.F32.PACK_AB R199, R162, R199 ;  /* 0x000000c7a2c7723e */ /* 0x000fe400000000ff */
[----:B------:R-:W-:Y:S02]  /*9860*/  F2FP.F16.F32.PACK_AB R192, R159, R192 ;  /* 0x000000c09fc0723e */ /* 0x000fe400000000ff */
[----:B------:R-:W-:Y:S01]  /*9870*/  F2FP.F16.F32.PACK_AB R193, R152, R193 ;  /* 0x000000c198c1723e */ /* 0x000fe200000000ff */
[----:B------:R-:W-:Y:S01]  /*9880*/  IMAD.U32 R229, RZ, RZ, UR6 ;  /* 0x00000006ffe57e24 */ /* 0x000fe2000f8e00ff */
[----:B------:R-:W-:-:S02]  /*9890*/  F2FP.F16.F32.PACK_AB R194, R155, R194 ;  /* 0x000000c29bc2723e */ /* 0x000fc400000000ff */
[----:B------:R-:W-:Y:S01]  /*98a0*/  MOV R20, R3 ;  /* 0x0000000300147202 */ /* 0x000fe20000000f00 */
[----:B------:R-:W-:Y:S06]  /*98b0*/  @P1 BRA `(.L_x_25) ;  /* 0xffffffc000001947 */ /* 0x000fec000383ffff */
.L_x_14:
[----:B------:R-:W-:Y:S06]  /*98c0*/  BAR.ARV 0x8, 0x180 ;  /* 0x0206000000007b1d */ /* 0x000fec0000002000 */
        /* <DEDUP_REMOVED lines=128> */
[----:B------:R-:W-:Y:S06]  /*a0d0*/  @!P0 BRA `(.L_x_26) ;  /* 0x0000000000048947 */ /* 0x000fec0003800000 */
[----:B------:R-:W-:Y:S01]  /*a0e0*/  BPT.TRAP 0x1 ;  /* 0x000000040000795c */ /* 0x000fe20000300000 */
.L_x_26:
[----:B------:R-:W0:Y:S01]  /*a0f0*/  S2UR UR13, SR_CgaCtaId ;  /* 0x00000000000d79c3 */ /* 0x000e220000008800 */
[----:B------:R-:W-:Y:S01]  /*a100*/  R2UR UR6, R16 ;  /* 0x00000000100672ca */ /* 0x000fe200000e0000 */
[----:B------:R-:W-:-:S12]  /*a110*/  UMOV UR4, 0x400 ;  /* 0x0000040000047882 */ /* 0x000fd80000000000 */
[----:B------:R-:W-:-:S04]  /*a120*/  MOV R0, UR6 ;  /* 0x0000000600007c02 */ /* 0x000fc80008000f00 */
[----:B------:R-:W-:Y:S01]  /*a130*/  SHF.L.U32 R0, R0, 0x1f, RZ ;  /* 0x0000001f00007819 */ /* 0x000fe200000006ff */
[----:B0-----:R-:W-:-:S04]  /*a140*/  ULEA UR4, UR13, UR4, 0x18 ;  /* 0x000000040d047291 */ /* 0x001fc8000f8ec03f */
[----:B------:R-:W-:-:S09]  /*a150*/  ULEA UR12, UR38, UR4, 0x3 ;  /* 0x00000004260c7291 */ /* 0x000fd2000f8e183f */
[----:B------:R0:W1:Y:S01]  /*a160*/  SYNCS.PHASECHK.TRANS64.TRYWAIT P1, [UR12+0x38850], R0 ;  /* 0x03885000ff0075a7 */ /* 0x000062000802014c */
[----:B------:R-:W-:Y:S05]  /*a170*/  @!P0 BRA `(.L_x_27) ;  /* 0x0000000000048947 */ /* 0x000fea0003800000 */
[----:B------:R-:W-:Y:S01]  /*a180*/  BPT.TRAP 0x1 ;  /* 0x000000040000795c */ /* 0x000fe20000300000 */
.L_x_27:
[----:B-1----:R-:W-:Y:S05]  /*a190*/  @P1 BRA `(.L_x_28) ;  /* 0x0000000000081947 */ /* 0x002fea0003800000 */
[----:B------:R-:W1:Y:S02]  /*a1a0*/  SYNCS.PHASECHK.TRANS64.TRYWAIT P1, [UR12+0x38850], R0 ;  /* 0x03885000ff0075a7 */ /* 0x000e64000802014c */
[----:B-1----:R-:W-:Y:S05]  /*a1b0*/  @!P1 BRA `(.L_x_29) ;  /* 0x0000006400e09947 */ /* 0x002fea0003800000 */
.L_x_28:
[----:B------:R-:W-:Y:S01]  /*a1c0*/  UIADD3 UR6, UR4, 0x400, URZ ;  /* 0x0000040004067890 */ /* 0x000fe2000fffe03f */
[----:B------:R-:W-:Y:S01]  /*a1d0*/  WARPGROUP.ARRIVE ;  /* 0x00000000000079c5 */ /* 0x000fe20000000000 */
[----:B------:R-:W-:Y:S01]  /*a1e0*/  UMOV UR7, 0x40000040 ;  /* 0x4000004000077882 */ /* 0x000fe20000000000 */
[----:B------:R-:W-:Y:S01]  /*a1f0*/  UMOV UR11, 0x40000040 ;  /* 0x40000040000b7882 */ /* 0x000fe20000000000 */
[----:B------:R-:W-:Y:S01]  /*a200*/  USHF.R.U32.HI UR6, URZ, 0x4, UR6 ;  /* 0x000000043f067899 */ /* 0x000fe20008011606 */
[----:B01----:R-:W0:Y:S01]  /*a210*/  SHFL.BFLY PT, R0, R17, 0x2, 0x1f ;  /* 0x0c401f0011007f89 */ /* 0x003e2200000e0000 */
[----:B------:R-:W-:Y:S01]  /*a220*/  IMAD.MOV.U32 R6, RZ, RZ, RZ ;  /* 0x000000ffff067224 */ /* 0x000fe200078e00ff */
[----:B------:R-:W-:Y:S01]  /*a230*/  MOV R13, UR5 ;  /* 0x00000005000d7c02 */ /* 0x000fe20008000f00 */
[----:B------:R-:W-:Y:S01]  /*a240*/  ULOP3.LUT UR6, UR6, 0x3fff, URZ, 0xc0, !UPT ;  /* 0x00003fff06067892 */ /* 0x000fe2000f8ec03f */
[----:B------:R-:W1:Y:S03]  /*a250*/  SHFL.BFLY PT, R2, R5, 0x2, 0x1f ;  /* 0x0c401f0005027f89 */ /* 0x000e6600000e0000 */
[----:B------:R-:W-:-:S04]  /*a260*/  ULOP3.LUT UR6, UR6, 0x2800000, URZ, 0xfc, !UPT ;  /* 0x0280000006067892 */ /* 0x000fc8000f8efc3f */
[----:B------:R-:W-:-:S04]  /*a270*/  UIMAD UR6, UR38, 0xa00, UR6 ;  /* 0x00000a00260678a4 */ /* 0x000fc8000f8e0206 */
[----:B------:R-:W-:-:S05]  /*a280*/  UIADD3 UR8, UR6, 0x80, URZ ;  /* 0x0000008006087890 */ /* 0x000fca000fffe03f */
[----:B------:R-:W-:Y:S01]  /*a290*/  HGMMA.64x256x16.F32 R24, R208, gdesc[UR4].tnspB, R24, gsb0 ;  /* 0x43e00004d0187df0 */ /* 0x000fe20008000818 */
[----:B------:R-:W-:Y:S01]  /*a2a0*/  UMOV UR7, 0x40000040 ;  /* 0x4000004000077882 */ /* 0x000fe20000000000 */
[----:B------:R-:W-:Y:S01]  /*a2b0*/  UMOV UR10, UR8 ;  /* 0x00000008000a7c82 */ /* 0x000fe20008000000 */
[----:B------:R-:W-:Y:S01]  /*a2c0*/  UIADD3 UR8, UR6, 0x100, URZ ;  /* 0x0000010006087890 */ /* 0x000fe2000fffe03f */
[----:B0-----:R-:W-:Y:S01]  /*a2d0*/  FADD.FTZ R0, R0, R17 ;  /* 0x0000001100007221 */ /* 0x001fe20000010000 */
[----:B-1----:R-:W-:-:S04]  /*a2e0*/  FADD.FTZ R2, R2, R5 ;  /* 0x0000000502027221 */ /* 0x002fc80000010000 */
[----:B------:R-:W0:Y:S01]  /*a2f0*/  SHFL.BFLY PT, R7, R0, 0x1, 0x1f ;  /* 0x0c201f0000077f89 */ /* 0x000e2200000e0000 */
[----:B------:R-:W-:-:S03]  /*a300*/  IMAD.MOV.U32 R5, RZ, RZ, RZ ;  /* 0x000000ffff057224 */ /* 0x000fc600078e00ff */
[----:B------:R-:W1:Y:S01]  /*a310*/  SHFL.BFLY PT, R9, R2, 0x1, 0x1f ;  /* 0x0c201f0002097f89 */ /* 0x000e6200000e0000 */
[----:B0-----:R-:W-:Y:S01]  /*a320*/  FADD.FTZ R11, R0, R7 ;  /* 0x00000007000b7221 */ /* 0x001fe20000010000 */
[----:B------:R-:W-:Y:S02]  /*a330*/  IMAD.U32 R7, RZ, RZ, UR5 ;  /* 0x00000005ff077e24 */ /* 0x000fe4000f8e00ff */
[----:B------:R-:W-:Y:S02]  /*a340*/  IMAD.MOV.U32 R0, RZ, RZ, -0x800000 ;  /* 0xff800000ff007424 */ /* 0x000fe400078e00ff */
[----:B-1----:R-:W-:Y:S01]  /*a350*/  FADD.FTZ R12, R2, R9 ;  /* 0x00000009020c7221 */ /* 0x002fe20000010000 */
[----:B------:R-:W-:Y:S01]  /*a360*/  FSETP.NE.FTZ.AND P1, PT, R11, RZ, PT ;  /* 0x000000ff0b00720b */ /* 0x000fe20003f35000 */
[----:B------:R-:W-:-:S03]  /*a370*/  IMAD.MOV.U32 R2, RZ, RZ, -0x800000 ;  /* 0xff800000ff027424 */ /* 0x000fc600078e00ff */
[----:B------:R-:W-:-:S09]  /*a380*/  FSETP.NE.FTZ.AND P2, PT, R12, RZ, PT ;  /* 0x000000ff0c00720b */ /* 0x000fd20003f55000 */
[----:B------:R-:W0:Y:S01]  /*a390*/  @P1 MUFU.LG2 R8, R11 ;  /* 0x0000000b00081308 */ /* 0x000e220000000c00 */
[----:B------:R-:W-:-:S03]  /*a3a0*/  @P1 FMUL.FTZ R7, R7, 0.69314718246459960938 ;  /* 0x3f31721807071820 */ /* 0x000fc60000410000 */
[----:B------:R-:W-:-:S04]  /*a3b0*/  @P2 FMUL.FTZ R13, R13, 0.69314718246459960938 ;  /* 0x3f3172180d0d2820 */ /* 0x000fc80000410000 */
[----:B------:R-:W1:Y:S08]  /*a3c0*/  @P2 MUFU.LG2 R9, R12 ;  /* 0x0000000c00092308 */ /* 0x000e700000000c00 */
[----:B------:R2:W3:Y:S01]  /*a3d0*/  @P1 MUFU.RCP R6, R11 ;  /* 0x0000000b00061308 */ /* 0x0004e20000001000 */
[----:B0-----:R-:W-:-:S04]  /*a3e0*/  @P1 FMUL.FTZ R8, R8, 0.69314718246459960938 ;  /* 0x3f31721808081820 */ /* 0x001fc80000410000 */
[----:B------:R-:W-:-:S03]  /*a3f0*/  @P1 FFMA.FTZ R2, R7, R4, R8 ;  /* 0x0000000407021223 */ /* 0x000fc60000010008 */
[----:B------:R2:W0:Y:S01]  /*a400*/  @P2 MUFU.RCP R5, R12 ;  /* 0x0000000c00052308 */ /* 0x0004220000001000 */
[----:B-1----:R-:W-:-:S04]  /*a410*/  @P2 FMUL.FTZ R10, R9, 0.69314718246459960938 ;  /* 0x3f317218090a2820 */ /* 0x002fc80000410000 */
[----:B------:R-:W-:Y:S01]  /*a420*/  @P2 FFMA.FTZ R0, R13, R3, R10 ;  /* 0x000000030d002223 */ /* 0x000fe2000001000a */
[----:B------:R-:W-:Y:S02]  /*a430*/  WARPGROUP.DEPBAR.LE gsb0, 0x0 ;  /* 0x00008000000079c5 */ /* 0x000fe40000010000 */
[----:B------:R-:W-:-:S06]  /*a440*/  WARPGROUP.ARRIVE ;  /* 0x00000000000079c5 */ /* 0x000fcc0000000000 */
[----:B------:R-:W-:Y:S01]  /*a450*/  HGMMA.64x256x16.F32 R24, R204, gdesc[UR8].tnspB, R24, gsb0 ;  /* 0x43e00008cc187df0 */ /* 0x000fe20008000818 */
[----:B------:R-:W-:Y:S01]  /*a460*/  UMOV UR10, UR8 ;  /* 0x00000008000a7c82 */ /* 0x000fe20008000000 */
[----:B------:R-:W-:Y:S01]  /*a470*/  UMOV UR11, 0x40000040 ;  /* 0x40000040000b7882 */ /* 0x000fe20000000000 */
[----:B------:R-:W-:Y:S02]  /*a480*/  UIADD3 UR8, UR6, 0x180, URZ ;  /* 0x0000018006087890 */ /* 0x000fe4000fffe03f */
[----:B------:R-:W-:Y:S01]  /*a490*/  UIADD3 UR6, UR6, 0x200, URZ ;  /* 0x0000020006067890 */ /* 0x000fe2000fffe03f */
[----:B------:R-:W-:Y:S02]  /*a4a0*/  WARPGROUP.DEPBAR.LE gsb0, 0x0 ;  /* 0x00008000000079c5 */ /* 0x000fe40000010000 */
[----:B------:R-:W-:-:S15]  /*a4b0*/  WARPGROUP.ARRIVE ;  /* 0x00000000000079c5 */ /* 0x000fde0000000000 */
[----:B------:R-:W-:-:S05]  /*a4c0*/  NOP ;  /* 0x0000000000007918 */ /* 0x000fca0000000000 */
[----:B------:R-:W-:Y:S01]  /*a4d0*/  HGMMA.64x256x16.F32 R24, R200, gdesc[UR8].tnspB, R24, gsb0 ;  /* 0x43e00008c8187df0 */ /* 0x000fe20008000818 */
[----:B------:R-:W-:Y:S01]  /*a4e0*/  UMOV UR10, UR8 ;  /* 0x00000008000a7c82 */ /* 0x000fe20008000000 */
[----:B------:R-:W-:Y:S01]  /*a4f0*/  UMOV UR11, 0x40000040 ;  /* 0x40000040000b7882 */ /* 0x000fe20000000000 */
[----:B------:R-:W-:Y:S02]  /*a500*/  WARPGROUP.DEPBAR.LE gsb0, 0x0 ;  /* 0x00008000000079c5 */ /* 0x000fe40000010000 */
[----:B------:R-:W-:-:S15]  /*a510*/  WARPGROUP.ARRIVE ;  /* 0x00000000000079c5 */ /* 0x000fde0000000000 */
[----:B------:R-:W-:-:S08]  /*a520*/  NOP ;  /* 0x0000000000007918 */ /* 0x000fd00000000000 */
[----:B------:R-:W-:Y:S03]  /*a530*/  HGMMA.64x256x16.F32 R24, R196, gdesc[UR8].tnspB, R24, gsb0 ;  /* 0x43e00008c4187df0 */ /* 0x000fe60008000818 */
[----:B------:R-:W-:Y:S02]  /*a540*/  WARPGROUP.DEPBAR.LE gsb0, 0x0 ;  /* 0x00008000000079c5 */ /* 0x000fe40000010000 */
[----:B------:R-:W-:-:S15]  /*a550*/  WARPGROUP.ARRIVE ;  /* 0x00000000000079c5 */ /* 0x000fde0000000000 */
[----:B------:R-:W-:-:S08]  /*a560*/  NOP ;  /* 0x0000000000007918 */ /* 0x000fd00000000000 */
[----:B------:R-:W-:Y:S03]  /*a570*/  HGMMA.64x256x16.F32 R24, R192, gdesc[UR4].tnspB, R24, gsb0 ;  /* 0x43e00004c0187df0 */ /* 0x000fe60008000818 */
[----:B------:R-:W-:Y:S02]  /*a580*/  WARPGROUP.DEPBAR.LE gsb0, 0x0 ;  /* 0x00008000000079c5 */ /* 0x000fe40000010000 */
[----:B0-23--:R-:W-:Y:S05]  /*a590*/  @!P0 BRA `(.L_x_30) ;  /* 0x0000000000048947 */ /* 0x00dfea0003800000 */
[----:B------:R-:W-:Y:S01]  /*a5a0*/  BPT.TRAP 0x1 ;  /* 0x000000040000795c */ /* 0x000fe20000300000 */
.L_x_30:
[----:B------:R-:W0:Y:S01]  /*a5b0*/  S2UR UR5, SR_SWINHI ;  /* 0x00000000000579c3 */ /* 0x000e220000002f00 */
        /* <DEDUP_REMOVED lines=23> */
[----:B------:R-:W-:Y:S01]  /*a730*/  UMOV UR6, UR4 ;  /* 0x0000000400067c82 */ /* 0x000fe20008000000 */
[----:B0-----:R-:W-:Y:S01]  /*a740*/  UMOV UR7, UR5 ;  /* 0x0000000500077c82 */ /* 0x001fe20008000000 */
[----:B------:R-:W-:Y:S01]  /*a750*/  FMUL.FTZ R42, R42, R5 ;  /* 0x000000052a2a7220 */ /* 0x000fe20000410000 */
[----:B------:R-:W-:Y:S01]  /*a760*/  MOV R161, UR7 ;  /* 0x0000000700a17c02 */ /* 0x000fe20008000f00 */
[----:B------:R-:W-:-:S02]  /*a770*/  IMAD.U32 R160, RZ, RZ, UR6 ;  /* 0x00000006ffa07e24 */ /* 0x000fc4000f8e00ff */
[-C--:B------:R-:W-:Y:S01]  /*a780*/  FMUL.FTZ R47, R47, R5.reuse ;  /* 0x000000052f2f7220 */ /* 0x080fe20000410000 */
[-C--:B------:R-:W-:Y:S01]  /*a790*/  FMUL.FTZ R46, R46, R5.reuse ;  /* 0x000000052e2e7220 */ /* 0x080fe20000410000 */
[----:B------:R-:W-:Y:S01]  /*a7a0*/  FMUL.FTZ R51, R51, R5 ;  /* 0x0000000533337220 */ /* 0x000fe20000410000 */
[----:B------:R-:W-:-:S04]  /*a7b0*/  IMAD.WIDE R20, R224, 0x2, R160 ;  /* 0x00000002e0147825 */ /* 0x000fc800078e02a0 */
[-C--:B------:R-:W-:Y:S01]  /*a7c0*/  FMUL.FTZ R50, R50, R5.reuse ;  /* 0x0000000532327220 */ /* 0x080fe20000410000 */
[-C--:B------:R-:W-:Y:S01]  /*a7d0*/  FMUL.FTZ R55, R55, R5.reuse ;  /* 0x0000000537377220 */ /* 0x080fe20000410000 */
[-C--:B------:R-:W-:Y:S01]  /*a7e0*/  FMUL.FTZ R54, R54, R5.reuse ;  /* 0x0000000536367220 */ /* 0x080fe20000410000 */
[-C--:B------:R-:W-:Y:S01]  /*a7f0*/  FMUL.FTZ R59, R59, R5.reuse ;  /* 0x000000053b3b7220 */ /* 0x080fe20000410000 */
[----:B------:R-:W-:Y:S01]  /*a800*/  IADD3 R9, P3, R20, 0xc060, RZ ;  /* 0x0000c06014097810 */ /* 0x000fe20007f7e0ff */
[-C--:B------:R-:W-:Y:S01]  /*a810*/  FMUL.FTZ R58, R58, R5.reuse ;  /* 0x000000053a3a7220 */ /* 0x080fe20000410000 */
[-C--:B------:R-:W-:Y:S01]  /*a820*/  FMUL.FTZ R63, R63, R5.reuse ;  /* 0x000000053f3f7220 */ /* 0x080fe20000410000 */
[-C--:B------:R-:W-:Y:S01]  /*a830*/  FMUL.FTZ R62, R62, R5.reuse ;  /* 0x000000053e3e7220 */ /* 0x080fe20000410000 */
[----:B------:R-:W-:Y:S01]  /*a840*/  LOP3.LUT R4, R9, 0x380, RZ, 0xc0, !PT ;  /* 0x0000038009047812 */ /* 0x000fe200078ec0ff */
        /* <DEDUP_REMOVED lines=47> */
[----:B------:R-:W-:Y:S01]  /*ab40*/  FMUL.FTZ R192, R73, R6 ;  /* 0x0000000649c07220 */ /* 0x000fe20000410000 */
[----:B------:R-:W-:Y:S01]  /*ab50*/  IMAD R7, R218, 0x40, R19 ;  /* 0x00000040da077824 */ /* 0x000fe200078e0213 */
[----:B------:R-:W-:Y:S01]  /*ab60*/  SHF.R.U64 R4, R4, 0x3, RZ ;  /* 0x0000000304047819 */ /* 0x000fe200000012ff */
[----:B------:R-:W-:Y:S01]  /*ab70*/  IMAD.X R5, RZ, RZ, R21, P3 ;  /* 0x000000ffff057224 */ /* 0x000fe200018e0615 */
[C---:B------:R-:W-:Y:S01]  /*ab80*/  IADD3 R107, P4, R20.reuse, 0xc040, RZ ;  /* 0x0000c040146b7810 */ /* 0x040fe20007f9e0ff */
[----:B------:R-:W-:Y:S01]  /*ab90*/  IMAD.WIDE R160, R7, 0x2, R160 ;  /* 0x0000000207a07825 */ /* 0x000fe200078e02a0 */
[----:B------:R-:W-:-:S03]  /*aba0*/  IADD3 R65, P0, R20, 0x8060, RZ ;  /* 0x0000806014417810 */ /* 0x000fc60007f1e0ff */
[-C--:B------:R-:W-:Y:S01]  /*abb0*/  FMUL.FTZ R171, R32, R6.reuse ;  /* 0x0000000620ab7220 */ /* 0x080fe20000410000 */
[----:B------:R-:W-:Y:S01]  /*abc0*/  IADD3 R33, P1, R20, 0x20, RZ ;  /* 0x0000002014217810 */ /* 0x000fe20007f3e0ff */
[-C--:B------:R-:W-:Y:S01]  /*abd0*/  FMUL.FTZ R181, R52, R6.reuse ;  /* 0x0000000634b57220 */ /* 0x080fe20000410000 */
[C---:B------:R-:W-:Y:S01]  /*abe0*/  IADD3 R73, P5, R20.reuse, 0xc020, RZ ;  /* 0x0000c02014497810 */ /* 0x040fe20007fbe0ff */
[-C--:B------:R-:W-:Y:S01]  /*abf0*/  FMUL.FTZ R196, R57, R6.reuse ;  /* 0x0000000639c47220 */ /* 0x080fe20000410000 */
[----:B------:R-:W-:Y:S01]  /*ac00*/  IADD3 R69, P6, R20, 0xc000, RZ ;  /* 0x0000c00014457810 */ /* 0x000fe20007fde0ff */
[-C--:B------:R-:W-:Y:S01]  /*ac10*/  FMUL.FTZ R180, R56, R6.reuse ;  /* 0x0000000638b47220 */ /* 0x080fe20000410000 */
[----:B------:R-:W-:Y:S01]  /*ac20*/  IADD3 R64, P2, R20, 0x8040, RZ ;  /* 0x0000804014407810 */ /* 0x000fe20007f5e0ff */
[-C--:B------:R-:W-:Y:S01]  /*ac30*/  FMUL.FTZ R179, R60, R6.reuse ;  /* 0x000000063cb37220 */ /* 0x080fe20000410000 */
[C---:B------:R-:W-:Y:S01]  /*ac40*/  IADD3 R61, P3, R20.reuse, 0x8020, RZ ;  /* 0x00008020143d7810 */ /* 0x040fe20007f7e0ff */
[--C-:B------:R-:W-:Y:S01]  /*ac50*/  IMAD.X R7, RZ, RZ, R21.reuse, P4 ;  /* 0x000000ffff077224 */ /* 0x100fe200020e0615 */
[----:B------:R-:W-:Y:S01]  /*ac60*/  LOP3.LUT R131, R20, 0x380, RZ, 0xc0, !PT ;  /* 0x0000038014837812 */ /* 0x000fe200078ec0ff */
[--C-:B------:R-:W-:Y:S01]  /*ac70*/  IMAD.X R13, RZ, RZ, R21.reuse, P0 ;  /* 0x000000ffff0d7224 */ /* 0x100fe200000e0615 */
[----:B------:R-:W-:Y:S01]  /*ac80*/  LOP3.LUT R4, R4, R9, RZ, 0x3c, !PT ;  /* 0x0000000904047212 */ /* 0x000fe200078e3cff */
[--C-:B------:R-:W-:Y:S01]  /*ac90*/  IMAD.X R15, RZ, RZ, R21.reuse, P1 ;  /* 0x000000ffff0f7224 */ /* 0x100fe200008e0615 */
[-C--:B------:R-:W-:Y:S01]  /*aca0*/  IADD3.X R9, RZ, R21.reuse, RZ, P5, !PT ;  /* 0x00000015ff097210 */ /* 0x080fe20002ffe4ff */
[-C--:B------:R-:W-:Y:S01]  /*acb0*/  FMUL.FTZ R197, R53, R6.reuse ;  /* 0x0000000635c57220 */ /* 0x080fe20000410000 */
[-C--:B------:R-:W-:Y:S01]  /*acc0*/  IADD3.X R135, RZ, R21.reuse, RZ, P2, !PT ;  /* 0x00000015ff877210 */ /* 0x080fe200017fe4ff */
[--C-:B------:R-:W-:Y:S01]  /*acd0*/  IMAD.X R11, RZ, RZ, R21.reuse, P6 ;  /* 0x000000ffff0b7224 */ /* 0x100fe200030e0615 */
[----:B------:R-:W-:Y:S01]  /*ace0*/  R2UR UR14, R216 ;  /* 0x00000000d80e72ca */ /* 0x000fe200000e0000 */
[--C-:B------:R-:W-:Y:S01]  /*acf0*/  IMAD.X R139, RZ, RZ, R21.reuse, P3 ;  /* 0x000000ffff8b7224 */ /* 0x100fe200018e0615 */
[C---:B------:R-:W-:Y:S01]  /*ad00*/  IADD3 R60, P4, R20.reuse, 0x8000, RZ ;  /* 0x00008000143c7810 */ /* 0x040fe20007f9e0ff */
[----:B------:R-:W-:Y:S01]  /*ad10*/  ULDC UR10, c[0x0][0xc44] ;  /* 0x00031100000a7ab9 */ /* 0x000fe20000000800 */
[C---:B------:R-:W-:Y:S01]  /*ad20*/  IADD3 R57, P5, R20.reuse, 0x4060, RZ ;  /* 0x0000406014397810 */ /* 0x040fe20007fbe0ff */
[----:B------:R-:W-:Y:S01]  /*ad30*/  ULDC.64 UR8, c[0x0][0xb90] ;  /* 0x0002e40000087ab9 */ /* 0x000fe20000000a00 */
[C---:B------:R-:W-:Y:S01]  /*ad40*/  IADD3 R56, P0, R20.reuse, 0x4040, RZ ;  /* 0x0000404014387810 */ /* 0x040fe20007f1e0ff */
[--C-:B------:R-:W-:Y:S01]  /*ad50*/  IMAD.X R143, RZ, RZ, R21.reuse, P4 ;  /* 0x000000ffff8f7224 */ /* 0x100fe200020e0615 */
[C---:B------:R-:W-:Y:S01]  /*ad60*/  IADD3 R52, P1, R20.reuse, 0x4020, RZ ;  /* 0x0000402014347810 */ /* 0x040fe20007f3e0ff */
[--C-:B------:R-:W-:Y:S01]  /*ad70*/  IMAD.X R147, RZ, RZ, R21.reuse, P5 ;  /* 0x000000ffff937224 */ /* 0x100fe200028e0615 */
[C---:B------:R-:W-:Y:S01]  /*ad80*/  IADD3 R32, P2, R20.reuse, 0x4000, RZ ;  /* 0x0000400014207810 */ /* 0x040fe20007f5e0ff */
[--C-:B------:R-:W-:Y:S01]  /*ad90*/  IMAD.X R153, RZ, RZ, R21.reuse, P0 ;  /* 0x000000ffff997224 */ /* 0x100fe200000e0615 */
[----:B------:R-:W-:Y:S01]  /*ada0*/  SHF.R.U64 R131, R131, 0x3, RZ ;  /* 0x0000000383837819 */ /* 0x000fe200000012ff */
[--C-:B------:R-:W-:Y:S01]  /*adb0*/  IMAD.X R155, RZ, RZ, R21.reuse, P1 ;  /* 0x000000ffff9b7224 */ /* 0x100fe200008e0615 */
[C---:B------:R-:W-:Y:S01]  /*adc0*/  IADD3 R53, P6, R20.reuse, 0x40, RZ ;  /* 0x0000004014357810 */ /* 0x040fe20007fde0ff */
[--C-:B------:R-:W-:Y:S01]  /*add0*/  IMAD.X R157, RZ, RZ, R21.reuse, P2 ;  /* 0x000000ffff9d7224 */ /* 0x100fe200010e0615 */
[----:B------:R-:W-:Y:S01]  /*ade0*/  IADD3 R30, P3, R20, 0x60, RZ ;  /* 0x00000060141e7810 */ /* 0x000fe20007f7e0ff */
[----:B------:R-:W-:Y:S01]  /*adf0*/  UIADD3 UR5, -UR14, URZ, URZ ;  /* 0x0000003f0e057290 */ /* 0x000fe2000fffe13f */
[----:B------:R-:W-:Y:S01]  /*ae00*/  R2UR UR16, R217 ;  /* 0x00000000d91072ca */ /* 0x000fe200000e0000 */
[----:B------:R-:W-:Y:S01]  /*ae10*/  FMUL.FTZ R177, R68, R6 ;  /* 0x0000000644b17220 */ /* 0x000fe20000410000 */
[----:B------:R-:W-:Y:S01]  /*ae20*/  LOP3.LUT R130, R131, R20, RZ, 0x3c, !PT ;  /* 0x0000001483827212 */ /* 0x000fe200078e3cff */
[----:B------:R-:W-:Y:S01]  /*ae30*/  IMAD.MOV.U32 R131, RZ, RZ, R21 ;  /* 0x000000ffff837224 */ /* 0x000fe200078e0015 */
[-C--:B------:R-:W-:Y:S01]  /*ae40*/  IADD3.X R151, RZ, R21.reuse, RZ, P6, !PT ;  /* 0x00000015ff977210 */ /* 0x080fe200037fe4ff */
[----:B------:R-:W0:Y:S01]  /*ae50*/  LDC R198, c[0x0][0xbe8] ;  /* 0x0002fa00ffc67b82 */ /* 0x000e220000000800 */
[----:B------:R-:W-:Y:S01]  /*ae60*/  IADD3.X R159, RZ, R21, RZ, P3, !PT ;  /* 0x00000015ff9f7210 */ /* 0x000fe20001ffe4ff */
[-C--:B------:R-:W-:Y:S01]  /*ae70*/  FMUL.FTZ R25, R25, R6.reuse ;  /* 0x0000000619197220 */ /* 0x080fe20000410000 */
[----:B------:R-:W-:Y:S01]  /*ae80*/  LOP3.LUT R21, R64, 0x380, RZ, 0xc0, !PT ;  /* 0x0000038040157812 */ /* 0x000fe200078ec0ff */
[-C--:B------:R-:W-:Y:S01]  /*ae90*/  FMUL.FTZ R24, R24, R6.reuse ;  /* 0x0000000618187220 */ /* 0x080fe20000410000 */
[----:B------:R-:W-:Y:S01]  /*aea0*/  LOP3.LUT R20, R61, 0x380, RZ, 0xc0, !PT ;  /* 0x000003803d147812 */ /* 0x000fe200078ec0ff */
[-C--:B------:R-:W-:Y:S01]  /*aeb0*/  FMUL.FTZ R29, R29, R6.reuse ;  /* 0x000000061d1d7220 */ /* 0x080fe20000410000 */
[----:B------:R-:W-:Y:S01]  /*aec0*/  SHF.R.U64 R21, R21, 0x3, RZ ;  /* 0x0000000315157819 */ /* 0x000fe200000012ff */
[----:B------:R-:W-:Y:S01]  /*aed0*/  UIMAD UR10, UR10, UR5, UR16 ;  /* 0x000000050a0a72a4 */ /* 0x000fe2000f8e0210 */
[----:B------:R-:W-:Y:S01]  /*aee0*/  SHF.R.U64 R20, R20, 0x3, RZ ;  /* 0x0000000314147819 */ /* 0x000fe200000012ff */
[----:B------:R-:W-:Y:S01]  /*aef0*/  FMUL.FTZ R28, R28, R6 ;  /* 0x000000061c1c7220 */ /* 0x000fe20000410000 */
[----:B------:R-:W-:Y:S01]  /*af00*/  LOP3.LUT R134, R21, R64, RZ, 0x3c, !PT ;  /* 0x0000004015867212 */ /* 0x000fe200078e3cff */
[----:B------:R-:W-:Y:S01]  /*af10*/  USHF.R.S32.HI UR11, URZ, 0x1f, UR10 ;  /* 0x0000001f3f0b7899 */ /* 0x000fe2000801140a */
[----:B------:R-:W-:Y:S01]  /*af20*/  LOP3.LUT R21, R60, 0x380, RZ, 0xc0, !PT ;  /* 0x000003803c157812 */ /* 0x000fe200078ec0ff */
[----:B------:R-:W-:Y:S01]  /*af30*/  UIMAD.WIDE.U32 UR6, UR10, UR8, URZ ;  /* 0x000000080a0672a5 */ /* 0x000fe2000f8e003f */
[----:B------:R-:W-:Y:S01]  /*af40*/  LOP3.LUT R138, R20, R61, RZ, 0x3c, !PT ;  /* 0x0000003d148a7212 */ /* 0x000fe200078e3cff */
[----:B------:R-:W-:Y:S01]  /*af50*/  UIMAD UR5, UR11, UR8, URZ ;  /* 0x000000080b0572a4 */ /* 0x000fe2000f8e023f */
[----:B------:R-:W-:Y:S01]  /*af60*/  LOP3.LUT R20, R57, 0x380, RZ, 0xc0, !PT ;  /* 0x0000038039147812 */ /* 0x000fe200078ec0ff */
[----:B------:R-:W-:Y:S01]  /*af70*/  FMUL.FTZ R36, R36, R6 ;  /* 0x0000000624247220 */ /* 0x000fe20000410000 */
[----:B------:R-:W-:Y:S01]  /*af80*/  LOP3.LUT R14, R33, 0x380, RZ, 0xc0, !PT ;  /* 0x00000380210e7812 */ /* 0x000fe200078ec0ff */
[----:B------:R-:W-:Y:S01]  /*af90*/  UIMAD UR5, UR10, UR9, UR5 ;  /* 0x000000090a0572a4 */ /* 0x000fe2000f8e0205 */
[----:B------:R-:W-:Y:S01]  /*afa0*/  SHF.R.U64 R21, R21, 0x3, RZ ;  /* 0x0000000315157819 */ /* 0x000fe200000012ff */
[----:B------:R-:W-:Y:S01]  /*afb0*/  IMAD.U32 R126, RZ, RZ, UR6 ;  /* 0x00000006ff7e7e24 */ /* 0x000fe2000f8e00ff */
[----:B------:R-:W-:Y:S01]  /*afc0*/  SHF.R.U64 R20, R20, 0x3, RZ ;  /* 0x0000000314147819 */ /* 0x000fe200000012ff */
[----:B------:R-:W-:Y:S01]  /*afd0*/  UIADD3 UR6, UR7, UR5, URZ ;  /* 0x0000000507067290 */ /* 0x000fe2000fffe03f */
[----:B------:R-:W-:Y:S01]  /*afe0*/  SHF.R.U64 R14, R14, 0x3, RZ ;  /* 0x000000030e0e7819 */ /* 0x000fe200000012ff */
[----:B------:R-:W-:Y:S01]  /*aff0*/  UIADD3 UR5, UR12, 0x38860, URZ ;  /* 0x000388600c057890 */ /* 0x000fe2000fffe03f */
[----:B------:R-:W-:Y:S01]  /*b000*/  LOP3.LUT R142, R21, R60, RZ, 0x3c, !PT ;  /* 0x0000003c158e7212 */ /* 0x000fe200078e3cff */
[-C--:B------:R-:W-:Y:S01]  /*b010*/  FMUL.FTZ R41, R41, R6.reuse ;  /* 0x0000000629297220 */ /* 0x080fe20000410000 */
[----:B------:R-:W-:Y:S01]  /*b020*/  LOP3.LUT R10, R69, 0x380, RZ, 0xc0, !PT ;  /* 0x00000380450a7812 */ /* 0x000fe200078ec0ff */
[----:B------:R-:W-:Y:S01]  /*b030*/  UPRMT UR5, UR13, 0x654, UR5 ;  /* 0x000006540d057896 */ /* 0x000fe20008000005 */
[----:B------:R-:W-:Y:S01]  /*b040*/  LOP3.LUT R146, R20, R57, RZ, 0x3c, !PT ;  /* 0x0000003914927212 */ /* 0x000fe200078e3cff */
[-C--:B------:R-:W-:Y:S01]  /*b050*/  FMUL.FTZ R40, R40, R6.reuse ;  /* 0x0000000628287220 */ /* 0x080fe20000410000 */
[----:B------:R-:W-:Y:S01]  /*b060*/  LOP3.LUT R21, R52, 0x380, RZ, 0xc0, !PT ;  /* 0x0000038034157812 */ /* 0x000fe200078ec0ff */
[-C--:B------:R-:W-:Y:S01]  /*b070*/  FMUL.FTZ R44, R44, R6.reuse ;  /* 0x000000062c2c7220 */ /* 0x080fe20000410000 */
[----:B------:R-:W-:Y:S01]  /*b080*/  LOP3.LUT R57, R32, 0x380, RZ, 0xc0, !PT ;  /* 0x0000038020397812 */ /* 0x000fe200078ec0ff */
[-C--:B------:R-:W-:Y:S01]  /*b090*/  FMUL.FTZ R49, R49, R6.reuse ;  /* 0x0000000631317220 */ /* 0x080fe20000410000 */
[----:B------:R-:W-:Y:S01]  /*b0a0*/  LOP3.LUT R14, R14, R33, RZ, 0x3c, !PT ;  /* 0x000000210e0e7212 */ /* 0x000fe200078e3cff */
[-C--:B------:R-:W-:Y:S01]  /*b0b0*/  FMUL.FTZ R48, R48, R6.reuse ;  /* 0x0000000630307220 */ /* 0x080fe20000410000 */
[----:B------:R-:W-:Y:S01]  /*b0c0*/  LOP3.LUT R33, R56, 0x380, RZ, 0xc0, !PT ;  /* 0x0000038038217812 */ /* 0x000fe200078ec0ff */
[----:B------:R-:W-:Y:S01]  /*b0d0*/  SYNCS.ARRIVE.TRANS64.RED.A1T0 RZ, [UR5], RZ ;  /* 0x000000ffffff79a7 */ /* 0x000fe20008100405 */
[----:B------:R-:W-:Y:S01]  /*b0e0*/  SHF.R.U64 R10, R10, 0x3, RZ ;  /* 0x000000030a0a7819 */ /* 0x000fe200000012ff */
[-C--:B------:R-:W-:Y:S01]  /*b0f0*/  FMUL.FTZ R176, R72, R6.reuse ;  /* 0x0000000648b07220 */ /* 0x080fe20000410000 */
[----:B------:R-:W-:Y:S01]  /*b100*/  SHF.R.U64 R21, R21, 0x3, RZ ;  /* 0x0000000315157819 */ /* 0x000fe200000012ff */
[-C--:B------:R-:W-:Y:S01]  /*b110*/  FMUL.FTZ R76, R76, R6.reuse ;  /* 0x000000064c4c7220 */ /* 0x080fe20000410000 */
[----:B------:R-:W-:Y:S01]  /*b120*/  SHF.R.U64 R57, R57, 0x3, RZ ;  /* 0x0000000339397819 */ /* 0x000fe200000012ff */
[-C--:B------:R-:W-:Y:S01]  /*b130*/  FMUL.FTZ R81, R81, R6.reuse ;  /* 0x0000000651517220 */ /* 0x080fe20000410000 */
[----:B------:R-:W-:Y:S01]  /*b140*/  LOP3.LUT R20, R53, 0x380, RZ, 0xc0, !PT ;  /* 0x0000038035147812 */ /* 0x000fe200078ec0ff */
[-C--:B------:R-:W-:Y:S01]  /*b150*/  FMUL.FTZ R80, R80, R6.reuse ;  /* 0x0000000650507220 */ /* 0x080fe20000410000 */
[----:B------:R-:W-:Y:S01]  /*b160*/  SHF.R.U64 R33, R33, 0x3, RZ ;  /* 0x0000000321217819 */ /* 0x000fe200000012ff */
[-C--:B------:R-:W-:Y:S01]  /*b170*/  FMUL.FTZ R84, R84, R6.reuse ;  /* 0x0000000654547220 */ /* 0x080fe20000410000 */
[----:B------:R-:W-:Y:S01]  /*b180*/  LOP3.LUT R10, R10, R69, RZ, 0x3c, !PT ;  /* 0x000000450a0a7212 */ /* 0x000fe200078e3cff */
[----:B------:R-:W-:Y:S01]  /*b190*/  FMUL.FTZ R89, R89, R6 ;  /* 0x0000000659597220 */ /* 0x000fe20000410000 */
[----:B------:R-:W-:Y:S01]  /*b1a0*/  LOP3.LUT R154, R21, R52, RZ, 0x3c, !PT ;  /* 0x00000034159a7212 */ /* 0x000fe200078e3cff */
[-C--:B------:R-:W-:Y:S01]  /*b1b0*/  FMUL.FTZ R88, R88, R6.reuse ;  /* 0x0000000658587220 */ /* 0x080fe20000410000 */
[----:B------:R-:W-:Y:S01]  /*b1c0*/  IADD3 R52, P3, R160, 0x1000, RZ ;  /* 0x00001000a0347810 */ /* 0x000fe20007f7e0ff */
[----:B------:R-:W-:Y:S01]  /*b1d0*/  FMUL.FTZ R92, R92, R6 ;  /* 0x000000065c5c7220 */ /* 0x000fe20000410000 */
[----:B------:R-:W-:Y:S01]  /*b1e0*/  LOP3.LUT R156, R57, R32, RZ, 0x3c, !PT ;  /* 0x00000020399c7212 */ /* 0x000fe200078e3cff */
[-C--:B------:R-:W-:Y:S01]  /*b1f0*/  FMUL.FTZ R97, R97, R6.reuse ;  /* 0x0000000661617220 */ /* 0x080fe20000410000 */
[----:B------:R-:W-:Y:S01]  /*b200*/  IADD3 R69, P2, R160, 0x7000, RZ ;  /* 0x00007000a0457810 */ /* 0x000fe20007f5e0ff */
[-C--:B------:R-:W-:Y:S01]  /*b210*/  FMUL.FTZ R96, R96, R6.reuse ;  /* 0x0000000660607220 */ /* 0x080fe20000410000 */
[----:B------:R-:W-:Y:S01]  /*b220*/  IADD3 R57, P6, R160, 0x4000, RZ ;  /* 0x00004000a0397810 */ /* 0x000fe20007fde0ff */
[-C--:B------:R-:W-:Y:S01]  /*b230*/  FMUL.FTZ R100, R100, R6.reuse ;  /* 0x0000000664647220 */ /* 0x080fe20000410000 */
[----:B------:R-:W-:Y:S01]  /*b240*/  SHF.R.U64 R20, R20, 0x3, RZ ;  /* 0x0000000314147819 */ /* 0x000fe200000012ff */
[----:B------:R-:W-:Y:S01]  /*b250*/  FMUL.FTZ R104, R104, R6 ;  /* 0x0000000668687220 */ /* 0x000fe20000410000 */
[----:B------:R-:W-:Y:S01]  /*b260*/  LOP3.LUT R152, R33, R56, RZ, 0x3c, !PT ;  /* 0x0000003821987212 */ /* 0x000fe200078e3cff */
[-C--:B------:R-:W-:Y:S01]  /*b270*/  FMUL.FTZ R108, R108, R6.reuse ;  /* 0x000000066c6c7220 */ /* 0x080fe20000410000 */
[----:B------:R-:W-:Y:S01]  /*b280*/  IADD3 R33, P4, R160, 0x2000, RZ ;  /* 0x00002000a0217810 */ /* 0x000fe20007f9e0ff */
[-C--:B------:R-:W-:Y:S01]  /*b290*/  FMUL.FTZ R112, R112, R6.reuse ;  /* 0x0000000670707220 */ /* 0x080fe20000410000 */
[----:B------:R-:W-:Y:S01]  /*b2a0*/  LOP3.LUT R21, R52, 0x380, RZ, 0xc0, !PT ;  /* 0x0000038034157812 */ /* 0x000fe200078ec0ff */
        /* <DEDUP_REMOVED lines=8> */
[-C--:B------:R-:W-:Y:S01]  /*b330*/  FMUL.FTZ R128, R128, R6.reuse ;  /* 0x0000000680807220 */ /* 0x080fe20000410000 */
[----:B------:R-:W-:Y:S01]  /*b340*/  SHF.R.U64 R21, R21, 0x3, RZ ;  /* 0x0000000315157819 */ /* 0x000fe200000012ff */
[-C--:B------:R-:W-:Y:S01]  /*b350*/  FMUL.FTZ R133, R133, R6.reuse ;  /* 0x0000000685857220 */ /* 0x080fe20000410000 */
[----:B------:R-:W-:Y:S01]  /*b360*/  SHF.R.U64 R68, R68, 0x3, RZ ;  /* 0x0000000344447819 */ /* 0x000fe200000012ff */
[-C--:B------:R-:W-:Y:S01]  /*b370*/  FMUL.FTZ R132, R132, R6.reuse ;  /* 0x0000000684847220 */ /* 0x080fe20000410000 */
[----:B------:R-:W-:Y:S01]  /*b380*/  SHF.R.U64 R56, R56, 0x3, RZ ;  /* 0x0000000338387819 */ /* 0x000fe200000012ff */
[-C--:B------:R-:W-:Y:S01]  /*b390*/  FMUL.FTZ R137, R137, R6.reuse ;  /* 0x0000000689897220 */ /* 0x080fe20000410000 */
[----:B------:R-:W-:Y:S01]  /*b3a0*/  SHF.R.U64 R32, R20, 0x3, RZ ;  /* 0x0000000314207819 */ /* 0x000fe200000012ff */
[----:B------:R-:W-:Y:S01]  /*b3b0*/  FMUL.FTZ R136, R136, R6 ;  /* 0x0000000688887220 */ /* 0x000fe20000410000 */
[----:B------:R-:W-:Y:S01]  /*b3c0*/  LOP3.LUT R20, R21, R52, RZ, 0x3c, !PT ;  /* 0x0000003415147212 */ /* 0x000fe200078e3cff */
[--C-:B------:R-:W-:Y:S01]  /*b3d0*/  IMAD.X R21, RZ, RZ, R161.reuse, P3 ;  /* 0x000000ffff157224 */ /* 0x100fe200018e06a1 */
[----:B------:R-:W-:Y:S01]  /*b3e0*/  LOP3.LUT R68, R68, R69, RZ, 0x3c, !PT ;  /* 0x0000004544447212 */ /* 0x000fe200078e3cff */
[----:B------:R-:W-:Y:S01]  /*b3f0*/  IMAD.X R69, RZ, RZ, R161, P2 ;  /* 0x000000ffff457224 */ /* 0x000fe200010e06a1 */
[----:B------:R-:W-:Y:S01]  /*b400*/  LOP3.LUT R56, R56, R57, RZ, 0x3c, !PT ;  /* 0x0000003938387212 */ /* 0x000fe200078e3cff */
[-C--:B------:R-:W-:Y:S01]  /*b410*/  FMUL.FTZ R141, R141, R6.reuse ;  /* 0x000000068d8d7220 */ /* 0x080fe20000410000 */
[----:B------:R-:W-:Y:S01]  /*b420*/  IADD3 R57, P3, R160, 0x8000, RZ ;  /* 0x00008000a0397810 */ /* 0x000fe20007f7e0ff */
[-C--:B------:R-:W-:Y:S01]  /*b430*/  FMUL.FTZ R140, R140, R6.reuse ;  /* 0x000000068c8c7220 */ /* 0x080fe20000410000 */
[----:B------:R-:W-:Y:S01]  /*b440*/  IADD3 R123, P2, R160, 0xe000, RZ ;  /* 0x0000e000a07b7810 */ /* 0x000fe20007f5e0ff */
[----:B------:R-:W-:Y:S01]  /*b450*/  FMUL.FTZ R145, R145, R6 ;  /* 0x0000000691917220 */ /* 0x000fe20000410000 */
[----:B------:R-:W-:Y:S01]  /*b460*/  F2FP.F16.F32.PACK_AB R24, R25, R24 ;  /* 0x000000181918723e */ /* 0x000fe200000000ff */
[----:B------:R-:W-:Y:S01]  /*b470*/  FMUL.FTZ R144, R144, R6 ;  /* 0x0000000690907220 */ /* 0x000fe20000410000 */
[----:B------:R-:W-:Y:S01]  /*b480*/  F2FP.F16.F32.PACK_AB R25, R27, R26 ;  /* 0x0000001a1b19723e */ /* 0x000fe200000000ff */
[-C--:B------:R-:W-:Y:S01]  /*b490*/  FMUL.FTZ R149, R149, R6.reuse ;  /* 0x0000000695957220 */ /* 0x080fe20000410000 */
[----:B------:R-:W-:Y:S01]  /*b4a0*/  F2FP.F16.F32.PACK_AB R27, R31, R17 ;  /* 0x000000111f1b723e */ /* 0x000fe200000000ff */
[----:B------:R-:W-:Y:S01]  /*b4b0*/  FMUL.FTZ R148, R148, R6 ;  /* 0x0000000694947220 */ /* 0x000fe20000410000 */
[----:B------:R-:W-:Y:S01]  /*b4c0*/  LOP3.LUT R122, R123, 0x380, RZ, 0xc0, !PT ;  /* 0x000003807b7a7812 */ /* 0x000fe200078ec0ff */
[----:B------:R-:W-:Y:S01]  /*b4d0*/  USHF.R.S32.HI UR12, URZ, 0x1f, UR14 ;  /* 0x0000001f3f0c7899 */ /* 0x000fe2000801140e */
[----:B------:R-:W-:Y:S01]  /*b4e0*/  MOV R199, R130 ;  /* 0x0000008200c77202 */ /* 0x000fe20000000f00 */
[----:B------:R-:W-:Y:S01]  /*b4f0*/  IMAD.U32 R127, RZ, RZ, UR7 ;  /* 0x00000007ff7f7e24 */ /* 0x000fe2000f8e00ff */
[----:B------:R-:W-:Y:S01]  /*b500*/  IADD3.X R31, RZ, R161, RZ, P3, !PT ;  /* 0x000000a1ff1f7210 */ /* 0x000fe20001ffe4ff */
[----:B------:R-:W-:Y:S01]  /*b510*/  ULDC UR5, c[0x0][0xa88] ;  /* 0x0002a20000057ab9 */ /* 0x000fe20000000800 */
[----:B------:R-:W-:Y:S01]  /*b520*/  IADD3 R130, P3, R160, 0xf000, RZ ;  /* 0x0000f000a0827810 */ /* 0x000fe20007f7e0ff */
[----:B------:R-:W-:Y:S01]  /*b530*/  ULDC.64 UR8, c[0x0][0xae8] ;  /* 0x0002ba0000087ab9 */ /* 0x000fe20000000a00 */
[----:B------:R-:W-:-:S02]  /*b540*/  SHF.R.U64 R122, R122, 0x3, RZ ;  /* 0x000000037a7a7819 */ /* 0x000fc400000012ff */
[----:B------:R-:W-:Y:S01]  /*b550*/  LOP3.LUT R17, R130, 0x380, RZ, 0xc0, !PT ;  /* 0x0000038082117812 */ /* 0x000fe200078ec0ff */
[--C-:B------:R-:W-:Y:S01]  /*b560*/  IMAD.X R131, RZ, RZ, R161.reuse, P3 ;  /* 0x000000ffff837224 */ /* 0x100fe200018e06a1 */
[----:B------:R-:W-:Y:S01]  /*b570*/  LOP3.LUT R122, R122, R123, RZ, 0x3c, !PT ;  /* 0x0000007b7a7a7212 */ /* 0x000fe200078e3cff */
[----:B------:R-:W-:Y:S01]  /*b580*/  IMAD.X R123, RZ, RZ, R161, P2 ;  /* 0x000000ffff7b7224 */ /* 0x000fe200010e06a1 */
[----:B------:R-:W-:Y:S02]  /*b590*/  LOP3.LUT R8, R73, 0x380, RZ, 0xc0, !PT ;  /* 0x0000038049087812 */ /* 0x000fe400078ec0ff */
[----:B------:R-:W-:Y:S02]  /*b5a0*/  SHF.R.U64 R17, R17, 0x3, RZ ;  /* 0x0000000311117819 */ /* 0x000fe400000012ff */
[----:B0-----:R-:W-:Y:S02]  /*b5b0*/  ISETP.NE.AND P2, PT, R198, 0x1, PT ;  /* 0x00000001c600780c */ /* 0x001fe40003f45270 */
[----:B------:R-:W-:-:S02]  /*b5c0*/  SHF.R.U64 R8, R8, 0x3, RZ ;  /* 0x0000000308087819 */ /* 0x000fc400000012ff */
[----:B------:R-:W-:Y:S02]  /*b5d0*/  LOP3.LUT R130, R17, R130, RZ, 0x3c, !PT ;  /* 0x0000008211827212 */ /* 0x000fe400078e3cff */
[----:B------:R-:W-:Y:S02]  /*b5e0*/  MOV R17, R4 ;  /* 0x0000000400117202 */ /* 0x000fe40000000f00 */
[----:B------:R-:W0:Y:S01]  /*b5f0*/  LDC R4, c[0x0][0xc38] ;  /* 0x00030e00ff047b82 */ /* 0x000e220000000800 */
[----:B------:R-:W-:-:S07]  /*b600*/  F2FP.F16.F32.PACK_AB R26, R29, R28 ;  /* 0x0000001c1d1a723e */ /* 0x000fce00000000ff */
[----:B------:R-:W-:Y:S01]  /*b610*/  BAR.SYNC.DEFER_BLOCKING 0x1, 0x100 ;  /* 0x0044000000007b1d */ /* 0x000fe20000010000 */
[----:B------:R-:W-:Y:S02]  /*b620*/  LOP3.LUT R8, R8, R73, RZ, 0x3c, !PT ;  /* 0x0000004908087212 */ /* 0x000fe400078e3cff */
[----:B------:R-:W-:Y:S02]  /*b630*/  LOP3.LUT R12, R65, 0x380, RZ, 0xc0, !PT ;  /* 0x00000380410c7812 */ /* 0x000fe400078ec0ff */
[----:B------:R-:W-:Y:S02]  /*b640*/  LOP3.LUT R53, R30, 0x380, RZ, 0xc0, !PT ;  /* 0x000003801e357812 */ /* 0x000fe400078ec0ff */
[----:B------:R-:W-:Y:S02]  /*b650*/  SHF.R.U64 R12, R12, 0x3, RZ ;  /* 0x000000030c0c7819 */ /* 0x000fe400000012ff */
[----:B------:R-:W-:Y:S02]  /*b660*/  SHF.R.U64 R53, R53, 0x3, RZ ;  /* 0x0000000335357819 */ /* 0x000fe400000012ff */
[----:B------:R-:W-:-:S02]  /*b670*/  R2UR UR15, R215 ;  /* 0x00000000d70f72ca */ /* 0x000fc400000e0000 */
[----:B------:R-:W-:Y:S02]  /*b680*/  LOP3.LUT R12, R12, R65, RZ, 0x3c, !PT ;  /* 0x000000410c0c7212 */ /* 0x000fe400078e3cff */
[----:B------:R-:W-:Y:S02]  /*b690*/  LOP3.LUT R158, R53, R30, RZ, 0x3c, !PT ;  /* 0x0000001e359e7212 */ /* 0x000fe400078e3cff */
[C---:B------:R-:W-:Y:S02]  /*b6a0*/  IADD3 R53, P5, R160.reuse, 0x3000, RZ ;  /* 0x00003000a0357810 */ /* 0x040fe40007fbe0ff */
[C---:B------:R-:W-:Y:S02]  /*b6b0*/  IADD3 R61, P0, R160.reuse, 0x5000, RZ ;  /* 0x00005000a03d7810 */ /* 0x040fe40007f1e0ff */
[----:B------:R-:W-:Y:S02]  /*b6c0*/  IADD3 R65, P1, R160, 0x6000, RZ ;  /* 0x00006000a0417810 */ /* 0x000fe40007f3e0ff */
[----:B------:R-:W-:Y:S01]  /*b6d0*/  LOP3.LUT R52, R53, 0x380, RZ, 0xc0, !PT ;  /* 0x0000038035347812 */ /* 0x000fe200078ec0ff */
[----:B------:R1:W-:Y:S01]  /*b6e0*/  STSM.16.M88.4 [R199], R24 ;  /* 0x00000018c7007844 */ /* 0x0003e20000000200 */
[----:B------:R-:W-:-:S02]  /*b6f0*/  LOP3.LUT R60, R61, 0x380, RZ, 0xc0, !PT ;  /* 0x000003803d3c7812 */ /* 0x000fc400078ec0ff */
[----:B------:R-:W-:Y:S02]  /*b700*/  LOP3.LUT R64, R65, 0x380, RZ, 0xc0, !PT ;  /* 0x0000038041407812 */ /* 0x000fe400078ec0ff */
[----:B------:R-:W-:Y:S02]  /*b710*/  LOP3.LUT R30, R57, 0x380, RZ, 0xc0, !PT ;  /* 0x00000380391e7812 */ /* 0x000fe400078ec0ff */
[----:B------:R-:W-:Y:S01]  /*b720*/  MOV R134, R134 ;  /* 0x0000008600867202 */ /* 0x000fe20000000f00 */
[----:B------:R-:W-:Y:S01]  /*b730*/  IMAD R135, RZ, RZ, -UR16 ;  /* 0x80000010ff877e24 */ /* 0x000fe2000f8e02ff */
[----:B------:R-:W-:Y:S02]  /*b740*/  LOP3.LUT R6, R107, 0x380, RZ, 0xc0, !PT ;  /* 0x000003806b067812 */ /* 0x000fe400078ec0ff */
[----:B------:R-:W-:Y:S01]  /*b750*/  SHF.R.U64 R52, R52, 0x3, RZ ;  /* 0x0000000334347819 */ /* 0x000fe200000012ff */
[----:B0-----:R-:W-:Y:S01]  /*b760*/  IMAD R135, R4, R135, UR15 ;  /* 0x0000000f04877e24 */ /* 0x001fe2000f8e0287 */
[----:B------:R-:W-:-:S02]  /*b770*/  SHF.R.U64 R60, R60, 0x3, RZ ;  /* 0x000000033c3c7819 */ /* 0x000fc400000012ff */
[----:B------:R-:W-:Y:S01]  /*b780*/  SHF.R.U64 R64, R64, 0x3, RZ ;  /* 0x0000000340407819 */ /* 0x000fe200000012ff */
[----:B-1----:R-:W0:Y:S01]  /*b790*/  LDC.64 R24, c[0x0][0xb98] ;  /* 0x0002e600ff187b82 */ /* 0x002e220000000a00 */
[----:B------:R-:W-:Y:S02]  /*b7a0*/  MOV R27, R8 ;  /* 0x00000008001b7202 */ /* 0x000fe40000000f00 */
[----:B------:R-:W-:Y:S02]  /*b7b0*/  SHF.R.U64 R30, R30, 0x3, RZ ;  /* 0x000000031e1e7819 */ /* 0x000fe400000012ff */
[----:B------:R-:W-:Y:S02]  /*b7c0*/  SHF.R.U64 R6, R6, 0x3, RZ ;  /* 0x0000000306067819 */ /* 0x000fe400000012ff */
[----:B------:R-:W-:Y:S01]  /*b7d0*/  F2FP.F16.F32.PACK_AB R40, R41, R40 ;  /* 0x000000282928723e */ /* 0x000fe200000000ff */
[----:B------:R-:W1:Y:S01]  /*b7e0*/  @P2 LDC R8, c[0x0][0xbec] ;  /* 0x0002fb00ff082b82 */ /* 0x000e620000000800 */
[----:B------:R-:W-:-:S02]  /*b7f0*/  F2FP.F16.F32.PACK_AB R41, R43, R42 ;  /* 0x0000002a2b29723e */ /* 0x000fc400000000ff */
[----:B------:R-:W-:Y:S01]  /*b800*/  LOP3.LUT R32, R32, R33, RZ, 0x3c, !PT ;  /* 0x0000002120207212 */ /* 0x000fe200078e3cff */
[--C-:B------:R-:W-:Y:S01]  /*b810*/  IMAD.X R33, RZ, RZ, R161.reuse, P4 ;  /* 0x000000ffff217224 */ /* 0x100fe200020e06a1 */
[----:B------:R-:W-:Y:S01]  /*b820*/  LOP3.LUT R52, R52, R53, RZ, 0x3c, !PT ;  /* 0x0000003534347212 */ /* 0x000fe200078e3cff */
[--C-:B------:R-:W-:Y:S01]  /*b830*/  IMAD.X R53, RZ, RZ, R161.reuse, P5 ;  /* 0x000000ffff357224 */ /* 0x100fe200028e06a1 */
[----:B------:R-:W-:Y:S01]  /*b840*/  LOP3.LUT R60, R60, R61, RZ, 0x3c, !PT ;  /* 0x0000003d3c3c7212 */ /* 0x000fe200078e3cff */
[----:B------:R-:W2:Y:S01]  /*b850*/  @P2 LDC R9, c[0x0][0xbf0] ;  /* 0x0002fc00ff092b82 */ /* 0x000ea20000000800 */
[----:B------:R-:W-:Y:S01]  /*b860*/  LOP3.LUT R64, R64, R65, RZ, 0x3c, !PT ;  /* 0x0000004140407212 */ /* 0x000fe200078e3cff */
[--C-:B------:R-:W-:Y:S01]  /*b870*/  IMAD.X R61, RZ, RZ, R161.reuse, P0 ;  /* 0x000000ffff3d7224 */ /* 0x100fe200000e06a1 */
[----:B------:R-:W-:Y:S01]  /*b880*/  LOP3.LUT R30, R30, R57, RZ, 0x3c, !PT ;  /* 0x000000391e1e7212 */ /* 0x000fe200078e3cff */
[----:B------:R-:W-:Y:S01]  /*b890*/  IMAD.X R65, RZ, RZ, R161, P1 ;  /* 0x000000ffff417224 */ /* 0x000fe200008e06a1 */
[----:B------:R-:W-:Y:S01]  /*b8a0*/  F2FP.F16.F32.PACK_AB R43, R47, R46 ;  /* 0x0000002e2f2b723e */ /* 0x000fe200000000ff */
[----:B------:R-:W-:Y:S01]  /*b8b0*/  IMAD R47, R135, 0x80, R223 ;  /* 0x00000080872f7824 */ /* 0x000fe200078e02df */
[----:B------:R-:W-:-:S02]  /*b8c0*/  LOP3.LUT R6, R6, R107, RZ, 0x3c, !PT ;  /* 0x0000006b06067212 */ /* 0x000fc400078e3cff */
[----:B------:R-:W-:Y:S02]  /*b8d0*/  IADD3.X R57, RZ, R161, RZ, P6, !PT ;  /* 0x000000a1ff397210 */ /* 0x000fe400037fe4ff */
[C---:B------:R-:W-:Y:S02]  /*b8e0*/  IADD3 R73, P4, R160.reuse, 0x9000, RZ ;  /* 0x00009000a0497810 */ /* 0x040fe40007f9e0ff */
[C---:B------:R-:W-:Y:S02]  /*b8f0*/  IADD3 R107, P5, R160.reuse, 0xa000, RZ ;  /* 0x0000a000a06b7810 */ /* 0x040fe40007fbe0ff */
[C---:B------:R-:W-:Y:S01]  /*b900*/  IADD3 R111, P6, R160.reuse, 0xb000, RZ ;  /* 0x0000b000a06f7810 */ /* 0x040fe20007fde0ff */
[----:B-1----:R-:W-:Y:S01]  /*b910*/  @P2 IMAD.HI.U32 R8, R47, R8, RZ ;  /* 0x000000082f082227 */ /* 0x002fe200078e00ff */
[C---:B------:R-:W-:Y:S02]  /*b920*/  IADD3 R115, P0, R160.reuse, 0xc000, RZ ;  /* 0x0000c000a0737810 */ /* 0x040fe40007f1e0ff */
[----:B------:R-:W-:-:S02]  /*b930*/  IADD3 R119, P1, R160, 0xd000, RZ ;  /* 0x0000d000a0777810 */ /* 0x000fc40007f3e0ff */
[----:B------:R-:W-:Y:S02]  /*b940*/  LOP3.LUT R72, R73, 0x380, RZ, 0xc0, !PT ;  /* 0x0000038049487812 */ /* 0x000fe400078ec0ff */
[----:B------:R-:W-:Y:S02]  /*b950*/  LOP3.LUT R106, R107, 0x380, RZ, 0xc0, !PT ;  /* 0x000003806b6a7812 */ /* 0x000fe400078ec0ff */
[----:B------:R-:W-:Y:S02]  /*b960*/  LOP3.LUT R110, R111, 0x380, RZ, 0xc0, !PT ;  /* 0x000003806f6e7812 */ /* 0x000fe400078ec0ff */
[----:B------:R-:W-:Y:S02]  /*b970*/  LOP3.LUT R114, R115, 0x380, RZ, 0xc0, !PT ;  /* 0x0000038073727812 */ /* 0x000fe400078ec0ff */
[----:B------:R-:W-:Y:S02]  /*b980*/  LOP3.LUT R118, R119, 0x380, RZ, 0xc0, !PT ;  /* 0x0000038077767812 */ /* 0x000fe400078ec0ff */
[----:B------:R-:W-:-:S02]  /*b990*/  LOP3.LUT R29, R160, 0x380, RZ, 0xc0, !PT ;  /* 0x00000380a01d7812 */ /* 0x000fc400078ec0ff */
[----:B------:R-:W-:Y:S01]  /*b9a0*/  F2FP.F16.F32.PACK_AB R5, R35, R34 ;  /* 0x000000222305723e */ /* 0x000fe200000000ff */
[----:B------:R-:W-:Y:S01]  /*b9b0*/  IMAD.MOV.U32 R35, RZ, RZ, R47 ;  /* 0x000000ffff237224 */ /* 0x000fe200078e002f */
[----:B------:R-:W-:Y:S01]  /*b9c0*/  SHF.R.U64 R72, R72, 0x3, RZ ;  /* 0x0000000348487819 */ /* 0x000fe200000012ff */
[----:B0-----:R-:W-:Y:S01]  /*b9d0*/  IMAD R34, R24, UR12, RZ ;  /* 0x0000000c18227c24 */ /* 0x001fe2000f8e02ff */
[----:B------:R-:W-:Y:S02]  /*b9e0*/  SHF.R.U64 R106, R106, 0x3, RZ ;  /* 0x000000036a6a7819 */ /* 0x000fe400000012ff */
[----:B------:R-:W-:Y:S01]  /*b9f0*/  SHF.R.U64 R110, R110, 0x3, RZ ;  /* 0x000000036e6e7819 */ /* 0x000fe200000012ff */
[----:B------:R-:W-:Y:S01]  /*ba00*/  IMAD R34, R25, UR14, R34 ;  /* 0x0000000e19227c24 */ /* 0x000fe2000f8e0222 */
[----:B------:R-:W-:Y:S02]  /*ba10*/  SHF.R.U64 R114, R114, 0x3, RZ ;  /* 0x0000000372727819 */ /* 0x000fe400000012ff */
[----:B------:R-:W-:-:S02]  /*ba20*/  SHF.R.U64 R118, R118, 0x3, RZ ;  /* 0x0000000376767819 */ /* 0x000fc400000012ff */
[----:B------:R-:W-:Y:S02]  /*ba30*/  SHF.R.U64 R29, R29, 0x3, RZ ;  /* 0x000000031d1d7819 */ /* 0x000fe400000012ff */
[----:B------:R-:W-:Y:S02]  /*ba40*/  MOV R26, R6 ;  /* 0x00000006001a7202 */ /* 0x000fe40000000f00 */
[----:B--2---:R-:W-:Y:S02]  /*ba50*/  @P2 SHF.R.U32.HI R35, RZ, R9, R8 ;  /* 0x00000009ff232219 */ /* 0x004fe40000011608 */
[----:B------:R-:W-:Y:S02]  /*ba60*/  MOV R15, R14 ;  /* 0x0000000e000f7202 */ /* 0x000fe40000000f00 */
[----:B------:R-:W-:Y:S02]  /*ba70*/  F2FP.F16.F32.PACK_AB R4, R175, R171 ;  /* 0x000000abaf04723e */ /* 0x000fe400000000ff */
[----:B------:R-:W-:-:S02]  /*ba80*/  F2FP.F16.F32.PACK_AB R6, R174, R36 ;  /* 0x00000024ae06723e */ /* 0x000fc400000000ff */
[----:B------:R-:W-:Y:S02]  /*ba90*/  F2FP.F16.F32.PACK_AB R7, R39, R38 ;  /* 0x000000262707723e */ /* 0x000fe400000000ff */
[----:B------:R-:W-:Y:S02]  /*baa0*/  F2FP.F16.F32.PACK_AB R48, R49, R48 ;  /* 0x000000303130723e */ /* 0x000fe400000000ff */
[----:B------:R-:W-:Y:S01]  /*bab0*/  LOP3.LUT R72, R72, R73, RZ, 0x3c, !PT ;  /* 0x0000004948487212 */ /* 0x000fe200078e3cff */
[--C-:B------:R-:W-:Y:S01]  /*bac0*/  IMAD.X R73, RZ, RZ, R161.reuse, P4 ;  /* 0x000000ffff497224 */ /* 0x100fe200020e06a1 */
[----:B------:R-:W-:Y:S01]  /*bad0*/  LOP3.LUT R106, R106, R107, RZ, 0x3c, !PT ;  /* 0x0000006b6a6a7212 */ /* 0x000fe200078e3cff */
[--C-:B------:R-:W-:Y:S01]  /*bae0*/  IMAD.X R107, RZ, RZ, R161.reuse, P5 ;  /* 0x000000ffff6b7224 */ /* 0x100fe200028e06a1 */
[----:B------:R-:W-:Y:S01]  /*baf0*/  LOP3.LUT R110, R110, R111, RZ, 0x3c, !PT ;  /* 0x0000006f6e6e7212 */ /* 0x000fe200078e3cff */
[--C-:B------:R-:W-:Y:S01]  /*bb00*/  IMAD.X R111, RZ, RZ, R161.reuse, P6 ;  /* 0x000000ffff6f7224 */ /* 0x100fe200030e06a1 */
[----:B------:R-:W-:Y:S01]  /*bb10*/  LOP3.LUT R114, R114, R115, RZ, 0x3c, !PT ;  /* 0x0000007372727212 */ /* 0x000fe200078e3cff */
[----:B------:R0:W-:Y:S01]  /*bb20*/  STSM.16.M88.4 [R15], R4 ;  /* 0x000000040f007844 */ /* 0x0001e20000000200 */
[----:B------:R-:W-:Y:S01]  /*bb30*/  LOP3.LUT R118, R118, R119, RZ, 0x3c, !PT ;  /* 0x0000007776767212 */ /* 0x000fe200078e3cff */
[----:B------:R-:W-:Y:S01]  /*bb40*/  IMAD.X R119, RZ, RZ, R161, P1 ;  /* 0x000000ffff777224 */ /* 0x000fe200008e06a1 */
[----:B------:R-:W-:-:S02]  /*bb50*/  LOP3.LUT R28, R29, R160, RZ, 0x3c, !PT ;  /* 0x000000a01d1c7212 */ /* 0x000fc400078e3cff */
[----:B------:R-:W-:Y:S02]  /*bb60*/  MOV R150, R150 ;  /* 0x0000009600967202 */ /* 0x000fe40000000f00 */
[----:B------:R-:W-:Y:S02]  /*bb70*/  F2FP.F16.F32.PACK_AB R42, R173, R44 ;  /* 0x0000002cad2a723e */ /* 0x000fe400000000ff */
[----:B------:R-:W-:Y:S02]  /*bb80*/  F2FP.F16.F32.PACK_AB R49, R51, R50 ;  /* 0x000000323331723e */ /* 0x000fe400000000ff */
[----:B------:R-:W-:Y:S01]  /*bb90*/  IADD3 R39, -R35, RZ, RZ ;  /* 0x000000ff23277210 */ /* 0x000fe20007ffe1ff */
[----:B------:R-:W-:Y:S01]  /*bba0*/  STSM.16.M88.4 [R150], R40 ;  /* 0x0000002896007844 */ /* 0x000fe20000000200 */
[-C--:B------:R-:W-:Y:S02]  /*bbb0*/  IADD3.X R115, RZ, R161.reuse, RZ, P0, !PT ;  /* 0x000000a1ff737210 */ /* 0x080fe400007fe4ff */
[----:B------:R-:W-:Y:S01]  /*bbc0*/  MOV R29, R161 ;  /* 0x000000a1001d7202 */ /* 0x000fe20000000f00 */
[----:B------:R-:W-:Y:S01]  /*bbd0*/  IMAD R39, R198, R39, R47 ;  /* 0x00000027c6277224 */ /* 0x000fe200078e022f */
[----:B------:R-:W-:-:S02]  /*bbe0*/  MOV R160, R10 ;  /* 0x0000000a00a07202 */ /* 0x000fc40000000f00 */
[----:B------:R-:W-:Y:S02]  /*bbf0*/  MOV R158, R158 ;  /* 0x0000009e009e7202 */ /* 0x000fe40000000f00 */
[----:B------:R-:W-:Y:S02]  /*bc00*/  F2FP.F16.F32.PACK_AB R50, R197, R181 ;  /* 0x000000b5c532723e */ /* 0x000fe400000000ff */
[----:B------:R-:W-:Y:S02]  /*bc10*/  F2FP.F16.F32.PACK_AB R51, R55, R54 ;  /* 0x000000363733723e */ /* 0x000fe400000000ff */
[----:B------:R-:W-:Y:S01]  /*bc20*/  MOV R127, UR6 ;  /* 0x00000006007f7c02 */ /* 0x000fe20008000f00 */
[----:B------:R-:W-:Y:S01]  /*bc30*/  ULDC.64 UR6, c[0x0][0xb88] ;  /* 0x0002e20000067ab9 */ /* 0x000fe20000000a00 */
[----:B------:R-:W-:Y:S01]  /*bc40*/  MOV R161, R12 ;  /* 0x0000000c00a17202 */ /* 0x000fe20000000f00 */
[----:B------:R-:W-:Y:S01]  /*bc50*/  STSM.16.M88.4 [R158], R48 ;  /* 0x000000309e007844 */ /* 0x000fe20000000200 */
[----:B------:R-:W-:Y:S01]  /*bc60*/  MOV R156, R156 ;  /* 0x0000009c009c7202 */ /* 0x000fe20000000f00 */
[----:B------:R-:W-:Y:S01]  /*bc70*/  IMAD.WIDE.U32 R24, R24, UR14, R126 ;  /* 0x0000000e18187c25 */ /* 0x000fe2000f8e007e */
[----:B------:R-:W-:-:S02]  /*bc80*/  F2FP.F16.F32.PACK_AB R8, R196, R180 ;  /* 0x000000b4c408723e */ /* 0x000fc400000000ff */
[----:B------:R-:W-:Y:S02]  /*bc90*/  F2FP.F16.F32.PACK_AB R9, R59, R58 ;  /* 0x0000003a3b09723e */ /* 0x000fe400000000ff */
[----:B------:R-:W-:Y:S02]  /*bca0*/  F2FP.F16.F32.PACK_AB R10, R195, R179 ;  /* 0x000000b3c30a723e */ /* 0x000fe400000000ff */
[----:B------:R-:W-:Y:S02]  /*bcb0*/  F2FP.F16.F32.PACK_AB R11, R63, R62 ;  /* 0x0000003e3f0b723e */ /* 0x000fe400000000ff */
[----:B------:R-:W-:Y:S02]  /*bcc0*/  MOV R154, R154 ;  /* 0x0000009a009a7202 */ /* 0x000fe40000000f00 */
[----:B------:R-:W-:Y:S01]  /*bcd0*/  F2FP.F16.F32.PACK_AB R12, R194, R178 ;  /* 0x000000b2c20c723e */ /* 0x000fe200000000ff */
[----:B------:R1:W-:Y:S01]  /*bce0*/  STSM.16.M88.4 [R156], R8 ;  /* 0x000000089c007844 */ /* 0x0003e20000000200 */
[----:B------:R-:W-:-:S02]  /*bcf0*/  F2FP.F16.F32.PACK_AB R13, R67, R66 ;  /* 0x00000042430d723e */ /* 0x000fc400000000ff */
[----:B------:R-:W-:Y:S02]  /*bd00*/  F2FP.F16.F32.PACK_AB R14, R193, R177 ;  /* 0x000000b1c10e723e */ /* 0x000fe400000000ff */
[----:B0-----:R-:W-:Y:S02]  /*bd10*/  F2FP.F16.F32.PACK_AB R15, R71, R70 ;  /* 0x00000046470f723e */ /* 0x001fe400000000ff */
[----:B------:R-:W-:Y:S02]  /*bd20*/  MOV R152, R152 ;  /* 0x0000009800987202 */ /* 0x000fe40000000f00 */
[----:B------:R-:W-:Y:S01]  /*bd30*/  F2FP.F16.F32.PACK_AB R4, R192, R176 ;  /* 0x000000b0c004723e */ /* 0x000fe200000000ff */
[----:B------:R0:W-:Y:S01]  /*bd40*/  STSM.16.M88.4 [R154], R12 ;  /* 0x0000000c9a007844 */ /* 0x0001e20000000200 */
[----:B------:R-:W-:Y:S02]  /*bd50*/  F2FP.F16.F32.PACK_AB R5, R75, R74 ;  /* 0x0000004a4b05723e */ /* 0x000fe400000000ff */
[----:B------:R-:W-:-:S02]  /*bd60*/  F2FP.F16.F32.PACK_AB R6, R191, R76 ;  /* 0x0000004cbf06723e */ /* 0x000fc400000000ff */
[----:B------:R-:W-:Y:S02]  /*bd70*/  F2FP.F16.F32.PACK_AB R7, R79, R78 ;  /* 0x0000004e4f07723e */ /* 0x000fe400000000ff */
[----:B-1----:R-:W-:Y:S02]  /*bd80*/  IADD3 R8, P0, R35, R24, RZ ;  /* 0x0000001823087210 */ /* 0x002fe40007f1e0ff */
[----:B------:R-:W-:Y:S01]  /*bd90*/  F2FP.F16.F32.PACK_AB R80, R81, R80 ;  /* 0x000000505150723e */ /* 0x000fe200000000ff */
[----:B------:R1:W-:Y:S01]  /*bda0*/  STSM.16.M88.4 [R152], R4 ;  /* 0x0000000498007844 */ /* 0x0003e20000000200 */
[----:B------:R-:W-:Y:S02]  /*bdb0*/  F2FP.F16.F32.PACK_AB R81, R83, R82 ;  /* 0x000000525351723e */ /* 0x000fe400000000ff */
[----:B------:R-:W-:Y:S02]  /*bdc0*/  F2FP.F16.F32.PACK_AB R88, R89, R88 ;  /* 0x000000585958723e */ /* 0x000fe400000000ff */
[----:B------:R-:W-:Y:S01]  /*bdd0*/  MOV R146, R146 ;  /* 0x0000009200927202 */ /* 0x000fe20000000f00 */
[----:B0-----:R-:W-:Y:S01]  /*bde0*/  IMAD R12, R135, 0x80, R222 ;  /* 0x00000080870c7824 */ /* 0x001fe200078e02de */
[----:B------:R-:W-:-:S02]  /*bdf0*/  F2FP.F16.F32.PACK_AB R82, R190, R84 ;  /* 0x00000054be52723e */ /* 0x000fc400000000ff */
[----:B------:R-:W-:Y:S01]  /*be00*/  F2FP.F16.F32.PACK_AB R83, R87, R86 ;  /* 0x000000565753723e */ /* 0x000fe200000000ff */
[----:B------:R-:W-:Y:S01]  /*be10*/  VIADD R10, R12, 0x8 ;  /* 0x000000080c0a7836 */ /* 0x000fe20000000000 */
[----:B------:R-:W-:Y:S02]  /*be20*/  F2FP.F16.F32.PACK_AB R89, R91, R90 ;  /* 0x0000005a5b59723e */ /* 0x000fe400000000ff */
[----:B------:R-:W-:Y:S01]  /*be30*/  F2FP.F16.F32.PACK_AB R96, R97, R96 ;  /* 0x000000606160723e */ /* 0x000fe200000000ff */
[----:B------:R-:W-:Y:S01]  /*be40*/  STSM.16.M88.4 [R146], R80 ;  /* 0x0000005092007844 */ /* 0x000fe20000000200 */
[----:B------:R-:W-:Y:S02]  /*be50*/  MOV R142, R142 ;  /* 0x0000008e008e7202 */ /* 0x000fe40000000f00 */
[----:B-1----:R-:W-:Y:S02]  /*be60*/  SHF.R.S32.HI R4, RZ, 0x1f, R39 ;  /* 0x0000001fff047819 */ /* 0x002fe40000011427 */
[----:B------:R-:W-:-:S02]  /*be70*/  SHF.R.S32.HI R5, RZ, 0x1f, R35 ;  /* 0x0000001fff057819 */ /* 0x000fc40000011423 */
[----:B------:R-:W-:Y:S01]  /*be80*/  F2FP.F16.F32.PACK_AB R90, R189, R92 ;  /* 0x0000005cbd5a723e */ /* 0x000fe200000000ff */
[----:B------:R-:W-:Y:S01]  /*be90*/  IMAD R4, R4, UR6, RZ ;  /* 0x0000000604047c24 */ /* 0x000fe2000f8e02ff */
[----:B------:R-:W-:Y:S02]  /*bea0*/  IADD3.X R9, R5, R25, R34, P0, !PT ;  /* 0x0000001905097210 */ /* 0x000fe400007fe422 */
[----:B------:R-:W-:Y:S01]  /*beb0*/  F2FP.F16.F32.PACK_AB R91, R95, R94 ;  /* 0x0000005e5f5b723e */ /* 0x000fe200000000ff */
[----:B------:R-:W-:Y:S01]  /*bec0*/  IMAD R11, R39, UR7, R4 ;  /* 0x00000007270b7c24 */ /* 0x000fe2000f8e0204 */
[----:B------:R-:W-:Y:S01]  /*bed0*/  F2FP.F16.F32.PACK_AB R97, R99, R98 ;  /* 0x000000626361723e */ /* 0x000fe200000000ff */
[----:B------:R-:W-:Y:S01]  /*bee0*/  IMAD.WIDE.U32 R8, R39, UR6, R8 ;  /* 0x0000000627087c25 */ /* 0x000fe2000f8e0008 */
[----:B------:R-:W-:Y:S01]  /*bef0*/  MOV R138, R138 ;  /* 0x0000008a008a7202 */ /* 0x000fe20000000f00 */
[----:B------:R-:W-:Y:S01]  /*bf00*/  STSM.16.M88.4 [R142], R88 ;  /* 0x000000588e007844 */ /* 0x000fe20000000200 */
[----:B------:R-:W-:Y:S01]  /*bf10*/  F2FP.F16.F32.PACK_AB R98, R188, R100 ;  /* 0x00000064bc62723e */ /* 0x000fe200000000ff */
[----:B------:R-:W-:Y:S01]  /*bf20*/  ULDC.64 UR6, c[0x0][0xb50] ;  /* 0x0002d40000067ab9 */ /* 0x000fe20000000a00 */
[----:B------:R-:W-:Y:S01]  /*bf30*/  F2FP.F16.F32.PACK_AB R99, R103, R102 ;  /* 0x000000666763723e */ /* 0x000fe200000000ff */
[----:B------:R-:W-:Y:S01]  /*bf40*/  IMAD.IADD R9, R9, 0x1, R11 ;  /* 0x0000000109097824 */ /* 0x000fe200078e020b */
[----:B------:R-:W-:-:S02]  /*bf50*/  F2FP.F16.F32.PACK_AB R4, R187, R104 ;  /* 0x00000068bb04723e */ /* 0x000fc400000000ff */
[----:B------:R-:W-:Y:S01]  /*bf60*/  F2FP.F16.F32.PACK_AB R5, R3, R18 ;  /* 0x000000120305723e */ /* 0x000fe200000000ff */
[----:B------:R-:W-:Y:S01]  /*bf70*/  STSM.16.M88.4 [R138], R96 ;  /* 0x000000608a007844 */ /* 0x000fe20000000200 */
[----:B------:R-:W-:Y:S01]  /*bf80*/  F2FP.F16.F32.PACK_AB R6, R186, R108 ;  /* 0x0000006cba06723e */ /* 0x000fe200000000ff */
[----:B------:R-:W-:Y:S01]  /*bf90*/  IMAD R3, R198, UR5, RZ ;  /* 0x00000005c6037c24 */ /* 0x000fe2000f8e02ff */
[----:B------:R-:W-:Y:S02]  /*bfa0*/  F2FP.F16.F32.PACK_AB R7, R37, R45 ;  /* 0x0000002d2507723e */ /* 0x000fe400000000ff */
[----:B------:R-:W-:Y:S02]  /*bfb0*/  F2FP.F16.F32.PACK_AB R76, R185, R112 ;  /* 0x00000070b94c723e */ /* 0x000fe400000000ff */
[----:B------:R-:W-:Y:S01]  /*bfc0*/  F2FP.F16.F32.PACK_AB R77, R77, R85 ;  /* 0x000000554d4d723e */ /* 0x000fe200000000ff */
[----:B------:R0:W-:Y:S01]  /*bfd0*/  STSM.16.M88.4 [R134], R4 ;  /* 0x0000000486007844 */ /* 0x0001e20000000200 */
[----:B------:R-:W-:-:S02]  /*bfe0*/  F2FP.F16.F32.PACK_AB R78, R184, R116 ;  /* 0x00000074b84e723e */ /* 0x000fc400000000ff */
[----:B------:R-:W-:Y:S02]  /*bff0*/  F2FP.F16.F32.PACK_AB R79, R93, R101 ;  /* 0x000000655d4f723e */ /* 0x000fe400000000ff */
[----:B------:R-:W-:Y:S02]  /*c000*/  LEA R11, P3, R8, UR6, 0x2 ;  /* 0x00000006080b7c11 */ /* 0x000fe4000f8610ff */
[----:B------:R-:W-:Y:S01]  /*c010*/  F2FP.F16.F32.PACK_AB R125, R121, R125 ;  /* 0x0000007d797d723e */ /* 0x000fe200000000ff */
[----:B------:R-:W-:Y:S01]  /*c020*/  STSM.16.M88.4 [R161], R76 ;  /* 0x0000004ca1007844 */ /* 0x000fe20000000200 */
[----:B------:R-:W-:Y:S02]  /*c030*/  F2FP.F16.F32.PACK_AB R126, R133, R132 ;  /* 0x00000084857e723e */ /* 0x000fe400000000ff */
[----:B------:R-:W-:Y:S01]  /*c040*/  F2FP.F16.F32.PACK_AB R127, R162, R163 ;  /* 0x000000a3a27f723e */ /* 0x000fe200000000ff */
[----:B------:R-:W-:Y:S01]  /*c050*/  SHFL.IDX PT, R24, R11, RZ, 0x1c1f ;  /* 0x001c1fff0b187589 */ /* 0x000fe200000e0000 */
[----:B------:R-:W-:-:S02]  /*c060*/  F2FP.F16.F32.PACK_AB R136, R137, R136 ;  /* 0x000000888988723e */ /* 0x000fc400000000ff */
[----:B------:R-:W-:Y:S01]  /*c070*/  F2FP.F16.F32.PACK_AB R137, R164, R165 ;  /* 0x000000a5a489723e */ /* 0x000fe200000000ff */
[----:B------:R-:W-:Y:S01]  /*c080*/  SHFL.IDX PT, R36, R11, 0x1, 0x1c1f ;  /* 0x003c1f000b247f89 */ /* 0x000fe200000e0000 */
[----:B0-----:R-:W-:Y:S02]  /*c090*/  F2FP.F16.F32.PACK_AB R4, R183, R120 ;  /* 0x00000078b704723e */ /* 0x001fe400000000ff */
[----:B------:R-:W-:Y:S02]  /*c0a0*/  F2FP.F16.F32.PACK_AB R5, R105, R109 ;  /* 0x0000006d6905723e */ /* 0x000fe400000000ff */
[----:B------:R-:W-:Y:S02]  /*c0b0*/  F2FP.F16.F32.PACK_AB R6, R182, R124 ;  /* 0x0000007cb606723e */ /* 0x000fe400000000ff */
[----:B------:R-:W-:Y:S02]  /*c0c0*/  F2FP.F16.F32.PACK_AB R7, R113, R117 ;  /* 0x000000757107723e */ /* 0x000fe400000000ff */
[----:B------:R-:W-:-:S02]  /*c0d0*/  F2FP.F16.F32.PACK_AB R124, R129, R128 ;  /* 0x00000080817c723e */ /* 0x000fc400000000ff */
[----:B------:R-:W-:Y:S01]  /*c0e0*/  F2FP.F16.F32.PACK_AB R138, R141, R140 ;  /* 0x0000008c8d8a723e */ /* 0x000fe200000000ff */
[----:B------:R-:W-:Y:S01]  /*c0f0*/  STSM.16.M88.4 [R160], R4 ;  /* 0x00000004a0007844 */ /* 0x000fe20000000200 */
[----:B------:R-:W-:Y:S02]  /*c100*/  F2FP.F16.F32.PACK_AB R139, R166, R167 ;  /* 0x000000a7a68b723e */ /* 0x000fe400000000ff */
[----:B------:R-:W-:Y:S01]  /*c110*/  F2FP.F16.F32.PACK_AB R144, R145, R144 ;  /* 0x000000909190723e */ /* 0x000fe200000000ff */
[----:B------:R-:W-:Y:S01]  /*c120*/  STSM.16.M88.4 [R27], R124 ;  /* 0x0000007c1b007844 */ /* 0x000fe20000000200 */
[----:B------:R-:W-:Y:S02]  /*c130*/  F2FP.F16.F32.PACK_AB R145, R168, R169 ;  /* 0x000000a9a891723e */ /* 0x000fe400000000ff */
[----:B------:R-:W-:Y:S01]  /*c140*/  F2FP.F16.F32.PACK_AB R146, R149, R148 ;  /* 0x000000949592723e */ /* 0x000fe200000000ff */
[----:B------:R0:W-:Y:S01]  /*c150*/  STSM.16.M88.4 [R26], R136 ;  /* 0x000000881a007844 */ /* 0x0001e20000000200 */
[----:B------:R-:W-:-:S02]  /*c160*/  F2FP.F16.F32.PACK_AB R147, R170, R172 ;  /* 0x000000acaa93723e */ /* 0x000fc400000000ff */
[----:B------:R-:W-:Y:S02]  /*c170*/  LEA.HI.X R9, R8, UR7, R9, 0x2, P3 ;  /* 0x0000000708097c11 */ /* 0x000fe400098f1409 */
[----:B------:R-:W-:Y:S01]  /*c180*/  LOP3.LUT P0, RZ, R220, 0x3, RZ, 0xc0, !PT ;  /* 0x00000003dcff7812 */ /* 0x000fe2000780c0ff */
[----:B------:R1:W-:Y:S03]  /*c190*/  STSM.16.M88.4 [R17], R144 ;  /* 0x0000009011007844 */ /* 0x0003e60000000200 */
[-C--:B------:R-:W-:Y:S01]  /*c1a0*/  ISETP.GE.OR P1, PT, R12, R3.reuse, P0 ;  /* 0x000000030c00720c */ /* 0x080fe20000726670 */
[----:B------:R-:W2:Y:S01]  /*c1b0*/  SHFL.IDX PT, R25, R9, RZ, 0x1c1f ;  /* 0x001c1fff09197589 */ /* 0x000ea200000e0000 */
[----:B------:R-:W-:Y:S01]  /*c1c0*/  ISETP.GE.OR P0, PT, R10, R3, P0 ;  /* 0x000000030a00720c */ /* 0x000fe20000706670 */
[----:B------:R-:W-:Y:S08]  /*c1d0*/  BAR.SYNC.DEFER_BLOCKING 0x1, 0x100 ;  /* 0x0044000000007b1d */ /* 0x000ff00000010000 */
[----:B0-----:R-:W0:Y:S01]  /*c1e0*/  LDC.64 R26, c[0x0][0xae0] ;  /* 0x0002b800ff1a7b82 */ /* 0x001e220000000a00 */
[----:B------:R-:W3:Y:S07]  /*c1f0*/  SHFL.IDX PT, R37, R9, 0x1, 0x1c1f ;  /* 0x003c1f0009257f89 */ /* 0x000eee00000e0000 */
[----:B-1----:R-:W1:Y:S01]  /*c200*/  @P2 LDC R17, c[0x0][0xbec] ;  /* 0x0002fb00ff112b82 */ /* 0x002e620000000800 */
[----:B--2---:R-:W-:Y:S04]  /*c210*/  @!P1 ST.E desc[UR36][R24.64], R2 ;  /* 0x0000000218009985 */ /* 0x004fe8000c101924 */
[----:B---3--:R2:W-:Y:S04]  /*c220*/  @!P0 ST.E desc[UR36][R36.64], R0 ;  /* 0x0000000024008985 */ /* 0x0085e8000c101924 */
[----:B------:R3:W5:Y:S01]  /*c230*/  LD.E.128 R12, desc[UR36][R20.64] ;  /* 0x00000024140c7980 */ /* 0x000762000c101d00 */
[----:B------:R-:W-:-:S02]  /*c240*/  UIMAD UR5, UR11, UR8, URZ ;  /* 0x000000080b0572a4 */ /* 0x000fc4000f8e023f */
[----:B------:R-:W-:Y:S01]  /*c250*/  UIMAD.WIDE.U32 UR6, UR10, UR8, URZ ;  /* 0x000000080a0672a5 */ /* 0x000fe2000f8e003f */
[----:B------:R4:W5:Y:S01]  /*c260*/  LD.E.128 R8, desc[UR36][R28.64] ;  /* 0x000000241c087980 */ /* 0x000962000c101d00 */
[----:B--2---:R-:W-:-:S03]  /*c270*/  LEA R0, R213, R218, 0x5 ;  /* 0x000000dad5007211 */ /* 0x004fc600078e28ff */
[----:B------:R-:W5:Y:S01]  /*c280*/  LD.E.128 R32, desc[UR36][R32.64] ;  /* 0x0000002420207980 */ /* 0x000f62000c101d00 */
[----:B---3--:R-:W2:Y:S01]  /*c290*/  @P2 LDC R21, c[0x0][0xbf0] ;  /* 0x0002fc00ff152b82 */ /* 0x008ea20000000800 */
[----:B------:R-:W-:Y:S01]  /*c2a0*/  IMAD R2, R135, 0x80, R0 ;  /* 0x0000008087027824 */ /* 0x000fe200078e0200 */
[----:B------:R-:W-:Y:S01]  /*c2b0*/  UIMAD UR5, UR10, UR9, UR5 ;  /* 0x000000090a0572a4 */ /* 0x000fe2000f8e0205 */
[----:B------:R-:W5:Y:S02]  /*c2c0*/  LD.E.128 R52, desc[UR36][R52.64] ;  /* 0x0000002434347980 */ /* 0x000f64000c101d00 */
[----:B-1----:R-:W-:Y:S01]  /*c2d0*/  @P2 IMAD.HI.U32 R0, R2, R17, RZ ;  /* 0x0000001102002227 */ /* 0x002fe200078e00ff */
[----:B------:R-:W-:Y:S01]  /*c2e0*/  ULDC.64 UR8, c[0x0][0xaf0] ;  /* 0x0002bc0000087ab9 */ /* 0x000fe20000000a00 */
[----:B------:R-:W-:Y:S01]  /*c2f0*/  UIADD3 UR7, UR7, UR5, URZ ;  /* 0x0000000507077290 */ /* 0x000fe2000fffe03f */
[----:B------:R-:W5:Y:S01]  /*c300*/  LD.E.128 R56, desc[UR36][R56.64] ;  /* 0x0000002438387980 */ /* 0x000f62000c101d00 */
[----:B------:R-:W-:Y:S01]  /*c310*/  IMAD.MOV.U32 R17, RZ, RZ, R2 ;  /* 0x000000ffff117224 */ /* 0x000fe200078e0002 */
[----:B------:R-:W-:-:S02]  /*c320*/  UIMAD UR5, UR12, UR8, URZ ;  /* 0x000000080c0572a4 */ /* 0x000fc4000f8e023f */
[----:B------:R-:W-:Y:S01]  /*c330*/  UIMAD.WIDE.U32 UR6, UR14, UR8, UR6 ;  /* 0x000000080e0672a5 */ /* 0x000fe2000f8e0006 */
[----:B------:R-:W5:Y:S01]  /*c340*/  LD.E.128 R60, desc[UR36][R60.64] ;  /* 0x000000243c3c7980 */ /* 0x000f62000c101d00 */
[----:B------:R-:W-:-:S03]  /*c350*/  UIMAD UR5, UR14, UR9, UR5 ;  /* 0x000000090e0572a4 */ /* 0x000fc6000f8e0205 */
[----:B------:R-:W5:Y:S04]  /*c360*/  LD.E.128 R64, desc[UR36][R64.64] ;  /* 0x0000002440407980 */ /* 0x000f68000c101d00 */
[----:B------:R-:W5:Y:S01]  /*c370*/  LD.E.128 R68, desc[UR36][R68.64] ;  /* 0x0000002444447980 */ /* 0x000f62000c101d00 */
[----:B--2---:R-:W-:-:S03]  /*c380*/  @P2 SHF.R.U32.HI R17, RZ, R21, R0 ;  /* 0x00000015ff112219 */ /* 0x004fc60000011600 */
[----:B------:R4:W5:Y:S01]  /*c390*/  LD.E.128 R4, desc[UR36][R30.64] ;  /* 0x000000241e047980 */ /* 0x000962000c101d00 */
[--C-:B------:R-:W-:Y:S01]  /*c3a0*/  SHF.R.S32.HI R21, RZ, 0x1f, R17.reuse ;  /* 0x0000001fff157819 */ /* 0x100fe20000011411 */
[----:B------:R-:W-:Y:S01]  /*c3b0*/  IMAD.MOV R25, RZ, RZ, -R17 ;  /* 0x000000ffff197224 */ /* 0x000fe200078e0a11 */
[----:B------:R-:W-:Y:S01]  /*c3c0*/  UIADD3 UR7, UR7, UR5, URZ ;  /* 0x0000000507077290 */ /* 0x000fe2000fffe03f */
[----:B------:R-:W5:Y:S02]  /*c3d0*/  LD.E.128 R72, desc[UR36][R72.64] ;  /* 0x0000002448487980 */ /* 0x000f64000c101d00 */
[----:B0-----:R-:W-:Y:S01]  /*c3e0*/  IMAD R0, R21, R26, RZ ;  /* 0x0000001a15007224 */ /* 0x001fe200078e02ff */
[----:B------:R-:W-:Y:S01]  /*c3f0*/  R2UR UR9, R16 ;  /* 0x00000000100972ca */ /* 0x000fe200000e0000 */
[----:B------:R-:W-:Y:S01]  /*c400*/  IMAD R21, R198, R25, R2 ;  /* 0x00000019c6157224 */ /* 0x000fe200078e0202 */
[----:B------:R-:W5:Y:S01]  /*c410*/  LD.E.128 R104, desc[UR36][R106.64] ;  /* 0x000000246a687980 */ /* 0x000f62000c101d00 */
[----:B------:R-:W-:-:S02]  /*c420*/  IMAD R25, R17, R27, R0 ;  /* 0x0000001b11197224 */ /* 0x000fc400078e0200 */
[----:B------:R-:W-:Y:S01]  /*c430*/  IMAD.WIDE.U32 R16, R17, R26, UR6 ;  /* 0x0000000611107e25 */ /* 0x000fe2000f8e001a */
[----:B------:R-:W5:Y:S01]  /*c440*/  LD.E.128 R108, desc[UR36][R110.64] ;  /* 0x000000246e6c7980 */ /* 0x000f62000c101d00 */
[----:B------:R-:W-:Y:S01]  /*c450*/  SHF.R.S32.HI R0, RZ, 0x1f, R21 ;  /* 0x0000001fff007819 */ /* 0x000fe20000011415 */
[----:B------:R-:W-:Y:S02]  /*c460*/  ULDC.64 UR6, c[0x0][0xad8] ;  /* 0x0002b60000067ab9 */ /* 0x000fe40000000a00 */
[----:B------:R-:W5:Y:S04]  /*c470*/  LD.E.128 R112, desc[UR36][R114.64] ;  /* 0x0000002472707980 */ /* 0x000f68000c101d00 */
[----:B------:R-:W5:Y:S04]  /*c480*/  LD.E.128 R116, desc[UR36][R118.64] ;  /* 0x0000002476747980 */ /* 0x000f68000c101d00 */
[----:B------:R-:W5:Y:S04]  /*c490*/  LD.E.128 R120, desc[UR36][R122.64] ;  /* 0x000000247a787980 */ /* 0x000f68000c101d00 */
[----:B------:R-:W5:Y:S01]  /*c4a0*/  LD.E.128 R128, desc[UR36][R130.64] ;  /* 0x0000002482807980 */ /* 0x000f62000c101d00 */
[----:B------:R-:W-:Y:S01]  /*c4b0*/  IADD3 R17, R17, R25, RZ ;  /* 0x0000001911117210 */ /* 0x000fe20007ffe0ff */
[----:B------:R-:W-:Y:S01]  /*c4c0*/  @!PT LDS RZ, [RZ] ;  /* 0x00000000fffff984 */ /* 0x000fe20000000800 */
[----:B------:R-:W-:Y:S01]  /*c4d0*/  @!PT LDS RZ, [RZ] ;  /* 0x00000000fffff984 */ /* 0x000fe20000000800 */
[----:B------:R-:W-:Y:S01]  /*c4e0*/  @!PT LDS RZ, [RZ] ;  /* 0x00000000fffff984 */ /* 0x000fe20000000800 */
[----:B------:R-:W-:Y:S01]  /*c4f0*/  @!PT LDS RZ, [RZ] ;  /* 0x00000000fffff984 */ /* 0x000fe20000000800 */
[----:B------:R0:W-:Y:S06]  /*c500*/  MEMBAR.ALL.CTA ;  /* 0x0000000000007992 */ /* 0x0001ec0000008000 */
[----:B0-----:R-:W0:Y:S01]  /*c510*/  FENCE.VIEW.ASYNC.S ;  /* 0x00000000000073c6 */ /* 0x001e220000000000 */
[----:B------:R-:W-:Y:S01]  /*c520*/  R2UR UR10, R214 ;  /* 0x00000000d60a72ca */ /* 0x000fe200000e0000 */
[----:B------:R-:W-:Y:S01]  /*c530*/  IMAD R2, R0, UR6, RZ ;  /* 0x0000000600027c24 */ /* 0x000fe2000f8e02ff */
[----:B------:R-:W-:Y:S01]  /*c540*/  UIADD3 UR38, UR38, 0x1, URZ ;  /* 0x0000000126267890 */ /* 0x000fe2000fffe03f */
[----:B------:R-:W-:-:S02]  /*c550*/  IMAD R18, R135, 0x80, R218 ;  /* 0x0000008087127824 */ /* 0x000fc400078e02da */
[C---:B------:R-:W-:Y:S01]  /*c560*/  IMAD.WIDE.U32 R16, R21.reuse, UR6, R16 ;  /* 0x0000000615107c25 */ /* 0x040fe2000f8e0010 */
[----:B------:R-:W-:Y:S02]  /*c570*/  UISETP.NE.AND UP0, UPT, UR38, 0x2, UPT ;  /* 0x000000022600788c */ /* 0x000fe4000bf05270 */
[----:B------:R-:W-:Y:S01]  /*c580*/  UIADD3 UR4, UR4, 0x38820, URZ ;  /* 0x0003882004047890 */ /* 0x000fe2000fffe03f */
[----:B------:R-:W-:Y:S01]  /*c590*/  IMAD R25, R21, UR7, R2 ;  /* 0x0000000715197c24 */ /* 0x000fe2000f8e0202 */
[----:B------:R-:W-:Y:S01]  /*c5a0*/  ULDC.64 UR6, c[0x0][0xa80] ;  /* 0x0002a00000067ab9 */ /* 0x000fe20000000a00 */
[----:B------:R-:W-:Y:S02]  /*c5b0*/  ISETP.GE.AND P2, PT, R18, R3, PT ;  /* 0x000000031200720c */ /* 0x000fe40003f46270 */
[----:B------:R-:W-:Y:S01]  /*c5c0*/  LEA R2, P3, R16, UR6, 0x1 ;  /* 0x0000000610027c11 */ /* 0x000fe2000f8608ff */
[----:B------:R-:W-:Y:S01]  /*c5d0*/  USEL UR6, URZ, 0x1, UP0 ;  /* 0x000000013f067887 */ /* 0x000fe20008000000 */
[----:B------:R-:W-:Y:S01]  /*c5e0*/  IADD3 R17, R17, R25, RZ ;  /* 0x0000001911117210 */ /* 0x000fe20007ffe0ff */
[----:B------:R-:W-:Y:S01]  /*c5f0*/  UPRMT UR4, URZ, 0x654, UR4 ;  /* 0x000006543f047896 */ /* 0x000fe20008000004 */
[----:B------:R-:W-:Y:S01]  /*c600*/  VIADD R0, R18, 0x20 ;  /* 0x0000002012007836 */ /* 0x000fe20000000000 */
[----:B------:R-:W-:Y:S01]  /*c610*/  ULDC UR5, c[0x0][0xc] ;  /* 0x0000030000057ab9 */ /* 0x000fe20000000800 */
[----:B------:R-:W-:Y:S01]  /*c620*/  ULOP3.LUT UR9, UR9, UR6, URZ, 0x3c, !UPT ;  /* 0x0000000609097292 */ /* 0x000fe2000f8e3c3f */
[----:B------:R-:W-:Y:S01]  /*c630*/  LEA.HI.X R17, R16, UR7, R17, 0x1, P3 ;  /* 0x0000000710117c11 */ /* 0x000fe200098f0c11 */
[----:B------:R-:W-:Y:S01]  /*c640*/  UIADD3 UR10, UR5, UR10, URZ ;  /* 0x0000000a050a7290 */ /* 0x000fe2000fffe03f */
[-C--:B------:R-:W-:Y:S01]  /*c650*/  ISETP.GE.AND P1, PT, R0, R3.reuse, PT ;  /* 0x000000030000720c */ /* 0x080fe20003f26270 */
[----:B------:R-:W-:Y:S01]  /*c660*/  VIADD R0, R18, 0x40 ;  /* 0x0000004012007836 */ /* 0x000fe20000000000 */
[----:B------:R-:W-:Y:S01]  /*c670*/  USEL UR38, UR38, URZ, UP0 ;  /* 0x0000003f26267287 */ /* 0x000fe20008000000 */
[----:B0-----:R4:W0:Y:S01]  /*c680*/  SHFL.IDX PT, R24, R2, RZ, 0x181f ;  /* 0x00181fff02187589 */ /* 0x00182200000e0000 */
[----:B------:R-:W-:Y:S01]  /*c690*/  IMAD.U32 R16, RZ, RZ, UR9 ;  /* 0x00000009ff107e24 */ /* 0x000fe2000f8e00ff */
[----:B------:R-:W-:Y:S01]  /*c6a0*/  SYNCS.ARRIVE.TRANS64.RED.A1T0 RZ, [UR4], RZ ;  /* 0x000000ffffff79a7 */ /* 0x000fe20008100404 */
[----:B------:R-:W-:Y:S01]  /*c6b0*/  IMAD.U32 R214, RZ, RZ, UR10 ;  /* 0x0000000affd67e24 */ /* 0x000fe2000f8e00ff */
[----:B------:R4:W1:Y:S01]  /*c6c0*/  SHFL.IDX PT, R25, R17, RZ, 0x181f ;  /* 0x00181fff11197589 */ /* 0x00086200000e0000 */
[----:B------:R-:W-:Y:S01]  /*c6d0*/  BSSY B0, `(.L_x_31) ;  /* 0x0000015000007945 */ /* 0x000fe20003800000 */
[----:B------:R-:W-:-:S02]  /*c6e0*/  ISETP.GE.AND P0, PT, R0, R3, PT ;  /* 0x000000030000720c */ /* 0x000fc40003f06270 */
[----:B------:R-:W-:Y:S02]  /*c6f0*/  SHF.R.S32.HI R200, RZ, 0x1f, R23 ;  /* 0x0000001fffc87819 */ /* 0x000fe40000011417 */
[----:B------:R-:W-:Y:S01]  /*c700*/  SHF.R.S32.HI R201, RZ, 0x1f, R212 ;  /* 0x0000001fffc97819 */ /* 0x000fe200000114d4 */
[----:B------:R-:W-:Y:S08]  /*c710*/  @P2 BRA `(.L_x_32) ;  /* 0x0000000000402947 */ /* 0x000ff00003800000 */
[----:B------:R-:W-:Y:S02]  /*c720*/  ULDC UR4, c[0x0][0xac8] ;  /* 0x0002b20000047ab9 */ /* 0x000fe40000000800 */
[----:B------:R-:W-:Y:S02]  /*c730*/  ISETP.GE.AND P4, PT, R212, UR4, PT ;  /* 0x00000004d4007c0c */ /* 0x000fe4000bf86270 */
[----:B------:R-:W-:Y:S02]  /*c740*/  ISETP.GE.AND P3, PT, R23, UR4, PT ;  /* 0x0000000417007c0c */ /* 0x000fe4000bf66270 */
[----:B------:R-:W-:Y:S02]  /*c750*/  ISETP.GE.AND P2, PT, R22, UR4, PT ;  /* 0x0000000416007c0c */ /* 0x000fe4000bf46270 */
[----:B------:R-:W-:-:S07]  /*c760*/  ISETP.GE.AND P5, PT, R19, UR4, PT ;  /* 0x0000000413007c0c */ /* 0x000fce000bfa6270 */
[----:B0-----:R-:W-:-:S04]  /*c770*/  @!P4 LEA R26, P6, R212, R24, 0x1 ;  /* 0x00000018d41ac211 */ /* 0x001fc800078c08ff */
[----:B-1----:R-:W-:Y:S02]  /*c780*/  @!P4 LEA.HI.X R27, R212, R25, R201, 0x1, P6 ;  /* 0x00000019d41bc211 */ /* 0x002fe400030f0cc9 */
[----:B----4-:R-:W-:Y:S01]  /*c790*/  @!P3 LEA R28, P6, R23, R24, 0x1 ;  /* 0x00000018171cb211 */ /* 0x010fe200078c08ff */
[----:B------:R-:W-:-:S03]  /*c7a0*/  @!P5 IMAD.WIDE R20, R19, 0x2, R24 ;  /* 0x000000021314d825 */ /* 0x000fc600078e0218 */
[-C--:B------:R-:W-:Y:S02]  /*c7b0*/  @!P3 LEA.HI.X R29, R23, R25.reuse, R200, 0x1, P6 ;  /* 0x00000019171db211 */ /* 0x080fe400030f0cc8 */
[C---:B------:R-:W-:Y:S01]  /*c7c0*/  @!P2 LEA R30, P6, R22.reuse, R24, 0x1 ;  /* 0x00000018161ea211 */ /* 0x040fe200078c08ff */
[----:B-----5:R2:W-:Y:S03]  /*c7d0*/  @!P5 ST.E.128 desc[UR36][R20.64], R8 ;  /* 0x000000081400d985 */ /* 0x0205e6000c101d24 */
[----:B------:R-:W-:Y:S01]  /*c7e0*/  @!P2 LEA.HI.X R31, R22, R25, R227, 0x1, P6 ;  /* 0x00000019161fa211 */ /* 0x000fe200030f0ce3 */
[----:B------:R2:W-:Y:S04]  /*c7f0*/  @!P4 ST.E.128 desc[UR36][R26.64], R56 ;  /* 0x000000381a00c985 */ /* 0x0005e8000c101d24 */
[----:B------:R2:W-:Y:S04]  /*c800*/  @!P3 ST.E.128 desc[UR36][R28.64], R4 ;  /* 0x000000041c00b985 */ /* 0x0005e8000c101d24 */
[----:B------:R2:W-:Y:S02]  /*c810*/  @!P2 ST.E.128 desc[UR36][R30.64], R112 ;  /* 0x000000701e00a985 */ /* 0x0005e4000c101d24 */
.L_x_32:
[----:B------:R-:W-:Y:S05]  /*c820*/  BSYNC B0 ;  /* 0x0000000000007941 */ /* 0x000fea0003800000 */
.L_x_31:
[----:B--2--5:R2:W3:Y:S01]  /*c830*/  SHFL.IDX PT, R7, R17, 0x1, 0x181f ;  /* 0x00381f0011077f89 */ /* 0x0244e200000e0000 */
[----:B------:R-:W-:Y:S03]  /*c840*/  BSSY B0, `(.L_x_33) ;  /* 0x0000013000007945 */ /* 0x000fe60003800000 */
[----:B------:R2:W0:Y:S01]  /*c850*/  SHFL.IDX PT, R6, R2, 0x1, 0x181f ;  /* 0x00381f0002067f89 */ /* 0x00042200000e0000 */
[----:B------:R-:W-:Y:S05]  /*c860*/  @P1 BRA `(.L_x_34) ;  /* 0x0000000000401947 */ /* 0x000fea0003800000 */
[----:B------:R-:W-:Y:S02]  /*c870*/  ULDC UR4, c[0x0][0xac8] ;  /* 0x0002b20000047ab9 */ /* 0x000fe40000000800 */
[----:B------:R-:W-:Y:S02]  /*c880*/  ISETP.GE.AND P3, PT, R212, UR4, PT ;  /* 0x00000004d4007c0c */ /* 0x000fe4000bf66270 */
[----:B------:R-:W-:Y:S02]  /*c890*/  ISETP.GE.AND P2, PT, R23, UR4, PT ;  /* 0x0000000417007c0c */ /* 0x000fe4000bf46270 */
[----:B------:R-:W-:Y:S02]  /*c8a0*/  ISETP.GE.AND P1, PT, R22, UR4, PT ;  /* 0x0000000416007c0c */ /* 0x000fe4000bf26270 */
[----:B------:R-:W-:-:S07]  /*c8b0*/  ISETP.GE.AND P4, PT, R19, UR4, PT ;  /* 0x0000000413007c0c */ /* 0x000fce000bf86270 */
[CC--:B0-----:R-:W-:Y:S02]  /*c8c0*/  @!P3 LEA R8, P6, R212.reuse, R6.reuse, 0x1 ;  /* 0x00000006d408b211 */ /* 0x0c1fe400078c08ff */
[-C--:B------:R-:W-:Y:S02]  /*c8d0*/  @!P2 LEA R10, P5, R23, R6.reuse, 0x1 ;  /* 0x00000006170aa211 */ /* 0x080fe400078a08ff */
[-C--:B---3--:R-:W-:Y:S02]  /*c8e0*/  @!P3 LEA.HI.X R9, R212, R7.reuse, R201, 0x1, P6 ;  /* 0x00000007d409b211 */ /* 0x088fe400030f0cc9 */
[C---:B------:R-:W-:Y:S01]  /*c8f0*/  @!P1 LEA R20, P6, R22.reuse, R6, 0x1 ;  /* 0x0000000616149211 */ /* 0x040fe200078c08ff */
[----:B------:R-:W-:Y:S01]  /*c900*/  @!P4 IMAD.WIDE R4, R19, 0x2, R6 ;  /* 0x000000021304c825 */ /* 0x000fe200078e0206 */
[-C--:B------:R-:W-:Y:S02]  /*c910*/  @!P2 LEA.HI.X R11, R23, R7.reuse, R200, 0x1, P5 ;  /* 0x00000007170ba211 */ /* 0x080fe400028f0cc8 */
[----:B------:R-:W-:-:S02]  /*c920*/  @!P1 LEA.HI.X R21, R22, R7, R227, 0x1, P6 ;  /* 0x0000000716159211 */ /* 0x000fc400030f0ce3 */
[----:B------:R0:W-:Y:S04]  /*c930*/  @!P4 ST.E.128 desc[UR36][R4.64], R12 ;  /* 0x0000000c0400c985 */ /* 0x0001e8000c101d24 */
[----:B------:R0:W-:Y:S04]  /*c940*/  @!P3 ST.E.128 desc[UR36][R8.64], R60 ;  /* 0x0000003c0800b985 */ /* 0x0001e8000c101d24 */
[----:B------:R0:W-:Y:S04]  /*c950*/  @!P2 ST.E.128 desc[UR36][R10.64], R72 ;  /* 0x000000480a00a985 */ /* 0x0001e8000c101d24 */
[----:B------:R0:W-:Y:S02]  /*c960*/  @!P1 ST.E.128 desc[UR36][R20.64], R116 ;  /* 0x0000007414009985 */ /* 0x0001e4000c101d24 */
.L_x_34:
[----:B------:R-:W-:Y:S05]  /*c970*/  BSYNC B0 ;  /* 0x0000000000007941 */ /* 0x000fea0003800000 */
.L_x_33:
[----:B---3--:R3:W1:Y:S01]  /*c980*/  SHFL.IDX PT, R7, R17, 0x2, 0x181f ;  /* 0x00581f0011077f89 */ /* 0x00866200000e0000 */
[----:B------:R-:W-:Y:S03]  /*c990*/  BSSY B0, `(.L_x_35) ;  /* 0x0000013000007945 */ /* 0x000fe60003800000 */
[----:B0-----:R3:W0:Y:S01]  /*c9a0*/  SHFL.IDX PT, R6, R2, 0x2, 0x181f ;  /* 0x00581f0002067f89 */ /* 0x00162200000e0000 */
[----:B------:R-:W-:Y:S05]  /*c9b0*/  @P0 BRA `(.L_x_36) ;  /* 0x0000000000400947 */ /* 0x000fea0003800000 */
[----:B------:R-:W-:Y:S02]  /*c9c0*/  ULDC UR4, c[0x0][0xac8] ;  /* 0x0002b20000047ab9 */ /* 0x000fe40000000800 */
[----:B------:R-:W-:Y:S02]  /*c9d0*/  ISETP.GE.AND P4, PT, R212, UR4, PT ;  /* 0x00000004d4007c0c */ /* 0x000fe4000bf86270 */
[----:B------:R-:W-:Y:S02]  /*c9e0*/  ISETP.GE.AND P5, PT, R23, UR4, PT ;  /* 0x0000000417007c0c */ /* 0x000fe4000bfa6270 */
[----:B------:R-:W-:Y:S02]  /*c9f0*/  ISETP.GE.AND P6, PT, R22, UR4, PT ;  /* 0x0000000416007c0c */ /* 0x000fe4000bfc6270 */
[----:B------:R-:W-:-:S07]  /*ca00*/  ISETP.GE.AND P3, PT, R19, UR4, PT ;  /* 0x0000000413007c0c */ /* 0x000fce000bf66270 */
[-C--:B0-----:R-:W-:Y:S02]  /*ca10*/  @!P4 LEA R8, P0, R212, R6.reuse, 0x1 ;  /* 0x00000006d408c211 */ /* 0x081fe400078008ff */
[-C--:B------:R-:W-:Y:S02]  /*ca20*/  @!P5 LEA R10, P1, R23, R6.reuse, 0x1 ;  /* 0x00000006170ad211 */ /* 0x080fe400078208ff */
[----:B------:R-:W-:Y:S02]  /*ca30*/  @!P6 LEA R12, P2, R22, R6, 0x1 ;  /* 0x00000006160ce211 */ /* 0x000fe400078408ff */
[----:B-1----:R-:W-:Y:S01]  /*ca40*/  @!P3 IMAD.WIDE R4, R19, 0x2, R6 ;  /* 0x000000021304b825 */ /* 0x002fe200078e0206 */
[-C--:B------:R-:W-:Y:S02]  /*ca50*/  @!P4 LEA.HI.X R9, R212, R7.reuse, R201, 0x1, P0 ;  /* 0x00000007d409c211 */ /* 0x080fe400000f0cc9 */
[-C--:B------:R-:W-:Y:S02]  /*ca60*/  @!P5 LEA.HI.X R11, R23, R7.reuse, R200, 0x1, P1 ;  /* 0x00000007170bd211 */ /* 0x080fe400008f0cc8 */
[----:B------:R-:W-:Y:S01]  /*ca70*/  @!P6 LEA.HI.X R13, R22, R7, R227, 0x1, P2 ;  /* 0x00000007160de211 */ /* 0x000fe200010f0ce3 */
[----:B------:R0:W-:Y:S04]  /*ca80*/  @!P3 ST.E.128 desc[UR36][R4.64], R32 ;  /* 0x000000200400b985 */ /* 0x0001e8000c101d24 */
[----:B------:R0:W-:Y:S04]  /*ca90*/  @!P4 ST.E.128 desc[UR36][R8.64], R64 ;  /* 0x000000400800c985 */ /* 0x0001e8000c101d24 */
[----:B------:R0:W-:Y:S04]  /*caa0*/  @!P5 ST.E.128 desc[UR36][R10.64], R104 ;  /* 0x000000680a00d985 */ /* 0x0001e8000c101d24 */
[----:B------:R0:W-:Y:S02]  /*cab0*/  @!P6 ST.E.128 desc[UR36][R12.64], R120 ;  /* 0x000000780c00e985 */ /* 0x0001e4000c101d24 */
.L_x_36:
[----:B------:R-:W-:Y:S05]  /*cac0*/  BSYNC B0 ;  /* 0x0000000000007941 */ /* 0x000fea0003800000 */
.L_x_35:
[----:B------:R-:W-:Y:S01]  /*cad0*/  R2UR UR4, R219 ;  /* 0x00000000db0472ca */ /* 0x000fe200000e0000 */
[----:B0-----:R0:W0:Y:S01]  /*cae0*/  SHFL.IDX PT, R5, R17, 0x3, 0x181f ;  /* 0x00781f0011057f89 */ /* 0x00102200000e0000 */
[----:B------:R-:W-:Y:S01]  /*caf0*/  IADD3 R0, R18, 0x60, RZ ;  /* 0x0000006012007810 */ /* 0x000fe20007ffe0ff */
[----:B------:R-:W-:Y:S02]  /*cb00*/  BSSY B0, `(.L_x_37) ;  /* 0x0000016000007945 */ /* 0x000fe40003800000 */
[----:B------:R0:W0:Y:S01]  /*cb10*/  SHFL.IDX PT, R4, R2, 0x3, 0x181f ;  /* 0x00781f0002047f89 */ /* 0x00002200000e0000 */
[----:B------:R-:W-:-:S07]  /*cb20*/  ISETP.GE.AND P0, PT, R0, R3, PT ;  /* 0x000000030000720c */ /* 0x000fce0003f06270 */
[----:B------:R-:W-:-:S06]  /*cb30*/  UIADD3 UR4, UR4, 0x1, URZ ;  /* 0x0000000104047890 */ /* 0x000fcc000fffe03f */
[----:B------:R-:W-:Y:S01]  /*cb40*/  IMAD.U32 R219, RZ, RZ, UR4 ;  /* 0x00000004ffdb7e24 */ /* 0x000fe2000f8e00ff */
[----:B------:R-:W-:Y:S06]  /*cb50*/  @P0 BRA `(.L_x_38) ;  /* 0x0000000000400947 */ /* 0x000fec0003800000 */
        /* <DEDUP_REMOVED lines=8> */
[----:B--234-:R-:W-:Y:S01]  /*cbe0*/  @!P3 IMAD.WIDE R2, R19, 0x2, R4 ;  /* 0x000000021302b825 */ /* 0x01cfe200078e0204 */
[-C--:B-1----:R-:W-:Y:S02]  /*cbf0*/  @!P4 LEA.HI.X R7, R212, R5.reuse, R201, 0x1, P0 ;  /* 0x00000005d407c211 */ /* 0x082fe400000f0cc9 */
[-C--:B------:R-:W-:Y:S02]  /*cc00*/  @!P5 LEA.HI.X R9, R23, R5.reuse, R200, 0x1, P1 ;  /* 0x000000051709d211 */ /* 0x080fe400008f0cc8 */
[----:B------:R-:W-:Y:S01]  /*cc10*/  @!P6 LEA.HI.X R11, R22, R5, R227, 0x1, P2 ;  /* 0x00000005160be211 */ /* 0x000fe200010f0ce3 */
[----:B------:R0:W-:Y:S04]  /*cc20*/  @!P3 ST.E.128 desc[UR36][R2.64], R52 ;  /* 0x000000340200b985 */ /* 0x0001e8000c101d24 */
[----:B------:R0:W-:Y:S04]  /*cc30*/  @!P4 ST.E.128 desc[UR36][R6.64], R68 ;  /* 0x000000440600c985 */ /* 0x0001e8000c101d24 */
[----:B------:R0:W-:Y:S04]  /*cc40*/  @!P5 ST.E.128 desc[UR36][R8.64], R108 ;  /* 0x0000006c0800d985 */ /* 0x0001e8000c101d24 */
[----:B------:R0:W-:Y:S02]  /*cc50*/  @!P6 ST.E.128 desc[UR36][R10.64], R128 ;  /* 0x000000800a00e985 */ /* 0x0001e4000c101d24 */
.L_x_38:
[----:B------:R-:W-:Y:S05]  /*cc60*/  BSYNC B0 ;  /* 0x0000000000007941 */ /* 0x000fea0003800000 */
.L_x_37:
[----:B------:R-:W5:Y:S01]  /*cc70*/  LDC R0, c[0x0][0xc34] ;  /* 0x00030d00ff007b82 */ /* 0x000f620000000800 */
[----:B------:R-:W-:-:S13]  /*cc80*/  R2UR UR4, R214 ;  /* 0x00000000d60472ca */ /* 0x000fda00000e0000 */
[----:B-----5:R-:W-:-:S13]  /*cc90*/  ISETP.LE.AND P0, PT, R0, UR4, PT ;  /* 0x0000000400007c0c */ /* 0x020fda000bf03270 */
[----:B------:R-:W-:Y:S05]  /*cca0*/  @!P0 BRA `(.L_x_39) ;  /* 0xffffff4000248947 */ /* 0x000fea000383ffff */
[----:B------:R-:W-:Y:S05]  /*ccb0*/  EXIT ;  /* 0x000000000000794d */ /* 0x000fea0003800000 */
.L_x_5:
[----:B------:R-:W-:-:S08]  /*ccc0*/  NOP ;  /* 0x0000000000007918 */ /* 0x000fd00000000000 */
[----:B0-----:R-:W0:-:S00]  /*ccd0*/  USETMAXREG.DEALLOC.CTAPOOL 0x28 ;  /* 0x00000028000079c8 */ /* 0x001e0000080e0500 */
[----:B------:R-:W1:Y:S01]  /*cce0*/  S2UR UR9, SR_CTAID.X ;  /* 0x00000000000979c3 */ /* 0x000e620000002500 */
[----:B0-----:R-:W-:Y:S01]  /*ccf0*/  IMAD.MOV.U32 R25, RZ, RZ, 0x1 ;  /* 0x00000001ff197424 */ /* 0x001fe200078e00ff */
[----:B------:R-:W-:Y:S01]  /*cd00*/  MOV R22, RZ ;  /* 0x000000ff00167202 */ /* 0x000fe20000000f00 */
[----:B------:R-:W-:-:S05]  /*cd10*/  IMAD.MOV.U32 R0, RZ, RZ, 0x1 ;  /* 0x00000001ff007424 */ /* 0x000fca00078e00ff */
[----:B------:R-:W1:Y:S02]  /*cd20*/  LDC R2, c[0x0][0xc34] ;  /* 0x00030d00ff027b82 */ /* 0x000e640000000800 */
[----:B-1----:R-:W-:-:S13]  /*cd30*/  ISETP.LE.AND P0, PT, R2, UR9, PT ;  /* 0x0000000902007c0c */ /* 0x002fda000bf03270 */
[----:B------:R-:W-:Y:S05]  /*cd40*/  @P0 BRA `(.L_x_40) ;  /* 0x0000003400c40947 */ /* 0x000fea0003800000 */
[----:B------:R-:W2:Y:S01]  /*cd50*/  LDL R3, [R1+0xc] ;  /* 0x00000c0001037983 */ /* 0x000ea20000100800 */
[----:B------:R-:W-:Y:S01]  /*cd60*/  IMAD.SHL.U32 R26, R27, 0x8, RZ ;  /* 0x000000081b1a7824 */ /* 0x000fe200078e00ff */
[----:B------:R-:W-:Y:S01]  /*cd70*/  ULDC.64 UR6, c[0x0][0x2f0] ;  /* 0x0000bc0000067ab9 */ /* 0x000fe20000000a00 */
[----:B------:R-:W-:Y:S01]  /*cd80*/  ULDC.64 UR4, c[0x0][0x418] ;  /* 0x0001060000047ab9 */ /* 0x000fe20000000a00 */
[----:B------:R-:W-:Y:S01]  /*cd90*/  ULDC UR8, c[0x0][0x2b8] ;  /* 0x0000ae0000087ab9 */ /* 0x000fe20000000800 */
[----:B------:R-:W-:Y:S01]  /*cda0*/  UISETP.NE.U32.AND UP0, UPT, UR4, URZ, UPT ;  /* 0x0000003f0400728c */ /* 0x000fe2000bf05070 */
[C---:B------:R-:W-:Y:S01]  /*cdb0*/  LOP3.LUT R0, R26.reuse, 0x1f8, RZ, 0xc0, !PT ;  /* 0x000001f81a007812 */ /* 0x040fe200078ec0ff */
[----:B------:R-:W-:Y:S01]  /*cdc0*/  UMOV UR39, 0x400 ;  /* 0x0000040000277882 */ /* 0x000fe20000000000 */
[----:B------:R-:W-:Y:S01]  /*cdd0*/  LOP3.LUT R37, R26, 0x38, RZ, 0xc0, !PT ;  /* 0x000000381a257812 */ /* 0x000fe200078ec0ff */
[----:B------:R-:W-:Y:S01]  /*cde0*/  UISETP.NE.AND.EX UP0, UPT, UR5, URZ, UPT, UP0 ;  /* 0x0000003f0500728c */ /* 0x000fe2000bf05300 */
[----:B------:R-:W-:Y:S01]  /*cdf0*/  LOP3.LUT R16, R16, 0xfffffffb, RZ, 0xc0, !PT ;  /* 0xfffffffb10107812 */ /* 0x000fe200078ec0ff */
[----:B------:R-:W-:Y:S01]  /*ce00*/  ULDC UR4, c[0x0][0x424] ;  /* 0x0001090000047ab9 */ /* 0x000fe20000000800 */
[----:B------:R-:W-:Y:S01]  /*ce10*/  SHF.R.U32.HI R34, RZ, 0x3, R27 ;  /* 0x00000003ff227819 */ /* 0x000fe2000001161b */
[----:B------:R-:W-:Y:S01]  /*ce20*/  USEL UR4, UR4, 0x1, UP0 ;  /* 0x0000000104047887 */ /* 0x000fe20008000000 */
[----:B------:R-:W-:Y:S01]  /*ce30*/  STL [R1], RZ ;  /* 0x000000ff01007387 */ /* 0x000fe20000100800 */
[----:B------:R-:W-:Y:S01]  /*ce40*/  IMAD.U32 R36, RZ, RZ, UR9 ;  /* 0x00000009ff247e24 */ /* 0x000fe2000f8e00ff */
[----:B------:R-:W-:Y:S01]  /*ce50*/  LOP3.LUT R34, R34, 0xf, RZ, 0xc0, !PT ;  /* 0x0000000f22227812 */ /* 0x000fe200078ec0ff */
[----:B------:R-:W-:Y:S01]  /*ce60*/  UIMAD UR38, UR4, UR6, URZ ;  /* 0x00000006042672a4 */ /* 0x000fe2000f8e023f */
[----:B------:R-:W0:Y:S01]  /*ce70*/  S2UR UR6, SR_CgaCtaId ;  /* 0x00000000000679c3 */ /* 0x000e220000008800 */
[----:B------:R-:W-:Y:S01]  /*ce80*/  MOV R25, 0x1 ;  /* 0x0000000100197802 */ /* 0x000fe20000000f00 */
[----:B------:R-:W-:Y:S01]  /*ce90*/  IMAD.MOV.U32 R22, RZ, RZ, RZ ;  /* 0x000000ffff167224 */ /* 0x000fe200078e00ff */
[----:B------:R-:W-:Y:S01]  /*cea0*/  UIADD3 UR4, UR38, 0x4f, URZ ;  /* 0x0000004f26047890 */ /* 0x000fe2000fffe03f */
[----:B------:R-:W-:Y:S01]  /*ceb0*/  ULDC UR40, c[0x0][0x448] ;  /* 0x0001120000287ab9 */ /* 0x000fe20000000800 */
[----:B------:R-:W-:-:S02]  /*cec0*/  ULDC UR43, c[0x0][0xc] ;  /* 0x00000300002b7ab9 */ /* 0x000fc40000000800 */
[----:B------:R-:W-:-:S04]  /*ced0*/  UIMAD.WIDE UR4, UR4, 0x66666667, URZ ;  /* 0x66666667040478a5 */ /* 0x000fc8000f8e023f */
[----:B------:R-:W-:-:S04]  /*cee0*/  USHF.R.U32.HI UR4, URZ, 0x1f, UR5 ;  /* 0x0000001f3f047899 */ /* 0x000fc80008011605 */
[----:B------:R-:W-:-:S03]  /*cef0*/  ULEA.HI.SX32 UR5, UR5, UR4, 0x1b ;  /* 0x0000000405057291 */ /* 0x000fc6000f8fda3f */
[----:B------:R-:W-:Y:S01]  /*cf00*/  ULDC UR4, c[0x0][0x288] ;  /* 0x0000a20000047ab9 */ /* 0x000fe20000000800 */
[----:B------:R-:W-:Y:S02]  /*cf10*/  UIADD3 UR44, UR5, -0x1, URZ ;  /* 0xffffffff052c7890 */ /* 0x000fe4000fffe03f */
[----:B------:R-:W-:Y:S02]  /*cf20*/  UIMAD UR40, UR40, UR4, URZ ;  /* 0x00000004282872a4 */ /* 0x000fe4000f8e023f */
[----:B------:R-:W-:Y:S02]  /*cf30*/  UIADD3 UR41, UR5, -0x2, URZ ;  /* 0xfffffffe05297890 */ /* 0x000fe4000fffe03f */
[----:B0-----:R-:W-:Y:S02]  /*cf40*/  ULEA UR39, UR6, UR39, 0x18 ;  /* 0x0000002706277291 */ /* 0x001fe4000f8ec03f */
[----:B------:R-:W-:-:S06]  /*cf50*/  UIMAD UR6, UR44, -0x50, UR38 ;  /* 0xffffffb02c0678a4 */ /* 0x000fcc000f8e0226 */
[----:B------:R-:W-:Y:S02]  /*cf60*/  IADD3 R33, -R34, UR6, RZ ;  /* 0x0000000622217c10 */ /* 0x000fe4000fffe1ff */
[----:B--2---:R-:W-:Y:S02]  /*cf70*/  R2UR UR10, R3 ;  /* 0x00000000030a72ca */ /* 0x004fe400000e0000 */
[----:B------:R-:W-:Y:S02]  /*cf80*/  LOP3.LUT R3, R0, 0x38, R27, 0x78, !PT ;  /* 0x0000003800037812 */ /* 0x000fe400078e781b */
[----:B------:R-:W-:Y:S02]  /*cf90*/  LOP3.LUT R0, R37, 0x40, RZ, 0xfc, !PT ;  /* 0x0000004025007812 */ /* 0x000fe400078efcff */
[----:B------:R-:W-:Y:S02]  /*cfa0*/  SHF.L.U32 R27, R27, 0x4, RZ ;  /* 0x000000041b1b7819 */ /* 0x000fe400000006ff */
[----:B------:R-:W-:-:S02]  /*cfb0*/  ISETP.GE.AND P2, PT, R0, UR7, PT ;  /* 0x0000000700007c0c */ /* 0x000fc4000bf46270 */
[C---:B------:R-:W-:Y:S02]  /*cfc0*/  ISETP.GE.AND P1, PT, R0.reuse, UR8, PT ;  /* 0x0000000800007c0c */ /* 0x040fe4000bf26270 */
[----:B------:R-:W-:Y:S01]  /*cfd0*/  ISETP.GE.AND P0, PT, R0, UR7, PT ;  /* 0x0000000700007c0c */ /* 0x000fe2000bf06270 */
[----:B------:R-:W-:Y:S01]  /*cfe0*/  ULOP3.LUT UR42, UR10, 0x2, URZ, 0xfc, !UPT ;  /* 0x000000020a2a7892 */ /* 0x000fe2000f8efc3f */
[----:B------:R-:W-:Y:S02]  /*cff0*/  LOP3.LUT R0, R37, 0x80, RZ, 0xfc, !PT ;  /* 0x0000008025007812 */ /* 0x000fe400078efcff */
[----:B------:R-:W-:Y:S02]  /*d000*/  LOP3.LUT R27, R34, 0x70, R27, 0xf8, !PT ;  /* 0x00000070221b7812 */ /* 0x000fe400078ef81b */
[----:B------:R-:W-:-:S03]  /*d010*/  LOP3.LUT R26, R3, 0x200, R26, 0xf8, !PT ;  /* 0x00000200031a7812 */ /* 0x000fc600078ef81a */
[----:B------:R-:W-:Y:S02]  /*d020*/  @P2 LOP3.LUT R16, R16, 0x4, RZ, 0xfc, !PT ;  /* 0x0000000410102812 */ /* 0x000fe400078efcff */
[----:B------:R-:W-:Y:S02]  /*d030*/  ISETP.GE.AND P2, PT, R0, UR7, PT ;  /* 0x0000000700007c0c */ /* 0x000fe4000bf46270 */
[----:B------:R-:W-:-:S04]  /*d040*/  LOP3.LUT R16, R16, 0xffffdfff, RZ, 0xc0, !PT ;  /* 0xffffdfff10107812 */ /* 0x000fc800078ec0ff */
[----:B------:R-:W-:Y:S02]  /*d050*/  @P1 LOP3.LUT R16, R16, 0x2000, RZ, 0xfc, !PT ;  /* 0x0000200010101812 */ /* 0x000fe400078efcff */
[----:B------:R-:W-:Y:S02]  /*d060*/  ISETP.GE.AND P1, PT, R0, UR8, PT ;  /* 0x0000000800007c0c */ /* 0x000fe4000bf26270 */
[----:B------:R-:W-:-:S04]  /*d070*/  LOP3.LUT R16, R16, 0xffffffbf, RZ, 0xc0, !PT ;  /* 0xffffffbf10107812 */ /* 0x000fc800078ec0ff */
[----:B------:R-:W-:Y:S02]  /*d080*/  @P0 LOP3.LUT R16, R16, 0x40, RZ, 0xfc, !PT ;  /* 0x0000004010100812 */ /* 0x000fe400078efcff */
[----:B------:R-:W-:Y:S01]  /*d090*/  ISETP.GE.AND P0, PT, R0, UR7, PT ;  /* 0x0000000700007c0c */ /* 0x000fe2000bf06270 */
[----:B------:R-:W-:Y:S01]  /*d0a0*/  IMAD.U32 R0, RZ, RZ, UR44 ;  /* 0x0000002cff007e24 */ /* 0x000fe2000f8e00ff */
[----:B------:R-:W-:-:S03]  /*d0b0*/  LOP3.LUT R16, R16, 0xfffffffd, RZ, 0xc0, !PT ;  /* 0xfffffffd10107812 */ /* 0x000fc600078ec0ff */
[----:B------:R-:W-:Y:S01]  /*d0c0*/  IMAD R2, R0, 0x50, R27 ;  /* 0x0000005000027824 */ /* 0x000fe200078e021b */
[----:B------:R-:W-:Y:S02]  /*d0d0*/  @P2 LOP3.LUT R16, R16, 0x2, RZ, 0xfc, !PT ;  /* 0x0000000210102812 */ /* 0x000fe400078efcff */
[C---:B------:R-:W-:Y:S02]  /*d0e0*/  LOP3.LUT R0, R37.reuse, 0xc0, RZ, 0xfc, !PT ;  /* 0x000000c025007812 */ /* 0x040fe400078efcff */
[----:B------:R-:W-:Y:S01]  /*d0f0*/  LOP3.LUT R16, R16, 0xffffefff, RZ, 0xc0, !PT ;  /* 0xffffefff10107812 */ /* 0x000fe200078ec0ff */
[----:B------:R0:W-:Y:S01]  /*d100*/  STL [R1+0x8], R2 ;  /* 0x0000080201007387 */ /* 0x0001e20000100800 */
[----:B------:R-:W-:Y:S02]  /*d110*/  ISETP.GE.AND P2, PT, R37, UR7, PT ;  /* 0x0000000725007c0c */ /* 0x000fe4000bf46270 */
[----:B------:R-:W-:-:S04]  /*d120*/  @P1 LOP3.LUT R16, R16, 0x1000, RZ, 0xfc, !PT ;  /* 0x0000100010101812 */ /* 0x000fc800078efcff */
[----:B------:R-:W-:-:S04]  /*d130*/  LOP3.LUT R16, R16, 0xffffffdf, RZ, 0xc0, !PT ;  /* 0xffffffdf10107812 */ /* 0x000fc800078ec0ff */
[----:B------:R-:W-:Y:S02]  /*d140*/  @P0 LOP3.LUT R16, R16, 0x20, RZ, 0xfc, !PT ;  /* 0x0000002010100812 */ /* 0x000fe400078efcff */
[----:B------:R-:W-:Y:S02]  /*d150*/  ISETP.GE.AND P0, PT, R2, UR38, PT ;  /* 0x0000002602007c0c */ /* 0x000fe4000bf06270 */
[----:B------:R-:W-:Y:S02]  /*d160*/  LOP3.LUT R16, R16, 0xfffffffe, RZ, 0xc0, !PT ;  /* 0xfffffffe10107812 */ /* 0x000fe400078ec0ff */
[----:B------:R-:W-:Y:S02]  /*d170*/  ISETP.LT.U32.AND P1, PT, R27, 0x50, !P0 ;  /* 0x000000501b00780c */ /* 0x000fe40004721070 */
[----:B------:R-:W-:Y:S02]  /*d180*/  ISETP.GE.AND P0, PT, R0, UR7, PT ;  /* 0x0000000700007c0c */ /* 0x000fe4000bf06270 */
[----:B------:R-:W-:-:S02]  /*d190*/  LOP3.LUT R16, R16, 0xfffffbff, RZ, 0xc0, !PT ;  /* 0xfffffbff10107812 */ /* 0x000fc400078ec0ff */
[----:B0-----:R-:W-:-:S05]  /*d1a0*/  LEA R2, R26, UR39, 0x1 ;  /* 0x000000271a027c11 */ /* 0x001fca000f8e08ff */
[----:B------:R0:W-:Y:S02]  /*d1b0*/  STL [R1+0x4], R2 ;  /* 0x0000040201007387 */ /* 0x0001e40000100800 */
[----:B------:R-:W-:Y:S02]  /*d1c0*/  @P1 LOP3.LUT R16, R16, 0x400, RZ, 0xfc, !PT ;  /* 0x0000040010101812 */ /* 0x000fe400078efcff */
[----:B------:R-:W-:Y:S02]  /*d1d0*/  ISETP.GE.AND P1, PT, R0, UR8, PT ;  /* 0x0000000800007c0c */ /* 0x000fe4000bf26270 */
[----:B------:R-:W-:Y:S02]  /*d1e0*/  @P0 LOP3.LUT R16, R16, 0x1, RZ, 0xfc, !PT ;  /* 0x0000000110100812 */ /* 0x000fe400078efcff */
[----:B------:R-:W-:Y:S02]  /*d1f0*/  ISETP.GE.AND P0, PT, R0, UR7, PT ;  /* 0x0000000700007c0c */ /* 0x000fe4000bf06270 */
[----:B------:R-:W-:-:S07]  /*d200*/  LOP3.LUT R16, R16, 0xfffff7ff, RZ, 0xc0, !PT ;  /* 0xfffff7ff10107812 */ /* 0x000fce00078ec0ff */
[----:B------:R-:W-:Y:S02]  /*d210*/  @P1 LOP3.LUT R16, R16, 0x800, RZ, 0xfc, !PT ;  /* 0x0000080010101812 */ /* 0x000fe400078efcff */
[----:B------:R-:W-:Y:S02]  /*d220*/  ISETP.GE.AND P1, PT, R37, UR7, PT ;  /* 0x0000000725007c0c */ /* 0x000fe4000bf26270 */
[----:B------:R-:W-:-:S04]  /*d230*/  LOP3.LUT R16, R16, 0xffffffef, RZ, 0xc0, !PT ;  /* 0xffffffef10107812 */ /* 0x000fc800078ec0ff */
[----:B------:R-:W-:Y:S02]  /*d240*/  @P0 LOP3.LUT R16, R16, 0x10, RZ, 0xfc, !PT ;  /* 0x0000001010100812 */ /* 0x000fe400078efcff */
[----:B------:R-:W-:Y:S02]  /*d250*/  ISETP.GE.AND P0, PT, R37, UR8, PT ;  /* 0x0000000825007c0c */ /* 0x000fe4000bf06270 */
[----:B------:R-:W-:-:S04]  /*d260*/  LOP3.LUT R16, R16, 0xfffffff7, RZ, 0xc0, !PT ;  /* 0xfffffff710107812 */ /* 0x000fc800078ec0ff */
[----:B------:R-:W-:-:S04]  /*d270*/  @P2 LOP3.LUT R16, R16, 0x8, RZ, 0xfc, !PT ;  /* 0x0000000810102812 */ /* 0x000fc800078efcff */
[----:B------:R-:W-:-:S04]  /*d280*/  LOP3.LUT R16, R16, 0xffffbfff, RZ, 0xc0, !PT ;  /* 0xffffbfff10107812 */ /* 0x000fc800078ec0ff */
[----:B------:R-:W-:-:S04]  /*d290*/  LOP3.LUT R16, R16, 0xffffff7f, RZ, 0xc0, !PT ;  /* 0xffffff7f10107812 */ /* 0x000fc800078ec0ff */
[----:B------:R-:W-:-:S04]  /*d2a0*/  @P1 LOP3.LUT R16, R16, 0x80, RZ, 0xfc, !PT ;  /* 0x0000008010101812 */ /* 0x000fc800078efcff */
[----:B0-----:R-:W-:-:S07]  /*d2b0*/  @P0 LOP3.LUT R16, R16, 0x4000, RZ, 0xfc, !PT ;  /* 0x0000400010100812 */ /* 0x001fce00078efcff */
.L_x_77:
[----:B0-----:R-:W0:Y:S01]  /*d2c0*/  LDC R0, c[0x0][0xc38] ;  /* 0x00030e00ff007b82 */ /* 0x001e220000000800 */
[----:B------:R-:W-:Y:S01]  /*d2d0*/  IMAD.MOV.U32 R24, RZ, RZ, R36 ;  /* 0x000000ffff187224 */ /* 0x000fe200078e0024 */
[----:B------:R-:W-:Y:S05]  /*d2e0*/  YIELD ;  /* 0x0000000000007946 */ /* 0x000fea0003800000 */
[----:B------:R-:W-:Y:S01]  /*d2f0*/  ULDC.64 UR4, c[0x0][0xa28] ;  /* 0x00028a0000047ab9 */ /* 0x000fe20000000a00 */
[----:B------:R-:W-:Y:S01]  /*d300*/  IMAD.MOV.U32 R31, RZ, RZ, RZ ;  /* 0x000000ffff1f7224 */ /* 0x000fe200078e00ff */
[----:B0-----:R-:W-:-:S13]  /*d310*/  ISETP.NE.AND P0, PT, R0, 0x1, PT ;  /* 0x000000010000780c */ /* 0x001fda0003f05270 */
[----:B------:R-:W0:Y:S08]  /*d320*/  @P0 LDC R3, c[0x0][0xc3c] ;  /* 0x00030f00ff030b82 */ /* 0x000e300000000800 */
[----:B------:R-:W1:Y:S01]  /*d330*/  @P0 LDC R5, c[0x0][0xc40] ;  /* 0x00031000ff050b82 */ /* 0x000e620000000800 */
[----:B0-----:R-:W-:-:S05]  /*d340*/  @P0 IMAD.HI.U32 R0, R36, R3, RZ ;  /* 0x0000000324000227 */ /* 0x001fca00078e00ff */
[----:B-1----:R-:W-:Y:S02]  /*d350*/  @P0 SHF.R.U32.HI R24, RZ, R5, R0 ;  /* 0x00000005ff180219 */ /* 0x002fe40000011600 */
[----:B------:R-:W0:Y:S02]  /*d360*/  LDC R0, c[0x0][0xc44] ;  /* 0x00031100ff007b82 */ /* 0x000e240000000800 */
[----:B------:R-:W-:Y:S02]  /*d370*/  MOV R23, R24 ;  /* 0x0000001800177202 */ /* 0x000fe40000000f00 */
[----:B0-----:R-:W-:-:S13]  /*d380*/  ISETP.NE.AND P0, PT, R0, 0x1, PT ;  /* 0x000000010000780c */ /* 0x001fda0003f05270 */
[----:B------:R-:W0:Y:S02]  /*d390*/  @P0 LDC.64 R2, c[0x0][0xc48] ;  /* 0x00031200ff020b82 */ /* 0x000e240000000a00 */
[----:B0-----:R-:W-:-:S05]  /*d3a0*/  @P0 IMAD.HI.U32 R0, R24, R2, RZ ;  /* 0x0000000218000227 */ /* 0x001fca00078e00ff */
[----:B------:R-:W-:Y:S02]  /*d3b0*/  @P0 SHF.R.U32.HI R23, RZ, R3, R0 ;  /* 0x00000003ff170219 */ /* 0x000fe40000011600 */
[----:B------:R-:W-:-:S04]  /*d3c0*/  ISETP.NE.U32.AND P0, PT, RZ, UR4, PT ;  /* 0x00000004ff007c0c */ /* 0x000fc8000bf05070 */
[----:B------:R-:W-:-:S13]  /*d3d0*/  ISETP.NE.AND.EX P0, PT, RZ, UR5, PT, P0 ;  /* 0x00000005ff007c0c */ /* 0x000fda000bf05300 */
[----:B------:R-:W0:Y:S01]  /*d3e0*/  @P0 LDC.64 R2, c[0x0][0xa28] ;  /* 0x00028a00ff020b82 */ /* 0x000e220000000a00 */
[----:B------:R-:W-:-:S04]  /*d3f0*/  UIADD3 UR4, UR39, 0x24400, URZ ;  /* 0x0002440027047890 */ /* 0x000fc8000fffe03f */
[----:B------:R-:W-:Y:S01]  /*d400*/  ULOP3.LUT UP0, URZ, UR4, 0x3ff, URZ, 0xc0, !UPT ;  /* 0x000003ff043f7892 */ /* 0x000fe2000f80c03f */
[----:B0-----:R-:W-:-:S05]  /*d410*/  @P0 IMAD.WIDE R2, R23, 0x4, R2 ;  /* 0x0000000417020825 */ /* 0x001fca00078e0202 */
[----:B------:R0:W5:Y:S01]  /*d420*/  @P0 LDG.E R31, desc[UR36][R2.64] ;  /* 0x00000024021f0981 */ /* 0x000162000c1e1900 */
[----:B------:R-:W-:-:S13]  /*d430*/  PLOP3.LUT P0, PT, PT, PT, UP0, 0x80, 0x0 ;  /* 0x000000000000781c */ /* 0x000fda0003f0f008 */
[----:B0-----:R-:W-:Y:S05]  /*d440*/  @!P0 BRA `(.L_x_41) ;  /* 0x0000000000408947 */ /* 0x001fea0003800000 */
[----:B------:R-:W-:Y:S01]  /*d450*/  MOV R2, 0x0 ;  /* 0x0000000000027802 */ /* 0x000fe20000000f00 */
[----:B------:R-:W-:Y:S01]  /*d460*/  ULDC.64 UR4, c[0x4][0x138] ;  /* 0x01004e0000047ab9 */ /* 0x000fe20000000a00 */
[----:B------:R-:W-:Y:S01]  /*d470*/  ULDC.64 UR6, c[0x4][0x140] ;  /* 0x0100500000067ab9 */ /* 0x000fe20000000a00 */
[----:B------:R-:W-:Y:S01]  /*d480*/  IMAD.U32 R4, RZ, RZ, UR4 ;  /* 0x00000004ff047e24 */ /* 0x000fe2000f8e00ff */
[----:B------:R-:W-:Y:S01]  /*d490*/  MOV R5, UR5 ;  /* 0x0000000500057c02 */ /* 0x000fe20008000f00 */
[----:B------:R-:W-:Y:S01]  /*d4a0*/  ULDC.64 UR4, c[0x4][0x98] ;  /* 0x0100260000047ab9 */ /* 0x000fe20000000a00 */
[----:B------:R-:W0:Y:S01]  /*d4b0*/  LDC.64 R2, c[0x4][R2] ;  /* 0x0100000002027b82 */ /* 0x000e220000000a00 */
[----:B------:R-:W-:Y:S01]  /*d4c0*/  IMAD.U32 R6, RZ, RZ, UR6 ;  /* 0x00000006ff067e24 */ /* 0x000fe2000f8e00ff */
[----:B------:R-:W-:Y:S01]  /*d4d0*/  MOV R10, UR4 ;  /* 0x00000004000a7c02 */ /* 0x000fe20008000f00 */
[----:B------:R-:W-:Y:S01]  /*d4e0*/  IMAD.U32 R7, RZ, RZ, UR7 ;  /* 0x00000007ff077e24 */ /* 0x000fe2000f8e00ff */
[----:B------:R-:W-:Y:S01]  /*d4f0*/  MOV R12, 0x1 ;  /* 0x00000001000c7802 */ /* 0x000fe20000000f00 */
[----:B------:R-:W-:-:S02]  /*d500*/  IMAD.U32 R11, RZ, RZ, UR5 ;  /* 0x00000005ff0b7e24 */ /* 0x000fc4000f8e00ff */
[----:B------:R-:W-:Y:S02]  /*d510*/  IMAD.MOV.U32 R8, RZ, RZ, 0x70 ;  /* 0x00000070ff087424 */ /* 0x000fe400078e00ff */
[----:B------:R-:W-:-:S07]  /*d520*/  IMAD.MOV.U32 R13, RZ, RZ, RZ ;  /* 0x000000ffff0d7224 */ /* 0x000fce00078e00ff */
[----:B------:R-:W-:-:S07]  /*d530*/  LEPC R20, `(.L_x_41) ;  /* 0x000000001014794e */ /* 0x000fce0000000000 */
[----:B0----5:R-:W-:Y:S05]  /*d540*/  CALL.ABS.NOINC R2 ;  /* 0x0000000002007343 */ /* 0x021fea0003c00000 */
.L_x_41:
[----:B------:R-:W-:-:S04]  /*d550*/  UIADD3 UR4, UR39, 0x400, URZ ;  /* 0x0000040027047890 */ /* 0x000fc8000fffe03f */
[----:B------:R-:W-:-:S06]  /*d560*/  ULOP3.LUT UP0, URZ, UR4, 0x3ff, URZ, 0xc0, !UPT ;  /* 0x000003ff043f7892 */ /* 0x000fcc000f80c03f */
[----:B------:R-:W-:-:S13]  /*d570*/  PLOP3.LUT P0, PT, PT, PT, UP0, 0x80, 0x0 ;  /* 0x000000000000781c */ /* 0x000fda0003f0f008 */
[----:B------:R-:W-:Y:S05]  /*d580*/  @!P0 BRA `(.L_x_42) ;  /* 0x00000000007c8947 */ /* 0x000fea0003800000 */
[----:B------:R-:W-:Y:S01]  /*d590*/  MOV R17, 0x0 ;  /* 0x0000000000117802 */ /* 0x000fe20000000f00 */
[----:B------:R-:W-:Y:S01]  /*d5a0*/  ULDC.64 UR6, c[0x4][0x138] ;  /* 0x01004e0000067ab9 */ /* 0x000fe20000000a00 */
[----:B------:R-:W-:Y:S01]  /*d5b0*/  ULDC.64 UR8, c[0x4][0x140] ;  /* 0x0100500000087ab9 */ /* 0x000fe20000000a00 */
[----:B------:R-:W-:Y:S01]  /*d5c0*/  ULDC.64 UR4, c[0x4][0xa0] ;  /* 0x0100280000047ab9 */ /* 0x000fe20000000a00 */
[----:B------:R0:W1:Y:S01]  /*d5d0*/  LDC.64 R2, c[0x4][R17] ;  /* 0x0100000011027b82 */ /* 0x0000620000000a00 */
[----:B------:R-:W-:Y:S01]  /*d5e0*/  IMAD.U32 R4, RZ, RZ, UR6 ;  /* 0x00000006ff047e24 */ /* 0x000fe2000f8e00ff */
[----:B------:R-:W-:Y:S01]  /*d5f0*/  MOV R5, UR7 ;  /* 0x0000000700057c02 */ /* 0x000fe20008000f00 */
[----:B------:R-:W-:Y:S01]  /*d600*/  IMAD.U32 R6, RZ, RZ, UR8 ;  /* 0x00000008ff067e24 */ /* 0x000fe2000f8e00ff */
[----:B------:R-:W-:Y:S01]  /*d610*/  MOV R10, UR4 ;  /* 0x00000004000a7c02 */ /* 0x000fe20008000f00 */
[----:B------:R-:W-:Y:S01]  /*d620*/  IMAD.U32 R7, RZ, RZ, UR9 ;  /* 0x00000009ff077e24 */ /* 0x000fe2000f8e00ff */
[----:B------:R-:W-:Y:S01]  /*d630*/  MOV R12, 0x1 ;  /* 0x00000001000c7802 */ /* 0x000fe20000000f00 */
[----:B------:R-:W-:-:S02]  /*d640*/  IMAD.U32 R11, RZ, RZ, UR5 ;  /* 0x00000005ff0b7e24 */ /* 0x000fc4000f8e00ff */
[----:B------:R-:W-:Y:S02]  /*d650*/  IMAD.MOV.U32 R8, RZ, RZ, 0x70 ;  /* 0x00000070ff087424 */ /* 0x000fe400078e00ff */
[----:B0-----:R-:W-:-:S07]  /*d660*/  IMAD.MOV.U32 R13, RZ, RZ, RZ ;  /* 0x000000ffff0d7224 */ /* 0x001fce00078e00ff */
[----:B------:R-:W-:-:S07]  /*d670*/  LEPC R20, `(.L_x_43) ;  /* 0x000000001014794e */ /* 0x000fce0000000000 */
[----:B-1---5:R-:W-:Y:S05]  /*d680*/  CALL.ABS.NOINC R2 ;  /* 0x0000000002007343 */ /* 0x022fea0003c00000 */
.L_x_43:
[----:B------:R0:W1:Y:S01]  /*d690*/  LDC.64 R2, c[0x4][R17] ;  /* 0x0100000011027b82 */ /* 0x0000620000000a00 */
[----:B------:R-:W-:Y:S01]  /*d6a0*/  ULDC.64 UR4, c[0x4][0x138] ;  /* 0x01004e0000047ab9 */ /* 0x000fe20000000a00 */
[----:B------:R-:W-:Y:S01]  /*d6b0*/  ULDC.64 UR6, c[0x4][0x140] ;  /* 0x0100500000067ab9 */ /* 0x000fe20000000a00 */
[----:B------:R-:W-:Y:S01]  /*d6c0*/  IMAD.U32 R4, RZ, RZ, UR4 ;  /* 0x00000004ff047e24 */ /* 0x000fe2000f8e00ff */
[----:B------:R-:W-:Y:S01]  /*d6d0*/  MOV R5, UR5 ;  /* 0x0000000500057c02 */ /* 0x000fe20008000f00 */
[----:B------:R-:W-:Y:S01]  /*d6e0*/  ULDC.64 UR4, c[0x4][0xa8] ;  /* 0x01002a0000047ab9 */ /* 0x000fe20000000a00 */
        /* <DEDUP_REMOVED lines=8> */
[----:B-1----:R-:W-:Y:S05]  /*d770*/  CALL.ABS.NOINC R2 ;  /* 0x0000000002007343 */ /* 0x002fea0003c00000 */
.L_x_42:
[----:B------:R-:W-:Y:S01]  /*d780*/  ULDC.64 UR4, c[0x0][0x9f8] ;  /* 0x00027e0000047ab9 */ /* 0x000fe20000000a00 */
[----:B------:R-:W-:Y:S01]  /*d790*/  IMAD.MOV.U32 R30, RZ, RZ, R23 ;  /* 0x000000ffff1e7224 */ /* 0x000fe200078e0017 */
[----:B------:R-:W-:Y:S01]  /*d7a0*/  ISETP.NE.U32.AND P0, PT, RZ, UR4, PT ;  /* 0x00000004ff007c0c */ /* 0x000fe2000bf05070 */
[----:B------:R-:W0:Y:S01]  /*d7b0*/  LDC R8, c[0x0][0x430] ;  /* 0x00010c00ff087b82 */ /* 0x000e220000000800 */
[----:B------:R-:W-:Y:S01]  /*d7c0*/  IADD3 R19, -R23, RZ, RZ ;  /* 0x000000ff17137210 */ /* 0x000fe20007ffe1ff */
[----:B------:R-:W-:Y:S01]  /*d7d0*/  ULDC UR4, c[0x0][0xc44] ;  /* 0x0003110000047ab9 */ /* 0x000fe20000000800 */
[----:B------:R-:W-:-:S13]  /*d7e0*/  ISETP.NE.AND.EX P0, PT, RZ, UR5, PT, P0 ;  /* 0x00000005ff007c0c */ /* 0x000fda000bf05300 */
[----:B------:R-:W1:Y:S02]  /*d7f0*/  @P0 LDC.64 R2, c[0x0][0x9f8] ;  /* 0x00027e00ff020b82 */ /* 0x000e640000000a00 */
[----:B-1----:R-:W-:-:S05]  /*d800*/  @P0 IMAD.WIDE R2, R23, 0x4, R2 ;  /* 0x0000000417020825 */ /* 0x002fca00078e0202 */
[----:B------:R1:W5:Y:S01]  /*d810*/  @P0 LDG.E R30, desc[UR36][R2.64] ;  /* 0x00000024021e0981 */ /* 0x000362000c1e1900 */
[----:B------:R-:W-:Y:S01]  /*d820*/  UMOV UR5, 0xffffffff ;  /* 0xffffffff00057882 */ /* 0x000fe20000000000 */
[----:B------:R-:W-:Y:S02]  /*d830*/  IMAD R19, R19, UR4, R24 ;  /* 0x0000000413137c24 */ /* 0x000fe4000f8e0218 */
[----:B0-----:R-:W-:Y:S05]  /*d840*/  BRA.DIV UR5, `(.L_x_44) ;  /* 0x0000003205547947 */ /* 0x001fea000b800000 */
.L_x_94:
[----:B------:R-:W2:Y:S01]  /*d850*/  LDL R0, [R1+0x8] ;  /* 0x0000080001007983 */ /* 0x000ea20000100800 */
[----:B------:R-:W-:Y:S02]  /*d860*/  ISETP.NE.AND P0, PT, R8, 0x1, PT ;  /* 0x000000010800780c */ /* 0x000fe40003f05270 */
[C---:B------:R-:W-:Y:S02]  /*d870*/  LOP3.LUT P1, RZ, R16.reuse, 0x400, RZ, 0xc0, !PT ;  /* 0x0000040010ff7812 */ /* 0x040fe4000782c0ff */
[----:B-----5:R-:W-:Y:S02]  /*d880*/  SHF.R.S32.HI R32, RZ, 0x1f, R30 ;  /* 0x0000001fff207819 */ /* 0x020fe4000001141e */
[----:B------:R-:W-:-:S07]  /*d890*/  LOP3.LUT R16, R16, 0xfffffdff, RZ, 0xc0, !PT ;  /* 0xfffffdff10107812 */ /* 0x000fce00078ec0ff */
[----:B-1----:R-:W0:Y:S01]  /*d8a0*/  @P0 LDC R3, c[0x0][0x434] ;  /* 0x00010d00ff030b82 */ /* 0x002e220000000800 */
[----:B------:R-:W-:-:S07]  /*d8b0*/  @P0 LOP3.LUT R16, R16, 0x200, RZ, 0xfc, !PT ;  /* 0x0000020010100812 */ /* 0x000fce00078efcff */
[----:B------:R-:W1:Y:S08]  /*d8c0*/  @P0 LDC R5, c[0x0][0x438] ;  /* 0x00010e00ff050b82 */ /* 0x000e700000000800 */
[----:B------:R-:W3:Y:S01]  /*d8d0*/  @P1 LDC.64 R6, c[0x0][0x428] ;  /* 0x00010a00ff061b82 */ /* 0x000ee20000000a00 */
[----:B------:R-:W-:Y:S02]  /*d8e0*/  LOP3.LUT R16, R16, 0xfffffeff, RZ, 0xc0, !PT ;  /* 0xfffffeff10107812 */ /* 0x000fe400078ec0ff */
[----:B------:R-:W-:Y:S01]  /*d8f0*/  SHF.R.S32.HI R29, RZ, 0x1f, R19 ;  /* 0x0000001fff1d7819 */ /* 0x000fe20000011413 */
[----:B--2---:R-:W-:-:S04]  /*d900*/  IMAD.IADD R0, R0, 0x1, R31 ;  /* 0x0000000100007824 */ /* 0x004fc800078e021f */
[----:B0-----:R-:W-:-:S04]  /*d910*/  @P0 IMAD.HI.U32 R2, R0, R3, RZ ;  /* 0x0000000300020227 */ /* 0x001fc800078e00ff */
[----:B------:R-:W-:Y:S01]  /*d920*/  IMAD.MOV.U32 R9, RZ, RZ, R0 ;  /* 0x000000ffff097224 */ /* 0x000fe200078e0000 */
[----:B-1----:R-:W-:Y:S01]  /*d930*/  @P0 SHF.R.U32.HI R9, RZ, R5, R2 ;  /* 0x00000005ff090219 */ /* 0x002fe20000011602 */
[----:B---3--:R-:W-:Y:S01]  /*d940*/  @P1 IMAD R2, R32, R6, RZ ;  /* 0x0000000620021224 */ /* 0x008fe200078e02ff */
[----:B------:R-:W0:Y:S02]  /*d950*/  @P1 LDC.64 R4, c[0x0][0x418] ;  /* 0x00010600ff041b82 */ /* 0x000e240000000a00 */
[----:B------:R-:W-:Y:S01]  /*d960*/  @P1 SHF.R.S32.HI R3, RZ, 0x1f, R9 ;  /* 0x0000001fff031819 */ /* 0x000fe20000011409 */
[----:B------:R-:W-:Y:S01]  /*d970*/  @P1 IMAD R7, R30, R7, R2 ;  /* 0x000000071e071224 */ /* 0x000fe200078e0202 */
[----:B------:R-:W-:-:S05]  /*d980*/  @P1 MOV R2, R9 ;  /* 0x0000000900021202 */ /* 0x000fca0000000f00 */
[----:B------:R-:W-:-:S04]  /*d990*/  @P1 IMAD.WIDE.U32 R2, R30, R6, R2 ;  /* 0x000000061e021225 */ /* 0x000fc800078e0002 */
[----:B------:R-:W-:Y:S02]  /*d9a0*/  @P1 IMAD.IADD R3, R3, 0x1, R7 ;  /* 0x0000000103031824 */ /* 0x000fe400078e0207 */
[----:B------:R-:W-:Y:S01]  /*d9b0*/  IMAD.MOV.U32 R6, RZ, RZ, RZ ;  /* 0x000000ffff067224 */ /* 0x000fe200078e00ff */
[----:B0-----:R-:W-:-:S04]  /*d9c0*/  @P1 LEA R4, P0, R2, R4, 0x2 ;  /* 0x0000000402041211 */ /* 0x001fc800078010ff */
[----:B------:R-:W-:Y:S02]  /*d9d0*/  @P1 LEA.HI.X R5, R2, R5, R3, 0x2, P0 ;  /* 0x0000000502051211 */ /* 0x000fe400000f1403 */
[----:B------:R-:W-:-:S03]  /*d9e0*/  IADD3 R3, -R9, RZ, RZ ;  /* 0x000000ff09037210 */ /* 0x000fc60007ffe1ff */
[----:B------:R0:W5:Y:S02]  /*d9f0*/  @P1 LDG.E R6, desc[UR36][R4.64] ;  /* 0x0000002404061981 */ /* 0x000164000c1e1900 */
[----:B0-----:R-:W-:Y:S02]  /*da00*/  IMAD R5, R8, R3, R0 ;  /* 0x0000000308057224 */ /* 0x001fe400078e0200 */
[----:B------:R-:W-:-:S05]  /*da10*/  IMAD.U32 R0, RZ, RZ, UR42 ;  /* 0x0000002aff007e24 */ /* 0x000fca000f8e00ff */
[----:B------:R-:W-:-:S13]  /*da20*/  ISETP.NE.AND P0, PT, R0, 0x3, PT ;  /* 0x000000030000780c */ /* 0x000fda0003f05270 */
[----:B------:R-:W-:Y:S01]  /*da30*/  @P0 LOP3.LUT R16, R16, 0x100, RZ, 0xfc, !PT ;  /* 0x0000010010100812 */ /* 0x000fe200078efcff */
[----:B------:R-:W-:Y:S06]  /*da40*/  @!P0 BRA `(.L_x_45) ;  /* 0x0000000000048947 */ /* 0x000fec0003800000 */
[----:B------:R-:W-:Y:S01]  /*da50*/  BPT.TRAP 0x1 ;  /* 0x000000040000795c */ /* 0x000fe20000300000 */
.L_x_45:
[----:B------:R-:W-:Y:S01]  /*da60*/  SHF.R.S32.HI R7, RZ, 0x1f, R5 ;  /* 0x0000001fff077819 */ /* 0x000fe20000011405 */
[----:B------:R-:W-:Y:S01]  /*da70*/  ULDC.64 UR4, c[0x0][0x328] ;  /* 0x0000ca0000047ab9 */ /* 0x000fe20000000a00 */
[----:B-----5:R-:W-:Y:S01]  /*da80*/  SHF.R.S32.HI R4, RZ, 0x1f, R6 ;  /* 0x0000001fff047819 */ /* 0x020fe20000011406 */
[----:B------:R-:W-:Y:S01]  /*da90*/  IMAD.WIDE.U32 R2, R5, UR4, RZ ;  /* 0x0000000405027c25 */ /* 0x000fe2000f8e00ff */
[----:B------:R-:W-:Y:S03]  /*daa0*/  BSSY B0, `(.L_x_46) ;  /* 0x0000015000007945 */ /* 0x000fe60003800000 */
[----:B------:R-:W-:-:S04]  /*dab0*/  IMAD R0, R7, UR4, RZ ;  /* 0x0000000407007c24 */ /* 0x000fc8000f8e02ff */
[----:B------:R-:W-:Y:S01]  /*dac0*/  IMAD R9, R5, UR5, R0 ;  /* 0x0000000505097c24 */ /* 0x000fe2000f8e0200 */
[----:B------:R-:W-:-:S03]  /*dad0*/  ULDC.64 UR4, c[0x0][0x338] ;  /* 0x0000ce0000047ab9 */ /* 0x000fc60000000a00 */
[----:B------:R-:W-:Y:S02]  /*dae0*/  IMAD.IADD R3, R3, 0x1, R9 ;  /* 0x0000000103037824 */ /* 0x000fe400078e0209 */
[----:B------:R-:W-:Y:S02]  /*daf0*/  IMAD R9, R4, UR4, RZ ;  /* 0x0000000404097c24 */ /* 0x000fe4000f8e02ff */
[----:B------:R-:W-:-:S04]  /*db00*/  IMAD.WIDE.U32 R2, R6, UR4, R2 ;  /* 0x0000000406027c25 */ /* 0x000fc8000f8e0002 */
[----:B------:R-:W-:Y:S01]  /*db10*/  IMAD R9, R6, UR5, R9 ;  /* 0x0000000506097c24 */ /* 0x000fe2000f8e0209 */
[----:B------:R-:W-:Y:S02]  /*db20*/  ULDC.64 UR4, c[0x0][0x330] ;  /* 0x0000cc0000047ab9 */ /* 0x000fe40000000a00 */
[----:B------:R-:W-:Y:S02]  /*db30*/  IMAD R0, R29, UR4, RZ ;  /* 0x000000041d007c24 */ /* 0x000fe4000f8e02ff */
[----:B------:R-:W-:Y:S02]  /*db40*/  IADD3 R3, R3, R9, RZ ;  /* 0x0000000903037210 */ /* 0x000fe40007ffe0ff */
[C---:B------:R-:W-:Y:S01]  /*db50*/  IMAD R9, R19.reuse, UR5, R0 ;  /* 0x0000000513097c24 */ /* 0x040fe2000f8e0200 */
[----:B------:R-:W-:Y:S01]  /*db60*/  LEA R0, R22, UR39, 0x3 ;  /* 0x0000002716007c11 */ /* 0x000fe2000f8e18ff */
[----:B------:R-:W-:Y:S01]  /*db70*/  IMAD.WIDE.U32 R2, R19, UR4, R2 ;  /* 0x0000000413027c25 */ /* 0x000fe2000f8e0002 */
[----:B------:R-:W-:-:S03]  /*db80*/  ULDC.64 UR4, c[0x0][0x318] ;  /* 0x0000c60000047ab9 */ /* 0x000fc60000000a00 */
[----:B------:R-:W-:Y:S01]  /*db90*/  IMAD.IADD R3, R3, 0x1, R9 ;  /* 0x0000000103037824 */ /* 0x000fe200078e0209 */
[----:B------:R-:W-:-:S04]  /*dba0*/  LEA R17, P0, R2, UR4, 0x1 ;  /* 0x0000000402117c11 */ /* 0x000fc8000f8008ff */
[----:B------:R-:W-:Y:S02]  /*dbb0*/  LEA.HI.X R18, R2, UR5, R3, 0x1, P0 ;  /* 0x0000000502127c11 */ /* 0x000fe400080f0c03 */
[----:B------:R-:W-:-:S06]  /*dbc0*/  SHF.L.U32 R3, R25, 0x1f, RZ ;  /* 0x0000001f19037819 */ /* 0x000fcc00000006ff */
[----:B------:R-:W0:Y:S02]  /*dbd0*/  SYNCS.PHASECHK.TRANS64.TRYWAIT P0, [R0+URZ+0x38840], R3 ;  /* 0x03884003000075a7 */ /* 0x000e24000800017f */
[----:B0-----:R-:W-:Y:S05]  /*dbe0*/  @!P0 BRA `(.L_x_47) ;  /* 0x0000002c00a08947 */ /* 0x001fea0003800000 */
.L_x_95:
[----:B------:R-:W-:Y:S05]  /*dbf0*/  BSYNC B0 ;  /* 0x0000000000007941 */ /* 0x000fea0003800000 */
.L_x_46:
[----:B------:R-:W-:Y:S02]  /*dc00*/  ULDC.64 UR4, c[0x0][0x300] ;  /* 0x0000c00000047ab9 */ /* 0x000fe40000000a00 */
[----:B------:R-:W-:-:S04]  /*dc10*/  IMAD R2, R7, UR4, RZ ;  /* 0x0000000407027c24 */ /* 0x000fc8000f8e02ff */
[C---:B------:R-:W-:Y:S02]  /*dc20*/  IMAD R7, R5.reuse, UR5, R2 ;  /* 0x0000000505077c24 */ /* 0x040fe4000f8e0202 */
[----:B0-----:R-:W-:Y:S01]  /*dc30*/  IMAD.WIDE.U32 R2, R5, UR4, RZ ;  /* 0x0000000405027c25 */ /* 0x001fe2000f8e00ff */
        /* <DEDUP_REMOVED lines=8> */
[C---:B------:R-:W-:Y:S02]  /*dcc0*/  IMAD R5, R19.reuse, UR5, R4 ;  /* 0x0000000513057c24 */ /* 0x040fe4000f8e0204 */
[----:B------:R-:W-:Y:S01]  /*dcd0*/  IMAD.WIDE.U32 R2, R19, UR4, R2 ;  /* 0x0000000413027c25 */ /* 0x000fe2000f8e0002 */
[----:B------:R-:W-:-:S03]  /*dce0*/  ULDC.64 UR4, c[0x0][0x2e8] ;  /* 0x0000ba0000047ab9 */ /* 0x000fc60000000a00 */
[----:B------:R-:W-:Y:S01]  /*dcf0*/  IMAD.IADD R3, R3, 0x1, R5 ;  /* 0x0000000103037824 */ /* 0x000fe200078e0205 */
[----:B------:R-:W-:Y:S01]  /*dd00*/  LEA R4, P0, R2, UR4, 0x1 ;  /* 0x0000000402047c11 */ /* 0x000fe2000f8008ff */
[----:B------:R-:W-:Y:S01]  /*dd10*/  UMOV UR4, 0xffffffff ;  /* 0xffffffff00047882 */ /* 0x000fe20000000000 */
[----:B------:R-:W-:Y:S02]  /*dd20*/  IMAD R5, R22, 0x5000, R26 ;  /* 0x0000500016057824 */ /* 0x000fe400078e021a */
[----:B------:R-:W-:Y:S01]  /*dd30*/  LEA.HI.X R6, R2, UR5, R3, 0x1, P0 ;  /* 0x0000000502067c11 */ /* 0x000fe200080f0c03 */
[----:B------:R-:W-:Y:S08]  /*dd40*/  BRA.DIV UR4, `(.L_x_48) ;  /* 0x0000002e045c7947 */ /* 0x000ff0000b800000 */
[----:B------:R-:W0:Y:S01]  /*dd50*/  SHFL.IDX PT, R14, R4, RZ, 0x181f ;  /* 0x00181fff040e7589 */ /* 0x000e2200000e0000 */
[----:B------:R-:W-:Y:S02]  /*dd60*/  ISETP.GE.AND P0, PT, R33, 0x1, PT ;  /* 0x000000012100780c */ /* 0x000fe40003f06270 */
[C---:B------:R-:W-:Y:S01]  /*dd70*/  LOP3.LUT P5, RZ, R16.reuse, 0x8, RZ, 0xc0, !PT ;  /* 0x0000000810ff7812 */ /* 0x040fe200078ac0ff */
[----:B------:R-:W1:Y:S01]  /*dd80*/  SHFL.IDX PT, R2, R6, RZ, 0x181f ;  /* 0x00181fff06027589 */ /* 0x000e6200000e0000 */
[C---:B------:R-:W-:Y:S02]  /*dd90*/  LOP3.LUT P4, RZ, R16.reuse, 0x4, RZ, 0xc0, !PT ;  /* 0x0000000410ff7812 */ /* 0x040fe4000788c0ff */
[C---:B------:R-:W-:Y:S01]  /*dda0*/  LOP3.LUT P3, RZ, R16.reuse, 0x2, RZ, 0xc0, !PT ;  /* 0x0000000210ff7812 */ /* 0x040fe2000786c0ff */
[----:B------:R-:W-:Y:S01]  /*ddb0*/  SHFL.IDX PT, R8, R6, 0x1, 0x181f ;  /* 0x00381f0006087f89 */ /* 0x000fe200000e0000 */
[----:B------:R-:W-:-:S05]  /*ddc0*/  LOP3.LUT P2, RZ, R16, 0x1, RZ, 0xc0, !PT ;  /* 0x0000000110ff7812 */ /* 0x000fca000784c0ff */
[----:B------:R-:W-:Y:S02]  /*ddd0*/  @P0 LEA R7, R5, UR39, 0x1 ;  /* 0x0000002705070c11 */ /* 0x000fe4000f8e08ff */
[----:B0-----:R-:W-:-:S05]  /*dde0*/  @P0 LEA R14, P1, R37, R14, 0x1 ;  /* 0x0000000e250e0211 */ /* 0x001fca00078208ff */
[----:B-1----:R-:W-:Y:S01]  /*ddf0*/  @P0 IMAD.X R3, RZ, RZ, R2, P1 ;  /* 0x000000ffff030224 */ /* 0x002fe200008e0602 */
[----:B------:R-:W-:Y:S02]  /*de00*/  @P0 MOV R2, R14 ;  /* 0x0000000e00020202 */ /* 0x000fe40000000f00 */
[----:B------:R-:W0:Y:S04]  /*de10*/  SHFL.IDX PT, R14, R4, 0x1, 0x181f ;  /* 0x00381f00040e7f89 */ /* 0x000e2800000e0000 */
[----:B------:R-:W-:Y:S04]  /*de20*/  @P0 LDGSTS.E.BYPASS.LTC128B.128 [R7+0x24400], desc[UR36][R2.64], !P5 ;  /* 0x2440000002070fae */ /* 0x000fe8000e901d64 */
[----:B------:R-:W-:Y:S04]  /*de30*/  @P0 LDGSTS.E.BYPASS.LTC128B.128 [R7+0x26c00], desc[UR36][R2.64+0x80], !P4 ;  /* 0x26c0008002070fae */ /* 0x000fe8000e101d64 */
[----:B------:R-:W-:Y:S04]  /*de40*/  @P0 LDGSTS.E.BYPASS.LTC128B.128 [R7+0x29400], desc[UR36][R2.64+0x100], !P3 ;  /* 0x2940010002070fae */ /* 0x000fe8000d901d64 */
[----:B------:R1:W-:Y:S01]  /*de50*/  @P0 LDGSTS.E.BYPASS.LTC128B.128 [R7+0x2bc00], desc[UR36][R2.64+0x180], !P2 ;  /* 0x2bc0018002070fae */ /* 0x0003e2000d101d64 */
[----:B------:R-:W-:-:S03]  /*de60*/  ISETP.GE.AND P0, PT, R33, 0x11, PT ;  /* 0x000000112100780c */ /* 0x000fc60003f06270 */
[----:B-1----:R-:W-:Y:S10]  /*de70*/  SHFL.IDX PT, R7, R6, 0x2, 0x181f ;  /* 0x00581f0006077f89 */ /* 0x002ff400000e0000 */
[----:B0-----:R-:W-:-:S02]  /*de80*/  @P0 LEA R14, P1, R37, R14, 0x1 ;  /* 0x0000000e250e0211 */ /* 0x001fc400078208ff */
[----:B------:R-:W-:-:S03]  /*de90*/  @P0 LEA R21, R5, UR39, 0x1 ;  /* 0x0000002705150c11 */ /* 0x000fc6000f8e08ff */
[----:B------:R-:W-:Y:S02]  /*dea0*/  @P0 IMAD.X R9, RZ, RZ, R8, P1 ;  /* 0x000000ffff090224 */ /* 0x000fe400008e0608 */
[----:B------:R-:W-:Y:S02]  /*deb0*/  @P0 IMAD.MOV.U32 R2, RZ, RZ, R14 ;  /* 0x000000ffff020224 */ /* 0x000fe400078e000e */
[----:B------:R-:W0:Y:S01]  /*dec0*/  SHFL.IDX PT, R14, R4, 0x2, 0x181f ;  /* 0x00581f00040e7f89 */ /* 0x000e2200000e0000 */
[----:B------:R-:W-:-:S05]  /*ded0*/  @P0 MOV R3, R9 ;  /* 0x0000000900030202 */ /* 0x000fca0000000f00 */
[----:B------:R-:W-:Y:S04]  /*dee0*/  @P0 LDGSTS.E.BYPASS.LTC128B.128 [R21+0x24c00], desc[UR36][R2.64], !P5 ;  /* 0x24c0000002150fae */ /* 0x000fe8000e901d64 */
[----:B------:R-:W-:Y:S04]  /*def0*/  @P0 LDGSTS.E.BYPASS.LTC128B.128 [R21+0x27400], desc[UR36][R2.64+0x80], !P4 ;  /* 0x2740008002150fae */ /* 0x000fe8000e101d64 */
[----:B------:R-:W-:Y:S04]  /*df00*/  @P0 LDGSTS.E.BYPASS.LTC128B.128 [R21+0x29c00], desc[UR36][R2.64+0x100], !P3 ;  /* 0x29c0010002150fae */ /* 0x000fe8000d901d64 */
[----:B------:R1:W-:Y:S01]  /*df10*/  @P0 LDGSTS.E.BYPASS.LTC128B.128 [R21+0x2c400], desc[UR36][R2.64+0x180], !P2 ;  /* 0x2c40018002150fae */ /* 0x0003e2000d101d64 */
[----:B------:R-:W-:-:S13]  /*df20*/  ISETP.GE.AND P0, PT, R33, 0x21, PT ;  /* 0x000000212100780c */ /* 0x000fda0003f06270 */
[----:B0-----:R-:W-:Y:S02]  /*df30*/  @P0 LEA R14, P1, R37, R14, 0x1 ;  /* 0x0000000e250e0211 */ /* 0x001fe400078208ff */
[----:B------:R-:W-:-:S03]  /*df40*/  @P0 LEA R9, R5, UR39, 0x1 ;  /* 0x0000002705090c11 */ /* 0x000fc6000f8e08ff */
[----:B------:R-:W-:Y:S02]  /*df50*/  @P0 IMAD.X R7, RZ, RZ, R7, P1 ;  /* 0x000000ffff070224 */ /* 0x000fe400008e0607 */
[----:B-1----:R-:W-:Y:S02]  /*df60*/  @P0 IMAD.MOV.U32 R2, RZ, RZ, R14 ;  /* 0x000000ffff020224 */ /* 0x002fe400078e000e */
[----:B------:R-:W0:Y:S01]  /*df70*/  SHFL.IDX PT, R14, R4, 0x3, 0x181f ;  /* 0x00781f00040e7f89 */ /* 0x000e2200000e0000 */
[----:B------:R-:W-:-:S03]  /*df80*/  @P0 MOV R3, R7 ;  /* 0x0000000700030202 */ /* 0x000fc60000000f00 */
[----:B------:R-:W1:Y:S04]  /*df90*/  SHFL.IDX PT, R7, R6, 0x3, 0x181f ;  /* 0x00781f0006077f89 */ /* 0x000e6800000e0000 */
[----:B------:R-:W-:Y:S04]  /*dfa0*/  @P0 LDGSTS.E.BYPASS.LTC128B.128 [R9+0x25400], desc[UR36][R2.64], !P5 ;  /* 0x2540000002090fae */ /* 0x000fe8000e901d64 */
[----:B------:R-:W-:Y:S04]  /*dfb0*/  @P0 LDGSTS.E.BYPASS.LTC128B.128 [R9+0x27c00], desc[UR36][R2.64+0x80], !P4 ;  /* 0x27c0008002090fae */ /* 0x000fe8000e101d64 */
[----:B------:R-:W-:Y:S04]  /*dfc0*/  @P0 LDGSTS.E.BYPASS.LTC128B.128 [R9+0x2a400], desc[UR36][R2.64+0x100], !P3 ;  /* 0x2a40010002090fae */ /* 0x000fe8000d901d64 */
[----:B------:R2:W-:Y:S01]  /*dfd0*/  @P0 LDGSTS.E.BYPASS.LTC128B.128 [R9+0x2cc00], desc[UR36][R2.64+0x180], !P2 ;  /* 0x2cc0018002090fae */ /* 0x0005e2000d101d64 */
[----:B------:R-:W-:-:S13]  /*dfe0*/  ISETP.GE.AND P0, PT, R33, 0x31, PT ;  /* 0x000000312100780c */ /* 0x000fda0003f06270 */
[----:B0-----:R-:W-:Y:S02]  /*dff0*/  @P0 LEA R14, P1, R37, R14, 0x1 ;  /* 0x0000000e250e0211 */ /* 0x001fe400078208ff */
[----:B------:R-:W-:-:S03]  /*e000*/  @P0 LEA R21, R5, UR39, 0x1 ;  /* 0x0000002705150c11 */ /* 0x000fc6000f8e08ff */
[----:B-1----:R-:W-:Y:S02]  /*e010*/  @P0 IMAD.X R7, RZ, RZ, R7, P1 ;  /* 0x000000ffff070224 */ /* 0x002fe400008e0607 */
[----:B--2---:R-:W-:Y:S02]  /*e020*/  @P0 IMAD.MOV.U32 R2, RZ, RZ, R14 ;  /* 0x000000ffff020224 */ /* 0x004fe400078e000e */
[----:B------:R0:W1:Y:S01]  /*e030*/  SHFL.IDX PT, R14, R4, 0x4, 0x181f ;  /* 0x00981f00040e7f89 */ /* 0x00006200000e0000 */
[----:B------:R-:W-:-:S03]  /*e040*/  @P0 MOV R3, R7 ;  /* 0x0000000700030202 */ /* 0x000fc60000000f00 */
[----:B------:R0:W2:Y:S04]  /*e050*/  SHFL.IDX PT, R7, R6, 0x4, 0x181f ;  /* 0x00981f0006077f89 */ /* 0x0000a800000e0000 */
[----:B------:R0:W-:Y:S04]  /*e060*/  @P0 LDGSTS.E.BYPASS.LTC128B.128 [R21+0x25c00], desc[UR36][R2.64], !P5 ;  /* 0x25c0000002150fae */ /* 0x0001e8000e901d64 */
[----:B------:R0:W-:Y:S04]  /*e070*/  @P0 LDGSTS.E.BYPASS.LTC128B.128 [R21+0x28400], desc[UR36][R2.64+0x80], !P4 ;  /* 0x2840008002150fae */ /* 0x0001e8000e101d64 */
[----:B------:R0:W-:Y:S04]  /*e080*/  @P0 LDGSTS.E.BYPASS.LTC128B.128 [R21+0x2ac00], desc[UR36][R2.64+0x100], !P3 ;  /* 0x2ac0010002150fae */ /* 0x0001e8000d901d64 */
[----:B------:R0:W-:Y:S02]  /*e090*/  @P0 LDGSTS.E.BYPASS.LTC128B.128 [R21+0x2d400], desc[UR36][R2.64+0x180], !P2 ;  /* 0x2d40018002150fae */ /* 0x0001e4000d101d64 */
.L_x_107:
[----:B------:R-:W-:Y:S01]  /*e0a0*/  ISETP.GE.AND P0, PT, R33, 0x41, PT ;  /* 0x000000412100780c */ /* 0x000fe20003f06270 */
[----:B------:R-:W-:-:S12]  /*e0b0*/  BSSY B0, `(.L_x_49) ;  /* 0x0000010000007945 */ /* 0x000fd80003800000 */
[----:B------:R-:W-:Y:S05]  /*e0c0*/  @!P0 BRA `(.L_x_50) ;  /* 0x0000000000388947 */ /* 0x000fea0003800000 */
[C---:B------:R-:W-:Y:S02]  /*e0d0*/  LOP3.LUT P4, RZ, R16.reuse, 0x8, RZ, 0xc0, !PT ;  /* 0x0000000810ff7812 */ /* 0x040fe4000788c0ff */
[C---:B------:R-:W-:Y:S02]  /*e0e0*/  LOP3.LUT P3, RZ, R16.reuse, 0x4, RZ, 0xc0, !PT ;  /* 0x0000000410ff7812 */ /* 0x040fe4000786c0ff */
[C---:B------:R-:W-:Y:S02]  /*e0f0*/  LOP3.LUT P2, RZ, R16.reuse, 0x2, RZ, 0xc0, !PT ;  /* 0x0000000210ff7812 */ /* 0x040fe4000784c0ff */
[----:B------:R-:W-:Y:S02]  /*e100*/  LOP3.LUT P1, RZ, R16, 0x1, RZ, 0xc0, !PT ;  /* 0x0000000110ff7812 */ /* 0x000fe4000782c0ff */
[----:B01----:R-:W-:Y:S02]  /*e110*/  LEA R2, P0, R37, R14, 0x1 ;  /* 0x0000000e25027211 */ /* 0x003fe400078008ff */
[----:B------:R-:W-:-:S03]  /*e120*/  LEA R5, R5, UR39, 0x1 ;  /* 0x0000002705057c11 */ /* 0x000fc6000f8e08ff */
[----:B--2---:R-:W-:-:S05]  /*e130*/  IMAD.X R3, RZ, RZ, R7, P0 ;  /* 0x000000ffff037224 */ /* 0x004fca00000e0607 */
[----:B------:R-:W-:Y:S01]  /*e140*/  @!PT LDS RZ, [RZ] ;  /* 0x00000000fffff984 */ /* 0x000fe20000000800 */
[----:B------:R-:W-:Y:S01]  /*e150*/  @!PT LDS RZ, [RZ] ;  /* 0x00000000fffff984 */ /* 0x000fe20000000800 */
[----:B------:R-:W-:Y:S01]  /*e160*/  @!PT LDS RZ, [RZ] ;  /* 0x00000000fffff984 */ /* 0x000fe20000000800 */
[----:B------:R3:W-:Y:S04]  /*e170*/  LDGSTS.E.BYPASS.LTC128B.128 [R5+0x26400], desc[UR36][R2.64], !P4 ;  /* 0x2640000002057fae */ /* 0x0007e8000e101d64 */
[----:B------:R3:W-:Y:S04]  /*e180*/  LDGSTS.E.BYPASS.LTC128B.128 [R5+0x28c00], desc[UR36][R2.64+0x80], !P3 ;  /* 0x28c0008002057fae */ /* 0x0007e8000d901d64 */
[----:B------:R3:W-:Y:S04]  /*e190*/  LDGSTS.E.BYPASS.LTC128B.128 [R5+0x2b400], desc[UR36][R2.64+0x100], !P2 ;  /* 0x2b40010002057fae */ /* 0x0007e8000d101d64 */
[----:B------:R3:W-:Y:S02]  /*e1a0*/  LDGSTS.E.BYPASS.LTC128B.128 [R5+0x2dc00], desc[UR36][R2.64+0x180], !P1 ;  /* 0x2dc0018002057fae */ /* 0x0007e4000c901d64 */
.L_x_50:
[----:B------:R-:W-:Y:S05]  /*e1b0*/  BSYNC B0 ;  /* 0x0000000000007941 */ /* 0x000fea0003800000 */
.L_x_49:
[----:B------:R-:W-:Y:S01]  /*e1c0*/  NOP ;  /* 0x0000000000007918 */ /* 0x000fe20000000000 */
[----:B------:R-:W-:-:S13]  /*e1d0*/  PLOP3.LUT P0, PT, PT, PT, PT, 0x80, 0x0 ;  /* 0x000000000000781c */ /* 0x000fda0003f0f070 */
.L_x_51:
[----:B------:R-:W-:Y:S02]  /*e1e0*/  PLOP3.LUT P1, PT, P1, P0, PT, 0xa2, 0x0 ;  /* 0x000000000000781c */ /* 0x000fe40000f21472 */
[----:B------:R-:W-:-:S08]  /*e1f0*/  @P0 R2UR P1, UR4, R0 ;  /* 0x00000000000402ca */ /* 0x000fd00000020000 */
[----:B------:R-:W-:-:S05]  /*e200*/  @P0 PLOP3.LUT P0, PT, P1, PT, PT, 0x80, 0x0 ;  /* 0x000000000000081c */ /* 0x000fca0000f0f070 */
[----:B------:R-:W-:Y:S01]  /*e210*/  @!P1 SYNCS.ARRIVE.TRANS64.RED.A0T1 RZ, [UR4+0x38830], RZ ;  /* 0x038830ffffff99a7 */ /* 0x000fe20008200404 */
[----:B------:R-:W-:Y:S07]  /*e220*/  @!P1 ARRIVES.LDGSTSBAR.64.TRANSCNT [UR4+0x38830] ;  /* 0x03883000ff0099b0 */ /* 0x000fee0008000a84 */
[----:B------:R-:W-:Y:S05]  /*e230*/  @P0 BRA.U.ANY `(.L_x_51) ;  /* 0xfffffffd00e80947 */ /* 0x000fea000393ffff */
[----:B------:R-:W-:Y:S01]  /*e240*/  NOP ;  /* 0x0000000000007918 */ /* 0x000fe20000000000 */
[----:B------:R-:W-:-:S13]  /*e250*/  LOP3.LUT P2, RZ, R16, 0x100, RZ, 0xc0, !PT ;  /* 0x0000010010ff7812 */ /* 0x000fda000784c0ff */
[----:B------:R-:W-:Y:S05]  /*e260*/  @!P2 BRA `(.L_x_52) ;  /* 0x000000000004a947 */ /* 0x000fea0003800000 */
[----:B------:R-:W-:Y:S01]  /*e270*/  BPT.TRAP 0x1 ;  /* 0x000000040000795c */ /* 0x000fe20000300000 */
.L_x_52:
[----:B------:R4:W-:Y:S02]  /*e280*/  SYNCS.ARRIVE.TRANS64.A1T0 RZ, [R0+URZ+0x38830], RZ ;  /* 0x038830ff00ff79a7 */ /* 0x0009e4000810003f */
[----:B------:R-:W-:Y:S05]  /*e290*/  WARPSYNC.ALL ;  /* 0x0000000000007948 */ /* 0x000fea0003800000 */
[----:B------:R-:W-:-:S04]  /*e2a0*/  UIADD3 UR4, UR39, 0x14400, URZ ;  /* 0x0001440027047890 */ /* 0x000fc8000fffe03f */
[----:B------:R-:W-:Y:S01]  /*e2b0*/  ULOP3.LUT UP0, URZ, UR4, 0x3ff, URZ, 0xc0, !UPT ;  /* 0x000003ff043f7892 */ /* 0x000fe2000f80c03f */
[----:B------:R-:W-:Y:S05]  /*e2c0*/  BAR.SYNC.DEFER_BLOCKING 0x8, 0x180 ;  /* 0x0206000000007b1d */ /* 0x000fea0000010000 */
[----:B------:R-:W-:-:S13]  /*e2d0*/  PLOP3.LUT P0, PT, PT, PT, UP0, 0x80, 0x0 ;  /* 0x000000000000781c */ /* 0x000fda0003f0f008 */
[----:B------:R-:W-:Y:S05]  /*e2e0*/  @!P0 BRA `(.L_x_53) ;  /* 0x0000000000408947 */ /* 0x000fea0003800000 */
[----:B0--3--:R-:W-:Y:S01]  /*e2f0*/  MOV R2, 0x0 ;  /* 0x0000000000027802 */ /* 0x009fe20000000f00 */
[----:B------:R-:W-:Y:S01]  /*e300*/  ULDC.64 UR6, c[0x4][0x138] ;  /* 0x01004e0000067ab9 */ /* 0x000fe20000000a00 */
[----:B------:R-:W-:Y:S01]  /*e310*/  ULDC.64 UR8, c[0x4][0x140] ;  /* 0x0100500000087ab9 */ /* 0x000fe20000000a00 */
[----:B------:R-:W-:Y:S01]  /*e320*/  ULDC.64 UR4, c[0x4][0xb0] ;  /* 0x01002c0000047ab9 */ /* 0x000fe20000000a00 */
[----:B------:R-:W-:Y:S01]  /*e330*/  IMAD.U32 R4, RZ, RZ, UR6 ;  /* 0x00000006ff047e24 */ /* 0x000fe2000f8e00ff */
[----:B------:R-:W-:Y:S01]  /*e340*/  MOV R5, UR7 ;  /* 0x0000000700057c02 */ /* 0x000fe20008000f00 */
[----:B------:R-:W0:Y:S01]  /*e350*/  LDC.64 R2, c[0x4][R2] ;  /* 0x0100000002027b82 */ /* 0x000e220000000a00 */
[----:B------:R-:W-:Y:S01]  /*e360*/  IMAD.U32 R6, RZ, RZ, UR8 ;  /* 0x00000008ff067e24 */ /* 0x000fe2000f8e00ff */
[----:B------:R-:W-:Y:S01]  /*e370*/  MOV R10, UR4 ;  /* 0x00000004000a7c02 */ /* 0x000fe20008000f00 */
[----:B--2---:R-:W-:Y:S01]  /*e380*/  IMAD.U32 R7, RZ, RZ, UR9 ;  /* 0x00000009ff077e24 */ /* 0x004fe2000f8e00ff */
[----:B------:R-:W-:Y:S01]  /*e390*/  MOV R12, 0x1 ;  /* 0x00000001000c7802 */ /* 0x000fe20000000f00 */
[----:B------:R-:W-:-:S02]  /*e3a0*/  IMAD.U32 R11, RZ, RZ, UR5 ;  /* 0x00000005ff0b7e24 */ /* 0x000fc4000f8e00ff */
[----:B------:R-:W-:Y:S02]  /*e3b0*/  IMAD.MOV.U32 R8, RZ, RZ, 0x70 ;  /* 0x00000070ff087424 */ /* 0x000fe400078e00ff */
[----:B------:R-:W-:-:S07]  /*e3c0*/  IMAD.MOV.U32 R13, RZ, RZ, RZ ;  /* 0x000000ffff0d7224 */ /* 0x000fce00078e00ff */
[----:B------:R-:W-:-:S07]  /*e3d0*/  LEPC R20, `(.L_x_53) ;  /* 0x000000001014794e */ /* 0x000fce0000000000 */
[----:B01--4-:R-:W-:Y:S05]  /*e3e0*/  CALL.ABS.NOINC R2 ;  /* 0x0000000002007343 */ /* 0x013fea0003c00000 */
.L_x_53:
[----:B------:R1:W5:Y:S01]  /*e3f0*/  LDL R20, [R1+0x4] ;  /* 0x0000040001147983 */ /* 0x0003620000100800 */
[----:B----4-:R-:W4:Y:S01]  /*e400*/  LDC R0, c[0x0][0x448] ;  /* 0x00011200ff007b82 */ /* 0x010f220000000800 */
[----:B0--3--:R-:W-:Y:S01]  /*e410*/  IMAD.MOV R3, RZ, RZ, -R24 ;  /* 0x000000ffff037224 */ /* 0x009fe200078e0a18 */
[----:B------:R-:W-:Y:S01]  /*e420*/  ULDC UR4, c[0x0][0xc38] ;  /* 0x00030e0000047ab9 */ /* 0x000fe20000000800 */
[----:B------:R-:W-:Y:S02]  /*e430*/  SHF.R.S32.HI R6, RZ, 0x1f, R23 ;  /* 0x0000001fff067819 */ /* 0x000fe40000011417 */
[----:B------:R-:W-:Y:S01]  /*e440*/  IMAD R4, R3, UR4, R36 ;  /* 0x0000000403047c24 */ /* 0x000fe2000f8e0224 */
[----:B------:R-:W-:Y:S01]  /*e450*/  ULDC.64 UR4, c[0x0][0x2d8] ;  /* 0x0000b60000047ab9 */ /* 0x000fe20000000a00 */
[C---:B------:R-:W-:Y:S02]  /*e460*/  LOP3.LUT P2, RZ, R16.reuse, 0x4000, RZ, 0xc0, !PT ;  /* 0x0000400010ff7812 */ /* 0x040fe4000784c0ff */
[----:B------:R-:W-:-:S02]  /*e470*/  LOP3.LUT P3, RZ, R16, 0x2000, RZ, 0xc0, !PT ;  /* 0x0000200010ff7812 */ /* 0x000fc4000786c0ff */
[----:B------:R-:W-:Y:S02]  /*e480*/  SHF.L.U32 R4, R4, 0x7, RZ ;  /* 0x0000000704047819 */ /* 0x000fe400000006ff */
[C---:B------:R-:W-:Y:S02]  /*e490*/  LOP3.LUT P4, RZ, R16.reuse, 0x1000, RZ, 0xc0, !PT ;  /* 0x0000100010ff7812 */ /* 0x040fe4000788c0ff */
[----:B--2---:R-:W-:Y:S02]  /*e4a0*/  LOP3.LUT R7, R27, R4, RZ, 0xfc, !PT ;  /* 0x000000041b077212 */ /* 0x004fe400078efcff */
[----:B------:R-:W-:-:S03]  /*e4b0*/  LOP3.LUT P5, RZ, R16, 0x800, RZ, 0xc0, !PT ;  /* 0x0000080010ff7812 */ /* 0x000fc600078ac0ff */
[----:B------:R-:W-:Y:S01]  /*e4c0*/  IMAD.MOV.U32 R5, RZ, RZ, R7 ;  /* 0x000000ffff057224 */ /* 0x000fe200078e0007 */
[----:B----4-:R-:W-:-:S13]  /*e4d0*/  ISETP.NE.AND P0, PT, R0, 0x1, PT ;  /* 0x000000010000780c */ /* 0x010fda0003f05270 */
[----:B------:R-:W0:Y:S08]  /*e4e0*/  @P0 LDC R2, c[0x0][0x44c] ;  /* 0x00011300ff020b82 */ /* 0x000e300000000800 */
[----:B------:R-:W2:Y:S01]  /*e4f0*/  @P0 LDC R9, c[0x0][0x450] ;  /* 0x00011400ff090b82 */ /* 0x000ea20000000800 */
[----:B0-----:R-:W-:-:S05]  /*e500*/  @P0 IMAD.HI.U32 R2, R7, R2, RZ ;  /* 0x0000000207020227 */ /* 0x001fca00078e00ff */
[----:B--2---:R-:W-:Y:S01]  /*e510*/  @P0 SHF.R.U32.HI R5, RZ, R9, R2 ;  /* 0x00000009ff050219 */ /* 0x004fe20000011602 */
[----:B------:R-:W-:-:S04]  /*e520*/  IMAD R2, R29, UR4, RZ ;  /* 0x000000041d027c24 */ /* 0x000fc8000f8e02ff */
[C---:B------:R-:W-:Y:S02]  /*e530*/  IMAD R9, R19.reuse, UR5, R2 ;  /* 0x0000000513097c24 */ /* 0x040fe4000f8e0202 */
[----:B------:R-:W-:Y:S01]  /*e540*/  IMAD.WIDE.U32 R2, R19, UR4, RZ ;  /* 0x0000000413027c25 */ /* 0x000fe2000f8e00ff */
[----:B------:R-:W-:-:S03]  /*e550*/  ULDC.64 UR4, c[0x0][0x2e0] ;  /* 0x0000b80000047ab9 */ /* 0x000fc60000000a00 */
[----:B------:R-:W-:Y:S02]  /*e560*/  IMAD R6, R6, UR4, RZ ;  /* 0x0000000406067c24 */ /* 0x000fe4000f8e02ff */
[----:B------:R-:W-:Y:S02]  /*e570*/  IMAD.IADD R3, R3, 0x1, R9 ;  /* 0x0000000103037824 */ /* 0x000fe400078e0209 */
[----:B------:R-:W-:Y:S01]  /*e580*/  IMAD R9, R23, UR5, R6 ;  /* 0x0000000517097c24 */ /* 0x000fe2000f8e0206 */
[----:B------:R-:W-:Y:S01]  /*e590*/  IADD3 R6, -R5, RZ, RZ ;  /* 0x000000ff05067210 */ /* 0x000fe20007ffe1ff */
[----:B------:R-:W-:Y:S01]  /*e5a0*/  IMAD.WIDE.U32 R2, R23, UR4, R2 ;  /* 0x0000000417027c25 */ /* 0x000fe2000f8e0002 */
[----:B------:R-:W-:-:S03]  /*e5b0*/  ULDC.64 UR4, c[0x0][0x2d0] ;  /* 0x0000b40000047ab9 */ /* 0x000fc60000000a00 */
[----:B------:R-:W-:Y:S01]  /*e5c0*/  IMAD R7, R0, R6, R7 ;  /* 0x0000000600077224 */ /* 0x000fe200078e0207 */
[----:B------:R-:W-:Y:S01]  /*e5d0*/  SHF.R.S32.HI R0, RZ, 0x1f, R5 ;  /* 0x0000001fff007819 */ /* 0x000fe20000011405 */
[----:B------:R-:W-:-:S04]  /*e5e0*/  IMAD.IADD R3, R3, 0x1, R9 ;  /* 0x0000000103037824 */ /* 0x000fc800078e0209 */
[----:B------:R-:W-:Y:S02]  /*e5f0*/  IMAD R0, R0, UR4, RZ ;  /* 0x0000000400007c24 */ /* 0x000fe4000f8e02ff */
[----:B------:R-:W-:-:S04]  /*e600*/  IMAD.WIDE.U32 R2, R5, UR4, R2 ;  /* 0x0000000405027c25 */ /* 0x000fc8000f8e0002 */
[----:B------:R-:W-:Y:S01]  /*e610*/  IMAD R5, R5, UR5, R0 ;  /* 0x0000000505057c24 */ /* 0x000fe2000f8e0200 */
[----:B------:R-:W-:Y:S01]  /*e620*/  SHF.R.S32.HI R0, RZ, 0x1f, R7 ;  /* 0x0000001fff007819 */ /* 0x000fe20000011407 */
[----:B------:R-:W-:Y:S02]  /*e630*/  ULDC.64 UR4, c[0x0][0x2c8] ;  /* 0x0000b20000047ab9 */ /* 0x000fe40000000a00 */
[----:B------:R-:W-:Y:S02]  /*e640*/  IMAD.IADD R3, R3, 0x1, R5 ;  /* 0x0000000103037824 */ /* 0x000fe400078e0205 */
[----:B------:R-:W-:Y:S02]  /*e650*/  IMAD R0, R0, UR4, RZ ;  /* 0x0000000400007c24 */ /* 0x000fe4000f8e02ff */
[----:B------:R-:W-:-:S04]  /*e660*/  IMAD.WIDE.U32 R2, R7, UR4, R2 ;  /* 0x0000000407027c25 */ /* 0x000fc8000f8e0002 */
[----:B------:R-:W-:Y:S01]  /*e670*/  IMAD R5, R7, UR5, R0 ;  /* 0x0000000507057c24 */ /* 0x000fe2000f8e0200 */
[----:B------:R-:W-:Y:S02]  /*e680*/  ULDC.64 UR4, c[0x0][0x280] ;  /* 0x0000a00000047ab9 */ /* 0x000fe40000000a00 */
[----:B------:R-:W-:Y:S01]  /*e690*/  LEA R0, P0, R2, UR4, 0x1 ;  /* 0x0000000402007c11 */ /* 0x000fe2000f8008ff */
[----:B------:R-:W-:Y:S01]  /*e6a0*/  UMOV UR4, 0xffffffff ;  /* 0xffffffff00047882 */ /* 0x000fe20000000000 */
[----:B------:R-:W-:-:S04]  /*e6b0*/  IADD3 R5, R3, R5, RZ ;  /* 0x0000000503057210 */ /* 0x000fc80007ffe0ff */
[----:B------:R-:W-:Y:S01]  /*e6c0*/  LEA.HI.X R5, R2, UR5, R5, 0x1, P0 ;  /* 0x0000000502057c11 */ /* 0x000fe200080f0c05 */
[----:B-1----:R-:W-:Y:S06]  /*e6d0*/  BRA.DIV UR4, `(.L_x_54) ;  /* 0x0000002a04bc7947 */ /* 0x002fec000b800000 */
[----:B------:R-:W0:Y:S01]  /*e6e0*/  SHFL.IDX PT, R14, R0, RZ, 0x181f ;  /* 0x00181fff000e7589 */ /* 0x000e2200000e0000 */
[----:B------:R-:W-:-:S03]  /*e6f0*/  IMAD.IADD R4, R34, 0x1, R4 ;  /* 0x0000000122047824 */ /* 0x000fc600078e0204 */
[----:B------:R-:W1:Y:S01]  /*e700*/  SHFL.IDX PT, R2, R5, RZ, 0x181f ;  /* 0x00181fff05027589 */ /* 0x000e6200000e0000 */
[C---:B------:R-:W-:Y:S01]  /*e710*/  VIADD R7, R4.reuse, 0x10 ;  /* 0x0000001004077836 */ /* 0x040fe20000000000 */
[----:B------:R-:W-:Y:S02]  /*e720*/  ISETP.GE.AND P0, PT, R4, UR40, PT ;  /* 0x0000002804007c0c */ /* 0x000fe4000bf06270 */
[----:B------:R-:W-:Y:S11]  /*e730*/  SHFL.IDX PT, R6, R5, 0x1, 0x181f ;  /* 0x00381f0005067f89 */ /* 0x000ff600000e0000 */
[----:B0-----:R-:W-:-:S05]  /*e740*/  @!P0 LEA R14, P1, R37, R14, 0x1 ;  /* 0x0000000e250e8211 */ /* 0x001fca00078208ff */
[----:B-1----:R-:W-:Y:S01]  /*e750*/  @!P0 IMAD.X R3, RZ, RZ, R2, P1 ;  /* 0x000000ffff038224 */ /* 0x002fe200008e0602 */
[----:B------:R-:W-:Y:S02]  /*e760*/  @!P0 MOV R2, R14 ;  /* 0x0000000e00028202 */ /* 0x000fe40000000f00 */
[----:B------:R-:W0:Y:S04]  /*e770*/  SHFL.IDX PT, R14, R0, 0x1, 0x181f ;  /* 0x00381f00000e7f89 */ /* 0x000e2800000e0000 */
[----:B-----5:R-:W-:Y:S04]  /*e780*/  @!P0 LDGSTS.E.BYPASS.LTC128B.128 [R20+0x14400], desc[UR36][R2.64], !P2 ;  /* 0x1440000002148fae */ /* 0x020fe8000d101d64 */
[----:B------:R-:W-:Y:S04]  /*e790*/  @!P0 LDGSTS.E.BYPASS.LTC128B.128 [R20+0x18400], desc[UR36][R2.64+0x80], !P3 ;  /* 0x1840008002148fae */ /* 0x000fe8000d901d64 */
[----:B------:R-:W-:Y:S04]  /*e7a0*/  @!P0 LDGSTS.E.BYPASS.LTC128B.128 [R20+0x1c400], desc[UR36][R2.64+0x100], !P4 ;  /* 0x1c40010002148fae */ /* 0x000fe8000e101d64 */
[----:B------:R1:W-:Y:S01]  /*e7b0*/  @!P0 LDGSTS.E.BYPASS.LTC128B.128 [R20+0x20400], desc[UR36][R2.64+0x180], !P5 ;  /* 0x2040018002148fae */ /* 0x0003e2000e901d64 */
[----:B------:R-:W-:-:S13]  /*e7c0*/  ISETP.GE.AND P0, PT, R7, UR40, PT ;  /* 0x0000002807007c0c */ /* 0x000fda000bf06270 */
[----:B0-----:R-:W-:-:S04]  /*e7d0*/  @!P0 LEA R14, P1, R37, R14, 0x1 ;  /* 0x0000000e250e8211 */ /* 0x001fc800078208ff */
[----:B-1----:R-:W-:Y:S01]  /*e7e0*/  @!P0 MOV R2, R14 ;  /* 0x0000000e00028202 */ /* 0x002fe20000000f00 */
[----:B------:R-:W-:Y:S01]  /*e7f0*/  @!P0 IMAD.X R7, RZ, RZ, R6, P1 ;  /* 0x000000ffff078224 */ /* 0x000fe200008e0606 */
[----:B------:R-:W0:Y:S03]  /*e800*/  SHFL.IDX PT, R14, R0, 0x2, 0x181f ;  /* 0x00581f00000e7f89 */ /* 0x000e2600000e0000 */
[----:B------:R-:W-:Y:S01]  /*e810*/  @!P0 IMAD.MOV.U32 R3, RZ, RZ, R7 ;  /* 0x000000ffff038224 */ /* 0x000fe200078e0007 */
[----:B------:R-:W1:Y:S01]  /*e820*/  SHFL.IDX PT, R6, R5, 0x2, 0x181f ;  /* 0x00581f0005067f89 */ /* 0x000e6200000e0000 */
[----:B------:R-:W-:-:S03]  /*e830*/  VIADD R7, R4, 0x20 ;  /* 0x0000002004077836 */ /* 0x000fc60000000000 */
[----:B------:R-:W-:Y:S04]  /*e840*/  @!P0 LDGSTS.E.BYPASS.LTC128B.128 [R20+0x14c00], desc[UR36][R2.64], !P2 ;  /* 0x14c0000002148fae */ /* 0x000fe8000d101d64 */
[----:B------:R-:W-:Y:S04]  /*e850*/  @!P0 LDGSTS.E.BYPASS.LTC128B.128 [R20+0x18c00], desc[UR36][R2.64+0x80], !P3 ;  /* 0x18c0008002148fae */ /* 0x000fe8000d901d64 */
[----:B------:R-:W-:Y:S04]  /*e860*/  @!P0 LDGSTS.E.BYPASS.LTC128B.128 [R20+0x1cc00], desc[UR36][R2.64+0x100], !P4 ;  /* 0x1cc0010002148fae */ /* 0x000fe8000e101d64 */
[----:B------:R2:W-:Y:S01]  /*e870*/  @!P0 LDGSTS.E.BYPASS.LTC128B.128 [R20+0x20c00], desc[UR36][R2.64+0x180], !P5 ;  /* 0x20c0018002148fae */ /* 0x0005e2000e901d64 */
[----:B------:R-:W-:-:S13]  /*e880*/  ISETP.GE.AND P0, PT, R7, UR40, PT ;  /* 0x0000002807007c0c */ /* 0x000fda000bf06270 */
[----:B0-----:R-:W-:-:S04]  /*e890*/  @!P0 LEA R14, P1, R37, R14, 0x1 ;  /* 0x0000000e250e8211 */ /* 0x001fc800078208ff */
[----:B-1----:R-:W-:Y:S01]  /*e8a0*/  @!P0 IADD3.X R7, RZ, R6, RZ, P1, !PT ;  /* 0x00000006ff078210 */ /* 0x002fe20000ffe4ff */
[----:B--2---:R-:W-:Y:S01]  /*e8b0*/  @!P0 IMAD.MOV.U32 R2, RZ, RZ, R14 ;  /* 0x000000ffff028224 */ /* 0x004fe200078e000e */
[----:B------:R-:W-:Y:S03]  /*e8c0*/  SHFL.IDX PT, R6, R5, 0x3, 0x181f ;  /* 0x00781f0005067f89 */ /* 0x000fe600000e0000 */
[----:B------:R-:W-:Y:S01]  /*e8d0*/  @!P0 IMAD.MOV.U32 R3, RZ, RZ, R7 ;  /* 0x000000ffff038224 */ /* 0x000fe200078e0007 */
[----:B------:R-:W0:Y:S01]  /*e8e0*/  SHFL.IDX PT, R14, R0, 0x3, 0x181f ;  /* 0x00781f00000e7f89 */ /* 0x000e2200000e0000 */
[----:B------:R-:W-:-:S03]  /*e8f0*/  IADD3 R7, R4, 0x30, RZ ;  /* 0x0000003004077810 */ /* 0x000fc60007ffe0ff */
[----:B------:R-:W-:Y:S04]  /*e900*/  @!P0 LDGSTS.E.BYPASS.LTC128B.128 [R20+0x15400], desc[UR36][R2.64], !P2 ;  /* 0x1540000002148fae */ /* 0x000fe8000d101d64 */
[----:B------:R-:W-:Y:S04]  /*e910*/  @!P0 LDGSTS.E.BYPASS.LTC128B.128 [R20+0x19400], desc[UR36][R2.64+0x80], !P3 ;  /* 0x1940008002148fae */ /* 0x000fe8000d901d64 */
[----:B------:R-:W-:Y:S04]  /*e920*/  @!P0 LDGSTS.E.BYPASS.LTC128B.128 [R20+0x1d400], desc[UR36][R2.64+0x100], !P4 ;  /* 0x1d40010002148fae */ /* 0x000fe8000e101d64 */
[----:B------:R1:W-:Y:S01]  /*e930*/  @!P0 LDGSTS.E.BYPASS.LTC128B.128 [R20+0x21400], desc[UR36][R2.64+0x180], !P5 ;  /* 0x2140018002148fae */ /* 0x0003e2000e901d64 */
[----:B------:R-:W-:-:S13]  /*e940*/  ISETP.GE.AND P0, PT, R7, UR40, PT ;  /* 0x0000002807007c0c */ /* 0x000fda000bf06270 */
[----:B0-----:R-:W-:-:S05]  /*e950*/  @!P0 LEA R14, P1, R37, R14, 0x1 ;  /* 0x0000000e250e8211 */ /* 0x001fca00078208ff */
[----:B------:R-:W-:Y:S02]  /*e960*/  @!P0 IMAD.X R7, RZ, RZ, R6, P1 ;  /* 0x000000ffff078224 */ /* 0x000fe400008e0606 */
[----:B-1----:R-:W-:Y:S01]  /*e970*/  @!P0 IMAD.MOV.U32 R2, RZ, RZ, R14 ;  /* 0x000000ffff028224 */ /* 0x002fe200078e000e */
[----:B------:R-:W-:Y:S02]  /*e980*/  SHFL.IDX PT, R6, R5, 0x4, 0x181f ;  /* 0x00981f0005067f89 */ /* 0x000fe400000e0000 */
[----:B------:R-:W-:Y:S01]  /*e990*/  @!P0 MOV R3, R7 ;  /* 0x0000000700038202 */ /* 0x000fe20000000f00 */
[----:B------:R-:W-:Y:S01]  /*e9a0*/  VIADD R7, R4, 0x40 ;  /* 0x0000004004077836 */ /* 0x000fe20000000000 */
[----:B------:R-:W0:Y:S04]  /*e9b0*/  SHFL.IDX PT, R14, R0, 0x4, 0x181f ;  /* 0x00981f00000e7f89 */ /* 0x000e2800000e0000 */
[----:B------:R-:W-:Y:S04]  /*e9c0*/  @!P0 LDGSTS.E.BYPASS.LTC128B.128 [R20+0x15c00], desc[UR36][R2.64], !P2 ;  /* 0x15c0000002148fae */ /* 0x000fe8000d101d64 */
        /* <DEDUP_REMOVED lines=31> */
[----:B------:R0:W1:Y:S02]  /*ebc0*/  SHFL.IDX PT, R6, R5, 0x7, 0x181f ;  /* 0x00f81f0005067f89 */ /* 0x00006400000e0000 */
[----:B------:R-:W-:Y:S02]  /*ebd0*/  @!P0 MOV R3, R7 ;  /* 0x0000000700038202 */ /* 0x000fe40000000f00 */
[----:B------:R0:W2:Y:S04]  /*ebe0*/  SHFL.IDX PT, R14, R0, 0x7, 0x181f ;  /* 0x00f81f00000e7f89 */ /* 0x0000a800000e0000 */
[----:B------:R0:W-:Y:S04]  /*ebf0*/  @!P0 LDGSTS.E.BYPASS.LTC128B.128 [R20+0x17400], desc[UR36][R2.64], !P2 ;  /* 0x1740000002148fae */ /* 0x0001e8000d101d64 */
[----:B------:R0:W-:Y:S04]  /*ec00*/  @!P0 LDGSTS.E.BYPASS.LTC128B.128 [R20+0x1b400], desc[UR36][R2.64+0x80], !P3 ;  /* 0x1b40008002148fae */ /* 0x0001e8000d901d64 */
[----:B------:R0:W-:Y:S04]  /*ec10*/  @!P0 LDGSTS.E.BYPASS.LTC128B.128 [R20+0x1f400], desc[UR36][R2.64+0x100], !P4 ;  /* 0x1f40010002148fae */ /* 0x0001e8000e101d64 */
[----:B------:R0:W-:Y:S02]  /*ec20*/  @!P0 LDGSTS.E.BYPASS.LTC128B.128 [R20+0x23400], desc[UR36][R2.64+0x180], !P5 ;  /* 0x2340018002148fae */ /* 0x0001e4000e901d64 */
.L_x_124:
[----:B0-----:R-:W3:Y:S01]  /*ec30*/  LDL R0, [R1] ;  /* 0x0000000001007983 */ /* 0x001ee20000100800 */
[----:B------:R-:W-:-:S05]  /*ec40*/  VIADD R4, R4, 0x70 ;  /* 0x0000007004047836 */ /* 0x000fca0000000000 */
[----:B------:R-:W-:-:S13]  /*ec50*/  ISETP.GE.AND P0, PT, R4, UR40, PT ;  /* 0x0000002804007c0c */ /* 0x000fda000bf06270 */
[----:B--2---:R-:W-:-:S05]  /*ec60*/  @!P0 LEA R2, P1, R37, R14, 0x1 ;  /* 0x0000000e25028211 */ /* 0x004fca00078208ff */
[----:B-1----:R-:W-:-:S05]  /*ec70*/  @!P0 IMAD.X R3, RZ, RZ, R6, P1 ;  /* 0x000000ffff038224 */ /* 0x002fca00008e0606 */
[----:B------:R-:W-:Y:S01]  /*ec80*/  @!PT LDS RZ, [RZ] ;  /* 0x00000000fffff984 */ /* 0x000fe20000000800 */
[----:B------:R-:W-:Y:S01]  /*ec90*/  @!PT LDS RZ, [RZ] ;  /* 0x00000000fffff984 */ /* 0x000fe20000000800 */
[----:B------:R-:W-:Y:S01]  /*eca0*/  @!PT LDS RZ, [RZ] ;  /* 0x00000000fffff984 */ /* 0x000fe20000000800 */
[----:B------:R0:W-:Y:S04]  /*ecb0*/  @!P0 LDGSTS.E.BYPASS.LTC128B.128 [R20+0x17c00], desc[UR36][R2.64], !P2 ;  /* 0x17c0000002148fae */ /* 0x0001e8000d101d64 */
[----:B------:R0:W-:Y:S04]  /*ecc0*/  @!P0 LDGSTS.E.BYPASS.LTC128B.128 [R20+0x1bc00], desc[UR36][R2.64+0x80], !P3 ;  /* 0x1bc0008002148fae */ /* 0x0001e8000d901d64 */
[----:B------:R0:W-:Y:S04]  /*ecd0*/  @!P0 LDGSTS.E.BYPASS.LTC128B.128 [R20+0x1fc00], desc[UR36][R2.64+0x100], !P4 ;  /* 0x1fc0010002148fae */ /* 0x0001e8000e101d64 */
[----:B------:R0:W-:Y:S01]  /*ece0*/  @!P0 LDGSTS.E.BYPASS.LTC128B.128 [R20+0x23c00], desc[UR36][R2.64+0x180], !P5 ;  /* 0x23c0018002148fae */ /* 0x0001e2000e901d64 */
[----:B------:R-:W-:Y:S01]  /*ecf0*/  NOP ;  /* 0x0000000000007918 */ /* 0x000fe20000000000 */
[----:B------:R-:W-:Y:S02]  /*ed00*/  SYNCS.ARRIVE.TRANS64.RED.A0T1 RZ, [UR39+0x38800], RZ ;  /* 0x038800ffffff79a7 */ /* 0x000fe40008200427 */
[----:B------:R-:W-:Y:S01]  /*ed10*/  ARRIVES.LDGSTSBAR.64.TRANSCNT [UR39+0x38800] ;  /* 0x03880000ff0079b0 */ /* 0x000fe20008000aa7 */
[----:B---3--:R-:W-:-:S04]  /*ed20*/  LOP3.LUT R0, R0, 0x1, RZ, 0xc, !PT ;  /* 0x0000000100007812 */ /* 0x008fc800078e0cff */
[----:B------:R-:W-:Y:S01]  /*ed30*/  SHF.L.U32 R0, R0, 0x1f, RZ ;  /* 0x0000001f00007819 */ /* 0x000fe200000006ff */
[----:B------:R-:W-:Y:S01]  /*ed40*/  NOP ;  /* 0x0000000000007918 */ /* 0x000fe20000000000 */
[----:B------:R-:W-:Y:S01]  /*ed50*/  SYNCS.ARRIVE.TRANS64.A1T0 RZ, [UR39+0x38800], RZ ;  /* 0x038800ffffff79a7 */ /* 0x000fe20008100027 */
[----:B------:R-:W-:Y:S01]  /*ed60*/  BSSY B0, `(.L_x_55) ;  /* 0x0000003000007945 */ /* 0x000fe20003800000 */
[----:B------:R-:W1:Y:S03]  /*ed70*/  SYNCS.PHASECHK.TRANS64.TRYWAIT P0, [UR39+0x38820], R0 ;  /* 0x03882000ff0075a7 */ /* 0x000e660008000167 */
[----:B01----:R-:W-:Y:S05]  /*ed80*/  @!P0 BRA `(.L_x_56) ;  /* 0x0000002c00c48947 */ /* 0x003fea0003800000 */
.L_x_125:
[----:B------:R-:W-:Y:S05]  /*ed90*/  BSYNC B0 ;  /* 0x0000000000007941 */ /* 0x000fea0003800000 */
.L_x_55:
[----:B------:R-:W-:Y:S01]  /*eda0*/  UISETP.GE.AND UP0, UPT, UR38, 0x51, UPT ;  /* 0x000000512600788c */ /* 0x000fe2000bf06270 */
[----:B------:R-:W-:-:S05]  /*edb0*/  MOV R8, UR44 ;  /* 0x0000002c00087c02 */ /* 0x000fca0008000f00 */
[----:B------:R-:W-:-:S13]  /*edc0*/  PLOP3.LUT P0, PT, PT, PT, UP0, 0x40, 0x0 ;  /* 0x000000000000781c */ /* 0x000fda0003f0e808 */
[----:B------:R-:W-:Y:S05]  /*edd0*/  @P0 BRA `(.L_x_57) ;  /* 0x0000000c00e80947 */ /* 0x000fea0003800000 */
[----:B------:R-:W-:Y:S01]  /*ede0*/  BSSY B0, `(.L_x_57) ;  /* 0x00000f9000007945 */ /* 0x000fe20003800000 */
[----:B------:R-:W-:Y:S01]  /*edf0*/  IMAD.MOV.U32 R10, RZ, RZ, R25 ;  /* 0x000000ffff0a7224 */ /* 0x000fe200078e0019 */
[----:B0-----:R-:W-:Y:S01]  /*ee00*/  MOV R0, UR41 ;  /* 0x0000002900007c02 */ /* 0x001fe20008000f00 */
[----:B------:R-:W-:Y:S02]  /*ee10*/  IMAD.MOV.U32 R6, RZ, RZ, R22 ;  /* 0x000000ffff067224 */ /* 0x000fe400078e0016 */
[----:B------:R-:W-:-:S07]  /*ee20*/  IMAD.U32 R28, RZ, RZ, UR44 ;  /* 0x0000002cff1c7e24 */ /* 0x000fce000f8e00ff */
.L_x_70:
[----:B------:R-:W0:Y:S01]  /*ee30*/  LDC R2, c[0x0][0x430] ;  /* 0x00010c00ff027b82 */ /* 0x000e220000000800 */
[----:B------:R-:W-:Y:S02]  /*ee40*/  ISETP.GT.U32.AND P0, PT, R27, 0x4f, PT ;  /* 0x0000004f1b00780c */ /* 0x000fe40003f04070 */
[----:B------:R-:W-:Y:S01]  /*ee50*/  LOP3.LUT P2, RZ, R16, 0x100, RZ, 0xc0, !PT ;  /* 0x0000010010ff7812 */ /* 0x000fe2000784c0ff */
[----:B------:R-:W-:Y:S01]  /*ee60*/  VIADD R22, R6, 0x1 ;  /* 0x0000000106167836 */ /* 0x000fe20000000000 */
[----:B------:R-:W-:-:S09]  /*ee70*/  ULDC UR4, c[0x0][0x430] ;  /* 0x00010c0000047ab9 */ /* 0x000fd20000000800 */
[----:B------:R-:W1:Y:S01]  /*ee80*/  @!P0 LDC.64 R4, c[0x0][0x428] ;  /* 0x00010a00ff048b82 */ /* 0x000e620000000a00 */
[----:B0-----:R-:W-:Y:S01]  /*ee90*/  ISETP.NE.AND P1, PT, R2, 0x1, PT ;  /* 0x000000010200780c */ /* 0x001fe20003f25270 */
[----:B------:R-:W-:-:S04]  /*eea0*/  IMAD R2, R0, 0x50, R31 ;  /* 0x0000005000027824 */ /* 0x000fc800078e021f */
[----:B------:R-:W-:-:S05]  /*eeb0*/  IMAD.IADD R7, R27, 0x1, R2 ;  /* 0x000000011b077824 */ /* 0x000fca00078e0202 */
[----:B------:R-:W-:-:S03]  /*eec0*/  MOV R11, R7 ;  /* 0x00000007000b7202 */ /* 0x000fc60000000f00 */
[----:B------:R-:W0:Y:S08]  /*eed0*/  @P1 LDC R8, c[0x0][0x434] ;  /* 0x00010d00ff081b82 */ /* 0x000e300000000800 */
[----:B------:R-:W2:Y:S01]  /*eee0*/  @P1 LDC R3, c[0x0][0x438] ;  /* 0x00010e00ff031b82 */ /* 0x000ea20000000800 */
[----:B0-----:R-:W-:-:S07]  /*eef0*/  @P1 IMAD.HI.U32 R2, R7, R8, RZ ;  /* 0x0000000807021227 */ /* 0x001fce00078e00ff */
[----:B------:R-:W0:Y:S01]  /*ef00*/  @!P0 LDC.64 R8, c[0x0][0x418] ;  /* 0x00010600ff088b82 */ /* 0x000e220000000a00 */
[----:B--2---:R-:W-:Y:S01]  /*ef10*/  @P1 SHF.R.U32.HI R11, RZ, R3, R2 ;  /* 0x00000003ff0b1219 */ /* 0x004fe20000011602 */
[----:B-1----:R-:W-:-:S03]  /*ef20*/  @!P0 IMAD R2, R32, R4, RZ ;  /* 0x0000000420028224 */ /* 0x002fc600078e02ff */
[--C-:B------:R-:W-:Y:S01]  /*ef30*/  @!P0 SHF.R.S32.HI R3, RZ, 0x1f, R11.reuse ;  /* 0x0000001fff038819 */ /* 0x100fe2000001140b */
[----:B------:R-:W-:Y:S02]  /*ef40*/  @!P0 IMAD R5, R30, R5, R2 ;  /* 0x000000051e058224 */ /* 0x000fe400078e0202 */
[----:B------:R-:W-:-:S04]  /*ef50*/  @!P0 IMAD.MOV.U32 R2, RZ, RZ, R11 ;  /* 0x000000ffff028224 */ /* 0x000fc800078e000b */
[----:B------:R-:W-:Y:S01]  /*ef60*/  @!P0 IMAD.WIDE.U32 R2, R30, R4, R2 ;  /* 0x000000041e028225 */ /* 0x000fe200078e0002 */
[----:B------:R-:W-:-:S03]  /*ef70*/  MOV R4, RZ ;  /* 0x000000ff00047202 */ /* 0x000fc60000000f00 */
[----:B------:R-:W-:Y:S01]  /*ef80*/  @!P0 IMAD.IADD R3, R5, 0x1, R3 ;  /* 0x0000000105038824 */ /* 0x000fe200078e0203 */
[----:B0-----:R-:W-:-:S04]  /*ef90*/  @!P0 LEA R8, P1, R2, R8, 0x2 ;  /* 0x0000000802088211 */ /* 0x001fc800078210ff */
[----:B------:R-:W-:Y:S01]  /*efa0*/  @!P0 LEA.HI.X R9, R2, R9, R3, 0x2, P1 ;  /* 0x0000000902098211 */ /* 0x000fe200008f1403 */
[----:B------:R-:W-:-:S04]  /*efb0*/  IMAD.MOV R2, RZ, RZ, -R11 ;  /* 0x000000ffff027224 */ /* 0x000fc800078e0a0b */
[----:B------:R0:W5:Y:S01]  /*efc0*/  @!P0 LDG.E R4, desc[UR36][R8.64] ;  /* 0x0000002408048981 */ /* 0x000162000c1e1900 */
[----:B------:R-:W-:Y:S01]  /*efd0*/  ISETP.NE.AND P0, PT, R22, 0x2, PT ;  /* 0x000000021600780c */ /* 0x000fe20003f05270 */
[----:B------:R-:W-:-:S03]  /*efe0*/  IMAD R5, R2, UR4, R7 ;  /* 0x0000000402057c24 */ /* 0x000fc6000f8e0207 */
[----:B------:R-:W-:Y:S02]  /*eff0*/  SEL R25, RZ, 0x1, P0 ;  /* 0x00000001ff197807 */ /* 0x000fe40000000000 */
[----:B------:R-:W-:Y:S02]  /*f000*/  SEL R22, R22, RZ, P0 ;  /* 0x000000ff16167207 */ /* 0x000fe40000000000 */
[----:B------:R-:W-:Y:S02]  /*f010*/  LOP3.LUT R25, R10, R25, RZ, 0x3c, !PT ;  /* 0x000000190a197212 */ /* 0x000fe400078e3cff */
[----:B0-----:R-:W-:Y:S01]  /*f020*/  MOV R8, R0 ;  /* 0x0000000000087202 */ /* 0x001fe20000000f00 */
[----:B------:R-:W-:Y:S06]  /*f030*/  @!P2 BRA `(.L_x_58) ;  /* 0x000000000004a947 */ /* 0x000fec0003800000 */
[----:B------:R-:W-:Y:S01]  /*f040*/  BPT.TRAP 0x1 ;  /* 0x000000040000795c */ /* 0x000fe20000300000 */
.L_x_58:
[----:B------:R-:W-:Y:S01]  /*f050*/  LEA R7, R22, UR39, 0x3 ;  /* 0x0000002716077c11 */ /* 0x000fe2000f8e18ff */
[----:B------:R-:W-:Y:S01]  /*f060*/  BSSY B1, `(.L_x_59) ;  /* 0x0000004000017945 */ /* 0x000fe20003800000 */
[----:B------:R-:W-:-:S04]  /*f070*/  SHF.L.U32 R0, R25, 0x1f, RZ ;  /* 0x0000001f19007819 */ /* 0x000fc800000006ff */
[----:B------:R-:W0:Y:S02]  /*f080*/  SYNCS.PHASECHK.TRANS64.TRYWAIT P0, [R7+URZ+0x38840], R0 ;  /* 0x03884000070075a7 */ /* 0x000e24000800017f */
[----:B0-----:R-:W-:Y:S05]  /*f090*/  @!P0 BRA `(.L_x_60) ;  /* 0x0000002c00188947 */ /* 0x001fea0003800000 */
.L_x_126:
[----:B------:R-:W-:Y:S05]  /*f0a0*/  BSYNC B1 ;  /* 0x0000000000017941 */ /* 0x000fea0003800000 */
.L_x_59:
[----:B------:R-:W-:Y:S01]  /*f0b0*/  SHF.R.S32.HI R21, RZ, 0x1f, R5 ;  /* 0x0000001fff157819 */ /* 0x000fe20000011405 */
[----:B------:R-:W-:Y:S01]  /*f0c0*/  ULDC.64 UR4, c[0x0][0x300] ;  /* 0x0000c00000047ab9 */ /* 0x000fe20000000a00 */
[----:B-----5:R-:W-:Y:S01]  /*f0d0*/  SHF.R.S32.HI R24, RZ, 0x1f, R4 ;  /* 0x0000001fff187819 */ /* 0x020fe20000011404 */
[----:B------:R-:W-:Y:S01]  /*f0e0*/  IMAD.WIDE.U32 R2, R5, UR4, RZ ;  /* 0x0000000405027c25 */ /* 0x000fe2000f8e00ff */
[C---:B------:R-:W-:Y:S02]  /*f0f0*/  LOP3.LUT P4, RZ, R16.reuse, 0x8, RZ, 0xc0, !PT ;  /* 0x0000000810ff7812 */ /* 0x040fe4000788c0ff */
[C---:B------:R-:W-:Y:S01]  /*f100*/  LOP3.LUT P3, RZ, R16.reuse, 0x4, RZ, 0xc0, !PT ;  /* 0x0000000410ff7812 */ /* 0x040fe2000786c0ff */
[----:B0-----:R-:W-:Y:S01]  /*f110*/  IMAD R0, R21, UR4, RZ ;  /* 0x0000000415007c24 */ /* 0x001fe2000f8e02ff */
[----:B------:R-:W-:Y:S01]  /*f120*/  LOP3.LUT P2, RZ, R16, 0x2, RZ, 0xc0, !PT ;  /* 0x0000000210ff7812 */ /* 0x000fe2000784c0ff */
[----:B------:R-:W-:Y:S01]  /*f130*/  IMAD R20, R22, 0x5000, R26 ;  /* 0x0000500016147824 */ /* 0x000fe200078e021a */
[----:B------:R-:W-:Y:S01]  /*f140*/  LOP3.LUT P1, RZ, R16, 0x1, RZ, 0xc0, !PT ;  /* 0x0000000110ff7812 */ /* 0x000fe2000782c0ff */
        /* <DEDUP_REMOVED lines=8> */
[----:B------:R-:W-:Y:S02]  /*f1d0*/  IMAD.IADD R3, R3, 0x1, R9 ;  /* 0x0000000103037824 */ /* 0x000fe400078e0209 */
[C---:B------:R-:W-:Y:S02]  /*f1e0*/  IMAD R23, R19.reuse, UR5, R0 ;  /* 0x0000000513177c24 */ /* 0x040fe4000f8e0200 */
[----:B------:R-:W-:Y:S01]  /*f1f0*/  IMAD.WIDE.U32 R2, R19, UR4, R2 ;  /* 0x0000000413027c25 */ /* 0x000fe2000f8e0002 */
[----:B------:R-:W-:-:S04]  /*f200*/  ULDC.64 UR4, c[0x0][0x2e8] ;  /* 0x0000ba0000047ab9 */ /* 0x000fc80000000a00 */
[----:B------:R-:W-:Y:S02]  /*f210*/  IADD3 R23, R23, R3, RZ ;  /* 0x0000000317177210 */ /* 0x000fe40007ffe0ff */
[----:B------:R-:W-:Y:S01]  /*f220*/  LEA R9, P0, R2, UR4, 0x1 ;  /* 0x0000000402097c11 */ /* 0x000fe2000f8008ff */
[----:B------:R-:W-:-:S03]  /*f230*/  UMOV UR4, 0xffffffff ;  /* 0xffffffff00047882 */ /* 0x000fc60000000000 */
[----:B------:R-:W-:Y:S01]  /*f240*/  LEA.HI.X R23, R2, UR5, R23, 0x1, P0 ;  /* 0x0000000502177c11 */ /* 0x000fe200080f0c17 */
[----:B------:R-:W-:Y:S08]  /*f250*/  BRA.DIV UR4, `(.L_x_61) ;  /* 0x0000002a04bc7947 */ /* 0x000ff0000b800000 */
[----:B------:R-:W0:Y:S01]  /*f260*/  SHFL.IDX PT, R14, R9, RZ, 0x181f ;  /* 0x00181fff090e7589 */ /* 0x000e2200000e0000 */
[----:B------:R-:W-:Y:S01]  /*f270*/  IMAD.SHL.U32 R0, R37, 0x2, RZ ;  /* 0x0000000225007824 */ /* 0x000fe200078e00ff */
[----:B------:R-:W-:Y:S02]  /*f280*/  LEA R20, R20, UR39, 0x1 ;  /* 0x0000002714147c11 */ /* 0x000fe4000f8e08ff */
[----:B------:R-:W1:Y:S04]  /*f290*/  SHFL.IDX PT, R3, R23, RZ, 0x181f ;  /* 0x00181fff17037589 */ /* 0x000e6800000e0000 */
[----:B------:R-:W-:Y:S01]  /*f2a0*/  SHFL.IDX PT, R35, R23, 0x1, 0x181f ;  /* 0x00381f0017237f89 */ /* 0x000fe200000e0000 */
[----:B0-----:R-:W-:-:S03]  /*f2b0*/  IADD3 R2, P0, R14, R0, RZ ;  /* 0x000000000e027210 */ /* 0x001fc60007f1e0ff */
[----:B------:R-:W0:Y:S02]  /*f2c0*/  SHFL.IDX PT, R14, R9, 0x1, 0x181f ;  /* 0x00381f00090e7f89 */ /* 0x000e2400000e0000 */
[----:B-1----:R-:W-:-:S05]  /*f2d0*/  IMAD.X R3, RZ, RZ, R3, P0 ;  /* 0x000000ffff037224 */ /* 0x002fca00000e0603 */
[----:B------:R-:W-:Y:S04]  /*f2e0*/  LDGSTS.E.BYPASS.LTC128B.128 [R20+0x24400], desc[UR36][R2.64], !P4 ;  /* 0x2440000002147fae */ /* 0x000fe8000e101d64 */
[----:B------:R-:W-:Y:S04]  /*f2f0*/  LDGSTS.E.BYPASS.LTC128B.128 [R20+0x26c00], desc[UR36][R2.64+0x80], !P3 ;  /* 0x26c0008002147fae */ /* 0x000fe8000d901d64 */
[----:B------:R-:W-:Y:S04]  /*f300*/  LDGSTS.E.BYPASS.LTC128B.128 [R20+0x29400], desc[UR36][R2.64+0x100], !P2 ;  /* 0x2940010002147fae */ /* 0x000fe8000d101d64 */
[----:B------:R0:W-:Y:S02]  /*f310*/  LDGSTS.E.BYPASS.LTC128B.128 [R20+0x2bc00], desc[UR36][R2.64+0x180], !P1 ;  /* 0x2bc0018002147fae */ /* 0x0001e4000c901d64 */
[----:B0-----:R-:W-:-:S02]  /*f320*/  IADD3 R2, P0, R14, R0, RZ ;  /* 0x000000000e027210 */ /* 0x001fc40007f1e0ff */
[----:B------:R-:W0:Y:S02]  /*f330*/  SHFL.IDX PT, R14, R9, 0x2, 0x181f ;  /* 0x00581f00090e7f89 */ /* 0x000e2400000e0000 */
[----:B------:R-:W-:Y:S02]  /*f340*/  IADD3.X R3, RZ, R35, RZ, P0, !PT ;  /* 0x00000023ff037210 */ /* 0x000fe400007fe4ff */
[----:B------:R-:W1:Y:S04]  /*f350*/  SHFL.IDX PT, R35, R23, 0x2, 0x181f ;  /* 0x00581f0017237f89 */ /* 0x000e6800000e0000 */
[----:B------:R-:W-:Y:S04]  /*f360*/  LDGSTS.E.BYPASS.LTC128B.128 [R20+0x24c00], desc[UR36][R2.64], !P4 ;  /* 0x24c0000002147fae */ /* 0x000fe8000e101d64 */
[----:B------:R-:W-:Y:S04]  /*f370*/  LDGSTS.E.BYPASS.LTC128B.128 [R20+0x27400], desc[UR36][R2.64+0x80], !P3 ;  /* 0x2740008002147fae */ /* 0x000fe8000d901d64 */
[----:B------:R-:W-:Y:S04]  /*f380*/  LDGSTS.E.BYPASS.LTC128B.128 [R20+0x29c00], desc[UR36][R2.64+0x100], !P2 ;  /* 0x29c0010002147fae */ /* 0x000fe8000d101d64 */
[----:B------:R0:W-:Y:S02]  /*f390*/  LDGSTS.E.BYPASS.LTC128B.128 [R20+0x2c400], desc[UR36][R2.64+0x180], !P1 ;  /* 0x2c40018002147fae */ /* 0x0001e4000c901d64 */
[----:B0-----:R-:W-:-:S02]  /*f3a0*/  IADD3 R2, P0, R14, R0, RZ ;  /* 0x000000000e027210 */ /* 0x001fc40007f1e0ff */
[----:B------:R-:W0:Y:S03]  /*f3b0*/  SHFL.IDX PT, R14, R9, 0x3, 0x181f ;  /* 0x00781f00090e7f89 */ /* 0x000e2600000e0000 */
[----:B-1----:R-:W-:Y:S02]  /*f3c0*/  IMAD.X R3, RZ, RZ, R35, P0 ;  /* 0x000000ffff037224 */ /* 0x002fe400000e0623 */
[----:B------:R-:W1:Y:S04]  /*f3d0*/  SHFL.IDX PT, R35, R23, 0x3, 0x181f ;  /* 0x00781f0017237f89 */ /* 0x000e6800000e0000 */
[----:B------:R-:W-:Y:S04]  /*f3e0*/  LDGSTS.E.BYPASS.LTC128B.128 [R20+0x25400], desc[UR36][R2.64], !P4 ;  /* 0x2540000002147fae */ /* 0x000fe8000e101d64 */
[----:B------:R-:W-:Y:S04]  /*f3f0*/  LDGSTS.E.BYPASS.LTC128B.128 [R20+0x27c00], desc[UR36][R2.64+0x80], !P3 ;  /* 0x27c0008002147fae */ /* 0x000fe8000d901d64 */
[----:B------:R-:W-:Y:S04]  /*f400*/  LDGSTS.E.BYPASS.LTC128B.128 [R20+0x2a400], desc[UR36][R2.64+0x100], !P2 ;  /* 0x2a40010002147fae */ /* 0x000fe8000d101d64 */
[----:B------:R0:W-:Y:S02]  /*f410*/  LDGSTS.E.BYPASS.LTC128B.128 [R20+0x2cc00], desc[UR36][R2.64+0x180], !P1 ;  /* 0x2cc0018002147fae */ /* 0x0001e4000c901d64 */
[----:B0-----:R-:W-:-:S02]  /*f420*/  IADD3 R2, P0, R14, R0, RZ ;  /* 0x000000000e027210 */ /* 0x001fc40007f1e0ff */
[----:B------:R0:W2:Y:S03]  /*f430*/  SHFL.IDX PT, R14, R9, 0x4, 0x181f ;  /* 0x00981f00090e7f89 */ /* 0x0000a600000e0000 */
[----:B-1----:R-:W-:Y:S02]  /*f440*/  IMAD.X R3, RZ, RZ, R35, P0 ;  /* 0x000000ffff037224 */ /* 0x002fe400000e0623 */
[----:B------:R0:W1:Y:S04]  /*f450*/  SHFL.IDX PT, R35, R23, 0x4, 0x181f ;  /* 0x00981f0017237f89 */ /* 0x00006800000e0000 */
[----:B------:R0:W-:Y:S04]  /*f460*/  LDGSTS.E.BYPASS.LTC128B.128 [R20+0x25c00], desc[UR36][R2.64], !P4 ;  /* 0x25c0000002147fae */ /* 0x0001e8000e101d64 */
[----:B------:R0:W-:Y:S04]  /*f470*/  LDGSTS.E.BYPASS.LTC128B.128 [R20+0x28400], desc[UR36][R2.64+0x80], !P3 ;  /* 0x2840008002147fae */ /* 0x0001e8000d901d64 */
[----:B------:R0:W-:Y:S04]  /*f480*/  LDGSTS.E.BYPASS.LTC128B.128 [R20+0x2ac00], desc[UR36][R2.64+0x100], !P2 ;  /* 0x2ac0010002147fae */ /* 0x0001e8000d101d64 */
[----:B------:R0:W-:Y:S02]  /*f490*/  LDGSTS.E.BYPASS.LTC128B.128 [R20+0x2d400], desc[UR36][R2.64+0x180], !P1 ;  /* 0x2d40018002147fae */ /* 0x0001e4000c901d64 */
.L_x_138:
[----:B0-2---:R-:W-:-:S04]  /*f4a0*/  IADD3 R2, P0, R14, R0, RZ ;  /* 0x000000000e027210 */ /* 0x005fc80007f1e0ff */
[----:B-1----:R-:W-:Y:S02]  /*f4b0*/  IADD3.X R3, RZ, R35, RZ, P0, !PT ;  /* 0x00000023ff037210 */ /* 0x002fe400007fe4ff */
[----:B------:R-:W-:-:S03]  /*f4c0*/  PLOP3.LUT P0, PT, PT, PT, PT, 0x80, 0x0 ;  /* 0x000000000000781c */ /* 0x000fc60003f0f070 */
[----:B------:R-:W-:Y:S01]  /*f4d0*/  @!PT LDS RZ, [RZ] ;  /* 0x00000000fffff984 */ /* 0x000fe20000000800 */
[----:B------:R-:W-:Y:S01]  /*f4e0*/  @!PT LDS RZ, [RZ] ;  /* 0x00000000fffff984 */ /* 0x000fe20000000800 */
[----:B------:R-:W-:Y:S01]  /*f4f0*/  @!PT LDS RZ, [RZ] ;  /* 0x00000000fffff984 */ /* 0x000fe20000000800 */
[----:B------:R0:W-:Y:S04]  /*f500*/  LDGSTS.E.BYPASS.LTC128B.128 [R20+0x26400], desc[UR36][R2.64], !P4 ;  /* 0x2640000002147fae */ /* 0x0001e8000e101d64 */
[----:B------:R0:W-:Y:S04]  /*f510*/  LDGSTS.E.BYPASS.LTC128B.128 [R20+0x28c00], desc[UR36][R2.64+0x80], !P3 ;  /* 0x28c0008002147fae */ /* 0x0001e8000d901d64 */
[----:B------:R0:W-:Y:S04]  /*f520*/  LDGSTS.E.BYPASS.LTC128B.128 [R20+0x2b400], desc[UR36][R2.64+0x100], !P2 ;  /* 0x2b40010002147fae */ /* 0x0001e8000d101d64 */
[----:B------:R0:W-:Y:S01]  /*f530*/  LDGSTS.E.BYPASS.LTC128B.128 [R20+0x2dc00], desc[UR36][R2.64+0x180], !P1 ;  /* 0x2dc0018002147fae */ /* 0x0001e2000c901d64 */
[----:B------:R-:W-:Y:S01]  /*f540*/  NOP ;  /* 0x0000000000007918 */ /* 0x000fe20000000000 */
.L_x_62:
        /* <DEDUP_REMOVED lines=10> */
.L_x_63:
[----:B------:R1:W-:Y:S01]  /*f5f0*/  SYNCS.ARRIVE.TRANS64.A1T0 RZ, [R7+URZ+0x38830], RZ ;  /* 0x038830ff07ff79a7 */ /* 0x0003e2000810003f */
[----:B------:R-:W-:Y:S05]  /*f600*/  @!P2 BRA `(.L_x_64) ;  /* 0x000000000004a947 */ /* 0x000fea0003800000 */
[----:B------:R-:W-:Y:S01]  /*f610*/  BPT.TRAP 0x1 ;  /* 0x000000040000795c */ /* 0x000fe20000300000 */
.L_x_64:
[----:B0-----:R-:W-:Y:S01]  /*f620*/  SHF.L.U32 R2, R10, 0x1f, RZ ;  /* 0x0000001f0a027819 */ /* 0x001fe200000006ff */
[----:B------:R-:W-:Y:S01]  /*f630*/  IMAD.MOV.U32 R9, RZ, RZ, -0x50 ;  /* 0xffffffb0ff097424 */ /* 0x000fe200078e00ff */
[----:B-1----:R-:W-:Y:S01]  /*f640*/  LEA R7, R6, UR39, 0x3 ;  /* 0x0000002706077c11 */ /* 0x002fe2000f8e18ff */
[----:B------:R-:W-:Y:S02]  /*f650*/  BSSY B1, `(.L_x_65) ;  /* 0x0000004000017945 */ /* 0x000fe40003800000 */
[----:B------:R-:W-:Y:S01]  /*f660*/  IMAD R9, R28, R9, UR38 ;  /* 0x000000261c097e24 */ /* 0x000fe2000f8e0209 */
[----:B------:R-:W0:Y:S02]  /*f670*/  SYNCS.PHASECHK.TRANS64.TRYWAIT P0, [R7+URZ+0x38860], R2 ;  /* 0x03886002070075a7 */ /* 0x000e24000800017f */
[----:B0-----:R-:W-:Y:S05]  /*f680*/  @!P0 BRA `(.L_x_66) ;  /* 0x0000002c00308947 */ /* 0x001fea0003800000 */
.L_x_139:
[----:B------:R-:W-:Y:S05]  /*f690*/  BSYNC B1 ;  /* 0x0000000000017941 */ /* 0x000fea0003800000 */
.L_x_65:
[----:B------:R-:W-:Y:S01]  /*f6a0*/  UMOV UR4, 0xffffffff ;  /* 0xffffffff00047882 */ /* 0x000fe20000000000 */
[----:B------:R-:W-:Y:S01]  /*f6b0*/  LOP3.LUT P4, RZ, R16, 0x80, RZ, 0xc0, !PT ;  /* 0x0000008010ff7812 */ /* 0x000fe2000788c0ff */
[----:B------:R-:W-:Y:S01]  /*f6c0*/  IMAD R6, R6, 0x5000, R26 ;  /* 0x0000500006067824 */ /* 0x000fe200078e021a */
[C---:B------:R-:W-:Y:S01]  /*f6d0*/  LOP3.LUT P3, RZ, R16.reuse, 0x40, RZ, 0xc0, !PT ;  /* 0x0000004010ff7812 */ /* 0x040fe2000786c0ff */
[----:B------:R-:W-:Y:S01]  /*f6e0*/  IMAD.IADD R9, R9, 0x1, -R34 ;  /* 0x0000000109097824 */ /* 0x000fe200078e0a22 */
[C---:B------:R-:W-:Y:S02]  /*f6f0*/  LOP3.LUT P2, RZ, R16.reuse, 0x20, RZ, 0xc0, !PT ;  /* 0x0000002010ff7812 */ /* 0x040fe4000784c0ff */
[----:B------:R-:W-:Y:S01]  /*f700*/  LOP3.LUT P1, RZ, R16, 0x10, RZ, 0xc0, !PT ;  /* 0x0000001010ff7812 */ /* 0x000fe2000782c0ff */
[----:B------:R-:W-:-:S12]  /*f710*/  BRA.DIV UR4, `(.L_x_67) ;  /* 0x0000002e04207947 */ /* 0x000fd8000b800000 */
[----:B------:R-:W0:Y:S01]  /*f720*/  SHFL.IDX PT, R14, R17, RZ, 0x181f ;  /* 0x00181fff110e7589 */ /* 0x000e2200000e0000 */
[----:B------:R-:W-:-:S03]  /*f730*/  LEA R6, R6, UR39, 0x1 ;  /* 0x0000002706067c11 */ /* 0x000fc6000f8e08ff */
[----:B------:R-:W1:Y:S01]  /*f740*/  SHFL.IDX PT, R3, R18, RZ, 0x181f ;  /* 0x00181fff12037589 */ /* 0x000e6200000e0000 */
[----:B0-----:R-:W-:-:S03]  /*f750*/  IADD3 R2, P0, R14, R0, RZ ;  /* 0x000000000e027210 */ /* 0x001fc60007f1e0ff */
[----:B------:R-:W0:Y:S01]  /*f760*/  SHFL.IDX PT, R14, R17, 0x1, 0x181f ;  /* 0x00381f00110e7f89 */ /* 0x000e2200000e0000 */
[----:B-1----:R-:W-:Y:S02]  /*f770*/  IADD3.X R3, RZ, R3, RZ, P0, !PT ;  /* 0x00000003ff037210 */ /* 0x002fe400007fe4ff */
[----:B------:R-:W-:-:S13]  /*f780*/  ISETP.LT.OR P0, PT, R9, 0x1, P4 ;  /* 0x000000010900780c */ /* 0x000fda0002701670 */
[----:B------:R-:W-:Y:S01]  /*f790*/  LDGSTS.E.BYPASS.LTC128B.128 [R6+0x400], desc[UR36][R2.64], !P0 ;  /* 0x0040000002067fae */ /* 0x000fe2000c101d64 */
[----:B------:R-:W-:-:S13]  /*f7a0*/  ISETP.LT.OR P0, PT, R9, 0x1, P3 ;  /* 0x000000010900780c */ /* 0x000fda0001f01670 */
[----:B------:R-:W-:Y:S01]  /*f7b0*/  LDGSTS.E.BYPASS.LTC128B.128 [R6+0x2c00], desc[UR36][R2.64+0x80], !P0 ;  /* 0x02c0008002067fae */ /* 0x000fe2000c101d64 */
[----:B------:R-:W-:-:S13]  /*f7c0*/  ISETP.LT.OR P0, PT, R9, 0x1, P2 ;  /* 0x000000010900780c */ /* 0x000fda0001701670 */
[----:B------:R-:W-:Y:S01]  /*f7d0*/  LDGSTS.E.BYPASS.LTC128B.128 [R6+0x5400], desc[UR36][R2.64+0x100], !P0 ;  /* 0x0540010002067fae */ /* 0x000fe2000c101d64 */
[----:B------:R-:W-:-:S13]  /*f7e0*/  ISETP.LT.OR P0, PT, R9, 0x1, P1 ;  /* 0x000000010900780c */ /* 0x000fda0000f01670 */
[----:B------:R1:W-:Y:S04]  /*f7f0*/  LDGSTS.E.BYPASS.LTC128B.128 [R6+0x7c00], desc[UR36][R2.64+0x180], !P0 ;  /* 0x07c0018002067fae */ /* 0x0003e8000c101d64 */
[----:B-1----:R-:W1:Y:S01]  /*f800*/  SHFL.IDX PT, R3, R18, 0x1, 0x181f ;  /* 0x00381f0012037f89 */ /* 0x002e6200000e0000 */
[----:B0-----:R-:W-:-:S03]  /*f810*/  IADD3 R2, P0, R14, R0, RZ ;  /* 0x000000000e027210 */ /* 0x001fc60007f1e0ff */
[----:B------:R-:W0:Y:S02]  /*f820*/  SHFL.IDX PT, R14, R17, 0x2, 0x181f ;  /* 0x00581f00110e7f89 */ /* 0x000e2400000e0000 */
[----:B-1----:R-:W-:Y:S01]  /*f830*/  IMAD.X R3, RZ, RZ, R3, P0 ;  /* 0x000000ffff037224 */ /* 0x002fe200000e0603 */
        /* <DEDUP_REMOVED lines=22> */
[----:B------:R-:W2:Y:S04]  /*f9a0*/  SHFL.IDX PT, R18, R18, 0x4, 0x181f ;  /* 0x00981f0012127f89 */ /* 0x000ea800000e0000 */
[----:B------:R3:W4:Y:S01]  /*f9b0*/  SHFL.IDX PT, R14, R17, 0x4, 0x181f ;  /* 0x00981f00110e7f89 */ /* 0x00072200000e0000 */
[----:B-1----:R-:W-:Y:S02]  /*f9c0*/  IADD3.X R3, RZ, R3, RZ, P0, !PT ;  /* 0x00000003ff037210 */ /* 0x002fe400007fe4ff */
[----:B------:R-:W-:-:S13]  /*f9d0*/  ISETP.LT.OR P0, PT, R9, 0x31, P4 ;  /* 0x000000310900780c */ /* 0x000fda0002701670 */
[----:B------:R3:W-:Y:S01]  /*f9e0*/  LDGSTS.E.BYPASS.LTC128B.128 [R6+0x1c00], desc[UR36][R2.64], !P0 ;  /* 0x01c0000002067fae */ /* 0x0007e2000c101d64 */
[----:B------:R-:W-:-:S13]  /*f9f0*/  ISETP.LT.OR P0, PT, R9, 0x31, P3 ;  /* 0x000000310900780c */ /* 0x000fda0001f01670 */
[----:B------:R3:W-:Y:S01]  /*fa00*/  LDGSTS.E.BYPASS.LTC128B.128 [R6+0x4400], desc[UR36][R2.64+0x80], !P0 ;  /* 0x0440008002067fae */ /* 0x0007e2000c101d64 */
[----:B------:R-:W-:-:S13]  /*fa10*/  ISETP.LT.OR P0, PT, R9, 0x31, P2 ;  /* 0x000000310900780c */ /* 0x000fda0001701670 */
[----:B------:R3:W-:Y:S01]  /*fa20*/  LDGSTS.E.BYPASS.LTC128B.128 [R6+0x6c00], desc[UR36][R2.64+0x100], !P0 ;  /* 0x06c0010002067fae */ /* 0x0007e2000c101d64 */
[----:B------:R-:W-:-:S13]  /*fa30*/  ISETP.LT.OR P0, PT, R9, 0x31, P1 ;  /* 0x000000310900780c */ /* 0x000fda0000f01670 */
[----:B--2-4-:R3:W-:Y:S02]  /*fa40*/  LDGSTS.E.BYPASS.LTC128B.128 [R6+0x9400], desc[UR36][R2.64+0x180], !P0 ;  /* 0x0940018002067fae */ /* 0x0147e4000c101d64 */
.L_x_151:
[----:B0--3--:R-:W-:Y:S01]  /*fa50*/  IADD3 R2, P0, R14, R0, RZ ;  /* 0x000000000e027210 */ /* 0x009fe20007f1e0ff */
[----:B------:R-:W-:Y:S02]  /*fa60*/  ULDC.64 UR4, c[0x0][0x328] ;  /* 0x0000ca0000047ab9 */ /* 0x000fe40000000a00 */
[----:B------:R-:W-:Y:S02]  /*fa70*/  IMAD R0, R21, UR4, RZ ;  /* 0x0000000415007c24 */ /* 0x000fe4000f8e02ff */
[----:B------:R-:W-:Y:S01]  /*fa80*/  IMAD.X R3, RZ, RZ, R18, P0 ;  /* 0x000000ffff037224 */ /* 0x000fe200000e0612 */
[----:B------:R-:W-:-:S13]  /*fa90*/  ISETP.LT.OR P0, PT, R9, 0x41, P4 ;  /* 0x000000410900780c */ /* 0x000fda0002701670 */
[----:B------:R-:W-:Y:S01]  /*faa0*/  @!PT LDS RZ, [RZ] ;  /* 0x00000000fffff984 */ /* 0x000fe20000000800 */
[----:B------:R-:W-:Y:S01]  /*fab0*/  @!PT LDS RZ, [RZ] ;  /* 0x00000000fffff984 */ /* 0x000fe20000000800 */
[----:B------:R-:W-:Y:S01]  /*fac0*/  @!PT LDS RZ, [RZ] ;  /* 0x00000000fffff984 */ /* 0x000fe20000000800 */
[----:B------:R-:W-:Y:S01]  /*fad0*/  LDGSTS.E.BYPASS.LTC128B.128 [R6+0x2400], desc[UR36][R2.64], !P0 ;  /* 0x0240000002067fae */ /* 0x000fe2000c101d64 */
[----:B------:R-:W-:-:S13]  /*fae0*/  ISETP.LT.OR P0, PT, R9, 0x41, P3 ;  /* 0x000000410900780c */ /* 0x000fda0001f01670 */
[----:B------:R-:W-:Y:S01]  /*faf0*/  LDGSTS.E.BYPASS.LTC128B.128 [R6+0x4c00], desc[UR36][R2.64+0x80], !P0 ;  /* 0x04c0008002067fae */ /* 0x000fe2000c101d64 */
[----:B------:R-:W-:-:S13]  /*fb00*/  ISETP.LT.OR P0, PT, R9, 0x41, P2 ;  /* 0x000000410900780c */ /* 0x000fda0001701670 */
[----:B------:R-:W-:Y:S01]  /*fb10*/  LDGSTS.E.BYPASS.LTC128B.128 [R6+0x7400], desc[UR36][R2.64+0x100], !P0 ;  /* 0x0740010002067fae */ /* 0x000fe2000c101d64 */
[----:B------:R-:W-:Y:S01]  /*fb20*/  ISETP.LT.OR P0, PT, R9, 0x41, P1 ;  /* 0x000000410900780c */ /* 0x000fe20000f01670 */
[----:B------:R-:W-:-:S12]  /*fb30*/  IMAD R9, R5, UR5, R0 ;  /* 0x0000000505097c24 */ /* 0x000fd8000f8e0200 */
[----:B------:R0:W-:Y:S02]  /*fb40*/  LDGSTS.E.BYPASS.LTC128B.128 [R6+0x9c00], desc[UR36][R2.64+0x180], !P0 ;  /* 0x09c0018002067fae */ /* 0x0001e4000c101d64 */
        /* <DEDUP_REMOVED lines=10> */
[----:B------:R-:W-:Y:S01]  /*fbf0*/  NOP ;  /* 0x0000000000007918 */ /* 0x000fe20000000000 */
[----:B------:R-:W-:Y:S01]  /*fc00*/  IMAD.WIDE.U32 R2, R19, UR4, R2 ;  /* 0x0000000413027c25 */ /* 0x000fe2000f8e0002 */
[----:B------:R-:W-:-:S03]  /*fc10*/  ULDC.64 UR4, c[0x0][0x318] ;  /* 0x0000c60000047ab9 */ /* 0x000fc60000000a00 */
[----:B------:R-:W-:Y:S01]  /*fc20*/  IMAD.IADD R3, R5, 0x1, R3 ;  /* 0x0000000105037824 */ /* 0x000fe200078e0203 */
[----:B------:R-:W-:-:S04]  /*fc30*/  LEA R17, P0, R2, UR4, 0x1 ;  /* 0x0000000402117c11 */ /* 0x000fc8000f8008ff */
[----:B------:R-:W-:Y:S02]  /*fc40*/  LEA.HI.X R18, R2, UR5, R3, 0x1, P0 ;  /* 0x0000000502127c11 */ /* 0x000fe400080f0c03 */
[----:B------:R-:W-:-:S13]  /*fc50*/  PLOP3.LUT P0, PT, PT, PT, PT, 0x80, 0x0 ;  /* 0x000000000000781c */ /* 0x000fda0003f0f070 */
.L_x_68:
        /* <DEDUP_REMOVED lines=10> */
.L_x_69:
[C---:B------:R-:W-:Y:S01]  /*fd00*/  ISETP.GT.AND P0, PT, R8.reuse, RZ, PT ;  /* 0x000000ff0800720c */ /* 0x040fe20003f04270 */
[----:B------:R0:W-:Y:S01]  /*fd10*/  SYNCS.ARRIVE.TRANS64.A1T0 RZ, [R7+URZ+0x38850], RZ ;  /* 0x038850ff07ff79a7 */ /* 0x0001e2000810003f */
[----:B------:R-:W-:Y:S01]  /*fd20*/  VIADD R0, R8, 0xffffffff ;  /* 0xffffffff08007836 */ /* 0x000fe20000000000 */
[----:B------:R-:W-:Y:S01]  /*fd30*/  MOV R10, R25 ;  /* 0x00000019000a7202 */ /* 0x000fe20000000f00 */
[----:B------:R-:W-:Y:S02]  /*fd40*/  IMAD.MOV.U32 R6, RZ, RZ, R22 ;  /* 0x000000ffff067224 */ /* 0x000fe400078e0016 */
[----:B------:R-:W-:-:S07]  /*fd50*/  IMAD.MOV.U32 R28, RZ, RZ, R8 ;  /* 0x000000ffff1c7224 */ /* 0x000fce00078e0008 */
[----:B0-----:R-:W-:Y:S05]  /*fd60*/  @P0 BRA `(.L_x_70) ;  /* 0xfffffff000300947 */ /* 0x001fea000383ffff */
[----:B------:R-:W-:Y:S05]  /*fd70*/  BSYNC B0 ;  /* 0x0000000000007941 */ /* 0x000fea0003800000 */
.L_x_57:
[----:B------:R-:W-:-:S13]  /*fd80*/  LOP3.LUT P0, RZ, R16, 0x100, RZ, 0xc0, !PT ;  /* 0x0000010010ff7812 */ /* 0x000fda000780c0ff */
[----:B------:R-:W-:Y:S05]  /*fd90*/  @!P0 BRA `(.L_x_71) ;  /* 0x0000000000048947 */ /* 0x000fea0003800000 */
[----:B------:R-:W-:Y:S01]  /*fda0*/  BPT.TRAP 0x1 ;  /* 0x000000040000795c */ /* 0x000fe20000300000 */
.L_x_71:
[----:B------:R-:W-:Y:S01]  /*fdb0*/  LEA R4, R22, UR39, 0x3 ;  /* 0x0000002716047c11 */ /* 0x000fe2000f8e18ff */
[----:B------:R-:W-:Y:S01]  /*fdc0*/  BSSY B0, `(.L_x_72) ;  /* 0x0000006000007945 */ /* 0x000fe20003800000 */
[----:B0-----:R-:W-:Y:S02]  /*fdd0*/  SHF.L.U32 R3, R25, 0x1f, RZ ;  /* 0x0000001f19037819 */ /* 0x001fe400000006ff */
[----:B------:R-:W-:Y:S02]  /*fde0*/  MOV R5, 0xffffffb0 ;  /* 0xffffffb000057802 */ /* 0x000fe40000000f00 */
[----:B------:R-:W0:Y:S03]  /*fdf0*/  SYNCS.PHASECHK.TRANS64.TRYWAIT P0, [R4+URZ+0x38860], R3 ;  /* 0x03886003040075a7 */ /* 0x000e26000800017f */
[----:B------:R-:W-:Y:S01]  /*fe00*/  IMAD R5, R8, R5, UR38 ;  /* 0x0000002608057e24 */ /* 0x000fe2000f8e0205 */
[----:B0-----:R-:W-:Y:S06]  /*fe10*/  @!P0 BRA `(.L_x_73) ;  /* 0x0000002c00288947 */ /* 0x001fec0003800000 */
.L_x_152:
[----:B------:R-:W-:Y:S05]  /*fe20*/  BSYNC B0 ;  /* 0x0000000000007941 */ /* 0x000fea0003800000 */
.L_x_72:
        /* <DEDUP_REMOVED lines=8> */
[----:B------:R-:W1:Y:S01]  /*feb0*/  SHFL.IDX PT, R14, R17, RZ, 0x181f ;  /* 0x00181fff110e7589 */ /* 0x000e6200000e0000 */
[----:B------:R-:W-:-:S03]  /*fec0*/  IMAD.SHL.U32 R6, R37, 0x2, RZ ;  /* 0x0000000225067824 */ /* 0x000fc600078e00ff */
[----:B------:R-:W0:Y:S02]  /*fed0*/  SHFL.IDX PT, R0, R18, RZ, 0x181f ;  /* 0x00181fff12007589 */ /* 0x000e2400000e0000 */
[----:B-1----:R-:W-:Y:S02]  /*fee0*/  IADD3 R2, P0, R14, R6, RZ ;  /* 0x000000060e027210 */ /* 0x002fe40007f1e0ff */
[----:B------:R-:W1:Y:S02]  /*fef0*/  SHFL.IDX PT, R14, R17, 0x1, 0x181f ;  /* 0x00381f00110e7f89 */ /* 0x000e6400000e0000 */
[----:B0-----:R-:W-:Y:S02]  /*ff00*/  IADD3.X R3, RZ, R0, RZ, P0, !PT ;  /* 0x00000000ff037210 */ /* 0x001fe400007fe4ff */
[----:B------:R-:W-:Y:S02]  /*ff10*/  ISETP.LT.OR P0, PT, R5, 0x1, P4 ;  /* 0x000000010500780c */ /* 0x000fe40002701670 */
[----:B------:R-:W-:-:S02]  /*ff20*/  LEA R0, R7, UR39, 0x1 ;  /* 0x0000002707007c11 */ /* 0x000fc4000f8e08ff */
[----:B------:R-:W0:Y:S09]  /*ff30*/  SHFL.IDX PT, R7, R18, 0x1, 0x181f ;  /* 0x00381f0012077f89 */ /* 0x000e3200000e0000 */
[----:B------:R-:W-:Y:S01]  /*ff40*/  LDGSTS.E.BYPASS.LTC128B.128 [R0+0x400], desc[UR36][R2.64], !P0 ;  /* 0x0040000002007fae */ /* 0x000fe2000c101d64 */
[----:B------:R-:W-:-:S13]  /*ff50*/  ISETP.LT.OR P0, PT, R5, 0x1, P3 ;  /* 0x000000010500780c */ /* 0x000fda0001f01670 */
[----:B------:R-:W-:Y:S01]  /*ff60*/  LDGSTS.E.BYPASS.LTC128B.128 [R0+0x2c00], desc[UR36][R2.64+0x80], !P0 ;  /* 0x02c0008002007fae */ /* 0x000fe2000c101d64 */
[----:B------:R-:W-:-:S13]  /*ff70*/  ISETP.LT.OR P0, PT, R5, 0x1, P2 ;  /* 0x000000010500780c */ /* 0x000fda0001701670 */
[----:B------:R-:W-:Y:S01]  /*ff80*/  LDGSTS.E.BYPASS.LTC128B.128 [R0+0x5400], desc[UR36][R2.64+0x100], !P0 ;  /* 0x0540010002007fae */ /* 0x000fe2000c101d64 */
[----:B------:R-:W-:-:S13]  /*ff90*/  ISETP.LT.OR P0, PT, R5, 0x1, P1 ;  /* 0x000000010500780c */ /* 0x000fda0000f01670 */
[----:B------:R1:W-:Y:S02]  /*ffa0*/  LDGSTS.E.BYPASS.LTC128B.128 [R0+0x7c00], desc[UR36][R2.64+0x180], !P0 ;  /* 0x07c0018002007fae */ /* 0x0003e4000c101d64 */
[----:B-1----:R-:W-:Y:S02]  /*ffb0*/  IADD3 R2, P0, R14, R6, RZ ;  /* 0x000000060e027210 */ /* 0x002fe40007f1e0ff */
[----:B------:R-:W1:Y:S03]  /*ffc0*/  SHFL.IDX PT, R14, R17, 0x2, 0x181f ;  /* 0x00581f00110e7f89 */ /* 0x000e6600000e0000 */
[----:B0-----:R-:W-:Y:S01]  /*ffd0*/  IMAD.X R3, RZ, RZ, R7, P0 ;  /* 0x000000ffff037224 */ /* 0x001fe200000e0607 */
[----:B------:R-:W-:Y:S01]  /*ffe0*/  ISETP.LT.OR P0, PT, R5, 0x11, P4 ;  /* 0x000000110500780c */ /* 0x000fe20002701670 */
[----:B------:R-:W0:-:S12]  /*fff0*/  SHFL.IDX PT, R7, R18, 0x2, 0x181f ;  /* 0x00581f0012077f89 */ /* 0x000e1800000e0000 */
        /* <DEDUP_REMOVED lines=10> */
[C---:B------:R-:W-:Y:S01]  /*100a0*/  ISETP.LT.OR P0, PT, R5.reuse, 0x21, P4 ;  /* 0x000000210500780c */ /* 0x040fe20002701670 */
[----:B------:R-:W0:Y:S04]  /*100b0*/  SHFL.IDX PT, R7, R18, 0x3, 0x181f ;  /* 0x00781f0012077f89 */ /* 0x000e2800000e0000 */
[----:B------:R-:W2:Y:S08]  /*100c0*/  SHFL.IDX PT, R18, R18, 0x4, 0x181f ;  /* 0x00981f0012127f89 */ /* 0x000eb000000e0000 */
        /* <DEDUP_REMOVED lines=8> */
[----:B------:R1:W3:Y:S02]  /*10150*/  SHFL.IDX PT, R14, R17, 0x4, 0x181f ;  /* 0x00981f00110e7f89 */ /* 0x0002e400000e0000 */
[----:B0-----:R-:W-:Y:S02]  /*10160*/  IADD3.X R3, RZ, R7, RZ, P0, !PT ;  /* 0x00000007ff037210 */ /* 0x001fe400007fe4ff */
[----:B------:R-:W-:-:S13]  /*10170*/  ISETP.LT.OR P0, PT, R5, 0x31, P4 ;  /* 0x000000310500780c */ /* 0x000fda0002701670 */
[----:B------:R1:W-:Y:S01]  /*10180*/  LDGSTS.E.BYPASS.LTC128B.128 [R0+0x1c00], desc[UR36][R2.64], !P0 ;  /* 0x01c0000002007fae */ /* 0x0003e2000c101d64 */
[----:B------:R-:W-:-:S13]  /*10190*/  ISETP.LT.OR P0, PT, R5, 0x31, P3 ;  /* 0x000000310500780c */ /* 0x000fda0001f01670 */
[----:B------:R1:W-:Y:S01]  /*101a0*/  LDGSTS.E.BYPASS.LTC128B.128 [R0+0x4400], desc[UR36][R2.64+0x80], !P0 ;  /* 0x0440008002007fae */ /* 0x0003e2000c101d64 */
[----:B------:R-:W-:-:S13]  /*101b0*/  ISETP.LT.OR P0, PT, R5, 0x31, P2 ;  /* 0x000000310500780c */ /* 0x000fda0001701670 */
[----:B------:R1:W-:Y:S01]  /*101c0*/  LDGSTS.E.BYPASS.LTC128B.128 [R0+0x6c00], desc[UR36][R2.64+0x100], !P0 ;  /* 0x06c0010002007fae */ /* 0x0003e2000c101d64 */
[----:B------:R-:W-:-:S13]  /*101d0*/  ISETP.LT.OR P0, PT, R5, 0x31, P1 ;  /* 0x000000310500780c */ /* 0x000fda0000f01670 */
[----:B--23--:R1:W-:Y:S02]  /*101e0*/  LDGSTS.E.BYPASS.LTC128B.128 [R0+0x9400], desc[UR36][R2.64+0x180], !P0 ;  /* 0x0940018002007fae */ /* 0x00c3e4000c101d64 */
.L_x_164:
[----:B01----:R-:W-:-:S05]  /*101f0*/  IADD3 R2, P0, R14, R6, RZ ;  /* 0x000000060e027210 */ /* 0x003fca0007f1e0ff */
[----:B------:R-:W-:Y:S01]  /*10200*/  IMAD.X R3, RZ, RZ, R18, P0 ;  /* 0x000000ffff037224 */ /* 0x000fe200000e0612 */
[----:B------:R-:W-:-:S13]  /*10210*/  ISETP.LT.OR P0, PT, R5, 0x41, P4 ;  /* 0x000000410500780c */ /* 0x000fda0002701670 */
[----:B------:R-:W-:Y:S01]  /*10220*/  @!PT LDS RZ, [RZ] ;  /* 0x00000000fffff984 */ /* 0x000fe20000000800 */
[----:B------:R-:W-:Y:S01]  /*10230*/  @!PT LDS RZ, [RZ] ;  /* 0x00000000fffff984 */ /* 0x000fe20000000800 */
[----:B------:R-:W-:Y:S01]  /*10240*/  @!PT LDS RZ, [RZ] ;  /* 0x00000000fffff984 */ /* 0x000fe20000000800 */
[----:B------:R0:W-:Y:S01]  /*10250*/  LDGSTS.E.BYPASS.LTC128B.128 [R0+0x2400], desc[UR36][R2.64], !P0 ;  /* 0x0240000002007fae */ /* 0x0001e2000c101d64 */
[----:B------:R-:W-:-:S13]  /*10260*/  ISETP.LT.OR P0, PT, R5, 0x41, P3 ;  /* 0x000000410500780c */ /* 0x000fda0001f01670 */
[----:B------:R0:W-:Y:S01]  /*10270*/  LDGSTS.E.BYPASS.LTC128B.128 [R0+0x4c00], desc[UR36][R2.64+0x80], !P0 ;  /* 0x04c0008002007fae */ /* 0x0001e2000c101d64 */
[----:B------:R-:W-:-:S13]  /*10280*/  ISETP.LT.OR P0, PT, R5, 0x41, P2 ;  /* 0x000000410500780c */ /* 0x000fda0001701670 */
[----:B------:R0:W-:Y:S01]  /*10290*/  LDGSTS.E.BYPASS.LTC128B.128 [R0+0x7400], desc[UR36][R2.64+0x100], !P0 ;  /* 0x0740010002007fae */ /* 0x0001e2000c101d64 */
[----:B------:R-:W-:-:S13]  /*102a0*/  ISETP.LT.OR P0, PT, R5, 0x41, P1 ;  /* 0x000000410500780c */ /* 0x000fda0000f01670 */
[----:B------:R0:W-:Y:S01]  /*102b0*/  LDGSTS.E.BYPASS.LTC128B.128 [R0+0x9c00], desc[UR36][R2.64+0x180], !P0 ;  /* 0x09c0018002007fae */ /* 0x0001e2000c101d64 */
[----:B------:R-:W-:Y:S01]  /*102c0*/  PLOP3.LUT P0, PT, PT, PT, PT, 0x80, 0x0 ;  /* 0x000000000000781c */ /* 0x000fe20003f0f070 */
[----:B------:R-:W-:-:S12]  /*102d0*/  NOP ;  /* 0x0000000000007918 */ /* 0x000fd80000000000 */
.L_x_75:
        /* <DEDUP_REMOVED lines=10> */
.L_x_76:
[----:B0-----:R-:W2:Y:S01]  /*10380*/  LDL.LU R2, [R1] ;  /* 0x0000000001027983 */ /* 0x001ea20000300800 */
[----:B------:R-:W-:Y:S01]  /*10390*/  VIADD R22, R22, 0x1 ;  /* 0x0000000116167836 */ /* 0x000fe20000000000 */
[----:B------:R-:W-:Y:S01]  /*103a0*/  IADD3 R36, R36, UR43, RZ ;  /* 0x0000002b24247c10 */ /* 0x000fe2000fffe0ff */
[----:B------:R-:W-:Y:S01]  /*103b0*/  ULDC UR4, c[0x0][0xc34] ;  /* 0x00030d0000047ab9 */ /* 0x000fe20000000800 */
[----:B------:R0:W-:Y:S02]  /*103c0*/  SYNCS.ARRIVE.TRANS64.A1T0 RZ, [R4+URZ+0x38850], RZ ;  /* 0x038850ff04ff79a7 */ /* 0x0001e4000810003f */
[----:B------:R-:W-:-:S04]  /*103d0*/  ISETP.NE.AND P0, PT, R22, 0x2, PT ;  /* 0x000000021600780c */ /* 0x000fc80003f05270 */
[----:B------:R-:W-:Y:S02]  /*103e0*/  SEL R22, R22, RZ, P0 ;  /* 0x000000ff16167207 */ /* 0x000fe40000000000 */
[----:B------:R-:W-:Y:S02]  /*103f0*/  SEL R0, RZ, 0x1, P0 ;  /* 0x00000001ff007807 */ /* 0x000fe40000000000 */
[----:B------:R-:W-:Y:S02]  /*10400*/  ISETP.GE.AND P0, PT, R36, UR4, PT ;  /* 0x0000000424007c0c */ /* 0x000fe4000bf06270 */
[----:B------:R-:W-:Y:S01]  /*10410*/  LOP3.LUT R25, R25, R0, RZ, 0x3c, !PT ;  /* 0x0000000019197212 */ /* 0x000fe200078e3cff */
[----:B--2---:R-:W-:-:S05]  /*10420*/  VIADD R2, R2, 0x1 ;  /* 0x0000000102027836 */ /* 0x004fca0000000000 */
[----:B------:R0:W-:Y:S05]  /*10430*/  STL [R1], R2 ;  /* 0x0000000201007387 */ /* 0x0001ea0000100800 */
[----:B------:R-:W-:Y:S05]  /*10440*/  @!P0 BRA `(.L_x_77) ;  /* 0xffffffcc009c8947 */ /* 0x000fea000383ffff */
[----:B------:R-:W-:-:S07]  /*10450*/  LOP3.LUT R0, R2, 0x1, RZ, 0xc, !PT ;  /* 0x0000000102007812 */ /* 0x000fce00078e0cff */
.L_x_40:
[----:B------:R-:W1:Y:S01]  /*10460*/  S2R R3, SR_CgaCtaId ;  /* 0x0000000000037919 */ /* 0x000e620000008800 */
[----:B0-----:R-:W-:Y:S01]  /*10470*/  MOV R2, 0x400 ;  /* 0x0000040000027802 */ /* 0x001fe20000000f00 */
[----:B------:R-:W-:Y:S01]  /*10480*/  BSSY B0, `(.L_x_78) ;  /* 0x0000005000007945 */ /* 0x000fe20003800000 */
[----:B------:R-:W-:Y:S02]  /*10490*/  SHF.L.U32 R0, R0, 0x1f, RZ ;  /* 0x0000001f00007819 */ /* 0x000fe400000006ff */
[----:B-1----:R-:W-:-:S04]  /*104a0*/  LEA R5, R3, R2, 0x18 ;  /* 0x0000000203057211 */ /* 0x002fc800078ec0ff */
[----:B------:R-:W0:Y:S02]  /*104b0*/  SYNCS.PHASECHK.TRANS64.TRYWAIT P0, [R5+URZ+0x38820], R0 ;  /* 0x03882000050075a7 */ /* 0x000e24000800017f */
[----:B0-----:R-:W-:Y:S05]  /*104c0*/  @!P0 BRA `(.L_x_79) ;  /* 0x0000002c00808947 */ /* 0x001fea0003800000 */
.L_x_165:
[----:B------:R-:W-:Y:S05]  /*104d0*/  BSYNC B0 ;  /* 0x0000000000007941 */ /* 0x000fea0003800000 */
.L_x_78:
[----:B------:R-:W-:-:S03]  /*104e0*/  UMOV UR4, 0xffffffff ;  /* 0xffffffff00047882 */ /* 0x000fc60000000000 */
[----:B------:R-:W-:Y:S05]  /*104f0*/  BRA.DIV UR4, `(.L_x_80) ;  /* 0x0000002e04887947 */ /* 0x000fea000b800000 */
[----:B0-----:R-:W0:Y:S02]  /*10500*/  S2R R0, SR_TID.X ;  /* 0x0000000000007919 */ /* 0x001e240000002100 */
[----:B0-----:R-:W-:-:S04]  /*10510*/  SHF.R.U32.HI R0, RZ, 0x5, R0 ;  /* 0x00000005ff007819 */ /* 0x001fc80000011600 */
[----:B------:R-:W-:-:S05]  /*10520*/  LOP3.LUT R0, R0, 0x3, RZ, 0xc0, !PT ;  /* 0x0000000300007812 */ /* 0x000fca00078ec0ff */
[----:B------:R0:W1:Y:S02]  /*10530*/  SHFL.IDX PT, R14, R0, RZ, 0x1f ;  /* 0x00001fff000e7589 */ /* 0x00006400000e0000 */
.L_x_168:
[----:B-1----:R-:W-:Y:S01]  /*10540*/  ISETP.NE.AND P0, PT, R14, RZ, PT ;  /* 0x000000ff0e00720c */ /* 0x002fe20003f05270 */
[----:B------:R-:W-:-:S12]  /*10550*/  BSSY B0, `(.L_x_81) ;  /* 0x0000026000007945 */ /* 0x000fd80003800000 */
[----:B------:R-:W-:Y:S05]  /*10560*/  @P0 BRA `(.L_x_82) ;  /* 0x0000000000900947 */ /* 0x000fea0003800000 */
[----:B------:R-:W-:-:S03]  /*10570*/  UMOV UR4, 0xffffffff ;  /* 0xffffffff00047882 */ /* 0x000fc60000000000 */
[----:B------:R-:W-:Y:S05]  /*10580*/  BRA.DIV UR4, `(.L_x_83) ;  /* 0x0000002e04987947 */ /* 0x000fea000b800000 */
[----:B------:R-:W-:-:S13]  /*10590*/  ELECT P6, URZ, PT ;  /* 0x00000000003f782f */ /* 0x000fda00038c0000 */
.L_x_171:
[----:B------:R-:W-:Y:S05]  /*105a0*/  @!P6 BRA `(.L_x_82) ;  /* 0x000000000080e947 */ /* 0x000fea0003800000 */
[----:B0-----:R-:W2:Y:S02]  /*105b0*/  LDL R0, [R1+0xc] ;  /* 0x00000c0001007983 */ /* 0x001ea40000100800 */
[----:B--2---:R-:W-:-:S13]  /*105c0*/  R2UR UR4, R0 ;  /* 0x00000000000472ca */ /* 0x004fda00000e0000 */
[----:B------:R-:W-:-:S06]  /*105d0*/  ULOP3.LUT UR4, UR4, 0x2, URZ, 0xfc, !UPT ;  /* 0x0000000204047892 */ /* 0x000fcc000f8efc3f */
[----:B------:R-:W-:-:S05]  /*105e0*/  IMAD.U32 R0, RZ, RZ, UR4 ;  /* 0x00000004ff007e24 */ /* 0x000fca000f8e00ff */
[----:B------:R-:W-:-:S13]  /*105f0*/  ISETP.NE.AND P0, PT, R0, 0x3, PT ;  /* 0x000000030000780c */ /* 0x000fda0003f05270 */
[----:B------:R-:W-:Y:S05]  /*10600*/  @!P0 BRA `(.L_x_84) ;  /* 0x0000000000048947 */ /* 0x000fea0003800000 */
[----:B------:R-:W-:Y:S01]  /*10610*/  BPT.TRAP 0x1 ;  /* 0x000000040000795c */ /* 0x000fe20000300000 */
.L_x_84:
[C---:B------:R-:W-:Y:S01]  /*10620*/  LEA R3, R22.reuse, R5, 0x3 ;  /* 0x0000000516037211 */ /* 0x040fe200078e18ff */
[----:B------:R-:W-:Y:S01]  /*10630*/  VIADD R22, R22, 0x1 ;  /* 0x0000000116167836 */ /* 0x000fe20000000000 */
[----:B------:R-:W-:-:S04]  /*10640*/  SHF.L.U32 R2, R25, 0x1f, RZ ;  /* 0x0000001f19027819 */ /* 0x000fc800000006ff */
[----:B------:R-:W0:Y:S01]  /*10650*/  SYNCS.PHASECHK.TRANS64.TRYWAIT P1, [R3+URZ+0x38840], R2 ;  /* 0x03884002030075a7 */ /* 0x000e22000802017f */
[----:B------:R-:W-:-:S04]  /*10660*/  ISETP.NE.AND P2, PT, R22, 0x2, PT ;  /* 0x000000021600780c */ /* 0x000fc80003f45270 */
[----:B------:R-:W-:Y:S01]  /*10670*/  SEL R0, RZ, 0x1, P2 ;  /* 0x00000001ff007807 */ /* 0x000fe20001000000 */
[----:B0-----:R-:W-:Y:S08]  /*10680*/  @!P1 BRA `(.L_x_85) ;  /* 0x0000002c00789947 */ /* 0x001ff00003800000 */
.L_x_172:
[----:B------:R-:W-:Y:S02]  /*10690*/  SEL R22, R22, RZ, P2 ;  /* 0x000000ff16167207 */ /* 0x000fe40001000000 */
[----:B------:R-:W-:Y:S01]  /*106a0*/  LOP3.LUT R0, R25, R0, RZ, 0x3c, !PT ;  /* 0x0000000019007212 */ /* 0x000fe200078e3cff */
[----:B------:R-:W-:Y:S06]  /*106b0*/  @!P0 BRA `(.L_x_86) ;  /* 0x0000000000048947 */ /* 0x000fec0003800000 */
[----:B------:R-:W-:Y:S01]  /*106c0*/  BPT.TRAP 0x1 ;  /* 0x000000040000795c */ /* 0x000fe20000300000 */
.L_x_86:
[----:B------:R-:W-:Y:S01]  /*106d0*/  IMAD R5, R22, 0x8, R5 ;  /* 0x0000000816057824 */ /* 0x000fe200078e0205 */
[----:B------:R-:W-:-:S04]  /*106e0*/  SHF.L.U32 R0, R0, 0x1f, RZ ;  /* 0x0000001f00007819 */ /* 0x000fc800000006ff */
[----:B------:R-:W1:Y:S02]  /*106f0*/  SYNCS.PHASECHK.TRANS64.TRYWAIT P1, [R5+URZ+0x38840], R0 ;  /* 0x03884000050075a7 */ /* 0x000e64000802017f */
[----:B-1----:R-:W-:Y:S05]  /*10700*/  @!P1 BRA `(.L_x_87) ;  /* 0x0000002c006c9947 */ /* 0x002fea0003800000 */
.L_x_173:
[----:B------:R-:W-:Y:S05]  /*10710*/  @!P0 BRA `(.L_x_88) ;  /* 0x0000000000048947 */ /* 0x000fea0003800000 */
[----:B------:R-:W-:Y:S01]  /*10720*/  BPT.TRAP 0x1 ;  /* 0x000000040000795c */ /* 0x000fe20000300000 */
.L_x_88:
[----:B------:R-:W2:Y:S02]  /*10730*/  SYNCS.PHASECHK.TRANS64.TRYWAIT P1, [R3+URZ+0x38860], R2 ;  /* 0x03886002030075a7 */ /* 0x000ea4000802017f */
[----:B--2---:R-:W-:Y:S05]  /*10740*/  @!P1 BRA `(.L_x_89) ;  /* 0x0000002c00709947 */ /* 0x004fea0003800000 */
.L_x_174:
[----:B------:R-:W-:Y:S05]  /*10750*/  @!P0 BRA `(.L_x_90) ;  /* 0x0000000000048947 */ /* 0x000fea0003800000 */
[----:B------:R-:W-:Y:S01]  /*10760*/  BPT.TRAP 0x1 ;  /* 0x000000040000795c */ /* 0x000fe20000300000 */
.L_x_90:
[----:B---3--:R3:W4:Y:S02]  /*10770*/  SYNCS.PHASECHK.TRANS64.TRYWAIT P0, [R5+URZ+0x38860], R0 ;  /* 0x03886000050075a7 */ /* 0x008724000800017f */
[----:B----4-:R-:W-:Y:S05]  /*10780*/  @!P0 NANOSLEEP.SYNCS 0x989680 ;  /* 0x009896800000895d */ /* 0x010fea0003900000 */
[----:B------:R-:W4:Y:S02]  /*10790*/  @!P0 SYNCS.PHASECHK.TRANS64 P0, [R5+URZ+0x38860], R0 ;  /* 0x03886000050085a7 */ /* 0x000f24000800007f */
[----:B----4-:R-:W-:Y:S05]  /*107a0*/  @!P0 BRA `(.L_x_90) ;  /* 0xfffffffc00f08947 */ /* 0x010fea000383ffff */
.L_x_82:
[----:B------:R-:W-:Y:S05]  /*107b0*/  BSYNC B0 ;  /* 0x0000000000007941 */ /* 0x000fea0003800000 */
.L_x_81:
[----:B------:R-:W-:Y:S05]  /*107c0*/  EXIT ;  /* 0x000000000000794d */ /* 0x000fea0003800000 */
.L_x_8:
[----:B0-----:R-:W-:-:S04]  /*107d0*/  MOV R3, UR40 ;  /* 0x0000002800037c02 */ /* 0x001fc80008000f00 */
[----:B------:R0:W1:Y:S03]  /*107e0*/  SYNCS.PHASECHK.TRANS64.TRYWAIT P1, [R3+URZ+0x38800], R0 ;  /* 0x03880000030075a7 */ /* 0x000066000802017f */
[----:B-1----:R-:W-:Y:S05]  /*107f0*/  @!P1 NANOSLEEP.SYNCS 0x989680 ;  /* 0x009896800000995d */ /* 0x002fea0003900000 */
[----:B------:R-:W1:Y:S02]  /*10800*/  @!P1 SYNCS.PHASECHK.TRANS64 P1, [R3+URZ+0x38800], R0 ;  /* 0x03880000030095a7 */ /* 0x000e64000802007f */
[----:B-1----:R-:W-:Y:S05]  /*10810*/  @!P1 BRA `(.L_x_8) ;  /* 0xfffffffc00ec9947 */ /* 0x002fea000383ffff */
[----:B------:R-:W-:Y:S05]  /*10820*/  BRA `(.L_x_91) ;  /* 0xffffff0800587947 */ /* 0x000fea000383ffff */
.L_x_12:
[----:B-1----:R1:W2:Y:S02]  /*10830*/  SYNCS.PHASECHK.TRANS64.TRYWAIT P1, [R0+URZ+0x38830], R3 ;  /* 0x03883003000075a7 */ /* 0x0022a4000802017f */
[----:B--2---:R-:W-:Y:S05]  /*10840*/  @!P1 NANOSLEEP.SYNCS 0x989680 ;  /* 0x009896800000995d */ /* 0x004fea0003900000 */
[----:B------:R-:W2:Y:S02]  /*10850*/  @!P1 SYNCS.PHASECHK.TRANS64 P1, [R0+URZ+0x38830], R3 ;  /* 0x03883003000095a7 */ /* 0x000ea4000802007f */
[----:B--2---:R-:W-:Y:S05]  /*10860*/  @!P1 BRA `(.L_x_12) ;  /* 0xfffffffc00f09947 */ /* 0x004fea000383ffff */
[----:B------:R-:W-:Y:S05]  /*10870*/  BRA `(.L_x_11) ;  /* 0xffffff08007c7947 */ /* 0x000fea000383ffff */
.L_x_18:
[----:B-1----:R-:W-:-:S04]  /*10880*/  IMAD.U32 R153, RZ, RZ, UR61 ;  /* 0x0000003dff997e24 */ /* 0x002fc8000f8e00ff */
[----:B------:R1:W2:Y:S03]  /*10890*/  SYNCS.PHASECHK.TRANS64.TRYWAIT P1, [R153+URZ+0x38830], R4 ;  /* 0x03883004990075a7 */ /* 0x0002a6000802017f */
[----:B--2---:R-:W-:Y:S05]  /*108a0*/  @!P1 NANOSLEEP.SYNCS 0x989680 ;  /* 0x009896800000995d */ /* 0x004fea0003900000 */
[----:B------:R-:W2:Y:S02]  /*108b0*/  @!P1 SYNCS.PHASECHK.TRANS64 P1, [R153+URZ+0x38830], R4 ;  /* 0x03883004990095a7 */ /* 0x000ea4000802007f */
[----:B--2---:R-:W-:Y:S05]  /*108c0*/  @!P1 BRA `(.L_x_18) ;  /* 0xfffffffc00ec9947 */ /* 0x004fea000383ffff */
[----:B------:R-:W-:Y:S05]  /*108d0*/  BRA `(.L_x_17) ;  /* 0xffffff5000587947 */ /* 0x000fea000383ffff */
.L_x_22:
[----:B--2---:R-:W-:-:S04]  /*108e0*/  IMAD.U32 R2, RZ, RZ, UR4 ;  /* 0x00000004ff027e24 */ /* 0x004fc8000f8e00ff */
[----:B------:R2:W3:Y:S03]  /*108f0*/  SYNCS.PHASECHK.TRANS64.TRYWAIT P1, [R2+URZ+0x38850], R0 ;  /* 0x03885000020075a7 */ /* 0x0004e6000802017f */
[----:B---3--:R-:W-:Y:S05]  /*10900*/  @!P1 NANOSLEEP.SYNCS 0x989680 ;  /* 0x009896800000995d */ /* 0x008fea0003900000 */
[----:B------:R-:W3:Y:S02]  /*10910*/  @!P1 SYNCS.PHASECHK.TRANS64 P1, [R2+URZ+0x38850], R0 ;  /* 0x03885000020095a7 */ /* 0x000ee4000802007f */
[----:B---3--:R-:W-:Y:S05]  /*10920*/  @!P1 BRA `(.L_x_22) ;  /* 0xfffffffc00ec9947 */ /* 0x008fea000383ffff */
[----:B------:R-:W-:Y:S05]  /*10930*/  BRA `(.L_x_21) ;  /* 0xffffff7800a87947 */ /* 0x000fea000383ffff */
.L_x_29:
[----:B-1----:R-:W-:-:S04]  /*10940*/  MOV R7, UR12 ;  /* 0x0000000c00077c02 */ /* 0x002fc80008000f00 */
[----:B------:R1:W2:Y:S03]  /*10950*/  SYNCS.PHASECHK.TRANS64.TRYWAIT P1, [R7+URZ+0x38850], R0 ;  /* 0x03885000070075a7 */ /* 0x0002a6000802017f */
[----:B--2---:R-:W-:Y:S05]  /*10960*/  @!P1 NANOSLEEP.SYNCS 0x989680 ;  /* 0x009896800000995d */ /* 0x004fea0003900000 */
[----:B------:R-:W2:Y:S02]  /*10970*/  @!P1 SYNCS.PHASECHK.TRANS64 P1, [R7+URZ+0x38850], R0 ;  /* 0x03885000070095a7 */ /* 0x000ea4000802007f */
[----:B--2---:R-:W-:Y:S05]  /*10980*/  @!P1 BRA `(.L_x_29) ;  /* 0xfffffffc00ec9947 */ /* 0x004fea000383ffff */
[----:B------:R-:W-:Y:S05]  /*10990*/  BRA `(.L_x_28) ;  /* 0xffffff9800087947 */ /* 0x000fea000383ffff */
.L_x_44:
[----:B------:R-:W0:Y:S01]  /*109a0*/  S2R R17, SR_TID.X ;  /* 0x0000000000117919 */ /* 0x000e220000002100 */
[----:B------:R-:W-:Y:S01]  /*109b0*/  BSSY B0, `(.L_x_92) ;  /* 0x000000a000007945 */ /* 0x000fe20003800000 */
[----:B------:R-:W-:Y:S01]  /*109c0*/  IMAD.MOV.U32 R12, RZ, RZ, RZ ;  /* 0x000000ffff0c7224 */ /* 0x000fe200078e00ff */
[----:B------:R-:W-:Y:S01]  /*109d0*/  MOV R11, 0x1f ;  /* 0x0000001f000b7802 */ /* 0x000fe20000000f00 */
[----:B------:R-:W-:Y:S01]  /*109e0*/  IMAD.MOV.U32 R15, RZ, RZ, -0x1 ;  /* 0xffffffffff0f7424 */ /* 0x000fe200078e00ff */
[----:B0-----:R-:W-:-:S04]  /*109f0*/  SHF.R.U32.HI R17, RZ, 0x5, R17 ;  /* 0x00000005ff117819 */ /* 0x001fc80000011611 */
[----:B------:R-:W-:-:S05]  /*10a00*/  LOP3.LUT R17, R17, 0x3, RZ, 0xc0, !PT ;  /* 0x0000000311117812 */ /* 0x000fca00078ec0ff */
[----:B------:R-:W-:-:S07]  /*10a10*/  IMAD.MOV.U32 R13, RZ, RZ, R17 ;  /* 0x000000ffff0d7224 */ /* 0x000fce00078e0011 */
[----:B-1---5:R-:W-:Y:S05]  /*10a20*/  WARPSYNC.COLLECTIVE R15, `(.L_x_93) ;  /* 0x000000000f087348 */ /* 0x022fea0003c00000 */
[----:B------:R0:W2:Y:S02]  /*10a30*/  SHFL.IDX P6, R14, R13, R12, R11 ;  /* 0x0000000c0d0e7389 */ /* 0x0000a400000c000b */
[----:B012--5:R-:W-:Y:S01]  /*10a40*/  ENDCOLLECTIVE ;  /* 0x000000000000791b */ /* 0x027fe20003800000 */
.L_x_93:
[----:B------:R-:W-:Y:S05]  /*10a50*/  BSYNC B0 ;  /* 0x0000000000007941 */ /* 0x000fea0003800000 */
.L_x_92:
[----:B------:R-:W-:Y:S05]  /*10a60*/  BRA `(.L_x_94) ;  /* 0xffffffcc00787947 */ /* 0x000fea000383ffff */
.L_x_47:
[----:B0-----:R0:W1:Y:S02]  /*10a70*/  SYNCS.PHASECHK.TRANS64.TRYWAIT P0, [R0+URZ+0x38840], R3 ;  /* 0x03884003000075a7 */ /* 0x001064000800017f */
[----:B-1----:R-:W-:Y:S05]  /*10a80*/  @!P0 NANOSLEEP.SYNCS 0x989680 ;  /* 0x009896800000895d */ /* 0x002fea0003900000 */
[----:B------:R-:W1:Y:S02]  /*10a90*/  @!P0 SYNCS.PHASECHK.TRANS64 P0, [R0+URZ+0x38840], R3 ;  /* 0x03884003000085a7 */ /* 0x000e64000800007f */
[----:B-1----:R-:W-:Y:S05]  /*10aa0*/  @!P0 BRA `(.L_x_47) ;  /* 0xfffffffc00f08947 */ /* 0x002fea000383ffff */
[----:B------:R-:W-:Y:S05]  /*10ab0*/  BRA `(.L_x_95) ;  /* 0xffffffd0004c7947 */ /* 0x000fea000383ffff */
.L_x_48:
[----:B------:R-:W-:Y:S01]  /*10ac0*/  BSSY B0, `(.L_x_96) ;  /* 0x0000008000007945 */ /* 0x000fe20003800000 */
[----:B------:R-:W-:Y:S01]  /*10ad0*/  IMAD.MOV.U32 R13, RZ, RZ, R6 ;  /* 0x000000ffff0d7224 */ /* 0x000fe200078e0006 */
[----:B------:R-:W-:Y:S01]  /*10ae0*/  MOV R12, RZ ;  /* 0x000000ff000c7202 */ /* 0x000fe20000000f00 */
[----:B------:R-:W-:Y:S02]  /*10af0*/  IMAD.MOV.U32 R11, RZ, RZ, 0x181f ;  /* 0x0000181fff0b7424 */ /* 0x000fe400078e00ff */
[----:B------:R-:W-:-:S07]  /*10b00*/  IMAD.MOV.U32 R15, RZ, RZ, -0x1 ;  /* 0xffffffffff0f7424 */ /* 0x000fce00078e00ff */
[----:B------:R-:W-:Y:S05]  /*10b10*/  WARPSYNC.COLLECTIVE R15, `(.L_x_97) ;  /* 0x000000000f087348 */ /* 0x000fea0003c00000 */
[----:B------:R0:W1:Y:S02]  /*10b20*/  SHFL.IDX P6, R14, R13, R12, R11 ;  /* 0x0000000c0d0e7389 */ /* 0x00006400000c000b */
[----:B01----:R-:W-:Y:S01]  /*10b30*/  ENDCOLLECTIVE ;  /* 0x000000000000791b */ /* 0x003fe20003800000 */
.L_x_97:
[----:B------:R-:W-:Y:S05]  /*10b40*/  BSYNC B0 ;  /* 0x0000000000007941 */ /* 0x000fea0003800000 */
.L_x_96:
[----:B------:R-:W-:Y:S01]  /*10b50*/  IMAD.MOV.U32 R13, RZ, RZ, R4 ;  /* 0x000000ffff0d7224 */ /* 0x000fe200078e0004 */
[----:B------:R-:W-:Y:S01]  /*10b60*/  MOV R11, 0x181f ;  /* 0x0000181f000b7802 */ /* 0x000fe20000000f00 */
[----:B------:R-:W-:Y:S01]  /*10b70*/  IMAD.MOV.U32 R12, RZ, RZ, RZ ;  /* 0x000000ffff0c7224 */ /* 0x000fe200078e00ff */
[----:B------:R-:W-:Y:S01]  /*10b80*/  MOV R2, R14 ;  /* 0x0000000e00027202 */ /* 0x000fe20000000f00 */
[----:B------:R-:W-:Y:S01]  /*10b90*/  IMAD.MOV.U32 R15, RZ, RZ, -0x1 ;  /* 0xffffffffff0f7424 */ /* 0x000fe200078e00ff */
[----:B------:R-:W-:Y:S02]  /*10ba0*/  ISETP.GE.AND P0, PT, R33, 0x1, PT ;  /* 0x000000012100780c */ /* 0x000fe40003f06270 */
[----:B------:R-:W-:-:S13]  /*10bb0*/  LOP3.LUT P5, RZ, R16, 0x8, RZ, 0xc0, !PT ;  /* 0x0000000810ff7812 */ /* 0x000fda00078ac0ff */
[----:B------:R-:W-:Y:S05]  /*10bc0*/  WARPSYNC.COLLECTIVE R15, `(.L_x_98) ;  /* 0x000000000f087348 */ /* 0x000fea0003c00000 */
[----:B------:R0:W1:Y:S02]  /*10bd0*/  SHFL.IDX P6, R14, R13, R12, R11 ;  /* 0x0000000c0d0e7389 */ /* 0x00006400000c000b */
[----:B01----:R-:W-:Y:S01]  /*10be0*/  ENDCOLLECTIVE ;  /* 0x000000000000791b */ /* 0x003fe20003800000 */
.L_x_98:
[C---:B------:R-:W-:Y:S02]  /*10bf0*/  LOP3.LUT P4, RZ, R16.reuse, 0x4, RZ, 0xc0, !PT ;  /* 0x0000000410ff7812 */ /* 0x040fe4000788c0ff */
[C---:B------:R-:W-:Y:S02]  /*10c00*/  LOP3.LUT P3, RZ, R16.reuse, 0x2, RZ, 0xc0, !PT ;  /* 0x0000000210ff7812 */ /* 0x040fe4000786c0ff */
[----:B------:R-:W-:Y:S02]  /*10c10*/  LOP3.LUT P2, RZ, R16, 0x1, RZ, 0xc0, !PT ;  /* 0x0000000110ff7812 */ /* 0x000fe4000784c0ff */
[----:B------:R-:W-:Y:S01]  /*10c20*/  @P0 LEA R7, R5, UR39, 0x1 ;  /* 0x0000002705070c11 */ /* 0x000fe2000f8e08ff */
[----:B------:R-:W-:Y:S02]  /*10c30*/  IMAD.MOV.U32 R13, RZ, RZ, R6 ;  /* 0x000000ffff0d7224 */ /* 0x000fe400078e0006 */
[----:B------:R-:W-:Y:S01]  /*10c40*/  IMAD.MOV.U32 R12, RZ, RZ, 0x1 ;  /* 0x00000001ff0c7424 */ /* 0x000fe200078e00ff */
[----:B------:R-:W-:-:S05]  /*10c50*/  @P0 LEA R14, P1, R37, R14, 0x1 ;  /* 0x0000000e250e0211 */ /* 0x000fca00078208ff */
[----:B------:R-:W-:Y:S01]  /*10c60*/  @P0 IMAD.X R3, RZ, RZ, R2, P1 ;  /* 0x000000ffff030224 */ /* 0x000fe200008e0602 */
[----:B------:R-:W-:-:S07]  /*10c70*/  @P0 MOV R2, R14 ;  /* 0x0000000e00020202 */ /* 0x000fce0000000f00 */
[----:B------:R-:W-:Y:S05]  /*10c80*/  WARPSYNC.COLLECTIVE R15, `(.L_x_99) ;  /* 0x000000000f087348 */ /* 0x000fea0003c00000 */
[----:B------:R0:W1:Y:S02]  /*10c90*/  SHFL.IDX P6, R14, R13, R12, R11 ;  /* 0x0000000c0d0e7389 */ /* 0x00006400000c000b */
[----:B01----:R-:W-:Y:S01]  /*10ca0*/  ENDCOLLECTIVE ;  /* 0x000000000000791b */ /* 0x003fe20003800000 */
.L_x_99:
[----:B------:R-:W-:Y:S01]  /*10cb0*/  @!PT LDS RZ, [RZ] ;  /* 0x00000000fffff984 */ /* 0x000fe20000000800 */
[----:B------:R-:W-:Y:S01]  /*10cc0*/  @!PT LDS RZ, [RZ] ;  /* 0x00000000fffff984 */ /* 0x000fe20000000800 */
[----:B------:R-:W-:Y:S01]  /*10cd0*/  @!PT LDS RZ, [RZ] ;  /* 0x00000000fffff984 */ /* 0x000fe20000000800 */
[----:B------:R0:W-:Y:S04]  /*10ce0*/  @P0 LDGSTS.E.BYPASS.LTC128B.128 [R7+0x24400], desc[UR36][R2.64], !P5 ;  /* 0x2440000002070fae */ /* 0x0001e8000e901d64 */
[----:B------:R0:W-:Y:S04]  /*10cf0*/  @P0 LDGSTS.E.BYPASS.LTC128B.128 [R7+0x26c00], desc[UR36][R2.64+0x80], !P4 ;  /* 0x26c0008002070fae */ /* 0x0001e8000e101d64 */
[----:B------:R0:W-:Y:S01]  /*10d00*/  @P0 LDGSTS.E.BYPASS.LTC128B.128 [R7+0x29400], desc[UR36][R2.64+0x100], !P3 ;  /* 0x2940010002070fae */ /* 0x0001e2000d901d64 */
[----:B------:R-:W-:-:S03]  /*10d10*/  IMAD.MOV.U32 R13, RZ, RZ, R4 ;  /* 0x000000ffff0d7224 */ /* 0x000fc600078e0004 */
[----:B------:R0:W-:Y:S01]  /*10d20*/  @P0 LDGSTS.E.BYPASS.LTC128B.128 [R7+0x2bc00], desc[UR36][R2.64+0x180], !P2 ;  /* 0x2bc0018002070fae */ /* 0x0001e2000d101d64 */
[----:B------:R-:W-:Y:S02]  /*10d30*/  ISETP.GE.AND P0, PT, R33, 0x11, PT ;  /* 0x000000112100780c */ /* 0x000fe40003f06270 */
[----:B------:R-:W-:-:S11]  /*10d40*/  MOV R8, R14 ;  /* 0x0000000e00087202 */ /* 0x000fd60000000f00 */
[----:B0-----:R-:W-:Y:S05]  /*10d50*/  WARPSYNC.COLLECTIVE R15, `(.L_x_100) ;  /* 0x000000000f087348 */ /* 0x001fea0003c00000 */
[----:B------:R1:W2:Y:S02]  /*10d60*/  SHFL.IDX P6, R14, R13, R12, R11 ;  /* 0x0000000c0d0e7389 */ /* 0x0002a400000c000b */
[----:B012---:R-:W-:Y:S01]  /*10d70*/  ENDCOLLECTIVE ;  /* 0x000000000000791b */ /* 0x007fe20003800000 */
.L_x_100:
[----:B------:R-:W-:Y:S01]  /*10d80*/  @P0 LEA R21, R5, UR39, 0x1 ;  /* 0x0000002705150c11 */ /* 0x000fe2000f8e08ff */
[----:B------:R-:W-:Y:S01]  /*10d90*/  IMAD.MOV.U32 R13, RZ, RZ, R6 ;  /* 0x000000ffff0d7224 */ /* 0x000fe200078e0006 */
[----:B------:R-:W-:Y:S02]  /*10da0*/  MOV R12, 0x2 ;  /* 0x00000002000c7802 */ /* 0x000fe40000000f00 */
[----:B------:R-:W-:-:S04]  /*10db0*/  @P0 LEA R14, P1, R37, R14, 0x1 ;  /* 0x0000000e250e0211 */ /* 0x000fc800078208ff */
[----:B------:R-:W-:Y:S01]  /*10dc0*/  @P0 MOV R2, R14 ;  /* 0x0000000e00020202 */ /* 0x000fe20000000f00 */
[----:B------:R-:W-:-:S08]  /*10dd0*/  @P0 IMAD.X R9, RZ, RZ, R8, P1 ;  /* 0x000000ffff090224 */ /* 0x000fd000008e0608 */
[----:B------:R-:W-:Y:S05]  /*10de0*/  WARPSYNC.COLLECTIVE R15, `(.L_x_101) ;  /* 0x000000000f087348 */ /* 0x000fea0003c00000 */
[----:B------:R0:W1:Y:S02]  /*10df0*/  SHFL.IDX P6, R14, R13, R12, R11 ;  /* 0x0000000c0d0e7389 */ /* 0x00006400000c000b */
[----:B01----:R-:W-:Y:S01]  /*10e00*/  ENDCOLLECTIVE ;  /* 0x000000000000791b */ /* 0x003fe20003800000 */
.L_x_101:
[----:B------:R-:W-:-:S05]  /*10e10*/  @P0 IMAD.MOV.U32 R3, RZ, RZ, R9 ;  /* 0x000000ffff030224 */ /* 0x000fca00078e0009 */
[----:B------:R-:W-:Y:S01]  /*10e20*/  @!PT LDS RZ, [RZ] ;  /* 0x00000000fffff984 */ /* 0x000fe20000000800 */
[----:B------:R-:W-:Y:S01]  /*10e30*/  @!PT LDS RZ, [RZ] ;  /* 0x00000000fffff984 */ /* 0x000fe20000000800 */
[----:B------:R-:W-:Y:S01]  /*10e40*/  @!PT LDS RZ, [RZ] ;  /* 0x00000000fffff984 */ /* 0x000fe20000000800 */
[----:B------:R0:W-:Y:S04]  /*10e50*/  @P0 LDGSTS.E.BYPASS.LTC128B.128 [R21+0x24c00], desc[UR36][R2.64], !P5 ;  /* 0x24c0000002150fae */ /* 0x0001e8000e901d64 */
[----:B------:R0:W-:Y:S01]  /*10e60*/  @P0 LDGSTS.E.BYPASS.LTC128B.128 [R21+0x27400], desc[UR36][R2.64+0x80], !P4 ;  /* 0x2740008002150fae */ /* 0x0001e2000e101d64 */
[----:B------:R-:W-:-:S03]  /*10e70*/  IMAD.MOV.U32 R13, RZ, RZ, R4 ;  /* 0x000000ffff0d7224 */ /* 0x000fc600078e0004 */
[----:B------:R0:W-:Y:S04]  /*10e80*/  @P0 LDGSTS.E.BYPASS.LTC128B.128 [R21+0x29c00], desc[UR36][R2.64+0x100], !P3 ;  /* 0x29c0010002150fae */ /* 0x0001e8000d901d64 */
[----:B------:R0:W-:Y:S01]  /*10e90*/  @P0 LDGSTS.E.BYPASS.LTC128B.128 [R21+0x2c400], desc[UR36][R2.64+0x180], !P2 ;  /* 0x2c40018002150fae */ /* 0x0001e2000d101d64 */
[----:B------:R-:W-:Y:S01]  /*10ea0*/  ISETP.GE.AND P0, PT, R33, 0x21, PT ;  /* 0x000000212100780c */ /* 0x000fe20003f06270 */
[----:B------:R-:W-:-:S12]  /*10eb0*/  IMAD.MOV.U32 R7, RZ, RZ, R14 ;  /* 0x000000ffff077224 */ /* 0x000fd800078e000e */
[----:B0-----:R-:W-:Y:S05]  /*10ec0*/  WARPSYNC.COLLECTIVE R15, `(.L_x_102) ;  /* 0x000000000f087348 */ /* 0x001fea0003c00000 */
[----:B------:R1:W2:Y:S02]  /*10ed0*/  SHFL.IDX P6, R14, R13, R12, R11 ;  /* 0x0000000c0d0e7389 */ /* 0x0002a400000c000b */
[----:B012---:R-:W-:Y:S01]  /*10ee0*/  ENDCOLLECTIVE ;  /* 0x000000000000791b */ /* 0x007fe20003800000 */
.L_x_102:
[----:B------:R-:W-:Y:S02]  /*10ef0*/  @P0 LEA R9, R5, UR39, 0x1 ;  /* 0x0000002705090c11 */ /* 0x000fe4000f8e08ff */
[----:B------:R-:W-:Y:S01]  /*10f00*/  MOV R13, R6 ;  /* 0x00000006000d7202 */ /* 0x000fe20000000f00 */
[----:B------:R-:W-:Y:S01]  /*10f10*/  IMAD.MOV.U32 R12, RZ, RZ, 0x3 ;  /* 0x00000003ff0c7424 */ /* 0x000fe200078e00ff */
[----:B------:R-:W-:-:S04]  /*10f20*/  @P0 LEA R14, P1, R37, R14, 0x1 ;  /* 0x0000000e250e0211 */ /* 0x000fc800078208ff */
[----:B------:R-:W-:Y:S01]  /*10f30*/  @P0 IADD3.X R7, RZ, R7, RZ, P1, !PT ;  /* 0x00000007ff070210 */ /* 0x000fe20000ffe4ff */
[----:B------:R-:W-:-:S08]  /*10f40*/  @P0 IMAD.MOV.U32 R2, RZ, RZ, R14 ;  /* 0x000000ffff020224 */ /* 0x000fd000078e000e */
[----:B------:R-:W-:Y:S05]  /*10f50*/  WARPSYNC.COLLECTIVE R15, `(.L_x_103) ;  /* 0x000000000f087348 */ /* 0x000fea0003c00000 */
[----:B------:R0:W1:Y:S02]  /*10f60*/  SHFL.IDX P6, R14, R13, R12, R11 ;  /* 0x0000000c0d0e7389 */ /* 0x00006400000c000b */
[----:B01----:R-:W-:Y:S01]  /*10f70*/  ENDCOLLECTIVE ;  /* 0x000000000000791b */ /* 0x003fe20003800000 */
.L_x_103:
[----:B------:R-:W-:-:S05]  /*10f80*/  @P0 IMAD.MOV.U32 R3, RZ, RZ, R7 ;  /* 0x000000ffff030224 */ /* 0x000fca00078e0007 */
[----:B------:R-:W-:Y:S01]  /*10f90*/  @!PT LDS RZ, [RZ] ;  /* 0x00000000fffff984 */ /* 0x000fe20000000800 */
[----:B------:R-:W-:Y:S01]  /*10fa0*/  @!PT LDS RZ, [RZ] ;  /* 0x00000000fffff984 */ /* 0x000fe20000000800 */
[----:B------:R-:W-:Y:S01]  /*10fb0*/  @!PT LDS RZ, [RZ] ;  /* 0x00000000fffff984 */ /* 0x000fe20000000800 */
[----:B------:R0:W-:Y:S04]  /*10fc0*/  @P0 LDGSTS.E.BYPASS.LTC128B.128 [R9+0x25400], desc[UR36][R2.64], !P5 ;  /* 0x2540000002090fae */ /* 0x0001e8000e901d64 */
[----:B------:R0:W-:Y:S01]  /*10fd0*/  @P0 LDGSTS.E.BYPASS.LTC128B.128 [R9+0x27c00], desc[UR36][R2.64+0x80], !P4 ;  /* 0x27c0008002090fae */ /* 0x0001e2000e101d64 */
[----:B------:R-:W-:-:S03]  /*10fe0*/  MOV R13, R4 ;  /* 0x00000004000d7202 */ /* 0x000fc60000000f00 */
[----:B------:R0:W-:Y:S04]  /*10ff0*/  @P0 LDGSTS.E.BYPASS.LTC128B.128 [R9+0x2a400], desc[UR36][R2.64+0x100], !P3 ;  /* 0x2a40010002090fae */ /* 0x0001e8000d901d64 */
[----:B------:R0:W-:Y:S01]  /*11000*/  @P0 LDGSTS.E.BYPASS.LTC128B.128 [R9+0x2cc00], desc[UR36][R2.64+0x180], !P2 ;  /* 0x2cc0018002090fae */ /* 0x0001e2000d101d64 */
[----:B------:R-:W-:Y:S01]  /*11010*/  ISETP.GE.AND P0, PT, R33, 0x31, PT ;  /* 0x000000312100780c */ /* 0x000fe20003f06270 */
[----:B------:R-:W-:-:S12]  /*11020*/  IMAD.MOV.U32 R7, RZ, RZ, R14 ;  /* 0x000000ffff077224 */ /* 0x000fd800078e000e */
[----:B0-----:R-:W-:Y:S05]  /*11030*/  WARPSYNC.COLLECTIVE R15, `(.L_x_104) ;  /* 0x000000000f087348 */ /* 0x001fea0003c00000 */
[----:B------:R1:W2:Y:S02]  /*11040*/  SHFL.IDX P6, R14, R13, R12, R11 ;  /* 0x0000000c0d0e7389 */ /* 0x0002a400000c000b */
[----:B012---:R-:W-:Y:S01]  /*11050*/  ENDCOLLECTIVE ;  /* 0x000000000000791b */ /* 0x007fe20003800000 */
.L_x_104:
[----:B------:R-:W-:Y:S01]  /*11060*/  @P0 LEA R21, R5, UR39, 0x1 ;  /* 0x0000002705150c11 */ /* 0x000fe2000f8e08ff */
[----:B------:R-:W-:Y:S02]  /*11070*/  IMAD.MOV.U32 R13, RZ, RZ, R6 ;  /* 0x000000ffff0d7224 */ /* 0x000fe400078e0006 */
[----:B------:R-:W-:Y:S01]  /*11080*/  IMAD.MOV.U32 R12, RZ, RZ, 0x4 ;  /* 0x00000004ff0c7424 */ /* 0x000fe200078e00ff */
[----:B------:R-:W-:-:S05]  /*11090*/  @P0 LEA R14, P1, R37, R14, 0x1 ;  /* 0x0000000e250e0211 */ /* 0x000fca00078208ff */
[----:B------:R-:W-:-:S08]  /*110a0*/  @P0 IMAD.MOV.U32 R2, RZ, RZ, R14 ;  /* 0x000000ffff020224 */ /* 0x000fd000078e000e */
[----:B------:R-:W-:Y:S05]  /*110b0*/  WARPSYNC.COLLECTIVE R15, `(.L_x_105) ;  /* 0x000000000f087348 */ /* 0x000fea0003c00000 */
[----:B------:R0:W1:Y:S02]  /*110c0*/  SHFL.IDX P6, R14, R13, R12, R11 ;  /* 0x0000000c0d0e7389 */ /* 0x00006400000c000b */
[----:B01----:R-:W-:Y:S01]  /*110d0*/  ENDCOLLECTIVE ;  /* 0x000000000000791b */ /* 0x003fe20003800000 */
.L_x_105:
[----:B------:R-:W-:-:S05]  /*110e0*/  @P0 IMAD.X R7, RZ, RZ, R7, P1 ;  /* 0x000000ffff070224 */ /* 0x000fca00008e0607 */
[----:B------:R-:W-:-:S05]  /*110f0*/  @P0 MOV R3, R7 ;  /* 0x0000000700030202 */ /* 0x000fca0000000f00 */
[----:B------:R-:W-:Y:S01]  /*11100*/  @!PT LDS RZ, [RZ] ;  /* 0x00000000fffff984 */ /* 0x000fe20000000800 */
[----:B------:R-:W-:Y:S01]  /*11110*/  @!PT LDS RZ, [RZ] ;  /* 0x00000000fffff984 */ /* 0x000fe20000000800 */
[----:B------:R-:W-:Y:S01]  /*11120*/  @!PT LDS RZ, [RZ] ;  /* 0x00000000fffff984 */ /* 0x000fe20000000800 */
[----:B------:R0:W-:Y:S01]  /*11130*/  @P0 LDGSTS.E.BYPASS.LTC128B.128 [R21+0x25c00], desc[UR36][R2.64], !P5 ;  /* 0x25c0000002150fae */ /* 0x0001e2000e901d64 */
[----:B------:R-:W-:-:S03]  /*11140*/  IMAD.MOV.U32 R13, RZ, RZ, R4 ;  /* 0x000000ffff0d7224 */ /* 0x000fc600078e0004 */
[----:B------:R0:W-:Y:S04]  /*11150*/  @P0 LDGSTS.E.BYPASS.LTC128B.128 [R21+0x28400], desc[UR36][R2.64+0x80], !P4 ;  /* 0x2840008002150fae */ /* 0x0001e8000e101d64 */
[----:B------:R0:W-:Y:S04]  /*11160*/  @P0 LDGSTS.E.BYPASS.LTC128B.128 [R21+0x2ac00], desc[UR36][R2.64+0x100], !P3 ;  /* 0x2ac0010002150fae */ /* 0x0001e8000d901d64 */
[----:B------:R0:W-:Y:S01]  /*11170*/  @P0 LDGSTS.E.BYPASS.LTC128B.128 [R21+0x2d400], desc[UR36][R2.64+0x180], !P2 ;  /* 0x2d40018002150fae */ /* 0x0001e2000d101d64 */
[----:B------:R-:W-:-:S07]  /*11180*/  MOV R7, R14 ;  /* 0x0000000e00077202 */ /* 0x000fce0000000f00 */
[----:B0-----:R-:W-:Y:S05]  /*11190*/  WARPSYNC.COLLECTIVE R15, `(.L_x_106) ;  /* 0x000000000f087348 */ /* 0x001fea0003c00000 */
[----:B------:R1:W2:Y:S02]  /*111a0*/  SHFL.IDX P6, R14, R13, R12, R11 ;  /* 0x0000000c0d0e7389 */ /* 0x0002a400000c000b */
[----:B012---:R-:W-:Y:S01]  /*111b0*/  ENDCOLLECTIVE ;  /* 0x000000000000791b */ /* 0x007fe20003800000 */
.L_x_106:
[----:B------:R-:W-:Y:S05]  /*111c0*/  BRA `(.L_x_107) ;  /* 0xffffffcc00b47947 */ /* 0x000fea000383ffff */
.L_x_54:
[----:B------:R-:W-:Y:S01]  /*111d0*/  IMAD.MOV.U32 R13, RZ, RZ, R5 ;  /* 0x000000ffff0d7224 */ /* 0x000fe200078e0005 */
[----:B------:R-:W-:Y:S01]  /*111e0*/  MOV R12, RZ ;  /* 0x000000ff000c7202 */ /* 0x000fe20000000f00 */
[----:B------:R-:W-:Y:S02]  /*111f0*/  IMAD.MOV.U32 R11, RZ, RZ, 0x181f ;  /* 0x0000181fff0b7424 */ /* 0x000fe400078e00ff */
[----:B------:R-:W-:Y:S02]  /*11200*/  IMAD.MOV.U32 R15, RZ, RZ, -0x1 ;  /* 0xffffffffff0f7424 */ /* 0x000fe400078e00ff */
[----:B------:R-:W-:-:S07]  /*11210*/  IMAD.IADD R4, R34, 0x1, R4 ;  /* 0x0000000122047824 */ /* 0x000fce00078e0204 */
[----:B-----5:R-:W-:Y:S05]  /*11220*/  WARPSYNC.COLLECTIVE R15, `(.L_x_108) ;  /* 0x000000000f087348 */ /* 0x020fea0003c00000 */
[----:B------:R0:W1:Y:S02]  /*11230*/  SHFL.IDX P6, R14, R13, R12, R11 ;  /* 0x0000000c0d0e7389 */ /* 0x00006400000c000b */
[----:B01---5:R-:W-:Y:S01]  /*11240*/  ENDCOLLECTIVE ;  /* 0x000000000000791b */ /* 0x023fe20003800000 */
.L_x_108:
[C---:B------:R-:W-:Y:S01]  /*11250*/  VIADD R6, R4.reuse, 0x10 ;  /* 0x0000001004067836 */ /* 0x040fe20000000000 */
[----:B------:R-:W-:Y:S01]  /*11260*/  ISETP.GE.AND P0, PT, R4, UR40, PT ;  /* 0x0000002804007c0c */ /* 0x000fe2000bf06270 */
[----:B------:R-:W-:Y:S01]  /*11270*/  IMAD.MOV.U32 R13, RZ, RZ, R0 ;  /* 0x000000ffff0d7224 */ /* 0x000fe200078e0000 */
[----:B------:R-:W-:-:S11]  /*11280*/  MOV R2, R14 ;  /* 0x0000000e00027202 */ /* 0x000fd60000000f00 */
[----:B------:R-:W-:Y:S05]  /*11290*/  WARPSYNC.COLLECTIVE R15, `(.L_x_109) ;  /* 0x000000000f087348 */ /* 0x000fea0003c00000 */
[----:B------:R0:W1:Y:S02]  /*112a0*/  SHFL.IDX P6, R14, R13, R12, R11 ;  /* 0x0000000c0d0e7389 */ /* 0x00006400000c000b */
[----:B01----:R-:W-:Y:S01]  /*112b0*/  ENDCOLLECTIVE ;  /* 0x000000000000791b */ /* 0x003fe20003800000 */
.L_x_109:
[----:B------:R-:W-:Y:S01]  /*112c0*/  MOV R13, R5 ;  /* 0x00000005000d7202 */ /* 0x000fe20000000f00 */
[----:B------:R-:W-:Y:S01]  /*112d0*/  IMAD.MOV.U32 R12, RZ, RZ, 0x1 ;  /* 0x00000001ff0c7424 */ /* 0x000fe200078e00ff */
[----:B------:R-:W-:-:S04]  /*112e0*/  @!P0 LEA R14, P1, R37, R14, 0x1 ;  /* 0x0000000e250e8211 */ /* 0x000fc800078208ff */
[----:B------:R-:W-:Y:S01]  /*112f0*/  @!P0 IADD3.X R3, RZ, R2, RZ, P1, !PT ;  /* 0x00000002ff038210 */ /* 0x000fe20000ffe4ff */
[----:B------:R-:W-:-:S08]  /*11300*/  @!P0 IMAD.MOV.U32 R2, RZ, RZ, R14 ;  /* 0x000000ffff028224 */ /* 0x000fd000078e000e */
[----:B------:R-:W-:Y:S05]  /*11310*/  WARPSYNC.COLLECTIVE R15, `(.L_x_110) ;  /* 0x000000000f087348 */ /* 0x000fea0003c00000 */
[----:B------:R0:W1:Y:S02]  /*11320*/  SHFL.IDX P6, R14, R13, R12, R11 ;  /* 0x0000000c0d0e7389 */ /* 0x00006400000c000b */
[----:B01----:R-:W-:Y:S01]  /*11330*/  ENDCOLLECTIVE ;  /* 0x000000000000791b */ /* 0x003fe20003800000 */
.L_x_110:
[----:B------:R-:W-:Y:S01]  /*11340*/  @!PT LDS RZ, [RZ] ;  /* 0x00000000fffff984 */ /* 0x000fe20000000800 */
[----:B------:R-:W-:Y:S01]  /*11350*/  @!PT LDS RZ, [RZ] ;  /* 0x00000000fffff984 */ /* 0x000fe20000000800 */
[----:B------:R-:W-:Y:S01]  /*11360*/  @!PT LDS RZ, [RZ] ;  /* 0x00000000fffff984 */ /* 0x000fe20000000800 */
[----:B------:R0:W-:Y:S04]  /*11370*/  @!P0 LDGSTS.E.BYPASS.LTC128B.128 [R20+0x14400], desc[UR36][R2.64], !P2 ;  /* 0x1440000002148fae */ /* 0x0001e8000d101d64 */
[----:B------:R0:W-:Y:S04]  /*11380*/  @!P0 LDGSTS.E.BYPASS.LTC128B.128 [R20+0x18400], desc[UR36][R2.64+0x80], !P3 ;  /* 0x1840008002148fae */ /* 0x0001e8000d901d64 */
[----:B------:R0:W-:Y:S01]  /*11390*/  @!P0 LDGSTS.E.BYPASS.LTC128B.128 [R20+0x1c400], desc[UR36][R2.64+0x100], !P4 ;  /* 0x1c40010002148fae */ /* 0x0001e2000e101d64 */
[----:B------:R-:W-:-:S03]  /*113a0*/  MOV R13, R0 ;  /* 0x00000000000d7202 */ /* 0x000fc60000000f00 */
[----:B------:R0:W-:Y:S01]  /*113b0*/  @!P0 LDGSTS.E.BYPASS.LTC128B.128 [R20+0x20400], desc[UR36][R2.64+0x180], !P5 ;  /* 0x2040018002148fae */ /* 0x0001e2000e901d64 */
[----:B------:R-:W-:Y:S01]  /*113c0*/  ISETP.GE.AND P0, PT, R6, UR40, PT ;  /* 0x0000002806007c0c */ /* 0x000fe2000bf06270 */
[----:B------:R-:W-:-:S12]  /*113d0*/  IMAD.MOV.U32 R6, RZ, RZ, R14 ;  /* 0x000000ffff067224 */ /* 0x000fd800078e000e */
[----:B0-----:R-:W-:Y:S05]  /*113e0*/  WARPSYNC.COLLECTIVE R15, `(.L_x_111) ;  /* 0x000000000f087348 */ /* 0x001fea0003c00000 */
[----:B------:R1:W2:Y:S02]  /*113f0*/  SHFL.IDX P6, R14, R13, R12, R11 ;  /* 0x0000000c0d0e7389 */ /* 0x0002a400000c000b */
[----:B012---:R-:W-:Y:S01]  /*11400*/  ENDCOLLECTIVE ;  /* 0x000000000000791b */ /* 0x007fe20003800000 */
.L_x_111:
[----:B------:R-:W-:Y:S01]  /*11410*/  IMAD.MOV.U32 R13, RZ, RZ, R5 ;  /* 0x000000ffff0d7224 */ /* 0x000fe200078e0005 */
[----:B------:R-:W-:Y:S02]  /*11420*/  MOV R12, 0x2 ;  /* 0x00000002000c7802 */ /* 0x000fe40000000f00 */
[----:B------:R-:W-:-:S05]  /*11430*/  @!P0 LEA R14, P1, R37, R14, 0x1 ;  /* 0x0000000e250e8211 */ /* 0x000fca00078208ff */
[----:B------:R-:W-:-:S08]  /*11440*/  @!P0 IMAD.MOV.U32 R2, RZ, RZ, R14 ;  /* 0x000000ffff028224 */ /* 0x000fd000078e000e */
[----:B------:R-:W-:Y:S05]  /*11450*/  WARPSYNC.COLLECTIVE R15, `(.L_x_112) ;  /* 0x000000000f087348 */ /* 0x000fea0003c00000 */
[----:B------:R0:W1:Y:S02]  /*11460*/  SHFL.IDX P6, R14, R13, R12, R11 ;  /* 0x0000000c0d0e7389 */ /* 0x00006400000c000b */
[----:B01----:R-:W-:Y:S01]  /*11470*/  ENDCOLLECTIVE ;  /* 0x000000000000791b */ /* 0x003fe20003800000 */
.L_x_112:
[----:B------:R-:W-:Y:S02]  /*11480*/  @!P0 IMAD.X R7, RZ, RZ, R6, P1 ;  /* 0x000000ffff078224 */ /* 0x000fe400008e0606 */
[----:B------:R-:W-:-:S03]  /*11490*/  VIADD R6, R4, 0x20 ;  /* 0x0000002004067836 */ /* 0x000fc60000000000 */
[----:B------:R-:W-:-:S05]  /*114a0*/  @!P0 MOV R3, R7 ;  /* 0x0000000700038202 */ /* 0x000fca0000000f00 */
[----:B------:R-:W-:Y:S01]  /*114b0*/  @!PT LDS RZ, [RZ] ;  /* 0x00000000fffff984 */ /* 0x000fe20000000800 */
[----:B------:R-:W-:Y:S01]  /*114c0*/  @!PT LDS RZ, [RZ] ;  /* 0x00000000fffff984 */ /* 0x000fe20000000800 */
[----:B------:R-:W-:Y:S01]  /*114d0*/  @!PT LDS RZ, [RZ] ;  /* 0x00000000fffff984 */ /* 0x000fe20000000800 */
[----:B------:R0:W-:Y:S01]  /*114e0*/  @!P0 LDGSTS.E.BYPASS.LTC128B.128 [R20+0x14c00], desc[UR36][R2.64], !P2 ;  /* 0x14c0000002148fae */ /* 0x0001e2000d101d64 */
[----:B------:R-:W-:-:S03]  /*114f0*/  IMAD.MOV.U32 R13, RZ, RZ, R0 ;  /* 0x000000ffff0d7224 */ /* 0x000fc600078e0000 */
[----:B------:R0:W-:Y:S04]  /*11500*/  @!P0 LDGSTS.E.BYPASS.LTC128B.128 [R20+0x18c00], desc[UR36][R2.64+0x80], !P3 ;  /* 0x18c0008002148fae */ /* 0x0001e8000d901d64 */
[----:B------:R0:W-:Y:S04]  /*11510*/  @!P0 LDGSTS.E.BYPASS.LTC128B.128 [R20+0x1cc00], desc[UR36][R2.64+0x100], !P4 ;  /* 0x1cc0010002148fae */ /* 0x0001e8000e101d64 */
[----:B------:R0:W-:Y:S01]  /*11520*/  @!P0 LDGSTS.E.BYPASS.LTC128B.128 [R20+0x20c00], desc[UR36][R2.64+0x180], !P5 ;  /* 0x20c0018002148fae */ /* 0x0001e2000e901d64 */
[----:B------:R-:W-:Y:S01]  /*11530*/  ISETP.GE.AND P0, PT, R6, UR40, PT ;  /* 0x0000002806007c0c */ /* 0x000fe2000bf06270 */
[----:B------:R-:W-:-:S12]  /*11540*/  IMAD.MOV.U32 R6, RZ, RZ, R14 ;  /* 0x000000ffff067224 */ /* 0x000fd800078e000e */
[----:B0-----:R-:W-:Y:S05]  /*11550*/  WARPSYNC.COLLECTIVE R15, `(.L_x_113) ;  /* 0x000000000f087348 */ /* 0x001fea0003c00000 */
[----:B------:R1:W2:Y:S02]  /*11560*/  SHFL.IDX P6, R14, R13, R12, R11 ;  /* 0x0000000c0d0e7389 */ /* 0x0002a400000c000b */
[----:B012---:R-:W-:Y:S01]  /*11570*/  ENDCOLLECTIVE ;  /* 0x000000000000791b */ /* 0x007fe20003800000 */
.L_x_113:
[----:B------:R-:W-:Y:S02]  /*11580*/  IMAD.MOV.U32 R13, RZ, RZ, R5 ;  /* 0x000000ffff0d7224 */ /* 0x000fe400078e0005 */
[----:B------:R-:W-:Y:S01]  /*11590*/  IMAD.MOV.U32 R12, RZ, RZ, 0x3 ;  /* 0x00000003ff0c7424 */ /* 0x000fe200078e00ff */
[----:B------:R-:W-:-:S04]  /*115a0*/  @!P0 LEA R14, P1, R37, R14, 0x1 ;  /* 0x0000000e250e8211 */ /* 0x000fc800078208ff */
[----:B------:R-:W-:Y:S01]  /*115b0*/  @!P0 IADD3.X R7, RZ, R6, RZ, P1, !PT ;  /* 0x00000006ff078210 */ /* 0x000fe20000ffe4ff */
[----:B------:R-:W-:Y:S01]  /*115c0*/  @!P0 IMAD.MOV.U32 R2, RZ, RZ, R14 ;  /* 0x000000ffff028224 */ /* 0x000fe200078e000e */
[----:B------:R-:W-:-:S07]  /*115d0*/  IADD3 R6, R4, 0x30, RZ ;  /* 0x0000003004067810 */ /* 0x000fce0007ffe0ff */
[----:B------:R-:W-:Y:S05]  /*115e0*/  WARPSYNC.COLLECTIVE R15, `(.L_x_114) ;  /* 0x000000000f087348 */ /* 0x000fea0003c00000 */
[----:B------:R0:W1:Y:S02]  /*115f0*/  SHFL.IDX P6, R14, R13, R12, R11 ;  /* 0x0000000c0d0e7389 */ /* 0x00006400000c000b */
[----:B01----:R-:W-:Y:S01]  /*11600*/  ENDCOLLECTIVE ;  /* 0x000000000000791b */ /* 0x003fe20003800000 */
.L_x_114:
[----:B------:R-:W-:-:S05]  /*11610*/  @!P0 IMAD.MOV.U32 R3, RZ, RZ, R7 ;  /* 0x000000ffff038224 */ /* 0x000fca00078e0007 */
[----:B------:R-:W-:Y:S01]  /*11620*/  @!PT LDS RZ, [RZ] ;  /* 0x00000000fffff984 */ /* 0x000fe20000000800 */
[----:B------:R-:W-:Y:S01]  /*11630*/  @!PT LDS RZ, [RZ] ;  /* 0x00000000fffff984 */ /* 0x000fe20000000800 */
[----:B------:R-:W-:Y:S01]  /*11640*/  @!PT LDS RZ, [RZ] ;  /* 0x00000000fffff984 */ /* 0x000fe20000000800 */
[----:B------:R0:W-:Y:S04]  /*11650*/  @!P0 LDGSTS.E.BYPASS.LTC128B.128 [R20+0x15400], desc[UR36][R2.64], !P2 ;  /* 0x1540000002148fae */ /* 0x0001e8000d101d64 */
[----:B------:R0:W-:Y:S01]  /*11660*/  @!P0 LDGSTS.E.BYPASS.LTC128B.128 [R20+0x19400], desc[UR36][R2.64+0x80], !P3 ;  /* 0x1940008002148fae */ /* 0x0001e2000d901d64 */
[----:B------:R-:W-:-:S03]  /*11670*/  IMAD.MOV.U32 R13, RZ, RZ, R0 ;  /* 0x000000ffff0d7224 */ /* 0x000fc600078e0000 */
[----:B------:R0:W-:Y:S04]  /*11680*/  @!P0 LDGSTS.E.BYPASS.LTC128B.128 [R20+0x1d400], desc[UR36][R2.64+0x100], !P4 ;  /* 0x1d40010002148fae */ /* 0x0001e8000e101d64 */
[----:B------:R0:W-:Y:S01]  /*11690*/  @!P0 LDGSTS.E.BYPASS.LTC128B.128 [R20+0x21400], desc[UR36][R2.64+0x180], !P5 ;  /* 0x2140018002148fae */ /* 0x0001e2000e901d64 */
[----:B------:R-:W-:Y:S02]  /*116a0*/  ISETP.GE.AND P0, PT, R6, UR40, PT ;  /* 0x0000002806007c0c */ /* 0x000fe4000bf06270 */
[----:B------:R-:W-:-:S11]  /*116b0*/  MOV R6, R14 ;  /* 0x0000000e00067202 */ /* 0x000fd60000000f00 */
[----:B0-----:R-:W-:Y:S05]  /*116c0*/  WARPSYNC.COLLECTIVE R15, `(.L_x_115) ;  /* 0x000000000f087348 */ /* 0x001fea0003c00000 */
[----:B------:R1:W2:Y:S02]  /*116d0*/  SHFL.IDX P6, R14, R13, R12, R11 ;  /* 0x0000000c0d0e7389 */ /* 0x0002a400000c000b */
[----:B012---:R-:W-:Y:S01]  /*116e0*/  ENDCOLLECTIVE ;  /* 0x000000000000791b */ /* 0x007fe20003800000 */
.L_x_115:
[----:B------:R-:W-:Y:S01]  /*116f0*/  MOV R13, R5 ;  /* 0x00000005000d7202 */ /* 0x000fe20000000f00 */
[----:B------:R-:W-:Y:S01]  /*11700*/  IMAD.MOV.U32 R12, RZ, RZ, 0x4 ;  /* 0x00000004ff0c7424 */ /* 0x000fe200078e00ff */
[----:B------:R-:W-:-:S04]  /*11710*/  @!P0 LEA R14, P1, R37, R14, 0x1 ;  /* 0x0000000e250e8211 */ /* 0x000fc800078208ff */
[----:B------:R-:W-:Y:S01]  /*11720*/  @!P0 MOV R2, R14 ;  /* 0x0000000e00028202 */ /* 0x000fe20000000f00 */
[----:B------:R-:W-:-:S08]  /*11730*/  @!P0 IMAD.X R7, RZ, RZ, R6, P1 ;  /* 0x000000ffff078224 */ /* 0x000fd000008e0606 */
[----:B------:R-:W-:Y:S05]  /*11740*/  WARPSYNC.COLLECTIVE R15, `(.L_x_116) ;  /* 0x000000000f087348 */ /* 0x000fea0003c00000 */
[----:B------:R0:W1:Y:S02]  /*11750*/  SHFL.IDX P6, R14, R13, R12, R11 ;  /* 0x0000000c0d0e7389 */ /* 0x00006400000c000b */
[----:B01----:R-:W-:Y:S01]  /*11760*/  ENDCOLLECTIVE ;  /* 0x000000000000791b */ /* 0x003fe20003800000 */
.L_x_116:
[----:B------:R-:W-:Y:S02]  /*11770*/  VIADD R6, R4, 0x40 ;  /* 0x0000004004067836 */ /* 0x000fe40000000000 */
[----:B------:R-:W-:-:S05]  /*11780*/  @!P0 IMAD.MOV.U32 R3, RZ, RZ, R7 ;  /* 0x000000ffff038224 */ /* 0x000fca00078e0007 */
[----:B------:R-:W-:Y:S01]  /*11790*/  @!PT LDS RZ, [RZ] ;  /* 0x00000000fffff984 */ /* 0x000fe20000000800 */
[----:B------:R-:W-:Y:S01]  /*117a0*/  @!PT LDS RZ, [RZ] ;  /* 0x00000000fffff984 */ /* 0x000fe20000000800 */
[----:B------:R-:W-:Y:S01]  /*117b0*/  @!PT LDS RZ, [RZ] ;  /* 0x00000000fffff984 */ /* 0x000fe20000000800 */
[----:B------:R0:W-:Y:S04]  /*117c0*/  @!P0 LDGSTS.E.BYPASS.LTC128B.128 [R20+0x15c00], desc[UR36][R2.64], !P2 ;  /* 0x15c0000002148fae */ /* 0x0001e8000d101d64 */
[----:B------:R0:W-:Y:S01]  /*117d0*/  @!P0 LDGSTS.E.BYPASS.LTC128B.128 [R20+0x19c00], desc[UR36][R2.64+0x80], !P3 ;  /* 0x19c0008002148fae */ /* 0x0001e2000d901d64 */
[----:B------:R-:W-:-:S03]  /*117e0*/  MOV R13, R0 ;  /* 0x00000000000d7202 */ /* 0x000fc60000000f00 */
[----:B------:R0:W-:Y:S04]  /*117f0*/  @!P0 LDGSTS.E.BYPASS.LTC128B.128 [R20+0x1dc00], desc[UR36][R2.64+0x100], !P4 ;  /* 0x1dc0010002148fae */ /* 0x0001e8000e101d64 */
[----:B------:R0:W-:Y:S01]  /*11800*/  @!P0 LDGSTS.E.BYPASS.LTC128B.128 [R20+0x21c00], desc[UR36][R2.64+0x180], !P5 ;  /* 0x21c0018002148fae */ /* 0x0001e2000e901d64 */
[----:B------:R-:W-:Y:S01]  /*11810*/  ISETP.GE.AND P0, PT, R6, UR40, PT ;  /* 0x0000002806007c0c */ /* 0x000fe2000bf06270 */
[----:B------:R-:W-:-:S12]  /*11820*/  IMAD.MOV.U32 R6, RZ, RZ, R14 ;  /* 0x000000ffff067224 */ /* 0x000fd800078e000e */
[----:B0-----:R-:W-:Y:S05]  /*11830*/  WARPSYNC.COLLECTIVE R15, `(.L_x_117) ;  /* 0x000000000f087348 */ /* 0x001fea0003c00000 */
[----:B------:R1:W2:Y:S02]  /*11840*/  SHFL.IDX P6, R14, R13, R12, R11 ;  /* 0x0000000c0d0e7389 */ /* 0x0002a400000c000b */
[----:B012---:R-:W-:Y:S01]  /*11850*/  ENDCOLLECTIVE ;  /* 0x000000000000791b */ /* 0x007fe20003800000 */
.L_x_117:
[----:B------:R-:W-:Y:S01]  /*11860*/  IMAD.MOV.U32 R13, RZ, RZ, R5 ;  /* 0x000000ffff0d7224 */ /* 0x000fe200078e0005 */
[----:B------:R-:W-:Y:S02]  /*11870*/  MOV R12, 0x5 ;  /* 0x00000005000c7802 */ /* 0x000fe40000000f00 */
[----:B------:R-:W-:-:S05]  /*11880*/  @!P0 LEA R14, P1, R37, R14, 0x1 ;  /* 0x0000000e250e8211 */ /* 0x000fca00078208ff */
[----:B------:R-:W-:-:S08]  /*11890*/  @!P0 IMAD.MOV.U32 R2, RZ, RZ, R14 ;  /* 0x000000ffff028224 */ /* 0x000fd000078e000e */
[----:B------:R-:W-:Y:S05]  /*118a0*/  WARPSYNC.COLLECTIVE R15, `(.L_x_118) ;  /* 0x000000000f087348 */ /* 0x000fea0003c00000 */
[----:B------:R0:W1:Y:S02]  /*118b0*/  SHFL.IDX P6, R14, R13, R12, R11 ;  /* 0x0000000c0d0e7389 */ /* 0x00006400000c000b */
[----:B01----:R-:W-:Y:S01]  /*118c0*/  ENDCOLLECTIVE ;  /* 0x000000000000791b */ /* 0x003fe20003800000 */
.L_x_118:
        /* <DEDUP_REMOVED lines=16> */
.L_x_119:
        /* <DEDUP_REMOVED lines=9> */
.L_x_120:
        /* <DEDUP_REMOVED lines=14> */
.L_x_121:
[----:B------:R-:W-:Y:S01]  /*11b40*/  IMAD.MOV.U32 R13, RZ, RZ, R5 ;  /* 0x000000ffff0d7224 */ /* 0x000fe200078e0005 */
[----:B------:R-:W-:Y:S02]  /*11b50*/  MOV R12, 0x7 ;  /* 0x00000007000c7802 */ /* 0x000fe40000000f00 */
[----:B------:R-:W-:-:S04]  /*11b60*/  @!P0 LEA R14, P1, R37, R14, 0x1 ;  /* 0x0000000e250e8211 */ /* 0x000fc800078208ff */
[----:B------:R-:W-:Y:S01]  /*11b70*/  @!P0 MOV R2, R14 ;  /* 0x0000000e00028202 */ /* 0x000fe20000000f00 */
[----:B------:R-:W-:-:S08]  /*11b80*/  @!P0 IMAD.X R7, RZ, RZ, R6, P1 ;  /* 0x000000ffff078224 */ /* 0x000fd000008e0606 */
[----:B------:R-:W-:Y:S05]  /*11b90*/  WARPSYNC.COLLECTIVE R15, `(.L_x_122) ;  /* 0x000000000f087348 */ /* 0x000fea0003c00000 */
[----:B------:R0:W1:Y:S02]  /*11ba0*/  SHFL.IDX P6, R14, R13, R12, R11 ;  /* 0x0000000c0d0e7389 */ /* 0x00006400000c000b */
[----:B01----:R-:W-:Y:S01]  /*11bb0*/  ENDCOLLECTIVE ;  /* 0x000000000000791b */ /* 0x003fe20003800000 */
.L_x_122:
        /* <DEDUP_REMOVED lines=9> */
[----:B------:R-:W-:-:S07]  /*11c50*/  IMAD.MOV.U32 R6, RZ, RZ, R14 ;  /* 0x000000ffff067224 */ /* 0x000fce00078e000e */
[----:B0-----:R-:W-:Y:S05]  /*11c60*/  WARPSYNC.COLLECTIVE R15, `(.L_x_123) ;  /* 0x000000000f087348 */ /* 0x001fea0003c00000 */
[----:B------:R1:W2:Y:S02]  /*11c70*/  SHFL.IDX P6, R14, R13, R12, R11 ;  /* 0x0000000c0d0e7389 */ /* 0x0002a400000c000b */
[----:B012---:R-:W-:Y:S01]  /*11c80*/  ENDCOLLECTIVE ;  /* 0x000000000000791b */ /* 0x007fe20003800000 */
.L_x_123:
[----:B------:R-:W-:Y:S05]  /*11c90*/  BRA `(.L_x_124) ;  /* 0xffffffcc00e47947 */ /* 0x000fea000383ffff */
.L_x_56:
[----:B0-----:R-:W-:-:S04]  /*11ca0*/  MOV R3, UR39 ;  /* 0x0000002700037c02 */ /* 0x001fc80008000f00 */
[----:B------:R0:W1:Y:S03]  /*11cb0*/  SYNCS.PHASECHK.TRANS64.TRYWAIT P0, [R3+URZ+0x38820], R0 ;  /* 0x03882000030075a7 */ /* 0x000066000800017f */
[----:B-1----:R-:W-:Y:S05]  /*11cc0*/  @!P0 NANOSLEEP.SYNCS 0x989680 ;  /* 0x009896800000895d */ /* 0x002fea0003900000 */
[----:B------:R-:W1:Y:S02]  /*11cd0*/  @!P0 SYNCS.PHASECHK.TRANS64 P0, [R3+URZ+0x38820], R0 ;  /* 0x03882000030085a7 */ /* 0x000e64000800007f */
[----:B-1----:R-:W-:Y:S05]  /*11ce0*/  @!P0 BRA `(.L_x_56) ;  /* 0xfffffffc00ec8947 */ /* 0x002fea000383ffff */
[----:B------:R-:W-:Y:S05]  /*11cf0*/  BRA `(.L_x_125) ;  /* 0xffffffd000247947 */ /* 0x000fea000383ffff */
.L_x_60:
[----:B0-----:R0:W1:Y:S02]  /*11d00*/  SYNCS.PHASECHK.TRANS64.TRYWAIT P0, [R7+URZ+0x38840], R0 ;  /* 0x03884000070075a7 */ /* 0x001064000800017f */
[----:B-1----:R-:W-:Y:S05]  /*11d10*/  @!P0 NANOSLEEP.SYNCS 0x989680 ;  /* 0x009896800000895d */ /* 0x002fea0003900000 */
[----:B------:R-:W1:Y:S02]  /*11d20*/  @!P0 SYNCS.PHASECHK.TRANS64 P0, [R7+URZ+0x38840], R0 ;  /* 0x03884000070085a7 */ /* 0x000e64000800007f */
[----:B-1----:R-:W-:Y:S05]  /*11d30*/  @!P0 BRA `(.L_x_60) ;  /* 0xfffffffc00f08947 */ /* 0x002fea000383ffff */
[----:B------:R-:W-:Y:S05]  /*11d40*/  BRA `(.L_x_126) ;  /* 0xffffffd000d47947 */ /* 0x000fea000383ffff */
.L_x_61:
[----:B------:R-:W-:Y:S01]  /*11d50*/  BSSY B1, `(.L_x_127) ;  /* 0x0000008000017945 */ /* 0x000fe20003800000 */
[----:B------:R-:W-:Y:S01]  /*11d60*/  IMAD.MOV.U32 R13, RZ, RZ, R23 ;  /* 0x000000ffff0d7224 */ /* 0x000fe200078e0017 */
[----:B------:R-:W-:Y:S01]  /*11d70*/  MOV R11, 0x181f ;  /* 0x0000181f000b7802 */ /* 0x000fe20000000f00 */
[----:B------:R-:W-:Y:S02]  /*11d80*/  IMAD.MOV.U32 R12, RZ, RZ, RZ ;  /* 0x000000ffff0c7224 */ /* 0x000fe400078e00ff */
[----:B------:R-:W-:-:S07]  /*11d90*/  IMAD.MOV.U32 R15, RZ, RZ, -0x1 ;  /* 0xffffffffff0f7424 */ /* 0x000fce00078e00ff */
[----:B------:R-:W-:Y:S05]  /*11da0*/  WARPSYNC.COLLECTIVE R15, `(.L_x_128) ;  /* 0x000000000f087348 */ /* 0x000fea0003c00000 */
[----:B------:R0:W1:Y:S02]  /*11db0*/  SHFL.IDX P6, R14, R13, R12, R11 ;  /* 0x0000000c0d0e7389 */ /* 0x00006400000c000b */
[----:B01----:R-:W-:Y:S01]  /*11dc0*/  ENDCOLLECTIVE ;  /* 0x000000000000791b */ /* 0x003fe20003800000 */
.L_x_128:
[----:B------:R-:W-:Y:S05]  /*11dd0*/  BSYNC B1 ;  /* 0x0000000000017941 */ /* 0x000fea0003800000 */
.L_x_127:
[----:B------:R-:W-:Y:S01]  /*11de0*/  MOV R13, R9 ;  /* 0x00000009000d7202 */ /* 0x000fe20000000f00 */
[----:B------:R-:W-:Y:S01]  /*11df0*/  IMAD.MOV.U32 R12, RZ, RZ, RZ ;  /* 0x000000ffff0c7224 */ /* 0x000fe200078e00ff */
[----:B------:R-:W-:Y:S01]  /*11e00*/  MOV R15, 0xffffffff ;  /* 0xffffffff000f7802 */ /* 0x000fe20000000f00 */
[----:B------:R-:W-:Y:S01]  /*11e10*/  IMAD.MOV.U32 R11, RZ, RZ, 0x181f ;  /* 0x0000181fff0b7424 */ /* 0x000fe200078e00ff */
[----:B------:R-:W-:Y:S01]  /*11e20*/  LEA R20, R20, UR39, 0x1 ;  /* 0x0000002714147c11 */ /* 0x000fe2000f8e08ff */
[----:B------:R-:W-:Y:S02]  /*11e30*/  IMAD.MOV.U32 R3, RZ, RZ, R14 ;  /* 0x000000ffff037224 */ /* 0x000fe400078e000e */
[----:B------:R-:W-:-:S07]  /*11e40*/  IMAD.SHL.U32 R0, R37, 0x2, RZ ;  /* 0x0000000225007824 */ /* 0x000fce00078e00ff */
[----:B------:R-:W-:Y:S05]  /*11e50*/  WARPSYNC.COLLECTIVE R15, `(.L_x_129) ;  /* 0x000000000f087348 */ /* 0x000fea0003c00000 */
[----:B------:R0:W1:Y:S02]  /*11e60*/  SHFL.IDX P6, R14, R13, R12, R11 ;  /* 0x0000000c0d0e7389 */ /* 0x00006400000c000b */
[----:B01----:R-:W-:Y:S01]  /*11e70*/  ENDCOLLECTIVE ;  /* 0x000000000000791b */ /* 0x003fe20003800000 */
.L_x_129:
[----:B------:R-:W-:Y:S01]  /*11e80*/  MOV R13, R23 ;  /* 0x00000017000d7202 */ /* 0x000fe20000000f00 */
[----:B------:R-:W-:Y:S01]  /*11e90*/  IMAD.MOV.U32 R12, RZ, RZ, 0x1 ;  /* 0x00000001ff0c7424 */ /* 0x000fe200078e00ff */
[----:B------:R-:W-:-:S13]  /*11ea0*/  IADD3 R2, P0, R14, R0, RZ ;  /* 0x000000000e027210 */ /* 0x000fda0007f1e0ff */
[----:B------:R-:W-:Y:S05]  /*11eb0*/  WARPSYNC.COLLECTIVE R15, `(.L_x_130) ;  /* 0x000000000f087348 */ /* 0x000fea0003c00000 */
[----:B------:R0:W1:Y:S02]  /*11ec0*/  SHFL.IDX P6, R14, R13, R12, R11 ;  /* 0x0000000c0d0e7389 */ /* 0x00006400000c000b */
[----:B01----:R-:W-:Y:S01]  /*11ed0*/  ENDCOLLECTIVE ;  /* 0x000000000000791b */ /* 0x003fe20003800000 */
.L_x_130:
[----:B------:R-:W-:-:S05]  /*11ee0*/  IMAD.X R3, RZ, RZ, R3, P0 ;  /* 0x000000ffff037224 */ /* 0x000fca00000e0603 */
[----:B------:R-:W-:Y:S01]  /*11ef0*/  @!PT LDS RZ, [RZ] ;  /* 0x00000000fffff984 */ /* 0x000fe20000000800 */
[----:B------:R-:W-:Y:S01]  /*11f00*/  @!PT LDS RZ, [RZ] ;  /* 0x00000000fffff984 */ /* 0x000fe20000000800 */
[----:B------:R-:W-:Y:S01]  /*11f10*/  @!PT LDS RZ, [RZ] ;  /* 0x00000000fffff984 */ /* 0x000fe20000000800 */
[----:B------:R0:W-:Y:S04]  /*11f20*/  LDGSTS.E.BYPASS.LTC128B.128 [R20+0x24400], desc[UR36][R2.64], !P4 ;  /* 0x2440000002147fae */ /* 0x0001e8000e101d64 */
[----:B------:R0:W-:Y:S01]  /*11f30*/  LDGSTS.E.BYPASS.LTC128B.128 [R20+0x26c00], desc[UR36][R2.64+0x80], !P3 ;  /* 0x26c0008002147fae */ /* 0x0001e2000d901d64 */
[----:B------:R-:W-:-:S03]  /*11f40*/  MOV R13, R9 ;  /* 0x00000009000d7202 */ /* 0x000fc60000000f00 */
[----:B------:R0:W-:Y:S04]  /*11f50*/  LDGSTS.E.BYPASS.LTC128B.128 [R20+0x29400], desc[UR36][R2.64+0x100], !P2 ;  /* 0x2940010002147fae */ /* 0x0001e8000d101d64 */
[----:B------:R0:W-:Y:S01]  /*11f60*/  LDGSTS.E.BYPASS.LTC128B.128 [R20+0x2bc00], desc[UR36][R2.64+0x180], !P1 ;  /* 0x2bc0018002147fae */ /* 0x0001e2000c901d64 */
[----:B------:R-:W-:-:S07]  /*11f70*/  IMAD.MOV.U32 R35, RZ, RZ, R14 ;  /* 0x000000ffff237224 */ /* 0x000fce00078e000e */
[----:B0-----:R-:W-:Y:S05]  /*11f80*/  WARPSYNC.COLLECTIVE R15, `(.L_x_131) ;  /* 0x000000000f087348 */ /* 0x001fea0003c00000 */
[----:B------:R1:W2:Y:S02]  /*11f90*/  SHFL.IDX P6, R14, R13, R12, R11 ;  /* 0x0000000c0d0e7389 */ /* 0x0002a400000c000b */
[----:B012---:R-:W-:Y:S01]  /*11fa0*/  ENDCOLLECTIVE ;  /* 0x000000000000791b */ /* 0x007fe20003800000 */
.L_x_131:
[----:B------:R-:W-:Y:S01]  /*11fb0*/  IMAD.MOV.U32 R13, RZ, RZ, R23 ;  /* 0x000000ffff0d7224 */ /* 0x000fe200078e0017 */
[----:B------:R-:W-:Y:S02]  /*11fc0*/  MOV R12, 0x2 ;  /* 0x00000002000c7802 */ /* 0x000fe40000000f00 */
[----:B------:R-:W-:-:S13]  /*11fd0*/  IADD3 R2, P0, R14, R0, RZ ;  /* 0x000000000e027210 */ /* 0x000fda0007f1e0ff */
[----:B------:R-:W-:Y:S05]  /*11fe0*/  WARPSYNC.COLLECTIVE R15, `(.L_x_132) ;  /* 0x000000000f087348 */ /* 0x000fea0003c00000 */
[----:B------:R0:W1:Y:S02]  /*11ff0*/  SHFL.IDX P6, R14, R13, R12, R11 ;  /* 0x0000000c0d0e7389 */ /* 0x00006400000c000b */
[----:B01----:R-:W-:Y:S01]  /*12000*/  ENDCOLLECTIVE ;  /* 0x000000000000791b */ /* 0x003fe20003800000 */
.L_x_132:
[----:B------:R-:W-:-:S05]  /*12010*/  IMAD.X R3, RZ, RZ, R35, P0 ;  /* 0x000000ffff037224 */ /* 0x000fca00000e0623 */
[----:B------:R-:W-:Y:S01]  /*12020*/  @!PT LDS RZ, [RZ] ;  /* 0x00000000fffff984 */ /* 0x000fe20000000800 */
[----:B------:R-:W-:Y:S01]  /*12030*/  @!PT LDS RZ, [RZ] ;  /* 0x00000000fffff984 */ /* 0x000fe20000000800 */
[----:B------:R-:W-:Y:S01]  /*12040*/  @!PT LDS RZ, [RZ] ;  /* 0x00000000fffff984 */ /* 0x000fe20000000800 */
[----:B------:R0:W-:Y:S04]  /*12050*/  LDGSTS.E.BYPASS.LTC128B.128 [R20+0x24c00], desc[UR36][R2.64], !P4 ;  /* 0x24c0000002147fae */ /* 0x0001e8000e101d64 */
[----:B------:R0:W-:Y:S01]  /*12060*/  LDGSTS.E.BYPASS.LTC128B.128 [R20+0x27400], desc[UR36][R2.64+0x80], !P3 ;  /* 0x2740008002147fae */ /* 0x0001e2000d901d64 */
[----:B------:R-:W-:-:S03]  /*12070*/  IMAD.MOV.U32 R13, RZ, RZ, R9 ;  /* 0x000000ffff0d7224 */ /* 0x000fc600078e0009 */
[----:B------:R0:W-:Y:S04]  /*12080*/  LDGSTS.E.BYPASS.LTC128B.128 [R20+0x29c00], desc[UR36][R2.64+0x100], !P2 ;  /* 0x29c0010002147fae */ /* 0x0001e8000d101d64 */
[----:B------:R0:W-:Y:S01]  /*12090*/  LDGSTS.E.BYPASS.LTC128B.128 [R20+0x2c400], desc[UR36][R2.64+0x180], !P1 ;  /* 0x2c40018002147fae */ /* 0x0001e2000c901d64 */
[----:B------:R-:W-:-:S07]  /*120a0*/  IMAD.MOV.U32 R35, RZ, RZ, R14 ;  /* 0x000000ffff237224 */ /* 0x000fce00078e000e */
[----:B0-----:R-:W-:Y:S05]  /*120b0*/  WARPSYNC.COLLECTIVE R15, `(.L_x_133) ;  /* 0x000000000f087348 */ /* 0x001fea0003c00000 */
[----:B------:R1:W2:Y:S02]  /*120c0*/  SHFL.IDX P6, R14, R13, R12, R11 ;  /* 0x0000000c0d0e7389 */ /* 0x0002a400000c000b */
[----:B012---:R-:W-:Y:S01]  /*120d0*/  ENDCOLLECTIVE ;  /* 0x000000000000791b */ /* 0x007fe20003800000 */
.L_x_133:
[----:B------:R-:W-:Y:S02]  /*120e0*/  IMAD.MOV.U32 R13, RZ, RZ, R23 ;  /* 0x000000ffff0d7224 */ /* 0x000fe400078e0017 */
[----:B------:R-:W-:Y:S01]  /*120f0*/  IMAD.MOV.U32 R12, RZ, RZ, 0x3 ;  /* 0x00000003ff0c7424 */ /* 0x000fe200078e00ff */
[----:B------:R-:W-:-:S13]  /*12100*/  IADD3 R2, P0, R14, R0, RZ ;  /* 0x000000000e027210 */ /* 0x000fda0007f1e0ff */
[----:B------:R-:W-:Y:S05]  /*12110*/  WARPSYNC.COLLECTIVE R15, `(.L_x_134) ;  /* 0x000000000f087348 */ /* 0x000fea0003c00000 */
[----:B------:R0:W1:Y:S02]  /*12120*/  SHFL.IDX P6, R14, R13, R12, R11 ;  /* 0x0000000c0d0e7389 */ /* 0x00006400000c000b */
[----:B01----:R-:W-:Y:S01]  /*12130*/  ENDCOLLECTIVE ;  /* 0x000000000000791b */ /* 0x003fe20003800000 */
.L_x_134:
[----:B------:R-:W-:-:S05]  /*12140*/  IADD3.X R3, RZ, R35, RZ, P0, !PT ;  /* 0x00000023ff037210 */ /* 0x000fca00007fe4ff */
        /* <DEDUP_REMOVED lines=8> */
[----:B------:R-:W-:-:S07]  /*121d0*/  MOV R35, R14 ;  /* 0x0000000e00237202 */ /* 0x000fce0000000f00 */
[----:B0-----:R-:W-:Y:S05]  /*121e0*/  WARPSYNC.COLLECTIVE R15, `(.L_x_135) ;  /* 0x000000000f087348 */ /* 0x001fea0003c00000 */
[----:B------:R1:W2:Y:S02]  /*121f0*/  SHFL.IDX P6, R14, R13, R12, R11 ;  /* 0x0000000c0d0e7389 */ /* 0x0002a400000c000b */
[----:B012---:R-:W-:Y:S01]  /*12200*/  ENDCOLLECTIVE ;  /* 0x000000000000791b */ /* 0x007fe20003800000 */
.L_x_135:
[----:B------:R-:W-:Y:S01]  /*12210*/  MOV R13, R23 ;  /* 0x00000017000d7202 */ /* 0x000fe20000000f00 */
[----:B------:R-:W-:Y:S01]  /*12220*/  IMAD.MOV.U32 R12, RZ, RZ, 0x4 ;  /* 0x00000004ff0c7424 */ /* 0x000fe200078e00ff */
[----:B------:R-:W-:-:S13]  /*12230*/  IADD3 R2, P0, R14, R0, RZ ;  /* 0x000000000e027210 */ /* 0x000fda0007f1e0ff */
[----:B------:R-:W-:Y:S05]  /*12240*/  WARPSYNC.COLLECTIVE R15, `(.L_x_136) ;  /* 0x000000000f087348 */ /* 0x000fea0003c00000 */
[----:B------:R0:W1:Y:S02]  /*12250*/  SHFL.IDX P6, R14, R13, R12, R11 ;  /* 0x0000000c0d0e7389 */ /* 0x00006400000c000b */
[----:B01----:R-:W-:Y:S01]  /*12260*/  ENDCOLLECTIVE ;  /* 0x000000000000791b */ /* 0x003fe20003800000 */
.L_x_136:
        /* <DEDUP_REMOVED lines=13> */
.L_x_137:
[----:B------:R-:W-:Y:S05]  /*12340*/  BRA `(.L_x_138) ;  /* 0xffffffd000547947 */ /* 0x000fea000383ffff */
.L_x_66:
[----:B0-----:R0:W1:Y:S02]  /*12350*/  SYNCS.PHASECHK.TRANS64.TRYWAIT P0, [R7+URZ+0x38860], R2 ;  /* 0x03886002070075a7 */ /* 0x001064000800017f */
[----:B-1----:R-:W-:Y:S05]  /*12360*/  @!P0 NANOSLEEP.SYNCS 0x989680 ;  /* 0x009896800000895d */ /* 0x002fea0003900000 */
[----:B------:R-:W1:Y:S02]  /*12370*/  @!P0 SYNCS.PHASECHK.TRANS64 P0, [R7+URZ+0x38860], R2 ;  /* 0x03886002070085a7 */ /* 0x000e64000800007f */
[----:B-1----:R-:W-:Y:S05]  /*12380*/  @!P0 BRA `(.L_x_66) ;  /* 0xfffffffc00f08947 */ /* 0x002fea000383ffff */
[----:B------:R-:W-:Y:S05]  /*12390*/  BRA `(.L_x_139) ;  /* 0xffffffd000bc7947 */ /* 0x000fea000383ffff */
.L_x_67:
[----:B------:R-:W-:Y:S01]  /*123a0*/  BSSY B1, `(.L_x_140) ;  /* 0x0000008000017945 */ /* 0x000fe20003800000 */
[----:B------:R-:W-:Y:S01]  /*123b0*/  IMAD.MOV.U32 R13, RZ, RZ, R18 ;  /* 0x000000ffff0d7224 */ /* 0x000fe200078e0012 */
[----:B------:R-:W-:Y:S01]  /*123c0*/  MOV R11, 0x181f ;  /* 0x0000181f000b7802 */ /* 0x000fe20000000f00 */
[----:B------:R-:W-:Y:S02]  /*123d0*/  IMAD.MOV.U32 R12, RZ, RZ, RZ ;  /* 0x000000ffff0c7224 */ /* 0x000fe400078e00ff */
[----:B------:R-:W-:-:S07]  /*123e0*/  IMAD.MOV.U32 R15, RZ, RZ, -0x1 ;  /* 0xffffffffff0f7424 */ /* 0x000fce00078e00ff */
[----:B0-----:R-:W-:Y:S05]  /*123f0*/  WARPSYNC.COLLECTIVE R15, `(.L_x_141) ;  /* 0x000000000f087348 */ /* 0x001fea0003c00000 */
[----:B------:R1:W2:Y:S02]  /*12400*/  SHFL.IDX P6, R14, R13, R12, R11 ;  /* 0x0000000c0d0e7389 */ /* 0x0002a400000c000b */
[----:B012---:R-:W-:Y:S01]  /*12410*/  ENDCOLLECTIVE ;  /* 0x000000000000791b */ /* 0x007fe20003800000 */
.L_x_141:
[----:B------:R-:W-:Y:S05]  /*12420*/  BSYNC B1 ;  /* 0x0000000000017941 */ /* 0x000fea0003800000 */
.L_x_140:
[----:B------:R-:W-:Y:S01]  /*12430*/  MOV R13, R17 ;  /* 0x00000011000d7202 */ /* 0x000fe20000000f00 */
[----:B------:R-:W-:Y:S01]  /*12440*/  IMAD.MOV.U32 R12, RZ, RZ, RZ ;  /* 0x000000ffff0c7224 */ /* 0x000fe200078e00ff */
[----:B------:R-:W-:Y:S01]  /*12450*/  MOV R15, 0xffffffff ;  /* 0xffffffff000f7802 */ /* 0x000fe20000000f00 */
[----:B------:R-:W-:Y:S01]  /*12460*/  IMAD.MOV.U32 R11, RZ, RZ, 0x181f ;  /* 0x0000181fff0b7424 */ /* 0x000fe200078e00ff */
[----:B------:R-:W-:Y:S01]  /*12470*/  LEA R6, R6, UR39, 0x1 ;  /* 0x0000002706067c11 */ /* 0x000fe2000f8e08ff */
[----:B------:R-:W-:-:S07]  /*12480*/  IMAD.MOV.U32 R3, RZ, RZ, R14 ;  /* 0x000000ffff037224 */ /* 0x000fce00078e000e */
[----:B------:R-:W-:Y:S05]  /*12490*/  WARPSYNC.COLLECTIVE R15, `(.L_x_142) ;  /* 0x000000000f087348 */ /* 0x000fea0003c00000 */
[----:B------:R0:W1:Y:S02]  /*124a0*/  SHFL.IDX P6, R14, R13, R12, R11 ;  /* 0x0000000c0d0e7389 */ /* 0x00006400000c000b */
[----:B01----:R-:W-:Y:S01]  /*124b0*/  ENDCOLLECTIVE ;  /* 0x000000000000791b */ /* 0x003fe20003800000 */
.L_x_142:
[----:B------:R-:W-:Y:S01]  /*124c0*/  IMAD.MOV.U32 R13, RZ, RZ, R18 ;  /* 0x000000ffff0d7224 */ /* 0x000fe200078e0012 */
[----:B------:R-:W-:Y:S02]  /*124d0*/  MOV R12, 0x1 ;  /* 0x00000001000c7802 */ /* 0x000fe40000000f00 */
[----:B------:R-:W-:-:S13]  /*124e0*/  IADD3 R2, P0, R14, R0, RZ ;  /* 0x000000000e027210 */ /* 0x000fda0007f1e0ff */
[----:B------:R-:W-:Y:S05]  /*124f0*/  WARPSYNC.COLLECTIVE R15, `(.L_x_143) ;  /* 0x000000000f087348 */ /* 0x000fea0003c00000 */
[----:B------:R0:W1:Y:S02]  /*12500*/  SHFL.IDX P6, R14, R13, R12, R11 ;  /* 0x0000000c0d0e7389 */ /* 0x00006400000c000b */
[----:B01----:R-:W-:Y:S01]  /*12510*/  ENDCOLLECTIVE ;  /* 0x000000000000791b */ /* 0x003fe20003800000 */
.L_x_143:
[----:B------:R-:W-:Y:S01]  /*12520*/  IMAD.X R3, RZ, RZ, R3, P0 ;  /* 0x000000ffff037224 */ /* 0x000fe200000e0603 */
[----:B------:R-:W-:Y:S01]  /*12530*/  ISETP.LT.OR P0, PT, R9, 0x1, P4 ;  /* 0x000000010900780c */ /* 0x000fe20002701670 */
[----:B------:R-:W-:-:S12]  /*12540*/  IMAD.MOV.U32 R13, RZ, RZ, R17 ;  /* 0x000000ffff0d7224 */ /* 0x000fd800078e0011 */
        /* <DEDUP_REMOVED lines=8> */
[----:B------:R-:W-:-:S13]  /*125d0*/  ISETP.LT.OR P0, PT, R9, 0x1, P1 ;  /* 0x000000010900780c */ /* 0x000fda0000f01670 */
[----:B------:R0:W-:Y:S02]  /*125e0*/  LDGSTS.E.BYPASS.LTC128B.128 [R6+0x7c00], desc[UR36][R2.64+0x180], !P0 ;  /* 0x07c0018002067fae */ /* 0x0001e4000c101d64 */
[----:B0-----:R-:W-:-:S07]  /*125f0*/  IMAD.MOV.U32 R3, RZ, RZ, R14 ;  /* 0x000000ffff037224 */ /* 0x001fce00078e000e */
[----:B------:R-:W-:Y:S05]  /*12600*/  WARPSYNC.COLLECTIVE R15, `(.L_x_144) ;  /* 0x000000000f087348 */ /* 0x000fea0003c00000 */
[----:B------:R0:W1:Y:S02]  /*12610*/  SHFL.IDX P6, R14, R13, R12, R11 ;  /* 0x0000000c0d0e7389 */ /* 0x00006400000c000b */
[----:B01----:R-:W-:Y:S01]  /*12620*/  ENDCOLLECTIVE ;  /* 0x000000000000791b */ /* 0x003fe20003800000 */
.L_x_144:
[----:B------:R-:W-:Y:S02]  /*12630*/  IMAD.MOV.U32 R13, RZ, RZ, R18 ;  /* 0x000000ffff0d7224 */ /* 0x000fe400078e0012 */
[----:B------:R-:W-:Y:S01]  /*12640*/  IMAD.MOV.U32 R12, RZ, RZ, 0x2 ;  /* 0x00000002ff0c7424 */ /* 0x000fe200078e00ff */
[----:B------:R-:W-:-:S13]  /*12650*/  IADD3 R2, P0, R14, R0, RZ ;  /* 0x000000000e027210 */ /* 0x000fda0007f1e0ff */
[----:B------:R-:W-:Y:S05]  /*12660*/  WARPSYNC.COLLECTIVE R15, `(.L_x_145) ;  /* 0x000000000f087348 */ /* 0x000fea0003c00000 */
[----:B------:R0:W1:Y:S02]  /*12670*/  SHFL.IDX P6, R14, R13, R12, R11 ;  /* 0x0000000c0d0e7389 */ /* 0x00006400000c000b */
[----:B01----:R-:W-:Y:S01]  /*12680*/  ENDCOLLECTIVE ;  /* 0x000000000000791b */ /* 0x003fe20003800000 */
.L_x_145:
[----:B------:R-:W-:Y:S02]  /*12690*/  IADD3.X R3, RZ, R3, RZ, P0, !PT ;  /* 0x00000003ff037210 */ /* 0x000fe400007fe4ff */
        /* <DEDUP_REMOVED lines=12> */
[----:B0-----:R-:W-:-:S07]  /*12760*/  MOV R3, R14 ;  /* 0x0000000e00037202 */ /* 0x001fce0000000f00 */
[----:B------:R-:W-:Y:S05]  /*12770*/  WARPSYNC.COLLECTIVE R15, `(.L_x_146) ;  /* 0x000000000f087348 */ /* 0x000fea0003c00000 */
[----:B------:R0:W1:Y:S02]  /*12780*/  SHFL.IDX P6, R14, R13, R12, R11 ;  /* 0x0000000c0d0e7389 */ /* 0x00006400000c000b */
[----:B01----:R-:W-:Y:S01]  /*12790*/  ENDCOLLECTIVE ;  /* 0x000000000000791b */ /* 0x003fe20003800000 */
.L_x_146:
[----:B------:R-:W-:Y:S01]  /*127a0*/  MOV R13, R18 ;  /* 0x00000012000d7202 */ /* 0x000fe20000000f00 */
[----:B------:R-:W-:Y:S01]  /*127b0*/  IMAD.MOV.U32 R12, RZ, RZ, 0x3 ;  /* 0x00000003ff0c7424 */ /* 0x000fe200078e00ff */
[----:B------:R-:W-:-:S13]  /*127c0*/  IADD3 R2, P0, R14, R0, RZ ;  /* 0x000000000e027210 */ /* 0x000fda0007f1e0ff */
[----:B------:R-:W-:Y:S05]  /*127d0*/  WARPSYNC.COLLECTIVE R15, `(.L_x_147) ;  /* 0x000000000f087348 */ /* 0x000fea0003c00000 */
[----:B------:R0:W1:Y:S02]  /*127e0*/  SHFL.IDX P6, R14, R13, R12, R11 ;  /* 0x0000000c0d0e7389 */ /* 0x00006400000c000b */
[----:B01----:R-:W-:Y:S01]  /*127f0*/  ENDCOLLECTIVE ;  /* 0x000000000000791b */ /* 0x003fe20003800000 */
.L_x_147:
[----:B------:R-:W-:Y:S01]  /*12800*/  IMAD.X R3, RZ, RZ, R3, P0 ;  /* 0x000000ffff037224 */ /* 0x000fe200000e0603 */
[----:B------:R-:W-:Y:S02]  /*12810*/  ISETP.LT.OR P0, PT, R9, 0x21, P4 ;  /* 0x000000210900780c */ /* 0x000fe40002701670 */
[----:B------:R-:W-:-:S11]  /*12820*/  MOV R13, R17 ;  /* 0x00000011000d7202 */ /* 0x000fd60000000f00 */
        /* <DEDUP_REMOVED lines=14> */
.L_x_148:
[----:B------:R-:W-:Y:S01]  /*12910*/  IMAD.MOV.U32 R13, RZ, RZ, R18 ;  /* 0x000000ffff0d7224 */ /* 0x000fe200078e0012 */
[----:B------:R-:W-:Y:S02]  /*12920*/  MOV R12, 0x4 ;  /* 0x00000004000c7802 */ /* 0x000fe40000000f00 */
[----:B------:R-:W-:-:S13]  /*12930*/  IADD3 R2, P0, R14, R0, RZ ;  /* 0x000000000e027210 */ /* 0x000fda0007f1e0ff */
[----:B------:R-:W-:Y:S05]  /*12940*/  WARPSYNC.COLLECTIVE R15, `(.L_x_149) ;  /* 0x000000000f087348 */ /* 0x000fea0003c00000 */
[----:B------:R0:W1:Y:S02]  /*12950*/  SHFL.IDX P6, R14, R13, R12, R11 ;  /* 0x0000000c0d0e7389 */ /* 0x00006400000c000b */
[----:B01----:R-:W-:Y:S01]  /*12960*/  ENDCOLLECTIVE ;  /* 0x000000000000791b */ /* 0x003fe20003800000 */
.L_x_149:
[----:B------:R-:W-:Y:S01]  /*12970*/  IMAD.X R3, RZ, RZ, R3, P0 ;  /* 0x000000ffff037224 */ /* 0x000fe200000e0603 */
[----:B------:R-:W-:Y:S01]  /*12980*/  ISETP.LT.OR P0, PT, R9, 0x31, P4 ;  /* 0x000000310900780c */ /* 0x000fe20002701670 */
[----:B------:R-:W-:-:S12]  /*12990*/  IMAD.MOV.U32 R13, RZ, RZ, R17 ;  /* 0x000000ffff0d7224 */ /* 0x000fd800078e0011 */
[----:B------:R-:W-:Y:S01]  /*129a0*/  @!PT LDS RZ, [RZ] ;  /* 0x00000000fffff984 */ /* 0x000fe20000000800 */
[----:B------:R-:W-:Y:S01]  /*129b0*/  @!PT LDS RZ, [RZ] ;  /* 0x00000000fffff984 */ /* 0x000fe20000000800 */
[----:B------:R-:W-:Y:S01]  /*129c0*/  @!PT LDS RZ, [RZ] ;  /* 0x00000000fffff984 */ /* 0x000fe20000000800 */
[----:B------:R0:W-:Y:S01]  /*129d0*/  LDGSTS.E.BYPASS.LTC128B.128 [R6+0x1c00], desc[UR36][R2.64], !P0 ;  /* 0x01c0000002067fae */ /* 0x0001e2000c101d64 */
[----:B------:R-:W-:Y:S01]  /*129e0*/  ISETP.LT.OR P0, PT, R9, 0x31, P3 ;  /* 0x000000310900780c */ /* 0x000fe20001f01670 */
[----:B------:R-:W-:-:S12]  /*129f0*/  IMAD.MOV.U32 R18, RZ, RZ, R14 ;  /* 0x000000ffff127224 */ /* 0x000fd800078e000e */
[----:B0-----:R-:W-:Y:S05]  /*12a00*/  WARPSYNC.COLLECTIVE R15, `(.L_x_150) ;  /* 0x000000000f087348 */ /* 0x001fea0003c00000 */
[----:B------:R1:W2:Y:S02]  /*12a10*/  SHFL.IDX P6, R14, R13, R12, R11 ;  /* 0x0000000c0d0e7389 */ /* 0x0002a400000c000b */
[----:B012---:R-:W-:Y:S01]  /*12a20*/  ENDCOLLECTIVE ;  /* 0x000000000000791b */ /* 0x007fe20003800000 */
.L_x_150:
        /* <DEDUP_REMOVED lines=8> */
[----:B------:R-:W-:Y:S05]  /*12ab0*/  BRA `(.L_x_151) ;  /* 0xffffffcc00e47947 */ /* 0x000fea000383ffff */
.L_x_73:
[----:B0-----:R0:W1:Y:S02]  /*12ac0*/  SYNCS.PHASECHK.TRANS64.TRYWAIT P0, [R4+URZ+0x38860], R3 ;  /* 0x03886003040075a7 */ /* 0x001064000800017f */
[----:B-1----:R-:W-:Y:S05]  /*12ad0*/  @!P0 NANOSLEEP.SYNCS 0x989680 ;  /* 0x009896800000895d */ /* 0x002fea0003900000 */
[----:B------:R-:W1:Y:S02]  /*12ae0*/  @!P0 SYNCS.PHASECHK.TRANS64 P0, [R4+URZ+0x38860], R3 ;  /* 0x03886003040085a7 */ /* 0x000e64000800007f */
[----:B-1----:R-:W-:Y:S05]  /*12af0*/  @!P0 BRA `(.L_x_73) ;  /* 0xfffffffc00f08947 */ /* 0x002fea000383ffff */
[----:B------:R-:W-:Y:S05]  /*12b00*/  BRA `(.L_x_152) ;  /* 0xffffffd000c47947 */ /* 0x000fea000383ffff */
.L_x_74:
[----:B------:R-:W-:Y:S01]  /*12b10*/  BSSY B0, `(.L_x_153) ;  /* 0x0000008000007945 */ /* 0x000fe20003800000 */
[----:B------:R-:W-:Y:S01]  /*12b20*/  MOV R13, R18 ;  /* 0x00000012000d7202 */ /* 0x000fe20000000f00 */
[----:B------:R-:W-:Y:S01]  /*12b30*/  IMAD.MOV.U32 R12, RZ, RZ, RZ ;  /* 0x000000ffff0c7224 */ /* 0x000fe200078e00ff */
[----:B------:R-:W-:Y:S01]  /*12b40*/  MOV R15, 0xffffffff ;  /* 0xffffffff000f7802 */ /* 0x000fe20000000f00 */
[----:B------:R-:W-:-:S07]  /*12b50*/  IMAD.MOV.U32 R11, RZ, RZ, 0x181f ;  /* 0x0000181fff0b7424 */ /* 0x000fce00078e00ff */
[----:B0-----:R-:W-:Y:S05]  /*12b60*/  WARPSYNC.COLLECTIVE R15, `(.L_x_154) ;  /* 0x000000000f087348 */ /* 0x001fea0003c00000 */
[----:B------:R1:W2:Y:S02]  /*12b70*/  SHFL.IDX P6, R14, R13, R12, R11 ;  /* 0x0000000c0d0e7389 */ /* 0x0002a400000c000b */
[----:B012---:R-:W-:Y:S01]  /*12b80*/  ENDCOLLECTIVE ;  /* 0x000000000000791b */ /* 0x007fe20003800000 */
.L_x_154:
[----:B------:R-:W-:Y:S05]  /*12b90*/  BSYNC B0 ;  /* 0x0000000000007941 */ /* 0x000fea0003800000 */
.L_x_153:
[----:B------:R-:W-:Y:S01]  /*12ba0*/  IMAD.MOV.U32 R13, RZ, RZ, R17 ;  /* 0x000000ffff0d7224 */ /* 0x000fe200078e0011 */
[----:B------:R-:W-:Y:S01]  /*12bb0*/  MOV R12, RZ ;  /* 0x000000ff000c7202 */ /* 0x000fe20000000f00 */
[----:B------:R-:W-:Y:S01]  /*12bc0*/  IMAD.MOV.U32 R11, RZ, RZ, 0x181f ;  /* 0x0000181fff0b7424 */ /* 0x000fe200078e00ff */
[----:B------:R-:W-:Y:S01]  /*12bd0*/  SHF.L.U32 R6, R37, 0x1, RZ ;  /* 0x0000000125067819 */ /* 0x000fe200000006ff */
[----:B------:R-:W-:Y:S02]  /*12be0*/  IMAD.MOV.U32 R15, RZ, RZ, -0x1 ;  /* 0xffffffffff0f7424 */ /* 0x000fe400078e00ff */
[----:B------:R-:W-:-:S07]  /*12bf0*/  IMAD.MOV.U32 R0, RZ, RZ, R14 ;  /* 0x000000ffff007224 */ /* 0x000fce00078e000e */
[----:B------:R-:W-:Y:S05]  /*12c00*/  WARPSYNC.COLLECTIVE R15, `(.L_x_155) ;  /* 0x000000000f087348 */ /* 0x000fea0003c00000 */
[----:B------:R0:W1:Y:S02]  /*12c10*/  SHFL.IDX P6, R14, R13, R12, R11 ;  /* 0x0000000c0d0e7389 */ /* 0x00006400000c000b */
[----:B01----:R-:W-:Y:S01]  /*12c20*/  ENDCOLLECTIVE ;  /* 0x000000000000791b */ /* 0x003fe20003800000 */
.L_x_155:
[----:B------:R-:W-:Y:S01]  /*12c30*/  IMAD.MOV.U32 R13, RZ, RZ, R18 ;  /* 0x000000ffff0d7224 */ /* 0x000fe200078e0012 */
[----:B------:R-:W-:Y:S02]  /*12c40*/  MOV R12, 0x1 ;  /* 0x00000001000c7802 */ /* 0x000fe40000000f00 */
[----:B------:R-:W-:-:S13]  /*12c50*/  IADD3 R2, P0, R14, R6, RZ ;  /* 0x000000060e027210 */ /* 0x000fda0007f1e0ff */
[----:B------:R-:W-:Y:S05]  /*12c60*/  WARPSYNC.COLLECTIVE R15, `(.L_x_156) ;  /* 0x000000000f087348 */ /* 0x000fea0003c00000 */
[----:B------:R0:W1:Y:S02]  /*12c70*/  SHFL.IDX P6, R14, R13, R12, R11 ;  /* 0x0000000c0d0e7389 */ /* 0x00006400000c000b */
[----:B01----:R-:W-:Y:S01]  /*12c80*/  ENDCOLLECTIVE ;  /* 0x000000000000791b */ /* 0x003fe20003800000 */
.L_x_156:
[----:B------:R-:W-:Y:S01]  /*12c90*/  IMAD.X R3, RZ, RZ, R0, P0 ;  /* 0x000000ffff037224 */ /* 0x000fe200000e0600 */
[----:B------:R-:W-:Y:S02]  /*12ca0*/  ISETP.LT.OR P0, PT, R5, 0x1, P4 ;  /* 0x000000010500780c */ /* 0x000fe40002701670 */
[----:B------:R-:W-:Y:S01]  /*12cb0*/  LEA R0, R7, UR39, 0x1 ;  /* 0x0000002707007c11 */ /* 0x000fe2000f8e08ff */
[----:B------:R-:W-:-:S10]  /*12cc0*/  IMAD.MOV.U32 R13, RZ, RZ, R17 ;  /* 0x000000ffff0d7224 */ /* 0x000fd400078e0011 */
        /* <DEDUP_REMOVED lines=9> */
.L_x_157:
[----:B------:R-:W-:Y:S01]  /*12d60*/  @!PT LDS RZ, [RZ] ;  /* 0x00000000fffff984 */ /* 0x000fe20000000800 */
[----:B------:R-:W-:Y:S01]  /*12d70*/  @!PT LDS RZ, [RZ] ;  /* 0x00000000fffff984 */ /* 0x000fe20000000800 */
[----:B------:R-:W-:Y:S01]  /*12d80*/  @!PT LDS RZ, [RZ] ;  /* 0x00000000fffff984 */ /* 0x000fe20000000800 */
[----:B------:R-:W-:Y:S01]  /*12d90*/  LDGSTS.E.BYPASS.LTC128B.128 [R0+0x2c00], desc[UR36][R2.64+0x80], !P0 ;  /* 0x02c0008002007fae */ /* 0x000fe2000c101d64 */
[----:B------:R-:W-:Y:S01]  /*12da0*/  ISETP.LT.OR P0, PT, R5, 0x1, P2 ;  /* 0x000000010500780c */ /* 0x000fe20001701670 */
[----:B------:R-:W-:Y:S02]  /*12db0*/  IMAD.MOV.U32 R13, RZ, RZ, R18 ;  /* 0x000000ffff0d7224 */ /* 0x000fe400078e0012 */
[----:B------:R-:W-:-:S10]  /*12dc0*/  IMAD.MOV.U32 R12, RZ, RZ, 0x2 ;  /* 0x00000002ff0c7424 */ /* 0x000fd400078e00ff */
[----:B------:R-:W-:Y:S01]  /*12dd0*/  LDGSTS.E.BYPASS.LTC128B.128 [R0+0x5400], desc[UR36][R2.64+0x100], !P0 ;  /* 0x0540010002007fae */ /* 0x000fe2000c101d64 */
[----:B------:R-:W-:-:S13]  /*12de0*/  ISETP.LT.OR P0, PT, R5, 0x1, P1 ;  /* 0x000000010500780c */ /* 0x000fda0000f01670 */
[----:B------:R0:W-:Y:S02]  /*12df0*/  LDGSTS.E.BYPASS.LTC128B.128 [R0+0x7c00], desc[UR36][R2.64+0x180], !P0 ;  /* 0x07c0018002007fae */ /* 0x0001e4000c101d64 */
[----:B0-----:R-:W-:-:S13]  /*12e00*/  IADD3 R2, P0, R14, R6, RZ ;  /* 0x000000060e027210 */ /* 0x001fda0007f1e0ff */
[----:B------:R-:W-:Y:S05]  /*12e10*/  WARPSYNC.COLLECTIVE R15, `(.L_x_158) ;  /* 0x000000000f087348 */ /* 0x000fea0003c00000 */
[----:B------:R0:W1:Y:S02]  /*12e20*/  SHFL.IDX P6, R14, R13, R12, R11 ;  /* 0x0000000c0d0e7389 */ /* 0x00006400000c000b */
[----:B01----:R-:W-:Y:S01]  /*12e30*/  ENDCOLLECTIVE ;  /* 0x000000000000791b */ /* 0x003fe20003800000 */
.L_x_158:
[----:B------:R-:W-:Y:S02]  /*12e40*/  IADD3.X R3, RZ, R7, RZ, P0, !PT ;  /* 0x00000007ff037210 */ /* 0x000fe400007fe4ff */
[----:B------:R-:W-:Y:S01]  /*12e50*/  ISETP.LT.OR P0, PT, R5, 0x11, P4 ;  /* 0x000000110500780c */ /* 0x000fe20002701670 */
[----:B------:R-:W-:-:S12]  /*12e60*/  IMAD.MOV.U32 R13, RZ, RZ, R17 ;  /* 0x000000ffff0d7224 */ /* 0x000fd800078e0011 */
[----:B------:R-:W-:Y:S01]  /*12e70*/  @!PT LDS RZ, [RZ] ;  /* 0x00000000fffff984 */ /* 0x000fe20000000800 */
[----:B------:R-:W-:Y:S01]  /*12e80*/  @!PT LDS RZ, [RZ] ;  /* 0x00000000fffff984 */ /* 0x000fe20000000800 */
[----:B------:R-:W-:Y:S01]  /*12e90*/  @!PT LDS RZ, [RZ] ;  /* 0x00000000fffff984 */ /* 0x000fe20000000800 */
[----:B------:R0:W-:Y:S01]  /*12ea0*/  LDGSTS.E.BYPASS.LTC128B.128 [R0+0xc00], desc[UR36][R2.64], !P0 ;  /* 0x00c0000002007fae */ /* 0x0001e2000c101d64 */
[----:B------:R-:W-:Y:S02]  /*12eb0*/  ISETP.LT.OR P0, PT, R5, 0x11, P3 ;  /* 0x000000110500780c */ /* 0x000fe40001f01670 */
[----:B------:R-:W-:-:S11]  /*12ec0*/  MOV R7, R14 ;  /* 0x0000000e00077202 */ /* 0x000fd60000000f00 */
[----:B0-----:R-:W-:Y:S05]  /*12ed0*/  WARPSYNC.COLLECTIVE R15, `(.L_x_159) ;  /* 0x000000000f087348 */ /* 0x001fea0003c00000 */
[----:B------:R1:W2:Y:S02]  /*12ee0*/  SHFL.IDX P6, R14, R13, R12, R11 ;  /* 0x0000000c0d0e7389 */ /* 0x0002a400000c000b */
[----:B012---:R-:W-:Y:S01]  /*12ef0*/  ENDCOLLECTIVE ;  /* 0x000000000000791b */ /* 0x007fe20003800000 */
.L_x_159:
[----:B------:R-:W-:Y:S01]  /*12f00*/  @!PT LDS RZ, [RZ] ;  /* 0x00000000fffff984 */ /* 0x000fe20000000800 */
[----:B------:R-:W-:Y:S01]  /*12f10*/  @!PT LDS RZ, [RZ] ;  /* 0x00000000fffff984 */ /* 0x000fe20000000800 */
[----:B------:R-:W-:Y:S01]  /*12f20*/  @!PT LDS RZ, [RZ] ;  /* 0x00000000fffff984 */ /* 0x000fe20000000800 */
[----:B------:R-:W-:Y:S01]  /*12f30*/  LDGSTS.E.BYPASS.LTC128B.128 [R0+0x3400], desc[UR36][R2.64+0x80], !P0 ;  /* 0x0340008002007fae */ /* 0x000fe2000c101d64 */
[----:B------:R-:W-:Y:S02]  /*12f40*/  ISETP.LT.OR P0, PT, R5, 0x11, P2 ;  /* 0x000000110500780c */ /* 0x000fe40001701670 */
[----:B------:R-:W-:Y:S01]  /*12f50*/  MOV R13, R18 ;  /* 0x00000012000d7202 */ /* 0x000fe20000000f00 */
        /* <DEDUP_REMOVED lines=8> */
.L_x_160:
[----:B------:R-:W-:Y:S01]  /*12fe0*/  IMAD.X R3, RZ, RZ, R7, P0 ;  /* 0x000000ffff037224 */ /* 0x000fe200000e0607 */
[----:B------:R-:W-:Y:S02]  /*12ff0*/  ISETP.LT.OR P0, PT, R5, 0x21, P4 ;  /* 0x000000210500780c */ /* 0x000fe40002701670 */
[----:B------:R-:W-:-:S11]  /*13000*/  MOV R13, R17 ;  /* 0x00000011000d7202 */ /* 0x000fd60000000f00 */
        /* <DEDUP_REMOVED lines=9> */
.L_x_161:
[----:B------:R-:W-:Y:S01]  /*130a0*/  @!PT LDS RZ, [RZ] ;  /* 0x00000000fffff984 */ /* 0x000fe20000000800 */
[----:B------:R-:W-:Y:S01]  /*130b0*/  @!PT LDS RZ, [RZ] ;  /* 0x00000000fffff984 */ /* 0x000fe20000000800 */
[----:B------:R-:W-:Y:S01]  /*130c0*/  @!PT LDS RZ, [RZ] ;  /* 0x00000000fffff984 */ /* 0x000fe20000000800 */
[----:B------:R-:W-:Y:S01]  /*130d0*/  LDGSTS.E.BYPASS.LTC128B.128 [R0+0x3c00], desc[UR36][R2.64+0x80], !P0 ;  /* 0x03c0008002007fae */ /* 0x000fe2000c101d64 */
[----:B------:R-:W-:Y:S01]  /*130e0*/  ISETP.LT.OR P0, PT, R5, 0x21, P2 ;  /* 0x000000210500780c */ /* 0x000fe20001701670 */
[----:B------:R-:W-:Y:S01]  /*130f0*/  IMAD.MOV.U32 R13, RZ, RZ, R18 ;  /* 0x000000ffff0d7224 */ /* 0x000fe200078e0012 */
[----:B------:R-:W-:-:S11]  /*13100*/  MOV R12, 0x4 ;  /* 0x00000004000c7802 */ /* 0x000fd60000000f00 */
[----:B------:R-:W-:Y:S01]  /*13110*/  LDGSTS.E.BYPASS.LTC128B.128 [R0+0x6400], desc[UR36][R2.64+0x100], !P0 ;  /* 0x0640010002007fae */ /* 0x000fe2000c101d64 */
[----:B------:R-:W-:-:S13]  /*13120*/  ISETP.LT.OR P0, PT, R5, 0x21, P1 ;  /* 0x000000210500780c */ /* 0x000fda0000f01670 */
[----:B------:R0:W-:Y:S02]  /*13130*/  LDGSTS.E.BYPASS.LTC128B.128 [R0+0x8c00], desc[UR36][R2.64+0x180], !P0 ;  /* 0x08c0018002007fae */ /* 0x0001e4000c101d64 */
[----:B0-----:R-:W-:-:S13]  /*13140*/  IADD3 R2, P0, R14, R6, RZ ;  /* 0x000000060e027210 */ /* 0x001fda0007f1e0ff */
[----:B------:R-:W-:Y:S05]  /*13150*/  WARPSYNC.COLLECTIVE R15, `(.L_x_162) ;  /* 0x000000000f087348 */ /* 0x000fea0003c00000 */
[----:B------:R0:W1:Y:S02]  /*13160*/  SHFL.IDX P6, R14, R13, R12, R11 ;  /* 0x0000000c0d0e7389 */ /* 0x00006400000c000b */
[----:B01----:R-:W-:Y:S01]  /*13170*/  ENDCOLLECTIVE ;  /* 0x000000000000791b */ /* 0x003fe20003800000 */
.L_x_162:
        /* <DEDUP_REMOVED lines=12> */
.L_x_163:
        /* <DEDUP_REMOVED lines=9> */
.L_x_79:
[----:B0-----:R0:W1:Y:S02]  /*132d0*/  SYNCS.PHASECHK.TRANS64.TRYWAIT P0, [R5+URZ+0x38820], R0 ;  /* 0x03882000050075a7 */ /* 0x001064000800017f */
[----:B-1----:R-:W-:Y:S05]  /*132e0*/  @!P0 NANOSLEEP.SYNCS 0x989680 ;  /* 0x009896800000895d */ /* 0x002fea0003900000 */
[----:B------:R-:W1:Y:S02]  /*132f0*/  @!P0 SYNCS.PHASECHK.TRANS64 P0, [R5+URZ+0x38820], R0 ;  /* 0x03882000050085a7 */ /* 0x000e64000800007f */
[----:B-1----:R-:W-:Y:S05]  /*13300*/  @!P0 BRA `(.L_x_79) ;  /* 0xfffffffc00f08947 */ /* 0x002fea000383ffff */
[----:B------:R-:W-:Y:S05]  /*13310*/  BRA `(.L_x_165) ;  /* 0xffffffd0006c7947 */ /* 0x000fea000383ffff */
.L_x_80:
[----:B------:R-:W1:Y:S01]  /*13320*/  S2R R2, SR_TID.X ;  /* 0x0000000000027919 */ /* 0x000e620000002100 */
[----:B------:R-:W-:Y:S01]  /*13330*/  BSSY B0, `(.L_x_166) ;  /* 0x000000a000007945 */ /* 0x000fe20003800000 */
[----:B------:R-:W-:Y:S01]  /*13340*/  IMAD.MOV.U32 R12, RZ, RZ, RZ ;  /* 0x000000ffff0c7224 */ /* 0x000fe200078e00ff */
[----:B------:R-:W-:Y:S01]  /*13350*/  MOV R15, 0xffffffff ;  /* 0xffffffff000f7802 */ /* 0x000fe20000000f00 */
[----:B------:R-:W-:Y:S01]  /*13360*/  IMAD.MOV.U32 R11, RZ, RZ, 0x1f ;  /* 0x0000001fff0b7424 */ /* 0x000fe200078e00ff */
[----:B-1----:R-:W-:-:S04]  /*13370*/  SHF.R.U32.HI R2, RZ, 0x5, R2 ;  /* 0x00000005ff027819 */ /* 0x002fc80000011602 */
[----:B------:R-:W-:-:S04]  /*13380*/  LOP3.LUT R2, R2, 0x3, RZ, 0xc0, !PT ;  /* 0x0000000302027812 */ /* 0x000fc800078ec0ff */
[----:B------:R-:W-:-:S07]  /*13390*/  MOV R13, R2 ;  /* 0x00000002000d7202 */ /* 0x000fce0000000f00 */
[----:B0-----:R-:W-:Y:S05]  /*133a0*/  WARPSYNC.COLLECTIVE R15, `(.L_x_167) ;  /* 0x000000000f087348 */ /* 0x001fea0003c00000 */
[----:B------:R1:W2:Y:S02]  /*133b0*/  SHFL.IDX P6, R14, R13, R12, R11 ;  /* 0x0000000c0d0e7389 */ /* 0x0002a400000c000b */
[----:B012---:R-:W-:Y:S01]  /*133c0*/  ENDCOLLECTIVE ;  /* 0x000000000000791b */ /* 0x007fe20003800000 */
.L_x_167:
[----:B------:R-:W-:Y:S05]  /*133d0*/  BSYNC B0 ;  /* 0x0000000000007941 */ /* 0x000fea0003800000 */
.L_x_166:
[----:B------:R-:W-:Y:S05]  /*133e0*/  BRA `(.L_x_168) ;  /* 0xffffffd000547947 */ /* 0x000fea000383ffff */
.L_x_83:
[----:B------:R-:W-:Y:S01]  /*133f0*/  BSSY B1, `(.L_x_169) ;  /* 0x0000006000017945 */ /* 0x000fe20003800000 */
[----:B------:R-:W-:-:S07]  /*13400*/  IMAD.MOV.U32 R15, RZ, RZ, -0x1 ;  /* 0xffffffffff0f7424 */ /* 0x000fce00078e00ff */
[----:B0-----:R-:W-:Y:S05]  /*13410*/  WARPSYNC.COLLECTIVE R15, `(.L_x_170) ;  /* 0x000000000f0c7348 */ /* 0x001fea0003c00000 */
[----:B------:R-:W-:Y:S02]  /*13420*/  ELECT P6, UR62, PT ;  /* 0x00000000003e782f */ /* 0x000fe400038c0000 */
[----:B------:R-:W-:Y:S01]  /*13430*/  MOV R14, UR62 ;  /* 0x0000003e000e7c02 */ /* 0x000fe20008000f00 */
[----:B0-----:R-:W-:Y:S10]  /*13440*/  ENDCOLLECTIVE ;  /* 0x000000000000791b */ /* 0x001ff40003800000 */
.L_x_170:
[----:B------:R-:W-:Y:S05]  /*13450*/  BSYNC B1 ;  /* 0x0000000000017941 */ /* 0x000fea0003800000 */
.L_x_169:
[----:B------:R-:W-:Y:S05]  /*13460*/  BRA `(.L_x_171) ;  /* 0xffffffd0004c7947 */ /* 0x000fea000383ffff */
.L_x_85:
[----:B0-----:R0:W1:Y:S02]  /*13470*/  SYNCS.PHASECHK.TRANS64.TRYWAIT P1, [R3+URZ+0x38840], R2 ;  /* 0x03884002030075a7 */ /* 0x001064000802017f */
[----:B-1----:R-:W-:Y:S05]  /*13480*/  @!P1 NANOSLEEP.SYNCS 0x989680 ;  /* 0x009896800000995d */ /* 0x002fea0003900000 */
[----:B------:R-:W1:Y:S02]  /*13490*/  @!P1 SYNCS.PHASECHK.TRANS64 P1, [R3+URZ+0x38840], R2 ;  /* 0x03884002030095a7 */ /* 0x000e64000802007f */
[----:B-1----:R-:W-:Y:S05]  /*134a0*/  @!P1 BRA `(.L_x_85) ;  /* 0xfffffffc00f09947 */ /* 0x002fea000383ffff */
[----:B------:R-:W-:Y:S05]  /*134b0*/  BRA `(.L_x_172) ;  /* 0xffffffd000747947 */ /* 0x000fea000383ffff */
.L_x_87:
[----:B-1----:R1:W2:Y:S02]  /*134c0*/  SYNCS.PHASECHK.TRANS64.TRYWAIT P1, [R5+URZ+0x38840], R0 ;  /* 0x03884000050075a7 */ /* 0x0022a4000802017f */
[----:B--2---:R-:W-:Y:S05]  /*134d0*/  @!P1 NANOSLEEP.SYNCS 0x989680 ;  /* 0x009896800000995d */ /* 0x004fea0003900000 */
[----:B------:R-:W2:Y:S02]  /*134e0*/  @!P1 SYNCS.PHASECHK.TRANS64 P1, [R5+URZ+0x38840], R0 ;  /* 0x03884000050095a7 */ /* 0x000ea4000802007f */
[----:B--2---:R-:W-:Y:S05]  /*134f0*/  @!P1 BRA `(.L_x_87) ;  /* 0xfffffffc00f09947 */ /* 0x004fea000383ffff */
[----:B------:R-:W-:Y:S05]  /*13500*/  BRA `(.L_x_173) ;  /* 0xffffffd000807947 */ /* 0x000fea000383ffff */
.L_x_89:
[----:B--2---:R2:W3:Y:S02]  /*13510*/  SYNCS.PHASECHK.TRANS64.TRYWAIT P1, [R3+URZ+0x38860], R2 ;  /* 0x03886002030075a7 */ /* 0x0044e4000802017f */
[----:B---3--:R-:W-:Y:S05]  /*13520*/  @!P1 NANOSLEEP.SYNCS 0x989680 ;  /* 0x009896800000995d */ /* 0x008fea0003900000 */
[----:B------:R-:W3:Y:S02]  /*13530*/  @!P1 SYNCS.PHASECHK.TRANS64 P1, [R3+URZ+0x38860], R2 ;  /* 0x03886002030095a7 */ /* 0x000ee4000802007f */
[----:B---3--:R-:W-:Y:S05]  /*13540*/  @!P1 BRA `(.L_x_89) ;  /* 0xfffffffc00f09947 */ /* 0x008fea000383ffff */
[----:B------:R-:W-:Y:S05]  /*13550*/  BRA `(.L_x_174) ;  /* 0xffffffd0007c7947 */ /* 0x000fea000383ffff */
.L_x_175:
[----:B------:R-:W-:-:S00]  /*13560*/  BRA `(.L_x_175) ;  /* 0xfffffffc00fc7947 */ /* 0x000fc0000383ffff */
[----:B------:R-:W-:-:S00]  /*13570*/  NOP ;  /* 0x0000000000007918 */ /* 0x000fc00000000000 */
        /* <DEDUP_REMOVED lines=8> */
.L_x_15838:


//--------------------- .text._ZN7cutlass13device_kernelIN5flash11enable_sm90INS1_16FlashAttnFwdSm90INS1_25CollectiveMainloopFwdSm90ILi2EN4cute5tupleIJNS5_1CILi1EEES8_S8_EEENS6_IJNS7_ILi128EEENS7_ILi80EEENS7_ILi256EEEEEELi256ENS_6half_tEfNS_4arch4Sm90ELb0ELb0ELb1ELb1ELb1ELb0ELb0ELb1ELb1ELb1ELb0ELb0EEENS1_21CollectiveEpilogueFwdINS6_IJSA_SC_SB_EEES9_SE_SG_Li256ELb1ELb1ELb0ELb0EEENS1_36VarlenDynamicPersistentTileSchedulerILi128ELi80ELi256ELi128ELb0ELb1ELb1ELb0ELb1ELb1EEEEEEEEEvNT_6ParamsE --------------------------
	.section	.text._ZN7cutlass13device_kernelIN5flash11enable_sm90INS1_16FlashAttnFwdSm90INS1_25CollectiveMainloopFwdSm90ILi2EN4cute5tupleIJNS5_1CILi1EEES8_S8_EEENS6_IJNS7_ILi128EEENS7_ILi80EEENS7_ILi256EEEEEELi256ENS_6half_tEfNS_4arch4Sm90ELb0ELb0ELb1ELb1ELb1ELb0ELb0ELb1ELb1ELb1ELb0ELb0EEENS1_21CollectiveEpilogueFwdINS6_IJSA_SC_SB_EEES9_SE_SG_Li256ELb1ELb1ELb0ELb0EEENS1_36VarlenDynamicPersistentTileSchedulerILi128ELi80ELi256ELi128ELb0ELb1ELb1ELb0ELb1ELb1EEEEEEEEEvNT_6ParamsE,"ax",@progbits
	.align	128
.text._ZN7cutlass13device_kernelIN5flash11enable_sm90INS1_16FlashAttnFwdSm90INS1_25CollectiveMainloopFwdSm90ILi2EN4cute5tupleIJNS5_1CILi1EEES8_S8_EEENS6_IJNS7_ILi128EEENS7_ILi80EEENS7_ILi256EEEEEELi256ENS_6half_tEfNS_4arch4Sm90ELb0ELb0ELb1ELb1ELb1ELb0ELb0ELb1ELb1ELb1ELb0ELb0EEENS1_21CollectiveEpilogueFwdINS6_IJSA_SC_SB_EEES9_SE_SG_Li256ELb1ELb1ELb0ELb0EEENS1_36VarlenDynamicPersistentTileSchedulerILi128ELi80ELi256ELi128ELb0ELb1ELb1ELb0ELb1ELb1EEEEEEEEEvNT_6ParamsE:
        .type           _ZN7cutlass13device_kernelIN5flash11enable_sm90INS1_16FlashAttnFwdSm90INS1_25CollectiveMainloopFwdSm90ILi2EN4cute5tupleIJNS5_1CILi1EEES8_S8_EEENS6_IJNS7_ILi128EEENS7_ILi80EEENS7_ILi256EEEEEELi256ENS_6half_tEfNS_4arch4Sm90ELb0ELb0ELb1ELb1ELb1ELb0ELb0ELb1ELb1ELb1ELb0ELb0EEENS1_21CollectiveEpilogueFwdINS6_IJSA_SC_SB_EEES9_SE_SG_Li256ELb1ELb1ELb0ELb0EEENS1_36VarlenDynamicPersistentTileSchedulerILi128ELi80ELi256ELi128ELb0ELb1ELb1ELb0ELb1ELb1EEEEEEEEEvNT_6ParamsE,@function
        .size           _ZN7cutlass13device_kernelIN5flash11enable_sm90INS1_16FlashAttnFwdSm90INS1_25CollectiveMainloopFwdSm90ILi2EN4cute5tupleIJNS5_1CILi1EEES8_S8_EEENS6_IJNS7_ILi128EEENS7_ILi80EEENS7_ILi256EEEEEELi256ENS_6half_tEfNS_4arch4Sm90ELb0ELb0ELb1ELb1ELb1ELb0ELb0ELb1ELb1ELb1ELb0ELb0EEENS1_21CollectiveEpilogueFwdINS6_IJSA_SC_SB_EEES9_SE_SG_Li256ELb1ELb1ELb0ELb0EEENS1_36VarlenDynamicPersistentTileSchedulerILi128ELi80ELi256ELi128ELb0ELb1ELb1ELb0ELb1ELb1EEEEEEEEEvNT_6ParamsE,(.L_x_15839 - _ZN7cutlass13device_kernelIN5flash11enable_sm90INS1_16FlashAttnFwdSm90INS1_25CollectiveMainloopFwdSm90ILi2EN4cute5tupleIJNS5_1CILi1EEES8_S8_EEENS6_IJNS7_ILi128EEENS7_ILi80EEENS7_ILi256EEEEEELi256ENS_6half_tEfNS_4arch4Sm90ELb0ELb0ELb1ELb1ELb1ELb0ELb0ELb1ELb1ELb1ELb0ELb0EEENS1_21CollectiveEpilogueFwdINS6_IJSA_SC_SB_EEES9_SE_SG_Li256ELb1ELb1ELb0ELb0EEENS1_36VarlenDynamicPersistentTileSchedulerILi128ELi80ELi256ELi128ELb0ELb1ELb1ELb0ELb1ELb1EEEEEEEEEvNT_6ParamsE)
        .other          _ZN7cutlass13device_kernelIN5flash11enable_sm90INS1_16FlashAttnFwdSm90INS1_25CollectiveMainloopFwdSm90ILi2EN4cute5tupleIJNS5_1CILi1EEES8_S8_EEENS6_IJNS7_ILi128EEENS7_ILi80EEENS7_ILi256EEEEEELi256ENS_6half_tEfNS_4arch4Sm90ELb0ELb0ELb1ELb1ELb1ELb0ELb0ELb1ELb1ELb1ELb0ELb0EEENS1_21CollectiveEpilogueFwdINS6_IJSA_SC_SB_EEES9_SE_SG_Li256ELb1ELb1ELb0ELb0EEENS1_36VarlenDynamicPersistentTileSchedulerILi128ELi80ELi256ELi128ELb0ELb1ELb1ELb0ELb1ELb1EEEEEEEEEvNT_6ParamsE,@"STO_CUDA_ENTRY STV_DEFAULT"
_ZN7cutlass13device_kernelIN5flash11enable_sm90INS1_16FlashAttnFwdSm90INS1_25CollectiveMainloopFwdSm90ILi2EN4cute5tupleIJNS5_1CILi1EEES8_S8_EEENS6_IJNS7_ILi128EEENS7_ILi80EEENS7_ILi256EEEEEELi256ENS_6half_tEfNS_4arch4Sm90ELb0ELb0ELb1ELb1ELb1ELb0ELb0ELb1ELb1ELb1ELb0ELb0EEENS1_21CollectiveEpilogueFwdINS6_IJSA_SC_SB_EEES9_SE_SG_Li256ELb1ELb1ELb0ELb0EEENS1_36VarlenDynamicPersistentTileSchedulerILi128ELi80ELi256ELi128ELb0ELb1ELb1ELb0ELb1ELb1EEEEEEEEEvNT_6ParamsE:
        /* <DEDUP_REMOVED lines=45> */
.L_x_176:
        /* <DEDUP_REMOVED lines=22> */
.L_x_177:
        /* <DEDUP_REMOVED lines=18> */
.L_x_178:
        /* <DEDUP_REMOVED lines=22> */
.L_x_179:
        /* <DEDUP_REMOVED lines=23> */
.L_x_180:
        /* <DEDUP_REMOVED lines=10> */
.L_x_182:
[----:B------:R-:W-:-:S08]  /*08c0*/  NOP ;  /* 0x0000000000007918 */ /* 0x000fd00000000000 */
[----:B------:R-:W1:Y:S02]  /*08d0*/  USETMAXREG.TRY_ALLOC.CTAPOOL UP0, 0xe8 ;  /* 0x000000e8000079c8 */ /* 0x000e640008000600 */
[----:B-1----:R-:W-:-:S13]  /*08e0*/  PLOP3.LUT P0, PT, PT, PT, UP0, 0x80, 0x0 ;  /* 0x000000000000781c */ /* 0x002fda0003f0f008 */
[----:B------:R-:W-:Y:S05]  /*08f0*/  @!P0 BRA `(.L_x_182) ;  /* 0xfffffffc00f08947 */ /* 0x000fea000383ffff */
[----:B------:R-:W1:Y:S08]  /*0900*/  S2UR UR5, SR_CgaCtaId ;  /* 0x00000000000579c3 */ /* 0x000e700000008800 */
[----:B------:R-:W-:Y:S06]  /*0910*/  BAR.ARV 0x8, 0x180 ;  /* 0x0206000000007b1d */ /* 0x000fec0000002000 */
[----:B------:R-:W-:-:S02]  /*0920*/  UMOV UR4, 0x400 ;  /* 0x0000040000047882 */ /* 0x000fc40000000000 */
[----:B------:R-:W-:Y:S01]  /*0930*/  BAR.SYNC.DEFER_BLOCKING 0x5, 0x180 ;  /* 0x0146000000007b1d */ /* 0x000fe20000010000 */
[----:B-1----:R-:W-:-:S09]  /*0940*/  ULEA UR4, UR5, UR4, 0x18 ;  /* 0x0000000405047291 */ /* 0x002fd2000f8ec03f */
[----:B------:R-:W1:Y:S01]  /*0950*/  LDS.128 R12, [UR4+0x388d0] ;  /* 0x0388d004ff0c7984 */ /* 0x000e620008000c00 */
[----:B------:R-:W-:Y:S01]  /*0960*/  ULDC UR4, c[0x0][0xc3c] ;  /* 0x00030f0000047ab9 */ /* 0x000fe20000000800 */
[----:B------:R-:W-:Y:S06]  /*0970*/  BAR.ARV 0x4, 0x180 ;  /* 0x0106000000007b1d */ /* 0x000fec0000002000 */
[----:B-1----:R-:W-:-:S13]  /*0980*/  ISETP.GE.AND P0, PT, R15, UR4, PT ;  /* 0x000000040f007c0c */ /* 0x002fda000bf06270 */
[----:B------:R-:W-:Y:S05]  /*0990*/  @P0 EXIT ;  /* 0x000000000000094d */ /* 0x000fea0003800000 */
[----:B0-----:R-:W2:Y:S01]  /*09a0*/  LDL R2, [R1+0x24] ;  /* 0x0000240001027983 */ /* 0x001ea20000100800 */
[----:B------:R-:W-:Y:S01]  /*09b0*/  R2UR UR5, R13 ;  /* 0x000000000d0572ca */ /* 0x000fe200000e0000 */
[----:B------:R-:W-:Y:S01]  /*09c0*/  UMOV UR38, URZ ;  /* 0x0000003f00267c82 */ /* 0x000fe20008000000 */
[----:B------:R-:W-:Y:S01]  /*09d0*/  R2UR UR6, R14 ;  /* 0x000000000e0672ca */ /* 0x000fe200000e0000 */
[----:B------:R-:W0:Y:S01]  /*09e0*/  S2R R0, SR_TID.X ;  /* 0x0000000000007919 */ /* 0x000e220000002100 */
[----:B------:R-:W-:Y:S01]  /*09f0*/  R2UR UR7, R15 ;  /* 0x000000000f0772ca */ /* 0x000fe200000e0000 */
[----:B0-----:R-:W-:-:S05]  /*0a00*/  VIADD R11, R0, 0xffffff80 ;  /* 0xffffff80000b7836 */ /* 0x001fca0000000000 */
[----:B------:R-:W-:-:S04]  /*0a10*/  SHF.R.S32.HI R0, RZ, 0x1f, R11 ;  /* 0x0000001fff007819 */ /* 0x000fc8000001140b */
[CC--:B------:R-:W-:Y:S02]  /*0a20*/  LEA.HI R4, R0.reuse, R11.reuse, RZ, 0x5 ;  /* 0x0000000b00047211 */ /* 0x0c0fe400078f28ff */
[----:B------:R-:W-:-:S03]  /*0a30*/  LEA.HI R3, R0, R11, RZ, 0x4 ;  /* 0x0000000b00037211 */ /* 0x000fc600078f20ff */
[----:B------:R-:W-:Y:S01]  /*0a40*/  IMAD.SHL.U32 R5, R4, 0x20, RZ ;  /* 0x0000002004057824 */ /* 0x000fe200078e00ff */
[----:B------:R-:W-:Y:S02]  /*0a50*/  LOP3.LUT R4, R3, 0x3fffff0, RZ, 0xc0, !PT ;  /* 0x03fffff003047812 */ /* 0x000fe400078ec0ff */
[----:B------:R-:W-:Y:S02]  /*0a60*/  SHF.R.S32.HI R6, RZ, 0x4, R3 ;  /* 0x00000004ff067819 */ /* 0x000fe40000011403 */
[----:B------:R-:W-:Y:S02]  /*0a70*/  LOP3.LUT R5, R5, 0xfffffc00, RZ, 0xc0, !PT ;  /* 0xfffffc0005057812 */ /* 0x000fe400078ec0ff */
[----:B------:R-:W-:Y:S02]  /*0a80*/  IADD3 R4, R11, -R4, RZ ;  /* 0x800000040b047210 */ /* 0x000fe40007ffe0ff */
[----:B------:R-:W-:-:S03]  /*0a90*/  LEA.HI R3, R3, R6, RZ, 0x1 ;  /* 0x0000000603037211 */ /* 0x000fc600078f08ff */
[----:B------:R-:W-:Y:S01]  /*0aa0*/  IMAD R4, R4, 0x40, R5 ;  /* 0x0000004004047824 */ /* 0x000fe200078e0205 */
[----:B------:R-:W-:Y:S02]  /*0ab0*/  LEA.HI R5, R0, R11, RZ, 0x2 ;  /* 0x0000000b00057211 */ /* 0x000fe400078f10ff */
[----:B------:R-:W-:Y:S02]  /*0ac0*/  LOP3.LUT R3, R3, 0x1ffffffe, RZ, 0xc0, !PT ;  /* 0x1ffffffe03037812 */ /* 0x000fe400078ec0ff */
[----:B------:R-:W-:-:S03]  /*0ad0*/  LOP3.LUT R5, R5, 0xfffffffc, RZ, 0xc0, !PT ;  /* 0xfffffffc05057812 */ /* 0x000fc600078ec0ff */
[----:B------:R-:W-:Y:S01]  /*0ae0*/  IMAD.IADD R3, R6, 0x1, -R3 ;  /* 0x0000000106037824 */ /* 0x000fe200078e0a03 */
[----:B------:R-:W-:Y:S01]  /*0af0*/  IADD3 R5, R11, -R5, RZ ;  /* 0x800000050b057210 */ /* 0x000fe20007ffe0ff */
[----:B------:R-:W-:Y:S02]  /*0b00*/  IMAD.MOV.U32 R6, RZ, RZ, -0x2 ;  /* 0xfffffffeff067424 */ /* 0x000fe400078e00ff */
[----:B------:R-:W-:Y:S01]  /*0b10*/  IMAD R225, R3, 0x8, R4 ;  /* 0x0000000803e17824 */ /* 0x000fe200078e0204 */
[----:B------:R-:W-:-:S04]  /*0b20*/  LEA.HI R3, R5, R5, RZ, 0x1 ;  /* 0x0000000505037211 */ /* 0x000fc800078f08ff */
[----:B------:R-:W-:-:S05]  /*0b30*/  LOP3.LUT R4, R3, 0x1ffffffe, RZ, 0xc0, !PT ;  /* 0x1ffffffe03047812 */ /* 0x000fca00078ec0ff */
[----:B------:R-:W-:Y:S01]  /*0b40*/  IMAD.IADD R5, R5, 0x1, -R4 ;  /* 0x0000000105057824 */ /* 0x000fe200078e0a04 */
[----:B--2---:R-:W-:Y:S02]  /*0b50*/  R2UR UR4, R2 ;  /* 0x00000000020472ca */ /* 0x004fe400000e0000 */
[CC--:B------:R-:W-:Y:S02]  /*0b60*/  LEA.HI R2, R0.reuse, R11.reuse, RZ, 0x7 ;  /* 0x0000000b00027211 */ /* 0x0c0fe400078f38ff */
[----:B------:R-:W-:Y:S02]  /*0b70*/  LEA.HI R0, R0, R11, RZ, 0x3 ;  /* 0x0000000b00007211 */ /* 0x000fe400078f18ff */
[----:B------:R-:W-:Y:S02]  /*0b80*/  LOP3.LUT R220, R2, 0xffffff80, RZ, 0xc0, !PT ;  /* 0xffffff8002dc7812 */ /* 0x000fe400078ec0ff */
[----:B------:R-:W-:Y:S02]  /*0b90*/  SHF.R.S32.HI R221, RZ, 0x7, R2 ;  /* 0x00000007ffdd7819 */ /* 0x000fe40000011402 */
[----:B------:R-:W-:Y:S01]  /*0ba0*/  LOP3.LUT R213, R0, 0xfffffff8, RZ, 0xc0, !PT ;  /* 0xfffffff800d57812 */ /* 0x000fe200078ec0ff */
[C---:B------:R-:W-:Y:S01]  /*0bb0*/  IMAD.IADD R220, R11.reuse, 0x1, -R220 ;  /* 0x000000010bdc7824 */ /* 0x040fe200078e0adc */
[----:B------:R-:W-:Y:S01]  /*0bc0*/  LEA.HI R2, R2, R221, RZ, 0x1 ;  /* 0x000000dd02027211 */ /* 0x000fe200078f08ff */
[----:B------:R-:W-:Y:S01]  /*0bd0*/  ULOP3.LUT UR8, UR4, 0x1, URZ, 0xfc, !UPT ;  /* 0x0000000104087892 */ /* 0x000fe2000f8efc3f */
[----:B------:R-:W-:Y:S01]  /*0be0*/  SHF.R.S32.HI R218, RZ, 0x3, R0 ;  /* 0x00000003ffda7819 */ /* 0x000fe20000011400 */
[----:B------:R-:W-:Y:S01]  /*0bf0*/  IMAD.IADD R213, R11, 0x1, -R213 ;  /* 0x000000010bd57824 */ /* 0x000fe200078e0ad5 */
[----:B------:R-:W-:Y:S01]  /*0c00*/  SHF.R.S32.HI R7, RZ, 0x1f, R220 ;  /* 0x0000001fff077819 */ /* 0x000fe200000114dc */
[----:B------:R-:W-:Y:S01]  /*0c10*/  UMOV UR4, URZ ;  /* 0x0000003f00047c82 */ /* 0x000fe20008000000 */
[----:B------:R-:W-:Y:S01]  /*0c20*/  LOP3.LUT R2, R2, 0x3fffffe, RZ, 0xc0, !PT ;  /* 0x03fffffe02027812 */ /* 0x000fe200078ec0ff */
[----:B------:R-:W-:Y:S01]  /*0c30*/  IMAD.SHL.U32 R17, R213, 0x8, RZ ;  /* 0x00000008d5117824 */ /* 0x000fe200078e00ff */
[CC--:B------:R-:W-:Y:S01]  /*0c40*/  LEA.HI R8, R7.reuse, R220.reuse, RZ, 0x2 ;  /* 0x000000dc07087211 */ /* 0x0c0fe200078f10ff */
[----:B------:R-:W-:Y:S01]  /*0c50*/  IMAD.U32 R226, RZ, RZ, UR8 ;  /* 0x00000008ffe27e24 */ /* 0x000fe2000f8e00ff */
[----:B------:R-:W-:Y:S01]  /*0c60*/  LEA.HI R7, R7, R220, RZ, 0x5 ;  /* 0x000000dc07077211 */ /* 0x000fe200078f28ff */
[----:B------:R-:W-:Y:S01]  /*0c70*/  IMAD.IADD R2, R221, 0x1, -R2 ;  /* 0x00000001dd027824 */ /* 0x000fe200078e0a02 */
[--C-:B------:R-:W-:Y:S01]  /*0c80*/  SHF.R.S32.HI R9, RZ, 0x2, R8.reuse ;  /* 0x00000002ff097819 */ /* 0x100fe20000011408 */
[C---:B------:R-:W-:Y:S01]  /*0c90*/  VIADD R23, R17.reuse, 0x40 ;  /* 0x0000004011177836 */ /* 0x040fe20000000000 */
[----:B------:R-:W-:Y:S01]  /*0ca0*/  SHF.R.S32.HI R10, RZ, 0x1f, R8 ;  /* 0x0000001fff0a7819 */ /* 0x000fe20000011408 */
[C---:B------:R-:W-:Y:S01]  /*0cb0*/  VIADD R22, R17.reuse, 0x80 ;  /* 0x0000008011167836 */ /* 0x040fe20000000000 */
[----:B------:R-:W-:Y:S01]  /*0cc0*/  SHF.R.S32.HI R7, RZ, 0x5, R7 ;  /* 0x00000005ff077819 */ /* 0x000fe20000011407 */
[----:B------:R-:W-:Y:S01]  /*0cd0*/  IMAD.U32 R219, RZ, RZ, UR4 ;  /* 0x00000004ffdb7e24 */ /* 0x000fe2000f8e00ff */
[----:B------:R-:W-:Y:S01]  /*0ce0*/  LEA.HI R10, R10, R9, RZ, 0x3 ;  /* 0x000000090a0a7211 */ /* 0x000fe200078f18ff */
[----:B------:R-:W-:Y:S01]  /*0cf0*/  IMAD.U32 R16, RZ, RZ, UR4 ;  /* 0x00000004ff107e24 */ /* 0x000fe2000f8e00ff */
[----:B------:R-:W-:-:S02]  /*0d00*/  IADD3 R212, R17, 0xc0, RZ ;  /* 0x000000c011d47810 */ /* 0x000fc40007ffe0ff */
[----:B------:R-:W-:Y:S02]  /*0d10*/  LOP3.LUT R10, R10, 0xfffffff8, RZ, 0xc0, !PT ;  /* 0xfffffff80a0a7812 */ /* 0x000fe400078ec0ff */
[----:B------:R-:W-:Y:S02]  /*0d20*/  SHF.R.S32.HI R3, RZ, 0x1f, R17 ;  /* 0x0000001fff037819 */ /* 0x000fe40000011411 */
[----:B------:R-:W-:Y:S01]  /*0d30*/  SHF.R.S32.HI R0, RZ, 0x1f, R22 ;  /* 0x0000001fff007819 */ /* 0x000fe20000011416 */
[----:B------:R-:W-:Y:S01]  /*0d40*/  IMAD.IADD R10, R9, 0x1, -R10 ;  /* 0x00000001090a7824 */ /* 0x000fe200078e0a0a */
[----:B------:R-:W-:Y:S02]  /*0d50*/  LOP3.LUT R9, R8, 0x7ffffffc, RZ, 0xc0, !PT ;  /* 0x7ffffffc08097812 */ /* 0x000fe400078ec0ff */
[----:B------:R-:W-:Y:S01]  /*0d60*/  SHF.R.S32.HI R227, RZ, 0x1f, R212 ;  /* 0x0000001fffe37819 */ /* 0x000fe200000114d4 */
[----:B------:R-:W-:Y:S02]  /*0d70*/  IMAD R7, R7, 0x10, R10 ;  /* 0x0000001007077824 */ /* 0x000fe400078e020a */
[----:B------:R-:W-:-:S03]  /*0d80*/  IMAD.IADD R9, R220, 0x1, -R9 ;  /* 0x00000001dc097824 */ /* 0x000fc600078e0a09 */
[----:B------:R-:W-:Y:S01]  /*0d90*/  LEA R222, R2, R7, 0x6 ;  /* 0x0000000702de7211 */ /* 0x000fe200078e30ff */
[----:B------:R-:W-:Y:S01]  /*0da0*/  IMAD R223, R9, R6, 0x50 ;  /* 0x0000005009df7424 */ /* 0x000fe200078e0206 */
[----:B------:R-:W-:-:S03]  /*0db0*/  SHF.R.S32.HI R2, RZ, 0x1f, R23 ;  /* 0x0000001fff027819 */ /* 0x000fc60000011417 */
[----:B------:R-:W-:-:S07]  /*0dc0*/  IMAD R224, R5, 0x8, R222 ;  /* 0x0000000805e07824 */ /* 0x000fce00078e02de */
.L_x_228:
[----:B------:R-:W-:Y:S01]  /*0dd0*/  ULDC.64 UR8, c[0x0][0xc88] ;  /* 0x0003220000087ab9 */ /* 0x000fe20000000a00 */
[----:B------:R-:W-:Y:S01]  /*0de0*/  ULDC.64 UR10, c[0x0][0xa20] ;  /* 0x00028800000a7ab9 */ /* 0x000fe20000000a00 */
[----:B------:R-:W-:-:S06]  /*0df0*/  UIMAD.WIDE UR8, UR7, 0x4, UR8 ;  /* 0x00000004070878a5 */ /* 0x000fcc000f8e0208 */
[----:B01----:R-:W-:Y:S02]  /*0e00*/  IMAD.U32 R2, RZ, RZ, UR8 ;  /* 0x00000008ff027e24 */ /* 0x003fe4000f8e00ff */
[----:B------:R-:W-:Y:S01]  /*0e10*/  IMAD.U32 R3, RZ, RZ, UR9 ;  /* 0x00000009ff037e24 */ /* 0x000fe2000f8e00ff */
[----:B------:R-:W-:-:S04]  /*0e20*/  ULDC.64 UR8, c[0x0][0xa28] ;  /* 0x00028a0000087ab9 */ /* 0x000fc80000000a00 */
[----:B--2---:R-:W2:Y:S01]  /*0e30*/  LDG.E R2, desc[UR36][R2.64] ;  /* 0x0000002402027981 */ /* 0x004ea2000c1e1900 */
[----:B------:R-:W-:Y:S02]  /*0e40*/  UISETP.NE.U32.AND UP0, UPT, UR8, URZ, UPT ;  /* 0x0000003f0800728c */ /* 0x000fe4000bf05070 */
[----:B------:R-:W-:Y:S02]  /*0e50*/  UISETP.NE.U32.AND UP1, UPT, UR10, URZ, UPT ;  /* 0x0000003f0a00728c */ /* 0x000fe4000bf25070 */
[----:B------:R-:W-:Y:S02]  /*0e60*/  UISETP.NE.AND.EX UP0, UPT, UR9, URZ, UPT, UP0 ;  /* 0x0000003f0900728c */ /* 0x000fe4000bf05300 */
[----:B------:R-:W-:-:S04]  /*0e70*/  UISETP.NE.AND.EX UP1, UPT, UR11, URZ, UPT, UP1 ;  /* 0x0000003f0b00728c */ /* 0x000fc8000bf25310 */
[----:B------:R-:W-:Y:S02]  /*0e80*/  PLOP3.LUT P0, PT, PT, PT, UP0, 0x80, 0x0 ;  /* 0x000000000000781c */ /* 0x000fe40003f0f008 */
[----:B------:R-:W-:Y:S02]  /*0e90*/  PLOP3.LUT P1, PT, PT, PT, UP1, 0x80, 0x0 ;  /* 0x000000000000781c */ /* 0x000fe40003f2f018 */
[----:B--2---:R-:W-:-:S13]  /*0ea0*/  R2UR UR4, R2 ;  /* 0x00000000020472ca */ /* 0x004fda00000e0000 */
[----:B------:R-:W-:Y:S02]  /*0eb0*/  USHF.R.S32.HI UR12, URZ, 0x1f, UR4 ;  /* 0x0000001f3f0c7899 */ /* 0x000fe40008011404 */
[----:B------:R-:W-:Y:S01]  /*0ec0*/  IMAD.U32 R215, RZ, RZ, UR4 ;  /* 0x00000004ffd77e24 */ /* 0x000fe2000f8e00ff */
[----:B------:R-:W-:Y:S02]  /*0ed0*/  @UP0 ULEA UR8, UP2, UR4, UR8, 0x2 ;  /* 0x0000000804080291 */ /* 0x000fe4000f84103f */
[----:B------:R-:W-:Y:S02]  /*0ee0*/  @UP1 ULEA UR10, UP3, UR4, UR10, 0x2 ;  /* 0x0000000a040a1291 */ /* 0x000fe4000f86103f */
[----:B------:R-:W-:Y:S01]  /*0ef0*/  @UP0 ULEA.HI.X UR9, UR4, UR9, UR12, 0x2, UP2 ;  /* 0x0000000904090291 */ /* 0x000fe200090f140c */
[----:B------:R-:W-:Y:S01]  /*0f00*/  IMAD.U32 R216, RZ, RZ, UR5 ;  /* 0x00000005ffd87e24 */ /* 0x000fe2000f8e00ff */
[----:B------:R-:W-:Y:S01]  /*0f10*/  @UP1 ULEA.HI.X UR11, UR4, UR11, UR12, 0x2, UP3 ;  /* 0x0000000b040b1291 */ /* 0x000fe200098f140c */
[----:B------:R-:W-:Y:S01]  /*0f20*/  IMAD.U32 R2, RZ, RZ, UR8 ;  /* 0x00000008ff027e24 */ /* 0x000fe2000f8e00ff */
[----:B------:R-:W-:Y:S01]  /*0f30*/  ULDC UR5, c[0x0][0x2f0] ;  /* 0x0000bc0000057ab9 */ /* 0x000fe20000000800 */
[----:B----4-:R-:W-:Y:S01]  /*0f40*/  IMAD.U32 R4, RZ, RZ, UR10 ;  /* 0x0000000aff047e24 */ /* 0x010fe2000f8e00ff */
[----:B------:R-:W-:Y:S01]  /*0f50*/  ULDC UR4, c[0x0][0x424] ;  /* 0x0001090000047ab9 */ /* 0x000fe20000000800 */
[----:B------:R-:W-:Y:S01]  /*0f60*/  IMAD.U32 R3, RZ, RZ, UR9 ;  /* 0x00000009ff037e24 */ /* 0x000fe2000f8e00ff */
[----:B------:R-:W-:Y:S01]  /*0f70*/  ULDC.64 UR8, c[0x0][0x418] ;  /* 0x0001060000087ab9 */ /* 0x000fe20000000a00 */
[----:B------:R-:W-:Y:S01]  /*0f80*/  IMAD.U32 R5, RZ, RZ, UR11 ;  /* 0x0000000bff057e24 */ /* 0x000fe2000f8e00ff */
[----:B------:R-:W-:Y:S01]  /*0f90*/  UMOV UR39, URZ ;  /* 0x0000003f00277c82 */ /* 0x000fe20008000000 */
[----:B------:R-:W-:Y:S01]  /*0fa0*/  MOV R217, UR12 ;  /* 0x0000000c00d97c02 */ /* 0x000fe20008000f00 */
[----:B------:R-:W2:Y:S04]  /*0fb0*/  @P0 LDG.E R2, desc[UR36][R2.64] ;  /* 0x0000002402020981 */ /* 0x000ea8000c1e1900 */
[----:B---3--:R-:W3:Y:S01]  /*0fc0*/  @P1 LDG.E R4, desc[UR36][R4.64] ;  /* 0x0000002404041981 */ /* 0x008ee2000c1e1900 */
[----:B------:R-:W-:Y:S01]  /*0fd0*/  UISETP.NE.U32.AND UP0, UPT, UR8, URZ, UPT ;  /* 0x0000003f0800728c */ /* 0x000fe2000bf05070 */
[----:B------:R-:W-:-:S02]  /*0fe0*/  MOV R0, RZ ;  /* 0x000000ff00007202 */ /* 0x000fc40000000f00 */
[----:B------:R-:W-:Y:S02]  /*0ff0*/  CS2R R150, SRZ ;  /* 0x0000000000967805 */ /* 0x000fe4000001ff00 */
[----:B------:R-:W-:Y:S01]  /*1000*/  CS2R R148, SRZ ;  /* 0x0000000000947805 */ /* 0x000fe2000001ff00 */
[----:B------:R-:W-:Y:S01]  /*1010*/  UISETP.NE.AND.EX UP0, UPT, UR9, URZ, UPT, UP0 ;  /* 0x0000003f0900728c */ /* 0x000fe2000bf05300 */
[----:B------:R-:W-:Y:S02]  /*1020*/  CS2R R146, SRZ ;  /* 0x0000000000927805 */ /* 0x000fe4000001ff00 */
[----:B------:R-:W-:Y:S02]  /*1030*/  CS2R R144, SRZ ;  /* 0x0000000000907805 */ /* 0x000fe4000001ff00 */
[----:B------:R-:W-:Y:S01]  /*1040*/  CS2R R142, SRZ ;  /* 0x00000000008e7805 */ /* 0x000fe2000001ff00 */
[----:B------:R-:W-:Y:S01]  /*1050*/  USEL UR4, UR4, 0x1, UP0 ;  /* 0x0000000104047887 */ /* 0x000fe20008000000 */
[----:B------:R-:W-:-:S02]  /*1060*/  CS2R R140, SRZ ;  /* 0x00000000008c7805 */ /* 0x000fc4000001ff00 */
[----:B------:R-:W-:Y:S02]  /*1070*/  CS2R R138, SRZ ;  /* 0x00000000008a7805 */ /* 0x000fe4000001ff00 */
[----:B------:R-:W-:Y:S01]  /*1080*/  CS2R R136, SRZ ;  /* 0x0000000000887805 */ /* 0x000fe2000001ff00 */
[----:B------:R-:W-:Y:S01]  /*1090*/  UIMAD UR4, UR4, UR5, URZ ;  /* 0x00000005040472a4 */ /* 0x000fe2000f8e023f */
        /* <DEDUP_REMOVED lines=19> */
[----:B------:R-:W-:Y:S01]  /*11d0*/  CS2R R96, SRZ ;  /* 0x0000000000607805 */ /* 0x000fe2000001ff00 */
[----:B------:R-:W-:Y:S01]  /*11e0*/  IMAD.MOV.U32 R166, RZ, RZ, RZ ;  /* 0x000000ffffa67224 */ /* 0x000fe200078e00ff */
        /* <DEDUP_REMOVED lines=25> */
[----:B------:R-:W-:Y:S01]  /*1380*/  CS2R R44, SRZ ;  /* 0x00000000002c7805 */ /* 0x000fe2000001ff00 */
[----:B------:R-:W-:-:S02]  /*1390*/  IMAD.MOV.U32 R41, RZ, RZ, RZ ;  /* 0x000000ffff297224 */ /* 0x000fc400078e00ff */
[----:B------:R-:W-:Y:S01]  /*13a0*/  IMAD.U32 R214, RZ, RZ, UR6 ;  /* 0x00000006ffd67e24 */ /* 0x000fe2000f8e00ff */
[----:B--2---:R-:W-:Y:S02]  /*13b0*/  @P0 R2UR UR39, R2 ;  /* 0x00000000022702ca */ /* 0x004fe400000e0000 */
[----:B------:R-:W-:Y:S02]  /*13c0*/  CS2R R2, SRZ ;  /* 0x0000000000027805 */ /* 0x000fe4000001ff00 */
[----:B------:R-:W-:Y:S02]  /*13d0*/  PLOP3.LUT P0, PT, PT, PT, PT, 0x80, 0x0 ;  /* 0x000000000000781c */ /* 0x000fe40003f0f070 */
[----:B---3--:R-:W-:Y:S01]  /*13e0*/  @P1 R2UR UR4, R4 ;  /* 0x00000000040412ca */ /* 0x008fe200000e0000 */
[----:B------:R-:W-:-:S14]  /*13f0*/  @P1 BRA `(.L_x_183) ;  /* 0x0000000000381947 */ /* 0x000fdc0003800000 */
[----:B------:R-:W-:Y:S02]  /*1400*/  ULDC.64 UR6, c[0x0][0xa08] ;  /* 0x0002820000067ab9 */ /* 0x000fe40000000a00 */
[----:B------:R-:W-:-:S04]  /*1410*/  ISETP.NE.U32.AND P1, PT, RZ, UR6, PT ;  /* 0x00000006ff007c0c */ /* 0x000fc8000bf25070 */
[----:B------:R-:W-:-:S13]  /*1420*/  ISETP.NE.AND.EX P1, PT, RZ, UR7, PT, P1 ;  /* 0x00000007ff007c0c */ /* 0x000fda000bf25310 */
[----:B------:R-:W-:Y:S05]  /*1430*/  @!P1 BRA `(.L_x_183) ;  /* 0x0000000000289947 */ /* 0x000fea0003800000 */
[----:B------:R-:W-:Y:S01]  /*1440*/  R2UR UR6, R215 ;  /* 0x00000000d70672ca */ /* 0x000fe200000e0000 */
[----:B------:R-:W-:-:S12]  /*1450*/  ULDC.64 UR4, c[0x0][0xa08] ;  /* 0x0002820000047ab9 */ /* 0x000fd80000000a00 */
[----:B------:R-:W-:-:S06]  /*1460*/  UIMAD.WIDE UR4, UR6, 0x4, UR4 ;  /* 0x00000004060478a5 */ /* 0x000fcc000f8e0204 */
[----:B------:R-:W-:Y:S02]  /*1470*/  IMAD.U32 R4, RZ, RZ, UR4 ;  /* 0x00000004ff047e24 */ /* 0x000fe4000f8e00ff */
[----:B------:R-:W-:-:S05]  /*1480*/  IMAD.U32 R5, RZ, RZ, UR5 ;  /* 0x00000005ff057e24 */ /* 0x000fca000f8e00ff */
[----:B------:R-:W2:Y:S04]  /*1490*/  LDG.E R7, desc[UR36][R4.64] ;  /* 0x0000002404077981 */ /* 0x000ea8000c1e1900 */
[----:B------:R-:W3:Y:S01]  /*14a0*/  LDG.E R6, desc[UR36][R4.64+0x4] ;  /* 0x0000042404067981 */ /* 0x000ee2000c1e1900 */
[----:B--2---:R-:W-:Y:S02]  /*14b0*/  R2UR UR4, R7 ;  /* 0x00000000070472ca */ /* 0x004fe400000e0000 */
[----:B---3--:R-:W-:-:S13]  /*14c0*/  R2UR UR5, R6 ;  /* 0x00000000060572ca */ /* 0x008fda00000e0000 */
[----:B------:R-:W-:-:S12]  /*14d0*/  UIADD3 UR4, -UR4, UR5, URZ ;  /* 0x0000000504047290 */ /* 0x000fd8000fffe13f */
.L_x_183:
[----:B------:R-:W-:Y:S01]  /*14e0*/  UIADD3 UR39, -UR39, UR4, URZ ;  /* 0x0000000427277290 */ /* 0x000fe2000fffe13f */
[----:B------:R-:W-:Y:S02]  /*14f0*/  MOV R40, RZ ;  /* 0x000000ff00287202 */ /* 0x000fe40000000f00 */
[----:B------:R-:W-:Y:S02]  /*1500*/  CS2R R162, SRZ ;  /* 0x0000000000a27805 */ /* 0x000fe4000001ff00 */
[----:B------:R-:W-:Y:S01]  /*1510*/  CS2R R34, SRZ ;  /* 0x0000000000227805 */ /* 0x000fe2000001ff00 */
[----:B------:R-:W-:Y:S01]  /*1520*/  UISETP.GE.AND UP0, UPT, UR39, 0x1, UPT ;  /* 0x000000012700788c */ /* 0x000fe2000bf06270 */
[----:B------:R-:W-:Y:S01]  /*1530*/  CS2R R36, SRZ ;  /* 0x0000000000247805 */ /* 0x000fe2000001ff00 */
[----:B------:R-:W-:Y:S01]  /*1540*/  UIADD3 UR4, UR39, 0x4f, URZ ;  /* 0x0000004f27047890 */ /* 0x000fe2000fffe03f */
[----:B------:R-:W-:Y:S02]  /*1550*/  CS2R R32, SRZ ;  /* 0x0000000000207805 */ /* 0x000fe4000001ff00 */
[----:B------:R-:W-:-:S02]  /*1560*/  CS2R R164, SRZ ;  /* 0x0000000000a47805 */ /* 0x000fc4000001ff00 */
[----:B------:R-:W-:Y:S02]  /*1570*/  CS2R R26, SRZ ;  /* 0x00000000001a7805 */ /* 0x000fe4000001ff00 */
[----:B------:R-:W-:Y:S01]  /*1580*/  PLOP3.LUT P1, PT, PT, PT, UP0, 0x80, 0x0 ;  /* 0x000000000000781c */ /* 0x000fe20003f2f008 */
[----:B------:R-:W-:Y:S01]  /*1590*/  UIMAD.WIDE UR4, UR4, 0x66666667, URZ ;  /* 0x66666667040478a5 */ /* 0x000fe2000f8e023f */
[----:B------:R-:W-:Y:S02]  /*15a0*/  CS2R R28, SRZ ;  /* 0x00000000001c7805 */ /* 0x000fe4000001ff00 */
[----:B------:R-:W-:Y:S01]  /*15b0*/  CS2R R24, SRZ ;  /* 0x0000000000187805 */ /* 0x000fe2000001ff00 */
[----:B------:R-:W-:-:S04]  /*15c0*/  USHF.R.U32.HI UR60, URZ, 0x1f, UR5 ;  /* 0x0000001f3f3c7899 */ /* 0x000fc80008011605 */
[----:B------:R-:W-:-:S04]  /*15d0*/  ULEA.HI.SX32 UR60, UR5, UR60, 0x1b ;  /* 0x0000003c053c7291 */ /* 0x000fc8000f8fda3f */
[----:B------:R-:W-:Y:S08]  /*15e0*/  @!P1 BRA `(.L_x_184) ;  /* 0x0000009c00f09947 */ /* 0x000ff00003800000 */
[----:B------:R-:W0:Y:S01]  /*15f0*/  SHFL.IDX PT, R0, R221, RZ, 0x1f ;  /* 0x00001fffdd007589 */ /* 0x000e2200000e0000 */
[----:B------:R-:W1:Y:S01]  /*1600*/  S2UR UR61, SR_CgaCtaId ;  /* 0x00000000003d79c3 */ /* 0x000e620000008800 */
[----:B------:R-:W-:Y:S01]  /*1610*/  UMOV UR40, 0x400 ;  /* 0x0000040000287882 */ /* 0x000fe20000000000 */
[----:B0-----:R-:W-:Y:S01]  /*1620*/  R2UR UR4, R0 ;  /* 0x00000000000472ca */ /* 0x001fe200000e0000 */
[----:B-1----:R-:W-:-:S04]  /*1630*/  ULEA UR40, UR61, UR40, 0x18 ;  /* 0x000000283d287291 */ /* 0x002fc8000f8ec03f */
[----:B------:R-:W-:-:S04]  /*1640*/  UIADD3 UR6, UR40, 0x14400, URZ ;  /* 0x0001440028067890 */ /* 0x000fc8000fffe03f */
[----:B------:R-:W-:-:S04]  /*1650*/  ULOP3.LUT UP0, URZ, UR6, 0x9f, URZ, 0xc0, !UPT ;  /* 0x0000009f063f7892 */ /* 0x000fc8000f80c03f */
[----:B------:R-:W-:Y:S02]  /*1660*/  ULEA.HI UR5, UR4, UR4, URZ, 0x1 ;  /* 0x0000000404057291 */ /* 0x000fe4000f8f083f */
[----:B------:R-:W-:Y:S02]  /*1670*/  PLOP3.LUT P0, PT, PT, PT, UP0, 0x80, 0x0 ;  /* 0x000000000000781c */ /* 0x000fe40003f0f008 */
[----:B------:R-:W-:-:S04]  /*1680*/  ULOP3.LUT UR5, UR5, 0x1e, URZ, 0xc0, !UPT ;  /* 0x0000001e05057892 */ /* 0x000fc8000f8ec03f */
[----:B------:R-:W-:-:S04]  /*1690*/  UIADD3 UR5, UR4, -UR5, URZ ;  /* 0x8000000504057290 */ /* 0x000fc8000fffe03f */
[----:B------:R-:W-:-:S04]  /*16a0*/  ULEA UR5, UR5, UR6, 0xd ;  /* 0x0000000605057291 */ /* 0x000fc8000f8e683f */
[----:B------:R-:W-:-:S04]  /*16b0*/  USHF.R.U32.HI UR5, URZ, 0x4, UR5 ;  /* 0x000000043f057899 */ /* 0x000fc80008011605 */
[----:B------:R-:W-:Y:S01]  /*16c0*/  ULOP3.LUT UR41, UR5, 0x3fff, URZ, 0xc0, !UPT ;  /* 0x00003fff05297892 */ /* 0x000fe2000f8ec03f */
[----:B------:R-:W-:Y:S11]  /*16d0*/  @!P0 BRA `(.L_x_185) ;  /* 0x0000000000408947 */ /* 0x000ff60003800000 */
[----:B------:R-:W-:Y:S01]  /*16e0*/  MOV R0, 0x0 ;  /* 0x0000000000007802 */ /* 0x000fe20000000f00 */
[----:B------:R-:W-:Y:S01]  /*16f0*/  ULDC.64 UR4, c[0x4][0x138] ;  /* 0x01004e0000047ab9 */ /* 0x000fe20000000a00 */
[----:B------:R-:W-:Y:S01]  /*1700*/  ULDC.64 UR6, c[0x4][0xb8] ;  /* 0x01002e0000067ab9 */ /* 0x000fe20000000a00 */
[----:B------:R-:W-:Y:S01]  /*1710*/  IMAD.U32 R4, RZ, RZ, UR4 ;  /* 0x00000004ff047e24 */ /* 0x000fe2000f8e00ff */
[----:B------:R0:W1:Y:S01]  /*1720*/  LDC.64 R2, c[0x4][R0] ;  /* 0x0100000000027b82 */ /* 0x0000620000000a00 */
[----:B------:R-:W-:Y:S01]  /*1730*/  IMAD.U32 R5, RZ, RZ, UR5 ;  /* 0x00000005ff057e24 */ /* 0x000fe2000f8e00ff */
        /* <DEDUP_REMOVED lines=10> */
.L_x_185:
[----:B------:R-:W-:Y:S02]  /*17e0*/  R2UR UR6, R219 ;  /* 0x00000000db0672ca */ /* 0x000fe400000e0000 */
[----:B------:R-:W-:-:S11]  /*17f0*/  R2UR UR5, R226 ;  /* 0x00000000e20572ca */ /* 0x000fd600000e0000 */
[----:B------:R-:W-:Y:S02]  /*1800*/  ULEA.HI UR4, UR6, UR6, URZ, 0x1 ;  /* 0x0000000606047291 */ /* 0x000fe4000f8f083f */
[----:B------:R-:W-:Y:S02]  /*1810*/  IMAD.U32 R2, RZ, RZ, UR5 ;  /* 0x00000005ff027e24 */ /* 0x000fe4000f8e00ff */
[----:B------:R-:W-:-:S03]  /*1820*/  ULOP3.LUT UR4, UR4, 0xfffffffe, URZ, 0xc0, !UPT ;  /* 0xfffffffe04047892 */ /* 0x000fc6000f8ec03f */
[----:B------:R-:W-:Y:S01]  /*1830*/  ISETP.NE.AND P0, PT, R2, 0x3, PT ;  /* 0x000000030200780c */ /* 0x000fe20003f05270 */
[----:B------:R-:W-:-:S06]  /*1840*/  UIADD3 UR4, UR6, -UR4, URZ ;  /* 0x8000000406047290 */ /* 0x000fcc000fffe03f */
[----:B------:R-:W-:-:S05]  /*1850*/  IMAD.U32 R0, RZ, RZ, UR4 ;  /* 0x00000004ff007e24 */ /* 0x000fca000f8e00ff */
[----:B------:R-:W-:-:S04]  /*1860*/  SHF.L.U32 R0, R0, 0x1f, RZ ;  /* 0x0000001f00007819 */ /* 0x000fc800000006ff */
[----:B------:R-:W0:Y:S02]  /*1870*/  SYNCS.PHASECHK.TRANS64.TRYWAIT P1, [UR40+0x38800], R0 ;  /* 0x03880000ff0075a7 */ /* 0x000e240008020168 */
[----:B0-----:R-:W-:Y:S05]  /*1880*/  @!P1 BRA `(.L_x_186) ;  /* 0x0000012000989947 */ /* 0x001fea0003800000 */
.L_x_317:
[----:B------:R-:W-:Y:S05]  /*1890*/  @!P0 BRA `(.L_x_187) ;  /* 0x0000000000048947 */ /* 0x000fea0003800000 */
[----:B------:R-:W-:Y:S01]  /*18a0*/  BPT.TRAP 0x1 ;  /* 0x000000040000795c */ /* 0x000fe20000300000 */
.L_x_187:
[----:B------:R-:W-:Y:S02]  /*18b0*/  R2UR UR4, R16 ;  /* 0x00000000100472ca */ /* 0x000fe400000e0000 */
[----:B0-----:R-:W-:-:S04]  /*18c0*/  MOV R0, UR38 ;  /* 0x0000002600007c02 */ /* 0x001fc80008000f00 */
[----:B------:R-:W-:-:S07]  /*18d0*/  LEA R0, R0, UR40, 0x3 ;  /* 0x0000002800007c11 */ /* 0x000fce000f8e18ff */
[----:B------:R-:W-:-:S05]  /*18e0*/  IMAD.U32 R3, RZ, RZ, UR4 ;  /* 0x00000004ff037e24 */ /* 0x000fca000f8e00ff */
[----:B------:R-:W-:-:S04]  /*18f0*/  SHF.L.U32 R3, R3, 0x1f, RZ ;  /* 0x0000001f03037819 */ /* 0x000fc800000006ff */
[----:B------:R0:W1:Y:S01]  /*1900*/  SYNCS.PHASECHK.TRANS64.TRYWAIT P1, [R0+URZ+0x38830], R3 ;  /* 0x03883003000075a7 */ /* 0x000062000802017f */
[----:B------:R-:W-:Y:S05]  /*1910*/  @!P0 BRA `(.L_x_188) ;  /* 0x0000000000048947 */ /* 0x000fea0003800000 */
[----:B------:R-:W-:Y:S01]  /*1920*/  BPT.TRAP 0x1 ;  /* 0x000000040000795c */ /* 0x000fe20000300000 */
.L_x_188:
[----:B------:R-:W-:Y:S01]  /*1930*/  IMAD.MOV.U32 R151, RZ, RZ, RZ ;  /* 0x000000ffff977224 */ /* 0x000fe200078e00ff */
[----:B-1----:R-:W-:Y:S06]  /*1940*/  @P1 BRA `(.L_x_189) ;  /* 0x0000000000081947 */ /* 0x002fec0003800000 */
[----:B------:R-:W1:Y:S02]  /*1950*/  SYNCS.PHASECHK.TRANS64.TRYWAIT P1, [R0+URZ+0x38830], R3 ;  /* 0x03883003000075a7 */ /* 0x000e64000802017f */
[----:B-1----:R-:W-:Y:S05]  /*1960*/  @!P1 BRA `(.L_x_190) ;  /* 0x0000012000789947 */ /* 0x002fea0003800000 */
.L_x_189:
        /* <DEDUP_REMOVED lines=499> */
[----:B------:R-:W-:Y:S01]  /*38a0*/  MOV R6, UR12 ;  /* 0x0000000c00067c02 */ /* 0x000fe20008000f00 */
        /* <DEDUP_REMOVED lines=79> */
.L_x_191:
[----:B------:R-:W-:Y:S01]  /*3da0*/  ULDC UR4, c[0x0][0x9d8] ;  /* 0x0002760000047ab9 */ /* 0x000fe20000000800 */
[----:B------:R-:W-:Y:S02]  /*3db0*/  VIADD R2, R223, UR39 ;  /* 0x00000027df027c36 */ /* 0x000fe40008000000 */
        /* <DEDUP_REMOVED lines=141> */
[----:B------:R-:W-:Y:S01]  /*4690*/  MOV R66, R151 ;  /* 0x0000009700427202 */ /* 0x000fe20000000f00 */
[----:B------:R-:W2:Y:S01]  /*46a0*/  MUFU.TANH R54, R54 ;  /* 0x0000003600367308 */ /* 0x000ea20000002400 */
[----:B0-----:R-:W-:Y:S01]  /*46b0*/  FSEL R51, R51, -INF , P3 ;  /* 0xff80000033337808 */ /* 0x001fe20001800000 */
[--C-:B------:R-:W-:Y:S01]  /*46c0*/  IMAD.MOV.U32 R118, RZ, RZ, R151.reuse ;  /* 0x000000ffff767224 */ /* 0x100fe200078e0097 */
[----:B------:R-:W-:Y:S01]  /*46d0*/  ISETP.GT.AND P3, PT, R2, 0x29, PT ;  /* 0x000000290200780c */ /* 0x000fe20003f64270 */
[----:B------:R-:W-:-:S02]  /*46e0*/  IMAD.MOV.U32 R117, RZ, RZ, R151 ;  /* 0x000000ffff757224 */ /* 0x000fc400078e0097 */
[--C-:B------:R-:W-:Y:S02]  /*46f0*/  IMAD.MOV.U32 R116, RZ, RZ, R151.reuse ;  /* 0x000000ffff747224 */ /* 0x100fe400078e0097 */
        /* <DEDUP_REMOVED lines=86> */
[----:B------:R-:W-:-:S03]  /*4c60*/  IMAD.MOV.U32 R64, RZ, RZ, R151 ;  /* 0x000000ffff407224 */ /* 0x000fc600078e0097 */
        /* <DEDUP_REMOVED lines=64> */
[----:B0-----:R-:W-:Y:S01]  /*5070*/  FADD.FTZ R21, R56, R57 ;  /* 0x0000003938157221 */ /* 0x001fe20000010000 */
[----:B------:R-:W-:-:S02]  /*5080*/  FMNMX.FTZ R3, R35, R2, !PT ;  /* 0x0000000223037209 */ /* 0x000fc40007810000 */
[----:B------:R-:W-:Y:S01]  /*5090*/  F2FP.F16.F32.PACK_AB R208, R57, R56 ;  /* 0x0000003839d0723e */ /* 0x000fe200000000ff */
[--C-:B------:R-:W-:Y:S01]  /*50a0*/  IMAD.MOV.U32 R57, RZ, RZ, R151.reuse ;  /* 0x000000ffff397224 */ /* 0x100fe200078e0097 */
[----:B------:R-:W-:Y:S01]  /*50b0*/  FMNMX.FTZ R2, R38, R3, !PT ;  /* 0x0000000326027209 */ /* 0x000fe20007810000 */
[----:B------:R-:W-:Y:S01]  /*50c0*/  MUFU.EX2 R48, R48 ;  /* 0x0000003000307308 */ /* 0x000fe20000000800 */
[----:B------:R-:W-:Y:S02]  /*50d0*/  IMAD.MOV.U32 R56, RZ, RZ, R151 ;  /* 0x000000ffff387224 */ /* 0x000fe400078e0097 */
        /* <DEDUP_REMOVED lines=33> */
[--C-:B------:R-:W-:Y:S01]  /*52f0*/  FFMA.FTZ R50, R50, UR5, -R2.reuse ;  /* 0x0000000532327c23 */ /* 0x100fe20008010802 */
[----:B-1----:R-:W-:Y:S01]  /*5300*/  FADD.FTZ R18, R60, R21 ;  /* 0x000000153c127221 */ /* 0x002fe20000010000 */
[--C-:B------:R-:W-:Y:S01]  /*5310*/  FFMA.FTZ R51, R51, UR5, -R2.reuse ;  /* 0x0000000533337c23 */ /* 0x100fe20008010802 */
[----:B------:R-:W-:Y:S01]  /*5320*/  MUFU.EX2 R58, R58 ;  /* 0x0000003a003a7308 */ /* 0x000fe20000000800 */
[----:B------:R-:W-:Y:S01]  /*5330*/  FFMA.FTZ R54, R54, UR5, -R2 ;  /* 0x0000000536367c23 */ /* 0x000fe20008010802 */
[----:B------:R-:W-:Y:S01]  /*5340*/  FADD.FTZ R21, R61, R18 ;  /* 0x000000123d157221 */ /* 0x000fe20000010000 */
[--C-:B------:R-:W-:Y:S01]  /*5350*/  FFMA.FTZ R55, R55, UR5, -R2.reuse ;  /* 0x0000000537377c23 */ /* 0x100fe20008010802 */
[--C-:B------:R-:W-:Y:S01]  /*5360*/  FFMA.FTZ R42, R42, UR5, -R2.reuse ;  /* 0x000000052a2a7c23 */ /* 0x100fe20008010802 */
[--C-:B------:R-:W-:Y:S01]  /*5370*/  FFMA.FTZ R43, R43, UR5, -R2.reuse ;  /* 0x000000052b2b7c23 */ /* 0x100fe20008010802 */
[----:B------:R-:W-:Y:S01]  /*5380*/  FADD.FTZ R18, R48, R21 ;  /* 0x0000001530127221 */ /* 0x000fe20000010000 */
[--C-:B------:R-:W-:Y:S01]  /*5390*/  FFMA.FTZ R46, R46, UR5, -R2.reuse ;  /* 0x000000052e2e7c23 */ /* 0x100fe20008010802 */
[----:B------:R-:W1:Y:S01]  /*53a0*/  MUFU.EX2 R59, R59 ;  /* 0x0000003b003b7308 */ /* 0x000e620000000800 */
[----:B------:R-:W-:Y:S01]  /*53b0*/  FFMA.FTZ R47, R47, UR5, -R2 ;  /* 0x000000052f2f7c23 */ /* 0x000fe20008010802 */
[----:B------:R-:W-:Y:S01]  /*53c0*/  FADD.FTZ R29, R49, R18 ;  /* 0x00000012311d7221 */ /* 0x000fe20000010000 */
[--C-:B------:R-:W-:Y:S01]  /*53d0*/  FFMA.FTZ R34, R34, UR5, -R2.reuse ;  /* 0x0000000522227c23 */ /* 0x100fe20008010802 */
[--C-:B------:R-:W-:Y:S01]  /*53e0*/  FFMA.FTZ R35, R35, UR5, -R2.reuse ;  /* 0x0000000523237c23 */ /* 0x100fe20008010802 */
[--C-:B------:R-:W-:Y:S01]  /*53f0*/  FFMA.FTZ R38, R38, UR5, -R2.reuse ;  /* 0x0000000526267c23 */ /* 0x100fe20008010802 */
[----:B------:R-:W-:Y:S01]  /*5400*/  FADD.FTZ R20, R52, R29 ;  /* 0x0000001d34147221 */ /* 0x000fe20000010000 */
[--C-:B------:R-:W-:Y:S01]  /*5410*/  FFMA.FTZ R39, R39, UR5, -R2.reuse ;  /* 0x0000000527277c23 */ /* 0x100fe20008010802 */
[----:B------:R-:W2:Y:S01]  /*5420*/  MUFU.EX2 R62, R62 ;  /* 0x0000003e003e7308 */ /* 0x000ea20000000800 */
[----:B------:R-:W-:Y:S01]  /*5430*/  FFMA.FTZ R26, R26, UR5, -R2 ;  /* 0x000000051a1a7c23 */ /* 0x000fe20008010802 */
[----:B------:R-:W-:Y:S01]  /*5440*/  FADD.FTZ R29, R53, R20 ;  /* 0x00000014351d7221 */ /* 0x000fe20000010000 */
[--C-:B------:R-:W-:Y:S01]  /*5450*/  FFMA.FTZ R27, R27, UR5, -R2.reuse ;  /* 0x000000051b1b7c23 */ /* 0x100fe20008010802 */
[--C-:B------:R-:W-:Y:S01]  /*5460*/  FFMA.FTZ R30, R30, UR5, -R2.reuse ;  /* 0x000000051e1e7c23 */ /* 0x100fe20008010802 */
[----:B------:R-:W-:Y:S01]  /*5470*/  FFMA.FTZ R2, R31, UR5, -R2 ;  /* 0x000000051f027c23 */ /* 0x000fe20008010802 */
[----:B------:R-:W-:Y:S01]  /*5480*/  FADD.FTZ R20, R40, R29 ;  /* 0x0000001d28147221 */ /* 0x000fe20000010000 */
[----:B0-----:R-:W-:Y:S01]  /*5490*/  F2FP.F16.F32.PACK_AB R196, R33, R32 ;  /* 0x0000002021c4723e */ /* 0x001fe200000000ff */
[----:B------:R-:W0:Y:S01]  /*54a0*/  MUFU.EX2 R63, R63 ;  /* 0x0000003f003f7308 */ /* 0x000e220000000800 */
[----:B-1----:R-:W-:Y:S01]  /*54b0*/  FADD.FTZ R21, R58, R59 ;  /* 0x0000003b3a157221 */ /* 0x002fe20000010000 */
[----:B------:R-:W-:Y:S01]  /*54c0*/  FADD.FTZ R29, R41, R20 ;  /* 0x00000014291d7221 */ /* 0x000fe20000010000 */
[----:B------:R-:W-:Y:S01]  /*54d0*/  F2FP.F16.F32.PACK_AB R209, R59, R58 ;  /* 0x0000003a3bd1723e */ /* 0x000fe200000000ff */
[----:B------:R-:W-:Y:S01]  /*54e0*/  IMAD.MOV.U32 R61, RZ, RZ, R151 ;  /* 0x000000ffff3d7224 */ /* 0x000fe200078e0097 */
[-C--:B------:R-:W-:Y:S01]  /*54f0*/  MOV R60, R151.reuse ;  /* 0x00000097003c7202 */ /* 0x080fe20000000f00 */
[----:B------:R-:W-:Y:S01]  /*5500*/  FADD.FTZ R0, R44, R29 ;  /* 0x0000001d2c007221 */ /* 0x000fe20000010000 */
[----:B------:R-:W-:Y:S01]  /*5510*/  IMAD.MOV.U32 R59, RZ, RZ, R151 ;  /* 0x000000ffff3b7224 */ /* 0x000fe200078e0097 */
[----:B------:R-:W1:Y:S01]  /*5520*/  MUFU.EX2 R50, R50 ;  /* 0x0000003200327308 */ /* 0x000e620000000800 */
[----:B--2---:R-:W-:Y:S01]  /*5530*/  FADD.FTZ R18, R62, R21 ;  /* 0x000000153e127221 */ /* 0x004fe20000010000 */
[----:B------:R-:W-:Y:S01]  /*5540*/  FADD.FTZ R29, R45, R0 ;  /* 0x000000002d1d7221 */ /* 0x000fe20000010000 */
[--C-:B------:R-:W-:Y:S01]  /*5550*/  IMAD.MOV.U32 R58, RZ, RZ, R151.reuse ;  /* 0x000000ffff3a7224 */ /* 0x100fe200078e0097 */
[----:B------:R-:W-:Y:S01]  /*5560*/  MOV R48, R151 ;  /* 0x0000009700307202 */ /* 0x000fe20000000f00 */
[----:B------:R-:W-:-:S02]  /*5570*/  IMAD.MOV.U32 R53, RZ, RZ, R151 ;  /* 0x000000ffff357224 */ /* 0x000fc400078e0097 */
[--C-:B------:R-:W-:Y:S01]  /*5580*/  IMAD.MOV.U32 R52, RZ, RZ, R151.reuse ;  /* 0x000000ffff347224 */ /* 0x100fe200078e0097 */
[----:B------:R-:W2:Y:S01]  /*5590*/  MUFU.EX2 R51, R51 ;  /* 0x0000003300337308 */ /* 0x000ea20000000800 */
[C---:B0-----:R-:W-:Y:S01]  /*55a0*/  FADD.FTZ R21, R63.reuse, R18 ;  /* 0x000000123f157221 */ /* 0x041fe20000010000 */
[----:B------:R-:W-:Y:S01]  /*55b0*/  F2FP.F16.F32.PACK_AB R211, R63, R62 ;  /* 0x0000003e3fd3723e */ /* 0x000fe200000000ff */
[--C-:B------:R-:W-:Y:S02]  /*55c0*/  IMAD.MOV.U32 R63, RZ, RZ, R151.reuse ;  /* 0x000000ffff3f7224 */ /* 0x100fe400078e0097 */
        /* <DEDUP_REMOVED lines=10> */
[--C-:B------:R-:W-:Y:S02]  /*5670*/  IMAD.MOV.U32 R51, RZ, RZ, R151.reuse ;  /* 0x000000ffff337224 */ /* 0x100fe400078e0097 */
[--C-:B------:R-:W-:Y:S02]  /*5680*/  IMAD.MOV.U32 R50, RZ, RZ, R151.reuse ;  /* 0x000000ffff327224 */ /* 0x100fe400078e0097 */
[----:B------:R-:W-:Y:S01]  /*5690*/  IMAD.MOV.U32 R40, RZ, RZ, R151 ;  /* 0x000000ffff287224 */ /* 0x000fe200078e0097 */
[----:B------:R-:W2:Y:S01]  /*56a0*/  MUFU.EX2 R42, R42 ;  /* 0x0000002a002a7308 */ /* 0x000ea20000000800 */
[----:B0-----:R-:W-:Y:S01]  /*56b0*/  FADD.FTZ R18, R54, R21 ;  /* 0x0000001536127221 */ /* 0x001fe20000010000 */
[----:B------:R-:W-:-:S06]  /*56c0*/  IMAD.MOV.U32 R31, RZ, RZ, R151 ;  /* 0x000000ffff1f7224 */ /* 0x000fcc00078e0097 */
        /* <DEDUP_REMOVED lines=22> */
[--C-:B------:R-:W-:Y:S02]  /*5830*/  IMAD.MOV.U32 R47, RZ, RZ, R151.reuse ;  /* 0x000000ffff2f7224 */ /* 0x100fe400078e0097 */
[----:B------:R-:W-:-:S03]  /*5840*/  IMAD.MOV.U32 R46, RZ, RZ, R151 ;  /* 0x000000ffff2e7224 */ /* 0x000fc600078e0097 */
[----:B------:R-:W2:Y:S01]  /*5850*/  MUFU.EX2 R35, R35 ;  /* 0x0000002300237308 */ /* 0x000ea20000000800 */
[----:B0-----:R-:W-:-:S07]  /*5860*/  FADD.FTZ R0, R34, R21 ;  /* 0x0000001522007221 */ /* 0x001fce0000010000 */
[----:B------:R-:W0:Y:S01]  /*5870*/  MUFU.EX2 R24, R24 ;  /* 0x0000001800187308 */ /* 0x000e220000000800 */
[C---:B-1----:R-:W-:Y:S01]  /*5880*/  FADD.FTZ R29, R37.reuse, R18 ;  /* 0x00000012251d7221 */ /* 0x042fe20000010000 */
[----:B------:R-:W-:Y:S01]  /*5890*/  F2FP.F16.F32.PACK_AB R198, R37, R36 ;  /* 0x0000002425c6723e */ /* 0x000fe200000000ff */
[----:B------:R-:W-:Y:S01]  /*58a0*/  IMAD.MOV.U32 R37, RZ, RZ, R151 ;  /* 0x000000ffff257224 */ /* 0x000fe200078e0097 */
[----:B------:R-:W-:-:S04]  /*58b0*/  MOV R36, R151 ;  /* 0x0000009700247202 */ /* 0x000fc80000000f00 */
        /* <DEDUP_REMOVED lines=20> */
[----:B-1----:R-:W-:Y:S01]  /*5a00*/  FADD.FTZ R18, R28, R29 ;  /* 0x0000001d1c127221 */ /* 0x002fe20000010000 */
[C---:B------:R-:W-:Y:S01]  /*5a10*/  F2FP.F16.F32.PACK_AB R194, R5.reuse, R28 ;  /* 0x0000001c05c2723e */ /* 0x040fe200000000ff */
[--C-:B------:R-:W-:Y:S02]  /*5a20*/  IMAD.MOV.U32 R29, RZ, RZ, R151.reuse ;  /* 0x000000ffff1d7224 */ /* 0x100fe400078e0097 */
[----:B------:R-:W-:Y:S01]  /*5a30*/  FADD.FTZ R18, R5, R18 ;  /* 0x0000001205127221 */ /* 0x000fe20000010000 */
[----:B------:R-:W-:Y:S02]  /*5a40*/  IMAD.MOV.U32 R28, RZ, RZ, R151 ;  /* 0x000000ffff1c7224 */ /* 0x000fe400078e0097 */
[----:B------:R-:W1:Y:S01]  /*5a50*/  MUFU.EX2 R30, R30 ;  /* 0x0000001e001e7308 */ /* 0x000e620000000800 */
[----:B--2---:R-:W-:-:S07]  /*5a60*/  FADD.FTZ R0, R26, R21 ;  /* 0x000000151a007221 */ /* 0x004fce0000010000 */
[----:B------:R2:W3:Y:S01]  /*5a70*/  MUFU.EX2 R195, R2 ;  /* 0x0000000200c37308 */ /* 0x0004e20000000800 */
[C---:B0-----:R-:W-:Y:S01]  /*5a80*/  FADD.FTZ R5, R27.reuse, R0 ;  /* 0x000000001b057221 */ /* 0x041fe20000010000 */
[----:B------:R-:W-:Y:S01]  /*5a90*/  F2FP.F16.F32.PACK_AB R193, R27, R26 ;  /* 0x0000001a1bc1723e */ /* 0x000fe200000000ff */
[--C-:B------:R-:W-:Y:S02]  /*5aa0*/  IMAD.MOV.U32 R27, RZ, RZ, R151.reuse ;  /* 0x000000ffff1b7224 */ /* 0x100fe400078e0097 */
[----:B------:R-:W-:Y:S02]  /*5ab0*/  IMAD.MOV.U32 R26, RZ, RZ, R151 ;  /* 0x000000ffff1a7224 */ /* 0x000fe400078e0097 */
        /* <DEDUP_REMOVED lines=9> */
[----:B------:R-:W-:Y:S01]  /*5b50*/  CS2R R150, SRZ ;  /* 0x0000000000967805 */ /* 0x000fe2000001ff00 */
[----:B------:R-:W-:Y:S01]  /*5b60*/  IMAD.MOV.U32 R21, RZ, RZ, R4 ;  /* 0x000000ffff157224 */ /* 0x000fe200078e0004 */
[----:B------:R-:W-:Y:S01]  /*5b70*/  CS2R R146, SRZ ;  /* 0x0000000000927805 */ /* 0x000fe2000001ff00 */
[----:B------:R-:W-:Y:S01]  /*5b80*/  IMAD.MOV.U32 R2, RZ, RZ, 0x3f800000 ;  /* 0x3f800000ff027424 */ /* 0x000fe200078e00ff */
        /* <DEDUP_REMOVED lines=65> */
[----:B------:R-:W-:Y:S01]  /*5fa0*/  UMOV UR60, UR38 ;  /* 0x00000026003c7c82 */ /* 0x000fe20008000000 */
[----:B------:R-:W-:-:S05]  /*5fb0*/  ULDC UR39, c[0x0][0x9d8] ;  /* 0x0002760000277ab9 */ /* 0x000fca0000000800 */
.L_x_203:
[----:B------:R-:W-:Y:S01]  /*5fc0*/  R2UR UR5, R229 ;  /* 0x00000000e50572ca */ /* 0x000fe200000e0000 */
[----:B------:R-:W-:-:S04]  /*5fd0*/  UISETP.NE.AND UP0, UPT, UR60, 0x1, UPT ;  /* 0x000000013c00788c */ /* 0x000fc8000bf05270 */
[----:B------:R-:W-:-:S08]  /*5fe0*/  USEL UR4, URZ, 0x1, UP0 ;  /* 0x000000013f047887 */ /* 0x000fd00008000000 */
[----:B------:R-:W-:-:S06]  /*5ff0*/  ULOP3.LUT UR4, UR5, UR4, URZ, 0x3c, !UPT ;  /* 0x0000000405047292 */ /* 0x000fcc000f8e3c3f */
[----:B------:R-:W-:Y:S01]  /*6000*/  MOV R16, UR4 ;  /* 0x0000000400107c02 */ /* 0x000fe20008000f00 */
[----:B------:R-:W-:Y:S06]  /*6010*/  @!P0 BRA `(.L_x_193) ;  /* 0x0000000000048947 */ /* 0x000fec0003800000 */
[----:B------:R-:W-:Y:S01]  /*6020*/  BPT.TRAP 0x1 ;  /* 0x000000040000795c */ /* 0x000fe20000300000 */
.L_x_193:
        /* <DEDUP_REMOVED lines=14> */
.L_x_194:
[----:B-1----:R-:W-:Y:S05]  /*6110*/  @P1 BRA `(.L_x_195) ;  /* 0x0000000000081947 */ /* 0x002fea0003800000 */
[----:B------:R-:W1:Y:S02]  /*6120*/  SYNCS.PHASECHK.TRANS64.TRYWAIT P1, [UR61+0x38830], R4 ;  /* 0x03883004ff0075a7 */ /* 0x000e64000802017d */
[----:B-1----:R-:W-:Y:S05]  /*6130*/  @!P1 BRA `(.L_x_196) ;  /* 0x000000d800989947 */ /* 0x002fea0003800000 */
.L_x_195:
        /* <DEDUP_REMOVED lines=655> */
.L_x_197:
        /* <DEDUP_REMOVED lines=8> */
.L_x_198:
[----:B--2---:R-:W-:Y:S05]  /*8ab0*/  @P1 BRA `(.L_x_199) ;  /* 0x0000000000081947 */ /* 0x004fea0003800000 */
[----:B------:R-:W2:Y:S02]  /*8ac0*/  SYNCS.PHASECHK.TRANS64.TRYWAIT P1, [UR4+0x38850], R0 ;  /* 0x03885000ff0075a7 */ /* 0x000ea40008020144 */
[----:B--2---:R-:W-:Y:S05]  /*8ad0*/  @!P1 BRA `(.L_x_200) ;  /* 0x000000b000489947 */ /* 0x004fea0003800000 */
.L_x_199:
        /* <DEDUP_REMOVED lines=37> */
.L_x_201:
        /* <DEDUP_REMOVED lines=45> */
[----:B------:R-:W-:Y:S01]  /*9000*/  FMUL.FTZ R158, R158, UR39 ;  /* 0x000000279e9e7c20 */ /* 0x000fe20008410000 */
[----:B------:R-:W3:Y:S01]  /*9010*/  MUFU.TANH R190, R190 ;  /* 0x000000be00be7308 */ /* 0x000ee20000002400 */
[----:B-1----:R-:W-:Y:S01]  /*9020*/  FMNMX.FTZ R193, R187, R2, !PT ;  /* 0x00000002bbc17209 */ /* 0x002fe20007810000 */
[----:B------:R-:W-:Y:S01]  /*9030*/  FMUL.FTZ R157, R157, UR39 ;  /* 0x000000279d9d7c20 */ /* 0x000fe20008410000 */
[----:B------:R-:W-:Y:S01]  /*9040*/  FMUL.FTZ R159, R159, UR39 ;  /* 0x000000279f9f7c20 */ /* 0x000fe20008410000 */
[----:B------:R-:W-:Y:S01]  /*9050*/  ULDC UR5, c[0x0][0x988] ;  /* 0x0002620000057ab9 */ /* 0x000fe20000000800 */
[----:B------:R-:W1:Y:S01]  /*9060*/  S2UR UR6, SR_CgaCtaId ;  /* 0x00000000000679c3 */ /* 0x000e620000008800 */
[----:B------:R-:W-:-:S02]  /*9070*/  UIADD3 UR61, UR61, 0x38840, URZ ;  /* 0x000388403d3d7890 */ /* 0x000fc4000fffe03f */
        /* <DEDUP_REMOVED lines=83> */
[----:B------:R-:W-:Y:S02]  /*95b0*/  MUFU.EX2 R0, R21 ;  /* 0x0000001500007308 */ /* 0x000fe40000000800 */
[----:B------:R-:W-:Y:S01]  /*95c0*/  FMUL.FTZ R2, R20, UR5 ;  /* 0x0000000514027c20 */ /* 0x000fe20008410000 */
[----:B------:R-:W-:-:S04]  /*95d0*/  FMUL.FTZ R20, R4, UR5 ;  /* 0x0000000504147c20 */ /* 0x000fc80008410000 */
[--C-:B------:R-:W-:Y:S01]  /*95e0*/  FFMA.FTZ R192, R152, UR5, -R20.reuse ;  /* 0x0000000598c07c23 */ /* 0x100fe20008010814 */
[----:B------:R-:W-:Y:S01]  /*95f0*/  FMUL.FTZ R152, R3, UR5 ;  /* 0x0000000503987c20 */ /* 0x000fe20008410000 */
[--C-:B------:R-:W-:Y:S01]  /*9600*/  FFMA.FTZ R208, R184, UR5, -R20.reuse ;  /* 0x00000005b8d07c23 */ /* 0x100fe20008010814 */
[--C-:B------:R-:W-:Y:S01]  /*9610*/  FFMA.FTZ R204, R176, UR5, -R20.reuse ;  /* 0x00000005b0cc7c23 */ /* 0x100fe20008010814 */
[----:B------:R-:W-:Y:S01]  /*9620*/  FFMA.FTZ R185, R185, UR5, -R20 ;  /* 0x00000005b9b97c23 */ /* 0x000fe20008010814 */
[----:B------:R-:W-:Y:S01]  /*9630*/  FFMA.FTZ R209, R186, UR5, -R152 ;  /* 0x00000005bad17c23 */ /* 0x000fe20008010898 */
[----:B------:R-:W-:Y:S01]  /*9640*/  FFMA.FTZ R176, R181, UR5, -R20 ;  /* 0x00000005b5b07c23 */ /* 0x000fe20008010814 */
[----:B------:R-:W-:Y:S01]  /*9650*/  FFMA.FTZ R181, R187, UR5, -R152 ;  /* 0x00000005bbb57c23 */ /* 0x000fe20008010898 */
[----:B------:R-:W0:Y:S01]  /*9660*/  MUFU.EX2 R208, R208 ;  /* 0x000000d000d07308 */ /* 0x000e220000000800 */
[----:B------:R-:W-:Y:S01]  /*9670*/  FFMA.FTZ R210, R188, UR5, -R20 ;  /* 0x00000005bcd27c23 */ /* 0x000fe20008010814 */
[----:B------:R-:W-:Y:S01]  /*9680*/  FFMA.FTZ R211, R190, UR5, -R152 ;  /* 0x00000005bed37c23 */ /* 0x000fe20008010898 */
[--C-:B------:R-:W-:Y:S01]  /*9690*/  FFMA.FTZ R184, R189, UR5, -R20.reuse ;  /* 0x00000005bdb87c23 */ /* 0x100fe20008010814 */
[----:B------:R-:W-:Y:S01]  /*96a0*/  FFMA.FTZ R206, R180, UR5, -R20 ;  /* 0x00000005b4ce7c23 */ /* 0x000fe20008010814 */
[--C-:B------:R-:W-:Y:S01]  /*96b0*/  FFMA.FTZ R180, R191, UR5, -R152.reuse ;  /* 0x00000005bfb47c23 */ /* 0x100fe20008010898 */
[----:B------:R-:W-:Y:S01]  /*96c0*/  FFMA.FTZ R205, R178, UR5, -R152 ;  /* 0x00000005b2cd7c23 */ /* 0x000fe20008010898 */
[--C-:B------:R-:W-:Y:S01]  /*96d0*/  FFMA.FTZ R200, R168, UR5, -R20.reuse ;  /* 0x00000005a8c87c23 */ /* 0x100fe20008010814 */
[----:B------:R-:W-:Y:S01]  /*96e0*/  MUFU.EX2 R2, R2 ;  /* 0x0000000200027308 */ /* 0x000fe20000000800 */
[--C-:B------:R-:W-:Y:S01]  /*96f0*/  FFMA.FTZ R177, R177, UR5, -R20.reuse ;  /* 0x00000005b1b17c23 */ /* 0x100fe20008010814 */
[----:B------:R-:W-:Y:S01]  /*9700*/  FFMA.FTZ R168, R173, UR5, -R20 ;  /* 0x00000005ada87c23 */ /* 0x000fe20008010814 */
[----:B------:R-:W-:Y:S01]  /*9710*/  FFMA.FTZ R173, R179, UR5, -R152 ;  /* 0x00000005b3ad7c23 */ /* 0x000fe20008010898 */
[----:B------:R-:W-:Y:S01]  /*9720*/  FFMA.FTZ R194, R156, UR5, -R20 ;  /* 0x000000059cc27c23 */ /* 0x000fe20008010814 */
[----:B------:R-:W-:Y:S01]  /*9730*/  FFMA.FTZ R207, R182, UR5, -R152 ;  /* 0x00000005b6cf7c23 */ /* 0x000fe20008010898 */
[----:B------:R-:W-:Y:S01]  /*9740*/  FFMA.FTZ R202, R172, UR5, -R20 ;  /* 0x00000005acca7c23 */ /* 0x000fe20008010814 */
[----:B------:R-:W-:Y:S01]  /*9750*/  FFMA.FTZ R172, R183, UR5, -R152 ;  /* 0x00000005b7ac7c23 */ /* 0x000fe20008010898 */
[----:B------:R-:W1:Y:S01]  /*9760*/  MUFU.EX2 R209, R209 ;  /* 0x000000d100d17308 */ /* 0x000e620000000800 */
[----:B0-----:R-:W-:Y:S01]  /*9770*/  FFMA.FTZ R18, R0, R18, R208 ;  /* 0x0000001200127223 */ /* 0x001fe200000100d0 */
[----:B------:R-:W-:Y:S01]  /*9780*/  FFMA.FTZ R21, R153, UR5, -R20 ;  /* 0x0000000599157c23 */ /* 0x000fe20008010814 */
[----:B------:R-:W-:Y:S01]  /*9790*/  FFMA.FTZ R201, R170, UR5, -R152 ;  /* 0x00000005aac97c23 */ /* 0x000fe20008010898 */
[--C-:B------:R-:W-:Y:S01]  /*97a0*/  FFMA.FTZ R196, R160, UR5, -R20.reuse ;  /* 0x00000005a0c47c23 */ /* 0x100fe20008010814 */
[--C-:B------:R-:W-:Y:S01]  /*97b0*/  FFMA.FTZ R169, R169, UR5, -R20.reuse ;  /* 0x00000005a9a97c23 */ /* 0x100fe20008010814 */
[----:B------:R-:W-:Y:S01]  /*97c0*/  FFMA.FTZ R160, R165, UR5, -R20 ;  /* 0x00000005a5a07c23 */ /* 0x000fe20008010814 */
[--C-:B------:R-:W-:Y:S01]  /*97d0*/  FFMA.FTZ R165, R171, UR5, -R152.reuse ;  /* 0x00000005aba57c23 */ /* 0x100fe20008010898 */
        /* <DEDUP_REMOVED lines=8> */
[----:B------:R-:W2:Y:S01]  /*9860*/  MUFU.EX2 R181, R181 ;  /* 0x000000b500b57308 */ /* 0x000ea20000000800 */
[----:B-1----:R-:W-:Y:S01]  /*9870*/  FFMA.FTZ R156, R2, R5, R209 ;  /* 0x00000005029c7223 */ /* 0x002fe200000100d1 */
[--C-:B------:R-:W-:Y:S01]  /*9880*/  FFMA.FTZ R193, R154, UR5, -R152.reuse ;  /* 0x000000059ac17c23 */ /* 0x100fe20008010898 */
[--C-:B------:R-:W-:Y:S01]  /*9890*/  FFMA.FTZ R199, R166, UR5, -R152.reuse ;  /* 0x00000005a6c77c23 */ /* 0x100fe20008010898 */
[----:B------:R-:W-:-:S04]  /*98a0*/  FFMA.FTZ R195, R158, UR5, -R152 ;  /* 0x000000059ec37c23 */ /* 0x000fc80008010898 */
[----:B------:R-:W1:Y:S01]  /*98b0*/  MUFU.EX2 R210, R210 ;  /* 0x000000d200d27308 */ /* 0x000e620000000800 */
[----:B0-----:R-:W-:-:S07]  /*98c0*/  FADD.FTZ R5, R185, R18 ;  /* 0x00000012b9057221 */ /* 0x001fce0000010000 */
[----:B------:R-:W0:Y:S01]  /*98d0*/  MUFU.EX2 R211, R211 ;  /* 0x000000d300d37308 */ /* 0x000e220000000800 */
[----:B--2---:R-:W-:-:S07]  /*98e0*/  FADD.FTZ R156, R181, R156 ;  /* 0x0000009cb59c7221 */ /* 0x004fce0000010000 */
[----:B------:R-:W2:Y:S01]  /*98f0*/  MUFU.EX2 R184, R184 ;  /* 0x000000b800b87308 */ /* 0x000ea20000000800 */
[----:B-1----:R-:W-:-:S07]  /*9900*/  FADD.FTZ R5, R210, R5 ;  /* 0x00000005d2057221 */ /* 0x002fce0000010000 */
        /* <DEDUP_REMOVED lines=11> */
[----:B-1----:R-:W-:Y:S01]  /*99c0*/  FADD.FTZ R5, R177, R156 ;  /* 0x0000009cb1057221 */ /* 0x002fe20000010000 */
[----:B------:R-:W-:-:S06]  /*99d0*/  FFMA.FTZ R156, R167, UR5, -R152 ;  /* 0x00000005a79c7c23 */ /* 0x000fcc0008010898 */
        /* <DEDUP_REMOVED lines=9> */
[----:B--2---:R-:W-:Y:S01]  /*9a70*/  FADD.FTZ R18, R172, R153 ;  /* 0x00000099ac127221 */ /* 0x004fe20000010000 */
[--C-:B------:R-:W-:Y:S01]  /*9a80*/  FFMA.FTZ R153, R155, UR5, -R152.reuse ;  /* 0x000000059b997c23 */ /* 0x100fe20008010898 */
[----:B------:R-:W-:-:S05]  /*9a90*/  FFMA.FTZ R152, R159, UR5, -R152 ;  /* 0x000000059f987c23 */ /* 0x000fca0008010898 */
        /* <DEDUP_REMOVED lines=44> */
[----:B0-----:R-:W-:-:S03]  /*9d60*/  FADD.FTZ R18, R20, R5 ;  /* 0x0000000514127221 */ /* 0x001fc60000010000 */
[----:B--2---:R-:W-:Y:S01]  /*9d70*/  FADD.FTZ R5, R152, R155 ;  /* 0x0000009b98057221 */ /* 0x004fe20000010000 */
[----:B------:R-:W-:Y:S06]  /*9d80*/  @!P0 BRA `(.L_x_202) ;  /* 0x0000000000048947 */ /* 0x000fec0003800000 */
[----:B------:R-:W-:Y:S01]  /*9d90*/  BPT.TRAP 0x1 ;  /* 0x000000040000795c */ /* 0x000fe20000300000 */
.L_x_202:
[----:B------:R-:W0:Y:S01]  /*9da0*/  S2UR UR7, SR_CgaCtaId ;  /* 0x00000000000779c3 */ /* 0x000e220000008800 */
[----:B------:R-:W-:Y:S01]  /*9db0*/  UIADD3 UR4, UR4, 0x38860, URZ ;  /* 0x0003886004047890 */ /* 0x000fe2000fffe03f */
[----:B------:R-:W-:Y:S01]  /*9dc0*/  R2UR UR6, R228 ;  /* 0x00000000e40672ca */ /* 0x000fe200000e0000 */
[----:B------:R-:W-:Y:S01]  /*9dd0*/  UMOV UR60, UR38 ;  /* 0x00000026003c7c82 */ /* 0x000fe20008000000 */
[----:B------:R-:W-:Y:S01]  /*9de0*/  F2FP.F16.F32.PACK_AB R192, R21, R192 ;  /* 0x000000c015c0723e */ /* 0x000fe200000000ff */
[----:B------:R-:W-:Y:S01]  /*9df0*/  IMAD.MOV.U32 R21, RZ, RZ, R4 ;  /* 0x000000ffff157224 */ /* 0x000fe200078e0004 */
        /* <DEDUP_REMOVED lines=24> */
[----:B------:R-:W-:Y:S02]  /*9f80*/  F2FP.F16.F32.PACK_AB R193, R153, R193 ;  /* 0x000000c199c1723e */ /* 0x000fe400000000ff */
[----:B------:R-:W-:-:S02]  /*9f90*/  MOV R229, UR6 ;  /* 0x0000000600e57c02 */ /* 0x000fc40008000f00 */
[----:B------:R-:W-:Y:S01]  /*9fa0*/  F2FP.F16.F32.PACK_AB R195, R152, R195 ;  /* 0x000000c398c3723e */ /* 0x000fe200000000ff */
[----:B------:R-:W-:Y:S06]  /*9fb0*/  @P1 BRA `(.L_x_203) ;  /* 0xffffffc000001947 */ /* 0x000fec000383ffff */
.L_x_192:
        /* <DEDUP_REMOVED lines=131> */
.L_x_204:
[----:B------:R-:W0:Y:S01]  /*a7f0*/  S2UR UR8, SR_CgaCtaId ;  /* 0x00000000000879c3 */ /* 0x000e220000008800 */
[----:B------:R-:W-:Y:S01]  /*a800*/  R2UR UR6, R16 ;  /* 0x00000000100672ca */ /* 0x000fe200000e0000 */
[----:B------:R-:W-:-:S12]  /*a810*/  UMOV UR4, 0x400 ;  /* 0x0000040000047882 */ /* 0x000fd80000000000 */
[----:B------:R-:W-:-:S05]  /*a820*/  IMAD.U32 R0, RZ, RZ, UR6 ;  /* 0x00000006ff007e24 */ /* 0x000fca000f8e00ff */
[----:B------:R-:W-:Y:S01]  /*a830*/  SHF.L.U32 R0, R0, 0x1f, RZ ;  /* 0x0000001f00007819 */ /* 0x000fe200000006ff */
[----:B0-----:R-:W-:-:S04]  /*a840*/  ULEA UR4, UR8, UR4, 0x18 ;  /* 0x0000000408047291 */ /* 0x001fc8000f8ec03f */
[----:B------:R-:W-:-:S09]  /*a850*/  ULEA UR7, UR38, UR4, 0x3 ;  /* 0x0000000426077291 */ /* 0x000fd2000f8e183f */
[----:B------:R0:W1:Y:S01]  /*a860*/  SYNCS.PHASECHK.TRANS64.TRYWAIT P1, [UR7+0x38850], R0 ;  /* 0x03885000ff0075a7 */ /* 0x0000620008020147 */
[----:B------:R-:W-:Y:S05]  /*a870*/  @!P0 BRA `(.L_x_205) ;  /* 0x0000000000048947 */ /* 0x000fea0003800000 */
[----:B------:R-:W-:Y:S01]  /*a880*/  BPT.TRAP 0x1 ;  /* 0x000000040000795c */ /* 0x000fe20000300000 */
.L_x_205:
[----:B-1----:R-:W-:Y:S05]  /*a890*/  @P1 BRA `(.L_x_206) ;  /* 0x0000000000081947 */ /* 0x002fea0003800000 */
[----:B------:R-:W1:Y:S02]  /*a8a0*/  SYNCS.PHASECHK.TRANS64.TRYWAIT P1, [UR7+0x38850], R0 ;  /* 0x03885000ff0075a7 */ /* 0x000e640008020147 */
[----:B-1----:R-:W-:Y:S05]  /*a8b0*/  @!P1 BRA `(.L_x_207) ;  /* 0x0000009000e89947 */ /* 0x002fea0003800000 */
.L_x_206:
[----:B------:R-:W-:Y:S01]  /*a8c0*/  UIADD3 UR4, UR4, 0x400, URZ ;  /* 0x0000040004047890 */ /* 0x000fe2000fffe03f */
[----:B------:R-:W-:Y:S01]  /*a8d0*/  WARPGROUP.ARRIVE ;  /* 0x00000000000079c5 */ /* 0x000fe20000000000 */
[----:B------:R-:W-:Y:S01]  /*a8e0*/  UMOV UR11, 0x40000040 ;  /* 0x40000040000b7882 */ /* 0x000fe20000000000 */
[----:B-1----:R-:W1:Y:S01]  /*a8f0*/  SHFL.BFLY PT, R7, R18, 0x2, 0x1f ;  /* 0x0c401f0012077f89 */ /* 0x002e6200000e0000 */
[----:B------:R-:W-:Y:S01]  /*a900*/  USHF.R.U32.HI UR4, URZ, 0x4, UR4 ;  /* 0x000000043f047899 */ /* 0x000fe20008011604 */
[----:B------:R-:W-:Y:S01]  /*a910*/  IMAD.MOV.U32 R6, RZ, RZ, RZ ;  /* 0x000000ffff067224 */ /* 0x000fe200078e00ff */
[----:B------:R-:W-:Y:S01]  /*a920*/  MOV R13, UR5 ;  /* 0x00000005000d7c02 */ /* 0x000fe20008000f00 */
[----:B0-----:R-:W0:Y:S01]  /*a930*/  SHFL.BFLY PT, R0, R5, 0x2, 0x1f ;  /* 0x0c401f0005007f89 */ /* 0x001e2200000e0000 */
[----:B------:R-:W-:-:S04]  /*a940*/  ULOP3.LUT UR4, UR4, 0x3fff, URZ, 0xc0, !UPT ;  /* 0x00003fff04047892 */ /* 0x000fc8000f8ec03f */
[----:B------:R-:W-:-:S04]  /*a950*/  ULOP3.LUT UR4, UR4, 0x2800000, URZ, 0xfc, !UPT ;  /* 0x0280000004047892 */ /* 0x000fc8000f8efc3f */
[----:B------:R-:W-:-:S04]  /*a960*/  UIMAD UR4, UR38, 0xa00, UR4 ;  /* 0x00000a00260478a4 */ /* 0x000fc8000f8e0204 */
[----:B------:R-:W-:-:S03]  /*a970*/  UIADD3 UR6, UR4, 0x80, URZ ;  /* 0x0000008004067890 */ /* 0x000fc6000fffe03f */
[----:B------:R-:W-:Y:S02]  /*a980*/  UMOV UR10, UR4 ;  /* 0x00000004000a7c82 */ /* 0x000fe40008000000 */
[----:B------:R-:W-:Y:S01]  /*a990*/  HGMMA.64x256x16.F32 R24, R208, gdesc[UR8].tnspB, R24, gsb0 ;  /* 0x43e00008d0187df0 */ /* 0x000fe20008000818 */
[----:B------:R-:W-:Y:S01]  /*a9a0*/  UMOV UR11, 0x40000040 ;  /* 0x40000040000b7882 */ /* 0x000fe20000000000 */
[----:B------:R-:W-:Y:S01]  /*a9b0*/  UMOV UR10, UR6 ;  /* 0x00000006000a7c82 */ /* 0x000fe20008000000 */
[----:B------:R-:W-:Y:S01]  /*a9c0*/  UIADD3 UR6, UR4, 0x100, URZ ;  /* 0x0000010004067890 */ /* 0x000fe2000fffe03f */
[----:B-1----:R-:W-:Y:S01]  /*a9d0*/  FADD.FTZ R7, R7, R18 ;  /* 0x0000001207077221 */ /* 0x002fe20000010000 */
[----:B0-----:R-:W-:Y:S01]  /*a9e0*/  FADD.FTZ R2, R0, R5 ;  /* 0x0000000500027221 */ /* 0x001fe20000010000 */
[----:B------:R-:W-:-:S03]  /*a9f0*/  IMAD.MOV.U32 R5, RZ, RZ, RZ ;  /* 0x000000ffff057224 */ /* 0x000fc600078e00ff */
[----:B------:R-:W0:Y:S04]  /*aa00*/  SHFL.BFLY PT, R0, R7, 0x1, 0x1f ;  /* 0x0c201f0007007f89 */ /* 0x000e2800000e0000 */
        /* <DEDUP_REMOVED lines=42> */
[----:B0-23--:R-:W-:Y:S05]  /*acb0*/  @!P0 BRA `(.L_x_208) ;  /* 0x0000000000048947 */ /* 0x00dfea0003800000 */
[----:B------:R-:W-:Y:S01]  /*acc0*/  BPT.TRAP 0x1 ;  /* 0x000000040000795c */ /* 0x000fe20000300000 */
.L_x_208:
[----:B------:R-:W-:Y:S01]  /*acd0*/  UIADD3 UR4, UR7, 0x38860, URZ ;  /* 0x0003886007047890 */ /* 0x000fe2000fffe03f */
[----:B------:R-:W-:Y:S01]  /*ace0*/  R2UR UR6, R219 ;  /* 0x00000000db0672ca */ /* 0x000fe200000e0000 */
[----:B------:R-:W-:Y:S01]  /*acf0*/  UIADD3 UR38, UR38, 0x1, URZ ;  /* 0x0000000126267890 */ /* 0x000fe2000fffe03f */
[----:B------:R-:W-:Y:S01]  /*ad00*/  R2UR UR5, R16 ;  /* 0x00000000100572ca */ /* 0x000fe200000e0000 */
[----:B------:R-:W-:Y:S01]  /*ad10*/  UPRMT UR4, UR8, 0x654, UR4 ;  /* 0x0000065408047896 */ /* 0x000fe20008000004 */
[-C--:B------:R-:W-:Y:S01]  /*ad20*/  FMUL.FTZ R3, R83, R5.reuse ;  /* 0x0000000553037220 */ /* 0x080fe20000410000 */
[----:B------:R-:W-:Y:S01]  /*ad30*/  UISETP.NE.AND UP0, UPT, UR38, 0x2, UPT ;  /* 0x000000022600788c */ /* 0x000fe2000bf05270 */
[-C--:B------:R-:W-:Y:S01]  /*ad40*/  FMUL.FTZ R165, R27, R5.reuse ;  /* 0x000000051ba57220 */ /* 0x080fe20000410000 */
[-C--:B------:R-:W-:Y:S01]  /*ad50*/  FMUL.FTZ R163, R35, R5.reuse ;  /* 0x0000000523a37220 */ /* 0x080fe20000410000 */
[-C--:B------:R-:W-:Y:S01]  /*ad60*/  FMUL.FTZ R161, R43, R5.reuse ;  /* 0x000000052ba17220 */ /* 0x080fe20000410000 */
[-C--:B------:R-:W-:Y:S01]  /*ad70*/  FMUL.FTZ R159, R51, R5.reuse ;  /* 0x00000005339f7220 */ /* 0x080fe20000410000 */
[-C--:B------:R-:W-:Y:S01]  /*ad80*/  FMUL.FTZ R157, R59, R5.reuse ;  /* 0x000000053b9d7220 */ /* 0x080fe20000410000 */
[-C--:B------:R-:W-:Y:S01]  /*ad90*/  FMUL.FTZ R155, R67, R5.reuse ;  /* 0x00000005439b7220 */ /* 0x080fe20000410000 */
[----:B------:R-:W-:Y:S01]  /*ada0*/  SYNCS.ARRIVE.TRANS64.RED.A1T0 RZ, [UR4], RZ ;  /* 0x000000ffffff79a7 */ /* 0x000fe20008100404 */
[----:B------:R-:W-:Y:S01]  /*adb0*/  USEL UR4, URZ, 0x1, UP0 ;  /* 0x000000013f047887 */ /* 0x000fe20008000000 */
[-C--:B------:R-:W-:Y:S01]  /*adc0*/  FMUL.FTZ R153, R75, R5.reuse ;  /* 0x000000054b997220 */ /* 0x080fe20000410000 */
[----:B------:R-:W-:Y:S01]  /*add0*/  UIADD3 UR6, UR6, 0x1, URZ ;  /* 0x0000000106067890 */ /* 0x000fe2000fffe03f */
[-C--:B------:R-:W-:Y:S01]  /*ade0*/  FMUL.FTZ R83, R87, R5.reuse ;  /* 0x0000000557537220 */ /* 0x080fe20000410000 */
[----:B------:R-:W-:Y:S01]  /*adf0*/  ULOP3.LUT UR5, UR5, UR4, URZ, 0x3c, !UPT ;  /* 0x0000000405057292 */ /* 0x000fe2000f8e3c3f */
        /* <DEDUP_REMOVED lines=114> */
[----:B------:R-:W-:Y:S01]  /*b520*/  IMAD.U32 R219, RZ, RZ, UR6 ;  /* 0x00000006ffdb7e24 */ /* 0x000fe2000f8e00ff */
[----:B------:R-:W-:Y:S01]  /*b530*/  PLOP3.LUT P0, PT, PT, PT, PT, 0x8, 0x0 ;  /* 0x000000000000781c */ /* 0x000fe20003f0e170 */
[-C--:B------:R-:W-:Y:S01]  /*b540*/  FMUL.FTZ R143, R143, R5.reuse ;  /* 0x000000058f8f7220 */ /* 0x080fe20000410000 */
[-C--:B------:R-:W-:Y:S01]  /*b550*/  FMUL.FTZ R146, R146, R5.reuse ;  /* 0x0000000592927220 */ /* 0x080fe20000410000 */
[----:B------:R-:W-:Y:S01]  /*b560*/  FMUL.FTZ R147, R147, R5 ;  /* 0x0000000593937220 */ /* 0x000fe20000410000 */
[----:B------:R-:W-:-:S02]  /*b570*/  IMAD.U32 R16, RZ, RZ, UR5 ;  /* 0x00000005ff107e24 */ /* 0x000fc4000f8e00ff */
[-C--:B------:R-:W-:Y:S01]  /*b580*/  FMUL.FTZ R150, R150, R5.reuse ;  /* 0x0000000596967220 */ /* 0x080fe20000410000 */
[----:B------:R-:W-:Y:S01]  /*b590*/  FMUL.FTZ R151, R151, R5 ;  /* 0x0000000597977220 */ /* 0x000fe20000410000 */
[----:B------:R-:W-:-:S12]  /*b5a0*/  USEL UR38, UR38, URZ, UP0 ;  /* 0x0000003f26267287 */ /* 0x000fd80008000000 */
.L_x_184:
[----:B------:R-:W0:Y:S08]  /*b5b0*/  S2UR UR4, SR_CgaCtaId ;  /* 0x00000000000479c3 */ /* 0x000e300000008800 */
[----:B------:R-:W-:Y:S06]  /*b5c0*/  BAR.SYNC.DEFER_BLOCKING 0x5, 0x180 ;  /* 0x0146000000007b1d */ /* 0x000fec0000010000 */
[----:B------:R-:W-:Y:S01]  /*b5d0*/  UMOV UR10, 0x400 ;  /* 0x00000400000a7882 */ /* 0x000fe20000000000 */
[----:B------:R-:W-:Y:S01]  /*b5e0*/  BSSY B0, `(.L_x_209) ;  /* 0x00002f4000007945 */ /* 0x000fe20003800000 */
[----:B0-----:R-:W-:-:S09]  /*b5f0*/  ULEA UR10, UR4, UR10, 0x18 ;  /* 0x0000000a040a7291 */ /* 0x001fd2000f8ec03f */
[----:B------:R-:W0:Y:S02]  /*b600*/  LDS.128 R4, [UR10+0x388d0] ;  /* 0x0388d00aff047984 */ /* 0x000e240008000c00 */
[----:B0-----:R-:W-:Y:S02]  /*b610*/  R2UR UR5, R5 ;  /* 0x00000000050572ca */ /* 0x001fe400000e0000 */
[----:B------:R-:W-:Y:S02]  /*b620*/  R2UR UR6, R6 ;  /* 0x00000000060672ca */ /* 0x000fe400000e0000 */
[----:B------:R-:W-:Y:S01]  /*b630*/  R2UR UR7, R7 ;  /* 0x00000000070772ca */ /* 0x000fe200000e0000 */
[----:B------:R-:W-:Y:S06]  /*b640*/  BAR.ARV 0x4, 0x180 ;  /* 0x0106000000007b1d */ /* 0x000fec0000002000 */
[----:B------:R-:W-:Y:S08]  /*b650*/  @P0 BRA `(.L_x_210) ;  /* 0x0000002000080947 */ /* 0x000ff00003800000 */
[----:B------:R-:W0:Y:S01]  /*b660*/  S2UR UR4, SR_SWINHI ;  /* 0x00000000000479c3 */ /* 0x000e220000002f00 */
[----:B------:R-:W-:-:S07]  /*b670*/  IMAD.MOV.U32 R94, RZ, RZ, 0x2 ;  /* 0x00000002ff5e7424 */ /* 0x000fce00078e00ff */
[----:B------:R-:W-:Y:S01]  /*b680*/  BAR.SYNC.DEFER_BLOCKING 0x1, 0x100 ;  /* 0x0044000000007b1d */ /* 0x000fe20000010000 */
[----:B------:R-:W-:Y:S02]  /*b690*/  F2FP.F16.F32.PACK_AB R24, R25, R24 ;  /* 0x000000181918723e */ /* 0x000fe400000000ff */
[----:B------:R-:W-:Y:S02]  /*b6a0*/  F2FP.F16.F32.PACK_AB R25, R165, R26 ;  /* 0x0000001aa519723e */ /* 0x000fe400000000ff */
[----:B------:R-:W-:Y:S01]  /*b6b0*/  F2FP.F16.F32.PACK_AB R32, R33, R32 ;  /* 0x000000202120723e */ /* 0x000fe200000000ff */
[----:B------:R-:W-:Y:S01]  /*b6c0*/  ULDC.64 UR12, c[0x0][0xc00] ;  /* 0x00030000000c7ab9 */ /* 0x000fe20000000a00 */
[----:B------:R-:W-:Y:S01]  /*b6d0*/  F2FP.F16.F32.PACK_AB R26, R29, R28 ;  /* 0x0000001c1d1a723e */ /* 0x000fe200000000ff */
[----:B------:R-:W-:Y:S01]  /*b6e0*/  UISETP.NE.U32.AND UP0, UPT, UR12, URZ, UPT ;  /* 0x0000003f0c00728c */ /* 0x000fe2000bf05070 */
[----:B------:R-:W-:Y:S02]  /*b6f0*/  F2FP.F16.F32.PACK_AB R27, R164, R27 ;  /* 0x0000001ba41b723e */ /* 0x000fe400000000ff */
[----:B------:R-:W-:Y:S01]  /*b700*/  F2FP.F16.F32.PACK_AB R33, R163, R34 ;  /* 0x00000022a321723e */ /* 0x000fe200000000ff */
[----:B------:R-:W-:Y:S01]  /*b710*/  UISETP.NE.AND.EX UP0, UPT, UR13, URZ, UPT, UP0 ;  /* 0x0000003f0d00728c */ /* 0x000fe2000bf05300 */
[----:B------:R-:W-:-:S02]  /*b720*/  F2FP.F16.F32.PACK_AB R40, R41, R40 ;  /* 0x000000282928723e */ /* 0x000fc400000000ff */
[----:B------:R-:W-:Y:S01]  /*b730*/  F2FP.F16.F32.PACK_AB R34, R37, R36 ;  /* 0x000000242522723e */ /* 0x000fe200000000ff */
[----:B------:R-:W-:Y:S01]  /*b740*/  ULDC.64 UR12, c[0x0][0xc00] ;  /* 0x00030000000c7ab9 */ /* 0x000fe20000000a00 */
[----:B------:R-:W-:Y:S02]  /*b750*/  F2FP.F16.F32.PACK_AB R35, R162, R35 ;  /* 0x00000023a223723e */ /* 0x000fe400000000ff */
[----:B------:R-:W-:Y:S02]  /*b760*/  F2FP.F16.F32.PACK_AB R41, R161, R42 ;  /* 0x0000002aa129723e */ /* 0x000fe400000000ff */
[----:B------:R-:W-:Y:S01]  /*b770*/  F2FP.F16.F32.PACK_AB R48, R49, R48 ;  /* 0x000000303130723e */ /* 0x000fe200000000ff */
[----:B------:R-:W-:Y:S01]  /*b780*/  UMOV UR8, UR10 ;  /* 0x0000000a00087c82 */ /* 0x000fe20008000000 */
[----:B0-----:R-:W-:Y:S01]  /*b790*/  UMOV UR9, UR4 ;  /* 0x0000000400097c82 */ /* 0x001fe20008000000 */
[----:B------:R-:W-:Y:S01]  /*b7a0*/  F2FP.F16.F32.PACK_AB R42, R45, R44 ;  /* 0x0000002c2d2a723e */ /* 0x000fe200000000ff */
[----:B------:R-:W-:Y:S01]  /*b7b0*/  IMAD.WIDE R94, R225, R94, UR8 ;  /* 0x00000008e15e7e25 */ /* 0x000fe2000f8e025e */
[----:B------:R-:W-:-:S02]  /*b7c0*/  F2FP.F16.F32.PACK_AB R43, R160, R43 ;  /* 0x0000002ba02b723e */ /* 0x000fc400000000ff */
[----:B------:R-:W-:Y:S02]  /*b7d0*/  F2FP.F16.F32.PACK_AB R49, R159, R50 ;  /* 0x000000329f31723e */ /* 0x000fe400000000ff */
[C---:B------:R-:W-:Y:S02]  /*b7e0*/  IADD3 R169, P1, R94.reuse, 0x20, RZ ;  /* 0x000000205ea97810 */ /* 0x040fe40007f3e0ff */
[C---:B------:R-:W-:Y:S02]  /*b7f0*/  IADD3 R171, P0, R94.reuse, 0x40, RZ ;  /* 0x000000405eab7810 */ /* 0x040fe40007f1e0ff */
[C---:B------:R-:W-:Y:S02]  /*b800*/  IADD3 R173, P4, R94.reuse, 0x60, RZ ;  /* 0x000000605ead7810 */ /* 0x040fe40007f9e0ff */
[C---:B------:R-:W-:Y:S01]  /*b810*/  IADD3 R175, P3, R94.reuse, 0x4000, RZ ;  /* 0x000040005eaf7810 */ /* 0x040fe20007f7e0ff */
[--C-:B------:R-:W-:Y:S01]  /*b820*/  IMAD.X R11, RZ, RZ, R95.reuse, P0 ;  /* 0x000000ffff0b7224 */ /* 0x100fe200000e065f */
[----:B------:R-:W-:Y:S01]  /*b830*/  LOP3.LUT R5, R94, 0x380, RZ, 0xc0, !PT ;  /* 0x000003805e057812 */ /* 0x000fe200078ec0ff */
[--C-:B------:R-:W-:Y:S01]  /*b840*/  IMAD.X R13, RZ, RZ, R95.reuse, P4 ;  /* 0x000000ffff0d7224 */ /* 0x100fe200020e065f */
[----:B------:R-:W-:Y:S01]  /*b850*/  IADD3.X R9, RZ, R95, RZ, P1, !PT ;  /* 0x0000005fff097210 */ /* 0x000fe20000ffe4ff */
[----:B------:R-:W-:Y:S01]  /*b860*/  IMAD.X R15, RZ, RZ, R95, P3 ;  /* 0x000000ffff0f7224 */ /* 0x000fe200018e065f */
[----:B------:R-:W-:-:S02]  /*b870*/  LOP3.LUT R8, R169, 0x380, RZ, 0xc0, !PT ;  /* 0x00000380a9087812 */ /* 0x000fc400078ec0ff */
[C---:B------:R-:W-:Y:S02]  /*b880*/  IADD3 R177, P6, R94.reuse, 0x4020, RZ ;  /* 0x000040205eb17810 */ /* 0x040fe40007fde0ff */
[C---:B------:R-:W-:Y:S02]  /*b890*/  IADD3 R179, P5, R94.reuse, 0x4040, RZ ;  /* 0x000040405eb37810 */ /* 0x040fe40007fbe0ff */
[C---:B------:R-:W-:Y:S01]  /*b8a0*/  IADD3 R183, P1, R94.reuse, 0x8000, RZ ;  /* 0x000080005eb77810 */ /* 0x040fe20007f3e0ff */
[--C-:B------:R-:W-:Y:S01]  /*b8b0*/  IMAD.X R19, RZ, RZ, R95.reuse, P6 ;  /* 0x000000ffff137224 */ /* 0x100fe200030e065f */
[----:B------:R-:W-:Y:S01]  /*b8c0*/  LOP3.LUT R10, R171, 0x380, RZ, 0xc0, !PT ;  /* 0x00000380ab0a7812 */ /* 0x000fe200078ec0ff */
[--C-:B------:R-:W-:Y:S01]  /*b8d0*/  IMAD.X R21, RZ, RZ, R95.reuse, P5 ;  /* 0x000000ffff157224 */ /* 0x100fe200028e065f */
[----:B------:R-:W-:Y:S01]  /*b8e0*/  IADD3 R181, P2, R94, 0x4060, RZ ;  /* 0x000040605eb57810 */ /* 0x000fe20007f5e0ff */
[----:B------:R-:W-:Y:S01]  /*b8f0*/  IMAD.X R39, RZ, RZ, R95, P1 ;  /* 0x000000ffff277224 */ /* 0x000fe200008e065f */
[----:B------:R-:W-:-:S02]  /*b900*/  LOP3.LUT R12, R173, 0x380, RZ, 0xc0, !PT ;  /* 0x00000380ad0c7812 */ /* 0x000fc400078ec0ff */
[----:B------:R-:W-:Y:S02]  /*b910*/  LOP3.LUT R14, R175, 0x380, RZ, 0xc0, !PT ;  /* 0x00000380af0e7812 */ /* 0x000fe400078ec0ff */
[----:B------:R-:W-:Y:S02]  /*b920*/  SHF.R.U64 R5, R5, 0x3, RZ ;  /* 0x0000000305057819 */ /* 0x000fe400000012ff */
[----:B------:R-:W-:Y:S02]  /*b930*/  SHF.R.U64 R8, R8, 0x3, RZ ;  /* 0x0000000308087819 */ /* 0x000fe400000012ff */
[----:B------:R-:W-:Y:S02]  /*b940*/  IADD3 R46, P0, R94, 0x8020, RZ ;  /* 0x000080205e2e7810 */ /* 0x000fe40007f1e0ff */
[----:B------:R-:W-:Y:S02]  /*b950*/  SHF.R.U64 R10, R10, 0x3, RZ ;  /* 0x000000030a0a7819 */ /* 0x000fe400000012ff */
[----:B------:R-:W-:Y:S01]  /*b960*/  LOP3.LUT R18, R177, 0x380, RZ, 0xc0, !PT ;  /* 0x00000380b1127812 */ /* 0x000fe200078ec0ff */
[----:B------:R-:W-:Y:S01]  /*b970*/  IMAD.X R47, RZ, RZ, R95, P0 ;  /* 0x000000ffff2f7224 */ /* 0x000fe200000e065f */
[----:B------:R-:W-:-:S02]  /*b980*/  IADD3 R54, P4, R94, 0x8040, RZ ;  /* 0x000080405e367810 */ /* 0x000fc40007f9e0ff */
[----:B------:R-:W-:Y:S02]  /*b990*/  IADD3.X R31, RZ, R95, RZ, P2, !PT ;  /* 0x0000005fff1f7210 */ /* 0x000fe400017fe4ff */
[----:B------:R-:W-:Y:S01]  /*b9a0*/  SHF.R.U64 R12, R12, 0x3, RZ ;  /* 0x000000030c0c7819 */ /* 0x000fe200000012ff */
[--C-:B------:R-:W-:Y:S01]  /*b9b0*/  IMAD.X R55, RZ, RZ, R95.reuse, P4 ;  /* 0x000000ffff377224 */ /* 0x100fe200020e065f */
[----:B------:R-:W-:Y:S02]  /*b9c0*/  LOP3.LUT R20, R179, 0x380, RZ, 0xc0, !PT ;  /* 0x00000380b3147812 */ /* 0x000fe400078ec0ff */
[C---:B------:R-:W-:Y:S02]  /*b9d0*/  IADD3 R62, P3, R94.reuse, 0x8060, RZ ;  /* 0x000080605e3e7810 */ /* 0x040fe40007f7e0ff */
[C---:B------:R-:W-:Y:S02]  /*b9e0*/  IADD3 R70, P6, R94.reuse, 0xc000, RZ ;  /* 0x0000c0005e467810 */ /* 0x040fe40007fde0ff */
[C---:B------:R-:W-:Y:S01]  /*b9f0*/  IADD3 R4, P5, R94.reuse, 0xc020, RZ ;  /* 0x0000c0205e047810 */ /* 0x040fe20007fbe0ff */
[--C-:B------:R-:W-:Y:S01]  /*ba00*/  IMAD.X R63, RZ, RZ, R95.reuse, P3 ;  /* 0x000000ffff3f7224 */ /* 0x100fe200018e065f */
[C---:B------:R-:W-:Y:S01]  /*ba10*/  IADD3 R167, P2, R94.reuse, 0xc040, RZ ;  /* 0x0000c0405ea77810 */ /* 0x040fe20007f5e0ff */
[----:B------:R-:W-:Y:S01]  /*ba20*/  IMAD.X R71, RZ, RZ, R95, P6 ;  /* 0x000000ffff477224 */ /* 0x000fe200030e065f */
[----:B------:R-:W-:-:S02]  /*ba30*/  IADD3 R6, P1, R94, 0xc060, RZ ;  /* 0x0000c0605e067810 */ /* 0x000fc40007f3e0ff */
[----:B------:R-:W-:Y:S02]  /*ba40*/  SHF.R.U64 R14, R14, 0x3, RZ ;  /* 0x000000030e0e7819 */ /* 0x000fe400000012ff */
[----:B------:R-:W-:Y:S01]  /*ba50*/  LOP3.LUT R30, R181, 0x380, RZ, 0xc0, !PT ;  /* 0x00000380b51e7812 */ /* 0x000fe200078ec0ff */
[--C-:B------:R-:W-:Y:S01]  /*ba60*/  IMAD.X R7, RZ, RZ, R95.reuse, P1 ;  /* 0x000000ffff077224 */ /* 0x100fe200008e065f */
[----:B------:R-:W-:Y:S01]  /*ba70*/  LOP3.LUT R94, R5, R94, RZ, 0x3c, !PT ;  /* 0x0000005e055e7212 */ /* 0x000fe200078e3cff */
[----:B------:R-:W-:Y:S01]  /*ba80*/  IMAD.X R5, RZ, RZ, R95, P2 ;  /* 0x000000ffff057224 */ /* 0x000fe200010e065f */
[----:B------:R-:W-:Y:S02]  /*ba90*/  LOP3.LUT R8, R8, R169, RZ, 0x3c, !PT ;  /* 0x000000a908087212 */ /* 0x000fe400078e3cff */
[----:B------:R-:W-:Y:S02]  /*baa0*/  LOP3.LUT R38, R183, 0x380, RZ, 0xc0, !PT ;  /* 0x00000380b7267812 */ /* 0x000fe400078ec0ff */
[----:B------:R-:W-:-:S02]  /*bab0*/  LOP3.LUT R10, R10, R171, RZ, 0x3c, !PT ;  /* 0x000000ab0a0a7212 */ /* 0x000fc400078e3cff */
[----:B------:R-:W-:Y:S02]  /*bac0*/  SHF.R.U64 R18, R18, 0x3, RZ ;  /* 0x0000000312127819 */ /* 0x000fe400000012ff */
[----:B------:R-:W-:Y:S02]  /*bad0*/  LOP3.LUT R169, R46, 0x380, RZ, 0xc0, !PT ;  /* 0x000003802ea97812 */ /* 0x000fe400078ec0ff */
[----:B------:R-:W-:Y:S02]  /*bae0*/  LOP3.LUT R12, R12, R173, RZ, 0x3c, !PT ;  /* 0x000000ad0c0c7212 */ /* 0x000fe400078e3cff */
[----:B------:R-:W-:Y:S02]  /*baf0*/  SHF.R.U64 R20, R20, 0x3, RZ ;  /* 0x0000000314147819 */ /* 0x000fe400000012ff */
[----:B------:R-:W-:Y:S02]  /*bb00*/  LOP3.LUT R171, R54, 0x380, RZ, 0xc0, !PT ;  /* 0x0000038036ab7812 */ /* 0x000fe400078ec0ff */
[----:B------:R-:W-:-:S02]  /*bb10*/  LOP3.LUT R14, R14, R175, RZ, 0x3c, !PT ;  /* 0x000000af0e0e7212 */ /* 0x000fc400078e3cff */
[----:B------:R-:W-:Y:S02]  /*bb20*/  SHF.R.U64 R30, R30, 0x3, RZ ;  /* 0x000000031e1e7819 */ /* 0x000fe400000012ff */
[----:B------:R-:W-:Y:S02]  /*bb30*/  LOP3.LUT R173, R62, 0x380, RZ, 0xc0, !PT ;  /* 0x000003803ead7812 */ /* 0x000fe400078ec0ff */
[----:B------:R-:W-:Y:S02]  /*bb40*/  SHF.R.U64 R38, R38, 0x3, RZ ;  /* 0x0000000326267819 */ /* 0x000fe400000012ff */
[----:B------:R-:W-:Y:S02]  /*bb50*/  LOP3.LUT R175, R70, 0x380, RZ, 0xc0, !PT ;  /* 0x0000038046af7812 */ /* 0x000fe400078ec0ff */
[----:B------:R-:W-:Y:S02]  /*bb60*/  MOV R94, R94 ;  /* 0x0000005e005e7202 */ /* 0x000fe40000000f00 */
[----:B------:R-:W-:-:S02]  /*bb70*/  IADD3.X R79, RZ, R95, RZ, P5, !PT ;  /* 0x0000005fff4f7210 */ /* 0x000fc40002ffe4ff */
[----:B------:R-:W-:Y:S01]  /*bb80*/  LOP3.LUT R18, R18, R177, RZ, 0x3c, !PT ;  /* 0x000000b112127212 */ /* 0x000fe200078e3cff */
[----:B------:R-:W-:Y:S01]  /*bb90*/  STSM.16.M88.4 [R94], R24 ;  /* 0x000000185e007844 */ /* 0x000fe20000000200 */
[----:B------:R-:W-:Y:S02]  /*bba0*/  SHF.R.U64 R169, R169, 0x3, RZ ;  /* 0x00000003a9a97819 */ /* 0x000fe400000012ff */
[----:B------:R-:W-:Y:S02]  /*bbb0*/  LOP3.LUT R78, R4, 0x380, RZ, 0xc0, !PT ;  /* 0x00000380044e7812 */ /* 0x000fe400078ec0ff */
[----:B------:R-:W-:Y:S02]  /*bbc0*/  MOV R9, R8 ;  /* 0x0000000800097202 */ /* 0x000fe40000000f00 */
[----:B------:R-:W-:Y:S02]  /*bbd0*/  LOP3.LUT R20, R20, R179, RZ, 0x3c, !PT ;  /* 0x000000b314147212 */ /* 0x000fe400078e3cff */
[----:B------:R-:W-:Y:S01]  /*bbe0*/  SHF.R.U64 R171, R171, 0x3, RZ ;  /* 0x00000003abab7819 */ /* 0x000fe200000012ff */
[----:B------:R-:W-:Y:S01]  /*bbf0*/  STSM.16.M88.4 [R9], R32 ;  /* 0x0000002009007844 */ /* 0x000fe20000000200 */
[----:B------:R-:W-:-:S02]  /*bc00*/  LOP3.LUT R95, R167, 0x380, RZ, 0xc0, !PT ;  /* 0x00000380a75f7812 */ /* 0x000fc400078ec0ff */
[----:B------:R-:W-:Y:S02]  /*bc10*/  MOV R10, R10 ;  /* 0x0000000a000a7202 */ /* 0x000fe40000000f00 */
[----:B------:R-:W-:Y:S02]  /*bc20*/  F2FP.F16.F32.PACK_AB R56, R57, R56 ;  /* 0x000000383938723e */ /* 0x000fe400000000ff */
[----:B------:R-:W-:Y:S01]  /*bc30*/  LOP3.LUT R30, R30, R181, RZ, 0x3c, !PT ;  /* 0x000000b51e1e7212 */ /* 0x000fe200078e3cff */
[----:B------:R0:W-:Y:S01]  /*bc40*/  STSM.16.M88.4 [R10], R40 ;  /* 0x000000280a007844 */ /* 0x0001e20000000200 */
[----:B------:R-:W-:Y:S02]  /*bc50*/  SHF.R.U64 R173, R173, 0x3, RZ ;  /* 0x00000003adad7819 */ /* 0x000fe400000012ff */
[----:B------:R-:W-:Y:S02]  /*bc60*/  LOP3.LUT R165, R6, 0x380, RZ, 0xc0, !PT ;  /* 0x0000038006a57812 */ /* 0x000fe400078ec0ff */
[----:B------:R-:W-:-:S02]  /*bc70*/  MOV R12, R12 ;  /* 0x0000000c000c7202 */ /* 0x000fc40000000f00 */
[----:B------:R-:W-:Y:S02]  /*bc80*/  F2FP.F16.F32.PACK_AB R50, R53, R52 ;  /* 0x000000343532723e */ /* 0x000fe400000000ff */
[----:B------:R-:W-:Y:S02]  /*bc90*/  F2FP.F16.F32.PACK_AB R51, R158, R51 ;  /* 0x000000339e33723e */ /* 0x000fe400000000ff */
[----:B------:R-:W-:Y:S02]  /*bca0*/  F2FP.F16.F32.PACK_AB R57, R157, R58 ;  /* 0x0000003a9d39723e */ /* 0x000fe400000000ff */
[----:B------:R-:W-:Y:S01]  /*bcb0*/  F2FP.F16.F32.PACK_AB R64, R65, R64 ;  /* 0x000000404140723e */ /* 0x000fe200000000ff */
[----:B------:R1:W-:Y:S01]  /*bcc0*/  STSM.16.M88.4 [R12], R48 ;  /* 0x000000300c007844 */ /* 0x0003e20000000200 */
[----:B------:R-:W-:Y:S02]  /*bcd0*/  LOP3.LUT R38, R38, R183, RZ, 0x3c, !PT ;  /* 0x000000b726267212 */ /* 0x000fe400078e3cff */
[----:B------:R-:W-:-:S02]  /*bce0*/  SHF.R.U64 R175, R175, 0x3, RZ ;  /* 0x00000003afaf7819 */ /* 0x000fc400000012ff */
[----:B------:R-:W-:Y:S02]  /*bcf0*/  MOV R14, R14 ;  /* 0x0000000e000e7202 */ /* 0x000fe40000000f00 */
[----:B------:R-:W-:Y:S02]  /*bd00*/  F2FP.F16.F32.PACK_AB R58, R61, R60 ;  /* 0x0000003c3d3a723e */ /* 0x000fe400000000ff */
[----:B------:R-:W-:Y:S02]  /*bd10*/  F2FP.F16.F32.PACK_AB R59, R156, R59 ;  /* 0x0000003b9c3b723e */ /* 0x000fe400000000ff */
[----:B------:R-:W-:Y:S02]  /*bd20*/  F2FP.F16.F32.PACK_AB R65, R155, R66 ;  /* 0x000000429b41723e */ /* 0x000fe400000000ff */
[----:B------:R-:W-:Y:S01]  /*bd30*/  F2FP.F16.F32.PACK_AB R72, R73, R72 ;  /* 0x000000484948723e */ /* 0x000fe200000000ff */
[----:B------:R1:W-:Y:S01]  /*bd40*/  STSM.16.M88.4 [R14], R56 ;  /* 0x000000380e007844 */ /* 0x0003e20000000200 */
[----:B------:R-:W-:-:S02]  /*bd50*/  LOP3.LUT R46, R169, R46, RZ, 0x3c, !PT ;  /* 0x0000002ea92e7212 */ /* 0x000fc400078e3cff */
[----:B------:R-:W-:Y:S02]  /*bd60*/  SHF.R.U64 R29, R78, 0x3, RZ ;  /* 0x000000034e1d7819 */ /* 0x000fe400000012ff */
        /* <DEDUP_REMOVED lines=14> */
[----:B------:R-:W-:-:S02]  /*be50*/  F2FP.F16.F32.PACK_AB R81, R3, R82 ;  /* 0x000000520351723e */ /* 0x000fc400000000ff */
[----:B------:R-:W-:Y:S02]  /*be60*/  F2FP.F16.F32.PACK_AB R87, R166, R87 ;  /* 0x00000057a657723e */ /* 0x000fe400000000ff */
[----:B------:R-:W-:Y:S02]  /*be70*/  F2FP.F16.F32.PACK_AB R104, R105, R104 ;  /* 0x000000686968723e */ /* 0x000fe400000000ff */
[----:B------:R-:W-:Y:S02]  /*be80*/  F2FP.F16.F32.PACK_AB R112, R113, R112 ;  /* 0x000000707170723e */ /* 0x000fe400000000ff */
[----:B------:R-:W-:Y:S02]  /*be90*/  F2FP.F16.F32.PACK_AB R120, R121, R120 ;  /* 0x000000787978723e */ /* 0x000fe400000000ff */
[----:B------:R-:W-:Y:S02]  /*bea0*/  F2FP.F16.F32.PACK_AB R128, R129, R128 ;  /* 0x000000808180723e */ /* 0x000fe400000000ff */
[----:B------:R-:W-:-:S02]  /*beb0*/  F2FP.F16.F32.PACK_AB R136, R137, R136 ;  /* 0x000000888988723e */ /* 0x000fc400000000ff */
[----:B------:R-:W-:Y:S02]  /*bec0*/  F2FP.F16.F32.PACK_AB R144, R145, R144 ;  /* 0x000000909190723e */ /* 0x000fe400000000ff */
[----:B------:R-:W-:Y:S02]  /*bed0*/  R2UR UR11, R215 ;  /* 0x00000000d70b72ca */ /* 0x000fe400000e0000 */
[----:B------:R-:W-:Y:S01]  /*bee0*/  R2UR UR14, R217 ;  /* 0x00000000d90e72ca */ /* 0x000fe200000e0000 */
[----:B------:R-:W-:Y:S01]  /*bef0*/  UMOV UR4, URZ ;  /* 0x0000003f00047c82 */ /* 0x000fe20008000000 */
[----:B------:R-:W-:Y:S01]  /*bf00*/  LOP3.LUT R62, R173, R62, RZ, 0x3c, !PT ;  /* 0x0000003ead3e7212 */ /* 0x000fe200078e3cff */
[----:B------:R-:W2:Y:S01]  /*bf10*/  LDC R76, c[0x0][0xbe8] ;  /* 0x0002fa00ff4c7b82 */ /* 0x000ea20000000800 */
[----:B------:R-:W-:Y:S02]  /*bf20*/  SHF.R.U64 R95, R165, 0x3, RZ ;  /* 0x00000003a55f7819 */ /* 0x000fe400000012ff */
[----:B------:R-:W-:-:S02]  /*bf30*/  MOV R30, R30 ;  /* 0x0000001e001e7202 */ /* 0x000fc40000000f00 */
[----:B------:R-:W-:Y:S02]  /*bf40*/  F2FP.F16.F32.PACK_AB R82, R85, R84 ;  /* 0x000000545552723e */ /* 0x000fe400000000ff */
[----:B------:R-:W-:Y:S01]  /*bf50*/  LOP3.LUT R70, R175, R70, RZ, 0x3c, !PT ;  /* 0x00000046af467212 */ /* 0x000fe200078e3cff */
[----:B------:R-:W-:Y:S01]  /*bf60*/  UIMAD.WIDE UR12, UR11, 0x4, UR12 ;  /* 0x000000040b0c78a5 */ /* 0x000fe2000f8e020c */
[----:B------:R-:W-:Y:S01]  /*bf70*/  MOV R38, R38 ;  /* 0x0000002600267202 */ /* 0x000fe20000000f00 */
[----:B------:R1:W-:Y:S01]  /*bf80*/  STSM.16.M88.4 [R30], R80 ;  /* 0x000000501e007844 */ /* 0x0003e20000000200 */
[----:B------:R-:W-:Y:S02]  /*bf90*/  F2FP.F16.F32.PACK_AB R84, R89, R88 ;  /* 0x000000585954723e */ /* 0x000fe400000000ff */
[----:B------:R-:W-:Y:S02]  /*bfa0*/  F2FP.F16.F32.PACK_AB R85, R91, R90 ;  /* 0x0000005a5b55723e */ /* 0x000fe400000000ff */
[----:B------:R-:W-:-:S02]  /*bfb0*/  F2FP.F16.F32.PACK_AB R86, R93, R92 ;  /* 0x0000005c5d56723e */ /* 0x000fc400000000ff */
[----:B------:R-:W-:Y:S02]  /*bfc0*/  F2FP.F16.F32.PACK_AB R97, R99, R98 ;  /* 0x000000626361723e */ /* 0x000fe400000000ff */
[----:B------:R-:W-:Y:S01]  /*bfd0*/  LOP3.LUT R78, R29, R4, RZ, 0x3c, !PT ;  /* 0x000000041d4e7212 */ /* 0x000fe200078e3cff */
[----:B------:R1:W-:Y:S01]  /*bfe0*/  STSM.16.M88.4 [R38], R84 ;  /* 0x0000005426007844 */ /* 0x0003e20000000200 */
[----:B------:R-:W-:Y:S02]  /*bff0*/  MOV R46, R46 ;  /* 0x0000002e002e7202 */ /* 0x000fe40000000f00 */
[----:B------:R-:W-:Y:S02]  /*c000*/  F2FP.F16.F32.PACK_AB R98, R101, R100 ;  /* 0x000000646562723e */ /* 0x000fe400000000ff */
[----:B------:R-:W-:Y:S02]  /*c010*/  F2FP.F16.F32.PACK_AB R99, R103, R102 ;  /* 0x000000666763723e */ /* 0x000fe400000000ff */
[----:B------:R-:W-:-:S02]  /*c020*/  F2FP.F16.F32.PACK_AB R105, R107, R106 ;  /* 0x0000006a6b69723e */ /* 0x000fc400000000ff */
[----:B------:R-:W-:Y:S01]  /*c030*/  LOP3.LUT R4, R28, R167, RZ, 0x3c, !PT ;  /* 0x000000a71c047212 */ /* 0x000fe200078e3cff */
[----:B------:R1:W-:Y:S01]  /*c040*/  STSM.16.M88.4 [R46], R96 ;  /* 0x000000602e007844 */ /* 0x0003e20000000200 */
[----:B------:R-:W-:Y:S02]  /*c050*/  MOV R54, R54 ;  /* 0x0000003600367202 */ /* 0x000fe40000000f00 */
[----:B------:R-:W-:Y:S02]  /*c060*/  F2FP.F16.F32.PACK_AB R106, R109, R108 ;  /* 0x0000006c6d6a723e */ /* 0x000fe400000000ff */
[----:B------:R-:W-:Y:S02]  /*c070*/  F2FP.F16.F32.PACK_AB R107, R111, R110 ;  /* 0x0000006e6f6b723e */ /* 0x000fe400000000ff */
[----:B------:R-:W-:Y:S02]  /*c080*/  F2FP.F16.F32.PACK_AB R113, R115, R114 ;  /* 0x000000727371723e */ /* 0x000fe400000000ff */
[----:B------:R-:W-:Y:S01]  /*c090*/  LOP3.LUT R6, R95, R6, RZ, 0x3c, !PT ;  /* 0x000000065f067212 */ /* 0x000fe200078e3cff */
[----:B------:R1:W-:Y:S01]  /*c0a0*/  STSM.16.M88.4 [R54], R104 ;  /* 0x0000006836007844 */ /* 0x0003e20000000200 */
[----:B------:R-:W-:-:S02]  /*c0b0*/  MOV R62, R62 ;  /* 0x0000003e003e7202 */ /* 0x000fc40000000f00 */
[----:B------:R-:W-:Y:S02]  /*c0c0*/  F2FP.F16.F32.PACK_AB R114, R117, R116 ;  /* 0x000000747572723e */ /* 0x000fe400000000ff */
[----:B------:R-:W-:Y:S02]  /*c0d0*/  F2FP.F16.F32.PACK_AB R115, R119, R118 ;  /* 0x000000767773723e */ /* 0x000fe400000000ff */
[----:B------:R-:W-:Y:S02]  /*c0e0*/  F2FP.F16.F32.PACK_AB R121, R123, R122 ;  /* 0x0000007a7b79723e */ /* 0x000fe400000000ff */
[----:B------:R-:W-:Y:S01]  /*c0f0*/  MOV R70, R70 ;  /* 0x0000004600467202 */ /* 0x000fe20000000f00 */
[----:B------:R1:W-:Y:S01]  /*c100*/  STSM.16.M88.4 [R62], R112 ;  /* 0x000000703e007844 */ /* 0x0003e20000000200 */
[----:B------:R-:W-:Y:S02]  /*c110*/  F2FP.F16.F32.PACK_AB R122, R125, R124 ;  /* 0x0000007c7d7a723e */ /* 0x000fe400000000ff */
[----:B------:R-:W-:-:S02]  /*c120*/  F2FP.F16.F32.PACK_AB R123, R127, R126 ;  /* 0x0000007e7f7b723e */ /* 0x000fc400000000ff */
[----:B------:R-:W-:Y:S02]  /*c130*/  F2FP.F16.F32.PACK_AB R129, R131, R130 ;  /* 0x000000828381723e */ /* 0x000fe400000000ff */
[----:B------:R-:W-:Y:S01]  /*c140*/  MOV R78, R78 ;  /* 0x0000004e004e7202 */ /* 0x000fe20000000f00 */
[----:B------:R1:W-:Y:S01]  /*c150*/  STSM.16.M88.4 [R70], R120 ;  /* 0x0000007846007844 */ /* 0x0003e20000000200 */
[----:B------:R-:W-:Y:S02]  /*c160*/  F2FP.F16.F32.PACK_AB R130, R133, R132 ;  /* 0x000000848582723e */ /* 0x000fe400000000ff */
[----:B------:R-:W-:Y:S02]  /*c170*/  F2FP.F16.F32.PACK_AB R131, R135, R134 ;  /* 0x000000868783723e */ /* 0x000fe400000000ff */
[----:B------:R-:W-:Y:S02]  /*c180*/  F2FP.F16.F32.PACK_AB R137, R139, R138 ;  /* 0x0000008a8b89723e */ /* 0x000fe400000000ff */
[----:B------:R-:W-:Y:S01]  /*c190*/  MOV R8, R4 ;  /* 0x0000000400087202 */ /* 0x000fe20000000f00 */
[----:B------:R1:W-:Y:S01]  /*c1a0*/  STSM.16.M88.4 [R78], R128 ;  /* 0x000000804e007844 */ /* 0x0003e20000000200 */
[----:B------:R-:W-:Y:S01]  /*c1b0*/  F2FP.F16.F32.PACK_AB R138, R141, R140 ;  /* 0x0000008c8d8a723e */ /* 0x000fe200000000ff */
[----:B------:R-:W-:Y:S01]  /*c1c0*/  IMAD.U32 R4, RZ, RZ, UR12 ;  /* 0x0000000cff047e24 */ /* 0x000fe2000f8e00ff */
[----:B------:R-:W-:Y:S01]  /*c1d0*/  F2FP.F16.F32.PACK_AB R139, R143, R142 ;  /* 0x0000008e8f8b723e */ /* 0x000fe200000000ff */
[----:B------:R-:W-:Y:S01]  /*c1e0*/  IMAD.U32 R5, RZ, RZ, UR13 ;  /* 0x0000000dff057e24 */ /* 0x000fe2000f8e00ff */
[----:B------:R-:W-:Y:S01]  /*c1f0*/  F2FP.F16.F32.PACK_AB R145, R147, R146 ;  /* 0x000000929391723e */ /* 0x000fe200000000ff */
[----:B------:R-:W-:Y:S01]  /*c200*/  ULDC.64 UR12, c[0x0][0xc08] ;  /* 0x00030200000c7ab9 */ /* 0x000fe20000000a00 */
[----:B------:R-:W-:Y:S01]  /*c210*/  MOV R6, R6 ;  /* 0x0000000600067202 */ /* 0x000fe20000000f00 */
[----:B------:R1:W-:Y:S01]  /*c220*/  STSM.16.M88.4 [R8], R136 ;  /* 0x0000008808007844 */ /* 0x0003e20000000200 */
[----:B------:R-:W-:-:S02]  /*c230*/  F2FP.F16.F32.PACK_AB R146, R149, R148 ;  /* 0x000000949592723e */ /* 0x000fc400000000ff */
[----:B------:R-:W-:Y:S02]  /*c240*/  F2FP.F16.F32.PACK_AB R147, R151, R150 ;  /* 0x000000969793723e */ /* 0x000fe400000000ff */
[----:B------:R-:W-:-:S03]  /*c250*/  PLOP3.LUT P0, PT, PT, PT, UP0, 0x80, 0x0 ;  /* 0x000000000000781c */ /* 0x000fc60003f0f008 */
[----:B------:R1:W-:Y:S01]  /*c260*/  STSM.16.M88.4 [R6], R144 ;  /* 0x0000009006007844 */ /* 0x0003e20000000200 */
[----:B------:R-:W-:Y:S09]  /*c270*/  BAR.SYNC.DEFER_BLOCKING 0x1, 0x100 ;  /* 0x0044000000007b1d */ /* 0x000ff20000010000 */
[----:B------:R-:W3:Y:S01]  /*c280*/  @P0 LDG.E R3, desc[UR36][R4.64] ;  /* 0x0000002404030981 */ /* 0x000ee2000c1e1900 */
[----:B------:R-:W-:Y:S01]  /*c290*/  UISETP.NE.U32.AND UP1, UPT, UR12, URZ, UPT ;  /* 0x0000003f0c00728c */ /* 0x000fe2000bf25070 */
[----:B--2---:R-:W-:-:S03]  /*c2a0*/  ISETP.NE.AND P1, PT, R76, 0x1, PT ;  /* 0x000000014c00780c */ /* 0x004fc60003f25270 */
[----:B------:R-:W-:-:S06]  /*c2b0*/  UISETP.NE.AND.EX UP1, UPT, UR13, URZ, UPT, UP1 ;  /* 0x0000003f0d00728c */ /* 0x000fcc000bf25310 */
[----:B------:R-:W-:-:S04]  /*c2c0*/  PLOP3.LUT P2, PT, PT, PT, UP1, 0x80, 0x0 ;  /* 0x000000000000781c */ /* 0x000fc80003f4f018 */
[----:B------:R-:W2:Y:S01]  /*c2d0*/  @P1 LDC R7, c[0x0][0xbec] ;  /* 0x0002fb00ff071b82 */ /* 0x000ea20000000800 */
[----:B------:R-:W-:-:S04]  /*c2e0*/  @UP1 ULEA UR12, UP2, UR11, UR12, 0x2 ;  /* 0x0000000c0b0c1291 */ /* 0x000fc8000f84103f */
[----:B------:R-:W-:Y:S02]  /*c2f0*/  @UP1 ULEA.HI.X UR13, UR11, UR13, UR14, 0x2, UP2 ;  /* 0x0000000d0b0d1291 */ /* 0x000fe400090f140e */
[----:B0-----:R-:W-:Y:S01]  /*c300*/  MOV R10, UR12 ;  /* 0x0000000c000a7c02 */ /* 0x001fe20008000f00 */
[----:B------:R-:W-:Y:S01]  /*c310*/  ULDC UR11, c[0x0][0xa88] ;  /* 0x0002a200000b7ab9 */ /* 0x000fe20000000800 */
[----:B------:R-:W0:Y:S02]  /*c320*/  @P1 LDC R9, c[0x0][0xbf0] ;  /* 0x0002fc00ff091b82 */ /* 0x000e240000000800 */
[----:B------:R-:W-:Y:S01]  /*c330*/  IMAD.U32 R11, RZ, RZ, UR13 ;  /* 0x0000000dff0b7e24 */ /* 0x000fe2000f8e00ff */
[----:B---3--:R-:W-:Y:S01]  /*c340*/  @P0 R2UR UR4, R3 ;  /* 0x00000000030402ca */ /* 0x008fe200000e0000 */
[----:B------:R-:W-:-:S06]  /*c350*/  IMAD.U32 R3, RZ, RZ, UR11 ;  /* 0x0000000bff037e24 */ /* 0x000fcc000f8e00ff */
[----:B------:R1:W5:Y:S01]  /*c360*/  @P2 LDG.E R3, desc[UR36][R10.64] ;  /* 0x000000240a032981 */ /* 0x000362000c1e1900 */
[----:B0-2---:R-:W-:Y:S07]  /*c370*/  @P2 BRA `(.L_x_211) ;  /* 0x0000000000102947 */ /* 0x005fee0003800000 */
[----:B------:R-:W-:Y:S05]  /*c380*/  @!P0 BRA `(.L_x_211) ;  /* 0x00000000000c8947 */ /* 0x000fea0003800000 */
[----:B-1----:R-:W2:Y:S04]  /*c390*/  LDG.E R6, desc[UR36][R4.64] ;  /* 0x0000002404067981 */ /* 0x002ea8000c1e1900 */
[----:B-----5:R-:W2:Y:S02]  /*c3a0*/  LDG.E R3, desc[UR36][R4.64+0x4] ;  /* 0x0000042404037981 */ /* 0x020ea4000c1e1900 */
[----:B--2---:R-:W-:-:S07]  /*c3b0*/  IMAD.IADD R3, R3, 0x1, -R6 ;  /* 0x0000000103037824 */ /* 0x004fce00078e0a06 */
.L_x_211:
[----:B------:R-:W-:Y:S01]  /*c3c0*/  R2UR UR22, R214 ;  /* 0x00000000d61672ca */ /* 0x000fe200000e0000 */
[----:B------:R-:W-:Y:S01]  /*c3d0*/  ULDC.64 UR16, c[0x0][0xb90] ;  /* 0x0002e40000107ab9 */ /* 0x000fe20000000a00 */
[----:B------:R-:W-:Y:S01]  /*c3e0*/  R2UR UR21, R216 ;  /* 0x00000000d81572ca */ /* 0x000fe200000e0000 */
[----:B------:R-:W-:Y:S01]  /*c3f0*/  USHF.R.S32.HI UR13, URZ, 0x1f, UR4 ;  /* 0x0000001f3f0d7899 */ /* 0x000fe20008011404 */
[----:B------:R-:W-:Y:S01]  /*c400*/  R2UR UR20, R217 ;  /* 0x00000000d91472ca */ /* 0x000fe200000e0000 */
[----:B------:R-:W-:Y:S01]  /*c410*/  UMOV UR12, UR4 ;  /* 0x00000004000c7c82 */ /* 0x000fe20008000000 */
[----:B------:R-:W-:Y:S01]  /*c420*/  R2UR UR19, R215 ;  /* 0x00000000d71372ca */ /* 0x000fe200000e0000 */
[----:B-----5:R-:W-:-:S06]  /*c430*/  IMAD R79, R3, R76, RZ ;  /* 0x0000004c034f7224 */ /* 0x020fcc00078e02ff */
[----:B------:R-:W-:Y:S02]  /*c440*/  USHF.R.S32.HI UR18, URZ, 0x1f, UR22 ;  /* 0x0000001f3f127899 */ /* 0x000fe40008011416 */
[----:B------:R-:W-:Y:S01]  /*c450*/  IMAD.U32 R5, RZ, RZ, UR21 ;  /* 0x00000015ff057e24 */ /* 0x000fe2000f8e00ff */
[----:B------:R-:W-:Y:S02]  /*c460*/  UIMAD.WIDE.U32 UR14, UR22, UR16, UR12 ;  /* 0x00000010160e72a5 */ /* 0x000fe4000f8e000c */
[----:B------:R-:W-:Y:S01]  /*c470*/  UIMAD UR11, UR18, UR16, URZ ;  /* 0x00000010120b72a4 */ /* 0x000fe2000f8e023f */
[----:B-1----:R-:W-:Y:S01]  /*c480*/  IMAD R8, R5, 0x80, R224 ;  /* 0x0000008005087824 */ /* 0x002fe200078e02e0 */
[----:B------:R-:W-:Y:S01]  /*c490*/  USEL UR20, UR20, URZ, !UP0 ;  /* 0x0000003f14147287 */ /* 0x000fe2000c000000 */
[----:B------:R-:W-:Y:S01]  /*c4a0*/  IMAD.MOV.U32 R5, RZ, RZ, 0x2 ;  /* 0x00000002ff057424 */ /* 0x000fe200078e00ff */
[----:B------:R-:W-:Y:S01]  /*c4b0*/  UIMAD UR11, UR22, UR17, UR11 ;  /* 0x00000011160b72a4 */ /* 0x000fe2000f8e020b */
[----:B------:R-:W-:Y:S01]  /*c4c0*/  @P1 IMAD.HI.U32 R4, R8, R7, RZ ;  /* 0x0000000708041227 */ /* 0x000fe200078e00ff */
[----:B------:R-:W-:Y:S01]  /*c4d0*/  USEL UR19, UR19, URZ, !UP0 ;  /* 0x0000003f13137287 */ /* 0x000fe2000c000000 */
[----:B------:R-:W-:-:S02]  /*c4e0*/  ULDC.64 UR16, c[0x0][0xb98] ;  /* 0x0002e60000107ab9 */ /* 0x000fc40000000a00 */
[----:B------:R-:W-:Y:S01]  /*c4f0*/  IMAD.MOV.U32 R6, RZ, RZ, R8 ;  /* 0x000000ffff067224 */ /* 0x000fe200078e0008 */
[----:B------:R-:W-:Y:S01]  /*c500*/  UIADD3 UR15, UR15, UR11, URZ ;  /* 0x0000000b0f0f7290 */ /* 0x000fe2000fffe03f */
[----:B------:R-:W-:Y:S01]  /*c510*/  @P1 SHF.R.U32.HI R6, RZ, R9, R4 ;  /* 0x00000009ff061219 */ /* 0x000fe20000011604 */
[----:B------:R-:W-:Y:S01]  /*c520*/  UIMAD UR11, UR20, UR16, URZ ;  /* 0x00000010140b72a4 */ /* 0x000fe2000f8e023f */
[----:B------:R-:W-:Y:S01]  /*c530*/  LEA R4, R218, R17, 0x6 ;  /* 0x00000011da047211 */ /* 0x000fe200078e30ff */
[----:B------:R-:W-:Y:S01]  /*c540*/  UIMAD.WIDE.U32 UR14, UR19, UR16, UR14 ;  /* 0x00000010130e72a5 */ /* 0x000fe2000f8e000e */
[--C-:B------:R-:W-:Y:S01]  /*c550*/  SHF.R.S32.HI R7, RZ, 0x1f, R6.reuse ;  /* 0x0000001fff077819 */ /* 0x100fe20000011406 */
[----:B------:R-:W-:Y:S01]  /*c560*/  UIMAD UR11, UR19, UR17, UR11 ;  /* 0x00000011130b72a4 */ /* 0x000fe2000f8e020b */
[----:B------:R-:W-:Y:S02]  /*c570*/  IMAD.MOV R9, RZ, RZ, -R6 ;  /* 0x000000ffff097224 */ /* 0x000fe400078e0a06 */
[----:B------:R-:W-:Y:S01]  /*c580*/  IMAD.WIDE R4, R4, R5, UR8 ;  /* 0x0000000804047e25 */ /* 0x000fe2000f8e0205 */
[----:B------:R-:W-:Y:S01]  /*c590*/  IADD3 R6, P0, R6, UR14, RZ ;  /* 0x0000000e06067c10 */ /* 0x000fe2000ff1e0ff */
[----:B------:R-:W-:-:S02]  /*c5a0*/  ULDC.64 UR8, c[0x0][0xb88] ;  /* 0x0002e20000087ab9 */ /* 0x000fc40000000a00 */
[----:B------:R-:W-:Y:S01]  /*c5b0*/  IMAD R9, R76, R9, R8 ;  /* 0x000000094c097224 */ /* 0x000fe200078e0208 */
[C---:B------:R-:W-:Y:S01]  /*c5c0*/  IADD3 R11, P5, R4.reuse, 0x1000, RZ ;  /* 0x00001000040b7810 */ /* 0x040fe20007fbe0ff */
[----:B------:R-:W-:Y:S01]  /*c5d0*/  IMAD.U32 R8, RZ, RZ, UR11 ;  /* 0x0000000bff087e24 */ /* 0x000fe2000f8e00ff */
[C---:B------:R-:W-:Y:S02]  /*c5e0*/  IADD3 R29, P3, R4.reuse, 0x4000, RZ ;  /* 0x00004000041d7810 */ /* 0x040fe40007f7e0ff */
[----:B------:R-:W-:Y:S02]  /*c5f0*/  LOP3.LUT R10, R11, 0x380, RZ, 0xc0, !PT ;  /* 0x000003800b0a7812 */ /* 0x000fe400078ec0ff */
[----:B------:R-:W-:Y:S01]  /*c600*/  IADD3.X R7, R7, UR15, R8, P0, !PT ;  /* 0x0000000f07077c10 */ /* 0x000fe200087fe408 */
[----:B------:R-:W-:Y:S01]  /*c610*/  ULDC.64 UR14, c[0x0][0xaa0] ;  /* 0x0002a800000e7ab9 */ /* 0x000fe20000000a00 */
[----:B------:R-:W-:Y:S02]  /*c620*/  SHF.R.S32.HI R8, RZ, 0x1f, R9 ;  /* 0x0000001fff087819 */ /* 0x000fe40000011409 */
[----:B------:R-:W-:Y:S01]  /*c630*/  IADD3 R25, P0, R4, 0x3000, RZ ;  /* 0x0000300004197810 */ /* 0x000fe20007f1e0ff */
[----:B------:R-:W-:Y:S01]  /*c640*/  IMAD.WIDE.U32 R6, R9, UR8, R6 ;  /* 0x0000000809067c25 */ /* 0x000fe2000f8e0006 */
[----:B------:R-:W-:-:S02]  /*c650*/  SHF.R.U64 R10, R10, 0x3, RZ ;  /* 0x000000030a0a7819 */ /* 0x000fc400000012ff */
[----:B------:R-:W-:Y:S01]  /*c660*/  LOP3.LUT R24, R25, 0x380, RZ, 0xc0, !PT ;  /* 0x0000038019187812 */ /* 0x000fe200078ec0ff */
[----:B------:R-:W-:Y:S01]  /*c670*/  IMAD R14, R8, UR8, RZ ;  /* 0x00000008080e7c24 */ /* 0x000fe2000f8e02ff */
[----:B------:R-:W-:Y:S02]  /*c680*/  IADD3 R33, P2, R4, 0x5000, RZ ;  /* 0x0000500004217810 */ /* 0x000fe40007f5e0ff */
[----:B------:R-:W-:Y:S02]  /*c690*/  LOP3.LUT R28, R29, 0x380, RZ, 0xc0, !PT ;  /* 0x000003801d1c7812 */ /* 0x000fe400078ec0ff */
[----:B------:R-:W-:Y:S01]  /*c6a0*/  LOP3.LUT R8, R10, R11, RZ, 0x3c, !PT ;  /* 0x0000000b0a087212 */ /* 0x000fe200078e3cff */
[----:B------:R-:W-:Y:S01]  /*c6b0*/  IMAD R11, R9, UR9, R14 ;  /* 0x00000009090b7c24 */ /* 0x000fe2000f8e020e */
[----:B------:R-:W-:Y:S01]  /*c6c0*/  SHF.R.U64 R24, R24, 0x3, RZ ;  /* 0x0000000318187819 */ /* 0x000fe200000012ff */
[----:B------:R-:W-:Y:S01]  /*c6d0*/  ULDC.64 UR8, c[0x0][0xb50] ;  /* 0x0002d40000087ab9 */ /* 0x000fe20000000a00 */
[----:B------:R-:W-:Y:S01]  /*c6e0*/  LOP3.LUT R32, R33, 0x380, RZ, 0xc0, !PT ;  /* 0x0000038021207812 */ /* 0x000fe200078ec0ff */
[----:B------:R-:W-:Y:S01]  /*c6f0*/  IMAD.IADD R7, R7, 0x1, R11 ;  /* 0x0000000107077824 */ /* 0x000fe200078e020b */
[----:B------:R-:W-:Y:S01]  /*c700*/  SHF.R.U64 R28, R28, 0x3, RZ ;  /* 0x000000031c1c7819 */ /* 0x000fe200000012ff */
[----:B------:R-:W-:Y:S01]  /*c710*/  IMAD.X R9, RZ, RZ, R5, P5 ;  /* 0x000000ffff097224 */ /* 0x000fe200028e0605 */
[----:B------:R-:W-:-:S02]  /*c720*/  LEA R11, P6, R6, UR8, 0x2 ;  /* 0x00000008060b7c11 */ /* 0x000fc4000f8c10ff */
[----:B------:R-:W-:Y:S01]  /*c730*/  LOP3.LUT R24, R24, R25, RZ, 0x3c, !PT ;  /* 0x0000001918187212 */ /* 0x000fe200078e3cff */
[--C-:B------:R-:W-:Y:S01]  /*c740*/  IMAD.X R25, RZ, RZ, R5.reuse, P0 ;  /* 0x000000ffff197224 */ /* 0x100fe200000e0605 */
[----:B------:R-:W-:Y:S01]  /*c750*/  SHF.R.U64 R32, R32, 0x3, RZ ;  /* 0x0000000320207819 */ /* 0x000fe200000012ff */
[----:B------:R-:W-:Y:S01]  /*c760*/  SHFL.IDX PT, R18, R11, RZ, 0x1c1f ;  /* 0x001c1fff0b127589 */ /* 0x000fe200000e0000 */
[----:B------:R-:W-:Y:S01]  /*c770*/  LOP3.LUT R28, R28, R29, RZ, 0x3c, !PT ;  /* 0x0000001d1c1c7212 */ /* 0x000fe200078e3cff */
[----:B------:R-:W-:Y:S01]  /*c780*/  IMAD.X R29, RZ, RZ, R5, P3 ;  /* 0x000000ffff1d7224 */ /* 0x000fe200018e0605 */
[C---:B------:R-:W-:Y:S01]  /*c790*/  IADD3 R57, P0, R4.reuse, 0x9000, RZ ;  /* 0x0000900004397810 */ /* 0x040fe20007f1e0ff */
[----:B------:R-:W-:Y:S01]  /*c7a0*/  SHFL.IDX PT, R20, R11, 0x1, 0x1c1f ;  /* 0x003c1f000b147f89 */ /* 0x000fe200000e0000 */
[----:B------:R-:W-:Y:S02]  /*c7b0*/  IADD3 R45, P3, R4, 0xa000, RZ ;  /* 0x0000a000042d7810 */ /* 0x000fe40007f7e0ff */
[----:B------:R-:W-:Y:S01]  /*c7c0*/  LEA.HI.X R14, R6, UR9, R7, 0x2, P6 ;  /* 0x00000009060e7c11 */ /* 0x000fe2000b0f1407 */
[----:B------:R-:W-:Y:S01]  /*c7d0*/  IMAD.U32 R7, RZ, RZ, UR21 ;  /* 0x00000015ff077e24 */ /* 0x000fe2000f8e00ff */
[----:B------:R-:W-:Y:S01]  /*c7e0*/  LOP3.LUT R32, R32, R33, RZ, 0x3c, !PT ;  /* 0x0000002120207212 */ /* 0x000fe200078e3cff */
[----:B------:R-:W-:Y:S01]  /*c7f0*/  IMAD.X R33, RZ, RZ, R5, P2 ;  /* 0x000000ffff217224 */ /* 0x000fe200010e0605 */
[----:B------:R-:W-:Y:S01]  /*c800*/  LOP3.LUT R56, R57, 0x380, RZ, 0xc0, !PT ;  /* 0x0000038039387812 */ /* 0x000fe200078ec0ff */
[----:B------:R-:W0:Y:S01]  /*c810*/  SHFL.IDX PT, R19, R14, RZ, 0x1c1f ;  /* 0x001c1fff0e137589 */ /* 0x000e2200000e0000 */
[----:B------:R-:W-:Y:S01]  /*c820*/  IADD3 R49, P2, R4, 0xb000, RZ ;  /* 0x0000b00004317810 */ /* 0x000fe20007f5e0ff */
[----:B------:R-:W-:Y:S01]  /*c830*/  IMAD R26, R7, 0x80, R222 ;  /* 0x00000080071a7824 */ /* 0x000fe200078e02de */
[----:B------:R-:W-:Y:S01]  /*c840*/  LOP3.LUT R44, R45, 0x380, RZ, 0xc0, !PT ;  /* 0x000003802d2c7812 */ /* 0x000fe200078ec0ff */
[----:B------:R-:W1:Y:S01]  /*c850*/  SHFL.IDX PT, R21, R14, 0x1, 0x1c1f ;  /* 0x003c1f000e157f89 */ /* 0x000e6200000e0000 */
[----:B------:R-:W-:Y:S01]  /*c860*/  SHF.R.U64 R56, R56, 0x3, RZ ;  /* 0x0000000338387819 */ /* 0x000fe200000012ff */
[----:B------:R-:W-:Y:S01]  /*c870*/  VIADD R6, R26, 0x8 ;  /* 0x000000081a067836 */ /* 0x000fe20000000000 */
[----:B------:R-:W-:-:S02]  /*c880*/  LOP3.LUT R48, R49, 0x380, RZ, 0xc0, !PT ;  /* 0x0000038031307812 */ /* 0x000fc400078ec0ff */
[----:B------:R-:W-:Y:S02]  /*c890*/  SHF.R.U64 R44, R44, 0x3, RZ ;  /* 0x000000032c2c7819 */ /* 0x000fe400000012ff */
[----:B------:R-:W-:Y:S01]  /*c8a0*/  LOP3.LUT R56, R56, R57, RZ, 0x3c, !PT ;  /* 0x0000003938387212 */ /* 0x000fe200078e3cff */
[--C-:B------:R-:W-:Y:S01]  /*c8b0*/  IMAD.X R57, RZ, RZ, R5.reuse, P0 ;  /* 0x000000ffff397224 */ /* 0x100fe200000e0605 */
[----:B------:R-:W-:Y:S02]  /*c8c0*/  SHF.R.U64 R48, R48, 0x3, RZ ;  /* 0x0000000330307819 */ /* 0x000fe400000012ff */
[----:B------:R-:W-:Y:S01]  /*c8d0*/  LOP3.LUT R44, R44, R45, RZ, 0x3c, !PT ;  /* 0x0000002d2c2c7212 */ /* 0x000fe200078e3cff */
[----:B------:R-:W-:Y:S01]  /*c8e0*/  IMAD.X R45, RZ, RZ, R5, P3 ;  /* 0x000000ffff2d7224 */ /* 0x000fe200018e0605 */
[----:B------:R-:W-:Y:S02]  /*c8f0*/  LOP3.LUT P0, RZ, R220, 0x3, RZ, 0xc0, !PT ;  /* 0x00000003dcff7812 */ /* 0x000fe4000780c0ff */
[----:B------:R-:W-:-:S02]  /*c900*/  IADD3 R10, P3, R4, 0xf000, RZ ;  /* 0x0000f000040a7810 */ /* 0x000fc40007f7e0ff */
[----:B------:R-:W-:Y:S02]  /*c910*/  LOP3.LUT R48, R48, R49, RZ, 0x3c, !PT ;  /* 0x0000003130307212 */ /* 0x000fe400078e3cff */
[----:B------:R-:W-:Y:S02]  /*c920*/  IADD3.X R49, RZ, R5, RZ, P2, !PT ;  /* 0x00000005ff317210 */ /* 0x000fe400017fe4ff */
[----:B------:R-:W-:Y:S01]  /*c930*/  IADD3 R13, P4, R4, 0x2000, RZ ;  /* 0x00002000040d7810 */ /* 0x000fe20007f9e0ff */
[----:B------:R-:W-:Y:S01]  /*c940*/  UIMAD UR11, UR13, UR14, URZ ;  /* 0x0000000e0d0b72a4 */ /* 0x000fe2000f8e023f */
[-C--:B------:R-:W-:Y:S02]  /*c950*/  ISETP.GE.OR P2, PT, R26, R79.reuse, P0 ;  /* 0x0000004f1a00720c */ /* 0x080fe40000746670 */
[----:B------:R-:W-:Y:S01]  /*c960*/  IADD3 R41, P5, R4, 0x7000, RZ ;  /* 0x0000700004297810 */ /* 0x000fe20007fbe0ff */
[----:B------:R-:W-:Y:S01]  /*c970*/  UIMAD.WIDE.U32 UR8, UR4, UR14, URZ ;  /* 0x0000000e040872a5 */ /* 0x000fe2000f8e003f */
[----:B------:R-:W-:Y:S01]  /*c980*/  LOP3.LUT R3, R10, 0x380, RZ, 0xc0, !PT ;  /* 0x000003800a037812 */ /* 0x000fe200078ec0ff */
[----:B------:R-:W-:Y:S01]  /*c990*/  ULDC.64 UR12, c[0x0][0xae8] ;  /* 0x0002ba00000c7ab9 */ /* 0x000fe20000000a00 */
[----:B------:R-:W-:Y:S01]  /*c9a0*/  ISETP.GE.OR P0, PT, R6, R79, P0 ;  /* 0x0000004f0600720c */ /* 0x000fe20000706670 */
[----:B------:R-:W-:Y:S01]  /*c9b0*/  IMAD.X R53, RZ, RZ, R5, P3 ;  /* 0x000000ffff357224 */ /* 0x000fe200018e0605 */
[----:B------:R-:W-:-:S02]  /*c9c0*/  SHF.R.U64 R3, R3, 0x3, RZ ;  /* 0x0000000303037819 */ /* 0x000fc400000012ff */
[----:B------:R-:W-:Y:S02]  /*c9d0*/  LOP3.LUT R12, R13, 0x380, RZ, 0xc0, !PT ;  /* 0x000003800d0c7812 */ /* 0x000fe400078ec0ff */
[----:B------:R-:W-:Y:S01]  /*c9e0*/  LOP3.LUT R52, R3, R10, RZ, 0x3c, !PT ;  /* 0x0000000a03347212 */ /* 0x000fe200078e3cff */
[----:B0-----:R0:W-:Y:S01]  /*c9f0*/  @!P2 ST.E desc[UR36][R18.64], R0 ;  /* 0x000000001200a985 */ /* 0x0011e2000c101924 */
[----:B------:R-:W2:Y:S01]  /*ca00*/  @P1 LDC R3, c[0x0][0xbec] ;  /* 0x0002fb00ff031b82 */ /* 0x000ea20000000800 */
[----:B------:R-:W-:Y:S02]  /*ca10*/  SHF.R.U64 R12, R12, 0x3, RZ ;  /* 0x000000030c0c7819 */ /* 0x000fe400000012ff */
[----:B------:R-:W-:Y:S02]  /*ca20*/  IADD3 R37, P6, R4, 0x6000, RZ ;  /* 0x0000600004257810 */ /* 0x000fe40007fde0ff */
[----:B-1----:R1:W-:Y:S01]  /*ca30*/  @!P0 ST.E desc[UR36][R20.64], R2 ;  /* 0x0000000214008985 */ /* 0x0023e2000c101924 */
[----:B------:R-:W-:-:S02]  /*ca40*/  LOP3.LUT R12, R12, R13, RZ, 0x3c, !PT ;  /* 0x0000000d0c0c7212 */ /* 0x000fc400078e3cff */
[----:B------:R-:W-:Y:S01]  /*ca50*/  IADD3.X R13, RZ, R5, RZ, P4, !PT ;  /* 0x00000005ff0d7210 */ /* 0x000fe200027fe4ff */
[----:B------:R-:W-:Y:S01]  /*ca60*/  UIMAD UR11, UR4, UR15, UR11 ;  /* 0x0000000f040b72a4 */ /* 0x000fe2000f8e020b */
[----:B------:R-:W-:Y:S02]  /*ca70*/  IADD3 R65, P4, R4, 0x8000, RZ ;  /* 0x0000800004417810 */ /* 0x000fe40007f9e0ff */
[----:B------:R-:W-:Y:S01]  /*ca80*/  LOP3.LUT R40, R41, 0x380, RZ, 0xc0, !PT ;  /* 0x0000038029287812 */ /* 0x000fe200078ec0ff */
[----:B0-----:R-:W-:Y:S01]  /*ca90*/  IMAD R0, R213, 0x20, R218 ;  /* 0x00000020d5007824 */ /* 0x001fe200078e02da */
[----:B------:R-:W-:Y:S01]  /*caa0*/  LOP3.LUT R36, R37, 0x380, RZ, 0xc0, !PT ;  /* 0x0000038025247812 */ /* 0x000fe200078ec0ff */
[----:B------:R-:W5:Y:S01]  /*cab0*/  LD.E.128 R8, desc[UR36][R8.64] ;  /* 0x0000002408087980 */ /* 0x000f62000c101d00 */
[----:B------:R-:W-:Y:S01]  /*cac0*/  LOP3.LUT R64, R65, 0x380, RZ, 0xc0, !PT ;  /* 0x0000038041407812 */ /* 0x000fe200078ec0ff */
[----:B-1----:R-:W0:Y:S01]  /*cad0*/  @P1 LDC R21, c[0x0][0xbf0] ;  /* 0x0002fc00ff151b82 */ /* 0x002e220000000800 */
[----:B------:R-:W-:Y:S01]  /*cae0*/  MOV R19, UR21 ;  /* 0x0000001500137c02 */ /* 0x000fe20008000f00 */
[----:B------:R-:W-:Y:S01]  /*caf0*/  UIADD3 UR9, UR9, UR11, URZ ;  /* 0x0000000b09097290 */ /* 0x000fe2000fffe03f */
[----:B------:R-:W-:Y:S01]  /*cb00*/  SHF.R.U64 R36, R36, 0x3, RZ ;  /* 0x0000000324247819 */ /* 0x000fe200000012ff */
[----:B------:R-:W-:Y:S01]  /*cb10*/  UIMAD UR4, UR18, UR12, URZ ;  /* 0x0000000c120472a4 */ /* 0x000fe2000f8e023f */
[----:B------:R-:W-:Y:S01]  /*cb20*/  SHF.R.U64 R40, R40, 0x3, RZ ;  /* 0x0000000328287819 */ /* 0x000fe200000012ff */
[----:B------:R-:W5:Y:S01]  /*cb30*/  LD.E.128 R12, desc[UR36][R12.64] ;  /* 0x000000240c0c7980 */ /* 0x000f62000c101d00 */
[----:B------:R-:W-:Y:S01]  /*cb40*/  SHF.R.U64 R64, R64, 0x3, RZ ;  /* 0x0000000340407819 */ /* 0x000fe200000012ff */
[----:B------:R-:W-:Y:S01]  /*cb50*/  IMAD R18, R19, 0x80, R0 ;  /* 0x0000008013127824 */ /* 0x000fe200078e0200 */
[----:B------:R-:W-:Y:S01]  /*cb60*/  LOP3.LUT R36, R36, R37, RZ, 0x3c, !PT ;  /* 0x0000002524247212 */ /* 0x000fe200078e3cff */
[--C-:B------:R-:W-:Y:S01]  /*cb70*/  IMAD.X R37, RZ, RZ, R5.reuse, P6 ;  /* 0x000000ffff257224 */ /* 0x100fe200030e0605 */
[----:B------:R-:W-:Y:S01]  /*cb80*/  LOP3.LUT R40, R40, R41, RZ, 0x3c, !PT ;  /* 0x0000002928287212 */ /* 0x000fe200078e3cff */
[----:B------:R-:W-:Y:S01]  /*cb90*/  IMAD.X R41, RZ, RZ, R5, P5 ;  /* 0x000000ffff297224 */ /* 0x000fe200028e0605 */
[----:B------:R-:W-:Y:S01]  /*cba0*/  LOP3.LUT R64, R64, R65, RZ, 0x3c, !PT ;  /* 0x0000004140407212 */ /* 0x000fe200078e3cff */
[----:B------:R-:W-:Y:S01]  /*cbb0*/  UIMAD UR4, UR22, UR13, UR4 ;  /* 0x0000000d160472a4 */ /* 0x000fe2000f8e0204 */
[----:B------:R-:W-:Y:S01]  /*cbc0*/  IADD3.X R65, RZ, R5, RZ, P4, !PT ;  /* 0x00000005ff417210 */ /* 0x000fe200027fe4ff */
[----:B------:R-:W-:Y:S01]  /*cbd0*/  UIMAD.WIDE.U32 UR8, UR22, UR12, UR8 ;  /* 0x0000000c160872a5 */ /* 0x000fe2000f8e0008 */
[----:B------:R-:W-:Y:S01]  /*cbe0*/  IADD3 R73, P6, R4, 0xc000, RZ ;  /* 0x0000c00004497810 */ /* 0x000fe20007fde0ff */
[----:B--2---:R-:W-:Y:S01]  /*cbf0*/  @P1 IMAD.HI.U32 R0, R18, R3, RZ ;  /* 0x0000000312001227 */ /* 0x004fe200078e00ff */
[C---:B------:R-:W-:Y:S01]  /*cc00*/  IADD3 R69, P5, R4.reuse, 0xd000, RZ ;  /* 0x0000d00004457810 */ /* 0x040fe20007fbe0ff */
[----:B------:R-:W-:Y:S01]  /*cc10*/  ULDC.64 UR12, c[0x0][0xaf0] ;  /* 0x0002bc00000c7ab9 */ /* 0x000fe20000000a00 */
[----:B------:R-:W-:Y:S01]  /*cc20*/  IADD3 R61, P4, R4, 0xe000, RZ ;  /* 0x0000e000043d7810 */ /* 0x000fe20007f9e0ff */
[----:B------:R-:W-:Y:S01]  /*cc30*/  UIADD3 UR9, UR9, UR4, URZ ;  /* 0x0000000409097290 */ /* 0x000fe2000fffe03f */
[----:B------:R-:W-:Y:S01]  /*cc40*/  LOP3.LUT R72, R73, 0x380, RZ, 0xc0, !PT ;  /* 0x0000038049487812 */ /* 0x000fe200078ec0ff */
[----:B------:R-:W-:Y:S01]  /*cc50*/  UIMAD UR4, UR20, UR12, URZ ;  /* 0x0000000c140472a4 */ /* 0x000fe2000f8e023f */
[----:B------:R-:W-:Y:S01]  /*cc60*/  LOP3.LUT R68, R69, 0x380, RZ, 0xc0, !PT ;  /* 0x0000038045447812 */ /* 0x000fe200078ec0ff */
[----:B------:R-:W-:Y:S01]  /*cc70*/  IMAD.MOV.U32 R19, RZ, RZ, R18 ;  /* 0x000000ffff137224 */ /* 0x000fe200078e0012 */
[----:B------:R-:W-:-:S02]  /*cc80*/  LOP3.LUT R60, R61, 0x380, RZ, 0xc0, !PT ;  /* 0x000003803d3c7812 */ /* 0x000fc400078ec0ff */
[----:B------:R-:W-:Y:S01]  /*cc90*/  LOP3.LUT R7, R4, 0x380, RZ, 0xc0, !PT ;  /* 0x0000038004077812 */ /* 0x000fe200078ec0ff */
[----:B------:R-:W-:Y:S01]  /*cca0*/  UIMAD.WIDE.U32 UR8, UR19, UR12, UR8 ;  /* 0x0000000c130872a5 */ /* 0x000fe2000f8e0008 */
[----:B0-----:R-:W-:Y:S01]  /*ccb0*/  @P1 SHF.R.U32.HI R19, RZ, R21, R0 ;  /* 0x00000015ff131219 */ /* 0x001fe20000011600 */
[----:B------:R-:W-:Y:S01]  /*ccc0*/  UIMAD UR4, UR19, UR13, UR4 ;  /* 0x0000000d130472a4 */ /* 0x000fe2000f8e0204 */
[----:B------:R-:W-:Y:S01]  /*ccd0*/  SHF.R.U64 R72, R72, 0x3, RZ ;  /* 0x0000000348487819 */ /* 0x000fe200000012ff */
[----:B------:R-:W5:Y:S01]  /*cce0*/  LD.E.128 R24, desc[UR36][R24.64] ;  /* 0x0000002418187980 */ /* 0x000f62000c101d00 */
[----:B------:R-:W-:Y:S02]  /*ccf0*/  SHF.R.U64 R68, R68, 0x3, RZ ;  /* 0x0000000344447819 */ /* 0x000fe400000012ff */
[----:B------:R-:W-:Y:S01]  /*cd00*/  SHF.R.U64 R60, R60, 0x3, RZ ;  /* 0x000000033c3c7819 */ /* 0x000fe200000012ff */
[----:B------:R-:W5:Y:S01]  /*cd10*/  LD.E.128 R28, desc[UR36][R28.64] ;  /* 0x000000241c1c7980 */ /* 0x000f62000c101d00 */
[----:B------:R-:W-:Y:S01]  /*cd20*/  SHF.R.U64 R7, R7, 0x3, RZ ;  /* 0x0000000307077819 */ /* 0x000fe200000012ff */
[----:B------:R-:W-:Y:S01]  /*cd30*/  UIADD3 UR4, UR9, UR4, URZ ;  /* 0x0000000409047290 */ /* 0x000fe2000fffe03f */
[----:B------:R-:W-:Y:S01]  /*cd40*/  SHF.R.S32.HI R0, RZ, 0x1f, R19 ;  /* 0x0000001fff007819 */ /* 0x000fe20000011413 */
[----:B------:R-:W5:Y:S01]  /*cd50*/  LD.E.128 R32, desc[UR36][R32.64] ;  /* 0x0000002420207980 */ /* 0x000f62000c101d00 */
[----:B------:R-:W-:Y:S01]  /*cd60*/  IADD3 R21, -R19, RZ, RZ ;  /* 0x000000ff13157210 */ /* 0x000fe20007ffe1ff */
[----:B------:R-:W-:Y:S01]  /*cd70*/  IMAD.U32 R2, RZ, RZ, UR8 ;  /* 0x00000008ff027e24 */ /* 0x000fe2000f8e00ff */
[----:B------:R-:W-:Y:S01]  /*cd80*/  LOP3.LUT R72, R72, R73, RZ, 0x3c, !PT ;  /* 0x0000004948487212 */ /* 0x000fe200078e3cff */
[--C-:B------:R-:W-:Y:S01]  /*cd90*/  IMAD.X R73, RZ, RZ, R5.reuse, P6 ;  /* 0x000000ffff497224 */ /* 0x100fe200030e0605 */
[----:B------:R-:W-:Y:S01]  /*cda0*/  LOP3.LUT R68, R68, R69, RZ, 0x3c, !PT ;  /* 0x0000004544447212 */ /* 0x000fe200078e3cff */
[--C-:B------:R-:W-:Y:S01]  /*cdb0*/  IMAD.X R69, RZ, RZ, R5.reuse, P5 ;  /* 0x000000ffff457224 */ /* 0x100fe200028e0605 */
[----:B------:R-:W-:Y:S01]  /*cdc0*/  LOP3.LUT R60, R60, R61, RZ, 0x3c, !PT ;  /* 0x0000003d3c3c7212 */ /* 0x000fe200078e3cff */
[----:B------:R-:W-:Y:S01]  /*cdd0*/  IMAD.X R61, RZ, RZ, R5, P4 ;  /* 0x000000ffff3d7224 */ /* 0x000fe200020e0605 */
[----:B------:R-:W-:Y:S01]  /*cde0*/  LOP3.LUT R4, R7, R4, RZ, 0x3c, !PT ;  /* 0x0000000407047212 */ /* 0x000fe200078e3cff */
[----:B------:R-:W-:Y:S01]  /*cdf0*/  IMAD.U32 R3, RZ, RZ, UR9 ;  /* 0x00000009ff037e24 */ /* 0x000fe2000f8e00ff */
[----:B------:R-:W-:Y:S01]  /*ce00*/  ULDC.64 UR8, c[0x0][0xae0] ;  /* 0x0002b80000087ab9 */ /* 0x000fe20000000a00 */
[----:B------:R-:W-:Y:S01]  /*ce10*/  IMAD R21, R76, R21, R18 ;  /* 0x000000154c157224 */ /* 0x000fe200078e0212 */
[----:B------:R-:W5:Y:S01]  /*ce20*/  LD.E.128 R36, desc[UR36][R36.64] ;  /* 0x0000002424247980 */ /* 0x000f62000c101d00 */
[----:B------:R-:W-:-:S02]  /*ce30*/  IMAD R0, R0, UR8, RZ ;  /* 0x0000000800007c24 */ /* 0x000fc4000f8e02ff */
[----:B------:R-:W-:Y:S01]  /*ce40*/  IMAD.U32 R3, RZ, RZ, UR4 ;  /* 0x00000004ff037e24 */ /* 0x000fe2000f8e00ff */
[----:B------:R-:W5:Y:S01]  /*ce50*/  LD.E.128 R4, desc[UR36][R4.64] ;  /* 0x0000002404047980 */ /* 0x000f62000c101d00 */
[C---:B------:R-:W-:Y:S01]  /*ce60*/  IMAD R77, R19.reuse, UR9, R0 ;  /* 0x00000009134d7c24 */ /* 0x040fe2000f8e0200 */
[----:B------:R-:W-:Y:S02]  /*ce70*/  SHF.R.S32.HI R0, RZ, 0x1f, R21 ;  /* 0x0000001fff007819 */ /* 0x000fe40000011415 */
[----:B------:R-:W5:Y:S01]  /*ce80*/  LD.E.128 R40, desc[UR36][R40.64] ;  /* 0x0000002428287980 */ /* 0x000f62000c101d00 */
[----:B------:R-:W-:Y:S01]  /*ce90*/  IMAD.WIDE.U32 R2, R19, UR8, R2 ;  /* 0x0000000813027c25 */ /* 0x000fe2000f8e0002 */
[----:B------:R-:W-:Y:S02]  /*cea0*/  ULDC.64 UR8, c[0x0][0xad8] ;  /* 0x0002b60000087ab9 */ /* 0x000fe40000000a00 */
[----:B------:R-:W5:Y:S04]  /*ceb0*/  LD.E.128 R64, desc[UR36][R64.64] ;  /* 0x0000002440407980 */ /* 0x000f68000c101d00 */
[----:B------:R-:W5:Y:S04]  /*cec0*/  LD.E.128 R56, desc[UR36][R56.64] ;  /* 0x0000002438387980 */ /* 0x000f68000c101d00 */
[----:B------:R-:W5:Y:S04]  /*ced0*/  LD.E.128 R44, desc[UR36][R44.64] ;  /* 0x000000242c2c7980 */ /* 0x000f68000c101d00 */
[----:B------:R-:W5:Y:S04]  /*cee0*/  LD.E.128 R48, desc[UR36][R48.64] ;  /* 0x0000002430307980 */ /* 0x000f68000c101d00 */
[----:B------:R-:W5:Y:S04]  /*cef0*/  LD.E.128 R72, desc[UR36][R72.64] ;  /* 0x0000002448487980 */ /* 0x000f68000c101d00 */
[----:B------:R-:W5:Y:S04]  /*cf00*/  LD.E.128 R68, desc[UR36][R68.64] ;  /* 0x0000002444447980 */ /* 0x000f68000c101d00 */
[----:B------:R-:W5:Y:S04]  /*cf10*/  LD.E.128 R60, desc[UR36][R60.64] ;  /* 0x000000243c3c7980 */ /* 0x000f68000c101d00 */
[----:B------:R-:W5:Y:S01]  /*cf20*/  LD.E.128 R52, desc[UR36][R52.64] ;  /* 0x0000002434347980 */ /* 0x000f62000c101d00 */
[----:B------:R-:W-:Y:S01]  /*cf30*/  IMAD.U32 R81, RZ, RZ, UR21 ;  /* 0x00000015ff517e24 */ /* 0x000fe2000f8e00ff */
[----:B------:R-:W-:Y:S01]  /*cf40*/  @!PT LDS RZ, [RZ] ;  /* 0x00000000fffff984 */ /* 0x000fe20000000800 */
[----:B------:R-:W-:Y:S01]  /*cf50*/  @!PT LDS RZ, [RZ] ;  /* 0x00000000fffff984 */ /* 0x000fe20000000800 */
[----:B------:R-:W-:Y:S01]  /*cf60*/  @!PT LDS RZ, [RZ] ;  /* 0x00000000fffff984 */ /* 0x000fe20000000800 */
[----:B------:R-:W-:Y:S01]  /*cf70*/  @!PT LDS RZ, [RZ] ;  /* 0x00000000fffff984 */ /* 0x000fe20000000800 */
[----:B------:R0:W-:Y:S06]  /*cf80*/  MEMBAR.ALL.CTA ;  /* 0x0000000000007992 */ /* 0x0001ec0000008000 */
[----:B0-----:R-:W0:Y:S01]  /*cf90*/  FENCE.VIEW.ASYNC.S ;  /* 0x00000000000073c6 */ /* 0x001e220000000000 */
[----:B------:R-:W-:-:S02]  /*cfa0*/  IMAD.IADD R3, R3, 0x1, R77 ;  /* 0x0000000103037824 */ /* 0x000fc400078e024d */
[----:B------:R-:W-:Y:S02]  /*cfb0*/  IMAD R18, R0, UR8, RZ ;  /* 0x0000000800127c24 */ /* 0x000fe4000f8e02ff */
[----:B------:R-:W-:Y:S01]  /*cfc0*/  IMAD R82, R81, 0x80, R218 ;  /* 0x0000008051527824 */ /* 0x000fe200078e02da */
[----:B------:R-:W-:Y:S01]  /*cfd0*/  UIADD3 UR10, UR10, 0x38820, URZ ;  /* 0x000388200a0a7890 */ /* 0x000fe2000fffe03f */
[C---:B------:R-:W-:Y:S02]  /*cfe0*/  IMAD R19, R21.reuse, UR9, R18 ;  /* 0x0000000915137c24 */ /* 0x040fe4000f8e0212 */
[----:B------:R-:W-:Y:S01]  /*cff0*/  IMAD.WIDE.U32 R2, R21, UR8, R2 ;  /* 0x0000000815027c25 */ /* 0x000fe2000f8e0002 */
[C---:B------:R-:W-:Y:S01]  /*d000*/  ISETP.GE.AND P2, PT, R82.reuse, R79, PT ;  /* 0x0000004f5200720c */ /* 0x040fe20003f46270 */
[----:B------:R-:W-:Y:S02]  /*d010*/  ULDC.64 UR8, c[0x0][0xa80] ;  /* 0x0002a00000087ab9 */ /* 0x000fe40000000a00 */
[----:B------:R-:W-:Y:S01]  /*d020*/  VIADD R0, R82, 0x20 ;  /* 0x0000002052007836 */ /* 0x000fe20000000000 */
[----:B------:R-:W-:Y:S01]  /*d030*/  IADD3 R3, R3, R19, RZ ;  /* 0x0000001303037210 */ /* 0x000fe20007ffe0ff */
[----:B------:R-:W-:Y:S01]  /*d040*/  UPRMT UR10, URZ, 0x654, UR10 ;  /* 0x000006543f0a7896 */ /* 0x000fe2000800000a */
[----:B------:R-:W-:-:S02]  /*d050*/  LEA R78, P3, R2, UR8, 0x1 ;  /* 0x00000008024e7c11 */ /* 0x000fc4000f8608ff */
[-C--:B------:R-:W-:Y:S01]  /*d060*/  ISETP.GE.AND P1, PT, R0, R79.reuse, PT ;  /* 0x0000004f0000720c */ /* 0x080fe20003f26270 */
[----:B------:R-:W-:Y:S01]  /*d070*/  VIADD R0, R82, 0x40 ;  /* 0x0000004052007836 */ /* 0x000fe20000000000 */
[----:B------:R-:W-:Y:S01]  /*d080*/  LEA.HI.X R80, R2, UR9, R3, 0x1, P3 ;  /* 0x0000000902507c11 */ /* 0x000fe200098f0c03 */
[----:B0-----:R0:W1:Y:S01]  /*d090*/  SHFL.IDX PT, R76, R78, RZ, 0x181f ;  /* 0x00181fff4e4c7589 */ /* 0x00106200000e0000 */
[----:B------:R-:W-:Y:S02]  /*d0a0*/  BSSY B1, `(.L_x_212) ;  /* 0x0000019000017945 */ /* 0x000fe40003800000 */
[----:B------:R-:W-:Y:S01]  /*d0b0*/  ISETP.GE.AND P0, PT, R0, R79, PT ;  /* 0x0000004f0000720c */ /* 0x000fe20003f06270 */
[----:B------:R-:W-:Y:S01]  /*d0c0*/  SYNCS.ARRIVE.TRANS64.RED.A1T0 RZ, [UR10], RZ ;  /* 0x000000ffffff79a7 */ /* 0x000fe2000810040a */
[----:B------:R0:W2:Y:S01]  /*d0d0*/  SHFL.IDX PT, R0, R80, RZ, 0x181f ;  /* 0x00181fff50007589 */ /* 0x0000a200000e0000 */
[----:B------:R-:W-:Y:S02]  /*d0e0*/  SHF.R.S32.HI R83, RZ, 0x1f, R22 ;  /* 0x0000001fff537819 */ /* 0x000fe40000011416 */
[----:B------:R-:W-:-:S02]  /*d0f0*/  SHF.R.S32.HI R84, RZ, 0x1f, R23 ;  /* 0x0000001fff547819 */ /* 0x000fc40000011417 */
[----:B------:R-:W-:Y:S01]  /*d100*/  SHF.R.S32.HI R85, RZ, 0x1f, R17 ;  /* 0x0000001fff557819 */ /* 0x000fe20000011411 */
[----:B------:R-:W-:Y:S06]  /*d110*/  @P2 BRA `(.L_x_213) ;  /* 0x0000000000442947 */ /* 0x000fec0003800000 */
[----:B------:R-:W-:Y:S02]  /*d120*/  ULDC UR4, c[0x0][0xac8] ;  /* 0x0002b20000047ab9 */ /* 0x000fe40000000800 */
[----:B------:R-:W-:Y:S02]  /*d130*/  ISETP.GE.AND P5, PT, R17, UR4, PT ;  /* 0x0000000411007c0c */ /* 0x000fe4000bfa6270 */
[----:B------:R-:W-:Y:S02]  /*d140*/  ISETP.GE.AND P4, PT, R23, UR4, PT ;  /* 0x0000000417007c0c */ /* 0x000fe4000bf86270 */
[----:B------:R-:W-:Y:S02]  /*d150*/  ISETP.GE.AND P3, PT, R22, UR4, PT ;  /* 0x0000000416007c0c */ /* 0x000fe4000bf66270 */
[----:B------:R-:W-:-:S07]  /*d160*/  ISETP.GE.AND P2, PT, R212, UR4, PT ;  /* 0x00000004d4007c0c */ /* 0x000fce000bf46270 */
[----:B-1----:R-:W-:-:S04]  /*d170*/  @!P5 LEA R2, P6, R17, R76, 0x1 ;  /* 0x0000004c1102d211 */ /* 0x002fc800078c08ff */
[----:B--2---:R-:W-:Y:S02]  /*d180*/  @!P5 LEA.HI.X R3, R17, R0, R85, 0x1, P6 ;  /* 0x000000001103d211 */ /* 0x004fe400030f0c55 */
[----:B------:R-:W-:-:S03]  /*d190*/  @!P4 LEA R18, P6, R23, R76, 0x1 ;  /* 0x0000004c1712c211 */ /* 0x000fc600078c08ff */
[----:B-----5:R3:W-:Y:S01]  /*d1a0*/  @!P5 ST.E.128 desc[UR36][R2.64], R4 ;  /* 0x000000040200d985 */ /* 0x0207e2000c101d24 */
[----:B------:R-:W-:Y:S02]  /*d1b0*/  @!P4 LEA.HI.X R19, R23, R0, R84, 0x1, P6 ;  /* 0x000000001713c211 */ /* 0x000fe400030f0c54 */
[----:B------:R-:W-:-:S03]  /*d1c0*/  @!P3 LEA R20, P6, R22, R76, 0x1 ;  /* 0x0000004c1614b211 */ /* 0x000fc600078c08ff */
[----:B------:R3:W-:Y:S01]  /*d1d0*/  @!P4 ST.E.128 desc[UR36][R18.64], R28 ;  /* 0x0000001c1200c985 */ /* 0x0007e2000c101d24 */
[----:B------:R-:W-:Y:S02]  /*d1e0*/  @!P3 LEA.HI.X R21, R22, R0, R83, 0x1, P6 ;  /* 0x000000001615b211 */ /* 0x000fe400030f0c53 */
[----:B------:R-:W-:-:S03]  /*d1f0*/  @!P2 LEA R76, P6, R212, R76, 0x1 ;  /* 0x0000004cd44ca211 */ /* 0x000fc600078c08ff */
[----:B------:R3:W-:Y:S01]  /*d200*/  @!P3 ST.E.128 desc[UR36][R20.64], R64 ;  /* 0x000000401400b985 */ /* 0x0007e2000c101d24 */
[----:B------:R-:W-:-:S05]  /*d210*/  @!P2 LEA.HI.X R77, R212, R0, R227, 0x1, P6 ;  /* 0x00000000d44da211 */ /* 0x000fca00030f0ce3 */
[----:B------:R3:W-:Y:S04]  /*d220*/  @!P2 ST.E.128 desc[UR36][R76.64], R72 ;  /* 0x000000484c00a985 */ /* 0x0007e8000c101d24 */
.L_x_213:
[----:B------:R-:W-:Y:S05]  /*d230*/  BSYNC B1 ;  /* 0x0000000000017941 */ /* 0x000fea0003800000 */
.L_x_212:
[----:B--2---:R2:W4:Y:S01]  /*d240*/  SHFL.IDX PT, R0, R80, 0x1, 0x181f ;  /* 0x00381f0050007f89 */ /* 0x00452200000e0000 */
[----:B------:R-:W-:Y:S03]  /*d250*/  BSSY B1, `(.L_x_214) ;  /* 0x0000014000017945 */ /* 0x000fe60003800000 */
[----:B---3--:R2:W3:Y:S01]  /*d260*/  SHFL.IDX PT, R18, R78, 0x1, 0x181f ;  /* 0x00381f004e127f89 */ /* 0x0084e200000e0000 */
[----:B------:R-:W-:Y:S05]  /*d270*/  @P1 BRA `(.L_x_215) ;  /* 0x0000000000441947 */ /* 0x000fea0003800000 */
[----:B------:R-:W-:Y:S02]  /*d280*/  ULDC UR4, c[0x0][0xac8] ;  /* 0x0002b20000047ab9 */ /* 0x000fe40000000800 */
[----:B------:R-:W-:Y:S02]  /*d290*/  ISETP.GE.AND P4, PT, R17, UR4, PT ;  /* 0x0000000411007c0c */ /* 0x000fe4000bf86270 */
[----:B------:R-:W-:Y:S02]  /*d2a0*/  ISETP.GE.AND P3, PT, R23, UR4, PT ;  /* 0x0000000417007c0c */ /* 0x000fe4000bf66270 */
[----:B------:R-:W-:Y:S02]  /*d2b0*/  ISETP.GE.AND P2, PT, R22, UR4, PT ;  /* 0x0000000416007c0c */ /* 0x000fe4000bf46270 */
[----:B------:R-:W-:-:S07]  /*d2c0*/  ISETP.GE.AND P1, PT, R212, UR4, PT ;  /* 0x00000004d4007c0c */ /* 0x000fce000bf26270 */
[-C--:B---3--:R-:W-:Y:S02]  /*d2d0*/  @!P4 LEA R2, P6, R17, R18.reuse, 0x1 ;  /* 0x000000121102c211 */ /* 0x088fe400078c08ff */
[----:B-----5:R-:W-:Y:S02]  /*d2e0*/  @!P3 LEA R4, P5, R23, R18, 0x1 ;  /* 0x000000121704b211 */ /* 0x020fe400078a08ff */
[----:B----4-:R-:W-:Y:S02]  /*d2f0*/  @!P4 LEA.HI.X R3, R17, R0, R85, 0x1, P6 ;  /* 0x000000001103c211 */ /* 0x010fe400030f0c55 */
[----:B------:R-:W-:Y:S02]  /*d300*/  @!P2 LEA R6, P6, R22, R18, 0x1 ;  /* 0x000000121606a211 */ /* 0x000fe400078c08ff */
[----:B------:R-:W-:Y:S01]  /*d310*/  @!P3 LEA.HI.X R5, R23, R0, R84, 0x1, P5 ;  /* 0x000000001705b211 */ /* 0x000fe200028f0c54 */
[----:B------:R3:W-:Y:S01]  /*d320*/  @!P4 ST.E.128 desc[UR36][R2.64], R8 ;  /* 0x000000080200c985 */ /* 0x0007e2000c101d24 */
[----:B------:R-:W-:-:S02]  /*d330*/  @!P1 LEA R18, P5, R212, R18, 0x1 ;  /* 0x00000012d4129211 */ /* 0x000fc400078a08ff */
[-C--:B------:R-:W-:Y:S01]  /*d340*/  @!P2 LEA.HI.X R7, R22, R0.reuse, R83, 0x1, P6 ;  /* 0x000000001607a211 */ /* 0x080fe200030f0c53 */
[----:B------:R3:W-:Y:S01]  /*d350*/  @!P3 ST.E.128 desc[UR36][R4.64], R32 ;  /* 0x000000200400b985 */ /* 0x0007e2000c101d24 */
[----:B------:R-:W-:-:S03]  /*d360*/  @!P1 LEA.HI.X R19, R212, R0, R227, 0x1, P5 ;  /* 0x00000000d4139211 */ /* 0x000fc600028f0ce3 */
[----:B------:R3:W-:Y:S04]  /*d370*/  @!P2 ST.E.128 desc[UR36][R6.64], R56 ;  /* 0x000000380600a985 */ /* 0x0007e8000c101d24 */
[----:B------:R3:W-:Y:S02]  /*d380*/  @!P1 ST.E.128 desc[UR36][R18.64], R68 ;  /* 0x0000004412009985 */ /* 0x0007e4000c101d24 */
.L_x_215:
[----:B------:R-:W-:Y:S05]  /*d390*/  BSYNC B1 ;  /* 0x0000000000017941 */ /* 0x000fea0003800000 */
.L_x_214:
[----:B----4-:R4:W0:Y:S01]  /*d3a0*/  SHFL.IDX PT, R0, R80, 0x2, 0x181f ;  /* 0x00581f0050007f89 */ /* 0x01082200000e0000 */
[----:B------:R-:W-:Y:S03]  /*d3b0*/  BSSY B1, `(.L_x_216) ;  /* 0x0000014000017945 */ /* 0x000fe60003800000 */
[----:B---3-5:R4:W3:Y:S01]  /*d3c0*/  SHFL.IDX PT, R8, R78, 0x2, 0x181f ;  /* 0x00581f004e087f89 */ /* 0x0288e200000e0000 */
[----:B------:R-:W-:Y:S05]  /*d3d0*/  @P0 BRA `(.L_x_217) ;  /* 0x0000000000440947 */ /* 0x000fea0003800000 */
[----:B------:R-:W-:Y:S02]  /*d3e0*/  ULDC UR4, c[0x0][0xac8] ;  /* 0x0002b20000047ab9 */ /* 0x000fe40000000800 */
[----:B------:R-:W-:Y:S02]  /*d3f0*/  ISETP.GE.AND P3, PT, R17, UR4, PT ;  /* 0x0000000411007c0c */ /* 0x000fe4000bf66270 */
[----:B------:R-:W-:Y:S02]  /*d400*/  ISETP.GE.AND P2, PT, R23, UR4, PT ;  /* 0x0000000417007c0c */ /* 0x000fe4000bf46270 */
[----:B------:R-:W-:Y:S02]  /*d410*/  ISETP.GE.AND P1, PT, R22, UR4, PT ;  /* 0x0000000416007c0c */ /* 0x000fe4000bf26270 */
[----:B------:R-:W-:-:S07]  /*d420*/  ISETP.GE.AND P0, PT, R212, UR4, PT ;  /* 0x00000004d4007c0c */ /* 0x000fce000bf06270 */
[-C--:B---3--:R-:W-:Y:S02]  /*d430*/  @!P3 LEA R2, P6, R17, R8.reuse, 0x1 ;  /* 0x000000081102b211 */ /* 0x088fe400078c08ff */
[-C--:B------:R-:W-:Y:S02]  /*d440*/  @!P2 LEA R4, P5, R23, R8.reuse, 0x1 ;  /* 0x000000081704a211 */ /* 0x080fe400078a08ff */
[----:B------:R-:W-:Y:S02]  /*d450*/  @!P1 LEA R6, P4, R22, R8, 0x1 ;  /* 0x0000000816069211 */ /* 0x000fe400078808ff */
[----:B0-----:R-:W-:Y:S02]  /*d460*/  @!P3 LEA.HI.X R3, R17, R0, R85, 0x1, P6 ;  /* 0x000000001103b211 */ /* 0x001fe400030f0c55 */
[----:B------:R-:W-:Y:S02]  /*d470*/  @!P0 LEA R8, P6, R212, R8, 0x1 ;  /* 0x00000008d4088211 */ /* 0x000fe400078c08ff */
[-C--:B------:R-:W-:Y:S01]  /*d480*/  @!P2 LEA.HI.X R5, R23, R0.reuse, R84, 0x1, P5 ;  /* 0x000000001705a211 */ /* 0x080fe200028f0c54 */
[----:B------:R0:W-:Y:S01]  /*d490*/  @!P3 ST.E.128 desc[UR36][R2.64], R12 ;  /* 0x0000000c0200b985 */ /* 0x0001e2000c101d24 */
[----:B------:R-:W-:-:S02]  /*d4a0*/  @!P1 LEA.HI.X R7, R22, R0, R83, 0x1, P4 ;  /* 0x0000000016079211 */ /* 0x000fc400020f0c53 */
[----:B------:R-:W-:Y:S01]  /*d4b0*/  @!P0 LEA.HI.X R9, R212, R0, R227, 0x1, P6 ;  /* 0x00000000d4098211 */ /* 0x000fe200030f0ce3 */
[----:B------:R0:W-:Y:S04]  /*d4c0*/  @!P2 ST.E.128 desc[UR36][R4.64], R36 ;  /* 0x000000240400a985 */ /* 0x0001e8000c101d24 */
[----:B------:R0:W-:Y:S04]  /*d4d0*/  @!P1 ST.E.128 desc[UR36][R6.64], R44 ;  /* 0x0000002c06009985 */ /* 0x0001e8000c101d24 */
[----:B------:R0:W-:Y:S02]  /*d4e0*/  @!P0 ST.E.128 desc[UR36][R8.64], R60 ;  /* 0x0000003c08008985 */ /* 0x0001e4000c101d24 */
.L_x_217:
[----:B------:R-:W-:Y:S05]  /*d4f0*/  BSYNC B1 ;  /* 0x0000000000017941 */ /* 0x000fea0003800000 */
.L_x_216:
[----:B0-----:R-:W-:Y:S01]  /*d500*/  VIADD R0, R82, 0x60 ;  /* 0x0000006052007836 */ /* 0x001fe20000000000 */
[----:B--2-4-:R-:W0:Y:S04]  /*d510*/  SHFL.IDX PT, R80, R80, 0x3, 0x181f ;  /* 0x00781f0050507f89 */ /* 0x014e2800000e0000 */
[----:B------:R-:W-:Y:S01]  /*d520*/  ISETP.GE.AND P0, PT, R0, R79, PT ;  /* 0x0000004f0000720c */ /* 0x000fe20003f06270 */
[----:B------:R-:W2:-:S12]  /*d530*/  SHFL.IDX PT, R78, R78, 0x3, 0x181f ;  /* 0x00781f004e4e7f89 */ /* 0x000e9800000e0000 */
[----:B------:R-:W-:Y:S05]  /*d540*/  @P0 BRA `(.L_x_218) ;  /* 0x0000000c00f40947 */ /* 0x000fea0003800000 */
[----:B------:R-:W-:Y:S02]  /*d550*/  ULDC UR4, c[0x0][0xac8] ;  /* 0x0002b20000047ab9 */ /* 0x000fe40000000800 */
[----:B------:R-:W-:Y:S02]  /*d560*/  ISETP.GE.AND P3, PT, R17, UR4, PT ;  /* 0x0000000411007c0c */ /* 0x000fe4000bf66270 */
[----:B------:R-:W-:Y:S02]  /*d570*/  ISETP.GE.AND P4, PT, R23, UR4, PT ;  /* 0x0000000417007c0c */ /* 0x000fe4000bf86270 */
[----:B------:R-:W-:-:S09]  /*d580*/  ISETP.GE.AND P5, PT, R22, UR4, PT ;  /* 0x0000000416007c0c */ /* 0x000fd2000bfa6270 */
[-C--:B--2---:R-:W-:Y:S02]  /*d590*/  @!P3 LEA R2, P0, R17, R78.reuse, 0x1 ;  /* 0x0000004e1102b211 */ /* 0x084fe400078008ff */
[-C--:B------:R-:W-:Y:S02]  /*d5a0*/  @!P4 LEA R4, P1, R23, R78.reuse, 0x1 ;  /* 0x0000004e1704c211 */ /* 0x080fe400078208ff */
[C---:B------:R-:W-:Y:S02]  /*d5b0*/  @!P5 LEA R6, P2, R22.reuse, R78, 0x1 ;  /* 0x0000004e1606d211 */ /* 0x040fe400078408ff */
[-C--:B0-----:R-:W-:Y:S02]  /*d5c0*/  @!P3 LEA.HI.X R3, R17, R80.reuse, R85, 0x1, P0 ;  /* 0x000000501103b211 */ /* 0x081fe400000f0c55 */
[-C--:B------:R-:W-:Y:S02]  /*d5d0*/  @!P4 LEA.HI.X R5, R23, R80.reuse, R84, 0x1, P1 ;  /* 0x000000501705c211 */ /* 0x080fe400008f0c54 */
[----:B------:R-:W-:Y:S01]  /*d5e0*/  @!P5 LEA.HI.X R7, R22, R80, R83, 0x1, P2 ;  /* 0x000000501607d211 */ /* 0x000fe200010f0c53 */
[----:B------:R0:W-:Y:S01]  /*d5f0*/  @!P3 ST.E.128 desc[UR36][R2.64], R24 ;  /* 0x000000180200b985 */ /* 0x0001e2000c101d24 */
[----:B------:R-:W-:-:S03]  /*d600*/  ISETP.GE.AND P0, PT, R212, UR4, PT ;  /* 0x00000004d4007c0c */ /* 0x000fc6000bf06270 */
[----:B------:R0:W-:Y:S04]  /*d610*/  @!P4 ST.E.128 desc[UR36][R4.64], R40 ;  /* 0x000000280400c985 */ /* 0x0001e8000c101d24 */
[----:B------:R0:W-:Y:S06]  /*d620*/  @!P5 ST.E.128 desc[UR36][R6.64], R48 ;  /* 0x000000300600d985 */ /* 0x0001ec000c101d24 */
[----:B------:R-:W-:Y:S05]  /*d630*/  @P0 BRA `(.L_x_218) ;  /* 0x0000000c00b80947 */ /* 0x000fea0003800000 */
[----:B0-----:R-:W-:-:S04]  /*d640*/  LEA R2, P0, R212, R78, 0x1 ;  /* 0x0000004ed4027211 */ /* 0x001fc800078008ff */
[----:B------:R-:W-:-:S05]  /*d650*/  LEA.HI.X R3, R212, R80, R227, 0x1, P0 ;  /* 0x00000050d4037211 */ /* 0x000fca00000f0ce3 */
[----:B------:R0:W-:Y:S01]  /*d660*/  ST.E.128 desc[UR36][R2.64], R52 ;  /* 0x0000003402007985 */ /* 0x0001e2000c101d24 */
[----:B------:R-:W-:Y:S05]  /*d670*/  BRA `(.L_x_218) ;  /* 0x0000000c00a87947 */ /* 0x000fea0003800000 */
.L_x_210:
[----:B------:R-:W-:Y:S01]  /*d680*/  R2UR UR4, R215 ;  /* 0x00000000d70472ca */ /* 0x000fe200000e0000 */
[----:B------:R-:W-:Y:S01]  /*d690*/  ULDC.64 UR10, c[0x0][0xc00] ;  /* 0x00030000000a7ab9 */ /* 0x000fe20000000a00 */
[----:B------:R-:W-:Y:S01]  /*d6a0*/  R2UR UR8, R217 ;  /* 0x00000000d90872ca */ /* 0x000fe200000e0000 */
[----:B------:R-:W-:Y:S01]  /*d6b0*/  UISETP.NE.U32.AND UP0, UPT, UR10, URZ, UPT ;  /* 0x0000003f0a00728c */ /* 0x000fe2000bf05070 */
[----:B------:R-:W0:Y:S01]  /*d6c0*/  LDC R11, c[0x0][0xbe8] ;  /* 0x0002fa00ff0b7b82 */ /* 0x000e220000000800 */
[----:B------:R-:W-:Y:S02]  /*d6d0*/  R2UR UR13, R214 ;  /* 0x00000000d60d72ca */ /* 0x000fe400000e0000 */
[----:B------:R-:W-:-:S06]  /*d6e0*/  UISETP.NE.AND.EX UP0, UPT, UR11, URZ, UPT, UP0 ;  /* 0x0000003f0b00728c */ /* 0x000fcc000bf05300 */
[----:B------:R-:W-:Y:S01]  /*d6f0*/  USHF.L.U32 UR9, UR4, 0x2, URZ ;  /* 0x0000000204097899 */ /* 0x000fe2000800063f */
[----:B------:R-:W-:Y:S01]  /*d700*/  PLOP3.LUT P2, PT, PT, PT, UP0, 0x80, 0x0 ;  /* 0x000000000000781c */ /* 0x000fe20003f4f008 */
[----:B------:R-:W-:Y:S02]  /*d710*/  USHF.L.U64.HI UR12, UR4, 0x2, UR8 ;  /* 0x00000002040c7899 */ /* 0x000fe40008010208 */
[----:B------:R-:W-:-:S04]  /*d720*/  UIADD3 UR4, UP1, UR9, UR10, URZ ;  /* 0x0000000a09047290 */ /* 0x000fc8000ff3e03f */
[----:B------:R-:W-:Y:S02]  /*d730*/  UIADD3.X UR8, UR12, UR11, URZ, UP1, !UPT ;  /* 0x0000000b0c087290 */ /* 0x000fe40008ffe43f */
[----:B------:R-:W-:Y:S01]  /*d740*/  IMAD.U32 R2, RZ, RZ, UR4 ;  /* 0x00000004ff027e24 */ /* 0x000fe2000f8e00ff */
[----:B------:R-:W-:Y:S02]  /*d750*/  ULDC.64 UR10, c[0x0][0xc08] ;  /* 0x00030200000a7ab9 */ /* 0x000fe40000000a00 */
[----:B------:R-:W-:Y:S01]  /*d760*/  UISETP.NE.U32.AND UP1, UPT, UR10, URZ, UPT ;  /* 0x0000003f0a00728c */ /* 0x000fe2000bf25070 */
[----:B------:R-:W-:-:S03]  /*d770*/  IMAD.U32 R3, RZ, RZ, UR8 ;  /* 0x00000008ff037e24 */ /* 0x000fc6000f8e00ff */
[----:B------:R-:W-:Y:S02]  /*d780*/  UISETP.NE.AND.EX UP1, UPT, UR11, URZ, UPT, UP1 ;  /* 0x0000003f0b00728c */ /* 0x000fe4000bf25310 */
[----:B------:R-:W2:Y:S01]  /*d790*/  @P2 LDG.E R6, desc[UR36][R2.64] ;  /* 0x0000002402062981 */ /* 0x000ea2000c1e1900 */
[----:B------:R-:W-:Y:S02]  /*d7a0*/  ULDC UR4, c[0x0][0xa88] ;  /* 0x0002a20000047ab9 */ /* 0x000fe40000000800 */
[----:B------:R-:W-:Y:S01]  /*d7b0*/  IMAD.U32 R0, RZ, RZ, UR4 ;  /* 0x00000004ff007e24 */ /* 0x000fe2000f8e00ff */
[----:B------:R-:W-:-:S05]  /*d7c0*/  PLOP3.LUT P3, PT, PT, PT, UP1, 0x80, 0x0 ;  /* 0x000000000000781c */ /* 0x000fca0003f6f018 */
[----:B------:R-:W-:-:S04]  /*d7d0*/  @UP1 UIADD3 UR8, UP2, UR9, UR10, URZ ;  /* 0x0000000a09081290 */ /* 0x000fc8000ff5e03f */
[----:B------:R-:W-:Y:S02]  /*d7e0*/  @UP1 UIADD3.X UR9, UR12, UR11, URZ, UP2, !UPT ;  /* 0x0000000b0c091290 */ /* 0x000fe400097fe43f */
[----:B------:R-:W-:-:S04]  /*d7f0*/  IMAD.U32 R4, RZ, RZ, UR8 ;  /* 0x00000008ff047e24 */ /* 0x000fc8000f8e00ff */
[----:B------:R-:W-:-:S05]  /*d800*/  MOV R5, UR9 ;  /* 0x0000000900057c02 */ /* 0x000fca0008000f00 */
[----:B------:R1:W5:Y:S01]  /*d810*/  @P3 LDG.E R0, desc[UR36][R4.64] ;  /* 0x0000002404003981 */ /* 0x000362000c1e1900 */
[----:B0-----:R-:W-:Y:S01]  /*d820*/  ISETP.NE.AND P0, PT, R11, 0x1, PT ;  /* 0x000000010b00780c */ /* 0x001fe20003f05270 */
[----:B------:R-:W-:Y:S01]  /*d830*/  UMOV UR4, URZ ;  /* 0x0000003f00047c82 */ /* 0x000fe20008000000 */
[----:B------:R-:W-:Y:S01]  /*d840*/  USHF.R.S32.HI UR12, URZ, 0x1f, UR13 ;  /* 0x0000001f3f0c7899 */ /* 0x000fe2000801140d */
[----:B------:R-:W0:Y:S10]  /*d850*/  S2R R7, SR_TID.X ;  /* 0x0000000000077919 */ /* 0x000e340000002100 */
[----:B------:R-:W3:Y:S01]  /*d860*/  @P0 LDC R9, c[0x0][0xbec] ;  /* 0x0002fb00ff090b82 */ /* 0x000ee20000000800 */
[----:B0-----:R-:W-:-:S05]  /*d870*/  VIADD R7, R7, 0xffffff80 ;  /* 0xffffff8007077836 */ /* 0x001fca0000000000 */
[----:B------:R-:W-:Y:S02]  /*d880*/  ISETP.GE.AND P1, PT, R7, 0x80, PT ;  /* 0x000000800700780c */ /* 0x000fe40003f26270 */
[----:B--2---:R-:W-:-:S13]  /*d890*/  @P2 R2UR UR4, R6 ;  /* 0x00000000060422ca */ /* 0x004fda00000e0000 */
[----:B------:R-:W-:Y:S01]  /*d8a0*/  USHF.R.S32.HI UR11, URZ, 0x1f, UR4 ;  /* 0x0000001f3f0b7899 */ /* 0x000fe20008011404 */
[----:B-1-3--:R-:W-:Y:S11]  /*d8b0*/  @P3 BRA `(.L_x_219) ;  /* 0x0000000000103947 */ /* 0x00aff60003800000 */
[----:B------:R-:W-:Y:S05]  /*d8c0*/  @!P2 BRA `(.L_x_219) ;  /* 0x00000000000ca947 */ /* 0x000fea0003800000 */
[----:B------:R-:W2:Y:S04]  /*d8d0*/  LDG.E R5, desc[UR36][R2.64] ;  /* 0x0000002402057981 */ /* 0x000ea8000c1e1900 */
[----:B-----5:R-:W2:Y:S02]  /*d8e0*/  LDG.E R0, desc[UR36][R2.64+0x4] ;  /* 0x0000042402007981 */ /* 0x020ea4000c1e1900 */
[----:B--2---:R-:W-:-:S07]  /*d8f0*/  IMAD.IADD R0, R0, 0x1, -R5 ;  /* 0x0000000100007824 */ /* 0x004fce00078e0a05 */
.L_x_219:
[----:B------:R-:W-:Y:S01]  /*d900*/  R2UR UR9, R215 ;  /* 0x00000000d70972ca */ /* 0x000fe200000e0000 */
[----:B------:R-:W-:Y:S01]  /*d910*/  BSSY B1, `(.L_x_220) ;  /* 0x0000031000017945 */ /* 0x000fe20003800000 */
[----:B------:R-:W-:-:S11]  /*d920*/  R2UR UR8, R217 ;  /* 0x00000000d90872ca */ /* 0x000fd600000e0000 */
[----:B------:R-:W-:Y:S02]  /*d930*/  USEL UR13, UR9, URZ, !UP0 ;  /* 0x0000003f090d7287 */ /* 0x000fe4000c000000 */
[----:B------:R-:W-:Y:S01]  /*d940*/  USEL UR14, UR8, URZ, !UP0 ;  /* 0x0000003f080e7287 */ /* 0x000fe2000c000000 */
[----:B------:R-:W-:Y:S11]  /*d950*/  @P1 BRA `(.L_x_221) ;  /* 0x0000000000b01947 */ /* 0x000ff60003800000 */
[----:B------:R-:W0:Y:S01]  /*d960*/  S2R R3, SR_TID.X ;  /* 0x0000000000037919 */ /* 0x000e220000002100 */
[----:B------:R-:W1:Y:S01]  /*d970*/  LDC R7, c[0x0][0xbe8] ;  /* 0x0002fa00ff077b82 */ /* 0x000e620000000800 */
[----:B------:R-:W-:-:S13]  /*d980*/  R2UR UR8, R216 ;  /* 0x00000000d80872ca */ /* 0x000fda00000e0000 */
[----:B------:R-:W-:-:S04]  /*d990*/  IMAD.U32 R2, RZ, RZ, UR8 ;  /* 0x00000008ff027e24 */ /* 0x000fc8000f8e00ff */
[----:B0-----:R-:W-:Y:S02]  /*d9a0*/  IMAD R2, R2, 0x80, R3 ;  /* 0x0000008002027824 */ /* 0x001fe400078e0203 */
[----:B-1---5:R-:W-:Y:S02]  /*d9b0*/  IMAD R3, R0, R7, RZ ;  /* 0x0000000700037224 */ /* 0x022fe400078e02ff */
[----:B------:R-:W-:-:S05]  /*d9c0*/  VIADD R4, R2, 0xffffff80 ;  /* 0xffffff8002047836 */ /* 0x000fca0000000000 */
[----:B------:R-:W-:-:S13]  /*d9d0*/  ISETP.GE.AND P1, PT, R4, R3, PT ;  /* 0x000000030400720c */ /* 0x000fda0003f26270 */
[----:B------:R-:W-:Y:S05]  /*d9e0*/  @P1 BRA `(.L_x_221) ;  /* 0x00000000008c1947 */ /* 0x000fea0003800000 */
[----:B------:R-:W-:Y:S01]  /*d9f0*/  ISETP.NE.AND P1, PT, R7, 0x1, PT ;  /* 0x000000010700780c */ /* 0x000fe20003f25270 */
[----:B------:R-:W-:Y:S01]  /*da00*/  ULDC.64 UR16, c[0x0][0xb90] ;  /* 0x0002e40000107ab9 */ /* 0x000fe20000000a00 */
[----:B------:R-:W-:Y:S01]  /*da10*/  R2UR UR15, R214 ;  /* 0x00000000d60f72ca */ /* 0x000fe200000e0000 */
[----:B------:R-:W-:Y:S01]  /*da20*/  UIMAD UR10, UR12, UR16, URZ ;  /* 0x000000100c0a72a4 */ /* 0x000fe2000f8e023f */
[----:B------:R-:W-:Y:S01]  /*da30*/  MOV R2, R4 ;  /* 0x0000000400027202 */ /* 0x000fe20000000f00 */
[----:B------:R-:W-:Y:S01]  /*da40*/  UMOV UR8, UR4 ;  /* 0x0000000400087c82 */ /* 0x000fe20008000000 */
[----:B------:R-:W-:-:S07]  /*da50*/  UMOV UR9, UR11 ;  /* 0x0000000b00097c82 */ /* 0x000fce0008000000 */
[----:B------:R-:W0:Y:S02]  /*da60*/  @P1 LDC R3, c[0x0][0xbec] ;  /* 0x0002fb00ff031b82 */ /* 0x000e240000000800 */
[----:B------:R-:W-:Y:S02]  /*da70*/  UIMAD.WIDE.U32 UR8, UR15, UR16, UR8 ;  /* 0x000000100f0872a5 */ /* 0x000fe4000f8e0008 */
[----:B------:R-:W-:-:S03]  /*da80*/  UIMAD UR10, UR15, UR17, UR10 ;  /* 0x000000110f0a72a4 */ /* 0x000fc6000f8e020a */
[----:B------:R-:W-:Y:S01]  /*da90*/  ULDC.64 UR16, c[0x0][0xb98] ;  /* 0x0002e60000107ab9 */ /* 0x000fe20000000a00 */
[----:B------:R-:W1:Y:S01]  /*daa0*/  @P1 LDC R6, c[0x0][0xbf0] ;  /* 0x0002fc00ff061b82 */ /* 0x000e620000000800 */
[----:B------:R-:W-:Y:S02]  /*dab0*/  UIADD3 UR9, UR9, UR10, URZ ;  /* 0x0000000a09097290 */ /* 0x000fe4000fffe03f */
[----:B------:R-:W-:Y:S02]  /*dac0*/  UIMAD UR10, UR14, UR16, URZ ;  /* 0x000000100e0a72a4 */ /* 0x000fe4000f8e023f */
[----:B------:R-:W-:Y:S02]  /*dad0*/  UIMAD.WIDE.U32 UR8, UR13, UR16, UR8 ;  /* 0x000000100d0872a5 */ /* 0x000fe4000f8e0008 */
[----:B------:R-:W-:-:S03]  /*dae0*/  UIMAD UR10, UR13, UR17, UR10 ;  /* 0x000000110d0a72a4 */ /* 0x000fc6000f8e020a */
[----:B------:R-:W-:Y:S01]  /*daf0*/  ULDC.64 UR16, c[0x0][0xb88] ;  /* 0x0002e20000107ab9 */ /* 0x000fe20000000a00 */
[----:B0-----:R-:W-:-:S05]  /*db00*/  @P1 IMAD.HI.U32 R3, R4, R3, RZ ;  /* 0x0000000304031227 */ /* 0x001fca00078e00ff */
[----:B-1----:R-:W-:Y:S01]  /*db10*/  @P1 SHF.R.U32.HI R2, RZ, R6, R3 ;  /* 0x00000006ff021219 */ /* 0x002fe20000011603 */
[----:B------:R-:W-:-:S03]  /*db20*/  IMAD.U32 R6, RZ, RZ, UR10 ;  /* 0x0000000aff067e24 */ /* 0x000fc6000f8e00ff */
[--C-:B------:R-:W-:Y:S01]  /*db30*/  SHF.R.S32.HI R3, RZ, 0x1f, R2.reuse ;  /* 0x0000001fff037819 */ /* 0x100fe20000011402 */
[----:B------:R-:W-:Y:S01]  /*db40*/  IMAD.MOV R5, RZ, RZ, -R2 ;  /* 0x000000ffff057224 */ /* 0x000fe200078e0a02 */
[----:B------:R-:W-:-:S03]  /*db50*/  IADD3 R2, P1, R2, UR8, RZ ;  /* 0x0000000802027c10 */ /* 0x000fc6000ff3e0ff */
[----:B------:R-:W-:Y:S01]  /*db60*/  IMAD R5, R7, R5, R4 ;  /* 0x0000000507057224 */ /* 0x000fe200078e0204 */
[----:B------:R-:W-:Y:S01]  /*db70*/  IADD3.X R3, R3, UR9, R6, P1, !PT ;  /* 0x0000000903037c10 */ /* 0x000fe20008ffe406 */
[----:B------:R-:W-:-:S03]  /*db80*/  ULDC.64 UR8, c[0x0][0xb50] ;  /* 0x0002d40000087ab9 */ /* 0x000fc60000000a00 */
[----:B------:R-:W-:Y:S01]  /*db90*/  SHF.R.S32.HI R4, RZ, 0x1f, R5 ;  /* 0x0000001fff047819 */ /* 0x000fe20000011405 */
[----:B------:R-:W-:-:S04]  /*dba0*/  IMAD.WIDE.U32 R2, R5, UR16, R2 ;  /* 0x0000001005027c25 */ /* 0x000fc8000f8e0002 */
[----:B------:R-:W-:-:S04]  /*dbb0*/  IMAD R4, R4, UR16, RZ ;  /* 0x0000001004047c24 */ /* 0x000fc8000f8e02ff */
[----:B------:R-:W-:Y:S01]  /*dbc0*/  IMAD R7, R5, UR17, R4 ;  /* 0x0000001105077c24 */ /* 0x000fe2000f8e0204 */
[----:B------:R-:W-:-:S03]  /*dbd0*/  LEA R4, P1, R2, UR8, 0x2 ;  /* 0x0000000802047c11 */ /* 0x000fc6000f8210ff */
[----:B------:R-:W-:-:S05]  /*dbe0*/  IMAD.IADD R3, R3, 0x1, R7 ;  /* 0x0000000103037824 */ /* 0x000fca00078e0207 */
[----:B------:R-:W-:Y:S01]  /*dbf0*/  LEA.HI.X R5, R2, UR9, R3, 0x2, P1 ;  /* 0x0000000902057c11 */ /* 0x000fe200088f1403 */
[----:B------:R-:W-:-:S05]  /*dc00*/  IMAD.MOV.U32 R3, RZ, RZ, -0x800000 ;  /* 0xff800000ff037424 */ /* 0x000fca00078e00ff */
[----:B------:R0:W-:Y:S02]  /*dc10*/  STG.E desc[UR36][R4.64], R3 ;  /* 0x0000000304007986 */ /* 0x0001e4000c101924 */
.L_x_221:
[----:B------:R-:W-:Y:S05]  /*dc20*/  BSYNC B1 ;  /* 0x0000000000017941 */ /* 0x000fea0003800000 */
.L_x_220:
[----:B------:R-:W-:Y:S01]  /*dc30*/  R2UR UR15, R216 ;  /* 0x00000000d80f72ca */ /* 0x000fe200000e0000 */
[----:B0-----:R-:W0:Y:S01]  /*dc40*/  @P0 LDC R3, c[0x0][0xbf0] ;  /* 0x0002fc00ff030b82 */ /* 0x001e220000000800 */
[----:B------:R-:W-:Y:S01]  /*dc50*/  ULDC.64 UR16, c[0x0][0xaa0] ;  /* 0x0002a80000107ab9 */ /* 0x000fe20000000a00 */
[----:B------:R-:W-:Y:S01]  /*dc60*/  R2UR UR18, R214 ;  /* 0x00000000d61272ca */ /* 0x000fe200000e0000 */
[----:B------:R-:W-:Y:S01]  /*dc70*/  UIMAD UR10, UR11, UR16, URZ ;  /* 0x000000100b0a72a4 */ /* 0x000fe2000f8e023f */
[----:B------:R-:W-:Y:S01]  /*dc80*/  IMAD R2, R213, 0x20, R218 ;  /* 0x00000020d5027824 */ /* 0x000fe200078e02da */
[----:B------:R-:W-:Y:S01]  /*dc90*/  UIMAD.WIDE.U32 UR8, UR4, UR16, URZ ;  /* 0x00000010040872a5 */ /* 0x000fe2000f8e003f */
[----:B------:R-:W-:Y:S01]  /*dca0*/  BSSY B1, `(.L_x_222) ;  /* 0x0000045000017945 */ /* 0x000fe20003800000 */
[----:B------:R-:W-:Y:S01]  /*dcb0*/  UIMAD UR10, UR4, UR17, UR10 ;  /* 0x00000011040a72a4 */ /* 0x000fe2000f8e020a */
[----:B------:R-:W-:Y:S02]  /*dcc0*/  SHF.R.S32.HI R18, RZ, 0x1f, R22 ;  /* 0x0000001fff127819 */ /* 0x000fe40000011416 */
[----:B------:R-:W-:Y:S01]  /*dcd0*/  ULDC.64 UR16, c[0x0][0xae8] ;  /* 0x0002ba0000107ab9 */ /* 0x000fe20000000a00 */
[----:B------:R-:W-:Y:S01]  /*dce0*/  UIADD3 UR9, UR9, UR10, URZ ;  /* 0x0000000a09097290 */ /* 0x000fe2000fffe03f */
[----:B------:R-:W-:Y:S01]  /*dcf0*/  MOV R5, UR15 ;  /* 0x0000000f00057c02 */ /* 0x000fe20008000f00 */
[----:B------:R-:W-:Y:S01]  /*dd00*/  UIMAD UR4, UR12, UR16, URZ ;  /* 0x000000100c0472a4 */ /* 0x000fe2000f8e023f */
[----:B------:R-:W-:Y:S01]  /*dd10*/  SHF.R.S32.HI R19, RZ, 0x1f, R23 ;  /* 0x0000001fff137819 */ /* 0x000fe20000011417 */
[----:B------:R-:W-:Y:S01]  /*dd20*/  UIMAD.WIDE.U32 UR8, UR18, UR16, UR8 ;  /* 0x00000010120872a5 */ /* 0x000fe2000f8e0008 */
[----:B------:R-:W-:Y:S01]  /*dd30*/  SHF.R.S32.HI R20, RZ, 0x1f, R17 ;  /* 0x0000001fff147819 */ /* 0x000fe20000011411 */
[----:B------:R-:W-:Y:S01]  /*dd40*/  IMAD R6, R5, 0x80, R2 ;  /* 0x0000008005067824 */ /* 0x000fe200078e0202 */
[----:B------:R-:W-:Y:S01]  /*dd50*/  UIMAD UR4, UR18, UR17, UR4 ;  /* 0x00000011120472a4 */ /* 0x000fe2000f8e0204 */
[----:B------:R-:W-:-:S02]  /*dd60*/  ULDC.64 UR10, c[0x0][0xaf0] ;  /* 0x0002bc00000a7ab9 */ /* 0x000fc40000000a00 */
[----:B------:R-:W-:Y:S01]  /*dd70*/  @P0 IMAD.HI.U32 R2, R6, R9, RZ ;  /* 0x0000000906020227 */ /* 0x000fe200078e00ff */
[----:B------:R-:W-:Y:S02]  /*dd80*/  UIADD3 UR9, UR9, UR4, URZ ;  /* 0x0000000409097290 */ /* 0x000fe4000fffe03f */
[----:B------:R-:W-:Y:S01]  /*dd90*/  UIMAD UR4, UR14, UR10, URZ ;  /* 0x0000000a0e0472a4 */ /* 0x000fe2000f8e023f */
[----:B------:R-:W-:Y:S01]  /*dda0*/  IMAD.MOV.U32 R5, RZ, RZ, R6 ;  /* 0x000000ffff057224 */ /* 0x000fe200078e0006 */
[----:B0-----:R-:W-:Y:S01]  /*ddb0*/  @P0 SHF.R.U32.HI R5, RZ, R3, R2 ;  /* 0x00000003ff050219 */ /* 0x001fe20000011602 */
[----:B------:R-:W-:Y:S02]  /*ddc0*/  UIMAD.WIDE.U32 UR8, UR13, UR10, UR8 ;  /* 0x0000000a0d0872a5 */ /* 0x000fe4000f8e0008 */
[----:B------:R-:W-:Y:S01]  /*ddd0*/  UIMAD UR4, UR13, UR11, UR4 ;  /* 0x0000000b0d0472a4 */ /* 0x000fe2000f8e0204 */
[--C-:B------:R-:W-:Y:S01]  /*dde0*/  SHF.R.S32.HI R2, RZ, 0x1f, R5.reuse ;  /* 0x0000001fff027819 */ /* 0x100fe20000011405 */
[----:B------:R-:W-:Y:S01]  /*ddf0*/  IMAD.MOV R7, RZ, RZ, -R5 ;  /* 0x000000ffff077224 */ /* 0x000fe200078e0a05 */
[----:B------:R-:W-:Y:S01]  /*de00*/  ULDC.64 UR10, c[0x0][0xae0] ;  /* 0x0002b800000a7ab9 */ /* 0x000fe20000000a00 */
[----:B------:R-:W-:-:S02]  /*de10*/  UIADD3 UR4, UR9, UR4, URZ ;  /* 0x0000000409047290 */ /* 0x000fc4000fffe03f */
[----:B------:R-:W-:Y:S02]  /*de20*/  IMAD.U32 R3, RZ, RZ, UR9 ;  /* 0x00000009ff037e24 */ /* 0x000fe4000f8e00ff */
[----:B------:R-:W-:Y:S02]  /*de30*/  IMAD R4, R2, UR10, RZ ;  /* 0x0000000a02047c24 */ /* 0x000fe4000f8e02ff */
[----:B------:R-:W-:Y:S01]  /*de40*/  IMAD R7, R11, R7, R6 ;  /* 0x000000070b077224 */ /* 0x000fe200078e0206 */
[----:B------:R-:W-:Y:S01]  /*de50*/  MOV R3, UR4 ;  /* 0x0000000400037c02 */ /* 0x000fe20008000f00 */
[----:B------:R-:W-:Y:S01]  /*de60*/  IMAD.U32 R2, RZ, RZ, UR8 ;  /* 0x00000008ff027e24 */ /* 0x000fe2000f8e00ff */
[----:B------:R-:W-:Y:S01]  /*de70*/  ULDC.64 UR8, c[0x0][0xad8] ;  /* 0x0002b60000087ab9 */ /* 0x000fe20000000a00 */
[C---:B------:R-:W-:Y:S01]  /*de80*/  IMAD R9, R5.reuse, UR11, R4 ;  /* 0x0000000b05097c24 */ /* 0x040fe2000f8e0204 */
[----:B------:R-:W-:Y:S01]  /*de90*/  SHF.R.S32.HI R4, RZ, 0x1f, R7 ;  /* 0x0000001fff047819 */ /* 0x000fe20000011407 */
[----:B------:R-:W-:-:S04]  /*dea0*/  IMAD.WIDE.U32 R2, R5, UR10, R2 ;  /* 0x0000000a05027c25 */ /* 0x000fc8000f8e0002 */
[----:B------:R-:W-:Y:S02]  /*deb0*/  IMAD.U32 R5, RZ, RZ, UR15 ;  /* 0x0000000fff057e24 */ /* 0x000fe4000f8e00ff */
[----:B------:R-:W-:Y:S02]  /*dec0*/  IMAD.IADD R3, R3, 0x1, R9 ;  /* 0x0000000103037824 */ /* 0x000fe400078e0209 */
[----:B------:R-:W-:Y:S02]  /*ded0*/  IMAD R4, R4, UR8, RZ ;  /* 0x0000000804047c24 */ /* 0x000fe4000f8e02ff */
[----:B------:R-:W-:Y:S02]  /*dee0*/  IMAD R8, R5, 0x80, R218 ;  /* 0x0000008005087824 */ /* 0x000fe400078e02da */
[----:B-----5:R-:W-:Y:S02]  /*def0*/  IMAD R11, R0, R11, RZ ;  /* 0x0000000b000b7224 */ /* 0x020fe400078e02ff */
[----:B------:R-:W-:-:S02]  /*df00*/  IMAD R5, R7, UR9, R4 ;  /* 0x0000000907057c24 */ /* 0x000fc4000f8e0204 */
[----:B------:R-:W-:Y:S01]  /*df10*/  IMAD.WIDE.U32 R2, R7, UR8, R2 ;  /* 0x0000000807027c25 */ /* 0x000fe2000f8e0002 */
[C---:B------:R-:W-:Y:S01]  /*df20*/  ISETP.GE.AND P2, PT, R8.reuse, R11, PT ;  /* 0x0000000b0800720c */ /* 0x040fe20003f46270 */
[----:B------:R-:W-:Y:S02]  /*df30*/  ULDC.64 UR8, c[0x0][0xa80] ;  /* 0x0002a00000087ab9 */ /* 0x000fe40000000a00 */
[----:B------:R-:W-:Y:S01]  /*df40*/  VIADD R0, R8, 0x20 ;  /* 0x0000002008007836 */ /* 0x000fe20000000000 */
[----:B------:R-:W-:Y:S02]  /*df50*/  IADD3 R3, R3, R5, RZ ;  /* 0x0000000503037210 */ /* 0x000fe40007ffe0ff */
[----:B------:R-:W-:Y:S02]  /*df60*/  LEA R4, P3, R2, UR8, 0x1 ;  /* 0x0000000802047c11 */ /* 0x000fe4000f8608ff */
[----:B------:R-:W-:Y:S01]  /*df70*/  ISETP.GE.AND P1, PT, R0, R11, PT ;  /* 0x0000000b0000720c */ /* 0x000fe20003f26270 */
[----:B------:R-:W-:Y:S01]  /*df80*/  VIADD R0, R8, 0x40 ;  /* 0x0000004008007836 */ /* 0x000fe20000000000 */
[----:B------:R-:W-:-:S02]  /*df90*/  LEA.HI.X R5, R2, UR9, R3, 0x1, P3 ;  /* 0x0000000902057c11 */ /* 0x000fc400098f0c03 */
[----:B------:R0:W1:Y:S02]  /*dfa0*/  SHFL.IDX PT, R2, R4, RZ, 0x181f ;  /* 0x00181fff04027589 */ /* 0x00006400000e0000 */
[----:B------:R-:W-:Y:S02]  /*dfb0*/  ISETP.GE.AND P0, PT, R0, R11, PT ;  /* 0x0000000b0000720c */ /* 0x000fe40003f06270 */
[----:B------:R0:W2:Y:S01]  /*dfc0*/  SHFL.IDX PT, R0, R5, RZ, 0x181f ;  /* 0x00181fff05007589 */ /* 0x0000a200000e0000 */
[----:B------:R-:W-:Y:S10]  /*dfd0*/  @P2 BRA `(.L_x_223) ;  /* 0x0000000000442947 */ /* 0x000ff40003800000 */
        /* <DEDUP_REMOVED lines=8> */
[----:B------:R3:W-:Y:S01]  /*e060*/  @!P5 ST.E.128 desc[UR36][R6.64], RZ ;  /* 0x000000ff0600d985 */ /* 0x0007e2000c101d24 */
[----:B------:R-:W-:Y:S02]  /*e070*/  @!P4 LEA.HI.X R13, R23, R0, R19, 0x1, P6 ;  /* 0x00000000170dc211 */ /* 0x000fe400030f0c13 */
[----:B------:R-:W-:-:S03]  /*e080*/  @!P3 LEA R14, P6, R22, R2, 0x1 ;  /* 0x00000002160eb211 */ /* 0x000fc600078c08ff */
[----:B------:R3:W-:Y:S01]  /*e090*/  @!P4 ST.E.128 desc[UR36][R12.64], RZ ;  /* 0x000000ff0c00c985 */ /* 0x0007e2000c101d24 */
[----:B------:R-:W-:Y:S02]  /*e0a0*/  @!P3 LEA.HI.X R15, R22, R0, R18, 0x1, P6 ;  /* 0x00000000160fb211 */ /* 0x000fe400030f0c12 */
[----:B------:R-:W-:-:S03]  /*e0b0*/  @!P2 LEA R2, P6, R212, R2, 0x1 ;  /* 0x00000002d402a211 */ /* 0x000fc600078c08ff */
[----:B------:R3:W-:Y:S01]  /*e0c0*/  @!P3 ST.E.128 desc[UR36][R14.64], RZ ;  /* 0x000000ff0e00b985 */ /* 0x0007e2000c101d24 */
[----:B------:R-:W-:-:S05]  /*e0d0*/  @!P2 LEA.HI.X R3, R212, R0, R227, 0x1, P6 ;  /* 0x00000000d403a211 */ /* 0x000fca00030f0ce3 */
[----:B------:R3:W-:Y:S04]  /*e0e0*/  @!P2 ST.E.128 desc[UR36][R2.64], RZ ;  /* 0x000000ff0200a985 */ /* 0x0007e8000c101d24 */
.L_x_223:
[----:B------:R-:W-:Y:S05]  /*e0f0*/  BSYNC B1 ;  /* 0x0000000000017941 */ /* 0x000fea0003800000 */
.L_x_222:
[----:B--2---:R2:W4:Y:S01]  /*e100*/  SHFL.IDX PT, R0, R5, 0x1, 0x181f ;  /* 0x00381f0005007f89 */ /* 0x00452200000e0000 */
[----:B------:R-:W-:Y:S03]  /*e110*/  BSSY B1, `(.L_x_224) ;  /* 0x0000014000017945 */ /* 0x000fe60003800000 */
[----:B-1-3--:R2:W1:Y:S01]  /*e120*/  SHFL.IDX PT, R2, R4, 0x1, 0x181f ;  /* 0x00381f0004027f89 */ /* 0x00a46200000e0000 */
[----:B------:R-:W-:Y:S05]  /*e130*/  @P1 BRA `(.L_x_225) ;  /* 0x0000000000441947 */ /* 0x000fea0003800000 */
[----:B------:R-:W-:Y:S02]  /*e140*/  ULDC UR4, c[0x0][0xac8] ;  /* 0x0002b20000047ab9 */ /* 0x000fe40000000800 */
[----:B------:R-:W-:Y:S02]  /*e150*/  ISETP.GE.AND P4, PT, R17, UR4, PT ;  /* 0x0000000411007c0c */ /* 0x000fe4000bf86270 */
[----:B------:R-:W-:Y:S02]  /*e160*/  ISETP.GE.AND P3, PT, R23, UR4, PT ;  /* 0x0000000417007c0c */ /* 0x000fe4000bf66270 */
[----:B------:R-:W-:Y:S02]  /*e170*/  ISETP.GE.AND P2, PT, R22, UR4, PT ;  /* 0x0000000416007c0c */ /* 0x000fe4000bf46270 */
[----:B------:R-:W-:-:S07]  /*e180*/  ISETP.GE.AND P1, PT, R212, UR4, PT ;  /* 0x00000004d4007c0c */ /* 0x000fce000bf26270 */
[-C--:B-1----:R-:W-:Y:S02]  /*e190*/  @!P4 LEA R6, P6, R17, R2.reuse, 0x1 ;  /* 0x000000021106c211 */ /* 0x082fe400078c08ff */
[----:B------:R-:W-:Y:S02]  /*e1a0*/  @!P3 LEA R12, P5, R23, R2, 0x1 ;  /* 0x00000002170cb211 */ /* 0x000fe400078a08ff */
[----:B----4-:R-:W-:Y:S02]  /*e1b0*/  @!P4 LEA.HI.X R7, R17, R0, R20, 0x1, P6 ;  /* 0x000000001107c211 */ /* 0x010fe400030f0c14 */
[----:B------:R-:W-:Y:S02]  /*e1c0*/  @!P2 LEA R14, P6, R22, R2, 0x1 ;  /* 0x00000002160ea211 */ /* 0x000fe400078c08ff */
[----:B------:R-:W-:Y:S01]  /*e1d0*/  @!P3 LEA.HI.X R13, R23, R0, R19, 0x1, P5 ;  /* 0x00000000170db211 */ /* 0x000fe200028f0c13 */
[----:B------:R3:W-:Y:S01]  /*e1e0*/  @!P4 ST.E.128 desc[UR36][R6.64], RZ ;  /* 0x000000ff0600c985 */ /* 0x0007e2000c101d24 */
[----:B------:R-:W-:-:S02]  /*e1f0*/  @!P1 LEA R2, P5, R212, R2, 0x1 ;  /* 0x00000002d4029211 */ /* 0x000fc400078a08ff */
[-C--:B------:R-:W-:Y:S01]  /*e200*/  @!P2 LEA.HI.X R15, R22, R0.reuse, R18, 0x1, P6 ;  /* 0x00000000160fa211 */ /* 0x080fe200030f0c12 */
[----:B------:R3:W-:Y:S01]  /*e210*/  @!P3 ST.E.128 desc[UR36][R12.64], RZ ;  /* 0x000000ff0c00b985 */ /* 0x0007e2000c101d24 */
[----:B------:R-:W-:-:S03]  /*e220*/  @!P1 LEA.HI.X R3, R212, R0, R227, 0x1, P5 ;  /* 0x00000000d4039211 */ /* 0x000fc600028f0ce3 */
[----:B------:R3:W-:Y:S04]  /*e230*/  @!P2 ST.E.128 desc[UR36][R14.64], RZ ;  /* 0x000000ff0e00a985 */ /* 0x0007e8000c101d24 */
[----:B------:R3:W-:Y:S02]  /*e240*/  @!P1 ST.E.128 desc[UR36][R2.64], RZ ;  /* 0x000000ff02009985 */ /* 0x0007e4000c101d24 */
.L_x_225:
[----:B------:R-:W-:Y:S05]  /*e250*/  BSYNC B1 ;  /* 0x0000000000017941 */ /* 0x000fea0003800000 */
.L_x_224:
[----:B----4-:R4:W0:Y:S01]  /*e260*/  SHFL.IDX PT, R0, R5, 0x2, 0x181f ;  /* 0x00581f0005007f89 */ /* 0x01082200000e0000 */
        /* <DEDUP_REMOVED lines=9> */
[-C--:B------:R-:W-:Y:S02]  /*e300*/  @!P2 LEA R12, P5, R23, R2.reuse, 0x1 ;  /* 0x00000002170ca211 */ /* 0x080fe400078a08ff */
[----:B------:R-:W-:Y:S02]  /*e310*/  @!P1 LEA R14, P4, R22, R2, 0x1 ;  /* 0x00000002160e9211 */ /* 0x000fe400078808ff */
[----:B0-----:R-:W-:Y:S02]  /*e320*/  @!P3 LEA.HI.X R7, R17, R0, R20, 0x1, P6 ;  /* 0x000000001107b211 */ /* 0x001fe400030f0c14 */
[----:B------:R-:W-:Y:S02]  /*e330*/  @!P0 LEA R2, P6, R212, R2, 0x1 ;  /* 0x00000002d4028211 */ /* 0x000fe400078c08ff */
[-C--:B------:R-:W-:Y:S01]  /*e340*/  @!P2 LEA.HI.X R13, R23, R0.reuse, R19, 0x1, P5 ;  /* 0x00000000170da211 */ /* 0x080fe200028f0c13 */
[----:B------:R3:W-:Y:S01]  /*e350*/  @!P3 ST.E.128 desc[UR36][R6.64], RZ ;  /* 0x000000ff0600b985 */ /* 0x0007e2000c101d24 */
[----:B------:R-:W-:-:S02]  /*e360*/  @!P1 LEA.HI.X R15, R22, R0, R18, 0x1, P4 ;  /* 0x00000000160f9211 */ /* 0x000fc400020f0c12 */
[----:B------:R-:W-:Y:S01]  /*e370*/  @!P0 LEA.HI.X R3, R212, R0, R227, 0x1, P6 ;  /* 0x00000000d4038211 */ /* 0x000fe200030f0ce3 */
[----:B------:R3:W-:Y:S04]  /*e380*/  @!P2 ST.E.128 desc[UR36][R12.64], RZ ;  /* 0x000000ff0c00a985 */ /* 0x0007e8000c101d24 */
[----:B------:R3:W-:Y:S04]  /*e390*/  @!P1 ST.E.128 desc[UR36][R14.64], RZ ;  /* 0x000000ff0e009985 */ /* 0x0007e8000c101d24 */
[----:B------:R3:W-:Y:S02]  /*e3a0*/  @!P0 ST.E.128 desc[UR36][R2.64], RZ ;  /* 0x000000ff02008985 */ /* 0x0007e4000c101d24 */
.L_x_227:
[----:B------:R-:W-:Y:S05]  /*e3b0*/  BSYNC B1 ;  /* 0x0000000000017941 */ /* 0x000fea0003800000 */
.L_x_226:
[----:B0-----:R-:W-:Y:S01]  /*e3c0*/  VIADD R0, R8, 0x60 ;  /* 0x0000006008007836 */ /* 0x001fe20000000000 */
[----:B---3--:R0:W3:Y:S04]  /*e3d0*/  SHFL.IDX PT, R6, R5, 0x3, 0x181f ;  /* 0x00781f0005067f89 */ /* 0x0080e800000e0000 */
[----:B------:R-:W-:Y:S01]  /*e3e0*/  ISETP.GE.AND P0, PT, R0, R11, PT ;  /* 0x0000000b0000720c */ /* 0x000fe20003f06270 */
[----:B-1----:R0:W1:-:S12]  /*e3f0*/  SHFL.IDX PT, R2, R4, 0x3, 0x181f ;  /* 0x00781f0004027f89 */ /* 0x00205800000e0000 */
[----:B0-----:R-:W-:Y:S05]  /*e400*/  @P0 BRA `(.L_x_218) ;  /* 0x0000000000440947 */ /* 0x001fea0003800000 */
[----:B------:R-:W-:Y:S02]  /*e410*/  ULDC UR4, c[0x0][0xac8] ;  /* 0x0002b20000047ab9 */ /* 0x000fe40000000800 */
[----:B------:R-:W-:Y:S02]  /*e420*/  ISETP.GE.AND P3, PT, R17, UR4, PT ;  /* 0x0000000411007c0c */ /* 0x000fe4000bf66270 */
[----:B------:R-:W-:Y:S02]  /*e430*/  ISETP.GE.AND P2, PT, R23, UR4, PT ;  /* 0x0000000417007c0c */ /* 0x000fe4000bf46270 */
[----:B------:R-:W-:Y:S02]  /*e440*/  ISETP.GE.AND P1, PT, R22, UR4, PT ;  /* 0x0000000416007c0c */ /* 0x000fe4000bf26270 */
[----:B------:R-:W-:-:S07]  /*e450*/  ISETP.GE.AND P0, PT, R212, UR4, PT ;  /* 0x00000004d4007c0c */ /* 0x000fce000bf06270 */
[-C--:B-12-4-:R-:W-:Y:S02]  /*e460*/  @!P3 LEA R4, P6, R17, R2.reuse, 0x1 ;  /* 0x000000021104b211 */ /* 0x096fe400078c08ff */
[-C--:B------:R-:W-:Y:S02]  /*e470*/  @!P2 LEA R8, P5, R23, R2.reuse, 0x1 ;  /* 0x000000021708a211 */ /* 0x080fe400078a08ff */
[----:B------:R-:W-:Y:S02]  /*e480*/  @!P1 LEA R10, P4, R22, R2, 0x1 ;  /* 0x00000002160a9211 */ /* 0x000fe400078808ff */
[----:B---3--:R-:W-:Y:S02]  /*e490*/  @!P3 LEA.HI.X R5, R17, R6, R20, 0x1, P6 ;  /* 0x000000061105b211 */ /* 0x008fe400030f0c14 */
        /* <DEDUP_REMOVED lines=8> */
.L_x_218:
[----:B------:R-:W-:Y:S05]  /*e520*/  BSYNC B0 ;  /* 0x0000000000007941 */ /* 0x000fea0003800000 */
.L_x_209:
[----:B------:R-:W-:Y:S02]  /*e530*/  ULDC UR4, c[0x0][0xc3c] ;  /* 0x00030f0000047ab9 */ /* 0x000fe40000000800 */
[----:B------:R-:W-:-:S06]  /*e540*/  UISETP.GE.AND UP0, UPT, UR7, UR4, UPT ;  /* 0x000000040700728c */ /* 0x000fcc000bf06270 */
[----:B------:R-:W-:-:S13]  /*e550*/  PLOP3.LUT P0, PT, PT, PT, UP0, 0x80, 0x0 ;  /* 0x000000000000781c */ /* 0x000fda0003f0f008 */
[----:B------:R-:W-:Y:S05]  /*e560*/  @!P0 BRA `(.L_x_228) ;  /* 0xffffff2800188947 */ /* 0x000fea000383ffff */
[----:B------:R-:W-:Y:S05]  /*e570*/  EXIT ;  /* 0x000000000000794d */ /* 0x000fea0003800000 */
.L_x_181:
[----:B------:R-:W-:-:S08]  /*e580*/  NOP ;  /* 0x0000000000007918 */ /* 0x000fd00000000000 */
[----:B0-----:R-:W0:-:S00]  /*e590*/  USETMAXREG.DEALLOC.CTAPOOL 0x28 ;  /* 0x00000028000079c8 */ /* 0x001e0000080e0500 */
[----:B0-----:R-:W-:Y:S02]  /*e5a0*/  LOP3.LUT R0, R0, 0x3, RZ, 0xc0, !PT ;  /* 0x0000000300007812 */ /* 0x001fe400078ec0ff */
[----:B------:R-:W-:-:S04]  /*e5b0*/  LOP3.LUT R23, R23, 0xfffffeff, RZ, 0xc0, !PT ;  /* 0xfffffeff17177812 */ /* 0x000fc800078ec0ff */
[----:B------:R-:W0:Y:S02]  /*e5c0*/  SHFL.IDX PT, R0, R0, RZ, 0x1f ;  /* 0x00001fff00007589 */ /* 0x000e2400000e0000 */
[----:B0-----:R-:W-:Y:S01]  /*e5d0*/  ISETP.NE.AND P0, PT, R0, RZ, PT ;  /* 0x000000ff0000720c */ /* 0x001fe20003f05270 */
[----:B------:R-:W-:-:S12]  /*e5e0*/  IMAD.MOV.U32 R0, RZ, RZ, RZ ;  /* 0x000000ffff007224 */ /* 0x000fd800078e00ff */
[----:B------:R-:W-:Y:S01]  /*e5f0*/  @P0 LOP3.LUT R23, R23, 0x100, RZ, 0xfc, !PT ;  /* 0x0000010017170812 */ /* 0x000fe200078efcff */
[----:B------:R-:W-:Y:S06]  /*e600*/  @!P0 BRA `(.L_x_229) ;  /* 0x00000000001c8947 */ /* 0x000fec0003800000 */
[----:B------:R-:W0:Y:S08]  /*e610*/  S2UR UR5, SR_CgaCtaId ;  /* 0x00000000000579c3 */ /* 0x000e300000008800 */
[----:B------:R-:W-:Y:S06]  /*e620*/  BAR.SYNC.DEFER_BLOCKING 0x5, 0x180 ;  /* 0x0146000000007b1d */ /* 0x000fec0000010000 */
[----:B------:R-:W-:-:S02]  /*e630*/  UMOV UR4, 0x400 ;  /* 0x0000040000047882 */ /* 0x000fc40000000000 */
[----:B0-----:R-:W-:-:S09]  /*e640*/  ULEA UR4, UR5, UR4, 0x18 ;  /* 0x0000000405047291 */ /* 0x001fd2000f8ec03f */
[----:B------:R-:W1:Y:S01]  /*e650*/  LDS.128 R16, [UR4+0x388d0] ;  /* 0x0388d004ff107984 */ /* 0x000e620008000c00 */
[----:B------:R-:W-:Y:S06]  /*e660*/  BAR.ARV 0x4, 0x180 ;  /* 0x0106000000007b1d */ /* 0x000fec0000002000 */
[----:B------:R-:W-:Y:S05]  /*e670*/  BRA `(.L_x_230) ;  /* 0x0000000800007947 */ /* 0x000fea0003800000 */
.L_x_229:
[----:B------:R-:W0:Y:S01]  /*e680*/  S2R R2, SR_TID.X ;  /* 0x0000000000027919 */ /* 0x000e220000002100 */
[----:B------:R-:W-:Y:S01]  /*e690*/  ULDC UR4, c[0x0][0xc3c] ;  /* 0x00030f0000047ab9 */ /* 0x000fe20000000800 */
[----:B------:R-:W1:Y:S01]  /*e6a0*/  S2UR UR6, SR_CTAID.X ;  /* 0x00000000000679c3 */ /* 0x000e620000002500 */
[----:B------:R-:W-:Y:S01]  /*e6b0*/  ULDC UR5, c[0x0][0xc38] ;  /* 0x00030e0000057ab9 */ /* 0x000fe20000000800 */
[----:B0-----:R-:W-:-:S04]  /*e6c0*/  LOP3.LUT R5, R2, 0x1f, RZ, 0xc0, !PT ;  /* 0x0000001f02057812 */ /* 0x001fc800078ec0ff */
[----:B------:R-:W-:-:S04]  /*e6d0*/  ISETP.NE.AND P0, PT, R5, 0x1f, PT ;  /* 0x0000001f0500780c */ /* 0x000fc80003f05270 */
[----:B------:R-:W-:-:S13]  /*e6e0*/  ISETP.GE.OR P1, PT, R5, UR4, !P0 ;  /* 0x0000000405007c0c */ /* 0x000fda000c726670 */
[----:B------:R-:W0:Y:S02]  /*e6f0*/  @!P1 LDC.64 R2, c[0x0][0xc80] ;  /* 0x00032000ff029b82 */ /* 0x000e240000000a00 */
[----:B0-----:R-:W-:-:S05]  /*e700*/  @!P1 IMAD.WIDE.U32 R2, R5, 0x4, R2 ;  /* 0x0000000405029825 */ /* 0x001fca00078e0002 */
[----:B------:R-:W2:Y:S01]  /*e710*/  @!P1 LDG.E R0, desc[UR36][R2.64] ;  /* 0x0000002402009981 */ /* 0x000ea2000c1e1900 */
[C---:B------:R-:W-:Y:S01]  /*e720*/  ISETP.NE.AND P1, PT, R5.reuse, RZ, PT ;  /* 0x000000ff0500720c */ /* 0x040fe20003f25270 */
[----:B------:R-:W-:Y:S01]  /*e730*/  UMOV UR4, URZ ;  /* 0x0000003f00047c82 */ /* 0x000fe20008000000 */
[C---:B------:R-:W-:Y:S01]  /*e740*/  ISETP.GE.U32.AND P2, PT, R5.reuse, 0x2, PT ;  /* 0x000000020500780c */ /* 0x040fe20003f46070 */
[----:B------:R-:W-:Y:S01]  /*e750*/  IMAD.MOV.U32 R16, RZ, RZ, RZ ;  /* 0x000000ffff107224 */ /* 0x000fe200078e00ff */
[C---:B------:R-:W-:Y:S02]  /*e760*/  ISETP.GE.U32.AND P3, PT, R5.reuse, 0x4, PT ;  /* 0x000000040500780c */ /* 0x040fe40003f66070 */
[C---:B------:R-:W-:Y:S02]  /*e770*/  ISETP.GE.U32.AND P4, PT, R5.reuse, 0x8, PT ;  /* 0x000000080500780c */ /* 0x040fe40003f86070 */
[----:B------:R-:W-:Y:S01]  /*e780*/  ISETP.GE.U32.AND P5, PT, R5, 0x10, PT ;  /* 0x000000100500780c */ /* 0x000fe20003fa6070 */
[----:B--2---:R-:W0:Y:S02]  /*e790*/  SHFL.UP PT, R4, R0, 0x1, RZ ;  /* 0x0420000000047989 */ /* 0x004e2400000e00ff */
[----:B0-----:R-:W-:-:S05]  /*e7a0*/  SEL R7, R4, RZ, P1 ;  /* 0x000000ff04077207 */ /* 0x001fca0000800000 */
[----:B------:R-:W-:-:S05]  /*e7b0*/  IMAD.IADD R7, R0, 0x1, R7 ;  /* 0x0000000100077824 */ /* 0x000fca00078e0207 */
[----:B------:R-:W0:Y:S02]  /*e7c0*/  SHFL.UP PT, R4, R7, 0x2, RZ ;  /* 0x0440000007047989 */ /* 0x000e2400000e00ff */
[----:B0-----:R-:W-:-:S05]  /*e7d0*/  SEL R4, R4, RZ, P2 ;  /* 0x000000ff04047207 */ /* 0x001fca0001000000 */
[----:B------:R-:W-:-:S05]  /*e7e0*/  IMAD.IADD R4, R7, 0x1, R4 ;  /* 0x0000000107047824 */ /* 0x000fca00078e0204 */
[----:B------:R-:W0:Y:S02]  /*e7f0*/  SHFL.UP PT, R6, R4, 0x4, RZ ;  /* 0x0480000004067989 */ /* 0x000e2400000e00ff */
[----:B0-----:R-:W-:-:S05]  /*e800*/  SEL R3, R6, RZ, P3 ;  /* 0x000000ff06037207 */ /* 0x001fca0001800000 */
[----:B------:R-:W-:-:S05]  /*e810*/  IMAD.IADD R3, R4, 0x1, R3 ;  /* 0x0000000104037824 */ /* 0x000fca00078e0203 */
[----:B------:R-:W0:Y:S02]  /*e820*/  SHFL.UP PT, R2, R3, 0x8, RZ ;  /* 0x0500000003027989 */ /* 0x000e2400000e00ff */
[----:B0-----:R-:W-:-:S04]  /*e830*/  SEL R2, R2, RZ, P4 ;  /* 0x000000ff02027207 */ /* 0x001fc80002000000 */
[----:B------:R-:W-:-:S05]  /*e840*/  IADD3 R2, R3, R2, RZ ;  /* 0x0000000203027210 */ /* 0x000fca0007ffe0ff */
[----:B------:R-:W0:Y:S02]  /*e850*/  SHFL.UP PT, R6, R2, 0x10, RZ ;  /* 0x0600000002067989 */ /* 0x000e2400000e00ff */
[----:B0-----:R-:W-:-:S05]  /*e860*/  SEL R7, R6, RZ, P5 ;  /* 0x000000ff06077207 */ /* 0x001fca0002800000 */
[----:B------:R-:W-:-:S05]  /*e870*/  IMAD.IADD R7, R2, 0x1, R7 ;  /* 0x0000000102077824 */ /* 0x000fca00078e0207 */
[----:B------:R-:W0:Y:S02]  /*e880*/  SHFL.IDX PT, R4, R7, 0x1f, 0x1f ;  /* 0x03e01f0007047f89 */ /* 0x000e2400000e0000 */
[----:B0-----:R-:W-:-:S04]  /*e890*/  IMAD R4, R4, UR5, RZ ;  /* 0x0000000504047c24 */ /* 0x001fc8000f8e02ff */
[----:B------:R-:W-:Y:S01]  /*e8a0*/  IMAD.MOV.U32 R3, RZ, RZ, R4 ;  /* 0x000000ffff037224 */ /* 0x000fe200078e0004 */
[----:B-1----:R-:W-:-:S13]  /*e8b0*/  ISETP.GT.AND P6, PT, R4, UR6, PT ;  /* 0x0000000604007c0c */ /* 0x002fda000bfc4270 */
[----:B------:R-:W-:Y:S05]  /*e8c0*/  @P6 BRA `(.L_x_231) ;  /* 0x0000000000946947 */ /* 0x000fea0003800000 */
[----:B------:R-:W-:Y:S01]  /*e8d0*/  IMAD.MOV.U32 R4, RZ, RZ, R3 ;  /* 0x000000ffff047224 */ /* 0x000fe200078e0003 */
[----:B------:R-:W-:Y:S01]  /*e8e0*/  UMOV UR4, URZ ;  /* 0x0000003f00047c82 */ /* 0x000fe20008000000 */
[----:B------:R-:W-:-:S05]  /*e8f0*/  ULDC UR5, c[0x0][0xc38] ;  /* 0x00030e0000057ab9 */ /* 0x000fca0000000800 */
.L_x_235:
[----:B------:R-:W0:Y:S01]  /*e900*/  LDC R2, c[0x0][0xc3c] ;  /* 0x00030f00ff027b82 */ /* 0x000e220000000800 */
[----:B------:R-:W-:-:S06]  /*e910*/  UIADD3 UR4, UR4, 0x1f, URZ ;  /* 0x0000001f04047890 */ /* 0x000fcc000fffe03f */
[----:B0-----:R-:W-:-:S13]  /*e920*/  ISETP.LE.AND P6, PT, R2, UR4, PT ;  /* 0x0000000402007c0c */ /* 0x001fda000bfc3270 */
[----:B------:R-:W-:Y:S05]  /*e930*/  @P6 BRA `(.L_x_232) ;  /* 0x0000000400246947 */ /* 0x000fea0003800000 */
[----:B------:R-:W-:Y:S01]  /*e940*/  VIADD R7, R5, UR4 ;  /* 0x0000000405077c36 */ /* 0x000fe20008000000 */
[----:B------:R-:W-:Y:S01]  /*e950*/  BSSY B0, `(.L_x_233) ;  /* 0x0000007000007945 */ /* 0x000fe20003800000 */
[----:B------:R-:W-:-:S03]  /*e960*/  MOV R0, RZ ;  /* 0x000000ff00007202 */ /* 0x000fc60000000f00 */
[----:B------:R-:W-:-:S13]  /*e970*/  ISETP.GE.OR P6, PT, R7, R2, !P0 ;  /* 0x000000020700720c */ /* 0x000fda00047c6670 */
[----:B------:R-:W-:Y:S05]  /*e980*/  @P6 BRA `(.L_x_234) ;  /* 0x00000000000c6947 */ /* 0x000fea0003800000 */
[----:B------:R-:W0:Y:S02]  /*e990*/  LDC.64 R2, c[0x0][0xc80] ;  /* 0x00032000ff027b82 */ /* 0x000e240000000a00 */
[----:B0-----:R-:W-:-:S05]  /*e9a0*/  IMAD.WIDE R2, R7, 0x4, R2 ;  /* 0x0000000407027825 */ /* 0x001fca00078e0202 */
[----:B------:R0:W5:Y:S02]  /*e9b0*/  LDG.E R0, desc[UR36][R2.64] ;  /* 0x0000002402007981 */ /* 0x000164000c1e1900 */
.L_x_234:
[----:B------:R-:W-:Y:S05]  /*e9c0*/  BSYNC B0 ;  /* 0x0000000000007941 */ /* 0x000fea0003800000 */
.L_x_233:
[----:B0----5:R-:W0:Y:S02]  /*e9d0*/  SHFL.UP PT, R2, R0, 0x1, RZ ;  /* 0x0420000000027989 */ /* 0x021e2400000e00ff */
        /* <DEDUP_REMOVED lines=14> */
[----:B------:R-:W0:Y:S02]  /*eac0*/  SHFL.IDX PT, R3, R9, 0x1f, 0x1f ;  /* 0x03e01f0009037f89 */ /* 0x000e2400000e0000 */
[----:B0-----:R-:W-:-:S05]  /*ead0*/  IMAD R3, R3, UR5, RZ ;  /* 0x0000000503037c24 */ /* 0x001fca000f8e02ff */
[----:B------:R-:W-:-:S04]  /*eae0*/  IADD3 R4, R3, R4, RZ ;  /* 0x0000000403047210 */ /* 0x000fc80007ffe0ff */
[----:B------:R-:W-:-:S13]  /*eaf0*/  ISETP.GT.AND P6, PT, R4, UR6, PT ;  /* 0x0000000604007c0c */ /* 0x000fda000bfc4270 */
[----:B------:R-:W-:Y:S05]  /*eb00*/  @!P6 BRA `(.L_x_235) ;  /* 0xfffffffc007ce947 */ /* 0x000fea000383ffff */
[----:B------:R-:W-:-:S07]  /*eb10*/  IMAD.MOV.U32 R7, RZ, RZ, R9 ;  /* 0x000000ffff077224 */ /* 0x000fce00078e0009 */
.L_x_231:
[----:B------:R-:W-:-:S04]  /*eb20*/  IMAD.IADD R8, R4, 0x1, -R3 ;  /* 0x0000000104087824 */ /* 0x000fc800078e0a03 */
[----:B------:R-:W-:-:S05]  /*eb30*/  IMAD R2, R7, UR5, R8 ;  /* 0x0000000507027c24 */ /* 0x000fca000f8e0208 */
[----:B------:R-:W-:-:S13]  /*eb40*/  ISETP.GT.AND P0, PT, R2, UR6, PT ;  /* 0x0000000602007c0c */ /* 0x000fda000bf04270 */
[----:B------:R-:W-:-:S04]  /*eb50*/  VOTE.ANY R4, PT, !P0 ;  /* 0x0000000000047806 */ /* 0x000fc800040e0100 */
[----:B------:R-:W0:Y:S01]  /*eb60*/  POPC R19, R4 ;  /* 0x0000000400137309 */ /* 0x000e220000000000 */
[----:B------:R-:W-:Y:S01]  /*eb70*/  ISETP.NE.AND P0, PT, R4, RZ, PT ;  /* 0x000000ff0400720c */ /* 0x000fe20003f05270 */
[----:B0-----:R-:W0:Y:S02]  /*eb80*/  SHFL.IDX PT, R10, R0, R19, 0x1f ;  /* 0x00001f13000a7589 */ /* 0x001e2400000e0000 */
[----:B0-----:R-:W-:-:S04]  /*eb90*/  IABS R9, R10 ;  /* 0x0000000a00097213 */ /* 0x001fc80000000000 */
[----:B------:R-:W0:Y:S08]  /*eba0*/  I2F.RP R6, R9 ;  /* 0x0000000900067306 */ /* 0x000e300000209400 */
[----:B0-----:R-:W0:Y:S02]  /*ebb0*/  MUFU.RCP R6, R6 ;  /* 0x0000000600067308 */ /* 0x001e240000001000 */
[----:B0-----:R-:W-:-:S06]  /*ebc0*/  VIADD R2, R6, 0xffffffe ;  /* 0x0ffffffe06027836 */ /* 0x001fcc0000000000 */
[----:B------:R0:W1:Y:S01]  /*ebd0*/  F2I.FTZ.U32.TRUNC.NTZ R3, R2 ;  /* 0x0000000200037305 */ /* 0x000062000021f000 */
[----:B------:R-:W-:Y:S05]  /*ebe0*/  @!P0 BRA `(.L_x_236) ;  /* 0x0000000000088947 */ /* 0x000fea0003800000 */
[----:B------:R-:W-:-:S06]  /*ebf0*/  VIADD R16, R19, 0xffffffff ;  /* 0xffffffff13107836 */ /* 0x000fcc0000000000 */
[----:B------:R2:W3:Y:S02]  /*ec00*/  SHFL.IDX PT, R16, R7, R16, 0x1f ;  /* 0x00001f1007107589 */ /* 0x0004e400000e0000 */
.L_x_236:
[----:B---3--:R-:W-:Y:S01]  /*ec10*/  IMAD R16, R16, UR5, R8 ;  /* 0x0000000510107c24 */ /* 0x008fe2000f8e0208 */
[----:B0-----:R-:W-:Y:S01]  /*ec20*/  IABS R2, R10 ;  /* 0x0000000a00027213 */ /* 0x001fe20000000000 */
[----:B-1----:R-:W-:Y:S02]  /*ec30*/  IMAD.MOV R0, RZ, RZ, -R3 ;  /* 0x000000ffff007224 */ /* 0x002fe400078e0a03 */
[----:B------:R-:W-:Y:S01]  /*ec40*/  VIADD R19, R19, UR4 ;  /* 0x0000000413137c36 */ /* 0x000fe20008000000 */
[----:B------:R-:W-:Y:S01]  /*ec50*/  IADD3 R11, -R16, UR6, RZ ;  /* 0x00000006100b7c10 */ /* 0x000fe2000fffe1ff */
[----:B--2---:R-:W-:Y:S01]  /*ec60*/  IMAD R7, R0, R9, RZ ;  /* 0x0000000900077224 */ /* 0x004fe200078e02ff */
[----:B------:R-:W-:Y:S01]  /*ec70*/  IADD3 R4, RZ, -R2, RZ ;  /* 0x80000002ff047210 */ /* 0x000fe20007ffe0ff */
[----:B------:R-:W-:Y:S01]  /*ec80*/  IMAD.MOV.U32 R2, RZ, RZ, RZ ;  /* 0x000000ffff027224 */ /* 0x000fe200078e00ff */
[----:B------:R-:W-:-:S03]  /*ec90*/  IABS R0, R11 ;  /* 0x0000000b00007213 */ /* 0x000fc60000000000 */
[----:B------:R-:W-:-:S04]  /*eca0*/  IMAD.HI.U32 R2, R3, R7, R2 ;  /* 0x0000000703027227 */ /* 0x000fc800078e0002 */
[----:B------:R-:W-:Y:S02]  /*ecb0*/  IMAD.MOV.U32 R3, RZ, RZ, R0 ;  /* 0x000000ffff037224 */ /* 0x000fe400078e0000 */
[----:B------:R-:W-:Y:S02]  /*ecc0*/  IMAD.MOV.U32 R0, RZ, RZ, R4 ;  /* 0x000000ffff007224 */ /* 0x000fe400078e0004 */
[----:B------:R-:W-:-:S04]  /*ecd0*/  IMAD.HI.U32 R2, R2, R3, RZ ;  /* 0x0000000302027227 */ /* 0x000fc800078e00ff */
[----:B------:R-:W-:-:S05]  /*ece0*/  IMAD R0, R2, R0, R3 ;  /* 0x0000000002007224 */ /* 0x000fca00078e0203 */
[----:B------:R-:W-:-:S13]  /*ecf0*/  ISETP.GT.U32.AND P1, PT, R9, R0, PT ;  /* 0x000000000900720c */ /* 0x000fda0003f24070 */
[----:B------:R-:W-:Y:S02]  /*ed00*/  @!P1 IMAD.IADD R0, R0, 0x1, -R9 ;  /* 0x0000000100009824 */ /* 0x000fe400078e0a09 */
[----:B------:R-:W-:Y:S01]  /*ed10*/  @!P1 VIADD R2, R2, 0x1 ;  /* 0x0000000102029836 */ /* 0x000fe20000000000 */
[----:B------:R-:W-:Y:S02]  /*ed20*/  ISETP.NE.AND P1, PT, R10, RZ, PT ;  /* 0x000000ff0a00720c */ /* 0x000fe40003f25270 */
[----:B------:R-:W-:Y:S02]  /*ed30*/  ISETP.GE.U32.AND P0, PT, R0, R9, PT ;  /* 0x000000090000720c */ /* 0x000fe40003f06070 */
[----:B------:R-:W-:-:S04]  /*ed40*/  LOP3.LUT R0, R11, R10, RZ, 0x3c, !PT ;  /* 0x0000000a0b007212 */ /* 0x000fc800078e3cff */
[----:B------:R-:W-:-:S07]  /*ed50*/  ISETP.GE.AND P2, PT, R0, RZ, PT ;  /* 0x000000ff0000720c */ /* 0x000fce0003f46270 */
[----:B------:R-:W-:-:S06]  /*ed60*/  @P0 IADD3 R2, R2, 0x1, RZ ;  /* 0x0000000102020810 */ /* 0x000fcc0007ffe0ff */
[----:B------:R-:W-:Y:S01]  /*ed70*/  @!P2 IMAD.MOV R2, RZ, RZ, -R2 ;  /* 0x000000ffff02a224 */ /* 0x000fe200078e0a02 */
[----:B------:R-:W-:-:S05]  /*ed80*/  @!P1 LOP3.LUT R2, RZ, R10, RZ, 0x33, !PT ;  /* 0x0000000aff029212 */ /* 0x000fca00078e33ff */
[--C-:B------:R-:W-:Y:S02]  /*ed90*/  IMAD.MOV R17, RZ, RZ, -R2.reuse ;  /* 0x000000ffff117224 */ /* 0x100fe400078e0a02 */
[----:B------:R-:W-:Y:S02]  /*eda0*/  IMAD.MOV.U32 R18, RZ, RZ, R2 ;  /* 0x000000ffff127224 */ /* 0x000fe400078e0002 */
[----:B------:R-:W-:Y:S01]  /*edb0*/  IMAD R17, R10, R17, R11 ;  /* 0x000000110a117224 */ /* 0x000fe200078e020b */
[----:B------:R-:W-:Y:S06]  /*edc0*/  BRA `(.L_x_237) ;  /* 0x0000000000147947 */ /* 0x000fec0003800000 */
.L_x_232:
[----:B------:R-:W-:Y:S01]  /*edd0*/  ULDC UR4, c[0x0][0xc3c] ;  /* 0x00030f0000047ab9 */ /* 0x000fe20000000800 */
[----:B------:R-:W-:Y:S01]  /*ede0*/  IMAD.MOV.U32 R17, RZ, RZ, RZ ;  /* 0x000000ffff117224 */ /* 0x000fe200078e00ff */
[----:B------:R-:W-:Y:S01]  /*edf0*/  MOV R16, UR6 ;  /* 0x0000000600107c02 */ /* 0x000fe20008000f00 */
[----:B------:R-:W-:Y:S02]  /*ee00*/  IMAD.MOV.U32 R18, RZ, RZ, RZ ;  /* 0x000000ffff127224 */ /* 0x000fe400078e00ff */
[----:B------:R-:W-:-:S07]  /*ee10*/  IMAD.U32 R19, RZ, RZ, UR4 ;  /* 0x00000004ff137e24 */ /* 0x000fce000f8e00ff */
.L_x_237:
[----:B------:R-:W-:-:S13]  /*ee20*/  ISETP.NE.AND P0, PT, R5, RZ, PT ;  /* 0x000000ff0500720c */ /* 0x000fda0003f05270 */
[----:B------:R-:W0:Y:S01]  /*ee30*/  @!P0 S2R R3, SR_CgaCtaId ;  /* 0x0000000000038919 */ /* 0x000e220000008800 */
[----:B------:R-:W-:-:S04]  /*ee40*/  @!P0 MOV R0, 0x400 ;  /* 0x0000040000008802 */ /* 0x000fc80000000f00 */
[----:B0-----:R-:W-:-:S05]  /*ee50*/  @!P0 LEA R0, R3, R0, 0x18 ;  /* 0x0000000003008211 */ /* 0x001fca00078ec0ff */
[----:B------:R0:W-:Y:S01]  /*ee60*/  @!P0 STS.128 [R0+0x388d0], R16 ;  /* 0x0388d01000008388 */ /* 0x0001e20000000c00 */
[----:B------:R-:W-:Y:S06]  /*ee70*/  BAR.ARV 0x5, 0x180 ;  /* 0x0146000000007b1d */ /* 0x000fec0000002000 */
.L_x_230:
[----:B------:R2:W-:Y:S01]  /*ee80*/  STL [R1+0x1c], RZ ;  /* 0x00001cff01007387 */ /* 0x0005e20000100800 */
[----:B------:R-:W-:Y:S01]  /*ee90*/  ULDC UR4, c[0x0][0xc3c] ;  /* 0x00030f0000047ab9 */ /* 0x000fe20000000800 */
[----:B------:R-:W-:Y:S01]  /*eea0*/  IMAD.MOV.U32 R28, RZ, RZ, 0x1 ;  /* 0x00000001ff1c7424 */ /* 0x000fe200078e00ff */
[----:B-1----:R-:W-:Y:S01]  /*eeb0*/  ISETP.GE.AND P0, PT, R19, UR4, PT ;  /* 0x0000000413007c0c */ /* 0x002fe2000bf06270 */
[----:B------:R-:W-:-:S12]  /*eec0*/  IMAD.MOV.U32 R27, RZ, RZ, RZ ;  /* 0x000000ffff1b7224 */ /* 0x000fd800078e00ff */
[----:B--2---:R-:W-:Y:S05]  /*eed0*/  @P0 BRA `(.L_x_238) ;  /* 0x0000004800140947 */ /* 0x004fea0003800000 */
[----:B0-----:R-:W2:Y:S01]  /*eee0*/  LDL R0, [R1+0x24] ;  /* 0x0000240001007983 */ /* 0x001ea20000100800 */
[----:B------:R-:W0:Y:S01]  /*eef0*/  S2UR UR5, SR_CgaCtaId ;  /* 0x00000000000579c3 */ /* 0x000e220000008800 */
[----:B------:R-:W-:Y:S01]  /*ef00*/  BSSY B8, `(.L_x_238) ;  /* 0x0000482000087945 */ /* 0x000fe20003800000 */
[----:B------:R-:W-:Y:S01]  /*ef10*/  IMAD.MOV.U32 R28, RZ, RZ, 0x1 ;  /* 0x00000001ff1c7424 */ /* 0x000fe200078e00ff */
[----:B------:R-:W1:Y:S01]  /*ef20*/  S2R R2, SR_TID.X ;  /* 0x0000000000027919 */ /* 0x000e620000002100 */
[----:B------:R-:W-:Y:S01]  /*ef30*/  IMAD.MOV.U32 R27, RZ, RZ, RZ ;  /* 0x000000ffff1b7224 */ /* 0x000fe200078e00ff */
[----:B------:R-:W-:Y:S01]  /*ef40*/  ULDC UR39, c[0x0][0xc] ;  /* 0x0000030000277ab9 */ /* 0x000fe20000000800 */
[----:B------:R3:W-:Y:S01]  /*ef50*/  STL [R1+0x1c], RZ ;  /* 0x00001cff01007387 */ /* 0x0007e20000100800 */
[C---:B-1----:R-:W-:Y:S01]  /*ef60*/  IMAD.SHL.U32 R33, R2.reuse, 0x8, RZ ;  /* 0x0000000802217824 */ /* 0x042fe200078e00ff */
[----:B------:R-:W-:-:S04]  /*ef70*/  LOP3.LUT R3, R2, 0x7f, RZ, 0xc0, !PT ;  /* 0x0000007f02037812 */ /* 0x000fc800078ec0ff */
[----:B------:R-:W-:Y:S02]  /*ef80*/  SHF.R.U32.HI R3, RZ, 0x3, R3 ;  /* 0x00000003ff037819 */ /* 0x000fe40000011603 */
[----:B--2---:R-:W-:Y:S02]  /*ef90*/  R2UR UR4, R0 ;  /* 0x00000000000472ca */ /* 0x004fe400000e0000 */
[----:B------:R-:W-:-:S04]  /*efa0*/  LOP3.LUT R0, R33, 0x1f8, RZ, 0xc0, !PT ;  /* 0x000001f821007812 */ /* 0x000fc800078ec0ff */
[----:B------:R-:W-:Y:S02]  /*efb0*/  LOP3.LUT R0, R0, 0x38, R2, 0x78, !PT ;  /* 0x0000003800007812 */ /* 0x000fe400078e7802 */
[----:B------:R-:W-:Y:S02]  /*efc0*/  SHF.L.U32 R2, R2, 0x4, RZ ;  /* 0x0000000402027819 */ /* 0x000fe400000006ff */
[----:B------:R-:W-:Y:S02]  /*efd0*/  LOP3.LUT R32, R0, 0x200, R33, 0xf8, !PT ;  /* 0x0000020000207812 */ /* 0x000fe400078ef821 */
[----:B------:R-:W-:Y:S01]  /*efe0*/  LOP3.LUT R33, R33, 0x38, RZ, 0xc0, !PT ;  /* 0x0000003821217812 */ /* 0x000fe200078ec0ff */
[----:B------:R-:W-:Y:S01]  /*eff0*/  ULOP3.LUT UR38, UR4, 0x2, URZ, 0xfc, !UPT ;  /* 0x0000000204267892 */ /* 0x000fe2000f8efc3f */
[----:B------:R-:W-:Y:S02]  /*f000*/  LOP3.LUT R2, R3, 0x70, R2, 0xf8, !PT ;  /* 0x0000007003027812 */ /* 0x000fe400078ef802 */
[----:B------:R-:W-:Y:S01]  /*f010*/  UMOV UR4, 0x400 ;  /* 0x0000040000047882 */ /* 0x000fe20000000000 */
[C---:B------:R-:W-:Y:S01]  /*f020*/  LOP3.LUT R0, R33.reuse, 0x40, RZ, 0xfc, !PT ;  /* 0x0000004021007812 */ /* 0x040fe200078efcff */
[----:B0-----:R-:W-:Y:S01]  /*f030*/  ULEA UR4, UR5, UR4, 0x18 ;  /* 0x0000000405047291 */ /* 0x001fe2000f8ec03f */
[----:B------:R-:W-:-:S02]  /*f040*/  LOP3.LUT R37, R33, 0x80, RZ, 0xfc, !PT ;  /* 0x0000008021257812 */ /* 0x000fc400078efcff */
[----:B------:R-:W-:-:S03]  /*f050*/  LOP3.LUT R36, R33, 0xc0, RZ, 0xfc, !PT ;  /* 0x000000c021247812 */ /* 0x000fc600078efcff */
[----:B------:R-:W-:-:S04]  /*f060*/  IMAD.U32 R22, RZ, RZ, UR4 ;  /* 0x00000004ff167e24 */ /* 0x000fc8000f8e00ff */
[----:B---3--:R-:W-:-:S07]  /*f070*/  IMAD R34, R32, 0x2, R22 ;  /* 0x0000000220227824 */ /* 0x008fce00078e0216 */
.L_x_303:
[----:B0-----:R-:W0:Y:S02]  /*f080*/  LDC.64 R2, c[0x0][0xc88] ;  /* 0x00032200ff027b82 */ /* 0x001e240000000a00 */
[----:B0-----:R-:W-:-:S05]  /*f090*/  IMAD.WIDE R2, R19, 0x4, R2 ;  /* 0x0000000413027825 */ /* 0x001fca00078e0202 */
[----:B--2---:R-:W2:Y:S01]  /*f0a0*/  LDG.E R29, desc[UR36][R2.64] ;  /* 0x00000024021d7981 */ /* 0x004ea2000c1e1900 */
[----:B------:R-:W-:Y:S05]  /*f0b0*/  YIELD ;  /* 0x0000000000007946 */ /* 0x000fea0003800000 */
[----:B------:R-:W-:Y:S01]  /*f0c0*/  ULDC.64 UR4, c[0x0][0xa28] ;  /* 0x00028a0000047ab9 */ /* 0x000fe20000000a00 */
[----:B------:R-:W-:Y:S01]  /*f0d0*/  IMAD.MOV.U32 R30, RZ, RZ, RZ ;  /* 0x000000ffff1e7224 */ /* 0x000fe200078e00ff */
[----:B------:R-:W-:Y:S01]  /*f0e0*/  ISETP.NE.U32.AND P0, PT, RZ, UR4, PT ;  /* 0x00000004ff007c0c */ /* 0x000fe2000bf05070 */
[----:B------:R-:W-:-:S03]  /*f0f0*/  ULDC.64 UR6, c[0x0][0xa18] ;  /* 0x0002860000067ab9 */ /* 0x000fc60000000a00 */
[----:B------:R-:W-:Y:S01]  /*f100*/  ISETP.NE.AND.EX P0, PT, RZ, UR5, PT, P0 ;  /* 0x00000005ff007c0c */ /* 0x000fe2000bf05300 */
[----:B------:R-:W-:Y:S01]  /*f110*/  IMAD.MOV.U32 R35, RZ, RZ, RZ ;  /* 0x000000ffff237224 */ /* 0x000fe200078e00ff */
[----:B--2---:R-:W-:-:S11]  /*f120*/  SHF.R.S32.HI R0, RZ, 0x1f, R29 ;  /* 0x0000001fff007819 */ /* 0x004fd6000001141d */
[C---:B------:R-:W-:Y:S02]  /*f130*/  @P0 LEA R2, P1, R29.reuse, UR4, 0x2 ;  /* 0x000000041d020c11 */ /* 0x040fe4000f8210ff */
[C---:B------:R-:W-:Y:S01]  /*f140*/  SHF.L.U32 R24, R29.reuse, 0x2, RZ ;  /* 0x000000021d187819 */ /* 0x040fe200000006ff */
[----:B------:R0:W-:Y:S01]  /*f150*/  STL [R1+0xc], R0 ;  /* 0x00000c0001007387 */ /* 0x0001e20000100800 */
[----:B------:R-:W-:Y:S01]  /*f160*/  @P0 LEA.HI.X R3, R29, UR5, R0, 0x2, P1 ;  /* 0x000000051d030c11 */ /* 0x000fe200088f1400 */
[----:B------:R-:W-:-:S04]  /*f170*/  ULDC.64 UR4, c[0x0][0xa00] ;  /* 0x0002800000047ab9 */ /* 0x000fc80000000a00 */
[----:B-1----:R1:W2:Y:S01]  /*f180*/  @P0 LDG.E R30, desc[UR36][R2.64] ;  /* 0x00000024021e0981 */ /* 0x0022a2000c1e1900 */
[----:B------:R-:W-:Y:S02]  /*f190*/  ISETP.NE.U32.AND P0, PT, RZ, UR4, PT ;  /* 0x00000004ff007c0c */ /* 0x000fe4000bf05070 */
[----:B------:R-:W-:Y:S02]  /*f1a0*/  SHF.L.U64.HI R25, R29, 0x2, R0 ;  /* 0x000000021d197819 */ /* 0x000fe40000010200 */
[----:B------:R-:W-:Y:S02]  /*f1b0*/  ISETP.NE.AND.EX P2, PT, RZ, UR5, PT, P0 ;  /* 0x00000005ff007c0c */ /* 0x000fe4000bf45300 */
[----:B------:R-:W-:Y:S02]  /*f1c0*/  ISETP.NE.U32.AND P0, PT, RZ, UR6, PT ;  /* 0x00000006ff007c0c */ /* 0x000fe4000bf05070 */
[----:B------:R-:W-:Y:S02]  /*f1d0*/  LOP3.LUT R23, R23, 0xffffff7f, RZ, 0xc0, !PT ;  /* 0xffffff7f17177812 */ /* 0x000fe400078ec0ff */
[----:B------:R-:W-:-:S02]  /*f1e0*/  ISETP.NE.AND.EX P0, PT, RZ, UR7, PT, P0 ;  /* 0x00000007ff007c0c */ /* 0x000fc4000bf05300 */
[----:B-1----:R-:W-:-:S04]  /*f1f0*/  IADD3 R2, P1, R24, UR4, RZ ;  /* 0x0000000418027c10 */ /* 0x002fc8000ff3e0ff */
[----:B------:R-:W-:Y:S01]  /*f200*/  IADD3.X R3, R25, UR5, RZ, P1, !PT ;  /* 0x0000000519037c10 */ /* 0x000fe20008ffe4ff */
[----:B------:R-:W-:Y:S01]  /*f210*/  ULDC.64 UR4, c[0x0][0x418] ;  /* 0x0001060000047ab9 */ /* 0x000fe20000000a00 */
[----:B------:R-:W-:-:S03]  /*f220*/  @P2 LOP3.LUT R23, R23, 0x80, RZ, 0xfc, !PT ;  /* 0x0000008017172812 */ /* 0x000fc600078efcff */
[----:B------:R1:W5:Y:S02]  /*f230*/  @P2 LDG.E R35, desc[UR36][R2.64] ;  /* 0x0000002402232981 */ /* 0x000364000c1e1900 */
[----:B------:R-:W-:-:S04]  /*f240*/  @P0 IADD3 R4, P1, R24, UR6, RZ ;  /* 0x0000000618040c10 */ /* 0x000fc8000ff3e0ff */
[----:B------:R-:W-:-:S05]  /*f250*/  @P0 IADD3.X R5, R25, UR7, RZ, P1, !PT ;  /* 0x0000000719050c10 */ /* 0x000fca0008ffe4ff */
[----:B------:R-:W3:Y:S01]  /*f260*/  @P0 LDG.E R4, desc[UR36][R4.64] ;  /* 0x0000002404040981 */ /* 0x000ee2000c1e1900 */
[----:B------:R-:W-:-:S03]  /*f270*/  UISETP.NE.U32.AND UP0, UPT, UR4, URZ, UPT ;  /* 0x0000003f0400728c */ /* 0x000fc6000bf05070 */
[----:B------:R-:W-:Y:S01]  /*f280*/  ULDC UR4, c[0x0][0x424] ;  /* 0x0001090000047ab9 */ /* 0x000fe20000000800 */
[----:B------:R-:W-:-:S03]  /*f290*/  UISETP.NE.AND.EX UP0, UPT, UR5, URZ, UPT, UP0 ;  /* 0x0000003f0500728c */ /* 0x000fc6000bf05300 */
[----:B------:R-:W-:Y:S01]  /*f2a0*/  ULDC UR5, c[0x0][0x2f0] ;  /* 0x0000bc0000057ab9 */ /* 0x000fe20000000800 */
[----:B------:R-:W-:-:S04]  /*f2b0*/  USEL UR4, UR4, 0x1, UP0 ;  /* 0x0000000104047887 */ /* 0x000fc80008000000 */
[----:B------:R-:W-:-:S06]  /*f2c0*/  UIMAD UR4, UR4, UR5, URZ ;  /* 0x00000005040472a4 */ /* 0x000fcc000f8e023f */
[----:B0-----:R-:W-:Y:S01]  /*f2d0*/  IMAD.U32 R0, RZ, RZ, UR4 ;  /* 0x00000004ff007e24 */ /* 0x001fe2000f8e00ff */
[----:B--2---:R1:W-:Y:S04]  /*f2e0*/  STL [R1+0x4], R30 ;  /* 0x0000041e01007387 */ /* 0x0043e80000100800 */
[----:B---3--:R1:W-:Y:S01]  /*f2f0*/  @P0 STL [R1+0x18], R4 ;  /* 0x0000180401000387 */ /* 0x0083e20000100800 */
[----:B------:R-:W-:Y:S05]  /*f300*/  @P0 BRA `(.L_x_239) ;  /* 0x0000000000200947 */ /* 0x000fea0003800000 */
[----:B------:R-:W-:Y:S02]  /*f310*/  ULDC UR4, c[0x0][0x288] ;  /* 0x0000a20000047ab9 */ /* 0x000fe40000000800 */
[----:B-1----:R-:W-:-:S05]  /*f320*/  IMAD.U32 R4, RZ, RZ, UR4 ;  /* 0x00000004ff047e24 */ /* 0x002fca000f8e00ff */
[----:B------:R0:W-:Y:S01]  /*f330*/  STL [R1+0x18], R4 ;  /* 0x0000180401007387 */ /* 0x0001e20000100800 */
[----:B------:R-:W-:Y:S05]  /*f340*/  @!P2 BRA `(.L_x_239) ;  /* 0x000000000010a947 */ /* 0x000fea0003800000 */
[----:B------:R-:W2:Y:S04]  /*f350*/  LDG.E R5, desc[UR36][R2.64] ;  /* 0x0000002402057981 */ /* 0x000ea8000c1e1900 */
[----:B0-----:R-:W2:Y:S02]  /*f360*/  LDG.E R4, desc[UR36][R2.64+0x4] ;  /* 0x0000042402047981 */ /* 0x001ea4000c1e1900 */
[----:B--2---:R-:W-:-:S05]  /*f370*/  IMAD.IADD R2, R4, 0x1, -R5 ;  /* 0x0000000104027824 */ /* 0x004fca00078e0a05 */
[----:B------:R2:W-:Y:S02]  /*f380*/  STL [R1+0x18], R2 ;  /* 0x0000180201007387 */ /* 0x0005e40000100800 */
.L_x_239:
[----:B------:R-:W-:Y:S01]  /*f390*/  ULDC.64 UR4, c[0x0][0xa20] ;  /* 0x0002880000047ab9 */ /* 0x000fe20000000a00 */
[----:B------:R-:W-:Y:S01]  /*f3a0*/  IMAD.MOV.U32 R31, RZ, RZ, R29 ;  /* 0x000000ffff1f7224 */ /* 0x000fe200078e001d */
[----:B------:R-:W-:-:S04]  /*f3b0*/  ISETP.NE.U32.AND P0, PT, RZ, UR4, PT ;  /* 0x00000004ff007c0c */ /* 0x000fc8000bf05070 */
[----:B------:R-:W-:-:S13]  /*f3c0*/  ISETP.NE.AND.EX P0, PT, RZ, UR5, PT, P0 ;  /* 0x00000005ff007c0c */ /* 0x000fda000bf05300 */
[----:B------:R-:W-:Y:S05]  /*f3d0*/  @!P0 BRA `(.L_x_240) ;  /* 0x0000000000108947 */ /* 0x000fea0003800000 */
[----:B-12---:R-:W-:-:S04]  /*f3e0*/  IADD3 R2, P0, R24, UR4, RZ ;  /* 0x0000000418027c10 */ /* 0x006fc8000ff1e0ff */
[----:B------:R-:W-:-:S05]  /*f3f0*/  IADD3.X R3, R25, UR5, RZ, P0, !PT ;  /* 0x0000000519037c10 */ /* 0x000fca00087fe4ff */
[----:B------:R3:W5:Y:S01]  /*f400*/  LDG.E R0, desc[UR36][R2.64] ;  /* 0x0000002402007981 */ /* 0x000762000c1e1900 */
[----:B------:R-:W-:Y:S05]  /*f410*/  BRA `(.L_x_241) ;  /* 0x0000000000247947 */ /* 0x000fea0003800000 */
.L_x_240:
[----:B------:R-:W-:Y:S02]  /*f420*/  ULDC.64 UR4, c[0x0][0xa08] ;  /* 0x0002820000047ab9 */ /* 0x000fe40000000a00 */
[----:B------:R-:W-:-:S04]  /*f430*/  ISETP.NE.U32.AND P0, PT, RZ, UR4, PT ;  /* 0x00000004ff007c0c */ /* 0x000fc8000bf05070 */
[----:B------:R-:W-:-:S13]  /*f440*/  ISETP.NE.AND.EX P0, PT, RZ, UR5, PT, P0 ;  /* 0x00000005ff007c0c */ /* 0x000fda000bf05300 */
[----:B------:R-:W-:Y:S05]  /*f450*/  @!P0 BRA `(.L_x_241) ;  /* 0x0000000000148947 */ /* 0x000fea0003800000 */
[----:B-12---:R-:W1:Y:S02]  /*f460*/  LDC.64 R2, c[0x0][0xa08] ;  /* 0x00028200ff027b82 */ /* 0x006e640000000a00 */
[----:B-1----:R-:W-:-:S05]  /*f470*/  IMAD.WIDE R2, R31, 0x4, R2 ;  /* 0x000000041f027825 */ /* 0x002fca00078e0202 */
[----:B------:R-:W2:Y:S04]  /*f480*/  LDG.E R0, desc[UR36][R2.64] ;  /* 0x0000002402007981 */ /* 0x000ea8000c1e1900 */
[----:B------:R-:W2:Y:S02]  /*f490*/  LDG.E R5, desc[UR36][R2.64+0x4] ;  /* 0x0000042402057981 */ /* 0x000ea4000c1e1900 */
[----:B--2---:R-:W-:-:S07]  /*f4a0*/  IADD3 R0, -R0, R5, RZ ;  /* 0x0000000500007210 */ /* 0x004fce0007ffe1ff */
.L_x_241:
[----:B-123-5:R-:W-:Y:S01]  /*f4b0*/  IMAD.IADD R2, R0, 0x1, -R30 ;  /* 0x0000000100027824 */ /* 0x02efe200078e0a1e */
[----:B------:R-:W-:Y:S03]  /*f4c0*/  BSSY B7, `(.L_x_242) ;  /* 0x0000387000077945 */ /* 0x000fe60003800000 */
[C---:B------:R-:W-:Y:S01]  /*f4d0*/  VIADD R0, R2.reuse, 0x4f ;  /* 0x0000004f02007836 */ /* 0x040fe20000000000 */
[----:B------:R1:W-:Y:S01]  /*f4e0*/  STL [R1], R2 ;  /* 0x0000000201007387 */ /* 0x0003e20000100800 */
[----:B------:R-:W-:Y:S02]  /*f4f0*/  ISETP.GT.AND P0, PT, R2, RZ, PT ;  /* 0x000000ff0200720c */ /* 0x000fe40003f04270 */
[----:B------:R-:W-:-:S05]  /*f500*/  IMAD.HI R0, R0, 0x66666667, RZ ;  /* 0x6666666700007827 */ /* 0x000fca00078e02ff */
[----:B------:R-:W-:-:S04]  /*f510*/  SHF.R.U32.HI R3, RZ, 0x1f, R0 ;  /* 0x0000001fff037819 */ /* 0x000fc80000011600 */
[----:B------:R-:W-:-:S05]  /*f520*/  LEA.HI.SX32 R0, R0, R3, 0x1b ;  /* 0x0000000300007211 */ /* 0x000fca00078fdaff */
[----:B------:R1:W-:Y:S01]  /*f530*/  STL [R1+0x20], R0 ;  /* 0x0000200001007387 */ /* 0x0003e20000100800 */
[----:B------:R-:W-:Y:S05]  /*f540*/  @P0 BRA `(.L_x_243) ;  /* 0x0000000000440947 */ /* 0x000fea0003800000 */
[----:B-1----:R-:W1:Y:S02]  /*f550*/  S2R R2, SR_TID.X ;  /* 0x0000000000027919 */ /* 0x002e640000002100 */
[----:B-1----:R-:W-:-:S04]  /*f560*/  LOP3.LUT R2, R2, 0x7f, RZ, 0xc0, !PT ;  /* 0x0000007f02027812 */ /* 0x002fc800078ec0ff */
[----:B------:R-:W-:-:S13]  /*f570*/  ISETP.NE.AND P0, PT, R2, RZ, PT ;  /* 0x000000ff0200720c */ /* 0x000fda0003f05270 */
[----:B------:R-:W-:Y:S05]  /*f580*/  @P0 BRA `(.L_x_244) ;  /* 0x0000003400e80947 */ /* 0x000fea0003800000 */
[----:B------:R-:W1:Y:S01]  /*f590*/  S2R R5, SR_LANEID ;  /* 0x0000000000057919 */ /* 0x000e620000000000 */
[----:B------:R-:W-:Y:S01]  /*f5a0*/  VOTEU.ANY UR4, UPT, PT ;  /* 0x0000000000047886 */ /* 0x000fe200038e0100 */
[----:B------:R-:W2:Y:S01]  /*f5b0*/  LDC.64 R2, c[0x0][0xc60] ;  /* 0x00031800ff027b82 */ /* 0x000ea20000000a00 */
[----:B------:R-:W1:Y:S02]  /*f5c0*/  FLO.U32 R0, UR4 ;  /* 0x0000000400007d00 */ /* 0x000e6400080e0000 */
[----:B-1----:R-:W-:-:S06]  /*f5d0*/  ISETP.EQ.U32.AND P0, PT, R0, R5, PT ;  /* 0x000000050000720c */ /* 0x002fcc0003f02070 */
[----:B------:R-:W2:Y:S07]  /*f5e0*/  POPC R5, UR4 ;  /* 0x0000000400057d09 */ /* 0x000eae0008000000 */
[----:B--2---:R-:W2:Y:S01]  /*f5f0*/  @P0 ATOMG.E.ADD.STRONG.GPU PT, R3, desc[UR36][R2.64], R5 ;  /* 0x00000005020309a8 */ /* 0x004ea200081ee1e4 */
[----:B0-----:R-:W0:Y:S02]  /*f600*/  S2R R4, SR_LTMASK ;  /* 0x0000000000047919 */ /* 0x001e240000003900 */
[----:B0-----:R-:W-:-:S04]  /*f610*/  LOP3.LUT R4, R4, UR4, RZ, 0xc0, !PT ;  /* 0x0000000404047c12 */ /* 0x001fc8000f8ec0ff */
[----:B------:R-:W0:Y:S01]  /*f620*/  POPC R7, R4 ;  /* 0x0000000400077309 */ /* 0x000e220000000000 */
[----:B--2---:R-:W0:Y:S02]  /*f630*/  SHFL.IDX PT, R0, R3, R0, 0x1f ;  /* 0x00001f0003007589 */ /* 0x004e2400000e0000 */
[----:B0-----:R-:W-:Y:S01]  /*f640*/  IADD3 R16, R0, UR39, R7 ;  /* 0x0000002700107c10 */ /* 0x001fe2000fffe007 */
[----:B------:R-:W-:Y:S06]  /*f650*/  BRA `(.L_x_244) ;  /* 0x0000003400b47947 */ /* 0x000fec0003800000 */
.L_x_243:
[----:B-1----:R-:W-:Y:S01]  /*f660*/  VIADD R0, R22, 0x24400 ;  /* 0x0002440016007836 */ /* 0x002fe20000000000 */
[----:B------:R-:W-:Y:S04]  /*f670*/  BSSY B6, `(.L_x_245) ;  /* 0x0000013000067945 */ /* 0x000fe80003800000 */
[----:B------:R-:W-:-:S13]  /*f680*/  LOP3.LUT P0, RZ, R0, 0x3ff, RZ, 0xc0, !PT ;  /* 0x000003ff00ff7812 */ /* 0x000fda000780c0ff */
[----:B------:R-:W-:Y:S05]  /*f690*/  @!P0 BRA `(.L_x_246) ;  /* 0x0000000000408947 */ /* 0x000fea0003800000 */
[----:B------:R-:W-:Y:S01]  /*f6a0*/  MOV R2, 0x0 ;  /* 0x0000000000027802 */ /* 0x000fe20000000f00 */
[----:B------:R-:W-:Y:S01]  /*f6b0*/  ULDC.64 UR6, c[0x4][0x138] ;  /* 0x01004e0000067ab9 */ /* 0x000fe20000000a00 */
[----:B------:R-:W-:Y:S01]  /*f6c0*/  ULDC.64 UR8, c[0x4][0x140] ;  /* 0x0100500000087ab9 */ /* 0x000fe20000000a00 */
[----:B------:R-:W-:Y:S01]  /*f6d0*/  ULDC.64 UR4, c[0x4][0x98] ;  /* 0x0100260000047ab9 */ /* 0x000fe20000000a00 */
[----:B0-----:R-:W-:Y:S01]  /*f6e0*/  IMAD.U32 R4, RZ, RZ, UR6 ;  /* 0x00000006ff047e24 */ /* 0x001fe2000f8e00ff */
[----:B------:R-:W-:Y:S01]  /*f6f0*/  MOV R6, UR8 ;  /* 0x0000000800067c02 */ /* 0x000fe20008000f00 */
[----:B------:R-:W0:Y:S01]  /*f700*/  LDC.64 R2, c[0x4][R2] ;  /* 0x0100000002027b82 */ /* 0x000e220000000a00 */
[----:B------:R-:W-:Y:S01]  /*f710*/  IMAD.U32 R5, RZ, RZ, UR7 ;  /* 0x00000007ff057e24 */ /* 0x000fe2000f8e00ff */
[----:B------:R-:W-:Y:S01]  /*f720*/  MOV R13, RZ ;  /* 0x000000ff000d7202 */ /* 0x000fe20000000f00 */
[----:B------:R-:W-:Y:S02]  /*f730*/  IMAD.U32 R7, RZ, RZ, UR9 ;  /* 0x00000009ff077e24 */ /* 0x000fe4000f8e00ff */
[----:B------:R-:W-:-:S02]  /*f740*/  IMAD.U32 R10, RZ, RZ, UR4 ;  /* 0x00000004ff0a7e24 */ /* 0x000fc4000f8e00ff */
[----:B------:R-:W-:Y:S02]  /*f750*/  IMAD.U32 R11, RZ, RZ, UR5 ;  /* 0x00000005ff0b7e24 */ /* 0x000fe4000f8e00ff */
[----:B------:R-:W-:Y:S02]  /*f760*/  IMAD.MOV.U32 R8, RZ, RZ, 0x70 ;  /* 0x00000070ff087424 */ /* 0x000fe400078e00ff */
[----:B------:R-:W-:-:S07]  /*f770*/  IMAD.MOV.U32 R12, RZ, RZ, 0x1 ;  /* 0x00000001ff0c7424 */ /* 0x000fce00078e00ff */
[----:B------:R-:W-:-:S07]  /*f780*/  LEPC R20, `(.L_x_246) ;  /* 0x000000001014794e */ /* 0x000fce0000000000 */
[----:B0-----:R-:W-:Y:S05]  /*f790*/  CALL.ABS.NOINC R2 ;  /* 0x0000000002007343 */ /* 0x001fea0003c00000 */
.L_x_246:
[----:B------:R-:W-:Y:S05]  /*f7a0*/  BSYNC B6 ;  /* 0x0000000000067941 */ /* 0x000fea0003800000 */
.L_x_245:
[----:B------:R-:W-:Y:S01]  /*f7b0*/  VIADD R0, R22, 0x400 ;  /* 0x0000040016007836 */ /* 0x000fe20000000000 */
[----:B------:R-:W-:Y:S04]  /*f7c0*/  BSSY B6, `(.L_x_247) ;  /* 0x0000022000067945 */ /* 0x000fe80003800000 */
[----:B------:R-:W-:-:S13]  /*f7d0*/  LOP3.LUT P0, RZ, R0, 0x3ff, RZ, 0xc0, !PT ;  /* 0x000003ff00ff7812 */ /* 0x000fda000780c0ff */
[----:B------:R-:W-:Y:S05]  /*f7e0*/  @!P0 BRA `(.L_x_248) ;  /* 0x00000000007c8947 */ /* 0x000fea0003800000 */
[----:B------:R-:W-:Y:S01]  /*f7f0*/  MOV R26, 0x0 ;  /* 0x00000000001a7802 */ /* 0x000fe20000000f00 */
[----:B------:R-:W-:Y:S01]  /*f800*/  ULDC.64 UR6, c[0x4][0x138] ;  /* 0x01004e0000067ab9 */ /* 0x000fe20000000a00 */
[----:B------:R-:W-:Y:S01]  /*f810*/  ULDC.64 UR8, c[0x4][0x140] ;  /* 0x0100500000087ab9 */ /* 0x000fe20000000a00 */
[----:B------:R-:W-:Y:S01]  /*f820*/  ULDC.64 UR4, c[0x4][0xa0] ;  /* 0x0100280000047ab9 */ /* 0x000fe20000000a00 */
[----:B------:R1:W2:Y:S01]  /*f830*/  LDC.64 R2, c[0x4][R26] ;  /* 0x010000001a027b82 */ /* 0x0002a20000000a00 */
[----:B0-----:R-:W-:Y:S01]  /*f840*/  IMAD.U32 R4, RZ, RZ, UR6 ;  /* 0x00000006ff047e24 */ /* 0x001fe2000f8e00ff */
[----:B------:R-:W-:Y:S01]  /*f850*/  MOV R10, UR4 ;  /* 0x00000004000a7c02 */ /* 0x000fe20008000f00 */
[----:B------:R-:W-:Y:S02]  /*f860*/  IMAD.U32 R5, RZ, RZ, UR7 ;  /* 0x00000007ff057e24 */ /* 0x000fe4000f8e00ff */
[----:B------:R-:W-:Y:S02]  /*f870*/  IMAD.U32 R6, RZ, RZ, UR8 ;  /* 0x00000008ff067e24 */ /* 0x000fe4000f8e00ff */
[----:B------:R-:W-:-:S02]  /*f880*/  IMAD.U32 R7, RZ, RZ, UR9 ;  /* 0x00000009ff077e24 */ /* 0x000fc4000f8e00ff */
[----:B------:R-:W-:Y:S02]  /*f890*/  IMAD.U32 R11, RZ, RZ, UR5 ;  /* 0x00000005ff0b7e24 */ /* 0x000fe4000f8e00ff */
[----:B------:R-:W-:Y:S02]  /*f8a0*/  IMAD.MOV.U32 R8, RZ, RZ, 0x70 ;  /* 0x00000070ff087424 */ /* 0x000fe400078e00ff */
[----:B------:R-:W-:Y:S02]  /*f8b0*/  IMAD.MOV.U32 R12, RZ, RZ, 0x1 ;  /* 0x00000001ff0c7424 */ /* 0x000fe400078e00ff */
[----:B-1----:R-:W-:-:S07]  /*f8c0*/  IMAD.MOV.U32 R13, RZ, RZ, RZ ;  /* 0x000000ffff0d7224 */ /* 0x002fce00078e00ff */
[----:B------:R-:W-:-:S07]  /*f8d0*/  LEPC R20, `(.L_x_249) ;  /* 0x000000001014794e */ /* 0x000fce0000000000 */
[----:B--2---:R-:W-:Y:S05]  /*f8e0*/  CALL.ABS.NOINC R2 ;  /* 0x0000000002007343 */ /* 0x004fea0003c00000 */
.L_x_249:
[----:B------:R0:W1:Y:S01]  /*f8f0*/  LDC.64 R2, c[0x4][R26] ;  /* 0x010000001a027b82 */ /* 0x0000620000000a00 */
[----:B------:R-:W-:Y:S01]  /*f900*/  ULDC.64 UR6, c[0x4][0x138] ;  /* 0x01004e0000067ab9 */ /* 0x000fe20000000a00 */
[----:B------:R-:W-:Y:S01]  /*f910*/  ULDC.64 UR8, c[0x4][0x140] ;  /* 0x0100500000087ab9 */ /* 0x000fe20000000a00 */
[----:B------:R-:W-:Y:S01]  /*f920*/  ULDC.64 UR4, c[0x4][0xa8] ;  /* 0x01002a0000047ab9 */ /* 0x000fe20000000a00 */
[----:B------:R-:W-:Y:S01]  /*f930*/  IMAD.U32 R4, RZ, RZ, UR6 ;  /* 0x00000006ff047e24 */ /* 0x000fe2000f8e00ff */
[----:B------:R-:W-:Y:S01]  /*f940*/  MOV R5, UR7 ;  /* 0x0000000700057c02 */ /* 0x000fe20008000f00 */
[----:B------:R-:W-:Y:S01]  /*f950*/  IMAD.U32 R6, RZ, RZ, UR8 ;  /* 0x00000008ff067e24 */ /* 0x000fe2000f8e00ff */
[----:B------:R-:W-:Y:S01]  /*f960*/  MOV R12, 0x1 ;  /* 0x00000001000c7802 */ /* 0x000fe20000000f00 */
[----:B------:R-:W-:Y:S02]  /*f970*/  IMAD.U32 R7, RZ, RZ, UR9 ;  /* 0x00000009ff077e24 */ /* 0x000fe4000f8e00ff */
[----:B------:R-:W-:-:S02]  /*f980*/  IMAD.U32 R10, RZ, RZ, UR4 ;  /* 0x00000004ff0a7e24 */ /* 0x000fc4000f8e00ff */
[----:B------:R-:W-:Y:S02]  /*f990*/  IMAD.U32 R11, RZ, RZ, UR5 ;  /* 0x00000005ff0b7e24 */ /* 0x000fe4000f8e00ff */
[----:B------:R-:W-:Y:S02]  /*f9a0*/  IMAD.MOV.U32 R8, RZ, RZ, 0x70 ;  /* 0x00000070ff087424 */ /* 0x000fe400078e00ff */
[----:B0-----:R-:W-:-:S07]  /*f9b0*/  IMAD.MOV.U32 R13, RZ, RZ, RZ ;  /* 0x000000ffff0d7224 */ /* 0x001fce00078e00ff */
[----:B------:R-:W-:-:S07]  /*f9c0*/  LEPC R20, `(.L_x_248) ;  /* 0x000000001014794e */ /* 0x000fce0000000000 */
[----:B-1----:R-:W-:Y:S05]  /*f9d0*/  CALL.ABS.NOINC R2 ;  /* 0x0000000002007343 */ /* 0x002fea0003c00000 */
.L_x_248:
[----:B------:R-:W-:Y:S05]  /*f9e0*/  BSYNC B6 ;  /* 0x0000000000067941 */ /* 0x000fea0003800000 */
.L_x_247:
[----:B------:R-:W2:Y:S01]  /*f9f0*/  LDL R26, [R1+0x20] ;  /* 0x00002000011a7983 */ /* 0x000ea20000100800 */
[----:B------:R-:W-:Y:S01]  /*fa00*/  ULDC.64 UR4, c[0x0][0x9f8] ;  /* 0x00027e0000047ab9 */ /* 0x000fe20000000a00 */
[----:B------:R-:W1:Y:S02]  /*fa10*/  LDC R6, c[0x0][0x430] ;  /* 0x00010c00ff067b82 */ /* 0x000e640000000800 */
[----:B------:R-:W3:Y:S01]  /*fa20*/  LDL R2, [R1] ;  /* 0x0000000001027983 */ /* 0x000ee20000100800 */
[----:B------:R-:W-:Y:S01]  /*fa30*/  ISETP.NE.U32.AND P0, PT, RZ, UR4, PT ;  /* 0x00000004ff007c0c */ /* 0x000fe2000bf05070 */
[----:B------:R-:W4:Y:S03]  /*fa40*/  S2R R20, SR_TID.X ;  /* 0x0000000000147919 */ /* 0x000f260000002100 */
[----:B------:R-:W-:-:S13]  /*fa50*/  ISETP.NE.AND.EX P0, PT, RZ, UR5, PT, P0 ;  /* 0x00000005ff007c0c */ /* 0x000fda000bf05300 */
[----:B------:R-:W-:Y:S01]  /*fa60*/  @P0 IADD3 R24, P1, R24, UR4, RZ ;  /* 0x0000000418180c10 */ /* 0x000fe2000ff3e0ff */
[----:B------:R-:W0:Y:S01]  /*fa70*/  S2R R21, SR_TID.X ;  /* 0x0000000000157919 */ /* 0x000e220000002100 */
[----:B------:R-:W-:Y:S02]  /*fa80*/  ULDC UR4, c[0x0][0x2f4] ;  /* 0x0000bd0000047ab9 */ /* 0x000fe40000000800 */
[----:B------:R-:W-:-:S05]  /*fa90*/  @P0 IADD3.X R25, R25, UR5, RZ, P1, !PT ;  /* 0x0000000519190c10 */ /* 0x000fca0008ffe4ff */
[----:B------:R-:W3:Y:S01]  /*faa0*/  @P0 LDG.E R31, desc[UR36][R24.64] ;  /* 0x00000024181f0981 */ /* 0x000ee2000c1e1900 */
[----:B-1----:R-:W-:Y:S02]  /*fab0*/  ISETP.NE.AND P2, PT, R6, 0x1, PT ;  /* 0x000000010600780c */ /* 0x002fe40003f45270 */
[----:B----4-:R-:W-:-:S04]  /*fac0*/  LOP3.LUT R20, R20, 0x7f, RZ, 0xc0, !PT ;  /* 0x0000007f14147812 */ /* 0x010fc800078ec0ff */
[----:B------:R-:W-:-:S07]  /*fad0*/  SHF.R.U32.HI R0, RZ, 0x3, R20 ;  /* 0x00000003ff007819 */ /* 0x000fce0000011614 */
[----:B0-----:R-:W0:Y:S01]  /*fae0*/  @P2 LDC R4, c[0x0][0x434] ;  /* 0x00010d00ff042b82 */ /* 0x001e220000000800 */
[----:B------:R-:W-:-:S05]  /*faf0*/  IMAD.SHL.U32 R20, R21, 0x10, RZ ;  /* 0x0000001015147824 */ /* 0x000fca00078e00ff */
[----:B------:R-:W-:Y:S02]  /*fb00*/  LOP3.LUT R20, R0, 0x70, R20, 0xf8, !PT ;  /* 0x0000007000147812 */ /* 0x000fe400078ef814 */
[----:B------:R-:W1:Y:S01]  /*fb10*/  @P2 LDC R0, c[0x0][0x438] ;  /* 0x00010e00ff002b82 */ /* 0x000e620000000800 */
[----:B------:R-:W-:Y:S02]  /*fb20*/  LOP3.LUT R23, R23, 0xffffffbf, RZ, 0xc0, !PT ;  /* 0xffffffbf17177812 */ /* 0x000fe400078ec0ff */
[----:B------:R-:W-:Y:S02]  /*fb30*/  LOP3.LUT R8, R33, 0x40, RZ, 0xfc, !PT ;  /* 0x0000004021087812 */ /* 0x000fe400078efcff */
[----:B------:R-:W-:-:S04]  /*fb40*/  @P2 LOP3.LUT R23, R23, 0x40, RZ, 0xfc, !PT ;  /* 0x0000004017172812 */ /* 0x000fc800078efcff */
[----:B------:R-:W-:Y:S01]  /*fb50*/  LOP3.LUT R23, R23, 0xffffffef, RZ, 0xc0, !PT ;  /* 0xffffffef17177812 */ /* 0x000fe200078ec0ff */
[----:B------:R-:W-:Y:S01]  /*fb60*/  UMOV UR5, 0xffffffff ;  /* 0xffffffff00057882 */ /* 0x000fe20000000000 */
[----:B--2---:R-:W-:-:S04]  /*fb70*/  VIADD R26, R26, 0xffffffff ;  /* 0xffffffff1a1a7836 */ /* 0x004fc80000000000 */
[----:B------:R-:W-:-:S05]  /*fb80*/  IMAD R5, R26, 0x50, R20 ;  /* 0x000000501a057824 */ /* 0x000fca00078e0214 */
[----:B---3--:R-:W-:-:S04]  /*fb90*/  ISETP.GE.AND P0, PT, R5, R2, PT ;  /* 0x000000020500720c */ /* 0x008fc80003f06270 */
[----:B------:R-:W-:Y:S01]  /*fba0*/  ISETP.GT.U32.OR P0, PT, R20, 0x4f, P0 ;  /* 0x0000004f1400780c */ /* 0x000fe20000704470 */
[----:B------:R-:W-:-:S04]  /*fbb0*/  IMAD.IADD R5, R5, 0x1, R30 ;  /* 0x0000000105057824 */ /* 0x000fc800078e021e */
[----:B0-----:R-:W-:-:S08]  /*fbc0*/  @P2 IMAD.HI.U32 R7, R5, R4, RZ ;  /* 0x0000000405072227 */ /* 0x001fd000078e00ff */
[----:B------:R-:W0:Y:S01]  /*fbd0*/  @!P0 LDC.64 R2, c[0x0][0x428] ;  /* 0x00010a00ff028b82 */ /* 0x000e220000000a00 */
[----:B------:R-:W-:Y:S01]  /*fbe0*/  IMAD.MOV.U32 R4, RZ, RZ, R5 ;  /* 0x000000ffff047224 */ /* 0x000fe200078e0005 */
[----:B-1----:R-:W-:-:S04]  /*fbf0*/  @P2 SHF.R.U32.HI R4, RZ, R0, R7 ;  /* 0x00000000ff042219 */ /* 0x002fc80000011607 */
[----:B------:R-:W-:-:S05]  /*fc00*/  IADD3 R0, -R4, RZ, RZ ;  /* 0x000000ff04007210 */ /* 0x000fca0007ffe1ff */
[----:B------:R-:W-:Y:S01]  /*fc10*/  IMAD R0, R6, R0, R5 ;  /* 0x0000000006007224 */ /* 0x000fe200078e0205 */
[----:B------:R-:W-:Y:S02]  /*fc20*/  SHF.R.S32.HI R6, RZ, 0x1f, R31 ;  /* 0x0000001fff067819 */ /* 0x000fe4000001141f */
[----:B------:R-:W-:-:S03]  /*fc30*/  @!P0 SHF.R.S32.HI R5, RZ, 0x1f, R4 ;  /* 0x0000001fff058819 */ /* 0x000fc60000011404 */
[----:B------:R0:W-:Y:S02]  /*fc40*/  STL [R1+0x8], R6 ;  /* 0x0000080601007387 */ /* 0x0001e40000100800 */
[-C--:B0-----:R-:W-:Y:S02]  /*fc50*/  @!P0 IMAD R6, R6, R2.reuse, RZ ;  /* 0x0000000206068224 */ /* 0x081fe400078e02ff */
[----:B------:R-:W-:-:S04]  /*fc60*/  @!P0 IMAD.WIDE.U32 R4, R31, R2, R4 ;  /* 0x000000021f048225 */ /* 0x000fc800078e0004 */
[----:B------:R-:W-:Y:S02]  /*fc70*/  @!P0 IMAD R6, R31, R3, R6 ;  /* 0x000000031f068224 */ /* 0x000fe400078e0206 */
[----:B------:R-:W0:Y:S02]  /*fc80*/  @!P0 LDC.64 R2, c[0x0][0x418] ;  /* 0x00010600ff028b82 */ /* 0x000e240000000a00 */
[----:B------:R-:W-:Y:S01]  /*fc90*/  @!P0 IMAD.IADD R6, R5, 0x1, R6 ;  /* 0x0000000105068824 */ /* 0x000fe200078e0206 */
[----:B------:R-:W-:Y:S02]  /*fca0*/  ISETP.GE.AND P2, PT, R8, UR4, PT ;  /* 0x0000000408007c0c */ /* 0x000fe4000bf46270 */
[----:B0-----:R-:W-:-:S04]  /*fcb0*/  @!P0 LEA R2, P1, R4, R2, 0x2 ;  /* 0x0000000204028211 */ /* 0x001fc800078210ff */
[----:B------:R-:W-:Y:S01]  /*fcc0*/  @!P0 LEA.HI.X R3, R4, R3, R6, 0x2, P1 ;  /* 0x0000000304038211 */ /* 0x000fe200008f1406 */
[----:B------:R-:W-:-:S06]  /*fcd0*/  IMAD.MOV.U32 R4, RZ, RZ, RZ ;  /* 0x000000ffff047224 */ /* 0x000fcc00078e00ff */
[----:B------:R0:W5:Y:S01]  /*fce0*/  @!P0 LDG.E R4, desc[UR36][R2.64] ;  /* 0x0000002402048981 */ /* 0x000162000c1e1900 */
[----:B------:R-:W-:Y:S02]  /*fcf0*/  ISETP.GE.AND P0, PT, R33, UR4, PT ;  /* 0x0000000421007c0c */ /* 0x000fe4000bf06270 */
[----:B------:R-:W-:-:S11]  /*fd00*/  ISETP.GE.AND P1, PT, R37, UR4, PT ;  /* 0x0000000425007c0c */ /* 0x000fd6000bf26270 */
[----:B------:R-:W-:-:S04]  /*fd10*/  @P0 LOP3.LUT R23, R23, 0x10, RZ, 0xfc, !PT ;  /* 0x0000001017170812 */ /* 0x000fc800078efcff */
[----:B------:R-:W-:-:S04]  /*fd20*/  LOP3.LUT R23, R23, 0xfffffff7, RZ, 0xc0, !PT ;  /* 0xfffffff717177812 */ /* 0x000fc800078ec0ff */
[----:B------:R-:W-:Y:S02]  /*fd30*/  @P2 LOP3.LUT R23, R23, 0x8, RZ, 0xfc, !PT ;  /* 0x0000000817172812 */ /* 0x000fe400078efcff */
[----:B------:R-:W-:Y:S02]  /*fd40*/  ISETP.GE.AND P0, PT, R36, UR4, PT ;  /* 0x0000000424007c0c */ /* 0x000fe4000bf06270 */
[----:B------:R-:W-:-:S04]  /*fd50*/  LOP3.LUT R23, R23, 0xfffffffb, RZ, 0xc0, !PT ;  /* 0xfffffffb17177812 */ /* 0x000fc800078ec0ff */
[----:B------:R-:W-:-:S04]  /*fd60*/  @P1 LOP3.LUT R23, R23, 0x4, RZ, 0xfc, !PT ;  /* 0x0000000417171812 */ /* 0x000fc800078efcff */
[----:B------:R-:W-:Y:S01]  /*fd70*/  LOP3.LUT R23, R23, 0xfffffffd, RZ, 0xc0, !PT ;  /* 0xfffffffd17177812 */ /* 0x000fe200078ec0ff */
[----:B0-----:R-:W-:-:S03]  /*fd80*/  IMAD.U32 R2, RZ, RZ, UR38 ;  /* 0x00000026ff027e24 */ /* 0x001fc6000f8e00ff */
[----:B------:R-:W-:Y:S01]  /*fd90*/  @P0 LOP3.LUT R23, R23, 0x2, RZ, 0xfc, !PT ;  /* 0x0000000217170812 */ /* 0x000fe200078efcff */
[----:B------:R-:W-:Y:S06]  /*fda0*/  BRA.DIV UR5, `(.L_x_250) ;  /* 0x0000003e05c47947 */ /* 0x000fec000b800000 */
.L_x_320:
[----:B------:R-:W-:Y:S02]  /*fdb0*/  ISETP.NE.AND P0, PT, R2, 0x3, PT ;  /* 0x000000030200780c */ /* 0x000fe40003f05270 */
[----:B------:R-:W-:Y:S02]  /*fdc0*/  ISETP.GT.U32.AND P1, PT, R20, 0x4f, PT ;  /* 0x0000004f1400780c */ /* 0x000fe40003f24070 */
[----:B------:R-:W-:Y:S02]  /*fdd0*/  LOP3.LUT R23, R23, 0xffffffdf, RZ, 0xc0, !PT ;  /* 0xffffffdf17177812 */ /* 0x000fe400078ec0ff */
[----:B------:R-:W-:-:S07]  /*fde0*/  SHF.R.S32.HI R30, RZ, 0x1f, R18 ;  /* 0x0000001fff1e7819 */ /* 0x000fce0000011412 */
[----:B------:R-:W-:-:S04]  /*fdf0*/  @P0 LOP3.LUT R23, R23, 0x20, RZ, 0xfc, !PT ;  /* 0x0000002017170812 */ /* 0x000fc800078efcff */
[----:B------:R-:W-:-:S04]  /*fe00*/  LOP3.LUT R23, R23, 0xfffffffe, RZ, 0xc0, !PT ;  /* 0xfffffffe17177812 */ /* 0x000fc800078ec0ff */
[----:B------:R-:W-:Y:S01]  /*fe10*/  @P1 LOP3.LUT R23, R23, 0x1, RZ, 0xfc, !PT ;  /* 0x0000000117171812 */ /* 0x000fe200078efcff */
[----:B------:R-:W-:Y:S06]  /*fe20*/  @!P0 BRA `(.L_x_251) ;  /* 0x0000000000048947 */ /* 0x000fec0003800000 */
[----:B------:R-:W-:Y:S01]  /*fe30*/  BPT.TRAP 0x1 ;  /* 0x000000040000795c */ /* 0x000fe20000300000 */
.L_x_251:
        /* <DEDUP_REMOVED lines=12> */
[----:B------:R-:W-:-:S03]  /*ff00*/  ULDC.64 UR4, c[0x0][0x330] ;  /* 0x0000cc0000047ab9 */ /* 0x000fc60000000a00 */
[----:B------:R-:W-:Y:S02]  /*ff10*/  IMAD.IADD R3, R3, 0x1, R5 ;  /* 0x0000000103037824 */ /* 0x000fe400078e0205 */
[----:B------:R-:W-:Y:S02]  /*ff20*/  IMAD R5, R30, UR4, RZ ;  /* 0x000000041e057c24 */ /* 0x000fe4000f8e02ff */
[----:B------:R-:W-:-:S04]  /*ff30*/  IMAD.WIDE.U32 R2, R18, UR4, R2 ;  /* 0x0000000412027c25 */ /* 0x000fc8000f8e0002 */
[----:B------:R-:W-:Y:S01]  /*ff40*/  IMAD R5, R18, UR5, R5 ;  /* 0x0000000512057c24 */ /* 0x000fe2000f8e0205 */
[----:B------:R-:W-:Y:S02]  /*ff50*/  ULDC.64 UR4, c[0x0][0x318] ;  /* 0x0000c60000047ab9 */ /* 0x000fe40000000a00 */
[----:B------:R-:W-:Y:S02]  /*ff60*/  LEA R24, P0, R2, UR4, 0x1 ;  /* 0x0000000402187c11 */ /* 0x000fe4000f8008ff */
[----:B------:R-:W-:-:S04]  /*ff70*/  IADD3 R5, R3, R5, RZ ;  /* 0x0000000503057210 */ /* 0x000fc80007ffe0ff */
[----:B------:R-:W-:Y:S01]  /*ff80*/  LEA.HI.X R25, R2, UR5, R5, 0x1, P0 ;  /* 0x0000000502197c11 */ /* 0x000fe200080f0c05 */
[----:B------:R-:W-:Y:S01]  /*ff90*/  IMAD R5, R27, 0x8, R22 ;  /* 0x000000081b057824 */ /* 0x000fe200078e0216 */
[----:B------:R-:W-:-:S04]  /*ffa0*/  SHF.L.U32 R2, R28, 0x1f, RZ ;  /* 0x0000001f1c027819 */ /* 0x000fc800000006ff */
[----:B------:R-:W0:Y:S02]  /*ffb0*/  SYNCS.PHASECHK.TRANS64.TRYWAIT P0, [R5+URZ+0x38840], R2 ;  /* 0x03884002050075a7 */ /* 0x000e24000800017f */
[----:B0-----:R-:W-:Y:S05]  /*ffc0*/  @!P0 BRA `(.L_x_253) ;  /* 0x0000003c006c8947 */ /* 0x001fea0003800000 */
.L_x_321:
[----:B------:R-:W-:Y:S05]  /*ffd0*/  BSYNC B0 ;  /* 0x0000000000007941 */ /* 0x000fea0003800000 */
.L_x_252:
[----:B------:R-:W2:Y:S01]  /*ffe0*/  LDL R9, [R1] ;  /* 0x0000000001097983 */ /* 0x000ea20000100800 */
[----:B------:R-:W-:Y:S02]  /*fff0*/  ULDC.64 UR4, c[0x0][0x300] ;  /* 0x0000c00000047ab9 */ /* 0x000fe40000000a00 */
[----:B------:R-:W-:Y:S01]  /*10000*/  IMAD R6, R6, UR4, RZ ;  /* 0x0000000406067c24 */ /* 0x000fe2000f8e02ff */
[----:B------:R-:W1:Y:S01]  /*10010*/  S2R R8, SR_TID.X ;  /* 0x0000000000087919 */ /* 0x000e620000002100 */
[----:B0-----:R-:W-:-:S04]  /*10020*/  IMAD.WIDE.U32 R2, R0, UR4, RZ ;  /* 0x0000000400027c25 */ /* 0x001fc8000f8e00ff */
[----:B------:R-:W-:Y:S01]  /*10030*/  IMAD R6, R0, UR5, R6 ;  /* 0x0000000500067c24 */ /* 0x000fe2000f8e0206 */
[----:B------:R-:W-:Y:S02]  /*10040*/  ULDC.64 UR4, c[0x0][0x310] ;  /* 0x0000c40000047ab9 */ /* 0x000fe40000000a00 */
[----:B------:R-:W-:Y:S02]  /*10050*/  IMAD R7, R7, UR4, RZ ;  /* 0x0000000407077c24 */ /* 0x000fe4000f8e02ff */
[----:B------:R-:W-:Y:S02]  /*10060*/  IMAD.IADD R3, R3, 0x1, R6 ;  /* 0x0000000103037824 */ /* 0x000fe400078e0206 */
[C---:B------:R-:W-:Y:S02]  /*10070*/  IMAD R7, R4.reuse, UR5, R7 ;  /* 0x0000000504077c24 */ /* 0x040fe4000f8e0207 */
[----:B------:R-:W-:Y:S01]  /*10080*/  IMAD.WIDE.U32 R2, R4, UR4, R2 ;  /* 0x0000000404027c25 */ /* 0x000fe2000f8e0002 */
[----:B------:R-:W-:-:S03]  /*10090*/  ULDC.64 UR4, c[0x0][0x308] ;  /* 0x0000c20000047ab9 */ /* 0x000fc60000000a00 */
[----:B------:R-:W-:Y:S02]  /*100a0*/  IMAD.IADD R3, R3, 0x1, R7 ;  /* 0x0000000103037824 */ /* 0x000fe400078e0207 */
[----:B------:R-:W-:Y:S02]  /*100b0*/  IMAD R0, R30, UR4, RZ ;  /* 0x000000041e007c24 */ /* 0x000fe4000f8e02ff */
[----:B------:R-:W-:-:S04]  /*100c0*/  IMAD.WIDE.U32 R2, R18, UR4, R2 ;  /* 0x0000000412027c25 */ /* 0x000fc8000f8e0002 */
[----:B------:R-:W-:Y:S01]  /*100d0*/  IMAD R0, R18, UR5, R0 ;  /* 0x0000000512007c24 */ /* 0x000fe2000f8e0200 */
[----:B------:R-:W-:Y:S01]  /*100e0*/  ULDC.64 UR4, c[0x0][0x2e8] ;  /* 0x0000ba0000047ab9 */ /* 0x000fe20000000a00 */
[----:B------:R-:W-:Y:S02]  /*100f0*/  IMAD R7, R27, 0x5000, R32 ;  /* 0x000050001b077824 */ /* 0x000fe400078e0220 */
[----:B------:R-:W-:Y:S01]  /*10100*/  IMAD.IADD R6, R3, 0x1, R0 ;  /* 0x0000000103067824 */ /* 0x000fe200078e0200 */
[----:B------:R-:W-:Y:S01]  /*10110*/  LEA R0, P0, R2, UR4, 0x1 ;  /* 0x0000000402007c11 */ /* 0x000fe2000f8008ff */
[----:B------:R-:W-:Y:S01]  /*10120*/  UMOV UR4, 0xffffffff ;  /* 0xffffffff00047882 */ /* 0x000fe20000000000 */
[----:B-1----:R-:W-:Y:S02]  /*10130*/  LOP3.LUT R8, R8, 0x7f, RZ, 0xc0, !PT ;  /* 0x0000007f08087812 */ /* 0x002fe400078ec0ff */
[----:B------:R-:W-:Y:S02]  /*10140*/  LEA.HI.X R6, R2, UR5, R6, 0x1, P0 ;  /* 0x0000000502067c11 */ /* 0x000fe400080f0c06 */
[----:B------:R-:W-:Y:S01]  /*10150*/  SHF.R.U32.HI R8, RZ, 0x3, R8 ;  /* 0x00000003ff087819 */ /* 0x000fe20000011608 */
[----:B--2---:R-:W-:-:S04]  /*10160*/  IMAD R4, R26, -0x50, R9 ;  /* 0xffffffb01a047824 */ /* 0x004fc800078e0209 */
[----:B------:R-:W-:-:S05]  /*10170*/  IMAD.IADD R4, R4, 0x1, -R8 ;  /* 0x0000000104047824 */ /* 0x000fca00078e0a08 */
[----:B------:R-:W-:Y:S01]  /*10180*/  ISETP.GE.AND P0, PT, R4, 0x1, PT ;  /* 0x000000010400780c */ /* 0x000fe20003f06270 */
[----:B------:R-:W-:-:S12]  /*10190*/  BRA.DIV UR4, `(.L_x_254) ;  /* 0x0000003e040c7947 */ /* 0x000fd8000b800000 */
[----:B------:R-:W0:Y:S01]  /*101a0*/  SHFL.IDX PT, R3, R0, RZ, 0x181f ;  /* 0x00181fff00037589 */ /* 0x000e2200000e0000 */
[----:B------:R-:W-:Y:S01]  /*101b0*/  LOP3.LUT P5, RZ, R23, 0x10, RZ, 0xc0, !PT ;  /* 0x0000001017ff7812 */ /* 0x000fe200078ac0ff */
[----:B------:R-:W-:Y:S01]  /*101c0*/  @P0 IMAD R9, R7, 0x2, R22 ;  /* 0x0000000207090824 */ /* 0x000fe200078e0216 */
[C---:B------:R-:W-:Y:S01]  /*101d0*/  LOP3.LUT P4, RZ, R23.reuse, 0x8, RZ, 0xc0, !PT ;  /* 0x0000000817ff7812 */ /* 0x040fe2000788c0ff */
[----:B------:R-:W1:Y:S01]  /*101e0*/  SHFL.IDX PT, R2, R6, RZ, 0x181f ;  /* 0x00181fff06027589 */ /* 0x000e6200000e0000 */
[C---:B------:R-:W-:Y:S02]  /*101f0*/  LOP3.LUT P3, RZ, R23.reuse, 0x4, RZ, 0xc0, !PT ;  /* 0x0000000417ff7812 */ /* 0x040fe4000786c0ff */
[----:B------:R-:W-:Y:S01]  /*10200*/  LOP3.LUT P2, RZ, R23, 0x2, RZ, 0xc0, !PT ;  /* 0x0000000217ff7812 */ /* 0x000fe2000784c0ff */
[----:B------:R-:W-:Y:S01]  /*10210*/  SHFL.IDX PT, R8, R6, 0x1, 0x181f ;  /* 0x00381f0006087f89 */ /* 0x000fe200000e0000 */
[----:B0-----:R-:W-:-:S04]  /*10220*/  @P0 LEA R3, P1, R33, R3, 0x1 ;  /* 0x0000000321030211 */ /* 0x001fc800078208ff */
[----:B-1----:R-:W-:-:S04]  /*10230*/  @P0 IADD3.X R2, RZ, R2, RZ, P1, !PT ;  /* 0x00000002ff020210 */ /* 0x002fc80000ffe4ff */
[----:B------:R-:W-:-:S04]  /*10240*/  @P0 LOP3.LUT R3, R3, R2, RZ, 0x3c, !PT ;  /* 0x0000000203030212 */ /* 0x000fc800078e3cff */
[----:B------:R-:W-:-:S04]  /*10250*/  @P0 LOP3.LUT R2, R3, R2, RZ, 0x3c, !PT ;  /* 0x0000000203020212 */ /* 0x000fc800078e3cff */
[----:B------:R-:W-:-:S05]  /*10260*/  @P0 LOP3.LUT R3, R3, R2, RZ, 0x3c, !PT ;  /* 0x0000000203030212 */ /* 0x000fca00078e3cff */
[----:B------:R-:W-:Y:S04]  /*10270*/  @P0 LDGSTS.E.BYPASS.LTC128B.128 [R9+0x24400], desc[UR36][R2.64], !P5 ;  /* 0x2440000002090fae */ /* 0x000fe8000e901d64 */
[----:B------:R-:W-:Y:S04]  /*10280*/  @P0 LDGSTS.E.BYPASS.LTC128B.128 [R9+0x26c00], desc[UR36][R2.64+0x80], !P4 ;  /* 0x26c0008002090fae */ /* 0x000fe8000e101d64 */
[----:B------:R-:W-:Y:S04]  /*10290*/  @P0 LDGSTS.E.BYPASS.LTC128B.128 [R9+0x29400], desc[UR36][R2.64+0x100], !P3 ;  /* 0x2940010002090fae */ /* 0x000fe8000d901d64 */
[----:B------:R0:W-:Y:S01]  /*102a0*/  @P0 LDGSTS.E.BYPASS.LTC128B.128 [R9+0x2bc00], desc[UR36][R2.64+0x180], !P2 ;  /* 0x2bc0018002090fae */ /* 0x0001e2000d101d64 */
[----:B------:R-:W-:-:S03]  /*102b0*/  ISETP.GE.AND P0, PT, R4, 0x11, PT ;  /* 0x000000110400780c */ /* 0x000fc60003f06270 */
[----:B0-----:R-:W0:Y:S10]  /*102c0*/  SHFL.IDX PT, R2, R0, 0x1, 0x181f ;  /* 0x00381f0000027f89 */ /* 0x001e3400000e0000 */
[----:B------:R-:W-:Y:S01]  /*102d0*/  @P0 IMAD R21, R7, 0x2, R22 ;  /* 0x0000000207150824 */ /* 0x000fe200078e0216 */
[----:B0-----:R-:W-:-:S05]  /*102e0*/  @P0 LEA R2, P1, R33, R2, 0x1 ;  /* 0x0000000221020211 */ /* 0x001fca00078208ff */
[----:B------:R-:W-:Y:S02]  /*102f0*/  @P0 IMAD.X R3, RZ, RZ, R8, P1 ;  /* 0x000000ffff030224 */ /* 0x000fe400008e0608 */
[----:B------:R-:W-:Y:S04]  /*10300*/  SHFL.IDX PT, R8, R6, 0x2, 0x181f ;  /* 0x00581f0006087f89 */ /* 0x000fe800000e0000 */
        /* <DEDUP_REMOVED lines=17> */
[----:B------:R-:W1:Y:S01]  /*10420*/  SHFL.IDX PT, R0, R0, 0x4, 0x181f ;  /* 0x00981f0000007f89 */ /* 0x000e6200000e0000 */
[----:B0-----:R-:W-:-:S04]  /*10430*/  @P0 LEA R2, P1, R33, R2, 0x1 ;  /* 0x0000000221020211 */ /* 0x001fc800078208ff */
[----:B------:R-:W-:Y:S02]  /*10440*/  @P0 IADD3.X R3, RZ, R8, RZ, P1, !PT ;  /* 0x00000008ff030210 */ /* 0x000fe40000ffe4ff */
[----:B------:R0:W2:Y:S04]  /*10450*/  SHFL.IDX PT, R8, R6, 0x4, 0x181f ;  /* 0x00981f0006087f89 */ /* 0x0000a800000e0000 */
[----:B------:R0:W-:Y:S04]  /*10460*/  @P0 LDGSTS.E.BYPASS.LTC128B.128 [R21+0x25c00], desc[UR36][R2.64], !P5 ;  /* 0x25c0000002150fae */ /* 0x0001e8000e901d64 */
[----:B------:R0:W-:Y:S04]  /*10470*/  @P0 LDGSTS.E.BYPASS.LTC128B.128 [R21+0x28400], desc[UR36][R2.64+0x80], !P4 ;  /* 0x2840008002150fae */ /* 0x0001e8000e101d64 */
[----:B------:R0:W-:Y:S04]  /*10480*/  @P0 LDGSTS.E.BYPASS.LTC128B.128 [R21+0x2ac00], desc[UR36][R2.64+0x100], !P3 ;  /* 0x2ac0010002150fae */ /* 0x0001e8000d901d64 */
[----:B-1----:R0:W-:Y:S02]  /*10490*/  @P0 LDGSTS.E.BYPASS.LTC128B.128 [R21+0x2d400], desc[UR36][R2.64+0x180], !P2 ;  /* 0x2d40018002150fae */ /* 0x0021e4000d101d64 */
.L_x_333:
[----:B------:R-:W-:Y:S01]  /*104a0*/  ISETP.GE.AND P0, PT, R4, 0x41, PT ;  /* 0x000000410400780c */ /* 0x000fe20003f06270 */
[----:B------:R-:W-:-:S12]  /*104b0*/  BSSY B0, `(.L_x_255) ;  /* 0x0000010000007945 */ /* 0x000fd80003800000 */
[----:B------:R-:W-:Y:S05]  /*104c0*/  @!P0 BRA `(.L_x_256) ;  /* 0x0000000000388947 */ /* 0x000fea0003800000 */
[----:B------:R-:W-:Y:S01]  /*104d0*/  LOP3.LUT P4, RZ, R23, 0x10, RZ, 0xc0, !PT ;  /* 0x0000001017ff7812 */ /* 0x000fe2000788c0ff */
[----:B------:R-:W-:Y:S01]  /*104e0*/  IMAD R7, R7, 0x2, R22 ;  /* 0x0000000207077824 */ /* 0x000fe200078e0216 */
[C---:B------:R-:W-:Y:S02]  /*104f0*/  LOP3.LUT P3, RZ, R23.reuse, 0x8, RZ, 0xc0, !PT ;  /* 0x0000000817ff7812 */ /* 0x040fe4000786c0ff */
[C---:B------:R-:W-:Y:S02]  /*10500*/  LOP3.LUT P2, RZ, R23.reuse, 0x4, RZ, 0xc0, !PT ;  /* 0x0000000417ff7812 */ /* 0x040fe4000784c0ff */
[----:B------:R-:W-:Y:S02]  /*10510*/  LOP3.LUT P1, RZ, R23, 0x2, RZ, 0xc0, !PT ;  /* 0x0000000217ff7812 */ /* 0x000fe4000782c0ff */
[----:B0-----:R-:W-:-:S05]  /*10520*/  LEA R2, P0, R33, R0, 0x1 ;  /* 0x0000000021027211 */ /* 0x001fca00078008ff */
        /* <DEDUP_REMOVED lines=8> */
.L_x_256:
[----:B------:R-:W-:Y:S05]  /*105b0*/  BSYNC B0 ;  /* 0x0000000000007941 */ /* 0x000fea0003800000 */
.L_x_255:
[----:B------:R-:W-:Y:S01]  /*105c0*/  NOP ;  /* 0x0000000000007918 */ /* 0x000fe20000000000 */
[----:B------:R-:W-:-:S13]  /*105d0*/  PLOP3.LUT P0, PT, PT, PT, PT, 0x80, 0x0 ;  /* 0x000000000000781c */ /* 0x000fda0003f0f070 */
.L_x_257:
        /* <DEDUP_REMOVED lines=10> */
.L_x_258:
[----:B------:R3:W5:Y:S01]  /*10680*/  LDL.LU R0, [R1+0xc] ;  /* 0x00000c0001007983 */ /* 0x0007620000300800 */
[----:B------:R-:W-:Y:S01]  /*10690*/  LOP3.LUT P0, RZ, R23, 0x80, RZ, 0xc0, !PT ;  /* 0x0000008017ff7812 */ /* 0x000fe2000780c0ff */
[----:B------:R3:W-:-:S12]  /*106a0*/  SYNCS.ARRIVE.TRANS64.A1T0 RZ, [R5+URZ+0x38830], RZ ;  /* 0x038830ff05ff79a7 */ /* 0x0007d8000810003f */
[----:B------:R-:W-:Y:S05]  /*106b0*/  WARPSYNC.ALL ;  /* 0x0000000000007948 */ /* 0x000fea0003800000 */
[----:B------:R-:W-:Y:S01]  /*106c0*/  ULDC.64 UR4, c[0x0][0x298] ;  /* 0x0000a60000047ab9 */ /* 0x000fe20000000a00 */
[----:B01----:R-:W-:Y:S01]  /*106d0*/  VIADD R2, R22, 0x14400 ;  /* 0x0001440016027836 */ /* 0x003fe20000000000 */
[----:B------:R-:W-:Y:S01]  /*106e0*/  SEL R29, R29, RZ, !P0 ;  /* 0x000000ff1d1d7207 */ /* 0x000fe20004000000 */
[----:B------:R-:W-:Y:S01]  /*106f0*/  IMAD.WIDE.U32 R6, R35, UR4, RZ ;  /* 0x0000000423067c25 */ /* 0x000fe2000f8e00ff */
[----:B------:R-:W-:Y:S01]  /*10700*/  BSSY B6, `(.L_x_259) ;  /* 0x000001b000067945 */ /* 0x000fe20003800000 */
[----:B------:R-:W-:Y:S01]  /*10710*/  BAR.SYNC.DEFER_BLOCKING 0x8, 0x180 ;  /* 0x0206000000007b1d */ /* 0x000fe20000010000 */
[----:B-----5:R-:W-:-:S02]  /*10720*/  SEL R0, R0, RZ, !P0 ;  /* 0x000000ff00007207 */ /* 0x020fc40004000000 */
[----:B------:R-:W-:-:S03]  /*10730*/  LOP3.LUT P0, RZ, R2, 0x3ff, RZ, 0xc0, !PT ;  /* 0x000003ff02ff7812 */ /* 0x000fc6000780c0ff */
[----:B------:R0:W-:Y:S04]  /*10740*/  STL [R1+0xc], R0 ;  /* 0x00000c0001007387 */ /* 0x0001e80000100800 */
[----:B------:R1:W-:Y:S01]  /*10750*/  STL.64 [R1+0x10], R6 ;  /* 0x0000100601007387 */ /* 0x0003e20000100a00 */
[----:B0-----:R-:W-:-:S05]  /*10760*/  SHF.R.S32.HI R0, RZ, 0x1f, R35 ;  /* 0x0000001fff007819 */ /* 0x001fca0000011423 */
[----:B------:R-:W-:-:S04]  /*10770*/  IMAD R0, R0, UR4, RZ ;  /* 0x0000000400007c24 */ /* 0x000fc8000f8e02ff */
[----:B------:R-:W-:-:S04]  /*10780*/  IMAD R0, R35, UR5, R0 ;  /* 0x0000000523007c24 */ /* 0x000fc8000f8e0200 */
[----:B------:R-:W-:Y:S01]  /*10790*/  IMAD.IADD R35, R7, 0x1, R0 ;  /* 0x0000000107237824 */ /* 0x000fe200078e0200 */
[----:B-1----:R-:W-:Y:S06]  /*107a0*/  @!P0 BRA `(.L_x_260) ;  /* 0x0000000000408947 */ /* 0x002fec0003800000 */
[----:B------:R-:W-:Y:S01]  /*107b0*/  MOV R2, 0x0 ;  /* 0x0000000000027802 */ /* 0x000fe20000000f00 */
[----:B------:R-:W-:Y:S01]  /*107c0*/  ULDC.64 UR6, c[0x4][0x138] ;  /* 0x01004e0000067ab9 */ /* 0x000fe20000000a00 */
[----:B------:R-:W-:Y:S01]  /*107d0*/  ULDC.64 UR8, c[0x4][0x140] ;  /* 0x0100500000087ab9 */ /* 0x000fe20000000a00 */
[----:B------:R-:W-:Y:S01]  /*107e0*/  ULDC.64 UR4, c[0x4][0xb0] ;  /* 0x01002c0000047ab9 */ /* 0x000fe20000000a00 */
[----:B------:R-:W-:Y:S01]  /*107f0*/  MOV R4, UR6 ;  /* 0x0000000600047c02 */ /* 0x000fe20008000f00 */
[----:B---3--:R-:W-:Y:S01]  /*10800*/  IMAD.U32 R5, RZ, RZ, UR7 ;  /* 0x00000007ff057e24 */ /* 0x008fe2000f8e00ff */
[----:B------:R-:W0:Y:S01]  /*10810*/  LDC.64 R2, c[0x4][R2] ;  /* 0x0100000002027b82 */ /* 0x000e220000000a00 */
[----:B------:R-:W-:Y:S01]  /*10820*/  IMAD.U32 R6, RZ, RZ, UR8 ;  /* 0x00000008ff067e24 */ /* 0x000fe2000f8e00ff */
[----:B--2---:R-:W-:Y:S01]  /*10830*/  MOV R8, 0x70 ;  /* 0x0000007000087802 */ /* 0x004fe20000000f00 */
[----:B------:R-:W-:Y:S02]  /*10840*/  IMAD.U32 R7, RZ, RZ, UR9 ;  /* 0x00000009ff077e24 */ /* 0x000fe4000f8e00ff */
[----:B------:R-:W-:-:S02]  /*10850*/  IMAD.U32 R10, RZ, RZ, UR4 ;  /* 0x00000004ff0a7e24 */ /* 0x000fc4000f8e00ff */
[----:B------:R-:W-:Y:S02]  /*10860*/  IMAD.U32 R11, RZ, RZ, UR5 ;  /* 0x00000005ff0b7e24 */ /* 0x000fe4000f8e00ff */
[----:B------:R-:W-:Y:S02]  /*10870*/  IMAD.MOV.U32 R12, RZ, RZ, 0x1 ;  /* 0x00000001ff0c7424 */ /* 0x000fe400078e00ff */
[----:B------:R-:W-:-:S07]  /*10880*/  IMAD.MOV.U32 R13, RZ, RZ, RZ ;  /* 0x000000ffff0d7224 */ /* 0x000fce00078e00ff */
[----:B------:R-:W-:-:S07]  /*10890*/  LEPC R20, `(.L_x_260) ;  /* 0x000000001014794e */ /* 0x000fce0000000000 */
[----:B0-----:R-:W-:Y:S05]  /*108a0*/  CALL.ABS.NOINC R2 ;  /* 0x0000000002007343 */ /* 0x001fea0003c00000 */
.L_x_260:
[----:B------:R-:W-:Y:S05]  /*108b0*/  BSYNC B6 ;  /* 0x0000000000067941 */ /* 0x000fea0003800000 */
.L_x_259:
[----:B------:R-:W4:Y:S01]  /*108c0*/  LDL.LU R20, [R1+0xc] ;  /* 0x00000c0001147983 */ /* 0x000f220000300800 */
[----:B------:R-:W0:Y:S01]  /*108d0*/  LDC R6, c[0x0][0x448] ;  /* 0x00011200ff067b82 */ /* 0x000e220000000800 */
[----:B------:R-:W-:Y:S02]  /*108e0*/  ULDC.64 UR4, c[0x0][0x2d8] ;  /* 0x0000b60000047ab9 */ /* 0x000fe40000000a00 */
[----:B------:R-:W2:Y:S01]  /*108f0*/  LDL.LU.64 R2, [R1+0x10] ;  /* 0x0000100001027983 */ /* 0x000ea20000300a00 */
[----:B------:R-:W-:-:S03]  /*10900*/  IMAD R0, R30, UR4, RZ ;  /* 0x000000041e007c24 */ /* 0x000fc6000f8e02ff */
[----:B------:R1:W5:Y:S01]  /*10910*/  LDL R10, [R1+0x18] ;  /* 0x00001800010a7983 */ /* 0x0003620000100800 */
[----:B---3--:R-:W-:Y:S01]  /*10920*/  IMAD R5, R18, UR5, R0 ;  /* 0x0000000512057c24 */ /* 0x008fe2000f8e0200 */
[----:B0-----:R-:W-:-:S13]  /*10930*/  ISETP.NE.AND P0, PT, R6, 0x1, PT ;  /* 0x000000010600780c */ /* 0x001fda0003f05270 */
[----:B------:R-:W0:Y:S01]  /*10940*/  @P0 LDC R4, c[0x0][0x450] ;  /* 0x00011400ff040b82 */ /* 0x000e220000000800 */
[----:B------:R-:W-:Y:S01]  /*10950*/  LOP3.LUT R9, R33, 0x40, RZ, 0xfc, !PT ;  /* 0x0000004021097812 */ /* 0x000fe200078efcff */
[----:B----4-:R-:W-:Y:S02]  /*10960*/  IMAD.MOV.U32 R21, RZ, RZ, R20 ;  /* 0x000000ffff157224 */ /* 0x010fe400078e0014 */
[----:B------:R-:W3:Y:S01]  /*10970*/  S2R R20, SR_TID.X ;  /* 0x0000000000147919 */ /* 0x000ee20000002100 */
[----:B--2---:R-:W-:Y:S02]  /*10980*/  IMAD.MOV.U32 R3, RZ, RZ, R35 ;  /* 0x000000ffff037224 */ /* 0x004fe400078e0023 */
[----:B------:R-:W-:Y:S01]  /*10990*/  IMAD.WIDE.U32 R2, R18, UR4, R2 ;  /* 0x0000000412027c25 */ /* 0x000fe2000f8e0002 */
[----:B------:R-:W-:-:S03]  /*109a0*/  ULDC.64 UR4, c[0x0][0x2e0] ;  /* 0x0000b80000047ab9 */ /* 0x000fc60000000a00 */
[----:B------:R-:W-:Y:S02]  /*109b0*/  IMAD.IADD R3, R3, 0x1, R5 ;  /* 0x0000000103037824 */ /* 0x000fe400078e0205 */
[----:B------:R-:W2:Y:S01]  /*109c0*/  @P0 LDC R5, c[0x0][0x44c] ;  /* 0x00011300ff050b82 */ /* 0x000ea20000000800 */
[----:B------:R-:W-:Y:S02]  /*109d0*/  IMAD R0, R21, UR4, RZ ;  /* 0x0000000415007c24 */ /* 0x000fe4000f8e02ff */
[----:B------:R-:W-:-:S04]  /*109e0*/  IMAD.WIDE.U32 R2, R29, UR4, R2 ;  /* 0x000000041d027c25 */ /* 0x000fc8000f8e0002 */
[----:B------:R-:W-:Y:S01]  /*109f0*/  IMAD R0, R29, UR5, R0 ;  /* 0x000000051d007c24 */ /* 0x000fe2000f8e0200 */
[----:B------:R-:W-:-:S04]  /*10a00*/  ULDC.64 UR4, c[0x0][0x2d0] ;  /* 0x0000b40000047ab9 */ /* 0x000fc80000000a00 */
[----:B------:R-:W-:Y:S01]  /*10a10*/  IADD3 R3, R3, R0, RZ ;  /* 0x0000000003037210 */ /* 0x000fe20007ffe0ff */
[----:B------:R-:W-:Y:S01]  /*10a20*/  IMAD.SHL.U32 R0, R17, 0x80, RZ ;  /* 0x0000008011007824 */ /* 0x000fe200078e00ff */
[C---:B---3--:R-:W-:Y:S01]  /*10a30*/  LOP3.LUT R21, R20.reuse, 0x7f, RZ, 0xc0, !PT ;  /* 0x0000007f14157812 */ /* 0x048fe200078ec0ff */
[----:B------:R-:W-:-:S03]  /*10a40*/  IMAD.SHL.U32 R20, R20, 0x10, RZ ;  /* 0x0000001014147824 */ /* 0x000fc600078e00ff */
[----:B------:R-:W-:-:S04]  /*10a50*/  SHF.R.U32.HI R21, RZ, 0x3, R21 ;  /* 0x00000003ff157819 */ /* 0x000fc80000011615 */
[----:B------:R-:W-:-:S04]  /*10a60*/  LOP3.LUT R20, R21, 0x70, R20, 0xf8, !PT ;  /* 0x0000007015147812 */ /* 0x000fc800078ef814 */
[----:B------:R-:W-:-:S05]  /*10a70*/  LOP3.LUT R7, R20, R0, RZ, 0xfc, !PT ;  /* 0x0000000014077212 */ /* 0x000fca00078efcff */
[----:B--2---:R-:W-:-:S04]  /*10a80*/  @P0 IMAD.HI.U32 R8, R7, R5, RZ ;  /* 0x0000000507080227 */ /* 0x004fc800078e00ff */
[----:B------:R-:W-:Y:S01]  /*10a90*/  IMAD.MOV.U32 R5, RZ, RZ, R7 ;  /* 0x000000ffff057224 */ /* 0x000fe200078e0007 */
[----:B0-----:R-:W-:Y:S01]  /*10aa0*/  @P0 SHF.R.U32.HI R5, RZ, R4, R8 ;  /* 0x00000004ff050219 */ /* 0x001fe20000011608 */
[----:B------:R-:W0:Y:S04]  /*10ab0*/  S2R R20, SR_TID.X ;  /* 0x0000000000147919 */ /* 0x000e280000002100 */
[----:B------:R-:W-:-:S04]  /*10ac0*/  IMAD.MOV R4, RZ, RZ, -R5 ;  /* 0x000000ffff047224 */ /* 0x000fc800078e0a05 */
[----:B------:R-:W-:Y:S01]  /*10ad0*/  IMAD R4, R6, R4, R7 ;  /* 0x0000000406047224 */ /* 0x000fe200078e0207 */
[----:B------:R-:W-:Y:S01]  /*10ae0*/  SHF.R.S32.HI R7, RZ, 0x1f, R5 ;  /* 0x0000001fff077819 */ /* 0x000fe20000011405 */
[----:B------:R-:W-:-:S04]  /*10af0*/  IMAD.WIDE.U32 R2, R5, UR4, R2 ;  /* 0x0000000405027c25 */ /* 0x000fc8000f8e0002 */
[----:B------:R-:W-:-:S04]  /*10b00*/  IMAD R7, R7, UR4, RZ ;  /* 0x0000000407077c24 */ /* 0x000fc8000f8e02ff */
[----:B------:R-:W-:Y:S01]  /*10b10*/  IMAD R7, R5, UR5, R7 ;  /* 0x0000000505077c24 */ /* 0x000fe2000f8e0207 */
[----:B------:R-:W-:Y:S01]  /*10b20*/  SHF.R.S32.HI R5, RZ, 0x1f, R4 ;  /* 0x0000001fff057819 */ /* 0x000fe20000011404 */
[----:B------:R-:W-:Y:S02]  /*10b30*/  ULDC.64 UR4, c[0x0][0x2c8] ;  /* 0x0000b20000047ab9 */ /* 0x000fe40000000a00 */
[----:B------:R-:W-:Y:S02]  /*10b40*/  IMAD.IADD R3, R3, 0x1, R7 ;  /* 0x0000000103037824 */ /* 0x000fe400078e0207 */
[----:B------:R-:W-:Y:S02]  /*10b50*/  IMAD R5, R5, UR4, RZ ;  /* 0x0000000405057c24 */ /* 0x000fe4000f8e02ff */
[----:B------:R-:W-:-:S04]  /*10b60*/  IMAD.WIDE.U32 R2, R4, UR4, R2 ;  /* 0x0000000404027c25 */ /* 0x000fc8000f8e0002 */
[----:B------:R-:W-:Y:S01]  /*10b70*/  IMAD R5, R4, UR5, R5 ;  /* 0x0000000504057c24 */ /* 0x000fe2000f8e0205 */
[----:B------:R-:W-:-:S04]  /*10b80*/  ULDC.64 UR4, c[0x0][0x280] ;  /* 0x0000a00000047ab9 */ /* 0x000fc80000000a00 */
[----:B------:R-:W-:Y:S02]  /*10b90*/  IADD3 R3, R3, R5, RZ ;  /* 0x0000000503037210 */ /* 0x000fe40007ffe0ff */
[----:B------:R-:W-:Y:S01]  /*10ba0*/  LEA R5, P0, R2, UR4, 0x1 ;  /* 0x0000000402057c11 */ /* 0x000fe2000f8008ff */
[----:B------:R-:W-:Y:S01]  /*10bb0*/  ULDC UR4, c[0x0][0x2b8] ;  /* 0x0000ae0000047ab9 */ /* 0x000fe20000000800 */
[----:B0-----:R-:W-:Y:S02]  /*10bc0*/  LOP3.LUT R20, R20, 0x7f, RZ, 0xc0, !PT ;  /* 0x0000007f14147812 */ /* 0x001fe400078ec0ff */
[----:B------:R-:W-:Y:S01]  /*10bd0*/  LEA.HI.X R4, R2, UR5, R3, 0x1, P0 ;  /* 0x0000000502047c11 */ /* 0x000fe200080f0c03 */
[----:B------:R-:W-:Y:S01]  /*10be0*/  UMOV UR5, 0xffffffff ;  /* 0xffffffff00057882 */ /* 0x000fe20000000000 */
[----:B------:R-:W-:Y:S02]  /*10bf0*/  ISETP.GE.AND P4, PT, R33, UR4, PT ;  /* 0x0000000421007c0c */ /* 0x000fe4000bf86270 */
[----:B------:R-:W-:-:S02]  /*10c00*/  ISETP.GE.AND P3, PT, R9, UR4, PT ;  /* 0x0000000409007c0c */ /* 0x000fc4000bf66270 */
[----:B------:R-:W-:Y:S02]  /*10c10*/  ISETP.GE.AND P2, PT, R37, UR4, PT ;  /* 0x0000000425007c0c */ /* 0x000fe4000bf46270 */
[----:B------:R-:W-:Y:S02]  /*10c20*/  ISETP.GE.AND P1, PT, R36, UR4, PT ;  /* 0x0000000424007c0c */ /* 0x000fe4000bf26270 */
[----:B------:R-:W-:Y:S01]  /*10c30*/  SHF.R.U32.HI R9, RZ, 0x3, R20 ;  /* 0x00000003ff097819 */ /* 0x000fe20000011614 */
[----:B-1----:R-:W-:Y:S10]  /*10c40*/  BRA.DIV UR5, `(.L_x_261) ;  /* 0x0000003a05247947 */ /* 0x002ff4000b800000 */
[----:B------:R-:W0:Y:S01]  /*10c50*/  SHFL.IDX PT, R14, R5, RZ, 0x181f ;  /* 0x00181fff050e7589 */ /* 0x000e2200000e0000 */
[----:B-----5:R-:W-:Y:S02]  /*10c60*/  IMAD R6, R10, R6, RZ ;  /* 0x000000060a067224 */ /* 0x020fe400078e02ff */
[----:B------:R-:W-:Y:S01]  /*10c70*/  IMAD.IADD R0, R9, 0x1, R0 ;  /* 0x0000000109007824 */ /* 0x000fe200078e0200 */
[----:B------:R-:W1:Y:S03]  /*10c80*/  SHFL.IDX PT, R2, R4, RZ, 0x181f ;  /* 0x00181fff04027589 */ /* 0x000e6600000e0000 */
[C---:B------:R-:W-:Y:S01]  /*10c90*/  VIADD R7, R0.reuse, 0x10 ;  /* 0x0000001000077836 */ /* 0x040fe20000000000 */
[----:B------:R-:W-:-:S13]  /*10ca0*/  ISETP.GE.AND P0, PT, R0, R6, PT ;  /* 0x000000060000720c */ /* 0x000fda0003f06270 */
[----:B0-----:R-:W-:-:S05]  /*10cb0*/  @!P0 LEA R14, P5, R33, R14, 0x1 ;  /* 0x0000000e210e8211 */ /* 0x001fca00078a08ff */
[----:B-1----:R-:W-:Y:S02]  /*10cc0*/  @!P0 IMAD.X R3, RZ, RZ, R2, P5 ;  /* 0x000000ffff038224 */ /* 0x002fe400028e0602 */
[----:B------:R-:W-:Y:S02]  /*10cd0*/  @!P0 IMAD.MOV.U32 R2, RZ, RZ, R14 ;  /* 0x000000ffff028224 */ /* 0x000fe400078e000e */
[----:B------:R-:W0:Y:S04]  /*10ce0*/  SHFL.IDX PT, R14, R5, 0x1, 0x181f ;  /* 0x00381f00050e7f89 */ /* 0x000e2800000e0000 */
[----:B------:R-:W-:Y:S04]  /*10cf0*/  @!P0 LDGSTS.E.BYPASS.LTC128B.128 [R34+0x14400], desc[UR36][R2.64], !P4 ;  /* 0x1440000002228fae */ /* 0x000fe8000e101d64 */
[----:B------:R-:W-:Y:S04]  /*10d00*/  @!P0 LDGSTS.E.BYPASS.LTC128B.128 [R34+0x18400], desc[UR36][R2.64+0x80], !P3 ;  /* 0x1840008002228fae */ /* 0x000fe8000d901d64 */
[----:B------:R-:W-:Y:S04]  /*10d10*/  @!P0 LDGSTS.E.BYPASS.LTC128B.128 [R34+0x1c400], desc[UR36][R2.64+0x100], !P2 ;  /* 0x1c40010002228fae */ /* 0x000fe8000d101d64 */
[----:B------:R1:W-:Y:S01]  /*10d20*/  @!P0 LDGSTS.E.BYPASS.LTC128B.128 [R34+0x20400], desc[UR36][R2.64+0x180], !P1 ;  /* 0x2040018002228fae */ /* 0x0003e2000c901d64 */
[----:B------:R-:W-:-:S03]  /*10d30*/  ISETP.GE.AND P0, PT, R7, R6, PT ;  /* 0x000000060700720c */ /* 0x000fc60003f06270 */
[----:B-1----:R-:W1:Y:S10]  /*10d40*/  SHFL.IDX PT, R2, R4, 0x1, 0x181f ;  /* 0x00381f0004027f89 */ /* 0x002e7400000e0000 */
[----:B0-----:R-:W-:-:S05]  /*10d50*/  @!P0 LEA R14, P5, R33, R14, 0x1 ;  /* 0x0000000e210e8211 */ /* 0x001fca00078a08ff */
[----:B-1----:R-:W-:Y:S01]  /*10d60*/  @!P0 IMAD.X R7, RZ, RZ, R2, P5 ;  /* 0x000000ffff078224 */ /* 0x002fe200028e0602 */
[----:B------:R-:W-:Y:S02]  /*10d70*/  @!P0 MOV R2, R14 ;  /* 0x0000000e00028202 */ /* 0x000fe40000000f00 */
[----:B------:R-:W0:Y:S01]  /*10d80*/  SHFL.IDX PT, R14, R5, 0x2, 0x181f ;  /* 0x00581f00050e7f89 */ /* 0x000e2200000e0000 */
[----:B------:R-:W-:Y:S02]  /*10d90*/  @!P0 IMAD.MOV.U32 R3, RZ, RZ, R7 ;  /* 0x000000ffff038224 */ /* 0x000fe400078e0007 */
[----:B------:R-:W-:-:S03]  /*10da0*/  VIADD R7, R0, 0x20 ;  /* 0x0000002000077836 */ /* 0x000fc60000000000 */
[----:B------:R-:W-:Y:S04]  /*10db0*/  @!P0 LDGSTS.E.BYPASS.LTC128B.128 [R34+0x14c00], desc[UR36][R2.64], !P4 ;  /* 0x14c0000002228fae */ /* 0x000fe8000e101d64 */
[----:B------:R-:W-:Y:S04]  /*10dc0*/  @!P0 LDGSTS.E.BYPASS.LTC128B.128 [R34+0x18c00], desc[UR36][R2.64+0x80], !P3 ;  /* 0x18c0008002228fae */ /* 0x000fe8000d901d64 */
[----:B------:R-:W-:Y:S04]  /*10dd0*/  @!P0 LDGSTS.E.BYPASS.LTC128B.128 [R34+0x1cc00], desc[UR36][R2.64+0x100], !P2 ;  /* 0x1cc0010002228fae */ /* 0x000fe8000d101d64 */
[----:B------:R1:W-:Y:S01]  /*10de0*/  @!P0 LDGSTS.E.BYPASS.LTC128B.128 [R34+0x20c00], desc[UR36][R2.64+0x180], !P1 ;  /* 0x20c0018002228fae */ /* 0x0003e2000c901d64 */
[----:B------:R-:W-:-:S03]  /*10df0*/  ISETP.GE.AND P0, PT, R7, R6, PT ;  /* 0x000000060700720c */ /* 0x000fc60003f06270 */
[----:B-1----:R-:W1:Y:S10]  /*10e00*/  SHFL.IDX PT, R2, R4, 0x2, 0x181f ;  /* 0x00581f0004027f89 */ /* 0x002e7400000e0000 */
[----:B0-----:R-:W-:-:S05]  /*10e10*/  @!P0 LEA R14, P5, R33, R14, 0x1 ;  /* 0x0000000e210e8211 */ /* 0x001fca00078a08ff */
[----:B-1----:R-:W-:Y:S02]  /*10e20*/  @!P0 IMAD.X R7, RZ, RZ, R2, P5 ;  /* 0x000000ffff078224 */ /* 0x002fe400028e0602 */
[----:B------:R-:W-:Y:S02]  /*10e30*/  @!P0 IMAD.MOV.U32 R2, RZ, RZ, R14 ;  /* 0x000000ffff028224 */ /* 0x000fe400078e000e */
[----:B------:R-:W-:Y:S01]  /*10e40*/  @!P0 IMAD.MOV.U32 R3, RZ, RZ, R7 ;  /* 0x000000ffff038224 */ /* 0x000fe200078e0007 */
[----:B------:R-:W0:Y:S01]  /*10e50*/  SHFL.IDX PT, R14, R5, 0x3, 0x181f ;  /* 0x00781f00050e7f89 */ /* 0x000e2200000e0000 */
[----:B------:R-:W-:-:S03]  /*10e60*/  IADD3 R7, R0, 0x30, RZ ;  /* 0x0000003000077810 */ /* 0x000fc60007ffe0ff */
        /* <DEDUP_REMOVED lines=46> */
[----:B------:R0:W1:Y:S04]  /*11150*/  SHFL.IDX PT, R14, R5, 0x7, 0x181f ;  /* 0x00f81f00050e7f89 */ /* 0x00006800000e0000 */
[----:B------:R0:W-:Y:S04]  /*11160*/  @!P0 LDGSTS.E.BYPASS.LTC128B.128 [R34+0x17400], desc[UR36][R2.64], !P4 ;  /* 0x1740000002228fae */ /* 0x0001e8000e101d64 */
[----:B------:R0:W-:Y:S04]  /*11170*/  @!P0 LDGSTS.E.BYPASS.LTC128B.128 [R34+0x1b400], desc[UR36][R2.64+0x80], !P3 ;  /* 0x1b40008002228fae */ /* 0x0001e8000d901d64 */
[----:B------:R0:W-:Y:S04]  /*11180*/  @!P0 LDGSTS.E.BYPASS.LTC128B.128 [R34+0x1f400], desc[UR36][R2.64+0x100], !P2 ;  /* 0x1f40010002228fae */ /* 0x0001e8000d101d64 */
[----:B------:R0:W-:Y:S04]  /*11190*/  @!P0 LDGSTS.E.BYPASS.LTC128B.128 [R34+0x23400], desc[UR36][R2.64+0x180], !P1 ;  /* 0x2340018002228fae */ /* 0x0001e8000c901d64 */
[----:B------:R0:W2:Y:S02]  /*111a0*/  SHFL.IDX PT, R7, R4, 0x7, 0x181f ;  /* 0x00f81f0004077f89 */ /* 0x0000a400000e0000 */
.L_x_350:
[----:B0-----:R-:W-:Y:S01]  /*111b0*/  VIADD R3, R0, 0x70 ;  /* 0x0000007000037836 */ /* 0x001fe20000000000 */
[----:B------:R-:W-:Y:S04]  /*111c0*/  BSSY B0, `(.L_x_262) ;  /* 0x000000c000007945 */ /* 0x000fe80003800000 */
[----:B------:R-:W-:-:S13]  /*111d0*/  ISETP.GE.AND P0, PT, R3, R6, PT ;  /* 0x000000060300720c */ /* 0x000fda0003f06270 */
[----:B------:R-:W-:Y:S05]  /*111e0*/  @P0 BRA `(.L_x_263) ;  /* 0x0000000000240947 */ /* 0x000fea0003800000 */
[----:B-1----:R-:W-:-:S05]  /*111f0*/  LEA R2, P0, R33, R14, 0x1 ;  /* 0x0000000e21027211 */ /* 0x002fca00078008ff */
        /* <DEDUP_REMOVED lines=8> */
.L_x_263:
[----:B------:R-:W-:Y:S05]  /*11280*/  BSYNC B0 ;  /* 0x0000000000007941 */ /* 0x000fea0003800000 */
.L_x_262:
[----:B------:R-:W-:Y:S01]  /*11290*/  NOP ;  /* 0x0000000000007918 */ /* 0x000fe20000000000 */
[----:B------:R-:W-:-:S13]  /*112a0*/  PLOP3.LUT P0, PT, PT, PT, PT, 0x80, 0x0 ;  /* 0x000000000000781c */ /* 0x000fda0003f0f070 */
.L_x_264:
[----:B------:R-:W-:Y:S02]  /*112b0*/  PLOP3.LUT P1, PT, P1, P0, PT, 0xa2, 0x0 ;  /* 0x000000000000781c */ /* 0x000fe40000f21472 */
[----:B------:R-:W-:-:S08]  /*112c0*/  @P0 R2UR P1, UR4, R22 ;  /* 0x00000000160402ca */ /* 0x000fd00000020000 */
[----:B------:R-:W-:-:S05]  /*112d0*/  @P0 PLOP3.LUT P0, PT, P1, PT, PT, 0x80, 0x0 ;  /* 0x000000000000081c */ /* 0x000fca0000f0f070 */
[----:B------:R-:W-:Y:S01]  /*112e0*/  @!P1 SYNCS.ARRIVE.TRANS64.RED.A0T1 RZ, [UR4+0x38800], RZ ;  /* 0x038800ffffff99a7 */ /* 0x000fe20008200404 */
[----:B------:R-:W-:Y:S07]  /*112f0*/  @!P1 ARRIVES.LDGSTSBAR.64.TRANSCNT [UR4+0x38800] ;  /* 0x03880000ff0099b0 */ /* 0x000fee0008000a84 */
[----:B------:R-:W-:Y:S05]  /*11300*/  @P0 BRA.U.ANY `(.L_x_264) ;  /* 0xfffffffd00e80947 */ /* 0x000fea000393ffff */
[----:B0-----:R-:W3:Y:S02]  /*11310*/  LDL.LU R2, [R1+0x1c] ;  /* 0x00001c0001027983 */ /* 0x001ee40000300800 */
[----:B---3--:R-:W-:-:S04]  /*11320*/  IADD3 R2, R2, 0x1, RZ ;  /* 0x0000000102027810 */ /* 0x008fc80007ffe0ff */
[----:B------:R-:W-:Y:S01]  /*11330*/  LEA.HI R0, R2, R2, RZ, 0x1 ;  /* 0x0000000202007211 */ /* 0x000fe200078f08ff */
[----:B------:R0:W-:Y:S03]  /*11340*/  STL [R1+0x1c], R2 ;  /* 0x00001c0201007387 */ /* 0x0001e60000100800 */
[----:B------:R-:W-:-:S05]  /*11350*/  LOP3.LUT R0, R0, 0xfffffffe, RZ, 0xc0, !PT ;  /* 0xfffffffe00007812 */ /* 0x000fca00078ec0ff */
[----:B------:R-:W-:-:S05]  /*11360*/  IMAD.IADD R0, R2, 0x1, -R0 ;  /* 0x0000000102007824 */ /* 0x000fca00078e0a00 */
[----:B------:R-:W-:Y:S01]  /*11370*/  SHF.L.U32 R3, R0, 0x1f, RZ ;  /* 0x0000001f00037819 */ /* 0x000fe200000006ff */
[----:B------:R-:W-:Y:S01]  /*11380*/  NOP ;  /* 0x0000000000007918 */ /* 0x000fe20000000000 */
[----:B------:R0:W-:Y:S01]  /*11390*/  SYNCS.ARRIVE.TRANS64.A1T0 RZ, [R22+URZ+0x38800], RZ ;  /* 0x038800ff16ff79a7 */ /* 0x0001e2000810003f */
[----:B------:R-:W-:Y:S01]  /*113a0*/  BSSY B0, `(.L_x_265) ;  /* 0x0000003000007945 */ /* 0x000fe20003800000 */
[----:B------:R-:W3:Y:S03]  /*113b0*/  SYNCS.PHASECHK.TRANS64.TRYWAIT P0, [R22+URZ+0x38820], R3 ;  /* 0x03882003160075a7 */ /* 0x000ee6000800017f */
[----:B0--3--:R-:W-:Y:S05]  /*113c0*/  @!P0 BRA `(.L_x_266) ;  /* 0x0000003800fc8947 */ /* 0x009fea0003800000 */
.L_x_351:
[----:B------:R-:W-:Y:S05]  /*113d0*/  BSYNC B0 ;  /* 0x0000000000007941 */ /* 0x000fea0003800000 */
.L_x_265:
[----:B------:R-:W3:Y:S01]  /*113e0*/  LDL R0, [R1] ;  /* 0x0000000001007983 */ /* 0x000ee20000100800 */
[----:B------:R-:W-:Y:S01]  /*113f0*/  BSSY B0, `(.L_x_267) ;  /* 0x0000116000007945 */ /* 0x000fe20003800000 */
[----:B---3--:R-:W-:-:S13]  /*11400*/  ISETP.GE.AND P0, PT, R0, 0x51, PT ;  /* 0x000000510000780c */ /* 0x008fda0003f06270 */
[----:B------:R-:W-:Y:S05]  /*11410*/  @!P0 BRA `(.L_x_268) ;  /* 0x00000010004c8947 */ /* 0x000fea0003800000 */
[----:B------:R-:W3:Y:S01]  /*11420*/  LDL.LU R0, [R1+0x20] ;  /* 0x0000200001007983 */ /* 0x000ee20000300800 */
[C---:B------:R-:W-:Y:S01]  /*11430*/  LOP3.LUT R2, R33.reuse, 0x40, RZ, 0xfc, !PT ;  /* 0x0000004021027812 */ /* 0x040fe200078efcff */
[----:B------:R-:W-:Y:S01]  /*11440*/  ULDC UR4, c[0x0][0x2f4] ;  /* 0x0000bd0000047ab9 */ /* 0x000fe20000000800 */
[----:B------:R-:W-:Y:S01]  /*11450*/  IMAD.MOV.U32 R17, RZ, RZ, R28 ;  /* 0x000000ffff117224 */ /* 0x000fe200078e001c */
[----:B------:R-:W-:Y:S01]  /*11460*/  ISETP.GE.AND P4, PT, R33, UR4, PT ;  /* 0x0000000421007c0c */ /* 0x000fe2000bf86270 */
[----:B--2---:R-:W-:Y:S01]  /*11470*/  IMAD.MOV.U32 R7, RZ, RZ, R27 ;  /* 0x000000ffff077224 */ /* 0x004fe200078e001b */
[----:B------:R-:W-:Y:S01]  /*11480*/  ISETP.GE.AND P3, PT, R2, UR4, PT ;  /* 0x0000000402007c0c */ /* 0x000fe2000bf66270 */
[----:B------:R-:W-:Y:S01]  /*11490*/  IMAD.MOV.U32 R29, RZ, RZ, R26 ;  /* 0x000000ffff1d7224 */ /* 0x000fe200078e001a */
[----:B------:R-:W-:Y:S02]  /*114a0*/  ISETP.GE.AND P2, PT, R37, UR4, PT ;  /* 0x0000000425007c0c */ /* 0x000fe4000bf46270 */
[----:B------:R-:W-:Y:S01]  /*114b0*/  ISETP.GE.AND P1, PT, R36, UR4, PT ;  /* 0x0000000424007c0c */ /* 0x000fe2000bf26270 */
[----:B---3--:R-:W-:-:S12]  /*114c0*/  VIADD R0, R0, 0xfffffffe ;  /* 0xfffffffe00007836 */ /* 0x008fd80000000000 */
.L_x_281:
[----:B------:R-:W2:Y:S04]  /*114d0*/  LDL R6, [R1+0x4] ;  /* 0x0000040001067983 */ /* 0x000ea80000100800 */
[----:B------:R-:W3:Y:S01]  /*114e0*/  LDL R8, [R1+0x8] ;  /* 0x0000080001087983 */ /* 0x000ee20000100800 */
[----:B------:R-:W4:Y:S01]  /*114f0*/  S2R R2, SR_TID.X ;  /* 0x0000000000027919 */ /* 0x000f220000002100 */
[----:B------:R-:W1:Y:S01]  /*11500*/  S2R R4, SR_TID.X ;  /* 0x0000000000047919 */ /* 0x000e620000002100 */
[----:B----4-:R-:W-:-:S04]  /*11510*/  LOP3.LUT R2, R2, 0x7f, RZ, 0xc0, !PT ;  /* 0x0000007f02027812 */ /* 0x010fc800078ec0ff */
[----:B0-----:R-:W-:Y:S02]  /*11520*/  SHF.R.U32.HI R3, RZ, 0x3, R2 ;  /* 0x00000003ff037819 */ /* 0x001fe40000011602 */
[----:B------:R-:W0:Y:S01]  /*11530*/  LDC R2, c[0x0][0x430] ;  /* 0x00010c00ff027b82 */ /* 0x000e220000000800 */
[----:B-1----:R-:W-:-:S04]  /*11540*/  SHF.L.U32 R9, R4, 0x4, RZ ;  /* 0x0000000404097819 */ /* 0x002fc800000006ff */
[----:B------:R-:W-:-:S04]  /*11550*/  LOP3.LUT R9, R3, 0x70, R9, 0xf8, !PT ;  /* 0x0000007003097812 */ /* 0x000fc800078ef809 */
[----:B------:R-:W-:-:S13]  /*11560*/  ISETP.GT.U32.AND P6, PT, R9, 0x4f, PT ;  /* 0x0000004f0900780c */ /* 0x000fda0003fc4070 */
[----:B------:R-:W3:Y:S01]  /*11570*/  @!P6 LDC.64 R4, c[0x0][0x428] ;  /* 0x00010a00ff04eb82 */ /* 0x000ee20000000a00 */
[----:B0-----:R-:W-:-:S13]  /*11580*/  ISETP.NE.AND P0, PT, R2, 0x1, PT ;  /* 0x000000010200780c */ /* 0x001fda0003f05270 */
[----:B------:R-:W0:Y:S08]  /*11590*/  @P0 LDC R3, c[0x0][0x434] ;  /* 0x00010d00ff030b82 */ /* 0x000e300000000800 */
[----:B------:R-:W1:Y:S01]  /*115a0*/  @P0 LDC R2, c[0x0][0x438] ;  /* 0x00010e00ff020b82 */ /* 0x000e620000000800 */
[----:B--2---:R-:W-:-:S04]  /*115b0*/  IMAD R6, R0, 0x50, R6 ;  /* 0x0000005000067824 */ /* 0x004fc800078e0206 */
[----:B------:R-:W-:-:S04]  /*115c0*/  IMAD.IADD R6, R9, 0x1, R6 ;  /* 0x0000000109067824 */ /* 0x000fc800078e0206 */
[----:B0-----:R-:W-:-:S04]  /*115d0*/  @P0 IMAD.HI.U32 R3, R6, R3, RZ ;  /* 0x0000000306030227 */ /* 0x001fc800078e00ff */
[----:B------:R-:W-:Y:S01]  /*115e0*/  IMAD.MOV.U32 R10, RZ, RZ, R6 ;  /* 0x000000ffff0a7224 */ /* 0x000fe200078e0006 */
[----:B-1----:R-:W-:Y:S01]  /*115f0*/  @P0 SHF.R.U32.HI R10, RZ, R2, R3 ;  /* 0x00000002ff0a0219 */ /* 0x002fe20000011603 */
[----:B---3--:R-:W-:Y:S02]  /*11600*/  @!P6 IMAD R2, R8, R4, RZ ;  /* 0x000000040802e224 */ /* 0x008fe400078e02ff */
[----:B------:R-:W0:Y:S01]  /*11610*/  @!P6 LDC.64 R8, c[0x0][0x418] ;  /* 0x00010600ff08eb82 */ /* 0x000e220000000a00 */
[----:B------:R-:W-:Y:S01]  /*11620*/  @!P6 SHF.R.S32.HI R3, RZ, 0x1f, R10 ;  /* 0x0000001fff03e819 */ /* 0x000fe2000001140a */
[----:B------:R-:W-:Y:S02]  /*11630*/  @!P6 IMAD R5, R31, R5, R2 ;  /* 0x000000051f05e224 */ /* 0x000fe400078e0202 */
[----:B------:R-:W-:-:S04]  /*11640*/  @!P6 IMAD.MOV.U32 R2, RZ, RZ, R10 ;  /* 0x000000ffff02e224 */ /* 0x000fc800078e000a */
[----:B------:R-:W-:-:S04]  /*11650*/  @!P6 IMAD.WIDE.U32 R2, R31, R4, R2 ;  /* 0x000000041f02e225 */ /* 0x000fc800078e0002 */
[----:B------:R-:W-:Y:S01]  /*11660*/  @!P6 IMAD.IADD R5, R5, 0x1, R3 ;  /* 0x000000010505e824 */ /* 0x000fe200078e0203 */
[----:B------:R-:W-:Y:S02]  /*11670*/  MOV R4, RZ ;  /* 0x000000ff00047202 */ /* 0x000fe40000000f00 */
[----:B0-----:R-:W-:-:S04]  /*11680*/  @!P6 LEA R8, P0, R2, R8, 0x2 ;  /* 0x000000080208e211 */ /* 0x001fc800078010ff */
[----:B------:R-:W-:-:S05]  /*11690*/  @!P6 LEA.HI.X R9, R2, R9, R5, 0x2, P0 ;  /* 0x000000090209e211 */ /* 0x000fca00000f1405 */
[----:B------:R0:W5:Y:S01]  /*116a0*/  @!P6 LDG.E R4, desc[UR36][R8.64] ;  /* 0x000000240804e981 */ /* 0x000162000c1e1900 */
[----:B------:R-:W-:Y:S01]  /*116b0*/  LOP3.LUT P5, RZ, R23, 0x20, RZ, 0xc0, !PT ;  /* 0x0000002017ff7812 */ /* 0x000fe200078ac0ff */
[----:B------:R-:W-:Y:S01]  /*116c0*/  VIADD R27, R7, 0x1 ;  /* 0x00000001071b7836 */ /* 0x000fe20000000000 */
[----:B------:R-:W-:Y:S05]  /*116d0*/  YIELD ;  /* 0x0000000000007946 */ /* 0x000fea0003800000 */
[----:B------:R-:W-:Y:S01]  /*116e0*/  ISETP.NE.AND P0, PT, R27, 0x2, PT ;  /* 0x000000021b00780c */ /* 0x000fe20003f05270 */
[----:B------:R-:W-:Y:S01]  /*116f0*/  IMAD.MOV R5, RZ, RZ, -R10 ;  /* 0x000000ffff057224 */ /* 0x000fe200078e0a0a */
[----:B------:R-:W-:-:S02]  /*11700*/  ULDC UR4, c[0x0][0x430] ;  /* 0x00010c0000047ab9 */ /* 0x000fc40000000800 */
[----:B------:R-:W-:Y:S01]  /*11710*/  SEL R28, RZ, 0x1, P0 ;  /* 0x00000001ff1c7807 */ /* 0x000fe20000000000 */
[----:B------:R-:W-:Y:S01]  /*11720*/  IMAD R5, R5, UR4, R6 ;  /* 0x0000000405057c24 */ /* 0x000fe2000f8e0206 */
[----:B------:R-:W-:Y:S01]  /*11730*/  SEL R27, R27, RZ, P0 ;  /* 0x000000ff1b1b7207 */ /* 0x000fe20000000000 */
[----:B------:R-:W-:Y:S01]  /*11740*/  IMAD.MOV.U32 R26, RZ, RZ, R0 ;  /* 0x000000ffff1a7224 */ /* 0x000fe200078e0000 */
[----:B------:R-:W-:Y:S01]  /*11750*/  LOP3.LUT R28, R17, R28, RZ, 0x3c, !PT ;  /* 0x0000001c111c7212 */ /* 0x000fe200078e3cff */
[----:B0-----:R-:W-:Y:S06]  /*11760*/  @!P5 BRA `(.L_x_269) ;  /* 0x000000000004d947 */ /* 0x001fec0003800000 */
[----:B------:R-:W-:Y:S01]  /*11770*/  BPT.TRAP 0x1 ;  /* 0x000000040000795c */ /* 0x000fe20000300000 */
.L_x_269:
[----:B------:R-:W-:Y:S01]  /*11780*/  IMAD R6, R27, 0x8, R22 ;  /* 0x000000081b067824 */ /* 0x000fe200078e0216 */
[----:B------:R-:W-:Y:S01]  /*11790*/  SHF.L.U32 R3, R28, 0x1f, RZ ;  /* 0x0000001f1c037819 */ /* 0x000fe200000006ff */
[----:B------:R-:W-:Y:S03]  /*117a0*/  BSSY B1, `(.L_x_270) ;  /* 0x0000003000017945 */ /* 0x000fe60003800000 */
[----:B------:R-:W0:Y:S02]  /*117b0*/  SYNCS.PHASECHK.TRANS64.TRYWAIT P0, [R6+URZ+0x38840], R3 ;  /* 0x03884003060075a7 */ /* 0x000e24000800017f */
[----:B0-----:R-:W-:Y:S05]  /*117c0*/  @!P0 BRA `(.L_x_271) ;  /* 0x0000003800108947 */ /* 0x001fea0003800000 */
.L_x_352:
[----:B------:R-:W-:Y:S05]  /*117d0*/  BSYNC B1 ;  /* 0x0000000000017941 */ /* 0x000fea0003800000 */
.L_x_270:
[----:B------:R-:W-:Y:S01]  /*117e0*/  SHF.R.S32.HI R20, RZ, 0x1f, R5 ;  /* 0x0000001fff147819 */ /* 0x000fe20000011405 */
[----:B------:R-:W-:Y:S01]  /*117f0*/  ULDC.64 UR4, c[0x0][0x300] ;  /* 0x0000c00000047ab9 */ /* 0x000fe20000000a00 */
[----:B-----5:R-:W-:Y:S01]  /*11800*/  SHF.R.S32.HI R21, RZ, 0x1f, R4 ;  /* 0x0000001fff157819 */ /* 0x020fe20000011404 */
[----:B0-----:R-:W-:Y:S01]  /*11810*/  IMAD.WIDE.U32 R2, R5, UR4, RZ ;  /* 0x0000000405027c25 */ /* 0x001fe2000f8e00ff */
[----:B------:R-:W-:-:S03]  /*11820*/  LOP3.LUT P5, RZ, R23, 0x2, RZ, 0xc0, !PT ;  /* 0x0000000217ff7812 */ /* 0x000fc600078ac0ff */
[----:B------:R-:W-:Y:S02]  /*11830*/  IMAD R0, R20, UR4, RZ ;  /* 0x0000000414007c24 */ /* 0x000fe4000f8e02ff */
[----:B------:R-:W-:Y:S02]  /*11840*/  IMAD R9, R27, 0x5000, R32 ;  /* 0x000050001b097824 */ /* 0x000fe400078e0220 */
        /* <DEDUP_REMOVED lines=16> */
[----:B------:R-:W-:Y:S06]  /*11950*/  BRA.DIV UR4, `(.L_x_272) ;  /* 0x0000003604c07947 */ /* 0x000fec000b800000 */
[----:B------:R-:W0:Y:S01]  /*11960*/  SHFL.IDX PT, R2, R8, RZ, 0x181f ;  /* 0x00181fff08027589 */ /* 0x000e2200000e0000 */
[----:B------:R-:W-:Y:S01]  /*11970*/  LOP3.LUT R23, R23, 0xfffffbff, RZ, 0xc0, !PT ;  /* 0xfffffbff17177812 */ /* 0x000fe200078ec0ff */
[----:B------:R-:W-:Y:S02]  /*11980*/  IMAD.SHL.U32 R0, R33, 0x2, RZ ;  /* 0x0000000221007824 */ /* 0x000fe400078e00ff */
[----:B------:R-:W1:Y:S01]  /*11990*/  SHFL.IDX PT, R3, R10, RZ, 0x181f ;  /* 0x00181fff0a037589 */ /* 0x000e6200000e0000 */
[----:B------:R-:W-:Y:S01]  /*119a0*/  @P2 LOP3.LUT R23, R23, 0x400, RZ, 0xfc, !PT ;  /* 0x0000040017172812 */ /* 0x000fe200078efcff */
[----:B------:R-:W-:Y:S02]  /*119b0*/  IMAD R9, R9, 0x2, R22 ;  /* 0x0000000209097824 */ /* 0x000fe400078e0216 */
[----:B------:R-:W-:Y:S01]  /*119c0*/  SHFL.IDX PT, R35, R10, 0x1, 0x181f ;  /* 0x00381f000a237f89 */ /* 0x000fe200000e0000 */
[C---:B------:R-:W-:Y:S02]  /*119d0*/  LOP3.LUT P2, RZ, R23.reuse, 0x10, RZ, 0xc0, !PT ;  /* 0x0000001017ff7812 */ /* 0x040fe4000784c0ff */
[----:B------:R-:W-:-:S04]  /*119e0*/  LOP3.LUT R23, R23, 0xfffffdff, RZ, 0xc0, !PT ;  /* 0xfffffdff17177812 */ /* 0x000fc800078ec0ff */
[----:B------:R-:W-:-:S04]  /*119f0*/  @P1 LOP3.LUT R23, R23, 0x200, RZ, 0xfc, !PT ;  /* 0x0000020017171812 */ /* 0x000fc800078efcff */
[C---:B------:R-:W-:Y:S02]  /*11a00*/  LOP3.LUT P1, RZ, R23.reuse, 0x8, RZ, 0xc0, !PT ;  /* 0x0000000817ff7812 */ /* 0x040fe4000782c0ff */
[----:B------:R-:W-:Y:S02]  /*11a10*/  LOP3.LUT P6, RZ, R23, 0x4, RZ, 0xc0, !PT ;  /* 0x0000000417ff7812 */ /* 0x000fe400078cc0ff */
[----:B0-----:R-:W-:-:S05]  /*11a20*/  IADD3 R2, P0, R2, R0, RZ ;  /* 0x0000000002027210 */ /* 0x001fca0007f1e0ff */
[----:B-1----:R-:W-:-:S05]  /*11a30*/  IMAD.X R3, RZ, RZ, R3, P0 ;  /* 0x000000ffff037224 */ /* 0x002fca00000e0603 */
[----:B------:R-:W-:Y:S04]  /*11a40*/  LDGSTS.E.BYPASS.LTC128B.128 [R9+0x24400], desc[UR36][R2.64], !P2 ;  /* 0x2440000002097fae */ /* 0x000fe8000d101d64 */
[----:B------:R-:W-:Y:S04]  /*11a50*/  LDGSTS.E.BYPASS.LTC128B.128 [R9+0x26c00], desc[UR36][R2.64+0x80], !P1 ;  /* 0x26c0008002097fae */ /* 0x000fe8000c901d64 */
[----:B------:R-:W-:Y:S04]  /*11a60*/  LDGSTS.E.BYPASS.LTC128B.128 [R9+0x29400], desc[UR36][R2.64+0x100], !P6 ;  /* 0x2940010002097fae */ /* 0x000fe8000f101d64 */
[----:B------:R0:W-:Y:S04]  /*11a70*/  LDGSTS.E.BYPASS.LTC128B.128 [R9+0x2bc00], desc[UR36][R2.64+0x180], !P5 ;  /* 0x2bc0018002097fae */ /* 0x0001e8000e901d64 */
[----:B0-----:R-:W0:Y:S02]  /*11a80*/  SHFL.IDX PT, R2, R8, 0x1, 0x181f ;  /* 0x00381f0008027f89 */ /* 0x001e2400000e0000 */
[----:B0-----:R-:W-:-:S05]  /*11a90*/  IADD3 R2, P0, R2, R0, RZ ;  /* 0x0000000002027210 */ /* 0x001fca0007f1e0ff */
[----:B------:R-:W-:Y:S02]  /*11aa0*/  IMAD.X R3, RZ, RZ, R35, P0 ;  /* 0x000000ffff037224 */ /* 0x000fe400000e0623 */
[----:B------:R-:W-:Y:S04]  /*11ab0*/  SHFL.IDX PT, R35, R10, 0x2, 0x181f ;  /* 0x00581f000a237f89 */ /* 0x000fe800000e0000 */
        /* <DEDUP_REMOVED lines=13> */
[----:B0-----:R-:W-:-:S04]  /*11b90*/  IADD3 R2, P0, R2, R0, RZ ;  /* 0x0000000002027210 */ /* 0x001fc80007f1e0ff */
[----:B------:R-:W-:Y:S02]  /*11ba0*/  IADD3.X R3, RZ, R35, RZ, P0, !PT ;  /* 0x00000023ff037210 */ /* 0x000fe400007fe4ff */
[----:B------:R0:W1:Y:S04]  /*11bb0*/  SHFL.IDX PT, R35, R10, 0x4, 0x181f ;  /* 0x00981f000a237f89 */ /* 0x00006800000e0000 */
[----:B------:R-:W-:Y:S01]  /*11bc0*/  LDGSTS.E.BYPASS.LTC128B.128 [R9+0x25c00], desc[UR36][R2.64], !P2 ;  /* 0x25c0000002097fae */ /* 0x000fe2000d101d64 */
[----:B------:R-:W-:-:S03]  /*11bd0*/  LOP3.LUT P2, RZ, R23, 0x400, RZ, 0xc0, !PT ;  /* 0x0000040017ff7812 */ /* 0x000fc6000784c0ff */
[----:B------:R-:W-:Y:S01]  /*11be0*/  LDGSTS.E.BYPASS.LTC128B.128 [R9+0x28400], desc[UR36][R2.64+0x80], !P1 ;  /* 0x2840008002097fae */ /* 0x000fe2000c901d64 */
[----:B------:R-:W-:-:S03]  /*11bf0*/  LOP3.LUT P1, RZ, R23, 0x200, RZ, 0xc0, !PT ;  /* 0x0000020017ff7812 */ /* 0x000fc6000782c0ff */
[----:B------:R-:W-:Y:S04]  /*11c00*/  LDGSTS.E.BYPASS.LTC128B.128 [R9+0x2ac00], desc[UR36][R2.64+0x100], !P6 ;  /* 0x2ac0010002097fae */ /* 0x000fe8000f101d64 */
[----:B------:R2:W-:Y:S04]  /*11c10*/  LDGSTS.E.BYPASS.LTC128B.128 [R9+0x2d400], desc[UR36][R2.64+0x180], !P5 ;  /* 0x2d40018002097fae */ /* 0x0005e8000e901d64 */
[----:B-12---:R0:W2:Y:S02]  /*11c20*/  SHFL.IDX PT, R2, R8, 0x4, 0x181f ;  /* 0x00981f0008027f89 */ /* 0x0060a400000e0000 */
.L_x_364:
[----:B------:R-:W-:Y:S02]  /*11c30*/  LOP3.LUT R23, R23, 0xfffffdff, RZ, 0xc0, !PT ;  /* 0xfffffdff17177812 */ /* 0x000fe400078ec0ff */
[----:B--2---:R-:W-:Y:S02]  /*11c40*/  IADD3 R2, P0, R2, R0, RZ ;  /* 0x0000000002027210 */ /* 0x004fe40007f1e0ff */
[----:B------:R-:W-:-:S03]  /*11c50*/  @P1 LOP3.LUT R23, R23, 0x200, RZ, 0xfc, !PT ;  /* 0x0000020017171812 */ /* 0x000fc600078efcff */
[----:B------:R-:W-:Y:S01]  /*11c60*/  IMAD.X R3, RZ, RZ, R35, P0 ;  /* 0x000000ffff037224 */ /* 0x000fe200000e0623 */
[C---:B------:R-:W-:Y:S02]  /*11c70*/  LOP3.LUT P1, RZ, R23.reuse, 0x10, RZ, 0xc0, !PT ;  /* 0x0000001017ff7812 */ /* 0x040fe4000782c0ff */
[C---:B------:R-:W-:Y:S02]  /*11c80*/  LOP3.LUT P0, RZ, R23.reuse, 0x8, RZ, 0xc0, !PT ;  /* 0x0000000817ff7812 */ /* 0x040fe4000780c0ff */
[----:B------:R-:W-:-:S09]  /*11c90*/  LOP3.LUT P6, RZ, R23, 0x4, RZ, 0xc0, !PT ;  /* 0x0000000417ff7812 */ /* 0x000fd200078cc0ff */
[----:B------:R-:W-:Y:S01]  /*11ca0*/  @!PT LDS RZ, [RZ] ;  /* 0x00000000fffff984 */ /* 0x000fe20000000800 */
[----:B------:R-:W-:Y:S01]  /*11cb0*/  @!PT LDS RZ, [RZ] ;  /* 0x00000000fffff984 */ /* 0x000fe20000000800 */
[----:B------:R-:W-:Y:S01]  /*11cc0*/  @!PT LDS RZ, [RZ] ;  /* 0x00000000fffff984 */ /* 0x000fe20000000800 */
[----:B------:R1:W-:Y:S01]  /*11cd0*/  LDGSTS.E.BYPASS.LTC128B.128 [R9+0x26400], desc[UR36][R2.64], !P1 ;  /* 0x2640000002097fae */ /* 0x0003e2000c901d64 */
[----:B------:R-:W-:-:S03]  /*11ce0*/  LOP3.LUT P1, RZ, R23, 0x200, RZ, 0xc0, !PT ;  /* 0x0000020017ff7812 */ /* 0x000fc6000782c0ff */
[----:B------:R1:W-:Y:S01]  /*11cf0*/  LDGSTS.E.BYPASS.LTC128B.128 [R9+0x28c00], desc[UR36][R2.64+0x80], !P0 ;  /* 0x28c0008002097fae */ /* 0x0003e2000c101d64 */
[----:B------:R-:W-:-:S03]  /*11d00*/  PLOP3.LUT P0, PT, PT, PT, PT, 0x80, 0x0 ;  /* 0x000000000000781c */ /* 0x000fc60003f0f070 */
[----:B------:R1:W-:Y:S04]  /*11d10*/  LDGSTS.E.BYPASS.LTC128B.128 [R9+0x2b400], desc[UR36][R2.64+0x100], !P6 ;  /* 0x2b40010002097fae */ /* 0x0003e8000f101d64 */
[----:B------:R1:W-:Y:S01]  /*11d20*/  LDGSTS.E.BYPASS.LTC128B.128 [R9+0x2dc00], desc[UR36][R2.64+0x180], !P5 ;  /* 0x2dc0018002097fae */ /* 0x0003e2000e901d64 */
[----:B------:R-:W-:-:S05]  /*11d30*/  NOP ;  /* 0x0000000000007918 */ /* 0x000fca0000000000 */
.L_x_273:
        /* <DEDUP_REMOVED lines=10> */
.L_x_274:
[----:B------:R2:W-:Y:S01]  /*11de0*/  SYNCS.ARRIVE.TRANS64.A1T0 RZ, [R6+URZ+0x38830], RZ ;  /* 0x038830ff06ff79a7 */ /* 0x0005e2000810003f */
[----:B------:R-:W-:Y:S05]  /*11df0*/  @!P6 BRA `(.L_x_275) ;  /* 0x000000000004e947 */ /* 0x000fea0003800000 */
[----:B------:R-:W-:Y:S01]  /*11e00*/  BPT.TRAP 0x1 ;  /* 0x000000040000795c */ /* 0x000fe20000300000 */
.L_x_275:
[----:B-1----:R-:W-:Y:S01]  /*11e10*/  SHF.L.U32 R2, R17, 0x1f, RZ ;  /* 0x0000001f11027819 */ /* 0x002fe200000006ff */
[----:B--2---:R-:W-:Y:S01]  /*11e20*/  IMAD R6, R7, 0x8, R22 ;  /* 0x0000000807067824 */ /* 0x004fe200078e0216 */
[----:B------:R-:W-:Y:S03]  /*11e30*/  BSSY B1, `(.L_x_276) ;  /* 0x0000003000017945 */ /* 0x000fe60003800000 */
[----:B------:R-:W1:Y:S02]  /*11e40*/  SYNCS.PHASECHK.TRANS64.TRYWAIT P0, [R6+URZ+0x38860], R2 ;  /* 0x03886002060075a7 */ /* 0x000e64000800017f */
[----:B-1----:R-:W-:Y:S05]  /*11e50*/  @!P0 BRA `(.L_x_277) ;  /* 0x0000003800448947 */ /* 0x002fea0003800000 */
.L_x_365:
[----:B------:R-:W-:Y:S05]  /*11e60*/  BSYNC B1 ;  /* 0x0000000000017941 */ /* 0x000fea0003800000 */
.L_x_276:
[----:B0-----:R-:W2:Y:S01]  /*11e70*/  LDL R8, [R1] ;  /* 0x0000000001087983 */ /* 0x001ea20000100800 */
[----:B------:R-:W0:Y:S01]  /*11e80*/  S2R R3, SR_TID.X ;  /* 0x0000000000037919 */ /* 0x000e220000002100 */
[----:B------:R-:W-:Y:S01]  /*11e90*/  UMOV UR4, 0xffffffff ;  /* 0xffffffff00047882 */ /* 0x000fe20000000000 */
[----:B------:R-:W-:Y:S01]  /*11ea0*/  IMAD R7, R7, 0x5000, R32 ;  /* 0x0000500007077824 */ /* 0x000fe200078e0220 */
[----:B0-----:R-:W-:-:S04]  /*11eb0*/  LOP3.LUT R3, R3, 0x7f, RZ, 0xc0, !PT ;  /* 0x0000007f03037812 */ /* 0x001fc800078ec0ff */
[----:B------:R-:W-:Y:S01]  /*11ec0*/  SHF.R.U32.HI R3, RZ, 0x3, R3 ;  /* 0x00000003ff037819 */ /* 0x000fe20000011603 */
[----:B--2---:R-:W-:-:S04]  /*11ed0*/  IMAD R8, R29, -0x50, R8 ;  /* 0xffffffb01d087824 */ /* 0x004fc800078e0208 */
[----:B------:R-:W-:Y:S01]  /*11ee0*/  IMAD.IADD R8, R8, 0x1, -R3 ;  /* 0x0000000108087824 */ /* 0x000fe200078e0a03 */
[----:B------:R-:W-:Y:S06]  /*11ef0*/  BRA.DIV UR4, `(.L_x_278) ;  /* 0x0000003a04307947 */ /* 0x000fec000b800000 */
[----:B-1----:R-:W0:Y:S01]  /*11f00*/  SHFL.IDX PT, R2, R24, RZ, 0x181f ;  /* 0x00181fff18027589 */ /* 0x002e2200000e0000 */
[----:B------:R-:W-:-:S03]  /*11f10*/  IMAD R7, R7, 0x2, R22 ;  /* 0x0000000207077824 */ /* 0x000fc600078e0216 */
[----:B------:R-:W1:Y:S04]  /*11f20*/  SHFL.IDX PT, R3, R25, RZ, 0x181f ;  /* 0x00181fff19037589 */ /* 0x000e6800000e0000 */
[----:B------:R-:W-:Y:S01]  /*11f30*/  SHFL.IDX PT, R14, R24, 0x4, 0x181f ;  /* 0x00981f00180e7f89 */ /* 0x000fe200000e0000 */
[----:B0-----:R-:W-:-:S05]  /*11f40*/  IADD3 R2, P0, R2, R0, RZ ;  /* 0x0000000002027210 */ /* 0x001fca0007f1e0ff */
        /* <DEDUP_REMOVED lines=9> */
[----:B0-----:R-:W0:Y:S04]  /*11fe0*/  SHFL.IDX PT, R2, R24, 0x1, 0x181f ;  /* 0x00381f0018027f89 */ /* 0x001e2800000e0000 */
[----:B------:R-:W1:Y:S01]  /*11ff0*/  SHFL.IDX PT, R3, R25, 0x1, 0x181f ;  /* 0x00381f0019037f89 */ /* 0x000e6200000e0000 */
[----:B0-----:R-:W-:-:S04]  /*12000*/  IADD3 R2, P0, R2, R0, RZ ;  /* 0x0000000002027210 */ /* 0x001fc80007f1e0ff */
        /* <DEDUP_REMOVED lines=22> */
[----:B------:R-:W1:Y:S04]  /*12170*/  SHFL.IDX PT, R3, R25, 0x3, 0x181f ;  /* 0x00781f0019037f89 */ /* 0x000e6800000e0000 */
[----:B------:R-:W2:Y:S01]  /*12180*/  SHFL.IDX PT, R25, R25, 0x4, 0x181f ;  /* 0x00981f0019197f89 */ /* 0x000ea200000e0000 */
[----:B0-----:R-:W-:-:S05]  /*12190*/  IADD3 R2, P0, R2, R0, RZ ;  /* 0x0000000002027210 */ /* 0x001fca0007f1e0ff */
[----:B-1----:R-:W-:Y:S01]  /*121a0*/  IMAD.X R3, RZ, RZ, R3, P0 ;  /* 0x000000ffff037224 */ /* 0x002fe200000e0603 */
[----:B------:R-:W-:-:S13]  /*121b0*/  ISETP.LT.OR P0, PT, R8, 0x31, P4 ;  /* 0x000000310800780c */ /* 0x000fda0002701670 */
[----:B------:R1:W-:Y:S01]  /*121c0*/  LDGSTS.E.BYPASS.LTC128B.128 [R7+0x1c00], desc[UR36][R2.64], !P0 ;  /* 0x01c0000002077fae */ /* 0x0003e2000c101d64 */
[----:B------:R-:W-:-:S13]  /*121d0*/  ISETP.LT.OR P0, PT, R8, 0x31, P3 ;  /* 0x000000310800780c */ /* 0x000fda0001f01670 */
[----:B------:R1:W-:Y:S01]  /*121e0*/  LDGSTS.E.BYPASS.LTC128B.128 [R7+0x4400], desc[UR36][R2.64+0x80], !P0 ;  /* 0x0440008002077fae */ /* 0x0003e2000c101d64 */
[----:B------:R-:W-:-:S13]  /*121f0*/  ISETP.LT.OR P0, PT, R8, 0x31, P2 ;  /* 0x000000310800780c */ /* 0x000fda0001701670 */
[----:B------:R1:W-:Y:S01]  /*12200*/  LDGSTS.E.BYPASS.LTC128B.128 [R7+0x6c00], desc[UR36][R2.64+0x100], !P0 ;  /* 0x06c0010002077fae */ /* 0x0003e2000c101d64 */
[----:B------:R-:W-:-:S13]  /*12210*/  ISETP.LT.OR P0, PT, R8, 0x31, P1 ;  /* 0x000000310800780c */ /* 0x000fda0000f01670 */
[----:B--2---:R1:W-:Y:S02]  /*12220*/  LDGSTS.E.BYPASS.LTC128B.128 [R7+0x9400], desc[UR36][R2.64+0x180], !P0 ;  /* 0x0940018002077fae */ /* 0x0043e4000c101d64 */
.L_x_377:
[----:B01----:R-:W-:Y:S01]  /*12230*/  IADD3 R2, P0, R14, R0, RZ ;  /* 0x000000000e027210 */ /* 0x003fe20007f1e0ff */
[----:B------:R-:W-:Y:S02]  /*12240*/  ULDC.64 UR4, c[0x0][0x328] ;  /* 0x0000ca0000047ab9 */ /* 0x000fe40000000a00 */
[----:B------:R-:W-:Y:S02]  /*12250*/  IMAD R20, R20, UR4, RZ ;  /* 0x0000000414147c24 */ /* 0x000fe4000f8e02ff */
[----:B------:R-:W-:Y:S01]  /*12260*/  IMAD.X R3, RZ, RZ, R25, P0 ;  /* 0x000000ffff037224 */ /* 0x000fe200000e0619 */
[----:B------:R-:W-:Y:S01]  /*12270*/  ISETP.LT.OR P0, PT, R8, 0x41, P4 ;  /* 0x000000410800780c */ /* 0x000fe20002701670 */
[----:B------:R-:W-:-:S12]  /*12280*/  IMAD R9, R5, UR5, R20 ;  /* 0x0000000505097c24 */ /* 0x000fd8000f8e0214 */
        /* <DEDUP_REMOVED lines=9> */
[----:B------:R0:W-:Y:S01]  /*12320*/  LDGSTS.E.BYPASS.LTC128B.128 [R7+0x9c00], desc[UR36][R2.64+0x180], !P0 ;  /* 0x09c0018002077fae */ /* 0x0001e2000c101d64 */
[----:B------:R-:W-:Y:S01]  /*12330*/  NOP ;  /* 0x0000000000007918 */ /* 0x000fe20000000000 */
        /* <DEDUP_REMOVED lines=13> */
[----:B------:R-:W-:-:S04]  /*12410*/  LEA R24, P0, R2, UR4, 0x1 ;  /* 0x0000000402187c11 */ /* 0x000fc8000f8008ff */
[----:B------:R-:W-:Y:S02]  /*12420*/  LEA.HI.X R25, R2, UR5, R3, 0x1, P0 ;  /* 0x0000000502197c11 */ /* 0x000fe400080f0c03 */
[----:B------:R-:W-:-:S13]  /*12430*/  PLOP3.LUT P0, PT, PT, PT, PT, 0x80, 0x0 ;  /* 0x000000000000781c */ /* 0x000fda0003f0f070 */
.L_x_279:
        /* <DEDUP_REMOVED lines=10> */
.L_x_280:
[C---:B------:R-:W-:Y:S01]  /*124e0*/  ISETP.GT.AND P0, PT, R26.reuse, RZ, PT ;  /* 0x000000ff1a00720c */ /* 0x040fe20003f04270 */
[----:B------:R3:W-:Y:S01]  /*124f0*/  SYNCS.ARRIVE.TRANS64.A1T0 RZ, [R6+URZ+0x38850], RZ ;  /* 0x038850ff06ff79a7 */ /* 0x0007e2000810003f */
[----:B------:R-:W-:Y:S02]  /*12500*/  VIADD R0, R26, 0xffffffff ;  /* 0xffffffff1a007836 */ /* 0x000fe40000000000 */
[----:B------:R-:W-:Y:S02]  /*12510*/  IMAD.MOV.U32 R17, RZ, RZ, R28 ;  /* 0x000000ffff117224 */ /* 0x000fe400078e001c */
[----:B------:R-:W-:Y:S02]  /*12520*/  IMAD.MOV.U32 R7, RZ, RZ, R27 ;  /* 0x000000ffff077224 */ /* 0x000fe400078e001b */
[----:B------:R-:W-:-:S05]  /*12530*/  IMAD.MOV.U32 R29, RZ, RZ, R26 ;  /* 0x000000ffff1d7224 */ /* 0x000fca00078e001a */
[----:B---3--:R-:W-:Y:S05]  /*12540*/  @P0 BRA `(.L_x_281) ;  /* 0xffffffec00e00947 */ /* 0x008fea000383ffff */
.L_x_268:
[----:B------:R-:W-:Y:S05]  /*12550*/  BSYNC B0 ;  /* 0x0000000000007941 */ /* 0x000fea0003800000 */
.L_x_267:
[----:B------:R-:W3:Y:S01]  /*12560*/  S2R R2, SR_TID.X ;  /* 0x0000000000027919 */ /* 0x000ee20000002100 */
[----:B------:R-:W-:Y:S01]  /*12570*/  BSSY B0, `(.L_x_282) ;  /* 0x0000010000007945 */ /* 0x000fe20003800000 */
[----:B---3--:R-:W-:-:S04]  /*12580*/  LOP3.LUT R2, R2, 0x7f, RZ, 0xc0, !PT ;  /* 0x0000007f02027812 */ /* 0x008fc800078ec0ff */
[----:B------:R-:W-:-:S13]  /*12590*/  ISETP.NE.AND P0, PT, R2, RZ, PT ;  /* 0x000000ff0200720c */ /* 0x000fda0003f05270 */
[----:B------:R-:W-:Y:S05]  /*125a0*/  @P0 BRA `(.L_x_283) ;  /* 0x0000000000300947 */ /* 0x000fea0003800000 */
[----:B------:R-:W3:Y:S01]  /*125b0*/  S2R R5, SR_LANEID ;  /* 0x0000000000057919 */ /* 0x000ee20000000000 */
[----:B------:R-:W-:Y:S01]  /*125c0*/  VOTEU.ANY UR4, UPT, PT ;  /* 0x0000000000047886 */ /* 0x000fe200038e0100 */
[----:B0-----:R-:W0:Y:S01]  /*125d0*/  LDC.64 R2, c[0x0][0xc60] ;  /* 0x00031800ff027b82 */ /* 0x001e220000000a00 */
[----:B------:R-:W3:Y:S02]  /*125e0*/  FLO.U32 R0, UR4 ;  /* 0x0000000400007d00 */ /* 0x000ee400080e0000 */
[----:B---3--:R-:W-:-:S06]  /*125f0*/  ISETP.EQ.U32.AND P0, PT, R0, R5, PT ;  /* 0x000000050000720c */ /* 0x008fcc0003f02070 */
[----:B------:R-:W0:Y:S07]  /*12600*/  POPC R5, UR4 ;  /* 0x0000000400057d09 */ /* 0x000e2e0008000000 */
[----:B0-----:R-:W3:Y:S01]  /*12610*/  @P0 ATOMG.E.ADD.STRONG.GPU PT, R3, desc[UR36][R2.64], R5 ;  /* 0x00000005020309a8 */ /* 0x001ee200081ee1e4 */
[----:B------:R-:W0:Y:S02]  /*12620*/  S2R R4, SR_LTMASK ;  /* 0x0000000000047919 */ /* 0x000e240000003900 */
[----:B0-----:R-:W-:-:S04]  /*12630*/  LOP3.LUT R4, R4, UR4, RZ, 0xc0, !PT ;  /* 0x0000000404047c12 */ /* 0x001fc8000f8ec0ff */
[----:B--2---:R-:W0:Y:S01]  /*12640*/  POPC R7, R4 ;  /* 0x0000000400077309 */ /* 0x004e220000000000 */
[----:B---3--:R-:W0:Y:S02]  /*12650*/  SHFL.IDX PT, R0, R3, R0, 0x1f ;  /* 0x00001f0003007589 */ /* 0x008e2400000e0000 */
[----:B0-----:R-:W-:-:S07]  /*12660*/  IADD3 R16, R0, UR39, R7 ;  /* 0x0000002700107c10 */ /* 0x001fce000fffe007 */
.L_x_283:
[----:B------:R-:W-:Y:S05]  /*12670*/  BSYNC B0 ;  /* 0x0000000000007941 */ /* 0x000fea0003800000 */
.L_x_282:
[----:B------:R-:W-:-:S13]  /*12680*/  LOP3.LUT P0, RZ, R23, 0x20, RZ, 0xc0, !PT ;  /* 0x0000002017ff7812 */ /* 0x000fda000780c0ff */
[----:B------:R-:W-:Y:S05]  /*12690*/  @!P0 BRA `(.L_x_284) ;  /* 0x0000000000048947 */ /* 0x000fea0003800000 */
[----:B------:R-:W-:Y:S01]  /*126a0*/  BPT.TRAP 0x1 ;  /* 0x000000040000795c */ /* 0x000fe20000300000 */
.L_x_284:
[----:B------:R-:W3:Y:S01]  /*126b0*/  LDL.LU R0, [R1] ;  /* 0x0000000001007983 */ /* 0x000ee20000300800 */
[----:B------:R-:W-:Y:S01]  /*126c0*/  IMAD R4, R27, 0x8, R22 ;  /* 0x000000081b047824 */ /* 0x000fe200078e0216 */
[----:B0-----:R-:W-:Y:S01]  /*126d0*/  SHF.L.U32 R3, R28, 0x1f, RZ ;  /* 0x0000001f1c037819 */ /* 0x001fe200000006ff */
[----:B------:R-:W-:Y:S03]  /*126e0*/  BSSY B0, `(.L_x_285) ;  /* 0x0000004000007945 */ /* 0x000fe60003800000 */
[----:B------:R-:W0:Y:S01]  /*126f0*/  SYNCS.PHASECHK.TRANS64.TRYWAIT P0, [R4+URZ+0x38860], R3 ;  /* 0x03886003040075a7 */ /* 0x000e22000800017f */
[----:B---3--:R-:W-:Y:S01]  /*12700*/  IMAD R5, R26, -0x50, R0 ;  /* 0xffffffb01a057824 */ /* 0x008fe200078e0200 */
[----:B0-----:R-:W-:Y:S06]  /*12710*/  @!P0 BRA `(.L_x_286) ;  /* 0x0000003800008947 */ /* 0x001fec0003800000 */
.L_x_378:
[----:B------:R-:W-:Y:S05]  /*12720*/  BSYNC B0 ;  /* 0x0000000000007941 */ /* 0x000fea0003800000 */
.L_x_285:
[----:B------:R-:W3:Y:S01]  /*12730*/  S2R R0, SR_TID.X ;  /* 0x0000000000007919 */ /* 0x000ee20000002100 */
[----:B------:R-:W-:Y:S01]  /*12740*/  UMOV UR4, 0xffffffff ;  /* 0xffffffff00047882 */ /* 0x000fe20000000000 */
[----:B--2---:R-:W-:Y:S01]  /*12750*/  IMAD R7, R27, 0x5000, R32 ;  /* 0x000050001b077824 */ /* 0x004fe200078e0220 */
[----:B---3--:R-:W-:-:S04]  /*12760*/  LOP3.LUT R0, R0, 0x7f, RZ, 0xc0, !PT ;  /* 0x0000007f00007812 */ /* 0x008fc800078ec0ff */
[----:B------:R-:W-:-:S04]  /*12770*/  SHF.R.U32.HI R0, RZ, 0x3, R0 ;  /* 0x00000003ff007819 */ /* 0x000fc80000011600 */
[----:B------:R-:W-:Y:S01]  /*12780*/  IADD3 R5, -R0, R5, RZ ;  /* 0x0000000500057210 */ /* 0x000fe20007ffe1ff */
[----:B------:R-:W-:Y:S06]  /*12790*/  BRA.DIV UR4, `(.L_x_287) ;  /* 0x0000003604f47947 */ /* 0x000fec000b800000 */
[----:B-1----:R-:W1:Y:S01]  /*127a0*/  SHFL.IDX PT, R14, R24, RZ, 0x181f ;  /* 0x00181fff180e7589 */ /* 0x002e6200000e0000 */
[----:B------:R-:W-:Y:S01]  /*127b0*/  ULDC UR4, c[0x0][0x2f4] ;  /* 0x0000bd0000047ab9 */ /* 0x000fe20000000800 */
[C---:B------:R-:W-:Y:S01]  /*127c0*/  IMAD.SHL.U32 R8, R33.reuse, 0x2, RZ ;  /* 0x0000000221087824 */ /* 0x040fe200078e00ff */
[C---:B------:R-:W-:Y:S01]  /*127d0*/  ISETP.GE.AND P3, PT, R33.reuse, UR4, PT ;  /* 0x0000000421007c0c */ /* 0x040fe2000bf66270 */
[----:B0-----:R-:W0:Y:S01]  /*127e0*/  SHFL.IDX PT, R3, R25, RZ, 0x181f ;  /* 0x00181fff19037589 */ /* 0x001e2200000e0000 */
[----:B------:R-:W-:Y:S01]  /*127f0*/  LOP3.LUT R6, R33, 0x40, RZ, 0xfc, !PT ;  /* 0x0000004021067812 */ /* 0x000fe200078efcff */
[----:B------:R-:W-:Y:S01]  /*12800*/  IMAD R0, R7, 0x2, R22 ;  /* 0x0000000207007824 */ /* 0x000fe200078e0216 */
[----:B------:R-:W-:Y:S01]  /*12810*/  ISETP.LT.OR P4, PT, R5, 0x1, P3 ;  /* 0x000000010500780c */ /* 0x000fe20001f81670 */
[----:B------:R-:W-:Y:S01]  /*12820*/  SHFL.IDX PT, R7, R25, 0x1, 0x181f ;  /* 0x00381f0019077f89 */ /* 0x000fe200000e0000 */
[----:B------:R-:W-:Y:S02]  /*12830*/  ISETP.GE.AND P2, PT, R6, UR4, PT ;  /* 0x0000000406007c0c */ /* 0x000fe4000bf46270 */
[----:B------:R-:W-:Y:S01]  /*12840*/  ISETP.GE.AND P1, PT, R37, UR4, PT ;  /* 0x0000000425007c0c */ /* 0x000fe2000bf26270 */
[----:B------:R-:W-:Y:S01]  /*12850*/  SHFL.IDX PT, R9, R25, 0x2, 0x181f ;  /* 0x00581f0019097f89 */ /* 0x000fe200000e0000 */
[----:B-1----:R-:W-:-:S03]  /*12860*/  IADD3 R2, P0, R14, R8, RZ ;  /* 0x000000080e027210 */ /* 0x002fc60007f1e0ff */
[----:B------:R-:W1:Y:S02]  /*12870*/  SHFL.IDX PT, R14, R24, 0x1, 0x181f ;  /* 0x00381f00180e7f89 */ /* 0x000e6400000e0000 */
[----:B0-----:R-:W-:Y:S01]  /*12880*/  IMAD.X R3, RZ, RZ, R3, P0 ;  /* 0x000000ffff037224 */ /* 0x001fe200000e0603 */
[----:B------:R-:W-:-:S04]  /*12890*/  ISETP.LT.OR P0, PT, R5, 0x1, P2 ;  /* 0x000000010500780c */ /* 0x000fc80001701670 */
[----:B------:R-:W-:Y:S01]  /*128a0*/  LDGSTS.E.BYPASS.LTC128B.128 [R0+0x400], desc[UR36][R2.64], !P4 ;  /* 0x0040000002007fae */ /* 0x000fe2000e101d64 */
[----:B------:R-:W-:-:S08]  /*128b0*/  ISETP.LT.OR P4, PT, R5, 0x1, P1 ;  /* 0x000000010500780c */ /* 0x000fd00000f81670 */
[----:B------:R-:W-:Y:S01]  /*128c0*/  LDGSTS.E.BYPASS.LTC128B.128 [R0+0x2c00], desc[UR36][R2.64+0x80], !P0 ;  /* 0x02c0008002007fae */ /* 0x000fe2000c101d64 */
[----:B------:R-:W-:-:S04]  /*128d0*/  ISETP.GE.AND P0, PT, R36, UR4, PT ;  /* 0x0000000424007c0c */ /* 0x000fc8000bf06270 */
[----:B------:R-:W-:Y:S01]  /*128e0*/  LDGSTS.E.BYPASS.LTC128B.128 [R0+0x5400], desc[UR36][R2.64+0x100], !P4 ;  /* 0x0540010002007fae */ /* 0x000fe2000e101d64 */
[----:B------:R-:W-:-:S13]  /*128f0*/  ISETP.LT.OR P4, PT, R5, 0x1, P0 ;  /* 0x000000010500780c */ /* 0x000fda0000781670 */
[----:B------:R0:W-:Y:S01]  /*12900*/  LDGSTS.E.BYPASS.LTC128B.128 [R0+0x7c00], desc[UR36][R2.64+0x180], !P4 ;  /* 0x07c0018002007fae */ /* 0x0001e2000e101d64 */
[----:B-1----:R-:W-:-:S03]  /*12910*/  IADD3 R6, P4, R14, R8, RZ ;  /* 0x000000080e067210 */ /* 0x002fc60007f9e0ff */
[----:B------:R-:W0:Y:S02]  /*12920*/  SHFL.IDX PT, R14, R24, 0x2, 0x181f ;  /* 0x00581f00180e7f89 */ /* 0x000e2400000e0000 */
[----:B------:R-:W-:Y:S01]  /*12930*/  IMAD.X R7, RZ, RZ, R7, P4 ;  /* 0x000000ffff077224 */ /* 0x000fe200020e0607 */
[----:B------:R-:W-:-:S13]  /*12940*/  ISETP.LT.OR P4, PT, R5, 0x11, P3 ;  /* 0x000000110500780c */ /* 0x000fda0001f81670 */
[----:B------:R-:W-:Y:S01]  /*12950*/  LDGSTS.E.BYPASS.LTC128B.128 [R0+0xc00], desc[UR36][R6.64], !P4 ;  /* 0x00c0000006007fae */ /* 0x000fe2000e101d64 */
[----:B------:R-:W-:-:S13]  /*12960*/  ISETP.LT.OR P4, PT, R5, 0x11, P2 ;  /* 0x000000110500780c */ /* 0x000fda0001781670 */
[----:B------:R-:W-:Y:S01]  /*12970*/  LDGSTS.E.BYPASS.LTC128B.128 [R0+0x3400], desc[UR36][R6.64+0x80], !P4 ;  /* 0x0340008006007fae */ /* 0x000fe2000e101d64 */
[----:B------:R-:W-:-:S13]  /*12980*/  ISETP.LT.OR P4, PT, R5, 0x11, P1 ;  /* 0x000000110500780c */ /* 0x000fda0000f81670 */
[----:B------:R-:W-:Y:S01]  /*12990*/  LDGSTS.E.BYPASS.LTC128B.128 [R0+0x5c00], desc[UR36][R6.64+0x100], !P4 ;  /* 0x05c0010006007fae */ /* 0x000fe2000e101d64 */
[----:B------:R-:W-:-:S13]  /*129a0*/  ISETP.LT.OR P4, PT, R5, 0x11, P0 ;  /* 0x000000110500780c */ /* 0x000fda0000781670 */
[----:B------:R-:W-:Y:S01]  /*129b0*/  LDGSTS.E.BYPASS.LTC128B.128 [R0+0x8400], desc[UR36][R6.64+0x180], !P4 ;  /* 0x0840018006007fae */ /* 0x000fe2000e101d64 */
[----:B0-----:R-:W-:-:S03]  /*129c0*/  IADD3 R2, P4, R14, R8, RZ ;  /* 0x000000080e027210 */ /* 0x001fc60007f9e0ff */
[----:B------:R-:W0:Y:S02]  /*129d0*/  SHFL.IDX PT, R14, R24, 0x3, 0x181f ;  /* 0x00781f00180e7f89 */ /* 0x000e2400000e0000 */
[----:B------:R-:W-:Y:S01]  /*129e0*/  IMAD.X R3, RZ, RZ, R9, P4 ;  /* 0x000000ffff037224 */ /* 0x000fe200020e0609 */
[C---:B------:R-:W-:Y:S01]  /*129f0*/  ISETP.LT.OR P4, PT, R5.reuse, 0x21, P3 ;  /* 0x000000210500780c */ /* 0x040fe20001f81670 */
[----:B------:R-:W1:Y:S04]  /*12a00*/  SHFL.IDX PT, R9, R25, 0x3, 0x181f ;  /* 0x00781f0019097f89 */ /* 0x000e6800000e0000 */
        /* <DEDUP_REMOVED lines=8> */
[----:B0-----:R-:W-:Y:S02]  /*12a90*/  IADD3 R2, P4, R14, R8, RZ ;  /* 0x000000080e027210 */ /* 0x001fe40007f9e0ff */
[----:B------:R3:W4:Y:S02]  /*12aa0*/  SHFL.IDX PT, R14, R24, 0x4, 0x181f ;  /* 0x00981f00180e7f89 */ /* 0x00072400000e0000 */
        /* <DEDUP_REMOVED lines=9> */
.L_x_390:
[C---:B------:R-:W-:Y:S02]  /*12b40*/  ISETP.LT.OR P3, PT, R5.reuse, 0x41, P3 ;  /* 0x000000410500780c */ /* 0x040fe40001f61670 */
[C---:B------:R-:W-:Y:S02]  /*12b50*/  ISETP.LT.OR P2, PT, R5.reuse, 0x41, P2 ;  /* 0x000000410500780c */ /* 0x040fe40001741670 */
[C---:B------:R-:W-:Y:S02]  /*12b60*/  ISETP.LT.OR P1, PT, R5.reuse, 0x41, P1 ;  /* 0x000000410500780c */ /* 0x040fe40000f21670 */
[----:B0--3--:R-:W-:Y:S02]  /*12b70*/  IADD3 R2, P4, R14, R8, RZ ;  /* 0x000000080e027210 */ /* 0x009fe40007f9e0ff */
[----:B------:R-:W-:-:S03]  /*12b80*/  ISETP.LT.OR P0, PT, R5, 0x41, P0 ;  /* 0x000000410500780c */ /* 0x000fc60000701670 */
[----:B------:R-:W-:-:S05]  /*12b90*/  IMAD.X R3, RZ, RZ, R25, P4 ;  /* 0x000000ffff037224 */ /* 0x000fca00020e0619 */
[----:B------:R-:W-:Y:S01]  /*12ba0*/  @!PT LDS RZ, [RZ] ;  /* 0x00000000fffff984 */ /* 0x000fe20000000800 */
[----:B------:R-:W-:Y:S01]  /*12bb0*/  @!PT LDS RZ, [RZ] ;  /* 0x00000000fffff984 */ /* 0x000fe20000000800 */
[----:B------:R-:W-:Y:S01]  /*12bc0*/  @!PT LDS RZ, [RZ] ;  /* 0x00000000fffff984 */ /* 0x000fe20000000800 */
[----:B------:R0:W-:Y:S04]  /*12bd0*/  LDGSTS.E.BYPASS.LTC128B.128 [R0+0x2400], desc[UR36][R2.64], !P3 ;  /* 0x0240000002007fae */ /* 0x0001e8000d901d64 */
[----:B------:R0:W-:Y:S04]  /*12be0*/  LDGSTS.E.BYPASS.LTC128B.128 [R0+0x4c00], desc[UR36][R2.64+0x80], !P2 ;  /* 0x04c0008002007fae */ /* 0x0001e8000d101d64 */
[----:B------:R0:W-:Y:S04]  /*12bf0*/  LDGSTS.E.BYPASS.LTC128B.128 [R0+0x7400], desc[UR36][R2.64+0x100], !P1 ;  /* 0x0740010002007fae */ /* 0x0001e8000c901d64 */
[----:B------:R0:W-:Y:S01]  /*12c00*/  LDGSTS.E.BYPASS.LTC128B.128 [R0+0x9c00], desc[UR36][R2.64+0x180], !P0 ;  /* 0x09c0018002007fae */ /* 0x0001e2000c101d64 */
[----:B------:R-:W-:Y:S01]  /*12c10*/  PLOP3.LUT P0, PT, PT, PT, PT, 0x80, 0x0 ;  /* 0x000000000000781c */ /* 0x000fe20003f0f070 */
[----:B------:R-:W-:-:S12]  /*12c20*/  NOP ;  /* 0x0000000000007918 */ /* 0x000fd80000000000 */
.L_x_288:
        /* <DEDUP_REMOVED lines=10> */
.L_x_289:
[----:B------:R1:W-:Y:S01]  /*12cd0*/  SYNCS.ARRIVE.TRANS64.A1T0 RZ, [R4+URZ+0x38850], RZ ;  /* 0x038850ff04ff79a7 */ /* 0x0003e2000810003f */
[----:B------:R-:W-:-:S05]  /*12ce0*/  VIADD R27, R27, 0x1 ;  /* 0x000000011b1b7836 */ /* 0x000fca0000000000 */
[----:B------:R-:W-:-:S04]  /*12cf0*/  ISETP.NE.AND P0, PT, R27, 0x2, PT ;  /* 0x000000021b00780c */ /* 0x000fc80003f05270 */
[----:B0-----:R-:W-:Y:S02]  /*12d00*/  SEL R3, RZ, 0x1, P0 ;  /* 0x00000001ff037807 */ /* 0x001fe40000000000 */
[----:B------:R-:W-:Y:S02]  /*12d10*/  SEL R27, R27, RZ, P0 ;  /* 0x000000ff1b1b7207 */ /* 0x000fe40000000000 */
[----:B-1----:R-:W-:-:S07]  /*12d20*/  LOP3.LUT R28, R28, R3, RZ, 0x3c, !PT ;  /* 0x000000031c1c7212 */ /* 0x002fce00078e3cff */
.L_x_244:
[----:B------:R-:W-:Y:S05]  /*12d30*/  BSYNC B7 ;  /* 0x0000000000077941 */ /* 0x000fea0003800000 */
.L_x_242:
[----:B------:R-:W-:-:S13]  /*12d40*/  LOP3.LUT P0, RZ, R23, 0x100, RZ, 0xc0, !PT ;  /* 0x0000010017ff7812 */ /* 0x000fda000780c0ff */
[----:B------:R-:W-:Y:S05]  /*12d50*/  @!P0 BRA `(.L_x_290) ;  /* 0x0000000000248947 */ /* 0x000fea0003800000 */
[----:B------:R-:W-:Y:S05]  /*12d60*/  WARPSYNC.ALL ;  /* 0x0000000000007948 */ /* 0x000fea0003800000 */
[----:B------:R-:W1:Y:S08]  /*12d70*/  S2UR UR5, SR_CgaCtaId ;  /* 0x00000000000579c3 */ /* 0x000e700000008800 */
[----:B------:R-:W-:Y:S06]  /*12d80*/  BAR.SYNC.DEFER_BLOCKING 0x5, 0x180 ;  /* 0x0146000000007b1d */ /* 0x000fec0000010000 */
[----:B------:R-:W-:-:S02]  /*12d90*/  UMOV UR4, 0x400 ;  /* 0x0000040000047882 */ /* 0x000fc40000000000 */
[----:B-1----:R-:W-:-:S06]  /*12da0*/  ULEA UR4, UR5, UR4, 0x18 ;  /* 0x0000000405047291 */ /* 0x002fcc000f8ec03f */
[----:B------:R-:W-:-:S05]  /*12db0*/  IMAD.U32 R22, RZ, RZ, UR4 ;  /* 0x00000004ff167e24 */ /* 0x000fca000f8e00ff */
[----:B------:R2:W3:Y:S01]  /*12dc0*/  LDS.128 R16, [R22+0x388d0] ;  /* 0x0388d00016107984 */ /* 0x0004e20000000c00 */
[----:B------:R-:W-:Y:S06]  /*12dd0*/  BAR.ARV 0x4, 0x180 ;  /* 0x0106000000007b1d */ /* 0x000fec0000002000 */
[----:B------:R-:W-:Y:S05]  /*12de0*/  BRA `(.L_x_291) ;  /* 0x0000000800407947 */ /* 0x000fea0003800000 */
.L_x_290:
[----:B------:R-:W1:Y:S01]  /*12df0*/  S2R R0, SR_TID.X ;  /* 0x0000000000007919 */ /* 0x000e620000002100 */
[----:B------:R-:W-:Y:S01]  /*12e00*/  UMOV UR4, 0xffffffff ;  /* 0xffffffff00047882 */ /* 0x000fe20000000000 */
[----:B-1----:R-:W-:-:S04]  /*12e10*/  LOP3.LUT R8, R0, 0x1f, RZ, 0xc0, !PT ;  /* 0x0000001f00087812 */ /* 0x002fc800078ec0ff */
[----:B------:R-:W-:Y:S01]  /*12e20*/  ISETP.NE.AND P0, PT, R8, 0x1f, PT ;  /* 0x0000001f0800780c */ /* 0x000fe20003f05270 */
[----:B------:R-:W-:-:S12]  /*12e30*/  BRA.DIV UR4, `(.L_x_292) ;  /* 0x0000003a04547947 */ /* 0x000fd8000b800000 */
[----:B------:R-:W-:Y:S01]  /*12e40*/  IMAD.IADD R5, R19, 0x1, R8 ;  /* 0x0000000113057824 */ /* 0x000fe200078e0208 */
[----:B------:R-:W-:-:S04]  /*12e50*/  ULDC UR4, c[0x0][0xc3c] ;  /* 0x00030f0000047ab9 */ /* 0x000fc80000000800 */
[----:B------:R-:W-:-:S13]  /*12e60*/  ISETP.GE.OR P1, PT, R5, UR4, !P0 ;  /* 0x0000000405007c0c */ /* 0x000fda000c726670 */
[----:B------:R-:W1:Y:S02]  /*12e70*/  @!P1 LDC.64 R2, c[0x0][0xc80] ;  /* 0x00032000ff029b82 */ /* 0x000e640000000a00 */
[----:B-1----:R-:W-:-:S06]  /*12e80*/  @!P1 IMAD.WIDE R2, R5, 0x4, R2 ;  /* 0x0000000405029825 */ /* 0x002fcc00078e0202 */
[----:B------:R-:W2:Y:S01]  /*12e90*/  @!P1 LDG.E R2, desc[UR36][R2.64] ;  /* 0x0000002402029981 */ /* 0x000ea2000c1e1900 */
[----:B0-----:R-:W-:Y:S01]  /*12ea0*/  IMAD.MOV.U32 R4, RZ, RZ, RZ ;  /* 0x000000ffff047224 */ /* 0x001fe200078e00ff */
[C---:B------:R-:W-:Y:S02]  /*12eb0*/  ISETP.GE.U32.AND P2, PT, R8.reuse, 0x2, PT ;  /* 0x000000020800780c */ /* 0x040fe40003f46070 */
[C---:B------:R-:W-:Y:S01]  /*12ec0*/  ISETP.GE.U32.AND P3, PT, R8.reuse, 0x4, PT ;  /* 0x000000040800780c */ /* 0x040fe20003f66070 */
[----:B------:R-:W-:Y:S01]  /*12ed0*/  SHFL.IDX PT, R0, R16, 0x1, 0x1f ;  /* 0x00201f0010007f89 */ /* 0x000fe200000e0000 */
[C---:B------:R-:W-:Y:S02]  /*12ee0*/  ISETP.GE.U32.AND P4, PT, R8.reuse, 0x8, PT ;  /* 0x000000080800780c */ /* 0x040fe40003f86070 */
[----:B------:R-:W-:Y:S02]  /*12ef0*/  ISETP.GE.U32.AND P5, PT, R8, 0x10, PT ;  /* 0x000000100800780c */ /* 0x000fe40003fa6070 */
[----:B--2---:R-:W-:-:S02]  /*12f00*/  @!P1 MOV R4, R2 ;  /* 0x0000000200049202 */ /* 0x004fc40000000f00 */
[----:B------:R-:W-:-:S03]  /*12f10*/  ISETP.NE.AND P1, PT, R8, RZ, PT ;  /* 0x000000ff0800720c */ /* 0x000fc60003f25270 */
[----:B------:R-:W0:Y:S02]  /*12f20*/  SHFL.UP PT, R14, R4, 0x1, RZ ;  /* 0x04200000040e7989 */ /* 0x000e2400000e00ff */
[----:B0-----:R-:W-:-:S05]  /*12f30*/  SEL R5, R14, RZ, P1 ;  /* 0x000000ff0e057207 */ /* 0x001fca0000800000 */
[----:B------:R-:W-:Y:S02]  /*12f40*/  IMAD.IADD R6, R4, 0x1, R5 ;  /* 0x0000000104067824 */ /* 0x000fe400078e0205 */
[----:B------:R-:W-:Y:S04]  /*12f50*/  SHFL.IDX PT, R5, R16, RZ, 0x1f ;  /* 0x00001fff10057589 */ /* 0x000fe800000e0000 */
        /* <DEDUP_REMOVED lines=12> */
[----:B------:R0:W1:Y:S02]  /*13020*/  SHFL.IDX PT, R14, R6, 0x1f, 0x1f ;  /* 0x03e01f00060e7f89 */ /* 0x00006400000e0000 */
.L_x_400:
[----:B------:R-:W-:Y:S02]  /*13030*/  ULDC UR4, c[0x0][0xc38] ;  /* 0x00030e0000047ab9 */ /* 0x000fe40000000800 */
[----:B------:R-:W-:-:S05]  /*13040*/  MOV R7, UR4 ;  /* 0x0000000400077c02 */ /* 0x000fca0008000f00 */
[----:B-1----:R-:W-:-:S04]  /*13050*/  IMAD R3, R14, R7, RZ ;  /* 0x000000070e037224 */ /* 0x002fc800078e02ff */
[----:B------:R-:W-:-:S05]  /*13060*/  IMAD.IADD R8, R0, 0x1, R3 ;  /* 0x0000000100087824 */ /* 0x000fca00078e0203 */
[----:B------:R-:W-:-:S13]  /*13070*/  ISETP.GT.AND P6, PT, R8, R5, PT ;  /* 0x000000050800720c */ /* 0x000fda0003fc4270 */
[----:B------:R-:W-:Y:S05]  /*13080*/  @P6 BRA `(.L_x_293) ;  /* 0x00000000009c6947 */ /* 0x000fea0003800000 */
.L_x_298:
[----:B------:R-:W1:Y:S01]  /*13090*/  LDC R0, c[0x0][0xc3c] ;  /* 0x00030f00ff007b82 */ /* 0x000e620000000800 */
[----:B------:R-:W-:-:S05]  /*130a0*/  VIADD R19, R19, 0x1f ;  /* 0x0000001f13137836 */ /* 0x000fca0000000000 */
[----:B-1----:R-:W-:-:S13]  /*130b0*/  ISETP.GE.AND P6, PT, R19, R0, PT ;  /* 0x000000001300720c */ /* 0x002fda0003fc6270 */
[----:B------:R-:W-:Y:S05]  /*130c0*/  @P6 BRA `(.L_x_294) ;  /* 0x0000000400446947 */ /* 0x000fea0003800000 */
[----:B------:R-:W1:Y:S01]  /*130d0*/  S2R R2, SR_TID.X ;  /* 0x0000000000027919 */ /* 0x000e620000002100 */
[----:B------:R-:W-:Y:S01]  /*130e0*/  BSSY B0, `(.L_x_295) ;  /* 0x0000009000007945 */ /* 0x000fe20003800000 */
[----:B------:R-:W-:Y:S01]  /*130f0*/  IMAD.MOV.U32 R4, RZ, RZ, RZ ;  /* 0x000000ffff047224 */ /* 0x000fe200078e00ff */
[----:B-1----:R-:W-:-:S05]  /*13100*/  LOP3.LUT R2, R2, 0x1f, RZ, 0xc0, !PT ;  /* 0x0000001f02027812 */ /* 0x002fca00078ec0ff */
[----:B------:R-:W-:-:S05]  /*13110*/  IMAD.IADD R7, R19, 0x1, R2 ;  /* 0x0000000113077824 */ /* 0x000fca00078e0202 */
[----:B------:R-:W-:-:S13]  /*13120*/  ISETP.GE.OR P6, PT, R7, R0, !P0 ;  /* 0x000000000700720c */ /* 0x000fda00047c6670 */
[----:B------:R-:W-:Y:S05]  /*13130*/  @P6 BRA `(.L_x_296) ;  /* 0x00000000000c6947 */ /* 0x000fea0003800000 */
[----:B------:R-:W1:Y:S02]  /*13140*/  LDC.64 R2, c[0x0][0xc80] ;  /* 0x00032000ff027b82 */ /* 0x000e640000000a00 */
[----:B-1----:R-:W-:-:S05]  /*13150*/  IMAD.WIDE R2, R7, 0x4, R2 ;  /* 0x0000000407027825 */ /* 0x002fca00078e0202 */
[----:B------:R1:W5:Y:S02]  /*13160*/  LDG.E R4, desc[UR36][R2.64] ;  /* 0x0000002402047981 */ /* 0x000364000c1e1900 */
.L_x_296:
[----:B------:R-:W-:Y:S05]  /*13170*/  BSYNC B0 ;  /* 0x0000000000007941 */ /* 0x000fea0003800000 */
.L_x_295:
[----:B------:R-:W-:-:S03]  /*13180*/  UMOV UR4, 0xffffffff ;  /* 0xffffffff00047882 */ /* 0x000fc60000000000 */
[----:B------:R-:W-:Y:S05]  /*13190*/  BRA.DIV UR4, `(.L_x_297) ;  /* 0x0000003a04a07947 */ /* 0x000fea000b800000 */
[----:B-----5:R-:W2:Y:S02]  /*131a0*/  SHFL.UP PT, R14, R4, 0x1, RZ ;  /* 0x04200000040e7989 */ /* 0x020ea400000e00ff */
[----:B--2---:R-:W-:-:S05]  /*131b0*/  SEL R13, R14, RZ, P1 ;  /* 0x000000ff0e0d7207 */ /* 0x004fca0000800000 */
[----:B------:R-:W-:-:S05]  /*131c0*/  IMAD.IADD R13, R4, 0x1, R13 ;  /* 0x00000001040d7824 */ /* 0x000fca00078e020d */
[----:B------:R-:W2:Y:S02]  /*131d0*/  SHFL.UP PT, R14, R13, 0x2, RZ ;  /* 0x044000000d0e7989 */ /* 0x000ea400000e00ff */
[----:B--2---:R-:W-:-:S04]  /*131e0*/  SEL R0, R14, RZ, P2 ;  /* 0x000000ff0e007207 */ /* 0x004fc80001000000 */
[----:B------:R-:W-:-:S05]  /*131f0*/  IADD3 R0, R13, R0, RZ ;  /* 0x000000000d007210 */ /* 0x000fca0007ffe0ff */
[----:B------:R-:W1:Y:S02]  /*13200*/  SHFL.UP PT, R14, R0, 0x4, RZ ;  /* 0x04800000000e7989 */ /* 0x000e6400000e00ff */
[----:B-1----:R-:W-:-:S05]  /*13210*/  SEL R3, R14, RZ, P3 ;  /* 0x000000ff0e037207 */ /* 0x002fca0001800000 */
[----:B------:R-:W-:-:S05]  /*13220*/  IMAD.IADD R2, R0, 0x1, R3 ;  /* 0x0000000100027824 */ /* 0x000fca00078e0203 */
[----:B------:R-:W1:Y:S02]  /*13230*/  SHFL.UP PT, R14, R2, 0x8, RZ ;  /* 0x05000000020e7989 */ /* 0x000e6400000e00ff */
[----:B-1----:R-:W-:-:S05]  /*13240*/  SEL R3, R14, RZ, P4 ;  /* 0x000000ff0e037207 */ /* 0x002fca0002000000 */
[----:B------:R-:W-:-:S05]  /*13250*/  IMAD.IADD R3, R2, 0x1, R3 ;  /* 0x0000000102037824 */ /* 0x000fca00078e0203 */
[----:B------:R-:W0:Y:S02]  /*13260*/  SHFL.UP PT, R14, R3, 0x10, RZ ;  /* 0x06000000030e7989 */ /* 0x000e2400000e00ff */
[----:B0-----:R-:W-:-:S05]  /*13270*/  SEL R6, R14, RZ, P5 ;  /* 0x000000ff0e067207 */ /* 0x001fca0002800000 */
[----:B------:R-:W-:-:S05]  /*13280*/  IMAD.IADD R6, R3, 0x1, R6 ;  /* 0x0000000103067824 */ /* 0x000fca00078e0206 */
[----:B------:R0:W1:Y:S02]  /*13290*/  SHFL.IDX PT, R14, R6, 0x1f, 0x1f ;  /* 0x03e01f00060e7f89 */ /* 0x00006400000e0000 */
.L_x_408:
[----:B------:R-:W-:Y:S02]  /*132a0*/  ULDC UR4, c[0x0][0xc38] ;  /* 0x00030e0000047ab9 */ /* 0x000fe40000000800 */
[----:B------:R-:W-:-:S04]  /*132b0*/  IMAD.U32 R7, RZ, RZ, UR4 ;  /* 0x00000004ff077e24 */ /* 0x000fc8000f8e00ff */
[----:B-1----:R-:W-:-:S04]  /*132c0*/  IMAD R3, R14, R7, RZ ;  /* 0x000000070e037224 */ /* 0x002fc800078e02ff */
[----:B------:R-:W-:-:S05]  /*132d0*/  IMAD.IADD R8, R3, 0x1, R8 ;  /* 0x0000000103087824 */ /* 0x000fca00078e0208 */
[----:B------:R-:W-:-:S13]  /*132e0*/  ISETP.GT.AND P6, PT, R8, R5, PT ;  /* 0x000000050800720c */ /* 0x000fda0003fc4270 */
[----:B------:R-:W-:Y:S05]  /*132f0*/  @!P6 BRA `(.L_x_298) ;  /* 0xfffffffc0064e947 */ /* 0x000fea000383ffff */
.L_x_293:
[----:B------:R-:W-:Y:S01]  /*13300*/  IADD3 R8, -R3, R8, RZ ;  /* 0x0000000803087210 */ /* 0x000fe20007ffe1ff */
[----:B------:R-:W-:-:S04]  /*13310*/  UMOV UR4, 0xffffffff ;  /* 0xffffffff00047882 */ /* 0x000fc80000000000 */
[----:B------:R-:W-:-:S05]  /*13320*/  IMAD R0, R6, R7, R8 ;  /* 0x0000000706007224 */ /* 0x000fca00078e0208 */
[----:B------:R-:W-:Y:S01]  /*13330*/  ISETP.GT.AND P6, PT, R0, R5, PT ;  /* 0x000000050000720c */ /* 0x000fe20003fc4270 */
[----:B------:R-:W-:-:S12]  /*13340*/  BRA.DIV UR4, `(.L_x_299) ;  /* 0x0000003a04f07947 */ /* 0x000fd8000b800000 */
[----:B------:R-:W-:-:S04]  /*13350*/  VOTE.ANY R2, PT, !P6 ;  /* 0x0000000000027806 */ /* 0x000fc800070e0100 */
[----:B------:R-:W1:Y:S02]  /*13360*/  POPC R0, R2 ;  /* 0x0000000200007309 */ /* 0x000e640000000000 */
[----:B-1----:R1:W2:Y:S02]  /*13370*/  SHFL.IDX PT, R4, R4, R0, 0x1f ;  /* 0x00001f0004047589 */ /* 0x0022a400000e0000 */
.L_x_412:
[----:B------:R-:W-:Y:S01]  /*13380*/  ISETP.NE.AND P0, PT, R2, RZ, PT ;  /* 0x000000ff0200720c */ /* 0x000fe20003f05270 */
[----:B------:R-:W-:-:S12]  /*13390*/  IMAD.MOV.U32 R14, RZ, RZ, RZ ;  /* 0x000000ffff0e7224 */ /* 0x000fd800078e00ff */
[----:B------:R-:W-:Y:S05]  /*133a0*/  @!P0 BRA `(.L_x_300) ;  /* 0x0000000000108947 */ /* 0x000fea0003800000 */
[----:B------:R-:W-:Y:S01]  /*133b0*/  UMOV UR4, 0xffffffff ;  /* 0xffffffff00047882 */ /* 0x000fe20000000000 */
[----:B------:R-:W-:Y:S02]  /*133c0*/  VIADD R12, R0, 0xffffffff ;  /* 0xffffffff000c7836 */ /* 0x000fe40000000000 */
[----:B------:R-:W-:Y:S05]  /*133d0*/  BRA.DIV UR4, `(.L_x_301) ;  /* 0x0000003e04147947 */ /* 0x000fea000b800000 */
[----:B------:R3:W4:Y:S02]  /*133e0*/  SHFL.IDX PT, R14, R6, R12, 0x1f ;  /* 0x00001f0c060e7589 */ /* 0x00072400000e0000 */
.L_x_300:
[----:B0-23--:R-:W-:Y:S01]  /*133f0*/  IABS R6, R4 ;  /* 0x0000000400067213 */ /* 0x00dfe20000000000 */
[----:B----4-:R-:W-:Y:S02]  /*13400*/  IMAD R16, R14, R7, R8 ;  /* 0x000000070e107224 */ /* 0x010fe400078e0208 */
[----:B------:R-:W-:Y:S01]  /*13410*/  IMAD.IADD R19, R0, 0x1, R19 ;  /* 0x0000000100137824 */ /* 0x000fe200078e0213 */
[----:B------:R-:W0:Y:S08]  /*13420*/  I2F.RP R9, R6 ;  /* 0x0000000600097306 */ /* 0x000e300000209400 */
[----:B0-----:R-:W0:Y:S02]  /*13430*/  MUFU.RCP R9, R9 ;  /* 0x0000000900097308 */ /* 0x001e240000001000 */
[----:B0-----:R-:W-:-:S06]  /*13440*/  VIADD R2, R9, 0xffffffe ;  /* 0x0ffffffe09027836 */ /* 0x001fcc0000000000 */
[----:B------:R0:W2:Y:S02]  /*13450*/  F2I.FTZ.U32.TRUNC.NTZ R3, R2 ;  /* 0x0000000200037305 */ /* 0x0000a4000021f000 */
[----:B0-----:R-:W-:Y:S02]  /*13460*/  IMAD.MOV.U32 R2, RZ, RZ, RZ ;  /* 0x000000ffff027224 */ /* 0x001fe400078e00ff */
[----:B--2---:R-:W-:-:S04]  /*13470*/  IMAD.MOV R7, RZ, RZ, -R3 ;  /* 0x000000ffff077224 */ /* 0x004fc800078e0a03 */
[----:B------:R-:W-:-:S04]  /*13480*/  IMAD R7, R7, R6, RZ ;  /* 0x0000000607077224 */ /* 0x000fc800078e02ff */
[----:B------:R-:W-:Y:S01]  /*13490*/  IMAD.HI.U32 R3, R3, R7, R2 ;  /* 0x0000000703037227 */ /* 0x000fe200078e0002 */
[----:B------:R-:W-:Y:S02]  /*134a0*/  IADD3 R7, R5, -R16, RZ ;  /* 0x8000001005077210 */ /* 0x000fe40007ffe0ff */
[----:B------:R-:W-:Y:S02]  /*134b0*/  IABS R5, R4 ;  /* 0x0000000400057213 */ /* 0x000fe40000000000 */
[----:B------:R-:W-:-:S03]  /*134c0*/  IABS R2, R7 ;  /* 0x0000000700027213 */ /* 0x000fc60000000000 */
[----:B------:R-:W-:Y:S02]  /*134d0*/  IMAD.MOV R5, RZ, RZ, -R5 ;  /* 0x000000ffff057224 */ /* 0x000fe400078e0a05 */
[----:B------:R-:W-:-:S04]  /*134e0*/  IMAD.HI.U32 R3, R3, R2, RZ ;  /* 0x0000000203037227 */ /* 0x000fc800078e00ff */
[----:B------:R-:W-:Y:S01]  /*134f0*/  IMAD R5, R3, R5, R2 ;  /* 0x0000000503057224 */ /* 0x000fe200078e0202 */
[----:B------:R-:W-:-:S04]  /*13500*/  LOP3.LUT R2, R7, R4, RZ, 0x3c, !PT ;  /* 0x0000000407027212 */ /* 0x000fc800078e3cff */
[----:B------:R-:W-:Y:S02]  /*13510*/  ISETP.GT.U32.AND P1, PT, R6, R5, PT ;  /* 0x000000050600720c */ /* 0x000fe40003f24070 */
[----:B------:R-:W-:-:S11]  /*13520*/  ISETP.GE.AND P2, PT, R2, RZ, PT ;  /* 0x000000ff0200720c */ /* 0x000fd60003f46270 */
[----:B------:R-:W-:Y:S02]  /*13530*/  @!P1 IMAD.IADD R5, R5, 0x1, -R6 ;  /* 0x0000000105059824 */ /* 0x000fe400078e0a06 */
[----:B------:R-:W-:Y:S01]  /*13540*/  @!P1 VIADD R3, R3, 0x1 ;  /* 0x0000000103039836 */ /* 0x000fe20000000000 */
[----:B------:R-:W-:Y:S02]  /*13550*/  ISETP.NE.AND P1, PT, R4, RZ, PT ;  /* 0x000000ff0400720c */ /* 0x000fe40003f25270 */
[----:B------:R-:W-:-:S13]  /*13560*/  ISETP.GE.U32.AND P0, PT, R5, R6, PT ;  /* 0x000000060500720c */ /* 0x000fda0003f06070 */
[----:B------:R-:W-:-:S04]  /*13570*/  @P0 VIADD R3, R3, 0x1 ;  /* 0x0000000103030836 */ /* 0x000fc80000000000 */
[----:B------:R-:W-:Y:S01]  /*13580*/  @!P2 IMAD.MOV R3, RZ, RZ, -R3 ;  /* 0x000000ffff03a224 */ /* 0x000fe200078e0a03 */
[----:B------:R-:W-:-:S04]  /*13590*/  @!P1 LOP3.LUT R3, RZ, R4, RZ, 0x33, !PT ;  /* 0x00000004ff039212 */ /* 0x000fc800078e33ff */
[----:B------:R-:W-:Y:S01]  /*135a0*/  IADD3 R17, -R3, RZ, RZ ;  /* 0x000000ff03117210 */ /* 0x000fe20007ffe1ff */
[----:B------:R-:W-:-:S04]  /*135b0*/  IMAD.MOV.U32 R18, RZ, RZ, R3 ;  /* 0x000000ffff127224 */ /* 0x000fc800078e0003 */
[----:B------:R-:W-:Y:S01]  /*135c0*/  IMAD R17, R4, R17, R7 ;  /* 0x0000001104117224 */ /* 0x000fe200078e0207 */
[----:B------:R-:W-:Y:S06]  /*135d0*/  BRA `(.L_x_302) ;  /* 0x00000000001c7947 */ /* 0x000fec0003800000 */
.L_x_294:
[----:B------:R-:W-:Y:S01]  /*135e0*/  UMOV UR4, URZ ;  /* 0x0000003f00047c82 */ /* 0x000fe20008000000 */
[----:B------:R-:W-:Y:S01]  /*135f0*/  UMOV UR5, URZ ;  /* 0x0000003f00057c82 */ /* 0x000fe20008000000 */
[----:B------:R-:W-:Y:S01]  /*13600*/  ULDC UR6, c[0x0][0xc3c] ;  /* 0x00030f0000067ab9 */ /* 0x000fe20000000800 */
[----:B------:R-:W-:Y:S01]  /*13610*/  IMAD.MOV.U32 R16, RZ, RZ, R5 ;  /* 0x000000ffff107224 */ /* 0x000fe200078e0005 */
[----:B------:R-:W-:Y:S01]  /*13620*/  MOV R19, UR6 ;  /* 0x0000000600137c02 */ /* 0x000fe20008000f00 */
[----:B------:R-:W-:Y:S02]  /*13630*/  IMAD.U32 R17, RZ, RZ, UR4 ;  /* 0x00000004ff117e24 */ /* 0x000fe4000f8e00ff */
[----:B------:R-:W-:-:S07]  /*13640*/  IMAD.U32 R18, RZ, RZ, UR5 ;  /* 0x00000005ff127e24 */ /* 0x000fce000f8e00ff */
.L_x_302:
[----:B-1----:R-:W1:Y:S01]  /*13650*/  S2R R0, SR_TID.X ;  /* 0x0000000000007919 */ /* 0x002e620000002100 */
[----:B------:R-:W-:Y:S05]  /*13660*/  WARPSYNC.ALL ;  /* 0x0000000000007948 */ /* 0x000fea0003800000 */
[----:B------:R-:W-:Y:S01]  /*13670*/  BAR.SYNC.DEFER_BLOCKING 0x4, 0x180 ;  /* 0x0106000000007b1d */ /* 0x000fe20000010000 */
[----:B-1----:R-:W-:-:S04]  /*13680*/  LOP3.LUT R0, R0, 0x1f, RZ, 0xc0, !PT ;  /* 0x0000001f00007812 */ /* 0x002fc800078ec0ff */
[----:B------:R-:W-:-:S13]  /*13690*/  ISETP.NE.AND P0, PT, R0, RZ, PT ;  /* 0x000000ff0000720c */ /* 0x000fda0003f05270 */
[----:B------:R-:W1:Y:S01]  /*136a0*/  @!P0 S2R R3, SR_CgaCtaId ;  /* 0x0000000000038919 */ /* 0x000e620000008800 */
[----:B------:R-:W-:-:S04]  /*136b0*/  @!P0 MOV R0, 0x400 ;  /* 0x0000040000008802 */ /* 0x000fc80000000f00 */
[----:B-1----:R-:W-:-:S05]  /*136c0*/  @!P0 LEA R22, R3, R0, 0x18 ;  /* 0x0000000003168211 */ /* 0x002fca00078ec0ff */
[----:B------:R1:W-:Y:S01]  /*136d0*/  @!P0 STS.128 [R22+0x388d0], R16 ;  /* 0x0388d01016008388 */ /* 0x0003e20000000c00 */
[----:B------:R-:W-:Y:S06]  /*136e0*/  BAR.ARV 0x5, 0x180 ;  /* 0x0146000000007b1d */ /* 0x000fec0000002000 */
.L_x_291:
[----:B------:R-:W-:Y:S02]  /*136f0*/  ULDC UR4, c[0x0][0xc3c] ;  /* 0x00030f0000047ab9 */ /* 0x000fe40000000800 */
[----:B---3--:R-:W-:-:S13]  /*13700*/  ISETP.GE.AND P0, PT, R19, UR4, PT ;  /* 0x0000000413007c0c */ /* 0x008fda000bf06270 */
[----:B------:R-:W-:Y:S05]  /*13710*/  @!P0 BRA `(.L_x_303) ;  /* 0xffffffb800588947 */ /* 0x000fea000383ffff */
[----:B------:R-:W-:Y:S05]  /*13720*/  BSYNC B8 ;  /* 0x0000000000087941 */ /* 0x000fea0003800000 */
.L_x_238:
[----:B0-----:R-:W3:Y:S01]  /*13730*/  LDL.LU R0, [R1+0x1c] ;  /* 0x00001c0001007983 */ /* 0x001ee20000300800 */
[----:B------:R-:W-:Y:S01]  /*13740*/  BSSY B0, `(.L_x_304) ;  /* 0x000000b000007945 */ /* 0x000fe20003800000 */
[----:B------:R-:W0:Y:S01]  /*13750*/  S2R R5, SR_CgaCtaId ;  /* 0x0000000000057919 */ /* 0x000e220000008800 */
[----:B---3--:R-:W-:-:S05]  /*13760*/  VIADD R0, R0, 0x1 ;  /* 0x0000000100007836 */ /* 0x008fca0000000000 */
[----:B------:R-:W-:-:S04]  /*13770*/  LEA.HI R2, R0, R0, RZ, 0x1 ;  /* 0x0000000000027211 */ /* 0x000fc800078f08ff */
[----:B------:R-:W-:Y:S02]  /*13780*/  LOP3.LUT R3, R2, 0xfffffffe, RZ, 0xc0, !PT ;  /* 0xfffffffe02037812 */ /* 0x000fe400078ec0ff */
[----:B------:R-:W-:-:S03]  /*13790*/  MOV R2, 0x400 ;  /* 0x0000040000027802 */ /* 0x000fc60000000f00 */
[----:B------:R-:W-:Y:S01]  /*137a0*/  IMAD.IADD R0, R0, 0x1, -R3 ;  /* 0x0000000100007824 */ /* 0x000fe200078e0a03 */
[----:B0-----:R-:W-:-:S04]  /*137b0*/  LEA R4, R5, R2, 0x18 ;  /* 0x0000000205047211 */ /* 0x001fc800078ec0ff */
[----:B------:R-:W-:-:S04]  /*137c0*/  SHF.L.U32 R0, R0, 0x1f, RZ ;  /* 0x0000001f00007819 */ /* 0x000fc800000006ff */
[----:B------:R-:W0:Y:S02]  /*137d0*/  SYNCS.PHASECHK.TRANS64.TRYWAIT P0, [R4+URZ+0x38820], R0 ;  /* 0x03882000040075a7 */ /* 0x000e24000800017f */
[----:B0-----:R-:W-:Y:S05]  /*137e0*/  @!P0 BRA `(.L_x_305) ;  /* 0x0000003800348947 */ /* 0x001fea0003800000 */
.L_x_415:
[----:B------:R-:W-:Y:S05]  /*137f0*/  BSYNC B0 ;  /* 0x0000000000007941 */ /* 0x000fea0003800000 */
.L_x_304:
[----:B------:R-:W-:-:S03]  /*13800*/  UMOV UR4, 0xffffffff ;  /* 0xffffffff00047882 */ /* 0x000fc60000000000 */
[----:B------:R-:W-:Y:S05]  /*13810*/  BRA.DIV UR4, `(.L_x_306) ;  /* 0x0000003a043c7947 */ /* 0x000fea000b800000 */
[----:B0-----:R-:W0:Y:S02]  /*13820*/  S2R R0, SR_TID.X ;  /* 0x0000000000007919 */ /* 0x001e240000002100 */
[----:B0-----:R-:W-:-:S04]  /*13830*/  SHF.R.U32.HI R0, RZ, 0x5, R0 ;  /* 0x00000005ff007819 */ /* 0x001fc80000011600 */
[----:B------:R-:W-:-:S05]  /*13840*/  LOP3.LUT R0, R0, 0x3, RZ, 0xc0, !PT ;  /* 0x0000000300007812 */ /* 0x000fca00078ec0ff */
[----:B------:R0:W3:Y:S02]  /*13850*/  SHFL.IDX PT, R14, R0, RZ, 0x1f ;  /* 0x00001fff000e7589 */ /* 0x0000e400000e0000 */
.L_x_418:
[----:B---3--:R-:W-:Y:S01]  /*13860*/  ISETP.NE.AND P0, PT, R14, RZ, PT ;  /* 0x000000ff0e00720c */ /* 0x008fe20003f05270 */
[----:B------:R-:W-:-:S12]  /*13870*/  BSSY B0, `(.L_x_307) ;  /* 0x0000026000007945 */ /* 0x000fd80003800000 */
[----:B------:R-:W-:Y:S05]  /*13880*/  @P0 BRA `(.L_x_308) ;  /* 0x0000000000900947 */ /* 0x000fea0003800000 */
[----:B------:R-:W-:-:S03]  /*13890*/  UMOV UR4, 0xffffffff ;  /* 0xffffffff00047882 */ /* 0x000fc60000000000 */
[----:B------:R-:W-:Y:S05]  /*138a0*/  BRA.DIV UR4, `(.L_x_309) ;  /* 0x0000003a044c7947 */ /* 0x000fea000b800000 */
[----:B------:R-:W-:-:S13]  /*138b0*/  ELECT P6, URZ, PT ;  /* 0x00000000003f782f */ /* 0x000fda00038c0000 */
.L_x_421:
[----:B------:R-:W-:Y:S05]  /*138c0*/  @!P6 BRA `(.L_x_308) ;  /* 0x000000000080e947 */ /* 0x000fea0003800000 */
[----:B0-----:R-:W3:Y:S02]  /*138d0*/  LDL R0, [R1+0x24] ;  /* 0x0000240001007983 */ /* 0x001ee40000100800 */
[----:B---3--:R-:W-:-:S13]  /*138e0*/  R2UR UR4, R0 ;  /* 0x00000000000472ca */ /* 0x008fda00000e0000 */
[----:B------:R-:W-:-:S06]  /*138f0*/  ULOP3.LUT UR4, UR4, 0x2, URZ, 0xfc, !UPT ;  /* 0x0000000204047892 */ /* 0x000fcc000f8efc3f */
[----:B------:R-:W-:-:S05]  /*13900*/  IMAD.U32 R0, RZ, RZ, UR4 ;  /* 0x00000004ff007e24 */ /* 0x000fca000f8e00ff */
[----:B------:R-:W-:-:S13]  /*13910*/  ISETP.NE.AND P0, PT, R0, 0x3, PT ;  /* 0x000000030000780c */ /* 0x000fda0003f05270 */
[----:B------:R-:W-:Y:S05]  /*13920*/  @!P0 BRA `(.L_x_310) ;  /* 0x0000000000048947 */ /* 0x000fea0003800000 */
[----:B------:R-:W-:Y:S01]  /*13930*/  BPT.TRAP 0x1 ;  /* 0x000000040000795c */ /* 0x000fe20000300000 */
.L_x_310:
[C---:B------:R-:W-:Y:S01]  /*13940*/  IMAD R5, R27.reuse, 0x8, R4 ;  /* 0x000000081b057824 */ /* 0x040fe200078e0204 */
[----:B------:R-:W-:Y:S01]  /*13950*/  SHF.L.U32 R0, R28, 0x1f, RZ ;  /* 0x0000001f1c007819 */ /* 0x000fe200000006ff */
[----:B------:R-:W-:-:S03]  /*13960*/  VIADD R27, R27, 0x1 ;  /* 0x000000011b1b7836 */ /* 0x000fc60000000000 */
[----:B------:R-:W0:Y:S02]  /*13970*/  SYNCS.PHASECHK.TRANS64.TRYWAIT P1, [R5+URZ+0x38840], R0 ;  /* 0x03884000050075a7 */ /* 0x000e24000802017f */
[----:B------:R-:W-:-:S04]  /*13980*/  ISETP.NE.AND P2, PT, R27, 0x2, PT ;  /* 0x000000021b00780c */ /* 0x000fc80003f45270 */
[----:B------:R-:W-:Y:S01]  /*13990*/  SEL R3, RZ, 0x1, P2 ;  /* 0x00000001ff037807 */ /* 0x000fe20001000000 */
[----:B0-----:R-:W-:Y:S08]  /*139a0*/  @!P1 BRA `(.L_x_311) ;  /* 0x00000038002c9947 */ /* 0x001ff00003800000 */
.L_x_422:
[----:B------:R-:W-:Y:S02]  /*139b0*/  SEL R27, R27, RZ, P2 ;  /* 0x000000ff1b1b7207 */ /* 0x000fe40001000000 */
[----:B------:R-:W-:Y:S01]  /*139c0*/  LOP3.LUT R2, R28, R3, RZ, 0x3c, !PT ;  /* 0x000000031c027212 */ /* 0x000fe200078e3cff */
[----:B------:R-:W-:Y:S06]  /*139d0*/  @!P0 BRA `(.L_x_312) ;  /* 0x0000000000048947 */ /* 0x000fec0003800000 */
[----:B------:R-:W-:Y:S01]  /*139e0*/  BPT.TRAP 0x1 ;  /* 0x000000040000795c */ /* 0x000fe20000300000 */
.L_x_312:
[----:B------:R-:W-:Y:S02]  /*139f0*/  LEA R27, R27, R4, 0x3 ;  /* 0x000000041b1b7211 */ /* 0x000fe400078e18ff */
[----:B------:R-:W-:-:S04]  /*13a00*/  SHF.L.U32 R2, R2, 0x1f, RZ ;  /* 0x0000001f02027819 */ /* 0x000fc800000006ff */
[----:B------:R-:W3:Y:S02]  /*13a10*/  SYNCS.PHASECHK.TRANS64.TRYWAIT P1, [R27+URZ+0x38840], R2 ;  /* 0x038840021b0075a7 */ /* 0x000ee4000802017f */
[----:B---3--:R-:W-:Y:S05]  /*13a20*/  @!P1 BRA `(.L_x_313) ;  /* 0x0000003800209947 */ /* 0x008fea0003800000 */
.L_x_423:
[----:B------:R-:W-:Y:S05]  /*13a30*/  @!P0 BRA `(.L_x_314) ;  /* 0x0000000000048947 */ /* 0x000fea0003800000 */
[----:B------:R-:W-:Y:S01]  /*13a40*/  BPT.TRAP 0x1 ;  /* 0x000000040000795c */ /* 0x000fe20000300000 */
.L_x_314:
[----:B------:R-:W4:Y:S02]  /*13a50*/  SYNCS.PHASECHK.TRANS64.TRYWAIT P1, [R5+URZ+0x38860], R0 ;  /* 0x03886000050075a7 */ /* 0x000f24000802017f */
[----:B----4-:R-:W-:Y:S05]  /*13a60*/  @!P1 BRA `(.L_x_315) ;  /* 0x0000003800249947 */ /* 0x010fea0003800000 */
.L_x_424:
[----:B------:R-:W-:Y:S05]  /*13a70*/  @!P0 BRA `(.L_x_316) ;  /* 0x0000000000048947 */ /* 0x000fea0003800000 */
[----:B------:R-:W-:Y:S01]  /*13a80*/  BPT.TRAP 0x1 ;  /* 0x000000040000795c */ /* 0x000fe20000300000 */
.L_x_316:
[----:B------:R0:W0:Y:S02]  /*13a90*/  SYNCS.PHASECHK.TRANS64.TRYWAIT P0, [R27+URZ+0x38860], R2 ;  /* 0x038860021b0075a7 */ /* 0x000024000800017f */
[----:B0-----:R-:W-:Y:S05]  /*13aa0*/  @!P0 NANOSLEEP.SYNCS 0x989680 ;  /* 0x009896800000895d */ /* 0x001fea0003900000 */
[----:B------:R-:W0:Y:S02]  /*13ab0*/  @!P0 SYNCS.PHASECHK.TRANS64 P0, [R27+URZ+0x38860], R2 ;  /* 0x038860021b0085a7 */ /* 0x000e24000800007f */
[----:B0-----:R-:W-:Y:S05]  /*13ac0*/  @!P0 BRA `(.L_x_316) ;  /* 0xfffffffc00f08947 */ /* 0x001fea000383ffff */
.L_x_308:
[----:B------:R-:W-:Y:S05]  /*13ad0*/  BSYNC B0 ;  /* 0x0000000000007941 */ /* 0x000fea0003800000 */
.L_x_307:
[----:B------:R-:W-:Y:S05]  /*13ae0*/  EXIT ;  /* 0x000000000000794d */ /* 0x000fea0003800000 */
.L_x_186:
[----:B0-----:R-:W-:-:S04]  /*13af0*/  IMAD.U32 R3, RZ, RZ, UR40 ;  /* 0x00000028ff037e24 */ /* 0x001fc8000f8e00ff */
[----:B------:R0:W1:Y:S03]  /*13b00*/  SYNCS.PHASECHK.TRANS64.TRYWAIT P1, [R3+URZ+0x38800], R0 ;  /* 0x03880000030075a7 */ /* 0x000066000802017f */
[----:B-1----:R-:W-:Y:S05]  /*13b10*/  @!P1 NANOSLEEP.SYNCS 0x989680 ;  /* 0x009896800000995d */ /* 0x002fea0003900000 */
[----:B------:R-:W1:Y:S02]  /*13b20*/  @!P1 SYNCS.PHASECHK.TRANS64 P1, [R3+URZ+0x38800], R0 ;  /* 0x03880000030095a7 */ /* 0x000e64000802007f */
[----:B-1----:R-:W-:Y:S05]  /*13b30*/  @!P1 BRA `(.L_x_186) ;  /* 0xfffffffc00ec9947 */ /* 0x002fea000383ffff */
[----:B------:R-:W-:Y:S05]  /*13b40*/  BRA `(.L_x_317) ;  /* 0xfffffedc00507947 */ /* 0x000fea000383ffff */
.L_x_190:
[----:B-1----:R1:W2:Y:S02]  /*13b50*/  SYNCS.PHASECHK.TRANS64.TRYWAIT P1, [R0+URZ+0x38830], R3 ;  /* 0x03883003000075a7 */ /* 0x0022a4000802017f */
[----:B--2---:R-:W-:Y:S05]  /*13b60*/  @!P1 NANOSLEEP.SYNCS 0x989680 ;  /* 0x009896800000995d */ /* 0x004fea0003900000 */
[----:B------:R-:W2:Y:S02]  /*13b70*/  @!P1 SYNCS.PHASECHK.TRANS64 P1, [R0+URZ+0x38830], R3 ;  /* 0x03883003000095a7 */ /* 0x000ea4000802007f */
[----:B--2---:R-:W-:Y:S05]  /*13b80*/  @!P1 BRA `(.L_x_190) ;  /* 0xfffffffc00f09947 */ /* 0x004fea000383ffff */
[----:B------:R-:W-:Y:S05]  /*13b90*/  BRA `(.L_x_189) ;  /* 0xfffffedc00747947 */ /* 0x000fea000383ffff */
.L_x_196:
[----:B-1----:R-:W-:-:S04]  /*13ba0*/  IMAD.U32 R153, RZ, RZ, UR61 ;  /* 0x0000003dff997e24 */ /* 0x002fc8000f8e00ff */
[----:B------:R1:W2:Y:S03]  /*13bb0*/  SYNCS.PHASECHK.TRANS64.TRYWAIT P1, [R153+URZ+0x38830], R4 ;  /* 0x03883004990075a7 */ /* 0x0002a6000802017f */
[----:B--2---:R-:W-:Y:S05]  /*13bc0*/  @!P1 NANOSLEEP.SYNCS 0x989680 ;  /* 0x009896800000995d */ /* 0x004fea0003900000 */
[----:B------:R-:W2:Y:S02]  /*13bd0*/  @!P1 SYNCS.PHASECHK.TRANS64 P1, [R153+URZ+0x38830], R4 ;  /* 0x03883004990095a7 */ /* 0x000ea4000802007f */
[----:B--2---:R-:W-:Y:S05]  /*13be0*/  @!P1 BRA `(.L_x_196) ;  /* 0xfffffffc00ec9947 */ /* 0x004fea000383ffff */
[----:B------:R-:W-:Y:S05]  /*13bf0*/  BRA `(.L_x_195) ;  /* 0xffffff2400507947 */ /* 0x000fea000383ffff */
.L_x_200:
[----:B--2---:R-:W-:-:S04]  /*13c00*/  IMAD.U32 R2, RZ, RZ, UR4 ;  /* 0x00000004ff027e24 */ /* 0x004fc8000f8e00ff */
[----:B------:R2:W3:Y:S03]  /*13c10*/  SYNCS.PHASECHK.TRANS64.TRYWAIT P1, [R2+URZ+0x38850], R0 ;  /* 0x03885000020075a7 */ /* 0x0004e6000802017f */
[----:B---3--:R-:W-:Y:S05]  /*13c20*/  @!P1 NANOSLEEP.SYNCS 0x989680 ;  /* 0x009896800000995d */ /* 0x008fea0003900000 */
[----:B------:R-:W3:Y:S02]  /*13c30*/  @!P1 SYNCS.PHASECHK.TRANS64 P1, [R2+URZ+0x38850], R0 ;  /* 0x03885000020095a7 */ /* 0x000ee4000802007f */
[----:B---3--:R-:W-:Y:S05]  /*13c40*/  @!P1 BRA `(.L_x_200) ;  /* 0xfffffffc00ec9947 */ /* 0x008fea000383ffff */
[----:B------:R-:W-:Y:S05]  /*13c50*/  BRA `(.L_x_199) ;  /* 0xffffff4c00a07947 */ /* 0x000fea000383ffff */
.L_x_207:
[----:B-1----:R-:W-:-:S04]  /*13c60*/  IMAD.U32 R7, RZ, RZ, UR7 ;  /* 0x00000007ff077e24 */ /* 0x002fc8000f8e00ff */
[----:B------:R1:W2:Y:S03]  /*13c70*/  SYNCS.PHASECHK.TRANS64.TRYWAIT P1, [R7+URZ+0x38850], R0 ;  /* 0x03885000070075a7 */ /* 0x0002a6000802017f */
[----:B--2---:R-:W-:Y:S05]  /*13c80*/  @!P1 NANOSLEEP.SYNCS 0x989680 ;  /* 0x009896800000995d */ /* 0x004fea0003900000 */
[----:B------:R-:W2:Y:S02]  /*13c90*/  @!P1 SYNCS.PHASECHK.TRANS64 P1, [R7+URZ+0x38850], R0 ;  /* 0x03885000070095a7 */ /* 0x000ea4000802007f */
[----:B--2---:R-:W-:Y:S05]  /*13ca0*/  @!P1 BRA `(.L_x_207) ;  /* 0xfffffffc00ec9947 */ /* 0x004fea000383ffff */
[----:B------:R-:W-:Y:S05]  /*13cb0*/  BRA `(.L_x_206) ;  /* 0xffffff6c00007947 */ /* 0x000fea000383ffff */
.L_x_250:
[----:B------:R-:W-:Y:S01]  /*13cc0*/  SHF.R.U32.HI R8, RZ, 0x5, R21 ;  /* 0x00000005ff087819 */ /* 0x000fe20000011615 */
[----:B------:R-:W-:Y:S01]  /*13cd0*/  BSSY B0, `(.L_x_318) ;  /* 0x0000009000007945 */ /* 0x000fe20003800000 */
[----:B------:R-:W-:Y:S01]  /*13ce0*/  MOV R12, RZ ;  /* 0x000000ff000c7202 */ /* 0x000fe20000000f00 */
[----:B------:R-:W-:Y:S01]  /*13cf0*/  IMAD.MOV.U32 R11, RZ, RZ, 0x1f ;  /* 0x0000001fff0b7424 */ /* 0x000fe200078e00ff */
[----:B------:R-:W-:Y:S01]  /*13d00*/  LOP3.LUT R8, R8, 0x3, RZ, 0xc0, !PT ;  /* 0x0000000308087812 */ /* 0x000fe200078ec0ff */
[----:B------:R-:W-:-:S04]  /*13d10*/  IMAD.MOV.U32 R15, RZ, RZ, -0x1 ;  /* 0xffffffffff0f7424 */ /* 0x000fc800078e00ff */
[----:B------:R-:W-:-:S07]  /*13d20*/  IMAD.MOV.U32 R13, RZ, RZ, R8 ;  /* 0x000000ffff0d7224 */ /* 0x000fce00078e0008 */
[----:B-----5:R-:W-:Y:S05]  /*13d30*/  WARPSYNC.COLLECTIVE R15, `(.L_x_319) ;  /* 0x000000000f087348 */ /* 0x020fea0003c00000 */
[----:B------:R0:W1:Y:S02]  /*13d40*/  SHFL.IDX P6, R14, R13, R12, R11 ;  /* 0x0000000c0d0e7389 */ /* 0x00006400000c000b */
[----:B01---5:R-:W-:Y:S01]  /*13d50*/  ENDCOLLECTIVE ;  /* 0x000000000000791b */ /* 0x023fe20003800000 */
.L_x_319:
[----:B------:R-:W-:Y:S05]  /*13d60*/  BSYNC B0 ;  /* 0x0000000000007941 */ /* 0x000fea0003800000 */
.L_x_318:
[----:B------:R-:W-:Y:S05]  /*13d70*/  BRA `(.L_x_320) ;  /* 0xffffffc0000c7947 */ /* 0x000fea000383ffff */
.L_x_253:
[----:B0-----:R0:W1:Y:S02]  /*13d80*/  SYNCS.PHASECHK.TRANS64.TRYWAIT P0, [R5+URZ+0x38840], R2 ;  /* 0x03884002050075a7 */ /* 0x001064000800017f */
[----:B-1----:R-:W-:Y:S05]  /*13d90*/  @!P0 NANOSLEEP.SYNCS 0x989680 ;  /* 0x009896800000895d */ /* 0x002fea0003900000 */
[----:B------:R-:W1:Y:S02]  /*13da0*/  @!P0 SYNCS.PHASECHK.TRANS64 P0, [R5+URZ+0x38840], R2 ;  /* 0x03884002050085a7 */ /* 0x000e64000800007f */
[----:B-1----:R-:W-:Y:S05]  /*13db0*/  @!P0 BRA `(.L_x_253) ;  /* 0xfffffffc00f08947 */ /* 0x002fea000383ffff */
[----:B------:R-:W-:Y:S05]  /*13dc0*/  BRA `(.L_x_321) ;  /* 0xffffffc000807947 */ /* 0x000fea000383ffff */
.L_x_254:
[----:B------:R-:W-:Y:S01]  /*13dd0*/  BSSY B0, `(.L_x_322) ;  /* 0x0000008000007945 */ /* 0x000fe20003800000 */
[----:B------:R-:W-:Y:S01]  /*13de0*/  IMAD.MOV.U32 R13, RZ, RZ, R6 ;  /* 0x000000ffff0d7224 */ /* 0x000fe200078e0006 */
[----:B------:R-:W-:Y:S01]  /*13df0*/  MOV R15, 0xffffffff ;  /* 0xffffffff000f7802 */ /* 0x000fe20000000f00 */
[----:B------:R-:W-:Y:S02]  /*13e00*/  IMAD.MOV.U32 R12, RZ, RZ, RZ ;  /* 0x000000ffff0c7224 */ /* 0x000fe400078e00ff */
[----:B------:R-:W-:-:S07]  /*13e10*/  IMAD.MOV.U32 R11, RZ, RZ, 0x181f ;  /* 0x0000181fff0b7424 */ /* 0x000fce00078e00ff */
[----:B------:R-:W-:Y:S05]  /*13e20*/  WARPSYNC.COLLECTIVE R15, `(.L_x_323) ;  /* 0x000000000f087348 */ /* 0x000fea0003c00000 */
[----:B------:R0:W1:Y:S02]  /*13e30*/  SHFL.IDX P6, R14, R13, R12, R11 ;  /* 0x0000000c0d0e7389 */ /* 0x00006400000c000b */
[----:B01----:R-:W-:Y:S01]  /*13e40*/  ENDCOLLECTIVE ;  /* 0x000000000000791b */ /* 0x003fe20003800000 */
.L_x_323:
[----:B------:R-:W-:Y:S05]  /*13e50*/  BSYNC B0 ;  /* 0x0000000000007941 */ /* 0x000fea0003800000 */
.L_x_322:
[----:B------:R-:W-:Y:S01]  /*13e60*/  IMAD.MOV.U32 R13, RZ, RZ, R0 ;  /* 0x000000ffff0d7224 */ /* 0x000fe200078e0000 */
[----:B------:R-:W-:Y:S01]  /*13e70*/  MOV R15, 0xffffffff ;  /* 0xffffffff000f7802 */ /* 0x000fe20000000f00 */
[----:B------:R-:W-:Y:S01]  /*13e80*/  IMAD.MOV.U32 R12, RZ, RZ, RZ ;  /* 0x000000ffff0c7224 */ /* 0x000fe200078e00ff */
[C---:B------:R-:W-:Y:S01]  /*13e90*/  LOP3.LUT P5, RZ, R23.reuse, 0x10, RZ, 0xc0, !PT ;  /* 0x0000001017ff7812 */ /* 0x040fe200078ac0ff */
[----:B------:R-:W-:Y:S01]  /*13ea0*/  IMAD.MOV.U32 R11, RZ, RZ, 0x181f ;  /* 0x0000181fff0b7424 */ /* 0x000fe200078e00ff */
[C---:B------:R-:W-:Y:S01]  /*13eb0*/  LOP3.LUT P4, RZ, R23.reuse, 0x8, RZ, 0xc0, !PT ;  /* 0x0000000817ff7812 */ /* 0x040fe2000788c0ff */
[----:B------:R-:W-:Y:S01]  /*13ec0*/  IMAD.MOV.U32 R2, RZ, RZ, R14 ;  /* 0x000000ffff027224 */ /* 0x000fe200078e000e */
[----:B------:R-:W-:Y:S01]  /*13ed0*/  LOP3.LUT P3, RZ, R23, 0x4, RZ, 0xc0, !PT ;  /* 0x0000000417ff7812 */ /* 0x000fe2000786c0ff */
[----:B------:R-:W-:-:S12]  /*13ee0*/  @P0 IMAD R9, R7, 0x2, R22 ;  /* 0x0000000207090824 */ /* 0x000fd800078e0216 */
[----:B------:R-:W-:Y:S05]  /*13ef0*/  WARPSYNC.COLLECTIVE R15, `(.L_x_324) ;  /* 0x000000000f087348 */ /* 0x000fea0003c00000 */
[----:B------:R0:W1:Y:S02]  /*13f00*/  SHFL.IDX P6, R14, R13, R12, R11 ;  /* 0x0000000c0d0e7389 */ /* 0x00006400000c000b */
[----:B01----:R-:W-:Y:S01]  /*13f10*/  ENDCOLLECTIVE ;  /* 0x000000000000791b */ /* 0x003fe20003800000 */
.L_x_324:
[----:B------:R-:W-:Y:S01]  /*13f20*/  LOP3.LUT P2, RZ, R23, 0x2, RZ, 0xc0, !PT ;  /* 0x0000000217ff7812 */ /* 0x000fe2000784c0ff */
[----:B------:R-:W-:Y:S01]  /*13f30*/  IMAD.MOV.U32 R13, RZ, RZ, R6 ;  /* 0x000000ffff0d7224 */ /* 0x000fe200078e0006 */
[----:B------:R-:W-:Y:S01]  /*13f40*/  MOV R12, 0x1 ;  /* 0x00000001000c7802 */ /* 0x000fe20000000f00 */
[----:B------:R-:W-:-:S10]  /*13f50*/  IMAD.MOV.U32 R3, RZ, RZ, R14 ;  /* 0x000000ffff037224 */ /* 0x000fd400078e000e */
[----:B------:R-:W-:Y:S05]  /*13f60*/  WARPSYNC.COLLECTIVE R15, `(.L_x_325) ;  /* 0x000000000f087348 */ /* 0x000fea0003c00000 */
[----:B------:R0:W1:Y:S02]  /*13f70*/  SHFL.IDX P6, R14, R13, R12, R11 ;  /* 0x0000000c0d0e7389 */ /* 0x00006400000c000b */
[----:B01----:R-:W-:Y:S01]  /*13f80*/  ENDCOLLECTIVE ;  /* 0x000000000000791b */ /* 0x003fe20003800000 */
.L_x_325:
[----:B------:R-:W-:-:S05]  /*13f90*/  @P0 LEA R3, P1, R33, R3, 0x1 ;  /* 0x0000000321030211 */ /* 0x000fca00078208ff */
[----:B------:R-:W-:-:S05]  /*13fa0*/  @P0 IMAD.X R2, RZ, RZ, R2, P1 ;  /* 0x000000ffff020224 */ /* 0x000fca00008e0602 */
[----:B------:R-:W-:Y:S01]  /*13fb0*/  @P0 LOP3.LUT R3, R3, R2, RZ, 0x3c, !PT ;  /* 0x0000000203030212 */ /* 0x000fe200078e3cff */
[----:B------:R-:W-:-:S03]  /*13fc0*/  IMAD.MOV.U32 R13, RZ, RZ, R0 ;  /* 0x000000ffff0d7224 */ /* 0x000fc600078e0000 */
[----:B------:R-:W-:-:S04]  /*13fd0*/  @P0 LOP3.LUT R2, R3, R2, RZ, 0x3c, !PT ;  /* 0x0000000203020212 */ /* 0x000fc800078e3cff */
[----:B------:R-:W-:Y:S01]  /*13fe0*/  @P0 LOP3.LUT R3, R3, R2, RZ, 0x3c, !PT ;  /* 0x0000000203030212 */ /* 0x000fe200078e3cff */
[----:B------:R-:W-:-:S07]  /*13ff0*/  IMAD.MOV.U32 R8, RZ, RZ, R14 ;  /* 0x000000ffff087224 */ /* 0x000fce00078e000e */
[----:B------:R-:W-:Y:S05]  /*14000*/  WARPSYNC.COLLECTIVE R15, `(.L_x_326) ;  /* 0x000000000f087348 */ /* 0x000fea0003c00000 */
[----:B------:R0:W1:Y:S02]  /*14010*/  SHFL.IDX P6, R14, R13, R12, R11 ;  /* 0x0000000c0d0e7389 */ /* 0x00006400000c000b */
[----:B01----:R-:W-:Y:S01]  /*14020*/  ENDCOLLECTIVE ;  /* 0x000000000000791b */ /* 0x003fe20003800000 */
.L_x_326:
[----:B------:R-:W-:Y:S01]  /*14030*/  @!PT LDS RZ, [RZ] ;  /* 0x00000000fffff984 */ /* 0x000fe20000000800 */
[----:B------:R-:W-:Y:S01]  /*14040*/  @!PT LDS RZ, [RZ] ;  /* 0x00000000fffff984 */ /* 0x000fe20000000800 */
[----:B------:R-:W-:Y:S01]  /*14050*/  @!PT LDS RZ, [RZ] ;  /* 0x00000000fffff984 */ /* 0x000fe20000000800 */
[----:B------:R-:W-:Y:S04]  /*14060*/  @P0 LDGSTS.E.BYPASS.LTC128B.128 [R9+0x24400], desc[UR36][R2.64], !P5 ;  /* 0x2440000002090fae */ /* 0x000fe8000e901d64 */
[----:B------:R-:W-:Y:S04]  /*14070*/  @P0 LDGSTS.E.BYPASS.LTC128B.128 [R9+0x26c00], desc[UR36][R2.64+0x80], !P4 ;  /* 0x26c0008002090fae */ /* 0x000fe8000e101d64 */
[----:B------:R-:W-:Y:S01]  /*14080*/  @P0 LDGSTS.E.BYPASS.LTC128B.128 [R9+0x29400], desc[UR36][R2.64+0x100], !P3 ;  /* 0x2940010002090fae */ /* 0x000fe2000d901d64 */
[----:B------:R-:W-:Y:S02]  /*14090*/  IMAD.MOV.U32 R13, RZ, RZ, R6 ;  /* 0x000000ffff0d7224 */ /* 0x000fe400078e0006 */
[----:B------:R-:W-:Y:S01]  /*140a0*/  IMAD.MOV.U32 R12, RZ, RZ, 0x2 ;  /* 0x00000002ff0c7424 */ /* 0x000fe200078e00ff */
[----:B------:R0:W-:Y:S01]  /*140b0*/  @P0 LDGSTS.E.BYPASS.LTC128B.128 [R9+0x2bc00], desc[UR36][R2.64+0x180], !P2 ;  /* 0x2bc0018002090fae */ /* 0x0001e2000d101d64 */
[----:B------:R-:W-:Y:S01]  /*140c0*/  ISETP.GE.AND P0, PT, R4, 0x11, PT ;  /* 0x000000110400780c */ /* 0x000fe20003f06270 */
[----:B0-----:R-:W-:-:S12]  /*140d0*/  IMAD.MOV.U32 R2, RZ, RZ, R14 ;  /* 0x000000ffff027224 */ /* 0x001fd800078e000e */
[----:B------:R-:W-:Y:S05]  /*140e0*/  WARPSYNC.COLLECTIVE R15, `(.L_x_327) ;  /* 0x000000000f087348 */ /* 0x000fea0003c00000 */
[----:B------:R0:W1:Y:S02]  /*140f0*/  SHFL.IDX P6, R14, R13, R12, R11 ;  /* 0x0000000c0d0e7389 */ /* 0x00006400000c000b */
[----:B01----:R-:W-:Y:S01]  /*14100*/  ENDCOLLECTIVE ;  /* 0x000000000000791b */ /* 0x003fe20003800000 */
.L_x_327:
[----:B------:R-:W-:Y:S02]  /*14110*/  @P0 LEA R21, R7, R22, 0x1 ;  /* 0x0000001607150211 */ /* 0x000fe400078e08ff */
[----:B------:R-:W-:-:S05]  /*14120*/  @P0 LEA R2, P1, R33, R2, 0x1 ;  /* 0x0000000221020211 */ /* 0x000fca00078208ff */
[----:B------:R-:W-:-:S05]  /*14130*/  @P0 IMAD.X R3, RZ, RZ, R8, P1 ;  /* 0x000000ffff030224 */ /* 0x000fca00008e0608 */
[----:B------:R-:W-:Y:S01]  /*14140*/  @!PT LDS RZ, [RZ] ;  /* 0x00000000fffff984 */ /* 0x000fe20000000800 */
[----:B------:R-:W-:Y:S01]  /*14150*/  @!PT LDS RZ, [RZ] ;  /* 0x00000000fffff984 */ /* 0x000fe20000000800 */
[----:B------:R-:W-:Y:S01]  /*14160*/  @!PT LDS RZ, [RZ] ;  /* 0x00000000fffff984 */ /* 0x000fe20000000800 */
[----:B------:R0:W-:Y:S01]  /*14170*/  @P0 LDGSTS.E.BYPASS.LTC128B.128 [R21+0x24c00], desc[UR36][R2.64], !P5 ;  /* 0x24c0000002150fae */ /* 0x0001e2000e901d64 */
[----:B------:R-:W-:-:S03]  /*14180*/  IMAD.MOV.U32 R13, RZ, RZ, R0 ;  /* 0x000000ffff0d7224 */ /* 0x000fc600078e0000 */
[----:B------:R0:W-:Y:S04]  /*14190*/  @P0 LDGSTS.E.BYPASS.LTC128B.128 [R21+0x27400], desc[UR36][R2.64+0x80], !P4 ;  /* 0x2740008002150fae */ /* 0x0001e8000e101d64 */
[----:B------:R0:W-:Y:S01]  /*141a0*/  @P0 LDGSTS.E.BYPASS.LTC128B.128 [R21+0x29c00], desc[UR36][R2.64+0x100], !P3 ;  /* 0x29c0010002150fae */ /* 0x0001e2000d901d64 */
[----:B------:R-:W-:-:S03]  /*141b0*/  IMAD.MOV.U32 R8, RZ, RZ, R14 ;  /* 0x000000ffff087224 */ /* 0x000fc600078e000e */
[----:B------:R0:W-:Y:S01]  /*141c0*/  @P0 LDGSTS.E.BYPASS.LTC128B.128 [R21+0x2c400], desc[UR36][R2.64+0x180], !P2 ;  /* 0x2c40018002150fae */ /* 0x0001e2000d101d64 */
[----:B------:R-:W-:-:S13]  /*141d0*/  ISETP.GE.AND P0, PT, R4, 0x21, PT ;  /* 0x000000210400780c */ /* 0x000fda0003f06270 */
[----:B0-----:R-:W-:Y:S05]  /*141e0*/  WARPSYNC.COLLECTIVE R15, `(.L_x_328) ;  /* 0x000000000f087348 */ /* 0x001fea0003c00000 */
[----:B------:R1:W2:Y:S02]  /*141f0*/  SHFL.IDX P6, R14, R13, R12, R11 ;  /* 0x0000000c0d0e7389 */ /* 0x0002a400000c000b */
[----:B012---:R-:W-:Y:S01]  /*14200*/  ENDCOLLECTIVE ;  /* 0x000000000000791b */ /* 0x007fe20003800000 */
.L_x_328:
[----:B------:R-:W-:Y:S02]  /*14210*/  @P0 IMAD R9, R7, 0x2, R22 ;  /* 0x0000000207090824 */ /* 0x000fe400078e0216 */
[----:B------:R-:W-:Y:S02]  /*14220*/  IMAD.MOV.U32 R13, RZ, RZ, R6 ;  /* 0x000000ffff0d7224 */ /* 0x000fe400078e0006 */
[----:B------:R-:W-:Y:S01]  /*14230*/  IMAD.MOV.U32 R12, RZ, RZ, 0x3 ;  /* 0x00000003ff0c7424 */ /* 0x000fe200078e00ff */
[----:B------:R-:W-:-:S07]  /*14240*/  MOV R2, R14 ;  /* 0x0000000e00027202 */ /* 0x000fce0000000f00 */
[----:B------:R-:W-:Y:S05]  /*14250*/  WARPSYNC.COLLECTIVE R15, `(.L_x_329) ;  /* 0x000000000f087348 */ /* 0x000fea0003c00000 */
[----:B------:R0:W1:Y:S02]  /*14260*/  SHFL.IDX P6, R14, R13, R12, R11 ;  /* 0x0000000c0d0e7389 */ /* 0x00006400000c000b */
[----:B01----:R-:W-:Y:S01]  /*14270*/  ENDCOLLECTIVE ;  /* 0x000000000000791b */ /* 0x003fe20003800000 */
.L_x_329:
        /* <DEDUP_REMOVED lines=9> */
[----:B------:R-:W-:-:S03]  /*14310*/  MOV R8, R14 ;  /* 0x0000000e00087202 */ /* 0x000fc60000000f00 */
[----:B------:R0:W-:Y:S01]  /*14320*/  @P0 LDGSTS.E.BYPASS.LTC128B.128 [R9+0x2cc00], desc[UR36][R2.64+0x180], !P2 ;  /* 0x2cc0018002090fae */ /* 0x0001e2000d101d64 */
[----:B------:R-:W-:-:S13]  /*14330*/  ISETP.GE.AND P0, PT, R4, 0x31, PT ;  /* 0x000000310400780c */ /* 0x000fda0003f06270 */
[----:B0-----:R-:W-:Y:S05]  /*14340*/  WARPSYNC.COLLECTIVE R15, `(.L_x_330) ;  /* 0x000000000f087348 */ /* 0x001fea0003c00000 */
[----:B------:R1:W2:Y:S02]  /*14350*/  SHFL.IDX P6, R14, R13, R12, R11 ;  /* 0x0000000c0d0e7389 */ /* 0x0002a400000c000b */
[----:B012---:R-:W-:Y:S01]  /*14360*/  ENDCOLLECTIVE ;  /* 0x000000000000791b */ /* 0x007fe20003800000 */
.L_x_330:
[----:B------:R-:W-:Y:S01]  /*14370*/  @P0 IMAD R21, R7, 0x2, R22 ;  /* 0x0000000207150824 */ /* 0x000fe200078e0216 */
[----:B------:R-:W-:Y:S01]  /*14380*/  MOV R13, R6 ;  /* 0x00000006000d7202 */ /* 0x000fe20000000f00 */
[----:B------:R-:W-:Y:S02]  /*14390*/  IMAD.MOV.U32 R12, RZ, RZ, 0x4 ;  /* 0x00000004ff0c7424 */ /* 0x000fe400078e00ff */
[----:B------:R-:W-:-:S07]  /*143a0*/  IMAD.MOV.U32 R2, RZ, RZ, R14 ;  /* 0x000000ffff027224 */ /* 0x000fce00078e000e */
[----:B------:R-:W-:Y:S05]  /*143b0*/  WARPSYNC.COLLECTIVE R15, `(.L_x_331) ;  /* 0x000000000f087348 */ /* 0x000fea0003c00000 */
[----:B------:R0:W1:Y:S02]  /*143c0*/  SHFL.IDX P6, R14, R13, R12, R11 ;  /* 0x0000000c0d0e7389 */ /* 0x00006400000c000b */
[----:B01----:R-:W-:Y:S01]  /*143d0*/  ENDCOLLECTIVE ;  /* 0x000000000000791b */ /* 0x003fe20003800000 */
.L_x_331:
        /* <DEDUP_REMOVED lines=10> */
[----:B------:R0:W-:Y:S04]  /*14480*/  @P0 LDGSTS.E.BYPASS.LTC128B.128 [R21+0x2d400], desc[UR36][R2.64+0x180], !P2 ;  /* 0x2d40018002150fae */ /* 0x0001e8000d101d64 */
[----:B0-----:R-:W-:Y:S05]  /*14490*/  WARPSYNC.COLLECTIVE R15, `(.L_x_332) ;  /* 0x000000000f087348 */ /* 0x001fea0003c00000 */
[----:B------:R1:W2:Y:S02]  /*144a0*/  SHFL.IDX P6, R14, R13, R12, R11 ;  /* 0x0000000c0d0e7389 */ /* 0x0002a400000c000b */
[----:B012---:R-:W-:Y:S01]  /*144b0*/  ENDCOLLECTIVE ;  /* 0x000000000000791b */ /* 0x007fe20003800000 */
.L_x_332:
[----:B------:R-:W-:Y:S01]  /*144c0*/  IMAD.MOV.U32 R0, RZ, RZ, R14 ;  /* 0x000000ffff007224 */ /* 0x000fe200078e000e */
[----:B------:R-:W-:Y:S06]  /*144d0*/  BRA `(.L_x_333) ;  /* 0xffffffbc00f07947 */ /* 0x000fec000383ffff */
.L_x_261:
[----:B------:R-:W-:Y:S01]  /*144e0*/  MOV R13, R4 ;  /* 0x00000004000d7202 */ /* 0x000fe20000000f00 */
[----:B------:R-:W-:Y:S02]  /*144f0*/  IMAD.MOV.U32 R12, RZ, RZ, RZ ;  /* 0x000000ffff0c7224 */ /* 0x000fe400078e00ff */
[----:B------:R-:W-:Y:S02]  /*14500*/  IMAD.MOV.U32 R11, RZ, RZ, 0x181f ;  /* 0x0000181fff0b7424 */ /* 0x000fe400078e00ff */
[----:B------:R-:W-:Y:S02]  /*14510*/  IMAD.MOV.U32 R15, RZ, RZ, -0x1 ;  /* 0xffffffffff0f7424 */ /* 0x000fe400078e00ff */
[----:B-----5:R-:W-:Y:S02]  /*14520*/  IMAD R6, R10, R6, RZ ;  /* 0x000000060a067224 */ /* 0x020fe400078e02ff */
[----:B------:R-:W-:-:S07]  /*14530*/  IMAD.IADD R0, R9, 0x1, R0 ;  /* 0x0000000109007824 */ /* 0x000fce00078e0200 */
[----:B------:R-:W-:Y:S05]  /*14540*/  WARPSYNC.COLLECTIVE R15, `(.L_x_334) ;  /* 0x000000000f087348 */ /* 0x000fea0003c00000 */
[----:B------:R0:W1:Y:S02]  /*14550*/  SHFL.IDX P6, R14, R13, R12, R11 ;  /* 0x0000000c0d0e7389 */ /* 0x00006400000c000b */
[----:B01----:R-:W-:Y:S01]  /*14560*/  ENDCOLLECTIVE ;  /* 0x000000000000791b */ /* 0x003fe20003800000 */
.L_x_334:
[C---:B------:R-:W-:Y:S01]  /*14570*/  VIADD R7, R0.reuse, 0x10 ;  /* 0x0000001000077836 */ /* 0x040fe20000000000 */
[----:B------:R-:W-:Y:S02]  /*14580*/  ISETP.GE.AND P0, PT, R0, R6, PT ;  /* 0x000000060000720c */ /* 0x000fe40003f06270 */
[----:B------:R-:W-:Y:S01]  /*14590*/  MOV R13, R5 ;  /* 0x00000005000d7202 */ /* 0x000fe20000000f00 */
[----:B------:R-:W-:-:S10]  /*145a0*/  IMAD.MOV.U32 R2, RZ, RZ, R14 ;  /* 0x000000ffff027224 */ /* 0x000fd400078e000e */
[----:B------:R-:W-:Y:S05]  /*145b0*/  WARPSYNC.COLLECTIVE R15, `(.L_x_335) ;  /* 0x000000000f087348 */ /* 0x000fea0003c00000 */
[----:B------:R0:W1:Y:S02]  /*145c0*/  SHFL.IDX P6, R14, R13, R12, R11 ;  /* 0x0000000c0d0e7389 */ /* 0x00006400000c000b */
[----:B01----:R-:W-:Y:S01]  /*145d0*/  ENDCOLLECTIVE ;  /* 0x000000000000791b */ /* 0x003fe20003800000 */
.L_x_335:
[----:B------:R-:W-:Y:S01]  /*145e0*/  MOV R13, R4 ;  /* 0x00000004000d7202 */ /* 0x000fe20000000f00 */
[----:B------:R-:W-:Y:S01]  /*145f0*/  IMAD.MOV.U32 R12, RZ, RZ, 0x1 ;  /* 0x00000001ff0c7424 */ /* 0x000fe200078e00ff */
[----:B------:R-:W-:-:S05]  /*14600*/  @!P0 LEA R14, P5, R33, R14, 0x1 ;  /* 0x0000000e210e8211 */ /* 0x000fca00078a08ff */
[----:B------:R-:W-:Y:S02]  /*14610*/  @!P0 IMAD.X R3, RZ, RZ, R2, P5 ;  /* 0x000000ffff038224 */ /* 0x000fe400028e0602 */
[----:B------:R-:W-:-:S07]  /*14620*/  @!P0 IMAD.MOV.U32 R2, RZ, RZ, R14 ;  /* 0x000000ffff028224 */ /* 0x000fce00078e000e */
[----:B------:R-:W-:Y:S05]  /*14630*/  WARPSYNC.COLLECTIVE R15, `(.L_x_336) ;  /* 0x000000000f087348 */ /* 0x000fea0003c00000 */
[----:B------:R0:W1:Y:S02]  /*14640*/  SHFL.IDX P6, R14, R13, R12, R11 ;  /* 0x0000000c0d0e7389 */ /* 0x00006400000c000b */
[----:B01----:R-:W-:Y:S01]  /*14650*/  ENDCOLLECTIVE ;  /* 0x000000000000791b */ /* 0x003fe20003800000 */
.L_x_336:
[----:B------:R-:W-:Y:S01]  /*14660*/  @!PT LDS RZ, [RZ] ;  /* 0x00000000fffff984 */ /* 0x000fe20000000800 */
[----:B------:R-:W-:Y:S01]  /*14670*/  @!PT LDS RZ, [RZ] ;  /* 0x00000000fffff984 */ /* 0x000fe20000000800 */
[----:B------:R-:W-:Y:S01]  /*14680*/  @!PT LDS RZ, [RZ] ;  /* 0x00000000fffff984 */ /* 0x000fe20000000800 */
[----:B------:R-:W-:Y:S04]  /*14690*/  @!P0 LDGSTS.E.BYPASS.LTC128B.128 [R34+0x14400], desc[UR36][R2.64], !P4 ;  /* 0x1440000002228fae */ /* 0x000fe8000e101d64 */
[----:B------:R-:W-:Y:S04]  /*146a0*/  @!P0 LDGSTS.E.BYPASS.LTC128B.128 [R34+0x18400], desc[UR36][R2.64+0x80], !P3 ;  /* 0x1840008002228fae */ /* 0x000fe8000d901d64 */
[----:B------:R-:W-:Y:S01]  /*146b0*/  @!P0 LDGSTS.E.BYPASS.LTC128B.128 [R34+0x1c400], desc[UR36][R2.64+0x100], !P2 ;  /* 0x1c40010002228fae */ /* 0x000fe2000d101d64 */
[----:B------:R-:W-:-:S03]  /*146c0*/  IMAD.MOV.U32 R13, RZ, RZ, R5 ;  /* 0x000000ffff0d7224 */ /* 0x000fc600078e0005 */
[----:B------:R0:W-:Y:S01]  /*146d0*/  @!P0 LDGSTS.E.BYPASS.LTC128B.128 [R34+0x20400], desc[UR36][R2.64+0x180], !P1 ;  /* 0x2040018002228fae */ /* 0x0001e2000c901d64 */
[----:B------:R-:W-:Y:S01]  /*146e0*/  ISETP.GE.AND P0, PT, R7, R6, PT ;  /* 0x000000060700720c */ /* 0x000fe20003f06270 */
[----:B0-----:R-:W-:-:S12]  /*146f0*/  IMAD.MOV.U32 R2, RZ, RZ, R14 ;  /* 0x000000ffff027224 */ /* 0x001fd800078e000e */
[----:B------:R-:W-:Y:S05]  /*14700*/  WARPSYNC.COLLECTIVE R15, `(.L_x_337) ;  /* 0x000000000f087348 */ /* 0x000fea0003c00000 */
[----:B------:R0:W1:Y:S02]  /*14710*/  SHFL.IDX P6, R14, R13, R12, R11 ;  /* 0x0000000c0d0e7389 */ /* 0x00006400000c000b */
[----:B01----:R-:W-:Y:S01]  /*14720*/  ENDCOLLECTIVE ;  /* 0x000000000000791b */ /* 0x003fe20003800000 */
.L_x_337:
[----:B------:R-:W-:Y:S02]  /*14730*/  IMAD.MOV.U32 R13, RZ, RZ, R4 ;  /* 0x000000ffff0d7224 */ /* 0x000fe400078e0004 */
[----:B------:R-:W-:Y:S01]  /*14740*/  IMAD.MOV.U32 R12, RZ, RZ, 0x2 ;  /* 0x00000002ff0c7424 */ /* 0x000fe200078e00ff */
[----:B------:R-:W-:-:S05]  /*14750*/  @!P0 LEA R14, P5, R33, R14, 0x1 ;  /* 0x0000000e210e8211 */ /* 0x000fca00078a08ff */
[----:B------:R-:W-:Y:S01]  /*14760*/  @!P0 IMAD.X R7, RZ, RZ, R2, P5 ;  /* 0x000000ffff078224 */ /* 0x000fe200028e0602 */
[----:B------:R-:W-:-:S07]  /*14770*/  @!P0 MOV R2, R14 ;  /* 0x0000000e00028202 */ /* 0x000fce0000000f00 */
[----:B------:R-:W-:Y:S05]  /*14780*/  WARPSYNC.COLLECTIVE R15, `(.L_x_338) ;  /* 0x000000000f087348 */ /* 0x000fea0003c00000 */
[----:B------:R0:W1:Y:S02]  /*14790*/  SHFL.IDX P6, R14, R13, R12, R11 ;  /* 0x0000000c0d0e7389 */ /* 0x00006400000c000b */
[----:B01----:R-:W-:Y:S01]  /*147a0*/  ENDCOLLECTIVE ;  /* 0x000000000000791b */ /* 0x003fe20003800000 */
.L_x_338:
[----:B------:R-:W-:Y:S02]  /*147b0*/  @!P0 IMAD.MOV.U32 R3, RZ, RZ, R7 ;  /* 0x000000ffff038224 */ /* 0x000fe400078e0007 */
[----:B------:R-:W-:-:S03]  /*147c0*/  VIADD R7, R0, 0x20 ;  /* 0x0000002000077836 */ /* 0x000fc60000000000 */
[----:B------:R-:W-:Y:S01]  /*147d0*/  @!PT LDS RZ, [RZ] ;  /* 0x00000000fffff984 */ /* 0x000fe20000000800 */
[----:B------:R-:W-:Y:S01]  /*147e0*/  @!PT LDS RZ, [RZ] ;  /* 0x00000000fffff984 */ /* 0x000fe20000000800 */
[----:B------:R-:W-:Y:S01]  /*147f0*/  @!PT LDS RZ, [RZ] ;  /* 0x00000000fffff984 */ /* 0x000fe20000000800 */
[----:B------:R-:W-:Y:S04]  /*14800*/  @!P0 LDGSTS.E.BYPASS.LTC128B.128 [R34+0x14c00], desc[UR36][R2.64], !P4 ;  /* 0x14c0000002228fae */ /* 0x000fe8000e101d64 */
[----:B------:R-:W-:Y:S01]  /*14810*/  @!P0 LDGSTS.E.BYPASS.LTC128B.128 [R34+0x18c00], desc[UR36][R2.64+0x80], !P3 ;  /* 0x18c0008002228fae */ /* 0x000fe2000d901d64 */
[----:B------:R-:W-:-:S03]  /*14820*/  IMAD.MOV.U32 R13, RZ, RZ, R5 ;  /* 0x000000ffff0d7224 */ /* 0x000fc600078e0005 */
[----:B------:R-:W-:Y:S04]  /*14830*/  @!P0 LDGSTS.E.BYPASS.LTC128B.128 [R34+0x1cc00], desc[UR36][R2.64+0x100], !P2 ;  /* 0x1cc0010002228fae */ /* 0x000fe8000d101d64 */
[----:B------:R0:W-:Y:S01]  /*14840*/  @!P0 LDGSTS.E.BYPASS.LTC128B.128 [R34+0x20c00], desc[UR36][R2.64+0x180], !P1 ;  /* 0x20c0018002228fae */ /* 0x0001e2000c901d64 */
[----:B------:R-:W-:Y:S02]  /*14850*/  ISETP.GE.AND P0, PT, R7, R6, PT ;  /* 0x000000060700720c */ /* 0x000fe40003f06270 */
[----:B0-----:R-:W-:-:S11]  /*14860*/  MOV R2, R14 ;  /* 0x0000000e00027202 */ /* 0x001fd60000000f00 */
[----:B------:R-:W-:Y:S05]  /*14870*/  WARPSYNC.COLLECTIVE R15, `(.L_x_339) ;  /* 0x000000000f087348 */ /* 0x000fea0003c00000 */
[----:B------:R0:W1:Y:S02]  /*14880*/  SHFL.IDX P6, R14, R13, R12, R11 ;  /* 0x0000000c0d0e7389 */ /* 0x00006400000c000b */
[----:B01----:R-:W-:Y:S01]  /*14890*/  ENDCOLLECTIVE ;  /* 0x000000000000791b */ /* 0x003fe20003800000 */
.L_x_339:
[----:B------:R-:W-:Y:S02]  /*148a0*/  IMAD.MOV.U32 R13, RZ, RZ, R4 ;  /* 0x000000ffff0d7224 */ /* 0x000fe400078e0004 */
[----:B------:R-:W-:Y:S01]  /*148b0*/  IMAD.MOV.U32 R12, RZ, RZ, 0x3 ;  /* 0x00000003ff0c7424 */ /* 0x000fe200078e00ff */
[----:B------:R-:W-:-:S05]  /*148c0*/  @!P0 LEA R14, P5, R33, R14, 0x1 ;  /* 0x0000000e210e8211 */ /* 0x000fca00078a08ff */
[----:B------:R-:W-:Y:S02]  /*148d0*/  @!P0 IMAD.X R7, RZ, RZ, R2, P5 ;  /* 0x000000ffff078224 */ /* 0x000fe400028e0602 */
[----:B------:R-:W-:-:S07]  /*148e0*/  @!P0 IMAD.MOV.U32 R2, RZ, RZ, R14 ;  /* 0x000000ffff028224 */ /* 0x000fce00078e000e */
[----:B------:R-:W-:Y:S05]  /*148f0*/  WARPSYNC.COLLECTIVE R15, `(.L_x_340) ;  /* 0x000000000f087348 */ /* 0x000fea0003c00000 */
[----:B------:R0:W1:Y:S02]  /*14900*/  SHFL.IDX P6, R14, R13, R12, R11 ;  /* 0x0000000c0d0e7389 */ /* 0x00006400000c000b */
[----:B01----:R-:W-:Y:S01]  /*14910*/  ENDCOLLECTIVE ;  /* 0x000000000000791b */ /* 0x003fe20003800000 */
.L_x_340:
[----:B------:R-:W-:Y:S01]  /*14920*/  @!P0 IMAD.MOV.U32 R3, RZ, RZ, R7 ;  /* 0x000000ffff038224 */ /* 0x000fe200078e0007 */
[----:B------:R-:W-:-:S04]  /*14930*/  IADD3 R7, R0, 0x30, RZ ;  /* 0x0000003000077810 */ /* 0x000fc80007ffe0ff */
        /* <DEDUP_REMOVED lines=8> */
[----:B------:R-:W-:Y:S01]  /*149c0*/  ISETP.GE.AND P0, PT, R7, R6, PT ;  /* 0x000000060700720c */ /* 0x000fe20003f06270 */
[----:B0-----:R-:W-:-:S12]  /*149d0*/  IMAD.MOV.U32 R2, RZ, RZ, R14 ;  /* 0x000000ffff027224 */ /* 0x001fd800078e000e */
[----:B------:R-:W-:Y:S05]  /*149e0*/  WARPSYNC.COLLECTIVE R15, `(.L_x_341) ;  /* 0x000000000f087348 */ /* 0x000fea0003c00000 */
[----:B------:R0:W1:Y:S02]  /*149f0*/  SHFL.IDX P6, R14, R13, R12, R11 ;  /* 0x0000000c0d0e7389 */ /* 0x00006400000c000b */
[----:B01----:R-:W-:Y:S01]  /*14a00*/  ENDCOLLECTIVE ;  /* 0x000000000000791b */ /* 0x003fe20003800000 */
.L_x_341:
[----:B------:R-:W-:Y:S01]  /*14a10*/  IMAD.MOV.U32 R13, RZ, RZ, R4 ;  /* 0x000000ffff0d7224 */ /* 0x000fe200078e0004 */
[----:B------:R-:W-:Y:S02]  /*14a20*/  MOV R12, 0x4 ;  /* 0x00000004000c7802 */ /* 0x000fe40000000f00 */
[----:B------:R-:W-:-:S04]  /*14a30*/  @!P0 LEA R14, P5, R33, R14, 0x1 ;  /* 0x0000000e210e8211 */ /* 0x000fc800078a08ff */
[----:B------:R-:W-:Y:S01]  /*14a40*/  @!P0 IADD3.X R7, RZ, R2, RZ, P5, !PT ;  /* 0x00000002ff078210 */ /* 0x000fe20002ffe4ff */
[----:B------:R-:W-:-:S08]  /*14a50*/  @!P0 IMAD.MOV.U32 R2, RZ, RZ, R14 ;  /* 0x000000ffff028224 */ /* 0x000fd000078e000e */
[----:B------:R-:W-:Y:S05]  /*14a60*/  WARPSYNC.COLLECTIVE R15, `(.L_x_342) ;  /* 0x000000000f087348 */ /* 0x000fea0003c00000 */
[----:B------:R0:W1:Y:S02]  /*14a70*/  SHFL.IDX P6, R14, R13, R12, R11 ;  /* 0x0000000c0d0e7389 */ /* 0x00006400000c000b */
[----:B01----:R-:W-:Y:S01]  /*14a80*/  ENDCOLLECTIVE ;  /* 0x000000000000791b */ /* 0x003fe20003800000 */
.L_x_342:
        /* <DEDUP_REMOVED lines=15> */
.L_x_343:
        /* <DEDUP_REMOVED lines=8> */
.L_x_344:
[----:B------:R-:W-:Y:S01]  /*14c00*/  @!P0 MOV R3, R7 ;  /* 0x0000000700038202 */ /* 0x000fe20000000f00 */
[----:B------:R-:W-:-:S04]  /*14c10*/  VIADD R7, R0, 0x50 ;  /* 0x0000005000077836 */ /* 0x000fc80000000000 */
[----:B------:R-:W-:Y:S01]  /*14c20*/  @!PT LDS RZ, [RZ] ;  /* 0x00000000fffff984 */ /* 0x000fe20000000800 */
[----:B------:R-:W-:Y:S01]  /*14c30*/  @!PT LDS RZ, [RZ] ;  /* 0x00000000fffff984 */ /* 0x000fe20000000800 */
[----:B------:R-:W-:Y:S01]  /*14c40*/  @!PT LDS RZ, [RZ] ;  /* 0x00000000fffff984 */ /* 0x000fe20000000800 */
[----:B------:R-:W-:Y:S04]  /*14c50*/  @!P0 LDGSTS.E.BYPASS.LTC128B.128 [R34+0x16400], desc[UR36][R2.64], !P4 ;  /* 0x1640000002228fae */ /* 0x000fe8000e101d64 */
[----:B------:R-:W-:Y:S01]  /*14c60*/  @!P0 LDGSTS.E.BYPASS.LTC128B.128 [R34+0x1a400], desc[UR36][R2.64+0x80], !P3 ;  /* 0x1a40008002228fae */ /* 0x000fe2000d901d64 */
[----:B------:R-:W-:-:S03]  /*14c70*/  MOV R13, R5 ;  /* 0x00000005000d7202 */ /* 0x000fc60000000f00 */
[----:B------:R-:W-:Y:S04]  /*14c80*/  @!P0 LDGSTS.E.BYPASS.LTC128B.128 [R34+0x1e400], desc[UR36][R2.64+0x100], !P2 ;  /* 0x1e40010002228fae */ /* 0x000fe8000d101d64 */
[----:B------:R0:W-:Y:S01]  /*14c90*/  @!P0 LDGSTS.E.BYPASS.LTC128B.128 [R34+0x22400], desc[UR36][R2.64+0x180], !P1 ;  /* 0x2240018002228fae */ /* 0x0001e2000c901d64 */
[----:B------:R-:W-:Y:S01]  /*14ca0*/  ISETP.GE.AND P0, PT, R7, R6, PT ;  /* 0x000000060700720c */ /* 0x000fe20003f06270 */
[----:B0-----:R-:W-:-:S12]  /*14cb0*/  IMAD.MOV.U32 R2, RZ, RZ, R14 ;  /* 0x000000ffff027224 */ /* 0x001fd800078e000e */
[----:B------:R-:W-:Y:S05]  /*14cc0*/  WARPSYNC.COLLECTIVE R15, `(.L_x_345) ;  /* 0x000000000f087348 */ /* 0x000fea0003c00000 */
[----:B------:R0:W1:Y:S02]  /*14cd0*/  SHFL.IDX P6, R14, R13, R12, R11 ;  /* 0x0000000c0d0e7389 */ /* 0x00006400000c000b */
[----:B01----:R-:W-:Y:S01]  /*14ce0*/  ENDCOLLECTIVE ;  /* 0x000000000000791b */ /* 0x003fe20003800000 */
.L_x_345:
        /* <DEDUP_REMOVED lines=8> */
.L_x_346:
        /* <DEDUP_REMOVED lines=15> */
.L_x_347:
        /* <DEDUP_REMOVED lines=8> */
.L_x_348:
        /* <DEDUP_REMOVED lines=9> */
[----:B------:R-:W-:-:S07]  /*14f70*/  IMAD.MOV.U32 R7, RZ, RZ, R14 ;  /* 0x000000ffff077224 */ /* 0x000fce00078e000e */
[----:B0-----:R-:W-:Y:S05]  /*14f80*/  WARPSYNC.COLLECTIVE R15, `(.L_x_349) ;  /* 0x000000000f087348 */ /* 0x001fea0003c00000 */
[----:B------:R1:W2:Y:S02]  /*14f90*/  SHFL.IDX P6, R14, R13, R12, R11 ;  /* 0x0000000c0d0e7389 */ /* 0x0002a400000c000b */
[----:B012---:R-:W-:Y:S01]  /*14fa0*/  ENDCOLLECTIVE ;  /* 0x000000000000791b */ /* 0x007fe20003800000 */
.L_x_349:
[----:B------:R-:W-:Y:S05]  /*14fb0*/  BRA `(.L_x_350) ;  /* 0xffffffc0007c7947 */ /* 0x000fea000383ffff */
.L_x_266:
[----:B0-----:R0:W3:Y:S02]  /*14fc0*/  SYNCS.PHASECHK.TRANS64.TRYWAIT P0, [R22+URZ+0x38820], R3 ;  /* 0x03882003160075a7 */ /* 0x0010e4000800017f */
[----:B---3--:R-:W-:Y:S05]  /*14fd0*/  @!P0 NANOSLEEP.SYNCS 0x989680 ;  /* 0x009896800000895d */ /* 0x008fea0003900000 */
[----:B------:R-:W3:Y:S02]  /*14fe0*/  @!P0 SYNCS.PHASECHK.TRANS64 P0, [R22+URZ+0x38820], R3 ;  /* 0x03882003160085a7 */ /* 0x000ee4000800007f */
[----:B---3--:R-:W-:Y:S05]  /*14ff0*/  @!P0 BRA `(.L_x_266) ;  /* 0xfffffffc00f08947 */ /* 0x008fea000383ffff */
[----:B------:R-:W-:Y:S05]  /*15000*/  BRA `(.L_x_351) ;  /* 0xffffffc000f07947 */ /* 0x000fea000383ffff */
.L_x_271:
[----:B0-----:R0:W1:Y:S02]  /*15010*/  SYNCS.PHASECHK.TRANS64.TRYWAIT P0, [R6+URZ+0x38840], R3 ;  /* 0x03884003060075a7 */ /* 0x001064000800017f */
[----:B-1----:R-:W-:Y:S05]  /*15020*/  @!P0 NANOSLEEP.SYNCS 0x989680 ;  /* 0x009896800000895d */ /* 0x002fea0003900000 */
[----:B------:R-:W1:Y:S02]  /*15030*/  @!P0 SYNCS.PHASECHK.TRANS64 P0, [R6+URZ+0x38840], R3 ;  /* 0x03884003060085a7 */ /* 0x000e64000800007f */
[----:B-1----:R-:W-:Y:S05]  /*15040*/  @!P0 BRA `(.L_x_271) ;  /* 0xfffffffc00f08947 */ /* 0x002fea000383ffff */
[----:B------:R-:W-:Y:S05]  /*15050*/  BRA `(.L_x_352) ;  /* 0xffffffc400dc7947 */ /* 0x000fea000383ffff */
.L_x_272:
[----:B------:R-:W-:Y:S01]  /*15060*/  BSSY B1, `(.L_x_353) ;  /* 0x0000008000017945 */ /* 0x000fe20003800000 */
[----:B------:R-:W-:Y:S02]  /*15070*/  IMAD.MOV.U32 R13, RZ, RZ, R10 ;  /* 0x000000ffff0d7224 */ /* 0x000fe400078e000a */
[----:B------:R-:W-:Y:S02]  /*15080*/  IMAD.MOV.U32 R12, RZ, RZ, RZ ;  /* 0x000000ffff0c7224 */ /* 0x000fe400078e00ff */
[----:B------:R-:W-:Y:S02]  /*15090*/  IMAD.MOV.U32 R11, RZ, RZ, 0x181f ;  /* 0x0000181fff0b7424 */ /* 0x000fe400078e00ff */
[----:B------:R-:W-:-:S07]  /*150a0*/  IMAD.MOV.U32 R15, RZ, RZ, -0x1 ;  /* 0xffffffffff0f7424 */ /* 0x000fce00078e00ff */
[----:B------:R-:W-:Y:S05]  /*150b0*/  WARPSYNC.COLLECTIVE R15, `(.L_x_354) ;  /* 0x000000000f087348 */ /* 0x000fea0003c00000 */
[----:B------:R0:W1:Y:S02]  /*150c0*/  SHFL.IDX P6, R14, R13, R12, R11 ;  /* 0x0000000c0d0e7389 */ /* 0x00006400000c000b */
[----:B01----:R-:W-:Y:S01]  /*150d0*/  ENDCOLLECTIVE ;  /* 0x000000000000791b */ /* 0x003fe20003800000 */
.L_x_354:
[----:B------:R-:W-:Y:S05]  /*150e0*/  BSYNC B1 ;  /* 0x0000000000017941 */ /* 0x000fea0003800000 */
.L_x_353:
[----:B------:R-:W-:Y:S01]  /*150f0*/  IMAD.MOV.U32 R13, RZ, RZ, R8 ;  /* 0x000000ffff0d7224 */ /* 0x000fe200078e0008 */
[----:B------:R-:W-:Y:S01]  /*15100*/  MOV R3, R14 ;  /* 0x0000000e00037202 */ /* 0x000fe20000000f00 */
[----:B------:R-:W-:Y:S01]  /*15110*/  IMAD.MOV.U32 R12, RZ, RZ, RZ ;  /* 0x000000ffff0c7224 */ /* 0x000fe200078e00ff */
[----:B------:R-:W-:Y:S01]  /*15120*/  LOP3.LUT R23, R23, 0xfffff7ff, RZ, 0xc0, !PT ;  /* 0xfffff7ff17177812 */ /* 0x000fe200078ec0ff */
[----:B------:R-:W-:Y:S02]  /*15130*/  IMAD.MOV.U32 R11, RZ, RZ, 0x181f ;  /* 0x0000181fff0b7424 */ /* 0x000fe400078e00ff */
[----:B------:R-:W-:Y:S01]  /*15140*/  IMAD.MOV.U32 R15, RZ, RZ, -0x1 ;  /* 0xffffffffff0f7424 */ /* 0x000fe200078e00ff */
[----:B------:R-:W-:Y:S01]  /*15150*/  @P3 LOP3.LUT R23, R23, 0x800, RZ, 0xfc, !PT ;  /* 0x0000080017173812 */ /* 0x000fe200078efcff */
[----:B------:R-:W-:Y:S02]  /*15160*/  IMAD.SHL.U32 R0, R33, 0x2, RZ ;  /* 0x0000000221007824 */ /* 0x000fe400078e00ff */
[----:B------:R-:W-:-:S07]  /*15170*/  IMAD R9, R9, 0x2, R22 ;  /* 0x0000000209097824 */ /* 0x000fce00078e0216 */
[----:B------:R-:W-:Y:S05]  /*15180*/  WARPSYNC.COLLECTIVE R15, `(.L_x_355) ;  /* 0x000000000f087348 */ /* 0x000fea0003c00000 */
[----:B------:R0:W1:Y:S02]  /*15190*/  SHFL.IDX P6, R14, R13, R12, R11 ;  /* 0x0000000c0d0e7389 */ /* 0x00006400000c000b */
[----:B01----:R-:W-:Y:S01]  /*151a0*/  ENDCOLLECTIVE ;  /* 0x000000000000791b */ /* 0x003fe20003800000 */
.L_x_355:
[C---:B------:R-:W-:Y:S02]  /*151b0*/  LOP3.LUT P3, RZ, R23.reuse, 0x10, RZ, 0xc0, !PT ;  /* 0x0000001017ff7812 */ /* 0x040fe4000786c0ff */
[----:B------:R-:W-:-:S04]  /*151c0*/  LOP3.LUT R23, R23, 0xfffffbff, RZ, 0xc0, !PT ;  /* 0xfffffbff17177812 */ /* 0x000fc800078ec0ff */
[----:B------:R-:W-:-:S04]  /*151d0*/  @P2 LOP3.LUT R23, R23, 0x400, RZ, 0xfc, !PT ;  /* 0x0000040017172812 */ /* 0x000fc800078efcff */
[C---:B------:R-:W-:Y:S02]  /*151e0*/  LOP3.LUT P2, RZ, R23.reuse, 0x8, RZ, 0xc0, !PT ;  /* 0x0000000817ff7812 */ /* 0x040fe4000784c0ff */
[----:B------:R-:W-:Y:S01]  /*151f0*/  LOP3.LUT R23, R23, 0xfffffdff, RZ, 0xc0, !PT ;  /* 0xfffffdff17177812 */ /* 0x000fe200078ec0ff */
[----:B------:R-:W-:Y:S01]  /*15200*/  IMAD.MOV.U32 R13, RZ, RZ, R10 ;  /* 0x000000ffff0d7224 */ /* 0x000fe200078e000a */
[----:B------:R-:W-:Y:S02]  /*15210*/  MOV R12, 0x1 ;  /* 0x00000001000c7802 */ /* 0x000fe40000000f00 */
[----:B------:R-:W-:-:S04]  /*15220*/  @P1 LOP3.LUT R23, R23, 0x200, RZ, 0xfc, !PT ;  /* 0x0000020017171812 */ /* 0x000fc800078efcff */
[----:B------:R-:W-:Y:S02]  /*15230*/  LOP3.LUT P1, RZ, R23, 0x4, RZ, 0xc0, !PT ;  /* 0x0000000417ff7812 */ /* 0x000fe4000782c0ff */
[----:B------:R-:W-:-:S11]  /*15240*/  MOV R2, R14 ;  /* 0x0000000e00027202 */ /* 0x000fd60000000f00 */
[----:B------:R-:W-:Y:S05]  /*15250*/  WARPSYNC.COLLECTIVE R15, `(.L_x_356) ;  /* 0x000000000f087348 */ /* 0x000fea0003c00000 */
[----:B------:R0:W1:Y:S02]  /*15260*/  SHFL.IDX P6, R14, R13, R12, R11 ;  /* 0x0000000c0d0e7389 */ /* 0x00006400000c000b */
[----:B01----:R-:W-:Y:S01]  /*15270*/  ENDCOLLECTIVE ;  /* 0x000000000000791b */ /* 0x003fe20003800000 */
.L_x_356:
[----:B------:R-:W-:-:S05]  /*15280*/  IADD3 R2, P0, R2, R0, RZ ;  /* 0x0000000002027210 */ /* 0x000fca0007f1e0ff */
[----:B------:R-:W-:-:S05]  /*15290*/  IMAD.X R3, RZ, RZ, R3, P0 ;  /* 0x000000ffff037224 */ /* 0x000fca00000e0603 */
[----:B------:R-:W-:Y:S01]  /*152a0*/  @!PT LDS RZ, [RZ] ;  /* 0x00000000fffff984 */ /* 0x000fe20000000800 */
[----:B------:R-:W-:Y:S01]  /*152b0*/  @!PT LDS RZ, [RZ] ;  /* 0x00000000fffff984 */ /* 0x000fe20000000800 */
[----:B------:R-:W-:Y:S01]  /*152c0*/  @!PT LDS RZ, [RZ] ;  /* 0x00000000fffff984 */ /* 0x000fe20000000800 */
[----:B------:R0:W-:Y:S01]  /*152d0*/  LDGSTS.E.BYPASS.LTC128B.128 [R9+0x24400], desc[UR36][R2.64], !P3 ;  /* 0x2440000002097fae */ /* 0x0001e2000d901d64 */
[----:B------:R-:W-:-:S03]  /*152e0*/  IMAD.MOV.U32 R13, RZ, RZ, R8 ;  /* 0x000000ffff0d7224 */ /* 0x000fc600078e0008 */
[----:B------:R0:W-:Y:S04]  /*152f0*/  LDGSTS.E.BYPASS.LTC128B.128 [R9+0x26c00], desc[UR36][R2.64+0x80], !P2 ;  /* 0x26c0008002097fae */ /* 0x0001e8000d101d64 */
[----:B------:R0:W-:Y:S01]  /*15300*/  LDGSTS.E.BYPASS.LTC128B.128 [R9+0x29400], desc[UR36][R2.64+0x100], !P1 ;  /* 0x2940010002097fae */ /* 0x0001e2000c901d64 */
[----:B------:R-:W-:-:S03]  /*15310*/  IMAD.MOV.U32 R35, RZ, RZ, R14 ;  /* 0x000000ffff237224 */ /* 0x000fc600078e000e */
[----:B------:R0:W-:Y:S04]  /*15320*/  LDGSTS.E.BYPASS.LTC128B.128 [R9+0x2bc00], desc[UR36][R2.64+0x180], !P5 ;  /* 0x2bc0018002097fae */ /* 0x0001e8000e901d64 */
[----:B0-----:R-:W-:Y:S05]  /*15330*/  WARPSYNC.COLLECTIVE R15, `(.L_x_357) ;  /* 0x000000000f087348 */ /* 0x001fea0003c00000 */
[----:B------:R1:W2:Y:S02]  /*15340*/  SHFL.IDX P6, R14, R13, R12, R11 ;  /* 0x0000000c0d0e7389 */ /* 0x0002a400000c000b */
[----:B012---:R-:W-:Y:S01]  /*15350*/  ENDCOLLECTIVE ;  /* 0x000000000000791b */ /* 0x007fe20003800000 */
.L_x_357:
[----:B------:R-:W-:Y:S01]  /*15360*/  MOV R13, R10 ;  /* 0x0000000a000d7202 */ /* 0x000fe20000000f00 */
[----:B------:R-:W-:Y:S02]  /*15370*/  IMAD.MOV.U32 R12, RZ, RZ, 0x2 ;  /* 0x00000002ff0c7424 */ /* 0x000fe400078e00ff */
[----:B------:R-:W-:-:S07]  /*15380*/  IMAD.MOV.U32 R2, RZ, RZ, R14 ;  /* 0x000000ffff027224 */ /* 0x000fce00078e000e */
[----:B------:R-:W-:Y:S05]  /*15390*/  WARPSYNC.COLLECTIVE R15, `(.L_x_358) ;  /* 0x000000000f087348 */ /* 0x000fea0003c00000 */
[----:B------:R0:W1:Y:S02]  /*153a0*/  SHFL.IDX P6, R14, R13, R12, R11 ;  /* 0x0000000c0d0e7389 */ /* 0x00006400000c000b */
[----:B01----:R-:W-:Y:S01]  /*153b0*/  ENDCOLLECTIVE ;  /* 0x000000000000791b */ /* 0x003fe20003800000 */
.L_x_358:
        /* <DEDUP_REMOVED lines=14> */
.L_x_359:
[----:B------:R-:W-:Y:S02]  /*154a0*/  IMAD.MOV.U32 R13, RZ, RZ, R10 ;  /* 0x000000ffff0d7224 */ /* 0x000fe400078e000a */
[----:B------:R-:W-:Y:S02]  /*154b0*/  IMAD.MOV.U32 R12, RZ, RZ, 0x3 ;  /* 0x00000003ff0c7424 */ /* 0x000fe400078e00ff */
[----:B------:R-:W-:-:S07]  /*154c0*/  IMAD.MOV.U32 R2, RZ, RZ, R14 ;  /* 0x000000ffff027224 */ /* 0x000fce00078e000e */
[----:B------:R-:W-:Y:S05]  /*154d0*/  WARPSYNC.COLLECTIVE R15, `(.L_x_360) ;  /* 0x000000000f087348 */ /* 0x000fea0003c00000 */
[----:B------:R0:W1:Y:S02]  /*154e0*/  SHFL.IDX P6, R14, R13, R12, R11 ;  /* 0x0000000c0d0e7389 */ /* 0x00006400000c000b */
[----:B01----:R-:W-:Y:S01]  /*154f0*/  ENDCOLLECTIVE ;  /* 0x000000000000791b */ /* 0x003fe20003800000 */
.L_x_360:
[----:B------:R-:W-:-:S04]  /*15500*/  IADD3 R2, P0, R2, R0, RZ ;  /* 0x0000000002027210 */ /* 0x000fc80007f1e0ff */
[----:B------:R-:W-:-:S05]  /*15510*/  IADD3.X R3, RZ, R35, RZ, P0, !PT ;  /* 0x00000023ff037210 */ /* 0x000fca00007fe4ff */
        /* <DEDUP_REMOVED lines=12> */
.L_x_361:
[----:B------:R-:W-:Y:S02]  /*155e0*/  IMAD.MOV.U32 R13, RZ, RZ, R10 ;  /* 0x000000ffff0d7224 */ /* 0x000fe400078e000a */
[----:B------:R-:W-:Y:S01]  /*155f0*/  IMAD.MOV.U32 R12, RZ, RZ, 0x4 ;  /* 0x00000004ff0c7424 */ /* 0x000fe200078e00ff */
[----:B------:R-:W-:-:S07]  /*15600*/  MOV R2, R14 ;  /* 0x0000000e00027202 */ /* 0x000fce0000000f00 */
[----:B------:R-:W-:Y:S05]  /*15610*/  WARPSYNC.COLLECTIVE R15, `(.L_x_362) ;  /* 0x000000000f087348 */ /* 0x000fea0003c00000 */
[----:B------:R0:W1:Y:S02]  /*15620*/  SHFL.IDX P6, R14, R13, R12, R11 ;  /* 0x0000000c0d0e7389 */ /* 0x00006400000c000b */
[----:B01----:R-:W-:Y:S01]  /*15630*/  ENDCOLLECTIVE ;  /* 0x000000000000791b */ /* 0x003fe20003800000 */
.L_x_362:
[----:B------:R-:W-:-:S05]  /*15640*/  IADD3 R2, P0, R2, R0, RZ ;  /* 0x0000000002027210 */ /* 0x000fca0007f1e0ff */
[----:B------:R-:W-:-:S05]  /*15650*/  IMAD.X R3, RZ, RZ, R35, P0 ;  /* 0x000000ffff037224 */ /* 0x000fca00000e0623 */
[----:B------:R-:W-:Y:S01]  /*15660*/  @!PT LDS RZ, [RZ] ;  /* 0x00000000fffff984 */ /* 0x000fe20000000800 */
[----:B------:R-:W-:Y:S01]  /*15670*/  @!PT LDS RZ, [RZ] ;  /* 0x00000000fffff984 */ /* 0x000fe20000000800 */
[----:B------:R-:W-:Y:S01]  /*15680*/  @!PT LDS RZ, [RZ] ;  /* 0x00000000fffff984 */ /* 0x000fe20000000800 */
[----:B------:R0:W-:Y:S01]  /*15690*/  LDGSTS.E.BYPASS.LTC128B.128 [R9+0x25c00], desc[UR36][R2.64], !P3 ;  /* 0x25c0000002097fae */ /* 0x0001e2000d901d64 */
[C---:B------:R-:W-:Y:S02]  /*156a0*/  LOP3.LUT P3, RZ, R23.reuse, 0x800, RZ, 0xc0, !PT ;  /* 0x0000080017ff7812 */ /* 0x040fe4000786c0ff */
[----:B------:R-:W-:Y:S01]  /*156b0*/  MOV R13, R8 ;  /* 0x00000008000d7202 */ /* 0x000fe20000000f00 */
[----:B------:R0:W-:Y:S01]  /*156c0*/  LDGSTS.E.BYPASS.LTC128B.128 [R9+0x28400], desc[UR36][R2.64+0x80], !P2 ;  /* 0x2840008002097fae */ /* 0x0001e2000d101d64 */
[----:B------:R-:W-:-:S03]  /*156d0*/  LOP3.LUT P2, RZ, R23, 0x400, RZ, 0xc0, !PT ;  /* 0x0000040017ff7812 */ /* 0x000fc6000784c0ff */
[----:B------:R0:W-:Y:S01]  /*156e0*/  LDGSTS.E.BYPASS.LTC128B.128 [R9+0x2ac00], desc[UR36][R2.64+0x100], !P1 ;  /* 0x2ac0010002097fae */ /* 0x0001e2000c901d64 */
[----:B------:R-:W-:Y:S01]  /*156f0*/  LOP3.LUT P1, RZ, R23, 0x200, RZ, 0xc0, !PT ;  /* 0x0000020017ff7812 */ /* 0x000fe2000782c0ff */
[----:B------:R-:W-:Y:S02]  /*15700*/  IMAD.MOV.U32 R35, RZ, RZ, R14 ;  /* 0x000000ffff237224 */ /* 0x000fe400078e000e */
[----:B------:R0:W-:Y:S10]  /*15710*/  LDGSTS.E.BYPASS.LTC128B.128 [R9+0x2d400], desc[UR36][R2.64+0x180], !P5 ;  /* 0x2d40018002097fae */ /* 0x0001f4000e901d64 */
[----:B0-----:R-:W-:Y:S05]  /*15720*/  WARPSYNC.COLLECTIVE R15, `(.L_x_363) ;  /* 0x000000000f087348 */ /* 0x001fea0003c00000 */
[----:B------:R1:W2:Y:S02]  /*15730*/  SHFL.IDX P6, R14, R13, R12, R11 ;  /* 0x0000000c0d0e7389 */ /* 0x0002a400000c000b */
[----:B012---:R-:W-:Y:S01]  /*15740*/  ENDCOLLECTIVE ;  /* 0x000000000000791b */ /* 0x007fe20003800000 */
.L_x_363:
[----:B------:R-:W-:Y:S01]  /*15750*/  IMAD.MOV.U32 R2, RZ, RZ, R14 ;  /* 0x000000ffff027224 */ /* 0x000fe200078e000e */
[----:B------:R-:W-:Y:S06]  /*15760*/  BRA `(.L_x_364) ;  /* 0xffffffc400307947 */ /* 0x000fec000383ffff */
.L_x_277:
[----:B-1----:R1:W2:Y:S02]  /*15770*/  SYNCS.PHASECHK.TRANS64.TRYWAIT P0, [R6+URZ+0x38860], R2 ;  /* 0x03886002060075a7 */ /* 0x0022a4000800017f */
[----:B--2---:R-:W-:Y:S05]  /*15780*/  @!P0 NANOSLEEP.SYNCS 0x989680 ;  /* 0x009896800000895d */ /* 0x004fea0003900000 */
[----:B------:R-:W2:Y:S02]  /*15790*/  @!P0 SYNCS.PHASECHK.TRANS64 P0, [R6+URZ+0x38860], R2 ;  /* 0x03886002060085a7 */ /* 0x000ea4000800007f */
[----:B--2---:R-:W-:Y:S05]  /*157a0*/  @!P0 BRA `(.L_x_277) ;  /* 0xfffffffc00f08947 */ /* 0x004fea000383ffff */
[----:B------:R-:W-:Y:S05]  /*157b0*/  BRA `(.L_x_365) ;  /* 0xffffffc400a87947 */ /* 0x000fea000383ffff */
.L_x_278:
[----:B------:R-:W-:Y:S01]  /*157c0*/  BSSY B1, `(.L_x_366) ;  /* 0x0000008000017945 */ /* 0x000fe20003800000 */
[----:B------:R-:W-:Y:S01]  /*157d0*/  IMAD.MOV.U32 R13, RZ, RZ, R25 ;  /* 0x000000ffff0d7224 */ /* 0x000fe200078e0019 */
[----:B------:R-:W-:Y:S01]  /*157e0*/  MOV R15, 0xffffffff ;  /* 0xffffffff000f7802 */ /* 0x000fe20000000f00 */
[----:B------:R-:W-:Y:S02]  /*157f0*/  IMAD.MOV.U32 R12, RZ, RZ, RZ ;  /* 0x000000ffff0c7224 */ /* 0x000fe400078e00ff */
[----:B------:R-:W-:-:S07]  /*15800*/  IMAD.MOV.U32 R11, RZ, RZ, 0x181f ;  /* 0x0000181fff0b7424 */ /* 0x000fce00078e00ff */
[----:B-1----:R-:W-:Y:S05]  /*15810*/  WARPSYNC.COLLECTIVE R15, `(.L_x_367) ;  /* 0x000000000f087348 */ /* 0x002fea0003c00000 */
[----:B------:R0:W2:Y:S02]  /*15820*/  SHFL.IDX P6, R14, R13, R12, R11 ;  /* 0x0000000c0d0e7389 */ /* 0x0000a400000c000b */
[----:B012---:R-:W-:Y:S01]  /*15830*/  ENDCOLLECTIVE ;  /* 0x000000000000791b */ /* 0x007fe20003800000 */
.L_x_367:
[----:B------:R-:W-:Y:S05]  /*15840*/  BSYNC B1 ;  /* 0x0000000000017941 */ /* 0x000fea0003800000 */
.L_x_366:
[----:B------:R-:W-:Y:S01]  /*15850*/  IMAD.MOV.U32 R13, RZ, RZ, R24 ;  /* 0x000000ffff0d7224 */ /* 0x000fe200078e0018 */
[----:B------:R-:W-:Y:S01]  /*15860*/  MOV R15, 0xffffffff ;  /* 0xffffffff000f7802 */ /* 0x000fe20000000f00 */
[----:B------:R-:W-:Y:S02]  /*15870*/  IMAD.MOV.U32 R12, RZ, RZ, RZ ;  /* 0x000000ffff0c7224 */ /* 0x000fe400078e00ff */
[----:B------:R-:W-:Y:S02]  /*15880*/  IMAD.MOV.U32 R11, RZ, RZ, 0x181f ;  /* 0x0000181fff0b7424 */ /* 0x000fe400078e00ff */
[----:B------:R-:W-:Y:S02]  /*15890*/  IMAD.MOV.U32 R3, RZ, RZ, R14 ;  /* 0x000000ffff037224 */ /* 0x000fe400078e000e */
[----:B------:R-:W-:-:S07]  /*158a0*/  IMAD R7, R7, 0x2, R22 ;  /* 0x0000000207077824 */ /* 0x000fce00078e0216 */
[----:B------:R-:W-:Y:S05]  /*158b0*/  WARPSYNC.COLLECTIVE R15, `(.L_x_368) ;  /* 0x000000000f087348 */ /* 0x000fea0003c00000 */
[----:B------:R0:W1:Y:S02]  /*158c0*/  SHFL.IDX P6, R14, R13, R12, R11 ;  /* 0x0000000c0d0e7389 */ /* 0x00006400000c000b */
[----:B01----:R-:W-:Y:S01]  /*158d0*/  ENDCOLLECTIVE ;  /* 0x000000000000791b */ /* 0x003fe20003800000 */
.L_x_368:
[----:B------:R-:W-:Y:S01]  /*158e0*/  IMAD.MOV.U32 R13, RZ, RZ, R25 ;  /* 0x000000ffff0d7224 */ /* 0x000fe200078e0019 */
[----:B------:R-:W-:Y:S01]  /*158f0*/  MOV R12, 0x1 ;  /* 0x00000001000c7802 */ /* 0x000fe20000000f00 */
[----:B------:R-:W-:-:S07]  /*15900*/  IMAD.MOV.U32 R2, RZ, RZ, R14 ;  /* 0x000000ffff027224 */ /* 0x000fce00078e000e */
[----:B------:R-:W-:Y:S05]  /*15910*/  WARPSYNC.COLLECTIVE R15, `(.L_x_369) ;  /* 0x000000000f087348 */ /* 0x000fea0003c00000 */
[----:B------:R0:W1:Y:S02]  /*15920*/  SHFL.IDX P6, R14, R13, R12, R11 ;  /* 0x0000000c0d0e7389 */ /* 0x00006400000c000b */
[----:B01----:R-:W-:Y:S01]  /*15930*/  ENDCOLLECTIVE ;  /* 0x000000000000791b */ /* 0x003fe20003800000 */
.L_x_369:
[----:B------:R-:W-:-:S05]  /*15940*/  IADD3 R2, P0, R2, R0, RZ ;  /* 0x0000000002027210 */ /* 0x000fca0007f1e0ff */
        /* <DEDUP_REMOVED lines=17> */
.L_x_370:
[----:B------:R-:W-:Y:S01]  /*15a60*/  MOV R13, R25 ;  /* 0x00000019000d7202 */ /* 0x000fe20000000f00 */
[----:B------:R-:W-:Y:S02]  /*15a70*/  IMAD.MOV.U32 R12, RZ, RZ, 0x2 ;  /* 0x00000002ff0c7424 */ /* 0x000fe400078e00ff */
[----:B------:R-:W-:-:S07]  /*15a80*/  IMAD.MOV.U32 R2, RZ, RZ, R14 ;  /* 0x000000ffff027224 */ /* 0x000fce00078e000e */
[----:B------:R-:W-:Y:S05]  /*15a90*/  WARPSYNC.COLLECTIVE R15, `(.L_x_371) ;  /* 0x000000000f087348 */ /* 0x000fea0003c00000 */
[----:B------:R0:W1:Y:S02]  /*15aa0*/  SHFL.IDX P6, R14, R13, R12, R11 ;  /* 0x0000000c0d0e7389 */ /* 0x00006400000c000b */
[----:B01----:R-:W-:Y:S01]  /*15ab0*/  ENDCOLLECTIVE ;  /* 0x000000000000791b */ /* 0x003fe20003800000 */
.L_x_371:
        /* <DEDUP_REMOVED lines=18> */
.L_x_372:
[----:B------:R-:W-:Y:S02]  /*15be0*/  IMAD.MOV.U32 R13, RZ, RZ, R25 ;  /* 0x000000ffff0d7224 */ /* 0x000fe400078e0019 */
[----:B------:R-:W-:Y:S02]  /*15bf0*/  IMAD.MOV.U32 R12, RZ, RZ, 0x3 ;  /* 0x00000003ff0c7424 */ /* 0x000fe400078e00ff */
[----:B------:R-:W-:-:S07]  /*15c00*/  IMAD.MOV.U32 R2, RZ, RZ, R14 ;  /* 0x000000ffff027224 */ /* 0x000fce00078e000e */
[----:B------:R-:W-:Y:S05]  /*15c10*/  WARPSYNC.COLLECTIVE R15, `(.L_x_373) ;  /* 0x000000000f087348 */ /* 0x000fea0003c00000 */
[----:B------:R0:W1:Y:S02]  /*15c20*/  SHFL.IDX P6, R14, R13, R12, R11 ;  /* 0x0000000c0d0e7389 */ /* 0x00006400000c000b */
[----:B01----:R-:W-:Y:S01]  /*15c30*/  ENDCOLLECTIVE ;  /* 0x000000000000791b */ /* 0x003fe20003800000 */
.L_x_373:
[----:B------:R-:W-:-:S04]  /*15c40*/  IADD3 R2, P0, R2, R0, RZ ;  /* 0x0000000002027210 */ /* 0x000fc80007f1e0ff */
        /* <DEDUP_REMOVED lines=17> */
.L_x_374:
[----:B------:R-:W-:Y:S02]  /*15d60*/  IMAD.MOV.U32 R13, RZ, RZ, R25 ;  /* 0x000000ffff0d7224 */ /* 0x000fe400078e0019 */
[----:B------:R-:W-:Y:S01]  /*15d70*/  IMAD.MOV.U32 R12, RZ, RZ, 0x4 ;  /* 0x00000004ff0c7424 */ /* 0x000fe200078e00ff */
[----:B------:R-:W-:-:S07]  /*15d80*/  MOV R2, R14 ;  /* 0x0000000e00027202 */ /* 0x000fce0000000f00 */
[----:B------:R-:W-:Y:S05]  /*15d90*/  WARPSYNC.COLLECTIVE R15, `(.L_x_375) ;  /* 0x000000000f087348 */ /* 0x000fea0003c00000 */
[----:B------:R0:W1:Y:S02]  /*15da0*/  SHFL.IDX P6, R14, R13, R12, R11 ;  /* 0x0000000c0d0e7389 */ /* 0x00006400000c000b */
[----:B01----:R-:W-:Y:S01]  /*15db0*/  ENDCOLLECTIVE ;  /* 0x000000000000791b */ /* 0x003fe20003800000 */
.L_x_375:
[----:B------:R-:W-:-:S05]  /*15dc0*/  IADD3 R2, P0, R2, R0, RZ ;  /* 0x0000000002027210 */ /* 0x000fca0007f1e0ff */
        /* <DEDUP_REMOVED lines=12> */
.L_x_376:
        /* <DEDUP_REMOVED lines=9> */
.L_x_286:
[----:B0-----:R0:W3:Y:S02]  /*15f20*/  SYNCS.PHASECHK.TRANS64.TRYWAIT P0, [R4+URZ+0x38860], R3 ;  /* 0x03886003040075a7 */ /* 0x0010e4000800017f */
[----:B---3--:R-:W-:Y:S05]  /*15f30*/  @!P0 NANOSLEEP.SYNCS 0x989680 ;  /* 0x009896800000895d */ /* 0x008fea0003900000 */
[----:B------:R-:W3:Y:S02]  /*15f40*/  @!P0 SYNCS.PHASECHK.TRANS64 P0, [R4+URZ+0x38860], R3 ;  /* 0x03886003040085a7 */ /* 0x000ee4000800007f */
[----:B---3--:R-:W-:Y:S05]  /*15f50*/  @!P0 BRA `(.L_x_286) ;  /* 0xfffffffc00f08947 */ /* 0x008fea000383ffff */
[----:B------:R-:W-:Y:S05]  /*15f60*/  BRA `(.L_x_378) ;  /* 0xffffffc400ec7947 */ /* 0x000fea000383ffff */
.L_x_287:
[----:B------:R-:W-:Y:S01]  /*15f70*/  BSSY B0, `(.L_x_379) ;  /* 0x0000008000007945 */ /* 0x000fe20003800000 */
[----:B------:R-:W-:Y:S02]  /*15f80*/  IMAD.MOV.U32 R13, RZ, RZ, R25 ;  /* 0x000000ffff0d7224 */ /* 0x000fe400078e0019 */
[----:B------:R-:W-:Y:S02]  /*15f90*/  IMAD.MOV.U32 R12, RZ, RZ, RZ ;  /* 0x000000ffff0c7224 */ /* 0x000fe400078e00ff */
[----:B------:R-:W-:Y:S02]  /*15fa0*/  IMAD.MOV.U32 R11, RZ, RZ, 0x181f ;  /* 0x0000181fff0b7424 */ /* 0x000fe400078e00ff */
[----:B------:R-:W-:-:S07]  /*15fb0*/  IMAD.MOV.U32 R15, RZ, RZ, -0x1 ;  /* 0xffffffffff0f7424 */ /* 0x000fce00078e00ff */
[----:B01----:R-:W-:Y:S05]  /*15fc0*/  WARPSYNC.COLLECTIVE R15, `(.L_x_380) ;  /* 0x000000000f087348 */ /* 0x003fea0003c00000 */
[----:B-1----:R1:W2:Y:S02]  /*15fd0*/  SHFL.IDX P6, R14, R13, R12, R11 ;  /* 0x0000000c0d0e7389 */ /* 0x0022a400000c000b */
[----:B012---:R-:W-:Y:S01]  /*15fe0*/  ENDCOLLECTIVE ;  /* 0x000000000000791b */ /* 0x007fe20003800000 */
.L_x_380:
[----:B------:R-:W-:Y:S05]  /*15ff0*/  BSYNC B0 ;  /* 0x0000000000007941 */ /* 0x000fea0003800000 */
.L_x_379:
[----:B------:R-:W-:Y:S01]  /*16000*/  IMAD.MOV.U32 R13, RZ, RZ, R24 ;  /* 0x000000ffff0d7224 */ /* 0x000fe200078e0018 */
[----:B------:R-:W-:Y:S01]  /*16010*/  MOV R3, R14 ;  /* 0x0000000e00037202 */ /* 0x000fe20000000f00 */
[----:B------:R-:W-:Y:S01]  /*16020*/  IMAD.MOV.U32 R12, RZ, RZ, RZ ;  /* 0x000000ffff0c7224 */ /* 0x000fe200078e00ff */
[C---:B------:R-:W-:Y:S01]  /*16030*/  SHF.L.U32 R8, R33.reuse, 0x1, RZ ;  /* 0x0000000121087819 */ /* 0x040fe200000006ff */
[----:B------:R-:W-:Y:S01]  /*16040*/  IMAD.MOV.U32 R11, RZ, RZ, 0x181f ;  /* 0x0000181fff0b7424 */ /* 0x000fe200078e00ff */
[----:B------:R-:W-:Y:S01]  /*16050*/  LOP3.LUT R0, R33, 0x40, RZ, 0xfc, !PT ;  /* 0x0000004021007812 */ /* 0x000fe200078efcff */
[----:B------:R-:W-:-:S07]  /*16060*/  IMAD.MOV.U32 R15, RZ, RZ, -0x1 ;  /* 0xffffffffff0f7424 */ /* 0x000fce00078e00ff */
[----:B------:R-:W-:Y:S05]  /*16070*/  WARPSYNC.COLLECTIVE R15, `(.L_x_381) ;  /* 0x000000000f087348 */ /* 0x000fea0003c00000 */
[----:B------:R0:W1:Y:S02]  /*16080*/  SHFL.IDX P6, R14, R13, R12, R11 ;  /* 0x0000000c0d0e7389 */ /* 0x00006400000c000b */
[----:B01----:R-:W-:Y:S01]  /*16090*/  ENDCOLLECTIVE ;  /* 0x000000000000791b */ /* 0x003fe20003800000 */
.L_x_381:
[----:B------:R-:W-:Y:S02]  /*160a0*/  ULDC UR4, c[0x0][0x2f4] ;  /* 0x0000bd0000047ab9 */ /* 0x000fe40000000800 */
[----:B------:R-:W-:Y:S02]  /*160b0*/  ISETP.GE.AND P3, PT, R33, UR4, PT ;  /* 0x0000000421007c0c */ /* 0x000fe4000bf66270 */
[----:B------:R-:W-:Y:S01]  /*160c0*/  ISETP.GE.AND P2, PT, R0, UR4, PT ;  /* 0x0000000400007c0c */ /* 0x000fe2000bf46270 */
[----:B------:R-:W-:Y:S01]  /*160d0*/  IMAD R0, R7, 0x2, R22 ;  /* 0x0000000207007824 */ /* 0x000fe200078e0216 */
[----:B------:R-:W-:Y:S02]  /*160e0*/  ISETP.LT.OR P4, PT, R5, 0x1, P3 ;  /* 0x000000010500780c */ /* 0x000fe40001f81670 */
[----:B------:R-:W-:Y:S01]  /*160f0*/  ISETP.GE.AND P1, PT, R37, UR4, PT ;  /* 0x0000000425007c0c */ /* 0x000fe2000bf26270 */
[----:B------:R-:W-:Y:S02]  /*16100*/  IMAD.MOV.U32 R13, RZ, RZ, R25 ;  /* 0x000000ffff0d7224 */ /* 0x000fe400078e0019 */
[----:B------:R-:W-:Y:S01]  /*16110*/  IMAD.MOV.U32 R12, RZ, RZ, 0x1 ;  /* 0x00000001ff0c7424 */ /* 0x000fe200078e00ff */
[----:B------:R-:W-:-:S05]  /*16120*/  IADD3 R2, P0, R14, R8, RZ ;  /* 0x000000080e027210 */ /* 0x000fca0007f1e0ff */
[----:B------:R-:W-:Y:S01]  /*16130*/  IMAD.X R3, RZ, RZ, R3, P0 ;  /* 0x000000ffff037224 */ /* 0x000fe200000e0603 */
[----:B------:R-:W-:-:S04]  /*16140*/  ISETP.LT.OR P0, PT, R5, 0x1, P2 ;  /* 0x000000010500780c */ /* 0x000fc80001701670 */
[----:B------:R-:W-:Y:S01]  /*16150*/  @!PT LDS RZ, [RZ] ;  /* 0x00000000fffff984 */ /* 0x000fe20000000800 */
[----:B------:R-:W-:Y:S01]  /*16160*/  @!PT LDS RZ, [RZ] ;  /* 0x00000000fffff984 */ /* 0x000fe20000000800 */
[----:B------:R-:W-:Y:S01]  /*16170*/  @!PT LDS RZ, [RZ] ;  /* 0x00000000fffff984 */ /* 0x000fe20000000800 */
[----:B------:R0:W-:Y:S01]  /*16180*/  LDGSTS.E.BYPASS.LTC128B.128 [R0+0x400], desc[UR36][R2.64], !P4 ;  /* 0x0040000002007fae */ /* 0x0001e2000e101d64 */
[----:B------:R-:W-:-:S08]  /*16190*/  ISETP.LT.OR P4, PT, R5, 0x1, P1 ;  /* 0x000000010500780c */ /* 0x000fd00000f81670 */
[----:B------:R0:W-:Y:S01]  /*161a0*/  LDGSTS.E.BYPASS.LTC128B.128 [R0+0x2c00], desc[UR36][R2.64+0x80], !P0 ;  /* 0x02c0008002007fae */ /* 0x0001e2000c101d64 */
[----:B------:R-:W-:-:S13]  /*161b0*/  ISETP.GE.AND P0, PT, R36, UR4, PT ;  /* 0x0000000424007c0c */ /* 0x000fda000bf06270 */
[----:B0-----:R-:W-:Y:S05]  /*161c0*/  WARPSYNC.COLLECTIVE R15, `(.L_x_382) ;  /* 0x000000000f087348 */ /* 0x001fea0003c00000 */
[----:B------:R1:W2:Y:S02]  /*161d0*/  SHFL.IDX P6, R14, R13, R12, R11 ;  /* 0x0000000c0d0e7389 */ /* 0x0002a400000c000b */
[----:B012---:R-:W-:Y:S01]  /*161e0*/  ENDCOLLECTIVE ;  /* 0x000000000000791b */ /* 0x007fe20003800000 */
.L_x_382:
[----:B------:R-:W-:Y:S01]  /*161f0*/  @!PT LDS RZ, [RZ] ;  /* 0x00000000fffff984 */ /* 0x000fe20000000800 */
[----:B------:R-:W-:Y:S01]  /*16200*/  @!PT LDS RZ, [RZ] ;  /* 0x00000000fffff984 */ /* 0x000fe20000000800 */
[----:B------:R-:W-:Y:S01]  /*16210*/  @!PT LDS RZ, [RZ] ;  /* 0x00000000fffff984 */ /* 0x000fe20000000800 */
[----:B------:R0:W-:Y:S01]  /*16220*/  LDGSTS.E.BYPASS.LTC128B.128 [R0+0x5400], desc[UR36][R2.64+0x100], !P4 ;  /* 0x0540010002007fae */ /* 0x0001e2000e101d64 */
[----:B------:R-:W-:Y:S01]  /*16230*/  ISETP.LT.OR P4, PT, R5, 0x1, P0 ;  /* 0x000000010500780c */ /* 0x000fe20000781670 */
[----:B------:R-:W-:-:S12]  /*16240*/  IMAD.MOV.U32 R13, RZ, RZ, R24 ;  /* 0x000000ffff0d7224 */ /* 0x000fd800078e0018 */
[----:B------:R0:W-:Y:S01]  /*16250*/  LDGSTS.E.BYPASS.LTC128B.128 [R0+0x7c00], desc[UR36][R2.64+0x180], !P4 ;  /* 0x07c0018002007fae */ /* 0x0001e2000e101d64 */
[----:B------:R-:W-:-:S07]  /*16260*/  MOV R7, R14 ;  /* 0x0000000e00077202 */ /* 0x000fce0000000f00 */
[----:B0-----:R-:W-:Y:S05]  /*16270*/  WARPSYNC.COLLECTIVE R15, `(.L_x_383) ;  /* 0x000000000f087348 */ /* 0x001fea0003c00000 */
[----:B------:R1:W2:Y:S02]  /*16280*/  SHFL.IDX P6, R14, R13, R12, R11 ;  /* 0x0000000c0d0e7389 */ /* 0x0002a400000c000b */
[----:B012---:R-:W-:Y:S01]  /*16290*/  ENDCOLLECTIVE ;  /* 0x000000000000791b */ /* 0x007fe20003800000 */
.L_x_383:
[----:B------:R-:W-:Y:S02]  /*162a0*/  IMAD.MOV.U32 R13, RZ, RZ, R25 ;  /* 0x000000ffff0d7224 */ /* 0x000fe400078e0019 */
[----:B------:R-:W-:Y:S01]  /*162b0*/  IMAD.MOV.U32 R12, RZ, RZ, 0x2 ;  /* 0x00000002ff0c7424 */ /* 0x000fe200078e00ff */
[----:B------:R-:W-:-:S13]  /*162c0*/  IADD3 R2, P4, R14, R8, RZ ;  /* 0x000000080e027210 */ /* 0x000fda0007f9e0ff */
[----:B------:R-:W-:Y:S05]  /*162d0*/  WARPSYNC.COLLECTIVE R15, `(.L_x_384) ;  /* 0x000000000f087348 */ /* 0x000fea0003c00000 */
[----:B------:R0:W1:Y:S02]  /*162e0*/  SHFL.IDX P6, R14, R13, R12, R11 ;  /* 0x0000000c0d0e7389 */ /* 0x00006400000c000b */
[----:B01----:R-:W-:Y:S01]  /*162f0*/  ENDCOLLECTIVE ;  /* 0x000000000000791b */ /* 0x003fe20003800000 */
.L_x_384:
[----:B------:R-:W-:Y:S01]  /*16300*/  IMAD.X R3, RZ, RZ, R7, P4 ;  /* 0x000000ffff037224 */ /* 0x000fe200020e0607 */
        /* <DEDUP_REMOVED lines=11> */
.L_x_385:
        /* <DEDUP_REMOVED lines=14> */
.L_x_386:
        /* <DEDUP_REMOVED lines=12> */
.L_x_387:
        /* <DEDUP_REMOVED lines=14> */
.L_x_388:
        /* <DEDUP_REMOVED lines=12> */
.L_x_389:
        /* <DEDUP_REMOVED lines=9> */
.L_x_292:
[----:B------:R-:W-:Y:S01]  /*16790*/  BSSY B0, `(.L_x_391) ;  /* 0x0000008000007945 */ /* 0x000fe20003800000 */
[----:B------:R-:W-:Y:S01]  /*167a0*/  IMAD.MOV.U32 R13, RZ, RZ, R16 ;  /* 0x000000ffff0d7224 */ /* 0x000fe200078e0010 */
[----:B------:R-:W-:Y:S01]  /*167b0*/  MOV R15, 0xffffffff ;  /* 0xffffffff000f7802 */ /* 0x000fe20000000f00 */
[----:B------:R-:W-:Y:S02]  /*167c0*/  IMAD.MOV.U32 R12, RZ, RZ, RZ ;  /* 0x000000ffff0c7224 */ /* 0x000fe400078e00ff */
[----:B------:R-:W-:-:S07]  /*167d0*/  IMAD.MOV.U32 R11, RZ, RZ, 0x1f ;  /* 0x0000001fff0b7424 */ /* 0x000fce00078e00ff */
[----:B0-----:R-:W-:Y:S05]  /*167e0*/  WARPSYNC.COLLECTIVE R15, `(.L_x_392) ;  /* 0x000000000f087348 */ /* 0x001fea0003c00000 */
[----:B------:R1:W2:Y:S02]  /*167f0*/  SHFL.IDX P6, R14, R13, R12, R11 ;  /* 0x0000000c0d0e7389 */ /* 0x0002a400000c000b */
[----:B012---:R-:W-:Y:S01]  /*16800*/  ENDCOLLECTIVE ;  /* 0x000000000000791b */ /* 0x007fe20003800000 */
.L_x_392:
[----:B------:R-:W-:Y:S05]  /*16810*/  BSYNC B0 ;  /* 0x0000000000007941 */ /* 0x000fea0003800000 */
.L_x_391:
[----:B------:R-:W-:Y:S01]  /*16820*/  IMAD.MOV.U32 R13, RZ, RZ, R16 ;  /* 0x000000ffff0d7224 */ /* 0x000fe200078e0010 */
[----:B------:R-:W-:Y:S01]  /*16830*/  MOV R15, 0xffffffff ;  /* 0xffffffff000f7802 */ /* 0x000fe20000000f00 */
[----:B------:R-:W-:Y:S02]  /*16840*/  IMAD.MOV.U32 R12, RZ, RZ, 0x1 ;  /* 0x00000001ff0c7424 */ /* 0x000fe400078e00ff */
[----:B------:R-:W-:Y:S02]  /*16850*/  IMAD.MOV.U32 R11, RZ, RZ, 0x1f ;  /* 0x0000001fff0b7424 */ /* 0x000fe400078e00ff */
[----:B------:R-:W-:Y:S02]  /*16860*/  IMAD.IADD R7, R19, 0x1, R8 ;  /* 0x0000000113077824 */ /* 0x000fe400078e0208 */
[----:B------:R-:W-:-:S07]  /*16870*/  IMAD.MOV.U32 R5, RZ, RZ, R14 ;  /* 0x000000ffff057224 */ /* 0x000fce00078e000e */
[----:B------:R-:W-:Y:S05]  /*16880*/  WARPSYNC.COLLECTIVE R15, `(.L_x_393) ;  /* 0x000000000f087348 */ /* 0x000fea0003c00000 */
[----:B------:R0:W1:Y:S02]  /*16890*/  SHFL.IDX P6, R14, R13, R12, R11 ;  /* 0x0000000c0d0e7389 */ /* 0x00006400000c000b */
[----:B01----:R-:W-:Y:S01]  /*168a0*/  ENDCOLLECTIVE ;  /* 0x000000000000791b */ /* 0x003fe20003800000 */
.L_x_393:
[----:B------:R-:W-:Y:S02]  /*168b0*/  ULDC UR4, c[0x0][0xc3c] ;  /* 0x00030f0000047ab9 */ /* 0x000fe40000000800 */
[----:B------:R-:W-:-:S13]  /*168c0*/  ISETP.GE.OR P1, PT, R7, UR4, !P0 ;  /* 0x0000000407007c0c */ /* 0x000fda000c726670 */
[----:B------:R-:W0:Y:S01]  /*168d0*/  @!P1 LDC.64 R2, c[0x0][0xc80] ;  /* 0x00032000ff029b82 */ /* 0x000e220000000a00 */
[----:B------:R-:W-:Y:S02]  /*168e0*/  IMAD.MOV.U32 R4, RZ, RZ, RZ ;  /* 0x000000ffff047224 */ /* 0x000fe400078e00ff */
[----:B------:R-:W-:Y:S02]  /*168f0*/  IMAD.MOV.U32 R11, RZ, RZ, RZ ;  /* 0x000000ffff0b7224 */ /* 0x000fe400078e00ff */
[----:B------:R-:W-:Y:S02]  /*16900*/  IMAD.MOV.U32 R0, RZ, RZ, R14 ;  /* 0x000000ffff007224 */ /* 0x000fe400078e000e */
[----:B0-----:R-:W-:-:S06]  /*16910*/  @!P1 IMAD.WIDE R2, R7, 0x4, R2 ;  /* 0x0000000407029825 */ /* 0x001fcc00078e0202 */
[----:B------:R-:W2:Y:S01]  /*16920*/  @!P1 LDG.E R2, desc[UR36][R2.64] ;  /* 0x0000002402029981 */ /* 0x000ea2000c1e1900 */
[C---:B------:R-:W-:Y:S02]  /*16930*/  ISETP.GE.U32.AND P2, PT, R8.reuse, 0x2, PT ;  /* 0x000000020800780c */ /* 0x040fe40003f46070 */
[C---:B------:R-:W-:Y:S02]  /*16940*/  ISETP.GE.U32.AND P3, PT, R8.reuse, 0x4, PT ;  /* 0x000000040800780c */ /* 0x040fe40003f66070 */
[C---:B------:R-:W-:Y:S02]  /*16950*/  ISETP.GE.U32.AND P4, PT, R8.reuse, 0x8, PT ;  /* 0x000000080800780c */ /* 0x040fe40003f86070 */
[C---:B------:R-:W-:Y:S01]  /*16960*/  ISETP.GE.U32.AND P5, PT, R8.reuse, 0x10, PT ;  /* 0x000000100800780c */ /* 0x040fe20003fa6070 */
[----:B--2---:R-:W-:Y:S01]  /*16970*/  @!P1 IMAD.MOV.U32 R4, RZ, RZ, R2 ;  /* 0x000000ffff049224 */ /* 0x004fe200078e0002 */
[----:B------:R-:W-:-:S04]  /*16980*/  ISETP.NE.AND P1, PT, R8, RZ, PT ;  /* 0x000000ff0800720c */ /* 0x000fc80003f25270 */
[----:B------:R-:W-:-:S09]  /*16990*/  MOV R13, R4 ;  /* 0x00000004000d7202 */ /* 0x000fd20000000f00 */
[----:B------:R-:W-:Y:S05]  /*169a0*/  WARPSYNC.COLLECTIVE R15, `(.L_x_394) ;  /* 0x000000000f087348 */ /* 0x000fea0003c00000 */
[----:B------:R0:W1:Y:S02]  /*169b0*/  SHFL.UP P6, R14, R13, R12, R11 ;  /* 0x0400000c0d0e7389 */ /* 0x00006400000c000b */
[----:B01----:R-:W-:Y:S01]  /*169c0*/  ENDCOLLECTIVE ;  /* 0x000000000000791b */ /* 0x003fe20003800000 */
.L_x_394:
[----:B------:R-:W-:Y:S01]  /*169d0*/  IMAD.MOV.U32 R12, RZ, RZ, 0x2 ;  /* 0x00000002ff0c7424 */ /* 0x000fe200078e00ff */
[----:B------:R-:W-:-:S05]  /*169e0*/  SEL R7, R14, RZ, P1 ;  /* 0x000000ff0e077207 */ /* 0x000fca0000800000 */
[----:B------:R-:W-:-:S04]  /*169f0*/  IMAD.IADD R6, R4, 0x1, R7 ;  /* 0x0000000104067824 */ /* 0x000fc800078e0207 */
[----:B------:R-:W-:-:S07]  /*16a00*/  IMAD.MOV.U32 R13, RZ, RZ, R6 ;  /* 0x000000ffff0d7224 */ /* 0x000fce00078e0006 */
[----:B------:R-:W-:Y:S05]  /*16a10*/  WARPSYNC.COLLECTIVE R15, `(.L_x_395) ;  /* 0x000000000f087348 */ /* 0x000fea0003c00000 */
[----:B------:R0:W1:Y:S02]  /*16a20*/  SHFL.UP P6, R14, R13, R12, R11 ;  /* 0x0400000c0d0e7389 */ /* 0x00006400000c000b */
[----:B01----:R-:W-:Y:S01]  /*16a30*/  ENDCOLLECTIVE ;  /* 0x000000000000791b */ /* 0x003fe20003800000 */
.L_x_395:
[----:B------:R-:W-:Y:S01]  /*16a40*/  IMAD.MOV.U32 R12, RZ, RZ, 0x4 ;  /* 0x00000004ff0c7424 */ /* 0x000fe200078e00ff */
[----:B------:R-:W-:-:S04]  /*16a50*/  SEL R7, R14, RZ, P2 ;  /* 0x000000ff0e077207 */ /* 0x000fc80001000000 */
[----:B------:R-:W-:-:S05]  /*16a60*/  IADD3 R7, R6, R7, RZ ;  /* 0x0000000706077210 */ /* 0x000fca0007ffe0ff */
[----:B------:R-:W-:-:S07]  /*16a70*/  IMAD.MOV.U32 R13, RZ, RZ, R7 ;  /* 0x000000ffff0d7224 */ /* 0x000fce00078e0007 */
[----:B------:R-:W-:Y:S05]  /*16a80*/  WARPSYNC.COLLECTIVE R15, `(.L_x_396) ;  /* 0x000000000f087348 */ /* 0x000fea0003c00000 */
[----:B------:R0:W1:Y:S02]  /*16a90*/  SHFL.UP P6, R14, R13, R12, R11 ;  /* 0x0400000c0d0e7389 */ /* 0x00006400000c000b */
[----:B01----:R-:W-:Y:S01]  /*16aa0*/  ENDCOLLECTIVE ;  /* 0x000000000000791b */ /* 0x003fe20003800000 */
.L_x_396:
[----:B------:R-:W-:Y:S02]  /*16ab0*/  MOV R12, 0x8 ;  /* 0x00000008000c7802 */ /* 0x000fe40000000f00 */
[----:B------:R-:W-:-:S05]  /*16ac0*/  SEL R2, R14, RZ, P3 ;  /* 0x000000ff0e027207 */ /* 0x000fca0001800000 */
[----:B------:R-:W-:-:S04]  /*16ad0*/  IMAD.IADD R2, R7, 0x1, R2 ;  /* 0x0000000107027824 */ /* 0x000fc800078e0202 */
[----:B------:R-:W-:-:S07]  /*16ae0*/  IMAD.MOV.U32 R13, RZ, RZ, R2 ;  /* 0x000000ffff0d7224 */ /* 0x000fce00078e0002 */
[----:B------:R-:W-:Y:S05]  /*16af0*/  WARPSYNC.COLLECTIVE R15, `(.L_x_397) ;  /* 0x000000000f087348 */ /* 0x000fea0003c00000 */
[----:B------:R0:W1:Y:S02]  /*16b00*/  SHFL.UP P6, R14, R13, R12, R11 ;  /* 0x0400000c0d0e7389 */ /* 0x00006400000c000b */
[----:B01----:R-:W-:Y:S01]  /*16b10*/  ENDCOLLECTIVE ;  /* 0x000000000000791b */ /* 0x003fe20003800000 */
.L_x_397:
[----:B------:R-:W-:Y:S01]  /*16b20*/  IMAD.MOV.U32 R12, RZ, RZ, 0x10 ;  /* 0x00000010ff0c7424 */ /* 0x000fe200078e00ff */
[----:B------:R-:W-:-:S05]  /*16b30*/  SEL R3, R14, RZ, P4 ;  /* 0x000000ff0e037207 */ /* 0x000fca0002000000 */
[----:B------:R-:W-:-:S04]  /*16b40*/  IMAD.IADD R3, R2, 0x1, R3 ;  /* 0x0000000102037824 */ /* 0x000fc800078e0203 */
[----:B------:R-:W-:-:S07]  /*16b50*/  IMAD.MOV.U32 R13, RZ, RZ, R3 ;  /* 0x000000ffff0d7224 */ /* 0x000fce00078e0003 */
[----:B------:R-:W-:Y:S05]  /*16b60*/  WARPSYNC.COLLECTIVE R15, `(.L_x_398) ;  /* 0x000000000f087348 */ /* 0x000fea0003c00000 */
[----:B------:R0:W1:Y:S02]  /*16b70*/  SHFL.UP P6, R14, R13, R12, R11 ;  /* 0x0400000c0d0e7389 */ /* 0x00006400000c000b */
[----:B01----:R-:W-:Y:S01]  /*16b80*/  ENDCOLLECTIVE ;  /* 0x000000000000791b */ /* 0x003fe20003800000 */
.L_x_398:
[----:B------:R-:W-:Y:S02]  /*16b90*/  IMAD.MOV.U32 R12, RZ, RZ, 0x1f ;  /* 0x0000001fff0c7424 */ /* 0x000fe400078e00ff */
[----:B------:R-:W-:Y:S01]  /*16ba0*/  IMAD.MOV.U32 R11, RZ, RZ, 0x1f ;  /* 0x0000001fff0b7424 */ /* 0x000fe200078e00ff */
[----:B------:R-:W-:-:S05]  /*16bb0*/  SEL R6, R14, RZ, P5 ;  /* 0x000000ff0e067207 */ /* 0x000fca0002800000 */
[----:B------:R-:W-:-:S05]  /*16bc0*/  IMAD.IADD R6, R3, 0x1, R6 ;  /* 0x0000000103067824 */ /* 0x000fca00078e0206 */
[----:B------:R-:W-:-:S07]  /*16bd0*/  MOV R13, R6 ;  /* 0x00000006000d7202 */ /* 0x000fce0000000f00 */
[----:B------:R-:W-:Y:S05]  /*16be0*/  WARPSYNC.COLLECTIVE R15, `(.L_x_399) ;  /* 0x000000000f087348 */ /* 0x000fea0003c00000 */
[----:B------:R0:W1:Y:S02]  /*16bf0*/  SHFL.IDX P6, R14, R13, R12, R11 ;  /* 0x0000000c0d0e7389 */ /* 0x00006400000c000b */
[----:B01----:R-:W-:Y:S01]  /*16c00*/  ENDCOLLECTIVE ;  /* 0x000000000000791b */ /* 0x003fe20003800000 */
.L_x_399:
[----:B------:R-:W-:Y:S05]  /*16c10*/  BRA `(.L_x_400) ;  /* 0xffffffc400047947 */ /* 0x000fea000383ffff */
.L_x_297:
[----:B------:R-:W-:Y:S01]  /*16c20*/  BSSY B0, `(.L_x_401) ;  /* 0x0000008000007945 */ /* 0x000fe20003800000 */
[----:B-----5:R-:W-:Y:S01]  /*16c30*/  IMAD.MOV.U32 R13, RZ, RZ, R4 ;  /* 0x000000ffff0d7224 */ /* 0x020fe200078e0004 */
[----:B------:R-:W-:Y:S01]  /*16c40*/  MOV R11, RZ ;  /* 0x000000ff000b7202 */ /* 0x000fe20000000f00 */
[----:B------:R-:W-:Y:S02]  /*16c50*/  IMAD.MOV.U32 R12, RZ, RZ, 0x1 ;  /* 0x00000001ff0c7424 */ /* 0x000fe400078e00ff */
[----:B------:R-:W-:-:S07]  /*16c60*/  IMAD.MOV.U32 R15, RZ, RZ, -0x1 ;  /* 0xffffffffff0f7424 */ /* 0x000fce00078e00ff */
[----:B01----:R-:W-:Y:S05]  /*16c70*/  WARPSYNC.COLLECTIVE R15, `(.L_x_402) ;  /* 0x000000000f087348 */ /* 0x003fea0003c00000 */
[----:B------:R2:W3:Y:S02]  /*16c80*/  SHFL.UP P6, R14, R13, R12, R11 ;  /* 0x0400000c0d0e7389 */ /* 0x0004e400000c000b */
[----:B0123--:R-:W-:Y:S01]  /*16c90*/  ENDCOLLECTIVE ;  /* 0x000000000000791b */ /* 0x00ffe20003800000 */
.L_x_402:
[----:B------:R-:W-:Y:S05]  /*16ca0*/  BSYNC B0 ;  /* 0x0000000000007941 */ /* 0x000fea0003800000 */
.L_x_401:
[----:B------:R-:W-:Y:S01]  /*16cb0*/  SEL R13, R14, RZ, P1 ;  /* 0x000000ff0e0d7207 */ /* 0x000fe20000800000 */
[----:B------:R-:W-:Y:S01]  /*16cc0*/  IMAD.MOV.U32 R12, RZ, RZ, 0x2 ;  /* 0x00000002ff0c7424 */ /* 0x000fe200078e00ff */
[----:B------:R-:W-:Y:S01]  /*16cd0*/  MOV R15, 0xffffffff ;  /* 0xffffffff000f7802 */ /* 0x000fe20000000f00 */
[----:B------:R-:W-:Y:S02]  /*16ce0*/  IMAD.MOV.U32 R11, RZ, RZ, RZ ;  /* 0x000000ffff0b7224 */ /* 0x000fe400078e00ff */
[----:B------:R-:W-:-:S07]  /*16cf0*/  IMAD.IADD R13, R4, 0x1, R13 ;  /* 0x00000001040d7824 */ /* 0x000fce00078e020d */
[----:B------:R-:W-:Y:S05]  /*16d00*/  WARPSYNC.COLLECTIVE R15, `(.L_x_403) ;  /* 0x000000000f087348 */ /* 0x000fea0003c00000 */
[----:B------:R0:W1:Y:S02]  /*16d10*/  SHFL.UP P6, R14, R13, R12, R11 ;  /* 0x0400000c0d0e7389 */ /* 0x00006400000c000b */
[----:B01----:R-:W-:Y:S01]  /*16d20*/  ENDCOLLECTIVE ;  /* 0x000000000000791b */ /* 0x003fe20003800000 */
.L_x_403:
[----:B------:R-:W-:Y:S01]  /*16d30*/  IMAD.MOV.U32 R12, RZ, RZ, 0x4 ;  /* 0x00000004ff0c7424 */ /* 0x000fe200078e00ff */
[----:B------:R-:W-:-:S05]  /*16d40*/  SEL R0, R14, RZ, P2 ;  /* 0x000000ff0e007207 */ /* 0x000fca0001000000 */
[----:B------:R-:W-:-:S04]  /*16d50*/  IMAD.IADD R0, R13, 0x1, R0 ;  /* 0x000000010d007824 */ /* 0x000fc800078e0200 */
[----:B------:R-:W-:-:S07]  /*16d60*/  IMAD.MOV.U32 R13, RZ, RZ, R0 ;  /* 0x000000ffff0d7224 */ /* 0x000fce00078e0000 */
[----:B------:R-:W-:Y:S05]  /*16d70*/  WARPSYNC.COLLECTIVE R15, `(.L_x_404) ;  /* 0x000000000f087348 */ /* 0x000fea0003c00000 */
[----:B------:R0:W1:Y:S02]  /*16d80*/  SHFL.UP P6, R14, R13, R12, R11 ;  /* 0x0400000c0d0e7389 */ /* 0x00006400000c000b */
[----:B01----:R-:W-:Y:S01]  /*16d90*/  ENDCOLLECTIVE ;  /* 0x000000000000791b */ /* 0x003fe20003800000 */
.L_x_404:
[----:B------:R-:W-:Y:S01]  /*16da0*/  IMAD.MOV.U32 R12, RZ, RZ, 0x8 ;  /* 0x00000008ff0c7424 */ /* 0x000fe200078e00ff */
[----:B------:R-:W-:-:S05]  /*16db0*/  SEL R3, R14, RZ, P3 ;  /* 0x000000ff0e037207 */ /* 0x000fca0001800000 */
[----:B------:R-:W-:-:S05]  /*16dc0*/  IMAD.IADD R2, R0, 0x1, R3 ;  /* 0x0000000100027824 */ /* 0x000fca00078e0203 */
[----:B------:R-:W-:-:S07]  /*16dd0*/  MOV R13, R2 ;  /* 0x00000002000d7202 */ /* 0x000fce0000000f00 */
[----:B------:R-:W-:Y:S05]  /*16de0*/  WARPSYNC.COLLECTIVE R15, `(.L_x_405) ;  /* 0x000000000f087348 */ /* 0x000fea0003c00000 */
[----:B------:R0:W1:Y:S02]  /*16df0*/  SHFL.UP P6, R14, R13, R12, R11 ;  /* 0x0400000c0d0e7389 */ /* 0x00006400000c000b */
[----:B01----:R-:W-:Y:S01]  /*16e00*/  ENDCOLLECTIVE ;  /* 0x000000000000791b */ /* 0x003fe20003800000 */
.L_x_405:
[----:B------:R-:W-:Y:S01]  /*16e10*/  IMAD.MOV.U32 R12, RZ, RZ, 0x10 ;  /* 0x00000010ff0c7424 */ /* 0x000fe200078e00ff */
[----:B------:R-:W-:-:S05]  /*16e20*/  SEL R3, R14, RZ, P4 ;  /* 0x000000ff0e037207 */ /* 0x000fca0002000000 */
[----:B------:R-:W-:-:S04]  /*16e30*/  IMAD.IADD R3, R2, 0x1, R3 ;  /* 0x0000000102037824 */ /* 0x000fc800078e0203 */
[----:B------:R-:W-:-:S07]  /*16e40*/  IMAD.MOV.U32 R13, RZ, RZ, R3 ;  /* 0x000000ffff0d7224 */ /* 0x000fce00078e0003 */
[----:B------:R-:W-:Y:S05]  /*16e50*/  WARPSYNC.COLLECTIVE R15, `(.L_x_406) ;  /* 0x000000000f087348 */ /* 0x000fea0003c00000 */
[----:B------:R0:W1:Y:S02]  /*16e60*/  SHFL.UP P6, R14, R13, R12, R11 ;  /* 0x0400000c0d0e7389 */ /* 0x00006400000c000b */
[----:B01----:R-:W-:Y:S01]  /*16e70*/  ENDCOLLECTIVE ;  /* 0x000000000000791b */ /* 0x003fe20003800000 */
.L_x_406:
[----:B------:R-:W-:Y:S02]  /*16e80*/  IMAD.MOV.U32 R12, RZ, RZ, 0x1f ;  /* 0x0000001fff0c7424 */ /* 0x000fe400078e00ff */
[----:B------:R-:W-:Y:S01]  /*16e90*/  IMAD.MOV.U32 R11, RZ, RZ, 0x1f ;  /* 0x0000001fff0b7424 */ /* 0x000fe200078e00ff */
[----:B------:R-:W-:-:S04]  /*16ea0*/  SEL R6, R14, RZ, P5 ;  /* 0x000000ff0e067207 */ /* 0x000fc80002800000 */
[----:B------:R-:W-:-:S05]  /*16eb0*/  IADD3 R6, R3, R6, RZ ;  /* 0x0000000603067210 */ /* 0x000fca0007ffe0ff */
[----:B------:R-:W-:-:S07]  /*16ec0*/  IMAD.MOV.U32 R13, RZ, RZ, R6 ;  /* 0x000000ffff0d7224 */ /* 0x000fce00078e0006 */
[----:B------:R-:W-:Y:S05]  /*16ed0*/  WARPSYNC.COLLECTIVE R15, `(.L_x_407) ;  /* 0x000000000f087348 */ /* 0x000fea0003c00000 */
[----:B------:R0:W1:Y:S02]  /*16ee0*/  SHFL.IDX P6, R14, R13, R12, R11 ;  /* 0x0000000c0d0e7389 */ /* 0x00006400000c000b */
[----:B01----:R-:W-:Y:S01]  /*16ef0*/  ENDCOLLECTIVE ;  /* 0x000000000000791b */ /* 0x003fe20003800000 */
.L_x_407:
[----:B------:R-:W-:Y:S05]  /*16f00*/  BRA `(.L_x_408) ;  /* 0xffffffc000e47947 */ /* 0x000fea000383ffff */
.L_x_299:
[----:B------:R-:W-:Y:S01]  /*16f10*/  BSSY B0, `(.L_x_409) ;  /* 0x0000006000007945 */ /* 0x000fe20003800000 */
[----:B------:R-:W-:Y:S01]  /*16f20*/  PLOP3.LUT P6, PT, P6, PT, PT, 0x8, 0x0 ;  /* 0x000000000000781c */ /* 0x000fe200037ce170 */
[----:B------:R-:W-:-:S12]  /*16f30*/  IMAD.MOV.U32 R15, RZ, RZ, -0x1 ;  /* 0xffffffffff0f7424 */ /* 0x000fd800078e00ff */
[----:B0-----:R-:W-:Y:S05]  /*16f40*/  WARPSYNC.COLLECTIVE R15, `(.L_x_410) ;  /* 0x000000000f087348 */ /* 0x001fea0003c00000 */
[----:B------:R-:W-:Y:S01]  /*16f50*/  VOTE.ANY R14, PT, P6 ;  /* 0x00000000000e7806 */ /* 0x000fe200030e0100 */
[----:B0-----:R-:W-:Y:S06]  /*16f60*/  ENDCOLLECTIVE ;  /* 0x000000000000791b */ /* 0x001fec0003800000 */
.L_x_410:
[----:B------:R-:W-:Y:S05]  /*16f70*/  BSYNC B0 ;  /* 0x0000000000007941 */ /* 0x000fea0003800000 */
.L_x_409:
[----:B------:R-:W-:Y:S01]  /*16f80*/  MOV R2, R14 ;  /* 0x0000000e00027202 */ /* 0x000fe20000000f00 */
[----:B------:R-:W-:Y:S02]  /*16f90*/  IMAD.MOV.U32 R13, RZ, RZ, R4 ;  /* 0x000000ffff0d7224 */ /* 0x000fe400078e0004 */
[----:B------:R-:W-:Y:S01]  /*16fa0*/  IMAD.MOV.U32 R11, RZ, RZ, 0x1f ;  /* 0x0000001fff0b7424 */ /* 0x000fe200078e00ff */
[----:B------:R-:W0:Y:S01]  /*16fb0*/  POPC R0, R2 ;  /* 0x0000000200007309 */ /* 0x000e220000000000 */
[----:B------:R-:W-:Y:S02]  /*16fc0*/  IMAD.MOV.U32 R15, RZ, RZ, -0x1 ;  /* 0xffffffffff0f7424 */ /* 0x000fe400078e00ff */
[----:B0-----:R-:W-:-:S07]  /*16fd0*/  IMAD.MOV.U32 R12, RZ, RZ, R0 ;  /* 0x000000ffff0c7224 */ /* 0x001fce00078e0000 */
[----:B------:R-:W-:Y:S05]  /*16fe0*/  WARPSYNC.COLLECTIVE R15, `(.L_x_411) ;  /* 0x000000000f087348 */ /* 0x000fea0003c00000 */
[----:B------:R0:W1:Y:S02]  /*16ff0*/  SHFL.IDX P6, R14, R13, R12, R11 ;  /* 0x0000000c0d0e7389 */ /* 0x00006400000c000b */
[----:B01----:R-:W-:Y:S01]  /*17000*/  ENDCOLLECTIVE ;  /* 0x000000000000791b */ /* 0x003fe20003800000 */
.L_x_411:
[----:B------:R-:W-:Y:S01]  /*17010*/  MOV R4, R14 ;  /* 0x0000000e00047202 */ /* 0x000fe20000000f00 */
[----:B------:R-:W-:Y:S06]  /*17020*/  BRA `(.L_x_412) ;  /* 0xffffffc000d47947 */ /* 0x000fec000383ffff */
.L_x_301:
[----:B------:R-:W-:Y:S01]  /*17030*/  BSSY B0, `(.L_x_413) ;  /* 0x0000007000007945 */ /* 0x000fe20003800000 */
[----:B------:R-:W-:Y:S02]  /*17040*/  IMAD.MOV.U32 R13, RZ, RZ, R6 ;  /* 0x000000ffff0d7224 */ /* 0x000fe400078e0006 */
[----:B------:R-:W-:Y:S02]  /*17050*/  IMAD.MOV.U32 R11, RZ, RZ, 0x1f ;  /* 0x0000001fff0b7424 */ /* 0x000fe400078e00ff */
[----:B------:R-:W-:-:S07]  /*17060*/  IMAD.MOV.U32 R15, RZ, RZ, -0x1 ;  /* 0xffffffffff0f7424 */ /* 0x000fce00078e00ff */
[----:B012---:R-:W-:Y:S05]  /*17070*/  WARPSYNC.COLLECTIVE R15, `(.L_x_414) ;  /* 0x000000000f087348 */ /* 0x007fea0003c00000 */
[----:B------:R3:W4:Y:S02]  /*17080*/  SHFL.IDX P6, R14, R13, R12, R11 ;  /* 0x0000000c0d0e7389 */ /* 0x00072400000c000b */
[----:B01234-:R-:W-:Y:S01]  /*17090*/  ENDCOLLECTIVE ;  /* 0x000000000000791b */ /* 0x01ffe20003800000 */
.L_x_414:
[----:B------:R-:W-:Y:S05]  /*170a0*/  BSYNC B0 ;  /* 0x0000000000007941 */ /* 0x000fea0003800000 */
.L_x_413:
[----:B------:R-:W-:Y:S05]  /*170b0*/  BRA `(.L_x_300) ;  /* 0xffffffc000cc7947 */ /* 0x000fea000383ffff */
.L_x_305:
[----:B0-----:R0:W3:Y:S02]  /*170c0*/  SYNCS.PHASECHK.TRANS64.TRYWAIT P0, [R4+URZ+0x38820], R0 ;  /* 0x03882000040075a7 */ /* 0x0010e4000800017f */
[----:B---3--:R-:W-:Y:S05]  /*170d0*/  @!P0 NANOSLEEP.SYNCS 0x989680 ;  /* 0x009896800000895d */ /* 0x008fea0003900000 */
[----:B------:R-:W3:Y:S02]  /*170e0*/  @!P0 SYNCS.PHASECHK.TRANS64 P0, [R4+URZ+0x38820], R0 ;  /* 0x03882000040085a7 */ /* 0x000ee4000800007f */
[----:B---3--:R-:W-:Y:S05]  /*170f0*/  @!P0 BRA `(.L_x_305) ;  /* 0xfffffffc00f08947 */ /* 0x008fea000383ffff */
[----:B------:R-:W-:Y:S05]  /*17100*/  BRA `(.L_x_415) ;  /* 0xffffffc400b87947 */ /* 0x000fea000383ffff */
.L_x_306:
[----:B------:R-:W3:Y:S01]  /*17110*/  S2R R2, SR_TID.X ;  /* 0x0000000000027919 */ /* 0x000ee20000002100 */
[----:B------:R-:W-:Y:S01]  /*17120*/  BSSY B0, `(.L_x_416) ;  /* 0x000000a000007945 */ /* 0x000fe20003800000 */
[----:B------:R-:W-:Y:S01]  /*17130*/  MOV R12, RZ ;  /* 0x000000ff000c7202 */ /* 0x000fe20000000f00 */
[----:B------:R-:W-:Y:S02]  /*17140*/  IMAD.MOV.U32 R11, RZ, RZ, 0x1f ;  /* 0x0000001fff0b7424 */ /* 0x000fe400078e00ff */
[----:B------:R-:W-:Y:S01]  /*17150*/  IMAD.MOV.U32 R15, RZ, RZ, -0x1 ;  /* 0xffffffffff0f7424 */ /* 0x000fe200078e00ff */
[----:B---3--:R-:W-:-:S04]  /*17160*/  SHF.R.U32.HI R2, RZ, 0x5, R2 ;  /* 0x00000005ff027819 */ /* 0x008fc80000011602 */
[----:B------:R-:W-:-:S05]  /*17170*/  LOP3.LUT R2, R2, 0x3, RZ, 0xc0, !PT ;  /* 0x0000000302027812 */ /* 0x000fca00078ec0ff */
[----:B------:R-:W-:-:S07]  /*17180*/  IMAD.MOV.U32 R13, RZ, RZ, R2 ;  /* 0x000000ffff0d7224 */ /* 0x000fce00078e0002 */
[----:B012---:R-:W-:Y:S05]  /*17190*/  WARPSYNC.COLLECTIVE R15, `(.L_x_417) ;  /* 0x000000000f087348 */ /* 0x007fea0003c00000 */
[----:B------:R3:W4:Y:S02]  /*171a0*/  SHFL.IDX P6, R14, R13, R12, R11 ;  /* 0x0000000c0d0e7389 */ /* 0x00072400000c000b */
[----:B01234-:R-:W-:Y:S01]  /*171b0*/  ENDCOLLECTIVE ;  /* 0x000000000000791b */ /* 0x01ffe20003800000 */
.L_x_417:
[----:B------:R-:W-:Y:S05]  /*171c0*/  BSYNC B0 ;  /* 0x0000000000007941 */ /* 0x000fea0003800000 */
.L_x_416:
[----:B------:R-:W-:Y:S05]  /*171d0*/  BRA `(.L_x_418) ;  /* 0xffffffc400a07947 */ /* 0x000fea000383ffff */
.L_x_309:
[----:B------:R-:W-:Y:S01]  /*171e0*/  BSSY B1, `(.L_x_419) ;  /* 0x0000006000017945 */ /* 0x000fe20003800000 */
[----:B------:R-:W-:-:S07]  /*171f0*/  IMAD.MOV.U32 R15, RZ, RZ, -0x1 ;  /* 0xffffffffff0f7424 */ /* 0x000fce00078e00ff */
[----:B012---:R-:W-:Y:S05]  /*17200*/  WARPSYNC.COLLECTIVE R15, `(.L_x_420) ;  /* 0x000000000f0c7348 */ /* 0x007fea0003c00000 */
[----:B------:R-:W-:Y:S02]  /*17210*/  ELECT P6, UR62, PT ;  /* 0x00000000003e782f */ /* 0x000fe400038c0000 */
[----:B------:R-:W-:Y:S01]  /*17220*/  MOV R14, UR62 ;  /* 0x0000003e000e7c02 */ /* 0x000fe20008000f00 */
[----:B012---:R-:W-:Y:S10]  /*17230*/  ENDCOLLECTIVE ;  /* 0x000000000000791b */ /* 0x007ff40003800000 */
.L_x_420:
[----:B------:R-:W-:Y:S05]  /*17240*/  BSYNC B1 ;  /* 0x0000000000017941 */ /* 0x000fea0003800000 */
.L_x_419:
[----:B------:R-:W-:Y:S05]  /*17250*/  BRA `(.L_x_421) ;  /* 0xffffffc400987947 */ /* 0x000fea000383ffff */
.L_x_311:
[----:B0-----:R0:W3:Y:S02]  /*17260*/  SYNCS.PHASECHK.TRANS64.TRYWAIT P1, [R5+URZ+0x38840], R0 ;  /* 0x03884000050075a7 */ /* 0x0010e4000802017f */
[----:B---3--:R-:W-:Y:S05]  /*17270*/  @!P1 NANOSLEEP.SYNCS 0x989680 ;  /* 0x009896800000995d */ /* 0x008fea0003900000 */
[----:B------:R-:W3:Y:S02]  /*17280*/  @!P1 SYNCS.PHASECHK.TRANS64 P1, [R5+URZ+0x38840], R0 ;  /* 0x03884000050095a7 */ /* 0x000ee4000802007f */
[----:B---3--:R-:W-:Y:S05]  /*17290*/  @!P1 BRA `(.L_x_311) ;  /* 0xfffffffc00f09947 */ /* 0x008fea000383ffff */
[----:B------:R-:W-:Y:S05]  /*172a0*/  BRA `(.L_x_422) ;  /* 0xffffffc400c07947 */ /* 0x000fea000383ffff */
.L_x_313:
[----:B---3--:R3:W4:Y:S02]  /*172b0*/  SYNCS.PHASECHK.TRANS64.TRYWAIT P1, [R27+URZ+0x38840], R2 ;  /* 0x038840021b0075a7 */ /* 0x008724000802017f */
[----:B----4-:R-:W-:Y:S05]  /*172c0*/  @!P1 NANOSLEEP.SYNCS 0x989680 ;  /* 0x009896800000995d */ /* 0x010fea0003900000 */
[----:B------:R-:W4:Y:S02]  /*172d0*/  @!P1 SYNCS.PHASECHK.TRANS64 P1, [R27+URZ+0x38840], R2 ;  /* 0x038840021b0095a7 */ /* 0x000f24000802007f */
[----:B----4-:R-:W-:Y:S05]  /*172e0*/  @!P1 BRA `(.L_x_313) ;  /* 0xfffffffc00f09947 */ /* 0x010fea000383ffff */
[----:B------:R-:W-:Y:S05]  /*172f0*/  BRA `(.L_x_423) ;  /* 0xffffffc400cc7947 */ /* 0x000fea000383ffff */
.L_x_315:
[----:B----4-:R4:W0:Y:S02]  /*17300*/  SYNCS.PHASECHK.TRANS64.TRYWAIT P1, [R5+URZ+0x38860], R0 ;  /* 0x03886000050075a7 */ /* 0x010824000802017f */
[----:B0-----:R-:W-:Y:S05]  /*17310*/  @!P1 NANOSLEEP.SYNCS 0x989680 ;  /* 0x009896800000995d */ /* 0x001fea0003900000 */
[----:B------:R-:W0:Y:S02]  /*17320*/  @!P1 SYNCS.PHASECHK.TRANS64 P1, [R5+URZ+0x38860], R0 ;  /* 0x03886000050095a7 */ /* 0x000e24000802007f */
[----:B0-----:R-:W-:Y:S05]  /*17330*/  @!P1 BRA `(.L_x_315) ;  /* 0xfffffffc00f09947 */ /* 0x001fea000383ffff */
[----:B------:R-:W-:Y:S05]  /*17340*/  BRA `(.L_x_424) ;  /* 0xffffffc400c87947 */ /* 0x000fea000383ffff */
.L_x_425:
        /* <DEDUP_REMOVED lines=11> */
.L_x_15839:


//--------------------- .text._ZN7cutlass13device_kernelIN5flash11enable_sm90INS1_16FlashAttnFwdSm90INS1_25CollectiveMainloopFwdSm90ILi2EN4cute5tupleIJNS5_1CILi1EEES8_S8_EEENS6_IJNS7_ILi128EEENS7_ILi80EEENS7_ILi256EEEEEELi256ENS_6half_tEfNS_4arch4Sm90ELb0ELb0ELb1ELb1ELb1ELb1ELb0ELb1ELb1ELb1ELb0ELb0EEENS1_21CollectiveEpilogueFwdINS6_IJSA_SC_SB_EEES9_SE_SG_Li256ELb1ELb1ELb0ELb0EEENS1_36VarlenDynamicPersistentTileSchedulerILi128ELi80ELi256ELi128ELb0ELb1ELb1ELb0ELb1ELb1EEEEEEEEEvNT_6ParamsE --------------------------
	.section	.text._ZN7cutlass13device_kernelIN5flash11enable_sm90INS1_16FlashAttnFwdSm90INS1_25CollectiveMainloopFwdSm90ILi2EN4cute5tupleIJNS5_1CILi1EEES8_S8_EEENS6_IJNS7_ILi128EEENS7_ILi80EEENS7_ILi256EEEEEELi256ENS_6half_tEfNS_4arch4Sm90ELb0ELb0ELb1ELb1ELb1ELb1ELb0ELb1ELb1ELb1ELb0ELb0EEENS1_21CollectiveEpilogueFwdINS6_IJSA_SC_SB_EEES9_SE_SG_Li256ELb1ELb1ELb0ELb0EEENS1_36VarlenDynamicPersistentTileSchedulerILi128ELi80ELi256ELi128ELb0ELb1ELb1ELb0ELb1ELb1EEEEEEEEEvNT_6ParamsE,"ax",@progbits
	.align	128
.text._ZN7cutlass13device_kernelIN5flash11enable_sm90INS1_16FlashAttnFwdSm90INS1_25CollectiveMainloopFwdSm90ILi2EN4cute5tupleIJNS5_1CILi1EEES8_S8_EEENS6_IJNS7_ILi128EEENS7_ILi80EEENS7_ILi256EEEEEELi256ENS_6half_tEfNS_4arch4Sm90ELb0ELb0ELb1ELb1ELb1ELb1ELb0ELb1ELb1ELb1ELb0ELb0EEENS1_21CollectiveEpilogueFwdINS6_IJSA_SC_SB_EEES9_SE_SG_Li256ELb1ELb1ELb0ELb0EEENS1_36VarlenDynamicPersistentTileSchedulerILi128ELi80ELi256ELi128ELb0ELb1ELb1ELb0ELb1ELb1EEEEEEEEEvNT_6ParamsE:
        .type           _ZN7cutlass13device_kernelIN5flash11enable_sm90INS1_16FlashAttnFwdSm90INS1_25CollectiveMainloopFwdSm90ILi2EN4cute5tupleIJNS5_1CILi1EEES8_S8_EEENS6_IJNS7_ILi128EEENS7_ILi80EEENS7_ILi256EEEEEELi256ENS_6half_tEfNS_4arch4Sm90ELb0ELb0ELb1ELb1ELb1ELb1ELb0ELb1ELb1ELb1ELb0ELb0EEENS1_21CollectiveEpilogueFwdINS6_IJSA_SC_SB_EEES9_SE_SG_Li256ELb1ELb1ELb0ELb0EEENS1_36VarlenDynamicPersistentTileSchedulerILi128ELi80ELi256ELi128ELb0ELb1ELb1ELb0ELb1ELb1EEEEEEEEEvNT_6ParamsE,@function
        .size           _ZN7cutlass13device_kernelIN5flash11enable_sm90INS1_16FlashAttnFwdSm90INS1_25CollectiveMainloopFwdSm90ILi2EN4cute5tupleIJNS5_1CILi1EEES8_S8_EEENS6_IJNS7_ILi128EEENS7_ILi80EEENS7_ILi256EEEEEELi256ENS_6half_tEfNS_4arch4Sm90ELb0ELb0ELb1ELb1ELb1ELb1ELb0ELb1ELb1ELb1ELb0ELb0EEENS1_21CollectiveEpilogueFwdINS6_IJSA_SC_SB_EEES9_SE_SG_Li256ELb1ELb1ELb0ELb0EEENS1_36VarlenDynamicPersistentTileSchedulerILi128ELi80ELi256ELi128ELb0ELb1ELb1ELb0ELb1ELb1EEEEEEEEEvNT_6ParamsE,(.L_x_15840 - _ZN7cutlass13device_kernelIN5flash11enable_sm90INS1_16FlashAttnFwdSm90INS1_25CollectiveMainloopFwdSm90ILi2EN4cute5tupleIJNS5_1CILi1EEES8_S8_EEENS6_IJNS7_ILi128EEENS7_ILi80EEENS7_ILi256EEEEEELi256ENS_6half_tEfNS_4arch4Sm90ELb0ELb0ELb1ELb1ELb1ELb1ELb0ELb1ELb1ELb1ELb0ELb0EEENS1_21CollectiveEpilogueFwdINS6_IJSA_SC_SB_EEES9_SE_SG_Li256ELb1ELb1ELb0ELb0EEENS1_36VarlenDynamicPersistentTileSchedulerILi128ELi80ELi256ELi128ELb0ELb1ELb1ELb0ELb1ELb1EEEEEEEEEvNT_6ParamsE)
        .other          _ZN7cutlass13device_kernelIN5flash11enable_sm90INS1_16FlashAttnFwdSm90INS1_25CollectiveMainloopFwdSm90ILi2EN4cute5tupleIJNS5_1CILi1EEES8_S8_EEENS6_IJNS7_ILi128EEENS7_ILi80EEENS7_ILi256EEEEEELi256ENS_6half_tEfNS_4arch4Sm90ELb0ELb0ELb1ELb1ELb1ELb1ELb0ELb1ELb1ELb1ELb0ELb0EEENS1_21CollectiveEpilogueFwdINS6_IJSA_SC_SB_EEES9_SE_SG_Li256ELb1ELb1ELb0ELb0EEENS1_36VarlenDynamicPersistentTileSchedulerILi128ELi80ELi256ELi128ELb0ELb1ELb1ELb0ELb1ELb1EEEEEEEEEvNT_6ParamsE,@"STO_CUDA_ENTRY STV_DEFAULT"
_ZN7cutlass13device_kernelIN5flash11enable_sm90INS1_16FlashAttnFwdSm90INS1_25CollectiveMainloopFwdSm90ILi2EN4cute5tupleIJNS5_1CILi1EEES8_S8_EEENS6_IJNS7_ILi128EEENS7_ILi80EEENS7_ILi256EEEEEELi256ENS_6half_tEfNS_4arch4Sm90ELb0ELb0ELb1ELb1ELb1ELb1ELb0ELb1ELb1ELb1ELb0ELb0EEENS1_21CollectiveEpilogueFwdINS6_IJSA_SC_SB_EEES9_SE_SG_Li256ELb1ELb1ELb0ELb0EEENS1_36VarlenDynamicPersistentTileSchedulerILi128ELi80ELi256ELi128ELb0ELb1ELb1ELb0ELb1ELb1EEEEEEEEEvNT_6ParamsE:
[----:B------:R-:W0:Y:S02]  /*0000*/  LDC R1, c[0x0][0x28] ;  /* 0x00000a00ff017b82 */ /* 0x000e240000000800 */
[----:B0-----:R-:W-:Y:S01]  /*0010*/  VIADD R1, R1, 0xffffff80 ;  /* 0xffffff8001017836 */ /* 0x001fe20000000000 */
[----:B------:R-:W0:Y:S01]  /*0020*/  S2R R0, SR_TID.X ;  /* 0x0000000000007919 */ /* 0x000e220000002100 */
[----:B------:R-:W-:Y:S01]  /*0030*/  ELECT P0, URZ, PT ;  /* 0x00000000003f782f */ /* 0x000fe20003800000 */
[----:B------:R-:W-:Y:S01]  /*0040*/  BSSY B0, `(.L_x_426) ;  /* 0x000000e000007945 */ /* 0x000fe20003800000 */
[----:B0-----:R-:W-:-:S05]  /*0050*/  SHF.R.U32.HI R2, RZ, 0x5, R0 ;  /* 0x00000005ff027819 */ /* 0x001fca0000011600 */
[----:B------:R-:W0:Y:S02]  /*0060*/  SHFL.IDX PT, R3, R2, RZ, 0x1f ;  /* 0x00001fff02037589 */ /* 0x000e2400000e0000 */
[----:B0-----:R-:W-:Y:S02]  /*0070*/  ISETP.EQ.AND P0, PT, R3, RZ, P0 ;  /* 0x000000ff0300720c */ /* 0x001fe40000702270 */
[----:B------:R-:W-:-:S11]  /*0080*/  SHF.R.U32.HI R3, RZ, 0x7, R0 ;  /* 0x00000007ff037819 */ /* 0x000fd60000011600 */
[----:B------:R-:W-:Y:S05]  /*0090*/  @!P0 BRA `(.L_x_427) ;  /* 0x0000000000208947 */ /* 0x000fea0003800000 */
[----:B------:R-:W-:Y:S02]  /*00a0*/  ULDC.64 UR4, c[0x0][0x198] ;  /* 0x0000660000047ab9 */ /* 0x000fe40000000a00 */
[----:B------:R-:W-:Y:S02]  /*00b0*/  UIADD3 UR6, UP0, UR4, 0x570, URZ ;  /* 0x0000057004067890 */ /* 0x000fe4000ff1e03f */
[----:B------:R-:W-:Y:S02]  /*00c0*/  UIADD3 UR4, UP1, UR4, 0x670, URZ ;  /* 0x0000067004047890 */ /* 0x000fe4000ff3e03f */
[----:B------:R-:W-:Y:S02]  /*00d0*/  UIADD3.X UR7, URZ, UR5, URZ, UP0, !UPT ;  /* 0x000000053f077290 */ /* 0x000fe400087fe43f */
[----:B------:R-:W-:-:S07]  /*00e0*/  UIADD3.X UR5, URZ, UR5, URZ, UP1, !UPT ;  /* 0x000000053f057290 */ /* 0x000fce0008ffe43f */
[----:B------:R0:W-:Y:S02]  /*00f0*/  UTMACCTL.PF [UR6] ;  /* 0x00000000060079b9 */ /* 0x0001e40008040000 */
[----:B------:R0:W-:Y:S02]  /*0100*/  UTMACCTL.PF [UR4] ;  /* 0x00000000040079b9 */ /* 0x0001e40008040000 */
[----:B0-----:R-:W-:Y:S01]  /*0110*/  NOP ;  /* 0x0000000000007918 */ /* 0x001fe20000000000 */
.L_x_427:
[----:B------:R-:W-:Y:S05]  /*0120*/  BSYNC B0 ;  /* 0x0000000000007941 */ /* 0x000fea0003800000 */
.L_x_426:
[----:B------:R-:W-:Y:S01]  /*0130*/  VOTEU.ANY UP0, P0 ;  /* 0x00000000003f7886 */ /* 0x000fe20000000100 */
[----:B------:R-:W0:Y:S01]  /*0140*/  SHFL.IDX PT, R3, R3, RZ, 0x1f ;  /* 0x00001fff03037589 */ /* 0x000e2200000e0000 */
[----:B------:R-:W-:Y:S01]  /*0150*/  UMOV UR4, 0x80 ;  /* 0x0000008000047882 */ /* 0x000fe20000000000 */
[----:B------:R-:W-:Y:S01]  /*0160*/  UMOV UR7, 0x100 ;  /* 0x0000010000077882 */ /* 0x000fe20000000000 */
[----:B------:R-:W-:Y:S01]  /*0170*/  VOTEU.ANY UP1, P0 ;  /* 0x00000000003f7886 */ /* 0x000fe20000020100 */
[----:B------:R-:W1:Y:S01]  /*0180*/  @UP0 S2UR UR8, SR_CgaCtaId ;  /* 0x00000000000809c3 */ /* 0x000e620000008800 */
[----:B------:R-:W2:Y:S01]  /*0190*/  SHFL.IDX PT, R4, R2, RZ, 0x1f ;  /* 0x00001fff02047589 */ /* 0x000ea200000e0000 */
[----:B------:R-:W-:Y:S01]  /*01a0*/  @UP0 UMOV UR6, 0x400 ;  /* 0x0000040000060882 */ /* 0x000fe20000000000 */
[----:B------:R-:W-:-:S04]  /*01b0*/  @UP0 UIADD3 UR4, -UR4, 0x100000, URZ ;  /* 0x0010000004040890 */ /* 0x000fc8000fffe13f */
[----:B------:R-:W-:Y:S02]  /*01c0*/  @UP0 USHF.L.U32 UR5, UR4, 0xb, URZ ;  /* 0x0000000b04050899 */ /* 0x000fe4000800063f */
[----:B------:R-:W-:Y:S01]  /*01d0*/  @UP0 USHF.L.U32 UR4, UR4, 0x1, URZ ;  /* 0x0000000104040899 */ /* 0x000fe2000800063f */
[----:B------:R-:W-:Y:S01]  /*01e0*/  VOTEU.ANY UP2, P0 ;  /* 0x00000000003f7886 */ /* 0x000fe20000040100 */
[----:B0-----:R-:W-:Y:S01]  /*01f0*/  R2UR UR9, R3 ;  /* 0x00000000030972ca */ /* 0x001fe200000e0000 */
[----:B-1----:R-:W-:Y:S01]  /*0200*/  @UP0 ULEA UR8, UR8, UR6, 0x18 ;  /* 0x0000000608080291 */ /* 0x002fe2000f8ec03f */
[----:B--2---:R-:W-:Y:S01]  /*0210*/  ISETP.NE.AND P1, PT, R4, RZ, PT ;  /* 0x000000ff0400720c */ /* 0x004fe20003f25270 */
[----:B------:R-:W-:-:S04]  /*0220*/  @UP0 UIADD3 UR6, -UR7, 0x100000, URZ ;  /* 0x0010000007060890 */ /* 0x000fc8000fffe13f */
[----:B------:R-:W-:Y:S02]  /*0230*/  @UP0 USHF.L.U32 UR7, UR6, 0xb, URZ ;  /* 0x0000000b06070899 */ /* 0x000fe4000800063f */
[----:B------:R-:W-:-:S04]  /*0240*/  @UP0 USHF.L.U32 UR6, UR6, 0x1, URZ ;  /* 0x0000000106060899 */ /* 0x000fc8000800063f */
[----:B------:R-:W-:Y:S01]  /*0250*/  UISETP.NE.AND UP0, UPT, UR9, URZ, UPT ;  /* 0x0000003f0900728c */ /* 0x000fe2000bf05270 */
[----:B------:R-:W0:Y:S02]  /*0260*/  FENCE.VIEW.ASYNC.S ;  /* 0x00000000000073c6 */ /* 0x000e240000000000 */
[----:B0-----:R0:W1:Y:S05]  /*0270*/  @UP1 SYNCS.EXCH.64 URZ, [UR8+0x38800], UR4 ;  /* 0x03880004083f15b2 */ /* 0x00106a0008000100 */
[----:B------:R0:W2:Y:S01]  /*0280*/  @UP2 SYNCS.EXCH.64 URZ, [UR8+0x38820], UR6 ;  /* 0x03882006083f25b2 */ /* 0x0000a20008000100 */
        /* <DEDUP_REMOVED lines=14> */
[----:B0-----:R3:W4:Y:S08]  /*0370*/  SYNCS.EXCH.64 URZ, [UR8+0x38830], UR4 ;  /* 0x03883004083f75b2 */ /* 0x0017300008000100 */
[----:B------:R3:W0:Y:S01]  /*0380*/  SYNCS.EXCH.64 URZ, [UR8+0x38840], UR6 ;  /* 0x03884006083f75b2 */ /* 0x0006220008000100 */
[----:B------:R3:W0:Y:S01]  /*0390*/  SYNCS.EXCH.64 URZ, [UR8+0x38838], UR4 ;  /* 0x03883804083f75b2 */ /* 0x0006220008000100 */
[----:B------:R3:W0:Y:S02]  /*03a0*/  SYNCS.EXCH.64 URZ, [UR8+0x38848], UR6 ;  /* 0x03884806083f75b2 */ /* 0x0006240008000100 */
[----:B---3--:R-:W-:Y:S01]  /*03b0*/  NOP ;  /* 0x0000000000007918 */ /* 0x008fe20000000000 */
.L_x_428:
[----:B------:R-:W3:Y:S01]  /*03c0*/  SHFL.IDX PT, R3, R2, RZ, 0x1f ;  /* 0x00001fff02037589 */ /* 0x000ee200000e0000 */
[----:B------:R-:W-:Y:S01]  /*03d0*/  NOP ;  /* 0x0000000000007918 */ /* 0x000fe20000000000 */
[----:B---3--:R-:W-:-:S13]  /*03e0*/  ISETP.NE.AND P0, PT, R3, RZ, PT ;  /* 0x000000ff0300720c */ /* 0x008fda0003f05270 */
        /* <DEDUP_REMOVED lines=17> */
[----:B------:R3:W0:Y:S02]  /*0500*/  SYNCS.EXCH.64 URZ, [UR8+0x38868], UR6 ;  /* 0x03886806083f75b2 */ /* 0x0006240008000100 */
[----:B---3--:R-:W-:Y:S01]  /*0510*/  NOP ;  /* 0x0000000000007918 */ /* 0x008fe20000000000 */
.L_x_429:
[----:B------:R-:W3:Y:S01]  /*0520*/  SHFL.IDX PT, R3, R2, RZ, 0x1f ;  /* 0x00001fff02037589 */ /* 0x000ee200000e0000 */
[----:B------:R-:W-:Y:S01]  /*0530*/  NOP ;  /* 0x0000000000007918 */ /* 0x000fe20000000000 */
[----:B---3--:R-:W-:-:S13]  /*0540*/  ISETP.NE.AND P0, PT, R3, RZ, PT ;  /* 0x000000ff0300720c */ /* 0x008fda0003f05270 */
        /* <DEDUP_REMOVED lines=13> */
[----:B------:R3:W0:Y:S02]  /*0620*/  SYNCS.EXCH.64 URZ, [UR6+0x38888], UR4 ;  /* 0x03888804063f75b2 */ /* 0x0006240008000100 */
[----:B---3--:R-:W-:Y:S01]  /*0630*/  NOP ;  /* 0x0000000000007918 */ /* 0x008fe20000000000 */
.L_x_430:
        /* <DEDUP_REMOVED lines=22> */
.L_x_431:
        /* <DEDUP_REMOVED lines=22> */
.L_x_432:
[----:B------:R-:W-:Y:S01]  /*0900*/  PLOP3.LUT P0, PT, PT, PT, UP0, 0x80, 0x0 ;  /* 0x000000000000781c */ /* 0x000fe20003f0f008 */
[----:B------:R-:W-:Y:S01]  /*0910*/  UMOV UR60, 0x1 ;  /* 0x00000001003c7882 */ /* 0x000fe20000000000 */
[----:B------:R-:W-:Y:S01]  /*0920*/  NOP ;  /* 0x0000000000007918 */ /* 0x000fe20000000000 */
[----:B------:R-:W-:Y:S01]  /*0930*/  USEL UR60, UR60, 0x2, !UP0 ;  /* 0x000000023c3c7887 */ /* 0x000fe2000c000000 */
[----:B------:R-:W-:Y:S01]  /*0940*/  BSSY B9, `(.L_x_433) ;  /* 0x00026f8000097945 */ /* 0x000fe20003800000 */
[----:B012-4-:R-:W-:Y:S08]  /*0950*/  BAR.SYNC.DEFER_BLOCKING 0x0 ;  /* 0x0000000000007b1d */ /* 0x017ff00000010000 */
[----:B------:R-:W-:Y:S05]  /*0960*/  @!P0 BRA `(.L_x_434) ;  /* 0x000001fc00848947 */ /* 0x000fea0003800000 */
.L_x_435:
[----:B------:R-:W-:-:S08]  /*0970*/  NOP ;  /* 0x0000000000007918 */ /* 0x000fd00000000000 */
[----:B------:R-:W0:Y:S02]  /*0980*/  USETMAXREG.TRY_ALLOC.CTAPOOL UP0, 0xe8 ;  /* 0x000000e8000079c8 */ /* 0x000e240008000600 */
[----:B0-----:R-:W-:-:S13]  /*0990*/  PLOP3.LUT P0, PT, PT, PT, UP0, 0x80, 0x0 ;  /* 0x000000000000781c */ /* 0x001fda0003f0f008 */
[----:B------:R-:W-:Y:S05]  /*09a0*/  @!P0 BRA `(.L_x_435) ;  /* 0xfffffffc00f08947 */ /* 0x000fea000383ffff */
[----:B------:R-:W0:Y:S08]  /*09b0*/  S2UR UR4, SR_CgaCtaId ;  /* 0x00000000000479c3 */ /* 0x000e300000008800 */
[----:B------:R-:W-:Y:S06]  /*09c0*/  BAR.ARV 0x8, 0x180 ;  /* 0x0206000000007b1d */ /* 0x000fec0000002000 */
[----:B------:R-:W-:-:S02]  /*09d0*/  MOV R22, 0x400 ;  /* 0x0000040000167802 */ /* 0x000fc40000000f00 */
[----:B------:R-:W-:Y:S01]  /*09e0*/  BAR.SYNC.DEFER_BLOCKING 0x5, 0x180 ;  /* 0x0146000000007b1d */ /* 0x000fe20000010000 */
[----:B0-----:R-:W-:-:S05]  /*09f0*/  IMAD.U32 R2, RZ, RZ, UR4 ;  /* 0x00000004ff027e24 */ /* 0x001fca000f8e00ff */
[----:B------:R-:W-:Y:S01]  /*0a00*/  ULDC UR4, c[0x0][0xc3c] ;  /* 0x00030f0000047ab9 */ /* 0x000fe20000000800 */
[----:B------:R-:W-:Y:S01]  /*0a10*/  LEA R22, R2, R22, 0x18 ;  /* 0x0000001602167211 */ /* 0x000fe200078ec0ff */
[----:B------:R-:W-:Y:S04]  /*0a20*/  STL [R1+0x58], R2 ;  /* 0x0000580201007387 */ /* 0x000fe80000100800 */
[----:B------:R-:W0:Y:S01]  /*0a30*/  LDS.128 R28, [R22+0x388d0] ;  /* 0x0388d000161c7984 */ /* 0x000e220000000c00 */
[----:B------:R-:W-:Y:S06]  /*0a40*/  BAR.ARV 0x4, 0x180 ;  /* 0x0106000000007b1d */ /* 0x000fec0000002000 */
[----:B0-----:R-:W-:-:S13]  /*0a50*/  ISETP.GE.AND P0, PT, R31, UR4, PT ;  /* 0x000000041f007c0c */ /* 0x001fda000bf06270 */
[----:B------:R-:W-:Y:S05]  /*0a60*/  @P0 BRA `(.L_x_436) ;  /* 0x0000026c00940947 */ /* 0x000fea0003800000 */
[----:B------:R-:W-:Y:S01]  /*0a70*/  IADD3 R0, R0, -0x80, RZ ;  /* 0xffffff8000007810 */ /* 0x000fe20007ffe0ff */
[----:B------:R-:W-:Y:S01]  /*0a80*/  ULOP3.LUT UR5, UR60, 0x1, URZ, 0xfc, !UPT ;  /* 0x000000013c057892 */ /* 0x000fe2000f8efc3f */
[----:B------:R-:W-:Y:S01]  /*0a90*/  R2UR UR4, R22 ;  /* 0x00000000160472ca */ /* 0x000fe200000e0000 */
[----:B------:R-:W-:Y:S01]  /*0aa0*/  IMAD.MOV.U32 R212, RZ, RZ, RZ ;  /* 0x000000ffffd47224 */ /* 0x000fe200078e00ff */
[----:B------:R-:W-:Y:S01]  /*0ab0*/  SHF.R.S32.HI R3, RZ, 0x1f, R0 ;  /* 0x0000001fff037819 */ /* 0x000fe20000011400 */
[----:B------:R-:W-:Y:S01]  /*0ac0*/  IMAD.MOV.U32 R229, RZ, RZ, RZ ;  /* 0x000000ffffe57224 */ /* 0x000fe200078e00ff */
[----:B------:R-:W-:Y:S01]  /*0ad0*/  MOV R223, RZ ;  /* 0x000000ff00df7202 */ /* 0x000fe20000000f00 */
[----:B------:R-:W-:Y:S01]  /*0ae0*/  IMAD.MOV.U32 R225, RZ, RZ, RZ ;  /* 0x000000ffffe17224 */ /* 0x000fe200078e00ff */
[CC--:B------:R-:W-:Y:S02]  /*0af0*/  LEA.HI R2, R3.reuse, R0.reuse, RZ, 0x4 ;  /* 0x0000000003027211 */ /* 0x0c0fe400078f20ff */
[----:B------:R-:W-:-:S02]  /*0b00*/  LEA.HI R4, R3, R0, RZ, 0x5 ;  /* 0x0000000003047211 */ /* 0x000fc400078f28ff */
[----:B------:R-:W-:Y:S02]  /*0b10*/  SHF.R.S32.HI R7, RZ, 0x4, R2 ;  /* 0x00000004ff077819 */ /* 0x000fe40000011402 */
[----:B------:R-:W-:Y:S01]  /*0b20*/  LOP3.LUT R5, R2, 0x3fffff0, RZ, 0xc0, !PT ;  /* 0x03fffff002057812 */ /* 0x000fe200078ec0ff */
[----:B------:R-:W-:Y:S01]  /*0b30*/  IMAD.SHL.U32 R4, R4, 0x20, RZ ;  /* 0x0000002004047824 */ /* 0x000fe200078e00ff */
[----:B------:R-:W-:Y:S01]  /*0b40*/  LEA.HI R2, R2, R7, RZ, 0x1 ;  /* 0x0000000702027211 */ /* 0x000fe200078f08ff */
[----:B------:R-:W-:Y:S01]  /*0b50*/  UIADD3 UR4, UR4, 0x14400, URZ ;  /* 0x0001440004047890 */ /* 0x000fe2000fffe03f */
[----:B------:R-:W-:Y:S01]  /*0b60*/  LEA.HI R219, R3, R0, RZ, 0x3 ;  /* 0x0000000003db7211 */ /* 0x000fe200078f18ff */
[----:B------:R-:W-:Y:S01]  /*0b70*/  IMAD.IADD R5, R0, 0x1, -R5 ;  /* 0x0000000100057824 */ /* 0x000fe200078e0a05 */
[----:B------:R-:W-:Y:S02]  /*0b80*/  LOP3.LUT R2, R2, 0x1ffffffe, RZ, 0xc0, !PT ;  /* 0x1ffffffe02027812 */ /* 0x000fe400078ec0ff */
[----:B------:R-:W-:-:S02]  /*0b90*/  LOP3.LUT R4, R4, 0xfffffc00, RZ, 0xc0, !PT ;  /* 0xfffffc0004047812 */ /* 0x000fc400078ec0ff */
[----:B------:R-:W-:Y:S01]  /*0ba0*/  LOP3.LUT R9, R219, 0xfffffff8, RZ, 0xc0, !PT ;  /* 0xfffffff8db097812 */ /* 0x000fe200078ec0ff */
[----:B------:R-:W-:Y:S01]  /*0bb0*/  IMAD.IADD R2, R7, 0x1, -R2 ;  /* 0x0000000107027824 */ /* 0x000fe200078e0a02 */
[----:B------:R-:W-:Y:S02]  /*0bc0*/  LEA R5, R5, R4, 0x6 ;  /* 0x0000000405057211 */ /* 0x000fe400078e30ff */
[----:B------:R-:W-:Y:S01]  /*0bd0*/  LEA.HI R3, R3, R0, RZ, 0x6 ;  /* 0x0000000003037211 */ /* 0x000fe200078f30ff */
[----:B------:R-:W-:Y:S01]  /*0be0*/  IMAD.IADD R8, R0, 0x1, -R9 ;  /* 0x0000000100087824 */ /* 0x000fe200078e0a09 */
[----:B------:R-:W-:Y:S01]  /*0bf0*/  LEA R0, R2, R5, 0x3 ;  /* 0x0000000502007211 */ /* 0x000fe200078e18ff */
[----:B------:R-:W-:Y:S01]  /*0c00*/  IMAD.U32 R2, RZ, RZ, UR4 ;  /* 0x00000004ff027e24 */ /* 0x000fe2000f8e00ff */
[----:B------:R-:W-:Y:S01]  /*0c10*/  SHF.R.S32.HI R219, RZ, 0x3, R219 ;  /* 0x00000003ffdb7819 */ /* 0x000fe200000114db */
[C---:B------:R-:W-:Y:S01]  /*0c20*/  IMAD.SHL.U32 R16, R8.reuse, 0x8, RZ ;  /* 0x0000000808107824 */ /* 0x040fe200078e00ff */
[----:B------:R-:W-:Y:S01]  /*0c30*/  SHF.L.U32 R214, R8, 0x2, RZ ;  /* 0x0000000208d67819 */ /* 0x000fe200000006ff */
[----:B------:R0:W-:Y:S01]  /*0c40*/  STL [R1+0x78], R0 ;  /* 0x0000780001007387 */ /* 0x0001e20000100800 */
[----:B------:R-:W-:Y:S01]  /*0c50*/  SHF.L.U32 R3, R3, 0x3, RZ ;  /* 0x0000000303037819 */ /* 0x000fe200000006ff */
[C---:B------:R-:W-:Y:S01]  /*0c60*/  VIADD R6, R219.reuse, 0x40 ;  /* 0x00000040db067836 */ /* 0x040fe20000000000 */
[----:B------:R-:W-:Y:S01]  /*0c70*/  IADD3 R220, R214, 0x40, RZ ;  /* 0x00000040d6dc7810 */ /* 0x000fe20007ffe0ff */
[----:B------:R-:W-:Y:S01]  /*0c80*/  STL [R1+0x64], R8 ;  /* 0x0000640801007387 */ /* 0x000fe20000100800 */
[----:B------:R-:W-:Y:S01]  /*0c90*/  SHF.L.U32 R224, R219, 0x6, RZ ;  /* 0x00000006dbe07819 */ /* 0x000fe200000006ff */
[----:B------:R-:W-:Y:S01]  /*0ca0*/  VIADD R18, R16, 0x80 ;  /* 0x0000008010127836 */ /* 0x000fe20000000000 */
[----:B------:R-:W-:Y:S01]  /*0cb0*/  LOP3.LUT R228, R3, 0xfffffe00, RZ, 0xc0, !PT ;  /* 0xfffffe0003e47812 */ /* 0x000fe200078ec0ff */
[----:B------:R-:W-:Y:S01]  /*0cc0*/  IMAD.IADD R213, R214, 0x1, R220 ;  /* 0x00000001d6d57824 */ /* 0x000fe200078e02dc */
[----:B------:R-:W-:Y:S01]  /*0cd0*/  LOP3.LUT R224, R224, 0x1c0, RZ, 0xc0, !PT ;  /* 0x000001c0e0e07812 */ /* 0x000fe200078ec0ff */
[----:B0-----:R-:W-:Y:S01]  /*0ce0*/  IMAD.U32 R0, RZ, RZ, UR5 ;  /* 0x00000005ff007e24 */ /* 0x001fe2000f8e00ff */
[----:B------:R-:W-:Y:S01]  /*0cf0*/  SHF.R.S32.HI R3, RZ, 0x1f, R6 ;  /* 0x0000001fff037819 */ /* 0x000fe20000011406 */
[----:B------:R-:W-:Y:S01]  /*0d00*/  VIADD R0, R219, 0x20 ;  /* 0x00000020db007836 */ /* 0x000fe20000000000 */
[----:B------:R-:W-:Y:S01]  /*0d10*/  STL [R1+0x70], RZ ;  /* 0x000070ff01007387 */ /* 0x000fe20000100800 */
[----:B------:R-:W-:Y:S01]  /*0d20*/  VIADD R19, R16, 0xc0 ;  /* 0x000000c010137836 */ /* 0x000fe20000000000 */
[----:B------:R-:W-:Y:S01]  /*0d30*/  LEA.HI R3, R3, R6, RZ, 0x3 ;  /* 0x0000000603037211 */ /* 0x000fe200078f18ff */
[----:B------:R-:W-:Y:S01]  /*0d40*/  VIADD R221, R214, 0x20 ;  /* 0x00000020d6dd7836 */ /* 0x000fe20000000000 */
[----:B------:R-:W-:Y:S01]  /*0d50*/  SHF.R.S32.HI R5, RZ, 0x1f, R0 ;  /* 0x0000001fff057819 */ /* 0x000fe20000011400 */
[----:B------:R0:W-:Y:S01]  /*0d60*/  STL [R1+0x6c], R2 ;  /* 0x00006c0201007387 */ /* 0x0001e20000100800 */
[----:B------:R-:W-:Y:S01]  /*0d70*/  SHF.R.S32.HI R17, RZ, 0x1f, R16 ;  /* 0x0000001fff117819 */ /* 0x000fe20000011410 */
[----:B------:R-:W-:Y:S01]  /*0d80*/  IMAD.SHL.U32 R3, R3, 0x40, RZ ;  /* 0x0000004003037824 */ /* 0x000fe200078e00ff */
[----:B------:R-:W-:Y:S01]  /*0d90*/  LEA.HI R5, R5, R0, RZ, 0x3 ;  /* 0x0000000005057211 */ /* 0x000fe200078f18ff */
[----:B------:R-:W-:Y:S01]  /*0da0*/  IMAD.SHL.U32 R0, R0, 0x40, RZ ;  /* 0x0000004000007824 */ /* 0x000fe200078e00ff */
[----:B------:R-:W-:-:S02]  /*0db0*/  IADD3 R222, R214, 0x60, RZ ;  /* 0x00000060d6de7810 */ /* 0x000fc40007ffe0ff */
[----:B------:R-:W-:Y:S02]  /*0dc0*/  SHF.L.U32 R5, R5, 0x6, RZ ;  /* 0x0000000605057819 */ /* 0x000fe400000006ff */
[----:B------:R-:W-:Y:S01]  /*0dd0*/  LOP3.LUT R4, R0, 0x1c0, RZ, 0xc0, !PT ;  /* 0x000001c000047812 */ /* 0x000fe200078ec0ff */
[----:B0-----:R-:W-:Y:S01]  /*0de0*/  IMAD.SHL.U32 R2, R6, 0x40, RZ ;  /* 0x0000004006027824 */ /* 0x001fe200078e00ff */
[----:B------:R-:W-:Y:S02]  /*0df0*/  SHF.R.U32.HI R0, RZ, 0x3, R224 ;  /* 0x00000003ff007819 */ /* 0x000fe400000116e0 */
[----:B------:R-:W-:Y:S02]  /*0e00*/  SHF.R.S32.HI R0, RZ, 0x1f, R213 ;  /* 0x0000001fff007819 */ /* 0x000fe400000114d5 */
[----:B------:R-:W-:Y:S02]  /*0e10*/  LOP3.LUT R2, R2, 0x1c0, RZ, 0xc0, !PT ;  /* 0x000001c002027812 */ /* 0x000fe400078ec0ff */
[----:B------:R-:W-:-:S02]  /*0e20*/  LEA.HI R0, R0, R213, RZ, 0x3 ;  /* 0x000000d500007211 */ /* 0x000fc400078f18ff */
[----:B------:R-:W-:Y:S02]  /*0e30*/  SHF.R.U32.HI R6, RZ, 0x3, R4 ;  /* 0x00000003ff067819 */ /* 0x000fe40000011604 */
[----:B------:R-:W-:Y:S02]  /*0e40*/  SHF.R.U32.HI R4, RZ, 0x3, R2 ;  /* 0x00000003ff047819 */ /* 0x000fe40000011602 */
[----:B------:R-:W-:Y:S02]  /*0e50*/  LOP3.LUT R23, R0, 0xfffffff8, RZ, 0xc0, !PT ;  /* 0xfffffff800177812 */ /* 0x000fe400078ec0ff */
[----:B------:R-:W-:Y:S02]  /*0e60*/  LOP3.LUT R2, R5, 0xfffffe00, RZ, 0xc0, !PT ;  /* 0xfffffe0005027812 */ /* 0x000fe400078ec0ff */
[----:B------:R-:W-:Y:S02]  /*0e70*/  LOP3.LUT R0, R3, 0xfffffe00, RZ, 0xc0, !PT ;  /* 0xfffffe0003007812 */ /* 0x000fe400078ec0ff */
[----:B------:R-:W-:Y:S01]  /*0e80*/  SHF.R.S32.HI R218, RZ, 0x1f, R18 ;  /* 0x0000001fffda7819 */ /* 0x000fe20000011412 */
[----:B------:R0:W-:Y:S01]  /*0e90*/  STL [R1+0x54], R2 ;  /* 0x0000540201007387 */ /* 0x0001e20000100800 */
[----:B------:R-:W-:-:S02]  /*0ea0*/  SHF.R.S32.HI R217, RZ, 0x1f, R19 ;  /* 0x0000001fffd97819 */ /* 0x000fc40000011413 */
[----:B------:R-:W-:Y:S01]  /*0eb0*/  SHF.R.S32.HI R216, RZ, 0x1f, R23 ;  /* 0x0000001fffd87819 */ /* 0x000fe20000011417 */
[----:B------:R0:W-:Y:S06]  /*0ec0*/  STL [R1+0x50], R0 ;  /* 0x0000500001007387 */ /* 0x0001ec0000100800 */
.L_x_674:
[----:B012-4-:R-:W0:Y:S01]  /*0ed0*/  LDC.64 R2, c[0x0][0xc88] ;  /* 0x00032200ff027b82 */ /* 0x017e220000000a00 */
[----:B------:R-:W-:Y:S01]  /*0ee0*/  ULDC.64 UR10, c[0x0][0x208] ;  /* 0x00008200000a7ab9 */ /* 0x000fe20000000a00 */
[----:B------:R-:W-:Y:S01]  /*0ef0*/  ULDC.64 UR4, c[0x0][0xa28] ;  /* 0x00028a0000047ab9 */ /* 0x000fe20000000a00 */
[----:B------:R-:W-:Y:S01]  /*0f00*/  ULDC.64 UR8, c[0x0][0xa18] ;  /* 0x0002860000087ab9 */ /* 0x000fe20000000a00 */
[----:B------:R-:W-:Y:S01]  /*0f10*/  ULDC.64 UR6, c[0x0][0xa08] ;  /* 0x0002820000067ab9 */ /* 0x000fe20000000a00 */
[----:B0-----:R-:W-:-:S05]  /*0f20*/  IMAD.WIDE R2, R31, 0x4, R2 ;  /* 0x000000041f027825 */ /* 0x001fca00078e0202 */
[----:B------:R-:W2:Y:S01]  /*0f30*/  LDG.E R8, desc[UR10][R2.64] ;  /* 0x0000000a02087981 */ /* 0x000ea2000c1e1900 */
[----:B------:R-:W-:Y:S01]  /*0f40*/  ISETP.NE.U32.AND P2, PT, RZ, UR4, PT ;  /* 0x00000004ff007c0c */ /* 0x000fe2000bf45070 */
[----:B------:R-:W-:Y:S01]  /*0f50*/  IMAD.MOV.U32 R120, RZ, RZ, RZ ;  /* 0x000000ffff787224 */ /* 0x000fe200078e00ff */
[----:B------:R-:W-:Y:S02]  /*0f60*/  ISETP.NE.U32.AND P1, PT, RZ, UR8, PT ;  /* 0x00000008ff007c0c */ /* 0x000fe4000bf25070 */
[----:B------:R-:W-:Y:S02]  /*0f70*/  ISETP.NE.AND.EX P2, PT, RZ, UR5, PT, P2 ;  /* 0x00000005ff007c0c */ /* 0x000fe4000bf45320 */
[----:B------:R-:W-:Y:S02]  /*0f80*/  ISETP.NE.AND.EX P1, PT, RZ, UR9, PT, P1 ;  /* 0x00000009ff007c0c */ /* 0x000fe4000bf25310 */
[----:B------:R-:W-:-:S04]  /*0f90*/  ISETP.NE.U32.AND P0, PT, RZ, UR6, PT ;  /* 0x00000006ff007c0c */ /* 0x000fc8000bf05070 */
[----:B------:R-:W-:Y:S02]  /*0fa0*/  ISETP.NE.AND.EX P0, PT, RZ, UR7, PT, P0 ;  /* 0x00000007ff007c0c */ /* 0x000fe4000bf05300 */
[----:B--2---:R-:W-:Y:S01]  /*0fb0*/  SHF.R.S32.HI R0, RZ, 0x1f, R8 ;  /* 0x0000001fff007819 */ /* 0x004fe20000011408 */
[----:B------:R0:W-:Y:S02]  /*0fc0*/  STL [R1+0x60], R8 ;  /* 0x0000600801007387 */ /* 0x0001e40000100800 */
[C---:B------:R-:W-:Y:S01]  /*0fd0*/  @P2 LEA R2, P3, R8.reuse, UR4, 0x2 ;  /* 0x0000000408022c11 */ /* 0x040fe2000f8610ff */
[----:B------:R-:W-:Y:S01]  /*0fe0*/  ULDC UR4, c[0x0][0x288] ;  /* 0x0000a20000047ab9 */ /* 0x000fe20000000800 */
[C-C-:B------:R-:W-:Y:S01]  /*0ff0*/  SHF.L.U64.HI R27, R8.reuse, 0x2, R0.reuse ;  /* 0x00000002081b7819 */ /* 0x140fe20000010200 */
[----:B------:R0:W-:Y:S01]  /*1000*/  STL [R1+0x74], R29 ;  /* 0x0000741d01007387 */ /* 0x0001e20000100800 */
[C---:B------:R-:W-:Y:S01]  /*1010*/  @P2 LEA.HI.X R3, R8.reuse, UR5, R0, 0x2, P3 ;  /* 0x0000000508032c11 */ /* 0x040fe200098f1400 */
[----:B------:R-:W-:Y:S01]  /*1020*/  IMAD.SHL.U32 R26, R8, 0x4, RZ ;  /* 0x00000004081a7824 */ /* 0x000fe200078e00ff */
[----:B------:R-:W-:Y:S01]  /*1030*/  MOV R0, RZ ;  /* 0x000000ff00007202 */ /* 0x000fe20000000f00 */
[----:B------:R0:W-:Y:S01]  /*1040*/  STL [R1+0x68], R30 ;  /* 0x0000681e01007387 */ /* 0x0001e20000100800 */
[----:B------:R-:W-:Y:S01]  /*1050*/  IMAD.U32 R140, RZ, RZ, UR4 ;  /* 0x00000004ff8c7e24 */ /* 0x000fe2000f8e00ff */
[----:B------:R-:W-:Y:S01]  /*1060*/  ULDC.64 UR4, c[0x0][0x418] ;  /* 0x0001060000047ab9 */ /* 0x000fe20000000a00 */
[C---:B------:R-:W-:Y:S01]  /*1070*/  IADD3 R6, P4, R26.reuse, UR6, RZ ;  /* 0x000000061a067c10 */ /* 0x040fe2000ff9e0ff */
[----:B------:R-:W-:Y:S01]  /*1080*/  UISETP.NE.U32.AND UP0, UPT, UR4, URZ, UPT ;  /* 0x0000003f0400728c */ /* 0x000fe2000bf05070 */
[----:B------:R0:W5:Y:S01]  /*1090*/  @P2 LDG.E R0, desc[UR10][R2.64] ;  /* 0x0000000a02002981 */ /* 0x000162000c1e1900 */
[----:B------:R-:W-:Y:S01]  /*10a0*/  @P1 IADD3 R4, P2, R26, UR8, RZ ;  /* 0x000000081a041c10 */ /* 0x000fe2000ff5e0ff */
[----:B------:R-:W-:Y:S01]  /*10b0*/  ULDC UR4, c[0x0][0x424] ;  /* 0x0001090000047ab9 */ /* 0x000fe20000000800 */
[----:B------:R-:W-:Y:S01]  /*10c0*/  UISETP.NE.AND.EX UP0, UPT, UR5, URZ, UPT, UP0 ;  /* 0x0000003f0500728c */ /* 0x000fe2000bf05300 */
[C---:B------:R-:W-:Y:S01]  /*10d0*/  IADD3.X R7, R27.reuse, UR7, RZ, P4, !PT ;  /* 0x000000071b077c10 */ /* 0x040fe2000a7fe4ff */
[----:B------:R-:W-:Y:S01]  /*10e0*/  ULDC.64 UR6, c[0x0][0xa20] ;  /* 0x0002880000067ab9 */ /* 0x000fe20000000a00 */
[----:B------:R-:W-:Y:S01]  /*10f0*/  @P1 IADD3.X R5, R27, UR9, RZ, P2, !PT ;  /* 0x000000091b051c10 */ /* 0x000fe200097fe4ff */
[----:B------:R-:W-:Y:S01]  /*1100*/  USEL UR4, UR4, 0x1, UP0 ;  /* 0x0000000104047887 */ /* 0x000fe20008000000 */
[----:B------:R-:W-:Y:S01]  /*1110*/  ISETP.NE.U32.AND P2, PT, RZ, UR6, PT ;  /* 0x00000006ff007c0c */ /* 0x000fe2000bf45070 */
[----:B------:R-:W-:Y:S01]  /*1120*/  ULDC UR5, c[0x0][0x2f0] ;  /* 0x0000bc0000057ab9 */ /* 0x000fe20000000800 */
[----:B------:R0:W5:Y:S01]  /*1130*/  @P0 LDG.E R120, desc[UR10][R6.64] ;  /* 0x0000000a06780981 */ /* 0x000162000c1e1900 */
[----:B------:R-:W-:Y:S01]  /*1140*/  UIMAD UR4, UR4, UR5, URZ ;  /* 0x00000005040472a4 */ /* 0x000fe2000f8e023f */
[----:B------:R-:W-:-:S02]  /*1150*/  ISETP.NE.AND.EX P2, PT, RZ, UR7, PT, P2 ;  /* 0x00000007ff007c0c */ /* 0x000fc4000bf45320 */
[----:B------:R0:W5:Y:S01]  /*1160*/  @P1 LDG.E R140, desc[UR10][R4.64] ;  /* 0x0000000a048c1981 */ /* 0x000162000c1e1900 */
[----:B------:R-:W-:Y:S01]  /*1170*/  ULDC UR5, c[0x0][0x348] ;  /* 0x0000d20000057ab9 */ /* 0x000fe20000000800 */
[----:B------:R-:W-:Y:S01]  /*1180*/  MOV R91, R8 ;  /* 0x00000008005b7202 */ /* 0x000fe20000000f00 */
[----:B---3--:R-:W-:Y:S08]  /*1190*/  @P1 BRA `(.L_x_437) ;  /* 0x0000000000281947 */ /* 0x008ff00003800000 */
[----:B------:R-:W-:Y:S02]  /*11a0*/  ULDC.64 UR8, c[0x0][0xa00] ;  /* 0x0002800000087ab9 */ /* 0x000fe40000000a00 */
[----:B------:R-:W-:-:S04]  /*11b0*/  ISETP.NE.U32.AND P1, PT, RZ, UR8, PT ;  /* 0x00000008ff007c0c */ /* 0x000fc8000bf25070 */
[----:B------:R-:W-:-:S13]  /*11c0*/  ISETP.NE.AND.EX P1, PT, RZ, UR9, PT, P1 ;  /* 0x00000009ff007c0c */ /* 0x000fda000bf25310 */
[----:B------:R-:W-:Y:S05]  /*11d0*/  @!P1 BRA `(.L_x_437) ;  /* 0x0000000000189947 */ /* 0x000fea0003800000 */
[----:B0-----:R-:W0:Y:S01]  /*11e0*/  LDC.64 R2, c[0x0][0xa00] ;  /* 0x00028000ff027b82 */ /* 0x001e220000000a00 */
[----:B------:R-:W-:Y:S01]  /*11f0*/  ULDC.64 UR8, c[0x0][0x208] ;  /* 0x0000820000087ab9 */ /* 0x000fe20000000a00 */
[----:B0-----:R-:W-:-:S05]  /*1200*/  IMAD.WIDE R2, R91, 0x4, R2 ;  /* 0x000000045b027825 */ /* 0x001fca00078e0202 */
[----:B-----5:R-:W2:Y:S04]  /*1210*/  LDG.E R140, desc[UR8][R2.64] ;  /* 0x00000008028c7981 */ /* 0x020ea8000c1e1900 */
[----:B------:R-:W2:Y:S02]  /*1220*/  LDG.E R5, desc[UR8][R2.64+0x4] ;  /* 0x0000040802057981 */ /* 0x000ea4000c1e1900 */
[----:B--2---:R-:W-:-:S07]  /*1230*/  IMAD.IADD R140, R5, 0x1, -R140 ;  /* 0x00000001058c7824 */ /* 0x004fce00078e0a8c */
.L_x_437:
[----:B------:R-:W-:Y:S01]  /*1240*/  IMAD.U32 R24, RZ, RZ, UR5 ;  /* 0x00000005ff187e24 */ /* 0x000fe2000f8e00ff */
[----:B------:R-:W-:Y:S01]  /*1250*/  MOV R25, UR4 ;  /* 0x0000000400197c02 */ /* 0x000fe20008000f00 */
[----:B------:R-:W-:Y:S06]  /*1260*/  @!P2 BRA `(.L_x_438) ;  /* 0x000000000014a947 */ /* 0x000fec0003800000 */
[----:B0-----:R-:W-:Y:S01]  /*1270*/  IADD3 R2, P0, R26, UR6, RZ ;  /* 0x000000061a027c10 */ /* 0x001fe2000ff1e0ff */
[----:B------:R-:W-:-:S03]  /*1280*/  ULDC.64 UR4, c[0x0][0x208] ;  /* 0x0000820000047ab9 */ /* 0x000fc60000000a00 */
[----:B------:R-:W-:-:S05]  /*1290*/  IADD3.X R3, R27, UR7, RZ, P0, !PT ;  /* 0x000000071b037c10 */ /* 0x000fca00087fe4ff */
[----:B------:R1:W5:Y:S01]  /*12a0*/  LDG.E R25, desc[UR4][R2.64] ;  /* 0x0000000402197981 */ /* 0x000362000c1e1900 */
[----:B------:R-:W-:Y:S05]  /*12b0*/  BRA `(.L_x_439) ;  /* 0x0000000000147947 */ /* 0x000fea0003800000 */
.L_x_438:
[----:B------:R-:W-:Y:S05]  /*12c0*/  @!P0 BRA `(.L_x_439) ;  /* 0x0000000000108947 */ /* 0x000fea0003800000 */
[----:B------:R-:W-:Y:S02]  /*12d0*/  ULDC.64 UR4, c[0x0][0x208] ;  /* 0x0000820000047ab9 */ /* 0x000fe40000000a00 */
[----:B0-----:R-:W2:Y:S04]  /*12e0*/  LDG.E R2, desc[UR4][R6.64] ;  /* 0x0000000406027981 */ /* 0x001ea8000c1e1900 */
[----:B------:R-:W2:Y:S02]  /*12f0*/  LDG.E R25, desc[UR4][R6.64+0x4] ;  /* 0x0000040406197981 */ /* 0x000ea4000c1e1900 */
[----:B--2---:R-:W-:-:S07]  /*1300*/  IMAD.IADD R25, R25, 0x1, -R2 ;  /* 0x0000000119197824 */ /* 0x004fce00078e0a02 */
.L_x_439:
[----:B------:R-:W-:Y:S01]  /*1310*/  ULDC.64 UR4, c[0x0][0xa10] ;  /* 0x0002840000047ab9 */ /* 0x000fe20000000a00 */
[----:B------:R-:W-:Y:S01]  /*1320*/  ULDC.64 UR6, c[0x0][0x208] ;  /* 0x0000820000067ab9 */ /* 0x000fe20000000a00 */
[----:B------:R-:W-:-:S04]  /*1330*/  ISETP.NE.U32.AND P0, PT, RZ, UR4, PT ;  /* 0x00000004ff007c0c */ /* 0x000fc8000bf05070 */
[----:B------:R-:W-:Y:S01]  /*1340*/  ISETP.NE.AND.EX P0, PT, RZ, UR5, PT, P0 ;  /* 0x00000005ff007c0c */ /* 0x000fe2000bf05300 */
[----:B------:R-:W-:-:S12]  /*1350*/  ULDC.64 UR4, c[0x0][0xa30] ;  /* 0x00028c0000047ab9 */ /* 0x000fd80000000a00 */
[----:B01----:R-:W0:Y:S02]  /*1360*/  @P0 LDC.64 R2, c[0x0][0xa10] ;  /* 0x00028400ff020b82 */ /* 0x003e240000000a00 */
[----:B0-----:R-:W-:-:S05]  /*1370*/  @P0 IMAD.WIDE R2, R91, 0x4, R2 ;  /* 0x000000045b020825 */ /* 0x001fca00078e0202 */
[----:B------:R-:W2:Y:S04]  /*1380*/  @P0 LDG.E R6, desc[UR6][R2.64] ;  /* 0x0000000602060981 */ /* 0x000ea8000c1e1900 */
[----:B------:R-:W2:Y:S01]  /*1390*/  @P0 LDG.E R7, desc[UR6][R2.64+0x4] ;  /* 0x0000040602070981 */ /* 0x000ea2000c1e1900 */
[----:B-----5:R-:W-:Y:S01]  /*13a0*/  IADD3 R8, R25, -R0, RZ ;  /* 0x8000000019087210 */ /* 0x020fe20007ffe0ff */
[----:B------:R-:W-:Y:S01]  /*13b0*/  IMAD.MOV.U32 R136, RZ, RZ, R25 ;  /* 0x000000ffff887224 */ /* 0x000fe200078e0019 */
[----:B------:R-:W-:-:S03]  /*13c0*/  ISETP.NE.U32.AND P1, PT, RZ, UR4, PT ;  /* 0x00000004ff007c0c */ /* 0x000fc6000bf25070 */
[----:B------:R-:W-:Y:S01]  /*13d0*/  IMAD.MOV R116, RZ, RZ, -R8 ;  /* 0x000000ffff747224 */ /* 0x000fe200078e0a08 */
[----:B------:R-:W-:-:S04]  /*13e0*/  ISETP.NE.AND.EX P1, PT, RZ, UR5, PT, P1 ;  /* 0x00000005ff007c0c */ /* 0x000fc8000bf25310 */
[----:B------:R-:W-:-:S09]  /*13f0*/  VIMNMX R116, RZ, R116, !PT ;  /* 0x00000074ff747248 */ /* 0x000fd20007fe0100 */
[----:B------:R-:W-:-:S04]  /*1400*/  @P1 IADD3 R4, P2, R26, UR4, RZ ;  /* 0x000000041a041c10 */ /* 0x000fc8000ff5e0ff */
[----:B------:R-:W-:-:S05]  /*1410*/  @P1 IADD3.X R5, R27, UR5, RZ, P2, !PT ;  /* 0x000000051b051c10 */ /* 0x000fca00097fe4ff */
[----:B------:R0:W5:Y:S01]  /*1420*/  @P1 LDG.E R136, desc[UR6][R4.64] ;  /* 0x0000000604881981 */ /* 0x000162000c1e1900 */
[----:B--2---:R-:W-:-:S04]  /*1430*/  @P0 IMAD.IADD R24, R7, 0x1, -R6 ;  /* 0x0000000107180824 */ /* 0x004fc800078e0a06 */
[----:B------:R-:W-:-:S05]  /*1440*/  IMAD.IADD R180, R8, 0x1, R24 ;  /* 0x0000000108b47824 */ /* 0x000fca00078e0218 */
[----:B------:R-:W-:-:S05]  /*1450*/  IADD3 R0, R180, 0x4f, RZ ;  /* 0x0000004fb4007810 */ /* 0x000fca0007ffe0ff */
[----:B------:R-:W-:-:S05]  /*1460*/  IMAD.HI R0, R0, 0x66666667, RZ ;  /* 0x6666666700007827 */ /* 0x000fca00078e02ff */
[----:B------:R-:W-:-:S04]  /*1470*/  SHF.R.U32.HI R181, RZ, 0x1f, R0 ;  /* 0x0000001fffb57819 */ /* 0x000fc80000011600 */
[----:B------:R-:W-:-:S05]  /*1480*/  LEA.HI.SX32 R181, R0, R181, 0x1b ;  /* 0x000000b500b57211 */ /* 0x000fca00078fdaff */
[----:B------:R-:W-:-:S05]  /*1490*/  IMAD R3, R181, 0x50, -R8 ;  /* 0x00000050b5037824 */ /* 0x000fca00078e0a08 */
[----:B------:R-:W-:-:S04]  /*14a0*/  VIMNMX R3, R3, R24, PT ;  /* 0x0000001803037248 */ /* 0x000fc80003fe0100 */
[----:B------:R-:W-:Y:S01]  /*14b0*/  ISETP.GT.AND P0, PT, R3, R116, PT ;  /* 0x000000740300720c */ /* 0x000fe20003f04270 */
[----:B------:R-:W-:-:S05]  /*14c0*/  IMAD.WIDE.U32 R116, R116, -0x33333333, RZ ;  /* 0xcccccccd74747825 */ /* 0x000fca00078e00ff */
[----:B------:R-:W-:-:S04]  /*14d0*/  SHF.R.U32.HI R116, RZ, 0x6, R117 ;  /* 0x00000006ff747819 */ /* 0x000fc80000011675 */
[----:B------:R-:W-:-:S03]  /*14e0*/  MOV R2, R116 ;  /* 0x0000007400027202 */ /* 0x000fc60000000f00 */
[----:B------:R-:W-:-:S04]  /*14f0*/  @P0 VIADD R0, R3, 0x4f ;  /* 0x0000004f03000836 */ /* 0x000fc80000000000 */
[----:B------:R-:W-:-:S05]  /*1500*/  @P0 IMAD.HI R0, R0, 0x66666667, RZ ;  /* 0x6666666700000827 */ /* 0x000fca00078e02ff */
[----:B------:R-:W-:-:S04]  /*1510*/  @P0 SHF.R.U32.HI R3, RZ, 0x1f, R0 ;  /* 0x0000001fff030819 */ /* 0x000fc80000011600 */
[----:B------:R-:W-:Y:S02]  /*1520*/  @P0 LEA.HI.SX32 R2, R0, R3, 0x1b ;  /* 0x0000000300020211 */ /* 0x000fe400078fdaff */
[----:B------:R-:W-:Y:S02]  /*1530*/  PLOP3.LUT P0, PT, PT, PT, PT, 0x80, 0x0 ;  /* 0x000000000000781c */ /* 0x000fe40003f0f070 */
[----:B------:R-:W-:-:S13]  /*1540*/  ISETP.GT.AND P1, PT, R2, R116, PT ;  /* 0x000000740200720c */ /* 0x000fda0003f24270 */
[----:B0-----:R-:W-:Y:S05]  /*1550*/  @!P1 BRA `(.L_x_440) ;  /* 0x0000009000e49947 */ /* 0x001fea0003800000 */
[----:B------:R-:W-:Y:S01]  /*1560*/  VIADD R0, R22, 0x24400 ;  /* 0x0002440016007836 */ /* 0x000fe20000000000 */
[----:B------:R-:W-:Y:S04]  /*1570*/  BSSY B6, `(.L_x_441) ;  /* 0x0000013000067945 */ /* 0x000fe80003800000 */
[----:B------:R-:W-:-:S13]  /*1580*/  LOP3.LUT P0, RZ, R0, 0x3ff, RZ, 0xc0, !PT ;  /* 0x000003ff00ff7812 */ /* 0x000fda000780c0ff */
[----:B------:R-:W-:Y:S05]  /*1590*/  @!P0 BRA `(.L_x_442) ;  /* 0x0000000000408947 */ /* 0x000fea0003800000 */
[----:B------:R-:W-:Y:S01]  /*15a0*/  MOV R0, 0x0 ;  /* 0x0000000000007802 */ /* 0x000fe20000000f00 */
[----:B------:R-:W-:Y:S01]  /*15b0*/  ULDC.64 UR4, c[0x4][0x138] ;  /* 0x01004e0000047ab9 */ /* 0x000fe20000000a00 */
[----:B------:R-:W-:Y:S01]  /*15c0*/  ULDC.64 UR6, c[0x4][0xa8] ;  /* 0x01002a0000067ab9 */ /* 0x000fe20000000a00 */
[----:B------:R-:W-:Y:S01]  /*15d0*/  IMAD.U32 R4, RZ, RZ, UR4 ;  /* 0x00000004ff047e24 */ /* 0x000fe2000f8e00ff */
[----:B------:R0:W1:Y:S01]  /*15e0*/  LDC.64 R14, c[0x4][R0] ;  /* 0x01000000000e7b82 */ /* 0x0000620000000a00 */
[----:B------:R-:W-:Y:S01]  /*15f0*/  MOV R5, UR5 ;  /* 0x0000000500057c02 */ /* 0x000fe20008000f00 */
[----:B------:R-:W-:Y:S01]  /*1600*/  ULDC.64 UR4, c[0x4][0x140] ;  /* 0x0100500000047ab9 */ /* 0x000fe20000000a00 */
[----:B------:R-:W-:Y:S01]  /*1610*/  MOV R10, UR6 ;  /* 0x00000006000a7c02 */ /* 0x000fe20008000f00 */
[----:B------:R-:W-:Y:S01]  /*1620*/  IMAD.U32 R6, RZ, RZ, UR4 ;  /* 0x00000004ff067e24 */ /* 0x000fe2000f8e00ff */
[----:B------:R-:W-:Y:S01]  /*1630*/  MOV R12, 0x1 ;  /* 0x00000001000c7802 */ /* 0x000fe20000000f00 */
[----:B------:R-:W-:-:S02]  /*1640*/  IMAD.U32 R7, RZ, RZ, UR5 ;  /* 0x00000005ff077e24 */ /* 0x000fc4000f8e00ff */
[----:B------:R-:W-:Y:S02]  /*1650*/  IMAD.U32 R11, RZ, RZ, UR7 ;  /* 0x00000007ff0b7e24 */ /* 0x000fe4000f8e00ff */
[----:B------:R-:W-:Y:S02]  /*1660*/  IMAD.MOV.U32 R8, RZ, RZ, 0x70 ;  /* 0x00000070ff087424 */ /* 0x000fe400078e00ff */
[----:B0-----:R-:W-:-:S07]  /*1670*/  IMAD.MOV.U32 R13, RZ, RZ, RZ ;  /* 0x000000ffff0d7224 */ /* 0x001fce00078e00ff */
[----:B------:R-:W-:-:S07]  /*1680*/  LEPC R20, `(.L_x_442) ;  /* 0x000000001014794e */ /* 0x000fce0000000000 */
[----:B-1---5:R-:W-:Y:S05]  /*1690*/  CALL.ABS.NOINC R14 ;  /* 0x000000000e007343 */ /* 0x022fea0003c00000 */
.L_x_442:
[----:B------:R-:W-:Y:S05]  /*16a0*/  BSYNC B6 ;  /* 0x0000000000067941 */ /* 0x000fea0003800000 */
.L_x_441:
[----:B------:R-:W-:Y:S01]  /*16b0*/  VIADD R0, R22, 0x400 ;  /* 0x0000040016007836 */ /* 0x000fe20000000000 */
[----:B------:R-:W-:Y:S04]  /*16c0*/  BSSY B6, `(.L_x_443) ;  /* 0x0000013000067945 */ /* 0x000fe80003800000 */
[----:B------:R-:W-:-:S13]  /*16d0*/  LOP3.LUT P0, RZ, R0, 0x3ff, RZ, 0xc0, !PT ;  /* 0x000003ff00ff7812 */ /* 0x000fda000780c0ff */
[----:B------:R-:W-:Y:S05]  /*16e0*/  @!P0 BRA `(.L_x_444) ;  /* 0x0000000000408947 */ /* 0x000fea0003800000 */
[----:B------:R-:W-:Y:S01]  /*16f0*/  MOV R0, 0x0 ;  /* 0x0000000000007802 */ /* 0x000fe20000000f00 */
[----:B------:R-:W-:Y:S01]  /*1700*/  ULDC.64 UR4, c[0x4][0x138] ;  /* 0x01004e0000047ab9 */ /* 0x000fe20000000a00 */
[----:B------:R-:W-:Y:S01]  /*1710*/  ULDC.64 UR6, c[0x4][0xa8] ;  /* 0x01002a0000067ab9 */ /* 0x000fe20000000a00 */
[----:B------:R-:W-:Y:S01]  /*1720*/  MOV R4, UR4 ;  /* 0x0000000400047c02 */ /* 0x000fe20008000f00 */
[----:B------:R0:W1:Y:S01]  /*1730*/  LDC.64 R14, c[0x4][R0] ;  /* 0x01000000000e7b82 */ /* 0x0000620000000a00 */
[----:B------:R-:W-:Y:S01]  /*1740*/  IMAD.U32 R5, RZ, RZ, UR5 ;  /* 0x00000005ff057e24 */ /* 0x000fe2000f8e00ff */
        /* <DEDUP_REMOVED lines=10> */
.L_x_444:
[----:B------:R-:W-:Y:S05]  /*17f0*/  BSYNC B6 ;  /* 0x0000000000067941 */ /* 0x000fea0003800000 */
.L_x_443:
[----:B------:R-:W-:Y:S01]  /*1800*/  ULDC.64 UR4, c[0x0][0x9f8] ;  /* 0x00027e0000047ab9 */ /* 0x000fe20000000a00 */
[----:B------:R-:W0:Y:S01]  /*1810*/  LDC R115, c[0x0][0x3f4] ;  /* 0x0000fd00ff737b82 */ /* 0x000e220000000800 */
[----:B------:R-:W-:Y:S01]  /*1820*/  ISETP.NE.U32.AND P0, PT, RZ, UR4, PT ;  /* 0x00000004ff007c0c */ /* 0x000fe2000bf05070 */
[----:B------:R-:W2:Y:S03]  /*1830*/  LDL R21, [R1+0x50] ;  /* 0x0000500001157983 */ /* 0x000ea60000100800 */
[----:B------:R-:W-:Y:S01]  /*1840*/  ISETP.NE.AND.EX P0, PT, RZ, UR5, PT, P0 ;  /* 0x00000005ff007c0c */ /* 0x000fe2000bf05300 */
[----:B------:R-:W-:Y:S01]  /*1850*/  ULDC.64 UR6, c[0x0][0x208] ;  /* 0x0000820000067ab9 */ /* 0x000fe20000000a00 */
[----:B------:R-:W3:Y:S01]  /*1860*/  LDL R31, [R1+0x54] ;  /* 0x00005400011f7983 */ /* 0x000ee20000100800 */
[----:B------:R-:W1:Y:S08]  /*1870*/  LDC.64 R92, c[0x0][0x408] ;  /* 0x00010200ff5c7b82 */ /* 0x000e700000000a00 */
[----:B------:R-:W4:Y:S02]  /*1880*/  LDC.64 R98, c[0x0][0x3f8] ;  /* 0x0000fe00ff627b82 */ /* 0x000f240000000a00 */
[----:B------:R-:W-:Y:S01]  /*1890*/  @P0 IADD3 R4, P1, R26, UR4, RZ ;  /* 0x000000041a040c10 */ /* 0x000fe2000ff3e0ff */
[----:B------:R-:W-:-:S03]  /*18a0*/  ULDC UR4, c[0x0][0x2f4] ;  /* 0x0000bd0000047ab9 */ /* 0x000fc60000000800 */
[----:B------:R-:W-:Y:S02]  /*18b0*/  @P0 IADD3.X R5, R27, UR5, RZ, P1, !PT ;  /* 0x000000051b050c10 */ /* 0x000fe40008ffe4ff */
[----:B------:R-:W-:-:S03]  /*18c0*/  ISETP.GE.AND P1, PT, R213, UR4, PT ;  /* 0x00000004d5007c0c */ /* 0x000fc6000bf26270 */
[----:B------:R0:W3:Y:S01]  /*18d0*/  @P0 LDG.E R91, desc[UR6][R4.64] ;  /* 0x00000006045b0981 */ /* 0x0000e2000c1e1900 */
[----:B------:R-:W-:Y:S02]  /*18e0*/  ISETP.GE.AND P0, PT, R16, UR4, PT ;  /* 0x0000000410007c0c */ /* 0x000fe4000bf06270 */
[----:B------:R-:W-:Y:S02]  /*18f0*/  SEL R3, RZ, 0xffffffff, P1 ;  /* 0xffffffffff037807 */ /* 0x000fe40000800000 */
[----:B------:R-:W-:Y:S02]  /*1900*/  SEL R0, RZ, 0x1, P0 ;  /* 0x00000001ff007807 */ /* 0x000fe40000000000 */
[----:B------:R-:W-:Y:S02]  /*1910*/  SHF.L.U32 R3, R3, 0x1, RZ ;  /* 0x0000000103037819 */ /* 0x000fe400000006ff */
[----:B------:R-:W-:Y:S02]  /*1920*/  ISETP.GE.AND P2, PT, R18, UR4, PT ;  /* 0x0000000412007c0c */ /* 0x000fe4000bf46270 */
[----:B------:R-:W-:-:S02]  /*1930*/  LOP3.LUT R0, R3, 0x2, R0, 0xe2, !PT ;  /* 0x0000000203007812 */ /* 0x000fc400078ee200 */
[----:B------:R-:W-:Y:S02]  /*1940*/  SEL R3, RZ, 0x4, P2 ;  /* 0x00000004ff037807 */ /* 0x000fe40001000000 */
[----:B0-----:R-:W-:Y:S02]  /*1950*/  ISETP.GE.AND P2, PT, R16, R115, PT ;  /* 0x000000731000720c */ /* 0x001fe40003f46270 */
[----:B------:R-:W-:Y:S02]  /*1960*/  LOP3.LUT R4, R0, R3, RZ, 0xfc, !PT ;  /* 0x0000000300047212 */ /* 0x000fe400078efcff */
[----:B------:R-:W-:Y:S02]  /*1970*/  SHF.R.S32.HI R7, RZ, 0x1f, R219 ;  /* 0x0000001fff077819 */ /* 0x000fe400000114db */
[----:B------:R-:W-:Y:S01]  /*1980*/  SEL R3, R115, RZ, P2 ;  /* 0x000000ff73037207 */ /* 0x000fe20001000000 */
[C---:B------:R-:W-:Y:S01]  /*1990*/  VIADD R33, R219.reuse, 0x40 ;  /* 0x00000040db217836 */ /* 0x040fe20000000000 */
[----:B------:R-:W-:Y:S01]  /*19a0*/  IADD3 R20, R219, 0x40, RZ ;  /* 0x00000040db147810 */ /* 0x000fe20007ffe0ff */
[----:B-1----:R-:W-:-:S02]  /*19b0*/  IMAD R0, R7, R92, RZ ;  /* 0x0000005c07007224 */ /* 0x002fc400078e02ff */
[----:B------:R-:W-:Y:S02]  /*19c0*/  IMAD.IADD R3, R16, 0x1, R3 ;  /* 0x0000000110037824 */ /* 0x000fe400078e0203 */
[----:B----4-:R-:W-:Y:S01]  /*19d0*/  IMAD R6, R7, R98, RZ ;  /* 0x0000006207067224 */ /* 0x010fe200078e02ff */
[----:B------:R-:W-:Y:S01]  /*19e0*/  SHF.L.U32 R33, R33, 0x6, RZ ;  /* 0x0000000621217819 */ /* 0x000fe200000006ff */
[----:B------:R-:W-:Y:S01]  /*19f0*/  IMAD R7, R219, R93, R0 ;  /* 0x0000005ddb077224 */ /* 0x000fe200078e0200 */
[----:B------:R-:W-:Y:S01]  /*1a00*/  SHF.R.S32.HI R0, RZ, 0x1f, R3 ;  /* 0x0000001fff007819 */ /* 0x000fe20000011403 */
[----:B------:R-:W-:Y:S01]  /*1a10*/  IMAD.SHL.U32 R20, R20, 0x40, RZ ;  /* 0x0000004014147824 */ /* 0x000fe200078e00ff */
[----:B------:R-:W-:Y:S02]  /*1a20*/  LOP3.LUT R33, R33, 0x1c0, RZ, 0xc0, !PT ;  /* 0x000001c021217812 */ /* 0x000fe400078ec0ff */
[----:B------:R-:W-:Y:S02]  /*1a30*/  LEA.HI R9, R0, R3, RZ, 0x3 ;  /* 0x0000000300097211 */ /* 0x000fe400078f18ff */
[----:B------:R-:W-:-:S02]  /*1a40*/  LOP3.LUT R20, R20, 0x1c0, RZ, 0xc0, !PT ;  /* 0x000001c014147812 */ /* 0x000fc400078ec0ff */
[----:B------:R-:W-:Y:S02]  /*1a50*/  LOP3.LUT R10, R33, 0x38, R9, 0xf8, !PT ;  /* 0x00000038210a7812 */ /* 0x000fe400078ef809 */
[----:B------:R-:W-:-:S04]  /*1a60*/  SHF.R.U32.HI R20, RZ, 0x3, R20 ;  /* 0x00000003ff147819 */ /* 0x000fc80000011614 */
[----:B------:R-:W-:Y:S02]  /*1a70*/  LOP3.LUT R13, R10, R20, RZ, 0x3c, !PT ;  /* 0x000000140a0d7212 */ /* 0x000fe400078e3cff */
[----:B------:R-:W4:Y:S01]  /*1a80*/  LDL R10, [R1+0x64] ;  /* 0x00006400010a7983 */ /* 0x000f220000100800 */
[----:B------:R-:W-:Y:S02]  /*1a90*/  SHF.R.S32.HI R215, RZ, 0x1f, R214 ;  /* 0x0000001fffd77819 */ /* 0x000fe400000114d6 */
[----:B------:R-:W-:Y:S01]  /*1aa0*/  ISETP.GE.AND P1, PT, R213, R115, PT ;  /* 0x00000073d500720c */ /* 0x000fe20003f26270 */
[C---:B------:R-:W-:Y:S02]  /*1ab0*/  IMAD R5, R219.reuse, R99, R6 ;  /* 0x00000063db057224 */ /* 0x040fe400078e0206 */
[----:B------:R-:W-:Y:S01]  /*1ac0*/  IMAD.WIDE.U32 R100, R219, R98, R16 ;  /* 0x00000062db647225 */ /* 0x000fe200078e0010 */
[----:B------:R-:W-:-:S03]  /*1ad0*/  SEL R6, R115, RZ, P1 ;  /* 0x000000ff73067207 */ /* 0x000fc60000800000 */
[----:B------:R-:W-:Y:S01]  /*1ae0*/  IMAD.WIDE.U32 R102, R219, R98, R214 ;  /* 0x00000062db667225 */ /* 0x000fe200078e00d6 */
[----:B------:R-:W-:-:S03]  /*1af0*/  IADD3 R101, R5, R101, RZ ;  /* 0x0000006505657210 */ /* 0x000fc60007ffe0ff */
[----:B------:R-:W-:Y:S01]  /*1b00*/  IMAD.IADD R103, R103, 0x1, R5 ;  /* 0x0000000167677824 */ /* 0x000fe200078e0205 */
[----:B------:R-:W-:Y:S01]  /*1b10*/  LEA.HI R5, R0, R3, RZ, 0x6 ;  /* 0x0000000300057211 */ /* 0x000fe200078f30ff */
[----:B------:R-:W-:-:S04]  /*1b20*/  IMAD.WIDE.U32 R94, R219, R92, R16 ;  /* 0x0000005cdb5e7225 */ /* 0x000fc800078e0010 */
[----:B------:R-:W-:-:S04]  /*1b30*/  IMAD.WIDE.U32 R96, R219, R92, R214 ;  /* 0x0000005cdb607225 */ /* 0x000fc800078e00d6 */
[----:B------:R-:W-:Y:S02]  /*1b40*/  IMAD.IADD R6, R213, 0x1, R6 ;  /* 0x00000001d5067824 */ /* 0x000fe400078e0206 */
[C---:B------:R-:W-:Y:S02]  /*1b50*/  VIADD R34, R219.reuse, 0x20 ;  /* 0x00000020db227836 */ /* 0x040fe40000000000 */
[----:B------:R-:W-:Y:S01]  /*1b60*/  VIADD R28, R219, 0x20 ;  /* 0x00000020db1c7836 */ /* 0x000fe20000000000 */
[----:B------:R-:W-:Y:S01]  /*1b70*/  IADD3 R95, R7, R95, RZ ;  /* 0x0000005f075f7210 */ /* 0x000fe20007ffe0ff */
[----:B------:R-:W-:Y:S01]  /*1b80*/  IMAD.IADD R97, R97, 0x1, R7 ;  /* 0x0000000161617824 */ /* 0x000fe200078e0207 */
[----:B------:R-:W-:Y:S01]  /*1b90*/  SHF.R.S32.HI R5, RZ, 0x6, R5 ;  /* 0x00000006ff057819 */ /* 0x000fe20000011405 */
[----:B------:R-:W0:Y:S01]  /*1ba0*/  S2R R138, SR_TID.X ;  /* 0x00000000008a7919 */ /* 0x000e220000002100 */
[----:B------:R-:W-:Y:S01]  /*1bb0*/  LOP3.LUT R0, R224, 0x38, R9, 0xf8, !PT ;  /* 0x00000038e0007812 */ /* 0x000fe200078ef809 */
[----:B------:R-:W-:Y:S01]  /*1bc0*/  IMAD.SHL.U32 R34, R34, 0x40, RZ ;  /* 0x0000004022227824 */ /* 0x000fe200078e00ff */
[----:B------:R-:W-:-:S02]  /*1bd0*/  SHF.R.U32.HI R32, RZ, 0x3, R224 ;  /* 0x00000003ff207819 */ /* 0x000fc400000116e0 */
[----:B------:R-:W-:Y:S02]  /*1be0*/  SHF.R.S32.HI R7, RZ, 0x1f, R6 ;  /* 0x0000001fff077819 */ /* 0x000fe40000011406 */
[----:B------:R-:W-:Y:S01]  /*1bf0*/  SHF.L.U32 R28, R28, 0x6, RZ ;  /* 0x000000061c1c7819 */ /* 0x000fe200000006ff */
[----:B------:R-:W-:Y:S01]  /*1c00*/  IMAD R134, R5, 0x1400, R228 ;  /* 0x0000140005867824 */ /* 0x000fe200078e02e4 */
[----:B------:R-:W-:Y:S02]  /*1c10*/  LOP3.LUT R3, R0, R32, RZ, 0x3c, !PT ;  /* 0x0000002000037212 */ /* 0x000fe400078e3cff */
[----:B------:R-:W-:Y:S02]  /*1c20*/  LEA.HI R11, R7, R6, RZ, 0x3 ;  /* 0x00000006070b7211 */ /* 0x000fe400078f18ff */
[----:B------:R-:W-:Y:S02]  /*1c30*/  LOP3.LUT R34, R34, 0x1c0, RZ, 0xc0, !PT ;  /* 0x000001c022227812 */ /* 0x000fe400078ec0ff */
[----:B------:R-:W-:-:S02]  /*1c40*/  LOP3.LUT R28, R28, 0x1c0, RZ, 0xc0, !PT ;  /* 0x000001c01c1c7812 */ /* 0x000fc400078ec0ff */
[----:B------:R-:W-:Y:S01]  /*1c50*/  LEA.HI R6, R7, R6, RZ, 0x6 ;  /* 0x0000000607067211 */ /* 0x000fe200078f30ff */
[----:B------:R-:W-:Y:S01]  /*1c60*/  IMAD.IADD R134, R134, 0x1, R3 ;  /* 0x0000000186867824 */ /* 0x000fe200078e0203 */
[----:B------:R-:W-:Y:S02]  /*1c70*/  LOP3.LUT R8, R34, 0x38, R9, 0xf8, !PT ;  /* 0x0000003822087812 */ /* 0x000fe400078ef809 */
[----:B------:R-:W-:Y:S02]  /*1c80*/  SHF.R.U32.HI R28, RZ, 0x3, R28 ;  /* 0x00000003ff1c7819 */ /* 0x000fe4000001161c */
[----:B------:R-:W-:Y:S02]  /*1c90*/  SHF.R.S32.HI R3, RZ, 0x6, R6 ;  /* 0x00000006ff037819 */ /* 0x000fe40000011406 */
[----:B------:R-:W-:-:S03]  /*1ca0*/  LOP3.LUT R0, R224, 0x38, R11, 0xf8, !PT ;  /* 0x00000038e0007812 */ /* 0x000fc600078ef80b */
[----:B------:R-:W-:Y:S01]  /*1cb0*/  IMAD R133, R3, 0x1400, R228 ;  /* 0x0000140003857824 */ /* 0x000fe200078e02e4 */
[----:B------:R-:W-:Y:S02]  /*1cc0*/  LOP3.LUT R0, R0, R32, RZ, 0x3c, !PT ;  /* 0x0000002000007212 */ /* 0x000fe400078e3cff */
[----:B------:R-:W-:Y:S02]  /*1cd0*/  LOP3.LUT R7, R33, 0x38, R11, 0xf8, !PT ;  /* 0x0000003821077812 */ /* 0x000fe400078ef80b */
[----:B------:R-:W-:Y:S01]  /*1ce0*/  ISETP.GE.AND P0, PT, R19, UR4, PT ;  /* 0x0000000413007c0c */ /* 0x000fe2000bf06270 */
[----:B------:R-:W-:Y:S01]  /*1cf0*/  IMAD.IADD R133, R133, 0x1, R0 ;  /* 0x0000000185857824 */ /* 0x000fe200078e0200 */
[C-C-:B------:R-:W-:Y:S01]  /*1d00*/  SHF.L.U64.HI R106, R92.reuse, 0x5, R93.reuse ;  /* 0x000000055c6a7819 */ /* 0x140fe2000001025d */
[C---:B------:R-:W-:Y:S01]  /*1d10*/  IMAD.SHL.U32 R111, R92.reuse, 0x40, RZ ;  /* 0x000000405c6f7824 */ /* 0x040fe200078e00ff */
[----:B------:R-:W-:Y:S01]  /*1d20*/  SHF.L.U64.HI R110, R92, 0x6, R93 ;  /* 0x000000065c6e7819 */ /* 0x000fe2000001025d */
[----:B-----5:R-:W-:Y:S01]  /*1d30*/  IMAD.WIDE.U32 R96, R136, R92, R96 ;  /* 0x0000005c88607225 */ /* 0x020fe200078e0060 */
[----:B------:R-:W-:-:S03]  /*1d40*/  SHF.L.U32 R107, R92, 0x5, RZ ;  /* 0x000000055c6b7819 */ /* 0x000fc600000006ff */
[----:B------:R-:W-:Y:S01]  /*1d50*/  IMAD.WIDE.U32 R94, R136, R92, R94 ;  /* 0x0000005c885e7225 */ /* 0x000fe200078e005e */
[C-C-:B------:R-:W-:Y:S02]  /*1d60*/  SHF.L.U64.HI R104, R98.reuse, 0x5, R99.reuse ;  /* 0x0000000562687819 */ /* 0x140fe40000010263 */
[----:B------:R-:W-:Y:S01]  /*1d70*/  SHF.L.U64.HI R108, R98, 0x6, R99 ;  /* 0x00000006626c7819 */ /* 0x000fe20000010263 */
[----:B------:R-:W-:-:S04]  /*1d80*/  IMAD.WIDE.U32 R102, R136, R98, R102 ;  /* 0x0000006288667225 */ /* 0x000fc800078e0066 */
[----:B------:R-:W-:Y:S02]  /*1d90*/  IMAD R121, R99, 0x50, RZ ;  /* 0x0000005063797824 */ /* 0x000fe400078e02ff */
[C---:B------:R-:W-:Y:S02]  /*1da0*/  IMAD.SHL.U32 R105, R98.reuse, 0x20, RZ ;  /* 0x0000002062697824 */ /* 0x040fe400078e00ff */
[----:B------:R-:W-:Y:S02]  /*1db0*/  IMAD.SHL.U32 R109, R98, 0x40, RZ ;  /* 0x00000040626d7824 */ /* 0x000fe400078e00ff */
[----:B------:R-:W-:Y:S01]  /*1dc0*/  IMAD.WIDE.U32 R100, R136, R98, R100 ;  /* 0x0000006288647225 */ /* 0x000fe200078e0064 */
[----:B0-----:R-:W-:-:S03]  /*1dd0*/  LEA.HI R138, R138, 0x8, RZ, 0x19 ;  /* 0x000000088a8a7811 */ /* 0x001fc600078fc8ff */
[----:B------:R-:W-:Y:S01]  /*1de0*/  IMAD.IADD R120, R120, 0x1, R25 ;  /* 0x0000000178787824 */ /* 0x000fe200078e0219 */
[----:B------:R-:W-:Y:S01]  /*1df0*/  SHF.L.U32 R115, R115, 0x1, RZ ;  /* 0x0000000173737819 */ /* 0x000fe200000006ff */
[C---:B--2---:R-:W-:Y:S02]  /*1e00*/  IMAD R130, R5.reuse, 0x1400, R21 ;  /* 0x0000140005827824 */ /* 0x044fe400078e0215 */
[----:B---3--:R-:W-:Y:S01]  /*1e10*/  IMAD R132, R5, 0x1400, R31 ;  /* 0x0000140005847824 */ /* 0x008fe200078e021f */
[----:B------:R-:W-:Y:S02]  /*1e20*/  LOP3.LUT R5, R8, R28, RZ, 0x3c, !PT ;  /* 0x0000001c08057212 */ /* 0x000fe400078e3cff */
[----:B------:R-:W-:Y:S02]  /*1e30*/  IADD3 R130, R130, R13, RZ ;  /* 0x0000000d82827210 */ /* 0x000fe40007ffe0ff */
[----:B------:R-:W-:Y:S01]  /*1e40*/  SHF.R.S32.HI R13, RZ, 0x1f, R136 ;  /* 0x0000001fff0d7819 */ /* 0x000fe20000011488 */
[----:B------:R-:W-:Y:S01]  /*1e50*/  IMAD.IADD R132, R132, 0x1, R5 ;  /* 0x0000000184847824 */ /* 0x000fe200078e0205 */
[----:B------:R-:W-:Y:S01]  /*1e60*/  LOP3.LUT R5, R34, 0x38, R11, 0xf8, !PT ;  /* 0x0000003822057812 */ /* 0x000fe200078ef80b */
[----:B------:R-:W-:-:S02]  /*1e70*/  IMAD R129, R3, 0x1400, R21 ;  /* 0x0000140003817824 */ /* 0x000fc400078e0215 */
[----:B------:R-:W-:Y:S01]  /*1e80*/  IMAD R0, R13, R98, RZ ;  /* 0x000000620d007224 */ /* 0x000fe200078e02ff */
[----:B------:R-:W-:Y:S01]  /*1e90*/  LOP3.LUT R8, R7, R20, RZ, 0x3c, !PT ;  /* 0x0000001407087212 */ /* 0x000fe200078e3cff */
[----:B------:R-:W-:Y:S02]  /*1ea0*/  IMAD R13, R13, R92, RZ ;  /* 0x0000005c0d0d7224 */ /* 0x000fe400078e02ff */
[----:B------:R-:W-:Y:S01]  /*1eb0*/  IMAD R131, R3, 0x1400, R31 ;  /* 0x0000140003837824 */ /* 0x000fe200078e021f */
[----:B------:R-:W-:Y:S01]  /*1ec0*/  SEL R3, RZ, 0x8, P0 ;  /* 0x00000008ff037807 */ /* 0x000fe20000000000 */
[C---:B------:R-:W-:Y:S01]  /*1ed0*/  IMAD R13, R136.reuse, R93, R13 ;  /* 0x0000005d880d7224 */ /* 0x040fe200078e020d */
[----:B------:R-:W-:Y:S01]  /*1ee0*/  LOP3.LUT R6, R5, R28, RZ, 0x3c, !PT ;  /* 0x0000001c05067212 */ /* 0x000fe200078e3cff */
[----:B------:R-:W-:Y:S01]  /*1ef0*/  IMAD R5, R93, 0x50, RZ ;  /* 0x000000505d057824 */ /* 0x000fe200078e02ff */
[----:B------:R-:W-:Y:S01]  /*1f00*/  IADD3 R129, R129, R8, RZ ;  /* 0x0000000881817210 */ /* 0x000fe20007ffe0ff */
[----:B------:R-:W-:Y:S01]  /*1f10*/  IMAD R7, R136, R99, R0 ;  /* 0x0000006388077224 */ /* 0x000fe200078e0200 */
[----:B------:R-:W-:Y:S01]  /*1f20*/  LOP3.LUT R26, R4, R3, RZ, 0xfc, !PT ;  /* 0x00000003041a7212 */ /* 0x000fe200078efcff */
[----:B------:R-:W-:Y:S01]  /*1f30*/  IMAD.WIDE.U32 R92, R92, 0x50, RZ ;  /* 0x000000505c5c7825 */ /* 0x000fe200078e00ff */
[----:B------:R-:W-:-:S02]  /*1f40*/  SHF.R.S32.HI R8, RZ, 0x3, R9 ;  /* 0x00000003ff087819 */ /* 0x000fc40000011409 */
[----:B------:R-:W-:Y:S01]  /*1f50*/  LOP3.LUT R9, R9, 0xfffffff8, RZ, 0xc0, !PT ;  /* 0xfffffff809097812 */ /* 0x000fe200078ec0ff */
[----:B------:R-:W-:Y:S01]  /*1f60*/  IMAD.WIDE.U32 R98, R98, 0x50, RZ ;  /* 0x0000005062627825 */ /* 0x000fe200078e00ff */
[----:B------:R-:W-:Y:S02]  /*1f70*/  LOP3.LUT R20, R11, 0xfffffff8, RZ, 0xc0, !PT ;  /* 0xfffffff80b147812 */ /* 0x000fe400078ec0ff */
[----:B------:R-:W-:Y:S01]  /*1f80*/  LOP3.LUT R3, R4, 0x1, RZ, 0xc0, !PT ;  /* 0x0000000104037812 */ /* 0x000fe200078ec0ff */
[----:B------:R-:W-:Y:S01]  /*1f90*/  IMAD.IADD R128, R93, 0x1, R5 ;  /* 0x000000015d807824 */ /* 0x000fe200078e0205 */
[----:B------:R-:W-:Y:S01]  /*1fa0*/  IADD3 R4, R103, R7, RZ ;  /* 0x0000000767047210 */ /* 0x000fe20007ffe0ff */
[----:B------:R-:W-:Y:S01]  /*1fb0*/  IMAD.IADD R131, R131, 0x1, R6 ;  /* 0x0000000183837824 */ /* 0x000fe200078e0206 */
[C---:B------:R-:W-:Y:S01]  /*1fc0*/  LOP3.LUT R21, R26.reuse, 0x2, RZ, 0xc0, !PT ;  /* 0x000000021a157812 */ /* 0x040fe200078ec0ff */
[----:B------:R-:W-:Y:S01]  /*1fd0*/  IMAD.IADD R5, R7, 0x1, R101 ;  /* 0x0000000107057824 */ /* 0x000fe200078e0265 */
[----:B------:R-:W-:Y:S01]  /*1fe0*/  LOP3.LUT R25, R26, 0x4, RZ, 0xc0, !PT ;  /* 0x000000041a197812 */ /* 0x000fe200078ec0ff */
[----:B------:R-:W-:Y:S01]  /*1ff0*/  IMAD.IADD R121, R99, 0x1, R121 ;  /* 0x0000000163797824 */ /* 0x000fe200078e0279 */
[----:B------:R-:W-:Y:S01]  /*2000*/  SHF.R.S32.HI R0, RZ, 0x1f, R30 ;  /* 0x0000001fff007819 */ /* 0x000fe2000001141e */
[----:B------:R-:W-:Y:S01]  /*2010*/  IMAD.IADD R6, R97, 0x1, R13 ;  /* 0x0000000161067824 */ /* 0x000fe200078e020d */
[----:B------:R-:W-:-:S02]  /*2020*/  IADD3 R7, R13, R95, RZ ;  /* 0x0000005f0d077210 */ /* 0x000fc40007ffe0ff */
[----:B------:R-:W-:Y:S02]  /*2030*/  LOP3.LUT R26, R26, 0x8, RZ, 0xc0, !PT ;  /* 0x000000081a1a7812 */ /* 0x000fe400078ec0ff */
[----:B------:R-:W-:Y:S02]  /*2040*/  SHF.R.S32.HI R119, RZ, 0x1f, R91 ;  /* 0x0000001fff777819 */ /* 0x000fe4000001145b */
[----:B------:R-:W-:Y:S02]  /*2050*/  SHF.R.S32.HI R27, RZ, 0x1f, R9 ;  /* 0x0000001fff1b7819 */ /* 0x000fe40000011409 */
[----:B------:R-:W-:Y:S01]  /*2060*/  SHF.R.S32.HI R28, RZ, 0x1f, R20 ;  /* 0x0000001fff1c7819 */ /* 0x000fe20000011414 */
[----:B----4-:R-:W-:Y:S01]  /*2070*/  IMAD R112, R10, 0x20, R219 ;  /* 0x000000200a707824 */ /* 0x010fe200078e02db */
[----:B------:R-:W-:-:S07]  /*2080*/  SHF.R.S32.HI R10, RZ, 0x3, R11 ;  /* 0x00000003ff0a7819 */ /* 0x000fce000001140b */
.L_x_561:
[----:B------:R-:W0:Y:S01]  /*2090*/  LDC R84, c[0x0][0x430] ;  /* 0x00010c00ff547b82 */ /* 0x000e220000000800 */
[----:B------:R-:W-:Y:S01]  /*20a0*/  VIADD R2, R2, 0xffffffff ;  /* 0xffffffff02027836 */ /* 0x000fe20000000000 */
[----:B----4-:R-:W-:Y:S01]  /*20b0*/  MOV R31, RZ ;  /* 0x000000ff001f7202 */ /* 0x010fe20000000f00 */
[----:B------:R-:W-:Y:S01]  /*20c0*/  ULDC.64 UR4, c[0x0][0x208] ;  /* 0x0000820000047ab9 */ /* 0x000fe20000000a00 */
[----:B------:R-:W-:Y:S01]  /*20d0*/  SHF.R.U32.HI R32, RZ, 0x3, R224 ;  /* 0x00000003ff207819 */ /* 0x000fe200000116e0 */
[----:B------:R-:W-:-:S03]  /*20e0*/  IMAD R11, R2, 0x50, R112 ;  /* 0x00000050020b7824 */ /* 0x000fc600078e0270 */
[----:B------:R-:W1:Y:S01]  /*20f0*/  LDC R114, c[0x0][0x3f4] ;  /* 0x0000fd00ff727b82 */ /* 0x000e620000000800 */
[----:B------:R-:W-:Y:S01]  /*2100*/  IMAD.IADD R33, R120, 0x1, R11 ;  /* 0x0000000178217824 */ /* 0x000fe200078e020b */
[----:B------:R-:W-:-:S04]  /*2110*/  ISETP.GE.AND P0, PT, R11, R24, PT ;  /* 0x000000180b00720c */ /* 0x000fc80003f06270 */
[----:B------:R-:W-:Y:S02]  /*2120*/  ISETP.GT.OR P0, PT, R112, 0x4f, P0 ;  /* 0x0000004f7000780c */ /* 0x000fe40000704670 */
[----:B------:R-:W-:Y:S02]  /*2130*/  MOV R11, R33 ;  /* 0x00000021000b7202 */ /* 0x000fe40000000f00 */
[----:B0-----:R-:W-:-:S09]  /*2140*/  ISETP.NE.AND P3, PT, R84, 0x1, PT ;  /* 0x000000015400780c */ /* 0x001fd20003f65270 */
[----:B------:R-:W0:Y:S08]  /*2150*/  @!P0 LDC.64 R14, c[0x0][0x428] ;  /* 0x00010a00ff0e8b82 */ /* 0x000e300000000a00 */
[----:B--2---:R-:W2:Y:S08]  /*2160*/  @!P0 LDC.64 R34, c[0x0][0x418] ;  /* 0x00010600ff228b82 */ /* 0x004eb00000000a00 */
[----:B---3--:R-:W3:Y:S08]  /*2170*/  @P3 LDC R12, c[0x0][0x434] ;  /* 0x00010d00ff0c3b82 */ /* 0x008ef00000000800 */
[----:B------:R-:W4:Y:S01]  /*2180*/  @P3 LDC R13, c[0x0][0x438] ;  /* 0x00010e00ff0d3b82 */ /* 0x000f220000000800 */
[----:B---3--:R-:W-:-:S05]  /*2190*/  @P3 IMAD.HI.U32 R12, R33, R12, RZ ;  /* 0x0000000c210c3227 */ /* 0x008fca00078e00ff */
[----:B----4-:R-:W-:Y:S01]  /*21a0*/  @P3 SHF.R.U32.HI R11, RZ, R13, R12 ;  /* 0x0000000dff0b3219 */ /* 0x010fe2000001160c */
[----:B0-----:R-:W-:-:S03]  /*21b0*/  @!P0 IMAD R12, R119, R14, RZ ;  /* 0x0000000e770c8224 */ /* 0x001fc600078e02ff */
[--C-:B------:R-:W-:Y:S01]  /*21c0*/  @!P0 SHF.R.S32.HI R13, RZ, 0x1f, R11.reuse ;  /* 0x0000001fff0d8819 */ /* 0x100fe2000001140b */
[----:B------:R-:W-:Y:S02]  /*21d0*/  @!P0 IMAD R15, R91, R15, R12 ;  /* 0x0000000f5b0f8224 */ /* 0x000fe400078e020c */
[----:B------:R-:W-:-:S04]  /*21e0*/  @!P0 IMAD.MOV.U32 R12, RZ, RZ, R11 ;  /* 0x000000ffff0c8224 */ /* 0x000fc800078e000b */
[----:B------:R-:W-:-:S04]  /*21f0*/  @!P0 IMAD.WIDE.U32 R12, R91, R14, R12 ;  /* 0x0000000e5b0c8225 */ /* 0x000fc800078e000c */
[----:B------:R-:W-:Y:S01]  /*2200*/  @!P0 IMAD.IADD R13, R13, 0x1, R15 ;  /* 0x000000010d0d8824 */ /* 0x000fe200078e020f */
[----:B--2---:R-:W-:-:S04]  /*2210*/  @!P0 LEA R14, P3, R12, R34, 0x2 ;  /* 0x000000220c0e8211 */ /* 0x004fc800078610ff */
[----:B------:R-:W-:Y:S02]  /*2220*/  @!P0 LEA.HI.X R15, R12, R35, R13, 0x2, P3 ;  /* 0x000000230c0f8211 */ /* 0x000fe400018f140d */
[----:B------:R-:W-:-:S03]  /*2230*/  LOP3.LUT R13, R224, 0x38, R16, 0xf8, !PT ;  /* 0x00000038e00d7812 */ /* 0x000fc600078ef810 */
[----:B------:R0:W5:Y:S01]  /*2240*/  @!P0 LDG.E R31, desc[UR4][R14.64] ;  /* 0x000000040e1f8981 */ /* 0x000162000c1e1900 */
[----:B-1----:R-:W-:Y:S01]  /*2250*/  ISETP.GE.AND P0, PT, R114, 0x1, PT ;  /* 0x000000017200780c */ /* 0x002fe20003f06270 */
[----:B------:R-:W-:Y:S01]  /*2260*/  IMAD.MOV R11, RZ, RZ, -R11 ;  /* 0x000000ffff0b7224 */ /* 0x000fe200078e0a0b */
[----:B------:R-:W-:Y:S01]  /*2270*/  LOP3.LUT R13, R228, R13, R32, 0xf6, !PT ;  /* 0x0000000de40d7212 */ /* 0x000fe200078ef620 */
[----:B------:R-:W-:Y:S05]  /*2280*/  YIELD ;  /* 0x0000000000007946 */ /* 0x000fea0003800000 */
[----:B------:R-:W-:Y:S01]  /*2290*/  IMAD R85, R212, 0x5000, R13 ;  /* 0x00005000d4557824 */ /* 0x000fe200078e020d */
[----:B------:R-:W-:Y:S01]  /*22a0*/  ISETP.GT.AND P3, PT, R2, R116, PT ;  /* 0x000000740200720c */ /* 0x000fe20003f64270 */
[----:B------:R-:W-:Y:S01]  /*22b0*/  BSSY B0, `(.L_x_445) ;  /* 0x00007d6000007945 */ /* 0x000fe20003800000 */
[----:B------:R-:W-:-:S02]  /*22c0*/  IMAD R84, R84, R11, R33 ;  /* 0x0000000b54547224 */ /* 0x000fc400078e0221 */
[----:B------:R-:W-:Y:S01]  /*22d0*/  P2R R113, PR, RZ, 0x8 ;  /* 0x00000008ff717803 */ /* 0x000fe20000000000 */
[----:B------:R-:W-:Y:S01]  /*22e0*/  IMAD R85, R85, 0x2, R22 ;  /* 0x0000000255557824 */ /* 0x000fe200078e0216 */
[----:B0-----:R-:W-:Y:S07]  /*22f0*/  @!P0 BRA `(.L_x_446) ;  /* 0x00000074005c8947 */ /* 0x001fee0003800000 */
[----:B------:R-:W-:Y:S01]  /*2300*/  SHF.R.S32.HI R86, RZ, 0x1f, R84 ;  /* 0x0000001fff567819 */ /* 0x000fe20000011454 */
[----:B------:R-:W-:Y:S01]  /*2310*/  ULDC.64 UR4, c[0x0][0x300] ;  /* 0x0000c00000047ab9 */ /* 0x000fe20000000a00 */
[----:B-----5:R-:W-:Y:S01]  /*2320*/  SHF.R.S32.HI R87, RZ, 0x1f, R31 ;  /* 0x0000001fff577819 */ /* 0x020fe2000001141f */
[----:B------:R-:W-:Y:S01]  /*2330*/  IMAD.WIDE.U32 R12, R84, UR4, RZ ;  /* 0x00000004540c7c25 */ /* 0x000fe2000f8e00ff */
[----:B------:R-:W-:Y:S02]  /*2340*/  ULDC.U8 UR6, c[0x0][0x410] ;  /* 0x0001040000067ab9 */ /* 0x000fe40000000000 */
[----:B------:R-:W-:Y:S01]  /*2350*/  ISETP.NE.AND P0, PT, RZ, UR6, PT ;  /* 0x00000006ff007c0c */ /* 0x000fe2000bf05270 */
[----:B------:R-:W-:Y:S02]  /*2360*/  IMAD R11, R86, UR4, RZ ;  /* 0x00000004560b7c24 */ /* 0x000fe4000f8e02ff */
[----:B------:R-:W-:Y:S02]  /*2370*/  IMAD R88, R2, -0x50, R24 ;  /* 0xffffffb002587824 */ /* 0x000fe400078e0218 */
[----:B------:R-:W-:Y:S01]  /*2380*/  IMAD R11, R84, UR5, R11 ;  /* 0x00000005540b7c24 */ /* 0x000fe2000f8e020b */
[----:B------:R-:W-:-:S02]  /*2390*/  ULDC.64 UR4, c[0x0][0x310] ;  /* 0x0000c40000047ab9 */ /* 0x000fc40000000a00 */
[----:B------:R-:W-:Y:S01]  /*23a0*/  IMAD R14, R87, UR4, RZ ;  /* 0x00000004570e7c24 */ /* 0x000fe2000f8e02ff */
[----:B------:R-:W-:Y:S02]  /*23b0*/  VIMNMX R88, R88, 0x50, PT ;  /* 0x0000005058587848 */ /* 0x000fe40003fe0100 */
[----:B------:R-:W-:Y:S01]  /*23c0*/  IADD3 R13, R13, R11, RZ ;  /* 0x0000000b0d0d7210 */ /* 0x000fe20007ffe0ff */
[C---:B------:R-:W-:Y:S01]  /*23d0*/  IMAD R15, R31.reuse, UR5, R14 ;  /* 0x000000051f0f7c24 */ /* 0x040fe2000f8e020e */
[----:B------:R-:W-:Y:S01]  /*23e0*/  SHF.R.S32.HI R11, RZ, 0x1f, R2 ;  /* 0x0000001fff0b7819 */ /* 0x000fe20000011402 */
[----:B------:R-:W-:Y:S02]  /*23f0*/  IMAD R14, R128, R2, RZ ;  /* 0x00000002800e7224 */ /* 0x000fe400078e02ff */
[----:B------:R-:W-:Y:S01]  /*2400*/  IMAD.WIDE.U32 R32, R31, UR4, R12 ;  /* 0x000000041f207c25 */ /* 0x000fe2000f8e000c */
[----:B------:R-:W-:-:S03]  /*2410*/  ULDC.64 UR4, c[0x0][0x308] ;  /* 0x0000c20000047ab9 */ /* 0x000fc60000000a00 */
[----:B------:R-:W-:Y:S02]  /*2420*/  IMAD.IADD R33, R33, 0x1, R15 ;  /* 0x0000000121217824 */ /* 0x000fe400078e020f */
[----:B------:R-:W-:Y:S02]  /*2430*/  IMAD R13, R0, UR4, RZ ;  /* 0x00000004000d7c24 */ /* 0x000fe4000f8e02ff */
[----:B------:R-:W-:-:S04]  /*2440*/  IMAD.WIDE.U32 R32, R30, UR4, R32 ;  /* 0x000000041e207c25 */ /* 0x000fc8000f8e0020 */
[----:B------:R-:W-:Y:S01]  /*2450*/  IMAD R13, R30, UR5, R13 ;  /* 0x000000051e0d7c24 */ /* 0x000fe2000f8e020d */
[----:B------:R-:W-:Y:S01]  /*2460*/  ULDC.64 UR4, c[0x0][0x2e8] ;  /* 0x0000ba0000047ab9 */ /* 0x000fe20000000a00 */
[----:B------:R-:W-:Y:S01]  /*2470*/  IMAD R12, R121, R2, RZ ;  /* 0x00000002790c7224 */ /* 0x000fe200078e02ff */
[C---:B------:R-:W-:Y:S01]  /*2480*/  LEA R118, P3, R32.reuse, UR4, 0x1 ;  /* 0x0000000420767c11 */ /* 0x040fe2000f8608ff */
[----:B------:R-:W-:Y:S02]  /*2490*/  IMAD.IADD R117, R33, 0x1, R13 ;  /* 0x0000000121757824 */ /* 0x000fe400078e020d */
[C---:B------:R-:W-:Y:S02]  /*24a0*/  IMAD R37, R11.reuse, R92, R14 ;  /* 0x0000005c0b257224 */ /* 0x040fe400078e020e */
[----:B------:R-:W-:Y:S01]  /*24b0*/  IMAD R35, R11, R98, R12 ;  /* 0x000000620b237224 */ /* 0x000fe200078e020c */
[----:B------:R-:W-:Y:S01]  /*24c0*/  LEA.HI.X R117, R32, UR5, R117, 0x1, P3 ;  /* 0x0000000520757c11 */ /* 0x000fe200098f0c75 */
[----:B------:R-:W-:-:S04]  /*24d0*/  IMAD.WIDE.U32 R14, R98, R2, RZ ;  /* 0x00000002620e7225 */ /* 0x000fc800078e00ff */
[----:B------:R-:W-:Y:S01]  /*24e0*/  IMAD.WIDE.U32 R12, R92, R2, RZ ;  /* 0x000000025c0c7225 */ /* 0x000fe200078e00ff */
[----:B------:R-:W-:-:S03]  /*24f0*/  IADD3 R11, R15, R35, RZ ;  /* 0x000000230f0b7210 */ /* 0x000fc60007ffe0ff */
[----:B------:R-:W-:Y:S01]  /*2500*/  IMAD.IADD R80, R13, 0x1, R37 ;  /* 0x000000010d507824 */ /* 0x000fe200078e0225 */
[----:B------:R-:W-:Y:S06]  /*2510*/  @!P0 BRA `(.L_x_447) ;  /* 0x0000003400cc8947 */ /* 0x000fec0003800000 */
[C---:B------:R-:W-:Y:S01]  /*2520*/  ISETP.GE.AND P3, PT, R219.reuse, R88, PT ;  /* 0x00000058db00720c */ /* 0x040fe20003f66270 */
[----:B------:R-:W-:Y:S01]  /*2530*/  BSSY B1, `(.L_x_448) ;  /* 0x000002b000017945 */ /* 0x000fe20003800000 */
[----:B------:R-:W-:Y:S01]  /*2540*/  VIADD R37, R219, 0x20 ;  /* 0x00000020db257836 */ /* 0x000fe20000000000 */
        /* <DEDUP_REMOVED lines=9> */
[----:B------:R-:W-:Y:S06]  /*25e0*/  @P3 BRA `(.L_x_449) ;  /* 0x00000000007c3947 */ /* 0x000fec0003800000 */
[----:B------:R-:W-:Y:S01]  /*25f0*/  IADD3 R33, P0, R102, R14, RZ ;  /* 0x0000000e66217210 */ /* 0x000fe20007f1e0ff */
[----:B------:R-:W-:Y:S01]  /*2600*/  ULDC.64 UR4, c[0x0][0x3e8] ;  /* 0x0000fa0000047ab9 */ /* 0x000fe20000000a00 */
[----:B------:R-:W-:Y:S02]  /*2610*/  IADD3 R35, P4, R96, R12, RZ ;  /* 0x0000000c60237210 */ /* 0x000fe40007f9e0ff */
[----:B------:R-:W-:Y:S02]  /*2620*/  CS2R R76, SRZ ;  /* 0x00000000004c7805 */ /* 0x000fe4000001ff00 */
[----:B------:R-:W-:Y:S02]  /*2630*/  IADD3.X R34, R11, R4, RZ, P0, !PT ;  /* 0x000000040b227210 */ /* 0x000fe400007fe4ff */
[----:B------:R-:W-:Y:S02]  /*2640*/  CS2R R78, SRZ ;  /* 0x00000000004e7805 */ /* 0x000fe4000001ff00 */
[C---:B------:R-:W-:Y:S01]  /*2650*/  LEA R32, P0, R33.reuse, UR4, 0x1 ;  /* 0x0000000421207c11 */ /* 0x040fe2000f8008ff */
[----:B------:R-:W-:Y:S01]  /*2660*/  IMAD.X R36, R80, 0x1, R6, P4 ;  /* 0x0000000150247824 */ /* 0x000fe200020e0606 */
[-C--:B------:R-:W-:Y:S01]  /*2670*/  ISETP.GE.AND P5, PT, R214, R114.reuse, PT ;  /* 0x00000072d600720c */ /* 0x080fe20003fa6270 */
[----:B------:R-:W-:Y:S01]  /*2680*/  ULDC.64 UR6, c[0x0][0x208] ;  /* 0x0000820000067ab9 */ /* 0x000fe20000000a00 */
[----:B------:R-:W-:Y:S01]  /*2690*/  LEA.HI.X R33, R33, UR5, R34, 0x1, P0 ;  /* 0x0000000521217c11 */ /* 0x000fe200080f0c22 */
[----:B------:R-:W-:Y:S01]  /*26a0*/  ULDC.64 UR4, c[0x0][0x400] ;  /* 0x0001000000047ab9 */ /* 0x000fe20000000a00 */
[----:B------:R-:W-:-:S02]  /*26b0*/  ISETP.GE.AND P4, PT, R221, R114, PT ;  /* 0x00000072dd00720c */ /* 0x000fc40003f86270 */
[----:B------:R-:W-:-:S04]  /*26c0*/  LEA R34, P0, R35, UR4, 0x1 ;  /* 0x0000000423227c11 */ /* 0x000fc8000f8008ff */
[----:B------:R-:W-:Y:S02]  /*26d0*/  LEA.HI.X R35, R35, UR5, R36, 0x1, P0 ;  /* 0x0000000523237c11 */ /* 0x000fe400080f0c24 */
[-C--:B------:R-:W-:Y:S01]  /*26e0*/  ISETP.GE.AND P0, PT, R220, R114.reuse, PT ;  /* 0x00000072dc00720c */ /* 0x080fe20003f06270 */
[----:B------:R0:W5:Y:S04]  /*26f0*/  @!P5 LDG.E.64 R76, desc[UR6][R32.64] ;  /* 0x00000006204cd981 */ /* 0x000168000c1e1b00 */
[----:B------:R0:W5:Y:S01]  /*2700*/  @!P5 LDG.E.64 R78, desc[UR6][R34.64] ;  /* 0x00000006224ed981 */ /* 0x000162000c1e1b00 */
[----:B------:R-:W-:Y:S02]  /*2710*/  ISETP.GE.AND P5, PT, R222, R114, PT ;  /* 0x00000072de00720c */ /* 0x000fe40003fa6270 */
[----:B------:R-:W-:-:S02]  /*2720*/  CS2R R72, SRZ ;  /* 0x0000000000487805 */ /* 0x000fc4000001ff00 */
[----:B------:R-:W-:Y:S02]  /*2730*/  CS2R R68, SRZ ;  /* 0x0000000000447805 */ /* 0x000fe4000001ff00 */
[----:B------:R-:W-:Y:S02]  /*2740*/  CS2R R64, SRZ ;  /* 0x0000000000407805 */ /* 0x000fe4000001ff00 */
[----:B------:R-:W-:Y:S02]  /*2750*/  CS2R R74, SRZ ;  /* 0x00000000004a7805 */ /* 0x000fe4000001ff00 */
[----:B------:R-:W-:Y:S02]  /*2760*/  CS2R R70, SRZ ;  /* 0x0000000000467805 */ /* 0x000fe4000001ff00 */
[----:B------:R-:W-:Y:S01]  /*2770*/  CS2R R66, SRZ ;  /* 0x0000000000427805 */ /* 0x000fe2000001ff00 */
[----:B------:R0:W5:Y:S04]  /*2780*/  @!P4 LDG.E.64 R72, desc[UR6][R32.64+0x40] ;  /* 0x000040062048c981 */ /* 0x000168000c1e1b00 */
[----:B------:R0:W5:Y:S04]  /*2790*/  @!P0 LDG.E.64 R68, desc[UR6][R32.64+0x80] ;  /* 0x0000800620448981 */ /* 0x000168000c1e1b00 */
[----:B------:R0:W5:Y:S04]  /*27a0*/  @!P5 LDG.E.64 R64, desc[UR6][R32.64+0xc0] ;  /* 0x0000c0062040d981 */ /* 0x000168000c1e1b00 */
[----:B------:R0:W5:Y:S04]  /*27b0*/  @!P4 LDG.E.64 R74, desc[UR6][R34.64+0x40] ;  /* 0x00004006224ac981 */ /* 0x000168000c1e1b00 */
[----:B------:R0:W5:Y:S04]  /*27c0*/  @!P0 LDG.E.64 R70, desc[UR6][R34.64+0x80] ;  /* 0x0000800622468981 */ /* 0x000168000c1e1b00 */
[----:B------:R0:W5:Y:S02]  /*27d0*/  @!P5 LDG.E.64 R66, desc[UR6][R34.64+0xc0] ;  /* 0x0000c0062242d981 */ /* 0x000164000c1e1b00 */
.L_x_449:
[----:B------:R-:W-:Y:S05]  /*27e0*/  BSYNC B1 ;  /* 0x0000000000017941 */ /* 0x000fea0003800000 */
.L_x_448:
[----:B0----5:R-:W-:Y:S01]  /*27f0*/  IMAD.MOV.U32 R32, RZ, RZ, R64 ;  /* 0x000000ffff207224 */ /* 0x021fe200078e0040 */
[----:B------:R-:W-:Y:S01]  /*2800*/  MOV R33, R65 ;  /* 0x0000004100217202 */ /* 0x000fe20000000f00 */
[----:B------:R-:W-:Y:S01]  /*2810*/  IMAD.MOV.U32 R34, RZ, RZ, R68 ;  /* 0x000000ffff227224 */ /* 0x000fe200078e0044 */
[----:B------:R-:W-:Y:S01]  /*2820*/  ISETP.GE.AND P4, PT, R37, R88, PT ;  /* 0x000000582500720c */ /* 0x000fe20003f86270 */
[----:B------:R-:W-:Y:S01]  /*2830*/  IMAD.MOV.U32 R35, RZ, RZ, R69 ;  /* 0x000000ffff237224 */ /* 0x000fe200078e0045 */
[----:B------:R-:W-:Y:S01]  /*2840*/  PRMT R144, R32, 0x5410, R33 ;  /* 0x0000541020907816 */ /* 0x000fe20000000021 */
[----:B------:R-:W-:Y:S01]  /*2850*/  IMAD.MOV.U32 R33, RZ, RZ, R73 ;  /* 0x000000ffff217224 */ /* 0x000fe200078e0049 */
[----:B------:R-:W-:Y:S01]  /*2860*/  PRMT R148, R34, 0x7610, R148 ;  /* 0x0000761022947816 */ /* 0x000fe20000000094 */
[----:B------:R-:W-:Y:S01]  /*2870*/  IMAD.MOV.U32 R34, RZ, RZ, R76 ;  /* 0x000000ffff227224 */ /* 0x000fe200078e004c */
[----:B------:R-:W-:Y:S01]  /*2880*/  PRMT R150, R150, 0x5410, R35 ;  /* 0x0000541096967816 */ /* 0x000fe20000000023 */
[----:B------:R-:W-:Y:S01]  /*2890*/  BSSY B1, `(.L_x_450) ;  /* 0x0000038000017945 */ /* 0x000fe20003800000 */
[----:B------:R-:W-:-:S02]  /*28a0*/  MOV R32, R72 ;  /* 0x0000004800207202 */ /* 0x000fc40000000f00 */
[----:B------:R-:W-:Y:S02]  /*28b0*/  CS2R R52, SRZ ;  /* 0x0000000000347805 */ /* 0x000fe4000001ff00 */
[----:B------:R-:W-:Y:S02]  /*28c0*/  MOV R35, R77 ;  /* 0x0000004d00237202 */ /* 0x000fe40000000f00 */
[----:B------:R-:W-:Y:S02]  /*28d0*/  CS2R R56, SRZ ;  /* 0x0000000000387805 */ /* 0x000fe4000001ff00 */
[----:B------:R-:W-:Y:S01]  /*28e0*/  PRMT R157, R32, 0x5410, R33 ;  /* 0x00005410209d7816 */ /* 0x000fe20000000021 */
[----:B------:R-:W-:Y:S01]  /*28f0*/  IMAD.MOV.U32 R32, RZ, RZ, R66 ;  /* 0x000000ffff207224 */ /* 0x000fe200078e0042 */
[----:B------:R-:W-:Y:S01]  /*2900*/  PRMT R155, R34, 0x5410, R35 ;  /* 0x00005410229b7816 */ /* 0x000fe20000000023 */
[----:B------:R-:W-:Y:S01]  /*2910*/  IMAD.MOV.U32 R33, RZ, RZ, R67 ;  /* 0x000000ffff217224 */ /* 0x000fe200078e0043 */
[----:B------:R-:W-:Y:S01]  /*2920*/  MOV R34, R70 ;  /* 0x0000004600227202 */ /* 0x000fe20000000f00 */
[----:B------:R-:W-:Y:S01]  /*2930*/  IMAD.MOV.U32 R35, RZ, RZ, R71 ;  /* 0x000000ffff237224 */ /* 0x000fe200078e0047 */
[----:B------:R-:W-:-:S02]  /*2940*/  CS2R R60, SRZ ;  /* 0x00000000003c7805 */ /* 0x000fc4000001ff00 */
[----:B------:R-:W-:Y:S02]  /*2950*/  CS2R R50, SRZ ;  /* 0x0000000000327805 */ /* 0x000fe4000001ff00 */
[----:B------:R-:W-:Y:S01]  /*2960*/  PRMT R145, R32, 0x5410, R33 ;  /* 0x0000541020917816 */ /* 0x000fe20000000021 */
[----:B------:R-:W-:Y:S01]  /*2970*/  IMAD.MOV.U32 R32, RZ, RZ, R74 ;  /* 0x000000ffff207224 */ /* 0x000fe200078e004a */
[----:B------:R-:W-:Y:S01]  /*2980*/  PRMT R158, R34, 0x5410, R35 ;  /* 0x00005410229e7816 */ /* 0x000fe20000000023 */
[----:B------:R-:W-:Y:S01]  /*2990*/  IMAD.MOV.U32 R34, RZ, RZ, R78 ;  /* 0x000000ffff227224 */ /* 0x000fe200078e004e */
[----:B------:R-:W-:Y:S01]  /*29a0*/  MOV R33, R75 ;  /* 0x0000004b00217202 */ /* 0x000fe20000000f00 */
[----:B------:R-:W-:Y:S01]  /*29b0*/  IMAD.MOV.U32 R35, RZ, RZ, R79 ;  /* 0x000000ffff237224 */ /* 0x000fe200078e004f */
[----:B------:R-:W-:Y:S02]  /*29c0*/  CS2R R54, SRZ ;  /* 0x0000000000367805 */ /* 0x000fe4000001ff00 */
[----:B------:R-:W-:-:S02]  /*29d0*/  CS2R R58, SRZ ;  /* 0x00000000003a7805 */ /* 0x000fc4000001ff00 */
[----:B------:R-:W-:Y:S02]  /*29e0*/  PRMT R159, R32, 0x5410, R33 ;  /* 0x00005410209f7816 */ /* 0x000fe40000000021 */
[----:B------:R-:W-:Y:S02]  /*29f0*/  CS2R R62, SRZ ;  /* 0x00000000003e7805 */ /* 0x000fe4000001ff00 */
[----:B------:R-:W-:Y:S01]  /*2a00*/  PRMT R160, R34, 0x5410, R35 ;  /* 0x0000541022a07816 */ /* 0x000fe20000000023 */
[----:B------:R-:W-:Y:S06]  /*2a10*/  @P4 BRA `(.L_x_451) ;  /* 0x00000000007c4947 */ /* 0x000fec0003800000 */
[----:B------:R-:W-:Y:S01]  /*2a20*/  IADD3 R33, P0, P5, R102, R14, R105 ;  /* 0x0000000e66217210 */ /* 0x000fe20007d1e069 */
[----:B------:R-:W-:Y:S01]  /*2a30*/  ULDC.64 UR4, c[0x0][0x3e8] ;  /* 0x0000fa0000047ab9 */ /* 0x000fe20000000a00 */
[----:B------:R-:W-:Y:S01]  /*2a40*/  ULDC.64 UR6, c[0x0][0x400] ;  /* 0x0001000000067ab9 */ /* 0x000fe20000000a00 */
[----:B------:R-:W-:Y:S02]  /*2a50*/  CS2R R60, SRZ ;  /* 0x00000000003c7805 */ /* 0x000fe4000001ff00 */
[----:B------:R-:W-:Y:S02]  /*2a60*/  IADD3.X R38, R4, R11, R104, P0, P5 ;  /* 0x0000000b04267210 */ /* 0x000fe400007ea468 */
[----:B------:R-:W-:Y:S02]  /*2a70*/  CS2R R56, SRZ ;  /* 0x0000000000387805 */ /* 0x000fe4000001ff00 */
[----:B------:R-:W-:Y:S02]  /*2a80*/  IADD3 R35, P0, P5, R96, R12, R107 ;  /* 0x0000000c60237210 */ /* 0x000fe40007d1e06b */
[----:B------:R-:W-:-:S02]  /*2a90*/  CS2R R62, SRZ ;  /* 0x00000000003e7805 */ /* 0x000fc4000001ff00 */
[----:B------:R-:W-:Y:S01]  /*2aa0*/  CS2R R58, SRZ ;  /* 0x00000000003a7805 */ /* 0x000fe2000001ff00 */
[----:B------:R-:W-:Y:S01]  /*2ab0*/  ULDC.64 UR8, c[0x0][0x208] ;  /* 0x0000820000087ab9 */ /* 0x000fe20000000a00 */
[----:B------:R-:W-:Y:S02]  /*2ac0*/  IADD3.X R36, R6, R80, R106, P0, P5 ;  /* 0x0000005006247210 */ /* 0x000fe400007ea46a */
[----:B------:R-:W-:Y:S02]  /*2ad0*/  LEA R32, P0, R33, UR4, 0x1 ;  /* 0x0000000421207c11 */ /* 0x000fe4000f8008ff */
[----:B------:R-:W-:Y:S02]  /*2ae0*/  LEA R34, P5, R35, UR6, 0x1 ;  /* 0x0000000623227c11 */ /* 0x000fe4000f8a08ff */
[----:B------:R-:W-:Y:S02]  /*2af0*/  LEA.HI.X R33, R33, UR5, R38, 0x1, P0 ;  /* 0x0000000521217c11 */ /* 0x000fe400080f0c26 */
[----:B------:R-:W-:-:S02]  /*2b00*/  LEA.HI.X R35, R35, UR7, R36, 0x1, P5 ;  /* 0x0000000723237c11 */ /* 0x000fc4000a8f0c24 */
[-C--:B------:R-:W-:Y:S02]  /*2b10*/  ISETP.GE.AND P0, PT, R214, R114.reuse, PT ;  /* 0x00000072d600720c */ /* 0x080fe40003f06270 */
[----:B------:R-:W-:Y:S02]  /*2b20*/  ISETP.GE.AND P5, PT, R221, R114, PT ;  /* 0x00000072dd00720c */ /* 0x000fe40003fa6270 */
[----:B------:R-:W-:Y:S02]  /*2b30*/  CS2R R52, SRZ ;  /* 0x0000000000347805 */ /* 0x000fe4000001ff00 */
[----:B------:R-:W-:Y:S02]  /*2b40*/  CS2R R48, SRZ ;  /* 0x0000000000307805 */ /* 0x000fe4000001ff00 */
[----:B------:R-:W-:-:S05]  /*2b50*/  CS2R R54, SRZ ;  /* 0x0000000000367805 */ /* 0x000fca000001ff00 */
[----:B------:R0:W5:Y:S04]  /*2b60*/  @!P0 LDG.E.64 R60, desc[UR8][R32.64] ;  /* 0x00000008203c8981 */ /* 0x000168000c1e1b00 */
[----:B------:R0:W5:Y:S01]  /*2b70*/  @!P0 LDG.E.64 R62, desc[UR8][R34.64] ;  /* 0x00000008223e8981 */ /* 0x000162000c1e1b00 */
[----:B------:R-:W-:-:S03]  /*2b80*/  ISETP.GE.AND P0, PT, R220, R114, PT ;  /* 0x00000072dc00720c */ /* 0x000fc60003f06270 */
[----:B------:R0:W5:Y:S04]  /*2b90*/  @!P5 LDG.E.64 R56, desc[UR8][R32.64+0x40] ;  /* 0x000040082038d981 */ /* 0x000168000c1e1b00 */
[----:B------:R0:W5:Y:S01]  /*2ba0*/  @!P5 LDG.E.64 R58, desc[UR8][R34.64+0x40] ;  /* 0x00004008223ad981 */ /* 0x000162000c1e1b00 */
[----:B------:R-:W-:Y:S02]  /*2bb0*/  ISETP.GE.AND P5, PT, R222, R114, PT ;  /* 0x00000072de00720c */ /* 0x000fe40003fa6270 */
[----:B------:R-:W-:-:S03]  /*2bc0*/  CS2R R50, SRZ ;  /* 0x0000000000327805 */ /* 0x000fc6000001ff00 */
[----:B------:R0:W5:Y:S04]  /*2bd0*/  @!P0 LDG.E.64 R52, desc[UR8][R32.64+0x80] ;  /* 0x0000800820348981 */ /* 0x000168000c1e1b00 */
[----:B------:R0:W5:Y:S04]  /*2be0*/  @!P0 LDG.E.64 R54, desc[UR8][R34.64+0x80] ;  /* 0x0000800822368981 */ /* 0x000168000c1e1b00 */
[----:B------:R0:W5:Y:S04]  /*2bf0*/  @!P5 LDG.E.64 R48, desc[UR8][R32.64+0xc0] ;  /* 0x0000c0082030d981 */ /* 0x000168000c1e1b00 */
[----:B------:R0:W5:Y:S02]  /*2c00*/  @!P5 LDG.E.64 R50, desc[UR8][R34.64+0xc0] ;  /* 0x0000c0082232d981 */ /* 0x000164000c1e1b00 */
.L_x_451:
[----:B------:R-:W-:Y:S05]  /*2c10*/  BSYNC B1 ;  /* 0x0000000000017941 */ /* 0x000fea0003800000 */
.L_x_450:
[----:B0-----:R-:W-:Y:S01]  /*2c20*/  IADD3 R32, R219, 0x40, RZ ;  /* 0x00000040db207810 */ /* 0x001fe20007ffe0ff */
[----:B------:R-:W-:Y:S01]  /*2c30*/  BSSY B1, `(.L_x_452) ;  /* 0x000002b000017945 */ /* 0x000fe20003800000 */
[----:B------:R-:W-:Y:S02]  /*2c40*/  CS2R R36, SRZ ;  /* 0x0000000000247805 */ /* 0x000fe4000001ff00 */
[----:B------:R-:W-:Y:S02]  /*2c50*/  CS2R R40, SRZ ;  /* 0x0000000000287805 */ /* 0x000fe4000001ff00 */
[----:B------:R-:W-:Y:S02]  /*2c60*/  ISETP.GE.AND P5, PT, R32, R88, PT ;  /* 0x000000582000720c */ /* 0x000fe40003fa6270 */
[----:B------:R-:W-:Y:S02]  /*2c70*/  CS2R R32, SRZ ;  /* 0x0000000000207805 */ /* 0x000fe4000001ff00 */
[----:B------:R-:W-:-:S02]  /*2c80*/  CS2R R44, SRZ ;  /* 0x00000000002c7805 */ /* 0x000fc4000001ff00 */
[----:B------:R-:W-:Y:S02]  /*2c90*/  CS2R R34, SRZ ;  /* 0x0000000000227805 */ /* 0x000fe4000001ff00 */
[----:B------:R-:W-:Y:S02]  /*2ca0*/  CS2R R38, SRZ ;  /* 0x0000000000267805 */ /* 0x000fe4000001ff00 */
[----:B------:R-:W-:Y:S01]  /*2cb0*/  CS2R R42, SRZ ;  /* 0x00000000002a7805 */ /* 0x000fe2000001ff00 */
[----:B-----5:R-:W-:Y:S01]  /*2cc0*/  IMAD.MOV.U32 R81, RZ, RZ, R48 ;  /* 0x000000ffff517224 */ /* 0x020fe200078e0030 */
[----:B------:R-:W-:Y:S01]  /*2cd0*/  CS2R R46, SRZ ;  /* 0x00000000002e7805 */ /* 0x000fe2000001ff00 */
[----:B------:R-:W-:Y:S06]  /*2ce0*/  @P5 BRA `(.L_x_453) ;  /* 0x00000000007c5947 */ /* 0x000fec0003800000 */
[----:B------:R-:W-:Y:S01]  /*2cf0*/  IADD3 R14, P0, P6, R102, R109, R14 ;  /* 0x0000006d660e7210 */ /* 0x000fe20007e1e00e */
[----:B------:R-:W-:Y:S01]  /*2d00*/  ULDC.64 UR4, c[0x0][0x3e8] ;  /* 0x0000fa0000047ab9 */ /* 0x000fe20000000a00 */
[----:B------:R-:W-:Y:S01]  /*2d10*/  ULDC.64 UR6, c[0x0][0x400] ;  /* 0x0001000000067ab9 */ /* 0x000fe20000000a00 */
[----:B------:R-:W-:Y:S02]  /*2d20*/  CS2R R44, SRZ ;  /* 0x00000000002c7805 */ /* 0x000fe4000001ff00 */
[----:B------:R-:W-:Y:S02]  /*2d30*/  IADD3.X R13, R4, R108, R11, P0, P6 ;  /* 0x0000006c040d7210 */ /* 0x000fe400007ec40b */
[----:B------:R-:W-:Y:S02]  /*2d40*/  CS2R R46, SRZ ;  /* 0x00000000002e7805 */ /* 0x000fe4000001ff00 */
[----:B------:R-:W-:Y:S01]  /*2d50*/  IADD3 R11, P0, P6, R96, R111, R12 ;  /* 0x0000006f600b7210 */ /* 0x000fe20007e1e00c */
[----:B------:R-:W-:-:S03]  /*2d60*/  ULDC.64 UR8, c[0x0][0x208] ;  /* 0x0000820000087ab9 */ /* 0x000fc60000000a00 */
[----:B------:R-:W-:Y:S02]  /*2d70*/  IADD3.X R80, R6, R110, R80, P0, P6 ;  /* 0x0000006e06507210 */ /* 0x000fe400007ec450 */
[----:B------:R-:W-:-:S04]  /*2d80*/  LEA R12, P0, R14, UR4, 0x1 ;  /* 0x000000040e0c7c11 */ /* 0x000fc8000f8008ff */
[----:B------:R-:W-:Y:S02]  /*2d90*/  LEA.HI.X R13, R14, UR5, R13, 0x1, P0 ;  /* 0x000000050e0d7c11 */ /* 0x000fe400080f0c0d */
[----:B------:R-:W-:-:S04]  /*2da0*/  LEA R14, P0, R11, UR6, 0x1 ;  /* 0x000000060b0e7c11 */ /* 0x000fc8000f8008ff */
[----:B------:R-:W-:Y:S02]  /*2db0*/  LEA.HI.X R15, R11, UR7, R80, 0x1, P0 ;  /* 0x000000070b0f7c11 */ /* 0x000fe400080f0c50 */
[----:B------:R-:W-:Y:S02]  /*2dc0*/  ISETP.GE.AND P0, PT, R214, R114, PT ;  /* 0x00000072d600720c */ /* 0x000fe40003f06270 */
[----:B------:R-:W-:Y:S02]  /*2dd0*/  CS2R R40, SRZ ;  /* 0x0000000000287805 */ /* 0x000fe4000001ff00 */
[----:B------:R-:W-:-:S09]  /*2de0*/  CS2R R42, SRZ ;  /* 0x00000000002a7805 */ /* 0x000fd2000001ff00 */
[----:B------:R0:W5:Y:S04]  /*2df0*/  @!P0 LDG.E.64 R44, desc[UR8][R12.64] ;  /* 0x000000080c2c8981 */ /* 0x000168000c1e1b00 */
[----:B------:R0:W5:Y:S01]  /*2e00*/  @!P0 LDG.E.64 R46, desc[UR8][R14.64] ;  /* 0x000000080e2e8981 */ /* 0x000162000c1e1b00 */
        /* <DEDUP_REMOVED lines=10> */
[----:B------:R-:W-:-:S13]  /*2eb0*/  ISETP.GE.AND P0, PT, R222, R114, PT ;  /* 0x00000072de00720c */ /* 0x000fda0003f06270 */
[----:B------:R0:W5:Y:S04]  /*2ec0*/  @!P0 LDG.E.64 R32, desc[UR8][R12.64+0xc0] ;  /* 0x0000c0080c208981 */ /* 0x000168000c1e1b00 */
[----:B------:R0:W5:Y:S02]  /*2ed0*/  @!P0 LDG.E.64 R34, desc[UR8][R14.64+0xc0] ;  /* 0x0000c0080e228981 */ /* 0x000164000c1e1b00 */
.L_x_453:
[----:B------:R-:W-:Y:S05]  /*2ee0*/  BSYNC B1 ;  /* 0x0000000000017941 */ /* 0x000fea0003800000 */
.L_x_452:
[----:B0-----:R-:W-:Y:S01]  /*2ef0*/  IMAD.MOV.U32 R13, RZ, RZ, R53 ;  /* 0x000000ffff0d7224 */ /* 0x001fe200078e0035 */
[----:B------:R-:W-:Y:S01]  /*2f00*/  MOV R12, R52 ;  /* 0x00000034000c7202 */ /* 0x000fe20000000f00 */
[----:B------:R-:W-:Y:S01]  /*2f10*/  IMAD.MOV.U32 R11, RZ, RZ, R49 ;  /* 0x000000ffff0b7224 */ /* 0x000fe200078e0031 */
[----:B------:R-:W-:Y:S01]  /*2f20*/  PRMT R139, R139, 0x5410, R81 ;  /* 0x000054108b8b7816 */ /* 0x000fe20000000051 */
[----:B------:R-:W-:Y:S01]  /*2f30*/  IMAD.MOV.U32 R14, RZ, RZ, R56 ;  /* 0x000000ffff0e7224 */ /* 0x000fe200078e0038 */
[----:B------:R-:W-:Y:S01]  /*2f40*/  PRMT R142, R13, 0x5410, R12 ;  /* 0x000054100d8e7816 */ /* 0x000fe2000000000c */
[----:B------:R-:W-:Y:S01]  /*2f50*/  IMAD.MOV.U32 R12, RZ, RZ, R60 ;  /* 0x000000ffff0c7224 */ /* 0x000fe200078e003c */
[----:B------:R-:W-:Y:S01]  /*2f60*/  PRMT R139, R11, 0x7610, R139 ;  /* 0x000076100b8b7816 */ /* 0x000fe2000000008b */
[----:B------:R-:W-:Y:S01]  /*2f70*/  IMAD.MOV.U32 R13, RZ, RZ, R61 ;  /* 0x000000ffff0d7224 */ /* 0x000fe200078e003d */
[----:B------:R-:W-:Y:S01]  /*2f80*/  PRMT R146, R14, 0x7610, R146 ;  /* 0x000076100e927816 */ /* 0x000fe20000000092 */
[----:B------:R-:W-:Y:S01]  /*2f90*/  ULOP3.LUT UR4, UR60, 0x1, URZ, 0xfc, !UPT ;  /* 0x000000013c047892 */ /* 0x000fe2000f8efc3f */
[----:B------:R-:W-:-:S02]  /*2fa0*/  MOV R11, R57 ;  /* 0x00000039000b7202 */ /* 0x000fc40000000f00 */
[----:B------:R-:W-:Y:S01]  /*2fb0*/  MOV R14, R50 ;  /* 0x00000032000e7202 */ /* 0x000fe20000000f00 */
[----:B------:R-:W-:Y:S01]  /*2fc0*/  UISETP.NE.AND UP0, UPT, UR4, 0x3, UPT ;  /* 0x000000030400788c */ /* 0x000fe2000bf05270 */
[----:B------:R-:W-:Y:S01]  /*2fd0*/  PRMT R148, R148, 0x5410, R12 ;  /* 0x0000541094947816 */ /* 0x000fe2000000000c */
[----:B------:R-:W-:Y:S01]  /*2fe0*/  IMAD.MOV.U32 R12, RZ, RZ, R54 ;  /* 0x000000ffff0c7224 */ /* 0x000fe200078e0036 */
[----:B------:R-:W-:Y:S01]  /*2ff0*/  PRMT R146, R146, 0x5410, R11 ;  /* 0x0000541092927816 */ /* 0x000fe2000000000b */
[----:B------:R-:W-:Y:S01]  /*3000*/  IMAD.MOV.U32 R11, RZ, RZ, R51 ;  /* 0x000000ffff0b7224 */ /* 0x000fe200078e0033 */
[----:B------:R-:W-:Y:S02]  /*3010*/  PRMT R149, R13, 0x7610, R149 ;  /* 0x000076100d957816 */ /* 0x000fe40000000095 */
[----:B------:R-:W-:Y:S01]  /*3020*/  PRMT R141, R14, 0x7610, R141 ;  /* 0x000076100e8d7816 */ /* 0x000fe2000000008d */
[----:B------:R-:W-:Y:S01]  /*3030*/  IMAD.MOV.U32 R14, RZ, RZ, R58 ;  /* 0x000000ffff0e7224 */ /* 0x000fe200078e003a */
[----:B------:R-:W-:-:S02]  /*3040*/  MOV R13, R55 ;  /* 0x00000037000d7202 */ /* 0x000fc40000000f00 */
[----:B------:R-:W-:Y:S01]  /*3050*/  PRMT R141, R141, 0x5410, R11 ;  /* 0x000054108d8d7816 */ /* 0x000fe2000000000b */
[----:B------:R-:W-:Y:S01]  /*3060*/  IMAD.MOV.U32 R11, RZ, RZ, R59 ;  /* 0x000000ffff0b7224 */ /* 0x000fe200078e003b */
[----:B------:R-:W-:Y:S01]  /*3070*/  PRMT R143, R12, 0x5410, R13 ;  /* 0x000054100c8f7816 */ /* 0x000fe2000000000d */
[----:B------:R-:W-:Y:S01]  /*3080*/  IMAD.MOV.U32 R13, RZ, RZ, R63 ;  /* 0x000000ffff0d7224 */ /* 0x000fe200078e003f */
[----:B------:R-:W-:Y:S01]  /*3090*/  PRMT R147, R14, 0x7610, R147 ;  /* 0x000076100e937816 */ /* 0x000fe20000000093 */
[----:B-----5:R-:W-:Y:S01]  /*30a0*/  IMAD.MOV.U32 R14, RZ, RZ, R32 ;  /* 0x000000ffff0e7224 */ /* 0x020fe200078e0020 */
[----:B------:R-:W-:Y:S02]  /*30b0*/  MOV R12, R62 ;  /* 0x0000003e000c7202 */ /* 0x000fe40000000f00 */
[----:B------:R-:W-:Y:S01]  /*30c0*/  PRMT R150, R13, 0x7610, R150 ;  /* 0x000076100d967816 */ /* 0x000fe20000000096 */
[----:B------:R-:W-:Y:S01]  /*30d0*/  IMAD.MOV.U32 R13, RZ, RZ, R37 ;  /* 0x000000ffff0d7224 */ /* 0x000fe200078e0025 */
[----:B------:R-:W-:Y:S01]  /*30e0*/  PRMT R149, R149, 0x5410, R12 ;  /* 0x0000541095957816 */ /* 0x000fe2000000000c */
[----:B------:R-:W-:Y:S01]  /*30f0*/  IMAD.MOV.U32 R12, RZ, RZ, R36 ;  /* 0x000000ffff0c7224 */ /* 0x000fe200078e0024 */
[----:B------:R-:W-:-:S02]  /*3100*/  PRMT R147, R147, 0x5410, R11 ;  /* 0x0000541093937816 */ /* 0x000fc4000000000b */
[----:B------:R-:W-:Y:S02]  /*3110*/  PRMT R123, R123, 0x5410, R14 ;  /* 0x000054107b7b7816 */ /* 0x000fe4000000000e */
[----:B------:R-:W-:Y:S02]  /*3120*/  MOV R11, R33 ;  /* 0x00000021000b7202 */ /* 0x000fe40000000f00 */
[----:B------:R-:W-:Y:S02]  /*3130*/  MOV R14, R40 ;  /* 0x00000028000e7202 */ /* 0x000fe40000000f00 */
[----:B------:R-:W-:Y:S01]  /*3140*/  PRMT R123, R11, 0x7610, R123 ;  /* 0x000076100b7b7816 */ /* 0x000fe2000000007b */
[----:B------:R-:W-:Y:S01]  /*3150*/  IMAD.MOV.U32 R11, RZ, RZ, R41 ;  /* 0x000000ffff0b7224 */ /* 0x000fe200078e0029 */
[----:B------:R-:W-:Y:S01]  /*3160*/  PRMT R125, R13, 0x5410, R12 ;  /* 0x000054100d7d7816 */ /* 0x000fe2000000000c */
[----:B------:R-:W-:Y:S01]  /*3170*/  IMAD.MOV.U32 R12, RZ, RZ, R44 ;  /* 0x000000ffff0c7224 */ /* 0x000fe200078e002c */
[----:B------:R-:W-:Y:S01]  /*3180*/  PRMT R127, R127, 0x5410, R14 ;  /* 0x000054107f7f7816 */ /* 0x000fe2000000000e */
[----:B------:R-:W-:Y:S01]  /*3190*/  IMAD.MOV.U32 R14, RZ, RZ, R34 ;  /* 0x000000ffff0e7224 */ /* 0x000fe200078e0022 */
[----:B------:R-:W-:-:S02]  /*31a0*/  MOV R13, R45 ;  /* 0x0000002d000d7202 */ /* 0x000fc40000000f00 */
[----:B------:R-:W-:Y:S02]  /*31b0*/  PLOP3.LUT P0, PT, PT, PT, UP0, 0x80, 0x0 ;  /* 0x000000000000781c */ /* 0x000fe40003f0f008 */
[----:B------:R-:W-:Y:S01]  /*31c0*/  PRMT R127, R11, 0x7610, R127 ;  /* 0x000076100b7f7816 */ /* 0x000fe2000000007f */
[----:B------:R-:W-:Y:S01]  /*31d0*/  IMAD.MOV.U32 R11, RZ, RZ, R35 ;  /* 0x000000ffff0b7224 */ /* 0x000fe200078e0023 */
[----:B------:R-:W-:Y:S01]  /*31e0*/  PRMT R135, R12, 0x5410, R13 ;  /* 0x000054100c877816 */ /* 0x000fe2000000000d */
[----:B------:R-:W-:Y:S01]  /*31f0*/  IMAD.MOV.U32 R13, RZ, RZ, R39 ;  /* 0x000000ffff0d7224 */ /* 0x000fe200078e0027 */
[----:B------:R-:W-:Y:S01]  /*3200*/  PRMT R122, R122, 0x5410, R14 ;  /* 0x000054107a7a7816 */ /* 0x000fe2000000000e */
[----:B------:R-:W-:Y:S01]  /*3210*/  IMAD.MOV.U32 R14, RZ, RZ, R47 ;  /* 0x000000ffff0e7224 */ /* 0x000fe200078e002f */
[----:B------:R-:W-:Y:S02]  /*3220*/  MOV R12, R38 ;  /* 0x00000026000c7202 */ /* 0x000fe40000000f00 */
[----:B------:R-:W-:Y:S01]  /*3230*/  PRMT R122, R11, 0x7610, R122 ;  /* 0x000076100b7a7816 */ /* 0x000fe2000000007a */
[----:B------:R-:W-:Y:S01]  /*3240*/  IMAD.MOV.U32 R11, RZ, RZ, R42 ;  /* 0x000000ffff0b7224 */ /* 0x000fe200078e002a */
[----:B------:R-:W-:Y:S01]  /*3250*/  PRMT R124, R13, 0x5410, R12 ;  /* 0x000054100d7c7816 */ /* 0x000fe2000000000c */
[----:B------:R-:W-:Y:S01]  /*3260*/  IMAD.MOV.U32 R13, RZ, RZ, R46 ;  /* 0x000000ffff0d7224 */ /* 0x000fe200078e002e */
[----:B------:R-:W-:-:S04]  /*3270*/  MOV R12, R43 ;  /* 0x0000002b000c7202 */ /* 0x000fc80000000f00 */
[----:B------:R-:W-:Y:S02]  /*3280*/  PRMT R126, R12, 0x5410, R11 ;  /* 0x000054100c7e7816 */ /* 0x000fe4000000000b */
[----:B------:R-:W-:Y:S01]  /*3290*/  PRMT R137, R13, 0x5410, R14 ;  /* 0x000054100d897816 */ /* 0x000fe2000000000e */
[----:B------:R-:W-:Y:S06]  /*32a0*/  @!P0 BRA `(.L_x_454) ;  /* 0x0000000000048947 */ /* 0x000fec0003800000 */
[----:B------:R-:W-:Y:S01]  /*32b0*/  BPT.TRAP 0x1 ;  /* 0x000000040000795c */ /* 0x000fe20000300000 */
.L_x_454:
[----:B------:R-:W-:Y:S01]  /*32c0*/  LEA R89, R212, R22, 0x3 ;  /* 0x00000016d4597211 */ /* 0x000fe200078e18ff */
[----:B------:R-:W-:Y:S01]  /*32d0*/  BSSY B1, `(.L_x_455) ;  /* 0x0000004000017945 */ /* 0x000fe20003800000 */
[----:B------:R-:W-:-:S04]  /*32e0*/  SHF.L.U32 R90, R223, 0x1f, RZ ;  /* 0x0000001fdf5a7819 */ /* 0x000fc800000006ff */
[----:B------:R-:W0:Y:S02]  /*32f0*/  SYNCS.PHASECHK.TRANS64.TRYWAIT P6, [R89+URZ+0x38890], R90 ;  /* 0x0388905a590075a7 */ /* 0x000e2400080c017f */
[----:B0-----:R-:W-:Y:S05]  /*3300*/  @!P6 BRA `(.L_x_456) ;  /* 0x000002440074e947 */ /* 0x001fea0003800000 */
.L_x_805:
[----:B------:R-:W-:Y:S05]  /*3310*/  BSYNC B1 ;  /* 0x0000000000017941 */ /* 0x000fea0003800000 */
.L_x_455:
[----:B------:R-:W-:-:S03]  /*3320*/  UMOV UR4, 0xffffffff ;  /* 0xffffffff00047882 */ /* 0x000fc60000000000 */
[----:B------:R-:W-:Y:S05]  /*3330*/  BRA.DIV UR4, `(.L_x_457) ;  /* 0x00000246047c7947 */ /* 0x000fea000b800000 */
[----:B------:R1:W2:Y:S04]  /*3340*/  SHFL.IDX PT, R83, R117, RZ, 0x181f ;  /* 0x00181fff75537589 */ /* 0x0002a800000e0000 */
[----:B------:R1:W3:Y:S02]  /*3350*/  SHFL.IDX PT, R82, R118, RZ, 0x181f ;  /* 0x00181fff76527589 */ /* 0x0002e400000e0000 */
.L_x_809:
[----:B------:R-:W-:Y:S04]  /*3360*/  BSSY B1, `(.L_x_458) ;  /* 0x00000dc000017945 */ /* 0x000fe80003800000 */
[----:B------:R-:W-:Y:S05]  /*3370*/  @P3 BRA `(.L_x_459) ;  /* 0x0000000c00683947 */ /* 0x000fea0003800000 */
[----:B------:R-:W-:Y:S01]  /*3380*/  ISETP.NE.AND P3, PT, R3, RZ, PT ;  /* 0x000000ff0300720c */ /* 0x000fe20003f65270 */
[----:B------:R-:W-:-:S12]  /*3390*/  BSSY B2, `(.L_x_460) ;  /* 0x0000035000027945 */ /* 0x000fd80003800000 */
[----:B------:R-:W-:Y:S05]  /*33a0*/  @!P3 BRA `(.L_x_461) ;  /* 0x0000000000ccb947 */ /* 0x000fea0003800000 */
[----:B------:R4:W0:Y:S01]  /*33b0*/  LDS.128 R12, [R85+0x24400] ;  /* 0x02440000550c7984 */ /* 0x0008220000000c00 */
[C---:B---3--:R-:W-:Y:S01]  /*33c0*/  LEA R80, P3, R16.reuse, R82, 0x1 ;  /* 0x0000005210507211 */ /* 0x048fe200078608ff */
[----:B------:R-:W-:Y:S03]  /*33d0*/  BSSY B3, `(.L_x_462) ;  /* 0x000002e000037945 */ /* 0x000fe60003800000 */
[----:B--2---:R-:W-:Y:S02]  /*33e0*/  LEA.HI.X R81, R16, R83, R17, 0x1, P3 ;  /* 0x0000005310517211 */ /* 0x004fe400018f0c11 */
[----:B------:R-:W-:-:S13]  /*33f0*/  ISETP.GE.AND P3, PT, R214, R114, PT ;  /* 0x00000072d600720c */ /* 0x000fda0003f66270 */
[----:B----4-:R-:W-:Y:S05]  /*3400*/  @P3 BRA `(.L_x_463) ;  /* 0x0000000000a83947 */ /* 0x010fea0003800000 */
[----:B------:R-:W-:Y:S01]  /*3410*/  SHF.R.U64 R11, R76, 0x10, R77 ;  /* 0x000000104c0b7819 */ /* 0x000fe2000000124d */
[--C-:B0-----:R-:W-:Y:S01]  /*3420*/  HADD2.F32 R152, -RZ, R13.reuse.H1_H1 ;  /* 0x3000000dff987230 */ /* 0x101fe20000004100 */
[--C-:B------:R-:W-:Y:S01]  /*3430*/  SHF.R.U64 R78, R78, 0x10, R79.reuse ;  /* 0x000000104e4e7819 */ /* 0x100fe2000000124f */
[----:B------:R-:W-:Y:S01]  /*3440*/  HADD2.F32 R156, -RZ, R13.H0_H0 ;  /* 0x2000000dff9c7230 */ /* 0x000fe20000004100 */
[----:B------:R-:W-:Y:S01]  /*3450*/  SHF.R.U32.HI R151, RZ, 0x10, R79 ;  /* 0x00000010ff977819 */ /* 0x000fe2000001164f */
[----:B------:R-:W-:Y:S01]  /*3460*/  HADD2.F32 R154, -RZ, R15.H0_H0 ;  /* 0x2000000fff9a7230 */ /* 0x000fe20000004100 */
[----:B------:R-:W-:Y:S01]  /*3470*/  SHF.R.U32.HI R76, RZ, 0x10, R77 ;  /* 0x00000010ff4c7819 */ /* 0x000fe2000001164d */
[----:B------:R-:W-:Y:S02]  /*3480*/  HADD2.F32 R77, -RZ, R11.H0_H0 ;  /* 0x2000000bff4d7230 */ /* 0x000fe40000004100 */
[----:B------:R-:W-:Y:S02]  /*3490*/  HADD2.F32 R79, -RZ, R78.H0_H0 ;  /* 0x2000004eff4f7230 */ /* 0x000fe40000004100 */
[----:B------:R-:W-:-:S02]  /*34a0*/  HADD2.F32 R11, -RZ, R151.H0_H0 ;  /* 0x20000097ff0b7230 */ /* 0x000fc40000004100 */
[----:B------:R-:W-:Y:S02]  /*34b0*/  HADD2.F32 R78, -RZ, R15.H1_H1 ;  /* 0x3000000fff4e7230 */ /* 0x000fe40000004100 */
[-C--:B------:R-:W-:Y:S01]  /*34c0*/  FMUL.FTZ R151, R152, R79.reuse ;  /* 0x0000004f98977220 */ /* 0x080fe20000410000 */
[----:B------:R-:W-:Y:S02]  /*34d0*/  HADD2.F32 R15, -RZ, R76.H0_H0 ;  /* 0x2000004cff0f7230 */ /* 0x000fe40000004100 */
[----:B------:R-:W-:Y:S01]  /*34e0*/  FMUL.FTZ R153, R156, R79 ;  /* 0x0000004f9c997220 */ /* 0x000fe20000410000 */
[-C--:B------:R-:W-:Y:S01]  /*34f0*/  FMUL.FTZ R79, R154, R11.reuse ;  /* 0x0000000b9a4f7220 */ /* 0x080fe20000410000 */
[----:B------:R-:W-:Y:S01]  /*3500*/  FMUL.FTZ R13, R78, R11 ;  /* 0x0000000b4e0d7220 */ /* 0x000fe20000410000 */
[-C--:B------:R-:W-:Y:S01]  /*3510*/  FFMA.FTZ R11, R156, R77.reuse, -R151 ;  /* 0x0000004d9c0b7223 */ /* 0x080fe20000010897 */
[----:B------:R-:W-:Y:S01]  /*3520*/  FFMA.FTZ R76, R152, R77, R153 ;  /* 0x0000004d984c7223 */ /* 0x000fe20000010099 */
[----:B------:R-:W-:-:S02]  /*3530*/  HADD2.F32 R77, -RZ, R160.H0_H0 ;  /* 0x200000a0ff4d7230 */ /* 0x000fc40000004100 */
[-C--:B------:R-:W-:Y:S01]  /*3540*/  FFMA.FTZ R13, R154, R15.reuse, -R13 ;  /* 0x0000000f9a0d7223 */ /* 0x080fe2000001080d */
[--C-:B------:R-:W-:Y:S02]  /*3550*/  HADD2.F32 R152, -RZ, R12.reuse.H1_H1 ;  /* 0x3000000cff987230 */ /* 0x100fe40000004100 */
[----:B------:R-:W-:Y:S01]  /*3560*/  FFMA.FTZ R78, R78, R15, R79 ;  /* 0x0000000f4e4e7223 */ /* 0x000fe2000001004f */
[----:B------:R-:W-:Y:S01]  /*3570*/  HADD2.F32 R154, -RZ, R12.H0_H0 ;  /* 0x2000000cff9a7230 */ /* 0x000fe20000004100 */
[----:B------:R-:W-:Y:S01]  /*3580*/  F2FP.F16.F32.PACK_AB R11, R76, R11 ;  /* 0x0000000b4c0b723e */ /* 0x000fe200000000ff */
[----:B------:R-:W-:Y:S02]  /*3590*/  HADD2.F32 R15, -RZ, R160.H1_H1 ;  /* 0x300000a0ff0f7230 */ /* 0x000fe40000004100 */
[----:B------:R-:W-:Y:S01]  /*35a0*/  FMUL.FTZ R151, R152, R77 ;  /* 0x0000004d98977220 */ /* 0x000fe20000410000 */
[----:B------:R-:W-:Y:S02]  /*35b0*/  HADD2.F32 R12, -RZ, R14.H1_H1 ;  /* 0x3000000eff0c7230 */ /* 0x000fe40000004100 */
[----:B------:R-:W-:-:S02]  /*35c0*/  HADD2.F32 R79, -RZ, R155.H0_H0 ;  /* 0x2000009bff4f7230 */ /* 0x000fc40000004100 */
[----:B------:R-:W-:Y:S02]  /*35d0*/  HADD2.F32 R14, -RZ, R14.H0_H0 ;  /* 0x2000000eff0e7230 */ /* 0x000fe40000004100 */
[----:B------:R-:W-:Y:S02]  /*35e0*/  HADD2.F32 R153, -RZ, R155.H1_H1 ;  /* 0x3000009bff997230 */ /* 0x000fe40000004100 */
[----:B------:R-:W-:Y:S01]  /*35f0*/  FMUL.FTZ R155, R154, R77 ;  /* 0x0000004d9a9b7220 */ /* 0x000fe20000410000 */
[-C--:B------:R-:W-:Y:S01]  /*3600*/  FMUL.FTZ R77, R12, R15.reuse ;  /* 0x0000000f0c4d7220 */ /* 0x080fe20000410000 */
[----:B------:R-:W-:Y:S01]  /*3610*/  FMUL.FTZ R15, R14, R15 ;  /* 0x0000000f0e0f7220 */ /* 0x000fe20000410000 */
[-C--:B------:R-:W-:Y:S01]  /*3620*/  FFMA.FTZ R151, R154, R79.reuse, -R151 ;  /* 0x0000004f9a977223 */ /* 0x080fe20000010897 */
[----:B------:R-:W-:Y:S01]  /*3630*/  FFMA.FTZ R152, R152, R79, R155 ;  /* 0x0000004f98987223 */ /* 0x000fe2000001009b */
[-C--:B------:R-:W-:Y:S01]  /*3640*/  FFMA.FTZ R77, R14, R153.reuse, -R77 ;  /* 0x000000990e4d7223 */ /* 0x080fe2000001084d */
[----:B------:R-:W-:Y:S01]  /*3650*/  FFMA.FTZ R12, R12, R153, R15 ;  /* 0x000000990c0c7223 */ /* 0x000fe2000001000f */
[----:B------:R-:W-:Y:S01]  /*3660*/  F2FP.F16.F32.PACK_AB R15, R78, R13 ;  /* 0x0000000d4e0f723e */ /* 0x000fe200000000ff */
[----:B------:R-:W-:Y:S01]  /*3670*/  IMAD.MOV.U32 R13, RZ, RZ, R11 ;  /* 0x000000ffff0d7224 */ /* 0x000fe200078e000b */
[----:B------:R-:W-:-:S02]  /*3680*/  F2FP.F16.F32.PACK_AB R152, R152, R151 ;  /* 0x000000979898723e */ /* 0x000fc400000000ff */
[----:B------:R-:W-:-:S03]  /*3690*/  F2FP.F16.F32.PACK_AB R14, R12, R77 ;  /* 0x0000004d0c0e723e */ /* 0x000fc600000000ff */
[----:B------:R-:W-:-:S07]  /*36a0*/  IMAD.MOV.U32 R12, RZ, RZ, R152 ;  /* 0x000000ffff0c7224 */ /* 0x000fce00078e0098 */
.L_x_463:
[----:B------:R-:W-:Y:S05]  /*36b0*/  BSYNC B3 ;  /* 0x0000000000037941 */ /* 0x000fea0003800000 */
.L_x_462:
[----:B------:R-:W-:Y:S02]  /*36c0*/  ULDC.64 UR4, c[0x0][0x208] ;  /* 0x0000820000047ab9 */ /* 0x000fe40000000a00 */
[----:B0-----:R4:W-:Y:S03]  /*36d0*/  ST.E.128 desc[UR4][R80.64], R12 ;  /* 0x0000000c50007985 */ /* 0x0019e6000c101d04 */
.L_x_461:
[----:B------:R-:W-:Y:S05]  /*36e0*/  BSYNC B2 ;  /* 0x0000000000027941 */ /* 0x000fea0003800000 */
.L_x_460:
[----:B------:R-:W-:Y:S01]  /*36f0*/  ISETP.NE.AND P3, PT, R21, RZ, PT ;  /* 0x000000ff1500720c */ /* 0x000fe20003f65270 */
[----:B------:R-:W-:-:S12]  /*3700*/  BSSY B2, `(.L_x_464) ;  /* 0x0000036000027945 */ /* 0x000fd80003800000 */
[----:B------:R-:W-:Y:S05]  /*3710*/  @!P3 BRA `(.L_x_465) ;  /* 0x0000000000d0b947 */ /* 0x000fea0003800000 */
[----:B----4-:R4:W0:Y:S01]  /*3720*/  LDS.128 R12, [R85+0x26c00] ;  /* 0x026c0000550c7984 */ /* 0x0108220000000c00 */
[C---:B---3--:R-:W-:Y:S01]  /*3730*/  LEA R76, P3, R23.reuse, R82, 0x1 ;  /* 0x00000052174c7211 */ /* 0x048fe200078608ff */
[----:B------:R-:W-:Y:S03]  /*3740*/  BSSY B3, `(.L_x_466) ;  /* 0x000002f000037945 */ /* 0x000fe60003800000 */
[----:B--2---:R-:W-:Y:S02]  /*3750*/  LEA.HI.X R77, R23, R83, R216, 0x1, P3 ;  /* 0x00000053174d7211 */ /* 0x004fe400018f0cd8 */
[----:B------:R-:W-:-:S13]  /*3760*/  ISETP.GE.AND P3, PT, R221, R114, PT ;  /* 0x00000072dd00720c */ /* 0x000fda0003f66270 */
[----:B----4-:R-:W-:Y:S05]  /*3770*/  @P3 BRA `(.L_x_467) ;  /* 0x0000000000ac3947 */ /* 0x010fea0003800000 */
[--C-:B------:R-:W-:Y:S01]  /*3780*/  SHF.R.U64 R11, R72, 0x10, R73.reuse ;  /* 0x00000010480b7819 */ /* 0x100fe20000001249 */
[--C-:B0-----:R-:W-:Y:S01]  /*3790*/  HADD2.F32 R78, -RZ, R13.reuse.H1_H1 ;  /* 0x3000000dff4e7230 */ /* 0x101fe20000004100 */
[----:B------:R-:W-:Y:S01]  /*37a0*/  SHF.R.U32.HI R72, RZ, 0x10, R73 ;  /* 0x00000010ff487819 */ /* 0x000fe20000011649 */
[----:B------:R-:W-:Y:S01]  /*37b0*/  HADD2.F32 R80, -RZ, R13.H0_H0 ;  /* 0x2000000dff507230 */ /* 0x000fe20000004100 */
[--C-:B------:R-:W-:Y:S01]  /*37c0*/  SHF.R.U64 R73, R74, 0x10, R75.reuse ;  /* 0x000000104a497819 */ /* 0x100fe2000000124b */
[--C-:B------:R-:W-:Y:S01]  /*37d0*/  HADD2.F32 R13, -RZ, R15.reuse.H1_H1 ;  /* 0x3000000fff0d7230 */ /* 0x100fe20000004100 */
[----:B------:R-:W-:Y:S01]  /*37e0*/  SHF.R.U32.HI R74, RZ, 0x10, R75 ;  /* 0x00000010ff4a7819 */ /* 0x000fe2000001164b */
[----:B------:R-:W-:Y:S02]  /*37f0*/  HADD2.F32 R15, -RZ, R15.H0_H0 ;  /* 0x2000000fff0f7230 */ /* 0x000fe40000004100 */
[----:B------:R-:W-:Y:S02]  /*3800*/  HADD2.F32 R73, -RZ, R73.H0_H0 ;  /* 0x20000049ff497230 */ /* 0x000fe40000004100 */
[----:B------:R-:W-:-:S02]  /*3810*/  HADD2.F32 R74, -RZ, R74.H0_H0 ;  /* 0x2000004aff4a7230 */ /* 0x000fc40000004100 */
[----:B------:R-:W-:Y:S02]  /*3820*/  HADD2.F32 R72, -RZ, R72.H0_H0 ;  /* 0x20000048ff487230 */ /* 0x000fe40000004100 */
[-C--:B------:R-:W-:Y:S01]  /*3830*/  FMUL.FTZ R75, R78, R73.reuse ;  /* 0x000000494e4b7220 */ /* 0x080fe20000410000 */
[----:B------:R-:W-:Y:S02]  /*3840*/  HADD2.F32 R11, -RZ, R11.H0_H0 ;  /* 0x2000000bff0b7230 */ /* 0x000fe40000004100 */
[-C--:B------:R-:W-:Y:S01]  /*3850*/  FMUL.FTZ R152, R13, R74.reuse ;  /* 0x0000004a0d987220 */ /* 0x080fe20000410000 */
[C---:B------:R-:W-:Y:S01]  /*3860*/  FMUL.FTZ R74, R15.reuse, R74 ;  /* 0x0000004a0f4a7220 */ /* 0x040fe20000410000 */
[----:B------:R-:W-:Y:S02]  /*3870*/  FMUL.FTZ R73, R80, R73 ;  /* 0x0000004950497220 */ /* 0x000fe40000410000 */
        /* <DEDUP_REMOVED lines=9> */
[-C--:B------:R-:W-:Y:S01]  /*3910*/  FMUL.FTZ R73, R72, R15.reuse ;  /* 0x0000000f48497220 */ /* 0x080fe20000410000 */
[--C-:B------:R-:W-:Y:S02]  /*3920*/  HADD2.F32 R12, -RZ, R14.reuse.H1_H1 ;  /* 0x3000000eff0c7230 */ /* 0x100fe40000004100 */
[----:B------:R-:W-:Y:S01]  /*3930*/  FMUL.FTZ R79, R74, R15 ;  /* 0x0000000f4a4f7220 */ /* 0x000fe20000410000 */
[----:B------:R-:W-:Y:S01]  /*3940*/  HADD2.F32 R14, -RZ, R14.H0_H0 ;  /* 0x2000000eff0e7230 */ /* 0x000fe20000004100 */
[----:B------:R-:W-:Y:S01]  /*3950*/  F2FP.F16.F32.PACK_AB R75, R78, R75 ;  /* 0x0000004b4e4b723e */ /* 0x000fe200000000ff */
[----:B------:R-:W-:-:S02]  /*3960*/  HADD2.F32 R11, -RZ, R157.H0_H0 ;  /* 0x2000009dff0b7230 */ /* 0x000fc40000004100 */
[-C--:B------:R-:W-:Y:S01]  /*3970*/  FMUL.FTZ R15, R12, R159.reuse ;  /* 0x0000009f0c0f7220 */ /* 0x080fe20000410000 */
[----:B------:R-:W-:Y:S02]  /*3980*/  HADD2.F32 R157, -RZ, R157.H1_H1 ;  /* 0x3000009dff9d7230 */ /* 0x000fe40000004100 */
[----:B------:R-:W-:Y:S01]  /*3990*/  FMUL.FTZ R159, R14, R159 ;  /* 0x0000009f0e9f7220 */ /* 0x000fe20000410000 */
[----:B------:R-:W-:Y:S02]  /*39a0*/  IMAD.MOV.U32 R13, RZ, RZ, R75 ;  /* 0x000000ffff0d7224 */ /* 0x000fe400078e004b */
[-C--:B------:R-:W-:Y:S01]  /*39b0*/  FFMA.FTZ R73, R74, R11.reuse, -R73 ;  /* 0x0000000b4a497223 */ /* 0x080fe20000010849 */
[----:B------:R-:W-:Y:S01]  /*39c0*/  FFMA.FTZ R72, R72, R11, R79 ;  /* 0x0000000b48487223 */ /* 0x000fe2000001004f */
[-C--:B------:R-:W-:Y:S01]  /*39d0*/  FFMA.FTZ R15, R14, R157.reuse, -R15 ;  /* 0x0000009d0e0f7223 */ /* 0x080fe2000001080f */
[----:B------:R-:W-:-:S03]  /*39e0*/  FFMA.FTZ R12, R12, R157, R159 ;  /* 0x0000009d0c0c7223 */ /* 0x000fc6000001009f */
[----:B------:R-:W-:Y:S02]  /*39f0*/  F2FP.F16.F32.PACK_AB R74, R72, R73 ;  /* 0x00000049484a723e */ /* 0x000fe400000000ff */
[----:B------:R-:W-:Y:S01]  /*3a00*/  F2FP.F16.F32.PACK_AB R14, R12, R15 ;  /* 0x0000000f0c0e723e */ /* 0x000fe200000000ff */
[----:B------:R-:W-:Y:S01]  /*3a10*/  IMAD.MOV.U32 R15, RZ, RZ, R152 ;  /* 0x000000ffff0f7224 */ /* 0x000fe200078e0098 */
[----:B------:R-:W-:-:S07]  /*3a20*/  MOV R12, R74 ;  /* 0x0000004a000c7202 */ /* 0x000fce0000000f00 */
.L_x_467:
[----:B------:R-:W-:Y:S05]  /*3a30*/  BSYNC B3 ;  /* 0x0000000000037941 */ /* 0x000fea0003800000 */
.L_x_466:
[----:B------:R-:W-:Y:S02]  /*3a40*/  ULDC.64 UR4, c[0x0][0x208] ;  /* 0x0000820000047ab9 */ /* 0x000fe40000000a00 */
[----:B0-----:R0:W-:Y:S03]  /*3a50*/  ST.E.128 desc[UR4][R76.64], R12 ;  /* 0x0000000c4c007985 */ /* 0x0011e6000c101d04 */
.L_x_465:
[----:B------:R-:W-:Y:S05]  /*3a60*/  BSYNC B2 ;  /* 0x0000000000027941 */ /* 0x000fea0003800000 */
.L_x_464:
[----:B------:R-:W-:Y:S01]  /*3a70*/  ISETP.NE.AND P3, PT, R25, RZ, PT ;  /* 0x000000ff1900720c */ /* 0x000fe20003f65270 */
[----:B------:R-:W-:-:S12]  /*3a80*/  BSSY B2, `(.L_x_468) ;  /* 0x0000035000027945 */ /* 0x000fd80003800000 */
[----:B------:R-:W-:Y:S05]  /*3a90*/  @!P3 BRA `(.L_x_469) ;  /* 0x0000000000ccb947 */ /* 0x000fea0003800000 */
[----:B0---4-:R0:W4:Y:S01]  /*3aa0*/  LDS.128 R12, [R85+0x29400] ;  /* 0x02940000550c7984 */ /* 0x0111220000000c00 */
[C---:B---3--:R-:W-:Y:S01]  /*3ab0*/  LEA R72, P3, R18.reuse, R82, 0x1 ;  /* 0x0000005212487211 */ /* 0x048fe200078608ff */
[----:B------:R-:W-:Y:S03]  /*3ac0*/  BSSY B3, `(.L_x_470) ;  /* 0x000002e000037945 */ /* 0x000fe60003800000 */
[----:B--2---:R-:W-:Y:S02]  /*3ad0*/  LEA.HI.X R73, R18, R83, R218, 0x1, P3 ;  /* 0x0000005312497211 */ /* 0x004fe400018f0cda */
[----:B------:R-:W-:-:S13]  /*3ae0*/  ISETP.GE.AND P3, PT, R220, R114, PT ;  /* 0x00000072dc00720c */ /* 0x000fda0003f66270 */
[----:B0-----:R-:W-:Y:S05]  /*3af0*/  @P3 BRA `(.L_x_471) ;  /* 0x0000000000a83947 */ /* 0x001fea0003800000 */
[--C-:B------:R-:W-:Y:S01]  /*3b00*/  SHF.R.U64 R74, R68, 0x10, R69.reuse ;  /* 0x00000010444a7819 */ /* 0x100fe20000001245 */
[--C-:B------:R-:W-:Y:S01]  /*3b10*/  HADD2.F32 R75, -RZ, R158.reuse.H0_H0 ;  /* 0x2000009eff4b7230 */ /* 0x100fe20000004100 */
[----:B------:R-:W-:Y:S01]  /*3b20*/  SHF.R.U32.HI R68, RZ, 0x10, R69 ;  /* 0x00000010ff447819 */ /* 0x000fe20000011645 */
[----:B------:R-:W-:Y:S01]  /*3b30*/  HADD2.F32 R158, -RZ, R158.H1_H1 ;  /* 0x3000009eff9e7230 */ /* 0x000fe20000004100 */
[--C-:B------:R-:W-:Y:S02]  /*3b40*/  SHF.R.U64 R69, R70, 0x10, R71.reuse ;  /* 0x0000001046457819 */ /* 0x100fe40000001247 */
[----:B----4-:R-:W-:Y:S01]  /*3b50*/  MOV R11, R13 ;  /* 0x0000000d000b7202 */ /* 0x010fe20000000f00 */
[----:B------:R-:W-:Y:S01]  /*3b60*/  HADD2.F32 R13, -RZ, R74.H0_H0 ;  /* 0x2000004aff0d7230 */ /* 0x000fe20000004100 */
[----:B------:R-:W-:Y:S01]  /*3b70*/  SHF.R.U32.HI R78, RZ, 0x10, R71 ;  /* 0x00000010ff4e7819 */ /* 0x000fe20000011647 */
[----:B------:R-:W-:Y:S02]  /*3b80*/  HADD2.F32 R71, -RZ, R69.H0_H0 ;  /* 0x20000045ff477230 */ /* 0x000fe40000004100 */
[----:B------:R-:W-:-:S02]  /*3b90*/  HADD2.F32 R74, -RZ, R11.H1_H1 ;  /* 0x3000000bff4a7230 */ /* 0x000fc40000004100 */
[----:B------:R-:W-:Y:S02]  /*3ba0*/  HADD2.F32 R70, -RZ, R11.H0_H0 ;  /* 0x2000000bff467230 */ /* 0x000fe40000004100 */
[----:B------:R-:W-:Y:S02]  /*3bb0*/  HADD2.F32 R78, -RZ, R78.H0_H0 ;  /* 0x2000004eff4e7230 */ /* 0x000fe40000004100 */
[-C--:B------:R-:W-:Y:S01]  /*3bc0*/  FMUL.FTZ R11, R74, R71.reuse ;  /* 0x000000474a0b7220 */ /* 0x080fe20000410000 */
[--C-:B------:R-:W-:Y:S02]  /*3bd0*/  HADD2.F32 R69, -RZ, R15.reuse.H1_H1 ;  /* 0x3000000fff457230 */ /* 0x100fe40000004100 */
[C---:B------:R-:W-:Y:S01]  /*3be0*/  FMUL.FTZ R71, R70.reuse, R71 ;  /* 0x0000004746477220 */ /* 0x040fe20000410000 */
[----:B------:R-:W-:Y:S02]  /*3bf0*/  HADD2.F32 R15, -RZ, R15.H0_H0 ;  /* 0x2000000fff0f7230 */ /* 0x000fe40000004100 */
[----:B------:R-:W-:Y:S01]  /*3c00*/  FFMA.FTZ R11, R70, R13, -R11 ;  /* 0x0000000d460b7223 */ /* 0x000fe2000001080b */
[----:B------:R-:W-:-:S02]  /*3c10*/  HADD2.F32 R76, -RZ, R68.H0_H0 ;  /* 0x20000044ff4c7230 */ /* 0x000fc40000004100 */
[-C--:B------:R-:W-:Y:S01]  /*3c20*/  FMUL.FTZ R80, R69, R78.reuse ;  /* 0x0000004e45507220 */ /* 0x080fe20000410000 */
[----:B------:R-:W-:Y:S01]  /*3c30*/  FFMA.FTZ R68, R74, R13, R71 ;  /* 0x0000000d4a447223 */ /* 0x000fe20000010047 */
[C---:B------:R-:W-:Y:S01]  /*3c40*/  FMUL.FTZ R78, R15.reuse, R78 ;  /* 0x0000004e0f4e7220 */ /* 0x040fe20000410000 */
[----:B------:R-:W-:Y:S02]  /*3c50*/  HADD2.F32 R71, -RZ, R148.H0_H0 ;  /* 0x20000094ff477230 */ /* 0x000fe40000004100 */
[-C--:B------:R-:W-:Y:S01]  /*3c60*/  FFMA.FTZ R13, R15, R76.reuse, -R80 ;  /* 0x0000004c0f0d7223 */ /* 0x080fe20000010850 */
[--C-:B------:R-:W-:Y:S02]  /*3c70*/  HADD2.F32 R15, -RZ, R12.reuse.H1_H1 ;  /* 0x3000000cff0f7230 */ /* 0x100fe40000004100 */
[----:B------:R-:W-:Y:S01]  /*3c80*/  FFMA.FTZ R70, R69, R76, R78 ;  /* 0x0000004c45467223 */ /* 0x000fe2000001004e */
[----:B------:R-:W-:Y:S01]  /*3c90*/  HADD2.F32 R12, -RZ, R12.H0_H0 ;  /* 0x2000000cff0c7230 */ /* 0x000fe20000004100 */
[----:B------:R-:W-:Y:S01]  /*3ca0*/  F2FP.F16.F32.PACK_AB R11, R68, R11 ;  /* 0x0000000b440b723e */ /* 0x000fe200000000ff */
[----:B------:R-:W-:-:S02]  /*3cb0*/  HADD2.F32 R69, -RZ, R14.H1_H1 ;  /* 0x3000000eff457230 */ /* 0x000fc40000004100 */
[-C--:B------:R-:W-:Y:S01]  /*3cc0*/  FMUL.FTZ R77, R15, R75.reuse ;  /* 0x0000004b0f4d7220 */ /* 0x080fe20000410000 */
[----:B------:R-:W-:Y:S02]  /*3cd0*/  HADD2.F32 R14, -RZ, R14.H0_H0 ;  /* 0x2000000eff0e7230 */ /* 0x000fe40000004100 */
[C---:B------:R-:W-:Y:S01]  /*3ce0*/  FMUL.FTZ R76, R12.reuse, R75 ;  /* 0x0000004b0c4c7220 */ /* 0x040fe20000410000 */
[----:B------:R-:W-:Y:S02]  /*3cf0*/  HADD2.F32 R74, -RZ, R150.H1_H1 ;  /* 0x30000096ff4a7230 */ /* 0x000fe40000004100 */
[-C--:B------:R-:W-:Y:S01]  /*3d00*/  FMUL.FTZ R75, R69, R158.reuse ;  /* 0x0000009e454b7220 */ /* 0x080fe20000410000 */
[-C--:B------:R-:W-:Y:S01]  /*3d10*/  FFMA.FTZ R77, R12, R71.reuse, -R77 ;  /* 0x000000470c4d7223 */ /* 0x080fe2000001084d */
[C---:B------:R-:W-:Y:S01]  /*3d20*/  FMUL.FTZ R158, R14.reuse, R158 ;  /* 0x0000009e0e9e7220 */ /* 0x040fe20000410000 */
[----:B------:R-:W-:Y:S01]  /*3d30*/  FFMA.FTZ R76, R15, R71, R76 ;  /* 0x000000470f4c7223 */ /* 0x000fe2000001004c */
[-C--:B------:R-:W-:Y:S01]  /*3d40*/  FFMA.FTZ R75, R14, R74.reuse, -R75 ;  /* 0x0000004a0e4b7223 */ /* 0x080fe2000001084b */
[----:B------:R-:W-:Y:S01]  /*3d50*/  F2FP.F16.F32.PACK_AB R15, R70, R13 ;  /* 0x0000000d460f723e */ /* 0x000fe200000000ff */
[----:B------:R-:W-:Y:S01]  /*3d60*/  FFMA.FTZ R158, R69, R74, R158 ;  /* 0x0000004a459e7223 */ /* 0x000fe2000001009e */
[----:B------:R-:W-:Y:S01]  /*3d70*/  IMAD.MOV.U32 R13, RZ, RZ, R11 ;  /* 0x000000ffff0d7224 */ /* 0x000fe200078e000b */
[----:B------:R-:W-:-:S03]  /*3d80*/  F2FP.F16.F32.PACK_AB R12, R76, R77 ;  /* 0x0000004d4c0c723e */ /* 0x000fc600000000ff */
[----:B------:R-:W-:-:S07]  /*3d90*/  F2FP.F16.F32.PACK_AB R14, R158, R75 ;  /* 0x0000004b9e0e723e */ /* 0x000fce00000000ff */
.L_x_471:
[----:B------:R-:W-:Y:S05]  /*3da0*/  BSYNC B3 ;  /* 0x0000000000037941 */ /* 0x000fea0003800000 */
.L_x_470:
[----:B------:R-:W-:Y:S02]  /*3db0*/  ULDC.64 UR4, c[0x0][0x208] ;  /* 0x0000820000047ab9 */ /* 0x000fe40000000a00 */
[----:B----4-:R0:W-:Y:S03]  /*3dc0*/  ST.E.128 desc[UR4][R72.64], R12 ;  /* 0x0000000c48007985 */ /* 0x0101e6000c101d04 */
.L_x_469:
[----:B------:R-:W-:Y:S05]  /*3dd0*/  BSYNC B2 ;  /* 0x0000000000027941 */ /* 0x000fea0003800000 */
.L_x_468:
[----:B------:R-:W-:-:S13]  /*3de0*/  ISETP.NE.AND P3, PT, R26, RZ, PT ;  /* 0x000000ff1a00720c */ /* 0x000fda0003f65270 */
[----:B------:R-:W-:Y:S05]  /*3df0*/  @!P3 BRA `(.L_x_459) ;  /* 0x0000000000c8b947 */ /* 0x000fea0003800000 */
[----:B0---4-:R0:W4:Y:S01]  /*3e00*/  LDS.128 R12, [R85+0x2bc00] ;  /* 0x02bc0000550c7984 */ /* 0x0111220000000c00 */
[C---:B---3--:R-:W-:Y:S01]  /*3e10*/  LEA R68, P3, R19.reuse, R82, 0x1 ;  /* 0x0000005213447211 */ /* 0x048fe200078608ff */
[----:B------:R-:W-:Y:S03]  /*3e20*/  BSSY B2, `(.L_x_472) ;  /* 0x000002d000027945 */ /* 0x000fe60003800000 */
[----:B--2---:R-:W-:Y:S02]  /*3e30*/  LEA.HI.X R69, R19, R83, R217, 0x1, P3 ;  /* 0x0000005313457211 */ /* 0x004fe400018f0cd9 */
[----:B------:R-:W-:-:S13]  /*3e40*/  ISETP.GE.AND P3, PT, R222, R114, PT ;  /* 0x00000072de00720c */ /* 0x000fda0003f66270 */
[----:B0-----:R-:W-:Y:S05]  /*3e50*/  @P3 BRA `(.L_x_473) ;  /* 0x0000000000a43947 */ /* 0x001fea0003800000 */
[----:B------:R-:W-:Y:S01]  /*3e60*/  SHF.R.U64 R11, R64, 0x10, R65 ;  /* 0x00000010400b7819 */ /* 0x000fe20000001241 */
[----:B----4-:R-:W-:Y:S01]  /*3e70*/  IMAD.MOV.U32 R64, RZ, RZ, R15 ;  /* 0x000000ffff407224 */ /* 0x010fe200078e000f */
[--C-:B------:R-:W-:Y:S01]  /*3e80*/  SHF.R.U64 R70, R66, 0x10, R67.reuse ;  /* 0x0000001042467819 */ /* 0x100fe20000001243 */
[----:B------:R-:W-:Y:S01]  /*3e90*/  HADD2.F32 R15, -RZ, R13.H1_H1 ;  /* 0x3000000dff0f7230 */ /* 0x000fe20000004100 */
[----:B------:R-:W-:Y:S01]  /*3ea0*/  SHF.R.U32.HI R67, RZ, 0x10, R67 ;  /* 0x00000010ff437819 */ /* 0x000fe20000011643 */
[----:B------:R-:W-:Y:S01]  /*3eb0*/  HADD2.F32 R66, -RZ, R11.H0_H0 ;  /* 0x2000000bff427230 */ /* 0x000fe20000004100 */
[----:B------:R-:W-:Y:S01]  /*3ec0*/  SHF.R.U32.HI R65, RZ, 0x10, R65 ;  /* 0x00000010ff417819 */ /* 0x000fe20000011641 */
[----:B------:R-:W-:Y:S02]  /*3ed0*/  HADD2.F32 R11, -RZ, R13.H0_H0 ;  /* 0x2000000dff0b7230 */ /* 0x000fe40000004100 */
[----:B------:R-:W-:Y:S02]  /*3ee0*/  HADD2.F32 R13, -RZ, R64.H1_H1 ;  /* 0x30000040ff0d7230 */ /* 0x000fe40000004100 */
[----:B------:R-:W-:-:S02]  /*3ef0*/  HADD2.F32 R70, -RZ, R70.H0_H0 ;  /* 0x20000046ff467230 */ /* 0x000fc40000004100 */
[----:B------:R-:W-:Y:S02]  /*3f00*/  HADD2.F32 R67, -RZ, R67.H0_H0 ;  /* 0x20000043ff437230 */ /* 0x000fe40000004100 */
[----:B------:R-:W-:Y:S02]  /*3f10*/  HADD2.F32 R64, -RZ, R64.H0_H0 ;  /* 0x20000040ff407230 */ /* 0x000fe40000004100 */
[-C--:B------:R-:W-:Y:S01]  /*3f20*/  FMUL.FTZ R72, R15, R70.reuse ;  /* 0x000000460f487220 */ /* 0x080fe20000410000 */
[----:B------:R-:W-:Y:S02]  /*3f30*/  HADD2.F32 R65, -RZ, R65.H0_H0 ;  /* 0x20000041ff417230 */ /* 0x000fe40000004100 */
[----:B------:R-:W-:Y:S01]  /*3f40*/  FMUL.FTZ R70, R11, R70 ;  /* 0x000000460b467220 */ /* 0x000fe20000410000 */
[-C--:B------:R-:W-:Y:S01]  /*3f50*/  FMUL.FTZ R71, R13, R67.reuse ;  /* 0x000000430d477220 */ /* 0x080fe20000410000 */
[C---:B------:R-:W-:Y:S01]  /*3f60*/  FMUL.FTZ R74, R64.reuse, R67 ;  /* 0x00000043404a7220 */ /* 0x040fe20000410000 */
[-C--:B------:R-:W-:Y:S01]  /*3f70*/  FFMA.FTZ R11, R11, R66.reuse, -R72 ;  /* 0x000000420b0b7223 */ /* 0x080fe20000010848 */
[----:B------:R-:W-:Y:S01]  /*3f80*/  FFMA.FTZ R70, R15, R66, R70 ;  /* 0x000000420f467223 */ /* 0x000fe20000010046 */
[-C--:B------:R-:W-:Y:S01]  /*3f90*/  FFMA.FTZ R71, R64, R65.reuse, -R71 ;  /* 0x0000004140477223 */ /* 0x080fe20000010847 */
[----:B------:R-:W-:Y:S01]  /*3fa0*/  FFMA.FTZ R74, R13, R65, R74 ;  /* 0x000000410d4a7223 */ /* 0x000fe2000001004a */
[----:B------:R-:W-:-:S02]  /*3fb0*/  HADD2.F32 R13, -RZ, R12.H1_H1 ;  /* 0x3000000cff0d7230 */ /* 0x000fc40000004100 */
[--C-:B------:R-:W-:Y:S02]  /*3fc0*/  HADD2.F32 R65, -RZ, R145.reuse.H0_H0 ;  /* 0x20000091ff417230 */ /* 0x100fe40000004100 */
[----:B------:R-:W-:Y:S02]  /*3fd0*/  HADD2.F32 R12, -RZ, R12.H0_H0 ;  /* 0x2000000cff0c7230 */ /* 0x000fe40000004100 */
[--C-:B------:R-:W-:Y:S02]  /*3fe0*/  HADD2.F32 R15, -RZ, R14.reuse.H1_H1 ;  /* 0x3000000eff0f7230 */ /* 0x100fe40000004100 */
[-C--:B------:R-:W-:Y:S01]  /*3ff0*/  FMUL.FTZ R67, R13, R65.reuse ;  /* 0x000000410d437220 */ /* 0x080fe20000410000 */
[----:B------:R-:W-:Y:S02]  /*4000*/  HADD2.F32 R145, -RZ, R145.H1_H1 ;  /* 0x30000091ff917230 */ /* 0x000fe40000004100 */
[----:B------:R-:W-:Y:S01]  /*4010*/  FMUL.FTZ R66, R12, R65 ;  /* 0x000000410c427220 */ /* 0x000fe20000410000 */
[----:B------:R-:W-:-:S02]  /*4020*/  HADD2.F32 R14, -RZ, R14.H0_H0 ;  /* 0x2000000eff0e7230 */ /* 0x000fc40000004100 */
[--C-:B------:R-:W-:Y:S02]  /*4030*/  HADD2.F32 R64, -RZ, R144.reuse.H0_H0 ;  /* 0x20000090ff407230 */ /* 0x100fe40000004100 */
[-C--:B------:R-:W-:Y:S01]  /*4040*/  FMUL.FTZ R65, R15, R145.reuse ;  /* 0x000000910f417220 */ /* 0x080fe20000410000 */
[----:B------:R-:W-:Y:S02]  /*4050*/  HADD2.F32 R144, -RZ, R144.H1_H1 ;  /* 0x30000090ff907230 */ /* 0x000fe40000004100 */
[----:B------:R-:W-:Y:S01]  /*4060*/  FMUL.FTZ R72, R14, R145 ;  /* 0x000000910e487220 */ /* 0x000fe20000410000 */
[-C--:B------:R-:W-:Y:S01]  /*4070*/  FFMA.FTZ R67, R12, R64.reuse, -R67 ;  /* 0x000000400c437223 */ /* 0x080fe20000010843 */
[----:B------:R-:W-:Y:S01]  /*4080*/  FFMA.FTZ R66, R13, R64, R66 ;  /* 0x000000400d427223 */ /* 0x000fe20000010042 */
[-C--:B------:R-:W-:Y:S01]  /*4090*/  FFMA.FTZ R65, R14, R144.reuse, -R65 ;  /* 0x000000900e417223 */ /* 0x080fe20000010841 */
[----:B------:R-:W-:Y:S01]  /*40a0*/  FFMA.FTZ R72, R15, R144, R72 ;  /* 0x000000900f487223 */ /* 0x000fe20000010048 */
[----:B------:R-:W-:-:S02]  /*40b0*/  F2FP.F16.F32.PACK_AB R13, R70, R11 ;  /* 0x0000000b460d723e */ /* 0x000fc400000000ff */
[----:B------:R-:W-:Y:S02]  /*40c0*/  F2FP.F16.F32.PACK_AB R15, R74, R71 ;  /* 0x000000474a0f723e */ /* 0x000fe400000000ff */
[----:B------:R-:W-:Y:S02]  /*40d0*/  F2FP.F16.F32.PACK_AB R12, R66, R67 ;  /* 0x00000043420c723e */ /* 0x000fe400000000ff */
[----:B------:R-:W-:-:S07]  /*40e0*/  F2FP.F16.F32.PACK_AB R14, R72, R65 ;  /* 0x00000041480e723e */ /* 0x000fce00000000ff */
.L_x_473:
[----:B------:R-:W-:Y:S05]  /*40f0*/  BSYNC B2 ;  /* 0x0000000000027941 */ /* 0x000fea0003800000 */
.L_x_472:
[----:B------:R-:W-:Y:S02]  /*4100*/  ULDC.64 UR4, c[0x0][0x208] ;  /* 0x0000820000047ab9 */ /* 0x000fe40000000a00 */
[----:B----4-:R0:W-:Y:S03]  /*4110*/  ST.E.128 desc[UR4][R68.64], R12 ;  /* 0x0000000c44007985 */ /* 0x0101e6000c101d04 */
.L_x_459:
[----:B------:R-:W-:Y:S05]  /*4120*/  BSYNC B1 ;  /* 0x0000000000017941 */ /* 0x000fea0003800000 */
.L_x_458:
[----:B------:R-:W-:-:S03]  /*4130*/  UMOV UR4, 0xffffffff ;  /* 0xffffffff00047882 */ /* 0x000fc60000000000 */
[----:B------:R-:W-:Y:S05]  /*4140*/  BRA.DIV UR4, `(.L_x_474) ;  /* 0x0000023a04447947 */ /* 0x000fea000b800000 */
[----:B------:R0:W0:Y:S04]  /*4150*/  SHFL.IDX PT, R67, R117, 0x1, 0x181f ;  /* 0x00381f0075437f89 */ /* 0x00002800000e0000 */
[----:B------:R0:W0:Y:S02]  /*4160*/  SHFL.IDX PT, R66, R118, 0x1, 0x181f ;  /* 0x00381f0076427f89 */ /* 0x00002400000e0000 */
.L_x_813:
[----:B------:R-:W-:Y:S04]  /*4170*/  BSSY B1, `(.L_x_475) ;  /* 0x00000d5000017945 */ /* 0x000fe80003800000 */
[----:B------:R-:W-:Y:S05]  /*4180*/  @P4 BRA `(.L_x_476) ;  /* 0x0000000c004c4947 */ /* 0x000fea0003800000 */
[----:B------:R-:W-:Y:S01]  /*4190*/  ISETP.NE.AND P3, PT, R3, RZ, PT ;  /* 0x000000ff0300720c */ /* 0x000fe20003f65270 */
[----:B------:R-:W-:-:S12]  /*41a0*/  BSSY B2, `(.L_x_477) ;  /* 0x0000034000027945 */ /* 0x000fd80003800000 */
[----:B------:R-:W-:Y:S05]  /*41b0*/  @!P3 BRA `(.L_x_478) ;  /* 0x0000000000c8b947 */ /* 0x000fea0003800000 */
[----:B0---4-:R0:W4:Y:S01]  /*41c0*/  LDS.128 R12, [R85+0x25400] ;  /* 0x02540000550c7984 */ /* 0x0111220000000c00 */
[----:B------:R-:W-:Y:S01]  /*41d0*/  ISETP.GE.AND P4, PT, R214, R114, PT ;  /* 0x00000072d600720c */ /* 0x000fe20003f86270 */
[----:B------:R-:W-:Y:S01]  /*41e0*/  BSSY B3, `(.L_x_479) ;  /* 0x000002d000037945 */ /* 0x000fe20003800000 */
[----:B------:R-:W-:-:S04]  /*41f0*/  LEA R64, P3, R16, R66, 0x1 ;  /* 0x0000004210407211 */ /* 0x000fc800078608ff */
[----:B------:R-:W-:-:S07]  /*4200*/  LEA.HI.X R65, R16, R67, R17, 0x1, P3 ;  /* 0x0000004310417211 */ /* 0x000fce00018f0c11 */
[----:B0-----:R-:W-:Y:S05]  /*4210*/  @P4 BRA `(.L_x_480) ;  /* 0x0000000000a44947 */ /* 0x001fea0003800000 */
[----:B------:R-:W-:Y:S01]  /*4220*/  SHF.R.U64 R11, R60, 0x10, R61 ;  /* 0x000000103c0b7819 */ /* 0x000fe2000000123d */
[--C-:B----4-:R-:W-:Y:S01]  /*4230*/  HADD2.F32 R60, -RZ, R15.reuse.H1_H1 ;  /* 0x3000000fff3c7230 */ /* 0x110fe20000004100 */
[--C-:B------:R-:W-:Y:S01]  /*4240*/  SHF.R.U64 R68, R62, 0x10, R63.reuse ;  /* 0x000000103e447819 */ /* 0x100fe2000000123f */
[----:B------:R-:W-:Y:S01]  /*4250*/  HADD2.F32 R15, -RZ, R15.H0_H0 ;  /* 0x2000000fff0f7230 */ /* 0x000fe20000004100 */
[----:B------:R-:W-:Y:S01]  /*4260*/  SHF.R.U32.HI R63, RZ, 0x10, R63 ;  /* 0x00000010ff3f7819 */ /* 0x000fe2000001163f */
[----:B------:R-:W-:Y:S01]  /*4270*/  HADD2.F32 R62, -RZ, R11.H0_H0 ;  /* 0x2000000bff3e7230 */ /* 0x000fe20000004100 */
[----:B------:R-:W-:Y:S01]  /*4280*/  SHF.R.U32.HI R61, RZ, 0x10, R61 ;  /* 0x00000010ff3d7819 */ /* 0x000fe2000001163d */
[----:B------:R-:W-:Y:S02]  /*4290*/  HADD2.F32 R68, -RZ, R68.H0_H0 ;  /* 0x20000044ff447230 */ /* 0x000fe40000004100 */
[--C-:B------:R-:W-:Y:S02]  /*42a0*/  HADD2.F32 R11, -RZ, R13.reuse.H1_H1 ;  /* 0x3000000dff0b7230 */ /* 0x100fe40000004100 */
[----:B------:R-:W-:-:S02]  /*42b0*/  HADD2.F32 R13, -RZ, R13.H0_H0 ;  /* 0x2000000dff0d7230 */ /* 0x000fc40000004100 */
[----:B------:R-:W-:Y:S02]  /*42c0*/  HADD2.F32 R63, -RZ, R63.H0_H0 ;  /* 0x2000003fff3f7230 */ /* 0x000fe40000004100 */
[-C--:B------:R-:W-:Y:S01]  /*42d0*/  FMUL.FTZ R70, R11, R68.reuse ;  /* 0x000000440b467220 */ /* 0x080fe20000410000 */
[----:B------:R-:W-:Y:S02]  /*42e0*/  HADD2.F32 R61, -RZ, R61.H0_H0 ;  /* 0x2000003dff3d7230 */ /* 0x000fe40000004100 */
[----:B------:R-:W-:Y:S01]  /*42f0*/  FMUL.FTZ R68, R13, R68 ;  /* 0x000000440d447220 */ /* 0x000fe20000410000 */
[----:B------:R-:W-:Y:S02]  /*4300*/  HADD2.F32 R150, -RZ, R150.H0_H0 ;  /* 0x20000096ff967230 */ /* 0x000fe40000004100 */
[-C--:B------:R-:W-:Y:S01]  /*4310*/  FMUL.FTZ R72, R60, R63.reuse ;  /* 0x0000003f3c487220 */ /* 0x080fe20000410000 */
[----:B------:R-:W-:Y:S01]  /*4320*/  FMUL.FTZ R69, R15, R63 ;  /* 0x0000003f0f457220 */ /* 0x000fe20000410000 */
[----:B------:R-:W-:Y:S01]  /*4330*/  FFMA.FTZ R63, R11, R62, R68 ;  /* 0x0000003e0b3f7223 */ /* 0x000fe20000010044 */
[----:B------:R-:W-:-:S02]  /*4340*/  HADD2.F32 R11, -RZ, R12.H1_H1 ;  /* 0x3000000cff0b7230 */ /* 0x000fc40000004100 */
[-C--:B------:R-:W-:Y:S01]  /*4350*/  FFMA.FTZ R72, R15, R61.reuse, -R72 ;  /* 0x0000003d0f487223 */ /* 0x080fe20000010848 */
[----:B------:R-:W-:Y:S01]  /*4360*/  FFMA.FTZ R70, R13, R62, -R70 ;  /* 0x0000003e0d467223 */ /* 0x000fe20000010846 */
[----:B------:R-:W-:Y:S02]  /*4370*/  HADD2.F32 R15, -RZ, R149.H1_H1 ;  /* 0x30000095ff0f7230 */ /* 0x000fe40000004100 */
[----:B------:R-:W-:Y:S01]  /*4380*/  FFMA.FTZ R69, R60, R61, R69 ;  /* 0x0000003d3c457223 */ /* 0x000fe20000010045 */
[----:B------:R-:W-:Y:S02]  /*4390*/  HADD2.F32 R12, -RZ, R12.H0_H0 ;  /* 0x2000000cff0c7230 */ /* 0x000fe40000004100 */
[--C-:B------:R-:W-:Y:S02]  /*43a0*/  HADD2.F32 R13, -RZ, R14.reuse.H1_H1 ;  /* 0x3000000eff0d7230 */ /* 0x100fe40000004100 */
[----:B------:R-:W-:Y:S01]  /*43b0*/  FMUL.FTZ R61, R11, R15 ;  /* 0x0000000f0b3d7220 */ /* 0x000fe20000410000 */
[----:B------:R-:W-:-:S02]  /*43c0*/  HADD2.F32 R14, -RZ, R14.H0_H0 ;  /* 0x2000000eff0e7230 */ /* 0x000fc40000004100 */
[----:B------:R-:W-:Y:S01]  /*43d0*/  FMUL.FTZ R60, R12, R15 ;  /* 0x0000000f0c3c7220 */ /* 0x000fe20000410000 */
[----:B------:R-:W-:Y:S02]  /*43e0*/  HADD2.F32 R149, -RZ, R149.H0_H0 ;  /* 0x20000095ff957230 */ /* 0x000fe40000004100 */
[-C--:B------:R-:W-:Y:S01]  /*43f0*/  FMUL.FTZ R15, R13, R150.reuse ;  /* 0x000000960d0f7220 */ /* 0x080fe20000410000 */
[----:B------:R-:W-:Y:S02]  /*4400*/  HADD2.F32 R148, -RZ, R148.H1_H1 ;  /* 0x30000094ff947230 */ /* 0x000fe40000004100 */
[C---:B------:R-:W-:Y:S01]  /*4410*/  FMUL.FTZ R150, R14.reuse, R150 ;  /* 0x000000960e967220 */ /* 0x040fe20000410000 */
[----:B------:R-:W-:Y:S01]  /*4420*/  F2FP.F16.F32.PACK_AB R69, R69, R72 ;  /* 0x000000484545723e */ /* 0x000fe200000000ff */
[-C--:B------:R-:W-:Y:S02]  /*4430*/  FFMA.FTZ R15, R14, R149.reuse, -R15 ;  /* 0x000000950e0f7223 */ /* 0x080fe4000001080f */
[----:B------:R-:W-:Y:S01]  /*4440*/  FFMA.FTZ R150, R13, R149, R150 ;  /* 0x000000950d967223 */ /* 0x000fe20000010096 */
[-C--:B------:R-:W-:Y:S01]  /*4450*/  FFMA.FTZ R61, R12, R148.reuse, -R61 ;  /* 0x000000940c3d7223 */ /* 0x080fe2000001083d */
[----:B------:R-:W-:Y:S01]  /*4460*/  FFMA.FTZ R60, R11, R148, R60 ;  /* 0x000000940b3c7223 */ /* 0x000fe2000001003c */
[----:B------:R-:W-:-:S02]  /*4470*/  F2FP.F16.F32.PACK_AB R13, R63, R70 ;  /* 0x000000463f0d723e */ /* 0x000fc400000000ff */
[----:B------:R-:W-:Y:S02]  /*4480*/  F2FP.F16.F32.PACK_AB R14, R150, R15 ;  /* 0x0000000f960e723e */ /* 0x000fe400000000ff */
[----:B------:R-:W-:Y:S02]  /*4490*/  F2FP.F16.F32.PACK_AB R12, R60, R61 ;  /* 0x0000003d3c0c723e */ /* 0x000fe400000000ff */
[----:B------:R-:W-:-:S07]  /*44a0*/  MOV R15, R69 ;  /* 0x00000045000f7202 */ /* 0x000fce0000000f00 */
.L_x_480:
[----:B------:R-:W-:Y:S05]  /*44b0*/  BSYNC B3 ;  /* 0x0000000000037941 */ /* 0x000fea0003800000 */
.L_x_479:
[----:B------:R-:W-:Y:S02]  /*44c0*/  ULDC.64 UR4, c[0x0][0x208] ;  /* 0x0000820000047ab9 */ /* 0x000fe40000000a00 */
[----:B----4-:R0:W-:Y:S03]  /*44d0*/  ST.E.128 desc[UR4][R64.64], R12 ;  /* 0x0000000c40007985 */ /* 0x0101e6000c101d04 */
.L_x_478:
[----:B------:R-:W-:Y:S05]  /*44e0*/  BSYNC B2 ;  /* 0x0000000000027941 */ /* 0x000fea0003800000 */
.L_x_477:
        /* <DEDUP_REMOVED lines=17> */
[----:B------:R-:W-:Y:S02]  /*4600*/  HADD2.F32 R11, -RZ, R13.H1_H1 ;  /* 0x3000000dff0b7230 */ /* 0x000fe40000004100 */
[----:B------:R-:W-:-:S02]  /*4610*/  HADD2.F32 R59, -RZ, R59.H0_H0 ;  /* 0x2000003bff3b7230 */ /* 0x000fc40000004100 */
[----:B------:R-:W-:Y:S02]  /*4620*/  HADD2.F32 R13, -RZ, R13.H0_H0 ;  /* 0x2000000dff0d7230 */ /* 0x000fe40000004100 */
[-C--:B------:R-:W-:Y:S01]  /*4630*/  FMUL.FTZ R64, R11, R62.reuse ;  /* 0x0000003e0b407220 */ /* 0x080fe20000410000 */
[----:B------:R-:W-:Y:S02]  /*4640*/  HADD2.F32 R57, -RZ, R57.H0_H0 ;  /* 0x20000039ff397230 */ /* 0x000fe40000004100 */
[-C--:B------:R-:W-:Y:S01]  /*4650*/  FMUL.FTZ R63, R15, R59.reuse ;  /* 0x0000003b0f3f7220 */ /* 0x080fe20000410000 */
[C---:B------:R-:W-:Y:S01]  /*4660*/  FMUL.FTZ R68, R56.reuse, R59 ;  /* 0x0000003b38447220 */ /* 0x040fe20000410000 */
[C---:B------:R-:W-:Y:S01]  /*4670*/  FMUL.FTZ R62, R13.reuse, R62 ;  /* 0x0000003e0d3e7220 */ /* 0x040fe20000410000 */
[----:B------:R-:W-:Y:S01]  /*4680*/  FFMA.FTZ R64, R13, R58, -R64 ;  /* 0x0000003a0d407223 */ /* 0x000fe20000010840 */
[----:B------:R-:W-:Y:S01]  /*4690*/  FFMA.FTZ R65, R56, R57, R63 ;  /* 0x0000003938417223 */ /* 0x000fe2000001003f */
[----:B------:R-:W-:-:S02]  /*46a0*/  HADD2.F32 R56, -RZ, R147.H0_H0 ;  /* 0x20000093ff387230 */ /* 0x000fc40000004100 */
[----:B------:R-:W-:Y:S01]  /*46b0*/  FFMA.FTZ R59, R11, R58, R62 ;  /* 0x0000003a0b3b7223 */ /* 0x000fe2000001003e */
[----:B------:R-:W-:Y:S02]  /*46c0*/  HADD2.F32 R11, -RZ, R12.H1_H1 ;  /* 0x3000000cff0b7230 */ /* 0x000fe40000004100 */
[----:B------:R-:W-:Y:S01]  /*46d0*/  FFMA.FTZ R68, R15, R57, -R68 ;  /* 0x000000390f447223 */ /* 0x000fe20000010844 */
[----:B------:R-:W-:Y:S02]  /*46e0*/  HADD2.F32 R13, -RZ, R14.H1_H1 ;  /* 0x3000000eff0d7230 */ /* 0x000fe40000004100 */
[----:B------:R-:W-:Y:S02]  /*46f0*/  HADD2.F32 R147, -RZ, R147.H1_H1 ;  /* 0x30000093ff937230 */ /* 0x000fe40000004100 */
[----:B------:R-:W-:Y:S01]  /*4700*/  FMUL.FTZ R57, R11, R56 ;  /* 0x000000380b397220 */ /* 0x000fe20000410000 */
[----:B------:R-:W-:Y:S02]  /*4710*/  HADD2.F32 R12, -RZ, R12.H0_H0 ;  /* 0x2000000cff0c7230 */ /* 0x000fe40000004100 */
[----:B------:R-:W-:-:S02]  /*4720*/  HADD2.F32 R14, -RZ, R14.H0_H0 ;  /* 0x2000000eff0e7230 */ /* 0x000fc40000004100 */
[-C--:B------:R-:W-:Y:S01]  /*4730*/  FMUL.FTZ R63, R13, R147.reuse ;  /* 0x000000930d3f7220 */ /* 0x080fe20000410000 */
[--C-:B------:R-:W-:Y:S02]  /*4740*/  HADD2.F32 R15, -RZ, R146.reuse.H0_H0 ;  /* 0x20000092ff0f7230 */ /* 0x100fe40000004100 */
[----:B------:R-:W-:Y:S01]  /*4750*/  FMUL.FTZ R56, R12, R56 ;  /* 0x000000380c387220 */ /* 0x000fe20000410000 */
        /* <DEDUP_REMOVED lines=10> */
.L_x_484:
[----:B------:R-:W-:Y:S05]  /*4800*/  BSYNC B3 ;  /* 0x0000000000037941 */ /* 0x000fea0003800000 */
.L_x_483:
[----:B------:R-:W-:Y:S02]  /*4810*/  ULDC.64 UR4, c[0x0][0x208] ;  /* 0x0000820000047ab9 */ /* 0x000fe40000000a00 */
[----:B----4-:R0:W-:Y:S03]  /*4820*/  ST.E.128 desc[UR4][R60.64], R12 ;  /* 0x0000000c3c007985 */ /* 0x0101e6000c101d04 */
.L_x_482:
[----:B------:R-:W-:Y:S05]  /*4830*/  BSYNC B2 ;  /* 0x0000000000027941 */ /* 0x000fea0003800000 */
.L_x_481:
        /* <DEDUP_REMOVED lines=37> */
[--C-:B------:R-:W-:Y:S02]  /*4a90*/  HADD2.F32 R15, -RZ, R142.reuse.H1_H1 ;  /* 0x3000008eff0f7230 */ /* 0x100fe40000004100 */
[----:B------:R-:W-:Y:S01]  /*4aa0*/  FMUL.FTZ R52, R12, R52 ;  /* 0x000000340c347220 */ /* 0x000fe20000410000 */
[----:B------:R-:W-:Y:S02]  /*4ab0*/  HADD2.F32 R142, -RZ, R142.H0_H0 ;  /* 0x2000008eff8e7230 */ /* 0x000fe40000004100 */
        /* <DEDUP_REMOVED lines=9> */
.L_x_488:
[----:B------:R-:W-:Y:S05]  /*4b50*/  BSYNC B3 ;  /* 0x0000000000037941 */ /* 0x000fea0003800000 */
.L_x_487:
[----:B------:R-:W-:Y:S02]  /*4b60*/  ULDC.64 UR4, c[0x0][0x208] ;  /* 0x0000820000047ab9 */ /* 0x000fe40000000a00 */
[----:B----4-:R0:W-:Y:S03]  /*4b70*/  ST.E.128 desc[UR4][R56.64], R12 ;  /* 0x0000000c38007985 */ /* 0x0101e6000c101d04 */
.L_x_486:
[----:B------:R-:W-:Y:S05]  /*4b80*/  BSYNC B2 ;  /* 0x0000000000027941 */ /* 0x000fea0003800000 */
.L_x_485:
[----:B------:R-:W-:-:S13]  /*4b90*/  ISETP.NE.AND P3, PT, R26, RZ, PT ;  /* 0x000000ff1a00720c */ /* 0x000fda0003f65270 */
        /* <DEDUP_REMOVED lines=47> */
.L_x_490:
[----:B------:R-:W-:Y:S05]  /*4e90*/  BSYNC B2 ;  /* 0x0000000000027941 */ /* 0x000fea0003800000 */
.L_x_489:
[----:B------:R-:W-:Y:S02]  /*4ea0*/  ULDC.64 UR4, c[0x0][0x208] ;  /* 0x0000820000047ab9 */ /* 0x000fe40000000a00 */
[----:B----4-:R0:W-:Y:S03]  /*4eb0*/  ST.E.128 desc[UR4][R52.64], R12 ;  /* 0x0000000c34007985 */ /* 0x0101e6000c101d04 */
.L_x_476:
[----:B------:R-:W-:Y:S05]  /*4ec0*/  BSYNC B1 ;  /* 0x0000000000017941 */ /* 0x000fea0003800000 */
.L_x_475:
[----:B------:R-:W-:-:S03]  /*4ed0*/  UMOV UR4, 0xffffffff ;  /* 0xffffffff00047882 */ /* 0x000fc60000000000 */
[----:B------:R-:W-:Y:S05]  /*4ee0*/  BRA.DIV UR4, `(.L_x_491) ;  /* 0x0000022e04287947 */ /* 0x000fea000b800000 */
[----:B01----:R-:W0:Y:S04]  /*4ef0*/  SHFL.IDX PT, R117, R117, 0x2, 0x181f ;  /* 0x00581f0075757f89 */ /* 0x003e2800000e0000 */
[----:B------:R-:W1:Y:S02]  /*4f00*/  SHFL.IDX PT, R118, R118, 0x2, 0x181f ;  /* 0x00581f0076767f89 */ /* 0x000e6400000e0000 */
.L_x_817:
[----:B------:R-:W-:Y:S05]  /*4f10*/  @P5 BRA `(.L_x_492) ;  /* 0x00000050003c5947 */ /* 0x000fea0003800000 */
[----:B------:R-:W-:Y:S01]  /*4f20*/  ISETP.NE.AND P3, PT, R3, RZ, PT ;  /* 0x000000ff0300720c */ /* 0x000fe20003f65270 */
[----:B------:R-:W-:-:S12]  /*4f30*/  BSSY B1, `(.L_x_493) ;  /* 0x0000033000017945 */ /* 0x000fd80003800000 */
[----:B------:R-:W-:Y:S05]  /*4f40*/  @!P3 BRA `(.L_x_494) ;  /* 0x0000000000c4b947 */ /* 0x000fea0003800000 */
[----:B----4-:R4:W2:Y:S01]  /*4f50*/  LDS.128 R12, [R85+0x26400] ;  /* 0x02640000550c7984 */ /* 0x0108a20000000c00 */
[----:B------:R-:W-:Y:S01]  /*4f60*/  ISETP.GE.AND P4, PT, R214, R114, PT ;  /* 0x00000072d600720c */ /* 0x000fe20003f86270 */
[----:B------:R-:W-:Y:S01]  /*4f70*/  BSSY B2, `(.L_x_495) ;  /* 0x000002c000027945 */ /* 0x000fe20003800000 */
[----:B-1----:R-:W-:-:S04]  /*4f80*/  LEA R48, P3, R16, R118, 0x1 ;  /* 0x0000007610307211 */ /* 0x002fc800078608ff */
[----:B0-----:R-:W-:-:S07]  /*4f90*/  LEA.HI.X R49, R16, R117, R17, 0x1, P3 ;  /* 0x0000007510317211 */ /* 0x001fce00018f0c11 */
[----:B----4-:R-:W-:Y:S05]  /*4fa0*/  @P4 BRA `(.L_x_496) ;  /* 0x0000000000a04947 */ /* 0x010fea0003800000 */
[----:B------:R-:W-:Y:S01]  /*4fb0*/  SHF.R.U64 R11, R44, 0x10, R45 ;  /* 0x000000102c0b7819 */ /* 0x000fe2000000122d */
[--C-:B--2---:R-:W-:Y:S01]  /*4fc0*/  HADD2.F32 R44, -RZ, R15.reuse.H1_H1 ;  /* 0x3000000fff2c7230 */ /* 0x104fe20000004100 */
        /* <DEDUP_REMOVED lines=38> */
.L_x_496:
[----:B------:R-:W-:Y:S05]  /*5230*/  BSYNC B2 ;  /* 0x0000000000027941 */ /* 0x000fea0003800000 */
.L_x_495:
[----:B------:R-:W-:Y:S02]  /*5240*/  ULDC.64 UR4, c[0x0][0x208] ;  /* 0x0000820000047ab9 */ /* 0x000fe40000000a00 */
[----:B--2---:R0:W-:Y:S03]  /*5250*/  ST.E.128 desc[UR4][R48.64], R12 ;  /* 0x0000000c30007985 */ /* 0x0041e6000c101d04 */
.L_x_494:
[----:B------:R-:W-:Y:S05]  /*5260*/  BSYNC B1 ;  /* 0x0000000000017941 */ /* 0x000fea0003800000 */
.L_x_493:
[----:B------:R-:W-:Y:S01]  /*5270*/  ISETP.NE.AND P3, PT, R21, RZ, PT ;  /* 0x000000ff1500720c */ /* 0x000fe20003f65270 */
[----:B------:R-:W-:-:S12]  /*5280*/  BSSY B1, `(.L_x_497) ;  /* 0x0000033000017945 */ /* 0x000fd80003800000 */
[----:B------:R-:W-:Y:S05]  /*5290*/  @!P3 BRA `(.L_x_498) ;  /* 0x0000000000c4b947 */ /* 0x000fea0003800000 */
[----:B0---4-:R0:W4:Y:S01]  /*52a0*/  LDS.128 R12, [R85+0x28c00] ;  /* 0x028c0000550c7984 */ /* 0x0111220000000c00 */
[----:B------:R-:W-:Y:S01]  /*52b0*/  ISETP.GE.AND P4, PT, R221, R114, PT ;  /* 0x00000072dd00720c */ /* 0x000fe20003f86270 */
[----:B------:R-:W-:Y:S01]  /*52c0*/  BSSY B2, `(.L_x_499) ;  /* 0x000002c000027945 */ /* 0x000fe20003800000 */
[----:B-1----:R-:W-:-:S04]  /*52d0*/  LEA R44, P3, R23, R118, 0x1 ;  /* 0x00000076172c7211 */ /* 0x002fc800078608ff */
        /* <DEDUP_REMOVED lines=10> */
[----:B------:R-:W-:Y:S02]  /*5380*/  HADD2.F32 R43, -RZ, R43.H0_H0 ;  /* 0x2000002bff2b7230 */ /* 0x000fe40000004100 */
[----:B------:R-:W-:-:S02]  /*5390*/  HADD2.F32 R11, -RZ, R13.H1_H1 ;  /* 0x3000000dff0b7230 */ /* 0x000fc40000004100 */
[----:B------:R-:W-:Y:S02]  /*53a0*/  HADD2.F32 R13, -RZ, R13.H0_H0 ;  /* 0x2000000dff0d7230 */ /* 0x000fe40000004100 */
[-C--:B------:R-:W-:Y:S01]  /*53b0*/  FMUL.FTZ R47, R15, R43.reuse ;  /* 0x0000002b0f2f7220 */ /* 0x080fe20000410000 */
[----:B------:R-:W-:Y:S02]  /*53c0*/  HADD2.F32 R41, -RZ, R41.H0_H0 ;  /* 0x20000029ff297230 */ /* 0x000fe40000004100 */
[-C--:B------:R-:W-:Y:S01]  /*53d0*/  FMUL.FTZ R48, R11, R46.reuse ;  /* 0x0000002e0b307220 */ /* 0x080fe20000410000 */
[C---:B------:R-:W-:Y:S01]  /*53e0*/  FMUL.FTZ R50, R40.reuse, R43 ;  /* 0x0000002b28327220 */ /* 0x040fe20000410000 */
[C---:B------:R-:W-:Y:S01]  /*53f0*/  FMUL.FTZ R46, R13.reuse, R46 ;  /* 0x0000002e0d2e7220 */ /* 0x040fe20000410000 */
[----:B------:R-:W-:Y:S01]  /*5400*/  FFMA.FTZ R49, R40, R41, R47 ;  /* 0x0000002928317223 */ /* 0x000fe2000001002f */
[-C--:B------:R-:W-:Y:S02]  /*5410*/  FFMA.FTZ R48, R13, R42.reuse, -R48 ;  /* 0x0000002a0d307223 */ /* 0x080fe40000010830 */
[----:B------:R-:W-:Y:S01]  /*5420*/  FFMA.FTZ R43, R11, R42, R46 ;  /* 0x0000002a0b2b7223 */ /* 0x000fe2000001002e */
[----:B------:R-:W-:-:S02]  /*5430*/  HADD2.F32 R40, -RZ, R126.H1_H1 ;  /* 0x3000007eff287230 */ /* 0x000fc40000004100 */
[----:B------:R-:W-:Y:S01]  /*5440*/  FFMA.FTZ R50, R15, R41, -R50 ;  /* 0x000000290f327223 */ /* 0x000fe20000010832 */
[----:B------:R-:W-:Y:S02]  /*5450*/  HADD2.F32 R126, -RZ, R126.H0_H0 ;  /* 0x2000007eff7e7230 */ /* 0x000fe40000004100 */
[----:B------:R-:W-:Y:S02]  /*5460*/  HADD2.F32 R11, -RZ, R12.H1_H1 ;  /* 0x3000000cff0b7230 */ /* 0x000fe40000004100 */
[----:B------:R-:W-:Y:S02]  /*5470*/  HADD2.F32 R13, -RZ, R14.H1_H1 ;  /* 0x3000000eff0d7230 */ /* 0x000fe40000004100 */
[----:B------:R-:W-:Y:S02]  /*5480*/  HADD2.F32 R12, -RZ, R12.H0_H0 ;  /* 0x2000000cff0c7230 */ /* 0x000fe40000004100 */
[----:B------:R-:W-:Y:S01]  /*5490*/  FMUL.FTZ R41, R11, R40 ;  /* 0x000000280b297220 */ /* 0x000fe20000410000 */
[----:B------:R-:W-:-:S02]  /*54a0*/  HADD2.F32 R14, -RZ, R14.H0_H0 ;  /* 0x2000000eff0e7230 */ /* 0x000fc40000004100 */
[----:B------:R-:W-:Y:S01]  /*54b0*/  FMUL.FTZ R47, R13, R126 ;  /* 0x0000007e0d2f7220 */ /* 0x000fe20000410000 */
        /* <DEDUP_REMOVED lines=12> */
.L_x_500:
[----:B------:R-:W-:Y:S05]  /*5580*/  BSYNC B2 ;  /* 0x0000000000027941 */ /* 0x000fea0003800000 */
.L_x_499:
[----:B------:R-:W-:Y:S02]  /*5590*/  ULDC.64 UR4, c[0x0][0x208] ;  /* 0x0000820000047ab9 */ /* 0x000fe40000000a00 */
[----:B----4-:R0:W-:Y:S03]  /*55a0*/  ST.E.128 desc[UR4][R44.64], R12 ;  /* 0x0000000c2c007985 */ /* 0x0101e6000c101d04 */
.L_x_498:
[----:B------:R-:W-:Y:S05]  /*55b0*/  BSYNC B1 ;  /* 0x0000000000017941 */ /* 0x000fea0003800000 */
.L_x_497:
        /* <DEDUP_REMOVED lines=49> */
.L_x_504:
[----:B------:R-:W-:Y:S05]  /*58d0*/  BSYNC B2 ;  /* 0x0000000000027941 */ /* 0x000fea0003800000 */
.L_x_503:
[----:B------:R-:W-:Y:S02]  /*58e0*/  ULDC.64 UR4, c[0x0][0x208] ;  /* 0x0000820000047ab9 */ /* 0x000fe40000000a00 */
[----:B----4-:R0:W-:Y:S03]  /*58f0*/  ST.E.128 desc[UR4][R40.64], R12 ;  /* 0x0000000c28007985 */ /* 0x0101e6000c101d04 */
.L_x_502:
[----:B------:R-:W-:Y:S05]  /*5900*/  BSYNC B1 ;  /* 0x0000000000017941 */ /* 0x000fea0003800000 */
.L_x_501:
[----:B------:R-:W-:-:S13]  /*5910*/  ISETP.NE.AND P3, PT, R26, RZ, PT ;  /* 0x000000ff1a00720c */ /* 0x000fda0003f65270 */
        /* <DEDUP_REMOVED lines=47> */
.L_x_506:
[----:B------:R-:W-:Y:S05]  /*5c10*/  BSYNC B1 ;  /* 0x0000000000017941 */ /* 0x000fea0003800000 */
.L_x_505:
[----:B------:R-:W-:Y:S02]  /*5c20*/  ULDC.64 UR4, c[0x0][0x208] ;  /* 0x0000820000047ab9 */ /* 0x000fe40000000a00 */
[----:B----4-:R0:W-:Y:S01]  /*5c30*/  ST.E.128 desc[UR4][R36.64], R12 ;  /* 0x0000000c24007985 */ /* 0x0101e2000c101d04 */
[----:B------:R-:W-:Y:S05]  /*5c40*/  BRA `(.L_x_492) ;  /* 0x0000004000f07947 */ /* 0x000fea0003800000 */
.L_x_447:
        /* <DEDUP_REMOVED lines=15> */
[----:B------:R-:W-:Y:S01]  /*5d40*/  IADD3 R32, P5, R94, R12, RZ ;  /* 0x0000000c5e207210 */ /* 0x000fe20007fbe0ff */
[----:B------:R-:W-:Y:S01]  /*5d50*/  ULDC.64 UR6, c[0x0][0x400] ;  /* 0x0001000000067ab9 */ /* 0x000fe20000000a00 */
[----:B------:R-:W-:Y:S01]  /*5d60*/  LEA R48, P4, R34, UR4, 0x1 ;  /* 0x0000000422307c11 */ /* 0x000fe2000f8808ff */
[----:B------:R-:W-:Y:S01]  /*5d70*/  IMAD.X R35, R11, 0x1, R5, P0 ;  /* 0x000000010b237824 */ /* 0x000fe200000e0605 */
[----:B------:R-:W-:Y:S02]  /*5d80*/  IADD3.X R33, R80, R7, RZ, P5, !PT ;  /* 0x0000000750217210 */ /* 0x000fe40002ffe4ff */
[----:B------:R-:W-:Y:S02]  /*5d90*/  CS2R R38, SRZ ;  /* 0x0000000000267805 */ /* 0x000fe4000001ff00 */
[----:B------:R-:W-:-:S02]  /*5da0*/  ISETP.GE.AND P5, PT, R213, R114, PT ;  /* 0x00000072d500720c */ /* 0x000fc40003fa6270 */
[----:B------:R-:W-:Y:S02]  /*5db0*/  CS2R R36, SRZ ;  /* 0x0000000000247805 */ /* 0x000fe4000001ff00 */
[----:B------:R-:W-:Y:S02]  /*5dc0*/  LEA.HI.X R49, R34, UR5, R35, 0x1, P4 ;  /* 0x0000000522317c11 */ /* 0x000fe4000a0f0c23 */
[----:B------:R-:W-:Y:S02]  /*5dd0*/  CS2R R34, SRZ ;  /* 0x0000000000227805 */ /* 0x000fe4000001ff00 */
[----:B------:R-:W-:Y:S02]  /*5de0*/  ISETP.GE.AND P4, PT, R16, R114, PT ;  /* 0x000000721000720c */ /* 0x000fe40003f86270 */
[----:B------:R-:W-:Y:S02]  /*5df0*/  CS2R R46, SRZ ;  /* 0x00000000002e7805 */ /* 0x000fe4000001ff00 */
[----:B------:R-:W-:-:S02]  /*5e00*/  LEA R52, P0, R32, UR6, 0x1 ;  /* 0x0000000620347c11 */ /* 0x000fc4000f8008ff */
[----:B------:R-:W-:Y:S02]  /*5e10*/  CS2R R44, SRZ ;  /* 0x00000000002c7805 */ /* 0x000fe4000001ff00 */
[----:B------:R-:W-:Y:S02]  /*5e20*/  CS2R R42, SRZ ;  /* 0x00000000002a7805 */ /* 0x000fe4000001ff00 */
[----:B------:R-:W-:Y:S02]  /*5e30*/  CS2R R40, SRZ ;  /* 0x0000000000287805 */ /* 0x000fe4000001ff00 */
[----:B------:R-:W-:Y:S02]  /*5e40*/  LEA.HI.X R53, R32, UR7, R33, 0x1, P0 ;  /* 0x0000000720357c11 */ /* 0x000fe400080f0c21 */
[----:B------:R-:W-:Y:S01]  /*5e50*/  CS2R R32, SRZ ;  /* 0x0000000000207805 */ /* 0x000fe2000001ff00 */
[----:B------:R-:W-:Y:S02]  /*5e60*/  ULDC.64 UR8, c[0x0][0x208] ;  /* 0x0000820000087ab9 */ /* 0x000fe40000000a00 */
[----:B------:R0:W5:Y:S04]  /*5e70*/  @!P5 LDG.E.128 R40, desc[UR8][R52.64+0x80] ;  /* 0x000080083428d981 */ /* 0x000168000c1e1d00 */
[----:B------:R0:W5:Y:S04]  /*5e80*/  @!P4 LDG.E.128 R36, desc[UR8][R48.64] ;  /* 0x000000083024c981 */ /* 0x000168000c1e1d00 */
[----:B------:R0:W5:Y:S04]  /*5e90*/  @!P5 LDG.E.128 R32, desc[UR8][R48.64+0x80] ;  /* 0x000080083020d981 */ /* 0x000168000c1e1d00 */
[----:B------:R0:W5:Y:S02]  /*5ea0*/  @!P4 LDG.E.128 R44, desc[UR8][R52.64] ;  /* 0x00000008342cc981 */ /* 0x000164000c1e1d00 */
.L_x_508:
[----:B------:R-:W-:Y:S05]  /*5eb0*/  BSYNC B1 ;  /* 0x0000000000017941 */ /* 0x000fea0003800000 */
.L_x_507:
        /* <DEDUP_REMOVED lines=8> */
[----:B------:R-:W-:Y:S01]  /*5f40*/  BSSY B1, `(.L_x_509) ;  /* 0x000003a000017945 */ /* 0x000fe20003800000 */
[----:B------:R-:W-:Y:S01]  /*5f50*/  PRMT R166, R52, 0x7610, R166 ;  /* 0x0000761034a67816 */ /* 0x000fe200000000a6 */
[----:B------:R-:W-:Y:S01]  /*5f60*/  IMAD.MOV.U32 R52, RZ, RZ, R36 ;  /* 0x000000ffff347224 */ /* 0x000fe200078e0024 */
[----:B------:R-:W-:Y:S01]  /*5f70*/  PRMT R168, R53, 0x7610, R168 ;  /* 0x0000761035a87816 */ /* 0x000fe200000000a8 */
[----:B------:R-:W-:Y:S01]  /*5f80*/  IMAD.MOV.U32 R53, RZ, RZ, R37 ;  /* 0x000000ffff357224 */ /* 0x000fe200078e0025 */
[----:B------:R-:W-:-:S02]  /*5f90*/  MOV R49, R39 ;  /* 0x0000002700317202 */ /* 0x000fc40000000f00 */
[----:B------:R-:W-:Y:S02]  /*5fa0*/  CS2R R54, SRZ ;  /* 0x0000000000367805 */ /* 0x000fe4000001ff00 */
[----:B------:R-:W-:Y:S01]  /*5fb0*/  PRMT R168, R168, 0x5410, R52 ;  /* 0x00005410a8a87816 */ /* 0x000fe20000000034 */
[----:B------:R-:W-:Y:S01]  /*5fc0*/  IMAD.MOV.U32 R52, RZ, RZ, R40 ;  /* 0x000000ffff347224 */ /* 0x000fe200078e0028 */
[----:B------:R-:W-:Y:S01]  /*5fd0*/  PRMT R159, R48, 0x5410, R49 ;  /* 0x00005410309f7816 */ /* 0x000fe20000000031 */
[----:B------:R-:W-:Y:S01]  /*5fe0*/  IMAD.MOV.U32 R49, RZ, RZ, R43 ;  /* 0x000000ffff317224 */ /* 0x000fe200078e002b */
[----:B------:R-:W-:Y:S02]  /*5ff0*/  PRMT R154, R53, 0x7610, R154 ;  /* 0x00007610359a7816 */ /* 0x000fe4000000009a */
[----:B------:R-:W-:Y:S02]  /*6000*/  CS2R R58, SRZ ;  /* 0x00000000003a7805 */ /* 0x000fe4000001ff00 */
        /* <DEDUP_REMOVED lines=8> */
[----:B------:R-:W-:Y:S01]  /*6090*/  PRMT R169, R53, 0x7610, R169 ;  /* 0x0000761035a97816 */ /* 0x000fe200000000a9 */
[----:B------:R-:W-:Y:S01]  /*60a0*/  IMAD.MOV.U32 R53, RZ, RZ, R45 ;  /* 0x000000ffff357224 */ /* 0x000fe200078e002d */
[----:B------:R-:W-:-:S02]  /*60b0*/  PRMT R166, R166, 0x5410, R52 ;  /* 0x00005410a6a67816 */ /* 0x000fc40000000034 */
[----:B------:R-:W-:Y:S02]  /*60c0*/  CS2R R60, SRZ ;  /* 0x00000000003c7805 */ /* 0x000fe4000001ff00 */
[----:B------:R-:W-:Y:S02]  /*60d0*/  MOV R52, R44 ;  /* 0x0000002c00347202 */ /* 0x000fe40000000f00 */
[----:B------:R-:W-:Y:S02]  /*60e0*/  PRMT R169, R169, 0x5410, R48 ;  /* 0x00005410a9a97816 */ /* 0x000fe40000000030 */
[----:B------:R-:W-:Y:S02]  /*60f0*/  PRMT R162, R49, 0x7610, R162 ;  /* 0x0000761031a27816 */ /* 0x000fe400000000a2 */
[----:B------:R-:W-:Y:S02]  /*6100*/  CS2R R48, SRZ ;  /* 0x0000000000307805 */ /* 0x000fe4000001ff00 */
[----:B------:R-:W-:-:S02]  /*6110*/  PRMT R170, R52, 0x7610, R170 ;  /* 0x0000761034aa7816 */ /* 0x000fc400000000aa */
[----:B------:R-:W-:Y:S02]  /*6120*/  PRMT R155, R53, 0x7610, R155 ;  /* 0x00007610359b7816 */ /* 0x000fe4000000009b */
        /* <DEDUP_REMOVED lines=10> */
[----:B------:R-:W-:Y:S02]  /*61d0*/  CS2R R60, SRZ ;  /* 0x00000000003c7805 */ /* 0x000fe4000001ff00 */
[----:B------:R-:W-:Y:S02]  /*61e0*/  CS2R R58, SRZ ;  /* 0x00000000003a7805 */ /* 0x000fe4000001ff00 */
[----:B------:R-:W-:Y:S02]  /*61f0*/  IADD3.X R49, R7, R80, R106, P0, P5 ;  /* 0x0000005007317210 */ /* 0x000fe400007ea46a */
[----:B------:R-:W-:Y:S02]  /*6200*/  CS2R R56, SRZ ;  /* 0x0000000000387805 */ /* 0x000fe4000001ff00 */
[----:B------:R-:W-:Y:S01]  /*6210*/  LEA R64, P5, R50, UR4, 0x1 ;  /* 0x0000000432407c11 */ /* 0x000fe2000f8a08ff */
[----:B------:R-:W-:Y:S01]  /*6220*/  ULDC.64 UR8, c[0x0][0x208] ;  /* 0x0000820000087ab9 */ /* 0x000fe20000000a00 */
[----:B------:R-:W-:-:S02]  /*6230*/  LEA R66, P0, R48, UR6, 0x1 ;  /* 0x0000000630427c11 */ /* 0x000fc4000f8008ff */
[----:B------:R-:W-:Y:S02]  /*6240*/  LEA.HI.X R65, R50, UR5, R51, 0x1, P5 ;  /* 0x0000000532417c11 */ /* 0x000fe4000a8f0c33 */
[----:B------:R-:W-:Y:S02]  /*6250*/  CS2R R50, SRZ ;  /* 0x0000000000327805 */ /* 0x000fe4000001ff00 */
[----:B------:R-:W-:Y:S02]  /*6260*/  LEA.HI.X R67, R48, UR7, R49, 0x1, P0 ;  /* 0x0000000730437c11 */ /* 0x000fe400080f0c31 */
[----:B------:R-:W-:Y:S02]  /*6270*/  CS2R R48, SRZ ;  /* 0x0000000000307805 */ /* 0x000fe4000001ff00 */
[-C--:B------:R-:W-:Y:S02]  /*6280*/  ISETP.GE.AND P5, PT, R16, R114.reuse, PT ;  /* 0x000000721000720c */ /* 0x080fe40003fa6270 */
[----:B------:R-:W-:-:S11]  /*6290*/  ISETP.GE.AND P0, PT, R213, R114, PT ;  /* 0x00000072d500720c */ /* 0x000fd60003f06270 */
[----:B------:R0:W5:Y:S04]  /*62a0*/  @!P5 LDG.E.128 R52, desc[UR8][R64.64] ;  /* 0x000000084034d981 */ /* 0x000168000c1e1d00 */
[----:B------:R0:W5:Y:S04]  /*62b0*/  @!P0 LDG.E.128 R48, desc[UR8][R64.64+0x80] ;  /* 0x0000800840308981 */ /* 0x000168000c1e1d00 */
[----:B------:R0:W5:Y:S04]  /*62c0*/  @!P5 LDG.E.128 R60, desc[UR8][R66.64] ;  /* 0x00000008423cd981 */ /* 0x000168000c1e1d00 */
[----:B------:R0:W5:Y:S02]  /*62d0*/  @!P0 LDG.E.128 R56, desc[UR8][R66.64+0x80] ;  /* 0x0000800842388981 */ /* 0x000164000c1e1d00 */
.L_x_510:
[----:B------:R-:W-:Y:S05]  /*62e0*/  BSYNC B1 ;  /* 0x0000000000017941 */ /* 0x000fea0003800000 */
.L_x_509:
[----:B0-----:R-:W-:Y:S01]  /*62f0*/  VIADD R64, R219, 0x40 ;  /* 0x00000040db407836 */ /* 0x001fe20000000000 */
[----:B------:R-:W-:Y:S01]  /*6300*/  BSSY B1, `(.L_x_511) ;  /* 0x0000021000017945 */ /* 0x000fe20003800000 */
[----:B------:R-:W-:Y:S02]  /*6310*/  CS2R R66, SRZ ;  /* 0x0000000000427805 */ /* 0x000fe4000001ff00 */
[----:B------:R-:W-:Y:S02]  /*6320*/  CS2R R70, SRZ ;  /* 0x0000000000467805 */ /* 0x000fe4000001ff00 */
[----:B------:R-:W-:Y:S02]  /*6330*/  CS2R R68, SRZ ;  /* 0x0000000000447805 */ /* 0x000fe4000001ff00 */
[----:B------:R-:W-:Y:S02]  /*6340*/  ISETP.GE.AND P5, PT, R64, R88, PT ;  /* 0x000000584000720c */ /* 0x000fe40003fa6270 */
[----:B------:R-:W-:-:S02]  /*6350*/  CS2R R64, SRZ ;  /* 0x0000000000407805 */ /* 0x000fc4000001ff00 */
[----:B------:R-:W-:Y:S02]  /*6360*/  CS2R R74, SRZ ;  /* 0x00000000004a7805 */ /* 0x000fe4000001ff00 */
[----:B------:R-:W-:Y:S02]  /*6370*/  CS2R R72, SRZ ;  /* 0x0000000000487805 */ /* 0x000fe4000001ff00 */
[----:B------:R-:W-:Y:S02]  /*6380*/  CS2R R78, SRZ ;  /* 0x00000000004e7805 */ /* 0x000fe4000001ff00 */
[----:B-----5:R-:W-:Y:S02]  /*6390*/  MOV R81, R50 ;  /* 0x0000003200517202 */ /* 0x020fe40000000f00 */
[----:B------:R-:W-:Y:S01]  /*63a0*/  CS2R R76, SRZ ;  /* 0x00000000004c7805 */ /* 0x000fe2000001ff00 */
[----:B------:R-:W-:Y:S06]  /*63b0*/  @P5 BRA `(.L_x_512) ;  /* 0x0000000000545947 */ /* 0x000fec0003800000 */
[----:B------:R-:W-:Y:S01]  /*63c0*/  IADD3 R14, P0, P6, R100, R109, R14 ;  /* 0x0000006d640e7210 */ /* 0x000fe20007e1e00e */
[----:B------:R-:W-:Y:S01]  /*63d0*/  ULDC.64 UR4, c[0x0][0x3e8] ;  /* 0x0000fa0000047ab9 */ /* 0x000fe20000000a00 */
[----:B------:R-:W-:Y:S01]  /*63e0*/  ULDC.64 UR6, c[0x0][0x400] ;  /* 0x0001000000067ab9 */ /* 0x000fe20000000a00 */
[----:B------:R-:W-:Y:S01]  /*63f0*/  ULDC.64 UR8, c[0x0][0x208] ;  /* 0x0000820000087ab9 */ /* 0x000fe20000000a00 */
[----:B------:R-:W-:Y:S02]  /*6400*/  IADD3.X R13, R5, R108, R11, P0, P6 ;  /* 0x0000006c050d7210 */ /* 0x000fe400007ec40b */
[----:B------:R-:W-:-:S04]  /*6410*/  IADD3 R11, P0, P6, R94, R111, R12 ;  /* 0x0000006f5e0b7210 */ /* 0x000fc80007e1e00c */
[----:B------:R-:W-:Y:S02]  /*6420*/  IADD3.X R80, R7, R110, R80, P0, P6 ;  /* 0x0000006e07507210 */ /* 0x000fe400007ec450 */
[----:B------:R-:W-:-:S04]  /*6430*/  LEA R12, P0, R14, UR4, 0x1 ;  /* 0x000000040e0c7c11 */ /* 0x000fc8000f8008ff */
[----:B------:R-:W-:Y:S02]  /*6440*/  LEA.HI.X R13, R14, UR5, R13, 0x1, P0 ;  /* 0x000000050e0d7c11 */ /* 0x000fe400080f0c0d */
[----:B------:R-:W-:-:S04]  /*6450*/  LEA R14, P0, R11, UR6, 0x1 ;  /* 0x000000060b0e7c11 */ /* 0x000fc8000f8008ff */
[----:B------:R-:W-:Y:S02]  /*6460*/  LEA.HI.X R15, R11, UR7, R80, 0x1, P0 ;  /* 0x000000070b0f7c11 */ /* 0x000fe400080f0c50 */
[----:B------:R-:W-:Y:S02]  /*6470*/  ISETP.GE.AND P0, PT, R16, R114, PT ;  /* 0x000000721000720c */ /* 0x000fe40003f06270 */
[----:B------:R-:W-:Y:S02]  /*6480*/  CS2R R66, SRZ ;  /* 0x0000000000427805 */ /* 0x000fe4000001ff00 */
[----:B------:R-:W-:Y:S02]  /*6490*/  CS2R R64, SRZ ;  /* 0x0000000000407805 */ /* 0x000fe4000001ff00 */
[----:B------:R-:W-:Y:S02]  /*64a0*/  CS2R R74, SRZ ;  /* 0x00000000004a7805 */ /* 0x000fe4000001ff00 */
[----:B------:R-:W-:-:S05]  /*64b0*/  CS2R R72, SRZ ;  /* 0x0000000000487805 */ /* 0x000fca000001ff00 */
[----:B------:R0:W5:Y:S04]  /*64c0*/  @!P0 LDG.E.128 R68, desc[UR8][R12.64] ;  /* 0x000000080c448981 */ /* 0x000168000c1e1d00 */
[----:B------:R0:W5:Y:S01]  /*64d0*/  @!P0 LDG.E.128 R76, desc[UR8][R14.64] ;  /* 0x000000080e4c8981 */ /* 0x000162000c1e1d00 */
[----:B------:R-:W-:-:S13]  /*64e0*/  ISETP.GE.AND P0, PT, R213, R114, PT ;  /* 0x00000072d500720c */ /* 0x000fda0003f06270 */
[----:B------:R0:W5:Y:S04]  /*64f0*/  @!P0 LDG.E.128 R64, desc[UR8][R12.64+0x80] ;  /* 0x000080080c408981 */ /* 0x000168000c1e1d00 */
[----:B------:R0:W5:Y:S02]  /*6500*/  @!P0 LDG.E.128 R72, desc[UR8][R14.64+0x80] ;  /* 0x000080080e488981 */ /* 0x000164000c1e1d00 */
.L_x_512:
[----:B------:R-:W-:Y:S05]  /*6510*/  BSYNC B1 ;  /* 0x0000000000017941 */ /* 0x000fea0003800000 */
.L_x_511:
[----:B------:R-:W-:Y:S01]  /*6520*/  IMAD.MOV.U32 R11, RZ, RZ, R51 ;  /* 0x000000ffff0b7224 */ /* 0x000fe200078e0033 */
[----:B0-----:R-:W-:Y:S01]  /*6530*/  MOV R13, R49 ;  /* 0x00000031000d7202 */ /* 0x001fe20000000f00 */
        /* <DEDUP_REMOVED lines=8> */
[----:B------:R-:W-:Y:S01]  /*65c0*/  IMAD.MOV.U32 R14, RZ, RZ, R58 ;  /* 0x000000ffff0e7224 */ /* 0x000fe200078e003a */
[----:B------:R-:W-:Y:S01]  /*65d0*/  MOV R12, R52 ;  /* 0x00000034000c7202 */ /* 0x000fe20000000f00 */
[----:B------:R-:W-:Y:S01]  /*65e0*/  ULOP3.LUT UR4, UR60, 0x1, URZ, 0xfc, !UPT ;  /* 0x000000013c047892 */ /* 0x000fe2000f8efc3f */
[----:B------:R-:W-:Y:S01]  /*65f0*/  PRMT R163, R13, 0x7610, R163 ;  /* 0x000076100da37816 */ /* 0x000fe200000000a3 */
[----:B------:R-:W-:Y:S01]  /*6600*/  IMAD.MOV.U32 R13, RZ, RZ, R57 ;  /* 0x000000ffff0d7224 */ /* 0x000fe200078e0039 */
[----:B------:R-:W-:Y:S01]  /*6610*/  PRMT R152, R152, 0x5410, R12 ;  /* 0x0000541098987816 */ /* 0x000fe2000000000c */
[----:B------:R-:W-:Y:S01]  /*6620*/  IMAD.MOV.U32 R12, RZ, RZ, R56 ;  /* 0x000000ffff0c7224 */ /* 0x000fe200078e0038 */
[----:B------:R-:W-:Y:S01]  /*6630*/  PRMT R161, R11, 0x7610, R161 ;  /* 0x000076100ba17816 */ /* 0x000fe200000000a1 */
[----:B------:R-:W-:Y:S01]  /*6640*/  UISETP.NE.AND UP0, UPT, UR4, 0x3, UPT ;  /* 0x000000030400788c */ /* 0x000fe2000bf05270 */
[----:B------:R-:W-:-:S02]  /*6650*/  PRMT R149, R14, 0x7610, R149 ;  /* 0x000076100e957816 */ /* 0x000fc40000000095 */
[----:B------:R-:W-:Y:S02]  /*6660*/  MOV R11, R59 ;  /* 0x0000003b000b7202 */ /* 0x000fe40000000f00 */
[----:B------:R-:W-:Y:S02]  /*6670*/  MOV R14, R62 ;  /* 0x0000003e000e7202 */ /* 0x000fe40000000f00 */
[----:B------:R-:W-:Y:S01]  /*6680*/  PRMT R148, R12, 0x5410, R11 ;  /* 0x000054100c947816 */ /* 0x000fe2000000000b */
[----:B------:R-:W-:Y:S01]  /*6690*/  IMAD.MOV.U32 R11, RZ, RZ, R63 ;  /* 0x000000ffff0b7224 */ /* 0x000fe200078e003f */
[----:B------:R-:W-:Y:S01]  /*66a0*/  PRMT R151, R151, 0x5410, R13 ;  /* 0x0000541097977816 */ /* 0x000fe2000000000d */
[----:B------:R-:W-:Y:S01]  /*66b0*/  IMAD.MOV.U32 R12, RZ, RZ, R60 ;  /* 0x000000ffff0c7224 */ /* 0x000fe200078e003c */
[----:B------:R-:W-:Y:S01]  /*66c0*/  PRMT R153, R14, 0x7610, R153 ;  /* 0x000076100e997816 */ /* 0x000fe20000000099 */
[----:B-----5:R-:W-:Y:S01]  /*66d0*/  IMAD.MOV.U32 R14, RZ, RZ, R66 ;  /* 0x000000ffff0e7224 */ /* 0x020fe200078e0042 */
[----:B------:R-:W-:-:S02]  /*66e0*/  MOV R13, R61 ;  /* 0x0000003d000d7202 */ /* 0x000fc40000000f00 */
[----:B------:R-:W-:Y:S01]  /*66f0*/  PRMT R161, R161, 0x5410, R11 ;  /* 0x00005410a1a17816 */ /* 0x000fe2000000000b */
[----:B------:R-:W-:Y:S01]  /*6700*/  IMAD.MOV.U32 R11, RZ, RZ, R67 ;  /* 0x000000ffff0b7224 */ /* 0x000fe200078e0043 */
[----:B------:R-:W-:Y:S01]  /*6710*/  PRMT R163, R163, 0x5410, R13 ;  /* 0x00005410a3a37816 */ /* 0x000fe2000000000d */
[----:B------:R-:W-:Y:S01]  /*6720*/  IMAD.MOV.U32 R13, RZ, RZ, R65 ;  /* 0x000000ffff0d7224 */ /* 0x000fe200078e0041 */
[----:B------:R-:W-:Y:S02]  /*6730*/  PRMT R153, R153, 0x5410, R12 ;  /* 0x0000541099997816 */ /* 0x000fe4000000000c */
[----:B------:R-:W-:Y:S01]  /*6740*/  PRMT R139, R14, 0x7610, R139 ;  /* 0x000076100e8b7816 */ /* 0x000fe2000000008b */
[----:B------:R-:W-:Y:S01]  /*6750*/  IMAD.MOV.U32 R14, RZ, RZ, R70 ;  /* 0x000000ffff0e7224 */ /* 0x000fe200078e0046 */
[----:B------:R-:W-:Y:S02]  /*6760*/  MOV R12, R64 ;  /* 0x00000040000c7202 */ /* 0x000fe40000000f00 */
[----:B------:R-:W-:-:S02]  /*6770*/  PRMT R139, R139, 0x5410, R11 ;  /* 0x000054108b8b7816 */ /* 0x000fc4000000000b */
[----:B------:R-:W-:Y:S01]  /*6780*/  PRMT R141, R12, 0x5410, R13 ;  /* 0x000054100c8d7816 */ /* 0x000fe2000000000d */
[----:B------:R-:W-:Y:S01]  /*6790*/  IMAD.MOV.U32 R12, RZ, RZ, R68 ;  /* 0x000000ffff0c7224 */ /* 0x000fe200078e0044 */
[----:B------:R-:W-:Y:S01]  /*67a0*/  PRMT R144, R144, 0x5410, R14 ;  /* 0x0000541090907816 */ /* 0x000fe2000000000e */
[----:B------:R-:W-:Y:S01]  /*67b0*/  IMAD.MOV.U32 R13, RZ, RZ, R69 ;  /* 0x000000ffff0d7224 */ /* 0x000fe200078e0045 */
[----:B------:R-:W-:Y:S02]  /*67c0*/  MOV R11, R71 ;  /* 0x00000047000b7202 */ /* 0x000fe40000000f00 */
[----:B------:R-:W-:Y:S02]  /*67d0*/  PLOP3.LUT P0, PT, PT, PT, UP0, 0x80, 0x0 ;  /* 0x000000000000781c */ /* 0x000fe40003f0f008 */
        /* <DEDUP_REMOVED lines=17> */
.L_x_513:
[----:B------:R-:W-:Y:S01]  /*68f0*/  IMAD R89, R212, 0x8, R22 ;  /* 0x00000008d4597824 */ /* 0x000fe200078e0216 */
[----:B------:R-:W-:Y:S01]  /*6900*/  SHF.L.U32 R90, R223, 0x1f, RZ ;  /* 0x0000001fdf5a7819 */ /* 0x000fe200000006ff */
[----:B------:R-:W0:Y:S01]  /*6910*/  LDC R135, c[0x0][0x2f4] ;  /* 0x0000bd00ff877b82 */ /* 0x000e220000000800 */
[----:B------:R-:W-:Y:S02]  /*6920*/  BSSY B1, `(.L_x_514) ;  /* 0x0000003000017945 */ /* 0x000fe40003800000 */
[----:B------:R-:W1:Y:S02]  /*6930*/  SYNCS.PHASECHK.TRANS64.TRYWAIT P6, [R89+URZ+0x38890], R90 ;  /* 0x0388905a590075a7 */ /* 0x000e6400080c017f */
[----:B-1----:R-:W-:Y:S05]  /*6940*/  @!P6 BRA `(.L_x_515) ;  /* 0x0000021000dce947 */ /* 0x002fea0003800000 */
.L_x_818:
[----:B------:R-:W-:Y:S05]  /*6950*/  BSYNC B1 ;  /* 0x0000000000017941 */ /* 0x000fea0003800000 */
.L_x_514:
[----:B------:R-:W-:Y:S01]  /*6960*/  UMOV UR4, 0xffffffff ;  /* 0xffffffff00047882 */ /* 0x000fe20000000000 */
[----:B0-----:R-:W-:Y:S02]  /*6970*/  IADD3 R137, -R115, R135, RZ ;  /* 0x0000008773897210 */ /* 0x001fe40007ffe1ff */
[----:B------:R-:W-:Y:S05]  /*6980*/  BRA.DIV UR4, `(.L_x_516) ;  /* 0x0000021204e07947 */ /* 0x000fea000b800000 */
[----:B------:R0:W2:Y:S04]  /*6990*/  SHFL.IDX PT, R123, R117, RZ, 0x181f ;  /* 0x00181fff757b7589 */ /* 0x0000a800000e0000 */
[----:B------:R0:W3:Y:S02]  /*69a0*/  SHFL.IDX PT, R122, R118, RZ, 0x181f ;  /* 0x00181fff767a7589 */ /* 0x0000e400000e0000 */
.L_x_822:
[----:B------:R-:W-:Y:S04]  /*69b0*/  BSSY B1, `(.L_x_517) ;  /* 0x00000e5000017945 */ /* 0x000fe80003800000 */
[----:B------:R-:W-:Y:S05]  /*69c0*/  @P3 BRA `(.L_x_518) ;  /* 0x0000000c008c3947 */ /* 0x000fea0003800000 */
[----:B------:R-:W-:Y:S01]  /*69d0*/  ISETP.NE.AND P3, PT, R3, RZ, PT ;  /* 0x000000ff0300720c */ /* 0x000fe20003f65270 */
[----:B------:R-:W-:-:S12]  /*69e0*/  BSSY B2, `(.L_x_519) ;  /* 0x0000070000027945 */ /* 0x000fd80003800000 */
[----:B------:R-:W-:Y:S05]  /*69f0*/  @!P3 BRA `(.L_x_520) ;  /* 0x0000000400b8b947 */ /* 0x000fea0003800000 */
[----:B------:R-:W-:Y:S01]  /*6a00*/  SEL R11, R115, R137, !P2 ;  /* 0x00000089730b7207 */ /* 0x000fe20005000000 */
[----:B------:R-:W-:Y:S01]  /*6a10*/  BSSY B3, `(.L_x_521) ;  /* 0x0000069000037945 */ /* 0x000fe20003800000 */
[----:B------:R-:W-:Y:S02]  /*6a20*/  SHF.R.U32.HI R14, RZ, 0x3, R224 ;  /* 0x00000003ff0e7819 */ /* 0x000fe400000116e0 */
[----:B------:R-:W-:Y:S02]  /*6a30*/  SHF.R.S32.HI R12, RZ, 0x1f, R11 ;  /* 0x0000001fff0c7819 */ /* 0x000fe4000001140b */
[----:B---3--:R-:W-:Y:S02]  /*6a40*/  LEA R124, P3, R9, R122, 0x1 ;  /* 0x0000007a097c7211 */ /* 0x008fe400078608ff */
[----:B------:R-:W-:Y:S02]  /*6a50*/  LEA.HI R127, R12, R11, RZ, 0x4 ;  /* 0x0000000b0c7f7211 */ /* 0x000fe400078f20ff */
[----:B------:R-:W-:-:S02]  /*6a60*/  ISETP.GE.AND P6, PT, R16, R114, PT ;  /* 0x000000721000720c */ /* 0x000fc40003fc6270 */
[----:B------:R-:W-:Y:S02]  /*6a70*/  LEA.HI.SX32 R127, R127, R8, 0x1c ;  /* 0x000000087f7f7211 */ /* 0x000fe400078fe2ff */
[----:B--2---:R-:W-:Y:S02]  /*6a80*/  LEA.HI.X R125, R9, R123, R27, 0x1, P3 ;  /* 0x0000007b097d7211 */ /* 0x004fe400018f0c1b */
[----:B------:R-:W-:-:S04]  /*6a90*/  SHF.R.S32.HI R12, RZ, 0x1f, R127 ;  /* 0x0000001fff0c7819 */ /* 0x000fc8000001147f */
[----:B------:R-:W-:Y:S01]  /*6aa0*/  LEA.HI R13, R12, R127, RZ, 0x3 ;  /* 0x0000007f0c0d7211 */ /* 0x000fe200078f18ff */
[----:B------:R-:W-:-:S03]  /*6ab0*/  IMAD.SHL.U32 R127, R127, 0x8, RZ ;  /* 0x000000087f7f7824 */ /* 0x000fc600078e00ff */
[----:B------:R-:W-:Y:S02]  /*6ac0*/  SHF.R.S32.HI R13, RZ, 0x3, R13 ;  /* 0x00000003ff0d7819 */ /* 0x000fe4000001140d */
[----:B------:R-:W-:Y:S02]  /*6ad0*/  LOP3.LUT R11, R224, 0x38, R127, 0xf8, !PT ;  /* 0x00000038e00b7812 */ /* 0x000fe400078ef87f */
[----:B------:R-:W-:Y:S01]  /*6ae0*/  ISETP.GE.AND P3, PT, R127, R135, PT ;  /* 0x000000877f00720c */ /* 0x000fe20003f66270 */
[----:B------:R-:W-:Y:S01]  /*6af0*/  IMAD R12, R13, 0x1400, R228 ;  /* 0x000014000d0c7824 */ /* 0x000fe200078e02e4 */
[----:B------:R-:W-:Y:S01]  /*6b00*/  LOP3.LUT R11, R11, R14, RZ, 0x3c, !PT ;  /* 0x0000000e0b0b7212 */ /* 0x000fe200078e3cff */
[----:B------:R-:W-:-:S04]  /*6b10*/  IMAD R13, R212, 0x5000, R134 ;  /* 0x00005000d40d7824 */ /* 0x000fc800078e0286 */
[----:B------:R-:W-:Y:S01]  /*6b20*/  IMAD.IADD R11, R12, 0x1, R11 ;  /* 0x000000010c0b7824 */ /* 0x000fe200078e020b */
[----:B------:R-:W-:-:S03]  /*6b30*/  LEA R12, R13, R22, 0x1 ;  /* 0x000000160d0c7211 */ /* 0x000fc600078e08ff */
[----:B------:R-:W-:Y:S02]  /*6b40*/  IMAD R11, R212, 0x5000, R11 ;  /* 0x00005000d40b7824 */ /* 0x000fe400078e020b */
[----:B------:R-:W-:Y:S01]  /*6b50*/  @!P3 IMAD.WIDE R126, R127, 0x2, R122 ;  /* 0x000000027f7eb825 */ /* 0x000fe200078e027a */
[----:B------:R-:W2:Y:S03]  /*6b60*/  LDS.128 R12, [R12+0x24400] ;  /* 0x024400000c0c7984 */ /* 0x000ea60000000c00 */
[----:B------:R-:W-:-:S06]  /*6b70*/  IMAD R80, R11, 0x2, R22 ;  /* 0x000000020b507824 */ /* 0x000fcc00078e0216 */
[----:B------:R-:W3:Y:S01]  /*6b80*/  LDS.128 R80, [R80+0x24400] ;  /* 0x0244000050507984 */ /* 0x000ee20000000c00 */
[----:B------:R-:W-:Y:S05]  /*6b90*/  @P6 BRA `(.L_x_522) ;  /* 0x0000000400406947 */ /* 0x000fea0003800000 */
[----:B------:R-:W-:Y:S01]  /*6ba0*/  SHF.R.U64 R11, R36, 0x10, R37 ;  /* 0x00000010240b7819 */ /* 0x000fe20000001225 */
[----:B---3--:R-:W-:Y:S01]  /*6bb0*/  HADD2.F32 R156, -RZ, R81.H1_H1 ;  /* 0x30000051ff9c7230 */ /* 0x008fe20000004100 */
[--C-:B------:R-:W-:Y:S01]  /*6bc0*/  SHF.R.U64 R36, R44, 0x10, R45.reuse ;  /* 0x000000102c247819 */ /* 0x100fe2000000122d */
[----:B------:R-:W-:Y:S01]  /*6bd0*/  HADD2.F32 R154, -RZ, R154.H0_H0 ;  /* 0x2000009aff9a7230 */ /* 0x000fe20000004100 */
[----:B------:R-:W-:Y:S02]  /*6be0*/  SHF.R.U32.HI R44, RZ, 0x10, R45 ;  /* 0x00000010ff2c7819 */ /* 0x000fe4000001162d */
[--C-:B------:R-:W-:Y:S01]  /*6bf0*/  SHF.R.U64 R45, R46, 0x10, R47.reuse ;  /* 0x000000102e2d7819 */ /* 0x100fe2000000122f */
[----:B------:R-:W-:Y:S01]  /*6c00*/  HADD2.F32 R36, -RZ, R36.H0_H0 ;  /* 0x20000024ff247230 */ /* 0x000fe20000004100 */
[----:B------:R-:W-:Y:S01]  /*6c10*/  SHF.R.U32.HI R46, RZ, 0x10, R47 ;  /* 0x00000010ff2e7819 */ /* 0x000fe2000001162f */
[----:B------:R-:W-:Y:S01]  /*6c20*/  HADD2.F32 R47, -RZ, R155.H0_H0 ;  /* 0x2000009bff2f7230 */ /* 0x000fe20000004100 */
[----:B------:R-:W-:Y:S01]  /*6c30*/  SHF.R.U32.HI R37, RZ, 0x10, R37 ;  /* 0x00000010ff257819 */ /* 0x000fe20000011625 */
[----:B------:R-:W-:Y:S01]  /*6c40*/  HADD2.F32 R155, -RZ, R81.H0_H0 ;  /* 0x20000051ff9b7230 */ /* 0x000fe20000004100 */
[--C-:B------:R-:W-:Y:S01]  /*6c50*/  SHF.R.U64 R38, R38, 0x10, R39.reuse ;  /* 0x0000001026267819 */ /* 0x100fe20000001227 */
[----:B------:R-:W-:Y:S01]  /*6c60*/  HADD2.F32 R157, -RZ, R44.H0_H0 ;  /* 0x2000002cff9d7230 */ /* 0x000fe20000004100 */
[----:B------:R-:W-:Y:S01]  /*6c70*/  SHF.R.U32.HI R39, RZ, 0x10, R39 ;  /* 0x00000010ff277819 */ /* 0x000fe20000011627 */
[----:B--2---:R-:W-:-:S02]  /*6c80*/  HADD2.F32 R44, -RZ, R13.H1_H1 ;  /* 0x3000000dff2c7230 */ /* 0x004fc40000004100 */
[----:B------:R-:W-:Y:S01]  /*6c90*/  FMUL.FTZ R158, R155, R47 ;  /* 0x0000002f9b9e7220 */ /* 0x000fe20000410000 */
[----:B------:R-:W-:Y:S02]  /*6ca0*/  HADD2.F32 R81, -RZ, R13.H0_H0 ;  /* 0x2000000dff517230 */ /* 0x000fe40000004100 */
[-C--:B------:R-:W-:Y:S01]  /*6cb0*/  FMUL.FTZ R13, R156, R157.reuse ;  /* 0x0000009d9c0d7220 */ /* 0x080fe20000410000 */
[----:B------:R-:W-:Y:S02]  /*6cc0*/  HADD2.F32 R37, -RZ, R37.H0_H0 ;  /* 0x20000025ff257230 */ /* 0x000fe40000004100 */
[----:B------:R-:W-:Y:S01]  /*6cd0*/  FMUL.FTZ R157, R44, R157 ;  /* 0x0000009d2c9d7220 */ /* 0x000fe20000410000 */
[----:B------:R-:W-:Y:S02]  /*6ce0*/  HADD2.F32 R46, -RZ, R46.H0_H0 ;  /* 0x2000002eff2e7230 */ /* 0x000fe40000004100 */
[C---:B------:R-:W-:Y:S01]  /*6cf0*/  FMUL.FTZ R160, R81.reuse, R47 ;  /* 0x0000002f51a07220 */ /* 0x040fe20000410000 */
[----:B------:R-:W-:Y:S01]  /*6d00*/  FFMA.FTZ R158, R81, R154, -R158 ;  /* 0x0000009a519e7223 */ /* 0x000fe2000001089e */
[----:B------:R-:W-:-:S02]  /*6d10*/  HADD2.F32 R47, -RZ, R83.H0_H0 ;  /* 0x20000053ff2f7230 */ /* 0x000fc40000004100 */
[-C--:B------:R-:W-:Y:S01]  /*6d20*/  FFMA.FTZ R13, R44, R37.reuse, -R13 ;  /* 0x000000252c0d7223 */ /* 0x080fe2000001080d */
[----:B------:R-:W-:Y:S02]  /*6d30*/  HADD2.F32 R83, -RZ, R83.H1_H1 ;  /* 0x30000053ff537230 */ /* 0x000fe40000004100 */
[----:B------:R-:W-:Y:S01]  /*6d40*/  FFMA.FTZ R157, R156, R37, R157 ;  /* 0x000000259c9d7223 */ /* 0x000fe2000001009d */
[--C-:B------:R-:W-:Y:S02]  /*6d50*/  HADD2.F32 R81, -RZ, R15.reuse.H0_H0 ;  /* 0x2000000fff517230 */ /* 0x100fe40000004100 */
[----:B------:R-:W-:Y:S01]  /*6d60*/  FFMA.FTZ R160, R155, R154, R160 ;  /* 0x0000009a9ba07223 */ /* 0x000fe200000100a0 */
[----:B------:R-:W-:Y:S01]  /*6d70*/  HADD2.F32 R15, -RZ, R15.H1_H1 ;  /* 0x3000000fff0f7230 */ /* 0x000fe20000004100 */
[----:B------:R-:W-:Y:S01]  /*6d80*/  F2FP.F16.F32.PACK_AB R13, R13, R158 ;  /* 0x0000009e0d0d723e */ /* 0x000fe200000000ff */
[----:B------:R-:W-:Y:S02]  /*6d90*/  HADD2.F32 R37, -RZ, R162.H0_H0 ;  /* 0x200000a2ff257230 */ /* 0x000fe40000004100 */
[----:B------:R-:W-:Y:S01]  /*6da0*/  FMUL.FTZ R162, R83, R46 ;  /* 0x0000002e53a27220 */ /* 0x000fe20000410000 */
[----:B------:R-:W-:-:S02]  /*6db0*/  HADD2.F32 R156, -RZ, R39.H0_H0 ;  /* 0x20000027ff9c7230 */ /* 0x000fc40000004100 */
[----:B------:R-:W-:Y:S01]  /*6dc0*/  FMUL.FTZ R46, R15, R46 ;  /* 0x0000002e0f2e7220 */ /* 0x000fe20000410000 */
[----:B------:R-:W-:Y:S02]  /*6dd0*/  HADD2.F32 R44, -RZ, R159.H1_H1 ;  /* 0x3000009fff2c7230 */ /* 0x000fe40000004100 */
[-C--:B------:R-:W-:Y:S01]  /*6de0*/  FMUL.FTZ R154, R47, R37.reuse ;  /* 0x000000252f9a7220 */ /* 0x080fe20000410000 */
[----:B------:R-:W-:Y:S01]  /*6df0*/  FMUL.FTZ R164, R81, R37 ;  /* 0x0000002551a47220 */ /* 0x000fe20000410000 */
[----:B------:R-:W-:Y:S01]  /*6e00*/  FFMA.FTZ R83, R83, R156, R46 ;  /* 0x0000009c53537223 */ /* 0x000fe2000001002e */
[----:B------:R-:W-:Y:S02]  /*6e10*/  HADD2.F32 R37, -RZ, R170.H0_H0 ;  /* 0x200000aaff257230 */ /* 0x000fe40000004100 */
[-C--:B------:R-:W-:Y:S01]  /*6e20*/  FFMA.FTZ R154, R81, R44.reuse, -R154 ;  /* 0x0000002c519a7223 */ /* 0x080fe2000001089a */
[----:B------:R-:W-:Y:S01]  /*6e30*/  FFMA.FTZ R164, R47, R44, R164 ;  /* 0x0000002c2fa47223 */ /* 0x000fe200000100a4 */
[----:B------:R-:W-:-:S02]  /*6e40*/  HADD2.F32 R46, -RZ, R80.H0_H0 ;  /* 0x20000050ff2e7230 */ /* 0x000fc40000004100 */
[----:B------:R-:W-:Y:S01]  /*6e50*/  FFMA.FTZ R15, R15, R156, -R162 ;  /* 0x0000009c0f0f7223 */ /* 0x000fe200000108a2 */
[----:B------:R-:W-:Y:S02]  /*6e60*/  HADD2.F32 R44, -RZ, R12.H0_H0 ;  /* 0x2000000cff2c7230 */ /* 0x000fe40000004100 */
[----:B------:R-:W-:Y:S01]  /*6e70*/  HADD2.F32 R47, -RZ, R80.H1_H1 ;  /* 0x30000050ff2f7230 */ /* 0x000fe20000004100 */
[----:B------:R-:W-:Y:S01]  /*6e80*/  F2FP.F16.F32.PACK_AB R83, R83, R164 ;  /* 0x000000a45353723e */ /* 0x000fe200000000ff */
[----:B------:R-:W-:Y:S01]  /*6e90*/  HADD2.F32 R81, -RZ, R12.H1_H1 ;  /* 0x3000000cff517230 */ /* 0x000fe20000004100 */
[----:B------:R-:W-:Y:S01]  /*6ea0*/  F2FP.F16.F32.PACK_AB R15, R15, R154 ;  /* 0x0000009a0f0f723e */ /* 0x000fe200000000ff */
[----:B------:R-:W-:Y:S02]  /*6eb0*/  HADD2.F32 R12, -RZ, R11.H0_H0 ;  /* 0x2000000bff0c7230 */ /* 0x000fe40000004100 */
[----:B------:R-:W-:Y:S01]  /*6ec0*/  FMUL.FTZ R11, R46, R37 ;  /* 0x000000252e0b7220 */ /* 0x000fe20000410000 */
[----:B------:R-:W-:-:S02]  /*6ed0*/  HADD2.F32 R39, -RZ, R168.H1_H1 ;  /* 0x300000a8ff277230 */ /* 0x000fc40000004100 */
[----:B------:R-:W-:Y:S01]  /*6ee0*/  FMUL.FTZ R37, R44, R37 ;  /* 0x000000252c257220 */ /* 0x000fe20000410000 */
[-C--:B------:R-:W-:Y:S01]  /*6ef0*/  FMUL.FTZ R80, R47, R36.reuse ;  /* 0x000000242f507220 */ /* 0x080fe20000410000 */
[C---:B------:R-:W-:Y:S01]  /*6f00*/  FMUL.FTZ R36, R81.reuse, R36 ;  /* 0x0000002451247220 */ /* 0x040fe20000410000 */
[----:B------:R-:W-:Y:S02]  /*6f10*/  HADD2.F32 R45, -RZ, R45.H0_H0 ;  /* 0x2000002dff2d7230 */ /* 0x000fe40000004100 */
[-C--:B------:R-:W-:Y:S01]  /*6f20*/  FFMA.FTZ R37, R46, R39.reuse, R37 ;  /* 0x000000272e257223 */ /* 0x080fe20000010025 */
[----:B------:R-:W-:Y:S01]  /*6f30*/  FFMA.FTZ R11, R44, R39, -R11 ;  /* 0x000000272c0b7223 */ /* 0x000fe2000001080b */
[----:B------:R-:W-:Y:S02]  /*6f40*/  HADD2.F32 R46, -RZ, R82.H0_H0 ;  /* 0x20000052ff2e7230 */ /* 0x000fe40000004100 */
[-C--:B------:R-:W-:Y:S01]  /*6f50*/  FFMA.FTZ R80, R81, R12.reuse, -R80 ;  /* 0x0000000c51507223 */ /* 0x080fe20000010850 */
[----:B------:R-:W-:Y:S01]  /*6f60*/  FFMA.FTZ R36, R47, R12, R36 ;  /* 0x0000000c2f247223 */ /* 0x000fe20000010024 */
[----:B------:R-:W-:-:S02]  /*6f70*/  HADD2.F32 R44, -RZ, R14.H0_H0 ;  /* 0x2000000eff2c7230 */ /* 0x000fc40000004100 */
[----:B------:R-:W-:Y:S02]  /*6f80*/  HADD2.F32 R82, -RZ, R82.H1_H1 ;  /* 0x30000052ff527230 */ /* 0x000fe40000004100 */
[----:B------:R-:W-:Y:S02]  /*6f90*/  HADD2.F32 R12, -RZ, R169.H1_H1 ;  /* 0x300000a9ff0c7230 */ /* 0x000fe40000004100 */
[----:B------:R-:W-:Y:S02]  /*6fa0*/  HADD2.F32 R14, -RZ, R14.H1_H1 ;  /* 0x3000000eff0e7230 */ /* 0x000fe40000004100 */
[----:B------:R-:W-:Y:S01]  /*6fb0*/  FMUL.FTZ R155, R82, R45 ;  /* 0x0000002d529b7220 */ /* 0x000fe20000410000 */
[----:B------:R-:W-:Y:S02]  /*6fc0*/  HADD2.F32 R39, -RZ, R159.H0_H0 ;  /* 0x2000009fff277230 */ /* 0x000fe40000004100 */
[----:B------:R-:W-:Y:S01]  /*6fd0*/  FMUL.FTZ R47, R46, R12 ;  /* 0x0000000c2e2f7220 */ /* 0x000fe20000410000 */
[----:B------:R-:W-:-:S02]  /*6fe0*/  HADD2.F32 R81, -RZ, R38.H0_H0 ;  /* 0x20000026ff517230 */ /* 0x000fc40000004100 */
[----:B------:R-:W-:Y:S01]  /*6ff0*/  FMUL.FTZ R159, R44, R12 ;  /* 0x0000000c2c9f7220 */ /* 0x000fe20000410000 */
[----:B------:R-:W-:Y:S01]  /*7000*/  FMUL.FTZ R45, R14, R45 ;  /* 0x0000002d0e2d7220 */ /* 0x000fe20000410000 */
[----:B------:R-:W-:Y:S01]  /*7010*/  FFMA.FTZ R47, R44, R39, -R47 ;  /* 0x000000272c2f7223 */ /* 0x000fe2000001082f */
[----:B------:R-:W-:Y:S01]  /*7020*/  F2FP.F16.F32.PACK_AB R12, R80, R11 ;  /* 0x0000000b500c723e */ /* 0x000fe200000000ff */
[----:B------:R-:W-:Y:S01]  /*7030*/  FFMA.FTZ R159, R46, R39, R159 ;  /* 0x000000272e9f7223 */ /* 0x000fe2000001009f */
[-C--:B------:R-:W-:Y:S01]  /*7040*/  FFMA.FTZ R14, R14, R81.reuse, -R155 ;  /* 0x000000510e0e7223 */ /* 0x080fe2000001089b */
[----:B------:R-:W-:Y:S01]  /*7050*/  FFMA.FTZ R82, R82, R81, R45 ;  /* 0x0000005152527223 */ /* 0x000fe2000001002d */
[----:B------:R-:W-:Y:S02]  /*7060*/  F2FP.F16.F32.PACK_AB R81, R157, R160 ;  /* 0x000000a09d51723e */ /* 0x000fe400000000ff */
[----:B------:R-:W-:Y:S02]  /*7070*/  F2FP.F16.F32.PACK_AB R80, R36, R37 ;  /* 0x000000252450723e */ /* 0x000fe400000000ff */
[----:B------:R-:W-:-:S02]  /*7080*/  F2FP.F16.F32.PACK_AB R14, R14, R47 ;  /* 0x0000002f0e0e723e */ /* 0x000fc400000000ff */
[----:B------:R-:W-:-:S07]  /*7090*/  F2FP.F16.F32.PACK_AB R82, R82, R159 ;  /* 0x0000009f5252723e */ /* 0x000fce00000000ff */
.L_x_522:
[----:B------:R-:W-:Y:S05]  /*70a0*/  BSYNC B3 ;  /* 0x0000000000037941 */ /* 0x000fea0003800000 */
.L_x_521:
[----:B------:R-:W-:Y:S02]  /*70b0*/  ULDC.64 UR4, c[0x0][0x208] ;  /* 0x0000820000047ab9 */ /* 0x000fe40000000a00 */
[----:B--2---:R4:W-:Y:S04]  /*70c0*/  ST.E.128 desc[UR4][R124.64], R12 ;  /* 0x0000000c7c007985 */ /* 0x0049e8000c101d04 */
[----:B---3--:R4:W-:Y:S02]  /*70d0*/  @!P3 ST.E.128 desc[UR4][R126.64], R80 ;  /* 0x000000507e00b985 */ /* 0x0089e4000c101d04 */
.L_x_520:
[----:B------:R-:W-:Y:S05]  /*70e0*/  BSYNC B2 ;  /* 0x0000000000027941 */ /* 0x000fea0003800000 */
.L_x_519:
[----:B------:R-:W-:-:S13]  /*70f0*/  ISETP.NE.AND P3, PT, R21, RZ, PT ;  /* 0x000000ff1500720c */ /* 0x000fda0003f65270 */
[----:B------:R-:W-:Y:S05]  /*7100*/  @!P3 BRA `(.L_x_518) ;  /* 0x0000000400bcb947 */ /* 0x000fea0003800000 */
[----:B------:R-:W-:Y:S01]  /*7110*/  SEL R11, R115, R137, !P1 ;  /* 0x00000089730b7207 */ /* 0x000fe20004800000 */
[----:B------:R-:W-:Y:S01]  /*7120*/  BSSY B2, `(.L_x_523) ;  /* 0x000006a000027945 */ /* 0x000fe20003800000 */
[----:B----4-:R-:W-:Y:S02]  /*7130*/  SHF.R.U32.HI R14, RZ, 0x3, R224 ;  /* 0x00000003ff0e7819 */ /* 0x010fe400000116e0 */
[----:B------:R-:W-:Y:S02]  /*7140*/  SHF.R.S32.HI R12, RZ, 0x1f, R11 ;  /* 0x0000001fff0c7819 */ /* 0x000fe4000001140b */
[----:B---3--:R-:W-:Y:S02]  /*7150*/  LEA R44, P3, R20, R122, 0x1 ;  /* 0x0000007a142c7211 */ /* 0x008fe400078608ff */
[----:B------:R-:W-:Y:S02]  /*7160*/  LEA.HI R11, R12, R11, RZ, 0x4 ;  /* 0x0000000b0c0b7211 */ /* 0x000fe400078f20ff */
[----:B--2---:R-:W-:-:S02]  /*7170*/  LEA.HI.X R45, R20, R123, R28, 0x1, P3 ;  /* 0x0000007b142d7211 */ /* 0x004fc400018f0c1c */
[----:B------:R-:W-:Y:S02]  /*7180*/  LEA.HI.SX32 R11, R11, R10, 0x1c ;  /* 0x0000000a0b0b7211 */ /* 0x000fe400078fe2ff */
[----:B------:R-:W-:Y:S02]  /*7190*/  ISETP.GE.AND P6, PT, R213, R114, PT ;  /* 0x00000072d500720c */ /* 0x000fe40003fc6270 */
[----:B------:R-:W-:Y:S01]  /*71a0*/  SHF.R.S32.HI R12, RZ, 0x1f, R11 ;  /* 0x0000001fff0c7819 */ /* 0x000fe2000001140b */
[----:B------:R-:W-:-:S03]  /*71b0*/  IMAD.SHL.U32 R13, R11, 0x8, RZ ;  /* 0x000000080b0d7824 */ /* 0x000fc600078e00ff */
[----:B------:R-:W-:Y:S02]  /*71c0*/  LEA.HI R12, R12, R11, RZ, 0x3 ;  /* 0x0000000b0c0c7211 */ /* 0x000fe400078f18ff */
[----:B------:R-:W-:Y:S02]  /*71d0*/  LOP3.LUT R11, R224, 0x38, R13, 0xf8, !PT ;  /* 0x00000038e00b7812 */ /* 0x000fe400078ef80d */
[----:B------:R-:W-:Y:S02]  /*71e0*/  SHF.R.S32.HI R15, RZ, 0x3, R12 ;  /* 0x00000003ff0f7819 */ /* 0x000fe4000001140c */
[----:B------:R-:W-:Y:S01]  /*71f0*/  LOP3.LUT R12, R11, R14, RZ, 0x3c, !PT ;  /* 0x0000000e0b0c7212 */ /* 0x000fe200078e3cff */
[----:B------:R-:W-:Y:S01]  /*7200*/  IMAD R11, R212, 0x5000, R133 ;  /* 0x00005000d40b7824 */ /* 0x000fe200078e0285 */
[----:B------:R-:W-:Y:S01]  /*7210*/  ISETP.GE.AND P3, PT, R13, R135, PT ;  /* 0x000000870d00720c */ /* 0x000fe20003f66270 */
[----:B------:R-:W-:Y:S02]  /*7220*/  IMAD R15, R15, 0x1400, R228 ;  /* 0x000014000f0f7824 */ /* 0x000fe400078e02e4 */
[----:B------:R-:W-:-:S03]  /*7230*/  IMAD R11, R11, 0x2, R22 ;  /* 0x000000020b0b7824 */ /* 0x000fc600078e0216 */
[----:B------:R-:W-:-:S05]  /*7240*/  IADD3 R15, R15, R12, RZ ;  /* 0x0000000c0f0f7210 */ /* 0x000fca0007ffe0ff */
[----:B------:R-:W-:Y:S02]  /*7250*/  IMAD R15, R212, 0x5000, R15 ;  /* 0x00005000d40f7824 */ /* 0x000fe400078e020f */
[----:B------:R-:W-:-:S04]  /*7260*/  @!P3 IMAD.WIDE R122, R13, 0x2, R122 ;  /* 0x000000020d7ab825 */ /* 0x000fc800078e027a */
[----:B------:R-:W-:Y:S02]  /*7270*/  IMAD R36, R15, 0x2, R22 ;  /* 0x000000020f247824 */ /* 0x000fe400078e0216 */
[----:B------:R2:W3:Y:S04]  /*7280*/  LDS.128 R12, [R11+0x24400] ;  /* 0x024400000b0c7984 */ /* 0x0004e80000000c00 */
[----:B------:R-:W4:Y:S01]  /*7290*/  LDS.128 R36, [R36+0x24400] ;  /* 0x0244000024247984 */ /* 0x000f220000000c00 */
[----:B------:R-:W-:Y:S05]  /*72a0*/  @P6 BRA `(.L_x_524) ;  /* 0x0000000400446947 */ /* 0x000fea0003800000 */
[----:B--2---:R-:W-:Y:S01]  /*72b0*/  SHF.R.U64 R11, R32, 0x10, R33 ;  /* 0x00000010200b7819 */ /* 0x004fe20000001221 */
[----:B----4-:R-:W-:Y:S01]  /*72c0*/  HADD2.F32 R46, -RZ, R37.H1_H1 ;  /* 0x30000025ff2e7230 */ /* 0x010fe20000004100 */
        /* <DEDUP_REMOVED lines=9> */
[----:B---3--:R-:W-:Y:S01]  /*7360*/  HADD2.F32 R40, -RZ, R13.H1_H1 ;  /* 0x3000000dff287230 */ /* 0x008fe20000004100 */
[--C-:B------:R-:W-:Y:S01]  /*7370*/  SHF.R.U64 R34, R34, 0x10, R35.reuse ;  /* 0x0000001022227819 */ /* 0x100fe20000001223 */
[----:B------:R-:W-:Y:S01]  /*7380*/  HADD2.F32 R43, -RZ, R37.H0_H0 ;  /* 0x20000025ff2b7230 */ /* 0x000fe20000004100 */
[----:B------:R-:W-:Y:S01]  /*7390*/  SHF.R.U32.HI R35, RZ, 0x10, R35 ;  /* 0x00000010ff237819 */ /* 0x000fe20000011623 */
[----:B------:R-:W-:-:S02]  /*73a0*/  HADD2.F32 R37, -RZ, R13.H0_H0 ;  /* 0x2000000dff257230 */ /* 0x000fc40000004100 */
[-C--:B------:R-:W-:Y:S01]  /*73b0*/  FMUL.FTZ R13, R46, R47.reuse ;  /* 0x0000002f2e0d7220 */ /* 0x080fe20000410000 */
[----:B------:R-:W-:Y:S02]  /*73c0*/  HADD2.F32 R33, -RZ, R33.H0_H0 ;  /* 0x20000021ff217230 */ /* 0x000fe40000004100 */
[C---:B------:R-:W-:Y:S01]  /*73d0*/  FMUL.FTZ R47, R40.reuse, R47 ;  /* 0x0000002f282f7220 */ /* 0x040fe20000410000 */
[-C--:B------:R-:W-:Y:S01]  /*73e0*/  FMUL.FTZ R80, R43, R169.reuse ;  /* 0x000000a92b507220 */ /* 0x080fe20000410000 */
[----:B------:R-:W-:Y:S02]  /*73f0*/  HADD2.F32 R124, -RZ, R42.H0_H0 ;  /* 0x2000002aff7c7230 */ /* 0x000fe40000004100 */
[----:B------:R-:W-:Y:S01]  /*7400*/  FMUL.FTZ R82, R37, R169 ;  /* 0x000000a925527220 */ /* 0x000fe20000410000 */
[-C--:B------:R-:W-:Y:S01]  /*7410*/  FFMA.FTZ R13, R40, R33.reuse, -R13 ;  /* 0x00000021280d7223 */ /* 0x080fe2000001080d */
[----:B------:R-:W-:Y:S01]  /*7420*/  FFMA.FTZ R47, R46, R33, R47 ;  /* 0x000000212e2f7223 */ /* 0x000fe2000001002f */
[----:B------:R-:W-:-:S02]  /*7430*/  HADD2.F32 R33, -RZ, R167.H0_H0 ;  /* 0x200000a7ff217230 */ /* 0x000fc40000004100 */
[-C--:B------:R-:W-:Y:S01]  /*7440*/  FFMA.FTZ R80, R37, R168.reuse, -R80 ;  /* 0x000000a825507223 */ /* 0x080fe20000010850 */
[----:B------:R-:W-:Y:S02]  /*7450*/  HADD2.F32 R167, -RZ, R167.H1_H1 ;  /* 0x300000a7ffa77230 */ /* 0x000fe40000004100 */
[----:B------:R-:W-:Y:S01]  /*7460*/  FFMA.FTZ R82, R43, R168, R82 ;  /* 0x000000a82b527223 */ /* 0x000fe20000010052 */
[----:B------:R-:W-:Y:S02]  /*7470*/  HADD2.F32 R40, -RZ, R39.H0_H0 ;  /* 0x20000027ff287230 */ /* 0x000fe40000004100 */
[----:B------:R-:W-:Y:S01]  /*7480*/  HADD2.F32 R46, -RZ, R15.H0_H0 ;  /* 0x2000000fff2e7230 */ /* 0x000fe20000004100 */
[----:B------:R-:W-:Y:S01]  /*7490*/  F2FP.F16.F32.PACK_AB R13, R13, R80 ;  /* 0x000000500d0d723e */ /* 0x000fe200000000ff */
[----:B------:R-:W-:Y:S02]  /*74a0*/  HADD2.F32 R39, -RZ, R39.H1_H1 ;  /* 0x30000027ff277230 */ /* 0x000fe40000004100 */
[----:B------:R-:W-:-:S02]  /*74b0*/  HADD2.F32 R37, -RZ, R15.H1_H1 ;  /* 0x3000000fff257230 */ /* 0x000fc40000004100 */
[-C--:B------:R-:W-:Y:S01]  /*74c0*/  FMUL.FTZ R15, R40, R167.reuse ;  /* 0x000000a7280f7220 */ /* 0x080fe20000410000 */
[----:B------:R-:W-:Y:S02]  /*74d0*/  HADD2.F32 R42, -RZ, R35.H0_H0 ;  /* 0x20000023ff2a7230 */ /* 0x000fe40000004100 */
[C---:B------:R-:W-:Y:S01]  /*74e0*/  FMUL.FTZ R167, R46.reuse, R167 ;  /* 0x000000a72ea77220 */ /* 0x040fe20000410000 */
[-C--:B------:R-:W-:Y:S01]  /*74f0*/  FMUL.FTZ R126, R39, R124.reuse ;  /* 0x0000007c277e7220 */ /* 0x080fe20000410000 */
[C---:B------:R-:W-:Y:S01]  /*7500*/  FMUL.FTZ R124, R37.reuse, R124 ;  /* 0x0000007c257c7220 */ /* 0x040fe20000410000 */
[-C--:B------:R-:W-:Y:S01]  /*7510*/  FFMA.FTZ R15, R46, R33.reuse, -R15 ;  /* 0x000000212e0f7223 */ /* 0x080fe2000001080f */
[----:B------:R-:W-:Y:S01]  /*7520*/  FFMA.FTZ R33, R40, R33, R167 ;  /* 0x0000002128217223 */ /* 0x000fe200000100a7 */
[----:B------:R-:W-:Y:S02]  /*7530*/  HADD2.F32 R43, -RZ, R166.H1_H1 ;  /* 0x300000a6ff2b7230 */ /* 0x000fe40000004100 */
[----:B------:R-:W-:Y:S01]  /*7540*/  FFMA.FTZ R40, R37, R42, -R126 ;  /* 0x0000002a25287223 */ /* 0x000fe2000001087e */
[----:B------:R-:W-:-:S02]  /*7550*/  HADD2.F32 R32, -RZ, R36.H0_H0 ;  /* 0x20000024ff207230 */ /* 0x000fc40000004100 */
[----:B------:R-:W-:Y:S01]  /*7560*/  FFMA.FTZ R42, R39, R42, R124 ;  /* 0x0000002a272a7223 */ /* 0x000fe2000001007c */
[----:B------:R-:W-:Y:S02]  /*7570*/  HADD2.F32 R46, -RZ, R12.H0_H0 ;  /* 0x2000000cff2e7230 */ /* 0x000fe40000004100 */
[----:B------:R-:W-:Y:S01]  /*7580*/  HADD2.F32 R36, -RZ, R36.H1_H1 ;  /* 0x30000024ff247230 */ /* 0x000fe20000004100 */
[----:B------:R-:W-:Y:S01]  /*7590*/  F2FP.F16.F32.PACK_AB R15, R40, R15 ;  /* 0x0000000f280f723e */ /* 0x000fe200000000ff */
[----:B------:R-:W-:Y:S02]  /*75a0*/  HADD2.F32 R37, -RZ, R12.H1_H1 ;  /* 0x3000000cff257230 */ /* 0x000fe40000004100 */
[----:B------:R-:W-:Y:S02]  /*75b0*/  HADD2.F32 R39, -RZ, R11.H0_H0 ;  /* 0x2000000bff277230 */ /* 0x000fe40000004100 */
[----:B------:R-:W-:Y:S01]  /*75c0*/  FMUL.FTZ R11, R32, R43 ;  /* 0x0000002b200b7220 */ /* 0x000fe20000410000 */
[----:B------:R-:W-:-:S02]  /*75d0*/  HADD2.F32 R35, -RZ, R166.H0_H0 ;  /* 0x200000a6ff237230 */ /* 0x000fc40000004100 */
[----:B------:R-:W-:Y:S01]  /*75e0*/  FMUL.FTZ R43, R46, R43 ;  /* 0x0000002b2e2b7220 */ /* 0x000fe20000410000 */
[-C--:B------:R-:W-:Y:S01]  /*75f0*/  FMUL.FTZ R124, R36, R81.reuse ;  /* 0x00000051247c7220 */ /* 0x080fe20000410000 */
[C---:B------:R-:W-:Y:S01]  /*7600*/  FMUL.FTZ R81, R37.reuse, R81 ;  /* 0x0000005125517220 */ /* 0x040fe20000410000 */
[----:B------:R-:W-:Y:S02]  /*7610*/  HADD2.F32 R34, -RZ, R34.H0_H0 ;  /* 0x20000022ff227230 */ /* 0x000fe40000004100 */
[-C--:B------:R-:W-:Y:S01]  /*7620*/  FFMA.FTZ R11, R46, R35.reuse, -R11 ;  /* 0x000000232e0b7223 */ /* 0x080fe2000001080b */
[----:B------:R-:W-:Y:S01]  /*7630*/  FFMA.FTZ R12, R32, R35, R43 ;  /* 0x00000023200c7223 */ /* 0x000fe2000001002b */
[-C--:B------:R-:W-:Y:S01]  /*7640*/  FFMA.FTZ R32, R37, R39.reuse, -R124 ;  /* 0x0000002725207223 */ /* 0x080fe2000001087c */
[----:B------:R-:W-:Y:S01]  /*7650*/  FFMA.FTZ R35, R36, R39, R81 ;  /* 0x0000002724237223 */ /* 0x000fe20000010051 */
[----:B------:R-:W-:Y:S02]  /*7660*/  HADD2.F32 R43, -RZ, R41.H0_H0 ;  /* 0x20000029ff2b7230 */ /* 0x000fe40000004100 */
[----:B------:R-:W-:Y:S01]  /*7670*/  HADD2.F32 R46, -RZ, R165.H0_H0 ;  /* 0x200000a5ff2e7230 */ /* 0x000fe20000004100 */
[----:B------:R-:W-:Y:S01]  /*7680*/  F2FP.F16.F32.PACK_AB R32, R32, R11 ;  /* 0x0000000b2020723e */ /* 0x000fe200000000ff */
[----:B------:R-:W-:-:S02]  /*7690*/  HADD2.F32 R39, -RZ, R38.H0_H0 ;  /* 0x20000026ff277230 */ /* 0x000fc40000004100 */
[----:B------:R-:W-:Y:S02]  /*76a0*/  HADD2.F32 R41, -RZ, R38.H1_H1 ;  /* 0x30000026ff297230 */ /* 0x000fe40000004100 */
[--C-:B------:R-:W-:Y:S02]  /*76b0*/  HADD2.F32 R37, -RZ, R14.reuse.H0_H0 ;  /* 0x2000000eff257230 */ /* 0x100fe40000004100 */
[----:B------:R-:W-:Y:S02]  /*76c0*/  HADD2.F32 R38, -RZ, R14.H1_H1 ;  /* 0x3000000eff267230 */ /* 0x000fe40000004100 */
[-C--:B------:R-:W-:Y:S01]  /*76d0*/  FMUL.FTZ R14, R39, R46.reuse ;  /* 0x0000002e270e7220 */ /* 0x080fe20000410000 */
[----:B------:R-:W-:Y:S02]  /*76e0*/  HADD2.F32 R36, -RZ, R165.H1_H1 ;  /* 0x300000a5ff247230 */ /* 0x000fe40000004100 */
[----:B------:R-:W-:Y:S01]  /*76f0*/  FMUL.FTZ R46, R37, R46 ;  /* 0x0000002e252e7220 */ /* 0x000fe20000410000 */
[-C--:B------:R-:W-:Y:S01]  /*7700*/  FMUL.FTZ R81, R41, R43.reuse ;  /* 0x0000002b29517220 */ /* 0x080fe20000410000 */
[C---:B------:R-:W-:Y:S01]  /*7710*/  FMUL.FTZ R124, R38.reuse, R43 ;  /* 0x0000002b267c7220 */ /* 0x040fe20000410000 */
[-C--:B------:R-:W-:Y:S01]  /*7720*/  FFMA.FTZ R14, R37, R36.reuse, -R14 ;  /* 0x00000024250e7223 */ /* 0x080fe2000001080e */
[----:B------:R-:W-:Y:S01]  /*7730*/  FFMA.FTZ R46, R39, R36, R46 ;  /* 0x00000024272e7223 */ /* 0x000fe2000001002e */
[-C--:B------:R-:W-:Y:S01]  /*7740*/  FFMA.FTZ R81, R38, R34.reuse, -R81 ;  /* 0x0000002226517223 */ /* 0x080fe20000010851 */
[----:B------:R-:W-:Y:S01]  /*7750*/  FFMA.FTZ R41, R41, R34, R124 ;  /* 0x0000002229297223 */ /* 0x000fe2000001007c */
[----:B------:R-:W-:-:S02]  /*7760*/  F2FP.F16.F32.PACK_AB R36, R35, R12 ;  /* 0x0000000c2324723e */ /* 0x000fc400000000ff */
[----:B------:R-:W-:Y:S02]  /*7770*/  F2FP.F16.F32.PACK_AB R37, R47, R82 ;  /* 0x000000522f25723e */ /* 0x000fe400000000ff */
[----:B------:R-:W-:Y:S02]  /*7780*/  F2FP.F16.F32.PACK_AB R39, R42, R33 ;  /* 0x000000212a27723e */ /* 0x000fe400000000ff */
[----:B------:R-:W-:Y:S02]  /*7790*/  F2FP.F16.F32.PACK_AB R14, R81, R14 ;  /* 0x0000000e510e723e */ /* 0x000fe400000000ff */
[----:B------:R-:W-:Y:S02]  /*77a0*/  F2FP.F16.F32.PACK_AB R38, R41, R46 ;  /* 0x0000002e2926723e */ /* 0x000fe400000000ff */
[----:B------:R-:W-:-:S07]  /*77b0*/  MOV R12, R32 ;  /* 0x00000020000c7202 */ /* 0x000fce0000000f00 */
.L_x_524:
[----:B------:R-:W-:Y:S05]  /*77c0*/  BSYNC B2 ;  /* 0x0000000000027941 */ /* 0x000fea0003800000 */
.L_x_523:
[----:B------:R-:W-:Y:S02]  /*77d0*/  ULDC.64 UR4, c[0x0][0x208] ;  /* 0x0000820000047ab9 */ /* 0x000fe40000000a00 */
[----:B---3--:R3:W-:Y:S04]  /*77e0*/  ST.E.128 desc[UR4][R44.64], R12 ;  /* 0x0000000c2c007985 */ /* 0x0087e8000c101d04 */
[----:B----4-:R3:W-:Y:S02]  /*77f0*/  @!P3 ST.E.128 desc[UR4][R122.64], R36 ;  /* 0x000000247a00b985 */ /* 0x0107e4000c101d04 */
.L_x_518:
[----:B------:R-:W-:Y:S05]  /*7800*/  BSYNC B1 ;  /* 0x0000000000017941 */ /* 0x000fea0003800000 */
.L_x_517:
[----:B------:R-:W-:-:S03]  /*7810*/  UMOV UR4, 0xffffffff ;  /* 0xffffffff00047882 */ /* 0x000fc60000000000 */
[----:B------:R-:W-:Y:S05]  /*7820*/  BRA.DIV UR4, `(.L_x_525) ;  /* 0x0000020604847947 */ /* 0x000fea000b800000 */
[----:B---3--:R3:W0:Y:S04]  /*7830*/  SHFL.IDX PT, R37, R117, 0x1, 0x181f ;  /* 0x00381f0075257f89 */ /* 0x00862800000e0000 */
[----:B------:R3:W0:Y:S02]  /*7840*/  SHFL.IDX PT, R36, R118, 0x1, 0x181f ;  /* 0x00381f0076247f89 */ /* 0x00062400000e0000 */
.L_x_826:
[----:B------:R-:W-:Y:S04]  /*7850*/  BSSY B1, `(.L_x_526) ;  /* 0x00000fd000017945 */ /* 0x000fe80003800000 */
[----:B------:R-:W-:Y:S05]  /*7860*/  @P4 BRA `(.L_x_527) ;  /* 0x0000000c00ec4947 */ /* 0x000fea0003800000 */
[----:B------:R-:W-:Y:S01]  /*7870*/  ISETP.NE.AND P3, PT, R3, RZ, PT ;  /* 0x000000ff0300720c */ /* 0x000fe20003f65270 */
[----:B------:R-:W-:-:S12]  /*7880*/  BSSY B2, `(.L_x_528) ;  /* 0x000007b000027945 */ /* 0x000fd80003800000 */
[----:B------:R-:W-:Y:S05]  /*7890*/  @!P3 BRA `(.L_x_529) ;  /* 0x0000000400e4b947 */ /* 0x000fea0003800000 */
[----:B----4-:R-:W4:Y:S01]  /*78a0*/  LDL R14, [R1+0x54] ;  /* 0x00005400010e7983 */ /* 0x010f220000100800 */
[----:B--2---:R-:W-:Y:S01]  /*78b0*/  SEL R11, R115, R137, !P2 ;  /* 0x00000089730b7207 */ /* 0x004fe20005000000 */
[----:B------:R-:W-:Y:S01]  /*78c0*/  VIADD R13, R219, 0x20 ;  /* 0x00000020db0d7836 */ /* 0x000fe20000000000 */
[----:B0-----:R-:W-:Y:S01]  /*78d0*/  LEA R38, P4, R9, R36, 0x1 ;  /* 0x0000002409267211 */ /* 0x001fe200078808ff */
[----:B------:R-:W-:Y:S01]  /*78e0*/  VIADD R15, R219, 0x20 ;  /* 0x00000020db0f7836 */ /* 0x000fe20000000000 */
[----:B------:R-:W-:Y:S01]  /*78f0*/  SHF.R.S32.HI R12, RZ, 0x1f, R11 ;  /* 0x0000001fff0c7819 */ /* 0x000fe2000001140b */
[----:B------:R-:W-:Y:S01]  /*7900*/  BSSY B3, `(.L_x_530) ;  /* 0x000006f000037945 */ /* 0x000fe20003800000 */
[----:B------:R-:W-:Y:S01]  /*7910*/  SHF.L.U32 R13, R13, 0x6, RZ ;  /* 0x000000060d0d7819 */ /* 0x000fe200000006ff */
[----:B------:R-:W-:Y:S01]  /*7920*/  IMAD.SHL.U32 R15, R15, 0x40, RZ ;  /* 0x000000400f0f7824 */ /* 0x000fe200078e00ff */
[----:B------:R-:W-:Y:S02]  /*7930*/  LEA.HI R11, R12, R11, RZ, 0x4 ;  /* 0x0000000b0c0b7211 */ /* 0x000fe400078f20ff */
[----:B------:R-:W-:-:S02]  /*7940*/  LOP3.LUT R13, R13, 0x1c0, RZ, 0xc0, !PT ;  /* 0x000001c00d0d7812 */ /* 0x000fc400078ec0ff */
[----:B------:R-:W-:Y:S02]  /*7950*/  LEA.HI.SX32 R11, R11, R8, 0x1c ;  /* 0x000000080b0b7211 */ /* 0x000fe400078fe2ff */
[----:B------:R-:W-:Y:S02]  /*7960*/  LOP3.LUT R15, R15, 0x1c0, RZ, 0xc0, !PT ;  /* 0x000001c00f0f7812 */ /* 0x000fe400078ec0ff */
[----:B------:R-:W-:Y:S01]  /*7970*/  SHF.R.S32.HI R12, RZ, 0x1f, R11 ;  /* 0x0000001fff0c7819 */ /* 0x000fe2000001140b */
[----:B------:R-:W-:Y:S01]  /*7980*/  IMAD.SHL.U32 R40, R11, 0x8, RZ ;  /* 0x000000080b287824 */ /* 0x000fe200078e00ff */
[----:B------:R-:W-:Y:S02]  /*7990*/  SHF.R.U32.HI R13, RZ, 0x3, R13 ;  /* 0x00000003ff0d7819 */ /* 0x000fe4000001160d */
[----:B------:R-:W-:Y:S02]  /*79a0*/  LEA.HI R12, R12, R11, RZ, 0x3 ;  /* 0x0000000b0c0c7211 */ /* 0x000fe400078f18ff */
[----:B------:R-:W-:-:S02]  /*79b0*/  LOP3.LUT R11, R15, 0x38, R40, 0xf8, !PT ;  /* 0x000000380f0b7812 */ /* 0x000fc400078ef828 */
[----:B------:R-:W-:Y:S02]  /*79c0*/  SHF.R.S32.HI R12, RZ, 0x3, R12 ;  /* 0x00000003ff0c7819 */ /* 0x000fe4000001140c */
[----:B------:R-:W-:Y:S02]  /*79d0*/  LOP3.LUT R11, R11, R13, RZ, 0x3c, !PT ;  /* 0x0000000d0b0b7212 */ /* 0x000fe400078e3cff */
[----:B------:R-:W-:Y:S02]  /*79e0*/  LEA.HI.X R39, R9, R37, R27, 0x1, P4 ;  /* 0x0000002509277211 */ /* 0x000fe400020f0c1b */
[----:B------:R-:W-:Y:S02]  /*79f0*/  ISETP.GE.AND P4, PT, R16, R114, PT ;  /* 0x000000721000720c */ /* 0x000fe40003f86270 */
[----:B------:R-:W-:-:S13]  /*7a00*/  ISETP.GE.AND P3, PT, R40, R135, PT ;  /* 0x000000872800720c */ /* 0x000fda0003f66270 */
[----:B------:R-:W-:-:S04]  /*7a10*/  @!P3 IMAD.WIDE R40, R40, 0x2, R36 ;  /* 0x000000022828b825 */ /* 0x000fc800078e0224 */
[----:B----4-:R-:W-:-:S05]  /*7a20*/  IMAD R12, R12, 0x1400, R14 ;  /* 0x000014000c0c7824 */ /* 0x010fca00078e020e */
[----:B------:R-:W-:Y:S01]  /*7a30*/  IADD3 R13, R12, R11, RZ ;  /* 0x0000000b0c0d7210 */ /* 0x000fe20007ffe0ff */
[----:B------:R-:W-:-:S04]  /*7a40*/  IMAD R11, R212, 0x5000, R132 ;  /* 0x00005000d40b7824 */ /* 0x000fc800078e0284 */
[----:B------:R-:W-:Y:S02]  /*7a50*/  IMAD R13, R212, 0x5000, R13 ;  /* 0x00005000d40d7824 */ /* 0x000fe400078e020d */
[--C-:B------:R-:W-:Y:S02]  /*7a60*/  IMAD R11, R11, 0x2, R22.reuse ;  /* 0x000000020b0b7824 */ /* 0x100fe400078e0216 */
[----:B------:R-:W-:-:S03]  /*7a70*/  IMAD R32, R13, 0x2, R22 ;  /* 0x000000020d207824 */ /* 0x000fc600078e0216 */
[----:B------:R0:W2:Y:S04]  /*7a80*/  LDS.128 R12, [R11+0x24400] ;  /* 0x024400000b0c7984 */ /* 0x0000a80000000c00 */
[----:B------:R-:W4:Y:S01]  /*7a90*/  LDS.128 R32, [R32+0x24400] ;  /* 0x0244000020207984 */ /* 0x000f220000000c00 */
[----:B------:R-:W-:Y:S05]  /*7aa0*/  @P4 BRA `(.L_x_531) ;  /* 0x0000000400504947 */ /* 0x000fea0003800000 */
[----:B----4-:R-:W-:Y:S01]  /*7ab0*/  MOV R45, R33 ;  /* 0x00000021002d7202 */ /* 0x010fe20000000f00 */
[----:B--2---:R-:W-:Y:S01]  /*7ac0*/  IMAD.MOV.U32 R33, RZ, RZ, R15 ;  /* 0x000000ffff217224 */ /* 0x004fe200078e000f */
[--C-:B0-----:R-:W-:Y:S01]  /*7ad0*/  SHF.R.U64 R11, R52, 0x10, R53.reuse ;  /* 0x00000010340b7819 */ /* 0x101fe20000001235 */
[----:B------:R-:W-:Y:S01]  /*7ae0*/  HADD2.F32 R80, -RZ, R163.H1_H1 ;  /* 0x300000a3ff507230 */ /* 0x000fe20000004100 */
[----:B------:R-:W-:Y:S01]  /*7af0*/  SHF.R.U32.HI R52, RZ, 0x10, R53 ;  /* 0x00000010ff347819 */ /* 0x000fe20000011635 */
[----:B------:R-:W-:Y:S01]  /*7b00*/  HADD2.F32 R47, -RZ, R45.H0_H0 ;  /* 0x2000002dff2f7230 */ /* 0x000fe20000004100 */
[--C-:B------:R-:W-:Y:S01]  /*7b10*/  SHF.R.U32.HI R53, RZ, 0x10, R61.reuse ;  /* 0x00000010ff357819 */ /* 0x100fe2000001163d */
[----:B------:R-:W-:Y:S01]  /*7b20*/  HADD2.F32 R15, -RZ, R13.H0_H0 ;  /* 0x2000000dff0f7230 */ /* 0x000fe20000004100 */
[----:B------:R-:W-:Y:S01]  /*7b30*/  SHF.R.U64 R42, R60, 0x10, R61 ;  /* 0x000000103c2a7819 */ /* 0x000fe2000000123d */
[----:B------:R-:W-:Y:S02]  /*7b40*/  HADD2.F32 R60, -RZ, R163.H0_H0 ;  /* 0x200000a3ff3c7230 */ /* 0x000fe40000004100 */
[----:B------:R-:W-:Y:S01]  /*7b50*/  FMUL.FTZ R82, R47, R80 ;  /* 0x000000502f527220 */ /* 0x000fe20000410000 */
[----:B------:R-:W-:Y:S01]  /*7b60*/  HADD2.F32 R45, -RZ, R45.H1_H1 ;  /* 0x3000002dff2d7230 */ /* 0x000fe20000004100 */
[----:B------:R-:W-:Y:S01]  /*7b70*/  SHF.R.U64 R44, R62, 0x10, R63 ;  /* 0x000000103e2c7819 */ /* 0x000fe2000000123f */
[----:B------:R-:W-:-:S02]  /*7b80*/  HADD2.F32 R53, -RZ, R53.H0_H0 ;  /* 0x20000035ff357230 */ /* 0x000fc40000004100 */
[C---:B------:R-:W-:Y:S01]  /*7b90*/  FMUL.FTZ R80, R15.reuse, R80 ;  /* 0x000000500f507220 */ /* 0x040fe20000410000 */
[----:B------:R-:W-:Y:S01]  /*7ba0*/  HADD2.F32 R46, -RZ, R13.H1_H1 ;  /* 0x3000000dff2e7230 */ /* 0x000fe20000004100 */
[----:B------:R-:W-:Y:S01]  /*7bb0*/  SHF.R.U64 R43, R54, 0x10, R55 ;  /* 0x00000010362b7819 */ /* 0x000fe20000001237 */
[----:B------:R-:W-:Y:S01]  /*7bc0*/  HADD2.F32 R52, -RZ, R52.H0_H0 ;  /* 0x20000034ff347230 */ /* 0x000fe20000004100 */
[----:B------:R-:W-:Y:S01]  /*7bd0*/  SHF.R.U32.HI R62, RZ, 0x10, R63 ;  /* 0x00000010ff3e7819 */ /* 0x000fe2000001163f */
[-C--:B------:R-:W-:Y:S01]  /*7be0*/  FFMA.FTZ R13, R15, R60.reuse, -R82 ;  /* 0x0000003c0f0d7223 */ /* 0x080fe20000010852 */
[----:B------:R-:W-:Y:S01]  /*7bf0*/  SHF.R.U32.HI R54, RZ, 0x10, R55 ;  /* 0x00000010ff367819 */ /* 0x000fe20000011637 */
[-C--:B------:R-:W-:Y:S01]  /*7c00*/  FMUL.FTZ R55, R45, R53.reuse ;  /* 0x000000352d377220 */ /* 0x080fe20000410000 */
[----:B------:R-:W-:Y:S01]  /*7c10*/  FMUL.FTZ R122, R46, R53 ;  /* 0x000000352e7a7220 */ /* 0x000fe20000410000 */
[----:B------:R-:W-:Y:S01]  /*7c20*/  FFMA.FTZ R15, R47, R60, R80 ;  /* 0x0000003c2f0f7223 */ /* 0x000fe20000010050 */
[----:B------:R-:W-:-:S02]  /*7c30*/  HADD2.F32 R82, -RZ, R161.H1_H1 ;  /* 0x300000a1ff527230 */ /* 0x000fc40000004100 */
[-C--:B------:R-:W-:Y:S01]  /*7c40*/  FFMA.FTZ R46, R46, R52.reuse, -R55 ;  /* 0x000000342e2e7223 */ /* 0x080fe20000010837 */
[--C-:B------:R-:W-:Y:S02]  /*7c50*/  HADD2.F32 R47, -RZ, R35.reuse.H0_H0 ;  /* 0x20000023ff2f7230 */ /* 0x100fe40000004100 */
[----:B------:R-:W-:Y:S01]  /*7c60*/  FFMA.FTZ R52, R45, R52, R122 ;  /* 0x000000342d347223 */ /* 0x000fe2000001007a */
[----:B------:R-:W-:Y:S02]  /*7c70*/  HADD2.F32 R60, -RZ, R35.H1_H1 ;  /* 0x30000023ff3c7230 */ /* 0x000fe40000004100 */
[----:B------:R-:W-:Y:S01]  /*7c80*/  HADD2.F32 R62, -RZ, R62.H0_H0 ;  /* 0x2000003eff3e7230 */ /* 0x000fe20000004100 */
[----:B------:R-:W-:Y:S01]  /*7c90*/  F2FP.F16.F32.PACK_AB R13, R46, R13 ;  /* 0x0000000d2e0d723e */ /* 0x000fe200000000ff */
[----:B------:R-:W-:Y:S02]  /*7ca0*/  HADD2.F32 R35, -RZ, R33.H0_H0 ;  /* 0x20000021ff237230 */ /* 0x000fe40000004100 */
[----:B------:R-:W-:-:S02]  /*7cb0*/  HADD2.F32 R80, -RZ, R161.H0_H0 ;  /* 0x200000a1ff507230 */ /* 0x000fc40000004100 */
[----:B------:R-:W-:Y:S01]  /*7cc0*/  FMUL.FTZ R122, R60, R62 ;  /* 0x0000003e3c7a7220 */ /* 0x000fe20000410000 */
[----:B------:R-:W-:Y:S02]  /*7cd0*/  HADD2.F32 R45, -RZ, R33.H1_H1 ;  /* 0x30000021ff2d7230 */ /* 0x000fe40000004100 */
[----:B------:R-:W-:Y:S02]  /*7ce0*/  HADD2.F32 R53, -RZ, R54.H0_H0 ;  /* 0x20000036ff357230 */ /* 0x000fe40000004100 */
[-C--:B------:R-:W-:Y:S01]  /*7cf0*/  FMUL.FTZ R54, R47, R82.reuse ;  /* 0x000000522f367220 */ /* 0x080fe20000410000 */
[----:B------:R-:W-:Y:S01]  /*7d00*/  FMUL.FTZ R82, R35, R82 ;  /* 0x0000005223527220 */ /* 0x000fe20000410000 */
[----:B------:R-:W-:Y:S01]  /*7d10*/  FMUL.FTZ R55, R45, R62 ;  /* 0x0000003e2d377220 */ /* 0x000fe20000410000 */
[----:B------:R-:W-:Y:S02]  /*7d20*/  HADD2.F32 R62, -RZ, R42.H0_H0 ;  /* 0x2000002aff3e7230 */ /* 0x000fe40000004100 */
[-C--:B------:R-:W-:Y:S01]  /*7d30*/  FFMA.FTZ R33, R35, R80.reuse, -R54 ;  /* 0x0000005023217223 */ /* 0x080fe20000010836 */
[----:B------:R-:W-:Y:S01]  /*7d40*/  FFMA.FTZ R54, R45, R53, -R122 ;  /* 0x000000352d367223 */ /* 0x000fe2000001087a */
[----:B------:R-:W-:Y:S01]  /*7d50*/  FFMA.FTZ R35, R47, R80, R82 ;  /* 0x000000502f237223 */ /* 0x000fe20000010052 */
[----:B------:R-:W-:-:S02]  /*7d60*/  HADD2.F32 R61, -RZ, R153.H1_H1 ;  /* 0x30000099ff3d7230 */ /* 0x000fc40000004100 */
[----:B------:R-:W-:Y:S01]  /*7d70*/  FFMA.FTZ R60, R60, R53, R55 ;  /* 0x000000353c3c7223 */ /* 0x000fe20000010037 */
[----:B------:R-:W-:Y:S01]  /*7d80*/  HADD2.F32 R45, -RZ, R32.H0_H0 ;  /* 0x20000020ff2d7230 */ /* 0x000fe20000004100 */
[----:B------:R-:W-:Y:S01]  /*7d90*/  F2FP.F16.F32.PACK_AB R54, R54, R33 ;  /* 0x000000213636723e */ /* 0x000fe200000000ff */
[----:B------:R-:W-:Y:S01]  /*7da0*/  HADD2.F32 R42, -RZ, R12.H0_H0 ;  /* 0x2000000cff2a7230 */ /* 0x000fe20000004100 */
[----:B------:R-:W-:Y:S01]  /*7db0*/  F2FP.F16.F32.PACK_AB R33, R52, R15 ;  /* 0x0000000f3421723e */ /* 0x000fe200000000ff */
[----:B------:R-:W-:Y:S01]  /*7dc0*/  HADD2.F32 R47, -RZ, R32.H1_H1 ;  /* 0x30000020ff2f7230 */ /* 0x000fe20000004100 */
[----:B------:R-:W-:Y:S01]  /*7dd0*/  F2FP.F16.F32.PACK_AB R35, R60, R35 ;  /* 0x000000233c23723e */ /* 0x000fe200000000ff */
[----:B------:R-:W-:Y:S02]  /*7de0*/  HADD2.F32 R32, -RZ, R12.H1_H1 ;  /* 0x3000000cff207230 */ /* 0x000fe40000004100 */
[----:B------:R-:W-:Y:S01]  /*7df0*/  FMUL.FTZ R12, R42, R61 ;  /* 0x0000003d2a0c7220 */ /* 0x000fe20000410000 */
[----:B------:R-:W-:-:S02]  /*7e00*/  HADD2.F32 R55, -RZ, R11.H0_H0 ;  /* 0x2000000bff377230 */ /* 0x000fc40000004100 */
[----:B------:R-:W-:Y:S01]  /*7e10*/  FMUL.FTZ R11, R45, R61 ;  /* 0x0000003d2d0b7220 */ /* 0x000fe20000410000 */
[----:B------:R-:W-:Y:S02]  /*7e20*/  HADD2.F32 R53, -RZ, R152.H1_H1 ;  /* 0x30000098ff357230 */ /* 0x000fe40000004100 */
[CC--:B------:R-:W-:Y:S01]  /*7e30*/  FMUL.FTZ R61, R47.reuse, R62.reuse ;  /* 0x0000003e2f3d7220 */ /* 0x0c0fe20000410000 */
[----:B------:R-:W-:Y:S01]  /*7e40*/  FMUL.FTZ R80, R32, R62 ;  /* 0x0000003e20507220 */ /* 0x000fe20000410000 */
[----:B------:R-:W-:Y:S01]  /*7e50*/  HADD2.F32 R153, -RZ, R153.H0_H0 ;  /* 0x20000099ff997230 */ /* 0x000fe20000004100 */
[----:B------:R-:W-:Y:S01]  /*7e60*/  MOV R15, R54 ;  /* 0x00000036000f7202 */ /* 0x000fe20000000f00 */
[----:B------:R-:W-:Y:S01]  /*7e70*/  FFMA.FTZ R11, R42, R53, -R11 ;  /* 0x000000352a0b7223 */ /* 0x000fe2000001080b */
[-C--:B------:R-:W-:Y:S01]  /*7e80*/  FFMA.FTZ R62, R32, R55.reuse, -R61 ;  /* 0x00000037203e7223 */ /* 0x080fe2000001083d */
[----:B------:R-:W-:Y:S01]  /*7e90*/  FFMA.FTZ R55, R47, R55, R80 ;  /* 0x000000372f377223 */ /* 0x000fe20000010050 */
[----:B------:R-:W-:-:S02]  /*7ea0*/  HADD2.F32 R42, -RZ, R34.H0_H0 ;  /* 0x20000022ff2a7230 */ /* 0x000fc40000004100 */
[----:B------:R-:W-:Y:S01]  /*7eb0*/  FFMA.FTZ R12, R45, R53, R12 ;  /* 0x000000352d0c7223 */ /* 0x000fe2000001000c */
[----:B------:R-:W-:Y:S01]  /*7ec0*/  HADD2.F32 R47, -RZ, R44.H0_H0 ;  /* 0x2000002cff2f7230 */ /* 0x000fe20000004100 */
[----:B------:R-:W-:Y:S01]  /*7ed0*/  F2FP.F16.F32.PACK_AB R62, R62, R11 ;  /* 0x0000000b3e3e723e */ /* 0x000fe200000000ff */
[----:B------:R-:W-:Y:S02]  /*7ee0*/  HADD2.F32 R32, -RZ, R14.H0_H0 ;  /* 0x2000000eff207230 */ /* 0x000fe40000004100 */
[-C--:B------:R-:W-:Y:S01]  /*7ef0*/  FMUL.FTZ R53, R42, R153.reuse ;  /* 0x000000992a357220 */ /* 0x080fe20000410000 */
[----:B------:R-:W-:Y:S02]  /*7f00*/  HADD2.F32 R34, -RZ, R34.H1_H1 ;  /* 0x30000022ff227230 */ /* 0x000fe40000004100 */
[----:B------:R-:W-:Y:S02]  /*7f10*/  HADD2.F32 R14, -RZ, R14.H1_H1 ;  /* 0x3000000eff0e7230 */ /* 0x000fe40000004100 */
[----:B------:R-:W-:Y:S01]  /*7f20*/  FMUL.FTZ R153, R32, R153 ;  /* 0x0000009920997220 */ /* 0x000fe20000410000 */
[----:B------:R-:W-:-:S02]  /*7f30*/  HADD2.F32 R45, -RZ, R152.H0_H0 ;  /* 0x20000098ff2d7230 */ /* 0x000fc40000004100 */
[-C--:B------:R-:W-:Y:S01]  /*7f40*/  FMUL.FTZ R61, R34, R47.reuse ;  /* 0x0000002f223d7220 */ /* 0x080fe20000410000 */
[----:B------:R-:W-:Y:S02]  /*7f50*/  HADD2.F32 R43, -RZ, R43.H0_H0 ;  /* 0x2000002bff2b7230 */ /* 0x000fe40000004100 */
[----:B------:R-:W-:Y:S01]  /*7f60*/  FMUL.FTZ R47, R14, R47 ;  /* 0x0000002f0e2f7220 */ /* 0x000fe20000410000 */
[-C--:B------:R-:W-:Y:S01]  /*7f70*/  FFMA.FTZ R53, R32, R45.reuse, -R53 ;  /* 0x0000002d20357223 */ /* 0x080fe20000010835 */
[----:B------:R-:W-:Y:S01]  /*7f80*/  FFMA.FTZ R153, R42, R45, R153 ;  /* 0x0000002d2a997223 */ /* 0x000fe20000010099 */
[-C--:B------:R-:W-:Y:S01]  /*7f90*/  FFMA.FTZ R14, R14, R43.reuse, -R61 ;  /* 0x0000002b0e0e7223 */ /* 0x080fe2000001083d */
[----:B------:R-:W-:Y:S01]  /*7fa0*/  FFMA.FTZ R34, R34, R43, R47 ;  /* 0x0000002b22227223 */ /* 0x000fe2000001002f */
[----:B------:R-:W-:Y:S01]  /*7fb0*/  F2FP.F16.F32.PACK_AB R32, R55, R12 ;  /* 0x0000000c3720723e */ /* 0x000fe200000000ff */
[----:B------:R-:W-:Y:S02]  /*7fc0*/  IMAD.MOV.U32 R12, RZ, RZ, R62 ;  /* 0x000000ffff0c7224 */ /* 0x000fe400078e003e */
[----:B------:R-:W-:-:S02]  /*7fd0*/  F2FP.F16.F32.PACK_AB R14, R14, R53 ;  /* 0x000000350e0e723e */ /* 0x000fc400000000ff */
[----:B------:R-:W-:-:S07]  /*7fe0*/  F2FP.F16.F32.PACK_AB R34, R34, R153 ;  /* 0x000000992222723e */ /* 0x000fce00000000ff */
.L_x_531:
[----:B------:R-:W-:Y:S05]  /*7ff0*/  BSYNC B3 ;  /* 0x0000000000037941 */ /* 0x000fea0003800000 */
.L_x_530:
[----:B------:R-:W-:Y:S02]  /*8000*/  ULDC.64 UR4, c[0x0][0x208] ;  /* 0x0000820000047ab9 */ /* 0x000fe40000000a00 */
[----:B--2---:R2:W-:Y:S04]  /*8010*/  ST.E.128 desc[UR4][R38.64], R12 ;  /* 0x0000000c26007985 */ /* 0x0045e8000c101d04 */
[----:B----4-:R2:W-:Y:S02]  /*8020*/  @!P3 ST.E.128 desc[UR4][R40.64], R32 ;  /* 0x000000202800b985 */ /* 0x0105e4000c101d04 */
.L_x_529:
[----:B------:R-:W-:Y:S05]  /*8030*/  BSYNC B2 ;  /* 0x0000000000027941 */ /* 0x000fea0003800000 */
.L_x_528:
[----:B------:R-:W-:-:S13]  /*8040*/  ISETP.NE.AND P3, PT, R21, RZ, PT ;  /* 0x000000ff1500720c */ /* 0x000fda0003f65270 */
[----:B------:R-:W-:Y:S05]  /*8050*/  @!P3 BRA `(.L_x_527) ;  /* 0x0000000400f0b947 */ /* 0x000fea0003800000 */
[----:B--2-4-:R-:W2:Y:S01]  /*8060*/  LDL R14, [R1+0x54] ;  /* 0x00005400010e7983 */ /* 0x014ea20000100800 */
[----:B0-----:R-:W-:Y:S01]  /*8070*/  SEL R11, R115, R137, !P1 ;  /* 0x00000089730b7207 */ /* 0x001fe20004800000 */
[C---:B------:R-:W-:Y:S01]  /*8080*/  VIADD R13, R219.reuse, 0x20 ;  /* 0x00000020db0d7836 */ /* 0x040fe20000000000 */
[----:B------:R-:W-:Y:S01]  /*8090*/  LEA R38, P4, R20, R36, 0x1 ;  /* 0x0000002414267211 */ /* 0x000fe200078808ff */
        /* <DEDUP_REMOVED lines=20> */
[----:B--2---:R-:W-:-:S05]  /*81e0*/  IMAD R12, R12, 0x1400, R14 ;  /* 0x000014000c0c7824 */ /* 0x004fca00078e020e */
        /* <DEDUP_REMOVED lines=8> */
[----:B--2---:R-:W-:Y:S01]  /*8270*/  MOV R43, R12 ;  /* 0x0000000c002b7202 */ /* 0x004fe20000000f00 */
[----:B----4-:R-:W-:Y:S01]  /*8280*/  IMAD.MOV.U32 R12, RZ, RZ, R33 ;  /* 0x000000ffff0c7224 */ /* 0x010fe200078e0021 */
[----:B------:R-:W-:Y:S01]  /*8290*/  SHF.R.U64 R40, R48, 0x10, R49 ;  /* 0x0000001030287819 */ /* 0x000fe20000001231 */
[----:B------:R-:W-:Y:S01]  /*82a0*/  IMAD.MOV.U32 R44, RZ, RZ, R32 ;  /* 0x000000ffff2c7224 */ /* 0x000fe200078e0020 */
[----:B------:R-:W-:Y:S01]  /*82b0*/  SHF.R.U32.HI R48, RZ, 0x10, R57 ;  /* 0x00000010ff307819 */ /* 0x000fe20000011639 */
[----:B------:R-:W-:Y:S01]  /*82c0*/  IMAD.MOV.U32 R45, RZ, RZ, R35 ;  /* 0x000000ffff2d7224 */ /* 0x000fe200078e0023 */
[----:B------:R-:W-:Y:S01]  /*82d0*/  SHF.R.U32.HI R46, RZ, 0x10, R49 ;  /* 0x00000010ff2e7819 */ /* 0x000fe20000011631 */
[----:B------:R-:W-:Y:S01]  /*82e0*/  HADD2.F32 R49, -RZ, R151.H1_H1 ;  /* 0x30000097ff317230 */ /* 0x000fe20000004100 */
[----:B------:R-:W-:Y:S01]  /*82f0*/  MOV R33, R15 ;  /* 0x0000000f00217202 */ /* 0x000fe20000000f00 */
[--C-:B------:R-:W-:Y:S01]  /*8300*/  HADD2.F32 R32, -RZ, R12.reuse.H0_H0 ;  /* 0x2000000cff207230 */ /* 0x100fe20000004100 */
[----:B0-----:R-:W-:Y:S01]  /*8310*/  SHF.R.U64 R11, R50, 0x10, R51 ;  /* 0x00000010320b7819 */ /* 0x001fe20000001233 */
[----:B------:R-:W-:Y:S01]  /*8320*/  HADD2.F32 R35, -RZ, R12.H1_H1 ;  /* 0x3000000cff237230 */ /* 0x000fe20000004100 */
[--C-:B------:R-:W-:Y:S01]  /*8330*/  SHF.R.U64 R41, R58, 0x10, R59.reuse ;  /* 0x000000103a297819 */ /* 0x100fe2000000123b */
[--C-:B------:R-:W-:Y:S01]  /*8340*/  HADD2.F32 R12, -RZ, R13.reuse.H0_H0 ;  /* 0x2000000dff0c7230 */ /* 0x100fe20000004100 */
[----:B------:R-:W-:Y:S01]  /*8350*/  SHF.R.U32.HI R58, RZ, 0x10, R59 ;  /* 0x00000010ff3a7819 */ /* 0x000fe2000001163b */
[----:B------:R-:W-:Y:S01]  /*8360*/  HADD2.F32 R48, -RZ, R48.H0_H0 ;  /* 0x20000030ff307230 */ /* 0x000fe20000004100 */
[----:B------:R-:W-:Y:S01]  /*8370*/  SHF.R.U32.HI R51, RZ, 0x10, R51 ;  /* 0x00000010ff337819 */ /* 0x000fe20000011633 */
[----:B------:R-:W-:-:S02]  /*8380*/  HADD2.F32 R15, -RZ, R13.H1_H1 ;  /* 0x3000000dff0f7230 */ /* 0x000fc40000004100 */
[-C--:B------:R-:W-:Y:S01]  /*8390*/  FMUL.FTZ R13, R32, R49.reuse ;  /* 0x00000031200d7220 */ /* 0x080fe20000410000 */
[----:B------:R-:W-:Y:S02]  /*83a0*/  HADD2.F32 R47, -RZ, R149.H1_H1 ;  /* 0x30000095ff2f7230 */ /* 0x000fe40000004100 */
[C---:B------:R-:W-:Y:S01]  /*83b0*/  FMUL.FTZ R49, R12.reuse, R49 ;  /* 0x000000310c317220 */ /* 0x040fe20000410000 */
[----:B------:R-:W-:Y:S02]  /*83c0*/  HADD2.F32 R46, -RZ, R46.H0_H0 ;  /* 0x2000002eff2e7230 */ /* 0x000fe40000004100 */
[-C--:B------:R-:W-:Y:S01]  /*83d0*/  FMUL.FTZ R50, R35, R48.reuse ;  /* 0x0000003023327220 */ /* 0x080fe20000410000 */
[C---:B------:R-:W-:Y:S01]  /*83e0*/  FMUL.FTZ R48, R15.reuse, R48 ;  /* 0x000000300f307220 */ /* 0x040fe20000410000 */
[-C--:B------:R-:W-:Y:S01]  /*83f0*/  FFMA.FTZ R12, R12, R47.reuse, -R13 ;  /* 0x0000002f0c0c7223 */ /* 0x080fe2000001080d */
[----:B------:R-:W-:Y:S01]  /*8400*/  FFMA.FTZ R13, R32, R47, R49 ;  /* 0x0000002f200d7223 */ /* 0x000fe20000010031 */
[-C--:B------:R-:W-:Y:S01]  /*8410*/  FFMA.FTZ R15, R15, R46.reuse, -R50 ;  /* 0x0000002e0f0f7223 */ /* 0x080fe20000010832 */
[----:B------:R-:W-:Y:S01]  /*8420*/  FFMA.FTZ R32, R35, R46, R48 ;  /* 0x0000002e23207223 */ /* 0x000fe20000010030 */
[----:B------:R-:W-:Y:S01]  /*8430*/  HADD2.F32 R49, -RZ, R148.H1_H1 ;  /* 0x30000094ff317230 */ /* 0x000fe20000004100 */
[----:B------:R-:W-:Y:S01]  /*8440*/  SHF.R.U64 R42, R56, 0x10, R57 ;  /* 0x00000010382a7819 */ /* 0x000fe20000001239 */
[--C-:B------:R-:W-:Y:S01]  /*8450*/  HADD2.F32 R46, -RZ, R45.reuse.H0_H0 ;  /* 0x2000002dff2e7230 */ /* 0x100fe20000004100 */
[----:B------:R-:W-:Y:S01]  /*8460*/  F2FP.F16.F32.PACK_AB R15, R15, R12 ;  /* 0x0000000c0f0f723e */ /* 0x000fe200000000ff */
[----:B------:R-:W-:-:S02]  /*8470*/  HADD2.F32 R45, -RZ, R45.H1_H1 ;  /* 0x3000002dff2d7230 */ /* 0x000fc40000004100 */
[----:B------:R-:W-:Y:S02]  /*8480*/  HADD2.F32 R50, -RZ, R58.H0_H0 ;  /* 0x2000003aff327230 */ /* 0x000fe40000004100 */
[----:B------:R-:W-:Y:S01]  /*8490*/  FMUL.FTZ R52, R46, R49 ;  /* 0x000000312e347220 */ /* 0x000fe20000410000 */
[----:B------:R-:W-:Y:S02]  /*84a0*/  HADD2.F32 R47, -RZ, R150.H1_H1 ;  /* 0x30000096ff2f7230 */ /* 0x000fe40000004100 */
[--C-:B------:R-:W-:Y:S02]  /*84b0*/  HADD2.F32 R35, -RZ, R33.reuse.H0_H0 ;  /* 0x20000021ff237230 */ /* 0x100fe40000004100 */
[----:B------:R-:W-:Y:S01]  /*84c0*/  FMUL.FTZ R54, R45, R50 ;  /* 0x000000322d367220 */ /* 0x000fe20000410000 */
[----:B------:R-:W-:Y:S02]  /*84d0*/  HADD2.F32 R33, -RZ, R33.H1_H1 ;  /* 0x30000021ff217230 */ /* 0x000fe40000004100 */
[----:B------:R-:W-:-:S02]  /*84e0*/  HADD2.F32 R48, -RZ, R51.H0_H0 ;  /* 0x20000033ff307230 */ /* 0x000fc40000004100 */
[C---:B------:R-:W-:Y:S01]  /*84f0*/  FMUL.FTZ R49, R35.reuse, R49 ;  /* 0x0000003123317220 */ /* 0x040fe20000410000 */
[-C--:B------:R-:W-:Y:S01]  /*8500*/  FFMA.FTZ R52, R35, R47.reuse, -R52 ;  /* 0x0000002f23347223 */ /* 0x080fe20000010834 */
[C---:B------:R-:W-:Y:S01]  /*8510*/  FMUL.FTZ R50, R33.reuse, R50 ;  /* 0x0000003221327220 */ /* 0x040fe20000410000 */
[----:B------:R-:W-:Y:S02]  /*8520*/  HADD2.F32 R148, -RZ, R148.H0_H0 ;  /* 0x20000094ff947230 */ /* 0x000fe40000004100 */
[-C--:B------:R-:W-:Y:S01]  /*8530*/  FFMA.FTZ R51, R33, R48.reuse, -R54 ;  /* 0x0000003021337223 */ /* 0x080fe20000010836 */
[----:B------:R-:W-:Y:S02]  /*8540*/  HADD2.F32 R35, -RZ, R44.H0_H0 ;  /* 0x2000002cff237230 */ /* 0x000fe40000004100 */
[----:B------:R-:W-:Y:S01]  /*8550*/  FFMA.FTZ R49, R46, R47, R49 ;  /* 0x0000002f2e317223 */ /* 0x000fe20000010031 */
[----:B------:R-:W-:Y:S02]  /*8560*/  HADD2.F32 R33, -RZ, R43.H0_H0 ;  /* 0x2000002bff217230 */ /* 0x000fe40000004100 */
[----:B------:R-:W-:Y:S01]  /*8570*/  FFMA.FTZ R50, R45, R48, R50 ;  /* 0x000000302d327223 */ /* 0x000fe20000010032 */
[----:B------:R-:W-:-:S02]  /*8580*/  HADD2.F32 R150, -RZ, R150.H0_H0 ;  /* 0x20000096ff967230 */ /* 0x000fc40000004100 */
[-C--:B------:R-:W-:Y:S01]  /*8590*/  FMUL.FTZ R46, R35, R148.reuse ;  /* 0x00000094232e7220 */ /* 0x080fe20000410000 */
[----:B------:R-:W-:Y:S02]  /*85a0*/  HADD2.F32 R42, -RZ, R42.H0_H0 ;  /* 0x2000002aff2a7230 */ /* 0x000fe40000004100 */
[C---:B------:R-:W-:Y:S01]  /*85b0*/  FMUL.FTZ R148, R33.reuse, R148 ;  /* 0x0000009421947220 */ /* 0x040fe20000410000 */
[----:B------:R-:W-:Y:S02]  /*85c0*/  HADD2.F32 R44, -RZ, R44.H1_H1 ;  /* 0x3000002cff2c7230 */ /* 0x000fe40000004100 */
[-C--:B------:R-:W-:Y:S01]  /*85d0*/  FFMA.FTZ R46, R33, R150.reuse, -R46 ;  /* 0x00000096212e7223 */ /* 0x080fe2000001082e */
[----:B------:R-:W-:Y:S02]  /*85e0*/  HADD2.F32 R43, -RZ, R43.H1_H1 ;  /* 0x3000002bff2b7230 */ /* 0x000fe40000004100 */
[----:B------:R-:W-:Y:S01]  /*85f0*/  FFMA.FTZ R148, R35, R150, R148 ;  /* 0x0000009623947223 */ /* 0x000fe20000010094 */
[----:B------:R-:W-:-:S02]  /*8600*/  HADD2.F32 R40, -RZ, R40.H0_H0 ;  /* 0x20000028ff287230 */ /* 0x000fc40000004100 */
[CC--:B------:R-:W-:Y:S01]  /*8610*/  FMUL.FTZ R48, R44.reuse, R42.reuse ;  /* 0x0000002a2c307220 */ /* 0x0c0fe20000410000 */
[----:B------:R-:W-:Y:S02]  /*8620*/  HADD2.F32 R35, -RZ, R34.H0_H0 ;  /* 0x20000022ff237230 */ /* 0x000fe40000004100 */
[C---:B------:R-:W-:Y:S01]  /*8630*/  FMUL.FTZ R45, R43.reuse, R42 ;  /* 0x0000002a2b2d7220 */ /* 0x040fe20000410000 */
[----:B------:R-:W-:Y:S02]  /*8640*/  HADD2.F32 R42, -RZ, R149.H0_H0 ;  /* 0x20000095ff2a7230 */ /* 0x000fe40000004100 */
[-C--:B------:R-:W-:Y:S01]  /*8650*/  FFMA.FTZ R43, R43, R40.reuse, -R48 ;  /* 0x000000282b2b7223 */ /* 0x080fe20000010830 */
[----:B------:R-:W-:Y:S02]  /*8660*/  HADD2.F32 R41, -RZ, R41.H0_H0 ;  /* 0x20000029ff297230 */ /* 0x000fe40000004100 */
[----:B------:R-:W-:Y:S01]  /*8670*/  FFMA.FTZ R45, R44, R40, R45 ;  /* 0x000000282c2d7223 */ /* 0x000fe2000001002d */
[----:B------:R-:W-:-:S02]  /*8680*/  HADD2.F32 R33, -RZ, R14.H0_H0 ;  /* 0x2000000eff217230 */ /* 0x000fc40000004100 */
[----:B------:R-:W-:Y:S01]  /*8690*/  FMUL.FTZ R44, R35, R42 ;  /* 0x0000002a232c7220 */ /* 0x000fe20000410000 */
[----:B------:R-:W-:Y:S01]  /*86a0*/  HADD2.F32 R34, -RZ, R34.H1_H1 ;  /* 0x30000022ff227230 */ /* 0x000fe20000004100 */
[----:B------:R-:W-:Y:S01]  /*86b0*/  F2FP.F16.F32.PACK_AB R51, R51, R52 ;  /* 0x000000343333723e */ /* 0x000fe200000000ff */
[----:B------:R-:W-:Y:S02]  /*86c0*/  HADD2.F32 R14, -RZ, R14.H1_H1 ;  /* 0x3000000eff0e7230 */ /* 0x000fe40000004100 */
[----:B------:R-:W-:Y:S01]  /*86d0*/  FMUL.FTZ R42, R33, R42 ;  /* 0x0000002a212a7220 */ /* 0x000fe20000410000 */
[----:B------:R-:W-:Y:S02]  /*86e0*/  HADD2.F32 R40, -RZ, R151.H0_H0 ;  /* 0x20000097ff287230 */ /* 0x000fe40000004100 */
[-C--:B------:R-:W-:Y:S01]  /*86f0*/  FMUL.FTZ R47, R34, R41.reuse ;  /* 0x00000029222f7220 */ /* 0x080fe20000410000 */
[----:B------:R-:W-:Y:S02]  /*8700*/  HADD2.F32 R11, -RZ, R11.H0_H0 ;  /* 0x2000000bff0b7230 */ /* 0x000fe40000004100 */
[C---:B------:R-:W-:Y:S01]  /*8710*/  FMUL.FTZ R41, R14.reuse, R41 ;  /* 0x000000290e297220 */ /* 0x040fe20000410000 */
[----:B------:R-:W-:Y:S01]  /*8720*/  F2FP.F16.F32.PACK_AB R12, R43, R46 ;  /* 0x0000002e2b0c723e */ /* 0x000fe200000000ff */
[-C--:B------:R-:W-:Y:S01]  /*8730*/  FFMA.FTZ R44, R33, R40.reuse, -R44 ;  /* 0x00000028212c7223 */ /* 0x080fe2000001082c */
[----:B------:R-:W-:Y:S01]  /*8740*/  FFMA.FTZ R42, R35, R40, R42 ;  /* 0x00000028232a7223 */ /* 0x000fe2000001002a */
[-C--:B------:R-:W-:Y:S01]  /*8750*/  FFMA.FTZ R47, R14, R11.reuse, -R47 ;  /* 0x0000000b0e2f7223 */ /* 0x080fe2000001082f */
[----:B------:R-:W-:Y:S01]  /*8760*/  FFMA.FTZ R41, R34, R11, R41 ;  /* 0x0000000b22297223 */ /* 0x000fe20000010029 */
[----:B------:R-:W-:Y:S01]  /*8770*/  F2FP.F16.F32.PACK_AB R33, R32, R13 ;  /* 0x0000000d2021723e */ /* 0x000fe200000000ff */
[----:B------:R-:W-:Y:S01]  /*8780*/  IMAD.MOV.U32 R13, RZ, RZ, R15 ;  /* 0x000000ffff0d7224 */ /* 0x000fe200078e000f */
[----:B------:R-:W-:-:S02]  /*8790*/  F2FP.F16.F32.PACK_AB R35, R50, R49 ;  /* 0x000000313223723e */ /* 0x000fc400000000ff */
[----:B------:R-:W-:Y:S02]  /*87a0*/  F2FP.F16.F32.PACK_AB R32, R45, R148 ;  /* 0x000000942d20723e */ /* 0x000fe400000000ff */
[----:B------:R-:W-:Y:S02]  /*87b0*/  F2FP.F16.F32.PACK_AB R14, R47, R44 ;  /* 0x0000002c2f0e723e */ /* 0x000fe400000000ff */
[----:B------:R-:W-:Y:S02]  /*87c0*/  F2FP.F16.F32.PACK_AB R34, R41, R42 ;  /* 0x0000002a2922723e */ /* 0x000fe400000000ff */
[----:B------:R-:W-:-:S07]  /*87d0*/  MOV R15, R51 ;  /* 0x00000033000f7202 */ /* 0x000fce0000000f00 */
.L_x_533:
[----:B------:R-:W-:Y:S05]  /*87e0*/  BSYNC B2 ;  /* 0x0000000000027941 */ /* 0x000fea0003800000 */
.L_x_532:
[----:B------:R-:W-:Y:S02]  /*87f0*/  ULDC.64 UR4, c[0x0][0x208] ;  /* 0x0000820000047ab9 */ /* 0x000fe40000000a00 */
[----:B--2---:R2:W-:Y:S04]  /*8800*/  ST.E.128 desc[UR4][R38.64], R12 ;  /* 0x0000000c26007985 */ /* 0x0045e8000c101d04 */
[----:B----4-:R2:W-:Y:S02]  /*8810*/  @!P3 ST.E.128 desc[UR4][R36.64], R32 ;  /* 0x000000202400b985 */ /* 0x0105e4000c101d04 */
.L_x_527:
[----:B------:R-:W-:Y:S05]  /*8820*/  BSYNC B1 ;  /* 0x0000000000017941 */ /* 0x000fea0003800000 */
.L_x_526:
[----:B------:R-:W-:-:S03]  /*8830*/  UMOV UR4, 0xffffffff ;  /* 0xffffffff00047882 */ /* 0x000fc60000000000 */
[----:B------:R-:W-:Y:S05]  /*8840*/  BRA.DIV UR4, `(.L_x_534) ;  /* 0x000001f604c87947 */ /* 0x000fea000b800000 */
[----:B0-2---:R0:W2:Y:S04]  /*8850*/  SHFL.IDX PT, R37, R117, 0x2, 0x181f ;  /* 0x00581f0075257f89 */ /* 0x0050a800000e0000 */
[----:B------:R0:W0:Y:S02]  /*8860*/  SHFL.IDX PT, R36, R118, 0x2, 0x181f ;  /* 0x00581f0076247f89 */ /* 0x00002400000e0000 */
.L_x_830:
[----:B------:R-:W-:Y:S05]  /*8870*/  @P5 BRA `(.L_x_492) ;  /* 0x0000001400e45947 */ /* 0x000fea0003800000 */
[----:B------:R-:W-:Y:S01]  /*8880*/  ISETP.NE.AND P3, PT, R3, RZ, PT ;  /* 0x000000ff0300720c */ /* 0x000fe20003f65270 */
[----:B------:R-:W-:-:S12]  /*8890*/  BSSY B1, `(.L_x_535) ;  /* 0x000007d000017945 */ /* 0x000fd80003800000 */
[----:B------:R-:W-:Y:S05]  /*88a0*/  @!P3 BRA `(.L_x_536) ;  /* 0x0000000400ecb947 */ /* 0x000fea0003800000 */
[----:B----4-:R-:W4:Y:S01]  /*88b0*/  LDL R14, [R1+0x50] ;  /* 0x00005000010e7983 */ /* 0x010f220000100800 */
[----:B------:R-:W-:Y:S01]  /*88c0*/  SEL R11, R115, R137, !P2 ;  /* 0x00000089730b7207 */ /* 0x000fe20005000000 */
[C---:B------:R-:W-:Y:S01]  /*88d0*/  VIADD R13, R219.reuse, 0x40 ;  /* 0x00000040db0d7836 */ /* 0x040fe20000000000 */
[----:B------:R-:W-:Y:S01]  /*88e0*/  ISETP.GE.AND P4, PT, R16, R114, PT ;  /* 0x000000721000720c */ /* 0x000fe20003f86270 */
        /* <DEDUP_REMOVED lines=16> */
[----:B------:R-:W-:Y:S02]  /*89f0*/  ISETP.GE.AND P5, PT, R40, R135, PT ;  /* 0x000000872800720c */ /* 0x000fe40003fa6270 */
[----:B0-----:R-:W-:-:S04]  /*8a00*/  LEA R38, P3, R9, R36, 0x1 ;  /* 0x0000002409267211 */ /* 0x001fc800078608ff */
[----:B--2---:R-:W-:-:S07]  /*8a10*/  LEA.HI.X R39, R9, R37, R27, 0x1, P3 ;  /* 0x0000002509277211 */ /* 0x004fce00018f0c1b */
        /* <DEDUP_REMOVED lines=10> */
[----:B------:R-:W-:Y:S01]  /*8ac0*/  SHF.R.U32.HI R50, RZ, 0x10, R77 ;  /* 0x00000010ff327819 */ /* 0x000fe2000001164d */
[----:B----4-:R-:W-:Y:S01]  /*8ad0*/  IMAD.MOV.U32 R45, RZ, RZ, R32 ;  /* 0x000000ffff2d7224 */ /* 0x010fe200078e0020 */
[----:B------:R-:W-:Y:S01]  /*8ae0*/  MOV R46, R35 ;  /* 0x00000023002e7202 */ /* 0x000fe20000000f00 */
[----:B------:R-:W-:Y:S01]  /*8af0*/  HADD2.F32 R49, -RZ, R147.H1_H1 ;  /* 0x30000093ff317230 */ /* 0x000fe20000004100 */
[----:B--2---:R-:W-:Y:S01]  /*8b00*/  MOV R44, R12 ;  /* 0x0000000c002c7202 */ /* 0x004fe20000000f00 */
[--C-:B------:R-:W-:Y:S01]  /*8b10*/  HADD2.F32 R35, -RZ, R33.reuse.H0_H0 ;  /* 0x20000021ff237230 */ /* 0x100fe20000004100 */
[----:B------:R-:W-:Y:S01]  /*8b20*/  SHF.R.U32.HI R48, RZ, 0x10, R69 ;  /* 0x00000010ff307819 */ /* 0x000fe20000011645 */
[----:B------:R-:W-:Y:S01]  /*8b30*/  IMAD.MOV.U32 R32, RZ, RZ, R15 ;  /* 0x000000ffff207224 */ /* 0x000fe200078e000f */
[--C-:B------:R-:W-:Y:S01]  /*8b40*/  SHF.R.U64 R42, R78, 0x10, R79.reuse ;  /* 0x000000104e2a7819 */ /* 0x100fe2000000124f */
[----:B------:R-:W-:Y:S01]  /*8b50*/  HADD2.F32 R33, -RZ, R33.H1_H1 ;  /* 0x30000021ff217230 */ /* 0x000fe20000004100 */
[----:B------:R-:W-:Y:S01]  /*8b60*/  SHF.R.U32.HI R78, RZ, 0x10, R79 ;  /* 0x00000010ff4e7819 */ /* 0x000fe2000001164f */
[--C-:B------:R-:W-:Y:S01]  /*8b70*/  HADD2.F32 R12, -RZ, R13.reuse.H0_H0 ;  /* 0x2000000dff0c7230 */ /* 0x100fe20000004100 */
[--C-:B0-----:R-:W-:Y:S01]  /*8b80*/  SHF.R.U64 R11, R70, 0x10, R71.reuse ;  /* 0x00000010460b7819 */ /* 0x101fe20000001247 */
        /* <DEDUP_REMOVED lines=8> */
[----:B------:R-:W-:Y:S01]  /*8c10*/  FMUL.FTZ R50, R15, R50 ;  /* 0x000000320f327220 */ /* 0x000fe20000410000 */
[-C--:B------:R-:W-:Y:S01]  /*8c20*/  FFMA.FTZ R12, R12, R47.reuse, -R13 ;  /* 0x0000002f0c0c7223 */ /* 0x080fe2000001080d */
[----:B------:R-:W-:Y:S01]  /*8c30*/  FFMA.FTZ R13, R35, R47, R52 ;  /* 0x0000002f230d7223 */ /* 0x000fe20000010034 */
[----:B------:R-:W-:-:S02]  /*8c40*/  HADD2.F32 R47, -RZ, R78.H0_H0 ;  /* 0x2000004eff2f7230 */ /* 0x000fc40000004100 */
[-C--:B------:R-:W-:Y:S01]  /*8c50*/  FFMA.FTZ R52, R33, R48.reuse, R50 ;  /* 0x0000003021347223 */ /* 0x080fe20000010032 */
[--C-:B------:R-:W-:Y:S02]  /*8c60*/  HADD2.F32 R33, -RZ, R46.reuse.H0_H0 ;  /* 0x2000002eff217230 */ /* 0x100fe40000004100 */
[----:B------:R-:W-:Y:S01]  /*8c70*/  FFMA.FTZ R49, R15, R48, -R54 ;  /* 0x000000300f317223 */ /* 0x000fe20000010836 */
[----:B------:R-:W-:Y:S01]  /*8c80*/  HADD2.F32 R46, -RZ, R46.H1_H1 ;  /* 0x3000002eff2e7230 */ /* 0x000fe20000004100 */
[----:B------:R-:W-:Y:S01]  /*8c90*/  SHF.R.U64 R53, R76, 0x10, R77 ;  /* 0x000000104c357819 */ /* 0x000fe2000000124d */
[----:B------:R-:W-:Y:S01]  /*8ca0*/  HADD2.F32 R50, -RZ, R146.H1_H1 ;  /* 0x30000092ff327230 */ /* 0x000fe20000004100 */
[----:B------:R-:W-:Y:S01]  /*8cb0*/  SHF.R.U64 R43, R68, 0x10, R69 ;  /* 0x00000010442b7819 */ /* 0x000fe20000001245 */
[--C-:B------:R-:W-:Y:S02]  /*8cc0*/  HADD2.F32 R15, -RZ, R32.reuse.H0_H0 ;  /* 0x20000020ff0f7230 */ /* 0x100fe40000004100 */
[----:B------:R-:W-:Y:S01]  /*8cd0*/  FMUL.FTZ R51, R46, R47 ;  /* 0x0000002f2e337220 */ /* 0x000fe20000410000 */
[----:B------:R-:W-:-:S02]  /*8ce0*/  HADD2.F32 R32, -RZ, R32.H1_H1 ;  /* 0x30000020ff207230 */ /* 0x000fc40000004100 */
[-C--:B------:R-:W-:Y:S01]  /*8cf0*/  FMUL.FTZ R54, R33, R50.reuse ;  /* 0x0000003221367220 */ /* 0x080fe20000410000 */
[----:B------:R-:W-:Y:S02]  /*8d00*/  HADD2.F32 R35, -RZ, R70.H0_H0 ;  /* 0x20000046ff237230 */ /* 0x000fe40000004100 */
[----:B------:R-:W-:Y:S01]  /*8d10*/  FMUL.FTZ R50, R15, R50 ;  /* 0x000000320f327220 */ /* 0x000fe20000410000 */
[----:B------:R-:W-:Y:S02]  /*8d20*/  HADD2.F32 R48, -RZ, R144.H0_H0 ;  /* 0x20000090ff307230 */ /* 0x000fe40000004100 */
[C---:B------:R-:W-:Y:S01]  /*8d30*/  FMUL.FTZ R47, R32.reuse, R47 ;  /* 0x0000002f202f7220 */ /* 0x040fe20000410000 */
[----:B------:R-:W-:Y:S02]  /*8d40*/  HADD2.F32 R147, -RZ, R147.H0_H0 ;  /* 0x20000093ff937230 */ /* 0x000fe40000004100 */
[----:B------:R-:W-:Y:S01]  /*8d50*/  FFMA.FTZ R51, R32, R35, -R51 ;  /* 0x0000002320337223 */ /* 0x000fe20000010833 */
[----:B------:R-:W-:-:S02]  /*8d60*/  HADD2.F32 R32, -RZ, R45.H0_H0 ;  /* 0x2000002dff207230 */ /* 0x000fc40000004100 */
[-C--:B------:R-:W-:Y:S01]  /*8d70*/  FFMA.FTZ R54, R15, R48.reuse, -R54 ;  /* 0x000000300f367223 */ /* 0x080fe20000010836 */
[----:B------:R-:W-:Y:S02]  /*8d80*/  HADD2.F32 R15, -RZ, R44.H0_H0 ;  /* 0x2000002cff0f7230 */ /* 0x000fe40000004100 */
[----:B------:R-:W-:Y:S01]  /*8d90*/  FFMA.FTZ R47, R46, R35, R47 ;  /* 0x000000232e2f7223 */ /* 0x000fe2000001002f */
[----:B------:R-:W-:Y:S01]  /*8da0*/  FFMA.FTZ R50, R33, R48, R50 ;  /* 0x0000003021327223 */ /* 0x000fe20000010032 */
[----:B------:R-:W-:Y:S02]  /*8db0*/  HADD2.F32 R145, -RZ, R145.H0_H0 ;  /* 0x20000091ff917230 */ /* 0x000fe40000004100 */
[-C--:B------:R-:W-:Y:S01]  /*8dc0*/  FMUL.FTZ R46, R32, R147.reuse ;  /* 0x00000093202e7220 */ /* 0x080fe20000410000 */
[----:B------:R-:W-:Y:S02]  /*8dd0*/  HADD2.F32 R33, -RZ, R53.H0_H0 ;  /* 0x20000035ff217230 */ /* 0x000fe40000004100 */
[----:B------:R-:W-:Y:S01]  /*8de0*/  FMUL.FTZ R147, R15, R147 ;  /* 0x000000930f937220 */ /* 0x000fe20000410000 */
[----:B------:R-:W-:-:S02]  /*8df0*/  HADD2.F32 R45, -RZ, R45.H1_H1 ;  /* 0x3000002dff2d7230 */ /* 0x000fc40000004100 */
[-C--:B------:R-:W-:Y:S01]  /*8e00*/  FFMA.FTZ R46, R15, R145.reuse, -R46 ;  /* 0x000000910f2e7223 */ /* 0x080fe2000001082e */
[----:B------:R-:W-:Y:S02]  /*8e10*/  HADD2.F32 R44, -RZ, R44.H1_H1 ;  /* 0x3000002cff2c7230 */ /* 0x000fe40000004100 */
[----:B------:R-:W-:Y:S01]  /*8e20*/  FFMA.FTZ R147, R32, R145, R147 ;  /* 0x0000009120937223 */ /* 0x000fe20000010093 */
[----:B------:R-:W-:Y:S02]  /*8e30*/  HADD2.F32 R43, -RZ, R43.H0_H0 ;  /* 0x2000002bff2b7230 */ /* 0x000fe40000004100 */
[-C--:B------:R-:W-:Y:S01]  /*8e40*/  FMUL.FTZ R35, R45, R33.reuse ;  /* 0x000000212d237220 */ /* 0x080fe20000410000 */
[----:B------:R-:W-:Y:S02]  /*8e50*/  HADD2.F32 R32, -RZ, R34.H0_H0 ;  /* 0x20000022ff207230 */ /* 0x000fe40000004100 */
[----:B------:R-:W-:Y:S01]  /*8e60*/  FMUL.FTZ R48, R44, R33 ;  /* 0x000000212c307220 */ /* 0x000fe20000410000 */
[----:B------:R-:W-:-:S02]  /*8e70*/  HADD2.F32 R33, -RZ, R42.H0_H0 ;  /* 0x2000002aff217230 */ /* 0x000fc40000004100 */
[-C--:B------:R-:W-:Y:S01]  /*8e80*/  FFMA.FTZ R35, R44, R43.reuse, -R35 ;  /* 0x0000002b2c237223 */ /* 0x080fe20000010823 */
[----:B------:R-:W-:Y:S02]  /*8e90*/  HADD2.F32 R15, -RZ, R14.H0_H0 ;  /* 0x2000000eff0f7230 */ /* 0x000fe40000004100 */
[----:B------:R-:W-:Y:S01]  /*8ea0*/  FFMA.FTZ R48, R45, R43, R48 ;  /* 0x0000002b2d307223 */ /* 0x000fe20000010030 */
[----:B------:R-:W-:Y:S01]  /*8eb0*/  HADD2.F32 R34, -RZ, R34.H1_H1 ;  /* 0x30000022ff227230 */ /* 0x000fe20000004100 */
[----:B------:R-:W-:Y:S01]  /*8ec0*/  F2FP.F16.F32.PACK_AB R49, R49, R12 ;  /* 0x0000000c3131723e */ /* 0x000fe200000000ff */
[----:B------:R-:W-:Y:S01]  /*8ed0*/  HADD2.F32 R146, -RZ, R146.H0_H0 ;  /* 0x20000092ff927230 */ /* 0x000fe20000004100 */
[----:B------:R-:W-:Y:S01]  /*8ee0*/  F2FP.F16.F32.PACK_AB R47, R47, R50 ;  /* 0x000000322f2f723e */ /* 0x000fe200000000ff */
[----:B------:R-:W-:Y:S02]  /*8ef0*/  HADD2.F32 R14, -RZ, R14.H1_H1 ;  /* 0x3000000eff0e7230 */ /* 0x000fe40000004100 */
[----:B------:R-:W-:Y:S01]  /*8f00*/  FMUL.FTZ R45, R34, R33 ;  /* 0x00000021222d7220 */ /* 0x000fe20000410000 */
[----:B------:R-:W-:-:S02]  /*8f10*/  HADD2.F32 R144, -RZ, R144.H1_H1 ;  /* 0x30000090ff907230 */ /* 0x000fc40000004100 */
[-C--:B------:R-:W-:Y:S01]  /*8f20*/  FMUL.FTZ R42, R32, R146.reuse ;  /* 0x00000092202a7220 */ /* 0x080fe20000410000 */
[----:B------:R-:W-:Y:S02]  /*8f30*/  HADD2.F32 R11, -RZ, R11.H0_H0 ;  /* 0x2000000bff0b7230 */ /* 0x000fe40000004100 */
[C---:B------:R-:W-:Y:S01]  /*8f40*/  FMUL.FTZ R43, R15.reuse, R146 ;  /* 0x000000920f2b7220 */ /* 0x040fe20000410000 */
[----:B------:R-:W-:Y:S01]  /*8f50*/  FMUL.FTZ R33, R14, R33 ;  /* 0x000000210e217220 */ /* 0x000fe20000410000 */
[----:B------:R-:W-:Y:S01]  /*8f60*/  FFMA.FTZ R42, R15, R144, -R42 ;  /* 0x000000900f2a7223 */ /* 0x000fe2000001082a */
[----:B------:R-:W-:Y:S01]  /*8f70*/  F2FP.F16.F32.PACK_AB R12, R35, R46 ;  /* 0x0000002e230c723e */ /* 0x000fe200000000ff */
[----:B------:R-:W-:Y:S01]  /*8f80*/  FFMA.FTZ R43, R32, R144, R43 ;  /* 0x00000090202b7223 */ /* 0x000fe2000001002b */
[-C--:B------:R-:W-:Y:S01]  /*8f90*/  FFMA.FTZ R45, R14, R11.reuse, -R45 ;  /* 0x0000000b0e2d7223 */ /* 0x080fe2000001082d */
[----:B------:R-:W-:Y:S01]  /*8fa0*/  FFMA.FTZ R34, R34, R11, R33 ;  /* 0x0000000b22227223 */ /* 0x000fe20000010021 */
[----:B------:R-:W-:Y:S01]  /*8fb0*/  F2FP.F16.F32.PACK_AB R33, R52, R13 ;  /* 0x0000000d3421723e */ /* 0x000fe200000000ff */
[----:B------:R-:W-:Y:S01]  /*8fc0*/  IMAD.MOV.U32 R13, RZ, RZ, R49 ;  /* 0x000000ffff0d7224 */ /* 0x000fe200078e0031 */
[----:B------:R-:W-:Y:S01]  /*8fd0*/  F2FP.F16.F32.PACK_AB R15, R51, R54 ;  /* 0x00000036330f723e */ /* 0x000fe200000000ff */
[----:B------:R-:W-:Y:S01]  /*8fe0*/  IMAD.MOV.U32 R35, RZ, RZ, R47 ;  /* 0x000000ffff237224 */ /* 0x000fe200078e002f */
[----:B------:R-:W-:-:S02]  /*8ff0*/  F2FP.F16.F32.PACK_AB R32, R48, R147 ;  /* 0x000000933020723e */ /* 0x000fc400000000ff */
[----:B------:R-:W-:Y:S02]  /*9000*/  F2FP.F16.F32.PACK_AB R14, R45, R42 ;  /* 0x0000002a2d0e723e */ /* 0x000fe400000000ff */
[----:B------:R-:W-:-:S07]  /*9010*/  F2FP.F16.F32.PACK_AB R34, R34, R43 ;  /* 0x0000002b2222723e */ /* 0x000fce00000000ff */
.L_x_538:
[----:B------:R-:W-:Y:S05]  /*9020*/  BSYNC B2 ;  /* 0x0000000000027941 */ /* 0x000fea0003800000 */
.L_x_537:
[----:B------:R-:W-:Y:S02]  /*9030*/  ULDC.64 UR4, c[0x0][0x208] ;  /* 0x0000820000047ab9 */ /* 0x000fe40000000a00 */
[----:B--2---:R2:W-:Y:S04]  /*9040*/  ST.E.128 desc[UR4][R38.64], R12 ;  /* 0x0000000c26007985 */ /* 0x0045e8000c101d04 */
[----:B----4-:R2:W-:Y:S02]  /*9050*/  @!P5 ST.E.128 desc[UR4][R40.64], R32 ;  /* 0x000000202800d985 */ /* 0x0105e4000c101d04 */
.L_x_536:
[----:B------:R-:W-:Y:S05]  /*9060*/  BSYNC B1 ;  /* 0x0000000000017941 */ /* 0x000fea0003800000 */
.L_x_535:
[----:B------:R-:W-:-:S13]  /*9070*/  ISETP.NE.AND P3, PT, R21, RZ, PT ;  /* 0x000000ff1500720c */ /* 0x000fda0003f65270 */
[----:B------:R-:W-:Y:S05]  /*9080*/  @!P3 BRA `(.L_x_492) ;  /* 0x0000000c00e0b947 */ /* 0x000fea0003800000 */
[----:B--2-4-:R-:W2:Y:S01]  /*9090*/  LDL R15, [R1+0x50] ;  /* 0x00005000010f7983 */ /* 0x014ea20000100800 */
[----:B------:R-:W-:Y:S01]  /*90a0*/  SEL R137, R115, R137, !P1 ;  /* 0x0000008973897207 */ /* 0x000fe20004800000 */
[C---:B------:R-:W-:Y:S01]  /*90b0*/  VIADD R14, R219.reuse, 0x40 ;  /* 0x00000040db0e7836 */ /* 0x040fe20000000000 */
[----:B------:R-:W-:Y:S01]  /*90c0*/  IADD3 R32, R219, 0x40, RZ ;  /* 0x00000040db207810 */ /* 0x000fe20007ffe0ff */
[----:B------:R-:W-:Y:S01]  /*90d0*/  BSSY B1, `(.L_x_539) ;  /* 0x0000071000017945 */ /* 0x000fe20003800000 */
[----:B------:R-:W-:Y:S01]  /*90e0*/  SHF.R.S32.HI R12, RZ, 0x1f, R137 ;  /* 0x0000001fff0c7819 */ /* 0x000fe20000011489 */
[----:B------:R-:W-:Y:S01]  /*90f0*/  IMAD.SHL.U32 R14, R14, 0x40, RZ ;  /* 0x000000400e0e7824 */ /* 0x000fe200078e00ff */
[----:B------:R-:W-:Y:S01]  /*9100*/  ISETP.GE.AND P4, PT, R213, R114, PT ;  /* 0x00000072d500720c */ /* 0x000fe20003f86270 */
[----:B------:R-:W-:Y:S01]  /*9110*/  IMAD.SHL.U32 R32, R32, 0x40, RZ ;  /* 0x0000004020207824 */ /* 0x000fe200078e00ff */
[----:B------:R-:W-:Y:S02]  /*9120*/  LEA.HI R137, R12, R137, RZ, 0x4 ;  /* 0x000000890c897211 */ /* 0x000fe400078f20ff */
[----:B------:R-:W-:-:S02]  /*9130*/  LOP3.LUT R14, R14, 0x1c0, RZ, 0xc0, !PT ;  /* 0x000001c00e0e7812 */ /* 0x000fc400078ec0ff */
[----:B------:R-:W-:Y:S02]  /*9140*/  LEA.HI.SX32 R137, R137, R10, 0x1c ;  /* 0x0000000a89897211 */ /* 0x000fe400078fe2ff */
[----:B------:R-:W-:Y:S02]  /*9150*/  LOP3.LUT R32, R32, 0x1c0, RZ, 0xc0, !PT ;  /* 0x000001c020207812 */ /* 0x000fe400078ec0ff */
[----:B------:R-:W-:Y:S02]  /*9160*/  SHF.R.S32.HI R12, RZ, 0x1f, R137 ;  /* 0x0000001fff0c7819 */ /* 0x000fe40000011489 */
[----:B0-----:R-:W-:Y:S02]  /*9170*/  SHF.L.U32 R11, R137, 0x3, RZ ;  /* 0x00000003890b7819 */ /* 0x001fe400000006ff */
[----:B------:R-:W-:Y:S02]  /*9180*/  LEA.HI R12, R12, R137, RZ, 0x3 ;  /* 0x000000890c0c7211 */ /* 0x000fe400078f18ff */
[----:B------:R-:W-:-:S02]  /*9190*/  SHF.R.U32.HI R14, RZ, 0x3, R14 ;  /* 0x00000003ff0e7819 */ /* 0x000fc4000001160e */
[----:B------:R-:W-:Y:S02]  /*91a0*/  SHF.R.S32.HI R13, RZ, 0x3, R12 ;  /* 0x00000003ff0d7819 */ /* 0x000fe4000001140c */
[----:B------:R-:W-:Y:S02]  /*91b0*/  LOP3.LUT R12, R32, 0x38, R11, 0xf8, !PT ;  /* 0x00000038200c7812 */ /* 0x000fe400078ef80b */
[----:B------:R-:W-:Y:S02]  /*91c0*/  LEA R38, P3, R20, R36, 0x1 ;  /* 0x0000002414267211 */ /* 0x000fe400078608ff */
[----:B------:R-:W-:Y:S02]  /*91d0*/  LOP3.LUT R12, R12, R14, RZ, 0x3c, !PT ;  /* 0x0000000e0c0c7212 */ /* 0x000fe400078e3cff */
[----:B------:R-:W-:Y:S01]  /*91e0*/  LEA.HI.X R39, R20, R37, R28, 0x1, P3 ;  /* 0x0000002514277211 */ /* 0x000fe200018f0c1c */
[----:B--2---:R-:W-:-:S04]  /*91f0*/  IMAD R13, R13, 0x1400, R15 ;  /* 0x000014000d0d7824 */ /* 0x004fc800078e020f */
[----:B------:R-:W-:Y:S02]  /*9200*/  IMAD.IADD R15, R13, 0x1, R12 ;  /* 0x000000010d0f7824 */ /* 0x000fe400078e020c */
[C---:B------:R-:W-:Y:S02]  /*9210*/  IMAD R13, R212.reuse, 0x5000, R129 ;  /* 0x00005000d40d7824 */ /* 0x040fe400078e0281 */
[----:B------:R-:W-:-:S03]  /*9220*/  IMAD R15, R212, 0x5000, R15 ;  /* 0x00005000d40f7824 */ /* 0x000fc600078e020f */
[----:B------:R-:W-:Y:S01]  /*9230*/  LEA R13, R13, R22, 0x1 ;  /* 0x000000160d0d7211 */ /* 0x000fe200078e08ff */
[----:B------:R-:W-:-:S05]  /*9240*/  IMAD R32, R15, 0x2, R22 ;  /* 0x000000020f207824 */ /* 0x000fca00078e0216 */
[----:B------:R-:W0:Y:S04]  /*9250*/  LDS.128 R12, [R13+0x24400] ;  /* 0x024400000d0c7984 */ /* 0x000e280000000c00 */
[----:B------:R-:W2:Y:S01]  /*9260*/  LDS.128 R32, [R32+0x24400] ;  /* 0x0244000020207984 */ /* 0x000ea20000000c00 */
[----:B------:R-:W-:Y:S05]  /*9270*/  @P4 BRA `(.L_x_540) ;  /* 0x0000000400584947 */ /* 0x000fea0003800000 */
[----:B------:R-:W-:Y:S01]  /*9280*/  SHF.R.U32.HI R44, RZ, 0x10, R73 ;  /* 0x00000010ff2c7819 */ /* 0x000fe20000011649 */
[----:B--2---:R-:W-:Y:S01]  /*9290*/  IMAD.MOV.U32 R40, RZ, RZ, R32 ;  /* 0x000000ffff287224 */ /* 0x004fe200078e0020 */
[----:B0-----:R-:W-:Y:S01]  /*92a0*/  MOV R32, R14 ;  /* 0x0000000e00207202 */ /* 0x001fe20000000f00 */
[----:B------:R-:W-:Y:S01]  /*92b0*/  IMAD.MOV.U32 R41, RZ, RZ, R34 ;  /* 0x000000ffff297224 */ /* 0x000fe200078e0022 */
[----:B------:R-:W-:Y:S01]  /*92c0*/  SHF.R.U32.HI R42, RZ, 0x10, R65 ;  /* 0x00000010ff2a7819 */ /* 0x000fe20000011641 */
[--C-:B------:R-:W-:Y:S01]  /*92d0*/  HADD2.F32 R34, -RZ, R33.reuse.H0_H0 ;  /* 0x20000021ff227230 */ /* 0x100fe20000004100 */
[--C-:B------:R-:W-:Y:S01]  /*92e0*/  SHF.R.U64 R53, R74, 0x10, R75.reuse ;  /* 0x000000104a357819 */ /* 0x100fe2000000124b */
[----:B------:R-:W-:Y:S01]  /*92f0*/  HADD2.F32 R33, -RZ, R33.H1_H1 ;  /* 0x30000021ff217230 */ /* 0x000fe20000004100 */
[----:B------:R-:W-:Y:S01]  /*9300*/  SHF.R.U32.HI R74, RZ, 0x10, R75 ;  /* 0x00000010ff4a7819 */ /* 0x000fe2000001164b */
[--C-:B------:R-:W-:Y:S01]  /*9310*/  HADD2.F32 R14, -RZ, R13.reuse.H0_H0 ;  /* 0x2000000dff0e7230 */ /* 0x100fe20000004100 */
[--C-:B------:R-:W-:Y:S01]  /*9320*/  SHF.R.U64 R55, R66, 0x10, R67.reuse ;  /* 0x0000001042377819 */ /* 0x100fe20000001243 */
[----:B------:R-:W-:Y:S01]  /*9330*/  HADD2.F32 R44, -RZ, R44.H0_H0 ;  /* 0x2000002cff2c7230 */ /* 0x000fe20000004100 */
[----:B------:R-:W-:Y:S01]  /*9340*/  SHF.R.U32.HI R66, RZ, 0x10, R67 ;  /* 0x00000010ff427819 */ /* 0x000fe20000011643 */
[----:B------:R-:W-:Y:S01]  /*9350*/  HADD2.F32 R13, -RZ, R13.H1_H1 ;  /* 0x3000000dff0d7230 */ /* 0x000fe20000004100 */
[----:B------:R-:W-:Y:S01]  /*9360*/  SHF.R.U64 R54, R72, 0x10, R73 ;  /* 0x0000001048367819 */ /* 0x000fe20000001249 */
[----:B------:R-:W-:-:S02]  /*9370*/  HADD2.F32 R45, -RZ, R143.H1_H1 ;  /* 0x3000008fff2d7230 */ /* 0x000fc40000004100 */
[-C--:B------:R-:W-:Y:S01]  /*9380*/  FMUL.FTZ R46, R33, R44.reuse ;  /* 0x0000002c212e7220 */ /* 0x080fe20000410000 */
[----:B------:R-:W-:Y:S02]  /*9390*/  HADD2.F32 R42, -RZ, R42.H0_H0 ;  /* 0x2000002aff2a7230 */ /* 0x000fe40000004100 */
[C---:B------:R-:W-:Y:S01]  /*93a0*/  FMUL.FTZ R44, R13.reuse, R44 ;  /* 0x0000002c0d2c7220 */ /* 0x040fe20000410000 */
[----:B------:R-:W-:Y:S02]  /*93b0*/  HADD2.F32 R43, -RZ, R141.H1_H1 ;  /* 0x3000008dff2b7230 */ /* 0x000fe40000004100 */
[-C--:B------:R-:W-:Y:S01]  /*93c0*/  FMUL.FTZ R47, R34, R45.reuse ;  /* 0x0000002d222f7220 */ /* 0x080fe20000410000 */
[C---:B------:R-:W-:Y:S01]  /*93d0*/  FMUL.FTZ R45, R14.reuse, R45 ;  /* 0x0000002d0e2d7220 */ /* 0x040fe20000410000 */
[-C--:B------:R-:W-:Y:S01]  /*93e0*/  FFMA.FTZ R46, R13, R42.reuse, -R46 ;  /* 0x0000002a0d2e7223 */ /* 0x080fe2000001082e */
[----:B------:R-:W-:Y:S01]  /*93f0*/  FFMA.FTZ R48, R33, R42, R44 ;  /* 0x0000002a21307223 */ /* 0x000fe2000001002c */
[----:B------:R-:W-:Y:S01]  /*9400*/  FFMA.FTZ R47, R14, R43, -R47 ;  /* 0x0000002b0e2f7223 */ /* 0x000fe2000001082f */
[----:B------:R-:W-:-:S02]  /*9410*/  HADD2.F32 R42, -RZ, R142.H1_H1 ;  /* 0x3000008eff2a7230 */ /* 0x000fc40000004100 */
[----:B------:R-:W-:Y:S01]  /*9420*/  FFMA.FTZ R45, R34, R43, R45 ;  /* 0x0000002b222d7223 */ /* 0x000fe2000001002d */
[----:B------:R-:W-:Y:S01]  /*9430*/  HADD2.F32 R13, -RZ, R15.H0_H0 ;  /* 0x2000000fff0d7230 */ /* 0x000fe20000004100 */
[----:B------:R-:W-:Y:S01]  /*9440*/  SHF.R.U64 R56, R64, 0x10, R65 ;  /* 0x0000001040387819 */ /* 0x000fe20000001241 */
[--C-:B------:R-:W-:Y:S02]  /*9450*/  HADD2.F32 R14, -RZ, R35.reuse.H0_H0 ;  /* 0x20000023ff0e7230 */ /* 0x100fe40000004100 */
[----:B------:R-:W-:Y:S02]  /*9460*/  HADD2.F32 R35, -RZ, R35.H1_H1 ;  /* 0x30000023ff237230 */ /* 0x000fe40000004100 */
[-C--:B------:R-:W-:Y:S01]  /*9470*/  FMUL.FTZ R43, R13, R42.reuse ;  /* 0x0000002a0d2b7220 */ /* 0x080fe20000410000 */
[----:B------:R-:W-:Y:S02]  /*9480*/  HADD2.F32 R44, -RZ, R74.H0_H0 ;  /* 0x2000004aff2c7230 */ /* 0x000fe40000004100 */
[----:B------:R-:W-:Y:S01]  /*9490*/  FMUL.FTZ R50, R14, R42 ;  /* 0x0000002a0e327220 */ /* 0x000fe20000410000 */
[----:B------:R-:W-:Y:S01]  /*94a0*/  HADD2.F32 R15, -RZ, R15.H1_H1 ;  /* 0x3000000fff0f7230 */ /* 0x000fe20000004100 */
[----:B------:R-:W-:Y:S01]  /*94b0*/  F2FP.F16.F32.PACK_AB R45, R48, R45 ;  /* 0x0000002d302d723e */ /* 0x000fe200000000ff */
[----:B------:R-:W-:-:S02]  /*94c0*/  HADD2.F32 R33, -RZ, R139.H1_H1 ;  /* 0x3000008bff217230 */ /* 0x000fc40000004100 */
[-C--:B------:R-:W-:Y:S01]  /*94d0*/  FMUL.FTZ R42, R35, R44.reuse ;  /* 0x0000002c232a7220 */ /* 0x080fe20000410000 */
[----:B------:R-:W-:Y:S02]  /*94e0*/  HADD2.F32 R34, -RZ, R66.H0_H0 ;  /* 0x20000042ff227230 */ /* 0x000fe40000004100 */
[----:B------:R-:W-:Y:S01]  /*94f0*/  FMUL.FTZ R52, R15, R44 ;  /* 0x0000002c0f347220 */ /* 0x000fe20000410000 */
[----:B------:R-:W-:Y:S02]  /*9500*/  HADD2.F32 R143, -RZ, R143.H0_H0 ;  /* 0x2000008fff8f7230 */ /* 0x000fe40000004100 */
[-C--:B------:R-:W-:Y:S01]  /*9510*/  FFMA.FTZ R44, R14, R33.reuse, R43 ;  /* 0x000000210e2c7223 */ /* 0x080fe2000001002b */
[----:B------:R-:W-:Y:S01]  /*9520*/  FFMA.FTZ R50, R13, R33, -R50 ;  /* 0x000000210d327223 */ /* 0x000fe20000010832 */
[----:B------:R-:W-:Y:S02]  /*9530*/  HADD2.F32 R14, -RZ, R40.H0_H0 ;  /* 0x20000028ff0e7230 */ /* 0x000fe40000004100 */
[----:B------:R-:W-:Y:S01]  /*9540*/  FFMA.FTZ R49, R15, R34, -R42 ;  /* 0x000000220f317223 */ /* 0x000fe2000001082a */
[----:B------:R-:W-:-:S02]  /*9550*/  HADD2.F32 R33, -RZ, R54.H0_H0 ;  /* 0x20000036ff217230 */ /* 0x000fc40000004100 */
[----:B------:R-:W-:Y:S01]  /*9560*/  FFMA.FTZ R51, R35, R34, R52 ;  /* 0x0000002223337223 */ /* 0x000fe20000010034 */
[----:B------:R-:W-:Y:S02]  /*9570*/  HADD2.F32 R13, -RZ, R12.H0_H0 ;  /* 0x2000000cff0d7230 */ /* 0x000fe40000004100 */
[-C--:B------:R-:W-:Y:S01]  /*9580*/  FMUL.FTZ R34, R14, R143.reuse ;  /* 0x0000008f0e227220 */ /* 0x080fe20000410000 */
[----:B------:R-:W-:Y:S02]  /*9590*/  HADD2.F32 R40, -RZ, R40.H1_H1 ;  /* 0x30000028ff287230 */ /* 0x000fe40000004100 */
[----:B------:R-:W-:Y:S02]  /*95a0*/  HADD2.F32 R12, -RZ, R12.H1_H1 ;  /* 0x3000000cff0c7230 */ /* 0x000fe40000004100 */
[----:B------:R-:W-:Y:S01]  /*95b0*/  FMUL.FTZ R143, R13, R143 ;  /* 0x0000008f0d8f7220 */ /* 0x000fe20000410000 */
[----:B------:R-:W-:Y:S02]  /*95c0*/  HADD2.F32 R141, -RZ, R141.H0_H0 ;  /* 0x2000008dff8d7230 */ /* 0x000fe40000004100 */
[----:B------:R-:W-:Y:S01]  /*95d0*/  FMUL.FTZ R35, R40, R33 ;  /* 0x0000002128237220 */ /* 0x000fe20000410000 */
[----:B------:R-:W-:-:S02]  /*95e0*/  HADD2.F32 R15, -RZ, R56.H0_H0 ;  /* 0x20000038ff0f7230 */ /* 0x000fc40000004100 */
[C---:B------:R-:W-:Y:S01]  /*95f0*/  FMUL.FTZ R33, R12.reuse, R33 ;  /* 0x000000210c217220 */ /* 0x040fe20000410000 */
[----:B------:R-:W-:Y:S02]  /*9600*/  HADD2.F32 R142, -RZ, R142.H0_H0 ;  /* 0x2000008eff8e7230 */ /* 0x000fe40000004100 */
[----:B------:R-:W-:Y:S01]  /*9610*/  FFMA.FTZ R34, R13, R141, -R34 ;  /* 0x0000008d0d227223 */ /* 0x000fe20000010822 */
[----:B------:R-:W-:Y:S02]  /*9620*/  HADD2.F32 R13, -RZ, R41.H0_H0 ;  /* 0x20000029ff0d7230 */ /* 0x000fe40000004100 */
[-C--:B------:R-:W-:Y:S01]  /*9630*/  FFMA.FTZ R35, R12, R15.reuse, -R35 ;  /* 0x0000000f0c237223 */ /* 0x080fe20000010823 */
[----:B------:R-:W-:Y:S01]  /*9640*/  FFMA.FTZ R40, R40, R15, R33 ;  /* 0x0000000f28287223 */ /* 0x000fe20000010021 */
        /* <DEDUP_REMOVED lines=11> */
[----:B------:R-:W-:Y:S01]  /*9700*/  FMUL.FTZ R42, R32, R15 ;  /* 0x0000000f202a7220 */ /* 0x000fe20000410000 */
        /* <DEDUP_REMOVED lines=8> */
[----:B------:R-:W-:Y:S01]  /*9790*/  F2FP.F16.F32.PACK_AB R14, R32, R33 ;  /* 0x00000021200e723e */ /* 0x000fe200000000ff */
[----:B------:R-:W-:Y:S01]  /*97a0*/  IMAD.MOV.U32 R32, RZ, RZ, R44 ;  /* 0x000000ffff207224 */ /* 0x000fe200078e002c */
[----:B------:R-:W-:Y:S02]  /*97b0*/  F2FP.F16.F32.PACK_AB R15, R49, R50 ;  /* 0x00000032310f723e */ /* 0x000fe400000000ff */
[----:B------:R-:W-:Y:S02]  /*97c0*/  F2FP.F16.F32.PACK_AB R34, R41, R142 ;  /* 0x0000008e2922723e */ /* 0x000fe400000000ff */
[----:B------:R-:W-:-:S07]  /*97d0*/  MOV R33, R45 ;  /* 0x0000002d00217202 */ /* 0x000fce0000000f00 */
.L_x_540:
[----:B------:R-:W-:Y:S05]  /*97e0*/  BSYNC B1 ;  /* 0x0000000000017941 */ /* 0x000fea0003800000 */
.L_x_539:
[----:B------:R-:W-:Y:S01]  /*97f0*/  ISETP.GE.AND P3, PT, R11, R135, PT ;  /* 0x000000870b00720c */ /* 0x000fe20003f66270 */
[----:B------:R-:W-:Y:S02]  /*9800*/  ULDC.64 UR4, c[0x0][0x208] ;  /* 0x0000820000047ab9 */ /* 0x000fe40000000a00 */
[----:B0-----:R0:W-:Y:S10]  /*9810*/  ST.E.128 desc[UR4][R38.64], R12 ;  /* 0x0000000c26007985 */ /* 0x0011f4000c101d04 */
[----:B------:R-:W-:Y:S05]  /*9820*/  @P3 BRA `(.L_x_492) ;  /* 0x0000000400f83947 */ /* 0x000fea0003800000 */
[----:B------:R-:W-:Y:S01]  /*9830*/  IMAD.WIDE R36, R11, 0x2, R36 ;  /* 0x000000020b247825 */ /* 0x000fe200078e0224 */
[----:B------:R-:W-:-:S04]  /*9840*/  ULDC.64 UR4, c[0x0][0x208] ;  /* 0x0000820000047ab9 */ /* 0x000fc80000000a00 */
[----:B--2---:R2:W-:Y:S01]  /*9850*/  ST.E.128 desc[UR4][R36.64], R32 ;  /* 0x0000002024007985 */ /* 0x0045e2000c101d04 */
[----:B------:R-:W-:Y:S05]  /*9860*/  BRA `(.L_x_492) ;  /* 0x0000000400e87947 */ /* 0x000fea0003800000 */
.L_x_446:
[----:B------:R-:W-:-:S04]  /*9870*/  ULOP3.LUT UR4, UR60, 0x1, URZ, 0xfc, !UPT ;  /* 0x000000013c047892 */ /* 0x000fc8000f8efc3f */
[----:B------:R-:W-:-:S06]  /*9880*/  UISETP.NE.AND UP0, UPT, UR4, 0x3, UPT ;  /* 0x000000030400788c */ /* 0x000fcc000bf05270 */
[----:B------:R-:W-:-:S13]  /*9890*/  PLOP3.LUT P0, PT, PT, PT, UP0, 0x80, 0x0 ;  /* 0x000000000000781c */ /* 0x000fda0003f0f008 */
[----:B------:R-:W-:Y:S05]  /*98a0*/  @!P0 BRA `(.L_x_541) ;  /* 0x0000000000048947 */ /* 0x000fea0003800000 */
[----:B------:R-:W-:Y:S01]  /*98b0*/  BPT.TRAP 0x1 ;  /* 0x000000040000795c */ /* 0x000fe20000300000 */
.L_x_541:
[----:B------:R-:W-:Y:S01]  /*98c0*/  IMAD R89, R212, 0x8, R22 ;  /* 0x00000008d4597824 */ /* 0x000fe200078e0216 */
[----:B------:R-:W-:Y:S01]  /*98d0*/  SHF.L.U32 R90, R223, 0x1f, RZ ;  /* 0x0000001fdf5a7819 */ /* 0x000fe200000006ff */
[----:B------:R-:W-:Y:S01]  /*98e0*/  BSSY B1, `(.L_x_542) ;  /* 0x0000004000017945 */ /* 0x000fe20003800000 */
[----:B------:R-:W-:Y:S02]  /*98f0*/  SHF.R.S32.HI R86, RZ, 0x1f, R84 ;  /* 0x0000001fff567819 */ /* 0x000fe40000011454 */
[----:B------:R-:W0:Y:S02]  /*9900*/  SYNCS.PHASECHK.TRANS64.TRYWAIT P3, [R89+URZ+0x38890], R90 ;  /* 0x0388905a590075a7 */ /* 0x000e24000806017f */
[----:B0-----:R-:W-:Y:S05]  /*9910*/  @!P3 BRA `(.L_x_543) ;  /* 0x000001e400e0b947 */ /* 0x001fea0003800000 */
.L_x_831:
[----:B------:R-:W-:Y:S05]  /*9920*/  BSYNC B1 ;  /* 0x0000000000017941 */ /* 0x000fea0003800000 */
.L_x_542:
[----:B------:R-:W-:Y:S01]  /*9930*/  ULDC.64 UR4, c[0x0][0x300] ;  /* 0x0000c00000047ab9 */ /* 0x000fe20000000a00 */
[----:B-----5:R-:W-:Y:S01]  /*9940*/  SHF.R.S32.HI R87, RZ, 0x1f, R31 ;  /* 0x0000001fff577819 */ /* 0x020fe2000001141f */
[----:B------:R-:W-:Y:S02]  /*9950*/  IMAD R11, R86, UR4, RZ ;  /* 0x00000004560b7c24 */ /* 0x000fe4000f8e02ff */
[----:B------:R-:W-:-:S04]  /*9960*/  IMAD.WIDE.U32 R12, R84, UR4, RZ ;  /* 0x00000004540c7c25 */ /* 0x000fc8000f8e00ff */
[----:B------:R-:W-:Y:S01]  /*9970*/  IMAD R11, R84, UR5, R11 ;  /* 0x00000005540b7c24 */ /* 0x000fe2000f8e020b */
[----:B------:R-:W-:Y:S01]  /*9980*/  ULDC.64 UR4, c[0x0][0x310] ;  /* 0x0000c40000047ab9 */ /* 0x000fe20000000a00 */
[----:B------:R-:W-:Y:S02]  /*9990*/  IMAD R88, R2, -0x50, R24 ;  /* 0xffffffb002587824 */ /* 0x000fe400078e0218 */
[----:B------:R-:W-:Y:S01]  /*99a0*/  IMAD R14, R87, UR4, RZ ;  /* 0x00000004570e7c24 */ /* 0x000fe2000f8e02ff */
[----:B------:R-:W-:Y:S02]  /*99b0*/  IADD3 R13, R13, R11, RZ ;  /* 0x0000000b0d0d7210 */ /* 0x000fe40007ffe0ff */
[----:B------:R-:W-:Y:S01]  /*99c0*/  VIMNMX R88, R88, 0x50, PT ;  /* 0x0000005058587848 */ /* 0x000fe20003fe0100 */
[C---:B------:R-:W-:Y:S02]  /*99d0*/  IMAD R11, R31.reuse, UR5, R14 ;  /* 0x000000051f0b7c24 */ /* 0x040fe4000f8e020e */
[----:B------:R-:W-:Y:S01]  /*99e0*/  IMAD.WIDE.U32 R12, R31, UR4, R12 ;  /* 0x000000041f0c7c25 */ /* 0x000fe2000f8e000c */
[----:B------:R-:W-:Y:S01]  /*99f0*/  ULDC.64 UR4, c[0x0][0x308] ;  /* 0x0000c20000047ab9 */ /* 0x000fe20000000a00 */
[----:B------:R-:W-:-:S02]  /*9a00*/  IADD3 R42, -R219, R88, RZ ;  /* 0x00000058db2a7210 */ /* 0x000fc40007ffe1ff */
[----:B------:R-:W-:Y:S02]  /*9a10*/  IMAD R15, R0, UR4, RZ ;  /* 0x00000004000f7c24 */ /* 0x000fe4000f8e02ff */
[----:B------:R-:W-:Y:S02]  /*9a20*/  IMAD.IADD R13, R13, 0x1, R11 ;  /* 0x000000010d0d7824 */ /* 0x000fe400078e020b */
[C---:B------:R-:W-:Y:S02]  /*9a30*/  IMAD R15, R30.reuse, UR5, R15 ;  /* 0x000000051e0f7c24 */ /* 0x040fe4000f8e020f */
[----:B------:R-:W-:Y:S01]  /*9a40*/  IMAD.WIDE.U32 R12, R30, UR4, R12 ;  /* 0x000000041e0c7c25 */ /* 0x000fe2000f8e000c */
[----:B------:R-:W-:-:S03]  /*9a50*/  ULDC.64 UR4, c[0x0][0x2e8] ;  /* 0x0000ba0000047ab9 */ /* 0x000fc60000000a00 */
[----:B------:R-:W-:Y:S01]  /*9a60*/  IMAD.IADD R15, R13, 0x1, R15 ;  /* 0x000000010d0f7824 */ /* 0x000fe200078e020f */
[----:B------:R-:W-:Y:S01]  /*9a70*/  LEA R40, P3, R12, UR4, 0x1 ;  /* 0x000000040c287c11 */ /* 0x000fe2000f8608ff */
[----:B------:R-:W-:-:S03]  /*9a80*/  UMOV UR4, 0xffffffff ;  /* 0xffffffff00047882 */ /* 0x000fc60000000000 */
[----:B------:R-:W-:Y:S02]  /*9a90*/  LEA.HI.X R41, R12, UR5, R15, 0x1, P3 ;  /* 0x000000050c297c11 */ /* 0x000fe400098f0c0f */
[----:B------:R-:W-:Y:S01]  /*9aa0*/  ISETP.GE.AND P3, PT, R42, 0x1, PT ;  /* 0x000000012a00780c */ /* 0x000fe20003f66270 */
[----:B------:R-:W-:-:S12]  /*9ab0*/  BRA.DIV UR4, `(.L_x_544) ;  /* 0x000001e6048c7947 */ /* 0x000fd8000b800000 */
[----:B------:R1:W2:Y:S04]  /*9ac0*/  SHFL.IDX PT, R33, R41, RZ, 0x181f ;  /* 0x00181fff29217589 */ /* 0x0002a800000e0000 */
[----:B------:R1:W3:Y:S02]  /*9ad0*/  SHFL.IDX PT, R32, R40, RZ, 0x181f ;  /* 0x00181fff28207589 */ /* 0x0002e400000e0000 */
.L_x_835:
[----:B------:R-:W-:Y:S04]  /*9ae0*/  BSSY B1, `(.L_x_545) ;  /* 0x0000018000017945 */ /* 0x000fe80003800000 */
[----:B------:R-:W-:Y:S05]  /*9af0*/  @!P3 BRA `(.L_x_546) ;  /* 0x000000000058b947 */ /* 0x000fea0003800000 */
[----:B------:R-:W-:Y:S01]  /*9b00*/  ULDC UR4, c[0x0][0x2f4] ;  /* 0x0000bd0000047ab9 */ /* 0x000fe20000000800 */
[----:B------:R-:W-:Y:S01]  /*9b10*/  ULDC.64 UR6, c[0x0][0x208] ;  /* 0x0000820000067ab9 */ /* 0x000fe20000000a00 */
[----:B------:R-:W-:Y:S02]  /*9b20*/  ISETP.GE.AND P4, PT, R16, UR4, PT ;  /* 0x0000000410007c0c */ /* 0x000fe4000bf86270 */
[----:B------:R-:W-:-:S11]  /*9b30*/  ISETP.GE.AND P3, PT, R213, UR4, PT ;  /* 0x00000004d5007c0c */ /* 0x000fd6000bf66270 */
[----:B------:R-:W4:Y:S01]  /*9b40*/  @!P4 LDS.128 R12, [R85+0x24400] ;  /* 0x02440000550cc984 */ /* 0x000f220000000c00 */
[----:B---3--:R-:W-:-:S04]  /*9b50*/  @!P4 LEA R34, P5, R16, R32, 0x1 ;  /* 0x000000201022c211 */ /* 0x008fc800078a08ff */
[----:B--2---:R-:W-:Y:S02]  /*9b60*/  @!P4 LEA.HI.X R35, R16, R33, R17, 0x1, P5 ;  /* 0x000000211023c211 */ /* 0x004fe400028f0c11 */
[----:B------:R-:W-:-:S04]  /*9b70*/  @!P3 LEA R36, P5, R23, R32, 0x1 ;  /* 0x000000201724b211 */ /* 0x000fc800078a08ff */
[----:B------:R-:W-:Y:S01]  /*9b80*/  @!P3 LEA.HI.X R37, R23, R33, R216, 0x1, P5 ;  /* 0x000000211725b211 */ /* 0x000fe200028f0cd8 */
[----:B----4-:R-:W-:Y:S01]  /*9b90*/  @!P4 ST.E.128 desc[UR6][R34.64], R12 ;  /* 0x0000000c2200c985 */ /* 0x010fe2000c101d06 */
[----:B------:R-:W-:-:S03]  /*9ba0*/  ISETP.GE.AND P4, PT, R18, UR4, PT ;  /* 0x0000000412007c0c */ /* 0x000fc6000bf86270 */
[----:B------:R-:W2:Y:S10]  /*9bb0*/  @!P3 LDS.128 R12, [R85+0x26c00] ;  /* 0x026c0000550cb984 */ /* 0x000eb40000000c00 */
[----:B------:R-:W-:-:S04]  /*9bc0*/  @!P4 LEA R38, P5, R18, R32, 0x1 ;  /* 0x000000201226c211 */ /* 0x000fc800078a08ff */
[----:B------:R-:W-:Y:S01]  /*9bd0*/  @!P4 LEA.HI.X R39, R18, R33, R218, 0x1, P5 ;  /* 0x000000211227c211 */ /* 0x000fe200028f0cda */
[----:B--2---:R-:W-:Y:S01]  /*9be0*/  @!P3 ST.E.128 desc[UR6][R36.64], R12 ;  /* 0x0000000c2400b985 */ /* 0x004fe2000c101d06 */
[----:B------:R-:W-:-:S03]  /*9bf0*/  ISETP.GE.AND P3, PT, R19, UR4, PT ;  /* 0x0000000413007c0c */ /* 0x000fc6000bf66270 */
[----:B------:R-:W2:Y:S04]  /*9c00*/  @!P4 LDS.128 R12, [R85+0x29400] ;  /* 0x02940000550cc984 */ /* 0x000ea80000000c00 */
[----:B--2---:R-:W-:Y:S06]  /*9c10*/  @!P4 ST.E.128 desc[UR6][R38.64], R12 ;  /* 0x0000000c2600c985 */ /* 0x004fec000c101d06 */
[C---:B------:R-:W-:Y:S01]  /*9c20*/  @!P3 LEA R32, P4, R19.reuse, R32, 0x1 ;  /* 0x000000201320b211 */ /* 0x040fe200078808ff */
[----:B------:R-:W2:Y:S03]  /*9c30*/  @!P3 LDS.128 R12, [R85+0x2bc00] ;  /* 0x02bc0000550cb984 */ /* 0x000ea60000000c00 */
[----:B------:R-:W-:-:S05]  /*9c40*/  @!P3 LEA.HI.X R33, R19, R33, R217, 0x1, P4 ;  /* 0x000000211321b211 */ /* 0x000fca00020f0cd9 */
[----:B--2---:R4:W-:Y:S04]  /*9c50*/  @!P3 ST.E.128 desc[UR6][R32.64], R12 ;  /* 0x0000000c2000b985 */ /* 0x0049e8000c101d06 */
.L_x_546:
[----:B------:R-:W-:Y:S05]  /*9c60*/  BSYNC B1 ;  /* 0x0000000000017941 */ /* 0x000fea0003800000 */
.L_x_545:
[----:B------:R-:W-:-:S03]  /*9c70*/  UMOV UR4, 0xffffffff ;  /* 0xffffffff00047882 */ /* 0x000fc60000000000 */
[----:B------:R-:W-:Y:S05]  /*9c80*/  BRA.DIV UR4, `(.L_x_547) ;  /* 0x000001e604647947 */ /* 0x000fea000b800000 */
[----:B--2-4-:R2:W4:Y:S04]  /*9c90*/  SHFL.IDX PT, R33, R41, 0x1, 0x181f ;  /* 0x00381f0029217f89 */ /* 0x01452800000e0000 */
[----:B---3--:R2:W3:Y:S02]  /*9ca0*/  SHFL.IDX PT, R32, R40, 0x1, 0x181f ;  /* 0x00381f0028207f89 */ /* 0x0084e400000e0000 */
.L_x_839:
[----:B------:R-:W-:Y:S01]  /*9cb0*/  ISETP.GE.AND P3, PT, R42, 0x21, PT ;  /* 0x000000212a00780c */ /* 0x000fe20003f66270 */
[----:B------:R-:W-:-:S12]  /*9cc0*/  BSSY B1, `(.L_x_548) ;  /* 0x0000018000017945 */ /* 0x000fd80003800000 */
[----:B------:R-:W-:Y:S05]  /*9cd0*/  @!P3 BRA `(.L_x_549) ;  /* 0x000000000058b947 */ /* 0x000fea0003800000 */
[----:B------:R-:W-:Y:S01]  /*9ce0*/  ULDC UR4, c[0x0][0x2f4] ;  /* 0x0000bd0000047ab9 */ /* 0x000fe20000000800 */
[----:B------:R-:W-:Y:S01]  /*9cf0*/  ULDC.64 UR6, c[0x0][0x208] ;  /* 0x0000820000067ab9 */ /* 0x000fe20000000a00 */
[----:B------:R-:W-:Y:S02]  /*9d00*/  ISETP.GE.AND P5, PT, R16, UR4, PT ;  /* 0x0000000410007c0c */ /* 0x000fe4000bfa6270 */
[----:B------:R-:W-:-:S11]  /*9d10*/  ISETP.GE.AND P4, PT, R213, UR4, PT ;  /* 0x00000004d5007c0c */ /* 0x000fd6000bf86270 */
[----:B------:R-:W5:Y:S01]  /*9d20*/  @!P5 LDS.128 R12, [R85+0x25400] ;  /* 0x02540000550cd984 */ /* 0x000f620000000c00 */
[----:B---3--:R-:W-:-:S04]  /*9d30*/  @!P5 LEA R34, P3, R16, R32, 0x1 ;  /* 0x000000201022d211 */ /* 0x008fc800078608ff */
[----:B----4-:R-:W-:Y:S02]  /*9d40*/  @!P5 LEA.HI.X R35, R16, R33, R17, 0x1, P3 ;  /* 0x000000211023d211 */ /* 0x010fe400018f0c11 */
[----:B------:R-:W-:-:S03]  /*9d50*/  ISETP.GE.AND P3, PT, R18, UR4, PT ;  /* 0x0000000412007c0c */ /* 0x000fc6000bf66270 */
[----:B-----5:R-:W-:Y:S01]  /*9d60*/  @!P5 ST.E.128 desc[UR6][R34.64], R12 ;  /* 0x0000000c2200d985 */ /* 0x020fe2000c101d06 */
[----:B------:R-:W-:-:S03]  /*9d70*/  @!P4 LEA R36, P5, R23, R32, 0x1 ;  /* 0x000000201724c211 */ /* 0x000fc600078a08ff */
[----:B------:R-:W3:Y:S01]  /*9d80*/  @!P4 LDS.128 R12, [R85+0x27c00] ;  /* 0x027c0000550cc984 */ /* 0x000ee20000000c00 */
[----:B------:R-:W-:-:S05]  /*9d90*/  @!P4 LEA.HI.X R37, R23, R33, R216, 0x1, P5 ;  /* 0x000000211725c211 */ /* 0x000fca00028f0cd8 */
[----:B------:R-:W-:-:S04]  /*9da0*/  @!P3 LEA R38, P5, R18, R32, 0x1 ;  /* 0x000000201226b211 */ /* 0x000fc800078a08ff */
[----:B------:R-:W-:Y:S01]  /*9db0*/  @!P3 LEA.HI.X R39, R18, R33, R218, 0x1, P5 ;  /* 0x000000211227b211 */ /* 0x000fe200028f0cda */
[----:B---3--:R-:W-:Y:S01]  /*9dc0*/  @!P4 ST.E.128 desc[UR6][R36.64], R12 ;  /* 0x0000000c2400c985 */ /* 0x008fe2000c101d06 */
[----:B------:R-:W-:-:S03]  /*9dd0*/  ISETP.GE.AND P4, PT, R19, UR4, PT ;  /* 0x0000000413007c0c */ /* 0x000fc6000bf86270 */
[----:B------:R-:W3:Y:S04]  /*9de0*/  @!P3 LDS.128 R12, [R85+0x2a400] ;  /* 0x02a40000550cb984 */ /* 0x000ee80000000c00 */
[----:B---3--:R-:W-:Y:S06]  /*9df0*/  @!P3 ST.E.128 desc[UR6][R38.64], R12 ;  /* 0x0000000c2600b985 */ /* 0x008fec000c101d06 */
[C---:B------:R-:W-:Y:S01]  /*9e00*/  @!P4 LEA R32, P3, R19.reuse, R32, 0x1 ;  /* 0x000000201320c211 */ /* 0x040fe200078608ff */
[----:B------:R-:W3:Y:S03]  /*9e10*/  @!P4 LDS.128 R12, [R85+0x2cc00] ;  /* 0x02cc0000550cc984 */ /* 0x000ee60000000c00 */
[----:B------:R-:W-:-:S05]  /*9e20*/  @!P4 LEA.HI.X R33, R19, R33, R217, 0x1, P3 ;  /* 0x000000211321c211 */ /* 0x000fca00018f0cd9 */
[----:B---3--:R3:W-:Y:S04]  /*9e30*/  @!P4 ST.E.128 desc[UR6][R32.64], R12 ;  /* 0x0000000c2000c985 */ /* 0x0087e8000c101d06 */
.L_x_549:
[----:B------:R-:W-:Y:S05]  /*9e40*/  BSYNC B1 ;  /* 0x0000000000017941 */ /* 0x000fea0003800000 */
.L_x_548:
[----:B------:R-:W-:-:S03]  /*9e50*/  UMOV UR4, 0xffffffff ;  /* 0xffffffff00047882 */ /* 0x000fc60000000000 */
[----:B------:R-:W-:Y:S05]  /*9e60*/  BRA.DIV UR4, `(.L_x_550) ;  /* 0x000001e604387947 */ /* 0x000fea000b800000 */
[----:B---34-:R3:W4:Y:S04]  /*9e70*/  SHFL.IDX PT, R33, R41, 0x2, 0x181f ;  /* 0x00581f0029217f89 */ /* 0x01872800000e0000 */
[----:B------:R3:W0:Y:S02]  /*9e80*/  SHFL.IDX PT, R32, R40, 0x2, 0x181f ;  /* 0x00581f0028207f89 */ /* 0x00062400000e0000 */
.L_x_843:
[----:B------:R-:W-:-:S13]  /*9e90*/  ISETP.GE.AND P3, PT, R42, 0x41, PT ;  /* 0x000000412a00780c */ /* 0x000fda0003f66270 */
[----:B------:R-:W-:Y:S05]  /*9ea0*/  @!P3 BRA `(.L_x_492) ;  /* 0x000000000058b947 */ /* 0x000fea0003800000 */
[----:B------:R-:W-:Y:S01]  /*9eb0*/  ULDC UR4, c[0x0][0x2f4] ;  /* 0x0000bd0000047ab9 */ /* 0x000fe20000000800 */
[----:B------:R-:W-:Y:S01]  /*9ec0*/  ULDC.64 UR6, c[0x0][0x208] ;  /* 0x0000820000067ab9 */ /* 0x000fe20000000a00 */
[----:B------:R-:W-:Y:S02]  /*9ed0*/  ISETP.GE.AND P5, PT, R16, UR4, PT ;  /* 0x0000000410007c0c */ /* 0x000fe4000bfa6270 */
[----:B------:R-:W-:-:S11]  /*9ee0*/  ISETP.GE.AND P4, PT, R213, UR4, PT ;  /* 0x00000004d5007c0c */ /* 0x000fd6000bf86270 */
[----:B------:R-:W5:Y:S01]  /*9ef0*/  @!P5 LDS.128 R12, [R85+0x26400] ;  /* 0x02640000550cd984 */ /* 0x000f620000000c00 */
[----:B0-----:R-:W-:-:S04]  /*9f00*/  @!P5 LEA R34, P3, R16, R32, 0x1 ;  /* 0x000000201022d211 */ /* 0x001fc800078608ff */
[----:B----4-:R-:W-:Y:S02]  /*9f10*/  @!P5 LEA.HI.X R35, R16, R33, R17, 0x1, P3 ;  /* 0x000000211023d211 */ /* 0x010fe400018f0c11 */
[----:B------:R-:W-:-:S03]  /*9f20*/  ISETP.GE.AND P3, PT, R18, UR4, PT ;  /* 0x0000000412007c0c */ /* 0x000fc6000bf66270 */
[----:B-----5:R-:W-:Y:S01]  /*9f30*/  @!P5 ST.E.128 desc[UR6][R34.64], R12 ;  /* 0x0000000c2200d985 */ /* 0x020fe2000c101d06 */
[----:B------:R-:W-:-:S03]  /*9f40*/  @!P4 LEA R36, P5, R23, R32, 0x1 ;  /* 0x000000201724c211 */ /* 0x000fc600078a08ff */
[----:B------:R-:W0:Y:S01]  /*9f50*/  @!P4 LDS.128 R12, [R85+0x28c00] ;  /* 0x028c0000550cc984 */ /* 0x000e220000000c00 */
[----:B------:R-:W-:-:S05]  /*9f60*/  @!P4 LEA.HI.X R37, R23, R33, R216, 0x1, P5 ;  /* 0x000000211725c211 */ /* 0x000fca00028f0cd8 */
[----:B------:R-:W-:-:S04]  /*9f70*/  @!P3 LEA R38, P5, R18, R32, 0x1 ;  /* 0x000000201226b211 */ /* 0x000fc800078a08ff */
[----:B------:R-:W-:Y:S01]  /*9f80*/  @!P3 LEA.HI.X R39, R18, R33, R218, 0x1, P5 ;  /* 0x000000211227b211 */ /* 0x000fe200028f0cda */
[----:B0-----:R-:W-:Y:S01]  /*9f90*/  @!P4 ST.E.128 desc[UR6][R36.64], R12 ;  /* 0x0000000c2400c985 */ /* 0x001fe2000c101d06 */
[----:B------:R-:W-:-:S03]  /*9fa0*/  ISETP.GE.AND P4, PT, R19, UR4, PT ;  /* 0x0000000413007c0c */ /* 0x000fc6000bf86270 */
[----:B------:R-:W0:Y:S04]  /*9fb0*/  @!P3 LDS.128 R12, [R85+0x2b400] ;  /* 0x02b40000550cb984 */ /* 0x000e280000000c00 */
[----:B0-----:R-:W-:Y:S06]  /*9fc0*/  @!P3 ST.E.128 desc[UR6][R38.64], R12 ;  /* 0x0000000c2600b985 */ /* 0x001fec000c101d06 */
[C---:B------:R-:W-:Y:S01]  /*9fd0*/  @!P4 LEA R32, P3, R19.reuse, R32, 0x1 ;  /* 0x000000201320c211 */ /* 0x040fe200078608ff */
[----:B------:R-:W0:Y:S03]  /*9fe0*/  @!P4 LDS.128 R12, [R85+0x2dc00] ;  /* 0x02dc0000550cc984 */ /* 0x000e260000000c00 */
[----:B------:R-:W-:-:S05]  /*9ff0*/  @!P4 LEA.HI.X R33, R19, R33, R217, 0x1, P3 ;  /* 0x000000211321c211 */ /* 0x000fca00018f0cd9 */
[----:B0-----:R0:W-:Y:S04]  /*a000*/  @!P4 ST.E.128 desc[UR6][R32.64], R12 ;  /* 0x0000000c2000c985 */ /* 0x0011e8000c101d06 */
.L_x_492:
[----:B------:R-:W-:Y:S05]  /*a010*/  BSYNC B0 ;  /* 0x0000000000007941 */ /* 0x000fea0003800000 */
.L_x_445:
[----:B0-----:R-:W0:Y:S01]  /*a020*/  S2R R11, SR_TID.X ;  /* 0x00000000000b7919 */ /* 0x001e220000002100 */
[----:B------:R-:W-:Y:S01]  /*a030*/  @!PT LDS RZ, [RZ] ;  /* 0x00000000fffff984 */ /* 0x000fe20000000800 */
[----:B------:R-:W-:Y:S01]  /*a040*/  @!PT LDS RZ, [RZ] ;  /* 0x00000000fffff984 */ /* 0x000fe20000000800 */
[----:B------:R-:W-:Y:S01]  /*a050*/  @!PT LDS RZ, [RZ] ;  /* 0x00000000fffff984 */ /* 0x000fe20000000800 */
[----:B------:R-:W-:Y:S01]  /*a060*/  @!PT LDS RZ, [RZ] ;  /* 0x00000000fffff984 */ /* 0x000fe20000000800 */
[----:B------:R5:W-:Y:S06]  /*a070*/  MEMBAR.ALL.CTA ;  /* 0x0000000000007992 */ /* 0x000bec0000008000 */
[----:B-----5:R-:W5:Y:S01]  /*a080*/  FENCE.VIEW.ASYNC.S ;  /* 0x00000000000073c6 */ /* 0x020f620000000000 */
[----:B------:R-:W-:Y:S05]  /*a090*/  WARPSYNC.ALL ;  /* 0x0000000000007948 */ /* 0x000fea0003800000 */
[----:B------:R-:W-:Y:S01]  /*a0a0*/  BSSY B0, `(.L_x_551) ;  /* 0x0000009000007945 */ /* 0x000fe20003800000 */
[----:B0-----:R-:W-:Y:S01]  /*a0b0*/  LOP3.LUT R11, R11, 0x7f, RZ, 0xc0, !PT ;  /* 0x0000007f0b0b7812 */ /* 0x001fe200078ec0ff */
[----:B-----5:R0:W-:Y:S03]  /*a0c0*/  BAR.SYNC.DEFER_BLOCKING R138, 0x80 ;  /* 0x0002008a0000751d */ /* 0x0201e60000010000 */
[----:B------:R-:W-:-:S13]  /*a0d0*/  ISETP.NE.AND P3, PT, R11, RZ, PT ;  /* 0x000000ff0b00720c */ /* 0x000fda0003f65270 */
[----:B------:R-:W-:-:S05]  /*a0e0*/  @!P3 VIADD R11, R89, 0x388a0 ;  /* 0x000388a0590bb836 */ /* 0x000fca0000000000 */
[----:B------:R-:W-:-:S04]  /*a0f0*/  @!P3 PRMT R11, RZ, 0x654, R11 ;  /* 0x00000654ff0bb816 */ /* 0x000fc8000000000b */
[----:B------:R0:W-:Y:S01]  /*a100*/  @!P3 SYNCS.ARRIVE.TRANS64.RED.A1T0 RZ, [R11+URZ], RZ ;  /* 0x000000ff0bffb9a7 */ /* 0x0001e2000810043f */
[----:B------:R-:W-:Y:S05]  /*a110*/  @!P0 BRA `(.L_x_552) ;  /* 0x0000000000048947 */ /* 0x000fea0003800000 */
[----:B------:R-:W-:Y:S01]  /*a120*/  BPT.TRAP 0x1 ;  /* 0x000000040000795c */ /* 0x000fe20000300000 */
.L_x_552:
[----:B------:R-:W-:Y:S05]  /*a130*/  BSYNC B0 ;  /* 0x0000000000007941 */ /* 0x000fea0003800000 */
.L_x_551:
[----:B------:R-:W5:Y:S01]  /*a140*/  SYNCS.PHASECHK.TRANS64.TRYWAIT P0, [R89+URZ+0x388b0], R90 ;  /* 0x0388b05a590075a7 */ /* 0x000f62000800017f */
[----:B------:R-:W-:Y:S01]  /*a150*/  ULDC UR61, c[0x0][0x2f4] ;  /* 0x0000bd00003d7ab9 */ /* 0x000fe20000000800 */
[----:B------:R-:W-:Y:S04]  /*a160*/  BSSY B0, `(.L_x_553) ;  /* 0x0000002000007945 */ /* 0x000fe80003800000 */
[----:B-----5:R-:W-:Y:S05]  /*a170*/  @!P0 BRA `(.L_x_554) ;  /* 0x000001e000c08947 */ /* 0x020fea0003800000 */
.L_x_844:
[----:B------:R-:W-:Y:S05]  /*a180*/  BSYNC B0 ;  /* 0x0000000000007941 */ /* 0x000fea0003800000 */
.L_x_553:
[----:B------:R-:W-:Y:S01]  /*a190*/  ULDC.64 UR4, c[0x0][0x328] ;  /* 0x0000ca0000047ab9 */ /* 0x000fe20000000a00 */
[----:B------:R-:W-:Y:S01]  /*a1a0*/  IMAD.IADD R88, R88, 0x1, -R219 ;  /* 0x0000000158587824 */ /* 0x000fe200078e0adb */
[----:B------:R-:W-:Y:S01]  /*a1b0*/  BSSY B0, `(.L_x_555) ;  /* 0x000002c000007945 */ /* 0x000fe20003800000 */
[----:B0-----:R-:W-:Y:S02]  /*a1c0*/  IMAD R11, R86, UR4, RZ ;  /* 0x00000004560b7c24 */ /* 0x001fe4000f8e02ff */
[----:B--2-4-:R-:W-:Y:S01]  /*a1d0*/  IMAD.WIDE.U32 R12, R84, UR4, RZ ;  /* 0x00000004540c7c25 */ /* 0x014fe2000f8e00ff */
[C---:B------:R-:W-:Y:S02]  /*a1e0*/  ISETP.GE.AND P4, PT, R88.reuse, 0x1, PT ;  /* 0x000000015800780c */ /* 0x040fe40003f86270 */
[----:B------:R-:W-:Y:S01]  /*a1f0*/  ISETP.GE.AND P0, PT, R88, 0x21, PT ;  /* 0x000000215800780c */ /* 0x000fe20003f06270 */
[----:B------:R-:W-:Y:S01]  /*a200*/  IMAD R11, R84, UR5, R11 ;  /* 0x00000005540b7c24 */ /* 0x000fe2000f8e020b */
[----:B------:R-:W-:-:S02]  /*a210*/  ULDC.64 UR4, c[0x0][0x338] ;  /* 0x0000ce0000047ab9 */ /* 0x000fc40000000a00 */
[----:B------:R-:W-:Y:S02]  /*a220*/  IMAD R14, R87, UR4, RZ ;  /* 0x00000004570e7c24 */ /* 0x000fe4000f8e02ff */
[----:B------:R-:W-:Y:S02]  /*a230*/  IMAD.IADD R13, R13, 0x1, R11 ;  /* 0x000000010d0d7824 */ /* 0x000fe400078e020b */
[C---:B------:R-:W-:Y:S02]  /*a240*/  IMAD R11, R31.reuse, UR5, R14 ;  /* 0x000000051f0b7c24 */ /* 0x040fe4000f8e020e */
[----:B------:R-:W-:Y:S01]  /*a250*/  IMAD.WIDE.U32 R12, R31, UR4, R12 ;  /* 0x000000041f0c7c25 */ /* 0x000fe2000f8e000c */
[----:B------:R-:W-:-:S03]  /*a260*/  ULDC.64 UR4, c[0x0][0x330] ;  /* 0x0000cc0000047ab9 */ /* 0x000fc60000000a00 */
[----:B------:R-:W-:Y:S01]  /*a270*/  IMAD R15, R0, UR4, RZ ;  /* 0x00000004000f7c24 */ /* 0x000fe2000f8e02ff */
[----:B------:R-:W-:-:S03]  /*a280*/  IADD3 R13, R13, R11, RZ ;  /* 0x0000000b0d0d7210 */ /* 0x000fc60007ffe0ff */
[C---:B------:R-:W-:Y:S02]  /*a290*/  IMAD R11, R30.reuse, UR5, R15 ;  /* 0x000000051e0b7c24 */ /* 0x040fe4000f8e020f */
[----:B------:R-:W-:Y:S01]  /*a2a0*/  IMAD.WIDE.U32 R12, R30, UR4, R12 ;  /* 0x000000041e0c7c25 */ /* 0x000fe2000f8e000c */
[----:B------:R-:W-:-:S03]  /*a2b0*/  ULDC.64 UR4, c[0x0][0x318] ;  /* 0x0000c60000047ab9 */ /* 0x000fc60000000a00 */
[----:B------:R-:W-:Y:S01]  /*a2c0*/  IMAD.IADD R11, R13, 0x1, R11 ;  /* 0x000000010d0b7824 */ /* 0x000fe200078e020b */
[----:B------:R-:W-:-:S04]  /*a2d0*/  LEA R31, P5, R12, UR4, 0x1 ;  /* 0x000000040c1f7c11 */ /* 0x000fc8000f8a08ff */
[----:B------:R-:W-:Y:S01]  /*a2e0*/  LEA.HI.X R11, R12, UR5, R11, 0x1, P5 ;  /* 0x000000050c0b7c11 */ /* 0x000fe2000a8f0c0b */
[----:B------:R0:W2:Y:S04]  /*a2f0*/  SHFL.IDX PT, R38, R31, RZ, 0x181f ;  /* 0x00181fff1f267589 */ /* 0x0000a800000e0000 */
[----:B------:R0:W4:Y:S01]  /*a300*/  SHFL.IDX PT, R39, R11, RZ, 0x181f ;  /* 0x00181fff0b277589 */ /* 0x00012200000e0000 */
[----:B------:R-:W-:Y:S05]  /*a310*/  @!P4 BRA `(.L_x_556) ;  /* 0x000000000054c947 */ /* 0x000fea0003800000 */
[----:B------:R-:W-:Y:S01]  /*a320*/  ISETP.GE.AND P5, PT, R16, UR61, PT ;  /* 0x0000003d10007c0c */ /* 0x000fe2000bfa6270 */
[----:B------:R-:W-:-:S12]  /*a330*/  ULDC.64 UR4, c[0x0][0x208] ;  /* 0x0000820000047ab9 */ /* 0x000fd80000000a00 */
[----:B------:R-:W5:Y:S01]  /*a340*/  @!P5 LDS.128 R12, [R85+0x400] ;  /* 0x00040000550cd984 */ /* 0x000f620000000c00 */
[----:B--2---:R-:W-:-:S04]  /*a350*/  @!P5 LEA R32, P4, R16, R38, 0x1 ;  /* 0x000000261020d211 */ /* 0x004fc800078808ff */
[----:B----4-:R-:W-:Y:S02]  /*a360*/  @!P5 LEA.HI.X R33, R16, R39, R17, 0x1, P4 ;  /* 0x000000271021d211 */ /* 0x010fe400020f0c11 */
[----:B------:R-:W-:-:S03]  /*a370*/  ISETP.GE.AND P4, PT, R213, UR61, PT ;  /* 0x0000003dd5007c0c */ /* 0x000fc6000bf86270 */
[----:B-----5:R-:W-:Y:S10]  /*a380*/  @!P5 ST.E.128 desc[UR4][R32.64], R12 ;  /* 0x0000000c2000d985 */ /* 0x020ff4000c101d04 */
[C---:B------:R-:W-:Y:S01]  /*a390*/  @!P4 LEA R34, P5, R23.reuse, R38, 0x1 ;  /* 0x000000261722c211 */ /* 0x040fe200078a08ff */
[----:B------:R-:W2:Y:S03]  /*a3a0*/  @!P4 LDS.128 R12, [R85+0x2c00] ;  /* 0x002c0000550cc984 */ /* 0x000ea60000000c00 */
[----:B------:R-:W-:-:S02]  /*a3b0*/  @!P4 LEA.HI.X R35, R23, R39, R216, 0x1, P5 ;  /* 0x000000271723c211 */ /* 0x000fc400028f0cd8 */
[----:B------:R-:W-:-:S03]  /*a3c0*/  ISETP.GE.AND P5, PT, R18, UR61, PT ;  /* 0x0000003d12007c0c */ /* 0x000fc6000bfa6270 */
[----:B--2---:R-:W-:Y:S10]  /*a3d0*/  @!P4 ST.E.128 desc[UR4][R34.64], R12 ;  /* 0x0000000c2200c985 */ /* 0x004ff4000c101d04 */
[C---:B------:R-:W-:Y:S01]  /*a3e0*/  @!P5 LEA R36, P4, R18.reuse, R38, 0x1 ;  /* 0x000000261224d211 */ /* 0x040fe200078808ff */
[----:B------:R-:W2:Y:S03]  /*a3f0*/  @!P5 LDS.128 R12, [R85+0x5400] ;  /* 0x00540000550cd984 */ /* 0x000ea60000000c00 */
[----:B------:R-:W-:-:S02]  /*a400*/  @!P5 LEA.HI.X R37, R18, R39, R218, 0x1, P4 ;  /* 0x000000271225d211 */ /* 0x000fc400020f0cda */
[----:B------:R-:W-:-:S03]  /*a410*/  ISETP.GE.AND P4, PT, R19, UR61, PT ;  /* 0x0000003d13007c0c */ /* 0x000fc6000bf86270 */
[----:B--2---:R-:W-:Y:S10]  /*a420*/  @!P5 ST.E.128 desc[UR4][R36.64], R12 ;  /* 0x0000000c2400d985 */ /* 0x004ff4000c101d04 */
[C---:B------:R-:W-:Y:S01]  /*a430*/  @!P4 LEA R32, P5, R19.reuse, R38, 0x1 ;  /* 0x000000261320c211 */ /* 0x040fe200078a08ff */
[----:B------:R-:W2:Y:S03]  /*a440*/  @!P4 LDS.128 R12, [R85+0x7c00] ;  /* 0x007c0000550cc984 */ /* 0x000ea60000000c00 */
[----:B------:R-:W-:-:S05]  /*a450*/  @!P4 LEA.HI.X R33, R19, R39, R217, 0x1, P5 ;  /* 0x000000271321c211 */ /* 0x000fca00028f0cd9 */
[----:B--2---:R2:W-:Y:S04]  /*a460*/  @!P4 ST.E.128 desc[UR4][R32.64], R12 ;  /* 0x0000000c2000c985 */ /* 0x0045e8000c101d04 */
.L_x_556:
[----:B------:R-:W-:Y:S05]  /*a470*/  BSYNC B0 ;  /* 0x0000000000007941 */ /* 0x000fea0003800000 */
.L_x_555:
[----:B----4-:R4:W0:Y:S01]  /*a480*/  SHFL.IDX PT, R39, R11, 0x1, 0x181f ;  /* 0x00381f000b277f89 */ /* 0x01082200000e0000 */
[----:B------:R-:W-:Y:S03]  /*a490*/  BSSY B0, `(.L_x_557) ;  /* 0x0000018000007945 */ /* 0x000fe60003800000 */
[----:B--2---:R4:W2:Y:S01]  /*a4a0*/  SHFL.IDX PT, R38, R31, 0x1, 0x181f ;  /* 0x00381f001f267f89 */ /* 0x0048a200000e0000 */
[----:B------:R-:W-:Y:S05]  /*a4b0*/  @!P0 BRA `(.L_x_558) ;  /* 0x0000000000548947 */ /* 0x000fea0003800000 */
[----:B------:R-:W-:Y:S01]  /*a4c0*/  ISETP.GE.AND P5, PT, R16, UR61, PT ;  /* 0x0000003d10007c0c */ /* 0x000fe2000bfa6270 */
[----:B------:R-:W-:Y:S01]  /*a4d0*/  ULDC.64 UR4, c[0x0][0x208] ;  /* 0x0000820000047ab9 */ /* 0x000fe20000000a00 */
[----:B------:R-:W-:-:S11]  /*a4e0*/  ISETP.GE.AND P4, PT, R213, UR61, PT ;  /* 0x0000003dd5007c0c */ /* 0x000fd6000bf86270 */
[----:B------:R-:W5:Y:S01]  /*a4f0*/  @!P5 LDS.128 R12, [R85+0x1400] ;  /* 0x00140000550cd984 */ /* 0x000f620000000c00 */
[----:B--2---:R-:W-:-:S04]  /*a500*/  @!P5 LEA R32, P0, R16, R38, 0x1 ;  /* 0x000000261020d211 */ /* 0x004fc800078008ff */
[----:B0-----:R-:W-:Y:S02]  /*a510*/  @!P5 LEA.HI.X R33, R16, R39, R17, 0x1, P0 ;  /* 0x000000271021d211 */ /* 0x001fe400000f0c11 */
        /* <DEDUP_REMOVED lines=15> */
.L_x_558:
[----:B------:R-:W-:Y:S05]  /*a610*/  BSYNC B0 ;  /* 0x0000000000007941 */ /* 0x000fea0003800000 */
.L_x_557:
[----:B------:R-:W-:Y:S01]  /*a620*/  ISETP.GE.AND P0, PT, R88, 0x41, PT ;  /* 0x000000415800780c */ /* 0x000fe20003f06270 */
[----:B0---4-:R-:W0:Y:S01]  /*a630*/  SHFL.IDX PT, R11, R11, 0x2, 0x181f ;  /* 0x00581f000b0b7f89 */ /* 0x011e2200000e0000 */
[----:B------:R-:W-:Y:S03]  /*a640*/  BSSY B0, `(.L_x_559) ;  /* 0x0000018000007945 */ /* 0x000fe60003800000 */
[----:B------:R-:W4:Y:S08]  /*a650*/  SHFL.IDX PT, R31, R31, 0x2, 0x181f ;  /* 0x00581f001f1f7f89 */ /* 0x000f3000000e0000 */
[----:B------:R-:W-:Y:S05]  /*a660*/  @!P0 BRA `(.L_x_560) ;  /* 0x0000000000548947 */ /* 0x000fea0003800000 */
[----:B------:R-:W-:Y:S01]  /*a670*/  ISETP.GE.AND P5, PT, R16, UR61, PT ;  /* 0x0000003d10007c0c */ /* 0x000fe2000bfa6270 */
[----:B------:R-:W-:Y:S01]  /*a680*/  ULDC.64 UR4, c[0x0][0x208] ;  /* 0x0000820000047ab9 */ /* 0x000fe20000000a00 */
[----:B------:R-:W-:-:S11]  /*a690*/  ISETP.GE.AND P4, PT, R213, UR61, PT ;  /* 0x0000003dd5007c0c */ /* 0x000fd6000bf86270 */
[----:B------:R-:W5:Y:S01]  /*a6a0*/  @!P5 LDS.128 R12, [R85+0x2400] ;  /* 0x00240000550cd984 */ /* 0x000f620000000c00 */
[----:B----4-:R-:W-:-:S04]  /*a6b0*/  @!P5 LEA R32, P0, R16, R31, 0x1 ;  /* 0x0000001f1020d211 */ /* 0x010fc800078008ff */
        /* <DEDUP_REMOVED lines=16> */
.L_x_560:
[----:B------:R-:W-:Y:S05]  /*a7c0*/  BSYNC B0 ;  /* 0x0000000000007941 */ /* 0x000fea0003800000 */
.L_x_559:
[----:B------:R-:W-:Y:S01]  /*a7d0*/  @!PT LDS RZ, [RZ] ;  /* 0x00000000fffff984 */ /* 0x000fe20000000800 */
[----:B------:R-:W-:Y:S01]  /*a7e0*/  @!PT LDS RZ, [RZ] ;  /* 0x00000000fffff984 */ /* 0x000fe20000000800 */
[----:B------:R-:W-:Y:S01]  /*a7f0*/  @!PT LDS RZ, [RZ] ;  /* 0x00000000fffff984 */ /* 0x000fe20000000800 */
[----:B------:R-:W-:Y:S01]  /*a800*/  @!PT LDS RZ, [RZ] ;  /* 0x00000000fffff984 */ /* 0x000fe20000000800 */
[----:B------:R5:W-:Y:S06]  /*a810*/  MEMBAR.ALL.CTA ;  /* 0x0000000000007992 */ /* 0x000bec0000008000 */
[----:B-----5:R-:W5:Y:S01]  /*a820*/  FENCE.VIEW.ASYNC.S ;  /* 0x00000000000073c6 */ /* 0x020f620000000000 */
[----:B-1----:R-:W-:Y:S01]  /*a830*/  @!P3 IADD3 R89, R89, 0x388c0, RZ ;  /* 0x000388c05959b810 */ /* 0x002fe20007ffe0ff */
[----:B------:R-:W-:Y:S01]  /*a840*/  VIADD R212, R212, 0x1 ;  /* 0x00000001d4d47836 */ /* 0x000fe20000000000 */
[----:B-----5:R1:W-:Y:S01]  /*a850*/  BAR.SYNC.DEFER_BLOCKING R138, 0x80 ;  /* 0x0002008a0000751d */ /* 0x0203e20000010000 */
[----:B------:R-:W-:-:S02]  /*a860*/  ISETP.NE.AND P4, PT, R113, RZ, PT ;  /* 0x000000ff7100720c */ /* 0x000fc40003f85270 */
[----:B------:R-:W-:Y:S02]  /*a870*/  @!P3 PRMT R89, RZ, 0x654, R89 ;  /* 0x00000654ff59b816 */ /* 0x000fe40000000059 */
[----:B------:R-:W-:Y:S02]  /*a880*/  PLOP3.LUT P0, PT, PT, PT, PT, 0x8, 0x0 ;  /* 0x000000000000781c */ /* 0x000fe40003f0e170 */
[----:B------:R1:W-:Y:S01]  /*a890*/  @!P3 SYNCS.ARRIVE.TRANS64.RED.A1T0 RZ, [R89+URZ], RZ ;  /* 0x000000ff59ffb9a7 */ /* 0x0003e2000810043f */
[----:B------:R-:W-:-:S04]  /*a8a0*/  ISETP.NE.AND P3, PT, R212, 0x2, PT ;  /* 0x00000002d400780c */ /* 0x000fc80003f65270 */
[----:B0-----:R-:W-:Y:S02]  /*a8b0*/  SEL R12, RZ, 0x1, P3 ;  /* 0x00000001ff0c7807 */ /* 0x001fe40001800000 */
[----:B------:R-:W-:Y:S02]  /*a8c0*/  SEL R212, R212, RZ, P3 ;  /* 0x000000ffd4d47207 */ /* 0x000fe40001800000 */
[----:B------:R-:W-:Y:S01]  /*a8d0*/  LOP3.LUT R223, R223, R12, RZ, 0x3c, !PT ;  /* 0x0000000cdfdf7212 */ /* 0x000fe200078e3cff */
[----:B-1----:R-:W-:Y:S06]  /*a8e0*/  @P4 BRA `(.L_x_561) ;  /* 0xffffff7400e84947 */ /* 0x002fec000383ffff */
.L_x_440:
[----:B------:R-:W-:Y:S01]  /*a8f0*/  BSSY B0, `(.L_x_562) ;  /* 0x000004a000007945 */ /* 0x000fe20003800000 */
[----:B------:R-:W-:Y:S02]  /*a900*/  ISETP.GE.AND P2, PT, R180, 0x1, PT ;  /* 0x00000001b400780c */ /* 0x000fe40003f46270 */
[----:B------:R-:W-:Y:S02]  /*a910*/  CS2R R2, SRZ ;  /* 0x0000000000027805 */ /* 0x000fe4000001ff00 */
[----:B------:R-:W-:Y:S01]  /*a920*/  PLOP3.LUT P1, PT, PT, PT, PT, 0x80, 0x0 ;  /* 0x000000000000781c */ /* 0x000fe20003f2f070 */
[----:B------:R-:W-:Y:S01]  /*a930*/  IMAD.MOV.U32 R0, RZ, RZ, RZ ;  /* 0x000000ffff007224 */ /* 0x000fe200078e00ff */
[----:B------:R-:W-:Y:S02]  /*a940*/  CS2R R150, SRZ ;  /* 0x0000000000967805 */ /* 0x000fe4000001ff00 */
[----:B------:R-:W-:Y:S02]  /*a950*/  CS2R R148, SRZ ;  /* 0x0000000000947805 */ /* 0x000fe4000001ff00 */
[----:B------:R-:W-:-:S02]  /*a960*/  CS2R R146, SRZ ;  /* 0x0000000000927805 */ /* 0x000fc4000001ff00 */
[----:B------:R-:W-:Y:S02]  /*a970*/  CS2R R144, SRZ ;  /* 0x0000000000907805 */ /* 0x000fe4000001ff00 */
[----:B------:R-:W-:Y:S02]  /*a980*/  CS2R R142, SRZ ;  /* 0x00000000008e7805 */ /* 0x000fe4000001ff00 */
[----:B------:R-:W-:Y:S02]  /*a990*/  MOV R141, RZ ;  /* 0x000000ff008d7202 */ /* 0x000fe40000000f00 */
[----:B------:R-:W-:Y:S02]  /*a9a0*/  CS2R R178, SRZ ;  /* 0x0000000000b27805 */ /* 0x000fe4000001ff00 */
[----:B------:R-:W-:Y:S01]  /*a9b0*/  CS2R R138, SRZ ;  /* 0x00000000008a7805 */ /* 0x000fe2000001ff00 */
[----:B------:R-:W-:Y:S01]  /*a9c0*/  IMAD.MOV.U32 R137, RZ, RZ, RZ ;  /* 0x000000ffff897224 */ /* 0x000fe200078e00ff */
        /* <DEDUP_REMOVED lines=8> */
[----:B---3--:R-:W-:Y:S02]  /*aa50*/  CS2R R118, SRZ ;  /* 0x0000000000767805 */ /* 0x008fe4000001ff00 */
        /* <DEDUP_REMOVED lines=39> */
[----:B------:R-:W-:Y:S01]  /*acd0*/  IMAD.MOV.U32 R46, RZ, RZ, RZ ;  /* 0x000000ffff2e7224 */ /* 0x000fe200078e00ff */
[----:B------:R-:W-:-:S02]  /*ace0*/  CS2R R8, SRZ ;  /* 0x0000000000087805 */ /* 0x000fc4000001ff00 */
[----:B------:R-:W-:Y:S02]  /*acf0*/  CS2R R158, SRZ ;  /* 0x00000000009e7805 */ /* 0x000fe4000001ff00 */
[----:B--2---:R-:W-:Y:S02]  /*ad00*/  CS2R R38, SRZ ;  /* 0x0000000000267805 */ /* 0x004fe4000001ff00 */
[----:B------:R-:W-:Y:S02]  /*ad10*/  CS2R R34, SRZ ;  /* 0x0000000000227805 */ /* 0x000fe4000001ff00 */
[----:B------:R-:W-:Y:S01]  /*ad20*/  MOV R24, RZ ;  /* 0x000000ff00187202 */ /* 0x000fe20000000f00 */
[----:B------:R-:W-:Y:S01]  /*ad30*/  IMAD.MOV.U32 R7, RZ, RZ, RZ ;  /* 0x000000ffff077224 */ /* 0x000fe200078e00ff */
[----:B------:R-:W-:Y:S01]  /*ad40*/  MOV R5, RZ ;  /* 0x000000ff00057202 */ /* 0x000fe20000000f00 */
[----:B------:R-:W-:Y:S01]  /*ad50*/  IMAD.MOV.U32 R27, RZ, RZ, RZ ;  /* 0x000000ffff1b7224 */ /* 0x000fe200078e00ff */
[----:B------:R-:W-:Y:S06]  /*ad60*/  @P0 BRA `(.L_x_563) ;  /* 0x0000000000080947 */ /* 0x000fec0003800000 */
[----:B------:R-:W0:Y:S02]  /*ad70*/  FENCE.VIEW.ASYNC.G ;  /* 0x00000000000073c6 */ /* 0x000e240000000100 */
[----:B0-----:R-:W-:Y:S06]  /*ad80*/  BAR.ARV 0xc, 0x180 ;  /* 0x0306000000007b1d */ /* 0x001fec0000002000 */
.L_x_563:
[----:B------:R-:W-:Y:S05]  /*ad90*/  BSYNC B0 ;  /* 0x0000000000007941 */ /* 0x000fea0003800000 */
.L_x_562:
[----:B------:R-:W-:Y:S02]  /*ada0*/  IMAD.MOV.U32 R25, RZ, RZ, RZ ;  /* 0x000000ffff197224 */ /* 0x000fe400078e00ff */
[----:B------:R-:W-:Y:S01]  /*adb0*/  IMAD.MOV.U32 R4, RZ, RZ, RZ ;  /* 0x000000ffff047224 */ /* 0x000fe200078e00ff */
[----:B------:R-:W-:Y:S06]  /*adc0*/  @!P2 BRA `(.L_x_564) ;  /* 0x000001280074a947 */ /* 0x000fec0003800000 */
[----:B------:R-:W2:Y:S01]  /*add0*/  LDL R6, [R1+0x6c] ;  /* 0x00006c0001067983 */ /* 0x000ea20000100800 */
[----:B------:R-:W0:Y:S02]  /*ade0*/  S2R R64, SR_TID.X ;  /* 0x0000000000407919 */ /* 0x000e240000002100 */
[----:B0-----:R-:W-:-:S04]  /*adf0*/  IADD3 R64, R64, -0x80, RZ ;  /* 0xffffff8040407810 */ /* 0x001fc80007ffe0ff */
[----:B------:R-:W-:-:S04]  /*ae00*/  SHF.R.S32.HI R65, RZ, 0x1f, R64 ;  /* 0x0000001fff417819 */ /* 0x000fc80000011440 */
[----:B------:R-:W-:-:S04]  /*ae10*/  LEA.HI R65, R65, R64, RZ, 0x7 ;  /* 0x0000004041417211 */ /* 0x000fc800078f38ff */
[----:B------:R-:W-:-:S06]  /*ae20*/  SHF.R.S32.HI R0, RZ, 0x7, R65 ;  /* 0x00000007ff007819 */ /* 0x000fcc0000011441 */
[----:B------:R-:W0:Y:S02]  /*ae30*/  SHFL.IDX PT, R0, R0, RZ, 0x1f ;  /* 0x00001fff00007589 */ /* 0x000e2400000e0000 */
[----:B0-----:R-:W-:-:S04]  /*ae40*/  LEA.HI R2, R0, R0, RZ, 0x1 ;  /* 0x0000000000027211 */ /* 0x001fc800078f08ff */
[----:B------:R-:W-:-:S05]  /*ae50*/  LOP3.LUT R3, R2, 0x1e, RZ, 0xc0, !PT ;  /* 0x0000001e02037812 */ /* 0x000fca00078ec0ff */
[----:B------:R-:W-:Y:S01]  /*ae60*/  IMAD.IADD R3, R0, 0x1, -R3 ;  /* 0x0000000100037824 */ /* 0x000fe200078e0a03 */
[----:B--2---:R-:W-:-:S13]  /*ae70*/  R2UR UR4, R6 ;  /* 0x00000000060472ca */ /* 0x004fda00000e0000 */
[----:B------:R-:W-:Y:S02]  /*ae80*/  ULOP3.LUT UP0, URZ, UR4, 0x9f, URZ, 0xc0, !UPT ;  /* 0x0000009f043f7892 */ /* 0x000fe4000f80c03f */
[----:B------:R-:W-:-:S04]  /*ae90*/  LEA R3, R3, UR4, 0xd ;  /* 0x0000000403037c11 */ /* 0x000fc8000f8e68ff */
[----:B------:R-:W-:Y:S02]  /*aea0*/  SHF.R.U32.HI R3, RZ, 0x4, R3 ;  /* 0x00000004ff037819 */ /* 0x000fe40000011603 */
[----:B------:R-:W-:Y:S02]  /*aeb0*/  PLOP3.LUT P0, PT, PT, PT, UP0, 0x80, 0x0 ;  /* 0x000000000000781c */ /* 0x000fe40003f0f008 */
[----:B------:R-:W-:-:S11]  /*aec0*/  LOP3.LUT R28, R3, 0x3fff, RZ, 0xc0, !PT ;  /* 0x00003fff031c7812 */ /* 0x000fd600078ec0ff */
        /* <DEDUP_REMOVED lines=16> */
[----:B-1--45:R-:W-:Y:S05]  /*afd0*/  CALL.ABS.NOINC R2 ;  /* 0x0000000002007343 */ /* 0x032fea0003c00000 */
.L_x_565:
[----:B------:R-:W-:Y:S02]  /*afe0*/  ULDC UR4, c[0x0][0x3f4] ;  /* 0x0000fd0000047ab9 */ /* 0x000fe40000000800 */
[----:B------:R-:W-:-:S13]  /*aff0*/  ISETP.LT.AND P0, PT, RZ, UR4, PT ;  /* 0x00000004ff007c0c */ /* 0x000fda000bf01270 */
[----:B------:R-:W-:Y:S05]  /*b000*/  @P0 BRA `(.L_x_566) ;  /* 0x0000000000400947 */ /* 0x000fea0003800000 */
[----:B------:R-:W2:Y:S02]  /*b010*/  LDL R2, [R1+0x70] ;  /* 0x0000700001027983 */ /* 0x000ea40000100800 */
[----:B--2---:R-:W-:-:S04]  /*b020*/  LEA.HI R0, R2, R2, RZ, 0x1 ;  /* 0x0000000202007211 */ /* 0x004fc800078f08ff */
[----:B------:R-:W-:-:S05]  /*b030*/  LOP3.LUT R0, R0, 0xfffffffe, RZ, 0xc0, !PT ;  /* 0xfffffffe00007812 */ /* 0x000fca00078ec0ff */
[----:B------:R-:W-:-:S05]  /*b040*/  IMAD.IADD R0, R2, 0x1, -R0 ;  /* 0x0000000102007824 */ /* 0x000fca00078e0a00 */
[----:B------:R-:W-:-:S04]  /*b050*/  SHF.L.U32 R3, R0, 0x1f, RZ ;  /* 0x0000001f00037819 */ /* 0x000fc800000006ff */
[----:B------:R0:W1:Y:S03]  /*b060*/  SYNCS.PHASECHK.TRANS64.TRYWAIT P0, [R22+URZ+0x38800], R3 ;  /* 0x03880003160075a7 */ /* 0x000066000800017f */
[----:B-1----:R-:W-:Y:S05]  /*b070*/  @!P0 NANOSLEEP.SYNCS 0x989680 ;  /* 0x009896800000895d */ /* 0x002fea0003900000 */
[----:B------:R-:W1:Y:S01]  /*b080*/  @!P0 SYNCS.PHASECHK.TRANS64 P0, [R22+URZ+0x38800], R3 ;  /* 0x03880003160085a7 */ /* 0x000e62000800007f */
[----:B------:R-:W-:Y:S04]  /*b090*/  BSSY B0, `(.L_x_567) ;  /* 0x0000006000007945 */ /* 0x000fe80003800000 */
[----:B-1----:R-:W-:Y:S05]  /*b0a0*/  @P0 BRA `(.L_x_568) ;  /* 0x0000000000100947 */ /* 0x002fea0003800000 */
.L_x_569:
[----:B-1----:R1:W2:Y:S02]  /*b0b0*/  SYNCS.PHASECHK.TRANS64.TRYWAIT P0, [R22+URZ+0x38800], R3 ;  /* 0x03880003160075a7 */ /* 0x0022a4000800017f */
[----:B--2---:R-:W-:Y:S05]  /*b0c0*/  @!P0 NANOSLEEP.SYNCS 0x989680 ;  /* 0x009896800000895d */ /* 0x004fea0003900000 */
[----:B------:R-:W2:Y:S02]  /*b0d0*/  @!P0 SYNCS.PHASECHK.TRANS64 P0, [R22+URZ+0x38800], R3 ;  /* 0x03880003160085a7 */ /* 0x000ea4000800007f */
[----:B--2---:R-:W-:Y:S05]  /*b0e0*/  @!P0 BRA `(.L_x_569) ;  /* 0xfffffffc00f08947 */ /* 0x004fea000383ffff */
.L_x_568:
[----:B------:R-:W-:Y:S05]  /*b0f0*/  BSYNC B0 ;  /* 0x0000000000007941 */ /* 0x000fea0003800000 */
.L_x_567:
[----:B------:R-:W-:Y:S05]  /*b100*/  BRA `(.L_x_570) ;  /* 0x0000006c00d87947 */ /* 0x000fea0003800000 */
.L_x_566:
[----:B------:R-:W2:Y:S01]  /*b110*/  LDL R30, [R1+0x6c] ;  /* 0x00006c00011e7983 */ /* 0x000ea20000100800 */
[----:B-----5:R-:W-:Y:S01]  /*b120*/  SHF.R.S32.HI R0, RZ, 0x1f, R136 ;  /* 0x0000001fff007819 */ /* 0x020fe20000011488 */
[----:B------:R-:W-:Y:S01]  /*b130*/  ULDC.64 UR4, c[0x0][0x3f8] ;  /* 0x0000fe0000047ab9 */ /* 0x000fe20000000a00 */
[----:B------:R-:W-:Y:S01]  /*b140*/  ULDC.64 UR6, c[0x0][0x408] ;  /* 0x0001020000067ab9 */ /* 0x000fe20000000a00 */
[----:B------:R-:W-:-:S04]  /*b150*/  IMAD.WIDE.U32 R4, R136, UR4, RZ ;  /* 0x0000000488047c25 */ /* 0x000fc8000f8e00ff */
[C---:B------:R-:W-:Y:S02]  /*b160*/  IMAD R3, R0.reuse, UR4, RZ ;  /* 0x0000000400037c24 */ /* 0x040fe4000f8e02ff */
[----:B------:R-:W-:Y:S02]  /*b170*/  IMAD R7, R0, UR6, RZ ;  /* 0x0000000600077c24 */ /* 0x000fe4000f8e02ff */
[C---:B------:R-:W-:Y:S01]  /*b180*/  IMAD R3, R136.reuse, UR5, R3 ;  /* 0x0000000588037c24 */ /* 0x040fe2000f8e0203 */
[----:B------:R-:W-:Y:S01]  /*b190*/  ULDC.64 UR4, c[0x0][0x3e8] ;  /* 0x0000fa0000047ab9 */ /* 0x000fe20000000a00 */
[----:B------:R-:W-:Y:S01]  /*b1a0*/  IMAD R7, R136, UR7, R7 ;  /* 0x0000000788077c24 */ /* 0x000fe2000f8e0207 */
[----:B------:R-:W-:Y:S01]  /*b1b0*/  LEA R2, P0, R4, UR4, 0x1 ;  /* 0x0000000404027c11 */ /* 0x000fe2000f8008ff */
[----:B------:R-:W-:Y:S01]  /*b1c0*/  IMAD.WIDE.U32 R26, R136, UR6, RZ ;  /* 0x00000006881a7c25 */ /* 0x000fe2000f8e00ff */
[----:B------:R-:W-:Y:S01]  /*b1d0*/  ULDC.64 UR6, c[0x0][0x400] ;  /* 0x0001000000067ab9 */ /* 0x000fe20000000a00 */
[----:B------:R-:W-:-:S02]  /*b1e0*/  IADD3 R5, R3, R5, RZ ;  /* 0x0000000503057210 */ /* 0x000fc40007ffe0ff */
[----:B------:R-:W-:Y:S01]  /*b1f0*/  IMAD.IADD R3, R7, 0x1, R27 ;  /* 0x0000000107037824 */ /* 0x000fe200078e021b */
[----:B------:R-:W-:Y:S02]  /*b200*/  LEA R25, P1, R26, UR6, 0x1 ;  /* 0x000000061a197c11 */ /* 0x000fe4000f8208ff */
[----:B------:R-:W-:Y:S02]  /*b210*/  LEA.HI.X R24, R4, UR5, R5, 0x1, P0 ;  /* 0x0000000504187c11 */ /* 0x000fe400080f0c05 */
[----:B------:R-:W-:Y:S02]  /*b220*/  LEA.HI.X R26, R26, UR7, R3, 0x1, P1 ;  /* 0x000000071a1a7c11 */ /* 0x000fe400088f0c03 */
[----:B--2---:R-:W-:-:S13]  /*b230*/  R2UR UR8, R30 ;  /* 0x000000001e0872ca */ /* 0x004fda00000e0000 */
[----:B------:R-:W-:-:S06]  /*b240*/  ULOP3.LUT UP0, URZ, UR8, 0x3ff, URZ, 0xc0, !UPT ;  /* 0x000003ff083f7892 */ /* 0x000fcc000f80c03f */
[----:B------:R-:W-:-:S13]  /*b250*/  PLOP3.LUT P2, PT, PT, PT, UP0, 0x80, 0x0 ;  /* 0x000000000000781c */ /* 0x000fda0003f4f008 */
        /* <DEDUP_REMOVED lines=16> */
[----:B-1--4-:R-:W-:Y:S05]  /*b360*/  CALL.ABS.NOINC R14 ;  /* 0x000000000e007343 */ /* 0x012fea0003c00000 */
.L_x_571:
[----:B------:R-:W-:Y:S01]  /*b370*/  ULDC.U8 UR4, c[0x0][0x410] ;  /* 0x0001040000047ab9 */ /* 0x000fe20000000000 */
[----:B------:R-:W-:Y:S01]  /*b380*/  R2UR UR5, R30 ;  /* 0x000000001e0572ca */ /* 0x000fe200000e0000 */
[----:B------:R-:W-:Y:S01]  /*b390*/  BSSY B0, `(.L_x_572) ;  /* 0x00006c5000007945 */ /* 0x000fe20003800000 */
[----:B------:R-:W-:Y:S01]  /*b3a0*/  ISETP.NE.AND P0, PT, RZ, UR4, PT ;  /* 0x00000004ff007c0c */ /* 0x000fe2000bf05270 */
[----:B----4-:R-:W-:Y:S01]  /*b3b0*/  VIADD R31, R219, 0x20 ;  /* 0x00000020db1f7836 */ /* 0x010fe20000000000 */
[----:B------:R-:W-:Y:S01]  /*b3c0*/  SHF.R.U32.HI R20, RZ, 0x3, R224 ;  /* 0x00000003ff147819 */ /* 0x000fe200000116e0 */
[----:B------:R-:W-:Y:S01]  /*b3d0*/  IMAD R4, R29, 0x80, R219 ;  /* 0x000000801d047824 */ /* 0x000fe200078e02db */
[----:B------:R-:W-:Y:S02]  /*b3e0*/  LOP3.LUT R3, R224, 0x38, R16, 0xf8, !PT ;  /* 0x00000038e0037812 */ /* 0x000fe400078ef810 */
[----:B------:R-:W-:Y:S02]  /*b3f0*/  IADD3 R21, R219, 0x60, RZ ;  /* 0x00000060db157810 */ /* 0x000fe40007ffe0ff */
[----:B------:R-:W-:-:S04]  /*b400*/  LOP3.LUT R3, R228, R3, R20, 0xf6, !PT ;  /* 0x00000003e4037212 */ /* 0x000fc800078ef614 */
[----:B------:R-:W-:Y:S01]  /*b410*/  LEA R30, R3, UR5, 0x1 ;  /* 0x00000005031e7c11 */ /* 0x000fe2000f8e08ff */
[----:B------:R-:W-:Y:S06]  /*b420*/  @!P0 BRA `(.L_x_573) ;  /* 0x0000003000a48947 */ /* 0x000fec0003800000 */
[----:B------:R-:W-:-:S03]  /*b430*/  UMOV UR4, 0xffffffff ;  /* 0xffffffff00047882 */ /* 0x000fc60000000000 */
[----:B------:R-:W-:Y:S05]  /*b440*/  BRA.DIV UR4, `(.L_x_574) ;  /* 0x000001d204207947 */ /* 0x000fea000b800000 */
[----:B------:R0:W1:Y:S04]  /*b450*/  SHFL.IDX PT, R3, R24, RZ, 0x181f ;  /* 0x00181fff18037589 */ /* 0x00006800000e0000 */
[----:B------:R-:W2:Y:S04]  /*b460*/  SHFL.IDX PT, R2, R2, RZ, 0x181f ;  /* 0x00181fff02027589 */ /* 0x000ea800000e0000 */
[----:B------:R0:W3:Y:S04]  /*b470*/  SHFL.IDX PT, R5, R26, RZ, 0x181f ;  /* 0x00181fff1a057589 */ /* 0x0000e800000e0000 */
[----:B------:R0:W4:Y:S02]  /*b480*/  SHFL.IDX PT, R14, R25, RZ, 0x181f ;  /* 0x00181fff190e7589 */ /* 0x00012400000e0000 */
.L_x_850:
[----:B------:R-:W-:Y:S01]  /*b490*/  ULDC UR4, c[0x0][0x448] ;  /* 0x0001120000047ab9 */ /* 0x000fe20000000800 */
[----:B------:R-:W-:Y:S01]  /*b4a0*/  BSSY B1, `(.L_x_575) ;  /* 0x000003b000017945 */ /* 0x000fe20003800000 */
[----:B------:R-:W-:Y:S01]  /*b4b0*/  IMAD R0, R140, UR4, RZ ;  /* 0x000000048c007c24 */ /* 0x000fe2000f8e02ff */
[----:B------:R-:W-:Y:S02]  /*b4c0*/  CS2R R6, SRZ ;  /* 0x0000000000067805 */ /* 0x000fe4000001ff00 */
[----:B------:R-:W-:Y:S02]  /*b4d0*/  CS2R R8, SRZ ;  /* 0x0000000000087805 */ /* 0x000fe4000001ff00 */
[----:B------:R-:W-:Y:S02]  /*b4e0*/  CS2R R10, SRZ ;  /* 0x00000000000a7805 */ /* 0x000fe4000001ff00 */
[----:B------:R-:W-:Y:S02]  /*b4f0*/  CS2R R12, SRZ ;  /* 0x00000000000c7805 */ /* 0x000fe4000001ff00 */
[----:B------:R-:W-:Y:S01]  /*b500*/  ISETP.GE.AND P0, PT, R4, R0, PT ;  /* 0x000000000400720c */ /* 0x000fe20003f06270 */
[----:B------:R-:W-:Y:S01]  /*b510*/  IMAD R0, R29, -0x80, R0 ;  /* 0xffffff801d007824 */ /* 0x000fe200078e0200 */
[----:B0-----:R-:W-:-:S02]  /*b520*/  CS2R R24, SRZ ;  /* 0x0000000000187805 */ /* 0x001fc4000001ff00 */
[----:B------:R-:W-:Y:S02]  /*b530*/  CS2R R26, SRZ ;  /* 0x00000000001a7805 */ /* 0x000fe4000001ff00 */
[----:B------:R-:W-:Y:S02]  /*b540*/  CS2R R32, SRZ ;  /* 0x0000000000207805 */ /* 0x000fe4000001ff00 */
[----:B------:R-:W-:-:S05]  /*b550*/  CS2R R34, SRZ ;  /* 0x0000000000227805 */ /* 0x000fca000001ff00 */
[----:B------:R-:W-:Y:S05]  /*b560*/  @P0 BRA `(.L_x_576) ;  /* 0x0000000000b80947 */ /* 0x000fea0003800000 */
[----:B------:R-:W-:Y:S01]  /*b570*/  ULDC UR4, c[0x0][0x3f4] ;  /* 0x0000fd0000047ab9 */ /* 0x000fe20000000800 */
[C---:B------:R-:W-:Y:S01]  /*b580*/  IMAD.SHL.U32 R41, R221.reuse, 0x2, RZ ;  /* 0x00000002dd297824 */ /* 0x040fe200078e00ff */
[----:B------:R-:W-:Y:S01]  /*b590*/  ISETP.GE.AND P1, PT, R220, UR4, PT ;  /* 0x00000004dc007c0c */ /* 0x000fe2000bf26270 */
[C---:B------:R-:W-:Y:S01]  /*b5a0*/  IMAD.SHL.U32 R49, R222.reuse, 0x2, RZ ;  /* 0x00000002de317824 */ /* 0x040fe200078e00ff */
[----:B------:R-:W-:Y:S02]  /*b5b0*/  ISETP.GE.AND P2, PT, R221, UR4, PT ;  /* 0x00000004dd007c0c */ /* 0x000fe4000bf46270 */
[----:B------:R-:W-:Y:S02]  /*b5c0*/  CS2R R12, SRZ ;  /* 0x00000000000c7805 */ /* 0x000fe4000001ff00 */
[----:B------:R-:W-:Y:S02]  /*b5d0*/  ISETP.GE.AND P0, PT, R222, UR4, PT ;  /* 0x00000004de007c0c */ /* 0x000fe4000bf06270 */
[----:B------:R-:W-:-:S02]  /*b5e0*/  CS2R R34, SRZ ;  /* 0x0000000000227805 */ /* 0x000fc4000001ff00 */
[----:B------:R-:W-:Y:S02]  /*b5f0*/  SHF.R.S32.HI R7, RZ, 0x1f, R220 ;  /* 0x0000001fff077819 */ /* 0x000fe400000114dc */
[----:B------:R-:W-:Y:S02]  /*b600*/  CS2R R10, SRZ ;  /* 0x00000000000a7805 */ /* 0x000fe4000001ff00 */
[----:B------:R-:W-:Y:S01]  /*b610*/  SHF.L.U32 R45, R220, 0x1, RZ ;  /* 0x00000001dc2d7819 */ /* 0x000fe200000006ff */
[----:B------:R-:W-:Y:S01]  /*b620*/  ULDC.64 UR6, c[0x0][0x208] ;  /* 0x0000820000067ab9 */ /* 0x000fe20000000a00 */
[----:B------:R-:W-:Y:S02]  /*b630*/  ISETP.GE.AND P3, PT, R214, UR4, PT ;  /* 0x00000004d6007c0c */ /* 0x000fe4000bf66270 */
[----:B------:R-:W-:Y:S02]  /*b640*/  SHF.R.S32.HI R4, RZ, 0x1f, R221 ;  /* 0x0000001fff047819 */ /* 0x000fe400000114dd */
[----:B------:R-:W-:-:S02]  /*b650*/  SHF.L.U64.HI R6, R220, 0x1, R7 ;  /* 0x00000001dc067819 */ /* 0x000fc40000010207 */
[C---:B--2---:R-:W-:Y:S02]  /*b660*/  @!P1 IADD3 R42, P5, R2.reuse, R45, RZ ;  /* 0x0000002d022a9210 */ /* 0x044fe40007fbe0ff */
[----:B------:R-:W-:Y:S02]  /*b670*/  SHF.L.U64.HI R4, R221, 0x1, R4 ;  /* 0x00000001dd047819 */ /* 0x000fe40000010204 */
[-C--:B------:R-:W-:Y:S01]  /*b680*/  @!P2 IADD3 R38, P4, R2, R41.reuse, RZ ;  /* 0x000000290226a210 */ /* 0x080fe20007f9e0ff */
[C---:B-1----:R-:W-:Y:S01]  /*b690*/  @!P1 IMAD.X R43, R3.reuse, 0x1, R6, P5 ;  /* 0x00000001032b9824 */ /* 0x042fe200028e0606 */
[----:B----4-:R-:W-:Y:S02]  /*b6a0*/  @!P2 IADD3 R40, P6, R14, R41, RZ ;  /* 0x000000290e28a210 */ /* 0x010fe40007fde0ff */
[----:B------:R-:W-:Y:S01]  /*b6b0*/  SHF.R.S32.HI R9, RZ, 0x1f, R222 ;  /* 0x0000001fff097819 */ /* 0x000fe200000114de */
[----:B------:R-:W-:Y:S01]  /*b6c0*/  @!P2 IMAD.X R39, R3, 0x1, R4, P4 ;  /* 0x000000010327a824 */ /* 0x000fe200020e0604 */
[----:B---3--:R-:W-:Y:S01]  /*b6d0*/  @!P2 IADD3.X R41, R5, R4, RZ, P6, !PT ;  /* 0x000000040529a210 */ /* 0x008fe200037fe4ff */
[----:B------:R-:W-:Y:S01]  /*b6e0*/  @!P3 IMAD.MOV.U32 R4, RZ, RZ, R14 ;  /* 0x000000ffff04b224 */ /* 0x000fe200078e000e */
[----:B------:R-:W-:-:S02]  /*b6f0*/  SHF.L.U64.HI R8, R222, 0x1, R9 ;  /* 0x00000001de087819 */ /* 0x000fc40000010209 */
[-C--:B------:R-:W-:Y:S02]  /*b700*/  @!P0 IADD3 R46, P6, R2, R49.reuse, RZ ;  /* 0x00000031022e8210 */ /* 0x080fe40007fde0ff */
[----:B------:R-:W-:Y:S02]  /*b710*/  CS2R R32, SRZ ;  /* 0x0000000000207805 */ /* 0x000fe4000001ff00 */
[C---:B------:R-:W-:Y:S02]  /*b720*/  @!P0 IADD3 R48, P5, R14.reuse, R49, RZ ;  /* 0x000000310e308210 */ /* 0x040fe40007fbe0ff */
[----:B------:R-:W-:Y:S02]  /*b730*/  CS2R R26, SRZ ;  /* 0x00000000001a7805 */ /* 0x000fe4000001ff00 */
[----:B------:R-:W-:Y:S01]  /*b740*/  @!P1 IADD3 R44, P4, R14, R45, RZ ;  /* 0x0000002d0e2c9210 */ /* 0x000fe20007f9e0ff */
[--C-:B------:R-:W-:Y:S01]  /*b750*/  @!P0 IMAD.X R47, R3, 0x1, R8.reuse, P6 ;  /* 0x00000001032f8824 */ /* 0x100fe200030e0608 */
[----:B------:R-:W-:Y:S01]  /*b760*/  CS2R R24, SRZ ;  /* 0x0000000000187805 */ /* 0x000fe2000001ff00 */
[C---:B------:R-:W-:Y:S01]  /*b770*/  @!P0 IMAD.X R49, R5.reuse, 0x1, R8, P5 ;  /* 0x0000000105318824 */ /* 0x040fe200028e0608 */
[----:B------:R-:W-:-:S02]  /*b780*/  @!P1 IADD3.X R45, R5, R6, RZ, P4, !PT ;  /* 0x00000006052d9210 */ /* 0x000fc400027fe4ff */
[----:B------:R-:W-:Y:S02]  /*b790*/  CS2R R8, SRZ ;  /* 0x0000000000087805 */ /* 0x000fe4000001ff00 */
[----:B------:R-:W-:Y:S01]  /*b7a0*/  CS2R R6, SRZ ;  /* 0x0000000000067805 */ /* 0x000fe2000001ff00 */
[C---:B------:R-:W-:Y:S01]  /*b7b0*/  @!P3 IMAD.WIDE R14, R214.reuse, 0x2, R2 ;  /* 0x00000002d60eb825 */ /* 0x040fe200078e0202 */
[----:B------:R0:W5:Y:S03]  /*b7c0*/  @!P2 LD.E.64 R10, desc[UR6][R38.64] ;  /* 0x00000006260aa980 */ /* 0x000166000c101b00 */
[----:B------:R-:W-:Y:S01]  /*b7d0*/  @!P3 IMAD.WIDE R36, R214, 0x2, R4 ;  /* 0x00000002d624b825 */ /* 0x000fe200078e0204 */
[----:B------:R0:W5:Y:S04]  /*b7e0*/  @!P3 LD.E.64 R12, desc[UR6][R14.64] ;  /* 0x000000060e0cb980 */ /* 0x000168000c101b00 */
[----:B------:R0:W5:Y:S04]  /*b7f0*/  @!P3 LD.E.64 R34, desc[UR6][R36.64] ;  /* 0x000000062422b980 */ /* 0x000168000c101b00 */
[----:B------:R0:W5:Y:S04]  /*b800*/  @!P2 LD.E.64 R32, desc[UR6][R40.64] ;  /* 0x000000062820a980 */ /* 0x000168000c101b00 */
[----:B------:R0:W5:Y:S04]  /*b810*/  @!P1 LD.E.64 R8, desc[UR6][R42.64] ;  /* 0x000000062a089980 */ /* 0x000168000c101b00 */
[----:B------:R0:W5:Y:S04]  /*b820*/  @!P1 LD.E.64 R26, desc[UR6][R44.64] ;  /* 0x000000062c1a9980 */ /* 0x000168000c101b00 */
[----:B------:R0:W5:Y:S04]  /*b830*/  @!P0 LD.E.64 R6, desc[UR6][R46.64] ;  /* 0x000000062e068980 */ /* 0x000168000c101b00 */
[----:B------:R0:W5:Y:S02]  /*b840*/  @!P0 LD.E.64 R24, desc[UR6][R48.64] ;  /* 0x0000000630188980 */ /* 0x000164000c101b00 */
.L_x_576:
[----:B------:R-:W-:Y:S05]  /*b850*/  BSYNC B1 ;  /* 0x0000000000017941 */ /* 0x000fea0003800000 */
.L_x_575:
[----:B---3--:R-:W2:Y:S01]  /*b860*/  LDL R5, [R1+0x70] ;  /* 0x0000700001057983 */ /* 0x008ea20000100800 */
[----:B0----5:R-:W-:Y:S01]  /*b870*/  MOV R15, R12 ;  /* 0x0000000c000f7202 */ /* 0x021fe20000000f00 */
[--C-:B------:R-:W-:Y:S01]  /*b880*/  IMAD.MOV.U32 R20, RZ, RZ, R13.reuse ;  /* 0x000000ffff147224 */ /* 0x100fe200078e000d */
[--C-:B------:R-:W-:Y:S01]  /*b890*/  SHF.R.U64 R37, R12, 0x10, R13.reuse ;  /* 0x000000100c257819 */ /* 0x100fe2000000120d */
[----:B----4-:R-:W-:Y:S01]  /*b8a0*/  IMAD.MOV.U32 R14, RZ, RZ, R10 ;  /* 0x000000ffff0e7224 */ /* 0x010fe200078e000a */
[----:B------:R-:W-:Y:S01]  /*b8b0*/  SHF.R.U32.HI R38, RZ, 0x10, R13 ;  /* 0x00000010ff267819 */ /* 0x000fe2000001160d */
[----:B------:R-:W-:Y:S01]  /*b8c0*/  IMAD.MOV.U32 R4, RZ, RZ, R7 ;  /* 0x000000ffff047224 */ /* 0x000fe200078e0007 */
[----:B------:R-:W-:Y:S01]  /*b8d0*/  MOV R12, R11 ;  /* 0x0000000b000c7202 */ /* 0x000fe20000000f00 */
[----:B------:R-:W-:Y:S01]  /*b8e0*/  IMAD.MOV.U32 R29, RZ, RZ, R34 ;  /* 0x000000ffff1d7224 */ /* 0x000fe200078e0022 */
[--C-:B------:R-:W-:Y:S01]  /*b8f0*/  SHF.R.U64 R39, R10, 0x10, R11.reuse ;  /* 0x000000100a277819 */ /* 0x100fe2000000120b */
[----:B------:R-:W-:Y:S01]  /*b900*/  IMAD.MOV.U32 R10, RZ, RZ, R8 ;  /* 0x000000ffff0a7224 */ /* 0x000fe200078e0008 */
[----:B------:R-:W-:Y:S01]  /*b910*/  SHF.R.U32.HI R40, RZ, 0x10, R11 ;  /* 0x00000010ff287819 */ /* 0x000fe2000001160b */
[--C-:B------:R-:W-:Y:S01]  /*b920*/  IMAD.MOV.U32 R11, RZ, RZ, R9.reuse ;  /* 0x000000ffff0b7224 */ /* 0x100fe200078e0009 */
[--C-:B------:R-:W-:Y:S01]  /*b930*/  SHF.R.U64 R41, R8, 0x10, R9.reuse ;  /* 0x0000001008297819 */ /* 0x100fe20000001209 */
[----:B------:R-:W-:Y:S01]  /*b940*/  IMAD.MOV.U32 R13, RZ, RZ, R32 ;  /* 0x000000ffff0d7224 */ /* 0x000fe200078e0020 */
[----:B------:R-:W-:Y:S01]  /*b950*/  SHF.R.U32.HI R42, RZ, 0x10, R9 ;  /* 0x00000010ff2a7819 */ /* 0x000fe20000011609 */
[----:B------:R-:W-:Y:S01]  /*b960*/  IMAD.MOV.U32 R9, RZ, RZ, R27 ;  /* 0x000000ffff097224 */ /* 0x000fe200078e001b */
[----:B-1----:R-:W-:Y:S01]  /*b970*/  MOV R3, R6 ;  /* 0x0000000600037202 */ /* 0x002fe20000000f00 */
[----:B------:R-:W-:Y:S01]  /*b980*/  BSSY B1, `(.L_x_577) ;  /* 0x0000027000017945 */ /* 0x000fe20003800000 */
[----:B------:R-:W-:Y:S01]  /*b990*/  SHF.R.U64 R43, R6, 0x10, R7 ;  /* 0x00000010062b7819 */ /* 0x000fe20000001207 */
[----:B------:R-:W-:Y:S01]  /*b9a0*/  IMAD.MOV.U32 R6, RZ, RZ, R25 ;  /* 0x000000ffff067224 */ /* 0x000fe200078e0019 */
[----:B------:R-:W-:Y:S01]  /*b9b0*/  SHF.R.U32.HI R44, RZ, 0x10, R7 ;  /* 0x00000010ff2c7819 */ /* 0x000fe20000011607 */
[----:B------:R-:W-:Y:S01]  /*b9c0*/  IMAD.MOV.U32 R7, RZ, RZ, R26 ;  /* 0x000000ffff077224 */ /* 0x000fe200078e001a */
[----:B------:R-:W-:-:S02]  /*b9d0*/  SHF.R.U64 R45, R34, 0x10, R35 ;  /* 0x00000010222d7819 */ /* 0x000fc40000001223 */
[----:B------:R-:W-:Y:S02]  /*b9e0*/  MOV R36, R35 ;  /* 0x0000002300247202 */ /* 0x000fe40000000f00 */
[----:B------:R-:W-:Y:S02]  /*b9f0*/  MOV R34, R33 ;  /* 0x0000002100227202 */ /* 0x000fe40000000f00 */
[----:B------:R-:W-:Y:S02]  /*ba00*/  SHF.R.U64 R32, R32, 0x10, R33 ;  /* 0x0000001020207819 */ /* 0x000fe40000001221 */
[----:B------:R-:W-:Y:S02]  /*ba10*/  SHF.R.U32.HI R35, RZ, 0x10, R35 ;  /* 0x00000010ff237819 */ /* 0x000fe40000011623 */
[----:B------:R-:W-:Y:S02]  /*ba20*/  SHF.R.U32.HI R33, RZ, 0x10, R33 ;  /* 0x00000010ff217819 */ /* 0x000fe40000011621 */
[----:B------:R-:W-:-:S02]  /*ba30*/  SHF.R.U64 R46, R26, 0x10, R27 ;  /* 0x000000101a2e7819 */ /* 0x000fc4000000121b */
[----:B------:R-:W-:Y:S02]  /*ba40*/  SHF.R.U32.HI R47, RZ, 0x10, R27 ;  /* 0x00000010ff2f7819 */ /* 0x000fe4000001161b */
[----:B------:R-:W-:Y:S02]  /*ba50*/  MOV R8, R24 ;  /* 0x0000001800087202 */ /* 0x000fe40000000f00 */
[----:B------:R-:W-:Y:S02]  /*ba60*/  VIMNMX R0, R0, 0x80, PT ;  /* 0x0000008000007848 */ /* 0x000fe40003fe0100 */
[--C-:B------:R-:W-:Y:S02]  /*ba70*/  SHF.R.U64 R48, R24, 0x10, R25.reuse ;  /* 0x0000001018307819 */ /* 0x100fe40000001219 */
[----:B------:R-:W-:Y:S02]  /*ba80*/  SHF.R.U32.HI R49, RZ, 0x10, R25 ;  /* 0x00000010ff317819 */ /* 0x000fe40000011619 */
[----:B------:R-:W-:-:S02]  /*ba90*/  PRMT R25, R15, 0x5410, R20 ;  /* 0x000054100f197816 */ /* 0x000fc40000000014 */
[----:B------:R-:W-:Y:S02]  /*baa0*/  PRMT R14, R14, 0x5410, R12 ;  /* 0x000054100e0e7816 */ /* 0x000fe4000000000c */
[----:B------:R-:W-:Y:S02]  /*bab0*/  PRMT R10, R10, 0x5410, R11 ;  /* 0x000054100a0a7816 */ /* 0x000fe4000000000b */
[----:B------:R-:W-:Y:S02]  /*bac0*/  PRMT R27, R29, 0x5410, R36 ;  /* 0x000054101d1b7816 */ /* 0x000fe40000000024 */
[----:B------:R-:W-:Y:S02]  /*bad0*/  PRMT R20, R13, 0x5410, R34 ;  /* 0x000054100d147816 */ /* 0x000fe40000000022 */
[----:B------:R-:W-:Y:S02]  /*bae0*/  PRMT R26, R37, 0x5410, R38 ;  /* 0x00005410251a7816 */ /* 0x000fe40000000026 */
[----:B------:R-:W-:-:S02]  /*baf0*/  PRMT R15, R39, 0x5410, R40 ;  /* 0x00005410270f7816 */ /* 0x000fc40000000028 */
[----:B------:R-:W-:Y:S02]  /*bb00*/  PRMT R11, R41, 0x5410, R42 ;  /* 0x00005410290b7816 */ /* 0x000fe4000000002a */
[----:B------:R-:W-:Y:S02]  /*bb10*/  PRMT R29, R45, 0x5410, R35 ;  /* 0x000054102d1d7816 */ /* 0x000fe40000000023 */
[----:B------:R-:W-:Y:S02]  /*bb20*/  PRMT R24, R32, 0x5410, R33 ;  /* 0x0000541020187816 */ /* 0x000fe40000000021 */
[----:B------:R-:W-:Y:S02]  /*bb30*/  ISETP.GE.AND P1, PT, R219, R0, PT ;  /* 0x00000000db00720c */ /* 0x000fe40003f26270 */
[----:B------:R-:W-:Y:S02]  /*bb40*/  PRMT R12, R7, 0x5410, R9 ;  /* 0x00005410070c7816 */ /* 0x000fe40000000009 */
[----:B------:R-:W-:-:S02]  /*bb50*/  PRMT R13, R46, 0x5410, R47 ;  /* 0x000054102e0d7816 */ /* 0x000fc4000000002f */
[----:B------:R-:W-:Y:S02]  /*bb60*/  PRMT R8, R8, 0x5410, R6 ;  /* 0x0000541008087816 */ /* 0x000fe40000000006 */
[----:B--2---:R-:W-:-:S04]  /*bb70*/  LEA.HI R2, R5, R5, RZ, 0x1 ;  /* 0x0000000505027211 */ /* 0x004fc800078f08ff */
[----:B------:R-:W-:-:S05]  /*bb80*/  LOP3.LUT R2, R2, 0xfffffffe, RZ, 0xc0, !PT ;  /* 0xfffffffe02027812 */ /* 0x000fca00078ec0ff */
[----:B------:R-:W-:-:S05]  /*bb90*/  IMAD.IADD R2, R5, 0x1, -R2 ;  /* 0x0000000105027824 */ /* 0x000fca00078e0a02 */
[----:B------:R-:W-:Y:S02]  /*bba0*/  SHF.L.U32 R5, R2, 0x1f, RZ ;  /* 0x0000001f02057819 */ /* 0x000fe400000006ff */
[----:B------:R-:W-:Y:S02]  /*bbb0*/  PRMT R2, R3, 0x5410, R4 ;  /* 0x0000541003027816 */ /* 0x000fe40000000004 */
[----:B------:R-:W0:Y:S01]  /*bbc0*/  SYNCS.PHASECHK.TRANS64.TRYWAIT P0, [R22+URZ+0x38800], R5 ;  /* 0x03880005160075a7 */ /* 0x000e22000800017f */
[----:B------:R-:W-:Y:S01]  /*bbd0*/  PRMT R3, R43, 0x5410, R44 ;  /* 0x000054102b037816 */ /* 0x000fe2000000002c */
[----:B0-----:R-:W-:Y:S06]  /*bbe0*/  @!P0 BRA `(.L_x_578) ;  /* 0x000001c800a88947 */ /* 0x001fec0003800000 */
.L_x_851:
[----:B------:R-:W-:Y:S05]  /*bbf0*/  BSYNC B1 ;  /* 0x0000000000017941 */ /* 0x000fea0003800000 */
.L_x_577:
[----:B------:R-:W-:Y:S01]  /*bc00*/  BSSY B1, `(.L_x_579) ;  /* 0x00000aa000017945 */ /* 0x000fe20003800000 */
[----:B------:R-:W-:-:S03]  /*bc10*/  PRMT R9, R48, 0x5410, R49 ;  /* 0x0000541030097816 */ /* 0x000fc60000000031 */
[----:B------:R-:W-:Y:S05]  /*bc20*/  @P1 BRA `(.L_x_580) ;  /* 0x00000008009c1947 */ /* 0x000fea0003800000 */
[----:B0-----:R-:W0:Y:S01]  /*bc30*/  LDC R5, c[0x0][0x3f4] ;  /* 0x0000fd00ff057b82 */ /* 0x001e220000000800 */
[----:B------:R-:W-:Y:S01]  /*bc40*/  BSSY B2, `(.L_x_581) ;  /* 0x000002c000027945 */ /* 0x000fe20003800000 */
[-C--:B0-----:R-:W-:Y:S02]  /*bc50*/  ISETP.GE.AND P0, PT, R214, R5.reuse, PT ;  /* 0x00000005d600720c */ /* 0x081fe40003f06270 */
[-C--:B------:R-:W-:Y:S02]  /*bc60*/  ISETP.GE.AND P1, PT, R221, R5.reuse, PT ;  /* 0x00000005dd00720c */ /* 0x080fe40003f26270 */
[-C--:B------:R-:W-:Y:S02]  /*bc70*/  ISETP.GE.AND P2, PT, R220, R5.reuse, PT ;  /* 0x00000005dc00720c */ /* 0x080fe40003f46270 */
[----:B------:R-:W-:-:S07]  /*bc80*/  ISETP.GE.AND P3, PT, R222, R5, PT ;  /* 0x00000005de00720c */ /* 0x000fce0003f66270 */
[----:B------:R-:W-:Y:S06]  /*bc90*/  @P0 BRA `(.L_x_582) ;  /* 0x0000000000980947 */ /* 0x000fec0003800000 */
[----:B------:R-:W0:Y:S01]  /*bca0*/  LDS.128 R4, [R30] ;  /* 0x000000001e047984 */ /* 0x000e220000000c00 */
[----:B------:R-:W-:Y:S02]  /*bcb0*/  HADD2.F32 R39, -RZ, R27.H0_H0 ;  /* 0x2000001bff277230 */ /* 0x000fe40000004100 */
[----:B------:R-:W-:Y:S02]  /*bcc0*/  HADD2.F32 R37, -RZ, R25.H0_H0 ;  /* 0x20000019ff257230 */ /* 0x000fe40000004100 */
[----:B------:R-:W-:Y:S02]  /*bcd0*/  HADD2.F32 R36, -RZ, R26.H0_H0 ;  /* 0x2000001aff247230 */ /* 0x000fe40000004100 */
[----:B------:R-:W-:Y:S02]  /*bce0*/  HADD2.F32 R38, -RZ, R29.H0_H0 ;  /* 0x2000001dff267230 */ /* 0x000fe40000004100 */
[--C-:B0-----:R-:W-:Y:S02]  /*bcf0*/  HADD2.F32 R32, -RZ, R4.reuse.H0_H0 ;  /* 0x20000004ff207230 */ /* 0x101fe40000004100 */
[----:B------:R-:W-:-:S02]  /*bd00*/  HADD2.F32 R4, -RZ, R4.H1_H1 ;  /* 0x30000004ff047230 */ /* 0x000fc40000004100 */
[--C-:B------:R-:W-:Y:S02]  /*bd10*/  HADD2.F32 R33, -RZ, R5.reuse.H0_H0 ;  /* 0x20000005ff217230 */ /* 0x100fe40000004100 */
[----:B------:R-:W-:Y:S02]  /*bd20*/  HADD2.F32 R5, -RZ, R5.H1_H1 ;  /* 0x30000005ff057230 */ /* 0x000fe40000004100 */
[C---:B------:R-:W-:Y:S01]  /*bd30*/  FMUL.FTZ R41, R4.reuse, R39 ;  /* 0x0000002704297220 */ /* 0x040fe20000410000 */
[-C--:B------:R-:W-:Y:S01]  /*bd40*/  FMUL.FTZ R4, R4, R37.reuse ;  /* 0x0000002504047220 */ /* 0x080fe20000410000 */
[--C-:B------:R-:W-:Y:S02]  /*bd50*/  HADD2.F32 R34, -RZ, R6.reuse.H0_H0 ;  /* 0x20000006ff227230 */ /* 0x100fe40000004100 */
[----:B------:R-:W-:Y:S02]  /*bd60*/  HADD2.F32 R35, -RZ, R7.H0_H0 ;  /* 0x20000007ff237230 */ /* 0x000fe40000004100 */
[C---:B------:R-:W-:Y:S01]  /*bd70*/  FMUL.FTZ R42, R5.reuse, R38 ;  /* 0x00000026052a7220 */ /* 0x040fe20000410000 */
[C---:B------:R-:W-:Y:S01]  /*bd80*/  FFMA.FTZ R41, R32.reuse, R37, -R41 ;  /* 0x0000002520297223 */ /* 0x040fe20000010829 */
[----:B------:R-:W-:Y:S01]  /*bd90*/  FFMA.FTZ R40, R32, R39, R4 ;  /* 0x0000002720287223 */ /* 0x000fe20000010004 */
[----:B------:R-:W-:Y:S01]  /*bda0*/  FMUL.FTZ R44, R5, R36 ;  /* 0x00000024052c7220 */ /* 0x000fe20000410000 */
[----:B------:R-:W-:-:S02]  /*bdb0*/  HADD2.F32 R6, -RZ, R6.H1_H1 ;  /* 0x30000006ff067230 */ /* 0x000fc40000004100 */
[C---:B------:R-:W-:Y:S01]  /*bdc0*/  FFMA.FTZ R42, R33.reuse, R36, -R42 ;  /* 0x00000024212a7223 */ /* 0x040fe2000001082a */
[----:B------:R-:W-:Y:S02]  /*bdd0*/  HADD2.F32 R7, -RZ, R7.H1_H1 ;  /* 0x30000007ff077230 */ /* 0x000fe40000004100 */
[----:B------:R-:W-:Y:S01]  /*bde0*/  FFMA.FTZ R33, R33, R38, R44 ;  /* 0x0000002621217223 */ /* 0x000fe2000001002c */
[----:B------:R-:W-:Y:S02]  /*bdf0*/  HADD2.F32 R37, -RZ, R27.H1_H1 ;  /* 0x3000001bff257230 */ /* 0x000fe40000004100 */
[----:B------:R-:W-:Y:S02]  /*be00*/  HADD2.F32 R5, -RZ, R25.H1_H1 ;  /* 0x30000019ff057230 */ /* 0x000fe40000004100 */
[----:B------:R-:W-:Y:S02]  /*be10*/  HADD2.F32 R32, -RZ, R29.H1_H1 ;  /* 0x3000001dff207230 */ /* 0x000fe40000004100 */
[----:B------:R-:W-:Y:S01]  /*be20*/  FMUL.FTZ R39, R6, R37 ;  /* 0x0000002506277220 */ /* 0x000fe20000410000 */
[----:B------:R-:W-:-:S02]  /*be30*/  HADD2.F32 R4, -RZ, R26.H1_H1 ;  /* 0x3000001aff047230 */ /* 0x000fc40000004100 */
[-C--:B------:R-:W-:Y:S01]  /*be40*/  FMUL.FTZ R36, R6, R5.reuse ;  /* 0x0000000506247220 */ /* 0x080fe20000410000 */
[C---:B------:R-:W-:Y:S01]  /*be50*/  FMUL.FTZ R38, R7.reuse, R32 ;  /* 0x0000002007267220 */ /* 0x040fe20000410000 */
[C---:B------:R-:W-:Y:S01]  /*be60*/  FFMA.FTZ R6, R34.reuse, R5, -R39 ;  /* 0x0000000522067223 */ /* 0x040fe20000010827 */
[-C--:B------:R-:W-:Y:S01]  /*be70*/  FMUL.FTZ R43, R7, R4.reuse ;  /* 0x00000004072b7220 */ /* 0x080fe20000410000 */
[----:B------:R-:W-:Y:S01]  /*be80*/  FFMA.FTZ R37, R34, R37, R36 ;  /* 0x0000002522257223 */ /* 0x000fe20000010024 */
[C---:B------:R-:W-:Y:S01]  /*be90*/  FFMA.FTZ R7, R35.reuse, R4, -R38 ;  /* 0x0000000423077223 */ /* 0x040fe20000010826 */
[----:B------:R-:W-:Y:S01]  /*bea0*/  F2FP.F16.F32.PACK_AB R4, R40, R41 ;  /* 0x000000292804723e */ /* 0x000fe200000000ff */
[----:B------:R-:W-:Y:S01]  /*beb0*/  FFMA.FTZ R32, R35, R32, R43 ;  /* 0x0000002023207223 */ /* 0x000fe2000001002b */
[----:B------:R-:W-:Y:S02]  /*bec0*/  F2FP.F16.F32.PACK_AB R5, R33, R42 ;  /* 0x0000002a2105723e */ /* 0x000fe400000000ff */
[----:B------:R-:W-:-:S02]  /*bed0*/  F2FP.F16.F32.PACK_AB R6, R37, R6 ;  /* 0x000000062506723e */ /* 0x000fc400000000ff */
[----:B------:R-:W-:-:S05]  /*bee0*/  F2FP.F16.F32.PACK_AB R7, R32, R7 ;  /* 0x000000072007723e */ /* 0x000fca00000000ff */
[----:B------:R0:W-:Y:S02]  /*bef0*/  STS.128 [R30], R4 ;  /* 0x000000041e007388 */ /* 0x0001e40000000c00 */
.L_x_582:
[----:B------:R-:W-:Y:S05]  /*bf00*/  BSYNC B2 ;  /* 0x0000000000027941 */ /* 0x000fea0003800000 */
.L_x_581:
[----:B------:R-:W-:Y:S04]  /*bf10*/  BSSY B2, `(.L_x_583) ;  /* 0x0000028000027945 */ /* 0x000fe80003800000 */
[----:B------:R-:W-:Y:S05]  /*bf20*/  @P1 BRA `(.L_x_584) ;  /* 0x0000000000981947 */ /* 0x000fea0003800000 */
[----:B0-----:R-:W0:Y:S01]  /*bf30*/  LDS.128 R4, [R30+0x4000] ;  /* 0x004000001e047984 */ /* 0x001e220000000c00 */
        /* <DEDUP_REMOVED lines=36> */
[----:B------:R1:W-:Y:S02]  /*c180*/  STS.128 [R30+0x4000], R4 ;  /* 0x004000041e007388 */ /* 0x0003e40000000c00 */
.L_x_584:
[----:B------:R-:W-:Y:S05]  /*c190*/  BSYNC B2 ;  /* 0x0000000000027941 */ /* 0x000fea0003800000 */
.L_x_583:
[----:B------:R-:W-:Y:S04]  /*c1a0*/  BSSY B2, `(.L_x_585) ;  /* 0x0000028000027945 */ /* 0x000fe80003800000 */
[----:B------:R-:W-:Y:S05]  /*c1b0*/  @P2 BRA `(.L_x_586) ;  /* 0x0000000000982947 */ /* 0x000fea0003800000 */
[----:B01----:R-:W0:Y:S01]  /*c1c0*/  LDS.128 R4, [R30+0x8000] ;  /* 0x008000001e047984 */ /* 0x003e220000000c00 */
        /* <DEDUP_REMOVED lines=37> */
.L_x_586:
[----:B------:R-:W-:Y:S05]  /*c420*/  BSYNC B2 ;  /* 0x0000000000027941 */ /* 0x000fea0003800000 */
.L_x_585:
[----:B------:R-:W-:Y:S05]  /*c430*/  @P3 BRA `(.L_x_580) ;  /* 0x0000000000983947 */ /* 0x000fea0003800000 */
[----:B012---:R-:W0:Y:S01]  /*c440*/  LDS.128 R4, [R30+0xc000] ;  /* 0x00c000001e047984 */ /* 0x007e220000000c00 */
        /* <DEDUP_REMOVED lines=37> */
.L_x_580:
[----:B------:R-:W-:Y:S05]  /*c6a0*/  BSYNC B1 ;  /* 0x0000000000017941 */ /* 0x000fea0003800000 */
.L_x_579:
[----:B------:R-:W-:Y:S01]  /*c6b0*/  ISETP.GE.AND P0, PT, R31, R0, PT ;  /* 0x000000001f00720c */ /* 0x000fe20003f06270 */
[----:B------:R-:W-:-:S12]  /*c6c0*/  BSSY B1, `(.L_x_587) ;  /* 0x00000a9000017945 */ /* 0x000fd80003800000 */
[----:B------:R-:W-:Y:S05]  /*c6d0*/  @P0 BRA `(.L_x_588) ;  /* 0x00000008009c0947 */ /* 0x000fea0003800000 */
[----:B0123--:R-:W0:Y:S01]  /*c6e0*/  LDC R5, c[0x0][0x3f4] ;  /* 0x0000fd00ff057b82 */ /* 0x00fe220000000800 */
[----:B------:R-:W-:Y:S01]  /*c6f0*/  BSSY B2, `(.L_x_589) ;  /* 0x000002c000027945 */ /* 0x000fe20003800000 */
[-C--:B0-----:R-:W-:Y:S02]  /*c700*/  ISETP.GE.AND P0, PT, R214, R5.reuse, PT ;  /* 0x00000005d600720c */ /* 0x081fe40003f06270 */
[-C--:B------:R-:W-:Y:S02]  /*c710*/  ISETP.GE.AND P1, PT, R221, R5.reuse, PT ;  /* 0x00000005dd00720c */ /* 0x080fe40003f26270 */
[-C--:B------:R-:W-:Y:S02]  /*c720*/  ISETP.GE.AND P2, PT, R220, R5.reuse, PT ;  /* 0x00000005dc00720c */ /* 0x080fe40003f46270 */
[----:B------:R-:W-:-:S07]  /*c730*/  ISETP.GE.AND P3, PT, R222, R5, PT ;  /* 0x00000005de00720c */ /* 0x000fce0003f66270 */
[----:B------:R-:W-:Y:S06]  /*c740*/  @P0 BRA `(.L_x_590) ;  /* 0x0000000000980947 */ /* 0x000fec0003800000 */
[----:B------:R-:W0:Y:S01]  /*c750*/  LDS.128 R4, [R30+0x1000] ;  /* 0x001000001e047984 */ /* 0x000e220000000c00 */
[----:B------:R-:W-:Y:S02]  /*c760*/  HADD2.F32 R39, -RZ, R27.H0_H0 ;  /* 0x2000001bff277230 */ /* 0x000fe40000004100 */
[----:B------:R-:W-:Y:S02]  /*c770*/  HADD2.F32 R37, -RZ, R25.H0_H0 ;  /* 0x20000019ff257230 */ /* 0x000fe40000004100 */
[----:B------:R-:W-:Y:S02]  /*c780*/  HADD2.F32 R42, -RZ, R29.H0_H0 ;  /* 0x2000001dff2a7230 */ /* 0x000fe40000004100 */
[----:B------:R-:W-:Y:S02]  /*c790*/  HADD2.F32 R40, -RZ, R26.H0_H0 ;  /* 0x2000001aff287230 */ /* 0x000fe40000004100 */
[----:B------:R-:W-:Y:S02]  /*c7a0*/  HADD2.F32 R41, -RZ, R27.H1_H1 ;  /* 0x3000001bff297230 */ /* 0x000fe40000004100 */
[----:B------:R-:W-:-:S02]  /*c7b0*/  HADD2.F32 R44, -RZ, R29.H1_H1 ;  /* 0x3000001dff2c7230 */ /* 0x000fc40000004100 */
[--C-:B0-----:R-:W-:Y:S02]  /*c7c0*/  HADD2.F32 R31, -RZ, R4.reuse.H0_H0 ;  /* 0x20000004ff1f7230 */ /* 0x101fe40000004100 */
[----:B------:R-:W-:Y:S02]  /*c7d0*/  HADD2.F32 R4, -RZ, R4.H1_H1 ;  /* 0x30000004ff047230 */ /* 0x000fe40000004100 */
[--C-:B------:R-:W-:Y:S02]  /*c7e0*/  HADD2.F32 R32, -RZ, R5.reuse.H0_H0 ;  /* 0x20000005ff207230 */ /* 0x100fe40000004100 */
[----:B------:R-:W-:Y:S02]  /*c7f0*/  HADD2.F32 R5, -RZ, R5.H1_H1 ;  /* 0x30000005ff057230 */ /* 0x000fe40000004100 */
[-C--:B------:R-:W-:Y:S01]  /*c800*/  FMUL.FTZ R36, R39, R4.reuse ;  /* 0x0000000427247220 */ /* 0x080fe20000410000 */
[----:B------:R-:W-:Y:S01]  /*c810*/  FMUL.FTZ R38, R37, R4 ;  /* 0x0000000425267220 */ /* 0x000fe20000410000 */
[----:B------:R-:W-:-:S02]  /*c820*/  HADD2.F32 R33, -RZ, R6.H0_H0 ;  /* 0x20000006ff217230 */ /* 0x000fc40000004100 */
[----:B------:R-:W-:Y:S01]  /*c830*/  FMUL.FTZ R35, R42, R5 ;  /* 0x000000052a237220 */ /* 0x000fe20000410000 */
[----:B------:R-:W-:Y:S01]  /*c840*/  FFMA.FTZ R4, R37, R31, -R36 ;  /* 0x0000001f25047223 */ /* 0x000fe20000010824 */
[--C-:B------:R-:W-:Y:S02]  /*c850*/  HADD2.F32 R34, -RZ, R7.reuse.H0_H0 ;  /* 0x20000007ff227230 */ /* 0x100fe40000004100 */
[C---:B------:R-:W-:Y:S01]  /*c860*/  FMUL.FTZ R37, R40.reuse, R5 ;  /* 0x0000000528257220 */ /* 0x040fe20000410000 */
[----:B------:R-:W-:Y:S02]  /*c870*/  HADD2.F32 R6, -RZ, R6.H1_H1 ;  /* 0x30000006ff067230 */ /* 0x000fe40000004100 */
[----:B------:R-:W-:Y:S01]  /*c880*/  FFMA.FTZ R31, R39, R31, R38 ;  /* 0x0000001f271f7223 */ /* 0x000fe20000010026 */
[----:B------:R-:W-:Y:S02]  /*c890*/  HADD2.F32 R7, -RZ, R7.H1_H1 ;  /* 0x30000007ff077230 */ /* 0x000fe40000004100 */
[----:B------:R-:W-:Y:S01]  /*c8a0*/  FFMA.FTZ R5, R40, R32, -R35 ;  /* 0x0000002028057223 */ /* 0x000fe20000010823 */
[----:B------:R-:W-:-:S02]  /*c8b0*/  HADD2.F32 R39, -RZ, R25.H1_H1 ;  /* 0x30000019ff277230 */ /* 0x000fc40000004100 */
[----:B------:R-:W-:Y:S01]  /*c8c0*/  FFMA.FTZ R32, R42, R32, R37 ;  /* 0x000000202a207223 */ /* 0x000fe20000010025 */
[----:B------:R-:W-:Y:S02]  /*c8d0*/  HADD2.F32 R40, -RZ, R26.H1_H1 ;  /* 0x3000001aff287230 */ /* 0x000fe40000004100 */
[-C--:B------:R-:W-:Y:S01]  /*c8e0*/  FMUL.FTZ R36, R41, R6.reuse ;  /* 0x0000000629247220 */ /* 0x080fe20000410000 */
[-C--:B------:R-:W-:Y:S01]  /*c8f0*/  FMUL.FTZ R35, R44, R7.reuse ;  /* 0x000000072c237220 */ /* 0x080fe20000410000 */
[----:B------:R-:W-:Y:S01]  /*c900*/  FMUL.FTZ R38, R39, R6 ;  /* 0x0000000627267220 */ /* 0x000fe20000410000 */
[----:B------:R-:W-:Y:S01]  /*c910*/  F2FP.F16.F32.PACK_AB R4, R31, R4 ;  /* 0x000000041f04723e */ /* 0x000fe200000000ff */
[C---:B------:R-:W-:Y:S01]  /*c920*/  FMUL.FTZ R37, R40.reuse, R7 ;  /* 0x0000000728257220 */ /* 0x040fe20000410000 */
[-C--:B------:R-:W-:Y:S01]  /*c930*/  FFMA.FTZ R6, R39, R33.reuse, -R36 ;  /* 0x0000002127067223 */ /* 0x080fe20000010824 */
[-C--:B------:R-:W-:Y:S01]  /*c940*/  FFMA.FTZ R7, R40, R34.reuse, -R35 ;  /* 0x0000002228077223 */ /* 0x080fe20000010823 */
[----:B------:R-:W-:Y:S01]  /*c950*/  FFMA.FTZ R33, R41, R33, R38 ;  /* 0x0000002129217223 */ /* 0x000fe20000010026 */
[----:B------:R-:W-:Y:S01]  /*c960*/  FFMA.FTZ R34, R44, R34, R37 ;  /* 0x000000222c227223 */ /* 0x000fe20000010025 */
[----:B------:R-:W-:-:S03]  /*c970*/  F2FP.F16.F32.PACK_AB R5, R32, R5 ;  /* 0x000000052005723e */ /* 0x000fc600000000ff */
[----:B------:R-:W-:Y:S02]  /*c980*/  F2FP.F16.F32.PACK_AB R6, R33, R6 ;  /* 0x000000062106723e */ /* 0x000fe400000000ff */
[----:B------:R-:W-:-:S05]  /*c990*/  F2FP.F16.F32.PACK_AB R7, R34, R7 ;  /* 0x000000072207723e */ /* 0x000fca00000000ff */
[----:B------:R0:W-:Y:S02]  /*c9a0*/  STS.128 [R30+0x1000], R4 ;  /* 0x001000041e007388 */ /* 0x0001e40000000c00 */
.L_x_590:
[----:B------:R-:W-:Y:S05]  /*c9b0*/  BSYNC B2 ;  /* 0x0000000000027941 */ /* 0x000fea0003800000 */
.L_x_589:
[----:B------:R-:W-:Y:S04]  /*c9c0*/  BSSY B2, `(.L_x_591) ;  /* 0x0000028000027945 */ /* 0x000fe80003800000 */
[----:B------:R-:W-:Y:S05]  /*c9d0*/  @P1 BRA `(.L_x_592) ;  /* 0x0000000000981947 */ /* 0x000fea0003800000 */
[----:B0-----:R-:W0:Y:S01]  /*c9e0*/  LDS.128 R4, [R30+0x5000] ;  /* 0x005000001e047984 */ /* 0x001e220000000c00 */
        /* <DEDUP_REMOVED lines=37> */
.L_x_592:
[----:B------:R-:W-:Y:S05]  /*cc40*/  BSYNC B2 ;  /* 0x0000000000027941 */ /* 0x000fea0003800000 */
.L_x_591:
[----:B------:R-:W-:Y:S04]  /*cc50*/  BSSY B2, `(.L_x_593) ;  /* 0x0000028000027945 */ /* 0x000fe80003800000 */
[----:B------:R-:W-:Y:S05]  /*cc60*/  @P2 BRA `(.L_x_594) ;  /* 0x0000000000982947 */ /* 0x000fea0003800000 */
[----:B01----:R-:W0:Y:S01]  /*cc70*/  LDS.128 R4, [R30+0x9000] ;  /* 0x009000001e047984 */ /* 0x003e220000000c00 */
        /* <DEDUP_REMOVED lines=37> */
.L_x_594:
[----:B------:R-:W-:Y:S05]  /*ced0*/  BSYNC B2 ;  /* 0x0000000000027941 */ /* 0x000fea0003800000 */
.L_x_593:
[----:B------:R-:W-:Y:S05]  /*cee0*/  @P3 BRA `(.L_x_588) ;  /* 0x0000000000983947 */ /* 0x000fea0003800000 */
[----:B012---:R-:W0:Y:S01]  /*cef0*/  LDS.128 R4, [R30+0xd000] ;  /* 0x00d000001e047984 */ /* 0x007e220000000c00 */
        /* <DEDUP_REMOVED lines=37> */
.L_x_588:
[----:B------:R-:W-:Y:S05]  /*d150*/  BSYNC B1 ;  /* 0x0000000000017941 */ /* 0x000fea0003800000 */
.L_x_587:
[----:B01234-:R-:W-:Y:S01]  /*d160*/  VIADD R4, R219, 0x40 ;  /* 0x00000040db047836 */ /* 0x01ffe20000000000 */
[----:B------:R-:W-:Y:S04]  /*d170*/  BSSY B1, `(.L_x_595) ;  /* 0x00000aa000017945 */ /* 0x000fe80003800000 */
[----:B------:R-:W-:-:S13]  /*d180*/  ISETP.GE.AND P0, PT, R4, R0, PT ;  /* 0x000000000400720c */ /* 0x000fda0003f06270 */
[----:B------:R-:W-:Y:S05]  /*d190*/  @P0 BRA `(.L_x_596) ;  /* 0x00000008009c0947 */ /* 0x000fea0003800000 */
[----:B------:R-:W0:Y:S01]  /*d1a0*/  LDC R5, c[0x0][0x3f4] ;  /* 0x0000fd00ff057b82 */ /* 0x000e220000000800 */
        /* <DEDUP_REMOVED lines=44> */
.L_x_598:
[----:B------:R-:W-:Y:S05]  /*d470*/  BSYNC B2 ;  /* 0x0000000000027941 */ /* 0x000fea0003800000 */
.L_x_597:
        /* <DEDUP_REMOVED lines=40> */
.L_x_600:
[----:B------:R-:W-:Y:S05]  /*d700*/  BSYNC B2 ;  /* 0x0000000000027941 */ /* 0x000fea0003800000 */
.L_x_599:
        /* <DEDUP_REMOVED lines=40> */
.L_x_602:
[----:B------:R-:W-:Y:S05]  /*d990*/  BSYNC B2 ;  /* 0x0000000000027941 */ /* 0x000fea0003800000 */
.L_x_601:
        /* <DEDUP_REMOVED lines=39> */
.L_x_596:
[----:B------:R-:W-:Y:S05]  /*dc10*/  BSYNC B1 ;  /* 0x0000000000017941 */ /* 0x000fea0003800000 */
.L_x_595:
[----:B------:R-:W-:-:S13]  /*dc20*/  ISETP.GE.AND P0, PT, R21, R0, PT ;  /* 0x000000001500720c */ /* 0x000fda0003f06270 */
        /* <DEDUP_REMOVED lines=17> */
[-C--:B------:R-:W-:Y:S01]  /*dd40*/  FMUL.FTZ R33, R38, R4.reuse ;  /* 0x0000000426217220 */ /* 0x080fe20000410000 */
[C---:B------:R-:W-:Y:S01]  /*dd50*/  FMUL.FTZ R35, R36.reuse, R4 ;  /* 0x0000000424237220 */ /* 0x040fe20000410000 */
[--C-:B------:R-:W-:Y:S02]  /*dd60*/  HADD2.F32 R31, -RZ, R6.reuse.H0_H0 ;  /* 0x20000006ff1f7230 */ /* 0x100fe40000004100 */
[----:B------:R-:W-:Y:S02]  /*dd70*/  HADD2.F32 R32, -RZ, R7.H0_H0 ;  /* 0x20000007ff207230 */ /* 0x000fe40000004100 */
[-C--:B------:R-:W-:Y:S01]  /*dd80*/  FFMA.FTZ R4, R36, R0.reuse, -R33 ;  /* 0x0000000024047223 */ /* 0x080fe20000010821 */
[----:B------:R-:W-:Y:S01]  /*dd90*/  FFMA.FTZ R35, R38, R0, R35 ;  /* 0x0000000026237223 */ /* 0x000fe20000010023 */
[----:B------:R-:W-:-:S02]  /*dda0*/  HADD2.F32 R6, -RZ, R6.H1_H1 ;  /* 0x30000006ff067230 */ /* 0x000fc40000004100 */
[-C--:B------:R-:W-:Y:S01]  /*ddb0*/  FMUL.FTZ R34, R39, R5.reuse ;  /* 0x0000000527227220 */ /* 0x080fe20000410000 */
[----:B------:R-:W-:Y:S02]  /*ddc0*/  HADD2.F32 R7, -RZ, R7.H1_H1 ;  /* 0x30000007ff077230 */ /* 0x000fe40000004100 */
[C---:B------:R-:W-:Y:S01]  /*ddd0*/  FMUL.FTZ R0, R37.reuse, R5 ;  /* 0x0000000525007220 */ /* 0x040fe20000410000 */
[----:B------:R-:W-:Y:S02]  /*dde0*/  HADD2.F32 R33, -RZ, R27.H1_H1 ;  /* 0x3000001bff217230 */ /* 0x000fe40000004100 */
[-C--:B------:R-:W-:Y:S01]  /*ddf0*/  FFMA.FTZ R5, R37, R21.reuse, -R34 ;  /* 0x0000001525057223 */ /* 0x080fe20000010822 */
[----:B------:R-:W-:Y:S02]  /*de00*/  HADD2.F32 R38, -RZ, R29.H1_H1 ;  /* 0x3000001dff267230 */ /* 0x000fe40000004100 */
[----:B------:R-:W-:Y:S01]  /*de10*/  FFMA.FTZ R0, R39, R21, R0 ;  /* 0x0000001527007223 */ /* 0x000fe20000010000 */
[----:B------:R-:W-:Y:S01]  /*de20*/  HADD2.F32 R27, -RZ, R25.H1_H1 ;  /* 0x30000019ff1b7230 */ /* 0x000fe20000004100 */
[----:B------:R-:W-:Y:S01]  /*de30*/  F2FP.F16.F32.PACK_AB R4, R35, R4 ;  /* 0x000000042304723e */ /* 0x000fe200000000ff */
[----:B------:R-:W-:-:S02]  /*de40*/  HADD2.F32 R36, -RZ, R26.H1_H1 ;  /* 0x3000001aff247230 */ /* 0x000fc40000004100 */
[-C--:B------:R-:W-:Y:S01]  /*de50*/  FMUL.FTZ R26, R33, R6.reuse ;  /* 0x00000006211a7220 */ /* 0x080fe20000410000 */
[----:B------:R-:W-:Y:S01]  /*de60*/  FMUL.FTZ R21, R38, R7 ;  /* 0x0000000726157220 */ /* 0x000fe20000410000 */
[C---:B------:R-:W-:Y:S01]  /*de70*/  FMUL.FTZ R34, R27.reuse, R6 ;  /* 0x000000061b227220 */ /* 0x040fe20000410000 */
[----:B------:R-:W-:Y:S01]  /*de80*/  F2FP.F16.F32.PACK_AB R5, R0, R5 ;  /* 0x000000050005723e */ /* 0x000fe200000000ff */
[C---:B------:R-:W-:Y:S01]  /*de90*/  FMUL.FTZ R25, R36.reuse, R7 ;  /* 0x0000000724197220 */ /* 0x040fe20000410000 */
[-C--:B------:R-:W-:Y:S01]  /*dea0*/  FFMA.FTZ R6, R27, R31.reuse, -R26 ;  /* 0x0000001f1b067223 */ /* 0x080fe2000001081a */
[-C--:B------:R-:W-:Y:S01]  /*deb0*/  FFMA.FTZ R7, R36, R32.reuse, -R21 ;  /* 0x0000002024077223 */ /* 0x080fe20000010815 */
[----:B------:R-:W-:Y:S01]  /*dec0*/  FFMA.FTZ R31, R33, R31, R34 ;  /* 0x0000001f211f7223 */ /* 0x000fe20000010022 */
[----:B------:R-:W-:-:S04]  /*ded0*/  FFMA.FTZ R32, R38, R32, R25 ;  /* 0x0000002026207223 */ /* 0x000fc80000010019 */
[----:B------:R-:W-:Y:S02]  /*dee0*/  F2FP.F16.F32.PACK_AB R6, R31, R6 ;  /* 0x000000061f06723e */ /* 0x000fe400000000ff */
[----:B------:R-:W-:-:S05]  /*def0*/  F2FP.F16.F32.PACK_AB R7, R32, R7 ;  /* 0x000000072007723e */ /* 0x000fca00000000ff */
[----:B------:R0:W-:Y:S02]  /*df00*/  STS.128 [R30+0x3000], R4 ;  /* 0x003000041e007388 */ /* 0x0001e40000000c00 */
.L_x_605:
[----:B------:R-:W-:Y:S05]  /*df10*/  BSYNC B1 ;  /* 0x0000000000017941 */ /* 0x000fea0003800000 */
.L_x_604:
        /* <DEDUP_REMOVED lines=13> */
[----:B------:R-:W-:Y:S02]  /*dff0*/  HADD2.F32 R25, -RZ, R6.H0_H0 ;  /* 0x20000006ff197230 */ /* 0x000fe40000004100 */
[-C--:B------:R-:W-:Y:S01]  /*e000*/  FMUL.FTZ R32, R33, R5.reuse ;  /* 0x0000000521207220 */ /* 0x080fe20000410000 */
[-C--:B------:R-:W-:Y:S01]  /*e010*/  FFMA.FTZ R4, R34, R0.reuse, -R27 ;  /* 0x0000000022047223 */ /* 0x080fe2000001081b */
[----:B------:R-:W-:Y:S01]  /*e020*/  FFMA.FTZ R29, R36, R0, R29 ;  /* 0x00000000241d7223 */ /* 0x000fe2000001001d */
[----:B------:R-:W-:Y:S01]  /*e030*/  FMUL.FTZ R0, R31, R5 ;  /* 0x000000051f007220 */ /* 0x000fe20000410000 */
[----:B------:R-:W-:-:S02]  /*e040*/  HADD2.F32 R26, -RZ, R7.H0_H0 ;  /* 0x20000007ff1a7230 */ /* 0x000fc40000004100 */
[-C--:B------:R-:W-:Y:S01]  /*e050*/  FFMA.FTZ R5, R31, R21.reuse, -R32 ;  /* 0x000000151f057223 */ /* 0x080fe20000010820 */
[----:B------:R-:W-:Y:S02]  /*e060*/  HADD2.F32 R6, -RZ, R6.H1_H1 ;  /* 0x30000006ff067230 */ /* 0x000fe40000004100 */
[----:B------:R-:W-:Y:S01]  /*e070*/  FFMA.FTZ R0, R33, R21, R0 ;  /* 0x0000001521007223 */ /* 0x000fe20000010000 */
[----:B------:R-:W-:Y:S01]  /*e080*/  HADD2.F32 R7, -RZ, R7.H1_H1 ;  /* 0x30000007ff077230 */ /* 0x000fe20000004100 */
[----:B------:R-:W-:Y:S01]  /*e090*/  F2FP.F16.F32.PACK_AB R4, R29, R4 ;  /* 0x000000041d04723e */ /* 0x000fe200000000ff */
[----:B------:R-:W-:Y:S02]  /*e0a0*/  HADD2.F32 R31, -RZ, R20.H1_H1 ;  /* 0x30000014ff1f7230 */ /* 0x000fe40000004100 */
[----:B------:R-:W-:Y:S01]  /*e0b0*/  HADD2.F32 R32, -RZ, R24.H1_H1 ;  /* 0x30000018ff207230 */ /* 0x000fe20000004100 */
[----:B------:R-:W-:Y:S01]  /*e0c0*/  F2FP.F16.F32.PACK_AB R5, R0, R5 ;  /* 0x000000050005723e */ /* 0x000fe200000000ff */
[----:B------:R-:W-:-:S02]  /*e0d0*/  HADD2.F32 R27, -RZ, R14.H1_H1 ;  /* 0x3000000eff1b7230 */ /* 0x000fc40000004100 */
[-C--:B------:R-:W-:Y:S01]  /*e0e0*/  FMUL.FTZ R14, R31, R6.reuse ;  /* 0x000000061f0e7220 */ /* 0x080fe20000410000 */
[----:B------:R-:W-:Y:S02]  /*e0f0*/  HADD2.F32 R24, -RZ, R15.H1_H1 ;  /* 0x3000000fff187230 */ /* 0x000fe40000004100 */
[----:B------:R-:W-:Y:S01]  /*e100*/  FMUL.FTZ R15, R32, R7 ;  /* 0x00000007200f7220 */ /* 0x000fe20000410000 */
[C---:B------:R-:W-:Y:S01]  /*e110*/  FMUL.FTZ R20, R27.reuse, R6 ;  /* 0x000000061b147220 */ /* 0x040fe20000410000 */
[----:B------:R-:W-:Y:S01]  /*e120*/  FFMA.FTZ R6, R27, R25, -R14 ;  /* 0x000000191b067223 */ /* 0x000fe2000001080e */
[C---:B------:R-:W-:Y:S01]  /*e130*/  FMUL.FTZ R21, R24.reuse, R7 ;  /* 0x0000000718157220 */ /* 0x040fe20000410000 */
[-C--:B------:R-:W-:Y:S01]  /*e140*/  FFMA.FTZ R7, R24, R26.reuse, -R15 ;  /* 0x0000001a18077223 */ /* 0x080fe2000001080f */
[----:B------:R-:W-:Y:S02]  /*e150*/  FFMA.FTZ R25, R31, R25, R20 ;  /* 0x000000191f197223 */ /* 0x000fe40000010014 */
[----:B------:R-:W-:-:S03]  /*e160*/  FFMA.FTZ R26, R32, R26, R21 ;  /* 0x0000001a201a7223 */ /* 0x000fc60000010015 */
[----:B------:R-:W-:Y:S02]  /*e170*/  F2FP.F16.F32.PACK_AB R6, R25, R6 ;  /* 0x000000061906723e */ /* 0x000fe400000000ff */
[----:B------:R-:W-:-:S05]  /*e180*/  F2FP.F16.F32.PACK_AB R7, R26, R7 ;  /* 0x000000071a07723e */ /* 0x000fca00000000ff */
[----:B------:R1:W-:Y:S02]  /*e190*/  STS.128 [R30+0x7000], R4 ;  /* 0x007000041e007388 */ /* 0x0003e40000000c00 */
.L_x_607:
[----:B------:R-:W-:Y:S05]  /*e1a0*/  BSYNC B1 ;  /* 0x0000000000017941 */ /* 0x000fea0003800000 */
.L_x_606:
        /* <DEDUP_REMOVED lines=16> */
[-C--:B------:R-:W-:Y:S01]  /*e2b0*/  FMUL.FTZ R27, R34, R5.reuse ;  /* 0x00000005221b7220 */ /* 0x080fe20000410000 */
[----:B------:R-:W-:Y:S01]  /*e2c0*/  FFMA.FTZ R4, R24, R0, -R21 ;  /* 0x0000000018047223 */ /* 0x000fe20000010815 */
[C---:B------:R-:W-:Y:S01]  /*e2d0*/  FMUL.FTZ R21, R26.reuse, R5 ;  /* 0x000000051a157220 */ /* 0x040fe20000410000 */
[--C-:B------:R-:W-:Y:S02]  /*e2e0*/  HADD2.F32 R20, -RZ, R7.reuse.H0_H0 ;  /* 0x20000007ff147230 */ /* 0x100fe40000004100 */
[----:B------:R-:W-:Y:S01]  /*e2f0*/  FFMA.FTZ R5, R26, R14, -R27 ;  /* 0x0000000e1a057223 */ /* 0x000fe2000001081b */
[----:B------:R-:W-:Y:S02]  /*e300*/  HADD2.F32 R6, -RZ, R6.H1_H1 ;  /* 0x30000006ff067230 */ /* 0x000fe40000004100 */
[----:B------:R-:W-:Y:S01]  /*e310*/  FFMA.FTZ R25, R32, R0, R25 ;  /* 0x0000000020197223 */ /* 0x000fe20000010019 */
[----:B------:R-:W-:Y:S02]  /*e320*/  HADD2.F32 R7, -RZ, R7.H1_H1 ;  /* 0x30000007ff077230 */ /* 0x000fe40000004100 */
[----:B------:R-:W-:Y:S01]  /*e330*/  FFMA.FTZ R14, R34, R14, R21 ;  /* 0x0000000e220e7223 */ /* 0x000fe20000010015 */
[----:B------:R-:W-:-:S02]  /*e340*/  HADD2.F32 R27, -RZ, R10.H1_H1 ;  /* 0x3000000aff1b7230 */ /* 0x000fc40000004100 */
[----:B------:R-:W-:Y:S01]  /*e350*/  FMUL.FTZ R0, R29, R6 ;  /* 0x000000061d007220 */ /* 0x000fe20000410000 */
[----:B------:R-:W-:Y:S02]  /*e360*/  HADD2.F32 R10, -RZ, R11.H1_H1 ;  /* 0x3000000bff0a7230 */ /* 0x000fe40000004100 */
[----:B------:R-:W-:Y:S01]  /*e370*/  FMUL.FTZ R11, R12, R7 ;  /* 0x000000070c0b7220 */ /* 0x000fe20000410000 */
[----:B------:R-:W-:Y:S01]  /*e380*/  F2FP.F16.F32.PACK_AB R4, R25, R4 ;  /* 0x000000041904723e */ /* 0x000fe200000000ff */
[C---:B------:R-:W-:Y:S01]  /*e390*/  FMUL.FTZ R6, R27.reuse, R6 ;  /* 0x000000061b067220 */ /* 0x040fe20000410000 */
[----:B------:R-:W-:Y:S01]  /*e3a0*/  FFMA.FTZ R0, R27, R15, -R0 ;  /* 0x0000000f1b007223 */ /* 0x000fe20000010800 */
[C---:B------:R-:W-:Y:S01]  /*e3b0*/  FMUL.FTZ R13, R10.reuse, R7 ;  /* 0x000000070a0d7220 */ /* 0x040fe20000410000 */
[-C--:B------:R-:W-:Y:S01]  /*e3c0*/  FFMA.FTZ R7, R10, R20.reuse, -R11 ;  /* 0x000000140a077223 */ /* 0x080fe2000001080b */
[----:B------:R-:W-:Y:S01]  /*e3d0*/  FFMA.FTZ R15, R29, R15, R6 ;  /* 0x0000000f1d0f7223 */ /* 0x000fe20000010006 */
[----:B------:R-:W-:Y:S01]  /*e3e0*/  F2FP.F16.F32.PACK_AB R5, R14, R5 ;  /* 0x000000050e05723e */ /* 0x000fe200000000ff */
[----:B------:R-:W-:-:S03]  /*e3f0*/  FFMA.FTZ R20, R12, R20, R13 ;  /* 0x000000140c147223 */ /* 0x000fc6000001000d */
[----:B------:R-:W-:Y:S02]  /*e400*/  F2FP.F16.F32.PACK_AB R6, R15, R0 ;  /* 0x000000000f06723e */ /* 0x000fe400000000ff */
[----:B------:R-:W-:-:S05]  /*e410*/  F2FP.F16.F32.PACK_AB R7, R20, R7 ;  /* 0x000000071407723e */ /* 0x000fca00000000ff */
[----:B------:R2:W-:Y:S02]  /*e420*/  STS.128 [R30+0xb000], R4 ;  /* 0x00b000041e007388 */ /* 0x0005e40000000c00 */
.L_x_609:
[----:B------:R-:W-:Y:S05]  /*e430*/  BSYNC B1 ;  /* 0x0000000000017941 */ /* 0x000fea0003800000 */
.L_x_608:
        /* <DEDUP_REMOVED lines=38> */
[----:B------:R4:W-:Y:S01]  /*e6a0*/  STS.128 [R30+0xf000], R4 ;  /* 0x00f000041e007388 */ /* 0x0009e20000000c00 */
[----:B------:R-:W-:Y:S05]  /*e6b0*/  BRA `(.L_x_603) ;  /* 0x0000003800487947 */ /* 0x000fea0003800000 */
.L_x_573:
[----:B------:R-:W-:-:S03]  /*e6c0*/  UMOV UR4, 0xffffffff ;  /* 0xffffffff00047882 */ /* 0x000fc60000000000 */
[----:B------:R-:W-:Y:S05]  /*e6d0*/  BRA.DIV UR4, `(.L_x_610) ;  /* 0x000001a204007947 */ /* 0x000fea000b800000 */
[----:B------:R0:W1:Y:S04]  /*e6e0*/  SHFL.IDX PT, R0, R24, RZ, 0x181f ;  /* 0x00181fff18007589 */ /* 0x00006800000e0000 */
[----:B------:R-:W2:Y:S04]  /*e6f0*/  SHFL.IDX PT, R2, R2, RZ, 0x181f ;  /* 0x00181fff02027589 */ /* 0x000ea800000e0000 */
[----:B------:R0:W3:Y:S04]  /*e700*/  SHFL.IDX PT, R3, R26, RZ, 0x181f ;  /* 0x00181fff1a037589 */ /* 0x0000e800000e0000 */
[----:B------:R0:W4:Y:S02]  /*e710*/  SHFL.IDX PT, R20, R25, RZ, 0x181f ;  /* 0x00181fff19147589 */ /* 0x00012400000e0000 */
.L_x_857:
        /* <DEDUP_REMOVED lines=9> */
[----:B------:R-:W-:-:S02]  /*e7b0*/  CS2R R4, SRZ ;  /* 0x0000000000047805 */ /* 0x000fc4000001ff00 */
[----:B------:R-:W-:Y:S02]  /*e7c0*/  CS2R R12, SRZ ;  /* 0x00000000000c7805 */ /* 0x000fe4000001ff00 */
[----:B0-----:R-:W-:Y:S02]  /*e7d0*/  CS2R R26, SRZ ;  /* 0x00000000001a7805 */ /* 0x001fe4000001ff00 */
[----:B------:R-:W-:-:S05]  /*e7e0*/  CS2R R24, SRZ ;  /* 0x0000000000187805 */ /* 0x000fca000001ff00 */
[----:B------:R-:W-:Y:S05]  /*e7f0*/  @P0 BRA `(.L_x_612) ;  /* 0x0000000000600947 */ /* 0x000fea0003800000 */
[----:B------:R-:W-:Y:S01]  /*e800*/  ULDC UR4, c[0x0][0x3f4] ;  /* 0x0000fd0000047ab9 */ /* 0x000fe20000000800 */
[----:B------:R-:W-:Y:S01]  /*e810*/  ULDC.64 UR6, c[0x0][0x208] ;  /* 0x0000820000067ab9 */ /* 0x000fe20000000a00 */
[----:B------:R-:W-:Y:S02]  /*e820*/  ISETP.GE.AND P5, PT, R213, UR4, PT ;  /* 0x00000004d5007c0c */ /* 0x000fe4000bfa6270 */
[----:B------:R-:W-:-:S11]  /*e830*/  ISETP.GE.AND P4, PT, R16, UR4, PT ;  /* 0x0000000410007c0c */ /* 0x000fd6000bf86270 */
[C---:B------:R-:W-:Y:S01]  /*e840*/  @!P5 IMAD.SHL.U32 R5, R23.reuse, 0x2, RZ ;  /* 0x000000021705d824 */ /* 0x040fe200078e00ff */
[----:B------:R-:W-:Y:S02]  /*e850*/  @!P5 SHF.L.U64.HI R4, R23, 0x1, R216 ;  /* 0x000000011704d819 */ /* 0x000fe400000102d8 */
[----:B------:R-:W-:Y:S02]  /*e860*/  @!P4 SHF.L.U32 R35, R16, 0x1, RZ ;  /* 0x000000011023c819 */ /* 0x000fe400000006ff */
[C---:B--2---:R-:W-:Y:S02]  /*e870*/  @!P5 IADD3 R36, P2, R2.reuse, R5, RZ ;  /* 0x000000050224d210 */ /* 0x044fe40007f5e0ff */
[-C--:B------:R-:W-:Y:S02]  /*e880*/  @!P4 IADD3 R32, P0, R2, R35.reuse, RZ ;  /* 0x000000230220c210 */ /* 0x080fe40007f1e0ff */
[----:B------:R-:W-:Y:S01]  /*e890*/  @!P4 SHF.L.U64.HI R6, R16, 0x1, R17 ;  /* 0x000000011006c819 */ /* 0x000fe20000010211 */
[----:B-1----:R-:W-:Y:S01]  /*e8a0*/  @!P5 IMAD.X R37, R0, 0x1, R4, P2 ;  /* 0x000000010025d824 */ /* 0x002fe200010e0604 */
[----:B----4-:R-:W-:-:S02]  /*e8b0*/  @!P4 IADD3 R34, P1, R20, R35, RZ ;  /* 0x000000231422c210 */ /* 0x010fc40007f3e0ff */
[----:B------:R-:W-:Y:S01]  /*e8c0*/  @!P5 IADD3 R2, P3, R20, R5, RZ ;  /* 0x000000051402d210 */ /* 0x000fe20007f7e0ff */
[----:B------:R-:W-:Y:S01]  /*e8d0*/  @!P4 IMAD.X R33, R0, 0x1, R6, P0 ;  /* 0x000000010021c824 */ /* 0x000fe200000e0606 */
[C---:B---3--:R-:W-:Y:S02]  /*e8e0*/  @!P4 IADD3.X R35, R3.reuse, R6, RZ, P1, !PT ;  /* 0x000000060323c210 */ /* 0x048fe40000ffe4ff */
[----:B------:R-:W-:Y:S02]  /*e8f0*/  CS2R R6, SRZ ;  /* 0x0000000000067805 */ /* 0x000fe4000001ff00 */
[----:B------:R-:W-:Y:S01]  /*e900*/  CS2R R14, SRZ ;  /* 0x00000000000e7805 */ /* 0x000fe2000001ff00 */
[----:B------:R-:W-:Y:S01]  /*e910*/  @!P5 IMAD.X R3, R3, 0x1, R4, P3 ;  /* 0x000000010303d824 */ /* 0x000fe200018e0604 */
[----:B------:R-:W-:Y:S02]  /*e920*/  CS2R R4, SRZ ;  /* 0x0000000000047805 */ /* 0x000fe4000001ff00 */
[----:B------:R-:W-:Y:S01]  /*e930*/  CS2R R12, SRZ ;  /* 0x00000000000c7805 */ /* 0x000fe2000001ff00 */
[----:B------:R0:W5:Y:S04]  /*e940*/  @!P4 LD.E.128 R8, desc[UR6][R32.64] ;  /* 0x000000062008c980 */ /* 0x000168000c101d00 */
[----:B------:R0:W5:Y:S04]  /*e950*/  @!P4 LD.E.128 R24, desc[UR6][R34.64] ;  /* 0x000000062218c980 */ /* 0x000168000c101d00 */
[----:B------:R0:W5:Y:S04]  /*e960*/  @!P5 LD.E.128 R4, desc[UR6][R36.64] ;  /* 0x000000062404d980 */ /* 0x000168000c101d00 */
[----:B------:R0:W5:Y:S02]  /*e970*/  @!P5 LD.E.128 R12, desc[UR6][R2.64] ;  /* 0x00000006020cd980 */ /* 0x000164000c101d00 */
.L_x_612:
[----:B------:R-:W-:Y:S05]  /*e980*/  BSYNC B1 ;  /* 0x0000000000017941 */ /* 0x000fea0003800000 */
.L_x_611:
[----:B------:R-:W1:Y:S01]  /*e990*/  LDL R46, [R1+0x70] ;  /* 0x00007000012e7983 */ /* 0x000e620000100800 */
[--C-:B0----5:R-:W-:Y:S01]  /*e9a0*/  IMAD.MOV.U32 R32, RZ, RZ, R9.reuse ;  /* 0x000000ffff207224 */ /* 0x121fe200078e0009 */
[--C-:B------:R-:W-:Y:S01]  /*e9b0*/  SHF.R.U64 R34, R8, 0x10, R9.reuse ;  /* 0x0000001008227819 */ /* 0x100fe20000001209 */
[----:B------:R-:W-:Y:S01]  /*e9c0*/  IMAD.MOV.U32 R33, RZ, RZ, R10 ;  /* 0x000000ffff217224 */ /* 0x000fe200078e000a */
[----:B------:R-:W-:Y:S01]  /*e9d0*/  SHF.R.U32.HI R36, RZ, 0x10, R9 ;  /* 0x00000010ff247819 */ /* 0x000fe20000011609 */
[--C-:B------:R-:W-:Y:S01]  /*e9e0*/  IMAD.MOV.U32 R9, RZ, RZ, R5.reuse ;  /* 0x000000ffff097224 */ /* 0x100fe200078e0005 */
[----:B------:R-:W-:Y:S01]  /*e9f0*/  SHF.R.U64 R40, R4, 0x10, R5 ;  /* 0x0000001004287819 */ /* 0x000fe20000001205 */
[----:B---3--:R-:W-:Y:S01]  /*ea00*/  IMAD.MOV.U32 R3, RZ, RZ, R7 ;  /* 0x000000ffff037224 */ /* 0x008fe200078e0007 */
[----:B------:R-:W-:Y:S01]  /*ea10*/  SHF.R.U32.HI R41, RZ, 0x10, R5 ;  /* 0x00000010ff297819 */ /* 0x000fe20000011605 */
[----:B------:R-:W-:Y:S01]  /*ea20*/  IMAD.MOV.U32 R35, RZ, RZ, R24 ;  /* 0x000000ffff237224 */ /* 0x000fe200078e0018 */
[----:B------:R-:W-:Y:S01]  /*ea30*/  MOV R29, R8 ;  /* 0x00000008001d7202 */ /* 0x000fe20000000f00 */
[----:B------:R-:W-:Y:S01]  /*ea40*/  IMAD.MOV.U32 R8, RZ, RZ, R4 ;  /* 0x000000ffff087224 */ /* 0x000fe200078e0004 */
[----:B----4-:R-:W-:Y:S01]  /*ea50*/  MOV R20, R11 ;  /* 0x0000000b00147202 */ /* 0x010fe20000000f00 */
[----:B------:R-:W-:Y:S01]  /*ea60*/  IMAD.MOV.U32 R37, RZ, RZ, R26 ;  /* 0x000000ffff257224 */ /* 0x000fe200078e001a */
[----:B------:R-:W-:Y:S01]  /*ea70*/  SHF.R.U64 R38, R10, 0x10, R11 ;  /* 0x000000100a267819 */ /* 0x000fe2000000120b */
[----:B------:R-:W-:Y:S01]  /*ea80*/  IMAD.MOV.U32 R4, RZ, RZ, R15 ;  /* 0x000000ffff047224 */ /* 0x000fe200078e000f */
[--C-:B------:R-:W-:Y:S01]  /*ea90*/  SHF.R.U64 R42, R6, 0x10, R7.reuse ;  /* 0x00000010062a7819 */ /* 0x100fe20000001207 */
[----:B------:R-:W-:Y:S01]  /*eaa0*/  BSSY B1, `(.L_x_613) ;  /* 0x000002b000017945 */ /* 0x000fe20003800000 */
[----:B------:R-:W-:Y:S01]  /*eab0*/  SHF.R.U32.HI R43, RZ, 0x10, R7 ;  /* 0x00000010ff2b7819 */ /* 0x000fe20000011607 */
[----:B------:R-:W-:Y:S01]  /*eac0*/  IMAD.MOV.U32 R7, RZ, RZ, R27 ;  /* 0x000000ffff077224 */ /* 0x000fe200078e001b */
[----:B------:R-:W-:-:S02]  /*ead0*/  SHF.R.U32.HI R11, RZ, 0x10, R11 ;  /* 0x00000010ff0b7819 */ /* 0x000fc4000001160b */
[----:B--2---:R-:W-:Y:S01]  /*eae0*/  MOV R2, R6 ;  /* 0x0000000600027202 */ /* 0x004fe20000000f00 */
[----:B------:R-:W-:Y:S01]  /*eaf0*/  IMAD.MOV.U32 R6, RZ, RZ, R13 ;  /* 0x000000ffff067224 */ /* 0x000fe200078e000d */
[----:B------:R-:W-:Y:S02]  /*eb00*/  MOV R10, R25 ;  /* 0x00000019000a7202 */ /* 0x000fe40000000f00 */
[----:B------:R-:W-:Y:S01]  /*eb10*/  SHF.R.U64 R44, R24, 0x10, R25 ;  /* 0x00000010182c7819 */ /* 0x000fe20000001219 */
[----:B------:R-:W-:Y:S01]  /*eb20*/  IMAD.MOV.U32 R24, RZ, RZ, R12 ;  /* 0x000000ffff187224 */ /* 0x000fe200078e000c */
[----:B------:R-:W-:Y:S02]  /*eb30*/  SHF.R.U64 R45, R26, 0x10, R27 ;  /* 0x000000101a2d7819 */ /* 0x000fe4000000121b */
[----:B------:R-:W-:Y:S02]  /*eb40*/  SHF.R.U32.HI R25, RZ, 0x10, R25 ;  /* 0x00000010ff197819 */ /* 0x000fe40000011619 */
[----:B------:R-:W-:-:S02]  /*eb50*/  SHF.R.U32.HI R27, RZ, 0x10, R27 ;  /* 0x00000010ff1b7819 */ /* 0x000fc4000001161b */
[----:B------:R-:W-:Y:S02]  /*eb60*/  SHF.R.U32.HI R47, RZ, 0x10, R13 ;  /* 0x00000010ff2f7819 */ /* 0x000fe4000001160d */
[----:B------:R-:W-:Y:S02]  /*eb70*/  MOV R26, R14 ;  /* 0x0000000e001a7202 */ /* 0x000fe40000000f00 */
[--C-:B------:R-:W-:Y:S02]  /*eb80*/  SHF.R.U64 R48, R14, 0x10, R15.reuse ;  /* 0x000000100e307819 */ /* 0x100fe4000000120f */
[----:B------:R-:W-:Y:S02]  /*eb90*/  PRMT R29, R29, 0x5410, R32 ;  /* 0x000054101d1d7816 */ /* 0x000fe40000000020 */
[----:B------:R-:W-:Y:S02]  /*eba0*/  PRMT R32, R34, 0x5410, R36 ;  /* 0x0000541022207816 */ /* 0x000fe40000000024 */
[----:B------:R-:W-:-:S02]  /*ebb0*/  SHF.R.U32.HI R49, RZ, 0x10, R15 ;  /* 0x00000010ff317819 */ /* 0x000fc4000001160f */
        /* <DEDUP_REMOVED lines=9> */
[----:B------:R-:W-:Y:S02]  /*ec50*/  PRMT R24, R24, 0x5410, R6 ;  /* 0x0000541018187816 */ /* 0x000fe40000000006 */
[----:B------:R-:W-:Y:S02]  /*ec60*/  PRMT R26, R26, 0x5410, R4 ;  /* 0x000054101a1a7816 */ /* 0x000fe40000000004 */
[----:B------:R-:W-:-:S02]  /*ec70*/  PRMT R27, R48, 0x7610, R27 ;  /* 0x00007610301b7816 */ /* 0x000fc4000000001b */
[----:B-1----:R-:W-:-:S04]  /*ec80*/  LEA.HI R0, R46, R46, RZ, 0x1 ;  /* 0x0000002e2e007211 */ /* 0x002fc800078f08ff */
[----:B------:R-:W-:-:S04]  /*ec90*/  LOP3.LUT R0, R0, 0xfffffffe, RZ, 0xc0, !PT ;  /* 0xfffffffe00007812 */ /* 0x000fc800078ec0ff */
[----:B------:R-:W-:Y:S02]  /*eca0*/  IADD3 R0, R46, -R0, RZ ;  /* 0x800000002e007210 */ /* 0x000fe40007ffe0ff */
[----:B------:R-:W-:Y:S02]  /*ecb0*/  SHF.R.U64 R46, R12, 0x10, R13 ;  /* 0x000000100c2e7819 */ /* 0x000fe4000000120d */
[----:B------:R-:W-:Y:S02]  /*ecc0*/  SHF.L.U32 R5, R0, 0x1f, RZ ;  /* 0x0000001f00057819 */ /* 0x000fe400000006ff */
[----:B------:R-:W-:Y:S02]  /*ecd0*/  VIMNMX R12, R39, 0x80, PT ;  /* 0x00000080270c7848 */ /* 0x000fe40003fe0100 */
[----:B------:R-:W0:Y:S01]  /*ece0*/  SYNCS.PHASECHK.TRANS64.TRYWAIT P0, [R22+URZ+0x38800], R5 ;  /* 0x03880005160075a7 */ /* 0x000e22000800017f */
[----:B------:R-:W-:Y:S02]  /*ecf0*/  SHF.R.S32.HI R0, RZ, 0x1f, R213 ;  /* 0x0000001fff007819 */ /* 0x000fe400000114d5 */
[----:B------:R-:W-:-:S02]  /*ed00*/  PRMT R13, R8, 0x5410, R9 ;  /* 0x00005410080d7816 */ /* 0x000fc40000000009 */
[----:B------:R-:W-:Y:S02]  /*ed10*/  PRMT R25, R46, 0x5410, R47 ;  /* 0x000054102e197816 */ /* 0x000fe4000000002f */
[----:B------:R-:W-:Y:S02]  /*ed20*/  ISETP.GE.AND P1, PT, R219, R12, PT ;  /* 0x0000000cdb00720c */ /* 0x000fe40003f26270 */
[----:B------:R-:W-:Y:S01]  /*ed30*/  LEA.HI R3, R0, R213, RZ, 0x3 ;  /* 0x000000d500037211 */ /* 0x000fe200078f18ff */
[----:B0-----:R-:W-:Y:S10]  /*ed40*/  @!P0 BRA `(.L_x_614) ;  /* 0x0000019800d88947 */ /* 0x001ff40003800000 */
.L_x_858:
[----:B------:R-:W-:Y:S05]  /*ed50*/  BSYNC B1 ;  /* 0x0000000000017941 */ /* 0x000fea0003800000 */
.L_x_613:
[----:B------:R-:W-:Y:S01]  /*ed60*/  BSSY B1, `(.L_x_615) ;  /* 0x00000c2000017945 */ /* 0x000fe20003800000 */
[----:B------:R-:W-:Y:S02]  /*ed70*/  PRMT R27, R27, 0x5410, R49 ;  /* 0x000054101b1b7816 */ /* 0x000fe40000000031 */
[----:B------:R-:W-:Y:S01]  /*ed80*/  SHF.R.S32.HI R2, RZ, 0x3, R3 ;  /* 0x00000003ff027819 */ /* 0x000fe20000011403 */
[----:B------:R-:W-:Y:S06]  /*ed90*/  @P1 BRA `(.L_x_616) ;  /* 0x0000000800f81947 */ /* 0x000fec0003800000 */
[----:B------:R-:W1:Y:S01]  /*eda0*/  LDC R61, c[0x0][0x3f4] ;  /* 0x0000fd00ff3d7b82 */ /* 0x000e620000000800 */
[----:B------:R-:W-:Y:S01]  /*edb0*/  BSSY B2, `(.L_x_617) ;  /* 0x000005c000027945 */ /* 0x000fe20003800000 */
[----:B------:R-:W-:Y:S02]  /*edc0*/  SHF.R.U32.HI R56, RZ, 0x3, R224 ;  /* 0x00000003ff387819 */ /* 0x000fe400000116e0 */
[-C--:B-1----:R-:W-:Y:S02]  /*edd0*/  ISETP.GE.AND P0, PT, R16, R61.reuse, PT ;  /* 0x0000003d1000720c */ /* 0x082fe40003f06270 */
[----:B------:R-:W-:-:S11]  /*ede0*/  ISETP.GE.AND P1, PT, R213, R61, PT ;  /* 0x0000003dd500720c */ /* 0x000fd60003f26270 */
[----:B------:R-:W-:Y:S05]  /*edf0*/  @P0 BRA `(.L_x_618) ;  /* 0x00000004005c0947 */ /* 0x000fea0003800000 */
[----:B------:R-:W2:Y:S01]  /*ee00*/  LDL R4, [R1+0x64] ;  /* 0x0000640001047983 */ /* 0x000ea20000100800 */
[----:B------:R-:W-:Y:S02]  /*ee10*/  HADD2.F32 R51, -RZ, R35.H0_H0 ;  /* 0x20000023ff337230 */ /* 0x000fe40000004100 */
[----:B------:R-:W-:Y:S02]  /*ee20*/  HADD2.F32 R49, -RZ, R29.H0_H0 ;  /* 0x2000001dff317230 */ /* 0x000fe40000004100 */
[----:B------:R-:W-:Y:S01]  /*ee30*/  HADD2.F32 R53, -RZ, R36.H0_H0 ;  /* 0x20000024ff357230 */ /* 0x000fe20000004100 */
[----:B--2---:R-:W-:-:S04]  /*ee40*/  LEA.HI R4, R61, R4, RZ, 0x1d ;  /* 0x000000043d047211 */ /* 0x004fc800078fe8ff */
[----:B------:R-:W-:Y:S01]  /*ee50*/  SHF.R.S32.HI R7, RZ, 0x1f, R4 ;  /* 0x0000001fff077819 */ /* 0x000fe20000011404 */
[----:B0-----:R-:W-:-:S03]  /*ee60*/  IMAD.SHL.U32 R5, R4, 0x8, RZ ;  /* 0x0000000804057824 */ /* 0x001fc600078e00ff */
[----:B------:R-:W-:Y:S02]  /*ee70*/  LEA.HI R7, R7, R4, RZ, 0x3 ;  /* 0x0000000407077211 */ /* 0x000fe400078f18ff */
[----:B------:R-:W-:Y:S02]  /*ee80*/  LOP3.LUT R5, R224, 0x38, R5, 0xf8, !PT ;  /* 0x00000038e0057812 */ /* 0x000fe400078ef805 */
[----:B------:R-:W-:Y:S02]  /*ee90*/  SHF.L.U32 R7, R7, 0xa, RZ ;  /* 0x0000000a07077819 */ /* 0x000fe400000006ff */
[----:B------:R-:W-:Y:S02]  /*eea0*/  LOP3.LUT R8, R5, R56, RZ, 0x3c, !PT ;  /* 0x0000003805087212 */ /* 0x000fe400078e3cff */
[----:B------:R-:W-:Y:S02]  /*eeb0*/  LOP3.LUT R9, R7, 0x7fffe000, RZ, 0xc0, !PT ;  /* 0x7fffe00007097812 */ /* 0x000fe400078ec0ff */
[----:B------:R-:W0:Y:S02]  /*eec0*/  LDS.128 R4, [R30] ;  /* 0x000000001e047984 */ /* 0x000e240000000c00 */
[----:B------:R-:W-:-:S05]  /*eed0*/  IADD3 R9, R8, R9, R228 ;  /* 0x0000000908097210 */ /* 0x000fca0007ffe0e4 */
[----:B------:R-:W-:-:S05]  /*eee0*/  IMAD R39, R9, 0x2, R22 ;  /* 0x0000000209277824 */ /* 0x000fca00078e0216 */
[----:B------:R-:W1:Y:S01]  /*eef0*/  LDS.128 R8, [R39+0x14400] ;  /* 0x0144000027087984 */ /* 0x000e620000000c00 */
[--C-:B0-----:R-:W-:Y:S02]  /*ef00*/  HADD2.F32 R40, -RZ, R4.reuse.H0_H0 ;  /* 0x20000004ff287230 */ /* 0x101fe40000004100 */
[----:B------:R-:W-:Y:S02]  /*ef10*/  HADD2.F32 R4, -RZ, R4.H1_H1 ;  /* 0x30000004ff047230 */ /* 0x000fe40000004100 */
[--C-:B------:R-:W-:Y:S02]  /*ef20*/  HADD2.F32 R41, -RZ, R5.reuse.H0_H0 ;  /* 0x20000005ff297230 */ /* 0x100fe40000004100 */
[----:B------:R-:W-:Y:S02]  /*ef30*/  HADD2.F32 R5, -RZ, R5.H1_H1 ;  /* 0x30000005ff057230 */ /* 0x000fe40000004100 */
[--C-:B------:R-:W-:Y:S02]  /*ef40*/  HADD2.F32 R42, -RZ, R6.reuse.H0_H0 ;  /* 0x20000006ff2a7230 */ /* 0x100fe40000004100 */
[----:B------:R-:W-:-:S02]  /*ef50*/  HADD2.F32 R6, -RZ, R6.H1_H1 ;  /* 0x30000006ff067230 */ /* 0x000fc40000004100 */
[--C-:B-1----:R-:W-:Y:S02]  /*ef60*/  HADD2.F32 R44, -RZ, R8.reuse.H0_H0 ;  /* 0x20000008ff2c7230 */ /* 0x102fe40000004100 */
[----:B------:R-:W-:Y:S02]  /*ef70*/  HADD2.F32 R8, -RZ, R8.H1_H1 ;  /* 0x30000008ff087230 */ /* 0x000fe40000004100 */
[----:B------:R-:W-:Y:S02]  /*ef80*/  HADD2.F32 R45, -RZ, R9.H0_H0 ;  /* 0x20000009ff2d7230 */ /* 0x000fe40000004100 */
[C---:B------:R-:W-:Y:S01]  /*ef90*/  FMUL.FTZ R55, R44.reuse, R51 ;  /* 0x000000332c377220 */ /* 0x040fe20000410000 */
[----:B------:R-:W-:Y:S01]  /*efa0*/  FMUL.FTZ R57, R44, R49 ;  /* 0x000000312c397220 */ /* 0x000fe20000410000 */
[----:B------:R-:W-:Y:S02]  /*efb0*/  HADD2.F32 R44, -RZ, R35.H1_H1 ;  /* 0x30000023ff2c7230 */ /* 0x000fe40000004100 */
[----:B------:R-:W-:Y:S01]  /*efc0*/  FMUL.FTZ R59, R8, R53 ;  /* 0x00000035083b7220 */ /* 0x000fe20000410000 */
[----:B------:R-:W-:Y:S01]  /*efd0*/  FFMA.FTZ R55, R40, R49, -R55 ;  /* 0x0000003128377223 */ /* 0x000fe20000010837 */
[----:B------:R-:W-:-:S02]  /*efe0*/  HADD2.F32 R49, -RZ, R32.H0_H0 ;  /* 0x20000020ff317230 */ /* 0x000fc40000004100 */
[----:B------:R-:W-:Y:S01]  /*eff0*/  FFMA.FTZ R57, R40, R51, R57 ;  /* 0x0000003328397223 */ /* 0x000fe20000010039 */
[----:B------:R-:W-:Y:S02]  /*f000*/  HADD2.F32 R40, -RZ, R29.H1_H1 ;  /* 0x3000001dff287230 */ /* 0x000fe40000004100 */
[C---:B------:R-:W-:Y:S01]  /*f010*/  FMUL.FTZ R52, R45.reuse, R44 ;  /* 0x0000002c2d347220 */ /* 0x040fe20000410000 */
[----:B------:R-:W-:Y:S02]  /*f020*/  HADD2.F32 R9, -RZ, R9.H1_H1 ;  /* 0x30000009ff097230 */ /* 0x000fe40000004100 */
[-C--:B------:R-:W-:Y:S01]  /*f030*/  FMUL.FTZ R51, R8, R49.reuse ;  /* 0x0000003108337220 */ /* 0x080fe20000410000 */
[C---:B------:R-:W-:Y:S01]  /*f040*/  FFMA.FTZ R48, R4.reuse, R49, -R59 ;  /* 0x0000003104307223 */ /* 0x040fe2000001083b */
[----:B------:R-:W-:Y:S01]  /*f050*/  FMUL.FTZ R45, R45, R40 ;  /* 0x000000282d2d7220 */ /* 0x000fe20000410000 */
[----:B------:R-:W-:Y:S02]  /*f060*/  HADD2.F32 R8, -RZ, R36.H1_H1 ;  /* 0x30000024ff087230 */ /* 0x000fe40000004100 */
[----:B------:R-:W-:Y:S01]  /*f070*/  FFMA.FTZ R50, R4, R53, R51 ;  /* 0x0000003504327223 */ /* 0x000fe20000010033 */
[----:B------:R-:W-:-:S02]  /*f080*/  HADD2.F32 R4, -RZ, R32.H1_H1 ;  /* 0x30000020ff047230 */ /* 0x000fc40000004100 */
[C---:B------:R-:W-:Y:S01]  /*f090*/  FFMA.FTZ R44, R41.reuse, R44, R45 ;  /* 0x0000002c292c7223 */ /* 0x040fe2000001002d */
[--C-:B------:R-:W-:Y:S02]  /*f0a0*/  HADD2.F32 R46, -RZ, R10.reuse.H0_H0 ;  /* 0x2000000aff2e7230 */ /* 0x100fe40000004100 */
[----:B------:R-:W-:Y:S01]  /*f0b0*/  FFMA.FTZ R52, R41, R40, -R52 ;  /* 0x0000002829347223 */ /* 0x000fe20000010834 */
[----:B------:R-:W-:Y:S02]  /*f0c0*/  HADD2.F32 R45, -RZ, R37.H0_H0 ;  /* 0x20000025ff2d7230 */ /* 0x000fe40000004100 */
[C---:B------:R-:W-:Y:S01]  /*f0d0*/  FMUL.FTZ R40, R9.reuse, R8 ;  /* 0x0000000809287220 */ /* 0x040fe20000410000 */
[----:B------:R-:W-:Y:S02]  /*f0e0*/  HADD2.F32 R41, -RZ, R33.H0_H0 ;  /* 0x20000021ff297230 */ /* 0x000fe40000004100 */
[----:B------:R-:W-:Y:S01]  /*f0f0*/  FMUL.FTZ R54, R9, R4 ;  /* 0x0000000409367220 */ /* 0x000fe20000410000 */
[----:B------:R-:W-:-:S02]  /*f100*/  HADD2.F32 R10, -RZ, R10.H1_H1 ;  /* 0x3000000aff0a7230 */ /* 0x000fc40000004100 */
[C---:B------:R-:W-:Y:S01]  /*f110*/  FMUL.FTZ R59, R46.reuse, R45 ;  /* 0x0000002d2e3b7220 */ /* 0x040fe20000410000 */
[----:B------:R-:W-:Y:S02]  /*f120*/  HADD2.F32 R49, -RZ, R38.H0_H0 ;  /* 0x20000026ff317230 */ /* 0x000fe40000004100 */
[C---:B------:R-:W-:Y:S01]  /*f130*/  FFMA.FTZ R51, R5.reuse, R4, -R40 ;  /* 0x0000000405337223 */ /* 0x040fe20000010828 */
[----:B------:R-:W-:Y:S02]  /*f140*/  HADD2.F32 R9, -RZ, R34.H0_H0 ;  /* 0x20000022ff097230 */ /* 0x000fe40000004100 */
[-C--:B------:R-:W-:Y:S01]  /*f150*/  FMUL.FTZ R46, R46, R41.reuse ;  /* 0x000000292e2e7220 */ /* 0x080fe20000410000 */
[----:B------:R-:W-:Y:S01]  /*f160*/  FFMA.FTZ R53, R5, R8, R54 ;  /* 0x0000000805357223 */ /* 0x000fe20000010036 */
[----:B------:R-:W-:Y:S01]  /*f170*/  FFMA.FTZ R59, R42, R41, -R59 ;  /* 0x000000292a3b7223 */ /* 0x000fe2000001083b */
[--C-:B------:R-:W-:Y:S02]  /*f180*/  HADD2.F32 R47, -RZ, R11.reuse.H0_H0 ;  /* 0x2000000bff2f7230 */ /* 0x100fe40000004100 */
[C---:B------:R-:W-:Y:S01]  /*f190*/  FMUL.FTZ R5, R10.reuse, R49 ;  /* 0x000000310a057220 */ /* 0x040fe20000410000 */
[----:B------:R-:W-:Y:S01]  /*f1a0*/  FMUL.FTZ R41, R10, R9 ;  /* 0x000000090a297220 */ /* 0x000fe20000410000 */
[----:B------:R-:W-:-:S02]  /*f1b0*/  HADD2.F32 R11, -RZ, R11.H1_H1 ;  /* 0x3000000bff0b7230 */ /* 0x000fc40000004100 */
[----:B------:R-:W-:Y:S01]  /*f1c0*/  FFMA.FTZ R46, R42, R45, R46 ;  /* 0x0000002d2a2e7223 */ /* 0x000fe2000001002e */
[----:B------:R-:W-:Y:S02]  /*f1d0*/  HADD2.F32 R10, -RZ, R37.H1_H1 ;  /* 0x30000025ff0a7230 */ /* 0x000fe40000004100 */
[C---:B------:R-:W-:Y:S01]  /*f1e0*/  FFMA.FTZ R42, R6.reuse, R9, -R5 ;  /* 0x00000009062a7223 */ /* 0x040fe20000010805 */
[----:B------:R-:W-:Y:S02]  /*f1f0*/  HADD2.F32 R40, -RZ, R38.H1_H1 ;  /* 0x30000026ff287230 */ /* 0x000fe40000004100 */
[----:B------:R-:W-:Y:S01]  /*f200*/  FFMA.FTZ R41, R6, R49, R41 ;  /* 0x0000003106297223 */ /* 0x000fe20000010029 */
[----:B------:R-:W-:Y:S02]  /*f210*/  HADD2.F32 R4, -RZ, R33.H1_H1 ;  /* 0x30000021ff047230 */ /* 0x000fe40000004100 */
[----:B------:R-:W-:Y:S01]  /*f220*/  FMUL.FTZ R6, R47, R10 ;  /* 0x0000000a2f067220 */ /* 0x000fe20000410000 */
[----:B------:R-:W-:-:S02]  /*f230*/  HADD2.F32 R8, -RZ, R34.H1_H1 ;  /* 0x30000022ff087230 */ /* 0x000fc40000004100 */
[----:B------:R-:W-:Y:S01]  /*f240*/  FMUL.FTZ R54, R11, R40 ;  /* 0x000000280b367220 */ /* 0x000fe20000410000 */
[--C-:B------:R-:W-:Y:S02]  /*f250*/  HADD2.F32 R43, -RZ, R7.reuse.H0_H0 ;  /* 0x20000007ff2b7230 */ /* 0x100fe40000004100 */
[----:B------:R-:W-:Y:S01]  /*f260*/  FMUL.FTZ R47, R47, R4 ;  /* 0x000000042f2f7220 */ /* 0x000fe20000410000 */
[----:B------:R-:W-:Y:S02]  /*f270*/  HADD2.F32 R7, -RZ, R7.H1_H1 ;  /* 0x30000007ff077230 */ /* 0x000fe40000004100 */
[----:B------:R-:W-:Y:S01]  /*f280*/  FMUL.FTZ R5, R11, R8 ;  /* 0x000000080b057220 */ /* 0x000fe20000410000 */
[----:B------:R-:W-:Y:S01]  /*f290*/  F2FP.F16.F32.PACK_AB R9, R53, R44 ;  /* 0x0000002c3509723e */ /* 0x000fe200000000ff */
[C---:B------:R-:W-:Y:S01]  /*f2a0*/  FFMA.FTZ R11, R43.reuse, R4, -R6 ;  /* 0x000000042b0b7223 */ /* 0x040fe20000010806 */
[----:B------:R-:W-:Y:S01]  /*f2b0*/  FFMA.FTZ R47, R43, R10, R47 ;  /* 0x0000000a2b2f7223 */ /* 0x000fe2000001002f */
[C---:B------:R-:W-:Y:S01]  /*f2c0*/  FFMA.FTZ R54, R7.reuse, R8, -R54 ;  /* 0x0000000807367223 */ /* 0x040fe20000010836 */
[----:B------:R-:W-:Y:S01]  /*f2d0*/  FFMA.FTZ R40, R7, R40, R5 ;  /* 0x0000002807287223 */ /* 0x000fe20000010005 */
[----:B------:R-:W-:-:S02]  /*f2e0*/  F2FP.F16.F32.PACK_AB R4, R48, R55 ;  /* 0x000000373004723e */ /* 0x000fc400000000ff */
[----:B------:R-:W-:Y:S02]  /*f2f0*/  F2FP.F16.F32.PACK_AB R5, R51, R52 ;  /* 0x000000343305723e */ /* 0x000fe400000000ff */
[----:B------:R-:W-:Y:S02]  /*f300*/  F2FP.F16.F32.PACK_AB R6, R42, R59 ;  /* 0x0000003b2a06723e */ /* 0x000fe400000000ff */
[----:B------:R-:W-:Y:S02]  /*f310*/  F2FP.F16.F32.PACK_AB R7, R54, R11 ;  /* 0x0000000b3607723e */ /* 0x000fe400000000ff */
[----:B------:R-:W-:Y:S02]  /*f320*/  F2FP.F16.F32.PACK_AB R8, R50, R57 ;  /* 0x000000393208723e */ /* 0x000fe400000000ff */
[----:B------:R-:W-:Y:S01]  /*f330*/  F2FP.F16.F32.PACK_AB R10, R41, R46 ;  /* 0x0000002e290a723e */ /* 0x000fe200000000ff */
[----:B------:R1:W-:Y:S01]  /*f340*/  STS.128 [R30], R4 ;  /* 0x000000041e007388 */ /* 0x0003e20000000c00 */
[----:B------:R-:W-:-:S05]  /*f350*/  F2FP.F16.F32.PACK_AB R11, R40, R47 ;  /* 0x0000002f280b723e */ /* 0x000fca00000000ff */
[----:B------:R1:W-:Y:S02]  /*f360*/  STS.128 [R39+0x14400], R8 ;  /* 0x0144000827007388 */ /* 0x0003e40000000c00 */
.L_x_618:
[----:B------:R-:W-:Y:S05]  /*f370*/  BSYNC B2 ;  /* 0x0000000000027941 */ /* 0x000fea0003800000 */
.L_x_617:
[----:B------:R-:W-:Y:S05]  /*f380*/  @P1 BRA `(.L_x_616) ;  /* 0x00000004007c1947 */ /* 0x000fea0003800000 */
[----:B-1----:R-:W2:Y:S01]  /*f390*/  LDL R4, [R1+0x6c] ;  /* 0x00006c0001047983 */ /* 0x002ea20000100800 */
[----:B------:R-:W-:Y:S01]  /*f3a0*/  LEA.HI R6, R0, R213, RZ, 0x6 ;  /* 0x000000d500067211 */ /* 0x000fe200078f30ff */
[----:B------:R-:W-:Y:S01]  /*f3b0*/  HADD2.F32 R48, -RZ, R13.H0_H0 ;  /* 0x2000000dff307230 */ /* 0x000fe20000004100 */
[----:B0-----:R-:W-:Y:S01]  /*f3c0*/  LOP3.LUT R5, R224, 0x38, R3, 0xf8, !PT ;  /* 0x00000038e0057812 */ /* 0x001fe200078ef803 */
[--C-:B------:R-:W-:Y:S02]  /*f3d0*/  HADD2.F32 R50, -RZ, R24.reuse.H0_H0 ;  /* 0x20000018ff327230 */ /* 0x100fe40000004100 */
[----:B------:R-:W-:Y:S01]  /*f3e0*/  IMAD.SHL.U32 R6, R6, 0x80, RZ ;  /* 0x0000008006067824 */ /* 0x000fe200078e00ff */
[----:B------:R-:W-:Y:S01]  /*f3f0*/  LOP3.LUT R8, R5, R56, RZ, 0x3c, !PT ;  /* 0x0000003805087212 */ /* 0x000fe200078e3cff */
[----:B------:R-:W-:Y:S02]  /*f400*/  HADD2.F32 R47, -RZ, R25.H0_H0 ;  /* 0x20000019ff2f7230 */ /* 0x000fe40000004100 */
[----:B------:R-:W-:Y:S01]  /*f410*/  HADD2.F32 R49, -RZ, R24.H1_H1 ;  /* 0x30000018ff317230 */ /* 0x000fe20000004100 */
[----:B------:R-:W-:-:S04]  /*f420*/  LOP3.LUT R9, R6, 0xffffe000, RZ, 0xc0, !PT ;  /* 0xffffe00006097812 */ /* 0x000fc800078ec0ff */
[----:B------:R-:W-:Y:S02]  /*f430*/  IADD3 R8, R8, R9, R228 ;  /* 0x0000000908087210 */ /* 0x000fe40007ffe0e4 */
[----:B--2---:R-:W-:Y:S02]  /*f440*/  R2UR UR4, R4 ;  /* 0x00000000040472ca */ /* 0x004fe400000e0000 */
[----:B------:R-:W-:-:S04]  /*f450*/  LEA.HI R4, R61, R2, RZ, 0x1d ;  /* 0x000000023d047211 */ /* 0x000fc800078fe8ff */
[----:B------:R-:W-:Y:S02]  /*f460*/  SHF.R.S32.HI R7, RZ, 0x1f, R4 ;  /* 0x0000001fff077819 */ /* 0x000fe40000011404 */
[----:B------:R-:W-:Y:S02]  /*f470*/  SHF.L.U32 R5, R4, 0x3, RZ ;  /* 0x0000000304057819 */ /* 0x000fe400000006ff */
[----:B------:R-:W-:Y:S02]  /*f480*/  LEA.HI R7, R7, R4, RZ, 0x3 ;  /* 0x0000000407077211 */ /* 0x000fe400078f18ff */
[----:B------:R-:W-:Y:S02]  /*f490*/  LOP3.LUT R5, R224, 0x38, R5, 0xf8, !PT ;  /* 0x00000038e0057812 */ /* 0x000fe400078ef805 */
[----:B------:R-:W-:Y:S01]  /*f4a0*/  LEA R55, R8, UR4, 0x1 ;  /* 0x0000000408377c11 */ /* 0x000fe2000f8e08ff */
[----:B------:R-:W-:Y:S01]  /*f4b0*/  IMAD.SHL.U32 R7, R7, 0x400, RZ ;  /* 0x0000040007077824 */ /* 0x000fe200078e00ff */
[----:B------:R-:W-:-:S04]  /*f4c0*/  LOP3.LUT R8, R5, R56, RZ, 0x3c, !PT ;  /* 0x0000003805087212 */ /* 0x000fc800078e3cff */
        /* <DEDUP_REMOVED lines=15> */
[-C--:B------:R-:W-:Y:S01]  /*f5c0*/  FMUL.FTZ R54, R43, R48.reuse ;  /* 0x000000302b367220 */ /* 0x080fe20000410000 */
[----:B------:R-:W-:Y:S02]  /*f5d0*/  HADD2.F32 R43, -RZ, R14.H0_H0 ;  /* 0x2000000eff2b7230 */ /* 0x000fe40000004100 */
[----:B------:R-:W-:Y:S01]  /*f5e0*/  FMUL.FTZ R51, R8, R47 ;  /* 0x0000002f08337220 */ /* 0x000fe20000410000 */
[C---:B------:R-:W-:Y:S01]  /*f5f0*/  FFMA.FTZ R52, R39.reuse, R48, -R52 ;  /* 0x0000003027347223 */ /* 0x040fe20000010834 */
[----:B------:R-:W-:Y:S01]  /*f600*/  FFMA.FTZ R54, R39, R50, R54 ;  /* 0x0000003227367223 */ /* 0x000fe20000010036 */
[----:B------:R-:W-:-:S02]  /*f610*/  HADD2.F32 R39, -RZ, R13.H1_H1 ;  /* 0x3000000dff277230 */ /* 0x000fc40000004100 */
[-C--:B------:R-:W-:Y:S01]  /*f620*/  FMUL.FTZ R53, R8, R43.reuse ;  /* 0x0000002b08357220 */ /* 0x080fe20000410000 */
[----:B------:R-:W-:Y:S01]  /*f630*/  FFMA.FTZ R51, R4, R43, -R51 ;  /* 0x0000002b04337223 */ /* 0x000fe20000010833 */
[C---:B------:R-:W-:Y:S01]  /*f640*/  FMUL.FTZ R43, R44.reuse, R49 ;  /* 0x000000312c2b7220 */ /* 0x040fe20000410000 */
[----:B------:R-:W-:Y:S02]  /*f650*/  HADD2.F32 R9, -RZ, R9.H1_H1 ;  /* 0x30000009ff097230 */ /* 0x000fe40000004100 */
[----:B------:R-:W-:Y:S01]  /*f660*/  FMUL.FTZ R44, R44, R39 ;  /* 0x000000272c2c7220 */ /* 0x000fe20000410000 */
[----:B------:R-:W-:Y:S02]  /*f670*/  HADD2.F32 R48, -RZ, R25.H1_H1 ;  /* 0x30000019ff307230 */ /* 0x000fe40000004100 */
[----:B------:R-:W-:Y:S01]  /*f680*/  FFMA.FTZ R53, R4, R47, R53 ;  /* 0x0000002f04357223 */ /* 0x000fe20000010035 */
[----:B------:R-:W-:Y:S02]  /*f690*/  HADD2.F32 R4, -RZ, R14.H1_H1 ;  /* 0x3000000eff047230 */ /* 0x000fe40000004100 */
[C---:B------:R-:W-:Y:S01]  /*f6a0*/  FFMA.FTZ R43, R40.reuse, R39, -R43 ;  /* 0x00000027282b7223 */ /* 0x040fe2000001082b */
[----:B------:R-:W-:Y:S01]  /*f6b0*/  FFMA.FTZ R44, R40, R49, R44 ;  /* 0x00000031282c7223 */ /* 0x000fe2000001002c */
[----:B------:R-:W-:-:S02]  /*f6c0*/  HADD2.F32 R45, -RZ, R10.H0_H0 ;  /* 0x2000000aff2d7230 */ /* 0x000fc40000004100 */
[C---:B------:R-:W-:Y:S01]  /*f6d0*/  FMUL.FTZ R50, R9.reuse, R48 ;  /* 0x0000003009327220 */ /* 0x040fe20000410000 */
[----:B------:R-:W-:Y:S02]  /*f6e0*/  HADD2.F32 R8, -RZ, R15.H0_H0 ;  /* 0x2000000fff087230 */ /* 0x000fe40000004100 */
[-C--:B------:R-:W-:Y:S01]  /*f6f0*/  FMUL.FTZ R56, R9, R4.reuse ;  /* 0x0000000409387220 */ /* 0x080fe20000410000 */
[----:B------:R-:W-:Y:S02]  /*f700*/  HADD2.F32 R40, -RZ, R26.H0_H0 ;  /* 0x2000001aff287230 */ /* 0x000fe40000004100 */
[----:B------:R-:W-:Y:S01]  /*f710*/  FFMA.FTZ R50, R5, R4, -R50 ;  /* 0x0000000405327223 */ /* 0x000fe20000010832 */
[----:B------:R-:W-:Y:S02]  /*f720*/  HADD2.F32 R10, -RZ, R10.H1_H1 ;  /* 0x3000000aff0a7230 */ /* 0x000fe40000004100 */
[----:B------:R-:W-:Y:S01]  /*f730*/  FMUL.FTZ R49, R45, R8 ;  /* 0x000000082d317220 */ /* 0x000fe20000410000 */
[----:B------:R-:W-:-:S02]  /*f740*/  HADD2.F32 R39, -RZ, R27.H0_H0 ;  /* 0x2000001bff277230 */ /* 0x000fc40000004100 */
[----:B------:R-:W-:Y:S01]  /*f750*/  FMUL.FTZ R4, R45, R40 ;  /* 0x000000282d047220 */ /* 0x000fe20000410000 */
[----:B------:R-:W-:Y:S02]  /*f760*/  HADD2.F32 R9, -RZ, R20.H0_H0 ;  /* 0x20000014ff097230 */ /* 0x000fe40000004100 */
[----:B------:R-:W-:Y:S01]  /*f770*/  FFMA.FTZ R45, R5, R48, R56 ;  /* 0x00000030052d7223 */ /* 0x000fe20000010038 */
[C---:B------:R-:W-:Y:S01]  /*f780*/  FFMA.FTZ R49, R41.reuse, R40, R49 ;  /* 0x0000002829317223 */ /* 0x040fe20000010031 */
[C---:B------:R-:W-:Y:S01]  /*f790*/  FMUL.FTZ R5, R10.reuse, R39 ;  /* 0x000000270a057220 */ /* 0x040fe20000410000 */
[----:B------:R-:W-:Y:S01]  /*f7a0*/  FFMA.FTZ R47, R41, R8, -R4 ;  /* 0x00000008292f7223 */ /* 0x000fe20000010804 */
[-C--:B------:R-:W-:Y:S01]  /*f7b0*/  FMUL.FTZ R41, R10, R9.reuse ;  /* 0x000000090a297220 */ /* 0x080fe20000410000 */
[----:B------:R-:W-:Y:S02]  /*f7c0*/  HADD2.F32 R46, -RZ, R11.H0_H0 ;  /* 0x2000000bff2e7230 */ /* 0x000fe40000004100 */
[----:B------:R-:W-:Y:S01]  /*f7d0*/  FFMA.FTZ R10, R6, R9, -R5 ;  /* 0x00000009060a7223 */ /* 0x000fe20000010805 */
[----:B------:R-:W-:-:S02]  /*f7e0*/  HADD2.F32 R9, -RZ, R26.H1_H1 ;  /* 0x3000001aff097230 */ /* 0x000fc40000004100 */
[----:B------:R-:W-:Y:S01]  /*f7f0*/  FFMA.FTZ R40, R6, R39, R41 ;  /* 0x0000002706287223 */ /* 0x000fe20000010029 */
[----:B------:R-:W-:Y:S02]  /*f800*/  HADD2.F32 R5, -RZ, R15.H1_H1 ;  /* 0x3000000fff057230 */ /* 0x000fe40000004100 */
[----:B------:R-:W-:Y:S02]  /*f810*/  HADD2.F32 R11, -RZ, R11.H1_H1 ;  /* 0x3000000bff0b7230 */ /* 0x000fe40000004100 */
[C---:B------:R-:W-:Y:S01]  /*f820*/  FMUL.FTZ R39, R46.reuse, R9 ;  /* 0x000000092e277220 */ /* 0x040fe20000410000 */
[----:B------:R-:W-:Y:S02]  /*f830*/  HADD2.F32 R8, -RZ, R27.H1_H1 ;  /* 0x3000001bff087230 */ /* 0x000fe40000004100 */
[----:B------:R-:W-:Y:S01]  /*f840*/  FMUL.FTZ R46, R46, R5 ;  /* 0x000000052e2e7220 */ /* 0x000fe20000410000 */
[----:B------:R-:W-:Y:S02]  /*f850*/  HADD2.F32 R4, -RZ, R20.H1_H1 ;  /* 0x30000014ff047230 */ /* 0x000fe40000004100 */
[----:B------:R-:W-:-:S02]  /*f860*/  HADD2.F32 R42, -RZ, R7.H0_H0 ;  /* 0x20000007ff2a7230 */ /* 0x000fc40000004100 */
[C---:B------:R-:W-:Y:S01]  /*f870*/  FMUL.FTZ R6, R11.reuse, R8 ;  /* 0x000000080b067220 */ /* 0x040fe20000410000 */
[----:B------:R-:W-:Y:S02]  /*f880*/  HADD2.F32 R7, -RZ, R7.H1_H1 ;  /* 0x30000007ff077230 */ /* 0x000fe40000004100 */
[-C--:B------:R-:W-:Y:S01]  /*f890*/  FMUL.FTZ R41, R11, R4.reuse ;  /* 0x000000040b297220 */ /* 0x080fe20000410000 */
[C---:B------:R-:W-:Y:S01]  /*f8a0*/  FFMA.FTZ R39, R42.reuse, R5, -R39 ;  /* 0x000000052a277223 */ /* 0x040fe20000010827 */
[----:B------:R-:W-:Y:S01]  /*f8b0*/  FFMA.FTZ R11, R42, R9, R46 ;  /* 0x000000092a0b7223 */ /* 0x000fe2000001002e */
[C---:B------:R-:W-:Y:S01]  /*f8c0*/  FFMA.FTZ R42, R7.reuse, R4, -R6 ;  /* 0x00000004072a7223 */ /* 0x040fe20000010806 */
[----:B------:R-:W-:Y:S01]  /*f8d0*/  FFMA.FTZ R46, R7, R8, R41 ;  /* 0x00000008072e7223 */ /* 0x000fe20000010029 */
[----:B------:R-:W-:Y:S02]  /*f8e0*/  F2FP.F16.F32.PACK_AB R4, R51, R52 ;  /* 0x000000343304723e */ /* 0x000fe400000000ff */
[----:B------:R-:W-:-:S02]  /*f8f0*/  F2FP.F16.F32.PACK_AB R5, R50, R43 ;  /* 0x0000002b3205723e */ /* 0x000fc400000000ff */
[----:B------:R-:W-:Y:S02]  /*f900*/  F2FP.F16.F32.PACK_AB R6, R10, R47 ;  /* 0x0000002f0a06723e */ /* 0x000fe400000000ff */
[----:B------:R-:W-:Y:S02]  /*f910*/  F2FP.F16.F32.PACK_AB R7, R42, R39 ;  /* 0x000000272a07723e */ /* 0x000fe400000000ff */
[----:B------:R-:W-:Y:S02]  /*f920*/  F2FP.F16.F32.PACK_AB R8, R53, R54 ;  /* 0x000000363508723e */ /* 0x000fe400000000ff */
[----:B------:R-:W-:Y:S01]  /*f930*/  F2FP.F16.F32.PACK_AB R9, R45, R44 ;  /* 0x0000002c2d09723e */ /* 0x000fe200000000ff */
[----:B------:R2:W-:Y:S01]  /*f940*/  STS.128 [R55], R4 ;  /* 0x0000000437007388 */ /* 0x0005e20000000c00 */
[----:B------:R-:W-:Y:S02]  /*f950*/  F2FP.F16.F32.PACK_AB R10, R40, R49 ;  /* 0x00000031280a723e */ /* 0x000fe400000000ff */
[----:B------:R-:W-:-:S05]  /*f960*/  F2FP.F16.F32.PACK_AB R11, R46, R11 ;  /* 0x0000000b2e0b723e */ /* 0x000fca00000000ff */
[----:B------:R2:W-:Y:S02]  /*f970*/  STS.128 [R30+0x14400], R8 ;  /* 0x014400081e007388 */ /* 0x0005e40000000c00 */
.L_x_616:
[----:B------:R-:W-:Y:S05]  /*f980*/  BSYNC B1 ;  /* 0x0000000000017941 */ /* 0x000fea0003800000 */
.L_x_615:
[----:B------:R-:W-:Y:S01]  /*f990*/  ISETP.GE.AND P0, PT, R31, R12, PT ;  /* 0x0000000c1f00720c */ /* 0x000fe20003f06270 */
[----:B------:R-:W-:-:S12]  /*f9a0*/  BSSY B1, `(.L_x_619) ;  /* 0x00000cb000017945 */ /* 0x000fd80003800000 */
[----:B------:R-:W-:Y:S05]  /*f9b0*/  @P0 BRA `(.L_x_620) ;  /* 0x0000000c00240947 */ /* 0x000fea0003800000 */
[----:B------:R3:W5:Y:S01]  /*f9c0*/  LDL R63, [R1+0x6c] ;  /* 0x00006c00013f7983 */ /* 0x0007620000100800 */
[----:B------:R-:W4:Y:S03]  /*f9d0*/  LDC R53, c[0x0][0x3f4] ;  /* 0x0000fd00ff357b82 */ /* 0x000f260000000800 */
[----:B------:R3:W5:Y:S01]  /*f9e0*/  LDL R60, [R1+0x54] ;  /* 0x00005400013c7983 */ /* 0x0007620000100800 */
[C---:B------:R-:W-:Y:S01]  /*f9f0*/  IADD3 R61, R219.reuse, 0x20, RZ ;  /* 0x00000020db3d7810 */ /* 0x040fe20007ffe0ff */
[----:B------:R-:W-:Y:S01]  /*fa00*/  VIADD R62, R219, 0x20 ;  /* 0x00000020db3e7836 */ /* 0x000fe20000000000 */
[----:B------:R-:W-:Y:S03]  /*fa10*/  BSSY B2, `(.L_x_621) ;  /* 0x0000064000027945 */ /* 0x000fe60003800000 */
[----:B------:R-:W-:Y:S01]  /*fa20*/  IMAD.SHL.U32 R61, R61, 0x40, RZ ;  /* 0x000000403d3d7824 */ /* 0x000fe200078e00ff */
[----:B------:R-:W-:-:S04]  /*fa30*/  SHF.L.U32 R62, R62, 0x6, RZ ;  /* 0x000000063e3e7819 */ /* 0x000fc800000006ff */
[----:B------:R-:W-:Y:S02]  /*fa40*/  LOP3.LUT R61, R61, 0x1c0, RZ, 0xc0, !PT ;  /* 0x000001c03d3d7812 */ /* 0x000fe400078ec0ff */
[----:B------:R-:W-:Y:S02]  /*fa50*/  LOP3.LUT R62, R62, 0x1c0, RZ, 0xc0, !PT ;  /* 0x000001c03e3e7812 */ /* 0x000fe400078ec0ff */
[----:B------:R-:W-:Y:S02]  /*fa60*/  SHF.R.U32.HI R61, RZ, 0x3, R61 ;  /* 0x00000003ff3d7819 */ /* 0x000fe4000001163d */
[-C--:B----4-:R-:W-:Y:S02]  /*fa70*/  ISETP.GE.AND P0, PT, R16, R53.reuse, PT ;  /* 0x000000351000720c */ /* 0x090fe40003f06270 */
[----:B------:R-:W-:-:S11]  /*fa80*/  ISETP.GE.AND P1, PT, R213, R53, PT ;  /* 0x00000035d500720c */ /* 0x000fd60003f26270 */
[----:B---3--:R-:W-:Y:S05]  /*fa90*/  @P0 BRA `(.L_x_622) ;  /* 0x00000004006c0947 */ /* 0x008fea0003800000 */
[----:B-12---:R-:W2:Y:S01]  /*faa0*/  LDL R4, [R1+0x64] ;  /* 0x0000640001047983 */ /* 0x006ea20000100800 */
[----:B-----5:R-:W-:Y:S01]  /*fab0*/  R2UR UR4, R63 ;  /* 0x000000003f0472ca */ /* 0x020fe200000e0000 */
[----:B------:R-:W-:Y:S01]  /*fac0*/  HADD2.F32 R49, -RZ, R35.H0_H0 ;  /* 0x20000023ff317230 */ /* 0x000fe20000004100 */
[----:B------:R-:W-:Y:S01]  /*fad0*/  LOP3.LUT R6, R62, 0x38, R16, 0xf8, !PT ;  /* 0x000000383e067812 */ /* 0x000fe200078ef810 */
[----:B------:R-:W-:Y:S02]  /*fae0*/  HADD2.F32 R47, -RZ, R29.H0_H0 ;  /* 0x2000001dff2f7230 */ /* 0x000fe40000004100 */
[----:B------:R-:W-:Y:S01]  /*faf0*/  HADD2.F32 R50, -RZ, R36.H0_H0 ;  /* 0x20000024ff327230 */ /* 0x000fe20000004100 */
[----:B------:R-:W-:Y:S01]  /*fb00*/  LOP3.LUT R6, R60, R6, R61, 0xf6, !PT ;  /* 0x000000063c067212 */ /* 0x000fe200078ef63d */
[----:B------:R-:W-:Y:S02]  /*fb10*/  HADD2.F32 R48, -RZ, R32.H0_H0 ;  /* 0x20000020ff307230 */ /* 0x000fe40000004100 */
[----:B------:R-:W-:-:S02]  /*fb20*/  HADD2.F32 R51, -RZ, R35.H1_H1 ;  /* 0x30000023ff337230 */ /* 0x000fc40000004100 */
[----:B------:R-:W-:Y:S02]  /*fb30*/  HADD2.F32 R55, -RZ, R36.H1_H1 ;  /* 0x30000024ff377230 */ /* 0x000fe40000004100 */
[----:B------:R-:W-:Y:S01]  /*fb40*/  LEA R58, R6, UR4, 0x1 ;  /* 0x00000004063a7c11 */ /* 0x000fe2000f8e08ff */
[--C-:B------:R-:W-:Y:S02]  /*fb50*/  HADD2.F32 R56, -RZ, R38.reuse.H0_H0 ;  /* 0x20000026ff387230 */ /* 0x100fe40000004100 */
[----:B------:R-:W-:Y:S02]  /*fb60*/  HADD2.F32 R52, -RZ, R33.H0_H0 ;  /* 0x20000021ff347230 */ /* 0x000fe40000004100 */
[--C-:B------:R-:W-:Y:S02]  /*fb70*/  HADD2.F32 R54, -RZ, R37.reuse.H0_H0 ;  /* 0x20000025ff367230 */ /* 0x100fe40000004100 */
[----:B------:R-:W-:Y:S02]  /*fb80*/  HADD2.F32 R57, -RZ, R37.H1_H1 ;  /* 0x30000025ff397230 */ /* 0x000fe40000004100 */
[----:B------:R-:W-:Y:S01]  /*fb90*/  HADD2.F32 R59, -RZ, R38.H1_H1 ;  /* 0x30000026ff3b7230 */ /* 0x000fe20000004100 */
[----:B--2---:R-:W-:-:S04]  /*fba0*/  LEA.HI R4, R53, R4, RZ, 0x1d ;  /* 0x0000000435047211 */ /* 0x004fc800078fe8ff */
[----:B------:R-:W-:Y:S01]  /*fbb0*/  SHF.R.S32.HI R7, RZ, 0x1f, R4 ;  /* 0x0000001fff077819 */ /* 0x000fe20000011404 */
[----:B0-----:R-:W-:-:S03]  /*fbc0*/  IMAD.SHL.U32 R5, R4, 0x8, RZ ;  /* 0x0000000804057824 */ /* 0x001fc600078e00ff */
[----:B------:R-:W-:Y:S02]  /*fbd0*/  LEA.HI R7, R7, R4, RZ, 0x3 ;  /* 0x0000000407077211 */ /* 0x000fe400078f18ff */
[----:B------:R-:W-:-:S03]  /*fbe0*/  LOP3.LUT R4, R62, 0x38, R5, 0xf8, !PT ;  /* 0x000000383e047812 */ /* 0x000fc600078ef805 */
[----:B------:R-:W-:Y:S01]  /*fbf0*/  IMAD.SHL.U32 R7, R7, 0x400, RZ ;  /* 0x0000040007077824 */ /* 0x000fe200078e00ff */
[----:B------:R-:W-:-:S04]  /*fc00*/  LOP3.LUT R8, R4, R61, RZ, 0x3c, !PT ;  /* 0x0000003d04087212 */ /* 0x000fc800078e3cff */
[----:B------:R-:W-:Y:S02]  /*fc10*/  LOP3.LUT R9, R7, 0x7fffe000, RZ, 0xc0, !PT ;  /* 0x7fffe00007097812 */ /* 0x000fe400078ec0ff */
[----:B------:R-:W0:Y:S02]  /*fc20*/  LDS.128 R4, [R58] ;  /* 0x000000003a047984 */ /* 0x000e240000000c00 */
[----:B------:R-:W-:-:S04]  /*fc30*/  IADD3 R9, R8, R9, R60 ;  /* 0x0000000908097210 */ /* 0x000fc80007ffe03c */
[----:B------:R-:W-:-:S05]  /*fc40*/  LEA R30, R9, R22, 0x1 ;  /* 0x00000016091e7211 */ /* 0x000fca00078e08ff */
        /* <DEDUP_REMOVED lines=9> */
[--C-:B------:R-:W-:Y:S02]  /*fce0*/  HADD2.F32 R43, -RZ, R9.reuse.H0_H0 ;  /* 0x20000009ff2b7230 */ /* 0x100fe40000004100 */
[-C--:B------:R-:W-:Y:S01]  /*fcf0*/  FMUL.FTZ R46, R49, R42.reuse ;  /* 0x0000002a312e7220 */ /* 0x080fe20000410000 */
[C---:B------:R-:W-:Y:S01]  /*fd00*/  FMUL.FTZ R42, R47.reuse, R42 ;  /* 0x0000002a2f2a7220 */ /* 0x040fe20000410000 */
[----:B------:R-:W-:Y:S02]  /*fd10*/  HADD2.F32 R9, -RZ, R9.H1_H1 ;  /* 0x30000009ff097230 */ /* 0x000fe40000004100 */
[-C--:B------:R-:W-:Y:S01]  /*fd20*/  FFMA.FTZ R46, R47, R31.reuse, -R46 ;  /* 0x0000001f2f2e7223 */ /* 0x080fe2000001082e */
[----:B------:R-:W-:Y:S01]  /*fd30*/  FFMA.FTZ R42, R49, R31, R42 ;  /* 0x0000001f312a7223 */ /* 0x000fe2000001002a */
[----:B------:R-:W-:Y:S01]  /*fd40*/  FMUL.FTZ R47, R50, R8 ;  /* 0x00000008322f7220 */ /* 0x000fe20000410000 */
[----:B------:R-:W-:-:S02]  /*fd50*/  HADD2.F32 R49, -RZ, R29.H1_H1 ;  /* 0x3000001dff317230 */ /* 0x000fc40000004100 */
[C---:B------:R-:W-:Y:S01]  /*fd60*/  FMUL.FTZ R31, R48.reuse, R8 ;  /* 0x00000008301f7220 */ /* 0x040fe20000410000 */
[-C--:B------:R-:W-:Y:S01]  /*fd70*/  FMUL.FTZ R8, R51, R43.reuse ;  /* 0x0000002b33087220 */ /* 0x080fe20000410000 */
[-C--:B------:R-:W-:Y:S01]  /*fd80*/  FFMA.FTZ R47, R48, R4.reuse, -R47 ;  /* 0x00000004302f7223 */ /* 0x080fe2000001082f */
[----:B------:R-:W-:Y:S02]  /*fd90*/  HADD2.F32 R44, -RZ, R10.H0_H0 ;  /* 0x2000000aff2c7230 */ /* 0x000fe40000004100 */
[C---:B------:R-:W-:Y:S01]  /*fda0*/  FMUL.FTZ R48, R49.reuse, R43 ;  /* 0x0000002b31307220 */ /* 0x040fe20000410000 */
[----:B------:R-:W-:Y:S01]  /*fdb0*/  FFMA.FTZ R43, R49, R39, -R8 ;  /* 0x00000027312b7223 */ /* 0x000fe20000010808 */
[----:B------:R-:W-:Y:S02]  /*fdc0*/  HADD2.F32 R49, -RZ, R32.H1_H1 ;  /* 0x30000020ff317230 */ /* 0x000fe40000004100 */
[----:B------:R-:W-:Y:S01]  /*fdd0*/  FFMA.FTZ R31, R50, R4, R31 ;  /* 0x00000004321f7223 */ /* 0x000fe2000001001f */
[----:B------:R-:W-:Y:S01]  /*fde0*/  FMUL.FTZ R4, R55, R9 ;  /* 0x0000000937047220 */ /* 0x000fe20000410000 */
[----:B------:R-:W-:-:S02]  /*fdf0*/  HADD2.F32 R10, -RZ, R10.H1_H1 ;  /* 0x3000000aff0a7230 */ /* 0x000fc40000004100 */
[----:B------:R-:W-:Y:S01]  /*fe00*/  FFMA.FTZ R48, R51, R39, R48 ;  /* 0x0000002733307223 */ /* 0x000fe20000010030 */
[C---:B------:R-:W-:Y:S01]  /*fe10*/  FMUL.FTZ R8, R49.reuse, R9 ;  /* 0x0000000931087220 */ /* 0x040fe20000410000 */
[-C--:B------:R-:W-:Y:S01]  /*fe20*/  FFMA.FTZ R50, R49, R5.reuse, -R4 ;  /* 0x0000000531327223 */ /* 0x080fe20000010804 */
[----:B------:R-:W-:Y:S02]  /*fe30*/  HADD2.F32 R4, -RZ, R34.H0_H0 ;  /* 0x20000022ff047230 */ /* 0x000fe40000004100 */
[----:B------:R-:W-:Y:S01]  /*fe40*/  FMUL.FTZ R39, R54, R44 ;  /* 0x0000002c36277220 */ /* 0x000fe20000410000 */
[----:B------:R-:W-:Y:S01]  /*fe50*/  FFMA.FTZ R9, R55, R5, R8 ;  /* 0x0000000537097223 */ /* 0x000fe20000010008 */
[-C--:B------:R-:W-:Y:S01]  /*fe60*/  FMUL.FTZ R5, R56, R10.reuse ;  /* 0x0000000a38057220 */ /* 0x080fe20000410000 */
[--C-:B------:R-:W-:Y:S02]  /*fe70*/  HADD2.F32 R45, -RZ, R11.reuse.H0_H0 ;  /* 0x2000000bff2d7230 */ /* 0x100fe40000004100 */
[----:B------:R-:W-:Y:S01]  /*fe80*/  FMUL.FTZ R51, R4, R10 ;  /* 0x0000000a04337220 */ /* 0x000fe20000410000 */
[----:B------:R-:W-:-:S02]  /*fe90*/  HADD2.F32 R11, -RZ, R11.H1_H1 ;  /* 0x3000000bff0b7230 */ /* 0x000fc40000004100 */
[----:B------:R-:W-:Y:S01]  /*fea0*/  FMUL.FTZ R49, R52, R44 ;  /* 0x0000002c34317220 */ /* 0x000fe20000410000 */
[----:B------:R-:W-:Y:S01]  /*feb0*/  FFMA.FTZ R10, R4, R6, -R5 ;  /* 0x00000006040a7223 */ /* 0x000fe20000010805 */
[----:B------:R-:W-:Y:S02]  /*fec0*/  HADD2.F32 R5, -RZ, R33.H1_H1 ;  /* 0x30000021ff057230 */ /* 0x000fe40000004100 */
[-C--:B------:R-:W-:Y:S01]  /*fed0*/  FFMA.FTZ R39, R52, R40.reuse, -R39 ;  /* 0x0000002834277223 */ /* 0x080fe20000010827 */
[----:B------:R-:W-:Y:S02]  /*fee0*/  HADD2.F32 R55, -RZ, R34.H1_H1 ;  /* 0x30000022ff377230 */ /* 0x000fe40000004100 */
[----:B------:R-:W-:Y:S01]  /*fef0*/  FFMA.FTZ R49, R54, R40, R49 ;  /* 0x0000002836317223 */ /* 0x000fe20000010031 */
[--C-:B------:R-:W-:Y:S02]  /*ff00*/  HADD2.F32 R41, -RZ, R7.reuse.H0_H0 ;  /* 0x20000007ff297230 */ /* 0x100fe40000004100 */
[----:B------:R-:W-:Y:S01]  /*ff10*/  FFMA.FTZ R40, R56, R6, R51 ;  /* 0x0000000638287223 */ /* 0x000fe20000010033 */
[----:B------:R-:W-:-:S02]  /*ff20*/  HADD2.F32 R7, -RZ, R7.H1_H1 ;  /* 0x30000007ff077230 */ /* 0x000fc40000004100 */
[----:B------:R-:W-:Y:S01]  /*ff30*/  FMUL.FTZ R4, R57, R45 ;  /* 0x0000002d39047220 */ /* 0x000fe20000410000 */
[----:B------:R-:W-:Y:S01]  /*ff40*/  FMUL.FTZ R8, R59, R11 ;  /* 0x0000000b3b087220 */ /* 0x000fe20000410000 */
[----:B------:R-:W-:Y:S01]  /*ff50*/  FMUL.FTZ R6, R5, R45 ;  /* 0x0000002d05067220 */ /* 0x000fe20000410000 */
[----:B------:R-:W-:Y:S01]  /*ff60*/  FMUL.FTZ R52, R55, R11 ;  /* 0x0000000b37347220 */ /* 0x000fe20000410000 */
[----:B------:R-:W-:Y:S01]  /*ff70*/  FFMA.FTZ R11, R5, R41, -R4 ;  /* 0x00000029050b7223 */ /* 0x000fe20000010804 */
[----:B------:R-:W-:Y:S01]  /*ff80*/  FFMA.FTZ R44, R55, R7, -R8 ;  /* 0x00000007372c7223 */ /* 0x000fe20000010808 */
[----:B------:R-:W-:Y:S01]  /*ff90*/  FFMA.FTZ R41, R57, R41, R6 ;  /* 0x0000002939297223 */ /* 0x000fe20000010006 */
        /* <DEDUP_REMOVED lines=11> */
.L_x_622:
[----:B------:R-:W-:Y:S05]  /*10050*/  BSYNC B2 ;  /* 0x0000000000027941 */ /* 0x000fea0003800000 */
.L_x_621:
[----:B------:R-:W-:Y:S05]  /*10060*/  @P1 BRA `(.L_x_620) ;  /* 0x0000000400781947 */ /* 0x000fea0003800000 */
[----:B-123--:R-:W-:Y:S01]  /*10070*/  LEA.HI R4, R0, R213, RZ, 0x6 ;  /* 0x000000d500047211 */ /* 0x00efe200078f30ff */
[----:B------:R-:W-:Y:S01]  /*10080*/  HADD2.F32 R49, -RZ, R24.H0_H0 ;  /* 0x20000018ff317230 */ /* 0x000fe20000004100 */
[----:B------:R-:W-:Y:S01]  /*10090*/  LEA.HI R53, R53, R2, RZ, 0x1d ;  /* 0x0000000235357211 */ /* 0x000fe200078fe8ff */
[----:B------:R-:W-:Y:S01]  /*100a0*/  HADD2.F32 R47, -RZ, R13.H0_H0 ;  /* 0x2000000dff2f7230 */ /* 0x000fe20000004100 */
[----:B0-----:R-:W-:Y:S01]  /*100b0*/  LOP3.LUT R5, R62, 0x38, R3, 0xf8, !PT ;  /* 0x000000383e057812 */ /* 0x001fe200078ef803 */
[----:B------:R-:W-:Y:S01]  /*100c0*/  IMAD.SHL.U32 R4, R4, 0x80, RZ ;  /* 0x0000008004047824 */ /* 0x000fe200078e00ff */
[----:B------:R-:W-:Y:S01]  /*100d0*/  SHF.R.S32.HI R6, RZ, 0x1f, R53 ;  /* 0x0000001fff067819 */ /* 0x000fe20000011435 */
[--C-:B------:R-:W-:Y:S01]  /*100e0*/  HADD2.F32 R50, -RZ, R25.reuse.H0_H0 ;  /* 0x20000019ff327230 */ /* 0x100fe20000004100 */
[----:B------:R-:W-:Y:S01]  /*100f0*/  LOP3.LUT R8, R5, R61, RZ, 0x3c, !PT ;  /* 0x0000003d05087212 */ /* 0x000fe200078e3cff */
[----:B------:R-:W-:Y:S01]  /*10100*/  HADD2.F32 R48, -RZ, R14.H0_H0 ;  /* 0x2000000eff307230 */ /* 0x000fe20000004100 */
[----:B------:R-:W-:Y:S01]  /*10110*/  LOP3.LUT R5, R4, 0xffffe000, RZ, 0xc0, !PT ;  /* 0xffffe00004057812 */ /* 0x000fe200078ec0ff */
[----:B------:R-:W-:Y:S01]  /*10120*/  IMAD.SHL.U32 R4, R53, 0x8, RZ ;  /* 0x0000000835047824 */ /* 0x000fe200078e00ff */
[----:B------:R-:W-:Y:S01]  /*10130*/  LEA.HI R6, R6, R53, RZ, 0x3 ;  /* 0x0000003506067211 */ /* 0x000fe200078f18ff */
[----:B------:R-:W-:Y:S01]  /*10140*/  HADD2.F32 R51, -RZ, R24.H1_H1 ;  /* 0x30000018ff337230 */ /* 0x000fe20000004100 */
[----:B-----5:R-:W-:Y:S01]  /*10150*/  IADD3 R5, R8, R5, R60 ;  /* 0x0000000508057210 */ /* 0x020fe20007ffe03c */
[----:B------:R-:W-:Y:S01]  /*10160*/  HADD2.F32 R53, -RZ, R25.H1_H1 ;  /* 0x30000019ff357230 */ /* 0x000fe20000004100 */
[----:B------:R-:W-:Y:S01]  /*10170*/  LOP3.LUT R4, R62, 0x38, R4, 0xf8, !PT ;  /* 0x000000383e047812 */ /* 0x000fe200078ef804 */
[----:B------:R-:W-:Y:S01]  /*10180*/  HADD2.F32 R56, -RZ, R27.H0_H0 ;  /* 0x2000001bff387230 */ /* 0x000fe20000004100 */
[----:B------:R-:W-:Y:S01]  /*10190*/  SHF.L.U32 R6, R6, 0xa, RZ ;  /* 0x0000000a06067819 */ /* 0x000fe200000006ff */
[----:B------:R-:W-:Y:S01]  /*101a0*/  HADD2.F32 R52, -RZ, R15.H0_H0 ;  /* 0x2000000fff347230 */ /* 0x000fe20000004100 */
[----:B------:R-:W-:Y:S01]  /*101b0*/  LOP3.LUT R8, R4, R61, RZ, 0x3c, !PT ;  /* 0x0000003d04087212 */ /* 0x000fe200078e3cff */
[--C-:B------:R-:W-:Y:S01]  /*101c0*/  HADD2.F32 R54, -RZ, R26.reuse.H0_H0 ;  /* 0x2000001aff367230 */ /* 0x100fe20000004100 */
[----:B------:R-:W-:Y:S01]  /*101d0*/  LOP3.LUT R9, R6, 0x7fffe000, RZ, 0xc0, !PT ;  /* 0x7fffe00006097812 */ /* 0x000fe200078ec0ff */
[----:B------:R-:W-:Y:S01]  /*101e0*/  HADD2.F32 R55, -RZ, R26.H1_H1 ;  /* 0x3000001aff377230 */ /* 0x000fe20000004100 */
[----:B------:R-:W-:Y:S01]  /*101f0*/  R2UR UR4, R63 ;  /* 0x000000003f0472ca */ /* 0x000fe200000e0000 */
[----:B------:R-:W-:Y:S01]  /*10200*/  HADD2.F32 R57, -RZ, R27.H1_H1 ;  /* 0x3000001bff397230 */ /* 0x000fe20000004100 */
[----:B------:R-:W-:-:S05]  /*10210*/  IADD3 R9, R8, R9, R60 ;  /* 0x0000000908097210 */ /* 0x000fca0007ffe03c */
[----:B------:R-:W-:-:S05]  /*10220*/  IMAD R30, R9, 0x2, R22 ;  /* 0x00000002091e7824 */ /* 0x000fca00078e0216 */
[----:B------:R-:W0:Y:S01]  /*10230*/  LDS.128 R8, [R30+0x14400] ;  /* 0x014400001e087984 */ /* 0x000e220000000c00 */
[----:B------:R-:W-:-:S05]  /*10240*/  LEA R58, R5, UR4, 0x1 ;  /* 0x00000004053a7c11 */ /* 0x000fca000f8e08ff */
[----:B------:R-:W1:Y:S01]  /*10250*/  LDS.128 R4, [R58] ;  /* 0x000000003a047984 */ /* 0x000e620000000c00 */
[--C-:B0-----:R-:W-:Y:S02]  /*10260*/  HADD2.F32 R42, -RZ, R8.reuse.H0_H0 ;  /* 0x20000008ff2a7230 */ /* 0x101fe40000004100 */
[----:B------:R-:W-:Y:S02]  /*10270*/  HADD2.F32 R8, -RZ, R8.H1_H1 ;  /* 0x30000008ff087230 */ /* 0x000fe40000004100 */
[----:B------:R-:W-:Y:S02]  /*10280*/  HADD2.F32 R43, -RZ, R9.H0_H0 ;  /* 0x20000009ff2b7230 */ /* 0x000fe40000004100 */
[-C--:B------:R-:W-:Y:S01]  /*10290*/  FMUL.FTZ R46, R49, R42.reuse ;  /* 0x0000002a312e7220 */ /* 0x080fe20000410000 */
[--C-:B-1----:R-:W-:Y:S02]  /*102a0*/  HADD2.F32 R31, -RZ, R4.reuse.H0_H0 ;  /* 0x20000004ff1f7230 */ /* 0x102fe40000004100 */
[----:B------:R-:W-:Y:S01]  /*102b0*/  FMUL.FTZ R42, R47, R42 ;  /* 0x0000002a2f2a7220 */ /* 0x000fe20000410000 */
[----:B------:R-:W-:-:S02]  /*102c0*/  HADD2.F32 R4, -RZ, R4.H1_H1 ;  /* 0x30000004ff047230 */ /* 0x000fc40000004100 */
[----:B------:R-:W-:Y:S02]  /*102d0*/  HADD2.F32 R39, -RZ, R5.H0_H0 ;  /* 0x20000005ff277230 */ /* 0x000fe40000004100 */
[-C--:B------:R-:W-:Y:S01]  /*102e0*/  FFMA.FTZ R46, R47, R31.reuse, -R46 ;  /* 0x0000001f2f2e7223 */ /* 0x080fe2000001082e */
[----:B------:R-:W-:Y:S01]  /*102f0*/  FFMA.FTZ R42, R49, R31, R42 ;  /* 0x0000001f312a7223 */ /* 0x000fe2000001002a */
[-C--:B------:R-:W-:Y:S01]  /*10300*/  FMUL.FTZ R47, R50, R8.reuse ;  /* 0x00000008322f7220 */ /* 0x080fe20000410000 */
[----:B------:R-:W-:Y:S02]  /*10310*/  HADD2.F32 R49, -RZ, R13.H1_H1 ;  /* 0x3000000dff317230 */ /* 0x000fe40000004100 */
[C---:B------:R-:W-:Y:S01]  /*10320*/  FMUL.FTZ R31, R48.reuse, R8 ;  /* 0x00000008301f7220 */ /* 0x040fe20000410000 */
[----:B------:R-:W-:Y:S01]  /*10330*/  FMUL.FTZ R8, R51, R43 ;  /* 0x0000002b33087220 */ /* 0x000fe20000410000 */
[----:B------:R-:W-:Y:S01]  /*10340*/  FFMA.FTZ R47, R48, R4, -R47 ;  /* 0x00000004302f7223 */ /* 0x000fe2000001082f */
[----:B------:R-:W-:-:S02]  /*10350*/  HADD2.F32 R9, -RZ, R9.H1_H1 ;  /* 0x30000009ff097230 */ /* 0x000fc40000004100 */
[C---:B------:R-:W-:Y:S01]  /*10360*/  FMUL.FTZ R48, R49.reuse, R43 ;  /* 0x0000002b31307220 */ /* 0x040fe20000410000 */
[----:B------:R-:W-:Y:S01]  /*10370*/  FFMA.FTZ R43, R49, R39, -R8 ;  /* 0x00000027312b7223 */ /* 0x000fe20000010808 */
[----:B------:R-:W-:Y:S02]  /*10380*/  HADD2.F32 R49, -RZ, R14.H1_H1 ;  /* 0x3000000eff317230 */ /* 0x000fe40000004100 */
[----:B------:R-:W-:Y:S01]  /*10390*/  FFMA.FTZ R31, R50, R4, R31 ;  /* 0x00000004321f7223 */ /* 0x000fe2000001001f */
[----:B------:R-:W-:Y:S02]  /*103a0*/  HADD2.F32 R5, -RZ, R5.H1_H1 ;  /* 0x30000005ff057230 */ /* 0x000fe40000004100 */
[-C--:B------:R-:W-:Y:S01]  /*103b0*/  FMUL.FTZ R4, R53, R9.reuse ;  /* 0x0000000935047220 */ /* 0x080fe20000410000 */
[--C-:B------:R-:W-:Y:S02]  /*103c0*/  HADD2.F32 R44, -RZ, R10.reuse.H0_H0 ;  /* 0x2000000aff2c7230 */ /* 0x100fe40000004100 */
[----:B------:R-:W-:Y:S01]  /*103d0*/  FMUL.FTZ R8, R49, R9 ;  /* 0x0000000931087220 */ /* 0x000fe20000410000 */
[----:B------:R-:W-:-:S02]  /*103e0*/  HADD2.F32 R10, -RZ, R10.H1_H1 ;  /* 0x3000000aff0a7230 */ /* 0x000fc40000004100 */
[-C--:B------:R-:W-:Y:S01]  /*103f0*/  FFMA.FTZ R50, R49, R5.reuse, -R4 ;  /* 0x0000000531327223 */ /* 0x080fe20000010804 */
[----:B------:R-:W-:Y:S02]  /*10400*/  HADD2.F32 R40, -RZ, R6.H0_H0 ;  /* 0x20000006ff287230 */ /* 0x000fe40000004100 */
[----:B------:R-:W-:Y:S01]  /*10410*/  FFMA.FTZ R9, R53, R5, R8 ;  /* 0x0000000535097223 */ /* 0x000fe20000010008 */
[----:B------:R-:W-:Y:S02]  /*10420*/  HADD2.F32 R4, -RZ, R20.H0_H0 ;  /* 0x20000014ff047230 */ /* 0x000fe40000004100 */
[----:B------:R-:W-:Y:S01]  /*10430*/  FMUL.FTZ R5, R56, R10 ;  /* 0x0000000a38057220 */ /* 0x000fe20000410000 */
[----:B------:R-:W-:Y:S02]  /*10440*/  HADD2.F32 R6, -RZ, R6.H1_H1 ;  /* 0x30000006ff067230 */ /* 0x000fe40000004100 */
[----:B------:R-:W-:Y:S01]  /*10450*/  FFMA.FTZ R48, R51, R39, R48 ;  /* 0x0000002733307223 */ /* 0x000fe20000010030 */
[----:B------:R-:W-:-:S02]  /*10460*/  HADD2.F32 R45, -RZ, R11.H0_H0 ;  /* 0x2000000bff2d7230 */ /* 0x000fc40000004100 */
[----:B------:R-:W-:Y:S01]  /*10470*/  FMUL.FTZ R51, R4, R10 ;  /* 0x0000000a04337220 */ /* 0x000fe20000410000 */
[----:B------:R-:W-:Y:S02]  /*10480*/  HADD2.F32 R11, -RZ, R11.H1_H1 ;  /* 0x3000000bff0b7230 */ /* 0x000fe40000004100 */
[-C--:B------:R-:W-:Y:S01]  /*10490*/  FMUL.FTZ R39, R54, R44.reuse ;  /* 0x0000002c36277220 */ /* 0x080fe20000410000 */
[----:B------:R-:W-:Y:S01]  /*104a0*/  FMUL.FTZ R49, R52, R44 ;  /* 0x0000002c34317220 */ /* 0x000fe20000410000 */
[----:B------:R-:W-:Y:S01]  /*104b0*/  FFMA.FTZ R10, R4, R6, -R5 ;  /* 0x00000006040a7223 */ /* 0x000fe20000010805 */
[----:B------:R-:W-:Y:S02]  /*104c0*/  HADD2.F32 R5, -RZ, R15.H1_H1 ;  /* 0x3000000fff057230 */ /* 0x000fe40000004100 */
[-C--:B------:R-:W-:Y:S01]  /*104d0*/  FFMA.FTZ R39, R52, R40.reuse, -R39 ;  /* 0x0000002834277223 */ /* 0x080fe20000010827 */
[----:B------:R-:W-:Y:S02]  /*104e0*/  HADD2.F32 R53, -RZ, R20.H1_H1 ;  /* 0x30000014ff357230 */ /* 0x000fe40000004100 */
[----:B------:R-:W-:Y:S01]  /*104f0*/  FFMA.FTZ R49, R54, R40, R49 ;  /* 0x0000002836317223 */ /* 0x000fe20000010031 */
[----:B------:R-:W-:-:S02]  /*10500*/  HADD2.F32 R41, -RZ, R7.H0_H0 ;  /* 0x20000007ff297230 */ /* 0x000fc40000004100 */
[----:B------:R-:W-:Y:S01]  /*10510*/  FFMA.FTZ R40, R56, R6, R51 ;  /* 0x0000000638287223 */ /* 0x000fe20000010033 */
[----:B------:R-:W-:Y:S02]  /*10520*/  HADD2.F32 R7, -RZ, R7.H1_H1 ;  /* 0x30000007ff077230 */ /* 0x000fe40000004100 */
        /* <DEDUP_REMOVED lines=15> */
[----:B------:R-:W-:-:S02]  /*10620*/  F2FP.F16.F32.PACK_AB R10, R40, R49 ;  /* 0x00000031280a723e */ /* 0x000fc400000000ff */
[----:B------:R-:W-:-:S05]  /*10630*/  F2FP.F16.F32.PACK_AB R11, R52, R41 ;  /* 0x00000029340b723e */ /* 0x000fca00000000ff */
[----:B------:R4:W-:Y:S02]  /*10640*/  STS.128 [R30+0x14400], R8 ;  /* 0x014400081e007388 */ /* 0x0009e40000000c00 */
.L_x_620:
[----:B------:R-:W-:Y:S05]  /*10650*/  BSYNC B1 ;  /* 0x0000000000017941 */ /* 0x000fea0003800000 */
.L_x_619:
[----:B-1234-:R-:W-:Y:S01]  /*10660*/  VIADD R4, R219, 0x40 ;  /* 0x00000040db047836 */ /* 0x01efe20000000000 */
[----:B------:R-:W-:Y:S04]  /*10670*/  BSSY B1, `(.L_x_623) ;  /* 0x00000cc000017945 */ /* 0x000fe80003800000 */
[----:B------:R-:W-:-:S13]  /*10680*/  ISETP.GE.AND P0, PT, R4, R12, PT ;  /* 0x0000000c0400720c */ /* 0x000fda0003f06270 */
[----:B------:R-:W-:Y:S05]  /*10690*/  @P0 BRA `(.L_x_624) ;  /* 0x0000000c00240947 */ /* 0x000fea0003800000 */
[----:B-----5:R1:W5:Y:S01]  /*106a0*/  LDL R63, [R1+0x6c] ;  /* 0x00006c00013f7983 */ /* 0x0203620000100800 */
[----:B------:R-:W2:Y:S03]  /*106b0*/  LDC R53, c[0x0][0x3f4] ;  /* 0x0000fd00ff357b82 */ /* 0x000ea60000000800 */
        /* <DEDUP_REMOVED lines=9> */
[-C--:B--2---:R-:W-:Y:S02]  /*10750*/  ISETP.GE.AND P0, PT, R16, R53.reuse, PT ;  /* 0x000000351000720c */ /* 0x084fe40003f06270 */
[----:B------:R-:W-:-:S11]  /*10760*/  ISETP.GE.AND P1, PT, R213, R53, PT ;  /* 0x00000035d500720c */ /* 0x000fd60003f26270 */
[----:B-1----:R-:W-:Y:S05]  /*10770*/  @P0 BRA `(.L_x_626) ;  /* 0x00000004006c0947 */ /* 0x002fea0003800000 */
[----:B------:R-:W2:Y:S01]  /*10780*/  LDL R4, [R1+0x64] ;  /* 0x0000640001047983 */ /* 0x000ea20000100800 */
        /* <DEDUP_REMOVED lines=90> */
.L_x_626:
[----:B------:R-:W-:Y:S05]  /*10d30*/  BSYNC B2 ;  /* 0x0000000000027941 */ /* 0x000fea0003800000 */
.L_x_625:
[----:B------:R-:W-:Y:S05]  /*10d40*/  @P1 BRA `(.L_x_624) ;  /* 0x0000000400781947 */ /* 0x000fea0003800000 */
[----:B-1----:R-:W-:Y:S01]  /*10d50*/  LEA.HI R4, R0, R213, RZ, 0x6 ;  /* 0x000000d500047211 */ /* 0x002fe200078f30ff */
        /* <DEDUP_REMOVED lines=93> */
.L_x_624:
[----:B------:R-:W-:Y:S05]  /*11330*/  BSYNC B1 ;  /* 0x0000000000017941 */ /* 0x000fea0003800000 */
.L_x_623:
[----:B------:R-:W-:-:S13]  /*11340*/  ISETP.GE.AND P0, PT, R21, R12, PT ;  /* 0x0000000c1500720c */ /* 0x000fda0003f06270 */
[----:B------:R-:W-:Y:S05]  /*11350*/  @P0 BRA `(.L_x_603) ;  /* 0x0000000c00200947 */ /* 0x000fea0003800000 */
[----:B-12---:R1:W5:Y:S01]  /*11360*/  LDL R58, [R1+0x6c] ;  /* 0x00006c00013a7983 */ /* 0x0063620000100800 */
[----:B------:R-:W2:Y:S01]  /*11370*/  LDC R45, c[0x0][0x3f4] ;  /* 0x0000fd00ff2d7b82 */ /* 0x000ea20000000800 */
[----:B------:R-:W-:Y:S01]  /*11380*/  SHF.R.S32.HI R4, RZ, 0x1f, R21 ;  /* 0x0000001fff047819 */ /* 0x000fe20000011415 */
[----:B0-----:R-:W-:Y:S01]  /*11390*/  IMAD.SHL.U32 R5, R21, 0x40, RZ ;  /* 0x0000004015057824 */ /* 0x001fe200078e00ff */
[----:B------:R-:W-:Y:S02]  /*113a0*/  BSSY B1, `(.L_x_627) ;  /* 0x0000064000017945 */ /* 0x000fe40003800000 */
[----:B------:R-:W-:Y:S02]  /*113b0*/  LEA.HI R4, R4, R21, RZ, 0x3 ;  /* 0x0000001504047211 */ /* 0x000fe400078f18ff */
[----:B------:R-:W-:Y:S02]  /*113c0*/  LOP3.LUT R55, R5, 0x1c0, RZ, 0xc0, !PT ;  /* 0x000001c005377812 */ /* 0x000fe400078ec0ff */
[----:B------:R-:W-:-:S02]  /*113d0*/  SHF.L.U32 R4, R4, 0x6, RZ ;  /* 0x0000000604047819 */ /* 0x000fc400000006ff */
[----:B------:R-:W-:Y:S02]  /*113e0*/  SHF.R.U32.HI R57, RZ, 0x3, R55 ;  /* 0x00000003ff397819 */ /* 0x000fe40000011637 */
[----:B------:R-:W-:Y:S02]  /*113f0*/  LOP3.LUT R54, R4, 0xfffffe00, RZ, 0xc0, !PT ;  /* 0xfffffe0004367812 */ /* 0x000fe400078ec0ff */
[-C--:B--2---:R-:W-:Y:S02]  /*11400*/  ISETP.GE.AND P0, PT, R16, R45.reuse, PT ;  /* 0x0000002d1000720c */ /* 0x084fe40003f06270 */
[----:B------:R-:W-:-:S11]  /*11410*/  ISETP.GE.AND P1, PT, R213, R45, PT ;  /* 0x0000002dd500720c */ /* 0x000fd60003f26270 */
[----:B-1----:R-:W-:Y:S05]  /*11420*/  @P0 BRA `(.L_x_628) ;  /* 0x00000004006c0947 */ /* 0x002fea0003800000 */
[----:B------:R-:W2:Y:S01]  /*11430*/  LDL R6, [R1+0x64] ;  /* 0x0000640001067983 */ /* 0x000ea20000100800 */
[----:B-----5:R-:W-:Y:S01]  /*11440*/  R2UR UR4, R58 ;  /* 0x000000003a0472ca */ /* 0x020fe200000e0000 */
[----:B------:R-:W-:Y:S02]  /*11450*/  HADD2.F32 R49, -RZ, R35.H0_H0 ;  /* 0x20000023ff317230 */ /* 0x000fe40000004100 */
[----:B------:R-:W-:Y:S02]  /*11460*/  HADD2.F32 R47, -RZ, R29.H0_H0 ;  /* 0x2000001dff2f7230 */ /* 0x000fe40000004100 */
[----:B------:R-:W-:Y:S02]  /*11470*/  HADD2.F32 R50, -RZ, R36.H0_H0 ;  /* 0x20000024ff327230 */ /* 0x000fe40000004100 */
[----:B------:R-:W-:Y:S02]  /*11480*/  HADD2.F32 R46, -RZ, R32.H0_H0 ;  /* 0x20000020ff2e7230 */ /* 0x000fe40000004100 */
[----:B------:R-:W-:-:S02]  /*11490*/  HADD2.F32 R52, -RZ, R35.H1_H1 ;  /* 0x30000023ff347230 */ /* 0x000fc40000004100 */
[----:B------:R-:W-:Y:S02]  /*114a0*/  HADD2.F32 R48, -RZ, R29.H1_H1 ;  /* 0x3000001dff307230 */ /* 0x000fe40000004100 */
[----:B------:R-:W-:Y:S02]  /*114b0*/  HADD2.F32 R51, -RZ, R36.H1_H1 ;  /* 0x30000024ff337230 */ /* 0x000fe40000004100 */
[----:B------:R-:W-:Y:S01]  /*114c0*/  HADD2.F32 R53, -RZ, R37.H0_H0 ;  /* 0x20000025ff357230 */ /* 0x000fe20000004100 */
[----:B--2---:R-:W-:Y:S02]  /*114d0*/  LEA.HI R4, R45, R6, RZ, 0x1d ;  /* 0x000000062d047211 */ /* 0x004fe400078fe8ff */
[----:B------:R-:W-:Y:S02]  /*114e0*/  LOP3.LUT R6, R55, 0x38, R16, 0xf8, !PT ;  /* 0x0000003837067812 */ /* 0x000fe400078ef810 */
[----:B------:R-:W-:Y:S01]  /*114f0*/  SHF.R.S32.HI R7, RZ, 0x1f, R4 ;  /* 0x0000001fff077819 */ /* 0x000fe20000011404 */
[----:B------:R-:W-:Y:S01]  /*11500*/  IMAD.SHL.U32 R5, R4, 0x8, RZ ;  /* 0x0000000804057824 */ /* 0x000fe200078e00ff */
[----:B------:R-:W-:-:S02]  /*11510*/  LOP3.LUT R6, R54, R6, R57, 0xf6, !PT ;  /* 0x0000000636067212 */ /* 0x000fc400078ef639 */
[----:B------:R-:W-:Y:S02]  /*11520*/  LEA.HI R7, R7, R4, RZ, 0x3 ;  /* 0x0000000407077211 */ /* 0x000fe400078f18ff */
[----:B------:R-:W-:Y:S02]  /*11530*/  LOP3.LUT R4, R55, 0x38, R5, 0xf8, !PT ;  /* 0x0000003837047812 */ /* 0x000fe400078ef805 */
[----:B------:R-:W-:Y:S01]  /*11540*/  LEA R56, R6, UR4, 0x1 ;  /* 0x0000000406387c11 */ /* 0x000fe2000f8e08ff */
        /* <DEDUP_REMOVED lines=19> */
[-C--:B------:R-:W-:Y:S01]  /*11680*/  FMUL.FTZ R35, R50, R8.reuse ;  /* 0x0000000832237220 */ /* 0x080fe20000410000 */
[-C--:B------:R-:W-:Y:S01]  /*11690*/  FFMA.FTZ R44, R47, R21.reuse, -R44 ;  /* 0x000000152f2c7223 */ /* 0x080fe2000001082c */
[----:B------:R-:W-:Y:S01]  /*116a0*/  FFMA.FTZ R40, R49, R21, R40 ;  /* 0x0000001531287223 */ /* 0x000fe20000010028 */
[----:B------:R-:W-:Y:S01]  /*116b0*/  FMUL.FTZ R21, R46, R8 ;  /* 0x000000082e157220 */ /* 0x000fe20000410000 */
[----:B------:R-:W-:Y:S01]  /*116c0*/  FMUL.FTZ R29, R52, R41 ;  /* 0x00000029341d7220 */ /* 0x000fe20000410000 */
[----:B------:R-:W-:-:S02]  /*116d0*/  HADD2.F32 R47, -RZ, R32.H1_H1 ;  /* 0x30000020ff2f7230 */ /* 0x000fc40000004100 */
[-C--:B------:R-:W-:Y:S01]  /*116e0*/  FFMA.FTZ R35, R46, R4.reuse, -R35 ;  /* 0x000000042e237223 */ /* 0x080fe20000010823 */
[----:B------:R-:W-:Y:S01]  /*116f0*/  FMUL.FTZ R41, R48, R41 ;  /* 0x0000002930297220 */ /* 0x000fe20000410000 */
[----:B------:R-:W-:Y:S01]  /*11700*/  FFMA.FTZ R21, R50, R4, R21 ;  /* 0x0000000432157223 */ /* 0x000fe20000010015 */
[--C-:B------:R-:W-:Y:S02]  /*11710*/  HADD2.F32 R42, -RZ, R10.reuse.H0_H0 ;  /* 0x2000000aff2a7230 */ /* 0x100fe40000004100 */
[-C--:B------:R-:W-:Y:S01]  /*11720*/  FMUL.FTZ R4, R51, R9.reuse ;  /* 0x0000000933047220 */ /* 0x080fe20000410000 */
[----:B------:R-:W-:Y:S01]  /*11730*/  FFMA.FTZ R29, R48, R30, -R29 ;  /* 0x0000001e301d7223 */ /* 0x000fe2000001081d */
[----:B------:R-:W-:Y:S02]  /*11740*/  HADD2.F32 R49, -RZ, R33.H0_H0 ;  /* 0x20000021ff317230 */ /* 0x000fe40000004100 */
[----:B------:R-:W-:Y:S01]  /*11750*/  FMUL.FTZ R8, R47, R9 ;  /* 0x000000092f087220 */ /* 0x000fe20000410000 */
[----:B------:R-:W-:-:S02]  /*11760*/  HADD2.F32 R10, -RZ, R10.H1_H1 ;  /* 0x3000000aff0a7230 */ /* 0x000fc40000004100 */
[----:B------:R-:W-:Y:S01]  /*11770*/  FFMA.FTZ R41, R52, R30, R41 ;  /* 0x0000001e34297223 */ /* 0x000fe20000010029 */
[----:B------:R-:W-:Y:S02]  /*11780*/  HADD2.F32 R48, -RZ, R38.H0_H0 ;  /* 0x20000026ff307230 */ /* 0x000fe40000004100 */
[-C--:B------:R-:W-:Y:S01]  /*11790*/  FFMA.FTZ R30, R47, R5.reuse, -R4 ;  /* 0x000000052f1e7223 */ /* 0x080fe20000010804 */
[-C--:B------:R-:W-:Y:S01]  /*117a0*/  FMUL.FTZ R4, R53, R42.reuse ;  /* 0x0000002a35047220 */ /* 0x080fe20000410000 */
[----:B------:R-:W-:Y:S02]  /*117b0*/  HADD2.F32 R46, -RZ, R34.H0_H0 ;  /* 0x20000022ff2e7230 */ /* 0x000fe40000004100 */
[----:B------:R-:W-:Y:S01]  /*117c0*/  FMUL.FTZ R42, R49, R42 ;  /* 0x0000002a312a7220 */ /* 0x000fe20000410000 */
[----:B------:R-:W-:Y:S01]  /*117d0*/  FFMA.FTZ R32, R51, R5, R8 ;  /* 0x0000000533207223 */ /* 0x000fe20000010008 */
[----:B------:R-:W-:Y:S01]  /*117e0*/  FMUL.FTZ R5, R48, R10 ;  /* 0x0000000a30057220 */ /* 0x000fe20000410000 */
[----:B------:R-:W-:-:S02]  /*117f0*/  HADD2.F32 R43, -RZ, R11.H0_H0 ;  /* 0x2000000bff2b7230 */ /* 0x000fc40000004100 */
[-C--:B------:R-:W-:Y:S01]  /*11800*/  FFMA.FTZ R36, R49, R31.reuse, -R4 ;  /* 0x0000001f31247223 */ /* 0x080fe20000010804 */
[----:B------:R-:W-:Y:S01]  /*11810*/  FFMA.FTZ R42, R53, R31, R42 ;  /* 0x0000001f352a7223 */ /* 0x000fe2000001002a */
[----:B------:R-:W-:Y:S02]  /*11820*/  HADD2.F32 R11, -RZ, R11.H1_H1 ;  /* 0x3000000bff0b7230 */ /* 0x000fe40000004100 */
[C---:B------:R-:W-:Y:S01]  /*11830*/  FFMA.FTZ R31, R46.reuse, R6, -R5 ;  /* 0x000000062e1f7223 */ /* 0x040fe20000010805 */
[----:B------:R-:W-:Y:S02]  /*11840*/  HADD2.F32 R47, -RZ, R37.H1_H1 ;  /* 0x30000025ff2f7230 */ /* 0x000fe40000004100 */
[----:B------:R-:W-:Y:S01]  /*11850*/  FMUL.FTZ R9, R46, R10 ;  /* 0x0000000a2e097220 */ /* 0x000fe20000410000 */
[----:B------:R-:W-:Y:S02]  /*11860*/  HADD2.F32 R49, -RZ, R38.H1_H1 ;  /* 0x30000026ff317230 */ /* 0x000fe40000004100 */
[----:B------:R-:W-:-:S02]  /*11870*/  HADD2.F32 R5, -RZ, R33.H1_H1 ;  /* 0x30000021ff057230 */ /* 0x000fc40000004100 */
[----:B------:R-:W-:Y:S01]  /*11880*/  FFMA.FTZ R33, R48, R6, R9 ;  /* 0x0000000630217223 */ /* 0x000fe20000010009 */
[----:B------:R-:W-:Y:S02]  /*11890*/  HADD2.F32 R37, -RZ, R34.H1_H1 ;  /* 0x30000022ff257230 */ /* 0x000fe40000004100 */
[----:B------:R-:W-:Y:S01]  /*118a0*/  FMUL.FTZ R4, R47, R43 ;  /* 0x0000002b2f047220 */ /* 0x000fe20000410000 */
[--C-:B------:R-:W-:Y:S02]  /*118b0*/  HADD2.F32 R39, -RZ, R7.reuse.H0_H0 ;  /* 0x20000007ff277230 */ /* 0x100fe40000004100 */
[----:B------:R-:W-:Y:S01]  /*118c0*/  FMUL.FTZ R8, R49, R11 ;  /* 0x0000000b31087220 */ /* 0x000fe20000410000 */
[----:B------:R-:W-:Y:S02]  /*118d0*/  HADD2.F32 R7, -RZ, R7.H1_H1 ;  /* 0x30000007ff077230 */ /* 0x000fe40000004100 */
[----:B------:R-:W-:Y:S01]  /*118e0*/  FMUL.FTZ R6, R5, R43 ;  /* 0x0000002b05067220 */ /* 0x000fe20000410000 */
[----:B------:R-:W-:Y:S01]  /*118f0*/  FMUL.FTZ R10, R37, R11 ;  /* 0x0000000b250a7220 */ /* 0x000fe20000410000 */
[----:B------:R-:W-:Y:S01]  /*11900*/  FFMA.FTZ R11, R5, R39, -R4 ;  /* 0x00000027050b7223 */ /* 0x000fe20000010804 */
[----:B------:R-:W-:Y:S01]  /*11910*/  F2FP.F16.F32.PACK_AB R4, R35, R44 ;  /* 0x0000002c2304723e */ /* 0x000fe200000000ff */
[----:B------:R-:W-:Y:S01]  /*11920*/  FFMA.FTZ R34, R37, R7, -R8 ;  /* 0x0000000725227223 */ /* 0x000fe20000010808 */
[----:B------:R-:W-:Y:S01]  /*11930*/  FFMA.FTZ R39, R47, R39, R6 ;  /* 0x000000272f277223 */ /* 0x000fe20000010006 */
[----:B------:R-:W-:Y:S01]  /*11940*/  FFMA.FTZ R38, R49, R7, R10 ;  /* 0x0000000731267223 */ /* 0x000fe2000001000a */
        /* <DEDUP_REMOVED lines=9> */
.L_x_628:
[----:B------:R-:W-:Y:S05]  /*119e0*/  BSYNC B1 ;  /* 0x0000000000017941 */ /* 0x000fea0003800000 */
.L_x_627:
[----:B------:R-:W-:Y:S05]  /*119f0*/  @P1 BRA `(.L_x_603) ;  /* 0x0000000400781947 */ /* 0x000fea0003800000 */
[----:B------:R-:W-:Y:S01]  /*11a00*/  LEA.HI R0, R0, R213, RZ, 0x6 ;  /* 0x000000d500007211 */ /* 0x000fe200078f30ff */
[--C-:B------:R-:W-:Y:S01]  /*11a10*/  HADD2.F32 R36, -RZ, R24.reuse.H0_H0 ;  /* 0x20000018ff247230 */ /* 0x100fe20000004100 */
[----:B------:R-:W-:Y:S01]  /*11a20*/  LEA.HI R2, R45, R2, RZ, 0x1d ;  /* 0x000000022d027211 */ /* 0x000fe200078fe8ff */
[----:B------:R-:W-:Y:S01]  /*11a30*/  HADD2.F32 R34, -RZ, R13.H0_H0 ;  /* 0x2000000dff227230 */ /* 0x000fe20000004100 */
[----:B0-----:R-:W-:Y:S01]  /*11a40*/  LOP3.LUT R4, R55, 0x38, R3, 0xf8, !PT ;  /* 0x0000003837047812 */ /* 0x001fe200078ef803 */
[----:B------:R-:W-:Y:S01]  /*11a50*/  IMAD.SHL.U32 R0, R0, 0x80, RZ ;  /* 0x0000008000007824 */ /* 0x000fe200078e00ff */
[----:B------:R-:W-:Y:S01]  /*11a60*/  SHF.R.S32.HI R3, RZ, 0x1f, R2 ;  /* 0x0000001fff037819 */ /* 0x000fe20000011402 */
[----:B------:R-:W-:Y:S01]  /*11a70*/  HADD2.F32 R38, -RZ, R25.H0_H0 ;  /* 0x20000019ff267230 */ /* 0x000fe20000004100 */
[----:B-----5:R-:W-:Y:S01]  /*11a80*/  R2UR UR4, R58 ;  /* 0x000000003a0472ca */ /* 0x020fe200000e0000 */
[----:B------:R-:W-:Y:S01]  /*11a90*/  HADD2.F32 R40, -RZ, R24.H1_H1 ;  /* 0x30000018ff287230 */ /* 0x000fe20000004100 */
[----:B------:R-:W-:Y:S01]  /*11aa0*/  LOP3.LUT R5, R0, 0xffffe000, RZ, 0xc0, !PT ;  /* 0xffffe00000057812 */ /* 0x000fe200078ec0ff */
[----:B------:R-:W-:Y:S01]  /*11ab0*/  IMAD.SHL.U32 R0, R2, 0x8, RZ ;  /* 0x0000000802007824 */ /* 0x000fe200078e00ff */
[----:B------:R-:W-:Y:S01]  /*11ac0*/  LEA.HI R3, R3, R2, RZ, 0x3 ;  /* 0x0000000203037211 */ /* 0x000fe200078f18ff */
[----:B------:R-:W-:Y:S01]  /*11ad0*/  HADD2.F32 R24, -RZ, R13.H1_H1 ;  /* 0x3000000dff187230 */ /* 0x000fe20000004100 */
[----:B------:R-:W-:Y:S01]  /*11ae0*/  LOP3.LUT R4, R4, R57, RZ, 0x3c, !PT ;  /* 0x0000003904047212 */ /* 0x000fe200078e3cff */
[----:B------:R-:W-:Y:S01]  /*11af0*/  HADD2.F32 R37, -RZ, R25.H1_H1 ;  /* 0x30000019ff257230 */ /* 0x000fe20000004100 */
[----:B------:R-:W-:-:S02]  /*11b00*/  LOP3.LUT R0, R55, 0x38, R0, 0xf8, !PT ;  /* 0x0000003837007812 */ /* 0x000fc400078ef800 */
[----:B------:R-:W-:Y:S02]  /*11b10*/  SHF.L.U32 R3, R3, 0xa, RZ ;  /* 0x0000000a03037819 */ /* 0x000fe400000006ff */
[----:B------:R-:W-:Y:S02]  /*11b20*/  LOP3.LUT R0, R0, R57, RZ, 0x3c, !PT ;  /* 0x0000003900007212 */ /* 0x000fe400078e3cff */
[----:B------:R-:W-:Y:S02]  /*11b30*/  LOP3.LUT R3, R3, 0x7fffe000, RZ, 0xc0, !PT ;  /* 0x7fffe00003037812 */ /* 0x000fe400078ec0ff */
[--C-:B------:R-:W-:Y:S02]  /*11b40*/  IADD3 R4, R4, R5, R54.reuse ;  /* 0x0000000504047210 */ /* 0x100fe40007ffe036 */
[----:B------:R-:W-:Y:S02]  /*11b50*/  IADD3 R3, R0, R3, R54 ;  /* 0x0000000300037210 */ /* 0x000fe40007ffe036 */
[----:B------:R-:W-:-:S03]  /*11b60*/  LEA R39, R4, UR4, 0x1 ;  /* 0x0000000404277c11 */ /* 0x000fc6000f8e08ff */
[----:B------:R-:W-:Y:S02]  /*11b70*/  IMAD R3, R3, 0x2, R22 ;  /* 0x0000000203037824 */ /* 0x000fe400078e0216 */
[----:B------:R-:W0:Y:S04]  /*11b80*/  LDS.128 R4, [R39] ;  /* 0x0000000027047984 */ /* 0x000e280000000c00 */
[----:B------:R-:W1:Y:S01]  /*11b90*/  LDS.128 R8, [R3+0x14400] ;  /* 0x0144000003087984 */ /* 0x000e620000000c00 */
[--C-:B0-----:R-:W-:Y:S02]  /*11ba0*/  HADD2.F32 R0, -RZ, R4.reuse.H0_H0 ;  /* 0x20000004ff007230 */ /* 0x101fe40000004100 */
[----:B------:R-:W-:Y:S02]  /*11bb0*/  HADD2.F32 R4, -RZ, R4.H1_H1 ;  /* 0x30000004ff047230 */ /* 0x000fe40000004100 */
[----:B-1----:R-:W-:-:S02]  /*11bc0*/  HADD2.F32 R29, -RZ, R8.H0_H0 ;  /* 0x20000008ff1d7230 */ /* 0x002fc40000004100 */
[----:B------:R-:W-:Y:S02]  /*11bd0*/  HADD2.F32 R8, -RZ, R8.H1_H1 ;  /* 0x30000008ff087230 */ /* 0x000fe40000004100 */
[----:B------:R-:W-:Y:S02]  /*11be0*/  HADD2.F32 R30, -RZ, R9.H0_H0 ;  /* 0x20000009ff1e7230 */ /* 0x000fe40000004100 */
[-C--:B------:R-:W-:Y:S01]  /*11bf0*/  FMUL.FTZ R33, R36, R29.reuse ;  /* 0x0000001d24217220 */ /* 0x080fe20000410000 */
[----:B------:R-:W-:Y:S01]  /*11c00*/  FMUL.FTZ R29, R34, R29 ;  /* 0x0000001d221d7220 */ /* 0x000fe20000410000 */
[----:B------:R-:W-:Y:S01]  /*11c10*/  FMUL.FTZ R35, R38, R8 ;  /* 0x0000000826237220 */ /* 0x000fe20000410000 */
[----:B------:R-:W-:Y:S02]  /*11c20*/  HADD2.F32 R2, -RZ, R5.H0_H0 ;  /* 0x20000005ff027230 */ /* 0x000fe40000004100 */
[----:B------:R-:W-:Y:S01]  /*11c30*/  FFMA.FTZ R33, R34, R0, -R33 ;  /* 0x0000000022217223 */ /* 0x000fe20000010821 */
[----:B------:R-:W-:-:S02]  /*11c40*/  HADD2.F32 R34, -RZ, R14.H0_H0 ;  /* 0x2000000eff227230 */ /* 0x000fc40000004100 */
[----:B------:R-:W-:Y:S01]  /*11c50*/  FFMA.FTZ R29, R36, R0, R29 ;  /* 0x00000000241d7223 */ /* 0x000fe2000001001d */
[----:B------:R-:W-:Y:S02]  /*11c60*/  HADD2.F32 R9, -RZ, R9.H1_H1 ;  /* 0x30000009ff097230 */ /* 0x000fe40000004100 */
[----:B------:R-:W-:Y:S01]  /*11c70*/  FMUL.FTZ R25, R24, R30 ;  /* 0x0000001e18197220 */ /* 0x000fe20000410000 */
[----:B------:R-:W-:Y:S02]  /*11c80*/  HADD2.F32 R5, -RZ, R5.H1_H1 ;  /* 0x30000005ff057230 */ /* 0x000fe40000004100 */
[C---:B------:R-:W-:Y:S01]  /*11c90*/  FMUL.FTZ R13, R34.reuse, R8 ;  /* 0x00000008220d7220 */ /* 0x040fe20000410000 */
[----:B------:R-:W-:Y:S01]  /*11ca0*/  FFMA.FTZ R0, R34, R4, -R35 ;  /* 0x0000000422007223 */ /* 0x000fe20000010823 */
[----:B------:R-:W-:Y:S01]  /*11cb0*/  FMUL.FTZ R35, R40, R30 ;  /* 0x0000001e28237220 */ /* 0x000fe20000410000 */
[----:B------:R-:W-:Y:S02]  /*11cc0*/  HADD2.F32 R31, -RZ, R10.H0_H0 ;  /* 0x2000000aff1f7230 */ /* 0x000fe40000004100 */
[----:B------:R-:W-:Y:S01]  /*11cd0*/  FFMA.FTZ R8, R38, R4, R13 ;  /* 0x0000000426087223 */ /* 0x000fe2000001000d */
[----:B------:R-:W-:-:S02]  /*11ce0*/  HADD2.F32 R13, -RZ, R14.H1_H1 ;  /* 0x3000000eff0d7230 */ /* 0x000fc40000004100 */
[-C--:B------:R-:W-:Y:S01]  /*11cf0*/  FFMA.FTZ R35, R24, R2.reuse, -R35 ;  /* 0x0000000218237223 */ /* 0x080fe20000010823 */
[----:B------:R-:W-:Y:S01]  /*11d00*/  FFMA.FTZ R25, R40, R2, R25 ;  /* 0x0000000228197223 */ /* 0x000fe20000010019 */
[----:B------:R-:W-:Y:S02]  /*11d10*/  HADD2.F32 R10, -RZ, R10.H1_H1 ;  /* 0x3000000aff0a7230 */ /* 0x000fe40000004100 */
[-C--:B------:R-:W-:Y:S01]  /*11d20*/  FMUL.FTZ R2, R37, R9.reuse ;  /* 0x0000000925027220 */ /* 0x080fe20000410000 */
[C---:B------:R-:W-:Y:S01]  /*11d30*/  FMUL.FTZ R4, R13.reuse, R9 ;  /* 0x000000090d047220 */ /* 0x040fe20000410000 */
[----:B------:R-:W-:Y:S01]  /*11d40*/  HADD2.F32 R36, -RZ, R27.H0_H0 ;  /* 0x2000001bff247230 */ /* 0x000fe20000004100 */
[----:B------:R-:W-:Y:S01]  /*11d50*/  F2FP.F16.F32.PACK_AB R8, R8, R29 ;  /* 0x0000001d0808723e */ /* 0x000fe200000000ff */
[----:B------:R-:W-:Y:S02]  /*11d60*/  HADD2.F32 R34, -RZ, R26.H0_H0 ;  /* 0x2000001aff227230 */ /* 0x000fe40000004100 */
[----:B------:R-:W-:Y:S01]  /*11d70*/  FFMA.FTZ R2, R13, R5, -R2 ;  /* 0x000000050d027223 */ /* 0x000fe20000010802 */
[----:B------:R-:W-:-:S02]  /*11d80*/  HADD2.F32 R12, -RZ, R6.H0_H0 ;  /* 0x20000006ff0c7230 */ /* 0x000fc40000004100 */
[----:B------:R-:W-:Y:S01]  /*11d90*/  FFMA.FTZ R14, R37, R5, R4 ;  /* 0x00000005250e7223 */ /* 0x000fe20000010004 */
[----:B------:R-:W-:Y:S02]  /*11da0*/  HADD2.F32 R24, -RZ, R15.H0_H0 ;  /* 0x2000000fff187230 */ /* 0x000fe40000004100 */
[----:B------:R-:W-:Y:S01]  /*11db0*/  FMUL.FTZ R5, R36, R10 ;  /* 0x0000000a24057220 */ /* 0x000fe20000410000 */
[----:B------:R-:W-:Y:S02]  /*11dc0*/  HADD2.F32 R30, -RZ, R20.H0_H0 ;  /* 0x20000014ff1e7230 */ /* 0x000fe40000004100 */
[-C--:B------:R-:W-:Y:S01]  /*11dd0*/  FMUL.FTZ R9, R34, R31.reuse ;  /* 0x0000001f22097220 */ /* 0x080fe20000410000 */
[----:B------:R-:W-:Y:S02]  /*11de0*/  HADD2.F32 R6, -RZ, R6.H1_H1 ;  /* 0x30000006ff067230 */ /* 0x000fe40000004100 */
[----:B------:R-:W-:Y:S01]  /*11df0*/  FMUL.FTZ R31, R24, R31 ;  /* 0x0000001f181f7220 */ /* 0x000fe20000410000 */
[----:B------:R-:W-:-:S02]  /*11e00*/  HADD2.F32 R32, -RZ, R11.H0_H0 ;  /* 0x2000000bff207230 */ /* 0x000fc40000004100 */
[C---:B------:R-:W-:Y:S01]  /*11e10*/  FMUL.FTZ R13, R30.reuse, R10 ;  /* 0x0000000a1e0d7220 */ /* 0x040fe20000410000 */
[----:B------:R-:W-:Y:S02]  /*11e20*/  HADD2.F32 R11, -RZ, R11.H1_H1 ;  /* 0x3000000bff0b7230 */ /* 0x000fe40000004100 */
[----:B------:R-:W-:Y:S01]  /*11e30*/  FFMA.FTZ R10, R30, R6, -R5 ;  /* 0x000000061e0a7223 */ /* 0x000fe20000010805 */
[----:B------:R-:W-:Y:S02]  /*11e40*/  HADD2.F32 R37, -RZ, R26.H1_H1 ;  /* 0x3000001aff257230 */ /* 0x000fe40000004100 */
[-C--:B------:R-:W-:Y:S01]  /*11e50*/  FFMA.FTZ R9, R24, R12.reuse, -R9 ;  /* 0x0000000c18097223 */ /* 0x080fe20000010809 */
[----:B------:R-:W-:Y:S02]  /*11e60*/  HADD2.F32 R27, -RZ, R27.H1_H1 ;  /* 0x3000001bff1b7230 */ /* 0x000fe40000004100 */
[----:B------:R-:W-:Y:S01]  /*11e70*/  FFMA.FTZ R31, R34, R12, R31 ;  /* 0x0000000c221f7223 */ /* 0x000fe2000001001f */
[----:B------:R-:W-:-:S02]  /*11e80*/  HADD2.F32 R15, -RZ, R15.H1_H1 ;  /* 0x3000000fff0f7230 */ /* 0x000fc40000004100 */
[----:B------:R-:W-:Y:S01]  /*11e90*/  FFMA.FTZ R12, R36, R6, R13 ;  /* 0x00000006240c7223 */ /* 0x000fe2000001000d */
[----:B------:R-:W-:Y:S02]  /*11ea0*/  HADD2.F32 R5, -RZ, R20.H1_H1 ;  /* 0x30000014ff057230 */ /* 0x000fe40000004100 */
[-C--:B------:R-:W-:Y:S01]  /*11eb0*/  FMUL.FTZ R4, R37, R32.reuse ;  /* 0x0000002025047220 */ /* 0x080fe20000410000 */
[--C-:B------:R-:W-:Y:S02]  /*11ec0*/  HADD2.F32 R21, -RZ, R7.reuse.H0_H0 ;  /* 0x20000007ff157230 */ /* 0x100fe40000004100 */
[-C--:B------:R-:W-:Y:S01]  /*11ed0*/  FMUL.FTZ R6, R27, R11.reuse ;  /* 0x0000000b1b067220 */ /* 0x080fe20000410000 */
        /* <DEDUP_REMOVED lines=14> */
[----:B------:R-:W-:-:S05]  /*11fc0*/  F2FP.F16.F32.PACK_AB R9, R14, R25 ;  /* 0x000000190e09723e */ /* 0x000fca00000000ff */
[----:B------:R0:W-:Y:S02]  /*11fd0*/  STS.128 [R3+0x14400], R8 ;  /* 0x0144000803007388 */ /* 0x0001e40000000c00 */
.L_x_603:
[----:B------:R-:W-:Y:S05]  /*11fe0*/  BSYNC B0 ;  /* 0x0000000000007941 */ /* 0x000fea0003800000 */
.L_x_572:
[----:B------:R-:W-:Y:S01]  /*11ff0*/  @!PT LDS RZ, [RZ] ;  /* 0x00000000fffff984 */ /* 0x000fe20000000800 */
[----:B------:R-:W-:Y:S01]  /*12000*/  @!PT LDS RZ, [RZ] ;  /* 0x00000000fffff984 */ /* 0x000fe20000000800 */
[----:B------:R-:W-:Y:S01]  /*12010*/  @!PT LDS RZ, [RZ] ;  /* 0x00000000fffff984 */ /* 0x000fe20000000800 */
[----:B------:R-:W-:Y:S01]  /*12020*/  @!PT LDS RZ, [RZ] ;  /* 0x00000000fffff984 */ /* 0x000fe20000000800 */
[----:B------:R1:W-:Y:S06]  /*12030*/  MEMBAR.ALL.CTA ;  /* 0x0000000000007992 */ /* 0x0003ec0000008000 */
[----:B-1----:R-:W1:Y:S01]  /*12040*/  FENCE.VIEW.ASYNC.S ;  /* 0x00000000000073c6 */ /* 0x002e620000000000 */
[----:B------:R-:W-:Y:S05]  /*12050*/  WARPSYNC.ALL ;  /* 0x0000000000007948 */ /* 0x000fea0003800000 */
[----:B-1----:R-:W-:Y:S06]  /*12060*/  BAR.SYNC.DEFER_BLOCKING 0xd, 0x100 ;  /* 0x0344000000007b1d */ /* 0x002fec0000010000 */
.L_x_570:
[----:B------:R-:W-:-:S06]  /*12070*/  ULOP3.LUT UR4, UR60, 0x1, URZ, 0xfc, !UPT ;  /* 0x000000013c047892 */ /* 0x000fcc000f8efc3f */
[----:B------:R-:W-:-:S05]  /*12080*/  IMAD.U32 R0, RZ, RZ, UR4 ;  /* 0x00000004ff007e24 */ /* 0x000fca000f8e00ff */
[----:B------:R-:W-:-:S13]  /*12090*/  ISETP.NE.AND P0, PT, R0, 0x3, PT ;  /* 0x000000030000780c */ /* 0x000fda0003f05270 */
[----:B------:R-:W-:Y:S05]  /*120a0*/  @!P0 BRA `(.L_x_629) ;  /* 0x0000000000048947 */ /* 0x000fea0003800000 */
[----:B------:R-:W-:Y:S01]  /*120b0*/  BPT.TRAP 0x1 ;  /* 0x000000040000795c */ /* 0x000fe20000300000 */
.L_x_629:
[----:B------:R-:W-:Y:S02]  /*120c0*/  LEA R0, R225, R22, 0x3 ;  /* 0x00000016e1007211 */ /* 0x000fe400078e18ff */
[----:B01----:R-:W-:-:S04]  /*120d0*/  SHF.L.U32 R3, R229, 0x1f, RZ ;  /* 0x0000001fe5037819 */ /* 0x003fc800000006ff */
[----:B------:R0:W1:Y:S01]  /*120e0*/  SYNCS.PHASECHK.TRANS64.TRYWAIT P1, [R0+URZ+0x38830], R3 ;  /* 0x03883003000075a7 */ /* 0x000062000802017f */
[----:B------:R-:W-:Y:S05]  /*120f0*/  @!P0 BRA `(.L_x_630) ;  /* 0x0000000000048947 */ /* 0x000fea0003800000 */
[----:B------:R-:W-:Y:S01]  /*12100*/  BPT.TRAP 0x1 ;  /* 0x000000040000795c */ /* 0x000fe20000300000 */
.L_x_630:
[----:B------:R-:W-:Y:S01]  /*12110*/  IMAD.MOV.U32 R151, RZ, RZ, RZ ;  /* 0x000000ffff977224 */ /* 0x000fe200078e00ff */
[----:B-1----:R-:W-:Y:S06]  /*12120*/  @P1 BRA `(.L_x_631) ;  /* 0x0000000000081947 */ /* 0x002fec0003800000 */
[----:B------:R-:W1:Y:S02]  /*12130*/  SYNCS.PHASECHK.TRANS64.TRYWAIT P1, [R0+URZ+0x38830], R3 ;  /* 0x03883003000075a7 */ /* 0x000e64000802017f */
[----:B-1----:R-:W-:Y:S05]  /*12140*/  @!P1 BRA `(.L_x_632) ;  /* 0x0000016400ec9947 */ /* 0x002fea0003800000 */
.L_x_631:
[----:B------:R-:W-:Y:S05]  /*12150*/  WARPSYNC.ALL ;  /* 0x0000000000007948 */ /* 0x000fea0003800000 */
[----:B------:R-:W-:Y:S01]  /*12160*/  VIADD R2, R22, 0x24400 ;  /* 0x0002440016027836 */ /* 0x000fe20000000000 */
[----:B------:R-:W-:Y:S01]  /*12170*/  R2UR UR20, R28 ;  /* 0x000000001c1472ca */ /* 0x000fe200000e0000 */
[----:B01----:R-:W-:Y:S01]  /*12180*/  IMAD.MOV.U32 R3, RZ, RZ, 0x40000040 ;  /* 0x40000040ff037424 */ /* 0x003fe200078e00ff */
[----:B--2--5:R-:W-:Y:S01]  /*12190*/  WARPGROUP.ARRIVE ;  /* 0x00000000000079c5 */ /* 0x024fe20000000000 */
[----:B------:R-:W-:Y:S01]  /*121a0*/  UMOV UR25, 0x40000040 ;  /* 0x4000004000197882 */ /* 0x000fe20000000000 */
[----:B------:R-:W-:Y:S01]  /*121b0*/  SHF.R.U32.HI R2, RZ, 0x4, R2 ;  /* 0x00000004ff027819 */ /* 0x000fe20000011602 */
[----:B------:R-:W-:Y:S01]  /*121c0*/  UMOV UR17, UR25 ;  /* 0x0000001900117c82 */ /* 0x000fe20008000000 */
[----:B------:R-:W-:Y:S01]  /*121d0*/  R2UR UR27, R3 ;  /* 0x00000000031b72ca */ /* 0x000fe200000e0000 */
[----:B------:R-:W-:Y:S01]  /*121e0*/  UMOV UR5, UR17 ;  /* 0x0000001100057c82 */ /* 0x000fe20008000000 */
[----:B------:R-:W-:Y:S01]  /*121f0*/  LOP3.LUT R2, R2, 0x3fff, RZ, 0xc0, !PT ;  /* 0x00003fff02027812 */ /* 0x000fe200078ec0ff */
[----:B---34-:R-:W-:Y:S01]  /*12200*/  IMAD.MOV.U32 R7, RZ, RZ, 0x40000040 ;  /* 0x40000040ff077424 */ /* 0x018fe200078e00ff */
[----:B------:R-:W-:Y:S01]  /*12210*/  MOV R5, 0x40000040 ;  /* 0x4000004000057802 */ /* 0x000fe20000000f00 */
[----:B------:R-:W-:Y:S01]  /*12220*/  UMOV UR9, UR17 ;  /* 0x0000001100097c82 */ /* 0x000fe20008000000 */
[----:B------:R-:W-:Y:S01]  /*12230*/  LOP3.LUT R4, R2, 0x10000, RZ, 0xfc, !PT ;  /* 0x0001000002047812 */ /* 0x000fe200078efcff */
[----:B------:R-:W-:Y:S01]  /*12240*/  ULOP3.LUT UR20, UR20, 0x10000, URZ, 0xfc, !UPT ;  /* 0x0001000014147892 */ /* 0x000fe2000f8efc3f */
[----:B------:R-:W-:Y:S01]  /*12250*/  R2UR UR7, R5 ;  /* 0x00000000050772ca */ /* 0x000fe200000e0000 */
[----:B------:R-:W-:Y:S01]  /*12260*/  UMOV UR13, UR17 ;  /* 0x00000011000d7c82 */ /* 0x000fe20008000000 */
[----:B------:R-:W-:Y:S01]  /*12270*/  R2UR UR11, R7 ;  /* 0x00000000070b72ca */ /* 0x000fe200000e0000 */
[----:B------:R-:W-:Y:S01]  /*12280*/  IMAD R2, R225, 0xa00, R4 ;  /* 0x00000a00e1027824 */ /* 0x000fe200078e0204 */
[----:B------:R0:W-:Y:S01]  /*12290*/  STL [R1+0x5c], R4 ;  /* 0x00005c0401007387 */ /* 0x0001e20000100800 */
[----:B------:R-:W-:Y:S01]  /*122a0*/  R2UR UR15, R5 ;  /* 0x00000000050f72ca */ /* 0x000fe200000e0000 */
[----:B------:R-:W-:Y:S01]  /*122b0*/  UMOV UR24, UR20 ;  /* 0x0000001400187c82 */ /* 0x000fe20008000000 */
[C---:B------:R-:W-:Y:S01]  /*122c0*/  VIADD R6, R2.reuse, 0x100 ;  /* 0x0000010002067836 */ /* 0x040fe20000000000 */
[----:B------:R-:W-:Y:S01]  /*122d0*/  R2UR UR26, R2 ;  /* 0x00000000021a72ca */ /* 0x000fe200000e0000 */
[----:B------:R-:W-:Y:S01]  /*122e0*/  UMOV UR16, UR24 ;  /* 0x0000001800107c82 */ /* 0x000fe20008000000 */
[----:B------:R-:W-:Y:S01]  /*122f0*/  R2UR UR19, R7 ;  /* 0x00000000071372ca */ /* 0x000fe200000e0000 */
[----:B------:R-:W-:Y:S01]  /*12300*/  UMOV UR4, UR16 ;  /* 0x0000001000047c82 */ /* 0x000fe20008000000 */
[----:B------:R-:W-:Y:S01]  /*12310*/  R2UR UR10, R6 ;  /* 0x00000000060a72ca */ /* 0x000fe200000e0000 */
[----:B------:R-:W-:Y:S01]  /*12320*/  UMOV UR8, UR16 ;  /* 0x0000001000087c82 */ /* 0x000fe20008000000 */
[C---:B0-----:R-:W-:Y:S01]  /*12330*/  IADD3 R4, R2.reuse, 0x80, RZ ;  /* 0x0000008002047810 */ /* 0x041fe20007ffe0ff */
[----:B------:R-:W-:Y:S01]  /*12340*/  UMOV UR12, UR16 ;  /* 0x00000010000c7c82 */ /* 0x000fe20008000000 */
[----:B------:R-:W-:Y:S01]  /*12350*/  IADD3 R6, R2, 0x200, RZ ;  /* 0x0000020002067810 */ /* 0x000fe20007ffe0ff */
[----:B------:R-:W-:Y:S01]  /*12360*/  IMAD.U32 R10, RZ, RZ, UR24 ;  /* 0x00000018ff0a7e24 */ /* 0x000fe2000f8e00ff */
[----:B------:R-:W-:Y:S01]  /*12370*/  R2UR UR6, R4 ;  /* 0x00000000040672ca */ /* 0x000fe200000e0000 */
[----:B------:R-:W-:Y:S01]  /*12380*/  VIADD R4, R2, 0x180 ;  /* 0x0000018002047836 */ /* 0x000fe20000000000 */
[----:B------:R-:W-:Y:S01]  /*12390*/  R2UR UR18, R6 ;  /* 0x00000000061272ca */ /* 0x000fe200000e0000 */
[----:B------:R-:W-:Y:S01]  /*123a0*/  HGMMA.64x16x16.F32 R56, gdesc[UR24], RZ, !UPT, gsb0 ;  /* 0x00200000183879f0 */ /* 0x000fe2000c0008ff */
[----:B------:R-:W-:Y:S01]  /*123b0*/  MOV R5, 0x40000040 ;  /* 0x4000004000057802 */ /* 0x000fe20000000f00 */
[----:B------:R-:W-:Y:S01]  /*123c0*/  IMAD.U32 R11, RZ, RZ, UR25 ;  /* 0x00000019ff0b7e24 */ /* 0x000fe2000f8e00ff */
[----:B------:R-:W-:Y:S01]  /*123d0*/  R2UR UR14, R4 ;  /* 0x00000000040e72ca */ /* 0x000fe200000e0000 */
[----:B------:R-:W-:Y:S01]  /*123e0*/  UMOV UR25, 0x40000040 ;  /* 0x4000004000197882 */ /* 0x000fe20000000000 */
[C---:B------:R-:W-:Y:S01]  /*123f0*/  IADD3 R4, R2.reuse, 0x2, RZ ;  /* 0x0000000202047810 */ /* 0x040fe20007ffe0ff */
[----:B------:R-:W-:Y:S01]  /*12400*/  VIADD R6, R2, 0x82 ;  /* 0x0000008202067836 */ /* 0x000fe20000000000 */
[----:B------:R-:W-:Y:S01]  /*12410*/  R2UR UR27, R5 ;  /* 0x00000000051b72ca */ /* 0x000fe200000e0000 */
[----:B------:R-:W-:Y:S01]  /*12420*/  IMAD.MOV.U32 R7, RZ, RZ, 0x40000040 ;  /* 0x40000040ff077424 */ /* 0x000fe200078e00ff */
[----:B------:R-:W-:Y:S01]  /*12430*/  R2UR UR26, R4 ;  /* 0x00000000041a72ca */ /* 0x000fe200000e0000 */
[C---:B------:R-:W-:Y:S01]  /*12440*/  VIADD R8, R2.reuse, 0x102 ;  /* 0x0000010202087836 */ /* 0x040fe20000000000 */
[----:B------:R-:W-:Y:S01]  /*12450*/  MOV R9, 0x40000040 ;  /* 0x4000004000097802 */ /* 0x000fe20000000f00 */
[----:B------:R-:W-:Y:S01]  /*12460*/  VIADD R4, R2, 0x182 ;  /* 0x0000018202047836 */ /* 0x000fe20000000000 */
[----:B------:R0:W-:Y:S01]  /*12470*/  STL.64 [R1+0x8], R10 ;  /* 0x0000080a01007387 */ /* 0x0001e20000100a00 */
[----:B------:R-:W-:Y:S01]  /*12480*/  IMAD.MOV.U32 R5, RZ, RZ, 0x40000040 ;  /* 0x40000040ff057424 */ /* 0x000fe200078e00ff */
[----:B------:R-:W-:Y:S01]  /*12490*/  UIADD3 UR56, UR20, 0x804, URZ ;  /* 0x0000080414387890 */ /* 0x000fe2000fffe03f */
[----:B------:R-:W-:Y:S01]  /*124a0*/  IMAD.MOV.U32 R3, RZ, RZ, 0x40000040 ;  /* 0x40000040ff037424 */ /* 0x000fe200078e00ff */
[----:B------:R-:W-:Y:S01]  /*124b0*/  UMOV UR57, 0x40000040 ;  /* 0x4000004000397882 */ /* 0x000fe20000000000 */
[----:B------:R-:W-:Y:S01]  /*124c0*/  UIADD3 UR52, UR20, 0x806, URZ ;  /* 0x0000080614347890 */ /* 0x000fe2000fffe03f */
[----:B------:R-:W-:Y:S01]  /*124d0*/  UMOV UR53, 0x40000040 ;  /* 0x4000004000357882 */ /* 0x000fe20000000000 */
[----:B------:R-:W-:Y:S01]  /*124e0*/  UIADD3 UR48, UR20, 0xc00, URZ ;  /* 0x00000c0014307890 */ /* 0x000fe2000fffe03f */
[----:B------:R-:W-:Y:S01]  /*124f0*/  UMOV UR49, 0x40000040 ;  /* 0x4000004000317882 */ /* 0x000fe20000000000 */
[----:B------:R-:W-:Y:S01]  /*12500*/  UIADD3 UR44, UR20, 0xc02, URZ ;  /* 0x00000c02142c7890 */ /* 0x000fe2000fffe03f */
[----:B0-----:R-:W-:Y:S01]  /*12510*/  IMAD.U32 R11, RZ, RZ, UR25 ;  /* 0x00000019ff0b7e24 */ /* 0x001fe2000f8e00ff */
[----:B------:R-:W-:Y:S01]  /*12520*/  UMOV UR45, 0x40000040 ;  /* 0x40000040002d7882 */ /* 0x000fe20000000000 */
[----:B------:R-:W-:Y:S01]  /*12530*/  UIADD3 UR40, UR20, 0xc04, URZ ;  /* 0x00000c0414287890 */ /* 0x000fe2000fffe03f */
[----:B------:R-:W-:Y:S01]  /*12540*/  UMOV UR41, 0x40000040 ;  /* 0x4000004000297882 */ /* 0x000fe20000000000 */
[----:B------:R-:W-:Y:S01]  /*12550*/  UIADD3 UR36, UR20, 0xc06, URZ ;  /* 0x00000c0614247890 */ /* 0x000fe2000fffe03f */
[----:B------:R-:W-:Y:S01]  /*12560*/  UMOV UR37, 0x40000040 ;  /* 0x4000004000257882 */ /* 0x000fe20000000000 */
[----:B------:R-:W-:-:S02]  /*12570*/  WARPGROUP.DEPBAR.LE gsb0, 0x0 ;  /* 0x00008000000079c5 */ /* 0x000fc40000010000 */
[----:B------:R-:W-:-:S06]  /*12580*/  WARPGROUP.ARRIVE ;  /* 0x00000000000079c5 */ /* 0x000fcc0000000000 */
[----:B------:R-:W-:Y:S01]  /*12590*/  HGMMA.64x16x16.F32 R48, gdesc[UR4], RZ, !UPT, gsb0 ;  /* 0x00200000043079f0 */ /* 0x000fe2000c0008ff */
[----:B------:R-:W-:Y:S01]  /*125a0*/  UIADD3 UR4, UR20, 0x2, URZ ;  /* 0x0000000214047890 */ /* 0x000fe2000fffe03f */
[----:B------:R-:W-:Y:S01]  /*125b0*/  R2UR UR6, R6 ;  /* 0x00000000060672ca */ /* 0x000fe200000e0000 */
[----:B------:R-:W-:Y:S01]  /*125c0*/  VIADD R6, R2, 0x202 ;  /* 0x0000020202067836 */ /* 0x000fe20000000000 */
[----:B------:R-:W-:Y:S02]  /*125d0*/  R2UR UR7, R7 ;  /* 0x00000000070772ca */ /* 0x000fe400000e0000 */
[----:B------:R-:W-:Y:S02]  /*125e0*/  MOV R7, 0x40000040 ;  /* 0x4000004000077802 */ /* 0x000fe40000000f00 */
[----:B------:R-:W-:Y:S02]  /*125f0*/  UMOV UR24, UR4 ;  /* 0x0000000400187c82 */ /* 0x000fe40008000000 */
[----:B------:R-:W-:-:S05]  /*12600*/  IMAD.U32 R10, RZ, RZ, UR24 ;  /* 0x00000018ff0a7e24 */ /* 0x000fca000f8e00ff */
[----:B------:R0:W-:Y:S01]  /*12610*/  STL.64 [R1], R10 ;  /* 0x0000000a01007387 */ /* 0x0001e20000100a00 */
[----:B------:R-:W-:Y:S02]  /*12620*/  WARPGROUP.DEPBAR.LE gsb0, 0x0 ;  /* 0x00008000000079c5 */ /* 0x000fe40000010000 */
[----:B------:R-:W-:-:S06]  /*12630*/  WARPGROUP.ARRIVE ;  /* 0x00000000000079c5 */ /* 0x000fcc0000000000 */
[----:B------:R-:W-:Y:S01]  /*12640*/  HGMMA.64x16x16.F32 R40, gdesc[UR8], RZ, !UPT, gsb0 ;  /* 0x00200000082879f0 */ /* 0x000fe2000c0008ff */
[----:B------:R-:W-:Y:S01]  /*12650*/  R2UR UR10, R8 ;  /* 0x00000000080a72ca */ /* 0x000fe200000e0000 */
[----:B------:R-:W-:Y:S01]  /*12660*/  VIADD R8, R2, 0x104 ;  /* 0x0000010402087836 */ /* 0x000fe20000000000 */
[----:B------:R-:W-:Y:S02]  /*12670*/  R2UR UR11, R9 ;  /* 0x00000000090b72ca */ /* 0x000fe400000e0000 */
[----:B------:R-:W-:Y:S01]  /*12680*/  MOV R9, 0x40000040 ;  /* 0x4000004000097802 */ /* 0x000fe20000000f00 */
[----:B------:R-:W-:Y:S02]  /*12690*/  WARPGROUP.DEPBAR.LE gsb0, 0x0 ;  /* 0x00008000000079c5 */ /* 0x000fe40000010000 */
[----:B------:R-:W-:-:S06]  /*126a0*/  WARPGROUP.ARRIVE ;  /* 0x00000000000079c5 */ /* 0x000fcc0000000000 */
[----:B------:R-:W-:Y:S01]  /*126b0*/  HGMMA.64x16x16.F32 R32, gdesc[UR12], RZ, !UPT, gsb0 ;  /* 0x002000000c2079f0 */ /* 0x000fe2000c0008ff */
[----:B------:R-:W-:Y:S02]  /*126c0*/  R2UR UR14, R4 ;  /* 0x00000000040e72ca */ /* 0x000fe400000e0000 */
[----:B------:R-:W-:Y:S02]  /*126d0*/  R2UR UR15, R5 ;  /* 0x00000000050f72ca */ /* 0x000fe400000e0000 */
[----:B------:R-:W-:Y:S02]  /*126e0*/  IADD3 R4, R2, 0x4, RZ ;  /* 0x0000000402047810 */ /* 0x000fe40007ffe0ff */
[----:B------:R-:W-:Y:S01]  /*126f0*/  MOV R5, 0x40000040 ;  /* 0x4000004000057802 */ /* 0x000fe20000000f00 */
[----:B------:R-:W-:Y:S02]  /*12700*/  WARPGROUP.DEPBAR.LE gsb0, 0x0 ;  /* 0x00008000000079c5 */ /* 0x000fe40000010000 */
[----:B------:R-:W-:-:S06]  /*12710*/  WARPGROUP.ARRIVE ;  /* 0x00000000000079c5 */ /* 0x000fcc0000000000 */
[----:B------:R-:W-:Y:S01]  /*12720*/  HGMMA.64x16x16.F32 R24, gdesc[UR16], RZ, !UPT, gsb0 ;  /* 0x00200000101879f0 */ /* 0x000fe2000c0008ff */
[----:B------:R-:W-:Y:S01]  /*12730*/  UMOV UR16, UR24 ;  /* 0x0000001800107c82 */ /* 0x000fe20008000000 */
[----:B------:R-:W-:Y:S01]  /*12740*/  UMOV UR17, UR25 ;  /* 0x0000001900117c82 */ /* 0x000fe20008000000 */
[----:B------:R-:W-:Y:S01]  /*12750*/  UMOV UR4, UR16 ;  /* 0x0000001000047c82 */ /* 0x000fe20008000000 */
[----:B------:R-:W-:Y:S01]  /*12760*/  UMOV UR5, UR17 ;  /* 0x0000001100057c82 */ /* 0x000fe20008000000 */
[----:B------:R-:W-:Y:S01]  /*12770*/  UMOV UR8, UR16 ;  /* 0x0000001000087c82 */ /* 0x000fe20008000000 */
[----:B------:R-:W-:Y:S01]  /*12780*/  UMOV UR9, UR17 ;  /* 0x0000001100097c82 */ /* 0x000fe20008000000 */
[----:B------:R-:W-:Y:S01]  /*12790*/  UMOV UR12, UR16 ;  /* 0x00000010000c7c82 */ /* 0x000fe20008000000 */
[----:B------:R-:W-:Y:S01]  /*127a0*/  UMOV UR13, UR17 ;  /* 0x00000011000d7c82 */ /* 0x000fe20008000000 */
[----:B------:R-:W-:Y:S01]  /*127b0*/  R2UR UR18, R6 ;  /* 0x00000000061272ca */ /* 0x000fe200000e0000 */
[----:B------:R-:W-:Y:S01]  /*127c0*/  VIADD R6, R2, 0x84 ;  /* 0x0000008402067836 */ /* 0x000fe20000000000 */
[----:B------:R-:W-:Y:S01]  /*127d0*/  R2UR UR19, R7 ;  /* 0x00000000071372ca */ /* 0x000fe200000e0000 */
[----:B------:R-:W-:Y:S01]  /*127e0*/  IMAD.MOV.U32 R7, RZ, RZ, 0x40000040 ;  /* 0x40000040ff077424 */ /* 0x000fe200078e00ff */
[----:B------:R-:W-:-:S02]  /*127f0*/  WARPGROUP.DEPBAR.LE gsb0, 0x0 ;  /* 0x00008000000079c5 */ /* 0x000fc40000010000 */
[----:B------:R-:W-:-:S06]  /*12800*/  WARPGROUP.ARRIVE ;  /* 0x00000000000079c5 */ /* 0x000fcc0000000000 */
[----:B------:R-:W-:Y:S01]  /*12810*/  HGMMA.64x16x16.F32 R56, gdesc[UR24], R56, gsb0 ;  /* 0x00200000183879f0 */ /* 0x000fe20008000838 */
[----:B------:R-:W-:Y:S01]  /*12820*/  R2UR UR26, R4 ;  /* 0x00000000041a72ca */ /* 0x000fe200000e0000 */
[----:B------:R-:W-:Y:S01]  /*12830*/  UMOV UR25, 0x40000040 ;  /* 0x4000004000197882 */ /* 0x000fe20000000000 */
[----:B------:R-:W-:Y:S01]  /*12840*/  R2UR UR27, R5 ;  /* 0x00000000051b72ca */ /* 0x000fe200000e0000 */
[----:B------:R-:W-:Y:S02]  /*12850*/  VIADD R4, R2, 0x184 ;  /* 0x0000018402047836 */ /* 0x000fe40000000000 */
[----:B------:R-:W-:Y:S02]  /*12860*/  IMAD.MOV.U32 R5, RZ, RZ, 0x40000040 ;  /* 0x40000040ff057424 */ /* 0x000fe400078e00ff */
[----:B0-----:R-:W-:Y:S01]  /*12870*/  IMAD.U32 R11, RZ, RZ, UR25 ;  /* 0x00000019ff0b7e24 */ /* 0x001fe2000f8e00ff */
[----:B------:R-:W-:Y:S02]  /*12880*/  WARPGROUP.DEPBAR.LE gsb0, 0x0 ;  /* 0x00008000000079c5 */ /* 0x000fe40000010000 */
[----:B------:R-:W-:-:S06]  /*12890*/  WARPGROUP.ARRIVE ;  /* 0x00000000000079c5 */ /* 0x000fcc0000000000 */
[----:B------:R-:W-:Y:S01]  /*128a0*/  HGMMA.64x16x16.F32 R48, gdesc[UR4], R48, gsb0 ;  /* 0x00200000043079f0 */ /* 0x000fe20008000830 */
[----:B------:R-:W-:Y:S01]  /*128b0*/  UIADD3 UR4, UR20, 0x4, URZ ;  /* 0x0000000414047890 */ /* 0x000fe2000fffe03f */
[----:B------:R-:W-:Y:S01]  /*128c0*/  R2UR UR6, R6 ;  /* 0x00000000060672ca */ /* 0x000fe200000e0000 */
[----:B------:R-:W-:Y:S01]  /*128d0*/  VIADD R6, R2, 0x204 ;  /* 0x0000020402067836 */ /* 0x000fe20000000000 */
[----:B------:R-:W-:Y:S02]  /*128e0*/  R2UR UR7, R7 ;  /* 0x00000000070772ca */ /* 0x000fe400000e0000 */
[----:B------:R-:W-:Y:S02]  /*128f0*/  MOV R7, 0x40000040 ;  /* 0x4000004000077802 */ /* 0x000fe40000000f00 */
[----:B------:R-:W-:Y:S02]  /*12900*/  UMOV UR24, UR4 ;  /* 0x0000000400187c82 */ /* 0x000fe40008000000 */
[----:B------:R-:W-:-:S05]  /*12910*/  IMAD.U32 R10, RZ, RZ, UR24 ;  /* 0x00000018ff0a7e24 */ /* 0x000fca000f8e00ff */
[----:B------:R0:W-:Y:S01]  /*12920*/  STL.64 [R1+0x48], R10 ;  /* 0x0000480a01007387 */ /* 0x0001e20000100a00 */
[----:B------:R-:W-:Y:S02]  /*12930*/  WARPGROUP.DEPBAR.LE gsb0, 0x0 ;  /* 0x00008000000079c5 */ /* 0x000fe40000010000 */
[----:B------:R-:W-:-:S06]  /*12940*/  WARPGROUP.ARRIVE ;  /* 0x00000000000079c5 */ /* 0x000fcc0000000000 */
[----:B------:R-:W-:Y:S01]  /*12950*/  HGMMA.64x16x16.F32 R40, gdesc[UR8], R40, gsb0 ;  /* 0x00200000082879f0 */ /* 0x000fe20008000828 */
[----:B------:R-:W-:Y:S01]  /*12960*/  R2UR UR10, R8 ;  /* 0x00000000080a72ca */ /* 0x000fe200000e0000 */
[----:B------:R-:W-:Y:S01]  /*12970*/  VIADD R8, R2, 0x106 ;  /* 0x0000010602087836 */ /* 0x000fe20000000000 */
[----:B------:R-:W-:Y:S02]  /*12980*/  R2UR UR11, R9 ;  /* 0x00000000090b72ca */ /* 0x000fe400000e0000 */
[----:B------:R-:W-:Y:S01]  /*12990*/  MOV R9, 0x40000040 ;  /* 0x4000004000097802 */ /* 0x000fe20000000f00 */
[----:B------:R-:W-:Y:S02]  /*129a0*/  WARPGROUP.DEPBAR.LE gsb0, 0x0 ;  /* 0x00008000000079c5 */ /* 0x000fe40000010000 */
[----:B------:R-:W-:-:S06]  /*129b0*/  WARPGROUP.ARRIVE ;  /* 0x00000000000079c5 */ /* 0x000fcc0000000000 */
[----:B------:R-:W-:Y:S01]  /*129c0*/  HGMMA.64x16x16.F32 R32, gdesc[UR12], R32, gsb0 ;  /* 0x002000000c2079f0 */ /* 0x000fe20008000820 */
[----:B------:R-:W-:Y:S02]  /*129d0*/  R2UR UR14, R4 ;  /* 0x00000000040e72ca */ /* 0x000fe400000e0000 */
[----:B------:R-:W-:Y:S02]  /*129e0*/  R2UR UR15, R5 ;  /* 0x00000000050f72ca */ /* 0x000fe400000e0000 */
[----:B------:R-:W-:Y:S02]  /*129f0*/  IADD3 R4, R2, 0x6, RZ ;  /* 0x0000000602047810 */ /* 0x000fe40007ffe0ff */
[----:B------:R-:W-:Y:S01]  /*12a00*/  MOV R5, 0x40000040 ;  /* 0x4000004000057802 */ /* 0x000fe20000000f00 */
[----:B------:R-:W-:Y:S02]  /*12a10*/  WARPGROUP.DEPBAR.LE gsb0, 0x0 ;  /* 0x00008000000079c5 */ /* 0x000fe40000010000 */
[----:B------:R-:W-:-:S06]  /*12a20*/  WARPGROUP.ARRIVE ;  /* 0x00000000000079c5 */ /* 0x000fcc0000000000 */
[----:B------:R-:W-:Y:S01]  /*12a30*/  HGMMA.64x16x16.F32 R24, gdesc[UR16], R24, gsb0 ;  /* 0x00200000101879f0 */ /* 0x000fe20008000818 */
        /* <DEDUP_REMOVED lines=339> */
[----:B------:R-:W-:Y:S02]  /*13f70*/  MOV R5, 0x40000040 ;  /* 0x4000004000057802 */ /* 0x000fe40000000f00 */
[----:B------:R-:W-:Y:S01]  /*13f80*/  R2UR UR58, R4 ;  /* 0x00000000043a72ca */ /* 0x000fe200000e0000 */
[----:B------:R-:W-:Y:S01]  /*13f90*/  VIADD R4, R2, 0x684 ;  /* 0x0000068402047836 */ /* 0x000fe20000000000 */
[----:B------:R-:W-:Y:S01]  /*13fa0*/  R2UR UR59, R5 ;  /* 0x00000000053b72ca */ /* 0x000fe200000e0000 */
[----:B------:R-:W-:Y:S01]  /*13fb0*/  IMAD.MOV.U32 R5, RZ, RZ, 0x40000040 ;  /* 0x40000040ff057424 */ /* 0x000fe200078e00ff */
[----:B------:R-:W-:-:S02]  /*13fc0*/  WARPGROUP.DEPBAR.LE gsb0, 0x0 ;  /* 0x00008000000079c5 */ /* 0x000fc40000010000 */
        /* <DEDUP_REMOVED lines=16> */
[----:B------:R-:W-:Y:S03]  /*140d0*/  HGMMA.64x16x16.F32 R56, gdesc[UR24], R56, gsb0 ;  /* 0x00200000183879f0 */ /* 0x000fe60008000838 */
[----:B------:R-:W-:Y:S02]  /*140e0*/  WARPGROUP.DEPBAR.LE gsb0, 0x0 ;  /* 0x00008000000079c5 */ /* 0x000fe40000010000 */
[----:B------:R-:W-:-:S06]  /*140f0*/  WARPGROUP.ARRIVE ;  /* 0x00000000000079c5 */ /* 0x000fcc0000000000 */
[----:B------:R-:W-:Y:S01]  /*14100*/  HGMMA.64x16x16.F32 R48, gdesc[UR4], R48, gsb0 ;  /* 0x00200000043079f0 */ /* 0x000fe20008000830 */
[----:B------:R-:W-:Y:S01]  /*14110*/  R2UR UR6, R8 ;  /* 0x00000000080672ca */ /* 0x000fe200000e0000 */
[----:B------:R-:W-:Y:S01]  /*14120*/  UMOV UR4, UR56 ;  /* 0x0000003800047c82 */ /* 0x000fe20008000000 */
[----:B------:R-:W-:Y:S01]  /*14130*/  R2UR UR7, R9 ;  /* 0x00000000090772ca */ /* 0x000fe200000e0000 */
[----:B------:R-:W-:Y:S01]  /*14140*/  UMOV UR5, UR57 ;  /* 0x0000003900057c82 */ /* 0x000fe20008000000 */
[----:B------:R-:W-:Y:S01]  /*14150*/  IMAD.MOV.U32 R9, RZ, RZ, 0x40000040 ;  /* 0x40000040ff097424 */ /* 0x000fe200078e00ff */
[----:B------:R-:W-:Y:S01]  /*14160*/  IADD3 R8, R2, 0x606, RZ ;  /* 0x0000060602087810 */ /* 0x000fe20007ffe0ff */
[----:B------:R-:W-:Y:S02]  /*14170*/  WARPGROUP.DEPBAR.LE gsb0, 0x0 ;  /* 0x00008000000079c5 */ /* 0x000fe40000010000 */
[----:B------:R-:W-:-:S06]  /*14180*/  WARPGROUP.ARRIVE ;  /* 0x00000000000079c5 */ /* 0x000fcc0000000000 */
[----:B------:R-:W-:Y:S01]  /*14190*/  HGMMA.64x16x16.F32 R40, gdesc[UR8], R40, gsb0 ;  /* 0x00200000082879f0 */ /* 0x000fe20008000828 */
[----:B------:R-:W-:Y:S01]  /*141a0*/  R2UR UR10, R4 ;  /* 0x00000000040a72ca */ /* 0x000fe200000e0000 */
[----:B------:R-:W-:Y:S01]  /*141b0*/  UMOV UR8, UR56 ;  /* 0x0000003800087c82 */ /* 0x000fe20008000000 */
[----:B------:R-:W-:Y:S01]  /*141c0*/  R2UR UR11, R5 ;  /* 0x00000000050b72ca */ /* 0x000fe200000e0000 */
[----:B------:R-:W-:Y:S01]  /*141d0*/  UMOV UR9, UR57 ;  /* 0x0000003900097c82 */ /* 0x000fe20008000000 */
[----:B------:R-:W-:Y:S02]  /*141e0*/  VIADD R4, R2, 0x506 ;  /* 0x0000050602047836 */ /* 0x000fe40000000000 */
[----:B------:R-:W-:-:S03]  /*141f0*/  IMAD.MOV.U32 R5, RZ, RZ, 0x40000040 ;  /* 0x40000040ff057424 */ /* 0x000fc600078e00ff */
        /* <DEDUP_REMOVED lines=9> */
[----:B------:R-:W-:Y:S02]  /*14290*/  WARPGROUP.DEPBAR.LE gsb0, 0x0 ;  /* 0x00008000000079c5 */ /* 0x000fe40000010000 */
[----:B------:R-:W-:-:S06]  /*142a0*/  WARPGROUP.ARRIVE ;  /* 0x00000000000079c5 */ /* 0x000fcc0000000000 */
[----:B------:R-:W-:Y:S01]  /*142b0*/  HGMMA.64x16x16.F32 R24, gdesc[UR16], R24, gsb0 ;  /* 0x00200000101879f0 */ /* 0x000fe20008000818 */
[----:B------:R-:W-:Y:S01]  /*142c0*/  R2UR UR18, R6 ;  /* 0x00000000061272ca */ /* 0x000fe200000e0000 */
[----:B------:R-:W-:Y:S01]  /*142d0*/  UMOV UR16, UR56 ;  /* 0x0000003800107c82 */ /* 0x000fe20008000000 */
[----:B------:R-:W-:Y:S01]  /*142e0*/  R2UR UR19, R7 ;  /* 0x00000000071372ca */ /* 0x000fe200000e0000 */
[----:B------:R-:W-:Y:S01]  /*142f0*/  UMOV UR17, UR57 ;  /* 0x0000003900117c82 */ /* 0x000fe20008000000 */
[----:B------:R-:W-:Y:S01]  /*14300*/  VIADD R6, R2, 0x704 ;  /* 0x0000070402067836 */ /* 0x000fe20000000000 */
[----:B------:R-:W-:-:S04]  /*14310*/  MOV R7, 0x40000040 ;  /* 0x4000004000077802 */ /* 0x000fc80000000f00 */
[----:B------:R-:W-:Y:S01]  /*14320*/  R2UR UR14, R6 ;  /* 0x00000000060e72ca */ /* 0x000fe200000e0000 */
[----:B------:R-:W-:Y:S01]  /*14330*/  VIADD R6, R2, 0x586 ;  /* 0x0000058602067836 */ /* 0x000fe20000000000 */
[----:B------:R-:W-:Y:S01]  /*14340*/  R2UR UR15, R7 ;  /* 0x00000000070f72ca */ /* 0x000fe200000e0000 */
[----:B------:R-:W-:Y:S01]  /*14350*/  IMAD.MOV.U32 R7, RZ, RZ, 0x40000040 ;  /* 0x40000040ff077424 */ /* 0x000fe200078e00ff */
[----:B------:R-:W-:Y:S02]  /*14360*/  WARPGROUP.DEPBAR.LE gsb0, 0x0 ;  /* 0x00008000000079c5 */ /* 0x000fe40000010000 */
        /* <DEDUP_REMOVED lines=10> */
[----:B------:R-:W-:Y:S01]  /*14410*/  IMAD.MOV.U32 R7, RZ, RZ, 0x40000040 ;  /* 0x40000040ff077424 */ /* 0x000fe200078e00ff */
        /* <DEDUP_REMOVED lines=9> */
[----:B------:R-:W-:Y:S01]  /*144b0*/  R2UR UR50, R4 ;  /* 0x00000000043272ca */ /* 0x000fe200000e0000 */
[----:B------:R-:W-:Y:S01]  /*144c0*/  VIADD R4, R2, 0x900 ;  /* 0x0000090002047836 */ /* 0x000fe20000000000 */
[----:B------:R-:W-:Y:S01]  /*144d0*/  R2UR UR51, R5 ;  /* 0x00000000053372ca */ /* 0x000fe200000e0000 */
        /* <DEDUP_REMOVED lines=8> */
[----:B------:R-:W-:Y:S02]  /*14560*/  IADD3 R6, R2, 0x800, RZ ;  /* 0x0000080002067810 */ /* 0x000fe40007ffe0ff */
[----:B------:R-:W-:Y:S01]  /*14570*/  MOV R7, 0x40000040 ;  /* 0x4000004000077802 */ /* 0x000fe20000000f00 */
        /* <DEDUP_REMOVED lines=136> */
[C---:B------:R-:W-:Y:S02]  /*14e00*/  IADD3 R6, R2.reuse, 0x806, RZ ;  /* 0x0000080602067810 */ /* 0x040fe40007ffe0ff */
[----:B------:R-:W-:Y:S02]  /*14e10*/  MOV R7, 0x40000040 ;  /* 0x4000004000077802 */ /* 0x000fe40000000f00 */
[----:B------:R-:W-:Y:S01]  /*14e20*/  IADD3 R2, R2, 0x986, RZ ;  /* 0x0000098602027810 */ /* 0x000fe20007ffe0ff */
        /* <DEDUP_REMOVED lines=33> */
[----:B------:R-:W-:Y:S03]  /*15040*/  HGMMA.64x16x16.F32 R56, gdesc[UR36], R56, gsb0 ;  /* 0x00200000243879f0 */ /* 0x000fe60008000838 */
        /* <DEDUP_REMOVED lines=13> */
[----:B0-----:R-:W-:Y:S05]  /*15120*/  @!P0 BRA `(.L_x_633) ;  /* 0x0000000000048947 */ /* 0x001fea0003800000 */
[----:B------:R-:W-:Y:S01]  /*15130*/  BPT.TRAP 0x1 ;  /* 0x000000040000795c */ /* 0x000fe20000300000 */
.L_x_633:
[----:B------:R-:W-:Y:S01]  /*15140*/  LOP3.LUT R65, R65, 0xffffff80, RZ, 0xc0, !PT ;  /* 0xffffff8041417812 */ /* 0x000fe200078ec0ff */
[----:B------:R-:W-:Y:S01]  /*15150*/  ULDC UR4, c[0x0][0x9d8] ;  /* 0x0002760000047ab9 */ /* 0x000fe20000000800 */
[----:B------:R-:W-:Y:S01]  /*15160*/  IMAD.MOV.U32 R5, RZ, RZ, -0x2 ;  /* 0xfffffffeff057424 */ /* 0x000fe200078e00ff */
[----:B------:R-:W2:Y:S01]  /*15170*/  LDL R67, [R1+0x58] ;  /* 0x0000580001437983 */ /* 0x000ea20000100800 */
[----:B------:R-:W-:Y:S01]  /*15180*/  IADD3 R65, R64, -R65, RZ ;  /* 0x8000004140417210 */ /* 0x000fe20007ffe0ff */
[----:B------:R-:W-:Y:S01]  /*15190*/  FMUL.FTZ R56, R56, UR4 ;  /* 0x0000000438387c20 */ /* 0x000fe20008410000 */
[----:B------:R-:W-:Y:S01]  /*151a0*/  FMUL.FTZ R57, R57, UR4 ;  /* 0x0000000439397c20 */ /* 0x000fe20008410000 */
[----:B------:R-:W-:Y:S01]  /*151b0*/  FMUL.FTZ R60, R60, UR4 ;  /* 0x000000043c3c7c20 */ /* 0x000fe20008410000 */
[----:B------:R-:W-:Y:S01]  /*151c0*/  SHF.R.S32.HI R4, RZ, 0x1f, R65 ;  /* 0x0000001fff047819 */ /* 0x000fe20000011441 */
[----:B------:R-:W-:Y:S01]  /*151d0*/  FMUL.FTZ R34, R34, UR4 ;  /* 0x0000000422227c20 */ /* 0x000fe20008410000 */
[----:B------:R-:W-:Y:S01]  /*151e0*/  FMUL.FTZ R61, R61, UR4 ;  /* 0x000000043d3d7c20 */ /* 0x000fe20008410000 */
[----:B------:R-:W0:Y:S01]  /*151f0*/  MUFU.TANH R56, R56 ;  /* 0x0000003800387308 */ /* 0x000e220000002400 */
[----:B------:R-:W-:Y:S01]  /*15200*/  LEA.HI R4, R4, R65, RZ, 0x2 ;  /* 0x0000004104047211 */ /* 0x000fe200078f10ff */
[----:B------:R-:W-:Y:S01]  /*15210*/  FMUL.FTZ R48, R48, UR4 ;  /* 0x0000000430307c20 */ /* 0x000fe20008410000 */
[----:B------:R-:W-:Y:S01]  /*15220*/  FMUL.FTZ R49, R49, UR4 ;  /* 0x0000000431317c20 */ /* 0x000fe20008410000 */
[----:B------:R-:W-:Y:S01]  /*15230*/  FMUL.FTZ R58, R58, UR4 ;  /* 0x000000043a3a7c20 */ /* 0x000fe20008410000 */
[----:B------:R-:W-:Y:S01]  /*15240*/  LOP3.LUT R4, R4, 0x7ffffffc, RZ, 0xc0, !PT ;  /* 0x7ffffffc04047812 */ /* 0x000fe200078ec0ff */
[----:B------:R-:W-:Y:S01]  /*15250*/  FMUL.FTZ R52, R52, UR4 ;  /* 0x0000000434347c20 */ /* 0x000fe20008410000 */
[----:B------:R-:W-:Y:S01]  /*15260*/  FMUL.FTZ R59, R59, UR4 ;  /* 0x000000043b3b7c20 */ /* 0x000fe20008410000 */
[----:B------:R-:W1:Y:S01]  /*15270*/  MUFU.TANH R57, R57 ;  /* 0x0000003900397308 */ /* 0x000e620000002400 */
[----:B------:R-:W-:Y:S01]  /*15280*/  FMUL.FTZ R53, R53, UR4 ;  /* 0x0000000435357c20 */ /* 0x000fe20008410000 */
[----:B------:R-:W-:-:S02]  /*15290*/  IMAD.IADD R4, R65, 0x1, -R4 ;  /* 0x0000000141047824 */ /* 0x000fc400078e0a04 */
[----:B------:R-:W-:Y:S01]  /*152a0*/  FMUL.FTZ R62, R62, UR4 ;  /* 0x000000043e3e7c20 */ /* 0x000fe20008410000 */
[----:B------:R-:W-:Y:S01]  /*152b0*/  FMUL.FTZ R50, R50, UR4 ;  /* 0x0000000432327c20 */ /* 0x000fe20008410000 */
[----:B------:R-:W-:Y:S01]  /*152c0*/  FMUL.FTZ R40, R40, UR4 ;  /* 0x0000000428287c20 */ /* 0x000fe20008410000 */
[----:B------:R-:W-:Y:S02]  /*152d0*/  IMAD R5, R4, R5, 0x50 ;  /* 0x0000005004057424 */ /* 0x000fe400078e0205 */
[----:B------:R-:W-:Y:S01]  /*152e0*/  FMUL.FTZ R63, R63, UR4 ;  /* 0x000000043f3f7c20 */ /* 0x000fe20008410000 */
[----:B------:R3:W-:Y:S01]  /*152f0*/  MUFU.TANH R3, R34 ;  /* 0x0000002200037308 */ /* 0x0007e20000002400 */
        /* <DEDUP_REMOVED lines=8> */
[----:B---3--:R-:W-:Y:S01]  /*15380*/  IADD3 R34, R5, R180, RZ ;  /* 0x000000b405227210 */ /* 0x008fe20007ffe0ff */
[----:B------:R-:W-:Y:S01]  /*15390*/  FMUL.FTZ R42, R42, UR4 ;  /* 0x000000042a2a7c20 */ /* 0x000fe20008410000 */
[----:B------:R-:W-:Y:S01]  /*153a0*/  FMUL.FTZ R33, R33, UR4 ;  /* 0x0000000421217c20 */ /* 0x000fe20008410000 */
[----:B------:R-:W-:Y:S01]  /*153b0*/  FMUL.FTZ R43, R43, UR4 ;  /* 0x000000042b2b7c20 */ /* 0x000fe20008410000 */
[----:B------:R-:W-:Y:S01]  /*153c0*/  FMUL.FTZ R36, R36, UR4 ;  /* 0x0000000424247c20 */ /* 0x000fe20008410000 */
[----:B------:R-:W-:-:S02]  /*153d0*/  IMAD R7, R181, -0x50, R34 ;  /* 0xffffffb0b5077824 */ /* 0x000fc400078e0222 */
[----:B------:R-:W-:Y:S01]  /*153e0*/  FMUL.FTZ R46, R46, UR4 ;  /* 0x000000042e2e7c20 */ /* 0x000fe20008410000 */
[----:B------:R-:W-:Y:S01]  /*153f0*/  MUFU.TANH R61, R61 ;  /* 0x0000003d003d7308 */ /* 0x000fe20000002400 */
[----:B------:R-:W-:Y:S01]  /*15400*/  FMUL.FTZ R37, R37, UR4 ;  /* 0x0000000425257c20 */ /* 0x000fe20008410000 */
[----:B------:R-:W-:Y:S01]  /*15410*/  FMUL.FTZ R47, R47, UR4 ;  /* 0x000000042f2f7c20 */ /* 0x000fe20008410000 */
[C---:B------:R-:W-:Y:S01]  /*15420*/  ISETP.GT.AND P2, PT, R7.reuse, RZ, PT ;  /* 0x000000ff0700720c */ /* 0x040fe20003f44270 */
[----:B------:R-:W-:Y:S01]  /*15430*/  FMUL.FTZ R24, R24, UR4 ;  /* 0x0000000418187c20 */ /* 0x000fe20008410000 */
[----:B------:R-:W-:Y:S01]  /*15440*/  ISETP.GT.AND P1, PT, R7, 0x1, PT ;  /* 0x000000010700780c */ /* 0x000fe20003f24270 */
[----:B------:R-:W-:Y:S01]  /*15450*/  FMUL.FTZ R25, R25, UR4 ;  /* 0x0000000419197c20 */ /* 0x000fe20008410000 */
[----:B------:R-:W-:Y:S01]  /*15460*/  ISETP.GT.AND P6, PT, R7, 0x8, PT ;  /* 0x000000080700780c */ /* 0x000fe20003fc4270 */
[----:B------:R-:W3:Y:S01]  /*15470*/  MUFU.TANH R48, R48 ;  /* 0x0000003000307308 */ /* 0x000ee20000002400 */
[----:B0-----:R-:W-:Y:S01]  /*15480*/  FSEL R56, R56, -INF , P2 ;  /* 0xff80000038387808 */ /* 0x001fe20001000000 */
[----:B------:R-:W-:Y:S01]  /*15490*/  FMUL.FTZ R28, R28, UR4 ;  /* 0x000000041c1c7c20 */ /* 0x000fe20008410000 */
[----:B-1----:R-:W-:Y:S01]  /*154a0*/  FSEL R57, R57, -INF , P1 ;  /* 0xff80000039397808 */ /* 0x002fe20000800000 */
[----:B------:R-:W-:Y:S01]  /*154b0*/  FMUL.FTZ R35, R35, UR4 ;  /* 0x0000000423237c20 */ /* 0x000fe20008410000 */
[----:B------:R-:W-:Y:S01]  /*154c0*/  ISETP.GT.AND P5, PT, R7, 0x9, PT ;  /* 0x000000090700780c */ /* 0x000fe20003fa4270 */
[----:B------:R-:W-:Y:S01]  /*154d0*/  FMUL.FTZ R29, R29, UR4 ;  /* 0x000000041d1d7c20 */ /* 0x000fe20008410000 */
[----:B----4-:R-:W-:Y:S01]  /*154e0*/  FSEL R60, R60, -INF , P6 ;  /* 0xff8000003c3c7808 */ /* 0x010fe20003000000 */
[----:B------:R-:W0:Y:S01]  /*154f0*/  MUFU.TANH R2, R58 ;  /* 0x0000003a00027308 */ /* 0x000e220000002400 */
[----:B------:R-:W-:Y:S01]  /*15500*/  FMNMX.FTZ R9, R56, R57, !PT ;  /* 0x0000003938097209 */ /* 0x000fe20007810000 */
[----:B------:R-:W-:Y:S01]  /*15510*/  ULDC UR5, c[0x0][0x988] ;  /* 0x0002620000057ab9 */ /* 0x000fe20000000800 */
[----:B------:R-:W-:Y:S01]  /*15520*/  ISETP.GT.AND P4, PT, R7, 0x10, PT ;  /* 0x000000100700780c */ /* 0x000fe20003f84270 */
[----:B------:R-:W-:Y:S01]  /*15530*/  FMUL.FTZ R38, R38, UR4 ;  /* 0x0000000426267c20 */ /* 0x000fe20008410000 */
[----:B------:R-:W-:Y:S01]  /*15540*/  FMNMX.FTZ R9, R60, R9, !PT ;  /* 0x000000093c097209 */ /* 0x000fe20007810000 */
[----:B------:R-:W-:Y:S01]  /*15550*/  FMUL.FTZ R39, R39, UR4 ;  /* 0x0000000427277c20 */ /* 0x000fe20008410000 */
[----:B------:R-:W-:Y:S01]  /*15560*/  ISETP.GT.AND P3, PT, R7, 0x11, PT ;  /* 0x000000110700780c */ /* 0x000fe20003f64270 */
[----:B------:R-:W-:Y:S01]  /*15570*/  MUFU.TANH R49, R49 ;  /* 0x0000003100317308 */ /* 0x000fe20000002400 */
[----:B---3--:R-:W-:Y:S01]  /*15580*/  FSEL R48, R48, -INF , P4 ;  /* 0xff80000030307808 */ /* 0x008fe20002000000 */
[----:B------:R-:W-:Y:S01]  /*15590*/  FMUL.FTZ R26, R26, UR4 ;  /* 0x000000041a1a7c20 */ /* 0x000fe20008410000 */
[----:B------:R-:W-:Y:S01]  /*155a0*/  P2R R11, PR, RZ, 0x1 ;  /* 0x00000001ff0b7803 */ /* 0x000fe20000000000 */
[----:B------:R-:W-:Y:S01]  /*155b0*/  FMUL.FTZ R27, R27, UR4 ;  /* 0x000000041b1b7c20 */ /* 0x000fe20008410000 */
[----:B------:R-:W-:Y:S01]  /*155c0*/  FMUL.FTZ R30, R30, UR4 ;  /* 0x000000041e1e7c20 */ /* 0x000fe20008410000 */
[----:B------:R-:W-:Y:S01]  /*155d0*/  FMUL.FTZ R31, R31, UR4 ;  /* 0x000000041f1f7c20 */ /* 0x000fe20008410000 */
[----:B------:R-:W-:Y:S01]  /*155e0*/  VIADD R0, R0, 0x38840 ;  /* 0x0003884000007836 */ /* 0x000fe20000000000 */
[----:B------:R-:W1:Y:S01]  /*155f0*/  MUFU.TANH R6, R59 ;  /* 0x0000003b00067308 */ /* 0x000e620000002400 */
[----:B0-----:R-:W-:Y:S01]  /*15600*/  FSEL R2, R2, -INF , P2 ;  /* 0xff80000002027808 */ /* 0x001fe20001000000 */
[----:B------:R-:W-:Y:S01]  /*15610*/  ULDC UR39, c[0x0][0x9d8] ;  /* 0x0002760000277ab9 */ /* 0x000fe20000000800 */
[C---:B------:R-:W-:Y:S01]  /*15620*/  ISETP.GT.AND P2, PT, R7.reuse, 0x18, PT ;  /* 0x000000180700780c */ /* 0x040fe20003f44270 */
[----:B------:R-:W-:Y:S01]  /*15630*/  ULDC UR38, c[0x0][0x988] ;  /* 0x0002620000267ab9 */ /* 0x000fe20000000800 */
[----:B------:R-:W-:Y:S01]  /*15640*/  BSSY B0, `(.L_x_634) ;  /* 0x00006b7000007945 */ /* 0x000fe20003800000 */
[--C-:B------:R-:W-:Y:S01]  /*15650*/  IMAD.MOV.U32 R150, RZ, RZ, R151.reuse ;  /* 0x000000ffff967224 */ /* 0x100fe200078e0097 */
[-C--:B------:R-:W-:Y:S01]  /*15660*/  MOV R149, R151.reuse ;  /* 0x0000009700957202 */ /* 0x080fe20000000f00 */
[----:B------:R-:W0:Y:S01]  /*15670*/  MUFU.TANH R52, R52 ;  /* 0x0000003400347308 */ /* 0x000e220000002400 */
[--C-:B------:R-:W-:Y:S01]  /*15680*/  IMAD.MOV.U32 R148, RZ, RZ, R151.reuse ;  /* 0x000000ffff947224 */ /* 0x100fe200078e0097 */
[-C--:B------:R-:W-:Y:S01]  /*15690*/  MOV R146, R151.reuse ;  /* 0x0000009700927202 */ /* 0x080fe20000000f00 */
[--C-:B------:R-:W-:Y:S01]  /*156a0*/  IMAD.MOV.U32 R147, RZ, RZ, R151.reuse ;  /* 0x000000ffff937224 */ /* 0x100fe200078e0097 */
[-C--:B------:R-:W-:Y:S01]  /*156b0*/  MOV R143, R151.reuse ;  /* 0x00000097008f7202 */ /* 0x080fe20000000f00 */
[--C-:B------:R-:W-:Y:S01]  /*156c0*/  IMAD.MOV.U32 R145, RZ, RZ, R151.reuse ;  /* 0x000000ffff917224 */ /* 0x100fe200078e0097 */
[-C--:B------:R-:W-:Y:S01]  /*156d0*/  MOV R140, R151.reuse ;  /* 0x00000097008c7202 */ /* 0x080fe20000000f00 */
[--C-:B------:R-:W-:Y:S01]  /*156e0*/  IMAD.MOV.U32 R144, RZ, RZ, R151.reuse ;  /* 0x000000ffff907224 */ /* 0x100fe200078e0097 */
[----:B------:R-:W3:Y:S01]  /*156f0*/  MUFU.TANH R8, R62 ;  /* 0x0000003e00087308 */ /* 0x000ee20000002400 */
[----:B-1----:R-:W-:Y:S01]  /*15700*/  FSEL R6, R6, -INF , P1 ;  /* 0xff80000006067808 */ /* 0x002fe20000800000 */
[--C-:B------:R-:W-:Y:S01]  /*15710*/  IMAD.MOV.U32 R142, RZ, RZ, R151.reuse ;  /* 0x000000ffff8e7224 */ /* 0x100fe200078e0097 */
[----:B------:R-:W-:Y:S01]  /*15720*/  ISETP.GT.AND P1, PT, R7, 0x19, PT ;  /* 0x000000190700780c */ /* 0x000fe20003f24270 */
[--C-:B------:R-:W-:Y:S01]  /*15730*/  IMAD.MOV.U32 R141, RZ, RZ, R151.reuse ;  /* 0x000000ffff8d7224 */ /* 0x100fe200078e0097 */
[-C--:B------:R-:W-:Y:S01]  /*15740*/  MOV R137, R151.reuse ;  /* 0x0000009700897202 */ /* 0x080fe20000000f00 */
[--C-:B------:R-:W-:Y:S01]  /*15750*/  IMAD.MOV.U32 R139, RZ, RZ, R151.reuse ;  /* 0x000000ffff8b7224 */ /* 0x100fe200078e0097 */
[-C--:B------:R-:W-:Y:S01]  /*15760*/  MOV R134, R151.reuse ;  /* 0x0000009700867202 */ /* 0x080fe20000000f00 */
[----:B------:R1:W4:Y:S01]  /*15770*/  MUFU.TANH R12, R50 ;  /* 0x00000032000c7308 */ /* 0x0003220000002400 */
[----:B0-----:R-:W-:Y:S01]  /*15780*/  FSEL R52, R52, -INF , P2 ;  /* 0xff80000034347808 */ /* 0x001fe20001000000 */
[--C-:B------:R-:W-:Y:S01]  /*15790*/  IMAD.MOV.U32 R138, RZ, RZ, R151.reuse ;  /* 0x000000ffff8a7224 */ /* 0x100fe200078e0097 */
[-C--:B------:R-:W-:Y:S01]  /*157a0*/  MOV R131, R151.reuse ;  /* 0x0000009700837202 */ /* 0x080fe20000000f00 */
[--C-:B------:R-:W-:Y:S01]  /*157b0*/  IMAD.MOV.U32 R136, RZ, RZ, R151.reuse ;  /* 0x000000ffff887224 */ /* 0x100fe200078e0097 */
[-C--:B------:R-:W-:Y:S01]  /*157c0*/  MOV R128, R151.reuse ;  /* 0x0000009700807202 */ /* 0x080fe20000000f00 */
[--C-:B------:R-:W-:Y:S01]  /*157d0*/  IMAD.MOV.U32 R135, RZ, RZ, R151.reuse ;  /* 0x000000ffff877224 */ /* 0x100fe200078e0097 */
[----:B------:R-:W-:Y:S01]  /*157e0*/  MOV R125, R151 ;  /* 0x00000097007d7202 */ /* 0x000fe20000000f00 */
[----:B------:R-:W0:Y:S01]  /*157f0*/  MUFU.TANH R53, R53 ;  /* 0x0000003500357308 */ /* 0x000e220000002400 */
[----:B-1----:R-:W-:Y:S01]  /*15800*/  FSEL R50, R61, -INF , P5 ;  /* 0xff8000003d327808 */ /* 0x002fe20002800000 */
[--C-:B------:R-:W-:Y:S01]  /*15810*/  IMAD.MOV.U32 R133, RZ, RZ, R151.reuse ;  /* 0x000000ffff857224 */ /* 0x100fe200078e0097 */
[----:B---3--:R-:W-:Y:S01]  /*15820*/  FSEL R8, R8, -INF , P6 ;  /* 0xff80000008087808 */ /* 0x008fe20003000000 */
[--C-:B------:R-:W-:Y:S01]  /*15830*/  IMAD.MOV.U32 R132, RZ, RZ, R151.reuse ;  /* 0x000000ffff847224 */ /* 0x100fe200078e0097 */
[----:B------:R-:W-:Y:S01]  /*15840*/  FMNMX.FTZ R9, R50, R9, !PT ;  /* 0x0000000932097209 */ /* 0x000fe20007810000 */
[--C-:B------:R-:W-:Y:S01]  /*15850*/  IMAD.MOV.U32 R130, RZ, RZ, R151.reuse ;  /* 0x000000ffff827224 */ /* 0x100fe200078e0097 */
[C---:B------:R-:W-:Y:S01]  /*15860*/  ISETP.GT.AND P6, PT, R7.reuse, 0x20, PT ;  /* 0x000000200700780c */ /* 0x040fe20003fc4270 */
[----:B------:R-:W1:Y:S01]  /*15870*/  MUFU.TANH R10, R63 ;  /* 0x0000003f000a7308 */ /* 0x000e620000002400 */
[----:B------:R-:W-:Y:S01]  /*15880*/  FMNMX.FTZ R9, R48, R9, !PT ;  /* 0x0000000930097209 */ /* 0x000fe20007810000 */
[--C-:B------:R-:W-:Y:S01]  /*15890*/  IMAD.MOV.U32 R129, RZ, RZ, R151.reuse ;  /* 0x000000ffff817224 */ /* 0x100fe200078e0097 */
[----:B----4-:R-:W-:Y:S01]  /*158a0*/  FSEL R12, R12, -INF , P4 ;  /* 0xff8000000c0c7808 */ /* 0x010fe20002000000 */
[--C-:B------:R-:W-:Y:S01]  /*158b0*/  IMAD.MOV.U32 R127, RZ, RZ, R151.reuse ;  /* 0x000000ffff7f7224 */ /* 0x100fe200078e0097 */
[----:B------:R-:W-:Y:S01]  /*158c0*/  ISETP.GT.AND P4, PT, R7, 0x28, PT ;  /* 0x000000280700780c */ /* 0x000fe20003f84270 */
[--C-:B------:R-:W-:Y:S01]  /*158d0*/  IMAD.MOV.U32 R126, RZ, RZ, R151.reuse ;  /* 0x000000ffff7e7224 */ /* 0x100fe200078e0097 */
[-C--:B------:R-:W-:Y:S01]  /*158e0*/  MOV R122, R151.reuse ;  /* 0x00000097007a7202 */ /* 0x080fe20000000f00 */
[----:B------:R-:W3:Y:S01]  /*158f0*/  MUFU.TANH R40, R40 ;  /* 0x0000002800287308 */ /* 0x000ee20000002400 */
[----:B0-----:R-:W-:Y:S01]  /*15900*/  FSEL R58, R53, -INF , P1 ;  /* 0xff800000353a7808 */ /* 0x001fe20000800000 */
[--C-:B------:R-:W-:Y:S01]  /*15910*/  IMAD.MOV.U32 R124, RZ, RZ, R151.reuse ;  /* 0x000000ffff7c7224 */ /* 0x100fe200078e0097 */
[-C--:B------:R-:W-:Y:S01]  /*15920*/  MOV R119, R151.reuse ;  /* 0x0000009700777202 */ /* 0x080fe20000000f00 */
[--C-:B------:R-:W-:Y:S01]  /*15930*/  IMAD.MOV.U32 R123, RZ, RZ, R151.reuse ;  /* 0x000000ffff7b7224 */ /* 0x100fe200078e0097 */
[-C--:B------:R-:W-:Y:S01]  /*15940*/  MOV R116, R151.reuse ;  /* 0x0000009700747202 */ /* 0x080fe20000000f00 */
[--C-:B------:R-:W-:Y:S01]  /*15950*/  IMAD.MOV.U32 R121, RZ, RZ, R151.reuse ;  /* 0x000000ffff797224 */ /* 0x100fe200078e0097 */
[-C--:B------:R-:W-:Y:S01]  /*15960*/  MOV R113, R151.reuse ;  /* 0x0000009700717202 */ /* 0x080fe20000000f00 */
[----:B------:R0:W4:Y:S01]  /*15970*/  MUFU.TANH R20, R54 ;  /* 0x0000003600147308 */ /* 0x0001220000002400 */
[----:B-1----:R-:W-:Y:S01]  /*15980*/  FSEL R10, R10, -INF , P5 ;  /* 0xff8000000a0a7808 */ /* 0x002fe20002800000 */
[--C-:B------:R-:W-:Y:S01]  /*15990*/  IMAD.MOV.U32 R120, RZ, RZ, R151.reuse ;  /* 0x000000ffff787224 */ /* 0x100fe200078e0097 */
[----:B------:R-:W-:Y:S01]  /*159a0*/  ISETP.GT.AND P5, PT, R7, 0x21, PT ;  /* 0x000000210700780c */ /* 0x000fe20003fa4270 */
[--C-:B------:R-:W-:Y:S01]  /*159b0*/  IMAD.MOV.U32 R118, RZ, RZ, R151.reuse ;  /* 0x000000ffff767224 */ /* 0x100fe200078e0097 */
[-C--:B------:R-:W-:Y:S01]  /*159c0*/  MOV R110, R151.reuse ;  /* 0x00000097006e7202 */ /* 0x080fe20000000f00 */
[--C-:B------:R-:W-:Y:S01]  /*159d0*/  IMAD.MOV.U32 R117, RZ, RZ, R151.reuse ;  /* 0x000000ffff757224 */ /* 0x100fe200078e0097 */
[----:B------:R-:W-:Y:S01]  /*159e0*/  MOV R107, R151 ;  /* 0x00000097006b7202 */ /* 0x000fe20000000f00 */
[----:B------:R-:W1:Y:S01]  /*159f0*/  MUFU.TANH R41, R41 ;  /* 0x0000002900297308 */ /* 0x000e620000002400 */
[----:B0-----:R-:W-:Y:S01]  /*15a00*/  FSEL R54, R49, -INF , P3 ;  /* 0xff80000031367808 */ /* 0x001fe20001800000 */
[--C-:B------:R-:W-:Y:S01]  /*15a10*/  IMAD.MOV.U32 R115, RZ, RZ, R151.reuse ;  /* 0x000000ffff737224 */ /* 0x100fe200078e0097 */
[----:B---3--:R-:W-:Y:S01]  /*15a20*/  FSEL R62, R40, -INF , P6 ;  /* 0xff800000283e7808 */ /* 0x008fe20003000000 */
[--C-:B------:R-:W-:Y:S01]  /*15a30*/  IMAD.MOV.U32 R114, RZ, RZ, R151.reuse ;  /* 0x000000ffff727224 */ /* 0x100fe200078e0097 */
[----:B------:R-:W-:Y:S01]  /*15a40*/  FMNMX.FTZ R9, R54, R9, !PT ;  /* 0x0000000936097209 */ /* 0x000fe20007810000 */
[--C-:B------:R-:W-:Y:S01]  /*15a50*/  IMAD.MOV.U32 R112, RZ, RZ, R151.reuse ;  /* 0x000000ffff707224 */ /* 0x100fe200078e0097 */
[----:B------:R-:W-:Y:S01]  /*15a60*/  MOV R104, R151 ;  /* 0x0000009700687202 */ /* 0x000fe20000000f00 */
[----:B------:R-:W0:Y:S01]  /*15a70*/  MUFU.TANH R14, R51 ;  /* 0x00000033000e7308 */ /* 0x000e220000002400 */
[----:B------:R-:W-:Y:S01]  /*15a80*/  FMNMX.FTZ R9, R52, R9, !PT ;  /* 0x0000000934097209 */ /* 0x000fe20007810000 */
[--C-:B------:R-:W-:Y:S01]  /*15a90*/  IMAD.MOV.U32 R111, RZ, RZ, R151.reuse ;  /* 0x000000ffff6f7224 */ /* 0x100fe200078e0097 */
[----:B----4-:R-:W-:Y:S01]  /*15aa0*/  FSEL R20, R20, -INF , P2 ;  /* 0xff80000014147808 */ /* 0x010fe20001000000 */
[--C-:B------:R-:W-:Y:S01]  /*15ab0*/  IMAD.MOV.U32 R109, RZ, RZ, R151.reuse ;  /* 0x000000ffff6d7224 */ /* 0x100fe200078e0097 */
[----:B------:R-:W-:Y:S01]  /*15ac0*/  FMNMX.FTZ R9, R58, R9, !PT ;  /* 0x000000093a097209 */ /* 0x000fe20007810000 */
[--C-:B------:R-:W-:Y:S01]  /*15ad0*/  IMAD.MOV.U32 R108, RZ, RZ, R151.reuse ;  /* 0x000000ffff6c7224 */ /* 0x100fe200078e0097 */
[----:B------:R-:W-:Y:S01]  /*15ae0*/  ISETP.GT.AND P2, PT, R7, 0x30, PT ;  /* 0x000000300700780c */ /* 0x000fe20003f44270 */
[----:B------:R-:W3:Y:S01]  /*15af0*/  MUFU.TANH R44, R44 ;  /* 0x0000002c002c7308 */ /* 0x000ee20000002400 */
[----:B-1----:R-:W-:Y:S01]  /*15b00*/  FSEL R64, R41, -INF , P5 ;  /* 0xff80000029407808 */ /* 0x002fe20002800000 */
[--C-:B------:R-:W-:Y:S01]  /*15b10*/  IMAD.MOV.U32 R106, RZ, RZ, R151.reuse ;  /* 0x000000ffff6a7224 */ /* 0x100fe200078e0097 */
[----:B------:R-:W-:Y:S01]  /*15b20*/  FMNMX.FTZ R9, R62, R9, !PT ;  /* 0x000000093e097209 */ /* 0x000fe20007810000 */
[--C-:B------:R-:W-:Y:S01]  /*15b30*/  IMAD.MOV.U32 R105, RZ, RZ, R151.reuse ;  /* 0x000000ffff697224 */ /* 0x100fe200078e0097 */
[----:B------:R-:W-:Y:S01]  /*15b40*/  FSEL R40, R3, -INF , P2 ;  /* 0xff80000003287808 */ /* 0x000fe20001000000 */
[----:B------:R-:W-:Y:S01]  /*15b50*/  IMAD.U32 R3, RZ, RZ, UR5 ;  /* 0x00000005ff037e24 */ /* 0x000fe2000f8e00ff */
[----:B------:R-:W-:Y:S01]  /*15b60*/  FMNMX.FTZ R9, R64, R9, !PT ;  /* 0x0000000940097209 */ /* 0x000fe20007810000 */
[----:B------:R-:W1:Y:S01]  /*15b70*/  MUFU.TANH R45, R45 ;  /* 0x0000002d002d7308 */ /* 0x000e620000002400 */
[----:B0-----:R-:W-:Y:S01]  /*15b80*/  FSEL R14, R14, -INF , P3 ;  /* 0xff8000000e0e7808 */ /* 0x001fe20001800000 */
[--C-:B------:R-:W-:Y:S01]  /*15b90*/  IMAD.MOV.U32 R103, RZ, RZ, R151.reuse ;  /* 0x000000ffff677224 */ /* 0x100fe200078e0097 */
[----:B------:R-:W-:Y:S01]  /*15ba0*/  ISETP.GT.AND P3, PT, R7, 0x29, PT ;  /* 0x000000290700780c */ /* 0x000fe20003f64270 */
[--C-:B------:R-:W-:Y:S01]  /*15bb0*/  IMAD.MOV.U32 R102, RZ, RZ, R151.reuse ;  /* 0x000000ffff667224 */ /* 0x100fe200078e0097 */
[-C--:B------:R-:W-:Y:S01]  /*15bc0*/  MOV R101, R151.reuse ;  /* 0x0000009700657202 */ /* 0x080fe20000000f00 */
[--C-:B------:R-:W-:Y:S01]  /*15bd0*/  IMAD.MOV.U32 R100, RZ, RZ, R151.reuse ;  /* 0x000000ffff647224 */ /* 0x100fe200078e0097 */
[-C--:B------:R-:W-:Y:S01]  /*15be0*/  MOV R98, R151.reuse ;  /* 0x0000009700627202 */ /* 0x080fe20000000f00 */
[----:B------:R-:W-:Y:S01]  /*15bf0*/  MUFU.TANH R55, R55 ;  /* 0x0000003700377308 */ /* 0x000fe20000002400 */
[----:B---3--:R-:W-:Y:S01]  /*15c00*/  FSEL R44, R44, -INF , P4 ;  /* 0xff8000002c2c7808 */ /* 0x008fe20002000000 */
        /* <DEDUP_REMOVED lines=14> */
[----:B------:R-:W-:Y:S01]  /*15cf0*/  MUFU.TANH R42, R42 ;  /* 0x0000002a002a7308 */ /* 0x000fe20000002400 */
[--C-:B------:R-:W-:Y:S01]  /*15d00*/  IMAD.MOV.U32 R90, RZ, RZ, R151.reuse ;  /* 0x000000ffff5a7224 */ /* 0x100fe200078e0097 */
[-C--:B------:R-:W-:Y:S01]  /*15d10*/  MOV R83, R151.reuse ;  /* 0x0000009700537202 */ /* 0x080fe20000000f00 */
[--C-:B------:R-:W-:Y:S01]  /*15d20*/  IMAD.MOV.U32 R88, RZ, RZ, R151.reuse ;  /* 0x000000ffff587224 */ /* 0x100fe200078e0097 */
[-C--:B------:R-:W-:Y:S01]  /*15d30*/  MOV R77, R151.reuse ;  /* 0x00000097004d7202 */ /* 0x080fe20000000f00 */
[--C-:B------:R-:W-:Y:S01]  /*15d40*/  IMAD.MOV.U32 R87, RZ, RZ, R151.reuse ;  /* 0x000000ffff577224 */ /* 0x100fe200078e0097 */
[----:B------:R-:W-:Y:S01]  /*15d50*/  MOV R71, R151 ;  /* 0x0000009700477202 */ /* 0x000fe20000000f00 */
[--C-:B------:R-:W-:Y:S01]  /*15d60*/  IMAD.MOV.U32 R85, RZ, RZ, R151.reuse ;  /* 0x000000ffff557224 */ /* 0x100fe200078e0097 */
[----:B------:R-:W-:Y:S01]  /*15d70*/  MUFU.TANH R33, R33 ;  /* 0x0000002100217308 */ /* 0x000fe20000002400 */
[----:B0-----:R-:W-:Y:S01]  /*15d80*/  FSEL R68, R32, -INF , P2 ;  /* 0xff80000020447808 */ /* 0x001fe20001000000 */
[--C-:B------:R-:W-:Y:S01]  /*15d90*/  IMAD.MOV.U32 R84, RZ, RZ, R151.reuse ;  /* 0x000000ffff547224 */ /* 0x100fe200078e0097 */
[----:B------:R-:W-:Y:S01]  /*15da0*/  ISETP.GT.AND P2, PT, R7, 0x48, PT ;  /* 0x000000480700780c */ /* 0x000fe20003f44270 */
[--C-:B------:R-:W-:Y:S01]  /*15db0*/  IMAD.MOV.U32 R82, RZ, RZ, R151.reuse ;  /* 0x000000ffff527224 */ /* 0x100fe200078e0097 */
[----:B------:R-:W-:Y:S01]  /*15dc0*/  FMNMX.FTZ R9, R68, R9, !PT ;  /* 0x0000000944097209 */ /* 0x000fe20007810000 */
        /* <DEDUP_REMOVED lines=11> */
[----:B------:R-:W-:-:S02]  /*15e80*/  IMAD.MOV.U32 R63, RZ, RZ, R151 ;  /* 0x000000ffff3f7224 */ /* 0x000fc400078e0097 */
[--C-:B------:R-:W-:Y:S02]  /*15e90*/  IMAD.MOV.U32 R61, RZ, RZ, R151.reuse ;  /* 0x000000ffff3d7224 */ /* 0x100fe400078e0097 */
[--C-:B------:R-:W-:Y:S02]  /*15ea0*/  IMAD.MOV.U32 R51, RZ, RZ, R151.reuse ;  /* 0x000000ffff337224 */ /* 0x100fe400078e0097 */
[--C-:B------:R-:W-:Y:S01]  /*15eb0*/  IMAD.MOV.U32 R49, RZ, RZ, R151.reuse ;  /* 0x000000ffff317224 */ /* 0x100fe200078e0097 */
[----:B------:R-:W1:Y:S01]  /*15ec0*/  MUFU.TANH R46, R46 ;  /* 0x0000002e002e7308 */ /* 0x000e620000002400 */
[----:B0-----:R-:W-:Y:S01]  /*15ed0*/  FSEL R32, R43, -INF , P5 ;  /* 0xff8000002b207808 */ /* 0x001fe20002800000 */
[--C-:B------:R-:W-:Y:S01]  /*15ee0*/  IMAD.MOV.U32 R45, RZ, RZ, R151.reuse ;  /* 0x000000ffff2d7224 */ /* 0x100fe200078e0097 */
[----:B------:R-:W-:Y:S01]  /*15ef0*/  ISETP.GT.AND P5, PT, R7, 0x39, PT ;  /* 0x000000390700780c */ /* 0x000fe20003fa4270 */
[----:B------:R-:W-:-:S04]  /*15f00*/  IMAD.MOV.U32 R43, RZ, RZ, R151 ;  /* 0x000000ffff2b7224 */ /* 0x000fc800078e0097 */
[----:B------:R-:W0:Y:S08]  /*15f10*/  MUFU.TANH R37, R37 ;  /* 0x0000002500257308 */ /* 0x000e300000002400 */
[----:B------:R-:W3:Y:S01]  /*15f20*/  MUFU.TANH R47, R47 ;  /* 0x0000002f002f7308 */ /* 0x000ee20000002400 */
[----:B-1----:R-:W-:Y:S02]  /*15f30*/  FSEL R34, R46, -INF , P4 ;  /* 0xff8000002e227808 */ /* 0x002fe40002000000 */
[----:B------:R-:W-:-:S05]  /*15f40*/  ISETP.GT.AND P4, PT, R7, 0x40, PT ;  /* 0x000000400700780c */ /* 0x000fca0003f84270 */
[----:B------:R1:W4:Y:S01]  /*15f50*/  MUFU.TANH R4, R24 ;  /* 0x0000001800047308 */ /* 0x0003220000002400 */
[----:B0-----:R-:W-:Y:S01]  /*15f60*/  FSEL R74, R37, -INF , P5 ;  /* 0xff800000254a7808 */ /* 0x001fe20002800000 */
[----:B------:R-:W-:-:S06]  /*15f70*/  IMAD.MOV.U32 R37, RZ, RZ, R151 ;  /* 0x000000ffff257224 */ /* 0x000fcc00078e0097 */
[----:B------:R0:W-:Y:S01]  /*15f80*/  MUFU.TANH R5, R28 ;  /* 0x0000001c00057308 */ /* 0x0001e20000002400 */
[----:B-1----:R-:W-:Y:S01]  /*15f90*/  FSEL R24, R55, -INF , P1 ;  /* 0xff80000037187808 */ /* 0x002fe20000800000 */
[----:B------:R-:W-:Y:S01]  /*15fa0*/  IMAD.MOV.U32 R55, RZ, RZ, R151 ;  /* 0x000000ffff377224 */ /* 0x000fe200078e0097 */
[----:B------:R-:W-:-:S04]  /*15fb0*/  ISETP.GT.AND P1, PT, R7, 0x31, PT ;  /* 0x000000310700780c */ /* 0x000fc80003f24270 */
[----:B------:R-:W-:Y:S01]  /*15fc0*/  FSEL R70, R33, -INF , P1 ;  /* 0xff80000021467808 */ /* 0x000fe20000800000 */
[----:B------:R-:W1:Y:S01]  /*15fd0*/  MUFU.TANH R25, R25 ;  /* 0x0000001900197308 */ /* 0x000e620000002400 */
[----:B0-----:R-:W-:Y:S02]  /*15fe0*/  FSEL R28, R42, -INF , P6 ;  /* 0xff8000002a1c7808 */ /* 0x001fe40003000000 */
[----:B------:R-:W-:Y:S02]  /*15ff0*/  ISETP.GT.AND P6, PT, R7, 0x38, PT ;  /* 0x000000380700780c */ /* 0x000fe40003fc4270 */
[----:B------:R-:W-:Y:S02]  /*16000*/  FMNMX.FTZ R9, R70, R9, !PT ;  /* 0x0000000946097209 */ /* 0x000fe40007810000 */
[----:B------:R-:W-:Y:S01]  /*16010*/  FSEL R72, R36, -INF , P6 ;  /* 0xff80000024487808 */ /* 0x000fe20003000000 */
[----:B------:R-:W0:Y:S01]  /*16020*/  MUFU.TANH R35, R35 ;  /* 0x0000002300237308 */ /* 0x000e220000002400 */
[----:B---3--:R-:W-:-:S02]  /*16030*/  FSEL R36, R47, -INF , P3 ;  /* 0xff8000002f247808 */ /* 0x008fc40001800000 */
[----:B------:R-:W-:Y:S02]  /*16040*/  FMNMX.FTZ R9, R72, R9, !PT ;  /* 0x0000000948097209 */ /* 0x000fe40007810000 */
[----:B------:R-:W-:Y:S02]  /*16050*/  ISETP.GT.AND P3, PT, R7, 0x41, PT ;  /* 0x000000410700780c */ /* 0x000fe40003f64270 */
[----:B----4-:R-:W-:Y:S01]  /*16060*/  FSEL R4, R4, -INF , P4 ;  /* 0xff80000004047808 */ /* 0x010fe20002000000 */
[----:B------:R-:W3:Y:S01]  /*16070*/  MUFU.TANH R29, R29 ;  /* 0x0000001d001d7308 */ /* 0x000ee20000002400 */
[----:B------:R-:W-:Y:S02]  /*16080*/  FMNMX.FTZ R9, R74, R9, !PT ;  /* 0x000000094a097209 */ /* 0x000fe40007810000 */
[----:B-1----:R-:W-:Y:S02]  /*16090*/  FSEL R76, R25, -INF , P3 ;  /* 0xff800000194c7808 */ /* 0x002fe40001800000 */
[----:B------:R-:W-:-:S02]  /*160a0*/  FMNMX.FTZ R9, R4, R9, !PT ;  /* 0x0000000904097209 */ /* 0x000fc40007810000 */
[----:B------:R-:W-:Y:S01]  /*160b0*/  FSEL R78, R5, -INF , P2 ;  /* 0xff800000054e7808 */ /* 0x000fe20001000000 */
[----:B------:R-:W1:Y:S01]  /*160c0*/  MUFU.TANH R38, R38 ;  /* 0x0000002600267308 */ /* 0x000e620000002400 */
[----:B0-----:R-:W-:Y:S02]  /*160d0*/  FSEL R42, R35, -INF , P1 ;  /* 0xff800000232a7808 */ /* 0x001fe40000800000 */
[----:B------:R-:W-:Y:S02]  /*160e0*/  ISETP.GT.AND P1, PT, R7, 0x49, PT ;  /* 0x000000490700780c */ /* 0x000fe40003f24270 */
[----:B------:R-:W-:Y:S02]  /*160f0*/  FMNMX.FTZ R9, R76, R9, !PT ;  /* 0x000000094c097209 */ /* 0x000fe40007810000 */
[----:B------:R-:W-:Y:S01]  /*16100*/  MOV R47, R151 ;  /* 0x00000097002f7202 */ /* 0x000fe20000000f00 */
[----:B------:R-:W-:Y:S01]  /*16110*/  MUFU.TANH R39, R39 ;  /* 0x0000002700277308 */ /* 0x000fe20000002400 */
[----:B---3--:R-:W-:-:S02]  /*16120*/  FSEL R80, R29, -INF , P1 ;  /* 0xff8000001d507808 */ /* 0x008fc40000800000 */
[----:B------:R-:W-:-:S04]  /*16130*/  FMNMX.FTZ R9, R78, R9, !PT ;  /* 0x000000094e097209 */ /* 0x000fc80007810000 */
[----:B------:R-:W-:Y:S01]  /*16140*/  FMNMX.FTZ R9, R80, R9, !PT ;  /* 0x0000000950097209 */ /* 0x000fe20007810000 */
[----:B------:R-:W0:Y:S01]  /*16150*/  MUFU.TANH R26, R26 ;  /* 0x0000001a001a7308 */ /* 0x000e220000002400 */
[----:B-1----:R-:W-:-:S03]  /*16160*/  FSEL R38, R38, -INF , P6 ;  /* 0xff80000026267808 */ /* 0x002fc60003000000 */
[----:B------:R-:W1:Y:S01]  /*16170*/  SHFL.BFLY PT, R46, R9, 0x2, 0x1f ;  /* 0x0c401f00092e7f89 */ /* 0x000e6200000e0000 */
[----:B--2---:R-:W-:Y:S01]  /*16180*/  PRMT R0, R67, 0x654, R0 ;  /* 0x0000065443007816 */ /* 0x004fe20000000000 */
[----:B------:R-:W-:Y:S02]  /*16190*/  IMAD.MOV.U32 R67, RZ, RZ, R151 ;  /* 0x000000ffff437224 */ /* 0x000fe400078e0097 */
[----:B------:R-:W-:Y:S01]  /*161a0*/  MUFU.TANH R27, R27 ;  /* 0x0000001b001b7308 */ /* 0x000fe20000002400 */
[----:B------:R2:W-:Y:S07]  /*161b0*/  SYNCS.ARRIVE.TRANS64.RED.A1T0 RZ, [R0+URZ], RZ ;  /* 0x000000ff00ff79a7 */ /* 0x0005ee000810043f */
[----:B------:R-:W3:Y:S01]  /*161c0*/  MUFU.TANH R30, R30 ;  /* 0x0000001e001e7308 */ /* 0x000ee20000002400 */
[----:B0-----:R-:W-:-:S07]  /*161d0*/  FSEL R26, R26, -INF , P4 ;  /* 0xff8000001a1a7808 */ /* 0x001fce0002000000 */
[----:B------:R-:W0:Y:S01]  /*161e0*/  MUFU.TANH R31, R31 ;  /* 0x0000001f001f7308 */ /* 0x000e220000002400 */
[----:B-1----:R-:W-:-:S05]  /*161f0*/  FMNMX.FTZ R46, R9, R46, !PT ;  /* 0x0000002e092e7209 */ /* 0x002fca0007810000 */
[----:B------:R-:W1:Y:S01]  /*16200*/  SHFL.BFLY PT, R5, R46, 0x1, 0x1f ;  /* 0x0c201f002e057f89 */ /* 0x000e6200000e0000 */
[----:B---3--:R-:W-:Y:S02]  /*16210*/  FSEL R30, R30, -INF , P2 ;  /* 0xff8000001e1e7808 */ /* 0x008fe40001000000 */
[----:B-1----:R-:W-:Y:S02]  /*16220*/  FMNMX.FTZ R5, R46, R5, !PT ;  /* 0x000000052e057209 */ /* 0x002fe40007810000 */
[----:B------:R-:W-:Y:S01]  /*16230*/  FSEL R46, R39, -INF , P5 ;  /* 0xff800000272e7808 */ /* 0x000fe20002800000 */
[----:B------:R-:W-:Y:S01]  /*16240*/  IMAD.MOV.U32 R39, RZ, RZ, R151 ;  /* 0x000000ffff277224 */ /* 0x000fe200078e0097 */
[C---:B------:R-:W-:Y:S01]  /*16250*/  FSETP.NEU.FTZ.AND P0, PT, R5.reuse, -INF , PT ;  /* 0xff8000000500780b */ /* 0x040fe20003f1d000 */
[----:B------:R-:W-:-:S05]  /*16260*/  FMUL.FTZ R7, R5, R3 ;  /* 0x0000000305077220 */ /* 0x000fca0000410000 */
[----:B------:R-:W-:Y:S02]  /*16270*/  FSEL R13, R7, RZ, P0 ;  /* 0x000000ff070d7208 */ /* 0x000fe40000000000 */
[----:B------:R-:W-:Y:S02]  /*16280*/  FMNMX.FTZ R7, R2, R6, !PT ;  /* 0x0000000602077209 */ /* 0x000fe40007810000 */
[----:B------:R-:W-:Y:S01]  /*16290*/  ISETP.NE.AND P0, PT, R11, RZ, PT ;  /* 0x000000ff0b00720c */ /* 0x000fe20003f05270 */
[--C-:B------:R-:W-:Y:S01]  /*162a0*/  FFMA.FTZ R11, R48, R3, -R13.reuse ;  /* 0x00000003300b7223 */ /* 0x100fe2000001080d */
[----:B------:R-:W-:Y:S01]  /*162b0*/  FMNMX.FTZ R7, R8, R7, !PT ;  /* 0x0000000708077209 */ /* 0x000fe20007810000 */
[-CC-:B------:R-:W-:Y:S01]  /*162c0*/  FFMA.FTZ R50, R50, R3.reuse, -R13.reuse ;  /* 0x0000000332327223 */ /* 0x180fe2000001080d */
[----:B------:R-:W-:Y:S01]  /*162d0*/  FSEL R48, R27, -INF , P3 ;  /* 0xff8000001b307808 */ /* 0x000fe20001800000 */
[--C-:B------:R-:W-:Y:S01]  /*162e0*/  FFMA.FTZ R15, R52, R3, -R13.reuse ;  /* 0x00000003340f7223 */ /* 0x100fe2000001080d */
[----:B------:R-:W-:Y:S01]  /*162f0*/  FMNMX.FTZ R7, R10, R7, !PT ;  /* 0x000000070a077209 */ /* 0x000fe20007810000 */
[----:B------:R0:W-:Y:S01]  /*16300*/  MUFU.EX2 R9, R50 ;  /* 0x0000003200097308 */ /* 0x0001e20000000800 */
[-CC-:B------:R-:W-:Y:S01]  /*16310*/  FFMA.FTZ R208, R56, R3.reuse, -R13.reuse ;  /* 0x0000000338d07223 */ /* 0x180fe2000001080d */
[--C-:B------:R-:W-:Y:S01]  /*16320*/  FFMA.FTZ R57, R57, R3, -R13.reuse ;  /* 0x0000000339397223 */ /* 0x100fe2000001080d */
[----:B------:R-:W-:Y:S01]  /*16330*/  FMNMX.FTZ R7, R12, R7, !PT ;  /* 0x000000070c077209 */ /* 0x000fe20007810000 */
[-CC-:B------:R-:W-:Y:S01]  /*16340*/  FFMA.FTZ R60, R60, R3.reuse, -R13.reuse ;  /* 0x000000033c3c7223 */ /* 0x180fe2000001080d */
[-CC-:B------:R-:W-:Y:S01]  /*16350*/  FFMA.FTZ R54, R54, R3.reuse, -R13.reuse ;  /* 0x0000000336367223 */ /* 0x180fe2000001080d */
[--C-:B------:R-:W-:Y:S01]  /*16360*/  FFMA.FTZ R58, R58, R3, -R13.reuse ;  /* 0x000000033a3a7223 */ /* 0x100fe2000001080d */
[----:B------:R-:W-:Y:S01]  /*16370*/  FMNMX.FTZ R7, R14, R7, !PT ;  /* 0x000000070e077209 */ /* 0x000fe20007810000 */
[----:B------:R-:W-:Y:S01]  /*16380*/  MUFU.EX2 R208, R208 ;  /* 0x000000d000d07308 */ /* 0x000fe20000000800 */
[----:B0-----:R-:W-:Y:S01]  /*16390*/  FSEL R50, R31, -INF , P1 ;  /* 0xff8000001f327808 */ /* 0x001fe20000800000 */
[--C-:B------:R-:W-:Y:S01]  /*163a0*/  FFMA.FTZ R31, R4, R3, -R13.reuse ;  /* 0x00000003041f7223 */ /* 0x100fe2000001080d */
[----:B------:R-:W-:Y:S01]  /*163b0*/  FMNMX.FTZ R7, R20, R7, !PT ;  /* 0x0000000714077209 */ /* 0x000fe20007810000 */
[-CC-:B------:R-:W-:Y:S01]  /*163c0*/  FFMA.FTZ R62, R62, R3.reuse, -R13.reuse ;  /* 0x000000033e3e7223 */ /* 0x180fe2000001080d */
[-CC-:B------:R-:W-:Y:S01]  /*163d0*/  FFMA.FTZ R64, R64, R3.reuse, -R13.reuse ;  /* 0x0000000340407223 */ /* 0x180fe2000001080d */
[--C-:B------:R-:W-:Y:S01]  /*163e0*/  FFMA.FTZ R44, R44, R3, -R13.reuse ;  /* 0x000000032c2c7223 */ /* 0x100fe2000001080d */
[----:B------:R-:W-:Y:S01]  /*163f0*/  FMNMX.FTZ R7, R24, R7, !PT ;  /* 0x0000000718077209 */ /* 0x000fe20007810000 */
[----:B------:R-:W0:Y:S01]  /*16400*/  MUFU.EX2 R57, R57 ;  /* 0x0000003900397308 */ /* 0x000e220000000800 */
[-CC-:B------:R-:W-:Y:S01]  /*16410*/  FFMA.FTZ R66, R66, R3.reuse, -R13.reuse ;  /* 0x0000000342427223 */ /* 0x180fe2000001080d */
[--C-:B------:R-:W-:Y:S01]  /*16420*/  FFMA.FTZ R68, R68, R3, -R13.reuse ;  /* 0x0000000344447223 */ /* 0x100fe2000001080d */
[----:B------:R-:W-:Y:S01]  /*16430*/  FMNMX.FTZ R7, R28, R7, !PT ;  /* 0x000000071c077209 */ /* 0x000fe20007810000 */
[-CC-:B------:R-:W-:Y:S01]  /*16440*/  FFMA.FTZ R70, R70, R3.reuse, -R13.reuse ;  /* 0x0000000346467223 */ /* 0x180fe2000001080d */
[-CC-:B------:R-:W-:Y:S01]  /*16450*/  FFMA.FTZ R72, R72, R3.reuse, -R13.reuse ;  /* 0x0000000348487223 */ /* 0x180fe2000001080d */
[--C-:B------:R-:W-:Y:S01]  /*16460*/  FFMA.FTZ R74, R74, R3, -R13.reuse ;  /* 0x000000034a4a7223 */ /* 0x100fe2000001080d */
[----:B------:R-:W-:Y:S01]  /*16470*/  FMNMX.FTZ R7, R32, R7, !PT ;  /* 0x0000000720077209 */ /* 0x000fe20007810000 */
[----:B------:R-:W1:Y:S01]  /*16480*/  MUFU.EX2 R60, R60 ;  /* 0x0000003c003c7308 */ /* 0x000e620000000800 */
[-CC-:B------:R-:W-:Y:S01]  /*16490*/  FFMA.FTZ R76, R76, R3.reuse, -R13.reuse ;  /* 0x000000034c4c7223 */ /* 0x180fe2000001080d */
[--C-:B------:R-:W-:Y:S01]  /*164a0*/  FFMA.FTZ R78, R78, R3, -R13.reuse ;  /* 0x000000034e4e7223 */ /* 0x100fe2000001080d */
[----:B------:R-:W-:Y:S01]  /*164b0*/  FMNMX.FTZ R7, R34, R7, !PT ;  /* 0x0000000722077209 */ /* 0x000fe20007810000 */
[----:B------:R-:W-:Y:S01]  /*164c0*/  FFMA.FTZ R13, R80, R3, -R13 ;  /* 0x00000003500d7223 */ /* 0x000fe2000001080d */
[----:B------:R-:W-:-:S02]  /*164d0*/  MOV R80, R151 ;  /* 0x0000009700507202 */ /* 0x000fc40000000f00 */
[----:B------:R-:W-:Y:S01]  /*164e0*/  FMNMX.FTZ R7, R36, R7, !PT ;  /* 0x0000000724077209 */ /* 0x000fe20007810000 */
[----:B------:R-:W-:Y:S01]  /*164f0*/  MUFU.EX2 R11, R11 ;  /* 0x0000000b000b7308 */ /* 0x000fe20000000800 */
[----:B0-----:R-:W-:Y:S01]  /*16500*/  FADD.FTZ R33, R208, R57 ;  /* 0x00000039d0217221 */ /* 0x001fe20000010000 */
[----:B------:R-:W-:Y:S01]  /*16510*/  F2FP.F16.F32.PACK_AB R208, R57, R208 ;  /* 0x000000d039d0723e */ /* 0x000fe200000000ff */
[----:B------:R-:W-:Y:S01]  /*16520*/  IMAD.MOV.U32 R57, RZ, RZ, R151 ;  /* 0x000000ffff397224 */ /* 0x000fe200078e0097 */
[----:B------:R-:W-:Y:S02]  /*16530*/  FMNMX.FTZ R7, R40, R7, !PT ;  /* 0x0000000728077209 */ /* 0x000fe40007810000 */
[----:B------:R-:W-:Y:S02]  /*16540*/  MOV R56, R151 ;  /* 0x0000009700387202 */ /* 0x000fe40000000f00 */
[----:B------:R-:W-:Y:S01]  /*16550*/  FMNMX.FTZ R7, R42, R7, !PT ;  /* 0x000000072a077209 */ /* 0x000fe20007810000 */
[----:B------:R-:W0:Y:S01]  /*16560*/  MUFU.EX2 R54, R54 ;  /* 0x0000003600367308 */ /* 0x000e220000000800 */
[----:B-1----:R-:W-:-:S02]  /*16570*/  F2FP.F16.F32.PACK_AB R210, R9, R60 ;  /* 0x0000003c09d2723e */ /* 0x002fc400000000ff */
[----:B------:R-:W-:-:S04]  /*16580*/  FMNMX.FTZ R7, R38, R7, !PT ;  /* 0x0000000726077209 */ /* 0x000fc80007810000 */
[----:B------:R-:W-:Y:S01]  /*16590*/  FMNMX.FTZ R7, R46, R7, !PT ;  /* 0x000000072e077209 */ /* 0x000fe20007810000 */
[----:B------:R-:W-:Y:S03]  /*165a0*/  MUFU.EX2 R15, R15 ;  /* 0x0000000f000f7308 */ /* 0x000fe60000000800 */
[----:B------:R-:W-:-:S04]  /*165b0*/  FMNMX.FTZ R7, R26, R7, !PT ;  /* 0x000000071a077209 */ /* 0x000fc80007810000 */
[----:B------:R-:W-:Y:S01]  /*165c0*/  FMNMX.FTZ R7, R48, R7, !PT ;  /* 0x0000000730077209 */ /* 0x000fe20007810000 */
[----:B------:R-:W1:Y:S01]  /*165d0*/  MUFU.EX2 R58, R58 ;  /* 0x0000003a003a7308 */ /* 0x000e620000000800 */
[----:B0-----:R-:W-:Y:S02]  /*165e0*/  F2FP.F16.F32.PACK_AB R204, R54, R11 ;  /* 0x0000000b36cc723e */ /* 0x001fe400000000ff */
[----:B------:R-:W-:-:S04]  /*165f0*/  FMNMX.FTZ R7, R30, R7, !PT ;  /* 0x000000071e077209 */ /* 0x000fc80007810000 */
[----:B------:R-:W-:Y:S01]  /*16600*/  FMNMX.FTZ R7, R50, R7, !PT ;  /* 0x0000000732077209 */ /* 0x000fe20007810000 */
[----:B------:R-:W-:Y:S04]  /*16610*/  MUFU.EX2 R62, R62 ;  /* 0x0000003e003e7308 */ /* 0x000fe80000000800 */
[----:B------:R-:W0:Y:S04]  /*16620*/  SHFL.BFLY PT, R52, R7, 0x2, 0x1f ;  /* 0x0c401f0007347f89 */ /* 0x000e2800000e0000 */
[----:B------:R3:W4:Y:S01]  /*16630*/  MUFU.EX2 R21, R64 ;  /* 0x0000004000157308 */ /* 0x0007220000000800 */
[----:B-1----:R-:W-:-:S07]  /*16640*/  F2FP.F16.F32.PACK_AB R206, R58, R15 ;  /* 0x0000000f3ace723e */ /* 0x002fce00000000ff */
[----:B------:R-:W-:Y:S01]  /*16650*/  MUFU.EX2 R44, R44 ;  /* 0x0000002c002c7308 */ /* 0x000fe20000000800 */
[----:B---3--:R-:W-:-:S07]  /*16660*/  IMAD.MOV.U32 R64, RZ, RZ, R151 ;  /* 0x000000ffff407224 */ /* 0x008fce00078e0097 */
[----:B------:R1:W3:Y:S01]  /*16670*/  MUFU.EX2 R25, R66 ;  /* 0x0000004200197308 */ /* 0x0002e20000000800 */
[----:B----4-:R-:W-:Y:S02]  /*16680*/  F2FP.F16.F32.PACK_AB R200, R21, R62 ;  /* 0x0000003e15c8723e */ /* 0x010fe400000000ff */
[----:B0-----:R-:W-:-:S05]  /*16690*/  FMNMX.FTZ R52, R7, R52, !PT ;  /* 0x0000003407347209 */ /* 0x001fca0007810000 */
[----:B------:R-:W-:Y:S01]  /*166a0*/  MUFU.EX2 R68, R68 ;  /* 0x0000004400447308 */ /* 0x000fe20000000800 */
[----:B------:R-:W0:Y:S01]  /*166b0*/  SHFL.BFLY PT, R7, R52, 0x1, 0x1f ;  /* 0x0c201f0034077f89 */ /* 0x000e2200000e0000 */
[----:B-1----:R-:W-:-:S06]  /*166c0*/  IMAD.MOV.U32 R66, RZ, RZ, R151 ;  /* 0x000000ffff427224 */ /* 0x002fcc00078e0097 */
[----:B------:R1:W4:Y:S01]  /*166d0*/  MUFU.EX2 R27, R70 ;  /* 0x00000046001b7308 */ /* 0x0003220000000800 */
[----:B---3--:R-:W-:-:S07]  /*166e0*/  F2FP.F16.F32.PACK_AB R202, R25, R44 ;  /* 0x0000002c19ca723e */ /* 0x008fce00000000ff */
[----:B------:R-:W-:Y:S01]  /*166f0*/  MUFU.EX2 R72, R72 ;  /* 0x0000004800487308 */ /* 0x000fe20000000800 */
[----:B-1----:R-:W-:-:S07]  /*16700*/  IMAD.MOV.U32 R70, RZ, RZ, R151 ;  /* 0x000000ffff467224 */ /* 0x002fce00078e0097 */
[----:B------:R1:W3:Y:S01]  /*16710*/  MUFU.EX2 R29, R74 ;  /* 0x0000004a001d7308 */ /* 0x0002e20000000800 */
[----:B0-----:R-:W-:Y:S01]  /*16720*/  FMNMX.FTZ R4, R52, R7, !PT ;  /* 0x0000000734047209 */ /* 0x001fe20007810000 */
[----:B------:R-:W-:Y:S01]  /*16730*/  IMAD.MOV.U32 R52, RZ, RZ, R151 ;  /* 0x000000ffff347224 */ /* 0x000fe200078e0097 */
[----:B----4-:R-:W-:Y:S02]  /*16740*/  F2FP.F16.F32.PACK_AB R196, R27, R68 ;  /* 0x000000441bc4723e */ /* 0x010fe400000000ff */
[C---:B------:R-:W-:Y:S01]  /*16750*/  FSETP.NEU.FTZ.AND P1, PT, R4.reuse, -INF , PT ;  /* 0xff8000000400780b */ /* 0x040fe20003f3d000 */
[----:B------:R-:W-:Y:S02]  /*16760*/  FMUL.FTZ R7, R4, R3 ;  /* 0x0000000304077220 */ /* 0x000fe40000410000 */
[----:B------:R-:W-:Y:S01]  /*16770*/  MUFU.EX2 R31, R31 ;  /* 0x0000001f001f7308 */ /* 0x000fe20000000800 */
[----:B-1----:R-:W-:Y:S02]  /*16780*/  MOV R74, R151 ;  /* 0x00000097004a7202 */ /* 0x002fe40000000f00 */
[----:B------:R-:W-:-:S02]  /*16790*/  FSEL R7, R7, RZ, P1 ;  /* 0x000000ff07077208 */ /* 0x000fc40000800000 */
[----:B------:R-:W-:-:S03]  /*167a0*/  ISETP.GE.AND P1, PT, R180, 0x51, PT ;  /* 0x00000051b400780c */ /* 0x000fc60003f26270 */
[-CC-:B------:R-:W-:Y:S01]  /*167b0*/  FFMA.FTZ R2, R2, R3.reuse, -R7.reuse ;  /* 0x0000000302027223 */ /* 0x180fe20000010807 */
[-CC-:B------:R-:W-:Y:S01]  /*167c0*/  FFMA.FTZ R6, R6, R3.reuse, -R7.reuse ;  /* 0x0000000306067223 */ /* 0x180fe20000010807 */
[-CC-:B------:R-:W-:Y:S01]  /*167d0*/  FFMA.FTZ R8, R8, R3.reuse, -R7.reuse ;  /* 0x0000000308087223 */ /* 0x180fe20000010807 */
[-CC-:B------:R-:W-:Y:S01]  /*167e0*/  FFMA.FTZ R10, R10, R3.reuse, -R7.reuse ;  /* 0x000000030a0a7223 */ /* 0x180fe20000010807 */
[-CC-:B------:R-:W-:Y:S01]  /*167f0*/  FFMA.FTZ R12, R12, R3.reuse, -R7.reuse ;  /* 0x000000030c0c7223 */ /* 0x180fe20000010807 */
[----:B------:R0:W-:Y:S01]  /*16800*/  MUFU.EX2 R209, R6 ;  /* 0x0000000600d17308 */ /* 0x0001e20000000800 */
[-CC-:B------:R-:W-:Y:S01]  /*16810*/  FFMA.FTZ R14, R14, R3.reuse, -R7.reuse ;  /* 0x000000030e0e7223 */ /* 0x180fe20000010807 */
[-CC-:B------:R-:W-:Y:S01]  /*16820*/  FFMA.FTZ R20, R20, R3.reuse, -R7.reuse ;  /* 0x0000000314147223 */ /* 0x180fe20000010807 */
[-CC-:B------:R-:W-:Y:S01]  /*16830*/  FFMA.FTZ R24, R24, R3.reuse, -R7.reuse ;  /* 0x0000000318187223 */ /* 0x180fe20000010807 */
[-CC-:B------:R-:W-:Y:S01]  /*16840*/  FFMA.FTZ R28, R28, R3.reuse, -R7.reuse ;  /* 0x000000031c1c7223 */ /* 0x180fe20000010807 */
[-CC-:B------:R-:W-:Y:S01]  /*16850*/  FFMA.FTZ R32, R32, R3.reuse, -R7.reuse ;  /* 0x0000000320207223 */ /* 0x180fe20000010807 */
[-CC-:B------:R-:W-:Y:S01]  /*16860*/  FFMA.FTZ R34, R34, R3.reuse, -R7.reuse ;  /* 0x0000000322227223 */ /* 0x180fe20000010807 */
[-C--:B------:R-:W-:Y:S01]  /*16870*/  FFMA.FTZ R36, R36, R3.reuse, -R7 ;  /* 0x0000000324247223 */ /* 0x080fe20000010807 */
[----:B------:R-:W1:Y:S01]  /*16880*/  MUFU.EX2 R2, R2 ;  /* 0x0000000200027308 */ /* 0x000e620000000800 */
[----:B0-----:R-:W-:Y:S01]  /*16890*/  FADD.FTZ R6, R60, R33 ;  /* 0x000000213c067221 */ /* 0x001fe20000010000 */
[-CC-:B------:R-:W-:Y:S01]  /*168a0*/  FFMA.FTZ R40, R40, R3.reuse, -R7.reuse ;  /* 0x0000000328287223 */ /* 0x180fe20000010807 */
[-CC-:B------:R-:W-:Y:S01]  /*168b0*/  FFMA.FTZ R42, R42, R3.reuse, -R7.reuse ;  /* 0x000000032a2a7223 */ /* 0x180fe20000010807 */
[-CC-:B------:R-:W-:Y:S01]  /*168c0*/  FFMA.FTZ R38, R38, R3.reuse, -R7.reuse ;  /* 0x0000000326267223 */ /* 0x180fe20000010807 */
[----:B------:R-:W-:Y:S01]  /*168d0*/  FADD.FTZ R6, R9, R6 ;  /* 0x0000000609067221 */ /* 0x000fe20000010000 */
[-CC-:B------:R-:W-:Y:S01]  /*168e0*/  FFMA.FTZ R46, R46, R3.reuse, -R7.reuse ;  /* 0x000000032e2e7223 */ /* 0x180fe20000010807 */
[-CC-:B------:R-:W-:Y:S01]  /*168f0*/  FFMA.FTZ R26, R26, R3.reuse, -R7.reuse ;  /* 0x000000031a1a7223 */ /* 0x180fe20000010807 */
[----:B------:R-:W0:Y:S01]  /*16900*/  MUFU.EX2 R8, R8 ;  /* 0x0000000800087308 */ /* 0x000e220000000800 */
[----:B------:R-:W-:Y:S01]  /*16910*/  FADD.FTZ R35, R11, R6 ;  /* 0x000000060b237221 */ /* 0x000fe20000010000 */
[-CC-:B------:R-:W-:Y:S01]  /*16920*/  FFMA.FTZ R48, R48, R3.reuse, -R7.reuse ;  /* 0x0000000330307223 */ /* 0x180fe20000010807 */
[-CC-:B------:R-:W-:Y:S01]  /*16930*/  FFMA.FTZ R30, R30, R3.reuse, -R7.reuse ;  /* 0x000000031e1e7223 */ /* 0x180fe20000010807 */
[----:B------:R-:W-:Y:S01]  /*16940*/  FFMA.FTZ R7, R50, R3, -R7 ;  /* 0x0000000332077223 */ /* 0x000fe20000010807 */
[----:B---3--:R-:W-:Y:S01]  /*16950*/  F2FP.F16.F32.PACK_AB R198, R29, R72 ;  /* 0x000000481dc6723e */ /* 0x008fe200000000ff */
[----:B------:R-:W-:Y:S01]  /*16960*/  IMAD.MOV.U32 R60, RZ, RZ, R151 ;  /* 0x000000ffff3c7224 */ /* 0x000fe200078e0097 */
[----:B------:R-:W-:Y:S01]  /*16970*/  MOV R50, R151 ;  /* 0x0000009700327202 */ /* 0x000fe20000000f00 */
[----:B------:R3:W4:Y:S01]  /*16980*/  MUFU.EX2 R211, R10 ;  /* 0x0000000a00d37308 */ /* 0x0007220000000800 */
[----:B-1----:R-:W-:Y:S01]  /*16990*/  FADD.FTZ R33, R2, R209 ;  /* 0x000000d102217221 */ /* 0x002fe20000010000 */
[----:B------:R-:W-:-:S02]  /*169a0*/  F2FP.F16.F32.PACK_AB R209, R209, R2 ;  /* 0x00000002d1d1723e */ /* 0x000fc400000000ff */
[----:B------:R-:W-:-:S04]  /*169b0*/  MOV R2, 0x3f800000 ;  /* 0x3f80000000027802 */ /* 0x000fc80000000f00 */
[----:B------:R-:W1:Y:S01]  /*169c0*/  MUFU.EX2 R12, R12 ;  /* 0x0000000c000c7308 */ /* 0x000e620000000800 */
[----:B---3--:R-:W-:Y:S01]  /*169d0*/  FADD.FTZ R10, R54, R35 ;  /* 0x00000023360a7221 */ /* 0x008fe20000010000 */
[----:B0-----:R-:W-:Y:S01]  /*169e0*/  FADD.FTZ R6, R8, R33 ;  /* 0x0000002108067221 */ /* 0x001fe20000010000 */
[----:B------:R-:W-:Y:S02]  /*169f0*/  IMAD.MOV.U32 R54, RZ, RZ, R151 ;  /* 0x000000ffff367224 */ /* 0x000fe400078e0097 */
[----:B------:R-:W-:-:S03]  /*16a00*/  FADD.FTZ R35, R15, R10 ;  /* 0x0000000a0f237221 */ /* 0x000fc60000010000 */
[----:B------:R-:W0:Y:S01]  /*16a10*/  MUFU.EX2 R205, R14 ;  /* 0x0000000e00cd7308 */ /* 0x000e220000000800 */
[C---:B----4-:R-:W-:Y:S01]  /*16a20*/  FADD.FTZ R33, R211.reuse, R6 ;  /* 0x00000006d3217221 */ /* 0x050fe20000010000 */
[----:B------:R-:W-:Y:S01]  /*16a30*/  FADD.FTZ R35, R58, R35 ;  /* 0x000000233a237221 */ /* 0x000fe20000010000 */
[----:B------:R-:W-:Y:S01]  /*16a40*/  F2FP.F16.F32.PACK_AB R211, R211, R8 ;  /* 0x00000008d3d3723e */ /* 0x000fe200000000ff */
[----:B------:R-:W-:Y:S02]  /*16a50*/  IMAD.MOV.U32 R58, RZ, RZ, R151 ;  /* 0x000000ffff3a7224 */ /* 0x000fe400078e0097 */
[----:B------:R-:W-:Y:S01]  /*16a60*/  FADD.FTZ R10, R62, R35 ;  /* 0x000000233e0a7221 */ /* 0x000fe20000010000 */
[----:B------:R-:W-:Y:S01]  /*16a70*/  MOV R62, R151 ;  /* 0x00000097003e7202 */ /* 0x000fe20000000f00 */
[----:B------:R-:W3:Y:S01]  /*16a80*/  MUFU.EX2 R20, R20 ;  /* 0x0000001400147308 */ /* 0x000ee20000000800 */
[----:B-1----:R-:W-:Y:S01]  /*16a90*/  FADD.FTZ R6, R12, R33 ;  /* 0x000000210c067221 */ /* 0x002fe20000010000 */
[----:B------:R-:W-:-:S04]  /*16aa0*/  FADD.FTZ R35, R21, R10 ;  /* 0x0000000a15237221 */ /* 0x000fc80000010000 */
[----:B--2---:R-:W-:Y:S01]  /*16ab0*/  FADD.FTZ R0, R44, R35 ;  /* 0x000000232c007221 */ /* 0x004fe20000010000 */
[----:B------:R-:W-:Y:S01]  /*16ac0*/  MOV R44, R151 ;  /* 0x00000097002c7202 */ /* 0x000fe20000000f00 */
[----:B------:R1:W2:Y:S01]  /*16ad0*/  MUFU.EX2 R207, R24 ;  /* 0x0000001800cf7308 */ /* 0x0002a20000000800 */
[----:B0-----:R-:W-:Y:S01]  /*16ae0*/  FADD.FTZ R33, R205, R6 ;  /* 0x00000006cd217221 */ /* 0x001fe20000010000 */
[----:B------:R-:W-:Y:S01]  /*16af0*/  FADD.FTZ R35, R25, R0 ;  /* 0x0000000019237221 */ /* 0x000fe20000010000 */
[----:B------:R-:W-:Y:S01]  /*16b00*/  F2FP.F16.F32.PACK_AB R205, R205, R12 ;  /* 0x0000000ccdcd723e */ /* 0x000fe200000000ff */
[----:B------:R-:W-:-:S04]  /*16b10*/  IMAD.MOV.U32 R25, RZ, RZ, R151 ;  /* 0x000000ffff197224 */ /* 0x000fc800078e0097 */
[----:B------:R-:W0:Y:S01]  /*16b20*/  MUFU.EX2 R28, R28 ;  /* 0x0000001c001c7308 */ /* 0x000e220000000800 */
[----:B---3--:R-:W-:Y:S01]  /*16b30*/  FADD.FTZ R6, R20, R33 ;  /* 0x0000002114067221 */ /* 0x008fe20000010000 */
[----:B-1----:R-:W-:-:S06]  /*16b40*/  IMAD.MOV.U32 R24, RZ, RZ, R151 ;  /* 0x000000ffff187224 */ /* 0x002fcc00078e0097 */
[----:B------:R1:W3:Y:S01]  /*16b50*/  MUFU.EX2 R201, R32 ;  /* 0x0000002000c97308 */ /* 0x0002e20000000800 */
[C---:B--2---:R-:W-:Y:S01]  /*16b60*/  FADD.FTZ R33, R207.reuse, R6 ;  /* 0x00000006cf217221 */ /* 0x044fe20000010000 */
[----:B------:R-:W-:Y:S01]  /*16b70*/  FADD.FTZ R6, R68, R35 ;  /* 0x0000002344067221 */ /* 0x000fe20000010000 */
[----:B------:R-:W-:Y:S02]  /*16b80*/  F2FP.F16.F32.PACK_AB R207, R207, R20 ;  /* 0x00000014cfcf723e */ /* 0x000fe400000000ff */
[-C--:B------:R-:W-:Y:S01]  /*16b90*/  MOV R68, R151.reuse ;  /* 0x0000009700447202 */ /* 0x080fe20000000f00 */
[----:B------:R-:W-:Y:S01]  /*16ba0*/  FADD.FTZ R35, R27, R6 ;  /* 0x000000061b237221 */ /* 0x000fe20000010000 */
[----:B------:R-:W-:Y:S01]  /*16bb0*/  IMAD.MOV.U32 R27, RZ, RZ, R151 ;  /* 0x000000ffff1b7224 */ /* 0x000fe200078e0097 */
[----:B------:R-:W2:Y:S01]  /*16bc0*/  MUFU.EX2 R34, R34 ;  /* 0x0000002200227308 */ /* 0x000ea20000000800 */
[----:B0-----:R-:W-:Y:S01]  /*16bd0*/  FADD.FTZ R0, R28, R33 ;  /* 0x000000211c007221 */ /* 0x001fe20000010000 */
[----:B------:R-:W-:Y:S01]  /*16be0*/  FADD.FTZ R6, R72, R35 ;  /* 0x0000002348067221 */ /* 0x000fe20000010000 */
[----:B------:R-:W-:Y:S01]  /*16bf0*/  IMAD.MOV.U32 R72, RZ, RZ, R151 ;  /* 0x000000ffff487224 */ /* 0x000fe200078e0097 */
[----:B------:R-:W-:-:S02]  /*16c00*/  MOV R35, R151 ;  /* 0x0000009700237202 */ /* 0x000fc40000000f00 */
[----:B------:R-:W-:Y:S01]  /*16c10*/  FADD.FTZ R6, R29, R6 ;  /* 0x000000061d067221 */ /* 0x000fe20000010000 */
[-C--:B-1----:R-:W-:Y:S01]  /*16c20*/  MOV R32, R151.reuse ;  /* 0x0000009700207202 */ /* 0x082fe20000000f00 */
[----:B------:R0:W1:Y:S01]  /*16c30*/  MUFU.EX2 R203, R36 ;  /* 0x0000002400cb7308 */ /* 0x0000620000000800 */
[----:B---3--:R-:W-:Y:S01]  /*16c40*/  FADD.FTZ R33, R201, R0 ;  /* 0x00000000c9217221 */ /* 0x008fe20000010000 */
[----:B------:R-:W-:Y:S01]  /*16c50*/  FADD.FTZ R11, R31, R6 ;  /* 0x000000061f0b7221 */ /* 0x000fe20000010000 */
[----:B------:R-:W-:Y:S01]  /*16c60*/  F2FP.F16.F32.PACK_AB R201, R201, R28 ;  /* 0x0000001cc9c9723e */ /* 0x000fe200000000ff */
[----:B------:R-:W-:Y:S01]  /*16c70*/  IMAD.MOV.U32 R28, RZ, RZ, R151 ;  /* 0x000000ffff1c7224 */ /* 0x000fe200078e0097 */
[----:B------:R-:W-:-:S03]  /*16c80*/  MOV R29, R151 ;  /* 0x00000097001d7202 */ /* 0x000fc60000000f00 */
[----:B------:R-:W3:Y:S01]  /*16c90*/  MUFU.EX2 R40, R40 ;  /* 0x0000002800287308 */ /* 0x000ee20000000800 */
[----:B--2---:R-:W-:Y:S01]  /*16ca0*/  FADD.FTZ R0, R34, R33 ;  /* 0x0000002122007221 */ /* 0x004fe20000010000 */
[--C-:B0-----:R-:W-:Y:S02]  /*16cb0*/  IMAD.MOV.U32 R36, RZ, RZ, R151.reuse ;  /* 0x000000ffff247224 */ /* 0x101fe400078e0097 */
[----:B------:R-:W-:-:S04]  /*16cc0*/  IMAD.MOV.U32 R33, RZ, RZ, R151 ;  /* 0x000000ffff217224 */ /* 0x000fc800078e0097 */
[----:B------:R0:W2:Y:S01]  /*16cd0*/  MUFU.EX2 R197, R42 ;  /* 0x0000002a00c57308 */ /* 0x0000a20000000800 */
[C---:B-1----:R-:W-:Y:S01]  /*16ce0*/  FADD.FTZ R9, R203.reuse, R0 ;  /* 0x00000000cb097221 */ /* 0x042fe20000010000 */
[----:B------:R-:W-:Y:S01]  /*16cf0*/  F2FP.F16.F32.PACK_AB R203, R203, R34 ;  /* 0x00000022cbcb723e */ /* 0x000fe200000000ff */
[----:B------:R-:W-:-:S05]  /*16d00*/  IMAD.MOV.U32 R34, RZ, RZ, R151 ;  /* 0x000000ffff227224 */ /* 0x000fca00078e0097 */
[----:B------:R-:W1:Y:S01]  /*16d10*/  MUFU.EX2 R38, R38 ;  /* 0x0000002600267308 */ /* 0x000e620000000800 */
[----:B---3--:R-:W-:Y:S01]  /*16d20*/  FADD.FTZ R0, R40, R9 ;  /* 0x0000000928007221 */ /* 0x008fe20000010000 */
[----:B0-----:R-:W-:-:S06]  /*16d30*/  IMAD.MOV.U32 R42, RZ, RZ, R151 ;  /* 0x000000ffff2a7224 */ /* 0x001fcc00078e0097 */
[----:B------:R0:W3:Y:S01]  /*16d40*/  MUFU.EX2 R199, R46 ;  /* 0x0000002e00c77308 */ /* 0x0000e20000000800 */
[C---:B--2---:R-:W-:Y:S01]  /*16d50*/  FADD.FTZ R9, R197.reuse, R0 ;  /* 0x00000000c5097221 */ /* 0x044fe20000010000 */
[----:B------:R-:W-:Y:S01]  /*16d60*/  F2FP.F16.F32.PACK_AB R197, R197, R40 ;  /* 0x00000028c5c5723e */ /* 0x000fe200000000ff */
[----:B------:R-:W-:-:S05]  /*16d70*/  IMAD.MOV.U32 R40, RZ, RZ, R151 ;  /* 0x000000ffff287224 */ /* 0x000fca00078e0097 */
[----:B------:R-:W2:Y:S01]  /*16d80*/  MUFU.EX2 R26, R26 ;  /* 0x0000001a001a7308 */ /* 0x000ea20000000800 */
[----:B-1----:R-:W-:Y:S01]  /*16d90*/  FADD.FTZ R0, R38, R9 ;  /* 0x0000000926007221 */ /* 0x002fe20000010000 */
[----:B0-----:R-:W-:-:S06]  /*16da0*/  IMAD.MOV.U32 R46, RZ, RZ, R151 ;  /* 0x000000ffff2e7224 */ /* 0x001fcc00078e0097 */
[----:B------:R-:W0:Y:S01]  /*16db0*/  MUFU.EX2 R76, R76 ;  /* 0x0000004c004c7308 */ /* 0x000e220000000800 */
[C---:B---3--:R-:W-:Y:S01]  /*16dc0*/  FADD.FTZ R9, R199.reuse, R0 ;  /* 0x00000000c7097221 */ /* 0x048fe20000010000 */
[----:B------:R-:W-:Y:S02]  /*16dd0*/  F2FP.F16.F32.PACK_AB R199, R199, R38 ;  /* 0x00000026c7c7723e */ /* 0x000fe400000000ff */
[----:B------:R-:W-:-:S04]  /*16de0*/  MOV R38, R151 ;  /* 0x0000009700267202 */ /* 0x000fc80000000f00 */
[----:B------:R1:W3:Y:S01]  /*16df0*/  MUFU.EX2 R193, R48 ;  /* 0x0000003000c17308 */ /* 0x0002e20000000800 */
[----:B--2---:R-:W-:-:S07]  /*16e00*/  FADD.FTZ R0, R26, R9 ;  /* 0x000000091a007221 */ /* 0x004fce0000010000 */
[----:B------:R-:W2:Y:S01]  /*16e10*/  MUFU.EX2 R78, R78 ;  /* 0x0000004e004e7308 */ /* 0x000ea20000000800 */
[C---:B0-----:R-:W-:Y:S01]  /*16e20*/  FADD.FTZ R11, R76.reuse, R11 ;  /* 0x0000000b4c0b7221 */ /* 0x041fe20000010000 */
[----:B------:R-:W-:Y:S01]  /*16e30*/  F2FP.F16.F32.PACK_AB R192, R76, R31 ;  /* 0x0000001f4cc0723e */ /* 0x000fe200000000ff */
[--C-:B------:R-:W-:Y:S02]  /*16e40*/  IMAD.MOV.U32 R76, RZ, RZ, R151.reuse ;  /* 0x000000ffff4c7224 */ /* 0x100fe400078e0097 */
[--C-:B-1----:R-:W-:Y:S02]  /*16e50*/  IMAD.MOV.U32 R48, RZ, RZ, R151.reuse ;  /* 0x000000ffff307224 */ /* 0x102fe400078e0097 */
[----:B------:R-:W-:Y:S01]  /*16e60*/  IMAD.MOV.U32 R31, RZ, RZ, R151 ;  /* 0x000000ffff1f7224 */ /* 0x000fe200078e0097 */
[----:B------:R-:W0:Y:S01]  /*16e70*/  MUFU.EX2 R30, R30 ;  /* 0x0000001e001e7308 */ /* 0x000e220000000800 */
[C---:B---3--:R-:W-:Y:S01]  /*16e80*/  FADD.FTZ R9, R193.reuse, R0 ;  /* 0x00000000c1097221 */ /* 0x048fe20000010000 */
[----:B------:R-:W-:Y:S01]  /*16e90*/  F2FP.F16.F32.PACK_AB R193, R193, R26 ;  /* 0x0000001ac1c1723e */ /* 0x000fe200000000ff */
[----:B------:R-:W-:Y:S01]  /*16ea0*/  IMAD.MOV.U32 R0, RZ, RZ, 0x3f800000 ;  /* 0x3f800000ff007424 */ /* 0x000fe200078e00ff */
[----:B------:R-:W-:-:S04]  /*16eb0*/  MOV R26, R151 ;  /* 0x00000097001a7202 */ /* 0x000fc80000000f00 */
[----:B------:R-:W1:Y:S01]  /*16ec0*/  MUFU.EX2 R13, R13 ;  /* 0x0000000d000d7308 */ /* 0x000e620000000800 */
[----:B--2---:R-:W-:-:S07]  /*16ed0*/  FADD.FTZ R6, R78, R11 ;  /* 0x0000000b4e067221 */ /* 0x004fce0000010000 */
[----:B------:R-:W2:Y:S01]  /*16ee0*/  MUFU.EX2 R7, R7 ;  /* 0x0000000700077308 */ /* 0x000ea20000000800 */
[----:B0-----:R-:W-:Y:S01]  /*16ef0*/  FADD.FTZ R226, R30, R9 ;  /* 0x000000091ee27221 */ /* 0x001fe20000010000 */
[C---:B-1----:R-:W-:Y:S01]  /*16f00*/  F2FP.F16.F32.PACK_AB R194, R13.reuse, R78 ;  /* 0x0000004e0dc2723e */ /* 0x042fe200000000ff */
[----:B------:R-:W-:Y:S01]  /*16f10*/  FADD.FTZ R227, R13, R6 ;  /* 0x000000060de37221 */ /* 0x000fe20000010000 */
[--C-:B------:R-:W-:Y:S01]  /*16f20*/  IMAD.MOV.U32 R78, RZ, RZ, R151.reuse ;  /* 0x000000ffff4e7224 */ /* 0x100fe200078e0097 */
[C---:B--2---:R-:W-:Y:S01]  /*16f30*/  F2FP.F16.F32.PACK_AB R195, R7.reuse, R30 ;  /* 0x0000001e07c3723e */ /* 0x044fe200000000ff */
[----:B------:R-:W-:Y:S01]  /*16f40*/  FADD.FTZ R226, R7, R226 ;  /* 0x000000e207e27221 */ /* 0x000fe20000010000 */
[----:B------:R-:W-:Y:S01]  /*16f50*/  IMAD.MOV.U32 R30, RZ, RZ, R151 ;  /* 0x000000ffff1e7224 */ /* 0x000fe200078e0097 */
[----:B------:R-:W-:Y:S06]  /*16f60*/  @!P1 BRA `(.L_x_635) ;  /* 0x0000005000909947 */ /* 0x000fec0003800000 */
[----:B------:R-:W-:Y:S01]  /*16f70*/  IADD3 R21, R181, -0x2, RZ ;  /* 0xfffffffeb5157810 */ /* 0x000fe20007ffe0ff */
[----:B------:R-:W-:Y:S01]  /*16f80*/  IMAD.MOV.U32 R20, RZ, RZ, R4 ;  /* 0x000000ffff147224 */ /* 0x000fe200078e0004 */
[----:B------:R-:W-:Y:S01]  /*16f90*/  MOV R14, R229 ;  /* 0x000000e5000e7202 */ /* 0x000fe20000000f00 */
[----:B------:R-:W-:Y:S01]  /*16fa0*/  IMAD.MOV.U32 R15, RZ, RZ, R5 ;  /* 0x000000ffff0f7224 */ /* 0x000fe200078e0005 */
[----:B------:R-:W-:Y:S01]  /*16fb0*/  CS2R R150, SRZ ;  /* 0x0000000000967805 */ /* 0x000fe2000001ff00 */
[----:B------:R-:W-:Y:S01]  /*16fc0*/  IMAD.MOV.U32 R8, RZ, RZ, R225 ;  /* 0x000000ffff087224 */ /* 0x000fe200078e00e1 */
[----:B------:R-:W-:Y:S01]  /*16fd0*/  CS2R R146, SRZ ;  /* 0x0000000000927805 */ /* 0x000fe2000001ff00 */
[----:B------:R-:W-:Y:S01]  /*16fe0*/  IMAD.MOV.U32 R2, RZ, RZ, 0x3f800000 ;  /* 0x3f800000ff027424 */ /* 0x000fe200078e00ff */
        /* <DEDUP_REMOVED lines=61> */
[----:B------:R-:W-:-:S07]  /*173c0*/  CS2R R24, SRZ ;  /* 0x0000000000187805 */ /* 0x000fce000001ff00 */
.L_x_648:
[----:B------:R-:W-:-:S04]  /*173d0*/  ISETP.NE.AND P1, PT, R8, 0x1, PT ;  /* 0x000000010800780c */ /* 0x000fc80003f25270 */
[----:B------:R-:W-:-:S04]  /*173e0*/  SEL R229, RZ, 0x1, P1 ;  /* 0x00000001ffe57807 */ /* 0x000fc80000800000 */
[----:B------:R-:W-:Y:S01]  /*173f0*/  LOP3.LUT R229, R14, R229, RZ, 0x3c, !PT ;  /* 0x000000e50ee57212 */ /* 0x000fe200078e3cff */
[----:B------:R-:W-:Y:S06]  /*17400*/  @!P0 BRA `(.L_x_636) ;  /* 0x0000000000048947 */ /* 0x000fec0003800000 */
[----:B------:R-:W-:Y:S01]  /*17410*/  BPT.TRAP 0x1 ;  /* 0x000000040000795c */ /* 0x000fe20000300000 */
.L_x_636:
[----:B------:R-:W-:Y:S02]  /*17420*/  IADD3 R225, R8, 0x1, RZ ;  /* 0x0000000108e17810 */ /* 0x000fe40007ffe0ff */
[----:B------:R-:W-:Y:S02]  /*17430*/  SHF.L.U32 R6, R229, 0x1f, RZ ;  /* 0x0000001fe5067819 */ /* 0x000fe400000006ff */
[----:B------:R-:W-:-:S04]  /*17440*/  ISETP.NE.AND P1, PT, R225, 0x2, PT ;  /* 0x00000002e100780c */ /* 0x000fc80003f25270 */
[----:B------:R-:W-:-:S05]  /*17450*/  SEL R225, R225, RZ, P1 ;  /* 0x000000ffe1e17207 */ /* 0x000fca0000800000 */
[----:B------:R-:W-:-:S04]  /*17460*/  IMAD R9, R225, 0x8, R22 ;  /* 0x00000008e1097824 */ /* 0x000fc800078e0216 */
[----:B------:R0:W1:Y:S01]  /*17470*/  SYNCS.PHASECHK.TRANS64.TRYWAIT P1, [R9+URZ+0x38830], R6 ;  /* 0x03883006090075a7 */ /* 0x000062000802017f */
[----:B------:R-:W-:Y:S05]  /*17480*/  @!P0 BRA `(.L_x_637) ;  /* 0x0000000000048947 */ /* 0x000fea0003800000 */
[----:B------:R-:W-:Y:S01]  /*17490*/  BPT.TRAP 0x1 ;  /* 0x000000040000795c */ /* 0x000fe20000300000 */
.L_x_637:
[----:B------:R-:W2:Y:S01]  /*174a0*/  LDL R3, [R1+0x5c] ;  /* 0x00005c0001037983 */ /* 0x000ea20000100800 */
[----:B------:R-:W-:Y:S01]  /*174b0*/  BSSY B1, `(.L_x_638) ;  /* 0x0000007000017945 */ /* 0x000fe20003800000 */
[----:B------:R-:W-:Y:S01]  /*174c0*/  MOV R5, 0x40000040 ;  /* 0x4000004000057802 */ /* 0x000fe20000000f00 */
[----:B--2---:R-:W-:-:S04]  /*174d0*/  IMAD R4, R225, 0xa00, R3 ;  /* 0x00000a00e1047824 */ /* 0x004fc800078e0203 */
[----:B------:R-:W-:Y:S01]  /*174e0*/  VIADD R3, R4, 0x80 ;  /* 0x0000008004037836 */ /* 0x000fe20000000000 */
[----:B-1----:R-:W-:Y:S06]  /*174f0*/  @P1 BRA `(.L_x_639) ;  /* 0x0000000000081947 */ /* 0x002fec0003800000 */
[----:B------:R-:W1:Y:S02]  /*17500*/  SYNCS.PHASECHK.TRANS64.TRYWAIT P1, [R9+URZ+0x38830], R6 ;  /* 0x03883006090075a7 */ /* 0x000e64000802017f */
[----:B-1----:R-:W-:Y:S05]  /*17510*/  @!P1 BRA `(.L_x_640) ;  /* 0x00000114000c9947 */ /* 0x002fea0003800000 */
.L_x_639:
[----:B------:R-:W-:Y:S05]  /*17520*/  BSYNC B1 ;  /* 0x0000000000017941 */ /* 0x000fea0003800000 */
.L_x_638:
[----:B------:R-:W2:Y:S04]  /*17530*/  LDL.64 R152, [R1+0x48] ;  /* 0x0000480001987983 */ /* 0x000ea80000100a00 */
[----:B------:R-:W3:Y:S04]  /*17540*/  LDL.64 R156, [R1+0x8] ;  /* 0x00000800019c7983 */ /* 0x000ee80000100a00 */
[----:B------:R-:W4:Y:S01]  /*17550*/  LDL.64 R154, [R1] ;  /* 0x00000000019a7983 */ /* 0x000f220000100a00 */
[----:B------:R-:W-:Y:S02]  /*17560*/  R2UR UR10, R4 ;  /* 0x00000000040a72ca */ /* 0x000fe400000e0000 */
[----:B------:R-:W-:Y:S01]  /*17570*/  R2UR UR11, R5 ;  /* 0x00000000050b72ca */ /* 0x000fe200000e0000 */
[----:B------:R-:W-:Y:S01]  /*17580*/  WARPGROUP.ARRIVE ;  /* 0x00000000000079c5 */ /* 0x000fe20000000000 */
[----:B01----:R-:W-:-:S02]  /*17590*/  IMAD.MOV.U32 R6, RZ, RZ, R3 ;  /* 0x000000ffff067224 */ /* 0x003fc400078e0003 */
[----:B------:R-:W-:-:S03]  /*175a0*/  IMAD.MOV.U32 R7, RZ, RZ, 0x40000040 ;  /* 0x40000040ff077424 */ /* 0x000fc600078e00ff */
[----:B------:R-:W-:Y:S02]  /*175b0*/  R2UR UR6, R6 ;  /* 0x00000000060672ca */ /* 0x000fe400000e0000 */
[----:B------:R-:W-:Y:S01]  /*175c0*/  R2UR UR7, R7 ;  /* 0x00000000070772ca */ /* 0x000fe200000e0000 */
[----:B------:R-:W-:Y:S01]  /*175d0*/  IMAD.MOV.U32 R7, RZ, RZ, 0x40000040 ;  /* 0x40000040ff077424 */ /* 0x000fe200078e00ff */
[C---:B------:R-:W-:Y:S01]  /*175e0*/  IADD3 R6, R4.reuse, 0x100, RZ ;  /* 0x0000010004067810 */ /* 0x040fe20007ffe0ff */
[----:B------:R-:W-:Y:S02]  /*175f0*/  VIADD R10, R4, 0x180 ;  /* 0x00000180040a7836 */ /* 0x000fe40000000000 */
[----:B------:R-:W-:Y:S01]  /*17600*/  IMAD.MOV.U32 R11, RZ, RZ, 0x40000040 ;  /* 0x40000040ff0b7424 */ /* 0x000fe200078e00ff */
[----:B--2---:R-:W-:Y:S02]  /*17610*/  R2UR UR46, R152 ;  /* 0x00000000982e72ca */ /* 0x004fe400000e0000 */
[----:B------:R-:W-:-:S02]  /*17620*/  R2UR UR47, R153 ;  /* 0x00000000992f72ca */ /* 0x000fc400000e0000 */
[----:B------:R-:W2:Y:S01]  /*17630*/  LDL.64 R152, [R1+0x40] ;  /* 0x0000400001987983 */ /* 0x000ea20000100a00 */
[----:B---3--:R-:W-:Y:S02]  /*17640*/  R2UR UR12, R156 ;  /* 0x000000009c0c72ca */ /* 0x008fe400000e0000 */
[----:B------:R-:W-:-:S11]  /*17650*/  R2UR UR13, R157 ;  /* 0x000000009d0d72ca */ /* 0x000fd600000e0000 */
[----:B------:R-:W-:Y:S02]  /*17660*/  UMOV UR8, UR12 ;  /* 0x0000000c00087c82 */ /* 0x000fe40008000000 */
[----:B------:R-:W-:Y:S02]  /*17670*/  UMOV UR9, UR13 ;  /* 0x0000000d00097c82 */ /* 0x000fe40008000000 */
[----:B------:R-:W-:Y:S01]  /*17680*/  HGMMA.64x16x16.F32 R184, gdesc[UR8], RZ, !UPT, gsb0 ;  /* 0x0020000008b879f0 */ /* 0x000fe2000c0008ff */
[----:B------:R-:W-:Y:S01]  /*17690*/  UMOV UR4, UR12 ;  /* 0x0000000c00047c82 */ /* 0x000fe20008000000 */
[----:B------:R-:W-:Y:S01]  /*176a0*/  UMOV UR5, UR13 ;  /* 0x0000000d00057c82 */ /* 0x000fe20008000000 */
[----:B------:R-:W-:Y:S02]  /*176b0*/  WARPGROUP.DEPBAR.LE gsb0, 0x0 ;  /* 0x00008000000079c5 */ /* 0x000fe40000010000 */
[----:B------:R-:W-:-:S06]  /*176c0*/  WARPGROUP.ARRIVE ;  /* 0x00000000000079c5 */ /* 0x000fcc0000000000 */
[----:B------:R-:W-:Y:S01]  /*176d0*/  HGMMA.64x16x16.F32 R176, gdesc[UR4], RZ, !UPT, gsb0 ;  /* 0x0020000004b079f0 */ /* 0x000fe2000c0008ff */
[----:B------:R-:W-:Y:S02]  /*176e0*/  R2UR UR10, R6 ;  /* 0x00000000060a72ca */ /* 0x000fe400000e0000 */
[----:B------:R-:W-:Y:S01]  /*176f0*/  R2UR UR11, R7 ;  /* 0x00000000070b72ca */ /* 0x000fe200000e0000 */
[----:B------:R-:W-:Y:S01]  /*17700*/  UMOV UR8, UR12 ;  /* 0x0000000c00087c82 */ /* 0x000fe20008000000 */
[----:B------:R-:W-:Y:S01]  /*17710*/  UMOV UR9, UR13 ;  /* 0x0000000d00097c82 */ /* 0x000fe20008000000 */
[----:B------:R-:W-:Y:S02]  /*17720*/  WARPGROUP.DEPBAR.LE gsb0, 0x0 ;  /* 0x00008000000079c5 */ /* 0x000fe40000010000 */
[----:B------:R-:W-:-:S08]  /*17730*/  WARPGROUP.ARRIVE ;  /* 0x00000000000079c5 */ /* 0x000fd00000000000 */
        /* <DEDUP_REMOVED lines=8> */
[----:B------:R-:W-:Y:S01]  /*177c0*/  IMAD.MOV.U32 R7, RZ, RZ, 0x40000040 ;  /* 0x40000040ff077424 */ /* 0x000fe200078e00ff */
[----:B------:R-:W-:-:S04]  /*177d0*/  IADD3 R6, R4, 0x200, RZ ;  /* 0x0000020004067810 */ /* 0x000fc80007ffe0ff */
[----:B------:R-:W-:Y:S02]  /*177e0*/  R2UR UR34, R6 ;  /* 0x00000000062272ca */ /* 0x000fe400000e0000 */
[----:B------:R-:W-:Y:S02]  /*177f0*/  R2UR UR35, R7 ;  /* 0x00000000072372ca */ /* 0x000fe400000e0000 */
[----:B----4-:R-:W-:Y:S02]  /*17800*/  R2UR UR28, R154 ;  /* 0x000000009a1c72ca */ /* 0x010fe400000e0000 */
[----:B------:R-:W-:Y:S01]  /*17810*/  R2UR UR29, R155 ;  /* 0x000000009b1d72ca */ /* 0x000fe200000e0000 */
[----:B------:R-:W-:Y:S01]  /*17820*/  UMOV UR32, UR12 ;  /* 0x0000000c00207c82 */ /* 0x000fe20008000000 */
[----:B------:R-:W-:Y:S01]  /*17830*/  UMOV UR33, UR13 ;  /* 0x0000000d00217c82 */ /* 0x000fe20008000000 */
[----:B------:R-:W-:Y:S02]  /*17840*/  WARPGROUP.DEPBAR.LE gsb0, 0x0 ;  /* 0x00008000000079c5 */ /* 0x000fe40000010000 */
[----:B------:R-:W-:Y:S01]  /*17850*/  VIADD R12, R4, 0x2 ;  /* 0x00000002040c7836 */ /* 0x000fe20000000000 */
[----:B--2---:R-:W-:-:S02]  /*17860*/  R2UR UR42, R152 ;  /* 0x00000000982a72ca */ /* 0x004fc400000e0000 */
[----:B------:R-:W-:Y:S02]  /*17870*/  R2UR UR43, R153 ;  /* 0x00000000992b72ca */ /* 0x000fe400000e0000 */
[----:B------:R-:W-:-:S06]  /*17880*/  WARPGROUP.ARRIVE ;  /* 0x00000000000079c5 */ /* 0x000fcc0000000000 */
[----:B------:R-:W-:Y:S01]  /*17890*/  HGMMA.64x16x16.F32 R152, gdesc[UR32], RZ, !UPT, gsb0 ;  /* 0x00200000209879f0 */ /* 0x000fe2000c0008ff */
[----:B------:R-:W-:Y:S01]  /*178a0*/  IMAD.MOV.U32 R13, RZ, RZ, 0x40000040 ;  /* 0x40000040ff0d7424 */ /* 0x000fe200078e00ff */
[----:B------:R-:W-:-:S04]  /*178b0*/  R2UR UR26, R12 ;  /* 0x000000000c1a72ca */ /* 0x000fc800000e0000 */
[----:B------:R-:W-:Y:S01]  /*178c0*/  R2UR UR27, R13 ;  /* 0x000000000d1b72ca */ /* 0x000fe200000e0000 */
[----:B------:R-:W-:Y:S01]  /*178d0*/  UMOV UR24, UR28 ;  /* 0x0000001c00187c82 */ /* 0x000fe20008000000 */
[----:B------:R-:W-:Y:S01]  /*178e0*/  UMOV UR25, UR29 ;  /* 0x0000001d00197c82 */ /* 0x000fe20008000000 */
[----:B------:R-:W-:Y:S02]  /*178f0*/  WARPGROUP.DEPBAR.LE gsb0, 0x0 ;  /* 0x00008000000079c5 */ /* 0x000fe40000010000 */
[----:B------:R-:W-:-:S08]  /*17900*/  WARPGROUP.ARRIVE ;  /* 0x00000000000079c5 */ /* 0x000fd00000000000 */
[----:B------:R-:W-:Y:S01]  /*17910*/  HGMMA.64x16x16.F32 R184, gdesc[UR24], R184, gsb0 ;  /* 0x0020000018b879f0 */ /* 0x000fe200080008b8 */
[----:B------:R-:W-:Y:S01]  /*17920*/  IMAD.MOV.U32 R11, RZ, RZ, 0x40000040 ;  /* 0x40000040ff0b7424 */ /* 0x000fe200078e00ff */
[----:B------:R-:W-:-:S04]  /*17930*/  IADD3 R10, R4, 0x82, RZ ;  /* 0x00000082040a7810 */ /* 0x000fc80007ffe0ff */
[----:B------:R-:W-:Y:S02]  /*17940*/  R2UR UR22, R10 ;  /* 0x000000000a1672ca */ /* 0x000fe400000e0000 */
        /* <DEDUP_REMOVED lines=15> */
[----:B------:R-:W-:Y:S01]  /*17a40*/  VIADD R10, R4, 0x182 ;  /* 0x00000182040a7836 */ /* 0x000fe20000000000 */
[----:B------:R-:W-:-:S04]  /*17a50*/  MOV R11, 0x40000040 ;  /* 0x40000040000b7802 */ /* 0x000fc80000000f00 */
[----:B------:R-:W-:Y:S02]  /*17a60*/  R2UR UR14, R10 ;  /* 0x000000000a0e72ca */ /* 0x000fe400000e0000 */
[----:B------:R-:W-:Y:S01]  /*17a70*/  R2UR UR15, R11 ;  /* 0x000000000b0f72ca */ /* 0x000fe200000e0000 */
[----:B------:R-:W-:Y:S01]  /*17a80*/  UMOV UR12, UR28 ;  /* 0x0000001c000c7c82 */ /* 0x000fe20008000000 */
[----:B------:R-:W-:Y:S01]  /*17a90*/  UMOV UR13, UR29 ;  /* 0x0000001d000d7c82 */ /* 0x000fe20008000000 */
[----:B------:R-:W-:Y:S01]  /*17aa0*/  IMAD.MOV.U32 R13, RZ, RZ, 0x40000040 ;  /* 0x40000040ff0d7424 */ /* 0x000fe200078e00ff */
[C---:B------:R-:W-:Y:S01]  /*17ab0*/  IADD3 R12, R4.reuse, 0x202, RZ ;  /* 0x00000202040c7810 */ /* 0x040fe20007ffe0ff */
[----:B------:R-:W-:Y:S02]  /*17ac0*/  VIADD R6, R4, 0x4 ;  /* 0x0000000404067836 */ /* 0x000fe40000000000 */
[----:B------:R-:W-:Y:S01]  /*17ad0*/  IMAD.MOV.U32 R7, RZ, RZ, 0x40000040 ;  /* 0x40000040ff077424 */ /* 0x000fe200078e00ff */
[----:B------:R-:W-:-:S02]  /*17ae0*/  WARPGROUP.DEPBAR.LE gsb0, 0x0 ;  /* 0x00008000000079c5 */ /* 0x000fc40000010000 */
[----:B------:R-:W-:Y:S01]  /*17af0*/  WARPGROUP.ARRIVE ;  /* 0x00000000000079c5 */ /* 0x000fe20000000000 */
[----:B------:R-:W-:Y:S01]  /*17b00*/  UMOV UR8, UR46 ;  /* 0x0000002e00087c82 */ /* 0x000fe20008000000 */
[----:B------:R-:W-:Y:S01]  /*17b10*/  UMOV UR9, UR47 ;  /* 0x0000002f00097c82 */ /* 0x000fe20008000000 */
[----:B------:R-:W-:Y:S01]  /*17b20*/  UMOV UR4, UR46 ;  /* 0x0000002e00047c82 */ /* 0x000fe20008000000 */
[----:B------:R-:W-:Y:S01]  /*17b30*/  UMOV UR5, UR47 ;  /* 0x0000002f00057c82 */ /* 0x000fe20008000000 */
[----:B------:R-:W-:Y:S01]  /*17b40*/  UMOV UR24, UR46 ;  /* 0x0000002e00187c82 */ /* 0x000fe20008000000 */
[----:B------:R-:W-:Y:S01]  /*17b50*/  HGMMA.64x16x16.F32 R160, gdesc[UR12], R160, gsb0 ;  /* 0x002000000ca079f0 */ /* 0x000fe200080008a0 */
[----:B------:R-:W-:Y:S01]  /*17b60*/  R2UR UR30, R12 ;  /* 0x000000000c1e72ca */ /* 0x000fe200000e0000 */
[----:B------:R-:W-:Y:S01]  /*17b70*/  UMOV UR25, UR47 ;  /* 0x0000002f00197c82 */ /* 0x000fe20008000000 */
[----:B------:R-:W-:Y:S01]  /*17b80*/  R2UR UR31, R13 ;  /* 0x000000000d1f72ca */ /* 0x000fe200000e0000 */
[----:B------:R-:W-:Y:S01]  /*17b90*/  UMOV UR20, UR46 ;  /* 0x0000002e00147c82 */ /* 0x000fe20008000000 */
[----:B------:R-:W-:Y:S01]  /*17ba0*/  R2UR UR10, R6 ;  /* 0x00000000060a72ca */ /* 0x000fe200000e0000 */
[----:B------:R-:W-:Y:S01]  /*17bb0*/  UMOV UR21, UR47 ;  /* 0x0000002f00157c82 */ /* 0x000fe20008000000 */
[----:B------:R-:W-:Y:S01]  /*17bc0*/  UMOV UR32, UR46 ;  /* 0x0000002e00207c82 */ /* 0x000fe20008000000 */
[----:B------:R-:W-:Y:S01]  /*17bd0*/  UMOV UR33, UR47 ;  /* 0x0000002f00217c82 */ /* 0x000fe20008000000 */
[----:B------:R-:W-:Y:S01]  /*17be0*/  UMOV UR16, UR42 ;  /* 0x0000002a00107c82 */ /* 0x000fe20008000000 */
[----:B------:R-:W-:Y:S01]  /*17bf0*/  UMOV UR17, UR43 ;  /* 0x0000002b00117c82 */ /* 0x000fe20008000000 */
[----:B------:R-:W2:Y:S01]  /*17c00*/  LDL.64 R10, [R1+0x30] ;  /* 0x00003000010a7983 */ /* 0x000ea20000100a00 */
[----:B------:R-:W-:-:S02]  /*17c10*/  WARPGROUP.DEPBAR.LE gsb0, 0x0 ;  /* 0x00008000000079c5 */ /* 0x000fc40000010000 */
[----:B------:R-:W-:Y:S01]  /*17c20*/  WARPGROUP.ARRIVE ;  /* 0x00000000000079c5 */ /* 0x000fe20000000000 */
[----:B------:R-:W-:Y:S01]  /*17c30*/  R2UR UR11, R7 ;  /* 0x00000000070b72ca */ /* 0x000fe200000e0000 */
[----:B------:R-:W3:Y:S04]  /*17c40*/  LDL.64 R12, [R1+0x38] ;  /* 0x00003800010c7983 */ /* 0x000ee80000100a00 */
[----:B------:R-:W-:Y:S01]  /*17c50*/  HGMMA.64x16x16.F32 R152, gdesc[UR28], R152, gsb0 ;  /* 0x002000001c9879f0 */ /* 0x000fe20008000898 */
[----:B------:R-:W-:Y:S01]  /*17c60*/  IMAD.MOV.U32 R7, RZ, RZ, 0x40000040 ;  /* 0x40000040ff077424 */ /* 0x000fe200078e00ff */
[----:B------:R-:W-:Y:S01]  /*17c70*/  IADD3 R6, R4, 0x84, RZ ;  /* 0x0000008404067810 */ /* 0x000fe20007ffe0ff */
[----:B------:R-:W-:Y:S02]  /*17c80*/  WARPGROUP.DEPBAR.LE gsb0, 0x0 ;  /* 0x00008000000079c5 */ /* 0x000fe40000010000 */
[----:B------:R-:W-:-:S06]  /*17c90*/  WARPGROUP.ARRIVE ;  /* 0x00000000000079c5 */ /* 0x000fcc0000000000 */
[----:B------:R-:W-:Y:S01]  /*17ca0*/  HGMMA.64x16x16.F32 R184, gdesc[UR8], R184, gsb0 ;  /* 0x0020000008b879f0 */ /* 0x000fe200080008b8 */
[----:B------:R-:W-:Y:S02]  /*17cb0*/  R2UR UR6, R6 ;  /* 0x00000000060672ca */ /* 0x000fe400000e0000 */
[----:B------:R-:W-:Y:S01]  /*17cc0*/  R2UR UR7, R7 ;  /* 0x00000000070772ca */ /* 0x000fe200000e0000 */
[----:B------:R-:W-:Y:S01]  /*17cd0*/  VIADD R6, R4, 0x104 ;  /* 0x0000010404067836 */ /* 0x000fe20000000000 */
[----:B------:R-:W-:Y:S02]  /*17ce0*/  WARPGROUP.DEPBAR.LE gsb0, 0x0 ;  /* 0x00008000000079c5 */ /* 0x000fe40000010000 */
[----:B------:R-:W-:-:S09]  /*17cf0*/  WARPGROUP.ARRIVE ;  /* 0x00000000000079c5 */ /* 0x000fd20000000000 */
[----:B------:R-:W-:Y:S01]  /*17d00*/  HGMMA.64x16x16.F32 R176, gdesc[UR4], R176, gsb0 ;  /* 0x0020000004b079f0 */ /* 0x000fe200080008b0 */
[----:B------:R-:W-:Y:S02]  /*17d10*/  MOV R7, 0x40000040 ;  /* 0x4000004000077802 */ /* 0x000fe40000000f00 */
[----:B------:R-:W-:Y:S02]  /*17d20*/  R2UR UR26, R6 ;  /* 0x00000000061a72ca */ /* 0x000fe400000e0000 */
[----:B------:R-:W-:Y:S01]  /*17d30*/  R2UR UR27, R7 ;  /* 0x00000000071b72ca */ /* 0x000fe200000e0000 */
[----:B------:R-:W-:Y:S02]  /*17d40*/  WARPGROUP.DEPBAR.LE gsb0, 0x0 ;  /* 0x00008000000079c5 */ /* 0x000fe40000010000 */
[----:B------:R-:W-:-:S10]  /*17d50*/  WARPGROUP.ARRIVE ;  /* 0x00000000000079c5 */ /* 0x000fd40000000000 */
[----:B------:R-:W-:Y:S01]  /*17d60*/  HGMMA.64x16x16.F32 R168, gdesc[UR24], R168, gsb0 ;  /* 0x0020000018a879f0 */ /* 0x000fe200080008a8 */
[----:B------:R-:W-:Y:S02]  /*17d70*/  VIADD R6, R4, 0x184 ;  /* 0x0000018404067836 */ /* 0x000fe40000000000 */
[----:B------:R-:W-:-:S03]  /*17d80*/  IMAD.MOV.U32 R7, RZ, RZ, 0x40000040 ;  /* 0x40000040ff077424 */ /* 0x000fc600078e00ff */
[----:B------:R-:W-:Y:S02]  /*17d90*/  R2UR UR22, R6 ;  /* 0x00000000061672ca */ /* 0x000fe400000e0000 */
[----:B------:R-:W-:Y:S01]  /*17da0*/  R2UR UR23, R7 ;  /* 0x00000000071772ca */ /* 0x000fe200000e0000 */
[----:B------:R-:W-:Y:S02]  /*17db0*/  WARPGROUP.DEPBAR.LE gsb0, 0x0 ;  /* 0x00008000000079c5 */ /* 0x000fe40000010000 */
[----:B------:R-:W-:-:S10]  /*17dc0*/  WARPGROUP.ARRIVE ;  /* 0x00000000000079c5 */ /* 0x000fd40000000000 */
[----:B------:R-:W-:Y:S01]  /*17dd0*/  HGMMA.64x16x16.F32 R160, gdesc[UR20], R160, gsb0 ;  /* 0x0020000014a079f0 */ /* 0x000fe200080008a0 */
[----:B------:R-:W-:Y:S01]  /*17de0*/  IMAD.MOV.U32 R7, RZ, RZ, 0x40000040 ;  /* 0x40000040ff077424 */ /* 0x000fe200078e00ff */
[----:B------:R-:W-:-:S04]  /*17df0*/  IADD3 R6, R4, 0x204, RZ ;  /* 0x0000020404067810 */ /* 0x000fc80007ffe0ff */
[----:B------:R-:W-:Y:S02]  /*17e00*/  R2UR UR34, R6 ;  /* 0x00000000062272ca */ /* 0x000fe400000e0000 */
[----:B------:R-:W-:Y:S01]  /*17e10*/  R2UR UR35, R7 ;  /* 0x00000000072372ca */ /* 0x000fe200000e0000 */
[----:B------:R-:W-:Y:S02]  /*17e20*/  WARPGROUP.DEPBAR.LE gsb0, 0x0 ;  /* 0x00008000000079c5 */ /* 0x000fe40000010000 */
[----:B------:R-:W-:-:S10]  /*17e30*/  WARPGROUP.ARRIVE ;  /* 0x00000000000079c5 */ /* 0x000fd40000000000 */
[----:B------:R-:W-:Y:S01]  /*17e40*/  HGMMA.64x16x16.F32 R152, gdesc[UR32], R152, gsb0 ;  /* 0x00200000209879f0 */ /* 0x000fe20008000898 */
[----:B------:R-:W-:Y:S01]  /*17e50*/  VIADD R6, R4, 0x6 ;  /* 0x0000000604067836 */ /* 0x000fe20000000000 */
[----:B------:R-:W-:-:S04]  /*17e60*/  MOV R7, 0x40000040 ;  /* 0x4000004000077802 */ /* 0x000fc80000000f00 */
        /* <DEDUP_REMOVED lines=29> */
[----:B------:R-:W-:Y:S02]  /*18040*/  WARPGROUP.DEPBAR.LE gsb0, 0x0 ;  /* 0x00008000000079c5 */ /* 0x000fe40000010000 */
[----:B------:R-:W-:-:S08]  /*18050*/  WARPGROUP.ARRIVE ;  /* 0x00000000000079c5 */ /* 0x000fd00000000000 */
        /* <DEDUP_REMOVED lines=11> */
[----:B------:R-:W-:Y:S02]  /*18110*/  IADD3 R6, R4, 0x280, RZ ;  /* 0x0000028004067810 */ /* 0x000fe40007ffe0ff */
[----:B---3--:R-:W-:Y:S02]  /*18120*/  R2UR UR50, R12 ;  /* 0x000000000c3272ca */ /* 0x008fe400000e0000 */
[----:B------:R-:W-:Y:S02]  /*18130*/  R2UR UR51, R13 ;  /* 0x000000000d3372ca */ /* 0x000fe400000e0000 */
[----:B------:R-:W-:Y:S01]  /*18140*/  R2UR UR26, R6 ;  /* 0x00000000061a72ca */ /* 0x000fe200000e0000 */
[----:B------:R-:W3:Y:S01]  /*18150*/  LDL.64 R12, [R1+0x28] ;  /* 0x00002800010c7983 */ /* 0x000ee20000100a00 */
[----:B------:R-:W-:-:S07]  /*18160*/  R2UR UR27, R7 ;  /* 0x00000000071b72ca */ /* 0x000fce00000e0000 */
[----:B------:R-:W-:Y:S02]  /*18170*/  UMOV UR24, UR50 ;  /* 0x0000003200187c82 */ /* 0x000fe40008000000 */
[----:B------:R-:W-:Y:S01]  /*18180*/  UMOV UR25, UR51 ;  /* 0x0000003300197c82 */ /* 0x000fe20008000000 */
[----:B------:R-:W-:Y:S02]  /*18190*/  WARPGROUP.DEPBAR.LE gsb0, 0x0 ;  /* 0x00008000000079c5 */ /* 0x000fe40000010000 */
[----:B------:R-:W-:-:S06]  /*181a0*/  WARPGROUP.ARRIVE ;  /* 0x00000000000079c5 */ /* 0x000fcc0000000000 */
        /* <DEDUP_REMOVED lines=38> */
[----:B------:R-:W-:Y:S01]  /*18410*/  IMAD.MOV.U32 R7, RZ, RZ, 0x40000040 ;  /* 0x40000040ff077424 */ /* 0x000fe200078e00ff */
[----:B--2---:R-:W-:Y:S02]  /*18420*/  R2UR UR46, R10 ;  /* 0x000000000a2e72ca */ /* 0x004fe400000e0000 */
[----:B------:R-:W-:Y:S02]  /*18430*/  R2UR UR47, R11 ;  /* 0x000000000b2f72ca */ /* 0x000fe400000e0000 */
[----:B------:R-:W-:Y:S01]  /*18440*/  R2UR UR10, R6 ;  /* 0x00000000060a72ca */ /* 0x000fe200000e0000 */
[----:B------:R-:W2:Y:S01]  /*18450*/  LDL.64 R10, [R1+0x20] ;  /* 0x00002000010a7983 */ /* 0x000ea20000100a00 */
[----:B------:R-:W-:-:S07]  /*18460*/  R2UR UR11, R7 ;  /* 0x00000000070b72ca */ /* 0x000fce00000e0000 */
[----:B------:R-:W-:Y:S02]  /*18470*/  UMOV UR8, UR46 ;  /* 0x0000002e00087c82 */ /* 0x000fe40008000000 */
[----:B------:R-:W-:Y:S01]  /*18480*/  UMOV UR9, UR47 ;  /* 0x0000002f00097c82 */ /* 0x000fe20008000000 */
[----:B------:R-:W-:Y:S02]  /*18490*/  WARPGROUP.DEPBAR.LE gsb0, 0x0 ;  /* 0x00008000000079c5 */ /* 0x000fe40000010000 */
[----:B------:R-:W-:-:S06]  /*184a0*/  WARPGROUP.ARRIVE ;  /* 0x00000000000079c5 */ /* 0x000fcc0000000000 */
        /* <DEDUP_REMOVED lines=38> */
[----:B------:R-:W-:Y:S02]  /*18710*/  MOV R7, 0x40000040 ;  /* 0x4000004000077802 */ /* 0x000fe40000000f00 */
        /* <DEDUP_REMOVED lines=96> */
[----:B---3--:R-:W-:Y:S02]  /*18d20*/  R2UR UR46, R12 ;  /* 0x000000000c2e72ca */ /* 0x008fe400000e0000 */
[----:B------:R-:W-:Y:S02]  /*18d30*/  R2UR UR47, R13 ;  /* 0x000000000d2f72ca */ /* 0x000fe400000e0000 */
[----:B------:R-:W-:Y:S02]  /*18d40*/  R2UR UR10, R6 ;  /* 0x00000000060a72ca */ /* 0x000fe400000e0000 */
        /* <DEDUP_REMOVED lines=44> */
[----:B--2---:R-:W-:Y:S02]  /*19010*/  R2UR UR42, R10 ;  /* 0x000000000a2a72ca */ /* 0x004fe400000e0000 */
        /* <DEDUP_REMOVED lines=445> */
.L_x_641:
[----:B------:R-:W-:Y:S02]  /*1abf0*/  SHF.L.U32 R0, R14, 0x1f, RZ ;  /* 0x0000001f0e007819 */ /* 0x000fe400000006ff */
[----:B------:R-:W-:-:S04]  /*1ac00*/  LEA R6, R8, R22, 0x3 ;  /* 0x0000001608067211 */ /* 0x000fc800078e18ff */
[----:B------:R0:W1:Y:S01]  /*1ac10*/  SYNCS.PHASECHK.TRANS64.TRYWAIT P1, [R6+URZ+0x38850], R0 ;  /* 0x03885000060075a7 */ /* 0x000062000802017f */
[----:B------:R-:W-:Y:S05]  /*1ac20*/  @!P0 BRA `(.L_x_642) ;  /* 0x0000000000048947 */ /* 0x000fea0003800000 */
[----:B------:R-:W-:Y:S01]  /*1ac30*/  BPT.TRAP 0x1 ;  /* 0x000000040000795c */ /* 0x000fe20000300000 */
.L_x_642:
[----:B------:R-:W-:Y:S04]  /*1ac40*/  BSSY B1, `(.L_x_643) ;  /* 0x0000004000017945 */ /* 0x000fe80003800000 */
[----:B-1----:R-:W-:Y:S05]  /*1ac50*/  @P1 BRA `(.L_x_644) ;  /* 0x0000000000081947 */ /* 0x002fea0003800000 */
[----:B------:R-:W1:Y:S02]  /*1ac60*/  SYNCS.PHASECHK.TRANS64.TRYWAIT P1, [R6+URZ+0x38850], R0 ;  /* 0x03885000060075a7 */ /* 0x000e64000802017f */
[----:B-1----:R-:W-:Y:S05]  /*1ac70*/  @!P1 BRA `(.L_x_645) ;  /* 0x000000dc00489947 */ /* 0x002fea0003800000 */
.L_x_644:
[----:B------:R-:W-:Y:S05]  /*1ac80*/  BSYNC B1 ;  /* 0x0000000000017941 */ /* 0x000fea0003800000 */
.L_x_643:
[----:B01----:R-:W-:Y:S01]  /*1ac90*/  VIADD R0, R22, 0x400 ;  /* 0x0000040016007836 */ /* 0x003fe20000000000 */
[----:B------:R-:W-:Y:S01]  /*1aca0*/  WARPGROUP.ARRIVE ;  /* 0x00000000000079c5 */ /* 0x000fe20000000000 */
[----:B------:R-:W-:Y:S02]  /*1acb0*/  IMAD.MOV.U32 R3, RZ, RZ, 0x40000040 ;  /* 0x40000040ff037424 */ /* 0x000fe400078e00ff */
[----:B------:R-:W-:Y:S01]  /*1acc0*/  IMAD.MOV.U32 R5, RZ, RZ, 0x40000040 ;  /* 0x40000040ff057424 */ /* 0x000fe200078e00ff */
[----:B------:R-:W-:Y:S02]  /*1acd0*/  SHF.R.U32.HI R0, RZ, 0x4, R0 ;  /* 0x00000004ff007819 */ /* 0x000fe40000011600 */
[----:B------:R-:W-:Y:S01]  /*1ace0*/  R2UR UR7, R3 ;  /* 0x00000000030772ca */ /* 0x000fe200000e0000 */
[----:B------:R-:W-:Y:S01]  /*1acf0*/  IMAD.MOV.U32 R3, RZ, RZ, 0x40000040 ;  /* 0x40000040ff037424 */ /* 0x000fe200078e00ff */
[----:B------:R-:W-:-:S04]  /*1ad00*/  LOP3.LUT R0, R0, 0x3fff, RZ, 0xc0, !PT ;  /* 0x00003fff00007812 */ /* 0x000fc800078ec0ff */
[----:B------:R-:W-:-:S05]  /*1ad10*/  LOP3.LUT R0, R0, 0x2800000, RZ, 0xfc, !PT ;  /* 0x0280000000007812 */ /* 0x000fca00078efcff */
[----:B------:R-:W-:-:S05]  /*1ad20*/  IMAD R2, R8, 0xa00, R0 ;  /* 0x00000a0008027824 */ /* 0x000fca00078e0200 */
[C---:B------:R-:W-:Y:S02]  /*1ad30*/  R2UR UR6, R2.reuse ;  /* 0x00000000020672ca */ /* 0x040fe400000e0000 */
[----:B------:R-:W-:-:S11]  /*1ad40*/  IADD3 R4, R2, 0x80, RZ ;  /* 0x0000008002047810 */ /* 0x000fd60007ffe0ff */
[----:B------:R-:W-:Y:S01]  /*1ad50*/  HGMMA.64x256x16.F32 R24, R208, gdesc[UR4].tnspB, R24, gsb0 ;  /* 0x43e00004d0187df0 */ /* 0x000fe20008000818 */
[----:B------:R-:W-:Y:S01]  /*1ad60*/  R2UR UR6, R4 ;  /* 0x00000000040672ca */ /* 0x000fe200000e0000 */
[----:B------:R-:W-:Y:S01]  /*1ad70*/  VIADD R4, R2, 0x100 ;  /* 0x0000010002047836 */ /* 0x000fe20000000000 */
[----:B------:R-:W-:Y:S02]  /*1ad80*/  R2UR UR7, R5 ;  /* 0x00000000050772ca */ /* 0x000fe400000e0000 */
[----:B------:R-:W-:Y:S01]  /*1ad90*/  MOV R5, 0x40000040 ;  /* 0x4000004000057802 */ /* 0x000fe20000000f00 */
[----:B------:R-:W-:Y:S02]  /*1ada0*/  WARPGROUP.DEPBAR.LE gsb0, 0x0 ;  /* 0x00008000000079c5 */ /* 0x000fe40000010000 */
[----:B------:R-:W-:-:S15]  /*1adb0*/  WARPGROUP.ARRIVE ;  /* 0x00000000000079c5 */ /* 0x000fde0000000000 */
[----:B------:R-:W-:-:S05]  /*1adc0*/  NOP ;  /* 0x0000000000007918 */ /* 0x000fca0000000000 */
[----:B------:R-:W-:Y:S01]  /*1add0*/  HGMMA.64x256x16.F32 R24, R204, gdesc[UR4].tnspB, R24, gsb0 ;  /* 0x43e00004cc187df0 */ /* 0x000fe20008000818 */
[----:B------:R-:W-:Y:S01]  /*1ade0*/  R2UR UR6, R4 ;  /* 0x00000000040672ca */ /* 0x000fe200000e0000 */
[C---:B------:R-:W-:Y:S01]  /*1adf0*/  VIADD R4, R2.reuse, 0x180 ;  /* 0x0000018002047836 */ /* 0x040fe20000000000 */
[----:B------:R-:W-:Y:S01]  /*1ae00*/  R2UR UR7, R5 ;  /* 0x00000000050772ca */ /* 0x000fe200000e0000 */
[----:B------:R-:W-:Y:S01]  /*1ae10*/  IMAD.MOV.U32 R5, RZ, RZ, 0x40000040 ;  /* 0x40000040ff057424 */ /* 0x000fe200078e00ff */
[----:B------:R-:W-:Y:S01]  /*1ae20*/  IADD3 R2, R2, 0x200, RZ ;  /* 0x0000020002027810 */ /* 0x000fe20007ffe0ff */
[----:B------:R-:W-:Y:S02]  /*1ae30*/  WARPGROUP.DEPBAR.LE gsb0, 0x0 ;  /* 0x00008000000079c5 */ /* 0x000fe40000010000 */
[----:B------:R-:W-:-:S15]  /*1ae40*/  WARPGROUP.ARRIVE ;  /* 0x00000000000079c5 */ /* 0x000fde0000000000 */
[----:B------:R-:W-:-:S05]  /*1ae50*/  NOP ;  /* 0x0000000000007918 */ /* 0x000fca0000000000 */
[----:B------:R-:W-:Y:S01]  /*1ae60*/  HGMMA.64x256x16.F32 R24, R200, gdesc[UR4].tnspB, R24, gsb0 ;  /* 0x43e00004c8187df0 */ /* 0x000fe20008000818 */
[----:B------:R-:W-:Y:S02]  /*1ae70*/  R2UR UR6, R4 ;  /* 0x00000000040672ca */ /* 0x000fe400000e0000 */
[----:B------:R-:W-:Y:S01]  /*1ae80*/  R2UR UR7, R5 ;  /* 0x00000000050772ca */ /* 0x000fe200000e0000 */
[----:B------:R-:W-:Y:S02]  /*1ae90*/  WARPGROUP.DEPBAR.LE gsb0, 0x0 ;  /* 0x00008000000079c5 */ /* 0x000fe40000010000 */
[----:B------:R-:W-:-:S15]  /*1aea0*/  WARPGROUP.ARRIVE ;  /* 0x00000000000079c5 */ /* 0x000fde0000000000 */
[----:B------:R-:W-:-:S07]  /*1aeb0*/  NOP ;  /* 0x0000000000007918 */ /* 0x000fce0000000000 */
[----:B------:R-:W-:Y:S01]  /*1aec0*/  HGMMA.64x256x16.F32 R24, R196, gdesc[UR4].tnspB, R24, gsb0 ;  /* 0x43e00004c4187df0 */ /* 0x000fe20008000818 */
[----:B------:R-:W-:Y:S02]  /*1aed0*/  R2UR UR6, R2 ;  /* 0x00000000020672ca */ /* 0x000fe400000e0000 */
[----:B------:R-:W-:Y:S01]  /*1aee0*/  R2UR UR7, R3 ;  /* 0x00000000030772ca */ /* 0x000fe200000e0000 */
[----:B------:R-:W-:Y:S02]  /*1aef0*/  WARPGROUP.DEPBAR.LE gsb0, 0x0 ;  /* 0x00008000000079c5 */ /* 0x000fe40000010000 */
[----:B------:R-:W-:-:S15]  /*1af00*/  WARPGROUP.ARRIVE ;  /* 0x00000000000079c5 */ /* 0x000fde0000000000 */
[----:B------:R-:W-:-:S07]  /*1af10*/  NOP ;  /* 0x0000000000007918 */ /* 0x000fce0000000000 */
[----:B------:R-:W-:Y:S03]  /*1af20*/  HGMMA.64x256x16.F32 R24, R192, gdesc[UR4].tnspB, R24, gsb0 ;  /* 0x43e00004c0187df0 */ /* 0x000fe60008000818 */
[----:B------:R-:W-:Y:S02]  /*1af30*/  WARPGROUP.DEPBAR.LE gsb0, 0x0 ;  /* 0x00008000000079c5 */ /* 0x000fe40000010000 */
[----:B------:R-:W-:Y:S05]  /*1af40*/  @!P0 BRA `(.L_x_646) ;  /* 0x0000000000048947 */ /* 0x000fea0003800000 */
[----:B------:R-:W-:Y:S01]  /*1af50*/  BPT.TRAP 0x1 ;  /* 0x000000040000795c */ /* 0x000fe20000300000 */
.L_x_646:
[----:B------:R-:W-:Y:S01]  /*1af60*/  FMUL.FTZ R193, R186, UR39 ;  /* 0x00000027bac17c20 */ /* 0x000fe20008410000 */
[----:B------:R-:W-:Y:S01]  /*1af70*/  FMUL.FTZ R186, R187, UR39 ;  /* 0x00000027bbba7c20 */ /* 0x000fe20008410000 */
[----:B------:R-:W-:Y:S01]  /*1af80*/  FMUL.FTZ R7, R184, UR39 ;  /* 0x00000027b8077c20 */ /* 0x000fe20008410000 */
[----:B------:R-:W2:Y:S01]  /*1af90*/  LDL R187, [R1+0x58] ;  /* 0x0000580001bb7983 */ /* 0x000ea20000100800 */
[----:B------:R-:W-:Y:S02]  /*1afa0*/  FMUL.FTZ R8, R185, UR39 ;  /* 0x00000027b9087c20 */ /* 0x000fe40008410000 */
[----:B------:R-:W0:Y:S01]  /*1afb0*/  MUFU.TANH R193, R193 ;  /* 0x000000c100c17308 */ /* 0x000e220000002400 */
[----:B------:R-:W-:Y:S01]  /*1afc0*/  FMUL.FTZ R185, R190, UR39 ;  /* 0x00000027beb97c20 */ /* 0x000fe20008410000 */
[----:B------:R-:W-:Y:S01]  /*1afd0*/  FMUL.FTZ R10, R188, UR39 ;  /* 0x00000027bc0a7c20 */ /* 0x000fe20008410000 */
[----:B------:R-:W-:-:S05]  /*1afe0*/  FMUL.FTZ R184, R191, UR39 ;  /* 0x00000027bfb87c20 */ /* 0x000fca0008410000 */
[----:B------:R-:W1:Y:S01]  /*1aff0*/  MUFU.TANH R7, R7 ;  /* 0x0000000700077308 */ /* 0x000e620000002400 */
[----:B------:R-:W-:Y:S01]  /*1b000*/  FMUL.FTZ R11, R189, UR39 ;  /* 0x00000027bd0b7c20 */ /* 0x000fe20008410000 */
[----:B------:R-:W-:-:S06]  /*1b010*/  FMUL.FTZ R14, R178, UR39 ;  /* 0x00000027b20e7c20 */ /* 0x000fcc0008410000 */
[----:B------:R-:W3:Y:S01]  /*1b020*/  MUFU.TANH R186, R186 ;  /* 0x000000ba00ba7308 */ /* 0x000ee20000002400 */
[----:B------:R-:W-:-:S07]  /*1b030*/  FMUL.FTZ R12, R176, UR39 ;  /* 0x00000027b00c7c20 */ /* 0x000fce0008410000 */
[----:B------:R-:W4:Y:S01]  /*1b040*/  MUFU.TANH R8, R8 ;  /* 0x0000000800087308 */ /* 0x000f220000002400 */
[----:B------:R-:W-:-:S07]  /*1b050*/  FMUL.FTZ R176, R179, UR39 ;  /* 0x00000027b3b07c20 */ /* 0x000fce0008410000 */
[----:B------:R-:W5:Y:S01]  /*1b060*/  MUFU.TANH R185, R185 ;  /* 0x000000b900b97308 */ /* 0x000f620000002400 */
[----:B------:R-:W-:-:S07]  /*1b070*/  FMUL.FTZ R13, R177, UR39 ;  /* 0x00000027b10d7c20 */ /* 0x000fce0008410000 */
[----:B------:R-:W5:Y:S01]  /*1b080*/  MUFU.TANH R10, R10 ;  /* 0x0000000a000a7308 */ /* 0x000f620000002400 */
[----:B0-----:R-:W-:Y:S01]  /*1b090*/  FMNMX.FTZ R0, R193, R20, !PT ;  /* 0x00000014c1007209 */ /* 0x001fe20007810000 */
[----:B------:R-:W-:-:S06]  /*1b0a0*/  FMUL.FTZ R179, R182, UR39 ;  /* 0x00000027b6b37c20 */ /* 0x000fcc0008410000 */
[----:B------:R-:W0:Y:S01]  /*1b0b0*/  MUFU.TANH R184, R184 ;  /* 0x000000b800b87308 */ /* 0x000e220000002400 */
[----:B-1----:R-:W-:Y:S01]  /*1b0c0*/  FMNMX.FTZ R2, R7, R15, !PT ;  /* 0x0000000f07027209 */ /* 0x002fe20007810000 */
[----:B------:R-:W-:-:S06]  /*1b0d0*/  FMUL.FTZ R177, R180, UR39 ;  /* 0x00000027b4b17c20 */ /* 0x000fcc0008410000 */
[----:B------:R-:W1:Y:S01]  /*1b0e0*/  MUFU.TANH R11, R11 ;  /* 0x0000000b000b7308 */ /* 0x000e620000002400 */
[----:B---3--:R-:W-:Y:S01]  /*1b0f0*/  FMNMX.FTZ R0, R186, R0, !PT ;  /* 0x00000000ba007209 */ /* 0x008fe20007810000 */
[----:B------:R-:W-:-:S06]  /*1b100*/  FMUL.FTZ R180, R183, UR39 ;  /* 0x00000027b7b47c20 */ /* 0x000fcc0008410000 */
[----:B------:R-:W3:Y:S01]  /*1b110*/  MUFU.TANH R14, R14 ;  /* 0x0000000e000e7308 */ /* 0x000ee20000002400 */
[----:B----4-:R-:W-:Y:S01]  /*1b120*/  FMNMX.FTZ R2, R8, R2, !PT ;  /* 0x0000000208027209 */ /* 0x010fe20007810000 */
[----:B------:R-:W-:-:S06]  /*1b130*/  FMUL.FTZ R178, R181, UR39 ;  /* 0x00000027b5b27c20 */ /* 0x000fcc0008410000 */
[----:B------:R-:W4:Y:S01]  /*1b140*/  MUFU.TANH R12, R12 ;  /* 0x0000000c000c7308 */ /* 0x000f220000002400 */
[----:B-----5:R-:W-:Y:S01]  /*1b150*/  FMNMX.FTZ R0, R185, R0, !PT ;  /* 0x00000000b9007209 */ /* 0x020fe20007810000 */
[----:B------:R-:W-:-:S06]  /*1b160*/  FMUL.FTZ R170, R170, UR39 ;  /* 0x00000027aaaa7c20 */ /* 0x000fcc0008410000 */
[----:B------:R-:W5:Y:S01]  /*1b170*/  MUFU.TANH R176, R176 ;  /* 0x000000b000b07308 */ /* 0x000f620000002400 */
[----:B------:R-:W-:Y:S01]  /*1b180*/  FMNMX.FTZ R2, R10, R2, !PT ;  /* 0x000000020a027209 */ /* 0x000fe20007810000 */
[----:B------:R-:W-:-:S06]  /*1b190*/  FMUL.FTZ R168, R168, UR39 ;  /* 0x00000027a8a87c20 */ /* 0x000fcc0008410000 */
        /* <DEDUP_REMOVED lines=67> */
[----:B-----5:R-:W-:-:S07]  /*1b5d0*/  FMNMX.FTZ R0, R166, R0, !PT ;  /* 0x00000000a6007209 */ /* 0x020fce0007810000 */
[----:B------:R-:W5:Y:S01]  /*1b5e0*/  MUFU.TANH R155, R155 ;  /* 0x0000009b009b7308 */ /* 0x000f620000002400 */
[----:B------:R-:W-:-:S07]  /*1b5f0*/  FMNMX.FTZ R2, R164, R2, !PT ;  /* 0x00000002a4027209 */ /* 0x000fce0007810000 */
[----:B------:R-:W2:Y:S01]  /*1b600*/  MUFU.TANH R153, R153 ;  /* 0x0000009900997308 */ /* 0x000ea20000002400 */
[----:B0-----:R-:W-:-:S07]  /*1b610*/  FMNMX.FTZ R0, R167, R0, !PT ;  /* 0x00000000a7007209 */ /* 0x001fce0007810000 */
[----:B------:R-:W0:Y:S01]  /*1b620*/  MUFU.TANH R158, R158 ;  /* 0x0000009e009e7308 */ /* 0x000e220000002400 */
[----:B-1----:R-:W-:-:S07]  /*1b630*/  FMNMX.FTZ R2, R165, R2, !PT ;  /* 0x00000002a5027209 */ /* 0x002fce0007810000 */
[----:B------:R-:W1:Y:S01]  /*1b640*/  MUFU.TANH R156, R156 ;  /* 0x0000009c009c7308 */ /* 0x000e620000002400 */
[----:B---3--:R-:W-:-:S07]  /*1b650*/  FMNMX.FTZ R0, R154, R0, !PT ;  /* 0x000000009a007209 */ /* 0x008fce0007810000 */
[----:B------:R-:W3:Y:S01]  /*1b660*/  MUFU.TANH R159, R159 ;  /* 0x0000009f009f7308 */ /* 0x000ee20000002400 */
[----:B----4-:R-:W-:-:S07]  /*1b670*/  FMNMX.FTZ R2, R152, R2, !PT ;  /* 0x0000000298027209 */ /* 0x010fce0007810000 */
[----:B------:R-:W4:Y:S01]  /*1b680*/  MUFU.TANH R157, R157 ;  /* 0x0000009d009d7308 */ /* 0x000f220000002400 */
[----:B-----5:R-:W-:Y:S02]  /*1b690*/  FMNMX.FTZ R0, R155, R0, !PT ;  /* 0x000000009b007209 */ /* 0x020fe40007810000 */
[----:B--2---:R-:W-:Y:S02]  /*1b6a0*/  FMNMX.FTZ R2, R153, R2, !PT ;  /* 0x0000000299027209 */ /* 0x004fe40007810000 */
[----:B0-----:R-:W-:Y:S02]  /*1b6b0*/  FMNMX.FTZ R0, R158, R0, !PT ;  /* 0x000000009e007209 */ /* 0x001fe40007810000 */
[----:B-1----:R-:W-:Y:S02]  /*1b6c0*/  FMNMX.FTZ R2, R156, R2, !PT ;  /* 0x000000029c027209 */ /* 0x002fe40007810000 */
[----:B---3--:R-:W-:Y:S02]  /*1b6d0*/  FMNMX.FTZ R4, R159, R0, !PT ;  /* 0x000000009f047209 */ /* 0x008fe40007810000 */
[----:B----4-:R-:W-:-:S03]  /*1b6e0*/  FMNMX.FTZ R5, R157, R2, !PT ;  /* 0x000000029d057209 */ /* 0x010fc60007810000 */
[----:B------:R-:W0:Y:S04]  /*1b6f0*/  SHFL.BFLY PT, R0, R4, 0x2, 0x1f ;  /* 0x0c401f0004007f89 */ /* 0x000e2800000e0000 */
[----:B------:R-:W1:Y:S01]  /*1b700*/  SHFL.BFLY PT, R2, R5, 0x2, 0x1f ;  /* 0x0c401f0005027f89 */ /* 0x000e6200000e0000 */
[----:B0-----:R-:W-:Y:S02]  /*1b710*/  FMNMX.FTZ R4, R4, R0, !PT ;  /* 0x0000000004047209 */ /* 0x001fe40007810000 */
[----:B-1----:R-:W-:-:S03]  /*1b720*/  FMNMX.FTZ R5, R5, R2, !PT ;  /* 0x0000000205057209 */ /* 0x002fc60007810000 */
[----:B------:R-:W0:Y:S04]  /*1b730*/  SHFL.BFLY PT, R0, R4, 0x1, 0x1f ;  /* 0x0c201f0004007f89 */ /* 0x000e2800000e0000 */
[----:B------:R-:W1:Y:S01]  /*1b740*/  SHFL.BFLY PT, R2, R5, 0x1, 0x1f ;  /* 0x0c201f0005027f89 */ /* 0x000e6200000e0000 */
[----:B------:R-:W-:Y:S01]  /*1b750*/  IMAD.U32 R3, RZ, RZ, UR38 ;  /* 0x00000026ff037e24 */ /* 0x000fe2000f8e00ff */
[----:B0-----:R-:W-:Y:S02]  /*1b760*/  FMNMX.FTZ R4, R4, R0, !PT ;  /* 0x0000000004047209 */ /* 0x001fe40007810000 */
[----:B-1----:R-:W-:-:S03]  /*1b770*/  FMNMX.FTZ R5, R5, R2, !PT ;  /* 0x0000000205057209 */ /* 0x002fc60007810000 */
[----:B------:R-:W-:Y:S02]  /*1b780*/  FADD.FTZ R2, -R4, R20 ;  /* 0x0000001404027221 */ /* 0x000fe40000010100 */
[C---:B------:R-:W-:Y:S01]  /*1b790*/  FMUL.FTZ R20, R5.reuse, R3 ;  /* 0x0000000305147220 */ /* 0x040fe20000410000 */
[----:B------:R-:W-:-:S03]  /*1b7a0*/  FADD.FTZ R0, -R5, R15 ;  /* 0x0000000f05007221 */ /* 0x000fc60000010100 */
[-CC-:B------:R-:W-:Y:S01]  /*1b7b0*/  FFMA.FTZ R192, R152, R3.reuse, -R20.reuse ;  /* 0x0000000398c07223 */ /* 0x180fe20000010814 */
[-C--:B------:R-:W-:Y:S01]  /*1b7c0*/  FMUL.FTZ R152, R4, R3.reuse ;  /* 0x0000000304987220 */ /* 0x080fe20000410000 */
[-C--:B------:R-:W-:Y:S01]  /*1b7d0*/  FMUL.FTZ R0, R0, R3.reuse ;  /* 0x0000000300007220 */ /* 0x080fe20000410000 */
[-C--:B------:R-:W-:Y:S01]  /*1b7e0*/  FMUL.FTZ R2, R2, R3.reuse ;  /* 0x0000000302027220 */ /* 0x080fe20000410000 */
[-C--:B------:R-:W-:Y:S01]  /*1b7f0*/  FFMA.FTZ R208, R7, R3.reuse, -R20 ;  /* 0x0000000307d07223 */ /* 0x080fe20000010814 */
[-C--:B------:R-:W-:Y:S01]  /*1b800*/  FFMA.FTZ R209, R193, R3.reuse, -R152 ;  /* 0x00000003c1d17223 */ /* 0x080fe20000010898 */
[-CC-:B------:R-:W-:Y:S01]  /*1b810*/  FFMA.FTZ R182, R8, R3.reuse, -R20.reuse ;  /* 0x0000000308b67223 */ /* 0x180fe20000010814 */
        /* <DEDUP_REMOVED lines=16> */
[-C--:B------:R-:W-:Y:S01]  /*1b920*/  FFMA.FTZ R20, R157, R3.reuse, -R20 ;  /* 0x000000039d147223 */ /* 0x080fe20000010814 */
[-CC-:B------:R-:W-:Y:S01]  /*1b930*/  FFMA.FTZ R157, R186, R3.reuse, -R152.reuse ;  /* 0x00000003ba9d7223 */ /* 0x180fe20000010898 */
[----:B------:R-:W-:Y:S01]  /*1b940*/  MUFU.EX2 R0, R0 ;  /* 0x0000000000007308 */ /* 0x000fe20000000800 */
[-CC-:B------:R-:W-:Y:S01]  /*1b950*/  FFMA.FTZ R211, R185, R3.reuse, -R152.reuse ;  /* 0x00000003b9d37223 */ /* 0x180fe20000010898 */
[----:B------:R-:W-:-:S06]  /*1b960*/  FFMA.FTZ R156, R184, R3, -R152 ;  /* 0x00000003b89c7223 */ /* 0x000fcc0000010898 */
[----:B------:R-:W-:Y:S08]  /*1b970*/  MUFU.EX2 R2, R2 ;  /* 0x0000000200027308 */ /* 0x000ff00000000800 */
[----:B------:R-:W0:Y:S08]  /*1b980*/  MUFU.EX2 R208, R208 ;  /* 0x000000d000d07308 */ /* 0x000e300000000800 */
[----:B------:R-:W1:Y:S01]  /*1b990*/  MUFU.EX2 R209, R209 ;  /* 0x000000d100d17308 */ /* 0x000e620000000800 */
[----:B------:R-:W-:Y:S01]  /*1b9a0*/  FFMA.FTZ R205, R14, R3, -R152 ;  /* 0x000000030ecd7223 */ /* 0x000fe20000010898 */
[----:B------:R-:W-:-:S06]  /*1b9b0*/  IADD3 R160, R9, 0x38840, RZ ;  /* 0x0003884009a07810 */ /* 0x000fcc0007ffe0ff */
[----:B------:R-:W2:Y:S08]  /*1b9c0*/  MUFU.EX2 R182, R182 ;  /* 0x000000b600b67308 */ /* 0x000eb00000000800 */
[----:B------:R-:W3:Y:S01]  /*1b9d0*/  MUFU.EX2 R157, R157 ;  /* 0x0000009d009d7308 */ /* 0x000ee20000000800 */
[----:B------:R-:W-:Y:S01]  /*1b9e0*/  FFMA.FTZ R153, R176, R3, -R152 ;  /* 0x00000003b0997223 */ /* 0x000fe20000010898 */
[----:B------:R-:W-:-:S06]  /*1b9f0*/  PRMT R160, R187, 0x654, R160 ;  /* 0x00000654bba07816 */ /* 0x000fcc00000000a0 */
[----:B------:R-:W4:Y:S08]  /*1ba00*/  MUFU.EX2 R210, R210 ;  /* 0x000000d200d27308 */ /* 0x000f300000000800 */
[----:B------:R-:W5:Y:S01]  /*1ba10*/  MUFU.EX2 R211, R211 ;  /* 0x000000d300d37308 */ /* 0x000f620000000800 */
[----:B0-----:R-:W-:Y:S01]  /*1ba20*/  FFMA.FTZ R227, R0, R227, R208 ;  /* 0x000000e300e37223 */ /* 0x001fe200000100d0 */
[----:B-1----:R-:W-:Y:S01]  /*1ba30*/  FFMA.FTZ R226, R2, R226, R209 ;  /* 0x000000e202e27223 */ /* 0x002fe200000100d1 */
[-CC-:B------:R-:W-:Y:S01]  /*1ba40*/  FFMA.FTZ R207, R179, R3.reuse, -R152.reuse ;  /* 0x00000003b3cf7223 */ /* 0x180fe20000010898 */
[----:B------:R0:W-:Y:S04]  /*1ba50*/  SYNCS.ARRIVE.TRANS64.RED.A1T0 RZ, [R160+URZ], RZ ;  /* 0x000000ffa0ff79a7 */ /* 0x0001e8000810043f */
[----:B------:R-:W1:Y:S01]  /*1ba60*/  MUFU.EX2 R181, R181 ;  /* 0x000000b500b57308 */ /* 0x000e620000000800 */
[----:B------:R-:W-:-:S07]  /*1ba70*/  FFMA.FTZ R193, R154, R3, -R152 ;  /* 0x000000039ac17223 */ /* 0x000fce0000010898 */
[----:B------:R-:W1:Y:S01]  /*1ba80*/  MUFU.EX2 R156, R156 ;  /* 0x0000009c009c7308 */ /* 0x000e620000000800 */
[-CC-:B------:R-:W-:Y:S01]  /*1ba90*/  FFMA.FTZ R14, R180, R3.reuse, -R152.reuse ;  /* 0x00000003b40e7223 */ /* 0x180fe20000010898 */
[-CC-:B------:R-:W-:Y:S01]  /*1baa0*/  FFMA.FTZ R201, R170, R3.reuse, -R152.reuse ;  /* 0x00000003aac97223 */ /* 0x180fe20000010898 */
[-CC-:B------:R-:W-:Y:S01]  /*1bab0*/  FFMA.FTZ R171, R171, R3.reuse, -R152.reuse ;  /* 0x00000003abab7223 */ /* 0x180fe20000010898 */
[-CC-:B------:R-:W-:Y:S01]  /*1bac0*/  FFMA.FTZ R203, R174, R3.reuse, -R152.reuse ;  /* 0x00000003aecb7223 */ /* 0x180fe20000010898 */
[----:B0-----:R-:W-:-:S03]  /*1bad0*/  FFMA.FTZ R160, R175, R3, -R152 ;  /* 0x00000003afa07223 */ /* 0x001fc60000010898 */
[----:B------:R-:W0:Y:S01]  /*1bae0*/  MUFU.EX2 R204, R204 ;  /* 0x000000cc00cc7308 */ /* 0x000e220000000800 */
[-CC-:B------:R-:W-:Y:S01]  /*1baf0*/  FFMA.FTZ R197, R162, R3.reuse, -R152.reuse ;  /* 0x00000003a2c57223 */ /* 0x180fe20000010898 */
[-CC-:B------:R-:W-:Y:S01]  /*1bb00*/  FFMA.FTZ R163, R163, R3.reuse, -R152.reuse ;  /* 0x00000003a3a37223 */ /* 0x180fe20000010898 */
[-CC-:B------:R-:W-:Y:S01]  /*1bb10*/  FFMA.FTZ R199, R166, R3.reuse, -R152.reuse ;  /* 0x00000003a6c77223 */ /* 0x180fe20000010898 */
[-CC-:B------:R-:W-:Y:S01]  /*1bb20*/  FFMA.FTZ R167, R167, R3.reuse, -R152.reuse ;  /* 0x00000003a7a77223 */ /* 0x180fe20000010898 */
[----:B------:R-:W-:-:S03]  /*1bb30*/  FFMA.FTZ R154, R155, R3, -R152 ;  /* 0x000000039b9a7223 */ /* 0x000fc60000010898 */
[----:B------:R-:W0:Y:S01]  /*1bb40*/  MUFU.EX2 R205, R205 ;  /* 0x000000cd00cd7308 */ /* 0x000e220000000800 */
[-CC-:B------:R-:W-:Y:S01]  /*1bb50*/  FFMA.FTZ R195, R158, R3.reuse, -R152.reuse ;  /* 0x000000039ec37223 */ /* 0x180fe20000010898 */
[----:B------:R-:W-:Y:S01]  /*1bb60*/  FFMA.FTZ R152, R159, R3, -R152 ;  /* 0x000000039f987223 */ /* 0x000fe20000010898 */
[----:B--2---:R-:W-:Y:S01]  /*1bb70*/  FADD.FTZ R155, R182, R227 ;  /* 0x000000e3b69b7221 */ /* 0x004fe20000010000 */
[----:B---3--:R-:W-:-:S04]  /*1bb80*/  FADD.FTZ R159, R157, R226 ;  /* 0x000000e29d9f7221 */ /* 0x008fc80000010000 */
[----:B------:R-:W2:Y:S01]  /*1bb90*/  MUFU.EX2 R15, R15 ;  /* 0x0000000f000f7308 */ /* 0x000ea20000000800 */
[----:B----4-:R-:W-:Y:S01]  /*1bba0*/  FADD.FTZ R155, R210, R155 ;  /* 0x0000009bd29b7221 */ /* 0x010fe20000010000 */
[----:B-----5:R-:W-:-:S06]  /*1bbb0*/  FADD.FTZ R159, R211, R159 ;  /* 0x0000009fd39f7221 */ /* 0x020fcc0000010000 */
[----:B------:R-:W3:Y:S01]  /*1bbc0*/  MUFU.EX2 R153, R153 ;  /* 0x0000009900997308 */ /* 0x000ee20000000800 */
[----:B-1----:R-:W-:Y:S01]  /*1bbd0*/  FADD.FTZ R155, R181, R155 ;  /* 0x0000009bb59b7221 */ /* 0x002fe20000010000 */
[----:B------:R-:W-:-:S06]  /*1bbe0*/  FADD.FTZ R159, R156, R159 ;  /* 0x0000009f9c9f7221 */ /* 0x000fcc0000010000 */
[----:B------:R-:W1:Y:S08]  /*1bbf0*/  MUFU.EX2 R206, R206 ;  /* 0x000000ce00ce7308 */ /* 0x000e700000000800 */
[----:B------:R-:W4:Y:S01]  /*1bc00*/  MUFU.EX2 R207, R207 ;  /* 0x000000cf00cf7308 */ /* 0x000f220000000800 */
[----:B0-----:R-:W-:Y:S01]  /*1bc10*/  FADD.FTZ R155, R204, R155 ;  /* 0x0000009bcc9b7221 */ /* 0x001fe20000010000 */
[----:B------:R-:W-:-:S06]  /*1bc20*/  FADD.FTZ R159, R205, R159 ;  /* 0x0000009fcd9f7221 */ /* 0x000fcc0000010000 */
[----:B------:R-:W0:Y:S08]  /*1bc30*/  MUFU.EX2 R13, R13 ;  /* 0x0000000d000d7308 */ /* 0x000e300000000800 */
[----:B------:R-:W5:Y:S01]  /*1bc40*/  MUFU.EX2 R14, R14 ;  /* 0x0000000e000e7308 */ /* 0x000f620000000800 */
[----:B--2---:R-:W-:Y:S01]  /*1bc50*/  FADD.FTZ R155, R15, R155 ;  /* 0x0000009b0f9b7221 */ /* 0x004fe20000010000 */
[----:B---3--:R-:W-:-:S06]  /*1bc60*/  FADD.FTZ R161, R153, R159 ;  /* 0x0000009f99a17221 */ /* 0x008fcc0000010000 */
[----:B------:R-:W2:Y:S08]  /*1bc70*/  MUFU.EX2 R200, R200 ;  /* 0x000000c800c87308 */ /* 0x000eb00000000800 */
[----:B------:R-:W3:Y:S01]  /*1bc80*/  MUFU.EX2 R201, R201 ;  /* 0x000000c900c97308 */ /* 0x000ee20000000800 */
[----:B-1----:R-:W-:Y:S01]  /*1bc90*/  FADD.FTZ R159, R206, R155 ;  /* 0x0000009bce9f7221 */ /* 0x002fe20000010000 */
[----:B----4-:R-:W-:-:S06]  /*1bca0*/  FADD.FTZ R161, R207, R161 ;  /* 0x000000a1cfa17221 */ /* 0x010fcc0000010000 */
[----:B------:R-:W1:Y:S08]  /*1bcb0*/  MUFU.EX2 R12, R12 ;  /* 0x0000000c000c7308 */ /* 0x000e700000000800 */
[----:B------:R-:W4:Y:S01]  /*1bcc0*/  MUFU.EX2 R9, R171 ;  /* 0x000000ab00097308 */ /* 0x000f220000000800 */
[----:B0-----:R-:W-:Y:S01]  /*1bcd0*/  FADD.FTZ R159, R13, R159 ;  /* 0x0000009f0d9f7221 */ /* 0x001fe20000010000 */
[----:B-----5:R-:W-:-:S06]  /*1bce0*/  FADD.FTZ R161, R14, R161 ;  /* 0x000000a10ea17221 */ /* 0x020fcc0000010000 */
        /* <DEDUP_REMOVED lines=39> */
[----:B---3--:R-:W-:-:S03]  /*1bf60*/  FADD.FTZ R161, R154, R161 ;  /* 0x000000a19aa17221 */ /* 0x008fc60000010000 */
[----:B-1----:R-:W-:Y:S01]  /*1bf70*/  FADD.FTZ R159, R194, R159 ;  /* 0x0000009fc29f7221 */ /* 0x002fe20000010000 */
[----:B----4-:R-:W-:-:S03]  /*1bf80*/  FADD.FTZ R161, R195, R161 ;  /* 0x000000a1c3a17221 */ /* 0x010fc60000010000 */
[----:B0-----:R-:W-:Y:S01]  /*1bf90*/  FADD.FTZ R227, R20, R159 ;  /* 0x0000009f14e37221 */ /* 0x001fe20000010000 */
[----:B-----5:R-:W-:Y:S01]  /*1bfa0*/  FADD.FTZ R226, R152, R161 ;  /* 0x000000a198e27221 */ /* 0x020fe20000010000 */
[----:B------:R-:W-:Y:S06]  /*1bfb0*/  @!P0 BRA `(.L_x_647) ;  /* 0x0000000000048947 */ /* 0x000fec0003800000 */
[----:B------:R-:W-:Y:S01]  /*1bfc0*/  BPT.TRAP 0x1 ;  /* 0x000000040000795c */ /* 0x000fe20000300000 */
.L_x_647:
[----:B------:R-:W-:Y:S01]  /*1bfd0*/  ISETP.GT.AND P1, PT, R21, RZ, PT ;  /* 0x000000ff1500720c */ /* 0x000fe20003f24270 */
[----:B------:R-:W-:Y:S01]  /*1bfe0*/  VIADD R6, R6, 0x38860 ;  /* 0x0003886006067836 */ /* 0x000fe20000000000 */
[----:B------:R-:W-:Y:S01]  /*1bff0*/  F2FP.F16.F32.PACK_AB R204, R15, R204 ;  /* 0x000000cc0fcc723e */ /* 0x000fe200000000ff */
[----:B------:R-:W-:Y:S01]  /*1c000*/  VIADD R21, R21, 0xffffffff ;  /* 0xffffffff15157836 */ /* 0x000fe20000000000 */
[----:B------:R-:W-:Y:S01]  /*1c010*/  F2FP.F16.F32.PACK_AB R207, R14, R207 ;  /* 0x000000cf0ecf723e */ /* 0x000fe200000000ff */
[----:B------:R-:W-:Y:S01]  /*1c020*/  IMAD.MOV.U32 R15, RZ, RZ, R5 ;  /* 0x000000ffff0f7224 */ /* 0x000fe200078e0005 */
[----:B------:R-:W-:Y:S01]  /*1c030*/  PRMT R6, R187, 0x654, R6 ;  /* 0x00000654bb067816 */ /* 0x000fe20000000006 */
[----:B------:R-:W-:Y:S01]  /*1c040*/  IMAD.MOV.U32 R14, RZ, RZ, R229 ;  /* 0x000000ffff0e7224 */ /* 0x000fe200078e00e5 */
[----:B------:R-:W-:Y:S02]  /*1c050*/  F2FP.F16.F32.PACK_AB R198, R8, R198 ;  /* 0x000000c608c6723e */ /* 0x000fe400000000ff */
[----:B------:R0:W-:Y:S01]  /*1c060*/  SYNCS.ARRIVE.TRANS64.RED.A1T0 RZ, [R6+URZ], RZ ;  /* 0x000000ff06ff79a7 */ /* 0x0001e2000810043f */
        /* <DEDUP_REMOVED lines=17> */
[----:B------:R-:W-:Y:S02]  /*1c180*/  MOV R20, R4 ;  /* 0x0000000400147202 */ /* 0x000fe40000000f00 */
[----:B------:R-:W-:Y:S01]  /*1c190*/  MOV R8, R225 ;  /* 0x000000e100087202 */ /* 0x000fe20000000f00 */
[----:B0-----:R-:W-:Y:S06]  /*1c1a0*/  @P1 BRA `(.L_x_648) ;  /* 0xffffffb000881947 */ /* 0x001fec000383ffff */
.L_x_635:
[----:B------:R-:W-:Y:S05]  /*1c1b0*/  BSYNC B0 ;  /* 0x0000000000007941 */ /* 0x000fea0003800000 */
.L_x_634:
        /* <DEDUP_REMOVED lines=131> */
.L_x_649:
[----:B------:R-:W-:Y:S01]  /*1c9f0*/  IMAD R8, R225, 0x8, R22 ;  /* 0x00000008e1087824 */ /* 0x000fe200078e0216 */
[----:B------:R-:W-:-:S04]  /*1ca00*/  SHF.L.U32 R7, R229, 0x1f, RZ ;  /* 0x0000001fe5077819 */ /* 0x000fc800000006ff */
[----:B------:R0:W1:Y:S01]  /*1ca10*/  SYNCS.PHASECHK.TRANS64.TRYWAIT P1, [R8+URZ+0x38850], R7 ;  /* 0x03885007080075a7 */ /* 0x000062000802017f */
[----:B------:R-:W-:Y:S05]  /*1ca20*/  @!P0 BRA `(.L_x_650) ;  /* 0x0000000000048947 */ /* 0x000fea0003800000 */
[----:B------:R-:W-:Y:S01]  /*1ca30*/  BPT.TRAP 0x1 ;  /* 0x000000040000795c */ /* 0x000fe20000300000 */
.L_x_650:
[----:B------:R-:W-:Y:S01]  /*1ca40*/  VIADD R22, R22, 0x400 ;  /* 0x0000040016167836 */ /* 0x000fe20000000000 */
[----:B------:R-:W-:Y:S04]  /*1ca50*/  BSSY B0, `(.L_x_651) ;  /* 0x0000008000007945 */ /* 0x000fe80003800000 */
[----:B------:R-:W-:-:S04]  /*1ca60*/  SHF.R.U32.HI R22, RZ, 0x4, R22 ;  /* 0x00000004ff167819 */ /* 0x000fc80000011616 */
[----:B------:R-:W-:-:S04]  /*1ca70*/  LOP3.LUT R22, R22, 0x3fff, RZ, 0xc0, !PT ;  /* 0x00003fff16167812 */ /* 0x000fc800078ec0ff */
[----:B------:R-:W-:-:S05]  /*1ca80*/  LOP3.LUT R0, R22, 0x2800000, RZ, 0xfc, !PT ;  /* 0x0280000016007812 */ /* 0x000fca00078efcff */
[----:B------:R-:W-:Y:S01]  /*1ca90*/  IMAD R0, R225, 0xa00, R0 ;  /* 0x00000a00e1007824 */ /* 0x000fe200078e0200 */
[----:B-1----:R-:W-:Y:S06]  /*1caa0*/  @P1 BRA `(.L_x_652) ;  /* 0x0000000000081947 */ /* 0x002fec0003800000 */
[----:B------:R-:W1:Y:S02]  /*1cab0*/  SYNCS.PHASECHK.TRANS64.TRYWAIT P1, [R8+URZ+0x38850], R7 ;  /* 0x03885007080075a7 */ /* 0x000e64000802017f */
[----:B-1----:R-:W-:Y:S05]  /*1cac0*/  @!P1 BRA `(.L_x_653) ;  /* 0x000000bc00c89947 */ /* 0x002fea0003800000 */
.L_x_652:
[----:B------:R-:W-:Y:S05]  /*1cad0*/  BSYNC B0 ;  /* 0x0000000000007941 */ /* 0x000fea0003800000 */
.L_x_651:
[----:B01----:R-:W-:Y:S01]  /*1cae0*/  IMAD.MOV.U32 R7, RZ, RZ, 0x40000040 ;  /* 0x40000040ff077424 */ /* 0x003fe200078e00ff */
[----:B------:R-:W-:Y:S01]  /*1caf0*/  MOV R6, R0 ;  /* 0x0000000000067202 */ /* 0x000fe20000000f00 */
[----:B------:R-:W-:-:S03]  /*1cb00*/  WARPGROUP.ARRIVE ;  /* 0x00000000000079c5 */ /* 0x000fc60000000000 */
[----:B------:R-:W-:Y:S01]  /*1cb10*/  R2UR UR6, R6 ;  /* 0x00000000060672ca */ /* 0x000fe200000e0000 */
[----:B------:R-:W-:Y:S01]  /*1cb20*/  VIADD R6, R0, 0x80 ;  /* 0x0000008000067836 */ /* 0x000fe20000000000 */
[----:B------:R-:W-:Y:S02]  /*1cb30*/  R2UR UR7, R7 ;  /* 0x00000000070772ca */ /* 0x000fe400000e0000 */
[----:B------:R-:W-:-:S11]  /*1cb40*/  MOV R7, 0x40000040 ;  /* 0x4000004000077802 */ /* 0x000fd60000000f00 */
[----:B------:R-:W-:Y:S01]  /*1cb50*/  HGMMA.64x256x16.F32 R24, R208, gdesc[UR4].tnspB, R24, gsb0 ;  /* 0x43e00004d0187df0 */ /* 0x000fe20008000818 */
[----:B------:R-:W-:Y:S01]  /*1cb60*/  R2UR UR6, R6 ;  /* 0x00000000060672ca */ /* 0x000fe200000e0000 */
[----:B------:R-:W-:Y:S01]  /*1cb70*/  VIADD R6, R0, 0x100 ;  /* 0x0000010000067836 */ /* 0x000fe20000000000 */
[----:B------:R-:W-:Y:S01]  /*1cb80*/  R2UR UR7, R7 ;  /* 0x00000000070772ca */ /* 0x000fe200000e0000 */
[----:B------:R-:W-:Y:S01]  /*1cb90*/  IMAD.MOV.U32 R7, RZ, RZ, 0x40000040 ;  /* 0x40000040ff077424 */ /* 0x000fe200078e00ff */
[----:B------:R-:W-:Y:S02]  /*1cba0*/  WARPGROUP.DEPBAR.LE gsb0, 0x0 ;  /* 0x00008000000079c5 */ /* 0x000fe40000010000 */
[----:B------:R-:W-:-:S15]  /*1cbb0*/  WARPGROUP.ARRIVE ;  /* 0x00000000000079c5 */ /* 0x000fde0000000000 */
[----:B------:R-:W-:-:S06]  /*1cbc0*/  NOP ;  /* 0x0000000000007918 */ /* 0x000fcc0000000000 */
[----:B------:R-:W-:Y:S01]  /*1cbd0*/  HGMMA.64x256x16.F32 R24, R204, gdesc[UR4].tnspB, R24, gsb0 ;  /* 0x43e00004cc187df0 */ /* 0x000fe20008000818 */
[----:B------:R-:W-:Y:S02]  /*1cbe0*/  R2UR UR6, R6 ;  /* 0x00000000060672ca */ /* 0x000fe400000e0000 */
[----:B------:R-:W-:Y:S01]  /*1cbf0*/  R2UR UR7, R7 ;  /* 0x00000000070772ca */ /* 0x000fe200000e0000 */
[----:B------:R-:W-:Y:S01]  /*1cc00*/  IMAD.MOV.U32 R7, RZ, RZ, 0x40000040 ;  /* 0x40000040ff077424 */ /* 0x000fe200078e00ff */
[----:B------:R-:W-:Y:S01]  /*1cc10*/  IADD3 R6, R0, 0x180, RZ ;  /* 0x0000018000067810 */ /* 0x000fe20007ffe0ff */
[----:B------:R-:W-:Y:S02]  /*1cc20*/  WARPGROUP.DEPBAR.LE gsb0, 0x0 ;  /* 0x00008000000079c5 */ /* 0x000fe40000010000 */
[----:B------:R-:W-:-:S15]  /*1cc30*/  WARPGROUP.ARRIVE ;  /* 0x00000000000079c5 */ /* 0x000fde0000000000 */
[----:B------:R-:W-:-:S05]  /*1cc40*/  NOP ;  /* 0x0000000000007918 */ /* 0x000fca0000000000 */
[----:B------:R-:W-:Y:S01]  /*1cc50*/  HGMMA.64x256x16.F32 R24, R200, gdesc[UR4].tnspB, R24, gsb0 ;  /* 0x43e00004c8187df0 */ /* 0x000fe20008000818 */
[----:B------:R-:W-:Y:S01]  /*1cc60*/  R2UR UR6, R6 ;  /* 0x00000000060672ca */ /* 0x000fe200000e0000 */
[----:B------:R-:W-:Y:S01]  /*1cc70*/  VIADD R6, R0, 0x200 ;  /* 0x0000020000067836 */ /* 0x000fe20000000000 */
[----:B------:R-:W-:Y:S01]  /*1cc80*/  R2UR UR7, R7 ;  /* 0x00000000070772ca */ /* 0x000fe200000e0000 */
[----:B------:R-:W0:Y:S01]  /*1cc90*/  SHFL.BFLY PT, R0, R227, 0x2, 0x1f ;  /* 0x0c401f00e3007f89 */ /* 0x000e2200000e0000 */
[----:B------:R-:W-:Y:S01]  /*1cca0*/  MOV R7, 0x40000040 ;  /* 0x4000004000077802 */ /* 0x000fe20000000f00 */
[----:B0-----:R-:W-:Y:S01]  /*1ccb0*/  FADD.FTZ R0, R0, R227 ;  /* 0x000000e300007221 */ /* 0x001fe20000010000 */
[----:B------:R-:W-:Y:S02]  /*1ccc0*/  WARPGROUP.DEPBAR.LE gsb0, 0x0 ;  /* 0x00008000000079c5 */ /* 0x000fe40000010000 */
[----:B------:R-:W-:-:S15]  /*1ccd0*/  WARPGROUP.ARRIVE ;  /* 0x00000000000079c5 */ /* 0x000fde0000000000 */
[----:B------:R-:W-:-:S04]  /*1cce0*/  NOP ;  /* 0x0000000000007918 */ /* 0x000fc80000000000 */
[----:B------:R-:W-:Y:S01]  /*1ccf0*/  HGMMA.64x256x16.F32 R24, R196, gdesc[UR4].tnspB, R24, gsb0 ;  /* 0x43e00004c4187df0 */ /* 0x000fe20008000818 */
[----:B------:R-:W-:Y:S02]  /*1cd00*/  R2UR UR6, R6 ;  /* 0x00000000060672ca */ /* 0x000fe400000e0000 */
[----:B------:R-:W-:Y:S02]  /*1cd10*/  R2UR UR7, R7 ;  /* 0x00000000070772ca */ /* 0x000fe400000e0000 */
[----:B------:R-:W0:Y:S02]  /*1cd20*/  SHFL.BFLY PT, R7, R226, 0x2, 0x1f ;  /* 0x0c401f00e2077f89 */ /* 0x000e2400000e0000 */
[----:B0-----:R-:W-:Y:S02]  /*1cd30*/  FADD.FTZ R2, R7, R226 ;  /* 0x000000e207027221 */ /* 0x001fe40000010000 */
[----:B------:R-:W0:Y:S04]  /*1cd40*/  SHFL.BFLY PT, R7, R0, 0x1, 0x1f ;  /* 0x0c201f0000077f89 */ /* 0x000e2800000e0000 */
[----:B------:R-:W1:Y:S01]  /*1cd50*/  SHFL.BFLY PT, R9, R2, 0x1, 0x1f ;  /* 0x0c201f0002097f89 */ /* 0x000e6200000e0000 */
[----:B0-----:R-:W-:Y:S01]  /*1cd60*/  FADD.FTZ R12, R0, R7 ;  /* 0x00000007000c7221 */ /* 0x001fe20000010000 */
[----:B------:R-:W-:Y:S01]  /*1cd70*/  CS2R R6, SRZ ;  /* 0x0000000000067805 */ /* 0x000fe2000001ff00 */
[----:B------:R-:W-:-:S02]  /*1cd80*/  IMAD.MOV.U32 R0, RZ, RZ, -0x800000 ;  /* 0xff800000ff007424 */ /* 0x000fc400078e00ff */
        /* <DEDUP_REMOVED lines=16> */
[----:B------:R-:W-:Y:S03]  /*1ce90*/  HGMMA.64x256x16.F32 R24, R192, gdesc[UR4].tnspB, R24, gsb0 ;  /* 0x43e00004c0187df0 */ /* 0x000fe60008000818 */
[----:B------:R-:W-:Y:S02]  /*1cea0*/  WARPGROUP.DEPBAR.LE gsb0, 0x0 ;  /* 0x00008000000079c5 */ /* 0x000fe40000010000 */
[----:B--23--:R-:W-:Y:S05]  /*1ceb0*/  @!P0 BRA `(.L_x_654) ;  /* 0x0000000000048947 */ /* 0x00cfea0003800000 */
[----:B------:R-:W-:Y:S01]  /*1cec0*/  BPT.TRAP 0x1 ;  /* 0x000000040000795c */ /* 0x000fe20000300000 */
.L_x_654:
[----:B------:R-:W2:Y:S01]  /*1ced0*/  LDL.LU R3, [R1+0x58] ;  /* 0x0000580001037983 */ /* 0x000ea20000300800 */
[----:B------:R-:W-:Y:S01]  /*1cee0*/  IADD3 R5, R8, 0x38860, RZ ;  /* 0x0003886008057810 */ /* 0x000fe20007ffe0ff */
[-C--:B------:R-:W-:Y:S01]  /*1cef0*/  FMUL.FTZ R4, R24, R7.reuse ;  /* 0x0000000718047220 */ /* 0x080fe20000410000 */
[----:B------:R-:W-:Y:S01]  /*1cf00*/  FMUL.FTZ R25, R25, R7 ;  /* 0x0000000719197220 */ /* 0x000fe20000410000 */
[----:B------:R-:W3:Y:S01]  /*1cf10*/  LDL.LU R13, [R1+0x70] ;  /* 0x00007000010d7983 */ /* 0x000ee20000300800 */
[----:B------:R-:W-:-:S05]  /*1cf20*/  VIADD R225, R225, 0x1 ;  /* 0x00000001e1e17836 */ /* 0x000fca0000000000 */
[----:B------:R-:W-:Y:S01]  /*1cf30*/  ISETP.NE.AND P0, PT, R225, 0x2, PT ;  /* 0x00000002e100780c */ /* 0x000fe20003f05270 */
[-C--:B------:R-:W-:Y:S01]  /*1cf40*/  FMUL.FTZ R24, R32, R7.reuse ;  /* 0x0000000720187220 */ /* 0x080fe20000410000 */
[-C--:B------:R-:W-:Y:S02]  /*1cf50*/  FMUL.FTZ R160, R44, R7.reuse ;  /* 0x000000072ca07220 */ /* 0x080fe40000410000 */
[----:B------:R-:W-:Y:S01]  /*1cf60*/  SEL R12, RZ, 0x1, P0 ;  /* 0x00000001ff0c7807 */ /* 0x000fe20000000000 */
        /* <DEDUP_REMOVED lines=59> */
[-C--:B0-----:R-:W-:Y:S01]  /*1d320*/  FMUL.FTZ R9, R43, R6.reuse ;  /* 0x000000062b097220 */ /* 0x081fe20000410000 */
        /* <DEDUP_REMOVED lines=58> */
[----:B------:R-:W-:Y:S01]  /*1d6d0*/  PLOP3.LUT P1, PT, PT, PT, PT, 0x8, 0x0 ;  /* 0x000000000000781c */ /* 0x000fe20003f2e170 */
[-C--:B------:R-:W-:Y:S01]  /*1d6e0*/  FMUL.FTZ R147, R147, R6.reuse ;  /* 0x0000000693937220 */ /* 0x080fe20000410000 */
[-C--:B------:R-:W-:Y:S01]  /*1d6f0*/  FMUL.FTZ R150, R150, R6.reuse ;  /* 0x0000000696967220 */ /* 0x080fe20000410000 */
[----:B------:R-:W-:Y:S01]  /*1d700*/  FMUL.FTZ R151, R151, R6 ;  /* 0x0000000697977220 */ /* 0x000fe20000410000 */
[----:B------:R-:W-:-:S02]  /*1d710*/  LOP3.LUT R229, R229, R12, RZ, 0x3c, !PT ;  /* 0x0000000ce5e57212 */ /* 0x000fc400078e3cff */
[----:B------:R-:W-:Y:S02]  /*1d720*/  SEL R225, R225, RZ, P0 ;  /* 0x000000ffe1e17207 */ /* 0x000fe40000000000 */
[----:B--2---:R-:W-:Y:S01]  /*1d730*/  PRMT R5, R3, 0x654, R5 ;  /* 0x0000065403057816 */ /* 0x004fe20000000005 */
[----:B---3--:R-:W-:Y:S02]  /*1d740*/  VIADD R13, R13, 0x1 ;  /* 0x000000010d0d7836 */ /* 0x008fe40000000000 */
[----:B------:R-:W-:Y:S01]  /*1d750*/  FMUL.FTZ R3, R29, R7 ;  /* 0x000000071d037220 */ /* 0x000fe20000410000 */
[----:B------:R0:W-:Y:S02]  /*1d760*/  SYNCS.ARRIVE.TRANS64.RED.A1T0 RZ, [R5+URZ], RZ ;  /* 0x000000ff05ff79a7 */ /* 0x0001e4000810043f */
[----:B------:R1:W-:Y:S01]  /*1d770*/  STL [R1+0x70], R13 ;  /* 0x0000700d01007387 */ /* 0x0003e20000100800 */
[-C--:B------:R-:W-:Y:S01]  /*1d780*/  FMUL.FTZ R7, R30, R6.reuse ;  /* 0x000000061e077220 */ /* 0x080fe20000410000 */
[----:B0-----:R-:W-:-:S07]  /*1d790*/  FMUL.FTZ R5, R26, R6 ;  /* 0x000000061a057220 */ /* 0x001fce0000410000 */
.L_x_564:
[----:B------:R-:W0:Y:S08]  /*1d7a0*/  S2UR UR4, SR_CgaCtaId ;  /* 0x00000000000479c3 */ /* 0x000e300000008800 */
[----:B------:R-:W-:Y:S01]  /*1d7b0*/  BAR.SYNC.DEFER_BLOCKING 0x5, 0x180 ;  /* 0x0146000000007b1d */ /* 0x000fe20000010000 */
[----:B------:R-:W-:-:S05]  /*1d7c0*/  MOV R22, 0x400 ;  /* 0x0000040000167802 */ /* 0x000fca0000000f00 */
[----:B------:R-:W-:Y:S01]  /*1d7d0*/  BSSY B0, `(.L_x_655) ;  /* 0x00002f6000007945 */ /* 0x000fe20003800000 */
[----:B0-----:R-:W-:-:S04]  /*1d7e0*/  MOV R6, UR4 ;  /* 0x0000000400067c02 */ /* 0x001fc80008000f00 */
[----:B------:R-:W-:Y:S01]  /*1d7f0*/  LEA R22, R6, R22, 0x18 ;  /* 0x0000001606167211 */ /* 0x000fe200078ec0ff */
[----:B------:R0:W-:Y:S04]  /*1d800*/  STL [R1+0x58], R6 ;  /* 0x0000580601007387 */ /* 0x0001e80000100800 */
[----:B----4-:R0:W2:Y:S01]  /*1d810*/  LDS.128 R28, [R22+0x388d0] ;  /* 0x0388d000161c7984 */ /* 0x0100a20000000c00 */
[----:B------:R-:W-:Y:S06]  /*1d820*/  BAR.ARV 0x4, 0x180 ;  /* 0x0106000000007b1d */ /* 0x000fec0000002000 */
[----:B------:R-:W-:Y:S05]  /*1d830*/  @P1 BRA `(.L_x_656) ;  /* 0x0000002000501947 */ /* 0x000fea0003800000 */
[----:B0-----:R-:W3:Y:S04]  /*1d840*/  LDL R6, [R1+0x78] ;  /* 0x0000780001067983 */ /* 0x001ee80000100800 */
[----:B-----5:R-:W4:Y:S01]  /*1d850*/  LDL R136, [R1+0x60] ;  /* 0x0000600001887983 */ /* 0x020f220000100800 */
[----:B-1----:R-:W0:Y:S01]  /*1d860*/  S2R R13, SR_SWINHI ;  /* 0x00000000000d7919 */ /* 0x002e220000002f00 */
[----:B------:R-:W-:Y:S01]  /*1d870*/  F2FP.F16.F32.PACK_AB R4, R25, R4 ;  /* 0x000000041904723e */ /* 0x000fe200000000ff */
[----:B------:R-:W-:Y:S01]  /*1d880*/  ULDC.64 UR4, c[0x0][0xc00] ;  /* 0x0003000000047ab9 */ /* 0x000fe20000000a00 */
[----:B------:R-:W-:Y:S02]  /*1d890*/  MOV R20, R22 ;  /* 0x0000001600147202 */ /* 0x000fe40000000f00 */
[----:B0-----:R-:W-:-:S02]  /*1d8a0*/  MOV R21, R13 ;  /* 0x0000000d00157202 */ /* 0x001fc40000000f00 */
        /* <DEDUP_REMOVED lines=9> */
[----:B------:R-:W-:Y:S01]  /*1d940*/  F2FP.F16.F32.PACK_AB R147, R151, R150 ;  /* 0x000000969793723e */ /* 0x000fe200000000ff */
[----:B------:R-:W-:Y:S01]  /*1d950*/  ULDC.64 UR6, c[0x0][0x208] ;  /* 0x0000820000067ab9 */ /* 0x000fe20000000a00 */
[----:B------:R-:W-:Y:S01]  /*1d960*/  BAR.SYNC.DEFER_BLOCKING 0x1, 0x100 ;  /* 0x0044000000007b1d */ /* 0x000fe20000010000 */
[----:B---3--:R-:W-:-:S03]  /*1d970*/  IMAD.WIDE R114, R6, 0x2, R20 ;  /* 0x0000000206727825 */ /* 0x008fc600078e0214 */
[C---:B--2---:R-:W-:Y:S02]  /*1d980*/  IADD3 R28, P0, R114.reuse, 0x40, RZ ;  /* 0x00000040721c7810 */ /* 0x044fe40007f1e0ff */
[----:B------:R-:W-:Y:S02]  /*1d990*/  IADD3 R6, P1, R114, 0x20, RZ ;  /* 0x0000002072067810 */ /* 0x000fe40007f3e0ff */
[----:B------:R-:W-:Y:S02]  /*1d9a0*/  LOP3.LUT R76, R28, 0x380, RZ, 0xc0, !PT ;  /* 0x000003801c4c7812 */ /* 0x000fe400078ec0ff */
[----:B------:R-:W-:Y:S02]  /*1d9b0*/  IADD3 R84, P3, R114, 0x4000, RZ ;  /* 0x0000400072547810 */ /* 0x000fe40007f7e0ff */
[----:B------:R-:W-:Y:S02]  /*1d9c0*/  LOP3.LUT R72, R6, 0x380, RZ, 0xc0, !PT ;  /* 0x0000038006487812 */ /* 0x000fe400078ec0ff */
[----:B------:R-:W-:-:S02]  /*1d9d0*/  SHF.R.U64 R76, R76, 0x3, RZ ;  /* 0x000000034c4c7819 */ /* 0x000fc400000012ff */
[----:B------:R-:W-:Y:S01]  /*1d9e0*/  IADD3 R96, P2, R114, 0x4060, RZ ;  /* 0x0000406072607810 */ /* 0x000fe20007f5e0ff */
[----:B------:R-:W-:Y:S01]  /*1d9f0*/  IMAD.X R73, RZ, RZ, R115, P1 ;  /* 0x000000ffff497224 */ /* 0x000fe200008e0673 */
[----:B------:R-:W-:Y:S02]  /*1da00*/  LOP3.LUT R112, R84, 0x380, RZ, 0xc0, !PT ;  /* 0x0000038054707812 */ /* 0x000fe400078ec0ff */
[----:B------:R-:W-:Y:S02]  /*1da10*/  SHF.R.U64 R72, R72, 0x3, RZ ;  /* 0x0000000348487819 */ /* 0x000fe400000012ff */
[----:B------:R-:W-:Y:S02]  /*1da20*/  IADD3 R100, P1, R114, 0x8000, RZ ;  /* 0x0000800072647810 */ /* 0x000fe40007f3e0ff */
[----:B------:R-:W-:Y:S02]  /*1da30*/  LOP3.LUT R76, R76, R28, RZ, 0x3c, !PT ;  /* 0x0000001c4c4c7212 */ /* 0x000fe400078e3cff */
[----:B------:R-:W-:-:S02]  /*1da40*/  LOP3.LUT R28, R96, 0x380, RZ, 0xc0, !PT ;  /* 0x00000380601c7812 */ /* 0x000fc400078ec0ff */
[----:B------:R-:W-:Y:S02]  /*1da50*/  SHF.R.U64 R112, R112, 0x3, RZ ;  /* 0x0000000370707819 */ /* 0x000fe400000012ff */
[----:B------:R-:W-:Y:S02]  /*1da60*/  IADD3 R88, P6, R114, 0x4020, RZ ;  /* 0x0000402072587810 */ /* 0x000fe40007fde0ff */
[----:B------:R-:W-:Y:S01]  /*1da70*/  LOP3.LUT R72, R72, R6, RZ, 0x3c, !PT ;  /* 0x0000000648487212 */ /* 0x000fe200078e3cff */
[----:B------:R-:W-:Y:S01]  /*1da80*/  IMAD.X R85, RZ, RZ, R115, P3 ;  /* 0x000000ffff557224 */ /* 0x000fe200018e0673 */
[----:B------:R-:W-:Y:S02]  /*1da90*/  IADD3 R47, P4, R114, 0x60, RZ ;  /* 0x00000060722f7810 */ /* 0x000fe40007f9e0ff */
[----:B------:R-:W-:Y:S02]  /*1daa0*/  LOP3.LUT R6, R100, 0x380, RZ, 0xc0, !PT ;  /* 0x0000038064067812 */ /* 0x000fe400078ec0ff */
[----:B------:R-:W-:-:S02]  /*1dab0*/  SHF.R.U64 R28, R28, 0x3, RZ ;  /* 0x000000031c1c7819 */ /* 0x000fc400000012ff */
[----:B------:R-:W-:Y:S02]  /*1dac0*/  IADD3 R108, P3, R114, 0x8060, RZ ;  /* 0x00008060726c7810 */ /* 0x000fe40007f7e0ff */
[----:B------:R-:W-:Y:S02]  /*1dad0*/  LOP3.LUT R84, R112, R84, RZ, 0x3c, !PT ;  /* 0x0000005470547212 */ /* 0x000fe400078e3cff */
[----:B------:R-:W-:Y:S02]  /*1dae0*/  LOP3.LUT R112, R88, 0x380, RZ, 0xc0, !PT ;  /* 0x0000038058707812 */ /* 0x000fe400078ec0ff */
[----:B------:R-:W-:Y:S02]  /*1daf0*/  IADD3 R92, P5, R114, 0x4040, RZ ;  /* 0x00004040725c7810 */ /* 0x000fe40007fbe0ff */
[----:B------:R-:W-:Y:S02]  /*1db00*/  IADD3.X R81, RZ, R115, RZ, P4, !PT ;  /* 0x00000073ff517210 */ /* 0x000fe400027fe4ff */
[----:B------:R-:W-:-:S02]  /*1db10*/  SHF.R.U64 R6, R6, 0x3, RZ ;  /* 0x0000000306067819 */ /* 0x000fc400000012ff */
[----:B------:R-:W-:Y:S02]  /*1db20*/  IADD3 R106, P4, R114, 0x8040, RZ ;  /* 0x00008040726a7810 */ /* 0x000fe40007f9e0ff */
[----:B------:R-:W-:Y:S01]  /*1db30*/  LOP3.LUT R96, R28, R96, RZ, 0x3c, !PT ;  /* 0x000000601c607212 */ /* 0x000fe200078e3cff */
[--C-:B------:R-:W-:Y:S01]  /*1db40*/  IMAD.X R77, RZ, RZ, R115.reuse, P0 ;  /* 0x000000ffff4d7224 */ /* 0x100fe200000e0673 */
[----:B------:R-:W-:Y:S02]  /*1db50*/  LOP3.LUT R13, R114, 0x380, RZ, 0xc0, !PT ;  /* 0x00000380720d7812 */ /* 0x000fe400078ec0ff */
[----:B------:R-:W-:Y:S02]  /*1db60*/  LOP3.LUT R28, R108, 0x380, RZ, 0xc0, !PT ;  /* 0x000003806c1c7812 */ /* 0x000fe400078ec0ff */
[----:B------:R-:W-:Y:S02]  /*1db70*/  LOP3.LUT R80, R47, 0x380, RZ, 0xc0, !PT ;  /* 0x000003802f507812 */ /* 0x000fe400078ec0ff */
[----:B------:R-:W-:Y:S01]  /*1db80*/  SHF.R.U64 R112, R112, 0x3, RZ ;  /* 0x0000000370707819 */ /* 0x000fe200000012ff */
[----:B------:R-:W-:Y:S01]  /*1db90*/  IMAD.X R97, RZ, RZ, R115, P2 ;  /* 0x000000ffff617224 */ /* 0x000fe200010e0673 */
[----:B------:R-:W-:-:S02]  /*1dba0*/  IADD3 R104, P0, R114, 0x8020, RZ ;  /* 0x0000802072687810 */ /* 0x000fc40007f1e0ff */
[----:B------:R-:W-:Y:S02]  /*1dbb0*/  IADD3.X R93, RZ, R115, RZ, P5, !PT ;  /* 0x00000073ff5d7210 */ /* 0x000fe40002ffe4ff */
[----:B------:R-:W-:Y:S01]  /*1dbc0*/  LOP3.LUT R100, R6, R100, RZ, 0x3c, !PT ;  /* 0x0000006406647212 */ /* 0x000fe200078e3cff */
[----:B------:R-:W-:Y:S01]  /*1dbd0*/  IMAD.X R101, RZ, RZ, R115, P1 ;  /* 0x000000ffff657224 */ /* 0x000fe200008e0673 */
[----:B------:R-:W-:Y:S02]  /*1dbe0*/  IADD3 R12, P5, R114, 0xc020, RZ ;  /* 0x0000c020720c7810 */ /* 0x000fe40007fbe0ff */
[----:B------:R-:W-:Y:S02]  /*1dbf0*/  LOP3.LUT R6, R106, 0x380, RZ, 0xc0, !PT ;  /* 0x000003806a067812 */ /* 0x000fe400078ec0ff */
[----:B------:R-:W-:Y:S02]  /*1dc00*/  IADD3 R14, P2, R114, 0xc040, RZ ;  /* 0x0000c040720e7810 */ /* 0x000fe40007f5e0ff */
[----:B------:R-:W-:-:S02]  /*1dc10*/  SHF.R.U64 R13, R13, 0x3, RZ ;  /* 0x000000030d0d7819 */ /* 0x000fc400000012ff */
[----:B------:R-:W-:Y:S01]  /*1dc20*/  SHF.R.U64 R28, R28, 0x3, RZ ;  /* 0x000000031c1c7819 */ /* 0x000fe200000012ff */
[----:B------:R-:W-:Y:S01]  /*1dc30*/  IMAD.X R89, RZ, RZ, R115, P6 ;  /* 0x000000ffff597224 */ /* 0x000fe200030e0673 */
[----:B------:R-:W-:Y:S02]  /*1dc40*/  IADD3 R26, P1, R114, 0xc060, RZ ;  /* 0x0000c060721a7810 */ /* 0x000fe40007f3e0ff */
[----:B------:R-:W-:Y:S02]  /*1dc50*/  SHF.R.U64 R80, R80, 0x3, RZ ;  /* 0x0000000350507819 */ /* 0x000fe400000012ff */
[----:B------:R-:W-:Y:S02]  /*1dc60*/  LOP3.LUT R88, R112, R88, RZ, 0x3c, !PT ;  /* 0x0000005870587212 */ /* 0x000fe400078e3cff */
[----:B------:R-:W-:Y:S02]  /*1dc70*/  LOP3.LUT R112, R104, 0x380, RZ, 0xc0, !PT ;  /* 0x0000038068707812 */ /* 0x000fe400078ec0ff */
[----:B------:R-:W-:-:S02]  /*1dc80*/  IADD3 R110, P6, R114, 0xc000, RZ ;  /* 0x0000c000726e7810 */ /* 0x000fc40007fde0ff */
[----:B------:R-:W-:Y:S02]  /*1dc90*/  SHF.R.U64 R6, R6, 0x3, RZ ;  /* 0x0000000306067819 */ /* 0x000fe400000012ff */
[----:B------:R-:W-:Y:S02]  /*1dca0*/  LOP3.LUT R25, R12, 0x380, RZ, 0xc0, !PT ;  /* 0x000003800c197812 */ /* 0x000fe400078ec0ff */
[----:B------:R-:W-:Y:S02]  /*1dcb0*/  LOP3.LUT R114, R13, R114, RZ, 0x3c, !PT ;  /* 0x000000720d727212 */ /* 0x000fe400078e3cff */
[----:B------:R-:W-:Y:S02]  /*1dcc0*/  LOP3.LUT R108, R28, R108, RZ, 0x3c, !PT ;  /* 0x0000006c1c6c7212 */ /* 0x000fe400078e3cff */
[----:B------:R-:W-:Y:S02]  /*1dcd0*/  LOP3.LUT R27, R14, 0x380, RZ, 0xc0, !PT ;  /* 0x000003800e1b7812 */ /* 0x000fe400078ec0ff */
[----:B------:R-:W-:-:S02]  /*1dce0*/  LOP3.LUT R80, R80, R47, RZ, 0x3c, !PT ;  /* 0x0000002f50507212 */ /* 0x000fc400078e3cff */
[----:B------:R-:W-:Y:S02]  /*1dcf0*/  LOP3.LUT R28, R26, 0x380, RZ, 0xc0, !PT ;  /* 0x000003801a1c7812 */ /* 0x000fe400078ec0ff */
[----:B------:R-:W-:Y:S02]  /*1dd00*/  LOP3.LUT R47, R92, 0x380, RZ, 0xc0, !PT ;  /* 0x000003805c2f7812 */ /* 0x000fe400078ec0ff */
[----:B------:R-:W-:Y:S02]  /*1dd10*/  SHF.R.U64 R112, R112, 0x3, RZ ;  /* 0x0000000370707819 */ /* 0x000fe400000012ff */
[----:B------:R-:W-:Y:S02]  /*1dd20*/  LOP3.LUT R106, R6, R106, RZ, 0x3c, !PT ;  /* 0x0000006a066a7212 */ /* 0x000fe400078e3cff */
[----:B------:R-:W-:Y:S02]  /*1dd30*/  SHF.R.U64 R25, R25, 0x3, RZ ;  /* 0x0000000319197819 */ /* 0x000fe400000012ff */
[----:B------:R-:W-:-:S02]  /*1dd40*/  MOV R114, R114 ;  /* 0x0000007200727202 */ /* 0x000fc40000000f00 */
[----:B------:R-:W-:Y:S02]  /*1dd50*/  F2FP.F16.F32.PACK_AB R6, R3, R10 ;  /* 0x0000000a0306723e */ /* 0x000fe400000000ff */
[----:B------:R-:W-:Y:S02]  /*1dd60*/  SHF.R.U64 R27, R27, 0x3, RZ ;  /* 0x000000031b1b7819 */ /* 0x000fe400000012ff */
[----:B------:R-:W-:Y:S02]  /*1dd70*/  SHF.R.U64 R28, R28, 0x3, RZ ;  /* 0x000000031c1c7819 */ /* 0x000fe400000012ff */
[----:B------:R-:W-:Y:S02]  /*1dd80*/  SHF.R.U64 R47, R47, 0x3, RZ ;  /* 0x000000032f2f7819 */ /* 0x000fe400000012ff */
[----:B------:R-:W-:Y:S01]  /*1dd90*/  LOP3.LUT R104, R112, R104, RZ, 0x3c, !PT ;  /* 0x0000006870687212 */ /* 0x000fe200078e3cff */
[----:B------:R-:W-:Y:S01]  /*1dda0*/  IMAD.X R13, RZ, RZ, R115, P2 ;  /* 0x000000ffff0d7224 */ /* 0x000fe200010e0673 */
[----:B------:R-:W-:Y:S01]  /*1ddb0*/  LOP3.LUT R112, R25, R12, RZ, 0x3c, !PT ;  /* 0x0000000c19707212 */ /* 0x000fe200078e3cff */
[----:B------:R0:W-:Y:S01]  /*1ddc0*/  STSM.16.M88.4 [R114], R4 ;  /* 0x0000000472007844 */ /* 0x0001e20000000200 */
[----:B------:R-:W-:-:S02]  /*1ddd0*/  LOP3.LUT R12, R27, R14, RZ, 0x3c, !PT ;  /* 0x0000000e1b0c7212 */ /* 0x000fc400078e3cff */
[----:B------:R-:W-:Y:S02]  /*1dde0*/  IADD3.X R15, RZ, R115, RZ, P1, !PT ;  /* 0x00000073ff0f7210 */ /* 0x000fe40000ffe4ff */
[----:B------:R-:W-:Y:S02]  /*1ddf0*/  LOP3.LUT R14, R28, R26, RZ, 0x3c, !PT ;  /* 0x0000001a1c0e7212 */ /* 0x000fe400078e3cff */
[----:B------:R-:W-:Y:S02]  /*1de00*/  LOP3.LUT R92, R47, R92, RZ, 0x3c, !PT ;  /* 0x0000005c2f5c7212 */ /* 0x000fe400078e3cff */
[----:B------:R-:W-:Y:S02]  /*1de10*/  MOV R72, R72 ;  /* 0x0000004800487202 */ /* 0x000fe40000000f00 */
[----:B------:R-:W-:Y:S02]  /*1de20*/  LOP3.LUT R47, R110, 0x380, RZ, 0xc0, !PT ;  /* 0x000003806e2f7812 */ /* 0x000fe400078ec0ff */
[----:B------:R-:W-:-:S02]  /*1de30*/  MOV R76, R76 ;  /* 0x0000004c004c7202 */ /* 0x000fc40000000f00 */
[----:B0-----:R-:W-:Y:S02]  /*1de40*/  F2FP.F16.F32.PACK_AB R4, R33, R24 ;  /* 0x000000182104723e */ /* 0x001fe400000000ff */
[----:B------:R-:W-:Y:S02]  /*1de50*/  F2FP.F16.F32.PACK_AB R5, R35, R34 ;  /* 0x000000222305723e */ /* 0x000fe400000000ff */
[----:B------:R-:W-:Y:S02]  /*1de60*/  F2FP.F16.F32.PACK_AB R6, R37, R158 ;  /* 0x0000009e2506723e */ /* 0x000fe400000000ff */
[----:B------:R-:W-:Y:S02]  /*1de70*/  F2FP.F16.F32.PACK_AB R7, R39, R38 ;  /* 0x000000262707723e */ /* 0x000fe400000000ff */
[----:B------:R-:W-:Y:S02]  /*1de80*/  F2FP.F16.F32.PACK_AB R10, R45, R160 ;  /* 0x000000a02d0a723e */ /* 0x000fe400000000ff */
[----:B------:R-:W-:-:S02]  /*1de90*/  MOV R3, R12 ;  /* 0x0000000c00037202 */ /* 0x000fc40000000f00 */
[----:B------:R-:W-:Y:S01]  /*1dea0*/  MOV R28, R14 ;  /* 0x0000000e001c7202 */ /* 0x000fe20000000f00 */
[----:B------:R0:W-:Y:S01]  /*1deb0*/  STSM.16.M88.4 [R72], R4 ;  /* 0x0000000448007844 */ /* 0x0001e20000000200 */
[----:B------:R-:W-:Y:S02]  /*1dec0*/  MOV R80, R80 ;  /* 0x0000005000507202 */ /* 0x000fe40000000f00 */
[----:B------:R-:W-:Y:S02]  /*1ded0*/  F2FP.F16.F32.PACK_AB R12, R49, R161 ;  /* 0x000000a1310c723e */ /* 0x000fe400000000ff */
[----:B------:R-:W-:Y:S02]  /*1dee0*/  F2FP.F16.F32.PACK_AB R13, R51, R50 ;  /* 0x00000032330d723e */ /* 0x000fe400000000ff */
[----:B------:R-:W-:Y:S02]  /*1def0*/  F2FP.F16.F32.PACK_AB R14, R53, R162 ;  /* 0x000000a2350e723e */ /* 0x000fe400000000ff */
[----:B------:R-:W-:-:S02]  /*1df00*/  F2FP.F16.F32.PACK_AB R15, R55, R54 ;  /* 0x00000036370f723e */ /* 0x000fc400000000ff */
[----:B------:R-:W-:Y:S02]  /*1df10*/  SHF.R.U64 R47, R47, 0x3, RZ ;  /* 0x000000032f2f7819 */ /* 0x000fe400000012ff */
[----:B------:R-:W-:Y:S02]  /*1df20*/  MOV R84, R84 ;  /* 0x0000005400547202 */ /* 0x000fe40000000f00 */
[----:B------:R-:W-:Y:S02]  /*1df30*/  F2FP.F16.F32.PACK_AB R24, R57, R163 ;  /* 0x000000a33918723e */ /* 0x000fe400000000ff */
[----:B------:R-:W-:Y:S02]  /*1df40*/  F2FP.F16.F32.PACK_AB R25, R59, R58 ;  /* 0x0000003a3b19723e */ /* 0x000fe400000000ff */
[----:B------:R-:W-:Y:S02]  /*1df50*/  F2FP.F16.F32.PACK_AB R26, R61, R164 ;  /* 0x000000a43d1a723e */ /* 0x000fe400000000ff */
[----:B------:R-:W-:Y:S01]  /*1df60*/  F2FP.F16.F32.PACK_AB R27, R63, R62 ;  /* 0x0000003e3f1b723e */ /* 0x000fe200000000ff */
[----:B------:R-:W-:Y:S01]  /*1df70*/  IMAD.X R107, RZ, RZ, R115, P4 ;  /* 0x000000ffff6b7224 */ /* 0x000fe200020e0673 */
[----:B------:R-:W-:Y:S01]  /*1df80*/  MOV R88, R88 ;  /* 0x0000005800587202 */ /* 0x000fe20000000f00 */
[----:B------:R1:W-:Y:S01]  /*1df90*/  STSM.16.M88.4 [R76], R8 ;  /* 0x000000084c007844 */ /* 0x0003e20000000200 */
[----:B0-----:R-:W-:-:S02]  /*1dfa0*/  F2FP.F16.F32.PACK_AB R4, R65, R165 ;  /* 0x000000a54104723e */ /* 0x001fc400000000ff */
[----:B------:R-:W-:Y:S02]  /*1dfb0*/  F2FP.F16.F32.PACK_AB R5, R67, R66 ;  /* 0x000000424305723e */ /* 0x000fe400000000ff */
[----:B------:R-:W-:Y:S02]  /*1dfc0*/  F2FP.F16.F32.PACK_AB R6, R69, R166 ;  /* 0x000000a64506723e */ /* 0x000fe400000000ff */
[----:B------:R-:W-:Y:S02]  /*1dfd0*/  F2FP.F16.F32.PACK_AB R7, R71, R70 ;  /* 0x000000464707723e */ /* 0x000fe400000000ff */
[----:B------:R-:W-:Y:S01]  /*1dfe0*/  IADD3.X R105, RZ, R115, RZ, P0, !PT ;  /* 0x00000073ff697210 */ /* 0x000fe200007fe4ff */
[----:B------:R-:W-:Y:S01]  /*1dff0*/  STSM.16.M88.4 [R80], R12 ;  /* 0x0000000c50007844 */ /* 0x000fe20000000200 */
[----:B------:R-:W-:Y:S02]  /*1e000*/  MOV R92, R92 ;  /* 0x0000005c005c7202 */ /* 0x000fe40000000f00 */
[----:B------:R-:W-:Y:S01]  /*1e010*/  LOP3.LUT R110, R47, R110, RZ, 0x3c, !PT ;  /* 0x0000006e2f6e7212 */ /* 0x000fe200078e3cff */
[----:B------:R-:W-:Y:S01]  /*1e020*/  STSM.16.M88.4 [R84], R24 ;  /* 0x0000001854007844 */ /* 0x000fe20000000200 */
[----:B------:R-:W-:-:S02]  /*1e030*/  MOV R96, R96 ;  /* 0x0000006000607202 */ /* 0x000fc40000000f00 */
[----:B-1----:R-:W-:Y:S02]  /*1e040*/  F2FP.F16.F32.PACK_AB R8, R32, R167 ;  /* 0x000000a72008723e */ /* 0x002fe400000000ff */
[----:B------:R-:W-:Y:S02]  /*1e050*/  F2FP.F16.F32.PACK_AB R9, R75, R74 ;  /* 0x0000004a4b09723e */ /* 0x000fe400000000ff */
[----:B------:R-:W-:Y:S02]  /*1e060*/  F2FP.F16.F32.PACK_AB R10, R44, R168 ;  /* 0x000000a82c0a723e */ /* 0x000fe400000000ff */
[----:B------:R-:W-:Y:S02]  /*1e070*/  F2FP.F16.F32.PACK_AB R11, R79, R78 ;  /* 0x0000004e4f0b723e */ /* 0x000fe400000000ff */
[----:B------:R-:W-:Y:S02]  /*1e080*/  F2FP.F16.F32.PACK_AB R32, R56, R169 ;  /* 0x000000a93820723e */ /* 0x000fe400000000ff */
[----:B------:R-:W-:-:S02]  /*1e090*/  F2FP.F16.F32.PACK_AB R33, R83, R82 ;  /* 0x000000525321723e */ /* 0x000fc400000000ff */
[----:B------:R-:W-:Y:S02]  /*1e0a0*/  F2FP.F16.F32.PACK_AB R34, R64, R170 ;  /* 0x000000aa4022723e */ /* 0x000fe400000000ff */
[----:B------:R-:W-:Y:S01]  /*1e0b0*/  F2FP.F16.F32.PACK_AB R35, R87, R86 ;  /* 0x000000565723723e */ /* 0x000fe200000000ff */
[----:B------:R0:W-:Y:S01]  /*1e0c0*/  STSM.16.M88.4 [R88], R4 ;  /* 0x0000000458007844 */ /* 0x0001e20000000200 */
[----:B------:R-:W-:Y:S01]  /*1e0d0*/  MOV R100, R100 ;  /* 0x0000006400647202 */ /* 0x000fe20000000f00 */
[----:B------:R-:W-:Y:S01]  /*1e0e0*/  IMAD.X R109, RZ, RZ, R115, P3 ;  /* 0x000000ffff6d7224 */ /* 0x000fe200018e0673 */
[----:B------:R-:W-:Y:S02]  /*1e0f0*/  F2FP.F16.F32.PACK_AB R44, R68, R171 ;  /* 0x000000ab442c723e */ /* 0x000fe400000000ff */
[----:B------:R-:W-:Y:S02]  /*1e100*/  F2FP.F16.F32.PACK_AB R45, R91, R90 ;  /* 0x0000005a5b2d723e */ /* 0x000fe400000000ff */
[----:B------:R-:W-:-:S02]  /*1e110*/  F2FP.F16.F32.PACK_AB R47, R95, R94 ;  /* 0x0000005e5f2f723e */ /* 0x000fc400000000ff */
[----:B------:R-:W-:Y:S02]  /*1e120*/  MOV R104, R104 ;  /* 0x0000006800687202 */ /* 0x000fe40000000f00 */
[----:B------:R-:W-:Y:S02]  /*1e130*/  F2FP.F16.F32.PACK_AB R56, R153, R173 ;  /* 0x000000ad9938723e */ /* 0x000fe400000000ff */
[----:B------:R-:W-:Y:S02]  /*1e140*/  F2FP.F16.F32.PACK_AB R57, R99, R98 ;  /* 0x000000626339723e */ /* 0x000fe400000000ff */
[----:B------:R-:W-:Y:S02]  /*1e150*/  F2FP.F16.F32.PACK_AB R58, R154, R174 ;  /* 0x000000ae9a3a723e */ /* 0x000fe400000000ff */
[----:B------:R-:W-:Y:S01]  /*1e160*/  F2FP.F16.F32.PACK_AB R59, R103, R102 ;  /* 0x00000066673b723e */ /* 0x000fe200000000ff */
[----:B------:R-:W-:Y:S01]  /*1e170*/  STSM.16.M88.4 [R92], R8 ;  /* 0x000000085c007844 */ /* 0x000fe20000000200 */
[----:B------:R-:W-:Y:S01]  /*1e180*/  MOV R106, R106 ;  /* 0x0000006a006a7202 */ /* 0x000fe20000000f00 */
[----:B------:R-:W1:Y:S01]  /*1e190*/  LDC R82, c[0x0][0xbe8] ;  /* 0x0002fa00ff527b82 */ /* 0x000e620000000800 */
[----:B0-----:R-:W-:-:S02]  /*1e1a0*/  F2FP.F16.F32.PACK_AB R4, R155, R175 ;  /* 0x000000af9b04723e */ /* 0x001fc400000000ff */
[----:B------:R-:W-:Y:S02]  /*1e1b0*/  F2FP.F16.F32.PACK_AB R5, R40, R36 ;  /* 0x000000242805723e */ /* 0x000fe400000000ff */
[----:B------:R-:W-:Y:S02]  /*1e1c0*/  F2FP.F16.F32.PACK_AB R6, R156, R176 ;  /* 0x000000b09c06723e */ /* 0x000fe400000000ff */
[----:B------:R-:W-:Y:S01]  /*1e1d0*/  F2FP.F16.F32.PACK_AB R7, R48, R43 ;  /* 0x0000002b3007723e */ /* 0x000fe200000000ff */
[----:B------:R-:W-:Y:S04]  /*1e1e0*/  STSM.16.M88.4 [R96], R32 ;  /* 0x0000002060007844 */ /* 0x000fe80000000200 */
[----:B------:R-:W-:Y:S04]  /*1e1f0*/  STSM.16.M88.4 [R100], R44 ;  /* 0x0000002c64007844 */ /* 0x000fe80000000200 */
[----:B------:R-:W-:Y:S04]  /*1e200*/  STSM.16.M88.4 [R104], R56 ;  /* 0x0000003868007844 */ /* 0x000fe80000000200 */
[----:B------:R0:W-:Y:S02]  /*1e210*/  STSM.16.M88.4 [R106], R4 ;  /* 0x000000046a007844 */ /* 0x0001e40000000200 */
[----:B0-----:R-:W0:Y:S01]  /*1e220*/  S2R R5, SR_TID.X ;  /* 0x0000000000057919 */ /* 0x001e220000002100 */
[----:B------:R-:W-:-:S02]  /*1e230*/  IADD3.X R111, RZ, R115, RZ, P6, !PT ;  /* 0x00000073ff6f7210 */ /* 0x000fc400037fe4ff */
[----:B------:R-:W-:Y:S02]  /*1e240*/  MOV R108, R108 ;  /* 0x0000006c006c7202 */ /* 0x000fe40000000f00 */
[----:B------:R-:W-:Y:S02]  /*1e250*/  F2FP.F16.F32.PACK_AB R8, R157, R177 ;  /* 0x000000b19d08723e */ /* 0x000fe400000000ff */
[----:B------:R-:W-:Y:S02]  /*1e260*/  F2FP.F16.F32.PACK_AB R9, R60, R52 ;  /* 0x000000343c09723e */ /* 0x000fe400000000ff */
[----:B------:R-:W-:Y:S02]  /*1e270*/  F2FP.F16.F32.PACK_AB R10, R117, R116 ;  /* 0x00000074750a723e */ /* 0x000fe400000000ff */
[----:B------:R-:W-:Y:S02]  /*1e280*/  F2FP.F16.F32.PACK_AB R11, R119, R118 ;  /* 0x00000076770b723e */ /* 0x000fe400000000ff */
[----:B------:R-:W-:-:S02]  /*1e290*/  MOV R110, R110 ;  /* 0x0000006e006e7202 */ /* 0x000fc40000000f00 */
[----:B------:R-:W-:Y:S02]  /*1e2a0*/  F2FP.F16.F32.PACK_AB R12, R121, R120 ;  /* 0x00000078790c723e */ /* 0x000fe400000000ff */
[----:B------:R-:W-:Y:S02]  /*1e2b0*/  F2FP.F16.F32.PACK_AB R13, R123, R122 ;  /* 0x0000007a7b0d723e */ /* 0x000fe400000000ff */
[----:B------:R-:W-:Y:S02]  /*1e2c0*/  F2FP.F16.F32.PACK_AB R14, R125, R124 ;  /* 0x0000007c7d0e723e */ /* 0x000fe400000000ff */
[----:B------:R-:W-:Y:S01]  /*1e2d0*/  F2FP.F16.F32.PACK_AB R15, R127, R126 ;  /* 0x0000007e7f0f723e */ /* 0x000fe200000000ff */
[----:B------:R-:W-:Y:S01]  /*1e2e0*/  STSM.16.M88.4 [R108], R8 ;  /* 0x000000086c007844 */ /* 0x000fe20000000200 */
[----:B------:R-:W-:-:S03]  /*1e2f0*/  IMAD.X R113, RZ, RZ, R115, P5 ;  /* 0x000000ffff717224 */ /* 0x000fc600028e0673 */
[----:B------:R2:W-:Y:S01]  /*1e300*/  STSM.16.M88.4 [R110], R12 ;  /* 0x0000000c6e007844 */ /* 0x0005e20000000200 */
[----:B0-----:R-:W-:Y:S02]  /*1e310*/  IADD3 R5, R5, -0x80, RZ ;  /* 0xffffff8005057810 */ /* 0x001fe40007ffe0ff */
[----:B------:R-:W-:Y:S02]  /*1e320*/  MOV R112, R112 ;  /* 0x0000007000707202 */ /* 0x000fe40000000f00 */
[----:B--2---:R-:W-:-:S04]  /*1e330*/  SHF.R.S32.HI R12, RZ, 0x1f, R5 ;  /* 0x0000001fff0c7819 */ /* 0x004fc80000011405 */
[----:B------:R-:W-:Y:S02]  /*1e340*/  LEA.HI R9, R12, R5, RZ, 0x7 ;  /* 0x000000050c097211 */ /* 0x000fe400078f38ff */
[----:B------:R-:W-:Y:S02]  /*1e350*/  F2FP.F16.F32.PACK_AB R24, R129, R128 ;  /* 0x000000808118723e */ /* 0x000fe400000000ff */
[----:B------:R-:W-:Y:S02]  /*1e360*/  F2FP.F16.F32.PACK_AB R25, R131, R130 ;  /* 0x000000828319723e */ /* 0x000fe400000000ff */
[----:B------:R-:W-:Y:S02]  /*1e370*/  F2FP.F16.F32.PACK_AB R26, R133, R132 ;  /* 0x00000084851a723e */ /* 0x000fe400000000ff */
[----:B------:R-:W-:Y:S02]  /*1e380*/  F2FP.F16.F32.PACK_AB R27, R135, R134 ;  /* 0x00000086871b723e */ /* 0x000fe400000000ff */
[----:B------:R-:W-:Y:S01]  /*1e390*/  LOP3.LUT R8, R9, 0xffffff80, RZ, 0xc0, !PT ;  /* 0xffffff8009087812 */ /* 0x000fe200078ec0ff */
[----:B----4-:R-:W-:Y:S01]  /*1e3a0*/  IMAD.SHL.U32 R4, R136, 0x4, RZ ;  /* 0x0000000488047824 */ /* 0x010fe200078e00ff */
[----:B------:R-:W-:Y:S01]  /*1e3b0*/  SHF.R.S32.HI R10, RZ, 0x1f, R136 ;  /* 0x0000001fff0a7819 */ /* 0x000fe20000011488 */
[----:B------:R0:W-:Y:S01]  /*1e3c0*/  STSM.16.M88.4 [R112], R24 ;  /* 0x0000001870007844 */ /* 0x0001e20000000200 */
[----:B------:R-:W-:-:S02]  /*1e3d0*/  F2FP.F16.F32.PACK_AB R32, R137, R178 ;  /* 0x000000b28920723e */ /* 0x000fc400000000ff */
[----:B------:R-:W-:Y:S02]  /*1e3e0*/  F2FP.F16.F32.PACK_AB R33, R139, R138 ;  /* 0x0000008a8b21723e */ /* 0x000fe400000000ff */
[----:B------:R-:W-:Y:S02]  /*1e3f0*/  F2FP.F16.F32.PACK_AB R34, R141, R179 ;  /* 0x000000b38d22723e */ /* 0x000fe400000000ff */
[----:B------:R-:W-:Y:S02]  /*1e400*/  F2FP.F16.F32.PACK_AB R35, R143, R142 ;  /* 0x0000008e8f23723e */ /* 0x000fe400000000ff */
[----:B------:R-:W-:Y:S02]  /*1e410*/  SHF.L.U64.HI R15, R136, 0x2, R10 ;  /* 0x00000002880f7819 */ /* 0x000fe4000001020a */
[----:B------:R-:W-:Y:S01]  /*1e420*/  IADD3 R6, P1, R4, UR4, RZ ;  /* 0x0000000404067c10 */ /* 0x000fe2000ff3e0ff */
[----:B------:R2:W-:Y:S01]  /*1e430*/  STSM.16.M88.4 [R3], R32 ;  /* 0x0000002003007844 */ /* 0x0005e20000000200 */
[----:B0-----:R-:W-:Y:S01]  /*1e440*/  IMAD.IADD R24, R5, 0x1, -R8 ;  /* 0x0000000105187824 */ /* 0x001fe200078e0a08 */
[----:B------:R-:W-:-:S02]  /*1e450*/  ISETP.NE.U32.AND P0, PT, RZ, UR4, PT ;  /* 0x00000004ff007c0c */ /* 0x000fc4000bf05070 */
[----:B------:R-:W-:Y:S02]  /*1e460*/  IADD3.X R7, R15, UR5, RZ, P1, !PT ;  /* 0x000000050f077c10 */ /* 0x000fe40008ffe4ff */
[----:B-1----:R-:W-:Y:S02]  /*1e470*/  ISETP.NE.AND P1, PT, R82, 0x1, PT ;  /* 0x000000015200780c */ /* 0x002fe40003f25270 */
[----:B------:R-:W-:Y:S01]  /*1e480*/  ISETP.NE.AND.EX P0, PT, RZ, UR5, PT, P0 ;  /* 0x00000005ff007c0c */ /* 0x000fe2000bf05300 */
[----:B------:R-:W-:Y:S01]  /*1e490*/  ULDC.64 UR4, c[0x0][0xc08] ;  /* 0x0003020000047ab9 */ /* 0x000fe20000000a00 */
[----:B--2---:R-:W-:Y:S01]  /*1e4a0*/  SHF.R.S32.HI R3, RZ, 0x1f, R24 ;  /* 0x0000001fff037819 */ /* 0x004fe20000011418 */
[----:B------:R0:W-:Y:S01]  /*1e4b0*/  STSM.16.M88.4 [R28], R144 ;  /* 0x000000901c007844 */ /* 0x0001e20000000200 */
[----:B------:R-:W-:Y:S02]  /*1e4c0*/  BAR.SYNC.DEFER_BLOCKING 0x1, 0x100 ;  /* 0x0044000000007b1d */ /* 0x000fe40000010000 */
[----:B------:R-:W-:-:S02]  /*1e4d0*/  LEA.HI R8, R3, R24, RZ, 0x2 ;  /* 0x0000001803087211 */ /* 0x000fc400078f10ff */
[----:B------:R-:W-:Y:S02]  /*1e4e0*/  ISETP.NE.U32.AND P2, PT, RZ, UR4, PT ;  /* 0x00000004ff007c0c */ /* 0x000fe4000bf45070 */
[--C-:B------:R-:W-:Y:S02]  /*1e4f0*/  SHF.R.S32.HI R11, RZ, 0x2, R8.reuse ;  /* 0x00000002ff0b7819 */ /* 0x100fe40000011408 */
[----:B------:R-:W1:Y:S01]  /*1e500*/  @P1 LDC R13, c[0x0][0xbf0] ;  /* 0x0002fc00ff0d1b82 */ /* 0x000e620000000800 */
[----:B------:R-:W-:Y:S02]  /*1e510*/  SHF.R.S32.HI R26, RZ, 0x1f, R8 ;  /* 0x0000001fff1a7819 */ /* 0x000fe40000011408 */
[----:B------:R-:W-:Y:S02]  /*1e520*/  LEA.HI R12, R12, R5, RZ, 0x2 ;  /* 0x000000050c0c7211 */ /* 0x000fe400078f10ff */
[----:B------:R-:W-:Y:S02]  /*1e530*/  ISETP.NE.AND.EX P2, PT, RZ, UR5, PT, P2 ;  /* 0x00000005ff007c0c */ /* 0x000fe4000bf45320 */
[----:B------:R-:W-:Y:S01]  /*1e540*/  LEA.HI R26, R26, R11, RZ, 0x3 ;  /* 0x0000000b1a1a7211 */ /* 0x000fe200078f18ff */
[----:B------:R-:W2:Y:S01]  /*1e550*/  @P1 LDC R8, c[0x0][0xbec] ;  /* 0x0002fb00ff081b82 */ /* 0x000ea20000000800 */
[----:B------:R-:W-:-:S02]  /*1e560*/  LOP3.LUT R12, R12, 0xfffffffc, RZ, 0xc0, !PT ;  /* 0xfffffffc0c0c7812 */ /* 0x000fc400078ec0ff */
[----:B------:R-:W-:Y:S02]  /*1e570*/  LOP3.LUT R26, R26, 0xfffffff8, RZ, 0xc0, !PT ;  /* 0xfffffff81a1a7812 */ /* 0x000fe400078ec0ff */
[----:B------:R-:W-:Y:S01]  /*1e580*/  LEA.HI R3, R3, R24, RZ, 0x5 ;  /* 0x0000001803037211 */ /* 0x000fe200078f28ff */
[----:B------:R-:W-:Y:S01]  /*1e590*/  IMAD.IADD R12, R5, 0x1, -R12 ;  /* 0x00000001050c7824 */ /* 0x000fe200078e0a0c */
[----:B------:R-:W-:Y:S02]  /*1e5a0*/  SHF.R.S32.HI R14, RZ, 0x7, R9 ;  /* 0x00000007ff0e7819 */ /* 0x000fe40000011409 */
[----:B------:R-:W-:Y:S02]  /*1e5b0*/  IADD3 R26, R11, -R26, RZ ;  /* 0x8000001a0b1a7210 */ /* 0x000fe40007ffe0ff */
[----:B------:R-:W-:Y:S02]  /*1e5c0*/  SHF.R.S32.HI R3, RZ, 0x5, R3 ;  /* 0x00000005ff037819 */ /* 0x000fe40000011403 */
[----:B------:R-:W-:-:S02]  /*1e5d0*/  LEA.HI R9, R9, R14, RZ, 0x1 ;  /* 0x0000000e09097211 */ /* 0x000fc400078f08ff */
[----:B------:R-:W-:Y:S02]  /*1e5e0*/  LEA.HI R5, R12, R12, RZ, 0x1 ;  /* 0x0000000c0c057211 */ /* 0x000fe400078f08ff */
[----:B------:R-:W-:Y:S01]  /*1e5f0*/  @P2 IADD3 R4, P3, R4, UR4, RZ ;  /* 0x0000000404042c10 */ /* 0x000fe2000ff7e0ff */
[----:B------:R-:W-:Y:S01]  /*1e600*/  ULDC UR4, c[0x0][0xa88] ;  /* 0x0002a20000047ab9 */ /* 0x000fe20000000800 */
[----:B------:R-:W-:Y:S01]  /*1e610*/  IMAD R26, R3, 0x10, R26 ;  /* 0x00000010031a7824 */ /* 0x000fe200078e021a */
[----:B------:R-:W-:Y:S01]  /*1e620*/  LOP3.LUT R9, R9, 0x3fffffe, RZ, 0xc0, !PT ;  /* 0x03fffffe09097812 */ /* 0x000fe200078ec0ff */
[----:B------:R-:W-:Y:S01]  /*1e630*/  IMAD.MOV.U32 R80, RZ, RZ, RZ ;  /* 0x000000ffff507224 */ /* 0x000fe200078e00ff */
[----:B------:R-:W-:Y:S02]  /*1e640*/  LOP3.LUT R11, R5, 0x1ffffffe, RZ, 0xc0, !PT ;  /* 0x1ffffffe050b7812 */ /* 0x000fe400078ec0ff */
[----:B------:R-:W-:Y:S02]  /*1e650*/  MOV R3, UR4 ;  /* 0x0000000400037c02 */ /* 0x000fe40008000f00 */
[----:B------:R-:W-:Y:S01]  /*1e660*/  @P2 IADD3.X R5, R15, UR5, RZ, P3, !PT ;  /* 0x000000050f052c10 */ /* 0x000fe20009ffe4ff */
[----:B------:R-:W-:Y:S01]  /*1e670*/  IMAD.IADD R9, R14, 0x1, -R9 ;  /* 0x000000010e097824 */ /* 0x000fe200078e0a09 */
[----:B------:R0:W5:Y:S01]  /*1e680*/  @P0 LDG.E R80, desc[UR6][R6.64] ;  /* 0x0000000606500981 */ /* 0x000162000c1e1900 */
[----:B------:R-:W-:-:S03]  /*1e690*/  IMAD.IADD R11, R12, 0x1, -R11 ;  /* 0x000000010c0b7824 */ /* 0x000fc600078e0a0b */
[----:B------:R0:W5:Y:S01]  /*1e6a0*/  @P2 LDG.E R3, desc[UR6][R4.64] ;  /* 0x0000000604032981 */ /* 0x000162000c1e1900 */
[----:B------:R-:W-:Y:S01]  /*1e6b0*/  IMAD R26, R9, 0x40, R26 ;  /* 0x00000040091a7824 */ /* 0x000fe200078e021a */
[----:B------:R-:W-:Y:S06]  /*1e6c0*/  @P2 BRA `(.L_x_657) ;  /* 0x0000000000142947 */ /* 0x000fec0003800000 */
[----:B------:R-:W-:Y:S05]  /*1e6d0*/  @!P0 BRA `(.L_x_657) ;  /* 0x0000000000108947 */ /* 0x000fea0003800000 */
[----:B------:R-:W-:Y:S02]  /*1e6e0*/  ULDC.64 UR4, c[0x0][0x208] ;  /* 0x0000820000047ab9 */ /* 0x000fe40000000a00 */
[----:B0-----:R-:W3:Y:S04]  /*1e6f0*/  LDG.E R4, desc[UR4][R6.64] ;  /* 0x0000000406047981 */ /* 0x001ee8000c1e1900 */
[----:B-----5:R-:W3:Y:S02]  /*1e700*/  LDG.E R3, desc[UR4][R6.64+0x4] ;  /* 0x0000040406037981 */ /* 0x020ee4000c1e1900 */
[----:B---3--:R-:W-:-:S07]  /*1e710*/  IADD3 R3, -R4, R3, RZ ;  /* 0x0000000304037210 */ /* 0x008fce0007ffe1ff */
.L_x_657:
[----:B------:R-:W3:Y:S01]  /*1e720*/  LDL R89, [R1+0x64] ;  /* 0x0000640001597983 */ /* 0x000ee20000100800 */
[----:B------:R-:W-:Y:S01]  /*1e730*/  IMAD R11, R11, 0x8, R26 ;  /* 0x000000080b0b7824 */ /* 0x000fe200078e021a */
[----:B------:R-:W-:Y:S01]  /*1e740*/  ULDC.64 UR4, c[0x0][0xb90] ;  /* 0x0002e40000047ab9 */ /* 0x000fe20000000a00 */
[----:B-----5:R-:W-:Y:S01]  /*1e750*/  SHF.R.S32.HI R81, RZ, 0x1f, R80 ;  /* 0x0000001fff517819 */ /* 0x020fe20000011450 */
[----:B------:R-:W4:Y:S01]  /*1e760*/  LDL.LU R88, [R1+0x68] ;  /* 0x0000680001587983 */ /* 0x000f220000300800 */
[----:B0-----:R-:W-:Y:S02]  /*1e770*/  SEL R28, R10, RZ, !P0 ;  /* 0x000000ff0a1c7207 */ /* 0x001fe40004000000 */
[----:B------:R-:W-:Y:S01]  /*1e780*/  SEL R83, R136, RZ, !P0 ;  /* 0x000000ff88537207 */ /* 0x000fe20004000000 */
[----:B------:R-:W2:Y:S01]  /*1e790*/  LDL.LU R86, [R1+0x74] ;  /* 0x0000740001567983 */ /* 0x000ea20000300800 */
[----:B------:R-:W-:Y:S01]  /*1e7a0*/  IMAD R3, R3, R82, RZ ;  /* 0x0000005203037224 */ /* 0x000fe200078e02ff */
[----:B------:R-:W0:Y:S01]  /*1e7b0*/  @P1 LDC R85, c[0x0][0xbec] ;  /* 0x0002fb00ff551b82 */ /* 0x000e220000000800 */
[----:B------:R-:W-:-:S07]  /*1e7c0*/  ULDC.64 UR6, c[0x0][0x208] ;  /* 0x0000820000067ab9 */ /* 0x000fce0000000a00 */
[----:B------:R-:W0:Y:S01]  /*1e7d0*/  @P1 LDC R87, c[0x0][0xbf0] ;  /* 0x0002fc00ff571b82 */ /* 0x000e220000000800 */
[----:B------:R-:W-:Y:S01]  /*1e7e0*/  BSSY B1, `(.L_x_658) ;  /* 0x00000d1000017945 */ /* 0x000fe20003800000 */
[----:B---3--:R-:W-:Y:S01]  /*1e7f0*/  IMAD R9, R219, 0x8, R89 ;  /* 0x00000008db097824 */ /* 0x008fe200078e0259 */
[----:B----4-:R-:W-:-:S03]  /*1e800*/  SHF.R.S32.HI R84, RZ, 0x1f, R88 ;  /* 0x0000001fff547819 */ /* 0x010fc60000011458 */
[----:B------:R-:W-:Y:S02]  /*1e810*/  IMAD.SHL.U32 R9, R9, 0x8, RZ ;  /* 0x0000000809097824 */ /* 0x000fe400078e00ff */
[C---:B--2---:R-:W-:Y:S01]  /*1e820*/  IMAD R15, R86.reuse, 0x80, R11 ;  /* 0x00000080560f7824 */ /* 0x044fe200078e020b */
[----:B------:R-:W-:Y:S01]  /*1e830*/  LEA R14, R86, R26, 0x7 ;  /* 0x0000001a560e7211 */ /* 0x000fe200078e38ff */
[----:B------:R-:W-:Y:S02]  /*1e840*/  IMAD R4, R84, UR4, RZ ;  /* 0x0000000454047c24 */ /* 0x000fe4000f8e02ff */
[----:B------:R-:W-:Y:S01]  /*1e850*/  @P1 IMAD.HI.U32 R6, R15, R8, RZ ;  /* 0x000000080f061227 */ /* 0x000fe200078e00ff */
[----:B------:R-:W-:-:S03]  /*1e860*/  MOV R7, R15 ;  /* 0x0000000f00077202 */ /* 0x000fc60000000f00 */
[C---:B------:R-:W-:Y:S01]  /*1e870*/  IMAD R11, R88.reuse, UR5, R4 ;  /* 0x00000005580b7c24 */ /* 0x040fe2000f8e0204 */
[----:B-1----:R-:W-:Y:S01]  /*1e880*/  @P1 SHF.R.U32.HI R7, RZ, R13, R6 ;  /* 0x0000000dff071219 */ /* 0x002fe20000011606 */
[----:B------:R-:W-:Y:S01]  /*1e890*/  IMAD.WIDE.U32 R4, R88, UR4, R80 ;  /* 0x0000000458047c25 */ /* 0x000fe2000f8e0050 */
[----:B------:R-:W-:-:S03]  /*1e8a0*/  ULDC.64 UR4, c[0x0][0xb98] ;  /* 0x0002e60000047ab9 */ /* 0x000fc60000000a00 */
[----:B------:R-:W-:Y:S01]  /*1e8b0*/  IMAD.WIDE R20, R9, 0x2, R20 ;  /* 0x0000000209147825 */ /* 0x000fe200078e0214 */
[----:B------:R-:W-:-:S03]  /*1e8c0*/  IADD3 R5, R5, R11, RZ ;  /* 0x0000000b05057210 */ /* 0x000fc60007ffe0ff */
[----:B------:R-:W-:Y:S01]  /*1e8d0*/  IMAD.MOV R11, RZ, RZ, -R7 ;  /* 0x000000ffff0b7224 */ /* 0x000fe200078e0a07 */
[----:B------:R-:W-:Y:S01]  /*1e8e0*/  IADD3 R13, P6, R20, 0x2000, RZ ;  /* 0x00002000140d7810 */ /* 0x000fe20007fde0ff */
[----:B------:R-:W-:Y:S01]  /*1e8f0*/  IMAD R6, R28, UR4, RZ ;  /* 0x000000041c067c24 */ /* 0x000fe2000f8e02ff */
[C---:B------:R-:W-:Y:S01]  /*1e900*/  IADD3 R25, P5, R20.reuse, 0x3000, RZ ;  /* 0x0000300014197810 */ /* 0x040fe20007fbe0ff */
[----:B------:R-:W-:Y:S01]  /*1e910*/  IMAD.WIDE.U32 R4, R83, UR4, R4 ;  /* 0x0000000453047c25 */ /* 0x000fe2000f8e0004 */
[----:B------:R-:W-:Y:S02]  /*1e920*/  IADD3 R33, P4, R20, 0x4000, RZ ;  /* 0x0000400014217810 */ /* 0x000fe40007f9e0ff */
[----:B------:R-:W-:Y:S01]  /*1e930*/  LOP3.LUT R12, R13, 0x380, RZ, 0xc0, !PT ;  /* 0x000003800d0c7812 */ /* 0x000fe200078ec0ff */
[----:B------:R-:W-:Y:S01]  /*1e940*/  IMAD R9, R82, R11, R15 ;  /* 0x0000000b52097224 */ /* 0x000fe200078e020f */
[----:B------:R-:W-:Y:S01]  /*1e950*/  SHF.R.S32.HI R11, RZ, 0x1f, R7 ;  /* 0x0000001fff0b7819 */ /* 0x000fe20000011407 */
[----:B------:R-:W-:Y:S01]  /*1e960*/  IMAD R8, R83, UR5, R6 ;  /* 0x0000000553087c24 */ /* 0x000fe2000f8e0206 */
[----:B------:R-:W-:Y:S01]  /*1e970*/  IADD3 R4, P0, R7, R4, RZ ;  /* 0x0000000407047210 */ /* 0x000fe20007f1e0ff */
[----:B------:R-:W-:Y:S01]  /*1e980*/  ULDC.64 UR4, c[0x0][0xb88] ;  /* 0x0002e20000047ab9 */ /* 0x000fe20000000a00 */
[----:B------:R-:W-:-:S02]  /*1e990*/  SHF.R.S32.HI R6, RZ, 0x1f, R9 ;  /* 0x0000001fff067819 */ /* 0x000fc40000011409 */
[----:B------:R-:W-:Y:S02]  /*1e9a0*/  IADD3.X R5, R11, R5, R8, P0, !PT ;  /* 0x000000050b057210 */ /* 0x000fe400007fe408 */
[----:B------:R-:W-:Y:S01]  /*1e9b0*/  IADD3 R7, P2, R20, 0x1000, RZ ;  /* 0x0000100014077810 */ /* 0x000fe20007f5e0ff */
[----:B------:R-:W-:Y:S01]  /*1e9c0*/  IMAD R6, R6, UR4, RZ ;  /* 0x0000000406067c24 */ /* 0x000fe2000f8e02ff */
[----:B------:R-:W-:Y:S01]  /*1e9d0*/  LOP3.LUT P0, RZ, R24, 0x3, RZ, 0xc0, !PT ;  /* 0x0000000318ff7812 */ /* 0x000fe2000780c0ff */
[----:B------:R-:W-:Y:S01]  /*1e9e0*/  IMAD.WIDE.U32 R4, R9, UR4, R4 ;  /* 0x0000000409047c25 */ /* 0x000fe2000f8e0004 */
[----:B------:R-:W-:Y:S02]  /*1e9f0*/  LOP3.LUT R24, R25, 0x380, RZ, 0xc0, !PT ;  /* 0x0000038019187812 */ /* 0x000fe400078ec0ff */
[----:B------:R-:W-:Y:S01]  /*1ea00*/  LOP3.LUT R32, R33, 0x380, RZ, 0xc0, !PT ;  /* 0x0000038021207812 */ /* 0x000fe200078ec0ff */
[----:B------:R-:W-:Y:S01]  /*1ea10*/  IMAD R11, R9, UR5, R6 ;  /* 0x00000005090b7c24 */ /* 0x000fe2000f8e0206 */
[----:B------:R-:W-:Y:S01]  /*1ea20*/  ULDC.64 UR4, c[0x0][0xb50] ;  /* 0x0002d40000047ab9 */ /* 0x000fe20000000a00 */
[----:B------:R-:W-:-:S02]  /*1ea30*/  IADD3.X R9, RZ, R21, RZ, P2, !PT ;  /* 0x00000015ff097210 */ /* 0x000fc400017fe4ff */
[----:B------:R-:W-:Y:S01]  /*1ea40*/  IMAD.IADD R5, R5, 0x1, R11 ;  /* 0x0000000105057824 */ /* 0x000fe200078e020b */
[----:B------:R-:W-:Y:S02]  /*1ea50*/  LEA R6, P3, R4, UR4, 0x2 ;  /* 0x0000000404067c11 */ /* 0x000fe4000f8610ff */
[----:B------:R-:W-:Y:S02]  /*1ea60*/  IADD3 R41, P2, R20, 0x6000, RZ ;  /* 0x0000600014297810 */ /* 0x000fe40007f5e0ff */
[----:B------:R-:W-:Y:S01]  /*1ea70*/  LEA.HI.X R10, R4, UR5, R5, 0x2, P3 ;  /* 0x00000005040a7c11 */ /* 0x000fe200098f1405 */
[----:B------:R-:W-:Y:S01]  /*1ea80*/  SHFL.IDX PT, R54, R6, RZ, 0x1c1f ;  /* 0x001c1fff06367589 */ /* 0x000fe200000e0000 */
[----:B------:R-:W-:Y:S01]  /*1ea90*/  IADD3 R37, P3, R20, 0x5000, RZ ;  /* 0x0000500014257810 */ /* 0x000fe20007f7e0ff */
[----:B------:R-:W-:Y:S01]  /*1eaa0*/  VIADD R4, R14, 0x8 ;  /* 0x000000080e047836 */ /* 0x000fe20000000000 */
[----:B------:R-:W-:Y:S01]  /*1eab0*/  LOP3.LUT R40, R41, 0x380, RZ, 0xc0, !PT ;  /* 0x0000038029287812 */ /* 0x000fe200078ec0ff */
[----:B------:R-:W1:Y:S01]  /*1eac0*/  SHFL.IDX PT, R55, R10, RZ, 0x1c1f ;  /* 0x001c1fff0a377589 */ /* 0x000e6200000e0000 */
[----:B------:R-:W-:Y:S01]  /*1ead0*/  LOP3.LUT R36, R37, 0x380, RZ, 0xc0, !PT ;  /* 0x0000038025247812 */ /* 0x000fe200078ec0ff */
[----:B------:R-:W-:Y:S01]  /*1eae0*/  ULDC.64 UR4, c[0x0][0xaa0] ;  /* 0x0002a80000047ab9 */ /* 0x000fe20000000a00 */
[----:B------:R-:W-:Y:S01]  /*1eaf0*/  SHF.R.U64 R40, R40, 0x3, RZ ;  /* 0x0000000328287819 */ /* 0x000fe200000012ff */
[----:B------:R-:W-:Y:S01]  /*1eb00*/  SHFL.IDX PT, R58, R6, 0x1, 0x1c1f ;  /* 0x003c1f00063a7f89 */ /* 0x000fe200000e0000 */
[----:B------:R-:W-:-:S02]  /*1eb10*/  SHF.R.U64 R36, R36, 0x3, RZ ;  /* 0x0000000324247819 */ /* 0x000fc400000012ff */
[----:B------:R-:W-:Y:S01]  /*1eb20*/  SHF.R.U64 R12, R12, 0x3, RZ ;  /* 0x000000030c0c7819 */ /* 0x000fe200000012ff */
[----:B------:R-:W2:Y:S01]  /*1eb30*/  SHFL.IDX PT, R59, R10, 0x1, 0x1c1f ;  /* 0x003c1f000a3b7f89 */ /* 0x000ea200000e0000 */
[----:B------:R-:W-:Y:S02]  /*1eb40*/  SHF.R.U64 R24, R24, 0x3, RZ ;  /* 0x0000000318187819 */ /* 0x000fe400000012ff */
[----:B------:R-:W-:Y:S02]  /*1eb50*/  SHF.R.U64 R32, R32, 0x3, RZ ;  /* 0x0000000320207819 */ /* 0x000fe400000012ff */
[----:B------:R-:W-:Y:S01]  /*1eb60*/  LOP3.LUT R40, R40, R41, RZ, 0x3c, !PT ;  /* 0x0000002928287212 */ /* 0x000fe200078e3cff */
[--C-:B------:R-:W-:Y:S01]  /*1eb70*/  IMAD.X R41, RZ, RZ, R21.reuse, P2 ;  /* 0x000000ffff297224 */ /* 0x100fe200010e0615 */
[----:B------:R-:W-:Y:S01]  /*1eb80*/  LOP3.LUT R36, R36, R37, RZ, 0x3c, !PT ;  /* 0x0000002524247212 */ /* 0x000fe200078e3cff */
[--C-:B------:R-:W-:Y:S01]  /*1eb90*/  IMAD.X R37, RZ, RZ, R21.reuse, P3 ;  /* 0x000000ffff257224 */ /* 0x100fe200018e0615 */
[----:B------:R-:W-:Y:S01]  /*1eba0*/  LOP3.LUT R12, R12, R13, RZ, 0x3c, !PT ;  /* 0x0000000d0c0c7212 */ /* 0x000fe200078e3cff */
[--C-:B------:R-:W-:Y:S01]  /*1ebb0*/  IMAD.X R13, RZ, RZ, R21.reuse, P6 ;  /* 0x000000ffff0d7224 */ /* 0x100fe200030e0615 */
[----:B------:R-:W-:Y:S01]  /*1ebc0*/  LOP3.LUT R24, R24, R25, RZ, 0x3c, !PT ;  /* 0x0000001918187212 */ /* 0x000fe200078e3cff */
[----:B------:R-:W-:Y:S01]  /*1ebd0*/  IMAD.X R25, RZ, RZ, R21, P5 ;  /* 0x000000ffff197224 */ /* 0x000fe200028e0615 */
[----:B------:R-:W-:-:S02]  /*1ebe0*/  LOP3.LUT R32, R32, R33, RZ, 0x3c, !PT ;  /* 0x0000002120207212 */ /* 0x000fc400078e3cff */
[C---:B------:R-:W-:Y:S02]  /*1ebf0*/  IADD3 R61, P2, R20.reuse, 0xb000, RZ ;  /* 0x0000b000143d7810 */ /* 0x040fe40007f5e0ff */
[----:B------:R-:W-:Y:S02]  /*1ec00*/  IADD3.X R33, RZ, R21, RZ, P4, !PT ;  /* 0x00000015ff217210 */ /* 0x000fe400027fe4ff */
[C---:B------:R-:W-:Y:S02]  /*1ec10*/  IADD3 R57, P3, R20.reuse, 0xa000, RZ ;  /* 0x0000a00014397810 */ /* 0x040fe40007f7e0ff */
[C---:B------:R-:W-:Y:S02]  /*1ec20*/  IADD3 R45, P6, R20.reuse, 0x7000, RZ ;  /* 0x00007000142d7810 */ /* 0x040fe40007fde0ff */
        /* <DEDUP_REMOVED lines=8> */
[----:B------:R-:W-:Y:S02]  /*1ecb0*/  SHF.R.U64 R60, R60, 0x3, RZ ;  /* 0x000000033c3c7819 */ /* 0x000fe400000012ff */
[----:B------:R-:W-:Y:S02]  /*1ecc0*/  SHF.R.U64 R56, R56, 0x3, RZ ;  /* 0x0000000338387819 */ /* 0x000fe400000012ff */
[----:B------:R-:W-:Y:S02]  /*1ecd0*/  SHF.R.U64 R44, R44, 0x3, RZ ;  /* 0x000000032c2c7819 */ /* 0x000fe400000012ff */
[----:B------:R-:W-:Y:S02]  /*1ece0*/  SHF.R.U64 R48, R48, 0x3, RZ ;  /* 0x0000000330307819 */ /* 0x000fe400000012ff */
[----:B------:R-:W-:Y:S02]  /*1ecf0*/  SHF.R.U64 R52, R52, 0x3, RZ ;  /* 0x0000000334347819 */ /* 0x000fe400000012ff */
[----:B------:R-:W-:-:S02]  /*1ed00*/  SHF.R.U64 R8, R8, 0x3, RZ ;  /* 0x0000000308087819 */ /* 0x000fc400000012ff */
[----:B------:R-:W-:Y:S02]  /*1ed10*/  LOP3.LUT R60, R60, R61, RZ, 0x3c, !PT ;  /* 0x0000003d3c3c7212 */ /* 0x000fe400078e3cff */
[----:B------:R-:W-:Y:S01]  /*1ed20*/  LOP3.LUT R56, R56, R57, RZ, 0x3c, !PT ;  /* 0x0000003938387212 */ /* 0x000fe200078e3cff */
[--C-:B------:R-:W-:Y:S01]  /*1ed30*/  IMAD.X R57, RZ, RZ, R21.reuse, P3 ;  /* 0x000000ffff397224 */ /* 0x100fe200018e0615 */
[----:B------:R-:W-:Y:S02]  /*1ed40*/  IADD3.X R61, RZ, R21, RZ, P2, !PT ;  /* 0x00000015ff3d7210 */ /* 0x000fe400017fe4ff */
[----:B------:R-:W-:Y:S02]  /*1ed50*/  LOP3.LUT R44, R44, R45, RZ, 0x3c, !PT ;  /* 0x0000002d2c2c7212 */ /* 0x000fe400078e3cff */
[----:B------:R-:W-:Y:S01]  /*1ed60*/  LOP3.LUT R48, R48, R49, RZ, 0x3c, !PT ;  /* 0x0000003130307212 */ /* 0x000fe200078e3cff */
[--C-:B------:R-:W-:Y:S01]  /*1ed70*/  IMAD.X R49, RZ, RZ, R21.reuse, P5 ;  /* 0x000000ffff317224 */ /* 0x100fe200028e0615 */
[----:B------:R-:W-:Y:S01]  /*1ed80*/  LOP3.LUT R52, R52, R53, RZ, 0x3c, !PT ;  /* 0x0000003534347212 */ /* 0x000fe200078e3cff */
[----:B------:R-:W-:Y:S01]  /*1ed90*/  IMAD.X R53, RZ, RZ, R21, P4 ;  /* 0x000000ffff357224 */ /* 0x000fe200020e0615 */
[----:B------:R-:W-:-:S02]  /*1eda0*/  ISETP.GE.OR P2, PT, R14, R3, P0 ;  /* 0x000000030e00720c */ /* 0x000fc40000746670 */
[----:B------:R-:W-:Y:S02]  /*1edb0*/  LOP3.LUT R8, R8, R7, RZ, 0x3c, !PT ;  /* 0x0000000708087212 */ /* 0x000fe400078e3cff */
[----:B------:R-:W-:Y:S02]  /*1edc0*/  IADD3.X R45, RZ, R21, RZ, P6, !PT ;  /* 0x00000015ff2d7210 */ /* 0x000fe400037fe4ff */
[----:B------:R-:W-:Y:S02]  /*1edd0*/  IADD3 R5, P3, R20, 0xf000, RZ ;  /* 0x0000f00014057810 */ /* 0x000fe40007f7e0ff */
[----:B------:R-:W-:Y:S02]  /*1ede0*/  ISETP.GE.OR P0, PT, R4, R3, P0 ;  /* 0x000000030400720c */ /* 0x000fe40000706670 */
[C---:B------:R-:W-:Y:S01]  /*1edf0*/  IADD3 R65, P6, R20.reuse, 0xc000, RZ ;  /* 0x0000c00014417810 */ /* 0x040fe20007fde0ff */
[----:B------:R-:W-:Y:S01]  /*1ee00*/  IMAD.X R77, RZ, RZ, R21, P3 ;  /* 0x000000ffff4d7224 */ /* 0x000fe200018e0615 */
[C---:B------:R-:W-:Y:S01]  /*1ee10*/  IADD3 R69, P5, R20.reuse, 0xd000, RZ ;  /* 0x0000d00014457810 */ /* 0x040fe20007fbe0ff */
[----:B-1----:R-:W-:Y:S01]  /*1ee20*/  @!P2 ST.E desc[UR6][R54.64], R0 ;  /* 0x000000003600a985 */ /* 0x002fe2000c101906 */
[----:B------:R-:W-:-:S02]  /*1ee30*/  IADD3 R73, P4, R20, 0xe000, RZ ;  /* 0x0000e00014497810 */ /* 0x000fc40007f9e0ff */
[----:B------:R-:W-:Y:S02]  /*1ee40*/  LOP3.LUT R7, R20, 0x380, RZ, 0xc0, !PT ;  /* 0x0000038014077812 */ /* 0x000fe400078ec0ff */
[----:B------:R-:W-:Y:S02]  /*1ee50*/  LOP3.LUT R4, R5, 0x380, RZ, 0xc0, !PT ;  /* 0x0000038005047812 */ /* 0x000fe400078ec0ff */
[----:B------:R-:W-:Y:S01]  /*1ee60*/  LOP3.LUT R64, R65, 0x380, RZ, 0xc0, !PT ;  /* 0x0000038041407812 */ /* 0x000fe200078ec0ff */
[----:B--2---:R1:W-:Y:S01]  /*1ee70*/  @!P0 ST.E desc[UR6][R58.64], R2 ;  /* 0x000000023a008985 */ /* 0x0043e2000c101906 */
[----:B------:R-:W-:Y:S02]  /*1ee80*/  LOP3.LUT R68, R69, 0x380, RZ, 0xc0, !PT ;  /* 0x0000038045447812 */ /* 0x000fe400078ec0ff */
[----:B------:R-:W-:Y:S01]  /*1ee90*/  LOP3.LUT R72, R73, 0x380, RZ, 0xc0, !PT ;  /* 0x0000038049487812 */ /* 0x000fe200078ec0ff */
[----:B------:R-:W5:Y:S01]  /*1eea0*/  LD.E.128 R8, desc[UR6][R8.64] ;  /* 0x0000000608087980 */ /* 0x000f62000c101d00 */
[----:B------:R-:W-:-:S02]  /*1eeb0*/  SHF.R.U64 R7, R7, 0x3, RZ ;  /* 0x0000000307077819 */ /* 0x000fc400000012ff */
[----:B------:R-:W-:Y:S01]  /*1eec0*/  SHF.R.U64 R4, R4, 0x3, RZ ;  /* 0x0000000304047819 */ /* 0x000fe200000012ff */
[----:B------:R-:W5:Y:S01]  /*1eed0*/  LD.E.128 R12, desc[UR6][R12.64] ;  /* 0x000000060c0c7980 */ /* 0x000f62000c101d00 */
[----:B------:R-:W-:Y:S02]  /*1eee0*/  SHF.R.U64 R64, R64, 0x3, RZ ;  /* 0x0000000340407819 */ /* 0x000fe400000012ff */
[----:B------:R-:W-:Y:S01]  /*1eef0*/  SHF.R.U64 R68, R68, 0x3, RZ ;  /* 0x0000000344447819 */ /* 0x000fe200000012ff */
[----:B------:R-:W5:Y:S01]  /*1ef00*/  LD.E.128 R24, desc[UR6][R24.64] ;  /* 0x0000000618187980 */ /* 0x000f62000c101d00 */
[----:B------:R-:W-:Y:S02]  /*1ef10*/  SHF.R.U64 R72, R72, 0x3, RZ ;  /* 0x0000000348487819 */ /* 0x000fe400000012ff */
[----:B------:R-:W-:Y:S01]  /*1ef20*/  LOP3.LUT R20, R7, R20, RZ, 0x3c, !PT ;  /* 0x0000001407147212 */ /* 0x000fe200078e3cff */
[----:B------:R-:W5:Y:S01]  /*1ef30*/  LD.E.128 R32, desc[UR6][R32.64] ;  /* 0x0000000620207980 */ /* 0x000f62000c101d00 */
[----:B------:R-:W-:Y:S01]  /*1ef40*/  LOP3.LUT R64, R64, R65, RZ, 0x3c, !PT ;  /* 0x0000004140407212 */ /* 0x000fe200078e3cff */
[--C-:B------:R-:W-:Y:S01]  /*1ef50*/  IMAD.X R65, RZ, RZ, R21.reuse, P6 ;  /* 0x000000ffff417224 */ /* 0x100fe200030e0615 */
[----:B------:R-:W-:Y:S01]  /*1ef60*/  LOP3.LUT R68, R68, R69, RZ, 0x3c, !PT ;  /* 0x0000004544447212 */ /* 0x000fe200078e3cff */
[----:B------:R-:W-:Y:S01]  /*1ef70*/  IMAD.X R69, RZ, RZ, R21, P5 ;  /* 0x000000ffff457224 */ /* 0x000fe200028e0615 */
[----:B------:R-:W-:Y:S01]  /*1ef80*/  LOP3.LUT R72, R72, R73, RZ, 0x3c, !PT ;  /* 0x0000004948487212 */ /* 0x000fe200078e3cff */
[----:B------:R-:W5:Y:S01]  /*1ef90*/  LD.E.128 R36, desc[UR6][R36.64] ;  /* 0x0000000624247980 */ /* 0x000f62000c101d00 */
[----:B------:R-:W-:-:S02]  /*1efa0*/  LOP3.LUT R76, R4, R5, RZ, 0x3c, !PT ;  /* 0x00000005044c7212 */ /* 0x000fc400078e3cff */
[----:B------:R-:W-:Y:S01]  /*1efb0*/  IADD3.X R73, RZ, R21, RZ, P4, !PT ;  /* 0x00000015ff497210 */ /* 0x000fe200027fe4ff */
[----:B------:R2:W5:Y:S01]  /*1efc0*/  LD.E.128 R4, desc[UR6][R20.64] ;  /* 0x0000000614047980 */ /* 0x000562000c101d00 */
[----:B-1----:R-:W-:-:S03]  /*1efd0*/  LEA R2, R89, R219, 0x5 ;  /* 0x000000db59027211 */ /* 0x002fc600078e28ff */
[----:B------:R-:W5:Y:S04]  /*1efe0*/  LD.E.128 R40, desc[UR6][R40.64] ;  /* 0x0000000628287980 */ /* 0x000f68000c101d00 */
[----:B------:R-:W5:Y:S01]  /*1eff0*/  LD.E.128 R44, desc[UR6][R44.64] ;  /* 0x000000062c2c7980 */ /* 0x000f62000c101d00 */
[----:B--2---:R-:W-:-:S03]  /*1f000*/  IMAD R21, R81, UR4, RZ ;  /* 0x0000000451157c24 */ /* 0x004fc6000f8e02ff */
[----:B------:R-:W5:Y:S01]  /*1f010*/  LD.E.128 R48, desc[UR6][R48.64] ;  /* 0x0000000630307980 */ /* 0x000f62000c101d00 */
[C---:B------:R-:W-:Y:S02]  /*1f020*/  IMAD R81, R80.reuse, UR5, R21 ;  /* 0x0000000550517c24 */ /* 0x040fe4000f8e0215 */
[----:B------:R-:W-:Y:S01]  /*1f030*/  IMAD.WIDE.U32 R20, R80, UR4, RZ ;  /* 0x0000000450147c25 */ /* 0x000fe2000f8e00ff */
[----:B------:R-:W-:Y:S01]  /*1f040*/  ULDC.64 UR4, c[0x0][0xae8] ;  /* 0x0002ba0000047ab9 */ /* 0x000fe20000000a00 */
[----:B------:R-:W5:Y:S02]  /*1f050*/  LD.E.128 R52, desc[UR6][R52.64] ;  /* 0x0000000634347980 */ /* 0x000f64000c101d00 */
[----:B------:R-:W-:Y:S02]  /*1f060*/  IMAD.IADD R21, R21, 0x1, R81 ;  /* 0x0000000115157824 */ /* 0x000fe400078e0251 */
[----:B------:R-:W-:Y:S01]  /*1f070*/  IMAD R84, R84, UR4, RZ ;  /* 0x0000000454547c24 */ /* 0x000fe2000f8e02ff */
[----:B------:R-:W5:Y:S01]  /*1f080*/  LD.E.128 R56, desc[UR6][R56.64] ;  /* 0x0000000638387980 */ /* 0x000f62000c101d00 */
[----:B------:R-:W-:-:S02]  /*1f090*/  IMAD R2, R86, 0x80, R2 ;  /* 0x0000008056027824 */ /* 0x000fc400078e0202 */
[C---:B------:R-:W-:Y:S01]  /*1f0a0*/  IMAD R81, R88.reuse, UR5, R84 ;  /* 0x0000000558517c24 */ /* 0x040fe2000f8e0254 */
[----:B------:R-:W5:Y:S01]  /*1f0b0*/  LD.E.128 R60, desc[UR6][R60.64] ;  /* 0x000000063c3c7980 */ /* 0x000f62000c101d00 */
[----:B------:R-:W-:Y:S01]  /*1f0c0*/  IMAD.WIDE.U32 R20, R88, UR4, R20 ;  /* 0x0000000458147c25 */ /* 0x000fe2000f8e0014 */
[----:B------:R-:W-:Y:S02]  /*1f0d0*/  ULDC.64 UR4, c[0x0][0xaf0] ;  /* 0x0002bc0000047ab9 */ /* 0x000fe40000000a00 */
[----:B------:R-:W5:Y:S01]  /*1f0e0*/  LD.E.128 R64, desc[UR6][R64.64] ;  /* 0x0000000640407980 */ /* 0x000f62000c101d00 */
[----:B0-----:R-:W-:-:S03]  /*1f0f0*/  @P1 IMAD.HI.U32 R0, R2, R85, RZ ;  /* 0x0000005502001227 */ /* 0x001fc600078e00ff */
[----:B------:R-:W5:Y:S01]  /*1f100*/  LD.E.128 R68, desc[UR6][R68.64] ;  /* 0x0000000644447980 */ /* 0x000f62000c101d00 */
[----:B------:R-:W-:Y:S01]  /*1f110*/  IMAD.IADD R21, R21, 0x1, R81 ;  /* 0x0000000115157824 */ /* 0x000fe200078e0251 */
[----:B------:R-:W-:Y:S01]  /*1f120*/  MOV R81, R2 ;  /* 0x0000000200517202 */ /* 0x000fe20000000f00 */
[----:B------:R-:W-:Y:S01]  /*1f130*/  IMAD R28, R28, UR4, RZ ;  /* 0x000000041c1c7c24 */ /* 0x000fe2000f8e02ff */
[----:B------:R-:W-:Y:S01]  /*1f140*/  @P1 SHF.R.U32.HI R81, RZ, R87, R0 ;  /* 0x00000057ff511219 */ /* 0x000fe20000011600 */
[C---:B------:R-:W-:Y:S01]  /*1f150*/  IMAD.WIDE.U32 R20, R83.reuse, UR4, R20 ;  /* 0x0000000453147c25 */ /* 0x040fe2000f8e0014 */
[----:B------:R-:W5:Y:S02]  /*1f160*/  LD.E.128 R72, desc[UR6][R72.64] ;  /* 0x0000000648487980 */ /* 0x000f64000c101d00 */
[--C-:B------:R-:W-:Y:S01]  /*1f170*/  SHF.R.S32.HI R0, RZ, 0x1f, R81.reuse ;  /* 0x0000001fff007819 */ /* 0x100fe20000011451 */
[----:B------:R-:W-:Y:S01]  /*1f180*/  IMAD R85, R83, UR5, R28 ;  /* 0x0000000553557c24 */ /* 0x000fe2000f8e021c */
[----:B------:R-:W-:Y:S01]  /*1f190*/  ULDC.64 UR4, c[0x0][0xae0] ;  /* 0x0002b80000047ab9 */ /* 0x000fe20000000a00 */
[----:B------:R-:W-:Y:S01]  /*1f1a0*/  IMAD.MOV R83, RZ, RZ, -R81 ;  /* 0x000000ffff537224 */ /* 0x000fe200078e0a51 */
[----:B------:R-:W5:Y:S01]  /*1f1b0*/  LD.E.128 R76, desc[UR6][R76.64] ;  /* 0x000000064c4c7980 */ /* 0x000f62000c101d00 */
[----:B------:R-:W-:-:S02]  /*1f1c0*/  IMAD R0, R0, UR4, RZ ;  /* 0x0000000400007c24 */ /* 0x000fc4000f8e02ff */
[----:B------:R-:W-:Y:S01]  /*1f1d0*/  IMAD R83, R82, R83, R2 ;  /* 0x0000005352537224 */ /* 0x000fe200078e0202 */
[----:B------:R-:W-:Y:S01]  /*1f1e0*/  @!PT LDS RZ, [RZ] ;  /* 0x00000000fffff984 */ /* 0x000fe20000000800 */
[----:B------:R-:W-:Y:S01]  /*1f1f0*/  @!PT LDS RZ, [RZ] ;  /* 0x00000000fffff984 */ /* 0x000fe20000000800 */
[----:B------:R-:W-:Y:S01]  /*1f200*/  @!PT LDS RZ, [RZ] ;  /* 0x00000000fffff984 */ /* 0x000fe20000000800 */
[----:B------:R-:W-:Y:S01]  /*1f210*/  @!PT LDS RZ, [RZ] ;  /* 0x00000000fffff984 */ /* 0x000fe20000000800 */
[----:B------:R0:W-:Y:S06]  /*1f220*/  MEMBAR.ALL.CTA ;  /* 0x0000000000007992 */ /* 0x0001ec0000008000 */
[----:B0-----:R-:W0:Y:S01]  /*1f230*/  FENCE.VIEW.ASYNC.S ;  /* 0x00000000000073c6 */ /* 0x001e220000000000 */
[----:B------:R-:W-:Y:S02]  /*1f240*/  IMAD.IADD R21, R21, 0x1, R85 ;  /* 0x0000000115157824 */ /* 0x000fe400078e0255 */
[C---:B------:R-:W-:Y:S01]  /*1f250*/  IMAD R85, R81.reuse, UR5, R0 ;  /* 0x0000000551557c24 */ /* 0x040fe2000f8e0200 */
[----:B------:R-:W-:Y:S01]  /*1f260*/  SHF.R.S32.HI R0, RZ, 0x1f, R83 ;  /* 0x0000001fff007819 */ /* 0x000fe20000011453 */
[----:B------:R-:W-:Y:S01]  /*1f270*/  IMAD.WIDE.U32 R20, R81, UR4, R20 ;  /* 0x0000000451147c25 */ /* 0x000fe2000f8e0014 */
[----:B------:R-:W-:Y:S01]  /*1f280*/  ULDC.64 UR4, c[0x0][0xad8] ;  /* 0x0002b60000047ab9 */ /* 0x000fe20000000a00 */
[----:B------:R-:W-:-:S02]  /*1f290*/  LEA R86, R86, R219, 0x7 ;  /* 0x000000db56567211 */ /* 0x000fc400078e38ff */
[----:B------:R-:W-:Y:S02]  /*1f2a0*/  IMAD.IADD R21, R21, 0x1, R85 ;  /* 0x0000000115157824 */ /* 0x000fe400078e0255 */
[----:B------:R-:W-:Y:S02]  /*1f2b0*/  IMAD R2, R0, UR4, RZ ;  /* 0x0000000400027c24 */ /* 0x000fe4000f8e02ff */
[C---:B------:R-:W-:Y:S02]  /*1f2c0*/  VIADD R0, R86.reuse, 0x20 ;  /* 0x0000002056007836 */ /* 0x040fe40000000000 */
[C---:B------:R-:W-:Y:S02]  /*1f2d0*/  IMAD R81, R83.reuse, UR5, R2 ;  /* 0x0000000553517c24 */ /* 0x040fe4000f8e0202 */
[----:B------:R-:W-:Y:S01]  /*1f2e0*/  IMAD.WIDE.U32 R20, R83, UR4, R20 ;  /* 0x0000000453147c25 */ /* 0x000fe2000f8e0014 */
[----:B------:R-:W-:Y:S01]  /*1f2f0*/  ISETP.GE.AND P2, PT, R86, R3, PT ;  /* 0x000000035600720c */ /* 0x000fe20003f46270 */
[----:B------:R-:W-:-:S02]  /*1f300*/  ULDC.64 UR4, c[0x0][0xa80] ;  /* 0x0002a00000047ab9 */ /* 0x000fc40000000a00 */
[----:B------:R-:W-:Y:S01]  /*1f310*/  VIADD R2, R86, 0x40 ;  /* 0x0000004056027836 */ /* 0x000fe20000000000 */
[-C--:B------:R-:W-:Y:S01]  /*1f320*/  ISETP.GE.AND P1, PT, R0, R3.reuse, PT ;  /* 0x000000030000720c */ /* 0x080fe20003f26270 */
[----:B------:R-:W-:Y:S01]  /*1f330*/  IMAD.IADD R21, R21, 0x1, R81 ;  /* 0x0000000115157824 */ /* 0x000fe200078e0251 */
[----:B------:R-:W-:Y:S02]  /*1f340*/  LEA R28, P3, R20, UR4, 0x1 ;  /* 0x00000004141c7c11 */ /* 0x000fe4000f8608ff */
[----:B------:R-:W-:Y:S02]  /*1f350*/  IADD3 R0, R22, 0x38820, RZ ;  /* 0x0003882016007810 */ /* 0x000fe40007ffe0ff */
[----:B------:R-:W-:Y:S02]  /*1f360*/  ISETP.GE.AND P0, PT, R2, R3, PT ;  /* 0x000000030200720c */ /* 0x000fe40003f06270 */
[----:B------:R-:W-:Y:S02]  /*1f370*/  LEA.HI.X R2, R20, UR5, R21, 0x1, P3 ;  /* 0x0000000514027c11 */ /* 0x000fe400098f0c15 */
[----:B------:R-:W-:Y:S01]  /*1f380*/  PRMT R0, RZ, 0x654, R0 ;  /* 0x00000654ff007816 */ /* 0x000fe20000000000 */
[----:B0-----:R0:W1:Y:S03]  /*1f390*/  SHFL.IDX PT, R84, R28, RZ, 0x181f ;  /* 0x00181fff1c547589 */ /* 0x00106600000e0000 */
[----:B------:R0:W-:Y:S01]  /*1f3a0*/  SYNCS.ARRIVE.TRANS64.RED.A1T0 RZ, [R0+URZ], RZ ;  /* 0x000000ff00ff79a7 */ /* 0x0001e2000810043f */
[----:B------:R0:W2:Y:S01]  /*1f3b0*/  SHFL.IDX PT, R85, R2, RZ, 0x181f ;  /* 0x00181fff02557589 */ /* 0x0000a200000e0000 */
[----:B------:R-:W-:Y:S05]  /*1f3c0*/  @P2 BRA `(.L_x_659) ;  /* 0x0000000000482947 */ /* 0x000fea0003800000 */
[----:B------:R-:W-:Y:S01]  /*1f3d0*/  ULDC UR4, c[0x0][0xac8] ;  /* 0x0002b20000047ab9 */ /* 0x000fe20000000800 */
[----:B------:R-:W-:Y:S01]  /*1f3e0*/  ULDC.64 UR6, c[0x0][0x208] ;  /* 0x0000820000067ab9 */ /* 0x000fe20000000a00 */
        /* <DEDUP_REMOVED lines=16> */
.L_x_659:
[----:B------:R-:W-:Y:S05]  /*1f4f0*/  BSYNC B1 ;  /* 0x0000000000017941 */ /* 0x000fea0003800000 */
.L_x_658:
[----:B---3-5:R3:W4:Y:S01]  /*1f500*/  SHFL.IDX PT, R33, R2, 0x1, 0x181f ;  /* 0x00381f0002217f89 */ /* 0x02872200000e0000 */
[----:B------:R-:W-:Y:S03]  /*1f510*/  BSSY B1, `(.L_x_660) ;  /* 0x0000015000017945 */ /* 0x000fe60003800000 */
[----:B------:R3:W0:Y:S01]  /*1f520*/  SHFL.IDX PT, R32, R28, 0x1, 0x181f ;  /* 0x00381f001c207f89 */ /* 0x00062200000e0000 */
[----:B------:R-:W-:Y:S05]  /*1f530*/  @P1 BRA `(.L_x_661) ;  /* 0x0000000000481947 */ /* 0x000fea0003800000 */
[----:B------:R-:W-:Y:S01]  /*1f540*/  ULDC UR4, c[0x0][0xac8] ;  /* 0x0002b20000047ab9 */ /* 0x000fe20000000800 */
[----:B------:R-:W-:Y:S01]  /*1f550*/  ULDC.64 UR6, c[0x0][0x208] ;  /* 0x0000820000067ab9 */ /* 0x000fe20000000a00 */
[----:B------:R-:W-:Y:S02]  /*1f560*/  ISETP.GE.AND P4, PT, R16, UR4, PT ;  /* 0x0000000410007c0c */ /* 0x000fe4000bf86270 */
[----:B------:R-:W-:Y:S02]  /*1f570*/  ISETP.GE.AND P3, PT, R213, UR4, PT ;  /* 0x00000004d5007c0c */ /* 0x000fe4000bf66270 */
[----:B------:R-:W-:Y:S02]  /*1f580*/  ISETP.GE.AND P2, PT, R18, UR4, PT ;  /* 0x0000000412007c0c */ /* 0x000fe4000bf46270 */
[----:B------:R-:W-:-:S07]  /*1f590*/  ISETP.GE.AND P1, PT, R19, UR4, PT ;  /* 0x0000000413007c0c */ /* 0x000fce000bf26270 */
[CC--:B0-----:R-:W-:Y:S02]  /*1f5a0*/  @!P4 LEA R4, P6, R16.reuse, R32.reuse, 0x1 ;  /* 0x000000201004c211 */ /* 0x0c1fe400078c08ff */
[CC--:B------:R-:W-:Y:S02]  /*1f5b0*/  @!P3 LEA R6, P5, R23.reuse, R32.reuse, 0x1 ;  /* 0x000000201706b211 */ /* 0x0c0fe400078a08ff */
[-C--:B----4-:R-:W-:Y:S02]  /*1f5c0*/  @!P4 LEA.HI.X R5, R16, R33.reuse, R17, 0x1, P6 ;  /* 0x000000211005c211 */ /* 0x090fe400030f0c11 */
[-C--:B------:R-:W-:Y:S02]  /*1f5d0*/  @!P2 LEA R20, P6, R18, R32.reuse, 0x1 ;  /* 0x000000201214a211 */ /* 0x080fe400078c08ff */
        /* <DEDUP_REMOVED lines=8> */
.L_x_661:
[----:B------:R-:W-:Y:S05]  /*1f660*/  BSYNC B1 ;  /* 0x0000000000017941 */ /* 0x000fea0003800000 */
.L_x_660:
[----:B0-----:R0:W0:Y:S01]  /*1f670*/  SHFL.IDX PT, R11, R2, 0x2, 0x181f ;  /* 0x00581f00020b7f89 */ /* 0x00102200000e0000 */
        /* <DEDUP_REMOVED lines=9> */
[-C--:B0-----:R-:W-:Y:S02]  /*1f710*/  @!P3 LEA R4, P6, R16, R10.reuse, 0x1 ;  /* 0x0000000a1004b211 */ /* 0x081fe400078c08ff */
[-C--:B------:R-:W-:Y:S02]  /*1f720*/  @!P2 LEA R6, P5, R23, R10.reuse, 0x1 ;  /* 0x0000000a1706a211 */ /* 0x080fe400078a08ff */
[-C--:B------:R-:W-:Y:S02]  /*1f730*/  @!P1 LEA R8, P4, R18, R10.reuse, 0x1 ;  /* 0x0000000a12089211 */ /* 0x080fe400078808ff */
[-C--:B------:R-:W-:Y:S02]  /*1f740*/  @!P3 LEA.HI.X R5, R16, R11.reuse, R17, 0x1, P6 ;  /* 0x0000000b1005b211 */ /* 0x080fe400030f0c11 */
        /* <DEDUP_REMOVED lines=8> */
.L_x_663:
[----:B------:R-:W-:Y:S05]  /*1f7d0*/  BSYNC B1 ;  /* 0x0000000000017941 */ /* 0x000fea0003800000 */
.L_x_662:
[----:B------:R-:W-:Y:S01]  /*1f7e0*/  IADD3 R0, R86, 0x60, RZ ;  /* 0x0000006056007810 */ /* 0x000fe20007ffe0ff */
[----:B0-----:R0:W0:Y:S03]  /*1f7f0*/  SHFL.IDX PT, R9, R2, 0x3, 0x181f ;  /* 0x00781f0002097f89 */ /* 0x00102600000e0000 */
[----:B------:R-:W-:Y:S01]  /*1f800*/  ISETP.GE.AND P0, PT, R0, R3, PT ;  /* 0x000000030000720c */ /* 0x000fe20003f06270 */
[----:B---3--:R-:W3:-:S12]  /*1f810*/  SHFL.IDX PT, R28, R28, 0x3, 0x181f ;  /* 0x00781f001c1c7f89 */ /* 0x008ed800000e0000 */
[----:B------:R-:W-:Y:S05]  /*1f820*/  @P0 BRA `(.L_x_664) ;  /* 0x0000000c00c00947 */ /* 0x000fea0003800000 */
[----:B------:R-:W-:Y:S01]  /*1f830*/  ULDC UR4, c[0x0][0xac8] ;  /* 0x0002b20000047ab9 */ /* 0x000fe20000000800 */
[----:B------:R-:W-:Y:S01]  /*1f840*/  ULDC.64 UR6, c[0x0][0x208] ;  /* 0x0000820000067ab9 */ /* 0x000fe20000000a00 */
[----:B------:R-:W-:Y:S02]  /*1f850*/  ISETP.GE.AND P3, PT, R16, UR4, PT ;  /* 0x0000000410007c0c */ /* 0x000fe4000bf66270 */
[----:B------:R-:W-:Y:S02]  /*1f860*/  ISETP.GE.AND P4, PT, R213, UR4, PT ;  /* 0x00000004d5007c0c */ /* 0x000fe4000bf86270 */
[----:B------:R-:W-:-:S09]  /*1f870*/  ISETP.GE.AND P5, PT, R18, UR4, PT ;  /* 0x0000000412007c0c */ /* 0x000fd2000bfa6270 */
[CC--:B0--3--:R-:W-:Y:S02]  /*1f880*/  @!P3 LEA R2, P0, R16.reuse, R28.reuse, 0x1 ;  /* 0x0000001c1002b211 */ /* 0x0c9fe400078008ff */
[-C--:B------:R-:W-:Y:S02]  /*1f890*/  @!P4 LEA R4, P1, R23, R28.reuse, 0x1 ;  /* 0x0000001c1704c211 */ /* 0x080fe400078208ff */
[-C--:B------:R-:W-:Y:S02]  /*1f8a0*/  @!P3 LEA.HI.X R3, R16, R9.reuse, R17, 0x1, P0 ;  /* 0x000000091003b211 */ /* 0x080fe400000f0c11 */
[----:B------:R-:W-:Y:S02]  /*1f8b0*/  ISETP.GE.AND P0, PT, R19, UR4, PT ;  /* 0x0000000413007c0c */ /* 0x000fe4000bf06270 */
[----:B------:R-:W-:Y:S01]  /*1f8c0*/  @!P5 LEA R6, P2, R18, R28, 0x1 ;  /* 0x0000001c1206d211 */ /* 0x000fe200078408ff */
[----:B------:R0:W-:Y:S01]  /*1f8d0*/  @!P3 ST.E.128 desc[UR6][R2.64], R24 ;  /* 0x000000180200b985 */ /* 0x0001e2000c101d06 */
[----:B------:R-:W-:-:S02]  /*1f8e0*/  @!P4 LEA.HI.X R5, R23, R9, R216, 0x1, P1 ;  /* 0x000000091705c211 */ /* 0x000fc400008f0cd8 */
[----:B------:R-:W-:-:S03]  /*1f8f0*/  @!P5 LEA.HI.X R7, R18, R9, R218, 0x1, P2 ;  /* 0x000000091207d211 */ /* 0x000fc600010f0cda */
[----:B------:R0:W-:Y:S04]  /*1f900*/  @!P4 ST.E.128 desc[UR6][R4.64], R44 ;  /* 0x0000002c0400c985 */ /* 0x0001e8000c101d06 */
[----:B------:R0:W-:Y:S01]  /*1f910*/  @!P5 ST.E.128 desc[UR6][R6.64], R60 ;  /* 0x0000003c0600d985 */ /* 0x0001e2000c101d06 */
[----:B------:R-:W-:Y:S05]  /*1f920*/  @P0 BRA `(.L_x_664) ;  /* 0x0000000c00800947 */ /* 0x000fea0003800000 */
[----:B0-----:R-:W-:Y:S01]  /*1f930*/  LEA R2, P0, R19, R28, 0x1 ;  /* 0x0000001c13027211 */ /* 0x001fe200078008ff */
[----:B------:R-:W-:-:S03]  /*1f940*/  ULDC.64 UR4, c[0x0][0x208] ;  /* 0x0000820000047ab9 */ /* 0x000fc60000000a00 */
[----:B------:R-:W-:-:S05]  /*1f950*/  LEA.HI.X R3, R19, R9, R217, 0x1, P0 ;  /* 0x0000000913037211 */ /* 0x000fca00000f0cd9 */
[----:B------:R0:W-:Y:S01]  /*1f960*/  ST.E.128 desc[UR4][R2.64], R76 ;  /* 0x0000004c02007985 */ /* 0x0001e2000c101d04 */
[----:B------:R-:W-:Y:S05]  /*1f970*/  BRA `(.L_x_664) ;  /* 0x0000000c006c7947 */ /* 0x000fea0003800000 */
.L_x_656:
[----:B------:R-:W3:Y:S01]  /*1f980*/  LDL R9, [R1+0x60] ;  /* 0x0000600001097983 */ /* 0x000ee20000100800 */
[----:B------:R-:W-:Y:S01]  /*1f990*/  ULDC.64 UR4, c[0x0][0xc00] ;  /* 0x0003000000047ab9 */ /* 0x000fe20000000a00 */
[----:B------:R-:W4:Y:S01]  /*1f9a0*/  LDC R25, c[0x0][0xbe8] ;  /* 0x0002fa00ff197b82 */ /* 0x000f220000000800 */
[----:B------:R-:W-:Y:S01]  /*1f9b0*/  ISETP.NE.U32.AND P0, PT, RZ, UR4, PT ;  /* 0x00000004ff007c0c */ /* 0x000fe2000bf05070 */
[----:B0-----:R-:W-:Y:S01]  /*1f9c0*/  IMAD.MOV.U32 R6, RZ, RZ, RZ ;  /* 0x000000ffff067224 */ /* 0x001fe200078e00ff */
[----:B------:R-:W-:Y:S02]  /*1f9d0*/  ULDC.64 UR6, c[0x0][0x208] ;  /* 0x0000820000067ab9 */ /* 0x000fe40000000a00 */
[----:B------:R-:W-:Y:S01]  /*1f9e0*/  ISETP.NE.AND.EX P0, PT, RZ, UR5, PT, P0 ;  /* 0x00000005ff007c0c */ /* 0x000fe2000bf05300 */
[----:B------:R-:W0:Y:S02]  /*1f9f0*/  S2R R7, SR_TID.X ;  /* 0x0000000000077919 */ /* 0x000e240000002100 */
[----:B0-----:R-:W-:-:S05]  /*1fa00*/  VIADD R8, R7, 0xffffff80 ;  /* 0xffffff8007087836 */ /* 0x001fca0000000000 */
[----:B------:R-:W-:Y:S01]  /*1fa10*/  ISETP.GE.AND P3, PT, R8, 0x80, PT ;  /* 0x000000800800780c */ /* 0x000fe20003f66270 */
[----:B---3--:R-:W-:Y:S01]  /*1fa20*/  IMAD.SHL.U32 R4, R9, 0x4, RZ ;  /* 0x0000000409047824 */ /* 0x008fe200078e00ff */
[----:B------:R-:W-:-:S04]  /*1fa30*/  SHF.R.S32.HI R12, RZ, 0x1f, R9 ;  /* 0x0000001fff0c7819 */ /* 0x000fc80000011409 */
[----:B------:R-:W-:Y:S02]  /*1fa40*/  IADD3 R2, P1, R4, UR4, RZ ;  /* 0x0000000404027c10 */ /* 0x000fe4000ff3e0ff */
[----:B------:R-:W-:-:S04]  /*1fa50*/  SHF.L.U64.HI R0, R9, 0x2, R12 ;  /* 0x0000000209007819 */ /* 0x000fc8000001020c */
[----:B------:R-:W-:Y:S01]  /*1fa60*/  IADD3.X R3, R0, UR5, RZ, P1, !PT ;  /* 0x0000000500037c10 */ /* 0x000fe20008ffe4ff */
[----:B------:R-:W-:Y:S02]  /*1fa70*/  ULDC.64 UR4, c[0x0][0xc08] ;  /* 0x0003020000047ab9 */ /* 0x000fe40000000a00 */
[----:B------:R-:W-:Y:S02]  /*1fa80*/  ISETP.NE.U32.AND P1, PT, RZ, UR4, PT ;  /* 0x00000004ff007c0c */ /* 0x000fe4000bf25070 */
[----:B------:R0:W5:Y:S02]  /*1fa90*/  @P0 LDG.E R6, desc[UR6][R2.64] ;  /* 0x0000000602060981 */ /* 0x000164000c1e1900 */
[----:B------:R-:W-:-:S13]  /*1faa0*/  ISETP.NE.AND.EX P1, PT, RZ, UR5, PT, P1 ;  /* 0x00000005ff007c0c */ /* 0x000fda000bf25310 */
[----:B------:R-:W-:Y:S01]  /*1fab0*/  @P1 IADD3 R4, P2, R4, UR4, RZ ;  /* 0x0000000404041c10 */ /* 0x000fe2000ff5e0ff */
[----:B------:R-:W-:-:S03]  /*1fac0*/  ULDC UR4, c[0x0][0xa88] ;  /* 0x0002a20000047ab9 */ /* 0x000fc60000000800 */
[----:B------:R-:W-:Y:S02]  /*1fad0*/  @P1 IADD3.X R5, R0, UR5, RZ, P2, !PT ;  /* 0x0000000500051c10 */ /* 0x000fe400097fe4ff */
[----:B----4-:R-:W-:Y:S02]  /*1fae0*/  ISETP.NE.AND P2, PT, R25, 0x1, PT ;  /* 0x000000011900780c */ /* 0x010fe40003f45270 */
[----:B------:R-:W-:-:S06]  /*1faf0*/  MOV R0, UR4 ;  /* 0x0000000400007c02 */ /* 0x000fcc0008000f00 */
[----:B------:R0:W5:Y:S05]  /*1fb00*/  @P1 LDG.E R0, desc[UR6][R4.64] ;  /* 0x0000000604001981 */ /* 0x00016a000c1e1900 */
[----:B------:R-:W3:Y:S08]  /*1fb10*/  @P2 LDC R14, c[0x0][0xbec] ;  /* 0x0002fb00ff0e2b82 */ /* 0x000ef00000000800 */
[----:B------:R-:W4:Y:S01]  /*1fb20*/  @P2 LDC R27, c[0x0][0xbf0] ;  /* 0x0002fc00ff1b2b82 */ /* 0x000f220000000800 */
[----:B0-----:R-:W-:Y:S05]  /*1fb30*/  @P1 BRA `(.L_x_665) ;  /* 0x0000000000141947 */ /* 0x001fea0003800000 */
[----:B------:R-:W-:Y:S05]  /*1fb40*/  @!P0 BRA `(.L_x_665) ;  /* 0x0000000000108947 */ /* 0x000fea0003800000 */
[----:B------:R-:W-:Y:S02]  /*1fb50*/  ULDC.64 UR4, c[0x0][0x208] ;  /* 0x0000820000047ab9 */ /* 0x000fe40000000a00 */
[----:B------:R-:W2:Y:S04]  /*1fb60*/  LDG.E R5, desc[UR4][R2.64] ;  /* 0x0000000402057981 */ /* 0x000ea8000c1e1900 */
[----:B-----5:R-:W2:Y:S02]  /*1fb70*/  LDG.E R0, desc[UR4][R2.64+0x4] ;  /* 0x0000040402007981 */ /* 0x020ea4000c1e1900 */
[----:B--2---:R-:W-:-:S07]  /*1fb80*/  IMAD.IADD R0, R0, 0x1, -R5 ;  /* 0x0000000100007824 */ /* 0x004fce00078e0a05 */
.L_x_665:
[----:B------:R-:W2:Y:S04]  /*1fb90*/  LDL R24, [R1+0x68] ;  /* 0x0000680001187983 */ /* 0x000ea80000100800 */
[----:B------:R0:W5:Y:S01]  /*1fba0*/  LDL R20, [R1+0x74] ;  /* 0x0000740001147983 */ /* 0x0001620000100800 */
[----:B------:R-:W-:Y:S01]  /*1fbb0*/  BSSY B1, `(.L_x_666) ;  /* 0x000002e000017945 */ /* 0x000fe20003800000 */
[----:B-1----:R-:W-:Y:S02]  /*1fbc0*/  SEL R13, R9, RZ, !P0 ;  /* 0x000000ff090d7207 */ /* 0x002fe40004000000 */
[----:B------:R-:W-:Y:S02]  /*1fbd0*/  SEL R12, R12, RZ, !P0 ;  /* 0x000000ff0c0c7207 */ /* 0x000fe40004000000 */
[----:B-----5:R-:W-:-:S02]  /*1fbe0*/  SHF.R.S32.HI R11, RZ, 0x1f, R6 ;  /* 0x0000001fff0b7819 */ /* 0x020fc40000011406 */
[----:B--2---:R-:W-:Y:S01]  /*1fbf0*/  SHF.R.S32.HI R10, RZ, 0x1f, R24 ;  /* 0x0000001fff0a7819 */ /* 0x004fe20000011418 */
[----:B0-----:R-:W-:Y:S06]  /*1fc00*/  @P3 BRA `(.L_x_667) ;  /* 0x0000000000a03947 */ /* 0x001fec0003800000 */
[----:B------:R-:W0:Y:S01]  /*1fc10*/  LDC R9, c[0x0][0xbe8] ;  /* 0x0002fa00ff097b82 */ /* 0x000e220000000800 */
[----:B------:R-:W-:-:S05]  /*1fc20*/  LEA R2, R20, R7, 0x7 ;  /* 0x0000000714027211 */ /* 0x000fca00078e38ff */
[----:B------:R-:W-:Y:S02]  /*1fc30*/  VIADD R8, R2, 0xffffff80 ;  /* 0xffffff8002087836 */ /* 0x000fe40000000000 */
[----:B0-----:R-:W-:-:S05]  /*1fc40*/  IMAD R3, R0, R9, RZ ;  /* 0x0000000900037224 */ /* 0x001fca00078e02ff */
[----:B------:R-:W-:-:S13]  /*1fc50*/  ISETP.GE.AND P0, PT, R8, R3, PT ;  /* 0x000000030800720c */ /* 0x000fda0003f06270 */
[----:B------:R-:W-:Y:S05]  /*1fc60*/  @P0 BRA `(.L_x_667) ;  /* 0x0000000000880947 */ /* 0x000fea0003800000 */
[----:B------:R-:W-:Y:S01]  /*1fc70*/  ISETP.NE.AND P0, PT, R9, 0x1, PT ;  /* 0x000000010900780c */ /* 0x000fe20003f05270 */
[----:B------:R-:W-:Y:S01]  /*1fc80*/  ULDC.64 UR4, c[0x0][0xb90] ;  /* 0x0002e40000047ab9 */ /* 0x000fe20000000a00 */
[----:B------:R-:W-:Y:S01]  /*1fc90*/  MOV R2, R6 ;  /* 0x0000000600027202 */ /* 0x000fe20000000f00 */
[----:B------:R-:W-:Y:S01]  /*1fca0*/  IMAD R7, R10, UR4, RZ ;  /* 0x000000040a077c24 */ /* 0x000fe2000f8e02ff */
[----:B------:R-:W-:Y:S01]  /*1fcb0*/  ULDC.64 UR6, c[0x0][0x208] ;  /* 0x0000820000067ab9 */ /* 0x000fe20000000a00 */
[----:B------:R-:W-:Y:S02]  /*1fcc0*/  IMAD.MOV.U32 R3, RZ, RZ, R11 ;  /* 0x000000ffff037224 */ /* 0x000fe400078e000b */
[----:B------:R-:W-:Y:S02]  /*1fcd0*/  IMAD.MOV.U32 R5, RZ, RZ, R8 ;  /* 0x000000ffff057224 */ /* 0x000fe400078e0008 */
[----:B------:R-:W-:-:S04]  /*1fce0*/  IMAD.WIDE.U32 R2, R24, UR4, R2 ;  /* 0x0000000418027c25 */ /* 0x000fc8000f8e0002 */
[----:B------:R-:W0:Y:S01]  /*1fcf0*/  @P0 LDC R15, c[0x0][0xbec] ;  /* 0x0002fb00ff0f0b82 */ /* 0x000e220000000800 */
[----:B------:R-:W-:Y:S01]  /*1fd00*/  IMAD R7, R24, UR5, R7 ;  /* 0x0000000518077c24 */ /* 0x000fe2000f8e0207 */
[----:B------:R-:W-:-:S03]  /*1fd10*/  ULDC.64 UR4, c[0x0][0xb98] ;  /* 0x0002e60000047ab9 */ /* 0x000fc60000000a00 */
[----:B------:R-:W-:-:S03]  /*1fd20*/  IMAD.IADD R3, R3, 0x1, R7 ;  /* 0x0000000103037824 */ /* 0x000fc600078e0207 */
[----:B------:R-:W1:Y:S01]  /*1fd30*/  @P0 LDC R21, c[0x0][0xbf0] ;  /* 0x0002fc00ff150b82 */ /* 0x000e620000000800 */
[----:B------:R-:W-:-:S04]  /*1fd40*/  IMAD.WIDE.U32 R2, R13, UR4, R2 ;  /* 0x000000040d027c25 */ /* 0x000fc8000f8e0002 */
[----:B0-----:R-:W-:-:S05]  /*1fd50*/  @P0 IMAD.HI.U32 R4, R8, R15, RZ ;  /* 0x0000000f08040227 */ /* 0x001fca00078e00ff */
[----:B-1----:R-:W-:Y:S01]  /*1fd60*/  @P0 SHF.R.U32.HI R5, RZ, R21, R4 ;  /* 0x00000015ff050219 */ /* 0x002fe20000011604 */
[----:B------:R-:W-:-:S03]  /*1fd70*/  IMAD R4, R12, UR4, RZ ;  /* 0x000000040c047c24 */ /* 0x000fc6000f8e02ff */
[C---:B------:R-:W-:Y:S02]  /*1fd80*/  IADD3 R7, -R5.reuse, RZ, RZ ;  /* 0x000000ff05077210 */ /* 0x040fe40007ffe1ff */
[----:B------:R-:W-:-:S03]  /*1fd90*/  IADD3 R2, P0, R5, R2, RZ ;  /* 0x0000000205027210 */ /* 0x000fc60007f1e0ff */
[----:B------:R-:W-:Y:S01]  /*1fda0*/  IMAD R7, R9, R7, R8 ;  /* 0x0000000709077224 */ /* 0x000fe200078e0208 */
[----:B------:R-:W-:Y:S01]  /*1fdb0*/  SHF.R.S32.HI R9, RZ, 0x1f, R5 ;  /* 0x0000001fff097819 */ /* 0x000fe20000011405 */
[----:B------:R-:W-:Y:S01]  /*1fdc0*/  IMAD R8, R13, UR5, R4 ;  /* 0x000000050d087c24 */ /* 0x000fe2000f8e0204 */
[----:B------:R-:W-:Y:S02]  /*1fdd0*/  ULDC.64 UR4, c[0x0][0xb88] ;  /* 0x0002e20000047ab9 */ /* 0x000fe40000000a00 */
[----:B------:R-:W-:Y:S02]  /*1fde0*/  SHF.R.S32.HI R4, RZ, 0x1f, R7 ;  /* 0x0000001fff047819 */ /* 0x000fe40000011407 */
[----:B------:R-:W-:-:S03]  /*1fdf0*/  IADD3.X R3, R9, R3, R8, P0, !PT ;  /* 0x0000000309037210 */ /* 0x000fc600007fe408 */
[----:B------:R-:W-:Y:S02]  /*1fe00*/  IMAD R4, R4, UR4, RZ ;  /* 0x0000000404047c24 */ /* 0x000fe4000f8e02ff */
[----:B------:R-:W-:-:S04]  /*1fe10*/  IMAD.WIDE.U32 R2, R7, UR4, R2 ;  /* 0x0000000407027c25 */ /* 0x000fc8000f8e0002 */
[----:B------:R-:W-:Y:S01]  /*1fe20*/  IMAD R5, R7, UR5, R4 ;  /* 0x0000000507057c24 */ /* 0x000fe2000f8e0204 */
[----:B------:R-:W-:Y:S02]  /*1fe30*/  ULDC.64 UR4, c[0x0][0xb50] ;  /* 0x0002d40000047ab9 */ /* 0x000fe40000000a00 */
[----:B------:R-:W-:Y:S01]  /*1fe40*/  LEA R4, P0, R2, UR4, 0x2 ;  /* 0x0000000402047c11 */ /* 0x000fe2000f8010ff */
[----:B------:R-:W-:-:S05]  /*1fe50*/  IMAD.IADD R3, R3, 0x1, R5 ;  /* 0x0000000103037824 */ /* 0x000fca00078e0205 */
[----:B------:R-:W-:Y:S01]  /*1fe60*/  LEA.HI.X R5, R2, UR5, R3, 0x2, P0 ;  /* 0x0000000502057c11 */ /* 0x000fe200080f1403 */
[----:B------:R-:W-:-:S05]  /*1fe70*/  IMAD.MOV.U32 R3, RZ, RZ, -0x800000 ;  /* 0xff800000ff037424 */ /* 0x000fca00078e00ff */
[----:B------:R0:W-:Y:S02]  /*1fe80*/  STG.E desc[UR6][R4.64], R3 ;  /* 0x0000000304007986 */ /* 0x0001e4000c101906 */
.L_x_667:
[----:B------:R-:W-:Y:S05]  /*1fe90*/  BSYNC B1 ;  /* 0x0000000000017941 */ /* 0x000fea0003800000 */
.L_x_666:
[----:B0-----:R-:W2:Y:S01]  /*1fea0*/  LDL R4, [R1+0x64] ;  /* 0x0000640001047983 */ /* 0x001ea20000100800 */
[----:B------:R-:W-:Y:S01]  /*1feb0*/  ULDC.64 UR4, c[0x0][0xaa0] ;  /* 0x0002a80000047ab9 */ /* 0x000fe20000000a00 */
[----:B------:R-:W-:Y:S01]  /*1fec0*/  BSSY B1, `(.L_x_668) ;  /* 0x0000041000017945 */ /* 0x000fe20003800000 */
[----:B------:R-:W-:-:S04]  /*1fed0*/  IMAD R3, R11, UR4, RZ ;  /* 0x000000040b037c24 */ /* 0x000fc8000f8e02ff */
[C---:B------:R-:W-:Y:S02]  /*1fee0*/  IMAD R5, R6.reuse, UR5, R3 ;  /* 0x0000000506057c24 */ /* 0x040fe4000f8e0203 */
[----:B------:R-:W-:Y:S01]  /*1fef0*/  IMAD.WIDE.U32 R2, R6, UR4, RZ ;  /* 0x0000000406027c25 */ /* 0x000fe2000f8e00ff */
        /* <DEDUP_REMOVED lines=12> */
[----:B--2---:R-:W-:-:S05]  /*1ffc0*/  LEA R4, R4, R219, 0x5 ;  /* 0x000000db04047211 */ /* 0x004fca00078e28ff */
[----:B------:R-:W-:-:S04]  /*1ffd0*/  IMAD R9, R20, 0x80, R4 ;  /* 0x0000008014097824 */ /* 0x000fc800078e0204 */
[----:B---3--:R-:W-:Y:S01]  /*1ffe0*/  @P2 IMAD.HI.U32 R4, R9, R14, RZ ;  /* 0x0000000e09042227 */ /* 0x008fe200078e00ff */
[----:B------:R-:W-:-:S04]  /*1fff0*/  MOV R5, R9 ;  /* 0x0000000900057202 */ /* 0x000fc80000000f00 */
[----:B----4-:R-:W-:-:S04]  /*20000*/  @P2 SHF.R.U32.HI R5, RZ, R27, R4 ;  /* 0x0000001bff052219 */ /* 0x010fc80000011604 */
[--C-:B------:R-:W-:Y:S01]  /*20010*/  SHF.R.S32.HI R4, RZ, 0x1f, R5.reuse ;  /* 0x0000001fff047819 */ /* 0x100fe20000011405 */
[----:B------:R-:W-:Y:S02]  /*20020*/  IMAD.MOV R6, RZ, RZ, -R5 ;  /* 0x000000ffff067224 */ /* 0x000fe400078e0a05 */
[----:B------:R-:W-:-:S04]  /*20030*/  IMAD.WIDE.U32 R2, R5, UR4, R2 ;  /* 0x0000000405027c25 */ /* 0x000fc8000f8e0002 */
[----:B------:R-:W-:Y:S02]  /*20040*/  IMAD R4, R4, UR4, RZ ;  /* 0x0000000404047c24 */ /* 0x000fe4000f8e02ff */
[----:B------:R-:W-:Y:S02]  /*20050*/  IMAD R7, R25, R6, R9 ;  /* 0x0000000619077224 */ /* 0x000fe400078e0209 */
[----:B------:R-:W-:Y:S01]  /*20060*/  IMAD R9, R5, UR5, R4 ;  /* 0x0000000505097c24 */ /* 0x000fe2000f8e0204 */
[----:B------:R-:W-:Y:S01]  /*20070*/  ULDC.64 UR4, c[0x0][0xad8] ;  /* 0x0002b60000047ab9 */ /* 0x000fe20000000a00 */
[----:B------:R-:W-:Y:S01]  /*20080*/  IMAD R6, R20, 0x80, R219 ;  /* 0x0000008014067824 */ /* 0x000fe200078e02db */
[----:B------:R-:W-:Y:S01]  /*20090*/  SHF.R.S32.HI R4, RZ, 0x1f, R7 ;  /* 0x0000001fff047819 */ /* 0x000fe20000011407 */
[----:B------:R-:W-:Y:S02]  /*200a0*/  IMAD.IADD R3, R3, 0x1, R9 ;  /* 0x0000000103037824 */ /* 0x000fe400078e0209 */
[----:B------:R-:W-:Y:S01]  /*200b0*/  IMAD R25, R0, R25, RZ ;  /* 0x0000001900197224 */ /* 0x000fe200078e02ff */
[----:B------:R-:W-:Y:S01]  /*200c0*/  IADD3 R0, R6, 0x20, RZ ;  /* 0x0000002006007810 */ /* 0x000fe20007ffe0ff */
[----:B------:R-:W-:-:S02]  /*200d0*/  IMAD R4, R4, UR4, RZ ;  /* 0x0000000404047c24 */ /* 0x000fc4000f8e02ff */
[C---:B------:R-:W-:Y:S01]  /*200e0*/  IMAD.WIDE.U32 R2, R7.reuse, UR4, R2 ;  /* 0x0000000407027c25 */ /* 0x040fe2000f8e0002 */
[-C--:B------:R-:W-:Y:S02]  /*200f0*/  ISETP.GE.AND P2, PT, R6, R25.reuse, PT ;  /* 0x000000190600720c */ /* 0x080fe40003f46270 */
[----:B------:R-:W-:Y:S01]  /*20100*/  ISETP.GE.AND P1, PT, R0, R25, PT ;  /* 0x000000190000720c */ /* 0x000fe20003f26270 */
[----:B------:R-:W-:Y:S01]  /*20110*/  IMAD R5, R7, UR5, R4 ;  /* 0x0000000507057c24 */ /* 0x000fe2000f8e0204 */
[----:B------:R-:W-:Y:S01]  /*20120*/  ULDC.64 UR4, c[0x0][0xa80] ;  /* 0x0002a00000047ab9 */ /* 0x000fe20000000a00 */
[----:B------:R-:W-:Y:S01]  /*20130*/  VIADD R0, R6, 0x40 ;  /* 0x0000004006007836 */ /* 0x000fe20000000000 */
[----:B------:R-:W-:Y:S01]  /*20140*/  LEA R4, P3, R2, UR4, 0x1 ;  /* 0x0000000402047c11 */ /* 0x000fe2000f8608ff */
[----:B------:R-:W-:-:S03]  /*20150*/  IMAD.IADD R3, R3, 0x1, R5 ;  /* 0x0000000103037824 */ /* 0x000fc600078e0205 */
[----:B------:R-:W-:Y:S02]  /*20160*/  ISETP.GE.AND P0, PT, R0, R25, PT ;  /* 0x000000190000720c */ /* 0x000fe40003f06270 */
[----:B------:R-:W-:Y:S02]  /*20170*/  LEA.HI.X R5, R2, UR5, R3, 0x1, P3 ;  /* 0x0000000502057c11 */ /* 0x000fe400098f0c03 */
[----:B------:R0:W1:Y:S04]  /*20180*/  SHFL.IDX PT, R2, R4, RZ, 0x181f ;  /* 0x00181fff04027589 */ /* 0x00006800000e0000 */
        /* <DEDUP_REMOVED lines=20> */
.L_x_669:
[----:B------:R-:W-:Y:S05]  /*202d0*/  BSYNC B1 ;  /* 0x0000000000017941 */ /* 0x000fea0003800000 */
.L_x_668:
[----:B--23--:R2:W3:Y:S01]  /*202e0*/  SHFL.IDX PT, R3, R5, 0x1, 0x181f ;  /* 0x00381f0005037f89 */ /* 0x00c4e200000e0000 */
[----:B------:R-:W-:Y:S03]  /*202f0*/  BSSY B1, `(.L_x_670) ;  /* 0x0000015000017945 */ /* 0x000fe60003800000 */
[----:B-1----:R2:W1:Y:S01]  /*20300*/  SHFL.IDX PT, R2, R4, 0x1, 0x181f ;  /* 0x00381f0004027f89 */ /* 0x00246200000e0000 */
[----:B------:R-:W-:Y:S05]  /*20310*/  @P1 BRA `(.L_x_671) ;  /* 0x0000000000481947 */ /* 0x000fea0003800000 */
[----:B------:R-:W-:Y:S01]  /*20320*/  ULDC UR4, c[0x0][0xac8] ;  /* 0x0002b20000047ab9 */ /* 0x000fe20000000800 */
[----:B------:R-:W-:Y:S01]  /*20330*/  ULDC.64 UR6, c[0x0][0x208] ;  /* 0x0000820000067ab9 */ /* 0x000fe20000000a00 */
[----:B------:R-:W-:Y:S02]  /*20340*/  ISETP.GE.AND P4, PT, R16, UR4, PT ;  /* 0x0000000410007c0c */ /* 0x000fe4000bf86270 */
[----:B------:R-:W-:Y:S02]  /*20350*/  ISETP.GE.AND P3, PT, R213, UR4, PT ;  /* 0x00000004d5007c0c */ /* 0x000fe4000bf66270 */
[----:B------:R-:W-:Y:S02]  /*20360*/  ISETP.GE.AND P2, PT, R18, UR4, PT ;  /* 0x0000000412007c0c */ /* 0x000fe4000bf46270 */
[----:B------:R-:W-:-:S07]  /*20370*/  ISETP.GE.AND P1, PT, R19, UR4, PT ;  /* 0x0000000413007c0c */ /* 0x000fce000bf26270 */
[CC--:B-1----:R-:W-:Y:S02]  /*20380*/  @!P4 LEA R8, P6, R16.reuse, R2.reuse, 0x1 ;  /* 0x000000021008c211 */ /* 0x0c2fe400078c08ff */
[CC--:B------:R-:W-:Y:S02]  /*20390*/  @!P3 LEA R10, P5, R23.reuse, R2.reuse, 0x1 ;  /* 0x00000002170ab211 */ /* 0x0c0fe400078a08ff */
[-C--:B---3--:R-:W-:Y:S02]  /*203a0*/  @!P4 LEA.HI.X R9, R16, R3.reuse, R17, 0x1, P6 ;  /* 0x000000031009c211 */ /* 0x088fe400030f0c11 */
[-C--:B------:R-:W-:Y:S02]  /*203b0*/  @!P2 LEA R12, P6, R18, R2.reuse, 0x1 ;  /* 0x00000002120ca211 */ /* 0x080fe400078c08ff */
        /* <DEDUP_REMOVED lines=8> */
.L_x_671:
[----:B------:R-:W-:Y:S05]  /*20440*/  BSYNC B1 ;  /* 0x0000000000017941 */ /* 0x000fea0003800000 */
.L_x_670:
[----:B---34-:R3:W4:Y:S01]  /*20450*/  SHFL.IDX PT, R3, R5, 0x2, 0x181f ;  /* 0x00581f0005037f89 */ /* 0x01872200000e0000 */
        /* <DEDUP_REMOVED lines=9> */
[-C--:B-1----:R-:W-:Y:S02]  /*204f0*/  @!P3 LEA R8, P6, R16, R2.reuse, 0x1 ;  /* 0x000000021008b211 */ /* 0x082fe400078c08ff */
[-C--:B------:R-:W-:Y:S02]  /*20500*/  @!P2 LEA R10, P5, R23, R2.reuse, 0x1 ;  /* 0x00000002170aa211 */ /* 0x080fe400078a08ff */
[-C--:B------:R-:W-:Y:S02]  /*20510*/  @!P1 LEA R12, P4, R18, R2.reuse, 0x1 ;  /* 0x00000002120c9211 */ /* 0x080fe400078808ff */
[-C--:B----4-:R-:W-:Y:S02]  /*20520*/  @!P3 LEA.HI.X R9, R16, R3.reuse, R17, 0x1, P6 ;  /* 0x000000031009b211 */ /* 0x090fe400030f0c11 */
        /* <DEDUP_REMOVED lines=8> */
.L_x_673:
[----:B------:R-:W-:Y:S05]  /*205b0*/  BSYNC B1 ;  /* 0x0000000000017941 */ /* 0x000fea0003800000 */
.L_x_672:
[----:B------:R-:W-:Y:S01]  /*205c0*/  IADD3 R0, R6, 0x60, RZ ;  /* 0x0000006006007810 */ /* 0x000fe20007ffe0ff */
[----:B0-23--:R-:W0:Y:S03]  /*205d0*/  SHFL.IDX PT, R5, R5, 0x3, 0x181f ;  /* 0x00781f0005057f89 */ /* 0x00de2600000e0000 */
[----:B------:R-:W-:Y:S01]  /*205e0*/  ISETP.GE.AND P0, PT, R0, R25, PT ;  /* 0x000000190000720c */ /* 0x000fe20003f06270 */
[----:B-1----:R1:W2:-:S12]  /*205f0*/  SHFL.IDX PT, R2, R4, 0x3, 0x181f ;  /* 0x00781f0004027f89 */ /* 0x00229800000e0000 */
[----:B-1----:R-:W-:Y:S05]  /*20600*/  @P0 BRA `(.L_x_664) ;  /* 0x0000000000480947 */ /* 0x002fea0003800000 */
[----:B------:R-:W-:Y:S01]  /*20610*/  ULDC UR4, c[0x0][0xac8] ;  /* 0x0002b20000047ab9 */ /* 0x000fe20000000800 */
[----:B------:R-:W-:Y:S01]  /*20620*/  ULDC.64 UR6, c[0x0][0x208] ;  /* 0x0000820000067ab9 */ /* 0x000fe20000000a00 */
[----:B------:R-:W-:Y:S02]  /*20630*/  ISETP.GE.AND P3, PT, R16, UR4, PT ;  /* 0x0000000410007c0c */ /* 0x000fe4000bf66270 */
[----:B------:R-:W-:Y:S02]  /*20640*/  ISETP.GE.AND P2, PT, R213, UR4, PT ;  /* 0x00000004d5007c0c */ /* 0x000fe4000bf46270 */
[----:B------:R-:W-:Y:S02]  /*20650*/  ISETP.GE.AND P1, PT, R18, UR4, PT ;  /* 0x0000000412007c0c */ /* 0x000fe4000bf26270 */
[----:B------:R-:W-:-:S07]  /*20660*/  ISETP.GE.AND P0, PT, R19, UR4, PT ;  /* 0x0000000413007c0c */ /* 0x000fce000bf06270 */
[-C--:B--2---:R-:W-:Y:S02]  /*20670*/  @!P3 LEA R6, P6, R16, R2.reuse, 0x1 ;  /* 0x000000021006b211 */ /* 0x084fe400078c08ff */
[-C--:B------:R-:W-:Y:S02]  /*20680*/  @!P2 LEA R8, P5, R23, R2.reuse, 0x1 ;  /* 0x000000021708a211 */ /* 0x080fe400078a08ff */
[-C--:B------:R-:W-:Y:S02]  /*20690*/  @!P1 LEA R10, P4, R18, R2.reuse, 0x1 ;  /* 0x00000002120a9211 */ /* 0x080fe400078808ff */
[-C--:B0-----:R-:W-:Y:S02]  /*206a0*/  @!P3 LEA.HI.X R7, R16, R5.reuse, R17, 0x1, P6 ;  /* 0x000000051007b211 */ /* 0x081fe400030f0c11 */
[----:B------:R-:W-:Y:S02]  /*206b0*/  @!P0 LEA R2, P6, R19, R2, 0x1 ;  /* 0x0000000213028211 */ /* 0x000fe400078c08ff */
[-C--:B------:R-:W-:Y:S01]  /*206c0*/  @!P2 LEA.HI.X R9, R23, R5.reuse, R216, 0x1, P5 ;  /* 0x000000051709a211 */ /* 0x080fe200028f0cd8 */
[----:B------:R1:W-:Y:S01]  /*206d0*/  @!P3 ST.E.128 desc[UR6][R6.64], RZ ;  /* 0x000000ff0600b985 */ /* 0x0003e2000c101d06 */
[----:B------:R-:W-:-:S02]  /*206e0*/  @!P1 LEA.HI.X R11, R18, R5, R218, 0x1, P4 ;  /* 0x00000005120b9211 */ /* 0x000fc400020f0cda */
[----:B----4-:R-:W-:Y:S01]  /*206f0*/  @!P0 LEA.HI.X R3, R19, R5, R217, 0x1, P6 ;  /* 0x0000000513038211 */ /* 0x010fe200030f0cd9 */
[----:B------:R1:W-:Y:S04]  /*20700*/  @!P2 ST.E.128 desc[UR6][R8.64], RZ ;  /* 0x000000ff0800a985 */ /* 0x0003e8000c101d06 */
[----:B------:R1:W-:Y:S04]  /*20710*/  @!P1 ST.E.128 desc[UR6][R10.64], RZ ;  /* 0x000000ff0a009985 */ /* 0x0003e8000c101d06 */
[----:B------:R1:W-:Y:S02]  /*20720*/  @!P0 ST.E.128 desc[UR6][R2.64], RZ ;  /* 0x000000ff02008985 */ /* 0x0003e4000c101d06 */
.L_x_664:
[----:B------:R-:W-:Y:S05]  /*20730*/  BSYNC B0 ;  /* 0x0000000000007941 */ /* 0x000fea0003800000 */
.L_x_655:
[----:B------:R-:W-:Y:S02]  /*20740*/  ULDC UR4, c[0x0][0xc3c] ;  /* 0x00030f0000047ab9 */ /* 0x000fe40000000800 */
[----:B------:R-:W-:-:S13]  /*20750*/  ISETP.GE.AND P0, PT, R31, UR4, PT ;  /* 0x000000041f007c0c */ /* 0x000fda000bf06270 */
[----:B------:R-:W-:Y:S05]  /*20760*/  @!P0 BRA `(.L_x_674) ;  /* 0xfffffe0400d88947 */ /* 0x000fea000383ffff */
[----:B------:R-:W-:Y:S05]  /*20770*/  BRA `(.L_x_436) ;  /* 0x0000007000507947 */ /* 0x000fea0003800000 */
.L_x_434:
[----:B------:R-:W-:-:S08]  /*20780*/  NOP ;  /* 0x0000000000007918 */ /* 0x000fd00000000000 */
[----:B------:R-:W0:-:S00]  /*20790*/  USETMAXREG.DEALLOC.CTAPOOL 0x28 ;  /* 0x00000028000079c8 */ /* 0x000e0000080e0500 */
[----:B0-----:R-:W-:Y:S01]  /*207a0*/  LOP3.LUT R2, R2, 0x3, RZ, 0xc0, !PT ;  /* 0x0000000302027812 */ /* 0x001fe200078ec0ff */
[----:B------:R-:W-:Y:S01]  /*207b0*/  IMAD.MOV.U32 R4, RZ, RZ, RZ ;  /* 0x000000ffff047224 */ /* 0x000fe200078e00ff */
[----:B------:R-:W-:-:S04]  /*207c0*/  LOP3.LUT R23, R23, 0xffffffbf, RZ, 0xc0, !PT ;  /* 0xffffffbf17177812 */ /* 0x000fc800078ec0ff */
[----:B------:R-:W0:Y:S02]  /*207d0*/  SHFL.IDX PT, R2, R2, RZ, 0x1f ;  /* 0x00001fff02027589 */ /* 0x000e2400000e0000 */
[----:B0-----:R-:W-:-:S13]  /*207e0*/  ISETP.NE.AND P0, PT, R2, RZ, PT ;  /* 0x000000ff0200720c */ /* 0x001fda0003f05270 */
[----:B------:R-:W-:Y:S01]  /*207f0*/  @P0 LOP3.LUT R23, R23, 0x40, RZ, 0xfc, !PT ;  /* 0x0000004017170812 */ /* 0x000fe200078efcff */
[----:B------:R-:W-:Y:S06]  /*20800*/  @!P0 BRA `(.L_x_675) ;  /* 0x00000000001c8947 */ /* 0x000fec0003800000 */
[----:B------:R-:W0:Y:S08]  /*20810*/  S2UR UR5, SR_CgaCtaId ;  /* 0x00000000000579c3 */ /* 0x000e300000008800 */
[----:B------:R-:W-:Y:S06]  /*20820*/  BAR.SYNC.DEFER_BLOCKING 0x5, 0x180 ;  /* 0x0146000000007b1d */ /* 0x000fec0000010000 */
[----:B------:R-:W-:-:S02]  /*20830*/  UMOV UR4, 0x400 ;  /* 0x0000040000047882 */ /* 0x000fc40000000000 */
[----:B0-----:R-:W-:-:S09]  /*20840*/  ULEA UR4, UR5, UR4, 0x18 ;  /* 0x0000000405047291 */ /* 0x001fd2000f8ec03f */
[----:B------:R-:W0:Y:S01]  /*20850*/  LDS.128 R16, [UR4+0x388d0] ;  /* 0x0388d004ff107984 */ /* 0x000e220008000c00 */
[----:B------:R-:W-:Y:S06]  /*20860*/  BAR.ARV 0x4, 0x180 ;  /* 0x0106000000007b1d */ /* 0x000fec0000002000 */
[----:B------:R-:W-:Y:S05]  /*20870*/  BRA `(.L_x_676) ;  /* 0x0000000800047947 */ /* 0x000fea0003800000 */
.L_x_675:
[----:B------:R-:W-:Y:S01]  /*20880*/  LOP3.LUT R5, R0, 0x1f, RZ, 0xc0, !PT ;  /* 0x0000001f00057812 */ /* 0x000fe200078ec0ff */
[----:B------:R-:W-:Y:S01]  /*20890*/  ULDC UR4, c[0x0][0xc3c] ;  /* 0x00030f0000047ab9 */ /* 0x000fe20000000800 */
[----:B------:R-:W-:Y:S01]  /*208a0*/  ULDC.64 UR6, c[0x0][0x208] ;  /* 0x0000820000067ab9 */ /* 0x000fe20000000a00 */
[----:B------:R-:W-:Y:S01]  /*208b0*/  ULDC UR5, c[0x0][0xc38] ;  /* 0x00030e0000057ab9 */ /* 0x000fe20000000800 */
[----:B------:R-:W-:-:S04]  /*208c0*/  ISETP.NE.AND P0, PT, R5, 0x1f, PT ;  /* 0x0000001f0500780c */ /* 0x000fc80003f05270 */
[----:B------:R-:W-:-:S13]  /*208d0*/  ISETP.GE.OR P1, PT, R5, UR4, !P0 ;  /* 0x0000000405007c0c */ /* 0x000fda000c726670 */
[----:B------:R-:W0:Y:S02]  /*208e0*/  @!P1 LDC.64 R2, c[0x0][0xc80] ;  /* 0x00032000ff029b82 */ /* 0x000e240000000a00 */
[----:B0-----:R-:W-:-:S05]  /*208f0*/  @!P1 IMAD.WIDE.U32 R2, R5, 0x4, R2 ;  /* 0x0000000405029825 */ /* 0x001fca00078e0002 */
[----:B------:R-:W2:Y:S01]  /*20900*/  @!P1 LDG.E R4, desc[UR6][R2.64] ;  /* 0x0000000602049981 */ /* 0x000ea2000c1e1900 */
[C---:B------:R-:W-:Y:S01]  /*20910*/  ISETP.NE.AND P1, PT, R5.reuse, RZ, PT ;  /* 0x000000ff0500720c */ /* 0x040fe20003f25270 */
[----:B------:R-:W0:Y:S01]  /*20920*/  S2UR UR6, SR_CTAID.X ;  /* 0x00000000000679c3 */ /* 0x000e220000002500 */
[C---:B------:R-:W-:Y:S01]  /*20930*/  ISETP.GE.U32.AND P2, PT, R5.reuse, 0x2, PT ;  /* 0x000000020500780c */ /* 0x040fe20003f46070 */
[----:B------:R-:W-:Y:S01]  /*20940*/  UMOV UR4, URZ ;  /* 0x0000003f00047c82 */ /* 0x000fe20008000000 */
[C---:B------:R-:W-:Y:S01]  /*20950*/  ISETP.GE.U32.AND P3, PT, R5.reuse, 0x4, PT ;  /* 0x000000040500780c */ /* 0x040fe20003f66070 */
[----:B------:R-:W-:Y:S01]  /*20960*/  IMAD.MOV.U32 R16, RZ, RZ, RZ ;  /* 0x000000ffff107224 */ /* 0x000fe200078e00ff */
[C---:B------:R-:W-:Y:S02]  /*20970*/  ISETP.GE.U32.AND P4, PT, R5.reuse, 0x8, PT ;  /* 0x000000080500780c */ /* 0x040fe40003f86070 */
[----:B------:R-:W-:Y:S01]  /*20980*/  ISETP.GE.U32.AND P5, PT, R5, 0x10, PT ;  /* 0x000000100500780c */ /* 0x000fe20003fa6070 */
[----:B--2---:R-:W1:Y:S02]  /*20990*/  SHFL.UP PT, R6, R4, 0x1, RZ ;  /* 0x0420000004067989 */ /* 0x004e6400000e00ff */
[----:B-1----:R-:W-:-:S05]  /*209a0*/  SEL R7, R6, RZ, P1 ;  /* 0x000000ff06077207 */ /* 0x002fca0000800000 */
[----:B------:R-:W-:-:S05]  /*209b0*/  IMAD.IADD R7, R4, 0x1, R7 ;  /* 0x0000000104077824 */ /* 0x000fca00078e0207 */
[----:B------:R-:W1:Y:S02]  /*209c0*/  SHFL.UP PT, R6, R7, 0x2, RZ ;  /* 0x0440000007067989 */ /* 0x000e6400000e00ff */
[----:B-1----:R-:W-:-:S04]  /*209d0*/  SEL R6, R6, RZ, P2 ;  /* 0x000000ff06067207 */ /* 0x002fc80001000000 */
[----:B------:R-:W-:-:S05]  /*209e0*/  IADD3 R6, R7, R6, RZ ;  /* 0x0000000607067210 */ /* 0x000fca0007ffe0ff */
[----:B------:R-:W1:Y:S02]  /*209f0*/  SHFL.UP PT, R8, R6, 0x4, RZ ;  /* 0x0480000006087989 */ /* 0x000e6400000e00ff */
[----:B-1----:R-:W-:-:S05]  /*20a00*/  SEL R3, R8, RZ, P3 ;  /* 0x000000ff08037207 */ /* 0x002fca0001800000 */
[----:B------:R-:W-:-:S05]  /*20a10*/  IMAD.IADD R3, R6, 0x1, R3 ;  /* 0x0000000106037824 */ /* 0x000fca00078e0203 */
[----:B------:R-:W1:Y:S02]  /*20a20*/  SHFL.UP PT, R2, R3, 0x8, RZ ;  /* 0x0500000003027989 */ /* 0x000e6400000e00ff */
[----:B-1----:R-:W-:-:S05]  /*20a30*/  SEL R2, R2, RZ, P4 ;  /* 0x000000ff02027207 */ /* 0x002fca0002000000 */
[----:B------:R-:W-:-:S05]  /*20a40*/  IMAD.IADD R2, R3, 0x1, R2 ;  /* 0x0000000103027824 */ /* 0x000fca00078e0202 */
[----:B------:R-:W1:Y:S02]  /*20a50*/  SHFL.UP PT, R7, R2, 0x10, RZ ;  /* 0x0600000002077989 */ /* 0x000e6400000e00ff */
[----:B-1----:R-:W-:-:S04]  /*20a60*/  SEL R7, R7, RZ, P5 ;  /* 0x000000ff07077207 */ /* 0x002fc80002800000 */
[----:B------:R-:W-:-:S05]  /*20a70*/  IADD3 R7, R2, R7, RZ ;  /* 0x0000000702077210 */ /* 0x000fca0007ffe0ff */
[----:B------:R-:W1:Y:S02]  /*20a80*/  SHFL.IDX PT, R6, R7, 0x1f, 0x1f ;  /* 0x03e01f0007067f89 */ /* 0x000e6400000e0000 */
[----:B-1----:R-:W-:-:S04]  /*20a90*/  IMAD R6, R6, UR5, RZ ;  /* 0x0000000506067c24 */ /* 0x002fc8000f8e02ff */
[----:B------:R-:W-:Y:S01]  /*20aa0*/  IMAD.MOV.U32 R3, RZ, RZ, R6 ;  /* 0x000000ffff037224 */ /* 0x000fe200078e0006 */
[----:B0-----:R-:W-:-:S13]  /*20ab0*/  ISETP.GT.AND P6, PT, R6, UR6, PT ;  /* 0x0000000606007c0c */ /* 0x001fda000bfc4270 */
[----:B------:R-:W-:Y:S05]  /*20ac0*/  @P6 BRA `(.L_x_677) ;  /* 0x0000000000a06947 */ /* 0x000fea0003800000 */
[----:B------:R-:W0:Y:S01]  /*20ad0*/  LDC R10, c[0x0][0xc3c] ;  /* 0x00030f00ff0a7b82 */ /* 0x000e220000000800 */
[----:B------:R-:W-:Y:S01]  /*20ae0*/  MOV R6, R3 ;  /* 0x0000000300067202 */ /* 0x000fe20000000f00 */
[----:B------:R-:W-:Y:S01]  /*20af0*/  UMOV UR4, URZ ;  /* 0x0000003f00047c82 */ /* 0x000fe20008000000 */
[----:B------:R-:W-:Y:S01]  /*20b00*/  ULDC UR7, c[0x0][0xc3c] ;  /* 0x00030f0000077ab9 */ /* 0x000fe20000000800 */
[----:B------:R-:W-:-:S05]  /*20b10*/  ULDC UR5, c[0x0][0xc38] ;  /* 0x00030e0000057ab9 */ /* 0x000fca0000000800 */
.L_x_681:
[----:B------:R-:W-:Y:S01]  /*20b20*/  UIADD3 UR4, UR4, 0x1f, URZ ;  /* 0x0000001f04047890 */ /* 0x000fe2000fffe03f */
[----:B------:R-:W-:-:S05]  /*20b30*/  IMAD.U32 R19, RZ, RZ, UR7 ;  /* 0x00000007ff137e24 */ /* 0x000fca000f8e00ff */
[----:B0-----:R-:W-:-:S13]  /*20b40*/  ISETP.LE.AND P6, PT, R10, UR4, PT ;  /* 0x000000040a007c0c */ /* 0x001fda000bfc3270 */
[----:B------:R-:W-:Y:S05]  /*20b50*/  @P6 BRA `(.L_x_678) ;  /* 0x0000000400286947 */ /* 0x000fea0003800000 */
[----:B------:R-:W-:Y:S01]  /*20b60*/  VIADD R7, R5, UR4 ;  /* 0x0000000405077c36 */ /* 0x000fe20008000000 */
[----:B------:R-:W-:Y:S01]  /*20b70*/  BSSY B0, `(.L_x_679) ;  /* 0x0000008000007945 */ /* 0x000fe20003800000 */
[----:B------:R-:W-:-:S03]  /*20b80*/  MOV R4, RZ ;  /* 0x000000ff00047202 */ /* 0x000fc60000000f00 */
[----:B------:R-:W-:-:S13]  /*20b90*/  ISETP.GE.OR P6, PT, R7, R10, !P0 ;  /* 0x0000000a0700720c */ /* 0x000fda00047c6670 */
[----:B------:R-:W-:Y:S05]  /*20ba0*/  @P6 BRA `(.L_x_680) ;  /* 0x0000000000106947 */ /* 0x000fea0003800000 */
[----:B------:R-:W0:Y:S01]  /*20bb0*/  LDC.64 R2, c[0x0][0xc80] ;  /* 0x00032000ff027b82 */ /* 0x000e220000000a00 */
[----:B------:R-:W-:Y:S01]  /*20bc0*/  ULDC.64 UR8, c[0x0][0x208] ;  /* 0x0000820000087ab9 */ /* 0x000fe20000000a00 */
[----:B0-----:R-:W-:-:S05]  /*20bd0*/  IMAD.WIDE R2, R7, 0x4, R2 ;  /* 0x0000000407027825 */ /* 0x001fca00078e0202 */
[----:B------:R0:W5:Y:S02]  /*20be0*/  LDG.E R4, desc[UR8][R2.64] ;  /* 0x0000000802047981 */ /* 0x000164000c1e1900 */
.L_x_680:
[----:B------:R-:W-:Y:S05]  /*20bf0*/  BSYNC B0 ;  /* 0x0000000000007941 */ /* 0x000fea0003800000 */
.L_x_679:
[----:B0----5:R-:W0:Y:S02]  /*20c00*/  SHFL.UP PT, R2, R4, 0x1, RZ ;  /* 0x0420000004027989 */ /* 0x021e2400000e00ff */
        /* <DEDUP_REMOVED lines=20> */
.L_x_677:
        /* <DEDUP_REMOVED lines=10> */
[----:B0-----:R-:W-:-:S06]  /*20df0*/  IADD3 R2, R8, 0xffffffe, RZ ;  /* 0x0ffffffe08027810 */ /* 0x001fcc0007ffe0ff */
[----:B------:R0:W1:Y:S01]  /*20e00*/  F2I.FTZ.U32.TRUNC.NTZ R3, R2 ;  /* 0x0000000200037305 */ /* 0x000062000021f000 */
[----:B------:R-:W-:Y:S05]  /*20e10*/  @!P0 BRA `(.L_x_682) ;  /* 0x0000000000088947 */ /* 0x000fea0003800000 */
[----:B------:R-:W-:-:S06]  /*20e20*/  VIADD R16, R19, 0xffffffff ;  /* 0xffffffff13107836 */ /* 0x000fcc0000000000 */
[----:B------:R2:W3:Y:S02]  /*20e30*/  SHFL.IDX PT, R16, R7, R16, 0x1f ;  /* 0x00001f1007107589 */ /* 0x0004e400000e0000 */
.L_x_682:
[----:B---3--:R-:W-:Y:S01]  /*20e40*/  IMAD R16, R16, UR5, R9 ;  /* 0x0000000510107c24 */ /* 0x008fe2000f8e0209 */
[----:B0-----:R-:W-:Y:S01]  /*20e50*/  IABS R2, R12 ;  /* 0x0000000c00027213 */ /* 0x001fe20000000000 */
[----:B-12---:R-:W-:Y:S01]  /*20e60*/  IMAD.MOV R7, RZ, RZ, -R3 ;  /* 0x000000ffff077224 */ /* 0x006fe200078e0a03 */
[----:B------:R-:W-:Y:S02]  /*20e70*/  IADD3 R19, R19, UR4, RZ ;  /* 0x0000000413137c10 */ /* 0x000fe4000fffe0ff */
[----:B------:R-:W-:Y:S01]  /*20e80*/  IADD3 R9, -R16, UR6, RZ ;  /* 0x0000000610097c10 */ /* 0x000fe2000fffe1ff */
[----:B------:R-:W-:Y:S01]  /*20e90*/  IMAD R7, R7, R10, RZ ;  /* 0x0000000a07077224 */ /* 0x000fe200078e02ff */
[----:B------:R-:W-:Y:S01]  /*20ea0*/  IADD3 R6, RZ, -R2, RZ ;  /* 0x80000002ff067210 */ /* 0x000fe20007ffe0ff */
[----:B------:R-:W-:Y:S01]  /*20eb0*/  IMAD.MOV.U32 R2, RZ, RZ, RZ ;  /* 0x000000ffff027224 */ /* 0x000fe200078e00ff */
[----:B------:R-:W-:-:S03]  /*20ec0*/  IABS R4, R9 ;  /* 0x0000000900047213 */ /* 0x000fc60000000000 */
[----:B------:R-:W-:-:S04]  /*20ed0*/  IMAD.HI.U32 R2, R3, R7, R2 ;  /* 0x0000000703027227 */ /* 0x000fc800078e0002 */
[----:B------:R-:W-:Y:S01]  /*20ee0*/  IMAD.MOV.U32 R3, RZ, RZ, R4 ;  /* 0x000000ffff037224 */ /* 0x000fe200078e0004 */
[----:B------:R-:W-:-:S03]  /*20ef0*/  MOV R4, R6 ;  /* 0x0000000600047202 */ /* 0x000fc60000000f00 */
        /* <DEDUP_REMOVED lines=16> */
.L_x_678:
[----:B------:R-:W-:Y:S01]  /*21000*/  IMAD.MOV.U32 R17, RZ, RZ, RZ ;  /* 0x000000ffff117224 */ /* 0x000fe200078e00ff */
[----:B------:R-:W-:Y:S01]  /*21010*/  MOV R16, UR6 ;  /* 0x0000000600107c02 */ /* 0x000fe20008000f00 */
[----:B------:R-:W-:-:S07]  /*21020*/  IMAD.MOV.U32 R18, RZ, RZ, RZ ;  /* 0x000000ffff127224 */ /* 0x000fce00078e00ff */
.L_x_683:
[----:B------:R-:W-:-:S13]  /*21030*/  ISETP.NE.AND P0, PT, R5, RZ, PT ;  /* 0x000000ff0500720c */ /* 0x000fda0003f05270 */
[----:B------:R-:W0:Y:S01]  /*21040*/  @!P0 S2R R3, SR_CgaCtaId ;  /* 0x0000000000038919 */ /* 0x000e220000008800 */
[----:B------:R-:W-:-:S04]  /*21050*/  @!P0 MOV R2, 0x400 ;  /* 0x0000040000028802 */ /* 0x000fc80000000f00 */
[----:B0-----:R-:W-:-:S05]  /*21060*/  @!P0 LEA R2, R3, R2, 0x18 ;  /* 0x0000000203028211 */ /* 0x001fca00078ec0ff */
[----:B------:R1:W-:Y:S01]  /*21070*/  @!P0 STS.128 [R2+0x388d0], R16 ;  /* 0x0388d01002008388 */ /* 0x0003e20000000c00 */
[----:B------:R-:W-:Y:S06]  /*21080*/  BAR.ARV 0x5, 0x180 ;  /* 0x0146000000007b1d */ /* 0x000fec0000002000 */
.L_x_676:
[----:B------:R2:W-:Y:S01]  /*21090*/  STL [R1+0x30], RZ ;  /* 0x000030ff01007387 */ /* 0x0005e20000100800 */
[----:B------:R-:W-:Y:S01]  /*210a0*/  ULDC UR4, c[0x0][0xc3c] ;  /* 0x00030f0000047ab9 */ /* 0x000fe20000000800 */
[----:B------:R-:W-:Y:S01]  /*210b0*/  IMAD.MOV.U32 R29, RZ, RZ, 0x1 ;  /* 0x00000001ff1d7424 */ /* 0x000fe200078e00ff */
[----:B0-----:R-:W-:Y:S02]  /*210c0*/  ISETP.GE.AND P0, PT, R19, UR4, PT ;  /* 0x0000000413007c0c */ /* 0x001fe4000bf06270 */
[----:B------:R-:W-:-:S11]  /*210d0*/  MOV R27, RZ ;  /* 0x000000ff001b7202 */ /* 0x000fd60000000f00 */
[----:B--2---:R-:W-:Y:S05]  /*210e0*/  @P0 BRA `(.L_x_684) ;  /* 0x0000006400180947 */ /* 0x004fea0003800000 */
[----:B------:R-:W0:Y:S01]  /*210f0*/  S2UR UR5, SR_CgaCtaId ;  /* 0x00000000000579c3 */ /* 0x000e220000008800 */
[----:B------:R2:W-:Y:S01]  /*21100*/  STL [R1+0x30], RZ ;  /* 0x000030ff01007387 */ /* 0x0005e20000100800 */
[C---:B------:R-:W-:Y:S01]  /*21110*/  IMAD.SHL.U32 R36, R0.reuse, 0x8, RZ ;  /* 0x0000000800247824 */ /* 0x040fe200078e00ff */
[----:B-1----:R-:W-:Y:S01]  /*21120*/  LOP3.LUT R2, R0, 0x7f, RZ, 0xc0, !PT ;  /* 0x0000007f00027812 */ /* 0x002fe200078ec0ff */
[----:B------:R-:W-:Y:S01]  /*21130*/  UMOV UR4, 0x400 ;  /* 0x0000040000047882 */ /* 0x000fe20000000000 */
[----:B------:R-:W-:Y:S01]  /*21140*/  BSSY B8, `(.L_x_684) ;  /* 0x0000640000087945 */ /* 0x000fe20003800000 */
[----:B------:R-:W-:Y:S01]  /*21150*/  IMAD.MOV.U32 R30, RZ, RZ, 0x1 ;  /* 0x00000001ff1e7424 */ /* 0x000fe200078e00ff */
[----:B------:R-:W-:Y:S01]  /*21160*/  LOP3.LUT R3, R36, 0x1f8, RZ, 0xc0, !PT ;  /* 0x000001f824037812 */ /* 0x000fe200078ec0ff */
[----:B------:R-:W-:Y:S01]  /*21170*/  IMAD.SHL.U32 R34, R2, 0x8, RZ ;  /* 0x0000000802227824 */ /* 0x000fe200078e00ff */
[----:B------:R-:W-:Y:S01]  /*21180*/  SHF.R.U32.HI R2, RZ, 0x3, R2 ;  /* 0x00000003ff027819 */ /* 0x000fe20000011602 */
[----:B------:R-:W-:Y:S01]  /*21190*/  IMAD.MOV.U32 R28, RZ, RZ, RZ ;  /* 0x000000ffff1c7224 */ /* 0x000fe200078e00ff */
[----:B------:R-:W-:Y:S01]  /*211a0*/  LOP3.LUT R3, R3, 0x38, R0, 0x78, !PT ;  /* 0x0000003803037812 */ /* 0x000fe200078e7800 */
[----:B------:R-:W-:Y:S01]  /*211b0*/  IMAD.MOV.U32 R27, RZ, RZ, RZ ;  /* 0x000000ffff1b7224 */ /* 0x000fe200078e00ff */
[----:B------:R-:W-:Y:S01]  /*211c0*/  SHF.L.U32 R0, R0, 0x4, RZ ;  /* 0x0000000400007819 */ /* 0x000fe200000006ff */
[----:B------:R-:W-:Y:S01]  /*211d0*/  ULDC.64 UR38, c[0x0][0x198] ;  /* 0x0000660000267ab9 */ /* 0x000fe20000000a00 */
[----:B------:R-:W-:Y:S01]  /*211e0*/  LOP3.LUT R34, R3, 0x200, R34, 0xf8, !PT ;  /* 0x0000020003227812 */ /* 0x000fe200078ef822 */
[----:B------:R-:W-:Y:S01]  /*211f0*/  ULOP3.LUT UR37, UR60, 0x2, URZ, 0xfc, !UPT ;  /* 0x000000023c257892 */ /* 0x000fe2000f8efc3f */
[----:B------:R-:W-:Y:S01]  /*21200*/  LOP3.LUT R36, R36, 0x38, RZ, 0xc0, !PT ;  /* 0x0000003824247812 */ /* 0x000fe200078ec0ff */
[----:B------:R-:W-:Y:S01]  /*21210*/  ULDC UR36, c[0x0][0xc] ;  /* 0x0000030000247ab9 */ /* 0x000fe20000000800 */
[----:B------:R-:W-:-:S02]  /*21220*/  LOP3.LUT R0, R2, 0x70, R0, 0xf8, !PT ;  /* 0x0000007002007812 */ /* 0x000fc400078ef800 */
[----:B------:R-:W-:Y:S02]  /*21230*/  MOV R29, 0x1 ;  /* 0x00000001001d7802 */ /* 0x000fe40000000f00 */
[C---:B------:R-:W-:Y:S01]  /*21240*/  LOP3.LUT R3, R36.reuse, 0x40, RZ, 0xfc, !PT ;  /* 0x0000004024037812 */ /* 0x040fe200078efcff */
[----:B0-----:R-:W-:Y:S01]  /*21250*/  ULEA UR4, UR5, UR4, 0x18 ;  /* 0x0000000405047291 */ /* 0x001fe2000f8ec03f */
[C---:B------:R-:W-:Y:S02]  /*21260*/  LOP3.LUT R2, R36.reuse, 0x80, RZ, 0xfc, !PT ;  /* 0x0000008024027812 */ /* 0x040fe400078efcff */
[----:B------:R-:W-:-:S03]  /*21270*/  LOP3.LUT R0, R36, 0xc0, RZ, 0xfc, !PT ;  /* 0x000000c024007812 */ /* 0x000fc600078efcff */
[----:B------:R-:W-:-:S05]  /*21280*/  IMAD.U32 R22, RZ, RZ, UR4 ;  /* 0x00000004ff167e24 */ /* 0x000fca000f8e00ff */
[----:B--2---:R-:W-:-:S07]  /*21290*/  LEA R37, R34, R22, 0x1 ;  /* 0x0000001622257211 */ /* 0x004fce00078e08ff */
.L_x_793:
[----:B0-----:R-:W0:Y:S01]  /*212a0*/  LDC.64 R2, c[0x0][0xc88] ;  /* 0x00032200ff027b82 */ /* 0x001e220000000a00 */
[----:B------:R-:W-:Y:S01]  /*212b0*/  ULDC.64 UR4, c[0x0][0x208] ;  /* 0x0000820000047ab9 */ /* 0x000fe20000000a00 */
[----:B0-----:R-:W-:-:S05]  /*212c0*/  IMAD.WIDE R2, R19, 0x4, R2 ;  /* 0x0000000413027825 */ /* 0x001fca00078e0202 */
[----:B--2---:R-:W2:Y:S01]  /*212d0*/  LDG.E R31, desc[UR4][R2.64] ;  /* 0x00000004021f7981 */ /* 0x004ea2000c1e1900 */
[----:B------:R-:W-:Y:S05]  /*212e0*/  YIELD ;  /* 0x0000000000007946 */ /* 0x000fea0003800000 */
[----:B------:R-:W-:Y:S01]  /*212f0*/  ULDC.64 UR4, c[0x0][0xa28] ;  /* 0x00028a0000047ab9 */ /* 0x000fe20000000a00 */
[----:B------:R-:W-:Y:S01]  /*21300*/  ULDC.64 UR8, c[0x0][0xa18] ;  /* 0x0002860000087ab9 */ /* 0x000fe20000000a00 */
[----:B------:R-:W-:Y:S01]  /*21310*/  ISETP.NE.U32.AND P0, PT, RZ, UR4, PT ;  /* 0x00000004ff007c0c */ /* 0x000fe2000bf05070 */
[----:B------:R-:W-:Y:S01]  /*21320*/  IMAD.MOV.U32 R9, RZ, RZ, RZ ;  /* 0x000000ffff097224 */ /* 0x000fe200078e00ff */
[----:B------:R-:W-:Y:S01]  /*21330*/  ULDC.64 UR10, c[0x0][0x208] ;  /* 0x00008200000a7ab9 */ /* 0x000fe20000000a00 */
[----:B------:R-:W-:Y:S01]  /*21340*/  ULDC.64 UR6, c[0x0][0xa10] ;  /* 0x0002840000067ab9 */ /* 0x000fe20000000a00 */
[----:B------:R-:W-:-:S02]  /*21350*/  ISETP.NE.AND.EX P0, PT, RZ, UR5, PT, P0 ;  /* 0x00000005ff007c0c */ /* 0x000fc4000bf05300 */
[----:B------:R-:W-:-:S04]  /*21360*/  ISETP.NE.U32.AND P2, PT, RZ, UR8, PT ;  /* 0x00000008ff007c0c */ /* 0x000fc8000bf45070 */
[----:B------:R-:W-:Y:S02]  /*21370*/  ISETP.NE.AND.EX P2, PT, RZ, UR9, PT, P2 ;  /* 0x00000009ff007c0c */ /* 0x000fe4000bf45320 */
[----:B--2---:R-:W-:-:S05]  /*21380*/  SHF.R.S32.HI R0, RZ, 0x1f, R31 ;  /* 0x0000001fff007819 */ /* 0x004fca000001141f */
[C---:B------:R-:W-:Y:S01]  /*21390*/  @P0 LEA R2, P1, R31.reuse, UR4, 0x2 ;  /* 0x000000041f020c11 */ /* 0x040fe2000f8210ff */
[C---:B------:R-:W-:Y:S01]  /*213a0*/  IMAD.SHL.U32 R24, R31.reuse, 0x4, RZ ;  /* 0x000000041f187824 */ /* 0x040fe200078e00ff */
[C-C-:B------:R-:W-:Y:S01]  /*213b0*/  SHF.L.U64.HI R25, R31.reuse, 0x2, R0.reuse ;  /* 0x000000021f197819 */ /* 0x140fe20000010200 */
[----:B------:R0:W-:Y:S01]  /*213c0*/  STL [R1+0x1c], R0 ;  /* 0x00001c0001007387 */ /* 0x0001e20000100800 */
[----:B------:R-:W-:Y:S01]  /*213d0*/  @P0 LEA.HI.X R3, R31, UR5, R0, 0x2, P1 ;  /* 0x000000051f030c11 */ /* 0x000fe200088f1400 */
[----:B------:R-:W-:-:S04]  /*213e0*/  ULDC.64 UR4, c[0x0][0xa00] ;  /* 0x0002800000047ab9 */ /* 0x000fc80000000a00 */
[----:B------:R1:W2:Y:S01]  /*213f0*/  @P0 LDG.E R9, desc[UR10][R2.64] ;  /* 0x0000000a02090981 */ /* 0x0002a2000c1e1900 */
[----:B------:R-:W-:Y:S02]  /*21400*/  ISETP.NE.U32.AND P0, PT, RZ, UR4, PT ;  /* 0x00000004ff007c0c */ /* 0x000fe4000bf05070 */
[----:B------:R-:W-:Y:S01]  /*21410*/  ISETP.NE.U32.AND P1, PT, RZ, UR6, PT ;  /* 0x00000006ff007c0c */ /* 0x000fe2000bf25070 */
[----:B0-----:R-:W-:Y:S01]  /*21420*/  IMAD.MOV.U32 R0, RZ, RZ, RZ ;  /* 0x000000ffff007224 */ /* 0x001fe200078e00ff */
[----:B------:R-:W-:Y:S02]  /*21430*/  ISETP.NE.AND.EX P0, PT, RZ, UR5, PT, P0 ;  /* 0x00000005ff007c0c */ /* 0x000fe4000bf05300 */
[----:B------:R-:W-:Y:S02]  /*21440*/  ISETP.NE.AND.EX P1, PT, RZ, UR7, PT, P1 ;  /* 0x00000007ff007c0c */ /* 0x000fe4000bf25310 */
[C---:B------:R-:W-:Y:S02]  /*21450*/  IADD3 R4, P4, R24.reuse, UR6, RZ ;  /* 0x0000000618047c10 */ /* 0x040fe4000ff9e0ff */
[----:B-1----:R-:W-:Y:S01]  /*21460*/  IADD3 R2, P3, R24, UR4, RZ ;  /* 0x0000000418027c10 */ /* 0x002fe2000ff7e0ff */
[----:B------:R-:W-:Y:S01]  /*21470*/  ULDC UR4, c[0x0][0x288] ;  /* 0x0000a20000047ab9 */ /* 0x000fe20000000800 */
[----:B------:R-:W-:-:S02]  /*21480*/  MOV R35, RZ ;  /* 0x000000ff00237202 */ /* 0x000fc40000000f00 */
[C---:B------:R-:W-:Y:S02]  /*21490*/  IADD3.X R3, R25.reuse, UR5, RZ, P3, !PT ;  /* 0x0000000519037c10 */ /* 0x040fe40009ffe4ff */
[----:B------:R-:W-:Y:S01]  /*214a0*/  @P2 IADD3 R6, P3, R24, UR8, RZ ;  /* 0x0000000818062c10 */ /* 0x000fe2000ff7e0ff */
[----:B------:R-:W-:Y:S01]  /*214b0*/  IMAD.U32 R8, RZ, RZ, UR4 ;  /* 0x00000004ff087e24 */ /* 0x000fe2000f8e00ff */
[----:B------:R-:W-:Y:S01]  /*214c0*/  ULDC.64 UR4, c[0x0][0x418] ;  /* 0x0001060000047ab9 */ /* 0x000fe20000000a00 */
[C---:B------:R-:W-:Y:S01]  /*214d0*/  IADD3.X R5, R25.reuse, UR7, RZ, P4, !PT ;  /* 0x0000000719057c10 */ /* 0x040fe2000a7fe4ff */
[----:B------:R-:W5:Y:S01]  /*214e0*/  @P0 LDG.E R35, desc[UR10][R2.64] ;  /* 0x0000000a02230981 */ /* 0x000f62000c1e1900 */
[----:B------:R-:W-:Y:S01]  /*214f0*/  @P2 IADD3.X R7, R25, UR9, RZ, P3, !PT ;  /* 0x0000000919072c10 */ /* 0x000fe20009ffe4ff */
[----:B------:R-:W-:Y:S02]  /*21500*/  UISETP.NE.U32.AND UP0, UPT, UR4, URZ, UPT ;  /* 0x0000003f0400728c */ /* 0x000fe4000bf05070 */
[----:B------:R-:W5:Y:S01]  /*21510*/  @P1 LDG.E R0, desc[UR10][R4.64] ;  /* 0x0000000a04001981 */ /* 0x000f62000c1e1900 */
[----:B------:R-:W-:-:S03]  /*21520*/  ULDC UR4, c[0x0][0x424] ;  /* 0x0001090000047ab9 */ /* 0x000fc60000000800 */
[----:B------:R0:W3:Y:S01]  /*21530*/  @P2 LDG.E R8, desc[UR10][R6.64] ;  /* 0x0000000a06082981 */ /* 0x0000e2000c1e1900 */
[----:B------:R-:W-:-:S03]  /*21540*/  UISETP.NE.AND.EX UP0, UPT, UR5, URZ, UPT, UP0 ;  /* 0x0000003f0500728c */ /* 0x000fc6000bf05300 */
[----:B------:R-:W-:Y:S01]  /*21550*/  ULDC UR5, c[0x0][0x2f0] ;  /* 0x0000bc0000057ab9 */ /* 0x000fe20000000800 */
[----:B------:R-:W-:-:S04]  /*21560*/  USEL UR4, UR4, 0x1, UP0 ;  /* 0x0000000104047887 */ /* 0x000fc80008000000 */
[----:B------:R-:W-:-:S03]  /*21570*/  UIMAD UR4, UR4, UR5, URZ ;  /* 0x00000005040472a4 */ /* 0x000fc6000f8e023f */
[----:B------:R-:W-:Y:S02]  /*21580*/  ULDC UR5, c[0x0][0x348] ;  /* 0x0000d20000057ab9 */ /* 0x000fe40000000800 */
[----:B0-----:R-:W-:Y:S01]  /*21590*/  MOV R6, UR5 ;  /* 0x0000000500067c02 */ /* 0x001fe20008000f00 */
[----:B--2---:R-:W-:Y:S04]  /*215a0*/  STL [R1+0x10], R9 ;  /* 0x0000100901007387 */ /* 0x004fe80000100800 */
[----:B---3--:R0:W-:Y:S02]  /*215b0*/  STL [R1+0x28], R8 ;  /* 0x0000280801007387 */ /* 0x0081e40000100800 */
[----:B0-----:R-:W-:Y:S01]  /*215c0*/  IMAD.U32 R8, RZ, RZ, UR4 ;  /* 0x00000004ff087e24 */ /* 0x001fe2000f8e00ff */
[----:B------:R-:W-:Y:S06]  /*215d0*/  @P2 BRA `(.L_x_685) ;  /* 0x0000000000182947 */ /* 0x000fec0003800000 */
[----:B------:R-:W-:Y:S05]  /*215e0*/  @!P0 BRA `(.L_x_685) ;  /* 0x0000000000148947 */ /* 0x000fea0003800000 */
[----:B------:R-:W-:Y:S02]  /*215f0*/  ULDC.64 UR4, c[0x0][0x208] ;  /* 0x0000820000047ab9 */ /* 0x000fe40000000a00 */
[----:B------:R-:W2:Y:S04]  /*21600*/  LDG.E R10, desc[UR4][R2.64] ;  /* 0x00000004020a7981 */ /* 0x000ea8000c1e1900 */
[----:B------:R-:W2:Y:S02]  /*21610*/  LDG.E R7, desc[UR4][R2.64+0x4] ;  /* 0x0000040402077981 */ /* 0x000ea4000c1e1900 */
[----:B--2---:R-:W-:-:S05]  /*21620*/  IMAD.IADD R2, R7, 0x1, -R10 ;  /* 0x0000000107027824 */ /* 0x004fca00078e0a0a */
[----:B------:R0:W-:Y:S02]  /*21630*/  STL [R1+0x28], R2 ;  /* 0x0000280201007387 */ /* 0x0001e40000100800 */
.L_x_685:
[----:B------:R-:W-:Y:S01]  /*21640*/  ULDC.64 UR4, c[0x0][0xa20] ;  /* 0x0002880000047ab9 */ /* 0x000fe20000000a00 */
[----:B------:R-:W-:Y:S02]  /*21650*/  MOV R33, R31 ;  /* 0x0000001f00217202 */ /* 0x000fe40000000f00 */
[----:B------:R-:W-:-:S04]  /*21660*/  ISETP.NE.U32.AND P0, PT, RZ, UR4, PT ;  /* 0x00000004ff007c0c */ /* 0x000fc8000bf05070 */
[----:B------:R-:W-:-:S13]  /*21670*/  ISETP.NE.AND.EX P0, PT, RZ, UR5, PT, P0 ;  /* 0x00000005ff007c0c */ /* 0x000fda000bf05300 */
[----:B------:R-:W-:Y:S05]  /*21680*/  @!P0 BRA `(.L_x_686) ;  /* 0x0000000000148947 */ /* 0x000fea0003800000 */
[----:B0-----:R-:W-:Y:S01]  /*21690*/  IADD3 R2, P0, R24, UR4, RZ ;  /* 0x0000000418027c10 */ /* 0x001fe2000ff1e0ff */
[----:B------:R-:W-:-:S03]  /*216a0*/  ULDC.64 UR6, c[0x0][0x208] ;  /* 0x0000820000067ab9 */ /* 0x000fc60000000a00 */
[----:B------:R-:W-:-:S05]  /*216b0*/  IADD3.X R3, R25, UR5, RZ, P0, !PT ;  /* 0x0000000519037c10 */ /* 0x000fca00087fe4ff */
[----:B------:R1:W5:Y:S01]  /*216c0*/  LDG.E R8, desc[UR6][R2.64] ;  /* 0x0000000602087981 */ /* 0x000362000c1e1900 */
[----:B------:R-:W-:Y:S05]  /*216d0*/  BRA `(.L_x_687) ;  /* 0x0000000000287947 */ /* 0x000fea0003800000 */
.L_x_686:
[----:B------:R-:W-:Y:S02]  /*216e0*/  ULDC.64 UR4, c[0x0][0xa08] ;  /* 0x0002820000047ab9 */ /* 0x000fe40000000a00 */
[----:B------:R-:W-:-:S04]  /*216f0*/  ISETP.NE.U32.AND P0, PT, RZ, UR4, PT ;  /* 0x00000004ff007c0c */ /* 0x000fc8000bf05070 */
[----:B------:R-:W-:-:S13]  /*21700*/  ISETP.NE.AND.EX P0, PT, RZ, UR5, PT, P0 ;  /* 0x00000005ff007c0c */ /* 0x000fda000bf05300 */
[----:B------:R-:W-:Y:S05]  /*21710*/  @!P0 BRA `(.L_x_687) ;  /* 0x0000000000188947 */ /* 0x000fea0003800000 */
[----:B0-----:R-:W0:Y:S01]  /*21720*/  LDC.64 R2, c[0x0][0xa08] ;  /* 0x00028200ff027b82 */ /* 0x001e220000000a00 */
[----:B------:R-:W-:Y:S01]  /*21730*/  ULDC.64 UR4, c[0x0][0x208] ;  /* 0x0000820000047ab9 */ /* 0x000fe20000000a00 */
[----:B0-----:R-:W-:-:S05]  /*21740*/  IMAD.WIDE R2, R33, 0x4, R2 ;  /* 0x0000000421027825 */ /* 0x001fca00078e0202 */
[----:B------:R-:W2:Y:S04]  /*21750*/  LDG.E R8, desc[UR4][R2.64] ;  /* 0x0000000402087981 */ /* 0x000ea8000c1e1900 */
[----:B------:R-:W2:Y:S02]  /*21760*/  LDG.E R7, desc[UR4][R2.64+0x4] ;  /* 0x0000040402077981 */ /* 0x000ea4000c1e1900 */
[----:B--2---:R-:W-:-:S07]  /*21770*/  IMAD.IADD R8, R7, 0x1, -R8 ;  /* 0x0000000107087824 */ /* 0x004fce00078e0a08 */
.L_x_687:
[----:B------:R-:W-:Y:S02]  /*21780*/  ULDC.64 UR4, c[0x0][0x208] ;  /* 0x0000820000047ab9 */ /* 0x000fe40000000a00 */
[----:B-1----:R-:W2:Y:S04]  /*21790*/  @P1 LDG.E R3, desc[UR4][R4.64] ;  /* 0x0000000404031981 */ /* 0x002ea8000c1e1900 */
[----:B0-----:R-:W2:Y:S01]  /*217a0*/  @P1 LDG.E R2, desc[UR4][R4.64+0x4] ;  /* 0x0000040404021981 */ /* 0x001ea2000c1e1900 */
[----:B------:R-:W-:Y:S01]  /*217b0*/  BSSY B0, `(.L_x_688) ;  /* 0x0000197000007945 */ /* 0x000fe20003800000 */
[----:B--2---:R-:W-:Y:S01]  /*217c0*/  @P1 IMAD.IADD R6, R2, 0x1, -R3 ;  /* 0x0000000102061824 */ /* 0x004fe200078e0a03 */
[----:B-----5:R-:W-:-:S05]  /*217d0*/  IADD3 R3, -R9, R8, RZ ;  /* 0x0000000809037210 */ /* 0x020fca0007ffe1ff */
[----:B------:R-:W-:-:S05]  /*217e0*/  IMAD.IADD R2, R3, 0x1, R6 ;  /* 0x0000000103027824 */ /* 0x000fca00078e0206 */
[----:B------:R0:W-:Y:S02]  /*217f0*/  STL [R1+0xc], R2 ;  /* 0x00000c0201007387 */ /* 0x0001e40000100800 */
[----:B0-----:R-:W-:-:S04]  /*21800*/  VIADD R2, R2, 0x4f ;  /* 0x0000004f02027836 */ /* 0x001fc80000000000 */
[----:B------:R-:W-:-:S05]  /*21810*/  IMAD.HI R2, R2, 0x66666667, RZ ;  /* 0x6666666702027827 */ /* 0x000fca00078e02ff */
[----:B------:R-:W-:-:S04]  /*21820*/  SHF.R.U32.HI R7, RZ, 0x1f, R2 ;  /* 0x0000001fff077819 */ /* 0x000fc80000011602 */
[----:B------:R-:W-:-:S05]  /*21830*/  LEA.HI.SX32 R4, R2, R7, 0x1b ;  /* 0x0000000702047211 */ /* 0x000fca00078fdaff */
[----:B------:R-:W-:Y:S01]  /*21840*/  IMAD R7, R4, 0x50, -R3 ;  /* 0x0000005004077824 */ /* 0x000fe200078e0a03 */
[----:B------:R-:W-:Y:S01]  /*21850*/  IADD3 R3, -R3, RZ, RZ ;  /* 0x000000ff03037210 */ /* 0x000fe20007ffe1ff */
[----:B------:R0:W-:Y:S03]  /*21860*/  STL [R1+0x2c], R4 ;  /* 0x00002c0401007387 */ /* 0x0001e60000100800 */
[----:B------:R-:W-:Y:S02]  /*21870*/  VIMNMX R7, R7, R6, PT ;  /* 0x0000000607077248 */ /* 0x000fe40003fe0100 */
[----:B0-----:R-:W-:-:S04]  /*21880*/  VIMNMX R4, RZ, R3, !PT ;  /* 0x00000003ff047248 */ /* 0x001fc80007fe0100 */
[----:B------:R-:W-:Y:S01]  /*21890*/  ISETP.GT.AND P0, PT, R7, R4, PT ;  /* 0x000000040700720c */ /* 0x000fe20003f04270 */
[----:B------:R-:W-:-:S05]  /*218a0*/  IMAD.WIDE.U32 R4, R4, -0x33333333, RZ ;  /* 0xcccccccd04047825 */ /* 0x000fca00078e00ff */
[----:B------:R-:W-:-:S05]  /*218b0*/  SHF.R.U32.HI R4, RZ, 0x6, R5 ;  /* 0x00000006ff047819 */ /* 0x000fca0000011605 */
[----:B------:R-:W-:Y:S02]  /*218c0*/  IMAD.MOV.U32 R3, RZ, RZ, R4 ;  /* 0x000000ffff037224 */ /* 0x000fe400078e0004 */
[----:B------:R-:W-:-:S04]  /*218d0*/  @P0 VIADD R2, R7, 0x4f ;  /* 0x0000004f07020836 */ /* 0x000fc80000000000 */
[----:B------:R-:W-:-:S05]  /*218e0*/  @P0 IMAD.HI R2, R2, 0x66666667, RZ ;  /* 0x6666666702020827 */ /* 0x000fca00078e02ff */
[----:B------:R-:W-:-:S04]  /*218f0*/  @P0 SHF.R.U32.HI R5, RZ, 0x1f, R2 ;  /* 0x0000001fff050819 */ /* 0x000fc80000011602 */
[----:B------:R-:W-:Y:S02]  /*21900*/  @P0 LEA.HI.SX32 R3, R2, R5, 0x1b ;  /* 0x0000000502030211 */ /* 0x000fe400078fdaff */
[----:B------:R-:W-:Y:S02]  /*21910*/  PLOP3.LUT P0, PT, PT, PT, PT, 0x80, 0x0 ;  /* 0x000000000000781c */ /* 0x000fe40003f0f070 */
[----:B------:R-:W-:-:S13]  /*21920*/  ISETP.GT.AND P2, PT, R3, R4, PT ;  /* 0x000000040300720c */ /* 0x000fda0003f44270 */
[----:B------:R-:W-:Y:S05]  /*21930*/  @!P2 BRA `(.L_x_689) ;  /* 0x0000001400f8a947 */ /* 0x000fea0003800000 */
[----:B------:R-:W-:Y:S01]  /*21940*/  UMOV UR4, 0xffffffff ;  /* 0xffffffff00047882 */ /* 0x000fe20000000000 */
[----:B------:R-:W-:Y:S02]  /*21950*/  SEL R2, R33, RZ, !P1 ;  /* 0x000000ff21027207 */ /* 0x000fe40004800000 */
[----:B------:R-:W-:Y:S05]  /*21960*/  BRA.DIV UR4, `(.L_x_690) ;  /* 0x0000007204347947 */ /* 0x000fea000b800000 */
[----:B------:R-:W0:Y:S02]  /*21970*/  S2R R5, SR_TID.X ;  /* 0x0000000000057919 */ /* 0x000e240000002100 */
[----:B0-----:R-:W-:-:S04]  /*21980*/  SHF.R.U32.HI R5, RZ, 0x5, R5 ;  /* 0x00000005ff057819 */ /* 0x001fc80000011605 */
[----:B------:R-:W-:-:S05]  /*21990*/  LOP3.LUT R5, R5, 0x3, RZ, 0xc0, !PT ;  /* 0x0000000305057812 */ /* 0x000fca00078ec0ff */
[----:B------:R0:W1:Y:S02]  /*219a0*/  SHFL.IDX PT, R14, R5, RZ, 0x1f ;  /* 0x00001fff050e7589 */ /* 0x00006400000e0000 */
.L_x_861:
[----:B-1----:R-:W-:Y:S02]  /*219b0*/  ISETP.NE.AND P0, PT, R14, RZ, PT ;  /* 0x000000ff0e00720c */ /* 0x002fe40003f05270 */
[----:B------:R-:W-:-:S11]  /*219c0*/  PLOP3.LUT P6, PT, PT, PT, PT, 0x8, 0x0 ;  /* 0x000000000000781c */ /* 0x000fd60003fce170 */
[----:B------:R-:W-:Y:S05]  /*219d0*/  @P0 BRA `(.L_x_691) ;  /* 0x00000000000c0947 */ /* 0x000fea0003800000 */
[----:B------:R-:W-:-:S03]  /*219e0*/  UMOV UR4, 0xffffffff ;  /* 0xffffffff00047882 */ /* 0x000fc60000000000 */
[----:B------:R-:W-:Y:S05]  /*219f0*/  BRA.DIV UR4, `(.L_x_692) ;  /* 0x0000007204447947 */ /* 0x000fea000b800000 */
[----:B------:R-:W-:-:S13]  /*21a00*/  ELECT P6, URZ, PT ;  /* 0x00000000003f782f */ /* 0x000fda00038c0000 */
.L_x_691:
[----:B0-----:R-:W2:Y:S01]  /*21a10*/  LDL R5, [R1+0x30] ;  /* 0x0000300001057983 */ /* 0x001ea20000100800 */
[----:B------:R-:W-:Y:S01]  /*21a20*/  BSSY B1, `(.L_x_693) ;  /* 0x0000008000017945 */ /* 0x000fe20003800000 */
[----:B--2---:R-:W-:-:S04]  /*21a30*/  IADD3 R5, R5, 0x1, RZ ;  /* 0x0000000105057810 */ /* 0x004fc80007ffe0ff */
[----:B------:R-:W-:-:S04]  /*21a40*/  LEA.HI R6, R5, R5, RZ, 0x1 ;  /* 0x0000000505067211 */ /* 0x000fc800078f08ff */
[----:B------:R-:W-:-:S05]  /*21a50*/  LOP3.LUT R6, R6, 0xfffffffe, RZ, 0xc0, !PT ;  /* 0xfffffffe06067812 */ /* 0x000fca00078ec0ff */
[----:B------:R-:W-:-:S05]  /*21a60*/  IMAD.IADD R5, R5, 0x1, -R6 ;  /* 0x0000000105057824 */ /* 0x000fca00078e0a06 */
[----:B------:R-:W-:-:S04]  /*21a70*/  SHF.L.U32 R5, R5, 0x1f, RZ ;  /* 0x0000001f05057819 */ /* 0x000fc800000006ff */
[----:B------:R-:W0:Y:S02]  /*21a80*/  SYNCS.PHASECHK.TRANS64.TRYWAIT P0, [R22+URZ+0x38820], R5 ;  /* 0x03882005160075a7 */ /* 0x000e24000800017f */
[----:B0-----:R-:W-:Y:S05]  /*21a90*/  @!P0 BRA `(.L_x_694) ;  /* 0x00000070003c8947 */ /* 0x001fea0003800000 */
.L_x_864:
[----:B------:R-:W-:Y:S05]  /*21aa0*/  BSYNC B1 ;  /* 0x0000000000017941 */ /* 0x000fea0003800000 */
.L_x_693:
[----:B------:R-:W-:Y:S04]  /*21ab0*/  BSSY B1, `(.L_x_695) ;  /* 0x00000aa000017945 */ /* 0x000fe80003800000 */
[----:B------:R-:W-:Y:S05]  /*21ac0*/  @!P6 BRA `(.L_x_696) ;  /* 0x0000000800a0e947 */ /* 0x000fea0003800000 */
[----:B------:R-:W-:Y:S01]  /*21ad0*/  IMAD R9, R28, 0x8, R22 ;  /* 0x000000081c097824 */ /* 0x000fe200078e0216 */
[----:B------:R-:W-:Y:S01]  /*21ae0*/  SHF.L.U32 R8, R30, 0x1f, RZ ;  /* 0x0000001f1e087819 */ /* 0x000fe200000006ff */
[----:B------:R-:W1:Y:S01]  /*21af0*/  S2R R6, SR_TID.X ;  /* 0x0000000000067919 */ /* 0x000e620000002100 */
[----:B------:R-:W-:Y:S02]  /*21b00*/  BSSY B2, `(.L_x_697) ;  /* 0x0000005000027945 */ /* 0x000fe40003800000 */
[----:B------:R-:W2:Y:S01]  /*21b10*/  SYNCS.PHASECHK.TRANS64.TRYWAIT P0, [R9+URZ+0x388a0], R8 ;  /* 0x0388a008090075a7 */ /* 0x000ea2000800017f */
[----:B-1----:R-:W-:-:S04]  /*21b20*/  LOP3.LUT R6, R6, 0x7f, RZ, 0xc0, !PT ;  /* 0x0000007f06067812 */ /* 0x002fc800078ec0ff */
[----:B------:R-:W-:Y:S01]  /*21b30*/  ISETP.NE.AND P1, PT, R6, RZ, PT ;  /* 0x000000ff0600720c */ /* 0x000fe20003f25270 */
[----:B--2---:R-:W-:-:S12]  /*21b40*/  @!P0 BRA `(.L_x_698) ;  /* 0x0000007000248947 */ /* 0x004fd80003800000 */
.L_x_865:
[----:B------:R-:W-:Y:S05]  /*21b50*/  BSYNC B2 ;  /* 0x0000000000027941 */ /* 0x000fea0003800000 */
.L_x_697:
[----:B------:R-:W-:Y:S04]  /*21b60*/  BSSY B2, `(.L_x_699) ;  /* 0x0000009000027945 */ /* 0x000fe80003800000 */
[----:B------:R-:W-:Y:S05]  /*21b70*/  @P1 BRA `(.L_x_700) ;  /* 0x00000000001c1947 */ /* 0x000fea0003800000 */
[----:B------:R-:W2:Y:S01]  /*21b80*/  S2R R6, SR_TID.X ;  /* 0x0000000000067919 */ /* 0x000ea20000002100 */
[----:B0-----:R-:W-:-:S04]  /*21b90*/  MOV R5, 0xa000 ;  /* 0x0000a00000057802 */ /* 0x001fc80000000f00 */
[----:B------:R3:W-:Y:S01]  /*21ba0*/  SYNCS.ARRIVE.TRANS64 RZ, [R9+URZ+0x38890], R5 ;  /* 0x0388900509ff79a7 */ /* 0x0007e2000800003f */
[----:B--2---:R-:W-:-:S04]  /*21bb0*/  LOP3.LUT R6, R6, 0x1f, RZ, 0xc0, !PT ;  /* 0x0000001f06067812 */ /* 0x004fc800078ec0ff */
[----:B------:R-:W-:-:S13]  /*21bc0*/  ISETP.NE.AND P0, PT, R6, RZ, PT ;  /* 0x000000ff0600720c */ /* 0x000fda0003f05270 */
[----:B---3--:R-:W-:Y:S05]  /*21bd0*/  @!P0 BRA `(.L_x_700) ;  /* 0x0000000000048947 */ /* 0x008fea0003800000 */
[----:B------:R-:W-:Y:S01]  /*21be0*/  BPT.TRAP 0x1 ;  /* 0x000000040000795c */ /* 0x000fe20000300000 */
.L_x_700:
[----:B------:R-:W-:Y:S05]  /*21bf0*/  BSYNC B2 ;  /* 0x0000000000027941 */ /* 0x000fea0003800000 */
.L_x_699:
[----:B------:R-:W-:Y:S01]  /*21c00*/  IMAD.MOV.U32 R15, RZ, RZ, RZ ;  /* 0x000000ffff0f7224 */ /* 0x000fe200078e00ff */
[----:B------:R-:W-:Y:S01]  /*21c10*/  UIADD3 UR4, UP0, UR38, 0x570, URZ ;  /* 0x0000057026047890 */ /* 0x000fe2000ff1e03f */
[----:B------:R-:W-:Y:S01]  /*21c20*/  IMAD R6, R3, 0x50, R0 ;  /* 0x0000005003067824 */ /* 0x000fe200078e0200 */
[----:B------:R-:W-:Y:S01]  /*21c30*/  PLOP3.LUT P0, PT, PT, PT, PT, 0x80, 0x0 ;  /* 0x000000000000781c */ /* 0x000fe20003f0f070 */
[----:B------:R-:W-:Y:S01]  /*21c40*/  IMAD R7, R28, 0xa000, R22 ;  /* 0x0000a0001c077824 */ /* 0x000fe200078e0216 */
[----:B------:R-:W-:Y:S01]  /*21c50*/  R2UR UR10, R15 ;  /* 0x000000000f0a72ca */ /* 0x000fe200000e0000 */
[----:B------:R-:W-:Y:S01]  /*21c60*/  VIADD R6, R6, 0xffffffb0 ;  /* 0xffffffb006067836 */ /* 0x000fe20000000000 */
[----:B0-----:R-:W-:Y:S01]  /*21c70*/  IADD3 R5, R9, 0x38890, RZ ;  /* 0x0003889009057810 */ /* 0x001fe20007ffe0ff */
[----:B------:R-:W-:Y:S01]  /*21c80*/  VIADD R10, R7, 0x24400 ;  /* 0x00024400070a7836 */ /* 0x000fe20000000000 */
[----:B------:R-:W-:Y:S01]  /*21c90*/  UIADD3.X UR5, URZ, UR39, URZ, UP0, !UPT ;  /* 0x000000273f057290 */ /* 0x000fe200087fe43f */
[----:B------:R-:W-:Y:S01]  /*21ca0*/  UMOV UR6, 0x0 ;  /* 0x0000000000067882 */ /* 0x000fe20000000000 */
[----:B------:R-:W-:-:S10]  /*21cb0*/  UMOV UR7, 0x12f00000 ;  /* 0x12f0000000077882 */ /* 0x000fd40000000000 */
.L_x_701:
[----:B------:R-:W-:-:S13]  /*21cc0*/  @P0 ELECT P2, URZ, PT ;  /* 0x00000000003f082f */ /* 0x000fda0003840000 */
[----:B------:R-:W-:Y:S02]  /*21cd0*/  @P2 R2UR UR13, R2 ;  /* 0x00000000020d22ca */ /* 0x000fe400000e0000 */
[----:B------:R-:W-:Y:S02]  /*21ce0*/  @P2 R2UR UR12, R18 ;  /* 0x00000000120c22ca */ /* 0x000fe400000e0000 */
[----:B------:R-:W-:Y:S02]  /*21cf0*/  @P2 R2UR UR11, R6 ;  /* 0x00000000060b22ca */ /* 0x000fe400000e0000 */
[----:B------:R-:W-:Y:S02]  /*21d00*/  @P2 R2UR UR9, R5 ;  /* 0x00000000050922ca */ /* 0x000fe400000e0000 */
[----:B------:R-:W-:Y:S02]  /*21d10*/  @P2 R2UR UR8, R10 ;  /* 0x000000000a0822ca */ /* 0x000fe400000e0000 */
[----:B------:R-:W-:-:S02]  /*21d20*/  @P2 PLOP3.LUT P0, PT, P2, PT, PT, 0x8, 0x0 ;  /* 0x000000000000281c */ /* 0x000fc4000170e170 */
[----:B------:R-:W-:-:S09]  /*21d30*/  PLOP3.LUT P2, PT, PT, PT, PT, 0x8, 0x0 ;  /* 0x000000000000781c */ /* 0x000fd20003f4e170 */
[----:B------:R0:W-:Y:S02]  /*21d40*/  UTMALDG.4D [UR8], [UR4], desc[UR6] ;  /* 0x00000608040075b4 */ /* 0x0001e40008019000 */
[----:B0-----:R-:W-:Y:S05]  /*21d50*/  @P0 BRA.U.ANY `(.L_x_701) ;  /* 0xfffffffd00d80947 */ /* 0x001fea000393ffff */
[----:B------:R-:W-:Y:S01]  /*21d60*/  IMAD.MOV.U32 R14, RZ, RZ, 0x40 ;  /* 0x00000040ff0e7424 */ /* 0x000fe200078e00ff */
[----:B------:R-:W-:Y:S01]  /*21d70*/  PLOP3.LUT P0, PT, PT, PT, PT, 0x80, 0x0 ;  /* 0x000000000000781c */ /* 0x000fe20003f0f070 */
[----:B------:R-:W-:Y:S01]  /*21d80*/  UMOV UR6, 0x0 ;  /* 0x0000000000067882 */ /* 0x000fe20000000000 */
[----:B------:R-:W-:Y:S01]  /*21d90*/  IADD3 R10, R7, 0x26c00, RZ ;  /* 0x00026c00070a7810 */ /* 0x000fe20007ffe0ff */
[----:B------:R-:W-:Y:S01]  /*21da0*/  UMOV UR7, 0x12f00000 ;  /* 0x12f0000000077882 */ /* 0x000fe20000000000 */
[----:B------:R-:W-:-:S15]  /*21db0*/  R2UR UR10, R14 ;  /* 0x000000000e0a72ca */ /* 0x000fde00000e0000 */
.L_x_702:
        /* <DEDUP_REMOVED lines=12> */
[----:B------:R-:W-:Y:S01]  /*21e80*/  VIADD R10, R7, 0x29400 ;  /* 0x00029400070a7836 */ /* 0x000fe20000000000 */
[----:B------:R-:W-:Y:S01]  /*21e90*/  UMOV UR6, 0x0 ;  /* 0x0000000000067882 */ /* 0x000fe20000000000 */
[----:B------:R-:W-:Y:S01]  /*21ea0*/  UMOV UR7, 0x12f00000 ;  /* 0x12f0000000077882 */ /* 0x000fe20000000000 */
[----:B------:R-:W-:-:S15]  /*21eb0*/  R2UR UR10, R13 ;  /* 0x000000000d0a72ca */ /* 0x000fde00000e0000 */
.L_x_703:
        /* <DEDUP_REMOVED lines=10> */
[----:B------:R-:W-:Y:S01]  /*21f60*/  MOV R12, 0xc0 ;  /* 0x000000c0000c7802 */ /* 0x000fe20000000f00 */
[----:B------:R-:W-:Y:S01]  /*21f70*/  VIADD R10, R7, 0x2bc00 ;  /* 0x0002bc00070a7836 */ /* 0x000fe20000000000 */
[----:B------:R-:W-:Y:S01]  /*21f80*/  PLOP3.LUT P0, PT, PT, PT, PT, 0x80, 0x0 ;  /* 0x000000000000781c */ /* 0x000fe20003f0f070 */
[----:B------:R-:W-:Y:S01]  /*21f90*/  UMOV UR6, 0x0 ;  /* 0x0000000000067882 */ /* 0x000fe20000000000 */
[----:B------:R-:W-:Y:S01]  /*21fa0*/  R2UR UR10, R12 ;  /* 0x000000000c0a72ca */ /* 0x000fe200000e0000 */
[----:B------:R-:W-:-:S14]  /*21fb0*/  UMOV UR7, 0x12f00000 ;  /* 0x12f0000000077882 */ /* 0x000fdc0000000000 */
.L_x_704:
        /* <DEDUP_REMOVED lines=10> */
[----:B------:R-:W0:Y:S01]  /*22060*/  SYNCS.PHASECHK.TRANS64.TRYWAIT P0, [R9+URZ+0x388c0], R8 ;  /* 0x0388c008090075a7 */ /* 0x000e22000800017f */
[----:B------:R-:W-:Y:S04]  /*22070*/  BSSY B2, `(.L_x_705) ;  /* 0x0000002000027945 */ /* 0x000fe80003800000 */
[----:B0-----:R-:W-:Y:S05]  /*22080*/  @!P0 BRA `(.L_x_706) ;  /* 0x0000006800e88947 */ /* 0x001fea0003800000 */
.L_x_866:
[----:B------:R-:W-:Y:S05]  /*22090*/  BSYNC B2 ;  /* 0x0000000000027941 */ /* 0x000fea0003800000 */
.L_x_705:
[----:B------:R-:W-:Y:S01]  /*220a0*/  BSSY B2, `(.L_x_707) ;  /* 0x000000b000027945 */ /* 0x000fe20003800000 */
[----:B------:R-:W-:Y:S01]  /*220b0*/  IMAD.MOV.U32 R10, RZ, RZ, 0x0 ;  /* 0x00000000ff0a7424 */ /* 0x000fe200078e00ff */
[----:B------:R-:W-:Y:S02]  /*220c0*/  MOV R11, 0x12f00000 ;  /* 0x12f00000000b7802 */ /* 0x000fe40000000f00 */
[----:B------:R-:W-:Y:S05]  /*220d0*/  @P1 BRA `(.L_x_708) ;  /* 0x00000000001c1947 */ /* 0x000fea0003800000 */
[----:B------:R-:W2:Y:S01]  /*220e0*/  S2R R20, SR_TID.X ;  /* 0x0000000000147919 */ /* 0x000ea20000002100 */
[----:B------:R-:W-:-:S04]  /*220f0*/  IMAD.MOV.U32 R5, RZ, RZ, 0xa000 ;  /* 0x0000a000ff057424 */ /* 0x000fc800078e00ff */
[----:B------:R3:W-:Y:S01]  /*22100*/  SYNCS.ARRIVE.TRANS64 RZ, [R9+URZ+0x388b0], R5 ;  /* 0x0388b00509ff79a7 */ /* 0x0007e2000800003f */
[----:B--2---:R-:W-:-:S04]  /*22110*/  LOP3.LUT R20, R20, 0x1f, RZ, 0xc0, !PT ;  /* 0x0000001f14147812 */ /* 0x004fc800078ec0ff */
[----:B------:R-:W-:-:S13]  /*22120*/  ISETP.NE.AND P0, PT, R20, RZ, PT ;  /* 0x000000ff1400720c */ /* 0x000fda0003f05270 */
[----:B---3--:R-:W-:Y:S05]  /*22130*/  @!P0 BRA `(.L_x_708) ;  /* 0x0000000000048947 */ /* 0x008fea0003800000 */
[----:B------:R-:W-:Y:S01]  /*22140*/  BPT.TRAP 0x1 ;  /* 0x000000040000795c */ /* 0x000fe20000300000 */
.L_x_708:
[----:B------:R-:W-:Y:S05]  /*22150*/  BSYNC B2 ;  /* 0x0000000000027941 */ /* 0x000fea0003800000 */
.L_x_707:
[----:B------:R-:W-:Y:S01]  /*22160*/  R2UR UR10, R15 ;  /* 0x000000000f0a72ca */ /* 0x000fe200000e0000 */
[----:B------:R-:W-:Y:S01]  /*22170*/  UIADD3 UR4, UP0, UR38, 0x670, URZ ;  /* 0x0000067026047890 */ /* 0x000fe2000ff1e03f */
[----:B------:R-:W-:Y:S01]  /*22180*/  R2UR UR6, R10 ;  /* 0x000000000a0672ca */ /* 0x000fe200000e0000 */
[----:B01----:R-:W-:Y:S01]  /*22190*/  VIADD R9, R9, 0x388b0 ;  /* 0x000388b009097836 */ /* 0x003fe20000000000 */
[----:B------:R-:W-:Y:S01]  /*221a0*/  R2UR UR7, R11 ;  /* 0x000000000b0772ca */ /* 0x000fe200000e0000 */
[----:B------:R-:W-:Y:S01]  /*221b0*/  UIADD3.X UR5, URZ, UR39, URZ, UP0, !UPT ;  /* 0x000000273f057290 */ /* 0x000fe200087fe43f */
[----:B------:R-:W-:Y:S02]  /*221c0*/  PLOP3.LUT P0, PT, PT, PT, PT, 0x80, 0x0 ;  /* 0x000000000000781c */ /* 0x000fe40003f0f070 */
[----:B------:R-:W-:-:S11]  /*221d0*/  IADD3 R5, R7, 0x400, RZ ;  /* 0x0000040007057810 */ /* 0x000fd60007ffe0ff */
.L_x_709:
        /* <DEDUP_REMOVED lines=10> */
[----:B------:R-:W-:Y:S01]  /*22280*/  R2UR UR10, R14 ;  /* 0x000000000e0a72ca */ /* 0x000fe200000e0000 */
[----:B------:R-:W-:Y:S01]  /*22290*/  VIADD R5, R7, 0x2c00 ;  /* 0x00002c0007057836 */ /* 0x000fe20000000000 */
[----:B------:R-:W-:Y:S02]  /*222a0*/  R2UR UR6, R10 ;  /* 0x000000000a0672ca */ /* 0x000fe400000e0000 */
[----:B------:R-:W-:Y:S02]  /*222b0*/  R2UR UR7, R11 ;  /* 0x000000000b0772ca */ /* 0x000fe400000e0000 */
[----:B------:R-:W-:-:S13]  /*222c0*/  PLOP3.LUT P0, PT, PT, PT, PT, 0x80, 0x0 ;  /* 0x000000000000781c */ /* 0x000fda0003f0f070 */
.L_x_710:
        /* <DEDUP_REMOVED lines=15> */
.L_x_711:
        /* <DEDUP_REMOVED lines=10> */
[----:B------:R-:W-:Y:S02]  /*22460*/  R2UR UR10, R12 ;  /* 0x000000000c0a72ca */ /* 0x000fe400000e0000 */
[----:B------:R-:W-:Y:S02]  /*22470*/  R2UR UR6, R10 ;  /* 0x000000000a0672ca */ /* 0x000fe400000e0000 */
[----:B------:R-:W-:Y:S02]  /*22480*/  R2UR UR7, R11 ;  /* 0x000000000b0772ca */ /* 0x000fe400000e0000 */
[----:B------:R-:W-:Y:S02]  /*22490*/  PLOP3.LUT P0, PT, PT, PT, PT, 0x80, 0x0 ;  /* 0x000000000000781c */ /* 0x000fe40003f0f070 */
[----:B------:R-:W-:-:S11]  /*224a0*/  IADD3 R7, R7, 0x7c00, RZ ;  /* 0x00007c0007077810 */ /* 0x000fd60007ffe0ff */
.L_x_712:
        /* <DEDUP_REMOVED lines=9> */
[----:B-1----:R-:W-:Y:S05]  /*22540*/  @P0 BRA.U.ANY `(.L_x_712) ;  /* 0xfffffffd00d80947 */ /* 0x002fea000393ffff */
.L_x_696:
[----:B------:R-:W-:Y:S05]  /*22550*/  BSYNC B1 ;  /* 0x0000000000017941 */ /* 0x000fea0003800000 */
.L_x_695:
[----:B------:R-:W-:Y:S01]  /*22560*/  VIADD R9, R3, 0xfffffffe ;  /* 0xfffffffe03097836 */ /* 0x000fe20000000000 */
[----:B------:R-:W-:Y:S01]  /*22570*/  PLOP3.LUT P0, PT, PT, PT, PT, 0x8, 0x0 ;  /* 0x000000000000781c */ /* 0x000fe20003f0e170 */
[----:B------:R-:W-:-:S03]  /*22580*/  VIADD R28, R28, 0x1 ;  /* 0x000000011c1c7836 */ /* 0x000fc60000000000 */
[----:B------:R-:W-:Y:S02]  /*22590*/  ISETP.GE.AND P2, PT, R9, R4, PT ;  /* 0x000000040900720c */ /* 0x000fe40003f46270 */
[----:B------:R-:W-:-:S04]  /*225a0*/  ISETP.NE.AND P1, PT, R28, 0x2, PT ;  /* 0x000000021c00780c */ /* 0x000fc80003f25270 */
[----:B------:R-:W-:Y:S02]  /*225b0*/  SEL R3, RZ, 0x1, P1 ;  /* 0x00000001ff037807 */ /* 0x000fe40000800000 */
[----:B------:R-:W-:Y:S02]  /*225c0*/  SEL R28, R28, RZ, P1 ;  /* 0x000000ff1c1c7207 */ /* 0x000fe40000800000 */
[----:B------:R-:W-:-:S03]  /*225d0*/  LOP3.LUT R30, R30, R3, RZ, 0x3c, !PT ;  /* 0x000000031e1e7212 */ /* 0x000fc600078e3cff */
[----:B------:R-:W-:Y:S05]  /*225e0*/  @!P2 BRA `(.L_x_689) ;  /* 0x0000000800cca947 */ /* 0x000fea0003800000 */
.L_x_731:
[----:B------:R-:W-:Y:S05]  /*225f0*/  YIELD ;  /* 0x0000000000007946 */ /* 0x000fea0003800000 */
[----:B------:R-:W-:Y:S04]  /*22600*/  BSSY B1, `(.L_x_713) ;  /* 0x00000a9000017945 */ /* 0x000fe80003800000 */
[----:B------:R-:W-:Y:S05]  /*22610*/  @!P6 BRA `(.L_x_714) ;  /* 0x00000008009ce947 */ /* 0x000fea0003800000 */
[----:B------:R-:W-:Y:S01]  /*22620*/  LEA R8, R28, R22, 0x3 ;  /* 0x000000161c087211 */ /* 0x000fe200078e18ff */
[----:B------:R-:W1:Y:S01]  /*22630*/  S2R R3, SR_TID.X ;  /* 0x0000000000037919 */ /* 0x000e620000002100 */
[----:B------:R-:W-:Y:S01]  /*22640*/  SHF.L.U32 R7, R30, 0x1f, RZ ;  /* 0x0000001f1e077819 */ /* 0x000fe200000006ff */
[----:B------:R-:W-:Y:S03]  /*22650*/  BSSY B2, `(.L_x_715) ;  /* 0x0000005000027945 */ /* 0x000fe60003800000 */
[----:B------:R-:W2:Y:S01]  /*22660*/  SYNCS.PHASECHK.TRANS64.TRYWAIT P1, [R8+URZ+0x388a0], R7 ;  /* 0x0388a007080075a7 */ /* 0x000ea2000802017f */
[----:B-1----:R-:W-:-:S04]  /*22670*/  LOP3.LUT R3, R3, 0x7f, RZ, 0xc0, !PT ;  /* 0x0000007f03037812 */ /* 0x002fc800078ec0ff */
[----:B------:R-:W-:Y:S01]  /*22680*/  ISETP.NE.AND P2, PT, R3, RZ, PT ;  /* 0x000000ff0300720c */ /* 0x000fe20003f45270 */
[----:B--2---:R-:W-:-:S12]  /*22690*/  @!P1 BRA `(.L_x_716) ;  /* 0x0000006400789947 */ /* 0x004fd80003800000 */
.L_x_867:
[----:B------:R-:W-:Y:S05]  /*226a0*/  BSYNC B2 ;  /* 0x0000000000027941 */ /* 0x000fea0003800000 */
.L_x_715:
[----:B------:R-:W-:Y:S04]  /*226b0*/  BSSY B2, `(.L_x_717) ;  /* 0x0000009000027945 */ /* 0x000fe80003800000 */
[----:B------:R-:W-:Y:S05]  /*226c0*/  @P2 BRA `(.L_x_718) ;  /* 0x00000000001c2947 */ /* 0x000fea0003800000 */
[----:B0-----:R-:W0:Y:S01]  /*226d0*/  S2R R5, SR_TID.X ;  /* 0x0000000000057919 */ /* 0x001e220000002100 */
[----:B------:R-:W-:-:S04]  /*226e0*/  IMAD.MOV.U32 R3, RZ, RZ, 0xa000 ;  /* 0x0000a000ff037424 */ /* 0x000fc800078e00ff */
[----:B------:R2:W-:Y:S01]  /*226f0*/  SYNCS.ARRIVE.TRANS64 RZ, [R8+URZ+0x38890], R3 ;  /* 0x0388900308ff79a7 */ /* 0x0005e2000800003f */
[----:B0-----:R-:W-:-:S04]  /*22700*/  LOP3.LUT R5, R5, 0x1f, RZ, 0xc0, !PT ;  /* 0x0000001f05057812 */ /* 0x001fc800078ec0ff */
[----:B------:R-:W-:-:S13]  /*22710*/  ISETP.NE.AND P1, PT, R5, RZ, PT ;  /* 0x000000ff0500720c */ /* 0x000fda0003f25270 */
[----:B--2---:R-:W-:Y:S05]  /*22720*/  @!P1 BRA `(.L_x_718) ;  /* 0x0000000000049947 */ /* 0x004fea0003800000 */
[----:B------:R-:W-:Y:S01]  /*22730*/  BPT.TRAP 0x1 ;  /* 0x000000040000795c */ /* 0x000fe20000300000 */
.L_x_718:
[----:B------:R-:W-:Y:S05]  /*22740*/  BSYNC B2 ;  /* 0x0000000000027941 */ /* 0x000fea0003800000 */
.L_x_717:
[----:B------:R-:W-:Y:S01]  /*22750*/  IMAD.MOV.U32 R12, RZ, RZ, RZ ;  /* 0x000000ffff0c7224 */ /* 0x000fe200078e00ff */
[----:B------:R-:W-:Y:S01]  /*22760*/  UIADD3 UR4, UP0, UR38, 0x570, URZ ;  /* 0x0000057026047890 */ /* 0x000fe2000ff1e03f */
[----:B------:R-:W-:Y:S01]  /*22770*/  IMAD R6, R28, 0xa000, R22 ;  /* 0x0000a0001c067824 */ /* 0x000fe200078e0216 */
[----:B------:R-:W-:Y:S01]  /*22780*/  PLOP3.LUT P1, PT, PT, PT, PT, 0x80, 0x0 ;  /* 0x000000000000781c */ /* 0x000fe20003f2f070 */
[----:B0-----:R-:W-:Y:S01]  /*22790*/  IMAD R5, R9, 0x50, R0 ;  /* 0x0000005009057824 */ /* 0x001fe200078e0200 */
[----:B------:R-:W-:Y:S01]  /*227a0*/  R2UR UR10, R12 ;  /* 0x000000000c0a72ca */ /* 0x000fe200000e0000 */
[----:B------:R-:W-:Y:S01]  /*227b0*/  VIADD R10, R6, 0x24400 ;  /* 0x00024400060a7836 */ /* 0x000fe20000000000 */
[----:B------:R-:W-:Y:S01]  /*227c0*/  IADD3 R3, R8, 0x38890, RZ ;  /* 0x0003889008037810 */ /* 0x000fe20007ffe0ff */
[----:B------:R-:W-:Y:S01]  /*227d0*/  UIADD3.X UR5, URZ, UR39, URZ, UP0, !UPT ;  /* 0x000000273f057290 */ /* 0x000fe200087fe43f */
[----:B------:R-:W-:Y:S01]  /*227e0*/  UMOV UR6, 0x0 ;  /* 0x0000000000067882 */ /* 0x000fe20000000000 */
[----:B------:R-:W-:-:S10]  /*227f0*/  UMOV UR7, 0x12f00000 ;  /* 0x12f0000000077882 */ /* 0x000fd40000000000 */
.L_x_719:
        /* <DEDUP_REMOVED lines=16> */
.L_x_720:
        /* <DEDUP_REMOVED lines=16> */
.L_x_721:
        /* <DEDUP_REMOVED lines=16> */
.L_x_722:
        /* <DEDUP_REMOVED lines=13> */
.L_x_868:
[----:B------:R-:W-:Y:S05]  /*22bd0*/  BSYNC B2 ;  /* 0x0000000000027941 */ /* 0x000fea0003800000 */
.L_x_723:
        /* <DEDUP_REMOVED lines=11> */
.L_x_726:
[----:B------:R-:W-:Y:S05]  /*22c90*/  BSYNC B2 ;  /* 0x0000000000027941 */ /* 0x000fea0003800000 */
.L_x_725:
        /* <DEDUP_REMOVED lines=8> */
.L_x_727:
        /* <DEDUP_REMOVED lines=15> */
.L_x_728:
        /* <DEDUP_REMOVED lines=15> */
.L_x_729:
        /* <DEDUP_REMOVED lines=15> */
.L_x_730:
        /* <DEDUP_REMOVED lines=10> */
.L_x_714:
[----:B------:R-:W-:Y:S05]  /*23090*/  BSYNC B1 ;  /* 0x0000000000017941 */ /* 0x000fea0003800000 */
.L_x_713:
[C---:B------:R-:W-:Y:S01]  /*230a0*/  ISETP.GT.AND P2, PT, R9.reuse, R4, PT ;  /* 0x000000040900720c */ /* 0x040fe20003f44270 */
[----:B------:R-:W-:Y:S02]  /*230b0*/  VIADD R28, R28, 0x1 ;  /* 0x000000011c1c7836 */ /* 0x000fe40000000000 */
[----:B------:R-:W-:-:S03]  /*230c0*/  VIADD R9, R9, 0xffffffff ;  /* 0xffffffff09097836 */ /* 0x000fc60000000000 */
[----:B------:R-:W-:-:S04]  /*230d0*/  ISETP.NE.AND P1, PT, R28, 0x2, PT ;  /* 0x000000021c00780c */ /* 0x000fc80003f25270 */
[----:B------:R-:W-:Y:S02]  /*230e0*/  SEL R3, RZ, 0x1, P1 ;  /* 0x00000001ff037807 */ /* 0x000fe40000800000 */
[----:B------:R-:W-:Y:S02]  /*230f0*/  SEL R28, R28, RZ, P1 ;  /* 0x000000ff1c1c7207 */ /* 0x000fe40000800000 */
[----:B------:R-:W-:Y:S01]  /*23100*/  LOP3.LUT R30, R30, R3, RZ, 0x3c, !PT ;  /* 0x000000031e1e7212 */ /* 0x000fe200078e3cff */
[----:B------:R-:W-:Y:S06]  /*23110*/  @P2 BRA `(.L_x_731) ;  /* 0xfffffff400342947 */ /* 0x000fec000383ffff */
.L_x_689:
[----:B------:R-:W-:Y:S05]  /*23120*/  BSYNC B0 ;  /* 0x0000000000007941 */ /* 0x000fea0003800000 */
.L_x_688:
[----:B------:R-:W2:Y:S01]  /*23130*/  LDL R32, [R1+0xc] ;  /* 0x00000c0001207983 */ /* 0x000ea20000100800 */
[----:B------:R-:W-:Y:S05]  /*23140*/  @!P0 WARPSYNC.ALL ;  /* 0x0000000000008948 */ /* 0x000fea0003800000 */
[----:B------:R-:W-:Y:S06]  /*23150*/  @!P0 BAR.SYNC.DEFER_BLOCKING 0xc, 0x180 ;  /* 0x0306000000008b1d */ /* 0x000fec0000010000 */
[----:B------:R-:W-:Y:S01]  /*23160*/  BSSY B7, `(.L_x_732) ;  /* 0x000039d000077945 */ /* 0x000fe20003800000 */
[----:B--2---:R-:W-:-:S13]  /*23170*/  ISETP.GT.AND P0, PT, R32, RZ, PT ;  /* 0x000000ff2000720c */ /* 0x004fda0003f04270 */
[----:B------:R-:W-:Y:S05]  /*23180*/  @P0 BRA `(.L_x_733) ;  /* 0x0000000000480947 */ /* 0x000fea0003800000 */
[----:B------:R-:W1:Y:S02]  /*23190*/  S2R R3, SR_TID.X ;  /* 0x0000000000037919 */ /* 0x000e640000002100 */
[----:B-1----:R-:W-:-:S04]  /*231a0*/  LOP3.LUT R3, R3, 0x7f, RZ, 0xc0, !PT ;  /* 0x0000007f03037812 */ /* 0x002fc800078ec0ff */
[----:B------:R-:W-:-:S13]  /*231b0*/  ISETP.NE.AND P0, PT, R3, RZ, PT ;  /* 0x000000ff0300720c */ /* 0x000fda0003f05270 */
[----:B------:R-:W-:Y:S05]  /*231c0*/  @P0 BRA `(.L_x_734) ;  /* 0x0000003800580947 */ /* 0x000fea0003800000 */
[----:B0-----:R-:W0:Y:S01]  /*231d0*/  S2R R5, SR_LANEID ;  /* 0x0000000000057919 */ /* 0x001e220000000000 */
[----:B------:R-:W-:Y:S01]  /*231e0*/  VOTEU.ANY UR4, UPT, PT ;  /* 0x0000000000047886 */ /* 0x000fe200038e0100 */
[----:B------:R-:W1:Y:S01]  /*231f0*/  LDC.64 R2, c[0x0][0xc60] ;  /* 0x00031800ff027b82 */ /* 0x000e620000000a00 */
[----:B------:R-:W0:Y:S01]  /*23200*/  FLO.U32 R0, UR4 ;  /* 0x0000000400007d00 */ /* 0x000e2200080e0000 */
[----:B------:R-:W-:Y:S01]  /*23210*/  ULDC.64 UR6, c[0x0][0x208] ;  /* 0x0000820000067ab9 */ /* 0x000fe20000000a00 */
[----:B0-----:R-:W-:-:S06]  /*23220*/  ISETP.EQ.U32.AND P0, PT, R0, R5, PT ;  /* 0x000000050000720c */ /* 0x001fcc0003f02070 */
[----:B------:R-:W1:Y:S07]  /*23230*/  POPC R5, UR4 ;  /* 0x0000000400057d09 */ /* 0x000e6e0008000000 */
[----:B-1----:R-:W2:Y:S01]  /*23240*/  @P0 ATOMG.E.ADD.STRONG.GPU PT, R3, desc[UR6][R2.64], R5 ;  /* 0x00000005020309a8 */ /* 0x002ea200081ee1c6 */
[----:B------:R-:W0:Y:S02]  /*23250*/  S2R R4, SR_LTMASK ;  /* 0x0000000000047919 */ /* 0x000e240000003900 */
[----:B0-----:R-:W-:-:S04]  /*23260*/  LOP3.LUT R4, R4, UR4, RZ, 0xc0, !PT ;  /* 0x0000000404047c12 */ /* 0x001fc8000f8ec0ff */
[----:B------:R-:W0:Y:S01]  /*23270*/  POPC R7, R4 ;  /* 0x0000000400077309 */ /* 0x000e220000000000 */
[----:B--2---:R-:W0:Y:S02]  /*23280*/  SHFL.IDX PT, R0, R3, R0, 0x1f ;  /* 0x00001f0003007589 */ /* 0x004e2400000e0000 */
[----:B0-----:R-:W-:Y:S01]  /*23290*/  IADD3 R16, R0, UR36, R7 ;  /* 0x0000002400107c10 */ /* 0x001fe2000fffe007 */
[----:B------:R-:W-:Y:S06]  /*232a0*/  BRA `(.L_x_734) ;  /* 0x0000003800207947 */ /* 0x000fec0003800000 */
.L_x_733:
[----:B------:R-:W-:Y:S01]  /*232b0*/  IADD3 R0, R22, 0x24400, RZ ;  /* 0x0002440016007810 */ /* 0x000fe20007ffe0ff */
[----:B------:R-:W-:Y:S03]  /*232c0*/  BSSY B6, `(.L_x_735) ;  /* 0x0000013000067945 */ /* 0x000fe60003800000 */
[----:B------:R-:W-:-:S13]  /*232d0*/  LOP3.LUT P0, RZ, R0, 0x3ff, RZ, 0xc0, !PT ;  /* 0x000003ff00ff7812 */ /* 0x000fda000780c0ff */
[----:B------:R-:W-:Y:S05]  /*232e0*/  @!P0 BRA `(.L_x_736) ;  /* 0x0000000000408947 */ /* 0x000fea0003800000 */
[----:B------:R-:W-:Y:S01]  /*232f0*/  MOV R2, 0x0 ;  /* 0x0000000000027802 */ /* 0x000fe20000000f00 */
[----:B------:R-:W-:Y:S01]  /*23300*/  ULDC.64 UR6, c[0x4][0x138] ;  /* 0x01004e0000067ab9 */ /* 0x000fe20000000a00 */
[----:B------:R-:W-:Y:S01]  /*23310*/  ULDC.64 UR8, c[0x4][0x140] ;  /* 0x0100500000087ab9 */ /* 0x000fe20000000a00 */
[----:B------:R-:W-:Y:S01]  /*23320*/  ULDC.64 UR4, c[0x4][0x98] ;  /* 0x0100260000047ab9 */ /* 0x000fe20000000a00 */
[----:B------:R-:W-:Y:S01]  /*23330*/  IMAD.U32 R4, RZ, RZ, UR6 ;  /* 0x00000006ff047e24 */ /* 0x000fe2000f8e00ff */
[----:B------:R-:W-:Y:S01]  /*23340*/  MOV R6, UR8 ;  /* 0x0000000800067c02 */ /* 0x000fe20008000f00 */
[----:B------:R-:W1:Y:S01]  /*23350*/  LDC.64 R2, c[0x4][R2] ;  /* 0x0100000002027b82 */ /* 0x000e620000000a00 */
[----:B0-----:R-:W-:Y:S01]  /*23360*/  IMAD.U32 R5, RZ, RZ, UR7 ;  /* 0x00000007ff057e24 */ /* 0x001fe2000f8e00ff */
[----:B------:R-:W-:Y:S01]  /*23370*/  MOV R11, UR5 ;  /* 0x00000005000b7c02 */ /* 0x000fe20008000f00 */
[----:B------:R-:W-:Y:S01]  /*23380*/  IMAD.U32 R7, RZ, RZ, UR9 ;  /* 0x00000009ff077e24 */ /* 0x000fe2000f8e00ff */
[----:B------:R-:W-:Y:S01]  /*23390*/  MOV R13, RZ ;  /* 0x000000ff000d7202 */ /* 0x000fe20000000f00 */
[----:B------:R-:W-:-:S02]  /*233a0*/  IMAD.U32 R10, RZ, RZ, UR4 ;  /* 0x00000004ff0a7e24 */ /* 0x000fc4000f8e00ff */
[----:B------:R-:W-:Y:S02]  /*233b0*/  IMAD.MOV.U32 R8, RZ, RZ, 0x70 ;  /* 0x00000070ff087424 */ /* 0x000fe400078e00ff */
[----:B------:R-:W-:-:S07]  /*233c0*/  IMAD.MOV.U32 R12, RZ, RZ, 0x1 ;  /* 0x00000001ff0c7424 */ /* 0x000fce00078e00ff */
[----:B------:R-:W-:-:S07]  /*233d0*/  LEPC R20, `(.L_x_736) ;  /* 0x000000001014794e */ /* 0x000fce0000000000 */
[----:B-1----:R-:W-:Y:S05]  /*233e0*/  CALL.ABS.NOINC R2 ;  /* 0x0000000002007343 */ /* 0x002fea0003c00000 */
.L_x_736:
[----:B------:R-:W-:Y:S05]  /*233f0*/  BSYNC B6 ;  /* 0x0000000000067941 */ /* 0x000fea0003800000 */
.L_x_735:
        /* <DEDUP_REMOVED lines=9> */
[----:B------:R-:W-:Y:S01]  /*23490*/  IMAD.U32 R4, RZ, RZ, UR6 ;  /* 0x00000006ff047e24 */ /* 0x000fe2000f8e00ff */
[----:B0-----:R-:W-:Y:S01]  /*234a0*/  MOV R5, UR7 ;  /* 0x0000000700057c02 */ /* 0x001fe20008000f00 */
[----:B------:R-:W-:Y:S01]  /*234b0*/  IMAD.U32 R6, RZ, RZ, UR8 ;  /* 0x00000008ff067e24 */ /* 0x000fe2000f8e00ff */
[----:B------:R-:W-:Y:S01]  /*234c0*/  MOV R10, UR4 ;  /* 0x00000004000a7c02 */ /* 0x000fe20008000f00 */
[----:B------:R-:W-:Y:S01]  /*234d0*/  IMAD.U32 R7, RZ, RZ, UR9 ;  /* 0x00000009ff077e24 */ /* 0x000fe2000f8e00ff */
[----:B------:R-:W-:Y:S01]  /*234e0*/  MOV R12, 0x1 ;  /* 0x00000001000c7802 */ /* 0x000fe20000000f00 */
[----:B------:R-:W-:-:S02]  /*234f0*/  IMAD.U32 R11, RZ, RZ, UR5 ;  /* 0x00000005ff0b7e24 */ /* 0x000fc4000f8e00ff */
[----:B------:R-:W-:Y:S02]  /*23500*/  IMAD.MOV.U32 R8, RZ, RZ, 0x70 ;  /* 0x00000070ff087424 */ /* 0x000fe400078e00ff */
[----:B-1----:R-:W-:-:S07]  /*23510*/  IMAD.MOV.U32 R13, RZ, RZ, RZ ;  /* 0x000000ffff0d7224 */ /* 0x002fce00078e00ff */
[----:B------:R-:W-:-:S07]  /*23520*/  LEPC R20, `(.L_x_739) ;  /* 0x000000001014794e */ /* 0x000fce0000000000 */
[----:B--2---:R-:W-:Y:S05]  /*23530*/  CALL.ABS.NOINC R2 ;  /* 0x0000000002007343 */ /* 0x004fea0003c00000 */
.L_x_739:
[----:B------:R0:W1:Y:S01]  /*23540*/  LDC.64 R2, c[0x4][R26] ;  /* 0x010000001a027b82 */ /* 0x0000620000000a00 */
[----:B------:R-:W-:Y:S01]  /*23550*/  ULDC.64 UR4, c[0x4][0x138] ;  /* 0x01004e0000047ab9 */ /* 0x000fe20000000a00 */
[----:B------:R-:W-:Y:S01]  /*23560*/  ULDC.64 UR6, c[0x4][0x140] ;  /* 0x0100500000067ab9 */ /* 0x000fe20000000a00 */
[----:B------:R-:W-:Y:S01]  /*23570*/  ULDC.64 UR8, c[0x4][0xa8] ;  /* 0x01002a0000087ab9 */ /* 0x000fe20000000a00 */
        /* <DEDUP_REMOVED lines=11> */
.L_x_738:
[----:B------:R-:W-:Y:S05]  /*23630*/  BSYNC B6 ;  /* 0x0000000000067941 */ /* 0x000fea0003800000 */
.L_x_737:
[----:B------:R-:W2:Y:S01]  /*23640*/  LDL R21, [R1+0x2c] ;  /* 0x00002c0001157983 */ /* 0x000ea20000100800 */
[----:B------:R-:W-:-:S03]  /*23650*/  ULDC.64 UR4, c[0x0][0x9f8] ;  /* 0x00027e0000047ab9 */ /* 0x000fc60000000a00 */
[----:B------:R-:W3:Y:S01]  /*23660*/  LDL R2, [R1+0x10] ;  /* 0x0000100001027983 */ /* 0x000ee20000100800 */
[----:B------:R-:W-:Y:S01]  /*23670*/  ISETP.NE.U32.AND P0, PT, RZ, UR4, PT ;  /* 0x00000004ff007c0c */ /* 0x000fe2000bf05070 */
[----:B------:R-:W-:Y:S01]  /*23680*/  ULDC.64 UR6, c[0x0][0x208] ;  /* 0x0000820000067ab9 */ /* 0x000fe20000000a00 */
[----:B------:R-:W1:Y:S01]  /*23690*/  LDC R0, c[0x0][0x430] ;  /* 0x00010c00ff007b82 */ /* 0x000e620000000800 */
[----:B------:R-:W4:Y:S01]  /*236a0*/  S2R R20, SR_TID.X ;  /* 0x0000000000147919 */ /* 0x000f220000002100 */
[----:B------:R-:W-:-:S13]  /*236b0*/  ISETP.NE.AND.EX P0, PT, RZ, UR5, PT, P0 ;  /* 0x00000005ff007c0c */ /* 0x000fda000bf05300 */
[----:B------:R-:W-:Y:S01]  /*236c0*/  @P0 IADD3 R24, P1, R24, UR4, RZ ;  /* 0x0000000418180c10 */ /* 0x000fe2000ff3e0ff */
[----:B------:R-:W-:-:S03]  /*236d0*/  ULDC UR4, c[0x0][0x2f4] ;  /* 0x0000bd0000047ab9 */ /* 0x000fc60000000800 */
[----:B------:R-:W-:-:S05]  /*236e0*/  @P0 IADD3.X R25, R25, UR5, RZ, P1, !PT ;  /* 0x0000000519190c10 */ /* 0x000fca0008ffe4ff */
[----:B------:R-:W3:Y:S01]  /*236f0*/  @P0 LDG.E R33, desc[UR6][R24.64] ;  /* 0x0000000618210981 */ /* 0x000ee2000c1e1900 */
[----:B----4-:R-:W-:-:S04]  /*23700*/  LOP3.LUT R20, R20, 0x7f, RZ, 0xc0, !PT ;  /* 0x0000007f14147812 */ /* 0x010fc800078ec0ff */
[----:B------:R-:W-:Y:S02]  /*23710*/  SHF.R.U32.HI R26, RZ, 0x3, R20 ;  /* 0x00000003ff1a7819 */ /* 0x000fe40000011614 */
[----:B------:R-:W4:Y:S01]  /*23720*/  S2R R20, SR_TID.X ;  /* 0x0000000000147919 */ /* 0x000f220000002100 */
[----:B-1----:R-:W-:-:S13]  /*23730*/  ISETP.NE.AND P1, PT, R0, 0x1, PT ;  /* 0x000000010000780c */ /* 0x002fda0003f25270 */
[----:B------:R-:W1:Y:S08]  /*23740*/  @P1 LDC R7, c[0x0][0x434] ;  /* 0x00010d00ff071b82 */ /* 0x000e700000000800 */
[----:B0-----:R-:W0:Y:S01]  /*23750*/  @P1 LDC R5, c[0x0][0x438] ;  /* 0x00010e00ff051b82 */ /* 0x001e220000000800 */
[----:B----4-:R-:W-:-:S05]  /*23760*/  IMAD.SHL.U32 R20, R20, 0x10, RZ ;  /* 0x0000001014147824 */ /* 0x010fca00078e00ff */
[----:B------:R-:W-:Y:S02]  /*23770*/  LOP3.LUT R20, R26, 0x70, R20, 0xf8, !PT ;  /* 0x000000701a147812 */ /* 0x000fe400078ef814 */
[----:B------:R-:W-:Y:S02]  /*23780*/  LOP3.LUT R23, R23, 0xfffffffe, RZ, 0xc0, !PT ;  /* 0xfffffffe17177812 */ /* 0x000fe400078ec0ff */
[----:B------:R-:W-:Y:S01]  /*23790*/  LOP3.LUT R9, R36, 0x80, RZ, 0xfc, !PT ;  /* 0x0000008024097812 */ /* 0x000fe200078efcff */
[----:B------:R-:W-:Y:S01]  /*237a0*/  UMOV UR5, 0xffffffff ;  /* 0xffffffff00057882 */ /* 0x000fe20000000000 */
[----:B--2---:R-:W-:-:S05]  /*237b0*/  IADD3 R26, R21, -0x1, RZ ;  /* 0xffffffff151a7810 */ /* 0x004fca0007ffe0ff */
[----:B------:R-:W-:-:S05]  /*237c0*/  IMAD R6, R26, 0x50, R20 ;  /* 0x000000501a067824 */ /* 0x000fca00078e0214 */
[----:B------:R-:W-:-:S04]  /*237d0*/  ISETP.GE.AND P0, PT, R6, R32, PT ;  /* 0x000000200600720c */ /* 0x000fc80003f06270 */
[----:B------:R-:W-:Y:S01]  /*237e0*/  ISETP.GT.U32.OR P0, PT, R20, 0x4f, P0 ;  /* 0x0000004f1400780c */ /* 0x000fe20000704470 */
[----:B---3--:R-:W-:-:S04]  /*237f0*/  IMAD.IADD R6, R6, 0x1, R2 ;  /* 0x0000000106067824 */ /* 0x008fc800078e0202 */
[----:B-1----:R-:W-:-:S08]  /*23800*/  @P1 IMAD.HI.U32 R7, R6, R7, RZ ;  /* 0x0000000706071227 */ /* 0x002fd000078e00ff */
[----:B------:R-:W1:Y:S01]  /*23810*/  @!P0 LDC.64 R2, c[0x0][0x428] ;  /* 0x00010a00ff028b82 */ /* 0x000e620000000a00 */
[----:B------:R-:W-:Y:S01]  /*23820*/  IMAD.MOV.U32 R4, RZ, RZ, R6 ;  /* 0x000000ffff047224 */ /* 0x000fe200078e0006 */
[----:B0-----:R-:W-:Y:S02]  /*23830*/  @P1 SHF.R.U32.HI R4, RZ, R5, R7 ;  /* 0x00000005ff041219 */ /* 0x001fe40000011607 */
[----:B------:R-:W-:Y:S02]  /*23840*/  SHF.R.S32.HI R8, RZ, 0x1f, R33 ;  /* 0x0000001fff087819 */ /* 0x000fe40000011421 */
[----:B------:R-:W-:-:S05]  /*23850*/  IADD3 R5, -R4, RZ, RZ ;  /* 0x000000ff04057210 */ /* 0x000fca0007ffe1ff */
[----:B------:R-:W-:Y:S01]  /*23860*/  IMAD R0, R0, R5, R6 ;  /* 0x0000000500007224 */ /* 0x000fe200078e0206 */
[--C-:B------:R-:W-:Y:S01]  /*23870*/  @!P0 SHF.R.S32.HI R5, RZ, 0x1f, R4.reuse ;  /* 0x0000001fff058819 */ /* 0x100fe20000011404 */
[-C--:B-1----:R-:W-:Y:S02]  /*23880*/  @!P0 IMAD R6, R8, R2.reuse, RZ ;  /* 0x0000000208068224 */ /* 0x082fe400078e02ff */
[----:B------:R-:W-:-:S04]  /*23890*/  @!P0 IMAD.WIDE.U32 R4, R33, R2, R4 ;  /* 0x0000000221048225 */ /* 0x000fc800078e0004 */
[----:B------:R-:W-:Y:S02]  /*238a0*/  @!P0 IMAD R6, R33, R3, R6 ;  /* 0x0000000321068224 */ /* 0x000fe400078e0206 */
[----:B------:R-:W0:Y:S02]  /*238b0*/  @!P0 LDC.64 R2, c[0x0][0x418] ;  /* 0x00010600ff028b82 */ /* 0x000e240000000a00 */
[----:B------:R-:W-:Y:S01]  /*238c0*/  @!P0 IMAD.IADD R6, R5, 0x1, R6 ;  /* 0x0000000105068824 */ /* 0x000fe200078e0206 */
[----:B------:R-:W-:Y:S02]  /*238d0*/  MOV R7, UR37 ;  /* 0x0000002500077c02 */ /* 0x000fe40008000f00 */
[----:B0-----:R-:W-:-:S04]  /*238e0*/  @!P0 LEA R2, P1, R4, R2, 0x2 ;  /* 0x0000000204028211 */ /* 0x001fc800078210ff */
[----:B------:R-:W-:Y:S01]  /*238f0*/  @!P0 LEA.HI.X R3, R4, R3, R6, 0x2, P1 ;  /* 0x0000000304038211 */ /* 0x000fe200008f1406 */
[----:B------:R-:W-:-:S06]  /*23900*/  IMAD.MOV.U32 R4, RZ, RZ, RZ ;  /* 0x000000ffff047224 */ /* 0x000fcc00078e00ff */
[----:B------:R0:W5:Y:S01]  /*23910*/  @!P0 LDG.E R4, desc[UR6][R2.64] ;  /* 0x0000000602048981 */ /* 0x000162000c1e1900 */
[----:B------:R-:W-:Y:S02]  /*23920*/  ISETP.GT.U32.AND P0, PT, R20, 0x4f, PT ;  /* 0x0000004f1400780c */ /* 0x000fe40003f04070 */
[----:B------:R-:W-:Y:S01]  /*23930*/  ISETP.NE.AND P2, PT, R7, 0x3, PT ;  /* 0x000000030700780c */ /* 0x000fe20003f45270 */
[----:B------:R1:W-:Y:S10]  /*23940*/  STL [R1+0x14], R8 ;  /* 0x0000140801007387 */ /* 0x0003f40000100800 */
[----:B------:R-:W-:-:S02]  /*23950*/  @P0 LOP3.LUT R23, R23, 0x1, RZ, 0xfc, !PT ;  /* 0x0000000117170812 */ /* 0x000fc400078efcff */
[C---:B------:R-:W-:Y:S02]  /*23960*/  ISETP.GE.AND P0, PT, R36.reuse, UR4, PT ;  /* 0x0000000424007c0c */ /* 0x040fe4000bf06270 */
[----:B------:R-:W-:Y:S02]  /*23970*/  LOP3.LUT R23, R23, 0xffffffdf, RZ, 0xc0, !PT ;  /* 0xffffffdf17177812 */ /* 0x000fe400078ec0ff */
[----:B-1----:R-:W-:Y:S02]  /*23980*/  LOP3.LUT R8, R36, 0x40, RZ, 0xfc, !PT ;  /* 0x0000004024087812 */ /* 0x002fe400078efcff */
[----:B------:R-:W-:Y:S02]  /*23990*/  @P2 LOP3.LUT R23, R23, 0x20, RZ, 0xfc, !PT ;  /* 0x0000002017172812 */ /* 0x000fe400078efcff */
[----:B------:R-:W-:Y:S02]  /*239a0*/  ISETP.GE.AND P3, PT, R8, UR4, PT ;  /* 0x0000000408007c0c */ /* 0x000fe4000bf66270 */
[----:B------:R-:W-:-:S04]  /*239b0*/  LOP3.LUT R23, R23, 0xffffffef, RZ, 0xc0, !PT ;  /* 0xffffffef17177812 */ /* 0x000fc800078ec0ff */
[----:B------:R-:W-:-:S04]  /*239c0*/  @P0 LOP3.LUT R23, R23, 0x10, RZ, 0xfc, !PT ;  /* 0x0000001017170812 */ /* 0x000fc800078efcff */
[----:B------:R-:W-:Y:S02]  /*239d0*/  LOP3.LUT R23, R23, 0xfffffff7, RZ, 0xc0, !PT ;  /* 0xfffffff717177812 */ /* 0x000fe400078ec0ff */
[----:B------:R-:W-:Y:S02]  /*239e0*/  LOP3.LUT R8, R36, 0xc0, RZ, 0xfc, !PT ;  /* 0x000000c024087812 */ /* 0x000fe400078efcff */
[----:B------:R-:W-:Y:S02]  /*239f0*/  ISETP.GE.AND P1, PT, R9, UR4, PT ;  /* 0x0000000409007c0c */ /* 0x000fe4000bf26270 */
[----:B------:R-:W-:Y:S02]  /*23a00*/  @P3 LOP3.LUT R23, R23, 0x8, RZ, 0xfc, !PT ;  /* 0x0000000817173812 */ /* 0x000fe400078efcff */
[----:B------:R-:W-:Y:S02]  /*23a10*/  ISETP.GE.AND P0, PT, R8, UR4, PT ;  /* 0x0000000408007c0c */ /* 0x000fe4000bf06270 */
[----:B------:R-:W-:-:S04]  /*23a20*/  LOP3.LUT R23, R23, 0xfffffffd, RZ, 0xc0, !PT ;  /* 0xfffffffd17177812 */ /* 0x000fc800078ec0ff */
[----:B------:R-:W-:-:S04]  /*23a30*/  LOP3.LUT R23, R23, 0xfffffffb, RZ, 0xc0, !PT ;  /* 0xfffffffb17177812 */ /* 0x000fc800078ec0ff */
[----:B------:R-:W-:-:S04]  /*23a40*/  @P1 LOP3.LUT R23, R23, 0x4, RZ, 0xfc, !PT ;  /* 0x0000000417171812 */ /* 0x000fc800078efcff */
[----:B------:R-:W-:Y:S01]  /*23a50*/  @P0 LOP3.LUT R23, R23, 0x2, RZ, 0xfc, !PT ;  /* 0x0000000217170812 */ /* 0x000fe200078efcff */
[----:B0-----:R-:W-:Y:S06]  /*23a60*/  BRA.DIV UR5, `(.L_x_740) ;  /* 0x0000005205ac7947 */ /* 0x001fec000b800000 */
.L_x_871:
[----:B------:R-:W-:Y:S01]  /*23a70*/  SHF.R.S32.HI R32, RZ, 0x1f, R18 ;  /* 0x0000001fff207819 */ /* 0x000fe20000011412 */
[----:B------:R-:W-:Y:S06]  /*23a80*/  @!P2 BRA `(.L_x_741) ;  /* 0x000000000004a947 */ /* 0x000fec0003800000 */
[----:B------:R-:W-:Y:S01]  /*23a90*/  BPT.TRAP 0x1 ;  /* 0x000000040000795c */ /* 0x000fe20000300000 */
.L_x_741:
        /* <DEDUP_REMOVED lines=25> */
.L_x_872:
[----:B------:R-:W-:Y:S05]  /*23c30*/  BSYNC B0 ;  /* 0x0000000000007941 */ /* 0x000fea0003800000 */
.L_x_742:
[----:B------:R-:W2:Y:S01]  /*23c40*/  LDL R9, [R1+0xc] ;  /* 0x00000c0001097983 */ /* 0x000ea20000100800 */
        /* <DEDUP_REMOVED lines=11> */
[----:B------:R-:W-:Y:S01]  /*23d00*/  IMAD R0, R32, UR4, RZ ;  /* 0x0000000420007c24 */ /* 0x000fe2000f8e02ff */
[----:B------:R-:W-:Y:S01]  /*23d10*/  IADD3 R3, R3, R7, RZ ;  /* 0x0000000703037210 */ /* 0x000fe20007ffe0ff */
[----:B------:R-:W-:Y:S02]  /*23d20*/  IMAD R7, R27, 0x5000, R34 ;  /* 0x000050001b077824 */ /* 0x000fe400078e0222 */
[C---:B------:R-:W-:Y:S02]  /*23d30*/  IMAD R0, R18.reuse, UR5, R0 ;  /* 0x0000000512007c24 */ /* 0x040fe4000f8e0200 */
[----:B------:R-:W-:Y:S01]  /*23d40*/  IMAD.WIDE.U32 R2, R18, UR4, R2 ;  /* 0x0000000412027c25 */ /* 0x000fe2000f8e0002 */
[----:B------:R-:W-:-:S03]  /*23d50*/  ULDC.64 UR4, c[0x0][0x2e8] ;  /* 0x0000ba0000047ab9 */ /* 0x000fc60000000a00 */
        /* <DEDUP_REMOVED lines=15> */
[C---:B------:R-:W-:Y:S01]  /*23e50*/  LOP3.LUT P3, RZ, R23.reuse, 0x4, RZ, 0xc0, !PT ;  /* 0x0000000417ff7812 */ /* 0x040fe2000786c0ff */
[----:B------:R-:W-:Y:S01]  /*23e60*/  ULDC.64 UR4, c[0x0][0x208] ;  /* 0x0000820000047ab9 */ /* 0x000fe20000000a00 */
[----:B------:R-:W-:Y:S01]  /*23e70*/  LOP3.LUT P2, RZ, R23, 0x2, RZ, 0xc0, !PT ;  /* 0x0000000217ff7812 */ /* 0x000fe2000784c0ff */
[----:B------:R-:W-:Y:S01]  /*23e80*/  SHFL.IDX PT, R8, R6, 0x1, 0x181f ;  /* 0x00381f0006087f89 */ /* 0x000fe200000e0000 */
[----:B0-----:R-:W-:-:S04]  /*23e90*/  @P0 LEA R3, P1, R36, R3, 0x1 ;  /* 0x0000000324030211 */ /* 0x001fc800078208ff */
[----:B-1----:R-:W-:Y:S02]  /*23ea0*/  @P0 IADD3.X R2, RZ, R2, RZ, P1, !PT ;  /* 0x00000002ff020210 */ /* 0x002fe40000ffe4ff */
[----:B------:R-:W-:Y:S02]  /*23eb0*/  ISETP.GE.AND P1, PT, R4, 0x11, PT ;  /* 0x000000110400780c */ /* 0x000fe40003f26270 */
[----:B------:R-:W-:-:S04]  /*23ec0*/  @P0 LOP3.LUT R3, R3, R2, RZ, 0x3c, !PT ;  /* 0x0000000203030212 */ /* 0x000fc800078e3cff */
[----:B------:R-:W-:-:S04]  /*23ed0*/  @P0 LOP3.LUT R2, R3, R2, RZ, 0x3c, !PT ;  /* 0x0000000203020212 */ /* 0x000fc800078e3cff */
[----:B------:R-:W-:-:S03]  /*23ee0*/  @P0 LOP3.LUT R3, R3, R2, RZ, 0x3c, !PT ;  /* 0x0000000203030212 */ /* 0x000fc600078e3cff */
[----:B------:R-:W-:Y:S02]  /*23ef0*/  @P1 LEA R21, R7, R22, 0x1 ;  /* 0x0000001607151211 */ /* 0x000fe400078e08ff */
[----:B------:R-:W-:Y:S04]  /*23f00*/  @P0 LDGSTS.E.BYPASS.LTC128B.128 [R9+0x24400], desc[UR4][R2.64], !P5 ;  /* 0x2440000002090fae */ /* 0x000fe8000e901d44 */
[----:B------:R-:W-:Y:S04]  /*23f10*/  @P0 LDGSTS.E.BYPASS.LTC128B.128 [R9+0x26c00], desc[UR4][R2.64+0x80], !P4 ;  /* 0x26c0008002090fae */ /* 0x000fe8000e101d44 */
[----:B------:R-:W-:Y:S04]  /*23f20*/  @P0 LDGSTS.E.BYPASS.LTC128B.128 [R9+0x29400], desc[UR4][R2.64+0x100], !P3 ;  /* 0x2940010002090fae */ /* 0x000fe8000d901d44 */
[----:B------:R0:W-:Y:S04]  /*23f30*/  @P0 LDGSTS.E.BYPASS.LTC128B.128 [R9+0x2bc00], desc[UR4][R2.64+0x180], !P2 ;  /* 0x2bc0018002090fae */ /* 0x0001e8000d101d44 */
[----:B0-----:R-:W0:Y:S02]  /*23f40*/  SHFL.IDX PT, R2, R0, 0x1, 0x181f ;  /* 0x00381f0000027f89 */ /* 0x001e2400000e0000 */
        /* <DEDUP_REMOVED lines=28> */
.L_x_884:
[----:B------:R-:W-:Y:S01]  /*24110*/  ISETP.GE.AND P0, PT, R4, 0x41, PT ;  /* 0x000000410400780c */ /* 0x000fe20003f06270 */
[----:B------:R-:W-:-:S12]  /*24120*/  BSSY B0, `(.L_x_745) ;  /* 0x0000011000007945 */ /* 0x000fd80003800000 */
[----:B------:R-:W-:Y:S05]  /*24130*/  @!P0 BRA `(.L_x_746) ;  /* 0x00000000003c8947 */ /* 0x000fea0003800000 */
[C---:B------:R-:W-:Y:S01]  /*24140*/  LOP3.LUT P4, RZ, R23.reuse, 0x10, RZ, 0xc0, !PT ;  /* 0x0000001017ff7812 */ /* 0x040fe2000788c0ff */
[----:B------:R-:W-:Y:S01]  /*24150*/  ULDC.64 UR4, c[0x0][0x208] ;  /* 0x0000820000047ab9 */ /* 0x000fe20000000a00 */
[C---:B------:R-:W-:Y:S02]  /*24160*/  LOP3.LUT P3, RZ, R23.reuse, 0x8, RZ, 0xc0, !PT ;  /* 0x0000000817ff7812 */ /* 0x040fe4000786c0ff */
[C---:B------:R-:W-:Y:S02]  /*24170*/  LOP3.LUT P2, RZ, R23.reuse, 0x4, RZ, 0xc0, !PT ;  /* 0x0000000417ff7812 */ /* 0x040fe4000784c0ff */
[----:B------:R-:W-:Y:S02]  /*24180*/  LOP3.LUT P1, RZ, R23, 0x2, RZ, 0xc0, !PT ;  /* 0x0000000217ff7812 */ /* 0x000fe4000782c0ff */
[----:B0-----:R-:W-:Y:S02]  /*24190*/  LEA R2, P0, R36, R0, 0x1 ;  /* 0x0000000024027211 */ /* 0x001fe400078008ff */
[----:B------:R-:W-:-:S03]  /*241a0*/  LEA R7, R7, R22, 0x1 ;  /* 0x0000001607077211 */ /* 0x000fc600078e08ff */
        /* <DEDUP_REMOVED lines=8> */
.L_x_746:
[----:B------:R-:W-:Y:S05]  /*24230*/  BSYNC B0 ;  /* 0x0000000000007941 */ /* 0x000fea0003800000 */
.L_x_745:
[----:B------:R-:W-:Y:S01]  /*24240*/  NOP ;  /* 0x0000000000007918 */ /* 0x000fe20000000000 */
[----:B------:R-:W-:-:S13]  /*24250*/  PLOP3.LUT P0, PT, PT, PT, PT, 0x80, 0x0 ;  /* 0x000000000000781c */ /* 0x000fda0003f0f070 */
.L_x_747:
[----:B------:R-:W-:Y:S02]  /*24260*/  PLOP3.LUT P1, PT, P1, P0, PT, 0xa2, 0x0 ;  /* 0x000000000000781c */ /* 0x000fe40000f21472 */
[----:B------:R-:W-:-:S08]  /*24270*/  @P0 R2UR P1, UR4, R5 ;  /* 0x00000000050402ca */ /* 0x000fd00000020000 */
[----:B------:R-:W-:-:S05]  /*24280*/  @P0 PLOP3.LUT P0, PT, P1, PT, PT, 0x80, 0x0 ;  /* 0x000000000000081c */ /* 0x000fca0000f0f070 */
[----:B------:R-:W-:Y:S01]  /*24290*/  @!P1 SYNCS.ARRIVE.TRANS64.RED.A0T1 RZ, [UR4+0x38830], RZ ;  /* 0x038830ffffff99a7 */ /* 0x000fe20008200404 */
[----:B------:R-:W-:Y:S07]  /*242a0*/  @!P1 ARRIVES.LDGSTSBAR.64.TRANSCNT [UR4+0x38830] ;  /* 0x03883000ff0099b0 */ /* 0x000fee0008000a84 */
[----:B------:R-:W-:Y:S05]  /*242b0*/  @P0 BRA.U.ANY `(.L_x_747) ;  /* 0xfffffffd00e80947 */ /* 0x000fea000393ffff */
[----:B------:R-:W-:Y:S01]  /*242c0*/  NOP ;  /* 0x0000000000007918 */ /* 0x000fe20000000000 */
[----:B------:R-:W-:-:S05]  /*242d0*/  IMAD.U32 R0, RZ, RZ, UR37 ;  /* 0x00000025ff007e24 */ /* 0x000fca000f8e00ff */
[----:B------:R-:W-:-:S13]  /*242e0*/  ISETP.NE.AND P2, PT, R0, 0x3, PT ;  /* 0x000000030000780c */ /* 0x000fda0003f45270 */
[----:B------:R-:W-:Y:S05]  /*242f0*/  @!P2 BRA `(.L_x_748) ;  /* 0x000000000004a947 */ /* 0x000fea0003800000 */
[----:B------:R-:W-:Y:S01]  /*24300*/  BPT.TRAP 0x1 ;  /* 0x000000040000795c */ /* 0x000fe20000300000 */
.L_x_748:
[----:B------:R3:W5:Y:S01]  /*24310*/  LDL.LU R0, [R1+0x1c] ;  /* 0x00001c0001007983 */ /* 0x0007620000300800 */
[----:B------:R3:W-:Y:S02]  /*24320*/  SYNCS.ARRIVE.TRANS64.A1T0 RZ, [R5+URZ+0x38830], RZ ;  /* 0x038830ff05ff79a7 */ /* 0x0007e4000810003f */
[----:B------:R-:W-:Y:S05]  /*24330*/  WARPSYNC.ALL ;  /* 0x0000000000007948 */ /* 0x000fea0003800000 */
[----:B------:R-:W-:Y:S01]  /*24340*/  ULDC.64 UR4, c[0x0][0xa00] ;  /* 0x0002800000047ab9 */ /* 0x000fe20000000a00 */
[----:B------:R-:W-:Y:S01]  /*24350*/  BSSY B6, `(.L_x_749) ;  /* 0x0000021000067945 */ /* 0x000fe20003800000 */
[----:B------:R-:W-:Y:S01]  /*24360*/  BAR.SYNC.DEFER_BLOCKING 0x8, 0x180 ;  /* 0x0206000000007b1d */ /* 0x000fe20000010000 */
[----:B------:R-:W-:-:S04]  /*24370*/  ISETP.NE.U32.AND P0, PT, RZ, UR4, PT ;  /* 0x00000004ff007c0c */ /* 0x000fc8000bf05070 */
[----:B------:R-:W-:Y:S01]  /*24380*/  ISETP.NE.AND.EX P0, PT, RZ, UR5, PT, P0 ;  /* 0x00000005ff007c0c */ /* 0x000fe2000bf05300 */
[----:B------:R-:W-:Y:S02]  /*24390*/  ULDC.64 UR4, c[0x0][0x298] ;  /* 0x0000a60000047ab9 */ /* 0x000fe40000000a00 */
[----:B---3--:R-:W-:Y:S01]  /*243a0*/  IMAD.WIDE.U32 R4, R35, UR4, RZ ;  /* 0x0000000423047c25 */ /* 0x008fe2000f8e00ff */
[----:B------:R-:W-:Y:S02]  /*243b0*/  SEL R31, R31, RZ, !P0 ;  /* 0x000000ff1f1f7207 */ /* 0x000fe40004000000 */
[----:B01---5:R-:W-:Y:S02]  /*243c0*/  SEL R2, R0, RZ, !P0 ;  /* 0x000000ff00027207 */ /* 0x023fe40004000000 */
[----:B------:R-:W-:-:S03]  /*243d0*/  SHF.R.S32.HI R0, RZ, 0x1f, R35 ;  /* 0x0000001fff007819 */ /* 0x000fc60000011423 */
[----:B------:R0:W-:Y:S02]  /*243e0*/  STL [R1+0x1c], R2 ;  /* 0x00001c0201007387 */ /* 0x0001e40000100800 */
[----:B------:R-:W-:Y:S02]  /*243f0*/  IMAD R0, R0, UR4, RZ ;  /* 0x0000000400007c24 */ /* 0x000fe4000f8e02ff */
[----:B------:R1:W-:Y:S02]  /*24400*/  STL.64 [R1+0x20], R4 ;  /* 0x0000200401007387 */ /* 0x0003e40000100a00 */
[----:B------:R-:W-:Y:S02]  /*24410*/  IMAD R0, R35, UR5, R0 ;  /* 0x0000000523007c24 */ /* 0x000fe4000f8e0200 */
[----:B0-----:R-:W-:-:S03]  /*24420*/  VIADD R2, R22, 0x14400 ;  /* 0x0001440016027836 */ /* 0x001fc60000000000 */
[----:B------:R-:W-:Y:S02]  /*24430*/  IADD3 R35, R5, R0, RZ ;  /* 0x0000000005237210 */ /* 0x000fe40007ffe0ff */
[----:B------:R-:W-:-:S13]  /*24440*/  LOP3.LUT P0, RZ, R2, 0x3ff, RZ, 0xc0, !PT ;  /* 0x000003ff02ff7812 */ /* 0x000fda000780c0ff */
[----:B-1----:R-:W-:Y:S05]  /*24450*/  @!P0 BRA `(.L_x_750) ;  /* 0x0000000000408947 */ /* 0x002fea0003800000 */
[----:B------:R-:W-:Y:S01]  /*24460*/  MOV R2, 0x0 ;  /* 0x0000000000027802 */ /* 0x000fe20000000f00 */
        /* <DEDUP_REMOVED lines=8> */
[----:B------:R-:W-:Y:S01]  /*244f0*/  IMAD.U32 R7, RZ, RZ, UR7 ;  /* 0x00000007ff077e24 */ /* 0x000fe2000f8e00ff */
[----:B------:R-:W-:Y:S01]  /*24500*/  MOV R13, RZ ;  /* 0x000000ff000d7202 */ /* 0x000fe20000000f00 */
[----:B------:R-:W-:-:S02]  /*24510*/  IMAD.U32 R10, RZ, RZ, UR8 ;  /* 0x00000008ff0a7e24 */ /* 0x000fc4000f8e00ff */
[----:B--2---:R-:W-:Y:S02]  /*24520*/  IMAD.MOV.U32 R8, RZ, RZ, 0x70 ;  /* 0x00000070ff087424 */ /* 0x004fe400078e00ff */
[----:B------:R-:W-:-:S07]  /*24530*/  IMAD.MOV.U32 R12, RZ, RZ, 0x1 ;  /* 0x00000001ff0c7424 */ /* 0x000fce00078e00ff */
[----:B------:R-:W-:-:S07]  /*24540*/  LEPC R20, `(.L_x_750) ;  /* 0x000000001014794e */ /* 0x000fce0000000000 */
[----:B0-----:R-:W-:Y:S05]  /*24550*/  CALL.ABS.NOINC R2 ;  /* 0x0000000002007343 */ /* 0x001fea0003c00000 */
.L_x_750:
[----:B------:R-:W-:Y:S05]  /*24560*/  BSYNC B6 ;  /* 0x0000000000067941 */ /* 0x000fea0003800000 */
.L_x_749:
[----:B------:R-:W3:Y:S01]  /*24570*/  LDL.LU R20, [R1+0x1c] ;  /* 0x00001c0001147983 */ /* 0x000ee20000300800 */
[----:B------:R-:W-:Y:S01]  /*24580*/  ULDC.64 UR4, c[0x0][0x2d8] ;  /* 0x0000b60000047ab9 */ /* 0x000fe20000000a00 */
[----:B--2---:R-:W0:Y:S02]  /*24590*/  LDC R8, c[0x0][0x448] ;  /* 0x00011200ff087b82 */ /* 0x004e240000000800 */
[----:B------:R-:W2:Y:S01]  /*245a0*/  LDL.LU.64 R2, [R1+0x20] ;  /* 0x0000200001027983 */ /* 0x000ea20000300a00 */
[----:B------:R-:W-:-:S03]  /*245b0*/  IMAD R0, R32, UR4, RZ ;  /* 0x0000000420007c24 */ /* 0x000fc6000f8e02ff */
[----:B------:R1:W5:Y:S01]  /*245c0*/  LDL R10, [R1+0x28] ;  /* 0x00002800010a7983 */ /* 0x0003620000100800 */
[----:B------:R-:W-:Y:S01]  /*245d0*/  IMAD R0, R18, UR5, R0 ;  /* 0x0000000512007c24 */ /* 0x000fe2000f8e0200 */
[----:B0-----:R-:W-:-:S13]  /*245e0*/  ISETP.NE.AND P0, PT, R8, 0x1, PT ;  /* 0x000000010800780c */ /* 0x001fda0003f05270 */
[----:B------:R-:W0:Y:S08]  /*245f0*/  @P0 LDC R5, c[0x0][0x44c] ;  /* 0x00011300ff050b82 */ /* 0x000e300000000800 */
[----:B------:R-:W4:Y:S01]  /*24600*/  @P0 LDC R4, c[0x0][0x450] ;  /* 0x00011400ff040b82 */ /* 0x000f220000000800 */
[C---:B------:R-:W-:Y:S02]  /*24610*/  LOP3.LUT R12, R36.reuse, 0x40, RZ, 0xfc, !PT ;  /* 0x00000040240c7812 */ /* 0x040fe400078efcff */
[----:B------:R-:W-:-:S02]  /*24620*/  LOP3.LUT R9, R36, 0x80, RZ, 0xfc, !PT ;  /* 0x0000008024097812 */ /* 0x000fc400078efcff */
[----:B------:R-:W-:Y:S01]  /*24630*/  LOP3.LUT R11, R36, 0xc0, RZ, 0xfc, !PT ;  /* 0x000000c0240b7812 */ /* 0x000fe200078efcff */
[----:B--2---:R-:W-:Y:S02]  /*24640*/  IMAD.MOV.U32 R3, RZ, RZ, R35 ;  /* 0x000000ffff037224 */ /* 0x004fe400078e0023 */
[----:B------:R-:W-:Y:S01]  /*24650*/  IMAD.WIDE.U32 R2, R18, UR4, R2 ;  /* 0x0000000412027c25 */ /* 0x000fe2000f8e0002 */
[----:B------:R-:W-:-:S03]  /*24660*/  ULDC.64 UR4, c[0x0][0x2e0] ;  /* 0x0000b80000047ab9 */ /* 0x000fc60000000a00 */
[----:B------:R-:W-:Y:S02]  /*24670*/  IMAD.IADD R3, R3, 0x1, R0 ;  /* 0x0000000103037824 */ /* 0x000fe400078e0200 */
[----:B---3--:R-:W-:Y:S02]  /*24680*/  IMAD R0, R20, UR4, RZ ;  /* 0x0000000414007c24 */ /* 0x008fe4000f8e02ff */
[----:B------:R-:W2:Y:S01]  /*24690*/  S2R R20, SR_TID.X ;  /* 0x0000000000147919 */ /* 0x000ea20000002100 */
[----:B------:R-:W-:-:S04]  /*246a0*/  IMAD.WIDE.U32 R2, R31, UR4, R2 ;  /* 0x000000041f027c25 */ /* 0x000fc8000f8e0002 */
[----:B------:R-:W-:Y:S01]  /*246b0*/  IMAD R0, R31, UR5, R0 ;  /* 0x000000051f007c24 */ /* 0x000fe2000f8e0200 */
[----:B------:R-:W-:-:S04]  /*246c0*/  ULDC.64 UR4, c[0x0][0x2d0] ;  /* 0x0000b40000047ab9 */ /* 0x000fc80000000a00 */
[----:B------:R-:W-:Y:S01]  /*246d0*/  IADD3 R3, R3, R0, RZ ;  /* 0x0000000003037210 */ /* 0x000fe20007ffe0ff */
[----:B------:R-:W-:Y:S01]  /*246e0*/  IMAD.SHL.U32 R0, R17, 0x80, RZ ;  /* 0x0000008011007824 */ /* 0x000fe200078e00ff */
[----:B--2---:R-:W-:-:S04]  /*246f0*/  LOP3.LUT R20, R20, 0x7f, RZ, 0xc0, !PT ;  /* 0x0000007f14147812 */ /* 0x004fc800078ec0ff */
[----:B------:R-:W-:Y:S02]  /*24700*/  SHF.R.U32.HI R21, RZ, 0x3, R20 ;  /* 0x00000003ff157819 */ /* 0x000fe40000011614 */
[----:B------:R-:W2:Y:S02]  /*24710*/  S2R R20, SR_TID.X ;  /* 0x0000000000147919 */ /* 0x000ea40000002100 */
[----:B--2---:R-:W-:-:S05]  /*24720*/  IMAD.SHL.U32 R20, R20, 0x10, RZ ;  /* 0x0000001014147824 */ /* 0x004fca00078e00ff */
[----:B------:R-:W-:-:S04]  /*24730*/  LOP3.LUT R20, R21, 0x70, R20, 0xf8, !PT ;  /* 0x0000007015147812 */ /* 0x000fc800078ef814 */
[----:B------:R-:W-:-:S05]  /*24740*/  LOP3.LUT R6, R20, R0, RZ, 0xfc, !PT ;  /* 0x0000000014067212 */ /* 0x000fca00078efcff */
[----:B0-----:R-:W-:Y:S01]  /*24750*/  @P0 IMAD.HI.U32 R7, R6, R5, RZ ;  /* 0x0000000506070227 */ /* 0x001fe200078e00ff */
[----:B------:R-:W-:-:S04]  /*24760*/  MOV R5, R6 ;  /* 0x0000000600057202 */ /* 0x000fc80000000f00 */
[----:B----4-:R-:W-:Y:S01]  /*24770*/  @P0 SHF.R.U32.HI R5, RZ, R4, R7 ;  /* 0x00000004ff050219 */ /* 0x010fe20000011607 */
        /* <DEDUP_REMOVED lines=27> */
[----:B-----5:R-:W-:Y:S01]  /*24930*/  IMAD R6, R10, R8, RZ ;  /* 0x000000080a067224 */ /* 0x020fe200078e02ff */
[----:B------:R-:W-:Y:S01]  /*24940*/  ULDC.64 UR4, c[0x0][0x208] ;  /* 0x0000820000047ab9 */ /* 0x000fe20000000a00 */
[----:B------:R-:W-:Y:S01]  /*24950*/  IMAD.IADD R0, R9, 0x1, R0 ;  /* 0x0000000109007824 */ /* 0x000fe200078e0200 */
[----:B------:R-:W1:Y:S04]  /*24960*/  SHFL.IDX PT, R2, R4, RZ, 0x181f ;  /* 0x00181fff04027589 */ /* 0x000e6800000e0000 */
[----:B------:R-:W-:Y:S01]  /*24970*/  ISETP.GE.AND P1, PT, R0, R6, PT ;  /* 0x000000060000720c */ /* 0x000fe20003f26270 */
[----:B------:R-:W-:-:S12]  /*24980*/  SHFL.IDX PT, R14, R5, 0x7, 0x181f ;  /* 0x00f81f00050e7f89 */ /* 0x000fd800000e0000 */
[----:B0-----:R-:W-:-:S05]  /*24990*/  @!P1 LEA R7, P5, R36, R3, 0x1 ;  /* 0x0000000324079211 */ /* 0x001fca00078a08ff */
[----:B-1----:R-:W-:Y:S01]  /*249a0*/  @!P1 IMAD.X R3, RZ, RZ, R2, P5 ;  /* 0x000000ffff039224 */ /* 0x002fe200028e0602 */
[----:B------:R-:W-:Y:S01]  /*249b0*/  @!P1 MOV R2, R7 ;  /* 0x0000000700029202 */ /* 0x000fe20000000f00 */
[----:B------:R-:W-:-:S04]  /*249c0*/  VIADD R7, R0, 0x10 ;  /* 0x0000001000077836 */ /* 0x000fc80000000000 */
[----:B------:R-:W-:Y:S04]  /*249d0*/  @!P1 LDGSTS.E.BYPASS.LTC128B.128 [R37+0x14400], desc[UR4][R2.64], !P4 ;  /* 0x1440000002259fae */ /* 0x000fe8000e101d44 */
[----:B------:R-:W-:Y:S04]  /*249e0*/  @!P1 LDGSTS.E.BYPASS.LTC128B.128 [R37+0x18400], desc[UR4][R2.64+0x80], !P3 ;  /* 0x1840008002259fae */ /* 0x000fe8000d901d44 */
[----:B------:R-:W-:Y:S04]  /*249f0*/  @!P1 LDGSTS.E.BYPASS.LTC128B.128 [R37+0x1c400], desc[UR4][R2.64+0x100], !P2 ;  /* 0x1c40010002259fae */ /* 0x000fe8000d101d44 */
[----:B------:R0:W-:Y:S01]  /*24a00*/  @!P1 LDGSTS.E.BYPASS.LTC128B.128 [R37+0x20400], desc[UR4][R2.64+0x180], !P0 ;  /* 0x2040018002259fae */ /* 0x0001e2000c101d44 */
[----:B------:R-:W-:-:S03]  /*24a10*/  ISETP.GE.AND P1, PT, R7, R6, PT ;  /* 0x000000060700720c */ /* 0x000fc60003f26270 */
[----:B0-----:R-:W0:Y:S04]  /*24a20*/  SHFL.IDX PT, R3, R5, 0x1, 0x181f ;  /* 0x00381f0005037f89 */ /* 0x001e2800000e0000 */
[----:B------:R-:W1:Y:S06]  /*24a30*/  SHFL.IDX PT, R2, R4, 0x1, 0x181f ;  /* 0x00381f0004027f89 */ /* 0x000e6c00000e0000 */
[----:B0-----:R-:W-:-:S05]  /*24a40*/  @!P1 LEA R7, P5, R36, R3, 0x1 ;  /* 0x0000000324079211 */ /* 0x001fca00078a08ff */
[----:B-1----:R-:W-:Y:S01]  /*24a50*/  @!P1 IMAD.X R8, RZ, RZ, R2, P5 ;  /* 0x000000ffff089224 */ /* 0x002fe200028e0602 */
[----:B------:R-:W-:Y:S02]  /*24a60*/  @!P1 MOV R2, R7 ;  /* 0x0000000700029202 */ /* 0x000fe40000000f00 */
[----:B------:R-:W-:Y:S01]  /*24a70*/  IADD3 R7, R0, 0x20, RZ ;  /* 0x0000002000077810 */ /* 0x000fe20007ffe0ff */
[----:B------:R-:W-:-:S05]  /*24a80*/  @!P1 IMAD.MOV.U32 R3, RZ, RZ, R8 ;  /* 0x000000ffff039224 */ /* 0x000fca00078e0008 */
        /* <DEDUP_REMOVED lines=58> */
[----:B------:R0:W1:Y:S01]  /*24e30*/  SHFL.IDX PT, R7, R4, 0x7, 0x181f ;  /* 0x00f81f0004077f89 */ /* 0x00006200000e0000 */
[----:B------:R-:W-:-:S05]  /*24e40*/  @!P1 IMAD.MOV.U32 R3, RZ, RZ, R8 ;  /* 0x000000ffff039224 */ /* 0x000fca00078e0008 */
[----:B------:R0:W-:Y:S04]  /*24e50*/  @!P1 LDGSTS.E.BYPASS.LTC128B.128 [R37+0x17400], desc[UR4][R2.64], !P4 ;  /* 0x1740000002259fae */ /* 0x0001e8000e101d44 */
[----:B------:R0:W-:Y:S04]  /*24e60*/  @!P1 LDGSTS.E.BYPASS.LTC128B.128 [R37+0x1b400], desc[UR4][R2.64+0x80], !P3 ;  /* 0x1b40008002259fae */ /* 0x0001e8000d901d44 */
[----:B------:R0:W-:Y:S04]  /*24e70*/  @!P1 LDGSTS.E.BYPASS.LTC128B.128 [R37+0x1f400], desc[UR4][R2.64+0x100], !P2 ;  /* 0x1f40010002259fae */ /* 0x0001e8000d101d44 */
[----:B------:R0:W-:Y:S02]  /*24e80*/  @!P1 LDGSTS.E.BYPASS.LTC128B.128 [R37+0x23400], desc[UR4][R2.64+0x180], !P0 ;  /* 0x2340018002259fae */ /* 0x0001e4000c101d44 */
.L_x_901:
[----:B0-----:R-:W-:Y:S01]  /*24e90*/  IADD3 R3, R0, 0x70, RZ ;  /* 0x0000007000037810 */ /* 0x001fe20007ffe0ff */
[----:B------:R-:W-:Y:S03]  /*24ea0*/  BSSY B0, `(.L_x_752) ;  /* 0x000000d000007945 */ /* 0x000fe60003800000 */
[----:B------:R-:W-:-:S13]  /*24eb0*/  ISETP.GE.AND P1, PT, R3, R6, PT ;  /* 0x000000060300720c */ /* 0x000fda0003f26270 */
[----:B------:R-:W-:Y:S05]  /*24ec0*/  @P1 BRA `(.L_x_753) ;  /* 0x0000000000281947 */ /* 0x000fea0003800000 */
[----:B------:R-:W-:Y:S01]  /*24ed0*/  LEA R2, P1, R36, R14, 0x1 ;  /* 0x0000000e24027211 */ /* 0x000fe200078208ff */
[----:B------:R-:W-:-:S04]  /*24ee0*/  ULDC.64 UR4, c[0x0][0x208] ;  /* 0x0000820000047ab9 */ /* 0x000fc80000000a00 */
[----:B-1----:R-:W-:-:S05]  /*24ef0*/  IMAD.X R3, RZ, RZ, R7, P1 ;  /* 0x000000ffff037224 */ /* 0x002fca00008e0607 */
[----:B------:R-:W-:Y:S01]  /*24f00*/  @!PT LDS RZ, [RZ] ;  /* 0x00000000fffff984 */ /* 0x000fe20000000800 */
[----:B------:R-:W-:Y:S01]  /*24f10*/  @!PT LDS RZ, [RZ] ;  /* 0x00000000fffff984 */ /* 0x000fe20000000800 */
[----:B------:R-:W-:Y:S01]  /*24f20*/  @!PT LDS RZ, [RZ] ;  /* 0x00000000fffff984 */ /* 0x000fe20000000800 */
[----:B------:R0:W-:Y:S04]  /*24f30*/  LDGSTS.E.BYPASS.LTC128B.128 [R37+0x17c00], desc[UR4][R2.64], !P4 ;  /* 0x17c0000002257fae */ /* 0x0001e8000e101d44 */
[----:B------:R0:W-:Y:S04]  /*24f40*/  LDGSTS.E.BYPASS.LTC128B.128 [R37+0x1bc00], desc[UR4][R2.64+0x80], !P3 ;  /* 0x1bc0008002257fae */ /* 0x0001e8000d901d44 */
[----:B------:R0:W-:Y:S04]  /*24f50*/  LDGSTS.E.BYPASS.LTC128B.128 [R37+0x1fc00], desc[UR4][R2.64+0x100], !P2 ;  /* 0x1fc0010002257fae */ /* 0x0001e8000d101d44 */
[----:B------:R0:W-:Y:S02]  /*24f60*/  LDGSTS.E.BYPASS.LTC128B.128 [R37+0x23c00], desc[UR4][R2.64+0x180], !P0 ;  /* 0x23c0018002257fae */ /* 0x0001e4000c101d44 */
.L_x_753:
[----:B------:R-:W-:Y:S05]  /*24f70*/  BSYNC B0 ;  /* 0x0000000000007941 */ /* 0x000fea0003800000 */
.L_x_752:
[----:B------:R-:W-:Y:S01]  /*24f80*/  NOP ;  /* 0x0000000000007918 */ /* 0x000fe20000000000 */
[----:B------:R-:W-:-:S13]  /*24f90*/  PLOP3.LUT P0, PT, PT, PT, PT, 0x80, 0x0 ;  /* 0x000000000000781c */ /* 0x000fda0003f0f070 */
.L_x_754:
[----:B------:R-:W-:Y:S02]  /*24fa0*/  PLOP3.LUT P1, PT, P1, P0, PT, 0xa2, 0x0 ;  /* 0x000000000000781c */ /* 0x000fe40000f21472 */
[----:B------:R-:W-:-:S08]  /*24fb0*/  @P0 R2UR P1, UR4, R22 ;  /* 0x00000000160402ca */ /* 0x000fd00000020000 */
[----:B------:R-:W-:-:S05]  /*24fc0*/  @P0 PLOP3.LUT P0, PT, P1, PT, PT, 0x80, 0x0 ;  /* 0x000000000000081c */ /* 0x000fca0000f0f070 */
[----:B------:R-:W-:Y:S01]  /*24fd0*/  @!P1 SYNCS.ARRIVE.TRANS64.RED.A0T1 RZ, [UR4+0x38800], RZ ;  /* 0x038800ffffff99a7 */ /* 0x000fe20008200404 */
[----:B------:R-:W-:Y:S07]  /*24fe0*/  @!P1 ARRIVES.LDGSTSBAR.64.TRANSCNT [UR4+0x38800] ;  /* 0x03880000ff0099b0 */ /* 0x000fee0008000a84 */
[----:B------:R-:W-:Y:S05]  /*24ff0*/  @P0 BRA.U.ANY `(.L_x_754) ;  /* 0xfffffffd00e80947 */ /* 0x000fea000393ffff */
[----:B0-----:R-:W2:Y:S02]  /*25000*/  LDL.LU R2, [R1+0x30] ;  /* 0x0000300001027983 */ /* 0x001ea40000300800 */
[----:B--2---:R-:W-:-:S04]  /*25010*/  IADD3 R2, R2, 0x1, RZ ;  /* 0x0000000102027810 */ /* 0x004fc80007ffe0ff */
        /* <DEDUP_REMOVED lines=8> */
[----:B------:R-:W2:Y:S03]  /*250a0*/  SYNCS.PHASECHK.TRANS64.TRYWAIT P0, [R22+URZ+0x38820], R3 ;  /* 0x03882003160075a7 */ /* 0x000ea6000800017f */
[----:B0-2---:R-:W-:Y:S05]  /*250b0*/  @!P0 BRA `(.L_x_756) ;  /* 0x0000005000248947 */ /* 0x005fea0003800000 */
.L_x_902:
[----:B------:R-:W-:Y:S05]  /*250c0*/  BSYNC B0 ;  /* 0x0000000000007941 */ /* 0x000fea0003800000 */
.L_x_755:
[----:B------:R-:W2:Y:S01]  /*250d0*/  LDL R0, [R1+0xc] ;  /* 0x00000c0001007983 */ /* 0x000ea20000100800 */
[----:B------:R-:W-:Y:S01]  /*250e0*/  BSSY B0, `(.L_x_757) ;  /* 0x0000120000007945 */ /* 0x000fe20003800000 */
[----:B--2---:R-:W-:-:S13]  /*250f0*/  ISETP.GE.AND P0, PT, R0, 0x51, PT ;  /* 0x000000510000780c */ /* 0x004fda0003f06270 */
[----:B------:R-:W-:Y:S05]  /*25100*/  @!P0 BRA `(.L_x_758) ;  /* 0x0000001000748947 */ /* 0x000fea0003800000 */
[----:B------:R-:W2:Y:S01]  /*25110*/  LDL.LU R0, [R1+0x2c] ;  /* 0x00002c0001007983 */ /* 0x000ea20000300800 */
[C---:B------:R-:W-:Y:S01]  /*25120*/  LOP3.LUT R5, R36.reuse, 0x40, RZ, 0xfc, !PT ;  /* 0x0000004024057812 */ /* 0x040fe200078efcff */
[----:B------:R-:W-:Y:S01]  /*25130*/  ULDC UR4, c[0x0][0x2f4] ;  /* 0x0000bd0000047ab9 */ /* 0x000fe20000000800 */
[C---:B------:R-:W-:Y:S01]  /*25140*/  LOP3.LUT R4, R36.reuse, 0x80, RZ, 0xfc, !PT ;  /* 0x0000008024047812 */ /* 0x040fe200078efcff */
[----:B------:R-:W-:Y:S01]  /*25150*/  IMAD.MOV.U32 R17, RZ, RZ, R29 ;  /* 0x000000ffff117224 */ /* 0x000fe200078e001d */
[C---:B------:R-:W-:Y:S01]  /*25160*/  LOP3.LUT R2, R36.reuse, 0xc0, RZ, 0xfc, !PT ;  /* 0x000000c024027812 */ /* 0x040fe200078efcff */
[----:B------:R-:W-:Y:S01]  /*25170*/  IMAD.MOV.U32 R31, RZ, RZ, R26 ;  /* 0x000000ffff1f7224 */ /* 0x000fe200078e001a */
[----:B-1----:R-:W-:Y:S02]  /*25180*/  MOV R7, R27 ;  /* 0x0000001b00077202 */ /* 0x002fe40000000f00 */
[----:B------:R-:W-:Y:S02]  /*25190*/  ISETP.GE.AND P4, PT, R36, UR4, PT ;  /* 0x0000000424007c0c */ /* 0x000fe4000bf86270 */
[----:B------:R-:W-:-:S02]  /*251a0*/  ISETP.GE.AND P3, PT, R5, UR4, PT ;  /* 0x0000000405007c0c */ /* 0x000fc4000bf66270 */
[----:B------:R-:W-:Y:S02]  /*251b0*/  ISETP.GE.AND P2, PT, R4, UR4, PT ;  /* 0x0000000404007c0c */ /* 0x000fe4000bf46270 */
[----:B------:R-:W-:Y:S02]  /*251c0*/  ISETP.GE.AND P1, PT, R2, UR4, PT ;  /* 0x0000000402007c0c */ /* 0x000fe4000bf26270 */
[----:B--2---:R-:W-:-:S11]  /*251d0*/  IADD3 R0, R0, -0x2, RZ ;  /* 0xfffffffe00007810 */ /* 0x004fd60007ffe0ff */
.L_x_771:
[----:B------:R-:W2:Y:S01]  /*251e0*/  LDL R5, [R1+0x10] ;  /* 0x0000100001057983 */ /* 0x000ea20000100800 */
[----:B------:R-:W1:Y:S03]  /*251f0*/  LDC R11, c[0x0][0x430] ;  /* 0x00010c00ff0b7b82 */ /* 0x000e660000000800 */
[----:B------:R-:W3:Y:S01]  /*25200*/  LDL R8, [R1+0x14] ;  /* 0x0000140001087983 */ /* 0x000ee20000100800 */
[----:B------:R-:W4:Y:S01]  /*25210*/  S2R R2, SR_TID.X ;  /* 0x0000000000027919 */ /* 0x000f220000002100 */
[----:B------:R-:W4:Y:S01]  /*25220*/  S2R R4, SR_TID.X ;  /* 0x0000000000047919 */ /* 0x000f220000002100 */
[----:B-1----:R-:W-:-:S13]  /*25230*/  ISETP.NE.AND P0, PT, R11, 0x1, PT ;  /* 0x000000010b00780c */ /* 0x002fda0003f05270 */
[----:B0-----:R-:W0:Y:S01]  /*25240*/  @P0 LDC R3, c[0x0][0x434] ;  /* 0x00010d00ff030b82 */ /* 0x001e220000000800 */
[----:B----4-:R-:W-:-:S04]  /*25250*/  LOP3.LUT R2, R2, 0x7f, RZ, 0xc0, !PT ;  /* 0x0000007f02027812 */ /* 0x010fc800078ec0ff */
[----:B------:R-:W-:Y:S02]  /*25260*/  SHF.R.U32.HI R2, RZ, 0x3, R2 ;  /* 0x00000003ff027819 */ /* 0x000fe40000011602 */
[----:B------:R-:W-:-:S04]  /*25270*/  SHF.L.U32 R4, R4, 0x4, RZ ;  /* 0x0000000404047819 */ /* 0x000fc800000006ff */
[----:B------:R-:W-:Y:S02]  /*25280*/  LOP3.LUT R4, R2, 0x70, R4, 0xf8, !PT ;  /* 0x0000007002047812 */ /* 0x000fe400078ef804 */
[----:B------:R-:W1:Y:S02]  /*25290*/  @P0 LDC R2, c[0x0][0x438] ;  /* 0x00010e00ff020b82 */ /* 0x000e640000000800 */
[----:B------:R-:W-:Y:S01]  /*252a0*/  ISETP.GT.U32.AND P5, PT, R4, 0x4f, PT ;  /* 0x0000004f0400780c */ /* 0x000fe20003fa4070 */
[----:B------:R-:W-:Y:S01]  /*252b0*/  IMAD.U32 R12, RZ, RZ, UR37 ;  /* 0x00000025ff0c7e24 */ /* 0x000fe2000f8e00ff */
[----:B------:R-:W-:Y:S01]  /*252c0*/  ULDC.64 UR4, c[0x0][0x208] ;  /* 0x0000820000047ab9 */ /* 0x000fe20000000a00 */
[----:B------:R-:W-:Y:S01]  /*252d0*/  IADD3 R27, R7, 0x1, RZ ;  /* 0x00000001071b7810 */ /* 0x000fe20007ffe0ff */
[----:B------:R-:W-:Y:S02]  /*252e0*/  IMAD.MOV.U32 R26, RZ, RZ, R0 ;  /* 0x000000ffff1a7224 */ /* 0x000fe400078e0000 */
[----:B--2---:R-:W-:-:S04]  /*252f0*/  IMAD R6, R0, 0x50, R5 ;  /* 0x0000005000067824 */ /* 0x004fc800078e0205 */
[----:B------:R-:W-:-:S03]  /*25300*/  IMAD.IADD R6, R4, 0x1, R6 ;  /* 0x0000000104067824 */ /* 0x000fc600078e0206 */
[----:B------:R-:W2:Y:S01]  /*25310*/  @!P5 LDC.64 R4, c[0x0][0x428] ;  /* 0x00010a00ff04db82 */ /* 0x000ea20000000a00 */
[----:B0-----:R-:W-:Y:S01]  /*25320*/  @P0 IMAD.HI.U32 R3, R6, R3, RZ ;  /* 0x0000000306030227 */ /* 0x001fe200078e00ff */
[----:B------:R-:W-:-:S04]  /*25330*/  MOV R10, R6 ;  /* 0x00000006000a7202 */ /* 0x000fc80000000f00 */
[----:B-1----:R-:W-:-:S04]  /*25340*/  @P0 SHF.R.U32.HI R10, RZ, R2, R3 ;  /* 0x00000002ff0a0219 */ /* 0x002fc80000011603 */
[--C-:B------:R-:W-:Y:S01]  /*25350*/  @!P5 SHF.R.S32.HI R3, RZ, 0x1f, R10.reuse ;  /* 0x0000001fff03d819 */ /* 0x100fe2000001140a */
[----:B------:R-:W-:-:S04]  /*25360*/  @!P5 IMAD.MOV.U32 R2, RZ, RZ, R10 ;  /* 0x000000ffff02d224 */ /* 0x000fc800078e000a */
[----:B--2---:R-:W-:-:S04]  /*25370*/  @!P5 IMAD.WIDE.U32 R2, R33, R4, R2 ;  /* 0x000000042102d225 */ /* 0x004fc800078e0002 */
[----:B---3--:R-:W-:Y:S02]  /*25380*/  @!P5 IMAD R4, R8, R4, RZ ;  /* 0x000000040804d224 */ /* 0x008fe400078e02ff */
[----:B------:R-:W0:Y:S02]  /*25390*/  @!P5 LDC.64 R8, c[0x0][0x418] ;  /* 0x00010600ff08db82 */ /* 0x000e240000000a00 */
[----:B------:R-:W-:Y:S01]  /*253a0*/  @!P5 IMAD R5, R33, R5, R4 ;  /* 0x000000052105d224 */ /* 0x000fe200078e0204 */
[----:B------:R-:W-:-:S04]  /*253b0*/  MOV R4, RZ ;  /* 0x000000ff00047202 */ /* 0x000fc80000000f00 */
[----:B------:R-:W-:Y:S02]  /*253c0*/  @!P5 IADD3 R3, R5, R3, RZ ;  /* 0x000000030503d210 */ /* 0x000fe40007ffe0ff */
[----:B0-----:R-:W-:-:S04]  /*253d0*/  @!P5 LEA R8, P0, R2, R8, 0x2 ;  /* 0x000000080208d211 */ /* 0x001fc800078010ff */
[----:B------:R-:W-:-:S05]  /*253e0*/  @!P5 LEA.HI.X R9, R2, R9, R3, 0x2, P0 ;  /* 0x000000090209d211 */ /* 0x000fca00000f1403 */
[----:B------:R0:W5:Y:S01]  /*253f0*/  @!P5 LDG.E R4, desc[UR4][R8.64] ;  /* 0x000000040804d981 */ /* 0x000162000c1e1900 */
[----:B------:R-:W-:Y:S02]  /*25400*/  ISETP.NE.AND P5, PT, R12, 0x3, PT ;  /* 0x000000030c00780c */ /* 0x000fe40003fa5270 */
[----:B------:R-:W-:Y:S01]  /*25410*/  ISETP.NE.AND P0, PT, R27, 0x2, PT ;  /* 0x000000021b00780c */ /* 0x000fe20003f05270 */
[----:B------:R-:W-:Y:S01]  /*25420*/  IMAD.MOV R5, RZ, RZ, -R10 ;  /* 0x000000ffff057224 */ /* 0x000fe200078e0a0a */
[----:B------:R-:W-:Y:S05]  /*25430*/  YIELD ;  /* 0x0000000000007946 */ /* 0x000fea0003800000 */
[----:B------:R-:W-:Y:S01]  /*25440*/  SEL R29, RZ, 0x1, P0 ;  /* 0x00000001ff1d7807 */ /* 0x000fe20000000000 */
[----:B------:R-:W-:Y:S01]  /*25450*/  IMAD R5, R11, R5, R6 ;  /* 0x000000050b057224 */ /* 0x000fe200078e0206 */
[----:B------:R-:W-:-:S02]  /*25460*/  SEL R27, R27, RZ, P0 ;  /* 0x000000ff1b1b7207 */ /* 0x000fc40000000000 */
[----:B------:R-:W-:Y:S01]  /*25470*/  LOP3.LUT R29, R17, R29, RZ, 0x3c, !PT ;  /* 0x0000001d111d7212 */ /* 0x000fe200078e3cff */
[----:B0-----:R-:W-:Y:S06]  /*25480*/  @!P5 BRA `(.L_x_759) ;  /* 0x000000000004d947 */ /* 0x001fec0003800000 */
[----:B------:R-:W-:Y:S01]  /*25490*/  BPT.TRAP 0x1 ;  /* 0x000000040000795c */ /* 0x000fe20000300000 */
.L_x_759:
[----:B------:R-:W-:Y:S01]  /*254a0*/  LEA R6, R27, R22, 0x3 ;  /* 0x000000161b067211 */ /* 0x000fe200078e18ff */
[----:B------:R-:W-:Y:S01]  /*254b0*/  BSSY B1, `(.L_x_760) ;  /* 0x0000004000017945 */ /* 0x000fe20003800000 */
[----:B------:R-:W-:-:S04]  /*254c0*/  SHF.L.U32 R3, R29, 0x1f, RZ ;  /* 0x0000001f1d037819 */ /* 0x000fc800000006ff */
[----:B------:R-:W0:Y:S02]  /*254d0*/  SYNCS.PHASECHK.TRANS64.TRYWAIT P0, [R6+URZ+0x38840], R3 ;  /* 0x03884003060075a7 */ /* 0x000e24000800017f */
[----:B0-----:R-:W-:Y:S05]  /*254e0*/  @!P0 BRA `(.L_x_761) ;  /* 0x0000004c002c8947 */ /* 0x001fea0003800000 */
.L_x_903:
[----:B------:R-:W-:Y:S05]  /*254f0*/  BSYNC B1 ;  /* 0x0000000000017941 */ /* 0x000fea0003800000 */
.L_x_760:
        /* <DEDUP_REMOVED lines=13> */
[----:B------:R-:W-:-:S04]  /*255d0*/  ULDC.64 UR4, c[0x0][0x308] ;  /* 0x0000c20000047ab9 */ /* 0x000fc80000000a00 */
[----:B------:R-:W-:Y:S01]  /*255e0*/  IADD3 R3, R3, R0, RZ ;  /* 0x0000000003037210 */ /* 0x000fe20007ffe0ff */
[----:B------:R-:W-:-:S04]  /*255f0*/  IMAD R0, R32, UR4, RZ ;  /* 0x0000000420007c24 */ /* 0x000fc8000f8e02ff */
[C---:B------:R-:W-:Y:S02]  /*25600*/  IMAD R0, R18.reuse, UR5, R0 ;  /* 0x0000000512007c24 */ /* 0x040fe4000f8e0200 */
[----:B------:R-:W-:Y:S01]  /*25610*/  IMAD.WIDE.U32 R2, R18, UR4, R2 ;  /* 0x0000000412027c25 */ /* 0x000fe2000f8e0002 */
[----:B------:R-:W-:-:S03]  /*25620*/  ULDC.64 UR4, c[0x0][0x2e8] ;  /* 0x0000ba0000047ab9 */ /* 0x000fc60000000a00 */
[----:B------:R-:W-:Y:S01]  /*25630*/  IMAD.IADD R0, R0, 0x1, R3 ;  /* 0x0000000100007824 */ /* 0x000fe200078e0203 */
[----:B------:R-:W-:Y:S01]  /*25640*/  LEA R8, P0, R2, UR4, 0x1 ;  /* 0x0000000402087c11 */ /* 0x000fe2000f8008ff */
[----:B------:R-:W-:-:S03]  /*25650*/  UMOV UR4, 0xffffffff ;  /* 0xffffffff00047882 */ /* 0x000fc60000000000 */
[----:B------:R-:W-:Y:S01]  /*25660*/  LEA.HI.X R10, R2, UR5, R0, 0x1, P0 ;  /* 0x00000005020a7c11 */ /* 0x000fe200080f0c00 */
[----:B------:R-:W-:Y:S08]  /*25670*/  BRA.DIV UR4, `(.L_x_762) ;  /* 0x0000004a04dc7947 */ /* 0x000ff0000b800000 */
[----:B------:R-:W0:Y:S01]  /*25680*/  SHFL.IDX PT, R2, R8, RZ, 0x181f ;  /* 0x00181fff08027589 */ /* 0x000e2200000e0000 */
[----:B------:R-:W-:Y:S01]  /*25690*/  LOP3.LUT R23, R23, 0xfffffeff, RZ, 0xc0, !PT ;  /* 0xfffffeff17177812 */ /* 0x000fe200078ec0ff */
[----:B------:R-:W-:Y:S01]  /*256a0*/  ULDC.64 UR4, c[0x0][0x208] ;  /* 0x0000820000047ab9 */ /* 0x000fe20000000a00 */
[----:B------:R-:W-:Y:S01]  /*256b0*/  SHF.L.U32 R0, R36, 0x1, RZ ;  /* 0x0000000124007819 */ /* 0x000fe200000006ff */
[----:B------:R-:W1:Y:S01]  /*256c0*/  SHFL.IDX PT, R3, R10, RZ, 0x181f ;  /* 0x00181fff0a037589 */ /* 0x000e6200000e0000 */
[----:B------:R-:W-:Y:S02]  /*256d0*/  @P2 LOP3.LUT R23, R23, 0x100, RZ, 0xfc, !PT ;  /* 0x0000010017172812 */ /* 0x000fe400078efcff */
[----:B------:R-:W-:Y:S01]  /*256e0*/  LEA R9, R9, R22, 0x1 ;  /* 0x0000001609097211 */ /* 0x000fe200078e08ff */
        /* <DEDUP_REMOVED lines=39> */
.L_x_915:
[----:B------:R-:W-:Y:S01]  /*25960*/  LOP3.LUT R23, R23, 0xffffff7f, RZ, 0xc0, !PT ;  /* 0xffffff7f17177812 */ /* 0x000fe200078ec0ff */
[----:B------:R-:W-:Y:S01]  /*25970*/  ULDC.64 UR4, c[0x0][0x208] ;  /* 0x0000820000047ab9 */ /* 0x000fe20000000a00 */
[----:B--2---:R-:W-:Y:S02]  /*25980*/  IADD3 R2, P0, R2, R0, RZ ;  /* 0x0000000002027210 */ /* 0x004fe40007f1e0ff */
[----:B------:R-:W-:Y:S02]  /*25990*/  @P1 LOP3.LUT R23, R23, 0x80, RZ, 0xfc, !PT ;  /* 0x0000008017171812 */ /* 0x000fe400078efcff */
[----:B------:R-:W-:Y:S02]  /*259a0*/  IADD3.X R3, RZ, R35, RZ, P0, !PT ;  /* 0x00000023ff037210 */ /* 0x000fe400007fe4ff */
[C---:B------:R-:W-:Y:S02]  /*259b0*/  LOP3.LUT P1, RZ, R23.reuse, 0x10, RZ, 0xc0, !PT ;  /* 0x0000001017ff7812 */ /* 0x040fe4000782c0ff */
[----:B------:R-:W-:-:S02]  /*259c0*/  LOP3.LUT P0, RZ, R23, 0x8, RZ, 0xc0, !PT ;  /* 0x0000000817ff7812 */ /* 0x000fc4000780c0ff */
        /* <DEDUP_REMOVED lines=11> */
.L_x_763:
[----:B------:R-:W-:Y:S02]  /*25a80*/  PLOP3.LUT P5, PT, P5, P0, PT, 0xa2, 0x0 ;  /* 0x000000000000781c */ /* 0x000fe40002fa1472 */
[----:B------:R-:W-:-:S08]  /*25a90*/  @P0 R2UR P5, UR4, R6 ;  /* 0x00000000060402ca */ /* 0x000fd000000a0000 */
[----:B------:R-:W-:-:S05]  /*25aa0*/  @P0 PLOP3.LUT P0, PT, P5, PT, PT, 0x80, 0x0 ;  /* 0x000000000000081c */ /* 0x000fca0002f0f070 */
[----:B------:R-:W-:Y:S01]  /*25ab0*/  @!P5 SYNCS.ARRIVE.TRANS64.RED.A0T1 RZ, [UR4+0x38830], RZ ;  /* 0x038830ffffffd9a7 */ /* 0x000fe20008200404 */
[----:B------:R-:W-:Y:S07]  /*25ac0*/  @!P5 ARRIVES.LDGSTSBAR.64.TRANSCNT [UR4+0x38830] ;  /* 0x03883000ff00d9b0 */ /* 0x000fee0008000a84 */
[----:B------:R-:W-:Y:S05]  /*25ad0*/  @P0 BRA.U.ANY `(.L_x_763) ;  /* 0xfffffffd00e80947 */ /* 0x000fea000393ffff */
[----:B------:R-:W-:Y:S01]  /*25ae0*/  NOP ;  /* 0x0000000000007918 */ /* 0x000fe20000000000 */
[----:B-1----:R-:W-:-:S05]  /*25af0*/  IMAD.U32 R2, RZ, RZ, UR37 ;  /* 0x00000025ff027e24 */ /* 0x002fca000f8e00ff */
[----:B------:R-:W-:-:S13]  /*25b00*/  ISETP.NE.AND P6, PT, R2, 0x3, PT ;  /* 0x000000030200780c */ /* 0x000fda0003fc5270 */
[----:B------:R-:W-:Y:S05]  /*25b10*/  @!P6 BRA `(.L_x_764) ;  /* 0x000000000004e947 */ /* 0x000fea0003800000 */
[----:B------:R-:W-:Y:S01]  /*25b20*/  BPT.TRAP 0x1 ;  /* 0x000000040000795c */ /* 0x000fe20000300000 */
.L_x_764:
[----:B------:R1:W-:Y:S01]  /*25b30*/  SYNCS.ARRIVE.TRANS64.A1T0 RZ, [R6+URZ+0x38830], RZ ;  /* 0x038830ff06ff79a7 */ /* 0x0003e2000810003f */
[----:B------:R-:W-:Y:S05]  /*25b40*/  @!P6 BRA `(.L_x_765) ;  /* 0x000000000004e947 */ /* 0x000fea0003800000 */
[----:B------:R-:W-:Y:S01]  /*25b50*/  BPT.TRAP 0x1 ;  /* 0x000000040000795c */ /* 0x000fe20000300000 */
.L_x_765:
[----:B------:R-:W-:Y:S01]  /*25b60*/  SHF.L.U32 R2, R17, 0x1f, RZ ;  /* 0x0000001f11027819 */ /* 0x000fe200000006ff */
[----:B------:R-:W-:Y:S01]  /*25b70*/  BSSY B1, `(.L_x_766) ;  /* 0x0000004000017945 */ /* 0x000fe20003800000 */
[----:B-1----:R-:W-:-:S04]  /*25b80*/  LEA R6, R7, R22, 0x3 ;  /* 0x0000001607067211 */ /* 0x002fc800078e18ff */
[----:B------:R-:W1:Y:S02]  /*25b90*/  SYNCS.PHASECHK.TRANS64.TRYWAIT P0, [R6+URZ+0x38860], R2 ;  /* 0x03886002060075a7 */ /* 0x000e64000800017f */
[----:B-1----:R-:W-:Y:S05]  /*25ba0*/  @!P0 BRA `(.L_x_767) ;  /* 0x0000004c00648947 */ /* 0x002fea0003800000 */
.L_x_916:
[----:B------:R-:W-:Y:S05]  /*25bb0*/  BSYNC B1 ;  /* 0x0000000000017941 */ /* 0x000fea0003800000 */
.L_x_766:
[----:B0-----:R-:W2:Y:S01]  /*25bc0*/  LDL R8, [R1+0xc] ;  /* 0x00000c0001087983 */ /* 0x001ea20000100800 */
        /* <DEDUP_REMOVED lines=9> */
[----:B------:R-:W-:Y:S01]  /*25c60*/  IMAD R7, R7, 0x2, R22 ;  /* 0x0000000207077824 */ /* 0x000fe200078e0216 */
[----:B------:R-:W-:Y:S02]  /*25c70*/  ULDC.64 UR4, c[0x0][0x208] ;  /* 0x0000820000047ab9 */ /* 0x000fe40000000a00 */
[----:B------:R-:W1:Y:S01]  /*25c80*/  SHFL.IDX PT, R3, R25, RZ, 0x181f ;  /* 0x00181fff19037589 */ /* 0x000e6200000e0000 */
[----:B0-----:R-:W-:-:S04]  /*25c90*/  IADD3 R2, P0, R2, R0, RZ ;  /* 0x0000000002027210 */ /* 0x001fc80007f1e0ff */
[----:B-1----:R-:W-:Y:S02]  /*25ca0*/  IADD3.X R3, RZ, R3, RZ, P0, !PT ;  /* 0x00000003ff037210 */ /* 0x002fe400007fe4ff */
[----:B------:R-:W-:-:S13]  /*25cb0*/  ISETP.LT.OR P0, PT, R8, 0x1, P4 ;  /* 0x000000010800780c */ /* 0x000fda0002701670 */
[----:B------:R-:W-:Y:S01]  /*25cc0*/  @!PT LDS RZ, [RZ] ;  /* 0x00000000fffff984 */ /* 0x000fe20000000800 */
        /* <DEDUP_REMOVED lines=44> */
[----:B0-2---:R0:W1:Y:S02]  /*25f90*/  SHFL.IDX PT, R2, R24, 0x4, 0x181f ;  /* 0x00981f0018027f89 */ /* 0x00506400000e0000 */
.L_x_928:
[----:B-1----:R-:W-:Y:S01]  /*25fa0*/  IADD3 R2, P0, R2, R0, RZ ;  /* 0x0000000002027210 */ /* 0x002fe20007f1e0ff */
[----:B------:R-:W-:-:S04]  /*25fb0*/  ULDC.64 UR4, c[0x0][0x208] ;  /* 0x0000820000047ab9 */ /* 0x000fc80000000a00 */
        /* <DEDUP_REMOVED lines=12> */
[----:B------:R-:W-:Y:S02]  /*26080*/  ULDC.64 UR4, c[0x0][0x328] ;  /* 0x0000ca0000047ab9 */ /* 0x000fe40000000a00 */
[----:B------:R-:W-:Y:S01]  /*26090*/  IMAD R20, R20, UR4, RZ ;  /* 0x0000000414147c24 */ /* 0x000fe2000f8e02ff */
[----:B------:R-:W-:-:S03]  /*260a0*/  NOP ;  /* 0x0000000000007918 */ /* 0x000fc60000000000 */
[C---:B------:R-:W-:Y:S02]  /*260b0*/  IMAD R9, R5.reuse, UR5, R20 ;  /* 0x0000000505097c24 */ /* 0x040fe4000f8e0214 */
[----:B-1----:R-:W-:Y:S01]  /*260c0*/  IMAD.WIDE.U32 R2, R5, UR4, RZ ;  /* 0x0000000405027c25 */ /* 0x002fe2000f8e00ff */
[----:B------:R-:W-:-:S03]  /*260d0*/  ULDC.64 UR4, c[0x0][0x338] ;  /* 0x0000ce0000047ab9 */ /* 0x000fc60000000a00 */
[----:B------:R-:W-:Y:S01]  /*260e0*/  IMAD R21, R21, UR4, RZ ;  /* 0x0000000415157c24 */ /* 0x000fe2000f8e02ff */
[----:B------:R-:W-:-:S03]  /*260f0*/  IADD3 R3, R3, R9, RZ ;  /* 0x0000000903037210 */ /* 0x000fc60007ffe0ff */
[C---:B------:R-:W-:Y:S02]  /*26100*/  IMAD R21, R4.reuse, UR5, R21 ;  /* 0x0000000504157c24 */ /* 0x040fe4000f8e0215 */
[----:B------:R-:W-:Y:S01]  /*26110*/  IMAD.WIDE.U32 R2, R4, UR4, R2 ;  /* 0x0000000404027c25 */ /* 0x000fe2000f8e0002 */
[----:B------:R-:W-:-:S03]  /*26120*/  ULDC.64 UR4, c[0x0][0x330] ;  /* 0x0000cc0000047ab9 */ /* 0x000fc60000000a00 */
[----:B------:R-:W-:Y:S02]  /*26130*/  IMAD.IADD R3, R3, 0x1, R21 ;  /* 0x0000000103037824 */ /* 0x000fe400078e0215 */
[----:B------:R-:W-:Y:S02]  /*26140*/  IMAD R5, R32, UR4, RZ ;  /* 0x0000000420057c24 */ /* 0x000fe4000f8e02ff */
[----:B------:R-:W-:-:S04]  /*26150*/  IMAD.WIDE.U32 R2, R18, UR4, R2 ;  /* 0x0000000412027c25 */ /* 0x000fc8000f8e0002 */
[----:B------:R-:W-:Y:S01]  /*26160*/  IMAD R5, R18, UR5, R5 ;  /* 0x0000000512057c24 */ /* 0x000fe2000f8e0205 */
[----:B------:R-:W-:Y:S02]  /*26170*/  ULDC.64 UR4, c[0x0][0x318] ;  /* 0x0000c60000047ab9 */ /* 0x000fe40000000a00 */
[----:B0-----:R-:W-:Y:S02]  /*26180*/  LEA R24, P0, R2, UR4, 0x1 ;  /* 0x0000000402187c11 */ /* 0x001fe4000f8008ff */
[----:B------:R-:W-:-:S04]  /*26190*/  IADD3 R3, R5, R3, RZ ;  /* 0x0000000305037210 */ /* 0x000fc80007ffe0ff */
[----:B------:R-:W-:Y:S02]  /*261a0*/  LEA.HI.X R25, R2, UR5, R3, 0x1, P0 ;  /* 0x0000000502197c11 */ /* 0x000fe400080f0c03 */
[----:B------:R-:W-:-:S13]  /*261b0*/  PLOP3.LUT P0, PT, PT, PT, PT, 0x80, 0x0 ;  /* 0x000000000000781c */ /* 0x000fda0003f0f070 */
.L_x_769:
        /* <DEDUP_REMOVED lines=11> */
.L_x_770:
[C---:B------:R-:W-:Y:S01]  /*26270*/  ISETP.GT.AND P0, PT, R26.reuse, RZ, PT ;  /* 0x000000ff1a00720c */ /* 0x040fe20003f04270 */
[----:B------:R2:W-:Y:S01]  /*26280*/  SYNCS.ARRIVE.TRANS64.A1T0 RZ, [R6+URZ+0x38850], RZ ;  /* 0x038850ff06ff79a7 */ /* 0x0005e2000810003f */
[----:B------:R-:W-:Y:S01]  /*26290*/  IADD3 R0, R26, -0x1, RZ ;  /* 0xffffffff1a007810 */ /* 0x000fe20007ffe0ff */
[----:B------:R-:W-:Y:S01]  /*262a0*/  IMAD.MOV.U32 R17, RZ, RZ, R29 ;  /* 0x000000ffff117224 */ /* 0x000fe200078e001d */
[----:B------:R-:W-:Y:S01]  /*262b0*/  MOV R7, R27 ;  /* 0x0000001b00077202 */ /* 0x000fe20000000f00 */
[----:B------:R-:W-:-:S08]  /*262c0*/  IMAD.MOV.U32 R31, RZ, RZ, R26 ;  /* 0x000000ffff1f7224 */ /* 0x000fd000078e001a */
[----:B--2---:R-:W-:Y:S05]  /*262d0*/  @P0 BRA `(.L_x_771) ;  /* 0xffffffec00c00947 */ /* 0x004fea000383ffff */
.L_x_758:
[----:B------:R-:W-:Y:S05]  /*262e0*/  BSYNC B0 ;  /* 0x0000000000007941 */ /* 0x000fea0003800000 */
.L_x_757:
[----:B------:R-:W2:Y:S01]  /*262f0*/  S2R R2, SR_TID.X ;  /* 0x0000000000027919 */ /* 0x000ea20000002100 */
[----:B------:R-:W-:Y:S01]  /*26300*/  BSSY B0, `(.L_x_772) ;  /* 0x0000011000007945 */ /* 0x000fe20003800000 */
[----:B--2---:R-:W-:-:S04]  /*26310*/  LOP3.LUT R2, R2, 0x7f, RZ, 0xc0, !PT ;  /* 0x0000007f02027812 */ /* 0x004fc800078ec0ff */
[----:B------:R-:W-:-:S13]  /*26320*/  ISETP.NE.AND P0, PT, R2, RZ, PT ;  /* 0x000000ff0200720c */ /* 0x000fda0003f05270 */
[----:B------:R-:W-:Y:S05]  /*26330*/  @P0 BRA `(.L_x_773) ;  /* 0x0000000000340947 */ /* 0x000fea0003800000 */
[----:B------:R-:W2:Y:S01]  /*26340*/  S2R R5, SR_LANEID ;  /* 0x0000000000057919 */ /* 0x000ea20000000000 */
[----:B------:R-:W-:Y:S01]  /*26350*/  VOTEU.ANY UR4, UPT, PT ;  /* 0x0000000000047886 */ /* 0x000fe200038e0100 */
[----:B0-----:R-:W0:Y:S01]  /*26360*/  LDC.64 R2, c[0x0][0xc60] ;  /* 0x00031800ff027b82 */ /* 0x001e220000000a00 */
[----:B------:R-:W2:Y:S01]  /*26370*/  FLO.U32 R0, UR4 ;  /* 0x0000000400007d00 */ /* 0x000ea200080e0000 */
[----:B------:R-:W-:Y:S01]  /*26380*/  ULDC.64 UR6, c[0x0][0x208] ;  /* 0x0000820000067ab9 */ /* 0x000fe20000000a00 */
[----:B--2---:R-:W-:-:S06]  /*26390*/  ISETP.EQ.U32.AND P0, PT, R0, R5, PT ;  /* 0x000000050000720c */ /* 0x004fcc0003f02070 */
[----:B------:R-:W0:Y:S07]  /*263a0*/  POPC R5, UR4 ;  /* 0x0000000400057d09 */ /* 0x000e2e0008000000 */
[----:B0-----:R-:W2:Y:S01]  /*263b0*/  @P0 ATOMG.E.ADD.STRONG.GPU PT, R3, desc[UR6][R2.64], R5 ;  /* 0x00000005020309a8 */ /* 0x001ea200081ee1c6 */
[----:B------:R-:W0:Y:S02]  /*263c0*/  S2R R4, SR_LTMASK ;  /* 0x0000000000047919 */ /* 0x000e240000003900 */
[----:B0-----:R-:W-:-:S04]  /*263d0*/  LOP3.LUT R4, R4, UR4, RZ, 0xc0, !PT ;  /* 0x0000000404047c12 */ /* 0x001fc8000f8ec0ff */
[----:B-1----:R-:W0:Y:S01]  /*263e0*/  POPC R7, R4 ;  /* 0x0000000400077309 */ /* 0x002e220000000000 */
[----:B--2---:R-:W0:Y:S02]  /*263f0*/  SHFL.IDX PT, R0, R3, R0, 0x1f ;  /* 0x00001f0003007589 */ /* 0x004e2400000e0000 */
[----:B0-----:R-:W-:-:S07]  /*26400*/  IADD3 R16, R0, UR36, R7 ;  /* 0x0000002400107c10 */ /* 0x001fce000fffe007 */
.L_x_773:
[----:B------:R-:W-:Y:S05]  /*26410*/  BSYNC B0 ;  /* 0x0000000000007941 */ /* 0x000fea0003800000 */
.L_x_772:
[----:B------:R-:W-:-:S04]  /*26420*/  MOV R0, UR37 ;  /* 0x0000002500007c02 */ /* 0x000fc80008000f00 */
[----:B------:R-:W-:-:S13]  /*26430*/  ISETP.NE.AND P0, PT, R0, 0x3, PT ;  /* 0x000000030000780c */ /* 0x000fda0003f05270 */
[----:B------:R-:W-:Y:S05]  /*26440*/  @!P0 BRA `(.L_x_774) ;  /* 0x0000000000048947 */ /* 0x000fea0003800000 */
[----:B------:R-:W-:Y:S01]  /*26450*/  BPT.TRAP 0x1 ;  /* 0x000000040000795c */ /* 0x000fe20000300000 */
.L_x_774:
[----:B------:R-:W2:Y:S01]  /*26460*/  LDL.LU R0, [R1+0xc] ;  /* 0x00000c0001007983 */ /* 0x000ea20000300800 */
[----:B------:R-:W-:Y:S01]  /*26470*/  IMAD R4, R27, 0x8, R22 ;  /* 0x000000081b047824 */ /* 0x000fe200078e0216 */
[----:B0-----:R-:W-:Y:S01]  /*26480*/  SHF.L.U32 R3, R29, 0x1f, RZ ;  /* 0x0000001f1d037819 */ /* 0x001fe200000006ff */
[----:B------:R-:W-:Y:S03]  /*26490*/  BSSY B0, `(.L_x_775) ;  /* 0x0000004000007945 */ /* 0x000fe60003800000 */
[----:B------:R-:W0:Y:S01]  /*264a0*/  SYNCS.PHASECHK.TRANS64.TRYWAIT P0, [R4+URZ+0x38860], R3 ;  /* 0x03886003040075a7 */ /* 0x000e22000800017f */
[----:B--2---:R-:W-:Y:S01]  /*264b0*/  IMAD R5, R26, -0x50, R0 ;  /* 0xffffffb01a057824 */ /* 0x004fe200078e0200 */
[----:B0-----:R-:W-:Y:S06]  /*264c0*/  @!P0 BRA `(.L_x_776) ;  /* 0x0000004c00108947 */ /* 0x001fec0003800000 */
.L_x_929:
[----:B------:R-:W-:Y:S05]  /*264d0*/  BSYNC B0 ;  /* 0x0000000000007941 */ /* 0x000fea0003800000 */
.L_x_775:
[----:B------:R-:W2:Y:S01]  /*264e0*/  S2R R0, SR_TID.X ;  /* 0x0000000000007919 */ /* 0x000ea20000002100 */
[----:B------:R-:W-:Y:S01]  /*264f0*/  UMOV UR4, 0xffffffff ;  /* 0xffffffff00047882 */ /* 0x000fe20000000000 */
[----:B-1----:R-:W-:Y:S01]  /*26500*/  IMAD R7, R27, 0x5000, R34 ;  /* 0x000050001b077824 */ /* 0x002fe200078e0222 */
[----:B--2---:R-:W-:-:S04]  /*26510*/  LOP3.LUT R0, R0, 0x7f, RZ, 0xc0, !PT ;  /* 0x0000007f00007812 */ /* 0x004fc800078ec0ff */
[----:B------:R-:W-:-:S04]  /*26520*/  SHF.R.U32.HI R0, RZ, 0x3, R0 ;  /* 0x00000003ff007819 */ /* 0x000fc80000011600 */
[----:B------:R-:W-:Y:S01]  /*26530*/  IADD3 R5, -R0, R5, RZ ;  /* 0x0000000500057210 */ /* 0x000fe20007ffe1ff */
[----:B------:R-:W-:Y:S06]  /*26540*/  BRA.DIV UR4, `(.L_x_777) ;  /* 0x0000004e04047947 */ /* 0x000fec000b800000 */
[----:B------:R-:W1:Y:S01]  /*26550*/  SHFL.IDX PT, R14, R24, RZ, 0x181f ;  /* 0x00181fff180e7589 */ /* 0x000e6200000e0000 */
[----:B------:R-:W-:Y:S01]  /*26560*/  ULDC UR4, c[0x0][0x2f4] ;  /* 0x0000bd0000047ab9 */ /* 0x000fe20000000800 */
[C---:B------:R-:W-:Y:S01]  /*26570*/  IMAD.SHL.U32 R8, R36.reuse, 0x2, RZ ;  /* 0x0000000224087824 */ /* 0x040fe200078e00ff */
[C---:B------:R-:W-:Y:S01]  /*26580*/  ISETP.GE.AND P3, PT, R36.reuse, UR4, PT ;  /* 0x0000000424007c0c */ /* 0x040fe2000bf66270 */
[----:B0-----:R-:W0:Y:S01]  /*26590*/  SHFL.IDX PT, R3, R25, RZ, 0x181f ;  /* 0x00181fff19037589 */ /* 0x001e2200000e0000 */
[----:B------:R-:W-:Y:S01]  /*265a0*/  LOP3.LUT R2, R36, 0x40, RZ, 0xfc, !PT ;  /* 0x0000004024027812 */ /* 0x000fe200078efcff */
[----:B------:R-:W-:Y:S01]  /*265b0*/  ULDC.64 UR6, c[0x0][0x208] ;  /* 0x0000820000067ab9 */ /* 0x000fe20000000a00 */
[----:B------:R-:W-:Y:S02]  /*265c0*/  ISETP.LT.OR P4, PT, R5, 0x1, P3 ;  /* 0x000000010500780c */ /* 0x000fe40001f81670 */
[----:B------:R-:W-:Y:S02]  /*265d0*/  ISETP.GE.AND P2, PT, R2, UR4, PT ;  /* 0x0000000402007c0c */ /* 0x000fe4000bf46270 */
[----:B------:R-:W-:-:S02]  /*265e0*/  LOP3.LUT R2, R36, 0x80, RZ, 0xfc, !PT ;  /* 0x0000008024027812 */ /* 0x000fc400078efcff */
[----:B------:R-:W-:Y:S02]  /*265f0*/  LEA R0, R7, R22, 0x1 ;  /* 0x0000001607007211 */ /* 0x000fe400078e08ff */
[----:B------:R-:W-:Y:S02]  /*26600*/  ISETP.GE.AND P1, PT, R2, UR4, PT ;  /* 0x0000000402007c0c */ /* 0x000fe4000bf26270 */
[----:B------:R-:W-:Y:S02]  /*26610*/  LOP3.LUT R2, R36, 0xc0, RZ, 0xfc, !PT ;  /* 0x000000c024027812 */ /* 0x000fe400078efcff */
[----:B-1----:R-:W-:Y:S02]  /*26620*/  IADD3 R6, P0, R14, R8, RZ ;  /* 0x000000080e067210 */ /* 0x002fe40007f1e0ff */
[----:B------:R-:W1:Y:S03]  /*26630*/  SHFL.IDX PT, R14, R24, 0x1, 0x181f ;  /* 0x00381f00180e7f89 */ /* 0x000e6600000e0000 */
[----:B0-----:R-:W-:Y:S01]  /*26640*/  IMAD.X R7, RZ, RZ, R3, P0 ;  /* 0x000000ffff077224 */ /* 0x001fe200000e0603 */
[C---:B------:R-:W-:Y:S01]  /*26650*/  ISETP.LT.OR P0, PT, R5.reuse, 0x1, P2 ;  /* 0x000000010500780c */ /* 0x040fe20001701670 */
[----:B------:R-:W0:Y:S04]  /*26660*/  SHFL.IDX PT, R3, R25, 0x1, 0x181f ;  /* 0x00381f0019037f89 */ /* 0x000e2800000e0000 */
[----:B------:R-:W-:Y:S01]  /*26670*/  LDGSTS.E.BYPASS.LTC128B.128 [R0+0x400], desc[UR6][R6.64], !P4 ;  /* 0x0040000006007fae */ /* 0x000fe2000e101d46 */
[----:B------:R-:W-:-:S07]  /*26680*/  ISETP.LT.OR P4, PT, R5, 0x1, P1 ;  /* 0x000000010500780c */ /* 0x000fce0000f81670 */
[----:B------:R-:W-:Y:S01]  /*26690*/  LDGSTS.E.BYPASS.LTC128B.128 [R0+0x2c00], desc[UR6][R6.64+0x80], !P0 ;  /* 0x02c0008006007fae */ /* 0x000fe2000c101d46 */
[----:B------:R-:W-:-:S05]  /*266a0*/  ISETP.GE.AND P0, PT, R2, UR4, PT ;  /* 0x0000000402007c0c */ /* 0x000fca000bf06270 */
[----:B------:R-:W-:Y:S01]  /*266b0*/  LDGSTS.E.BYPASS.LTC128B.128 [R0+0x5400], desc[UR6][R6.64+0x100], !P4 ;  /* 0x0540010006007fae */ /* 0x000fe2000e101d46 */
[----:B------:R-:W-:-:S13]  /*266c0*/  ISETP.LT.OR P4, PT, R5, 0x1, P0 ;  /* 0x000000010500780c */ /* 0x000fda0000781670 */
[----:B------:R2:W-:Y:S01]  /*266d0*/  LDGSTS.E.BYPASS.LTC128B.128 [R0+0x7c00], desc[UR6][R6.64+0x180], !P4 ;  /* 0x07c0018006007fae */ /* 0x0005e2000e101d46 */
[----:B-1----:R-:W-:-:S03]  /*266e0*/  IADD3 R2, P4, R14, R8, RZ ;  /* 0x000000080e027210 */ /* 0x002fc60007f9e0ff */
[----:B------:R-:W1:Y:S01]  /*266f0*/  SHFL.IDX PT, R14, R24, 0x2, 0x181f ;  /* 0x00581f00180e7f89 */ /* 0x000e6200000e0000 */
[----:B0-----:R-:W-:Y:S02]  /*26700*/  IADD3.X R3, RZ, R3, RZ, P4, !PT ;  /* 0x00000003ff037210 */ /* 0x001fe400027fe4ff */
[----:B------:R-:W-:Y:S01]  /*26710*/  ISETP.LT.OR P4, PT, R5, 0x11, P3 ;  /* 0x000000110500780c */ /* 0x000fe20001f81670 */
[----:B--2---:R-:W0:-:S12]  /*26720*/  SHFL.IDX PT, R7, R25, 0x2, 0x181f ;  /* 0x00581f0019077f89 */ /* 0x004e1800000e0000 */
[----:B------:R-:W-:Y:S01]  /*26730*/  LDGSTS.E.BYPASS.LTC128B.128 [R0+0xc00], desc[UR6][R2.64], !P4 ;  /* 0x00c0000002007fae */ /* 0x000fe2000e101d46 */
[----:B------:R-:W-:-:S13]  /*26740*/  ISETP.LT.OR P4, PT, R5, 0x11, P2 ;  /* 0x000000110500780c */ /* 0x000fda0001781670 */
[----:B------:R-:W-:Y:S01]  /*26750*/  LDGSTS.E.BYPASS.LTC128B.128 [R0+0x3400], desc[UR6][R2.64+0x80], !P4 ;  /* 0x0340008002007fae */ /* 0x000fe2000e101d46 */
[----:B------:R-:W-:-:S13]  /*26760*/  ISETP.LT.OR P4, PT, R5, 0x11, P1 ;  /* 0x000000110500780c */ /* 0x000fda0000f81670 */
[----:B------:R-:W-:Y:S01]  /*26770*/  LDGSTS.E.BYPASS.LTC128B.128 [R0+0x5c00], desc[UR6][R2.64+0x100], !P4 ;  /* 0x05c0010002007fae */ /* 0x000fe2000e101d46 */
[----:B------:R-:W-:-:S13]  /*26780*/  ISETP.LT.OR P4, PT, R5, 0x11, P0 ;  /* 0x000000110500780c */ /* 0x000fda0000781670 */
[----:B------:R2:W-:Y:S01]  /*26790*/  LDGSTS.E.BYPASS.LTC128B.128 [R0+0x8400], desc[UR6][R2.64+0x180], !P4 ;  /* 0x0840018002007fae */ /* 0x0005e2000e101d46 */
[----:B-1----:R-:W-:-:S03]  /*267a0*/  IADD3 R6, P4, R14, R8, RZ ;  /* 0x000000080e067210 */ /* 0x002fc60007f9e0ff */
[----:B------:R-:W1:Y:S02]  /*267b0*/  SHFL.IDX PT, R14, R24, 0x3, 0x181f ;  /* 0x00781f00180e7f89 */ /* 0x000e6400000e0000 */
[----:B0-----:R-:W-:Y:S01]  /*267c0*/  IMAD.X R7, RZ, RZ, R7, P4 ;  /* 0x000000ffff077224 */ /* 0x001fe200020e0607 */
[C---:B------:R-:W-:Y:S01]  /*267d0*/  ISETP.LT.OR P4, PT, R5.reuse, 0x21, P3 ;  /* 0x000000210500780c */ /* 0x040fe20001f81670 */
[----:B--2---:R-:W0:Y:S04]  /*267e0*/  SHFL.IDX PT, R3, R25, 0x3, 0x181f ;  /* 0x00781f0019037f89 */ /* 0x004e2800000e0000 */
[----:B------:R-:W2:Y:S08]  /*267f0*/  SHFL.IDX PT, R25, R25, 0x4, 0x181f ;  /* 0x00981f0019197f89 */ /* 0x000eb000000e0000 */
[----:B------:R3:W-:Y:S01]  /*26800*/  LDGSTS.E.BYPASS.LTC128B.128 [R0+0x1400], desc[UR6][R6.64], !P4 ;  /* 0x0140000006007fae */ /* 0x0007e2000e101d46 */
[----:B------:R-:W-:-:S13]  /*26810*/  ISETP.LT.OR P4, PT, R5, 0x21, P2 ;  /* 0x000000210500780c */ /* 0x000fda0001781670 */
[----:B------:R3:W-:Y:S01]  /*26820*/  LDGSTS.E.BYPASS.LTC128B.128 [R0+0x3c00], desc[UR6][R6.64+0x80], !P4 ;  /* 0x03c0008006007fae */ /* 0x0007e2000e101d46 */
[----:B------:R-:W-:-:S13]  /*26830*/  ISETP.LT.OR P4, PT, R5, 0x21, P1 ;  /* 0x000000210500780c */ /* 0x000fda0000f81670 */
[----:B------:R3:W-:Y:S01]  /*26840*/  LDGSTS.E.BYPASS.LTC128B.128 [R0+0x6400], desc[UR6][R6.64+0x100], !P4 ;  /* 0x0640010006007fae */ /* 0x0007e2000e101d46 */
[----:B------:R-:W-:-:S13]  /*26850*/  ISETP.LT.OR P4, PT, R5, 0x21, P0 ;  /* 0x000000210500780c */ /* 0x000fda0000781670 */
[----:B------:R3:W-:Y:S01]  /*26860*/  LDGSTS.E.BYPASS.LTC128B.128 [R0+0x8c00], desc[UR6][R6.64+0x180], !P4 ;  /* 0x08c0018006007fae */ /* 0x0007e2000e101d46 */
[----:B-1----:R-:W-:-:S03]  /*26870*/  IADD3 R2, P4, R14, R8, RZ ;  /* 0x000000080e027210 */ /* 0x002fc60007f9e0ff */
[----:B------:R3:W1:Y:S01]  /*26880*/  SHFL.IDX PT, R14, R24, 0x4, 0x181f ;  /* 0x00981f00180e7f89 */ /* 0x00066200000e0000 */
        /* <DEDUP_REMOVED lines=8> */
[----:B-12---:R3:W-:Y:S02]  /*26910*/  LDGSTS.E.BYPASS.LTC128B.128 [R0+0x9400], desc[UR6][R2.64+0x180], !P4 ;  /* 0x0940018002007fae */ /* 0x0067e4000e101d46 */
.L_x_941:
[C---:B------:R-:W-:Y:S01]  /*26920*/  ISETP.LT.OR P3, PT, R5.reuse, 0x41, P3 ;  /* 0x000000410500780c */ /* 0x040fe20001f61670 */
[----:B------:R-:W-:Y:S01]  /*26930*/  ULDC.64 UR4, c[0x0][0x208] ;  /* 0x0000820000047ab9 */ /* 0x000fe20000000a00 */
[C---:B------:R-:W-:Y:S02]  /*26940*/  ISETP.LT.OR P2, PT, R5.reuse, 0x41, P2 ;  /* 0x000000410500780c */ /* 0x040fe40001741670 */
[C---:B------:R-:W-:Y:S02]  /*26950*/  ISETP.LT.OR P1, PT, R5.reuse, 0x41, P1 ;  /* 0x000000410500780c */ /* 0x040fe40000f21670 */
[----:B---3--:R-:W-:Y:S02]  /*26960*/  IADD3 R2, P4, R14, R8, RZ ;  /* 0x000000080e027210 */ /* 0x008fe40007f9e0ff */
        /* <DEDUP_REMOVED lines=11> */
.L_x_778:
[----:B------:R-:W-:Y:S02]  /*26a20*/  PLOP3.LUT P1, PT, P1, P0, PT, 0xa2, 0x0 ;  /* 0x000000000000781c */ /* 0x000fe40000f21472 */
[----:B------:R-:W-:-:S08]  /*26a30*/  @P0 R2UR P1, UR4, R4 ;  /* 0x00000000040402ca */ /* 0x000fd00000020000 */
[----:B------:R-:W-:-:S05]  /*26a40*/  @P0 PLOP3.LUT P0, PT, P1, PT, PT, 0x80, 0x0 ;  /* 0x000000000000081c */ /* 0x000fca0000f0f070 */
[----:B------:R-:W-:Y:S01]  /*26a50*/  @!P1 SYNCS.ARRIVE.TRANS64.RED.A0T1 RZ, [UR4+0x38850], RZ ;  /* 0x038850ffffff99a7 */ /* 0x000fe20008200404 */
[----:B------:R-:W-:Y:S07]  /*26a60*/  @!P1 ARRIVES.LDGSTSBAR.64.TRANSCNT [UR4+0x38850] ;  /* 0x03885000ff0099b0 */ /* 0x000fee0008000a84 */
[----:B------:R-:W-:Y:S05]  /*26a70*/  @P0 BRA.U.ANY `(.L_x_778) ;  /* 0xfffffffd00e80947 */ /* 0x000fea000393ffff */
[----:B------:R-:W-:Y:S01]  /*26a80*/  NOP ;  /* 0x0000000000007918 */ /* 0x000fe20000000000 */
[----:B0-----:R-:W-:-:S04]  /*26a90*/  MOV R0, UR37 ;  /* 0x0000002500007c02 */ /* 0x001fc80008000f00 */
[----:B------:R-:W-:-:S13]  /*26aa0*/  ISETP.NE.AND P2, PT, R0, 0x3, PT ;  /* 0x000000030000780c */ /* 0x000fda0003f45270 */
[----:B------:R-:W-:Y:S05]  /*26ab0*/  @!P2 BRA `(.L_x_779) ;  /* 0x000000000004a947 */ /* 0x000fea0003800000 */
[----:B------:R-:W-:Y:S01]  /*26ac0*/  BPT.TRAP 0x1 ;  /* 0x000000040000795c */ /* 0x000fe20000300000 */
.L_x_779:
[----:B------:R0:W-:Y:S01]  /*26ad0*/  SYNCS.ARRIVE.TRANS64.A1T0 RZ, [R4+URZ+0x38850], RZ ;  /* 0x038850ff04ff79a7 */ /* 0x0001e2000810003f */
[----:B------:R-:W-:-:S05]  /*26ae0*/  VIADD R27, R27, 0x1 ;  /* 0x000000011b1b7836 */ /* 0x000fca0000000000 */
[----:B------:R-:W-:-:S04]  /*26af0*/  ISETP.NE.AND P0, PT, R27, 0x2, PT ;  /* 0x000000021b00780c */ /* 0x000fc80003f05270 */
[----:B------:R-:W-:Y:S02]  /*26b00*/  SEL R0, RZ, 0x1, P0 ;  /* 0x00000001ff007807 */ /* 0x000fe40000000000 */
[----:B------:R-:W-:Y:S02]  /*26b10*/  SEL R27, R27, RZ, P0 ;  /* 0x000000ff1b1b7207 */ /* 0x000fe40000000000 */
[----:B0-----:R-:W-:-:S07]  /*26b20*/  LOP3.LUT R29, R29, R0, RZ, 0x3c, !PT ;  /* 0x000000001d1d7212 */ /* 0x001fce00078e3cff */
.L_x_734:
[----:B------:R-:W-:Y:S05]  /*26b30*/  BSYNC B7 ;  /* 0x0000000000077941 */ /* 0x000fea0003800000 */
.L_x_732:
[----:B------:R-:W-:-:S13]  /*26b40*/  LOP3.LUT P0, RZ, R23, 0x40, RZ, 0xc0, !PT ;  /* 0x0000004017ff7812 */ /* 0x000fda000780c0ff */
[----:B------:R-:W-:Y:S05]  /*26b50*/  @!P0 BRA `(.L_x_780) ;  /* 0x0000000000248947 */ /* 0x000fea0003800000 */
[----:B------:R-:W-:Y:S05]  /*26b60*/  WARPSYNC.ALL ;  /* 0x0000000000007948 */ /* 0x000fea0003800000 */
[----:B------:R-:W1:Y:S08]  /*26b70*/  S2UR UR5, SR_CgaCtaId ;  /* 0x00000000000579c3 */ /* 0x000e700000008800 */
[----:B------:R-:W-:Y:S06]  /*26b80*/  BAR.SYNC.DEFER_BLOCKING 0x5, 0x180 ;  /* 0x0146000000007b1d */ /* 0x000fec0000010000 */
[----:B------:R-:W-:-:S02]  /*26b90*/  UMOV UR4, 0x400 ;  /* 0x0000040000047882 */ /* 0x000fc40000000000 */
[----:B-1----:R-:W-:-:S06]  /*26ba0*/  ULEA UR4, UR5, UR4, 0x18 ;  /* 0x0000000405047291 */ /* 0x002fcc000f8ec03f */
[----:B0-----:R-:W-:-:S05]  /*26bb0*/  MOV R22, UR4 ;  /* 0x0000000400167c02 */ /* 0x001fca0008000f00 */
[----:B------:R0:W1:Y:S01]  /*26bc0*/  LDS.128 R16, [R22+0x388d0] ;  /* 0x0388d00016107984 */ /* 0x0000620000000c00 */
[----:B------:R-:W-:Y:S06]  /*26bd0*/  BAR.ARV 0x4, 0x180 ;  /* 0x0106000000007b1d */ /* 0x000fec0000002000 */
[----:B------:R-:W-:Y:S05]  /*26be0*/  BRA `(.L_x_781) ;  /* 0x0000000800487947 */ /* 0x000fea0003800000 */
.L_x_780:
[----:B------:R-:W1:Y:S01]  /*26bf0*/  S2R R8, SR_TID.X ;  /* 0x0000000000087919 */ /* 0x000e620000002100 */
[----:B------:R-:W-:Y:S01]  /*26c00*/  UMOV UR4, 0xffffffff ;  /* 0xffffffff00047882 */ /* 0x000fe20000000000 */
[----:B-1----:R-:W-:-:S04]  /*26c10*/  LOP3.LUT R8, R8, 0x1f, RZ, 0xc0, !PT ;  /* 0x0000001f08087812 */ /* 0x002fc800078ec0ff */
[----:B------:R-:W-:Y:S01]  /*26c20*/  ISETP.NE.AND P0, PT, R8, 0x1f, PT ;  /* 0x0000001f0800780c */ /* 0x000fe20003f05270 */
[----:B------:R-:W-:-:S12]  /*26c30*/  BRA.DIV UR4, `(.L_x_782) ;  /* 0x0000004e04387947 */ /* 0x000fd8000b800000 */
[----:B0-----:R-:W-:Y:S01]  /*26c40*/  IMAD.IADD R5, R19, 0x1, R8 ;  /* 0x0000000113057824 */ /* 0x001fe200078e0208 */
[----:B------:R-:W-:Y:S01]  /*26c50*/  ULDC UR4, c[0x0][0xc3c] ;  /* 0x00030f0000047ab9 */ /* 0x000fe20000000800 */
[----:B------:R-:W-:-:S03]  /*26c60*/  ULDC.64 UR6, c[0x0][0x208] ;  /* 0x0000820000067ab9 */ /* 0x000fc60000000a00 */
[----:B------:R-:W-:-:S13]  /*26c70*/  ISETP.GE.OR P1, PT, R5, UR4, !P0 ;  /* 0x0000000405007c0c */ /* 0x000fda000c726670 */
[----:B------:R-:W0:Y:S02]  /*26c80*/  @!P1 LDC.64 R2, c[0x0][0xc80] ;  /* 0x00032000ff029b82 */ /* 0x000e240000000a00 */
[----:B0-----:R-:W-:-:S06]  /*26c90*/  @!P1 IMAD.WIDE R2, R5, 0x4, R2 ;  /* 0x0000000405029825 */ /* 0x001fcc00078e0202 */
[----:B------:R-:W2:Y:S01]  /*26ca0*/  @!P1 LDG.E R2, desc[UR6][R2.64] ;  /* 0x0000000602029981 */ /* 0x000ea2000c1e1900 */
[----:B------:R-:W-:Y:S02]  /*26cb0*/  MOV R4, RZ ;  /* 0x000000ff00047202 */ /* 0x000fe40000000f00 */
[C---:B------:R-:W-:Y:S01]  /*26cc0*/  ISETP.GE.U32.AND P2, PT, R8.reuse, 0x2, PT ;  /* 0x000000020800780c */ /* 0x040fe20003f46070 */
[----:B------:R-:W-:Y:S01]  /*26cd0*/  SHFL.IDX PT, R0, R16, 0x1, 0x1f ;  /* 0x00201f0010007f89 */ /* 0x000fe200000e0000 */
[C---:B------:R-:W-:Y:S02]  /*26ce0*/  ISETP.GE.U32.AND P3, PT, R8.reuse, 0x4, PT ;  /* 0x000000040800780c */ /* 0x040fe40003f66070 */
[C---:B------:R-:W-:Y:S02]  /*26cf0*/  ISETP.GE.U32.AND P4, PT, R8.reuse, 0x8, PT ;  /* 0x000000080800780c */ /* 0x040fe40003f86070 */
[C---:B------:R-:W-:Y:S01]  /*26d00*/  ISETP.GE.U32.AND P5, PT, R8.reuse, 0x10, PT ;  /* 0x000000100800780c */ /* 0x040fe20003fa6070 */
[----:B--2---:R-:W-:Y:S01]  /*26d10*/  @!P1 IMAD.MOV.U32 R4, RZ, RZ, R2 ;  /* 0x000000ffff049224 */ /* 0x004fe200078e0002 */
[----:B------:R-:W-:-:S04]  /*26d20*/  ISETP.NE.AND P1, PT, R8, RZ, PT ;  /* 0x000000ff0800720c */ /* 0x000fc80003f25270 */
[----:B------:R-:W0:Y:S02]  /*26d30*/  SHFL.UP PT, R14, R4, 0x1, RZ ;  /* 0x04200000040e7989 */ /* 0x000e2400000e00ff */
[----:B0-----:R-:W-:-:S04]  /*26d40*/  SEL R5, R14, RZ, P1 ;  /* 0x000000ff0e057207 */ /* 0x001fc80000800000 */
[----:B------:R-:W-:Y:S02]  /*26d50*/  IADD3 R6, R4, R5, RZ ;  /* 0x0000000504067210 */ /* 0x000fe40007ffe0ff */
[----:B------:R-:W-:Y:S04]  /*26d60*/  SHFL.IDX PT, R5, R16, RZ, 0x1f ;  /* 0x00001fff10057589 */ /* 0x000fe800000e0000 */
        /* <DEDUP_REMOVED lines=10> */
[----:B0-----:R-:W-:-:S04]  /*26e10*/  SEL R14, R14, RZ, P5 ;  /* 0x000000ff0e0e7207 */ /* 0x001fc80002800000 */
[----:B------:R-:W-:-:S05]  /*26e20*/  IADD3 R2, R3, R14, RZ ;  /* 0x0000000e03027210 */ /* 0x000fca0007ffe0ff */
[----:B------:R0:W1:Y:S02]  /*26e30*/  SHFL.IDX PT, R14, R2, 0x1f, 0x1f ;  /* 0x03e01f00020e7f89 */ /* 0x00006400000e0000 */
.L_x_951:
[----:B------:R-:W-:Y:S02]  /*26e40*/  ULDC UR4, c[0x0][0xc38] ;  /* 0x00030e0000047ab9 */ /* 0x000fe40000000800 */
[----:B------:R-:W-:-:S04]  /*26e50*/  IMAD.U32 R7, RZ, RZ, UR4 ;  /* 0x00000004ff077e24 */ /* 0x000fc8000f8e00ff */
[----:B-1----:R-:W-:-:S05]  /*26e60*/  IMAD R3, R14, R7, RZ ;  /* 0x000000070e037224 */ /* 0x002fca00078e02ff */
[----:B------:R-:W-:-:S04]  /*26e70*/  IADD3 R6, R0, R3, RZ ;  /* 0x0000000300067210 */ /* 0x000fc80007ffe0ff */
[----:B------:R-:W-:-:S13]  /*26e80*/  ISETP.GT.AND P6, PT, R6, R5, PT ;  /* 0x000000050600720c */ /* 0x000fda0003fc4270 */
[----:B------:R-:W-:Y:S05]  /*26e90*/  @P6 BRA `(.L_x_783) ;  /* 0x0000000000a06947 */ /* 0x000fea0003800000 */
.L_x_788:
[----:B------:R-:W1:Y:S01]  /*26ea0*/  LDC R0, c[0x0][0xc3c] ;  /* 0x00030f00ff007b82 */ /* 0x000e620000000800 */
[----:B------:R-:W-:-:S05]  /*26eb0*/  VIADD R19, R19, 0x1f ;  /* 0x0000001f13137836 */ /* 0x000fca0000000000 */
[----:B-1----:R-:W-:-:S13]  /*26ec0*/  ISETP.GE.AND P6, PT, R19, R0, PT ;  /* 0x000000001300720c */ /* 0x002fda0003fc6270 */
[----:B------:R-:W-:Y:S05]  /*26ed0*/  @P6 BRA `(.L_x_784) ;  /* 0x0000000400486947 */ /* 0x000fea0003800000 */
[----:B0-----:R-:W0:Y:S01]  /*26ee0*/  S2R R2, SR_TID.X ;  /* 0x0000000000027919 */ /* 0x001e220000002100 */
[----:B------:R-:W-:Y:S01]  /*26ef0*/  BSSY B0, `(.L_x_785) ;  /* 0x000000a000007945 */ /* 0x000fe20003800000 */
[----:B------:R-:W-:Y:S01]  /*26f00*/  IMAD.MOV.U32 R4, RZ, RZ, RZ ;  /* 0x000000ffff047224 */ /* 0x000fe200078e00ff */
[----:B0-----:R-:W-:-:S04]  /*26f10*/  LOP3.LUT R2, R2, 0x1f, RZ, 0xc0, !PT ;  /* 0x0000001f02027812 */ /* 0x001fc800078ec0ff */
[----:B------:R-:W-:-:S04]  /*26f20*/  IADD3 R7, R19, R2, RZ ;  /* 0x0000000213077210 */ /* 0x000fc80007ffe0ff */
[----:B------:R-:W-:-:S13]  /*26f30*/  ISETP.GE.OR P6, PT, R7, R0, !P0 ;  /* 0x000000000700720c */ /* 0x000fda00047c6670 */
[----:B------:R-:W-:Y:S05]  /*26f40*/  @P6 BRA `(.L_x_786) ;  /* 0x0000000000106947 */ /* 0x000fea0003800000 */
[----:B------:R-:W0:Y:S01]  /*26f50*/  LDC.64 R2, c[0x0][0xc80] ;  /* 0x00032000ff027b82 */ /* 0x000e220000000a00 */
[----:B------:R-:W-:Y:S01]  /*26f60*/  ULDC.64 UR4, c[0x0][0x208] ;  /* 0x0000820000047ab9 */ /* 0x000fe20000000a00 */
[----:B0-----:R-:W-:-:S05]  /*26f70*/  IMAD.WIDE R2, R7, 0x4, R2 ;  /* 0x0000000407027825 */ /* 0x001fca00078e0202 */
[----:B------:R0:W5:Y:S02]  /*26f80*/  LDG.E R4, desc[UR4][R2.64] ;  /* 0x0000000402047981 */ /* 0x000164000c1e1900 */
.L_x_786:
[----:B------:R-:W-:Y:S05]  /*26f90*/  BSYNC B0 ;  /* 0x0000000000007941 */ /* 0x000fea0003800000 */
.L_x_785:
[----:B------:R-:W-:-:S03]  /*26fa0*/  UMOV UR4, 0xffffffff ;  /* 0xffffffff00047882 */ /* 0x000fc60000000000 */
[----:B------:R-:W-:Y:S05]  /*26fb0*/  BRA.DIV UR4, `(.L_x_787) ;  /* 0x0000004e04807947 */ /* 0x000fea000b800000 */
[----:B-----5:R-:W1:Y:S02]  /*26fc0*/  SHFL.UP PT, R14, R4, 0x1, RZ ;  /* 0x04200000040e7989 */ /* 0x020e6400000e00ff */
[----:B-1----:R-:W-:-:S04]  /*26fd0*/  SEL R13, R14, RZ, P1 ;  /* 0x000000ff0e0d7207 */ /* 0x002fc80000800000 */
[----:B------:R-:W-:-:S05]  /*26fe0*/  IADD3 R13, R4, R13, RZ ;  /* 0x0000000d040d7210 */ /* 0x000fca0007ffe0ff */
[----:B------:R-:W1:Y:S02]  /*26ff0*/  SHFL.UP PT, R14, R13, 0x2, RZ ;  /* 0x044000000d0e7989 */ /* 0x000e6400000e00ff */
[----:B-1----:R-:W-:-:S05]  /*27000*/  SEL R0, R14, RZ, P2 ;  /* 0x000000ff0e007207 */ /* 0x002fca0001000000 */
        /* <DEDUP_REMOVED lines=11> */
.L_x_959:
[----:B------:R-:W-:Y:S02]  /*270c0*/  ULDC UR4, c[0x0][0xc38] ;  /* 0x00030e0000047ab9 */ /* 0x000fe40000000800 */
[----:B------:R-:W-:-:S04]  /*270d0*/  IMAD.U32 R7, RZ, RZ, UR4 ;  /* 0x00000004ff077e24 */ /* 0x000fc8000f8e00ff */
[----:B-1----:R-:W-:-:S05]  /*270e0*/  IMAD R3, R14, R7, RZ ;  /* 0x000000070e037224 */ /* 0x002fca00078e02ff */
[----:B------:R-:W-:-:S04]  /*270f0*/  IADD3 R6, R3, R6, RZ ;  /* 0x0000000603067210 */ /* 0x000fc80007ffe0ff */
[----:B------:R-:W-:-:S13]  /*27100*/  ISETP.GT.AND P6, PT, R6, R5, PT ;  /* 0x000000050600720c */ /* 0x000fda0003fc4270 */
[----:B------:R-:W-:Y:S05]  /*27110*/  @!P6 BRA `(.L_x_788) ;  /* 0xfffffffc0060e947 */ /* 0x000fea000383ffff */
.L_x_783:
[----:B------:R-:W-:Y:S01]  /*27120*/  IMAD.IADD R6, R6, 0x1, -R3 ;  /* 0x0000000106067824 */ /* 0x000fe200078e0a03 */
[----:B------:R-:W-:-:S03]  /*27130*/  UMOV UR4, 0xffffffff ;  /* 0xffffffff00047882 */ /* 0x000fc60000000000 */
[----:B------:R-:W-:-:S05]  /*27140*/  IMAD R0, R2, R7, R6 ;  /* 0x0000000702007224 */ /* 0x000fca00078e0206 */
[----:B------:R-:W-:Y:S01]  /*27150*/  ISETP.GT.AND P6, PT, R0, R5, PT ;  /* 0x000000050000720c */ /* 0x000fe20003fc4270 */
[----:B------:R-:W-:-:S12]  /*27160*/  BRA.DIV UR4, `(.L_x_789) ;  /* 0x0000004e04d07947 */ /* 0x000fd8000b800000 */
[----:B------:R-:W-:-:S04]  /*27170*/  VOTE.ANY R3, PT, !P6 ;  /* 0x0000000000037806 */ /* 0x000fc800070e0100 */
[----:B------:R-:W1:Y:S02]  /*27180*/  POPC R0, R3 ;  /* 0x0000000300007309 */ /* 0x000e640000000000 */
[----:B-1----:R1:W2:Y:S02]  /*27190*/  SHFL.IDX PT, R4, R4, R0, 0x1f ;  /* 0x00001f0004047589 */ /* 0x0022a400000e0000 */
.L_x_963:
[----:B------:R-:W-:Y:S02]  /*271a0*/  ISETP.NE.AND P0, PT, R3, RZ, PT ;  /* 0x000000ff0300720c */ /* 0x000fe40003f05270 */
[----:B------:R-:W-:-:S11]  /*271b0*/  MOV R14, RZ ;  /* 0x000000ff000e7202 */ /* 0x000fd60000000f00 */
[----:B------:R-:W-:Y:S05]  /*271c0*/  @!P0 BRA `(.L_x_790) ;  /* 0x0000000000108947 */ /* 0x000fea0003800000 */
[----:B------:R-:W-:Y:S01]  /*271d0*/  UMOV UR4, 0xffffffff ;  /* 0xffffffff00047882 */ /* 0x000fe20000000000 */
[----:B------:R-:W-:Y:S02]  /*271e0*/  VIADD R12, R0, 0xffffffff ;  /* 0xffffffff000c7836 */ /* 0x000fe40000000000 */
[----:B------:R-:W-:Y:S05]  /*271f0*/  BRA.DIV UR4, `(.L_x_791) ;  /* 0x0000004e04f47947 */ /* 0x000fea000b800000 */
[----:B------:R3:W4:Y:S02]  /*27200*/  SHFL.IDX PT, R14, R2, R12, 0x1f ;  /* 0x00001f0c020e7589 */ /* 0x00072400000e0000 */
.L_x_790:
[----:B--2---:R-:W-:Y:S01]  /*27210*/  IABS R8, R4 ;  /* 0x0000000400087213 */ /* 0x004fe20000000000 */
[----:B----4-:R-:W-:Y:S01]  /*27220*/  IMAD R16, R14, R7, R6 ;  /* 0x000000070e107224 */ /* 0x010fe200078e0206 */
[----:B------:R-:W-:Y:S02]  /*27230*/  IADD3 R19, R0, R19, RZ ;  /* 0x0000001300137210 */ /* 0x000fe40007ffe0ff */
[----:B------:R-:W2:Y:S08]  /*27240*/  I2F.RP R9, R8 ;  /* 0x0000000800097306 */ /* 0x000eb00000209400 */
[----:B--2---:R-:W0:Y:S02]  /*27250*/  MUFU.RCP R9, R9 ;  /* 0x0000000900097308 */ /* 0x004e240000001000 */
[----:B0--3--:R-:W-:-:S06]  /*27260*/  IADD3 R2, R9, 0xffffffe, RZ ;  /* 0x0ffffffe09027810 */ /* 0x009fcc0007ffe0ff */
[----:B------:R0:W2:Y:S02]  /*27270*/  F2I.FTZ.U32.TRUNC.NTZ R3, R2 ;  /* 0x0000000200037305 */ /* 0x0000a4000021f000 */
[----:B0-----:R-:W-:Y:S01]  /*27280*/  MOV R2, RZ ;  /* 0x000000ff00027202 */ /* 0x001fe20000000f00 */
[----:B--2---:R-:W-:-:S04]  /*27290*/  IMAD.MOV R7, RZ, RZ, -R3 ;  /* 0x000000ffff077224 */ /* 0x004fc800078e0a03 */
[----:B------:R-:W-:-:S04]  /*272a0*/  IMAD R7, R7, R8, RZ ;  /* 0x0000000807077224 */ /* 0x000fc800078e02ff */
[----:B------:R-:W-:-:S04]  /*272b0*/  IMAD.HI.U32 R3, R3, R7, R2 ;  /* 0x0000000703037227 */ /* 0x000fc800078e0002 */
[----:B------:R-:W-:Y:S01]  /*272c0*/  IMAD.IADD R7, R5, 0x1, -R16 ;  /* 0x0000000105077824 */ /* 0x000fe200078e0a10 */
[----:B------:R-:W-:-:S04]  /*272d0*/  IABS R5, R4 ;  /* 0x0000000400057213 */ /* 0x000fc80000000000 */
[----:B------:R-:W-:Y:S02]  /*272e0*/  IABS R2, R7 ;  /* 0x0000000700027213 */ /* 0x000fe40000000000 */
[----:B------:R-:W-:-:S03]  /*272f0*/  IADD3 R5, RZ, -R5, RZ ;  /* 0x80000005ff057210 */ /* 0x000fc60007ffe0ff */
[----:B------:R-:W-:-:S04]  /*27300*/  IMAD.HI.U32 R3, R3, R2, RZ ;  /* 0x0000000203037227 */ /* 0x000fc800078e00ff */
[----:B------:R-:W-:Y:S01]  /*27310*/  IMAD R5, R3, R5, R2 ;  /* 0x0000000503057224 */ /* 0x000fe200078e0202 */
[----:B------:R-:W-:-:S04]  /*27320*/  LOP3.LUT R2, R7, R4, RZ, 0x3c, !PT ;  /* 0x0000000407027212 */ /* 0x000fc800078e3cff */
[----:B------:R-:W-:Y:S02]  /*27330*/  ISETP.GT.U32.AND P1, PT, R8, R5, PT ;  /* 0x000000050800720c */ /* 0x000fe40003f24070 */
[----:B------:R-:W-:-:S11]  /*27340*/  ISETP.GE.AND P2, PT, R2, RZ, PT ;  /* 0x000000ff0200720c */ /* 0x000fd60003f46270 */
[----:B------:R-:W-:Y:S01]  /*27350*/  @!P1 IMAD.IADD R5, R5, 0x1, -R8 ;  /* 0x0000000105059824 */ /* 0x000fe200078e0a08 */
[----:B------:R-:W-:Y:S02]  /*27360*/  @!P1 IADD3 R3, R3, 0x1, RZ ;  /* 0x0000000103039810 */ /* 0x000fe40007ffe0ff */
[----:B------:R-:W-:Y:S02]  /*27370*/  ISETP.NE.AND P1, PT, R4, RZ, PT ;  /* 0x000000ff0400720c */ /* 0x000fe40003f25270 */
[----:B------:R-:W-:-:S13]  /*27380*/  ISETP.GE.U32.AND P0, PT, R5, R8, PT ;  /* 0x000000080500720c */ /* 0x000fda0003f06070 */
[----:B------:R-:W-:-:S05]  /*27390*/  @P0 VIADD R3, R3, 0x1 ;  /* 0x0000000103030836 */ /* 0x000fca0000000000 */
[----:B------:R-:W-:Y:S02]  /*273a0*/  @!P2 IADD3 R3, -R3, RZ, RZ ;  /* 0x000000ff0303a210 */ /* 0x000fe40007ffe1ff */
[----:B------:R-:W-:-:S05]  /*273b0*/  @!P1 LOP3.LUT R3, RZ, R4, RZ, 0x33, !PT ;  /* 0x00000004ff039212 */ /* 0x000fca00078e33ff */
[--C-:B------:R-:W-:Y:S02]  /*273c0*/  IMAD.MOV R17, RZ, RZ, -R3.reuse ;  /* 0x000000ffff117224 */ /* 0x100fe400078e0a03 */
[----:B------:R-:W-:Y:S02]  /*273d0*/  IMAD.MOV.U32 R18, RZ, RZ, R3 ;  /* 0x000000ffff127224 */ /* 0x000fe400078e0003 */
[----:B------:R-:W-:Y:S01]  /*273e0*/  IMAD R17, R4, R17, R7 ;  /* 0x0000001104117224 */ /* 0x000fe200078e0207 */
[----:B------:R-:W-:Y:S06]  /*273f0*/  BRA `(.L_x_792) ;  /* 0x00000000001c7947 */ /* 0x000fec0003800000 */
.L_x_784:
[----:B------:R-:W-:Y:S01]  /*27400*/  UMOV UR4, URZ ;  /* 0x0000003f00047c82 */ /* 0x000fe20008000000 */
[----:B------:R-:W-:Y:S01]  /*27410*/  UMOV UR5, URZ ;  /* 0x0000003f00057c82 */ /* 0x000fe20008000000 */
[----:B------:R-:W-:Y:S01]  /*27420*/  ULDC UR6, c[0x0][0xc3c] ;  /* 0x00030f0000067ab9 */ /* 0x000fe20000000800 */
[----:B------:R-:W-:Y:S01]  /*27430*/  MOV R16, R5 ;  /* 0x0000000500107202 */ /* 0x000fe20000000f00 */
[----:B------:R-:W-:Y:S01]  /*27440*/  IMAD.U32 R17, RZ, RZ, UR4 ;  /* 0x00000004ff117e24 */ /* 0x000fe2000f8e00ff */
[----:B------:R-:W-:Y:S01]  /*27450*/  MOV R18, UR5 ;  /* 0x0000000500127c02 */ /* 0x000fe20008000f00 */
[----:B------:R-:W-:-:S07]  /*27460*/  IMAD.U32 R19, RZ, RZ, UR6 ;  /* 0x00000006ff137e24 */ /* 0x000fce000f8e00ff */
.L_x_792:
        /* <DEDUP_REMOVED lines=10> */
.L_x_781:
[----:B------:R-:W-:Y:S02]  /*27510*/  ULDC UR4, c[0x0][0xc3c] ;  /* 0x00030f0000047ab9 */ /* 0x000fe40000000800 */
[----:B-1----:R-:W-:-:S13]  /*27520*/  ISETP.GE.AND P0, PT, R19, UR4, PT ;  /* 0x0000000413007c0c */ /* 0x002fda000bf06270 */
[----:B------:R-:W-:Y:S05]  /*27530*/  @!P0 BRA `(.L_x_793) ;  /* 0xffffff9c00588947 */ /* 0x000fea000383ffff */
[----:B------:R-:W-:Y:S05]  /*27540*/  BSYNC B8 ;  /* 0x0000000000087941 */ /* 0x000fea0003800000 */
.L_x_684:
[----:B------:R-:W3:Y:S01]  /*27550*/  LDL.LU R0, [R1+0x30] ;  /* 0x0000300001007983 */ /* 0x000ee20000300800 */
[----:B------:R-:W-:Y:S01]  /*27560*/  BSSY B0, `(.L_x_794) ;  /* 0x000000b000007945 */ /* 0x000fe20003800000 */
[----:B------:R-:W4:Y:S01]  /*27570*/  S2R R5, SR_CgaCtaId ;  /* 0x0000000000057919 */ /* 0x000f220000008800 */
[----:B---3--:R-:W-:-:S04]  /*27580*/  IADD3 R0, R0, 0x1, RZ ;  /* 0x0000000100007810 */ /* 0x008fc80007ffe0ff */
[----:B01----:R-:W-:-:S04]  /*27590*/  LEA.HI R2, R0, R0, RZ, 0x1 ;  /* 0x0000000000027211 */ /* 0x003fc800078f08ff */
[----:B------:R-:W-:Y:S02]  /*275a0*/  LOP3.LUT R3, R2, 0xfffffffe, RZ, 0xc0, !PT ;  /* 0xfffffffe02037812 */ /* 0x000fe400078ec0ff */
[----:B------:R-:W-:-:S03]  /*275b0*/  MOV R2, 0x400 ;  /* 0x0000040000027802 */ /* 0x000fc60000000f00 */
[----:B------:R-:W-:Y:S01]  /*275c0*/  IMAD.IADD R0, R0, 0x1, -R3 ;  /* 0x0000000100007824 */ /* 0x000fe200078e0a03 */
[----:B----4-:R-:W-:-:S04]  /*275d0*/  LEA R5, R5, R2, 0x18 ;  /* 0x0000000205057211 */ /* 0x010fc800078ec0ff */
[----:B------:R-:W-:-:S04]  /*275e0*/  SHF.L.U32 R0, R0, 0x1f, RZ ;  /* 0x0000001f00007819 */ /* 0x000fc800000006ff */
[----:B------:R-:W0:Y:S02]  /*275f0*/  SYNCS.PHASECHK.TRANS64.TRYWAIT P0, [R5+URZ+0x38820], R0 ;  /* 0x03882000050075a7 */ /* 0x000e24000800017f */
[----:B0-----:R-:W-:Y:S05]  /*27600*/  @!P0 BRA `(.L_x_795) ;  /* 0x0000004c00148947 */ /* 0x001fea0003800000 */
.L_x_966:
[----:B------:R-:W-:Y:S05]  /*27610*/  BSYNC B0 ;  /* 0x0000000000007941 */ /* 0x000fea0003800000 */
.L_x_794:
[----:B------:R-:W-:-:S03]  /*27620*/  UMOV UR4, 0xffffffff ;  /* 0xffffffff00047882 */ /* 0x000fc60000000000 */
[----:B------:R-:W-:Y:S05]  /*27630*/  BRA.DIV UR4, `(.L_x_796) ;  /* 0x0000004e041c7947 */ /* 0x000fea000b800000 */
[----:B0-----:R-:W0:Y:S02]  /*27640*/  S2R R0, SR_TID.X ;  /* 0x0000000000007919 */ /* 0x001e240000002100 */
[----:B0-----:R-:W-:-:S04]  /*27650*/  SHF.R.U32.HI R0, RZ, 0x5, R0 ;  /* 0x00000005ff007819 */ /* 0x001fc80000011600 */
[----:B------:R-:W-:-:S05]  /*27660*/  LOP3.LUT R0, R0, 0x3, RZ, 0xc0, !PT ;  /* 0x0000000300007812 */ /* 0x000fca00078ec0ff */
[----:B------:R0:W1:Y:S02]  /*27670*/  SHFL.IDX PT, R14, R0, RZ, 0x1f ;  /* 0x00001fff000e7589 */ /* 0x00006400000e0000 */
.L_x_969:
[----:B-1----:R-:W-:-:S13]  /*27680*/  ISETP.NE.AND P0, PT, R14, RZ, PT ;  /* 0x000000ff0e00720c */ /* 0x002fda0003f05270 */
[----:B------:R-:W-:Y:S05]  /*27690*/  @P0 BRA `(.L_x_436) ;  /* 0x0000000000880947 */ /* 0x000fea0003800000 */
[----:B------:R-:W-:-:S03]  /*276a0*/  UMOV UR4, 0xffffffff ;  /* 0xffffffff00047882 */ /* 0x000fc60000000000 */
[----:B------:R-:W-:Y:S05]  /*276b0*/  BRA.DIV UR4, `(.L_x_797) ;  /* 0x0000004e04307947 */ /* 0x000fea000b800000 */
[----:B------:R-:W-:-:S13]  /*276c0*/  ELECT P6, URZ, PT ;  /* 0x00000000003f782f */ /* 0x000fda00038c0000 */
.L_x_972:
[----:B------:R-:W-:Y:S05]  /*276d0*/  @!P6 BRA `(.L_x_436) ;  /* 0x000000000078e947 */ /* 0x000fea0003800000 */
[----:B------:R-:W-:-:S06]  /*276e0*/  ULOP3.LUT UR4, UR60, 0x2, URZ, 0xfc, !UPT ;  /* 0x000000023c047892 */ /* 0x000fcc000f8efc3f */
[----:B0-----:R-:W-:-:S04]  /*276f0*/  MOV R0, UR4 ;  /* 0x0000000400007c02 */ /* 0x001fc80008000f00 */
[----:B------:R-:W-:-:S13]  /*27700*/  ISETP.NE.AND P0, PT, R0, 0x3, PT ;  /* 0x000000030000780c */ /* 0x000fda0003f05270 */
[----:B------:R-:W-:Y:S05]  /*27710*/  @!P0 BRA `(.L_x_798) ;  /* 0x0000000000048947 */ /* 0x000fea0003800000 */
[----:B------:R-:W-:Y:S01]  /*27720*/  BPT.TRAP 0x1 ;  /* 0x000000040000795c */ /* 0x000fe20000300000 */
.L_x_798:
[----:B------:R-:W-:Y:S01]  /*27730*/  IMAD R3, R27, 0x8, R5 ;  /* 0x000000081b037824 */ /* 0x000fe200078e0205 */
[----:B------:R-:W-:Y:S02]  /*27740*/  SHF.L.U32 R2, R29, 0x1f, RZ ;  /* 0x0000001f1d027819 */ /* 0x000fe400000006ff */
[----:B------:R-:W-:Y:S02]  /*27750*/  IADD3 R27, R27, 0x1, RZ ;  /* 0x000000011b1b7810 */ /* 0x000fe40007ffe0ff */
[----:B------:R-:W0:Y:S02]  /*27760*/  SYNCS.PHASECHK.TRANS64.TRYWAIT P1, [R3+URZ+0x38840], R2 ;  /* 0x03884002030075a7 */ /* 0x000e24000802017f */
[----:B------:R-:W-:-:S04]  /*27770*/  ISETP.NE.AND P2, PT, R27, 0x2, PT ;  /* 0x000000021b00780c */ /* 0x000fc80003f45270 */
[----:B------:R-:W-:Y:S01]  /*27780*/  SEL R0, RZ, 0x1, P2 ;  /* 0x00000001ff007807 */ /* 0x000fe20001000000 */
[----:B0-----:R-:W-:Y:S08]  /*27790*/  @!P1 BRA `(.L_x_799) ;  /* 0x0000004c00189947 */ /* 0x001ff00003800000 */
.L_x_973:
[----:B------:R-:W-:Y:S02]  /*277a0*/  SEL R27, R27, RZ, P2 ;  /* 0x000000ff1b1b7207 */ /* 0x000fe40001000000 */
[----:B------:R-:W-:Y:S01]  /*277b0*/  LOP3.LUT R0, R29, R0, RZ, 0x3c, !PT ;  /* 0x000000001d007212 */ /* 0x000fe200078e3cff */
[----:B------:R-:W-:Y:S06]  /*277c0*/  @!P0 BRA `(.L_x_800) ;  /* 0x0000000000048947 */ /* 0x000fec0003800000 */
[----:B------:R-:W-:Y:S01]  /*277d0*/  BPT.TRAP 0x1 ;  /* 0x000000040000795c */ /* 0x000fe20000300000 */
.L_x_800:
[----:B------:R-:W-:Y:S01]  /*277e0*/  IMAD R27, R27, 0x8, R5 ;  /* 0x000000081b1b7824 */ /* 0x000fe200078e0205 */
[----:B------:R-:W-:-:S04]  /*277f0*/  SHF.L.U32 R0, R0, 0x1f, RZ ;  /* 0x0000001f00007819 */ /* 0x000fc800000006ff */
[----:B------:R-:W1:Y:S02]  /*27800*/  SYNCS.PHASECHK.TRANS64.TRYWAIT P1, [R27+URZ+0x38840], R0 ;  /* 0x038840001b0075a7 */ /* 0x000e64000802017f */
[----:B-1----:R-:W-:Y:S05]  /*27810*/  @!P1 BRA `(.L_x_801) ;  /* 0x0000004c000c9947 */ /* 0x002fea0003800000 */
.L_x_974:
[----:B------:R-:W-:Y:S05]  /*27820*/  @!P0 BRA `(.L_x_802) ;  /* 0x0000000000048947 */ /* 0x000fea0003800000 */
[----:B------:R-:W-:Y:S01]  /*27830*/  BPT.TRAP 0x1 ;  /* 0x000000040000795c */ /* 0x000fe20000300000 */
.L_x_802:
[----:B------:R-:W3:Y:S02]  /*27840*/  SYNCS.PHASECHK.TRANS64.TRYWAIT P1, [R3+URZ+0x38860], R2 ;  /* 0x03886002030075a7 */ /* 0x000ee4000802017f */
[----:B---3--:R-:W-:Y:S05]  /*27850*/  @!P1 BRA `(.L_x_803) ;  /* 0x0000004c00109947 */ /* 0x008fea0003800000 */
.L_x_975:
[----:B------:R-:W-:Y:S05]  /*27860*/  @!P0 BRA `(.L_x_804) ;  /* 0x0000000000048947 */ /* 0x000fea0003800000 */
[----:B------:R-:W-:Y:S01]  /*27870*/  BPT.TRAP 0x1 ;  /* 0x000000040000795c */ /* 0x000fe20000300000 */
.L_x_804:
[----:B----4-:R4:W0:Y:S02]  /*27880*/  SYNCS.PHASECHK.TRANS64.TRYWAIT P0, [R27+URZ+0x38860], R0 ;  /* 0x038860001b0075a7 */ /* 0x010824000800017f */
[----:B0-----:R-:W-:Y:S05]  /*27890*/  @!P0 NANOSLEEP.SYNCS 0x989680 ;  /* 0x009896800000895d */ /* 0x001fea0003900000 */
[----:B------:R-:W0:Y:S02]  /*278a0*/  @!P0 SYNCS.PHASECHK.TRANS64 P0, [R27+URZ+0x38860], R0 ;  /* 0x038860001b0085a7 */ /* 0x000e24000800007f */
[----:B0-----:R-:W-:Y:S05]  /*278b0*/  @!P0 BRA `(.L_x_804) ;  /* 0xfffffffc00f08947 */ /* 0x001fea000383ffff */
.L_x_436:
[----:B------:R-:W-:Y:S05]  /*278c0*/  BSYNC B9 ;  /* 0x0000000000097941 */ /* 0x000fea0003800000 */
.L_x_433:
[----:B------:R-:W-:Y:S05]  /*278d0*/  EXIT ;  /* 0x000000000000794d */ /* 0x000fea0003800000 */
.L_x_456:
[----:B0-----:R0:W1:Y:S02]  /*278e0*/  SYNCS.PHASECHK.TRANS64.TRYWAIT P6, [R89+URZ+0x38890], R90 ;  /* 0x0388905a590075a7 */ /* 0x00106400080c017f */
[----:B-1----:R-:W-:Y:S05]  /*278f0*/  @!P6 NANOSLEEP.SYNCS 0x989680 ;  /* 0x009896800000e95d */ /* 0x002fea0003900000 */
[----:B------:R-:W1:Y:S02]  /*27900*/  @!P6 SYNCS.PHASECHK.TRANS64 P6, [R89+URZ+0x38890], R90 ;  /* 0x0388905a5900e5a7 */ /* 0x000e6400080c007f */
[----:B-1----:R-:W-:Y:S05]  /*27910*/  @!P6 BRA `(.L_x_456) ;  /* 0xfffffffc00f0e947 */ /* 0x002fea000383ffff */
[----:B------:R-:W-:Y:S05]  /*27920*/  BRA `(.L_x_805) ;  /* 0xfffffdb800787947 */ /* 0x000fea000383ffff */
.L_x_457:
[----:B------:R-:W-:Y:S01]  /*27930*/  BSSY B1, `(.L_x_806) ;  /* 0x0000008000017945 */ /* 0x000fe20003800000 */
[----:B------:R-:W-:Y:S01]  /*27940*/  MOV R13, R117 ;  /* 0x00000075000d7202 */ /* 0x000fe20000000f00 */
[----:B------:R-:W-:Y:S01]  /*27950*/  IMAD.MOV.U32 R12, RZ, RZ, RZ ;  /* 0x000000ffff0c7224 */ /* 0x000fe200078e00ff */
[----:B------:R-:W-:Y:S01]  /*27960*/  MOV R11, 0x181f ;  /* 0x0000181f000b7802 */ /* 0x000fe20000000f00 */
[----:B------:R-:W-:-:S07]  /*27970*/  IMAD.MOV.U32 R15, RZ, RZ, -0x1 ;  /* 0xffffffffff0f7424 */ /* 0x000fce00078e00ff */
[----:B0-----:R-:W-:Y:S05]  /*27980*/  WARPSYNC.COLLECTIVE R15, `(.L_x_807) ;  /* 0x000000000f087348 */ /* 0x001fea0003c00000 */
[----:B------:R1:W2:Y:S02]  /*27990*/  SHFL.IDX P6, R14, R13, R12, R11 ;  /* 0x0000000c0d0e7389 */ /* 0x0002a400000c000b */
[----:B012---:R-:W-:Y:S01]  /*279a0*/  ENDCOLLECTIVE ;  /* 0x000000000000791b */ /* 0x007fe20003800000 */
.L_x_807:
[----:B------:R-:W-:Y:S05]  /*279b0*/  BSYNC B1 ;  /* 0x0000000000017941 */ /* 0x000fea0003800000 */
.L_x_806:
[----:B------:R-:W-:Y:S01]  /*279c0*/  IMAD.MOV.U32 R13, RZ, RZ, R118 ;  /* 0x000000ffff0d7224 */ /* 0x000fe200078e0076 */
[----:B------:R-:W-:Y:S01]  /*279d0*/  MOV R12, RZ ;  /* 0x000000ff000c7202 */ /* 0x000fe20000000f00 */
[----:B------:R-:W-:Y:S01]  /*279e0*/  IMAD.MOV.U32 R11, RZ, RZ, 0x181f ;  /* 0x0000181fff0b7424 */ /* 0x000fe200078e00ff */
[----:B------:R-:W-:Y:S02]  /*279f0*/  MOV R15, 0xffffffff ;  /* 0xffffffff000f7802 */ /* 0x000fe40000000f00 */
[----:B------:R-:W-:-:S07]  /*27a00*/  MOV R83, R14 ;  /* 0x0000000e00537202 */ /* 0x000fce0000000f00 */
[----:B------:R-:W-:Y:S05]  /*27a10*/  WARPSYNC.COLLECTIVE R15, `(.L_x_808) ;  /* 0x000000000f087348 */ /* 0x000fea0003c00000 */
[----:B------:R0:W1:Y:S02]  /*27a20*/  SHFL.IDX P6, R14, R13, R12, R11 ;  /* 0x0000000c0d0e7389 */ /* 0x00006400000c000b */
[----:B01----:R-:W-:Y:S01]  /*27a30*/  ENDCOLLECTIVE ;  /* 0x000000000000791b */ /* 0x003fe20003800000 */
.L_x_808:
[----:B------:R-:W-:Y:S01]  /*27a40*/  IMAD.MOV.U32 R82, RZ, RZ, R14 ;  /* 0x000000ffff527224 */ /* 0x000fe200078e000e */
[----:B------:R-:W-:Y:S06]  /*27a50*/  BRA `(.L_x_809) ;  /* 0xfffffdb800407947 */ /* 0x000fec000383ffff */
.L_x_474:
[----:B------:R-:W-:Y:S01]  /*27a60*/  BSSY B1, `(.L_x_810) ;  /* 0x0000008000017945 */ /* 0x000fe20003800000 */
[----:B0---4-:R-:W-:Y:S01]  /*27a70*/  MOV R13, R117 ;  /* 0x00000075000d7202 */ /* 0x011fe20000000f00 */
[----:B------:R-:W-:Y:S01]  /*27a80*/  IMAD.MOV.U32 R12, RZ, RZ, 0x1 ;  /* 0x00000001ff0c7424 */ /* 0x000fe200078e00ff */
[----:B------:R-:W-:Y:S01]  /*27a90*/  MOV R11, 0x181f ;  /* 0x0000181f000b7802 */ /* 0x000fe20000000f00 */
[----:B------:R-:W-:-:S07]  /*27aa0*/  IMAD.MOV.U32 R15, RZ, RZ, -0x1 ;  /* 0xffffffffff0f7424 */ /* 0x000fce00078e00ff */
[----:B-123--:R-:W-:Y:S05]  /*27ab0*/  WARPSYNC.COLLECTIVE R15, `(.L_x_811) ;  /* 0x000000000f087348 */ /* 0x00efea0003c00000 */
[----:B------:R0:W4:Y:S02]  /*27ac0*/  SHFL.IDX P6, R14, R13, R12, R11 ;  /* 0x0000000c0d0e7389 */ /* 0x00012400000c000b */
[----:B01234-:R-:W-:Y:S01]  /*27ad0*/  ENDCOLLECTIVE ;  /* 0x000000000000791b */ /* 0x01ffe20003800000 */
.L_x_811:
[----:B------:R-:W-:Y:S05]  /*27ae0*/  BSYNC B1 ;  /* 0x0000000000017941 */ /* 0x000fea0003800000 */
.L_x_810:
[----:B------:R-:W-:Y:S01]  /*27af0*/  IMAD.MOV.U32 R13, RZ, RZ, R118 ;  /* 0x000000ffff0d7224 */ /* 0x000fe200078e0076 */
[----:B------:R-:W-:Y:S01]  /*27b00*/  MOV R12, 0x1 ;  /* 0x00000001000c7802 */ /* 0x000fe20000000f00 */
[----:B------:R-:W-:Y:S01]  /*27b10*/  IMAD.MOV.U32 R11, RZ, RZ, 0x181f ;  /* 0x0000181fff0b7424 */ /* 0x000fe200078e00ff */
[----:B------:R-:W-:Y:S02]  /*27b20*/  MOV R15, 0xffffffff ;  /* 0xffffffff000f7802 */ /* 0x000fe40000000f00 */
[----:B------:R-:W-:-:S07]  /*27b30*/  MOV R67, R14 ;  /* 0x0000000e00437202 */ /* 0x000fce0000000f00 */
[----:B------:R-:W-:Y:S05]  /*27b40*/  WARPSYNC.COLLECTIVE R15, `(.L_x_812) ;  /* 0x000000000f087348 */ /* 0x000fea0003c00000 */
[----:B------:R0:W1:Y:S02]  /*27b50*/  SHFL.IDX P6, R14, R13, R12, R11 ;  /* 0x0000000c0d0e7389 */ /* 0x00006400000c000b */
[----:B01----:R-:W-:Y:S01]  /*27b60*/  ENDCOLLECTIVE ;  /* 0x000000000000791b */ /* 0x003fe20003800000 */
.L_x_812:
[----:B------:R-:W-:Y:S01]  /*27b70*/  IMAD.MOV.U32 R66, RZ, RZ, R14 ;  /* 0x000000ffff427224 */ /* 0x000fe200078e000e */
[----:B------:R-:W-:Y:S06]  /*27b80*/  BRA `(.L_x_813) ;  /* 0xfffffdc400787947 */ /* 0x000fec000383ffff */
.L_x_491:
        /* <DEDUP_REMOVED lines=8> */
.L_x_815:
[----:B------:R-:W-:Y:S05]  /*27c10*/  BSYNC B1 ;  /* 0x0000000000017941 */ /* 0x000fea0003800000 */
.L_x_814:
        /* <DEDUP_REMOVED lines=8> */
.L_x_816:
[----:B------:R-:W-:Y:S01]  /*27ca0*/  IMAD.MOV.U32 R118, RZ, RZ, R14 ;  /* 0x000000ffff767224 */ /* 0x000fe200078e000e */
[----:B------:R-:W-:Y:S06]  /*27cb0*/  BRA `(.L_x_817) ;  /* 0xfffffdd000947947 */ /* 0x000fec000383ffff */
.L_x_515:
[----:B-1----:R1:W2:Y:S02]  /*27cc0*/  SYNCS.PHASECHK.TRANS64.TRYWAIT P6, [R89+URZ+0x38890], R90 ;  /* 0x0388905a590075a7 */ /* 0x0022a400080c017f */
[----:B--2---:R-:W-:Y:S05]  /*27cd0*/  @!P6 NANOSLEEP.SYNCS 0x989680 ;  /* 0x009896800000e95d */ /* 0x004fea0003900000 */
[----:B------:R-:W2:Y:S02]  /*27ce0*/  @!P6 SYNCS.PHASECHK.TRANS64 P6, [R89+URZ+0x38890], R90 ;  /* 0x0388905a5900e5a7 */ /* 0x000ea400080c007f */
[----:B--2---:R-:W-:Y:S05]  /*27cf0*/  @!P6 BRA `(.L_x_515) ;  /* 0xfffffffc00f0e947 */ /* 0x004fea000383ffff */
[----:B------:R-:W-:Y:S05]  /*27d00*/  BRA `(.L_x_818) ;  /* 0xfffffdec00107947 */ /* 0x000fea000383ffff */
.L_x_516:
[----:B------:R-:W-:Y:S01]  /*27d10*/  BSSY B1, `(.L_x_819) ;  /* 0x0000008000017945 */ /* 0x000fe20003800000 */
[----:B------:R-:W-:Y:S01]  /*27d20*/  MOV R13, R117 ;  /* 0x00000075000d7202 */ /* 0x000fe20000000f00 */
[----:B------:R-:W-:Y:S01]  /*27d30*/  IMAD.MOV.U32 R12, RZ, RZ, RZ ;  /* 0x000000ffff0c7224 */ /* 0x000fe200078e00ff */
[----:B------:R-:W-:Y:S01]  /*27d40*/  MOV R11, 0x181f ;  /* 0x0000181f000b7802 */ /* 0x000fe20000000f00 */
[----:B------:R-:W-:-:S07]  /*27d50*/  IMAD.MOV.U32 R15, RZ, RZ, -0x1 ;  /* 0xffffffffff0f7424 */ /* 0x000fce00078e00ff */
[----:B-1----:R-:W-:Y:S05]  /*27d60*/  WARPSYNC.COLLECTIVE R15, `(.L_x_820) ;  /* 0x000000000f087348 */ /* 0x002fea0003c00000 */
[----:B------:R0:W2:Y:S02]  /*27d70*/  SHFL.IDX P6, R14, R13, R12, R11 ;  /* 0x0000000c0d0e7389 */ /* 0x0000a400000c000b */
[----:B012---:R-:W-:Y:S01]  /*27d80*/  ENDCOLLECTIVE ;  /* 0x000000000000791b */ /* 0x007fe20003800000 */
.L_x_820:
[----:B------:R-:W-:Y:S05]  /*27d90*/  BSYNC B1 ;  /* 0x0000000000017941 */ /* 0x000fea0003800000 */
.L_x_819:
        /* <DEDUP_REMOVED lines=8> */
.L_x_821:
[----:B------:R-:W-:Y:S01]  /*27e20*/  IMAD.MOV.U32 R122, RZ, RZ, R14 ;  /* 0x000000ffff7a7224 */ /* 0x000fe200078e000e */
[----:B------:R-:W-:Y:S06]  /*27e30*/  BRA `(.L_x_822) ;  /* 0xfffffde800dc7947 */ /* 0x000fec000383ffff */
.L_x_525:
[----:B------:R-:W-:Y:S01]  /*27e40*/  BSSY B1, `(.L_x_823) ;  /* 0x0000008000017945 */ /* 0x000fe20003800000 */
[----:B---34-:R-:W-:Y:S01]  /*27e50*/  MOV R13, R117 ;  /* 0x00000075000d7202 */ /* 0x018fe20000000f00 */
[----:B------:R-:W-:Y:S01]  /*27e60*/  IMAD.MOV.U32 R12, RZ, RZ, 0x1 ;  /* 0x00000001ff0c7424 */ /* 0x000fe200078e00ff */
[----:B--2---:R-:W-:Y:S01]  /*27e70*/  MOV R11, 0x181f ;  /* 0x0000181f000b7802 */ /* 0x004fe20000000f00 */
[----:B------:R-:W-:-:S07]  /*27e80*/  IMAD.MOV.U32 R15, RZ, RZ, -0x1 ;  /* 0xffffffffff0f7424 */ /* 0x000fce00078e00ff */
[----:B01----:R-:W-:Y:S05]  /*27e90*/  WARPSYNC.COLLECTIVE R15, `(.L_x_824) ;  /* 0x000000000f087348 */ /* 0x003fea0003c00000 */
[----:B------:R2:W3:Y:S02]  /*27ea0*/  SHFL.IDX P6, R14, R13, R12, R11 ;  /* 0x0000000c0d0e7389 */ /* 0x0004e400000c000b */
[----:B0123--:R-:W-:Y:S01]  /*27eb0*/  ENDCOLLECTIVE ;  /* 0x000000000000791b */ /* 0x00ffe20003800000 */
.L_x_824:
[----:B------:R-:W-:Y:S05]  /*27ec0*/  BSYNC B1 ;  /* 0x0000000000017941 */ /* 0x000fea0003800000 */
.L_x_823:
        /* <DEDUP_REMOVED lines=8> */
.L_x_825:
[----:B------:R-:W-:Y:S01]  /*27f50*/  IMAD.MOV.U32 R36, RZ, RZ, R14 ;  /* 0x000000ffff247224 */ /* 0x000fe200078e000e */
[----:B------:R-:W-:Y:S06]  /*27f60*/  BRA `(.L_x_826) ;  /* 0xfffffdf800387947 */ /* 0x000fec000383ffff */
.L_x_534:
[----:B------:R-:W-:Y:S01]  /*27f70*/  BSSY B1, `(.L_x_827) ;  /* 0x0000008000017945 */ /* 0x000fe20003800000 */
[----:B--2-4-:R-:W-:Y:S01]  /*27f80*/  MOV R13, R117 ;  /* 0x00000075000d7202 */ /* 0x014fe20000000f00 */
[----:B------:R-:W-:Y:S01]  /*27f90*/  IMAD.MOV.U32 R12, RZ, RZ, 0x2 ;  /* 0x00000002ff0c7424 */ /* 0x000fe200078e00ff */
[----:B0-----:R-:W-:Y:S01]  /*27fa0*/  MOV R11, 0x181f ;  /* 0x0000181f000b7802 */ /* 0x001fe20000000f00 */
[----:B------:R-:W-:-:S07]  /*27fb0*/  IMAD.MOV.U32 R15, RZ, RZ, -0x1 ;  /* 0xffffffffff0f7424 */ /* 0x000fce00078e00ff */
[----:B-1-3--:R-:W-:Y:S05]  /*27fc0*/  WARPSYNC.COLLECTIVE R15, `(.L_x_828) ;  /* 0x000000000f087348 */ /* 0x00afea0003c00000 */
[----:B------:R0:W2:Y:S02]  /*27fd0*/  SHFL.IDX P6, R14, R13, R12, R11 ;  /* 0x0000000c0d0e7389 */ /* 0x0000a400000c000b */
[----:B0123--:R-:W-:Y:S01]  /*27fe0*/  ENDCOLLECTIVE ;  /* 0x000000000000791b */ /* 0x00ffe20003800000 */
.L_x_828:
[----:B------:R-:W-:Y:S05]  /*27ff0*/  BSYNC B1 ;  /* 0x0000000000017941 */ /* 0x000fea0003800000 */
.L_x_827:
        /* <DEDUP_REMOVED lines=8> */
.L_x_829:
[----:B------:R-:W-:Y:S01]  /*28080*/  IMAD.MOV.U32 R36, RZ, RZ, R14 ;  /* 0x000000ffff247224 */ /* 0x000fe200078e000e */
[----:B------:R-:W-:Y:S06]  /*28090*/  BRA `(.L_x_830) ;  /* 0xfffffe0400f47947 */ /* 0x000fec000383ffff */
.L_x_543:
[----:B0-----:R0:W1:Y:S02]  /*280a0*/  SYNCS.PHASECHK.TRANS64.TRYWAIT P3, [R89+URZ+0x38890], R90 ;  /* 0x0388905a590075a7 */ /* 0x001064000806017f */
[----:B-1----:R-:W-:Y:S05]  /*280b0*/  @!P3 NANOSLEEP.SYNCS 0x989680 ;  /* 0x009896800000b95d */ /* 0x002fea0003900000 */
[----:B------:R-:W1:Y:S02]  /*280c0*/  @!P3 SYNCS.PHASECHK.TRANS64 P3, [R89+URZ+0x38890], R90 ;  /* 0x0388905a5900b5a7 */ /* 0x000e64000806007f */
[----:B-1----:R-:W-:Y:S05]  /*280d0*/  @!P3 BRA `(.L_x_543) ;  /* 0xfffffffc00f0b947 */ /* 0x002fea000383ffff */
[----:B------:R-:W-:Y:S05]  /*280e0*/  BRA `(.L_x_831) ;  /* 0xfffffe18000c7947 */ /* 0x000fea000383ffff */
.L_x_544:
        /* <DEDUP_REMOVED lines=8> */
.L_x_833:
[----:B------:R-:W-:Y:S05]  /*28170*/  BSYNC B1 ;  /* 0x0000000000017941 */ /* 0x000fea0003800000 */
.L_x_832:
        /* <DEDUP_REMOVED lines=8> */
.L_x_834:
[----:B------:R-:W-:Y:S01]  /*28200*/  IMAD.MOV.U32 R32, RZ, RZ, R14 ;  /* 0x000000ffff207224 */ /* 0x000fe200078e000e */
[----:B------:R-:W-:Y:S06]  /*28210*/  BRA `(.L_x_835) ;  /* 0xfffffe1800307947 */ /* 0x000fec000383ffff */
.L_x_547:
[----:B------:R-:W-:Y:S01]  /*28220*/  BSSY B1, `(.L_x_836) ;  /* 0x0000008000017945 */ /* 0x000fe20003800000 */
[----:B----4-:R-:W-:Y:S01]  /*28230*/  MOV R13, R41 ;  /* 0x00000029000d7202 */ /* 0x010fe20000000f00 */
[----:B------:R-:W-:Y:S01]  /*28240*/  IMAD.MOV.U32 R12, RZ, RZ, 0x1 ;  /* 0x00000001ff0c7424 */ /* 0x000fe200078e00ff */
[----:B------:R-:W-:Y:S01]  /*28250*/  MOV R11, 0x181f ;  /* 0x0000181f000b7802 */ /* 0x000fe20000000f00 */
[----:B------:R-:W-:-:S07]  /*28260*/  IMAD.MOV.U32 R15, RZ, RZ, -0x1 ;  /* 0xffffffffff0f7424 */ /* 0x000fce00078e00ff */
[----:B0123--:R-:W-:Y:S05]  /*28270*/  WARPSYNC.COLLECTIVE R15, `(.L_x_837) ;  /* 0x000000000f087348 */ /* 0x00ffea0003c00000 */
[----:B------:R4:W0:Y:S02]  /*28280*/  SHFL.IDX P6, R14, R13, R12, R11 ;  /* 0x0000000c0d0e7389 */ /* 0x00082400000c000b */
[----:B01234-:R-:W-:Y:S01]  /*28290*/  ENDCOLLECTIVE ;  /* 0x000000000000791b */ /* 0x01ffe20003800000 */
.L_x_837:
[----:B------:R-:W-:Y:S05]  /*282a0*/  BSYNC B1 ;  /* 0x0000000000017941 */ /* 0x000fea0003800000 */
.L_x_836:
        /* <DEDUP_REMOVED lines=8> */
.L_x_838:
[----:B------:R-:W-:Y:S01]  /*28330*/  IMAD.MOV.U32 R32, RZ, RZ, R14 ;  /* 0x000000ffff207224 */ /* 0x000fe200078e000e */
[----:B------:R-:W-:Y:S06]  /*28340*/  BRA `(.L_x_839) ;  /* 0xfffffe1800587947 */ /* 0x000fec000383ffff */
.L_x_550:
[----:B------:R-:W-:Y:S01]  /*28350*/  BSSY B1, `(.L_x_840) ;  /* 0x0000008000017945 */ /* 0x000fe20003800000 */
[----:B---3--:R-:W-:Y:S01]  /*28360*/  MOV R13, R41 ;  /* 0x00000029000d7202 */ /* 0x008fe20000000f00 */
[----:B------:R-:W-:Y:S01]  /*28370*/  IMAD.MOV.U32 R12, RZ, RZ, 0x2 ;  /* 0x00000002ff0c7424 */ /* 0x000fe200078e00ff */
[----:B------:R-:W-:Y:S01]  /*28380*/  MOV R11, 0x181f ;  /* 0x0000181f000b7802 */ /* 0x000fe20000000f00 */
[----:B------:R-:W-:-:S07]  /*28390*/  IMAD.MOV.U32 R15, RZ, RZ, -0x1 ;  /* 0xffffffffff0f7424 */ /* 0x000fce00078e00ff */
[----:B012-4-:R-:W-:Y:S05]  /*283a0*/  WARPSYNC.COLLECTIVE R15, `(.L_x_841) ;  /* 0x000000000f087348 */ /* 0x017fea0003c00000 */
[----:B------:R3:W0:Y:S02]  /*283b0*/  SHFL.IDX P6, R14, R13, R12, R11 ;  /* 0x0000000c0d0e7389 */ /* 0x00062400000c000b */
[----:B01234-:R-:W-:Y:S01]  /*283c0*/  ENDCOLLECTIVE ;  /* 0x000000000000791b */ /* 0x01ffe20003800000 */
.L_x_841:
[----:B------:R-:W-:Y:S05]  /*283d0*/  BSYNC B1 ;  /* 0x0000000000017941 */ /* 0x000fea0003800000 */
.L_x_840:
        /* <DEDUP_REMOVED lines=8> */
.L_x_842:
[----:B------:R-:W-:Y:S01]  /*28460*/  IMAD.MOV.U32 R32, RZ, RZ, R14 ;  /* 0x000000ffff207224 */ /* 0x000fe200078e000e */
[----:B------:R-:W-:Y:S06]  /*28470*/  BRA `(.L_x_843) ;  /* 0xfffffe1800847947 */ /* 0x000fec000383ffff */
.L_x_554:
[----:B------:R0:W0:Y:S02]  /*28480*/  SYNCS.PHASECHK.TRANS64.TRYWAIT P0, [R89+URZ+0x388b0], R90 ;  /* 0x0388b05a590075a7 */ /* 0x000024000800017f */
[----:B0-----:R-:W-:Y:S05]  /*28490*/  @!P0 NANOSLEEP.SYNCS 0x989680 ;  /* 0x009896800000895d */ /* 0x001fea0003900000 */
[----:B------:R-:W0:Y:S02]  /*284a0*/  @!P0 SYNCS.PHASECHK.TRANS64 P0, [R89+URZ+0x388b0], R90 ;  /* 0x0388b05a590085a7 */ /* 0x000e24000800007f */
[----:B0-----:R-:W-:Y:S05]  /*284b0*/  @!P0 BRA `(.L_x_554) ;  /* 0xfffffffc00f08947 */ /* 0x001fea000383ffff */
[----:B------:R-:W-:Y:S05]  /*284c0*/  BRA `(.L_x_844) ;  /* 0xfffffe1c002c7947 */ /* 0x000fea000383ffff */
.L_x_574:
[----:B------:R-:W-:Y:S01]  /*284d0*/  BSSY B1, `(.L_x_845) ;  /* 0x0000008000017945 */ /* 0x000fe20003800000 */
[----:B------:R-:W-:Y:S01]  /*284e0*/  MOV R13, R24 ;  /* 0x00000018000d7202 */ /* 0x000fe20000000f00 */
[----:B------:R-:W-:Y:S01]  /*284f0*/  IMAD.MOV.U32 R12, RZ, RZ, RZ ;  /* 0x000000ffff0c7224 */ /* 0x000fe200078e00ff */
[----:B------:R-:W-:Y:S01]  /*28500*/  MOV R11, 0x181f ;  /* 0x0000181f000b7802 */ /* 0x000fe20000000f00 */
[----:B------:R-:W-:-:S07]  /*28510*/  IMAD.MOV.U32 R15, RZ, RZ, -0x1 ;  /* 0xffffffffff0f7424 */ /* 0x000fce00078e00ff */
[----:B------:R-:W-:Y:S05]  /*28520*/  WARPSYNC.COLLECTIVE R15, `(.L_x_846) ;  /* 0x000000000f087348 */ /* 0x000fea0003c00000 */
[----:B------:R0:W1:Y:S02]  /*28530*/  SHFL.IDX P6, R14, R13, R12, R11 ;  /* 0x0000000c0d0e7389 */ /* 0x00006400000c000b */
[----:B01----:R-:W-:Y:S01]  /*28540*/  ENDCOLLECTIVE ;  /* 0x000000000000791b */ /* 0x003fe20003800000 */
.L_x_846:
[----:B------:R-:W-:Y:S05]  /*28550*/  BSYNC B1 ;  /* 0x0000000000017941 */ /* 0x000fea0003800000 */
.L_x_845:
        /* <DEDUP_REMOVED lines=8> */
.L_x_847:
[----:B------:R-:W-:Y:S01]  /*285e0*/  MOV R13, R26 ;  /* 0x0000001a000d7202 */ /* 0x000fe20000000f00 */
[----:B------:R-:W-:-:S07]  /*285f0*/  IMAD.MOV.U32 R2, RZ, RZ, R14 ;  /* 0x000000ffff027224 */ /* 0x000fce00078e000e */
[----:B------:R-:W-:Y:S05]  /*28600*/  WARPSYNC.COLLECTIVE R15, `(.L_x_848) ;  /* 0x000000000f087348 */ /* 0x000fea0003c00000 */
[----:B------:R0:W1:Y:S02]  /*28610*/  SHFL.IDX P6, R14, R13, R12, R11 ;  /* 0x0000000c0d0e7389 */ /* 0x00006400000c000b */
[----:B01----:R-:W-:Y:S01]  /*28620*/  ENDCOLLECTIVE ;  /* 0x000000000000791b */ /* 0x003fe20003800000 */
.L_x_848:
[----:B------:R-:W-:Y:S01]  /*28630*/  MOV R13, R25 ;  /* 0x00000019000d7202 */ /* 0x000fe20000000f00 */
[----:B------:R-:W-:-:S07]  /*28640*/  IMAD.MOV.U32 R5, RZ, RZ, R14 ;  /* 0x000000ffff057224 */ /* 0x000fce00078e000e */
[----:B------:R-:W-:Y:S05]  /*28650*/  WARPSYNC.COLLECTIVE R15, `(.L_x_849) ;  /* 0x000000000f087348 */ /* 0x000fea0003c00000 */
[----:B------:R0:W1:Y:S02]  /*28660*/  SHFL.IDX P6, R14, R13, R12, R11 ;  /* 0x0000000c0d0e7389 */ /* 0x00006400000c000b */
[----:B01----:R-:W-:Y:S01]  /*28670*/  ENDCOLLECTIVE ;  /* 0x000000000000791b */ /* 0x003fe20003800000 */
.L_x_849:
[----:B------:R-:W-:Y:S05]  /*28680*/  BRA `(.L_x_850) ;  /* 0xfffffe2c00807947 */ /* 0x000fea000383ffff */
.L_x_578:
[----:B0-----:R0:W1:Y:S02]  /*28690*/  SYNCS.PHASECHK.TRANS64.TRYWAIT P0, [R22+URZ+0x38800], R5 ;  /* 0x03880005160075a7 */ /* 0x001064000800017f */
[----:B-1----:R-:W-:Y:S05]  /*286a0*/  @!P0 NANOSLEEP.SYNCS 0x989680 ;  /* 0x009896800000895d */ /* 0x002fea0003900000 */
[----:B------:R-:W1:Y:S02]  /*286b0*/  @!P0 SYNCS.PHASECHK.TRANS64 P0, [R22+URZ+0x38800], R5 ;  /* 0x03880005160085a7 */ /* 0x000e64000800007f */
[----:B-1----:R-:W-:Y:S05]  /*286c0*/  @!P0 BRA `(.L_x_578) ;  /* 0xfffffffc00f08947 */ /* 0x002fea000383ffff */
[----:B------:R-:W-:Y:S05]  /*286d0*/  BRA `(.L_x_851) ;  /* 0xfffffe3400447947 */ /* 0x000fea000383ffff */
.L_x_610:
[----:B------:R-:W-:Y:S01]  /*286e0*/  BSSY B1, `(.L_x_852) ;  /* 0x0000008000017945 */ /* 0x000fe20003800000 */
[----:B------:R-:W-:Y:S01]  /*286f0*/  IMAD.MOV.U32 R13, RZ, RZ, R24 ;  /* 0x000000ffff0d7224 */ /* 0x000fe200078e0018 */
[----:B------:R-:W-:Y:S01]  /*28700*/  MOV R12, RZ ;  /* 0x000000ff000c7202 */ /* 0x000fe20000000f00 */
[----:B------:R-:W-:Y:S01]  /*28710*/  IMAD.MOV.U32 R11, RZ, RZ, 0x181f ;  /* 0x0000181fff0b7424 */ /* 0x000fe200078e00ff */
[----:B------:R-:W-:-:S07]  /*28720*/  MOV R15, 0xffffffff ;  /* 0xffffffff000f7802 */ /* 0x000fce0000000f00 */
[----:B------:R-:W-:Y:S05]  /*28730*/  WARPSYNC.COLLECTIVE R15, `(.L_x_853) ;  /* 0x000000000f087348 */ /* 0x000fea0003c00000 */
[----:B------:R0:W1:Y:S02]  /*28740*/  SHFL.IDX P6, R14, R13, R12, R11 ;  /* 0x0000000c0d0e7389 */ /* 0x00006400000c000b */
[----:B01----:R-:W-:Y:S01]  /*28750*/  ENDCOLLECTIVE ;  /* 0x000000000000791b */ /* 0x003fe20003800000 */
.L_x_853:
[----:B------:R-:W-:Y:S05]  /*28760*/  BSYNC B1 ;  /* 0x0000000000017941 */ /* 0x000fea0003800000 */
.L_x_852:
[----:B------:R-:W-:Y:S01]  /*28770*/  MOV R13, R2 ;  /* 0x00000002000d7202 */ /* 0x000fe20000000f00 */
[----:B------:R-:W-:Y:S01]  /*28780*/  IMAD.MOV.U32 R12, RZ, RZ, RZ ;  /* 0x000000ffff0c7224 */ /* 0x000fe200078e00ff */
[----:B------:R-:W-:Y:S01]  /*28790*/  MOV R11, 0x181f ;  /* 0x0000181f000b7802 */ /* 0x000fe20000000f00 */
[----:B------:R-:W-:Y:S02]  /*287a0*/  IMAD.MOV.U32 R15, RZ, RZ, -0x1 ;  /* 0xffffffffff0f7424 */ /* 0x000fe400078e00ff */
[----:B------:R-:W-:-:S07]  /*287b0*/  IMAD.MOV.U32 R0, RZ, RZ, R14 ;  /* 0x000000ffff007224 */ /* 0x000fce00078e000e */
[----:B------:R-:W-:Y:S05]  /*287c0*/  WARPSYNC.COLLECTIVE R15, `(.L_x_854) ;  /* 0x000000000f087348 */ /* 0x000fea0003c00000 */
[----:B------:R0:W1:Y:S02]  /*287d0*/  SHFL.IDX P6, R14, R13, R12, R11 ;  /* 0x0000000c0d0e7389 */ /* 0x00006400000c000b */
[----:B01----:R-:W-:Y:S01]  /*287e0*/  ENDCOLLECTIVE ;  /* 0x000000000000791b */ /* 0x003fe20003800000 */
.L_x_854:
[----:B------:R-:W-:Y:S01]  /*287f0*/  IMAD.MOV.U32 R13, RZ, RZ, R26 ;  /* 0x000000ffff0d7224 */ /* 0x000fe200078e001a */
[----:B------:R-:W-:-:S07]  /*28800*/  MOV R2, R14 ;  /* 0x0000000e00027202 */ /* 0x000fce0000000f00 */
[----:B------:R-:W-:Y:S05]  /*28810*/  WARPSYNC.COLLECTIVE R15, `(.L_x_855) ;  /* 0x000000000f087348 */ /* 0x000fea0003c00000 */
[----:B------:R0:W1:Y:S02]  /*28820*/  SHFL.IDX P6, R14, R13, R12, R11 ;  /* 0x0000000c0d0e7389 */ /* 0x00006400000c000b */
[----:B01----:R-:W-:Y:S01]  /*28830*/  ENDCOLLECTIVE ;  /* 0x000000000000791b */ /* 0x003fe20003800000 */
.L_x_855:
[----:B------:R-:W-:Y:S01]  /*28840*/  IMAD.MOV.U32 R13, RZ, RZ, R25 ;  /* 0x000000ffff0d7224 */ /* 0x000fe200078e0019 */
[----:B------:R-:W-:-:S07]  /*28850*/  MOV R3, R14 ;  /* 0x0000000e00037202 */ /* 0x000fce0000000f00 */
[----:B------:R-:W-:Y:S05]  /*28860*/  WARPSYNC.COLLECTIVE R15, `(.L_x_856) ;  /* 0x000000000f087348 */ /* 0x000fea0003c00000 */
[----:B------:R0:W1:Y:S02]  /*28870*/  SHFL.IDX P6, R14, R13, R12, R11 ;  /* 0x0000000c0d0e7389 */ /* 0x00006400000c000b */
[----:B01----:R-:W-:Y:S01]  /*28880*/  ENDCOLLECTIVE ;  /* 0x000000000000791b */ /* 0x003fe20003800000 */
.L_x_856:
[----:B------:R-:W-:Y:S01]  /*28890*/  MOV R20, R14 ;  /* 0x0000000e00147202 */ /* 0x000fe20000000f00 */
[----:B------:R-:W-:Y:S06]  /*288a0*/  BRA `(.L_x_857) ;  /* 0xfffffe5c009c7947 */ /* 0x000fec000383ffff */
.L_x_614:
[----:B0-----:R0:W1:Y:S02]  /*288b0*/  SYNCS.PHASECHK.TRANS64.TRYWAIT P0, [R22+URZ+0x38800], R5 ;  /* 0x03880005160075a7 */ /* 0x001064000800017f */
[----:B-1----:R-:W-:Y:S05]  /*288c0*/  @!P0 NANOSLEEP.SYNCS 0x989680 ;  /* 0x009896800000895d */ /* 0x002fea0003900000 */
[----:B------:R-:W1:Y:S02]  /*288d0*/  @!P0 SYNCS.PHASECHK.TRANS64 P0, [R22+URZ+0x38800], R5 ;  /* 0x03880005160085a7 */ /* 0x000e64000800007f */
[----:B-1----:R-:W-:Y:S05]  /*288e0*/  @!P0 BRA `(.L_x_614) ;  /* 0xfffffffc00f08947 */ /* 0x002fea000383ffff */
[----:B------:R-:W-:Y:S05]  /*288f0*/  BRA `(.L_x_858) ;  /* 0xfffffe6400147947 */ /* 0x000fea000383ffff */
.L_x_632:
[----:B-1----:R1:W0:Y:S02]  /*28900*/  SYNCS.PHASECHK.TRANS64.TRYWAIT P1, [R0+URZ+0x38830], R3 ;  /* 0x03883003000075a7 */ /* 0x002224000802017f */
[----:B0-----:R-:W-:Y:S05]  /*28910*/  @!P1 NANOSLEEP.SYNCS 0x989680 ;  /* 0x009896800000995d */ /* 0x001fea0003900000 */
[----:B------:R-:W0:Y:S02]  /*28920*/  @!P1 SYNCS.PHASECHK.TRANS64 P1, [R0+URZ+0x38830], R3 ;  /* 0x03883003000095a7 */ /* 0x000e24000802007f */
[----:B0-----:R-:W-:Y:S05]  /*28930*/  @!P1 BRA `(.L_x_632) ;  /* 0xfffffffc00f09947 */ /* 0x001fea000383ffff */
[----:B------:R-:W-:Y:S05]  /*28940*/  BRA `(.L_x_631) ;  /* 0xfffffe9800007947 */ /* 0x000fea000383ffff */
.L_x_640:
[----:B-1----:R1:W2:Y:S02]  /*28950*/  SYNCS.PHASECHK.TRANS64.TRYWAIT P1, [R9+URZ+0x38830], R6 ;  /* 0x03883006090075a7 */ /* 0x0022a4000802017f */
[----:B--2---:R-:W-:Y:S05]  /*28960*/  @!P1 NANOSLEEP.SYNCS 0x989680 ;  /* 0x009896800000995d */ /* 0x004fea0003900000 */
[----:B------:R-:W2:Y:S02]  /*28970*/  @!P1 SYNCS.PHASECHK.TRANS64 P1, [R9+URZ+0x38830], R6 ;  /* 0x03883006090095a7 */ /* 0x000ea4000802007f */
[----:B--2---:R-:W-:Y:S05]  /*28980*/  @!P1 BRA `(.L_x_640) ;  /* 0xfffffffc00f09947 */ /* 0x004fea000383ffff */
[----:B------:R-:W-:Y:S05]  /*28990*/  BRA `(.L_x_639) ;  /* 0xfffffee800e07947 */ /* 0x000fea000383ffff */
.L_x_645:
[----:B-1----:R1:W2:Y:S02]  /*289a0*/  SYNCS.PHASECHK.TRANS64.TRYWAIT P1, [R6+URZ+0x38850], R0 ;  /* 0x03885000060075a7 */ /* 0x0022a4000802017f */
[----:B--2---:R-:W-:Y:S05]  /*289b0*/  @!P1 NANOSLEEP.SYNCS 0x989680 ;  /* 0x009896800000995d */ /* 0x004fea0003900000 */
[----:B------:R-:W2:Y:S02]  /*289c0*/  @!P1 SYNCS.PHASECHK.TRANS64 P1, [R6+URZ+0x38850], R0 ;  /* 0x03885000060095a7 */ /* 0x000ea4000802007f */
[----:B--2---:R-:W-:Y:S05]  /*289d0*/  @!P1 BRA `(.L_x_645) ;  /* 0xfffffffc00f09947 */ /* 0x004fea000383ffff */
[----:B------:R-:W-:Y:S05]  /*289e0*/  BRA `(.L_x_644) ;  /* 0xffffff2000a47947 */ /* 0x000fea000383ffff */
.L_x_653:
[----:B-1----:R1:W2:Y:S02]  /*289f0*/  SYNCS.PHASECHK.TRANS64.TRYWAIT P1, [R8+URZ+0x38850], R7 ;  /* 0x03885007080075a7 */ /* 0x0022a4000802017f */
[----:B--2---:R-:W-:Y:S05]  /*28a00*/  @!P1 NANOSLEEP.SYNCS 0x989680 ;  /* 0x009896800000995d */ /* 0x004fea0003900000 */
[----:B------:R-:W2:Y:S02]  /*28a10*/  @!P1 SYNCS.PHASECHK.TRANS64 P1, [R8+URZ+0x38850], R7 ;  /* 0x03885007080095a7 */ /* 0x000ea4000802007f */
[----:B--2---:R-:W-:Y:S05]  /*28a20*/  @!P1 BRA `(.L_x_653) ;  /* 0xfffffffc00f09947 */ /* 0x004fea000383ffff */
[----:B------:R-:W-:Y:S05]  /*28a30*/  BRA `(.L_x_652) ;  /* 0xffffff4000247947 */ /* 0x000fea000383ffff */
.L_x_690:
[----:B------:R-:W0:Y:S01]  /*28a40*/  S2R R9, SR_TID.X ;  /* 0x0000000000097919 */ /* 0x000e220000002100 */
[----:B------:R-:W-:Y:S01]  /*28a50*/  BSSY B1, `(.L_x_859) ;  /* 0x000000a000017945 */ /* 0x000fe20003800000 */
[----:B------:R-:W-:Y:S01]  /*28a60*/  MOV R12, RZ ;  /* 0x000000ff000c7202 */ /* 0x000fe20000000f00 */
[----:B------:R-:W-:Y:S01]  /*28a70*/  IMAD.MOV.U32 R11, RZ, RZ, 0x1f ;  /* 0x0000001fff0b7424 */ /* 0x000fe200078e00ff */
[----:B------:R-:W-:Y:S02]  /*28a80*/  MOV R15, 0xffffffff ;  /* 0xffffffff000f7802 */ /* 0x000fe40000000f00 */
[----:B0-----:R-:W-:-:S04]  /*28a90*/  SHF.R.U32.HI R9, RZ, 0x5, R9 ;  /* 0x00000005ff097819 */ /* 0x001fc80000011609 */
[----:B------:R-:W-:-:S05]  /*28aa0*/  LOP3.LUT R9, R9, 0x3, RZ, 0xc0, !PT ;  /* 0x0000000309097812 */ /* 0x000fca00078ec0ff */
[----:B------:R-:W-:-:S07]  /*28ab0*/  IMAD.MOV.U32 R13, RZ, RZ, R9 ;  /* 0x000000ffff0d7224 */ /* 0x000fce00078e0009 */
[----:B------:R-:W-:Y:S05]  /*28ac0*/  WARPSYNC.COLLECTIVE R15, `(.L_x_860) ;  /* 0x000000000f087348 */ /* 0x000fea0003c00000 */
[----:B------:R0:W1:Y:S02]  /*28ad0*/  SHFL.IDX P6, R14, R13, R12, R11 ;  /* 0x0000000c0d0e7389 */ /* 0x00006400000c000b */
[----:B01----:R-:W-:Y:S01]  /*28ae0*/  ENDCOLLECTIVE ;  /* 0x000000000000791b */ /* 0x003fe20003800000 */
.L_x_860:
[----:B------:R-:W-:Y:S05]  /*28af0*/  BSYNC B1 ;  /* 0x0000000000017941 */ /* 0x000fea0003800000 */
.L_x_859:
[----:B------:R-:W-:Y:S05]  /*28b00*/  BRA `(.L_x_861) ;  /* 0xffffff8c00a87947 */ /* 0x000fea000383ffff */
.L_x_692:
[----:B------:R-:W-:Y:S01]  /*28b10*/  BSSY B1, `(.L_x_862) ;  /* 0x0000006000017945 */ /* 0x000fe20003800000 */
[----:B------:R-:W-:-:S07]  /*28b20*/  IMAD.MOV.U32 R15, RZ, RZ, -0x1 ;  /* 0xffffffffff0f7424 */ /* 0x000fce00078e00ff */
[----:B0-----:R-:W-:Y:S05]  /*28b30*/  WARPSYNC.COLLECTIVE R15, `(.L_x_863) ;  /* 0x000000000f0c7348 */ /* 0x001fea0003c00000 */
[----:B------:R-:W-:Y:S02]  /*28b40*/  ELECT P6, UR62, PT ;  /* 0x00000000003e782f */ /* 0x000fe400038c0000 */
[----:B------:R-:W-:Y:S01]  /*28b50*/  MOV R14, UR62 ;  /* 0x0000003e000e7c02 */ /* 0x000fe20008000f00 */
[----:B0-----:R-:W-:Y:S10]  /*28b60*/  ENDCOLLECTIVE ;  /* 0x000000000000791b */ /* 0x001ff40003800000 */
.L_x_863:
[----:B------:R-:W-:Y:S05]  /*28b70*/  BSYNC B1 ;  /* 0x0000000000017941 */ /* 0x000fea0003800000 */
.L_x_862:
[----:B------:R-:W-:Y:S05]  /*28b80*/  BRA `(.L_x_691) ;  /* 0xffffff8c00a07947 */ /* 0x000fea000383ffff */
.L_x_694:
[----:B0-----:R0:W1:Y:S02]  /*28b90*/  SYNCS.PHASECHK.TRANS64.TRYWAIT P0, [R22+URZ+0x38820], R5 ;  /* 0x03882005160075a7 */ /* 0x001064000800017f */
[----:B-1----:R-:W-:Y:S05]  /*28ba0*/  @!P0 NANOSLEEP.SYNCS 0x989680 ;  /* 0x009896800000895d */ /* 0x002fea0003900000 */
[----:B------:R-:W1:Y:S02]  /*28bb0*/  @!P0 SYNCS.PHASECHK.TRANS64 P0, [R22+URZ+0x38820], R5 ;  /* 0x03882005160085a7 */ /* 0x000e64000800007f */
[----:B-1----:R-:W-:Y:S05]  /*28bc0*/  @!P0 BRA `(.L_x_694) ;  /* 0xfffffffc00f08947 */ /* 0x002fea000383ffff */
[----:B------:R-:W-:Y:S05]  /*28bd0*/  BRA `(.L_x_864) ;  /* 0xffffff8c00b07947 */ /* 0x000fea000383ffff */
.L_x_698:
[----:B-1----:R1:W2:Y:S02]  /*28be0*/  SYNCS.PHASECHK.TRANS64.TRYWAIT P0, [R9+URZ+0x388a0], R8 ;  /* 0x0388a008090075a7 */ /* 0x0022a4000800017f */
[----:B--2---:R-:W-:Y:S05]  /*28bf0*/  @!P0 NANOSLEEP.SYNCS 0x989680 ;  /* 0x009896800000895d */ /* 0x004fea0003900000 */
[----:B------:R-:W2:Y:S02]  /*28c00*/  @!P0 SYNCS.PHASECHK.TRANS64 P0, [R9+URZ+0x388a0], R8 ;  /* 0x0388a008090085a7 */ /* 0x000ea4000800007f */
[----:B--2---:R-:W-:Y:S05]  /*28c10*/  @!P0 BRA `(.L_x_698) ;  /* 0xfffffffc00f08947 */ /* 0x004fea000383ffff */
[----:B------:R-:W-:Y:S05]  /*28c20*/  BRA `(.L_x_865) ;  /* 0xffffff8c00c87947 */ /* 0x000fea000383ffff */
.L_x_706:
[----:B0-----:R0:W2:Y:S02]  /*28c30*/  SYNCS.PHASECHK.TRANS64.TRYWAIT P0, [R9+URZ+0x388c0], R8 ;  /* 0x0388c008090075a7 */ /* 0x0010a4000800017f */
[----:B--2---:R-:W-:Y:S05]  /*28c40*/  @!P0 NANOSLEEP.SYNCS 0x989680 ;  /* 0x009896800000895d */ /* 0x004fea0003900000 */
[----:B------:R-:W2:Y:S02]  /*28c50*/  @!P0 SYNCS.PHASECHK.TRANS64 P0, [R9+URZ+0x388c0], R8 ;  /* 0x0388c008090085a7 */ /* 0x000ea4000800007f */
[----:B--2---:R-:W-:Y:S05]  /*28c60*/  @!P0 BRA `(.L_x_706) ;  /* 0xfffffffc00f08947 */ /* 0x004fea000383ffff */
[----:B------:R-:W-:Y:S05]  /*28c70*/  BRA `(.L_x_866) ;  /* 0xffffff9400047947 */ /* 0x000fea000383ffff */
.L_x_716:
[----:B-1----:R1:W2:Y:S02]  /*28c80*/  SYNCS.PHASECHK.TRANS64.TRYWAIT P1, [R8+URZ+0x388a0], R7 ;  /* 0x0388a007080075a7 */ /* 0x0022a4000802017f */
[----:B--2---:R-:W-:Y:S05]  /*28c90*/  @!P1 NANOSLEEP.SYNCS 0x989680 ;  /* 0x009896800000995d */ /* 0x004fea0003900000 */
[----:B------:R-:W2:Y:S02]  /*28ca0*/  @!P1 SYNCS.PHASECHK.TRANS64 P1, [R8+URZ+0x388a0], R7 ;  /* 0x0388a007080095a7 */ /* 0x000ea4000802007f */
[----:B--2---:R-:W-:Y:S05]  /*28cb0*/  @!P1 BRA `(.L_x_716) ;  /* 0xfffffffc00f09947 */ /* 0x004fea000383ffff */
[----:B------:R-:W-:Y:S05]  /*28cc0*/  BRA `(.L_x_867) ;  /* 0xffffff9800747947 */ /* 0x000fea000383ffff */
.L_x_724:
[----:B0-----:R0:W2:Y:S02]  /*28cd0*/  SYNCS.PHASECHK.TRANS64.TRYWAIT P1, [R8+URZ+0x388c0], R7 ;  /* 0x0388c007080075a7 */ /* 0x0010a4000802017f */
[----:B--2---:R-:W-:Y:S05]  /*28ce0*/  @!P1 NANOSLEEP.SYNCS 0x989680 ;  /* 0x009896800000995d */ /* 0x004fea0003900000 */
[----:B------:R-:W2:Y:S02]  /*28cf0*/  @!P1 SYNCS.PHASECHK.TRANS64 P1, [R8+URZ+0x388c0], R7 ;  /* 0x0388c007080095a7 */ /* 0x000ea4000802007f */
[----:B--2---:R-:W-:Y:S05]  /*28d00*/  @!P1 BRA `(.L_x_724) ;  /* 0xfffffffc00f09947 */ /* 0x004fea000383ffff */
[----:B------:R-:W-:Y:S05]  /*28d10*/  BRA `(.L_x_868) ;  /* 0xffffff9c00ac7947 */ /* 0x000fea000383ffff */
.L_x_740:
[----:B------:R-:W0:Y:S01]  /*28d20*/  S2R R7, SR_TID.X ;  /* 0x0000000000077919 */ /* 0x000e220000002100 */
[----:B------:R-:W-:Y:S01]  /*28d30*/  BSSY B0, `(.L_x_869) ;  /* 0x000000a000007945 */ /* 0x000fe20003800000 */
[----:B------:R-:W-:Y:S01]  /*28d40*/  IMAD.MOV.U32 R12, RZ, RZ, RZ ;  /* 0x000000ffff0c7224 */ /* 0x000fe200078e00ff */
[----:B------:R-:W-:Y:S01]  /*28d50*/  MOV R11, 0x1f ;  /* 0x0000001f000b7802 */ /* 0x000fe20000000f00 */
[----:B------:R-:W-:Y:S01]  /*28d60*/  IMAD.MOV.U32 R15, RZ, RZ, -0x1 ;  /* 0xffffffffff0f7424 */ /* 0x000fe200078e00ff */
[----:B0-----:R-:W-:-:S04]  /*28d70*/  SHF.R.U32.HI R7, RZ, 0x5, R7 ;  /* 0x00000005ff077819 */ /* 0x001fc80000011607 */
[----:B------:R-:W-:-:S04]  /*28d80*/  LOP3.LUT R7, R7, 0x3, RZ, 0xc0, !PT ;  /* 0x0000000307077812 */ /* 0x000fc800078ec0ff */
[----:B------:R-:W-:-:S07]  /*28d90*/  MOV R13, R7 ;  /* 0x00000007000d7202 */ /* 0x000fce0000000f00 */
[----:B-----5:R-:W-:Y:S05]  /*28da0*/  WARPSYNC.COLLECTIVE R15, `(.L_x_870) ;  /* 0x000000000f087348 */ /* 0x020fea0003c00000 */
[----:B------:R0:W1:Y:S02]  /*28db0*/  SHFL.IDX P6, R14, R13, R12, R11 ;  /* 0x0000000c0d0e7389 */ /* 0x00006400000c000b */
[----:B01---5:R-:W-:Y:S01]  /*28dc0*/  ENDCOLLECTIVE ;  /* 0x000000000000791b */ /* 0x023fe20003800000 */
.L_x_870:
[----:B------:R-:W-:Y:S05]  /*28dd0*/  BSYNC B0 ;  /* 0x0000000000007941 */ /* 0x000fea0003800000 */
.L_x_869:
[----:B------:R-:W-:Y:S05]  /*28de0*/  BRA `(.L_x_871) ;  /* 0xffffffac00207947 */ /* 0x000fea000383ffff */
.L_x_743:
[----:B0-----:R0:W1:Y:S02]  /*28df0*/  SYNCS.PHASECHK.TRANS64.TRYWAIT P0, [R5+URZ+0x38840], R2 ;  /* 0x03884002050075a7 */ /* 0x001064000800017f */
[----:B-1----:R-:W-:Y:S05]  /*28e00*/  @!P0 NANOSLEEP.SYNCS 0x989680 ;  /* 0x009896800000895d */ /* 0x002fea0003900000 */
[----:B------:R-:W1:Y:S02]  /*28e10*/  @!P0 SYNCS.PHASECHK.TRANS64 P0, [R5+URZ+0x38840], R2 ;  /* 0x03884002050085a7 */ /* 0x000e64000800007f */
[----:B-1----:R-:W-:Y:S05]  /*28e20*/  @!P0 BRA `(.L_x_743) ;  /* 0xfffffffc00f08947 */ /* 0x002fea000383ffff */
[----:B------:R-:W-:Y:S05]  /*28e30*/  BRA `(.L_x_872) ;  /* 0xffffffac007c7947 */ /* 0x000fea000383ffff */
.L_x_744:
        /* <DEDUP_REMOVED lines=8> */
.L_x_874:
[----:B------:R-:W-:Y:S05]  /*28ec0*/  BSYNC B0 ;  /* 0x0000000000007941 */ /* 0x000fea0003800000 */
.L_x_873:
[----:B------:R-:W-:Y:S01]  /*28ed0*/  IMAD.MOV.U32 R13, RZ, RZ, R0 ;  /* 0x000000ffff0d7224 */ /* 0x000fe200078e0000 */
[----:B------:R-:W-:Y:S01]  /*28ee0*/  MOV R12, RZ ;  /* 0x000000ff000c7202 */ /* 0x000fe20000000f00 */
[----:B------:R-:W-:Y:S01]  /*28ef0*/  IMAD.MOV.U32 R11, RZ, RZ, 0x181f ;  /* 0x0000181fff0b7424 */ /* 0x000fe200078e00ff */
[----:B------:R-:W-:Y:S01]  /*28f00*/  MOV R15, 0xffffffff ;  /* 0xffffffff000f7802 */ /* 0x000fe20000000f00 */
[----:B------:R-:W-:Y:S01]  /*28f10*/  @P0 IMAD R9, R7, 0x2, R22 ;  /* 0x0000000207090824 */ /* 0x000fe200078e0216 */
[----:B------:R-:W-:Y:S02]  /*28f20*/  MOV R2, R14 ;  /* 0x0000000e00027202 */ /* 0x000fe40000000f00 */
[----:B------:R-:W-:-:S13]  /*28f30*/  LOP3.LUT P5, RZ, R23, 0x10, RZ, 0xc0, !PT ;  /* 0x0000001017ff7812 */ /* 0x000fda00078ac0ff */
[----:B------:R-:W-:Y:S05]  /*28f40*/  WARPSYNC.COLLECTIVE R15, `(.L_x_875) ;  /* 0x000000000f087348 */ /* 0x000fea0003c00000 */
[----:B------:R0:W1:Y:S02]  /*28f50*/  SHFL.IDX P6, R14, R13, R12, R11 ;  /* 0x0000000c0d0e7389 */ /* 0x00006400000c000b */
[----:B01----:R-:W-:Y:S01]  /*28f60*/  ENDCOLLECTIVE ;  /* 0x000000000000791b */ /* 0x003fe20003800000 */
.L_x_875:
[C---:B------:R-:W-:Y:S01]  /*28f70*/  LOP3.LUT P4, RZ, R23.reuse, 0x8, RZ, 0xc0, !PT ;  /* 0x0000000817ff7812 */ /* 0x040fe2000788c0ff */
[----:B------:R-:W-:Y:S01]  /*28f80*/  ULDC.64 UR4, c[0x0][0x208] ;  /* 0x0000820000047ab9 */ /* 0x000fe20000000a00 */
[C---:B------:R-:W-:Y:S02]  /*28f90*/  LOP3.LUT P3, RZ, R23.reuse, 0x4, RZ, 0xc0, !PT ;  /* 0x0000000417ff7812 */ /* 0x040fe4000786c0ff */
[----:B------:R-:W-:Y:S02]  /*28fa0*/  LOP3.LUT P2, RZ, R23, 0x2, RZ, 0xc0, !PT ;  /* 0x0000000217ff7812 */ /* 0x000fe4000784c0ff */
[----:B------:R-:W-:Y:S01]  /*28fb0*/  MOV R13, R6 ;  /* 0x00000006000d7202 */ /* 0x000fe20000000f00 */
[----:B------:R-:W-:Y:S02]  /*28fc0*/  IMAD.MOV.U32 R12, RZ, RZ, 0x1 ;  /* 0x00000001ff0c7424 */ /* 0x000fe400078e00ff */
[----:B------:R-:W-:-:S05]  /*28fd0*/  IMAD.MOV.U32 R3, RZ, RZ, R14 ;  /* 0x000000ffff037224 */ /* 0x000fca00078e000e */
[----:B------:R-:W-:-:S04]  /*28fe0*/  @P0 LEA R3, P1, R36, R3, 0x1 ;  /* 0x0000000324030211 */ /* 0x000fc800078208ff */
[----:B------:R-:W-:Y:S02]  /*28ff0*/  @P0 IADD3.X R2, RZ, R2, RZ, P1, !PT ;  /* 0x00000002ff020210 */ /* 0x000fe40000ffe4ff */
[----:B------:R-:W-:Y:S02]  /*29000*/  ISETP.GE.AND P1, PT, R4, 0x11, PT ;  /* 0x000000110400780c */ /* 0x000fe40003f26270 */
[----:B------:R-:W-:-:S04]  /*29010*/  @P0 LOP3.LUT R3, R3, R2, RZ, 0x3c, !PT ;  /* 0x0000000203030212 */ /* 0x000fc800078e3cff */
[----:B------:R-:W-:-:S04]  /*29020*/  @P0 LOP3.LUT R2, R3, R2, RZ, 0x3c, !PT ;  /* 0x0000000203020212 */ /* 0x000fc800078e3cff */
[----:B------:R-:W-:-:S03]  /*29030*/  @P0 LOP3.LUT R3, R3, R2, RZ, 0x3c, !PT ;  /* 0x0000000203030212 */ /* 0x000fc600078e3cff */
[----:B------:R-:W-:Y:S02]  /*29040*/  @P1 LEA R21, R7, R22, 0x1 ;  /* 0x0000001607151211 */ /* 0x000fe400078e08ff */
[----:B------:R-:W-:Y:S01]  /*29050*/  @!PT LDS RZ, [RZ] ;  /* 0x00000000fffff984 */ /* 0x000fe20000000800 */
[----:B------:R-:W-:Y:S01]  /*29060*/  @!PT LDS RZ, [RZ] ;  /* 0x00000000fffff984 */ /* 0x000fe20000000800 */
[----:B------:R-:W-:Y:S01]  /*29070*/  @!PT LDS RZ, [RZ] ;  /* 0x00000000fffff984 */ /* 0x000fe20000000800 */
[----:B------:R0:W-:Y:S04]  /*29080*/  @P0 LDGSTS.E.BYPASS.LTC128B.128 [R9+0x24400], desc[UR4][R2.64], !P5 ;  /* 0x2440000002090fae */ /* 0x0001e8000e901d44 */
[----:B------:R0:W-:Y:S04]  /*29090*/  @P0 LDGSTS.E.BYPASS.LTC128B.128 [R9+0x26c00], desc[UR4][R2.64+0x80], !P4 ;  /* 0x26c0008002090fae */ /* 0x0001e8000e101d44 */
[----:B------:R0:W-:Y:S04]  /*290a0*/  @P0 LDGSTS.E.BYPASS.LTC128B.128 [R9+0x29400], desc[UR4][R2.64+0x100], !P3 ;  /* 0x2940010002090fae */ /* 0x0001e8000d901d44 */
[----:B------:R0:W-:Y:S02]  /*290b0*/  @P0 LDGSTS.E.BYPASS.LTC128B.128 [R9+0x2bc00], desc[UR4][R2.64+0x180], !P2 ;  /* 0x2bc0018002090fae */ /* 0x0001e4000d101d44 */
[----:B0-----:R-:W-:Y:S05]  /*290c0*/  WARPSYNC.COLLECTIVE R15, `(.L_x_876) ;  /* 0x000000000f087348 */ /* 0x001fea0003c00000 */
[----:B------:R1:W2:Y:S02]  /*290d0*/  SHFL.IDX P6, R14, R13, R12, R11 ;  /* 0x0000000c0d0e7389 */ /* 0x0002a400000c000b */
[----:B012---:R-:W-:Y:S01]  /*290e0*/  ENDCOLLECTIVE ;  /* 0x000000000000791b */ /* 0x007fe20003800000 */
.L_x_876:
[----:B------:R-:W-:Y:S01]  /*290f0*/  IMAD.MOV.U32 R13, RZ, RZ, R0 ;  /* 0x000000ffff0d7224 */ /* 0x000fe200078e0000 */
[----:B------:R-:W-:-:S07]  /*29100*/  MOV R8, R14 ;  /* 0x0000000e00087202 */ /* 0x000fce0000000f00 */
[----:B------:R-:W-:Y:S05]  /*29110*/  WARPSYNC.COLLECTIVE R15, `(.L_x_877) ;  /* 0x000000000f087348 */ /* 0x000fea0003c00000 */
[----:B------:R0:W1:Y:S02]  /*29120*/  SHFL.IDX P6, R14, R13, R12, R11 ;  /* 0x0000000c0d0e7389 */ /* 0x00006400000c000b */
[----:B01----:R-:W-:Y:S01]  /*29130*/  ENDCOLLECTIVE ;  /* 0x000000000000791b */ /* 0x003fe20003800000 */
.L_x_877:
[----:B------:R-:W-:Y:S01]  /*29140*/  ULDC.64 UR4, c[0x0][0x208] ;  /* 0x0000820000047ab9 */ /* 0x000fe20000000a00 */
[----:B------:R-:W-:Y:S01]  /*29150*/  IMAD.MOV.U32 R13, RZ, RZ, R6 ;  /* 0x000000ffff0d7224 */ /* 0x000fe200078e0006 */
[----:B------:R-:W-:Y:S02]  /*29160*/  MOV R12, 0x2 ;  /* 0x00000002000c7802 */ /* 0x000fe40000000f00 */
[----:B------:R-:W-:-:S04]  /*29170*/  MOV R2, R14 ;  /* 0x0000000e00027202 */ /* 0x000fc80000000f00 */
[----:B------:R-:W-:-:S05]  /*29180*/  @P1 LEA R2, P0, R36, R2, 0x1 ;  /* 0x0000000224021211 */ /* 0x000fca00078008ff */
[----:B------:R-:W-:-:S05]  /*29190*/  @P1 IMAD.X R3, RZ, RZ, R8, P0 ;  /* 0x000000ffff031224 */ /* 0x000fca00000e0608 */
[----:B------:R-:W-:Y:S01]  /*291a0*/  @!PT LDS RZ, [RZ] ;  /* 0x00000000fffff984 */ /* 0x000fe20000000800 */
[----:B------:R-:W-:Y:S01]  /*291b0*/  @!PT LDS RZ, [RZ] ;  /* 0x00000000fffff984 */ /* 0x000fe20000000800 */
[----:B------:R-:W-:Y:S01]  /*291c0*/  @!PT LDS RZ, [RZ] ;  /* 0x00000000fffff984 */ /* 0x000fe20000000800 */
[----:B------:R0:W-:Y:S04]  /*291d0*/  @P1 LDGSTS.E.BYPASS.LTC128B.128 [R21+0x24c00], desc[UR4][R2.64], !P5 ;  /* 0x24c0000002151fae */ /* 0x0001e8000e901d44 */
[----:B------:R0:W-:Y:S04]  /*291e0*/  @P1 LDGSTS.E.BYPASS.LTC128B.128 [R21+0x27400], desc[UR4][R2.64+0x80], !P4 ;  /* 0x2740008002151fae */ /* 0x0001e8000e101d44 */
[----:B------:R0:W-:Y:S04]  /*291f0*/  @P1 LDGSTS.E.BYPASS.LTC128B.128 [R21+0x29c00], desc[UR4][R2.64+0x100], !P3 ;  /* 0x29c0010002151fae */ /* 0x0001e8000d901d44 */
[----:B------:R0:W-:Y:S01]  /*29200*/  @P1 LDGSTS.E.BYPASS.LTC128B.128 [R21+0x2c400], desc[UR4][R2.64+0x180], !P2 ;  /* 0x2c40018002151fae */ /* 0x0001e2000d101d44 */
[----:B------:R-:W-:-:S13]  /*29210*/  ISETP.GE.AND P1, PT, R4, 0x21, PT ;  /* 0x000000210400780c */ /* 0x000fda0003f26270 */
[----:B0-----:R-:W-:Y:S05]  /*29220*/  WARPSYNC.COLLECTIVE R15, `(.L_x_878) ;  /* 0x000000000f087348 */ /* 0x001fea0003c00000 */
[----:B------:R1:W2:Y:S02]  /*29230*/  SHFL.IDX P6, R14, R13, R12, R11 ;  /* 0x0000000c0d0e7389 */ /* 0x0002a400000c000b */
[----:B012---:R-:W-:Y:S01]  /*29240*/  ENDCOLLECTIVE ;  /* 0x000000000000791b */ /* 0x007fe20003800000 */
.L_x_878:
[----:B------:R-:W-:Y:S01]  /*29250*/  @P1 IMAD R9, R7, 0x2, R22 ;  /* 0x0000000207091824 */ /* 0x000fe200078e0216 */
[----:B------:R-:W-:Y:S01]  /*29260*/  MOV R13, R0 ;  /* 0x00000000000d7202 */ /* 0x000fe20000000f00 */
[----:B------:R-:W-:-:S07]  /*29270*/  IMAD.MOV.U32 R8, RZ, RZ, R14 ;  /* 0x000000ffff087224 */ /* 0x000fce00078e000e */
[----:B------:R-:W-:Y:S05]  /*29280*/  WARPSYNC.COLLECTIVE R15, `(.L_x_879) ;  /* 0x000000000f087348 */ /* 0x000fea0003c00000 */
[----:B------:R0:W1:Y:S02]  /*29290*/  SHFL.IDX P6, R14, R13, R12, R11 ;  /* 0x0000000c0d0e7389 */ /* 0x00006400000c000b */
[----:B01----:R-:W-:Y:S01]  /*292a0*/  ENDCOLLECTIVE ;  /* 0x000000000000791b */ /* 0x003fe20003800000 */
.L_x_879:
[----:B------:R-:W-:Y:S01]  /*292b0*/  ULDC.64 UR4, c[0x0][0x208] ;  /* 0x0000820000047ab9 */ /* 0x000fe20000000a00 */
[----:B------:R-:W-:Y:S01]  /*292c0*/  MOV R13, R6 ;  /* 0x00000006000d7202 */ /* 0x000fe20000000f00 */
[----:B------:R-:W-:Y:S02]  /*292d0*/  IMAD.MOV.U32 R12, RZ, RZ, 0x3 ;  /* 0x00000003ff0c7424 */ /* 0x000fe400078e00ff */
[----:B------:R-:W-:-:S05]  /*292e0*/  IMAD.MOV.U32 R2, RZ, RZ, R14 ;  /* 0x000000ffff027224 */ /* 0x000fca00078e000e */
[----:B------:R-:W-:-:S04]  /*292f0*/  @P1 LEA R2, P0, R36, R2, 0x1 ;  /* 0x0000000224021211 */ /* 0x000fc800078008ff */
[----:B------:R-:W-:-:S05]  /*29300*/  @P1 IADD3.X R3, RZ, R8, RZ, P0, !PT ;  /* 0x00000008ff031210 */ /* 0x000fca00007fe4ff */
        /* <DEDUP_REMOVED lines=11> */
.L_x_880:
[----:B------:R-:W-:Y:S01]  /*293c0*/  @P1 LEA R21, R7, R22, 0x1 ;  /* 0x0000001607151211 */ /* 0x000fe200078e08ff */
[----:B------:R-:W-:Y:S01]  /*293d0*/  IMAD.MOV.U32 R13, RZ, RZ, R0 ;  /* 0x000000ffff0d7224 */ /* 0x000fe200078e0000 */
[----:B------:R-:W-:-:S07]  /*293e0*/  MOV R8, R14 ;  /* 0x0000000e00087202 */ /* 0x000fce0000000f00 */
[----:B------:R-:W-:Y:S05]  /*293f0*/  WARPSYNC.COLLECTIVE R15, `(.L_x_881) ;  /* 0x000000000f087348 */ /* 0x000fea0003c00000 */
[----:B------:R0:W1:Y:S02]  /*29400*/  SHFL.IDX P6, R14, R13, R12, R11 ;  /* 0x0000000c0d0e7389 */ /* 0x00006400000c000b */
[----:B01----:R-:W-:Y:S01]  /*29410*/  ENDCOLLECTIVE ;  /* 0x000000000000791b */ /* 0x003fe20003800000 */
.L_x_881:
        /* <DEDUP_REMOVED lines=16> */
.L_x_882:
[----:B------:R-:W-:Y:S01]  /*29520*/  MOV R13, R0 ;  /* 0x00000000000d7202 */ /* 0x000fe20000000f00 */
[----:B------:R-:W-:-:S07]  /*29530*/  IMAD.MOV.U32 R8, RZ, RZ, R14 ;  /* 0x000000ffff087224 */ /* 0x000fce00078e000e */
[----:B------:R-:W-:Y:S05]  /*29540*/  WARPSYNC.COLLECTIVE R15, `(.L_x_883) ;  /* 0x000000000f087348 */ /* 0x000fea0003c00000 */
[----:B------:R0:W1:Y:S02]  /*29550*/  SHFL.IDX P6, R14, R13, R12, R11 ;  /* 0x0000000c0d0e7389 */ /* 0x00006400000c000b */
[----:B01----:R-:W-:Y:S01]  /*29560*/  ENDCOLLECTIVE ;  /* 0x000000000000791b */ /* 0x003fe20003800000 */
.L_x_883:
[----:B------:R-:W-:Y:S01]  /*29570*/  IMAD.MOV.U32 R0, RZ, RZ, R14 ;  /* 0x000000ffff007224 */ /* 0x000fe200078e000e */
[----:B------:R-:W-:Y:S06]  /*29580*/  BRA `(.L_x_884) ;  /* 0xffffffa800e07947 */ /* 0x000fec000383ffff */
.L_x_751:
[----:B------:R-:W-:Y:S01]  /*29590*/  MOV R13, R4 ;  /* 0x00000004000d7202 */ /* 0x000fe20000000f00 */
[----:B------:R-:W-:Y:S01]  /*295a0*/  IMAD.MOV.U32 R12, RZ, RZ, RZ ;  /* 0x000000ffff0c7224 */ /* 0x000fe200078e00ff */
[----:B------:R-:W-:Y:S01]  /*295b0*/  MOV R11, 0x181f ;  /* 0x0000181f000b7802 */ /* 0x000fe20000000f00 */
[----:B------:R-:W-:Y:S02]  /*295c0*/  IMAD.MOV.U32 R15, RZ, RZ, -0x1 ;  /* 0xffffffffff0f7424 */ /* 0x000fe400078e00ff */
[----:B-----5:R-:W-:Y:S02]  /*295d0*/  IMAD R6, R10, R8, RZ ;  /* 0x000000080a067224 */ /* 0x020fe400078e02ff */
[----:B------:R-:W-:-:S07]  /*295e0*/  IMAD.IADD R0, R9, 0x1, R0 ;  /* 0x0000000109007824 */ /* 0x000fce00078e0200 */
[----:B------:R-:W-:Y:S05]  /*295f0*/  WARPSYNC.COLLECTIVE R15, `(.L_x_885) ;  /* 0x000000000f087348 */ /* 0x000fea0003c00000 */
[----:B------:R0:W1:Y:S02]  /*29600*/  SHFL.IDX P6, R14, R13, R12, R11 ;  /* 0x0000000c0d0e7389 */ /* 0x00006400000c000b */
[----:B01----:R-:W-:Y:S01]  /*29610*/  ENDCOLLECTIVE ;  /* 0x000000000000791b */ /* 0x003fe20003800000 */
.L_x_885:
[----:B------:R-:W-:Y:S01]  /*29620*/  ISETP.GE.AND P1, PT, R0, R6, PT ;  /* 0x000000060000720c */ /* 0x000fe20003f26270 */
[----:B------:R-:W-:Y:S01]  /*29630*/  IMAD.MOV.U32 R13, RZ, RZ, R5 ;  /* 0x000000ffff0d7224 */ /* 0x000fe200078e0005 */
[----:B------:R-:W-:-:S11]  /*29640*/  MOV R2, R14 ;  /* 0x0000000e00027202 */ /* 0x000fd60000000f00 */
[----:B------:R-:W-:Y:S05]  /*29650*/  WARPSYNC.COLLECTIVE R15, `(.L_x_886) ;  /* 0x000000000f087348 */ /* 0x000fea0003c00000 */
[----:B------:R0:W1:Y:S02]  /*29660*/  SHFL.IDX P6, R14, R13, R12, R11 ;  /* 0x0000000c0d0e7389 */ /* 0x00006400000c000b */
[----:B01----:R-:W-:Y:S01]  /*29670*/  ENDCOLLECTIVE ;  /* 0x000000000000791b */ /* 0x003fe20003800000 */
.L_x_886:
[----:B------:R-:W-:Y:S01]  /*29680*/  ULDC.64 UR4, c[0x0][0x208] ;  /* 0x0000820000047ab9 */ /* 0x000fe20000000a00 */
[----:B------:R-:W-:Y:S01]  /*29690*/  IMAD.MOV.U32 R13, RZ, RZ, R4 ;  /* 0x000000ffff0d7224 */ /* 0x000fe200078e0004 */
[----:B------:R-:W-:Y:S02]  /*296a0*/  MOV R12, 0x1 ;  /* 0x00000001000c7802 */ /* 0x000fe40000000f00 */
[----:B------:R-:W-:-:S04]  /*296b0*/  MOV R3, R14 ;  /* 0x0000000e00037202 */ /* 0x000fc80000000f00 */
[----:B------:R-:W-:-:S04]  /*296c0*/  @!P1 LEA R7, P5, R36, R3, 0x1 ;  /* 0x0000000324079211 */ /* 0x000fc800078a08ff */
[----:B------:R-:W-:Y:S01]  /*296d0*/  @!P1 IADD3.X R3, RZ, R2, RZ, P5, !PT ;  /* 0x00000002ff039210 */ /* 0x000fe20002ffe4ff */
[----:B------:R-:W-:Y:S01]  /*296e0*/  @!P1 IMAD.MOV.U32 R2, RZ, RZ, R7 ;  /* 0x000000ffff029224 */ /* 0x000fe200078e0007 */
[----:B------:R-:W-:-:S04]  /*296f0*/  IADD3 R7, R0, 0x10, RZ ;  /* 0x0000001000077810 */ /* 0x000fc80007ffe0ff */
[----:B------:R-:W-:Y:S01]  /*29700*/  @!PT LDS RZ, [RZ] ;  /* 0x00000000fffff984 */ /* 0x000fe20000000800 */
[----:B------:R-:W-:Y:S01]  /*29710*/  @!PT LDS RZ, [RZ] ;  /* 0x00000000fffff984 */ /* 0x000fe20000000800 */
[----:B------:R-:W-:Y:S01]  /*29720*/  @!PT LDS RZ, [RZ] ;  /* 0x00000000fffff984 */ /* 0x000fe20000000800 */
[----:B------:R0:W-:Y:S04]  /*29730*/  @!P1 LDGSTS.E.BYPASS.LTC128B.128 [R37+0x14400], desc[UR4][R2.64], !P4 ;  /* 0x1440000002259fae */ /* 0x0001e8000e101d44 */
[----:B------:R0:W-:Y:S04]  /*29740*/  @!P1 LDGSTS.E.BYPASS.LTC128B.128 [R37+0x18400], desc[UR4][R2.64+0x80], !P3 ;  /* 0x1840008002259fae */ /* 0x0001e8000d901d44 */
[----:B------:R0:W-:Y:S04]  /*29750*/  @!P1 LDGSTS.E.BYPASS.LTC128B.128 [R37+0x1c400], desc[UR4][R2.64+0x100], !P2 ;  /* 0x1c40010002259fae */ /* 0x0001e8000d101d44 */
[----:B------:R0:W-:Y:S01]  /*29760*/  @!P1 LDGSTS.E.BYPASS.LTC128B.128 [R37+0x20400], desc[UR4][R2.64+0x180], !P0 ;  /* 0x2040018002259fae */ /* 0x0001e2000c101d44 */
[----:B------:R-:W-:-:S13]  /*29770*/  ISETP.GE.AND P1, PT, R7, R6, PT ;  /* 0x000000060700720c */ /* 0x000fda0003f26270 */
[----:B0-----:R-:W-:Y:S05]  /*29780*/  WARPSYNC.COLLECTIVE R15, `(.L_x_887) ;  /* 0x000000000f087348 */ /* 0x001fea0003c00000 */
[----:B------:R1:W2:Y:S02]  /*29790*/  SHFL.IDX P6, R14, R13, R12, R11 ;  /* 0x0000000c0d0e7389 */ /* 0x0002a400000c000b */
[----:B012---:R-:W-:Y:S01]  /*297a0*/  ENDCOLLECTIVE ;  /* 0x000000000000791b */ /* 0x007fe20003800000 */
.L_x_887:
[----:B------:R-:W-:Y:S01]  /*297b0*/  MOV R13, R5 ;  /* 0x00000005000d7202 */ /* 0x000fe20000000f00 */
[----:B------:R-:W-:-:S07]  /*297c0*/  IMAD.MOV.U32 R2, RZ, RZ, R14 ;  /* 0x000000ffff027224 */ /* 0x000fce00078e000e */
[----:B------:R-:W-:Y:S05]  /*297d0*/  WARPSYNC.COLLECTIVE R15, `(.L_x_888) ;  /* 0x000000000f087348 */ /* 0x000fea0003c00000 */
[----:B------:R0:W1:Y:S02]  /*297e0*/  SHFL.IDX P6, R14, R13, R12, R11 ;  /* 0x0000000c0d0e7389 */ /* 0x00006400000c000b */
[----:B01----:R-:W-:Y:S01]  /*297f0*/  ENDCOLLECTIVE ;  /* 0x000000000000791b */ /* 0x003fe20003800000 */
.L_x_888:
[----:B------:R-:W-:Y:S01]  /*29800*/  ULDC.64 UR4, c[0x0][0x208] ;  /* 0x0000820000047ab9 */ /* 0x000fe20000000a00 */
[----:B------:R-:W-:Y:S01]  /*29810*/  MOV R13, R4 ;  /* 0x00000004000d7202 */ /* 0x000fe20000000f00 */
[----:B------:R-:W-:Y:S02]  /*29820*/  IMAD.MOV.U32 R12, RZ, RZ, 0x2 ;  /* 0x00000002ff0c7424 */ /* 0x000fe400078e00ff */
[----:B------:R-:W-:-:S05]  /*29830*/  IMAD.MOV.U32 R3, RZ, RZ, R14 ;  /* 0x000000ffff037224 */ /* 0x000fca00078e000e */
[----:B------:R-:W-:-:S04]  /*29840*/  @!P1 LEA R7, P5, R36, R3, 0x1 ;  /* 0x0000000324079211 */ /* 0x000fc800078a08ff */
[----:B------:R-:W-:Y:S01]  /*29850*/  @!P1 IADD3.X R8, RZ, R2, RZ, P5, !PT ;  /* 0x00000002ff089210 */ /* 0x000fe20002ffe4ff */
[----:B------:R-:W-:Y:S02]  /*29860*/  @!P1 IMAD.MOV.U32 R2, RZ, RZ, R7 ;  /* 0x000000ffff029224 */ /* 0x000fe400078e0007 */
[----:B------:R-:W-:Y:S01]  /*29870*/  VIADD R7, R0, 0x20 ;  /* 0x0000002000077836 */ /* 0x000fe20000000000 */
[----:B------:R-:W-:-:S05]  /*29880*/  @!P1 MOV R3, R8 ;  /* 0x0000000800039202 */ /* 0x000fca0000000f00 */
        /* <DEDUP_REMOVED lines=11> */
.L_x_889:
[----:B------:R-:W-:Y:S01]  /*29940*/  IMAD.MOV.U32 R13, RZ, RZ, R5 ;  /* 0x000000ffff0d7224 */ /* 0x000fe200078e0005 */
[----:B------:R-:W-:-:S07]  /*29950*/  MOV R2, R14 ;  /* 0x0000000e00027202 */ /* 0x000fce0000000f00 */
[----:B------:R-:W-:Y:S05]  /*29960*/  WARPSYNC.COLLECTIVE R15, `(.L_x_890) ;  /* 0x000000000f087348 */ /* 0x000fea0003c00000 */
[----:B------:R0:W1:Y:S02]  /*29970*/  SHFL.IDX P6, R14, R13, R12, R11 ;  /* 0x0000000c0d0e7389 */ /* 0x00006400000c000b */
[----:B01----:R-:W-:Y:S01]  /*29980*/  ENDCOLLECTIVE ;  /* 0x000000000000791b */ /* 0x003fe20003800000 */
.L_x_890:
[----:B------:R-:W-:Y:S01]  /*29990*/  ULDC.64 UR4, c[0x0][0x208] ;  /* 0x0000820000047ab9 */ /* 0x000fe20000000a00 */
[----:B------:R-:W-:Y:S01]  /*299a0*/  IMAD.MOV.U32 R13, RZ, RZ, R4 ;  /* 0x000000ffff0d7224 */ /* 0x000fe200078e0004 */
[----:B------:R-:W-:Y:S02]  /*299b0*/  MOV R12, 0x3 ;  /* 0x00000003000c7802 */ /* 0x000fe40000000f00 */
[----:B------:R-:W-:-:S04]  /*299c0*/  MOV R3, R14 ;  /* 0x0000000e00037202 */ /* 0x000fc80000000f00 */
[----:B------:R-:W-:-:S05]  /*299d0*/  @!P1 LEA R7, P5, R36, R3, 0x1 ;  /* 0x0000000324079211 */ /* 0x000fca00078a08ff */
[----:B------:R-:W-:Y:S01]  /*299e0*/  @!P1 IMAD.X R8, RZ, RZ, R2, P5 ;  /* 0x000000ffff089224 */ /* 0x000fe200028e0602 */
[----:B------:R-:W-:Y:S02]  /*299f0*/  @!P1 MOV R2, R7 ;  /* 0x0000000700029202 */ /* 0x000fe40000000f00 */
[----:B------:R-:W-:Y:S01]  /*29a00*/  IADD3 R7, R0, 0x30, RZ ;  /* 0x0000003000077810 */ /* 0x000fe20007ffe0ff */
[----:B------:R-:W-:-:S05]  /*29a10*/  @!P1 IMAD.MOV.U32 R3, RZ, RZ, R8 ;  /* 0x000000ffff039224 */ /* 0x000fca00078e0008 */
        /* <DEDUP_REMOVED lines=11> */
.L_x_891:
[----:B------:R-:W-:Y:S01]  /*29ad0*/  MOV R13, R5 ;  /* 0x00000005000d7202 */ /* 0x000fe20000000f00 */
[----:B------:R-:W-:-:S07]  /*29ae0*/  IMAD.MOV.U32 R2, RZ, RZ, R14 ;  /* 0x000000ffff027224 */ /* 0x000fce00078e000e */
[----:B------:R-:W-:Y:S05]  /*29af0*/  WARPSYNC.COLLECTIVE R15, `(.L_x_892) ;  /* 0x000000000f087348 */ /* 0x000fea0003c00000 */
[----:B------:R0:W1:Y:S02]  /*29b00*/  SHFL.IDX P6, R14, R13, R12, R11 ;  /* 0x0000000c0d0e7389 */ /* 0x00006400000c000b */
[----:B01----:R-:W-:Y:S01]  /*29b10*/  ENDCOLLECTIVE ;  /* 0x000000000000791b */ /* 0x003fe20003800000 */
.L_x_892:
        /* <DEDUP_REMOVED lines=20> */
.L_x_893:
[----:B------:R-:W-:Y:S01]  /*29c60*/  IMAD.MOV.U32 R13, RZ, RZ, R5 ;  /* 0x000000ffff0d7224 */ /* 0x000fe200078e0005 */
[----:B------:R-:W-:-:S07]  /*29c70*/  MOV R2, R14 ;  /* 0x0000000e00027202 */ /* 0x000fce0000000f00 */
[----:B------:R-:W-:Y:S05]  /*29c80*/  WARPSYNC.COLLECTIVE R15, `(.L_x_894) ;  /* 0x000000000f087348 */ /* 0x000fea0003c00000 */
[----:B------:R0:W1:Y:S02]  /*29c90*/  SHFL.IDX P6, R14, R13, R12, R11 ;  /* 0x0000000c0d0e7389 */ /* 0x00006400000c000b */
[----:B01----:R-:W-:Y:S01]  /*29ca0*/  ENDCOLLECTIVE ;  /* 0x000000000000791b */ /* 0x003fe20003800000 */
.L_x_894:
        /* <DEDUP_REMOVED lines=20> */
.L_x_895:
[----:B------:R-:W-:Y:S01]  /*29df0*/  MOV R13, R5 ;  /* 0x00000005000d7202 */ /* 0x000fe20000000f00 */
[----:B------:R-:W-:-:S07]  /*29e00*/  IMAD.MOV.U32 R2, RZ, RZ, R14 ;  /* 0x000000ffff027224 */ /* 0x000fce00078e000e */
[----:B------:R-:W-:Y:S05]  /*29e10*/  WARPSYNC.COLLECTIVE R15, `(.L_x_896) ;  /* 0x000000000f087348 */ /* 0x000fea0003c00000 */
[----:B------:R0:W1:Y:S02]  /*29e20*/  SHFL.IDX P6, R14, R13, R12, R11 ;  /* 0x0000000c0d0e7389 */ /* 0x00006400000c000b */
[----:B01----:R-:W-:Y:S01]  /*29e30*/  ENDCOLLECTIVE ;  /* 0x000000000000791b */ /* 0x003fe20003800000 */
.L_x_896:
        /* <DEDUP_REMOVED lines=20> */
.L_x_897:
[----:B------:R-:W-:Y:S01]  /*29f80*/  IMAD.MOV.U32 R13, RZ, RZ, R5 ;  /* 0x000000ffff0d7224 */ /* 0x000fe200078e0005 */
[----:B------:R-:W-:-:S07]  /*29f90*/  MOV R2, R14 ;  /* 0x0000000e00027202 */ /* 0x000fce0000000f00 */
[----:B------:R-:W-:Y:S05]  /*29fa0*/  WARPSYNC.COLLECTIVE R15, `(.L_x_898) ;  /* 0x000000000f087348 */ /* 0x000fea0003c00000 */
[----:B------:R0:W1:Y:S02]  /*29fb0*/  SHFL.IDX P6, R14, R13, R12, R11 ;  /* 0x0000000c0d0e7389 */ /* 0x00006400000c000b */
[----:B01----:R-:W-:Y:S01]  /*29fc0*/  ENDCOLLECTIVE ;  /* 0x000000000000791b */ /* 0x003fe20003800000 */
.L_x_898:
[----:B------:R-:W-:Y:S01]  /*29fd0*/  ULDC.64 UR4, c[0x0][0x208] ;  /* 0x0000820000047ab9 */ /* 0x000fe20000000a00 */
[----:B------:R-:W-:Y:S01]  /*29fe0*/  MOV R13, R4 ;  /* 0x00000004000d7202 */ /* 0x000fe20000000f00 */
[----:B------:R-:W-:Y:S01]  /*29ff0*/  IMAD.MOV.U32 R12, RZ, RZ, 0x7 ;  /* 0x00000007ff0c7424 */ /* 0x000fe200078e00ff */
[----:B------:R-:W-:-:S04]  /*2a000*/  MOV R3, R14 ;  /* 0x0000000e00037202 */ /* 0x000fc80000000f00 */
[----:B------:R-:W-:-:S05]  /*2a010*/  @!P1 LEA R7, P5, R36, R3, 0x1 ;  /* 0x0000000324079211 */ /* 0x000fca00078a08ff */
[----:B------:R-:W-:Y:S01]  /*2a020*/  @!P1 IMAD.X R8, RZ, RZ, R2, P5 ;  /* 0x000000ffff089224 */ /* 0x000fe200028e0602 */
[----:B------:R-:W-:-:S03]  /*2a030*/  @!P1 MOV R2, R7 ;  /* 0x0000000700029202 */ /* 0x000fc60000000f00 */
[----:B------:R-:W-:-:S05]  /*2a040*/  @!P1 IMAD.MOV.U32 R3, RZ, RZ, R8 ;  /* 0x000000ffff039224 */ /* 0x000fca00078e0008 */
[----:B------:R-:W-:Y:S01]  /*2a050*/  @!PT LDS RZ, [RZ] ;  /* 0x00000000fffff984 */ /* 0x000fe20000000800 */
[----:B------:R-:W-:Y:S01]  /*2a060*/  @!PT LDS RZ, [RZ] ;  /* 0x00000000fffff984 */ /* 0x000fe20000000800 */
[----:B------:R-:W-:Y:S01]  /*2a070*/  @!PT LDS RZ, [RZ] ;  /* 0x00000000fffff984 */ /* 0x000fe20000000800 */
[----:B------:R0:W-:Y:S04]  /*2a080*/  @!P1 LDGSTS.E.BYPASS.LTC128B.128 [R37+0x17400], desc[UR4][R2.64], !P4 ;  /* 0x1740000002259fae */ /* 0x0001e8000e101d44 */
[----:B------:R0:W-:Y:S04]  /*2a090*/  @!P1 LDGSTS.E.BYPASS.LTC128B.128 [R37+0x1b400], desc[UR4][R2.64+0x80], !P3 ;  /* 0x1b40008002259fae */ /* 0x0001e8000d901d44 */
[----:B------:R0:W-:Y:S04]  /*2a0a0*/  @!P1 LDGSTS.E.BYPASS.LTC128B.128 [R37+0x1f400], desc[UR4][R2.64+0x100], !P2 ;  /* 0x1f40010002259fae */ /* 0x0001e8000d101d44 */
[----:B------:R0:W-:Y:S02]  /*2a0b0*/  @!P1 LDGSTS.E.BYPASS.LTC128B.128 [R37+0x23400], desc[UR4][R2.64+0x180], !P0 ;  /* 0x2340018002259fae */ /* 0x0001e4000c101d44 */
[----:B0-----:R-:W-:Y:S05]  /*2a0c0*/  WARPSYNC.COLLECTIVE R15, `(.L_x_899) ;  /* 0x000000000f087348 */ /* 0x001fea0003c00000 */
[----:B------:R1:W2:Y:S02]  /*2a0d0*/  SHFL.IDX P6, R14, R13, R12, R11 ;  /* 0x0000000c0d0e7389 */ /* 0x0002a400000c000b */
[----:B012---:R-:W-:Y:S01]  /*2a0e0*/  ENDCOLLECTIVE ;  /* 0x000000000000791b */ /* 0x007fe20003800000 */
.L_x_899:
[----:B------:R-:W-:Y:S01]  /*2a0f0*/  IMAD.MOV.U32 R13, RZ, RZ, R5 ;  /* 0x000000ffff0d7224 */ /* 0x000fe200078e0005 */
[----:B------:R-:W-:-:S07]  /*2a100*/  MOV R7, R14 ;  /* 0x0000000e00077202 */ /* 0x000fce0000000f00 */
[----:B------:R-:W-:Y:S05]  /*2a110*/  WARPSYNC.COLLECTIVE R15, `(.L_x_900) ;  /* 0x000000000f087348 */ /* 0x000fea0003c00000 */
[----:B------:R0:W1:Y:S02]  /*2a120*/  SHFL.IDX P6, R14, R13, R12, R11 ;  /* 0x0000000c0d0e7389 */ /* 0x00006400000c000b */
[----:B01----:R-:W-:Y:S01]  /*2a130*/  ENDCOLLECTIVE ;  /* 0x000000000000791b */ /* 0x003fe20003800000 */
.L_x_900:
[----:B------:R-:W-:Y:S05]  /*2a140*/  BRA `(.L_x_901) ;  /* 0xffffffac00507947 */ /* 0x000fea000383ffff */
.L_x_756:
[----:B0-----:R0:W2:Y:S02]  /*2a150*/  SYNCS.PHASECHK.TRANS64.TRYWAIT P0, [R22+URZ+0x38820], R3 ;  /* 0x03882003160075a7 */ /* 0x0010a4000800017f */
[----:B--2---:R-:W-:Y:S05]  /*2a160*/  @!P0 NANOSLEEP.SYNCS 0x989680 ;  /* 0x009896800000895d */ /* 0x004fea0003900000 */
[----:B------:R-:W2:Y:S02]  /*2a170*/  @!P0 SYNCS.PHASECHK.TRANS64 P0, [R22+URZ+0x38820], R3 ;  /* 0x03882003160085a7 */ /* 0x000ea4000800007f */
[----:B--2---:R-:W-:Y:S05]  /*2a180*/  @!P0 BRA `(.L_x_756) ;  /* 0xfffffffc00f08947 */ /* 0x004fea000383ffff */
[----:B------:R-:W-:Y:S05]  /*2a190*/  BRA `(.L_x_902) ;  /* 0xffffffac00c87947 */ /* 0x000fea000383ffff */
.L_x_761:
[----:B0-----:R0:W1:Y:S02]  /*2a1a0*/  SYNCS.PHASECHK.TRANS64.TRYWAIT P0, [R6+URZ+0x38840], R3 ;  /* 0x03884003060075a7 */ /* 0x001064000800017f */
[----:B-1----:R-:W-:Y:S05]  /*2a1b0*/  @!P0 NANOSLEEP.SYNCS 0x989680 ;  /* 0x009896800000895d */ /* 0x002fea0003900000 */
[----:B------:R-:W1:Y:S02]  /*2a1c0*/  @!P0 SYNCS.PHASECHK.TRANS64 P0, [R6+URZ+0x38840], R3 ;  /* 0x03884003060085a7 */ /* 0x000e64000800007f */
[----:B-1----:R-:W-:Y:S05]  /*2a1d0*/  @!P0 BRA `(.L_x_761) ;  /* 0xfffffffc00f08947 */ /* 0x002fea000383ffff */
[----:B------:R-:W-:Y:S05]  /*2a1e0*/  BRA `(.L_x_903) ;  /* 0xffffffb000c07947 */ /* 0x000fea000383ffff */
.L_x_762:
        /* <DEDUP_REMOVED lines=8> */
.L_x_905:
[----:B------:R-:W-:Y:S05]  /*2a270*/  BSYNC B1 ;  /* 0x0000000000017941 */ /* 0x000fea0003800000 */
.L_x_904:
[----:B------:R-:W-:Y:S01]  /*2a280*/  IMAD.MOV.U32 R13, RZ, RZ, R8 ;  /* 0x000000ffff0d7224 */ /* 0x000fe200078e0008 */
[----:B------:R-:W-:Y:S01]  /*2a290*/  MOV R12, RZ ;  /* 0x000000ff000c7202 */ /* 0x000fe20000000f00 */
[----:B------:R-:W-:Y:S01]  /*2a2a0*/  IMAD.MOV.U32 R11, RZ, RZ, 0x181f ;  /* 0x0000181fff0b7424 */ /* 0x000fe200078e00ff */
[----:B------:R-:W-:Y:S02]  /*2a2b0*/  MOV R15, 0xffffffff ;  /* 0xffffffff000f7802 */ /* 0x000fe40000000f00 */
[----:B------:R-:W-:Y:S02]  /*2a2c0*/  MOV R3, R14 ;  /* 0x0000000e00037202 */ /* 0x000fe40000000f00 */
[----:B------:R-:W-:-:S07]  /*2a2d0*/  LOP3.LUT R23, R23, 0xfffffdff, RZ, 0xc0, !PT ;  /* 0xfffffdff17177812 */ /* 0x000fce00078ec0ff */
[----:B------:R-:W-:Y:S05]  /*2a2e0*/  WARPSYNC.COLLECTIVE R15, `(.L_x_906) ;  /* 0x000000000f087348 */ /* 0x000fea0003c00000 */
[----:B------:R0:W1:Y:S02]  /*2a2f0*/  SHFL.IDX P6, R14, R13, R12, R11 ;  /* 0x0000000c0d0e7389 */ /* 0x00006400000c000b */
[----:B01----:R-:W-:Y:S01]  /*2a300*/  ENDCOLLECTIVE ;  /* 0x000000000000791b */ /* 0x003fe20003800000 */
.L_x_906:
[----:B------:R-:W-:Y:S01]  /*2a310*/  SHF.L.U32 R0, R36, 0x1, RZ ;  /* 0x0000000124007819 */ /* 0x000fe200000006ff */
[----:B------:R-:W-:Y:S01]  /*2a320*/  ULDC.64 UR4, c[0x0][0x208] ;  /* 0x0000820000047ab9 */ /* 0x000fe20000000a00 */
[----:B------:R-:W-:Y:S02]  /*2a330*/  @P3 LOP3.LUT R23, R23, 0x200, RZ, 0xfc, !PT ;  /* 0x0000020017173812 */ /* 0x000fe400078efcff */
[----:B------:R-:W-:Y:S02]  /*2a340*/  LEA R9, R9, R22, 0x1 ;  /* 0x0000001609097211 */ /* 0x000fe400078e08ff */
[C---:B------:R-:W-:Y:S02]  /*2a350*/  LOP3.LUT P3, RZ, R23.reuse, 0x10, RZ, 0xc0, !PT ;  /* 0x0000001017ff7812 */ /* 0x040fe4000786c0ff */
[----:B------:R-:W-:-:S04]  /*2a360*/  LOP3.LUT R23, R23, 0xfffffeff, RZ, 0xc0, !PT ;  /* 0xfffffeff17177812 */ /* 0x000fc800078ec0ff */
[----:B------:R-:W-:Y:S01]  /*2a370*/  @P2 LOP3.LUT R23, R23, 0x100, RZ, 0xfc, !PT ;  /* 0x0000010017172812 */ /* 0x000fe200078efcff */
[----:B------:R-:W-:Y:S01]  /*2a380*/  IMAD.MOV.U32 R13, RZ, RZ, R10 ;  /* 0x000000ffff0d7224 */ /* 0x000fe200078e000a */
[----:B------:R-:W-:Y:S02]  /*2a390*/  MOV R12, 0x1 ;  /* 0x00000001000c7802 */ /* 0x000fe40000000f00 */
[C---:B------:R-:W-:Y:S02]  /*2a3a0*/  LOP3.LUT P2, RZ, R23.reuse, 0x8, RZ, 0xc0, !PT ;  /* 0x0000000817ff7812 */ /* 0x040fe4000784c0ff */
[----:B------:R-:W-:-:S04]  /*2a3b0*/  LOP3.LUT R23, R23, 0xffffff7f, RZ, 0xc0, !PT ;  /* 0xffffff7f17177812 */ /* 0x000fc800078ec0ff */
[----:B------:R-:W-:Y:S01]  /*2a3c0*/  @P1 LOP3.LUT R23, R23, 0x80, RZ, 0xfc, !PT ;  /* 0x0000008017171812 */ /* 0x000fe200078efcff */
[----:B------:R-:W-:-:S03]  /*2a3d0*/  IMAD.MOV.U32 R2, RZ, RZ, R14 ;  /* 0x000000ffff027224 */ /* 0x000fc600078e000e */
[----:B------:R-:W-:Y:S02]  /*2a3e0*/  LOP3.LUT P1, RZ, R23, 0x4, RZ, 0xc0, !PT ;  /* 0x0000000417ff7812 */ /* 0x000fe4000782c0ff */
[----:B------:R-:W-:-:S05]  /*2a3f0*/  IADD3 R2, P0, R2, R0, RZ ;  /* 0x0000000002027210 */ /* 0x000fca0007f1e0ff */
[----:B------:R-:W-:-:S05]  /*2a400*/  IMAD.X R3, RZ, RZ, R3, P0 ;  /* 0x000000ffff037224 */ /* 0x000fca00000e0603 */
[----:B------:R-:W-:Y:S01]  /*2a410*/  @!PT LDS RZ, [RZ] ;  /* 0x00000000fffff984 */ /* 0x000fe20000000800 */
[----:B------:R-:W-:Y:S01]  /*2a420*/  @!PT LDS RZ, [RZ] ;  /* 0x00000000fffff984 */ /* 0x000fe20000000800 */
[----:B------:R-:W-:Y:S01]  /*2a430*/  @!PT LDS RZ, [RZ] ;  /* 0x00000000fffff984 */ /* 0x000fe20000000800 */
[----:B------:R0:W-:Y:S04]  /*2a440*/  LDGSTS.E.BYPASS.LTC128B.128 [R9+0x24400], desc[UR4][R2.64], !P3 ;  /* 0x2440000002097fae */ /* 0x0001e8000d901d44 */
[----:B------:R0:W-:Y:S04]  /*2a450*/  LDGSTS.E.BYPASS.LTC128B.128 [R9+0x26c00], desc[UR4][R2.64+0x80], !P2 ;  /* 0x26c0008002097fae */ /* 0x0001e8000d101d44 */
[----:B------:R0:W-:Y:S04]  /*2a460*/  LDGSTS.E.BYPASS.LTC128B.128 [R9+0x29400], desc[UR4][R2.64+0x100], !P1 ;  /* 0x2940010002097fae */ /* 0x0001e8000c901d44 */
[----:B------:R0:W-:Y:S02]  /*2a470*/  LDGSTS.E.BYPASS.LTC128B.128 [R9+0x2bc00], desc[UR4][R2.64+0x180], !P5 ;  /* 0x2bc0018002097fae */ /* 0x0001e4000e901d44 */
[----:B0-----:R-:W-:Y:S05]  /*2a480*/  WARPSYNC.COLLECTIVE R15, `(.L_x_907) ;  /* 0x000000000f087348 */ /* 0x001fea0003c00000 */
[----:B------:R1:W2:Y:S02]  /*2a490*/  SHFL.IDX P6, R14, R13, R12, R11 ;  /* 0x0000000c0d0e7389 */ /* 0x0002a400000c000b */
[----:B012---:R-:W-:Y:S01]  /*2a4a0*/  ENDCOLLECTIVE ;  /* 0x000000000000791b */ /* 0x007fe20003800000 */
.L_x_907:
[----:B------:R-:W-:Y:S01]  /*2a4b0*/  MOV R13, R8 ;  /* 0x00000008000d7202 */ /* 0x000fe20000000f00 */
[----:B------:R-:W-:-:S07]  /*2a4c0*/  IMAD.MOV.U32 R35, RZ, RZ, R14 ;  /* 0x000000ffff237224 */ /* 0x000fce00078e000e */
[----:B------:R-:W-:Y:S05]  /*2a4d0*/  WARPSYNC.COLLECTIVE R15, `(.L_x_908) ;  /* 0x000000000f087348 */ /* 0x000fea0003c00000 */
[----:B------:R0:W1:Y:S02]  /*2a4e0*/  SHFL.IDX P6, R14, R13, R12, R11 ;  /* 0x0000000c0d0e7389 */ /* 0x00006400000c000b */
[----:B01----:R-:W-:Y:S01]  /*2a4f0*/  ENDCOLLECTIVE ;  /* 0x000000000000791b */ /* 0x003fe20003800000 */
.L_x_908:
[----:B------:R-:W-:Y:S01]  /*2a500*/  ULDC.64 UR4, c[0x0][0x208] ;  /* 0x0000820000047ab9 */ /* 0x000fe20000000a00 */
[----:B------:R-:W-:Y:S01]  /*2a510*/  IMAD.MOV.U32 R13, RZ, RZ, R10 ;  /* 0x000000ffff0d7224 */ /* 0x000fe200078e000a */
[----:B------:R-:W-:Y:S01]  /*2a520*/  MOV R12, 0x2 ;  /* 0x00000002000c7802 */ /* 0x000fe20000000f00 */
[----:B------:R-:W-:-:S05]  /*2a530*/  IMAD.MOV.U32 R2, RZ, RZ, R14 ;  /* 0x000000ffff027224 */ /* 0x000fca00078e000e */
[----:B------:R-:W-:-:S04]  /*2a540*/  IADD3 R2, P0, R2, R0, RZ ;  /* 0x0000000002027210 */ /* 0x000fc80007f1e0ff */
[----:B------:R-:W-:-:S05]  /*2a550*/  IADD3.X R3, RZ, R35, RZ, P0, !PT ;  /* 0x00000023ff037210 */ /* 0x000fca00007fe4ff */
        /* <DEDUP_REMOVED lines=10> */
.L_x_909:
[----:B------:R-:W-:Y:S01]  /*2a600*/  MOV R13, R8 ;  /* 0x00000008000d7202 */ /* 0x000fe20000000f00 */
[----:B------:R-:W-:-:S07]  /*2a610*/  IMAD.MOV.U32 R35, RZ, RZ, R14 ;  /* 0x000000ffff237224 */ /* 0x000fce00078e000e */
[----:B------:R-:W-:Y:S05]  /*2a620*/  WARPSYNC.COLLECTIVE R15, `(.L_x_910) ;  /* 0x000000000f087348 */ /* 0x000fea0003c00000 */
[----:B------:R0:W1:Y:S02]  /*2a630*/  SHFL.IDX P6, R14, R13, R12, R11 ;  /* 0x0000000c0d0e7389 */ /* 0x00006400000c000b */
[----:B01----:R-:W-:Y:S01]  /*2a640*/  ENDCOLLECTIVE ;  /* 0x000000000000791b */ /* 0x003fe20003800000 */
.L_x_910:
        /* <DEDUP_REMOVED lines=16> */
.L_x_911:
[----:B------:R-:W-:Y:S01]  /*2a750*/  MOV R13, R8 ;  /* 0x00000008000d7202 */ /* 0x000fe20000000f00 */
[----:B------:R-:W-:-:S07]  /*2a760*/  IMAD.MOV.U32 R35, RZ, RZ, R14 ;  /* 0x000000ffff237224 */ /* 0x000fce00078e000e */
[----:B------:R-:W-:Y:S05]  /*2a770*/  WARPSYNC.COLLECTIVE R15, `(.L_x_912) ;  /* 0x000000000f087348 */ /* 0x000fea0003c00000 */
[----:B------:R0:W1:Y:S02]  /*2a780*/  SHFL.IDX P6, R14, R13, R12, R11 ;  /* 0x0000000c0d0e7389 */ /* 0x00006400000c000b */
[----:B01----:R-:W-:Y:S01]  /*2a790*/  ENDCOLLECTIVE ;  /* 0x000000000000791b */ /* 0x003fe20003800000 */
.L_x_912:
        /* <DEDUP_REMOVED lines=9> */
[----:B------:R0:W-:Y:S01]  /*2a830*/  LDGSTS.E.BYPASS.LTC128B.128 [R9+0x25c00], desc[UR4][R2.64], !P3 ;  /* 0x25c0000002097fae */ /* 0x0001e2000d901d44 */
[----:B------:R-:W-:-:S03]  /*2a840*/  LOP3.LUT P3, RZ, R23, 0x200, RZ, 0xc0, !PT ;  /* 0x0000020017ff7812 */ /* 0x000fc6000786c0ff */
[----:B------:R0:W-:Y:S01]  /*2a850*/  LDGSTS.E.BYPASS.LTC128B.128 [R9+0x28400], desc[UR4][R2.64+0x80], !P2 ;  /* 0x2840008002097fae */ /* 0x0001e2000d101d44 */
[----:B------:R-:W-:-:S03]  /*2a860*/  LOP3.LUT P2, RZ, R23, 0x100, RZ, 0xc0, !PT ;  /* 0x0000010017ff7812 */ /* 0x000fc6000784c0ff */
[----:B------:R0:W-:Y:S01]  /*2a870*/  LDGSTS.E.BYPASS.LTC128B.128 [R9+0x2ac00], desc[UR4][R2.64+0x100], !P1 ;  /* 0x2ac0010002097fae */ /* 0x0001e2000c901d44 */
[----:B------:R-:W-:-:S03]  /*2a880*/  LOP3.LUT P1, RZ, R23, 0x80, RZ, 0xc0, !PT ;  /* 0x0000008017ff7812 */ /* 0x000fc6000782c0ff */
[----:B------:R0:W-:Y:S10]  /*2a890*/  LDGSTS.E.BYPASS.LTC128B.128 [R9+0x2d400], desc[UR4][R2.64+0x180], !P5 ;  /* 0x2d40018002097fae */ /* 0x0001f4000e901d44 */
[----:B0-----:R-:W-:Y:S05]  /*2a8a0*/  WARPSYNC.COLLECTIVE R15, `(.L_x_913) ;  /* 0x000000000f087348 */ /* 0x001fea0003c00000 */
[----:B------:R1:W2:Y:S02]  /*2a8b0*/  SHFL.IDX P6, R14, R13, R12, R11 ;  /* 0x0000000c0d0e7389 */ /* 0x0002a400000c000b */
[----:B012---:R-:W-:Y:S01]  /*2a8c0*/  ENDCOLLECTIVE ;  /* 0x000000000000791b */ /* 0x007fe20003800000 */
.L_x_913:
[----:B------:R-:W-:Y:S01]  /*2a8d0*/  MOV R13, R8 ;  /* 0x00000008000d7202 */ /* 0x000fe20000000f00 */
[----:B------:R-:W-:-:S07]  /*2a8e0*/  IMAD.MOV.U32 R35, RZ, RZ, R14 ;  /* 0x000000ffff237224 */ /* 0x000fce00078e000e */
[----:B------:R-:W-:Y:S05]  /*2a8f0*/  WARPSYNC.COLLECTIVE R15, `(.L_x_914) ;  /* 0x000000000f087348 */ /* 0x000fea0003c00000 */
[----:B------:R0:W1:Y:S02]  /*2a900*/  SHFL.IDX P6, R14, R13, R12, R11 ;  /* 0x0000000c0d0e7389 */ /* 0x00006400000c000b */
[----:B01----:R-:W-:Y:S01]  /*2a910*/  ENDCOLLECTIVE ;  /* 0x000000000000791b */ /* 0x003fe20003800000 */
.L_x_914:
[----:B------:R-:W-:Y:S01]  /*2a920*/  IMAD.MOV.U32 R2, RZ, RZ, R14 ;  /* 0x000000ffff027224 */ /* 0x000fe200078e000e */
[----:B------:R-:W-:Y:S06]  /*2a930*/  BRA `(.L_x_915) ;  /* 0xffffffb000087947 */ /* 0x000fec000383ffff */
.L_x_767:
[----:B-1----:R1:W2:Y:S02]  /*2a940*/  SYNCS.PHASECHK.TRANS64.TRYWAIT P0, [R6+URZ+0x38860], R2 ;  /* 0x03886002060075a7 */ /* 0x0022a4000800017f */
[----:B--2---:R-:W-:Y:S05]  /*2a950*/  @!P0 NANOSLEEP.SYNCS 0x989680 ;  /* 0x009896800000895d */ /* 0x004fea0003900000 */
[----:B------:R-:W2:Y:S02]  /*2a960*/  @!P0 SYNCS.PHASECHK.TRANS64 P0, [R6+URZ+0x38860], R2 ;  /* 0x03886002060085a7 */ /* 0x000ea4000800007f */
[----:B--2---:R-:W-:Y:S05]  /*2a970*/  @!P0 BRA `(.L_x_767) ;  /* 0xfffffffc00f08947 */ /* 0x004fea000383ffff */
[----:B------:R-:W-:Y:S05]  /*2a980*/  BRA `(.L_x_916) ;  /* 0xffffffb000887947 */ /* 0x000fea000383ffff */
.L_x_768:
        /* <DEDUP_REMOVED lines=8> */
.L_x_918:
[----:B------:R-:W-:Y:S05]  /*2aa10*/  BSYNC B1 ;  /* 0x0000000000017941 */ /* 0x000fea0003800000 */
.L_x_917:
[----:B------:R-:W-:Y:S01]  /*2aa20*/  IMAD.MOV.U32 R13, RZ, RZ, R24 ;  /* 0x000000ffff0d7224 */ /* 0x000fe200078e0018 */
[----:B------:R-:W-:Y:S01]  /*2aa30*/  MOV R12, RZ ;  /* 0x000000ff000c7202 */ /* 0x000fe20000000f00 */
[----:B------:R-:W-:Y:S01]  /*2aa40*/  IMAD.MOV.U32 R11, RZ, RZ, 0x181f ;  /* 0x0000181fff0b7424 */ /* 0x000fe200078e00ff */
[----:B------:R-:W-:Y:S01]  /*2aa50*/  MOV R15, 0xffffffff ;  /* 0xffffffff000f7802 */ /* 0x000fe20000000f00 */
[----:B------:R-:W-:Y:S01]  /*2aa60*/  IMAD R7, R7, 0x2, R22 ;  /* 0x0000000207077824 */ /* 0x000fe200078e0216 */
[----:B------:R-:W-:-:S07]  /*2aa70*/  MOV R3, R14 ;  /* 0x0000000e00037202 */ /* 0x000fce0000000f00 */
[----:B------:R-:W-:Y:S05]  /*2aa80*/  WARPSYNC.COLLECTIVE R15, `(.L_x_919) ;  /* 0x000000000f087348 */ /* 0x000fea0003c00000 */
[----:B------:R0:W1:Y:S02]  /*2aa90*/  SHFL.IDX P6, R14, R13, R12, R11 ;  /* 0x0000000c0d0e7389 */ /* 0x00006400000c000b */
[----:B01----:R-:W-:Y:S01]  /*2aaa0*/  ENDCOLLECTIVE ;  /* 0x000000000000791b */ /* 0x003fe20003800000 */
.L_x_919:
[----:B------:R-:W-:Y:S01]  /*2aab0*/  ULDC.64 UR4, c[0x0][0x208] ;  /* 0x0000820000047ab9 */ /* 0x000fe20000000a00 */
[----:B------:R-:W-:Y:S01]  /*2aac0*/  MOV R13, R25 ;  /* 0x00000019000d7202 */ /* 0x000fe20000000f00 */
[----:B------:R-:W-:Y:S02]  /*2aad0*/  IMAD.MOV.U32 R12, RZ, RZ, 0x1 ;  /* 0x00000001ff0c7424 */ /* 0x000fe400078e00ff */
[----:B------:R-:W-:-:S05]  /*2aae0*/  IMAD.MOV.U32 R2, RZ, RZ, R14 ;  /* 0x000000ffff027224 */ /* 0x000fca00078e000e */
[----:B------:R-:W-:-:S04]  /*2aaf0*/  IADD3 R2, P0, R2, R0, RZ ;  /* 0x0000000002027210 */ /* 0x000fc80007f1e0ff */
[----:B------:R-:W-:Y:S02]  /*2ab00*/  IADD3.X R3, RZ, R3, RZ, P0, !PT ;  /* 0x00000003ff037210 */ /* 0x000fe400007fe4ff */
        /* <DEDUP_REMOVED lines=10> */
[----:B------:R0:W-:Y:S02]  /*2abb0*/  LDGSTS.E.BYPASS.LTC128B.128 [R7+0x7c00], desc[UR4][R2.64+0x180], !P0 ;  /* 0x07c0018002077fae */ /* 0x0001e4000c101d44 */
[----:B0-----:R-:W-:Y:S05]  /*2abc0*/  WARPSYNC.COLLECTIVE R15, `(.L_x_920) ;  /* 0x000000000f087348 */ /* 0x001fea0003c00000 */
[----:B------:R1:W2:Y:S02]  /*2abd0*/  SHFL.IDX P6, R14, R13, R12, R11 ;  /* 0x0000000c0d0e7389 */ /* 0x0002a400000c000b */
[----:B012---:R-:W-:Y:S01]  /*2abe0*/  ENDCOLLECTIVE ;  /* 0x000000000000791b */ /* 0x007fe20003800000 */
.L_x_920:
[----:B------:R-:W-:Y:S01]  /*2abf0*/  IMAD.MOV.U32 R13, RZ, RZ, R24 ;  /* 0x000000ffff0d7224 */ /* 0x000fe200078e0018 */
[----:B------:R-:W-:-:S07]  /*2ac00*/  MOV R3, R14 ;  /* 0x0000000e00037202 */ /* 0x000fce0000000f00 */
[----:B------:R-:W-:Y:S05]  /*2ac10*/  WARPSYNC.COLLECTIVE R15, `(.L_x_921) ;  /* 0x000000000f087348 */ /* 0x000fea0003c00000 */
[----:B------:R0:W1:Y:S02]  /*2ac20*/  SHFL.IDX P6, R14, R13, R12, R11 ;  /* 0x0000000c0d0e7389 */ /* 0x00006400000c000b */
[----:B01----:R-:W-:Y:S01]  /*2ac30*/  ENDCOLLECTIVE ;  /* 0x000000000000791b */ /* 0x003fe20003800000 */
.L_x_921:
[----:B------:R-:W-:Y:S01]  /*2ac40*/  ULDC.64 UR4, c[0x0][0x208] ;  /* 0x0000820000047ab9 */ /* 0x000fe20000000a00 */
[----:B------:R-:W-:Y:S01]  /*2ac50*/  MOV R13, R25 ;  /* 0x00000019000d7202 */ /* 0x000fe20000000f00 */
[----:B------:R-:W-:Y:S01]  /*2ac60*/  IMAD.MOV.U32 R12, RZ, RZ, 0x2 ;  /* 0x00000002ff0c7424 */ /* 0x000fe200078e00ff */
[----:B------:R-:W-:-:S04]  /*2ac70*/  MOV R2, R14 ;  /* 0x0000000e00027202 */ /* 0x000fc80000000f00 */
[----:B------:R-:W-:-:S05]  /*2ac80*/  IADD3 R2, P0, R2, R0, RZ ;  /* 0x0000000002027210 */ /* 0x000fca0007f1e0ff */
        /* <DEDUP_REMOVED lines=15> */
.L_x_922:
[----:B------:R-:W-:Y:S01]  /*2ad80*/  IMAD.MOV.U32 R13, RZ, RZ, R24 ;  /* 0x000000ffff0d7224 */ /* 0x000fe200078e0018 */
[----:B------:R-:W-:-:S07]  /*2ad90*/  MOV R3, R14 ;  /* 0x0000000e00037202 */ /* 0x000fce0000000f00 */
[----:B------:R-:W-:Y:S05]  /*2ada0*/  WARPSYNC.COLLECTIVE R15, `(.L_x_923) ;  /* 0x000000000f087348 */ /* 0x000fea0003c00000 */
[----:B------:R0:W1:Y:S02]  /*2adb0*/  SHFL.IDX P6, R14, R13, R12, R11 ;  /* 0x0000000c0d0e7389 */ /* 0x00006400000c000b */
[----:B01----:R-:W-:Y:S01]  /*2adc0*/  ENDCOLLECTIVE ;  /* 0x000000000000791b */ /* 0x003fe20003800000 */
.L_x_923:
        /* <DEDUP_REMOVED lines=20> */
.L_x_924:
[----:B------:R-:W-:Y:S01]  /*2af10*/  IMAD.MOV.U32 R13, RZ, RZ, R24 ;  /* 0x000000ffff0d7224 */ /* 0x000fe200078e0018 */
[----:B------:R-:W-:-:S07]  /*2af20*/  MOV R3, R14 ;  /* 0x0000000e00037202 */ /* 0x000fce0000000f00 */
[----:B------:R-:W-:Y:S05]  /*2af30*/  WARPSYNC.COLLECTIVE R15, `(.L_x_925) ;  /* 0x000000000f087348 */ /* 0x000fea0003c00000 */
[----:B------:R0:W1:Y:S02]  /*2af40*/  SHFL.IDX P6, R14, R13, R12, R11 ;  /* 0x0000000c0d0e7389 */ /* 0x00006400000c000b */
[----:B01----:R-:W-:Y:S01]  /*2af50*/  ENDCOLLECTIVE ;  /* 0x000000000000791b */ /* 0x003fe20003800000 */
.L_x_925:
        /* <DEDUP_REMOVED lines=20> */
.L_x_926:
[----:B------:R-:W-:Y:S01]  /*2b0a0*/  IMAD.MOV.U32 R13, RZ, RZ, R24 ;  /* 0x000000ffff0d7224 */ /* 0x000fe200078e0018 */
[----:B------:R-:W-:-:S07]  /*2b0b0*/  MOV R25, R14 ;  /* 0x0000000e00197202 */ /* 0x000fce0000000f00 */
[----:B------:R-:W-:Y:S05]  /*2b0c0*/  WARPSYNC.COLLECTIVE R15, `(.L_x_927) ;  /* 0x000000000f087348 */ /* 0x000fea0003c00000 */
[----:B------:R0:W1:Y:S02]  /*2b0d0*/  SHFL.IDX P6, R14, R13, R12, R11 ;  /* 0x0000000c0d0e7389 */ /* 0x00006400000c000b */
[----:B01----:R-:W-:Y:S01]  /*2b0e0*/  ENDCOLLECTIVE ;  /* 0x000000000000791b */ /* 0x003fe20003800000 */
.L_x_927:
[----:B------:R-:W-:Y:S01]  /*2b0f0*/  MOV R2, R14 ;  /* 0x0000000e00027202 */ /* 0x000fe20000000f00 */
[----:B------:R-:W-:Y:S06]  /*2b100*/  BRA `(.L_x_928) ;  /* 0xffffffac00a47947 */ /* 0x000fec000383ffff */
.L_x_776:
[----:B0-----:R0:W2:Y:S02]  /*2b110*/  SYNCS.PHASECHK.TRANS64.TRYWAIT P0, [R4+URZ+0x38860], R3 ;  /* 0x03886003040075a7 */ /* 0x0010a4000800017f */
[----:B--2---:R-:W-:Y:S05]  /*2b120*/  @!P0 NANOSLEEP.SYNCS 0x989680 ;  /* 0x009896800000895d */ /* 0x004fea0003900000 */
[----:B------:R-:W2:Y:S02]  /*2b130*/  @!P0 SYNCS.PHASECHK.TRANS64 P0, [R4+URZ+0x38860], R3 ;  /* 0x03886003040085a7 */ /* 0x000ea4000800007f */
[----:B--2---:R-:W-:Y:S05]  /*2b140*/  @!P0 BRA `(.L_x_776) ;  /* 0xfffffffc00f08947 */ /* 0x004fea000383ffff */
[----:B------:R-:W-:Y:S05]  /*2b150*/  BRA `(.L_x_929) ;  /* 0xffffffb000dc7947 */ /* 0x000fea000383ffff */
.L_x_777:
[----:B------:R-:W-:Y:S01]  /*2b160*/  BSSY B0, `(.L_x_930) ;  /* 0x0000008000007945 */ /* 0x000fe20003800000 */
[----:B------:R-:W-:Y:S01]  /*2b170*/  IMAD.MOV.U32 R13, RZ, RZ, R25 ;  /* 0x000000ffff0d7224 */ /* 0x000fe200078e0019 */
[----:B------:R-:W-:Y:S01]  /*2b180*/  MOV R12, RZ ;  /* 0x000000ff000c7202 */ /* 0x000fe20000000f00 */
[----:B------:R-:W-:Y:S01]  /*2b190*/  IMAD.MOV.U32 R11, RZ, RZ, 0x181f ;  /* 0x0000181fff0b7424 */ /* 0x000fe200078e00ff */
[----:B------:R-:W-:-:S07]  /*2b1a0*/  MOV R15, 0xffffffff ;  /* 0xffffffff000f7802 */ /* 0x000fce0000000f00 */
[----:B0-----:R-:W-:Y:S05]  /*2b1b0*/  WARPSYNC.COLLECTIVE R15, `(.L_x_931) ;  /* 0x000000000f087348 */ /* 0x001fea0003c00000 */
[----:B------:R1:W2:Y:S02]  /*2b1c0*/  SHFL.IDX P6, R14, R13, R12, R11 ;  /* 0x0000000c0d0e7389 */ /* 0x0002a400000c000b */
[----:B012---:R-:W-:Y:S01]  /*2b1d0*/  ENDCOLLECTIVE ;  /* 0x000000000000791b */ /* 0x007fe20003800000 */
.L_x_931:
[----:B------:R-:W-:Y:S05]  /*2b1e0*/  BSYNC B0 ;  /* 0x0000000000007941 */ /* 0x000fea0003800000 */
.L_x_930:
[----:B------:R-:W-:Y:S01]  /*2b1f0*/  MOV R13, R24 ;  /* 0x00000018000d7202 */ /* 0x000fe20000000f00 */
[----:B------:R-:W-:Y:S01]  /*2b200*/  IMAD.MOV.U32 R12, RZ, RZ, RZ ;  /* 0x000000ffff0c7224 */ /* 0x000fe200078e00ff */
[----:B------:R-:W-:Y:S01]  /*2b210*/  MOV R11, 0x181f ;  /* 0x0000181f000b7802 */ /* 0x000fe20000000f00 */
[----:B------:R-:W-:Y:S01]  /*2b220*/  IMAD.MOV.U32 R15, RZ, RZ, -0x1 ;  /* 0xffffffffff0f7424 */ /* 0x000fe200078e00ff */
[C---:B------:R-:W-:Y:S01]  /*2b230*/  SHF.L.U32 R8, R36.reuse, 0x1, RZ ;  /* 0x0000000124087819 */ /* 0x040fe200000006ff */
[----:B------:R-:W-:Y:S01]  /*2b240*/  IMAD.MOV.U32 R3, RZ, RZ, R14 ;  /* 0x000000ffff037224 */ /* 0x000fe200078e000e */
[----:B------:R-:W-:-:S07]  /*2b250*/  LOP3.LUT R0, R36, 0x40, RZ, 0xfc, !PT ;  /* 0x0000004024007812 */ /* 0x000fce00078efcff */
[----:B------:R-:W-:Y:S05]  /*2b260*/  WARPSYNC.COLLECTIVE R15, `(.L_x_932) ;  /* 0x000000000f087348 */ /* 0x000fea0003c00000 */
[----:B------:R0:W1:Y:S02]  /*2b270*/  SHFL.IDX P6, R14, R13, R12, R11 ;  /* 0x0000000c0d0e7389 */ /* 0x00006400000c000b */
[----:B01----:R-:W-:Y:S01]  /*2b280*/  ENDCOLLECTIVE ;  /* 0x000000000000791b */ /* 0x003fe20003800000 */
.L_x_932:
[----:B------:R-:W-:Y:S01]  /*2b290*/  ULDC UR4, c[0x0][0x2f4] ;  /* 0x0000bd0000047ab9 */ /* 0x000fe20000000800 */
[C---:B------:R-:W-:Y:S01]  /*2b2a0*/  LOP3.LUT R6, R36.reuse, 0x80, RZ, 0xfc, !PT ;  /* 0x0000008024067812 */ /* 0x040fe200078efcff */
[----:B------:R-:W-:Y:S01]  /*2b2b0*/  ULDC.64 UR6, c[0x0][0x208] ;  /* 0x0000820000067ab9 */ /* 0x000fe20000000a00 */
[----:B------:R-:W-:Y:S02]  /*2b2c0*/  ISETP.GE.AND P3, PT, R36, UR4, PT ;  /* 0x0000000424007c0c */ /* 0x000fe4000bf66270 */
[----:B------:R-:W-:Y:S02]  /*2b2d0*/  ISETP.GE.AND P2, PT, R0, UR4, PT ;  /* 0x0000000400007c0c */ /* 0x000fe4000bf46270 */
[----:B------:R-:W-:Y:S02]  /*2b2e0*/  ISETP.LT.OR P4, PT, R5, 0x1, P3 ;  /* 0x000000010500780c */ /* 0x000fe40001f81670 */
[----:B------:R-:W-:Y:S02]  /*2b2f0*/  LEA R0, R7, R22, 0x1 ;  /* 0x0000001607007211 */ /* 0x000fe400078e08ff */
[----:B------:R-:W-:-:S02]  /*2b300*/  ISETP.GE.AND P1, PT, R6, UR4, PT ;  /* 0x0000000406007c0c */ /* 0x000fc4000bf26270 */
[----:B------:R-:W-:Y:S01]  /*2b310*/  LOP3.LUT R6, R36, 0xc0, RZ, 0xfc, !PT ;  /* 0x000000c024067812 */ /* 0x000fe200078efcff */
[----:B------:R-:W-:Y:S01]  /*2b320*/  IMAD.MOV.U32 R13, RZ, RZ, R25 ;  /* 0x000000ffff0d7224 */ /* 0x000fe200078e0019 */
[----:B------:R-:W-:Y:S02]  /*2b330*/  MOV R12, 0x1 ;  /* 0x00000001000c7802 */ /* 0x000fe40000000f00 */
        /* <DEDUP_REMOVED lines=9> */
[----:B------:R-:W-:-:S04]  /*2b3d0*/  ISETP.GE.AND P0, PT, R6, UR4, PT ;  /* 0x0000000406007c0c */ /* 0x000fc8000bf06270 */
[----:B------:R0:W-:Y:S01]  /*2b3e0*/  LDGSTS.E.BYPASS.LTC128B.128 [R0+0x5400], desc[UR6][R2.64+0x100], !P4 ;  /* 0x0540010002007fae */ /* 0x0001e2000e101d46 */
[----:B------:R-:W-:-:S13]  /*2b3f0*/  ISETP.LT.OR P4, PT, R5, 0x1, P0 ;  /* 0x000000010500780c */ /* 0x000fda0000781670 */
[----:B------:R0:W-:Y:S02]  /*2b400*/  LDGSTS.E.BYPASS.LTC128B.128 [R0+0x7c00], desc[UR6][R2.64+0x180], !P4 ;  /* 0x07c0018002007fae */ /* 0x0001e4000e101d46 */
[----:B0-----:R-:W-:Y:S05]  /*2b410*/  WARPSYNC.COLLECTIVE R15, `(.L_x_933) ;  /* 0x000000000f087348 */ /* 0x001fea0003c00000 */
[----:B------:R1:W2:Y:S02]  /*2b420*/  SHFL.IDX P6, R14, R13, R12, R11 ;  /* 0x0000000c0d0e7389 */ /* 0x0002a400000c000b */
[----:B012---:R-:W-:Y:S01]  /*2b430*/  ENDCOLLECTIVE ;  /* 0x000000000000791b */ /* 0x007fe20003800000 */
.L_x_933:
[----:B------:R-:W-:Y:S01]  /*2b440*/  MOV R13, R24 ;  /* 0x00000018000d7202 */ /* 0x000fe20000000f00 */
[----:B------:R-:W-:-:S07]  /*2b450*/  IMAD.MOV.U32 R3, RZ, RZ, R14 ;  /* 0x000000ffff037224 */ /* 0x000fce00078e000e */
[----:B------:R-:W-:Y:S05]  /*2b460*/  WARPSYNC.COLLECTIVE R15, `(.L_x_934) ;  /* 0x000000000f087348 */ /* 0x000fea0003c00000 */
[----:B------:R0:W1:Y:S02]  /*2b470*/  SHFL.IDX P6, R14, R13, R12, R11 ;  /* 0x0000000c0d0e7389 */ /* 0x00006400000c000b */
[----:B01----:R-:W-:Y:S01]  /*2b480*/  ENDCOLLECTIVE ;  /* 0x000000000000791b */ /* 0x003fe20003800000 */
.L_x_934:
[----:B------:R-:W-:Y:S01]  /*2b490*/  ULDC.64 UR4, c[0x0][0x208] ;  /* 0x0000820000047ab9 */ /* 0x000fe20000000a00 */
[----:B------:R-:W-:Y:S01]  /*2b4a0*/  MOV R13, R25 ;  /* 0x00000019000d7202 */ /* 0x000fe20000000f00 */
[----:B------:R-:W-:Y:S01]  /*2b4b0*/  IMAD.MOV.U32 R12, RZ, RZ, 0x2 ;  /* 0x00000002ff0c7424 */ /* 0x000fe200078e00ff */
        /* <DEDUP_REMOVED lines=16> */
.L_x_935:
[----:B------:R-:W-:Y:S01]  /*2b5c0*/  IMAD.MOV.U32 R13, RZ, RZ, R24 ;  /* 0x000000ffff0d7224 */ /* 0x000fe200078e0018 */
[----:B------:R-:W-:-:S07]  /*2b5d0*/  MOV R7, R14 ;  /* 0x0000000e00077202 */ /* 0x000fce0000000f00 */
[----:B------:R-:W-:Y:S05]  /*2b5e0*/  WARPSYNC.COLLECTIVE R15, `(.L_x_936) ;  /* 0x000000000f087348 */ /* 0x000fea0003c00000 */
[----:B------:R0:W1:Y:S02]  /*2b5f0*/  SHFL.IDX P6, R14, R13, R12, R11 ;  /* 0x0000000c0d0e7389 */ /* 0x00006400000c000b */
[----:B01----:R-:W-:Y:S01]  /*2b600*/  ENDCOLLECTIVE ;  /* 0x000000000000791b */ /* 0x003fe20003800000 */
.L_x_936:
[----:B------:R-:W-:Y:S01]  /*2b610*/  ULDC.64 UR4, c[0x0][0x208] ;  /* 0x0000820000047ab9 */ /* 0x000fe20000000a00 */
[----:B------:R-:W-:Y:S01]  /*2b620*/  IMAD.MOV.U32 R13, RZ, RZ, R25 ;  /* 0x000000ffff0d7224 */ /* 0x000fe200078e0019 */
[----:B------:R-:W-:Y:S02]  /*2b630*/  MOV R12, 0x3 ;  /* 0x00000003000c7802 */ /* 0x000fe40000000f00 */
        /* <DEDUP_REMOVED lines=16> */
.L_x_937:
[----:B------:R-:W-:Y:S01]  /*2b740*/  MOV R13, R24 ;  /* 0x00000018000d7202 */ /* 0x000fe20000000f00 */
[----:B------:R-:W-:-:S07]  /*2b750*/  IMAD.MOV.U32 R3, RZ, RZ, R14 ;  /* 0x000000ffff037224 */ /* 0x000fce00078e000e */
[----:B------:R-:W-:Y:S05]  /*2b760*/  WARPSYNC.COLLECTIVE R15, `(.L_x_938) ;  /* 0x000000000f087348 */ /* 0x000fea0003c00000 */
[----:B------:R0:W1:Y:S02]  /*2b770*/  SHFL.IDX P6, R14, R13, R12, R11 ;  /* 0x0000000c0d0e7389 */ /* 0x00006400000c000b */
[----:B01----:R-:W-:Y:S01]  /*2b780*/  ENDCOLLECTIVE ;  /* 0x000000000000791b */ /* 0x003fe20003800000 */
.L_x_938:
        /* <DEDUP_REMOVED lines=19> */
.L_x_939:
[----:B------:R-:W-:Y:S01]  /*2b8c0*/  IMAD.MOV.U32 R13, RZ, RZ, R24 ;  /* 0x000000ffff0d7224 */ /* 0x000fe200078e0018 */
[----:B------:R-:W-:-:S07]  /*2b8d0*/  MOV R25, R14 ;  /* 0x0000000e00197202 */ /* 0x000fce0000000f00 */
[----:B------:R-:W-:Y:S05]  /*2b8e0*/  WARPSYNC.COLLECTIVE R15, `(.L_x_940) ;  /* 0x000000000f087348 */ /* 0x000fea0003c00000 */
[----:B------:R0:W1:Y:S02]  /*2b8f0*/  SHFL.IDX P6, R14, R13, R12, R11 ;  /* 0x0000000c0d0e7389 */ /* 0x00006400000c000b */
[----:B01----:R-:W-:Y:S01]  /*2b900*/  ENDCOLLECTIVE ;  /* 0x000000000000791b */ /* 0x003fe20003800000 */
.L_x_940:
[----:B------:R-:W-:Y:S05]  /*2b910*/  BRA `(.L_x_941) ;  /* 0xffffffb000007947 */ /* 0x000fea000383ffff */
.L_x_782:
        /* <DEDUP_REMOVED lines=8> */
.L_x_943:
[----:B------:R-:W-:Y:S05]  /*2b9a0*/  BSYNC B0 ;  /* 0x0000000000007941 */ /* 0x000fea0003800000 */
.L_x_942:
[----:B------:R-:W-:Y:S01]  /*2b9b0*/  IMAD.MOV.U32 R13, RZ, RZ, R16 ;  /* 0x000000ffff0d7224 */ /* 0x000fe200078e0010 */
[----:B------:R-:W-:Y:S01]  /*2b9c0*/  MOV R12, 0x1 ;  /* 0x00000001000c7802 */ /* 0x000fe20000000f00 */
[----:B------:R-:W-:Y:S01]  /*2b9d0*/  IMAD.MOV.U32 R11, RZ, RZ, 0x1f ;  /* 0x0000001fff0b7424 */ /* 0x000fe200078e00ff */
[----:B------:R-:W-:Y:S02]  /*2b9e0*/  MOV R15, 0xffffffff ;  /* 0xffffffff000f7802 */ /* 0x000fe40000000f00 */
[----:B------:R-:W-:Y:S02]  /*2b9f0*/  MOV R5, R14 ;  /* 0x0000000e00057202 */ /* 0x000fe40000000f00 */
[----:B------:R-:W-:-:S07]  /*2ba00*/  IADD3 R7, R19, R8, RZ ;  /* 0x0000000813077210 */ /* 0x000fce0007ffe0ff */
[----:B------:R-:W-:Y:S05]  /*2ba10*/  WARPSYNC.COLLECTIVE R15, `(.L_x_944) ;  /* 0x000000000f087348 */ /* 0x000fea0003c00000 */
[----:B------:R0:W1:Y:S02]  /*2ba20*/  SHFL.IDX P6, R14, R13, R12, R11 ;  /* 0x0000000c0d0e7389 */ /* 0x00006400000c000b */
[----:B01----:R-:W-:Y:S01]  /*2ba30*/  ENDCOLLECTIVE ;  /* 0x000000000000791b */ /* 0x003fe20003800000 */
.L_x_944:
[----:B------:R-:W-:Y:S01]  /*2ba40*/  ULDC UR4, c[0x0][0xc3c] ;  /* 0x00030f0000047ab9 */ /* 0x000fe20000000800 */
[----:B------:R-:W-:Y:S01]  /*2ba50*/  ULDC.64 UR6, c[0x0][0x208] ;  /* 0x0000820000067ab9 */ /* 0x000fe20000000a00 */
[----:B------:R-:W-:-:S13]  /*2ba60*/  ISETP.GE.OR P1, PT, R7, UR4, !P0 ;  /* 0x0000000407007c0c */ /* 0x000fda000c726670 */
[----:B------:R-:W0:Y:S01]  /*2ba70*/  @!P1 LDC.64 R2, c[0x0][0xc80] ;  /* 0x00032000ff029b82 */ /* 0x000e220000000a00 */
[----:B------:R-:W-:Y:S01]  /*2ba80*/  IMAD.MOV.U32 R4, RZ, RZ, RZ ;  /* 0x000000ffff047224 */ /* 0x000fe200078e00ff */
[----:B------:R-:W-:Y:S01]  /*2ba90*/  MOV R11, RZ ;  /* 0x000000ff000b7202 */ /* 0x000fe20000000f00 */
[----:B------:R-:W-:Y:S02]  /*2baa0*/  IMAD.MOV.U32 R0, RZ, RZ, R14 ;  /* 0x000000ffff007224 */ /* 0x000fe400078e000e */
[----:B0-----:R-:W-:-:S06]  /*2bab0*/  @!P1 IMAD.WIDE R2, R7, 0x4, R2 ;  /* 0x0000000407029825 */ /* 0x001fcc00078e0202 */
[----:B------:R-:W2:Y:S01]  /*2bac0*/  @!P1 LDG.E R2, desc[UR6][R2.64] ;  /* 0x0000000602029981 */ /* 0x000ea2000c1e1900 */
[C---:B------:R-:W-:Y:S02]  /*2bad0*/  ISETP.GE.U32.AND P2, PT, R8.reuse, 0x2, PT ;  /* 0x000000020800780c */ /* 0x040fe40003f46070 */
[C---:B------:R-:W-:Y:S02]  /*2bae0*/  ISETP.GE.U32.AND P3, PT, R8.reuse, 0x4, PT ;  /* 0x000000040800780c */ /* 0x040fe40003f66070 */
[C---:B------:R-:W-:Y:S02]  /*2baf0*/  ISETP.GE.U32.AND P4, PT, R8.reuse, 0x8, PT ;  /* 0x000000080800780c */ /* 0x040fe40003f86070 */
[C---:B------:R-:W-:Y:S02]  /*2bb00*/  ISETP.GE.U32.AND P5, PT, R8.reuse, 0x10, PT ;  /* 0x000000100800780c */ /* 0x040fe40003fa6070 */
[----:B--2---:R-:W-:Y:S02]  /*2bb10*/  @!P1 MOV R4, R2 ;  /* 0x0000000200049202 */ /* 0x004fe40000000f00 */
[----:B------:R-:W-:-:S03]  /*2bb20*/  ISETP.NE.AND P1, PT, R8, RZ, PT ;  /* 0x000000ff0800720c */ /* 0x000fc60003f25270 */
[----:B------:R-:W-:-:S10]  /*2bb30*/  IMAD.MOV.U32 R13, RZ, RZ, R4 ;  /* 0x000000ffff0d7224 */ /* 0x000fd400078e0004 */
[----:B------:R-:W-:Y:S05]  /*2bb40*/  WARPSYNC.COLLECTIVE R15, `(.L_x_945) ;  /* 0x000000000f087348 */ /* 0x000fea0003c00000 */
[----:B------:R0:W1:Y:S02]  /*2bb50*/  SHFL.UP P6, R14, R13, R12, R11 ;  /* 0x0400000c0d0e7389 */ /* 0x00006400000c000b */
[----:B01----:R-:W-:Y:S01]  /*2bb60*/  ENDCOLLECTIVE ;  /* 0x000000000000791b */ /* 0x003fe20003800000 */
.L_x_945:
[----:B------:R-:W-:Y:S01]  /*2bb70*/  IMAD.MOV.U32 R12, RZ, RZ, 0x2 ;  /* 0x00000002ff0c7424 */ /* 0x000fe200078e00ff */
[----:B------:R-:W-:-:S05]  /*2bb80*/  SEL R7, R14, RZ, P1 ;  /* 0x000000ff0e077207 */ /* 0x000fca0000800000 */
[----:B------:R-:W-:-:S05]  /*2bb90*/  IMAD.IADD R6, R4, 0x1, R7 ;  /* 0x0000000104067824 */ /* 0x000fca00078e0207 */
[----:B------:R-:W-:-:S07]  /*2bba0*/  MOV R13, R6 ;  /* 0x00000006000d7202 */ /* 0x000fce0000000f00 */
[----:B------:R-:W-:Y:S05]  /*2bbb0*/  WARPSYNC.COLLECTIVE R15, `(.L_x_946) ;  /* 0x000000000f087348 */ /* 0x000fea0003c00000 */
[----:B------:R0:W1:Y:S02]  /*2bbc0*/  SHFL.UP P6, R14, R13, R12, R11 ;  /* 0x0400000c0d0e7389 */ /* 0x00006400000c000b */
[----:B01----:R-:W-:Y:S01]  /*2bbd0*/  ENDCOLLECTIVE ;  /* 0x000000000000791b */ /* 0x003fe20003800000 */
.L_x_946:
[----:B------:R-:W-:Y:S02]  /*2bbe0*/  MOV R12, 0x4 ;  /* 0x00000004000c7802 */ /* 0x000fe40000000f00 */
[----:B------:R-:W-:-:S04]  /*2bbf0*/  SEL R7, R14, RZ, P2 ;  /* 0x000000ff0e077207 */ /* 0x000fc80001000000 */
[----:B------:R-:W-:-:S05]  /*2bc00*/  IADD3 R7, R6, R7, RZ ;  /* 0x0000000706077210 */ /* 0x000fca0007ffe0ff */
[----:B------:R-:W-:-:S07]  /*2bc10*/  IMAD.MOV.U32 R13, RZ, RZ, R7 ;  /* 0x000000ffff0d7224 */ /* 0x000fce00078e0007 */
[----:B------:R-:W-:Y:S05]  /*2bc20*/  WARPSYNC.COLLECTIVE R15, `(.L_x_947) ;  /* 0x000000000f087348 */ /* 0x000fea0003c00000 */
[----:B------:R0:W1:Y:S02]  /*2bc30*/  SHFL.UP P6, R14, R13, R12, R11 ;  /* 0x0400000c0d0e7389 */ /* 0x00006400000c000b */
[----:B01----:R-:W-:Y:S01]  /*2bc40*/  ENDCOLLECTIVE ;  /* 0x000000000000791b */ /* 0x003fe20003800000 */
.L_x_947:
[----:B------:R-:W-:Y:S01]  /*2bc50*/  IMAD.MOV.U32 R12, RZ, RZ, 0x8 ;  /* 0x00000008ff0c7424 */ /* 0x000fe200078e00ff */
[----:B------:R-:W-:-:S05]  /*2bc60*/  SEL R2, R14, RZ, P3 ;  /* 0x000000ff0e027207 */ /* 0x000fca0001800000 */
[----:B------:R-:W-:-:S05]  /*2bc70*/  IMAD.IADD R2, R7, 0x1, R2 ;  /* 0x0000000107027824 */ /* 0x000fca00078e0202 */
[----:B------:R-:W-:-:S07]  /*2bc80*/  MOV R13, R2 ;  /* 0x00000002000d7202 */ /* 0x000fce0000000f00 */
[----:B------:R-:W-:Y:S05]  /*2bc90*/  WARPSYNC.COLLECTIVE R15, `(.L_x_948) ;  /* 0x000000000f087348 */ /* 0x000fea0003c00000 */
[----:B------:R0:W1:Y:S02]  /*2bca0*/  SHFL.UP P6, R14, R13, R12, R11 ;  /* 0x0400000c0d0e7389 */ /* 0x00006400000c000b */
[----:B01----:R-:W-:Y:S01]  /*2bcb0*/  ENDCOLLECTIVE ;  /* 0x000000000000791b */ /* 0x003fe20003800000 */
.L_x_948:
[----:B------:R-:W-:Y:S02]  /*2bcc0*/  MOV R12, 0x10 ;  /* 0x00000010000c7802 */ /* 0x000fe40000000f00 */
[----:B------:R-:W-:-:S04]  /*2bcd0*/  SEL R3, R14, RZ, P4 ;  /* 0x000000ff0e037207 */ /* 0x000fc80002000000 */
[----:B------:R-:W-:-:S05]  /*2bce0*/  IADD3 R3, R2, R3, RZ ;  /* 0x0000000302037210 */ /* 0x000fca0007ffe0ff */
[----:B------:R-:W-:-:S07]  /*2bcf0*/  IMAD.MOV.U32 R13, RZ, RZ, R3 ;  /* 0x000000ffff0d7224 */ /* 0x000fce00078e0003 */
[----:B------:R-:W-:Y:S05]  /*2bd00*/  WARPSYNC.COLLECTIVE R15, `(.L_x_949) ;  /* 0x000000000f087348 */ /* 0x000fea0003c00000 */
[----:B------:R0:W1:Y:S02]  /*2bd10*/  SHFL.UP P6, R14, R13, R12, R11 ;  /* 0x0400000c0d0e7389 */ /* 0x00006400000c000b */
[----:B01----:R-:W-:Y:S01]  /*2bd20*/  ENDCOLLECTIVE ;  /* 0x000000000000791b */ /* 0x003fe20003800000 */
.L_x_949:
[----:B------:R-:W-:Y:S01]  /*2bd30*/  IMAD.MOV.U32 R12, RZ, RZ, 0x1f ;  /* 0x0000001fff0c7424 */ /* 0x000fe200078e00ff */
[----:B------:R-:W-:Y:S02]  /*2bd40*/  MOV R11, 0x1f ;  /* 0x0000001f000b7802 */ /* 0x000fe40000000f00 */
[----:B------:R-:W-:-:S05]  /*2bd50*/  SEL R2, R14, RZ, P5 ;  /* 0x000000ff0e027207 */ /* 0x000fca0002800000 */
[----:B------:R-:W-:-:S05]  /*2bd60*/  IMAD.IADD R2, R3, 0x1, R2 ;  /* 0x0000000103027824 */ /* 0x000fca00078e0202 */
[----:B------:R-:W-:-:S07]  /*2bd70*/  MOV R13, R2 ;  /* 0x00000002000d7202 */ /* 0x000fce0000000f00 */
[----:B------:R-:W-:Y:S05]  /*2bd80*/  WARPSYNC.COLLECTIVE R15, `(.L_x_950) ;  /* 0x000000000f087348 */ /* 0x000fea0003c00000 */
[----:B------:R0:W1:Y:S02]  /*2bd90*/  SHFL.IDX P6, R14, R13, R12, R11 ;  /* 0x0000000c0d0e7389 */ /* 0x00006400000c000b */
[----:B01----:R-:W-:Y:S01]  /*2bda0*/  ENDCOLLECTIVE ;  /* 0x000000000000791b */ /* 0x003fe20003800000 */
.L_x_950:
[----:B------:R-:W-:Y:S05]  /*2bdb0*/  BRA `(.L_x_951) ;  /* 0xffffffb000207947 */ /* 0x000fea000383ffff */
.L_x_787:
[----:B------:R-:W-:Y:S01]  /*2bdc0*/  BSSY B0, `(.L_x_952) ;  /* 0x0000008000007945 */ /* 0x000fe20003800000 */
[----:B-----5:R-:W-:Y:S01]  /*2bdd0*/  IMAD.MOV.U32 R13, RZ, RZ, R4 ;  /* 0x000000ffff0d7224 */ /* 0x020fe200078e0004 */
[----:B------:R-:W-:Y:S01]  /*2bde0*/  MOV R12, 0x1 ;  /* 0x00000001000c7802 */ /* 0x000fe20000000f00 */
[----:B------:R-:W-:Y:S01]  /*2bdf0*/  IMAD.MOV.U32 R11, RZ, RZ, RZ ;  /* 0x000000ffff0b7224 */ /* 0x000fe200078e00ff */
[----:B------:R-:W-:-:S07]  /*2be00*/  MOV R15, 0xffffffff ;  /* 0xffffffff000f7802 */ /* 0x000fce0000000f00 */
[----:B0-----:R-:W-:Y:S05]  /*2be10*/  WARPSYNC.COLLECTIVE R15, `(.L_x_953) ;  /* 0x000000000f087348 */ /* 0x001fea0003c00000 */
[----:B------:R1:W2:Y:S02]  /*2be20*/  SHFL.UP P6, R14, R13, R12, R11 ;  /* 0x0400000c0d0e7389 */ /* 0x0002a400000c000b */
[----:B012---:R-:W-:Y:S01]  /*2be30*/  ENDCOLLECTIVE ;  /* 0x000000000000791b */ /* 0x007fe20003800000 */
.L_x_953:
[----:B------:R-:W-:Y:S05]  /*2be40*/  BSYNC B0 ;  /* 0x0000000000007941 */ /* 0x000fea0003800000 */
.L_x_952:
[----:B------:R-:W-:Y:S01]  /*2be50*/  SEL R13, R14, RZ, P1 ;  /* 0x000000ff0e0d7207 */ /* 0x000fe20000800000 */
[----:B------:R-:W-:Y:S01]  /*2be60*/  IMAD.MOV.U32 R11, RZ, RZ, RZ ;  /* 0x000000ffff0b7224 */ /* 0x000fe200078e00ff */
[----:B------:R-:W-:Y:S02]  /*2be70*/  MOV R12, 0x2 ;  /* 0x00000002000c7802 */ /* 0x000fe40000000f00 */
[----:B------:R-:W-:Y:S01]  /*2be80*/  MOV R15, 0xffffffff ;  /* 0xffffffff000f7802 */ /* 0x000fe20000000f00 */
[----:B------:R-:W-:-:S07]  /*2be90*/  IMAD.IADD R13, R4, 0x1, R13 ;  /* 0x00000001040d7824 */ /* 0x000fce00078e020d */
[----:B------:R-:W-:Y:S05]  /*2bea0*/  WARPSYNC.COLLECTIVE R15, `(.L_x_954) ;  /* 0x000000000f087348 */ /* 0x000fea0003c00000 */
[----:B------:R0:W1:Y:S02]  /*2beb0*/  SHFL.UP P6, R14, R13, R12, R11 ;  /* 0x0400000c0d0e7389 */ /* 0x00006400000c000b */
[----:B01----:R-:W-:Y:S01]  /*2bec0*/  ENDCOLLECTIVE ;  /* 0x000000000000791b */ /* 0x003fe20003800000 */
.L_x_954:
[----:B------:R-:W-:Y:S01]  /*2bed0*/  IMAD.MOV.U32 R12, RZ, RZ, 0x4 ;  /* 0x00000004ff0c7424 */ /* 0x000fe200078e00ff */
[----:B------:R-:W-:-:S05]  /*2bee0*/  SEL R0, R14, RZ, P2 ;  /* 0x000000ff0e007207 */ /* 0x000fca0001000000 */
[----:B------:R-:W-:-:S05]  /*2bef0*/  IMAD.IADD R0, R13, 0x1, R0 ;  /* 0x000000010d007824 */ /* 0x000fca00078e0200 */
[----:B------:R-:W-:-:S07]  /*2bf00*/  MOV R13, R0 ;  /* 0x00000000000d7202 */ /* 0x000fce0000000f00 */
[----:B------:R-:W-:Y:S05]  /*2bf10*/  WARPSYNC.COLLECTIVE R15, `(.L_x_955) ;  /* 0x000000000f087348 */ /* 0x000fea0003c00000 */
[----:B------:R0:W1:Y:S02]  /*2bf20*/  SHFL.UP P6, R14, R13, R12, R11 ;  /* 0x0400000c0d0e7389 */ /* 0x00006400000c000b */
[----:B01----:R-:W-:Y:S01]  /*2bf30*/  ENDCOLLECTIVE ;  /* 0x000000000000791b */ /* 0x003fe20003800000 */
.L_x_955:
[----:B------:R-:W-:Y:S02]  /*2bf40*/  MOV R12, 0x8 ;  /* 0x00000008000c7802 */ /* 0x000fe40000000f00 */
[----:B------:R-:W-:-:S04]  /*2bf50*/  SEL R3, R14, RZ, P3 ;  /* 0x000000ff0e037207 */ /* 0x000fc80001800000 */
[----:B------:R-:W-:-:S05]  /*2bf60*/  IADD3 R2, R0, R3, RZ ;  /* 0x0000000300027210 */ /* 0x000fca0007ffe0ff */
[----:B------:R-:W-:-:S07]  /*2bf70*/  IMAD.MOV.U32 R13, RZ, RZ, R2 ;  /* 0x000000ffff0d7224 */ /* 0x000fce00078e0002 */
[----:B------:R-:W-:Y:S05]  /*2bf80*/  WARPSYNC.COLLECTIVE R15, `(.L_x_956) ;  /* 0x000000000f087348 */ /* 0x000fea0003c00000 */
[----:B------:R0:W1:Y:S02]  /*2bf90*/  SHFL.UP P6, R14, R13, R12, R11 ;  /* 0x0400000c0d0e7389 */ /* 0x00006400000c000b */
[----:B01----:R-:W-:Y:S01]  /*2bfa0*/  ENDCOLLECTIVE ;  /* 0x000000000000791b */ /* 0x003fe20003800000 */
.L_x_956:
[----:B------:R-:W-:Y:S01]  /*2bfb0*/  IMAD.MOV.U32 R12, RZ, RZ, 0x10 ;  /* 0x00000010ff0c7424 */ /* 0x000fe200078e00ff */
[----:B------:R-:W-:-:S05]  /*2bfc0*/  SEL R3, R14, RZ, P4 ;  /* 0x000000ff0e037207 */ /* 0x000fca0002000000 */
[----:B------:R-:W-:-:S05]  /*2bfd0*/  IMAD.IADD R3, R2, 0x1, R3 ;  /* 0x0000000102037824 */ /* 0x000fca00078e0203 */
[----:B------:R-:W-:-:S07]  /*2bfe0*/  MOV R13, R3 ;  /* 0x00000003000d7202 */ /* 0x000fce0000000f00 */
[----:B------:R-:W-:Y:S05]  /*2bff0*/  WARPSYNC.COLLECTIVE R15, `(.L_x_957) ;  /* 0x000000000f087348 */ /* 0x000fea0003c00000 */
[----:B------:R0:W1:Y:S02]  /*2c000*/  SHFL.UP P6, R14, R13, R12, R11 ;  /* 0x0400000c0d0e7389 */ /* 0x00006400000c000b */
[----:B01----:R-:W-:Y:S01]  /*2c010*/  ENDCOLLECTIVE ;  /* 0x000000000000791b */ /* 0x003fe20003800000 */
.L_x_957:
[----:B------:R-:W-:Y:S01]  /*2c020*/  MOV R12, 0x1f ;  /* 0x0000001f000c7802 */ /* 0x000fe20000000f00 */
[----:B------:R-:W-:Y:S01]  /*2c030*/  IMAD.MOV.U32 R11, RZ, RZ, 0x1f ;  /* 0x0000001fff0b7424 */ /* 0x000fe200078e00ff */
[----:B------:R-:W-:-:S04]  /*2c040*/  SEL R2, R14, RZ, P5 ;  /* 0x000000ff0e027207 */ /* 0x000fc80002800000 */
[----:B------:R-:W-:-:S05]  /*2c050*/  IADD3 R2, R3, R2, RZ ;  /* 0x0000000203027210 */ /* 0x000fca0007ffe0ff */
[----:B------:R-:W-:-:S07]  /*2c060*/  IMAD.MOV.U32 R13, RZ, RZ, R2 ;  /* 0x000000ffff0d7224 */ /* 0x000fce00078e0002 */
[----:B------:R-:W-:Y:S05]  /*2c070*/  WARPSYNC.COLLECTIVE R15, `(.L_x_958) ;  /* 0x000000000f087348 */ /* 0x000fea0003c00000 */
[----:B------:R0:W1:Y:S02]  /*2c080*/  SHFL.IDX P6, R14, R13, R12, R11 ;  /* 0x0000000c0d0e7389 */ /* 0x00006400000c000b */
[----:B01----:R-:W-:Y:S01]  /*2c090*/  ENDCOLLECTIVE ;  /* 0x000000000000791b */ /* 0x003fe20003800000 */
.L_x_958:
[----:B------:R-:W-:Y:S05]  /*2c0a0*/  BRA `(.L_x_959) ;  /* 0xffffffb000047947 */ /* 0x000fea000383ffff */
.L_x_789:
[----:B------:R-:W-:Y:S01]  /*2c0b0*/  BSSY B0, `(.L_x_960) ;  /* 0x0000006000007945 */ /* 0x000fe20003800000 */
[----:B------:R-:W-:Y:S02]  /*2c0c0*/  PLOP3.LUT P6, PT, P6, PT, PT, 0x8, 0x0 ;  /* 0x000000000000781c */ /* 0x000fe400037ce170 */
[----:B------:R-:W-:-:S11]  /*2c0d0*/  MOV R15, 0xffffffff ;  /* 0xffffffff000f7802 */ /* 0x000fd60000000f00 */
[----:B0-----:R-:W-:Y:S05]  /*2c0e0*/  WARPSYNC.COLLECTIVE R15, `(.L_x_961) ;  /* 0x000000000f087348 */ /* 0x001fea0003c00000 */
[----:B------:R-:W-:Y:S01]  /*2c0f0*/  VOTE.ANY R14, PT, P6 ;  /* 0x00000000000e7806 */ /* 0x000fe200030e0100 */
[----:B0-----:R-:W-:Y:S06]  /*2c100*/  ENDCOLLECTIVE ;  /* 0x000000000000791b */ /* 0x001fec0003800000 */
.L_x_961:
[----:B------:R-:W-:Y:S05]  /*2c110*/  BSYNC B0 ;  /* 0x0000000000007941 */ /* 0x000fea0003800000 */
.L_x_960:
[----:B------:R-:W-:Y:S01]  /*2c120*/  IMAD.MOV.U32 R3, RZ, RZ, R14 ;  /* 0x000000ffff037224 */ /* 0x000fe200078e000e */
[----:B------:R-:W-:Y:S01]  /*2c130*/  MOV R13, R4 ;  /* 0x00000004000d7202 */ /* 0x000fe20000000f00 */
[----:B------:R-:W-:Y:S01]  /*2c140*/  IMAD.MOV.U32 R15, RZ, RZ, -0x1 ;  /* 0xffffffffff0f7424 */ /* 0x000fe200078e00ff */
[----:B------:R-:W-:Y:S01]  /*2c150*/  MOV R11, 0x1f ;  /* 0x0000001f000b7802 */ /* 0x000fe20000000f00 */
[----:B------:R-:W0:Y:S02]  /*2c160*/  POPC R0, R3 ;  /* 0x0000000300007309 */ /* 0x000e240000000000 */
[----:B0-----:R-:W-:-:S07]  /*2c170*/  IMAD.MOV.U32 R12, RZ, RZ, R0 ;  /* 0x000000ffff0c7224 */ /* 0x001fce00078e0000 */
[----:B------:R-:W-:Y:S05]  /*2c180*/  WARPSYNC.COLLECTIVE R15, `(.L_x_962) ;  /* 0x000000000f087348 */ /* 0x000fea0003c00000 */
[----:B------:R0:W1:Y:S02]  /*2c190*/  SHFL.IDX P6, R14, R13, R12, R11 ;  /* 0x0000000c0d0e7389 */ /* 0x00006400000c000b */
[----:B01----:R-:W-:Y:S01]  /*2c1a0*/  ENDCOLLECTIVE ;  /* 0x000000000000791b */ /* 0x003fe20003800000 */
.L_x_962:
[----:B------:R-:W-:Y:S01]  /*2c1b0*/  MOV R4, R14 ;  /* 0x0000000e00047202 */ /* 0x000fe20000000f00 */
[----:B------:R-:W-:Y:S06]  /*2c1c0*/  BRA `(.L_x_963) ;  /* 0xffffffac00f47947 */ /* 0x000fec000383ffff */
.L_x_791:
[----:B------:R-:W-:Y:S01]  /*2c1d0*/  BSSY B0, `(.L_x_964) ;  /* 0x0000007000007945 */ /* 0x000fe20003800000 */
[----:B------:R-:W-:Y:S01]  /*2c1e0*/  IMAD.MOV.U32 R13, RZ, RZ, R2 ;  /* 0x000000ffff0d7224 */ /* 0x000fe200078e0002 */
[----:B------:R-:W-:Y:S01]  /*2c1f0*/  MOV R11, 0x1f ;  /* 0x0000001f000b7802 */ /* 0x000fe20000000f00 */
[----:B------:R-:W-:-:S07]  /*2c200*/  IMAD.MOV.U32 R15, RZ, RZ, -0x1 ;  /* 0xffffffffff0f7424 */ /* 0x000fce00078e00ff */
[----:B012---:R-:W-:Y:S05]  /*2c210*/  WARPSYNC.COLLECTIVE R15, `(.L_x_965) ;  /* 0x000000000f087348 */ /* 0x007fea0003c00000 */
[----:B------:R3:W4:Y:S02]  /*2c220*/  SHFL.IDX P6, R14, R13, R12, R11 ;  /* 0x0000000c0d0e7389 */ /* 0x00072400000c000b */
[----:B01234-:R-:W-:Y:S01]  /*2c230*/  ENDCOLLECTIVE ;  /* 0x000000000000791b */ /* 0x01ffe20003800000 */
.L_x_965:
[----:B------:R-:W-:Y:S05]  /*2c240*/  BSYNC B0 ;  /* 0x0000000000007941 */ /* 0x000fea0003800000 */
.L_x_964:
[----:B------:R-:W-:Y:S05]  /*2c250*/  BRA `(.L_x_790) ;  /* 0xffffffac00ec7947 */ /* 0x000fea000383ffff */
.L_x_795:
[----:B0-----:R0:W1:Y:S02]  /*2c260*/  SYNCS.PHASECHK.TRANS64.TRYWAIT P0, [R5+URZ+0x38820], R0 ;  /* 0x03882000050075a7 */ /* 0x001064000800017f */
[----:B-1----:R-:W-:Y:S05]  /*2c270*/  @!P0 NANOSLEEP.SYNCS 0x989680 ;  /* 0x009896800000895d */ /* 0x002fea0003900000 */
[----:B------:R-:W1:Y:S02]  /*2c280*/  @!P0 SYNCS.PHASECHK.TRANS64 P0, [R5+URZ+0x38820], R0 ;  /* 0x03882000050085a7 */ /* 0x000e64000800007f */
[----:B-1----:R-:W-:Y:S05]  /*2c290*/  @!P0 BRA `(.L_x_795) ;  /* 0xfffffffc00f08947 */ /* 0x002fea000383ffff */
[----:B------:R-:W-:Y:S05]  /*2c2a0*/  BRA `(.L_x_966) ;  /* 0xffffffb000d87947 */ /* 0x000fea000383ffff */
.L_x_796:
[----:B------:R-:W1:Y:S01]  /*2c2b0*/  S2R R2, SR_TID.X ;  /* 0x0000000000027919 */ /* 0x000e620000002100 */
[----:B------:R-:W-:Y:S01]  /*2c2c0*/  BSSY B0, `(.L_x_967) ;  /* 0x000000a000007945 */ /* 0x000fe20003800000 */
[----:B------:R-:W-:Y:S01]  /*2c2d0*/  IMAD.MOV.U32 R12, RZ, RZ, RZ ;  /* 0x000000ffff0c7224 */ /* 0x000fe200078e00ff */
[----:B------:R-:W-:Y:S01]  /*2c2e0*/  MOV R11, 0x1f ;  /* 0x0000001f000b7802 */ /* 0x000fe20000000f00 */
[----:B------:R-:W-:Y:S01]  /*2c2f0*/  IMAD.MOV.U32 R15, RZ, RZ, -0x1 ;  /* 0xffffffffff0f7424 */ /* 0x000fe200078e00ff */
[----:B-1----:R-:W-:-:S04]  /*2c300*/  SHF.R.U32.HI R2, RZ, 0x5, R2 ;  /* 0x00000005ff027819 */ /* 0x002fc80000011602 */
[----:B------:R-:W-:-:S04]  /*2c310*/  LOP3.LUT R2, R2, 0x3, RZ, 0xc0, !PT ;  /* 0x0000000302027812 */ /* 0x000fc800078ec0ff */
[----:B------:R-:W-:-:S07]  /*2c320*/  MOV R13, R2 ;  /* 0x00000002000d7202 */ /* 0x000fce0000000f00 */
[----:B0-2---:R-:W-:Y:S05]  /*2c330*/  WARPSYNC.COLLECTIVE R15, `(.L_x_968) ;  /* 0x000000000f087348 */ /* 0x005fea0003c00000 */
[----:B------:R1:W3:Y:S02]  /*2c340*/  SHFL.IDX P6, R14, R13, R12, R11 ;  /* 0x0000000c0d0e7389 */ /* 0x0002e400000c000b */
[----:B0123--:R-:W-:Y:S01]  /*2c350*/  ENDCOLLECTIVE ;  /* 0x000000000000791b */ /* 0x00ffe20003800000 */
.L_x_968:
[----:B------:R-:W-:Y:S05]  /*2c360*/  BSYNC B0 ;  /* 0x0000000000007941 */ /* 0x000fea0003800000 */
.L_x_967:
[----:B------:R-:W-:Y:S05]  /*2c370*/  BRA `(.L_x_969) ;  /* 0xffffffb000c07947 */ /* 0x000fea000383ffff */
.L_x_797:
[----:B------:R-:W-:Y:S01]  /*2c380*/  BSSY B0, `(.L_x_970) ;  /* 0x0000006000007945 */ /* 0x000fe20003800000 */
[----:B------:R-:W-:-:S07]  /*2c390*/  MOV R15, 0xffffffff ;  /* 0xffffffff000f7802 */ /* 0x000fce0000000f00 */
[----:B0-2---:R-:W-:Y:S05]  /*2c3a0*/  WARPSYNC.COLLECTIVE R15, `(.L_x_971) ;  /* 0x000000000f0c7348 */ /* 0x005fea0003c00000 */
[----:B------:R-:W-:Y:S02]  /*2c3b0*/  ELECT P6, UR62, PT ;  /* 0x00000000003e782f */ /* 0x000fe400038c0000 */
[----:B------:R-:W-:Y:S01]  /*2c3c0*/  MOV R14, UR62 ;  /* 0x0000003e000e7c02 */ /* 0x000fe20008000f00 */
[----:B0-2---:R-:W-:Y:S10]  /*2c3d0*/  ENDCOLLECTIVE ;  /* 0x000000000000791b */ /* 0x005ff40003800000 */
.L_x_971:
[----:B------:R-:W-:Y:S05]  /*2c3e0*/  BSYNC B0 ;  /* 0x0000000000007941 */ /* 0x000fea0003800000 */
.L_x_970:
[----:B------:R-:W-:Y:S05]  /*2c3f0*/  BRA `(.L_x_972) ;  /* 0xffffffb000b47947 */ /* 0x000fea000383ffff */
.L_x_799:
[----:B0-----:R0:W1:Y:S02]  /*2c400*/  SYNCS.PHASECHK.TRANS64.TRYWAIT P1, [R3+URZ+0x38840], R2 ;  /* 0x03884002030075a7 */ /* 0x001064000802017f */
[----:B-1----:R-:W-:Y:S05]  /*2c410*/  @!P1 NANOSLEEP.SYNCS 0x989680 ;  /* 0x009896800000995d */ /* 0x002fea0003900000 */
[----:B------:R-:W1:Y:S02]  /*2c420*/  @!P1 SYNCS.PHASECHK.TRANS64 P1, [R3+URZ+0x38840], R2 ;  /* 0x03884002030095a7 */ /* 0x000e64000802007f */
[----:B-1----:R-:W-:Y:S05]  /*2c430*/  @!P1 BRA `(.L_x_799) ;  /* 0xfffffffc00f09947 */ /* 0x002fea000383ffff */
[----:B------:R-:W-:Y:S05]  /*2c440*/  BRA `(.L_x_973) ;  /* 0xffffffb000d47947 */ /* 0x000fea000383ffff */
.L_x_801:
[----:B-1----:R1:W3:Y:S02]  /*2c450*/  SYNCS.PHASECHK.TRANS64.TRYWAIT P1, [R27+URZ+0x38840], R0 ;  /* 0x038840001b0075a7 */ /* 0x0022e4000802017f */
[----:B---3--:R-:W-:Y:S05]  /*2c460*/  @!P1 NANOSLEEP.SYNCS 0x989680 ;  /* 0x009896800000995d */ /* 0x008fea0003900000 */
[----:B------:R-:W3:Y:S02]  /*2c470*/  @!P1 SYNCS.PHASECHK.TRANS64 P1, [R27+URZ+0x38840], R0 ;  /* 0x038840001b0095a7 */ /* 0x000ee4000802007f */
[----:B---3--:R-:W-:Y:S05]  /*2c480*/  @!P1 BRA `(.L_x_801) ;  /* 0xfffffffc00f09947 */ /* 0x008fea000383ffff */
[----:B------:R-:W-:Y:S05]  /*2c490*/  BRA `(.L_x_974) ;  /* 0xffffffb000e07947 */ /* 0x000fea000383ffff */
.L_x_803:
[----:B---3--:R3:W4:Y:S02]  /*2c4a0*/  SYNCS.PHASECHK.TRANS64.TRYWAIT P1, [R3+URZ+0x38860], R2 ;  /* 0x03886002030075a7 */ /* 0x008724000802017f */
[----:B----4-:R-:W-:Y:S05]  /*2c4b0*/  @!P1 NANOSLEEP.SYNCS 0x989680 ;  /* 0x009896800000995d */ /* 0x010fea0003900000 */
[----:B------:R-:W4:Y:S02]  /*2c4c0*/  @!P1 SYNCS.PHASECHK.TRANS64 P1, [R3+URZ+0x38860], R2 ;  /* 0x03886002030095a7 */ /* 0x000f24000802007f */
[----:B----4-:R-:W-:Y:S05]  /*2c4d0*/  @!P1 BRA `(.L_x_803) ;  /* 0xfffffffc00f09947 */ /* 0x010fea000383ffff */
[----:B------:R-:W-:Y:S05]  /*2c4e0*/  BRA `(.L_x_975) ;  /* 0xffffffb000dc7947 */ /* 0x000fea000383ffff */
.L_x_976:
        /* <DEDUP_REMOVED lines=9> */
.L_x_15840:


//--------------------- .text._ZN7cutlass13device_kernelIN5flash11enable_sm90INS1_16FlashAttnFwdSm90INS1_25CollectiveMainloopFwdSm90ILi2EN4cute5tupleIJNS5_1CILi1EEES8_S8_EEENS6_IJNS7_ILi128EEENS7_ILi64EEENS7_ILi256EEEEEELi256ENS_6half_tEfNS_4arch4Sm90ELb0ELb1ELb1ELb0ELb1ELb0ELb0ELb1ELb1ELb1ELb0ELb0EEENS1_21CollectiveEpilogueFwdINS6_IJSA_SC_SB_EEES9_SE_SG_Li256ELb0ELb1ELb0ELb0EEENS1_30DynamicPersistentTileSchedulerILi256ELi128ELb0ELb1ELb1EEEEEEEEEvNT_6ParamsE --------------------------
	.section	.text._ZN7cutlass13device_kernelIN5flash11enable_sm90INS1_16FlashAttnFwdSm90INS1_25CollectiveMainloopFwdSm90ILi2EN4cute5tupleIJNS5_1CILi1EEES8_S8_EEENS6_IJNS7_ILi128EEENS7_ILi64EEENS7_ILi256EEEEEELi256ENS_6half_tEfNS_4arch4Sm90ELb0ELb1ELb1ELb0ELb1ELb0ELb0ELb1ELb1ELb1ELb0ELb0EEENS1_21CollectiveEpilogueFwdINS6_IJSA_SC_SB_EEES9_SE_SG_Li256ELb0ELb1ELb0ELb0EEENS1_30DynamicPersistentTileSchedulerILi256ELi128ELb0ELb1ELb1EEEEEEEEEvNT_6ParamsE,"ax",@progbits
	.align	128
.text._ZN7cutlass13device_kernelIN5flash11enable_sm90INS1_16FlashAttnFwdSm90INS1_25CollectiveMainloopFwdSm90ILi2EN4cute5tupleIJNS5_1CILi1EEES8_S8_EEENS6_IJNS7_ILi128EEENS7_ILi64EEENS7_ILi256EEEEEELi256ENS_6half_tEfNS_4arch4Sm90ELb0ELb1ELb1ELb0ELb1ELb0ELb0ELb1ELb1ELb1ELb0ELb0EEENS1_21CollectiveEpilogueFwdINS6_IJSA_SC_SB_EEES9_SE_SG_Li256ELb0ELb1ELb0ELb0EEENS1_30DynamicPersistentTileSchedulerILi256ELi128ELb0ELb1ELb1EEEEEEEEEvNT_6ParamsE:
        .type           _ZN7cutlass13device_kernelIN5flash11enable_sm90INS1_16FlashAttnFwdSm90INS1_25CollectiveMainloopFwdSm90ILi2EN4cute5tupleIJNS5_1CILi1EEES8_S8_EEENS6_IJNS7_ILi128EEENS7_ILi64EEENS7_ILi256EEEEEELi256ENS_6half_tEfNS_4arch4Sm90ELb0ELb1ELb1ELb0ELb1ELb0ELb0ELb1ELb1ELb1ELb0ELb0EEENS1_21CollectiveEpilogueFwdINS6_IJSA_SC_SB_EEES9_SE_SG_Li256ELb0ELb1ELb0ELb0EEENS1_30DynamicPersistentTileSchedulerILi256ELi128ELb0ELb1ELb1EEEEEEEEEvNT_6ParamsE,@function
        .size           _ZN7cutlass13device_kernelIN5flash11enable_sm90INS1_16FlashAttnFwdSm90INS1_25CollectiveMainloopFwdSm90ILi2EN4cute5tupleIJNS5_1CILi1EEES8_S8_EEENS6_IJNS7_ILi128EEENS7_ILi64EEENS7_ILi256EEEEEELi256ENS_6half_tEfNS_4arch4Sm90ELb0ELb1ELb1ELb0ELb1ELb0ELb0ELb1ELb1ELb1ELb0ELb0EEENS1_21CollectiveEpilogueFwdINS6_IJSA_SC_SB_EEES9_SE_SG_Li256ELb0ELb1ELb0ELb0EEENS1_30DynamicPersistentTileSchedulerILi256ELi128ELb0ELb1ELb1EEEEEEEEEvNT_6ParamsE,(.L_x_15841 - _ZN7cutlass13device_kernelIN5flash11enable_sm90INS1_16FlashAttnFwdSm90INS1_25CollectiveMainloopFwdSm90ILi2EN4cute5tupleIJNS5_1CILi1EEES8_S8_EEENS6_IJNS7_ILi128EEENS7_ILi64EEENS7_ILi256EEEEEELi256ENS_6half_tEfNS_4arch4Sm90ELb0ELb1ELb1ELb0ELb1ELb0ELb0ELb1ELb1ELb1ELb0ELb0EEENS1_21CollectiveEpilogueFwdINS6_IJSA_SC_SB_EEES9_SE_SG_Li256ELb0ELb1ELb0ELb0EEENS1_30DynamicPersistentTileSchedulerILi256ELi128ELb0ELb1ELb1EEEEEEEEEvNT_6ParamsE)
        .other          _ZN7cutlass13device_kernelIN5flash11enable_sm90INS1_16FlashAttnFwdSm90INS1_25CollectiveMainloopFwdSm90ILi2EN4cute5tupleIJNS5_1CILi1EEES8_S8_EEENS6_IJNS7_ILi128EEENS7_ILi64EEENS7_ILi256EEEEEELi256ENS_6half_tEfNS_4arch4Sm90ELb0ELb1ELb1ELb0ELb1ELb0ELb0ELb1ELb1ELb1ELb0ELb0EEENS1_21CollectiveEpilogueFwdINS6_IJSA_SC_SB_EEES9_SE_SG_Li256ELb0ELb1ELb0ELb0EEENS1_30DynamicPersistentTileSchedulerILi256ELi128ELb0ELb1ELb1EEEEEEEEEvNT_6ParamsE,@"STO_CUDA_ENTRY STV_DEFAULT"
_ZN7cutlass13device_kernelIN5flash11enable_sm90INS1_16FlashAttnFwdSm90INS1_25CollectiveMainloopFwdSm90ILi2EN4cute5tupleIJNS5_1CILi1EEES8_S8_EEENS6_IJNS7_ILi128EEENS7_ILi64EEENS7_ILi256EEEEEELi256ENS_6half_tEfNS_4arch4Sm90ELb0ELb1ELb1ELb0ELb1ELb0ELb0ELb1ELb1ELb1ELb0ELb0EEENS1_21CollectiveEpilogueFwdINS6_IJSA_SC_SB_EEES9_SE_SG_Li256ELb0ELb1ELb0ELb0EEENS1_30DynamicPersistentTileSchedulerILi256ELi128ELb0ELb1ELb1EEEEEEEEEvNT_6ParamsE:
        /* <DEDUP_REMOVED lines=45> */
.L_x_977:
        /* <DEDUP_REMOVED lines=22> */
.L_x_978:
        /* <DEDUP_REMOVED lines=18> */
.L_x_979:
        /* <DEDUP_REMOVED lines=22> */
.L_x_980:
        /* <DEDUP_REMOVED lines=23> */
.L_x_981:
        /* <DEDUP_REMOVED lines=10> */
.L_x_983:
[----:B------:R-:W-:-:S08]  /*08c0*/  NOP ;  /* 0x0000000000007918 */ /* 0x000fd00000000000 */
[----:B------:R-:W1:Y:S02]  /*08d0*/  USETMAXREG.TRY_ALLOC.CTAPOOL UP0, 0xe8 ;  /* 0x000000e8000079c8 */ /* 0x000e640008000600 */
[----:B-1----:R-:W-:-:S13]  /*08e0*/  PLOP3.LUT P0, PT, PT, PT, UP0, 0x80, 0x0 ;  /* 0x000000000000781c */ /* 0x002fda0003f0f008 */
[----:B------:R-:W-:Y:S05]  /*08f0*/  @!P0 BRA `(.L_x_983) ;  /* 0xfffffffc00f08947 */ /* 0x000fea000383ffff */
[----:B------:R-:W1:Y:S08]  /*0900*/  S2UR UR4, SR_CTAID.X ;  /* 0x00000000000479c3 */ /* 0x000e700000002500 */
[----:B------:R-:W-:Y:S08]  /*0910*/  BAR.ARV 0x4, 0x180 ;  /* 0x0106000000007b1d */ /* 0x000ff00000002000 */
[----:B------:R-:W1:Y:S08]  /*0920*/  LDC R0, c[0x0][0xc38] ;  /* 0x00030e00ff007b82 */ /* 0x000e700000000800 */
[----:B------:R-:W-:Y:S06]  /*0930*/  BAR.ARV 0x8, 0x180 ;  /* 0x0206000000007b1d */ /* 0x000fec0000002000 */
[----:B-1----:R-:W-:-:S13]  /*0940*/  ISETP.LE.AND P0, PT, R0, UR4, PT ;  /* 0x0000000400007c0c */ /* 0x002fda000bf03270 */
[----:B------:R-:W-:Y:S05]  /*0950*/  @P0 EXIT ;  /* 0x000000000000094d */ /* 0x000fea0003800000 */
[----:B0-----:R-:W2:Y:S01]  /*0960*/  LDL R2, [R1+0x4] ;  /* 0x0000040001027983 */ /* 0x001ea20000100800 */
[----:B------:R-:W-:Y:S01]  /*0970*/  VIADD R219, R5, 0xffffff80 ;  /* 0xffffff8005db7836 */ /* 0x000fe20000000000 */
[----:B------:R-:W-:Y:S01]  /*0980*/  UMOV UR39, URZ ;  /* 0x0000003f00277c82 */ /* 0x000fe20008000000 */
[----:B------:R-:W-:-:S03]  /*0990*/  UMOV UR38, URZ ;  /* 0x0000003f00267c82 */ /* 0x000fc60008000000 */
[----:B------:R-:W-:-:S04]  /*09a0*/  SHF.R.S32.HI R0, RZ, 0x1f, R219 ;  /* 0x0000001fff007819 */ /* 0x000fc800000114db */
[CC--:B------:R-:W-:Y:S02]  /*09b0*/  LEA.HI R3, R0.reuse, R219.reuse, RZ, 0x4 ;  /* 0x000000db00037211 */ /* 0x0c0fe400078f20ff */
[CC--:B------:R-:W-:Y:S02]  /*09c0*/  LEA.HI R4, R0.reuse, R219.reuse, RZ, 0x5 ;  /* 0x000000db00047211 */ /* 0x0c0fe400078f28ff */
[----:B------:R-:W-:Y:S02]  /*09d0*/  SHF.R.S32.HI R6, RZ, 0x4, R3 ;  /* 0x00000004ff067819 */ /* 0x000fe40000011403 */
[----:B------:R-:W-:Y:S01]  /*09e0*/  LEA.HI R11, R0, R219, RZ, 0x2 ;  /* 0x000000db000b7211 */ /* 0x000fe200078f10ff */
[----:B------:R-:W-:Y:S01]  /*09f0*/  IMAD.SHL.U32 R5, R4, 0x20, RZ ;  /* 0x0000002004057824 */ /* 0x000fe200078e00ff */
[C---:B------:R-:W-:Y:S02]  /*0a00*/  LOP3.LUT R4, R3.reuse, 0x3fffff0, RZ, 0xc0, !PT ;  /* 0x03fffff003047812 */ /* 0x040fe400078ec0ff */
[----:B------:R-:W-:-:S02]  /*0a10*/  LEA.HI R3, R3, R6, RZ, 0x1 ;  /* 0x0000000603037211 */ /* 0x000fc400078f08ff */
[----:B------:R-:W-:Y:S01]  /*0a20*/  LOP3.LUT R5, R5, 0xfffffc00, RZ, 0xc0, !PT ;  /* 0xfffffc0005057812 */ /* 0x000fe200078ec0ff */
[----:B------:R-:W-:Y:S01]  /*0a30*/  IMAD.IADD R4, R219, 0x1, -R4 ;  /* 0x00000001db047824 */ /* 0x000fe200078e0a04 */
[----:B------:R-:W-:-:S04]  /*0a40*/  LOP3.LUT R3, R3, 0x1ffffffe, RZ, 0xc0, !PT ;  /* 0x1ffffffe03037812 */ /* 0x000fc800078ec0ff */
[----:B------:R-:W-:Y:S01]  /*0a50*/  LEA R4, R4, R5, 0x6 ;  /* 0x0000000504047211 */ /* 0x000fe200078e30ff */
[----:B------:R-:W-:Y:S01]  /*0a60*/  IMAD.IADD R3, R6, 0x1, -R3 ;  /* 0x0000000106037824 */ /* 0x000fe200078e0a03 */
[----:B------:R-:W-:-:S03]  /*0a70*/  LOP3.LUT R6, R11, 0xfffffffc, RZ, 0xc0, !PT ;  /* 0xfffffffc0b067812 */ /* 0x000fc600078ec0ff */
[----:B------:R-:W-:Y:S02]  /*0a80*/  IMAD R213, R3, 0x8, R4 ;  /* 0x0000000803d57824 */ /* 0x000fe400078e0204 */
[----:B------:R-:W-:Y:S01]  /*0a90*/  IMAD.IADD R5, R219, 0x1, -R6 ;  /* 0x00000001db057824 */ /* 0x000fe200078e0a06 */
[----:B--2---:R-:W-:Y:S02]  /*0aa0*/  R2UR UR5, R2 ;  /* 0x00000000020572ca */ /* 0x004fe400000e0000 */
[CC--:B------:R-:W-:Y:S02]  /*0ab0*/  LEA.HI R2, R0.reuse, R219.reuse, RZ, 0x7 ;  /* 0x000000db00027211 */ /* 0x0c0fe400078f38ff */
[----:B------:R-:W-:Y:S02]  /*0ac0*/  LEA.HI R0, R0, R219, RZ, 0x3 ;  /* 0x000000db00007211 */ /* 0x000fe400078f18ff */
[----:B------:R-:W-:Y:S02]  /*0ad0*/  LOP3.LUT R210, R2, 0xffffff80, RZ, 0xc0, !PT ;  /* 0xffffff8002d27812 */ /* 0x000fe400078ec0ff */
[----:B------:R-:W-:-:S02]  /*0ae0*/  SHF.R.S32.HI R211, RZ, 0x7, R2 ;  /* 0x00000007ffd37819 */ /* 0x000fc40000011402 */
[----:B------:R-:W-:Y:S01]  /*0af0*/  SHF.R.S32.HI R208, RZ, 0x3, R0 ;  /* 0x00000003ffd07819 */ /* 0x000fe20000011400 */
[----:B------:R-:W-:Y:S01]  /*0b00*/  IMAD.IADD R210, R219, 0x1, -R210 ;  /* 0x00000001dbd27824 */ /* 0x000fe200078e0ad2 */
[----:B------:R-:W-:Y:S01]  /*0b10*/  LEA.HI R2, R2, R211, RZ, 0x1 ;  /* 0x000000d302027211 */ /* 0x000fe200078f08ff */
[----:B------:R-:W-:-:S03]  /*0b20*/  ULOP3.LUT UR6, UR5, 0x1, URZ, 0xfc, !UPT ;  /* 0x0000000105067892 */ /* 0x000fc6000f8efc3f */
[----:B------:R-:W-:Y:S01]  /*0b30*/  SHF.R.S32.HI R7, RZ, 0x1f, R210 ;  /* 0x0000001fff077819 */ /* 0x000fe200000114d2 */
[----:B------:R-:W-:Y:S01]  /*0b40*/  UMOV UR5, URZ ;  /* 0x0000003f00057c82 */ /* 0x000fe20008000000 */
[----:B------:R-:W-:Y:S01]  /*0b50*/  LOP3.LUT R6, R2, 0x3fffffe, RZ, 0xc0, !PT ;  /* 0x03fffffe02067812 */ /* 0x000fe200078ec0ff */
[----:B------:R-:W-:Y:S01]  /*0b60*/  IMAD.U32 R214, RZ, RZ, UR6 ;  /* 0x00000006ffd67e24 */ /* 0x000fe2000f8e00ff */
[CC--:B------:R-:W-:Y:S01]  /*0b70*/  LEA.HI R8, R7.reuse, R210.reuse, RZ, 0x2 ;  /* 0x000000d207087211 */ /* 0x0c0fe200078f10ff */
[----:B------:R-:W-:Y:S01]  /*0b80*/  IMAD.U32 R209, RZ, RZ, UR5 ;  /* 0x00000005ffd17e24 */ /* 0x000fe2000f8e00ff */
[----:B------:R-:W-:Y:S01]  /*0b90*/  LEA.HI R7, R7, R210, RZ, 0x5 ;  /* 0x000000d207077211 */ /* 0x000fe200078f28ff */
[----:B------:R-:W-:Y:S01]  /*0ba0*/  IMAD.IADD R6, R211, 0x1, -R6 ;  /* 0x00000001d3067824 */ /* 0x000fe200078e0a06 */
[--C-:B------:R-:W-:Y:S02]  /*0bb0*/  SHF.R.S32.HI R9, RZ, 0x2, R8.reuse ;  /* 0x00000002ff097819 */ /* 0x100fe40000011408 */
[----:B------:R-:W-:-:S02]  /*0bc0*/  SHF.R.S32.HI R10, RZ, 0x1f, R8 ;  /* 0x0000001fff0a7819 */ /* 0x000fc40000011408 */
[----:B------:R-:W-:Y:S02]  /*0bd0*/  LOP3.LUT R2, R0, 0xfffffff8, RZ, 0xc0, !PT ;  /* 0xfffffff800027812 */ /* 0x000fe400078ec0ff */
[----:B------:R-:W-:Y:S02]  /*0be0*/  LEA.HI R10, R10, R9, RZ, 0x3 ;  /* 0x000000090a0a7211 */ /* 0x000fe400078f18ff */
[----:B------:R-:W-:Y:S02]  /*0bf0*/  SHF.R.S32.HI R7, RZ, 0x5, R7 ;  /* 0x00000005ff077819 */ /* 0x000fe40000011407 */
[----:B------:R-:W-:Y:S02]  /*0c00*/  LOP3.LUT R10, R10, 0xfffffff8, RZ, 0xc0, !PT ;  /* 0xfffffff80a0a7812 */ /* 0x000fe400078ec0ff */
[----:B------:R-:W-:Y:S02]  /*0c10*/  IADD3 R205, R219, -R2, RZ ;  /* 0x80000002dbcd7210 */ /* 0x000fe40007ffe0ff */
[----:B------:R-:W-:Y:S01]  /*0c20*/  LOP3.LUT R19, R8, 0x7ffffffc, RZ, 0xc0, !PT ;  /* 0x7ffffffc08137812 */ /* 0x000fe200078ec0ff */
[----:B------:R-:W-:Y:S01]  /*0c30*/  IMAD.IADD R10, R9, 0x1, -R10 ;  /* 0x00000001090a7824 */ /* 0x000fe200078e0a0a */
[----:B------:R-:W-:Y:S01]  /*0c40*/  LEA.HI R9, R5, R5, RZ, 0x1 ;  /* 0x0000000505097211 */ /* 0x000fe200078f08ff */
[----:B------:R-:W-:-:S02]  /*0c50*/  IMAD.SHL.U32 R23, R205, 0x8, RZ ;  /* 0x00000008cd177824 */ /* 0x000fc400078e00ff */
[----:B------:R-:W-:Y:S01]  /*0c60*/  IMAD R7, R7, 0x10, R10 ;  /* 0x0000001007077824 */ /* 0x000fe200078e020a */
[----:B------:R-:W-:Y:S01]  /*0c70*/  LOP3.LUT R10, R9, 0x1ffffffe, RZ, 0xc0, !PT ;  /* 0x1ffffffe090a7812 */ /* 0x000fe200078ec0ff */
[C---:B------:R-:W-:Y:S01]  /*0c80*/  VIADD R203, R23.reuse, 0x40 ;  /* 0x0000004017cb7836 */ /* 0x040fe20000000000 */
[C---:B------:R-:W-:Y:S01]  /*0c90*/  IADD3 R202, R23.reuse, 0x80, RZ ;  /* 0x0000008017ca7810 */ /* 0x040fe20007ffe0ff */
[----:B------:R-:W-:Y:S01]  /*0ca0*/  VIADD R204, R23, 0xc0 ;  /* 0x000000c017cc7836 */ /* 0x000fe20000000000 */
[----:B------:R-:W-:Y:S01]  /*0cb0*/  SHF.R.S32.HI R218, RZ, 0x1f, R23 ;  /* 0x0000001fffda7819 */ /* 0x000fe20000011417 */
[----:B------:R-:W-:Y:S01]  /*0cc0*/  IMAD.IADD R5, R5, 0x1, -R10 ;  /* 0x0000000105057824 */ /* 0x000fe200078e0a0a */
[----:B------:R-:W-:Y:S01]  /*0cd0*/  SHF.R.S32.HI R217, RZ, 0x1f, R203 ;  /* 0x0000001fffd97819 */ /* 0x000fe200000114cb */
[----:B------:R-:W-:Y:S01]  /*0ce0*/  IMAD R212, R6, 0x40, R7 ;  /* 0x0000004006d47824 */ /* 0x000fe200078e0207 */
[----:B------:R-:W-:Y:S01]  /*0cf0*/  SHF.R.S32.HI R216, RZ, 0x1f, R202 ;  /* 0x0000001fffd87819 */ /* 0x000fe200000114ca */
[----:B------:R-:W-:Y:S01]  /*0d00*/  IMAD.IADD R19, R210, 0x1, -R19 ;  /* 0x00000001d2137824 */ /* 0x000fe200078e0a13 */
[----:B------:R-:W-:Y:S01]  /*0d10*/  SHF.R.S32.HI R215, RZ, 0x1f, R204 ;  /* 0x0000001fffd77819 */ /* 0x000fe200000114cc */
[----:B------:R-:W-:-:S07]  /*0d20*/  IMAD R200, R5, 0x8, R212 ;  /* 0x0000000805c87824 */ /* 0x000fce00078e02d4 */
.L_x_1088:
[----:B------:R-:W-:Y:S01]  /*0d30*/  ULDC UR5, c[0x0][0xc60] ;  /* 0x0003180000057ab9 */ /* 0x000fe20000000800 */
[----:B------:R-:W-:Y:S01]  /*0d40*/  UMOV UR8, UR4 ;  /* 0x0000000400087c82 */ /* 0x000fe20008000000 */
[----:B------:R-:W-:-:S11]  /*0d50*/  UISETP.NE.AND UP0, UPT, UR5, 0x1, UPT ;  /* 0x000000010500788c */ /* 0x000fd6000bf05270 */
[----:B------:R-:W-:Y:S01]  /*0d60*/  @UP0 ULDC UR6, c[0x0][0xc64] ;  /* 0x0003190000060ab9 */ /* 0x000fe20000000800 */
[----:B------:R-:W-:Y:S01]  /*0d70*/  @UP0 ULDC UR9, c[0x0][0xc68] ;  /* 0x00031a0000090ab9 */ /* 0x000fe20000000800 */
[----:B------:R-:W-:-:S04]  /*0d80*/  UIMAD.WIDE.U32 UR6, UR4, UR6, URZ ;  /* 0x00000006040672a5 */ /* 0x000fc8000f8e003f */
[----:B------:R-:W-:-:S03]  /*0d90*/  @UP0 USHF.R.U32.HI UR8, URZ, UR9, UR7 ;  /* 0x000000093f080299 */ /* 0x000fc60008011607 */
[----:B------:R-:W-:Y:S02]  /*0da0*/  ULDC UR6, c[0x0][0xc78] ;  /* 0x00031e0000067ab9 */ /* 0x000fe40000000800 */
[----:B------:R-:W-:Y:S02]  /*0db0*/  UISETP.GE.AND UP0, UPT, UR8, UR6, UPT ;  /* 0x000000060800728c */ /* 0x000fe4000bf06270 */
[----:B------:R-:W-:-:S04]  /*0dc0*/  UIADD3 UR6, -UR8, URZ, URZ ;  /* 0x0000003f08067290 */ /* 0x000fc8000fffe13f */
[----:B------:R-:W-:Y:S01]  /*0dd0*/  PLOP3.LUT P0, PT, PT, PT, UP0, 0x80, 0x0 ;  /* 0x000000000000781c */ /* 0x000fe20003f0f008 */
[----:B------:R-:W-:-:S12]  /*0de0*/  UIMAD UR9, UR5, UR6, UR4 ;  /* 0x00000006050972a4 */ /* 0x000fd8000f8e0204 */
[----:B01234-:R-:W-:Y:S05]  /*0df0*/  @!P0 BRA `(.L_x_984) ;  /* 0x0000000000208947 */ /* 0x01ffea0003800000 */
[----:B------:R-:W-:Y:S01]  /*0e00*/  ULDC UR7, c[0x0][0xc6c] ;  /* 0x00031b0000077ab9 */ /* 0x000fe20000000800 */
[----:B------:R-:W-:Y:S01]  /*0e10*/  UMOV UR6, UR9 ;  /* 0x0000000900067c82 */ /* 0x000fe20008000000 */
[----:B------:R-:W-:-:S11]  /*0e20*/  UISETP.NE.AND UP0, UPT, UR7, 0x1, UPT ;  /* 0x000000010700788c */ /* 0x000fd6000bf05270 */
[----:B------:R-:W-:Y:S02]  /*0e30*/  @UP0 ULDC.64 UR10, c[0x0][0xc70] ;  /* 0x00031c00000a0ab9 */ /* 0x000fe40000000a00 */
[----:B------:R-:W-:-:S04]  /*0e40*/  UIMAD.WIDE.U32 UR4, UR9, UR10, URZ ;  /* 0x0000000a090472a5 */ /* 0x000fc8000f8e003f */
[----:B------:R-:W-:-:S04]  /*0e50*/  @UP0 USHF.R.U32.HI UR6, URZ, UR11, UR5 ;  /* 0x0000000b3f060299 */ /* 0x000fc80008011605 */
[----:B------:R-:W-:Y:S01]  /*0e60*/  UIMAD UR4, UR6, UR7, URZ ;  /* 0x00000007060472a4 */ /* 0x000fe2000f8e023f */
[----:B------:R-:W-:Y:S11]  /*0e70*/  BRA `(.L_x_985) ;  /* 0x00000000001c7947 */ /* 0x000ff60003800000 */
.L_x_984:
[----:B------:R-:W-:Y:S01]  /*0e80*/  ULDC UR7, c[0x0][0xc54] ;  /* 0x0003150000077ab9 */ /* 0x000fe20000000800 */
[----:B------:R-:W-:Y:S01]  /*0e90*/  UMOV UR6, UR9 ;  /* 0x0000000900067c82 */ /* 0x000fe20008000000 */
[----:B------:R-:W-:-:S11]  /*0ea0*/  UISETP.NE.AND UP0, UPT, UR7, 0x1, UPT ;  /* 0x000000010700788c */ /* 0x000fd6000bf05270 */
[----:B------:R-:W-:Y:S02]  /*0eb0*/  @UP0 ULDC.64 UR10, c[0x0][0xc58] ;  /* 0x00031600000a0ab9 */ /* 0x000fe40000000a00 */
[----:B------:R-:W-:-:S04]  /*0ec0*/  UIMAD.WIDE.U32 UR4, UR9, UR10, URZ ;  /* 0x0000000a090472a5 */ /* 0x000fc8000f8e003f */
[----:B------:R-:W-:-:S04]  /*0ed0*/  @UP0 USHF.R.U32.HI UR6, URZ, UR11, UR5 ;  /* 0x0000000b3f060299 */ /* 0x000fc80008011605 */
[----:B------:R-:W-:-:S12]  /*0ee0*/  UIMAD UR4, UR6, UR7, URZ ;  /* 0x00000007060472a4 */ /* 0x000fd8000f8e023f */
.L_x_985:
[----:B------:R-:W-:Y:S01]  /*0ef0*/  ULOP3.LUT UR6, URZ, UR6, URZ, 0x33, !UPT ;  /* 0x000000063f067292 */ /* 0x000fe2000f8e333f */
[----:B------:R-:W-:Y:S01]  /*0f00*/  ULDC UR12, c[0x0][0xc48] ;  /* 0x00031200000c7ab9 */ /* 0x000fe20000000800 */
[----:B------:R-:W-:Y:S01]  /*0f10*/  ULDC UR7, c[0x0][0x448] ;  /* 0x0001120000077ab9 */ /* 0x000fe20000000800 */
[----:B------:R-:W-:Y:S01]  /*0f20*/  ULDC UR5, c[0x0][0xc3c] ;  /* 0x00030f0000057ab9 */ /* 0x000fe20000000800 */
[----:B------:R-:W-:Y:S02]  /*0f30*/  UISETP.NE.AND UP1, UPT, UR12, 0x1, UPT ;  /* 0x000000010c00788c */ /* 0x000fe4000bf25270 */
[----:B------:R-:W-:Y:S02]  /*0f40*/  UISETP.NE.AND UP3, UPT, UR7, 0x1, UPT ;  /* 0x000000010700788c */ /* 0x000fe4000bf65270 */
[----:B------:R-:W-:Y:S01]  /*0f50*/  UIADD3 UR6, UR6, UR5, URZ ;  /* 0x0000000506067290 */ /* 0x000fe2000fffe03f */
[----:B------:R-:W-:Y:S01]  /*0f60*/  ULDC.64 UR10, c[0x0][0x418] ;  /* 0x00010600000a7ab9 */ /* 0x000fe20000000a00 */
[----:B------:R-:W-:-:S02]  /*0f70*/  UIADD3 UR4, UR9, -UR4, URZ ;  /* 0x8000000409047290 */ /* 0x000fc4000fffe03f */
[----:B------:R-:W-:Y:S02]  /*0f80*/  UISETP.NE.U32.AND UP0, UPT, UR10, URZ, UPT ;  /* 0x0000003f0a00728c */ /* 0x000fe4000bf05070 */
[----:B------:R-:W-:Y:S02]  /*0f90*/  USHF.L.U32 UR60, UR6, 0x7, URZ ;  /* 0x00000007063c7899 */ /* 0x000fe4000800063f */
[----:B------:R-:W-:Y:S01]  /*0fa0*/  UP2UR UR7, UPR, URZ, 0x8 ;  /* 0x000000083f077883 */ /* 0x000fe20008000000 */
[----:B------:R-:W-:Y:S01]  /*0fb0*/  ULDC UR14, c[0x0][0xc54] ;  /* 0x00031500000e7ab9 */ /* 0x000fe20000000800 */
[----:B------:R-:W-:Y:S02]  /*0fc0*/  UISETP.NE.AND.EX UP0, UPT, UR11, URZ, UPT, UP0 ;  /* 0x0000003f0b00728c */ /* 0x000fe4000bf05300 */
[----:B------:R-:W-:Y:S02]  /*0fd0*/  UIMAD UR14, UR8, UR14, UR4 ;  /* 0x0000000e080e72a4 */ /* 0x000fe4000f8e0204 */
[----:B------:R-:W-:Y:S01]  /*0fe0*/  IMAD.U32 R22, RZ, RZ, UR7 ;  /* 0x00000007ff167e24 */ /* 0x000fe2000f8e00ff */
[----:B------:R-:W-:Y:S01]  /*0ff0*/  UIADD3 UR10, UR60, 0x7f, URZ ;  /* 0x0000007f3c0a7890 */ /* 0x000fe2000fffe03f */
[----:B------:R-:W-:Y:S01]  /*1000*/  ULDC UR42, c[0x0][0x424] ;  /* 0x00010900002a7ab9 */ /* 0x000fe20000000800 */
[----:B------:R-:W-:Y:S01]  /*1010*/  ULDC UR41, c[0x0][0x288] ;  /* 0x0000a20000297ab9 */ /* 0x000fe20000000800 */
[----:B------:R-:W-:Y:S01]  /*1020*/  ULDC.64 UR4, c[0x0][0x9e0] ;  /* 0x0002780000047ab9 */ /* 0x000fe20000000a00 */
[----:B------:R-:W-:Y:S01]  /*1030*/  @UP1 ULDC UR6, c[0x0][0xc4c] ;  /* 0x0003130000061ab9 */ /* 0x000fe20000000800 */
[----:B------:R-:W-:Y:S01]  /*1040*/  @UP3 ULDC UR8, c[0x0][0x44c] ;  /* 0x0001130000083ab9 */ /* 0x000fe20000000800 */
[----:B------:R-:W-:-:S02]  /*1050*/  UIADD3 UR11, -UR41, 0x1, URZ ;  /* 0x00000001290b7890 */ /* 0x000fc4000fffe13f */
[----:B------:R-:W-:Y:S02]  /*1060*/  UISETP.GE.AND UP2, UPT, UR5, 0x1, UPT ;  /* 0x000000010500788c */ /* 0x000fe4000bf46270 */
[----:B------:R-:W-:Y:S02]  /*1070*/  USEL UR42, UR42, 0x1, UP0 ;  /* 0x000000012a2a7887 */ /* 0x000fe40008000000 */
[----:B------:R-:W-:Y:S02]  /*1080*/  UIMAD.WIDE.U32 UR8, UR10, UR8, URZ ;  /* 0x000000080a0872a5 */ /* 0x000fe4000f8e003f */
[----:B------:R-:W-:Y:S01]  /*1090*/  UIMAD.WIDE.U32 UR6, UR14, UR6, URZ ;  /* 0x000000060e0672a5 */ /* 0x000fe2000f8e003f */
[----:B------:R-:W-:Y:S01]  /*10a0*/  PLOP3.LUT P0, PT, PT, PT, UP2, 0x40, 0x0 ;  /* 0x000000000000781c */ /* 0x000fe20003f0e828 */
[----:B------:R-:W-:Y:S01]  /*10b0*/  ULDC UR13, c[0x0][0x2f0] ;  /* 0x0000bc00000d7ab9 */ /* 0x000fe20000000800 */
[----:B------:R-:W-:Y:S01]  /*10c0*/  @UP1 ULDC UR15, c[0x0][0xc50] ;  /* 0x00031400000f1ab9 */ /* 0x000fe20000000800 */
[----:B------:R-:W-:Y:S01]  /*10d0*/  @UP3 ULDC UR16, c[0x0][0x450] ;  /* 0x0001140000103ab9 */ /* 0x000fe20000000800 */
[----:B------:R-:W-:Y:S01]  /*10e0*/  UMOV UR17, UR14 ;  /* 0x0000000e00117c82 */ /* 0x000fe20008000000 */
[----:B------:R-:W-:-:S02]  /*10f0*/  UIMAD UR11, UR42, UR13, UR11 ;  /* 0x0000000d2a0b72a4 */ /* 0x000fc4000f8e020b */
[----:B------:R-:W-:Y:S02]  /*1100*/  @UP3 USHF.R.U32.HI UR10, URZ, UR16, UR9 ;  /* 0x000000103f0a3299 */ /* 0x000fe40008011609 */
[----:B------:R-:W-:Y:S02]  /*1110*/  @UP1 USHF.R.U32.HI UR17, URZ, UR15, UR7 ;  /* 0x0000000f3f111299 */ /* 0x000fe40008011607 */
[----:B------:R-:W-:Y:S02]  /*1120*/  UIADD3 UR10, UR11, UR10, URZ ;  /* 0x0000000a0b0a7290 */ /* 0x000fe4000fffe03f */
[----:B------:R-:W-:Y:S02]  /*1130*/  UIADD3 UR6, -UR17, URZ, URZ ;  /* 0x0000003f11067290 */ /* 0x000fe4000fffe13f */
[----:B------:R-:W-:Y:S01]  /*1140*/  UIADD3 UR4, UR10, UR4, URZ ;  /* 0x000000040a047290 */ /* 0x000fe2000fffe03f */
[----:B------:R-:W-:Y:S01]  /*1150*/  IMAD.U32 R207, RZ, RZ, UR17 ;  /* 0x00000011ffcf7e24 */ /* 0x000fe2000f8e00ff */
[----:B------:R-:W-:-:S02]  /*1160*/  UIMAD UR6, UR12, UR6, UR14 ;  /* 0x000000060c0672a4 */ /* 0x000fc4000f8e020e */
[----:B------:R-:W-:Y:S02]  /*1170*/  UP2UR UR43, UPR, URZ, 0x4 ;  /* 0x000000043f2b7883 */ /* 0x000fe40008000000 */
[----:B------:R-:W-:Y:S02]  /*1180*/  IMAD.U32 R0, RZ, RZ, UR4 ;  /* 0x00000004ff007e24 */ /* 0x000fe4000f8e00ff */
[----:B------:R-:W-:Y:S01]  /*1190*/  MOV R206, UR6 ;  /* 0x0000000600ce7c02 */ /* 0x000fe20008000f00 */
[----:B------:R-:W-:Y:S07]  /*11a0*/  @P0 BRA `(.L_x_986) ;  /* 0x0000000000400947 */ /* 0x000fee0003800000 */
[----:B------:R-:W-:Y:S01]  /*11b0*/  ISETP.LT.AND P0, PT, RZ, UR10, PT ;  /* 0x0000000aff007c0c */ /* 0x000fe2000bf01270 */
[----:B------:R-:W-:-:S12]  /*11c0*/  UIADD3 UR4, UR10, -0x1, URZ ;  /* 0xffffffff0a047890 */ /* 0x000fd8000fffe03f */
[----:B------:R-:W-:Y:S05]  /*11d0*/  @P0 BRA `(.L_x_987) ;  /* 0x00000000001c0947 */ /* 0x000fea0003800000 */
[----:B------:R-:W-:Y:S02]  /*11e0*/  UISETP.NE.AND UP0, UPT, UR5, 0x1, UPT ;  /* 0x000000010500788c */ /* 0x000fe4000bf05270 */
[----:B------:R-:W-:-:S09]  /*11f0*/  UIADD3 UR4, -UR10, URZ, URZ ;  /* 0x0000003f0a047290 */ /* 0x000fd2000fffe13f */
[----:B------:R-:W-:Y:S02]  /*1200*/  @UP0 ULDC.64 UR8, c[0x0][0x9e8] ;  /* 0x00027a0000080ab9 */ /* 0x000fe40000000a00 */
[----:B------:R-:W-:-:S04]  /*1210*/  UIMAD.WIDE.U32 UR6, UR4, UR8, URZ ;  /* 0x00000008040672a5 */ /* 0x000fc8000f8e003f */
[----:B------:R-:W-:-:S04]  /*1220*/  @UP0 USHF.R.U32.HI UR4, URZ, UR9, UR7 ;  /* 0x000000093f040299 */ /* 0x000fc80008011607 */
[----:B------:R-:W-:Y:S01]  /*1230*/  ULOP3.LUT UR4, URZ, UR4, URZ, 0x33, !UPT ;  /* 0x000000043f047292 */ /* 0x000fe2000f8e333f */
[----:B------:R-:W-:Y:S11]  /*1240*/  BRA `(.L_x_988) ;  /* 0x0000000000107947 */ /* 0x000ff60003800000 */
.L_x_987:
[----:B------:R-:W-:-:S11]  /*1250*/  UISETP.NE.AND UP0, UPT, UR5, 0x1, UPT ;  /* 0x000000010500788c */ /* 0x000fd6000bf05270 */
[----:B------:R-:W-:Y:S02]  /*1260*/  @UP0 ULDC.64 UR8, c[0x0][0x9e8] ;  /* 0x00027a0000080ab9 */ /* 0x000fe40000000a00 */
[----:B------:R-:W-:-:S04]  /*1270*/  UIMAD.WIDE.U32 UR6, UR4, UR8, URZ ;  /* 0x00000008040672a5 */ /* 0x000fc8000f8e003f */
[----:B------:R-:W-:-:S12]  /*1280*/  @UP0 USHF.R.U32.HI UR4, URZ, UR9, UR7 ;  /* 0x000000093f040299 */ /* 0x000fd80008011607 */
.L_x_988:
[----:B------:R-:W-:-:S06]  /*1290*/  UIMAD UR4, UR4, UR5, UR5 ;  /* 0x00000005040472a4 */ /* 0x000fcc000f8e0205 */
[----:B------:R-:W-:-:S07]  /*12a0*/  VIMNMX R0, R0, UR4, PT ;  /* 0x0000000400007c48 */ /* 0x000fce000bfe0100 */
.L_x_986:
[----:B------:R-:W-:Y:S01]  /*12b0*/  R2UR UR4, R22 ;  /* 0x00000000160472ca */ /* 0x000fe200000e0000 */
[----:B------:R-:W-:Y:S01]  /*12c0*/  UMOV UR9, UR60 ;  /* 0x0000003c00097c82 */ /* 0x000fe20008000000 */
[----:B------:R-:W-:Y:S01]  /*12d0*/  VIADD R0, R0, 0x3f ;  /* 0x0000003f00007836 */ /* 0x000fe20000000000 */
[----:B------:R-:W-:Y:S01]  /*12e0*/  UIMAD UR41, UR42, UR13, -UR41 ;  /* 0x0000000d2a2972a4 */ /* 0x000fe2000f8e0a29 */
[----:B------:R-:W-:-:S03]  /*12f0*/  ULDC UR10, c[0x0][0x9dc] ;  /* 0x00027700000a7ab9 */ /* 0x000fc60000000800 */
[----:B------:R-:W-:-:S04]  /*1300*/  SHF.R.S32.HI R3, RZ, 0x1f, R0 ;  /* 0x0000001fff037819 */ /* 0x000fc80000011400 */
[----:B------:R-:W-:Y:S02]  /*1310*/  LEA.HI R3, R3, R0, RZ, 0x6 ;  /* 0x0000000003037211 */ /* 0x000fe400078f30ff */
[----:B------:R-:W-:Y:S02]  /*1320*/  UISETP.NE.AND UP0, UPT, UR4, URZ, UPT ;  /* 0x0000003f0400728c */ /* 0x000fe4000bf05270 */
[----:B------:R-:W-:Y:S01]  /*1330*/  UIMAD UR4, UR42, UR13, 0x3f ;  /* 0x0000003f2a0474a4 */ /* 0x000fe2000f8e020d */
[----:B------:R-:W-:-:S03]  /*1340*/  SHF.R.S32.HI R3, RZ, 0x6, R3 ;  /* 0x00000006ff037819 */ /* 0x000fc60000011403 */
[----:B------:R-:W-:-:S04]  /*1350*/  USHF.R.S32.HI UR8, URZ, 0x1f, UR4 ;  /* 0x0000001f3f087899 */ /* 0x000fc80008011404 */
[----:B------:R-:W-:Y:S01]  /*1360*/  ULEA.HI UR8, UR8, UR4, URZ, 0x6 ;  /* 0x0000000408087291 */ /* 0x000fe2000f8f303f */
[----:B------:R-:W-:Y:S01]  /*1370*/  @UP0 ULDC UR6, c[0x0][0x44c] ;  /* 0x0001130000060ab9 */ /* 0x000fe20000000800 */
[----:B------:R-:W-:Y:S01]  /*1380*/  @UP0 ULDC UR11, c[0x0][0x450] ;  /* 0x00011400000b0ab9 */ /* 0x000fe20000000800 */
[----:B------:R-:W-:Y:S02]  /*1390*/  UIMAD.WIDE.U32 UR6, UR60, UR6, URZ ;  /* 0x000000063c0672a5 */ /* 0x000fe4000f8e003f */
[----:B------:R-:W-:Y:S02]  /*13a0*/  USHF.R.S32.HI UR8, URZ, 0x6, UR8 ;  /* 0x000000063f087899 */ /* 0x000fe40008011408 */
[----:B------:R-:W-:Y:S02]  /*13b0*/  @UP0 USHF.R.U32.HI UR9, URZ, UR11, UR7 ;  /* 0x0000000b3f090299 */ /* 0x000fe40008011607 */
[----:B------:R-:W-:Y:S02]  /*13c0*/  UISETP.GE.AND UP0, UPT, UR5, 0x1, UPT ;  /* 0x000000010500788c */ /* 0x000fe4000bf06270 */
[----:B------:R-:W-:Y:S01]  /*13d0*/  UIADD3 UR4, UR41, UR9, URZ ;  /* 0x0000000929047290 */ /* 0x000fe2000fffe03f */
[----:B------:R-:W-:-:S03]  /*13e0*/  VIMNMX R102, R3, UR8, PT ;  /* 0x0000000803667c48 */ /* 0x000fc6000bfe0100 */
[----:B------:R-:W-:Y:S01]  /*13f0*/  PLOP3.LUT P0, PT, PT, PT, UP0, 0x40, 0x0 ;  /* 0x000000000000781c */ /* 0x000fe20003f0e808 */
[----:B------:R-:W-:-:S12]  /*1400*/  UIADD3 UR9, UR4, -UR10, URZ ;  /* 0x8000000a04097290 */ /* 0x000fd8000fffe03f */
[----:B------:R-:W-:Y:S05]  /*1410*/  @P0 BRA `(.L_x_989) ;  /* 0x0000000000440947 */ /* 0x000fea0003800000 */
[----:B------:R-:W-:-:S06]  /*1420*/  UISETP.GT.AND UP0, UPT, UR4, -0x1, UPT ;  /* 0xffffffff0400788c */ /* 0x000fcc000bf04270 */
[----:B------:R-:W-:-:S13]  /*1430*/  PLOP3.LUT P0, PT, PT, PT, UP0, 0x80, 0x0 ;  /* 0x000000000000781c */ /* 0x000fda0003f0f008 */
[----:B------:R-:W-:Y:S05]  /*1440*/  @P0 BRA `(.L_x_990) ;  /* 0x00000000001c0947 */ /* 0x000fea0003800000 */
[----:B------:R-:W-:Y:S02]  /*1450*/  UISETP.NE.AND UP0, UPT, UR5, 0x1, UPT ;  /* 0x000000010500788c */ /* 0x000fe4000bf05270 */
[----:B------:R-:W-:-:S09]  /*1460*/  ULOP3.LUT UR4, URZ, UR4, URZ, 0x33, !UPT ;  /* 0x000000043f047292 */ /* 0x000fd2000f8e333f */
[----:B------:R-:W-:Y:S02]  /*1470*/  @UP0 ULDC.64 UR10, c[0x0][0x9e8] ;  /* 0x00027a00000a0ab9 */ /* 0x000fe40000000a00 */
[----:B------:R-:W-:-:S04]  /*1480*/  UIMAD.WIDE.U32 UR6, UR4, UR10, URZ ;  /* 0x0000000a040672a5 */ /* 0x000fc8000f8e003f */
[----:B------:R-:W-:-:S04]  /*1490*/  @UP0 USHF.R.U32.HI UR4, URZ, UR11, UR7 ;  /* 0x0000000b3f040299 */ /* 0x000fc80008011607 */
[----:B------:R-:W-:Y:S01]  /*14a0*/  ULOP3.LUT UR4, URZ, UR4, URZ, 0x33, !UPT ;  /* 0x000000043f047292 */ /* 0x000fe2000f8e333f */
[----:B------:R-:W-:Y:S11]  /*14b0*/  BRA `(.L_x_991) ;  /* 0x0000000000107947 */ /* 0x000ff60003800000 */
.L_x_990:
[----:B------:R-:W-:-:S11]  /*14c0*/  UISETP.NE.AND UP0, UPT, UR5, 0x1, UPT ;  /* 0x000000010500788c */ /* 0x000fd6000bf05270 */
[----:B------:R-:W-:Y:S02]  /*14d0*/  @UP0 ULDC.64 UR10, c[0x0][0x9e8] ;  /* 0x00027a00000a0ab9 */ /* 0x000fe40000000a00 */
[----:B------:R-:W-:-:S04]  /*14e0*/  UIMAD.WIDE.U32 UR6, UR4, UR10, URZ ;  /* 0x0000000a040672a5 */ /* 0x000fc8000f8e003f */
[----:B------:R-:W-:-:S12]  /*14f0*/  @UP0 USHF.R.U32.HI UR4, URZ, UR11, UR7 ;  /* 0x0000000b3f040299 */ /* 0x000fd80008011607 */
.L_x_991:
[----:B------:R-:W-:-:S04]  /*1500*/  UIMAD UR4, UR4, UR5, URZ ;  /* 0x00000005040472a4 */ /* 0x000fc8000f8e023f */
[----:B------:R-:W-:-:S04]  /*1510*/  UISETP.LT.AND UP0, UPT, UR9, UR4, UPT ;  /* 0x000000040900728c */ /* 0x000fc8000bf01270 */
[----:B------:R-:W-:-:S12]  /*1520*/  USEL UR9, UR9, UR4, !UP0 ;  /* 0x0000000409097287 */ /* 0x000fd8000c000000 */
.L_x_989:
[----:B------:R-:W-:Y:S01]  /*1530*/  USHF.R.S32.HI UR4, URZ, 0x1f, UR9 ;  /* 0x0000001f3f047899 */ /* 0x000fe20008011409 */
[----:B------:R-:W-:Y:S02]  /*1540*/  PLOP3.LUT P0, PT, PT, PT, PT, 0x80, 0x0 ;  /* 0x000000000000781c */ /* 0x000fe40003f0f070 */
[----:B------:R-:W-:Y:S01]  /*1550*/  CS2R R2, SRZ ;  /* 0x0000000000027805 */ /* 0x000fe2000001ff00 */
[----:B------:R-:W-:Y:S01]  /*1560*/  IMAD.MOV.U32 R0, RZ, RZ, RZ ;  /* 0x000000ffff007224 */ /* 0x000fe200078e00ff */
[----:B------:R-:W-:Y:S01]  /*1570*/  ULEA.HI UR4, UR4, UR9, URZ, 0x6 ;  /* 0x0000000904047291 */ /* 0x000fe2000f8f303f */
[----:B------:R-:W-:Y:S02]  /*1580*/  CS2R R166, SRZ ;  /* 0x0000000000a67805 */ /* 0x000fe4000001ff00 */
[----:B------:R-:W-:Y:S02]  /*1590*/  CS2R R164, SRZ ;  /* 0x0000000000a47805 */ /* 0x000fe4000001ff00 */
[----:B------:R-:W-:Y:S01]  /*15a0*/  CS2R R148, SRZ ;  /* 0x0000000000947805 */ /* 0x000fe2000001ff00 */
[----:B------:R-:W-:Y:S01]  /*15b0*/  USHF.R.S32.HI UR4, URZ, 0x6, UR4 ;  /* 0x000000063f047899 */ /* 0x000fe20008011404 */
[----:B------:R-:W-:-:S02]  /*15c0*/  CS2R R162, SRZ ;  /* 0x0000000000a27805 */ /* 0x000fc4000001ff00 */
[----:B------:R-:W-:Y:S02]  /*15d0*/  CS2R R144, SRZ ;  /* 0x0000000000907805 */ /* 0x000fe4000001ff00 */
[----:B------:R-:W-:Y:S01]  /*15e0*/  CS2R R128, SRZ ;  /* 0x0000000000807805 */ /* 0x000fe2000001ff00 */
[----:B------:R-:W-:Y:S01]  /*15f0*/  UISETP.LT.AND UP0, UPT, URZ, UR4, UPT ;  /* 0x000000043f00728c */ /* 0x000fe2000bf01270 */
[----:B------:R-:W-:Y:S02]  /*1600*/  CS2R R140, SRZ ;  /* 0x00000000008c7805 */ /* 0x000fe4000001ff00 */
[----:B------:R-:W-:Y:S02]  /*1610*/  CS2R R100, SRZ ;  /* 0x0000000000647805 */ /* 0x000fe4000001ff00 */
[----:B------:R-:W-:Y:S01]  /*1620*/  CS2R R96, SRZ ;  /* 0x0000000000607805 */ /* 0x000fe2000001ff00 */
[----:B------:R-:W-:Y:S01]  /*1630*/  USEL UR5, URZ, UR4, !UP0 ;  /* 0x000000043f057287 */ /* 0x000fe2000c000000 */
[----:B------:R-:W-:-:S02]  /*1640*/  CS2R R136, SRZ ;  /* 0x0000000000887805 */ /* 0x000fc4000001ff00 */
[----:B------:R-:W-:Y:S02]  /*1650*/  CS2R R92, SRZ ;  /* 0x00000000005c7805 */ /* 0x000fe4000001ff00 */
[----:B------:R-:W-:Y:S02]  /*1660*/  CS2R R88, SRZ ;  /* 0x0000000000587805 */ /* 0x000fe4000001ff00 */
[----:B------:R-:W-:Y:S02]  /*1670*/  CS2R R132, SRZ ;  /* 0x0000000000847805 */ /* 0x000fe4000001ff00 */
[----:B------:R-:W-:Y:S02]  /*1680*/  CS2R R84, SRZ ;  /* 0x0000000000547805 */ /* 0x000fe4000001ff00 */
[----:B------:R-:W-:Y:S01]  /*1690*/  ISETP.GT.AND P1, PT, R102, UR5, PT ;  /* 0x0000000566007c0c */ /* 0x000fe2000bf24270 */
        /* <DEDUP_REMOVED lines=51> */
[----:B------:R-:W-:Y:S06]  /*19d0*/  @!P1 BRA `(.L_x_992) ;  /* 0x000000c0006c9947 */ /* 0x000fec0003800000 */
        /* <DEDUP_REMOVED lines=31> */
.L_x_993:
[----:B------:R-:W-:Y:S02]  /*1bd0*/  R2UR UR6, R209 ;  /* 0x00000000d10672ca */ /* 0x000fe400000e0000 */
[----:B------:R-:W-:-:S11]  /*1be0*/  R2UR UR5, R214 ;  /* 0x00000000d60572ca */ /* 0x000fd600000e0000 */
[----:B------:R-:W-:Y:S02]  /*1bf0*/  ULEA.HI UR4, UR6, UR6, URZ, 0x1 ;  /* 0x0000000606047291 */ /* 0x000fe4000f8f083f */
[----:B------:R-:W-:Y:S02]  /*1c00*/  IMAD.U32 R2, RZ, RZ, UR5 ;  /* 0x00000005ff027e24 */ /* 0x000fe4000f8e00ff */
[----:B------:R-:W-:-:S03]  /*1c10*/  ULOP3.LUT UR4, UR4, 0xfffffffe, URZ, 0xc0, !UPT ;  /* 0xfffffffe04047892 */ /* 0x000fc6000f8ec03f */
[----:B------:R-:W-:Y:S01]  /*1c20*/  ISETP.NE.AND P0, PT, R2, 0x3, PT ;  /* 0x000000030200780c */ /* 0x000fe20003f05270 */
[----:B------:R-:W-:-:S06]  /*1c30*/  UIADD3 UR4, UR6, -UR4, URZ ;  /* 0x8000000406047290 */ /* 0x000fcc000fffe03f */
[----:B------:R-:W-:-:S04]  /*1c40*/  MOV R0, UR4 ;  /* 0x0000000400007c02 */ /* 0x000fc80008000f00 */
[----:B------:R-:W-:-:S04]  /*1c50*/  SHF.L.U32 R0, R0, 0x1f, RZ ;  /* 0x0000001f00007819 */ /* 0x000fc800000006ff */
[----:B------:R-:W0:Y:S02]  /*1c60*/  SYNCS.PHASECHK.TRANS64.TRYWAIT P1, [UR40+0x30800], R0 ;  /* 0x03080000ff0075a7 */ /* 0x000e240008020168 */
[----:B0-----:R-:W-:Y:S05]  /*1c70*/  @!P1 BRA `(.L_x_994) ;  /* 0x0000012c00509947 */ /* 0x001fea0003800000 */
.L_x_1158:
[----:B------:R-:W-:Y:S05]  /*1c80*/  @!P0 BRA `(.L_x_995) ;  /* 0x0000000000048947 */ /* 0x000fea0003800000 */
[----:B------:R-:W-:Y:S01]  /*1c90*/  BPT.TRAP 0x1 ;  /* 0x000000040000795c */ /* 0x000fe20000300000 */
.L_x_995:
[----:B0-----:R-:W-:Y:S02]  /*1ca0*/  IMAD.U32 R3, RZ, RZ, UR38 ;  /* 0x00000026ff037e24 */ /* 0x001fe4000f8e00ff */
[----:B------:R-:W-:-:S03]  /*1cb0*/  IMAD.U32 R0, RZ, RZ, UR39 ;  /* 0x00000027ff007e24 */ /* 0x000fc6000f8e00ff */
[----:B------:R-:W-:Y:S02]  /*1cc0*/  LEA R3, R3, UR40, 0x3 ;  /* 0x0000002803037c11 */ /* 0x000fe4000f8e18ff */
[----:B------:R-:W-:-:S04]  /*1cd0*/  SHF.L.U32 R0, R0, 0x1f, RZ ;  /* 0x0000001f00007819 */ /* 0x000fc800000006ff */
[----:B------:R0:W1:Y:S01]  /*1ce0*/  SYNCS.PHASECHK.TRANS64.TRYWAIT P1, [R3+URZ+0x30830], R0 ;  /* 0x03083000030075a7 */ /* 0x000062000802017f */
[----:B------:R-:W-:Y:S05]  /*1cf0*/  @!P0 BRA `(.L_x_996) ;  /* 0x0000000000048947 */ /* 0x000fea0003800000 */
[----:B------:R-:W-:Y:S01]  /*1d00*/  BPT.TRAP 0x1 ;  /* 0x000000040000795c */ /* 0x000fe20000300000 */
.L_x_996:
[----:B-1----:R-:W-:Y:S05]  /*1d10*/  @P1 BRA `(.L_x_997) ;  /* 0x0000000000081947 */ /* 0x002fea0003800000 */
[----:B------:R-:W1:Y:S02]  /*1d20*/  SYNCS.PHASECHK.TRANS64.TRYWAIT P1, [R3+URZ+0x30830], R0 ;  /* 0x03083000030075a7 */ /* 0x000e64000802017f */
[----:B-1----:R-:W-:Y:S05]  /*1d30*/  @!P1 BRA `(.L_x_998) ;  /* 0x0000012c00389947 */ /* 0x002fea0003800000 */
.L_x_997:
[----:B------:R-:W-:Y:S05]  /*1d40*/  WARPSYNC.ALL ;  /* 0x0000000000007948 */ /* 0x000fea0003800000 */
[----:B------:R-:W-:Y:S01]  /*1d50*/  UIADD3 UR4, UR40, 0x20400, URZ ;  /* 0x0002040028047890 */ /* 0x000fe2000fffe03f */
[----:B------:R-:W-:Y:S01]  /*1d60*/  WARPGROUP.ARRIVE ;  /* 0x00000000000079c5 */ /* 0x000fe20000000000 */
[----:B------:R-:W-:Y:S01]  /*1d70*/  UMOV UR9, 0x40000040 ;  /* 0x4000004000097882 */ /* 0x000fe20000000000 */
[----:B------:R-:W-:Y:S01]  /*1d80*/  UMOV UR11, 0x40000040 ;  /* 0x40000040000b7882 */ /* 0x000fe20000000000 */
[----:B------:R-:W-:Y:S01]  /*1d90*/  USHF.R.U32.HI UR4, URZ, 0x4, UR4 ;  /* 0x000000043f047899 */ /* 0x000fe20008011604 */
[----:B------:R-:W-:Y:S01]  /*1da0*/  IMAD.U32 R17, RZ, RZ, UR9 ;  /* 0x00000009ff117e24 */ /* 0x000fe2000f8e00ff */
[----:B------:R-:W-:Y:S01]  /*1db0*/  UMOV UR57, 0x40000040 ;  /* 0x4000004000397882 */ /* 0x000fe20000000000 */
[----:B------:R-:W-:Y:S01]  /*1dc0*/  UMOV UR59, 0x40000040 ;  /* 0x40000040003b7882 */ /* 0x000fe20000000000 */
[----:B------:R-:W-:Y:S01]  /*1dd0*/  ULOP3.LUT UR4, UR4, 0x3fff, URZ, 0xc0, !UPT ;  /* 0x00003fff04047892 */ /* 0x000fe2000f8ec03f */
[----:B------:R-:W-:Y:S01]  /*1de0*/  UMOV UR53, 0x40000040 ;  /* 0x4000004000357882 */ /* 0x000fe20000000000 */
[----:B------:R-:W-:-:S02]  /*1df0*/  UMOV UR55, 0x40000040 ;  /* 0x4000004000377882 */ /* 0x000fc40000000000 */
[----:B------:R-:W-:Y:S02]  /*1e00*/  ULOP3.LUT UR61, UR4, 0x10000, URZ, 0xfc, !UPT ;  /* 0x00010000043d7892 */ /* 0x000fe4000f8efc3f */
[----:B------:R-:W-:Y:S02]  /*1e10*/  ULOP3.LUT UR4, UR44, 0x10000, URZ, 0xfc, !UPT ;  /* 0x000100002c047892 */ /* 0x000fe4000f8efc3f */
[----:B------:R-:W-:Y:S02]  /*1e20*/  ULEA UR5, UR38, UR61, 0xb ;  /* 0x0000003d26057291 */ /* 0x000fe4000f8e583f */
[----:B------:R-:W-:Y:S02]  /*1e30*/  UIADD3 UR6, UR4, 0x2, URZ ;  /* 0x0000000204067890 */ /* 0x000fe4000fffe03f */
[----:B------:R-:W-:Y:S01]  /*1e40*/  UIADD3 UR7, UR5, 0x2, URZ ;  /* 0x0000000205077890 */ /* 0x000fe2000fffe03f */
[----:B------:R-:W-:Y:S02]  /*1e50*/  UMOV UR8, UR4 ;  /* 0x0000000400087c82 */ /* 0x000fe40008000000 */
[----:B------:R-:W-:Y:S01]  /*1e60*/  UMOV UR10, UR5 ;  /* 0x00000005000a7c82 */ /* 0x000fe20008000000 */
[----:B------:R-:W-:Y:S01]  /*1e70*/  IMAD.U32 R16, RZ, RZ, UR8 ;  /* 0x00000008ff107e24 */ /* 0x000fe2000f8e00ff */
[----:B------:R-:W-:Y:S01]  /*1e80*/  HGMMA.64x64x16.F32 R24, gdesc[UR8], RZ, !UPT, gsb0 ;  /* 0x00e00000081879f0 */ /* 0x000fe2000c0008ff */
[----:B------:R-:W-:Y:S01]  /*1e90*/  UMOV UR8, UR6 ;  /* 0x0000000600087c82 */ /* 0x000fe20008000000 */
[----:B------:R-:W-:Y:S01]  /*1ea0*/  UMOV UR9, 0x40000040 ;  /* 0x4000004000097882 */ /* 0x000fe20000000000 */
[----:B------:R-:W-:Y:S01]  /*1eb0*/  UMOV UR10, UR7 ;  /* 0x00000007000a7c82 */ /* 0x000fe20008000000 */
[----:B------:R-:W-:Y:S01]  /*1ec0*/  UMOV UR11, 0x40000040 ;  /* 0x40000040000b7882 */ /* 0x000fe20000000000 */
[----:B------:R-:W-:Y:S01]  /*1ed0*/  UIADD3 UR6, UR4, 0x4, URZ ;  /* 0x0000000404067890 */ /* 0x000fe2000fffe03f */
[----:B------:R-:W-:Y:S01]  /*1ee0*/  IMAD.U32 R14, RZ, RZ, UR8 ;  /* 0x00000008ff0e7e24 */ /* 0x000fe2000f8e00ff */
[----:B------:R-:W-:Y:S01]  /*1ef0*/  UIADD3 UR7, UR5, 0x4, URZ ;  /* 0x0000000405077890 */ /* 0x000fe2000fffe03f */
[----:B------:R-:W-:Y:S01]  /*1f00*/  MOV R15, UR9 ;  /* 0x00000009000f7c02 */ /* 0x000fe20008000f00 */
[----:B------:R-:W-:-:S02]  /*1f10*/  UIADD3 UR56, UR4, 0x404, URZ ;  /* 0x0000040404387890 */ /* 0x000fc4000fffe03f */
[----:B------:R-:W-:Y:S02]  /*1f20*/  UIADD3 UR58, UR5, 0x204, URZ ;  /* 0x00000204053a7890 */ /* 0x000fe4000fffe03f */
[----:B------:R-:W-:Y:S02]  /*1f30*/  UIADD3 UR52, UR4, 0x406, URZ ;  /* 0x0000040604347890 */ /* 0x000fe4000fffe03f */
[----:B------:R-:W-:Y:S02]  /*1f40*/  UIADD3 UR54, UR5, 0x206, URZ ;  /* 0x0000020605367890 */ /* 0x000fe4000fffe03f */
[----:B------:R-:W-:Y:S02]  /*1f50*/  UIADD3 UR12, UR4, 0x802, URZ ;  /* 0x00000802040c7890 */ /* 0x000fe4000fffe03f */
[----:B------:R-:W-:Y:S01]  /*1f60*/  UIADD3 UR14, UR5, 0x402, URZ ;  /* 0x00000402050e7890 */ /* 0x000fe2000fffe03f */
[----:B------:R-:W-:Y:S01]  /*1f70*/  UMOV UR13, 0x40000040 ;  /* 0x40000040000d7882 */ /* 0x000fe20000000000 */
[----:B------:R-:W-:Y:S01]  /*1f80*/  UMOV UR15, 0x40000040 ;  /* 0x40000040000f7882 */ /* 0x000fe20000000000 */
[----:B------:R-:W-:-:S02]  /*1f90*/  UIADD3 UR16, UR4, 0x804, URZ ;  /* 0x0000080404107890 */ /* 0x000fc4000fffe03f */
[----:B------:R-:W-:Y:S01]  /*1fa0*/  UIADD3 UR18, UR5, 0x404, URZ ;  /* 0x0000040405127890 */ /* 0x000fe2000fffe03f */
[----:B------:R-:W-:Y:S01]  /*1fb0*/  UMOV UR17, 0x40000040 ;  /* 0x4000004000117882 */ /* 0x000fe20000000000 */
[----:B------:R-:W-:Y:S01]  /*1fc0*/  UMOV UR19, 0x40000040 ;  /* 0x4000004000137882 */ /* 0x000fe20000000000 */
[----:B------:R-:W-:Y:S02]  /*1fd0*/  UIADD3 UR20, UR4, 0x806, URZ ;  /* 0x0000080604147890 */ /* 0x000fe4000fffe03f */
[----:B------:R-:W-:Y:S01]  /*1fe0*/  UIADD3 UR22, UR5, 0x406, URZ ;  /* 0x0000040605167890 */ /* 0x000fe2000fffe03f */
[----:B------:R-:W-:Y:S01]  /*1ff0*/  UMOV UR21, 0x40000040 ;  /* 0x4000004000157882 */ /* 0x000fe20000000000 */
[----:B------:R-:W-:Y:S01]  /*2000*/  UMOV UR23, 0x40000040 ;  /* 0x4000004000177882 */ /* 0x000fe20000000000 */
        /* <DEDUP_REMOVED lines=16> */
[----:B------:R-:W-:-:S02]  /*2110*/  WARPGROUP.DEPBAR.LE gsb0, 0x0 ;  /* 0x00008000000079c5 */ /* 0x000fc40000010000 */
[----:B------:R-:W-:-:S06]  /*2120*/  WARPGROUP.ARRIVE ;  /* 0x00000000000079c5 */ /* 0x000fcc0000000000 */
[----:B------:R-:W-:Y:S01]  /*2130*/  HGMMA.64x64x16.F32 R24, gdesc[UR8], R24, gsb0 ;  /* 0x00e00000081879f0 */ /* 0x000fe20008000818 */
[----:B------:R-:W-:Y:S01]  /*2140*/  UMOV UR8, UR6 ;  /* 0x0000000600087c82 */ /* 0x000fe20008000000 */
[----:B------:R-:W-:Y:S01]  /*2150*/  UMOV UR9, 0x40000040 ;  /* 0x4000004000097882 */ /* 0x000fe20000000000 */
[----:B------:R-:W-:Y:S01]  /*2160*/  UMOV UR10, UR7 ;  /* 0x00000007000a7c82 */ /* 0x000fe20008000000 */
[----:B------:R-:W-:Y:S01]  /*2170*/  UMOV UR11, 0x40000040 ;  /* 0x40000040000b7882 */ /* 0x000fe20000000000 */
[----:B------:R-:W-:Y:S01]  /*2180*/  UIADD3 UR6, UR4, 0x6, URZ ;  /* 0x0000000604067890 */ /* 0x000fe2000fffe03f */
[----:B------:R-:W-:Y:S01]  /*2190*/  IMAD.U32 R12, RZ, RZ, UR8 ;  /* 0x00000008ff0c7e24 */ /* 0x000fe2000f8e00ff */
[----:B------:R-:W-:Y:S01]  /*21a0*/  UIADD3 UR7, UR5, 0x6, URZ ;  /* 0x0000000605077890 */ /* 0x000fe2000fffe03f */
[----:B------:R-:W-:Y:S01]  /*21b0*/  IMAD.U32 R13, RZ, RZ, UR9 ;  /* 0x00000009ff0d7e24 */ /* 0x000fe2000f8e00ff */
[----:B------:R-:W-:Y:S02]  /*21c0*/  WARPGROUP.DEPBAR.LE gsb0, 0x0 ;  /* 0x00008000000079c5 */ /* 0x000fe40000010000 */
        /* <DEDUP_REMOVED lines=28> */
[----:B------:R-:W-:Y:S01]  /*2390*/  MOV R6, UR8 ;  /* 0x0000000800067c02 */ /* 0x000fe20008000f00 */
[----:B------:R-:W-:Y:S01]  /*23a0*/  IMAD.U32 R7, RZ, RZ, UR9 ;  /* 0x00000009ff077e24 */ /* 0x000fe2000f8e00ff */
[----:B------:R-:W-:Y:S02]  /*23b0*/  WARPGROUP.DEPBAR.LE gsb0, 0x0 ;  /* 0x00008000000079c5 */ /* 0x000fe40000010000 */
[----:B------:R-:W-:-:S06]  /*23c0*/  WARPGROUP.ARRIVE ;  /* 0x00000000000079c5 */ /* 0x000fcc0000000000 */
[----:B------:R-:W-:Y:S01]  /*23d0*/  HGMMA.64x64x16.F32 R24, gdesc[UR8], R24, gsb0 ;  /* 0x00e00000081879f0 */ /* 0x000fe20008000818 */
[----:B------:R-:W-:Y:S02]  /*23e0*/  UIADD3 UR8, UR4, 0x800, URZ ;  /* 0x0000080004087890 */ /* 0x000fe4000fffe03f */
[----:B------:R-:W-:Y:S01]  /*23f0*/  UIADD3 UR10, UR5, 0x400, URZ ;  /* 0x00000400050a7890 */ /* 0x000fe2000fffe03f */
[----:B------:R-:W-:Y:S01]  /*2400*/  UMOV UR9, 0x40000040 ;  /* 0x4000004000097882 */ /* 0x000fe20000000000 */
[----:B------:R-:W-:Y:S01]  /*2410*/  UMOV UR11, 0x40000040 ;  /* 0x40000040000b7882 */ /* 0x000fe20000000000 */
[----:B------:R-:W-:Y:S02]  /*2420*/  WARPGROUP.DEPBAR.LE gsb0, 0x0 ;  /* 0x00008000000079c5 */ /* 0x000fe40000010000 */
[----:B------:R-:W-:-:S06]  /*2430*/  WARPGROUP.ARRIVE ;  /* 0x00000000000079c5 */ /* 0x000fcc0000000000 */
[----:B------:R-:W-:Y:S03]  /*2440*/  HGMMA.64x64x16.F32 R24, gdesc[UR56], R24, gsb0 ;  /* 0x00e00000381879f0 */ /* 0x000fe60008000818 */
        /* <DEDUP_REMOVED lines=28> */
[----:B------:R-:W-:Y:S05]  /*2610*/  @!P0 BRA `(.L_x_999) ;  /* 0x0000000000048947 */ /* 0x000fea0003800000 */
[----:B------:R-:W-:Y:S01]  /*2620*/  BPT.TRAP 0x1 ;  /* 0x000000040000795c */ /* 0x000fe20000300000 */
.L_x_999:
[----:B------:R-:W-:Y:S01]  /*2630*/  R2UR UR4, R22 ;  /* 0x00000000160472ca */ /* 0x000fe200000e0000 */
[----:B------:R-:W2:Y:S01]  /*2640*/  S2UR UR10, SR_CgaCtaId ;  /* 0x00000000000a79c3 */ /* 0x000ea20000008800 */
[----:B01----:R-:W-:Y:S01]  /*2650*/  VIADD R0, R200, UR60 ;  /* 0x0000003cc8007c36 */ /* 0x003fe20008000000 */
[----:B------:R-:W-:Y:S01]  /*2660*/  ULDC UR5, c[0x0][0x9d8] ;  /* 0x0002760000057ab9 */ /* 0x000fe20000000800 */
[----:B------:R-:W-:Y:S02]  /*2670*/  IMAD.MOV.U32 R5, RZ, RZ, -0x40 ;  /* 0xffffffc0ff057424 */ /* 0x000fe400078e00ff */
[----:B------:R-:W-:Y:S01]  /*2680*/  FMUL.FTZ R31, R31, UR5 ;  /* 0x000000051f1f7c20 */ /* 0x000fe20008410000 */
[----:B------:R-:W-:Y:S01]  /*2690*/  IMAD.MOV.U32 R2, RZ, RZ, R0 ;  /* 0x000000ffff027224 */ /* 0x000fe200078e0000 */
[----:B------:R-:W-:Y:S01]  /*26a0*/  UISETP.NE.AND UP0, UPT, UR43, URZ, UPT ;  /* 0x0000003f2b00728c */ /* 0x000fe2000bf05270 */
[----:B------:R-:W-:Y:S01]  /*26b0*/  FMUL.FTZ R24, R24, UR5 ;  /* 0x0000000518187c20 */ /* 0x000fe20008410000 */
[----:B------:R-:W0:Y:S01]  /*26c0*/  LDC R154, c[0x0][0x2f0] ;  /* 0x0000bc00ff9a7b82 */ /* 0x000e220000000800 */
[----:B------:R1:W3:Y:S01]  /*26d0*/  MUFU.TANH R20, R31 ;  /* 0x0000001f00147308 */ /* 0x0002e20000002400 */
[----:B------:R-:W-:Y:S01]  /*26e0*/  FMUL.FTZ R25, R25, UR5 ;  /* 0x0000000519197c20 */ /* 0x000fe20008410000 */
[----:B------:R-:W-:Y:S01]  /*26f0*/  FMUL.FTZ R27, R27, UR5 ;  /* 0x000000051b1b7c20 */ /* 0x000fe20008410000 */
[----:B------:R-:W-:Y:S01]  /*2700*/  UISETP.NE.AND UP1, UPT, UR4, URZ, UPT ;  /* 0x0000003f0400728c */ /* 0x000fe2000bf25270 */
[----:B------:R-:W-:Y:S01]  /*2710*/  R2UR UR4, R3 ;  /* 0x00000000030472ca */ /* 0x000fe200000e0000 */
[----:B------:R-:W-:Y:S01]  /*2720*/  FMUL.FTZ R28, R28, UR5 ;  /* 0x000000051c1c7c20 */ /* 0x000fe20008410000 */
[----:B------:R-:W-:Y:S01]  /*2730*/  FMUL.FTZ R29, R29, UR5 ;  /* 0x000000051d1d7c20 */ /* 0x000fe20008410000 */
[----:B------:R-:W4:Y:S01]  /*2740*/  LDC R153, c[0x0][0x288] ;  /* 0x0000a200ff997b82 */ /* 0x000f220000000800 */
[----:B------:R-:W-:Y:S01]  /*2750*/  FMUL.FTZ R32, R32, UR5 ;  /* 0x0000000520207c20 */ /* 0x000fe20008410000 */
[----:B------:R-:W-:Y:S01]  /*2760*/  PLOP3.LUT P1, PT, PT, PT, UP1, 0x80, 0x0 ;  /* 0x000000000000781c */ /* 0x000fe20003f2f018 */
[----:B-1----:R-:W-:Y:S01]  /*2770*/  IMAD R31, R102, R5, 0x40 ;  /* 0x00000040661f7424 */ /* 0x002fe200078e0205 */
[----:B------:R-:W-:Y:S01]  /*2780*/  PLOP3.LUT P2, PT, PT, PT, UP1, 0x80, 0x0 ;  /* 0x000000000000781c */ /* 0x000fe20003f4f018 */
[----:B------:R-:W-:Y:S01]  /*2790*/  FMUL.FTZ R33, R33, UR5 ;  /* 0x0000000521217c20 */ /* 0x000fe20008410000 */
[----:B------:R-:W-:Y:S01]  /*27a0*/  FMUL.FTZ R35, R35, UR5 ;  /* 0x0000000523237c20 */ /* 0x000fe20008410000 */
[----:B------:R-:W-:Y:S01]  /*27b0*/  @UP1 ULDC UR6, c[0x0][0x44c] ;  /* 0x0001130000061ab9 */ /* 0x000fe20000000800 */
[----:B------:R-:W-:Y:S01]  /*27c0*/  @UP1 ULDC UR7, c[0x0][0x450] ;  /* 0x0001140000071ab9 */ /* 0x000fe20000000800 */
[----:B------:R-:W-:Y:S01]  /*27d0*/  FMUL.FTZ R36, R36, UR5 ;  /* 0x0000000524247c20 */ /* 0x000fe20008410000 */
[----:B------:R-:W-:Y:S01]  /*27e0*/  UIADD3 UR4, UR4, 0x30840, URZ ;  /* 0x0003084004047890 */ /* 0x000fe2000fffe03f */
[----:B------:R-:W-:Y:S01]  /*27f0*/  FMUL.FTZ R37, R37, UR5 ;  /* 0x0000000525257c20 */ /* 0x000fe20008410000 */
[----:B------:R-:W-:Y:S01]  /*2800*/  FMUL.FTZ R38, R38, UR5 ;  /* 0x0000000526267c20 */ /* 0x000fe20008410000 */
[----:B------:R-:W-:Y:S01]  /*2810*/  FMUL.FTZ R40, R40, UR5 ;  /* 0x0000000528287c20 */ /* 0x000fe20008410000 */
[----:B--2---:R-:W-:Y:S01]  /*2820*/  UPRMT UR4, UR10, 0x654, UR4 ;  /* 0x000006540a047896 */ /* 0x004fe20008000004 */
[----:B------:R-:W-:-:S04]  /*2830*/  @P1 IMAD.HI.U32 R3, R0, UR6, RZ ;  /* 0x0000000600031c27 */ /* 0x000fc8000f8e00ff */
[----:B------:R-:W-:Y:S01]  /*2840*/  FMUL.FTZ R41, R41, UR5 ;  /* 0x0000000529297c20 */ /* 0x000fe20008410000 */
[----:B------:R-:W-:Y:S01]  /*2850*/  FMUL.FTZ R42, R42, UR5 ;  /* 0x000000052a2a7c20 */ /* 0x000fe20008410000 */
[----:B------:R-:W-:Y:S01]  /*2860*/  FMUL.FTZ R43, R43, UR5 ;  /* 0x000000052b2b7c20 */ /* 0x000fe20008410000 */
[----:B------:R-:W-:Y:S01]  /*2870*/  VIADD R0, R31, 0x1 ;  /* 0x000000011f007836 */ /* 0x000fe20000000000 */
[----:B------:R-:W-:Y:S01]  /*2880*/  @P2 SHF.R.U32.HI R2, RZ, UR7, R3 ;  /* 0x00000007ff022c19 */ /* 0x000fe20008011603 */
[----:B------:R-:W-:Y:S01]  /*2890*/  FMUL.FTZ R44, R44, UR5 ;  /* 0x000000052c2c7c20 */ /* 0x000fe20008410000 */
[----:B------:R-:W-:Y:S01]  /*28a0*/  FMUL.FTZ R45, R45, UR5 ;  /* 0x000000052d2d7c20 */ /* 0x000fe20008410000 */
[----:B------:R-:W-:Y:S01]  /*28b0*/  FMUL.FTZ R46, R46, UR5 ;  /* 0x000000052e2e7c20 */ /* 0x000fe20008410000 */
[----:B------:R-:W-:Y:S01]  /*28c0*/  FMUL.FTZ R47, R47, UR5 ;  /* 0x000000052f2f7c20 */ /* 0x000fe20008410000 */
[----:B------:R-:W1:Y:S01]  /*28d0*/  SHFL.IDX PT, R5, R2, RZ, 0x1c1f ;  /* 0x001c1fff02057589 */ /* 0x000e6200000e0000 */
[----:B------:R-:W-:Y:S01]  /*28e0*/  FMUL.FTZ R48, R48, UR5 ;  /* 0x0000000530307c20 */ /* 0x000fe20008410000 */
[----:B------:R-:W-:Y:S01]  /*28f0*/  FMUL.FTZ R49, R49, UR5 ;  /* 0x0000000531317c20 */ /* 0x000fe20008410000 */
[----:B------:R-:W-:Y:S01]  /*2900*/  FMUL.FTZ R50, R50, UR5 ;  /* 0x0000000532327c20 */ /* 0x000fe20008410000 */
[----:B------:R-:W-:Y:S01]  /*2910*/  FMUL.FTZ R51, R51, UR5 ;  /* 0x0000000533337c20 */ /* 0x000fe20008410000 */
[----:B------:R-:W-:Y:S01]  /*2920*/  FMUL.FTZ R52, R52, UR5 ;  /* 0x0000000534347c20 */ /* 0x000fe20008410000 */
[----:B------:R-:W-:Y:S01]  /*2930*/  FMUL.FTZ R53, R53, UR5 ;  /* 0x0000000535357c20 */ /* 0x000fe20008410000 */
[----:B------:R-:W-:Y:S01]  /*2940*/  FMUL.FTZ R54, R54, UR5 ;  /* 0x0000000536367c20 */ /* 0x000fe20008410000 */
[----:B------:R-:W-:Y:S01]  /*2950*/  FMUL.FTZ R55, R55, UR5 ;  /* 0x0000000537377c20 */ /* 0x000fe20008410000 */
[----:B------:R-:W-:Y:S01]  /*2960*/  IMAD R3, R19, -0x2, R0 ;  /* 0xfffffffe13037824 */ /* 0x000fe200078e0200 */
[----:B------:R-:W-:Y:S01]  /*2970*/  PLOP3.LUT P1, PT, PT, PT, UP0, 0x40, 0x0 ;  /* 0x000000000000781c */ /* 0x000fe20003f2e808 */
[----:B------:R-:W2:Y:S01]  /*2980*/  MUFU.TANH R24, R24 ;  /* 0x0000001800187308 */ /* 0x000ea20000002400 */
[----:B------:R-:W-:Y:S01]  /*2990*/  ULDC UR7, c[0x0][0x9dc] ;  /* 0x0002770000077ab9 */ /* 0x000fe20000000800 */
[----:B0-----:R-:W-:-:S02]  /*29a0*/  IMAD R4, R154, UR42, R3 ;  /* 0x0000002a9a047c24 */ /* 0x001fc4000f8e0203 */
[----:B------:R-:W-:Y:S01]  /*29b0*/  FMUL.FTZ R26, R26, UR5 ;  /* 0x000000051a1a7c20 */ /* 0x000fe20008410000 */
[----:B------:R-:W-:Y:S01]  /*29c0*/  SYNCS.ARRIVE.TRANS64.RED.A1T0 RZ, [UR4], RZ ;  /* 0x000000ffffff79a7 */ /* 0x000fe20008100404 */
[----:B------:R-:W-:Y:S01]  /*29d0*/  FMUL.FTZ R34, R34, UR5 ;  /* 0x0000000522227c20 */ /* 0x000fe20008410000 */
[----:B------:R-:W-:Y:S01]  /*29e0*/  ULOP3.LUT UR4, URZ, UR7, URZ, 0x33, !UPT ;  /* 0x000000073f047292 */ /* 0x000fe2000f8e333f */
[----:B------:R-:W-:Y:S01]  /*29f0*/  FMUL.FTZ R39, R39, UR5 ;  /* 0x0000000527277c20 */ /* 0x000fe20008410000 */
[----:B------:R-:W0:Y:S01]  /*2a00*/  MUFU.TANH R25, R25 ;  /* 0x0000001900197308 */ /* 0x000e220000002400 */
[----:B------:R-:W-:Y:S01]  /*2a10*/  IMAD R0, R154, UR42, R31 ;  /* 0x0000002a9a007c24 */ /* 0x000fe2000f8e021f */
[----:B------:R-:W-:Y:S01]  /*2a20*/  ULDC UR6, c[0x0][0x9e0] ;  /* 0x0002780000067ab9 */ /* 0x000fe20000000800 */
[----:B----4-:R-:W-:Y:S02]  /*2a30*/  IMAD.IADD R4, R4, 0x1, -R153 ;  /* 0x0000000104047824 */ /* 0x010fe400078e0a99 */
[----:B------:R-:W-:-:S02]  /*2a40*/  FMUL.FTZ R30, R30, UR5 ;  /* 0x000000051e1e7c20 */ /* 0x000fc40008410000 */
[----:B------:R-:W-:Y:S01]  /*2a50*/  VIADD R57, R4, UR4 ;  /* 0x0000000404397c36 */ /* 0x000fe20008000000 */
[----:B------:R-:W4:Y:S03]  /*2a60*/  MUFU.TANH R27, R27 ;  /* 0x0000001b001b7308 */ /* 0x000f260000002400 */
[----:B-1----:R-:W-:-:S05]  /*2a70*/  IMAD.IADD R3, R57, 0x1, R5 ;  /* 0x0000000139037824 */ /* 0x002fca00078e0205 */
[----:B------:R-:W1:Y:S08]  /*2a80*/  MUFU.TANH R28, R28 ;  /* 0x0000001c001c7308 */ /* 0x000e700000002400 */
[----:B------:R-:W0:Y:S08]  /*2a90*/  MUFU.TANH R29, R29 ;  /* 0x0000001d001d7308 */ /* 0x000e300000002400 */
        /* <DEDUP_REMOVED lines=23> */
[----:B------:R5:W0:Y:S08]  /*2c10*/  MUFU.TANH R21, R34 ;  /* 0x0000002200157308 */ /* 0x000a300000002400 */
[----:B------:R3:W0:Y:S01]  /*2c20*/  MUFU.TANH R26, R39 ;  /* 0x00000027001a7308 */ /* 0x0006220000002400 */
[----:B-----5:R-:W-:-:S07]  /*2c30*/  IMAD R34, R19, -0x2, R0 ;  /* 0xfffffffe13227824 */ /* 0x020fce00078e0200 */
[----:B------:R5:W0:Y:S01]  /*2c40*/  MUFU.TANH R18, R30 ;  /* 0x0000001e00127308 */ /* 0x000a220000002400 */
[----:B---3--:R-:W-:-:S04]  /*2c50*/  IADD3 R39, R4, UR6, RZ ;  /* 0x0000000604277c10 */ /* 0x008fc8000fffe0ff */
[----:B------:R-:W-:Y:S02]  /*2c60*/  VIADDMNMX R0, R5, R39, R34, PT ;  /* 0x0000002705007246 */ /* 0x000fe40003800122 */
[----:B-----5:R-:W-:Y:S01]  /*2c70*/  LEA R30, R102, 0xffffffc0, 0x6 ;  /* 0xffffffc0661e7811 */ /* 0x020fe200078e30ff */
[----:B-12-4-:R-:W-:Y:S06]  /*2c80*/  @P1 BRA `(.L_x_1000) ;  /* 0x0000000000641947 */ /* 0x016fec0003800000 */
[----:B------:R-:W-:Y:S01]  /*2c90*/  IMAD R4, R154, UR42, R5 ;  /* 0x0000002a9a047c24 */ /* 0x000fe2000f8e0205 */
[----:B------:R-:W-:Y:S03]  /*2ca0*/  BSSY B0, `(.L_x_1001) ;  /* 0x0000013000007945 */ /* 0x000fe60003800000 */
[----:B------:R-:W-:-:S05]  /*2cb0*/  IMAD.IADD R5, R4, 0x1, -R153 ;  /* 0x0000000104057824 */ /* 0x000fca00078e0a99 */
[----:B------:R-:W-:-:S13]  /*2cc0*/  ISETP.GT.AND P1, PT, R5, -0x1, PT ;  /* 0xffffffff0500780c */ /* 0x000fda0003f24270 */
[----:B------:R-:W-:Y:S05]  /*2cd0*/  @P1 BRA `(.L_x_1002) ;  /* 0x0000000000241947 */ /* 0x000fea0003800000 */
[----:B------:R-:W-:Y:S01]  /*2ce0*/  ULDC UR4, c[0x0][0x9e4] ;  /* 0x0002790000047ab9 */ /* 0x000fe20000000800 */
[----:B------:R-:W-:Y:S01]  /*2cf0*/  LOP3.LUT R5, RZ, R5, RZ, 0x33, !PT ;  /* 0x00000005ff057212 */ /* 0x000fe200078e33ff */
[----:B------:R-:W-:-:S05]  /*2d00*/  IMAD.U32 R59, RZ, RZ, UR4 ;  /* 0x00000004ff3b7e24 */ /* 0x000fca000f8e00ff */
[----:B------:R-:W-:-:S13]  /*2d10*/  ISETP.NE.AND P1, PT, R59, 0x1, PT ;  /* 0x000000013b00780c */ /* 0x000fda0003f25270 */
[----:B------:R-:W1:Y:S02]  /*2d20*/  @P1 LDC.64 R60, c[0x0][0x9e8] ;  /* 0x00027a00ff3c1b82 */ /* 0x000e640000000a00 */
[----:B-1----:R-:W-:-:S05]  /*2d30*/  @P1 IMAD.HI.U32 R4, R5, R60, RZ ;  /* 0x0000003c05041227 */ /* 0x002fca00078e00ff */
[----:B------:R-:W-:-:S04]  /*2d40*/  @P1 SHF.R.U32.HI R5, RZ, R61, R4 ;  /* 0x0000003dff051219 */ /* 0x000fc80000011604 */
[----:B------:R-:W-:Y:S01]  /*2d50*/  LOP3.LUT R5, RZ, R5, RZ, 0x33, !PT ;  /* 0x00000005ff057212 */ /* 0x000fe200078e33ff */
[----:B------:R-:W-:Y:S06]  /*2d60*/  BRA `(.L_x_1003) ;  /* 0x0000000000187947 */ /* 0x000fec0003800000 */
.L_x_1002:
[----:B------:R-:W-:Y:S02]  /*2d70*/  ULDC UR4, c[0x0][0x9e4] ;  /* 0x0002790000047ab9 */ /* 0x000fe40000000800 */
[----:B------:R-:W-:-:S05]  /*2d80*/  IMAD.U32 R59, RZ, RZ, UR4 ;  /* 0x00000004ff3b7e24 */ /* 0x000fca000f8e00ff */
[----:B------:R-:W-:-:S13]  /*2d90*/  ISETP.NE.AND P1, PT, R59, 0x1, PT ;  /* 0x000000013b00780c */ /* 0x000fda0003f25270 */
[----:B------:R-:W1:Y:S02]  /*2da0*/  @P1 LDC.64 R60, c[0x0][0x9e8] ;  /* 0x00027a00ff3c1b82 */ /* 0x000e640000000a00 */
[----:B-1----:R-:W-:-:S05]  /*2db0*/  @P1 IMAD.HI.U32 R4, R5, R60, RZ ;  /* 0x0000003c05041227 */ /* 0x002fca00078e00ff */
[----:B------:R-:W-:-:S07]  /*2dc0*/  @P1 SHF.R.U32.HI R5, RZ, R61, R4 ;  /* 0x0000003dff051219 */ /* 0x000fce0000011604 */
.L_x_1003:
[----:B------:R-:W-:Y:S05]  /*2dd0*/  BSYNC B0 ;  /* 0x0000000000007941 */ /* 0x000fea0003800000 */
.L_x_1001:
[----:B------:R-:W-:-:S04]  /*2de0*/  IMAD R4, R5, R59, -R30 ;  /* 0x0000003b05047224 */ /* 0x000fc800078e0a1e */
[----:B------:R-:W-:-:S05]  /*2df0*/  IMAD R4, R19, -0x2, R4 ;  /* 0xfffffffe13047824 */ /* 0x000fca00078e0204 */
[----:B------:R-:W-:Y:S02]  /*2e00*/  VIADDMNMX R0, R4, R59, R0, PT ;  /* 0x0000003b04007246 */ /* 0x000fe40003800100 */
[----:B------:R-:W-:-:S07]  /*2e10*/  VIMNMX R3, R3, R4, !PT ;  /* 0x0000000403037248 */ /* 0x000fce0007fe0100 */
.L_x_1000:
[C---:B------:R-:W-:Y:S01]  /*2e20*/  ISETP.GE.AND P2, PT, R31.reuse, 0x9, PT ;  /* 0x000000091f00780c */ /* 0x040fe20003f46270 */
[----:B------:R-:W1:Y:S01]  /*2e30*/  SHFL.IDX PT, R2, R2, 0x1, 0x1c1f ;  /* 0x003c1f0002027f89 */ /* 0x000e6200000e0000 */
[----:B------:R-:W-:Y:S01]  /*2e40*/  ISETP.GE.AND P1, PT, R31, 0x2, PT ;  /* 0x000000021f00780c */ /* 0x000fe20003f26270 */
[----:B------:R-:W-:Y:S01]  /*2e50*/  UISETP.NE.AND UP0, UPT, UR43, URZ, UPT ;  /* 0x0000003f2b00728c */ /* 0x000fe2000bf05270 */
[C---:B------:R-:W-:Y:S02]  /*2e60*/  ISETP.GT.AND P3, PT, R3.reuse, 0x8, !P2 ;  /* 0x000000080300780c */ /* 0x040fe40005764270 */
[----:B------:R-:W-:Y:S02]  /*2e70*/  ISETP.GT.AND P4, PT, R3, 0x1, !P1 ;  /* 0x000000010300780c */ /* 0x000fe40004f84270 */
[----:B------:R-:W-:Y:S02]  /*2e80*/  ISETP.LT.OR P3, PT, R0, 0x9, P3 ;  /* 0x000000090000780c */ /* 0x000fe40001f61670 */
[----:B------:R-:W-:-:S02]  /*2e90*/  ISETP.GE.AND P5, PT, R31, 0x11, PT ;  /* 0x000000111f00780c */ /* 0x000fc40003fa6270 */
[----:B------:R-:W-:Y:S02]  /*2ea0*/  FSEL R61, R28, -INF , !P3 ;  /* 0xff8000001c3d7808 */ /* 0x000fe40005800000 */
[----:B------:R-:W-:Y:S02]  /*2eb0*/  ISETP.LT.OR P4, PT, R0, 0x2, P4 ;  /* 0x000000020000780c */ /* 0x000fe40002781670 */
[----:B------:R-:W-:Y:S02]  /*2ec0*/  ISETP.GT.AND P3, PT, R3, 0x10, !P5 ;  /* 0x000000100300780c */ /* 0x000fe40006f64270 */
[----:B------:R-:W-:Y:S02]  /*2ed0*/  ISETP.GE.AND P6, PT, R31, 0xa, PT ;  /* 0x0000000a1f00780c */ /* 0x000fe40003fc6270 */
[----:B0-----:R-:W-:Y:S02]  /*2ee0*/  FSEL R59, R25, -INF , !P4 ;  /* 0xff800000193b7808 */ /* 0x001fe40006000000 */
[----:B------:R-:W-:-:S02]  /*2ef0*/  P2R R60, PR, RZ, 0x20 ;  /* 0x00000020ff3c7803 */ /* 0x000fc40000000000 */
[----:B------:R-:W-:Y:S02]  /*2f00*/  ISETP.LT.OR P3, PT, R0, 0x11, P3 ;  /* 0x000000110000780c */ /* 0x000fe40001f61670 */
[----:B------:R-:W-:Y:S02]  /*2f10*/  ISETP.GT.AND P4, PT, R3, 0x9, !P6 ;  /* 0x000000090300780c */ /* 0x000fe40007784270 */
[----:B------:R-:W-:Y:S02]  /*2f20*/  ISETP.GE.AND P5, PT, R31, 0x12, PT ;  /* 0x000000121f00780c */ /* 0x000fe40003fa6270 */
[----:B------:R-:W-:Y:S02]  /*2f30*/  FSEL R65, R32, -INF , !P3 ;  /* 0xff80000020417808 */ /* 0x000fe40005800000 */
[----:B------:R-:W-:Y:S02]  /*2f40*/  ISETP.LT.OR P4, PT, R0, 0xa, P4 ;  /* 0x0000000a0000780c */ /* 0x000fe40002781670 */
[----:B------:R-:W-:-:S02]  /*2f50*/  ISETP.GT.AND P3, PT, R3, 0x11, !P5 ;  /* 0x000000110300780c */ /* 0x000fc40006f64270 */
[----:B------:R-:W-:Y:S02]  /*2f60*/  FSEL R63, R29, -INF , !P4 ;  /* 0xff8000001d3f7808 */ /* 0x000fe40006000000 */
[----:B------:R-:W-:Y:S02]  /*2f70*/  ISETP.LT.OR P3, PT, R0, 0x12, P3 ;  /* 0x000000120000780c */ /* 0x000fe40001f61670 */
[----:B------:R-:W-:Y:S02]  /*2f80*/  ISETP.GE.AND P4, PT, R31, 0x19, PT ;  /* 0x000000191f00780c */ /* 0x000fe40003f86270 */
[----:B------:R-:W-:Y:S02]  /*2f90*/  FSEL R67, R33, -INF , !P3 ;  /* 0xff80000021437808 */ /* 0x000fe40005800000 */
[----:B------:R-:W-:Y:S02]  /*2fa0*/  ISETP.GT.AND P3, PT, R3, 0x18, !P4 ;  /* 0x000000180300780c */ /* 0x000fe40006764270 */
[----:B------:R-:W-:-:S02]  /*2fb0*/  P2R R33, PR, RZ, 0x10 ;  /* 0x00000010ff217803 */ /* 0x000fc40000000000 */
[----:B------:R-:W-:Y:S02]  /*2fc0*/  ISETP.LT.OR P3, PT, R0, 0x19, P3 ;  /* 0x000000190000780c */ /* 0x000fe40001f61670 */
[----:B------:R-:W-:Y:S02]  /*2fd0*/  ISETP.GE.AND P4, PT, R31, 0x1a, PT ;  /* 0x0000001a1f00780c */ /* 0x000fe40003f86270 */
[----:B------:R-:W-:Y:S02]  /*2fe0*/  FSEL R69, R36, -INF , !P3 ;  /* 0xff80000024457808 */ /* 0x000fe40005800000 */
[----:B------:R-:W-:Y:S02]  /*2ff0*/  ISETP.GT.AND P3, PT, R3, 0x19, !P4 ;  /* 0x000000190300780c */ /* 0x000fe40006764270 */
[----:B------:R-:W-:Y:S02]  /*3000*/  P2R R36, PR, RZ, 0x10 ;  /* 0x00000010ff247803 */ /* 0x000fe40000000000 */
[----:B------:R-:W-:-:S02]  /*3010*/  ISETP.LT.OR P3, PT, R0, 0x1a, P3 ;  /* 0x0000001a0000780c */ /* 0x000fc40001f61670 */
[----:B------:R-:W-:Y:S02]  /*3020*/  ISETP.GE.AND P4, PT, R31, 0x21, PT ;  /* 0x000000211f00780c */ /* 0x000fe40003f86270 */
[----:B------:R-:W-:Y:S02]  /*3030*/  FSEL R71, R37, -INF , !P3 ;  /* 0xff80000025477808 */ /* 0x000fe40005800000 */
[----:B------:R-:W-:Y:S02]  /*3040*/  ISETP.GT.AND P3, PT, R3, 0x20, !P4 ;  /* 0x000000200300780c */ /* 0x000fe40006764270 */
[----:B------:R-:W-:Y:S02]  /*3050*/  P2R R62, PR, RZ, 0x10 ;  /* 0x00000010ff3e7803 */ /* 0x000fe40000000000 */
[----:B------:R-:W-:Y:S02]  /*3060*/  ISETP.LT.OR P3, PT, R0, 0x21, P3 ;  /* 0x000000210000780c */ /* 0x000fe40001f61670 */
[----:B------:R-:W-:-:S02]  /*3070*/  ISETP.GE.AND P4, PT, R31, 0x22, PT ;  /* 0x000000221f00780c */ /* 0x000fc40003f86270 */
[----:B------:R-:W-:Y:S02]  /*3080*/  FSEL R73, R40, -INF , !P3 ;  /* 0xff80000028497808 */ /* 0x000fe40005800000 */
[----:B------:R-:W-:Y:S02]  /*3090*/  ISETP.GT.AND P3, PT, R3, 0x21, !P4 ;  /* 0x000000210300780c */ /* 0x000fe40006764270 */
[----:B------:R-:W-:Y:S02]  /*30a0*/  P2R R40, PR, RZ, 0x10 ;  /* 0x00000010ff287803 */ /* 0x000fe40000000000 */
[----:B------:R-:W-:Y:S02]  /*30b0*/  ISETP.LT.OR P3, PT, R0, 0x22, P3 ;  /* 0x000000220000780c */ /* 0x000fe40001f61670 */
[----:B------:R-:W-:Y:S02]  /*30c0*/  ISETP.GE.AND P4, PT, R31, 0x29, PT ;  /* 0x000000291f00780c */ /* 0x000fe40003f86270 */
[----:B------:R-:W-:-:S02]  /*30d0*/  FSEL R75, R41, -INF , !P3 ;  /* 0xff800000294b7808 */ /* 0x000fc40005800000 */
[----:B------:R-:W-:Y:S02]  /*30e0*/  ISETP.GT.AND P3, PT, R3, 0x28, !P4 ;  /* 0x000000280300780c */ /* 0x000fe40006764270 */
[----:B------:R-:W-:Y:S02]  /*30f0*/  P2R R41, PR, RZ, 0x10 ;  /* 0x00000010ff297803 */ /* 0x000fe40000000000 */
[----:B------:R-:W-:Y:S02]  /*3100*/  ISETP.LT.OR P3, PT, R0, 0x29, P3 ;  /* 0x000000290000780c */ /* 0x000fe40001f61670 */
[----:B------:R-:W-:Y:S02]  /*3110*/  ISETP.GE.AND P4, PT, R31, 0x2a, PT ;  /* 0x0000002a1f00780c */ /* 0x000fe40003f86270 */
[----:B------:R-:W-:Y:S02]  /*3120*/  FSEL R77, R44, -INF , !P3 ;  /* 0xff8000002c4d7808 */ /* 0x000fe40005800000 */
[----:B------:R-:W-:-:S02]  /*3130*/  ISETP.GT.AND P3, PT, R3, 0x29, !P4 ;  /* 0x000000290300780c */ /* 0x000fc40006764270 */
[----:B------:R-:W-:Y:S02]  /*3140*/  P2R R44, PR, RZ, 0x10 ;  /* 0x00000010ff2c7803 */ /* 0x000fe40000000000 */
[----:B------:R-:W-:Y:S02]  /*3150*/  ISETP.LT.OR P3, PT, R0, 0x2a, P3 ;  /* 0x0000002a0000780c */ /* 0x000fe40001f61670 */
[----:B------:R-:W-:Y:S02]  /*3160*/  P2R R32, PR, RZ, 0x20 ;  /* 0x00000020ff207803 */ /* 0x000fe40000000000 */
[----:B------:R-:W-:Y:S02]  /*3170*/  FSEL R79, R45, -INF , !P3 ;  /* 0xff8000002d4f7808 */ /* 0x000fe40005800000 */
[----:B------:R-:W-:Y:S02]  /*3180*/  ISETP.GE.AND P3, PT, R31, 0x31, PT ;  /* 0x000000311f00780c */ /* 0x000fe40003f66270 */
[----:B------:R-:W-:-:S02]  /*3190*/  P2R R58, PR, RZ, 0x40 ;  /* 0x00000040ff3a7803 */ /* 0x000fc40000000000 */
[----:B------:R-:W-:-:S04]  /*31a0*/  ISETP.GT.AND P4, PT, R3, 0x30, !P3 ;  /* 0x000000300300780c */ /* 0x000fc80005f84270 */
[----:B------:R-:W-:-:S04]  /*31b0*/  ISETP.LT.OR P4, PT, R0, 0x31, P4 ;  /* 0x000000310000780c */ /* 0x000fc80002781670 */
[----:B------:R-:W-:Y:S02]  /*31c0*/  FSEL R81, R48, -INF , !P4 ;  /* 0xff80000030517808 */ /* 0x000fe40006000000 */
[----:B------:R-:W-:-:S04]  /*31d0*/  ISETP.GE.AND P4, PT, R31, 0x32, PT ;  /* 0x000000321f00780c */ /* 0x000fc80003f86270 */
        /* <DEDUP_REMOVED lines=8> */
[----:B------:R-:W-:Y:S02]  /*3260*/  P2R R4, PR, RZ, 0x40 ;  /* 0x00000040ff047803 */ /* 0x000fe40000000000 */
[----:B------:R-:W-:-:S04]  /*3270*/  ISETP.GT.AND P6, PT, R3, RZ, !P6 ;  /* 0x000000ff0300720c */ /* 0x000fc800077c4270 */
[----:B------:R-:W-:-:S04]  /*3280*/  ISETP.LT.OR P6, PT, R0, 0x1, P6 ;  /* 0x000000010000780c */ /* 0x000fc800037c1670 */
[----:B------:R-:W-:Y:S02]  /*3290*/  FSEL R37, R24, -INF , !P6 ;  /* 0xff80000018257808 */ /* 0x000fe40007000000 */
[----:B------:R-:W-:-:S04]  /*32a0*/  ISETP.GE.AND P6, PT, R31, 0x3a, PT ;  /* 0x0000003a1f00780c */ /* 0x000fc80003fc6270 */
[----:B------:R-:W-:Y:S02]  /*32b0*/  P2R R31, PR, RZ, 0x40 ;  /* 0x00000040ff1f7803 */ /* 0x000fe40000000000 */
[----:B------:R-:W-:Y:S01]  /*32c0*/  ISETP.GT.AND P6, PT, R3, 0x39, !P6 ;  /* 0x000000390300780c */ /* 0x000fe200077c4270 */
[----:B-1----:R-:W-:-:S03]  /*32d0*/  IMAD.IADD R3, R57, 0x1, R2 ;  /* 0x0000000139037824 */ /* 0x002fc600078e0202 */
[----:B------:R-:W-:Y:S02]  /*32e0*/  ISETP.LT.OR P6, PT, R0, 0x3a, P6 ;  /* 0x0000003a0000780c */ /* 0x000fe400037c1670 */
[----:B------:R-:W-:Y:S02]  /*32f0*/  VIADDMNMX R0, R2, R39, R34, PT ;  /* 0x0000002702007246 */ /* 0x000fe40003800122 */
[----:B------:R-:W-:Y:S02]  /*3300*/  FSEL R53, R53, -INF , !P6 ;  /* 0xff80000035357808 */ /* 0x000fe40007000000 */
[----:B------:R-:W-:-:S13]  /*3310*/  PLOP3.LUT P6, PT, PT, PT, UP0, 0x40, 0x0 ;  /* 0x000000000000781c */ /* 0x000fda0003fce808 */
[----:B------:R-:W-:Y:S05]  /*3320*/  @P6 BRA `(.L_x_1004) ;  /* 0x0000000000646947 */ /* 0x000fea0003800000 */
[----:B------:R-:W-:Y:S01]  /*3330*/  IMAD R2, R154, UR42, R2 ;  /* 0x0000002a9a027c24 */ /* 0x000fe2000f8e0202 */
[----:B------:R-:W-:Y:S04]  /*3340*/  BSSY B0, `(.L_x_1005) ;  /* 0x0000013000007945 */ /* 0x000fe80003800000 */
[----:B------:R-:W-:-:S04]  /*3350*/  IADD3 R5, R2, -R153, RZ ;  /* 0x8000009902057210 */ /* 0x000fc80007ffe0ff */
[----:B------:R-:W-:-:S13]  /*3360*/  ISETP.GT.AND P6, PT, R5, -0x1, PT ;  /* 0xffffffff0500780c */ /* 0x000fda0003fc4270 */
[----:B------:R-:W-:Y:S05]  /*3370*/  @P6 BRA `(.L_x_1006) ;  /* 0x0000000000246947 */ /* 0x000fea0003800000 */
[----:B------:R-:W-:Y:S01]  /*3380*/  ULDC UR4, c[0x0][0x9e4] ;  /* 0x0002790000047ab9 */ /* 0x000fe20000000800 */
[----:B------:R-:W-:Y:S01]  /*3390*/  LOP3.LUT R5, RZ, R5, RZ, 0x33, !PT ;  /* 0x00000005ff057212 */ /* 0x000fe200078e33ff */
[----:B------:R-:W-:-:S05]  /*33a0*/  IMAD.U32 R25, RZ, RZ, UR4 ;  /* 0x00000004ff197e24 */ /* 0x000fca000f8e00ff */
[----:B------:R-:W-:-:S13]  /*33b0*/  ISETP.NE.AND P6, PT, R25, 0x1, PT ;  /* 0x000000011900780c */ /* 0x000fda0003fc5270 */
[----:B------:R-:W0:Y:S02]  /*33c0*/  @P6 LDC.64 R28, c[0x0][0x9e8] ;  /* 0x00027a00ff1c6b82 */ /* 0x000e240000000a00 */
[----:B0-----:R-:W-:-:S05]  /*33d0*/  @P6 IMAD.HI.U32 R2, R5, R28, RZ ;  /* 0x0000001c05026227 */ /* 0x001fca00078e00ff */
[----:B------:R-:W-:-:S04]  /*33e0*/  @P6 SHF.R.U32.HI R5, RZ, R29, R2 ;  /* 0x0000001dff056219 */ /* 0x000fc80000011602 */
[----:B------:R-:W-:Y:S01]  /*33f0*/  LOP3.LUT R5, RZ, R5, RZ, 0x33, !PT ;  /* 0x00000005ff057212 */ /* 0x000fe200078e33ff */
[----:B------:R-:W-:Y:S06]  /*3400*/  BRA `(.L_x_1007) ;  /* 0x0000000000187947 */ /* 0x000fec0003800000 */
.L_x_1006:
[----:B------:R-:W-:Y:S02]  /*3410*/  ULDC UR4, c[0x0][0x9e4] ;  /* 0x0002790000047ab9 */ /* 0x000fe40000000800 */
[----:B------:R-:W-:-:S05]  /*3420*/  IMAD.U32 R25, RZ, RZ, UR4 ;  /* 0x00000004ff197e24 */ /* 0x000fca000f8e00ff */
[----:B------:R-:W-:-:S13]  /*3430*/  ISETP.NE.AND P6, PT, R25, 0x1, PT ;  /* 0x000000011900780c */ /* 0x000fda0003fc5270 */
[----:B------:R-:W0:Y:S02]  /*3440*/  @P6 LDC.64 R28, c[0x0][0x9e8] ;  /* 0x00027a00ff1c6b82 */ /* 0x000e240000000a00 */
[----:B0-----:R-:W-:-:S05]  /*3450*/  @P6 IMAD.HI.U32 R2, R5, R28, RZ ;  /* 0x0000001c05026227 */ /* 0x001fca00078e00ff */
[----:B------:R-:W-:-:S07]  /*3460*/  @P6 SHF.R.U32.HI R5, RZ, R29, R2 ;  /* 0x0000001dff056219 */ /* 0x000fce0000011602 */
.L_x_1007:
[----:B------:R-:W-:Y:S05]  /*3470*/  BSYNC B0 ;  /* 0x0000000000007941 */ /* 0x000fea0003800000 */
.L_x_1005:
[----:B------:R-:W-:-:S04]  /*3480*/  IMAD R2, R5, R25, -R30 ;  /* 0x0000001905027224 */ /* 0x000fc800078e0a1e */
[----:B------:R-:W-:-:S05]  /*3490*/  IMAD R2, R19, -0x2, R2 ;  /* 0xfffffffe13027824 */ /* 0x000fca00078e0202 */
[----:B------:R-:W-:Y:S02]  /*34a0*/  VIADDMNMX R0, R2, R25, R0, PT ;  /* 0x0000001902007246 */ /* 0x000fe40003800100 */
[----:B------:R-:W-:-:S07]  /*34b0*/  VIMNMX R3, R3, R2, !PT ;  /* 0x0000000203037248 */ /* 0x000fce0007fe0100 */
.L_x_1004:
[----:B------:R-:W-:Y:S01]  /*34c0*/  ISETP.GT.AND P1, PT, R3, 0x1, !P1 ;  /* 0x000000010300780c */ /* 0x000fe20004f24270 */
[----:B------:R-:W-:Y:S01]  /*34d0*/  ULDC UR10, c[0x0][0x988] ;  /* 0x00026200000a7ab9 */ /* 0x000fe20000000800 */
[----:B------:R-:W-:Y:S01]  /*34e0*/  ISETP.NE.AND P6, PT, R4, RZ, PT ;  /* 0x000000ff0400720c */ /* 0x000fe20003fc5270 */
[----:B------:R-:W-:Y:S01]  /*34f0*/  UISETP.NE.AND UP0, UPT, UR43, URZ, UPT ;  /* 0x0000003f2b00728c */ /* 0x000fe2000bf05270 */
[----:B------:R-:W-:Y:S01]  /*3500*/  ISETP.LT.OR P1, PT, R0, 0x2, P1 ;  /* 0x000000020000780c */ /* 0x000fe20000f21670 */
[----:B------:R-:W-:Y:S01]  /*3510*/  UMOV UR11, UR60 ;  /* 0x0000003c000b7c82 */ /* 0x000fe20008000000 */
[----:B------:R-:W-:Y:S01]  /*3520*/  FMNMX.FTZ R4, R37, R59, !PT ;  /* 0x0000003b25047209 */ /* 0x000fe20007810000 */
[----:B------:R-:W-:Y:S01]  /*3530*/  VIADD R220, R102, 0xfffffffe ;  /* 0xfffffffe66dc7836 */ /* 0x000fe20000000000 */
[----:B------:R-:W-:Y:S02]  /*3540*/  FSEL R5, R27, -INF , !P1 ;  /* 0xff8000001b057808 */ /* 0x000fe40004800000 */
[----:B------:R-:W-:-:S02]  /*3550*/  ISETP.NE.AND P1, PT, R58, RZ, PT ;  /* 0x000000ff3a00720c */ /* 0x000fc40003f25270 */
[----:B------:R-:W-:Y:S02]  /*3560*/  FMNMX.FTZ R4, R61, R4, !PT ;  /* 0x000000043d047209 */ /* 0x000fe40007810000 */
[----:B------:R-:W-:Y:S02]  /*3570*/  ISETP.GT.AND P1, PT, R3, 0x9, !P1 ;  /* 0x000000090300780c */ /* 0x000fe40004f24270 */
[----:B------:R-:W-:Y:S02]  /*3580*/  FMNMX.FTZ R4, R63, R4, !PT ;  /* 0x000000043f047209 */ /* 0x000fe40007810000 */
[----:B------:R-:W-:Y:S02]  /*3590*/  ISETP.LT.OR P1, PT, R0, 0xa, P1 ;  /* 0x0000000a0000780c */ /* 0x000fe40000f21670 */
[----:B------:R-:W-:Y:S02]  /*35a0*/  FMNMX.FTZ R4, R65, R4, !PT ;  /* 0x0000000441047209 */ /* 0x000fe40007810000 */
[----:B------:R-:W-:-:S02]  /*35b0*/  FSEL R20, R20, -INF , !P1 ;  /* 0xff80000014147808 */ /* 0x000fc40004800000 */
[----:B------:R-:W-:Y:S02]  /*35c0*/  ISETP.NE.AND P1, PT, R60, RZ, PT ;  /* 0x000000ff3c00720c */ /* 0x000fe40003f25270 */
[----:B------:R-:W-:Y:S02]  /*35d0*/  FMNMX.FTZ R4, R67, R4, !PT ;  /* 0x0000000443047209 */ /* 0x000fe40007810000 */
[----:B------:R-:W-:Y:S02]  /*35e0*/  ISETP.GT.AND P1, PT, R3, 0x10, !P1 ;  /* 0x000000100300780c */ /* 0x000fe40004f24270 */
[----:B------:R-:W-:Y:S02]  /*35f0*/  FMNMX.FTZ R4, R69, R4, !PT ;  /* 0x0000000445047209 */ /* 0x000fe40007810000 */
[----:B------:R-:W-:Y:S02]  /*3600*/  ISETP.LT.OR P1, PT, R0, 0x11, P1 ;  /* 0x000000110000780c */ /* 0x000fe40000f21670 */
[----:B------:R-:W-:-:S02]  /*3610*/  FMNMX.FTZ R4, R71, R4, !PT ;  /* 0x0000000447047209 */ /* 0x000fc40007810000 */
[----:B------:R-:W-:Y:S02]  /*3620*/  FSEL R21, R21, -INF , !P1 ;  /* 0xff80000015157808 */ /* 0x000fe40004800000 */
[----:B------:R-:W-:Y:S02]  /*3630*/  ISETP.NE.AND P1, PT, R32, RZ, PT ;  /* 0x000000ff2000720c */ /* 0x000fe40003f25270 */
[----:B------:R-:W-:Y:S02]  /*3640*/  FMNMX.FTZ R4, R73, R4, !PT ;  /* 0x0000000449047209 */ /* 0x000fe40007810000 */
[C---:B------:R-:W-:Y:S02]  /*3650*/  ISETP.GT.AND P1, PT, R3.reuse, 0x11, !P1 ;  /* 0x000000110300780c */ /* 0x040fe40004f24270 */
[----:B------:R-:W-:Y:S02]  /*3660*/  ISETP.GT.AND P2, PT, R3, 0x8, !P2 ;  /* 0x000000080300780c */ /* 0x000fe40005744270 */
[----:B------:R-:W-:-:S02]  /*3670*/  ISETP.LT.OR P1, PT, R0, 0x12, P1 ;  /* 0x000000120000780c */ /* 0x000fc40000f21670 */
[----:B------:R-:W-:Y:S02]  /*3680*/  FMNMX.FTZ R4, R75, R4, !PT ;  /* 0x000000044b047209 */ /* 0x000fe40007810000 */
[----:B------:R-:W-:Y:S02]  /*3690*/  FSEL R24, R35, -INF , !P1 ;  /* 0xff80000023187808 */ /* 0x000fe40004800000 */
[----:B------:R-:W-:Y:S02]  /*36a0*/  ISETP.NE.AND P1, PT, R33, RZ, PT ;  /* 0x000000ff2100720c */ /* 0x000fe40003f25270 */
[----:B------:R-:W-:Y:S02]  /*36b0*/  ISETP.LT.OR P2, PT, R0, 0x9, P2 ;  /* 0x000000090000780c */ /* 0x000fe40001741670 */
[----:B------:R-:W-:Y:S02]  /*36c0*/  ISETP.GT.AND P1, PT, R3, 0x18, !P1 ;  /* 0x000000180300780c */ /* 0x000fe40004f24270 */
[----:B------:R-:W-:-:S02]  /*36d0*/  FMNMX.FTZ R4, R77, R4, !PT ;  /* 0x000000044d047209 */ /* 0x000fc40007810000 */
[----:B------:R-:W-:Y:S02]  /*36e0*/  ISETP.LT.OR P1, PT, R0, 0x19, P1 ;  /* 0x000000190000780c */ /* 0x000fe40000f21670 */
[----:B------:R-:W-:Y:S02]  /*36f0*/  FSEL R18, R18, -INF , !P2 ;  /* 0xff80000012127808 */ /* 0x000fe40005000000 */
[----:B------:R-:W-:Y:S02]  /*3700*/  FSEL R25, R38, -INF , !P1 ;  /* 0xff80000026197808 */ /* 0x000fe40004800000 */
[----:B------:R-:W-:Y:S02]  /*3710*/  ISETP.NE.AND P1, PT, R36, RZ, PT ;  /* 0x000000ff2400720c */ /* 0x000fe40003f25270 */
[----:B------:R-:W-:Y:S02]  /*3720*/  FMNMX.FTZ R4, R79, R4, !PT ;  /* 0x000000044f047209 */ /* 0x000fe40007810000 */
[----:B------:R-:W-:-:S02]  /*3730*/  ISETP.GT.AND P1, PT, R3, 0x19, !P1 ;  /* 0x000000190300780c */ /* 0x000fc40004f24270 */
[----:B------:R-:W-:Y:S02]  /*3740*/  ISETP.NE.AND P2, PT, R40, RZ, PT ;  /* 0x000000ff2800720c */ /* 0x000fe40003f45270 */
[----:B------:R-:W-:Y:S02]  /*3750*/  ISETP.LT.OR P1, PT, R0, 0x1a, P1 ;  /* 0x0000001a0000780c */ /* 0x000fe40000f21670 */
[----:B------:R-:W-:Y:S02]  /*3760*/  FMNMX.FTZ R4, R81, R4, !PT ;  /* 0x0000000451047209 */ /* 0x000fe40007810000 */
[----:B------:R-:W-:Y:S02]  /*3770*/  FSEL R26, R26, -INF , !P1 ;  /* 0xff8000001a1a7808 */ /* 0x000fe40004800000 */
[----:B------:R-:W-:Y:S02]  /*3780*/  ISETP.NE.AND P1, PT, R62, RZ, PT ;  /* 0x000000ff3e00720c */ /* 0x000fe40003f25270 */
[----:B------:R-:W-:-:S02]  /*3790*/  FMNMX.FTZ R4, R49, R4, !PT ;  /* 0x0000000431047209 */ /* 0x000fc40007810000 */
[----:B------:R-:W-:Y:S02]  /*37a0*/  ISETP.GT.AND P1, PT, R3, 0x20, !P1 ;  /* 0x000000200300780c */ /* 0x000fe40004f24270 */
[----:B------:R-:W-:Y:S02]  /*37b0*/  FMNMX.FTZ R4, R83, R4, !PT ;  /* 0x0000000453047209 */ /* 0x000fe40007810000 */
[----:B------:R-:W-:Y:S02]  /*37c0*/  ISETP.LT.OR P1, PT, R0, 0x21, P1 ;  /* 0x000000210000780c */ /* 0x000fe40000f21670 */
[C---:B------:R-:W-:Y:S02]  /*37d0*/  ISETP.GT.AND P3, PT, R3.reuse, 0x30, !P3 ;  /* 0x000000300300780c */ /* 0x040fe40005f64270 */
[----:B------:R-:W-:Y:S02]  /*37e0*/  FSEL R27, R42, -INF , !P1 ;  /* 0xff8000002a1b7808 */ /* 0x000fe40004800000 */
[----:B------:R-:W-:-:S02]  /*37f0*/  ISETP.GT.AND P1, PT, R3, 0x21, !P2 ;  /* 0x000000210300780c */ /* 0x000fc40005724270 */
[----:B------:R-:W-:Y:S02]  /*3800*/  ISETP.NE.AND P2, PT, R44, RZ, PT ;  /* 0x000000ff2c00720c */ /* 0x000fe40003f45270 */
[----:B------:R-:W-:Y:S02]  /*3810*/  ISETP.LT.OR P1, PT, R0, 0x22, P1 ;  /* 0x000000220000780c */ /* 0x000fe40000f21670 */
[----:B------:R-:W-:Y:S02]  /*3820*/  ISETP.GT.AND P2, PT, R3, 0x29, !P2 ;  /* 0x000000290300780c */ /* 0x000fe40005744270 */
[----:B------:R-:W-:Y:S02]  /*3830*/  FSEL R28, R43, -INF , !P1 ;  /* 0xff8000002b1c7808 */ /* 0x000fe40004800000 */
[----:B------:R-:W-:Y:S02]  /*3840*/  ISETP.GT.AND P1, PT, R3, RZ, !P6 ;  /* 0x000000ff0300720c */ /* 0x000fe40007724270 */
[----:B------:R-:W-:-:S02]  /*3850*/  ISETP.NE.AND P6, PT, R31, RZ, PT ;  /* 0x000000ff1f00720c */ /* 0x000fc40003fc5270 */
[----:B------:R-:W-:Y:S02]  /*3860*/  FMNMX.FTZ R31, R53, R4, !PT ;  /* 0x00000004351f7209 */ /* 0x000fe40007810000 */
[C---:B------:R-:W-:Y:S02]  /*3870*/  ISETP.LT.OR P1, PT, R0.reuse, 0x1, P1 ;  /* 0x000000010000780c */ /* 0x040fe40000f21670 */
[----:B------:R-:W-:Y:S01]  /*3880*/  ISETP.LT.OR P2, PT, R0, 0x2a, P2 ;  /* 0x0000002a0000780c */ /* 0x000fe20001741670 */
[----:B------:R-:W0:Y:S01]  /*3890*/  SHFL.BFLY PT, R4, R31, 0x2, 0x1f ;  /* 0x0c401f001f047f89 */ /* 0x000e2200000e0000 */
[----:B------:R-:W-:Y:S02]  /*38a0*/  FSEL R2, R56, -INF , !P1 ;  /* 0xff80000038027808 */ /* 0x000fe40004800000 */
[----:B------:R-:W-:Y:S02]  /*38b0*/  ISETP.NE.AND P1, PT, R41, RZ, PT ;  /* 0x000000ff2900720c */ /* 0x000fe40003f25270 */
[----:B------:R-:W-:-:S02]  /*38c0*/  FMNMX.FTZ R29, R2, R5, !PT ;  /* 0x00000005021d7209 */ /* 0x000fc40007810000 */
[C---:B------:R-:W-:Y:S02]  /*38d0*/  ISETP.GT.AND P1, PT, R3.reuse, 0x28, !P1 ;  /* 0x000000280300780c */ /* 0x040fe40004f24270 */
[----:B------:R-:W-:Y:S02]  /*38e0*/  FMNMX.FTZ R29, R18, R29, !PT ;  /* 0x0000001d121d7209 */ /* 0x000fe40007810000 */
[C---:B------:R-:W-:Y:S02]  /*38f0*/  ISETP.LT.OR P1, PT, R0.reuse, 0x29, P1 ;  /* 0x000000290000780c */ /* 0x040fe40000f21670 */
[C---:B------:R-:W-:Y:S02]  /*3900*/  ISETP.GT.AND P4, PT, R3.reuse, 0x31, !P4 ;  /* 0x000000310300780c */ /* 0x040fe40006784270 */
[----:B------:R-:W-:Y:S02]  /*3910*/  ISETP.GT.AND P5, PT, R3, 0x38, !P5 ;  /* 0x000000380300780c */ /* 0x000fe40006fa4270 */
[----:B------:R-:W-:-:S02]  /*3920*/  ISETP.LT.OR P3, PT, R0, 0x31, P3 ;  /* 0x000000310000780c */ /* 0x000fc40001f61670 */
[C---:B------:R-:W-:Y:S02]  /*3930*/  ISETP.LT.OR P4, PT, R0.reuse, 0x32, P4 ;  /* 0x000000320000780c */ /* 0x040fe40002781670 */
[----:B------:R-:W-:Y:S02]  /*3940*/  ISETP.LT.OR P5, PT, R0, 0x39, P5 ;  /* 0x000000390000780c */ /* 0x000fe40002fa1670 */
[----:B------:R-:W-:Y:S02]  /*3950*/  R2UR UR4, R22 ;  /* 0x00000000160472ca */ /* 0x000fe400000e0000 */
[----:B0-----:R-:W-:Y:S02]  /*3960*/  FMNMX.FTZ R32, R31, R4, !PT ;  /* 0x000000041f207209 */ /* 0x001fe40007810000 */
[----:B------:R-:W-:-:S03]  /*3970*/  FMNMX.FTZ R4, R20, R29, !PT ;  /* 0x0000001d14047209 */ /* 0x000fc60007810000 */
[----:B------:R-:W0:Y:S01]  /*3980*/  SHFL.BFLY PT, R33, R32, 0x1, 0x1f ;  /* 0x0c201f0020217f89 */ /* 0x000e2200000e0000 */
[----:B------:R-:W-:-:S04]  /*3990*/  FMNMX.FTZ R29, R21, R4, !PT ;  /* 0x00000004151d7209 */ /* 0x000fc80007810000 */
[----:B------:R-:W-:Y:S01]  /*39a0*/  FMNMX.FTZ R30, R24, R29, !PT ;  /* 0x0000001d181e7209 */ /* 0x000fe20007810000 */
[----:B------:R-:W-:Y:S01]  /*39b0*/  UISETP.NE.AND UP1, UPT, UR4, URZ, UPT ;  /* 0x0000003f0400728c */ /* 0x000fe2000bf25270 */
[----:B------:R-:W-:Y:S02]  /*39c0*/  FSEL R29, R46, -INF , !P1 ;  /* 0xff8000002e1d7808 */ /* 0x000fe40004800000 */
[----:B------:R-:W-:-:S04]  /*39d0*/  FMNMX.FTZ R31, R25, R30, !PT ;  /* 0x0000001e191f7209 */ /* 0x000fc80007810000 */
[----:B------:R-:W-:-:S04]  /*39e0*/  FMNMX.FTZ R30, R26, R31, !PT ;  /* 0x0000001f1a1e7209 */ /* 0x000fc80007810000 */
[----:B------:R-:W-:Y:S01]  /*39f0*/  FMNMX.FTZ R31, R27, R30, !PT ;  /* 0x0000001e1b1f7209 */ /* 0x000fe20007810000 */
[----:B------:R-:W-:Y:S01]  /*3a00*/  @UP1 ULDC UR4, c[0x0][0x44c] ;  /* 0x0001130000041ab9 */ /* 0x000fe20000000800 */
[----:B------:R-:W-:Y:S01]  /*3a10*/  FSEL R30, R47, -INF , !P2 ;  /* 0xff8000002f1e7808 */ /* 0x000fe20005000000 */
[----:B------:R-:W-:Y:S01]  /*3a20*/  UIMAD.WIDE.U32 UR4, UR60, UR4, URZ ;  /* 0x000000043c0472a5 */ /* 0x000fe2000f8e003f */
[----:B------:R-:W-:Y:S01]  /*3a30*/  @UP1 ULDC UR14, c[0x0][0x450] ;  /* 0x00011400000e1ab9 */ /* 0x000fe20000000800 */
[----:B0-----:R-:W-:Y:S02]  /*3a40*/  FMNMX.FTZ R4, R32, R33, !PT ;  /* 0x0000002120047209 */ /* 0x001fe40007810000 */
[----:B------:R-:W-:Y:S02]  /*3a50*/  @UP1 USHF.R.U32.HI UR11, URZ, UR14, UR5 ;  /* 0x0000000e3f0b1299 */ /* 0x000fe40008011605 */
[C---:B------:R-:W-:Y:S01]  /*3a60*/  FSETP.NEU.FTZ.AND P1, PT, R4.reuse, -INF , PT ;  /* 0xff8000000400780b */ /* 0x040fe20003f3d000 */
[----:B------:R-:W-:Y:S01]  /*3a70*/  FMUL.FTZ R32, R4, UR10 ;  /* 0x0000000a04207c20 */ /* 0x000fe20008410000 */
[----:B------:R-:W-:-:S04]  /*3a80*/  UIADD3 UR41, UR41, UR11, URZ ;  /* 0x0000000b29297290 */ /* 0x000fc8000fffe03f */
[----:B------:R-:W-:Y:S01]  /*3a90*/  FSEL R36, R32, RZ, P1 ;  /* 0x000000ff20247208 */ /* 0x000fe20000800000 */
[----:B------:R-:W-:Y:S01]  /*3aa0*/  UIADD3 UR6, UR41, UR6, URZ ;  /* 0x0000000629067290 */ /* 0x000fe2000fffe03f */
[----:B------:R-:W-:Y:S02]  /*3ab0*/  FMNMX.FTZ R32, R28, R31, !PT ;  /* 0x0000001f1c207209 */ /* 0x000fe40007810000 */
[----:B------:R-:W-:Y:S01]  /*3ac0*/  ISETP.GT.AND P1, PT, R3, 0x39, !P6 ;  /* 0x000000390300780c */ /* 0x000fe20007724270 */
[--C-:B------:R-:W-:Y:S01]  /*3ad0*/  FFMA.FTZ R35, R37, UR10, -R36.reuse ;  /* 0x0000000a25237c23 */ /* 0x100fe20008010824 */
[----:B------:R-:W-:Y:S01]  /*3ae0*/  FMNMX.FTZ R3, R29, R32, !PT ;  /* 0x000000201d037209 */ /* 0x000fe20007810000 */
[--C-:B------:R-:W-:Y:S01]  /*3af0*/  FFMA.FTZ R37, R59, UR10, -R36.reuse ;  /* 0x0000000a3b257c23 */ /* 0x100fe20008010824 */
[----:B------:R-:W-:Y:S01]  /*3b00*/  FSEL R31, R50, -INF , !P3 ;  /* 0xff800000321f7808 */ /* 0x000fe20005800000 */
[----:B------:R0:W-:Y:S01]  /*3b10*/  MUFU.EX2 R196, R35 ;  /* 0x0000002300c47308 */ /* 0x0001e20000000800 */
[----:B------:R-:W-:Y:S01]  /*3b20*/  FMNMX.FTZ R34, R30, R3, !PT ;  /* 0x000000031e227209 */ /* 0x000fe20007810000 */
[--C-:B------:R-:W-:Y:S01]  /*3b30*/  FFMA.FTZ R38, R63, UR10, -R36.reuse ;  /* 0x0000000a3f267c23 */ /* 0x100fe20008010824 */
[----:B------:R-:W-:Y:S01]  /*3b40*/  FSEL R32, R51, -INF , !P4 ;  /* 0xff80000033207808 */ /* 0x000fe20006000000 */
[--C-:B------:R-:W-:Y:S01]  /*3b50*/  FFMA.FTZ R40, R65, UR10, -R36.reuse ;  /* 0x0000000a41287c23 */ /* 0x100fe20008010824 */
[----:B------:R-:W-:Y:S01]  /*3b60*/  FMNMX.FTZ R3, R31, R34, !PT ;  /* 0x000000221f037209 */ /* 0x000fe20007810000 */
[--C-:B------:R-:W-:Y:S01]  /*3b70*/  FFMA.FTZ R41, R67, UR10, -R36.reuse ;  /* 0x0000000a43297c23 */ /* 0x100fe20008010824 */
[----:B------:R-:W-:Y:S01]  /*3b80*/  ISETP.LT.OR P1, PT, R0, 0x3a, P1 ;  /* 0x0000003a0000780c */ /* 0x000fe20000f21670 */
[----:B------:R-:W-:Y:S01]  /*3b90*/  MUFU.EX2 R37, R37 ;  /* 0x0000002500257308 */ /* 0x000fe20000000800 */
[----:B------:R-:W-:Y:S01]  /*3ba0*/  FSEL R0, R54, -INF , !P5 ;  /* 0xff80000036007808 */ /* 0x000fe20006800000 */
[--C-:B0-----:R-:W-:Y:S01]  /*3bb0*/  FFMA.FTZ R35, R61, UR10, -R36.reuse ;  /* 0x0000000a3d237c23 */ /* 0x101fe20008010824 */
[----:B------:R-:W-:Y:S01]  /*3bc0*/  FMNMX.FTZ R3, R32, R3, !PT ;  /* 0x0000000320037209 */ /* 0x000fe20007810000 */
[--C-:B------:R-:W-:Y:S01]  /*3bd0*/  FFMA.FTZ R42, R69, UR10, -R36.reuse ;  /* 0x0000000a452a7c23 */ /* 0x100fe20008010824 */
[----:B------:R-:W-:Y:S01]  /*3be0*/  FSEL R33, R55, -INF , !P1 ;  /* 0xff80000037217808 */ /* 0x000fe20004800000 */
        /* <DEDUP_REMOVED lines=8> */
[----:B------:R-:W-:-:S02]  /*3c70*/  FFMA.FTZ R49, R49, UR10, -R36 ;  /* 0x0000000a31317c23 */ /* 0x000fc40008010824 */
[----:B------:R-:W0:Y:S01]  /*3c80*/  SHFL.BFLY PT, R3, R34, 0x2, 0x1f ;  /* 0x0c401f0022037f89 */ /* 0x000e2200000e0000 */
[----:B------:R1:W-:Y:S08]  /*3c90*/  MUFU.EX2 R39, R38 ;  /* 0x0000002600277308 */ /* 0x0003f00000000800 */
[----:B------:R-:W-:Y:S01]  /*3ca0*/  MUFU.EX2 R40, R40 ;  /* 0x0000002800287308 */ /* 0x000fe20000000800 */
[----:B-1----:R-:W-:-:S07]  /*3cb0*/  FFMA.FTZ R38, R75, UR10, -R36 ;  /* 0x0000000a4b267c23 */ /* 0x002fce0008010824 */
[----:B------:R-:W1:Y:S01]  /*3cc0*/  MUFU.EX2 R41, R41 ;  /* 0x0000002900297308 */ /* 0x000e620000000800 */
[----:B0-----:R-:W-:-:S07]  /*3cd0*/  FMNMX.FTZ R35, R34, R3, !PT ;  /* 0x0000000322237209 */ /* 0x001fce0007810000 */
[----:B------:R-:W-:Y:S01]  /*3ce0*/  MUFU.EX2 R42, R42 ;  /* 0x0000002a002a7308 */ /* 0x000fe20000000800 */
[----:B------:R-:W0:Y:S07]  /*3cf0*/  SHFL.BFLY PT, R34, R35, 0x1, 0x1f ;  /* 0x0c201f0023227f89 */ /* 0x000e2e00000e0000 */
[----:B------:R-:W2:Y:S01]  /*3d00*/  MUFU.EX2 R43, R43 ;  /* 0x0000002b002b7308 */ /* 0x000ea20000000800 */
[----:B-1----:R-:W-:-:S07]  /*3d10*/  F2FP.F16.F32.PACK_AB R192, R41, R40 ;  /* 0x0000002829c0723e */ /* 0x002fce00000000ff */
[----:B------:R-:W-:Y:S08]  /*3d20*/  MUFU.EX2 R44, R44 ;  /* 0x0000002c002c7308 */ /* 0x000ff00000000800 */
[----:B------:R-:W1:Y:S01]  /*3d30*/  MUFU.EX2 R45, R38 ;  /* 0x00000026002d7308 */ /* 0x000e620000000800 */
[----:B--2---:R-:W-:Y:S02]  /*3d40*/  F2FP.F16.F32.PACK_AB R194, R43, R42 ;  /* 0x0000002a2bc2723e */ /* 0x004fe400000000ff */
[----:B0-----:R-:W-:Y:S01]  /*3d50*/  FMNMX.FTZ R3, R35, R34, !PT ;  /* 0x0000002223037209 */ /* 0x001fe20007810000 */
[--C-:B------:R-:W-:Y:S01]  /*3d60*/  FFMA.FTZ R34, R83, UR10, -R36.reuse ;  /* 0x0000000a53227c23 */ /* 0x100fe20008010824 */
[----:B------:R-:W-:Y:S01]  /*3d70*/  FFMA.FTZ R36, R53, UR10, -R36 ;  /* 0x0000000a35247c23 */ /* 0x000fe20008010824 */
[----:B------:R-:W-:Y:S01]  /*3d80*/  FADD.FTZ R53, R196, R37 ;  /* 0x00000025c4357221 */ /* 0x000fe20000010000 */
[C---:B------:R-:W-:Y:S01]  /*3d90*/  FSETP.NEU.FTZ.AND P1, PT, R3.reuse, -INF , PT ;  /* 0xff8000000300780b */ /* 0x040fe20003f3d000 */
[----:B------:R-:W-:Y:S01]  /*3da0*/  FMUL.FTZ R35, R3, UR10 ;  /* 0x0000000a03237c20 */ /* 0x000fe20008410000 */
[----:B------:R-:W-:Y:S01]  /*3db0*/  MUFU.EX2 R46, R46 ;  /* 0x0000002e002e7308 */ /* 0x000fe20000000800 */
[----:B------:R-:W-:-:S03]  /*3dc0*/  F2FP.F16.F32.PACK_AB R196, R37, R196 ;  /* 0x000000c425c4723e */ /* 0x000fc600000000ff */
        /* <DEDUP_REMOVED lines=8> */
[--C-:B------:R-:W-:Y:S01]  /*3e50*/  FFMA.FTZ R24, R24, UR10, -R51.reuse ;  /* 0x0000000a18187c23 */ /* 0x100fe20008010833 */
[--C-:B------:R-:W-:Y:S01]  /*3e60*/  FFMA.FTZ R25, R25, UR10, -R51.reuse ;  /* 0x0000000a19197c23 */ /* 0x100fe20008010833 */
        /* <DEDUP_REMOVED lines=8> */
[----:B------:R-:W0:Y:S01]  /*3ef0*/  MUFU.EX2 R5, R5 ;  /* 0x0000000500057308 */ /* 0x000e220000000800 */
[--C-:B------:R-:W-:Y:S01]  /*3f00*/  FFMA.FTZ R0, R0, UR10, -R51.reuse ;  /* 0x0000000a00007c23 */ /* 0x100fe20008010833 */
[----:B------:R-:W-:Y:S01]  /*3f10*/  FFMA.FTZ R33, R33, UR10, -R51 ;  /* 0x0000000a21217c23 */ /* 0x000fe20008010833 */
[----:B-1----:R-:W-:-:S05]  /*3f20*/  F2FP.F16.F32.PACK_AB R188, R45, R44 ;  /* 0x0000002c2dbc723e */ /* 0x002fca00000000ff */
[----:B------:R1:W2:Y:S08]  /*3f30*/  MUFU.EX2 R199, R18 ;  /* 0x0000001200c77308 */ /* 0x0002b00000000800 */
[----:B------:R-:W3:Y:S01]  /*3f40*/  MUFU.EX2 R20, R20 ;  /* 0x0000001400147308 */ /* 0x000ee20000000800 */
[----:B-1----:R-:W-:Y:S01]  /*3f50*/  FADD.FTZ R18, R198, R53 ;  /* 0x00000035c6127221 */ /* 0x002fe20000010000 */
[----:B------:R-:W-:-:S02]  /*3f60*/  F2FP.F16.F32.PACK_AB R198, R39, R198 ;  /* 0x000000c627c6723e */ /* 0x000fc400000000ff */
[----:B0-----:R-:W-:Y:S01]  /*3f70*/  F2FP.F16.F32.PACK_AB R197, R5, R2 ;  /* 0x0000000205c5723e */ /* 0x001fe200000000ff */
[----:B------:R-:W-:-:S03]  /*3f80*/  FADD.FTZ R53, R39, R18 ;  /* 0x0000001227357221 */ /* 0x000fc60000010000 */
[----:B------:R-:W0:Y:S01]  /*3f90*/  MUFU.EX2 R21, R21 ;  /* 0x0000001500157308 */ /* 0x000e220000000800 */
[----:B------:R-:W-:-:S04]  /*3fa0*/  FADD.FTZ R18, R40, R53 ;  /* 0x0000003528127221 */ /* 0x000fc80000010000 */
[----:B------:R-:W-:Y:S01]  /*3fb0*/  FADD.FTZ R53, R41, R18 ;  /* 0x0000001229357221 */ /* 0x000fe20000010000 */
[----:B------:R-:W-:Y:S02]  /*3fc0*/  FADD.FTZ R18, R2, R5 ;  /* 0x0000000502127221 */ /* 0x000fe40000010000 */
[----:B------:R-:W1:Y:S01]  /*3fd0*/  MUFU.EX2 R24, R24 ;  /* 0x0000001800187308 */ /* 0x000e620000000800 */
[----:B------:R-:W-:Y:S01]  /*3fe0*/  FADD.FTZ R36, R42, R53 ;  /* 0x000000352a247221 */ /* 0x000fe20000010000 */
[----:B--2---:R-:W-:Y:S01]  /*3ff0*/  FADD.FTZ R53, R199, R18 ;  /* 0x00000012c7357221 */ /* 0x004fe20000010000 */
[C---:B---3--:R-:W-:Y:S02]  /*4000*/  F2FP.F16.F32.PACK_AB R199, R20.reuse, R199 ;  /* 0x000000c714c7723e */ /* 0x048fe400000000ff */
[----:B------:R-:W-:Y:S01]  /*4010*/  FADD.FTZ R55, R43, R36 ;  /* 0x000000242b377221 */ /* 0x000fe20000010000 */
[----:B------:R-:W-:Y:S02]  /*4020*/  FADD.FTZ R18, R20, R53 ;  /* 0x0000003514127221 */ /* 0x000fe40000010000 */
[----:B------:R-:W2:Y:S01]  /*4030*/  MUFU.EX2 R25, R25 ;  /* 0x0000001900197308 */ /* 0x000ea20000000800 */
[----:B------:R-:W-:Y:S01]  /*4040*/  FADD.FTZ R36, R44, R55 ;  /* 0x000000372c247221 */ /* 0x000fe20000010000 */
[----:B0-----:R-:W-:-:S03]  /*4050*/  FADD.FTZ R51, R21, R18 ;  /* 0x0000001215337221 */ /* 0x001fc60000010000 */
[----:B------:R-:W-:-:S03]  /*4060*/  FADD.FTZ R53, R45, R36 ;  /* 0x000000242d357221 */ /* 0x000fc60000010000 */
[----:B------:R-:W0:Y:S01]  /*4070*/  MUFU.EX2 R47, R47 ;  /* 0x0000002f002f7308 */ /* 0x000e220000000800 */
[----:B-1----:R-:W-:Y:S01]  /*4080*/  FADD.FTZ R18, R24, R51 ;  /* 0x0000003318127221 */ /* 0x002fe20000010000 */
[----:B------:R-:W-:Y:S01]  /*4090*/  FADD.FTZ R36, R46, R53 ;  /* 0x000000352e247221 */ /* 0x000fe20000010000 */
[----:B------:R-:W-:-:S05]  /*40a0*/  F2FP.F16.F32.PACK_AB R193, R24, R21 ;  /* 0x0000001518c1723e */ /* 0x000fca00000000ff */
[----:B------:R-:W1:Y:S01]  /*40b0*/  MUFU.EX2 R26, R26 ;  /* 0x0000001a001a7308 */ /* 0x000e620000000800 */
[----:B--2---:R-:W-:-:S07]  /*40c0*/  FADD.FTZ R37, R25, R18 ;  /* 0x0000001219257221 */ /* 0x004fce0000010000 */
[----:B------:R-:W2:Y:S01]  /*40d0*/  MUFU.EX2 R48, R48 ;  /* 0x0000003000307308 */ /* 0x000ea20000000800 */
[C---:B0-----:R-:W-:Y:S01]  /*40e0*/  FADD.FTZ R51, R47.reuse, R36 ;  /* 0x000000242f337221 */ /* 0x041fe20000010000 */
[----:B------:R-:W-:-:S06]  /*40f0*/  F2FP.F16.F32.PACK_AB R190, R47, R46 ;  /* 0x0000002e2fbe723e */ /* 0x000fcc00000000ff */
[----:B------:R-:W0:Y:S01]  /*4100*/  MUFU.EX2 R27, R27 ;  /* 0x0000001b001b7308 */ /* 0x000e220000000800 */
[C---:B-1----:R-:W-:Y:S01]  /*4110*/  FADD.FTZ R18, R26.reuse, R37 ;  /* 0x000000251a127221 */ /* 0x042fe20000010000 */
[----:B------:R-:W-:-:S06]  /*4120*/  F2FP.F16.F32.PACK_AB R195, R26, R25 ;  /* 0x000000191ac3723e */ /* 0x000fcc00000000ff */
[----:B------:R-:W1:Y:S01]  /*4130*/  MUFU.EX2 R49, R49 ;  /* 0x0000003100317308 */ /* 0x000e620000000800 */
[----:B--2---:R-:W-:-:S07]  /*4140*/  FADD.FTZ R36, R48, R51 ;  /* 0x0000003330247221 */ /* 0x004fce0000010000 */
[----:B------:R-:W2:Y:S01]  /*4150*/  MUFU.EX2 R28, R28 ;  /* 0x0000001c001c7308 */ /* 0x000ea20000000800 */
[----:B0-----:R-:W-:-:S07]  /*4160*/  FADD.FTZ R37, R27, R18 ;  /* 0x000000121b257221 */ /* 0x001fce0000010000 */
[----:B------:R-:W0:Y:S01]  /*4170*/  MUFU.EX2 R29, R29 ;  /* 0x0000001d001d7308 */ /* 0x000e220000000800 */
[C---:B-1----:R-:W-:Y:S01]  /*4180*/  FADD.FTZ R39, R49.reuse, R36 ;  /* 0x0000002431277221 */ /* 0x042fe20000010000 */
[----:B------:R-:W-:-:S06]  /*4190*/  F2FP.F16.F32.PACK_AB R184, R49, R48 ;  /* 0x0000003031b8723e */ /* 0x000fcc00000000ff */
[----:B------:R-:W1:Y:S01]  /*41a0*/  MUFU.EX2 R30, R30 ;  /* 0x0000001e001e7308 */ /* 0x000e620000000800 */
[C---:B--2---:R-:W-:Y:S01]  /*41b0*/  FADD.FTZ R36, R28.reuse, R37 ;  /* 0x000000251c247221 */ /* 0x044fe20000010000 */
[----:B------:R-:W-:-:S06]  /*41c0*/  F2FP.F16.F32.PACK_AB R189, R28, R27 ;  /* 0x0000001b1cbd723e */ /* 0x000fcc00000000ff */
[----:B------:R-:W2:Y:S01]  /*41d0*/  MUFU.EX2 R31, R31 ;  /* 0x0000001f001f7308 */ /* 0x000ea20000000800 */
[----:B0-----:R-:W-:-:S07]  /*41e0*/  FADD.FTZ R5, R29, R36 ;  /* 0x000000241d057221 */ /* 0x001fce0000010000 */
[----:B------:R-:W0:Y:S01]  /*41f0*/  MUFU.EX2 R32, R32 ;  /* 0x0000002000207308 */ /* 0x000e220000000800 */
[C---:B-1----:R-:W-:Y:S01]  /*4200*/  FADD.FTZ R2, R30.reuse, R5 ;  /* 0x000000051e027221 */ /* 0x042fe20000010000 */
[----:B------:R-:W-:-:S06]  /*4210*/  F2FP.F16.F32.PACK_AB R191, R30, R29 ;  /* 0x0000001d1ebf723e */ /* 0x000fcc00000000ff */
[----:B------:R-:W1:Y:S01]  /*4220*/  MUFU.EX2 R34, R34 ;  /* 0x0000002200227308 */ /* 0x000e620000000800 */
[----:B--2---:R-:W-:-:S07]  /*4230*/  FADD.FTZ R5, R31, R2 ;  /* 0x000000021f057221 */ /* 0x004fce0000010000 */
[----:B------:R-:W2:Y:S01]  /*4240*/  MUFU.EX2 R0, R0 ;  /* 0x0000000000007308 */ /* 0x000ea20000000800 */
[C---:B0-----:R-:W-:Y:S01]  /*4250*/  FADD.FTZ R5, R32.reuse, R5 ;  /* 0x0000000520057221 */ /* 0x041fe20000010000 */
[----:B------:R-:W-:-:S06]  /*4260*/  F2FP.F16.F32.PACK_AB R185, R32, R31 ;  /* 0x0000001f20b9723e */ /* 0x000fcc00000000ff */
[----:B------:R-:W0:Y:S01]  /*4270*/  MUFU.EX2 R33, R33 ;  /* 0x0000002100217308 */ /* 0x000e220000000800 */
[----:B-1----:R-:W-:Y:S01]  /*4280*/  FADD.FTZ R18, R34, R39 ;  /* 0x0000002722127221 */ /* 0x002fe20000010000 */
[----:B------:R-:W-:-:S03]  /*4290*/  F2FP.F16.F32.PACK_AB R186, R35, R34 ;  /* 0x0000002223ba723e */ /* 0x000fc600000000ff */
[----:B------:R-:W-:Y:S01]  /*42a0*/  FADD.FTZ R18, R35, R18 ;  /* 0x0000001223127221 */ /* 0x000fe20000010000 */
[----:B--2---:R-:W-:-:S04]  /*42b0*/  FADD.FTZ R2, R0, R5 ;  /* 0x0000000500027221 */ /* 0x004fc80000010000 */
[C---:B0-----:R-:W-:Y:S01]  /*42c0*/  FADD.FTZ R5, R33.reuse, R2 ;  /* 0x0000000221057221 */ /* 0x041fe20000010000 */
[----:B------:R-:W-:Y:S01]  /*42d0*/  F2FP.F16.F32.PACK_AB R187, R33, R0 ;  /* 0x0000000021bb723e */ /* 0x000fe200000000ff */
[----:B------:R-:W-:Y:S06]  /*42e0*/  @P1 BRA `(.L_x_1008) ;  /* 0x00000000004c1947 */ /* 0x000fec0003800000 */
[----:B------:R-:W-:Y:S01]  /*42f0*/  ISETP.LT.AND P1, PT, RZ, UR41, PT ;  /* 0x00000029ff007c0c */ /* 0x000fe2000bf21270 */
[----:B------:R-:W-:-:S12]  /*4300*/  UIADD3 UR18, UR41, -0x1, URZ ;  /* 0xffffffff29127890 */ /* 0x000fd8000fffe03f */
[----:B------:R-:W-:Y:S05]  /*4310*/  @P1 BRA `(.L_x_1009) ;  /* 0x0000000000201947 */ /* 0x000fea0003800000 */
[----:B------:R-:W-:Y:S01]  /*4320*/  ULDC UR11, c[0x0][0x9e4] ;  /* 0x00027900000b7ab9 */ /* 0x000fe20000000800 */
[----:B------:R-:W-:Y:S02]  /*4330*/  UIADD3 UR18, -UR41, URZ, URZ ;  /* 0x0000003f29127290 */ /* 0x000fe4000fffe13f */
[----:B------:R-:W-:-:S11]  /*4340*/  UISETP.NE.AND UP0, UPT, UR11, 0x1, UPT ;  /* 0x000000010b00788c */ /* 0x000fd6000bf05270 */
[----:B------:R-:W-:Y:S02]  /*4350*/  @UP0 ULDC.64 UR4, c[0x0][0x9e8] ;  /* 0x00027a0000040ab9 */ /* 0x000fe40000000a00 */
[----:B------:R-:W-:-:S04]  /*4360*/  UIMAD.WIDE.U32 UR14, UR18, UR4, URZ ;  /* 0x00000004120e72a5 */ /* 0x000fc8000f8e003f */
[----:B------:R-:W-:-:S04]  /*4370*/  @UP0 USHF.R.U32.HI UR18, URZ, UR5, UR15 ;  /* 0x000000053f120299 */ /* 0x000fc8000801160f */
[----:B------:R-:W-:Y:S01]  /*4380*/  ULOP3.LUT UR18, URZ, UR18, URZ, 0x33, !UPT ;  /* 0x000000123f127292 */ /* 0x000fe2000f8e333f */
[----:B------:R-:W-:Y:S11]  /*4390*/  BRA `(.L_x_1010) ;  /* 0x0000000000147947 */ /* 0x000ff60003800000 */
.L_x_1009:
[----:B------:R-:W-:Y:S02]  /*43a0*/  ULDC UR11, c[0x0][0x9e4] ;  /* 0x00027900000b7ab9 */ /* 0x000fe40000000800 */
[----:B------:R-:W-:-:S11]  /*43b0*/  UISETP.NE.AND UP0, UPT, UR11, 0x1, UPT ;  /* 0x000000010b00788c */ /* 0x000fd6000bf05270 */
[----:B------:R-:W-:Y:S02]  /*43c0*/  @UP0 ULDC.64 UR4, c[0x0][0x9e8] ;  /* 0x00027a0000040ab9 */ /* 0x000fe40000000a00 */
[----:B------:R-:W-:-:S04]  /*43d0*/  UIMAD.WIDE.U32 UR14, UR18, UR4, URZ ;  /* 0x00000004120e72a5 */ /* 0x000fc8000f8e003f */
[----:B------:R-:W-:-:S12]  /*43e0*/  @UP0 USHF.R.U32.HI UR18, URZ, UR5, UR15 ;  /* 0x000000053f120299 */ /* 0x000fd8000801160f */
.L_x_1010:
[----:B------:R-:W-:-:S04]  /*43f0*/  UIMAD UR11, UR18, UR11, UR11 ;  /* 0x0000000b120b72a4 */ /* 0x000fc8000f8e020b */
[----:B------:R-:W-:-:S04]  /*4400*/  UISETP.LT.AND UP0, UPT, UR6, UR11, UPT ;  /* 0x0000000b0600728c */ /* 0x000fc8000bf01270 */
[----:B------:R-:W-:-:S12]  /*4410*/  USEL UR6, UR6, UR11, UP0 ;  /* 0x0000000b06067287 */ /* 0x000fd80008000000 */
.L_x_1008:
[----:B------:R-:W-:Y:S01]  /*4420*/  R2UR UR5, R201 ;  /* 0x00000000c90572ca */ /* 0x000fe200000e0000 */
[----:B------:R-:W-:Y:S01]  /*4430*/  USHF.R.S32.HI UR4, URZ, 0x1f, UR6 ;  /* 0x0000001f3f047899 */ /* 0x000fe20008011406 */
[----:B------:R-:W-:Y:S01]  /*4440*/  IMAD.MOV.U32 R2, RZ, RZ, 0x3f800000 ;  /* 0x3f800000ff027424 */ /* 0x000fe200078e00ff */
[----:B------:R-:W-:Y:S01]  /*4450*/  CS2R R150, SRZ ;  /* 0x0000000000967805 */ /* 0x000fe2000001ff00 */
[----:B------:R-:W-:Y:S01]  /*4460*/  IMAD.MOV.U32 R0, RZ, RZ, 0x3f800000 ;  /* 0x3f800000ff007424 */ /* 0x000fe200078e00ff */
        /* <DEDUP_REMOVED lines=8> */
[----:B------:R-:W-:Y:S01]  /*44f0*/  UISETP.LT.AND UP0, UPT, UR5, UR4, UPT ;  /* 0x000000040500728c */ /* 0x000fe2000bf01270 */
[----:B------:R-:W-:Y:S02]  /*4500*/  CS2R R136, SRZ ;  /* 0x0000000000887805 */ /* 0x000fe4000001ff00 */
[----:B------:R-:W-:Y:S02]  /*4510*/  CS2R R134, SRZ ;  /* 0x0000000000867805 */ /* 0x000fe4000001ff00 */
[----:B------:R-:W-:Y:S01]  /*4520*/  CS2R R132, SRZ ;  /* 0x0000000000847805 */ /* 0x000fe2000001ff00 */
[----:B------:R-:W-:Y:S01]  /*4530*/  USEL UR50, UR5, UR4, !UP0 ;  /* 0x0000000405327287 */ /* 0x000fe2000c000000 */
[----:B------:R-:W-:-:S02]  /*4540*/  CS2R R130, SRZ ;  /* 0x0000000000827805 */ /* 0x000fc4000001ff00 */
[----:B------:R-:W-:Y:S02]  /*4550*/  CS2R R128, SRZ ;  /* 0x0000000000807805 */ /* 0x000fe4000001ff00 */
[----:B------:R-:W-:Y:S02]  /*4560*/  CS2R R126, SRZ ;  /* 0x00000000007e7805 */ /* 0x000fe4000001ff00 */
[----:B------:R-:W-:Y:S02]  /*4570*/  CS2R R124, SRZ ;  /* 0x00000000007c7805 */ /* 0x000fe4000001ff00 */
[----:B------:R-:W-:Y:S02]  /*4580*/  CS2R R122, SRZ ;  /* 0x00000000007a7805 */ /* 0x000fe4000001ff00 */
[----:B------:R-:W-:Y:S02]  /*4590*/  ISETP.GE.AND P1, PT, R220, UR50, PT ;  /* 0x00000032dc007c0c */ /* 0x000fe4000bf26270 */
        /* <DEDUP_REMOVED lines=49> */
[----:B------:R-:W-:Y:S06]  /*48b0*/  @!P1 BRA `(.L_x_1011) ;  /* 0x0000002c003c9947 */ /* 0x000fec0003800000 */
[----:B------:R-:W-:Y:S01]  /*48c0*/  IMAD.MOV.U32 R20, RZ, RZ, R3 ;  /* 0x000000ffff147224 */ /* 0x000fe200078e0003 */
[----:B------:R-:W-:Y:S01]  /*48d0*/  MOV R21, R4 ;  /* 0x0000000400157202 */ /* 0x000fe20000000f00 */
[----:B------:R-:W-:Y:S01]  /*48e0*/  IMAD.MOV.U32 R2, RZ, RZ, 0x3f800000 ;  /* 0x3f800000ff027424 */ /* 0x000fe200078e00ff */
[----:B------:R-:W-:Y:S01]  /*48f0*/  UMOV UR41, UR39 ;  /* 0x0000002700297c82 */ /* 0x000fe20008000000 */
[----:B------:R-:W-:Y:S01]  /*4900*/  IMAD.MOV.U32 R151, RZ, RZ, RZ ;  /* 0x000000ffff977224 */ /* 0x000fe200078e00ff */
[----:B------:R-:W-:Y:S01]  /*4910*/  UMOV UR4, UR38 ;  /* 0x0000002600047c82 */ /* 0x000fe20008000000 */
[----:B------:R-:W-:Y:S01]  /*4920*/  ULDC UR51, c[0x0][0x9e4] ;  /* 0x0002790000337ab9 */ /* 0x000fe20000000800 */
[----:B------:R-:W-:Y:S01]  /*4930*/  ULDC UR55, c[0x0][0x9dc] ;  /* 0x0002770000377ab9 */ /* 0x000fe20000000800 */
[----:B------:R-:W-:Y:S01]  /*4940*/  ULDC UR5, c[0x0][0x9d8] ;  /* 0x0002760000057ab9 */ /* 0x000fe20000000800 */
[----:B------:R-:W-:-:S05]  /*4950*/  ULDC UR54, c[0x0][0x988] ;  /* 0x0002620000367ab9 */ /* 0x000fca0000000800 */
.L_x_1030:
[----:B------:R-:W-:-:S04]  /*4960*/  UISETP.NE.AND UP0, UPT, UR4, 0x1, UPT ;  /* 0x000000010400788c */ /* 0x000fc8000bf05270 */
[----:B------:R-:W-:-:S04]  /*4970*/  USEL UR39, URZ, 0x1, UP0 ;  /* 0x000000013f277887 */ /* 0x000fc80008000000 */
[----:B------:R-:W-:Y:S01]  /*4980*/  ULOP3.LUT UR39, UR41, UR39, URZ, 0x3c, !UPT ;  /* 0x0000002729277292 */ /* 0x000fe2000f8e3c3f */
[----:B------:R-:W-:Y:S11]  /*4990*/  @!P0 BRA `(.L_x_1012) ;  /* 0x0000000000048947 */ /* 0x000ff60003800000 */
[----:B------:R-:W-:Y:S01]  /*49a0*/  BPT.TRAP 0x1 ;  /* 0x000000040000795c */ /* 0x000fe20000300000 */
.L_x_1012:
[----:B------:R-:W-:Y:S01]  /*49b0*/  UIADD3 UR38, UR4, 0x1, URZ ;  /* 0x0000000104267890 */ /* 0x000fe2000fffe03f */
[----:B------:R-:W-:-:S03]  /*49c0*/  IMAD.U32 R3, RZ, RZ, UR39 ;  /* 0x00000027ff037e24 */ /* 0x000fc6000f8e00ff */
[----:B------:R-:W-:Y:S02]  /*49d0*/  UISETP.NE.AND UP0, UPT, UR38, 0x2, UPT ;  /* 0x000000022600788c */ /* 0x000fe4000bf05270 */
[----:B------:R-:W-:Y:S02]  /*49e0*/  SHF.L.U32 R3, R3, 0x1f, RZ ;  /* 0x0000001f03037819 */ /* 0x000fe400000006ff */
[----:B------:R-:W-:-:S04]  /*49f0*/  USEL UR38, UR38, URZ, UP0 ;  /* 0x0000003f26267287 */ /* 0x000fc80008000000 */
[----:B------:R-:W-:-:S09]  /*4a00*/  ULEA UR7, UR38, UR40, 0x3 ;  /* 0x0000002826077291 */ /* 0x000fd2000f8e183f */
[----:B------:R0:W1:Y:S01]  /*4a10*/  SYNCS.PHASECHK.TRANS64.TRYWAIT P1, [UR7+0x30830], R3 ;  /* 0x03083003ff0075a7 */ /* 0x0000620008020147 */
[----:B------:R-:W-:Y:S05]  /*4a20*/  @!P0 BRA `(.L_x_1013) ;  /* 0x0000000000048947 */ /* 0x000fea0003800000 */
[----:B------:R-:W-:Y:S01]  /*4a30*/  BPT.TRAP 0x1 ;  /* 0x000000040000795c */ /* 0x000fe20000300000 */
.L_x_1013:
[----:B-1----:R-:W-:Y:S05]  /*4a40*/  @P1 BRA `(.L_x_1014) ;  /* 0x0000000000081947 */ /* 0x002fea0003800000 */
[----:B------:R-:W1:Y:S02]  /*4a50*/  SYNCS.PHASECHK.TRANS64.TRYWAIT P1, [UR7+0x30830], R3 ;  /* 0x03083003ff0075a7 */ /* 0x000e640008020147 */
[----:B-1----:R-:W-:Y:S05]  /*4a60*/  @!P1 BRA `(.L_x_1015) ;  /* 0x0000010000009947 */ /* 0x002fea0003800000 */
.L_x_1014:
[----:B------:R-:W-:Y:S01]  /*4a70*/  R2UR UR44, R16 ;  /* 0x00000000102c72ca */ /* 0x000fe200000e0000 */
[----:B------:R-:W-:Y:S01]  /*4a80*/  ULEA UR6, UR38, UR61, 0xb ;  /* 0x0000003d26067291 */ /* 0x000fe2000f8e583f */
[----:B------:R-:W-:Y:S01]  /*4a90*/  R2UR UR45, R17 ;  /* 0x00000000112d72ca */ /* 0x000fe200000e0000 */
[----:B------:R-:W-:Y:S01]  /*4aa0*/  WARPGROUP.ARRIVE ;  /* 0x00000000000079c5 */ /* 0x000fe20000000000 */
[----:B------:R-:W-:Y:S01]  /*4ab0*/  UMOV UR47, 0x40000040 ;  /* 0x40000040002f7882 */ /* 0x000fe20000000000 */
[----:B------:R-:W-:Y:S01]  /*4ac0*/  UIADD3 UR10, UR6, 0x400, URZ ;  /* 0x00000400060a7890 */ /* 0x000fe2000fffe03f */
[-C--:B------:R-:W-:Y:S01]  /*4ad0*/  FMUL.FTZ R24, R24, R0.reuse ;  /* 0x0000000018187220 */ /* 0x080fe20000410000 */
[----:B------:R-:W-:Y:S01]  /*4ae0*/  UMOV UR11, 0x40000040 ;  /* 0x40000040000b7882 */ /* 0x000fe20000000000 */
[----:B------:R-:W-:Y:S01]  /*4af0*/  UMOV UR46, UR6 ;  /* 0x00000006002e7c82 */ /* 0x000fe20008000000 */
[----:B------:R-:W-:Y:S01]  /*4b00*/  UIADD3 UR14, UR6, 0x402, URZ ;  /* 0x00000402060e7890 */ /* 0x000fe2000fffe03f */
[-C--:B------:R-:W-:Y:S01]  /*4b10*/  FMUL.FTZ R25, R25, R0.reuse ;  /* 0x0000000019197220 */ /* 0x080fe20000410000 */
[----:B------:R-:W-:Y:S01]  /*4b20*/  UMOV UR15, 0x40000040 ;  /* 0x40000040000f7882 */ /* 0x000fe20000000000 */
[----:B------:R-:W-:Y:S01]  /*4b30*/  UIADD3 UR18, UR6, 0x404, URZ ;  /* 0x0000040406127890 */ /* 0x000fe2000fffe03f */
[-C--:B------:R-:W-:Y:S01]  /*4b40*/  FMUL.FTZ R28, R28, R0.reuse ;  /* 0x000000001c1c7220 */ /* 0x080fe20000410000 */
[----:B------:R-:W-:Y:S01]  /*4b50*/  UMOV UR19, 0x40000040 ;  /* 0x4000004000137882 */ /* 0x000fe20000000000 */
[----:B------:R-:W-:Y:S01]  /*4b60*/  HGMMA.64x64x16.F32 R152, gdesc[UR44], RZ, !UPT, gsb0 ;  /* 0x00e000002c9879f0 */ /* 0x000fe2000c0008ff */
[----:B------:R-:W-:Y:S01]  /*4b70*/  R2UR UR44, R14 ;  /* 0x000000000e2c72ca */ /* 0x000fe200000e0000 */
[----:B------:R-:W-:Y:S01]  /*4b80*/  UIADD3 UR46, UR6, 0x2, URZ ;  /* 0x00000002062e7890 */ /* 0x000fe2000fffe03f */
[----:B------:R-:W-:Y:S01]  /*4b90*/  R2UR UR45, R15 ;  /* 0x000000000f2d72ca */ /* 0x000fe200000e0000 */
[----:B------:R-:W-:Y:S01]  /*4ba0*/  UMOV UR47, 0x40000040 ;  /* 0x40000040002f7882 */ /* 0x000fe20000000000 */
        /* <DEDUP_REMOVED lines=78> */
[----:B------:R-:W-:Y:S01]  /*5090*/  HGMMA.64x64x16.F32 R152, gdesc[UR44], R152, gsb0 ;  /* 0x00e000002c9879f0 */ /* 0x000fe20008000898 */
[----:B------:R-:W-:Y:S01]  /*50a0*/  R2UR UR44, R12 ;  /* 0x000000000c2c72ca */ /* 0x000fe200000e0000 */
[----:B------:R-:W-:Y:S01]  /*50b0*/  UIADD3 UR46, UR6, 0x4, URZ ;  /* 0x00000004062e7890 */ /* 0x000fe2000fffe03f */
[----:B------:R-:W-:Y:S01]  /*50c0*/  R2UR UR45, R13 ;  /* 0x000000000d2d72ca */ /* 0x000fe200000e0000 */
        /* <DEDUP_REMOVED lines=60> */
[----:B------:R-:W-:Y:S01]  /*5490*/  HGMMA.64x64x16.F32 R152, gdesc[UR44], R152, gsb0 ;  /* 0x00e000002c9879f0 */ /* 0x000fe20008000898 */
[----:B------:R-:W-:Y:S01]  /*54a0*/  R2UR UR44, R10 ;  /* 0x000000000a2c72ca */ /* 0x000fe200000e0000 */
[----:B------:R-:W-:Y:S01]  /*54b0*/  UIADD3 UR46, UR6, 0x6, URZ ;  /* 0x00000006062e7890 */ /* 0x000fe2000fffe03f */
[----:B------:R-:W-:Y:S01]  /*54c0*/  R2UR UR45, R11 ;  /* 0x000000000b2d72ca */ /* 0x000fe200000e0000 */
[----:B------:R-:W-:Y:S01]  /*54d0*/  UMOV UR47, 0x40000040 ;  /* 0x40000040002f7882 */ /* 0x000fe20000000000 */
[----:B------:R-:W-:Y:S02]  /*54e0*/  WARPGROUP.DEPBAR.LE gsb0, 0x0 ;  /* 0x00008000000079c5 */ /* 0x000fe40000010000 */
[----:B------:R-:W-:-:S09]  /*54f0*/  WARPGROUP.ARRIVE ;  /* 0x00000000000079c5 */ /* 0x000fd20000000000 */
        /* <DEDUP_REMOVED lines=15> */
[----:B------:R-:W-:Y:S01]  /*55f0*/  UIADD3 UR46, UR6, 0x204, URZ ;  /* 0x00000204062e7890 */ /* 0x000fe2000fffe03f */
[----:B------:R-:W-:Y:S01]  /*5600*/  UMOV UR47, 0x40000040 ;  /* 0x40000040002f7882 */ /* 0x000fe20000000000 */
[----:B------:R-:W-:Y:S01]  /*5610*/  UMOV UR44, UR56 ;  /* 0x00000038002c7c82 */ /* 0x000fe20008000000 */
[----:B------:R-:W-:Y:S01]  /*5620*/  UMOV UR45, UR57 ;  /* 0x00000039002d7c82 */ /* 0x000fe20008000000 */
[----:B------:R-:W-:Y:S02]  /*5630*/  WARPGROUP.DEPBAR.LE gsb0, 0x0 ;  /* 0x00008000000079c5 */ /* 0x000fe40000010000 */
[----:B------:R-:W-:-:S06]  /*5640*/  WARPGROUP.ARRIVE ;  /* 0x00000000000079c5 */ /* 0x000fcc0000000000 */
        /* <DEDUP_REMOVED lines=9> */
[----:B------:R-:W-:Y:S01]  /*56e0*/  UMOV UR44, UR48 ;  /* 0x00000030002c7c82 */ /* 0x000fe20008000000 */
[----:B------:R-:W-:Y:S01]  /*56f0*/  UMOV UR45, UR49 ;  /* 0x00000031002d7c82 */ /* 0x000fe20008000000 */
        /* <DEDUP_REMOVED lines=28> */
.L_x_1016:
[----:B------:R-:W-:Y:S01]  /*58c0*/  ULEA UR6, UR4, UR40, 0x3 ;  /* 0x0000002804067291 */ /* 0x000fe2000f8e183f */
[----:B------:R-:W-:-:S05]  /*58d0*/  IMAD.U32 R0, RZ, RZ, UR41 ;  /* 0x00000029ff007e24 */ /* 0x000fca000f8e00ff */
[----:B------:R-:W-:-:S04]  /*58e0*/  SHF.L.U32 R0, R0, 0x1f, RZ ;  /* 0x0000001f00007819 */ /* 0x000fc800000006ff */
[----:B------:R2:W3:Y:S01]  /*58f0*/  SYNCS.PHASECHK.TRANS64.TRYWAIT P1, [UR6+0x30850], R0 ;  /* 0x03085000ff0075a7 */ /* 0x0004e20008020146 */
[----:B------:R-:W-:Y:S05]  /*5900*/  @!P0 BRA `(.L_x_1017) ;  /* 0x0000000000048947 */ /* 0x000fea0003800000 */
[----:B------:R-:W-:Y:S01]  /*5910*/  BPT.TRAP 0x1 ;  /* 0x000000040000795c */ /* 0x000fe20000300000 */
.L_x_1017:
[----:B---3--:R-:W-:Y:S05]  /*5920*/  @P1 BRA `(.L_x_1018) ;  /* 0x0000000000081947 */ /* 0x008fea0003800000 */
[----:B------:R-:W3:Y:S02]  /*5930*/  SYNCS.PHASECHK.TRANS64.TRYWAIT P1, [UR6+0x30850], R0 ;  /* 0x03085000ff0075a7 */ /* 0x000ee40008020146 */
[----:B---3--:R-:W-:Y:S05]  /*5940*/  @!P1 BRA `(.L_x_1019) ;  /* 0x000000f000609947 */ /* 0x008fea0003800000 */
.L_x_1018:
[----:B------:R-:W-:Y:S01]  /*5950*/  UIADD3 UR10, UR40, 0x400, URZ ;  /* 0x00000400280a7890 */ /* 0x000fe2000fffe03f */
[----:B------:R-:W-:Y:S01]  /*5960*/  WARPGROUP.ARRIVE ;  /* 0x00000000000079c5 */ /* 0x000fe20000000000 */
[----:B------:R-:W-:Y:S02]  /*5970*/  UMOV UR11, 0x40000040 ;  /* 0x40000040000b7882 */ /* 0x000fe40000000000 */
[----:B------:R-:W-:-:S04]  /*5980*/  USHF.R.U32.HI UR10, URZ, 0x4, UR10 ;  /* 0x000000043f0a7899 */ /* 0x000fc8000801160a */
[----:B------:R-:W-:-:S04]  /*5990*/  ULOP3.LUT UR10, UR10, 0x3fff, URZ, 0xc0, !UPT ;  /* 0x00003fff0a0a7892 */ /* 0x000fc8000f8ec03f */
[----:B------:R-:W-:-:S04]  /*59a0*/  ULOP3.LUT UR10, UR10, 0x2000000, URZ, 0xfc, !UPT ;  /* 0x020000000a0a7892 */ /* 0x000fc8000f8efc3f */
[----:B------:R-:W-:-:S07]  /*59b0*/  ULEA UR4, UR4, UR10, 0xb ;  /* 0x0000000a04047291 */ /* 0x000fce000f8e583f */
        /* <DEDUP_REMOVED lines=23> */
.L_x_1020:
[----:B------:R-:W-:Y:S01]  /*5b30*/  R2UR UR4, R22 ;  /* 0x00000000160472ca */ /* 0x000fe200000e0000 */
[----:B------:R-:W3:Y:S01]  /*5b40*/  S2UR UR10, SR_CgaCtaId ;  /* 0x00000000000a79c3 */ /* 0x000ee20000008800 */
[----:B------:R-:W-:Y:S01]  /*5b50*/  FMUL.FTZ R186, R156, UR5 ;  /* 0x000000059cba7c20 */ /* 0x000fe20008410000 */
[----:B------:R-:W-:Y:S01]  /*5b60*/  FMUL.FTZ R156, R159, UR5 ;  /* 0x000000059f9c7c20 */ /* 0x000fe20008410000 */
[----:B------:R-:W-:Y:S01]  /*5b70*/  FMUL.FTZ R159, R166, UR5 ;  /* 0x00000005a69f7c20 */ /* 0x000fe20008410000 */
[----:B0-2---:R-:W-:Y:S01]  /*5b80*/  FMUL.FTZ R0, R154, UR5 ;  /* 0x000000059a007c20 */ /* 0x005fe20008410000 */
[----:B------:R-:W-:Y:S01]  /*5b90*/  FMUL.FTZ R166, R179, UR5 ;  /* 0x00000005b3a67c20 */ /* 0x000fe20008410000 */
[----:B------:R-:W-:Y:S02]  /*5ba0*/  VIADD R179, R200, UR60 ;  /* 0x0000003cc8b37c36 */ /* 0x000fe40008000000 */
[----:B-1----:R-:W-:Y:S01]  /*5bb0*/  FMUL.FTZ R4, R153, UR5 ;  /* 0x0000000599047c20 */ /* 0x002fe20008410000 */
[----:B------:R-:W0:Y:S01]  /*5bc0*/  LDC R154, c[0x0][0x2f0] ;  /* 0x0000bc00ff9a7b82 */ /* 0x000e220000000800 */
[----:B------:R-:W-:Y:S01]  /*5bd0*/  FMUL.FTZ R187, R161, UR5 ;  /* 0x00000005a1bb7c20 */ /* 0x000fe20008410000 */
[----:B------:R-:W-:Y:S01]  /*5be0*/  FMUL.FTZ R161, R170, UR5 ;  /* 0x00000005aaa17c20 */ /* 0x000fe20008410000 */
[----:B------:R-:W-:Y:S01]  /*5bf0*/  IMAD.SHL.U32 R170, R220, 0x40, RZ ;  /* 0x00000040dcaa7824 */ /* 0x000fe200078e00ff */
[----:B------:R-:W-:Y:S01]  /*5c00*/  UISETP.NE.AND UP1, UPT, UR4, URZ, UPT ;  /* 0x0000003f0400728c */ /* 0x000fe2000bf25270 */
[----:B------:R-:W-:Y:S01]  /*5c10*/  FMUL.FTZ R191, R169, UR5 ;  /* 0x00000005a9bf7c20 */ /* 0x000fe20008410000 */
[----:B------:R-:W-:Y:S01]  /*5c20*/  UIADD3 UR7, UR7, 0x30840, URZ ;  /* 0x0003084007077890 */ /* 0x000fe2000fffe03f */
[----:B------:R-:W-:Y:S01]  /*5c30*/  FMUL.FTZ R184, R152, UR5 ;  /* 0x0000000598b87c20 */ /* 0x000fe20008410000 */
[----:B------:R-:W1:Y:S01]  /*5c40*/  LDC R153, c[0x0][0x288] ;  /* 0x0000a200ff997b82 */ /* 0x000e620000000800 */
[----:B------:R-:W-:Y:S01]  /*5c50*/  FMUL.FTZ R152, R155, UR5 ;  /* 0x000000059b987c20 */ /* 0x000fe20008410000 */
[----:B------:R-:W-:Y:S01]  /*5c60*/  PLOP3.LUT P1, PT, PT, PT, UP1, 0x80, 0x0 ;  /* 0x000000000000781c */ /* 0x000fe20003f2f018 */
[----:B------:R-:W-:Y:S01]  /*5c70*/  FMUL.FTZ R185, R157, UR5 ;  /* 0x000000059db97c20 */ /* 0x000fe20008410000 */
[----:B------:R-:W-:Y:S01]  /*5c80*/  PLOP3.LUT P2, PT, PT, PT, UP1, 0x80, 0x0 ;  /* 0x000000000000781c */ /* 0x000fe20003f4f018 */
[----:B------:R-:W-:Y:S01]  /*5c90*/  FMUL.FTZ R155, R158, UR5 ;  /* 0x000000059e9b7c20 */ /* 0x000fe20008410000 */
[----:B------:R-:W-:Y:S01]  /*5ca0*/  UISETP.NE.AND UP0, UPT, UR43, URZ, UPT ;  /* 0x0000003f2b00728c */ /* 0x000fe2000bf05270 */
[----:B------:R-:W-:Y:S01]  /*5cb0*/  FMUL.FTZ R157, R162, UR5 ;  /* 0x00000005a29d7c20 */ /* 0x000fe20008410000 */
[----:B------:R-:W-:Y:S01]  /*5cc0*/  @UP1 ULDC UR4, c[0x0][0x44c] ;  /* 0x0001130000041ab9 */ /* 0x000fe20000000800 */
[----:B---3--:R-:W-:Y:S01]  /*5cd0*/  UPRMT UR7, UR10, 0x654, UR7 ;  /* 0x000006540a077896 */ /* 0x008fe20008000007 */
[----:B------:R-:W-:Y:S01]  /*5ce0*/  FMUL.FTZ R158, R163, UR5 ;  /* 0x00000005a39e7c20 */ /* 0x000fe20008410000 */
[----:B------:R-:W-:Y:S01]  /*5cf0*/  FMUL.FTZ R190, R164, UR5 ;  /* 0x00000005a4be7c20 */ /* 0x000fe20008410000 */
[----:B------:R-:W-:Y:S01]  /*5d00*/  FMUL.FTZ R188, R160, UR5 ;  /* 0x00000005a0bc7c20 */ /* 0x000fe20008410000 */
[----:B------:R-:W-:Y:S01]  /*5d10*/  FMUL.FTZ R162, R171, UR5 ;  /* 0x00000005aba27c20 */ /* 0x000fe20008410000 */
[----:B------:R-:W-:Y:S01]  /*5d20*/  FMUL.FTZ R163, R174, UR5 ;  /* 0x00000005aea37c20 */ /* 0x000fe20008410000 */
[----:B------:R-:W-:Y:S01]  /*5d30*/  @P1 IMAD.HI.U32 R2, R179, UR4, RZ ;  /* 0x00000004b3021c27 */ /* 0x000fe2000f8e00ff */
[----:B------:R-:W-:-:S03]  /*5d40*/  @UP1 ULDC UR4, c[0x0][0x450] ;  /* 0x0001140000041ab9 */ /* 0x000fc60000000800 */
[----:B------:R-:W-:Y:S01]  /*5d50*/  FMUL.FTZ R164, R175, UR5 ;  /* 0x00000005afa47c20 */ /* 0x000fe20008410000 */
[----:B------:R-:W-:Y:S01]  /*5d60*/  FMUL.FTZ R189, R165, UR5 ;  /* 0x00000005a5bd7c20 */ /* 0x000fe20008410000 */
[----:B------:R-:W-:Y:S01]  /*5d70*/  FMUL.FTZ R160, R167, UR5 ;  /* 0x00000005a7a07c20 */ /* 0x000fe20008410000 */
[----:B------:R-:W-:Y:S01]  /*5d80*/  @P2 SHF.R.U32.HI R179, RZ, UR4, R2 ;  /* 0x00000004ffb32c19 */ /* 0x000fe20008011602 */
[----:B------:R-:W-:Y:S01]  /*5d90*/  FMUL.FTZ R192, R168, UR5 ;  /* 0x00000005a8c07c20 */ /* 0x000fe20008410000 */
[----:B------:R-:W-:Y:S01]  /*5da0*/  IADD3 R2, -R170, 0x1, RZ ;  /* 0x00000001aa027810 */ /* 0x000fe20007ffe1ff */
[----:B------:R-:W-:Y:S01]  /*5db0*/  FMUL.FTZ R171, R172, UR5 ;  /* 0x00000005acab7c20 */ /* 0x000fe20008410000 */
[----:B------:R-:W-:Y:S01]  /*5dc0*/  FMUL.FTZ R174, R176, UR5 ;  /* 0x00000005b0ae7c20 */ /* 0x000fe20008410000 */
[----:B------:R-:W2:Y:S01]  /*5dd0*/  SHFL.IDX PT, R169, R179, RZ, 0x1c1f ;  /* 0x001c1fffb3a97589 */ /* 0x000ea200000e0000 */
[----:B------:R-:W-:Y:S01]  /*5de0*/  FMUL.FTZ R175, R177, UR5 ;  /* 0x00000005b1af7c20 */ /* 0x000fe20008410000 */
[----:B------:R-:W-:Y:S01]  /*5df0*/  FMUL.FTZ R172, R173, UR5 ;  /* 0x00000005adac7c20 */ /* 0x000fe20008410000 */
[----:B------:R-:W-:Y:S01]  /*5e00*/  FMUL.FTZ R165, R178, UR5 ;  /* 0x00000005b2a57c20 */ /* 0x000fe20008410000 */
[----:B------:R-:W-:Y:S01]  /*5e10*/  FMUL.FTZ R177, R180, UR5 ;  /* 0x00000005b4b17c20 */ /* 0x000fe20008410000 */
[----:B------:R-:W-:Y:S01]  /*5e20*/  FMUL.FTZ R176, R181, UR5 ;  /* 0x00000005b5b07c20 */ /* 0x000fe20008410000 */
[----:B------:R-:W-:Y:S01]  /*5e30*/  FMUL.FTZ R167, R182, UR5 ;  /* 0x00000005b6a77c20 */ /* 0x000fe20008410000 */
[----:B------:R-:W-:-:S02]  /*5e40*/  IMAD R3, R19, -0x2, R2 ;  /* 0xfffffffe13037824 */ /* 0x000fc400078e0202 */
[----:B------:R-:W-:Y:S01]  /*5e50*/  FMUL.FTZ R168, R183, UR5 ;  /* 0x00000005b7a87c20 */ /* 0x000fe20008410000 */
[----:B------:R-:W-:Y:S01]  /*5e60*/  PLOP3.LUT P1, PT, PT, PT, UP0, 0x40, 0x0 ;  /* 0x000000000000781c */ /* 0x000fe20003f2e808 */
[----:B------:R-:W-:Y:S01]  /*5e70*/  SYNCS.ARRIVE.TRANS64.RED.A1T0 RZ, [UR7], RZ ;  /* 0x000000ffffff79a7 */ /* 0x000fe20008100407 */
[----:B0-----:R-:W-:Y:S01]  /*5e80*/  IMAD R2, R154, UR42, R3 ;  /* 0x0000002a9a027c24 */ /* 0x001fe2000f8e0203 */
[----:B------:R-:W0:Y:S01]  /*5e90*/  MUFU.TANH R184, R184 ;  /* 0x000000b800b87308 */ /* 0x000e220000002400 */
[----:B------:R-:W-:Y:S01]  /*5ea0*/  UMOV UR7, UR55 ;  /* 0x0000003700077c82 */ /* 0x000fe20008000000 */
[----:B------:R-:W-:Y:S01]  /*5eb0*/  ULDC UR10, c[0x0][0x9e0] ;  /* 0x00027800000a7ab9 */ /* 0x000fe20000000800 */
[----:B------:R-:W-:Y:S01]  /*5ec0*/  ULOP3.LUT UR4, URZ, UR7, URZ, 0x33, !UPT ;  /* 0x000000073f047292 */ /* 0x000fe2000f8e333f */
[----:B-1----:R-:W-:-:S04]  /*5ed0*/  IADD3 R2, R2, -R153, RZ ;  /* 0x8000009902027210 */ /* 0x002fc80007ffe0ff */
[----:B------:R-:W1:Y:S01]  /*5ee0*/  MUFU.TANH R4, R4 ;  /* 0x0000000400047308 */ /* 0x000e620000002400 */
[C---:B------:R-:W-:Y:S02]  /*5ef0*/  VIADD R173, R2.reuse, UR10 ;  /* 0x0000000a02ad7c36 */ /* 0x040fe40008000000 */
[----:B------:R-:W-:Y:S02]  /*5f00*/  VIADD R178, R2, UR4 ;  /* 0x0000000402b27c36 */ /* 0x000fe40008000000 */
[--C-:B--2---:R-:W-:Y:S02]  /*5f10*/  IMAD.IADD R180, R173, 0x1, R169.reuse ;  /* 0x00000001adb47824 */ /* 0x104fe400078e02a9 */
[----:B------:R-:W-:Y:S01]  /*5f20*/  IMAD.IADD R181, R178, 0x1, R169 ;  /* 0x00000001b2b57824 */ /* 0x000fe200078e02a9 */
[----:B------:R-:W2:Y:S08]  /*5f30*/  MUFU.TANH R0, R0 ;  /* 0x0000000000007308 */ /* 0x000eb00000002400 */
[----:B------:R-:W3:Y:S08]  /*5f40*/  MUFU.TANH R152, R152 ;  /* 0x0000009800987308 */ /* 0x000ef00000002400 */
[----:B------:R-:W4:Y:S08]  /*5f50*/  MUFU.TANH R186, R186 ;  /* 0x000000ba00ba7308 */ /* 0x000f300000002400 */
        /* <DEDUP_REMOVED lines=26> */
[----:B------:R-:W0:Y:S01]  /*6100*/  MUFU.TANH R168, R168 ;  /* 0x000000a800a87308 */ /* 0x000e220000002400 */
[----:B-1234-:R-:W-:Y:S05]  /*6110*/  @P1 BRA `(.L_x_1021) ;  /* 0x00000000005c1947 */ /* 0x01efea0003800000 */
[----:B------:R-:W-:Y:S01]  /*6120*/  IMAD R2, R154, UR42, R169 ;  /* 0x0000002a9a027c24 */ /* 0x000fe2000f8e02a9 */
[----:B------:R-:W-:Y:S03]  /*6130*/  BSSY B0, `(.L_x_1022) ;  /* 0x0000011000007945 */ /* 0x000fe60003800000 */
[----:B------:R-:W-:-:S05]  /*6140*/  IMAD.IADD R169, R2, 0x1, -R153 ;  /* 0x0000000102a97824 */ /* 0x000fca00078e0a99 */
[----:B------:R-:W-:-:S13]  /*6150*/  ISETP.GT.AND P1, PT, R169, -0x1, PT ;  /* 0xffffffffa900780c */ /* 0x000fda0003f24270 */
[----:B------:R-:W-:Y:S05]  /*6160*/  @P1 BRA `(.L_x_1023) ;  /* 0x0000000000201947 */ /* 0x000fea0003800000 */
[----:B------:R-:W-:Y:S01]  /*6170*/  IMAD.U32 R183, RZ, RZ, UR51 ;  /* 0x00000033ffb77e24 */ /* 0x000fe2000f8e00ff */
[----:B------:R-:W-:-:S04]  /*6180*/  LOP3.LUT R169, RZ, R169, RZ, 0x33, !PT ;  /* 0x000000a9ffa97212 */ /* 0x000fc800078e33ff */
[----:B------:R-:W-:-:S13]  /*6190*/  ISETP.NE.AND P1, PT, R183, 0x1, PT ;  /* 0x00000001b700780c */ /* 0x000fda0003f25270 */
[----:B------:R-:W1:Y:S02]  /*61a0*/  @P1 LDC.64 R2, c[0x0][0x9e8] ;  /* 0x00027a00ff021b82 */ /* 0x000e640000000a00 */
[----:B-1----:R-:W-:-:S05]  /*61b0*/  @P1 IMAD.HI.U32 R2, R169, R2, RZ ;  /* 0x00000002a9021227 */ /* 0x002fca00078e00ff */
[----:B------:R-:W-:-:S04]  /*61c0*/  @P1 SHF.R.U32.HI R169, RZ, R3, R2 ;  /* 0x00000003ffa91219 */ /* 0x000fc80000011602 */
[----:B------:R-:W-:Y:S01]  /*61d0*/  LOP3.LUT R169, RZ, R169, RZ, 0x33, !PT ;  /* 0x000000a9ffa97212 */ /* 0x000fe200078e33ff */
[----:B------:R-:W-:Y:S06]  /*61e0*/  BRA `(.L_x_1024) ;  /* 0x0000000000147947 */ /* 0x000fec0003800000 */
.L_x_1023:
[----:B------:R-:W-:-:S04]  /*61f0*/  MOV R183, UR51 ;  /* 0x0000003300b77c02 */ /* 0x000fc80008000f00 */
[----:B------:R-:W-:-:S13]  /*6200*/  ISETP.NE.AND P1, PT, R183, 0x1, PT ;  /* 0x00000001b700780c */ /* 0x000fda0003f25270 */
[----:B------:R-:W1:Y:S02]  /*6210*/  @P1 LDC.64 R2, c[0x0][0x9e8] ;  /* 0x00027a00ff021b82 */ /* 0x000e640000000a00 */
[----:B-1----:R-:W-:-:S05]  /*6220*/  @P1 IMAD.HI.U32 R2, R169, R2, RZ ;  /* 0x00000002a9021227 */ /* 0x002fca00078e00ff */
[----:B------:R-:W-:-:S07]  /*6230*/  @P1 SHF.R.U32.HI R169, RZ, R3, R2 ;  /* 0x00000003ffa91219 */ /* 0x000fce0000011602 */
.L_x_1024:
[----:B------:R-:W-:Y:S05]  /*6240*/  BSYNC B0 ;  /* 0x0000000000007941 */ /* 0x000fea0003800000 */
.L_x_1022:
[----:B------:R-:W-:-:S04]  /*6250*/  IMAD R2, R169, R183, -R170 ;  /* 0x000000b7a9027224 */ /* 0x000fc800078e0aaa */
[----:B------:R-:W-:-:S05]  /*6260*/  IMAD R2, R19, -0x2, R2 ;  /* 0xfffffffe13027824 */ /* 0x000fca00078e0202 */
[----:B------:R-:W-:Y:S02]  /*6270*/  VIADDMNMX R180, R2, R183, R180, PT ;  /* 0x000000b702b47246 */ /* 0x000fe400038001b4 */
[----:B------:R-:W-:-:S07]  /*6280*/  VIMNMX R181, R181, R2, !PT ;  /* 0x00000002b5b57248 */ /* 0x000fce0007fe0100 */
.L_x_1021:
[----:B------:R-:W-:Y:S01]  /*6290*/  ISETP.GT.AND P1, PT, R220, -0x1, PT ;  /* 0xffffffffdc00780c */ /* 0x000fe20003f24270 */
[----:B------:R-:W1:Y:S01]  /*62a0*/  SHFL.IDX PT, R179, R179, 0x1, 0x1c1f ;  /* 0x003c1f00b3b37f89 */ /* 0x000e6200000e0000 */
[----:B------:R-:W-:Y:S02]  /*62b0*/  UISETP.NE.AND UP0, UPT, UR43, URZ, UPT ;  /* 0x0000003f2b00728c */ /* 0x000fe4000bf05270 */
[C---:B------:R-:W-:Y:S02]  /*62c0*/  ISETP.GT.AND P4, PT, R181.reuse, 0x1, P1 ;  /* 0x00000001b500780c */ /* 0x040fe40000f84270 */
[----:B------:R-:W-:Y:S02]  /*62d0*/  ISETP.GT.AND P5, PT, R181, RZ, P1 ;  /* 0x000000ffb500720c */ /* 0x000fe40000fa4270 */
[C---:B------:R-:W-:Y:S02]  /*62e0*/  ISETP.LT.OR P4, PT, R180.reuse, 0x2, P4 ;  /* 0x00000002b400780c */ /* 0x040fe40002781670 */
[----:B------:R-:W-:-:S02]  /*62f0*/  ISETP.LT.OR P5, PT, R180, 0x1, P5 ;  /* 0x00000001b400780c */ /* 0x000fc40002fa1670 */
[----:B------:R-:W-:Y:S02]  /*6300*/  FSEL R169, R4, -INF , !P4 ;  /* 0xff80000004a97808 */ /* 0x000fe40006000000 */
[C---:B------:R-:W-:Y:S02]  /*6310*/  ISETP.GT.AND P4, PT, R181.reuse, 0x18, P1 ;  /* 0x00000018b500780c */ /* 0x040fe40000f84270 */
[----:B0-----:R-:W-:Y:S02]  /*6320*/  FSEL R184, R184, -INF , !P5 ;  /* 0xff800000b8b87808 */ /* 0x001fe40006800000 */
[----:B------:R-:W-:Y:S02]  /*6330*/  ISETP.LT.OR P4, PT, R180, 0x19, P4 ;  /* 0x00000019b400780c */ /* 0x000fe40002781670 */
[C---:B------:R-:W-:Y:S02]  /*6340*/  ISETP.GT.AND P6, PT, R181.reuse, 0x8, P1 ;  /* 0x00000008b500780c */ /* 0x040fe40000fc4270 */
[----:B------:R-:W-:-:S02]  /*6350*/  ISETP.GT.AND P2, PT, R181, 0x9, P1 ;  /* 0x00000009b500780c */ /* 0x000fc40000f44270 */
[----:B------:R-:W-:Y:S01]  /*6360*/  ISETP.GT.AND P3, PT, R181, 0x10, P1 ;  /* 0x00000010b500780c */ /* 0x000fe20000f64270 */
[--C-:B-1----:R-:W-:Y:S01]  /*6370*/  IMAD.IADD R173, R173, 0x1, R179.reuse ;  /* 0x00000001adad7824 */ /* 0x102fe200078e02b3 */
[C---:B------:R-:W-:Y:S01]  /*6380*/  ISETP.GT.AND P5, PT, R181.reuse, 0x11, P1 ;  /* 0x00000011b500780c */ /* 0x040fe20000fa4270 */
[----:B------:R-:W-:Y:S01]  /*6390*/  IMAD.IADD R178, R178, 0x1, R179 ;  /* 0x00000001b2b27824 */ /* 0x000fe200078e02b3 */
[----:B------:R-:W-:Y:S02]  /*63a0*/  FSEL R190, R190, -INF , !P4 ;  /* 0xff800000bebe7808 */ /* 0x000fe40006000000 */
[----:B------:R-:W-:Y:S02]  /*63b0*/  ISETP.GT.AND P4, PT, R181, 0x29, P1 ;  /* 0x00000029b500780c */ /* 0x000fe40000f84270 */
[C---:B------:R-:W-:Y:S02]  /*63c0*/  ISETP.LT.OR P6, PT, R180.reuse, 0x9, P6 ;  /* 0x00000009b400780c */ /* 0x040fe400037c1670 */
[----:B------:R-:W-:-:S02]  /*63d0*/  ISETP.LT.OR P2, PT, R180, 0xa, P2 ;  /* 0x0000000ab400780c */ /* 0x000fc40001741670 */
[C---:B------:R-:W-:Y:S02]  /*63e0*/  ISETP.LT.OR P3, PT, R180.reuse, 0x11, P3 ;  /* 0x00000011b400780c */ /* 0x040fe40001f61670 */
[C---:B------:R-:W-:Y:S02]  /*63f0*/  ISETP.LT.OR P5, PT, R180.reuse, 0x12, P5 ;  /* 0x00000012b400780c */ /* 0x040fe40002fa1670 */
[----:B------:R-:W-:Y:S02]  /*6400*/  ISETP.LT.OR P4, PT, R180, 0x2a, P4 ;  /* 0x0000002ab400780c */ /* 0x000fe40002781670 */
[----:B------:R-:W-:Y:S02]  /*6410*/  FSEL R186, R186, -INF , !P6 ;  /* 0xff800000baba7808 */ /* 0x000fe40007000000 */
[----:B------:R-:W-:Y:S02]  /*6420*/  FSEL R185, R185, -INF , !P2 ;  /* 0xff800000b9b97808 */ /* 0x000fe40005000000 */
[----:B------:R-:W-:-:S02]  /*6430*/  FSEL R188, R188, -INF , !P3 ;  /* 0xff800000bcbc7808 */ /* 0x000fc40005800000 */
[----:B------:R-:W-:Y:S02]  /*6440*/  FSEL R187, R187, -INF , !P5 ;  /* 0xff800000bbbb7808 */ /* 0x000fe40006800000 */
[C---:B------:R-:W-:Y:S02]  /*6450*/  ISETP.GT.AND P6, PT, R181.reuse, 0x19, P1 ;  /* 0x00000019b500780c */ /* 0x040fe40000fc4270 */
[C---:B------:R-:W-:Y:S02]  /*6460*/  ISETP.GT.AND P2, PT, R181.reuse, 0x20, P1 ;  /* 0x00000020b500780c */ /* 0x040fe40000f44270 */
[C---:B------:R-:W-:Y:S02]  /*6470*/  ISETP.GT.AND P3, PT, R181.reuse, 0x21, P1 ;  /* 0x00000021b500780c */ /* 0x040fe40000f64270 */
[----:B------:R-:W-:Y:S02]  /*6480*/  ISETP.GT.AND P5, PT, R181, 0x28, P1 ;  /* 0x00000028b500780c */ /* 0x000fe40000fa4270 */
[----:B------:R-:W-:-:S02]  /*6490*/  FSEL R172, R172, -INF , !P4 ;  /* 0xff800000acac7808 */ /* 0x000fc40006000000 */
[----:B------:R-:W-:Y:S02]  /*64a0*/  PLOP3.LUT P4, PT, PT, PT, UP0, 0x40, 0x0 ;  /* 0x000000000000781c */ /* 0x000fe40003f8e808 */
[C---:B------:R-:W-:Y:S02]  /*64b0*/  ISETP.LT.OR P6, PT, R180.reuse, 0x1a, P6 ;  /* 0x0000001ab400780c */ /* 0x040fe400037c1670 */
[C---:B------:R-:W-:Y:S02]  /*64c0*/  ISETP.LT.OR P2, PT, R180.reuse, 0x21, P2 ;  /* 0x00000021b400780c */ /* 0x040fe40001741670 */
[C---:B------:R-:W-:Y:S02]  /*64d0*/  ISETP.LT.OR P3, PT, R180.reuse, 0x22, P3 ;  /* 0x00000022b400780c */ /* 0x040fe40001f61670 */
[----:B------:R-:W-:Y:S02]  /*64e0*/  ISETP.LT.OR P5, PT, R180, 0x29, P5 ;  /* 0x00000029b400780c */ /* 0x000fe40002fa1670 */
[----:B------:R-:W-:-:S02]  /*64f0*/  FSEL R189, R189, -INF , !P6 ;  /* 0xff800000bdbd7808 */ /* 0x000fc40007000000 */
[----:B------:R-:W-:Y:S02]  /*6500*/  FSEL R192, R192, -INF , !P2 ;  /* 0xff800000c0c07808 */ /* 0x000fe40005000000 */
[----:B------:R-:W-:Y:S02]  /*6510*/  FSEL R191, R191, -INF , !P3 ;  /* 0xff800000bfbf7808 */ /* 0x000fe40005800000 */
[----:B------:R-:W-:Y:S02]  /*6520*/  FSEL R171, R171, -INF , !P5 ;  /* 0xff800000abab7808 */ /* 0x000fe40006800000 */
[C---:B------:R-:W-:Y:S02]  /*6530*/  ISETP.GT.AND P6, PT, R181.reuse, 0x30, P1 ;  /* 0x00000030b500780c */ /* 0x040fe40000fc4270 */
[C---:B------:R-:W-:Y:S02]  /*6540*/  ISETP.GT.AND P2, PT, R181.reuse, 0x31, P1 ;  /* 0x00000031b500780c */ /* 0x040fe40000f44270 */
[----:B------:R-:W-:-:S02]  /*6550*/  ISETP.GT.AND P3, PT, R181, 0x38, P1 ;  /* 0x00000038b500780c */ /* 0x000fc40000f64270 */
[----:B------:R-:W-:Y:S02]  /*6560*/  ISETP.GT.AND P5, PT, R181, 0x39, P1 ;  /* 0x00000039b500780c */ /* 0x000fe40000fa4270 */
[C---:B------:R-:W-:Y:S02]  /*6570*/  ISETP.LT.OR P6, PT, R180.reuse, 0x31, P6 ;  /* 0x00000031b400780c */ /* 0x040fe400037c1670 */
[C---:B------:R-:W-:Y:S02]  /*6580*/  ISETP.LT.OR P2, PT, R180.reuse, 0x32, P2 ;  /* 0x00000032b400780c */ /* 0x040fe40001741670 */
[C---:B------:R-:W-:Y:S02]  /*6590*/  ISETP.LT.OR P3, PT, R180.reuse, 0x39, P3 ;  /* 0x00000039b400780c */ /* 0x040fe40001f61670 */
[----:B------:R-:W-:Y:S02]  /*65a0*/  ISETP.LT.OR P5, PT, R180, 0x3a, P5 ;  /* 0x0000003ab400780c */ /* 0x000fe40002fa1670 */
[----:B------:R-:W-:-:S02]  /*65b0*/  FSEL R174, R174, -INF , !P6 ;  /* 0xff800000aeae7808 */ /* 0x000fc40007000000 */
[----:B------:R-:W-:Y:S02]  /*65c0*/  FSEL R175, R175, -INF , !P2 ;  /* 0xff800000afaf7808 */ /* 0x000fe40005000000 */
[----:B------:R-:W-:Y:S02]  /*65d0*/  FSEL R177, R177, -INF , !P3 ;  /* 0xff800000b1b17808 */ /* 0x000fe40005800000 */
[----:B------:R-:W-:Y:S01]  /*65e0*/  FSEL R176, R176, -INF , !P5 ;  /* 0xff800000b0b07808 */ /* 0x000fe20006800000 */
[----:B------:R-:W-:Y:S06]  /*65f0*/  @P4 BRA `(.L_x_1025) ;  /* 0x00000000005c4947 */ /* 0x000fec0003800000 */
        /* <DEDUP_REMOVED lines=8> */
[----:B------:R-:W0:Y:S02]  /*6680*/  @P2 LDC.64 R2, c[0x0][0x9e8] ;  /* 0x00027a00ff022b82 */ /* 0x000e240000000a00 */
[----:B0-----:R-:W-:-:S05]  /*6690*/  @P2 IMAD.HI.U32 R2, R179, R2, RZ ;  /* 0x00000002b3022227 */ /* 0x001fca00078e00ff */
[----:B------:R-:W-:-:S04]  /*66a0*/  @P2 SHF.R.U32.HI R179, RZ, R3, R2 ;  /* 0x00000003ffb32219 */ /* 0x000fc80000011602 */
[----:B------:R-:W-:Y:S01]  /*66b0*/  LOP3.LUT R179, RZ, R179, RZ, 0x33, !PT ;  /* 0x000000b3ffb37212 */ /* 0x000fe200078e33ff */
[----:B------:R-:W-:Y:S06]  /*66c0*/  BRA `(.L_x_1028) ;  /* 0x0000000000147947 */ /* 0x000fec0003800000 */
.L_x_1027:
[----:B------:R-:W-:-:S05]  /*66d0*/  IMAD.U32 R4, RZ, RZ, UR51 ;  /* 0x00000033ff047e24 */ /* 0x000fca000f8e00ff */
[----:B------:R-:W-:-:S13]  /*66e0*/  ISETP.NE.AND P2, PT, R4, 0x1, PT ;  /* 0x000000010400780c */ /* 0x000fda0003f45270 */
[----:B------:R-:W0:Y:S02]  /*66f0*/  @P2 LDC.64 R2, c[0x0][0x9e8] ;  /* 0x00027a00ff022b82 */ /* 0x000e240000000a00 */
[----:B0-----:R-:W-:-:S05]  /*6700*/  @P2 IMAD.HI.U32 R2, R179, R2, RZ ;  /* 0x00000002b3022227 */ /* 0x001fca00078e00ff */
[----:B------:R-:W-:-:S07]  /*6710*/  @P2 SHF.R.U32.HI R179, RZ, R3, R2 ;  /* 0x00000003ffb32219 */ /* 0x000fce0000011602 */
.L_x_1028:
[----:B------:R-:W-:Y:S05]  /*6720*/  BSYNC B0 ;  /* 0x0000000000007941 */ /* 0x000fea0003800000 */
.L_x_1026:
[----:B------:R-:W-:-:S04]  /*6730*/  IMAD R170, R179, R4, -R170 ;  /* 0x00000004b3aa7224 */ /* 0x000fc800078e0aaa */
[----:B------:R-:W-:-:S05]  /*6740*/  IMAD R170, R19, -0x2, R170 ;  /* 0xfffffffe13aa7824 */ /* 0x000fca00078e02aa */
[----:B------:R-:W-:Y:S02]  /*6750*/  VIADDMNMX R173, R170, R4, R173, PT ;  /* 0x00000004aaad7246 */ /* 0x000fe400038001ad */
[----:B------:R-:W-:-:S07]  /*6760*/  VIMNMX R178, R178, R170, !PT ;  /* 0x000000aab2b27248 */ /* 0x000fce0007fe0100 */
.L_x_1025:
[----:B------:R-:W-:Y:S01]  /*6770*/  FMNMX.FTZ R2, R184, R21, !PT ;  /* 0x00000015b8027209 */ /* 0x000fe20007810000 */
[----:B------:R-:W-:Y:S01]  /*6780*/  UMOV UR10, UR54 ;  /* 0x00000036000a7c82 */ /* 0x000fe20008000000 */
[C---:B------:R-:W-:Y:S02]  /*6790*/  ISETP.GT.AND P3, PT, R178.reuse, RZ, P1 ;  /* 0x000000ffb200720c */ /* 0x040fe40000f64270 */
[----:B------:R-:W-:Y:S02]  /*67a0*/  FMNMX.FTZ R3, R169, R2, !PT ;  /* 0x00000002a9037209 */ /* 0x000fe40007810000 */
[----:B------:R-:W-:Y:S02]  /*67b0*/  ISETP.GT.AND P4, PT, R178, 0x1, P1 ;  /* 0x00000001b200780c */ /* 0x000fe40000f84270 */
[----:B------:R-:W-:Y:S02]  /*67c0*/  FMNMX.FTZ R2, R186, R3, !PT ;  /* 0x00000003ba027209 */ /* 0x000fe40007810000 */
[----:B------:R-:W-:-:S02]  /*67d0*/  ISETP.LT.OR P3, PT, R173, 0x1, P3 ;  /* 0x00000001ad00780c */ /* 0x000fc40001f61670 */
[----:B------:R-:W-:Y:S02]  /*67e0*/  FMNMX.FTZ R3, R185, R2, !PT ;  /* 0x00000002b9037209 */ /* 0x000fe40007810000 */
[----:B------:R-:W-:Y:S02]  /*67f0*/  ISETP.GT.AND P6, PT, R178, 0x8, P1 ;  /* 0x00000008b200780c */ /* 0x000fe40000fc4270 */
[----:B------:R-:W-:Y:S02]  /*6800*/  FMNMX.FTZ R2, R188, R3, !PT ;  /* 0x00000003bc027209 */ /* 0x000fe40007810000 */
[----:B------:R-:W-:Y:S02]  /*6810*/  ISETP.LT.OR P4, PT, R173, 0x2, P4 ;  /* 0x00000002ad00780c */ /* 0x000fe40002781670 */
[----:B------:R-:W-:Y:S02]  /*6820*/  FMNMX.FTZ R3, R187, R2, !PT ;  /* 0x00000002bb037209 */ /* 0x000fe40007810000 */
[----:B------:R-:W-:-:S02]  /*6830*/  ISETP.GT.AND P2, PT, R178, 0x9, P1 ;  /* 0x00000009b200780c */ /* 0x000fc40000f44270 */
[----:B------:R-:W-:Y:S02]  /*6840*/  FMNMX.FTZ R2, R190, R3, !PT ;  /* 0x00000003be027209 */ /* 0x000fe40007810000 */
[----:B------:R-:W-:Y:S02]  /*6850*/  ISETP.LT.OR P6, PT, R173, 0x9, P6 ;  /* 0x00000009ad00780c */ /* 0x000fe400037c1670 */
[----:B------:R-:W-:Y:S02]  /*6860*/  FMNMX.FTZ R3, R189, R2, !PT ;  /* 0x00000002bd037209 */ /* 0x000fe40007810000 */
[----:B------:R-:W-:Y:S02]  /*6870*/  FSEL R152, R152, -INF , !P4 ;  /* 0xff80000098987808 */ /* 0x000fe40006000000 */
        /* <DEDUP_REMOVED lines=9> */
[----:B------:R-:W-:Y:S02]  /*6910*/  FSEL R156, R156, -INF , !P2 ;  /* 0xff8000009c9c7808 */ /* 0x000fe40005000000 */
[----:B------:R-:W-:Y:S02]  /*6920*/  FMNMX.FTZ R2, R175, R2, !PT ;  /* 0x00000002af027209 */ /* 0x000fe40007810000 */
[----:B------:R-:W-:Y:S02]  /*6930*/  ISETP.LT.OR P5, PT, R173, 0x11, P5 ;  /* 0x00000011ad00780c */ /* 0x000fe40002fa1670 */
[----:B------:R-:W-:Y:S02]  /*6940*/  FMNMX.FTZ R3, R177, R2, !PT ;  /* 0x00000002b1037209 */ /* 0x000fe40007810000 */
[----:B------:R-:W-:-:S02]  /*6950*/  ISETP.GT.AND P6, PT, R178, 0x18, P1 ;  /* 0x00000018b200780c */ /* 0x000fc40000fc4270 */
[----:B------:R-:W-:Y:S02]  /*6960*/  FMNMX.FTZ R3, R176, R3, !PT ;  /* 0x00000003b0037209 */ /* 0x000fe40007810000 */
[----:B------:R-:W-:Y:S02]  /*6970*/  ISETP.LT.OR P4, PT, R173, 0x12, P4 ;  /* 0x00000012ad00780c */ /* 0x000fe40002781670 */
[----:B------:R-:W-:Y:S01]  /*6980*/  FSEL R157, R157, -INF , !P5 ;  /* 0xff8000009d9d7808 */ /* 0x000fe20006800000 */
[----:B------:R-:W0:Y:S01]  /*6990*/  SHFL.BFLY PT, R2, R3, 0x2, 0x1f ;  /* 0x0c401f0003027f89 */ /* 0x000e2200000e0000 */
[----:B------:R-:W-:Y:S02]  /*69a0*/  ISETP.GT.AND P2, PT, R178, 0x19, P1 ;  /* 0x00000019b200780c */ /* 0x000fe40000f44270 */
[----:B------:R-:W-:Y:S02]  /*69b0*/  ISETP.LT.OR P6, PT, R173, 0x19, P6 ;  /* 0x00000019ad00780c */ /* 0x000fe400037c1670 */
[----:B------:R-:W-:-:S02]  /*69c0*/  FSEL R158, R158, -INF , !P4 ;  /* 0xff8000009e9e7808 */ /* 0x000fc40006000000 */
[----:B------:R-:W-:Y:S02]  /*69d0*/  FSEL R159, R159, -INF , !P6 ;  /* 0xff8000009f9f7808 */ /* 0x000fe40007000000 */
[C---:B------:R-:W-:Y:S02]  /*69e0*/  ISETP.LT.OR P2, PT, R173.reuse, 0x1a, P2 ;  /* 0x0000001aad00780c */ /* 0x040fe40001741670 */
[----:B------:R-:W-:Y:S02]  /*69f0*/  ISETP.GT.AND P5, PT, R178, 0x21, P1 ;  /* 0x00000021b200780c */ /* 0x000fe40000fa4270 */
[----:B------:R-:W-:Y:S02]  /*6a00*/  FSEL R160, R160, -INF , !P2 ;  /* 0xff800000a0a07808 */ /* 0x000fe40005000000 */
[----:B------:R-:W-:Y:S02]  /*6a10*/  ISETP.GT.AND P4, PT, R178, 0x28, P1 ;  /* 0x00000028b200780c */ /* 0x000fe40000f84270 */
[----:B------:R-:W-:-:S02]  /*6a20*/  ISETP.LT.OR P5, PT, R173, 0x22, P5 ;  /* 0x00000022ad00780c */ /* 0x000fc40002fa1670 */
[----:B------:R-:W-:Y:S02]  /*6a30*/  ISETP.GT.AND P6, PT, R178, 0x29, P1 ;  /* 0x00000029b200780c */ /* 0x000fe40000fc4270 */
[----:B------:R-:W-:Y:S02]  /*6a40*/  ISETP.LT.OR P4, PT, R173, 0x29, P4 ;  /* 0x00000029ad00780c */ /* 0x000fe40002781670 */
[----:B------:R-:W-:Y:S02]  /*6a50*/  FSEL R162, R162, -INF , !P5 ;  /* 0xff800000a2a27808 */ /* 0x000fe40006800000 */
[----:B0-----:R-:W-:Y:S02]  /*6a60*/  FMNMX.FTZ R2, R3, R2, !PT ;  /* 0x0000000203027209 */ /* 0x001fe40007810000 */
[----:B------:R-:W-:Y:S02]  /*6a70*/  ISETP.GT.AND P2, PT, R178, 0x30, P1 ;  /* 0x00000030b200780c */ /* 0x000fe40000f44270 */
[----:B------:R-:W-:Y:S01]  /*6a80*/  FSEL R170, R163, -INF , !P4 ;  /* 0xff800000a3aa7808 */ /* 0x000fe20006000000 */
[----:B------:R-:W0:Y:S01]  /*6a90*/  SHFL.BFLY PT, R179, R2, 0x1, 0x1f ;  /* 0x0c201f0002b37f89 */ /* 0x000e2200000e0000 */
[----:B------:R-:W-:-:S02]  /*6aa0*/  ISETP.LT.OR P6, PT, R173, 0x2a, P6 ;  /* 0x0000002aad00780c */ /* 0x000fc400037c1670 */
[----:B------:R-:W-:Y:S02]  /*6ab0*/  ISETP.GT.AND P5, PT, R178, 0x31, P1 ;  /* 0x00000031b200780c */ /* 0x000fe40000fa4270 */
[C---:B------:R-:W-:Y:S02]  /*6ac0*/  ISETP.LT.OR P2, PT, R173.reuse, 0x31, P2 ;  /* 0x00000031ad00780c */ /* 0x040fe40001741670 */
[----:B------:R-:W-:Y:S02]  /*6ad0*/  FSEL R164, R164, -INF , !P6 ;  /* 0xff800000a4a47808 */ /* 0x000fe40007000000 */
[----:B------:R-:W-:Y:S02]  /*6ae0*/  ISETP.GT.AND P4, PT, R178, 0x38, P1 ;  /* 0x00000038b200780c */ /* 0x000fe40000f84270 */
[----:B------:R-:W-:Y:S02]  /*6af0*/  ISETP.LT.OR P5, PT, R173, 0x32, P5 ;  /* 0x00000032ad00780c */ /* 0x000fe40002fa1670 */
[----:B------:R-:W-:-:S02]  /*6b00*/  FSEL R165, R165, -INF , !P2 ;  /* 0xff800000a5a57808 */ /* 0x000fc40005000000 */
[----:B------:R-:W-:Y:S02]  /*6b10*/  ISETP.LT.OR P4, PT, R173, 0x39, P4 ;  /* 0x00000039ad00780c */ /* 0x000fe40002781670 */
[----:B------:R-:W-:Y:S02]  /*6b20*/  FSEL R166, R166, -INF , !P5 ;  /* 0xff800000a6a67808 */ /* 0x000fe40006800000 */
[----:B0-----:R-:W-:Y:S02]  /*6b30*/  FMNMX.FTZ R4, R2, R179, !PT ;  /* 0x000000b302047209 */ /* 0x001fe40007810000 */
[----:B------:R-:W-:Y:S02]  /*6b40*/  FSEL R179, R0, -INF , !P3 ;  /* 0xff80000000b37808 */ /* 0x000fe40005800000 */
[----:B------:R-:W-:Y:S02]  /*6b50*/  ISETP.GT.AND P3, PT, R178, 0x20, P1 ;  /* 0x00000020b200780c */ /* 0x000fe40000f64270 */
[----:B------:R-:W-:-:S02]  /*6b60*/  FMNMX.FTZ R3, R179, R20, !PT ;  /* 0x00000014b3037209 */ /* 0x000fc40007810000 */
[----:B------:R-:W-:Y:S02]  /*6b70*/  ISETP.LT.OR P3, PT, R173, 0x21, P3 ;  /* 0x00000021ad00780c */ /* 0x000fe40001f61670 */
[----:B------:R-:W-:Y:S02]  /*6b80*/  FMNMX.FTZ R0, R152, R3, !PT ;  /* 0x0000000398007209 */ /* 0x000fe40007810000 */
[----:B------:R-:W-:Y:S02]  /*6b90*/  FSEL R161, R161, -INF , !P3 ;  /* 0xff800000a1a17808 */ /* 0x000fe40005800000 */
[----:B------:R-:W-:Y:S02]  /*6ba0*/  FMNMX.FTZ R3, R155, R0, !PT ;  /* 0x000000009b037209 */ /* 0x000fe40007810000 */
[----:B------:R-:W-:Y:S02]  /*6bb0*/  ISETP.GT.AND P1, PT, R178, 0x39, P1 ;  /* 0x00000039b200780c */ /* 0x000fe40000f24270 */
[----:B------:R-:W-:-:S02]  /*6bc0*/  FMNMX.FTZ R0, R156, R3, !PT ;  /* 0x000000039c007209 */ /* 0x000fc40007810000 */
[----:B------:R-:W-:Y:S02]  /*6bd0*/  ISETP.LT.OR P1, PT, R173, 0x3a, P1 ;  /* 0x0000003aad00780c */ /* 0x000fe40000f21670 */
[----:B------:R-:W-:Y:S01]  /*6be0*/  FMNMX.FTZ R3, R157, R0, !PT ;  /* 0x000000009d037209 */ /* 0x000fe20007810000 */
[----:B------:R-:W-:Y:S01]  /*6bf0*/  FMUL.FTZ R0, R4, UR10 ;  /* 0x0000000a04007c20 */ /* 0x000fe20008410000 */
[----:B------:R-:W-:Y:S02]  /*6c00*/  FSEL R178, R167, -INF , !P4 ;  /* 0xff800000a7b27808 */ /* 0x000fe40006000000 */
[----:B------:R-:W-:Y:S02]  /*6c10*/  FMNMX.FTZ R2, R158, R3, !PT ;  /* 0x000000039e027209 */ /* 0x000fe40007810000 */
[----:B------:R-:W-:Y:S02]  /*6c20*/  FSEL R180, R168, -INF , !P1 ;  /* 0xff800000a8b47808 */ /* 0x000fe40004800000 */
[----:B------:R-:W-:-:S02]  /*6c30*/  FMNMX.FTZ R3, R159, R2, !PT ;  /* 0x000000029f037209 */ /* 0x000fc40007810000 */
[----:B------:R-:W-:Y:S02]  /*6c40*/  FSETP.NEU.FTZ.AND P3, PT, R4, -INF , PT ;  /* 0xff8000000400780b */ /* 0x000fe40003f7d000 */
[----:B------:R-:W-:Y:S02]  /*6c50*/  FMNMX.FTZ R2, R160, R3, !PT ;  /* 0x00000003a0027209 */ /* 0x000fe40007810000 */
[----:B------:R-:W-:Y:S02]  /*6c60*/  FSEL R0, R0, RZ, P3 ;  /* 0x000000ff00007208 */ /* 0x000fe40001800000 */
[----:B------:R-:W-:-:S03]  /*6c70*/  FMNMX.FTZ R3, R161, R2, !PT ;  /* 0x00000002a1037209 */ /* 0x000fc60007810000 */
[--C-:B------:R-:W-:Y:S01]  /*6c80*/  FFMA.FTZ R196, R169, UR10, -R0.reuse ;  /* 0x0000000aa9c47c23 */ /* 0x100fe20008010800 */
[----:B------:R-:W-:Y:S01]  /*6c90*/  FMNMX.FTZ R3, R162, R3, !PT ;  /* 0x00000003a2037209 */ /* 0x000fe20007810000 */
[--C-:B------:R-:W-:Y:S01]  /*6ca0*/  FFMA.FTZ R169, R175, UR10, -R0.reuse ;  /* 0x0000000aafa97c23 */ /* 0x100fe20008010800 */
[--C-:B------:R-:W-:Y:S01]  /*6cb0*/  FFMA.FTZ R194, R190, UR10, -R0.reuse ;  /* 0x0000000abec27c23 */ /* 0x100fe20008010800 */
[--C-:B------:R-:W-:Y:S01]  /*6cc0*/  FFMA.FTZ R190, R171, UR10, -R0.reuse ;  /* 0x0000000aabbe7c23 */ /* 0x100fe20008010800 */
[----:B------:R-:W-:Y:S01]  /*6cd0*/  FMNMX.FTZ R3, R170, R3, !PT ;  /* 0x00000003aa037209 */ /* 0x000fe20007810000 */
[--C-:B------:R-:W-:Y:S01]  /*6ce0*/  FFMA.FTZ R171, R172, UR10, -R0.reuse ;  /* 0x0000000aacab7c23 */ /* 0x100fe20008010800 */
[----:B------:R-:W-:Y:S01]  /*6cf0*/  FSEL R172, R4, RZ, P3 ;  /* 0x000000ff04ac7208 */ /* 0x000fe20001800000 */
[--C-:B------:R-:W-:Y:S01]  /*6d00*/  FFMA.FTZ R184, R184, UR10, -R0.reuse ;  /* 0x0000000ab8b87c23 */ /* 0x100fe20008010800 */
[----:B------:R-:W-:Y:S01]  /*6d10*/  FMNMX.FTZ R2, R164, R3, !PT ;  /* 0x00000003a4027209 */ /* 0x000fe20007810000 */
[--C-:B------:R-:W-:Y:S01]  /*6d20*/  FFMA.FTZ R198, R186, UR10, -R0.reuse ;  /* 0x0000000abac67c23 */ /* 0x100fe20008010800 */
[--C-:B------:R-:W-:Y:S01]  /*6d30*/  FFMA.FTZ R167, R188, UR10, -R0.reuse ;  /* 0x0000000abca77c23 */ /* 0x100fe20008010800 */
[----:B------:R-:W-:Y:S01]  /*6d40*/  FADD.FTZ R172, -R172, R21 ;  /* 0x00000015acac7221 */ /* 0x000fe20000010100 */
[----:B------:R-:W-:Y:S01]  /*6d50*/  FMNMX.FTZ R3, R165, R2, !PT ;  /* 0x00000002a5037209 */ /* 0x000fe20007810000 */
[----:B------:R0:W-:Y:S01]  /*6d60*/  MUFU.EX2 R163, R184 ;  /* 0x000000b800a37308 */ /* 0x0001e20000000800 */
[--C-:B------:R-:W-:Y:S01]  /*6d70*/  FFMA.FTZ R183, R185, UR10, -R0.reuse ;  /* 0x0000000ab9b77c23 */ /* 0x100fe20008010800 */
[----:B------:R-:W-:Y:S01]  /*6d80*/  FMUL.FTZ R172, R172, UR10 ;  /* 0x0000000aacac7c20 */ /* 0x000fe20008410000 */
[----:B------:R-:W-:Y:S01]  /*6d90*/  FMNMX.FTZ R3, R166, R3, !PT ;  /* 0x00000003a6037209 */ /* 0x000fe20007810000 */
[--C-:B------:R-:W-:Y:S01]  /*6da0*/  FFMA.FTZ R168, R187, UR10, -R0.reuse ;  /* 0x0000000abba87c23 */ /* 0x100fe20008010800 */
[--C-:B------:R-:W-:Y:S01]  /*6db0*/  FFMA.FTZ R181, R189, UR10, -R0.reuse ;  /* 0x0000000abdb57c23 */ /* 0x100fe20008010800 */
[--C-:B------:R-:W-:Y:S01]  /*6dc0*/  FFMA.FTZ R188, R192, UR10, -R0.reuse ;  /* 0x0000000ac0bc7c23 */ /* 0x100fe20008010800 */
[----:B------:R-:W-:Y:S01]  /*6dd0*/  FMNMX.FTZ R3, R178, R3, !PT ;  /* 0x00000003b2037209 */ /* 0x000fe20007810000 */
[--C-:B------:R-:W-:Y:S01]  /*6de0*/  FFMA.FTZ R173, R191, UR10, -R0.reuse ;  /* 0x0000000abfad7c23 */ /* 0x100fe20008010800 */
[--C-:B0-----:R-:W-:Y:S01]  /*6df0*/  FFMA.FTZ R184, R174, UR10, -R0.reuse ;  /* 0x0000000aaeb87c23 */ /* 0x101fe20008010800 */
[--C-:B------:R-:W-:Y:S01]  /*6e00*/  FFMA.FTZ R186, R177, UR10, -R0.reuse ;  /* 0x0000000ab1ba7c23 */ /* 0x100fe20008010800 */
[----:B------:R-:W-:Y:S01]  /*6e10*/  FMNMX.FTZ R3, R180, R3, !PT ;  /* 0x00000003b4037209 */ /* 0x000fe20007810000 */
[----:B------:R-:W-:Y:S01]  /*6e20*/  FFMA.FTZ R176, R176, UR10, -R0 ;  /* 0x0000000ab0b07c23 */ /* 0x000fe20008010800 */
[----:B------:R-:W-:Y:S03]  /*6e30*/  MUFU.EX2 R196, R196 ;  /* 0x000000c400c47308 */ /* 0x000fe60000000800 */
[----:B------:R-:W0:Y:S05]  /*6e40*/  SHFL.BFLY PT, R2, R3, 0x2, 0x1f ;  /* 0x0c401f0003027f89 */ /* 0x000e2a00000e0000 */
[----:B------:R-:W1:Y:S08]  /*6e50*/  MUFU.EX2 R0, R172 ;  /* 0x000000ac00007308 */ /* 0x000e700000000800 */
[----:B------:R-:W2:Y:S08]  /*6e60*/  MUFU.EX2 R198, R198 ;  /* 0x000000c600c67308 */ /* 0x000eb00000000800 */
[----:B------:R-:W3:Y:S01]  /*6e70*/  MUFU.EX2 R183, R183 ;  /* 0x000000b700b77308 */ /* 0x000ee20000000800 */
[----:B0-----:R-:W-:-:S05]  /*6e80*/  FMNMX.FTZ R2, R3, R2, !PT ;  /* 0x0000000203027209 */ /* 0x001fca0007810000 */
[----:B------:R-:W0:Y:S02]  /*6e90*/  SHFL.BFLY PT, R3, R2, 0x1, 0x1f ;  /* 0x0c201f0002037f89 */ /* 0x000e2400000e0000 */
[----:B------:R-:W-:Y:S08]  /*6ea0*/  MUFU.EX2 R167, R167 ;  /* 0x000000a700a77308 */ /* 0x000ff00000000800 */
[----:B------:R-:W-:Y:S08]  /*6eb0*/  MUFU.EX2 R168, R168 ;  /* 0x000000a800a87308 */ /* 0x000ff00000000800 */
[----:B------:R-:W-:Y:S01]  /*6ec0*/  MUFU.EX2 R194, R194 ;  /* 0x000000c200c27308 */ /* 0x000fe20000000800 */
[----:B0-----:R-:W-:-:S07]  /*6ed0*/  FMNMX.FTZ R3, R2, R3, !PT ;  /* 0x0000000302037209 */ /* 0x001fce0007810000 */
[----:B------:R-:W-:Y:S01]  /*6ee0*/  MUFU.EX2 R181, R181 ;  /* 0x000000b500b57308 */ /* 0x000fe20000000800 */
[C---:B------:R-:W-:Y:S01]  /*6ef0*/  FSETP.NEU.FTZ.AND P1, PT, R3.reuse, -INF , PT ;  /* 0xff8000000300780b */ /* 0x040fe20003f3d000 */
[----:B------:R-:W-:-:S06]  /*6f00*/  FMUL.FTZ R175, R3, UR10 ;  /* 0x0000000a03af7c20 */ /* 0x000fcc0008410000 */
[----:B------:R-:W-:Y:S01]  /*6f10*/  MUFU.EX2 R188, R188 ;  /* 0x000000bc00bc7308 */ /* 0x000fe20000000800 */
[----:B------:R-:W-:-:S05]  /*6f20*/  FSEL R175, R175, RZ, P1 ;  /* 0x000000ffafaf7208 */ /* 0x000fca0000800000 */
[--C-:B------:R-:W-:Y:S01]  /*6f30*/  FFMA.FTZ R199, R155, UR10, -R175.reuse ;  /* 0x0000000a9bc77c23 */ /* 0x100fe200080108af */
[----:B------:R-:W-:Y:S01]  /*6f40*/  FSEL R155, R3, RZ, P1 ;  /* 0x000000ff039b7208 */ /* 0x000fe20000800000 */
[--C-:B------:R-:W-:Y:S01]  /*6f50*/  FFMA.FTZ R197, R179, UR10, -R175.reuse ;  /* 0x0000000ab3c57c23 */ /* 0x100fe200080108af */
[--C-:B------:R-:W-:Y:S01]  /*6f60*/  FFMA.FTZ R152, R152, UR10, -R175.reuse ;  /* 0x0000000a98987c23 */ /* 0x100fe200080108af */
[--C-:B------:R-:W-:Y:S01]  /*6f70*/  FFMA.FTZ R156, R156, UR10, -R175.reuse ;  /* 0x0000000a9c9c7c23 */ /* 0x100fe200080108af */
[--C-:B------:R-:W-:Y:S01]  /*6f80*/  FFMA.FTZ R193, R157, UR10, -R175.reuse ;  /* 0x0000000a9dc17c23 */ /* 0x100fe200080108af */
[----:B------:R-:W-:Y:S01]  /*6f90*/  FADD.FTZ R155, -R155, R20 ;  /* 0x000000149b9b7221 */ /* 0x000fe20000010100 */
[----:B------:R-:W-:Y:S01]  /*6fa0*/  MUFU.EX2 R199, R199 ;  /* 0x000000c700c77308 */ /* 0x000fe20000000800 */
[----:B------:R-:W-:Y:S01]  /*6fb0*/  FFMA.FTZ R158, R158, UR10, -R175 ;  /* 0x0000000a9e9e7c23 */ /* 0x000fe200080108af */
[----:B-1----:R-:W-:Y:S01]  /*6fc0*/  FFMA.FTZ R157, R0, R18, R163 ;  /* 0x00000012009d7223 */ /* 0x002fe200000100a3 */
[----:B------:R-:W-:Y:S01]  /*6fd0*/  FMUL.FTZ R155, R155, UR10 ;  /* 0x0000000a9b9b7c20 */ /* 0x000fe20008410000 */
[--C-:B------:R-:W-:Y:S01]  /*6fe0*/  FFMA.FTZ R195, R159, UR10, -R175.reuse ;  /* 0x0000000a9fc37c23 */ /* 0x100fe200080108af */
[----:B------:R-:W-:Y:S01]  /*6ff0*/  FFMA.FTZ R20, R160, UR10, -R175 ;  /* 0x0000000aa0147c23 */ /* 0x000fe200080108af */
[----:B------:R-:W-:Y:S01]  /*7000*/  FADD.FTZ R157, R196, R157 ;  /* 0x0000009dc49d7221 */ /* 0x000fe20000010000 */
[--C-:B------:R-:W-:Y:S01]  /*7010*/  FFMA.FTZ R160, R162, UR10, -R175.reuse ;  /* 0x0000000aa2a07c23 */ /* 0x100fe200080108af */
[----:B------:R-:W-:Y:S01]  /*7020*/  MUFU.EX2 R197, R197 ;  /* 0x000000c500c57308 */ /* 0x000fe20000000800 */
[----:B------:R-:W-:Y:S01]  /*7030*/  FFMA.FTZ R162, R164, UR10, -R175 ;  /* 0x0000000aa4a27c23 */ /* 0x000fe200080108af */
[----:B--2---:R-:W-:Y:S01]  /*7040*/  FADD.FTZ R164, R198, R157 ;  /* 0x0000009dc6a47221 */ /* 0x004fe20000010000 */
[--C-:B------:R-:W-:Y:S01]  /*7050*/  FFMA.FTZ R189, R161, UR10, -R175.reuse ;  /* 0x0000000aa1bd7c23 */ /* 0x100fe200080108af */
[--C-:B------:R-:W-:Y:S01]  /*7060*/  FFMA.FTZ R191, R170, UR10, -R175.reuse ;  /* 0x0000000aaabf7c23 */ /* 0x100fe200080108af */
[--C-:B------:R-:W-:Y:S01]  /*7070*/  FFMA.FTZ R185, R165, UR10, -R175.reuse ;  /* 0x0000000aa5b97c23 */ /* 0x100fe200080108af */
[----:B---3--:R-:W-:Y:S01]  /*7080*/  FADD.FTZ R164, R183, R164 ;  /* 0x000000a4b7a47221 */ /* 0x008fe20000010000 */
[----:B------:R-:W-:Y:S01]  /*7090*/  FFMA.FTZ R187, R178, UR10, -R175 ;  /* 0x0000000ab2bb7c23 */ /* 0x000fe200080108af */
[----:B------:R-:W0:Y:S08]  /*70a0*/  MUFU.EX2 R2, R155 ;  /* 0x0000009b00027308 */ /* 0x000e300000000800 */
[----:B------:R-:W1:Y:S08]  /*70b0*/  MUFU.EX2 R152, R152 ;  /* 0x0000009800987308 */ /* 0x000e700000000800 */
[----:B------:R-:W2:Y:S01]  /*70c0*/  MUFU.EX2 R156, R156 ;  /* 0x0000009c009c7308 */ /* 0x000ea20000000800 */
[----:B0-----:R-:W-:-:S07]  /*70d0*/  FFMA.FTZ R5, R2, R5, R197 ;  /* 0x0000000502057223 */ /* 0x001fce00000100c5 */
[----:B------:R-:W0:Y:S01]  /*70e0*/  MUFU.EX2 R193, R193 ;  /* 0x000000c100c17308 */ /* 0x000e220000000800 */
[----:B-1----:R-:W-:-:S04]  /*70f0*/  FADD.FTZ R18, R152, R5 ;  /* 0x0000000598127221 */ /* 0x002fc80000010000 */
[----:B------:R-:W-:-:S03]  /*7100*/  FADD.FTZ R5, R199, R18 ;  /* 0x00000012c7057221 */ /* 0x000fc60000010000 */
[----:B------:R-:W1:Y:S01]  /*7110*/  MUFU.EX2 R158, R158 ;  /* 0x0000009e009e7308 */ /* 0x000e620000000800 */
[----:B--2---:R-:W-:Y:S01]  /*7120*/  FADD.FTZ R18, R156, R5 ;  /* 0x000000059c127221 */ /* 0x004fe20000010000 */
[----:B------:R-:W-:Y:S01]  /*7130*/  FADD.FTZ R5, R167, R164 ;  /* 0x000000a4a7057221 */ /* 0x000fe20000010000 */
[----:B------:R-:W-:-:S03]  /*7140*/  FFMA.FTZ R164, R166, UR10, -R175 ;  /* 0x0000000aa6a47c23 */ /* 0x000fc600080108af */
[----:B------:R-:W-:Y:S02]  /*7150*/  FADD.FTZ R5, R168, R5 ;  /* 0x00000005a8057221 */ /* 0x000fe40000010000 */
[----:B------:R-:W2:Y:S01]  /*7160*/  MUFU.EX2 R195, R195 ;  /* 0x000000c300c37308 */ /* 0x000ea20000000800 */
[----:B0-----:R-:W-:Y:S01]  /*7170*/  FADD.FTZ R155, R193, R18 ;  /* 0x00000012c19b7221 */ /* 0x001fe20000010000 */
[----:B------:R-:W-:-:S06]  /*7180*/  FADD.FTZ R166, R194, R5 ;  /* 0x00000005c2a67221 */ /* 0x000fcc0000010000 */
[----:B------:R-:W0:Y:S01]  /*7190*/  MUFU.EX2 R20, R20 ;  /* 0x0000001400147308 */ /* 0x000e220000000800 */
[----:B-1----:R-:W-:Y:S01]  /*71a0*/  FADD.FTZ R18, R158, R155 ;  /* 0x0000009b9e127221 */ /* 0x002fe20000010000 */
[----:B------:R-:W-:-:S04]  /*71b0*/  FADD.FTZ R155, R181, R166 ;  /* 0x000000a6b59b7221 */ /* 0x000fc80000010000 */
[----:B------:R-:W-:Y:S02]  /*71c0*/  FADD.FTZ R166, R188, R155 ;  /* 0x0000009bbca67221 */ /* 0x000fe40000010000 */
[----:B------:R-:W1:Y:S01]  /*71d0*/  MUFU.EX2 R189, R189 ;  /* 0x000000bd00bd7308 */ /* 0x000e620000000800 */
[----:B--2---:R-:W-:-:S07]  /*71e0*/  FADD.FTZ R5, R195, R18 ;  /* 0x00000012c3057221 */ /* 0x004fce0000010000 */
[----:B------:R-:W2:Y:S01]  /*71f0*/  MUFU.EX2 R173, R173 ;  /* 0x000000ad00ad7308 */ /* 0x000ea20000000800 */
[----:B0-----:R-:W-:-:S07]  /*7200*/  FADD.FTZ R18, R20, R5 ;  /* 0x0000000514127221 */ /* 0x001fce0000010000 */
[----:B------:R-:W0:Y:S01]  /*7210*/  MUFU.EX2 R160, R160 ;  /* 0x000000a000a07308 */ /* 0x000e220000000800 */
[----:B-1----:R-:W-:-:S07]  /*7220*/  FADD.FTZ R5, R189, R18 ;  /* 0x00000012bd057221 */ /* 0x002fce0000010000 */
[----:B------:R-:W1:Y:S01]  /*7230*/  MUFU.EX2 R190, R190 ;  /* 0x000000be00be7308 */ /* 0x000e620000000800 */
[----:B--2---:R-:W-:Y:S01]  /*7240*/  FADD.FTZ R155, R173, R166 ;  /* 0x000000a6ad9b7221 */ /* 0x004fe20000010000 */
[----:B------:R-:W-:-:S06]  /*7250*/  FFMA.FTZ R166, R180, UR10, -R175 ;  /* 0x0000000ab4a67c23 */ /* 0x000fcc00080108af */
        /* <DEDUP_REMOVED lines=26> */
.L_x_1029:
[----:B------:R-:W0:Y:S01]  /*7400*/  S2UR UR4, SR_CgaCtaId ;  /* 0x00000000000479c3 */ /* 0x000e220000008800 */
[----:B------:R-:W-:Y:S01]  /*7410*/  UIADD3 UR6, UR6, 0x30860, URZ ;  /* 0x0003086006067890 */ /* 0x000fe2000fffe03f */
[----:B------:R-:W-:Y:S01]  /*7420*/  ISETP.GT.AND P1, PT, R220, UR50, PT ;  /* 0x00000032dc007c0c */ /* 0x000fe2000bf24270 */
[----:B------:R-:W-:Y:S01]  /*7430*/  UMOV UR41, UR39 ;  /* 0x0000002700297c82 */ /* 0x000fe20008000000 */
[----:B------:R-:W-:Y:S01]  /*7440*/  F2FP.F16.F32.PACK_AB R195, R20, R195 ;  /* 0x000000c314c3723e */ /* 0x000fe200000000ff */
[----:B------:R-:W-:Y:S01]  /*7450*/  VIADD R220, R220, 0xffffffff ;  /* 0xffffffffdcdc7836 */ /* 0x000fe20000000000 */
[----:B------:R-:W-:Y:S01]  /*7460*/  F2FP.F16.F32.PACK_AB R186, R21, R186 ;  /* 0x000000ba15ba723e */ /* 0x000fe200000000ff */
[----:B------:R-:W-:Y:S01]  /*7470*/  IMAD.MOV.U32 R21, RZ, RZ, R4 ;  /* 0x000000ffff157224 */ /* 0x000fe200078e0004 */
[----:B------:R-:W-:Y:S02]  /*7480*/  F2FP.F16.F32.PACK_AB R196, R196, R163 ;  /* 0x000000a3c4c4723e */ /* 0x000fe400000000ff */
[----:B------:R-:W-:-:S02]  /*7490*/  F2FP.F16.F32.PACK_AB R197, R152, R197 ;  /* 0x000000c598c5723e */ /* 0x000fc400000000ff */
[----:B------:R-:W-:Y:S02]  /*74a0*/  F2FP.F16.F32.PACK_AB R198, R183, R198 ;  /* 0x000000c6b7c6723e */ /* 0x000fe400000000ff */
[----:B------:R-:W-:Y:S02]  /*74b0*/  F2FP.F16.F32.PACK_AB R199, R156, R199 ;  /* 0x000000c79cc7723e */ /* 0x000fe400000000ff */
[----:B------:R-:W-:Y:S02]  /*74c0*/  F2FP.F16.F32.PACK_AB R192, R168, R167 ;  /* 0x000000a7a8c0723e */ /* 0x000fe400000000ff */
[----:B------:R-:W-:Y:S02]  /*74d0*/  F2FP.F16.F32.PACK_AB R193, R158, R193 ;  /* 0x000000c19ec1723e */ /* 0x000fe400000000ff */
[----:B------:R-:W-:Y:S02]  /*74e0*/  F2FP.F16.F32.PACK_AB R194, R181, R194 ;  /* 0x000000c2b5c2723e */ /* 0x000fe400000000ff */
[----:B------:R-:W-:Y:S01]  /*74f0*/  F2FP.F16.F32.PACK_AB R188, R173, R188 ;  /* 0x000000bcadbc723e */ /* 0x000fe200000000ff */
[----:B0-----:R-:W-:Y:S01]  /*7500*/  UPRMT UR6, UR4, 0x654, UR6 ;  /* 0x0000065404067896 */ /* 0x001fe20008000006 */
[----:B------:R-:W-:-:S02]  /*7510*/  F2FP.F16.F32.PACK_AB R189, R160, R189 ;  /* 0x000000bda0bd723e */ /* 0x000fc400000000ff */
[----:B------:R-:W-:Y:S01]  /*7520*/  UMOV UR4, UR38 ;  /* 0x0000002600047c82 */ /* 0x000fe20008000000 */
[----:B------:R-:W-:Y:S02]  /*7530*/  F2FP.F16.F32.PACK_AB R190, R171, R190 ;  /* 0x000000beabbe723e */ /* 0x000fe400000000ff */
[----:B------:R-:W-:Y:S02]  /*7540*/  F2FP.F16.F32.PACK_AB R191, R162, R191 ;  /* 0x000000bfa2bf723e */ /* 0x000fe400000000ff */
[----:B------:R-:W-:Y:S01]  /*7550*/  F2FP.F16.F32.PACK_AB R184, R169, R184 ;  /* 0x000000b8a9b8723e */ /* 0x000fe200000000ff */
[----:B------:R-:W-:Y:S01]  /*7560*/  SYNCS.ARRIVE.TRANS64.RED.A1T0 RZ, [UR6], RZ ;  /* 0x000000ffffff79a7 */ /* 0x000fe20008100406 */
[----:B------:R-:W-:Y:S02]  /*7570*/  F2FP.F16.F32.PACK_AB R185, R164, R185 ;  /* 0x000000b9a4b9723e */ /* 0x000fe400000000ff */
[----:B------:R-:W-:Y:S02]  /*7580*/  F2FP.F16.F32.PACK_AB R187, R166, R187 ;  /* 0x000000bba6bb723e */ /* 0x000fe400000000ff */
[----:B------:R-:W-:Y:S01]  /*7590*/  MOV R20, R3 ;  /* 0x0000000300147202 */ /* 0x000fe20000000f00 */
[----:B------:R-:W-:Y:S06]  /*75a0*/  @P1 BRA `(.L_x_1030) ;  /* 0xffffffd000ec1947 */ /* 0x000fec000383ffff */
.L_x_1011:
[----:B------:R-:W-:Y:S01]  /*75b0*/  R2UR UR4, R22 ;  /* 0x00000000160472ca */ /* 0x000fe200000e0000 */
[----:B------:R-:W-:Y:S01]  /*75c0*/  UISETP.NE.AND UP0, UPT, UR43, URZ, UPT ;  /* 0x0000003f2b00728c */ /* 0x000fe2000bf05270 */
[----:B------:R-:W-:Y:S01]  /*75d0*/  IADD3 R153, -R153, 0x1, RZ ;  /* 0x0000000199997810 */ /* 0x000fe20007ffe1ff */
[----:B------:R-:W-:-:S04]  /*75e0*/  UIADD3 UR6, UR60, 0x7f, URZ ;  /* 0x0000007f3c067890 */ /* 0x000fc8000fffe03f */
[----:B------:R-:W-:Y:S01]  /*75f0*/  PLOP3.LUT P1, PT, PT, PT, UP0, 0x40, 0x0 ;  /* 0x000000000000781c */ /* 0x000fe20003f2e808 */
[----:B------:R-:W-:-:S05]  /*7600*/  IMAD R20, R154, UR42, R153 ;  /* 0x0000002a9a147c24 */ /* 0x000fca000f8e0299 */
[----:B------:R-:W-:-:S11]  /*7610*/  UISETP.NE.AND UP1, UPT, UR4, URZ, UPT ;  /* 0x0000003f0400728c */ /* 0x000fd6000bf25270 */
[----:B------:R-:W-:Y:S01]  /*7620*/  @UP1 ULDC UR4, c[0x0][0x44c] ;  /* 0x0001130000041ab9 */ /* 0x000fe20000000800 */
[----:B------:R-:W-:Y:S01]  /*7630*/  @UP1 ULDC UR11, c[0x0][0x450] ;  /* 0x00011400000b1ab9 */ /* 0x000fe20000000800 */
[----:B------:R-:W-:-:S04]  /*7640*/  UIMAD.WIDE.U32 UR4, UR6, UR4, URZ ;  /* 0x00000004060472a5 */ /* 0x000fc8000f8e003f */
[----:B------:R-:W-:-:S06]  /*7650*/  @UP1 USHF.R.U32.HI UR6, URZ, UR11, UR5 ;  /* 0x0000000b3f061299 */ /* 0x000fcc0008011605 */
[----:B------:R-:W-:-:S04]  /*7660*/  VIADD R20, R20, UR6 ;  /* 0x0000000614147c36 */ /* 0x000fc80008000000 */
[----:B------:R-:W-:Y:S01]  /*7670*/  VIADD R152, R20, -UR7 ;  /* 0x8000000714987c36 */ /* 0x000fe20008000000 */
[----:B------:R-:W-:Y:S06]  /*7680*/  @P1 BRA `(.L_x_1031) ;  /* 0x0000000000481947 */ /* 0x000fec0003800000 */
[----:B------:R-:W-:-:S05]  /*7690*/  IMAD.MOV.U32 R153, RZ, RZ, R20 ;  /* 0x000000ffff997224 */ /* 0x000fca00078e0014 */
[----:B------:R-:W-:-:S13]  /*76a0*/  ISETP.GT.AND P1, PT, R153, -0x1, PT ;  /* 0xffffffff9900780c */ /* 0x000fda0003f24270 */
[----:B------:R-:W-:Y:S05]  /*76b0*/  @P1 BRA `(.L_x_1032) ;  /* 0x0000000000201947 */ /* 0x000fea0003800000 */
[----:B------:R-:W0:Y:S01]  /*76c0*/  LDC R154, c[0x0][0x9e4] ;  /* 0x00027900ff9a7b82 */ /* 0x000e220000000800 */
[----:B------:R-:W-:Y:S02]  /*76d0*/  LOP3.LUT R153, RZ, R153, RZ, 0x33, !PT ;  /* 0x00000099ff997212 */ /* 0x000fe400078e33ff */
[----:B0-----:R-:W-:-:S13]  /*76e0*/  ISETP.NE.AND P1, PT, R154, 0x1, PT ;  /* 0x000000019a00780c */ /* 0x001fda0003f25270 */
[----:B------:R-:W0:Y:S02]  /*76f0*/  @P1 LDC.64 R20, c[0x0][0x9e8] ;  /* 0x00027a00ff141b82 */ /* 0x000e240000000a00 */
[----:B0-----:R-:W-:-:S05]  /*7700*/  @P1 IMAD.HI.U32 R20, R153, R20, RZ ;  /* 0x0000001499141227 */ /* 0x001fca00078e00ff */
[----:B------:R-:W-:-:S04]  /*7710*/  @P1 SHF.R.U32.HI R153, RZ, R21, R20 ;  /* 0x00000015ff991219 */ /* 0x000fc80000011614 */
[----:B------:R-:W-:Y:S01]  /*7720*/  LOP3.LUT R153, RZ, R153, RZ, 0x33, !PT ;  /* 0x00000099ff997212 */ /* 0x000fe200078e33ff */
[----:B------:R-:W-:Y:S06]  /*7730*/  BRA `(.L_x_1033) ;  /* 0x0000000000147947 */ /* 0x000fec0003800000 */
.L_x_1032:
[----:B------:R-:W0:Y:S02]  /*7740*/  LDC R154, c[0x0][0x9e4] ;  /* 0x00027900ff9a7b82 */ /* 0x000e240000000800 */
[----:B0-----:R-:W-:-:S13]  /*7750*/  ISETP.NE.AND P1, PT, R154, 0x1, PT ;  /* 0x000000019a00780c */ /* 0x001fda0003f25270 */
[----:B------:R-:W0:Y:S02]  /*7760*/  @P1 LDC.64 R20, c[0x0][0x9e8] ;  /* 0x00027a00ff141b82 */ /* 0x000e240000000a00 */
[----:B0-----:R-:W-:-:S05]  /*7770*/  @P1 IMAD.HI.U32 R20, R153, R20, RZ ;  /* 0x0000001499141227 */ /* 0x001fca00078e00ff */
[----:B------:R-:W-:-:S07]  /*7780*/  @P1 SHF.R.U32.HI R153, RZ, R21, R20 ;  /* 0x00000015ff991219 */ /* 0x000fce0000011614 */
.L_x_1033:
[----:B------:R-:W-:-:S05]  /*7790*/  IMAD R153, R153, R154, RZ ;  /* 0x0000009a99997224 */ /* 0x000fca00078e02ff */
[----:B------:R-:W-:-:S07]  /*77a0*/  VIMNMX R152, R152, R153, !PT ;  /* 0x0000009998987248 */ /* 0x000fce0007fe0100 */
.L_x_1031:
[----:B------:R-:W-:Y:S01]  /*77b0*/  VIADD R152, R152, 0x3f ;  /* 0x0000003f98987836 */ /* 0x000fe20000000000 */
[----:B------:R-:W-:-:S04]  /*77c0*/  R2UR UR4, R201 ;  /* 0x00000000c90472ca */ /* 0x000fc800000e0000 */
[----:B------:R-:W-:-:S04]  /*77d0*/  SHF.R.S32.HI R21, RZ, 0x1f, R152 ;  /* 0x0000001fff157819 */ /* 0x000fc80000011498 */
[----:B------:R-:W-:-:S04]  /*77e0*/  LEA.HI R21, R21, R152, RZ, 0x6 ;  /* 0x0000009815157211 */ /* 0x000fc800078f30ff */
[----:B------:R-:W-:-:S04]  /*77f0*/  SHF.R.S32.HI R21, RZ, 0x6, R21 ;  /* 0x00000006ff157819 */ /* 0x000fc80000011415 */
[----:B------:R-:W-:-:S04]  /*7800*/  VIMNMX R221, R21, UR4, !PT ;  /* 0x0000000415dd7c48 */ /* 0x000fc8000ffe0100 */
[----:B------:R-:W-:-:S13]  /*7810*/  ISETP.GE.AND P1, PT, R220, R221, PT ;  /* 0x000000dddc00720c */ /* 0x000fda0003f26270 */
[----:B------:R-:W-:Y:S05]  /*7820*/  @!P1 BRA `(.L_x_1034) ;  /* 0x0000002000549947 */ /* 0x000fea0003800000 */
[----:B------:R-:W-:Y:S01]  /*7830*/  IMAD.MOV.U32 R20, RZ, RZ, R3 ;  /* 0x000000ffff147224 */ /* 0x000fe200078e0003 */
[----:B------:R-:W-:Y:S01]  /*7840*/  MOV R21, R4 ;  /* 0x0000000400157202 */ /* 0x000fe20000000f00 */
[----:B------:R-:W-:Y:S01]  /*7850*/  UMOV UR41, UR39 ;  /* 0x0000002700297c82 */ /* 0x000fe20008000000 */
[----:B------:R-:W-:Y:S01]  /*7860*/  UMOV UR4, UR38 ;  /* 0x0000002600047c82 */ /* 0x000fe20008000000 */
[----:B------:R-:W-:Y:S01]  /*7870*/  ULDC UR5, c[0x0][0x9d8] ;  /* 0x0002760000057ab9 */ /* 0x000fe20000000800 */
[----:B------:R-:W-:-:S05]  /*7880*/  ULDC UR50, c[0x0][0x988] ;  /* 0x0002620000327ab9 */ /* 0x000fca0000000800 */
.L_x_1045:
[----:B------:R-:W-:-:S04]  /*7890*/  UISETP.NE.AND UP0, UPT, UR4, 0x1, UPT ;  /* 0x000000010400788c */ /* 0x000fc8000bf05270 */
[----:B------:R-:W-:-:S04]  /*78a0*/  USEL UR39, URZ, 0x1, UP0 ;  /* 0x000000013f277887 */ /* 0x000fc80008000000 */
[----:B------:R-:W-:Y:S01]  /*78b0*/  ULOP3.LUT UR39, UR41, UR39, URZ, 0x3c, !UPT ;  /* 0x0000002729277292 */ /* 0x000fe2000f8e3c3f */
[----:B------:R-:W-:Y:S11]  /*78c0*/  @!P0 BRA `(.L_x_1035) ;  /* 0x0000000000048947 */ /* 0x000ff60003800000 */
[----:B------:R-:W-:Y:S01]  /*78d0*/  BPT.TRAP 0x1 ;  /* 0x000000040000795c */ /* 0x000fe20000300000 */
.L_x_1035:
        /* <DEDUP_REMOVED lines=9> */
.L_x_1036:
[----:B-1----:R-:W-:Y:S05]  /*7970*/  @P1 BRA `(.L_x_1037) ;  /* 0x0000000000081947 */ /* 0x002fea0003800000 */
[----:B------:R-:W1:Y:S02]  /*7980*/  SYNCS.PHASECHK.TRANS64.TRYWAIT P1, [UR7+0x30830], R3 ;  /* 0x03083003ff0075a7 */ /* 0x000e640008020147 */
[----:B-1----:R-:W-:Y:S05]  /*7990*/  @!P1 BRA `(.L_x_1038) ;  /* 0x000000d000649947 */ /* 0x002fea0003800000 */
.L_x_1037:
        /* <DEDUP_REMOVED lines=185> */
[----:B------:R-:W-:Y:S01]  /*8530*/  UMOV UR44, UR56 ;  /* 0x00000038002c7c82 */ /* 0x000fe20008000000 */
[----:B------:R-:W-:Y:S01]  /*8540*/  UMOV UR45, UR57 ;  /* 0x00000039002d7c82 */ /* 0x000fe20008000000 */
[----:B------:R-:W-:Y:S01]  /*8550*/  UMOV UR47, 0x40000040 ;  /* 0x40000040002f7882 */ /* 0x000fe20000000000 */
        /* <DEDUP_REMOVED lines=41> */
.L_x_1039:
[----:B------:R-:W-:Y:S01]  /*87f0*/  ULEA UR6, UR4, UR40, 0x3 ;  /* 0x0000002804067291 */ /* 0x000fe2000f8e183f */
[----:B------:R-:W-:-:S05]  /*8800*/  IMAD.U32 R0, RZ, RZ, UR41 ;  /* 0x00000029ff007e24 */ /* 0x000fca000f8e00ff */
[----:B------:R-:W-:-:S04]  /*8810*/  SHF.L.U32 R0, R0, 0x1f, RZ ;  /* 0x0000001f00007819 */ /* 0x000fc800000006ff */
[----:B------:R2:W3:Y:S01]  /*8820*/  SYNCS.PHASECHK.TRANS64.TRYWAIT P1, [UR6+0x30850], R0 ;  /* 0x03085000ff0075a7 */ /* 0x0004e20008020146 */
[----:B------:R-:W-:Y:S05]  /*8830*/  @!P0 BRA `(.L_x_1040) ;  /* 0x0000000000048947 */ /* 0x000fea0003800000 */
[----:B------:R-:W-:Y:S01]  /*8840*/  BPT.TRAP 0x1 ;  /* 0x000000040000795c */ /* 0x000fe20000300000 */
.L_x_1040:
[----:B---3--:R-:W-:Y:S05]  /*8850*/  @P1 BRA `(.L_x_1041) ;  /* 0x0000000000081947 */ /* 0x008fea0003800000 */
[----:B------:R-:W3:Y:S02]  /*8860*/  SYNCS.PHASECHK.TRANS64.TRYWAIT P1, [UR6+0x30850], R0 ;  /* 0x03085000ff0075a7 */ /* 0x000ee40008020146 */
[----:B---3--:R-:W-:Y:S05]  /*8870*/  @!P1 BRA `(.L_x_1042) ;  /* 0x000000c000c49947 */ /* 0x008fea0003800000 */
.L_x_1041:
        /* <DEDUP_REMOVED lines=30> */
.L_x_1043:
[----:B------:R-:W-:Y:S01]  /*8a60*/  FMUL.FTZ R152, R152, UR5 ;  /* 0x0000000598987c20 */ /* 0x000fe20008410000 */
[----:B------:R-:W-:Y:S01]  /*8a70*/  FMUL.FTZ R185, R154, UR5 ;  /* 0x000000059ab97c20 */ /* 0x000fe20008410000 */
[----:B------:R-:W-:Y:S01]  /*8a80*/  FMUL.FTZ R153, R153, UR5 ;  /* 0x0000000599997c20 */ /* 0x000fe20008410000 */
[----:B------:R-:W-:Y:S01]  /*8a90*/  FMUL.FTZ R154, R155, UR5 ;  /* 0x000000059b9a7c20 */ /* 0x000fe20008410000 */
[----:B------:R-:W-:Y:S01]  /*8aa0*/  FMUL.FTZ R184, R156, UR5 ;  /* 0x000000059cb87c20 */ /* 0x000fe20008410000 */
[----:B------:R-:W-:Y:S01]  /*8ab0*/  FMUL.FTZ R155, R158, UR5 ;  /* 0x000000059e9b7c20 */ /* 0x000fe20008410000 */
[----:B------:R-:W0:Y:S01]  /*8ac0*/  MUFU.TANH R152, R152 ;  /* 0x0000009800987308 */ /* 0x000e220000002400 */
[----:B------:R-:W-:Y:S01]  /*8ad0*/  FMUL.FTZ R186, R157, UR5 ;  /* 0x000000059dba7c20 */ /* 0x000fe20008410000 */
        /* <DEDUP_REMOVED lines=15> */
[----:B0-2---:R-:W-:Y:S01]  /*8bd0*/  FMNMX.FTZ R0, R152, R21, !PT ;  /* 0x0000001598007209 */ /* 0x005fe20007810000 */
[----:B------:R-:W-:Y:S01]  /*8be0*/  FMUL.FTZ R189, R172, UR5 ;  /* 0x00000005acbd7c20 */ /* 0x000fe20008410000 */
[----:B------:R-:W-:Y:S01]  /*8bf0*/  FMUL.FTZ R165, R174, UR5 ;  /* 0x00000005aea57c20 */ /* 0x000fe20008410000 */
[----:B------:R-:W-:Y:S01]  /*8c00*/  FMUL.FTZ R191, R173, UR5 ;  /* 0x00000005adbf7c20 */ /* 0x000fe20008410000 */
[----:B------:R-:W-:Y:S01]  /*8c10*/  FMUL.FTZ R166, R175, UR5 ;  /* 0x00000005afa67c20 */ /* 0x000fe20008410000 */
[----:B------:R-:W-:Y:S01]  /*8c20*/  FMUL.FTZ R174, R176, UR5 ;  /* 0x00000005b0ae7c20 */ /* 0x000fe20008410000 */
[----:B------:R-:W-:Y:S01]  /*8c30*/  FMUL.FTZ R169, R178, UR5 ;  /* 0x00000005b2a97c20 */ /* 0x000fe20008410000 */
[----:B------:R-:W0:Y:S01]  /*8c40*/  MUFU.TANH R154, R154 ;  /* 0x0000009a009a7308 */ /* 0x000e220000002400 */
[----:B-1----:R-:W-:Y:S01]  /*8c50*/  FMNMX.FTZ R3, R185, R20, !PT ;  /* 0x00000014b9037209 */ /* 0x002fe20007810000 */
[----:B------:R-:W-:Y:S01]  /*8c60*/  FMUL.FTZ R176, R177, UR5 ;  /* 0x00000005b1b07c20 */ /* 0x000fe20008410000 */
[----:B------:R-:W-:Y:S01]  /*8c70*/  FMUL.FTZ R170, R179, UR5 ;  /* 0x00000005b3aa7c20 */ /* 0x000fe20008410000 */
[----:B------:R-:W-:Y:S01]  /*8c80*/  FMUL.FTZ R178, R180, UR5 ;  /* 0x00000005b4b27c20 */ /* 0x000fe20008410000 */
[----:B------:R-:W-:Y:S01]  /*8c90*/  FMUL.FTZ R179, R181, UR5 ;  /* 0x00000005b5b37c20 */ /* 0x000fe20008410000 */
[----:B------:R-:W-:Y:S01]  /*8ca0*/  FMUL.FTZ R172, R183, UR5 ;  /* 0x00000005b7ac7c20 */ /* 0x000fe20008410000 */
[----:B------:R-:W-:Y:S01]  /*8cb0*/  UMOV UR10, UR50 ;  /* 0x00000032000a7c82 */ /* 0x000fe20008000000 */
[----:B------:R-:W1:Y:S01]  /*8cc0*/  MUFU.TANH R184, R184 ;  /* 0x000000b800b87308 */ /* 0x000e620000002400 */
[----:B---3--:R-:W-:Y:S01]  /*8cd0*/  FMNMX.FTZ R171, R153, R0, !PT ;  /* 0x0000000099ab7209 */ /* 0x008fe20007810000 */
[----:B------:R-:W2:Y:S01]  /*8ce0*/  S2UR UR4, SR_CgaCtaId ;  /* 0x00000000000479c3 */ /* 0x000ea20000008800 */
[----:B------:R-:W-:-:S05]  /*8cf0*/  UIADD3 UR7, UR7, 0x30840, URZ ;  /* 0x0003084007077890 */ /* 0x000fca000fffe03f */
[----:B------:R-:W3:Y:S01]  /*8d00*/  MUFU.TANH R155, R155 ;  /* 0x0000009b009b7308 */ /* 0x000ee20000002400 */
[----:B0-----:R-:W-:-:S07]  /*8d10*/  FMNMX.FTZ R0, R154, R3, !PT ;  /* 0x000000039a007209 */ /* 0x001fce0007810000 */
[----:B------:R-:W0:Y:S01]  /*8d20*/  MUFU.TANH R186, R186 ;  /* 0x000000ba00ba7308 */ /* 0x000e220000002400 */
[----:B-1----:R-:W-:-:S07]  /*8d30*/  FMNMX.FTZ R171, R184, R171, !PT ;  /* 0x000000abb8ab7209 */ /* 0x002fce0007810000 */
[----:B------:R-:W1:Y:S01]  /*8d40*/  MUFU.TANH R156, R156 ;  /* 0x0000009c009c7308 */ /* 0x000e620000002400 */
[----:B---3--:R-:W-:Y:S01]  /*8d50*/  FMNMX.FTZ R3, R155, R0, !PT ;  /* 0x000000009b037209 */ /* 0x008fe20007810000 */
[----:B--2---:R-:W-:-:S06]  /*8d60*/  UPRMT UR7, UR4, 0x654, UR7 ;  /* 0x0000065404077896 */ /* 0x004fcc0008000007 */
[----:B------:R-:W2:Y:S01]  /*8d70*/  MUFU.TANH R187, R187 ;  /* 0x000000bb00bb7308 */ /* 0x000ea20000002400 */
[----:B0-----:R-:W-:Y:S02]  /*8d80*/  FMNMX.FTZ R0, R186, R171, !PT ;  /* 0x000000abba007209 */ /* 0x001fe40007810000 */
[----:B------:R-:W-:Y:S05]  /*8d90*/  SYNCS.ARRIVE.TRANS64.RED.A1T0 RZ, [UR7], RZ ;  /* 0x000000ffffff79a7 */ /* 0x000fea0008100407 */
[----:B------:R-:W0:Y:S01]  /*8da0*/  MUFU.TANH R157, R157 ;  /* 0x0000009d009d7308 */ /* 0x000e220000002400 */
[----:B-1----:R-:W-:-:S07]  /*8db0*/  FMNMX.FTZ R2, R156, R3, !PT ;  /* 0x000000039c027209 */ /* 0x002fce0007810000 */
[----:B------:R-:W1:Y:S01]  /*8dc0*/  MUFU.TANH R188, R188 ;  /* 0x000000bc00bc7308 */ /* 0x000e620000002400 */
[----:B--2---:R-:W-:-:S07]  /*8dd0*/  FMNMX.FTZ R3, R187, R0, !PT ;  /* 0x00000000bb037209 */ /* 0x004fce0007810000 */
[----:B------:R-:W2:Y:S01]  /*8de0*/  MUFU.TANH R158, R158 ;  /* 0x0000009e009e7308 */ /* 0x000ea20000002400 */
[----:B0-----:R-:W-:-:S07]  /*8df0*/  FMNMX.FTZ R171, R157, R2, !PT ;  /* 0x000000029dab7209 */ /* 0x001fce0007810000 */
        /* <DEDUP_REMOVED lines=11> */
[----:B0-----:R-:W-:Y:S01]  /*8eb0*/  FMNMX.FTZ R2, R160, R171, !PT ;  /* 0x000000aba0027209 */ /* 0x001fe20007810000 */
[----:B------:R-:W-:-:S06]  /*8ec0*/  FMUL.FTZ R171, R182, UR5 ;  /* 0x00000005b6ab7c20 */ /* 0x000fcc0008410000 */
        /* <DEDUP_REMOVED lines=27> */
[----:B--2---:R-:W-:Y:S02]  /*9080*/  FMNMX.FTZ R3, R171, R0, !PT ;  /* 0x00000000ab037209 */ /* 0x004fe40007810000 */
[----:B0-----:R-:W-:Y:S02]  /*9090*/  FMNMX.FTZ R2, R179, R2, !PT ;  /* 0x00000002b3027209 */ /* 0x001fe40007810000 */
[----:B-1----:R-:W-:-:S03]  /*90a0*/  FMNMX.FTZ R0, R172, R3, !PT ;  /* 0x00000003ac007209 */ /* 0x002fc60007810000 */
[----:B------:R-:W0:Y:S04]  /*90b0*/  SHFL.BFLY PT, R3, R2, 0x2, 0x1f ;  /* 0x0c401f0002037f89 */ /* 0x000e2800000e0000 */
[----:B------:R-:W1:Y:S01]  /*90c0*/  SHFL.BFLY PT, R175, R0, 0x2, 0x1f ;  /* 0x0c401f0000af7f89 */ /* 0x000e6200000e0000 */
[----:B0-----:R-:W-:Y:S02]  /*90d0*/  FMNMX.FTZ R173, R2, R3, !PT ;  /* 0x0000000302ad7209 */ /* 0x001fe40007810000 */
[----:B-1----:R-:W-:-:S03]  /*90e0*/  FMNMX.FTZ R175, R0, R175, !PT ;  /* 0x000000af00af7209 */ /* 0x002fc60007810000 */
[----:B------:R-:W0:Y:S04]  /*90f0*/  SHFL.BFLY PT, R4, R173, 0x1, 0x1f ;  /* 0x0c201f00ad047f89 */ /* 0x000e2800000e0000 */
[----:B------:R-:W1:Y:S01]  /*9100*/  SHFL.BFLY PT, R180, R175, 0x1, 0x1f ;  /* 0x0c201f00afb47f89 */ /* 0x000e6200000e0000 */
[----:B0-----:R-:W-:Y:S02]  /*9110*/  FMNMX.FTZ R4, R173, R4, !PT ;  /* 0x00000004ad047209 */ /* 0x001fe40007810000 */
[----:B-1----:R-:W-:-:S03]  /*9120*/  FMNMX.FTZ R3, R175, R180, !PT ;  /* 0x000000b4af037209 */ /* 0x002fc60007810000 */
[C---:B------:R-:W-:Y:S01]  /*9130*/  FADD.FTZ R21, -R4.reuse, R21 ;  /* 0x0000001504157221 */ /* 0x040fe20000010100 */
[----:B------:R-:W-:Y:S01]  /*9140*/  FMUL.FTZ R181, R4, UR10 ;  /* 0x0000000a04b57c20 */ /* 0x000fe20008410000 */
[C---:B------:R-:W-:Y:S01]  /*9150*/  FADD.FTZ R2, -R3.reuse, R20 ;  /* 0x0000001403027221 */ /* 0x040fe20000010100 */
[----:B------:R-:W-:Y:S01]  /*9160*/  FMUL.FTZ R20, R3, UR10 ;  /* 0x0000000a03147c20 */ /* 0x000fe20008410000 */
[----:B------:R-:W-:Y:S01]  /*9170*/  FMUL.FTZ R177, R21, UR10 ;  /* 0x0000000a15b17c20 */ /* 0x000fe20008410000 */
[--C-:B------:R-:W-:Y:S01]  /*9180*/  FFMA.FTZ R21, R152, UR10, -R181.reuse ;  /* 0x0000000a98157c23 */ /* 0x100fe200080108b5 */
[----:B------:R-:W-:Y:S01]  /*9190*/  FMUL.FTZ R2, R2, UR10 ;  /* 0x0000000a02027c20 */ /* 0x000fe20008410000 */
        /* <DEDUP_REMOVED lines=21> */
[--C-:B------:R-:W-:Y:S01]  /*92f0*/  FFMA.FTZ R167, R168, UR10, -R181.reuse ;  /* 0x0000000aa8a77c23 */ /* 0x100fe200080108b5 */
[--C-:B------:R-:W-:Y:S01]  /*9300*/  FFMA.FTZ R160, R162, UR10, -R20.reuse ;  /* 0x0000000aa2a07c23 */ /* 0x100fe20008010814 */
[--C-:B------:R-:W-:Y:S01]  /*9310*/  FFMA.FTZ R163, R191, UR10, -R181.reuse ;  /* 0x0000000abfa37c23 */ /* 0x100fe200080108b5 */
[--C-:B------:R-:W-:Y:S01]  /*9320*/  FFMA.FTZ R191, R165, UR10, -R20.reuse ;  /* 0x0000000aa5bf7c23 */ /* 0x100fe20008010814 */
[--C-:B------:R-:W-:Y:S01]  /*9330*/  FFMA.FTZ R162, R166, UR10, -R20.reuse ;  /* 0x0000000aa6a27c23 */ /* 0x100fe20008010814 */
[--C-:B------:R-:W-:Y:S01]  /*9340*/  FFMA.FTZ R184, R174, UR10, -R181.reuse ;  /* 0x0000000aaeb87c23 */ /* 0x100fe200080108b5 */
[----:B------:R-:W1:Y:S01]  /*9350*/  MUFU.EX2 R197, R197 ;  /* 0x000000c500c57308 */ /* 0x000e620000000800 */
[--C-:B------:R-:W-:Y:S01]  /*9360*/  FFMA.FTZ R185, R169, UR10, -R20.reuse ;  /* 0x0000000aa9b97c23 */ /* 0x100fe20008010814 */
[--C-:B------:R-:W-:Y:S01]  /*9370*/  FFMA.FTZ R153, R176, UR10, -R181.reuse ;  /* 0x0000000ab0997c23 */ /* 0x100fe200080108b5 */
[----:B------:R-:W-:Y:S01]  /*9380*/  FFMA.FTZ R187, R171, UR10, -R20 ;  /* 0x0000000aabbb7c23 */ /* 0x000fe20008010814 */
[----:B------:R-:W-:-:S04]  /*9390*/  FFMA.FTZ R179, R179, UR10, -R181 ;  /* 0x0000000ab3b37c23 */ /* 0x000fc800080108b5 */
[----:B------:R-:W2:Y:S01]  /*93a0*/  MUFU.EX2 R196, R196 ;  /* 0x000000c400c47308 */ /* 0x000ea20000000800 */
[----:B0-----:R-:W-:-:S07]  /*93b0*/  FFMA.FTZ R155, R0, R18, R21 ;  /* 0x00000012009b7223 */ /* 0x001fce0000010015 */
[----:B------:R-:W0:Y:S01]  /*93c0*/  MUFU.EX2 R152, R152 ;  /* 0x0000009800987308 */ /* 0x000e220000000800 */
[----:B-1----:R-:W-:-:S07]  /*93d0*/  FFMA.FTZ R5, R2, R5, R197 ;  /* 0x0000000502057223 */ /* 0x002fce00000100c5 */
[----:B------:R-:W1:Y:S01]  /*93e0*/  MUFU.EX2 R198, R198 ;  /* 0x000000c600c67308 */ /* 0x000e620000000800 */
[----:B--2---:R-:W-:-:S07]  /*93f0*/  FADD.FTZ R155, R196, R155 ;  /* 0x0000009bc49b7221 */ /* 0x004fce0000010000 */
[----:B------:R-:W2:Y:S01]  /*9400*/  MUFU.EX2 R199, R199 ;  /* 0x000000c700c77308 */ /* 0x000ea20000000800 */
[----:B0-----:R-:W-:-:S07]  /*9410*/  FADD.FTZ R18, R152, R5 ;  /* 0x0000000598127221 */ /* 0x001fce0000010000 */
[----:B------:R0:W3:Y:S01]  /*9420*/  MUFU.EX2 R177, R186 ;  /* 0x000000ba00b17308 */ /* 0x0000e20000000800 */
[----:B-1----:R-:W-:-:S07]  /*9430*/  FADD.FTZ R164, R198, R155 ;  /* 0x0000009bc6a47221 */ /* 0x002fce0000010000 */
[----:B------:R-:W1:Y:S01]  /*9440*/  MUFU.EX2 R154, R154 ;  /* 0x0000009a009a7308 */ /* 0x000e620000000800 */
[----:B--2---:R-:W-:Y:S01]  /*9450*/  FADD.FTZ R5, R199, R18 ;  /* 0x00000012c7057221 */ /* 0x004fe20000010000 */
[----:B0-----:R-:W-:-:S06]  /*9460*/  FFMA.FTZ R186, R178, UR10, -R181 ;  /* 0x0000000ab2ba7c23 */ /* 0x001fcc00080108b5 */
[----:B------:R-:W0:Y:S01]  /*9470*/  MUFU.EX2 R192, R192 ;  /* 0x000000c000c07308 */ /* 0x000e220000000800 */
[----:B---3--:R-:W-:-:S07]  /*9480*/  FADD.FTZ R155, R177, R164 ;  /* 0x000000a4b19b7221 */ /* 0x008fce0000010000 */
        /* <DEDUP_REMOVED lines=8> */
[--C-:B------:R-:W-:Y:S01]  /*9510*/  FFMA.FTZ R164, R170, UR10, -R20.reuse ;  /* 0x0000000aaaa47c23 */ /* 0x100fe20008010814 */
[----:B------:R-:W-:-:S05]  /*9520*/  FFMA.FTZ R20, R172, UR10, -R20 ;  /* 0x0000000aac147c23 */ /* 0x000fca0008010814 */
        /* <DEDUP_REMOVED lines=37> */
[----:B0-----:R-:W-:Y:S01]  /*9780*/  FADD.FTZ R5, R187, R18 ;  /* 0x00000012bb057221 */ /* 0x001fe20000010000 */
[----:B--2---:R-:W-:-:S03]  /*9790*/  FADD.FTZ R18, R179, R166 ;  /* 0x000000a6b3127221 */ /* 0x004fc60000010000 */
[----:B-1----:R-:W-:Y:S01]  /*97a0*/  FADD.FTZ R5, R20, R5 ;  /* 0x0000000514057221 */ /* 0x002fe20000010000 */
[----:B------:R-:W-:Y:S06]  /*97b0*/  @!P0 BRA `(.L_x_1044) ;  /* 0x0000000000048947 */ /* 0x000fec0003800000 */
[----:B------:R-:W-:Y:S01]  /*97c0*/  BPT.TRAP 0x1 ;  /* 0x000000040000795c */ /* 0x000fe20000300000 */
.L_x_1044:
[----:B------:R-:W0:Y:S01]  /*97d0*/  S2UR UR4, SR_CgaCtaId ;  /* 0x00000000000479c3 */ /* 0x000e220000008800 */
[----:B------:R-:W-:Y:S01]  /*97e0*/  UIADD3 UR6, UR6, 0x30860, URZ ;  /* 0x0003086006067890 */ /* 0x000fe2000fffe03f */
[----:B------:R-:W-:Y:S01]  /*97f0*/  ISETP.GT.AND P1, PT, R220, R221, PT ;  /* 0x000000dddc00720c */ /* 0x000fe20003f24270 */
[----:B------:R-:W-:Y:S01]  /*9800*/  UMOV UR41, UR39 ;  /* 0x0000002700297c82 */ /* 0x000fe20008000000 */
[----:B------:R-:W-:Y:S01]  /*9810*/  F2FP.F16.F32.PACK_AB R196, R196, R21 ;  /* 0x00000015c4c4723e */ /* 0x000fe200000000ff */
[----:B------:R-:W-:Y:S01]  /*9820*/  VIADD R220, R220, 0xffffffff ;  /* 0xffffffffdcdc7836 */ /* 0x000fe20000000000 */
[----:B------:R-:W-:Y:S01]  /*9830*/  F2FP.F16.F32.PACK_AB R187, R20, R187 ;  /* 0x000000bb14bb723e */ /* 0x000fe200000000ff */
[----:B------:R-:W-:Y:S01]  /*9840*/  IMAD.MOV.U32 R20, RZ, RZ, R3 ;  /* 0x000000ffff147224 */ /* 0x000fe200078e0003 */
[----:B------:R-:W-:Y:S01]  /*9850*/  F2FP.F16.F32.PACK_AB R197, R152, R197 ;  /* 0x000000c598c5723e */ /* 0x000fe200000000ff */
[----:B------:R-:W-:Y:S01]  /*9860*/  IMAD.MOV.U32 R21, RZ, RZ, R4 ;  /* 0x000000ffff157224 */ /* 0x000fe200078e0004 */
        /* <DEDUP_REMOVED lines=15> */
[----:B------:R-:W-:Y:S01]  /*9960*/  F2FP.F16.F32.PACK_AB R186, R179, R186 ;  /* 0x000000bab3ba723e */ /* 0x000fe200000000ff */
[----:B------:R-:W-:Y:S06]  /*9970*/  @P1 BRA `(.L_x_1045) ;  /* 0xffffffdc00c41947 */ /* 0x000fec000383ffff */
.L_x_1034:
[----:B------:R-:W-:-:S13]  /*9980*/  R2UR UR4, R201 ;  /* 0x00000000c90472ca */ /* 0x000fda00000e0000 */
[----:B------:R-:W-:-:S13]  /*9990*/  ISETP.GE.AND P1, PT, R220, UR4, PT ;  /* 0x00000004dc007c0c */ /* 0x000fda000bf26270 */
[----:B------:R-:W-:Y:S05]  /*99a0*/  @!P1 BRA `(.L_x_1046) ;  /* 0x0000002c00349947 */ /* 0x000fea0003800000 */
[----:B------:R-:W-:Y:S01]  /*99b0*/  IMAD.MOV.U32 R21, RZ, RZ, R3 ;  /* 0x000000ffff157224 */ /* 0x000fe200078e0003 */
[----:B------:R-:W-:Y:S01]  /*99c0*/  MOV R20, R4 ;  /* 0x0000000400147202 */ /* 0x000fe20000000f00 */
[----:B------:R-:W-:Y:S01]  /*99d0*/  UMOV UR7, UR39 ;  /* 0x0000002700077c82 */ /* 0x000fe20008000000 */
[----:B------:R-:W-:Y:S01]  /*99e0*/  UMOV UR4, UR38 ;  /* 0x0000002600047c82 */ /* 0x000fe20008000000 */
[----:B------:R-:W-:Y:S01]  /*99f0*/  ULDC UR41, c[0x0][0x9e4] ;  /* 0x0002790000297ab9 */ /* 0x000fe20000000800 */
[----:B------:R-:W-:Y:S01]  /*9a00*/  ULDC UR51, c[0x0][0x9dc] ;  /* 0x0002770000337ab9 */ /* 0x000fe20000000800 */
[----:B------:R-:W-:Y:S01]  /*9a10*/  ULDC UR50, c[0x0][0x288] ;  /* 0x0000a20000327ab9 */ /* 0x000fe20000000800 */
[----:B------:R-:W-:Y:S01]  /*9a20*/  ULDC UR5, c[0x0][0x9d8] ;  /* 0x0002760000057ab9 */ /* 0x000fe20000000800 */
[----:B------:R-:W-:-:S05]  /*9a30*/  ULDC UR54, c[0x0][0x988] ;  /* 0x0002620000367ab9 */ /* 0x000fca0000000800 */
.L_x_1065:
[----:B------:R-:W-:-:S04]  /*9a40*/  UIADD3 UR38, UR4, 0x1, URZ ;  /* 0x0000000104267890 */ /* 0x000fc8000fffe03f */
[----:B------:R-:W-:-:S04]  /*9a50*/  UISETP.NE.AND UP0, UPT, UR38, 0x2, UPT ;  /* 0x000000022600788c */ /* 0x000fc8000bf05270 */
[----:B------:R-:W-:Y:S02]  /*9a60*/  USEL UR39, URZ, 0x1, UP0 ;  /* 0x000000013f277887 */ /* 0x000fe40008000000 */
[----:B------:R-:W-:Y:S02]  /*9a70*/  USEL UR38, UR38, URZ, UP0 ;  /* 0x0000003f26267287 */ /* 0x000fe40008000000 */
[----:B------:R-:W-:Y:S01]  /*9a80*/  ULOP3.LUT UR39, UR7, UR39, URZ, 0x3c, !UPT ;  /* 0x0000002707277292 */ /* 0x000fe2000f8e3c3f */
[----:B------:R-:W-:Y:S11]  /*9a90*/  @!P0 BRA `(.L_x_1047) ;  /* 0x0000000000048947 */ /* 0x000ff60003800000 */
[----:B------:R-:W-:Y:S01]  /*9aa0*/  BPT.TRAP 0x1 ;  /* 0x000000040000795c */ /* 0x000fe20000300000 */
.L_x_1047:
[----:B------:R-:W-:Y:S01]  /*9ab0*/  ULEA UR6, UR38, UR40, 0x3 ;  /* 0x0000002826067291 */ /* 0x000fe2000f8e183f */
[----:B------:R-:W-:-:S05]  /*9ac0*/  IMAD.U32 R3, RZ, RZ, UR39 ;  /* 0x00000027ff037e24 */ /* 0x000fca000f8e00ff */
[----:B------:R-:W-:-:S04]  /*9ad0*/  SHF.L.U32 R3, R3, 0x1f, RZ ;  /* 0x0000001f03037819 */ /* 0x000fc800000006ff */
[----:B------:R0:W1:Y:S01]  /*9ae0*/  SYNCS.PHASECHK.TRANS64.TRYWAIT P1, [UR6+0x30830], R3 ;  /* 0x03083003ff0075a7 */ /* 0x0000620008020146 */
[----:B------:R-:W-:Y:S05]  /*9af0*/  @!P0 BRA `(.L_x_1048) ;  /* 0x0000000000048947 */ /* 0x000fea0003800000 */
[----:B------:R-:W-:Y:S01]  /*9b00*/  BPT.TRAP 0x1 ;  /* 0x000000040000795c */ /* 0x000fe20000300000 */
.L_x_1048:
[----:B-1----:R-:W-:Y:S05]  /*9b10*/  @P1 BRA `(.L_x_1049) ;  /* 0x0000000000081947 */ /* 0x002fea0003800000 */
[----:B------:R-:W1:Y:S02]  /*9b20*/  SYNCS.PHASECHK.TRANS64.TRYWAIT P1, [UR6+0x30830], R3 ;  /* 0x03083003ff0075a7 */ /* 0x000e640008020146 */
[----:B-1----:R-:W-:Y:S05]  /*9b30*/  @!P1 BRA `(.L_x_1050) ;  /* 0x000000b0002c9947 */ /* 0x002fea0003800000 */
.L_x_1049:
        /* <DEDUP_REMOVED lines=229> */
.L_x_1051:
[----:B------:R-:W-:Y:S01]  /*a990*/  ULEA UR11, UR4, UR40, 0x3 ;  /* 0x00000028040b7291 */ /* 0x000fe2000f8e183f */
[----:B------:R-:W-:-:S05]  /*a9a0*/  IMAD.U32 R0, RZ, RZ, UR7 ;  /* 0x00000007ff007e24 */ /* 0x000fca000f8e00ff */
[----:B------:R-:W-:-:S04]  /*a9b0*/  SHF.L.U32 R0, R0, 0x1f, RZ ;  /* 0x0000001f00007819 */ /* 0x000fc800000006ff */
[----:B------:R2:W3:Y:S01]  /*a9c0*/  SYNCS.PHASECHK.TRANS64.TRYWAIT P1, [UR11+0x30850], R0 ;  /* 0x03085000ff0075a7 */ /* 0x0004e2000802014b */
[----:B------:R-:W-:Y:S05]  /*a9d0*/  @!P0 BRA `(.L_x_1052) ;  /* 0x0000000000048947 */ /* 0x000fea0003800000 */
[----:B------:R-:W-:Y:S01]  /*a9e0*/  BPT.TRAP 0x1 ;  /* 0x000000040000795c */ /* 0x000fe20000300000 */
.L_x_1052:
[----:B---3--:R-:W-:Y:S05]  /*a9f0*/  @P1 BRA `(.L_x_1053) ;  /* 0x0000000000081947 */ /* 0x008fea0003800000 */
[----:B------:R-:W3:Y:S02]  /*aa00*/  SYNCS.PHASECHK.TRANS64.TRYWAIT P1, [UR11+0x30850], R0 ;  /* 0x03085000ff0075a7 */ /* 0x000ee4000802014b */
[----:B---3--:R-:W-:Y:S05]  /*aa10*/  @!P1 BRA `(.L_x_1054) ;  /* 0x000000a0008c9947 */ /* 0x008fea0003800000 */
.L_x_1053:
        /* <DEDUP_REMOVED lines=30> */
.L_x_1055:
[----:B------:R-:W-:Y:S01]  /*ac00*/  R2UR UR4, R22 ;  /* 0x00000000160472ca */ /* 0x000fe200000e0000 */
[----:B------:R-:W3:Y:S01]  /*ac10*/  S2UR UR7, SR_CgaCtaId ;  /* 0x00000000000779c3 */ /* 0x000ee20000008800 */
[----:B------:R-:W-:Y:S01]  /*ac20*/  FMUL.FTZ R186, R156, UR5 ;  /* 0x000000059cba7c20 */ /* 0x000fe20008410000 */
[----:B------:R-:W-:Y:S01]  /*ac30*/  FMUL.FTZ R156, R163, UR5 ;  /* 0x00000005a39c7c20 */ /* 0x000fe20008410000 */
[----:B------:R-:W-:Y:S01]  /*ac40*/  FMUL.FTZ R163, R178, UR5 ;  /* 0x00000005b2a37c20 */ /* 0x000fe20008410000 */
[----:B------:R-:W-:Y:S02]  /*ac50*/  VIADD R192, R200, UR60 ;  /* 0x0000003cc8c07c36 */ /* 0x000fe40008000000 */
[----:B0-2---:R-:W-:Y:S01]  /*ac60*/  FMUL.FTZ R0, R154, UR5 ;  /* 0x000000059a007c20 */ /* 0x005fe20008410000 */
[----:B------:R-:W-:Y:S01]  /*ac70*/  FMUL.FTZ R154, R159, UR5 ;  /* 0x000000059f9a7c20 */ /* 0x000fe20008410000 */
[----:B------:R-:W-:Y:S01]  /*ac80*/  FMUL.FTZ R159, R170, UR5 ;  /* 0x00000005aa9f7c20 */ /* 0x000fe20008410000 */
[----:B------:R-:W0:Y:S01]  /*ac90*/  LDC R178, c[0x0][0x2f0] ;  /* 0x0000bc00ffb27b82 */ /* 0x000e220000000800 */
[----:B------:R-:W-:-:S02]  /*aca0*/  IMAD.SHL.U32 R170, R220, 0x40, RZ ;  /* 0x00000040dcaa7824 */ /* 0x000fc400078e00ff */
[----:B------:R-:W-:Y:S01]  /*acb0*/  FMUL.FTZ R191, R168, UR5 ;  /* 0x00000005a8bf7c20 */ /* 0x000fe20008410000 */
[----:B------:R-:W-:Y:S01]  /*acc0*/  FMUL.FTZ R184, R152, UR5 ;  /* 0x0000000598b87c20 */ /* 0x000fe20008410000 */
[----:B------:R-:W-:Y:S01]  /*acd0*/  UISETP.NE.AND UP1, UPT, UR4, URZ, UPT ;  /* 0x0000003f0400728c */ /* 0x000fe2000bf25270 */
[----:B------:R-:W-:Y:S01]  /*ace0*/  FMUL.FTZ R152, R155, UR5 ;  /* 0x000000059b987c20 */ /* 0x000fe20008410000 */
[----:B------:R-:W-:Y:S01]  /*acf0*/  ULEA UR4, UR38, UR40, 0x3 ;  /* 0x0000002826047291 */ /* 0x000fe2000f8e183f */
[----:B------:R-:W-:Y:S01]  /*ad00*/  FMUL.FTZ R188, R160, UR5 ;  /* 0x00000005a0bc7c20 */ /* 0x000fe20008410000 */
[----:B------:R-:W-:Y:S01]  /*ad10*/  UISETP.NE.AND UP0, UPT, UR43, URZ, UPT ;  /* 0x0000003f2b00728c */ /* 0x000fe2000bf05270 */
[----:B------:R-:W-:Y:S01]  /*ad20*/  FMUL.FTZ R187, R161, UR5 ;  /* 0x00000005a1bb7c20 */ /* 0x000fe20008410000 */
[----:B------:R-:W-:Y:S01]  /*ad30*/  PLOP3.LUT P1, PT, PT, PT, UP1, 0x80, 0x0 ;  /* 0x000000000000781c */ /* 0x000fe20003f2f018 */
[----:B------:R-:W-:Y:S01]  /*ad40*/  UIADD3 UR4, UR4, 0x30840, URZ ;  /* 0x0003084004047890 */ /* 0x000fe2000fffe03f */
[----:B------:R-:W-:Y:S01]  /*ad50*/  PLOP3.LUT P2, PT, PT, PT, UP1, 0x80, 0x0 ;  /* 0x000000000000781c */ /* 0x000fe20003f4f018 */
[----:B------:R-:W-:Y:S01]  /*ad60*/  FMUL.FTZ R155, R162, UR5 ;  /* 0x00000005a29b7c20 */ /* 0x000fe20008410000 */
[----:B-1----:R-:W-:Y:S01]  /*ad70*/  FMUL.FTZ R4, R153, UR5 ;  /* 0x0000000599047c20 */ /* 0x002fe20008410000 */
[----:B------:R-:W-:Y:S01]  /*ad80*/  @UP1 ULDC UR6, c[0x0][0x44c] ;  /* 0x0001130000061ab9 */ /* 0x000fe20000000800 */
[----:B---3--:R-:W-:Y:S01]  /*ad90*/  UPRMT UR4, UR7, 0x654, UR4 ;  /* 0x0000065407047896 */ /* 0x008fe20008000004 */
[----:B------:R-:W-:Y:S01]  /*ada0*/  FMUL.FTZ R185, R157, UR5 ;  /* 0x000000059db97c20 */ /* 0x000fe20008410000 */
        /* <DEDUP_REMOVED lines=25> */
[----:B------:R-:W2:Y:S01]  /*af40*/  MUFU.TANH R184, R184 ;  /* 0x000000b800b87308 */ /* 0x000ea20000002400 */
[----:B0-----:R-:W-:Y:S01]  /*af50*/  IMAD R3, R178, UR42, R3 ;  /* 0x0000002ab2037c24 */ /* 0x001fe2000f8e0203 */
[----:B------:R-:W-:Y:S01]  /*af60*/  SYNCS.ARRIVE.TRANS64.RED.A1T0 RZ, [UR4], RZ ;  /* 0x000000ffffff79a7 */ /* 0x000fe20008100404 */
[----:B------:R-:W-:Y:S02]  /*af70*/  ULOP3.LUT UR4, URZ, UR51, URZ, 0x33, !UPT ;  /* 0x000000333f047292 */ /* 0x000fe4000f8e333f */
[----:B------:R-:W-:Y:S01]  /*af80*/  VIADD R3, R3, -UR50 ;  /* 0x8000003203037c36 */ /* 0x000fe20008000000 */
[----:B------:R-:W-:Y:S02]  /*af90*/  ULDC UR6, c[0x0][0x9e0] ;  /* 0x0002780000067ab9 */ /* 0x000fe40000000800 */
[----:B------:R-:W0:Y:S01]  /*afa0*/  MUFU.TANH R4, R4 ;  /* 0x0000000400047308 */ /* 0x000e220000002400 */
[C---:B------:R-:W-:Y:S01]  /*afb0*/  VIADD R173, R3.reuse, UR6 ;  /* 0x0000000603ad7c36 */ /* 0x040fe20008000000 */
[----:B------:R-:W-:-:S03]  /*afc0*/  IADD3 R179, R3, UR4, RZ ;  /* 0x0000000403b37c10 */ /* 0x000fc6000fffe0ff */
[----:B-1----:R-:W-:-:S03]  /*afd0*/  IMAD.IADD R180, R173, 0x1, R168 ;  /* 0x00000001adb47824 */ /* 0x002fc600078e02a8 */
[----:B------:R-:W1:Y:S01]  /*afe0*/  MUFU.TANH R0, R0 ;  /* 0x0000000000007308 */ /* 0x000e620000002400 */
[----:B------:R-:W-:-:S07]  /*aff0*/  IMAD.IADD R181, R179, 0x1, R168 ;  /* 0x00000001b3b57824 */ /* 0x000fce00078e02a8 */
        /* <DEDUP_REMOVED lines=32> */
[----:B------:R-:W-:-:S05]  /*b200*/  VIADD R167, R2, -UR50 ;  /* 0x8000003202a77c36 */ /* 0x000fca0008000000 */
        /* <DEDUP_REMOVED lines=10> */
.L_x_1058:
[----:B------:R-:W-:-:S05]  /*b2b0*/  IMAD.U32 R183, RZ, RZ, UR41 ;  /* 0x00000029ffb77e24 */ /* 0x000fca000f8e00ff */
[----:B------:R-:W-:-:S13]  /*b2c0*/  ISETP.NE.AND P1, PT, R183, 0x1, PT ;  /* 0x00000001b700780c */ /* 0x000fda0003f25270 */
[----:B------:R-:W1:Y:S02]  /*b2d0*/  @P1 LDC.64 R2, c[0x0][0x9e8] ;  /* 0x00027a00ff021b82 */ /* 0x000e640000000a00 */
[----:B-1----:R-:W-:-:S05]  /*b2e0*/  @P1 IMAD.HI.U32 R2, R167, R2, RZ ;  /* 0x00000002a7021227 */ /* 0x002fca00078e00ff */
[----:B------:R-:W-:-:S07]  /*b2f0*/  @P1 SHF.R.U32.HI R167, RZ, R3, R2 ;  /* 0x00000003ffa71219 */ /* 0x000fce0000011602 */
.L_x_1059:
[----:B------:R-:W-:Y:S05]  /*b300*/  BSYNC B0 ;  /* 0x0000000000007941 */ /* 0x000fea0003800000 */
.L_x_1057:
[----:B------:R-:W-:-:S04]  /*b310*/  IMAD R2, R167, R183, -R170 ;  /* 0x000000b7a7027224 */ /* 0x000fc800078e0aaa */
[----:B------:R-:W-:-:S05]  /*b320*/  IMAD R2, R19, -0x2, R2 ;  /* 0xfffffffe13027824 */ /* 0x000fca00078e0202 */
[----:B------:R-:W-:Y:S02]  /*b330*/  VIADDMNMX R180, R2, R183, R180, PT ;  /* 0x000000b702b47246 */ /* 0x000fe400038001b4 */
[----:B------:R-:W-:-:S07]  /*b340*/  VIMNMX R181, R181, R2, !PT ;  /* 0x00000002b5b57248 */ /* 0x000fce0007fe0100 */
.L_x_1056:
[----:B------:R-:W-:Y:S01]  /*b350*/  ISETP.GT.AND P1, PT, R220, -0x1, PT ;  /* 0xffffffffdc00780c */ /* 0x000fe20003f24270 */
[----:B------:R-:W1:Y:S01]  /*b360*/  SHFL.IDX PT, R192, R192, 0x1, 0x1c1f ;  /* 0x003c1f00c0c07f89 */ /* 0x000e6200000e0000 */
[----:B------:R-:W-:Y:S02]  /*b370*/  UISETP.NE.AND UP0, UPT, UR43, URZ, UPT ;  /* 0x0000003f2b00728c */ /* 0x000fe4000bf05270 */
[C---:B------:R-:W-:Y:S02]  /*b380*/  ISETP.GT.AND P4, PT, R181.reuse, 0x1, P1 ;  /* 0x00000001b500780c */ /* 0x040fe40000f84270 */
[----:B------:R-:W-:Y:S02]  /*b390*/  ISETP.GT.AND P5, PT, R181, RZ, P1 ;  /* 0x000000ffb500720c */ /* 0x000fe40000fa4270 */
[C---:B------:R-:W-:Y:S02]  /*b3a0*/  ISETP.LT.OR P4, PT, R180.reuse, 0x2, P4 ;  /* 0x00000002b400780c */ /* 0x040fe40002781670 */
[----:B------:R-:W-:-:S02]  /*b3b0*/  ISETP.LT.OR P5, PT, R180, 0x1, P5 ;  /* 0x00000001b400780c */ /* 0x000fc40002fa1670 */
[----:B0-----:R-:W-:Y:S02]  /*b3c0*/  FSEL R168, R4, -INF , !P4 ;  /* 0xff80000004a87808 */ /* 0x001fe40006000000 */
[C---:B------:R-:W-:Y:S02]  /*b3d0*/  ISETP.GT.AND P4, PT, R181.reuse, 0x18, P1 ;  /* 0x00000018b500780c */ /* 0x040fe40000f84270 */
[----:B------:R-:W-:Y:S02]  /*b3e0*/  FSEL R167, R184, -INF , !P5 ;  /* 0xff800000b8a77808 */ /* 0x000fe40006800000 */
[----:B------:R-:W-:Y:S02]  /*b3f0*/  ISETP.LT.OR P4, PT, R180, 0x19, P4 ;  /* 0x00000019b400780c */ /* 0x000fe40002781670 */
[C---:B------:R-:W-:Y:S02]  /*b400*/  ISETP.GT.AND P6, PT, R181.reuse, 0x8, P1 ;  /* 0x00000008b500780c */ /* 0x040fe40000fc4270 */
[----:B------:R-:W-:-:S02]  /*b410*/  ISETP.GT.AND P2, PT, R181, 0x9, P1 ;  /* 0x00000009b500780c */ /* 0x000fc40000f44270 */
[----:B------:R-:W-:Y:S01]  /*b420*/  ISETP.GT.AND P3, PT, R181, 0x10, P1 ;  /* 0x00000010b500780c */ /* 0x000fe20000f64270 */
[----:B-1----:R-:W-:Y:S01]  /*b430*/  IMAD.IADD R173, R173, 0x1, R192 ;  /* 0x00000001adad7824 */ /* 0x002fe200078e02c0 */
[C---:B------:R-:W-:Y:S02]  /*b440*/  ISETP.GT.AND P5, PT, R181.reuse, 0x11, P1 ;  /* 0x00000011b500780c */ /* 0x040fe40000fa4270 */
        /* <DEDUP_REMOVED lines=33> */
[----:B------:R-:W-:-:S02]  /*b660*/  IADD3 R179, R179, R192, RZ ;  /* 0x000000c0b3b37210 */ /* 0x000fc40007ffe0ff */
[----:B------:R-:W-:Y:S02]  /*b670*/  FSEL R175, R175, -INF , !P6 ;  /* 0xff800000afaf7808 */ /* 0x000fe40007000000 */
[----:B------:R-:W-:Y:S02]  /*b680*/  FSEL R174, R174, -INF , !P2 ;  /* 0xff800000aeae7808 */ /* 0x000fe40005000000 */
[----:B------:R-:W-:Y:S02]  /*b690*/  FSEL R177, R177, -INF , !P3 ;  /* 0xff800000b1b17808 */ /* 0x000fe40005800000 */
[----:B------:R-:W-:Y:S01]  /*b6a0*/  FSEL R176, R176, -INF , !P5 ;  /* 0xff800000b0b07808 */ /* 0x000fe20006800000 */
[----:B------:R-:W-:Y:S06]  /*b6b0*/  @P4 BRA `(.L_x_1060) ;  /* 0x00000000005c4947 */ /* 0x000fec0003800000 */
        /* <DEDUP_REMOVED lines=13> */
.L_x_1062:
[----:B------:R-:W-:-:S05]  /*b790*/  IMAD.U32 R4, RZ, RZ, UR41 ;  /* 0x00000029ff047e24 */ /* 0x000fca000f8e00ff */
[----:B------:R-:W-:-:S13]  /*b7a0*/  ISETP.NE.AND P2, PT, R4, 0x1, PT ;  /* 0x000000010400780c */ /* 0x000fda0003f45270 */
[----:B------:R-:W0:Y:S02]  /*b7b0*/  @P2 LDC.64 R2, c[0x0][0x9e8] ;  /* 0x00027a00ff022b82 */ /* 0x000e240000000a00 */
[----:B0-----:R-:W-:-:S05]  /*b7c0*/  @P2 IMAD.HI.U32 R2, R181, R2, RZ ;  /* 0x00000002b5022227 */ /* 0x001fca00078e00ff */
[----:B------:R-:W-:-:S07]  /*b7d0*/  @P2 SHF.R.U32.HI R181, RZ, R3, R2 ;  /* 0x00000003ffb52219 */ /* 0x000fce0000011602 */
.L_x_1063:
[----:B------:R-:W-:Y:S05]  /*b7e0*/  BSYNC B0 ;  /* 0x0000000000007941 */ /* 0x000fea0003800000 */
.L_x_1061:
[----:B------:R-:W-:-:S04]  /*b7f0*/  IMAD R170, R181, R4, -R170 ;  /* 0x00000004b5aa7224 */ /* 0x000fc800078e0aaa */
[----:B------:R-:W-:-:S05]  /*b800*/  IMAD R170, R19, -0x2, R170 ;  /* 0xfffffffe13aa7824 */ /* 0x000fca00078e02aa */
[----:B------:R-:W-:Y:S02]  /*b810*/  VIADDMNMX R173, R170, R4, R173, PT ;  /* 0x00000004aaad7246 */ /* 0x000fe400038001ad */
[----:B------:R-:W-:-:S07]  /*b820*/  VIMNMX R179, R179, R170, !PT ;  /* 0x000000aab3b37248 */ /* 0x000fce0007fe0100 */
.L_x_1060:
        /* <DEDUP_REMOVED lines=39> */
[----:B------:R-:W-:Y:S02]  /*baa0*/  ISETP.LT.OR P2, PT, R173, 0x1a, P2 ;  /* 0x0000001aad00780c */ /* 0x000fe40001741670 */
[C---:B------:R-:W-:Y:S02]  /*bab0*/  ISETP.GT.AND P5, PT, R179.reuse, 0x21, P1 ;  /* 0x00000021b300780c */ /* 0x040fe40000fa4270 */
        /* <DEDUP_REMOVED lines=8> */
[----:B------:R-:W-:Y:S01]  /*bb40*/  ISETP.LT.OR P6, PT, R173, 0x2a, P6 ;  /* 0x0000002aad00780c */ /* 0x000fe200037c1670 */
[----:B------:R-:W0:Y:S01]  /*bb50*/  SHFL.BFLY PT, R181, R2, 0x1, 0x1f ;  /* 0x0c201f0002b57f89 */ /* 0x000e2200000e0000 */
[----:B------:R-:W-:-:S02]  /*bb60*/  ISETP.GT.AND P5, PT, R179, 0x31, P1 ;  /* 0x00000031b300780c */ /* 0x000fc40000fa4270 */
[C---:B------:R-:W-:Y:S02]  /*bb70*/  ISETP.LT.OR P2, PT, R173.reuse, 0x31, P2 ;  /* 0x00000031ad00780c */ /* 0x040fe40001741670 */
[----:B------:R-:W-:Y:S02]  /*bb80*/  FSEL R162, R162, -INF , !P6 ;  /* 0xff800000a2a27808 */ /* 0x000fe40007000000 */
[----:B------:R-:W-:Y:S02]  /*bb90*/  ISETP.LT.OR P5, PT, R173, 0x32, P5 ;  /* 0x00000032ad00780c */ /* 0x000fe40002fa1670 */
[----:B------:R-:W-:Y:S02]  /*bba0*/  FSEL R163, R163, -INF , !P2 ;  /* 0xff800000a3a37808 */ /* 0x000fe40005000000 */
[----:B------:R-:W-:Y:S02]  /*bbb0*/  FSEL R164, R164, -INF , !P5 ;  /* 0xff800000a4a47808 */ /* 0x000fe40006800000 */
[----:B0-----:R-:W-:-:S02]  /*bbc0*/  FMNMX.FTZ R4, R2, R181, !PT ;  /* 0x000000b502047209 */ /* 0x001fc40007810000 */
[----:B------:R-:W-:Y:S02]  /*bbd0*/  FSEL R2, R0, -INF , !P3 ;  /* 0xff80000000027808 */ /* 0x000fe40005800000 */
[----:B------:R-:W-:Y:S02]  /*bbe0*/  ISETP.GT.AND P3, PT, R179, 0x20, P1 ;  /* 0x00000020b300780c */ /* 0x000fe40000f64270 */
[----:B------:R-:W-:Y:S02]  /*bbf0*/  FMNMX.FTZ R3, R2, R21, !PT ;  /* 0x0000001502037209 */ /* 0x000fe40007810000 */
[----:B------:R-:W-:Y:S02]  /*bc00*/  ISETP.LT.OR P3, PT, R173, 0x21, P3 ;  /* 0x00000021ad00780c */ /* 0x000fe40001f61670 */
[----:B------:R-:W-:Y:S02]  /*bc10*/  FMNMX.FTZ R0, R152, R3, !PT ;  /* 0x0000000398007209 */ /* 0x000fe40007810000 */
[----:B------:R-:W-:-:S02]  /*bc20*/  FSEL R159, R159, -INF , !P3 ;  /* 0xff8000009f9f7808 */ /* 0x000fc40005800000 */
[----:B------:R-:W-:Y:S02]  /*bc30*/  FMNMX.FTZ R3, R153, R0, !PT ;  /* 0x0000000099037209 */ /* 0x000fe40007810000 */
[----:B------:R-:W-:Y:S02]  /*bc40*/  FSETP.NEU.FTZ.AND P3, PT, R4, -INF , PT ;  /* 0xff8000000400780b */ /* 0x000fe40003f7d000 */
[----:B------:R-:W-:-:S04]  /*bc50*/  FMNMX.FTZ R0, R154, R3, !PT ;  /* 0x000000039a007209 */ /* 0x000fc80007810000 */
[----:B------:R-:W-:Y:S01]  /*bc60*/  FMNMX.FTZ R3, R155, R0, !PT ;  /* 0x000000009b037209 */ /* 0x000fe20007810000 */
[----:B------:R-:W-:-:S03]  /*bc70*/  FMUL.FTZ R0, R4, UR10 ;  /* 0x0000000a04007c20 */ /* 0x000fc60008410000 */
[----:B------:R-:W-:Y:S02]  /*bc80*/  FMNMX.FTZ R170, R156, R3, !PT ;  /* 0x000000039caa7209 */ /* 0x000fe40007810000 */
[----:B------:R-:W-:Y:S02]  /*bc90*/  FSEL R0, R0, RZ, P3 ;  /* 0x000000ff00007208 */ /* 0x000fe40001800000 */
[----:B------:R-:W-:-:S03]  /*bca0*/  FMNMX.FTZ R3, R157, R170, !PT ;  /* 0x000000aa9d037209 */ /* 0x000fc60007810000 */
[--C-:B------:R-:W-:Y:S01]  /*bcb0*/  FFMA.FTZ R178, R167, UR10, -R0.reuse ;  /* 0x0000000aa7b27c23 */ /* 0x100fe20008010800 */
[----:B------:R-:W-:Y:S01]  /*bcc0*/  FMNMX.FTZ R170, R158, R3, !PT ;  /* 0x000000039eaa7209 */ /* 0x000fe20007810000 */
[--C-:B------:R-:W-:Y:S01]  /*bcd0*/  FFMA.FTZ R196, R168, UR10, -R0.reuse ;  /* 0x0000000aa8c47c23 */ /* 0x100fe20008010800 */
[----:B------:R-:W-:Y:S01]  /*bce0*/  FSEL R167, R161, -INF , !P4 ;  /* 0xff800000a1a77808 */ /* 0x000fe20006000000 */
[--C-:B------:R-:W-:Y:S01]  /*bcf0*/  FFMA.FTZ R184, R175, UR10, -R0.reuse ;  /* 0x0000000aafb87c23 */ /* 0x100fe20008010800 */
[----:B------:R-:W-:Y:S01]  /*bd00*/  FMNMX.FTZ R3, R159, R170, !PT ;  /* 0x000000aa9f037209 */ /* 0x000fe20007810000 */
[--C-:B------:R-:W-:Y:S01]  /*bd10*/  FFMA.FTZ R194, R190, UR10, -R0.reuse ;  /* 0x0000000abec27c23 */ /* 0x100fe20008010800 */
[----:B------:R-:W-:Y:S01]  /*bd20*/  ISETP.GT.AND P4, PT, R179, 0x38, P1 ;  /* 0x00000038b300780c */ /* 0x000fe20000f84270 */
[--C-:B------:R-:W-:Y:S01]  /*bd30*/  FFMA.FTZ R190, R171, UR10, -R0.reuse ;  /* 0x0000000aabbe7c23 */ /* 0x100fe20008010800 */
[----:B------:R-:W-:Y:S01]  /*bd40*/  FMNMX.FTZ R168, R160, R3, !PT ;  /* 0x00000003a0a87209 */ /* 0x000fe20007810000 */
[--C-:B------:R-:W-:Y:S01]  /*bd50*/  FFMA.FTZ R198, R186, UR10, -R0.reuse ;  /* 0x0000000abac67c23 */ /* 0x100fe20008010800 */
[----:B------:R-:W-:Y:S01]  /*bd60*/  ISETP.GT.AND P1, PT, R179, 0x39, P1 ;  /* 0x00000039b300780c */ /* 0x000fe20000f24270 */
[--C-:B------:R-:W-:Y:S01]  /*bd70*/  FFMA.FTZ R192, R188, UR10, -R0.reuse ;  /* 0x0000000abcc07c23 */ /* 0x100fe20008010800 */
[----:B------:R-:W-:Y:S01]  /*bd80*/  FMNMX.FTZ R3, R167, R168, !PT ;  /* 0x000000a8a7037209 */ /* 0x000fe20007810000 */
[--C-:B------:R-:W-:Y:S01]  /*bd90*/  FFMA.FTZ R183, R185, UR10, -R0.reuse ;  /* 0x0000000ab9b77c23 */ /* 0x100fe20008010800 */
[----:B------:R-:W-:Y:S01]  /*bda0*/  ISETP.LT.OR P4, PT, R173, 0x39, P4 ;  /* 0x00000039ad00780c */ /* 0x000fe20002781670 */
[--C-:B------:R-:W-:Y:S01]  /*bdb0*/  FFMA.FTZ R181, R187, UR10, -R0.reuse ;  /* 0x0000000abbb57c23 */ /* 0x100fe20008010800 */
[----:B------:R-:W-:Y:S01]  /*bdc0*/  FMNMX.FTZ R168, R162, R3, !PT ;  /* 0x00000003a2a87209 */ /* 0x000fe20007810000 */
[--C-:B------:R-:W-:Y:S01]  /*bdd0*/  FFMA.FTZ R179, R189, UR10, -R0.reuse ;  /* 0x0000000abdb37c23 */ /* 0x100fe20008010800 */
[----:B------:R-:W-:Y:S01]  /*bde0*/  ISETP.LT.OR P1, PT, R173, 0x3a, P1 ;  /* 0x0000003aad00780c */ /* 0x000fe20000f21670 */
[--C-:B------:R-:W-:Y:S01]  /*bdf0*/  FFMA.FTZ R173, R169, UR10, -R0.reuse ;  /* 0x0000000aa9ad7c23 */ /* 0x100fe20008010800 */
[----:B------:R-:W-:Y:S01]  /*be00*/  FMNMX.FTZ R3, R163, R168, !PT ;  /* 0x000000a8a3037209 */ /* 0x000fe20007810000 */
[--C-:B------:R-:W-:Y:S01]  /*be10*/  FFMA.FTZ R188, R191, UR10, -R0.reuse ;  /* 0x0000000abfbc7c23 */ /* 0x100fe20008010800 */
[----:B------:R-:W-:Y:S01]  /*be20*/  FSEL R168, R165, -INF , !P4 ;  /* 0xff800000a5a87808 */ /* 0x000fe20006000000 */
[--C-:B------:R-:W-:Y:S01]  /*be30*/  FFMA.FTZ R169, R172, UR10, -R0.reuse ;  /* 0x0000000aaca97c23 */ /* 0x100fe20008010800 */
[----:B------:R-:W-:Y:S01]  /*be40*/  FMNMX.FTZ R3, R164, R3, !PT ;  /* 0x00000003a4037209 */ /* 0x000fe20007810000 */
[--C-:B------:R-:W-:Y:S01]  /*be50*/  FFMA.FTZ R165, R174, UR10, -R0.reuse ;  /* 0x0000000aaea57c23 */ /* 0x100fe20008010800 */
[----:B------:R-:W-:Y:S01]  /*be60*/  FSEL R166, R166, -INF , !P1 ;  /* 0xff800000a6a67808 */ /* 0x000fe20004800000 */
[--C-:B------:R-:W-:Y:S01]  /*be70*/  FFMA.FTZ R186, R177, UR10, -R0.reuse ;  /* 0x0000000ab1ba7c23 */ /* 0x100fe20008010800 */
[----:B------:R-:W-:Y:S01]  /*be80*/  FMNMX.FTZ R3, R168, R3, !PT ;  /* 0x00000003a8037209 */ /* 0x000fe20007810000 */
[----:B------:R-:W-:Y:S01]  /*be90*/  FFMA.FTZ R176, R176, UR10, -R0 ;  /* 0x0000000ab0b07c23 */ /* 0x000fe20008010800 */
[----:B------:R-:W-:Y:S01]  /*bea0*/  FSEL R171, R4, RZ, P3 ;  /* 0x000000ff04ab7208 */ /* 0x000fe20001800000 */
[----:B------:R-:W-:Y:S01]  /*beb0*/  MUFU.EX2 R161, R178 ;  /* 0x000000b200a17308 */ /* 0x000fe20000000800 */
[----:B------:R-:W-:-:S03]  /*bec0*/  FMNMX.FTZ R3, R166, R3, !PT ;  /* 0x00000003a6037209 */ /* 0x000fc60007810000 */
[----:B------:R-:W-:Y:S02]  /*bed0*/  FADD.FTZ R0, -R171, R20 ;  /* 0x00000014ab007221 */ /* 0x000fe40000010100 */
[----:B------:R-:W0:Y:S02]  /*bee0*/  SHFL.BFLY PT, R170, R3, 0x2, 0x1f ;  /* 0x0c401f0003aa7f89 */ /* 0x000e2400000e0000 */
[----:B------:R-:W-:Y:S01]  /*bef0*/  FMUL.FTZ R0, R0, UR10 ;  /* 0x0000000a00007c20 */ /* 0x000fe20008410000 */
[----:B------:R-:W-:Y:S08]  /*bf00*/  MUFU.EX2 R196, R196 ;  /* 0x000000c400c47308 */ /* 0x000ff00000000800 */
[----:B------:R-:W1:Y:S08]  /*bf10*/  MUFU.EX2 R0, R0 ;  /* 0x0000000000007308 */ /* 0x000e700000000800 */
[----:B------:R-:W2:Y:S01]  /*bf20*/  MUFU.EX2 R198, R198 ;  /* 0x000000c600c67308 */ /* 0x000ea20000000800 */
[----:B0-----:R-:W-:-:S07]  /*bf30*/  FMNMX.FTZ R170, R3, R170, !PT ;  /* 0x000000aa03aa7209 */ /* 0x001fce0007810000 */
[----:B------:R-:W0:Y:S01]  /*bf40*/  MUFU.EX2 R183, R183 ;  /* 0x000000b700b77308 */ /* 0x000e220000000800 */
[----:B------:R-:W3:Y:S07]  /*bf50*/  SHFL.BFLY PT, R3, R170, 0x1, 0x1f ;  /* 0x0c201f00aa037f89 */ /* 0x000eee00000e0000 */
[----:B------:R-:W4:Y:S08]  /*bf60*/  MUFU.EX2 R192, R192 ;  /* 0x000000c000c07308 */ /* 0x000f300000000800 */
[----:B------:R-:W5:Y:S08]  /*bf70*/  MUFU.EX2 R181, R181 ;  /* 0x000000b500b57308 */ /* 0x000f700000000800 */
[----:B------:R-:W5:Y:S01]  /*bf80*/  MUFU.EX2 R194, R194 ;  /* 0x000000c200c27308 */ /* 0x000f620000000800 */
[----:B---3--:R-:W-:-:S04]  /*bf90*/  FMNMX.FTZ R3, R170, R3, !PT ;  /* 0x00000003aa037209 */ /* 0x008fc80007810000 */
[C---:B------:R-:W-:Y:S01]  /*bfa0*/  FSETP.NEU.FTZ.AND P1, PT, R3.reuse, -INF , PT ;  /* 0xff8000000300780b */ /* 0x040fe20003f3d000 */
[----:B------:R-:W-:Y:S02]  /*bfb0*/  FMUL.FTZ R175, R3, UR10 ;  /* 0x0000000a03af7c20 */ /* 0x000fe40008410000 */
[----:B------:R-:W3:Y:S03]  /*bfc0*/  MUFU.EX2 R179, R179 ;  /* 0x000000b300b37308 */ /* 0x000ee60000000800 */
[----:B------:R-:W-:-:S05]  /*bfd0*/  FSEL R175, R175, RZ, P1 ;  /* 0x000000ffafaf7208 */ /* 0x000fca0000800000 */
[----:B------:R-:W-:Y:S01]  /*bfe0*/  MUFU.EX2 R188, R188 ;  /* 0x000000bc00bc7308 */ /* 0x000fe20000000800 */
[--C-:B------:R-:W-:Y:S01]  /*bff0*/  FFMA.FTZ R197, R2, UR10, -R175.reuse ;  /* 0x0000000a02c57c23 */ /* 0x100fe200080108af */
[----:B------:R-:W-:Y:S01]  /*c000*/  FSEL R2, R3, RZ, P1 ;  /* 0x000000ff03027208 */ /* 0x000fe20000800000 */
[--C-:B------:R-:W-:Y:S01]  /*c010*/  FFMA.FTZ R20, R152, UR10, -R175.reuse ;  /* 0x0000000a98147c23 */ /* 0x100fe200080108af */
[--C-:B------:R-:W-:Y:S01]  /*c020*/  FFMA.FTZ R199, R153, UR10, -R175.reuse ;  /* 0x0000000a99c77c23 */ /* 0x100fe200080108af */
[--C-:B------:R-:W-:Y:S01]  /*c030*/  FFMA.FTZ R152, R154, UR10, -R175.reuse ;  /* 0x0000000a9a987c23 */ /* 0x100fe200080108af */
[----:B------:R-:W-:Y:S01]  /*c040*/  FFMA.FTZ R193, R155, UR10, -R175 ;  /* 0x0000000a9bc17c23 */ /* 0x000fe200080108af */
        /* <DEDUP_REMOVED lines=15> */
[----:B0-----:R-:W-:Y:S01]  /*c140*/  FADD.FTZ R21, R183, R162 ;  /* 0x000000a2b7157221 */ /* 0x001fe20000010000 */
[--C-:B------:R-:W-:Y:S01]  /*c150*/  FFMA.FTZ R187, R168, UR10, -R175.reuse ;  /* 0x0000000aa8bb7c23 */ /* 0x100fe200080108af */
[----:B------:R-:W0:Y:S01]  /*c160*/  MUFU.EX2 R2, R2 ;  /* 0x0000000200027308 */ /* 0x000e220000000800 */
[----:B------:R-:W-:Y:S01]  /*c170*/  FFMA.FTZ R166, R166, UR10, -R175 ;  /* 0x0000000aa6a67c23 */ /* 0x000fe200080108af */
[----:B----4-:R-:W-:-:S04]  /*c180*/  FADD.FTZ R162, R192, R21 ;  /* 0x00000015c0a27221 */ /* 0x010fc80000010000 */
[----:B-----5:R-:W-:Y:S01]  /*c190*/  FADD.FTZ R21, R181, R162 ;  /* 0x000000a2b5157221 */ /* 0x020fe20000010000 */
[----:B------:R-:W-:Y:S01]  /*c1a0*/  FFMA.FTZ R162, R164, UR10, -R175 ;  /* 0x0000000aa4a27c23 */ /* 0x000fe200080108af */
[----:B------:R-:W1:Y:S02]  /*c1b0*/  MUFU.EX2 R199, R199 ;  /* 0x000000c700c77308 */ /* 0x000e640000000800 */
[----:B------:R-:W-:-:S04]  /*c1c0*/  FADD.FTZ R164, R194, R21 ;  /* 0x00000015c2a47221 */ /* 0x000fc80000010000 */
[----:B---3--:R-:W-:Y:S02]  /*c1d0*/  FADD.FTZ R21, R179, R164 ;  /* 0x000000a4b3157221 */ /* 0x008fe40000010000 */
[----:B------:R-:W2:Y:S01]  /*c1e0*/  MUFU.EX2 R152, R152 ;  /* 0x0000009800987308 */ /* 0x000ea20000000800 */
[----:B0-----:R-:W-:Y:S01]  /*c1f0*/  FFMA.FTZ R5, R2, R5, R197 ;  /* 0x0000000502057223 */ /* 0x001fe200000100c5 */
[----:B------:R-:W-:-:S03]  /*c200*/  FADD.FTZ R164, R188, R21 ;  /* 0x00000015bca47221 */ /* 0x000fc60000010000 */
[----:B------:R-:W-:-:S03]  /*c210*/  FADD.FTZ R18, R20, R5 ;  /* 0x0000000514127221 */ /* 0x000fc60000010000 */
        /* <DEDUP_REMOVED lines=42> */
.L_x_1064:
[----:B------:R-:W0:Y:S01]  /*c4c0*/  S2UR UR6, SR_CgaCtaId ;  /* 0x00000000000679c3 */ /* 0x000e220000008800 */
[----:B------:R-:W-:Y:S01]  /*c4d0*/  R2UR UR4, R201 ;  /* 0x00000000c90472ca */ /* 0x000fe200000e0000 */
[----:B------:R-:W-:Y:S01]  /*c4e0*/  UIADD3 UR11, UR11, 0x30860, URZ ;  /* 0x000308600b0b7890 */ /* 0x000fe2000fffe03f */
[----:B------:R-:W-:Y:S01]  /*c4f0*/  F2FP.F16.F32.PACK_AB R197, R20, R197 ;  /* 0x000000c514c5723e */ /* 0x000fe200000000ff */
        /* <DEDUP_REMOVED lines=8> */
[C---:B------:R-:W-:Y:S01]  /*c580*/  ISETP.GT.AND P1, PT, R220.reuse, UR4, PT ;  /* 0x00000004dc007c0c */ /* 0x040fe2000bf24270 */
[----:B------:R-:W-:Y:S01]  /*c590*/  UMOV UR4, UR38 ;  /* 0x0000002600047c82 */ /* 0x000fe20008000000 */
[----:B------:R-:W-:Y:S01]  /*c5a0*/  F2FP.F16.F32.PACK_AB R194, R179, R194 ;  /* 0x000000c2b3c2723e */ /* 0x000fe200000000ff */
[----:B------:R-:W-:Y:S01]  /*c5b0*/  VIADD R220, R220, 0xffffffff ;  /* 0xffffffffdcdc7836 */ /* 0x000fe20000000000 */
        /* <DEDUP_REMOVED lines=9> */
[----:B------:R-:W-:Y:S02]  /*c650*/  F2FP.F16.F32.PACK_AB R186, R171, R186 ;  /* 0x000000baabba723e */ /* 0x000fe400000000ff */
[----:B------:R-:W-:Y:S01]  /*c660*/  F2FP.F16.F32.PACK_AB R187, R166, R187 ;  /* 0x000000bba6bb723e */ /* 0x000fe200000000ff */
[----:B------:R-:W-:Y:S06]  /*c670*/  @P1 BRA `(.L_x_1065) ;  /* 0xffffffd000f01947 */ /* 0x000fec000383ffff */
.L_x_1046:
        /* <DEDUP_REMOVED lines=131> */
.L_x_1066:
[----:B------:R-:W-:Y:S01]  /*ceb0*/  ULEA UR5, UR38, UR40, 0x3 ;  /* 0x0000002826057291 */ /* 0x000fe2000f8e183f */
[----:B------:R-:W-:-:S04]  /*cec0*/  MOV R0, UR39 ;  /* 0x0000002700007c02 */ /* 0x000fc80008000f00 */
[----:B------:R-:W-:-:S04]  /*ced0*/  SHF.L.U32 R0, R0, 0x1f, RZ ;  /* 0x0000001f00007819 */ /* 0x000fc800000006ff */
[----:B------:R0:W1:Y:S01]  /*cee0*/  SYNCS.PHASECHK.TRANS64.TRYWAIT P1, [UR5+0x30850], R0 ;  /* 0x03085000ff0075a7 */ /* 0x0000620008020145 */
[----:B------:R-:W-:Y:S05]  /*cef0*/  @!P0 BRA `(.L_x_1067) ;  /* 0x0000000000048947 */ /* 0x000fea0003800000 */
[----:B------:R-:W-:Y:S01]  /*cf00*/  BPT.TRAP 0x1 ;  /* 0x000000040000795c */ /* 0x000fe20000300000 */
.L_x_1067:
[----:B-1----:R-:W-:Y:S05]  /*cf10*/  @P1 BRA `(.L_x_1068) ;  /* 0x0000000000081947 */ /* 0x002fea0003800000 */
[----:B------:R-:W1:Y:S02]  /*cf20*/  SYNCS.PHASECHK.TRANS64.TRYWAIT P1, [UR5+0x30850], R0 ;  /* 0x03085000ff0075a7 */ /* 0x000e640008020145 */
[----:B-1----:R-:W-:Y:S05]  /*cf30*/  @!P1 BRA `(.L_x_1069) ;  /* 0x0000007c005c9947 */ /* 0x002fea0003800000 */
.L_x_1068:
[----:B------:R-:W-:Y:S01]  /*cf40*/  UIADD3 UR40, UR40, 0x400, URZ ;  /* 0x0000040028287890 */ /* 0x000fe2000fffe03f */
[----:B------:R-:W-:Y:S01]  /*cf50*/  WARPGROUP.ARRIVE ;  /* 0x00000000000079c5 */ /* 0x000fe20000000000 */
[----:B------:R-:W-:Y:S01]  /*cf60*/  UMOV UR7, 0x40000040 ;  /* 0x4000004000077882 */ /* 0x000fe20000000000 */
[----:B-1----:R-:W1:Y:S01]  /*cf70*/  SHFL.BFLY PT, R7, R18, 0x2, 0x1f ;  /* 0x0c401f0012077f89 */ /* 0x002e6200000e0000 */
[----:B------:R-:W-:Y:S01]  /*cf80*/  USHF.R.U32.HI UR40, URZ, 0x4, UR40 ;  /* 0x000000043f287899 */ /* 0x000fe20008011628 */
[----:B------:R-:W-:Y:S02]  /*cf90*/  IMAD.MOV.U32 R6, RZ, RZ, RZ ;  /* 0x000000ffff067224 */ /* 0x000fe400078e00ff */
[----:B0-----:R-:W0:Y:S01]  /*cfa0*/  SHFL.BFLY PT, R0, R5, 0x2, 0x1f ;  /* 0x0c401f0005007f89 */ /* 0x001e2200000e0000 */
[----:B------:R-:W-:Y:S01]  /*cfb0*/  ULOP3.LUT UR40, UR40, 0x3fff, URZ, 0xc0, !UPT ;  /* 0x00003fff28287892 */ /* 0x000fe2000f8ec03f */
[----:B------:R-:W-:-:S03]  /*cfc0*/  IMAD.U32 R13, RZ, RZ, UR10 ;  /* 0x0000000aff0d7e24 */ /* 0x000fc6000f8e00ff */
[----:B------:R-:W-:-:S04]  /*cfd0*/  ULOP3.LUT UR4, UR40, 0x2000000, URZ, 0xfc, !UPT ;  /* 0x0200000028047892 */ /* 0x000fc8000f8efc3f */
[----:B------:R-:W-:-:S07]  /*cfe0*/  ULEA UR4, UR38, UR4, 0xb ;  /* 0x0000000426047291 */ /* 0x000fce000f8e583f */
[----:B------:R-:W-:Y:S02]  /*cff0*/  UMOV UR6, UR4 ;  /* 0x0000000400067c82 */ /* 0x000fe40008000000 */
[----:B------:R-:W-:Y:S01]  /*d000*/  HGMMA.64x256x16.F32 R24, R196, gdesc[UR4].tnspB, R24, gsb0 ;  /* 0x43e00004c4187df0 */ /* 0x000fe20008000818 */
[----:B------:R-:W-:Y:S01]  /*d010*/  UIADD3 UR6, UR4, 0x80, URZ ;  /* 0x0000008004067890 */ /* 0x000fe2000fffe03f */
[----:B-1----:R-:W-:Y:S01]  /*d020*/  FADD.FTZ R7, R7, R18 ;  /* 0x0000001207077221 */ /* 0x002fe20000010000 */
[----:B------:R-:W-:Y:S01]  /*d030*/  UMOV UR7, 0x40000040 ;  /* 0x4000004000077882 */ /* 0x000fe20000000000 */
[----:B0-----:R-:W-:Y:S01]  /*d040*/  FADD.FTZ R2, R0, R5 ;  /* 0x0000000500027221 */ /* 0x001fe20000010000 */
[----:B------:R-:W-:Y:S02]  /*d050*/  IMAD.MOV.U32 R5, RZ, RZ, RZ ;  /* 0x000000ffff057224 */ /* 0x000fe400078e00ff */
[----:B------:R-:W0:Y:S04]  /*d060*/  SHFL.BFLY PT, R0, R7, 0x1, 0x1f ;  /* 0x0c201f0007007f89 */ /* 0x000e2800000e0000 */
[----:B------:R-:W1:Y:S01]  /*d070*/  SHFL.BFLY PT, R9, R2, 0x1, 0x1f ;  /* 0x0c201f0002097f89 */ /* 0x000e6200000e0000 */
[----:B0-----:R-:W-:Y:S01]  /*d080*/  FADD.FTZ R11, R7, R0 ;  /* 0x00000000070b7221 */ /* 0x001fe20000010000 */
[----:B------:R-:W-:-:S02]  /*d090*/  IMAD.U32 R7, RZ, RZ, UR10 ;  /* 0x0000000aff077e24 */ /* 0x000fc4000f8e00ff */
        /* <DEDUP_REMOVED lines=18> */
[----:B------:R-:W-:Y:S01]  /*d1c0*/  UIADD3 UR6, UR4, 0x100, URZ ;  /* 0x0000010004067890 */ /* 0x000fe2000fffe03f */
[----:B------:R-:W-:Y:S01]  /*d1d0*/  UMOV UR7, 0x40000040 ;  /* 0x4000004000077882 */ /* 0x000fe20000000000 */
[----:B------:R-:W-:Y:S01]  /*d1e0*/  UIADD3 UR4, UR4, 0x180, URZ ;  /* 0x0000018004047890 */ /* 0x000fe2000fffe03f */
[----:B------:R-:W-:Y:S02]  /*d1f0*/  WARPGROUP.DEPBAR.LE gsb0, 0x0 ;  /* 0x00008000000079c5 */ /* 0x000fe40000010000 */
[----:B------:R-:W-:-:S15]  /*d200*/  WARPGROUP.ARRIVE ;  /* 0x00000000000079c5 */ /* 0x000fde0000000000 */
[----:B------:R-:W-:-:S07]  /*d210*/  NOP ;  /* 0x0000000000007918 */ /* 0x000fce0000000000 */
        /* <DEDUP_REMOVED lines=10> */
.L_x_1070:
[----:B------:R-:W0:Y:S01]  /*d2c0*/  S2UR UR7, SR_CgaCtaId ;  /* 0x00000000000779c3 */ /* 0x000e220000008800 */
[----:B------:R-:W-:Y:S01]  /*d2d0*/  R2UR UR6, R209 ;  /* 0x00000000d10672ca */ /* 0x000fe200000e0000 */
[----:B------:R-:W-:Y:S01]  /*d2e0*/  UIADD3 UR4, UR5, 0x30860, URZ ;  /* 0x0003086005047890 */ /* 0x000fe2000fffe03f */
[-C--:B------:R-:W-:Y:S01]  /*d2f0*/  FMUL.FTZ R172, R32, R6.reuse ;  /* 0x0000000620ac7220 */ /* 0x080fe20000410000 */
[----:B------:R-:W-:Y:S01]  /*d300*/  UIADD3 UR38, UR38, 0x1, URZ ;  /* 0x0000000126267890 */ /* 0x000fe2000fffe03f */
[-C--:B------:R-:W-:Y:S01]  /*d310*/  FMUL.FTZ R173, R36, R6.reuse ;  /* 0x0000000624ad7220 */ /* 0x080fe20000410000 */
[-C--:B------:R-:W-:Y:S01]  /*d320*/  FMUL.FTZ R174, R40, R6.reuse ;  /* 0x0000000628ae7220 */ /* 0x080fe20000410000 */
[-C--:B------:R-:W-:Y:S01]  /*d330*/  FMUL.FTZ R175, R44, R6.reuse ;  /* 0x000000062caf7220 */ /* 0x080fe20000410000 */
[----:B------:R-:W-:Y:S01]  /*d340*/  UISETP.NE.AND UP0, UPT, UR38, 0x2, UPT ;  /* 0x000000022600788c */ /* 0x000fe2000bf05270 */
[-C--:B------:R-:W-:Y:S01]  /*d350*/  FMUL.FTZ R176, R48, R6.reuse ;  /* 0x0000000630b07220 */ /* 0x080fe20000410000 */
[-C--:B------:R-:W-:Y:S01]  /*d360*/  FMUL.FTZ R177, R52, R6.reuse ;  /* 0x0000000634b17220 */ /* 0x080fe20000410000 */
[-C--:B------:R-:W-:Y:S01]  /*d370*/  FMUL.FTZ R178, R56, R6.reuse ;  /* 0x0000000638b27220 */ /* 0x080fe20000410000 */
[-C--:B------:R-:W-:Y:S01]  /*d380*/  FMUL.FTZ R179, R60, R6.reuse ;  /* 0x000000063cb37220 */ /* 0x080fe20000410000 */
[-C--:B------:R-:W-:Y:S01]  /*d390*/  FMUL.FTZ R180, R64, R6.reuse ;  /* 0x0000000640b47220 */ /* 0x080fe20000410000 */
        /* <DEDUP_REMOVED lines=10> */
[----:B0-----:R-:W-:Y:S01]  /*d440*/  UPRMT UR4, UR7, 0x654, UR4 ;  /* 0x0000065407047896 */ /* 0x001fe20008000004 */
        /* <DEDUP_REMOVED lines=107> */
[----:B------:R-:W-:Y:S01]  /*db00*/  MOV R209, UR6 ;  /* 0x0000000600d17c02 */ /* 0x000fe20008000f00 */
[-C--:B------:R-:W-:Y:S01]  /*db10*/  FMUL.FTZ R162, R143, R5.reuse ;  /* 0x000000058fa27220 */ /* 0x080fe20000410000 */
[----:B------:R-:W-:Y:S01]  /*db20*/  PLOP3.LUT P0, PT, PT, PT, PT, 0x8, 0x0 ;  /* 0x000000000000781c */ /* 0x000fe20003f0e170 */
[-C--:B------:R-:W-:Y:S01]  /*db30*/  FMUL.FTZ R163, R146, R5.reuse ;  /* 0x0000000592a37220 */ /* 0x080fe20000410000 */
[-C--:B------:R-:W-:Y:S01]  /*db40*/  FMUL.FTZ R164, R147, R5.reuse ;  /* 0x0000000593a47220 */ /* 0x080fe20000410000 */
[-C--:B------:R-:W-:Y:S01]  /*db50*/  FMUL.FTZ R165, R150, R5.reuse ;  /* 0x0000000596a57220 */ /* 0x080fe20000410000 */
[----:B------:R-:W-:Y:S01]  /*db60*/  FMUL.FTZ R167, R151, R5 ;  /* 0x0000000597a77220 */ /* 0x000fe20000410000 */
[----:B------:R-:W-:-:S02]  /*db70*/  USEL UR38, UR38, URZ, UP0 ;  /* 0x0000003f26267287 */ /* 0x000fc40008000000 */
[----:B------:R-:W-:-:S12]  /*db80*/  ULOP3.LUT UR39, UR39, UR4, URZ, 0x3c, !UPT ;  /* 0x0000000427277292 */ /* 0x000fd8000f8e3c3f */
.L_x_992:
[----:B------:R-:W0:Y:S01]  /*db90*/  S2R R5, SR_CgaCtaId ;  /* 0x0000000000057919 */ /* 0x000e220000008800 */
[----:B------:R-:W-:Y:S01]  /*dba0*/  MOV R196, 0x400 ;  /* 0x0000040000c47802 */ /* 0x000fe20000000f00 */
[----:B------:R-:W-:Y:S01]  /*dbb0*/  BSSY B0, `(.L_x_1071) ;  /* 0x0000297000007945 */ /* 0x000fe20003800000 */
[----:B------:R-:W-:Y:S02]  /*dbc0*/  BAR.SYNC.DEFER_BLOCKING 0x5, 0x180 ;  /* 0x0146000000007b1d */ /* 0x000fe40000010000 */
[----:B0-----:R-:W-:-:S05]  /*dbd0*/  LEA R196, R5, R196, 0x18 ;  /* 0x000000c405c47211 */ /* 0x001fca00078ec0ff */
[----:B------:R-:W0:Y:S02]  /*dbe0*/  LDS R4, [R196+0x308d0] ;  /* 0x0308d000c4047984 */ /* 0x000e240000000800 */
[----:B0-----:R-:W-:Y:S01]  /*dbf0*/  R2UR UR4, R4 ;  /* 0x00000000040472ca */ /* 0x001fe200000e0000 */
[----:B------:R-:W-:Y:S06]  /*dc00*/  BAR.ARV 0x4, 0x180 ;  /* 0x0106000000007b1d */ /* 0x000fec0000002000 */
[----:B------:R-:W-:Y:S08]  /*dc10*/  @P0 BRA `(.L_x_1072) ;  /* 0x0000001c00540947 */ /* 0x000ff00003800000 */
[----:B------:R-:W0:Y:S01]  /*dc20*/  S2R R5, SR_SWINHI ;  /* 0x0000000000057919 */ /* 0x000e220000002f00 */
[----:B------:R-:W1:Y:S01]  /*dc30*/  LDC R197, c[0x0][0xbe8] ;  /* 0x0002fa00ffc57b82 */ /* 0x000e620000000800 */
[----:B------:R-:W-:Y:S01]  /*dc40*/  F2FP.F16.F32.PACK_AB R24, R25, R24 ;  /* 0x000000181918723e */ /* 0x000fe200000000ff */
[----:B------:R-:W-:Y:S01]  /*dc50*/  ULDC.64 UR8, c[0x0][0xb90] ;  /* 0x0002e40000087ab9 */ /* 0x000fe20000000a00 */
[----:B------:R-:W-:Y:S02]  /*dc60*/  F2FP.F16.F32.PACK_AB R25, R27, R26 ;  /* 0x0000001a1b19723e */ /* 0x000fe400000000ff */
[----:B------:R-:W-:Y:S02]  /*dc70*/  F2FP.F16.F32.PACK_AB R27, R31, R30 ;  /* 0x0000001e1f1b723e */ /* 0x000fe400000000ff */
[----:B------:R-:W-:Y:S02]  /*dc80*/  R2UR UR11, R206 ;  /* 0x00000000ce0b72ca */ /* 0x000fe400000e0000 */
[----:B------:R-:W-:-:S02]  /*dc90*/  R2UR UR13, R207 ;  /* 0x00000000cf0d72ca */ /* 0x000fc400000e0000 */
[----:B------:R-:W-:Y:S02]  /*dca0*/  F2FP.F16.F32.PACK_AB R26, R29, R28 ;  /* 0x0000001c1d1a723e */ /* 0x000fe400000000ff */
[----:B------:R-:W-:Y:S02]  /*dcb0*/  F2FP.F16.F32.PACK_AB R136, R137, R136 ;  /* 0x000000888988723e */ /* 0x000fe400000000ff */
[----:B------:R-:W-:Y:S02]  /*dcc0*/  F2FP.F16.F32.PACK_AB R137, R100, R96 ;  /* 0x000000606489723e */ /* 0x000fe400000000ff */
[----:B------:R-:W-:Y:S02]  /*dcd0*/  F2FP.F16.F32.PACK_AB R144, R145, R144 ;  /* 0x000000909190723e */ /* 0x000fe400000000ff */
[----:B------:R-:W-:Y:S01]  /*dce0*/  F2FP.F16.F32.PACK_AB R145, R164, R163 ;  /* 0x000000a3a491723e */ /* 0x000fe200000000ff */
[----:B------:R-:W-:Y:S02]  /*dcf0*/  USHF.R.S32.HI UR10, URZ, 0x1f, UR11 ;  /* 0x0000001f3f0a7899 */ /* 0x000fe4000801140b */
[----:B------:R-:W-:-:S02]  /*dd00*/  UIMAD.WIDE.U32 UR6, UR11, UR8, URZ ;  /* 0x000000080b0672a5 */ /* 0x000fc4000f8e003f */
[----:B------:R-:W-:Y:S02]  /*dd10*/  UIMAD UR5, UR10, UR8, URZ ;  /* 0x000000080a0572a4 */ /* 0x000fe4000f8e023f */
[----:B------:R-:W-:Y:S02]  /*dd20*/  USHF.R.S32.HI UR12, URZ, 0x1f, UR13 ;  /* 0x0000001f3f0c7899 */ /* 0x000fe4000801140d */
[----:B------:R-:W-:Y:S01]  /*dd30*/  UIMAD UR5, UR11, UR9, UR5 ;  /* 0x000000090b0572a4 */ /* 0x000fe2000f8e0205 */
[----:B------:R-:W-:Y:S02]  /*dd40*/  MOV R158, R196 ;  /* 0x000000c4009e7202 */ /* 0x000fe40000000f00 */
[----:B0-----:R-:W-:Y:S01]  /*dd50*/  MOV R159, R5 ;  /* 0x00000005009f7202 */ /* 0x001fe20000000f00 */
[----:B------:R-:W-:Y:S01]  /*dd60*/  IMAD R5, R208, 0x40, R23 ;  /* 0x00000040d0057824 */ /* 0x000fe200078e0217 */
[----:B------:R-:W-:Y:S01]  /*dd70*/  ULDC.64 UR8, c[0x0][0xb98] ;  /* 0x0002e60000087ab9 */ /* 0x000fe20000000a00 */
[----:B------:R-:W-:Y:S01]  /*dd80*/  UIADD3 UR7, UR7, UR5, URZ ;  /* 0x0000000507077290 */ /* 0x000fe2000fffe03f */
[----:B------:R-:W-:Y:S01]  /*dd90*/  IMAD.WIDE R16, R213, 0x2, R158 ;  /* 0x00000002d5107825 */ /* 0x000fe200078e029e */
[----:B------:R-:W-:-:S02]  /*dda0*/  UIMAD UR5, UR12, UR8, URZ ;  /* 0x000000080c0572a4 */ /* 0x000fc4000f8e023f */
[----:B------:R-:W-:Y:S01]  /*ddb0*/  UIMAD.WIDE.U32 UR6, UR13, UR8, UR6 ;  /* 0x000000080d0672a5 */ /* 0x000fe2000f8e0006 */
[----:B------:R-:W-:Y:S01]  /*ddc0*/  IMAD.WIDE R158, R5, 0x2, R158 ;  /* 0x00000002059e7825 */ /* 0x000fe200078e029e */
[C---:B------:R-:W-:Y:S01]  /*ddd0*/  IADD3 R7, P3, R16.reuse, 0xc060, RZ ;  /* 0x0000c06010077810 */ /* 0x040fe20007f7e0ff */
[----:B------:R-:W-:Y:S01]  /*dde0*/  UIMAD UR5, UR13, UR9, UR5 ;  /* 0x000000090d0572a4 */ /* 0x000fe2000f8e0205 */
[C---:B------:R-:W-:Y:S02]  /*ddf0*/  IADD3 R119, P4, R16.reuse, 0xc040, RZ ;  /* 0x0000c04010777810 */ /* 0x040fe40007f9e0ff */
[----:B------:R-:W-:Y:S01]  /*de00*/  LOP3.LUT R4, R7, 0x380, RZ, 0xc0, !PT ;  /* 0x0000038007047812 */ /* 0x000fe200078ec0ff */
[----:B------:R-:W-:Y:S01]  /*de10*/  IMAD.X R5, RZ, RZ, R17, P3 ;  /* 0x000000ffff057224 */ /* 0x000fe200018e0611 */
[----:B------:R-:W-:Y:S01]  /*de20*/  IADD3 R117, P5, R16, 0xc020, RZ ;  /* 0x0000c02010757810 */ /* 0x000fe20007fbe0ff */
[----:B------:R-:W-:Y:S01]  /*de30*/  ULDC.64 UR8, c[0x0][0xae8] ;  /* 0x0002ba0000087ab9 */ /* 0x000fe20000000a00 */
[----:B------:R-:W-:-:S02]  /*de40*/  SHF.R.U64 R4, R4, 0x3, RZ ;  /* 0x0000000304047819 */ /* 0x000fc400000012ff */
[C---:B------:R-:W-:Y:S01]  /*de50*/  IADD3 R115, P6, R16.reuse, 0xc000, RZ ;  /* 0x0000c00010737810 */ /* 0x040fe20007fde0ff */
[--C-:B------:R-:W-:Y:S01]  /*de60*/  IMAD.X R9, RZ, RZ, R17.reuse, P5 ;  /* 0x000000ffff097224 */ /* 0x100fe200028e0611 */
[C---:B------:R-:W-:Y:S02]  /*de70*/  IADD3 R113, P0, R16.reuse, 0x8060, RZ ;  /* 0x0000806010717810 */ /* 0x040fe40007f1e0ff */
[C---:B------:R-:W-:Y:S01]  /*de80*/  IADD3 R111, P2, R16.reuse, 0x8040, RZ ;  /* 0x00008040106f7810 */ /* 0x040fe20007f5e0ff */
[--C-:B------:R-:W-:Y:S01]  /*de90*/  IMAD.X R11, RZ, RZ, R17.reuse, P6 ;  /* 0x000000ffff0b7224 */ /* 0x100fe200030e0611 */
[C---:B------:R-:W-:Y:S01]  /*dea0*/  IADD3 R102, P3, R16.reuse, 0x8020, RZ ;  /* 0x0000802010667810 */ /* 0x040fe20007f7e0ff */
[--C-:B------:R-:W-:Y:S01]  /*deb0*/  IMAD.X R13, RZ, RZ, R17.reuse, P0 ;  /* 0x000000ffff0d7224 */ /* 0x100fe200000e0611 */
[C---:B------:R-:W-:Y:S01]  /*dec0*/  LOP3.LUT R161, R16.reuse, 0x380, RZ, 0xc0, !PT ;  /* 0x0000038010a17812 */ /* 0x040fe200078ec0ff */
[--C-:B------:R-:W-:Y:S01]  /*ded0*/  IMAD.X R135, RZ, RZ, R17.reuse, P2 ;  /* 0x000000ffff877224 */ /* 0x100fe200010e0611 */
[----:B------:R-:W-:Y:S01]  /*dee0*/  IADD3 R103, P1, R16, 0x20, RZ ;  /* 0x0000002010677810 */ /* 0x000fe20007f3e0ff */
[--C-:B------:R-:W-:Y:S01]  /*def0*/  IMAD.X R139, RZ, RZ, R17.reuse, P3 ;  /* 0x000000ffff8b7224 */ /* 0x100fe200018e0611 */
[----:B------:R-:W-:Y:S01]  /*df00*/  LOP3.LUT R4, R4, R7, RZ, 0x3c, !PT ;  /* 0x0000000704047212 */ /* 0x000fe200078e3cff */
[----:B------:R-:W-:Y:S01]  /*df10*/  IMAD.X R7, RZ, RZ, R17, P4 ;  /* 0x000000ffff077224 */ /* 0x000fe200020e0611 */
[----:B------:R-:W-:-:S02]  /*df20*/  IADD3 R109, P4, R16, 0x8000, RZ ;  /* 0x00008000106d7810 */ /* 0x000fc40007f9e0ff */
[C---:B------:R-:W-:Y:S02]  /*df30*/  IADD3 R104, P5, R16.reuse, 0x4060, RZ ;  /* 0x0000406010687810 */ /* 0x040fe40007fbe0ff */
[C---:B------:R-:W-:Y:S01]  /*df40*/  IADD3 R105, P6, R16.reuse, 0x40, RZ ;  /* 0x0000004010697810 */ /* 0x040fe20007fde0ff */
[--C-:B------:R-:W-:Y:S01]  /*df50*/  IMAD.X R143, RZ, RZ, R17.reuse, P4 ;  /* 0x000000ffff8f7224 */ /* 0x100fe200020e0611 */
[C---:B------:R-:W-:Y:S01]  /*df60*/  IADD3 R107, P0, R16.reuse, 0x4040, RZ ;  /* 0x00004040106b7810 */ /* 0x040fe20007f1e0ff */
[--C-:B------:R-:W-:Y:S01]  /*df70*/  IMAD.X R147, RZ, RZ, R17.reuse, P5 ;  /* 0x000000ffff937224 */ /* 0x100fe200028e0611 */
[----:B------:R-:W-:Y:S01]  /*df80*/  IADD3.X R15, RZ, R17, RZ, P1, !PT ;  /* 0x00000011ff0f7210 */ /* 0x000fe20000ffe4ff */
[--C-:B------:R-:W-:Y:S01]  /*df90*/  IMAD.X R151, RZ, RZ, R17.reuse, P6 ;  /* 0x000000ffff977224 */ /* 0x100fe200030e0611 */
[C---:B------:R-:W-:Y:S01]  /*dfa0*/  IADD3 R21, P2, R16.reuse, 0x4000, RZ ;  /* 0x0000400010157810 */ /* 0x040fe20007f5e0ff */
[----:B------:R-:W-:Y:S01]  /*dfb0*/  IMAD.X R153, RZ, RZ, R17, P0 ;  /* 0x000000ffff997224 */ /* 0x000fe200000e0611 */
[----:B------:R-:W-:-:S02]  /*dfc0*/  IADD3 R20, P3, R16, 0x60, RZ ;  /* 0x0000006010147810 */ /* 0x000fc40007f7e0ff */
[----:B------:R-:W-:Y:S01]  /*dfd0*/  SHF.R.U64 R161, R161, 0x3, RZ ;  /* 0x00000003a1a17819 */ /* 0x000fe200000012ff */
[--C-:B------:R-:W-:Y:S01]  /*dfe0*/  IMAD.X R131, RZ, RZ, R17.reuse, P2 ;  /* 0x000000ffff837224 */ /* 0x100fe200010e0611 */
[----:B------:R-:W-:Y:S01]  /*dff0*/  IADD3 R22, P1, R16, 0x4020, RZ ;  /* 0x0000402010167810 */ /* 0x000fe20007f3e0ff */
[--C-:B------:R-:W-:Y:S01]  /*e000*/  IMAD.X R157, RZ, RZ, R17.reuse, P3 ;  /* 0x000000ffff9d7224 */ /* 0x100fe200018e0611 */
[----:B------:R-:W-:Y:S01]  /*e010*/  LOP3.LUT R160, R161, R16, RZ, 0x3c, !PT ;  /* 0x00000010a1a07212 */ /* 0x000fe200078e3cff */
[----:B------:R-:W-:Y:S01]  /*e020*/  IMAD.MOV.U32 R161, RZ, RZ, R17 ;  /* 0x000000ffffa17224 */ /* 0x000fe200078e0011 */
[----:B------:R-:W-:Y:S02]  /*e030*/  IADD3.X R155, RZ, R17, RZ, P1, !PT ;  /* 0x00000011ff9b7210 */ /* 0x000fe40000ffe4ff */
[----:B------:R-:W-:Y:S02]  /*e040*/  LOP3.LUT R17, R102, 0x380, RZ, 0xc0, !PT ;  /* 0x0000038066117812 */ /* 0x000fe400078ec0ff */
[----:B------:R-:W-:-:S02]  /*e050*/  LOP3.LUT R16, R109, 0x380, RZ, 0xc0, !PT ;  /* 0x000003806d107812 */ /* 0x000fc400078ec0ff */
[----:B------:R-:W-:Y:S02]  /*e060*/  SHF.R.U64 R17, R17, 0x3, RZ ;  /* 0x0000000311117819 */ /* 0x000fe400000012ff */
[----:B------:R-:W-:Y:S02]  /*e070*/  SHF.R.U64 R16, R16, 0x3, RZ ;  /* 0x0000000310107819 */ /* 0x000fe400000012ff */
[----:B------:R-:W-:Y:S02]  /*e080*/  LOP3.LUT R14, R103, 0x380, RZ, 0xc0, !PT ;  /* 0x00000380670e7812 */ /* 0x000fe400078ec0ff */
[----:B------:R-:W-:Y:S02]  /*e090*/  LOP3.LUT R138, R17, R102, RZ, 0x3c, !PT ;  /* 0x00000066118a7212 */ /* 0x000fe400078e3cff */
[----:B------:R-:W-:Y:S02]  /*e0a0*/  LOP3.LUT R17, R22, 0x380, RZ, 0xc0, !PT ;  /* 0x0000038016117812 */ /* 0x000fe400078ec0ff */
[----:B------:R-:W-:-:S02]  /*e0b0*/  LOP3.LUT R106, R111, 0x380, RZ, 0xc0, !PT ;  /* 0x000003806f6a7812 */ /* 0x000fc400078ec0ff */
[----:B------:R-:W-:Y:S02]  /*e0c0*/  LOP3.LUT R142, R16, R109, RZ, 0x3c, !PT ;  /* 0x0000006d108e7212 */ /* 0x000fe400078e3cff */
[----:B------:R-:W-:Y:S02]  /*e0d0*/  SHF.R.U64 R14, R14, 0x3, RZ ;  /* 0x000000030e0e7819 */ /* 0x000fe400000012ff */
[----:B------:R-:W-:Y:S02]  /*e0e0*/  LOP3.LUT R16, R105, 0x380, RZ, 0xc0, !PT ;  /* 0x0000038069107812 */ /* 0x000fe400078ec0ff */
[----:B------:R-:W-:Y:S02]  /*e0f0*/  SHF.R.U64 R17, R17, 0x3, RZ ;  /* 0x0000000311117819 */ /* 0x000fe400000012ff */
[----:B------:R-:W-:Y:S02]  /*e100*/  SHF.R.U64 R106, R106, 0x3, RZ ;  /* 0x000000036a6a7819 */ /* 0x000fe400000012ff */
[----:B------:R-:W-:-:S02]  /*e110*/  LOP3.LUT R14, R14, R103, RZ, 0x3c, !PT ;  /* 0x000000670e0e7212 */ /* 0x000fc400078e3cff */
[----:B------:R-:W-:Y:S02]  /*e120*/  SHF.R.U64 R16, R16, 0x3, RZ ;  /* 0x0000000310107819 */ /* 0x000fe400000012ff */
[----:B------:R-:W-:Y:S02]  /*e130*/  LOP3.LUT R103, R104, 0x380, RZ, 0xc0, !PT ;  /* 0x0000038068677812 */ /* 0x000fe400078ec0ff */
[----:B------:R-:W-:Y:S02]  /*e140*/  LOP3.LUT R154, R17, R22, RZ, 0x3c, !PT ;  /* 0x00000016119a7212 */ /* 0x000fe400078e3cff */
[----:B------:R-:W-:Y:S02]  /*e150*/  IADD3 R22, P4, R158, 0x2000, RZ ;  /* 0x000020009e167810 */ /* 0x000fe40007f9e0ff */
[----:B------:R-:W-:Y:S02]  /*e160*/  LOP3.LUT R134, R106, R111, RZ, 0x3c, !PT ;  /* 0x0000006f6a867212 */ /* 0x000fe400078e3cff */
[----:B------:R-:W-:-:S02]  /*e170*/  LOP3.LUT R150, R16, R105, RZ, 0x3c, !PT ;  /* 0x0000006910967212 */ /* 0x000fc400078e3cff */
[----:B------:R-:W-:Y:S02]  /*e180*/  IADD3 R111, P2, R158, 0x7000, RZ ;  /* 0x000070009e6f7810 */ /* 0x000fe40007f5e0ff */
[----:B------:R-:W-:Y:S02]  /*e190*/  SHF.R.U64 R103, R103, 0x3, RZ ;  /* 0x0000000367677819 */ /* 0x000fe400000012ff */
[----:B------:R-:W-:Y:S02]  /*e1a0*/  LOP3.LUT R105, R20, 0x380, RZ, 0xc0, !PT ;  /* 0x0000038014697812 */ /* 0x000fe400078ec0ff */
[----:B------:R-:W-:Y:S02]  /*e1b0*/  LOP3.LUT R17, R22, 0x380, RZ, 0xc0, !PT ;  /* 0x0000038016117812 */ /* 0x000fe400078ec0ff */
[----:B------:R-:W-:Y:S02]  /*e1c0*/  LOP3.LUT R12, R113, 0x380, RZ, 0xc0, !PT ;  /* 0x00000380710c7812 */ /* 0x000fe400078ec0ff */
[----:B------:R-:W-:-:S02]  /*e1d0*/  LOP3.LUT R110, R111, 0x380, RZ, 0xc0, !PT ;  /* 0x000003806f6e7812 */ /* 0x000fc400078ec0ff */
[----:B------:R-:W-:Y:S02]  /*e1e0*/  LOP3.LUT R146, R103, R104, RZ, 0x3c, !PT ;  /* 0x0000006867927212 */ /* 0x000fe400078e3cff */
[----:B------:R-:W-:Y:S02]  /*e1f0*/  SHF.R.U64 R105, R105, 0x3, RZ ;  /* 0x0000000369697819 */ /* 0x000fe400000012ff */
[----:B------:R-:W-:Y:S02]  /*e200*/  IADD3 R103, P3, R158, 0x1000, RZ ;  /* 0x000010009e677810 */ /* 0x000fe40007f7e0ff */
[----:B------:R-:W-:Y:S02]  /*e210*/  SHF.R.U64 R17, R17, 0x3, RZ ;  /* 0x0000000311117819 */ /* 0x000fe400000012ff */
[----:B------:R-:W-:Y:S02]  /*e220*/  SHF.R.U64 R12, R12, 0x3, RZ ;  /* 0x000000030c0c7819 */ /* 0x000fe400000012ff */
[----:B------:R-:W-:-:S02]  /*e230*/  SHF.R.U64 R110, R110, 0x3, RZ ;  /* 0x000000036e6e7819 */ /* 0x000fc400000012ff */
[----:B------:R-:W-:Y:S02]  /*e240*/  LOP3.LUT R156, R105, R20, RZ, 0x3c, !PT ;  /* 0x00000014699c7212 */ /* 0x000fe400078e3cff */
[----:B------:R-:W-:Y:S01]  /*e250*/  LOP3.LUT R20, R17, R22, RZ, 0x3c, !PT ;  /* 0x0000001611147212 */ /* 0x000fe200078e3cff */
[--C-:B------:R-:W-:Y:S01]  /*e260*/  IMAD.X R17, RZ, RZ, R159.reuse, P3 ;  /* 0x000000ffff117224 */ /* 0x100fe200018e069f */
[----:B------:R-:W-:Y:S02]  /*e270*/  LOP3.LUT R12, R12, R113, RZ, 0x3c, !PT ;  /* 0x000000710c0c7212 */ /* 0x000fe400078e3cff */
[----:B------:R-:W-:Y:S02]  /*e280*/  IADD3 R113, P3, R158, 0x8000, RZ ;  /* 0x000080009e717810 */ /* 0x000fe40007f7e0ff */
[----:B------:R-:W-:Y:S01]  /*e290*/  LOP3.LUT R110, R110, R111, RZ, 0x3c, !PT ;  /* 0x0000006f6e6e7212 */ /* 0x000fe200078e3cff */
[----:B------:R-:W-:Y:S01]  /*e2a0*/  IMAD.X R111, RZ, RZ, R159, P2 ;  /* 0x000000ffff6f7224 */ /* 0x000fe200010e069f */
[----:B------:R-:W-:-:S02]  /*e2b0*/  IADD3 R127, P2, R158, 0xe000, RZ ;  /* 0x0000e0009e7f7810 */ /* 0x000fc40007f5e0ff */
[----:B------:R-:W-:Y:S02]  /*e2c0*/  LOP3.LUT R112, R113, 0x380, RZ, 0xc0, !PT ;  /* 0x0000038071707812 */ /* 0x000fe400078ec0ff */
[----:B------:R-:W-:Y:S02]  /*e2d0*/  LOP3.LUT R126, R127, 0x380, RZ, 0xc0, !PT ;  /* 0x000003807f7e7812 */ /* 0x000fe400078ec0ff */
[----:B------:R-:W-:Y:S02]  /*e2e0*/  SHF.R.U64 R112, R112, 0x3, RZ ;  /* 0x0000000370707819 */ /* 0x000fe400000012ff */
[----:B------:R-:W-:Y:S02]  /*e2f0*/  SHF.R.U64 R126, R126, 0x3, RZ ;  /* 0x000000037e7e7819 */ /* 0x000fe400000012ff */
[----:B------:R-:W-:Y:S02]  /*e300*/  LOP3.LUT R102, R107, 0x380, RZ, 0xc0, !PT ;  /* 0x000003806b667812 */ /* 0x000fe400078ec0ff */
[----:B------:R-:W-:Y:S01]  /*e310*/  LOP3.LUT R112, R112, R113, RZ, 0x3c, !PT ;  /* 0x0000007170707212 */ /* 0x000fe200078e3cff */
[--C-:B------:R-:W-:Y:S01]  /*e320*/  IMAD.X R113, RZ, RZ, R159.reuse, P3 ;  /* 0x000000ffff717224 */ /* 0x100fe200018e069f */
[----:B------:R-:W-:Y:S01]  /*e330*/  MOV R199, R160 ;  /* 0x000000a000c77202 */ /* 0x000fe20000000f00 */
[----:B------:R-:W-:Y:S01]  /*e340*/  BAR.SYNC.DEFER_BLOCKING 0x1, 0x100 ;  /* 0x0044000000007b1d */ /* 0x000fe20000010000 */
[----:B------:R-:W-:Y:S01]  /*e350*/  LOP3.LUT R126, R126, R127, RZ, 0x3c, !PT ;  /* 0x0000007f7e7e7212 */ /* 0x000fe200078e3cff */
[----:B------:R-:W-:Y:S01]  /*e360*/  IMAD.X R127, RZ, RZ, R159, P2 ;  /* 0x000000ffff7f7224 */ /* 0x000fe200010e069f */
[----:B------:R-:W-:-:S02]  /*e370*/  IADD3 R161, P3, R158, 0xf000, RZ ;  /* 0x0000f0009ea17810 */ /* 0x000fc40007f7e0ff */
[----:B------:R-:W-:Y:S02]  /*e380*/  SHF.R.U64 R102, R102, 0x3, RZ ;  /* 0x0000000366667819 */ /* 0x000fe400000012ff */
[----:B-1----:R-:W-:Y:S01]  /*e390*/  ISETP.NE.AND P2, PT, R197, 0x1, PT ;  /* 0x00000001c500780c */ /* 0x002fe20003f45270 */
[----:B------:R-:W-:Y:S01]  /*e3a0*/  IMAD.X R31, RZ, RZ, R159, P3 ;  /* 0x000000ffff1f7224 */ /* 0x000fe200018e069f */
[----:B------:R-:W-:Y:S02]  /*e3b0*/  LOP3.LUT R16, R103, 0x380, RZ, 0xc0, !PT ;  /* 0x0000038067107812 */ /* 0x000fe400078ec0ff */
[----:B------:R-:W-:Y:S02]  /*e3c0*/  LOP3.LUT R22, R161, 0x380, RZ, 0xc0, !PT ;  /* 0x00000380a1167812 */ /* 0x000fe400078ec0ff */
[----:B------:R-:W-:Y:S02]  /*e3d0*/  LOP3.LUT R152, R102, R107, RZ, 0x3c, !PT ;  /* 0x0000006b66987212 */ /* 0x000fe400078e3cff */
[----:B------:R-:W-:-:S02]  /*e3e0*/  LOP3.LUT R102, R21, 0x380, RZ, 0xc0, !PT ;  /* 0x0000038015667812 */ /* 0x000fc400078ec0ff */
[----:B------:R-:W-:Y:S02]  /*e3f0*/  SHF.R.U64 R16, R16, 0x3, RZ ;  /* 0x0000000310107819 */ /* 0x000fe400000012ff */
[----:B------:R-:W-:Y:S02]  /*e400*/  SHF.R.U64 R22, R22, 0x3, RZ ;  /* 0x0000000316167819 */ /* 0x000fe400000012ff */
[----:B------:R-:W-:Y:S02]  /*e410*/  SHF.R.U64 R102, R102, 0x3, RZ ;  /* 0x0000000366667819 */ /* 0x000fe400000012ff */
[----:B------:R-:W-:Y:S01]  /*e420*/  LOP3.LUT R16, R16, R103, RZ, 0x3c, !PT ;  /* 0x0000006710107212 */ /* 0x000fe200078e3cff */
[----:B------:R0:W-:Y:S01]  /*e430*/  STSM.16.M88.4 [R199], R24 ;  /* 0x00000018c7007844 */ /* 0x0001e20000000200 */
[C---:B------:R-:W-:Y:S02]  /*e440*/  IADD3 R103, P5, R158.reuse, 0x3000, RZ ;  /* 0x000030009e677810 */ /* 0x040fe40007fbe0ff */
[----:B------:R-:W-:-:S02]  /*e450*/  IADD3 R105, P6, R158, 0x4000, RZ ;  /* 0x000040009e697810 */ /* 0x000fc40007fde0ff */
[C---:B------:R-:W-:Y:S02]  /*e460*/  IADD3 R107, P0, R158.reuse, 0x5000, RZ ;  /* 0x000050009e6b7810 */ /* 0x040fe40007f1e0ff */
[----:B------:R-:W-:Y:S02]  /*e470*/  IADD3 R109, P1, R158, 0x6000, RZ ;  /* 0x000060009e6d7810 */ /* 0x000fe40007f3e0ff */
[----:B------:R-:W-:Y:S02]  /*e480*/  LOP3.LUT R30, R22, R161, RZ, 0x3c, !PT ;  /* 0x000000a1161e7212 */ /* 0x000fe400078e3cff */
[----:B------:R-:W-:Y:S02]  /*e490*/  MOV R161, R4 ;  /* 0x0000000400a17202 */ /* 0x000fe40000000f00 */
[----:B------:R-:W-:Y:S02]  /*e4a0*/  F2FP.F16.F32.PACK_AB R5, R35, R34 ;  /* 0x000000222305723e */ /* 0x000fe400000000ff */
[----:B------:R-:W-:Y:S01]  /*e4b0*/  LOP3.LUT R130, R102, R21, RZ, 0x3c, !PT ;  /* 0x0000001566827212 */ /* 0x000fe200078e3cff */
[----:B------:R-:W1:Y:S01]  /*e4c0*/  @P2 LDC R34, c[0x0][0xbec] ;  /* 0x0002fb00ff222b82 */ /* 0x000e620000000800 */
[----:B------:R-:W-:Y:S01]  /*e4d0*/  LOP3.LUT R102, R103, 0x380, RZ, 0xc0, !PT ;  /* 0x0000038067667812 */ /* 0x000fe200078ec0ff */
[----:B------:R-:W-:Y:S01]  /*e4e0*/  IMAD.X R21, RZ, RZ, R159, P4 ;  /* 0x000000ffff157224 */ /* 0x000fe200020e069f */
[----:B------:R-:W-:-:S02]  /*e4f0*/  LOP3.LUT R104, R105, 0x380, RZ, 0xc0, !PT ;  /* 0x0000038069687812 */ /* 0x000fc400078ec0ff */
[----:B------:R-:W-:Y:S02]  /*e500*/  LOP3.LUT R106, R107, 0x380, RZ, 0xc0, !PT ;  /* 0x000003806b6a7812 */ /* 0x000fe400078ec0ff */
[----:B------:R-:W-:Y:S01]  /*e510*/  LOP3.LUT R108, R109, 0x380, RZ, 0xc0, !PT ;  /* 0x000003806d6c7812 */ /* 0x000fe200078ec0ff */
[----:B------:R-:W2:Y:S01]  /*e520*/  @P2 LDC R35, c[0x0][0xbf0] ;  /* 0x0002fc00ff232b82 */ /* 0x000ea20000000800 */
[----:B------:R-:W-:Y:S02]  /*e530*/  LOP3.LUT R6, R119, 0x380, RZ, 0xc0, !PT ;  /* 0x0000038077067812 */ /* 0x000fe400078ec0ff */
[----:B------:R-:W-:Y:S02]  /*e540*/  LOP3.LUT R8, R117, 0x380, RZ, 0xc0, !PT ;  /* 0x0000038075087812 */ /* 0x000fe400078ec0ff */
[----:B------:R-:W-:Y:S02]  /*e550*/  LOP3.LUT R10, R115, 0x380, RZ, 0xc0, !PT ;  /* 0x00000380730a7812 */ /* 0x000fe400078ec0ff */
[----:B------:R-:W-:-:S02]  /*e560*/  SHF.R.U64 R102, R102, 0x3, RZ ;  /* 0x0000000366667819 */ /* 0x000fc400000012ff */
[----:B------:R-:W-:Y:S02]  /*e570*/  SHF.R.U64 R104, R104, 0x3, RZ ;  /* 0x0000000368687819 */ /* 0x000fe400000012ff */
[----:B------:R-:W-:Y:S02]  /*e580*/  SHF.R.U64 R106, R106, 0x3, RZ ;  /* 0x000000036a6a7819 */ /* 0x000fe400000012ff */
[----:B------:R-:W-:Y:S02]  /*e590*/  SHF.R.U64 R108, R108, 0x3, RZ ;  /* 0x000000036c6c7819 */ /* 0x000fe400000012ff */
[----:B------:R-:W-:Y:S02]  /*e5a0*/  SHF.R.U64 R6, R6, 0x3, RZ ;  /* 0x0000000306067819 */ /* 0x000fe400000012ff */
[----:B------:R-:W-:Y:S02]  /*e5b0*/  SHF.R.U64 R8, R8, 0x3, RZ ;  /* 0x0000000308087819 */ /* 0x000fe400000012ff */
[----:B------:R-:W-:-:S02]  /*e5c0*/  SHF.R.U64 R10, R10, 0x3, RZ ;  /* 0x000000030a0a7819 */ /* 0x000fc400000012ff */
[----:B------:R-:W-:Y:S01]  /*e5d0*/  LOP3.LUT R102, R102, R103, RZ, 0x3c, !PT ;  /* 0x0000006766667212 */ /* 0x000fe200078e3cff */
[--C-:B------:R-:W-:Y:S01]  /*e5e0*/  IMAD.X R103, RZ, RZ, R159.reuse, P5 ;  /* 0x000000ffff677224 */ /* 0x100fe200028e069f */
[----:B------:R-:W-:Y:S02]  /*e5f0*/  LOP3.LUT R104, R104, R105, RZ, 0x3c, !PT ;  /* 0x0000006968687212 */ /* 0x000fe400078e3cff */
[----:B------:R-:W-:Y:S01]  /*e600*/  LOP3.LUT R106, R106, R107, RZ, 0x3c, !PT ;  /* 0x0000006b6a6a7212 */ /* 0x000fe200078e3cff */
[--C-:B------:R-:W-:Y:S01]  /*e610*/  IMAD.X R107, RZ, RZ, R159.reuse, P0 ;  /* 0x000000ffff6b7224 */ /* 0x100fe200000e069f */
[----:B------:R-:W-:Y:S01]  /*e620*/  LOP3.LUT R108, R108, R109, RZ, 0x3c, !PT ;  /* 0x0000006d6c6c7212 */ /* 0x000fe200078e3cff */
[----:B------:R-:W-:Y:S01]  /*e630*/  IMAD.X R109, RZ, RZ, R159, P1 ;  /* 0x000000ffff6d7224 */ /* 0x000fe200008e069f */
[----:B------:R-:W-:Y:S02]  /*e640*/  LOP3.LUT R6, R6, R119, RZ, 0x3c, !PT ;  /* 0x0000007706067212 */ /* 0x000fe400078e3cff */
[----:B------:R-:W-:-:S02]  /*e650*/  LOP3.LUT R8, R8, R117, RZ, 0x3c, !PT ;  /* 0x0000007508087212 */ /* 0x000fc400078e3cff */
[----:B------:R-:W-:Y:S02]  /*e660*/  LOP3.LUT R10, R10, R115, RZ, 0x3c, !PT ;  /* 0x000000730a0a7212 */ /* 0x000fe400078e3cff */
[----:B------:R-:W-:Y:S02]  /*e670*/  IADD3.X R105, RZ, R159, RZ, P6, !PT ;  /* 0x0000009fff697210 */ /* 0x000fe400037fe4ff */
[C---:B------:R-:W-:Y:S02]  /*e680*/  IADD3 R115, P4, R158.reuse, 0x9000, RZ ;  /* 0x000090009e737810 */ /* 0x040fe40007f9e0ff */
[C---:B------:R-:W-:Y:S02]  /*e690*/  IADD3 R117, P5, R158.reuse, 0xa000, RZ ;  /* 0x0000a0009e757810 */ /* 0x040fe40007fbe0ff */
[C---:B------:R-:W-:Y:S02]  /*e6a0*/  IADD3 R119, P6, R158.reuse, 0xb000, RZ ;  /* 0x0000b0009e777810 */ /* 0x040fe40007fde0ff */
[----:B------:R-:W-:-:S02]  /*e6b0*/  IADD3 R121, P0, R158, 0xc000, RZ ;  /* 0x0000c0009e797810 */ /* 0x000fc40007f1e0ff */
[----:B------:R-:W-:Y:S02]  /*e6c0*/  IADD3 R123, P1, R158, 0xd000, RZ ;  /* 0x0000d0009e7b7810 */ /* 0x000fe40007f3e0ff */
[----:B------:R-:W-:Y:S02]  /*e6d0*/  LOP3.LUT R114, R115, 0x380, RZ, 0xc0, !PT ;  /* 0x0000038073727812 */ /* 0x000fe400078ec0ff */
[----:B------:R-:W-:Y:S02]  /*e6e0*/  LOP3.LUT R116, R117, 0x380, RZ, 0xc0, !PT ;  /* 0x0000038075747812 */ /* 0x000fe400078ec0ff */
[----:B------:R-:W-:Y:S02]  /*e6f0*/  LOP3.LUT R118, R119, 0x380, RZ, 0xc0, !PT ;  /* 0x0000038077767812 */ /* 0x000fe400078ec0ff */
[----:B------:R-:W-:Y:S02]  /*e700*/  LOP3.LUT R120, R121, 0x380, RZ, 0xc0, !PT ;  /* 0x0000038079787812 */ /* 0x000fe400078ec0ff */
[----:B------:R-:W-:-:S02]  /*e710*/  LOP3.LUT R122, R123, 0x380, RZ, 0xc0, !PT ;  /* 0x000003807b7a7812 */ /* 0x000fc400078ec0ff */
[----:B------:R-:W-:Y:S02]  /*e720*/  LOP3.LUT R29, R158, 0x380, RZ, 0xc0, !PT ;  /* 0x000003809e1d7812 */ /* 0x000fe400078ec0ff */
[----:B------:R-:W-:Y:S02]  /*e730*/  MOV R160, R6 ;  /* 0x0000000600a07202 */ /* 0x000fe40000000f00 */
[----:B------:R-:W-:Y:S02]  /*e740*/  SHF.R.U64 R114, R114, 0x3, RZ ;  /* 0x0000000372727819 */ /* 0x000fe400000012ff */
[----:B------:R-:W-:Y:S02]  /*e750*/  SHF.R.U64 R116, R116, 0x3, RZ ;  /* 0x0000000374747819 */ /* 0x000fe400000012ff */
[----:B------:R-:W-:Y:S02]  /*e760*/  SHF.R.U64 R118, R118, 0x3, RZ ;  /* 0x0000000376767819 */ /* 0x000fe400000012ff */
[----:B------:R-:W-:-:S02]  /*e770*/  SHF.R.U64 R120, R120, 0x3, RZ ;  /* 0x0000000378787819 */ /* 0x000fc400000012ff */
[----:B------:R-:W-:Y:S02]  /*e780*/  SHF.R.U64 R122, R122, 0x3, RZ ;  /* 0x000000037a7a7819 */ /* 0x000fe400000012ff */
[----:B------:R-:W-:Y:S02]  /*e790*/  SHF.R.U64 R29, R29, 0x3, RZ ;  /* 0x000000031d1d7819 */ /* 0x000fe400000012ff */
[----:B------:R-:W-:Y:S01]  /*e7a0*/  F2FP.F16.F32.PACK_AB R6, R37, R173 ;  /* 0x000000ad2506723e */ /* 0x000fe200000000ff */
[----:B------:R-:W-:Y:S01]  /*e7b0*/  VIADD R37, R200, UR60 ;  /* 0x0000003cc8257c36 */ /* 0x000fe20008000000 */
[----:B------:R-:W-:Y:S01]  /*e7c0*/  LOP3.LUT R114, R114, R115, RZ, 0x3c, !PT ;  /* 0x0000007372727212 */ /* 0x000fe200078e3cff */
[--C-:B------:R-:W-:Y:S01]  /*e7d0*/  IMAD.X R115, RZ, RZ, R159.reuse, P4 ;  /* 0x000000ffff737224 */ /* 0x100fe200020e069f */
[----:B------:R-:W-:Y:S01]  /*e7e0*/  LOP3.LUT R116, R116, R117, RZ, 0x3c, !PT ;  /* 0x0000007574747212 */ /* 0x000fe200078e3cff */
[----:B------:R-:W-:Y:S01]  /*e7f0*/  IMAD.X R117, RZ, RZ, R159, P5 ;  /* 0x000000ffff757224 */ /* 0x000fe200028e069f */
[----:B------:R-:W-:Y:S01]  /*e800*/  LOP3.LUT R118, R118, R119, RZ, 0x3c, !PT ;  /* 0x0000007776767212 */ /* 0x000fe200078e3cff */
[----:B-1----:R-:W-:Y:S01]  /*e810*/  @P2 IMAD.HI.U32 R34, R37, R34, RZ ;  /* 0x0000002225222227 */ /* 0x002fe200078e00ff */
[----:B------:R-:W-:-:S02]  /*e820*/  LOP3.LUT R120, R120, R121, RZ, 0x3c, !PT ;  /* 0x0000007978787212 */ /* 0x000fc400078e3cff */
[----:B------:R-:W-:Y:S01]  /*e830*/  LOP3.LUT R122, R122, R123, RZ, 0x3c, !PT ;  /* 0x0000007b7a7a7212 */ /* 0x000fe200078e3cff */
[--C-:B------:R-:W-:Y:S01]  /*e840*/  IMAD.X R121, RZ, RZ, R159.reuse, P0 ;  /* 0x000000ffff797224 */ /* 0x100fe200000e069f */
[----:B------:R-:W-:Y:S01]  /*e850*/  LOP3.LUT R28, R29, R158, RZ, 0x3c, !PT ;  /* 0x0000009e1d1c7212 */ /* 0x000fe200078e3cff */
[--C-:B------:R-:W-:Y:S01]  /*e860*/  IMAD.X R123, RZ, RZ, R159.reuse, P1 ;  /* 0x000000ffff7b7224 */ /* 0x100fe200008e069f */
[----:B------:R-:W-:Y:S01]  /*e870*/  IADD3.X R119, RZ, R159, RZ, P6, !PT ;  /* 0x0000009fff777210 */ /* 0x000fe200037fe4ff */
[----:B------:R-:W-:Y:S01]  /*e880*/  IMAD.MOV.U32 R29, RZ, RZ, R159 ;  /* 0x000000ffff1d7224 */ /* 0x000fe200078e009f */
[----:B------:R-:W-:Y:S02]  /*e890*/  MOV R159, R8 ;  /* 0x00000008009f7202 */ /* 0x000fe40000000f00 */
[----:B------:R-:W-:Y:S02]  /*e8a0*/  MOV R158, R10 ;  /* 0x0000000a009e7202 */ /* 0x000fe40000000f00 */
[----:B------:R-:W-:-:S02]  /*e8b0*/  MOV R198, R14 ;  /* 0x0000000e00c67202 */ /* 0x000fc40000000f00 */
[----:B------:R-:W-:Y:S02]  /*e8c0*/  F2FP.F16.F32.PACK_AB R4, R33, R172 ;  /* 0x000000ac2104723e */ /* 0x000fe400000000ff */
[----:B------:R-:W-:Y:S02]  /*e8d0*/  F2FP.F16.F32.PACK_AB R7, R39, R38 ;  /* 0x000000262707723e */ /* 0x000fe400000000ff */
[----:B------:R-:W-:Y:S02]  /*e8e0*/  MOV R22, R12 ;  /* 0x0000000c00167202 */ /* 0x000fe40000000f00 */
[----:B------:R-:W-:Y:S01]  /*e8f0*/  MOV R150, R150 ;  /* 0x0000009600967202 */ /* 0x000fe20000000f00 */
[----:B------:R1:W-:Y:S01]  /*e900*/  STSM.16.M88.4 [R198], R4 ;  /* 0x00000004c6007844 */ /* 0x0003e20000000200 */
[----:B------:R-:W-:Y:S02]  /*e910*/  F2FP.F16.F32.PACK_AB R8, R41, R174 ;  /* 0x000000ae2908723e */ /* 0x000fe400000000ff */
[----:B------:R-:W-:-:S02]  /*e920*/  F2FP.F16.F32.PACK_AB R9, R43, R42 ;  /* 0x0000002a2b09723e */ /* 0x000fc400000000ff */
[----:B------:R-:W-:Y:S02]  /*e930*/  F2FP.F16.F32.PACK_AB R10, R45, R175 ;  /* 0x000000af2d0a723e */ /* 0x000fe400000000ff */
[----:B------:R-:W-:Y:S02]  /*e940*/  F2FP.F16.F32.PACK_AB R11, R47, R46 ;  /* 0x0000002e2f0b723e */ /* 0x000fe400000000ff */
[----:B------:R-:W-:Y:S02]  /*e950*/  MOV R156, R156 ;  /* 0x0000009c009c7202 */ /* 0x000fe40000000f00 */
[----:B------:R-:W-:Y:S01]  /*e960*/  F2FP.F16.F32.PACK_AB R12, R49, R176 ;  /* 0x000000b0310c723e */ /* 0x000fe200000000ff */
[----:B------:R3:W-:Y:S01]  /*e970*/  STSM.16.M88.4 [R150], R8 ;  /* 0x0000000896007844 */ /* 0x0007e20000000200 */
[----:B------:R-:W-:Y:S02]  /*e980*/  F2FP.F16.F32.PACK_AB R13, R51, R50 ;  /* 0x00000032330d723e */ /* 0x000fe400000000ff */
[----:B------:R-:W-:-:S02]  /*e990*/  F2FP.F16.F32.PACK_AB R14, R53, R177 ;  /* 0x000000b1350e723e */ /* 0x000fc400000000ff */
[----:B------:R-:W-:Y:S02]  /*e9a0*/  F2FP.F16.F32.PACK_AB R15, R55, R54 ;  /* 0x00000036370f723e */ /* 0x000fe400000000ff */
[----:B------:R-:W-:Y:S02]  /*e9b0*/  MOV R130, R130 ;  /* 0x0000008200827202 */ /* 0x000fe40000000f00 */
[----:B0-----:R-:W-:Y:S01]  /*e9c0*/  F2FP.F16.F32.PACK_AB R24, R57, R178 ;  /* 0x000000b23918723e */ /* 0x001fe200000000ff */
[----:B------:R-:W-:Y:S01]  /*e9d0*/  STSM.16.M88.4 [R156], R12 ;  /* 0x0000000c9c007844 */ /* 0x000fe20000000200 */
[----:B------:R-:W-:Y:S02]  /*e9e0*/  F2FP.F16.F32.PACK_AB R25, R59, R58 ;  /* 0x0000003a3b19723e */ /* 0x000fe400000000ff */
[----:B------:R-:W-:Y:S02]  /*e9f0*/  F2FP.F16.F32.PACK_AB R26, R61, R179 ;  /* 0x000000b33d1a723e */ /* 0x000fe400000000ff */
[----:B------:R-:W-:-:S02]  /*ea00*/  F2FP.F16.F32.PACK_AB R27, R63, R62 ;  /* 0x0000003e3f1b723e */ /* 0x000fc400000000ff */
[----:B------:R-:W-:Y:S02]  /*ea10*/  MOV R33, R37 ;  /* 0x0000002500217202 */ /* 0x000fe40000000f00 */
[----:B--2---:R-:W-:Y:S01]  /*ea20*/  @P2 SHF.R.U32.HI R33, RZ, R35, R34 ;  /* 0x00000023ff212219 */ /* 0x004fe20000011622 */
[----:B------:R0:W-:Y:S01]  /*ea30*/  STSM.16.M88.4 [R130], R24 ;  /* 0x0000001882007844 */ /* 0x0001e20000000200 */
[----:B------:R-:W-:Y:S02]  /*ea40*/  MOV R154, R154 ;  /* 0x0000009a009a7202 */ /* 0x000fe40000000f00 */
[----:B-1----:R-:W-:Y:S02]  /*ea50*/  F2FP.F16.F32.PACK_AB R4, R65, R180 ;  /* 0x000000b44104723e */ /* 0x002fe400000000ff */
[----:B------:R-:W-:Y:S02]  /*ea60*/  F2FP.F16.F32.PACK_AB R5, R67, R66 ;  /* 0x000000424305723e */ /* 0x000fe400000000ff */
[----:B------:R-:W-:-:S02]  /*ea70*/  F2FP.F16.F32.PACK_AB R6, R69, R181 ;  /* 0x000000b54506723e */ /* 0x000fc400000000ff */
[----:B------:R-:W-:Y:S01]  /*ea80*/  F2FP.F16.F32.PACK_AB R7, R71, R70 ;  /* 0x000000464707723e */ /* 0x000fe200000000ff */
[----:B------:R-:W1:Y:S01]  /*ea90*/  @P2 LDC R69, c[0x0][0xbf0] ;  /* 0x0002fc00ff452b82 */ /* 0x000e620000000800 */
[----:B------:R-:W-:Y:S02]  /*eaa0*/  MOV R152, R152 ;  /* 0x0000009800987202 */ /* 0x000fe40000000f00 */
[----:B---3--:R-:W-:Y:S01]  /*eab0*/  F2FP.F16.F32.PACK_AB R8, R73, R182 ;  /* 0x000000b64908723e */ /* 0x008fe200000000ff */
[----:B------:R-:W-:Y:S01]  /*eac0*/  STSM.16.M88.4 [R154], R4 ;  /* 0x000000049a007844 */ /* 0x000fe20000000200 */
[----:B------:R-:W-:Y:S01]  /*ead0*/  F2FP.F16.F32.PACK_AB R9, R75, R74 ;  /* 0x0000004a4b09723e */ /* 0x000fe200000000ff */
[----:B0-----:R-:W-:Y:S01]  /*eae0*/  IMAD.MOV R24, RZ, RZ, -R33 ;  /* 0x000000ffff187224 */ /* 0x001fe200078e0a21 */
[----:B------:R-:W-:Y:S02]  /*eaf0*/  F2FP.F16.F32.PACK_AB R10, R77, R183 ;  /* 0x000000b74d0a723e */ /* 0x000fe400000000ff */
[----:B------:R-:W-:Y:S01]  /*eb00*/  F2FP.F16.F32.PACK_AB R11, R79, R78 ;  /* 0x0000004e4f0b723e */ /* 0x000fe200000000ff */
[----:B------:R-:W-:Y:S01]  /*eb10*/  IMAD R35, R197, R24, R37 ;  /* 0x00000018c5237224 */ /* 0x000fe200078e0225 */
[----:B------:R-:W-:-:S02]  /*eb20*/  MOV R146, R146 ;  /* 0x0000009200927202 */ /* 0x000fc40000000f00 */
[----:B------:R-:W-:Y:S01]  /*eb30*/  F2FP.F16.F32.PACK_AB R12, R81, R184 ;  /* 0x000000b8510c723e */ /* 0x000fe200000000ff */
[----:B------:R0:W-:Y:S01]  /*eb40*/  STSM.16.M88.4 [R152], R8 ;  /* 0x0000000898007844 */ /* 0x0001e20000000200 */
        /* <DEDUP_REMOVED lines=8> */
[----:B------:R-:W-:Y:S01]  /*ebd0*/  F2FP.F16.F32.PACK_AB R27, R95, R94 ;  /* 0x0000005e5f1b723e */ /* 0x000fe200000000ff */
[----:B0-----:R-:W-:Y:S01]  /*ebe0*/  IMAD.U32 R10, RZ, RZ, UR5 ;  /* 0x00000005ff0a7e24 */ /* 0x001fe2000f8e00ff */
[----:B------:R-:W-:Y:S01]  /*ebf0*/  SHF.R.S32.HI R9, RZ, 0x1f, R33 ;  /* 0x0000001fff097819 */ /* 0x000fe20000011421 */
[----:B------:R-:W-:Y:S01]  /*ec00*/  ULDC UR5, c[0x0][0xa88] ;  /* 0x0002a20000057ab9 */ /* 0x000fe20000000800 */
[----:B------:R-:W-:Y:S01]  /*ec10*/  SHF.R.S32.HI R8, RZ, 0x1f, R35 ;  /* 0x0000001fff087819 */ /* 0x000fe20000011423 */
[----:B------:R-:W-:Y:S01]  /*ec20*/  STSM.16.M88.4 [R142], R24 ;  /* 0x000000188e007844 */ /* 0x000fe20000000200 */
[----:B------:R-:W-:Y:S02]  /*ec30*/  MOV R138, R138 ;  /* 0x0000008a008a7202 */ /* 0x000fe40000000f00 */
[----:B------:R-:W-:-:S02]  /*ec40*/  F2FP.F16.F32.PACK_AB R4, R97, R188 ;  /* 0x000000bc6104723e */ /* 0x000fc400000000ff */
[----:B------:R-:W-:Y:S01]  /*ec50*/  F2FP.F16.F32.PACK_AB R5, R99, R98 ;  /* 0x000000626305723e */ /* 0x000fe200000000ff */
[----:B--2---:R-:W-:Y:S01]  /*ec60*/  VIADD R14, R212, UR60 ;  /* 0x0000003cd40e7c36 */ /* 0x004fe20008000000 */
[----:B------:R-:W-:Y:S02]  /*ec70*/  IADD3 R12, P0, R33, UR6, RZ ;  /* 0x00000006210c7c10 */ /* 0x000fe4000ff1e0ff */
[----:B------:R-:W-:Y:S02]  /*ec80*/  F2FP.F16.F32.PACK_AB R6, R101, R189 ;  /* 0x000000bd6506723e */ /* 0x000fe400000000ff */
[----:B------:R-:W-:Y:S01]  /*ec90*/  IADD3.X R13, R9, UR7, R10, P0, !PT ;  /* 0x00000007090d7c10 */ /* 0x000fe200087fe40a */
[----:B------:R-:W-:Y:S01]  /*eca0*/  ULDC.64 UR6, c[0x0][0xb88] ;  /* 0x0002e20000067ab9 */ /* 0x000fe20000000a00 */
[----:B------:R-:W-:Y:S01]  /*ecb0*/  F2FP.F16.F32.PACK_AB R7, R18, R3 ;  /* 0x000000031207723e */ /* 0x000fe200000000ff */
[----:B------:R-:W-:Y:S01]  /*ecc0*/  IMAD R8, R8, UR6, RZ ;  /* 0x0000000608087c24 */ /* 0x000fe2000f8e02ff */
[----:B------:R-:W-:Y:S01]  /*ecd0*/  LOP3.LUT P0, RZ, R210, 0x3, RZ, 0xc0, !PT ;  /* 0x00000003d2ff7812 */ /* 0x000fe2000780c0ff */
[C---:B------:R-:W-:Y:S01]  /*ece0*/  IMAD.WIDE.U32 R12, R35.reuse, UR6, R12 ;  /* 0x00000006230c7c25 */ /* 0x040fe2000f8e000c */
[----:B------:R-:W-:Y:S01]  /*ecf0*/  MOV R134, R134 ;  /* 0x0000008600867202 */ /* 0x000fe20000000f00 */
[----:B------:R0:W-:Y:S01]  /*ed00*/  STSM.16.M88.4 [R138], R4 ;  /* 0x000000048a007844 */ /* 0x0001e20000000200 */
[----:B------:R-:W-:Y:S01]  /*ed10*/  F2FP.F16.F32.PACK_AB R9, R36, R32 ;  /* 0x000000202409723e */ /* 0x000fe200000000ff */
[----:B------:R-:W-:Y:S01]  /*ed20*/  IMAD R35, R35, UR7, R8 ;  /* 0x0000000723237c24 */ /* 0x000fe2000f8e0208 */
[----:B------:R-:W-:Y:S01]  /*ed30*/  ULDC.64 UR6, c[0x0][0xb50] ;  /* 0x0002d40000067ab9 */ /* 0x000fe20000000a00 */
[----:B------:R-:W-:Y:S01]  /*ed40*/  IMAD R3, R197, UR5, RZ ;  /* 0x00000005c5037c24 */ /* 0x000fe2000f8e02ff */
[----:B------:R-:W-:-:S02]  /*ed50*/  F2FP.F16.F32.PACK_AB R8, R166, R190 ;  /* 0x000000bea608723e */ /* 0x000fc400000000ff */
[----:B------:R-:W-:Y:S02]  /*ed60*/  F2FP.F16.F32.PACK_AB R10, R168, R191 ;  /* 0x000000bfa80a723e */ /* 0x000fe400000000ff */
[----:B------:R-:W-:Y:S02]  /*ed70*/  F2FP.F16.F32.PACK_AB R11, R44, R40 ;  /* 0x000000282c0b723e */ /* 0x000fe400000000ff */
[----:B------:R-:W-:Y:S02]  /*ed80*/  LEA R18, P3, R12, UR6, 0x2 ;  /* 0x000000060c127c11 */ /* 0x000fe4000f8610ff */
[----:B------:R-:W-:Y:S01]  /*ed90*/  ISETP.GE.OR P1, PT, R14, R3, P0 ;  /* 0x000000030e00720c */ /* 0x000fe20000726670 */
[----:B------:R2:W-:Y:S01]  /*eda0*/  STSM.16.M88.4 [R134], R8 ;  /* 0x0000000886007844 */ /* 0x0005e20000000200 */
[----:B------:R-:W-:Y:S01]  /*edb0*/  F2FP.F16.F32.PACK_AB R15, R92, R88 ;  /* 0x000000585c0f723e */ /* 0x000fe200000000ff */
[----:B0-----:R-:W-:Y:S01]  /*edc0*/  VIADD R4, R14, 0x8 ;  /* 0x000000080e047836 */ /* 0x001fe20000000000 */
[----:B------:R-:W-:Y:S01]  /*edd0*/  F2FP.F16.F32.PACK_AB R6, R170, R193 ;  /* 0x000000c1aa06723e */ /* 0x000fe200000000ff */
[----:B------:R-:W-:Y:S01]  /*ede0*/  IMAD.IADD R5, R13, 0x1, R35 ;  /* 0x000000010d057824 */ /* 0x000fe200078e0223 */
[----:B------:R-:W-:Y:S01]  /*edf0*/  F2FP.F16.F32.PACK_AB R7, R60, R56 ;  /* 0x000000383c07723e */ /* 0x000fe200000000ff */
[----:B------:R-:W-:Y:S01]  /*ee00*/  SHFL.IDX PT, R44, R18, RZ, 0x1c1f ;  /* 0x001c1fff122c7589 */ /* 0x000fe200000e0000 */
[----:B------:R-:W-:-:S02]  /*ee10*/  ISETP.GE.OR P0, PT, R4, R3, P0 ;  /* 0x000000030400720c */ /* 0x000fc40000706670 */
[----:B------:R-:W-:Y:S02]  /*ee20*/  LEA.HI.X R24, R12, UR7, R5, 0x2, P3 ;  /* 0x000000070c187c11 */ /* 0x000fe400098f1405 */
[----:B------:R-:W-:Y:S02]  /*ee30*/  F2FP.F16.F32.PACK_AB R4, R169, R192 ;  /* 0x000000c0a904723e */ /* 0x000fe400000000ff */
[----:B------:R-:W-:Y:S01]  /*ee40*/  F2FP.F16.F32.PACK_AB R5, R52, R48 ;  /* 0x000000303405723e */ /* 0x000fe200000000ff */
[----:B------:R-:W0:Y:S01]  /*ee50*/  SHFL.IDX PT, R45, R24, RZ, 0x1c1f ;  /* 0x001c1fff182d7589 */ /* 0x000e2200000e0000 */
[----:B------:R-:W-:Y:S02]  /*ee60*/  F2FP.F16.F32.PACK_AB R12, R129, R195 ;  /* 0x000000c3810c723e */ /* 0x000fe400000000ff */
[----:B--2---:R-:W-:Y:S01]  /*ee70*/  F2FP.F16.F32.PACK_AB R8, R171, R194 ;  /* 0x000000c2ab08723e */ /* 0x004fe200000000ff */
[----:B------:R-:W-:Y:S01]  /*ee80*/  STSM.16.M88.4 [R22], R4 ;  /* 0x0000000416007844 */ /* 0x000fe20000000200 */
[----:B------:R-:W-:-:S02]  /*ee90*/  F2FP.F16.F32.PACK_AB R9, R68, R64 ;  /* 0x000000404409723e */ /* 0x000fc400000000ff */
[----:B------:R-:W-:Y:S01]  /*eea0*/  F2FP.F16.F32.PACK_AB R10, R125, R124 ;  /* 0x0000007c7d0a723e */ /* 0x000fe200000000ff */
[----:B------:R-:W-:Y:S01]  /*eeb0*/  SHFL.IDX PT, R48, R18, 0x1, 0x1c1f ;  /* 0x003c1f0012307f89 */ /* 0x000fe200000e0000 */
[----:B------:R-:W-:Y:S02]  /*eec0*/  F2FP.F16.F32.PACK_AB R11, R76, R72 ;  /* 0x000000484c0b723e */ /* 0x000fe400000000ff */
[----:B------:R-:W-:Y:S01]  /*eed0*/  F2FP.F16.F32.PACK_AB R13, R84, R80 ;  /* 0x00000050540d723e */ /* 0x000fe200000000ff */
[----:B------:R-:W2:Y:S01]  /*eee0*/  SHFL.IDX PT, R49, R24, 0x1, 0x1c1f ;  /* 0x003c1f0018317f89 */ /* 0x000ea200000e0000 */
[----:B------:R-:W-:Y:S02]  /*eef0*/  F2FP.F16.F32.PACK_AB R14, R133, R132 ;  /* 0x00000084850e723e */ /* 0x000fe400000000ff */
[----:B------:R-:W-:Y:S01]  /*ef00*/  F2FP.F16.F32.PACK_AB R138, R141, R140 ;  /* 0x0000008c8d8a723e */ /* 0x000fe200000000ff */
[----:B------:R-:W-:Y:S01]  /*ef10*/  STSM.16.M88.4 [R158], R8 ;  /* 0x000000089e007844 */ /* 0x000fe20000000200 */
[----:B------:R-:W-:-:S02]  /*ef20*/  F2FP.F16.F32.PACK_AB R139, R162, R128 ;  /* 0x00000080a28b723e */ /* 0x000fc400000000ff */
[----:B------:R-:W-:Y:S01]  /*ef30*/  F2FP.F16.F32.PACK_AB R146, R149, R148 ;  /* 0x000000949592723e */ /* 0x000fe200000000ff */
[----:B------:R-:W-:Y:S01]  /*ef40*/  STSM.16.M88.4 [R159], R12 ;  /* 0x0000000c9f007844 */ /* 0x000fe20000000200 */
[----:B------:R-:W-:-:S03]  /*ef50*/  F2FP.F16.F32.PACK_AB R147, R167, R165 ;  /* 0x000000a5a793723e */ /* 0x000fc600000000ff */
[----:B------:R-:W-:Y:S04]  /*ef60*/  STSM.16.M88.4 [R160], R136 ;  /* 0x00000088a0007844 */ /* 0x000fe80000000200 */
[----:B------:R-:W-:Y:S01]  /*ef70*/  STSM.16.M88.4 [R161], R144 ;  /* 0x00000090a1007844 */ /* 0x000fe20000000200 */
[----:B------:R-:W-:Y:S01]  /*ef80*/  BAR.SYNC.DEFER_BLOCKING 0x1, 0x100 ;  /* 0x0044000000007b1d */ /* 0x000fe20000010000 */
[----:B------:R-:W-:-:S05]  /*ef90*/  UIMAD UR5, UR10, UR8, URZ ;  /* 0x000000080a0572a4 */ /* 0x000fca000f8e023f */
[----:B0-----:R0:W-:Y:S04]  /*efa0*/  @!P1 ST.E desc[UR36][R44.64], R0 ;  /* 0x000000002c009985 */ /* 0x0011e8000c101924 */
[----:B--2---:R2:W-:Y:S04]  /*efb0*/  @!P0 ST.E desc[UR36][R48.64], R2 ;  /* 0x0000000230008985 */ /* 0x0045e8000c101924 */
[----:B------:R3:W5:Y:S01]  /*efc0*/  LD.E.128 R32, desc[UR36][R16.64] ;  /* 0x0000002410207980 */ /* 0x000762000c101d00 */
[----:B0-----:R-:W-:Y:S01]  /*efd0*/  IMAD R0, R205, 0x20, R208 ;  /* 0x00000020cd007824 */ /* 0x001fe200078e02d0 */
[----:B------:R-:W-:-:S02]  /*efe0*/  UIMAD.WIDE.U32 UR6, UR11, UR8, URZ ;  /* 0x000000080b0672a5 */ /* 0x000fc4000f8e003f */
[----:B------:R0:W5:Y:S01]  /*eff0*/  LD.E.128 R36, desc[UR36][R20.64] ;  /* 0x0000002414247980 */ /* 0x000162000c101d00 */
[----:B---3--:R-:W3:Y:S01]  /*f000*/  @P2 LDC R17, c[0x0][0xbec] ;  /* 0x0002fb00ff112b82 */ /* 0x008ee20000000800 */
[----:B------:R-:W-:Y:S01]  /*f010*/  IADD3 R18, R0, UR60, RZ ;  /* 0x0000003c00127c10 */ /* 0x000fe2000fffe0ff */
[----:B------:R-:W-:Y:S01]  /*f020*/  UIMAD UR5, UR11, UR9, UR5 ;  /* 0x000000090b0572a4 */ /* 0x000fe2000f8e0205 */
[----:B------:R4:W5:Y:S02]  /*f030*/  LD.E.128 R24, desc[UR36][R28.64] ;  /* 0x000000241c187980 */ /* 0x000964000c101d00 */
[----:B------:R-:W-:Y:S01]  /*f040*/  ULDC.64 UR10, c[0x0][0xaf0] ;  /* 0x0002bc00000a7ab9 */ /* 0x000fe20000000a00 */
[----:B------:R-:W-:Y:S01]  /*f050*/  UIADD3 UR7, UR7, UR5, URZ ;  /* 0x0000000507077290 */ /* 0x000fe2000fffe03f */
[----:B------:R-:W5:Y:S01]  /*f060*/  LD.E.128 R100, desc[UR36][R102.64] ;  /* 0x0000002466647980 */ /* 0x000f62000c101d00 */
[----:B------:R-:W-:Y:S01]  /*f070*/  UIMAD UR8, UR12, UR10, URZ ;  /* 0x0000000a0c0872a4 */ /* 0x000fe2000f8e023f */
[----:B0-----:R-:W-:Y:S01]  /*f080*/  IMAD.MOV.U32 R21, RZ, RZ, R18 ;  /* 0x000000ffff157224 */ /* 0x001fe200078e0012 */
[----:B------:R-:W-:Y:S01]  /*f090*/  UIMAD.WIDE.U32 UR6, UR13, UR10, UR6 ;  /* 0x0000000a0d0672a5 */ /* 0x000fe2000f8e0006 */
[----:B------:R4:W5:Y:S01]  /*f0a0*/  LD.E.128 R4, desc[UR36][R104.64] ;  /* 0x0000002468047980 */ /* 0x000962000c101d00 */
[----:B------:R-:W-:-:S03]  /*f0b0*/  UIMAD UR5, UR13, UR11, UR8 ;  /* 0x0000000b0d0572a4 */ /* 0x000fc6000f8e0208 */
[----:B------:R-:W-:Y:S01]  /*f0c0*/  ULDC.64 UR8, c[0x0][0xae0] ;  /* 0x0002b80000087ab9 */ /* 0x000fe20000000a00 */
[----:B------:R-:W-:Y:S01]  /*f0d0*/  UIADD3 UR5, UR7, UR5, URZ ;  /* 0x0000000507057290 */ /* 0x000fe2000fffe03f */
[----:B------:R4:W5:Y:S04]  /*f0e0*/  LD.E.128 R8, desc[UR36][R106.64] ;  /* 0x000000246a087980 */ /* 0x000968000c101d00 */
[----:B------:R4:W5:Y:S01]  /*f0f0*/  LD.E.128 R12, desc[UR36][R108.64] ;  /* 0x000000246c0c7980 */ /* 0x000962000c101d00 */
[----:B---3--:R-:W-:-:S03]  /*f100*/  @P2 IMAD.HI.U32 R0, R18, R17, RZ ;  /* 0x0000001112002227 */ /* 0x008fc600078e00ff */
[----:B------:R4:W5:Y:S02]  /*f110*/  LD.E.128 R40, desc[UR36][R110.64] ;  /* 0x000000246e287980 */ /* 0x000964000c101d00 */
[----:B-1----:R-:W-:Y:S02]  /*f120*/  @P2 SHF.R.U32.HI R21, RZ, R69, R0 ;  /* 0x00000045ff152219 */ /* 0x002fe40000011600 */
[----:B------:R4:W5:Y:S02]  /*f130*/  LD.E.128 R56, desc[UR36][R112.64] ;  /* 0x0000002470387980 */ /* 0x000964000c101d00 */
[--C-:B------:R-:W-:Y:S01]  /*f140*/  SHF.R.S32.HI R0, RZ, 0x1f, R21.reuse ;  /* 0x0000001fff007819 */ /* 0x100fe20000011415 */
[----:B--2---:R-:W-:Y:S01]  /*f150*/  IMAD.MOV R2, RZ, RZ, -R21 ;  /* 0x000000ffff027224 */ /* 0x004fe200078e0a15 */
[----:B------:R4:W5:Y:S01]  /*f160*/  LD.E.128 R44, desc[UR36][R114.64] ;  /* 0x00000024722c7980 */ /* 0x000962000c101d00 */
[----:B------:R-:W-:Y:S02]  /*f170*/  IMAD.U32 R17, RZ, RZ, UR7 ;  /* 0x00000007ff117e24 */ /* 0x000fe4000f8e00ff */
[----:B------:R-:W-:Y:S01]  /*f180*/  IMAD.U32 R16, RZ, RZ, UR6 ;  /* 0x00000006ff107e24 */ /* 0x000fe2000f8e00ff */
[----:B------:R4:W5:Y:S01]  /*f190*/  LD.E.128 R48, desc[UR36][R116.64] ;  /* 0x0000002474307980 */ /* 0x000962000c101d00 */
[----:B------:R-:W-:Y:S01]  /*f1a0*/  IMAD.U32 R17, RZ, RZ, UR5 ;  /* 0x00000005ff117e24 */ /* 0x000fe2000f8e00ff */
[----:B------:R-:W-:Y:S01]  /*f1b0*/  ULDC.64 UR6, c[0x0][0xad8] ;  /* 0x0002b60000067ab9 */ /* 0x000fe20000000a00 */
[----:B------:R-:W-:Y:S01]  /*f1c0*/  IMAD R0, R0, UR8, RZ ;  /* 0x0000000800007c24 */ /* 0x000fe2000f8e02ff */
[----:B------:R4:W5:Y:S01]  /*f1d0*/  LD.E.128 R52, desc[UR36][R118.64] ;  /* 0x0000002476347980 */ /* 0x000962000c101d00 */
[----:B------:R-:W-:-:S02]  /*f1e0*/  IMAD R197, R197, R2, R18 ;  /* 0x00000002c5c57224 */ /* 0x000fc400078e0212 */
[C---:B------:R-:W-:Y:S01]  /*f1f0*/  IMAD R69, R21.reuse, UR9, R0 ;  /* 0x0000000915457c24 */ /* 0x040fe2000f8e0200 */
[----:B------:R4:W5:Y:S01]  /*f200*/  LD.E.128 R64, desc[UR36][R120.64] ;  /* 0x0000002478407980 */ /* 0x000962000c101d00 */
[----:B------:R-:W-:Y:S01]  /*f210*/  IMAD.WIDE.U32 R16, R21, UR8, R16 ;  /* 0x0000000815107c25 */ /* 0x000fe2000f8e0010 */
[----:B------:R-:W-:Y:S02]  /*f220*/  SHF.R.S32.HI R0, RZ, 0x1f, R197 ;  /* 0x0000001fff007819 */ /* 0x000fe400000114c5 */
[----:B------:R4:W5:Y:S04]  /*f230*/  LD.E.128 R60, desc[UR36][R122.64] ;  /* 0x000000247a3c7980 */ /* 0x000968000c101d00 */
[----:B------:R-:W5:Y:S04]  /*f240*/  LD.E.128 R124, desc[UR36][R126.64] ;  /* 0x000000247e7c7980 */ /* 0x000f68000c101d00 */
[----:B------:R-:W5:Y:S01]  /*f250*/  LD.E.128 R28, desc[UR36][R30.64] ;  /* 0x000000241e1c7980 */ /* 0x000f62000c101d00 */
[----:B------:R-:W-:Y:S01]  /*f260*/  @!PT LDS RZ, [RZ] ;  /* 0x00000000fffff984 */ /* 0x000fe20000000800 */
[----:B------:R-:W-:Y:S01]  /*f270*/  @!PT LDS RZ, [RZ] ;  /* 0x00000000fffff984 */ /* 0x000fe20000000800 */
[----:B------:R-:W-:Y:S01]  /*f280*/  @!PT LDS RZ, [RZ] ;  /* 0x00000000fffff984 */ /* 0x000fe20000000800 */
[----:B------:R-:W-:Y:S01]  /*f290*/  @!PT LDS RZ, [RZ] ;  /* 0x00000000fffff984 */ /* 0x000fe20000000800 */
[----:B------:R0:W-:Y:S06]  /*f2a0*/  MEMBAR.ALL.CTA ;  /* 0x0000000000007992 */ /* 0x0001ec0000008000 */
[----:B0-----:R-:W0:Y:S01]  /*f2b0*/  FENCE.VIEW.ASYNC.S ;  /* 0x00000000000073c6 */ /* 0x001e220000000000 */
[----:B------:R-:W-:Y:S01]  /*f2c0*/  IADD3 R17, R17, R69, RZ ;  /* 0x0000004511117210 */ /* 0x000fe20007ffe0ff */
[----:B------:R-:W-:-:S02]  /*f2d0*/  IMAD R2, R0, UR6, RZ ;  /* 0x0000000600027c24 */ /* 0x000fc4000f8e02ff */
[----:B------:R-:W-:Y:S02]  /*f2e0*/  VIADD R22, R208, UR60 ;  /* 0x0000003cd0167c36 */ /* 0x000fe40008000000 */
[C---:B------:R-:W-:Y:S02]  /*f2f0*/  IMAD R21, R197.reuse, UR7, R2 ;  /* 0x00000007c5157c24 */ /* 0x040fe4000f8e0202 */
[----:B------:R-:W-:Y:S01]  /*f300*/  IMAD.WIDE.U32 R16, R197, UR6, R16 ;  /* 0x00000006c5107c25 */ /* 0x000fe2000f8e0010 */
[C---:B------:R-:W-:Y:S01]  /*f310*/  ISETP.GE.AND P2, PT, R22.reuse, R3, PT ;  /* 0x000000031600720c */ /* 0x040fe20003f46270 */
[----:B------:R-:W-:Y:S02]  /*f320*/  ULDC.64 UR6, c[0x0][0xa80] ;  /* 0x0002a00000067ab9 */ /* 0x000fe40000000a00 */
[----:B------:R-:W-:Y:S01]  /*f330*/  VIADD R0, R22, 0x20 ;  /* 0x0000002016007836 */ /* 0x000fe20000000000 */
[----:B------:R-:W-:Y:S01]  /*f340*/  LEA R2, P3, R16, UR6, 0x1 ;  /* 0x0000000610027c11 */ /* 0x000fe2000f8608ff */
[----:B------:R-:W-:-:S02]  /*f350*/  IMAD.IADD R17, R17, 0x1, R21 ;  /* 0x0000000111117824 */ /* 0x000fc400078e0215 */
[----:B------:R-:W-:Y:S01]  /*f360*/  VIADD R196, R196, 0x30820 ;  /* 0x00030820c4c47836 */ /* 0x000fe20000000000 */
[-C--:B------:R-:W-:Y:S01]  /*f370*/  ISETP.GE.AND P1, PT, R0, R3.reuse, PT ;  /* 0x000000030000720c */ /* 0x080fe20003f26270 */
[----:B------:R-:W-:Y:S01]  /*f380*/  VIADD R0, R22, 0x40 ;  /* 0x0000004016007836 */ /* 0x000fe20000000000 */
[----:B------:R-:W-:Y:S02]  /*f390*/  LEA.HI.X R18, R16, UR7, R17, 0x1, P3 ;  /* 0x0000000710127c11 */ /* 0x000fe400098f0c11 */
[----:B------:R-:W-:Y:S01]  /*f3a0*/  PRMT R196, RZ, 0x654, R196 ;  /* 0x00000654ffc47816 */ /* 0x000fe200000000c4 */
[----:B0-----:R4:W0:Y:S01]  /*f3b0*/  SHFL.IDX PT, R70, R2, RZ, 0x181f ;  /* 0x00181fff02467589 */ /* 0x00182200000e0000 */
[----:B------:R-:W-:Y:S01]  /*f3c0*/  ISETP.GE.AND P0, PT, R0, R3, PT ;  /* 0x000000030000720c */ /* 0x000fe20003f06270 */
[----:B------:R-:W-:Y:S01]  /*f3d0*/  BSSY B1, `(.L_x_1073) ;  /* 0x0000015000017945 */ /* 0x000fe20003800000 */
[----:B------:R4:W-:Y:S01]  /*f3e0*/  SYNCS.ARRIVE.TRANS64.RED.A1T0 RZ, [R196+URZ], RZ ;  /* 0x000000ffc4ff79a7 */ /* 0x0009e2000810043f */
[----:B------:R4:W1:Y:S02]  /*f3f0*/  SHFL.IDX PT, R0, R18, RZ, 0x181f ;  /* 0x00181fff12007589 */ /* 0x00086400000e0000 */
        /* <DEDUP_REMOVED lines=18> */
.L_x_1074:
[----:B------:R-:W-:Y:S05]  /*f520*/  BSYNC B1 ;  /* 0x0000000000017941 */ /* 0x000fea0003800000 */
.L_x_1073:
[----:B-1----:R1:W3:Y:S01]  /*f530*/  SHFL.IDX PT, R0, R18, 0x1, 0x181f ;  /* 0x00381f0012007f89 */ /* 0x0022e200000e0000 */
[----:B------:R-:W-:Y:S03]  /*f540*/  BSSY B1, `(.L_x_1075) ;  /* 0x0000014000017945 */ /* 0x000fe60003800000 */
[----:B--2---:R1:W2:Y:S01]  /*f550*/  SHFL.IDX PT, R20, R2, 0x1, 0x181f ;  /* 0x00381f0002147f89 */ /* 0x0042a200000e0000 */
[----:B------:R-:W-:Y:S05]  /*f560*/  @P1 BRA `(.L_x_1076) ;  /* 0x0000000000441947 */ /* 0x000fea0003800000 */
[----:B------:R-:W-:Y:S02]  /*f570*/  ULDC UR5, c[0x0][0xac8] ;  /* 0x0002b20000057ab9 */ /* 0x000fe40000000800 */
[----:B------:R-:W-:Y:S02]  /*f580*/  ISETP.GE.AND P4, PT, R23, UR5, PT ;  /* 0x0000000517007c0c */ /* 0x000fe4000bf86270 */
[----:B------:R-:W-:Y:S02]  /*f590*/  ISETP.GE.AND P3, PT, R203, UR5, PT ;  /* 0x00000005cb007c0c */ /* 0x000fe4000bf66270 */
[----:B------:R-:W-:Y:S02]  /*f5a0*/  ISETP.GE.AND P2, PT, R202, UR5, PT ;  /* 0x00000005ca007c0c */ /* 0x000fe4000bf46270 */
[----:B------:R-:W-:-:S07]  /*f5b0*/  ISETP.GE.AND P1, PT, R204, UR5, PT ;  /* 0x00000005cc007c0c */ /* 0x000fce000bf26270 */
[-C--:B--2--5:R-:W-:Y:S02]  /*f5c0*/  @!P4 LEA R4, P6, R23, R20.reuse, 0x1 ;  /* 0x000000141704c211 */ /* 0x0a4fe400078c08ff */
[----:B------:R-:W-:Y:S02]  /*f5d0*/  @!P3 LEA R6, P5, R203, R20, 0x1 ;  /* 0x00000014cb06b211 */ /* 0x000fe400078a08ff */
[----:B---3--:R-:W-:Y:S02]  /*f5e0*/  @!P4 LEA.HI.X R5, R23, R0, R218, 0x1, P6 ;  /* 0x000000001705c211 */ /* 0x008fe400030f0cda */
        /* <DEDUP_REMOVED lines=9> */
.L_x_1076:
[----:B------:R-:W-:Y:S05]  /*f680*/  BSYNC B1 ;  /* 0x0000000000017941 */ /* 0x000fea0003800000 */
.L_x_1075:
[----:B---3--:R3:W0:Y:S01]  /*f690*/  SHFL.IDX PT, R0, R18, 0x2, 0x181f ;  /* 0x00581f0012007f89 */ /* 0x00862200000e0000 */
[----:B------:R-:W-:Y:S03]  /*f6a0*/  BSSY B1, `(.L_x_1077) ;  /* 0x0000014000017945 */ /* 0x000fe60003800000 */
[----:B--2--5:R3:W2:Y:S01]  /*f6b0*/  SHFL.IDX PT, R10, R2, 0x2, 0x181f ;  /* 0x00581f00020a7f89 */ /* 0x0246a200000e0000 */
[----:B------:R-:W-:Y:S05]  /*f6c0*/  @P0 BRA `(.L_x_1078) ;  /* 0x0000000000440947 */ /* 0x000fea0003800000 */
[----:B------:R-:W-:Y:S02]  /*f6d0*/  ULDC UR5, c[0x0][0xac8] ;  /* 0x0002b20000057ab9 */ /* 0x000fe40000000800 */
[----:B------:R-:W-:Y:S02]  /*f6e0*/  ISETP.GE.AND P3, PT, R23, UR5, PT ;  /* 0x0000000517007c0c */ /* 0x000fe4000bf66270 */
[----:B------:R-:W-:Y:S02]  /*f6f0*/  ISETP.GE.AND P2, PT, R203, UR5, PT ;  /* 0x00000005cb007c0c */ /* 0x000fe4000bf46270 */
[----:B------:R-:W-:Y:S02]  /*f700*/  ISETP.GE.AND P1, PT, R202, UR5, PT ;  /* 0x00000005ca007c0c */ /* 0x000fe4000bf26270 */
[----:B------:R-:W-:-:S07]  /*f710*/  ISETP.GE.AND P0, PT, R204, UR5, PT ;  /* 0x00000005cc007c0c */ /* 0x000fce000bf06270 */
[-C--:B--2---:R-:W-:Y:S02]  /*f720*/  @!P3 LEA R4, P6, R23, R10.reuse, 0x1 ;  /* 0x0000000a1704b211 */ /* 0x084fe400078c08ff */
        /* <DEDUP_REMOVED lines=11> */
.L_x_1078:
[----:B------:R-:W-:Y:S05]  /*f7e0*/  BSYNC B1 ;  /* 0x0000000000017941 */ /* 0x000fea0003800000 */
.L_x_1077:
[----:B0-----:R-:W-:Y:S01]  /*f7f0*/  VIADD R0, R22, 0x60 ;  /* 0x0000006016007836 */ /* 0x001fe20000000000 */
[----:B-1-34-:R-:W0:Y:S04]  /*f800*/  SHFL.IDX PT, R18, R18, 0x3, 0x181f ;  /* 0x00781f0012127f89 */ /* 0x01ae2800000e0000 */
[----:B------:R-:W-:Y:S01]  /*f810*/  ISETP.GE.AND P0, PT, R0, R3, PT ;  /* 0x000000030000720c */ /* 0x000fe20003f06270 */
[----:B------:R1:W3:-:S12]  /*f820*/  SHFL.IDX PT, R8, R2, 0x3, 0x181f ;  /* 0x00781f0002087f89 */ /* 0x0002d800000e0000 */
[----:B-1----:R-:W-:Y:S05]  /*f830*/  @P0 BRA `(.L_x_1079) ;  /* 0x0000000c00380947 */ /* 0x002fea0003800000 */
[----:B------:R-:W-:Y:S02]  /*f840*/  ULDC UR5, c[0x0][0xac8] ;  /* 0x0002b20000057ab9 */ /* 0x000fe40000000800 */
[----:B------:R-:W-:Y:S02]  /*f850*/  ISETP.GE.AND P3, PT, R23, UR5, PT ;  /* 0x0000000517007c0c */ /* 0x000fe4000bf66270 */
[----:B------:R-:W-:Y:S02]  /*f860*/  ISETP.GE.AND P4, PT, R203, UR5, PT ;  /* 0x00000005cb007c0c */ /* 0x000fe4000bf86270 */
[----:B------:R-:W-:-:S09]  /*f870*/  ISETP.GE.AND P5, PT, R202, UR5, PT ;  /* 0x00000005ca007c0c */ /* 0x000fd2000bfa6270 */
[-C--:B---3--:R-:W-:Y:S02]  /*f880*/  @!P3 LEA R2, P0, R23, R8.reuse, 0x1 ;  /* 0x000000081702b211 */ /* 0x088fe400078008ff */
        /* <DEDUP_REMOVED lines=10> */
[----:B-1----:R-:W-:-:S04]  /*f930*/  LEA R2, P0, R204, R8, 0x1 ;  /* 0x00000008cc027211 */ /* 0x002fc800078008ff */
[----:B------:R-:W-:-:S05]  /*f940*/  LEA.HI.X R3, R204, R18, R215, 0x1, P0 ;  /* 0x00000012cc037211 */ /* 0x000fca00000f0cd7 */
[----:B------:R4:W-:Y:S01]  /*f950*/  ST.E.128 desc[UR36][R2.64], R28 ;  /* 0x0000001c02007985 */ /* 0x0009e2000c101d24 */
[----:B------:R-:W-:Y:S05]  /*f960*/  BRA `(.L_x_1079) ;  /* 0x0000000800ec7947 */ /* 0x000fea0003800000 */
.L_x_1072:
[----:B------:R-:W0:Y:S01]  /*f970*/  LDC R8, c[0x0][0xbe8] ;  /* 0x0002fa00ff087b82 */ /* 0x000e220000000800 */
[----:B------:R-:W-:Y:S01]  /*f980*/  R2UR UR6, R206 ;  /* 0x00000000ce0672ca */ /* 0x000fe200000e0000 */
[----:B------:R-:W-:Y:S01]  /*f990*/  BSSY B1, `(.L_x_1080) ;  /* 0x0000034000017945 */ /* 0x000fe20003800000 */
[----:B------:R-:W-:Y:S01]  /*f9a0*/  R2UR UR5, R207 ;  /* 0x00000000cf0572ca */ /* 0x000fe200000e0000 */
[----:B------:R-:W-:Y:S01]  /*f9b0*/  IMAD R6, R205, 0x20, R208 ;  /* 0x00000020cd067824 */ /* 0x000fe200078e02d0 */
[----:B------:R-:W-:-:S09]  /*f9c0*/  ISETP.GE.AND P0, PT, R219, 0x80, PT ;  /* 0x00000080db00780c */ /* 0x000fd20003f06270 */
[----:B------:R-:W-:Y:S02]  /*f9d0*/  USHF.R.S32.HI UR8, URZ, 0x1f, UR6 ;  /* 0x0000001f3f087899 */ /* 0x000fe40008011406 */
[----:B------:R-:W-:Y:S01]  /*f9e0*/  USHF.R.S32.HI UR9, URZ, 0x1f, UR5 ;  /* 0x0000001f3f097899 */ /* 0x000fe20008011405 */
[----:B0-----:R-:W-:-:S13]  /*f9f0*/  ISETP.NE.AND P1, PT, R8, 0x1, PT ;  /* 0x000000010800780c */ /* 0x001fda0003f25270 */
[----:B------:R-:W0:Y:S08]  /*fa00*/  @P1 LDC R9, c[0x0][0xbec] ;  /* 0x0002fb00ff091b82 */ /* 0x000e300000000800 */
[----:B------:R-:W1:Y:S01]  /*fa10*/  @P1 LDC R11, c[0x0][0xbf0] ;  /* 0x0002fc00ff0b1b82 */ /* 0x000e620000000800 */
[----:B------:R-:W-:Y:S05]  /*fa20*/  @P0 BRA `(.L_x_1081) ;  /* 0x0000000000a80947 */ /* 0x000fea0003800000 */
[----:B------:R-:W2:Y:S01]  /*fa30*/  S2R R4, SR_TID.X ;  /* 0x0000000000047919 */ /* 0x000ea20000002100 */
[----:B------:R-:W3:Y:S01]  /*fa40*/  LDC R3, c[0x0][0xbe8] ;  /* 0x0002fa00ff037b82 */ /* 0x000ee20000000800 */
[----:B------:R-:W-:Y:S01]  /*fa50*/  MOV R7, UR60 ;  /* 0x0000003c00077c02 */ /* 0x000fe20008000f00 */
[----:B------:R-:W-:Y:S02]  /*fa60*/  ULDC UR5, c[0x0][0xa88] ;  /* 0x0002a20000057ab9 */ /* 0x000fe40000000800 */
[----:B---3--:R-:W-:Y:S01]  /*fa70*/  IMAD R5, R3, UR5, RZ ;  /* 0x0000000503057c24 */ /* 0x008fe2000f8e02ff */
[----:B--2---:R-:W-:-:S04]  /*fa80*/  IADD3 R4, R7, -0x80, R4 ;  /* 0xffffff8007047810 */ /* 0x004fc80007ffe004 */
[----:B------:R-:W-:-:S13]  /*fa90*/  ISETP.GE.AND P0, PT, R4, R5, PT ;  /* 0x000000050400720c */ /* 0x000fda0003f06270 */
[----:B------:R-:W-:Y:S05]  /*faa0*/  @P0 BRA `(.L_x_1081) ;  /* 0x0000000000880947 */ /* 0x000fea0003800000 */
[----:B------:R-:W-:Y:S01]  /*fab0*/  ISETP.NE.AND P0, PT, R3, 0x1, PT ;  /* 0x000000010300780c */ /* 0x000fe20003f05270 */
[----:B------:R-:W-:Y:S01]  /*fac0*/  ULDC.64 UR10, c[0x0][0xb90] ;  /* 0x0002e400000a7ab9 */ /* 0x000fe20000000a00 */
[----:B------:R-:W-:Y:S01]  /*fad0*/  R2UR UR13, R206 ;  /* 0x00000000ce0d72ca */ /* 0x000fe200000e0000 */
[----:B------:R-:W-:Y:S01]  /*fae0*/  UIMAD UR5, UR8, UR10, URZ ;  /* 0x0000000a080572a4 */ /* 0x000fe2000f8e023f */
[----:B------:R-:W-:Y:S01]  /*faf0*/  R2UR UR12, R207 ;  /* 0x00000000cf0c72ca */ /* 0x000fe200000e0000 */
[----:B------:R-:W-:-:S08]  /*fb00*/  IMAD.MOV.U32 R2, RZ, RZ, R4 ;  /* 0x000000ffff027224 */ /* 0x000fd000078e0004 */
[----:B------:R-:W2:Y:S02]  /*fb10*/  @P0 LDC R5, c[0x0][0xbec] ;  /* 0x0002fb00ff050b82 */ /* 0x000ea40000000800 */
[----:B------:R-:W-:Y:S02]  /*fb20*/  UIMAD.WIDE.U32 UR6, UR13, UR10, URZ ;  /* 0x0000000a0d0672a5 */ /* 0x000fe4000f8e003f */
[----:B------:R-:W-:-:S03]  /*fb30*/  UIMAD UR5, UR13, UR11, UR5 ;  /* 0x0000000b0d0572a4 */ /* 0x000fc6000f8e0205 */
[----:B------:R-:W-:Y:S01]  /*fb40*/  ULDC.64 UR10, c[0x0][0xb98] ;  /* 0x0002e600000a7ab9 */ /* 0x000fe20000000a00 */
[----:B------:R-:W3:Y:S01]  /*fb50*/  @P0 LDC R7, c[0x0][0xbf0] ;  /* 0x0002fc00ff070b82 */ /* 0x000ee20000000800 */
[----:B------:R-:W-:Y:S02]  /*fb60*/  UIADD3 UR7, UR7, UR5, URZ ;  /* 0x0000000507077290 */ /* 0x000fe4000fffe03f */
[----:B------:R-:W-:Y:S02]  /*fb70*/  UIMAD UR5, UR9, UR10, URZ ;  /* 0x0000000a090572a4 */ /* 0x000fe4000f8e023f */
[----:B------:R-:W-:Y:S02]  /*fb80*/  UIMAD.WIDE.U32 UR6, UR12, UR10, UR6 ;  /* 0x0000000a0c0672a5 */ /* 0x000fe4000f8e0006 */
[----:B------:R-:W-:-:S03]  /*fb90*/  UIMAD UR5, UR12, UR11, UR5 ;  /* 0x0000000b0c0572a4 */ /* 0x000fc6000f8e0205 */
[----:B------:R-:W-:Y:S01]  /*fba0*/  ULDC.64 UR10, c[0x0][0xb88] ;  /* 0x0002e200000a7ab9 */ /* 0x000fe20000000a00 */
[----:B--2---:R-:W-:-:S05]  /*fbb0*/  @P0 IMAD.HI.U32 R0, R4, R5, RZ ;  /* 0x0000000504000227 */ /* 0x004fca00078e00ff */
[----:B---3--:R-:W-:-:S05]  /*fbc0*/  @P0 SHF.R.U32.HI R2, RZ, R7, R0 ;  /* 0x00000007ff020219 */ /* 0x008fca0000011600 */
[----:B------:R-:W-:-:S04]  /*fbd0*/  IMAD.MOV R5, RZ, RZ, -R2 ;  /* 0x000000ffff057224 */ /* 0x000fc800078e0a02 */
[----:B------:R-:W-:Y:S01]  /*fbe0*/  IMAD R5, R3, R5, R4 ;  /* 0x0000000503057224 */ /* 0x000fe200078e0204 */
[----:B------:R-:W-:Y:S01]  /*fbf0*/  SHF.R.S32.HI R3, RZ, 0x1f, R2 ;  /* 0x0000001fff037819 */ /* 0x000fe20000011402 */
[----:B------:R-:W-:Y:S01]  /*fc00*/  IMAD.U32 R4, RZ, RZ, UR5 ;  /* 0x00000005ff047e24 */ /* 0x000fe2000f8e00ff */
[----:B------:R-:W-:Y:S02]  /*fc10*/  IADD3 R2, P0, R2, UR6, RZ ;  /* 0x0000000602027c10 */ /* 0x000fe4000ff1e0ff */
[----:B------:R-:W-:Y:S02]  /*fc20*/  SHF.R.S32.HI R0, RZ, 0x1f, R5 ;  /* 0x0000001fff007819 */ /* 0x000fe40000011405 */
[----:B------:R-:W-:Y:S01]  /*fc30*/  IADD3.X R3, R3, UR7, R4, P0, !PT ;  /* 0x0000000703037c10 */ /* 0x000fe200087fe404 */
[----:B------:R-:W-:Y:S02]  /*fc40*/  ULDC.64 UR6, c[0x0][0xb50] ;  /* 0x0002d40000067ab9 */ /* 0x000fe40000000a00 */
[----:B------:R-:W-:-:S02]  /*fc50*/  IMAD R0, R0, UR10, RZ ;  /* 0x0000000a00007c24 */ /* 0x000fc4000f8e02ff */
[----:B------:R-:W-:-:S04]  /*fc60*/  IMAD.WIDE.U32 R2, R5, UR10, R2 ;  /* 0x0000000a05027c25 */ /* 0x000fc8000f8e0002 */
[----:B------:R-:W-:Y:S01]  /*fc70*/  IMAD R7, R5, UR11, R0 ;  /* 0x0000000b05077c24 */ /* 0x000fe2000f8e0200 */
[----:B------:R-:W-:-:S03]  /*fc80*/  LEA R4, P0, R2, UR6, 0x2 ;  /* 0x0000000602047c11 */ /* 0x000fc6000f8010ff */
[----:B------:R-:W-:-:S05]  /*fc90*/  IMAD.IADD R3, R3, 0x1, R7 ;  /* 0x0000000103037824 */ /* 0x000fca00078e0207 */
[----:B------:R-:W-:Y:S01]  /*fca0*/  LEA.HI.X R5, R2, UR7, R3, 0x2, P0 ;  /* 0x0000000702057c11 */ /* 0x000fe200080f1403 */
[----:B------:R-:W-:-:S05]  /*fcb0*/  IMAD.MOV.U32 R3, RZ, RZ, -0x800000 ;  /* 0xff800000ff037424 */ /* 0x000fca00078e00ff */
[----:B------:R2:W-:Y:S02]  /*fcc0*/  STG.E desc[UR36][R4.64], R3 ;  /* 0x0000000304007986 */ /* 0x0005e4000c101924 */
.L_x_1081:
[----:B------:R-:W-:Y:S05]  /*fcd0*/  BSYNC B1 ;  /* 0x0000000000017941 */ /* 0x000fea0003800000 */
.L_x_1080:
[----:B------:R-:W-:Y:S01]  /*fce0*/  R2UR UR13, R206 ;  /* 0x00000000ce0d72ca */ /* 0x000fe200000e0000 */
[----:B------:R-:W-:Y:S01]  /*fcf0*/  ULDC.64 UR10, c[0x0][0xae8] ;  /* 0x0002ba00000a7ab9 */ /* 0x000fe20000000a00 */
[----:B------:R-:W-:Y:S01]  /*fd00*/  R2UR UR12, R207 ;  /* 0x00000000cf0c72ca */ /* 0x000fe200000e0000 */
[----:B------:R-:W-:Y:S01]  /*fd10*/  UIMAD UR5, UR8, UR10, URZ ;  /* 0x0000000a080572a4 */ /* 0x000fe2000f8e023f */
[----:B------:R-:W-:Y:S01]  /*fd20*/  VIADD R6, R6, UR60 ;  /* 0x0000003c06067c36 */ /* 0x000fe20008000000 */
[----:B------:R-:W-:Y:S03]  /*fd30*/  BSSY B1, `(.L_x_1082) ;  /* 0x000003c000017945 */ /* 0x000fe60003800000 */
[----:B0-----:R-:W-:Y:S01]  /*fd40*/  @P1 IMAD.HI.U32 R0, R6, R9, RZ ;  /* 0x0000000906001227 */ /* 0x001fe200078e00ff */
[----:B--2---:R-:W-:-:S04]  /*fd50*/  MOV R5, R6 ;  /* 0x0000000600057202 */ /* 0x004fc80000000f00 */
[----:B------:R-:W-:Y:S01]  /*fd60*/  UIMAD.WIDE.U32 UR6, UR13, UR10, URZ ;  /* 0x0000000a0d0672a5 */ /* 0x000fe2000f8e003f */
[----:B-1----:R-:W-:Y:S01]  /*fd70*/  @P1 SHF.R.U32.HI R5, RZ, R11, R0 ;  /* 0x0000000bff051219 */ /* 0x002fe20000011600 */
[----:B------:R-:W-:-:S03]  /*fd80*/  UIMAD UR5, UR13, UR11, UR5 ;  /* 0x0000000b0d0572a4 */ /* 0x000fc6000f8e0205 */
[----:B------:R-:W-:Y:S01]  /*fd90*/  ULDC.64 UR10, c[0x0][0xaf0] ;  /* 0x0002bc00000a7ab9 */ /* 0x000fe20000000a00 */
[----:B------:R-:W-:Y:S01]  /*fda0*/  UIADD3 UR7, UR7, UR5, URZ ;  /* 0x0000000507077290 */ /* 0x000fe2000fffe03f */
[--C-:B------:R-:W-:Y:S01]  /*fdb0*/  SHF.R.S32.HI R0, RZ, 0x1f, R5.reuse ;  /* 0x0000001fff007819 */ /* 0x100fe20000011405 */
[----:B------:R-:W-:Y:S01]  /*fdc0*/  UIMAD UR5, UR9, UR10, URZ ;  /* 0x0000000a090572a4 */ /* 0x000fe2000f8e023f */
[----:B------:R-:W-:Y:S01]  /*fdd0*/  IMAD.MOV R7, RZ, RZ, -R5 ;  /* 0x000000ffff077224 */ /* 0x000fe200078e0a05 */
[----:B------:R-:W-:Y:S02]  /*fde0*/  UIMAD.WIDE.U32 UR6, UR12, UR10, UR6 ;  /* 0x0000000a0c0672a5 */ /* 0x000fe4000f8e0006 */
[----:B------:R-:W-:Y:S01]  /*fdf0*/  UIMAD UR5, UR12, UR11, UR5 ;  /* 0x0000000b0c0572a4 */ /* 0x000fe2000f8e0205 */
[----:B------:R-:W-:Y:S01]  /*fe00*/  IMAD R7, R8, R7, R6 ;  /* 0x0000000708077224 */ /* 0x000fe200078e0206 */
[----:B------:R-:W-:Y:S01]  /*fe10*/  ULDC.64 UR8, c[0x0][0xae0] ;  /* 0x0002b80000087ab9 */ /* 0x000fe20000000a00 */
[----:B------:R-:W-:Y:S01]  /*fe20*/  VIADD R6, R208, UR60 ;  /* 0x0000003cd0067c36 */ /* 0x000fe20008000000 */
[----:B------:R-:W-:Y:S01]  /*fe30*/  UIADD3 UR5, UR7, UR5, URZ ;  /* 0x0000000507057290 */ /* 0x000fe2000fffe03f */
[----:B------:R-:W-:-:S02]  /*fe40*/  IMAD R0, R0, UR8, RZ ;  /* 0x0000000800007c24 */ /* 0x000fc4000f8e02ff */
[----:B------:R-:W-:Y:S02]  /*fe50*/  IMAD.U32 R3, RZ, RZ, UR7 ;  /* 0x00000007ff037e24 */ /* 0x000fe4000f8e00ff */
[----:B------:R-:W-:Y:S01]  /*fe60*/  IMAD.U32 R2, RZ, RZ, UR6 ;  /* 0x00000006ff027e24 */ /* 0x000fe2000f8e00ff */
[----:B------:R-:W-:Y:S01]  /*fe70*/  ULDC.64 UR6, c[0x0][0xad8] ;  /* 0x0002b60000067ab9 */ /* 0x000fe20000000a00 */
[----:B------:R-:W-:Y:S01]  /*fe80*/  IMAD.U32 R3, RZ, RZ, UR5 ;  /* 0x00000005ff037e24 */ /* 0x000fe2000f8e00ff */
[----:B------:R-:W-:Y:S01]  /*fe90*/  ULDC UR5, c[0x0][0xa88] ;  /* 0x0002a20000057ab9 */ /* 0x000fe20000000800 */
[C---:B------:R-:W-:Y:S01]  /*fea0*/  IMAD R9, R5.reuse, UR9, R0 ;  /* 0x0000000905097c24 */ /* 0x040fe2000f8e0200 */
[----:B------:R-:W-:Y:S01]  /*feb0*/  SHF.R.S32.HI R0, RZ, 0x1f, R7 ;  /* 0x0000001fff007819 */ /* 0x000fe20000011407 */
[----:B------:R-:W-:-:S04]  /*fec0*/  IMAD.WIDE.U32 R2, R5, UR8, R2 ;  /* 0x0000000805027c25 */ /* 0x000fc8000f8e0002 */
[----:B------:R-:W-:Y:S02]  /*fed0*/  IMAD.IADD R3, R3, 0x1, R9 ;  /* 0x0000000103037824 */ /* 0x000fe400078e0209 */
[----:B------:R-:W-:Y:S01]  /*fee0*/  IMAD R4, R0, UR6, RZ ;  /* 0x0000000600047c24 */ /* 0x000fe2000f8e02ff */
[----:B------:R-:W-:Y:S01]  /*fef0*/  IADD3 R0, R6, 0x20, RZ ;  /* 0x0000002006007810 */ /* 0x000fe20007ffe0ff */
[----:B------:R-:W-:Y:S02]  /*ff00*/  IMAD R9, R8, UR5, RZ ;  /* 0x0000000508097c24 */ /* 0x000fe4000f8e02ff */
[C---:B------:R-:W-:Y:S02]  /*ff10*/  IMAD R5, R7.reuse, UR7, R4 ;  /* 0x0000000707057c24 */ /* 0x040fe4000f8e0204 */
[----:B------:R-:W-:Y:S01]  /*ff20*/  IMAD.WIDE.U32 R2, R7, UR6, R2 ;  /* 0x0000000607027c25 */ /* 0x000fe2000f8e0002 */
[-C--:B------:R-:W-:Y:S01]  /*ff30*/  ISETP.GE.AND P2, PT, R6, R9.reuse, PT ;  /* 0x000000090600720c */ /* 0x080fe20003f46270 */
[----:B------:R-:W-:Y:S01]  /*ff40*/  ULDC.64 UR6, c[0x0][0xa80] ;  /* 0x0002a00000067ab9 */ /* 0x000fe20000000a00 */
[----:B------:R-:W-:Y:S01]  /*ff50*/  ISETP.GE.AND P1, PT, R0, R9, PT ;  /* 0x000000090000720c */ /* 0x000fe20003f26270 */
[----:B------:R-:W-:Y:S01]  /*ff60*/  IMAD.IADD R3, R3, 0x1, R5 ;  /* 0x0000000103037824 */ /* 0x000fe200078e0205 */
[----:B------:R-:W-:Y:S01]  /*ff70*/  LEA R4, P3, R2, UR6, 0x1 ;  /* 0x0000000602047c11 */ /* 0x000fe2000f8608ff */
[----:B------:R-:W-:-:S03]  /*ff80*/  VIADD R0, R6, 0x40 ;  /* 0x0000004006007836 */ /* 0x000fc60000000000 */
[----:B------:R-:W-:Y:S02]  /*ff90*/  LEA.HI.X R5, R2, UR7, R3, 0x1, P3 ;  /* 0x0000000702057c11 */ /* 0x000fe400098f0c03 */
[----:B------:R-:W-:Y:S01]  /*ffa0*/  ISETP.GE.AND P0, PT, R0, R9, PT ;  /* 0x000000090000720c */ /* 0x000fe20003f06270 */
[----:B------:R0:W1:Y:S04]  /*ffb0*/  SHFL.IDX PT, R2, R4, RZ, 0x181f ;  /* 0x00181fff04027589 */ /* 0x00006800000e0000 */
[----:B------:R0:W2:Y:S01]  /*ffc0*/  SHFL.IDX PT, R0, R5, RZ, 0x181f ;  /* 0x00181fff05007589 */ /* 0x0000a200000e0000 */
[----:B------:R-:W-:Y:S07]  /*ffd0*/  @P2 BRA `(.L_x_1083) ;  /* 0x0000000000442947 */ /* 0x000fee0003800000 */
        /* <DEDUP_REMOVED lines=17> */
.L_x_1083:
[----:B------:R-:W-:Y:S05]  /*100f0*/  BSYNC B1 ;  /* 0x0000000000017941 */ /* 0x000fea0003800000 */
.L_x_1082:
        /* <DEDUP_REMOVED lines=21> */
.L_x_1085:
[----:B------:R-:W-:Y:S05]  /*10250*/  BSYNC B1 ;  /* 0x0000000000017941 */ /* 0x000fea0003800000 */
.L_x_1084:
        /* <DEDUP_REMOVED lines=21> */
.L_x_1087:
[----:B------:R-:W-:Y:S05]  /*103b0*/  BSYNC B1 ;  /* 0x0000000000017941 */ /* 0x000fea0003800000 */
.L_x_1086:
[----:B0-----:R-:W-:Y:S01]  /*103c0*/  VIADD R0, R6, 0x60 ;  /* 0x0000006006007836 */ /* 0x001fe20000000000 */
[----:B--2-4-:R-:W0:Y:S04]  /*103d0*/  SHFL.IDX PT, R5, R5, 0x3, 0x181f ;  /* 0x00781f0005057f89 */ /* 0x014e2800000e0000 */
[----:B------:R-:W-:Y:S01]  /*103e0*/  ISETP.GE.AND P0, PT, R0, R9, PT ;  /* 0x000000090000720c */ /* 0x000fe20003f06270 */
[----:B-1-3--:R1:W2:-:S12]  /*103f0*/  SHFL.IDX PT, R2, R4, 0x3, 0x181f ;  /* 0x00781f0004027f89 */ /* 0x00a29800000e0000 */
[----:B-1----:R-:W-:Y:S05]  /*10400*/  @P0 BRA `(.L_x_1079) ;  /* 0x0000000000440947 */ /* 0x002fea0003800000 */
[----:B------:R-:W-:Y:S02]  /*10410*/  ULDC UR5, c[0x0][0xac8] ;  /* 0x0002b20000057ab9 */ /* 0x000fe40000000800 */
        /* <DEDUP_REMOVED lines=16> */
.L_x_1079:
[----:B------:R-:W-:Y:S05]  /*10520*/  BSYNC B0 ;  /* 0x0000000000007941 */ /* 0x000fea0003800000 */
.L_x_1071:
[----:B------:R-:W-:Y:S02]  /*10530*/  ULDC UR5, c[0x0][0xc38] ;  /* 0x00030e0000057ab9 */ /* 0x000fe40000000800 */
[----:B------:R-:W-:-:S06]  /*10540*/  UISETP.GE.AND UP0, UPT, UR4, UR5, UPT ;  /* 0x000000050400728c */ /* 0x000fcc000bf06270 */
[----:B------:R-:W-:-:S13]  /*10550*/  PLOP3.LUT P0, PT, PT, PT, UP0, 0x80, 0x0 ;  /* 0x000000000000781c */ /* 0x000fda0003f0f008 */
[----:B------:R-:W-:Y:S05]  /*10560*/  @!P0 BRA `(.L_x_1088) ;  /* 0xffffff0400f08947 */ /* 0x000fea000383ffff */
[----:B------:R-:W-:Y:S05]  /*10570*/  EXIT ;  /* 0x000000000000794d */ /* 0x000fea0003800000 */
.L_x_982:
[----:B------:R-:W-:-:S08]  /*10580*/  NOP ;  /* 0x0000000000007918 */ /* 0x000fd00000000000 */
[----:B0-----:R-:W0:-:S00]  /*10590*/  USETMAXREG.DEALLOC.CTAPOOL 0x28 ;  /* 0x00000028000079c8 */ /* 0x001e0000080e0500 */
[----:B0-----:R-:W-:-:S06]  /*105a0*/  LOP3.LUT R0, R0, 0x3, RZ, 0xc0, !PT ;  /* 0x0000000300007812 */ /* 0x001fcc00078ec0ff */
[----:B------:R-:W0:Y:S01]  /*105b0*/  S2UR UR10, SR_CTAID.X ;  /* 0x00000000000a79c3 */ /* 0x000e220000002500 */
[----:B------:R-:W-:Y:S01]  /*105c0*/  LOP3.LUT R16, R16, 0xffff7fff, RZ, 0xc0, !PT ;  /* 0xffff7fff10107812 */ /* 0x000fe200078ec0ff */
[----:B------:R-:W-:Y:S01]  /*105d0*/  STL [R1], RZ ;  /* 0x000000ff01007387 */ /* 0x000fe20000100800 */
[----:B------:R-:W-:Y:S02]  /*105e0*/  IMAD.MOV.U32 R23, RZ, RZ, RZ ;  /* 0x000000ffff177224 */ /* 0x000fe400078e00ff */
[----:B------:R-:W-:Y:S01]  /*105f0*/  IMAD.MOV.U32 R25, RZ, RZ, 0x1 ;  /* 0x00000001ff197424 */ /* 0x000fe200078e00ff */
[----:B------:R1:W2:Y:S02]  /*10600*/  SHFL.IDX PT, R2, R0, RZ, 0x1f ;  /* 0x00001fff00027589 */ /* 0x0002a400000e0000 */
[----:B-1----:R-:W0:Y:S01]  /*10610*/  LDC R0, c[0x0][0xc38] ;  /* 0x00030e00ff007b82 */ /* 0x002e220000000800 */
[----:B--2---:R-:W-:-:S13]  /*10620*/  ISETP.NE.AND P0, PT, R2, RZ, PT ;  /* 0x000000ff0200720c */ /* 0x004fda0003f05270 */
[----:B------:R-:W-:Y:S01]  /*10630*/  @P0 LOP3.LUT R16, R16, 0x8000, RZ, 0xfc, !PT ;  /* 0x0000800010100812 */ /* 0x000fe200078efcff */
[----:B------:R-:W-:Y:S06]  /*10640*/  @P0 BAR.ARV 0x4, 0x180 ;  /* 0x0106000000000b1d */ /* 0x000fec0000002000 */
[----:B0-----:R-:W-:-:S13]  /*10650*/  ISETP.LE.AND P0, PT, R0, UR10, PT ;  /* 0x0000000a00007c0c */ /* 0x001fda000bf03270 */
[----:B------:R-:W-:Y:S05]  /*10660*/  @P0 BRA `(.L_x_1089) ;  /* 0x0000003c00e40947 */ /* 0x000fea0003800000 */
[----:B------:R-:W2:Y:S01]  /*10670*/  LDL R3, [R1+0x4] ;  /* 0x0000040001037983 */ /* 0x000ea20000100800 */
[C---:B------:R-:W-:Y:S01]  /*10680*/  IMAD.SHL.U32 R30, R5.reuse, 0x8, RZ ;  /* 0x00000008051e7824 */ /* 0x040fe200078e00ff */
[----:B------:R-:W-:Y:S01]  /*10690*/  ULDC.64 UR6, c[0x0][0x2f0] ;  /* 0x0000bc0000067ab9 */ /* 0x000fe20000000a00 */
[----:B------:R-:W-:Y:S01]  /*106a0*/  ULDC UR9, c[0x0][0x2b8] ;  /* 0x0000ae0000097ab9 */ /* 0x000fe20000000800 */
[----:B------:R-:W-:Y:S01]  /*106b0*/  LOP3.LUT R16, R16, 0xfffffff7, RZ, 0xc0, !PT ;  /* 0xfffffff710107812 */ /* 0x000fe200078ec0ff */
[----:B------:R-:W0:Y:S01]  /*106c0*/  S2UR UR8, SR_CgaCtaId ;  /* 0x00000000000879c3 */ /* 0x000e220000008800 */
[C---:B------:R-:W-:Y:S01]  /*106d0*/  LOP3.LUT R0, R30.reuse, 0x1f8, RZ, 0xc0, !PT ;  /* 0x000001f81e007812 */ /* 0x040fe200078ec0ff */
[----:B------:R-:W-:Y:S01]  /*106e0*/  ULDC.64 UR4, c[0x0][0x418] ;  /* 0x0001060000047ab9 */ /* 0x000fe20000000a00 */
[----:B------:R-:W-:Y:S01]  /*106f0*/  LOP3.LUT R37, R30, 0x38, RZ, 0xc0, !PT ;  /* 0x000000381e257812 */ /* 0x000fe200078ec0ff */
[----:B------:R-:W-:Y:S01]  /*10700*/  UISETP.NE.U32.AND UP0, UPT, UR4, URZ, UPT ;  /* 0x0000003f0400728c */ /* 0x000fe2000bf05070 */
[----:B------:R-:W-:Y:S01]  /*10710*/  LOP3.LUT R2, R5, 0x7f, RZ, 0xc0, !PT ;  /* 0x0000007f05027812 */ /* 0x000fe200078ec0ff */
[----:B------:R1:W-:Y:S01]  /*10720*/  STL [R1], RZ ;  /* 0x000000ff01007387 */ /* 0x0003e20000100800 */
[----:B------:R-:W-:Y:S01]  /*10730*/  ULDC UR4, c[0x0][0x424] ;  /* 0x0001090000047ab9 */ /* 0x000fe20000000800 */
[----:B------:R-:W-:Y:S01]  /*10740*/  UISETP.NE.AND.EX UP0, UPT, UR5, URZ, UPT, UP0 ;  /* 0x0000003f0500728c */ /* 0x000fe2000bf05300 */
[----:B------:R-:W-:Y:S01]  /*10750*/  SHF.R.U32.HI R36, RZ, 0x3, R2 ;  /* 0x00000003ff247819 */ /* 0x000fe20000011602 */
[----:B------:R-:W-:Y:S01]  /*10760*/  ULDC UR40, c[0x0][0x288] ;  /* 0x0000a20000287ab9 */ /* 0x000fe20000000800 */
[----:B------:R-:W-:Y:S01]  /*10770*/  UMOV UR5, 0x400 ;  /* 0x0000040000057882 */ /* 0x000fe20000000000 */
[----:B------:R-:W-:Y:S01]  /*10780*/  USEL UR4, UR4, 0x1, UP0 ;  /* 0x0000000104047887 */ /* 0x000fe20008000000 */
[----:B------:R-:W-:Y:S01]  /*10790*/  IMAD.U32 R34, RZ, RZ, UR10 ;  /* 0x0000000aff227e24 */ /* 0x000fe2000f8e00ff */
[----:B------:R-:W-:Y:S01]  /*107a0*/  ULDC UR39, c[0x0][0x448] ;  /* 0x0001120000277ab9 */ /* 0x000fe20000000800 */
[----:B------:R-:W-:Y:S01]  /*107b0*/  IMAD.MOV.U32 R25, RZ, RZ, 0x1 ;  /* 0x00000001ff197424 */ /* 0x000fe200078e00ff */
[----:B------:R-:W-:Y:S01]  /*107c0*/  UIMAD UR38, UR4, UR6, URZ ;  /* 0x00000006042672a4 */ /* 0x000fe2000f8e023f */
[----:B------:R-:W-:Y:S01]  /*107d0*/  IMAD.MOV.U32 R23, RZ, RZ, RZ ;  /* 0x000000ffff177224 */ /* 0x000fe200078e00ff */
[----:B------:R-:W-:-:S02]  /*107e0*/  UIMAD UR39, UR39, UR40, URZ ;  /* 0x00000028272772a4 */ /* 0x000fc4000f8e023f */
[----:B------:R-:W-:Y:S02]  /*107f0*/  UIADD3 UR4, UR38, 0x3f, URZ ;  /* 0x0000003f26047890 */ /* 0x000fe4000fffe03f */
[----:B------:R-:W-:Y:S02]  /*10800*/  UIADD3 UR49, UR38, 0x1, -UR40 ;  /* 0x0000000126317890 */ /* 0x000fe4000fffe828 */
[----:B0-----:R-:W-:Y:S02]  /*10810*/  ULEA UR8, UR8, UR5, 0x18 ;  /* 0x0000000508087291 */ /* 0x001fe4000f8ec03f */
[----:B------:R-:W-:Y:S01]  /*10820*/  USHF.R.S32.HI UR5, URZ, 0x1f, UR4 ;  /* 0x0000001f3f057899 */ /* 0x000fe20008011404 */
[----:B------:R-:W-:Y:S01]  /*10830*/  ULDC UR47, c[0x0][0xc] ;  /* 0x00000300002f7ab9 */ /* 0x000fe20000000800 */
[----:B------:R-:W-:Y:S02]  /*10840*/  UIADD3 UR40, UR38, -UR40, URZ ;  /* 0x8000002826287290 */ /* 0x000fe4000fffe03f */
[----:B------:R-:W-:Y:S01]  /*10850*/  IMAD.U32 R17, RZ, RZ, UR8 ;  /* 0x00000008ff117e24 */ /* 0x000fe2000f8e00ff */
[----:B------:R-:W-:-:S04]  /*10860*/  ULEA.HI UR5, UR5, UR4, URZ, 0x6 ;  /* 0x0000000405057291 */ /* 0x000fc8000f8f303f */
[----:B------:R-:W-:Y:S01]  /*10870*/  USHF.R.S32.HI UR41, URZ, 0x6, UR5 ;  /* 0x000000063f297899 */ /* 0x000fe20008011405 */
[----:B--2---:R-:W-:Y:S02]  /*10880*/  R2UR UR11, R3 ;  /* 0x00000000030b72ca */ /* 0x004fe400000e0000 */
[----:B------:R-:W-:Y:S02]  /*10890*/  LOP3.LUT R3, R0, 0x38, R5, 0x78, !PT ;  /* 0x0000003800037812 */ /* 0x000fe400078e7805 */
[----:B------:R-:W-:Y:S02]  /*108a0*/  LOP3.LUT R0, R37, 0x40, RZ, 0xfc, !PT ;  /* 0x0000004025007812 */ /* 0x000fe400078efcff */
[----:B------:R-:W-:Y:S02]  /*108b0*/  LOP3.LUT R30, R3, 0x200, R30, 0xf8, !PT ;  /* 0x00000200031e7812 */ /* 0x000fe400078ef81e */
[C---:B------:R-:W-:Y:S02]  /*108c0*/  ISETP.GE.AND P2, PT, R0.reuse, UR7, PT ;  /* 0x0000000700007c0c */ /* 0x040fe4000bf46270 */
[----:B------:R-:W-:Y:S01]  /*108d0*/  ISETP.GE.AND P1, PT, R0, UR9, PT ;  /* 0x0000000900007c0c */ /* 0x000fe2000bf26270 */
[----:B------:R-:W-:Y:S01]  /*108e0*/  IMAD R31, R30, 0x2, R17 ;  /* 0x000000021e1f7824 */ /* 0x000fe200078e0211 */
[----:B------:R-:W-:Y:S01]  /*108f0*/  ISETP.GE.AND P0, PT, R0, UR7, PT ;  /* 0x0000000700007c0c */ /* 0x000fe2000bf06270 */
[----:B------:R-:W-:Y:S01]  /*10900*/  ULOP3.LUT UR48, UR11, 0x2, URZ, 0xfc, !UPT ;  /* 0x000000020b307892 */ /* 0x000fe2000f8efc3f */
[----:B------:R-:W-:-:S02]  /*10910*/  LOP3.LUT R0, R37, 0x80, RZ, 0xfc, !PT ;  /* 0x0000008025007812 */ /* 0x000fc400078efcff */
[----:B------:R-:W-:-:S05]  /*10920*/  SHF.L.U32 R3, R5, 0x4, RZ ;  /* 0x0000000405037819 */ /* 0x000fca00000006ff */
[----:B------:R-:W-:Y:S02]  /*10930*/  @P2 LOP3.LUT R16, R16, 0x8, RZ, 0xfc, !PT ;  /* 0x0000000810102812 */ /* 0x000fe400078efcff */
[----:B------:R-:W-:Y:S02]  /*10940*/  ISETP.GE.AND P2, PT, R0, UR7, PT ;  /* 0x0000000700007c0c */ /* 0x000fe4000bf46270 */
[----:B------:R-:W-:-:S04]  /*10950*/  LOP3.LUT R16, R16, 0xffffdfff, RZ, 0xc0, !PT ;  /* 0xffffdfff10107812 */ /* 0x000fc800078ec0ff */
[----:B------:R-:W-:Y:S02]  /*10960*/  @P1 LOP3.LUT R16, R16, 0x2000, RZ, 0xfc, !PT ;  /* 0x0000200010101812 */ /* 0x000fe400078efcff */
[----:B------:R-:W-:Y:S02]  /*10970*/  ISETP.GE.AND P1, PT, R0, UR9, PT ;  /* 0x0000000900007c0c */ /* 0x000fe4000bf26270 */
[----:B------:R-:W-:-:S04]  /*10980*/  LOP3.LUT R16, R16, 0xffffff7f, RZ, 0xc0, !PT ;  /* 0xffffff7f10107812 */ /* 0x000fc800078ec0ff */
[----:B------:R-:W-:Y:S02]  /*10990*/  @P0 LOP3.LUT R16, R16, 0x80, RZ, 0xfc, !PT ;  /* 0x0000008010100812 */ /* 0x000fe400078efcff */
[----:B------:R-:W-:Y:S02]  /*109a0*/  ISETP.GE.AND P0, PT, R0, UR7, PT ;  /* 0x0000000700007c0c */ /* 0x000fe4000bf06270 */
[----:B------:R-:W-:Y:S02]  /*109b0*/  LOP3.LUT R16, R16, 0xfffffffb, RZ, 0xc0, !PT ;  /* 0xfffffffb10107812 */ /* 0x000fe400078ec0ff */
[----:B------:R-:W-:Y:S02]  /*109c0*/  LOP3.LUT R0, R36, 0x70, R3, 0xf8, !PT ;  /* 0x0000007024007812 */ /* 0x000fe400078ef803 */
[----:B------:R-:W-:Y:S02]  /*109d0*/  @P2 LOP3.LUT R16, R16, 0x4, RZ, 0xfc, !PT ;  /* 0x0000000410102812 */ /* 0x000fe400078efcff */
[----:B------:R-:W-:-:S02]  /*109e0*/  LOP3.LUT R0, R37, 0xc0, RZ, 0xfc, !PT ;  /* 0x000000c025007812 */ /* 0x000fc400078efcff */
[----:B------:R-:W-:Y:S02]  /*109f0*/  LOP3.LUT R16, R16, 0xffffefff, RZ, 0xc0, !PT ;  /* 0xffffefff10107812 */ /* 0x000fe400078ec0ff */
[----:B------:R-:W-:Y:S02]  /*10a00*/  ISETP.GE.AND P2, PT, R37, UR7, PT ;  /* 0x0000000725007c0c */ /* 0x000fe4000bf46270 */
[----:B------:R-:W-:Y:S02]  /*10a10*/  @P1 LOP3.LUT R16, R16, 0x1000, RZ, 0xfc, !PT ;  /* 0x0000100010101812 */ /* 0x000fe400078efcff */
[----:B------:R-:W-:Y:S02]  /*10a20*/  ISETP.GE.AND P1, PT, R0, UR9, PT ;  /* 0x0000000900007c0c */ /* 0x000fe4000bf26270 */
[----:B------:R-:W-:-:S04]  /*10a30*/  LOP3.LUT R16, R16, 0xffffffbf, RZ, 0xc0, !PT ;  /* 0xffffffbf10107812 */ /* 0x000fc800078ec0ff */
[----:B------:R-:W-:Y:S02]  /*10a40*/  @P0 LOP3.LUT R16, R16, 0x40, RZ, 0xfc, !PT ;  /* 0x0000004010100812 */ /* 0x000fe400078efcff */
[----:B------:R-:W-:Y:S02]  /*10a50*/  ISETP.GE.AND P0, PT, R0, UR7, PT ;  /* 0x0000000700007c0c */ /* 0x000fe4000bf06270 */
[----:B------:R-:W-:-:S11]  /*10a60*/  LOP3.LUT R16, R16, 0xfffffffd, RZ, 0xc0, !PT ;  /* 0xfffffffd10107812 */ /* 0x000fd600078ec0ff */
        /* <DEDUP_REMOVED lines=13> */
[----:B-1----:R-:W-:-:S07]  /*10b40*/  @P0 LOP3.LUT R16, R16, 0x4000, RZ, 0xfc, !PT ;  /* 0x0000400010100812 */ /* 0x002fce00078efcff */
.L_x_1144:
[----:B------:R-:W-:Y:S01]  /*10b50*/  ULDC UR7, c[0x0][0xc60] ;  /* 0x0003180000077ab9 */ /* 0x000fe20000000800 */
[C---:B------:R-:W-:Y:S01]  /*10b60*/  R2UR UR42, R34.reuse ;  /* 0x00000000222a72ca */ /* 0x040fe200000e0000 */
[----:B------:R-:W-:Y:S01]  /*10b70*/  UISETP.NE.AND UP0, UPT, UR7, 0x1, UPT ;  /* 0x000000010700788c */ /* 0x000fe2000bf05270 */
[----:B------:R-:W-:-:S10]  /*10b80*/  R2UR UR6, R34 ;  /* 0x00000000220672ca */ /* 0x000fd400000e0000 */
        /* <DEDUP_REMOVED lines=9> */
[----:B0----5:R-:W-:Y:S05]  /*10c20*/  @P0 BRA `(.L_x_1090) ;  /* 0x0000000000200947 */ /* 0x021fea0003800000 */
        /* <DEDUP_REMOVED lines=8> */
.L_x_1090:
[----:B------:R-:W-:Y:S01]  /*10cb0*/  ULDC UR8, c[0x0][0xc54] ;  /* 0x0003150000087ab9 */ /* 0x000fe20000000800 */
[----:B------:R-:W-:Y:S01]  /*10cc0*/  UMOV UR6, UR7 ;  /* 0x0000000700067c82 */ /* 0x000fe20008000000 */
[----:B------:R-:W-:-:S11]  /*10cd0*/  UISETP.NE.AND UP0, UPT, UR8, 0x1, UPT ;  /* 0x000000010800788c */ /* 0x000fd6000bf05270 */
[----:B------:R-:W-:Y:S02]  /*10ce0*/  @UP0 ULDC.64 UR10, c[0x0][0xc58] ;  /* 0x00031600000a0ab9 */ /* 0x000fe40000000a00 */
[----:B------:R-:W-:-:S04]  /*10cf0*/  UIMAD.WIDE.U32 UR4, UR7, UR10, URZ ;  /* 0x0000000a070472a5 */ /* 0x000fc8000f8e003f */
[----:B------:R-:W-:-:S04]  /*10d00*/  @UP0 USHF.R.U32.HI UR6, URZ, UR11, UR5 ;  /* 0x0000000b3f060299 */ /* 0x000fc80008011605 */
[----:B------:R-:W-:-:S12]  /*10d10*/  UIMAD UR4, UR6, UR8, URZ ;  /* 0x00000008060472a4 */ /* 0x000fd8000f8e023f */
.L_x_1091:
[----:B------:R-:W-:Y:S01]  /*10d20*/  ULDC UR5, c[0x0][0xc48] ;  /* 0x0003120000057ab9 */ /* 0x000fe20000000800 */
[----:B------:R-:W-:Y:S01]  /*10d30*/  ULDC.64 UR8, c[0x0][0xa28] ;  /* 0x00028a0000087ab9 */ /* 0x000fe20000000a00 */
[----:B------:R-:W-:Y:S01]  /*10d40*/  UISETP.NE.AND UP1, UPT, UR5, 0x1, UPT ;  /* 0x000000010500788c */ /* 0x000fe2000bf25270 */
[----:B------:R-:W-:Y:S01]  /*10d50*/  MOV R32, RZ ;  /* 0x000000ff00207202 */ /* 0x000fe20000000f00 */
[----:B------:R-:W-:Y:S02]  /*10d60*/  UIADD3 UR4, UR7, -UR4, URZ ;  /* 0x8000000407047290 */ /* 0x000fe4000fffe03f */
[----:B------:R-:W-:Y:S01]  /*10d70*/  UISETP.NE.U32.AND UP0, UPT, UR8, URZ, UPT ;  /* 0x0000003f0800728c */ /* 0x000fe2000bf05070 */
[----:B------:R-:W-:Y:S02]  /*10d80*/  ULDC UR5, c[0x0][0xc54] ;  /* 0x0003150000057ab9 */ /* 0x000fe40000000800 */
[----:B------:R-:W-:Y:S02]  /*10d90*/  UIMAD UR42, UR42, UR5, UR4 ;  /* 0x000000052a2a72a4 */ /* 0x000fe4000f8e0204 */
[----:B------:R-:W-:-:S02]  /*10da0*/  UISETP.NE.AND.EX UP0, UPT, UR9, URZ, UPT, UP0 ;  /* 0x0000003f0900728c */ /* 0x000fc4000bf05300 */
[----:B------:R-:W-:Y:S01]  /*10db0*/  @UP1 ULDC UR4, c[0x0][0xc4c] ;  /* 0x0003130000041ab9 */ /* 0x000fe20000000800 */
[----:B------:R-:W-:Y:S01]  /*10dc0*/  @UP1 ULDC UR7, c[0x0][0xc50] ;  /* 0x0003140000071ab9 */ /* 0x000fe20000000800 */
[----:B------:R-:W-:Y:S02]  /*10dd0*/  UIMAD.WIDE.U32 UR4, UR42, UR4, URZ ;  /* 0x000000042a0472a5 */ /* 0x000fe4000f8e003f */
[----:B------:R-:W-:Y:S01]  /*10de0*/  UMOV UR43, UR42 ;  /* 0x0000002a002b7c82 */ /* 0x000fe20008000000 */
[----:B------:R-:W-:Y:S01]  /*10df0*/  ULOP3.LUT UR6, UR6, 0x1ffffff, URZ, 0x3c, !UPT ;  /* 0x01ffffff06067892 */ /* 0x000fe2000f8e3c3f */
[----:B------:R-:W-:Y:S01]  /*10e00*/  PLOP3.LUT P0, PT, PT, PT, UP0, 0x80, 0x0 ;  /* 0x000000000000781c */ /* 0x000fe20003f0f008 */
[----:B------:R-:W-:-:S03]  /*10e10*/  @UP1 USHF.R.U32.HI UR43, URZ, UR7, UR5 ;  /* 0x000000073f2b1299 */ /* 0x000fc60008011605 */
[----:B------:R-:W-:Y:S02]  /*10e20*/  @UP0 ULDC.64 UR4, c[0x0][0xa28] ;  /* 0x00028a0000040ab9 */ /* 0x000fe40000000a00 */
[----:B------:R-:W-:-:S06]  /*10e30*/  @UP0 UIMAD.WIDE UR4, UR43, 0x4, UR4 ;  /* 0x000000042b0408a5 */ /* 0x000fcc000f8e0204 */
[----:B------:R-:W-:Y:S01]  /*10e40*/  IMAD.U32 R3, RZ, RZ, UR5 ;  /* 0x00000005ff037e24 */ /* 0x000fe2000f8e00ff */
[----:B------:R-:W-:Y:S01]  /*10e50*/  ULDC UR5, c[0x0][0x448] ;  /* 0x0001120000057ab9 */ /* 0x000fe20000000800 */
[----:B------:R-:W-:Y:S01]  /*10e60*/  IMAD.U32 R2, RZ, RZ, UR4 ;  /* 0x00000004ff027e24 */ /* 0x000fe2000f8e00ff */
[----:B------:R-:W-:Y:S01]  /*10e70*/  ULDC UR4, c[0x0][0xc3c] ;  /* 0x00030f0000047ab9 */ /* 0x000fe20000000800 */
[----:B------:R-:W-:Y:S02]  /*10e80*/  UISETP.NE.AND UP2, UPT, UR5, 0x1, UPT ;  /* 0x000000010500788c */ /* 0x000fe4000bf45270 */
[----:B------:R-:W-:Y:S01]  /*10e90*/  UIADD3 UR6, UR6, UR4, URZ ;  /* 0x0000000406067290 */ /* 0x000fe2000fffe03f */
[----:B------:R0:W5:Y:S01]  /*10ea0*/  @P0 LDG.E R32, desc[UR36][R2.64] ;  /* 0x0000002402200981 */ /* 0x000162000c1e1900 */
[----:B------:R-:W-:Y:S02]  /*10eb0*/  UP2UR UR50, UPR, URZ, 0x4 ;  /* 0x000000043f327883 */ /* 0x000fe40008000000 */
[----:B------:R-:W-:-:S04]  /*10ec0*/  USHF.L.U32 UR44, UR6, 0x7, URZ ;  /* 0x00000007062c7899 */ /* 0x000fc8000800063f */
[----:B------:R-:W-:Y:S01]  /*10ed0*/  UIADD3 UR6, UR44, 0x7f, URZ ;  /* 0x0000007f2c067890 */ /* 0x000fe2000fffe03f */
[----:B------:R-:W-:Y:S01]  /*10ee0*/  @UP2 ULDC UR4, c[0x0][0x44c] ;  /* 0x0001130000042ab9 */ /* 0x000fe20000000800 */
[----:B------:R-:W-:Y:S02]  /*10ef0*/  @UP2 ULDC UR7, c[0x0][0x450] ;  /* 0x0001140000072ab9 */ /* 0x000fe40000000800 */
[----:B------:R-:W-:-:S04]  /*10f00*/  UIMAD.WIDE.U32 UR4, UR6, UR4, URZ ;  /* 0x00000004060472a5 */ /* 0x000fc8000f8e003f */
[----:B------:R-:W-:-:S03]  /*10f10*/  @UP2 USHF.R.U32.HI UR6, URZ, UR7, UR5 ;  /* 0x000000073f062299 */ /* 0x000fc60008011605 */
[----:B------:R-:W-:Y:S01]  /*10f20*/  ULDC.64 UR4, c[0x0][0x9e0] ;  /* 0x0002780000047ab9 */ /* 0x000fe20000000a00 */
[----:B------:R-:W-:Y:S02]  /*10f30*/  UIADD3 UR6, UR49, UR6, URZ ;  /* 0x0000000631067290 */ /* 0x000fe4000fffe03f */
[----:B------:R-:W-:Y:S02]  /*10f40*/  UISETP.GE.AND UP0, UPT, UR5, 0x1, UPT ;  /* 0x000000010500788c */ /* 0x000fe4000bf06270 */
[----:B------:R-:W-:-:S04]  /*10f50*/  UIADD3 UR4, UR6, UR4, URZ ;  /* 0x0000000406047290 */ /* 0x000fc8000fffe03f */
[----:B------:R-:W-:-:S13]  /*10f60*/  PLOP3.LUT P0, PT, PT, PT, UP0, 0x40, 0x0 ;  /* 0x000000000000781c */ /* 0x000fda0003f0e808 */
[----:B0-----:R-:W-:Y:S05]  /*10f70*/  @P0 BRA `(.L_x_1092) ;  /* 0x0000000000440947 */ /* 0x001fea0003800000 */
        /* <DEDUP_REMOVED lines=10> */
.L_x_1093:
[----:B------:R-:W-:-:S11]  /*11020*/  UISETP.NE.AND UP1, UPT, UR5, 0x1, UPT ;  /* 0x000000010500788c */ /* 0x000fd6000bf25270 */
[----:B------:R-:W-:Y:S02]  /*11030*/  @UP1 ULDC.64 UR10, c[0x0][0x9e8] ;  /* 0x00027a00000a1ab9 */ /* 0x000fe40000000a00 */
[----:B------:R-:W-:-:S04]  /*11040*/  UIMAD.WIDE.U32 UR6, UR8, UR10, URZ ;  /* 0x0000000a080672a5 */ /* 0x000fc8000f8e003f */
[----:B------:R-:W-:-:S12]  /*11050*/  @UP1 USHF.R.U32.HI UR8, URZ, UR11, UR7 ;  /* 0x0000000b3f081299 */ /* 0x000fd80008011607 */
.L_x_1094:
[----:B------:R-:W-:-:S04]  /*11060*/  UIMAD UR8, UR8, UR5, UR5 ;  /* 0x00000005080872a4 */ /* 0x000fc8000f8e0205 */
[----:B------:R-:W-:-:S04]  /*11070*/  UISETP.LT.AND UP1, UPT, UR4, UR8, UPT ;  /* 0x000000080400728c */ /* 0x000fc8000bf21270 */
[----:B------:R-:W-:-:S12]  /*11080*/  USEL UR4, UR4, UR8, UP1 ;  /* 0x0000000804047287 */ /* 0x000fd80008800000 */
.L_x_1092:
[----:B------:R-:W-:Y:S01]  /*11090*/  UISETP.NE.AND UP1, UPT, UR50, URZ, UPT ;  /* 0x0000003f3200728c */ /* 0x000fe2000bf25270 */
[----:B------:R-:W-:Y:S01]  /*110a0*/  PLOP3.LUT P0, PT, PT, PT, UP0, 0x40, 0x0 ;  /* 0x000000000000781c */ /* 0x000fe20003f0e808 */
[----:B------:R-:W-:-:S04]  /*110b0*/  UIADD3 UR4, UR4, 0x3f, URZ ;  /* 0x0000003f04047890 */ /* 0x000fc8000fffe03f */
[----:B------:R-:W-:-:S04]  /*110c0*/  USHF.R.S32.HI UR8, URZ, 0x1f, UR4 ;  /* 0x0000001f3f087899 */ /* 0x000fc80008011404 */
[----:B------:R-:W-:Y:S01]  /*110d0*/  ULEA.HI UR8, UR8, UR4, URZ, 0x6 ;  /* 0x0000000408087291 */ /* 0x000fe2000f8f303f */
[----:B------:R-:W-:Y:S01]  /*110e0*/  @UP1 ULDC UR6, c[0x0][0x44c] ;  /* 0x0001130000061ab9 */ /* 0x000fe20000000800 */
[----:B------:R-:W-:Y:S01]  /*110f0*/  @UP1 ULDC UR9, c[0x0][0x450] ;  /* 0x0001140000091ab9 */ /* 0x000fe20000000800 */
[----:B------:R-:W-:Y:S02]  /*11100*/  UIMAD.WIDE.U32 UR6, UR44, UR6, URZ ;  /* 0x000000062c0672a5 */ /* 0x000fe4000f8e003f */
[----:B------:R-:W-:Y:S01]  /*11110*/  UMOV UR4, UR44 ;  /* 0x0000002c00047c82 */ /* 0x000fe20008000000 */
[----:B------:R-:W-:Y:S02]  /*11120*/  USHF.R.S32.HI UR8, URZ, 0x6, UR8 ;  /* 0x000000063f087899 */ /* 0x000fe40008011408 */
[----:B------:R-:W-:Y:S02]  /*11130*/  @UP1 USHF.R.U32.HI UR4, URZ, UR9, UR7 ;  /* 0x000000093f041299 */ /* 0x000fe40008011607 */
[----:B------:R-:W-:-:S02]  /*11140*/  UISETP.LT.AND UP1, UPT, UR41, UR8, UPT ;  /* 0x000000082900728c */ /* 0x000fc4000bf21270 */
[----:B------:R-:W-:Y:S01]  /*11150*/  UIADD3 UR4, UR40, UR4, URZ ;  /* 0x0000000428047290 */ /* 0x000fe2000fffe03f */
[----:B------:R-:W-:Y:S01]  /*11160*/  ULDC UR6, c[0x0][0x9dc] ;  /* 0x0002770000067ab9 */ /* 0x000fe20000000800 */
[----:B------:R-:W-:Y:S02]  /*11170*/  USEL UR45, UR41, UR8, UP1 ;  /* 0x00000008292d7287 */ /* 0x000fe40008800000 */
[----:B------:R-:W-:Y:S01]  /*11180*/  UIADD3 UR8, UR4, -UR6, URZ ;  /* 0x8000000604087290 */ /* 0x000fe2000fffe03f */
[----:B------:R-:W-:Y:S11]  /*11190*/  @P0 BRA `(.L_x_1095) ;  /* 0x0000000000440947 */ /* 0x000ff60003800000 */
        /* <DEDUP_REMOVED lines=10> */
.L_x_1096:
[----:B------:R-:W-:-:S11]  /*11240*/  UISETP.NE.AND UP0, UPT, UR5, 0x1, UPT ;  /* 0x000000010500788c */ /* 0x000fd6000bf05270 */
[----:B------:R-:W-:Y:S02]  /*11250*/  @UP0 ULDC.64 UR10, c[0x0][0x9e8] ;  /* 0x00027a00000a0ab9 */ /* 0x000fe40000000a00 */
[----:B------:R-:W-:-:S04]  /*11260*/  UIMAD.WIDE.U32 UR6, UR4, UR10, URZ ;  /* 0x0000000a040672a5 */ /* 0x000fc8000f8e003f */
[----:B------:R-:W-:-:S12]  /*11270*/  @UP0 USHF.R.U32.HI UR4, URZ, UR11, UR7 ;  /* 0x0000000b3f040299 */ /* 0x000fd80008011607 */
.L_x_1097:
[----:B------:R-:W-:-:S04]  /*11280*/  UIMAD UR4, UR4, UR5, URZ ;  /* 0x00000005040472a4 */ /* 0x000fc8000f8e023f */
[----:B------:R-:W-:-:S04]  /*11290*/  UISETP.LT.AND UP0, UPT, UR8, UR4, UPT ;  /* 0x000000040800728c */ /* 0x000fc8000bf01270 */
[----:B------:R-:W-:-:S12]  /*112a0*/  USEL UR8, UR8, UR4, !UP0 ;  /* 0x0000000408087287 */ /* 0x000fd8000c000000 */
.L_x_1095:
[----:B------:R-:W-:Y:S01]  /*112b0*/  USHF.R.S32.HI UR4, URZ, 0x1f, UR8 ;  /* 0x0000001f3f047899 */ /* 0x000fe20008011408 */
[----:B------:R-:W-:Y:S03]  /*112c0*/  BSSY B7, `(.L_x_1098) ;  /* 0x000031a000077945 */ /* 0x000fe60003800000 */
[----:B------:R-:W-:-:S04]  /*112d0*/  ULEA.HI UR4, UR4, UR8, URZ, 0x6 ;  /* 0x0000000804047291 */ /* 0x000fc8000f8f303f */
[----:B------:R-:W-:-:S04]  /*112e0*/  USHF.R.S32.HI UR4, URZ, 0x6, UR4 ;  /* 0x000000063f047899 */ /* 0x000fc80008011404 */
[----:B------:R-:W-:-:S04]  /*112f0*/  UISETP.LT.AND UP0, UPT, URZ, UR4, UPT ;  /* 0x000000043f00728c */ /* 0x000fc8000bf01270 */
[----:B------:R-:W-:-:S04]  /*11300*/  USEL UR46, URZ, UR4, !UP0 ;  /* 0x000000043f2e7287 */ /* 0x000fc8000c000000 */
[----:B------:R-:W-:-:S06]  /*11310*/  UISETP.GT.AND UP0, UPT, UR45, UR46, UPT ;  /* 0x0000002e2d00728c */ /* 0x000fcc000bf04270 */
[----:B------:R-:W-:-:S13]  /*11320*/  PLOP3.LUT P0, PT, PT, PT, UP0, 0x80, 0x0 ;  /* 0x000000000000781c */ /* 0x000fda0003f0f008 */
[----:B------:R-:W-:Y:S05]  /*11330*/  @P0 BRA `(.L_x_1099) ;  /* 0x0000000000440947 */ /* 0x000fea0003800000 */
[----:B------:R-:W0:Y:S02]  /*11340*/  S2R R0, SR_TID.X ;  /* 0x0000000000007919 */ /* 0x000e240000002100 */
[----:B0-----:R-:W-:-:S04]  /*11350*/  LOP3.LUT R0, R0, 0x7f, RZ, 0xc0, !PT ;  /* 0x0000007f00007812 */ /* 0x001fc800078ec0ff */
[----:B------:R-:W-:-:S13]  /*11360*/  ISETP.NE.AND P2, PT, R0, RZ, PT ;  /* 0x000000ff0000720c */ /* 0x000fda0003f45270 */
[----:B------:R-:W-:Y:S05]  /*11370*/  @P2 BRA `(.L_x_1100) ;  /* 0x0000003000382947 */ /* 0x000fea0003800000 */
[----:B------:R-:W0:Y:S01]  /*11380*/  S2R R7, SR_LANEID ;  /* 0x0000000000077919 */ /* 0x000e220000000000 */
[----:B------:R-:W-:Y:S01]  /*11390*/  VOTEU.ANY UR4, UPT, PT ;  /* 0x0000000000047886 */ /* 0x000fe200038e0100 */
[----:B------:R-:W1:Y:S01]  /*113a0*/  LDC.64 R2, c[0x0][0xc80] ;  /* 0x00032000ff027b82 */ /* 0x000e620000000a00 */
[----:B------:R-:W0:Y:S08]  /*113b0*/  FLO.U32 R0, UR4 ;  /* 0x0000000400007d00 */ /* 0x000e3000080e0000 */
[----:B------:R-:W1:Y:S01]  /*113c0*/  POPC R5, UR4 ;  /* 0x0000000400057d09 */ /* 0x000e620008000000 */
[----:B0-----:R-:W-:-:S13]  /*113d0*/  ISETP.EQ.U32.AND P0, PT, R0, R7, PT ;  /* 0x000000070000720c */ /* 0x001fda0003f02070 */
[----:B-1----:R-:W2:Y:S01]  /*113e0*/  @P0 ATOMG.E.ADD.STRONG.GPU PT, R3, desc[UR36][R2.64], R5 ;  /* 0x00000005020309a8 */ /* 0x002ea200081ee1e4 */
[----:B------:R-:W0:Y:S02]  /*113f0*/  S2R R4, SR_LTMASK ;  /* 0x0000000000047919 */ /* 0x000e240000003900 */
[----:B0-----:R-:W-:-:S04]  /*11400*/  LOP3.LUT R4, R4, UR4, RZ, 0xc0, !PT ;  /* 0x0000000404047c12 */ /* 0x001fc8000f8ec0ff */
[----:B------:R-:W0:Y:S01]  /*11410*/  POPC R7, R4 ;  /* 0x0000000400077309 */ /* 0x000e220000000000 */
[----:B--2---:R-:W0:Y:S02]  /*11420*/  SHFL.IDX PT, R0, R3, R0, 0x1f ;  /* 0x00001f0003007589 */ /* 0x004e2400000e0000 */
[----:B0-----:R-:W-:Y:S01]  /*11430*/  IADD3 R34, R0, UR47, R7 ;  /* 0x0000002f00227c10 */ /* 0x001fe2000fffe007 */
[----:B------:R-:W-:Y:S06]  /*11440*/  BRA `(.L_x_1100) ;  /* 0x0000003000047947 */ /* 0x000fec0003800000 */
.L_x_1099:
        /* <DEDUP_REMOVED lines=8> */
[----:B------:R-:W-:Y:S01]  /*114d0*/  MOV R6, UR6 ;  /* 0x0000000600067c02 */ /* 0x000fe20008000f00 */
[----:B------:R-:W-:Y:S01]  /*114e0*/  IMAD.U32 R5, RZ, RZ, UR5 ;  /* 0x00000005ff057e24 */ /* 0x000fe2000f8e00ff */
[----:B------:R-:W0:Y:S01]  /*114f0*/  LDC.64 R2, c[0x4][R2] ;  /* 0x0100000002027b82 */ /* 0x000e220000000a00 */
[----:B------:R-:W-:Y:S01]  /*11500*/  ULDC.64 UR4, c[0x4][0xc0] ;  /* 0x0100300000047ab9 */ /* 0x000fe20000000a00 */
[----:B------:R-:W-:Y:S01]  /*11510*/  IMAD.U32 R7, RZ, RZ, UR7 ;  /* 0x00000007ff077e24 */ /* 0x000fe2000f8e00ff */
[----:B------:R-:W-:Y:S01]  /*11520*/  MOV R13, RZ ;  /* 0x000000ff000d7202 */ /* 0x000fe20000000f00 */
[----:B------:R-:W-:-:S02]  /*11530*/  IMAD.U32 R10, RZ, RZ, UR4 ;  /* 0x00000004ff0a7e24 */ /* 0x000fc4000f8e00ff */
[----:B------:R-:W-:Y:S02]  /*11540*/  IMAD.U32 R11, RZ, RZ, UR5 ;  /* 0x00000005ff0b7e24 */ /* 0x000fe4000f8e00ff */
[----:B------:R-:W-:Y:S02]  /*11550*/  IMAD.MOV.U32 R8, RZ, RZ, 0x70 ;  /* 0x00000070ff087424 */ /* 0x000fe400078e00ff */
[----:B------:R-:W-:-:S07]  /*11560*/  IMAD.MOV.U32 R12, RZ, RZ, 0x1 ;  /* 0x00000001ff0c7424 */ /* 0x000fce00078e00ff */
[----:B------:R-:W-:-:S07]  /*11570*/  LEPC R20, `(.L_x_1102) ;  /* 0x000000001014794e */ /* 0x000fce0000000000 */
[----:B0----5:R-:W-:Y:S05]  /*11580*/  CALL.ABS.NOINC R2 ;  /* 0x0000000002007343 */ /* 0x021fea0003c00000 */
.L_x_1102:
[----:B------:R-:W-:Y:S05]  /*11590*/  BSYNC B6 ;  /* 0x0000000000067941 */ /* 0x000fea0003800000 */
.L_x_1101:
        /* <DEDUP_REMOVED lines=19> */
[----:B-1---5:R-:W-:Y:S05]  /*116d0*/  CALL.ABS.NOINC R2 ;  /* 0x0000000002007343 */ /* 0x022fea0003c00000 */
.L_x_1105:
[----:B------:R0:W1:Y:S01]  /*116e0*/  LDC.64 R2, c[0x4][R18] ;  /* 0x0100000012027b82 */ /* 0x0000620000000a00 */
[----:B------:R-:W-:Y:S01]  /*116f0*/  ULDC.64 UR4, c[0x4][0x138] ;  /* 0x01004e0000047ab9 */ /* 0x000fe20000000a00 */
[----:B------:R-:W-:Y:S01]  /*11700*/  ULDC.64 UR6, c[0x4][0x140] ;  /* 0x0100500000067ab9 */ /* 0x000fe20000000a00 */
[----:B------:R-:W-:Y:S01]  /*11710*/  IMAD.U32 R4, RZ, RZ, UR4 ;  /* 0x00000004ff047e24 */ /* 0x000fe2000f8e00ff */
[----:B------:R-:W-:Y:S01]  /*11720*/  MOV R5, UR5 ;  /* 0x0000000500057c02 */ /* 0x000fe20008000f00 */
[----:B------:R-:W-:Y:S01]  /*11730*/  ULDC.64 UR4, c[0x4][0xd0] ;  /* 0x0100340000047ab9 */ /* 0x000fe20000000a00 */
        /* <DEDUP_REMOVED lines=9> */
.L_x_1104:
[----:B------:R-:W-:Y:S05]  /*117d0*/  BSYNC B6 ;  /* 0x0000000000067941 */ /* 0x000fea0003800000 */
.L_x_1103:
[----:B------:R-:W-:Y:S01]  /*117e0*/  ULDC.64 UR4, c[0x0][0x9f8] ;  /* 0x00027e0000047ab9 */ /* 0x000fe20000000a00 */
[----:B------:R-:W-:Y:S01]  /*117f0*/  IMAD.U32 R29, RZ, RZ, UR43 ;  /* 0x0000002bff1d7e24 */ /* 0x000fe2000f8e00ff */
[----:B------:R-:W-:Y:S01]  /*11800*/  UISETP.NE.U32.AND UP0, UPT, UR4, URZ, UPT ;  /* 0x0000003f0400728c */ /* 0x000fe2000bf05070 */
[----:B------:R-:W0:Y:S03]  /*11810*/  LDC R10, c[0x0][0x430] ;  /* 0x00010c00ff0a7b82 */ /* 0x000e260000000800 */
[----:B------:R-:W-:-:S06]  /*11820*/  UISETP.NE.AND.EX UP0, UPT, UR5, URZ, UPT, UP0 ;  /* 0x0000003f0500728c */ /* 0x000fcc000bf05300 */
[----:B------:R-:W-:-:S05]  /*11830*/  PLOP3.LUT P0, PT, PT, PT, UP0, 0x80, 0x0 ;  /* 0x000000000000781c */ /* 0x000fca0003f0f008 */
[----:B------:R-:W-:Y:S02]  /*11840*/  @UP0 ULDC.64 UR4, c[0x0][0x9f8] ;  /* 0x00027e0000040ab9 */ /* 0x000fe40000000a00 */
[----:B------:R-:W-:-:S06]  /*11850*/  @UP0 UIMAD.WIDE UR4, UR43, 0x4, UR4 ;  /* 0x000000042b0408a5 */ /* 0x000fcc000f8e0204 */
[----:B------:R-:W-:Y:S01]  /*11860*/  IMAD.U32 R2, RZ, RZ, UR4 ;  /* 0x00000004ff027e24 */ /* 0x000fe2000f8e00ff */
[----:B------:R-:W1:Y:S01]  /*11870*/  S2R R18, SR_TID.X ;  /* 0x0000000000127919 */ /* 0x000e620000002100 */
[----:B------:R-:W-:Y:S01]  /*11880*/  IMAD.U32 R3, RZ, RZ, UR5 ;  /* 0x00000005ff037e24 */ /* 0x000fe2000f8e00ff */
[----:B------:R-:W-:-:S04]  /*11890*/  ULDC UR4, c[0x0][0xc48] ;  /* 0x0003120000047ab9 */ /* 0x000fc80000000800 */
[----:B------:R2:W5:Y:S01]  /*118a0*/  @P0 LDG.E R29, desc[UR36][R2.64] ;  /* 0x00000024021d0981 */ /* 0x000562000c1e1900 */
[----:B------:R-:W-:Y:S01]  /*118b0*/  IMAD.U32 R0, RZ, RZ, UR45 ;  /* 0x0000002dff007e24 */ /* 0x000fe2000f8e00ff */
[----:B------:R-:W-:Y:S01]  /*118c0*/  UMOV UR5, 0xffffffff ;  /* 0xffffffff00057882 */ /* 0x000fe20000000000 */
[----:B------:R-:W-:Y:S02]  /*118d0*/  IMAD.U32 R22, RZ, RZ, UR4 ;  /* 0x00000004ff167e24 */ /* 0x000fe4000f8e00ff */
[----:B------:R-:W-:Y:S01]  /*118e0*/  VIADD R0, R0, 0xffffffff ;  /* 0xffffffff00007836 */ /* 0x000fe20000000000 */
[----:B-1----:R-:W-:-:S04]  /*118f0*/  SHF.L.U32 R18, R18, 0x4, RZ ;  /* 0x0000000412127819 */ /* 0x002fc800000006ff */
[----:B------:R-:W-:-:S05]  /*11900*/  LOP3.LUT R18, R36, 0x70, R18, 0xf8, !PT ;  /* 0x0000007024127812 */ /* 0x000fca00078ef812 */
[----:B------:R-:W-:Y:S01]  /*11910*/  IMAD R7, R0, 0x40, R18 ;  /* 0x0000004000077824 */ /* 0x000fe200078e0212 */
[----:B0-2---:R-:W-:Y:S06]  /*11920*/  BRA.DIV UR5, `(.L_x_1106) ;  /* 0x0000003205f87947 */ /* 0x005fec000b800000 */
.L_x_1160:
[----:B------:R-:W-:Y:S01]  /*11930*/  ISETP.NE.AND P1, PT, R10, 0x1, PT ;  /* 0x000000010a00780c */ /* 0x000fe20003f25270 */
[C---:B-----5:R-:W-:Y:S01]  /*11940*/  IMAD.IADD R8, R7.reuse, 0x1, R32 ;  /* 0x0000000107087824 */ /* 0x060fe200078e0220 */
[----:B------:R-:W-:Y:S02]  /*11950*/  ISETP.GE.AND P0, PT, R7, UR38, PT ;  /* 0x0000002607007c0c */ /* 0x000fe4000bf06270 */
[----:B------:R-:W-:Y:S01]  /*11960*/  SHF.R.S32.HI R33, RZ, 0x1f, R29 ;  /* 0x0000001fff217819 */ /* 0x000fe2000001141d */
[----:B------:R-:W-:Y:S01]  /*11970*/  IMAD.MOV.U32 R9, RZ, RZ, R8 ;  /* 0x000000ffff097224 */ /* 0x000fe200078e0008 */
[----:B------:R-:W-:Y:S02]  /*11980*/  ISETP.GT.U32.OR P0, PT, R18, 0x3f, P0 ;  /* 0x0000003f1200780c */ /* 0x000fe40000704470 */
[----:B------:R-:W-:-:S05]  /*11990*/  LOP3.LUT R16, R16, 0xfffffbff, RZ, 0xc0, !PT ;  /* 0xfffffbff10107812 */ /* 0x000fca00078ec0ff */
[----:B------:R-:W0:Y:S01]  /*119a0*/  @P1 LDC R3, c[0x0][0x434] ;  /* 0x00010d00ff031b82 */ /* 0x000e220000000800 */
[----:B------:R-:W-:-:S07]  /*119b0*/  @P1 LOP3.LUT R16, R16, 0x400, RZ, 0xfc, !PT ;  /* 0x0000040010101812 */ /* 0x000fce00078efcff */
[----:B------:R-:W1:Y:S08]  /*119c0*/  @P1 LDC R5, c[0x0][0x438] ;  /* 0x00010e00ff051b82 */ /* 0x000e700000000800 */
[----:B------:R-:W2:Y:S01]  /*119d0*/  @!P0 LDC.64 R6, c[0x0][0x428] ;  /* 0x00010a00ff068b82 */ /* 0x000ea20000000a00 */
[----:B0-----:R-:W-:-:S05]  /*119e0*/  @P1 IMAD.HI.U32 R2, R8, R3, RZ ;  /* 0x0000000308021227 */ /* 0x001fca00078e00ff */
[----:B-1----:R-:W-:Y:S02]  /*119f0*/  @P1 SHF.R.U32.HI R9, RZ, R5, R2 ;  /* 0x00000005ff091219 */ /* 0x002fe40000011602 */
[----:B------:R-:W0:Y:S02]  /*11a00*/  @!P0 LDC.64 R4, c[0x0][0x418] ;  /* 0x00010600ff048b82 */ /* 0x000e240000000a00 */
[----:B------:R-:W-:Y:S01]  /*11a10*/  @!P0 SHF.R.S32.HI R3, RZ, 0x1f, R9 ;  /* 0x0000001fff038819 */ /* 0x000fe20000011409 */
[----:B--2---:R-:W-:-:S04]  /*11a20*/  @!P0 IMAD R2, R33, R6, RZ ;  /* 0x0000000621028224 */ /* 0x004fc800078e02ff */
[----:B------:R-:W-:Y:S01]  /*11a30*/  @!P0 IMAD R7, R29, R7, R2 ;  /* 0x000000071d078224 */ /* 0x000fe200078e0202 */
[----:B------:R-:W-:-:S05]  /*11a40*/  @!P0 MOV R2, R9 ;  /* 0x0000000900028202 */ /* 0x000fca0000000f00 */
[----:B------:R-:W-:-:S04]  /*11a50*/  @!P0 IMAD.WIDE.U32 R2, R29, R6, R2 ;  /* 0x000000061d028225 */ /* 0x000fc800078e0002 */
[----:B------:R-:W-:Y:S02]  /*11a60*/  @!P0 IMAD.IADD R3, R3, 0x1, R7 ;  /* 0x0000000103038824 */ /* 0x000fe400078e0207 */
[----:B------:R-:W-:Y:S01]  /*11a70*/  IMAD.MOV.U32 R6, RZ, RZ, RZ ;  /* 0x000000ffff067224 */ /* 0x000fe200078e00ff */
[----:B0-----:R-:W-:-:S04]  /*11a80*/  @!P0 LEA R4, P1, R2, R4, 0x2 ;  /* 0x0000000402048211 */ /* 0x001fc800078210ff */
[----:B------:R-:W-:Y:S01]  /*11a90*/  @!P0 LEA.HI.X R5, R2, R5, R3, 0x2, P1 ;  /* 0x0000000502058211 */ /* 0x000fe200008f1403 */
[----:B------:R-:W-:Y:S01]  /*11aa0*/  IMAD.U32 R2, RZ, RZ, UR48 ;  /* 0x00000030ff027e24 */ /* 0x000fe2000f8e00ff */
[----:B------:R-:W-:-:S03]  /*11ab0*/  LOP3.LUT R16, R16, 0xfffffdff, RZ, 0xc0, !PT ;  /* 0xfffffdff10107812 */ /* 0x000fc600078ec0ff */
[----:B------:R0:W5:Y:S01]  /*11ac0*/  @!P0 LDG.E R6, desc[UR36][R4.64] ;  /* 0x0000002404068981 */ /* 0x000162000c1e1900 */
[----:B------:R-:W-:Y:S01]  /*11ad0*/  ISETP.NE.AND P2, PT, R2, 0x3, PT ;  /* 0x000000030200780c */ /* 0x000fe20003f45270 */
[----:B------:R-:W-:Y:S01]  /*11ae0*/  IMAD R3, RZ, RZ, -UR43 ;  /* 0x8000002bff037e24 */ /* 0x000fe2000f8e02ff */
[----:B------:R-:W-:Y:S01]  /*11af0*/  ISETP.GT.U32.AND P0, PT, R18, 0x3f, PT ;  /* 0x0000003f1200780c */ /* 0x000fe20003f04070 */
[----:B------:R-:W-:Y:S01]  /*11b00*/  IMAD.MOV R7, RZ, RZ, -R9 ;  /* 0x000000ffff077224 */ /* 0x000fe200078e0a09 */
[----:B------:R-:W-:Y:S01]  /*11b10*/  MOV R24, R0 ;  /* 0x0000000000187202 */ /* 0x000fe20000000f00 */
[----:B------:R-:W-:Y:S02]  /*11b20*/  IMAD R22, R22, R3, UR42 ;  /* 0x0000002a16167e24 */ /* 0x000fe4000f8e0203 */
[----:B------:R-:W-:-:S03]  /*11b30*/  IMAD R7, R10, R7, R8 ;  /* 0x000000070a077224 */ /* 0x000fc600078e0208 */
[----:B------:R-:W-:-:S03]  /*11b40*/  SHF.R.S32.HI R26, RZ, 0x1f, R22 ;  /* 0x0000001fff1a7819 */ /* 0x000fc60000011416 */
[----:B------:R-:W-:-:S04]  /*11b50*/  @P2 LOP3.LUT R16, R16, 0x200, RZ, 0xfc, !PT ;  /* 0x0000020010102812 */ /* 0x000fc800078efcff */
[----:B------:R-:W-:-:S04]  /*11b60*/  LOP3.LUT R16, R16, 0xfffffffe, RZ, 0xc0, !PT ;  /* 0xfffffffe10107812 */ /* 0x000fc800078ec0ff */
[----:B------:R-:W-:Y:S01]  /*11b70*/  @P0 LOP3.LUT R16, R16, 0x1, RZ, 0xfc, !PT ;  /* 0x0000000110100812 */ /* 0x000fe200078efcff */
[----:B0-----:R-:W-:Y:S06]  /*11b80*/  @!P2 BRA `(.L_x_1107) ;  /* 0x000000000004a947 */ /* 0x001fec0003800000 */
[----:B------:R-:W-:Y:S01]  /*11b90*/  BPT.TRAP 0x1 ;  /* 0x000000040000795c */ /* 0x000fe20000300000 */
.L_x_1107:
[----:B------:R-:W-:Y:S01]  /*11ba0*/  SHF.R.S32.HI R8, RZ, 0x1f, R7 ;  /* 0x0000001fff087819 */ /* 0x000fe20000011407 */
[----:B------:R-:W-:Y:S01]  /*11bb0*/  ULDC.64 UR4, c[0x0][0x328] ;  /* 0x0000ca0000047ab9 */ /* 0x000fe20000000a00 */
[----:B------:R-:W-:Y:S01]  /*11bc0*/  IMAD R4, R23, 0x8, R17 ;  /* 0x0000000817047824 */ /* 0x000fe200078e0211 */
[----:B------:R-:W-:Y:S02]  /*11bd0*/  BSSY B0, `(.L_x_1108) ;  /* 0x0000016000007945 */ /* 0x000fe40003800000 */
[----:B------:R-:W-:-:S04]  /*11be0*/  IMAD R2, R8, UR4, RZ ;  /* 0x0000000408027c24 */ /* 0x000fc8000f8e02ff */
[C---:B------:R-:W-:Y:S02]  /*11bf0*/  IMAD R5, R7.reuse, UR5, R2 ;  /* 0x0000000507057c24 */ /* 0x040fe4000f8e0202 */
[----:B------:R-:W-:Y:S01]  /*11c00*/  IMAD.WIDE.U32 R2, R7, UR4, RZ ;  /* 0x0000000407027c25 */ /* 0x000fe2000f8e00ff */
[----:B------:R-:W-:-:S03]  /*11c10*/  ULDC.64 UR4, c[0x0][0x338] ;  /* 0x0000ce0000047ab9 */ /* 0x000fc60000000a00 */
[----:B------:R-:W-:Y:S01]  /*11c20*/  IMAD.IADD R3, R3, 0x1, R5 ;  /* 0x0000000103037824 */ /* 0x000fe200078e0205 */
[----:B-----5:R-:W-:Y:S01]  /*11c30*/  SHF.R.S32.HI R5, RZ, 0x1f, R6 ;  /* 0x0000001fff057819 */ /* 0x020fe20000011406 */
[----:B------:R-:W-:-:S04]  /*11c40*/  IMAD.WIDE.U32 R2, R6, UR4, R2 ;  /* 0x0000000406027c25 */ /* 0x000fc8000f8e0002 */
        /* <DEDUP_REMOVED lines=9> */
[----:B------:R-:W-:Y:S01]  /*11ce0*/  IMAD.IADD R19, R3, 0x1, R9 ;  /* 0x0000000103137824 */ /* 0x000fe200078e0209 */
[----:B------:R-:W-:-:S04]  /*11cf0*/  SHF.L.U32 R3, R25, 0x1f, RZ ;  /* 0x0000001f19037819 */ /* 0x000fc800000006ff */
[----:B------:R-:W-:-:S06]  /*11d00*/  LEA.HI.X R19, R2, UR5, R19, 0x1, P0 ;  /* 0x0000000502137c11 */ /* 0x000fcc00080f0c13 */
[----:B------:R-:W0:Y:S02]  /*11d10*/  SYNCS.PHASECHK.TRANS64.TRYWAIT P0, [R4+URZ+0x30840], R3 ;  /* 0x03084003040075a7 */ /* 0x000e24000800017f */
[----:B0-----:R-:W-:Y:S05]  /*11d20*/  @!P0 BRA `(.L_x_1109) ;  /* 0x0000003000248947 */ /* 0x001fea0003800000 */
.L_x_1161:
[----:B------:R-:W-:Y:S05]  /*11d30*/  BSYNC B0 ;  /* 0x0000000000007941 */ /* 0x000fea0003800000 */
.L_x_1108:
[----:B------:R-:W-:Y:S01]  /*11d40*/  ULDC.64 UR4, c[0x0][0x300] ;  /* 0x0000c00000047ab9 */ /* 0x000fe20000000a00 */
[----:B------:R-:W-:Y:S01]  /*11d50*/  LOP3.LUT P5, RZ, R16, 0x10, RZ, 0xc0, !PT ;  /* 0x0000001010ff7812 */ /* 0x000fe200078ac0ff */
[----:B------:R-:W-:Y:S01]  /*11d60*/  IMAD R8, R8, UR4, RZ ;  /* 0x0000000408087c24 */ /* 0x000fe2000f8e02ff */
[C---:B------:R-:W-:Y:S01]  /*11d70*/  LOP3.LUT P4, RZ, R16.reuse, 0x8, RZ, 0xc0, !PT ;  /* 0x0000000810ff7812 */ /* 0x040fe2000788c0ff */
[C---:B0-----:R-:W-:Y:S01]  /*11d80*/  IMAD.WIDE.U32 R2, R7.reuse, UR4, RZ ;  /* 0x0000000407027c25 */ /* 0x041fe2000f8e00ff */
[C---:B------:R-:W-:Y:S02]  /*11d90*/  LOP3.LUT P3, RZ, R16.reuse, 0x4, RZ, 0xc0, !PT ;  /* 0x0000000410ff7812 */ /* 0x040fe4000786c0ff */
[----:B------:R-:W-:Y:S01]  /*11da0*/  LOP3.LUT P2, RZ, R16, 0x2, RZ, 0xc0, !PT ;  /* 0x0000000210ff7812 */ /* 0x000fe2000784c0ff */
[----:B------:R-:W-:Y:S01]  /*11db0*/  IMAD R9, R7, UR5, R8 ;  /* 0x0000000507097c24 */ /* 0x000fe2000f8e0208 */
[----:B------:R-:W-:Y:S01]  /*11dc0*/  ULDC.64 UR4, c[0x0][0x310] ;  /* 0x0000c40000047ab9 */ /* 0x000fe20000000a00 */
[----:B------:R-:W-:-:S02]  /*11dd0*/  IMAD.MOV.U32 R7, RZ, RZ, -0x40 ;  /* 0xffffffc0ff077424 */ /* 0x000fc400078e00ff */
[----:B------:R-:W-:Y:S02]  /*11de0*/  IMAD.IADD R3, R3, 0x1, R9 ;  /* 0x0000000103037824 */ /* 0x000fe400078e0209 */
[----:B------:R-:W-:Y:S02]  /*11df0*/  IMAD R5, R5, UR4, RZ ;  /* 0x0000000405057c24 */ /* 0x000fe4000f8e02ff */
[----:B------:R-:W-:-:S04]  /*11e00*/  IMAD.WIDE.U32 R2, R6, UR4, R2 ;  /* 0x0000000406027c25 */ /* 0x000fc8000f8e0002 */
[----:B------:R-:W-:Y:S01]  /*11e10*/  IMAD R5, R6, UR5, R5 ;  /* 0x0000000506057c24 */ /* 0x000fe2000f8e0205 */
[----:B------:R-:W-:Y:S01]  /*11e20*/  ULDC.64 UR4, c[0x0][0x308] ;  /* 0x0000c20000047ab9 */ /* 0x000fe20000000a00 */
[----:B------:R-:W-:Y:S02]  /*11e30*/  IMAD R7, R0, R7, UR38 ;  /* 0x0000002600077e24 */ /* 0x000fe4000f8e0207 */
[----:B------:R-:W-:Y:S01]  /*11e40*/  IMAD R0, R23, 0x4000, R30 ;  /* 0x0000400017007824 */ /* 0x000fe200078e021e */
[----:B------:R-:W-:Y:S01]  /*11e50*/  IADD3 R3, R3, R5, RZ ;  /* 0x0000000503037210 */ /* 0x000fe20007ffe0ff */
[----:B------:R-:W-:Y:S02]  /*11e60*/  IMAD R5, R26, UR4, RZ ;  /* 0x000000041a057c24 */ /* 0x000fe4000f8e02ff */
[----:B------:R-:W-:Y:S02]  /*11e70*/  IMAD.IADD R7, R7, 0x1, -R36 ;  /* 0x0000000107077824 */ /* 0x000fe400078e0a24 */
[----:B------:R-:W-:-:S02]  /*11e80*/  IMAD R5, R22, UR5, R5 ;  /* 0x0000000516057c24 */ /* 0x000fc4000f8e0205 */
        /* <DEDUP_REMOVED lines=8> */
[----:B------:R-:W0:Y:S01]  /*11f10*/  SHFL.IDX PT, R14, R5, RZ, 0x181f ;  /* 0x00181fff050e7589 */ /* 0x000e2200000e0000 */
[----:B------:R-:W-:-:S03]  /*11f20*/  @P0 LEA R9, R0, R17, 0x1 ;  /* 0x0000001100090211 */ /* 0x000fc600078e08ff */
[----:B------:R-:W1:Y:S04]  /*11f30*/  SHFL.IDX PT, R2, R6, RZ, 0x181f ;  /* 0x00181fff06027589 */ /* 0x000e6800000e0000 */
[----:B------:R-:W-:Y:S01]  /*11f40*/  SHFL.IDX PT, R8, R6, 0x1, 0x181f ;  /* 0x00381f0006087f89 */ /* 0x000fe200000e0000 */
[----:B0-----:R-:W-:-:S05]  /*11f50*/  @P0 LEA R14, P1, R37, R14, 0x1 ;  /* 0x0000000e250e0211 */ /* 0x001fca00078208ff */
[----:B-1----:R-:W-:Y:S02]  /*11f60*/  @P0 IMAD.X R3, RZ, RZ, R2, P1 ;  /* 0x000000ffff030224 */ /* 0x002fe400008e0602 */
[----:B------:R-:W-:Y:S02]  /*11f70*/  @P0 IMAD.MOV.U32 R2, RZ, RZ, R14 ;  /* 0x000000ffff020224 */ /* 0x000fe400078e000e */
[----:B------:R-:W0:Y:S04]  /*11f80*/  SHFL.IDX PT, R14, R5, 0x1, 0x181f ;  /* 0x00381f00050e7f89 */ /* 0x000e2800000e0000 */
[----:B------:R-:W-:Y:S04]  /*11f90*/  @P0 LDGSTS.E.BYPASS.LTC128B.128 [R9+0x20400], desc[UR36][R2.64], !P5 ;  /* 0x2040000002090fae */ /* 0x000fe8000e901d64 */
[----:B------:R-:W-:Y:S04]  /*11fa0*/  @P0 LDGSTS.E.BYPASS.LTC128B.128 [R9+0x22400], desc[UR36][R2.64+0x80], !P4 ;  /* 0x2240008002090fae */ /* 0x000fe8000e101d64 */
[----:B------:R-:W-:Y:S04]  /*11fb0*/  @P0 LDGSTS.E.BYPASS.LTC128B.128 [R9+0x24400], desc[UR36][R2.64+0x100], !P3 ;  /* 0x2440010002090fae */ /* 0x000fe8000d901d64 */
[----:B------:R1:W-:Y:S01]  /*11fc0*/  @P0 LDGSTS.E.BYPASS.LTC128B.128 [R9+0x26400], desc[UR36][R2.64+0x180], !P2 ;  /* 0x2640018002090fae */ /* 0x0003e2000d101d64 */
[----:B------:R-:W-:-:S13]  /*11fd0*/  ISETP.GE.AND P0, PT, R7, 0x11, PT ;  /* 0x000000110700780c */ /* 0x000fda0003f06270 */
[----:B0-----:R-:W-:Y:S01]  /*11fe0*/  @P0 LEA R14, P1, R37, R14, 0x1 ;  /* 0x0000000e250e0211 */ /* 0x001fe200078208ff */
[----:B------:R-:W-:-:S04]  /*11ff0*/  @P0 IMAD R27, R0, 0x2, R17 ;  /* 0x00000002001b0824 */ /* 0x000fc800078e0211 */
[----:B------:R-:W-:Y:S02]  /*12000*/  @P0 IMAD.X R21, RZ, RZ, R8, P1 ;  /* 0x000000ffff150224 */ /* 0x000fe400008e0608 */
[----:B-1----:R-:W-:Y:S01]  /*12010*/  @P0 IMAD.MOV.U32 R2, RZ, RZ, R14 ;  /* 0x000000ffff020224 */ /* 0x002fe200078e000e */
[----:B------:R-:W-:Y:S01]  /*12020*/  SHFL.IDX PT, R8, R6, 0x2, 0x181f ;  /* 0x00581f0006087f89 */ /* 0x000fe200000e0000 */
[----:B------:R-:W-:-:S03]  /*12030*/  @P0 IMAD.MOV.U32 R3, RZ, RZ, R21 ;  /* 0x000000ffff030224 */ /* 0x000fc600078e0015 */
[----:B------:R-:W0:Y:S04]  /*12040*/  SHFL.IDX PT, R14, R5, 0x2, 0x181f ;  /* 0x00581f00050e7f89 */ /* 0x000e2800000e0000 */
[----:B------:R-:W-:Y:S04]  /*12050*/  @P0 LDGSTS.E.BYPASS.LTC128B.128 [R27+0x20c00], desc[UR36][R2.64], !P5 ;  /* 0x20c00000021b0fae */ /* 0x000fe8000e901d64 */
[----:B------:R-:W-:Y:S04]  /*12060*/  @P0 LDGSTS.E.BYPASS.LTC128B.128 [R27+0x22c00], desc[UR36][R2.64+0x80], !P4 ;  /* 0x22c00080021b0fae */ /* 0x000fe8000e101d64 */
[----:B------:R-:W-:Y:S04]  /*12070*/  @P0 LDGSTS.E.BYPASS.LTC128B.128 [R27+0x24c00], desc[UR36][R2.64+0x100], !P3 ;  /* 0x24c00100021b0fae */ /* 0x000fe8000d901d64 */
[----:B------:R1:W-:Y:S01]  /*12080*/  @P0 LDGSTS.E.BYPASS.LTC128B.128 [R27+0x26c00], desc[UR36][R2.64+0x180], !P2 ;  /* 0x26c00180021b0fae */ /* 0x0003e2000d101d64 */
[----:B------:R-:W-:-:S13]  /*12090*/  ISETP.GE.AND P0, PT, R7, 0x21, PT ;  /* 0x000000210700780c */ /* 0x000fda0003f06270 */
[----:B0-----:R-:W-:Y:S01]  /*120a0*/  @P0 LEA R14, P1, R37, R14, 0x1 ;  /* 0x0000000e250e0211 */ /* 0x001fe200078208ff */
[----:B------:R-:W-:-:S03]  /*120b0*/  @P0 IMAD R21, R0, 0x2, R17 ;  /* 0x0000000200150824 */ /* 0x000fc600078e0211 */
[----:B------:R-:W-:Y:S01]  /*120c0*/  @P0 IADD3.X R9, RZ, R8, RZ, P1, !PT ;  /* 0x00000008ff090210 */ /* 0x000fe20000ffe4ff */
[----:B-1----:R-:W-:Y:S01]  /*120d0*/  @P0 IMAD.MOV.U32 R2, RZ, RZ, R14 ;  /* 0x000000ffff020224 */ /* 0x002fe200078e000e */
[----:B------:R0:W1:Y:S03]  /*120e0*/  SHFL.IDX PT, R8, R6, 0x3, 0x181f ;  /* 0x00781f0006087f89 */ /* 0x00006600000e0000 */
[----:B------:R-:W-:Y:S01]  /*120f0*/  @P0 IMAD.MOV.U32 R3, RZ, RZ, R9 ;  /* 0x000000ffff030224 */ /* 0x000fe200078e0009 */
[----:B------:R0:W2:Y:S04]  /*12100*/  SHFL.IDX PT, R14, R5, 0x3, 0x181f ;  /* 0x00781f00050e7f89 */ /* 0x0000a800000e0000 */
[----:B------:R0:W-:Y:S04]  /*12110*/  @P0 LDGSTS.E.BYPASS.LTC128B.128 [R21+0x21400], desc[UR36][R2.64], !P5 ;  /* 0x2140000002150fae */ /* 0x0001e8000e901d64 */
[----:B------:R0:W-:Y:S04]  /*12120*/  @P0 LDGSTS.E.BYPASS.LTC128B.128 [R21+0x23400], desc[UR36][R2.64+0x80], !P4 ;  /* 0x2340008002150fae */ /* 0x0001e8000e101d64 */
[----:B------:R0:W-:Y:S04]  /*12130*/  @P0 LDGSTS.E.BYPASS.LTC128B.128 [R21+0x25400], desc[UR36][R2.64+0x100], !P3 ;  /* 0x2540010002150fae */ /* 0x0001e8000d901d64 */
[----:B------:R0:W-:Y:S02]  /*12140*/  @P0 LDGSTS.E.BYPASS.LTC128B.128 [R21+0x27400], desc[UR36][R2.64+0x180], !P2 ;  /* 0x2740018002150fae */ /* 0x0001e4000d101d64 */
.L_x_1171:
[----:B------:R-:W-:-:S13]  /*12150*/  ISETP.GE.AND P0, PT, R7, 0x31, PT ;  /* 0x000000310700780c */ /* 0x000fda0003f06270 */
[----:B0-2---:R-:W-:Y:S01]  /*12160*/  @P0 LEA R2, P1, R37, R14, 0x1 ;  /* 0x0000000e25020211 */ /* 0x005fe200078208ff */
[----:B------:R-:W-:-:S04]  /*12170*/  @P0 IMAD R5, R0, 0x2, R17 ;  /* 0x0000000200050824 */ /* 0x000fc800078e0211 */
[----:B-1----:R-:W-:-:S05]  /*12180*/  @P0 IMAD.X R3, RZ, RZ, R8, P1 ;  /* 0x000000ffff030224 */ /* 0x002fca00008e0608 */
[----:B------:R-:W-:Y:S01]  /*12190*/  @!PT LDS RZ, [RZ] ;  /* 0x00000000fffff984 */ /* 0x000fe20000000800 */
[----:B------:R-:W-:Y:S01]  /*121a0*/  @!PT LDS RZ, [RZ] ;  /* 0x00000000fffff984 */ /* 0x000fe20000000800 */
[----:B------:R-:W-:Y:S01]  /*121b0*/  @!PT LDS RZ, [RZ] ;  /* 0x00000000fffff984 */ /* 0x000fe20000000800 */
[----:B------:R0:W-:Y:S04]  /*121c0*/  @P0 LDGSTS.E.BYPASS.LTC128B.128 [R5+0x21c00], desc[UR36][R2.64], !P5 ;  /* 0x21c0000002050fae */ /* 0x0001e8000e901d64 */
[----:B------:R0:W-:Y:S04]  /*121d0*/  @P0 LDGSTS.E.BYPASS.LTC128B.128 [R5+0x23c00], desc[UR36][R2.64+0x80], !P4 ;  /* 0x23c0008002050fae */ /* 0x0001e8000e101d64 */
[----:B------:R0:W-:Y:S04]  /*121e0*/  @P0 LDGSTS.E.BYPASS.LTC128B.128 [R5+0x25c00], desc[UR36][R2.64+0x100], !P3 ;  /* 0x25c0010002050fae */ /* 0x0001e8000d901d64 */
[----:B------:R0:W-:Y:S01]  /*121f0*/  @P0 LDGSTS.E.BYPASS.LTC128B.128 [R5+0x27c00], desc[UR36][R2.64+0x180], !P2 ;  /* 0x27c0018002050fae */ /* 0x0001e2000d101d64 */
[----:B------:R-:W-:Y:S01]  /*12200*/  PLOP3.LUT P0, PT, PT, PT, PT, 0x80, 0x0 ;  /* 0x000000000000781c */ /* 0x000fe20003f0f070 */
[----:B------:R-:W-:-:S12]  /*12210*/  NOP ;  /* 0x0000000000007918 */ /* 0x000fd80000000000 */
.L_x_1111:
        /* <DEDUP_REMOVED lines=10> */
.L_x_1112:
[----:B------:R-:W-:Y:S01]  /*122c0*/  IADD3 R0, R17, 0x10400, RZ ;  /* 0x0001040011007810 */ /* 0x000fe20007ffe0ff */
[----:B------:R1:W-:Y:S06]  /*122d0*/  SYNCS.ARRIVE.TRANS64.A1T0 RZ, [R4+URZ+0x30830], RZ ;  /* 0x030830ff04ff79a7 */ /* 0x0003ec000810003f */
[----:B------:R-:W-:Y:S05]  /*122e0*/  WARPSYNC.ALL ;  /* 0x0000000000007948 */ /* 0x000fea0003800000 */
[----:B------:R-:W-:Y:S01]  /*122f0*/  BAR.SYNC.DEFER_BLOCKING 0x8, 0x180 ;  /* 0x0206000000007b1d */ /* 0x000fe20000010000 */
[----:B------:R-:W-:-:S05]  /*12300*/  LOP3.LUT P0, RZ, R0, 0x3ff, RZ, 0xc0, !PT ;  /* 0x000003ff00ff7812 */ /* 0x000fca000780c0ff */
[----:B------:R-:W-:Y:S08]  /*12310*/  BSSY B6, `(.L_x_1113) ;  /* 0x0000012000067945 */ /* 0x000ff00003800000 */
[----:B------:R-:W-:Y:S05]  /*12320*/  @!P0 BRA `(.L_x_1114) ;  /* 0x0000000000408947 */ /* 0x000fea0003800000 */
[----:B0-----:R-:W-:Y:S01]  /*12330*/  MOV R2, 0x0 ;  /* 0x0000000000027802 */ /* 0x001fe20000000f00 */
[----:B------:R-:W-:Y:S01]  /*12340*/  ULDC.64 UR6, c[0x4][0x138] ;  /* 0x01004e0000067ab9 */ /* 0x000fe20000000a00 */
[----:B------:R-:W-:Y:S01]  /*12350*/  ULDC.64 UR8, c[0x4][0x140] ;  /* 0x0100500000087ab9 */ /* 0x000fe20000000a00 */
[----:B------:R-:W-:Y:S01]  /*12360*/  ULDC.64 UR4, c[0x4][0xb0] ;  /* 0x01002c0000047ab9 */ /* 0x000fe20000000a00 */
[----:B-1----:R-:W-:Y:S01]  /*12370*/  IMAD.U32 R4, RZ, RZ, UR6 ;  /* 0x00000006ff047e24 */ /* 0x002fe2000f8e00ff */
[----:B------:R-:W-:Y:S01]  /*12380*/  MOV R11, UR5 ;  /* 0x00000005000b7c02 */ /* 0x000fe20008000f00 */
[----:B------:R-:W0:Y:S01]  /*12390*/  LDC.64 R2, c[0x4][R2] ;  /* 0x0100000002027b82 */ /* 0x000e220000000a00 */
[----:B------:R-:W-:Y:S02]  /*123a0*/  IMAD.U32 R5, RZ, RZ, UR7 ;  /* 0x00000007ff057e24 */ /* 0x000fe4000f8e00ff */
[----:B------:R-:W-:Y:S02]  /*123b0*/  IMAD.U32 R6, RZ, RZ, UR8 ;  /* 0x00000008ff067e24 */ /* 0x000fe4000f8e00ff */
[----:B------:R-:W-:-:S02]  /*123c0*/  IMAD.U32 R7, RZ, RZ, UR9 ;  /* 0x00000009ff077e24 */ /* 0x000fc4000f8e00ff */
[----:B------:R-:W-:Y:S02]  /*123d0*/  IMAD.U32 R10, RZ, RZ, UR4 ;  /* 0x00000004ff0a7e24 */ /* 0x000fe4000f8e00ff */
[----:B------:R-:W-:Y:S02]  /*123e0*/  IMAD.MOV.U32 R8, RZ, RZ, 0x70 ;  /* 0x00000070ff087424 */ /* 0x000fe400078e00ff */
[----:B------:R-:W-:Y:S02]  /*123f0*/  IMAD.MOV.U32 R12, RZ, RZ, 0x1 ;  /* 0x00000001ff0c7424 */ /* 0x000fe400078e00ff */
[----:B------:R-:W-:-:S07]  /*12400*/  IMAD.MOV.U32 R13, RZ, RZ, RZ ;  /* 0x000000ffff0d7224 */ /* 0x000fce00078e00ff */
[----:B------:R-:W-:-:S07]  /*12410*/  LEPC R20, `(.L_x_1114) ;  /* 0x000000001014794e */ /* 0x000fce0000000000 */
[----:B0-----:R-:W-:Y:S05]  /*12420*/  CALL.ABS.NOINC R2 ;  /* 0x0000000002007343 */ /* 0x001fea0003c00000 */
.L_x_1114:
[----:B------:R-:W-:Y:S05]  /*12430*/  BSYNC B6 ;  /* 0x0000000000067941 */ /* 0x000fea0003800000 */
.L_x_1113:
[----:B0-----:R-:W0:Y:S01]  /*12440*/  S2R R2, SR_TID.X ;  /* 0x0000000000027919 */ /* 0x001e220000002100 */
[----:B------:R-:W-:Y:S01]  /*12450*/  UISETP.NE.AND UP0, UPT, UR50, URZ, UPT ;  /* 0x0000003f3200728c */ /* 0x000fe2000bf05270 */
[----:B------:R-:W-:Y:S01]  /*12460*/  R2UR UR6, R26 ;  /* 0x000000001a0672ca */ /* 0x000fe200000e0000 */
[----:B------:R-:W-:Y:S01]  /*12470*/  ULDC.64 UR8, c[0x0][0x2d8] ;  /* 0x0000b60000087ab9 */ /* 0x000fe20000000a00 */
[----:B------:R-:W-:Y:S02]  /*12480*/  R2UR UR7, R22 ;  /* 0x00000000160772ca */ /* 0x000fe400000e0000 */
[C---:B------:R-:W-:Y:S02]  /*12490*/  LOP3.LUT P2, RZ, R16.reuse, 0x4000, RZ, 0xc0, !PT ;  /* 0x0000400010ff7812 */ /* 0x040fe4000784c0ff */
[----:B------:R-:W-:Y:S02]  /*124a0*/  PLOP3.LUT P0, PT, PT, PT, UP0, 0x80, 0x0 ;  /* 0x000000000000781c */ /* 0x000fe40003f0f008 */
[----:B------:R-:W-:-:S02]  /*124b0*/  LOP3.LUT P3, RZ, R16, 0x2000, RZ, 0xc0, !PT ;  /* 0x0000200010ff7812 */ /* 0x000fc4000786c0ff */
[----:B------:R-:W-:Y:S01]  /*124c0*/  @UP0 ULDC UR4, c[0x0][0x44c] ;  /* 0x0001130000040ab9 */ /* 0x000fe20000000800 */
[C---:B------:R-:W-:Y:S02]  /*124d0*/  LOP3.LUT P4, RZ, R16.reuse, 0x1000, RZ, 0xc0, !PT ;  /* 0x0000100010ff7812 */ /* 0x040fe4000788c0ff */
[----:B------:R-:W-:Y:S01]  /*124e0*/  UIMAD UR6, UR6, UR8, URZ ;  /* 0x00000008060672a4 */ /* 0x000fe2000f8e023f */
[----:B------:R-:W-:-:S03]  /*124f0*/  LOP3.LUT P5, RZ, R16, 0x800, RZ, 0xc0, !PT ;  /* 0x0000080010ff7812 */ /* 0x000fc600078ac0ff */
[----:B------:R-:W-:Y:S02]  /*12500*/  UIMAD UR7, UR7, UR9, UR6 ;  /* 0x00000009070772a4 */ /* 0x000fe4000f8e0206 */
[----:B------:R-:W-:Y:S01]  /*12510*/  USHF.R.S32.HI UR6, URZ, 0x1f, UR43 ;  /* 0x0000001f3f067899 */ /* 0x000fe2000801142b */
[----:B0-----:R-:W-:-:S05]  /*12520*/  IMAD.SHL.U32 R2, R2, 0x10, RZ ;  /* 0x0000001002027824 */ /* 0x001fca00078e00ff */
[----:B------:R-:W-:-:S05]  /*12530*/  LOP3.LUT R2, R36, 0x70, R2, 0xf8, !PT ;  /* 0x0000007024027812 */ /* 0x000fca00078ef802 */
[----:B------:R-:W-:-:S04]  /*12540*/  VIADD R0, R2, UR44 ;  /* 0x0000002c02007c36 */ /* 0x000fc80008000000 */
[----:B------:R-:W-:Y:S01]  /*12550*/  @P0 IMAD.HI.U32 R3, R0, UR4, RZ ;  /* 0x0000000400030c27 */ /* 0x000fe2000f8e00ff */
[----:B------:R-:W-:Y:S01]  /*12560*/  PLOP3.LUT P0, PT, PT, PT, UP0, 0x80, 0x0 ;  /* 0x000000000000781c */ /* 0x000fe20003f0f008 */
[----:B------:R-:W-:Y:S01]  /*12570*/  @UP0 ULDC UR4, c[0x0][0x450] ;  /* 0x0001140000040ab9 */ /* 0x000fe20000000800 */
[----:B------:R-:W-:-:S11]  /*12580*/  MOV R2, R0 ;  /* 0x0000000000027202 */ /* 0x000fd60000000f00 */
[----:B------:R-:W-:Y:S02]  /*12590*/  @P0 SHF.R.U32.HI R2, RZ, UR4, R3 ;  /* 0x00000004ff020c19 */ /* 0x000fe40008011603 */
[----:B------:R-:W-:-:S03]  /*125a0*/  R2UR UR4, R22 ;  /* 0x00000000160472ca */ /* 0x000fc600000e0000 */
[----:B------:R-:W-:-:S10]  /*125b0*/  IMAD.MOV R5, RZ, RZ, -R2 ;  /* 0x000000ffff057224 */ /* 0x000fd400078e0a02 */
[----:B------:R-:W-:-:S03]  /*125c0*/  UIMAD.WIDE.U32 UR4, UR4, UR8, URZ ;  /* 0x00000008040472a5 */ /* 0x000fc6000f8e003f */
[----:B------:R-:W-:Y:S01]  /*125d0*/  ULDC.64 UR8, c[0x0][0x2e0] ;  /* 0x0000b80000087ab9 */ /* 0x000fe20000000a00 */
[----:B------:R-:W-:Y:S02]  /*125e0*/  UIADD3 UR5, UR5, UR7, URZ ;  /* 0x0000000705057290 */ /* 0x000fe4000fffe03f */
[----:B------:R-:W-:Y:S01]  /*125f0*/  UIMAD UR6, UR6, UR8, URZ ;  /* 0x00000008060672a4 */ /* 0x000fe2000f8e023f */
[----:B------:R-:W-:Y:S01]  /*12600*/  ULDC UR7, c[0x0][0x448] ;  /* 0x0001120000077ab9 */ /* 0x000fe20000000800 */
[----:B------:R-:W-:Y:S01]  /*12610*/  UIMAD.WIDE.U32 UR4, UR43, UR8, UR4 ;  /* 0x000000082b0472a5 */ /* 0x000fe2000f8e0004 */
[----:B------:R-:W-:Y:S01]  /*12620*/  IMAD R5, R5, UR7, R0 ;  /* 0x0000000705057c24 */ /* 0x000fe2000f8e0200 */
[----:B------:R-:W-:Y:S01]  /*12630*/  UIMAD UR6, UR43, UR9, UR6 ;  /* 0x000000092b0672a4 */ /* 0x000fe2000f8e0206 */
[----:B------:R-:W-:Y:S02]  /*12640*/  SHF.R.S32.HI R0, RZ, 0x1f, R2 ;  /* 0x0000001fff007819 */ /* 0x000fe40000011402 */
[----:B------:R-:W-:Y:S01]  /*12650*/  ULDC.64 UR8, c[0x0][0x2d0] ;  /* 0x0000b40000087ab9 */ /* 0x000fe20000000a00 */
[----:B------:R-:W-:Y:S01]  /*12660*/  UIADD3 UR5, UR5, UR6, URZ ;  /* 0x0000000605057290 */ /* 0x000fe2000fffe03f */
[----:B------:R-:W-:-:S02]  /*12670*/  IMAD.U32 R9, RZ, RZ, UR8 ;  /* 0x00000008ff097e24 */ /* 0x000fc4000f8e00ff */
[----:B------:R-:W-:Y:S01]  /*12680*/  IMAD R3, R0, UR8, RZ ;  /* 0x0000000800037c24 */ /* 0x000fe2000f8e02ff */
[----:B------:R-:W-:-:S03]  /*12690*/  SHF.R.S32.HI R0, RZ, 0x1f, R5 ;  /* 0x0000001fff007819 */ /* 0x000fc60000011405 */
[C---:B------:R-:W-:Y:S02]  /*126a0*/  IMAD R7, R2.reuse, UR9, R3 ;  /* 0x0000000902077c24 */ /* 0x040fe4000f8e0203 */
[----:B------:R-:W-:Y:S01]  /*126b0*/  IMAD.WIDE.U32 R2, R2, R9, UR4 ;  /* 0x0000000402027e25 */ /* 0x000fe2000f8e0009 */
        /* <DEDUP_REMOVED lines=8> */
[----:B------:R-:W-:-:S04]  /*12740*/  UMOV UR4, 0xffffffff ;  /* 0xffffffff00047882 */ /* 0x000fc80000000000 */
[----:B-1----:R-:W-:Y:S01]  /*12750*/  LEA.HI.X R4, R2, UR5, R3, 0x1, P0 ;  /* 0x0000000502047c11 */ /* 0x002fe200080f0c03 */
[----:B------:R-:W-:Y:S06]  /*12760*/  BRA.DIV UR4, `(.L_x_1115) ;  /* 0x0000002a04fc7947 */ /* 0x000fec000b800000 */
[----:B------:R-:W0:Y:S01]  /*12770*/  SHFL.IDX PT, R14, R5, RZ, 0x181f ;  /* 0x00181fff050e7589 */ /* 0x000e2200000e0000 */
[----:B------:R-:W-:-:S03]  /*12780*/  VIADD R0, R36, UR44 ;  /* 0x0000002c24007c36 */ /* 0x000fc60008000000 */
[----:B------:R-:W1:Y:S01]  /*12790*/  SHFL.IDX PT, R2, R4, RZ, 0x181f ;  /* 0x00181fff04027589 */ /* 0x000e6200000e0000 */
[C---:B------:R-:W-:Y:S01]  /*127a0*/  VIADD R7, R0.reuse, 0x10 ;  /* 0x0000001000077836 */ /* 0x040fe20000000000 */
[----:B------:R-:W-:Y:S02]  /*127b0*/  ISETP.GE.AND P0, PT, R0, UR39, PT ;  /* 0x0000002700007c0c */ /* 0x000fe4000bf06270 */
[----:B------:R-:W-:Y:S11]  /*127c0*/  SHFL.IDX PT, R6, R4, 0x1, 0x181f ;  /* 0x00381f0004067f89 */ /* 0x000ff600000e0000 */
[----:B0-----:R-:W-:-:S04]  /*127d0*/  @!P0 LEA R14, P1, R37, R14, 0x1 ;  /* 0x0000000e250e8211 */ /* 0x001fc800078208ff */
[----:B-1----:R-:W-:Y:S01]  /*127e0*/  @!P0 IADD3.X R3, RZ, R2, RZ, P1, !PT ;  /* 0x00000002ff038210 */ /* 0x002fe20000ffe4ff */
[----:B------:R-:W-:Y:S02]  /*127f0*/  @!P0 IMAD.MOV.U32 R2, RZ, RZ, R14 ;  /* 0x000000ffff028224 */ /* 0x000fe400078e000e */
[----:B------:R-:W0:Y:S04]  /*12800*/  SHFL.IDX PT, R14, R5, 0x1, 0x181f ;  /* 0x00381f00050e7f89 */ /* 0x000e2800000e0000 */
        /* <DEDUP_REMOVED lines=8> */
[----:B------:R-:W-:Y:S01]  /*12890*/  SHFL.IDX PT, R6, R4, 0x2, 0x181f ;  /* 0x00581f0004067f89 */ /* 0x000fe200000e0000 */
[----:B------:R-:W-:Y:S01]  /*128a0*/  @!P0 IMAD.MOV.U32 R3, RZ, RZ, R7 ;  /* 0x000000ffff038224 */ /* 0x000fe200078e0007 */
[----:B------:R-:W-:Y:S02]  /*128b0*/  IADD3 R7, R0, 0x20, RZ ;  /* 0x0000002000077810 */ /* 0x000fe40007ffe0ff */
        /* <DEDUP_REMOVED lines=10> */
[----:B------:R-:W-:Y:S02]  /*12960*/  @!P0 IMAD.MOV.U32 R3, RZ, RZ, R7 ;  /* 0x000000ffff038224 */ /* 0x000fe400078e0007 */
        /* <DEDUP_REMOVED lines=19> */
[----:B0-----:R-:W-:-:S05]  /*12aa0*/  @!P0 LEA R14, P1, R37, R14, 0x1 ;  /* 0x0000000e250e8211 */ /* 0x001fca00078208ff */
[----:B-1----:R-:W-:Y:S02]  /*12ab0*/  @!P0 IMAD.X R7, RZ, RZ, R6, P1 ;  /* 0x000000ffff078224 */ /* 0x002fe400008e0606 */
[----:B--2---:R-:W-:Y:S01]  /*12ac0*/  @!P0 IMAD.MOV.U32 R2, RZ, RZ, R14 ;  /* 0x000000ffff028224 */ /* 0x004fe200078e000e */
        /* <DEDUP_REMOVED lines=24> */
[----:B------:R0:W1:Y:S03]  /*12c50*/  SHFL.IDX PT, R14, R5, 0x7, 0x181f ;  /* 0x00f81f00050e7f89 */ /* 0x00006600000e0000 */
[----:B------:R-:W-:Y:S01]  /*12c60*/  @!P0 IMAD.MOV.U32 R3, RZ, RZ, R7 ;  /* 0x000000ffff038224 */ /* 0x000fe200078e0007 */
[----:B------:R0:W2:Y:S04]  /*12c70*/  SHFL.IDX PT, R6, R4, 0x7, 0x181f ;  /* 0x00f81f0004067f89 */ /* 0x0000a800000e0000 */
[----:B------:R0:W-:Y:S04]  /*12c80*/  @!P0 LDGSTS.E.BYPASS.LTC128B.128 [R31+0x13400], desc[UR36][R2.64], !P2 ;  /* 0x13400000021f8fae */ /* 0x0001e8000d101d64 */
[----:B------:R0:W-:Y:S04]  /*12c90*/  @!P0 LDGSTS.E.BYPASS.LTC128B.128 [R31+0x17400], desc[UR36][R2.64+0x80], !P3 ;  /* 0x17400080021f8fae */ /* 0x0001e8000d901d64 */
[----:B------:R0:W-:Y:S04]  /*12ca0*/  @!P0 LDGSTS.E.BYPASS.LTC128B.128 [R31+0x1b400], desc[UR36][R2.64+0x100], !P4 ;  /* 0x1b400100021f8fae */ /* 0x0001e8000e101d64 */
[----:B------:R0:W-:Y:S02]  /*12cb0*/  @!P0 LDGSTS.E.BYPASS.LTC128B.128 [R31+0x1f400], desc[UR36][R2.64+0x180], !P5 ;  /* 0x1f400180021f8fae */ /* 0x0001e4000e901d64 */
.L_x_1188:
[----:B------:R-:W-:-:S05]  /*12cc0*/  VIADD R0, R0, 0x70 ;  /* 0x0000007000007836 */ /* 0x000fca0000000000 */
[----:B------:R-:W-:-:S13]  /*12cd0*/  ISETP.GE.AND P0, PT, R0, UR39, PT ;  /* 0x0000002700007c0c */ /* 0x000fda000bf06270 */
[----:B01----:R-:W-:-:S05]  /*12ce0*/  @!P0 LEA R2, P1, R37, R14, 0x1 ;  /* 0x0000000e25028211 */ /* 0x003fca00078208ff */
[----:B--2---:R-:W-:-:S05]  /*12cf0*/  @!P0 IMAD.X R3, RZ, RZ, R6, P1 ;  /* 0x000000ffff038224 */ /* 0x004fca00008e0606 */
[----:B------:R-:W-:Y:S01]  /*12d00*/  @!PT LDS RZ, [RZ] ;  /* 0x00000000fffff984 */ /* 0x000fe20000000800 */
[----:B------:R-:W-:Y:S01]  /*12d10*/  @!PT LDS RZ, [RZ] ;  /* 0x00000000fffff984 */ /* 0x000fe20000000800 */
[----:B------:R-:W-:Y:S01]  /*12d20*/  @!PT LDS RZ, [RZ] ;  /* 0x00000000fffff984 */ /* 0x000fe20000000800 */
[----:B------:R0:W-:Y:S04]  /*12d30*/  @!P0 LDGSTS.E.BYPASS.LTC128B.128 [R31+0x13c00], desc[UR36][R2.64], !P2 ;  /* 0x13c00000021f8fae */ /* 0x0001e8000d101d64 */
[----:B------:R0:W-:Y:S04]  /*12d40*/  @!P0 LDGSTS.E.BYPASS.LTC128B.128 [R31+0x17c00], desc[UR36][R2.64+0x80], !P3 ;  /* 0x17c00080021f8fae */ /* 0x0001e8000d901d64 */
[----:B------:R0:W-:Y:S04]  /*12d50*/  @!P0 LDGSTS.E.BYPASS.LTC128B.128 [R31+0x1bc00], desc[UR36][R2.64+0x100], !P4 ;  /* 0x1bc00100021f8fae */ /* 0x0001e8000e101d64 */
[----:B------:R0:W-:Y:S01]  /*12d60*/  @!P0 LDGSTS.E.BYPASS.LTC128B.128 [R31+0x1fc00], desc[UR36][R2.64+0x180], !P5 ;  /* 0x1fc00180021f8fae */ /* 0x0001e2000e901d64 */
[----:B------:R-:W-:Y:S01]  /*12d70*/  PLOP3.LUT P0, PT, PT, PT, PT, 0x80, 0x0 ;  /* 0x000000000000781c */ /* 0x000fe20003f0f070 */
[----:B------:R-:W-:-:S12]  /*12d80*/  NOP ;  /* 0x0000000000007918 */ /* 0x000fd80000000000 */
.L_x_1116:
[----:B------:R-:W-:Y:S02]  /*12d90*/  PLOP3.LUT P1, PT, P1, P0, PT, 0xa2, 0x0 ;  /* 0x000000000000781c */ /* 0x000fe40000f21472 */
[----:B------:R-:W-:-:S08]  /*12da0*/  @P0 R2UR P1, UR4, R17 ;  /* 0x00000000110402ca */ /* 0x000fd00000020000 */
[----:B------:R-:W-:-:S05]  /*12db0*/  @P0 PLOP3.LUT P0, PT, P1, PT, PT, 0x80, 0x0 ;  /* 0x000000000000081c */ /* 0x000fca0000f0f070 */
[----:B------:R-:W-:Y:S01]  /*12dc0*/  @!P1 SYNCS.ARRIVE.TRANS64.RED.A0T1 RZ, [UR4+0x30800], RZ ;  /* 0x030800ffffff99a7 */ /* 0x000fe20008200404 */
[----:B------:R-:W-:Y:S07]  /*12dd0*/  @!P1 ARRIVES.LDGSTSBAR.64.TRANSCNT [UR4+0x30800] ;  /* 0x03080000ff0099b0 */ /* 0x000fee0008000a84 */
[----:B------:R-:W-:Y:S05]  /*12de0*/  @P0 BRA.U.ANY `(.L_x_1116) ;  /* 0xfffffffd00e80947 */ /* 0x000fea000393ffff */
[----:B0-----:R-:W2:Y:S02]  /*12df0*/  LDL.LU R2, [R1] ;  /* 0x0000000001027983 */ /* 0x001ea40000300800 */
[----:B--2---:R-:W-:-:S05]  /*12e00*/  VIADD R2, R2, 0x1 ;  /* 0x0000000102027836 */ /* 0x004fca0000000000 */
[----:B------:R0:W-:Y:S01]  /*12e10*/  STL [R1], R2 ;  /* 0x0000000201007387 */ /* 0x0001e20000100800 */
[----:B------:R-:W-:-:S04]  /*12e20*/  LEA.HI R0, R2, R2, RZ, 0x1 ;  /* 0x0000000202007211 */ /* 0x000fc800078f08ff */
[----:B------:R-:W-:-:S05]  /*12e30*/  LOP3.LUT R0, R0, 0xfffffffe, RZ, 0xc0, !PT ;  /* 0xfffffffe00007812 */ /* 0x000fca00078ec0ff */
[----:B------:R-:W-:-:S05]  /*12e40*/  IMAD.IADD R0, R2, 0x1, -R0 ;  /* 0x0000000102007824 */ /* 0x000fca00078e0a00 */
[----:B------:R-:W-:Y:S01]  /*12e50*/  SHF.L.U32 R0, R0, 0x1f, RZ ;  /* 0x0000001f00007819 */ /* 0x000fe200000006ff */
[----:B------:R-:W-:Y:S01]  /*12e60*/  NOP ;  /* 0x0000000000007918 */ /* 0x000fe20000000000 */
[----:B------:R0:W-:Y:S01]  /*12e70*/  SYNCS.ARRIVE.TRANS64.A1T0 RZ, [R17+URZ+0x30800], RZ ;  /* 0x030800ff11ff79a7 */ /* 0x0001e2000810003f */
[----:B------:R-:W-:Y:S01]  /*12e80*/  BSSY B0, `(.L_x_1117) ;  /* 0x0000003000007945 */ /* 0x000fe20003800000 */
[----:B------:R-:W1:Y:S03]  /*12e90*/  SYNCS.PHASECHK.TRANS64.TRYWAIT P0, [R17+URZ+0x30820], R0 ;  /* 0x03082000110075a7 */ /* 0x000e66000800017f */
[----:B01----:R-:W-:Y:S05]  /*12ea0*/  @!P0 BRA `(.L_x_1118) ;  /* 0x0000002c00e08947 */ /* 0x003fea0003800000 */
.L_x_1189:
[----:B------:R-:W-:Y:S05]  /*12eb0*/  BSYNC B0 ;  /* 0x0000000000007941 */ /* 0x000fea0003800000 */
.L_x_1117:
[----:B------:R-:W-:-:S04]  /*12ec0*/  UIADD3 UR4, UR45, -0x2, URZ ;  /* 0xfffffffe2d047890 */ /* 0x000fc8000fffe03f */
[----:B------:R-:W-:-:S06]  /*12ed0*/  UISETP.GE.AND UP0, UPT, UR4, UR46, UPT ;  /* 0x0000002e0400728c */ /* 0x000fcc000bf06270 */
[----:B------:R-:W-:-:S13]  /*12ee0*/  PLOP3.LUT P0, PT, PT, PT, UP0, 0x40, 0x0 ;  /* 0x000000000000781c */ /* 0x000fda0003f0e808 */
[----:B------:R-:W-:Y:S05]  /*12ef0*/  @P0 BRA `(.L_x_1119) ;  /* 0x0000000c00a80947 */ /* 0x000fea0003800000 */
[----:B------:R-:W-:Y:S01]  /*12f00*/  BSSY B0, `(.L_x_1119) ;  /* 0x00000e9000007945 */ /* 0x000fe20003800000 */
[----:B------:R-:W-:Y:S01]  /*12f10*/  MOV R8, R25 ;  /* 0x0000001900087202 */ /* 0x000fe20000000f00 */
[----:B------:R-:W-:Y:S02]  /*12f20*/  IMAD.MOV.U32 R6, RZ, RZ, R23 ;  /* 0x000000ffff067224 */ /* 0x000fe400078e0017 */
[----:B------:R-:W-:Y:S02]  /*12f30*/  IMAD.MOV.U32 R28, RZ, RZ, R24 ;  /* 0x000000ffff1c7224 */ /* 0x000fe400078e0018 */
[----:B------:R-:W-:-:S07]  /*12f40*/  IMAD.U32 R7, RZ, RZ, UR4 ;  /* 0x00000004ff077e24 */ /* 0x000fce000f8e00ff */
.L_x_1132:
[----:B------:R-:W1:Y:S01]  /*12f50*/  S2R R4, SR_TID.X ;  /* 0x0000000000047919 */ /* 0x000e620000002100 */
[----:B0-----:R-:W0:Y:S01]  /*12f60*/  LDC R0, c[0x0][0x430] ;  /* 0x00010c00ff007b82 */ /* 0x001e220000000800 */
[----:B------:R-:W-:Y:S01]  /*12f70*/  IMAD R9, R7, 0x40, R32 ;  /* 0x0000004007097824 */ /* 0x000fe200078e0220 */
[----:B------:R-:W-:Y:S01]  /*12f80*/  LOP3.LUT P1, RZ, R16, 0x200, RZ, 0xc0, !PT ;  /* 0x0000020010ff7812 */ /* 0x000fe2000782c0ff */
[----:B------:R-:W-:Y:S01]  /*12f90*/  VIADD R23, R6, 0x1 ;  /* 0x0000000106177836 */ /* 0x000fe20000000000 */
[----:B0-----:R-:W-:Y:S01]  /*12fa0*/  ISETP.NE.AND P0, PT, R0, 0x1, PT ;  /* 0x000000010000780c */ /* 0x001fe20003f05270 */
[----:B-1----:R-:W-:-:S05]  /*12fb0*/  IMAD.SHL.U32 R4, R4, 0x10, RZ ;  /* 0x0000001004047824 */ /* 0x002fca00078e00ff */
[----:B------:R-:W-:-:S07]  /*12fc0*/  LOP3.LUT R4, R36, 0x70, R4, 0xf8, !PT ;  /* 0x0000007024047812 */ /* 0x000fce00078ef804 */
[----:B------:R-:W0:Y:S01]  /*12fd0*/  @P0 LDC R0, c[0x0][0x434] ;  /* 0x00010d00ff000b82 */ /* 0x000e220000000800 */
[C---:B------:R-:W-:Y:S02]  /*12fe0*/  ISETP.GT.U32.AND P2, PT, R4.reuse, 0x3f, PT ;  /* 0x0000003f0400780c */ /* 0x040fe40003f44070 */
[----:B------:R-:W-:-:S05]  /*12ff0*/  IADD3 R9, R4, R9, RZ ;  /* 0x0000000904097210 */ /* 0x000fca0007ffe0ff */
[----:B------:R-:W1:Y:S01]  /*13000*/  @P0 LDC R3, c[0x0][0x438] ;  /* 0x00010e00ff030b82 */ /* 0x000e620000000800 */
[----:B------:R-:W-:-:S07]  /*13010*/  IMAD.MOV.U32 R12, RZ, RZ, R9 ;  /* 0x000000ffff0c7224 */ /* 0x000fce00078e0009 */
[----:B------:R-:W2:Y:S08]  /*13020*/  @!P2 LDC.64 R10, c[0x0][0x428] ;  /* 0x00010a00ff0aab82 */ /* 0x000eb00000000a00 */
[----:B------:R-:W3:Y:S01]  /*13030*/  @!P2 LDC.64 R4, c[0x0][0x418] ;  /* 0x00010600ff04ab82 */ /* 0x000ee20000000a00 */
[----:B0-----:R-:W-:-:S05]  /*13040*/  @P0 IMAD.HI.U32 R0, R9, R0, RZ ;  /* 0x0000000009000227 */ /* 0x001fca00078e00ff */
[----:B-1----:R-:W-:-:S04]  /*13050*/  @P0 SHF.R.U32.HI R12, RZ, R3, R0 ;  /* 0x00000003ff0c0219 */ /* 0x002fc80000011600 */
[--C-:B------:R-:W-:Y:S01]  /*13060*/  @!P2 SHF.R.S32.HI R3, RZ, 0x1f, R12.reuse ;  /* 0x0000001fff03a819 */ /* 0x100fe2000001140c */
[----:B------:R-:W-:Y:S02]  /*13070*/  @!P2 IMAD.MOV.U32 R2, RZ, RZ, R12 ;  /* 0x000000ffff02a224 */ /* 0x000fe400078e000c */
[-C--:B--2---:R-:W-:Y:S02]  /*13080*/  @!P2 IMAD R0, R33, R10.reuse, RZ ;  /* 0x0000000a2100a224 */ /* 0x084fe400078e02ff */
[----:B------:R-:W-:-:S04]  /*13090*/  @!P2 IMAD.WIDE.U32 R2, R29, R10, R2 ;  /* 0x0000000a1d02a225 */ /* 0x000fc800078e0002 */
[----:B------:R-:W-:Y:S01]  /*130a0*/  @!P2 IMAD R11, R29, R11, R0 ;  /* 0x0000000b1d0ba224 */ /* 0x000fe200078e0200 */
[----:B---3--:R-:W-:-:S03]  /*130b0*/  @!P2 LEA R4, P0, R2, R4, 0x2 ;  /* 0x000000040204a211 */ /* 0x008fc600078010ff */
[----:B------:R-:W-:-:S05]  /*130c0*/  @!P2 IMAD.IADD R0, R11, 0x1, R3 ;  /* 0x000000010b00a824 */ /* 0x000fca00078e0203 */
[----:B------:R-:W-:Y:S01]  /*130d0*/  @!P2 LEA.HI.X R5, R2, R5, R0, 0x2, P0 ;  /* 0x000000050205a211 */ /* 0x000fe200000f1400 */
[----:B------:R-:W-:Y:S01]  /*130e0*/  IMAD.MOV.U32 R0, RZ, RZ, RZ ;  /* 0x000000ffff007224 */ /* 0x000fe200078e00ff */
[C---:B------:R-:W-:Y:S02]  /*130f0*/  ISETP.NE.AND P0, PT, R23.reuse, 0x2, PT ;  /* 0x000000021700780c */ /* 0x040fe40003f05270 */
[----:B------:R-:W-:Y:S01]  /*13100*/  IADD3 R2, -R12, RZ, RZ ;  /* 0x000000ff0c027210 */ /* 0x000fe20007ffe1ff */
[----:B------:R-:W-:Y:S05]  /*13110*/  YIELD ;  /* 0x0000000000007946 */ /* 0x000fea0003800000 */
[----:B------:R-:W-:Y:S01]  /*13120*/  ULDC UR4, c[0x0][0x430] ;  /* 0x00010c0000047ab9 */ /* 0x000fe20000000800 */
[----:B------:R-:W-:Y:S01]  /*13130*/  SEL R25, RZ, 0x1, P0 ;  /* 0x00000001ff197807 */ /* 0x000fe20000000000 */
[----:B------:R0:W5:Y:S01]  /*13140*/  @!P2 LDG.E R0, desc[UR36][R4.64] ;  /* 0x000000240400a981 */ /* 0x000162000c1e1900 */
[----:B------:R-:W-:Y:S01]  /*13150*/  SEL R23, R23, RZ, P0 ;  /* 0x000000ff17177207 */ /* 0x000fe20000000000 */
[----:B------:R-:W-:Y:S01]  /*13160*/  IMAD.MOV.U32 R24, RZ, RZ, R7 ;  /* 0x000000ffff187224 */ /* 0x000fe200078e0007 */
[----:B------:R-:W-:Y:S01]  /*13170*/  LOP3.LUT R25, R8, R25, RZ, 0x3c, !PT ;  /* 0x0000001908197212 */ /* 0x000fe200078e3cff */
[----:B0-----:R-:W-:Y:S01]  /*13180*/  IMAD R5, R2, UR4, R9 ;  /* 0x0000000402057c24 */ /* 0x001fe2000f8e0209 */
[----:B------:R-:W-:Y:S06]  /*13190*/  @!P1 BRA `(.L_x_1120) ;  /* 0x0000000000049947 */ /* 0x000fec0003800000 */
[----:B------:R-:W-:Y:S01]  /*131a0*/  BPT.TRAP 0x1 ;  /* 0x000000040000795c */ /* 0x000fe20000300000 */
.L_x_1120:
[----:B------:R-:W-:Y:S01]  /*131b0*/  IMAD R7, R23, 0x8, R17 ;  /* 0x0000000817077824 */ /* 0x000fe200078e0211 */
[----:B------:R-:W-:Y:S01]  /*131c0*/  SHF.L.U32 R2, R25, 0x1f, RZ ;  /* 0x0000001f19027819 */ /* 0x000fe200000006ff */
[----:B------:R-:W-:Y:S03]  /*131d0*/  BSSY B1, `(.L_x_1121) ;  /* 0x0000003000017945 */ /* 0x000fe60003800000 */
[----:B------:R-:W0:Y:S02]  /*131e0*/  SYNCS.PHASECHK.TRANS64.TRYWAIT P0, [R7+URZ+0x30840], R2 ;  /* 0x03084002070075a7 */ /* 0x000e24000800017f */
[----:B0-----:R-:W-:Y:S05]  /*131f0*/  @!P0 BRA `(.L_x_1122) ;  /* 0x0000002c00208947 */ /* 0x001fea0003800000 */
.L_x_1190:
[----:B------:R-:W-:Y:S05]  /*13200*/  BSYNC B1 ;  /* 0x0000000000017941 */ /* 0x000fea0003800000 */
.L_x_1121:
[----:B------:R-:W-:Y:S01]  /*13210*/  SHF.R.S32.HI R9, RZ, 0x1f, R5 ;  /* 0x0000001fff097819 */ /* 0x000fe20000011405 */
[----:B------:R-:W-:Y:S01]  /*13220*/  ULDC.64 UR4, c[0x0][0x300] ;  /* 0x0000c00000047ab9 */ /* 0x000fe20000000a00 */
[----:B-----5:R-:W-:Y:S02]  /*13230*/  SHF.R.S32.HI R10, RZ, 0x1f, R0 ;  /* 0x0000001fff0a7819 */ /* 0x020fe40000011400 */
[C---:B------:R-:W-:Y:S01]  /*13240*/  LOP3.LUT P4, RZ, R16.reuse, 0x10, RZ, 0xc0, !PT ;  /* 0x0000001010ff7812 */ /* 0x040fe2000788c0ff */
[----:B0-----:R-:W-:Y:S01]  /*13250*/  IMAD R2, R9, UR4, RZ ;  /* 0x0000000409027c24 */ /* 0x001fe2000f8e02ff */
[C---:B------:R-:W-:Y:S02]  /*13260*/  LOP3.LUT P3, RZ, R16.reuse, 0x8, RZ, 0xc0, !PT ;  /* 0x0000000810ff7812 */ /* 0x040fe4000786c0ff */
[C---:B------:R-:W-:Y:S01]  /*13270*/  LOP3.LUT P2, RZ, R16.reuse, 0x4, RZ, 0xc0, !PT ;  /* 0x0000000410ff7812 */ /* 0x040fe2000784c0ff */
[C---:B------:R-:W-:Y:S01]  /*13280*/  IMAD R11, R5.reuse, UR5, R2 ;  /* 0x00000005050b7c24 */ /* 0x040fe2000f8e0202 */
[----:B------:R-:W-:Y:S01]  /*13290*/  LOP3.LUT P1, RZ, R16, 0x2, RZ, 0xc0, !PT ;  /* 0x0000000210ff7812 */ /* 0x000fe2000782c0ff */
[----:B------:R-:W-:Y:S01]  /*132a0*/  IMAD.WIDE.U32 R2, R5, UR4, RZ ;  /* 0x0000000405027c25 */ /* 0x000fe2000f8e00ff */
[----:B------:R-:W-:Y:S01]  /*132b0*/  ULDC.64 UR4, c[0x0][0x310] ;  /* 0x0000c40000047ab9 */ /* 0x000fe20000000a00 */
[----:B------:R-:W-:-:S02]  /*132c0*/  LEA R21, R23, R30, 0xe ;  /* 0x0000001e17157211 */ /* 0x000fc400078e70ff */
        /* <DEDUP_REMOVED lines=13> */
[----:B------:R-:W-:Y:S01]  /*133a0*/  LEA.HI.X R27, R2, UR5, R27, 0x1, P0 ;  /* 0x00000005021b7c11 */ /* 0x000fe200080f0c1b */
[----:B------:R-:W-:Y:S06]  /*133b0*/  BRA.DIV UR4, `(.L_x_1123) ;  /* 0x0000002a04c47947 */ /* 0x000fec000b800000 */
[----:B------:R-:W0:Y:S01]  /*133c0*/  SHFL.IDX PT, R14, R20, RZ, 0x181f ;  /* 0x00181fff140e7589 */ /* 0x000e2200000e0000 */
[----:B------:R-:W-:Y:S02]  /*133d0*/  IMAD.SHL.U32 R4, R37, 0x2, RZ ;  /* 0x0000000225047824 */ /* 0x000fe400078e00ff */
[----:B------:R-:W-:Y:S01]  /*133e0*/  IMAD R21, R21, 0x2, R17 ;  /* 0x0000000215157824 */ /* 0x000fe200078e0211 */
        /* <DEDUP_REMOVED lines=10> */
[----:B------:R-:W0:Y:S03]  /*13490*/  SHFL.IDX PT, R14, R20, 0x2, 0x181f ;  /* 0x00581f00140e7f89 */ /* 0x000e2600000e0000 */
[----:B------:R-:W-:Y:S02]  /*134a0*/  IMAD.X R3, RZ, RZ, R35, P0 ;  /* 0x000000ffff037224 */ /* 0x000fe400000e0623 */
        /* <DEDUP_REMOVED lines=13> */
.L_x_1200:
        /* <DEDUP_REMOVED lines=11> */
.L_x_1124:
        /* <DEDUP_REMOVED lines=10> */
.L_x_1125:
[----:B------:R1:W-:Y:S01]  /*136d0*/  SYNCS.ARRIVE.TRANS64.A1T0 RZ, [R7+URZ+0x30830], RZ ;  /* 0x030830ff07ff79a7 */ /* 0x0003e2000810003f */
[----:B------:R-:W-:Y:S05]  /*136e0*/  @!P2 BRA `(.L_x_1126) ;  /* 0x000000000004a947 */ /* 0x000fea0003800000 */
[----:B------:R-:W-:Y:S01]  /*136f0*/  BPT.TRAP 0x1 ;  /* 0x000000040000795c */ /* 0x000fe20000300000 */
.L_x_1126:
[----:B0-----:R-:W-:Y:S01]  /*13700*/  SHF.L.U32 R2, R8, 0x1f, RZ ;  /* 0x0000001f08027819 */ /* 0x001fe200000006ff */
[----:B-1----:R-:W-:Y:S01]  /*13710*/  IMAD R7, R6, 0x8, R17 ;  /* 0x0000000806077824 */ /* 0x002fe200078e0211 */
[----:B------:R-:W-:Y:S03]  /*13720*/  BSSY B1, `(.L_x_1127) ;  /* 0x0000003000017945 */ /* 0x000fe60003800000 */
[----:B------:R-:W0:Y:S02]  /*13730*/  SYNCS.PHASECHK.TRANS64.TRYWAIT P0, [R7+URZ+0x30860], R2 ;  /* 0x03086002070075a7 */ /* 0x000e24000800017f */
[----:B0-----:R-:W-:Y:S05]  /*13740*/  @!P0 BRA `(.L_x_1128) ;  /* 0x0000002c00148947 */ /* 0x001fea0003800000 */
.L_x_1201:
[----:B------:R-:W-:Y:S05]  /*13750*/  BSYNC B1 ;  /* 0x0000000000017941 */ /* 0x000fea0003800000 */
.L_x_1127:
[----:B------:R-:W-:Y:S01]  /*13760*/  IMAD.MOV.U32 R3, RZ, RZ, -0x40 ;  /* 0xffffffc0ff037424 */ /* 0x000fe200078e00ff */
[----:B------:R-:W-:Y:S01]  /*13770*/  UMOV UR4, 0xffffffff ;  /* 0xffffffff00047882 */ /* 0x000fe20000000000 */
[----:B------:R-:W-:Y:S01]  /*13780*/  LOP3.LUT P4, RZ, R16, 0x100, RZ, 0xc0, !PT ;  /* 0x0000010010ff7812 */ /* 0x000fe2000788c0ff */
[----:B------:R-:W-:Y:S01]  /*13790*/  IMAD R6, R6, 0x4000, R30 ;  /* 0x0000400006067824 */ /* 0x000fe200078e021e */
[----:B------:R-:W-:Y:S01]  /*137a0*/  LOP3.LUT P3, RZ, R16, 0x80, RZ, 0xc0, !PT ;  /* 0x0000008010ff7812 */ /* 0x000fe2000786c0ff */
[----:B------:R-:W-:Y:S01]  /*137b0*/  IMAD R3, R28, R3, UR38 ;  /* 0x000000261c037e24 */ /* 0x000fe2000f8e0203 */
[C---:B------:R-:W-:Y:S02]  /*137c0*/  LOP3.LUT P2, RZ, R16.reuse, 0x40, RZ, 0xc0, !PT ;  /* 0x0000004010ff7812 */ /* 0x040fe4000784c0ff */
[----:B------:R-:W-:Y:S01]  /*137d0*/  LOP3.LUT P1, RZ, R16, 0x20, RZ, 0xc0, !PT ;  /* 0x0000002010ff7812 */ /* 0x000fe2000782c0ff */
[----:B------:R-:W-:Y:S01]  /*137e0*/  IMAD.IADD R8, R3, 0x1, -R36 ;  /* 0x0000000103087824 */ /* 0x000fe200078e0a24 */
[----:B------:R-:W-:Y:S11]  /*137f0*/  BRA.DIV UR4, `(.L_x_1129) ;  /* 0x0000002a04fc7947 */ /* 0x000ff6000b800000 */
[----:B------:R-:W0:Y:S01]  /*13800*/  SHFL.IDX PT, R14, R18, RZ, 0x181f ;  /* 0x00181fff120e7589 */ /* 0x000e2200000e0000 */
[----:B------:R-:W-:-:S03]  /*13810*/  LEA R6, R6, R17, 0x1 ;  /* 0x0000001106067211 */ /* 0x000fc600078e08ff */
[----:B------:R-:W1:Y:S01]  /*13820*/  SHFL.IDX PT, R3, R19, RZ, 0x181f ;  /* 0x00181fff13037589 */ /* 0x000e6200000e0000 */
        /* <DEDUP_REMOVED lines=36> */
.L_x_1211:
[----:B0--3--:R-:W-:Y:S01]  /*13a70*/  IADD3 R2, P0, R14, R4, RZ ;  /* 0x000000040e027210 */ /* 0x009fe20007f1e0ff */
        /* <DEDUP_REMOVED lines=15> */
[----:B0-----:R-:W-:Y:S01]  /*13b70*/  IMAD.WIDE.U32 R2, R5, UR4, RZ ;  /* 0x0000000405027c25 */ /* 0x001fe2000f8e00ff */
[----:B------:R-:W-:-:S03]  /*13b80*/  ULDC.64 UR4, c[0x0][0x338] ;  /* 0x0000ce0000047ab9 */ /* 0x000fc60000000a00 */
[----:B------:R-:W-:Y:S02]  /*13b90*/  IMAD.IADD R3, R3, 0x1, R9 ;  /* 0x0000000103037824 */ /* 0x000fe400078e0209 */
[----:B------:R-:W-:Y:S02]  /*13ba0*/  IMAD R5, R10, UR4, RZ ;  /* 0x000000040a057c24 */ /* 0x000fe4000f8e02ff */
[----:B------:R-:W-:-:S04]  /*13bb0*/  IMAD.WIDE.U32 R2, R0, UR4, R2 ;  /* 0x0000000400027c25 */ /* 0x000fc8000f8e0002 */
[----:B------:R-:W-:Y:S01]  /*13bc0*/  IMAD R5, R0, UR5, R5 ;  /* 0x0000000500057c24 */ /* 0x000fe2000f8e0205 */
[----:B------:R-:W-:Y:S01]  /*13bd0*/  ULDC.64 UR4, c[0x0][0x330] ;  /* 0x0000cc0000047ab9 */ /* 0x000fe20000000a00 */
[----:B------:R-:W-:Y:S02]  /*13be0*/  NOP ;  /* 0x0000000000007918 */ /* 0x000fe40000000000 */
[----:B------:R-:W-:Y:S02]  /*13bf0*/  IMAD.IADD R3, R3, 0x1, R5 ;  /* 0x0000000103037824 */ /* 0x000fe400078e0205 */
[----:B------:R-:W-:Y:S02]  /*13c00*/  IMAD R5, R26, UR4, RZ ;  /* 0x000000041a057c24 */ /* 0x000fe4000f8e02ff */
[----:B------:R-:W-:-:S04]  /*13c10*/  IMAD.WIDE.U32 R2, R22, UR4, R2 ;  /* 0x0000000416027c25 */ /* 0x000fc8000f8e0002 */
[----:B------:R-:W-:Y:S01]  /*13c20*/  IMAD R5, R22, UR5, R5 ;  /* 0x0000000516057c24 */ /* 0x000fe2000f8e0205 */
[----:B------:R-:W-:Y:S02]  /*13c30*/  ULDC.64 UR4, c[0x0][0x318] ;  /* 0x0000c60000047ab9 */ /* 0x000fe40000000a00 */
[----:B------:R-:W-:Y:S02]  /*13c40*/  LEA R18, P0, R2, UR4, 0x1 ;  /* 0x0000000402127c11 */ /* 0x000fe4000f8008ff */
[----:B------:R-:W-:-:S04]  /*13c50*/  IADD3 R3, R5, R3, RZ ;  /* 0x0000000305037210 */ /* 0x000fc80007ffe0ff */
[----:B------:R-:W-:Y:S02]  /*13c60*/  LEA.HI.X R19, R2, UR5, R3, 0x1, P0 ;  /* 0x0000000502137c11 */ /* 0x000fe400080f0c03 */
[----:B------:R-:W-:-:S13]  /*13c70*/  PLOP3.LUT P0, PT, PT, PT, PT, 0x80, 0x0 ;  /* 0x000000000000781c */ /* 0x000fda0003f0f070 */
.L_x_1130:
        /* <DEDUP_REMOVED lines=10> */
.L_x_1131:
[C---:B------:R-:W-:Y:S01]  /*13d20*/  ISETP.GT.AND P0, PT, R24.reuse, UR46, PT ;  /* 0x0000002e18007c0c */ /* 0x040fe2000bf04270 */
[----:B------:R0:W-:Y:S01]  /*13d30*/  SYNCS.ARRIVE.TRANS64.A1T0 RZ, [R7+URZ+0x30850], RZ ;  /* 0x030850ff07ff79a7 */ /* 0x0001e2000810003f */
[----:B------:R-:W-:Y:S02]  /*13d40*/  IMAD.MOV.U32 R8, RZ, RZ, R25 ;  /* 0x000000ffff087224 */ /* 0x000fe400078e0019 */
[----:B------:R-:W-:Y:S02]  /*13d50*/  IMAD.MOV.U32 R6, RZ, RZ, R23 ;  /* 0x000000ffff067224 */ /* 0x000fe400078e0017 */
[----:B------:R-:W-:Y:S02]  /*13d60*/  IMAD.MOV.U32 R28, RZ, RZ, R24 ;  /* 0x000000ffff1c7224 */ /* 0x000fe400078e0018 */
[----:B0-----:R-:W-:-:S05]  /*13d70*/  VIADD R7, R24, 0xffffffff ;  /* 0xffffffff18077836 */ /* 0x001fca0000000000 */
[----:B------:R-:W-:Y:S05]  /*13d80*/  @P0 BRA `(.L_x_1132) ;  /* 0xfffffff000700947 */ /* 0x000fea000383ffff */
[----:B------:R-:W-:Y:S05]  /*13d90*/  BSYNC B0 ;  /* 0x0000000000007941 */ /* 0x000fea0003800000 */
.L_x_1119:
[----:B0-----:R-:W0:Y:S01]  /*13da0*/  S2R R0, SR_TID.X ;  /* 0x0000000000007919 */ /* 0x001e220000002100 */
[----:B------:R-:W-:Y:S01]  /*13db0*/  BSSY B0, `(.L_x_1133) ;  /* 0x0000010000007945 */ /* 0x000fe20003800000 */
        /* <DEDUP_REMOVED lines=14> */
[----:B0-----:R-:W-:-:S07]  /*13ea0*/  IADD3 R34, R0, UR47, R7 ;  /* 0x0000002f00227c10 */ /* 0x001fce000fffe007 */
.L_x_1134:
[----:B------:R-:W-:Y:S05]  /*13eb0*/  BSYNC B0 ;  /* 0x0000000000007941 */ /* 0x000fea0003800000 */
.L_x_1133:
[----:B------:R-:W-:-:S13]  /*13ec0*/  LOP3.LUT P0, RZ, R16, 0x200, RZ, 0xc0, !PT ;  /* 0x0000020010ff7812 */ /* 0x000fda000780c0ff */
[----:B------:R-:W-:Y:S05]  /*13ed0*/  @!P0 BRA `(.L_x_1135) ;  /* 0x0000000000048947 */ /* 0x000fea0003800000 */
[----:B------:R-:W-:Y:S01]  /*13ee0*/  BPT.TRAP 0x1 ;  /* 0x000000040000795c */ /* 0x000fe20000300000 */
.L_x_1135:
[----:B------:R-:W-:Y:S01]  /*13ef0*/  LEA R4, R23, R17, 0x3 ;  /* 0x0000001117047211 */ /* 0x000fe200078e18ff */
[----:B------:R-:W-:Y:S01]  /*13f00*/  IMAD.MOV.U32 R5, RZ, RZ, -0x40 ;  /* 0xffffffc0ff057424 */ /* 0x000fe200078e00ff */
[----:B------:R-:W-:Y:S01]  /*13f10*/  SHF.L.U32 R3, R25, 0x1f, RZ ;  /* 0x0000001f19037819 */ /* 0x000fe200000006ff */
[----:B------:R-:W-:Y:S02]  /*13f20*/  BSSY B0, `(.L_x_1136) ;  /* 0x0000004000007945 */ /* 0x000fe40003800000 */
[----:B------:R-:W-:Y:S01]  /*13f30*/  IMAD R5, R24, R5, UR38 ;  /* 0x0000002618057e24 */ /* 0x000fe2000f8e0205 */
[----:B------:R-:W0:Y:S02]  /*13f40*/  SYNCS.PHASECHK.TRANS64.TRYWAIT P0, [R4+URZ+0x30860], R3 ;  /* 0x03086003040075a7 */ /* 0x000e24000800017f */
[----:B0-----:R-:W-:Y:S05]  /*13f50*/  @!P0 BRA `(.L_x_1137) ;  /* 0x0000002800908947 */ /* 0x001fea0003800000 */
.L_x_1212:
[----:B------:R-:W-:Y:S05]  /*13f60*/  BSYNC B0 ;  /* 0x0000000000007941 */ /* 0x000fea0003800000 */
.L_x_1136:
[----:B------:R-:W-:Y:S01]  /*13f70*/  UMOV UR4, 0xffffffff ;  /* 0xffffffff00047882 */ /* 0x000fe20000000000 */
[C---:B------:R-:W-:Y:S01]  /*13f80*/  LOP3.LUT P5, RZ, R16.reuse, 0x100, RZ, 0xc0, !PT ;  /* 0x0000010010ff7812 */ /* 0x040fe200078ac0ff */
        /* <DEDUP_REMOVED lines=8> */
[----:B------:R-:W0:Y:S04]  /*14010*/  SHFL.IDX PT, R0, R19, RZ, 0x181f ;  /* 0x00181fff13007589 */ /* 0x000e2800000e0000 */
[----:B------:R-:W-:Y:S01]  /*14020*/  SHFL.IDX PT, R7, R19, 0x1, 0x181f ;  /* 0x00381f0013077f89 */ /* 0x000fe200000e0000 */
[----:B-1----:R-:W-:-:S03]  /*14030*/  IADD3 R2, P0, R14, R6, RZ ;  /* 0x000000060e027210 */ /* 0x002fc60007f1e0ff */
[----:B------:R-:W1:Y:S02]  /*14040*/  SHFL.IDX PT, R14, R18, 0x1, 0x181f ;  /* 0x00381f00120e7f89 */ /* 0x000e6400000e0000 */
[----:B0-----:R-:W-:Y:S01]  /*14050*/  IMAD.X R3, RZ, RZ, R0, P0 ;  /* 0x000000ffff037224 */ /* 0x001fe200000e0600 */
[----:B------:R-:W-:Y:S01]  /*14060*/  ISETP.LT.OR P0, PT, R5, 0x1, P5 ;  /* 0x000000010500780c */ /* 0x000fe20002f01670 */
[----:B------:R-:W-:-:S12]  /*14070*/  IMAD R0, R8, 0x2, R17 ;  /* 0x0000000208007824 */ /* 0x000fd800078e0211 */
        /* <DEDUP_REMOVED lines=8> */
[----:B------:R-:W0:Y:S02]  /*14100*/  SHFL.IDX PT, R14, R18, 0x2, 0x181f ;  /* 0x00581f00120e7f89 */ /* 0x000e2400000e0000 */
[----:B------:R-:W-:Y:S02]  /*14110*/  IADD3.X R3, RZ, R7, RZ, P0, !PT ;  /* 0x00000007ff037210 */ /* 0x000fe400007fe4ff */
        /* <DEDUP_REMOVED lines=11> */
[----:B------:R3:W4:Y:S03]  /*141d0*/  SHFL.IDX PT, R14, R18, 0x3, 0x181f ;  /* 0x00781f00120e7f89 */ /* 0x00072600000e0000 */
        /* <DEDUP_REMOVED lines=9> */
.L_x_1222:
[----:B0--3--:R-:W-:-:S05]  /*14270*/  IADD3 R2, P0, R14, R6, RZ ;  /* 0x000000060e027210 */ /* 0x009fca0007f1e0ff */
        /* <DEDUP_REMOVED lines=14> */
.L_x_1139:
        /* <DEDUP_REMOVED lines=10> */
.L_x_1140:
[----:B------:R1:W-:Y:S01]  /*14400*/  SYNCS.ARRIVE.TRANS64.A1T0 RZ, [R4+URZ+0x30850], RZ ;  /* 0x030850ff04ff79a7 */ /* 0x0003e2000810003f */
[----:B------:R-:W-:-:S05]  /*14410*/  VIADD R23, R23, 0x1 ;  /* 0x0000000117177836 */ /* 0x000fca0000000000 */
[----:B------:R-:W-:-:S04]  /*14420*/  ISETP.NE.AND P0, PT, R23, 0x2, PT ;  /* 0x000000021700780c */ /* 0x000fc80003f05270 */
[----:B0-----:R-:W-:Y:S02]  /*14430*/  SEL R0, RZ, 0x1, P0 ;  /* 0x00000001ff007807 */ /* 0x001fe40000000000 */
[----:B------:R-:W-:Y:S02]  /*14440*/  SEL R23, R23, RZ, P0 ;  /* 0x000000ff17177207 */ /* 0x000fe40000000000 */
[----:B-1----:R-:W-:-:S07]  /*14450*/  LOP3.LUT R25, R25, R0, RZ, 0x3c, !PT ;  /* 0x0000000019197212 */ /* 0x002fce00078e3cff */
.L_x_1100:
[----:B------:R-:W-:Y:S05]  /*14460*/  BSYNC B7 ;  /* 0x0000000000077941 */ /* 0x000fea0003800000 */
.L_x_1098:
[----:B------:R-:W-:-:S13]  /*14470*/  LOP3.LUT P0, RZ, R16, 0x8000, RZ, 0xc0, !PT ;  /* 0x0000800010ff7812 */ /* 0x000fda000780c0ff */
[----:B------:R-:W-:Y:S05]  /*14480*/  @!P0 BRA `(.L_x_1141) ;  /* 0x0000000000248947 */ /* 0x000fea0003800000 */
[----:B------:R-:W-:Y:S05]  /*14490*/  WARPSYNC.ALL ;  /* 0x0000000000007948 */ /* 0x000fea0003800000 */
[----:B------:R-:W0:Y:S08]  /*144a0*/  S2UR UR5, SR_CgaCtaId ;  /* 0x00000000000579c3 */ /* 0x000e300000008800 */
[----:B------:R-:W-:Y:S06]  /*144b0*/  BAR.SYNC.DEFER_BLOCKING 0x5, 0x180 ;  /* 0x0146000000007b1d */ /* 0x000fec0000010000 */
[----:B------:R-:W-:-:S02]  /*144c0*/  UMOV UR4, 0x400 ;  /* 0x0000040000047882 */ /* 0x000fc40000000000 */
[----:B0-----:R-:W-:-:S06]  /*144d0*/  ULEA UR4, UR5, UR4, 0x18 ;  /* 0x0000000405047291 */ /* 0x001fcc000f8ec03f */
[----:B------:R-:W-:-:S05]  /*144e0*/  IMAD.U32 R17, RZ, RZ, UR4 ;  /* 0x00000004ff117e24 */ /* 0x000fca000f8e00ff */
[----:B------:R0:W1:Y:S01]  /*144f0*/  LDS R34, [R17+0x308d0] ;  /* 0x0308d00011227984 */ /* 0x0000620000000800 */
[----:B------:R-:W-:Y:S06]  /*14500*/  BAR.ARV 0x4, 0x180 ;  /* 0x0106000000007b1d */ /* 0x000fec0000002000 */
[----:B------:R-:W-:Y:S05]  /*14510*/  BRA `(.L_x_1142) ;  /* 0x00000000002c7947 */ /* 0x000fea0003800000 */
.L_x_1141:
[----:B------:R-:W-:-:S03]  /*14520*/  UMOV UR4, 0xffffffff ;  /* 0xffffffff00047882 */ /* 0x000fc60000000000 */
[----:B------:R-:W-:Y:S05]  /*14530*/  BRA.DIV UR4, `(.L_x_1143) ;  /* 0x0000002a04b47947 */ /* 0x000fea000b800000 */
[----:B------:R0:W1:Y:S02]  /*14540*/  SHFL.IDX PT, R14, R34, RZ, 0x1f ;  /* 0x00001fff220e7589 */ /* 0x00006400000e0000 */
.L_x_1225:
[----:B------:R-:W2:Y:S01]  /*14550*/  @!P2 S2R R3, SR_CgaCtaId ;  /* 0x000000000003a919 */ /* 0x000ea20000008800 */
[----:B------:R-:W-:Y:S05]  /*14560*/  WARPSYNC.ALL ;  /* 0x0000000000007948 */ /* 0x000fea0003800000 */
[----:B------:R-:W-:Y:S01]  /*14570*/  BAR.SYNC.DEFER_BLOCKING 0x4, 0x180 ;  /* 0x0106000000007b1d */ /* 0x000fe20000010000 */
[----:B------:R-:W-:-:S04]  /*14580*/  @!P2 MOV R0, 0x400 ;  /* 0x000004000000a802 */ /* 0x000fc80000000f00 */
[----:B--2---:R-:W-:-:S05]  /*14590*/  @!P2 LEA R17, R3, R0, 0x18 ;  /* 0x000000000311a211 */ /* 0x004fca00078ec0ff */
[----:B------:R0:W-:Y:S02]  /*145a0*/  @!P2 STS [R17+0x308d0], R34 ;  /* 0x0308d0221100a388 */ /* 0x0001e40000000800 */
[----:B01----:R-:W-:Y:S01]  /*145b0*/  IMAD.MOV.U32 R34, RZ, RZ, R14 ;  /* 0x000000ffff227224 */ /* 0x003fe200078e000e */
[----:B------:R-:W-:Y:S06]  /*145c0*/  BAR.ARV 0x5, 0x180 ;  /* 0x0146000000007b1d */ /* 0x000fec0000002000 */
.L_x_1142:
[----:B------:R-:W-:Y:S02]  /*145d0*/  ULDC UR4, c[0x0][0xc38] ;  /* 0x00030e0000047ab9 */ /* 0x000fe40000000800 */
[----:B-1----:R-:W-:-:S13]  /*145e0*/  ISETP.GE.AND P0, PT, R34, UR4, PT ;  /* 0x0000000422007c0c */ /* 0x002fda000bf06270 */
[----:B------:R-:W-:Y:S05]  /*145f0*/  @!P0 BRA `(.L_x_1144) ;  /* 0xffffffc400548947 */ /* 0x000fea000383ffff */
.L_x_1089:
[----:B------:R-:W2:Y:S01]  /*14600*/  LDL.LU R0, [R1] ;  /* 0x0000000001007983 */ /* 0x000ea20000300800 */
[----:B------:R-:W-:Y:S01]  /*14610*/  BSSY B0, `(.L_x_1145) ;  /* 0x000000b000007945 */ /* 0x000fe20003800000 */
[----:B------:R-:W1:Y:S01]  /*14620*/  S2R R5, SR_CgaCtaId ;  /* 0x0000000000057919 */ /* 0x000e620000008800 */
[----:B--2---:R-:W-:-:S04]  /*14630*/  IADD3 R0, R0, 0x1, RZ ;  /* 0x0000000100007810 */ /* 0x004fc80007ffe0ff */
[----:B------:R-:W-:-:S04]  /*14640*/  LEA.HI R2, R0, R0, RZ, 0x1 ;  /* 0x0000000000027211 */ /* 0x000fc800078f08ff */
[----:B------:R-:W-:Y:S02]  /*14650*/  LOP3.LUT R3, R2, 0xfffffffe, RZ, 0xc0, !PT ;  /* 0xfffffffe02037812 */ /* 0x000fe400078ec0ff */
[----:B------:R-:W-:-:S03]  /*14660*/  MOV R2, 0x400 ;  /* 0x0000040000027802 */ /* 0x000fc60000000f00 */
[----:B------:R-:W-:Y:S01]  /*14670*/  IMAD.IADD R0, R0, 0x1, -R3 ;  /* 0x0000000100007824 */ /* 0x000fe200078e0a03 */
[----:B-1----:R-:W-:-:S04]  /*14680*/  LEA R5, R5, R2, 0x18 ;  /* 0x0000000205057211 */ /* 0x002fc800078ec0ff */
[----:B------:R-:W-:-:S04]  /*14690*/  SHF.L.U32 R0, R0, 0x1f, RZ ;  /* 0x0000001f00007819 */ /* 0x000fc800000006ff */
[----:B------:R-:W1:Y:S02]  /*146a0*/  SYNCS.PHASECHK.TRANS64.TRYWAIT P0, [R5+URZ+0x30820], R0 ;  /* 0x03082000050075a7 */ /* 0x000e64000800017f */
[----:B-1----:R-:W-:Y:S05]  /*146b0*/  @!P0 BRA `(.L_x_1146) ;  /* 0x00000028007c8947 */ /* 0x002fea0003800000 */
.L_x_1226:
[----:B------:R-:W-:Y:S05]  /*146c0*/  BSYNC B0 ;  /* 0x0000000000007941 */ /* 0x000fea0003800000 */
.L_x_1145:
[----:B------:R-:W-:-:S03]  /*146d0*/  UMOV UR4, 0xffffffff ;  /* 0xffffffff00047882 */ /* 0x000fc60000000000 */
[----:B------:R-:W-:Y:S05]  /*146e0*/  BRA.DIV UR4, `(.L_x_1147) ;  /* 0x0000002a04847947 */ /* 0x000fea000b800000 */
[----:B-1----:R-:W1:Y:S02]  /*146f0*/  S2R R0, SR_TID.X ;  /* 0x0000000000007919 */ /* 0x002e640000002100 */
[----:B-1----:R-:W-:-:S04]  /*14700*/  SHF.R.U32.HI R0, RZ, 0x5, R0 ;  /* 0x00000005ff007819 */ /* 0x002fc80000011600 */
[----:B------:R-:W-:-:S05]  /*14710*/  LOP3.LUT R0, R0, 0x3, RZ, 0xc0, !PT ;  /* 0x0000000300007812 */ /* 0x000fca00078ec0ff */
[----:B------:R1:W2:Y:S02]  /*14720*/  SHFL.IDX PT, R14, R0, RZ, 0x1f ;  /* 0x00001fff000e7589 */ /* 0x0002a400000e0000 */
.L_x_1229:
[----:B--2---:R-:W-:Y:S01]  /*14730*/  ISETP.NE.AND P0, PT, R14, RZ, PT ;  /* 0x000000ff0e00720c */ /* 0x004fe20003f05270 */
[----:B------:R-:W-:-:S12]  /*14740*/  BSSY B0, `(.L_x_1148) ;  /* 0x0000026000007945 */ /* 0x000fd80003800000 */
[----:B------:R-:W-:Y:S05]  /*14750*/  @P0 BRA `(.L_x_1149) ;  /* 0x0000000000900947 */ /* 0x000fea0003800000 */
[----:B------:R-:W-:-:S03]  /*14760*/  UMOV UR4, 0xffffffff ;  /* 0xffffffff00047882 */ /* 0x000fc60000000000 */
[----:B------:R-:W-:Y:S05]  /*14770*/  BRA.DIV UR4, `(.L_x_1150) ;  /* 0x0000002a04947947 */ /* 0x000fea000b800000 */
[----:B------:R-:W-:-:S13]  /*14780*/  ELECT P6, URZ, PT ;  /* 0x00000000003f782f */ /* 0x000fda00038c0000 */
.L_x_1232:
[----:B------:R-:W-:Y:S05]  /*14790*/  @!P6 BRA `(.L_x_1149) ;  /* 0x000000000080e947 */ /* 0x000fea0003800000 */
[----:B-1----:R-:W2:Y:S02]  /*147a0*/  LDL R0, [R1+0x4] ;  /* 0x0000040001007983 */ /* 0x002ea40000100800 */
[----:B--2---:R-:W-:-:S13]  /*147b0*/  R2UR UR4, R0 ;  /* 0x00000000000472ca */ /* 0x004fda00000e0000 */
[----:B------:R-:W-:-:S06]  /*147c0*/  ULOP3.LUT UR4, UR4, 0x2, URZ, 0xfc, !UPT ;  /* 0x0000000204047892 */ /* 0x000fcc000f8efc3f */
[----:B------:R-:W-:-:S05]  /*147d0*/  IMAD.U32 R0, RZ, RZ, UR4 ;  /* 0x00000004ff007e24 */ /* 0x000fca000f8e00ff */
[----:B------:R-:W-:-:S13]  /*147e0*/  ISETP.NE.AND P0, PT, R0, 0x3, PT ;  /* 0x000000030000780c */ /* 0x000fda0003f05270 */
[----:B------:R-:W-:Y:S05]  /*147f0*/  @!P0 BRA `(.L_x_1151) ;  /* 0x0000000000048947 */ /* 0x000fea0003800000 */
[----:B------:R-:W-:Y:S01]  /*14800*/  BPT.TRAP 0x1 ;  /* 0x000000040000795c */ /* 0x000fe20000300000 */
.L_x_1151:
[----:B------:R-:W-:Y:S01]  /*14810*/  IMAD R3, R23, 0x8, R5 ;  /* 0x0000000817037824 */ /* 0x000fe200078e0205 */
[----:B------:R-:W-:Y:S01]  /*14820*/  SHF.L.U32 R2, R25, 0x1f, RZ ;  /* 0x0000001f19027819 */ /* 0x000fe200000006ff */
[----:B------:R-:W-:-:S03]  /*14830*/  VIADD R23, R23, 0x1 ;  /* 0x0000000117177836 */ /* 0x000fc60000000000 */
[----:B------:R-:W1:Y:S02]  /*14840*/  SYNCS.PHASECHK.TRANS64.TRYWAIT P1, [R3+URZ+0x30840], R2 ;  /* 0x03084002030075a7 */ /* 0x000e64000802017f */
[----:B------:R-:W-:-:S04]  /*14850*/  ISETP.NE.AND P2, PT, R23, 0x2, PT ;  /* 0x000000021700780c */ /* 0x000fc80003f45270 */
[----:B------:R-:W-:Y:S01]  /*14860*/  SEL R0, RZ, 0x1, P2 ;  /* 0x00000001ff007807 */ /* 0x000fe20001000000 */
[----:B-1----:R-:W-:Y:S08]  /*14870*/  @!P1 BRA `(.L_x_1152) ;  /* 0x0000002800749947 */ /* 0x002ff00003800000 */
.L_x_1233:
[----:B------:R-:W-:Y:S02]  /*14880*/  SEL R23, R23, RZ, P2 ;  /* 0x000000ff17177207 */ /* 0x000fe40001000000 */
[----:B------:R-:W-:Y:S01]  /*14890*/  LOP3.LUT R0, R25, R0, RZ, 0x3c, !PT ;  /* 0x0000000019007212 */ /* 0x000fe200078e3cff */
[----:B------:R-:W-:Y:S06]  /*148a0*/  @!P0 BRA `(.L_x_1153) ;  /* 0x0000000000048947 */ /* 0x000fec0003800000 */
[----:B------:R-:W-:Y:S01]  /*148b0*/  BPT.TRAP 0x1 ;  /* 0x000000040000795c */ /* 0x000fe20000300000 */
.L_x_1153:
[----:B------:R-:W-:Y:S01]  /*148c0*/  IMAD R23, R23, 0x8, R5 ;  /* 0x0000000817177824 */ /* 0x000fe200078e0205 */
[----:B------:R-:W-:-:S04]  /*148d0*/  SHF.L.U32 R0, R0, 0x1f, RZ ;  /* 0x0000001f00007819 */ /* 0x000fc800000006ff */
[----:B------:R-:W2:Y:S02]  /*148e0*/  SYNCS.PHASECHK.TRANS64.TRYWAIT P1, [R23+URZ+0x30840], R0 ;  /* 0x03084000170075a7 */ /* 0x000ea4000802017f */
[----:B--2---:R-:W-:Y:S05]  /*148f0*/  @!P1 BRA `(.L_x_1154) ;  /* 0x0000002800689947 */ /* 0x004fea0003800000 */
.L_x_1234:
[----:B------:R-:W-:Y:S05]  /*14900*/  @!P0 BRA `(.L_x_1155) ;  /* 0x0000000000048947 */ /* 0x000fea0003800000 */
[----:B------:R-:W-:Y:S01]  /*14910*/  BPT.TRAP 0x1 ;  /* 0x000000040000795c */ /* 0x000fe20000300000 */
.L_x_1155:
[----:B------:R-:W3:Y:S02]  /*14920*/  SYNCS.PHASECHK.TRANS64.TRYWAIT P1, [R3+URZ+0x30860], R2 ;  /* 0x03086002030075a7 */ /* 0x000ee4000802017f */
[----:B---3--:R-:W-:Y:S05]  /*14930*/  @!P1 BRA `(.L_x_1156) ;  /* 0x00000028006c9947 */ /* 0x008fea0003800000 */
.L_x_1235:
[----:B------:R-:W-:Y:S05]  /*14940*/  @!P0 BRA `(.L_x_1157) ;  /* 0x0000000000048947 */ /* 0x000fea0003800000 */
[----:B------:R-:W-:Y:S01]  /*14950*/  BPT.TRAP 0x1 ;  /* 0x000000040000795c */ /* 0x000fe20000300000 */
.L_x_1157:
[----:B----4-:R4:W0:Y:S02]  /*14960*/  SYNCS.PHASECHK.TRANS64.TRYWAIT P0, [R23+URZ+0x30860], R0 ;  /* 0x03086000170075a7 */ /* 0x010824000800017f */
[----:B0-----:R-:W-:Y:S05]  /*14970*/  @!P0 NANOSLEEP.SYNCS 0x989680 ;  /* 0x009896800000895d */ /* 0x001fea0003900000 */
[----:B------:R-:W0:Y:S02]  /*14980*/  @!P0 SYNCS.PHASECHK.TRANS64 P0, [R23+URZ+0x30860], R0 ;  /* 0x03086000170085a7 */ /* 0x000e24000800007f */
[----:B0-----:R-:W-:Y:S05]  /*14990*/  @!P0 BRA `(.L_x_1157) ;  /* 0xfffffffc00f08947 */ /* 0x001fea000383ffff */
.L_x_1149:
[----:B------:R-:W-:Y:S05]  /*149a0*/  BSYNC B0 ;  /* 0x0000000000007941 */ /* 0x000fea0003800000 */
.L_x_1148:
[----:B------:R-:W-:Y:S05]  /*149b0*/  EXIT ;  /* 0x000000000000794d */ /* 0x000fea0003800000 */
.L_x_994:
[----:B0-----:R-:W-:-:S04]  /*149c0*/  MOV R3, UR40 ;  /* 0x0000002800037c02 */ /* 0x001fc80008000f00 */
[----:B------:R0:W1:Y:S03]  /*149d0*/  SYNCS.PHASECHK.TRANS64.TRYWAIT P1, [R3+URZ+0x30800], R0 ;  /* 0x03080000030075a7 */ /* 0x000066000802017f */
[----:B-1----:R-:W-:Y:S05]  /*149e0*/  @!P1 NANOSLEEP.SYNCS 0x989680 ;  /* 0x009896800000995d */ /* 0x002fea0003900000 */
[----:B------:R-:W1:Y:S02]  /*149f0*/  @!P1 SYNCS.PHASECHK.TRANS64 P1, [R3+URZ+0x30800], R0 ;  /* 0x03080000030095a7 */ /* 0x000e64000802007f */
[----:B-1----:R-:W-:Y:S05]  /*14a00*/  @!P1 BRA `(.L_x_994) ;  /* 0xfffffffc00ec9947 */ /* 0x002fea000383ffff */
[----:B------:R-:W-:Y:S05]  /*14a10*/  BRA `(.L_x_1158) ;  /* 0xfffffed000987947 */ /* 0x000fea000383ffff */
.L_x_998:
[----:B-1----:R1:W2:Y:S02]  /*14a20*/  SYNCS.PHASECHK.TRANS64.TRYWAIT P1, [R3+URZ+0x30830], R0 ;  /* 0x03083000030075a7 */ /* 0x0022a4000802017f */
[----:B--2---:R-:W-:Y:S05]  /*14a30*/  @!P1 NANOSLEEP.SYNCS 0x989680 ;  /* 0x009896800000995d */ /* 0x004fea0003900000 */
[----:B------:R-:W2:Y:S02]  /*14a40*/  @!P1 SYNCS.PHASECHK.TRANS64 P1, [R3+URZ+0x30830], R0 ;  /* 0x03083000030095a7 */ /* 0x000ea4000802007f */
[----:B--2---:R-:W-:Y:S05]  /*14a50*/  @!P1 BRA `(.L_x_998) ;  /* 0xfffffffc00f09947 */ /* 0x004fea000383ffff */
[----:B------:R-:W-:Y:S05]  /*14a60*/  BRA `(.L_x_997) ;  /* 0xfffffed000b47947 */ /* 0x000fea000383ffff */
.L_x_1015:
[----:B-1----:R-:W-:-:S04]  /*14a70*/  IMAD.U32 R4, RZ, RZ, UR7 ;  /* 0x00000007ff047e24 */ /* 0x002fc8000f8e00ff */
[----:B------:R1:W2:Y:S03]  /*14a80*/  SYNCS.PHASECHK.TRANS64.TRYWAIT P1, [R4+URZ+0x30830], R3 ;  /* 0x03083003040075a7 */ /* 0x0002a6000802017f */
[----:B--2---:R-:W-:Y:S05]  /*14a90*/  @!P1 NANOSLEEP.SYNCS 0x989680 ;  /* 0x009896800000995d */ /* 0x004fea0003900000 */
[----:B------:R-:W2:Y:S02]  /*14aa0*/  @!P1 SYNCS.PHASECHK.TRANS64 P1, [R4+URZ+0x30830], R3 ;  /* 0x03083003040095a7 */ /* 0x000ea4000802007f */
[----:B--2---:R-:W-:Y:S05]  /*14ab0*/  @!P1 BRA `(.L_x_1015) ;  /* 0xfffffffc00ec9947 */ /* 0x004fea000383ffff */
[----:B------:R-:W-:Y:S05]  /*14ac0*/  BRA `(.L_x_1014) ;  /* 0xfffffefc00e87947 */ /* 0x000fea000383ffff */
.L_x_1019:
[----:B01----:R-:W-:-:S04]  /*14ad0*/  IMAD.U32 R3, RZ, RZ, UR6 ;  /* 0x00000006ff037e24 */ /* 0x003fc8000f8e00ff */
[----:B------:R0:W1:Y:S03]  /*14ae0*/  SYNCS.PHASECHK.TRANS64.TRYWAIT P1, [R3+URZ+0x30850], R0 ;  /* 0x03085000030075a7 */ /* 0x000066000802017f */
[----:B-1----:R-:W-:Y:S05]  /*14af0*/  @!P1 NANOSLEEP.SYNCS 0x989680 ;  /* 0x009896800000995d */ /* 0x002fea0003900000 */
[----:B------:R-:W1:Y:S02]  /*14b00*/  @!P1 SYNCS.PHASECHK.TRANS64 P1, [R3+URZ+0x30850], R0 ;  /* 0x03085000030095a7 */ /* 0x000e64000802007f */
[----:B-1----:R-:W-:Y:S05]  /*14b10*/  @!P1 BRA `(.L_x_1019) ;  /* 0xfffffffc00ec9947 */ /* 0x002fea000383ffff */
[----:B------:R-:W-:Y:S05]  /*14b20*/  BRA `(.L_x_1018) ;  /* 0xffffff0c00887947 */ /* 0x000fea000383ffff */
.L_x_1038:
[----:B-1----:R-:W-:-:S04]  /*14b30*/  IMAD.U32 R4, RZ, RZ, UR7 ;  /* 0x00000007ff047e24 */ /* 0x002fc8000f8e00ff */
[----:B------:R1:W2:Y:S03]  /*14b40*/  SYNCS.PHASECHK.TRANS64.TRYWAIT P1, [R4+URZ+0x30830], R3 ;  /* 0x03083003040075a7 */ /* 0x0002a6000802017f */
[----:B--2---:R-:W-:Y:S05]  /*14b50*/  @!P1 NANOSLEEP.SYNCS 0x989680 ;  /* 0x009896800000995d */ /* 0x004fea0003900000 */
[----:B------:R-:W2:Y:S02]  /*14b60*/  @!P1 SYNCS.PHASECHK.TRANS64 P1, [R4+URZ+0x30830], R3 ;  /* 0x03083003040095a7 */ /* 0x000ea4000802007f */
[----:B--2---:R-:W-:Y:S05]  /*14b70*/  @!P1 BRA `(.L_x_1038) ;  /* 0xfffffffc00ec9947 */ /* 0x004fea000383ffff */
[----:B------:R-:W-:Y:S05]  /*14b80*/  BRA `(.L_x_1037) ;  /* 0xffffff2c00847947 */ /* 0x000fea000383ffff */
.L_x_1042:
[----:B01----:R-:W-:-:S04]  /*14b90*/  IMAD.U32 R3, RZ, RZ, UR6 ;  /* 0x00000006ff037e24 */ /* 0x003fc8000f8e00ff */
[----:B------:R0:W1:Y:S03]  /*14ba0*/  SYNCS.PHASECHK.TRANS64.TRYWAIT P1, [R3+URZ+0x30850], R0 ;  /* 0x03085000030075a7 */ /* 0x000066000802017f */
[----:B-1----:R-:W-:Y:S05]  /*14bb0*/  @!P1 NANOSLEEP.SYNCS 0x989680 ;  /* 0x009896800000995d */ /* 0x002fea0003900000 */
[----:B------:R-:W1:Y:S02]  /*14bc0*/  @!P1 SYNCS.PHASECHK.TRANS64 P1, [R3+URZ+0x30850], R0 ;  /* 0x03085000030095a7 */ /* 0x000e64000802007f */
[----:B-1----:R-:W-:Y:S05]  /*14bd0*/  @!P1 BRA `(.L_x_1042) ;  /* 0xfffffffc00ec9947 */ /* 0x002fea000383ffff */
[----:B------:R-:W-:Y:S05]  /*14be0*/  BRA `(.L_x_1041) ;  /* 0xffffff3c00247947 */ /* 0x000fea000383ffff */
.L_x_1050:
[----:B-1----:R-:W-:-:S04]  /*14bf0*/  IMAD.U32 R4, RZ, RZ, UR6 ;  /* 0x00000006ff047e24 */ /* 0x002fc8000f8e00ff */
[----:B------:R1:W2:Y:S03]  /*14c00*/  SYNCS.PHASECHK.TRANS64.TRYWAIT P1, [R4+URZ+0x30830], R3 ;  /* 0x03083003040075a7 */ /* 0x0002a6000802017f */
[----:B--2---:R-:W-:Y:S05]  /*14c10*/  @!P1 NANOSLEEP.SYNCS 0x989680 ;  /* 0x009896800000995d */ /* 0x004fea0003900000 */
[----:B------:R-:W2:Y:S02]  /*14c20*/  @!P1 SYNCS.PHASECHK.TRANS64 P1, [R4+URZ+0x30830], R3 ;  /* 0x03083003040095a7 */ /* 0x000ea4000802007f */
[----:B--2---:R-:W-:Y:S05]  /*14c30*/  @!P1 BRA `(.L_x_1050) ;  /* 0xfffffffc00ec9947 */ /* 0x004fea000383ffff */
[----:B------:R-:W-:Y:S05]  /*14c40*/  BRA `(.L_x_1049) ;  /* 0xffffff4c00bc7947 */ /* 0x000fea000383ffff */
.L_x_1054:
[----:B01----:R-:W-:-:S04]  /*14c50*/  MOV R3, UR11 ;  /* 0x0000000b00037c02 */ /* 0x003fc80008000f00 */
[----:B------:R0:W1:Y:S03]  /*14c60*/  SYNCS.PHASECHK.TRANS64.TRYWAIT P1, [R3+URZ+0x30850], R0 ;  /* 0x03085000030075a7 */ /* 0x000066000802017f */
[----:B-1----:R-:W-:Y:S05]  /*14c70*/  @!P1 NANOSLEEP.SYNCS 0x989680 ;  /* 0x009896800000995d */ /* 0x002fea0003900000 */
[----:B------:R-:W1:Y:S02]  /*14c80*/  @!P1 SYNCS.PHASECHK.TRANS64 P1, [R3+URZ+0x30850], R0 ;  /* 0x03085000030095a7 */ /* 0x000e64000802007f */
[----:B-1----:R-:W-:Y:S05]  /*14c90*/  @!P1 BRA `(.L_x_1054) ;  /* 0xfffffffc00ec9947 */ /* 0x002fea000383ffff */
[----:B------:R-:W-:Y:S05]  /*14ca0*/  BRA `(.L_x_1053) ;  /* 0xffffff5c005c7947 */ /* 0x000fea000383ffff */
.L_x_1069:
[----:B-1----:R-:W-:-:S04]  /*14cb0*/  IMAD.U32 R7, RZ, RZ, UR5 ;  /* 0x00000005ff077e24 */ /* 0x002fc8000f8e00ff */
[----:B------:R1:W2:Y:S03]  /*14cc0*/  SYNCS.PHASECHK.TRANS64.TRYWAIT P1, [R7+URZ+0x30850], R0 ;  /* 0x03085000070075a7 */ /* 0x0002a6000802017f */
[----:B--2---:R-:W-:Y:S05]  /*14cd0*/  @!P1 NANOSLEEP.SYNCS 0x989680 ;  /* 0x009896800000995d */ /* 0x004fea0003900000 */
[----:B------:R-:W2:Y:S02]  /*14ce0*/  @!P1 SYNCS.PHASECHK.TRANS64 P1, [R7+URZ+0x30850], R0 ;  /* 0x03085000070095a7 */ /* 0x000ea4000802007f */
[----:B--2---:R-:W-:Y:S05]  /*14cf0*/  @!P1 BRA `(.L_x_1069) ;  /* 0xfffffffc00ec9947 */ /* 0x004fea000383ffff */
[----:B------:R-:W-:Y:S05]  /*14d00*/  BRA `(.L_x_1068) ;  /* 0xffffff80008c7947 */ /* 0x000fea000383ffff */
.L_x_1106:
[----:B------:R-:W0:Y:S01]  /*14d10*/  S2R R19, SR_TID.X ;  /* 0x0000000000137919 */ /* 0x000e220000002100 */
[----:B------:R-:W-:Y:S02]  /*14d20*/  IMAD.MOV.U32 R12, RZ, RZ, RZ ;  /* 0x000000ffff0c7224 */ /* 0x000fe400078e00ff */
[----:B------:R-:W-:Y:S02]  /*14d30*/  IMAD.MOV.U32 R11, RZ, RZ, 0x1f ;  /* 0x0000001fff0b7424 */ /* 0x000fe400078e00ff */
[----:B------:R-:W-:Y:S01]  /*14d40*/  IMAD.MOV.U32 R15, RZ, RZ, -0x1 ;  /* 0xffffffffff0f7424 */ /* 0x000fe200078e00ff */
[----:B0-----:R-:W-:-:S04]  /*14d50*/  SHF.R.U32.HI R19, RZ, 0x5, R19 ;  /* 0x00000005ff137819 */ /* 0x001fc80000011613 */
[----:B------:R-:W-:-:S05]  /*14d60*/  LOP3.LUT R19, R19, 0x3, RZ, 0xc0, !PT ;  /* 0x0000000313137812 */ /* 0x000fca00078ec0ff */
[----:B------:R-:W-:-:S07]  /*14d70*/  IMAD.MOV.U32 R13, RZ, RZ, R19 ;  /* 0x000000ffff0d7224 */ /* 0x000fce00078e0013 */
[----:B-----5:R-:W-:Y:S05]  /*14d80*/  WARPSYNC.COLLECTIVE R15, `(.L_x_1159) ;  /* 0x000000000f087348 */ /* 0x020fea0003c00000 */
[----:B------:R0:W1:Y:S02]  /*14d90*/  SHFL.IDX P6, R14, R13, R12, R11 ;  /* 0x0000000c0d0e7389 */ /* 0x00006400000c000b */
[----:B01---5:R-:W-:Y:S01]  /*14da0*/  ENDCOLLECTIVE ;  /* 0x000000000000791b */ /* 0x023fe20003800000 */
.L_x_1159:
[----:B------:R-:W-:Y:S05]  /*14db0*/  BRA `(.L_x_1160) ;  /* 0xffffffc800dc7947 */ /* 0x000fea000383ffff */
.L_x_1109:
[----:B0-----:R0:W1:Y:S02]  /*14dc0*/  SYNCS.PHASECHK.TRANS64.TRYWAIT P0, [R4+URZ+0x30840], R3 ;  /* 0x03084003040075a7 */ /* 0x001064000800017f */
[----:B-1----:R-:W-:Y:S05]  /*14dd0*/  @!P0 NANOSLEEP.SYNCS 0x989680 ;  /* 0x009896800000895d */ /* 0x002fea0003900000 */
[----:B------:R-:W1:Y:S02]  /*14de0*/  @!P0 SYNCS.PHASECHK.TRANS64 P0, [R4+URZ+0x30840], R3 ;  /* 0x03084003040085a7 */ /* 0x000e64000800007f */
[----:B-1----:R-:W-:Y:S05]  /*14df0*/  @!P0 BRA `(.L_x_1109) ;  /* 0xfffffffc00f08947 */ /* 0x002fea000383ffff */
[----:B------:R-:W-:Y:S05]  /*14e00*/  BRA `(.L_x_1161) ;  /* 0xffffffcc00c87947 */ /* 0x000fea000383ffff */
.L_x_1110:
[----:B------:R-:W-:Y:S01]  /*14e10*/  BSSY B0, `(.L_x_1162) ;  /* 0x0000008000007945 */ /* 0x000fe20003800000 */
[----:B------:R-:W-:Y:S01]  /*14e20*/  MOV R13, R6 ;  /* 0x00000006000d7202 */ /* 0x000fe20000000f00 */
[----:B------:R-:W-:Y:S02]  /*14e30*/  IMAD.MOV.U32 R12, RZ, RZ, RZ ;  /* 0x000000ffff0c7224 */ /* 0x000fe400078e00ff */
[----:B------:R-:W-:Y:S02]  /*14e40*/  IMAD.MOV.U32 R11, RZ, RZ, 0x181f ;  /* 0x0000181fff0b7424 */ /* 0x000fe400078e00ff */
[----:B------:R-:W-:-:S07]  /*14e50*/  IMAD.MOV.U32 R15, RZ, RZ, -0x1 ;  /* 0xffffffffff0f7424 */ /* 0x000fce00078e00ff */
[----:B------:R-:W-:Y:S05]  /*14e60*/  WARPSYNC.COLLECTIVE R15, `(.L_x_1163) ;  /* 0x000000000f087348 */ /* 0x000fea0003c00000 */
[----:B------:R0:W1:Y:S02]  /*14e70*/  SHFL.IDX P6, R14, R13, R12, R11 ;  /* 0x0000000c0d0e7389 */ /* 0x00006400000c000b */
[----:B01----:R-:W-:Y:S01]  /*14e80*/  ENDCOLLECTIVE ;  /* 0x000000000000791b */ /* 0x003fe20003800000 */
.L_x_1163:
[----:B------:R-:W-:Y:S05]  /*14e90*/  BSYNC B0 ;  /* 0x0000000000007941 */ /* 0x000fea0003800000 */
.L_x_1162:
[----:B------:R-:W-:Y:S01]  /*14ea0*/  IMAD.MOV.U32 R13, RZ, RZ, R5 ;  /* 0x000000ffff0d7224 */ /* 0x000fe200078e0005 */
[----:B------:R-:W-:Y:S01]  /*14eb0*/  MOV R12, RZ ;  /* 0x000000ff000c7202 */ /* 0x000fe20000000f00 */
[----:B------:R-:W-:Y:S02]  /*14ec0*/  IMAD.MOV.U32 R11, RZ, RZ, 0x181f ;  /* 0x0000181fff0b7424 */ /* 0x000fe400078e00ff */
[----:B------:R-:W-:Y:S02]  /*14ed0*/  IMAD.MOV.U32 R15, RZ, RZ, -0x1 ;  /* 0xffffffffff0f7424 */ /* 0x000fe400078e00ff */
[----:B------:R-:W-:Y:S02]  /*14ee0*/  IMAD.MOV.U32 R2, RZ, RZ, R14 ;  /* 0x000000ffff027224 */ /* 0x000fe400078e000e */
[----:B------:R-:W-:-:S07]  /*14ef0*/  @P0 IMAD R9, R0, 0x2, R17 ;  /* 0x0000000200090824 */ /* 0x000fce00078e0211 */
[----:B------:R-:W-:Y:S05]  /*14f00*/  WARPSYNC.COLLECTIVE R15, `(.L_x_1164) ;  /* 0x000000000f087348 */ /* 0x000fea0003c00000 */
[----:B------:R0:W1:Y:S02]  /*14f10*/  SHFL.IDX P6, R14, R13, R12, R11 ;  /* 0x0000000c0d0e7389 */ /* 0x00006400000c000b */
[----:B01----:R-:W-:Y:S01]  /*14f20*/  ENDCOLLECTIVE ;  /* 0x000000000000791b */ /* 0x003fe20003800000 */
.L_x_1164:
[----:B------:R-:W-:Y:S01]  /*14f30*/  MOV R13, R6 ;  /* 0x00000006000d7202 */ /* 0x000fe20000000f00 */
[----:B------:R-:W-:Y:S01]  /*14f40*/  IMAD.MOV.U32 R12, RZ, RZ, 0x1 ;  /* 0x00000001ff0c7424 */ /* 0x000fe200078e00ff */
[----:B------:R-:W-:-:S05]  /*14f50*/  @P0 LEA R14, P1, R37, R14, 0x1 ;  /* 0x0000000e250e0211 */ /* 0x000fca00078208ff */
[----:B------:R-:W-:Y:S02]  /*14f60*/  @P0 IMAD.X R3, RZ, RZ, R2, P1 ;  /* 0x000000ffff030224 */ /* 0x000fe400008e0602 */
[----:B------:R-:W-:-:S07]  /*14f70*/  @P0 IMAD.MOV.U32 R2, RZ, RZ, R14 ;  /* 0x000000ffff020224 */ /* 0x000fce00078e000e */
[----:B------:R-:W-:Y:S05]  /*14f80*/  WARPSYNC.COLLECTIVE R15, `(.L_x_1165) ;  /* 0x000000000f087348 */ /* 0x000fea0003c00000 */
[----:B------:R0:W1:Y:S02]  /*14f90*/  SHFL.IDX P6, R14, R13, R12, R11 ;  /* 0x0000000c0d0e7389 */ /* 0x00006400000c000b */
[----:B01----:R-:W-:Y:S01]  /*14fa0*/  ENDCOLLECTIVE ;  /* 0x000000000000791b */ /* 0x003fe20003800000 */
.L_x_1165:
        /* <DEDUP_REMOVED lines=8> */
[----:B------:R-:W-:Y:S01]  /*15030*/  ISETP.GE.AND P0, PT, R7, 0x11, PT ;  /* 0x000000110700780c */ /* 0x000fe20003f06270 */
[----:B------:R-:W-:-:S12]  /*15040*/  IMAD.MOV.U32 R8, RZ, RZ, R14 ;  /* 0x000000ffff087224 */ /* 0x000fd800078e000e */
[----:B0-----:R-:W-:Y:S05]  /*15050*/  WARPSYNC.COLLECTIVE R15, `(.L_x_1166) ;  /* 0x000000000f087348 */ /* 0x001fea0003c00000 */
[----:B------:R1:W2:Y:S02]  /*15060*/  SHFL.IDX P6, R14, R13, R12, R11 ;  /* 0x0000000c0d0e7389 */ /* 0x0002a400000c000b */
[----:B012---:R-:W-:Y:S01]  /*15070*/  ENDCOLLECTIVE ;  /* 0x000000000000791b */ /* 0x007fe20003800000 */
.L_x_1166:
[----:B------:R-:W-:Y:S02]  /*15080*/  @P0 IMAD R27, R0, 0x2, R17 ;  /* 0x00000002001b0824 */ /* 0x000fe400078e0211 */
[----:B------:R-:W-:Y:S02]  /*15090*/  IMAD.MOV.U32 R13, RZ, RZ, R6 ;  /* 0x000000ffff0d7224 */ /* 0x000fe400078e0006 */
[----:B------:R-:W-:Y:S01]  /*150a0*/  IMAD.MOV.U32 R12, RZ, RZ, 0x2 ;  /* 0x00000002ff0c7424 */ /* 0x000fe200078e00ff */
[----:B------:R-:W-:-:S04]  /*150b0*/  @P0 LEA R14, P1, R37, R14, 0x1 ;  /* 0x0000000e250e0211 */ /* 0x000fc800078208ff */
[----:B------:R-:W-:Y:S01]  /*150c0*/  @P0 MOV R2, R14 ;  /* 0x0000000e00020202 */ /* 0x000fe20000000f00 */
[----:B------:R-:W-:-:S08]  /*150d0*/  @P0 IMAD.X R21, RZ, RZ, R8, P1 ;  /* 0x000000ffff150224 */ /* 0x000fd000008e0608 */
[----:B------:R-:W-:Y:S05]  /*150e0*/  WARPSYNC.COLLECTIVE R15, `(.L_x_1167) ;  /* 0x000000000f087348 */ /* 0x000fea0003c00000 */
[----:B------:R0:W1:Y:S02]  /*150f0*/  SHFL.IDX P6, R14, R13, R12, R11 ;  /* 0x0000000c0d0e7389 */ /* 0x00006400000c000b */
[----:B01----:R-:W-:Y:S01]  /*15100*/  ENDCOLLECTIVE ;  /* 0x000000000000791b */ /* 0x003fe20003800000 */
.L_x_1167:
        /* <DEDUP_REMOVED lines=14> */
.L_x_1168:
[----:B------:R-:W-:Y:S02]  /*151f0*/  @P0 IMAD R21, R0, 0x2, R17 ;  /* 0x0000000200150824 */ /* 0x000fe400078e0211 */
[----:B------:R-:W-:Y:S02]  /*15200*/  IMAD.MOV.U32 R13, RZ, RZ, R6 ;  /* 0x000000ffff0d7224 */ /* 0x000fe400078e0006 */
[----:B------:R-:W-:Y:S01]  /*15210*/  IMAD.MOV.U32 R12, RZ, RZ, 0x3 ;  /* 0x00000003ff0c7424 */ /* 0x000fe200078e00ff */
[----:B------:R-:W-:-:S04]  /*15220*/  @P0 LEA R14, P1, R37, R14, 0x1 ;  /* 0x0000000e250e0211 */ /* 0x000fc800078208ff */
[----:B------:R-:W-:Y:S01]  /*15230*/  @P0 IADD3.X R9, RZ, R8, RZ, P1, !PT ;  /* 0x00000008ff090210 */ /* 0x000fe20000ffe4ff */
[----:B------:R-:W-:-:S08]  /*15240*/  @P0 IMAD.MOV.U32 R2, RZ, RZ, R14 ;  /* 0x000000ffff020224 */ /* 0x000fd000078e000e */
[----:B------:R-:W-:Y:S05]  /*15250*/  WARPSYNC.COLLECTIVE R15, `(.L_x_1169) ;  /* 0x000000000f087348 */ /* 0x000fea0003c00000 */
[----:B------:R0:W1:Y:S02]  /*15260*/  SHFL.IDX P6, R14, R13, R12, R11 ;  /* 0x0000000c0d0e7389 */ /* 0x00006400000c000b */
[----:B01----:R-:W-:Y:S01]  /*15270*/  ENDCOLLECTIVE ;  /* 0x000000000000791b */ /* 0x003fe20003800000 */
.L_x_1169:
        /* <DEDUP_REMOVED lines=9> */
[----:B------:R-:W-:-:S07]  /*15310*/  MOV R8, R14 ;  /* 0x0000000e00087202 */ /* 0x000fce0000000f00 */
[----:B0-----:R-:W-:Y:S05]  /*15320*/  WARPSYNC.COLLECTIVE R15, `(.L_x_1170) ;  /* 0x000000000f087348 */ /* 0x001fea0003c00000 */
[----:B------:R1:W2:Y:S02]  /*15330*/  SHFL.IDX P6, R14, R13, R12, R11 ;  /* 0x0000000c0d0e7389 */ /* 0x0002a400000c000b */
[----:B012---:R-:W-:Y:S01]  /*15340*/  ENDCOLLECTIVE ;  /* 0x000000000000791b */ /* 0x007fe20003800000 */
.L_x_1170:
[----:B------:R-:W-:Y:S05]  /*15350*/  BRA `(.L_x_1171) ;  /* 0xffffffcc007c7947 */ /* 0x000fea000383ffff */
.L_x_1115:
[----:B------:R-:W-:Y:S02]  /*15360*/  IMAD.MOV.U32 R13, RZ, RZ, R4 ;  /* 0x000000ffff0d7224 */ /* 0x000fe400078e0004 */
[----:B------:R-:W-:Y:S02]  /*15370*/  IMAD.MOV.U32 R12, RZ, RZ, RZ ;  /* 0x000000ffff0c7224 */ /* 0x000fe400078e00ff */
[----:B------:R-:W-:Y:S02]  /*15380*/  IMAD.MOV.U32 R11, RZ, RZ, 0x181f ;  /* 0x0000181fff0b7424 */ /* 0x000fe400078e00ff */
[----:B------:R-:W-:Y:S02]  /*15390*/  IMAD.MOV.U32 R15, RZ, RZ, -0x1 ;  /* 0xffffffffff0f7424 */ /* 0x000fe400078e00ff */
[----:B------:R-:W-:-:S07]  /*153a0*/  VIADD R0, R36, UR44 ;  /* 0x0000002c24007c36 */ /* 0x000fce0008000000 */
[----:B------:R-:W-:Y:S05]  /*153b0*/  WARPSYNC.COLLECTIVE R15, `(.L_x_1172) ;  /* 0x000000000f087348 */ /* 0x000fea0003c00000 */
[----:B------:R0:W1:Y:S02]  /*153c0*/  SHFL.IDX P6, R14, R13, R12, R11 ;  /* 0x0000000c0d0e7389 */ /* 0x00006400000c000b */
[----:B01----:R-:W-:Y:S01]  /*153d0*/  ENDCOLLECTIVE ;  /* 0x000000000000791b */ /* 0x003fe20003800000 */
.L_x_1172:
[C---:B------:R-:W-:Y:S01]  /*153e0*/  VIADD R6, R0.reuse, 0x10 ;  /* 0x0000001000067836 */ /* 0x040fe20000000000 */
[----:B------:R-:W-:Y:S01]  /*153f0*/  ISETP.GE.AND P0, PT, R0, UR39, PT ;  /* 0x0000002700007c0c */ /* 0x000fe2000bf06270 */
[----:B------:R-:W-:Y:S01]  /*15400*/  IMAD.MOV.U32 R13, RZ, RZ, R5 ;  /* 0x000000ffff0d7224 */ /* 0x000fe200078e0005 */
[----:B------:R-:W-:-:S11]  /*15410*/  MOV R2, R14 ;  /* 0x0000000e00027202 */ /* 0x000fd60000000f00 */
[----:B------:R-:W-:Y:S05]  /*15420*/  WARPSYNC.COLLECTIVE R15, `(.L_x_1173) ;  /* 0x000000000f087348 */ /* 0x000fea0003c00000 */
[----:B------:R0:W1:Y:S02]  /*15430*/  SHFL.IDX P6, R14, R13, R12, R11 ;  /* 0x0000000c0d0e7389 */ /* 0x00006400000c000b */
[----:B01----:R-:W-:Y:S01]  /*15440*/  ENDCOLLECTIVE ;  /* 0x000000000000791b */ /* 0x003fe20003800000 */
.L_x_1173:
        /* <DEDUP_REMOVED lines=8> */
.L_x_1174:
[----:B------:R-:W-:Y:S01]  /*154d0*/  @!PT LDS RZ, [RZ] ;  /* 0x00000000fffff984 */ /* 0x000fe20000000800 */
[----:B------:R-:W-:Y:S01]  /*154e0*/  @!PT LDS RZ, [RZ] ;  /* 0x00000000fffff984 */ /* 0x000fe20000000800 */
[----:B------:R-:W-:Y:S01]  /*154f0*/  @!PT LDS RZ, [RZ] ;  /* 0x00000000fffff984 */ /* 0x000fe20000000800 */
[----:B------:R0:W-:Y:S04]  /*15500*/  @!P0 LDGSTS.E.BYPASS.LTC128B.128 [R31+0x10400], desc[UR36][R2.64], !P2 ;  /* 0x10400000021f8fae */ /* 0x0001e8000d101d64 */
[----:B------:R0:W-:Y:S04]  /*15510*/  @!P0 LDGSTS.E.BYPASS.LTC128B.128 [R31+0x14400], desc[UR36][R2.64+0x80], !P3 ;  /* 0x14400080021f8fae */ /* 0x0001e8000d901d64 */
[----:B------:R0:W-:Y:S01]  /*15520*/  @!P0 LDGSTS.E.BYPASS.LTC128B.128 [R31+0x18400], desc[UR36][R2.64+0x100], !P4 ;  /* 0x18400100021f8fae */ /* 0x0001e2000e101d64 */
[----:B------:R-:W-:-:S03]  /*15530*/  IMAD.MOV.U32 R13, RZ, RZ, R5 ;  /* 0x000000ffff0d7224 */ /* 0x000fc600078e0005 */
[----:B------:R0:W-:Y:S01]  /*15540*/  @!P0 LDGSTS.E.BYPASS.LTC128B.128 [R31+0x1c400], desc[UR36][R2.64+0x180], !P5 ;  /* 0x1c400180021f8fae */ /* 0x0001e2000e901d64 */
[----:B------:R-:W-:Y:S01]  /*15550*/  ISETP.GE.AND P0, PT, R6, UR39, PT ;  /* 0x0000002706007c0c */ /* 0x000fe2000bf06270 */
[----:B------:R-:W-:-:S12]  /*15560*/  IMAD.MOV.U32 R6, RZ, RZ, R14 ;  /* 0x000000ffff067224 */ /* 0x000fd800078e000e */
[----:B0-----:R-:W-:Y:S05]  /*15570*/  WARPSYNC.COLLECTIVE R15, `(.L_x_1175) ;  /* 0x000000000f087348 */ /* 0x001fea0003c00000 */
[----:B------:R1:W2:Y:S02]  /*15580*/  SHFL.IDX P6, R14, R13, R12, R11 ;  /* 0x0000000c0d0e7389 */ /* 0x0002a400000c000b */
[----:B012---:R-:W-:Y:S01]  /*15590*/  ENDCOLLECTIVE ;  /* 0x000000000000791b */ /* 0x007fe20003800000 */
.L_x_1175:
[----:B------:R-:W-:Y:S02]  /*155a0*/  IMAD.MOV.U32 R13, RZ, RZ, R4 ;  /* 0x000000ffff0d7224 */ /* 0x000fe400078e0004 */
[----:B------:R-:W-:Y:S01]  /*155b0*/  IMAD.MOV.U32 R12, RZ, RZ, 0x2 ;  /* 0x00000002ff0c7424 */ /* 0x000fe200078e00ff */
[----:B------:R-:W-:-:S05]  /*155c0*/  @!P0 LEA R14, P1, R37, R14, 0x1 ;  /* 0x0000000e250e8211 */ /* 0x000fca00078208ff */
[----:B------:R-:W-:-:S08]  /*155d0*/  @!P0 IMAD.MOV.U32 R2, RZ, RZ, R14 ;  /* 0x000000ffff028224 */ /* 0x000fd000078e000e */
[----:B------:R-:W-:Y:S05]  /*155e0*/  WARPSYNC.COLLECTIVE R15, `(.L_x_1176) ;  /* 0x000000000f087348 */ /* 0x000fea0003c00000 */
[----:B------:R0:W1:Y:S02]  /*155f0*/  SHFL.IDX P6, R14, R13, R12, R11 ;  /* 0x0000000c0d0e7389 */ /* 0x00006400000c000b */
[----:B01----:R-:W-:Y:S01]  /*15600*/  ENDCOLLECTIVE ;  /* 0x000000000000791b */ /* 0x003fe20003800000 */
.L_x_1176:
        /* <DEDUP_REMOVED lines=16> */
.L_x_1177:
[----:B------:R-:W-:Y:S02]  /*15710*/  IMAD.MOV.U32 R13, RZ, RZ, R4 ;  /* 0x000000ffff0d7224 */ /* 0x000fe400078e0004 */
[----:B------:R-:W-:Y:S01]  /*15720*/  IMAD.MOV.U32 R12, RZ, RZ, 0x3 ;  /* 0x00000003ff0c7424 */ /* 0x000fe200078e00ff */
[----:B------:R-:W-:-:S04]  /*15730*/  @!P0 LEA R14, P1, R37, R14, 0x1 ;  /* 0x0000000e250e8211 */ /* 0x000fc800078208ff */
[----:B------:R-:W-:Y:S01]  /*15740*/  @!P0 IADD3.X R7, RZ, R6, RZ, P1, !PT ;  /* 0x00000006ff078210 */ /* 0x000fe20000ffe4ff */
[----:B------:R-:W-:-:S08]  /*15750*/  @!P0 IMAD.MOV.U32 R2, RZ, RZ, R14 ;  /* 0x000000ffff028224 */ /* 0x000fd000078e000e */
[----:B------:R-:W-:Y:S05]  /*15760*/  WARPSYNC.COLLECTIVE R15, `(.L_x_1178) ;  /* 0x000000000f087348 */ /* 0x000fea0003c00000 */
[----:B------:R0:W1:Y:S02]  /*15770*/  SHFL.IDX P6, R14, R13, R12, R11 ;  /* 0x0000000c0d0e7389 */ /* 0x00006400000c000b */
[----:B01----:R-:W-:Y:S01]  /*15780*/  ENDCOLLECTIVE ;  /* 0x000000000000791b */ /* 0x003fe20003800000 */
.L_x_1178:
[----:B------:R-:W-:Y:S02]  /*15790*/  VIADD R6, R0, 0x30 ;  /* 0x0000003000067836 */ /* 0x000fe40000000000 */
        /* <DEDUP_REMOVED lines=14> */
.L_x_1179:
[----:B------:R-:W-:Y:S01]  /*15880*/  MOV R13, R4 ;  /* 0x00000004000d7202 */ /* 0x000fe20000000f00 */
[----:B------:R-:W-:Y:S01]  /*15890*/  IMAD.MOV.U32 R12, RZ, RZ, 0x4 ;  /* 0x00000004ff0c7424 */ /* 0x000fe200078e00ff */
[----:B------:R-:W-:-:S05]  /*158a0*/  @!P0 LEA R14, P1, R37, R14, 0x1 ;  /* 0x0000000e250e8211 */ /* 0x000fca00078208ff */
[----:B------:R-:W-:-:S08]  /*158b0*/  @!P0 IMAD.MOV.U32 R2, RZ, RZ, R14 ;  /* 0x000000ffff028224 */ /* 0x000fd000078e000e */
[----:B------:R-:W-:Y:S05]  /*158c0*/  WARPSYNC.COLLECTIVE R15, `(.L_x_1180) ;  /* 0x000000000f087348 */ /* 0x000fea0003c00000 */
[----:B------:R0:W1:Y:S02]  /*158d0*/  SHFL.IDX P6, R14, R13, R12, R11 ;  /* 0x0000000c0d0e7389 */ /* 0x00006400000c000b */
[----:B01----:R-:W-:Y:S01]  /*158e0*/  ENDCOLLECTIVE ;  /* 0x000000000000791b */ /* 0x003fe20003800000 */
.L_x_1180:
[----:B------:R-:W-:Y:S02]  /*158f0*/  @!P0 IMAD.X R7, RZ, RZ, R6, P1 ;  /* 0x000000ffff078224 */ /* 0x000fe400008e0606 */
        /* <DEDUP_REMOVED lines=10> */
[----:B------:R-:W-:Y:S01]  /*159a0*/  ISETP.GE.AND P0, PT, R6, UR39, PT ;  /* 0x0000002706007c0c */ /* 0x000fe2000bf06270 */
[----:B------:R-:W-:-:S12]  /*159b0*/  IMAD.MOV.U32 R6, RZ, RZ, R14 ;  /* 0x000000ffff067224 */ /* 0x000fd800078e000e */
[----:B0-----:R-:W-:Y:S05]  /*159c0*/  WARPSYNC.COLLECTIVE R15, `(.L_x_1181) ;  /* 0x000000000f087348 */ /* 0x001fea0003c00000 */
[----:B------:R1:W2:Y:S02]  /*159d0*/  SHFL.IDX P6, R14, R13, R12, R11 ;  /* 0x0000000c0d0e7389 */ /* 0x0002a400000c000b */
[----:B012---:R-:W-:Y:S01]  /*159e0*/  ENDCOLLECTIVE ;  /* 0x000000000000791b */ /* 0x007fe20003800000 */
.L_x_1181:
[----:B------:R-:W-:Y:S02]  /*159f0*/  IMAD.MOV.U32 R13, RZ, RZ, R4 ;  /* 0x000000ffff0d7224 */ /* 0x000fe400078e0004 */
[----:B------:R-:W-:Y:S01]  /*15a00*/  IMAD.MOV.U32 R12, RZ, RZ, 0x5 ;  /* 0x00000005ff0c7424 */ /* 0x000fe200078e00ff */
[----:B------:R-:W-:-:S05]  /*15a10*/  @!P0 LEA R14, P1, R37, R14, 0x1 ;  /* 0x0000000e250e8211 */ /* 0x000fca00078208ff */
[----:B------:R-:W-:-:S08]  /*15a20*/  @!P0 IMAD.MOV.U32 R2, RZ, RZ, R14 ;  /* 0x000000ffff028224 */ /* 0x000fd000078e000e */
[----:B------:R-:W-:Y:S05]  /*15a30*/  WARPSYNC.COLLECTIVE R15, `(.L_x_1182) ;  /* 0x000000000f087348 */ /* 0x000fea0003c00000 */
[----:B------:R0:W1:Y:S02]  /*15a40*/  SHFL.IDX P6, R14, R13, R12, R11 ;  /* 0x0000000c0d0e7389 */ /* 0x00006400000c000b */
[----:B01----:R-:W-:Y:S01]  /*15a50*/  ENDCOLLECTIVE ;  /* 0x000000000000791b */ /* 0x003fe20003800000 */
.L_x_1182:
        /* <DEDUP_REMOVED lines=16> */
.L_x_1183:
        /* <DEDUP_REMOVED lines=8> */
.L_x_1184:
        /* <DEDUP_REMOVED lines=15> */
.L_x_1185:
[----:B------:R-:W-:Y:S01]  /*15cd0*/  IMAD.MOV.U32 R13, RZ, RZ, R4 ;  /* 0x000000ffff0d7224 */ /* 0x000fe200078e0004 */
[----:B------:R-:W-:Y:S02]  /*15ce0*/  MOV R12, 0x7 ;  /* 0x00000007000c7802 */ /* 0x000fe40000000f00 */
[----:B------:R-:W-:-:S05]  /*15cf0*/  @!P0 LEA R14, P1, R37, R14, 0x1 ;  /* 0x0000000e250e8211 */ /* 0x000fca00078208ff */
[----:B------:R-:W-:-:S08]  /*15d00*/  @!P0 IMAD.MOV.U32 R2, RZ, RZ, R14 ;  /* 0x000000ffff028224 */ /* 0x000fd000078e000e */
[----:B------:R-:W-:Y:S05]  /*15d10*/  WARPSYNC.COLLECTIVE R15, `(.L_x_1186) ;  /* 0x000000000f087348 */ /* 0x000fea0003c00000 */
[----:B------:R0:W1:Y:S02]  /*15d20*/  SHFL.IDX P6, R14, R13, R12, R11 ;  /* 0x0000000c0d0e7389 */ /* 0x00006400000c000b */
[----:B01----:R-:W-:Y:S01]  /*15d30*/  ENDCOLLECTIVE ;  /* 0x000000000000791b */ /* 0x003fe20003800000 */
.L_x_1186:
[----:B------:R-:W-:-:S04]  /*15d40*/  @!P0 IMAD.X R7, RZ, RZ, R6, P1 ;  /* 0x000000ffff078224 */ /* 0x000fc800008e0606 */
[----:B------:R-:W-:-:S05]  /*15d50*/  @!P0 IMAD.MOV.U32 R3, RZ, RZ, R7 ;  /* 0x000000ffff038224 */ /* 0x000fca00078e0007 */
        /* <DEDUP_REMOVED lines=8> */
[----:B------:R-:W-:-:S07]  /*15de0*/  IMAD.MOV.U32 R6, RZ, RZ, R14 ;  /* 0x000000ffff067224 */ /* 0x000fce00078e000e */
[----:B0-----:R-:W-:Y:S05]  /*15df0*/  WARPSYNC.COLLECTIVE R15, `(.L_x_1187) ;  /* 0x000000000f087348 */ /* 0x001fea0003c00000 */
[----:B------:R1:W2:Y:S02]  /*15e00*/  SHFL.IDX P6, R14, R13, R12, R11 ;  /* 0x0000000c0d0e7389 */ /* 0x0002a400000c000b */
[----:B012---:R-:W-:Y:S01]  /*15e10*/  ENDCOLLECTIVE ;  /* 0x000000000000791b */ /* 0x007fe20003800000 */
.L_x_1187:
[----:B------:R-:W-:Y:S05]  /*15e20*/  BRA `(.L_x_1188) ;  /* 0xffffffcc00a47947 */ /* 0x000fea000383ffff */
.L_x_1118:
[----:B0-----:R0:W1:Y:S02]  /*15e30*/  SYNCS.PHASECHK.TRANS64.TRYWAIT P0, [R17+URZ+0x30820], R0 ;  /* 0x03082000110075a7 */ /* 0x001064000800017f */
[----:B-1----:R-:W-:Y:S05]  /*15e40*/  @!P0 NANOSLEEP.SYNCS 0x989680 ;  /* 0x009896800000895d */ /* 0x002fea0003900000 */
[----:B------:R-:W1:Y:S02]  /*15e50*/  @!P0 SYNCS.PHASECHK.TRANS64 P0, [R17+URZ+0x30820], R0 ;  /* 0x03082000110085a7 */ /* 0x000e64000800007f */
[----:B-1----:R-:W-:Y:S05]  /*15e60*/  @!P0 BRA `(.L_x_1118) ;  /* 0xfffffffc00f08947 */ /* 0x002fea000383ffff */
[----:B------:R-:W-:Y:S05]  /*15e70*/  BRA `(.L_x_1189) ;  /* 0xffffffd0000c7947 */ /* 0x000fea000383ffff */
.L_x_1122:
[----:B0-----:R0:W1:Y:S02]  /*15e80*/  SYNCS.PHASECHK.TRANS64.TRYWAIT P0, [R7+URZ+0x30840], R2 ;  /* 0x03084002070075a7 */ /* 0x001064000800017f */
[----:B-1----:R-:W-:Y:S05]  /*15e90*/  @!P0 NANOSLEEP.SYNCS 0x989680 ;  /* 0x009896800000895d */ /* 0x002fea0003900000 */
[----:B------:R-:W1:Y:S02]  /*15ea0*/  @!P0 SYNCS.PHASECHK.TRANS64 P0, [R7+URZ+0x30840], R2 ;  /* 0x03084002070085a7 */ /* 0x000e64000800007f */
[----:B-1----:R-:W-:Y:S05]  /*15eb0*/  @!P0 BRA `(.L_x_1122) ;  /* 0xfffffffc00f08947 */ /* 0x002fea000383ffff */
[----:B------:R-:W-:Y:S05]  /*15ec0*/  BRA `(.L_x_1190) ;  /* 0xffffffd000cc7947 */ /* 0x000fea000383ffff */
.L_x_1123:
        /* <DEDUP_REMOVED lines=8> */
.L_x_1192:
[----:B------:R-:W-:Y:S05]  /*15f50*/  BSYNC B1 ;  /* 0x0000000000017941 */ /* 0x000fea0003800000 */
.L_x_1191:
[----:B------:R-:W-:Y:S01]  /*15f60*/  IMAD.MOV.U32 R13, RZ, RZ, R20 ;  /* 0x000000ffff0d7224 */ /* 0x000fe200078e0014 */
[----:B------:R-:W-:Y:S01]  /*15f70*/  SHF.L.U32 R4, R37, 0x1, RZ ;  /* 0x0000000125047819 */ /* 0x000fe200000006ff */
[----:B------:R-:W-:Y:S02]  /*15f80*/  IMAD.MOV.U32 R12, RZ, RZ, RZ ;  /* 0x000000ffff0c7224 */ /* 0x000fe400078e00ff */
[----:B------:R-:W-:Y:S02]  /*15f90*/  IMAD.MOV.U32 R11, RZ, RZ, 0x181f ;  /* 0x0000181fff0b7424 */ /* 0x000fe400078e00ff */
[----:B------:R-:W-:Y:S02]  /*15fa0*/  IMAD.MOV.U32 R15, RZ, RZ, -0x1 ;  /* 0xffffffffff0f7424 */ /* 0x000fe400078e00ff */
[----:B------:R-:W-:Y:S02]  /*15fb0*/  IMAD.MOV.U32 R3, RZ, RZ, R14 ;  /* 0x000000ffff037224 */ /* 0x000fe400078e000e */
[----:B------:R-:W-:-:S07]  /*15fc0*/  IMAD R21, R21, 0x2, R17 ;  /* 0x0000000215157824 */ /* 0x000fce00078e0211 */
[----:B------:R-:W-:Y:S05]  /*15fd0*/  WARPSYNC.COLLECTIVE R15, `(.L_x_1193) ;  /* 0x000000000f087348 */ /* 0x000fea0003c00000 */
[----:B------:R0:W1:Y:S02]  /*15fe0*/  SHFL.IDX P6, R14, R13, R12, R11 ;  /* 0x0000000c0d0e7389 */ /* 0x00006400000c000b */
[----:B01----:R-:W-:Y:S01]  /*15ff0*/  ENDCOLLECTIVE ;  /* 0x000000000000791b */ /* 0x003fe20003800000 */
.L_x_1193:
[----:B------:R-:W-:Y:S02]  /*16000*/  IMAD.MOV.U32 R13, RZ, RZ, R27 ;  /* 0x000000ffff0d7224 */ /* 0x000fe400078e001b */
[----:B------:R-:W-:Y:S01]  /*16010*/  IMAD.MOV.U32 R12, RZ, RZ, 0x1 ;  /* 0x00000001ff0c7424 */ /* 0x000fe200078e00ff */
[----:B------:R-:W-:-:S13]  /*16020*/  IADD3 R2, P0, R14, R4, RZ ;  /* 0x000000040e027210 */ /* 0x000fda0007f1e0ff */
[----:B------:R-:W-:Y:S05]  /*16030*/  WARPSYNC.COLLECTIVE R15, `(.L_x_1194) ;  /* 0x000000000f087348 */ /* 0x000fea0003c00000 */
[----:B------:R0:W1:Y:S02]  /*16040*/  SHFL.IDX P6, R14, R13, R12, R11 ;  /* 0x0000000c0d0e7389 */ /* 0x00006400000c000b */
[----:B01----:R-:W-:Y:S01]  /*16050*/  ENDCOLLECTIVE ;  /* 0x000000000000791b */ /* 0x003fe20003800000 */
.L_x_1194:
        /* <DEDUP_REMOVED lines=13> */
.L_x_1195:
[----:B------:R-:W-:Y:S02]  /*16130*/  IMAD.MOV.U32 R13, RZ, RZ, R27 ;  /* 0x000000ffff0d7224 */ /* 0x000fe400078e001b */
[----:B------:R-:W-:Y:S01]  /*16140*/  IMAD.MOV.U32 R12, RZ, RZ, 0x2 ;  /* 0x00000002ff0c7424 */ /* 0x000fe200078e00ff */
[----:B------:R-:W-:-:S13]  /*16150*/  IADD3 R2, P0, R14, R4, RZ ;  /* 0x000000040e027210 */ /* 0x000fda0007f1e0ff */
[----:B------:R-:W-:Y:S05]  /*16160*/  WARPSYNC.COLLECTIVE R15, `(.L_x_1196) ;  /* 0x000000000f087348 */ /* 0x000fea0003c00000 */
[----:B------:R0:W1:Y:S02]  /*16170*/  SHFL.IDX P6, R14, R13, R12, R11 ;  /* 0x0000000c0d0e7389 */ /* 0x00006400000c000b */
[----:B01----:R-:W-:Y:S01]  /*16180*/  ENDCOLLECTIVE ;  /* 0x000000000000791b */ /* 0x003fe20003800000 */
.L_x_1196:
        /* <DEDUP_REMOVED lines=13> */
.L_x_1197:
[----:B------:R-:W-:Y:S02]  /*16260*/  IMAD.MOV.U32 R13, RZ, RZ, R27 ;  /* 0x000000ffff0d7224 */ /* 0x000fe400078e001b */
[----:B------:R-:W-:Y:S01]  /*16270*/  IMAD.MOV.U32 R12, RZ, RZ, 0x3 ;  /* 0x00000003ff0c7424 */ /* 0x000fe200078e00ff */
[----:B------:R-:W-:-:S13]  /*16280*/  IADD3 R2, P0, R14, R4, RZ ;  /* 0x000000040e027210 */ /* 0x000fda0007f1e0ff */
[----:B------:R-:W-:Y:S05]  /*16290*/  WARPSYNC.COLLECTIVE R15, `(.L_x_1198) ;  /* 0x000000000f087348 */ /* 0x000fea0003c00000 */
[----:B------:R0:W1:Y:S02]  /*162a0*/  SHFL.IDX P6, R14, R13, R12, R11 ;  /* 0x0000000c0d0e7389 */ /* 0x00006400000c000b */
[----:B01----:R-:W-:Y:S01]  /*162b0*/  ENDCOLLECTIVE ;  /* 0x000000000000791b */ /* 0x003fe20003800000 */
.L_x_1198:
        /* <DEDUP_REMOVED lines=13> */
.L_x_1199:
[----:B------:R-:W-:Y:S05]  /*16390*/  BRA `(.L_x_1200) ;  /* 0xffffffd000787947 */ /* 0x000fea000383ffff */
.L_x_1128:
[----:B0-----:R0:W1:Y:S02]  /*163a0*/  SYNCS.PHASECHK.TRANS64.TRYWAIT P0, [R7+URZ+0x30860], R2 ;  /* 0x03086002070075a7 */ /* 0x001064000800017f */
[----:B-1----:R-:W-:Y:S05]  /*163b0*/  @!P0 NANOSLEEP.SYNCS 0x989680 ;  /* 0x009896800000895d */ /* 0x002fea0003900000 */
[----:B------:R-:W1:Y:S02]  /*163c0*/  @!P0 SYNCS.PHASECHK.TRANS64 P0, [R7+URZ+0x30860], R2 ;  /* 0x03086002070085a7 */ /* 0x000e64000800007f */
[----:B-1----:R-:W-:Y:S05]  /*163d0*/  @!P0 BRA `(.L_x_1128) ;  /* 0xfffffffc00f08947 */ /* 0x002fea000383ffff */
[----:B------:R-:W-:Y:S05]  /*163e0*/  BRA `(.L_x_1201) ;  /* 0xffffffd000d87947 */ /* 0x000fea000383ffff */
.L_x_1129:
[----:B------:R-:W-:Y:S01]  /*163f0*/  BSSY B1, `(.L_x_1202) ;  /* 0x0000008000017945 */ /* 0x000fe20003800000 */
[----:B------:R-:W-:Y:S01]  /*16400*/  IMAD.MOV.U32 R13, RZ, RZ, R19 ;  /* 0x000000ffff0d7224 */ /* 0x000fe200078e0013 */
[----:B------:R-:W-:Y:S01]  /*16410*/  MOV R12, RZ ;  /* 0x000000ff000c7202 */ /* 0x000fe20000000f00 */
[----:B------:R-:W-:Y:S02]  /*16420*/  IMAD.MOV.U32 R11, RZ, RZ, 0x181f ;  /* 0x0000181fff0b7424 */ /* 0x000fe400078e00ff */
[----:B------:R-:W-:-:S07]  /*16430*/  IMAD.MOV.U32 R15, RZ, RZ, -0x1 ;  /* 0xffffffffff0f7424 */ /* 0x000fce00078e00ff */
[----:B0-----:R-:W-:Y:S05]  /*16440*/  WARPSYNC.COLLECTIVE R15, `(.L_x_1203) ;  /* 0x000000000f087348 */ /* 0x001fea0003c00000 */
[----:B------:R1:W2:Y:S02]  /*16450*/  SHFL.IDX P6, R14, R13, R12, R11 ;  /* 0x0000000c0d0e7389 */ /* 0x0002a400000c000b */
[----:B012---:R-:W-:Y:S01]  /*16460*/  ENDCOLLECTIVE ;  /* 0x000000000000791b */ /* 0x007fe20003800000 */
.L_x_1203:
[----:B------:R-:W-:Y:S05]  /*16470*/  BSYNC B1 ;  /* 0x0000000000017941 */ /* 0x000fea0003800000 */
.L_x_1202:
[----:B------:R-:W-:Y:S01]  /*16480*/  IMAD.MOV.U32 R13, RZ, RZ, R18 ;  /* 0x000000ffff0d7224 */ /* 0x000fe200078e0012 */
[----:B------:R-:W-:Y:S01]  /*16490*/  MOV R11, 0x181f ;  /* 0x0000181f000b7802 */ /* 0x000fe20000000f00 */
[----:B------:R-:W-:Y:S02]  /*164a0*/  IMAD.MOV.U32 R12, RZ, RZ, RZ ;  /* 0x000000ffff0c7224 */ /* 0x000fe400078e00ff */
[----:B------:R-:W-:Y:S02]  /*164b0*/  IMAD.MOV.U32 R15, RZ, RZ, -0x1 ;  /* 0xffffffffff0f7424 */ /* 0x000fe400078e00ff */
[----:B------:R-:W-:Y:S02]  /*164c0*/  IMAD.MOV.U32 R3, RZ, RZ, R14 ;  /* 0x000000ffff037224 */ /* 0x000fe400078e000e */
[----:B------:R-:W-:-:S07]  /*164d0*/  IMAD R6, R6, 0x2, R17 ;  /* 0x0000000206067824 */ /* 0x000fce00078e0211 */
[----:B------:R-:W-:Y:S05]  /*164e0*/  WARPSYNC.COLLECTIVE R15, `(.L_x_1204) ;  /* 0x000000000f087348 */ /* 0x000fea0003c00000 */
[----:B------:R0:W1:Y:S02]  /*164f0*/  SHFL.IDX P6, R14, R13, R12, R11 ;  /* 0x0000000c0d0e7389 */ /* 0x00006400000c000b */
[----:B01----:R-:W-:Y:S01]  /*16500*/  ENDCOLLECTIVE ;  /* 0x000000000000791b */ /* 0x003fe20003800000 */
.L_x_1204:
[----:B------:R-:W-:Y:S02]  /*16510*/  IMAD.MOV.U32 R13, RZ, RZ, R19 ;  /* 0x000000ffff0d7224 */ /* 0x000fe400078e0013 */
[----:B------:R-:W-:Y:S01]  /*16520*/  IMAD.MOV.U32 R12, RZ, RZ, 0x1 ;  /* 0x00000001ff0c7424 */ /* 0x000fe200078e00ff */
[----:B------:R-:W-:-:S13]  /*16530*/  IADD3 R2, P0, R14, R4, RZ ;  /* 0x000000040e027210 */ /* 0x000fda0007f1e0ff */
[----:B------:R-:W-:Y:S05]  /*16540*/  WARPSYNC.COLLECTIVE R15, `(.L_x_1205) ;  /* 0x000000000f087348 */ /* 0x000fea0003c00000 */
[----:B------:R0:W1:Y:S02]  /*16550*/  SHFL.IDX P6, R14, R13, R12, R11 ;  /* 0x0000000c0d0e7389 */ /* 0x00006400000c000b */
[----:B01----:R-:W-:Y:S01]  /*16560*/  ENDCOLLECTIVE ;  /* 0x000000000000791b */ /* 0x003fe20003800000 */
.L_x_1205:
        /* <DEDUP_REMOVED lines=17> */
.L_x_1206:
[----:B------:R-:W-:Y:S02]  /*16680*/  IMAD.MOV.U32 R13, RZ, RZ, R19 ;  /* 0x000000ffff0d7224 */ /* 0x000fe400078e0013 */
[----:B------:R-:W-:Y:S01]  /*16690*/  IMAD.MOV.U32 R12, RZ, RZ, 0x2 ;  /* 0x00000002ff0c7424 */ /* 0x000fe200078e00ff */
[----:B------:R-:W-:-:S13]  /*166a0*/  IADD3 R2, P0, R14, R4, RZ ;  /* 0x000000040e027210 */ /* 0x000fda0007f1e0ff */
[----:B------:R-:W-:Y:S05]  /*166b0*/  WARPSYNC.COLLECTIVE R15, `(.L_x_1207) ;  /* 0x000000000f087348 */ /* 0x000fea0003c00000 */
[----:B------:R0:W1:Y:S02]  /*166c0*/  SHFL.IDX P6, R14, R13, R12, R11 ;  /* 0x0000000c0d0e7389 */ /* 0x00006400000c000b */
[----:B01----:R-:W-:Y:S01]  /*166d0*/  ENDCOLLECTIVE ;  /* 0x000000000000791b */ /* 0x003fe20003800000 */
.L_x_1207:
        /* <DEDUP_REMOVED lines=17> */
.L_x_1208:
[----:B------:R-:W-:Y:S02]  /*167f0*/  IMAD.MOV.U32 R13, RZ, RZ, R19 ;  /* 0x000000ffff0d7224 */ /* 0x000fe400078e0013 */
[----:B------:R-:W-:Y:S01]  /*16800*/  IMAD.MOV.U32 R12, RZ, RZ, 0x3 ;  /* 0x00000003ff0c7424 */ /* 0x000fe200078e00ff */
[----:B------:R-:W-:-:S13]  /*16810*/  IADD3 R2, P0, R14, R4, RZ ;  /* 0x000000040e027210 */ /* 0x000fda0007f1e0ff */
[----:B------:R-:W-:Y:S05]  /*16820*/  WARPSYNC.COLLECTIVE R15, `(.L_x_1209) ;  /* 0x000000000f087348 */ /* 0x000fea0003c00000 */
[----:B------:R0:W1:Y:S02]  /*16830*/  SHFL.IDX P6, R14, R13, R12, R11 ;  /* 0x0000000c0d0e7389 */ /* 0x00006400000c000b */
[----:B01----:R-:W-:Y:S01]  /*16840*/  ENDCOLLECTIVE ;  /* 0x000000000000791b */ /* 0x003fe20003800000 */
.L_x_1209:
        /* <DEDUP_REMOVED lines=12> */
.L_x_1210:
        /* <DEDUP_REMOVED lines=9> */
.L_x_1137:
[----:B0-----:R0:W1:Y:S02]  /*169a0*/  SYNCS.PHASECHK.TRANS64.TRYWAIT P0, [R4+URZ+0x30860], R3 ;  /* 0x03086003040075a7 */ /* 0x001064000800017f */
[----:B-1----:R-:W-:Y:S05]  /*169b0*/  @!P0 NANOSLEEP.SYNCS 0x989680 ;  /* 0x009896800000895d */ /* 0x002fea0003900000 */
[----:B------:R-:W1:Y:S02]  /*169c0*/  @!P0 SYNCS.PHASECHK.TRANS64 P0, [R4+URZ+0x30860], R3 ;  /* 0x03086003040085a7 */ /* 0x000e64000800007f */
[----:B-1----:R-:W-:Y:S05]  /*169d0*/  @!P0 BRA `(.L_x_1137) ;  /* 0xfffffffc00f08947 */ /* 0x002fea000383ffff */
[----:B------:R-:W-:Y:S05]  /*169e0*/  BRA `(.L_x_1212) ;  /* 0xffffffd4005c7947 */ /* 0x000fea000383ffff */
.L_x_1138:
[----:B------:R-:W-:Y:S01]  /*169f0*/  BSSY B0, `(.L_x_1213) ;  /* 0x0000008000007945 */ /* 0x000fe20003800000 */
[----:B------:R-:W-:Y:S01]  /*16a00*/  MOV R13, R19 ;  /* 0x00000013000d7202 */ /* 0x000fe20000000f00 */
[----:B------:R-:W-:Y:S02]  /*16a10*/  IMAD.MOV.U32 R12, RZ, RZ, RZ ;  /* 0x000000ffff0c7224 */ /* 0x000fe400078e00ff */
[----:B------:R-:W-:Y:S02]  /*16a20*/  IMAD.MOV.U32 R11, RZ, RZ, 0x181f ;  /* 0x0000181fff0b7424 */ /* 0x000fe400078e00ff */
[----:B------:R-:W-:-:S07]  /*16a30*/  IMAD.MOV.U32 R15, RZ, RZ, -0x1 ;  /* 0xffffffffff0f7424 */ /* 0x000fce00078e00ff */
[----:B0-----:R-:W-:Y:S05]  /*16a40*/  WARPSYNC.COLLECTIVE R15, `(.L_x_1214) ;  /* 0x000000000f087348 */ /* 0x001fea0003c00000 */
[----:B------:R1:W2:Y:S02]  /*16a50*/  SHFL.IDX P6, R14, R13, R12, R11 ;  /* 0x0000000c0d0e7389 */ /* 0x0002a400000c000b */
[----:B012---:R-:W-:Y:S01]  /*16a60*/  ENDCOLLECTIVE ;  /* 0x000000000000791b */ /* 0x007fe20003800000 */
.L_x_1214:
[----:B------:R-:W-:Y:S05]  /*16a70*/  BSYNC B0 ;  /* 0x0000000000007941 */ /* 0x000fea0003800000 */
.L_x_1213:
[----:B------:R-:W-:Y:S01]  /*16a80*/  IMAD.MOV.U32 R13, RZ, RZ, R18 ;  /* 0x000000ffff0d7224 */ /* 0x000fe200078e0012 */
[----:B------:R-:W-:Y:S01]  /*16a90*/  MOV R12, RZ ;  /* 0x000000ff000c7202 */ /* 0x000fe20000000f00 */
[----:B------:R-:W-:Y:S02]  /*16aa0*/  IMAD.MOV.U32 R11, RZ, RZ, 0x181f ;  /* 0x0000181fff0b7424 */ /* 0x000fe400078e00ff */
[----:B------:R-:W-:Y:S02]  /*16ab0*/  IMAD.MOV.U32 R15, RZ, RZ, -0x1 ;  /* 0xffffffffff0f7424 */ /* 0x000fe400078e00ff */
[----:B------:R-:W-:Y:S02]  /*16ac0*/  IMAD.MOV.U32 R0, RZ, RZ, R14 ;  /* 0x000000ffff007224 */ /* 0x000fe400078e000e */
[----:B------:R-:W-:-:S07]  /*16ad0*/  IMAD.SHL.U32 R6, R37, 0x2, RZ ;  /* 0x0000000225067824 */ /* 0x000fce00078e00ff */
[----:B------:R-:W-:Y:S05]  /*16ae0*/  WARPSYNC.COLLECTIVE R15, `(.L_x_1215) ;  /* 0x000000000f087348 */ /* 0x000fea0003c00000 */
[----:B------:R0:W1:Y:S02]  /*16af0*/  SHFL.IDX P6, R14, R13, R12, R11 ;  /* 0x0000000c0d0e7389 */ /* 0x00006400000c000b */
[----:B01----:R-:W-:Y:S01]  /*16b00*/  ENDCOLLECTIVE ;  /* 0x000000000000791b */ /* 0x003fe20003800000 */
.L_x_1215:
[----:B------:R-:W-:Y:S01]  /*16b10*/  MOV R13, R19 ;  /* 0x00000013000d7202 */ /* 0x000fe20000000f00 */
[----:B------:R-:W-:Y:S01]  /*16b20*/  IMAD.MOV.U32 R12, RZ, RZ, 0x1 ;  /* 0x00000001ff0c7424 */ /* 0x000fe200078e00ff */
[----:B------:R-:W-:-:S13]  /*16b30*/  IADD3 R2, P0, R14, R6, RZ ;  /* 0x000000060e027210 */ /* 0x000fda0007f1e0ff */
[----:B------:R-:W-:Y:S05]  /*16b40*/  WARPSYNC.COLLECTIVE R15, `(.L_x_1216) ;  /* 0x000000000f087348 */ /* 0x000fea0003c00000 */
[----:B------:R0:W1:Y:S02]  /*16b50*/  SHFL.IDX P6, R14, R13, R12, R11 ;  /* 0x0000000c0d0e7389 */ /* 0x00006400000c000b */
[----:B01----:R-:W-:Y:S01]  /*16b60*/  ENDCOLLECTIVE ;  /* 0x000000000000791b */ /* 0x003fe20003800000 */
.L_x_1216:
[----:B------:R-:W-:Y:S01]  /*16b70*/  IMAD.X R3, RZ, RZ, R0, P0 ;  /* 0x000000ffff037224 */ /* 0x000fe200000e0600 */
[----:B------:R-:W-:Y:S01]  /*16b80*/  ISETP.LT.OR P0, PT, R5, 0x1, P5 ;  /* 0x000000010500780c */ /* 0x000fe20002f01670 */
[----:B------:R-:W-:Y:S02]  /*16b90*/  IMAD R0, R8, 0x2, R17 ;  /* 0x0000000208007824 */ /* 0x000fe400078e0211 */
        /* <DEDUP_REMOVED lines=10> */
.L_x_1217:
        /* <DEDUP_REMOVED lines=14> */
.L_x_1218:
        /* <DEDUP_REMOVED lines=12> */
.L_x_1219:
        /* <DEDUP_REMOVED lines=14> */
.L_x_1220:
        /* <DEDUP_REMOVED lines=12> */
.L_x_1221:
        /* <DEDUP_REMOVED lines=9> */
.L_x_1143:
[----:B------:R-:W-:Y:S01]  /*17010*/  BSSY B0, `(.L_x_1223) ;  /* 0x0000008000007945 */ /* 0x000fe20003800000 */
[----:B------:R-:W-:Y:S02]  /*17020*/  IMAD.MOV.U32 R13, RZ, RZ, R34 ;  /* 0x000000ffff0d7224 */ /* 0x000fe400078e0022 */
[----:B------:R-:W-:Y:S02]  /*17030*/  IMAD.MOV.U32 R12, RZ, RZ, RZ ;  /* 0x000000ffff0c7224 */ /* 0x000fe400078e00ff */
[----:B------:R-:W-:Y:S02]  /*17040*/  IMAD.MOV.U32 R11, RZ, RZ, 0x1f ;  /* 0x0000001fff0b7424 */ /* 0x000fe400078e00ff */
[----:B------:R-:W-:-:S07]  /*17050*/  IMAD.MOV.U32 R15, RZ, RZ, -0x1 ;  /* 0xffffffffff0f7424 */ /* 0x000fce00078e00ff */
[----:B-----5:R-:W-:Y:S05]  /*17060*/  WARPSYNC.COLLECTIVE R15, `(.L_x_1224) ;  /* 0x000000000f087348 */ /* 0x020fea0003c00000 */
[----:B------:R0:W1:Y:S02]  /*17070*/  SHFL.IDX P6, R14, R13, R12, R11 ;  /* 0x0000000c0d0e7389 */ /* 0x00006400000c000b */
[----:B01---5:R-:W-:Y:S01]  /*17080*/  ENDCOLLECTIVE ;  /* 0x000000000000791b */ /* 0x023fe20003800000 */
.L_x_1224:
[----:B------:R-:W-:Y:S05]  /*17090*/  BSYNC B0 ;  /* 0x0000000000007941 */ /* 0x000fea0003800000 */
.L_x_1223:
[----:B------:R-:W-:Y:S05]  /*170a0*/  BRA `(.L_x_1225) ;  /* 0xffffffd400287947 */ /* 0x000fea000383ffff */
.L_x_1146:
[----:B-1----:R1:W2:Y:S02]  /*170b0*/  SYNCS.PHASECHK.TRANS64.TRYWAIT P0, [R5+URZ+0x30820], R0 ;  /* 0x03082000050075a7 */ /* 0x0022a4000800017f */
[----:B--2---:R-:W-:Y:S05]  /*170c0*/  @!P0 NANOSLEEP.SYNCS 0x989680 ;  /* 0x009896800000895d */ /* 0x004fea0003900000 */
[----:B------:R-:W2:Y:S02]  /*170d0*/  @!P0 SYNCS.PHASECHK.TRANS64 P0, [R5+URZ+0x30820], R0 ;  /* 0x03082000050085a7 */ /* 0x000ea4000800007f */
[----:B--2---:R-:W-:Y:S05]  /*170e0*/  @!P0 BRA `(.L_x_1146) ;  /* 0xfffffffc00f08947 */ /* 0x004fea000383ffff */
[----:B------:R-:W-:Y:S05]  /*170f0*/  BRA `(.L_x_1226) ;  /* 0xffffffd400707947 */ /* 0x000fea000383ffff */
.L_x_1147:
[----:B------:R-:W2:Y:S01]  /*17100*/  S2R R2, SR_TID.X ;  /* 0x0000000000027919 */ /* 0x000ea20000002100 */
[----:B------:R-:W-:Y:S01]  /*17110*/  BSSY B0, `(.L_x_1227) ;  /* 0x000000a000007945 */ /* 0x000fe20003800000 */
[----:B------:R-:W-:Y:S02]  /*17120*/  IMAD.MOV.U32 R12, RZ, RZ, RZ ;  /* 0x000000ffff0c7224 */ /* 0x000fe400078e00ff */
[----:B------:R-:W-:Y:S02]  /*17130*/  IMAD.MOV.U32 R11, RZ, RZ, 0x1f ;  /* 0x0000001fff0b7424 */ /* 0x000fe400078e00ff */
[----:B------:R-:W-:Y:S01]  /*17140*/  IMAD.MOV.U32 R15, RZ, RZ, -0x1 ;  /* 0xffffffffff0f7424 */ /* 0x000fe200078e00ff */
[----:B--2---:R-:W-:-:S04]  /*17150*/  SHF.R.U32.HI R2, RZ, 0x5, R2 ;  /* 0x00000005ff027819 */ /* 0x004fc80000011602 */
[----:B------:R-:W-:-:S04]  /*17160*/  LOP3.LUT R2, R2, 0x3, RZ, 0xc0, !PT ;  /* 0x0000000302027812 */ /* 0x000fc800078ec0ff */
[----:B------:R-:W-:-:S07]  /*17170*/  MOV R13, R2 ;  /* 0x00000002000d7202 */ /* 0x000fce0000000f00 */
[----:B01---5:R-:W-:Y:S05]  /*17180*/  WARPSYNC.COLLECTIVE R15, `(.L_x_1228) ;  /* 0x000000000f087348 */ /* 0x023fea0003c00000 */
[----:B------:R2:W3:Y:S02]  /*17190*/  SHFL.IDX P6, R14, R13, R12, R11 ;  /* 0x0000000c0d0e7389 */ /* 0x0004e400000c000b */
[----:B0123-5:R-:W-:Y:S01]  /*171a0*/  ENDCOLLECTIVE ;  /* 0x000000000000791b */ /* 0x02ffe20003800000 */
.L_x_1228:
[----:B------:R-:W-:Y:S05]  /*171b0*/  BSYNC B0 ;  /* 0x0000000000007941 */ /* 0x000fea0003800000 */
.L_x_1227:
[----:B------:R-:W-:Y:S05]  /*171c0*/  BRA `(.L_x_1229) ;  /* 0xffffffd400587947 */ /* 0x000fea000383ffff */
.L_x_1150:
[----:B------:R-:W-:Y:S01]  /*171d0*/  BSSY B1, `(.L_x_1230) ;  /* 0x0000006000017945 */ /* 0x000fe20003800000 */
[----:B------:R-:W-:-:S07]  /*171e0*/  IMAD.MOV.U32 R15, RZ, RZ, -0x1 ;  /* 0xffffffffff0f7424 */ /* 0x000fce00078e00ff */
[----:B01---5:R-:W-:Y:S05]  /*171f0*/  WARPSYNC.COLLECTIVE R15, `(.L_x_1231) ;  /* 0x000000000f0c7348 */ /* 0x023fea0003c00000 */
[----:B------:R-:W-:Y:S02]  /*17200*/  ELECT P6, UR62, PT ;  /* 0x00000000003e782f */ /* 0x000fe400038c0000 */
[----:B------:R-:W-:Y:S01]  /*17210*/  MOV R14, UR62 ;  /* 0x0000003e000e7c02 */ /* 0x000fe20008000f00 */
[----:B01---5:R-:W-:Y:S10]  /*17220*/  ENDCOLLECTIVE ;  /* 0x000000000000791b */ /* 0x023ff40003800000 */
.L_x_1231:
[----:B------:R-:W-:Y:S05]  /*17230*/  BSYNC B1 ;  /* 0x0000000000017941 */ /* 0x000fea0003800000 */
.L_x_1230:
[----:B------:R-:W-:Y:S05]  /*17240*/  BRA `(.L_x_1232) ;  /* 0xffffffd400507947 */ /* 0x000fea000383ffff */
.L_x_1152:
[----:B-1----:R1:W2:Y:S02]  /*17250*/  SYNCS.PHASECHK.TRANS64.TRYWAIT P1, [R3+URZ+0x30840], R2 ;  /* 0x03084002030075a7 */ /* 0x0022a4000802017f */
[----:B--2---:R-:W-:Y:S05]  /*17260*/  @!P1 NANOSLEEP.SYNCS 0x989680 ;  /* 0x009896800000995d */ /* 0x004fea0003900000 */
[----:B------:R-:W2:Y:S02]  /*17270*/  @!P1 SYNCS.PHASECHK.TRANS64 P1, [R3+URZ+0x30840], R2 ;  /* 0x03084002030095a7 */ /* 0x000ea4000802007f */
[----:B--2---:R-:W-:Y:S05]  /*17280*/  @!P1 BRA `(.L_x_1152) ;  /* 0xfffffffc00f09947 */ /* 0x004fea000383ffff */
[----:B------:R-:W-:Y:S05]  /*17290*/  BRA `(.L_x_1233) ;  /* 0xffffffd400787947 */ /* 0x000fea000383ffff */
.L_x_1154:
[----:B--2---:R2:W3:Y:S02]  /*172a0*/  SYNCS.PHASECHK.TRANS64.TRYWAIT P1, [R23+URZ+0x30840], R0 ;  /* 0x03084000170075a7 */ /* 0x0044e4000802017f */
[----:B---3--:R-:W-:Y:S05]  /*172b0*/  @!P1 NANOSLEEP.SYNCS 0x989680 ;  /* 0x009896800000995d */ /* 0x008fea0003900000 */
[----:B------:R-:W3:Y:S02]  /*172c0*/  @!P1 SYNCS.PHASECHK.TRANS64 P1, [R23+URZ+0x30840], R0 ;  /* 0x03084000170095a7 */ /* 0x000ee4000802007f */
[----:B---3--:R-:W-:Y:S05]  /*172d0*/  @!P1 BRA `(.L_x_1154) ;  /* 0xfffffffc00f09947 */ /* 0x008fea000383ffff */
[----:B------:R-:W-:Y:S05]  /*172e0*/  BRA `(.L_x_1234) ;  /* 0xffffffd400847947 */ /* 0x000fea000383ffff */
.L_x_1156:
[----:B---3--:R3:W4:Y:S02]  /*172f0*/  SYNCS.PHASECHK.TRANS64.TRYWAIT P1, [R3+URZ+0x30860], R2 ;  /* 0x03086002030075a7 */ /* 0x008724000802017f */
[----:B----4-:R-:W-:Y:S05]  /*17300*/  @!P1 NANOSLEEP.SYNCS 0x989680 ;  /* 0x009896800000995d */ /* 0x010fea0003900000 */
[----:B------:R-:W4:Y:S02]  /*17310*/  @!P1 SYNCS.PHASECHK.TRANS64 P1, [R3+URZ+0x30860], R2 ;  /* 0x03086002030095a7 */ /* 0x000f24000802007f */
[----:B----4-:R-:W-:Y:S05]  /*17320*/  @!P1 BRA `(.L_x_1156) ;  /* 0xfffffffc00f09947 */ /* 0x010fea000383ffff */
[----:B------:R-:W-:Y:S05]  /*17330*/  BRA `(.L_x_1235) ;  /* 0xffffffd400807947 */ /* 0x000fea000383ffff */
.L_x_1236:
        /* <DEDUP_REMOVED lines=12> */
.L_x_15841:


//--------------------- .text._ZN7cutlass13device_kernelIN5flash11enable_sm90INS1_16FlashAttnFwdSm90INS1_25CollectiveMainloopFwdSm90ILi2EN4cute5tupleIJNS5_1CILi1EEES8_S8_EEENS6_IJNS7_ILi128EEENS7_ILi64EEENS7_ILi256EEEEEELi256ENS_6half_tEfNS_4arch4Sm90ELb0ELb1ELb1ELb1ELb1ELb0ELb0ELb1ELb1ELb1ELb0ELb0EEENS1_21CollectiveEpilogueFwdINS6_IJSA_SC_SB_EEES9_SE_SG_Li256ELb1ELb1ELb0ELb0EEENS1_36VarlenDynamicPersistentTileSchedulerILi128ELi64ELi256ELi128ELb0ELb1ELb1ELb1ELb0ELb1EEEEEEEEEvNT_6ParamsE --------------------------
	.section	.text._ZN7cutlass13device_kernelIN5flash11enable_sm90INS1_16FlashAttnFwdSm90INS1_25CollectiveMainloopFwdSm90ILi2EN4cute5tupleIJNS5_1CILi1EEES8_S8_EEENS6_IJNS7_ILi128EEENS7_ILi64EEENS7_ILi256EEEEEELi256ENS_6half_tEfNS_4arch4Sm90ELb0ELb1ELb1ELb1ELb1ELb0ELb0ELb1ELb1ELb1ELb0ELb0EEENS1_21CollectiveEpilogueFwdINS6_IJSA_SC_SB_EEES9_SE_SG_Li256ELb1ELb1ELb0ELb0EEENS1_36VarlenDynamicPersistentTileSchedulerILi128ELi64ELi256ELi128ELb0ELb1ELb1ELb1ELb0ELb1EEEEEEEEEvNT_6ParamsE,"ax",@progbits
	.align	128
.text._ZN7cutlass13device_kernelIN5flash11enable_sm90INS1_16FlashAttnFwdSm90INS1_25CollectiveMainloopFwdSm90ILi2EN4cute5tupleIJNS5_1CILi1EEES8_S8_EEENS6_IJNS7_ILi128EEENS7_ILi64EEENS7_ILi256EEEEEELi256ENS_6half_tEfNS_4arch4Sm90ELb0ELb1ELb1ELb1ELb1ELb0ELb0ELb1ELb1ELb1ELb0ELb0EEENS1_21CollectiveEpilogueFwdINS6_IJSA_SC_SB_EEES9_SE_SG_Li256ELb1ELb1ELb0ELb0EEENS1_36VarlenDynamicPersistentTileSchedulerILi128ELi64ELi256ELi128ELb0ELb1ELb1ELb1ELb0ELb1EEEEEEEEEvNT_6ParamsE:
        .type           _ZN7cutlass13device_kernelIN5flash11enable_sm90INS1_16FlashAttnFwdSm90INS1_25CollectiveMainloopFwdSm90ILi2EN4cute5tupleIJNS5_1CILi1EEES8_S8_EEENS6_IJNS7_ILi128EEENS7_ILi64EEENS7_ILi256EEEEEELi256ENS_6half_tEfNS_4arch4Sm90ELb0ELb1ELb1ELb1ELb1ELb0ELb0ELb1ELb1ELb1ELb0ELb0EEENS1_21CollectiveEpilogueFwdINS6_IJSA_SC_SB_EEES9_SE_SG_Li256ELb1ELb1ELb0ELb0EEENS1_36VarlenDynamicPersistentTileSchedulerILi128ELi64ELi256ELi128ELb0ELb1ELb1ELb1ELb0ELb1EEEEEEEEEvNT_6ParamsE,@function
        .size           _ZN7cutlass13device_kernelIN5flash11enable_sm90INS1_16FlashAttnFwdSm90INS1_25CollectiveMainloopFwdSm90ILi2EN4cute5tupleIJNS5_1CILi1EEES8_S8_EEENS6_IJNS7_ILi128EEENS7_ILi64EEENS7_ILi256EEEEEELi256ENS_6half_tEfNS_4arch4Sm90ELb0ELb1ELb1ELb1ELb1ELb0ELb0ELb1ELb1ELb1ELb0ELb0EEENS1_21CollectiveEpilogueFwdINS6_IJSA_SC_SB_EEES9_SE_SG_Li256ELb1ELb1ELb0ELb0EEENS1_36VarlenDynamicPersistentTileSchedulerILi128ELi64ELi256ELi128ELb0ELb1ELb1ELb1ELb0ELb1EEEEEEEEEvNT_6ParamsE,(.L_x_15842 - _ZN7cutlass13device_kernelIN5flash11enable_sm90INS1_16FlashAttnFwdSm90INS1_25CollectiveMainloopFwdSm90ILi2EN4cute5tupleIJNS5_1CILi1EEES8_S8_EEENS6_IJNS7_ILi128EEENS7_ILi64EEENS7_ILi256EEEEEELi256ENS_6half_tEfNS_4arch4Sm90ELb0ELb1ELb1ELb1ELb1ELb0ELb0ELb1ELb1ELb1ELb0ELb0EEENS1_21CollectiveEpilogueFwdINS6_IJSA_SC_SB_EEES9_SE_SG_Li256ELb1ELb1ELb0ELb0EEENS1_36VarlenDynamicPersistentTileSchedulerILi128ELi64ELi256ELi128ELb0ELb1ELb1ELb1ELb0ELb1EEEEEEEEEvNT_6ParamsE)
        .other          _ZN7cutlass13device_kernelIN5flash11enable_sm90INS1_16FlashAttnFwdSm90INS1_25CollectiveMainloopFwdSm90ILi2EN4cute5tupleIJNS5_1CILi1EEES8_S8_EEENS6_IJNS7_ILi128EEENS7_ILi64EEENS7_ILi256EEEEEELi256ENS_6half_tEfNS_4arch4Sm90ELb0ELb1ELb1ELb1ELb1ELb0ELb0ELb1ELb1ELb1ELb0ELb0EEENS1_21CollectiveEpilogueFwdINS6_IJSA_SC_SB_EEES9_SE_SG_Li256ELb1ELb1ELb0ELb0EEENS1_36VarlenDynamicPersistentTileSchedulerILi128ELi64ELi256ELi128ELb0ELb1ELb1ELb1ELb0ELb1EEEEEEEEEvNT_6ParamsE,@"STO_CUDA_ENTRY STV_DEFAULT"
_ZN7cutlass13device_kernelIN5flash11enable_sm90INS1_16FlashAttnFwdSm90INS1_25CollectiveMainloopFwdSm90ILi2EN4cute5tupleIJNS5_1CILi1EEES8_S8_EEENS6_IJNS7_ILi128EEENS7_ILi64EEENS7_ILi256EEEEEELi256ENS_6half_tEfNS_4arch4Sm90ELb0ELb1ELb1ELb1ELb1ELb0ELb0ELb1ELb1ELb1ELb0ELb0EEENS1_21CollectiveEpilogueFwdINS6_IJSA_SC_SB_EEES9_SE_SG_Li256ELb1ELb1ELb0ELb0EEENS1_36VarlenDynamicPersistentTileSchedulerILi128ELi64ELi256ELi128ELb0ELb1ELb1ELb1ELb0ELb1EEEEEEEEEvNT_6ParamsE:
        /* <DEDUP_REMOVED lines=45> */
.L_x_1237:
        /* <DEDUP_REMOVED lines=22> */
.L_x_1238:
        /* <DEDUP_REMOVED lines=18> */
.L_x_1239:
        /* <DEDUP_REMOVED lines=22> */
.L_x_1240:
        /* <DEDUP_REMOVED lines=23> */
.L_x_1241:
        /* <DEDUP_REMOVED lines=10> */
.L_x_1243:
        /* <DEDUP_REMOVED lines=14> */
[----:B------:R-:W2:Y:S01]  /*09a0*/  LDL R2, [R1+0x20] ;  /* 0x0000200001027983 */ /* 0x000ea20000100800 */
[----:B------:R-:W-:Y:S01]  /*09b0*/  VIADD R219, R0, 0xffffff80 ;  /* 0xffffff8000db7836 */ /* 0x000fe20000000000 */
[----:B------:R-:W-:Y:S01]  /*09c0*/  R2UR UR6, R11 ;  /* 0x000000000b0672ca */ /* 0x000fe200000e0000 */
[----:B------:R-:W-:Y:S01]  /*09d0*/  UMOV UR39, URZ ;  /* 0x0000003f00277c82 */ /* 0x000fe20008000000 */
[----:B------:R-:W-:Y:S01]  /*09e0*/  R2UR UR5, R9 ;  /* 0x00000000090572ca */ /* 0x000fe200000e0000 */
[----:B------:R-:W-:Y:S01]  /*09f0*/  UMOV UR38, URZ ;  /* 0x0000003f00267c82 */ /* 0x000fe20008000000 */
[----:B------:R-:W-:Y:S02]  /*0a00*/  SHF.R.S32.HI R0, RZ, 0x1f, R219 ;  /* 0x0000001fff007819 */ /* 0x000fe400000114db */
[----:B------:R-:W-:Y:S02]  /*0a10*/  R2UR UR7, R10 ;  /* 0x000000000a0772ca */ /* 0x000fe400000e0000 */
[----:B0-----:R-:W-:-:S02]  /*0a20*/  LEA.HI R3, R0, R219, RZ, 0x4 ;  /* 0x000000db00037211 */ /* 0x001fc400078f20ff */
[CC--:B------:R-:W-:Y:S02]  /*0a30*/  LEA.HI R4, R0.reuse, R219.reuse, RZ, 0x5 ;  /* 0x000000db00047211 */ /* 0x0c0fe400078f28ff */
[----:B------:R-:W-:Y:S02]  /*0a40*/  SHF.R.S32.HI R6, RZ, 0x4, R3 ;  /* 0x00000004ff067819 */ /* 0x000fe40000011403 */
[----:B------:R-:W-:Y:S01]  /*0a50*/  LEA.HI R11, R0, R219, RZ, 0x2 ;  /* 0x000000db000b7211 */ /* 0x000fe200078f10ff */
[----:B------:R-:W-:Y:S01]  /*0a60*/  IMAD.SHL.U32 R5, R4, 0x20, RZ ;  /* 0x0000002004057824 */ /* 0x000fe200078e00ff */
[C---:B------:R-:W-:Y:S02]  /*0a70*/  LOP3.LUT R4, R3.reuse, 0x3fffff0, RZ, 0xc0, !PT ;  /* 0x03fffff003047812 */ /* 0x040fe400078ec0ff */
[----:B------:R-:W-:Y:S02]  /*0a80*/  LEA.HI R3, R3, R6, RZ, 0x1 ;  /* 0x0000000603037211 */ /* 0x000fe400078f08ff */
[----:B------:R-:W-:Y:S01]  /*0a90*/  LOP3.LUT R5, R5, 0xfffffc00, RZ, 0xc0, !PT ;  /* 0xfffffc0005057812 */ /* 0x000fe200078ec0ff */
[----:B------:R-:W-:Y:S01]  /*0aa0*/  IMAD.IADD R4, R219, 0x1, -R4 ;  /* 0x00000001db047824 */ /* 0x000fe200078e0a04 */
[----:B------:R-:W-:-:S03]  /*0ab0*/  LOP3.LUT R3, R3, 0x1ffffffe, RZ, 0xc0, !PT ;  /* 0x1ffffffe03037812 */ /* 0x000fc600078ec0ff */
[----:B------:R-:W-:Y:S01]  /*0ac0*/  IMAD R4, R4, 0x40, R5 ;  /* 0x0000004004047824 */ /* 0x000fe200078e0205 */
[----:B------:R-:W-:Y:S02]  /*0ad0*/  IADD3 R3, R6, -R3, RZ ;  /* 0x8000000306037210 */ /* 0x000fe40007ffe0ff */
        /* <DEDUP_REMOVED lines=24> */
[----:B------:R-:W-:Y:S01]  /*0c60*/  SHF.R.S32.HI R7, RZ, 0x5, R7 ;  /* 0x00000005ff077819 */ /* 0x000fe20000011407 */
[----:B------:R-:W-:Y:S01]  /*0c70*/  IMAD.IADD R205, R219, 0x1, -R2 ;  /* 0x00000001dbcd7824 */ /* 0x000fe200078e0a02 */
[----:B------:R-:W-:Y:S02]  /*0c80*/  LOP3.LUT R10, R10, 0xfffffff8, RZ, 0xc0, !PT ;  /* 0xfffffff80a0a7812 */ /* 0x000fe400078ec0ff */
[----:B------:R-:W-:Y:S01]  /*0c90*/  LOP3.LUT R19, R8, 0x7ffffffc, RZ, 0xc0, !PT ;  /* 0x7ffffffc08137812 */ /* 0x000fe200078ec0ff */
[----:B------:R-:W-:Y:S02]  /*0ca0*/  IMAD.SHL.U32 R23, R205, 0x8, RZ ;  /* 0x00000008cd177824 */ /* 0x000fe400078e00ff */
[----:B------:R-:W-:Y:S01]  /*0cb0*/  IMAD.IADD R10, R9, 0x1, -R10 ;  /* 0x00000001090a7824 */ /* 0x000fe200078e0a0a */
[----:B------:R-:W-:Y:S01]  /*0cc0*/  LEA.HI R9, R5, R5, RZ, 0x1 ;  /* 0x0000000505097211 */ /* 0x000fe200078f08ff */
[----:B------:R-:W-:Y:S01]  /*0cd0*/  VIADD R203, R23, 0x40 ;  /* 0x0000004017cb7836 */ /* 0x000fe20000000000 */
[----:B------:R-:W-:Y:S01]  /*0ce0*/  SHF.R.S32.HI R218, RZ, 0x1f, R23 ;  /* 0x0000001fffda7819 */ /* 0x000fe20000011417 */
[----:B------:R-:W-:Y:S01]  /*0cf0*/  IMAD R7, R7, 0x10, R10 ;  /* 0x0000001007077824 */ /* 0x000fe200078e020a */
[----:B------:R-:W-:Y:S01]  /*0d00*/  LOP3.LUT R10, R9, 0x1ffffffe, RZ, 0xc0, !PT ;  /* 0x1ffffffe090a7812 */ /* 0x000fe200078ec0ff */
[C---:B------:R-:W-:Y:S01]  /*0d10*/  VIADD R202, R23.reuse, 0x80 ;  /* 0x0000008017ca7836 */ /* 0x040fe20000000000 */
[----:B------:R-:W-:Y:S01]  /*0d20*/  SHF.R.S32.HI R217, RZ, 0x1f, R203 ;  /* 0x0000001fffd97819 */ /* 0x000fe200000114cb */
[----:B------:R-:W-:Y:S01]  /*0d30*/  VIADD R204, R23, 0xc0 ;  /* 0x000000c017cc7836 */ /* 0x000fe20000000000 */
[----:B------:R-:W-:Y:S01]  /*0d40*/  LEA R212, R6, R7, 0x6 ;  /* 0x0000000706d47211 */ /* 0x000fe200078e30ff */
[----:B------:R-:W-:Y:S01]  /*0d50*/  IMAD.IADD R5, R5, 0x1, -R10 ;  /* 0x0000000105057824 */ /* 0x000fe200078e0a0a */
[----:B------:R-:W-:Y:S01]  /*0d60*/  SHF.R.S32.HI R216, RZ, 0x1f, R202 ;  /* 0x0000001fffd87819 */ /* 0x000fe200000114ca */
[----:B------:R-:W-:Y:S01]  /*0d70*/  IMAD.IADD R19, R210, 0x1, -R19 ;  /* 0x00000001d2137824 */ /* 0x000fe200078e0a13 */
[----:B------:R-:W-:-:S02]  /*0d80*/  SHF.R.S32.HI R215, RZ, 0x1f, R204 ;  /* 0x0000001fffd77819 */ /* 0x000fc400000114cc */
[----:B------:R-:W-:-:S07]  /*0d90*/  LEA R200, R5, R212, 0x3 ;  /* 0x000000d405c87211 */ /* 0x000fce00078e18ff */
.L_x_1351:
[----:B------:R-:W-:Y:S01]  /*0da0*/  ULDC.64 UR8, c[0x0][0xa28] ;  /* 0x00028a0000087ab9 */ /* 0x000fe20000000a00 */
[----:B------:R-:W-:Y:S01]  /*0db0*/  ULDC UR4, c[0x0][0x424] ;  /* 0x0001090000047ab9 */ /* 0x000fe20000000800 */
[----:B------:R-:W-:-:S04]  /*0dc0*/  UISETP.NE.U32.AND UP0, UPT, UR8, URZ, UPT ;  /* 0x0000003f0800728c */ /* 0x000fc8000bf05070 */
[----:B------:R-:W-:-:S03]  /*0dd0*/  UISETP.NE.AND.EX UP0, UPT, UR9, URZ, UPT, UP0 ;  /* 0x0000003f0900728c */ /* 0x000fc6000bf05300 */
[----:B------:R-:W-:Y:S02]  /*0de0*/  ULDC.64 UR8, c[0x0][0xa18] ;  /* 0x0002860000087ab9 */ /* 0x000fe40000000a00 */
[----:B------:R-:W-:Y:S01]  /*0df0*/  UISETP.NE.U32.AND UP1, UPT, UR8, URZ, UPT ;  /* 0x0000003f0800728c */ /* 0x000fe2000bf25070 */
[----:B------:R-:W-:-:S03]  /*0e00*/  PLOP3.LUT P0, PT, PT, PT, UP0, 0x80, 0x0 ;  /* 0x000000000000781c */ /* 0x000fc60003f0f008 */
[----:B------:R-:W-:-:S03]  /*0e10*/  UISETP.NE.AND.EX UP1, UPT, UR9, URZ, UPT, UP1 ;  /* 0x0000003f0900728c */ /* 0x000fc6000bf25310 */
[----:B------:R-:W-:Y:S02]  /*0e20*/  @UP0 ULDC.64 UR8, c[0x0][0xa28] ;  /* 0x00028a0000080ab9 */ /* 0x000fe40000000a00 */
[----:B------:R-:W-:Y:S01]  /*0e30*/  @UP0 UIMAD.WIDE UR8, UR6, 0x4, UR8 ;  /* 0x00000004060808a5 */ /* 0x000fe2000f8e0208 */
[----:B------:R-:W-:-:S05]  /*0e40*/  PLOP3.LUT P2, PT, PT, PT, UP1, 0x80, 0x0 ;  /* 0x000000000000781c */ /* 0x000fca0003f4f018 */
[----:B------:R-:W-:Y:S01]  /*0e50*/  @UP1 ULDC.64 UR10, c[0x0][0xa18] ;  /* 0x00028600000a1ab9 */ /* 0x000fe20000000a00 */
[----:B0-2-4-:R-:W-:Y:S02]  /*0e60*/  IMAD.U32 R2, RZ, RZ, UR8 ;  /* 0x00000008ff027e24 */ /* 0x015fe4000f8e00ff */
[----:B------:R-:W-:Y:S01]  /*0e70*/  IMAD.U32 R3, RZ, RZ, UR9 ;  /* 0x00000009ff037e24 */ /* 0x000fe2000f8e00ff */
[----:B------:R-:W-:-:S04]  /*0e80*/  @UP1 UIMAD.WIDE UR8, UR6, 0x4, UR10 ;  /* 0x00000004060818a5 */ /* 0x000fc8000f8e020a */
[----:B------:R-:W2:Y:S02]  /*0e90*/  @P0 LDG.E R2, desc[UR36][R2.64] ;  /* 0x0000002402020981 */ /* 0x000ea4000c1e1900 */
[----:B------:R-:W-:Y:S02]  /*0ea0*/  IMAD.U32 R4, RZ, RZ, UR8 ;  /* 0x00000008ff047e24 */ /* 0x000fe4000f8e00ff */
[----:B------:R-:W-:Y:S01]  /*0eb0*/  IMAD.U32 R5, RZ, RZ, UR9 ;  /* 0x00000009ff057e24 */ /* 0x000fe2000f8e00ff */
[----:B------:R-:W-:-:S04]  /*0ec0*/  ULDC.64 UR8, c[0x0][0x418] ;  /* 0x0001060000087ab9 */ /* 0x000fc80000000a00 */
[----:B---3--:R-:W3:Y:S01]  /*0ed0*/  @P2 LDG.E R4, desc[UR36][R4.64] ;  /* 0x0000002404042981 */ /* 0x008ee2000c1e1900 */
[----:B------:R-:W-:Y:S01]  /*0ee0*/  UISETP.NE.U32.AND UP0, UPT, UR8, URZ, UPT ;  /* 0x0000003f0800728c */ /* 0x000fe2000bf05070 */
[----:B------:R-:W-:Y:S01]  /*0ef0*/  IMAD.U32 R206, RZ, RZ, UR7 ;  /* 0x00000007ffce7e24 */ /* 0x000fe2000f8e00ff */
[----:B------:R-:W-:Y:S02]  /*0f00*/  UMOV UR43, URZ ;  /* 0x0000003f002b7c82 */ /* 0x000fe40008000000 */
[----:B------:R-:W-:-:S03]  /*0f10*/  UISETP.NE.AND.EX UP0, UPT, UR9, URZ, UPT, UP0 ;  /* 0x0000003f0900728c */ /* 0x000fc6000bf05300 */
[----:B------:R-:W-:Y:S01]  /*0f20*/  ULDC.64 UR8, c[0x0][0xa20] ;  /* 0x0002880000087ab9 */ /* 0x000fe20000000a00 */
[----:B------:R-:W-:Y:S01]  /*0f30*/  USEL UR4, UR4, 0x1, UP0 ;  /* 0x0000000104047887 */ /* 0x000fe20008000000 */
[----:B------:R-:W-:Y:S01]  /*0f40*/  ISETP.NE.U32.AND P1, PT, RZ, UR8, PT ;  /* 0x00000008ff007c0c */ /* 0x000fe2000bf25070 */
[----:B------:R-:W-:Y:S02]  /*0f50*/  ULDC UR8, c[0x0][0x2f0] ;  /* 0x0000bc0000087ab9 */ /* 0x000fe40000000800 */
[----:B------:R-:W-:Y:S01]  /*0f60*/  UIMAD UR4, UR4, UR8, URZ ;  /* 0x00000008040472a4 */ /* 0x000fe2000f8e023f */
[----:B------:R-:W-:Y:S02]  /*0f70*/  ISETP.NE.AND.EX P1, PT, RZ, UR9, PT, P1 ;  /* 0x00000009ff007c0c */ /* 0x000fe4000bf25310 */
[----:B--2---:R-:W-:Y:S02]  /*0f80*/  @P0 R2UR UR43, R2 ;  /* 0x00000000022b02ca */ /* 0x004fe400000e0000 */
[----:B---3--:R-:W-:Y:S01]  /*0f90*/  @P2 R2UR UR42, R4 ;  /* 0x00000000042a22ca */ /* 0x008fe200000e0000 */
[----:B-1----:R-:W-:-:S14]  /*0fa0*/  @P2 BRA `(.L_x_1244) ;  /* 0x0000000000382947 */ /* 0x002fdc0003800000 */
[----:B------:R-:W-:Y:S01]  /*0fb0*/  ULDC.64 UR8, c[0x0][0xa00] ;  /* 0x0002800000087ab9 */ /* 0x000fe20000000a00 */
[----:B------:R-:W-:Y:S01]  /*0fc0*/  ULDC UR42, c[0x0][0x288] ;  /* 0x0000a200002a7ab9 */ /* 0x000fe20000000800 */
[----:B------:R-:W-:-:S04]  /*0fd0*/  ISETP.NE.U32.AND P0, PT, RZ, UR8, PT ;  /* 0x00000008ff007c0c */ /* 0x000fc8000bf05070 */
[----:B------:R-:W-:-:S13]  /*0fe0*/  ISETP.NE.AND.EX P0, PT, RZ, UR9, PT, P0 ;  /* 0x00000009ff007c0c */ /* 0x000fda000bf05300 */
[----:B------:R-:W-:Y:S05]  /*0ff0*/  @!P0 BRA `(.L_x_1244) ;  /* 0x0000000000248947 */ /* 0x000fea0003800000 */
[----:B------:R-:W-:Y:S02]  /*1000*/  ULDC.64 UR8, c[0x0][0xa00] ;  /* 0x0002800000087ab9 */ /* 0x000fe40000000a00 */
        /* <DEDUP_REMOVED lines=8> */
.L_x_1244:
[----:B------:R-:W-:Y:S01]  /*1090*/  MOV R208, UR6 ;  /* 0x0000000600d07c02 */ /* 0x000fe20008000f00 */
[----:B------:R-:W-:Y:S06]  /*10a0*/  @!P1 BRA `(.L_x_1245) ;  /* 0x00000000001c9947 */ /* 0x000fec0003800000 */
[----:B------:R-:W-:Y:S02]  /*10b0*/  ULDC.64 UR8, c[0x0][0xa20] ;  /* 0x0002880000087ab9 */ /* 0x000fe40000000a00 */
[----:B------:R-:W-:-:S06]  /*10c0*/  UIMAD.WIDE UR6, UR6, 0x4, UR8 ;  /* 0x00000004060678a5 */ /* 0x000fcc000f8e0208 */
[----:B------:R-:W-:Y:S02]  /*10d0*/  IMAD.U32 R2, RZ, RZ, UR6 ;  /* 0x00000006ff027e24 */ /* 0x000fe4000f8e00ff */
[----:B------:R-:W-:-:S05]  /*10e0*/  IMAD.U32 R3, RZ, RZ, UR7 ;  /* 0x00000007ff037e24 */ /* 0x000fca000f8e00ff */
[----:B------:R-:W2:Y:S02]  /*10f0*/  LDG.E R2, desc[UR36][R2.64] ;  /* 0x0000002402027981 */ /* 0x000ea4000c1e1900 */
[----:B--2---:R-:W-:Y:S01]  /*1100*/  R2UR UR4, R2 ;  /* 0x00000000020472ca */ /* 0x004fe200000e0000 */
[----:B------:R-:W-:-:S14]  /*1110*/  BRA `(.L_x_1246) ;  /* 0x0000000000347947 */ /* 0x000fdc0003800000 */
.L_x_1245:
[----:B------:R-:W-:Y:S02]  /*1120*/  ULDC.64 UR8, c[0x0][0xa08] ;  /* 0x0002820000087ab9 */ /* 0x000fe40000000a00 */
        /* <DEDUP_REMOVED lines=12> */
.L_x_1246:
[----:B------:R-:W-:Y:S01]  /*11f0*/  ULDC UR6, c[0x0][0x448] ;  /* 0x0001120000067ab9 */ /* 0x000fe20000000800 */
[----:B------:R-:W-:Y:S02]  /*1200*/  USHF.L.U32 UR61, UR5, 0x7, URZ ;  /* 0x00000007053d7899 */ /* 0x000fe4000800063f */
[----:B------:R-:W-:Y:S02]  /*1210*/  UISETP.NE.AND UP0, UPT, UR6, 0x1, UPT ;  /* 0x000000010600788c */ /* 0x000fe4000bf05270 */
[----:B------:R-:W-:Y:S02]  /*1220*/  UIADD3 UR43, -UR43, UR4, URZ ;  /* 0x000000042b2b7290 */ /* 0x000fe4000fffe13f */
[----:B------:R-:W-:Y:S02]  /*1230*/  UIADD3 UR8, UR61, 0x7f, URZ ;  /* 0x0000007f3d087890 */ /* 0x000fe4000fffe03f */
[----:B------:R-:W-:Y:S02]  /*1240*/  UP2UR UR4, UPR, URZ, 0x1 ;  /* 0x000000013f047883 */ /* 0x000fe40008000000 */
[----:B------:R-:W-:-:S03]  /*1250*/  UIADD3 UR9, UR43, 0x1, -UR42 ;  /* 0x000000012b097890 */ /* 0x000fc6000fffe82a */
[----:B------:R-:W-:Y:S01]  /*1260*/  @UP0 ULDC UR6, c[0x0][0x44c] ;  /* 0x0001130000060ab9 */ /* 0x000fe20000000800 */
[----:B------:R-:W-:Y:S01]  /*1270*/  IMAD.U32 R22, RZ, RZ, UR4 ;  /* 0x00000004ff167e24 */ /* 0x000fe2000f8e00ff */
[----:B------:R-:W-:Y:S01]  /*1280*/  UIMAD.WIDE.U32 UR6, UR8, UR6, URZ ;  /* 0x00000006080672a5 */ /* 0x000fe2000f8e003f */
[----:B------:R-:W-:Y:S01]  /*1290*/  @UP0 ULDC UR10, c[0x0][0x450] ;  /* 0x00011400000a0ab9 */ /* 0x000fe20000000800 */
[----:B------:R-:W-:Y:S02]  /*12a0*/  ULDC.64 UR4, c[0x0][0x9e0] ;  /* 0x0002780000047ab9 */ /* 0x000fe40000000a00 */
[----:B------:R-:W-:Y:S02]  /*12b0*/  @UP0 USHF.R.U32.HI UR8, URZ, UR10, UR7 ;  /* 0x0000000a3f080299 */ /* 0x000fe40008011607 */
[----:B------:R-:W-:Y:S02]  /*12c0*/  UISETP.GE.AND UP0, UPT, UR5, 0x1, UPT ;  /* 0x000000010500788c */ /* 0x000fe4000bf06270 */
[----:B------:R-:W-:-:S02]  /*12d0*/  UIADD3 UR8, UR9, UR8, URZ ;  /* 0x0000000809087290 */ /* 0x000fc4000fffe03f */
[----:B------:R-:W-:Y:S02]  /*12e0*/  UP2UR UR60, UPR, URZ, 0x1 ;  /* 0x000000013f3c7883 */ /* 0x000fe40008000000 */
[----:B------:R-:W-:Y:S01]  /*12f0*/  PLOP3.LUT P0, PT, PT, PT, UP0, 0x40, 0x0 ;  /* 0x000000000000781c */ /* 0x000fe20003f0e808 */
[----:B------:R-:W-:-:S06]  /*1300*/  UIADD3 UR4, UR8, UR4, URZ ;  /* 0x0000000408047290 */ /* 0x000fcc000fffe03f */
[----:B------:R-:W-:-:S06]  /*1310*/  IMAD.U32 R0, RZ, RZ, UR4 ;  /* 0x00000004ff007e24 */ /* 0x000fcc000f8e00ff */
[----:B------:R-:W-:Y:S05]  /*1320*/  @P0 BRA `(.L_x_1247) ;  /* 0x0000000000400947 */ /* 0x000fea0003800000 */
        /* <DEDUP_REMOVED lines=10> */
.L_x_1248:
[----:B------:R-:W-:-:S11]  /*13d0*/  UISETP.NE.AND UP0, UPT, UR5, 0x1, UPT ;  /* 0x000000010500788c */ /* 0x000fd6000bf05270 */
[----:B------:R-:W-:Y:S02]  /*13e0*/  @UP0 ULDC.64 UR8, c[0x0][0x9e8] ;  /* 0x00027a0000080ab9 */ /* 0x000fe40000000a00 */
[----:B------:R-:W-:-:S04]  /*13f0*/  UIMAD.WIDE.U32 UR6, UR4, UR8, URZ ;  /* 0x00000008040672a5 */ /* 0x000fc8000f8e003f */
[----:B------:R-:W-:-:S12]  /*1400*/  @UP0 USHF.R.U32.HI UR4, URZ, UR9, UR7 ;  /* 0x000000093f040299 */ /* 0x000fd80008011607 */
.L_x_1249:
[----:B------:R-:W-:-:S06]  /*1410*/  UIMAD UR4, UR4, UR5, UR5 ;  /* 0x00000005040472a4 */ /* 0x000fcc000f8e0205 */
[----:B------:R-:W-:-:S07]  /*1420*/  VIMNMX R0, R0, UR4, PT ;  /* 0x0000000400007c48 */ /* 0x000fce000bfe0100 */
.L_x_1247:
[----:B------:R-:W-:Y:S01]  /*1430*/  R2UR UR4, R22 ;  /* 0x00000000160472ca */ /* 0x000fe200000e0000 */
[----:B------:R-:W-:Y:S01]  /*1440*/  UMOV UR9, UR61 ;  /* 0x0000003d00097c82 */ /* 0x000fe20008000000 */
[----:B------:R-:W-:Y:S01]  /*1450*/  VIADD R0, R0, 0x3f ;  /* 0x0000003f00007836 */ /* 0x000fe20000000000 */
[----:B------:R-:W-:Y:S01]  /*1460*/  UIADD3 UR41, UR43, -UR42, URZ ;  /* 0x8000002a2b297290 */ /* 0x000fe2000fffe03f */
[----:B------:R-:W-:-:S03]  /*1470*/  ULDC UR10, c[0x0][0x9dc] ;  /* 0x00027700000a7ab9 */ /* 0x000fc60000000800 */
[----:B------:R-:W-:-:S04]  /*1480*/  SHF.R.S32.HI R3, RZ, 0x1f, R0 ;  /* 0x0000001fff037819 */ /* 0x000fc80000011400 */
[----:B------:R-:W-:Y:S02]  /*1490*/  LEA.HI R3, R3, R0, RZ, 0x6 ;  /* 0x0000000003037211 */ /* 0x000fe400078f30ff */
[----:B------:R-:W-:Y:S02]  /*14a0*/  UISETP.NE.AND UP0, UPT, UR4, URZ, UPT ;  /* 0x0000003f0400728c */ /* 0x000fe4000bf05270 */
[----:B------:R-:W-:Y:S01]  /*14b0*/  UIADD3 UR4, UR43, 0x3f, URZ ;  /* 0x0000003f2b047890 */ /* 0x000fe2000fffe03f */
        /* <DEDUP_REMOVED lines=24> */
.L_x_1251:
[----:B------:R-:W-:-:S11]  /*1640*/  UISETP.NE.AND UP0, UPT, UR5, 0x1, UPT ;  /* 0x000000010500788c */ /* 0x000fd6000bf05270 */
[----:B------:R-:W-:Y:S02]  /*1650*/  @UP0 ULDC.64 UR10, c[0x0][0x9e8] ;  /* 0x00027a00000a0ab9 */ /* 0x000fe40000000a00 */
[----:B------:R-:W-:-:S04]  /*1660*/  UIMAD.WIDE.U32 UR6, UR4, UR10, URZ ;  /* 0x0000000a040672a5 */ /* 0x000fc8000f8e003f */
[----:B------:R-:W-:-:S12]  /*1670*/  @UP0 USHF.R.U32.HI UR4, URZ, UR11, UR7 ;  /* 0x0000000b3f040299 */ /* 0x000fd80008011607 */
.L_x_1252:
[----:B------:R-:W-:-:S04]  /*1680*/  UIMAD UR4, UR4, UR5, URZ ;  /* 0x00000005040472a4 */ /* 0x000fc8000f8e023f */
[----:B------:R-:W-:-:S04]  /*1690*/  UISETP.LT.AND UP0, UPT, UR9, UR4, UPT ;  /* 0x000000040900728c */ /* 0x000fc8000bf01270 */
[----:B------:R-:W-:-:S12]  /*16a0*/  USEL UR9, UR9, UR4, !UP0 ;  /* 0x0000000409097287 */ /* 0x000fd8000c000000 */
.L_x_1250:
[----:B------:R-:W-:Y:S01]  /*16b0*/  USHF.R.S32.HI UR4, URZ, 0x1f, UR9 ;  /* 0x0000001f3f047899 */ /* 0x000fe20008011409 */
[----:B------:R-:W-:Y:S02]  /*16c0*/  PLOP3.LUT P0, PT, PT, PT, PT, 0x80, 0x0 ;  /* 0x000000000000781c */ /* 0x000fe40003f0f070 */
[----:B------:R-:W-:Y:S02]  /*16d0*/  CS2R R2, SRZ ;  /* 0x0000000000027805 */ /* 0x000fe4000001ff00 */
[----:B------:R-:W-:Y:S01]  /*16e0*/  MOV R0, RZ ;  /* 0x000000ff00007202 */ /* 0x000fe20000000f00 */
        /* <DEDUP_REMOVED lines=29> */
[----:B------:R-:W-:Y:S01]  /*18c0*/  CS2R R104, SRZ ;  /* 0x0000000000687805 */ /* 0x000fe2000001ff00 */
[----:B------:R-:W-:Y:S01]  /*18d0*/  IMAD.MOV.U32 R166, RZ, RZ, RZ ;  /* 0x000000ffffa67224 */ /* 0x000fe200078e00ff */
        /* <DEDUP_REMOVED lines=36> */
[----:B------:R-:W-:Y:S01]  /*1b20*/  IMAD.MOV.U32 R8, RZ, RZ, RZ ;  /* 0x000000ffff087224 */ /* 0x000fe200078e00ff */
        /* <DEDUP_REMOVED lines=35> */
.L_x_1254:
        /* <DEDUP_REMOVED lines=11> */
.L_x_1446:
[----:B------:R-:W-:Y:S05]  /*1e10*/  @!P0 BRA `(.L_x_1256) ;  /* 0x0000000000048947 */ /* 0x000fea0003800000 */
[----:B------:R-:W-:Y:S01]  /*1e20*/  BPT.TRAP 0x1 ;  /* 0x000000040000795c */ /* 0x000fe20000300000 */
.L_x_1256:
[----:B0-----:R-:W-:Y:S01]  /*1e30*/  IMAD.U32 R0, RZ, RZ, UR39 ;  /* 0x00000027ff007e24 */ /* 0x001fe2000f8e00ff */
[----:B------:R-:W-:-:S04]  /*1e40*/  MOV R3, UR38 ;  /* 0x0000002600037c02 */ /* 0x000fc80008000f00 */
[----:B------:R-:W-:Y:S02]  /*1e50*/  LEA R3, R3, UR40, 0x3 ;  /* 0x0000002803037c11 */ /* 0x000fe4000f8e18ff */
[----:B------:R-:W-:-:S04]  /*1e60*/  SHF.L.U32 R0, R0, 0x1f, RZ ;  /* 0x0000001f00007819 */ /* 0x000fc800000006ff */
[----:B------:R0:W1:Y:S01]  /*1e70*/  SYNCS.PHASECHK.TRANS64.TRYWAIT P1, [R3+URZ+0x30830], R0 ;  /* 0x03083000030075a7 */ /* 0x000062000802017f */
[----:B------:R-:W-:Y:S05]  /*1e80*/  @!P0 BRA `(.L_x_1257) ;  /* 0x0000000000048947 */ /* 0x000fea0003800000 */
[----:B------:R-:W-:Y:S01]  /*1e90*/  BPT.TRAP 0x1 ;  /* 0x000000040000795c */ /* 0x000fe20000300000 */
.L_x_1257:
[----:B-1----:R-:W-:Y:S05]  /*1ea0*/  @P1 BRA `(.L_x_1258) ;  /* 0x0000000000081947 */ /* 0x002fea0003800000 */
[----:B------:R-:W1:Y:S02]  /*1eb0*/  SYNCS.PHASECHK.TRANS64.TRYWAIT P1, [R3+URZ+0x30830], R0 ;  /* 0x03083000030075a7 */ /* 0x000e64000802017f */
[----:B-1----:R-:W-:Y:S05]  /*1ec0*/  @!P1 BRA `(.L_x_1259) ;  /* 0x0000014400d89947 */ /* 0x002fea0003800000 */
.L_x_1258:
        /* <DEDUP_REMOVED lines=13> */
[----:B------:R-:W-:Y:S01]  /*1fa0*/  ULOP3.LUT UR4, UR44, 0x10000, URZ, 0xfc, !UPT ;  /* 0x000100002c047892 */ /* 0x000fe2000f8efc3f */
[----:B------:R-:W-:Y:S01]  /*1fb0*/  UMOV UR13, 0x40000040 ;  /* 0x40000040000d7882 */ /* 0x000fe20000000000 */
[----:B------:R-:W-:Y:S02]  /*1fc0*/  UMOV UR15, 0x40000040 ;  /* 0x40000040000f7882 */ /* 0x000fe40000000000 */
[----:B------:R-:W-:Y:S01]  /*1fd0*/  IMAD.U32 R20, RZ, RZ, UR5 ;  /* 0x00000005ff147e24 */ /* 0x000fe2000f8e00ff */
[----:B------:R-:W-:Y:S02]  /*1fe0*/  ULEA UR5, UR38, UR5, 0xb ;  /* 0x0000000526057291 */ /* 0x000fe4000f8e583f */
[----:B------:R-:W-:Y:S01]  /*1ff0*/  UMOV UR8, UR4 ;  /* 0x0000000400087c82 */ /* 0x000fe20008000000 */
[----:B------:R-:W-:Y:S01]  /*2000*/  UIADD3 UR6, UR4, 0x2, URZ ;  /* 0x0000000204067890 */ /* 0x000fe2000fffe03f */
[----:B------:R-:W-:Y:S01]  /*2010*/  IMAD.U32 R16, RZ, RZ, UR8 ;  /* 0x00000008ff107e24 */ /* 0x000fe2000f8e00ff */
[----:B------:R-:W-:-:S02]  /*2020*/  UIADD3 UR7, UR5, 0x2, URZ ;  /* 0x0000000205077890 */ /* 0x000fc4000fffe03f */
[----:B------:R-:W-:Y:S01]  /*2030*/  UMOV UR10, UR5 ;  /* 0x00000005000a7c82 */ /* 0x000fe20008000000 */
[----:B------:R-:W-:Y:S01]  /*2040*/  UIADD3 UR56, UR4, 0x404, URZ ;  /* 0x0000040404387890 */ /* 0x000fe2000fffe03f */
        /* <DEDUP_REMOVED lines=9> */
[----:B------:R-:W-:-:S02]  /*20e0*/  UIADD3 UR58, UR5, 0x204, URZ ;  /* 0x00000204053a7890 */ /* 0x000fc4000fffe03f */
[----:B------:R-:W-:Y:S02]  /*20f0*/  UIADD3 UR52, UR4, 0x406, URZ ;  /* 0x0000040604347890 */ /* 0x000fe4000fffe03f */
        /* <DEDUP_REMOVED lines=67> */
[----:B------:R-:W-:Y:S02]  /*2530*/  IMAD.U32 R6, RZ, RZ, UR8 ;  /* 0x00000008ff067e24 */ /* 0x000fe4000f8e00ff */
        /* <DEDUP_REMOVED lines=41> */
.L_x_1260:
[----:B------:R-:W-:Y:S01]  /*27d0*/  R2UR UR4, R22 ;  /* 0x00000000160472ca */ /* 0x000fe200000e0000 */
[----:B------:R-:W2:Y:S01]  /*27e0*/  S2UR UR7, SR_CgaCtaId ;  /* 0x00000000000779c3 */ /* 0x000ea20000008800 */
[----:B01----:R-:W-:Y:S01]  /*27f0*/  VIADD R0, R200, UR61 ;  /* 0x0000003dc8007c36 */ /* 0x003fe20008000000 */
[----:B------:R-:W-:Y:S01]  /*2800*/  ULDC UR5, c[0x0][0x9d8] ;  /* 0x0002760000057ab9 */ /* 0x000fe20000000800 */
[----:B------:R-:W-:Y:S01]  /*2810*/  UISETP.NE.AND UP0, UPT, UR60, URZ, UPT ;  /* 0x0000003f3c00728c */ /* 0x000fe2000bf05270 */
[----:B------:R-:W-:Y:S01]  /*2820*/  FMUL.FTZ R31, R31, UR5 ;  /* 0x000000051f1f7c20 */ /* 0x000fe20008410000 */
[----:B------:R-:W-:Y:S01]  /*2830*/  FMUL.FTZ R24, R24, UR5 ;  /* 0x0000000518187c20 */ /* 0x000fe20008410000 */
[----:B------:R-:W-:Y:S01]  /*2840*/  MOV R2, R0 ;  /* 0x0000000000027202 */ /* 0x000fe20000000f00 */
[----:B------:R-:W-:Y:S01]  /*2850*/  FMUL.FTZ R25, R25, UR5 ;  /* 0x0000000519197c20 */ /* 0x000fe20008410000 */
[----:B------:R0:W1:Y:S01]  /*2860*/  MUFU.TANH R21, R31 ;  /* 0x0000001f00157308 */ /* 0x0000620000002400 */
[----:B------:R-:W-:Y:S01]  /*2870*/  FMUL.FTZ R27, R27, UR5 ;  /* 0x000000051b1b7c20 */ /* 0x000fe20008410000 */
[----:B------:R-:W-:Y:S01]  /*2880*/  FMUL.FTZ R28, R28, UR5 ;  /* 0x000000051c1c7c20 */ /* 0x000fe20008410000 */
[----:B------:R-:W-:Y:S01]  /*2890*/  FMUL.FTZ R29, R29, UR5 ;  /* 0x000000051d1d7c20 */ /* 0x000fe20008410000 */
[----:B------:R-:W-:Y:S01]  /*28a0*/  UISETP.NE.AND UP1, UPT, UR4, URZ, UPT ;  /* 0x0000003f0400728c */ /* 0x000fe2000bf25270 */
[----:B------:R-:W-:Y:S01]  /*28b0*/  R2UR UR4, R3 ;  /* 0x00000000030472ca */ /* 0x000fe200000e0000 */
[----:B------:R-:W-:Y:S01]  /*28c0*/  FMUL.FTZ R32, R32, UR5 ;  /* 0x0000000520207c20 */ /* 0x000fe20008410000 */
[----:B------:R-:W-:Y:S01]  /*28d0*/  FMUL.FTZ R33, R33, UR5 ;  /* 0x0000000521217c20 */ /* 0x000fe20008410000 */
[----:B------:R-:W-:Y:S01]  /*28e0*/  FMUL.FTZ R34, R34, UR5 ;  /* 0x0000000522227c20 */ /* 0x000fe20008410000 */
[----:B------:R-:W-:Y:S01]  /*28f0*/  FMUL.FTZ R35, R35, UR5 ;  /* 0x0000000523237c20 */ /* 0x000fe20008410000 */
[----:B------:R-:W-:Y:S01]  /*2900*/  PLOP3.LUT P1, PT, PT, PT, UP1, 0x80, 0x0 ;  /* 0x000000000000781c */ /* 0x000fe20003f2f018 */
[----:B------:R-:W-:Y:S01]  /*2910*/  FMUL.FTZ R36, R36, UR5 ;  /* 0x0000000524247c20 */ /* 0x000fe20008410000 */
[----:B------:R-:W-:Y:S01]  /*2920*/  PLOP3.LUT P2, PT, PT, PT, UP1, 0x80, 0x0 ;  /* 0x000000000000781c */ /* 0x000fe20003f4f018 */
[----:B------:R-:W-:Y:S01]  /*2930*/  FMUL.FTZ R37, R37, UR5 ;  /* 0x0000000525257c20 */ /* 0x000fe20008410000 */
[----:B------:R-:W-:Y:S01]  /*2940*/  FMUL.FTZ R39, R39, UR5 ;  /* 0x0000000527277c20 */ /* 0x000fe20008410000 */
[----:B------:R-:W-:Y:S01]  /*2950*/  @UP1 ULDC UR6, c[0x0][0x44c] ;  /* 0x0001130000061ab9 */ /* 0x000fe20000000800 */
[----:B------:R-:W-:Y:S01]  /*2960*/  FMUL.FTZ R40, R40, UR5 ;  /* 0x0000000528287c20 */ /* 0x000fe20008410000 */
[----:B------:R-:W-:Y:S01]  /*2970*/  FMUL.FTZ R41, R41, UR5 ;  /* 0x0000000529297c20 */ /* 0x000fe20008410000 */
[----:B------:R-:W-:Y:S01]  /*2980*/  UIADD3 UR4, UR4, 0x30840, URZ ;  /* 0x0003084004047890 */ /* 0x000fe2000fffe03f */
[----:B------:R-:W-:Y:S01]  /*2990*/  FMUL.FTZ R42, R42, UR5 ;  /* 0x000000052a2a7c20 */ /* 0x000fe20008410000 */
[----:B------:R-:W-:Y:S01]  /*29a0*/  FMUL.FTZ R43, R43, UR5 ;  /* 0x000000052b2b7c20 */ /* 0x000fe20008410000 */
[----:B------:R-:W-:Y:S01]  /*29b0*/  FMUL.FTZ R44, R44, UR5 ;  /* 0x000000052c2c7c20 */ /* 0x000fe20008410000 */
[----:B--2---:R-:W-:Y:S01]  /*29c0*/  UPRMT UR4, UR7, 0x654, UR4 ;  /* 0x0000065407047896 */ /* 0x004fe20008000004 */
[----:B------:R-:W-:Y:S01]  /*29d0*/  @P1 IMAD.HI.U32 R3, R0, UR6, RZ ;  /* 0x0000000600031c27 */ /* 0x000fe2000f8e00ff */
[----:B------:R-:W-:-:S03]  /*29e0*/  @UP1 ULDC UR6, c[0x0][0x450] ;  /* 0x0001140000061ab9 */ /* 0x000fc60000000800 */
[----:B------:R-:W-:Y:S01]  /*29f0*/  FMUL.FTZ R45, R45, UR5 ;  /* 0x000000052d2d7c20 */ /* 0x000fe20008410000 */
[----:B------:R-:W-:Y:S01]  /*2a00*/  FMUL.FTZ R46, R46, UR5 ;  /* 0x000000052e2e7c20 */ /* 0x000fe20008410000 */
[----:B------:R-:W-:Y:S01]  /*2a10*/  FMUL.FTZ R47, R47, UR5 ;  /* 0x000000052f2f7c20 */ /* 0x000fe20008410000 */
[----:B------:R-:W-:Y:S01]  /*2a20*/  @P2 SHF.R.U32.HI R2, RZ, UR6, R3 ;  /* 0x00000006ff022c19 */ /* 0x000fe20008011603 */
[----:B------:R-:W-:Y:S02]  /*2a30*/  IMAD.MOV.U32 R3, RZ, RZ, -0x40 ;  /* 0xffffffc0ff037424 */ /* 0x000fe400078e00ff */
[----:B------:R-:W-:Y:S01]  /*2a40*/  FMUL.FTZ R48, R48, UR5 ;  /* 0x0000000530307c20 */ /* 0x000fe20008410000 */
[----:B------:R-:W-:Y:S01]  /*2a50*/  FMUL.FTZ R49, R49, UR5 ;  /* 0x0000000531317c20 */ /* 0x000fe20008410000 */
[----:B------:R-:W-:Y:S01]  /*2a60*/  FMUL.FTZ R50, R50, UR5 ;  /* 0x0000000532327c20 */ /* 0x000fe20008410000 */
[----:B------:R-:W2:Y:S01]  /*2a70*/  SHFL.IDX PT, R5, R2, RZ, 0x1c1f ;  /* 0x001c1fff02057589 */ /* 0x000ea200000e0000 */
[----:B0-----:R-:W-:-:S02]  /*2a80*/  IMAD R31, R62, R3, 0x40 ;  /* 0x000000403e1f7424 */ /* 0x001fc400078e0203 */
[----:B------:R-:W-:Y:S01]  /*2a90*/  FMUL.FTZ R51, R51, UR5 ;  /* 0x0000000533337c20 */ /* 0x000fe20008410000 */
[----:B------:R-:W-:Y:S01]  /*2aa0*/  FMUL.FTZ R52, R52, UR5 ;  /* 0x0000000534347c20 */ /* 0x000fe20008410000 */
[----:B------:R-:W-:Y:S01]  /*2ab0*/  FMUL.FTZ R53, R53, UR5 ;  /* 0x0000000535357c20 */ /* 0x000fe20008410000 */
[----:B------:R-:W-:Y:S02]  /*2ac0*/  VIADD R0, R31, 0x1 ;  /* 0x000000011f007836 */ /* 0x000fe40000000000 */
[----:B------:R-:W-:Y:S01]  /*2ad0*/  FMUL.FTZ R54, R54, UR5 ;  /* 0x0000000536367c20 */ /* 0x000fe20008410000 */
[----:B------:R-:W-:Y:S01]  /*2ae0*/  FMUL.FTZ R55, R55, UR5 ;  /* 0x0000000537377c20 */ /* 0x000fe20008410000 */
[----:B------:R-:W-:Y:S01]  /*2af0*/  IMAD.U32 R4, RZ, RZ, UR42 ;  /* 0x0000002aff047e24 */ /* 0x000fe2000f8e00ff */
[----:B------:R-:W-:Y:S01]  /*2b00*/  PLOP3.LUT P1, PT, PT, PT, UP0, 0x40, 0x0 ;  /* 0x000000000000781c */ /* 0x000fe20003f2e808 */
[----:B------:R-:W-:Y:S01]  /*2b10*/  IMAD R3, R19, -0x2, R0 ;  /* 0xfffffffe13037824 */ /* 0x000fe200078e0200 */
[----:B------:R-:W0:Y:S01]  /*2b20*/  MUFU.TANH R24, R24 ;  /* 0x0000001800187308 */ /* 0x000e220000002400 */
[----:B------:R-:W-:Y:S01]  /*2b30*/  FMUL.FTZ R26, R26, UR5 ;  /* 0x000000051a1a7c20 */ /* 0x000fe20008410000 */
[----:B------:R-:W-:Y:S01]  /*2b40*/  ULDC UR7, c[0x0][0x9dc] ;  /* 0x0002770000077ab9 */ /* 0x000fe20000000800 */
[----:B------:R-:W-:Y:S01]  /*2b50*/  SYNCS.ARRIVE.TRANS64.RED.A1T0 RZ, [UR4], RZ ;  /* 0x000000ffffff79a7 */ /* 0x000fe20008100404 */
[----:B------:R-:W-:Y:S01]  /*2b60*/  FMUL.FTZ R38, R38, UR5 ;  /* 0x0000000526267c20 */ /* 0x000fe20008410000 */
[----:B------:R-:W-:Y:S01]  /*2b70*/  ULOP3.LUT UR4, URZ, UR7, URZ, 0x33, !UPT ;  /* 0x000000073f047292 */ /* 0x000fe2000f8e333f */
[----:B------:R-:W-:Y:S01]  /*2b80*/  IADD3 R3, -R4, UR43, R3 ;  /* 0x0000002b04037c10 */ /* 0x000fe2000fffe103 */
[----:B------:R-:W-:Y:S01]  /*2b90*/  VIADD R0, R31, UR43 ;  /* 0x0000002b1f007c36 */ /* 0x000fe20008000000 */
[----:B------:R-:W3:Y:S01]  /*2ba0*/  MUFU.TANH R25, R25 ;  /* 0x0000001900197308 */ /* 0x000ee20000002400 */
[----:B------:R-:W-:Y:S01]  /*2bb0*/  ULDC UR14, c[0x0][0x9e0] ;  /* 0x00027800000e7ab9 */ /* 0x000fe20000000800 */
[----:B------:R-:W-:Y:S01]  /*2bc0*/  FMUL.FTZ R30, R30, UR5 ;  /* 0x000000051e1e7c20 */ /* 0x000fe20008410000 */
[----:B------:R-:W-:-:S02]  /*2bd0*/  VIADD R57, R3, UR14 ;  /* 0x0000000e03397c36 */ /* 0x000fc40008000000 */
[----:B------:R-:W-:-:S03]  /*2be0*/  VIADD R58, R3, UR4 ;  /* 0x00000004033a7c36 */ /* 0x000fc60008000000 */
[----:B------:R-:W4:Y:S01]  /*2bf0*/  MUFU.TANH R27, R27 ;  /* 0x0000001b001b7308 */ /* 0x000f220000002400 */
[----:B--2---:R-:W-:-:S07]  /*2c00*/  IMAD.IADD R3, R58, 0x1, R5 ;  /* 0x000000013a037824 */ /* 0x004fce00078e0205 */
[----:B------:R-:W2:Y:S08]  /*2c10*/  MUFU.TANH R28, R28 ;  /* 0x0000001c001c7308 */ /* 0x000eb00000002400 */
        /* <DEDUP_REMOVED lines=27> */
[----:B-----5:R-:W-:-:S05]  /*2dd0*/  IMAD R38, R19, -0x2, R0 ;  /* 0xfffffffe13267824 */ /* 0x020fca00078e0200 */
[----:B------:R-:W-:Y:S02]  /*2de0*/  VIADDMNMX R0, R5, R57, R38, PT ;  /* 0x0000003905007246 */ /* 0x000fe40003800126 */
[----:B-1----:R-:W-:Y:S01]  /*2df0*/  LEA R30, R62, 0xffffffc0, 0x6 ;  /* 0xffffffc03e1e7811 */ /* 0x002fe200078e30ff */
[----:B--234-:R-:W-:Y:S06]  /*2e00*/  @P1 BRA `(.L_x_1261) ;  /* 0x0000000000641947 */ /* 0x01cfec0003800000 */
[----:B------:R-:W-:Y:S01]  /*2e10*/  MOV R4, UR42 ;  /* 0x0000002a00047c02 */ /* 0x000fe20008000f00 */
[----:B------:R-:W-:Y:S03]  /*2e20*/  BSSY B0, `(.L_x_1262) ;  /* 0x0000013000007945 */ /* 0x000fe60003800000 */
[----:B------:R-:W-:-:S04]  /*2e30*/  IADD3 R5, -R4, UR43, R5 ;  /* 0x0000002b04057c10 */ /* 0x000fc8000fffe105 */
        /* <DEDUP_REMOVED lines=11> */
.L_x_1263:
[----:B------:R-:W-:Y:S02]  /*2ef0*/  ULDC UR4, c[0x0][0x9e4] ;  /* 0x0002790000047ab9 */ /* 0x000fe40000000800 */
[----:B------:R-:W-:-:S05]  /*2f00*/  IMAD.U32 R59, RZ, RZ, UR4 ;  /* 0x00000004ff3b7e24 */ /* 0x000fca000f8e00ff */
[----:B------:R-:W-:-:S13]  /*2f10*/  ISETP.NE.AND P1, PT, R59, 0x1, PT ;  /* 0x000000013b00780c */ /* 0x000fda0003f25270 */
[----:B------:R-:W1:Y:S02]  /*2f20*/  @P1 LDC.64 R60, c[0x0][0x9e8] ;  /* 0x00027a00ff3c1b82 */ /* 0x000e640000000a00 */
[----:B-1----:R-:W-:-:S05]  /*2f30*/  @P1 IMAD.HI.U32 R4, R5, R60, RZ ;  /* 0x0000003c05041227 */ /* 0x002fca00078e00ff */
[----:B------:R-:W-:-:S07]  /*2f40*/  @P1 SHF.R.U32.HI R5, RZ, R61, R4 ;  /* 0x0000003dff051219 */ /* 0x000fce0000011604 */
.L_x_1264:
[----:B------:R-:W-:Y:S05]  /*2f50*/  BSYNC B0 ;  /* 0x0000000000007941 */ /* 0x000fea0003800000 */
.L_x_1262:
[----:B------:R-:W-:-:S04]  /*2f60*/  IMAD R4, R5, R59, -R30 ;  /* 0x0000003b05047224 */ /* 0x000fc800078e0a1e */
[----:B------:R-:W-:-:S05]  /*2f70*/  IMAD R4, R19, -0x2, R4 ;  /* 0xfffffffe13047824 */ /* 0x000fca00078e0204 */
[----:B------:R-:W-:Y:S02]  /*2f80*/  VIADDMNMX R0, R4, R59, R0, PT ;  /* 0x0000003b04007246 */ /* 0x000fe40003800100 */
[----:B------:R-:W-:-:S07]  /*2f90*/  VIMNMX R3, R3, R4, !PT ;  /* 0x0000000403037248 */ /* 0x000fce0007fe0100 */
.L_x_1261:
        /* <DEDUP_REMOVED lines=12> */
[----:B------:R-:W-:Y:S02]  /*3060*/  FSEL R60, R25, -INF , !P4 ;  /* 0xff800000193c7808 */ /* 0x000fe40006000000 */
[----:B------:R-:W-:-:S02]  /*3070*/  P2R R61, PR, RZ, 0x20 ;  /* 0x00000020ff3d7803 */ /* 0x000fc40000000000 */
[----:B------:R-:W-:Y:S02]  /*3080*/  ISETP.LT.OR P3, PT, R0, 0x11, P3 ;  /* 0x000000110000780c */ /* 0x000fe40001f61670 */
[----:B------:R-:W-:Y:S02]  /*3090*/  ISETP.GT.AND P4, PT, R3, 0x9, !P6 ;  /* 0x000000090300780c */ /* 0x000fe40007784270 */
[----:B------:R-:W-:Y:S02]  /*30a0*/  ISETP.GE.AND P5, PT, R31, 0x12, PT ;  /* 0x000000121f00780c */ /* 0x000fe40003fa6270 */
[----:B0-----:R-:W-:Y:S02]  /*30b0*/  FSEL R68, R32, -INF , !P3 ;  /* 0xff80000020447808 */ /* 0x001fe40005800000 */
        /* <DEDUP_REMOVED lines=63> */
[----:B------:R-:W-:Y:S01]  /*34b0*/  IMAD.U32 R2, RZ, RZ, UR42 ;  /* 0x0000002aff027e24 */ /* 0x000fe2000f8e00ff */
[----:B------:R-:W-:Y:S04]  /*34c0*/  BSSY B0, `(.L_x_1266) ;  /* 0x0000013000007945 */ /* 0x000fe80003800000 */
[----:B------:R-:W-:-:S04]  /*34d0*/  IADD3 R5, -R2, UR43, R5 ;  /* 0x0000002b02057c10 */ /* 0x000fc8000fffe105 */
        /* <DEDUP_REMOVED lines=11> */
.L_x_1267:
[----:B------:R-:W-:Y:S02]  /*3590*/  ULDC UR4, c[0x0][0x9e4] ;  /* 0x0002790000047ab9 */ /* 0x000fe40000000800 */
[----:B------:R-:W-:-:S05]  /*35a0*/  IMAD.U32 R25, RZ, RZ, UR4 ;  /* 0x00000004ff197e24 */ /* 0x000fca000f8e00ff */
[----:B------:R-:W-:-:S13]  /*35b0*/  ISETP.NE.AND P6, PT, R25, 0x1, PT ;  /* 0x000000011900780c */ /* 0x000fda0003fc5270 */
[----:B------:R-:W0:Y:S02]  /*35c0*/  @P6 LDC.64 R28, c[0x0][0x9e8] ;  /* 0x00027a00ff1c6b82 */ /* 0x000e240000000a00 */
[----:B0-----:R-:W-:-:S05]  /*35d0*/  @P6 IMAD.HI.U32 R2, R5, R28, RZ ;  /* 0x0000001c05026227 */ /* 0x001fca00078e00ff */
[----:B------:R-:W-:-:S07]  /*35e0*/  @P6 SHF.R.U32.HI R5, RZ, R29, R2 ;  /* 0x0000001dff056219 */ /* 0x000fce0000011602 */
.L_x_1268:
[----:B------:R-:W-:Y:S05]  /*35f0*/  BSYNC B0 ;  /* 0x0000000000007941 */ /* 0x000fea0003800000 */
.L_x_1266:
[----:B------:R-:W-:-:S04]  /*3600*/  IMAD R2, R5, R25, -R30 ;  /* 0x0000001905027224 */ /* 0x000fc800078e0a1e */
[----:B------:R-:W-:-:S05]  /*3610*/  IMAD R2, R19, -0x2, R2 ;  /* 0xfffffffe13027824 */ /* 0x000fca00078e0202 */
[----:B------:R-:W-:Y:S02]  /*3620*/  VIADDMNMX R0, R2, R25, R0, PT ;  /* 0x0000001902007246 */ /* 0x000fe40003800100 */
[----:B------:R-:W-:-:S07]  /*3630*/  VIMNMX R3, R3, R2, !PT ;  /* 0x0000000203037248 */ /* 0x000fce0007fe0100 */
.L_x_1265:
        /* <DEDUP_REMOVED lines=25> */
[----:B------:R-:W-:Y:S02]  /*37d0*/  ISETP.GT.AND P1, PT, R3, 0x11, !P1 ;  /* 0x000000110300780c */ /* 0x000fe40004f24270 */
[----:B------:R-:W-:Y:S02]  /*37e0*/  FMNMX.FTZ R4, R78, R4, !PT ;  /* 0x000000044e047209 */ /* 0x000fe40007810000 */
[----:B------:R-:W-:-:S02]  /*37f0*/  ISETP.LT.OR P1, PT, R0, 0x12, P1 ;  /* 0x000000120000780c */ /* 0x000fc40000f21670 */
[----:B------:R-:W-:Y:S02]  /*3800*/  FMNMX.FTZ R4, R80, R4, !PT ;  /* 0x0000000450047209 */ /* 0x000fe40007810000 */
[----:B------:R-:W-:Y:S02]  /*3810*/  FSEL R25, R35, -INF , !P1 ;  /* 0xff80000023197808 */ /* 0x000fe40004800000 */
[----:B------:R-:W-:Y:S02]  /*3820*/  ISETP.NE.AND P1, PT, R33, RZ, PT ;  /* 0x000000ff2100720c */ /* 0x000fe40003f25270 */
[C---:B------:R-:W-:Y:S02]  /*3830*/  ISETP.GT.AND P2, PT, R3.reuse, 0x8, !P2 ;  /* 0x000000080300780c */ /* 0x040fe40005744270 */
[----:B------:R-:W-:Y:S02]  /*3840*/  ISETP.GT.AND P1, PT, R3, 0x18, !P1 ;  /* 0x000000180300780c */ /* 0x000fe40004f24270 */
[----:B------:R-:W-:-:S02]  /*3850*/  FMNMX.FTZ R4, R82, R4, !PT ;  /* 0x0000000452047209 */ /* 0x000fc40007810000 */
[C---:B------:R-:W-:Y:S02]  /*3860*/  ISETP.LT.OR P1, PT, R0.reuse, 0x19, P1 ;  /* 0x000000190000780c */ /* 0x040fe40000f21670 */
[----:B------:R-:W-:Y:S02]  /*3870*/  ISETP.LT.OR P2, PT, R0, 0x9, P2 ;  /* 0x000000090000780c */ /* 0x000fe40001741670 */
[----:B------:R-:W-:Y:S02]  /*3880*/  FSEL R26, R26, -INF , !P1 ;  /* 0xff8000001a1a7808 */ /* 0x000fe40004800000 */
[----:B------:R-:W-:Y:S02]  /*3890*/  ISETP.NE.AND P1, PT, R63, RZ, PT ;  /* 0x000000ff3f00720c */ /* 0x000fe40003f25270 */
[----:B------:R-:W-:Y:S02]  /*38a0*/  FMNMX.FTZ R4, R48, R4, !PT ;  /* 0x0000000430047209 */ /* 0x000fe40007810000 */
[----:B------:R-:W-:-:S02]  /*38b0*/  ISETP.GT.AND P1, PT, R3, 0x19, !P1 ;  /* 0x000000190300780c */ /* 0x000fc40004f24270 */
[----:B------:R-:W-:Y:S02]  /*38c0*/  FSEL R18, R18, -INF , !P2 ;  /* 0xff80000012127808 */ /* 0x000fe40005000000 */
[----:B------:R-:W-:Y:S02]  /*38d0*/  ISETP.LT.OR P1, PT, R0, 0x1a, P1 ;  /* 0x0000001a0000780c */ /* 0x000fe40000f21670 */
[----:B------:R-:W-:Y:S02]  /*38e0*/  ISETP.NE.AND P2, PT, R40, RZ, PT ;  /* 0x000000ff2800720c */ /* 0x000fe40003f45270 */
[----:B------:R-:W-:Y:S02]  /*38f0*/  FSEL R27, R39, -INF , !P1 ;  /* 0xff800000271b7808 */ /* 0x000fe40004800000 */
[----:B------:R-:W-:Y:S02]  /*3900*/  ISETP.NE.AND P1, PT, R37, RZ, PT ;  /* 0x000000ff2500720c */ /* 0x000fe40003f25270 */
[----:B------:R-:W-:-:S02]  /*3910*/  FMNMX.FTZ R4, R84, R4, !PT ;  /* 0x0000000454047209 */ /* 0x000fc40007810000 */
[C---:B------:R-:W-:Y:S02]  /*3920*/  ISETP.GT.AND P1, PT, R3.reuse, 0x20, !P1 ;  /* 0x000000200300780c */ /* 0x040fe40004f24270 */
[----:B------:R-:W-:Y:S02]  /*3930*/  FMNMX.FTZ R4, R52, R4, !PT ;  /* 0x0000000434047209 */ /* 0x000fe40007810000 */
[----:B------:R-:W-:Y:S02]  /*3940*/  ISETP.LT.OR P1, PT, R0, 0x21, P1 ;  /* 0x000000210000780c */ /* 0x000fe40000f21670 */
[----:B------:R-:W-:Y:S02]  /*3950*/  FMNMX.FTZ R32, R86, R4, !PT ;  /* 0x0000000456207209 */ /* 0x000fe40007810000 */
        /* <DEDUP_REMOVED lines=8> */
[----:B------:R-:W0:Y:S01]  /*39e0*/  SHFL.BFLY PT, R31, R32, 0x2, 0x1f ;  /* 0x0c401f00201f7f89 */ /* 0x000e2200000e0000 */
[----:B------:R-:W-:Y:S02]  /*39f0*/  ISETP.LT.OR P1, PT, R0, 0x1, P1 ;  /* 0x000000010000780c */ /* 0x000fe40000f21670 */
[----:B------:R-:W-:Y:S02]  /*3a00*/  ISETP.GT.AND P3, PT, R3, 0x30, !P3 ;  /* 0x000000300300780c */ /* 0x000fe40005f64270 */
[----:B------:R-:W-:Y:S02]  /*3a10*/  FSEL R2, R56, -INF , !P1 ;  /* 0xff80000038027808 */ /* 0x000fe40004800000 */
[----:B------:R-:W-:Y:S02]  /*3a20*/  ISETP.NE.AND P1, PT, R41, RZ, PT ;  /* 0x000000ff2900720c */ /* 0x000fe40003f25270 */
[C---:B------:R-:W-:Y:S02]  /*3a30*/  ISETP.GT.AND P4, PT, R3.reuse, 0x31, !P4 ;  /* 0x000000310300780c */ /* 0x040fe40006784270 */
[----:B------:R-:W-:-:S02]  /*3a40*/  ISETP.GT.AND P1, PT, R3, 0x28, !P1 ;  /* 0x000000280300780c */ /* 0x000fc40004f24270 */
[----:B------:R-:W-:Y:S02]  /*3a50*/  ISETP.GT.AND P5, PT, R3, 0x38, !P5 ;  /* 0x000000380300780c */ /* 0x000fe40006fa4270 */
[C---:B------:R-:W-:Y:S02]  /*3a60*/  ISETP.LT.OR P1, PT, R0.reuse, 0x29, P1 ;  /* 0x000000290000780c */ /* 0x040fe40000f21670 */
[C---:B------:R-:W-:Y:S02]  /*3a70*/  ISETP.LT.OR P2, PT, R0.reuse, 0x2a, P2 ;  /* 0x0000002a0000780c */ /* 0x040fe40001741670 */
[C---:B------:R-:W-:Y:S02]  /*3a80*/  ISETP.LT.OR P3, PT, R0.reuse, 0x31, P3 ;  /* 0x000000310000780c */ /* 0x040fe40001f61670 */
[C---:B------:R-:W-:Y:S02]  /*3a90*/  ISETP.LT.OR P4, PT, R0.reuse, 0x32, P4 ;  /* 0x000000320000780c */ /* 0x040fe40002781670 */
[----:B------:R-:W-:-:S02]  /*3aa0*/  ISETP.LT.OR P5, PT, R0, 0x39, P5 ;  /* 0x000000390000780c */ /* 0x000fc40002fa1670 */
[----:B0-----:R-:W-:Y:S02]  /*3ab0*/  FMNMX.FTZ R33, R32, R31, !PT ;  /* 0x0000001f20217209 */ /* 0x001fe40007810000 */
[----:B------:R-:W-:Y:S02]  /*3ac0*/  FMNMX.FTZ R31, R2, R5, !PT ;  /* 0x00000005021f7209 */ /* 0x000fe40007810000 */
[----:B------:R-:W-:Y:S01]  /*3ad0*/  R2UR UR4, R22 ;  /* 0x00000000160472ca */ /* 0x000fe200000e0000 */
[----:B------:R-:W0:Y:S01]  /*3ae0*/  SHFL.BFLY PT, R34, R33, 0x1, 0x1f ;  /* 0x0c201f0021227f89 */ /* 0x000e2200000e0000 */
[----:B------:R-:W-:-:S04]  /*3af0*/  FMNMX.FTZ R4, R18, R31, !PT ;  /* 0x0000001f12047209 */ /* 0x000fc80007810000 */
[----:B------:R-:W-:-:S04]  /*3b00*/  FMNMX.FTZ R31, R21, R4, !PT ;  /* 0x00000004151f7209 */ /* 0x000fc80007810000 */
[----:B------:R-:W-:-:S03]  /*3b10*/  FMNMX.FTZ R30, R24, R31, !PT ;  /* 0x0000001f181e7209 */ /* 0x000fc60007810000 */
[----:B------:R-:W-:Y:S01]  /*3b20*/  UISETP.NE.AND UP1, UPT, UR4, URZ, UPT ;  /* 0x0000003f0400728c */ /* 0x000fe2000bf25270 */
[----:B------:R-:W-:Y:S02]  /*3b30*/  FMNMX.FTZ R31, R25, R30, !PT ;  /* 0x0000001e191f7209 */ /* 0x000fe40007810000 */
[----:B------:R-:W-:Y:S02]  /*3b40*/  FSEL R30, R46, -INF , !P1 ;  /* 0xff8000002e1e7808 */ /* 0x000fe40004800000 */
[----:B------:R-:W-:-:S04]  /*3b50*/  FMNMX.FTZ R32, R26, R31, !PT ;  /* 0x0000001f1a207209 */ /* 0x000fc80007810000 */
[----:B------:R-:W-:Y:S02]  /*3b60*/  FMNMX.FTZ R31, R27, R32, !PT ;  /* 0x000000201b1f7209 */ /* 0x000fe40007810000 */
[----:B------:R-:W-:Y:S01]  /*3b70*/  @UP1 ULDC UR4, c[0x0][0x44c] ;  /* 0x0001130000041ab9 */ /* 0x000fe20000000800 */
[----:B0-----:R-:W-:Y:S01]  /*3b80*/  FMNMX.FTZ R4, R33, R34, !PT ;  /* 0x0000002221047209 */ /* 0x001fe20007810000 */
[----:B------:R-:W-:Y:S01]  /*3b90*/  UIMAD.WIDE.U32 UR4, UR61, UR4, URZ ;  /* 0x000000043d0472a5 */ /* 0x000fe2000f8e003f */
[----:B------:R-:W-:Y:S01]  /*3ba0*/  FMNMX.FTZ R32, R28, R31, !PT ;  /* 0x0000001f1c207209 */ /* 0x000fe20007810000 */
[----:B------:R-:W-:Y:S01]  /*3bb0*/  @UP1 ULDC UR11, c[0x0][0x450] ;  /* 0x00011400000b1ab9 */ /* 0x000fe20000000800 */
[C---:B------:R-:W-:Y:S01]  /*3bc0*/  FSETP.NEU.FTZ.AND P1, PT, R4.reuse, -INF , PT ;  /* 0xff8000000400780b */ /* 0x040fe20003f3d000 */
[----:B------:R-:W-:Y:S01]  /*3bd0*/  FMUL.FTZ R33, R4, UR6 ;  /* 0x0000000604217c20 */ /* 0x000fe20008410000 */
[----:B------:R-:W-:Y:S01]  /*3be0*/  FSEL R31, R47, -INF , !P2 ;  /* 0xff8000002f1f7808 */ /* 0x000fe20005000000 */
[----:B------:R-:W-:-:S03]  /*3bf0*/  @UP1 USHF.R.U32.HI UR10, URZ, UR11, UR5 ;  /* 0x0000000b3f0a1299 */ /* 0x000fc60008011605 */
[----:B------:R-:W-:Y:S01]  /*3c00*/  FSEL R35, R33, RZ, P1 ;  /* 0x000000ff21237208 */ /* 0x000fe20000800000 */
[----:B------:R-:W-:Y:S01]  /*3c10*/  UIADD3 UR41, UR41, UR10, URZ ;  /* 0x0000000a29297290 */ /* 0x000fe2000fffe03f */
[----:B------:R-:W-:Y:S02]  /*3c20*/  ISETP.GT.AND P1, PT, R3, 0x39, !P6 ;  /* 0x000000390300780c */ /* 0x000fe40007724270 */
[----:B------:R-:W-:Y:S01]  /*3c30*/  FMNMX.FTZ R3, R29, R32, !PT ;  /* 0x000000201d037209 */ /* 0x000fe20007810000 */
[--C-:B------:R-:W-:Y:S01]  /*3c40*/  FFMA.FTZ R36, R36, UR6, -R35.reuse ;  /* 0x0000000624247c23 */ /* 0x100fe20008010823 */
[----:B------:R-:W-:Y:S01]  /*3c50*/  FSEL R32, R50, -INF , !P3 ;  /* 0xff80000032207808 */ /* 0x000fe20005800000 */
[--C-:B------:R-:W-:Y:S01]  /*3c60*/  FFMA.FTZ R37, R60, UR6, -R35.reuse ;  /* 0x000000063c257c23 */ /* 0x100fe20008010823 */
[----:B------:R-:W-:Y:S01]  /*3c70*/  FMNMX.FTZ R34, R30, R3, !PT ;  /* 0x000000031e227209 */ /* 0x000fe20007810000 */
[----:B------:R0:W-:Y:S01]  /*3c80*/  MUFU.EX2 R196, R36 ;  /* 0x0000002400c47308 */ /* 0x0001e20000000800 */
[----:B------:R-:W-:Y:S01]  /*3c90*/  FSEL R33, R51, -INF , !P4 ;  /* 0xff80000033217808 */ /* 0x000fe20006000000 */
[--C-:B------:R-:W-:Y:S01]  /*3ca0*/  FFMA.FTZ R38, R64, UR6, -R35.reuse ;  /* 0x0000000640267c23 */ /* 0x100fe20008010823 */
[----:B------:R-:W-:Y:S01]  /*3cb0*/  FMNMX.FTZ R3, R31, R34, !PT ;  /* 0x000000221f037209 */ /* 0x000fe20007810000 */
[--C-:B------:R-:W-:Y:S01]  /*3cc0*/  FFMA.FTZ R39, R66, UR6, -R35.reuse ;  /* 0x0000000642277c23 */ /* 0x100fe20008010823 */
[----:B------:R-:W-:Y:S01]  /*3cd0*/  ISETP.LT.OR P1, PT, R0, 0x3a, P1 ;  /* 0x0000003a0000780c */ /* 0x000fe20000f21670 */
[--C-:B------:R-:W-:Y:S01]  /*3ce0*/  FFMA.FTZ R40, R68, UR6, -R35.reuse ;  /* 0x0000000644287c23 */ /* 0x100fe20008010823 */
[----:B------:R-:W-:Y:S01]  /*3cf0*/  FMNMX.FTZ R34, R32, R3, !PT ;  /* 0x0000000320227209 */ /* 0x000fe20007810000 */
[----:B------:R-:W1:Y:S01]  /*3d00*/  MUFU.EX2 R37, R37 ;  /* 0x0000002500257308 */ /* 0x000e620000000800 */
[----:B------:R-:W-:Y:S01]  /*3d10*/  FSEL R0, R54, -INF , !P5 ;  /* 0xff80000036007808 */ /* 0x000fe20006800000 */
[--C-:B------:R-:W-:Y:S01]  /*3d20*/  FFMA.FTZ R41, R70, UR6, -R35.reuse ;  /* 0x0000000646297c23 */ /* 0x100fe20008010823 */
        /* <DEDUP_REMOVED lines=12> */
[----:B------:R-:W-:Y:S01]  /*3df0*/  FFMA.FTZ R49, R84, UR6, -R35 ;  /* 0x0000000654317c23 */ /* 0x000fe20008010823 */
[----:B0-----:R-:W0:Y:S01]  /*3e00*/  SHFL.BFLY PT, R36, R3, 0x2, 0x1f ;  /* 0x0c401f0003247f89 */ /* 0x001e2200000e0000 */
[----:B------:R-:W2:Y:S01]  /*3e10*/  MUFU.EX2 R39, R39 ;  /* 0x0000002700277308 */ /* 0x000ea20000000800 */
[----:B-1----:R-:W-:Y:S01]  /*3e20*/  FADD.FTZ R53, R196, R37 ;  /* 0x00000025c4357221 */ /* 0x002fe20000010000 */
[----:B------:R-:W-:Y:S01]  /*3e30*/  F2FP.F16.F32.PACK_AB R196, R37, R196 ;  /* 0x000000c425c4723e */ /* 0x000fe200000000ff */
[----:B------:R-:W-:-:S05]  /*3e40*/  UIADD3 UR14, UR41, UR14, URZ ;  /* 0x0000000e290e7290 */ /* 0x000fca000fffe03f */
[----:B------:R-:W-:Y:S08]  /*3e50*/  MUFU.EX2 R40, R40 ;  /* 0x0000002800287308 */ /* 0x000ff00000000800 */
[----:B------:R-:W1:Y:S01]  /*3e60*/  MUFU.EX2 R41, R41 ;  /* 0x0000002900297308 */ /* 0x000e620000000800 */
[----:B--2---:R-:W-:Y:S02]  /*3e70*/  F2FP.F16.F32.PACK_AB R198, R39, R38 ;  /* 0x0000002627c6723e */ /* 0x004fe400000000ff */
[----:B0-----:R-:W-:-:S05]  /*3e80*/  FMNMX.FTZ R36, R3, R36, !PT ;  /* 0x0000002403247209 */ /* 0x001fca0007810000 */
        /* <DEDUP_REMOVED lines=9> */
[----:B------:R-:W-:-:S02]  /*3f20*/  FFMA.FTZ R35, R86, UR6, -R35 ;  /* 0x0000000656237c23 */ /* 0x000fc40008010823 */
[C---:B------:R-:W-:Y:S01]  /*3f30*/  FSETP.NEU.FTZ.AND P1, PT, R3.reuse, -INF , PT ;  /* 0xff8000000300780b */ /* 0x040fe20003f3d000 */
[----:B------:R-:W-:Y:S01]  /*3f40*/  FMUL.FTZ R50, R3, UR6 ;  /* 0x0000000603327c20 */ /* 0x000fe20008410000 */
[----:B------:R-:W-:Y:S04]  /*3f50*/  MUFU.EX2 R46, R46 ;  /* 0x0000002e002e7308 */ /* 0x000fe80000000800 */
[----:B------:R-:W-:Y:S02]  /*3f60*/  FSEL R51, R50, RZ, P1 ;  /* 0x000000ff32337208 */ /* 0x000fe40000800000 */
[----:B------:R-:W-:Y:S02]  /*3f70*/  PLOP3.LUT P1, PT, PT, PT, UP0, 0x40, 0x0 ;  /* 0x000000000000781c */ /* 0x000fe40003f2e808 */
        /* <DEDUP_REMOVED lines=8> */
[----:B------:R2:W-:Y:S01]  /*4000*/  MUFU.EX2 R199, R18 ;  /* 0x0000001200c77308 */ /* 0x0005e20000000800 */
[--C-:B------:R-:W-:Y:S01]  /*4010*/  FFMA.FTZ R27, R27, UR6, -R51.reuse ;  /* 0x000000061b1b7c23 */ /* 0x100fe20008010833 */
[--C-:B------:R-:W-:Y:S01]  /*4020*/  FFMA.FTZ R28, R28, UR6, -R51.reuse ;  /* 0x000000061c1c7c23 */ /* 0x100fe20008010833 */
[--C-:B------:R-:W-:Y:S01]  /*4030*/  FFMA.FTZ R29, R29, UR6, -R51.reuse ;  /* 0x000000061d1d7c23 */ /* 0x100fe20008010833 */
[--C-:B------:R-:W-:Y:S01]  /*4040*/  FFMA.FTZ R30, R30, UR6, -R51.reuse ;  /* 0x000000061e1e7c23 */ /* 0x100fe20008010833 */
[--C-:B------:R-:W-:Y:S01]  /*4050*/  FFMA.FTZ R31, R31, UR6, -R51.reuse ;  /* 0x000000061f1f7c23 */ /* 0x100fe20008010833 */
[--C-:B------:R-:W-:Y:S01]  /*4060*/  FFMA.FTZ R32, R32, UR6, -R51.reuse ;  /* 0x0000000620207c23 */ /* 0x100fe20008010833 */
[----:B------:R-:W-:Y:S01]  /*4070*/  FFMA.FTZ R33, R33, UR6, -R51 ;  /* 0x0000000621217c23 */ /* 0x000fe20008010833 */
[----:B------:R-:W-:Y:S01]  /*4080*/  MUFU.EX2 R2, R2 ;  /* 0x0000000200027308 */ /* 0x000fe20000000800 */
[----:B--2---:R-:W-:Y:S01]  /*4090*/  FADD.FTZ R18, R38, R53 ;  /* 0x0000003526127221 */ /* 0x004fe20000010000 */
[--C-:B------:R-:W-:Y:S01]  /*40a0*/  FFMA.FTZ R0, R0, UR6, -R51.reuse ;  /* 0x0000000600007c23 */ /* 0x100fe20008010833 */
[----:B------:R-:W-:Y:S01]  /*40b0*/  FFMA.FTZ R34, R34, UR6, -R51 ;  /* 0x0000000622227c23 */ /* 0x000fe20008010833 */
[----:B-1----:R-:W-:-:S02]  /*40c0*/  F2FP.F16.F32.PACK_AB R188, R45, R44 ;  /* 0x0000002c2dbc723e */ /* 0x002fc400000000ff */
[----:B0-----:R-:W-:Y:S02]  /*40d0*/  F2FP.F16.F32.PACK_AB R190, R47, R46 ;  /* 0x0000002e2fbe723e */ /* 0x001fe400000000ff */
[----:B------:R-:W0:Y:S08]  /*40e0*/  MUFU.EX2 R5, R5 ;  /* 0x0000000500057308 */ /* 0x000e300000000800 */
[----:B------:R1:W2:Y:S08]  /*40f0*/  MUFU.EX2 R50, R21 ;  /* 0x0000001500327308 */ /* 0x0002b00000000800 */
[----:B------:R-:W3:Y:S01]  /*4100*/  MUFU.EX2 R24, R24 ;  /* 0x0000001800187308 */ /* 0x000ee20000000800 */
[----:B-1----:R-:W-:Y:S01]  /*4110*/  FADD.FTZ R21, R39, R18 ;  /* 0x0000001227157221 */ /* 0x002fe20000010000 */
[----:B0-----:R-:W-:-:S03]  /*4120*/  F2FP.F16.F32.PACK_AB R197, R5, R2 ;  /* 0x0000000205c5723e */ /* 0x001fc600000000ff */
[----:B------:R-:W-:-:S03]  /*4130*/  FADD.FTZ R18, R40, R21 ;  /* 0x0000001528127221 */ /* 0x000fc60000010000 */
[----:B------:R-:W0:Y:S01]  /*4140*/  MUFU.EX2 R25, R25 ;  /* 0x0000001900197308 */ /* 0x000e220000000800 */
[----:B------:R-:W-:Y:S01]  /*4150*/  FADD.FTZ R21, R41, R18 ;  /* 0x0000001229157221 */ /* 0x000fe20000010000 */
[----:B------:R-:W-:-:S03]  /*4160*/  FADD.FTZ R18, R2, R5 ;  /* 0x0000000502127221 */ /* 0x000fc60000010000 */
[----:B------:R-:W-:Y:S01]  /*4170*/  FADD.FTZ R52, R42, R21 ;  /* 0x000000152a347221 */ /* 0x000fe20000010000 */
[----:B------:R-:W-:Y:S01]  /*4180*/  FADD.FTZ R21, R199, R18 ;  /* 0x00000012c7157221 */ /* 0x000fe20000010000 */
[C---:B--2---:R-:W-:Y:S01]  /*4190*/  F2FP.F16.F32.PACK_AB R199, R50.reuse, R199 ;  /* 0x000000c732c7723e */ /* 0x044fe200000000ff */
[----:B------:R-:W1:Y:S01]  /*41a0*/  MUFU.EX2 R26, R26 ;  /* 0x0000001a001a7308 */ /* 0x000e620000000800 */
[----:B------:R-:W-:Y:S01]  /*41b0*/  FADD.FTZ R53, R43, R52 ;  /* 0x000000342b357221 */ /* 0x000fe20000010000 */
[----:B------:R-:W-:-:S03]  /*41c0*/  FADD.FTZ R21, R50, R21 ;  /* 0x0000001532157221 */ /* 0x000fc60000010000 */
[----:B------:R-:W-:-:S03]  /*41d0*/  FADD.FTZ R18, R44, R53 ;  /* 0x000000352c127221 */ /* 0x000fc60000010000 */
[----:B------:R-:W2:Y:S01]  /*41e0*/  MUFU.EX2 R27, R27 ;  /* 0x0000001b001b7308 */ /* 0x000ea20000000800 */
[----:B------:R-:W-:Y:S01]  /*41f0*/  FADD.FTZ R53, R45, R18 ;  /* 0x000000122d357221 */ /* 0x000fe20000010000 */
[----:B---3--:R-:W-:Y:S01]  /*4200*/  FADD.FTZ R18, R24, R21 ;  /* 0x0000001518127221 */ /* 0x008fe20000010000 */
[C---:B0-----:R-:W-:Y:S02]  /*4210*/  F2FP.F16.F32.PACK_AB R193, R25.reuse, R24 ;  /* 0x0000001819c1723e */ /* 0x041fe400000000ff */
[----:B------:R-:W-:Y:S01]  /*4220*/  FADD.FTZ R52, R46, R53 ;  /* 0x000000352e347221 */ /* 0x000fe20000010000 */
[----:B------:R-:W-:Y:S02]  /*4230*/  FADD.FTZ R21, R25, R18 ;  /* 0x0000001219157221 */ /* 0x000fe40000010000 */
[----:B------:R-:W0:Y:S01]  /*4240*/  MUFU.EX2 R28, R28 ;  /* 0x0000001c001c7308 */ /* 0x000e220000000800 */
[----:B------:R-:W-:Y:S01]  /*4250*/  FADD.FTZ R37, R47, R52 ;  /* 0x000000342f257221 */ /* 0x000fe20000010000 */
[----:B-1----:R-:W-:-:S06]  /*4260*/  FADD.FTZ R18, R26, R21 ;  /* 0x000000151a127221 */ /* 0x002fcc0000010000 */
        /* <DEDUP_REMOVED lines=14> */
[----:B-1----:R-:W-:-:S07]  /*4350*/  FADD.FTZ R2, R32, R5 ;  /* 0x0000000520027221 */ /* 0x002fce0000010000 */
        /* <DEDUP_REMOVED lines=11> */
[----:B0-----:R-:W-:Y:S01]  /*4410*/  FADD.FTZ R38, R36, R37 ;  /* 0x0000002524267221 */ /* 0x001fe20000010000 */
[C---:B-1----:R-:W-:Y:S01]  /*4420*/  FADD.FTZ R5, R187.reuse, R2 ;  /* 0x00000002bb057221 */ /* 0x042fe20000010000 */
[----:B------:R-:W-:Y:S02]  /*4430*/  F2FP.F16.F32.PACK_AB R187, R187, R0 ;  /* 0x00000000bbbb723e */ /* 0x000fe400000000ff */
[C---:B--2---:R-:W-:Y:S01]  /*4440*/  FADD.FTZ R18, R35.reuse, R38 ;  /* 0x0000002623127221 */ /* 0x044fe20000010000 */
        /* <DEDUP_REMOVED lines=13> */
.L_x_1270:
[----:B------:R-:W-:Y:S02]  /*4520*/  ULDC UR15, c[0x0][0x9e4] ;  /* 0x00027900000f7ab9 */ /* 0x000fe40000000800 */
[----:B------:R-:W-:-:S11]  /*4530*/  UISETP.NE.AND UP0, UPT, UR15, 0x1, UPT ;  /* 0x000000010f00788c */ /* 0x000fd6000bf05270 */
[----:B------:R-:W-:Y:S02]  /*4540*/  @UP0 ULDC.64 UR4, c[0x0][0x9e8] ;  /* 0x00027a0000040ab9 */ /* 0x000fe40000000a00 */
[----:B------:R-:W-:-:S04]  /*4550*/  UIMAD.WIDE.U32 UR10, UR18, UR4, URZ ;  /* 0x00000004120a72a5 */ /* 0x000fc8000f8e003f */
[----:B------:R-:W-:-:S12]  /*4560*/  @UP0 USHF.R.U32.HI UR18, URZ, UR5, UR11 ;  /* 0x000000053f120299 */ /* 0x000fd8000801160b */
.L_x_1271:
[----:B------:R-:W-:-:S04]  /*4570*/  UIMAD UR15, UR18, UR15, UR15 ;  /* 0x0000000f120f72a4 */ /* 0x000fc8000f8e020f */
[----:B------:R-:W-:-:S04]  /*4580*/  UISETP.LT.AND UP0, UPT, UR14, UR15, UPT ;  /* 0x0000000f0e00728c */ /* 0x000fc8000bf01270 */
[----:B------:R-:W-:-:S12]  /*4590*/  USEL UR14, UR14, UR15, UP0 ;  /* 0x0000000f0e0e7287 */ /* 0x000fd80008000000 */
.L_x_1269:
[----:B------:R-:W-:Y:S01]  /*45a0*/  R2UR UR5, R201 ;  /* 0x00000000c90572ca */ /* 0x000fe200000e0000 */
[----:B------:R-:W-:Y:S01]  /*45b0*/  USHF.R.S32.HI UR4, URZ, 0x1f, UR14 ;  /* 0x0000001f3f047899 */ /* 0x000fe2000801140e */
[----:B------:R-:W-:Y:S01]  /*45c0*/  MOV R2, 0x3f800000 ;  /* 0x3f80000000027802 */ /* 0x000fe20000000f00 */
[----:B------:R-:W-:Y:S01]  /*45d0*/  IMAD.MOV.U32 R0, RZ, RZ, 0x3f800000 ;  /* 0x3f800000ff007424 */ /* 0x000fe200078e00ff */
[----:B------:R-:W-:Y:S01]  /*45e0*/  CS2R R150, SRZ ;  /* 0x0000000000967805 */ /* 0x000fe2000001ff00 */
        /* <DEDUP_REMOVED lines=70> */
[----:B------:R-:W-:Y:S01]  /*4a50*/  UMOV UR41, UR39 ;  /* 0x0000002700297c82 */ /* 0x000fe20008000000 */
[----:B------:R-:W-:Y:S01]  /*4a60*/  IMAD.MOV.U32 R220, RZ, RZ, R4 ;  /* 0x000000ffffdc7224 */ /* 0x000fe200078e0004 */
[----:B------:R-:W-:Y:S01]  /*4a70*/  UMOV UR4, UR38 ;  /* 0x0000002600047c82 */ /* 0x000fe20008000000 */
[----:B------:R-:W-:Y:S01]  /*4a80*/  IMAD.MOV.U32 R2, RZ, RZ, 0x3f800000 ;  /* 0x3f800000ff027424 */ /* 0x000fe200078e00ff */
[----:B------:R-:W-:Y:S01]  /*4a90*/  ULDC UR51, c[0x0][0x9e4] ;  /* 0x0002790000337ab9 */ /* 0x000fe20000000800 */
[----:B------:R-:W-:Y:S01]  /*4aa0*/  IMAD.MOV.U32 R151, RZ, RZ, RZ ;  /* 0x000000ffff977224 */ /* 0x000fe200078e00ff */
[----:B------:R-:W-:Y:S01]  /*4ab0*/  ULDC UR54, c[0x0][0x9dc] ;  /* 0x0002770000367ab9 */ /* 0x000fe20000000800 */
[----:B------:R-:W-:-:S05]  /*4ac0*/  ULDC UR5, c[0x0][0x9d8] ;  /* 0x0002760000057ab9 */ /* 0x000fca0000000800 */
.L_x_1291:
[----:B------:R-:W-:-:S04]  /*4ad0*/  UISETP.NE.AND UP0, UPT, UR4, 0x1, UPT ;  /* 0x000000010400788c */ /* 0x000fc8000bf05270 */
[----:B------:R-:W-:-:S04]  /*4ae0*/  USEL UR39, URZ, 0x1, UP0 ;  /* 0x000000013f277887 */ /* 0x000fc80008000000 */
[----:B------:R-:W-:Y:S01]  /*4af0*/  ULOP3.LUT UR39, UR41, UR39, URZ, 0x3c, !UPT ;  /* 0x0000002729277292 */ /* 0x000fe2000f8e3c3f */
[----:B------:R-:W-:Y:S11]  /*4b00*/  @!P0 BRA `(.L_x_1273) ;  /* 0x0000000000048947 */ /* 0x000ff60003800000 */
[----:B------:R-:W-:Y:S01]  /*4b10*/  BPT.TRAP 0x1 ;  /* 0x000000040000795c */ /* 0x000fe20000300000 */
.L_x_1273:
        /* <DEDUP_REMOVED lines=9> */
.L_x_1274:
[----:B-1----:R-:W-:Y:S05]  /*4bb0*/  @P1 BRA `(.L_x_1275) ;  /* 0x0000000000081947 */ /* 0x002fea0003800000 */
[----:B------:R-:W1:Y:S02]  /*4bc0*/  SYNCS.PHASECHK.TRANS64.TRYWAIT P1, [UR7+0x30830], R3 ;  /* 0x03083003ff0075a7 */ /* 0x000e640008020147 */
[----:B-1----:R-:W-:Y:S05]  /*4bd0*/  @!P1 BRA `(.L_x_1276) ;  /* 0x0000011800a89947 */ /* 0x002fea0003800000 */
.L_x_1275:
[----:B------:R-:W-:Y:S01]  /*4be0*/  R2UR UR6, R20 ;  /* 0x00000000140672ca */ /* 0x000fe200000e0000 */
[----:B------:R-:W-:Y:S01]  /*4bf0*/  WARPGROUP.ARRIVE ;  /* 0x00000000000079c5 */ /* 0x000fe20000000000 */
[----:B------:R-:W-:Y:S01]  /*4c00*/  R2UR UR44, R16 ;  /* 0x00000000102c72ca */ /* 0x000fe200000e0000 */
[----:B------:R-:W-:Y:S01]  /*4c10*/  UMOV UR47, 0x40000040 ;  /* 0x40000040002f7882 */ /* 0x000fe20000000000 */
[----:B------:R-:W-:Y:S01]  /*4c20*/  R2UR UR45, R17 ;  /* 0x00000000112d72ca */ /* 0x000fe200000e0000 */
[----:B------:R-:W-:Y:S01]  /*4c30*/  UMOV UR11, 0x40000040 ;  /* 0x40000040000b7882 */ /* 0x000fe20000000000 */
[----:B------:R-:W-:Y:S01]  /*4c40*/  UMOV UR15, 0x40000040 ;  /* 0x40000040000f7882 */ /* 0x000fe20000000000 */
[----:B------:R-:W-:Y:S01]  /*4c50*/  UMOV UR19, 0x40000040 ;  /* 0x4000004000137882 */ /* 0x000fe20000000000 */
[----:B------:R-:W-:Y:S01]  /*4c60*/  UMOV UR23, 0x40000040 ;  /* 0x4000004000177882 */ /* 0x000fe20000000000 */
[----:B------:R-:W-:Y:S01]  /*4c70*/  UMOV UR27, 0x40000040 ;  /* 0x40000040001b7882 */ /* 0x000fe20000000000 */
[----:B------:R-:W-:Y:S01]  /*4c80*/  UMOV UR31, 0x40000040 ;  /* 0x40000040001f7882 */ /* 0x000fe20000000000 */
[----:B------:R-:W-:Y:S01]  /*4c90*/  UMOV UR35, 0x40000040 ;  /* 0x4000004000237882 */ /* 0x000fe20000000000 */
[-C--:B------:R-:W-:Y:S01]  /*4ca0*/  FMUL.FTZ R24, R24, R0.reuse ;  /* 0x0000000018187220 */ /* 0x080fe20000410000 */
[----:B------:R-:W-:Y:S01]  /*4cb0*/  ULEA UR6, UR38, UR6, 0xb ;  /* 0x0000000626067291 */ /* 0x000fe2000f8e583f */
[-C--:B------:R-:W-:Y:S01]  /*4cc0*/  FMUL.FTZ R25, R25, R0.reuse ;  /* 0x0000000019197220 */ /* 0x080fe20000410000 */
[-C--:B------:R-:W-:Y:S01]  /*4cd0*/  FMUL.FTZ R28, R28, R0.reuse ;  /* 0x000000001c1c7220 */ /* 0x080fe20000410000 */
[-C--:B------:R-:W-:Y:S01]  /*4ce0*/  FMUL.FTZ R29, R29, R0.reuse ;  /* 0x000000001d1d7220 */ /* 0x080fe20000410000 */
[----:B------:R-:W-:Y:S01]  /*4cf0*/  UIADD3 UR10, UR6, 0x400, URZ ;  /* 0x00000400060a7890 */ /* 0x000fe2000fffe03f */
[-C--:B------:R-:W-:Y:S01]  /*4d00*/  FMUL.FTZ R32, R32, R0.reuse ;  /* 0x0000000020207220 */ /* 0x080fe20000410000 */
[----:B------:R-:W-:Y:S01]  /*4d10*/  UIADD3 UR14, UR6, 0x402, URZ ;  /* 0x00000402060e7890 */ /* 0x000fe2000fffe03f */
[-C--:B------:R-:W-:Y:S01]  /*4d20*/  FMUL.FTZ R33, R33, R0.reuse ;  /* 0x0000000021217220 */ /* 0x080fe20000410000 */
[----:B------:R-:W-:Y:S01]  /*4d30*/  UMOV UR46, UR6 ;  /* 0x00000006002e7c82 */ /* 0x000fe20008000000 */
[----:B------:R-:W-:Y:S01]  /*4d40*/  UIADD3 UR18, UR6, 0x404, URZ ;  /* 0x0000040406127890 */ /* 0x000fe2000fffe03f */
[----:B------:R-:W-:Y:S01]  /*4d50*/  HGMMA.64x64x16.F32 R152, gdesc[UR44], RZ, !UPT, gsb0 ;  /* 0x00e000002c9879f0 */ /* 0x000fe2000c0008ff */
[----:B------:R-:W-:Y:S01]  /*4d60*/  R2UR UR44, R14 ;  /* 0x000000000e2c72ca */ /* 0x000fe200000e0000 */
[----:B------:R-:W-:Y:S01]  /*4d70*/  UIADD3 UR46, UR6, 0x2, URZ ;  /* 0x00000002062e7890 */ /* 0x000fe2000fffe03f */
[----:B------:R-:W-:Y:S01]  /*4d80*/  R2UR UR45, R15 ;  /* 0x000000000f2d72ca */ /* 0x000fe200000e0000 */
        /* <DEDUP_REMOVED lines=203> */
.L_x_1277:
[----:B------:R-:W-:Y:S01]  /*5a40*/  ULEA UR14, UR4, UR40, 0x3 ;  /* 0x00000028040e7291 */ /* 0x000fe2000f8e183f */
[----:B------:R-:W-:-:S04]  /*5a50*/  MOV R0, UR41 ;  /* 0x0000002900007c02 */ /* 0x000fc80008000f00 */
[----:B------:R-:W-:-:S04]  /*5a60*/  SHF.L.U32 R0, R0, 0x1f, RZ ;  /* 0x0000001f00007819 */ /* 0x000fc800000006ff */
[----:B------:R2:W3:Y:S01]  /*5a70*/  SYNCS.PHASECHK.TRANS64.TRYWAIT P1, [UR14+0x30850], R0 ;  /* 0x03085000ff0075a7 */ /* 0x0004e2000802014e */
[----:B------:R-:W-:Y:S05]  /*5a80*/  @!P0 BRA `(.L_x_1278) ;  /* 0x0000000000048947 */ /* 0x000fea0003800000 */
[----:B------:R-:W-:Y:S01]  /*5a90*/  BPT.TRAP 0x1 ;  /* 0x000000040000795c */ /* 0x000fe20000300000 */
.L_x_1278:
[----:B---3--:R-:W-:Y:S05]  /*5aa0*/  @P1 BRA `(.L_x_1279) ;  /* 0x0000000000081947 */ /* 0x008fea0003800000 */
[----:B------:R-:W3:Y:S02]  /*5ab0*/  SYNCS.PHASECHK.TRANS64.TRYWAIT P1, [UR14+0x30850], R0 ;  /* 0x03085000ff0075a7 */ /* 0x000ee4000802014e */
[----:B---3--:R-:W-:Y:S05]  /*5ac0*/  @!P1 BRA `(.L_x_1280) ;  /* 0x0000010c00049947 */ /* 0x008fea0003800000 */
.L_x_1279:
        /* <DEDUP_REMOVED lines=30> */
.L_x_1281:
[----:B------:R-:W-:Y:S01]  /*5cb0*/  R2UR UR4, R22 ;  /* 0x00000000160472ca */ /* 0x000fe200000e0000 */
[----:B------:R-:W3:Y:S01]  /*5cc0*/  S2UR UR6, SR_CgaCtaId ;  /* 0x00000000000679c3 */ /* 0x000ee20000008800 */
[----:B------:R-:W-:Y:S01]  /*5cd0*/  FMUL.FTZ R191, R169, UR5 ;  /* 0x00000005a9bf7c20 */ /* 0x000fe20008410000 */
[----:B------:R-:W-:Y:S02]  /*5ce0*/  VIADD R169, R200, UR61 ;  /* 0x0000003dc8a97c36 */ /* 0x000fe40008000000 */
[----:B------:R-:W-:Y:S01]  /*5cf0*/  FMUL.FTZ R186, R156, UR5 ;  /* 0x000000059cba7c20 */ /* 0x000fe20008410000 */
[----:B-1----:R-:W-:Y:S01]  /*5d00*/  FMUL.FTZ R4, R153, UR5 ;  /* 0x0000000599047c20 */ /* 0x002fe20008410000 */
[----:B------:R-:W-:Y:S01]  /*5d10*/  FMUL.FTZ R156, R163, UR5 ;  /* 0x00000005a39c7c20 */ /* 0x000fe20008410000 */
[----:B------:R-:W-:Y:S01]  /*5d20*/  UIADD3 UR7, UR7, 0x30840, URZ ;  /* 0x0003084007077890 */ /* 0x000fe2000fffe03f */
[----:B------:R-:W-:Y:S01]  /*5d30*/  FMUL.FTZ R153, R158, UR5 ;  /* 0x000000059e997c20 */ /* 0x000fe20008410000 */
[----:B------:R-:W-:Y:S01]  /*5d40*/  FMUL.FTZ R163, R178, UR5 ;  /* 0x00000005b2a37c20 */ /* 0x000fe20008410000 */
[----:B------:R-:W-:Y:S01]  /*5d50*/  FMUL.FTZ R158, R167, UR5 ;  /* 0x00000005a79e7c20 */ /* 0x000fe20008410000 */
[----:B------:R-:W-:-:S02]  /*5d60*/  IMAD.SHL.U32 R178, R221, 0x40, RZ ;  /* 0x00000040ddb27824 */ /* 0x000fc400078e00ff */
[----:B------:R-:W-:Y:S01]  /*5d70*/  FMUL.FTZ R184, R152, UR5 ;  /* 0x0000000598b87c20 */ /* 0x000fe20008410000 */
[----:B------:R-:W-:Y:S01]  /*5d80*/  UISETP.NE.AND UP1, UPT, UR4, URZ, UPT ;  /* 0x0000003f0400728c */ /* 0x000fe2000bf25270 */
[----:B------:R-:W-:Y:S01]  /*5d90*/  FMUL.FTZ R152, R155, UR5 ;  /* 0x000000059b987c20 */ /* 0x000fe20008410000 */
[----:B------:R-:W-:Y:S01]  /*5da0*/  UISETP.NE.AND UP0, UPT, UR60, URZ, UPT ;  /* 0x0000003f3c00728c */ /* 0x000fe2000bf05270 */
[----:B------:R-:W-:Y:S01]  /*5db0*/  FMUL.FTZ R188, R160, UR5 ;  /* 0x00000005a0bc7c20 */ /* 0x000fe20008410000 */
[----:B0-2---:R-:W-:Y:S01]  /*5dc0*/  FMUL.FTZ R0, R154, UR5 ;  /* 0x000000059a007c20 */ /* 0x005fe20008410000 */
[----:B------:R-:W-:Y:S01]  /*5dd0*/  FMUL.FTZ R185, R157, UR5 ;  /* 0x000000059db97c20 */ /* 0x000fe20008410000 */
[----:B------:R-:W-:Y:S01]  /*5de0*/  PLOP3.LUT P1, PT, PT, PT, UP1, 0x80, 0x0 ;  /* 0x000000000000781c */ /* 0x000fe20003f2f018 */
[----:B------:R-:W-:Y:S01]  /*5df0*/  FMUL.FTZ R187, R161, UR5 ;  /* 0x00000005a1bb7c20 */ /* 0x000fe20008410000 */
[----:B------:R-:W-:Y:S01]  /*5e00*/  PLOP3.LUT P2, PT, PT, PT, UP1, 0x80, 0x0 ;  /* 0x000000000000781c */ /* 0x000fe20003f4f018 */
[----:B------:R-:W-:Y:S01]  /*5e10*/  FMUL.FTZ R155, R162, UR5 ;  /* 0x00000005a29b7c20 */ /* 0x000fe20008410000 */
        /* <DEDUP_REMOVED lines=19> */
[----:B------:R-:W0:Y:S01]  /*5f50*/  SHFL.IDX PT, R167, R169, RZ, 0x1c1f ;  /* 0x001c1fffa9a77589 */ /* 0x000e2200000e0000 */
[----:B------:R-:W-:Y:S01]  /*5f60*/  FMUL.FTZ R175, R177, UR5 ;  /* 0x00000005b1af7c20 */ /* 0x000fe20008410000 */
[----:B------:R-:W-:Y:S01]  /*5f70*/  FMUL.FTZ R174, R180, UR5 ;  /* 0x00000005b4ae7c20 */ /* 0x000fe20008410000 */
[----:B------:R-:W-:Y:S01]  /*5f80*/  FMUL.FTZ R179, R181, UR5 ;  /* 0x00000005b5b37c20 */ /* 0x000fe20008410000 */
[----:B------:R-:W-:Y:S01]  /*5f90*/  FMUL.FTZ R165, R182, UR5 ;  /* 0x00000005b6a57c20 */ /* 0x000fe20008410000 */
[----:B------:R-:W-:Y:S01]  /*5fa0*/  FMUL.FTZ R166, R183, UR5 ;  /* 0x00000005b7a67c20 */ /* 0x000fe20008410000 */
[----:B------:R-:W-:Y:S01]  /*5fb0*/  IMAD R2, R19, -0x2, R2 ;  /* 0xfffffffe13027824 */ /* 0x000fe200078e0202 */
[----:B------:R-:W-:Y:S01]  /*5fc0*/  PLOP3.LUT P1, PT, PT, PT, UP0, 0x40, 0x0 ;  /* 0x000000000000781c */ /* 0x000fe20003f2e808 */
[----:B------:R-:W-:Y:S01]  /*5fd0*/  IMAD.U32 R3, RZ, RZ, UR42 ;  /* 0x0000002aff037e24 */ /* 0x000fe2000f8e00ff */
[----:B------:R-:W-:Y:S01]  /*5fe0*/  SYNCS.ARRIVE.TRANS64.RED.A1T0 RZ, [UR7], RZ ;  /* 0x000000ffffff79a7 */ /* 0x000fe20008100407 */
[----:B------:R-:W-:Y:S01]  /*5ff0*/  UMOV UR7, UR54 ;  /* 0x0000003600077c82 */ /* 0x000fe20008000000 */
[----:B------:R-:W1:Y:S01]  /*6000*/  MUFU.TANH R184, R184 ;  /* 0x000000b800b87308 */ /* 0x000e620000002400 */
[----:B------:R-:W-:Y:S01]  /*6010*/  ULOP3.LUT UR4, URZ, UR7, URZ, 0x33, !UPT ;  /* 0x000000073f047292 */ /* 0x000fe2000f8e333f */
[----:B------:R-:W-:Y:S01]  /*6020*/  IADD3 R2, -R3, UR43, R2 ;  /* 0x0000002b03027c10 */ /* 0x000fe2000fffe102 */
[----:B------:R-:W-:-:S04]  /*6030*/  ULDC UR6, c[0x0][0x9e0] ;  /* 0x0002780000067ab9 */ /* 0x000fc80000000800 */
[C---:B------:R-:W-:Y:S01]  /*6040*/  VIADD R180, R2.reuse, UR4 ;  /* 0x0000000402b47c36 */ /* 0x040fe20008000000 */
[----:B------:R-:W2:Y:S01]  /*6050*/  MUFU.TANH R4, R4 ;  /* 0x0000000400047308 */ /* 0x000ea20000002400 */
[----:B------:R-:W-:-:S04]  /*6060*/  VIADD R177, R2, UR6 ;  /* 0x0000000602b17c36 */ /* 0x000fc80008000000 */
[----:B0-----:R-:W-:Y:S01]  /*6070*/  IMAD.IADD R181, R177, 0x1, R167 ;  /* 0x00000001b1b57824 */ /* 0x001fe200078e02a7 */
[----:B------:R-:W-:Y:S02]  /*6080*/  IADD3 R182, R180, R167, RZ ;  /* 0x000000a7b4b67210 */ /* 0x000fe40007ffe0ff */
[----:B------:R-:W0:Y:S08]  /*6090*/  MUFU.TANH R0, R0 ;  /* 0x0000000000007308 */ /* 0x000e300000002400 */
        /* <DEDUP_REMOVED lines=30> */
[----:B------:R-:W-:Y:S01]  /*6280*/  IMAD.U32 R2, RZ, RZ, UR42 ;  /* 0x0000002aff027e24 */ /* 0x000fe2000f8e00ff */
[----:B------:R-:W-:Y:S04]  /*6290*/  BSSY B0, `(.L_x_1283) ;  /* 0x0000011000007945 */ /* 0x000fe80003800000 */
[----:B------:R-:W-:-:S04]  /*62a0*/  IADD3 R167, -R2, UR43, R167 ;  /* 0x0000002b02a77c10 */ /* 0x000fc8000fffe1a7 */
        /* <DEDUP_REMOVED lines=10> */
.L_x_1284:
[----:B------:R-:W-:-:S05]  /*6350*/  IMAD.U32 R168, RZ, RZ, UR51 ;  /* 0x00000033ffa87e24 */ /* 0x000fca000f8e00ff */
[----:B------:R-:W-:-:S13]  /*6360*/  ISETP.NE.AND P1, PT, R168, 0x1, PT ;  /* 0x00000001a800780c */ /* 0x000fda0003f25270 */
[----:B------:R-:W1:Y:S02]  /*6370*/  @P1 LDC.64 R2, c[0x0][0x9e8] ;  /* 0x00027a00ff021b82 */ /* 0x000e640000000a00 */
[----:B-1----:R-:W-:-:S05]  /*6380*/  @P1 IMAD.HI.U32 R2, R167, R2, RZ ;  /* 0x00000002a7021227 */ /* 0x002fca00078e00ff */
[----:B------:R-:W-:-:S07]  /*6390*/  @P1 SHF.R.U32.HI R167, RZ, R3, R2 ;  /* 0x00000003ffa71219 */ /* 0x000fce0000011602 */
.L_x_1285:
[----:B------:R-:W-:Y:S05]  /*63a0*/  BSYNC B0 ;  /* 0x0000000000007941 */ /* 0x000fea0003800000 */
.L_x_1283:
[----:B------:R-:W-:-:S04]  /*63b0*/  IMAD R2, R167, R168, -R178 ;  /* 0x000000a8a7027224 */ /* 0x000fc800078e0ab2 */
[----:B------:R-:W-:-:S05]  /*63c0*/  IMAD R2, R19, -0x2, R2 ;  /* 0xfffffffe13027824 */ /* 0x000fca00078e0202 */
[----:B------:R-:W-:Y:S02]  /*63d0*/  VIADDMNMX R181, R2, R168, R181, PT ;  /* 0x000000a802b57246 */ /* 0x000fe400038001b5 */
[----:B------:R-:W-:-:S07]  /*63e0*/  VIMNMX R182, R182, R2, !PT ;  /* 0x00000002b6b67248 */ /* 0x000fce0007fe0100 */
.L_x_1282:
        /* <DEDUP_REMOVED lines=8> */
[----:B------:R-:W-:Y:S02]  /*6470*/  ISETP.GT.AND P4, PT, R182, 0x18, P1 ;  /* 0x00000018b600780c */ /* 0x000fe40000f84270 */
[----:B------:R-:W-:Y:S02]  /*6480*/  FSEL R167, R184, -INF , !P5 ;  /* 0xff800000b8a77808 */ /* 0x000fe40006800000 */
[----:B------:R-:W-:Y:S02]  /*6490*/  ISETP.LT.OR P4, PT, R181, 0x19, P4 ;  /* 0x00000019b500780c */ /* 0x000fe40002781670 */
[C---:B------:R-:W-:Y:S02]  /*64a0*/  ISETP.GT.AND P6, PT, R182.reuse, 0x8, P1 ;  /* 0x00000008b600780c */ /* 0x040fe40000fc4270 */
[----:B------:R-:W-:-:S02]  /*64b0*/  ISETP.GT.AND P2, PT, R182, 0x9, P1 ;  /* 0x00000009b600780c */ /* 0x000fc40000f44270 */
[C---:B------:R-:W-:Y:S01]  /*64c0*/  ISETP.GT.AND P3, PT, R182.reuse, 0x10, P1 ;  /* 0x00000010b600780c */ /* 0x040fe20000f64270 */
[--C-:B-1----:R-:W-:Y:S01]  /*64d0*/  IMAD.IADD R177, R177, 0x1, R2.reuse ;  /* 0x00000001b1b17824 */ /* 0x102fe200078e0202 */
[----:B------:R-:W-:Y:S01]  /*64e0*/  ISETP.GT.AND P5, PT, R182, 0x11, P1 ;  /* 0x00000011b600780c */ /* 0x000fe20000fa4270 */
[----:B------:R-:W-:Y:S01]  /*64f0*/  IMAD.IADD R180, R180, 0x1, R2 ;  /* 0x00000001b4b47824 */ /* 0x000fe200078e0202 */
[----:B0-----:R-:W-:Y:S02]  /*6500*/  FSEL R190, R190, -INF , !P4 ;  /* 0xff800000bebe7808 */ /* 0x001fe40006000000 */
        /* <DEDUP_REMOVED lines=37> */
[----:B------:R-:W-:Y:S01]  /*6760*/  IMAD.U32 R179, RZ, RZ, UR42 ;  /* 0x0000002affb37e24 */ /* 0x000fe2000f8e00ff */
[----:B------:R-:W-:Y:S04]  /*6770*/  BSSY B0, `(.L_x_1287) ;  /* 0x0000011000007945 */ /* 0x000fe80003800000 */
[----:B------:R-:W-:-:S04]  /*6780*/  IADD3 R179, -R179, UR43, R2 ;  /* 0x0000002bb3b37c10 */ /* 0x000fc8000fffe102 */
[----:B------:R-:W-:-:S13]  /*6790*/  ISETP.GT.AND P2, PT, R179, -0x1, PT ;  /* 0xffffffffb300780c */ /* 0x000fda0003f44270 */
[----:B------:R-:W-:Y:S05]  /*67a0*/  @P2 BRA `(.L_x_1288) ;  /* 0x0000000000202947 */ /* 0x000fea0003800000 */
[----:B------:R-:W-:Y:S02]  /*67b0*/  MOV R4, UR51 ;  /* 0x0000003300047c02 */ /* 0x000fe40008000f00 */
[----:B------:R-:W-:Y:S02]  /*67c0*/  LOP3.LUT R179, RZ, R179, RZ, 0x33, !PT ;  /* 0x000000b3ffb37212 */ /* 0x000fe400078e33ff */
[----:B------:R-:W-:-:S13]  /*67d0*/  ISETP.NE.AND P2, PT, R4, 0x1, PT ;  /* 0x000000010400780c */ /* 0x000fda0003f45270 */
[----:B------:R-:W0:Y:S02]  /*67e0*/  @P2 LDC.64 R2, c[0x0][0x9e8] ;  /* 0x00027a00ff022b82 */ /* 0x000e240000000a00 */
[----:B0-----:R-:W-:-:S05]  /*67f0*/  @P2 IMAD.HI.U32 R2, R179, R2, RZ ;  /* 0x00000002b3022227 */ /* 0x001fca00078e00ff */
[----:B------:R-:W-:-:S04]  /*6800*/  @P2 SHF.R.U32.HI R179, RZ, R3, R2 ;  /* 0x00000003ffb32219 */ /* 0x000fc80000011602 */
[----:B------:R-:W-:Y:S01]  /*6810*/  LOP3.LUT R179, RZ, R179, RZ, 0x33, !PT ;  /* 0x000000b3ffb37212 */ /* 0x000fe200078e33ff */
[----:B------:R-:W-:Y:S06]  /*6820*/  BRA `(.L_x_1289) ;  /* 0x0000000000147947 */ /* 0x000fec0003800000 */
.L_x_1288:
[----:B------:R-:W-:-:S05]  /*6830*/  IMAD.U32 R4, RZ, RZ, UR51 ;  /* 0x00000033ff047e24 */ /* 0x000fca000f8e00ff */
[----:B------:R-:W-:-:S13]  /*6840*/  ISETP.NE.AND P2, PT, R4, 0x1, PT ;  /* 0x000000010400780c */ /* 0x000fda0003f45270 */
[----:B------:R-:W0:Y:S02]  /*6850*/  @P2 LDC.64 R2, c[0x0][0x9e8] ;  /* 0x00027a00ff022b82 */ /* 0x000e240000000a00 */
[----:B0-----:R-:W-:-:S05]  /*6860*/  @P2 IMAD.HI.U32 R2, R179, R2, RZ ;  /* 0x00000002b3022227 */ /* 0x001fca00078e00ff */
[----:B------:R-:W-:-:S07]  /*6870*/  @P2 SHF.R.U32.HI R179, RZ, R3, R2 ;  /* 0x00000003ffb32219 */ /* 0x000fce0000011602 */
.L_x_1289:
[----:B------:R-:W-:Y:S05]  /*6880*/  BSYNC B0 ;  /* 0x0000000000007941 */ /* 0x000fea0003800000 */
.L_x_1287:
[----:B------:R-:W-:-:S04]  /*6890*/  IMAD R178, R179, R4, -R178 ;  /* 0x00000004b3b27224 */ /* 0x000fc800078e0ab2 */
[----:B------:R-:W-:-:S05]  /*68a0*/  IMAD R178, R19, -0x2, R178 ;  /* 0xfffffffe13b27824 */ /* 0x000fca00078e02b2 */
[----:B------:R-:W-:Y:S02]  /*68b0*/  VIADDMNMX R177, R178, R4, R177, PT ;  /* 0x00000004b2b17246 */ /* 0x000fe400038001b1 */
[----:B------:R-:W-:-:S07]  /*68c0*/  VIMNMX R180, R180, R178, !PT ;  /* 0x000000b2b4b47248 */ /* 0x000fce0007fe0100 */
.L_x_1286:
[----:B------:R-:W-:Y:S01]  /*68d0*/  FMNMX.FTZ R3, R167, R220, !PT ;  /* 0x000000dca7037209 */ /* 0x000fe20007810000 */
[----:B------:R-:W-:Y:S01]  /*68e0*/  ULDC UR6, c[0x0][0x988] ;  /* 0x0002620000067ab9 */ /* 0x000fe20000000800 */
[----:B------:R-:W-:Y:S02]  /*68f0*/  ISETP.GT.AND P3, PT, R180, RZ, P1 ;  /* 0x000000ffb400720c */ /* 0x000fe40000f64270 */
        /* <DEDUP_REMOVED lines=45> */
[----:B------:R-:W-:Y:S02]  /*6bd0*/  FSEL R2, R0, -INF , !P3 ;  /* 0xff80000000027808 */ /* 0x000fe40005800000 */
[C---:B------:R-:W-:Y:S01]  /*6be0*/  ISETP.GT.AND P3, PT, R180.reuse, 0x20, P1 ;  /* 0x00000020b400780c */ /* 0x040fe20000f64270 */
[----:B------:R-:W0:Y:S01]  /*6bf0*/  SHFL.BFLY PT, R4, R3, 0x1, 0x1f ;  /* 0x0c201f0003047f89 */ /* 0x000e2200000e0000 */
[----:B------:R-:W-:-:S02]  /*6c00*/  ISETP.GT.AND P2, PT, R180, 0x30, P1 ;  /* 0x00000030b400780c */ /* 0x000fc40000f44270 */
[C---:B------:R-:W-:Y:S02]  /*6c10*/  ISETP.LT.OR P3, PT, R177.reuse, 0x21, P3 ;  /* 0x00000021b100780c */ /* 0x040fe40001f61670 */
[----:B------:R-:W-:Y:S02]  /*6c20*/  ISETP.LT.OR P6, PT, R177, 0x2a, P6 ;  /* 0x0000002ab100780c */ /* 0x000fe400037c1670 */
[----:B------:R-:W-:Y:S02]  /*6c30*/  FSEL R159, R159, -INF , !P3 ;  /* 0xff8000009f9f7808 */ /* 0x000fe40005800000 */
[----:B------:R-:W-:Y:S02]  /*6c40*/  ISETP.GT.AND P5, PT, R180, 0x31, P1 ;  /* 0x00000031b400780c */ /* 0x000fe40000fa4270 */
[----:B------:R-:W-:Y:S02]  /*6c50*/  ISETP.LT.OR P2, PT, R177, 0x31, P2 ;  /* 0x00000031b100780c */ /* 0x000fe40001741670 */
[----:B------:R-:W-:-:S02]  /*6c60*/  FSEL R162, R162, -INF , !P6 ;  /* 0xff800000a2a27808 */ /* 0x000fc40007000000 */
[----:B------:R-:W-:Y:S02]  /*6c70*/  ISETP.LT.OR P5, PT, R177, 0x32, P5 ;  /* 0x00000032b100780c */ /* 0x000fe40002fa1670 */
[----:B------:R-:W-:Y:S02]  /*6c80*/  FSEL R163, R163, -INF , !P2 ;  /* 0xff800000a3a37808 */ /* 0x000fe40005000000 */
[----:B------:R-:W-:Y:S02]  /*6c90*/  FSEL R164, R164, -INF , !P5 ;  /* 0xff800000a4a47808 */ /* 0x000fe40006800000 */
[----:B0-----:R-:W-:Y:S02]  /*6ca0*/  FMNMX.FTZ R4, R3, R4, !PT ;  /* 0x0000000403047209 */ /* 0x001fe40007810000 */
[----:B------:R-:W-:Y:S02]  /*6cb0*/  FMNMX.FTZ R3, R2, R21, !PT ;  /* 0x0000001502037209 */ /* 0x000fe40007810000 */
[----:B------:R-:W-:-:S02]  /*6cc0*/  FSETP.NEU.FTZ.AND P3, PT, R4, -INF , PT ;  /* 0xff8000000400780b */ /* 0x000fc40003f7d000 */
[----:B------:R-:W-:-:S04]  /*6cd0*/  FMNMX.FTZ R0, R152, R3, !PT ;  /* 0x0000000398007209 */ /* 0x000fc80007810000 */
[----:B------:R-:W-:-:S04]  /*6ce0*/  FMNMX.FTZ R3, R153, R0, !PT ;  /* 0x0000000099037209 */ /* 0x000fc80007810000 */
        /* <DEDUP_REMOVED lines=16> */
[----:B------:R0:W-:Y:S01]  /*6df0*/  MUFU.EX2 R161, R179 ;  /* 0x000000b300a17308 */ /* 0x0001e20000000800 */
        /* <DEDUP_REMOVED lines=11> */
[--C-:B0-----:R-:W-:Y:S01]  /*6eb0*/  FFMA.FTZ R179, R189, UR6, -R0.reuse ;  /* 0x00000006bdb37c23 */ /* 0x101fe20008010800 */
[----:B------:R-:W-:Y:S01]  /*6ec0*/  FSEL R168, R165, -INF , !P4 ;  /* 0xff800000a5a87808 */ /* 0x000fe20006000000 */
[--C-:B------:R-:W-:Y:S01]  /*6ed0*/  FFMA.FTZ R169, R172, UR6, -R0.reuse ;  /* 0x00000006aca97c23 */ /* 0x100fe20008010800 */
[----:B------:R-:W-:Y:S01]  /*6ee0*/  FMNMX.FTZ R3, R164, R3, !PT ;  /* 0x00000003a4037209 */ /* 0x000fe20007810000 */
[--C-:B------:R-:W-:Y:S01]  /*6ef0*/  FFMA.FTZ R184, R176, UR6, -R0.reuse ;  /* 0x00000006b0b87c23 */ /* 0x100fe20008010800 */
[----:B------:R-:W-:Y:S01]  /*6f00*/  FSEL R166, R166, -INF , !P1 ;  /* 0xff800000a6a67808 */ /* 0x000fe20004800000 */
[--C-:B------:R-:W-:Y:S01]  /*6f10*/  FFMA.FTZ R165, R175, UR6, -R0.reuse ;  /* 0x00000006afa57c23 */ /* 0x100fe20008010800 */
[----:B------:R-:W-:Y:S01]  /*6f20*/  FMNMX.FTZ R3, R168, R3, !PT ;  /* 0x00000003a8037209 */ /* 0x000fe20007810000 */
[--C-:B------:R-:W-:Y:S01]  /*6f30*/  FFMA.FTZ R186, R174, UR6, -R0.reuse ;  /* 0x00000006aeba7c23 */ /* 0x100fe20008010800 */
[----:B------:R-:W-:Y:S01]  /*6f40*/  FSEL R173, R4, RZ, P3 ;  /* 0x000000ff04ad7208 */ /* 0x000fe20001800000 */
[----:B------:R-:W-:Y:S01]  /*6f50*/  FFMA.FTZ R171, R171, UR6, -R0 ;  /* 0x00000006abab7c23 */ /* 0x000fe20008010800 */
[----:B------:R-:W-:Y:S01]  /*6f60*/  FMNMX.FTZ R3, R166, R3, !PT ;  /* 0x00000003a6037209 */ /* 0x000fe20007810000 */
[----:B------:R-:W-:Y:S02]  /*6f70*/  MUFU.EX2 R196, R196 ;  /* 0x000000c400c47308 */ /* 0x000fe40000000800 */
[----:B------:R-:W-:-:S02]  /*6f80*/  FADD.FTZ R173, -R173, R220 ;  /* 0x000000dcadad7221 */ /* 0x000fc40000010100 */
[----:B------:R-:W0:Y:S02]  /*6f90*/  SHFL.BFLY PT, R178, R3, 0x2, 0x1f ;  /* 0x0c401f0003b27f89 */ /* 0x000e2400000e0000 */
[----:B------:R-:W-:Y:S02]  /*6fa0*/  FMUL.FTZ R0, R173, UR6 ;  /* 0x00000006ad007c20 */ /* 0x000fe40008410000 */
        /* <DEDUP_REMOVED lines=12> */
[----:B------:R-:W-:Y:S03]  /*7070*/  MUFU.EX2 R188, R188 ;  /* 0x000000bc00bc7308 */ /* 0x000fe60000000800 */
[----:B------:R-:W-:-:S05]  /*7080*/  FSEL R173, R170, RZ, P1 ;  /* 0x000000ffaaad7208 */ /* 0x000fca0000800000 */
        /* <DEDUP_REMOVED lines=17> */
[----:B------:R-:W-:Y:S01]  /*71a0*/  FADD.FTZ R170, R198, R21 ;  /* 0x00000015c6aa7221 */ /* 0x000fe20000010000 */
[--C-:B------:R-:W-:Y:S01]  /*71b0*/  FFMA.FTZ R191, R167, UR6, -R173.reuse ;  /* 0x00000006a7bf7c23 */ /* 0x100fe200080108ad */
[--C-:B------:R-:W-:Y:S01]  /*71c0*/  FFMA.FTZ R162, R162, UR6, -R173.reuse ;  /* 0x00000006a2a27c23 */ /* 0x100fe200080108ad */
[--C-:B------:R-:W-:Y:S01]  /*71d0*/  FFMA.FTZ R185, R163, UR6, -R173.reuse ;  /* 0x00000006a3b97c23 */ /* 0x100fe200080108ad */
[----:B--2---:R-:W-:Y:S01]  /*71e0*/  FADD.FTZ R21, R183, R170 ;  /* 0x000000aab7157221 */ /* 0x004fe20000010000 */
[--C-:B------:R-:W-:Y:S01]  /*71f0*/  FFMA.FTZ R164, R164, UR6, -R173.reuse ;  /* 0x00000006a4a47c23 */ /* 0x100fe200080108ad */
[----:B------:R-:W1:Y:S01]  /*7200*/  MUFU.EX2 R2, R2 ;  /* 0x0000000200027308 */ /* 0x000e620000000800 */
[----:B------:R-:W-:Y:S01]  /*7210*/  FFMA.FTZ R187, R168, UR6, -R173 ;  /* 0x00000006a8bb7c23 */ /* 0x000fe200080108ad */
[----:B0-----:R-:W-:Y:S01]  /*7220*/  FADD.FTZ R170, R192, R21 ;  /* 0x00000015c0aa7221 */ /* 0x001fe20000010000 */
[----:B------:R-:W-:-:S03]  /*7230*/  FFMA.FTZ R166, R166, UR6, -R173 ;  /* 0x00000006a6a67c23 */ /* 0x000fc600080108ad */
[----:B----4-:R-:W-:Y:S02]  /*7240*/  FADD.FTZ R21, R181, R170 ;  /* 0x000000aab5157221 */ /* 0x010fe40000010000 */
[----:B------:R-:W0:Y:S02]  /*7250*/  MUFU.EX2 R199, R199 ;  /* 0x000000c700c77308 */ /* 0x000e240000000800 */
[----:B-----5:R-:W-:-:S04]  /*7260*/  FADD.FTZ R170, R194, R21 ;  /* 0x00000015c2aa7221 */ /* 0x020fc80000010000 */
[----:B------:R-:W-:Y:S02]  /*7270*/  FADD.FTZ R21, R179, R170 ;  /* 0x000000aab3157221 */ /* 0x000fe40000010000 */
[----:B------:R-:W2:Y:S01]  /*7280*/  MUFU.EX2 R154, R154 ;  /* 0x0000009a009a7308 */ /* 0x000ea20000000800 */
[----:B-1----:R-:W-:Y:S01]  /*7290*/  FFMA.FTZ R5, R2, R5, R197 ;  /* 0x0000000502057223 */ /* 0x002fe200000100c5 */
[----:B------:R-:W-:-:S03]  /*72a0*/  FADD.FTZ R168, R188, R21 ;  /* 0x00000015bca87221 */ /* 0x000fc60000010000 */
[----:B------:R-:W-:-:S03]  /*72b0*/  FADD.FTZ R18, R152, R5 ;  /* 0x0000000598127221 */ /* 0x000fc60000010000 */
        /* <DEDUP_REMOVED lines=42> */
.L_x_1290:
[----:B------:R-:W0:Y:S01]  /*7560*/  S2UR UR4, SR_CgaCtaId ;  /* 0x00000000000479c3 */ /* 0x000e220000008800 */
[----:B------:R-:W-:Y:S01]  /*7570*/  UIADD3 UR14, UR14, 0x30860, URZ ;  /* 0x000308600e0e7890 */ /* 0x000fe2000fffe03f */
[C---:B------:R-:W-:Y:S01]  /*7580*/  ISETP.GT.AND P1, PT, R221.reuse, UR50, PT ;  /* 0x00000032dd007c0c */ /* 0x040fe2000bf24270 */
        /* <DEDUP_REMOVED lines=24> */
.L_x_1272:
[----:B------:R-:W-:Y:S01]  /*7710*/  R2UR UR4, R22 ;  /* 0x00000000160472ca */ /* 0x000fe200000e0000 */
[----:B------:R-:W-:Y:S02]  /*7720*/  UISETP.NE.AND UP0, UPT, UR60, URZ, UPT ;  /* 0x0000003f3c00728c */ /* 0x000fe4000bf05270 */
[----:B------:R-:W-:Y:S02]  /*7730*/  UIADD3 UR11, UR61, 0x7f, URZ ;  /* 0x0000007f3d0b7890 */ /* 0x000fe4000fffe03f */
[----:B------:R-:W-:Y:S02]  /*7740*/  UIADD3 UR10, UR43, 0x1, -UR42 ;  /* 0x000000012b0a7890 */ /* 0x000fe4000fffe82a */
[----:B------:R-:W-:-:S06]  /*7750*/  PLOP3.LUT P1, PT, PT, PT, UP0, 0x40, 0x0 ;  /* 0x000000000000781c */ /* 0x000fcc0003f2e808 */
[----:B------:R-:W-:-:S11]  /*7760*/  UISETP.NE.AND UP1, UPT, UR4, URZ, UPT ;  /* 0x0000003f0400728c */ /* 0x000fd6000bf25270 */
[----:B------:R-:W-:Y:S01]  /*7770*/  @UP1 ULDC UR4, c[0x0][0x44c] ;  /* 0x0001130000041ab9 */ /* 0x000fe20000000800 */
[----:B------:R-:W-:Y:S01]  /*7780*/  @UP1 ULDC UR14, c[0x0][0x450] ;  /* 0x00011400000e1ab9 */ /* 0x000fe20000000800 */
[----:B------:R-:W-:-:S04]  /*7790*/  UIMAD.WIDE.U32 UR4, UR11, UR4, URZ ;  /* 0x000000040b0472a5 */ /* 0x000fc8000f8e003f */
[----:B------:R-:W-:-:S04]  /*77a0*/  @UP1 USHF.R.U32.HI UR11, URZ, UR14, UR5 ;  /* 0x0000000e3f0b1299 */ /* 0x000fc80008011605 */
[----:B------:R-:W-:-:S04]  /*77b0*/  UIADD3 UR15, UR10, UR11, URZ ;  /* 0x0000000b0a0f7290 */ /* 0x000fc8000fffe03f */
[----:B------:R-:W-:Y:S01]  /*77c0*/  UIADD3 UR7, UR15, -UR7, URZ ;  /* 0x800000070f077290 */ /* 0x000fe2000fffe03f */
[----:B------:R-:W-:Y:S11]  /*77d0*/  @P1 BRA `(.L_x_1292) ;  /* 0x00000000004c1947 */ /* 0x000ff60003800000 */
[----:B------:R-:W-:-:S06]  /*77e0*/  UISETP.GT.AND UP0, UPT, UR15, -0x1, UPT ;  /* 0xffffffff0f00788c */ /* 0x000fcc000bf04270 */
[----:B------:R-:W-:-:S13]  /*77f0*/  PLOP3.LUT P1, PT, PT, PT, UP0, 0x80, 0x0 ;  /* 0x000000000000781c */ /* 0x000fda0003f2f008 */
[----:B------:R-:W-:Y:S05]  /*7800*/  @P1 BRA `(.L_x_1293) ;  /* 0x0000000000201947 */ /* 0x000fea0003800000 */
[----:B------:R-:W-:Y:S01]  /*7810*/  ULDC UR14, c[0x0][0x9e4] ;  /* 0x00027900000e7ab9 */ /* 0x000fe20000000800 */
[----:B------:R-:W-:Y:S02]  /*7820*/  ULOP3.LUT UR15, URZ, UR15, URZ, 0x33, !UPT ;  /* 0x0000000f3f0f7292 */ /* 0x000fe4000f8e333f */
[----:B------:R-:W-:-:S11]  /*7830*/  UISETP.NE.AND UP0, UPT, UR14, 0x1, UPT ;  /* 0x000000010e00788c */ /* 0x000fd6000bf05270 */
[----:B------:R-:W-:Y:S02]  /*7840*/  @UP0 ULDC.64 UR4, c[0x0][0x9e8] ;  /* 0x00027a0000040ab9 */ /* 0x000fe40000000a00 */
[----:B------:R-:W-:-:S04]  /*7850*/  UIMAD.WIDE.U32 UR10, UR15, UR4, URZ ;  /* 0x000000040f0a72a5 */ /* 0x000fc8000f8e003f */
[----:B------:R-:W-:-:S04]  /*7860*/  @UP0 USHF.R.U32.HI UR15, URZ, UR5, UR11 ;  /* 0x000000053f0f0299 */ /* 0x000fc8000801160b */
[----:B------:R-:W-:Y:S01]  /*7870*/  ULOP3.LUT UR15, URZ, UR15, URZ, 0x33, !UPT ;  /* 0x0000000f3f0f7292 */ /* 0x000fe2000f8e333f */
[----:B------:R-:W-:Y:S11]  /*7880*/  BRA `(.L_x_1294) ;  /* 0x0000000000147947 */ /* 0x000ff60003800000 */
.L_x_1293:
[----:B------:R-:W-:Y:S02]  /*7890*/  ULDC UR14, c[0x0][0x9e4] ;  /* 0x00027900000e7ab9 */ /* 0x000fe40000000800 */
[----:B------:R-:W-:-:S11]  /*78a0*/  UISETP.NE.AND UP0, UPT, UR14, 0x1, UPT ;  /* 0x000000010e00788c */ /* 0x000fd6000bf05270 */
[----:B------:R-:W-:Y:S02]  /*78b0*/  @UP0 ULDC.64 UR4, c[0x0][0x9e8] ;  /* 0x00027a0000040ab9 */ /* 0x000fe40000000a00 */
[----:B------:R-:W-:-:S04]  /*78c0*/  UIMAD.WIDE.U32 UR10, UR15, UR4, URZ ;  /* 0x000000040f0a72a5 */ /* 0x000fc8000f8e003f */
[----:B------:R-:W-:-:S12]  /*78d0*/  @UP0 USHF.R.U32.HI UR15, URZ, UR5, UR11 ;  /* 0x000000053f0f0299 */ /* 0x000fd8000801160b */
.L_x_1294:
[----:B------:R-:W-:-:S04]  /*78e0*/  UIMAD UR14, UR15, UR14, URZ ;  /* 0x0000000e0f0e72a4 */ /* 0x000fc8000f8e023f */
[----:B------:R-:W-:-:S04]  /*78f0*/  UISETP.LT.AND UP0, UPT, UR7, UR14, UPT ;  /* 0x0000000e0700728c */ /* 0x000fc8000bf01270 */
[----:B------:R-:W-:-:S12]  /*7900*/  USEL UR7, UR7, UR14, !UP0 ;  /* 0x0000000e07077287 */ /* 0x000fd8000c000000 */
.L_x_1292:
[----:B------:R-:W-:Y:S01]  /*7910*/  UIADD3 UR7, UR7, 0x3f, URZ ;  /* 0x0000003f07077890 */ /* 0x000fe2000fffe03f */
[----:B------:R-:W-:-:S03]  /*7920*/  R2UR UR5, R201 ;  /* 0x00000000c90572ca */ /* 0x000fc600000e0000 */
[----:B------:R-:W-:-:S04]  /*7930*/  USHF.R.S32.HI UR4, URZ, 0x1f, UR7 ;  /* 0x0000001f3f047899 */ /* 0x000fc80008011407 */
[----:B------:R-:W-:-:S04]  /*7940*/  ULEA.HI UR4, UR4, UR7, URZ, 0x6 ;  /* 0x0000000704047291 */ /* 0x000fc8000f8f303f */
[----:B------:R-:W-:-:S04]  /*7950*/  USHF.R.S32.HI UR4, URZ, 0x6, UR4 ;  /* 0x000000063f047899 */ /* 0x000fc80008011404 */
[----:B------:R-:W-:-:S04]  /*7960*/  UISETP.LT.AND UP0, UPT, UR5, UR4, UPT ;  /* 0x000000040500728c */ /* 0x000fc8000bf01270 */
[----:B------:R-:W-:-:S06]  /*7970*/  USEL UR50, UR5, UR4, !UP0 ;  /* 0x0000000405327287 */ /* 0x000fcc000c000000 */
[----:B------:R-:W-:-:S13]  /*7980*/  ISETP.GE.AND P1, PT, R221, UR50, PT ;  /* 0x00000032dd007c0c */ /* 0x000fda000bf26270 */
[----:B------:R-:W-:Y:S05]  /*7990*/  @!P1 BRA `(.L_x_1295) ;  /* 0x0000002000589947 */ /* 0x000fea0003800000 */
[----:B------:R-:W-:Y:S01]  /*79a0*/  IMAD.MOV.U32 R220, RZ, RZ, R3 ;  /* 0x000000ffffdc7224 */ /* 0x000fe200078e0003 */
[----:B------:R-:W-:Y:S01]  /*79b0*/  UMOV UR41, UR39 ;  /* 0x0000002700297c82 */ /* 0x000fe20008000000 */
[----:B------:R-:W-:Y:S01]  /*79c0*/  IMAD.MOV.U32 R21, RZ, RZ, R4 ;  /* 0x000000ffff157224 */ /* 0x000fe200078e0004 */
[----:B------:R-:W-:Y:S01]  /*79d0*/  UMOV UR4, UR38 ;  /* 0x0000002600047c82 */ /* 0x000fe20008000000 */
[----:B------:R-:W-:Y:S01]  /*79e0*/  ULDC UR5, c[0x0][0x9d8] ;  /* 0x0002760000057ab9 */ /* 0x000fe20000000800 */
[----:B------:R-:W-:-:S05]  /*79f0*/  ULDC UR51, c[0x0][0x988] ;  /* 0x0002620000337ab9 */ /* 0x000fca0000000800 */
.L_x_1306:
[----:B------:R-:W-:-:S04]  /*7a00*/  UISETP.NE.AND UP0, UPT, UR4, 0x1, UPT ;  /* 0x000000010400788c */ /* 0x000fc8000bf05270 */
[----:B------:R-:W-:-:S04]  /*7a10*/  USEL UR39, URZ, 0x1, UP0 ;  /* 0x000000013f277887 */ /* 0x000fc80008000000 */
[----:B------:R-:W-:Y:S01]  /*7a20*/  ULOP3.LUT UR39, UR41, UR39, URZ, 0x3c, !UPT ;  /* 0x0000002729277292 */ /* 0x000fe2000f8e3c3f */
[----:B------:R-:W-:Y:S11]  /*7a30*/  @!P0 BRA `(.L_x_1296) ;  /* 0x0000000000048947 */ /* 0x000ff60003800000 */
[----:B------:R-:W-:Y:S01]  /*7a40*/  BPT.TRAP 0x1 ;  /* 0x000000040000795c */ /* 0x000fe20000300000 */
.L_x_1296:
[----:B------:R-:W-:Y:S01]  /*7a50*/  UIADD3 UR38, UR4, 0x1, URZ ;  /* 0x0000000104267890 */ /* 0x000fe2000fffe03f */
[----:B------:R-:W-:-:S03]  /*7a60*/  MOV R3, UR39 ;  /* 0x0000002700037c02 */ /* 0x000fc60008000f00 */
[----:B------:R-:W-:Y:S01]  /*7a70*/  UISETP.NE.AND UP0, UPT, UR38, 0x2, UPT ;  /* 0x000000022600788c */ /* 0x000fe2000bf05270 */
[----:B------:R-:W-:-:S03]  /*7a80*/  SHF.L.U32 R3, R3, 0x1f, RZ ;  /* 0x0000001f03037819 */ /* 0x000fc600000006ff */
[----:B------:R-:W-:-:S04]  /*7a90*/  USEL UR38, UR38, URZ, UP0 ;  /* 0x0000003f26267287 */ /* 0x000fc80008000000 */
[----:B------:R-:W-:-:S09]  /*7aa0*/  ULEA UR7, UR38, UR40, 0x3 ;  /* 0x0000002826077291 */ /* 0x000fd2000f8e183f */
[----:B------:R0:W1:Y:S01]  /*7ab0*/  SYNCS.PHASECHK.TRANS64.TRYWAIT P1, [UR7+0x30830], R3 ;  /* 0x03083003ff0075a7 */ /* 0x0000620008020147 */
[----:B------:R-:W-:Y:S05]  /*7ac0*/  @!P0 BRA `(.L_x_1297) ;  /* 0x0000000000048947 */ /* 0x000fea0003800000 */
[----:B------:R-:W-:Y:S01]  /*7ad0*/  BPT.TRAP 0x1 ;  /* 0x000000040000795c */ /* 0x000fe20000300000 */
.L_x_1297:
[----:B-1----:R-:W-:Y:S05]  /*7ae0*/  @P1 BRA `(.L_x_1298) ;  /* 0x0000000000081947 */ /* 0x002fea0003800000 */
[----:B------:R-:W1:Y:S02]  /*7af0*/  SYNCS.PHASECHK.TRANS64.TRYWAIT P1, [UR7+0x30830], R3 ;  /* 0x03083003ff0075a7 */ /* 0x000e640008020147 */
[----:B-1----:R-:W-:Y:S05]  /*7b00*/  @!P1 BRA `(.L_x_1299) ;  /* 0x000000ec000c9947 */ /* 0x002fea0003800000 */
.L_x_1298:
        /* <DEDUP_REMOVED lines=230> */
.L_x_1300:
[----:B------:R-:W-:Y:S01]  /*8970*/  ULEA UR14, UR4, UR40, 0x3 ;  /* 0x00000028040e7291 */ /* 0x000fe2000f8e183f */
[----:B------:R-:W-:-:S05]  /*8980*/  IMAD.U32 R0, RZ, RZ, UR41 ;  /* 0x00000029ff007e24 */ /* 0x000fca000f8e00ff */
[----:B------:R-:W-:-:S04]  /*8990*/  SHF.L.U32 R0, R0, 0x1f, RZ ;  /* 0x0000001f00007819 */ /* 0x000fc800000006ff */
[----:B------:R2:W3:Y:S01]  /*89a0*/  SYNCS.PHASECHK.TRANS64.TRYWAIT P1, [UR14+0x30850], R0 ;  /* 0x03085000ff0075a7 */ /* 0x0004e2000802014e */
[----:B------:R-:W-:Y:S05]  /*89b0*/  @!P0 BRA `(.L_x_1301) ;  /* 0x0000000000048947 */ /* 0x000fea0003800000 */
[----:B------:R-:W-:Y:S01]  /*89c0*/  BPT.TRAP 0x1 ;  /* 0x000000040000795c */ /* 0x000fe20000300000 */
.L_x_1301:
[----:B---3--:R-:W-:Y:S05]  /*89d0*/  @P1 BRA `(.L_x_1302) ;  /* 0x0000000000081947 */ /* 0x008fea0003800000 */
[----:B------:R-:W3:Y:S02]  /*89e0*/  SYNCS.PHASECHK.TRANS64.TRYWAIT P1, [UR14+0x30850], R0 ;  /* 0x03085000ff0075a7 */ /* 0x000ee4000802014e */
[----:B---3--:R-:W-:Y:S05]  /*89f0*/  @!P1 BRA `(.L_x_1303) ;  /* 0x000000dc00689947 */ /* 0x008fea0003800000 */
.L_x_1302:
        /* <DEDUP_REMOVED lines=30> */
.L_x_1304:
        /* <DEDUP_REMOVED lines=110> */
[----:B------:R-:W-:-:S03]  /*92c0*/  FMUL.FTZ R181, R4, UR6 ;  /* 0x0000000604b57c20 */ /* 0x000fc60008410000 */
[----:B------:R-:W-:Y:S01]  /*92d0*/  FMUL.FTZ R177, R21, UR6 ;  /* 0x0000000615b17c20 */ /* 0x000fe20008410000 */
[--C-:B------:R-:W-:Y:S01]  /*92e0*/  FFMA.FTZ R21, R152, UR6, -R181.reuse ;  /* 0x0000000698157c23 */ /* 0x100fe200080108b5 */
[C---:B------:R-:W-:Y:S01]  /*92f0*/  FADD.FTZ R2, -R3.reuse, R220 ;  /* 0x000000dc03027221 */ /* 0x040fe20000010100 */
[----:B------:R-:W-:Y:S01]  /*9300*/  FMUL.FTZ R152, R3, UR6 ;  /* 0x0000000603987c20 */ /* 0x000fe20008410000 */
[--C-:B------:R-:W-:Y:S01]  /*9310*/  FFMA.FTZ R196, R153, UR6, -R181.reuse ;  /* 0x0000000699c47c23 */ /* 0x100fe200080108b5 */
[----:B------:R-:W-:Y:S01]  /*9320*/  MUFU.EX2 R0, R177 ;  /* 0x000000b100007308 */ /* 0x000fe20000000800 */
[----:B------:R-:W-:Y:S01]  /*9330*/  FMUL.FTZ R2, R2, UR6 ;  /* 0x0000000602027c20 */ /* 0x000fe20008410000 */
        /* <DEDUP_REMOVED lines=25> */
[--C-:B------:R-:W-:Y:S01]  /*94d0*/  FFMA.FTZ R184, R174, UR6, -R181.reuse ;  /* 0x00000006aeb87c23 */ /* 0x100fe200080108b5 */
[--C-:B------:R-:W-:Y:S01]  /*94e0*/  FFMA.FTZ R185, R169, UR6, -R152.reuse ;  /* 0x00000006a9b97c23 */ /* 0x100fe20008010898 */
[--C-:B------:R-:W-:Y:S01]  /*94f0*/  FFMA.FTZ R153, R176, UR6, -R181.reuse ;  /* 0x00000006b0997c23 */ /* 0x100fe200080108b5 */
[----:B------:R-:W-:Y:S01]  /*9500*/  FFMA.FTZ R187, R171, UR6, -R152 ;  /* 0x00000006abbb7c23 */ /* 0x000fe20008010898 */
[----:B------:R-:W-:Y:S01]  /*9510*/  FFMA.FTZ R179, R179, UR6, -R181 ;  /* 0x00000006b3b37c23 */ /* 0x000fe200080108b5 */
        /* <DEDUP_REMOVED lines=67> */
.L_x_1305:
        /* <DEDUP_REMOVED lines=27> */
.L_x_1295:
[----:B------:R-:W-:-:S13]  /*9b00*/  R2UR UR4, R201 ;  /* 0x00000000c90472ca */ /* 0x000fda00000e0000 */
[----:B------:R-:W-:-:S13]  /*9b10*/  ISETP.GE.AND P1, PT, R221, UR4, PT ;  /* 0x00000004dd007c0c */ /* 0x000fda000bf26270 */
[----:B------:R-:W-:Y:S05]  /*9b20*/  @!P1 BRA `(.L_x_1307) ;  /* 0x0000002c00309947 */ /* 0x000fea0003800000 */
[----:B------:R-:W-:Y:S01]  /*9b30*/  IMAD.MOV.U32 R21, RZ, RZ, R3 ;  /* 0x000000ffff157224 */ /* 0x000fe200078e0003 */
[----:B------:R-:W-:Y:S01]  /*9b40*/  UMOV UR7, UR39 ;  /* 0x0000002700077c82 */ /* 0x000fe20008000000 */
[----:B------:R-:W-:Y:S01]  /*9b50*/  IMAD.MOV.U32 R220, RZ, RZ, R4 ;  /* 0x000000ffffdc7224 */ /* 0x000fe200078e0004 */
[----:B------:R-:W-:Y:S01]  /*9b60*/  UMOV UR4, UR38 ;  /* 0x0000002600047c82 */ /* 0x000fe20008000000 */
[----:B------:R-:W-:Y:S01]  /*9b70*/  ULDC UR41, c[0x0][0x9e4] ;  /* 0x0002790000297ab9 */ /* 0x000fe20000000800 */
[----:B------:R-:W-:Y:S01]  /*9b80*/  ULDC UR50, c[0x0][0x9dc] ;  /* 0x0002770000327ab9 */ /* 0x000fe20000000800 */
[----:B------:R-:W-:Y:S01]  /*9b90*/  ULDC UR5, c[0x0][0x9d8] ;  /* 0x0002760000057ab9 */ /* 0x000fe20000000800 */
[----:B------:R-:W-:-:S05]  /*9ba0*/  ULDC UR51, c[0x0][0x988] ;  /* 0x0002620000337ab9 */ /* 0x000fca0000000800 */
.L_x_1326:
[----:B------:R-:W-:-:S04]  /*9bb0*/  UIADD3 UR38, UR4, 0x1, URZ ;  /* 0x0000000104267890 */ /* 0x000fc8000fffe03f */
[----:B------:R-:W-:-:S04]  /*9bc0*/  UISETP.NE.AND UP0, UPT, UR38, 0x2, UPT ;  /* 0x000000022600788c */ /* 0x000fc8000bf05270 */
[----:B------:R-:W-:Y:S02]  /*9bd0*/  USEL UR39, URZ, 0x1, UP0 ;  /* 0x000000013f277887 */ /* 0x000fe40008000000 */
[----:B------:R-:W-:Y:S02]  /*9be0*/  USEL UR38, UR38, URZ, UP0 ;  /* 0x0000003f26267287 */ /* 0x000fe40008000000 */
[----:B------:R-:W-:Y:S01]  /*9bf0*/  ULOP3.LUT UR39, UR7, UR39, URZ, 0x3c, !UPT ;  /* 0x0000002707277292 */ /* 0x000fe2000f8e3c3f */
[----:B------:R-:W-:Y:S11]  /*9c00*/  @!P0 BRA `(.L_x_1308) ;  /* 0x0000000000048947 */ /* 0x000ff60003800000 */
[----:B------:R-:W-:Y:S01]  /*9c10*/  BPT.TRAP 0x1 ;  /* 0x000000040000795c */ /* 0x000fe20000300000 */
.L_x_1308:
[----:B------:R-:W-:Y:S01]  /*9c20*/  ULEA UR6, UR38, UR40, 0x3 ;  /* 0x0000002826067291 */ /* 0x000fe2000f8e183f */
[----:B------:R-:W-:-:S04]  /*9c30*/  MOV R3, UR39 ;  /* 0x0000002700037c02 */ /* 0x000fc80008000f00 */
[----:B------:R-:W-:-:S04]  /*9c40*/  SHF.L.U32 R3, R3, 0x1f, RZ ;  /* 0x0000001f03037819 */ /* 0x000fc800000006ff */
[----:B------:R0:W1:Y:S01]  /*9c50*/  SYNCS.PHASECHK.TRANS64.TRYWAIT P1, [UR6+0x30830], R3 ;  /* 0x03083003ff0075a7 */ /* 0x0000620008020146 */
[----:B------:R-:W-:Y:S05]  /*9c60*/  @!P0 BRA `(.L_x_1309) ;  /* 0x0000000000048947 */ /* 0x000fea0003800000 */
[----:B------:R-:W-:Y:S01]  /*9c70*/  BPT.TRAP 0x1 ;  /* 0x000000040000795c */ /* 0x000fe20000300000 */
.L_x_1309:
[----:B-1----:R-:W-:Y:S05]  /*9c80*/  @P1 BRA `(.L_x_1310) ;  /* 0x0000000000081947 */ /* 0x002fea0003800000 */
[----:B------:R-:W1:Y:S02]  /*9c90*/  SYNCS.PHASECHK.TRANS64.TRYWAIT P1, [UR6+0x30830], R3 ;  /* 0x03083003ff0075a7 */ /* 0x000e640008020146 */
[----:B-1----:R-:W-:Y:S05]  /*9ca0*/  @!P1 BRA `(.L_x_1311) ;  /* 0x000000c800d49947 */ /* 0x002fea0003800000 */
.L_x_1310:
        /* <DEDUP_REMOVED lines=230> */
.L_x_1312:
[----:B------:R-:W-:Y:S01]  /*ab10*/  ULEA UR10, UR4, UR40, 0x3 ;  /* 0x00000028040a7291 */ /* 0x000fe2000f8e183f */
[----:B------:R-:W-:-:S05]  /*ab20*/  IMAD.U32 R0, RZ, RZ, UR7 ;  /* 0x00000007ff007e24 */ /* 0x000fca000f8e00ff */
[----:B------:R-:W-:-:S04]  /*ab30*/  SHF.L.U32 R0, R0, 0x1f, RZ ;  /* 0x0000001f00007819 */ /* 0x000fc800000006ff */
[----:B------:R2:W3:Y:S01]  /*ab40*/  SYNCS.PHASECHK.TRANS64.TRYWAIT P1, [UR10+0x30850], R0 ;  /* 0x03085000ff0075a7 */ /* 0x0004e2000802014a */
[----:B------:R-:W-:Y:S05]  /*ab50*/  @!P0 BRA `(.L_x_1313) ;  /* 0x0000000000048947 */ /* 0x000fea0003800000 */
[----:B------:R-:W-:Y:S01]  /*ab60*/  BPT.TRAP 0x1 ;  /* 0x000000040000795c */ /* 0x000fe20000300000 */
.L_x_1313:
[----:B---3--:R-:W-:Y:S05]  /*ab70*/  @P1 BRA `(.L_x_1314) ;  /* 0x0000000000081947 */ /* 0x008fea0003800000 */
[----:B------:R-:W3:Y:S02]  /*ab80*/  SYNCS.PHASECHK.TRANS64.TRYWAIT P1, [UR10+0x30850], R0 ;  /* 0x03085000ff0075a7 */ /* 0x000ee4000802014a */
[----:B---3--:R-:W-:Y:S05]  /*ab90*/  @!P1 BRA `(.L_x_1315) ;  /* 0x000000bc00309947 */ /* 0x008fea0003800000 */
.L_x_1314:
        /* <DEDUP_REMOVED lines=30> */
.L_x_1316:
[----:B------:R-:W-:Y:S01]  /*ad80*/  R2UR UR4, R22 ;  /* 0x00000000160472ca */ /* 0x000fe200000e0000 */
[----:B------:R-:W3:Y:S01]  /*ad90*/  S2UR UR7, SR_CgaCtaId ;  /* 0x00000000000779c3 */ /* 0x000ee20000008800 */
[----:B------:R-:W-:Y:S01]  /*ada0*/  FMUL.FTZ R191, R169, UR5 ;  /* 0x00000005a9bf7c20 */ /* 0x000fe20008410000 */
[----:B------:R-:W-:Y:S02]  /*adb0*/  VIADD R169, R200, UR61 ;  /* 0x0000003dc8a97c36 */ /* 0x000fe40008000000 */
[----:B------:R-:W-:Y:S01]  /*adc0*/  FMUL.FTZ R184, R152, UR5 ;  /* 0x0000000598b87c20 */ /* 0x000fe20008410000 */
[----:B------:R-:W-:Y:S01]  /*add0*/  FMUL.FTZ R152, R155, UR5 ;  /* 0x000000059b987c20 */ /* 0x000fe20008410000 */
[----:B------:R-:W-:Y:S01]  /*ade0*/  FMUL.FTZ R155, R162, UR5 ;  /* 0x00000005a29b7c20 */ /* 0x000fe20008410000 */
[----:B-1----:R-:W-:Y:S01]  /*adf0*/  FMUL.FTZ R4, R153, UR5 ;  /* 0x0000000599047c20 */ /* 0x002fe20008410000 */
[----:B------:R-:W-:Y:S01]  /*ae00*/  FMUL.FTZ R162, R175, UR5 ;  /* 0x00000005afa27c20 */ /* 0x000fe20008410000 */
[----:B------:R-:W-:Y:S01]  /*ae10*/  FMUL.FTZ R153, R158, UR5 ;  /* 0x000000059e997c20 */ /* 0x000fe20008410000 */
[----:B------:R-:W-:Y:S01]  /*ae20*/  FMUL.FTZ R175, R177, UR5 ;  /* 0x00000005b1af7c20 */ /* 0x000fe20008410000 */
[----:B------:R-:W-:Y:S01]  /*ae30*/  FMUL.FTZ R158, R167, UR5 ;  /* 0x00000005a79e7c20 */ /* 0x000fe20008410000 */
[----:B------:R-:W-:Y:S01]  /*ae40*/  IMAD.SHL.U32 R177, R221, 0x40, RZ ;  /* 0x00000040ddb17824 */ /* 0x000fe200078e00ff */
[----:B------:R-:W-:Y:S01]  /*ae50*/  UISETP.NE.AND UP1, UPT, UR4, URZ, UPT ;  /* 0x0000003f0400728c */ /* 0x000fe2000bf25270 */
[----:B------:R-:W-:Y:S01]  /*ae60*/  FMUL.FTZ R188, R160, UR5 ;  /* 0x00000005a0bc7c20 */ /* 0x000fe20008410000 */
[----:B------:R-:W-:Y:S01]  /*ae70*/  ULEA UR4, UR38, UR40, 0x3 ;  /* 0x0000002826047291 */ /* 0x000fe2000f8e183f */
[----:B0-2---:R-:W-:Y:S01]  /*ae80*/  FMUL.FTZ R0, R154, UR5 ;  /* 0x000000059a007c20 */ /* 0x005fe20008410000 */
[----:B------:R-:W-:Y:S01]  /*ae90*/  UISETP.NE.AND UP0, UPT, UR60, URZ, UPT ;  /* 0x0000003f3c00728c */ /* 0x000fe2000bf05270 */
[----:B------:R-:W-:Y:S01]  /*aea0*/  FMUL.FTZ R186, R156, UR5 ;  /* 0x000000059cba7c20 */ /* 0x000fe20008410000 */
[----:B------:R-:W-:Y:S01]  /*aeb0*/  PLOP3.LUT P1, PT, PT, PT, UP1, 0x80, 0x0 ;  /* 0x000000000000781c */ /* 0x000fe20003f2f018 */
[----:B------:R-:W-:Y:S01]  /*aec0*/  UIADD3 UR4, UR4, 0x30840, URZ ;  /* 0x0003084004047890 */ /* 0x000fe2000fffe03f */
[----:B------:R-:W-:Y:S01]  /*aed0*/  PLOP3.LUT P2, PT, PT, PT, UP1, 0x80, 0x0 ;  /* 0x000000000000781c */ /* 0x000fe20003f4f018 */
[----:B------:R-:W-:Y:S01]  /*aee0*/  FMUL.FTZ R185, R157, UR5 ;  /* 0x000000059db97c20 */ /* 0x000fe20008410000 */
[----:B------:R-:W-:Y:S01]  /*aef0*/  FMUL.FTZ R187, R161, UR5 ;  /* 0x00000005a1bb7c20 */ /* 0x000fe20008410000 */
[----:B------:R-:W-:Y:S01]  /*af00*/  @UP1 ULDC UR6, c[0x0][0x44c] ;  /* 0x0001130000061ab9 */ /* 0x000fe20000000800 */
[----:B------:R-:W-:Y:S01]  /*af10*/  FMUL.FTZ R190, R164, UR5 ;  /* 0x00000005a4be7c20 */ /* 0x000fe20008410000 */
[----:B------:R-:W-:Y:S01]  /*af20*/  FMUL.FTZ R160, R171, UR5 ;  /* 0x00000005aba07c20 */ /* 0x000fe20008410000 */
[----:B---3--:R-:W-:Y:S01]  /*af30*/  UPRMT UR4, UR7, 0x654, UR4 ;  /* 0x0000065407047896 */ /* 0x008fe20008000004 */
        /* <DEDUP_REMOVED lines=24> */
[----:B------:R-:W1:Y:S01]  /*b0c0*/  MUFU.TANH R184, R184 ;  /* 0x000000b800b87308 */ /* 0x000e620000002400 */
[----:B------:R-:W-:Y:S01]  /*b0d0*/  SYNCS.ARRIVE.TRANS64.RED.A1T0 RZ, [UR4], RZ ;  /* 0x000000ffffff79a7 */ /* 0x000fe20008100404 */
[----:B------:R-:W-:-:S02]  /*b0e0*/  ULOP3.LUT UR4, URZ, UR50, URZ, 0x33, !UPT ;  /* 0x000000323f047292 */ /* 0x000fc4000f8e333f */
[----:B------:R-:W-:Y:S01]  /*b0f0*/  IADD3 R2, -R3, UR43, R2 ;  /* 0x0000002b03027c10 */ /* 0x000fe2000fffe102 */
[----:B------:R-:W-:-:S03]  /*b100*/  ULDC UR6, c[0x0][0x9e0] ;  /* 0x0002780000067ab9 */ /* 0x000fc60000000800 */
[----:B------:R-:W2:Y:S01]  /*b110*/  MUFU.TANH R4, R4 ;  /* 0x0000000400047308 */ /* 0x000ea20000002400 */
[C---:B------:R-:W-:Y:S02]  /*b120*/  VIADD R178, R2.reuse, UR6 ;  /* 0x0000000602b27c36 */ /* 0x040fe40008000000 */
[----:B------:R-:W-:-:S03]  /*b130*/  VIADD R180, R2, UR4 ;  /* 0x0000000402b47c36 */ /* 0x000fc60008000000 */
[----:B0-----:R-:W-:Y:S01]  /*b140*/  IADD3 R181, R178, R167, RZ ;  /* 0x000000a7b2b57210 */ /* 0x001fe20007ffe0ff */
[----:B------:R-:W-:Y:S01]  /*b150*/  IMAD.IADD R182, R180, 0x1, R167 ;  /* 0x00000001b4b67824 */ /* 0x000fe200078e02a7 */
        /* <DEDUP_REMOVED lines=44> */
.L_x_1319:
[----:B------:R-:W-:-:S05]  /*b420*/  IMAD.U32 R168, RZ, RZ, UR41 ;  /* 0x00000029ffa87e24 */ /* 0x000fca000f8e00ff */
[----:B------:R-:W-:-:S13]  /*b430*/  ISETP.NE.AND P1, PT, R168, 0x1, PT ;  /* 0x00000001a800780c */ /* 0x000fda0003f25270 */
[----:B------:R-:W1:Y:S02]  /*b440*/  @P1 LDC.64 R2, c[0x0][0x9e8] ;  /* 0x00027a00ff021b82 */ /* 0x000e640000000a00 */
[----:B-1----:R-:W-:-:S05]  /*b450*/  @P1 IMAD.HI.U32 R2, R167, R2, RZ ;  /* 0x00000002a7021227 */ /* 0x002fca00078e00ff */
[----:B------:R-:W-:-:S07]  /*b460*/  @P1 SHF.R.U32.HI R167, RZ, R3, R2 ;  /* 0x00000003ffa71219 */ /* 0x000fce0000011602 */
.L_x_1320:
[----:B------:R-:W-:Y:S05]  /*b470*/  BSYNC B0 ;  /* 0x0000000000007941 */ /* 0x000fea0003800000 */
.L_x_1318:
[----:B------:R-:W-:-:S04]  /*b480*/  IMAD R2, R167, R168, -R177 ;  /* 0x000000a8a7027224 */ /* 0x000fc800078e0ab1 */
[----:B------:R-:W-:-:S05]  /*b490*/  IMAD R2, R19, -0x2, R2 ;  /* 0xfffffffe13027824 */ /* 0x000fca00078e0202 */
[----:B------:R-:W-:Y:S02]  /*b4a0*/  VIADDMNMX R181, R2, R168, R181, PT ;  /* 0x000000a802b57246 */ /* 0x000fe400038001b5 */
[----:B------:R-:W-:-:S07]  /*b4b0*/  VIMNMX R182, R182, R2, !PT ;  /* 0x00000002b6b67248 */ /* 0x000fce0007fe0100 */
.L_x_1317:
        /* <DEDUP_REMOVED lines=13> */
[----:B------:R-:W-:Y:S01]  /*b590*/  ISETP.GT.AND P3, PT, R182, 0x10, P1 ;  /* 0x00000010b600780c */ /* 0x000fe20000f64270 */
        /* <DEDUP_REMOVED lines=41> */
[----:B------:R-:W-:Y:S01]  /*b830*/  MOV R4, UR42 ;  /* 0x0000002a00047c02 */ /* 0x000fe20008000f00 */
[----:B------:R-:W-:Y:S03]  /*b840*/  BSSY B0, `(.L_x_1322) ;  /* 0x0000011000007945 */ /* 0x000fe60003800000 */
[----:B------:R-:W-:-:S04]  /*b850*/  IADD3 R4, -R4, UR43, R3 ;  /* 0x0000002b04047c10 */ /* 0x000fc8000fffe103 */
        /* <DEDUP_REMOVED lines=10> */
.L_x_1323:
[----:B------:R-:W-:-:S05]  /*b900*/  IMAD.U32 R181, RZ, RZ, UR41 ;  /* 0x00000029ffb57e24 */ /* 0x000fca000f8e00ff */
[----:B------:R-:W-:-:S13]  /*b910*/  ISETP.NE.AND P2, PT, R181, 0x1, PT ;  /* 0x00000001b500780c */ /* 0x000fda0003f45270 */
[----:B------:R-:W0:Y:S02]  /*b920*/  @P2 LDC.64 R2, c[0x0][0x9e8] ;  /* 0x00027a00ff022b82 */ /* 0x000e240000000a00 */
[----:B0-----:R-:W-:-:S05]  /*b930*/  @P2 IMAD.HI.U32 R2, R4, R2, RZ ;  /* 0x0000000204022227 */ /* 0x001fca00078e00ff */
[----:B------:R-:W-:-:S07]  /*b940*/  @P2 SHF.R.U32.HI R4, RZ, R3, R2 ;  /* 0x00000003ff042219 */ /* 0x000fce0000011602 */
.L_x_1324:
[----:B------:R-:W-:Y:S05]  /*b950*/  BSYNC B0 ;  /* 0x0000000000007941 */ /* 0x000fea0003800000 */
.L_x_1322:
[----:B------:R-:W-:-:S04]  /*b960*/  IMAD R4, R4, R181, -R177 ;  /* 0x000000b504047224 */ /* 0x000fc800078e0ab1 */
[----:B------:R-:W-:-:S05]  /*b970*/  IMAD R3, R19, -0x2, R4 ;  /* 0xfffffffe13037824 */ /* 0x000fca00078e0204 */
[----:B------:R-:W-:Y:S02]  /*b980*/  VIADDMNMX R178, R3, R181, R178, PT ;  /* 0x000000b503b27246 */ /* 0x000fe400038001b2 */
[----:B------:R-:W-:-:S07]  /*b990*/  VIMNMX R180, R180, R3, !PT ;  /* 0x00000003b4b47248 */ /* 0x000fce0007fe0100 */
.L_x_1321:
[----:B------:R-:W-:Y:S01]  /*b9a0*/  FMNMX.FTZ R3, R167, R220, !PT ;  /* 0x000000dca7037209 */ /* 0x000fe20007810000 */
[----:B------:R-:W-:Y:S01]  /*b9b0*/  UMOV UR6, UR51 ;  /* 0x0000003300067c82 */ /* 0x000fe20008000000 */
        /* <DEDUP_REMOVED lines=78> */
[----:B------:R0:W-:Y:S01]  /*bea0*/  MUFU.EX2 R161, R177 ;  /* 0x000000b100a17308 */ /* 0x0001e20000000800 */
        /* <DEDUP_REMOVED lines=9> */
[--C-:B0-----:R-:W-:Y:S01]  /*bf40*/  FFMA.FTZ R177, R170, UR6, -R0.reuse ;  /* 0x00000006aab17c23 */ /* 0x101fe20008010800 */
        /* <DEDUP_REMOVED lines=110> */
.L_x_1325:
[----:B------:R-:W0:Y:S01]  /*c630*/  S2UR UR7, SR_CgaCtaId ;  /* 0x00000000000779c3 */ /* 0x000e220000008800 */
[----:B------:R-:W-:Y:S01]  /*c640*/  R2UR UR4, R201 ;  /* 0x00000000c90472ca */ /* 0x000fe200000e0000 */
[----:B------:R-:W-:Y:S01]  /*c650*/  UIADD3 UR10, UR10, 0x30860, URZ ;  /* 0x000308600a0a7890 */ /* 0x000fe2000fffe03f */
[----:B------:R-:W-:Y:S01]  /*c660*/  F2FP.F16.F32.PACK_AB R196, R196, R161 ;  /* 0x000000a1c4c4723e */ /* 0x000fe200000000ff */
[----:B------:R-:W-:Y:S01]  /*c670*/  IMAD.MOV.U32 R21, RZ, RZ, R3 ;  /* 0x000000ffff157224 */ /* 0x000fe200078e0003 */
[----:B------:R-:W-:Y:S01]  /*c680*/  F2FP.F16.F32.PACK_AB R197, R152, R197 ;  /* 0x000000c598c5723e */ /* 0x000fe200000000ff */
[----:B------:R-:W-:Y:S01]  /*c690*/  IMAD.MOV.U32 R220, RZ, RZ, R4 ;  /* 0x000000ffffdc7224 */ /* 0x000fe200078e0004 */
[----:B------:R-:W-:Y:S02]  /*c6a0*/  F2FP.F16.F32.PACK_AB R198, R183, R198 ;  /* 0x000000c6b7c6723e */ /* 0x000fe400000000ff */
[----:B------:R-:W-:Y:S02]  /*c6b0*/  F2FP.F16.F32.PACK_AB R199, R154, R199 ;  /* 0x000000c79ac7723e */ /* 0x000fe400000000ff */
[----:B------:R-:W-:-:S02]  /*c6c0*/  F2FP.F16.F32.PACK_AB R192, R181, R192 ;  /* 0x000000c0b5c0723e */ /* 0x000fc400000000ff */
[----:B------:R-:W-:Y:S02]  /*c6d0*/  F2FP.F16.F32.PACK_AB R193, R156, R193 ;  /* 0x000000c19cc1723e */ /* 0x000fe400000000ff */
[----:B------:R-:W-:Y:S01]  /*c6e0*/  ISETP.GT.AND P1, PT, R221, UR4, PT ;  /* 0x00000004dd007c0c */ /* 0x000fe2000bf24270 */
        /* <DEDUP_REMOVED lines=16> */
.L_x_1307:
        /* <DEDUP_REMOVED lines=131> */
.L_x_1327:
[----:B------:R-:W-:Y:S01]  /*d020*/  ULEA UR5, UR38, UR40, 0x3 ;  /* 0x0000002826057291 */ /* 0x000fe2000f8e183f */
[----:B------:R-:W-:-:S05]  /*d030*/  IMAD.U32 R0, RZ, RZ, UR39 ;  /* 0x00000027ff007e24 */ /* 0x000fca000f8e00ff */
[----:B------:R-:W-:-:S04]  /*d040*/  SHF.L.U32 R0, R0, 0x1f, RZ ;  /* 0x0000001f00007819 */ /* 0x000fc800000006ff */
[----:B------:R0:W1:Y:S01]  /*d050*/  SYNCS.PHASECHK.TRANS64.TRYWAIT P1, [UR5+0x30850], R0 ;  /* 0x03085000ff0075a7 */ /* 0x0000620008020145 */
[----:B------:R-:W-:Y:S05]  /*d060*/  @!P0 BRA `(.L_x_1328) ;  /* 0x0000000000048947 */ /* 0x000fea0003800000 */
[----:B------:R-:W-:Y:S01]  /*d070*/  BPT.TRAP 0x1 ;  /* 0x000000040000795c */ /* 0x000fe20000300000 */
.L_x_1328:
[----:B-1----:R-:W-:Y:S05]  /*d080*/  @P1 BRA `(.L_x_1329) ;  /* 0x0000000000081947 */ /* 0x002fea0003800000 */
[----:B------:R-:W1:Y:S02]  /*d090*/  SYNCS.PHASECHK.TRANS64.TRYWAIT P1, [UR5+0x30850], R0 ;  /* 0x03085000ff0075a7 */ /* 0x000e640008020145 */
[----:B-1----:R-:W-:Y:S05]  /*d0a0*/  @!P1 BRA `(.L_x_1330) ;  /* 0x0000009800049947 */ /* 0x002fea0003800000 */
.L_x_1329:
[----:B------:R-:W-:Y:S01]  /*d0b0*/  UIADD3 UR40, UR40, 0x400, URZ ;  /* 0x0000040028287890 */ /* 0x000fe2000fffe03f */
[----:B------:R-:W-:Y:S01]  /*d0c0*/  WARPGROUP.ARRIVE ;  /* 0x00000000000079c5 */ /* 0x000fe20000000000 */
[----:B------:R-:W-:Y:S01]  /*d0d0*/  UMOV UR11, 0x40000040 ;  /* 0x40000040000b7882 */ /* 0x000fe20000000000 */
[----:B-1----:R-:W1:Y:S01]  /*d0e0*/  SHFL.BFLY PT, R7, R18, 0x2, 0x1f ;  /* 0x0c401f0012077f89 */ /* 0x002e6200000e0000 */
[----:B------:R-:W-:Y:S01]  /*d0f0*/  USHF.R.U32.HI UR40, URZ, 0x4, UR40 ;  /* 0x000000043f287899 */ /* 0x000fe20008011628 */
[----:B------:R-:W-:Y:S01]  /*d100*/  MOV R6, RZ ;  /* 0x000000ff00067202 */ /* 0x000fe20000000f00 */
[----:B------:R-:W-:Y:S01]  /*d110*/  IMAD.U32 R13, RZ, RZ, UR6 ;  /* 0x00000006ff0d7e24 */ /* 0x000fe2000f8e00ff */
[----:B0-----:R-:W0:Y:S01]  /*d120*/  SHFL.BFLY PT, R0, R5, 0x2, 0x1f ;  /* 0x0c401f0005007f89 */ /* 0x001e2200000e0000 */
[----:B------:R-:W-:-:S04]  /*d130*/  ULOP3.LUT UR40, UR40, 0x3fff, URZ, 0xc0, !UPT ;  /* 0x00003fff28287892 */ /* 0x000fc8000f8ec03f */
[----:B------:R-:W-:-:S04]  /*d140*/  ULOP3.LUT UR4, UR40, 0x2000000, URZ, 0xfc, !UPT ;  /* 0x0200000028047892 */ /* 0x000fc8000f8efc3f */
[----:B------:R-:W-:-:S04]  /*d150*/  ULEA UR4, UR38, UR4, 0xb ;  /* 0x0000000426047291 */ /* 0x000fc8000f8e583f */
[----:B------:R-:W-:-:S03]  /*d160*/  UIADD3 UR8, UR4, 0x80, URZ ;  /* 0x0000008004087890 */ /* 0x000fc6000fffe03f */
[----:B------:R-:W-:-:S06]  /*d170*/  UMOV UR10, UR4 ;  /* 0x00000004000a7c82 */ /* 0x000fcc0008000000 */
[----:B------:R-:W-:Y:S01]  /*d180*/  HGMMA.64x256x16.F32 R24, R196, gdesc[UR8].tnspB, R24, gsb0 ;  /* 0x43e00008c4187df0 */ /* 0x000fe20008000818 */
[----:B------:R-:W-:Y:S01]  /*d190*/  UMOV UR11, 0x40000040 ;  /* 0x40000040000b7882 */ /* 0x000fe20000000000 */
[----:B------:R-:W-:Y:S01]  /*d1a0*/  UMOV UR10, UR8 ;  /* 0x00000008000a7c82 */ /* 0x000fe20008000000 */
[----:B------:R-:W-:Y:S01]  /*d1b0*/  UIADD3 UR8, UR4, 0x100, URZ ;  /* 0x0000010004087890 */ /* 0x000fe2000fffe03f */
[----:B-1----:R-:W-:Y:S01]  /*d1c0*/  FADD.FTZ R7, R7, R18 ;  /* 0x0000001207077221 */ /* 0x002fe20000010000 */
[----:B------:R-:W-:Y:S01]  /*d1d0*/  UIADD3 UR4, UR4, 0x180, URZ ;  /* 0x0000018004047890 */ /* 0x000fe2000fffe03f */
        /* <DEDUP_REMOVED lines=39> */
.L_x_1331:
        /* <DEDUP_REMOVED lines=136> */
[-C--:B------:R-:W-:Y:S01]  /*dcd0*/  FMUL.FTZ R147, R147, R5.reuse ;  /* 0x0000000593937220 */ /* 0x080fe20000410000 */
[-C--:B------:R-:W-:Y:S01]  /*dce0*/  FMUL.FTZ R150, R150, R5.reuse ;  /* 0x0000000596967220 */ /* 0x080fe20000410000 */
[----:B------:R-:W-:Y:S01]  /*dcf0*/  FMUL.FTZ R151, R151, R5 ;  /* 0x0000000597977220 */ /* 0x000fe20000410000 */
[----:B------:R-:W-:-:S02]  /*dd00*/  USEL UR38, UR38, URZ, UP0 ;  /* 0x0000003f26267287 */ /* 0x000fc40008000000 */
[----:B------:R-:W-:-:S12]  /*dd10*/  ULOP3.LUT UR39, UR39, UR4, URZ, 0x3c, !UPT ;  /* 0x0000000427277292 */ /* 0x000fd8000f8e3c3f */
.L_x_1253:
[----:B------:R-:W0:Y:S01]  /*dd20*/  S2R R5, SR_CgaCtaId ;  /* 0x0000000000057919 */ /* 0x000e220000008800 */
[----:B------:R-:W-:Y:S01]  /*dd30*/  MOV R22, 0x400 ;  /* 0x0000040000167802 */ /* 0x000fe20000000f00 */
[----:B------:R-:W-:Y:S01]  /*dd40*/  BSSY B0, `(.L_x_1332) ;  /* 0x00002dd000007945 */ /* 0x000fe20003800000 */
[----:B------:R-:W-:Y:S02]  /*dd50*/  BAR.SYNC.DEFER_BLOCKING 0x5, 0x180 ;  /* 0x0146000000007b1d */ /* 0x000fe40000010000 */
[----:B0-----:R-:W-:-:S05]  /*dd60*/  LEA R22, R5, R22, 0x18 ;  /* 0x0000001605167211 */ /* 0x001fca00078ec0ff */
[----:B------:R-:W0:Y:S02]  /*dd70*/  LDS.128 R4, [R22+0x308d0] ;  /* 0x0308d00016047984 */ /* 0x000e240000000c00 */
[----:B0-----:R-:W-:Y:S02]  /*dd80*/  R2UR UR5, R5 ;  /* 0x00000000050572ca */ /* 0x001fe400000e0000 */
[----:B------:R-:W-:Y:S02]  /*dd90*/  R2UR UR7, R6 ;  /* 0x00000000060772ca */ /* 0x000fe400000e0000 */
[----:B------:R-:W-:Y:S01]  /*dda0*/  R2UR UR6, R7 ;  /* 0x00000000070672ca */ /* 0x000fe200000e0000 */
[----:B------:R-:W-:Y:S06]  /*ddb0*/  BAR.ARV 0x4, 0x180 ;  /* 0x0106000000007b1d */ /* 0x000fec0000002000 */
[----:B------:R-:W-:Y:S08]  /*ddc0*/  @P0 BRA `(.L_x_1333) ;  /* 0x0000001c00dc0947 */ /* 0x000ff00003800000 */
[----:B------:R-:W0:Y:S01]  /*ddd0*/  S2R R7, SR_SWINHI ;  /* 0x0000000000077919 */ /* 0x000e220000002f00 */
[----:B------:R-:W-:Y:S01]  /*dde0*/  F2FP.F16.F32.PACK_AB R24, R25, R24 ;  /* 0x000000181918723e */ /* 0x000fe200000000ff */
[----:B------:R-:W-:Y:S01]  /*ddf0*/  ULDC.64 UR8, c[0x0][0xc00] ;  /* 0x0003000000087ab9 */ /* 0x000fe20000000a00 */
[----:B------:R-:W-:Y:S01]  /*de00*/  F2FP.F16.F32.PACK_AB R25, R161, R26 ;  /* 0x0000001aa119723e */ /* 0x000fe200000000ff */
[----:B------:R-:W-:Y:S01]  /*de10*/  UISETP.NE.U32.AND UP0, UPT, UR8, URZ, UPT ;  /* 0x0000003f0800728c */ /* 0x000fe2000bf05070 */
[----:B------:R-:W-:Y:S02]  /*de20*/  F2FP.F16.F32.PACK_AB R26, R29, R28 ;  /* 0x0000001c1d1a723e */ /* 0x000fe400000000ff */
[----:B------:R-:W-:Y:S01]  /*de30*/  F2FP.F16.F32.PACK_AB R27, R8, R27 ;  /* 0x0000001b081b723e */ /* 0x000fe200000000ff */
[----:B------:R-:W-:Y:S01]  /*de40*/  UISETP.NE.AND.EX UP0, UPT, UR9, URZ, UPT, UP0 ;  /* 0x0000003f0900728c */ /* 0x000fe2000bf05300 */
[----:B------:R-:W-:Y:S02]  /*de50*/  F2FP.F16.F32.PACK_AB R32, R33, R32 ;  /* 0x000000202120723e */ /* 0x000fe400000000ff */
[----:B------:R-:W-:Y:S01]  /*de60*/  F2FP.F16.F32.PACK_AB R33, R160, R34 ;  /* 0x00000022a021723e */ /* 0x000fe200000000ff */
[----:B------:R-:W-:Y:S01]  /*de70*/  ULDC.64 UR8, c[0x0][0xc00] ;  /* 0x0003000000087ab9 */ /* 0x000fe20000000a00 */
        /* <DEDUP_REMOVED lines=10> */
[----:B------:R-:W-:Y:S02]  /*df20*/  MOV R4, R22 ;  /* 0x0000001600047202 */ /* 0x000fe40000000f00 */
[----:B0-----:R-:W-:Y:S02]  /*df30*/  MOV R5, R7 ;  /* 0x0000000700057202 */ /* 0x001fe40000000f00 */
[----:B------:R-:W-:-:S02]  /*df40*/  F2FP.F16.F32.PACK_AB R51, R155, R51 ;  /* 0x000000339b33723e */ /* 0x000fc400000000ff */
[----:B------:R-:W-:Y:S01]  /*df50*/  F2FP.F16.F32.PACK_AB R57, R154, R58 ;  /* 0x0000003a9a39723e */ /* 0x000fe200000000ff */
[----:B------:R-:W-:Y:S01]  /*df60*/  IMAD.WIDE R102, R213, 0x2, R4 ;  /* 0x00000002d5667825 */ /* 0x000fe200078e0204 */
[----:B------:R-:W-:Y:S02]  /*df70*/  F2FP.F16.F32.PACK_AB R64, R65, R64 ;  /* 0x000000404140723e */ /* 0x000fe400000000ff */
[----:B------:R-:W-:Y:S02]  /*df80*/  F2FP.F16.F32.PACK_AB R58, R61, R60 ;  /* 0x0000003c3d3a723e */ /* 0x000fe400000000ff */
[C---:B------:R-:W-:Y:S02]  /*df90*/  IADD3 R169, P1, R102.reuse, 0x20, RZ ;  /* 0x0000002066a97810 */ /* 0x040fe40007f3e0ff */
[----:B------:R-:W-:Y:S02]  /*dfa0*/  IADD3 R171, P0, R102, 0x40, RZ ;  /* 0x0000004066ab7810 */ /* 0x000fe40007f1e0ff */
[----:B------:R-:W-:-:S02]  /*dfb0*/  IADD3.X R11, RZ, R103, RZ, P1, !PT ;  /* 0x00000067ff0b7210 */ /* 0x000fc40000ffe4ff */
[C---:B------:R-:W-:Y:S01]  /*dfc0*/  IADD3 R183, P1, R102.reuse, 0x8000, RZ ;  /* 0x0000800066b77810 */ /* 0x040fe20007f3e0ff */
[--C-:B------:R-:W-:Y:S01]  /*dfd0*/  IMAD.X R13, RZ, RZ, R103.reuse, P0 ;  /* 0x000000ffff0d7224 */ /* 0x100fe200000e0667 */
[C---:B------:R-:W-:Y:S02]  /*dfe0*/  IADD3 R173, P4, R102.reuse, 0x60, RZ ;  /* 0x0000006066ad7810 */ /* 0x040fe40007f9e0ff */
[C---:B------:R-:W-:Y:S02]  /*dff0*/  IADD3 R179, P5, R102.reuse, 0x4040, RZ ;  /* 0x0000404066b37810 */ /* 0x040fe40007fbe0ff */
[C---:B------:R-:W-:Y:S01]  /*e000*/  IADD3 R175, P3, R102.reuse, 0x4000, RZ ;  /* 0x0000400066af7810 */ /* 0x040fe20007f7e0ff */
[--C-:B------:R-:W-:Y:S01]  /*e010*/  IMAD.X R15, RZ, RZ, R103.reuse, P4 ;  /* 0x000000ffff0f7224 */ /* 0x100fe200020e0667 */
[----:B------:R-:W-:Y:S01]  /*e020*/  IADD3.X R47, RZ, R103, RZ, P1, !PT ;  /* 0x00000067ff2f7210 */ /* 0x000fe20000ffe4ff */
[--C-:B------:R-:W-:Y:S01]  /*e030*/  IMAD.X R31, RZ, RZ, R103.reuse, P5 ;  /* 0x000000ffff1f7224 */ /* 0x100fe200028e0667 */
[C---:B------:R-:W-:Y:S01]  /*e040*/  LOP3.LUT R7, R102.reuse, 0x380, RZ, 0xc0, !PT ;  /* 0x0000038066077812 */ /* 0x040fe200078ec0ff */
[----:B------:R-:W-:Y:S01]  /*e050*/  IMAD.X R17, RZ, RZ, R103, P3 ;  /* 0x000000ffff117224 */ /* 0x000fe200018e0667 */
[----:B------:R-:W-:-:S02]  /*e060*/  IADD3 R167, P1, R102, 0xc060, RZ ;  /* 0x0000c06066a77810 */ /* 0x000fc40007f3e0ff */
[----:B------:R-:W-:Y:S02]  /*e070*/  LOP3.LUT R10, R169, 0x380, RZ, 0xc0, !PT ;  /* 0x00000380a90a7812 */ /* 0x000fe400078ec0ff */
[C---:B------:R-:W-:Y:S02]  /*e080*/  IADD3 R177, P6, R102.reuse, 0x4020, RZ ;  /* 0x0000402066b17810 */ /* 0x040fe40007fde0ff */
[----:B------:R-:W-:Y:S02]  /*e090*/  IADD3 R181, P2, R102, 0x4060, RZ ;  /* 0x0000406066b57810 */ /* 0x000fe40007f5e0ff */
[----:B------:R-:W-:Y:S01]  /*e0a0*/  LOP3.LUT R12, R171, 0x380, RZ, 0xc0, !PT ;  /* 0x00000380ab0c7812 */ /* 0x000fe200078ec0ff */
[--C-:B------:R-:W-:Y:S01]  /*e0b0*/  IMAD.X R21, RZ, RZ, R103.reuse, P6 ;  /* 0x000000ffff157224 */ /* 0x100fe200030e0667 */
[----:B------:R-:W-:Y:S01]  /*e0c0*/  LOP3.LUT R14, R173, 0x380, RZ, 0xc0, !PT ;  /* 0x00000380ad0e7812 */ /* 0x000fe200078ec0ff */
[----:B------:R-:W-:Y:S01]  /*e0d0*/  IMAD.X R39, RZ, RZ, R103, P2 ;  /* 0x000000ffff277224 */ /* 0x000fe200010e0667 */
[----:B------:R-:W-:-:S02]  /*e0e0*/  LOP3.LUT R16, R175, 0x380, RZ, 0xc0, !PT ;  /* 0x00000380af107812 */ /* 0x000fc400078ec0ff */
[----:B------:R-:W-:Y:S02]  /*e0f0*/  IADD3 R6, P5, R102, 0xc020, RZ ;  /* 0x0000c02066067810 */ /* 0x000fe40007fbe0ff */
[----:B------:R-:W-:Y:S02]  /*e100*/  SHF.R.U64 R7, R7, 0x3, RZ ;  /* 0x0000000307077819 */ /* 0x000fe400000012ff */
[----:B------:R-:W-:Y:S01]  /*e110*/  SHF.R.U64 R10, R10, 0x3, RZ ;  /* 0x000000030a0a7819 */ /* 0x000fe200000012ff */
[----:B------:R-:W-:Y:S01]  /*e120*/  IMAD.X R99, RZ, RZ, R103, P5 ;  /* 0x000000ffff637224 */ /* 0x000fe200028e0667 */
[----:B------:R-:W-:Y:S02]  /*e130*/  LOP3.LUT R161, R167, 0x380, RZ, 0xc0, !PT ;  /* 0x00000380a7a17812 */ /* 0x000fe400078ec0ff */
[----:B------:R-:W-:Y:S02]  /*e140*/  IADD3 R54, P0, R102, 0x8020, RZ ;  /* 0x0000802066367810 */ /* 0x000fe40007f1e0ff */
[----:B------:R-:W-:-:S02]  /*e150*/  SHF.R.U64 R12, R12, 0x3, RZ ;  /* 0x000000030c0c7819 */ /* 0x000fc400000012ff */
[----:B------:R-:W-:Y:S01]  /*e160*/  LOP3.LUT R20, R177, 0x380, RZ, 0xc0, !PT ;  /* 0x00000380b1147812 */ /* 0x000fe200078ec0ff */
[--C-:B------:R-:W-:Y:S01]  /*e170*/  IMAD.X R55, RZ, RZ, R103.reuse, P0 ;  /* 0x000000ffff377224 */ /* 0x100fe200000e0667 */
[----:B------:R-:W-:Y:S02]  /*e180*/  IADD3 R62, P4, R102, 0x8040, RZ ;  /* 0x00008040663e7810 */ /* 0x000fe40007f9e0ff */
[----:B------:R-:W-:Y:S02]  /*e190*/  SHF.R.U64 R14, R14, 0x3, RZ ;  /* 0x000000030e0e7819 */ /* 0x000fe400000012ff */
[----:B------:R-:W-:Y:S01]  /*e1a0*/  LOP3.LUT R30, R179, 0x380, RZ, 0xc0, !PT ;  /* 0x00000380b31e7812 */ /* 0x000fe200078ec0ff */
[----:B------:R-:W-:Y:S01]  /*e1b0*/  IMAD.X R63, RZ, RZ, R103, P4 ;  /* 0x000000ffff3f7224 */ /* 0x000fe200020e0667 */
[C---:B------:R-:W-:Y:S02]  /*e1c0*/  IADD3 R70, P3, R102.reuse, 0x8060, RZ ;  /* 0x0000806066467810 */ /* 0x040fe40007f7e0ff */
[----:B------:R-:W-:-:S02]  /*e1d0*/  IADD3 R94, P6, R102, 0xc000, RZ ;  /* 0x0000c000665e7810 */ /* 0x000fc40007fde0ff */
[----:B------:R-:W-:Y:S01]  /*e1e0*/  IADD3 R168, P2, R102, 0xc040, RZ ;  /* 0x0000c04066a87810 */ /* 0x000fe20007f5e0ff */
[--C-:B------:R-:W-:Y:S01]  /*e1f0*/  IMAD.X R71, RZ, RZ, R103.reuse, P3 ;  /* 0x000000ffff477224 */ /* 0x100fe200018e0667 */
[----:B------:R-:W-:Y:S01]  /*e200*/  SHF.R.U64 R16, R16, 0x3, RZ ;  /* 0x0000000310107819 */ /* 0x000fe200000012ff */
[--C-:B------:R-:W-:Y:S01]  /*e210*/  IMAD.X R95, RZ, RZ, R103.reuse, P6 ;  /* 0x000000ffff5f7224 */ /* 0x100fe200030e0667 */
[----:B------:R-:W-:Y:S02]  /*e220*/  LOP3.LUT R38, R181, 0x380, RZ, 0xc0, !PT ;  /* 0x00000380b5267812 */ /* 0x000fe400078ec0ff */
[----:B------:R-:W-:Y:S01]  /*e230*/  LOP3.LUT R102, R7, R102, RZ, 0x3c, !PT ;  /* 0x0000006607667212 */ /* 0x000fe200078e3cff */
[----:B------:R-:W-:Y:S01]  /*e240*/  IMAD.X R7, RZ, RZ, R103, P2 ;  /* 0x000000ffff077224 */ /* 0x000fe200010e0667 */
[----:B------:R-:W-:Y:S02]  /*e250*/  LOP3.LUT R10, R10, R169, RZ, 0x3c, !PT ;  /* 0x000000a90a0a7212 */ /* 0x000fe400078e3cff */
[----:B------:R-:W-:-:S02]  /*e260*/  LOP3.LUT R46, R183, 0x380, RZ, 0xc0, !PT ;  /* 0x00000380b72e7812 */ /* 0x000fc400078ec0ff */
[----:B------:R-:W-:Y:S02]  /*e270*/  LOP3.LUT R98, R6, 0x380, RZ, 0xc0, !PT ;  /* 0x0000038006627812 */ /* 0x000fe400078ec0ff */
[----:B------:R-:W-:Y:S02]  /*e280*/  SHF.R.U64 R28, R161, 0x3, RZ ;  /* 0x00000003a11c7819 */ /* 0x000fe400000012ff */
[----:B------:R-:W-:Y:S02]  /*e290*/  LOP3.LUT R12, R12, R171, RZ, 0x3c, !PT ;  /* 0x000000ab0c0c7212 */ /* 0x000fe400078e3cff */
[----:B------:R-:W-:Y:S02]  /*e2a0*/  SHF.R.U64 R20, R20, 0x3, RZ ;  /* 0x0000000314147819 */ /* 0x000fe400000012ff */
[----:B------:R-:W-:Y:S02]  /*e2b0*/  LOP3.LUT R169, R54, 0x380, RZ, 0xc0, !PT ;  /* 0x0000038036a97812 */ /* 0x000fe400078ec0ff */
[----:B------:R-:W-:-:S02]  /*e2c0*/  LOP3.LUT R14, R14, R173, RZ, 0x3c, !PT ;  /* 0x000000ad0e0e7212 */ /* 0x000fc400078e3cff */
[----:B------:R-:W-:Y:S02]  /*e2d0*/  SHF.R.U64 R30, R30, 0x3, RZ ;  /* 0x000000031e1e7819 */ /* 0x000fe400000012ff */
[----:B------:R-:W-:Y:S02]  /*e2e0*/  LOP3.LUT R171, R62, 0x380, RZ, 0xc0, !PT ;  /* 0x000003803eab7812 */ /* 0x000fe400078ec0ff */
[----:B------:R-:W-:Y:S02]  /*e2f0*/  LOP3.LUT R16, R16, R175, RZ, 0x3c, !PT ;  /* 0x000000af10107212 */ /* 0x000fe400078e3cff */
[----:B------:R-:W-:Y:S02]  /*e300*/  SHF.R.U64 R38, R38, 0x3, RZ ;  /* 0x0000000326267819 */ /* 0x000fe400000012ff */
[----:B------:R-:W-:Y:S02]  /*e310*/  LOP3.LUT R173, R70, 0x380, RZ, 0xc0, !PT ;  /* 0x0000038046ad7812 */ /* 0x000fe400078ec0ff */
[----:B------:R-:W-:-:S02]  /*e320*/  SHF.R.U64 R46, R46, 0x3, RZ ;  /* 0x000000032e2e7819 */ /* 0x000fc400000012ff */
[----:B------:R-:W-:Y:S02]  /*e330*/  LOP3.LUT R175, R94, 0x380, RZ, 0xc0, !PT ;  /* 0x000003805eaf7812 */ /* 0x000fe400078ec0ff */
[----:B------:R-:W-:Y:S01]  /*e340*/  MOV R102, R102 ;  /* 0x0000006600667202 */ /* 0x000fe20000000f00 */
[----:B------:R-:W-:Y:S01]  /*e350*/  BAR.SYNC.DEFER_BLOCKING 0x1, 0x100 ;  /* 0x0044000000007b1d */ /* 0x000fe20000010000 */
[----:B------:R-:W-:Y:S02]  /*e360*/  SHF.R.U64 R29, R98, 0x3, RZ ;  /* 0x00000003621d7819 */ /* 0x000fe400000012ff */
[----:B------:R-:W-:Y:S02]  /*e370*/  LOP3.LUT R8, R28, R167, RZ, 0x3c, !PT ;  /* 0x000000a71c087212 */ /* 0x000fe400078e3cff */
[----:B------:R-:W-:Y:S02]  /*e380*/  IADD3.X R9, RZ, R103, RZ, P1, !PT ;  /* 0x00000067ff097210 */ /* 0x000fe40000ffe4ff */
[----:B------:R-:W-:-:S02]  /*e390*/  LOP3.LUT R20, R20, R177, RZ, 0x3c, !PT ;  /* 0x000000b114147212 */ /* 0x000fc400078e3cff */
[----:B------:R-:W-:Y:S02]  /*e3a0*/  SHF.R.U64 R169, R169, 0x3, RZ ;  /* 0x00000003a9a97819 */ /* 0x000fe400000012ff */
[----:B------:R-:W-:Y:S02]  /*e3b0*/  MOV R28, R10 ;  /* 0x0000000a001c7202 */ /* 0x000fe40000000f00 */
[----:B------:R-:W-:Y:S02]  /*e3c0*/  LOP3.LUT R30, R30, R179, RZ, 0x3c, !PT ;  /* 0x000000b31e1e7212 */ /* 0x000fe400078e3cff */
[----:B------:R-:W-:Y:S02]  /*e3d0*/  SHF.R.U64 R171, R171, 0x3, RZ ;  /* 0x00000003abab7819 */ /* 0x000fe400000012ff */
[----:B------:R-:W-:Y:S02]  /*e3e0*/  LOP3.LUT R103, R168, 0x380, RZ, 0xc0, !PT ;  /* 0x00000380a8677812 */ /* 0x000fe400078ec0ff */
[----:B------:R-:W-:-:S02]  /*e3f0*/  MOV R12, R12 ;  /* 0x0000000c000c7202 */ /* 0x000fc40000000f00 */
[----:B------:R-:W-:Y:S02]  /*e400*/  LOP3.LUT R38, R38, R181, RZ, 0x3c, !PT ;  /* 0x000000b526267212 */ /* 0x000fe400078e3cff */
[----:B------:R-:W-:Y:S01]  /*e410*/  SHF.R.U64 R173, R173, 0x3, RZ ;  /* 0x00000003adad7819 */ /* 0x000fe200000012ff */
[----:B------:R-:W-:Y:S01]  /*e420*/  STSM.16.M88.4 [R102], R24 ;  /* 0x0000001866007844 */ /* 0x000fe20000000200 */
[----:B------:R-:W-:Y:S02]  /*e430*/  MOV R14, R14 ;  /* 0x0000000e000e7202 */ /* 0x000fe40000000f00 */
[----:B------:R-:W-:Y:S01]  /*e440*/  LOP3.LUT R46, R46, R183, RZ, 0x3c, !PT ;  /* 0x000000b72e2e7212 */ /* 0x000fe200078e3cff */
[----:B------:R-:W-:Y:S01]  /*e450*/  STSM.16.M88.4 [R28], R32 ;  /* 0x000000201c007844 */ /* 0x000fe20000000200 */
[----:B------:R-:W-:Y:S02]  /*e460*/  SHF.R.U64 R175, R175, 0x3, RZ ;  /* 0x00000003afaf7819 */ /* 0x000fe400000012ff */
[----:B------:R-:W-:Y:S01]  /*e470*/  LOP3.LUT R98, R29, R6, RZ, 0x3c, !PT ;  /* 0x000000061d627212 */ /* 0x000fe200078e3cff */
[----:B------:R0:W-:Y:S01]  /*e480*/  STSM.16.M88.4 [R12], R40 ;  /* 0x000000280c007844 */ /* 0x0001e20000000200 */
[----:B------:R-:W-:-:S02]  /*e490*/  MOV R16, R16 ;  /* 0x0000001000107202 */ /* 0x000fc40000000f00 */
[----:B------:R-:W-:Y:S01]  /*e4a0*/  F2FP.F16.F32.PACK_AB R59, R153, R59 ;  /* 0x0000003b993b723e */ /* 0x000fe200000000ff */
[----:B------:R-:W-:Y:S01]  /*e4b0*/  STSM.16.M88.4 [R14], R48 ;  /* 0x000000300e007844 */ /* 0x000fe20000000200 */
[----:B------:R-:W-:Y:S02]  /*e4c0*/  F2FP.F16.F32.PACK_AB R65, R152, R66 ;  /* 0x000000429841723e */ /* 0x000fe400000000ff */
[----:B------:R-:W-:Y:S01]  /*e4d0*/  F2FP.F16.F32.PACK_AB R72, R73, R72 ;  /* 0x000000484948723e */ /* 0x000fe200000000ff */
[----:B------:R-:W-:Y:S01]  /*e4e0*/  STSM.16.M88.4 [R16], R56 ;  /* 0x0000003810007844 */ /* 0x000fe20000000200 */
[----:B------:R-:W-:Y:S02]  /*e4f0*/  LOP3.LUT R54, R169, R54, RZ, 0x3c, !PT ;  /* 0x00000036a9367212 */ /* 0x000fe400078e3cff */
[----:B------:R-:W-:Y:S02]  /*e500*/  MOV R20, R20 ;  /* 0x0000001400147202 */ /* 0x000fe40000000f00 */
[----:B------:R-:W-:-:S02]  /*e510*/  F2FP.F16.F32.PACK_AB R66, R69, R68 ;  /* 0x000000444542723e */ /* 0x000fc400000000ff */
[----:B------:R-:W-:Y:S02]  /*e520*/  F2FP.F16.F32.PACK_AB R67, R18, R67 ;  /* 0x000000431243723e */ /* 0x000fe400000000ff */
[----:B------:R-:W-:Y:S02]  /*e530*/  F2FP.F16.F32.PACK_AB R73, R3, R74 ;  /* 0x0000004a0349723e */ /* 0x000fe400000000ff */
[----:B------:R-:W-:Y:S01]  /*e540*/  F2FP.F16.F32.PACK_AB R80, R81, R80 ;  /* 0x000000505150723e */ /* 0x000fe200000000ff */
[----:B------:R-:W-:Y:S01]  /*e550*/  STSM.16.M88.4 [R20], R64 ;  /* 0x0000004014007844 */ /* 0x000fe20000000200 */
[----:B------:R-:W-:Y:S02]  /*e560*/  LOP3.LUT R62, R171, R62, RZ, 0x3c, !PT ;  /* 0x0000003eab3e7212 */ /* 0x000fe400078e3cff */
        /* <DEDUP_REMOVED lines=9> */
[----:B------:R-:W-:Y:S01]  /*e600*/  R2UR UR4, R208 ;  /* 0x00000000d00472ca */ /* 0x000fe200000e0000 */
[----:B------:R-:W-:Y:S01]  /*e610*/  ULDC UR10, c[0x0][0xa88] ;  /* 0x0002a200000a7ab9 */ /* 0x000fe20000000800 */
[----:B------:R-:W-:Y:S01]  /*e620*/  SHF.R.U64 R103, R103, 0x3, RZ ;  /* 0x0000000367677819 */ /* 0x000fe200000012ff */
[----:B------:R-:W1:Y:S01]  /*e630*/  LDC R18, c[0x0][0xbe8] ;  /* 0x0002fa00ff127b82 */ /* 0x000e620000000800 */
[----:B------:R-:W-:Y:S02]  /*e640*/  MOV R30, R30 ;  /* 0x0000001e001e7202 */ /* 0x000fe40000000f00 */
[----:B------:R-:W-:Y:S02]  /*e650*/  F2FP.F16.F32.PACK_AB R74, R77, R76 ;  /* 0x0000004c4d4a723e */ /* 0x000fe400000000ff */
[----:B------:R-:W-:-:S02]  /*e660*/  F2FP.F16.F32.PACK_AB R81, R83, R82 ;  /* 0x000000525351723e */ /* 0x000fc400000000ff */
[----:B------:R-:W-:Y:S01]  /*e670*/  LOP3.LUT R70, R173, R70, RZ, 0x3c, !PT ;  /* 0x00000046ad467212 */ /* 0x000fe200078e3cff */
[----:B------:R-:W-:Y:S01]  /*e680*/  STSM.16.M88.4 [R30], R72 ;  /* 0x000000481e007844 */ /* 0x000fe20000000200 */
[----:B------:R-:W-:Y:S01]  /*e690*/  MOV R38, R38 ;  /* 0x0000002600267202 */ /* 0x000fe20000000f00 */
[----:B------:R-:W-:Y:S01]  /*e6a0*/  UIMAD.WIDE UR8, UR4, 0x4, UR8 ;  /* 0x00000004040878a5 */ /* 0x000fe2000f8e0208 */
[----:B------:R-:W-:Y:S02]  /*e6b0*/  F2FP.F16.F32.PACK_AB R82, R85, R84 ;  /* 0x000000545552723e */ /* 0x000fe400000000ff */
[----:B------:R-:W-:Y:S02]  /*e6c0*/  F2FP.F16.F32.PACK_AB R83, R87, R86 ;  /* 0x000000565753723e */ /* 0x000fe400000000ff */
[----:B------:R-:W-:Y:S02]  /*e6d0*/  LOP3.LUT R94, R175, R94, RZ, 0x3c, !PT ;  /* 0x0000005eaf5e7212 */ /* 0x000fe400078e3cff */
[----:B------:R-:W-:Y:S01]  /*e6e0*/  MOV R46, R46 ;  /* 0x0000002e002e7202 */ /* 0x000fe20000000f00 */
[----:B------:R-:W-:Y:S01]  /*e6f0*/  STSM.16.M88.4 [R38], R80 ;  /* 0x0000005026007844 */ /* 0x000fe20000000200 */
[----:B------:R-:W-:-:S02]  /*e700*/  MOV R11, R98 ;  /* 0x00000062000b7202 */ /* 0x000fc40000000f00 */
[----:B------:R-:W-:Y:S02]  /*e710*/  F2FP.F16.F32.PACK_AB R76, R89, R88 ;  /* 0x00000058594c723e */ /* 0x000fe400000000ff */
[----:B------:R-:W-:Y:S02]  /*e720*/  F2FP.F16.F32.PACK_AB R77, R91, R90 ;  /* 0x0000005a5b4d723e */ /* 0x000fe400000000ff */
[----:B------:R-:W-:Y:S02]  /*e730*/  F2FP.F16.F32.PACK_AB R78, R93, R92 ;  /* 0x0000005c5d4e723e */ /* 0x000fe400000000ff */
[----:B------:R-:W-:Y:S02]  /*e740*/  MOV R54, R54 ;  /* 0x0000003600367202 */ /* 0x000fe40000000f00 */
[----:B------:R-:W-:Y:S01]  /*e750*/  F2FP.F16.F32.PACK_AB R97, R164, R163 ;  /* 0x000000a3a461723e */ /* 0x000fe200000000ff */
[----:B------:R-:W-:Y:S01]  /*e760*/  STSM.16.M88.4 [R46], R76 ;  /* 0x0000004c2e007844 */ /* 0x000fe20000000200 */
[----:B------:R-:W-:-:S02]  /*e770*/  F2FP.F16.F32.PACK_AB R98, R101, R100 ;  /* 0x000000646562723e */ /* 0x000fc400000000ff */
[----:B------:R-:W-:Y:S02]  /*e780*/  F2FP.F16.F32.PACK_AB R99, R166, R165 ;  /* 0x000000a5a663723e */ /* 0x000fe400000000ff */
[----:B------:R-:W-:Y:S02]  /*e790*/  F2FP.F16.F32.PACK_AB R105, R107, R106 ;  /* 0x0000006a6b69723e */ /* 0x000fe400000000ff */
[----:B------:R-:W-:Y:S01]  /*e7a0*/  LOP3.LUT R6, R103, R168, RZ, 0x3c, !PT ;  /* 0x000000a867067212 */ /* 0x000fe200078e3cff */
[----:B------:R-:W-:Y:S01]  /*e7b0*/  STSM.16.M88.4 [R54], R96 ;  /* 0x0000006036007844 */ /* 0x000fe20000000200 */
[----:B------:R-:W-:Y:S02]  /*e7c0*/  MOV R62, R62 ;  /* 0x0000003e003e7202 */ /* 0x000fe40000000f00 */
[----:B------:R-:W-:Y:S02]  /*e7d0*/  F2FP.F16.F32.PACK_AB R106, R109, R108 ;  /* 0x0000006c6d6a723e */ /* 0x000fe400000000ff */
[----:B------:R-:W-:-:S02]  /*e7e0*/  F2FP.F16.F32.PACK_AB R107, R111, R110 ;  /* 0x0000006e6f6b723e */ /* 0x000fc400000000ff */
[----:B------:R-:W-:Y:S02]  /*e7f0*/  F2FP.F16.F32.PACK_AB R113, R115, R114 ;  /* 0x000000727371723e */ /* 0x000fe400000000ff */
[----:B------:R-:W-:Y:S01]  /*e800*/  MOV R70, R70 ;  /* 0x0000004600467202 */ /* 0x000fe20000000f00 */
[----:B------:R-:W-:Y:S01]  /*e810*/  STSM.16.M88.4 [R62], R104 ;  /* 0x000000683e007844 */ /* 0x000fe20000000200 */
[----:B------:R-:W-:Y:S02]  /*e820*/  F2FP.F16.F32.PACK_AB R114, R117, R116 ;  /* 0x000000747572723e */ /* 0x000fe400000000ff */
[----:B------:R-:W-:Y:S02]  /*e830*/  F2FP.F16.F32.PACK_AB R115, R119, R118 ;  /* 0x000000767773723e */ /* 0x000fe400000000ff */
[----:B------:R-:W-:Y:S02]  /*e840*/  F2FP.F16.F32.PACK_AB R121, R123, R122 ;  /* 0x0000007a7b79723e */ /* 0x000fe400000000ff */
[----:B------:R-:W-:Y:S01]  /*e850*/  MOV R94, R94 ;  /* 0x0000005e005e7202 */ /* 0x000fe20000000f00 */
[----:B------:R-:W-:Y:S01]  /*e860*/  STSM.16.M88.4 [R70], R112 ;  /* 0x0000007046007844 */ /* 0x000fe20000000200 */
[----:B------:R-:W-:-:S02]  /*e870*/  F2FP.F16.F32.PACK_AB R122, R125, R124 ;  /* 0x0000007c7d7a723e */ /* 0x000fc400000000ff */
[----:B------:R-:W-:Y:S02]  /*e880*/  F2FP.F16.F32.PACK_AB R123, R127, R126 ;  /* 0x0000007e7f7b723e */ /* 0x000fe400000000ff */
[----:B------:R-:W-:Y:S02]  /*e890*/  F2FP.F16.F32.PACK_AB R129, R131, R130 ;  /* 0x000000828381723e */ /* 0x000fe400000000ff */
[----:B------:R-:W-:Y:S01]  /*e8a0*/  F2FP.F16.F32.PACK_AB R130, R133, R132 ;  /* 0x000000848582723e */ /* 0x000fe200000000ff */
[----:B------:R-:W-:Y:S01]  /*e8b0*/  STSM.16.M88.4 [R94], R120 ;  /* 0x000000785e007844 */ /* 0x000fe20000000200 */
[----:B------:R-:W-:Y:S02]  /*e8c0*/  F2FP.F16.F32.PACK_AB R131, R135, R134 ;  /* 0x000000868783723e */ /* 0x000fe400000000ff */
[----:B------:R-:W-:Y:S02]  /*e8d0*/  F2FP.F16.F32.PACK_AB R137, R139, R138 ;  /* 0x0000008a8b89723e */ /* 0x000fe400000000ff */
[----:B------:R-:W-:Y:S01]  /*e8e0*/  MOV R10, R6 ;  /* 0x00000006000a7202 */ /* 0x000fe20000000f00 */
[----:B------:R-:W-:Y:S01]  /*e8f0*/  STSM.16.M88.4 [R11], R128 ;  /* 0x000000800b007844 */ /* 0x000fe20000000200 */
        /* <DEDUP_REMOVED lines=13> */
[----:B------:R-:W4:Y:S01]  /*e9d0*/  @P0 LDG.E R3, desc[UR36][R6.64] ;  /* 0x0000002406030981 */ /* 0x000f22000c1e1900 */
[----:B------:R-:W-:Y:S01]  /*e9e0*/  UISETP.NE.U32.AND UP1, UPT, UR8, URZ, UPT ;  /* 0x0000003f0800728c */ /* 0x000fe2000bf25070 */
[----:B-1----:R-:W-:-:S03]  /*e9f0*/  ISETP.NE.AND P1, PT, R18, 0x1, PT ;  /* 0x000000011200780c */ /* 0x002fc60003f25270 */
[----:B------:R-:W-:-:S06]  /*ea00*/  UISETP.NE.AND.EX UP1, UPT, UR9, URZ, UPT, UP1 ;  /* 0x0000003f0900728c */ /* 0x000fcc000bf25310 */
[----:B------:R-:W-:-:S04]  /*ea10*/  PLOP3.LUT P2, PT, PT, PT, UP1, 0x80, 0x0 ;  /* 0x000000000000781c */ /* 0x000fc80003f4f018 */
[----:B------:R-:W1:Y:S01]  /*ea20*/  @P1 LDC R9, c[0x0][0xbec] ;  /* 0x0002fb00ff091b82 */ /* 0x000e620000000800 */
[----:B------:R-:W-:Y:S02]  /*ea30*/  @UP1 ULDC.64 UR8, c[0x0][0xc08] ;  /* 0x0003020000081ab9 */ /* 0x000fe40000000a00 */
[----:B------:R-:W-:-:S03]  /*ea40*/  @UP1 UIMAD.WIDE UR8, UR4, 0x4, UR8 ;  /* 0x00000004040818a5 */ /* 0x000fc6000f8e0208 */
[----:B------:R-:W-:Y:S02]  /*ea50*/  UMOV UR4, URZ ;  /* 0x0000003f00047c82 */ /* 0x000fe40008000000 */
[----:B0-----:R-:W0:Y:S01]  /*ea60*/  @P1 LDC R12, c[0x0][0xbf0] ;  /* 0x0002fc00ff0c1b82 */ /* 0x001e220000000800 */
[----:B--2---:R-:W-:Y:S02]  /*ea70*/  IMAD.U32 R10, RZ, RZ, UR8 ;  /* 0x00000008ff0a7e24 */ /* 0x004fe4000f8e00ff */
[----:B------:R-:W-:Y:S01]  /*ea80*/  IMAD.U32 R11, RZ, RZ, UR9 ;  /* 0x00000009ff0b7e24 */ /* 0x000fe2000f8e00ff */
[----:B----4-:R-:W-:Y:S01]  /*ea90*/  @P0 R2UR UR4, R3 ;  /* 0x00000000030402ca */ /* 0x010fe200000e0000 */
[----:B------:R-:W-:-:S06]  /*eaa0*/  IMAD.U32 R3, RZ, RZ, UR10 ;  /* 0x0000000aff037e24 */ /* 0x000fcc000f8e00ff */
[----:B------:R3:W5:Y:S01]  /*eab0*/  @P2 LDG.E R3, desc[UR36][R10.64] ;  /* 0x000000240a032981 */ /* 0x000762000c1e1900 */
[----:B01----:R-:W-:Y:S07]  /*eac0*/  @P2 BRA `(.L_x_1334) ;  /* 0x0000000000102947 */ /* 0x003fee0003800000 */
[----:B------:R-:W-:Y:S05]  /*ead0*/  @!P0 BRA `(.L_x_1334) ;  /* 0x00000000000c8947 */ /* 0x000fea0003800000 */
[----:B---3--:R-:W2:Y:S04]  /*eae0*/  LDG.E R8, desc[UR36][R6.64] ;  /* 0x0000002406087981 */ /* 0x008ea8000c1e1900 */
[----:B-----5:R-:W2:Y:S02]  /*eaf0*/  LDG.E R3, desc[UR36][R6.64+0x4] ;  /* 0x0000042406037981 */ /* 0x020ea4000c1e1900 */
[----:B--2---:R-:W-:-:S07]  /*eb00*/  IMAD.IADD R3, R3, 0x1, -R8 ;  /* 0x0000000103037824 */ /* 0x004fce00078e0a08 */
.L_x_1334:
[----:B------:R-:W-:Y:S01]  /*eb10*/  R2UR UR19, R206 ;  /* 0x00000000ce1372ca */ /* 0x000fe200000e0000 */
[----:B------:R-:W-:Y:S01]  /*eb20*/  USHF.R.S32.HI UR9, URZ, 0x1f, UR4 ;  /* 0x0000001f3f097899 */ /* 0x000fe20008011404 */
[----:B------:R-:W-:Y:S01]  /*eb30*/  R2UR UR13, R208 ;  /* 0x00000000d00d72ca */ /* 0x000fe200000e0000 */
[----:B------:R-:W-:Y:S01]  /*eb40*/  ULDC.64 UR14, c[0x0][0xb90] ;  /* 0x0002e400000e7ab9 */ /* 0x000fe20000000a00 */
[----:B---3--:R-:W-:Y:S01]  /*eb50*/  IADD3 R8, R200, UR61, RZ ;  /* 0x0000003dc8087c10 */ /* 0x008fe2000fffe0ff */
[----:B------:R-:W-:Y:S01]  /*eb60*/  UMOV UR8, UR4 ;  /* 0x0000000400087c82 */ /* 0x000fe20008000000 */
[----:B------:R-:W-:Y:S01]  /*eb70*/  IADD3 R26, R212, UR61, RZ ;  /* 0x0000003dd41a7c10 */ /* 0x000fe2000fffe0ff */
[----:B-----5:R-:W-:Y:S02]  /*eb80*/  IMAD R79, R3, R18, RZ ;  /* 0x00000012034f7224 */ /* 0x020fe400078e02ff */
[----:B------:R-:W-:-:S04]  /*eb90*/  @P1 IMAD.HI.U32 R7, R8, R9, RZ ;  /* 0x0000000908071227 */ /* 0x000fc800078e00ff */
[----:B------:R-:W-:Y:S01]  /*eba0*/  USHF.R.S32.HI UR16, URZ, 0x1f, UR19 ;  /* 0x0000001f3f107899 */ /* 0x000fe20008011413 */
[----:B------:R-:W-:Y:S01]  /*ebb0*/  IMAD.MOV.U32 R6, RZ, RZ, R8 ;  /* 0x000000ffff067224 */ /* 0x000fe200078e0008 */
[----:B------:R-:W-:Y:S01]  /*ebc0*/  UIMAD.WIDE.U32 UR10, UR19, UR14, UR8 ;  /* 0x0000000e130a72a5 */ /* 0x000fe2000f8e0008 */
[----:B------:R-:W-:Y:S01]  /*ebd0*/  @P1 SHF.R.U32.HI R6, RZ, R12, R7 ;  /* 0x0000000cff061219 */ /* 0x000fe20000011607 */
[----:B------:R-:W-:Y:S01]  /*ebe0*/  USHF.R.S32.HI UR8, URZ, 0x1f, UR13 ;  /* 0x0000001f3f087899 */ /* 0x000fe2000801140d */
[----:B------:R-:W-:Y:S01]  /*ebf0*/  IMAD R7, R207, 0x40, R23 ;  /* 0x00000040cf077824 */ /* 0x000fe200078e0217 */
[----:B------:R-:W-:Y:S02]  /*ec00*/  UIMAD UR12, UR16, UR14, URZ ;  /* 0x0000000e100c72a4 */ /* 0x000fe4000f8e023f */
[----:B------:R-:W-:Y:S01]  /*ec10*/  USEL UR18, UR8, URZ, !UP0 ;  /* 0x0000003f08127287 */ /* 0x000fe2000c000000 */
[----:B------:R-:W-:Y:S01]  /*ec20*/  IMAD.MOV R9, RZ, RZ, -R6 ;  /* 0x000000ffff097224 */ /* 0x000fe200078e0a06 */
[----:B------:R-:W-:Y:S01]  /*ec30*/  UIMAD UR12, UR19, UR15, UR12 ;  /* 0x0000000f130c72a4 */ /* 0x000fe2000f8e020c */
[----:B------:R-:W-:Y:S01]  /*ec40*/  IMAD.WIDE R4, R7, 0x2, R4 ;  /* 0x0000000207047825 */ /* 0x000fe200078e0204 */
[----:B------:R-:W-:Y:S01]  /*ec50*/  USEL UR17, UR13, URZ, !UP0 ;  /* 0x0000003f0d117287 */ /* 0x000fe2000c000000 */
[----:B------:R-:W-:Y:S01]  /*ec60*/  SHF.R.S32.HI R7, RZ, 0x1f, R6 ;  /* 0x0000001fff077819 */ /* 0x000fe20000011406 */
[----:B------:R-:W-:Y:S01]  /*ec70*/  ULDC.64 UR14, c[0x0][0xb98] ;  /* 0x0002e600000e7ab9 */ /* 0x000fe20000000a00 */
[----:B------:R-:W-:Y:S01]  /*ec80*/  UIADD3 UR11, UR11, UR12, URZ ;  /* 0x0000000c0b0b7290 */ /* 0x000fe2000fffe03f */
[----:B------:R-:W-:Y:S01]  /*ec90*/  IMAD R9, R18, R9, R8 ;  /* 0x0000000912097224 */ /* 0x000fe200078e0208 */
[----:B------:R-:W-:Y:S01]  /*eca0*/  UIMAD UR8, UR18, UR14, URZ ;  /* 0x0000000e120872a4 */ /* 0x000fe2000f8e023f */
[C---:B------:R-:W-:Y:S01]  /*ecb0*/  IADD3 R11, P5, R4.reuse, 0x1000, RZ ;  /* 0x00001000040b7810 */ /* 0x040fe20007fbe0ff */
[----:B------:R-:W-:Y:S01]  /*ecc0*/  UIMAD.WIDE.U32 UR10, UR17, UR14, UR10 ;  /* 0x0000000e110a72a5 */ /* 0x000fe2000f8e000a */
[C---:B------:R-:W-:Y:S01]  /*ecd0*/  IADD3 R53, P3, R4.reuse, 0x4000, RZ ;  /* 0x0000400004357810 */ /* 0x040fe20007f7e0ff */
[----:B------:R-:W-:Y:S01]  /*ece0*/  UIMAD UR8, UR17, UR15, UR8 ;  /* 0x0000000f110872a4 */ /* 0x000fe2000f8e0208 */
[----:B------:R-:W-:Y:S01]  /*ecf0*/  SHF.R.S32.HI R8, RZ, 0x1f, R9 ;  /* 0x0000001fff087819 */ /* 0x000fe20000011409 */
[----:B------:R-:W-:Y:S01]  /*ed00*/  ULDC.64 UR12, c[0x0][0xaa0] ;  /* 0x0002a800000c7ab9 */ /* 0x000fe20000000a00 */
[----:B------:R-:W-:-:S02]  /*ed10*/  IADD3 R29, P2, R4, 0x5000, RZ ;  /* 0x00005000041d7810 */ /* 0x000fc40007f5e0ff */
[----:B------:R-:W-:Y:S01]  /*ed20*/  IADD3 R6, P0, R6, UR10, RZ ;  /* 0x0000000a06067c10 */ /* 0x000fe2000ff1e0ff */
[----:B------:R-:W-:Y:S01]  /*ed30*/  IMAD.U32 R10, RZ, RZ, UR8 ;  /* 0x00000008ff0a7e24 */ /* 0x000fe2000f8e00ff */
[----:B------:R-:W-:Y:S02]  /*ed40*/  LOP3.LUT R52, R53, 0x380, RZ, 0xc0, !PT ;  /* 0x0000038035347812 */ /* 0x000fe400078ec0ff */
[----:B------:R-:W-:Y:S02]  /*ed50*/  LOP3.LUT R28, R29, 0x380, RZ, 0xc0, !PT ;  /* 0x000003801d1c7812 */ /* 0x000fe400078ec0ff */
[----:B------:R-:W-:Y:S01]  /*ed60*/  IADD3.X R7, R7, UR11, R10, P0, !PT ;  /* 0x0000000b07077c10 */ /* 0x000fe200087fe40a */
[----:B------:R-:W-:Y:S01]  /*ed70*/  ULDC.64 UR10, c[0x0][0xb88] ;  /* 0x0002e200000a7ab9 */ /* 0x000fe20000000a00 */
[----:B------:R-:W-:Y:S01]  /*ed80*/  SHF.R.U64 R52, R52, 0x3, RZ ;  /* 0x0000000334347819 */ /* 0x000fe200000012ff */
[----:B------:R-:W-:Y:S01]  /*ed90*/  IMAD R10, R8, UR10, RZ ;  /* 0x0000000a080a7c24 */ /* 0x000fe2000f8e02ff */
[----:B------:R-:W-:Y:S01]  /*eda0*/  LOP3.LUT R8, R11, 0x380, RZ, 0xc0, !PT ;  /* 0x000003800b087812 */ /* 0x000fe200078ec0ff */
[----:B------:R-:W-:Y:S01]  /*edb0*/  IMAD.WIDE.U32 R6, R9, UR10, R6 ;  /* 0x0000000a09067c25 */ /* 0x000fe2000f8e0006 */
[----:B------:R-:W-:-:S02]  /*edc0*/  SHF.R.U64 R28, R28, 0x3, RZ ;  /* 0x000000031c1c7819 */ /* 0x000fc400000012ff */
[----:B------:R-:W-:Y:S01]  /*edd0*/  SHF.R.U64 R8, R8, 0x3, RZ ;  /* 0x0000000308087819 */ /* 0x000fe200000012ff */
[----:B------:R-:W-:Y:S01]  /*ede0*/  IMAD R15, R9, UR11, R10 ;  /* 0x0000000b090f7c24 */ /* 0x000fe2000f8e020a */
[----:B------:R-:W-:Y:S01]  /*edf0*/  ULDC.64 UR10, c[0x0][0xb50] ;  /* 0x0002d400000a7ab9 */ /* 0x000fe20000000a00 */
[----:B------:R-:W-:Y:S01]  /*ee00*/  LOP3.LUT R52, R52, R53, RZ, 0x3c, !PT ;  /* 0x0000003534347212 */ /* 0x000fe200078e3cff */
[----:B------:R-:W-:Y:S01]  /*ee10*/  IMAD.X R53, RZ, RZ, R5, P3 ;  /* 0x000000ffff357224 */ /* 0x000fe200018e0605 */
[----:B------:R-:W-:Y:S01]  /*ee20*/  LEA R14, P0, R6, UR10, 0x2 ;  /* 0x0000000a060e7c11 */ /* 0x000fe2000f8010ff */
[----:B------:R-:W-:Y:S01]  /*ee30*/  IMAD.IADD R7, R7, 0x1, R15 ;  /* 0x0000000107077824 */ /* 0x000fe200078e020f */
[----:B------:R-:W-:Y:S01]  /*ee40*/  LOP3.LUT R8, R8, R11, RZ, 0x3c, !PT ;  /* 0x0000000b08087212 */ /* 0x000fe200078e3cff */
[----:B------:R-:W-:Y:S01]  /*ee50*/  IMAD.X R9, RZ, RZ, R5, P5 ;  /* 0x000000ffff097224 */ /* 0x000fe200028e0605 */
[----:B------:R-:W-:Y:S01]  /*ee60*/  IADD3 R41, P3, R4, 0xa000, RZ ;  /* 0x0000a00004297810 */ /* 0x000fe20007f7e0ff */
[----:B------:R-:W-:Y:S01]  /*ee70*/  SHFL.IDX PT, R16, R14, RZ, 0x1c1f ;  /* 0x001c1fff0e107589 */ /* 0x000fe200000e0000 */
[----:B------:R-:W-:Y:S01]  /*ee80*/  LEA.HI.X R11, R6, UR11, R7, 0x2, P0 ;  /* 0x0000000b060b7c11 */ /* 0x000fe200080f1407 */
[----:B------:R-:W-:Y:S01]  /*ee90*/  VIADD R6, R26, 0x8 ;  /* 0x000000081a067836 */ /* 0x000fe20000000000 */
[----:B------:R-:W-:Y:S01]  /*eea0*/  IADD3 R25, P0, R4, 0x3000, RZ ;  /* 0x0000300004197810 */ /* 0x000fe20007f1e0ff */
[----:B------:R-:W-:Y:S01]  /*eeb0*/  SHFL.IDX PT, R20, R14, 0x1, 0x1c1f ;  /* 0x003c1f000e147f89 */ /* 0x000fe200000e0000 */
[----:B------:R-:W-:Y:S01]  /*eec0*/  LOP3.LUT R28, R28, R29, RZ, 0x3c, !PT ;  /* 0x0000001d1c1c7212 */ /* 0x000fe200078e3cff */
[----:B------:R-:W-:Y:S01]  /*eed0*/  IMAD.X R29, RZ, RZ, R5, P2 ;  /* 0x000000ffff1d7224 */ /* 0x000fe200010e0605 */
[----:B------:R-:W-:Y:S01]  /*eee0*/  LOP3.LUT R24, R25, 0x380, RZ, 0xc0, !PT ;  /* 0x0000038019187812 */ /* 0x000fe200078ec0ff */
[----:B------:R-:W0:Y:S01]  /*eef0*/  SHFL.IDX PT, R17, R11, RZ, 0x1c1f ;  /* 0x001c1fff0b117589 */ /* 0x000e2200000e0000 */
[----:B------:R-:W-:-:S02]  /*ef00*/  LOP3.LUT R40, R41, 0x380, RZ, 0xc0, !PT ;  /* 0x0000038029287812 */ /* 0x000fc400078ec0ff */
[----:B------:R-:W-:Y:S01]  /*ef10*/  SHF.R.U64 R24, R24, 0x3, RZ ;  /* 0x0000000318187819 */ /* 0x000fe200000012ff */
[----:B------:R-:W1:Y:S01]  /*ef20*/  SHFL.IDX PT, R21, R11, 0x1, 0x1c1f ;  /* 0x003c1f000b157f89 */ /* 0x000e6200000e0000 */
[----:B------:R-:W-:Y:S02]  /*ef30*/  IADD3 R45, P2, R4, 0xb000, RZ ;  /* 0x0000b000042d7810 */ /* 0x000fe40007f5e0ff */
[----:B------:R-:W-:Y:S01]  /*ef40*/  LOP3.LUT R24, R24, R25, RZ, 0x3c, !PT ;  /* 0x0000001918187212 */ /* 0x000fe200078e3cff */
[----:B------:R-:W-:Y:S01]  /*ef50*/  IMAD.X R25, RZ, RZ, R5, P0 ;  /* 0x000000ffff197224 */ /* 0x000fe200000e0605 */
[----:B------:R-:W-:Y:S02]  /*ef60*/  IADD3 R57, P0, R4, 0x9000, RZ ;  /* 0x0000900004397810 */ /* 0x000fe40007f1e0ff */
[----:B------:R-:W-:Y:S02]  /*ef70*/  SHF.R.U64 R40, R40, 0x3, RZ ;  /* 0x0000000328287819 */ /* 0x000fe400000012ff */
[----:B------:R-:W-:-:S02]  /*ef80*/  LOP3.LUT R56, R57, 0x380, RZ, 0xc0, !PT ;  /* 0x0000038039387812 */ /* 0x000fc400078ec0ff */
[----:B------:R-:W-:Y:S02]  /*ef90*/  LOP3.LUT R44, R45, 0x380, RZ, 0xc0, !PT ;  /* 0x000003802d2c7812 */ /* 0x000fe400078ec0ff */
[----:B------:R-:W-:Y:S02]  /*efa0*/  SHF.R.U64 R56, R56, 0x3, RZ ;  /* 0x0000000338387819 */ /* 0x000fe400000012ff */
[----:B------:R-:W-:Y:S01]  /*efb0*/  LOP3.LUT R40, R40, R41, RZ, 0x3c, !PT ;  /* 0x0000002928287212 */ /* 0x000fe200078e3cff */
[--C-:B------:R-:W-:Y:S01]  /*efc0*/  IMAD.X R41, RZ, RZ, R5.reuse, P3 ;  /* 0x000000ffff297224 */ /* 0x100fe200018e0605 */
[----:B------:R-:W-:Y:S01]  /*efd0*/  LOP3.LUT R56, R56, R57, RZ, 0x3c, !PT ;  /* 0x0000003938387212 */ /* 0x000fe200078e3cff */
[----:B------:R-:W-:Y:S01]  /*efe0*/  IMAD.X R57, RZ, RZ, R5, P0 ;  /* 0x000000ffff397224 */ /* 0x000fe200000e0605 */
[----:B------:R-:W-:Y:S02]  /*eff0*/  SHF.R.U64 R44, R44, 0x3, RZ ;  /* 0x000000032c2c7819 */ /* 0x000fe400000012ff */
[----:B------:R-:W-:-:S02]  /*f000*/  LOP3.LUT P0, RZ, R210, 0x3, RZ, 0xc0, !PT ;  /* 0x00000003d2ff7812 */ /* 0x000fc4000780c0ff */
[----:B------:R-:W-:Y:S02]  /*f010*/  IADD3 R10, P3, R4, 0xf000, RZ ;  /* 0x0000f000040a7810 */ /* 0x000fe40007f7e0ff */
[----:B------:R-:W-:Y:S01]  /*f020*/  LOP3.LUT R44, R44, R45, RZ, 0x3c, !PT ;  /* 0x0000002d2c2c7212 */ /* 0x000fe200078e3cff */
[--C-:B------:R-:W-:Y:S01]  /*f030*/  IMAD.X R45, RZ, RZ, R5.reuse, P2 ;  /* 0x000000ffff2d7224 */ /* 0x100fe200010e0605 */
[-C--:B------:R-:W-:Y:S02]  /*f040*/  ISETP.GE.OR P2, PT, R26, R79.reuse, P0 ;  /* 0x0000004f1a00720c */ /* 0x080fe40000746670 */
[----:B------:R-:W-:Y:S01]  /*f050*/  IADD3 R13, P4, R4, 0x2000, RZ ;  /* 0x00002000040d7810 */ /* 0x000fe20007f9e0ff */
[----:B------:R-:W-:Y:S01]  /*f060*/  UIMAD UR10, UR9, UR12, URZ ;  /* 0x0000000c090a72a4 */ /* 0x000fe2000f8e023f */
[----:B------:R-:W-:Y:S01]  /*f070*/  LOP3.LUT R3, R10, 0x380, RZ, 0xc0, !PT ;  /* 0x000003800a037812 */ /* 0x000fe200078ec0ff */
[----:B------:R-:W-:Y:S01]  /*f080*/  IMAD.X R49, RZ, RZ, R5, P3 ;  /* 0x000000ffff317224 */ /* 0x000fe200018e0605 */
[----:B------:R-:W-:-:S02]  /*f090*/  ISETP.GE.OR P0, PT, R6, R79, P0 ;  /* 0x0000004f0600720c */ /* 0x000fc40000706670 */
[----:B------:R-:W-:Y:S02]  /*f0a0*/  SHF.R.U64 R3, R3, 0x3, RZ ;  /* 0x0000000303037819 */ /* 0x000fe400000012ff */
        /* <DEDUP_REMOVED lines=8> */
[----:B------:R-:W-:Y:S02]  /*f130*/  IADD3.X R13, RZ, R5, RZ, P4, !PT ;  /* 0x00000005ff0d7210 */ /* 0x000fe400027fe4ff */
[C---:B------:R-:W-:Y:S01]  /*f140*/  IADD3 R37, P5, R4.reuse, 0x7000, RZ ;  /* 0x0000700004257810 */ /* 0x040fe20007fbe0ff */
[----:B------:R-:W-:Y:S01]  /*f150*/  UIMAD.WIDE.U32 UR8, UR4, UR12, URZ ;  /* 0x0000000c040872a5 */ /* 0x000fe2000f8e003f */
[----:B------:R-:W-:Y:S01]  /*f160*/  IADD3 R65, P4, R4, 0x8000, RZ ;  /* 0x0000800004417810 */ /* 0x000fe20007f9e0ff */
[----:B------:R-:W-:Y:S01]  /*f170*/  UIMAD UR10, UR4, UR13, UR10 ;  /* 0x0000000d040a72a4 */ /* 0x000fe2000f8e020a */
[----:B------:R-:W-:Y:S01]  /*f180*/  LOP3.LUT R32, R33, 0x380, RZ, 0xc0, !PT ;  /* 0x0000038021207812 */ /* 0x000fe200078ec0ff */
[----:B0-----:R-:W-:Y:S01]  /*f190*/  IMAD R0, R205, 0x20, R207 ;  /* 0x00000020cd007824 */ /* 0x001fe200078e02cf */
[----:B------:R-:W-:Y:S01]  /*f1a0*/  LOP3.LUT R36, R37, 0x380, RZ, 0xc0, !PT ;  /* 0x0000038025247812 */ /* 0x000fe200078ec0ff */
[----:B-1----:R-:W0:Y:S01]  /*f1b0*/  @P1 LDC R21, c[0x0][0xbf0] ;  /* 0x0002fc00ff151b82 */ /* 0x002e220000000800 */
[----:B------:R-:W-:Y:S01]  /*f1c0*/  LOP3.LUT R64, R65, 0x380, RZ, 0xc0, !PT ;  /* 0x0000038041407812 */ /* 0x000fe200078ec0ff */
[----:B------:R-:W-:Y:S01]  /*f1d0*/  ULDC.64 UR12, c[0x0][0xae8] ;  /* 0x0002ba00000c7ab9 */ /* 0x000fe20000000a00 */
[----:B------:R-:W-:Y:S01]  /*f1e0*/  SHF.R.U64 R32, R32, 0x3, RZ ;  /* 0x0000000320207819 */ /* 0x000fe200000012ff */
[----:B------:R-:W-:Y:S01]  /*f1f0*/  UIADD3 UR9, UR9, UR10, URZ ;  /* 0x0000000a09097290 */ /* 0x000fe2000fffe03f */
[----:B------:R-:W-:Y:S01]  /*f200*/  SHF.R.U64 R36, R36, 0x3, RZ ;  /* 0x0000000324247819 */ /* 0x000fe200000012ff */
[----:B------:R-:W-:Y:S01]  /*f210*/  UIMAD UR4, UR16, UR12, URZ ;  /* 0x0000000c100472a4 */ /* 0x000fe2000f8e023f */
[----:B------:R-:W-:Y:S01]  /*f220*/  SHF.R.U64 R64, R64, 0x3, RZ ;  /* 0x0000000340407819 */ /* 0x000fe200000012ff */
[----:B------:R-:W-:Y:S01]  /*f230*/  VIADD R16, R0, UR61 ;  /* 0x0000003d00107c36 */ /* 0x000fe20008000000 */
[----:B------:R-:W-:Y:S01]  /*f240*/  LOP3.LUT R32, R32, R33, RZ, 0x3c, !PT ;  /* 0x0000002120207212 */ /* 0x000fe200078e3cff */
[--C-:B------:R-:W-:Y:S01]  /*f250*/  IMAD.X R33, RZ, RZ, R5.reuse, P6 ;  /* 0x000000ffff217224 */ /* 0x100fe200030e0605 */
[----:B------:R-:W-:Y:S01]  /*f260*/  LOP3.LUT R36, R36, R37, RZ, 0x3c, !PT ;  /* 0x0000002524247212 */ /* 0x000fe200078e3cff */
[--C-:B------:R-:W-:Y:S01]  /*f270*/  IMAD.X R37, RZ, RZ, R5.reuse, P5 ;  /* 0x000000ffff257224 */ /* 0x100fe200028e0605 */
[----:B------:R-:W-:Y:S01]  /*f280*/  LOP3.LUT R64, R64, R65, RZ, 0x3c, !PT ;  /* 0x0000004140407212 */ /* 0x000fe200078e3cff */
[----:B------:R-:W-:Y:S01]  /*f290*/  IMAD.X R65, RZ, RZ, R5, P4 ;  /* 0x000000ffff417224 */ /* 0x000fe200020e0605 */
[----:B------:R-:W-:Y:S01]  /*f2a0*/  UIMAD UR4, UR19, UR13, UR4 ;  /* 0x0000000d130472a4 */ /* 0x000fe2000f8e0204 */
[C---:B------:R-:W-:Y:S01]  /*f2b0*/  IADD3 R73, P6, R4.reuse, 0xc000, RZ ;  /* 0x0000c00004497810 */ /* 0x040fe20007fde0ff */
[----:B------:R-:W-:Y:S01]  /*f2c0*/  UIMAD.WIDE.U32 UR8, UR19, UR12, UR8 ;  /* 0x0000000c130872a5 */ /* 0x000fe2000f8e0008 */
[C---:B------:R-:W-:Y:S01]  /*f2d0*/  IADD3 R69, P5, R4.reuse, 0xd000, RZ ;  /* 0x0000d00004457810 */ /* 0x040fe20007fbe0ff */
[----:B------:R-:W-:Y:S01]  /*f2e0*/  ULDC.64 UR10, c[0x0][0xaf0] ;  /* 0x0002bc00000a7ab9 */ /* 0x000fe20000000a00 */
[----:B------:R-:W-:Y:S01]  /*f2f0*/  IADD3 R61, P4, R4, 0xe000, RZ ;  /* 0x0000e000043d7810 */ /* 0x000fe20007f9e0ff */
[----:B--2---:R-:W-:Y:S01]  /*f300*/  @P1 IMAD.HI.U32 R0, R16, R3, RZ ;  /* 0x0000000310001227 */ /* 0x004fe200078e00ff */
[----:B------:R-:W-:Y:S01]  /*f310*/  UIADD3 UR9, UR9, UR4, URZ ;  /* 0x0000000409097290 */ /* 0x000fe2000fffe03f */
[----:B------:R-:W-:Y:S01]  /*f320*/  LOP3.LUT R72, R73, 0x380, RZ, 0xc0, !PT ;  /* 0x0000038049487812 */ /* 0x000fe200078ec0ff */
[----:B------:R-:W-:Y:S01]  /*f330*/  UIMAD UR4, UR18, UR10, URZ ;  /* 0x0000000a120472a4 */ /* 0x000fe2000f8e023f */
[----:B------:R-:W-:Y:S01]  /*f340*/  LOP3.LUT R68, R69, 0x380, RZ, 0xc0, !PT ;  /* 0x0000038045447812 */ /* 0x000fe200078ec0ff */
[----:B------:R-:W-:Y:S01]  /*f350*/  IMAD.MOV.U32 R17, RZ, RZ, R16 ;  /* 0x000000ffff117224 */ /* 0x000fe200078e0010 */
[----:B------:R-:W-:-:S02]  /*f360*/  LOP3.LUT R60, R61, 0x380, RZ, 0xc0, !PT ;  /* 0x000003803d3c7812 */ /* 0x000fc400078ec0ff */
[----:B------:R-:W-:Y:S01]  /*f370*/  LOP3.LUT R7, R4, 0x380, RZ, 0xc0, !PT ;  /* 0x0000038004077812 */ /* 0x000fe200078ec0ff */
[----:B------:R-:W-:Y:S01]  /*f380*/  UIMAD UR4, UR17, UR11, UR4 ;  /* 0x0000000b110472a4 */ /* 0x000fe2000f8e0204 */
[----:B0-----:R-:W-:Y:S01]  /*f390*/  @P1 SHF.R.U32.HI R17, RZ, R21, R0 ;  /* 0x00000015ff111219 */ /* 0x001fe20000011600 */
[----:B------:R-:W-:Y:S01]  /*f3a0*/  UIMAD.WIDE.U32 UR8, UR17, UR10, UR8 ;  /* 0x0000000a110872a5 */ /* 0x000fe2000f8e0008 */
[----:B------:R-:W-:Y:S01]  /*f3b0*/  SHF.R.U64 R72, R72, 0x3, RZ ;  /* 0x0000000348487819 */ /* 0x000fe200000012ff */
[----:B------:R-:W5:Y:S01]  /*f3c0*/  LD.E.128 R8, desc[UR36][R8.64] ;  /* 0x0000002408087980 */ /* 0x000f62000c101d00 */
[----:B------:R-:W-:Y:S02]  /*f3d0*/  SHF.R.U64 R68, R68, 0x3, RZ ;  /* 0x0000000344447819 */ /* 0x000fe400000012ff */
[----:B------:R-:W-:Y:S01]  /*f3e0*/  SHF.R.U64 R60, R60, 0x3, RZ ;  /* 0x000000033c3c7819 */ /* 0x000fe200000012ff */
[----:B------:R-:W5:Y:S01]  /*f3f0*/  LD.E.128 R12, desc[UR36][R12.64] ;  /* 0x000000240c0c7980 */ /* 0x000f62000c101d00 */
[----:B------:R-:W-:Y:S01]  /*f400*/  SHF.R.U64 R7, R7, 0x3, RZ ;  /* 0x0000000307077819 */ /* 0x000fe200000012ff */
[----:B------:R-:W-:Y:S01]  /*f410*/  UIADD3 UR4, UR9, UR4, URZ ;  /* 0x0000000409047290 */ /* 0x000fe2000fffe03f */
[--C-:B------:R-:W-:Y:S01]  /*f420*/  SHF.R.S32.HI R0, RZ, 0x1f, R17.reuse ;  /* 0x0000001fff007819 */ /* 0x100fe20000011411 */
[----:B------:R-:W-:Y:S01]  /*f430*/  IMAD.MOV R21, RZ, RZ, -R17 ;  /* 0x000000ffff157224 */ /* 0x000fe200078e0a11 */
[----:B------:R-:W-:Y:S01]  /*f440*/  LOP3.LUT R72, R72, R73, RZ, 0x3c, !PT ;  /* 0x0000004948487212 */ /* 0x000fe200078e3cff */
[--C-:B------:R-:W-:Y:S01]  /*f450*/  IMAD.X R73, RZ, RZ, R5.reuse, P6 ;  /* 0x000000ffff497224 */ /* 0x100fe200030e0605 */
[----:B------:R-:W-:Y:S01]  /*f460*/  LOP3.LUT R68, R68, R69, RZ, 0x3c, !PT ;  /* 0x0000004544447212 */ /* 0x000fe200078e3cff */
[----:B------:R-:W-:Y:S01]  /*f470*/  IMAD.X R69, RZ, RZ, R5, P5 ;  /* 0x000000ffff457224 */ /* 0x000fe200028e0605 */
[----:B------:R-:W-:Y:S01]  /*f480*/  LOP3.LUT R60, R60, R61, RZ, 0x3c, !PT ;  /* 0x0000003d3c3c7212 */ /* 0x000fe200078e3cff */
[----:B------:R-:W-:Y:S01]  /*f490*/  ULDC.64 UR10, c[0x0][0xae0] ;  /* 0x0002b800000a7ab9 */ /* 0x000fe20000000a00 */
[----:B------:R-:W-:Y:S01]  /*f4a0*/  LOP3.LUT R4, R7, R4, RZ, 0x3c, !PT ;  /* 0x0000000407047212 */ /* 0x000fe200078e3cff */
[----:B------:R-:W-:Y:S01]  /*f4b0*/  IMAD R21, R18, R21, R16 ;  /* 0x0000001512157224 */ /* 0x000fe200078e0210 */
[----:B------:R-:W-:Y:S01]  /*f4c0*/  IADD3.X R61, RZ, R5, RZ, P4, !PT ;  /* 0x00000005ff3d7210 */ /* 0x000fe200027fe4ff */
[----:B------:R-:W-:Y:S01]  /*f4d0*/  IMAD R0, R0, UR10, RZ ;  /* 0x0000000a00007c24 */ /* 0x000fe2000f8e02ff */
[----:B------:R-:W-:Y:S01]  /*f4e0*/  MOV R3, UR9 ;  /* 0x0000000900037c02 */ /* 0x000fe20008000f00 */
[----:B------:R-:W-:Y:S01]  /*f4f0*/  IMAD.U32 R2, RZ, RZ, UR8 ;  /* 0x00000008ff027e24 */ /* 0x000fe2000f8e00ff */
[----:B------:R-:W5:Y:S01]  /*f500*/  LD.E.128 R4, desc[UR36][R4.64] ;  /* 0x0000002404047980 */ /* 0x000f62000c101d00 */
[----:B------:R-:W-:Y:S01]  /*f510*/  IMAD.U32 R3, RZ, RZ, UR4 ;  /* 0x00000004ff037e24 */ /* 0x000fe2000f8e00ff */
[----:B------:R-:W-:Y:S01]  /*f520*/  ULDC.64 UR8, c[0x0][0xad8] ;  /* 0x0002b60000087ab9 */ /* 0x000fe20000000a00 */
[----:B------:R-:W-:Y:S01]  /*f530*/  IMAD R77, R17, UR11, R0 ;  /* 0x0000000b114d7c24 */ /* 0x000fe2000f8e0200 */
[----:B------:R-:W5:Y:S01]  /*f540*/  LD.E.128 R24, desc[UR36][R24.64] ;  /* 0x0000002418187980 */ /* 0x000f62000c101d00 */
[----:B------:R-:W-:-:S03]  /*f550*/  SHF.R.S32.HI R0, RZ, 0x1f, R21 ;  /* 0x0000001fff007819 */ /* 0x000fc60000011415 */
[----:B------:R-:W5:Y:S01]  /*f560*/  LD.E.128 R52, desc[UR36][R52.64] ;  /* 0x0000002434347980 */ /* 0x000f62000c101d00 */
[----:B------:R-:W-:-:S03]  /*f570*/  IMAD.WIDE.U32 R2, R17, UR10, R2 ;  /* 0x0000000a11027c25 */ /* 0x000fc6000f8e0002 */
[----:B------:R-:W5:Y:S04]  /*f580*/  LD.E.128 R28, desc[UR36][R28.64] ;  /* 0x000000241c1c7980 */ /* 0x000f68000c101d00 */
        /* <DEDUP_REMOVED lines=18> */
[----:B------:R-:W-:Y:S02]  /*f6b0*/  VIADD R80, R207, UR61 ;  /* 0x0000003dcf507c36 */ /* 0x000fe40008000000 */
[C---:B------:R-:W-:Y:S02]  /*f6c0*/  IMAD R17, R21.reuse, UR9, R16 ;  /* 0x0000000915117c24 */ /* 0x040fe4000f8e0210 */
[----:B------:R-:W-:Y:S01]  /*f6d0*/  IMAD.WIDE.U32 R2, R21, UR8, R2 ;  /* 0x0000000815027c25 */ /* 0x000fe2000f8e0002 */
[C---:B------:R-:W-:Y:S01]  /*f6e0*/  ISETP.GE.AND P2, PT, R80.reuse, R79, PT ;  /* 0x0000004f5000720c */ /* 0x040fe20003f46270 */
[----:B------:R-:W-:Y:S02]  /*f6f0*/  ULDC.64 UR8, c[0x0][0xa80] ;  /* 0x0002a00000087ab9 */ /* 0x000fe40000000a00 */
[----:B------:R-:W-:Y:S01]  /*f700*/  VIADD R0, R80, 0x20 ;  /* 0x0000002050007836 */ /* 0x000fe20000000000 */
[----:B------:R-:W-:Y:S01]  /*f710*/  IADD3 R3, R3, R17, RZ ;  /* 0x0000001103037210 */ /* 0x000fe20007ffe0ff */
[----:B------:R-:W-:Y:S01]  /*f720*/  VIADD R22, R22, 0x30820 ;  /* 0x0003082016167836 */ /* 0x000fe20000000000 */
[----:B------:R-:W-:-:S02]  /*f730*/  LEA R18, P3, R2, UR8, 0x1 ;  /* 0x0000000802127c11 */ /* 0x000fc4000f8608ff */
[-C--:B------:R-:W-:Y:S01]  /*f740*/  ISETP.GE.AND P1, PT, R0, R79.reuse, PT ;  /* 0x0000004f0000720c */ /* 0x080fe20003f26270 */
[----:B------:R-:W-:Y:S01]  /*f750*/  VIADD R0, R80, 0x40 ;  /* 0x0000004050007836 */ /* 0x000fe20000000000 */
[----:B------:R-:W-:Y:S02]  /*f760*/  LEA.HI.X R78, R2, UR9, R3, 0x1, P3 ;  /* 0x00000009024e7c11 */ /* 0x000fe400098f0c03 */
[----:B------:R-:W-:Y:S01]  /*f770*/  PRMT R22, RZ, 0x654, R22 ;  /* 0x00000654ff167816 */ /* 0x000fe20000000016 */
[----:B0-----:R0:W1:Y:S01]  /*f780*/  SHFL.IDX PT, R76, R18, RZ, 0x181f ;  /* 0x00181fff124c7589 */ /* 0x00106200000e0000 */
[----:B------:R-:W-:Y:S01]  /*f790*/  ISETP.GE.AND P0, PT, R0, R79, PT ;  /* 0x0000004f0000720c */ /* 0x000fe20003f06270 */
[----:B------:R-:W-:Y:S01]  /*f7a0*/  BSSY B1, `(.L_x_1335) ;  /* 0x0000015000017945 */ /* 0x000fe20003800000 */
[----:B------:R0:W-:Y:S01]  /*f7b0*/  SYNCS.ARRIVE.TRANS64.RED.A1T0 RZ, [R22+URZ], RZ ;  /* 0x000000ff16ff79a7 */ /* 0x0001e2000810043f */
[----:B------:R0:W2:Y:S02]  /*f7c0*/  SHFL.IDX PT, R0, R78, RZ, 0x181f ;  /* 0x00181fff4e007589 */ /* 0x0000a400000e0000 */
[----:B------:R-:W-:Y:S08]  /*f7d0*/  @P2 BRA `(.L_x_1336) ;  /* 0x0000000000442947 */ /* 0x000ff00003800000 */
        /* <DEDUP_REMOVED lines=17> */
.L_x_1336:
[----:B------:R-:W-:Y:S05]  /*f8f0*/  BSYNC B1 ;  /* 0x0000000000017941 */ /* 0x000fea0003800000 */
.L_x_1335:
        /* <DEDUP_REMOVED lines=21> */
.L_x_1338:
[----:B------:R-:W-:Y:S05]  /*fa50*/  BSYNC B1 ;  /* 0x0000000000017941 */ /* 0x000fea0003800000 */
.L_x_1337:
        /* <DEDUP_REMOVED lines=21> */
.L_x_1340:
[----:B------:R-:W-:Y:S05]  /*fbb0*/  BSYNC B1 ;  /* 0x0000000000017941 */ /* 0x000fea0003800000 */
.L_x_1339:
        /* <DEDUP_REMOVED lines=20> */
[----:B----4-:R-:W-:-:S04]  /*fd00*/  LEA R2, P0, R204, R18, 0x1 ;  /* 0x00000012cc027211 */ /* 0x010fc800078008ff */
[----:B------:R-:W-:-:S05]  /*fd10*/  LEA.HI.X R3, R204, R78, R215, 0x1, P0 ;  /* 0x0000004ecc037211 */ /* 0x000fca00000f0cd7 */
[----:B------:R0:W-:Y:S01]  /*fd20*/  ST.E.128 desc[UR36][R2.64], R48 ;  /* 0x0000003002007985 */ /* 0x0001e2000c101d24 */
[----:B------:R-:W-:Y:S05]  /*fd30*/  BRA `(.L_x_1341) ;  /* 0x0000000c00747947 */ /* 0x000fea0003800000 */
.L_x_1333:
[----:B------:R-:W-:Y:S01]  /*fd40*/  R2UR UR4, R208 ;  /* 0x00000000d00472ca */ /* 0x000fe200000e0000 */
[----:B------:R-:W-:Y:S01]  /*fd50*/  ULDC.64 UR8, c[0x0][0xc00] ;  /* 0x0003000000087ab9 */ /* 0x000fe20000000a00 */
[----:B------:R-:W0:Y:S01]  /*fd60*/  LDC R11, c[0x0][0xbe8] ;  /* 0x0002fa00ff0b7b82 */ /* 0x000e220000000800 */
[----:B------:R-:W-:Y:S01]  /*fd70*/  UISETP.NE.U32.AND UP0, UPT, UR8, URZ, UPT ;  /* 0x0000003f0800728c */ /* 0x000fe2000bf05070 */
[----:B------:R-:W-:-:S03]  /*fd80*/  R2UR UR10, R206 ;  /* 0x00000000ce0a72ca */ /* 0x000fc600000e0000 */
[----:B------:R-:W-:-:S03]  /*fd90*/  UISETP.NE.AND.EX UP0, UPT, UR9, URZ, UPT, UP0 ;  /* 0x0000003f0900728c */ /* 0x000fc6000bf05300 */
[----:B------:R-:W-:-:S03]  /*fda0*/  ULDC.64 UR8, c[0x0][0xc00] ;  /* 0x0003000000087ab9 */ /* 0x000fc60000000a00 */
[----:B------:R-:W-:Y:S01]  /*fdb0*/  UIMAD.WIDE UR8, UR4, 0x4, UR8 ;  /* 0x00000004040878a5 */ /* 0x000fe2000f8e0208 */
[----:B------:R-:W-:-:S05]  /*fdc0*/  PLOP3.LUT P2, PT, PT, PT, UP0, 0x80, 0x0 ;  /* 0x000000000000781c */ /* 0x000fca0003f4f008 */
[----:B------:R-:W-:Y:S02]  /*fdd0*/  IMAD.U32 R2, RZ, RZ, UR8 ;  /* 0x00000008ff027e24 */ /* 0x000fe4000f8e00ff */
[----:B------:R-:W-:Y:S01]  /*fde0*/  IMAD.U32 R3, RZ, RZ, UR9 ;  /* 0x00000009ff037e24 */ /* 0x000fe2000f8e00ff */
[----:B------:R-:W-:Y:S02]  /*fdf0*/  ULDC.64 UR8, c[0x0][0xc08] ;  /* 0x0003020000087ab9 */ /* 0x000fe40000000a00 */
[----:B------:R-:W-:-:S03]  /*fe00*/  UISETP.NE.U32.AND UP1, UPT, UR8, URZ, UPT ;  /* 0x0000003f0800728c */ /* 0x000fc6000bf25070 */
[----:B------:R-:W2:Y:S01]  /*fe10*/  @P2 LDG.E R6, desc[UR36][R2.64] ;  /* 0x0000002402062981 */ /* 0x000ea2000c1e1900 */
[----:B------:R-:W-:-:S06]  /*fe20*/  UISETP.NE.AND.EX UP1, UPT, UR9, URZ, UPT, UP1 ;  /* 0x0000003f0900728c */ /* 0x000fcc000bf25310 */
[----:B------:R-:W-:-:S05]  /*fe30*/  PLOP3.LUT P3, PT, PT, PT, UP1, 0x80, 0x0 ;  /* 0x000000000000781c */ /* 0x000fca0003f6f018 */
[----:B------:R-:W-:Y:S02]  /*fe40*/  @UP1 ULDC.64 UR8, c[0x0][0xc08] ;  /* 0x0003020000081ab9 */ /* 0x000fe40000000a00 */
[----:B------:R-:W-:-:S03]  /*fe50*/  @UP1 UIMAD.WIDE UR8, UR4, 0x4, UR8 ;  /* 0x00000004040818a5 */ /* 0x000fc6000f8e0208 */
[----:B------:R-:W-:Y:S02]  /*fe60*/  ULDC UR4, c[0x0][0xa88] ;  /* 0x0002a20000047ab9 */ /* 0x000fe40000000800 */
[----:B------:R-:W-:Y:S02]  /*fe70*/  IMAD.U32 R0, RZ, RZ, UR4 ;  /* 0x00000004ff007e24 */ /* 0x000fe4000f8e00ff */
[----:B------:R-:W-:Y:S02]  /*fe80*/  IMAD.U32 R4, RZ, RZ, UR8 ;  /* 0x00000008ff047e24 */ /* 0x000fe4000f8e00ff */
[----:B------:R-:W-:-:S05]  /*fe90*/  IMAD.U32 R5, RZ, RZ, UR9 ;  /* 0x00000009ff057e24 */ /* 0x000fca000f8e00ff */
[----:B------:R1:W5:Y:S01]  /*fea0*/  @P3 LDG.E R0, desc[UR36][R4.64] ;  /* 0x0000002404003981 */ /* 0x000362000c1e1900 */
[----:B0-----:R-:W-:Y:S01]  /*feb0*/  ISETP.NE.AND P0, PT, R11, 0x1, PT ;  /* 0x000000010b00780c */ /* 0x001fe20003f05270 */
[----:B------:R-:W-:Y:S01]  /*fec0*/  UMOV UR4, URZ ;  /* 0x0000003f00047c82 */ /* 0x000fe20008000000 */
[----:B------:R-:W-:Y:S01]  /*fed0*/  USHF.R.S32.HI UR12, URZ, 0x1f, UR10 ;  /* 0x0000001f3f0c7899 */ /* 0x000fe2000801140a */
[----:B------:R-:W-:-:S10]  /*fee0*/  ISETP.GE.AND P1, PT, R219, 0x80, PT ;  /* 0x00000080db00780c */ /* 0x000fd40003f26270 */
[----:B------:R-:W0:Y:S01]  /*fef0*/  @P0 LDC R9, c[0x0][0xbec] ;  /* 0x0002fb00ff090b82 */ /* 0x000e220000000800 */
[----:B--2---:R-:W-:Y:S01]  /*ff00*/  @P2 R2UR UR4, R6 ;  /* 0x00000000060422ca */ /* 0x004fe200000e0000 */
[----:B01----:R-:W-:-:S14]  /*ff10*/  @P3 BRA `(.L_x_1342) ;  /* 0x0000000000103947 */ /* 0x003fdc0003800000 */
[----:B------:R-:W-:Y:S05]  /*ff20*/  @!P2 BRA `(.L_x_1342) ;  /* 0x00000000000ca947 */ /* 0x000fea0003800000 */
[----:B------:R-:W2:Y:S04]  /*ff30*/  LDG.E R5, desc[UR36][R2.64] ;  /* 0x0000002402057981 */ /* 0x000ea8000c1e1900 */
[----:B-----5:R-:W2:Y:S02]  /*ff40*/  LDG.E R0, desc[UR36][R2.64+0x4] ;  /* 0x0000042402007981 */ /* 0x020ea4000c1e1900 */
[----:B--2---:R-:W-:-:S07]  /*ff50*/  IADD3 R0, -R5, R0, RZ ;  /* 0x0000000005007210 */ /* 0x004fce0007ffe1ff */
.L_x_1342:
[----:B------:R-:W-:Y:S01]  /*ff60*/  R2UR UR9, R208 ;  /* 0x00000000d00972ca */ /* 0x000fe200000e0000 */
[----:B------:R-:W-:Y:S01]  /*ff70*/  USHF.R.S32.HI UR11, URZ, 0x1f, UR4 ;  /* 0x0000001f3f0b7899 */ /* 0x000fe20008011404 */
[----:B------:R-:W-:Y:S11]  /*ff80*/  BSSY B1, `(.L_x_1343) ;  /* 0x000002f000017945 */ /* 0x000ff60003800000 */
[----:B------:R-:W-:-:S02]  /*ff90*/  USHF.R.S32.HI UR8, URZ, 0x1f, UR9 ;  /* 0x0000001f3f087899 */ /* 0x000fc40008011409 */
[----:B------:R-:W-:Y:S02]  /*ffa0*/  USEL UR13, UR9, URZ, !UP0 ;  /* 0x0000003f090d7287 */ /* 0x000fe4000c000000 */
[----:B------:R-:W-:Y:S01]  /*ffb0*/  USEL UR14, UR8, URZ, !UP0 ;  /* 0x0000003f080e7287 */ /* 0x000fe2000c000000 */
[----:B------:R-:W-:Y:S11]  /*ffc0*/  @P1 BRA `(.L_x_1344) ;  /* 0x0000000000a81947 */ /* 0x000ff60003800000 */
[----:B------:R-:W0:Y:S01]  /*ffd0*/  S2R R4, SR_TID.X ;  /* 0x0000000000047919 */ /* 0x000e220000002100 */
[----:B------:R-:W1:Y:S01]  /*ffe0*/  LDC R7, c[0x0][0xbe8] ;  /* 0x0002fa00ff077b82 */ /* 0x000e620000000800 */
[----:B------:R-:W-:Y:S02]  /*fff0*/  IMAD.U32 R3, RZ, RZ, UR61 ;  /* 0x0000003dff037e24 */ /* 0x000fe4000f8e00ff */
[----:B-1---5:R-:W-:-:S03]  /*10000*/  IMAD R2, R0, R7, RZ ;  /* 0x0000000700027224 */ /* 0x022fc600078e02ff */
[----:B0-----:R-:W-:-:S04]  /*10010*/  IADD3 R4, R3, -0x80, R4 ;  /* 0xffffff8003047810 */ /* 0x001fc80007ffe004 */
[----:B------:R-:W-:-:S13]  /*10020*/  ISETP.GE.AND P1, PT, R4, R2, PT ;  /* 0x000000020400720c */ /* 0x000fda0003f26270 */
[----:B------:R-:W-:Y:S05]  /*10030*/  @P1 BRA `(.L_x_1344) ;  /* 0x00000000008c1947 */ /* 0x000fea0003800000 */
[----:B------:R-:W-:Y:S01]  /*10040*/  ISETP.NE.AND P1, PT, R7, 0x1, PT ;  /* 0x000000010700780c */ /* 0x000fe20003f25270 */
[----:B------:R-:W-:Y:S01]  /*10050*/  ULDC.64 UR16, c[0x0][0xb90] ;  /* 0x0002e40000107ab9 */ /* 0x000fe20000000a00 */
[----:B------:R-:W-:Y:S01]  /*10060*/  R2UR UR15, R206 ;  /* 0x00000000ce0f72ca */ /* 0x000fe200000e0000 */
[----:B------:R-:W-:Y:S01]  /*10070*/  UIMAD UR10, UR12, UR16, URZ ;  /* 0x000000100c0a72a4 */ /* 0x000fe2000f8e023f */
[----:B------:R-:W-:Y:S01]  /*10080*/  IMAD.MOV.U32 R2, RZ, RZ, R4 ;  /* 0x000000ffff027224 */ /* 0x000fe200078e0004 */
        /* <DEDUP_REMOVED lines=30> */
.L_x_1344:
[----:B------:R-:W-:Y:S05]  /*10270*/  BSYNC B1 ;  /* 0x0000000000017941 */ /* 0x000fea0003800000 */
.L_x_1343:
[----:B0-----:R-:W0:Y:S01]  /*10280*/  @P0 LDC R3, c[0x0][0xbf0] ;  /* 0x0002fc00ff030b82 */ /* 0x001e220000000800 */
[----:B------:R-:W-:Y:S01]  /*10290*/  ULDC.64 UR16, c[0x0][0xaa0] ;  /* 0x0002a80000107ab9 */ /* 0x000fe20000000a00 */
[----:B------:R-:W-:Y:S01]  /*102a0*/  R2UR UR15, R206 ;  /* 0x00000000ce0f72ca */ /* 0x000fe200000e0000 */
[----:B------:R-:W-:Y:S01]  /*102b0*/  UIMAD UR10, UR11, UR16, URZ ;  /* 0x000000100b0a72a4 */ /* 0x000fe2000f8e023f */
[----:B------:R-:W-:Y:S01]  /*102c0*/  LEA R2, R205, R207, 0x5 ;  /* 0x000000cfcd027211 */ /* 0x000fe200078e28ff */
[----:B------:R-:W-:Y:S01]  /*102d0*/  UIMAD.WIDE.U32 UR8, UR4, UR16, URZ ;  /* 0x00000010040872a5 */ /* 0x000fe2000f8e003f */
[----:B------:R-:W-:Y:S01]  /*102e0*/  BSSY B1, `(.L_x_1345) ;  /* 0x0000040000017945 */ /* 0x000fe20003800000 */
[----:B------:R-:W-:Y:S02]  /*102f0*/  UIMAD UR10, UR4, UR17, UR10 ;  /* 0x00000011040a72a4 */ /* 0x000fe4000f8e020a */
[----:B------:R-:W-:Y:S01]  /*10300*/  VIADD R6, R2, UR61 ;  /* 0x0000003d02067c36 */ /* 0x000fe20008000000 */
[----:B------:R-:W-:Y:S01]  /*10310*/  ULDC.64 UR16, c[0x0][0xae8] ;  /* 0x0002ba0000107ab9 */ /* 0x000fe20000000a00 */
[----:B------:R-:W-:-:S02]  /*10320*/  UIADD3 UR9, UR9, UR10, URZ ;  /* 0x0000000a09097290 */ /* 0x000fc4000fffe03f */
[----:B------:R-:W-:Y:S01]  /*10330*/  UIMAD UR4, UR12, UR16, URZ ;  /* 0x000000100c0472a4 */ /* 0x000fe2000f8e023f */
[----:B------:R-:W-:Y:S01]  /*10340*/  @P0 IMAD.HI.U32 R2, R6, R9, RZ ;  /* 0x0000000906020227 */ /* 0x000fe200078e00ff */
[----:B------:R-:W-:Y:S02]  /*10350*/  UIMAD.WIDE.U32 UR8, UR15, UR16, UR8 ;  /* 0x000000100f0872a5 */ /* 0x000fe4000f8e0008 */
[----:B------:R-:W-:Y:S01]  /*10360*/  UIMAD UR4, UR15, UR17, UR4 ;  /* 0x000000110f0472a4 */ /* 0x000fe2000f8e0204 */
[----:B------:R-:W-:Y:S01]  /*10370*/  IMAD.MOV.U32 R5, RZ, RZ, R6 ;  /* 0x000000ffff057224 */ /* 0x000fe200078e0006 */
[----:B------:R-:W-:Y:S02]  /*10380*/  ULDC.64 UR10, c[0x0][0xaf0] ;  /* 0x0002bc00000a7ab9 */ /* 0x000fe40000000a00 */
[----:B------:R-:W-:Y:S02]  /*10390*/  UIADD3 UR9, UR9, UR4, URZ ;  /* 0x0000000409097290 */ /* 0x000fe4000fffe03f */
[----:B------:R-:W-:Y:S01]  /*103a0*/  UIMAD UR4, UR14, UR10, URZ ;  /* 0x0000000a0e0472a4 */ /* 0x000fe2000f8e023f */
[----:B0-----:R-:W-:Y:S01]  /*103b0*/  @P0 SHF.R.U32.HI R5, RZ, R3, R2 ;  /* 0x00000003ff050219 */ /* 0x001fe20000011602 */
[----:B------:R-:W-:-:S02]  /*103c0*/  UIMAD.WIDE.U32 UR8, UR13, UR10, UR8 ;  /* 0x0000000a0d0872a5 */ /* 0x000fc4000f8e0008 */
[----:B------:R-:W-:Y:S01]  /*103d0*/  UIMAD UR4, UR13, UR11, UR4 ;  /* 0x0000000b0d0472a4 */ /* 0x000fe2000f8e0204 */
[--C-:B------:R-:W-:Y:S01]  /*103e0*/  SHF.R.S32.HI R2, RZ, 0x1f, R5.reuse ;  /* 0x0000001fff027819 */ /* 0x100fe20000011405 */
[----:B------:R-:W-:Y:S01]  /*103f0*/  IMAD.MOV R7, RZ, RZ, -R5 ;  /* 0x000000ffff077224 */ /* 0x000fe200078e0a05 */
[----:B------:R-:W-:Y:S01]  /*10400*/  ULDC.64 UR10, c[0x0][0xae0] ;  /* 0x0002b800000a7ab9 */ /* 0x000fe20000000a00 */
[----:B------:R-:W-:Y:S02]  /*10410*/  UIADD3 UR4, UR9, UR4, URZ ;  /* 0x0000000409047290 */ /* 0x000fe4000fffe03f */
[----:B------:R-:W-:Y:S02]  /*10420*/  IMAD.U32 R3, RZ, RZ, UR9 ;  /* 0x00000009ff037e24 */ /* 0x000fe4000f8e00ff */
[----:B------:R-:W-:Y:S02]  /*10430*/  IMAD R4, R2, UR10, RZ ;  /* 0x0000000a02047c24 */ /* 0x000fe4000f8e02ff */
[----:B------:R-:W-:Y:S01]  /*10440*/  IMAD.U32 R2, RZ, RZ, UR8 ;  /* 0x00000008ff027e24 */ /* 0x000fe2000f8e00ff */
[----:B------:R-:W-:Y:S01]  /*10450*/  ULDC.64 UR8, c[0x0][0xad8] ;  /* 0x0002b60000087ab9 */ /* 0x000fe20000000a00 */
[----:B------:R-:W-:-:S02]  /*10460*/  IMAD.U32 R3, RZ, RZ, UR4 ;  /* 0x00000004ff037e24 */ /* 0x000fc4000f8e00ff */
[----:B------:R-:W-:Y:S02]  /*10470*/  IMAD R7, R11, R7, R6 ;  /* 0x000000070b077224 */ /* 0x000fe400078e0206 */
[C---:B------:R-:W-:Y:S02]  /*10480*/  IMAD R9, R5.reuse, UR11, R4 ;  /* 0x0000000b05097c24 */ /* 0x040fe4000f8e0204 */
[----:B------:R-:W-:Y:S01]  /*10490*/  IMAD.WIDE.U32 R2, R5, UR10, R2 ;  /* 0x0000000a05027c25 */ /* 0x000fe2000f8e0002 */
[----:B------:R-:W-:-:S03]  /*104a0*/  SHF.R.S32.HI R4, RZ, 0x1f, R7 ;  /* 0x0000001fff047819 */ /* 0x000fc60000011407 */
[----:B------:R-:W-:Y:S01]  /*104b0*/  VIADD R6, R207, UR61 ;  /* 0x0000003dcf067c36 */ /* 0x000fe20008000000 */
[----:B------:R-:W-:Y:S01]  /*104c0*/  IADD3 R3, R3, R9, RZ ;  /* 0x0000000903037210 */ /* 0x000fe20007ffe0ff */
[----:B------:R-:W-:Y:S02]  /*104d0*/  IMAD R4, R4, UR8, RZ ;  /* 0x0000000804047c24 */ /* 0x000fe4000f8e02ff */
[----:B-----5:R-:W-:Y:S02]  /*104e0*/  IMAD R11, R0, R11, RZ ;  /* 0x0000000b000b7224 */ /* 0x020fe400078e02ff */
[C---:B------:R-:W-:Y:S02]  /*104f0*/  IMAD R5, R7.reuse, UR9, R4 ;  /* 0x0000000907057c24 */ /* 0x040fe4000f8e0204 */
[----:B------:R-:W-:Y:S01]  /*10500*/  IMAD.WIDE.U32 R2, R7, UR8, R2 ;  /* 0x0000000807027c25 */ /* 0x000fe2000f8e0002 */
[----:B------:R-:W-:Y:S01]  /*10510*/  ISETP.GE.AND P2, PT, R6, R11, PT ;  /* 0x0000000b0600720c */ /* 0x000fe20003f46270 */
[----:B------:R-:W-:-:S02]  /*10520*/  ULDC.64 UR8, c[0x0][0xa80] ;  /* 0x0002a00000087ab9 */ /* 0x000fc40000000a00 */
[----:B------:R-:W-:Y:S01]  /*10530*/  VIADD R0, R6, 0x20 ;  /* 0x0000002006007836 */ /* 0x000fe20000000000 */
[----:B------:R-:W-:Y:S01]  /*10540*/  LEA R4, P3, R2, UR8, 0x1 ;  /* 0x0000000802047c11 */ /* 0x000fe2000f8608ff */
[----:B------:R-:W-:-:S03]  /*10550*/  IMAD.IADD R3, R3, 0x1, R5 ;  /* 0x0000000103037824 */ /* 0x000fc600078e0205 */
[-C--:B------:R-:W-:Y:S01]  /*10560*/  ISETP.GE.AND P1, PT, R0, R11.reuse, PT ;  /* 0x0000000b0000720c */ /* 0x080fe20003f26270 */
[----:B------:R-:W-:Y:S01]  /*10570*/  VIADD R0, R6, 0x40 ;  /* 0x0000004006007836 */ /* 0x000fe20000000000 */
[----:B------:R-:W-:Y:S02]  /*10580*/  LEA.HI.X R5, R2, UR9, R3, 0x1, P3 ;  /* 0x0000000902057c11 */ /* 0x000fe400098f0c03 */
        /* <DEDUP_REMOVED lines=21> */
.L_x_1346:
[----:B------:R-:W-:Y:S05]  /*106e0*/  BSYNC B1 ;  /* 0x0000000000017941 */ /* 0x000fea0003800000 */
.L_x_1345:
        /* <DEDUP_REMOVED lines=21> */
.L_x_1348:
[----:B------:R-:W-:Y:S05]  /*10840*/  BSYNC B1 ;  /* 0x0000000000017941 */ /* 0x000fea0003800000 */
.L_x_1347:
        /* <DEDUP_REMOVED lines=21> */
.L_x_1350:
[----:B------:R-:W-:Y:S05]  /*109a0*/  BSYNC B1 ;  /* 0x0000000000017941 */ /* 0x000fea0003800000 */
.L_x_1349:
        /* <DEDUP_REMOVED lines=22> */
.L_x_1341:
[----:B------:R-:W-:Y:S05]  /*10b10*/  BSYNC B0 ;  /* 0x0000000000007941 */ /* 0x000fea0003800000 */
.L_x_1332:
[----:B------:R-:W-:Y:S02]  /*10b20*/  ULDC UR4, c[0x0][0xc3c] ;  /* 0x00030f0000047ab9 */ /* 0x000fe40000000800 */
[----:B------:R-:W-:-:S06]  /*10b30*/  UISETP.GE.AND UP0, UPT, UR6, UR4, UPT ;  /* 0x000000040600728c */ /* 0x000fcc000bf06270 */
[----:B------:R-:W-:-:S13]  /*10b40*/  PLOP3.LUT P0, PT, PT, PT, UP0, 0x80, 0x0 ;  /* 0x000000000000781c */ /* 0x000fda0003f0f008 */
[----:B------:R-:W-:Y:S05]  /*10b50*/  @!P0 BRA `(.L_x_1351) ;  /* 0xffffff0000908947 */ /* 0x000fea000383ffff */
[----:B------:R-:W-:Y:S05]  /*10b60*/  EXIT ;  /* 0x000000000000794d */ /* 0x000fea0003800000 */
.L_x_1242:
[----:B------:R-:W-:-:S08]  /*10b70*/  NOP ;  /* 0x0000000000007918 */ /* 0x000fd00000000000 */
[----:B0-----:R-:W0:-:S00]  /*10b80*/  USETMAXREG.DEALLOC.CTAPOOL 0x28 ;  /* 0x00000028000079c8 */ /* 0x001e0000080e0500 */
        /* <DEDUP_REMOVED lines=14> */
.L_x_1352:
[----:B------:R-:W-:Y:S01]  /*10c70*/  LOP3.LUT R5, R0, 0x1f, RZ, 0xc0, !PT ;  /* 0x0000001f00057812 */ /* 0x000fe200078ec0ff */
[----:B------:R-:W-:Y:S01]  /*10c80*/  ULDC UR4, c[0x0][0xc3c] ;  /* 0x00030f0000047ab9 */ /* 0x000fe20000000800 */
[----:B------:R-:W0:Y:S01]  /*10c90*/  S2UR UR6, SR_CTAID.X ;  /* 0x00000000000679c3 */ /* 0x000e220000002500 */
[----:B------:R-:W-:Y:S01]  /*10ca0*/  ULDC UR5, c[0x0][0xc38] ;  /* 0x00030e0000057ab9 */ /* 0x000fe20000000800 */
[----:B------:R-:W-:-:S04]  /*10cb0*/  ISETP.NE.AND P0, PT, R5, 0x1f, PT ;  /* 0x0000001f0500780c */ /* 0x000fc80003f05270 */
[----:B------:R-:W-:-:S13]  /*10cc0*/  ISETP.GE.OR P1, PT, R5, UR4, !P0 ;  /* 0x0000000405007c0c */ /* 0x000fda000c726670 */
[----:B------:R-:W1:Y:S02]  /*10cd0*/  @!P1 LDC.64 R2, c[0x0][0xc80] ;  /* 0x00032000ff029b82 */ /* 0x000e640000000a00 */
[----:B-1----:R-:W-:-:S05]  /*10ce0*/  @!P1 IMAD.WIDE.U32 R2, R5, 0x4, R2 ;  /* 0x0000000405029825 */ /* 0x002fca00078e0002 */
        /* <DEDUP_REMOVED lines=8> */
[----:B--2---:R-:W1:Y:S02]  /*10d70*/  SHFL.UP PT, R6, R4, 0x1, RZ ;  /* 0x0420000004067989 */ /* 0x004e6400000e00ff */
        /* <DEDUP_REMOVED lines=14> */
[----:B------:R-:W1:Y:S02]  /*10e60*/  SHFL.IDX PT, R6, R8, 0x1f, 0x1f ;  /* 0x03e01f0008067f89 */ /* 0x000e6400000e0000 */
[----:B-1----:R-:W-:-:S04]  /*10e70*/  IMAD R6, R6, UR5, RZ ;  /* 0x0000000506067c24 */ /* 0x002fc8000f8e02ff */
[----:B------:R-:W-:Y:S01]  /*10e80*/  IMAD.MOV.U32 R3, RZ, RZ, R6 ;  /* 0x000000ffff037224 */ /* 0x000fe200078e0006 */
[----:B0-----:R-:W-:-:S13]  /*10e90*/  ISETP.GT.AND P6, PT, R6, UR6, PT ;  /* 0x0000000606007c0c */ /* 0x001fda000bfc4270 */
[----:B------:R-:W-:Y:S05]  /*10ea0*/  @P6 BRA `(.L_x_1354) ;  /* 0x0000000000906947 */ /* 0x000fea0003800000 */
[----:B------:R-:W-:Y:S01]  /*10eb0*/  MOV R6, R3 ;  /* 0x0000000300067202 */ /* 0x000fe20000000f00 */
[----:B------:R-:W-:Y:S01]  /*10ec0*/  UMOV UR4, URZ ;  /* 0x0000003f00047c82 */ /* 0x000fe20008000000 */
[----:B------:R-:W-:-:S05]  /*10ed0*/  ULDC UR5, c[0x0][0xc38] ;  /* 0x00030e0000057ab9 */ /* 0x000fca0000000800 */
.L_x_1358:
[----:B------:R-:W0:Y:S01]  /*10ee0*/  LDC R2, c[0x0][0xc3c] ;  /* 0x00030f00ff027b82 */ /* 0x000e220000000800 */
[----:B------:R-:W-:-:S06]  /*10ef0*/  UIADD3 UR4, UR4, 0x1f, URZ ;  /* 0x0000001f04047890 */ /* 0x000fcc000fffe03f */
[----:B0-----:R-:W-:-:S13]  /*10f00*/  ISETP.LE.AND P6, PT, R2, UR4, PT ;  /* 0x0000000402007c0c */ /* 0x001fda000bfc3270 */
[----:B------:R-:W-:Y:S05]  /*10f10*/  @P6 BRA `(.L_x_1355) ;  /* 0x0000000400b06947 */ /* 0x000fea0003800000 */
[----:B------:R-:W-:Y:S01]  /*10f20*/  VIADD R7, R5, UR4 ;  /* 0x0000000405077c36 */ /* 0x000fe20008000000 */
[----:B------:R-:W-:Y:S01]  /*10f30*/  BSSY B0, `(.L_x_1356) ;  /* 0x0000007000007945 */ /* 0x000fe20003800000 */
[----:B------:R-:W-:-:S03]  /*10f40*/  IMAD.MOV.U32 R4, RZ, RZ, RZ ;  /* 0x000000ffff047224 */ /* 0x000fc600078e00ff */
[----:B------:R-:W-:-:S13]  /*10f50*/  ISETP.GE.OR P6, PT, R7, R2, !P0 ;  /* 0x000000020700720c */ /* 0x000fda00047c6670 */
[----:B------:R-:W-:Y:S05]  /*10f60*/  @P6 BRA `(.L_x_1357) ;  /* 0x00000000000c6947 */ /* 0x000fea0003800000 */
[----:B------:R-:W0:Y:S02]  /*10f70*/  LDC.64 R2, c[0x0][0xc80] ;  /* 0x00032000ff027b82 */ /* 0x000e240000000a00 */
[----:B0-----:R-:W-:-:S05]  /*10f80*/  IMAD.WIDE R2, R7, 0x4, R2 ;  /* 0x0000000407027825 */ /* 0x001fca00078e0202 */
[----:B------:R0:W5:Y:S02]  /*10f90*/  LDG.E R4, desc[UR36][R2.64] ;  /* 0x0000002402047981 */ /* 0x000164000c1e1900 */
.L_x_1357:
[----:B------:R-:W-:Y:S05]  /*10fa0*/  BSYNC B0 ;  /* 0x0000000000007941 */ /* 0x000fea0003800000 */
.L_x_1356:
        /* <DEDUP_REMOVED lines=15> */
[----:B------:R-:W0:Y:S02]  /*110a0*/  SHFL.IDX PT, R3, R8, 0x1f, 0x1f ;  /* 0x03e01f0008037f89 */ /* 0x000e2400000e0000 */
[----:B0-----:R-:W-:-:S04]  /*110b0*/  IMAD R3, R3, UR5, RZ ;  /* 0x0000000503037c24 */ /* 0x001fc8000f8e02ff */
[----:B------:R-:W-:-:S05]  /*110c0*/  IMAD.IADD R6, R3, 0x1, R6 ;  /* 0x0000000103067824 */ /* 0x000fca00078e0206 */
[----:B------:R-:W-:-:S13]  /*110d0*/  ISETP.GT.AND P6, PT, R6, UR6, PT ;  /* 0x0000000606007c0c */ /* 0x000fda000bfc4270 */
[----:B------:R-:W-:Y:S05]  /*110e0*/  @!P6 BRA `(.L_x_1358) ;  /* 0xfffffffc007ce947 */ /* 0x000fea000383ffff */
.L_x_1354:
[----:B------:R-:W-:-:S04]  /*110f0*/  IMAD.IADD R13, R6, 0x1, -R3 ;  /* 0x00000001060d7824 */ /* 0x000fc800078e0a03 */
[----:B------:R-:W-:-:S05]  /*11100*/  IMAD R2, R8, UR5, R13 ;  /* 0x0000000508027c24 */ /* 0x000fca000f8e020d */
[----:B------:R-:W-:Y:S02]  /*11110*/  ISETP.GT.AND P0, PT, R2, UR6, PT ;  /* 0x0000000602007c0c */ /* 0x000fe4000bf04270 */
[----:B------:R-:W0:Y:S11]  /*11120*/  LDC.64 R2, c[0x0][0xc90] ;  /* 0x00032400ff027b82 */ /* 0x000e360000000a00 */
[----:B------:R-:W-:-:S04]  /*11130*/  VOTE.ANY R9, PT, !P0 ;  /* 0x0000000000097806 */ /* 0x000fc800040e0100 */
[----:B------:R-:W1:Y:S02]  /*11140*/  POPC R15, R9 ;  /* 0x00000009000f7309 */ /* 0x000e640000000000 */
[----:B-1----:R-:W-:-:S04]  /*11150*/  VIADD R19, R15, UR4 ;  /* 0x000000040f137c36 */ /* 0x002fc80008000000 */
[----:B0-----:R-:W-:-:S05]  /*11160*/  IMAD.WIDE R2, R19, 0x4, R2 ;  /* 0x0000000413027825 */ /* 0x001fca00078e0202 */
[----:B------:R-:W2:Y:S01]  /*11170*/  LDG.E R7, desc[UR36][R2.64] ;  /* 0x0000002402077981 */ /* 0x000ea2000c1e1900 */
[----:B------:R-:W-:-:S03]  /*11180*/  ISETP.NE.AND P0, PT, R9, RZ, PT ;  /* 0x000000ff0900720c */ /* 0x000fc60003f05270 */
[----:B------:R-:W2:Y:S02]  /*11190*/  SHFL.IDX PT, R4, R4, R15, 0x1f ;  /* 0x00001f0f04047589 */ /* 0x000ea400000e0000 */
[----:B--2---:R-:W-:-:S05]  /*111a0*/  IMAD R6, R4, R7, RZ ;  /* 0x0000000704067224 */ /* 0x004fca00078e02ff */
[----:B------:R-:W-:-:S04]  /*111b0*/  IABS R12, R6 ;  /* 0x00000006000c7213 */ /* 0x000fc80000000000 */
[----:B------:R-:W0:Y:S08]  /*111c0*/  I2F.RP R10, R12 ;  /* 0x0000000c000a7306 */ /* 0x000e300000209400 */
[----:B0-----:R-:W0:Y:S02]  /*111d0*/  MUFU.RCP R10, R10 ;  /* 0x0000000a000a7308 */ /* 0x001e240000001000 */
[----:B0-----:R-:W-:-:S06]  /*111e0*/  VIADD R11, R10, 0xffffffe ;  /* 0x0ffffffe0a0b7836 */ /* 0x001fcc0000000000 */
[----:B------:R0:W1:Y:S01]  /*111f0*/  F2I.FTZ.U32.TRUNC.NTZ R3, R11 ;  /* 0x0000000b00037305 */ /* 0x000062000021f000 */
[----:B------:R-:W-:Y:S05]  /*11200*/  @!P0 BRA `(.L_x_1359) ;  /* 0x0000000000088947 */ /* 0x000fea0003800000 */
[----:B------:R-:W-:-:S05]  /*11210*/  VIADD R9, R15, 0xffffffff ;  /* 0xffffffff0f097836 */ /* 0x000fca0000000000 */
[----:B------:R2:W3:Y:S02]  /*11220*/  SHFL.IDX PT, R16, R8, R9, 0x1f ;  /* 0x00001f0908107589 */ /* 0x0004e400000e0000 */
.L_x_1359:
[----:B---3--:R-:W-:Y:S01]  /*11230*/  IMAD R16, R16, UR5, R13 ;  /* 0x0000000510107c24 */ /* 0x008fe2000f8e020d */
[----:B------:R-:W-:Y:S01]  /*11240*/  IABS R2, R6 ;  /* 0x0000000600027213 */ /* 0x000fe20000000000 */
[----:B01----:R-:W-:-:S03]  /*11250*/  IMAD.MOV R11, RZ, RZ, -R3 ;  /* 0x000000ffff0b7224 */ /* 0x003fc600078e0a03 */
[----:B--2---:R-:W-:Y:S01]  /*11260*/  IADD3 R9, -R16, UR6, RZ ;  /* 0x0000000610097c10 */ /* 0x004fe2000fffe1ff */
[----:B------:R-:W-:Y:S01]  /*11270*/  IMAD R11, R11, R12, RZ ;  /* 0x0000000c0b0b7224 */ /* 0x000fe200078e02ff */
        /* <DEDUP_REMOVED lines=15> */
[----:B------:R-:W-:-:S06]  /*11370*/  @P0 VIADD R2, R2, 0x1 ;  /* 0x0000000102020836 */ /* 0x000fcc0000000000 */
[----:B------:R-:W-:Y:S02]  /*11380*/  @!P2 IADD3 R2, -R2, RZ, RZ ;  /* 0x000000ff0202a210 */ /* 0x000fe40007ffe1ff */
[----:B------:R-:W-:-:S05]  /*11390*/  @!P1 LOP3.LUT R2, RZ, R6, RZ, 0x33, !PT ;  /* 0x00000006ff029212 */ /* 0x000fca00078e33ff */
[----:B------:R-:W-:Y:S02]  /*113a0*/  IMAD R13, R7, R2, RZ ;  /* 0x00000002070d7224 */ /* 0x000fe400078e02ff */
[----:B------:R-:W-:Y:S02]  /*113b0*/  IMAD.MOV R2, RZ, RZ, -R2 ;  /* 0x000000ffff027224 */ /* 0x000fe400078e0a02 */
[----:B------:R-:W-:Y:S02]  /*113c0*/  IMAD.MOV R8, RZ, RZ, -R13 ;  /* 0x000000ffff087224 */ /* 0x000fe400078e0a0d */
[----:B------:R-:W-:Y:S02]  /*113d0*/  IMAD R6, R6, R2, R9 ;  /* 0x0000000206067224 */ /* 0x000fe400078e0209 */
[----:B------:R-:W-:Y:S01]  /*113e0*/  IMAD.MOV.U32 R2, RZ, RZ, RZ ;  /* 0x000000ffff027224 */ /* 0x000fe200078e00ff */
[----:B------:R-:W-:Y:S02]  /*113f0*/  VIADDMNMX R15, R8, UR5, R7, PT ;  /* 0x00000005080f7c46 */ /* 0x000fe4000b800107 */
[----:B------:R-:W-:-:S02]  /*11400*/  IABS R11, R6 ;  /* 0x00000006000b7213 */ /* 0x000fc40000000000 */
[----:B------:R-:W-:Y:S01]  /*11410*/  IABS R8, R15 ;  /* 0x0000000f00087213 */ /* 0x000fe20000000000 */
[----:B------:R-:W-:-:S03]  /*11420*/  IMAD.MOV R18, RZ, RZ, -R15 ;  /* 0x000000ffff127224 */ /* 0x000fc600078e0a0f */
[----:B------:R-:W0:Y:S08]  /*11430*/  I2F.RP R7, R8 ;  /* 0x0000000800077306 */ /* 0x000e300000209400 */
[----:B0-----:R-:W0:Y:S02]  /*11440*/  MUFU.RCP R7, R7 ;  /* 0x0000000700077308 */ /* 0x001e240000001000 */
[----:B0-----:R-:W-:-:S06]  /*11450*/  VIADD R3, R7, 0xffffffe ;  /* 0x0ffffffe07037836 */ /* 0x001fcc0000000000 */
[----:B------:R-:W0:Y:S02]  /*11460*/  F2I.FTZ.U32.TRUNC.NTZ R3, R3 ;  /* 0x0000000300037305 */ /* 0x000e24000021f000 */
[----:B0-----:R-:W-:-:S04]  /*11470*/  IMAD.MOV R10, RZ, RZ, -R3 ;  /* 0x000000ffff0a7224 */ /* 0x001fc800078e0a03 */
[----:B------:R-:W-:Y:S01]  /*11480*/  IMAD.MOV.U32 R9, RZ, RZ, R10 ;  /* 0x000000ffff097224 */ /* 0x000fe200078e000a */
[----:B------:R-:W-:-:S03]  /*11490*/  IABS R10, R15 ;  /* 0x0000000f000a7213 */ /* 0x000fc60000000000 */
[----:B------:R-:W-:-:S04]  /*114a0*/  IMAD R9, R9, R8, RZ ;  /* 0x0000000809097224 */ /* 0x000fc800078e02ff */
[----:B------:R-:W-:Y:S01]  /*114b0*/  IMAD.HI.U32 R2, R3, R9, R2 ;  /* 0x0000000903027227 */ /* 0x000fe200078e0002 */
[----:B------:R-:W-:-:S05]  /*114c0*/  IADD3 R3, RZ, -R10, RZ ;  /* 0x8000000aff037210 */ /* 0x000fca0007ffe0ff */
        /* <DEDUP_REMOVED lines=8> */
[----:B------:R-:W-:Y:S01]  /*11550*/  ISETP.GE.AND P2, PT, R3, RZ, PT ;  /* 0x000000ff0300720c */ /* 0x000fe20003f46270 */
[----:B------:R-:W-:-:S06]  /*11560*/  IMAD.IADD R3, R6, 0x1, R13 ;  /* 0x0000000106037824 */ /* 0x000fcc00078e020d */
[----:B------:R-:W-:-:S06]  /*11570*/  @P0 VIADD R2, R2, 0x1 ;  /* 0x0000000102020836 */ /* 0x000fcc0000000000 */
[----:B------:R-:W-:Y:S01]  /*11580*/  @!P2 IMAD.MOV R2, RZ, RZ, -R2 ;  /* 0x000000ffff02a224 */ /* 0x000fe200078e0a02 */
[----:B------:R-:W-:-:S04]  /*11590*/  @!P1 LOP3.LUT R2, RZ, R15, RZ, 0x33, !PT ;  /* 0x0000000fff029212 */ /* 0x000fc800078e33ff */
[----:B------:R-:W-:Y:S01]  /*115a0*/  LOP3.LUT R17, RZ, R2, RZ, 0x33, !PT ;  /* 0x00000002ff117212 */ /* 0x000fe200078e33ff */
[----:B------:R-:W-:-:S03]  /*115b0*/  IMAD R18, R2, R18, R3 ;  /* 0x0000001202127224 */ /* 0x000fc600078e0203 */
[----:B------:R-:W-:Y:S01]  /*115c0*/  IADD3 R17, R4, R17, RZ ;  /* 0x0000001104117210 */ /* 0x000fe20007ffe0ff */
[----:B------:R-:W-:Y:S06]  /*115d0*/  BRA `(.L_x_1360) ;  /* 0x0000000000147947 */ /* 0x000fec0003800000 */
.L_x_1355:
[----:B------:R-:W-:Y:S01]  /*115e0*/  ULDC UR4, c[0x0][0xc3c] ;  /* 0x00030f0000047ab9 */ /* 0x000fe20000000800 */
[----:B------:R-:W-:Y:S02]  /*115f0*/  IMAD.MOV.U32 R17, RZ, RZ, RZ ;  /* 0x000000ffff117224 */ /* 0x000fe400078e00ff */
[----:B------:R-:W-:Y:S02]  /*11600*/  IMAD.U32 R16, RZ, RZ, UR6 ;  /* 0x00000006ff107e24 */ /* 0x000fe4000f8e00ff */
[----:B------:R-:W-:Y:S02]  /*11610*/  IMAD.MOV.U32 R18, RZ, RZ, RZ ;  /* 0x000000ffff127224 */ /* 0x000fe400078e00ff */
[----:B------:R-:W-:-:S07]  /*11620*/  IMAD.U32 R19, RZ, RZ, UR4 ;  /* 0x00000004ff137e24 */ /* 0x000fce000f8e00ff */
.L_x_1360:
[----:B------:R-:W-:-:S13]  /*11630*/  ISETP.NE.AND P0, PT, R5, RZ, PT ;  /* 0x000000ff0500720c */ /* 0x000fda0003f05270 */
[----:B------:R-:W0:Y:S01]  /*11640*/  @!P0 S2R R3, SR_CgaCtaId ;  /* 0x0000000000038919 */ /* 0x000e220000008800 */
[----:B------:R-:W-:-:S04]  /*11650*/  @!P0 MOV R2, 0x400 ;  /* 0x0000040000028802 */ /* 0x000fc80000000f00 */
[----:B0-----:R-:W-:-:S05]  /*11660*/  @!P0 LEA R2, R3, R2, 0x18 ;  /* 0x0000000203028211 */ /* 0x001fca00078ec0ff */
[----:B------:R1:W-:Y:S01]  /*11670*/  @!P0 STS.128 [R2+0x308d0], R16 ;  /* 0x0308d01002008388 */ /* 0x0003e20000000c00 */
[----:B------:R-:W-:Y:S06]  /*11680*/  BAR.ARV 0x5, 0x180 ;  /* 0x0146000000007b1d */ /* 0x000fec0000002000 */
.L_x_1353:
[----:B------:R2:W-:Y:S01]  /*11690*/  STL [R1+0x1c], RZ ;  /* 0x00001cff01007387 */ /* 0x0005e20000100800 */
[----:B------:R-:W-:Y:S01]  /*116a0*/  ULDC UR4, c[0x0][0xc3c] ;  /* 0x00030f0000047ab9 */ /* 0x000fe20000000800 */
[----:B------:R-:W-:Y:S01]  /*116b0*/  IMAD.MOV.U32 R28, RZ, RZ, 0x1 ;  /* 0x00000001ff1c7424 */ /* 0x000fe200078e00ff */
[----:B0-----:R-:W-:Y:S01]  /*116c0*/  ISETP.GE.AND P0, PT, R19, UR4, PT ;  /* 0x0000000413007c0c */ /* 0x001fe2000bf06270 */
[----:B------:R-:W-:-:S12]  /*116d0*/  IMAD.MOV.U32 R25, RZ, RZ, RZ ;  /* 0x000000ffff197224 */ /* 0x000fd800078e00ff */
[----:B--2---:R-:W-:Y:S05]  /*116e0*/  @P0 BRA `(.L_x_1361) ;  /* 0x0000004800c80947 */ /* 0x004fea0003800000 */
[----:B-1----:R-:W2:Y:S01]  /*116f0*/  LDL R2, [R1+0x20] ;  /* 0x0000200001027983 */ /* 0x002ea20000100800 */
[----:B------:R-:W0:Y:S01]  /*11700*/  S2UR UR5, SR_CgaCtaId ;  /* 0x00000000000579c3 */ /* 0x000e220000008800 */
[----:B------:R-:W-:Y:S01]  /*11710*/  SHF.L.U32 R34, R0, 0x3, RZ ;  /* 0x0000000300227819 */ /* 0x000fe200000006ff */
[----:B------:R-:W-:Y:S01]  /*11720*/  BSSY B8, `(.L_x_1361) ;  /* 0x00004ae000087945 */ /* 0x000fe20003800000 */
[----:B------:R1:W-:Y:S01]  /*11730*/  STL [R1+0x1c], RZ ;  /* 0x00001cff01007387 */ /* 0x0003e20000100800 */
[----:B------:R-:W-:Y:S01]  /*11740*/  IMAD.MOV.U32 R28, RZ, RZ, 0x1 ;  /* 0x00000001ff1c7424 */ /* 0x000fe200078e00ff */
[----:B------:R-:W-:Y:S01]  /*11750*/  LOP3.LUT R3, R34, 0x1f8, RZ, 0xc0, !PT ;  /* 0x000001f822037812 */ /* 0x000fe200078ec0ff */
[----:B------:R-:W-:Y:S01]  /*11760*/  IMAD.MOV.U32 R25, RZ, RZ, RZ ;  /* 0x000000ffff197224 */ /* 0x000fe200078e00ff */
[----:B------:R-:W-:Y:S02]  /*11770*/  ULDC UR39, c[0x0][0xc] ;  /* 0x0000030000277ab9 */ /* 0x000fe40000000800 */
[----:B------:R-:W-:-:S04]  /*11780*/  LOP3.LUT R3, R3, 0x38, R0, 0x78, !PT ;  /* 0x0000003803037812 */ /* 0x000fc800078e7800 */
[----:B------:R-:W-:Y:S02]  /*11790*/  LOP3.LUT R32, R3, 0x200, R34, 0xf8, !PT ;  /* 0x0000020003207812 */ /* 0x000fe400078ef822 */
[----:B------:R-:W-:-:S04]  /*117a0*/  LOP3.LUT R34, R34, 0x38, RZ, 0xc0, !PT ;  /* 0x0000003822227812 */ /* 0x000fc800078ec0ff */
[C---:B------:R-:W-:Y:S02]  /*117b0*/  LOP3.LUT R37, R34.reuse, 0x80, RZ, 0xfc, !PT ;  /* 0x0000008022257812 */ /* 0x040fe400078efcff */
[----:B------:R-:W-:Y:S02]  /*117c0*/  LOP3.LUT R36, R34, 0xc0, RZ, 0xfc, !PT ;  /* 0x000000c022247812 */ /* 0x000fe400078efcff */
[----:B--2---:R-:W-:Y:S02]  /*117d0*/  R2UR UR4, R2 ;  /* 0x00000000020472ca */ /* 0x004fe400000e0000 */
[C---:B------:R-:W-:Y:S01]  /*117e0*/  LOP3.LUT R2, R0.reuse, 0x7f, RZ, 0xc0, !PT ;  /* 0x0000007f00027812 */ /* 0x040fe200078ec0ff */
[----:B------:R-:W-:-:S03]  /*117f0*/  IMAD.SHL.U32 R0, R0, 0x10, RZ ;  /* 0x0000001000007824 */ /* 0x000fc600078e00ff */
[----:B------:R-:W-:-:S04]  /*11800*/  SHF.R.U32.HI R2, RZ, 0x3, R2 ;  /* 0x00000003ff027819 */ /* 0x000fc80000011602 */
[----:B------:R-:W-:Y:S02]  /*11810*/  LOP3.LUT R2, R2, 0x70, R0, 0xf8, !PT ;  /* 0x0000007002027812 */ /* 0x000fe400078ef800 */
[----:B------:R-:W-:Y:S01]  /*11820*/  LOP3.LUT R0, R34, 0x40, RZ, 0xfc, !PT ;  /* 0x0000004022007812 */ /* 0x000fe200078efcff */
[----:B------:R-:W-:-:S03]  /*11830*/  ULOP3.LUT UR38, UR4, 0x2, URZ, 0xfc, !UPT ;  /* 0x0000000204267892 */ /* 0x000fc6000f8efc3f */
[----:B------:R-:W-:Y:S02]  /*11840*/  UMOV UR4, 0x400 ;  /* 0x0000040000047882 */ /* 0x000fe40000000000 */
[----:B0-----:R-:W-:-:S06]  /*11850*/  ULEA UR4, UR5, UR4, 0x18 ;  /* 0x0000000405047291 */ /* 0x001fcc000f8ec03f */
[----:B------:R-:W-:-:S04]  /*11860*/  IMAD.U32 R22, RZ, RZ, UR4 ;  /* 0x00000004ff167e24 */ /* 0x000fc8000f8e00ff */
[----:B-1----:R-:W-:-:S07]  /*11870*/  IMAD R33, R32, 0x2, R22 ;  /* 0x0000000220217824 */ /* 0x002fce00078e0216 */
.L_x_1432:
[----:B------:R-:W-:Y:S05]  /*11880*/  YIELD ;  /* 0x0000000000007946 */ /* 0x000fea0003800000 */
[----:B------:R-:W-:Y:S01]  /*11890*/  ULDC.64 UR4, c[0x0][0xa28] ;  /* 0x00028a0000047ab9 */ /* 0x000fe20000000a00 */
[----:B------:R-:W-:Y:S01]  /*118a0*/  IMAD.MOV.U32 R24, RZ, RZ, RZ ;  /* 0x000000ffff187224 */ /* 0x000fe200078e00ff */
[----:B------:R-:W-:-:S04]  /*118b0*/  ISETP.NE.U32.AND P0, PT, RZ, UR4, PT ;  /* 0x00000004ff007c0c */ /* 0x000fc8000bf05070 */
[----:B------:R-:W-:Y:S01]  /*118c0*/  ISETP.NE.AND.EX P0, PT, RZ, UR5, PT, P0 ;  /* 0x00000005ff007c0c */ /* 0x000fe2000bf05300 */
[----:B------:R-:W-:-:S12]  /*118d0*/  ULDC.64 UR4, c[0x0][0xa18] ;  /* 0x0002860000047ab9 */ /* 0x000fd80000000a00 */
[----:B0-----:R-:W0:Y:S02]  /*118e0*/  @P0 LDC.64 R2, c[0x0][0xa28] ;  /* 0x00028a00ff020b82 */ /* 0x001e240000000a00 */
[----:B0-----:R-:W-:-:S05]  /*118f0*/  @P0 IMAD.WIDE R2, R19, 0x4, R2 ;  /* 0x0000000413020825 */ /* 0x001fca00078e0202 */
[----:B------:R0:W2:Y:S01]  /*11900*/  @P0 LDG.E R24, desc[UR36][R2.64] ;  /* 0x0000002402180981 */ /* 0x0000a2000c1e1900 */
[----:B------:R-:W-:Y:S02]  /*11910*/  ISETP.NE.U32.AND P0, PT, RZ, UR4, PT ;  /* 0x00000004ff007c0c */ /* 0x000fe4000bf05070 */
[----:B------:R-:W-:Y:S02]  /*11920*/  MOV R35, RZ ;  /* 0x000000ff00237202 */ /* 0x000fe40000000f00 */
[----:B------:R-:W-:Y:S01]  /*11930*/  ISETP.NE.AND.EX P1, PT, RZ, UR5, PT, P0 ;  /* 0x00000005ff007c0c */ /* 0x000fe2000bf25300 */
[----:B------:R-:W-:Y:S01]  /*11940*/  ULDC.64 UR4, c[0x0][0xa00] ;  /* 0x0002800000047ab9 */ /* 0x000fe20000000a00 */
[----:B------:R-:W-:Y:S02]  /*11950*/  LOP3.LUT R23, R23, 0xfffffeff, RZ, 0xc0, !PT ;  /* 0xfffffeff17177812 */ /* 0x000fe400078ec0ff */
[----:B------:R-:W-:Y:S01]  /*11960*/  ISETP.NE.U32.AND P0, PT, RZ, UR4, PT ;  /* 0x00000004ff007c0c */ /* 0x000fe2000bf05070 */
[----:B0-----:R-:W0:Y:S03]  /*11970*/  LDC.64 R2, c[0x0][0xa00] ;  /* 0x00028000ff027b82 */ /* 0x001e260000000a00 */
[----:B------:R-:W-:Y:S01]  /*11980*/  ISETP.NE.AND.EX P2, PT, RZ, UR5, PT, P0 ;  /* 0x00000005ff007c0c */ /* 0x000fe2000bf45300 */
[----:B------:R-:W-:-:S04]  /*11990*/  ULDC.64 UR4, c[0x0][0x418] ;  /* 0x0001060000047ab9 */ /* 0x000fc80000000a00 */
[----:B-1----:R-:W1:Y:S08]  /*119a0*/  @P1 LDC.64 R4, c[0x0][0xa18] ;  /* 0x00028600ff041b82 */ /* 0x002e700000000a00 */
[----:B------:R-:W-:Y:S01]  /*119b0*/  @P2 LOP3.LUT R23, R23, 0x100, RZ, 0xfc, !PT ;  /* 0x0000010017172812 */ /* 0x000fe200078efcff */
[----:B0-----:R-:W-:-:S05]  /*119c0*/  IMAD.WIDE R2, R19, 0x4, R2 ;  /* 0x0000000413027825 */ /* 0x001fca00078e0202 */
[----:B------:R0:W5:Y:S01]  /*119d0*/  @P2 LDG.E R35, desc[UR36][R2.64] ;  /* 0x0000002402232981 */ /* 0x000162000c1e1900 */
[----:B-1----:R-:W-:-:S05]  /*119e0*/  @P1 IMAD.WIDE R4, R19, 0x4, R4 ;  /* 0x0000000413041825 */ /* 0x002fca00078e0204 */
[----:B------:R0:W5:Y:S01]  /*119f0*/  @P1 LDG.E R29, desc[UR36][R4.64] ;  /* 0x00000024041d1981 */ /* 0x000162000c1e1900 */
[----:B------:R-:W-:-:S03]  /*11a00*/  UISETP.NE.U32.AND UP0, UPT, UR4, URZ, UPT ;  /* 0x0000003f0400728c */ /* 0x000fc6000bf05070 */
[----:B------:R-:W-:Y:S01]  /*11a10*/  ULDC UR4, c[0x0][0x424] ;  /* 0x0001090000047ab9 */ /* 0x000fe20000000800 */
[----:B------:R-:W-:-:S03]  /*11a20*/  UISETP.NE.AND.EX UP0, UPT, UR5, URZ, UPT, UP0 ;  /* 0x0000003f0500728c */ /* 0x000fc6000bf05300 */
[----:B------:R-:W-:Y:S01]  /*11a30*/  ULDC UR5, c[0x0][0x2f0] ;  /* 0x0000bc0000057ab9 */ /* 0x000fe20000000800 */
[----:B------:R-:W-:-:S04]  /*11a40*/  USEL UR4, UR4, 0x1, UP0 ;  /* 0x0000000104047887 */ /* 0x000fc80008000000 */
[----:B------:R-:W-:-:S06]  /*11a50*/  UIMAD UR4, UR4, UR5, URZ ;  /* 0x00000005040472a4 */ /* 0x000fcc000f8e023f */
[----:B------:R-:W-:Y:S01]  /*11a60*/  IMAD.U32 R0, RZ, RZ, UR4 ;  /* 0x00000004ff007e24 */ /* 0x000fe2000f8e00ff */
[----:B--2---:R0:W-:Y:S01]  /*11a70*/  STL [R1+0x4], R24 ;  /* 0x0000041801007387 */ /* 0x0041e20000100800 */
[----:B---3--:R-:W-:Y:S05]  /*11a80*/  @P1 BRA `(.L_x_1362) ;  /* 0x0000000000181947 */ /* 0x008fea0003800000 */
[----:B------:R-:W-:Y:S02]  /*11a90*/  ULDC UR4, c[0x0][0x288] ;  /* 0x0000a20000047ab9 */ /* 0x000fe40000000800 */
[----:B-----5:R-:W-:Y:S01]  /*11aa0*/  IMAD.U32 R29, RZ, RZ, UR4 ;  /* 0x00000004ff1d7e24 */ /* 0x020fe2000f8e00ff */
[----:B------:R-:W-:Y:S06]  /*11ab0*/  @!P2 BRA `(.L_x_1362) ;  /* 0x00000000000ca947 */ /* 0x000fec0003800000 */
[----:B0-----:R-:W2:Y:S04]  /*11ac0*/  LDG.E R4, desc[UR36][R2.64] ;  /* 0x0000002402047981 */ /* 0x001ea8000c1e1900 */
[----:B------:R-:W2:Y:S02]  /*11ad0*/  LDG.E R29, desc[UR36][R2.64+0x4] ;  /* 0x00000424021d7981 */ /* 0x000ea4000c1e1900 */
[----:B--2---:R-:W-:-:S07]  /*11ae0*/  IMAD.IADD R29, R29, 0x1, -R4 ;  /* 0x000000011d1d7824 */ /* 0x004fce00078e0a04 */
.L_x_1362:
[----:B------:R-:W-:Y:S02]  /*11af0*/  ULDC.64 UR4, c[0x0][0xa20] ;  /* 0x0002880000047ab9 */ /* 0x000fe40000000a00 */
[----:B------:R-:W-:-:S04]  /*11b00*/  ISETP.NE.U32.AND P0, PT, RZ, UR4, PT ;  /* 0x00000004ff007c0c */ /* 0x000fc8000bf05070 */
[----:B------:R-:W-:-:S13]  /*11b10*/  ISETP.NE.AND.EX P0, PT, RZ, UR5, PT, P0 ;  /* 0x00000005ff007c0c */ /* 0x000fda000bf05300 */
[----:B------:R-:W-:Y:S05]  /*11b20*/  @!P0 BRA `(.L_x_1363) ;  /* 0x0000000000108947 */ /* 0x000fea0003800000 */
[----:B0-----:R-:W0:Y:S02]  /*11b30*/  LDC.64 R2, c[0x0][0xa20] ;  /* 0x00028800ff027b82 */ /* 0x001e240000000a00 */
[----:B0-----:R-:W-:-:S05]  /*11b40*/  IMAD.WIDE R2, R19, 0x4, R2 ;  /* 0x0000000413027825 */ /* 0x001fca00078e0202 */
[----:B------:R0:W5:Y:S01]  /*11b50*/  LDG.E R0, desc[UR36][R2.64] ;  /* 0x0000002402007981 */ /* 0x000162000c1e1900 */
[----:B------:R-:W-:Y:S05]  /*11b60*/  BRA `(.L_x_1364) ;  /* 0x0000000000247947 */ /* 0x000fea0003800000 */
.L_x_1363:
[----:B------:R-:W-:Y:S02]  /*11b70*/  ULDC.64 UR4, c[0x0][0xa08] ;  /* 0x0002820000047ab9 */ /* 0x000fe40000000a00 */
[----:B------:R-:W-:-:S04]  /*11b80*/  ISETP.NE.U32.AND P0, PT, RZ, UR4, PT ;  /* 0x00000004ff007c0c */ /* 0x000fc8000bf05070 */
[----:B------:R-:W-:-:S13]  /*11b90*/  ISETP.NE.AND.EX P0, PT, RZ, UR5, PT, P0 ;  /* 0x00000005ff007c0c */ /* 0x000fda000bf05300 */
[----:B------:R-:W-:Y:S05]  /*11ba0*/  @!P0 BRA `(.L_x_1364) ;  /* 0x0000000000148947 */ /* 0x000fea0003800000 */
[----:B0-----:R-:W0:Y:S02]  /*11bb0*/  LDC.64 R2, c[0x0][0xa08] ;  /* 0x00028200ff027b82 */ /* 0x001e240000000a00 */
[----:B0-----:R-:W-:-:S05]  /*11bc0*/  IMAD.WIDE R2, R19, 0x4, R2 ;  /* 0x0000000413027825 */ /* 0x001fca00078e0202 */
[----:B------:R-:W2:Y:S04]  /*11bd0*/  LDG.E R0, desc[UR36][R2.64] ;  /* 0x0000002402007981 */ /* 0x000ea8000c1e1900 */
[----:B------:R-:W2:Y:S02]  /*11be0*/  LDG.E R5, desc[UR36][R2.64+0x4] ;  /* 0x0000042402057981 */ /* 0x000ea4000c1e1900 */
[----:B--2---:R-:W-:-:S07]  /*11bf0*/  IMAD.IADD R0, R5, 0x1, -R0 ;  /* 0x0000000105007824 */ /* 0x004fce00078e0a00 */
.L_x_1364:
[----:B0-----:R-:W0:Y:S01]  /*11c00*/  LDC R2, c[0x0][0x448] ;  /* 0x00011200ff027b82 */ /* 0x001e220000000800 */
[----:B-----5:R-:W-:Y:S01]  /*11c10*/  IADD3 R26, -R24, R0, RZ ;  /* 0x00000000181a7210 */ /* 0x020fe20007ffe1ff */
[----:B------:R-:W-:Y:S01]  /*11c20*/  IMAD.SHL.U32 R27, R17, 0x80, RZ ;  /* 0x00000080111b7824 */ /* 0x000fe200078e00ff */
[----:B------:R-:W-:-:S03]  /*11c30*/  LOP3.LUT R23, R23, 0xffffff7f, RZ, 0xc0, !PT ;  /* 0xffffff7f17177812 */ /* 0x000fc600078ec0ff */
[----:B------:R1:W-:Y:S01]  /*11c40*/  STL [R1], R26 ;  /* 0x0000001a01007387 */ /* 0x0003e20000100800 */
[----:B------:R-:W-:Y:S01]  /*11c50*/  VIADD R4, R27, 0x7f ;  /* 0x0000007f1b047836 */ /* 0x000fe20000000000 */
[----:B0-----:R-:W-:Y:S02]  /*11c60*/  ISETP.NE.AND P2, PT, R2, 0x1, PT ;  /* 0x000000010200780c */ /* 0x001fe40003f45270 */
[----:B------:R-:W0:Y:S11]  /*11c70*/  LDC.64 R2, c[0x0][0x9e0] ;  /* 0x00027800ff027b82 */ /* 0x000e360000000a00 */
[----:B------:R-:W2:Y:S01]  /*11c80*/  @P2 LDC R5, c[0x0][0x44c] ;  /* 0x00011300ff052b82 */ /* 0x000ea20000000800 */
[----:B------:R-:W-:-:S07]  /*11c90*/  @P2 LOP3.LUT R23, R23, 0x80, RZ, 0xfc, !PT ;  /* 0x0000008017172812 */ /* 0x000fce00078efcff */
[----:B------:R-:W3:Y:S01]  /*11ca0*/  @P2 LDC R6, c[0x0][0x450] ;  /* 0x00011400ff062b82 */ /* 0x000ee20000000800 */
[----:B0-----:R-:W-:Y:S01]  /*11cb0*/  ISETP.GE.AND P1, PT, R3, 0x1, PT ;  /* 0x000000010300780c */ /* 0x001fe20003f26270 */
[----:B--2---:R-:W-:-:S05]  /*11cc0*/  @P2 IMAD.HI.U32 R5, R4, R5, RZ ;  /* 0x0000000504052227 */ /* 0x004fca00078e00ff */
[----:B---3--:R-:W-:Y:S02]  /*11cd0*/  @P2 SHF.R.U32.HI R4, RZ, R6, R5 ;  /* 0x00000006ff042219 */ /* 0x008fe40000011605 */
[----:B------:R-:W-:-:S05]  /*11ce0*/  IADD3 R5, R26, 0x1, -R29 ;  /* 0x000000011a057810 */ /* 0x000fca0007ffe81d */
[----:B------:R-:W-:-:S04]  /*11cf0*/  IMAD.IADD R7, R5, 0x1, R4 ;  /* 0x0000000105077824 */ /* 0x000fc800078e0204 */
[----:B------:R-:W-:Y:S01]  /*11d00*/  IMAD.IADD R2, R7, 0x1, R2 ;  /* 0x0000000107027824 */ /* 0x000fe200078e0202 */
[----:B-1----:R-:W-:Y:S06]  /*11d10*/  @!P1 BRA `(.L_x_1365) ;  /* 0x0000000000489947 */ /* 0x002fec0003800000 */
[C---:B------:R-:W-:Y:S01]  /*11d20*/  ISETP.GT.AND P0, PT, R7.reuse, RZ, PT ;  /* 0x000000ff0700720c */ /* 0x040fe20003f04270 */
[----:B------:R-:W-:Y:S01]  /*11d30*/  BSSY B0, `(.L_x_1366) ;  /* 0x000000e000007945 */ /* 0x000fe20003800000 */
[----:B------:R-:W-:-:S11]  /*11d40*/  VIADD R0, R7, 0xffffffff ;  /* 0xffffffff07007836 */ /* 0x000fd60000000000 */
[----:B------:R-:W-:Y:S05]  /*11d50*/  @P0 BRA `(.L_x_1367) ;  /* 0x00000000001c0947 */ /* 0x000fea0003800000 */
[----:B------:R-:W-:Y:S01]  /*11d60*/  ISETP.NE.AND P0, PT, R3, 0x1, PT ;  /* 0x000000010300780c */ /* 0x000fe20003f05270 */
[----:B------:R-:W-:-:S12]  /*11d70*/  IMAD.MOV R7, RZ, RZ, -R7 ;  /* 0x000000ffff077224 */ /* 0x000fd800078e0a07 */
[----:B------:R-:W0:Y:S02]  /*11d80*/  @P0 LDC.64 R4, c[0x0][0x9e8] ;  /* 0x00027a00ff040b82 */ /* 0x000e240000000a00 */
[----:B0-----:R-:W-:-:S05]  /*11d90*/  @P0 IMAD.HI.U32 R4, R7, R4, RZ ;  /* 0x0000000407040227 */ /* 0x001fca00078e00ff */
[----:B------:R-:W-:-:S04]  /*11da0*/  @P0 SHF.R.U32.HI R7, RZ, R5, R4 ;  /* 0x00000005ff070219 */ /* 0x000fc80000011604 */
[----:B------:R-:W-:Y:S01]  /*11db0*/  LOP3.LUT R0, RZ, R7, RZ, 0x33, !PT ;  /* 0x00000007ff007212 */ /* 0x000fe200078e33ff */
[----:B------:R-:W-:Y:S06]  /*11dc0*/  BRA `(.L_x_1368) ;  /* 0x0000000000107947 */ /* 0x000fec0003800000 */
.L_x_1367:
[----:B------:R-:W-:-:S13]  /*11dd0*/  ISETP.NE.AND P0, PT, R3, 0x1, PT ;  /* 0x000000010300780c */ /* 0x000fda0003f05270 */
[----:B------:R-:W0:Y:S02]  /*11de0*/  @P0 LDC.64 R4, c[0x0][0x9e8] ;  /* 0x00027a00ff040b82 */ /* 0x000e240000000a00 */
[----:B0-----:R-:W-:-:S05]  /*11df0*/  @P0 IMAD.HI.U32 R4, R0, R4, RZ ;  /* 0x0000000400040227 */ /* 0x001fca00078e00ff */
[----:B------:R-:W-:-:S07]  /*11e00*/  @P0 SHF.R.U32.HI R0, RZ, R5, R4 ;  /* 0x00000005ff000219 */ /* 0x000fce0000011604 */
.L_x_1368:
[----:B------:R-:W-:Y:S05]  /*11e10*/  BSYNC B0 ;  /* 0x0000000000007941 */ /* 0x000fea0003800000 */
.L_x_1366:
[----:B------:R-:W-:-:S05]  /*11e20*/  IMAD R5, R0, R3, R3 ;  /* 0x0000000300057224 */ /* 0x000fca00078e0203 */
[----:B------:R-:W-:-:S07]  /*11e30*/  VIMNMX R2, R2, R5, PT ;  /* 0x0000000502027248 */ /* 0x000fce0003fe0100 */
.L_x_1365:
[----:B------:R-:W0:Y:S01]  /*11e40*/  @P2 LDC R4, c[0x0][0x44c] ;  /* 0x00011300ff042b82 */ /* 0x000e220000000800 */
[----:B------:R-:W-:Y:S01]  /*11e50*/  VIADD R2, R2, 0x3f ;  /* 0x0000003f02027836 */ /* 0x000fe20000000000 */
[----:B------:R-:W-:Y:S01]  /*11e60*/  ULDC UR4, c[0x0][0x9dc] ;  /* 0x0002770000047ab9 */ /* 0x000fe20000000800 */
[----:B------:R-:W-:-:S05]  /*11e70*/  IMAD.MOV.U32 R0, RZ, RZ, R27 ;  /* 0x000000ffff007224 */ /* 0x000fca00078e001b */
[----:B------:R-:W1:Y:S01]  /*11e80*/  @P2 LDC R5, c[0x0][0x450] ;  /* 0x00011400ff052b82 */ /* 0x000e620000000800 */
[----:B0-----:R-:W-:-:S05]  /*11e90*/  @P2 IMAD.HI.U32 R4, R27, R4, RZ ;  /* 0x000000041b042227 */ /* 0x001fca00078e00ff */
[----:B-1----:R-:W-:Y:S02]  /*11ea0*/  @P2 SHF.R.U32.HI R0, RZ, R5, R4 ;  /* 0x00000005ff002219 */ /* 0x002fe40000011604 */
[----:B------:R-:W-:-:S04]  /*11eb0*/  SHF.R.S32.HI R5, RZ, 0x1f, R2 ;  /* 0x0000001fff057819 */ /* 0x000fc80000011402 */
[----:B------:R-:W-:Y:S02]  /*11ec0*/  LEA.HI R4, R5, R2, RZ, 0x6 ;  /* 0x0000000205047211 */ /* 0x000fe400078f30ff */
[----:B------:R-:W-:Y:S02]  /*11ed0*/  IADD3 R2, R26, 0x3f, RZ ;  /* 0x0000003f1a027810 */ /* 0x000fe40007ffe0ff */
[----:B------:R-:W-:Y:S02]  /*11ee0*/  SHF.R.S32.HI R4, RZ, 0x6, R4 ;  /* 0x00000006ff047819 */ /* 0x000fe40000011404 */
[----:B------:R-:W-:-:S04]  /*11ef0*/  SHF.R.S32.HI R5, RZ, 0x1f, R2 ;  /* 0x0000001fff057819 */ /* 0x000fc80000011402 */
[----:B------:R-:W-:Y:S02]  /*11f00*/  LEA.HI R5, R5, R2, RZ, 0x6 ;  /* 0x0000000205057211 */ /* 0x000fe400078f30ff */
[----:B------:R-:W-:Y:S02]  /*11f10*/  IADD3 R2, R0, R26, -R29 ;  /* 0x0000001a00027210 */ /* 0x000fe40007ffe81d */
[----:B------:R-:W-:-:S03]  /*11f20*/  SHF.R.S32.HI R5, RZ, 0x6, R5 ;  /* 0x00000006ff057819 */ /* 0x000fc60000011405 */
[----:B------:R-:W-:Y:S01]  /*11f30*/  VIADD R0, R2, -UR4 ;  /* 0x8000000402007c36 */ /* 0x000fe20008000000 */
[----:B------:R-:W-:-:S05]  /*11f40*/  VIMNMX R30, R5, R4, PT ;  /* 0x00000004051e7248 */ /* 0x000fca0003fe0100 */
[----:B------:R0:W-:Y:S01]  /*11f50*/  STL [R1+0x18], R30 ;  /* 0x0000181e01007387 */ /* 0x0001e20000100800 */
[----:B------:R-:W-:Y:S05]  /*11f60*/  @!P1 BRA `(.L_x_1369) ;  /* 0x0000000000449947 */ /* 0x000fea0003800000 */
[----:B------:R-:W-:Y:S01]  /*11f70*/  ISETP.GT.AND P0, PT, R2, -0x1, PT ;  /* 0xffffffff0200780c */ /* 0x000fe20003f04270 */
[----:B------:R-:W-:-:S12]  /*11f80*/  BSSY B0, `(.L_x_1370) ;  /* 0x000000d000007945 */ /* 0x000fd80003800000 */
[----:B------:R-:W-:Y:S05]  /*11f90*/  @P0 BRA `(.L_x_1371) ;  /* 0x00000000001c0947 */ /* 0x000fea0003800000 */
[----:B------:R-:W-:Y:S02]  /*11fa0*/  ISETP.NE.AND P0, PT, R3, 0x1, PT ;  /* 0x000000010300780c */ /* 0x000fe40003f05270 */
[----:B------:R-:W-:-:S11]  /*11fb0*/  LOP3.LUT R7, RZ, R2, RZ, 0x33, !PT ;  /* 0x00000002ff077212 */ /* 0x000fd600078e33ff */
[----:B------:R-:W1:Y:S02]  /*11fc0*/  @P0 LDC.64 R4, c[0x0][0x9e8] ;  /* 0x00027a00ff040b82 */ /* 0x000e640000000a00 */
[----:B-1----:R-:W-:-:S05]  /*11fd0*/  @P0 IMAD.HI.U32 R4, R7, R4, RZ ;  /* 0x0000000407040227 */ /* 0x002fca00078e00ff */
[----:B------:R-:W-:-:S04]  /*11fe0*/  @P0 SHF.R.U32.HI R7, RZ, R5, R4 ;  /* 0x00000005ff070219 */ /* 0x000fc80000011604 */
[----:B------:R-:W-:Y:S01]  /*11ff0*/  LOP3.LUT R2, RZ, R7, RZ, 0x33, !PT ;  /* 0x00000007ff027212 */ /* 0x000fe200078e33ff */
[----:B------:R-:W-:Y:S06]  /*12000*/  BRA `(.L_x_1372) ;  /* 0x0000000000107947 */ /* 0x000fec0003800000 */
.L_x_1371:
[----:B------:R-:W-:-:S13]  /*12010*/  ISETP.NE.AND P0, PT, R3, 0x1, PT ;  /* 0x000000010300780c */ /* 0x000fda0003f05270 */
[----:B------:R-:W1:Y:S02]  /*12020*/  @P0 LDC.64 R4, c[0x0][0x9e8] ;  /* 0x00027a00ff040b82 */ /* 0x000e640000000a00 */
[----:B-1----:R-:W-:-:S05]  /*12030*/  @P0 IMAD.HI.U32 R4, R2, R4, RZ ;  /* 0x0000000402040227 */ /* 0x002fca00078e00ff */
[----:B------:R-:W-:-:S07]  /*12040*/  @P0 SHF.R.U32.HI R2, RZ, R5, R4 ;  /* 0x00000005ff020219 */ /* 0x000fce0000011604 */
.L_x_1372:
[----:B------:R-:W-:Y:S05]  /*12050*/  BSYNC B0 ;  /* 0x0000000000007941 */ /* 0x000fea0003800000 */
.L_x_1370:
[----:B------:R-:W-:-:S05]  /*12060*/  IMAD R3, R2, R3, RZ ;  /* 0x0000000302037224 */ /* 0x000fca00078e02ff */
[----:B------:R-:W-:-:S07]  /*12070*/  VIMNMX R0, R0, R3, !PT ;  /* 0x0000000300007248 */ /* 0x000fce0007fe0100 */
.L_x_1369:
[----:B------:R-:W-:Y:S01]  /*12080*/  SHF.R.S32.HI R3, RZ, 0x1f, R0 ;  /* 0x0000001fff037819 */ /* 0x000fe20000011400 */
[----:B------:R-:W-:Y:S03]  /*12090*/  BSSY B7, `(.L_x_1373) ;  /* 0x0000355000077945 */ /* 0x000fe60003800000 */
[----:B------:R-:W-:-:S04]  /*120a0*/  LEA.HI R3, R3, R0, RZ, 0x6 ;  /* 0x0000000003037211 */ /* 0x000fc800078f30ff */
[----:B------:R-:W-:-:S04]  /*120b0*/  SHF.R.S32.HI R3, RZ, 0x6, R3 ;  /* 0x00000006ff037819 */ /* 0x000fc80000011403 */
[----:B------:R-:W-:-:S04]  /*120c0*/  VIMNMX R2, RZ, R3, !PT ;  /* 0x00000003ff027248 */ /* 0x000fc80007fe0100 */
[----:B------:R-:W-:Y:S01]  /*120d0*/  ISETP.GT.AND P0, PT, R30, R2, PT ;  /* 0x000000021e00720c */ /* 0x000fe20003f04270 */
[----:B------:R1:W-:-:S12]  /*120e0*/  STL [R1+0x8], R2 ;  /* 0x0000080201007387 */ /* 0x0003d80000100800 */
[----:B-1----:R-:W-:Y:S05]  /*120f0*/  @P0 BRA `(.L_x_1374) ;  /* 0x0000000000440947 */ /* 0x002fea0003800000 */
[----:B------:R-:W1:Y:S02]  /*12100*/  S2R R2, SR_TID.X ;  /* 0x0000000000027919 */ /* 0x000e640000002100 */
        /* <DEDUP_REMOVED lines=10> */
[----:B------:R-:W1:Y:S02]  /*121b0*/  S2R R4, SR_LTMASK ;  /* 0x0000000000047919 */ /* 0x000e640000003900 */
[----:B-1----:R-:W-:-:S04]  /*121c0*/  LOP3.LUT R4, R4, UR4, RZ, 0xc0, !PT ;  /* 0x0000000404047c12 */ /* 0x002fc8000f8ec0ff */
[----:B------:R-:W1:Y:S01]  /*121d0*/  POPC R7, R4 ;  /* 0x0000000400077309 */ /* 0x000e620000000000 */
[----:B--2---:R-:W1:Y:S02]  /*121e0*/  SHFL.IDX PT, R0, R3, R0, 0x1f ;  /* 0x00001f0003007589 */ /* 0x004e6400000e0000 */
[----:B-1----:R-:W-:Y:S01]  /*121f0*/  IADD3 R16, R0, UR39, R7 ;  /* 0x0000002700107c10 */ /* 0x002fe2000fffe007 */
[----:B------:R-:W-:Y:S06]  /*12200*/  BRA `(.L_x_1375) ;  /* 0x0000003000f47947 */ /* 0x000fec0003800000 */
.L_x_1374:
        /* <DEDUP_REMOVED lines=19> */
[----:B01----:R-:W-:Y:S05]  /*12340*/  CALL.ABS.NOINC R2 ;  /* 0x0000000002007343 */ /* 0x003fea0003c00000 */
.L_x_1377:
[----:B------:R-:W-:Y:S05]  /*12350*/  BSYNC B6 ;  /* 0x0000000000067941 */ /* 0x000fea0003800000 */
.L_x_1376:
        /* <DEDUP_REMOVED lines=10> */
[----:B------:R-:W-:Y:S01]  /*12400*/  MOV R5, UR7 ;  /* 0x0000000700057c02 */ /* 0x000fe20008000f00 */
[----:B------:R-:W-:Y:S01]  /*12410*/  IMAD.U32 R6, RZ, RZ, UR8 ;  /* 0x00000008ff067e24 */ /* 0x000fe2000f8e00ff */
[----:B------:R-:W-:Y:S01]  /*12420*/  MOV R13, RZ ;  /* 0x000000ff000d7202 */ /* 0x000fe20000000f00 */
[----:B------:R-:W-:Y:S02]  /*12430*/  IMAD.U32 R7, RZ, RZ, UR9 ;  /* 0x00000009ff077e24 */ /* 0x000fe4000f8e00ff */
[----:B------:R-:W-:-:S02]  /*12440*/  IMAD.U32 R10, RZ, RZ, UR4 ;  /* 0x00000004ff0a7e24 */ /* 0x000fc4000f8e00ff */
[----:B------:R-:W-:Y:S02]  /*12450*/  IMAD.U32 R11, RZ, RZ, UR5 ;  /* 0x00000005ff0b7e24 */ /* 0x000fe4000f8e00ff */
[----:B------:R-:W-:Y:S02]  /*12460*/  IMAD.MOV.U32 R8, RZ, RZ, 0x70 ;  /* 0x00000070ff087424 */ /* 0x000fe400078e00ff */
[----:B-1----:R-:W-:-:S07]  /*12470*/  IMAD.MOV.U32 R12, RZ, RZ, 0x1 ;  /* 0x00000001ff0c7424 */ /* 0x002fce00078e00ff */
[----:B------:R-:W-:-:S07]  /*12480*/  LEPC R20, `(.L_x_1380) ;  /* 0x000000001014794e */ /* 0x000fce0000000000 */
[----:B0-2---:R-:W-:Y:S05]  /*12490*/  CALL.ABS.NOINC R2 ;  /* 0x0000000002007343 */ /* 0x005fea0003c00000 */
.L_x_1380:
[----:B------:R0:W1:Y:S01]  /*124a0*/  LDC.64 R2, c[0x4][R17] ;  /* 0x0100000011027b82 */ /* 0x0000620000000a00 */
[----:B------:R-:W-:Y:S01]  /*124b0*/  ULDC.64 UR6, c[0x4][0x138] ;  /* 0x01004e0000067ab9 */ /* 0x000fe20000000a00 */
[----:B------:R-:W-:Y:S01]  /*124c0*/  ULDC.64 UR8, c[0x4][0x140] ;  /* 0x0100500000087ab9 */ /* 0x000fe20000000a00 */
[----:B------:R-:W-:Y:S01]  /*124d0*/  ULDC.64 UR4, c[0x4][0xd0] ;  /* 0x0100340000047ab9 */ /* 0x000fe20000000a00 */
[----:B------:R-:W-:Y:S01]  /*124e0*/  IMAD.U32 R4, RZ, RZ, UR6 ;  /* 0x00000006ff047e24 */ /* 0x000fe2000f8e00ff */
[----:B------:R-:W-:Y:S01]  /*124f0*/  MOV R8, 0x70 ;  /* 0x0000007000087802 */ /* 0x000fe20000000f00 */
[----:B------:R-:W-:Y:S02]  /*12500*/  IMAD.U32 R5, RZ, RZ, UR7 ;  /* 0x00000007ff057e24 */ /* 0x000fe4000f8e00ff */
[----:B------:R-:W-:Y:S02]  /*12510*/  IMAD.U32 R6, RZ, RZ, UR8 ;  /* 0x00000008ff067e24 */ /* 0x000fe4000f8e00ff */
[----:B------:R-:W-:-:S02]  /*12520*/  IMAD.U32 R7, RZ, RZ, UR9 ;  /* 0x00000009ff077e24 */ /* 0x000fc4000f8e00ff */
[----:B------:R-:W-:Y:S02]  /*12530*/  IMAD.U32 R10, RZ, RZ, UR4 ;  /* 0x00000004ff0a7e24 */ /* 0x000fe4000f8e00ff */
[----:B------:R-:W-:Y:S02]  /*12540*/  IMAD.U32 R11, RZ, RZ, UR5 ;  /* 0x00000005ff0b7e24 */ /* 0x000fe4000f8e00ff */
[----:B------:R-:W-:Y:S02]  /*12550*/  IMAD.MOV.U32 R12, RZ, RZ, 0x1 ;  /* 0x00000001ff0c7424 */ /* 0x000fe400078e00ff */
[----:B0-----:R-:W-:-:S07]  /*12560*/  IMAD.MOV.U32 R13, RZ, RZ, RZ ;  /* 0x000000ffff0d7224 */ /* 0x001fce00078e00ff */
[----:B------:R-:W-:-:S07]  /*12570*/  LEPC R20, `(.L_x_1379) ;  /* 0x000000001014794e */ /* 0x000fce0000000000 */
[----:B-1----:R-:W-:Y:S05]  /*12580*/  CALL.ABS.NOINC R2 ;  /* 0x0000000002007343 */ /* 0x002fea0003c00000 */
.L_x_1379:
[----:B------:R-:W-:Y:S05]  /*12590*/  BSYNC B6 ;  /* 0x0000000000067941 */ /* 0x000fea0003800000 */
.L_x_1378:
[----:B------:R-:W-:Y:S01]  /*125a0*/  ULDC.64 UR4, c[0x0][0x9f8] ;  /* 0x00027e0000047ab9 */ /* 0x000fe20000000a00 */
[----:B------:R-:W-:Y:S01]  /*125b0*/  IMAD.MOV.U32 R31, RZ, RZ, R19 ;  /* 0x000000ffff1f7224 */ /* 0x000fe200078e0013 */
[----:B------:R-:W-:Y:S01]  /*125c0*/  ISETP.NE.U32.AND P0, PT, RZ, UR4, PT ;  /* 0x00000004ff007c0c */ /* 0x000fe2000bf05070 */
[----:B------:R-:W-:Y:S01]  /*125d0*/  ULDC UR4, c[0x0][0x2f4] ;  /* 0x0000bd0000047ab9 */ /* 0x000fe20000000800 */
[----:B------:R-:W1:Y:S02]  /*125e0*/  LDC R10, c[0x0][0x430] ;  /* 0x00010c00ff0a7b82 */ /* 0x000e640000000800 */
[----:B------:R-:W-:-:S13]  /*125f0*/  ISETP.NE.AND.EX P0, PT, RZ, UR5, PT, P0 ;  /* 0x00000005ff007c0c */ /* 0x000fda000bf05300 */
[----:B------:R-:W2:Y:S01]  /*12600*/  @P0 LDC.64 R2, c[0x0][0x9f8] ;  /* 0x00027e00ff020b82 */ /* 0x000ea20000000a00 */
[----:B------:R-:W-:Y:S02]  /*12610*/  LOP3.LUT R17, R34, 0x40, RZ, 0xfc, !PT ;  /* 0x0000004022117812 */ /* 0x000fe400078efcff */
[----:B------:R-:W-:Y:S02]  /*12620*/  LOP3.LUT R23, R23, 0xffffffef, RZ, 0xc0, !PT ;  /* 0xffffffef17177812 */ /* 0x000fe400078ec0ff */
[----:B------:R-:W-:Y:S01]  /*12630*/  ISETP.GE.AND P2, PT, R17, UR4, PT ;  /* 0x0000000411007c0c */ /* 0x000fe2000bf46270 */
[----:B--2---:R-:W-:-:S05]  /*12640*/  @P0 IMAD.WIDE R2, R19, 0x4, R2 ;  /* 0x0000000413020825 */ /* 0x004fca00078e0202 */
[----:B------:R2:W5:Y:S01]  /*12650*/  @P0 LDG.E R31, desc[UR36][R2.64] ;  /* 0x00000024021f0981 */ /* 0x000562000c1e1900 */
[----:B------:R-:W-:Y:S01]  /*12660*/  ISETP.GE.AND P0, PT, R34, UR4, PT ;  /* 0x0000000422007c0c */ /* 0x000fe2000bf06270 */
[----:B------:R-:W-:Y:S01]  /*12670*/  UMOV UR5, 0xffffffff ;  /* 0xffffffff00057882 */ /* 0x000fe20000000000 */
[----:B------:R-:W-:Y:S01]  /*12680*/  ISETP.GE.AND P1, PT, R37, UR4, PT ;  /* 0x0000000425007c0c */ /* 0x000fe2000bf26270 */
[----:B------:R-:W-:-:S10]  /*12690*/  VIADD R7, R30, 0xffffffff ;  /* 0xffffffff1e077836 */ /* 0x000fd40000000000 */
[----:B------:R-:W-:Y:S02]  /*126a0*/  @P0 LOP3.LUT R23, R23, 0x10, RZ, 0xfc, !PT ;  /* 0x0000001017170812 */ /* 0x000fe400078efcff */
[----:B------:R-:W-:Y:S02]  /*126b0*/  ISETP.GE.AND P0, PT, R36, UR4, PT ;  /* 0x0000000424007c0c */ /* 0x000fe4000bf06270 */
[----:B------:R-:W-:-:S04]  /*126c0*/  LOP3.LUT R23, R23, 0xfffffff7, RZ, 0xc0, !PT ;  /* 0xfffffff717177812 */ /* 0x000fc800078ec0ff */
[----:B------:R-:W-:-:S04]  /*126d0*/  @P2 LOP3.LUT R23, R23, 0x8, RZ, 0xfc, !PT ;  /* 0x0000000817172812 */ /* 0x000fc800078efcff */
[----:B------:R-:W-:-:S04]  /*126e0*/  LOP3.LUT R23, R23, 0xfffffffb, RZ, 0xc0, !PT ;  /* 0xfffffffb17177812 */ /* 0x000fc800078ec0ff */
[----:B------:R-:W-:-:S04]  /*126f0*/  @P1 LOP3.LUT R23, R23, 0x4, RZ, 0xfc, !PT ;  /* 0x0000000417171812 */ /* 0x000fc800078efcff */
[----:B------:R-:W-:-:S04]  /*12700*/  LOP3.LUT R23, R23, 0xfffffffd, RZ, 0xc0, !PT ;  /* 0xfffffffd17177812 */ /* 0x000fc800078ec0ff */
[----:B------:R-:W-:Y:S01]  /*12710*/  @P0 LOP3.LUT R23, R23, 0x2, RZ, 0xfc, !PT ;  /* 0x0000000217170812 */ /* 0x000fe200078efcff */
[----:B-12---:R-:W-:Y:S06]  /*12720*/  BRA.DIV UR5, `(.L_x_1381) ;  /* 0x00000042057c7947 */ /* 0x006fec000b800000 */
.L_x_1449:
[----:B------:R-:W1:Y:S01]  /*12730*/  S2R R0, SR_TID.X ;  /* 0x0000000000007919 */ /* 0x000e620000002100 */
[----:B------:R-:W-:Y:S02]  /*12740*/  ISETP.NE.AND P1, PT, R10, 0x1, PT ;  /* 0x000000010a00780c */ /* 0x000fe40003f25270 */
[----:B-----5:R-:W-:Y:S01]  /*12750*/  SHF.R.S32.HI R11, RZ, 0x1f, R31 ;  /* 0x0000001fff0b7819 */ /* 0x020fe2000001141f */
[----:B------:R-:W2:Y:S01]  /*12760*/  S2R R9, SR_TID.X ;  /* 0x0000000000097919 */ /* 0x000ea20000002100 */
[----:B------:R-:W-:-:S03]  /*12770*/  LOP3.LUT R23, R23, 0xffffffbf, RZ, 0xc0, !PT ;  /* 0xffffffbf17177812 */ /* 0x000fc600078ec0ff */
[----:B------:R3:W-:Y:S06]  /*12780*/  STL [R1+0xc], R11 ;  /* 0x00000c0b01007387 */ /* 0x0007ec0000100800 */
[----:B------:R-:W4:Y:S01]  /*12790*/  @P1 LDC R5, c[0x0][0x434] ;  /* 0x00010d00ff051b82 */ /* 0x000f220000000800 */
[----:B------:R-:W-:Y:S02]  /*127a0*/  @P1 LOP3.LUT R23, R23, 0x40, RZ, 0xfc, !PT ;  /* 0x0000004017171812 */ /* 0x000fe400078efcff */
[----:B-1----:R-:W-:Y:S01]  /*127b0*/  LOP3.LUT R0, R0, 0x7f, RZ, 0xc0, !PT ;  /* 0x0000007f00007812 */ /* 0x002fe200078ec0ff */
[----:B--2---:R-:W-:-:S03]  /*127c0*/  IMAD.SHL.U32 R9, R9, 0x10, RZ ;  /* 0x0000001009097824 */ /* 0x004fc600078e00ff */
[----:B------:R-:W-:-:S04]  /*127d0*/  SHF.R.U32.HI R0, RZ, 0x3, R0 ;  /* 0x00000003ff007819 */ /* 0x000fc80000011600 */
[----:B------:R-:W-:Y:S02]  /*127e0*/  LOP3.LUT R9, R0, 0x70, R9, 0xf8, !PT ;  /* 0x0000007000097812 */ /* 0x000fe400078ef809 */
[----:B------:R-:W1:Y:S03]  /*127f0*/  @P1 LDC R0, c[0x0][0x438] ;  /* 0x00010e00ff001b82 */ /* 0x000e660000000800 */
[----:B------:R-:W-:-:S05]  /*12800*/  IMAD R6, R7, 0x40, R9 ;  /* 0x0000004007067824 */ /* 0x000fca00078e0209 */
[C---:B------:R-:W-:Y:S02]  /*12810*/  ISETP.GE.AND P0, PT, R6.reuse, R26, PT ;  /* 0x0000001a0600720c */ /* 0x040fe40003f06270 */
[----:B------:R-:W-:Y:S02]  /*12820*/  IADD3 R6, R6, R24, RZ ;  /* 0x0000001806067210 */ /* 0x000fe40007ffe0ff */
[----:B------:R-:W-:-:S03]  /*12830*/  ISETP.GT.U32.OR P0, PT, R9, 0x3f, P0 ;  /* 0x0000003f0900780c */ /* 0x000fc60000704470 */
[----:B----4-:R-:W-:-:S04]  /*12840*/  @P1 IMAD.HI.U32 R5, R6, R5, RZ ;  /* 0x0000000506051227 */ /* 0x010fc800078e00ff */
[----:B------:R-:W-:Y:S01]  /*12850*/  IMAD.MOV.U32 R8, RZ, RZ, R6 ;  /* 0x000000ffff087224 */ /* 0x000fe200078e0006 */
[----:B-1----:R-:W-:-:S05]  /*12860*/  @P1 SHF.R.U32.HI R8, RZ, R0, R5 ;  /* 0x00000000ff081219 */ /* 0x002fca0000011605 */
[----:B------:R-:W1:Y:S01]  /*12870*/  @!P0 LDC.64 R2, c[0x0][0x428] ;  /* 0x00010a00ff028b82 */ /* 0x000e620000000a00 */
[--C-:B------:R-:W-:Y:S01]  /*12880*/  @!P0 SHF.R.S32.HI R5, RZ, 0x1f, R8.reuse ;  /* 0x0000001fff058819 */ /* 0x100fe20000011408 */
[----:B------:R-:W-:Y:S02]  /*12890*/  @!P0 IMAD.MOV.U32 R4, RZ, RZ, R8 ;  /* 0x000000ffff048224 */ /* 0x000fe400078e0008 */
[-C--:B-1----:R-:W-:Y:S02]  /*128a0*/  @!P0 IMAD R0, R11, R2.reuse, RZ ;  /* 0x000000020b008224 */ /* 0x082fe400078e02ff */
[----:B------:R-:W-:-:S04]  /*128b0*/  @!P0 IMAD.WIDE.U32 R4, R31, R2, R4 ;  /* 0x000000021f048225 */ /* 0x000fc800078e0004 */
[----:B------:R-:W-:Y:S02]  /*128c0*/  @!P0 IMAD R0, R31, R3, R0 ;  /* 0x000000031f008224 */ /* 0x000fe400078e0200 */
[----:B------:R-:W1:Y:S02]  /*128d0*/  @!P0 LDC.64 R2, c[0x0][0x418] ;  /* 0x00010600ff028b82 */ /* 0x000e640000000a00 */
[----:B------:R-:W-:Y:S02]  /*128e0*/  @!P0 IMAD.IADD R0, R5, 0x1, R0 ;  /* 0x0000000105008824 */ /* 0x000fe400078e0200 */
[----:B------:R-:W-:Y:S01]  /*128f0*/  IMAD.MOV R5, RZ, RZ, -R8 ;  /* 0x000000ffff057224 */ /* 0x000fe200078e0a08 */
[----:B-1----:R-:W-:-:S04]  /*12900*/  @!P0 LEA R2, P1, R4, R2, 0x2 ;  /* 0x0000000204028211 */ /* 0x002fc800078210ff */
[----:B------:R-:W-:Y:S01]  /*12910*/  @!P0 LEA.HI.X R3, R4, R3, R0, 0x2, P1 ;  /* 0x0000000304038211 */ /* 0x000fe200008f1400 */
[----:B------:R-:W-:Y:S02]  /*12920*/  IMAD R4, R10, R5, R6 ;  /* 0x000000050a047224 */ /* 0x000fe400078e0206 */
[----:B------:R-:W-:Y:S02]  /*12930*/  IMAD.U32 R5, RZ, RZ, UR38 ;  /* 0x00000026ff057e24 */ /* 0x000fe4000f8e00ff */
[----:B------:R-:W-:-:S03]  /*12940*/  IMAD.MOV.U32 R0, RZ, RZ, RZ ;  /* 0x000000ffff007224 */ /* 0x000fc600078e00ff */
[----:B------:R-:W-:-:S03]  /*12950*/  ISETP.NE.AND P2, PT, R5, 0x3, PT ;  /* 0x000000030500780c */ /* 0x000fc60003f45270 */
[----:B------:R3:W5:Y:S01]  /*12960*/  @!P0 LDG.E R0, desc[UR36][R2.64] ;  /* 0x0000002402008981 */ /* 0x000762000c1e1900 */
[----:B------:R-:W-:Y:S02]  /*12970*/  ISETP.GT.U32.AND P0, PT, R9, 0x3f, PT ;  /* 0x0000003f0900780c */ /* 0x000fe40003f04070 */
[----:B------:R-:W-:Y:S02]  /*12980*/  LOP3.LUT R23, R23, 0xffffffdf, RZ, 0xc0, !PT ;  /* 0xffffffdf17177812 */ /* 0x000fe400078ec0ff */
[----:B0-----:R-:W-:Y:S02]  /*12990*/  SHF.R.S32.HI R30, RZ, 0x1f, R18 ;  /* 0x0000001fff1e7819 */ /* 0x001fe40000011412 */
[----:B------:R-:W-:-:S03]  /*129a0*/  MOV R26, R7 ;  /* 0x00000007001a7202 */ /* 0x000fc60000000f00 */
[----:B------:R-:W-:-:S04]  /*129b0*/  @P2 LOP3.LUT R23, R23, 0x20, RZ, 0xfc, !PT ;  /* 0x0000002017172812 */ /* 0x000fc800078efcff */
[----:B------:R-:W-:-:S04]  /*129c0*/  LOP3.LUT R23, R23, 0xfffffffe, RZ, 0xc0, !PT ;  /* 0xfffffffe17177812 */ /* 0x000fc800078ec0ff */
[----:B------:R-:W-:Y:S01]  /*129d0*/  @P0 LOP3.LUT R23, R23, 0x1, RZ, 0xfc, !PT ;  /* 0x0000000117170812 */ /* 0x000fe200078efcff */
[----:B---3--:R-:W-:Y:S06]  /*129e0*/  @!P2 BRA `(.L_x_1382) ;  /* 0x000000000004a947 */ /* 0x008fec0003800000 */
[----:B------:R-:W-:Y:S01]  /*129f0*/  BPT.TRAP 0x1 ;  /* 0x000000040000795c */ /* 0x000fe20000300000 */
.L_x_1382:
        /* <DEDUP_REMOVED lines=19> */
[----:B------:R-:W-:-:S05]  /*12b30*/  IMAD.IADD R6, R3, 0x1, R6 ;  /* 0x0000000103067824 */ /* 0x000fca00078e0206 */
[----:B------:R-:W-:Y:S01]  /*12b40*/  LEA.HI.X R24, R2, UR5, R6, 0x1, P0 ;  /* 0x0000000502187c11 */ /* 0x000fe200080f0c06 */
[----:B------:R-:W-:Y:S01]  /*12b50*/  IMAD R6, R25, 0x8, R22 ;  /* 0x0000000819067824 */ /* 0x000fe200078e0216 */
[----:B------:R-:W-:-:S04]  /*12b60*/  SHF.L.U32 R2, R28, 0x1f, RZ ;  /* 0x0000001f1c027819 */ /* 0x000fc800000006ff */
[----:B------:R-:W0:Y:S02]  /*12b70*/  SYNCS.PHASECHK.TRANS64.TRYWAIT P0, [R6+URZ+0x30840], R2 ;  /* 0x03084002060075a7 */ /* 0x000e24000800017f */
[----:B0-----:R-:W-:Y:S05]  /*12b80*/  @!P0 BRA `(.L_x_1384) ;  /* 0x0000003c00988947 */ /* 0x001fea0003800000 */
.L_x_1450:
[----:B------:R-:W-:Y:S05]  /*12b90*/  BSYNC B0 ;  /* 0x0000000000007941 */ /* 0x000fea0003800000 */
.L_x_1383:
[----:B------:R-:W2:Y:S01]  /*12ba0*/  LDL R10, [R1] ;  /* 0x00000000010a7983 */ /* 0x000ea20000100800 */
[----:B------:R-:W-:Y:S01]  /*12bb0*/  ULDC.64 UR4, c[0x0][0x300] ;  /* 0x0000c00000047ab9 */ /* 0x000fe20000000a00 */
[----:B------:R-:W-:Y:S01]  /*12bc0*/  LOP3.LUT P5, RZ, R23, 0x10, RZ, 0xc0, !PT ;  /* 0x0000001017ff7812 */ /* 0x000fe200078ac0ff */
[----:B------:R-:W-:Y:S01]  /*12bd0*/  IMAD R5, R5, UR4, RZ ;  /* 0x0000000405057c24 */ /* 0x000fe2000f8e02ff */
[----:B------:R-:W1:Y:S01]  /*12be0*/  S2R R9, SR_TID.X ;  /* 0x0000000000097919 */ /* 0x000e620000002100 */
[C---:B0-----:R-:W-:Y:S01]  /*12bf0*/  IMAD.WIDE.U32 R2, R4.reuse, UR4, RZ ;  /* 0x0000000404027c25 */ /* 0x041fe2000f8e00ff */
[C---:B------:R-:W-:Y:S02]  /*12c00*/  LOP3.LUT P4, RZ, R23.reuse, 0x8, RZ, 0xc0, !PT ;  /* 0x0000000817ff7812 */ /* 0x040fe4000788c0ff */
[C---:B------:R-:W-:Y:S01]  /*12c10*/  LOP3.LUT P3, RZ, R23.reuse, 0x4, RZ, 0xc0, !PT ;  /* 0x0000000417ff7812 */ /* 0x040fe2000786c0ff */
[----:B------:R-:W-:Y:S01]  /*12c20*/  IMAD R5, R4, UR5, R5 ;  /* 0x0000000504057c24 */ /* 0x000fe2000f8e0205 */
[----:B------:R-:W-:Y:S01]  /*12c30*/  ULDC.64 UR4, c[0x0][0x310] ;  /* 0x0000c40000047ab9 */ /* 0x000fe20000000a00 */
[----:B------:R-:W-:Y:S01]  /*12c40*/  LOP3.LUT P2, RZ, R23, 0x2, RZ, 0xc0, !PT ;  /* 0x0000000217ff7812 */ /* 0x000fe2000784c0ff */
[----:B------:R-:W-:-:S02]  /*12c50*/  IMAD R8, R8, UR4, RZ ;  /* 0x0000000408087c24 */ /* 0x000fc4000f8e02ff */
        /* <DEDUP_REMOVED lines=9> */
[C---:B------:R-:W-:Y:S01]  /*12cf0*/  LEA R4, P0, R2.reuse, UR4, 0x1 ;  /* 0x0000000402047c11 */ /* 0x040fe2000f8008ff */
[----:B------:R-:W-:Y:S01]  /*12d00*/  UMOV UR4, 0xffffffff ;  /* 0xffffffff00047882 */ /* 0x000fe20000000000 */
[----:B------:R-:W-:Y:S02]  /*12d10*/  IADD3 R0, R3, R0, RZ ;  /* 0x0000000003007210 */ /* 0x000fe40007ffe0ff */
[----:B-1----:R-:W-:Y:S02]  /*12d20*/  LOP3.LUT R9, R9, 0x7f, RZ, 0xc0, !PT ;  /* 0x0000007f09097812 */ /* 0x002fe400078ec0ff */
[----:B------:R-:W-:Y:S02]  /*12d30*/  LEA.HI.X R0, R2, UR5, R0, 0x1, P0 ;  /* 0x0000000502007c11 */ /* 0x000fe400080f0c00 */
[----:B------:R-:W-:Y:S01]  /*12d40*/  SHF.R.U32.HI R9, RZ, 0x3, R9 ;  /* 0x00000003ff097819 */ /* 0x000fe20000011609 */
[----:B--2---:R-:W-:-:S02]  /*12d50*/  IMAD R5, R7, -0x40, R10 ;  /* 0xffffffc007057824 */ /* 0x004fc400078e020a */
[----:B------:R-:W-:Y:S02]  /*12d60*/  IMAD R7, R25, 0x4000, R32 ;  /* 0x0000400019077824 */ /* 0x000fe400078e0220 */
[----:B------:R-:W-:-:S05]  /*12d70*/  IMAD.IADD R5, R5, 0x1, -R9 ;  /* 0x0000000105057824 */ /* 0x000fca00078e0a09 */
[----:B------:R-:W-:Y:S01]  /*12d80*/  ISETP.GE.AND P0, PT, R5, 0x1, PT ;  /* 0x000000010500780c */ /* 0x000fe20003f06270 */
[----:B------:R-:W-:-:S12]  /*12d90*/  BRA.DIV UR4, `(.L_x_1385) ;  /* 0x0000003e04287947 */ /* 0x000fd8000b800000 */
[----:B------:R-:W0:Y:S01]  /*12da0*/  SHFL.IDX PT, R3, R4, RZ, 0x181f ;  /* 0x00181fff04037589 */ /* 0x000e2200000e0000 */
[----:B------:R-:W-:-:S03]  /*12db0*/  @P0 IMAD R9, R7, 0x2, R22 ;  /* 0x0000000207090824 */ /* 0x000fc600078e0216 */
[----:B------:R-:W1:Y:S04]  /*12dc0*/  SHFL.IDX PT, R2, R0, RZ, 0x181f ;  /* 0x00181fff00027589 */ /* 0x000e6800000e0000 */
[----:B------:R-:W-:Y:S01]  /*12dd0*/  SHFL.IDX PT, R8, R0, 0x1, 0x181f ;  /* 0x00381f0000087f89 */ /* 0x000fe200000e0000 */
[----:B0-----:R-:W-:-:S05]  /*12de0*/  @P0 LEA R3, P1, R34, R3, 0x1 ;  /* 0x0000000322030211 */ /* 0x001fca00078208ff */
[----:B-1----:R-:W-:-:S05]  /*12df0*/  @P0 IMAD.X R2, RZ, RZ, R2, P1 ;  /* 0x000000ffff020224 */ /* 0x002fca00008e0602 */
        /* <DEDUP_REMOVED lines=20> */
[----:B0-----:R-:W-:-:S04]  /*12f40*/  @P0 LEA R2, P1, R34, R2, 0x1 ;  /* 0x0000000222020211 */ /* 0x001fc800078208ff */
[----:B------:R-:W-:Y:S02]  /*12f50*/  @P0 IADD3.X R3, RZ, R8, RZ, P1, !PT ;  /* 0x00000008ff030210 */ /* 0x000fe40000ffe4ff */
[----:B------:R0:W1:Y:S04]  /*12f60*/  SHFL.IDX PT, R8, R0, 0x3, 0x181f ;  /* 0x00781f0000087f89 */ /* 0x00006800000e0000 */
[----:B------:R-:W-:Y:S04]  /*12f70*/  @P0 LDGSTS.E.BYPASS.LTC128B.128 [R9+0x21400], desc[UR36][R2.64], !P5 ;  /* 0x2140000002090fae */ /* 0x000fe8000e901d64 */
[----:B------:R-:W-:Y:S04]  /*12f80*/  @P0 LDGSTS.E.BYPASS.LTC128B.128 [R9+0x23400], desc[UR36][R2.64+0x80], !P4 ;  /* 0x2340008002090fae */ /* 0x000fe8000e101d64 */
[----:B------:R-:W-:Y:S04]  /*12f90*/  @P0 LDGSTS.E.BYPASS.LTC128B.128 [R9+0x25400], desc[UR36][R2.64+0x100], !P3 ;  /* 0x2540010002090fae */ /* 0x000fe8000d901d64 */
[----:B------:R2:W-:Y:S04]  /*12fa0*/  @P0 LDGSTS.E.BYPASS.LTC128B.128 [R9+0x27400], desc[UR36][R2.64+0x180], !P2 ;  /* 0x2740018002090fae */ /* 0x0005e8000d101d64 */
[----:B-12---:R0:W2:Y:S02]  /*12fb0*/  SHFL.IDX PT, R2, R4, 0x3, 0x181f ;  /* 0x00781f0004027f89 */ /* 0x0060a400000e0000 */
.L_x_1460:
[----:B------:R-:W-:-:S13]  /*12fc0*/  ISETP.GE.AND P0, PT, R5, 0x31, PT ;  /* 0x000000310500780c */ /* 0x000fda0003f06270 */
[----:B--2---:R-:W-:Y:S01]  /*12fd0*/  @P0 LEA R2, P1, R34, R2, 0x1 ;  /* 0x0000000222020211 */ /* 0x004fe200078208ff */
[----:B------:R-:W-:-:S04]  /*12fe0*/  @P0 IMAD R7, R7, 0x2, R22 ;  /* 0x0000000207070824 */ /* 0x000fc800078e0216 */
        /* <DEDUP_REMOVED lines=10> */
.L_x_1386:
        /* <DEDUP_REMOVED lines=10> */
.L_x_1387:
[----:B------:R2:W-:Y:S02]  /*13130*/  SYNCS.ARRIVE.TRANS64.A1T0 RZ, [R6+URZ+0x30830], RZ ;  /* 0x030830ff06ff79a7 */ /* 0x0005e4000810003f */
[----:B------:R-:W-:Y:S05]  /*13140*/  WARPSYNC.ALL ;  /* 0x0000000000007948 */ /* 0x000fea0003800000 */
[----:B------:R-:W-:Y:S01]  /*13150*/  ULDC.64 UR4, c[0x0][0x298] ;  /* 0x0000a60000047ab9 */ /* 0x000fe20000000a00 */
[----:B-1----:R-:W-:Y:S01]  /*13160*/  VIADD R2, R22, 0x10400 ;  /* 0x0001040016027836 */ /* 0x002fe20000000000 */
[----:B0-----:R-:W-:Y:S01]  /*13170*/  SHF.R.S32.HI R0, RZ, 0x1f, R35 ;  /* 0x0000001fff007819 */ /* 0x001fe20000011423 */
[----:B------:R-:W-:Y:S01]  /*13180*/  IMAD.WIDE.U32 R4, R35, UR4, RZ ;  /* 0x0000000423047c25 */ /* 0x000fe2000f8e00ff */
[----:B------:R-:W-:Y:S01]  /*13190*/  BSSY B6, `(.L_x_1388) ;  /* 0x0000018000067945 */ /* 0x000fe20003800000 */
[----:B------:R-:W-:Y:S01]  /*131a0*/  BAR.SYNC.DEFER_BLOCKING 0x8, 0x180 ;  /* 0x0206000000007b1d */ /* 0x000fe20000010000 */
[----:B------:R-:W-:Y:S01]  /*131b0*/  LOP3.LUT P0, RZ, R2, 0x3ff, RZ, 0xc0, !PT ;  /* 0x000003ff02ff7812 */ /* 0x000fe2000780c0ff */
[----:B------:R-:W-:-:S04]  /*131c0*/  IMAD R0, R0, UR4, RZ ;  /* 0x0000000400007c24 */ /* 0x000fc8000f8e02ff */
[----:B------:R-:W-:Y:S01]  /*131d0*/  IMAD R0, R35, UR5, R0 ;  /* 0x0000000523007c24 */ /* 0x000fe2000f8e0200 */
[----:B------:R0:W-:Y:S03]  /*131e0*/  STL.64 [R1+0x10], R4 ;  /* 0x0000100401007387 */ /* 0x0001e60000100a00 */
[----:B------:R-:W-:-:S04]  /*131f0*/  IMAD.IADD R35, R5, 0x1, R0 ;  /* 0x0000000105237824 */ /* 0x000fc800078e0200 */
        /* <DEDUP_REMOVED lines=8> */
[----:B--2---:R-:W-:Y:S01]  /*13280*/  IMAD.U32 R6, RZ, RZ, UR8 ;  /* 0x00000008ff067e24 */ /* 0x004fe2000f8e00ff */
        /* <DEDUP_REMOVED lines=8> */
.L_x_1389:
[----:B------:R-:W-:Y:S05]  /*13310*/  BSYNC B6 ;  /* 0x0000000000067941 */ /* 0x000fea0003800000 */
.L_x_1388:
[----:B------:R-:W3:Y:S01]  /*13320*/  LDL.LU.64 R20, [R1+0x10] ;  /* 0x0000100001147983 */ /* 0x000ee20000300a00 */
[----:B------:R-:W-:Y:S01]  /*13330*/  ULDC.64 UR4, c[0x0][0x2d8] ;  /* 0x0000b60000047ab9 */ /* 0x000fe20000000a00 */
[----:B------:R-:W-:Y:S01]  /*13340*/  LOP3.LUT P6, RZ, R23, 0x100, RZ, 0xc0, !PT ;  /* 0x0000010017ff7812 */ /* 0x000fe200078cc0ff */
[----:B------:R-:W-:Y:S01]  /*13350*/  IMAD R0, R30, UR4, RZ ;  /* 0x000000041e007c24 */ /* 0x000fe2000f8e02ff */
[----:B------:R-:W-:Y:S01]  /*13360*/  LOP3.LUT R7, R34, 0x40, RZ, 0xfc, !PT ;  /* 0x0000004022077812 */ /* 0x000fe200078efcff */
[----:B------:R-:W-:Y:S01]  /*13370*/  IMAD.MOV.U32 R3, RZ, RZ, R35 ;  /* 0x000000ffff037224 */ /* 0x000fe200078e0023 */
[----:B0-----:R-:W-:Y:S01]  /*13380*/  SEL R4, R19, RZ, !P6 ;  /* 0x000000ff13047207 */ /* 0x001fe20007000000 */
[----:B------:R-:W-:Y:S01]  /*13390*/  IMAD R5, R18, UR5, R0 ;  /* 0x0000000512057c24 */ /* 0x000fe2000f8e0200 */
[----:B------:R-:W-:-:S04]  /*133a0*/  SHF.R.S32.HI R0, RZ, 0x1f, R19 ;  /* 0x0000001fff007819 */ /* 0x000fc80000011413 */
[----:B------:R-:W-:Y:S01]  /*133b0*/  SEL R0, R0, RZ, !P6 ;  /* 0x000000ff00007207 */ /* 0x000fe20007000000 */
[----:B---3--:R-:W-:Y:S01]  /*133c0*/  IMAD.MOV.U32 R2, RZ, RZ, R20 ;  /* 0x000000ffff027224 */ /* 0x008fe200078e0014 */
[----:B------:R-:W0:Y:S01]  /*133d0*/  LDC R21, c[0x0][0x448] ;  /* 0x00011200ff157b82 */ /* 0x000e220000000800 */
[----:B------:R-:W1:Y:S02]  /*133e0*/  S2R R20, SR_TID.X ;  /* 0x0000000000147919 */ /* 0x000e640000002100 */
[----:B------:R-:W-:Y:S01]  /*133f0*/  IMAD.WIDE.U32 R2, R18, UR4, R2 ;  /* 0x0000000412027c25 */ /* 0x000fe2000f8e0002 */
[----:B------:R-:W-:-:S03]  /*13400*/  ULDC.64 UR4, c[0x0][0x2e0] ;  /* 0x0000b80000047ab9 */ /* 0x000fc60000000a00 */
[----:B------:R-:W-:Y:S02]  /*13410*/  IMAD.IADD R3, R3, 0x1, R5 ;  /* 0x0000000103037824 */ /* 0x000fe400078e0205 */
[----:B------:R-:W-:Y:S02]  /*13420*/  IMAD R0, R0, UR4, RZ ;  /* 0x0000000400007c24 */ /* 0x000fe4000f8e02ff */
[----:B------:R-:W-:-:S04]  /*13430*/  IMAD.WIDE.U32 R2, R4, UR4, R2 ;  /* 0x0000000404027c25 */ /* 0x000fc8000f8e0002 */
[----:B------:R-:W-:Y:S01]  /*13440*/  IMAD R0, R4, UR5, R0 ;  /* 0x0000000504007c24 */ /* 0x000fe2000f8e0200 */
[----:B------:R-:W-:-:S03]  /*13450*/  ULDC.64 UR4, c[0x0][0x2d0] ;  /* 0x0000b40000047ab9 */ /* 0x000fc60000000a00 */
[----:B------:R-:W-:Y:S01]  /*13460*/  IMAD.IADD R3, R3, 0x1, R0 ;  /* 0x0000000103037824 */ /* 0x000fe200078e0200 */
[----:B0-----:R-:W-:Y:S02]  /*13470*/  ISETP.NE.AND P6, PT, R21, 0x1, PT ;  /* 0x000000011500780c */ /* 0x001fe40003fc5270 */
[----:B-1----:R-:W-:-:S04]  /*13480*/  LOP3.LUT R20, R20, 0x7f, RZ, 0xc0, !PT ;  /* 0x0000007f14147812 */ /* 0x002fc800078ec0ff */
[----:B------:R-:W-:-:S07]  /*13490*/  SHF.R.U32.HI R21, RZ, 0x3, R20 ;  /* 0x00000003ff157819 */ /* 0x000fce0000011614 */
[----:B--2---:R-:W0:Y:S01]  /*134a0*/  @P6 LDC R6, c[0x0][0x44c] ;  /* 0x00011300ff066b82 */ /* 0x004e220000000800 */
[----:B------:R-:W1:Y:S07]  /*134b0*/  S2R R20, SR_TID.X ;  /* 0x0000000000147919 */ /* 0x000e6e0000002100 */
[----:B------:R-:W2:Y:S01]  /*134c0*/  @P6 LDC R5, c[0x0][0x450] ;  /* 0x00011400ff056b82 */ /* 0x000ea20000000800 */
[----:B-1----:R-:W-:-:S05]  /*134d0*/  IMAD.SHL.U32 R20, R20, 0x10, RZ ;  /* 0x0000001014147824 */ /* 0x002fca00078e00ff */
[----:B------:R-:W-:-:S05]  /*134e0*/  LOP3.LUT R20, R21, 0x70, R20, 0xf8, !PT ;  /* 0x0000007015147812 */ /* 0x000fca00078ef814 */
[----:B------:R-:W-:Y:S02]  /*134f0*/  IMAD.IADD R0, R20, 0x1, R27 ;  /* 0x0000000114007824 */ /* 0x000fe400078e021b */
[----:B------:R-:W1:Y:S02]  /*13500*/  S2R R20, SR_TID.X ;  /* 0x0000000000147919 */ /* 0x000e640000002100 */
[----:B0-----:R-:W-:Y:S01]  /*13510*/  @P6 IMAD.HI.U32 R6, R0, R6, RZ ;  /* 0x0000000600066227 */ /* 0x001fe200078e00ff */
[----:B------:R-:W-:-:S04]  /*13520*/  MOV R4, R0 ;  /* 0x0000000000047202 */ /* 0x000fc80000000f00 */
[----:B--2---:R-:W-:Y:S02]  /*13530*/  @P6 SHF.R.U32.HI R4, RZ, R5, R6 ;  /* 0x00000005ff046219 */ /* 0x004fe40000011606 */
[----:B------:R-:W0:Y:S03]  /*13540*/  LDC R6, c[0x0][0x448] ;  /* 0x00011200ff067b82 */ /* 0x000e260000000800 */
[----:B------:R-:W-:Y:S02]  /*13550*/  IMAD.MOV R5, RZ, RZ, -R4 ;  /* 0x000000ffff057224 */ /* 0x000fe400078e0a04 */
[----:B------:R-:W-:Y:S01]  /*13560*/  IMAD.WIDE.U32 R2, R4, UR4, R2 ;  /* 0x0000000404027c25 */ /* 0x000fe2000f8e0002 */
[----:B-1----:R-:W-:-:S03]  /*13570*/  LOP3.LUT R20, R20, 0x7f, RZ, 0xc0, !PT ;  /* 0x0000007f14147812 */ /* 0x002fc600078ec0ff */
[----:B0-----:R-:W-:Y:S01]  /*13580*/  IMAD R0, R6, R5, R0 ;  /* 0x0000000506007224 */ /* 0x001fe200078e0200 */
[----:B------:R-:W-:Y:S02]  /*13590*/  SHF.R.S32.HI R5, RZ, 0x1f, R4 ;  /* 0x0000001fff057819 */ /* 0x000fe40000011404 */
[----:B------:R-:W-:-:S03]  /*135a0*/  SHF.R.U32.HI R8, RZ, 0x3, R20 ;  /* 0x00000003ff087819 */ /* 0x000fc60000011614 */
        /* <DEDUP_REMOVED lines=10> */
[----:B------:R-:W-:Y:S01]  /*13650*/  IMAD.IADD R0, R3, 0x1, R5 ;  /* 0x0000000103007824 */ /* 0x000fe200078e0205 */
[----:B------:R-:W-:Y:S02]  /*13660*/  ULDC UR4, c[0x0][0x2b8] ;  /* 0x0000ae0000047ab9 */ /* 0x000fe40000000800 */
[----:B------:R-:W-:Y:S02]  /*13670*/  ISETP.GE.AND P4, PT, R34, UR4, PT ;  /* 0x0000000422007c0c */ /* 0x000fe4000bf86270 */
[----:B------:R-:W-:Y:S01]  /*13680*/  LEA.HI.X R0, R2, UR5, R0, 0x1, P0 ;  /* 0x0000000502007c11 */ /* 0x000fe200080f0c00 */
[----:B------:R-:W-:Y:S01]  /*13690*/  UMOV UR5, 0xffffffff ;  /* 0xffffffff00057882 */ /* 0x000fe20000000000 */
[----:B------:R-:W-:-:S02]  /*136a0*/  ISETP.GE.AND P3, PT, R7, UR4, PT ;  /* 0x0000000407007c0c */ /* 0x000fc4000bf66270 */
[----:B------:R-:W-:Y:S02]  /*136b0*/  ISETP.GE.AND P2, PT, R37, UR4, PT ;  /* 0x0000000425007c0c */ /* 0x000fe4000bf46270 */
[----:B------:R-:W-:Y:S01]  /*136c0*/  ISETP.GE.AND P1, PT, R36, UR4, PT ;  /* 0x0000000424007c0c */ /* 0x000fe2000bf26270 */
[----:B------:R-:W-:-:S12]  /*136d0*/  BRA.DIV UR5, `(.L_x_1390) ;  /* 0x0000003a05347947 */ /* 0x000fd8000b800000 */
[----:B------:R-:W0:Y:S01]  /*136e0*/  SHFL.IDX PT, R3, R4, RZ, 0x181f ;  /* 0x00181fff04037589 */ /* 0x000e2200000e0000 */
[----:B------:R-:W-:Y:S02]  /*136f0*/  IMAD R5, R29, R6, RZ ;  /* 0x000000061d057224 */ /* 0x000fe400078e02ff */
[----:B------:R-:W-:Y:S01]  /*13700*/  IMAD.IADD R27, R8, 0x1, R27 ;  /* 0x00000001081b7824 */ /* 0x000fe200078e021b */
[----:B------:R-:W1:Y:S04]  /*13710*/  SHFL.IDX PT, R2, R0, RZ, 0x181f ;  /* 0x00181fff00027589 */ /* 0x000e6800000e0000 */
[----:B------:R-:W-:Y:S01]  /*13720*/  ISETP.GE.AND P0, PT, R27, R5, PT ;  /* 0x000000051b00720c */ /* 0x000fe20003f06270 */
[----:B------:R-:W-:-:S12]  /*13730*/  SHFL.IDX PT, R14, R4, 0x7, 0x181f ;  /* 0x00f81f00040e7f89 */ /* 0x000fd800000e0000 */
[----:B0-----:R-:W-:-:S05]  /*13740*/  @!P0 LEA R6, P5, R34, R3, 0x1 ;  /* 0x0000000322068211 */ /* 0x001fca00078a08ff */
[----:B-1----:R-:W-:Y:S02]  /*13750*/  @!P0 IMAD.X R3, RZ, RZ, R2, P5 ;  /* 0x000000ffff038224 */ /* 0x002fe400028e0602 */
[----:B------:R-:W-:Y:S01]  /*13760*/  @!P0 IMAD.MOV.U32 R2, RZ, RZ, R6 ;  /* 0x000000ffff028224 */ /* 0x000fe200078e0006 */
[----:B------:R-:W-:-:S04]  /*13770*/  IADD3 R6, R27, 0x10, RZ ;  /* 0x000000101b067810 */ /* 0x000fc80007ffe0ff */
        /* <DEDUP_REMOVED lines=8> */
[----:B-1----:R-:W-:Y:S02]  /*13800*/  @!P0 IMAD.X R7, RZ, RZ, R2, P5 ;  /* 0x000000ffff078224 */ /* 0x002fe400028e0602 */
[----:B------:R-:W-:Y:S02]  /*13810*/  @!P0 IMAD.MOV.U32 R2, RZ, RZ, R6 ;  /* 0x000000ffff028224 */ /* 0x000fe400078e0006 */
[----:B------:R-:W-:Y:S02]  /*13820*/  @!P0 IMAD.MOV.U32 R3, RZ, RZ, R7 ;  /* 0x000000ffff038224 */ /* 0x000fe400078e0007 */
[----:B------:R-:W-:-:S03]  /*13830*/  VIADD R6, R27, 0x20 ;  /* 0x000000201b067836 */ /* 0x000fc60000000000 */
        /* <DEDUP_REMOVED lines=10> */
[----:B------:R-:W-:Y:S01]  /*138e0*/  VIADD R6, R27, 0x30 ;  /* 0x000000301b067836 */ /* 0x000fe20000000000 */
[----:B------:R-:W-:-:S05]  /*138f0*/  @!P0 MOV R3, R7 ;  /* 0x0000000700038202 */ /* 0x000fca0000000f00 */
        /* <DEDUP_REMOVED lines=21> */
[----:B------:R-:W-:Y:S01]  /*13a50*/  @!P0 MOV R2, R6 ;  /* 0x0000000600028202 */ /* 0x000fe20000000f00 */
[----:B------:R-:W-:Y:S02]  /*13a60*/  VIADD R6, R27, 0x50 ;  /* 0x000000501b067836 */ /* 0x000fe40000000000 */
        /* <DEDUP_REMOVED lines=20> */
[----:B0-----:R-:W-:-:S04]  /*13bb0*/  @!P0 LEA R6, P5, R34, R3, 0x1 ;  /* 0x0000000322068211 */ /* 0x001fc800078a08ff */
[----:B-1----:R-:W-:Y:S01]  /*13bc0*/  @!P0 IADD3.X R7, RZ, R2, RZ, P5, !PT ;  /* 0x00000002ff078210 */ /* 0x002fe20002ffe4ff */
[----:B------:R-:W-:Y:S02]  /*13bd0*/  @!P0 IMAD.MOV.U32 R2, RZ, RZ, R6 ;  /* 0x000000ffff028224 */ /* 0x000fe400078e0006 */
[----:B------:R0:W1:Y:S02]  /*13be0*/  SHFL.IDX PT, R6, R0, 0x7, 0x181f ;  /* 0x00f81f0000067f89 */ /* 0x00006400000e0000 */
[----:B------:R-:W-:-:S05]  /*13bf0*/  @!P0 IMAD.MOV.U32 R3, RZ, RZ, R7 ;  /* 0x000000ffff038224 */ /* 0x000fca00078e0007 */
[----:B------:R0:W-:Y:S04]  /*13c00*/  @!P0 LDGSTS.E.BYPASS.LTC128B.128 [R33+0x13400], desc[UR36][R2.64], !P4 ;  /* 0x1340000002218fae */ /* 0x0001e8000e101d64 */
[----:B------:R0:W-:Y:S04]  /*13c10*/  @!P0 LDGSTS.E.BYPASS.LTC128B.128 [R33+0x17400], desc[UR36][R2.64+0x80], !P3 ;  /* 0x1740008002218fae */ /* 0x0001e8000d901d64 */
[----:B------:R0:W-:Y:S04]  /*13c20*/  @!P0 LDGSTS.E.BYPASS.LTC128B.128 [R33+0x1b400], desc[UR36][R2.64+0x100], !P2 ;  /* 0x1b40010002218fae */ /* 0x0001e8000d101d64 */
[----:B------:R0:W-:Y:S02]  /*13c30*/  @!P0 LDGSTS.E.BYPASS.LTC128B.128 [R33+0x1f400], desc[UR36][R2.64+0x180], !P1 ;  /* 0x1f40018002218fae */ /* 0x0001e4000c901d64 */
.L_x_1477:
[----:B0-----:R-:W-:Y:S01]  /*13c40*/  VIADD R0, R27, 0x70 ;  /* 0x000000701b007836 */ /* 0x001fe20000000000 */
[----:B------:R-:W-:Y:S04]  /*13c50*/  BSSY B0, `(.L_x_1391) ;  /* 0x000000c000007945 */ /* 0x000fe80003800000 */
[----:B------:R-:W-:-:S13]  /*13c60*/  ISETP.GE.AND P0, PT, R0, R5, PT ;  /* 0x000000050000720c */ /* 0x000fda0003f06270 */
[----:B------:R-:W-:Y:S05]  /*13c70*/  @P0 BRA `(.L_x_1392) ;  /* 0x0000000000240947 */ /* 0x000fea0003800000 */
[----:B------:R-:W-:-:S05]  /*13c80*/  LEA R2, P0, R34, R14, 0x1 ;  /* 0x0000000e22027211 */ /* 0x000fca00078008ff */
        /* <DEDUP_REMOVED lines=8> */
.L_x_1392:
[----:B------:R-:W-:Y:S05]  /*13d10*/  BSYNC B0 ;  /* 0x0000000000007941 */ /* 0x000fea0003800000 */
.L_x_1391:
[----:B------:R-:W-:Y:S01]  /*13d20*/  NOP ;  /* 0x0000000000007918 */ /* 0x000fe20000000000 */
[----:B------:R-:W-:-:S13]  /*13d30*/  PLOP3.LUT P0, PT, PT, PT, PT, 0x80, 0x0 ;  /* 0x000000000000781c */ /* 0x000fda0003f0f070 */
.L_x_1393:
[----:B------:R-:W-:Y:S02]  /*13d40*/  PLOP3.LUT P1, PT, P1, P0, PT, 0xa2, 0x0 ;  /* 0x000000000000781c */ /* 0x000fe40000f21472 */
[----:B------:R-:W-:-:S08]  /*13d50*/  @P0 R2UR P1, UR4, R22 ;  /* 0x00000000160402ca */ /* 0x000fd00000020000 */
[----:B------:R-:W-:-:S05]  /*13d60*/  @P0 PLOP3.LUT P0, PT, P1, PT, PT, 0x80, 0x0 ;  /* 0x000000000000081c */ /* 0x000fca0000f0f070 */
[----:B------:R-:W-:Y:S01]  /*13d70*/  @!P1 SYNCS.ARRIVE.TRANS64.RED.A0T1 RZ, [UR4+0x30800], RZ ;  /* 0x030800ffffff99a7 */ /* 0x000fe20008200404 */
[----:B------:R-:W-:Y:S07]  /*13d80*/  @!P1 ARRIVES.LDGSTSBAR.64.TRANSCNT [UR4+0x30800] ;  /* 0x03080000ff0099b0 */ /* 0x000fee0008000a84 */
[----:B------:R-:W-:Y:S05]  /*13d90*/  @P0 BRA.U.ANY `(.L_x_1393) ;  /* 0xfffffffd00e80947 */ /* 0x000fea000393ffff */
[----:B0-----:R-:W2:Y:S04]  /*13da0*/  LDL.LU R3, [R1+0x1c] ;  /* 0x00001c0001037983 */ /* 0x001ea80000300800 */
[----:B------:R-:W3:Y:S01]  /*13db0*/  LDL.LU R2, [R1+0x18] ;  /* 0x0000180001027983 */ /* 0x000ee20000300800 */
[----:B--2---:R-:W-:Y:S01]  /*13dc0*/  VIADD R3, R3, 0x1 ;  /* 0x0000000103037836 */ /* 0x004fe20000000000 */
[----:B---3--:R-:W-:-:S04]  /*13dd0*/  IADD3 R7, R2, -0x2, RZ ;  /* 0xfffffffe02077810 */ /* 0x008fc80007ffe0ff */
[----:B------:R0:W-:Y:S01]  /*13de0*/  STL [R1+0x1c], R3 ;  /* 0x00001c0301007387 */ /* 0x0001e20000100800 */
[----:B------:R-:W-:-:S04]  /*13df0*/  LEA.HI R0, R3, R3, RZ, 0x1 ;  /* 0x0000000303007211 */ /* 0x000fc800078f08ff */
[----:B------:R-:W-:-:S05]  /*13e00*/  LOP3.LUT R0, R0, 0xfffffffe, RZ, 0xc0, !PT ;  /* 0xfffffffe00007812 */ /* 0x000fca00078ec0ff */
[----:B------:R-:W-:-:S05]  /*13e10*/  IMAD.IADD R0, R3, 0x1, -R0 ;  /* 0x0000000103007824 */ /* 0x000fca00078e0a00 */
[----:B0-----:R-:W-:Y:S01]  /*13e20*/  SHF.L.U32 R3, R0, 0x1f, RZ ;  /* 0x0000001f00037819 */ /* 0x001fe200000006ff */
[----:B------:R-:W-:Y:S01]  /*13e30*/  NOP ;  /* 0x0000000000007918 */ /* 0x000fe20000000000 */
[----:B------:R0:W-:Y:S01]  /*13e40*/  SYNCS.ARRIVE.TRANS64.A1T0 RZ, [R22+URZ+0x30800], RZ ;  /* 0x030800ff16ff79a7 */ /* 0x0001e2000810003f */
[----:B------:R-:W-:Y:S01]  /*13e50*/  BSSY B0, `(.L_x_1394) ;  /* 0x0000003000007945 */ /* 0x000fe20003800000 */
[----:B------:R-:W2:Y:S03]  /*13e60*/  SYNCS.PHASECHK.TRANS64.TRYWAIT P0, [R22+URZ+0x30820], R3 ;  /* 0x03082003160075a7 */ /* 0x000ea6000800017f */
[----:B0-2---:R-:W-:Y:S05]  /*13e70*/  @!P0 BRA `(.L_x_1395) ;  /* 0x0000003c00208947 */ /* 0x005fea0003800000 */
.L_x_1478:
[----:B------:R-:W-:Y:S05]  /*13e80*/  BSYNC B0 ;  /* 0x0000000000007941 */ /* 0x000fea0003800000 */
.L_x_1394:
[----:B------:R-:W2:Y:S01]  /*13e90*/  LDL R0, [R1+0x8] ;  /* 0x0000080001007983 */ /* 0x000ea20000100800 */
[----:B------:R-:W-:Y:S01]  /*13ea0*/  BSSY B0, `(.L_x_1396) ;  /* 0x0000102000007945 */ /* 0x000fe20003800000 */
[----:B--2---:R-:W-:-:S13]  /*13eb0*/  ISETP.GE.AND P0, PT, R7, R0, PT ;  /* 0x000000000700720c */ /* 0x004fda0003f06270 */
[----:B------:R-:W-:Y:S05]  /*13ec0*/  @!P0 BRA `(.L_x_1397) ;  /* 0x0000000c00fc8947 */ /* 0x000fea0003800000 */
[C---:B------:R-:W-:Y:S01]  /*13ed0*/  LOP3.LUT R0, R34.reuse, 0x40, RZ, 0xfc, !PT ;  /* 0x0000004022007812 */ /* 0x040fe200078efcff */
[----:B------:R-:W-:Y:S01]  /*13ee0*/  ULDC UR4, c[0x0][0x2f4] ;  /* 0x0000bd0000047ab9 */ /* 0x000fe20000000800 */
[----:B------:R-:W-:Y:S01]  /*13ef0*/  IMAD.MOV.U32 R10, RZ, RZ, R28 ;  /* 0x000000ffff0a7224 */ /* 0x000fe200078e001c */
[----:B------:R-:W-:Y:S01]  /*13f00*/  ISETP.GE.AND P4, PT, R34, UR4, PT ;  /* 0x0000000422007c0c */ /* 0x000fe2000bf86270 */
[----:B-1----:R-:W-:Y:S01]  /*13f10*/  IMAD.MOV.U32 R6, RZ, RZ, R25 ;  /* 0x000000ffff067224 */ /* 0x002fe200078e0019 */
[----:B------:R-:W-:Y:S01]  /*13f20*/  ISETP.GE.AND P3, PT, R0, UR4, PT ;  /* 0x0000000400007c0c */ /* 0x000fe2000bf66270 */
[----:B------:R-:W-:Y:S01]  /*13f30*/  IMAD.MOV.U32 R29, RZ, RZ, R26 ;  /* 0x000000ffff1d7224 */ /* 0x000fe200078e001a */
[----:B------:R-:W-:Y:S02]  /*13f40*/  ISETP.GE.AND P2, PT, R37, UR4, PT ;  /* 0x0000000425007c0c */ /* 0x000fe4000bf46270 */
[----:B------:R-:W-:-:S13]  /*13f50*/  ISETP.GE.AND P1, PT, R36, UR4, PT ;  /* 0x0000000424007c0c */ /* 0x000fda000bf26270 */
.L_x_1410:
[----:B------:R-:W2:Y:S04]  /*13f60*/  LDL R0, [R1+0x4] ;  /* 0x0000040001007983 */ /* 0x000ea80000100800 */
[----:B------:R-:W3:Y:S01]  /*13f70*/  LDL R8, [R1+0xc] ;  /* 0x00000c0001087983 */ /* 0x000ee20000100800 */
[----:B------:R-:W1:Y:S01]  /*13f80*/  S2R R2, SR_TID.X ;  /* 0x0000000000027919 */ /* 0x000e620000002100 */
[----:B------:R-:W4:Y:S01]  /*13f90*/  S2R R9, SR_TID.X ;  /* 0x0000000000097919 */ /* 0x000f220000002100 */
[----:B-1----:R-:W-:-:S04]  /*13fa0*/  LOP3.LUT R2, R2, 0x7f, RZ, 0xc0, !PT ;  /* 0x0000007f02027812 */ /* 0x002fc800078ec0ff */
[----:B0-----:R-:W-:Y:S02]  /*13fb0*/  SHF.R.U32.HI R3, RZ, 0x3, R2 ;  /* 0x00000003ff037819 */ /* 0x001fe40000011602 */
[----:B------:R-:W0:Y:S01]  /*13fc0*/  LDC R2, c[0x0][0x430] ;  /* 0x00010c00ff027b82 */ /* 0x000e220000000800 */
[----:B----4-:R-:W-:-:S05]  /*13fd0*/  IMAD.SHL.U32 R9, R9, 0x10, RZ ;  /* 0x0000001009097824 */ /* 0x010fca00078e00ff */
[----:B------:R-:W-:-:S04]  /*13fe0*/  LOP3.LUT R9, R3, 0x70, R9, 0xf8, !PT ;  /* 0x0000007003097812 */ /* 0x000fc800078ef809 */
[----:B------:R-:W-:-:S13]  /*13ff0*/  ISETP.GT.U32.AND P6, PT, R9, 0x3f, PT ;  /* 0x0000003f0900780c */ /* 0x000fda0003fc4070 */
[----:B------:R-:W1:Y:S01]  /*14000*/  @!P6 LDC.64 R4, c[0x0][0x428] ;  /* 0x00010a00ff04eb82 */ /* 0x000e620000000a00 */
[----:B0-----:R-:W-:-:S13]  /*14010*/  ISETP.NE.AND P0, PT, R2, 0x1, PT ;  /* 0x000000010200780c */ /* 0x001fda0003f05270 */
[----:B------:R-:W0:Y:S08]  /*14020*/  @P0 LDC R3, c[0x0][0x434] ;  /* 0x00010d00ff030b82 */ /* 0x000e300000000800 */
[----:B------:R-:W4:Y:S01]  /*14030*/  @P0 LDC R2, c[0x0][0x438] ;  /* 0x00010e00ff020b82 */ /* 0x000f220000000800 */
[----:B------:R-:W-:Y:S05]  /*14040*/  YIELD ;  /* 0x0000000000007946 */ /* 0x000fea0003800000 */
[----:B------:R-:W-:Y:S01]  /*14050*/  ULDC UR4, c[0x0][0x430] ;  /* 0x00010c0000047ab9 */ /* 0x000fe20000000800 */
[----:B--2---:R-:W-:-:S04]  /*14060*/  IMAD R0, R7, 0x40, R0 ;  /* 0x0000004007007824 */ /* 0x004fc800078e0200 */
[----:B------:R-:W-:-:S04]  /*14070*/  IMAD.IADD R0, R9, 0x1, R0 ;  /* 0x0000000109007824 */ /* 0x000fc800078e0200 */
[----:B0-----:R-:W-:Y:S01]  /*14080*/  @P0 IMAD.HI.U32 R3, R0, R3, RZ ;  /* 0x0000000300030227 */ /* 0x001fe200078e00ff */
[----:B------:R-:W-:-:S04]  /*14090*/  MOV R11, R0 ;  /* 0x00000000000b7202 */ /* 0x000fc80000000f00 */
[----:B----4-:R-:W-:-:S04]  /*140a0*/  @P0 SHF.R.U32.HI R11, RZ, R2, R3 ;  /* 0x00000002ff0b0219 */ /* 0x010fc80000011603 */
[--C-:B------:R-:W-:Y:S01]  /*140b0*/  @!P6 SHF.R.S32.HI R3, RZ, 0x1f, R11.reuse ;  /* 0x0000001fff03e819 */ /* 0x100fe2000001140b */
[----:B------:R-:W-:-:S04]  /*140c0*/  @!P6 IMAD.MOV.U32 R2, RZ, RZ, R11 ;  /* 0x000000ffff02e224 */ /* 0x000fc800078e000b */
[----:B-1----:R-:W-:-:S04]  /*140d0*/  @!P6 IMAD.WIDE.U32 R2, R31, R4, R2 ;  /* 0x000000041f02e225 */ /* 0x002fc800078e0002 */
[----:B---3--:R-:W-:Y:S02]  /*140e0*/  @!P6 IMAD R4, R8, R4, RZ ;  /* 0x000000040804e224 */ /* 0x008fe400078e02ff */
[----:B------:R-:W0:Y:S02]  /*140f0*/  @!P6 LDC.64 R8, c[0x0][0x418] ;  /* 0x00010600ff08eb82 */ /* 0x000e240000000a00 */
[----:B------:R-:W-:-:S04]  /*14100*/  @!P6 IMAD R5, R31, R5, R4 ;  /* 0x000000051f05e224 */ /* 0x000fc800078e0204 */
[----:B------:R-:W-:Y:S02]  /*14110*/  @!P6 IMAD.IADD R3, R5, 0x1, R3 ;  /* 0x000000010503e824 */ /* 0x000fe400078e0203 */
[----:B------:R-:W-:-:S04]  /*14120*/  IMAD.MOV R5, RZ, RZ, -R11 ;  /* 0x000000ffff057224 */ /* 0x000fc800078e0a0b */
[----:B------:R-:W-:Y:S02]  /*14130*/  IMAD R5, R5, UR4, R0 ;  /* 0x0000000405057c24 */ /* 0x000fe4000f8e0200 */
[----:B------:R-:W-:Y:S01]  /*14140*/  IMAD.MOV.U32 R0, RZ, RZ, RZ ;  /* 0x000000ffff007224 */ /* 0x000fe200078e00ff */
[----:B0-----:R-:W-:-:S04]  /*14150*/  @!P6 LEA R8, P0, R2, R8, 0x2 ;  /* 0x000000080208e211 */ /* 0x001fc800078010ff */
[----:B------:R-:W-:-:S05]  /*14160*/  @!P6 LEA.HI.X R9, R2, R9, R3, 0x2, P0 ;  /* 0x000000090209e211 */ /* 0x000fca00000f1403 */
[----:B------:R0:W5:Y:S01]  /*14170*/  @!P6 LDG.E R0, desc[UR36][R8.64] ;  /* 0x000000240800e981 */ /* 0x000162000c1e1900 */
[----:B------:R-:W-:Y:S01]  /*14180*/  LOP3.LUT P5, RZ, R23, 0x20, RZ, 0xc0, !PT ;  /* 0x0000002017ff7812 */ /* 0x000fe200078ac0ff */
[----:B------:R-:W-:-:S05]  /*14190*/  VIADD R25, R6, 0x1 ;  /* 0x0000000106197836 */ /* 0x000fca0000000000 */
[----:B------:R-:W-:-:S04]  /*141a0*/  ISETP.NE.AND P0, PT, R25, 0x2, PT ;  /* 0x000000021900780c */ /* 0x000fc80003f05270 */
[----:B------:R-:W-:Y:S01]  /*141b0*/  SEL R28, RZ, 0x1, P0 ;  /* 0x00000001ff1c7807 */ /* 0x000fe20000000000 */
[----:B------:R-:W-:Y:S01]  /*141c0*/  IMAD.MOV.U32 R26, RZ, RZ, R7 ;  /* 0x000000ffff1a7224 */ /* 0x000fe200078e0007 */
[----:B------:R-:W-:Y:S02]  /*141d0*/  SEL R25, R25, RZ, P0 ;  /* 0x000000ff19197207 */ /* 0x000fe40000000000 */
[----:B------:R-:W-:Y:S01]  /*141e0*/  LOP3.LUT R28, R10, R28, RZ, 0x3c, !PT ;  /* 0x0000001c0a1c7212 */ /* 0x000fe200078e3cff */
[----:B0-----:R-:W-:Y:S06]  /*141f0*/  @!P5 BRA `(.L_x_1398) ;  /* 0x000000000004d947 */ /* 0x001fec0003800000 */
[----:B------:R-:W-:Y:S01]  /*14200*/  BPT.TRAP 0x1 ;  /* 0x000000040000795c */ /* 0x000fe20000300000 */
.L_x_1398:
[----:B------:R-:W-:Y:S01]  /*14210*/  LEA R7, R25, R22, 0x3 ;  /* 0x0000001619077211 */ /* 0x000fe200078e18ff */
[----:B------:R-:W-:Y:S01]  /*14220*/  BSSY B1, `(.L_x_1399) ;  /* 0x0000004000017945 */ /* 0x000fe20003800000 */
[----:B------:R-:W-:-:S04]  /*14230*/  SHF.L.U32 R2, R28, 0x1f, RZ ;  /* 0x0000001f1c027819 */ /* 0x000fc800000006ff */
[----:B------:R-:W0:Y:S02]  /*14240*/  SYNCS.PHASECHK.TRANS64.TRYWAIT P0, [R7+URZ+0x30840], R2 ;  /* 0x03084002070075a7 */ /* 0x000e24000800017f */
[----:B0-----:R-:W-:Y:S05]  /*14250*/  @!P0 BRA `(.L_x_1400) ;  /* 0x00000038003c8947 */ /* 0x001fea0003800000 */
.L_x_1479:
[----:B------:R-:W-:Y:S05]  /*14260*/  BSYNC B1 ;  /* 0x0000000000017941 */ /* 0x000fea0003800000 */
.L_x_1399:
        /* <DEDUP_REMOVED lines=25> */
[----:B------:R-:W-:Y:S01]  /*14400*/  LOP3.LUT R23, R23, 0xffffefff, RZ, 0xc0, !PT ;  /* 0xffffefff17177812 */ /* 0x000fe200078ec0ff */
[----:B------:R-:W-:Y:S01]  /*14410*/  IMAD.SHL.U32 R4, R34, 0x2, RZ ;  /* 0x0000000222047824 */ /* 0x000fe200078e00ff */
[----:B------:R-:W-:Y:S01]  /*14420*/  LEA R20, R20, R22, 0x1 ;  /* 0x0000001614147211 */ /* 0x000fe200078e08ff */
[----:B------:R-:W1:Y:S01]  /*14430*/  SHFL.IDX PT, R3, R27, RZ, 0x181f ;  /* 0x00181fff1b037589 */ /* 0x000e6200000e0000 */
[----:B------:R-:W-:-:S03]  /*14440*/  @P2 LOP3.LUT R23, R23, 0x1000, RZ, 0xfc, !PT ;  /* 0x0000100017172812 */ /* 0x000fc600078efcff */
        /* <DEDUP_REMOVED lines=31> */
.L_x_1489:
        /* <DEDUP_REMOVED lines=17> */
.L_x_1402:
        /* <DEDUP_REMOVED lines=10> */
.L_x_1403:
[----:B------:R2:W-:Y:S01]  /*147f0*/  SYNCS.ARRIVE.TRANS64.A1T0 RZ, [R7+URZ+0x30830], RZ ;  /* 0x030830ff07ff79a7 */ /* 0x0005e2000810003f */
[----:B------:R-:W-:Y:S05]  /*14800*/  @!P6 BRA `(.L_x_1404) ;  /* 0x000000000004e947 */ /* 0x000fea0003800000 */
[----:B------:R-:W-:Y:S01]  /*14810*/  BPT.TRAP 0x1 ;  /* 0x000000040000795c */ /* 0x000fe20000300000 */
.L_x_1404:
[----:B-1----:R-:W-:Y:S01]  /*14820*/  SHF.L.U32 R2, R10, 0x1f, RZ ;  /* 0x0000001f0a027819 */ /* 0x002fe200000006ff */
[----:B--2---:R-:W-:Y:S01]  /*14830*/  IMAD R7, R6, 0x8, R22 ;  /* 0x0000000806077824 */ /* 0x004fe200078e0216 */
[----:B------:R-:W-:Y:S03]  /*14840*/  BSSY B1, `(.L_x_1405) ;  /* 0x0000003000017945 */ /* 0x000fe60003800000 */
[----:B------:R-:W1:Y:S02]  /*14850*/  SYNCS.PHASECHK.TRANS64.TRYWAIT P0, [R7+URZ+0x30860], R2 ;  /* 0x03086002070075a7 */ /* 0x000e64000800017f */
[----:B-1----:R-:W-:Y:S05]  /*14860*/  @!P0 BRA `(.L_x_1406) ;  /* 0x0000003800408947 */ /* 0x002fea0003800000 */
.L_x_1490:
[----:B------:R-:W-:Y:S05]  /*14870*/  BSYNC B1 ;  /* 0x0000000000017941 */ /* 0x000fea0003800000 */
.L_x_1405:
        /* <DEDUP_REMOVED lines=49> */
.L_x_1500:
[----:B-1----:R-:W-:Y:S01]  /*14b90*/  IADD3 R2, P0, R2, R4, RZ ;  /* 0x0000000402027210 */ /* 0x002fe20007f1e0ff */
        /* <DEDUP_REMOVED lines=15> */
[----:B-1----:R-:W-:Y:S01]  /*14c90*/  IMAD.WIDE.U32 R2, R5, UR4, RZ ;  /* 0x0000000405027c25 */ /* 0x002fe2000f8e00ff */
[----:B------:R-:W-:-:S03]  /*14ca0*/  ULDC.64 UR4, c[0x0][0x338] ;  /* 0x0000ce0000047ab9 */ /* 0x000fc60000000a00 */
[----:B------:R-:W-:Y:S02]  /*14cb0*/  IMAD.IADD R3, R3, 0x1, R9 ;  /* 0x0000000103037824 */ /* 0x000fe400078e0209 */
[----:B------:R-:W-:Y:S02]  /*14cc0*/  IMAD R21, R21, UR4, RZ ;  /* 0x0000000415157c24 */ /* 0x000fe4000f8e02ff */
[----:B------:R-:W-:-:S04]  /*14cd0*/  IMAD.WIDE.U32 R2, R0, UR4, R2 ;  /* 0x0000000400027c25 */ /* 0x000fc8000f8e0002 */
[----:B------:R-:W-:Y:S01]  /*14ce0*/  IMAD R21, R0, UR5, R21 ;  /* 0x0000000500157c24 */ /* 0x000fe2000f8e0215 */
[----:B------:R-:W-:Y:S01]  /*14cf0*/  ULDC.64 UR4, c[0x0][0x330] ;  /* 0x0000cc0000047ab9 */ /* 0x000fe20000000a00 */
[----:B------:R-:W-:Y:S01]  /*14d00*/  NOP ;  /* 0x0000000000007918 */ /* 0x000fe20000000000 */
[----:B------:R-:W-:Y:S02]  /*14d10*/  IMAD R5, R30, UR4, RZ ;  /* 0x000000041e057c24 */ /* 0x000fe4000f8e02ff */
[----:B------:R-:W-:Y:S02]  /*14d20*/  IMAD.IADD R3, R3, 0x1, R21 ;  /* 0x0000000103037824 */ /* 0x000fe400078e0215 */
[C---:B------:R-:W-:Y:S02]  /*14d30*/  IMAD R5, R18.reuse, UR5, R5 ;  /* 0x0000000512057c24 */ /* 0x040fe4000f8e0205 */
[----:B------:R-:W-:Y:S01]  /*14d40*/  IMAD.WIDE.U32 R2, R18, UR4, R2 ;  /* 0x0000000412027c25 */ /* 0x000fe2000f8e0002 */
[----:B------:R-:W-:-:S04]  /*14d50*/  ULDC.64 UR4, c[0x0][0x318] ;  /* 0x0000c60000047ab9 */ /* 0x000fc80000000a00 */
[----:B------:R-:W-:Y:S02]  /*14d60*/  IADD3 R3, R5, R3, RZ ;  /* 0x0000000305037210 */ /* 0x000fe40007ffe0ff */
[----:B0-----:R-:W-:-:S04]  /*14d70*/  LEA R17, P0, R2, UR4, 0x1 ;  /* 0x0000000402117c11 */ /* 0x001fc8000f8008ff */
[----:B------:R-:W-:Y:S02]  /*14d80*/  LEA.HI.X R24, R2, UR5, R3, 0x1, P0 ;  /* 0x0000000502187c11 */ /* 0x000fe400080f0c03 */
[----:B------:R-:W-:-:S13]  /*14d90*/  PLOP3.LUT P0, PT, PT, PT, PT, 0x80, 0x0 ;  /* 0x000000000000781c */ /* 0x000fda0003f0f070 */
.L_x_1408:
        /* <DEDUP_REMOVED lines=10> */
.L_x_1409:
[----:B------:R-:W2:Y:S01]  /*14e40*/  LDL R0, [R1+0x8] ;  /* 0x0000080001007983 */ /* 0x000ea20000100800 */
[----:B------:R0:W-:Y:S01]  /*14e50*/  SYNCS.ARRIVE.TRANS64.A1T0 RZ, [R7+URZ+0x30850], RZ ;  /* 0x030850ff07ff79a7 */ /* 0x0001e2000810003f */
[----:B------:R-:W-:Y:S02]  /*14e60*/  IMAD.MOV.U32 R10, RZ, RZ, R28 ;  /* 0x000000ffff0a7224 */ /* 0x000fe400078e001c */
[----:B------:R-:W-:Y:S02]  /*14e70*/  IMAD.MOV.U32 R6, RZ, RZ, R25 ;  /* 0x000000ffff067224 */ /* 0x000fe400078e0019 */
[----:B------:R-:W-:Y:S02]  /*14e80*/  IMAD.MOV.U32 R29, RZ, RZ, R26 ;  /* 0x000000ffff1d7224 */ /* 0x000fe400078e001a */
[C---:B0-----:R-:W-:Y:S01]  /*14e90*/  VIADD R7, R26.reuse, 0xffffffff ;  /* 0xffffffff1a077836 */ /* 0x041fe20000000000 */
[----:B--2---:R-:W-:-:S13]  /*14ea0*/  ISETP.GT.AND P0, PT, R26, R0, PT ;  /* 0x000000001a00720c */ /* 0x004fda0003f04270 */
[----:B------:R-:W-:Y:S05]  /*14eb0*/  @P0 BRA `(.L_x_1410) ;  /* 0xfffffff000280947 */ /* 0x000fea000383ffff */
.L_x_1397:
[----:B------:R-:W-:Y:S05]  /*14ec0*/  BSYNC B0 ;  /* 0x0000000000007941 */ /* 0x000fea0003800000 */
.L_x_1396:
        /* <DEDUP_REMOVED lines=8> */
[----:B------:R-:W2:Y:S02]  /*14f50*/  FLO.U32 R0, UR4 ;  /* 0x0000000400007d00 */ /* 0x000ea400080e0000 */
[----:B--2---:R-:W-:-:S06]  /*14f60*/  ISETP.EQ.U32.AND P0, PT, R0, R5, PT ;  /* 0x000000050000720c */ /* 0x004fcc0003f02070 */
[----:B------:R-:W0:Y:S07]  /*14f70*/  POPC R5, UR4 ;  /* 0x0000000400057d09 */ /* 0x000e2e0008000000 */
[----:B0-----:R-:W2:Y:S01]  /*14f80*/  @P0 ATOMG.E.ADD.STRONG.GPU PT, R3, desc[UR36][R2.64], R5 ;  /* 0x00000005020309a8 */ /* 0x001ea200081ee1e4 */
[----:B------:R-:W0:Y:S02]  /*14f90*/  S2R R4, SR_LTMASK ;  /* 0x0000000000047919 */ /* 0x000e240000003900 */
[----:B0-----:R-:W-:-:S04]  /*14fa0*/  LOP3.LUT R4, R4, UR4, RZ, 0xc0, !PT ;  /* 0x0000000404047c12 */ /* 0x001fc8000f8ec0ff */
[----:B------:R-:W0:Y:S01]  /*14fb0*/  POPC R7, R4 ;  /* 0x0000000400077309 */ /* 0x000e220000000000 */
[----:B--2---:R-:W0:Y:S02]  /*14fc0*/  SHFL.IDX PT, R0, R3, R0, 0x1f ;  /* 0x00001f0003007589 */ /* 0x004e2400000e0000 */
[----:B0-----:R-:W-:-:S07]  /*14fd0*/  IADD3 R16, R0, UR39, R7 ;  /* 0x0000002700107c10 */ /* 0x001fce000fffe007 */
.L_x_1412:
[----:B------:R-:W-:Y:S05]  /*14fe0*/  BSYNC B0 ;  /* 0x0000000000007941 */ /* 0x000fea0003800000 */
.L_x_1411:
[----:B------:R-:W-:-:S13]  /*14ff0*/  LOP3.LUT P0, RZ, R23, 0x20, RZ, 0xc0, !PT ;  /* 0x0000002017ff7812 */ /* 0x000fda000780c0ff */
[----:B------:R-:W-:Y:S05]  /*15000*/  @!P0 BRA `(.L_x_1413) ;  /* 0x0000000000048947 */ /* 0x000fea0003800000 */
[----:B------:R-:W-:Y:S01]  /*15010*/  BPT.TRAP 0x1 ;  /* 0x000000040000795c */ /* 0x000fe20000300000 */
.L_x_1413:
[----:B------:R-:W2:Y:S01]  /*15020*/  LDL.LU R2, [R1] ;  /* 0x0000000001027983 */ /* 0x000ea20000300800 */
[----:B------:R-:W-:Y:S01]  /*15030*/  IMAD R0, R25, 0x8, R22 ;  /* 0x0000000819007824 */ /* 0x000fe200078e0216 */
[----:B0-----:R-:W-:Y:S01]  /*15040*/  SHF.L.U32 R3, R28, 0x1f, RZ ;  /* 0x0000001f1c037819 */ /* 0x001fe200000006ff */
[----:B------:R-:W-:Y:S03]  /*15050*/  BSSY B0, `(.L_x_1414) ;  /* 0x0000004000007945 */ /* 0x000fe60003800000 */
[----:B------:R-:W0:Y:S01]  /*15060*/  SYNCS.PHASECHK.TRANS64.TRYWAIT P0, [R0+URZ+0x30860], R3 ;  /* 0x03086003000075a7 */ /* 0x000e22000800017f */
[----:B--2---:R-:W-:Y:S01]  /*15070*/  IMAD R5, R26, -0x40, R2 ;  /* 0xffffffc01a057824 */ /* 0x004fe200078e0202 */
[----:B0-----:R-:W-:Y:S06]  /*15080*/  @!P0 BRA `(.L_x_1415) ;  /* 0x0000003400c88947 */ /* 0x001fec0003800000 */
.L_x_1501:
[----:B------:R-:W-:Y:S05]  /*15090*/  BSYNC B0 ;  /* 0x0000000000007941 */ /* 0x000fea0003800000 */
.L_x_1414:
[----:B------:R-:W2:Y:S01]  /*150a0*/  S2R R2, SR_TID.X ;  /* 0x0000000000027919 */ /* 0x000ea20000002100 */
[----:B------:R-:W-:Y:S01]  /*150b0*/  UMOV UR4, 0xffffffff ;  /* 0xffffffff00047882 */ /* 0x000fe20000000000 */
[----:B------:R-:W-:Y:S02]  /*150c0*/  LEA R7, R25, R32, 0xe ;  /* 0x0000002019077211 */ /* 0x000fe400078e70ff */
[----:B--2---:R-:W-:-:S04]  /*150d0*/  LOP3.LUT R2, R2, 0x7f, RZ, 0xc0, !PT ;  /* 0x0000007f02027812 */ /* 0x004fc800078ec0ff */
[----:B------:R-:W-:-:S05]  /*150e0*/  SHF.R.U32.HI R2, RZ, 0x3, R2 ;  /* 0x00000003ff027819 */ /* 0x000fca0000011602 */
[----:B------:R-:W-:Y:S01]  /*150f0*/  IMAD.IADD R5, R5, 0x1, -R2 ;  /* 0x0000000105057824 */ /* 0x000fe200078e0a02 */
[----:B------:R-:W-:Y:S06]  /*15100*/  BRA.DIV UR4, `(.L_x_1416) ;  /* 0x0000003604bc7947 */ /* 0x000fec000b800000 */
[----:B------:R-:W2:Y:S01]  /*15110*/  SHFL.IDX PT, R14, R17, RZ, 0x181f ;  /* 0x00181fff110e7589 */ /* 0x000ea200000e0000 */
[----:B------:R-:W-:Y:S01]  /*15120*/  ULDC UR4, c[0x0][0x2f4] ;  /* 0x0000bd0000047ab9 */ /* 0x000fe20000000800 */
[C---:B-1----:R-:W-:Y:S01]  /*15130*/  IMAD.SHL.U32 R6, R34.reuse, 0x2, RZ ;  /* 0x0000000222067824 */ /* 0x042fe200078e00ff */
[C---:B------:R-:W-:Y:S01]  /*15140*/  ISETP.GE.AND P3, PT, R34.reuse, UR4, PT ;  /* 0x0000000422007c0c */ /* 0x040fe2000bf66270 */
[----:B0-----:R-:W0:Y:S01]  /*15150*/  SHFL.IDX PT, R3, R24, RZ, 0x181f ;  /* 0x00181fff18037589 */ /* 0x001e2200000e0000 */
[----:B------:R-:W-:Y:S01]  /*15160*/  LOP3.LUT R8, R34, 0x40, RZ, 0xfc, !PT ;  /* 0x0000004022087812 */ /* 0x000fe200078efcff */
[----:B------:R-:W-:Y:S01]  /*15170*/  IMAD R4, R7, 0x2, R22 ;  /* 0x0000000207047824 */ /* 0x000fe200078e0216 */
[----:B------:R-:W-:Y:S01]  /*15180*/  ISETP.LT.OR P4, PT, R5, 0x1, P3 ;  /* 0x000000010500780c */ /* 0x000fe20001f81670 */
[----:B------:R-:W-:Y:S01]  /*15190*/  SHFL.IDX PT, R7, R24, 0x1, 0x181f ;  /* 0x00381f0018077f89 */ /* 0x000fe200000e0000 */
[----:B------:R-:W-:Y:S02]  /*151a0*/  ISETP.GE.AND P2, PT, R8, UR4, PT ;  /* 0x0000000408007c0c */ /* 0x000fe4000bf46270 */
[----:B------:R-:W-:-:S02]  /*151b0*/  ISETP.GE.AND P1, PT, R37, UR4, PT ;  /* 0x0000000425007c0c */ /* 0x000fc4000bf26270 */
[----:B--2---:R-:W-:Y:S02]  /*151c0*/  IADD3 R2, P0, R14, R6, RZ ;  /* 0x000000060e027210 */ /* 0x004fe40007f1e0ff */
[----:B------:R-:W1:Y:S03]  /*151d0*/  SHFL.IDX PT, R14, R17, 0x1, 0x181f ;  /* 0x00381f00110e7f89 */ /* 0x000e6600000e0000 */
        /* <DEDUP_REMOVED lines=8> */
[----:B------:R1:W-:Y:S02]  /*15260*/  LDGSTS.E.BYPASS.LTC128B.128 [R4+0x6400], desc[UR36][R2.64+0x180], !P4 ;  /* 0x0640018002047fae */ /* 0x0003e4000e101d64 */
[----:B-1----:R-:W-:Y:S02]  /*15270*/  IADD3 R2, P4, R14, R6, RZ ;  /* 0x000000060e027210 */ /* 0x002fe40007f9e0ff */
[----:B------:R-:W0:Y:S03]  /*15280*/  SHFL.IDX PT, R14, R17, 0x2, 0x181f ;  /* 0x00581f00110e7f89 */ /* 0x000e2600000e0000 */
        /* <DEDUP_REMOVED lines=12> */
[----:B------:R0:W3:Y:S03]  /*15350*/  SHFL.IDX PT, R14, R17, 0x3, 0x181f ;  /* 0x00781f00110e7f89 */ /* 0x0000e600000e0000 */
        /* <DEDUP_REMOVED lines=9> */
.L_x_1511:
[C---:B------:R-:W-:Y:S02]  /*153f0*/  ISETP.LT.OR P3, PT, R5.reuse, 0x31, P3 ;  /* 0x000000310500780c */ /* 0x040fe40001f61670 */
[C---:B------:R-:W-:Y:S02]  /*15400*/  ISETP.LT.OR P2, PT, R5.reuse, 0x31, P2 ;  /* 0x000000310500780c */ /* 0x040fe40001741670 */
[C---:B------:R-:W-:Y:S02]  /*15410*/  ISETP.LT.OR P1, PT, R5.reuse, 0x31, P1 ;  /* 0x000000310500780c */ /* 0x040fe40000f21670 */
[----:B01----:R-:W-:Y:S02]  /*15420*/  IADD3 R2, P4, R14, R6, RZ ;  /* 0x000000060e027210 */ /* 0x003fe40007f9e0ff */
        /* <DEDUP_REMOVED lines=11> */
.L_x_1417:
        /* <DEDUP_REMOVED lines=10> */
.L_x_1418:
[----:B------:R1:W-:Y:S01]  /*15580*/  SYNCS.ARRIVE.TRANS64.A1T0 RZ, [R0+URZ+0x30850], RZ ;  /* 0x030850ff00ff79a7 */ /* 0x0003e2000810003f */
[----:B------:R-:W-:-:S04]  /*15590*/  IADD3 R25, R25, 0x1, RZ ;  /* 0x0000000119197810 */ /* 0x000fc80007ffe0ff */
[----:B------:R-:W-:-:S04]  /*155a0*/  ISETP.NE.AND P0, PT, R25, 0x2, PT ;  /* 0x000000021900780c */ /* 0x000fc80003f05270 */
[----:B0-----:R-:W-:Y:S02]  /*155b0*/  SEL R3, RZ, 0x1, P0 ;  /* 0x00000001ff037807 */ /* 0x001fe40000000000 */
[----:B------:R-:W-:Y:S02]  /*155c0*/  SEL R25, R25, RZ, P0 ;  /* 0x000000ff19197207 */ /* 0x000fe40000000000 */
[----:B-1----:R-:W-:-:S07]  /*155d0*/  LOP3.LUT R28, R28, R3, RZ, 0x3c, !PT ;  /* 0x000000031c1c7212 */ /* 0x002fce00078e3cff */
.L_x_1375:
[----:B------:R-:W-:Y:S05]  /*155e0*/  BSYNC B7 ;  /* 0x0000000000077941 */ /* 0x000fea0003800000 */
.L_x_1373:
        /* <DEDUP_REMOVED lines=8> */
[----:B------:R1:W2:Y:S01]  /*15670*/  LDS.128 R16, [R22+0x308d0] ;  /* 0x0308d00016107984 */ /* 0x0002a20000000c00 */
[----:B------:R-:W-:Y:S06]  /*15680*/  BAR.ARV 0x4, 0x180 ;  /* 0x0106000000007b1d */ /* 0x000fec0000002000 */
[----:B------:R-:W-:Y:S05]  /*15690*/  BRA `(.L_x_1420) ;  /* 0x0000000800cc7947 */ /* 0x000fea0003800000 */
.L_x_1419:
        /* <DEDUP_REMOVED lines=11> */
[----:B------:R-:W-:Y:S01]  /*15750*/  IMAD.MOV.U32 R5, RZ, RZ, RZ ;  /* 0x000000ffff057224 */ /* 0x000fe200078e00ff */
[C---:B------:R-:W-:Y:S02]  /*15760*/  ISETP.GE.U32.AND P2, PT, R8.reuse, 0x2, PT ;  /* 0x000000020800780c */ /* 0x040fe40003f46070 */
[C---:B------:R-:W-:Y:S01]  /*15770*/  ISETP.GE.U32.AND P3, PT, R8.reuse, 0x4, PT ;  /* 0x000000040800780c */ /* 0x040fe20003f66070 */
[----:B------:R-:W-:Y:S01]  /*15780*/  SHFL.IDX PT, R0, R16, RZ, 0x1f ;  /* 0x00001fff10007589 */ /* 0x000fe200000e0000 */
[C---:B------:R-:W-:Y:S02]  /*15790*/  ISETP.GE.U32.AND P4, PT, R8.reuse, 0x8, PT ;  /* 0x000000080800780c */ /* 0x040fe40003f86070 */
[C---:B------:R-:W-:Y:S01]  /*157a0*/  ISETP.GE.U32.AND P5, PT, R8.reuse, 0x10, PT ;  /* 0x000000100800780c */ /* 0x040fe20003fa6070 */
[----:B------:R-:W-:Y:S01]  /*157b0*/  SHFL.IDX PT, R4, R16, 0x1, 0x1f ;  /* 0x00201f0010047f89 */ /* 0x000fe200000e0000 */
[----:B--2---:R-:W-:Y:S01]  /*157c0*/  @!P1 IMAD.MOV.U32 R5, RZ, RZ, R2 ;  /* 0x000000ffff059224 */ /* 0x004fe200078e0002 */
[----:B------:R-:W-:-:S04]  /*157d0*/  ISETP.NE.AND P1, PT, R8, RZ, PT ;  /* 0x000000ff0800720c */ /* 0x000fc80003f25270 */
        /* <DEDUP_REMOVED lines=15> */
[----:B------:R1:W2:Y:S02]  /*158d0*/  SHFL.IDX PT, R14, R6, 0x1f, 0x1f ;  /* 0x03e01f00060e7f89 */ /* 0x0002a400000e0000 */
.L_x_1521:
[----:B------:R-:W-:Y:S02]  /*158e0*/  ULDC UR4, c[0x0][0xc38] ;  /* 0x00030e0000047ab9 */ /* 0x000fe40000000800 */
[----:B------:R-:W-:-:S04]  /*158f0*/  IMAD.U32 R7, RZ, RZ, UR4 ;  /* 0x00000004ff077e24 */ /* 0x000fc8000f8e00ff */
[----:B--2---:R-:W-:-:S04]  /*15900*/  IMAD R14, R14, R7, RZ ;  /* 0x000000070e0e7224 */ /* 0x004fc800078e02ff */
[----:B------:R-:W-:-:S05]  /*15910*/  IMAD.IADD R9, R4, 0x1, R14 ;  /* 0x0000000104097824 */ /* 0x000fca00078e020e */
[----:B------:R-:W-:-:S13]  /*15920*/  ISETP.GT.AND P6, PT, R9, R0, PT ;  /* 0x000000000900720c */ /* 0x000fda0003fc4270 */
[----:B------:R-:W-:Y:S05]  /*15930*/  @P6 BRA `(.L_x_1422) ;  /* 0x00000000009c6947 */ /* 0x000fea0003800000 */
.L_x_1427:
[----:B------:R-:W2:Y:S01]  /*15940*/  LDC R2, c[0x0][0xc3c] ;  /* 0x00030f00ff027b82 */ /* 0x000ea20000000800 */
[----:B------:R-:W-:-:S05]  /*15950*/  VIADD R19, R19, 0x1f ;  /* 0x0000001f13137836 */ /* 0x000fca0000000000 */
[----:B--2---:R-:W-:-:S13]  /*15960*/  ISETP.GE.AND P6, PT, R19, R2, PT ;  /* 0x000000021300720c */ /* 0x004fda0003fc6270 */
[----:B------:R-:W-:Y:S05]  /*15970*/  @P6 BRA `(.L_x_1423) ;  /* 0x0000000400d06947 */ /* 0x000fea0003800000 */
[----:B------:R-:W2:Y:S01]  /*15980*/  S2R R3, SR_TID.X ;  /* 0x0000000000037919 */ /* 0x000ea20000002100 */
[----:B------:R-:W-:Y:S01]  /*15990*/  BSSY B0, `(.L_x_1424) ;  /* 0x0000009000007945 */ /* 0x000fe20003800000 */
[----:B------:R-:W-:Y:S02]  /*159a0*/  MOV R5, RZ ;  /* 0x000000ff00057202 */ /* 0x000fe40000000f00 */
[----:B--2---:R-:W-:-:S05]  /*159b0*/  LOP3.LUT R3, R3, 0x1f, RZ, 0xc0, !PT ;  /* 0x0000001f03037812 */ /* 0x004fca00078ec0ff */
[----:B------:R-:W-:-:S05]  /*159c0*/  IMAD.IADD R7, R19, 0x1, R3 ;  /* 0x0000000113077824 */ /* 0x000fca00078e0203 */
[----:B------:R-:W-:-:S13]  /*159d0*/  ISETP.GE.OR P6, PT, R7, R2, !P0 ;  /* 0x000000020700720c */ /* 0x000fda00047c6670 */
[----:B------:R-:W-:Y:S05]  /*159e0*/  @P6 BRA `(.L_x_1425) ;  /* 0x00000000000c6947 */ /* 0x000fea0003800000 */
[----:B------:R-:W2:Y:S02]  /*159f0*/  LDC.64 R2, c[0x0][0xc80] ;  /* 0x00032000ff027b82 */ /* 0x000ea40000000a00 */
[----:B--2---:R-:W-:-:S05]  /*15a00*/  IMAD.WIDE R2, R7, 0x4, R2 ;  /* 0x0000000407027825 */ /* 0x004fca00078e0202 */
[----:B------:R2:W5:Y:S02]  /*15a10*/  LDG.E R5, desc[UR36][R2.64] ;  /* 0x0000002402057981 */ /* 0x000564000c1e1900 */
.L_x_1425:
[----:B------:R-:W-:Y:S05]  /*15a20*/  BSYNC B0 ;  /* 0x0000000000007941 */ /* 0x000fea0003800000 */
.L_x_1424:
[----:B------:R-:W-:-:S03]  /*15a30*/  UMOV UR4, 0xffffffff ;  /* 0xffffffff00047882 */ /* 0x000fc60000000000 */
[----:B------:R-:W-:Y:S05]  /*15a40*/  BRA.DIV UR4, `(.L_x_1426) ;  /* 0x0000003a04307947 */ /* 0x000fea000b800000 */
[----:B-----5:R-:W3:Y:S02]  /*15a50*/  SHFL.UP PT, R14, R5, 0x1, RZ ;  /* 0x04200000050e7989 */ /* 0x020ee400000e00ff */
[----:B---3--:R-:W-:-:S05]  /*15a60*/  SEL R14, R14, RZ, P1 ;  /* 0x000000ff0e0e7207 */ /* 0x008fca0000800000 */
[----:B------:R-:W-:-:S05]  /*15a70*/  IMAD.IADD R13, R5, 0x1, R14 ;  /* 0x00000001050d7824 */ /* 0x000fca00078e020e */
[----:B------:R-:W2:Y:S02]  /*15a80*/  SHFL.UP PT, R14, R13, 0x2, RZ ;  /* 0x044000000d0e7989 */ /* 0x000ea400000e00ff */
[----:B--2---:R-:W-:-:S05]  /*15a90*/  SEL R2, R14, RZ, P2 ;  /* 0x000000ff0e027207 */ /* 0x004fca0001000000 */
        /* <DEDUP_REMOVED lines=9> */
[----:B-1----:R-:W-:-:S05]  /*15b30*/  IMAD.IADD R6, R4, 0x1, R7 ;  /* 0x0000000104067824 */ /* 0x002fca00078e0207 */
[----:B------:R1:W2:Y:S02]  /*15b40*/  SHFL.IDX PT, R14, R6, 0x1f, 0x1f ;  /* 0x03e01f00060e7f89 */ /* 0x0002a400000e0000 */
.L_x_1529:
[----:B------:R-:W-:Y:S02]  /*15b50*/  ULDC UR4, c[0x0][0xc38] ;  /* 0x00030e0000047ab9 */ /* 0x000fe40000000800 */
[----:B------:R-:W-:-:S04]  /*15b60*/  IMAD.U32 R7, RZ, RZ, UR4 ;  /* 0x00000004ff077e24 */ /* 0x000fc8000f8e00ff */
[----:B--2---:R-:W-:-:S05]  /*15b70*/  IMAD R14, R14, R7, RZ ;  /* 0x000000070e0e7224 */ /* 0x004fca00078e02ff */
[----:B------:R-:W-:-:S04]  /*15b80*/  IADD3 R9, R14, R9, RZ ;  /* 0x000000090e097210 */ /* 0x000fc80007ffe0ff */
[----:B------:R-:W-:-:S13]  /*15b90*/  ISETP.GT.AND P6, PT, R9, R0, PT ;  /* 0x000000000900720c */ /* 0x000fda0003fc4270 */
[----:B------:R-:W-:Y:S05]  /*15ba0*/  @!P6 BRA `(.L_x_1427) ;  /* 0xfffffffc0064e947 */ /* 0x000fea000383ffff */
.L_x_1422:
[----:B------:R-:W-:Y:S01]  /*15bb0*/  IMAD.IADD R16, R9, 0x1, -R14 ;  /* 0x0000000109107824 */ /* 0x000fe200078e0a0e */
[----:B------:R-:W-:-:S03]  /*15bc0*/  UMOV UR4, 0xffffffff ;  /* 0xffffffff00047882 */ /* 0x000fc60000000000 */
[----:B------:R-:W-:-:S05]  /*15bd0*/  IMAD R3, R6, R7, R16 ;  /* 0x0000000706037224 */ /* 0x000fca00078e0210 */
[----:B------:R-:W-:Y:S01]  /*15be0*/  ISETP.GT.AND P6, PT, R3, R0, PT ;  /* 0x000000000300720c */ /* 0x000fe20003fc4270 */
[----:B------:R-:W-:-:S12]  /*15bf0*/  BRA.DIV UR4, `(.L_x_1428) ;  /* 0x0000003a04807947 */ /* 0x000fd8000b800000 */
[----:B------:R-:W-:-:S04]  /*15c00*/  VOTE.ANY R2, PT, !P6 ;  /* 0x0000000000027806 */ /* 0x000fc800070e0100 */
[----:B------:R-:W2:Y:S02]  /*15c10*/  POPC R4, R2 ;  /* 0x0000000200047309 */ /* 0x000ea40000000000 */
[----:B--2---:R2:W3:Y:S02]  /*15c20*/  SHFL.IDX PT, R5, R5, R4, 0x1f ;  /* 0x00001f0405057589 */ /* 0x0044e400000e0000 */
.L_x_1533:
[----:B------:R-:W-:Y:S01]  /*15c30*/  ISETP.NE.AND P0, PT, R2, RZ, PT ;  /* 0x000000ff0200720c */ /* 0x000fe20003f05270 */
[----:B------:R-:W-:-:S12]  /*15c40*/  IMAD.MOV.U32 R14, RZ, RZ, RZ ;  /* 0x000000ffff0e7224 */ /* 0x000fd800078e00ff */
[----:B------:R-:W-:Y:S05]  /*15c50*/  @!P0 BRA `(.L_x_1429) ;  /* 0x0000000000108947 */ /* 0x000fea0003800000 */
[----:B------:R-:W-:Y:S01]  /*15c60*/  UMOV UR4, 0xffffffff ;  /* 0xffffffff00047882 */ /* 0x000fe20000000000 */
[----:B------:R-:W-:Y:S02]  /*15c70*/  VIADD R12, R4, 0xffffffff ;  /* 0xffffffff040c7836 */ /* 0x000fe40000000000 */
[----:B------:R-:W-:Y:S05]  /*15c80*/  BRA.DIV UR4, `(.L_x_1430) ;  /* 0x0000003a04a47947 */ /* 0x000fea000b800000 */
[----:B------:R4:W0:Y:S02]  /*15c90*/  SHFL.IDX PT, R14, R6, R12, 0x1f ;  /* 0x00001f0c060e7589 */ /* 0x00082400000e0000 */
.L_x_1429:
[----:B------:R-:W5:Y:S01]  /*15ca0*/  LDC.64 R2, c[0x0][0xc90] ;  /* 0x00032400ff027b82 */ /* 0x000f620000000a00 */
[----:B------:R-:W-:-:S04]  /*15cb0*/  IMAD.IADD R19, R4, 0x1, R19 ;  /* 0x0000000104137824 */ /* 0x000fc800078e0213 */
[----:B-----5:R-:W-:-:S05]  /*15cc0*/  IMAD.WIDE R2, R19, 0x4, R2 ;  /* 0x0000000413027825 */ /* 0x020fca00078e0202 */
[----:B-1--4-:R1:W2:Y:S01]  /*15cd0*/  LDG.E R6, desc[UR36][R2.64] ;  /* 0x0000002402067981 */ /* 0x0122a2000c1e1900 */
[----:B0-----:R-:W-:Y:S01]  /*15ce0*/  IMAD R16, R14, R7, R16 ;  /* 0x000000070e107224 */ /* 0x001fe200078e0210 */
[----:B-1----:R-:W-:Y:S01]  /*15cf0*/  MOV R2, RZ ;  /* 0x000000ff00027202 */ /* 0x002fe20000000f00 */
[----:B--23--:R-:W-:-:S05]  /*15d00*/  IMAD R4, R5, R6, RZ ;  /* 0x0000000605047224 */ /* 0x00cfca00078e02ff */
[----:B------:R-:W-:-:S04]  /*15d10*/  IABS R8, R4 ;  /* 0x0000000400087213 */ /* 0x000fc80000000000 */
[----:B------:R-:W0:Y:S08]  /*15d20*/  I2F.RP R10, R8 ;  /* 0x00000008000a7306 */ /* 0x000e300000209400 */
[----:B0-----:R-:W0:Y:S02]  /*15d30*/  MUFU.RCP R10, R10 ;  /* 0x0000000a000a7308 */ /* 0x001e240000001000 */
[----:B0-----:R-:W-:-:S06]  /*15d40*/  VIADD R11, R10, 0xffffffe ;  /* 0x0ffffffe0a0b7836 */ /* 0x001fcc0000000000 */
[----:B------:R-:W0:Y:S02]  /*15d50*/  F2I.FTZ.U32.TRUNC.NTZ R3, R11 ;  /* 0x0000000b00037305 */ /* 0x000e24000021f000 */
[----:B0-----:R-:W-:-:S04]  /*15d60*/  IMAD.MOV R9, RZ, RZ, -R3 ;  /* 0x000000ffff097224 */ /* 0x001fc800078e0a03 */
[----:B------:R-:W-:-:S04]  /*15d70*/  IMAD R9, R9, R8, RZ ;  /* 0x0000000809097224 */ /* 0x000fc800078e02ff */
[----:B------:R-:W-:-:S04]  /*15d80*/  IMAD.HI.U32 R2, R3, R9, R2 ;  /* 0x0000000903027227 */ /* 0x000fc800078e0002 */
[----:B------:R-:W-:Y:S01]  /*15d90*/  IMAD.IADD R9, R0, 0x1, -R16 ;  /* 0x0000000100097824 */ /* 0x000fe200078e0a10 */
[----:B------:R-:W-:-:S04]  /*15da0*/  IABS R0, R4 ;  /* 0x0000000400007213 */ /* 0x000fc80000000000 */
[----:B------:R-:W-:Y:S01]  /*15db0*/  IABS R3, R9 ;  /* 0x0000000900037213 */ /* 0x000fe20000000000 */
[----:B------:R-:W-:-:S04]  /*15dc0*/  IMAD.MOV R0, RZ, RZ, -R0 ;  /* 0x000000ffff007224 */ /* 0x000fc800078e0a00 */
        /* <DEDUP_REMOVED lines=11> */
[----:B------:R-:W-:-:S05]  /*15e80*/  @!P1 LOP3.LUT R2, RZ, R4, RZ, 0x33, !PT ;  /* 0x00000004ff029212 */ /* 0x000fca00078e33ff */
[----:B------:R-:W-:Y:S02]  /*15e90*/  IMAD R0, R6, R2, RZ ;  /* 0x0000000206007224 */ /* 0x000fe400078e02ff */
[----:B------:R-:W-:-:S03]  /*15ea0*/  IMAD.MOV R2, RZ, RZ, -R2 ;  /* 0x000000ffff027224 */ /* 0x000fc600078e0a02 */
[----:B------:R-:W-:Y:S01]  /*15eb0*/  IADD3 R3, -R0, RZ, RZ ;  /* 0x000000ff00037210 */ /* 0x000fe20007ffe1ff */
[----:B------:R-:W-:-:S03]  /*15ec0*/  IMAD R9, R4, R2, R9 ;  /* 0x0000000204097224 */ /* 0x000fc600078e0209 */
[----:B------:R-:W-:-:S04]  /*15ed0*/  VIADDMNMX R6, R3, R7, R6, PT ;  /* 0x0000000703067246 */ /* 0x000fc80003800106 */
[-C--:B------:R-:W-:Y:S02]  /*15ee0*/  IABS R7, R6.reuse ;  /* 0x0000000600077213 */ /* 0x080fe40000000000 */
[----:B------:R-:W-:Y:S02]  /*15ef0*/  IABS R4, R6 ;  /* 0x0000000600047213 */ /* 0x000fe40000000000 */
[----:B------:R-:W0:Y:S03]  /*15f00*/  I2F.RP R8, R7 ;  /* 0x0000000700087306 */ /* 0x000e260000209400 */
[----:B------:R-:W-:-:S05]  /*15f10*/  IMAD.MOV R4, RZ, RZ, -R4 ;  /* 0x000000ffff047224 */ /* 0x000fca00078e0a04 */
[----:B0-----:R-:W0:Y:S02]  /*15f20*/  MUFU.RCP R8, R8 ;  /* 0x0000000800087308 */ /* 0x001e240000001000 */
[----:B0-----:R-:W-:-:S06]  /*15f30*/  VIADD R3, R8, 0xffffffe ;  /* 0x0ffffffe08037836 */ /* 0x001fcc0000000000 */
[----:B------:R-:W0:Y:S02]  /*15f40*/  F2I.FTZ.U32.TRUNC.NTZ R3, R3 ;  /* 0x0000000300037305 */ /* 0x000e24000021f000 */
[----:B0-----:R-:W-:-:S04]  /*15f50*/  IMAD.MOV R2, RZ, RZ, -R3 ;  /* 0x000000ffff027224 */ /* 0x001fc800078e0a03 */
[----:B------:R-:W-:Y:S02]  /*15f60*/  IMAD R11, R2, R7, RZ ;  /* 0x00000007020b7224 */ /* 0x000fe400078e02ff */
[----:B------:R-:W-:-:S04]  /*15f70*/  IMAD.MOV.U32 R2, RZ, RZ, RZ ;  /* 0x000000ffff027224 */ /* 0x000fc800078e00ff */
[----:B------:R-:W-:Y:S01]  /*15f80*/  IMAD.HI.U32 R2, R3, R11, R2 ;  /* 0x0000000b03027227 */ /* 0x000fe200078e0002 */
[----:B------:R-:W-:Y:S02]  /*15f90*/  IABS R11, R9 ;  /* 0x00000009000b7213 */ /* 0x000fe40000000000 */
[C---:B------:R-:W-:Y:S01]  /*15fa0*/  LOP3.LUT R3, R9.reuse, R6, RZ, 0x3c, !PT ;  /* 0x0000000609037212 */ /* 0x040fe200078e3cff */
[----:B------:R-:W-:Y:S02]  /*15fb0*/  IMAD.IADD R9, R9, 0x1, R0 ;  /* 0x0000000109097824 */ /* 0x000fe400078e0200 */
[----:B------:R-:W-:Y:S01]  /*15fc0*/  IMAD.HI.U32 R2, R2, R11, RZ ;  /* 0x0000000b02027227 */ /* 0x000fe200078e00ff */
[----:B------:R-:W-:-:S03]  /*15fd0*/  ISETP.GE.AND P2, PT, R3, RZ, PT ;  /* 0x000000ff0300720c */ /* 0x000fc60003f46270 */
[----:B------:R-:W-:-:S05]  /*15fe0*/  IMAD R4, R2, R4, R11 ;  /* 0x0000000402047224 */ /* 0x000fca00078e020b */
[----:B------:R-:W-:-:S13]  /*15ff0*/  ISETP.GT.U32.AND P1, PT, R7, R4, PT ;  /* 0x000000040700720c */ /* 0x000fda0003f24070 */
[----:B------:R-:W-:Y:S01]  /*16000*/  @!P1 IMAD.IADD R4, R4, 0x1, -R7 ;  /* 0x0000000104049824 */ /* 0x000fe200078e0a07 */
[----:B------:R-:W-:Y:S02]  /*16010*/  @!P1 IADD3 R2, R2, 0x1, RZ ;  /* 0x0000000102029810 */ /* 0x000fe40007ffe0ff */
[----:B------:R-:W-:Y:S02]  /*16020*/  ISETP.NE.AND P1, PT, R6, RZ, PT ;  /* 0x000000ff0600720c */ /* 0x000fe40003f25270 */
[----:B------:R-:W-:-:S13]  /*16030*/  ISETP.GE.U32.AND P0, PT, R4, R7, PT ;  /* 0x000000070400720c */ /* 0x000fda0003f06070 */
[----:B------:R-:W-:-:S04]  /*16040*/  @P0 VIADD R2, R2, 0x1 ;  /* 0x0000000102020836 */ /* 0x000fc80000000000 */
[----:B------:R-:W-:Y:S01]  /*16050*/  @!P2 IMAD.MOV R2, RZ, RZ, -R2 ;  /* 0x000000ffff02a224 */ /* 0x000fe200078e0a02 */
[----:B------:R-:W-:Y:S01]  /*16060*/  @!P1 LOP3.LUT R2, RZ, R6, RZ, 0x33, !PT ;  /* 0x00000006ff029212 */ /* 0x000fe200078e33ff */
[----:B------:R-:W-:-:S04]  /*16070*/  IMAD.MOV R6, RZ, RZ, -R6 ;  /* 0x000000ffff067224 */ /* 0x000fc800078e0a06 */
[----:B------:R-:W-:Y:S01]  /*16080*/  IMAD R18, R2, R6, R9 ;  /* 0x0000000602127224 */ /* 0x000fe200078e0209 */
[----:B------:R-:W-:-:S05]  /*16090*/  LOP3.LUT R2, RZ, R2, RZ, 0x33, !PT ;  /* 0x00000002ff027212 */ /* 0x000fca00078e33ff */
[----:B------:R-:W-:Y:S01]  /*160a0*/  IMAD.IADD R17, R5, 0x1, R2 ;  /* 0x0000000105117824 */ /* 0x000fe200078e0202 */
[----:B------:R-:W-:Y:S06]  /*160b0*/  BRA `(.L_x_1431) ;  /* 0x00000000001c7947 */ /* 0x000fec0003800000 */
.L_x_1423:
[----:B------:R-:W-:Y:S01]  /*160c0*/  UMOV UR4, URZ ;  /* 0x0000003f00047c82 */ /* 0x000fe20008000000 */
[----:B------:R-:W-:Y:S01]  /*160d0*/  UMOV UR5, URZ ;  /* 0x0000003f00057c82 */ /* 0x000fe20008000000 */
[----:B------:R-:W-:Y:S01]  /*160e0*/  ULDC UR6, c[0x0][0xc3c] ;  /* 0x00030f0000067ab9 */ /* 0x000fe20000000800 */
[----:B------:R-:W-:Y:S01]  /*160f0*/  IMAD.MOV.U32 R16, RZ, RZ, R0 ;  /* 0x000000ffff107224 */ /* 0x000fe200078e0000 */
[----:B------:R-:W-:Y:S01]  /*16100*/  MOV R17, UR4 ;  /* 0x0000000400117c02 */ /* 0x000fe20008000f00 */
[----:B------:R-:W-:Y:S02]  /*16110*/  IMAD.U32 R18, RZ, RZ, UR5 ;  /* 0x00000005ff127e24 */ /* 0x000fe4000f8e00ff */
[----:B------:R-:W-:-:S07]  /*16120*/  IMAD.U32 R19, RZ, RZ, UR6 ;  /* 0x00000006ff137e24 */ /* 0x000fce000f8e00ff */
.L_x_1431:
[----:B------:R-:W2:Y:S01]  /*16130*/  S2R R0, SR_TID.X ;  /* 0x0000000000007919 */ /* 0x000ea20000002100 */
[----:B------:R-:W-:Y:S05]  /*16140*/  WARPSYNC.ALL ;  /* 0x0000000000007948 */ /* 0x000fea0003800000 */
[----:B------:R-:W-:Y:S01]  /*16150*/  BAR.SYNC.DEFER_BLOCKING 0x4, 0x180 ;  /* 0x0106000000007b1d */ /* 0x000fe20000010000 */
[----:B--2---:R-:W-:-:S04]  /*16160*/  LOP3.LUT R0, R0, 0x1f, RZ, 0xc0, !PT ;  /* 0x0000001f00007812 */ /* 0x004fc800078ec0ff */
[----:B------:R-:W-:-:S13]  /*16170*/  ISETP.NE.AND P0, PT, R0, RZ, PT ;  /* 0x000000ff0000720c */ /* 0x000fda0003f05270 */
[----:B------:R-:W2:Y:S01]  /*16180*/  @!P0 S2R R3, SR_CgaCtaId ;  /* 0x0000000000038919 */ /* 0x000ea20000008800 */
[----:B------:R-:W-:-:S04]  /*16190*/  @!P0 MOV R0, 0x400 ;  /* 0x0000040000008802 */ /* 0x000fc80000000f00 */
[----:B--2---:R-:W-:-:S05]  /*161a0*/  @!P0 LEA R22, R3, R0, 0x18 ;  /* 0x0000000003168211 */ /* 0x004fca00078ec0ff */
[----:B------:R3:W-:Y:S01]  /*161b0*/  @!P0 STS.128 [R22+0x308d0], R16 ;  /* 0x0308d01016008388 */ /* 0x0007e20000000c00 */
[----:B------:R-:W-:Y:S06]  /*161c0*/  BAR.ARV 0x5, 0x180 ;  /* 0x0146000000007b1d */ /* 0x000fec0000002000 */
.L_x_1420:
[----:B------:R-:W-:Y:S02]  /*161d0*/  ULDC UR4, c[0x0][0xc3c] ;  /* 0x00030f0000047ab9 */ /* 0x000fe40000000800 */
[----:B--2---:R-:W-:-:S13]  /*161e0*/  ISETP.GE.AND P0, PT, R19, UR4, PT ;  /* 0x0000000413007c0c */ /* 0x004fda000bf06270 */
[----:B------:R-:W-:Y:S05]  /*161f0*/  @!P0 BRA `(.L_x_1432) ;  /* 0xffffffb400a08947 */ /* 0x000fea000383ffff */
[----:B------:R-:W-:Y:S05]  /*16200*/  BSYNC B8 ;  /* 0x0000000000087941 */ /* 0x000fea0003800000 */
.L_x_1361:
[----:B------:R-:W2:Y:S01]  /*16210*/  LDL.LU R0, [R1+0x1c] ;  /* 0x00001c0001007983 */ /* 0x000ea20000300800 */
[----:B------:R-:W-:Y:S01]  /*16220*/  BSSY B0, `(.L_x_1433) ;  /* 0x000000b000007945 */ /* 0x000fe20003800000 */
[----:B------:R-:W4:Y:S01]  /*16230*/  S2R R5, SR_CgaCtaId ;  /* 0x0000000000057919 */ /* 0x000f220000008800 */
[----:B--2---:R-:W-:-:S05]  /*16240*/  VIADD R0, R0, 0x1 ;  /* 0x0000000100007836 */ /* 0x004fca0000000000 */
[----:B-1----:R-:W-:-:S04]  /*16250*/  LEA.HI R2, R0, R0, RZ, 0x1 ;  /* 0x0000000000027211 */ /* 0x002fc800078f08ff */
[----:B------:R-:W-:Y:S02]  /*16260*/  LOP3.LUT R3, R2, 0xfffffffe, RZ, 0xc0, !PT ;  /* 0xfffffffe02037812 */ /* 0x000fe400078ec0ff */
[----:B------:R-:W-:-:S03]  /*16270*/  MOV R2, 0x400 ;  /* 0x0000040000027802 */ /* 0x000fc60000000f00 */
[----:B------:R-:W-:Y:S01]  /*16280*/  IMAD.IADD R0, R0, 0x1, -R3 ;  /* 0x0000000100007824 */ /* 0x000fe200078e0a03 */
[----:B----4-:R-:W-:-:S04]  /*16290*/  LEA R4, R5, R2, 0x18 ;  /* 0x0000000205047211 */ /* 0x010fc800078ec0ff */
[----:B------:R-:W-:-:S04]  /*162a0*/  SHF.L.U32 R0, R0, 0x1f, RZ ;  /* 0x0000001f00007819 */ /* 0x000fc800000006ff */
[----:B------:R-:W1:Y:S02]  /*162b0*/  SYNCS.PHASECHK.TRANS64.TRYWAIT P0, [R4+URZ+0x30820], R0 ;  /* 0x03082000040075a7 */ /* 0x000e64000800017f */
[----:B-1----:R-:W-:Y:S05]  /*162c0*/  @!P0 BRA `(.L_x_1434) ;  /* 0x0000003400388947 */ /* 0x002fea0003800000 */
.L_x_1536:
[----:B------:R-:W-:Y:S05]  /*162d0*/  BSYNC B0 ;  /* 0x0000000000007941 */ /* 0x000fea0003800000 */
.L_x_1433:
[----:B------:R-:W-:-:S03]  /*162e0*/  UMOV UR4, 0xffffffff ;  /* 0xffffffff00047882 */ /* 0x000fc60000000000 */
[----:B------:R-:W-:Y:S05]  /*162f0*/  BRA.DIV UR4, `(.L_x_1435) ;  /* 0x0000003604407947 */ /* 0x000fea000b800000 */
[----:B-1----:R-:W1:Y:S02]  /*16300*/  S2R R0, SR_TID.X ;  /* 0x0000000000007919 */ /* 0x002e640000002100 */
[----:B-1----:R-:W-:-:S04]  /*16310*/  SHF.R.U32.HI R0, RZ, 0x5, R0 ;  /* 0x00000005ff007819 */ /* 0x002fc80000011600 */
[----:B------:R-:W-:-:S05]  /*16320*/  LOP3.LUT R0, R0, 0x3, RZ, 0xc0, !PT ;  /* 0x0000000300007812 */ /* 0x000fca00078ec0ff */
[----:B------:R1:W2:Y:S02]  /*16330*/  SHFL.IDX PT, R14, R0, RZ, 0x1f ;  /* 0x00001fff000e7589 */ /* 0x0002a400000e0000 */
.L_x_1539:
[----:B--2---:R-:W-:Y:S01]  /*16340*/  ISETP.NE.AND P0, PT, R14, RZ, PT ;  /* 0x000000ff0e00720c */ /* 0x004fe20003f05270 */
[----:B------:R-:W-:-:S12]  /*16350*/  BSSY B0, `(.L_x_1436) ;  /* 0x0000026000007945 */ /* 0x000fd80003800000 */
[----:B------:R-:W-:Y:S05]  /*16360*/  @P0 BRA `(.L_x_1437) ;  /* 0x0000000000900947 */ /* 0x000fea0003800000 */
[----:B------:R-:W-:-:S03]  /*16370*/  UMOV UR4, 0xffffffff ;  /* 0xffffffff00047882 */ /* 0x000fc60000000000 */
[----:B------:R-:W-:Y:S05]  /*16380*/  BRA.DIV UR4, `(.L_x_1438) ;  /* 0x0000003604507947 */ /* 0x000fea000b800000 */
[----:B------:R-:W-:-:S13]  /*16390*/  ELECT P6, URZ, PT ;  /* 0x00000000003f782f */ /* 0x000fda00038c0000 */
.L_x_1542:
        /* <DEDUP_REMOVED lines=8> */
.L_x_1439:
[C---:B------:R-:W-:Y:S01]  /*16420*/  IMAD R5, R25.reuse, 0x8, R4 ;  /* 0x0000000819057824 */ /* 0x040fe200078e0204 */
[----:B------:R-:W-:Y:S02]  /*16430*/  SHF.L.U32 R0, R28, 0x1f, RZ ;  /* 0x0000001f1c007819 */ /* 0x000fe400000006ff */
[----:B------:R-:W-:Y:S02]  /*16440*/  IADD3 R25, R25, 0x1, RZ ;  /* 0x0000000119197810 */ /* 0x000fe40007ffe0ff */
[----:B------:R-:W1:Y:S02]  /*16450*/  SYNCS.PHASECHK.TRANS64.TRYWAIT P1, [R5+URZ+0x30840], R0 ;  /* 0x03084000050075a7 */ /* 0x000e64000802017f */
[----:B------:R-:W-:-:S04]  /*16460*/  ISETP.NE.AND P2, PT, R25, 0x2, PT ;  /* 0x000000021900780c */ /* 0x000fc80003f45270 */
[----:B------:R-:W-:Y:S01]  /*16470*/  SEL R3, RZ, 0x1, P2 ;  /* 0x00000001ff037807 */ /* 0x000fe20001000000 */
[----:B-1----:R-:W-:Y:S08]  /*16480*/  @!P1 BRA `(.L_x_1440) ;  /* 0x0000003400309947 */ /* 0x002ff00003800000 */
.L_x_1543:
[----:B------:R-:W-:Y:S02]  /*16490*/  SEL R25, R25, RZ, P2 ;  /* 0x000000ff19197207 */ /* 0x000fe40001000000 */
[----:B------:R-:W-:Y:S01]  /*164a0*/  LOP3.LUT R2, R28, R3, RZ, 0x3c, !PT ;  /* 0x000000031c027212 */ /* 0x000fe200078e3cff */
[----:B------:R-:W-:Y:S06]  /*164b0*/  @!P0 BRA `(.L_x_1441) ;  /* 0x0000000000048947 */ /* 0x000fec0003800000 */
[----:B------:R-:W-:Y:S01]  /*164c0*/  BPT.TRAP 0x1 ;  /* 0x000000040000795c */ /* 0x000fe20000300000 */
.L_x_1441:
[----:B------:R-:W-:Y:S01]  /*164d0*/  IMAD R25, R25, 0x8, R4 ;  /* 0x0000000819197824 */ /* 0x000fe200078e0204 */
[----:B------:R-:W-:-:S04]  /*164e0*/  SHF.L.U32 R2, R2, 0x1f, RZ ;  /* 0x0000001f02027819 */ /* 0x000fc800000006ff */
[----:B------:R-:W2:Y:S02]  /*164f0*/  SYNCS.PHASECHK.TRANS64.TRYWAIT P1, [R25+URZ+0x30840], R2 ;  /* 0x03084002190075a7 */ /* 0x000ea4000802017f */
[----:B--2---:R-:W-:Y:S05]  /*16500*/  @!P1 BRA `(.L_x_1442) ;  /* 0x0000003400249947 */ /* 0x004fea0003800000 */
.L_x_1544:
[----:B------:R-:W-:Y:S05]  /*16510*/  @!P0 BRA `(.L_x_1443) ;  /* 0x0000000000048947 */ /* 0x000fea0003800000 */
[----:B------:R-:W-:Y:S01]  /*16520*/  BPT.TRAP 0x1 ;  /* 0x000000040000795c */ /* 0x000fe20000300000 */
.L_x_1443:
[----:B------:R-:W4:Y:S02]  /*16530*/  SYNCS.PHASECHK.TRANS64.TRYWAIT P1, [R5+URZ+0x30860], R0 ;  /* 0x03086000050075a7 */ /* 0x000f24000802017f */
[----:B----4-:R-:W-:Y:S05]  /*16540*/  @!P1 BRA `(.L_x_1444) ;  /* 0x0000003400289947 */ /* 0x010fea0003800000 */
.L_x_1545:
[----:B------:R-:W-:Y:S05]  /*16550*/  @!P0 BRA `(.L_x_1445) ;  /* 0x0000000000048947 */ /* 0x000fea0003800000 */
[----:B------:R-:W-:Y:S01]  /*16560*/  BPT.TRAP 0x1 ;  /* 0x000000040000795c */ /* 0x000fe20000300000 */
.L_x_1445:
[----:B------:R0:W0:Y:S02]  /*16570*/  SYNCS.PHASECHK.TRANS64.TRYWAIT P0, [R25+URZ+0x30860], R2 ;  /* 0x03086002190075a7 */ /* 0x000024000800017f */
[----:B0-----:R-:W-:Y:S05]  /*16580*/  @!P0 NANOSLEEP.SYNCS 0x989680 ;  /* 0x009896800000895d */ /* 0x001fea0003900000 */
[----:B------:R-:W0:Y:S02]  /*16590*/  @!P0 SYNCS.PHASECHK.TRANS64 P0, [R25+URZ+0x30860], R2 ;  /* 0x03086002190085a7 */ /* 0x000e24000800007f */
[----:B0-----:R-:W-:Y:S05]  /*165a0*/  @!P0 BRA `(.L_x_1445) ;  /* 0xfffffffc00f08947 */ /* 0x001fea000383ffff */
.L_x_1437:
[----:B------:R-:W-:Y:S05]  /*165b0*/  BSYNC B0 ;  /* 0x0000000000007941 */ /* 0x000fea0003800000 */
.L_x_1436:
[----:B------:R-:W-:Y:S05]  /*165c0*/  EXIT ;  /* 0x000000000000794d */ /* 0x000fea0003800000 */
.L_x_1255:
[----:B0-----:R-:W-:-:S04]  /*165d0*/  IMAD.U32 R3, RZ, RZ, UR40 ;  /* 0x00000028ff037e24 */ /* 0x001fc8000f8e00ff */
[----:B------:R0:W1:Y:S03]  /*165e0*/  SYNCS.PHASECHK.TRANS64.TRYWAIT P1, [R3+URZ+0x30800], R0 ;  /* 0x03080000030075a7 */ /* 0x000066000802017f */
[----:B-1----:R-:W-:Y:S05]  /*165f0*/  @!P1 NANOSLEEP.SYNCS 0x989680 ;  /* 0x009896800000995d */ /* 0x002fea0003900000 */
[----:B------:R-:W1:Y:S02]  /*16600*/  @!P1 SYNCS.PHASECHK.TRANS64 P1, [R3+URZ+0x30800], R0 ;  /* 0x03080000030095a7 */ /* 0x000e64000802007f */
[----:B-1----:R-:W-:Y:S05]  /*16610*/  @!P1 BRA `(.L_x_1255) ;  /* 0xfffffffc00ec9947 */ /* 0x002fea000383ffff */
[----:B------:R-:W-:Y:S05]  /*16620*/  BRA `(.L_x_1446) ;  /* 0xfffffeb400f87947 */ /* 0x000fea000383ffff */
.L_x_1259:
[----:B-1----:R1:W2:Y:S02]  /*16630*/  SYNCS.PHASECHK.TRANS64.TRYWAIT P1, [R3+URZ+0x30830], R0 ;  /* 0x03083000030075a7 */ /* 0x0022a4000802017f */
[----:B--2---:R-:W-:Y:S05]  /*16640*/  @!P1 NANOSLEEP.SYNCS 0x989680 ;  /* 0x009896800000995d */ /* 0x004fea0003900000 */
[----:B------:R-:W2:Y:S02]  /*16650*/  @!P1 SYNCS.PHASECHK.TRANS64 P1, [R3+URZ+0x30830], R0 ;  /* 0x03083000030095a7 */ /* 0x000ea4000802007f */
[----:B--2---:R-:W-:Y:S05]  /*16660*/  @!P1 BRA `(.L_x_1259) ;  /* 0xfffffffc00f09947 */ /* 0x004fea000383ffff */
[----:B------:R-:W-:Y:S05]  /*16670*/  BRA `(.L_x_1258) ;  /* 0xfffffeb800147947 */ /* 0x000fea000383ffff */
.L_x_1276:
[----:B-1----:R-:W-:-:S04]  /*16680*/  IMAD.U32 R4, RZ, RZ, UR7 ;  /* 0x00000007ff047e24 */ /* 0x002fc8000f8e00ff */
[----:B------:R1:W2:Y:S03]  /*16690*/  SYNCS.PHASECHK.TRANS64.TRYWAIT P1, [R4+URZ+0x30830], R3 ;  /* 0x03083003040075a7 */ /* 0x0002a6000802017f */
[----:B--2---:R-:W-:Y:S05]  /*166a0*/  @!P1 NANOSLEEP.SYNCS 0x989680 ;  /* 0x009896800000995d */ /* 0x004fea0003900000 */
[----:B------:R-:W2:Y:S02]  /*166b0*/  @!P1 SYNCS.PHASECHK.TRANS64 P1, [R4+URZ+0x30830], R3 ;  /* 0x03083003040095a7 */ /* 0x000ea4000802007f */
[----:B--2---:R-:W-:Y:S05]  /*166c0*/  @!P1 BRA `(.L_x_1276) ;  /* 0xfffffffc00ec9947 */ /* 0x004fea000383ffff */
[----:B------:R-:W-:Y:S05]  /*166d0*/  BRA `(.L_x_1275) ;  /* 0xfffffee400407947 */ /* 0x000fea000383ffff */
.L_x_1280:
[----:B01----:R-:W-:-:S04]  /*166e0*/  IMAD.U32 R3, RZ, RZ, UR14 ;  /* 0x0000000eff037e24 */ /* 0x003fc8000f8e00ff */
[----:B------:R0:W1:Y:S03]  /*166f0*/  SYNCS.PHASECHK.TRANS64.TRYWAIT P1, [R3+URZ+0x30850], R0 ;  /* 0x03085000030075a7 */ /* 0x000066000802017f */
[----:B-1----:R-:W-:Y:S05]  /*16700*/  @!P1 NANOSLEEP.SYNCS 0x989680 ;  /* 0x009896800000995d */ /* 0x002fea0003900000 */
[----:B------:R-:W1:Y:S02]  /*16710*/  @!P1 SYNCS.PHASECHK.TRANS64 P1, [R3+URZ+0x30850], R0 ;  /* 0x03085000030095a7 */ /* 0x000e64000802007f */
[----:B-1----:R-:W-:Y:S05]  /*16720*/  @!P1 BRA `(.L_x_1280) ;  /* 0xfffffffc00ec9947 */ /* 0x002fea000383ffff */
[----:B------:R-:W-:Y:S05]  /*16730*/  BRA `(.L_x_1279) ;  /* 0xfffffef000e47947 */ /* 0x000fea000383ffff */
.L_x_1299:
[----:B-1----:R-:W-:-:S04]  /*16740*/  IMAD.U32 R4, RZ, RZ, UR7 ;  /* 0x00000007ff047e24 */ /* 0x002fc8000f8e00ff */
[----:B------:R1:W2:Y:S03]  /*16750*/  SYNCS.PHASECHK.TRANS64.TRYWAIT P1, [R4+URZ+0x30830], R3 ;  /* 0x03083003040075a7 */ /* 0x0002a6000802017f */
[----:B--2---:R-:W-:Y:S05]  /*16760*/  @!P1 NANOSLEEP.SYNCS 0x989680 ;  /* 0x009896800000995d */ /* 0x004fea0003900000 */
[----:B------:R-:W2:Y:S02]  /*16770*/  @!P1 SYNCS.PHASECHK.TRANS64 P1, [R4+URZ+0x30830], R3 ;  /* 0x03083003040095a7 */ /* 0x000ea4000802007f */
[----:B--2---:R-:W-:Y:S05]  /*16780*/  @!P1 BRA `(.L_x_1299) ;  /* 0xfffffffc00ec9947 */ /* 0x004fea000383ffff */
[----:B------:R-:W-:Y:S05]  /*16790*/  BRA `(.L_x_1298) ;  /* 0xffffff1000dc7947 */ /* 0x000fea000383ffff */
.L_x_1303:
[----:B01----:R-:W-:-:S04]  /*167a0*/  IMAD.U32 R3, RZ, RZ, UR14 ;  /* 0x0000000eff037e24 */ /* 0x003fc8000f8e00ff */
[----:B------:R0:W1:Y:S03]  /*167b0*/  SYNCS.PHASECHK.TRANS64.TRYWAIT P1, [R3+URZ+0x30850], R0 ;  /* 0x03085000030075a7 */ /* 0x000066000802017f */
[----:B-1----:R-:W-:Y:S05]  /*167c0*/  @!P1 NANOSLEEP.SYNCS 0x989680 ;  /* 0x009896800000995d */ /* 0x002fea0003900000 */
[----:B------:R-:W1:Y:S02]  /*167d0*/  @!P1 SYNCS.PHASECHK.TRANS64 P1, [R3+URZ+0x30850], R0 ;  /* 0x03085000030095a7 */ /* 0x000e64000802007f */
[----:B-1----:R-:W-:Y:S05]  /*167e0*/  @!P1 BRA `(.L_x_1303) ;  /* 0xfffffffc00ec9947 */ /* 0x002fea000383ffff */
[----:B------:R-:W-:Y:S05]  /*167f0*/  BRA `(.L_x_1302) ;  /* 0xffffff2000807947 */ /* 0x000fea000383ffff */
.L_x_1311:
[----:B-1----:R-:W-:-:S04]  /*16800*/  MOV R4, UR6 ;  /* 0x0000000600047c02 */ /* 0x002fc80008000f00 */
[----:B------:R1:W2:Y:S03]  /*16810*/  SYNCS.PHASECHK.TRANS64.TRYWAIT P1, [R4+URZ+0x30830], R3 ;  /* 0x03083003040075a7 */ /* 0x0002a6000802017f */
[----:B--2---:R-:W-:Y:S05]  /*16820*/  @!P1 NANOSLEEP.SYNCS 0x989680 ;  /* 0x009896800000995d */ /* 0x004fea0003900000 */
[----:B------:R-:W2:Y:S02]  /*16830*/  @!P1 SYNCS.PHASECHK.TRANS64 P1, [R4+URZ+0x30830], R3 ;  /* 0x03083003040095a7 */ /* 0x000ea4000802007f */
[----:B--2---:R-:W-:Y:S05]  /*16840*/  @!P1 BRA `(.L_x_1311) ;  /* 0xfffffffc00ec9947 */ /* 0x004fea000383ffff */
[----:B------:R-:W-:Y:S05]  /*16850*/  BRA `(.L_x_1310) ;  /* 0xffffff3400147947 */ /* 0x000fea000383ffff */
.L_x_1315:
[----:B01----:R-:W-:-:S04]  /*16860*/  IMAD.U32 R3, RZ, RZ, UR10 ;  /* 0x0000000aff037e24 */ /* 0x003fc8000f8e00ff */
[----:B------:R0:W1:Y:S03]  /*16870*/  SYNCS.PHASECHK.TRANS64.TRYWAIT P1, [R3+URZ+0x30850], R0 ;  /* 0x03085000030075a7 */ /* 0x000066000802017f */
[----:B-1----:R-:W-:Y:S05]  /*16880*/  @!P1 NANOSLEEP.SYNCS 0x989680 ;  /* 0x009896800000995d */ /* 0x002fea0003900000 */
[----:B------:R-:W1:Y:S02]  /*16890*/  @!P1 SYNCS.PHASECHK.TRANS64 P1, [R3+URZ+0x30850], R0 ;  /* 0x03085000030095a7 */ /* 0x000e64000802007f */
[----:B-1----:R-:W-:Y:S05]  /*168a0*/  @!P1 BRA `(.L_x_1315) ;  /* 0xfffffffc00ec9947 */ /* 0x002fea000383ffff */
[----:B------:R-:W-:Y:S05]  /*168b0*/  BRA `(.L_x_1314) ;  /* 0xffffff4000b87947 */ /* 0x000fea000383ffff */
.L_x_1330:
[----:B-1----:R-:W-:-:S04]  /*168c0*/  IMAD.U32 R7, RZ, RZ, UR5 ;  /* 0x00000005ff077e24 */ /* 0x002fc8000f8e00ff */
[----:B------:R1:W2:Y:S03]  /*168d0*/  SYNCS.PHASECHK.TRANS64.TRYWAIT P1, [R7+URZ+0x30850], R0 ;  /* 0x03085000070075a7 */ /* 0x0002a6000802017f */
[----:B--2---:R-:W-:Y:S05]  /*168e0*/  @!P1 NANOSLEEP.SYNCS 0x989680 ;  /* 0x009896800000995d */ /* 0x004fea0003900000 */
[----:B------:R-:W2:Y:S02]  /*168f0*/  @!P1 SYNCS.PHASECHK.TRANS64 P1, [R7+URZ+0x30850], R0 ;  /* 0x03085000070095a7 */ /* 0x000ea4000802007f */
[----:B--2---:R-:W-:Y:S05]  /*16900*/  @!P1 BRA `(.L_x_1330) ;  /* 0xfffffffc00ec9947 */ /* 0x004fea000383ffff */
[----:B------:R-:W-:Y:S05]  /*16910*/  BRA `(.L_x_1329) ;  /* 0xffffff6400e47947 */ /* 0x000fea000383ffff */
.L_x_1381:
[----:B------:R-:W1:Y:S01]  /*16920*/  S2R R17, SR_TID.X ;  /* 0x0000000000117919 */ /* 0x000e620000002100 */
[----:B------:R-:W-:Y:S01]  /*16930*/  BSSY B0, `(.L_x_1447) ;  /* 0x000000a000007945 */ /* 0x000fe20003800000 */
[----:B------:R-:W-:Y:S02]  /*16940*/  IMAD.MOV.U32 R12, RZ, RZ, RZ ;  /* 0x000000ffff0c7224 */ /* 0x000fe400078e00ff */
[----:B------:R-:W-:Y:S02]  /*16950*/  IMAD.MOV.U32 R11, RZ, RZ, 0x1f ;  /* 0x0000001fff0b7424 */ /* 0x000fe400078e00ff */
[----:B------:R-:W-:Y:S01]  /*16960*/  IMAD.MOV.U32 R15, RZ, RZ, -0x1 ;  /* 0xffffffffff0f7424 */ /* 0x000fe200078e00ff */
[----:B-1----:R-:W-:-:S04]  /*16970*/  SHF.R.U32.HI R17, RZ, 0x5, R17 ;  /* 0x00000005ff117819 */ /* 0x002fc80000011611 */
[----:B------:R-:W-:-:S05]  /*16980*/  LOP3.LUT R17, R17, 0x3, RZ, 0xc0, !PT ;  /* 0x0000000311117812 */ /* 0x000fca00078ec0ff */
[----:B------:R-:W-:-:S07]  /*16990*/  IMAD.MOV.U32 R13, RZ, RZ, R17 ;  /* 0x000000ffff0d7224 */ /* 0x000fce00078e0011 */
[----:B0----5:R-:W-:Y:S05]  /*169a0*/  WARPSYNC.COLLECTIVE R15, `(.L_x_1448) ;  /* 0x000000000f087348 */ /* 0x021fea0003c00000 */
[----:B------:R1:W2:Y:S02]  /*169b0*/  SHFL.IDX P6, R14, R13, R12, R11 ;  /* 0x0000000c0d0e7389 */ /* 0x0002a400000c000b */
[----:B012--5:R-:W-:Y:S01]  /*169c0*/  ENDCOLLECTIVE ;  /* 0x000000000000791b */ /* 0x027fe20003800000 */
.L_x_1448:
[----:B------:R-:W-:Y:S05]  /*169d0*/  BSYNC B0 ;  /* 0x0000000000007941 */ /* 0x000fea0003800000 */
.L_x_1447:
[----:B------:R-:W-:Y:S05]  /*169e0*/  BRA `(.L_x_1449) ;  /* 0xffffffbc00507947 */ /* 0x000fea000383ffff */
.L_x_1384:
[----:B0-----:R0:W1:Y:S02]  /*169f0*/  SYNCS.PHASECHK.TRANS64.TRYWAIT P0, [R6+URZ+0x30840], R2 ;  /* 0x03084002060075a7 */ /* 0x001064000800017f */
[----:B-1----:R-:W-:Y:S05]  /*16a00*/  @!P0 NANOSLEEP.SYNCS 0x989680 ;  /* 0x009896800000895d */ /* 0x002fea0003900000 */
[----:B------:R-:W1:Y:S02]  /*16a10*/  @!P0 SYNCS.PHASECHK.TRANS64 P0, [R6+URZ+0x30840], R2 ;  /* 0x03084002060085a7 */ /* 0x000e64000800007f */
[----:B-1----:R-:W-:Y:S05]  /*16a20*/  @!P0 BRA `(.L_x_1384) ;  /* 0xfffffffc00f08947 */ /* 0x002fea000383ffff */
[----:B------:R-:W-:Y:S05]  /*16a30*/  BRA `(.L_x_1450) ;  /* 0xffffffc000547947 */ /* 0x000fea000383ffff */
.L_x_1385:
        /* <DEDUP_REMOVED lines=8> */
.L_x_1452:
[----:B------:R-:W-:Y:S05]  /*16ac0*/  BSYNC B0 ;  /* 0x0000000000007941 */ /* 0x000fea0003800000 */
.L_x_1451:
[----:B------:R-:W-:Y:S01]  /*16ad0*/  IMAD.MOV.U32 R13, RZ, RZ, R4 ;  /* 0x000000ffff0d7224 */ /* 0x000fe200078e0004 */
[----:B------:R-:W-:Y:S01]  /*16ae0*/  MOV R11, 0x181f ;  /* 0x0000181f000b7802 */ /* 0x000fe20000000f00 */
[----:B------:R-:W-:Y:S02]  /*16af0*/  IMAD.MOV.U32 R12, RZ, RZ, RZ ;  /* 0x000000ffff0c7224 */ /* 0x000fe400078e00ff */
[----:B------:R-:W-:Y:S02]  /*16b00*/  IMAD.MOV.U32 R15, RZ, RZ, -0x1 ;  /* 0xffffffffff0f7424 */ /* 0x000fe400078e00ff */
[----:B------:R-:W-:Y:S02]  /*16b10*/  IMAD.MOV.U32 R2, RZ, RZ, R14 ;  /* 0x000000ffff027224 */ /* 0x000fe400078e000e */
[----:B------:R-:W-:-:S07]  /*16b20*/  @P0 IMAD R9, R7, 0x2, R22 ;  /* 0x0000000207090824 */ /* 0x000fce00078e0216 */
[----:B------:R-:W-:Y:S05]  /*16b30*/  WARPSYNC.COLLECTIVE R15, `(.L_x_1453) ;  /* 0x000000000f087348 */ /* 0x000fea0003c00000 */
[----:B------:R0:W1:Y:S02]  /*16b40*/  SHFL.IDX P6, R14, R13, R12, R11 ;  /* 0x0000000c0d0e7389 */ /* 0x00006400000c000b */
[----:B01----:R-:W-:Y:S01]  /*16b50*/  ENDCOLLECTIVE ;  /* 0x000000000000791b */ /* 0x003fe20003800000 */
.L_x_1453:
[----:B------:R-:W-:Y:S02]  /*16b60*/  IMAD.MOV.U32 R13, RZ, RZ, R0 ;  /* 0x000000ffff0d7224 */ /* 0x000fe400078e0000 */
[----:B------:R-:W-:Y:S02]  /*16b70*/  IMAD.MOV.U32 R12, RZ, RZ, 0x1 ;  /* 0x00000001ff0c7424 */ /* 0x000fe400078e00ff */
[----:B------:R-:W-:-:S07]  /*16b80*/  IMAD.MOV.U32 R3, RZ, RZ, R14 ;  /* 0x000000ffff037224 */ /* 0x000fce00078e000e */
[----:B------:R-:W-:Y:S05]  /*16b90*/  WARPSYNC.COLLECTIVE R15, `(.L_x_1454) ;  /* 0x000000000f087348 */ /* 0x000fea0003c00000 */
[----:B------:R0:W1:Y:S02]  /*16ba0*/  SHFL.IDX P6, R14, R13, R12, R11 ;  /* 0x0000000c0d0e7389 */ /* 0x00006400000c000b */
[----:B01----:R-:W-:Y:S01]  /*16bb0*/  ENDCOLLECTIVE ;  /* 0x000000000000791b */ /* 0x003fe20003800000 */
.L_x_1454:
[----:B------:R-:W-:-:S05]  /*16bc0*/  @P0 LEA R3, P1, R34, R3, 0x1 ;  /* 0x0000000322030211 */ /* 0x000fca00078208ff */
[----:B------:R-:W-:-:S05]  /*16bd0*/  @P0 IMAD.X R2, RZ, RZ, R2, P1 ;  /* 0x000000ffff020224 */ /* 0x000fca00008e0602 */
[----:B------:R-:W-:Y:S01]  /*16be0*/  @P0 LOP3.LUT R3, R3, R2, RZ, 0x3c, !PT ;  /* 0x0000000203030212 */ /* 0x000fe200078e3cff */
[----:B------:R-:W-:-:S03]  /*16bf0*/  IMAD.MOV.U32 R13, RZ, RZ, R4 ;  /* 0x000000ffff0d7224 */ /* 0x000fc600078e0004 */
[----:B------:R-:W-:-:S04]  /*16c00*/  @P0 LOP3.LUT R2, R3, R2, RZ, 0x3c, !PT ;  /* 0x0000000203020212 */ /* 0x000fc800078e3cff */
[----:B------:R-:W-:Y:S02]  /*16c10*/  @P0 LOP3.LUT R3, R3, R2, RZ, 0x3c, !PT ;  /* 0x0000000203030212 */ /* 0x000fe400078e3cff */
[----:B------:R-:W-:-:S07]  /*16c20*/  MOV R8, R14 ;  /* 0x0000000e00087202 */ /* 0x000fce0000000f00 */
[----:B------:R-:W-:Y:S05]  /*16c30*/  WARPSYNC.COLLECTIVE R15, `(.L_x_1455) ;  /* 0x000000000f087348 */ /* 0x000fea0003c00000 */
[----:B------:R0:W1:Y:S02]  /*16c40*/  SHFL.IDX P6, R14, R13, R12, R11 ;  /* 0x0000000c0d0e7389 */ /* 0x00006400000c000b */
[----:B01----:R-:W-:Y:S01]  /*16c50*/  ENDCOLLECTIVE ;  /* 0x000000000000791b */ /* 0x003fe20003800000 */
.L_x_1455:
        /* <DEDUP_REMOVED lines=14> */
.L_x_1456:
[----:B------:R-:W-:Y:S01]  /*16d40*/  @P0 IMAD R21, R7, 0x2, R22 ;  /* 0x0000000207150824 */ /* 0x000fe200078e0216 */
        /* <DEDUP_REMOVED lines=15> */
.L_x_1457:
[----:B------:R-:W-:Y:S02]  /*16e40*/  @P0 IMAD R9, R7, 0x2, R22 ;  /* 0x0000000207090824 */ /* 0x000fe400078e0216 */
[----:B------:R-:W-:Y:S02]  /*16e50*/  IMAD.MOV.U32 R13, RZ, RZ, R0 ;  /* 0x000000ffff0d7224 */ /* 0x000fe400078e0000 */
[----:B------:R-:W-:Y:S02]  /*16e60*/  IMAD.MOV.U32 R12, RZ, RZ, 0x3 ;  /* 0x00000003ff0c7424 */ /* 0x000fe400078e00ff */
[----:B------:R-:W-:-:S07]  /*16e70*/  IMAD.MOV.U32 R2, RZ, RZ, R14 ;  /* 0x000000ffff027224 */ /* 0x000fce00078e000e */
[----:B------:R-:W-:Y:S05]  /*16e80*/  WARPSYNC.COLLECTIVE R15, `(.L_x_1458) ;  /* 0x000000000f087348 */ /* 0x000fea0003c00000 */
[----:B------:R0:W1:Y:S02]  /*16e90*/  SHFL.IDX P6, R14, R13, R12, R11 ;  /* 0x0000000c0d0e7389 */ /* 0x00006400000c000b */
[----:B01----:R-:W-:Y:S01]  /*16ea0*/  ENDCOLLECTIVE ;  /* 0x000000000000791b */ /* 0x003fe20003800000 */
.L_x_1458:
        /* <DEDUP_REMOVED lines=10> */
[----:B------:R0:W-:Y:S04]  /*16f50*/  @P0 LDGSTS.E.BYPASS.LTC128B.128 [R9+0x27400], desc[UR36][R2.64+0x180], !P2 ;  /* 0x2740018002090fae */ /* 0x0001e8000d101d64 */
[----:B0-----:R-:W-:Y:S05]  /*16f60*/  WARPSYNC.COLLECTIVE R15, `(.L_x_1459) ;  /* 0x000000000f087348 */ /* 0x001fea0003c00000 */
[----:B------:R1:W2:Y:S02]  /*16f70*/  SHFL.IDX P6, R14, R13, R12, R11 ;  /* 0x0000000c0d0e7389 */ /* 0x0002a400000c000b */
[----:B012---:R-:W-:Y:S01]  /*16f80*/  ENDCOLLECTIVE ;  /* 0x000000000000791b */ /* 0x007fe20003800000 */
.L_x_1459:
[----:B------:R-:W-:Y:S01]  /*16f90*/  IMAD.MOV.U32 R2, RZ, RZ, R14 ;  /* 0x000000ffff027224 */ /* 0x000fe200078e000e */
[----:B------:R-:W-:Y:S06]  /*16fa0*/  BRA `(.L_x_1460) ;  /* 0xffffffc000047947 */ /* 0x000fec000383ffff */
.L_x_1390:
[----:B------:R-:W-:Y:S02]  /*16fb0*/  IMAD.MOV.U32 R13, RZ, RZ, R0 ;  /* 0x000000ffff0d7224 */ /* 0x000fe400078e0000 */
[----:B------:R-:W-:Y:S02]  /*16fc0*/  IMAD.MOV.U32 R12, RZ, RZ, RZ ;  /* 0x000000ffff0c7224 */ /* 0x000fe400078e00ff */
[----:B------:R-:W-:Y:S02]  /*16fd0*/  IMAD.MOV.U32 R11, RZ, RZ, 0x181f ;  /* 0x0000181fff0b7424 */ /* 0x000fe400078e00ff */
[----:B------:R-:W-:Y:S02]  /*16fe0*/  IMAD.MOV.U32 R15, RZ, RZ, -0x1 ;  /* 0xffffffffff0f7424 */ /* 0x000fe400078e00ff */
[----:B------:R-:W-:Y:S02]  /*16ff0*/  IMAD R5, R29, R6, RZ ;  /* 0x000000061d057224 */ /* 0x000fe400078e02ff */
[----:B------:R-:W-:-:S07]  /*17000*/  IMAD.IADD R27, R8, 0x1, R27 ;  /* 0x00000001081b7824 */ /* 0x000fce00078e021b */
[----:B------:R-:W-:Y:S05]  /*17010*/  WARPSYNC.COLLECTIVE R15, `(.L_x_1461) ;  /* 0x000000000f087348 */ /* 0x000fea0003c00000 */
[----:B------:R0:W1:Y:S02]  /*17020*/  SHFL.IDX P6, R14, R13, R12, R11 ;  /* 0x0000000c0d0e7389 */ /* 0x00006400000c000b */
[----:B01----:R-:W-:Y:S01]  /*17030*/  ENDCOLLECTIVE ;  /* 0x000000000000791b */ /* 0x003fe20003800000 */
.L_x_1461:
[----:B------:R-:W-:Y:S01]  /*17040*/  ISETP.GE.AND P0, PT, R27, R5, PT ;  /* 0x000000051b00720c */ /* 0x000fe20003f06270 */
[----:B------:R-:W-:Y:S01]  /*17050*/  IMAD.MOV.U32 R13, RZ, RZ, R4 ;  /* 0x000000ffff0d7224 */ /* 0x000fe200078e0004 */
[----:B------:R-:W-:-:S11]  /*17060*/  MOV R2, R14 ;  /* 0x0000000e00027202 */ /* 0x000fd60000000f00 */
[----:B------:R-:W-:Y:S05]  /*17070*/  WARPSYNC.COLLECTIVE R15, `(.L_x_1462) ;  /* 0x000000000f087348 */ /* 0x000fea0003c00000 */
[----:B------:R0:W1:Y:S02]  /*17080*/  SHFL.IDX P6, R14, R13, R12, R11 ;  /* 0x0000000c0d0e7389 */ /* 0x00006400000c000b */
[----:B01----:R-:W-:Y:S01]  /*17090*/  ENDCOLLECTIVE ;  /* 0x000000000000791b */ /* 0x003fe20003800000 */
.L_x_1462:
[----:B------:R-:W-:Y:S01]  /*170a0*/  MOV R13, R0 ;  /* 0x00000000000d7202 */ /* 0x000fe20000000f00 */
[----:B------:R-:W-:Y:S02]  /*170b0*/  IMAD.MOV.U32 R12, RZ, RZ, 0x1 ;  /* 0x00000001ff0c7424 */ /* 0x000fe400078e00ff */
[----:B------:R-:W-:-:S07]  /*170c0*/  IMAD.MOV.U32 R3, RZ, RZ, R14 ;  /* 0x000000ffff037224 */ /* 0x000fce00078e000e */
[----:B------:R-:W-:Y:S05]  /*170d0*/  WARPSYNC.COLLECTIVE R15, `(.L_x_1463) ;  /* 0x000000000f087348 */ /* 0x000fea0003c00000 */
[----:B------:R0:W1:Y:S02]  /*170e0*/  SHFL.IDX P6, R14, R13, R12, R11 ;  /* 0x0000000c0d0e7389 */ /* 0x00006400000c000b */
[----:B01----:R-:W-:Y:S01]  /*170f0*/  ENDCOLLECTIVE ;  /* 0x000000000000791b */ /* 0x003fe20003800000 */
.L_x_1463:
[----:B------:R-:W-:-:S05]  /*17100*/  @!P0 LEA R6, P5, R34, R3, 0x1 ;  /* 0x0000000322068211 */ /* 0x000fca00078a08ff */
[----:B------:R-:W-:Y:S02]  /*17110*/  @!P0 IMAD.X R3, RZ, RZ, R2, P5 ;  /* 0x000000ffff038224 */ /* 0x000fe400028e0602 */
[----:B------:R-:W-:Y:S02]  /*17120*/  @!P0 IMAD.MOV.U32 R2, RZ, RZ, R6 ;  /* 0x000000ffff028224 */ /* 0x000fe400078e0006 */
[----:B------:R-:W-:Y:S02]  /*17130*/  VIADD R6, R27, 0x10 ;  /* 0x000000101b067836 */ /* 0x000fe40000000000 */
[----:B------:R-:W-:Y:S01]  /*17140*/  IMAD.MOV.U32 R13, RZ, RZ, R4 ;  /* 0x000000ffff0d7224 */ /* 0x000fe200078e0004 */
[----:B------:R-:W-:Y:S01]  /*17150*/  @!PT LDS RZ, [RZ] ;  /* 0x00000000fffff984 */ /* 0x000fe20000000800 */
[----:B------:R-:W-:Y:S01]  /*17160*/  @!PT LDS RZ, [RZ] ;  /* 0x00000000fffff984 */ /* 0x000fe20000000800 */
[----:B------:R-:W-:Y:S01]  /*17170*/  @!PT LDS RZ, [RZ] ;  /* 0x00000000fffff984 */ /* 0x000fe20000000800 */
[----:B------:R-:W-:Y:S04]  /*17180*/  @!P0 LDGSTS.E.BYPASS.LTC128B.128 [R33+0x10400], desc[UR36][R2.64], !P4 ;  /* 0x1040000002218fae */ /* 0x000fe8000e101d64 */
[----:B------:R-:W-:Y:S04]  /*17190*/  @!P0 LDGSTS.E.BYPASS.LTC128B.128 [R33+0x14400], desc[UR36][R2.64+0x80], !P3 ;  /* 0x1440008002218fae */ /* 0x000fe8000d901d64 */
[----:B------:R-:W-:Y:S04]  /*171a0*/  @!P0 LDGSTS.E.BYPASS.LTC128B.128 [R33+0x18400], desc[UR36][R2.64+0x100], !P2 ;  /* 0x1840010002218fae */ /* 0x000fe8000d101d64 */
[----:B------:R0:W-:Y:S01]  /*171b0*/  @!P0 LDGSTS.E.BYPASS.LTC128B.128 [R33+0x1c400], desc[UR36][R2.64+0x180], !P1 ;  /* 0x1c40018002218fae */ /* 0x0001e2000c901d64 */
[----:B------:R-:W-:Y:S01]  /*171c0*/  ISETP.GE.AND P0, PT, R6, R5, PT ;  /* 0x000000050600720c */ /* 0x000fe20003f06270 */
[----:B0-----:R-:W-:-:S12]  /*171d0*/  IMAD.MOV.U32 R2, RZ, RZ, R14 ;  /* 0x000000ffff027224 */ /* 0x001fd800078e000e */
[----:B------:R-:W-:Y:S05]  /*171e0*/  WARPSYNC.COLLECTIVE R15, `(.L_x_1464) ;  /* 0x000000000f087348 */ /* 0x000fea0003c00000 */
[----:B------:R0:W1:Y:S02]  /*171f0*/  SHFL.IDX P6, R14, R13, R12, R11 ;  /* 0x0000000c0d0e7389 */ /* 0x00006400000c000b */
[----:B01----:R-:W-:Y:S01]  /*17200*/  ENDCOLLECTIVE ;  /* 0x000000000000791b */ /* 0x003fe20003800000 */
.L_x_1464:
[----:B------:R-:W-:Y:S02]  /*17210*/  IMAD.MOV.U32 R13, RZ, RZ, R0 ;  /* 0x000000ffff0d7224 */ /* 0x000fe400078e0000 */
[----:B------:R-:W-:Y:S02]  /*17220*/  IMAD.MOV.U32 R12, RZ, RZ, 0x2 ;  /* 0x00000002ff0c7424 */ /* 0x000fe400078e00ff */
[----:B------:R-:W-:-:S07]  /*17230*/  IMAD.MOV.U32 R3, RZ, RZ, R14 ;  /* 0x000000ffff037224 */ /* 0x000fce00078e000e */
[----:B------:R-:W-:Y:S05]  /*17240*/  WARPSYNC.COLLECTIVE R15, `(.L_x_1465) ;  /* 0x000000000f087348 */ /* 0x000fea0003c00000 */
[----:B------:R0:W1:Y:S02]  /*17250*/  SHFL.IDX P6, R14, R13, R12, R11 ;  /* 0x0000000c0d0e7389 */ /* 0x00006400000c000b */
[----:B01----:R-:W-:Y:S01]  /*17260*/  ENDCOLLECTIVE ;  /* 0x000000000000791b */ /* 0x003fe20003800000 */
.L_x_1465:
[----:B------:R-:W-:-:S05]  /*17270*/  @!P0 LEA R6, P5, R34, R3, 0x1 ;  /* 0x0000000322068211 */ /* 0x000fca00078a08ff */
[----:B------:R-:W-:Y:S02]  /*17280*/  @!P0 IMAD.X R7, RZ, RZ, R2, P5 ;  /* 0x000000ffff078224 */ /* 0x000fe400028e0602 */
[----:B------:R-:W-:Y:S02]  /*17290*/  @!P0 IMAD.MOV.U32 R2, RZ, RZ, R6 ;  /* 0x000000ffff028224 */ /* 0x000fe400078e0006 */
[----:B------:R-:W-:Y:S01]  /*172a0*/  VIADD R6, R27, 0x20 ;  /* 0x000000201b067836 */ /* 0x000fe20000000000 */
[----:B------:R-:W-:Y:S01]  /*172b0*/  @!P0 MOV R3, R7 ;  /* 0x0000000700038202 */ /* 0x000fe20000000f00 */
[----:B------:R-:W-:-:S04]  /*172c0*/  IMAD.MOV.U32 R13, RZ, RZ, R4 ;  /* 0x000000ffff0d7224 */ /* 0x000fc800078e0004 */
        /* <DEDUP_REMOVED lines=12> */
.L_x_1466:
[----:B------:R-:W-:Y:S02]  /*17390*/  IMAD.MOV.U32 R13, RZ, RZ, R0 ;  /* 0x000000ffff0d7224 */ /* 0x000fe400078e0000 */
[----:B------:R-:W-:Y:S02]  /*173a0*/  IMAD.MOV.U32 R12, RZ, RZ, 0x3 ;  /* 0x00000003ff0c7424 */ /* 0x000fe400078e00ff */
[----:B------:R-:W-:-:S07]  /*173b0*/  IMAD.MOV.U32 R3, RZ, RZ, R14 ;  /* 0x000000ffff037224 */ /* 0x000fce00078e000e */
[----:B------:R-:W-:Y:S05]  /*173c0*/  WARPSYNC.COLLECTIVE R15, `(.L_x_1467) ;  /* 0x000000000f087348 */ /* 0x000fea0003c00000 */
[----:B------:R0:W1:Y:S02]  /*173d0*/  SHFL.IDX P6, R14, R13, R12, R11 ;  /* 0x0000000c0d0e7389 */ /* 0x00006400000c000b */
[----:B01----:R-:W-:Y:S01]  /*173e0*/  ENDCOLLECTIVE ;  /* 0x000000000000791b */ /* 0x003fe20003800000 */
.L_x_1467:
[----:B------:R-:W-:-:S04]  /*173f0*/  @!P0 LEA R6, P5, R34, R3, 0x1 ;  /* 0x0000000322068211 */ /* 0x000fc800078a08ff */
[----:B------:R-:W-:Y:S01]  /*17400*/  @!P0 IADD3.X R7, RZ, R2, RZ, P5, !PT ;  /* 0x00000002ff078210 */ /* 0x000fe20002ffe4ff */
[----:B------:R-:W-:Y:S02]  /*17410*/  @!P0 IMAD.MOV.U32 R2, RZ, RZ, R6 ;  /* 0x000000ffff028224 */ /* 0x000fe400078e0006 */
[----:B------:R-:W-:Y:S02]  /*17420*/  VIADD R6, R27, 0x30 ;  /* 0x000000301b067836 */ /* 0x000fe40000000000 */
[----:B------:R-:W-:Y:S01]  /*17430*/  @!P0 IMAD.MOV.U32 R3, RZ, RZ, R7 ;  /* 0x000000ffff038224 */ /* 0x000fe200078e0007 */
[----:B------:R-:W-:-:S04]  /*17440*/  MOV R13, R4 ;  /* 0x00000004000d7202 */ /* 0x000fc80000000f00 */
        /* <DEDUP_REMOVED lines=12> */
.L_x_1468:
[----:B------:R-:W-:Y:S01]  /*17510*/  IMAD.MOV.U32 R13, RZ, RZ, R0 ;  /* 0x000000ffff0d7224 */ /* 0x000fe200078e0000 */
[----:B------:R-:W-:Y:S01]  /*17520*/  MOV R12, 0x4 ;  /* 0x00000004000c7802 */ /* 0x000fe20000000f00 */
[----:B------:R-:W-:-:S07]  /*17530*/  IMAD.MOV.U32 R3, RZ, RZ, R14 ;  /* 0x000000ffff037224 */ /* 0x000fce00078e000e */
[----:B------:R-:W-:Y:S05]  /*17540*/  WARPSYNC.COLLECTIVE R15, `(.L_x_1469) ;  /* 0x000000000f087348 */ /* 0x000fea0003c00000 */
[----:B------:R0:W1:Y:S02]  /*17550*/  SHFL.IDX P6, R14, R13, R12, R11 ;  /* 0x0000000c0d0e7389 */ /* 0x00006400000c000b */
[----:B01----:R-:W-:Y:S01]  /*17560*/  ENDCOLLECTIVE ;  /* 0x000000000000791b */ /* 0x003fe20003800000 */
.L_x_1469:
[----:B------:R-:W-:-:S05]  /*17570*/  @!P0 LEA R6, P5, R34, R3, 0x1 ;  /* 0x0000000322068211 */ /* 0x000fca00078a08ff */
[----:B------:R-:W-:Y:S02]  /*17580*/  @!P0 IMAD.X R7, RZ, RZ, R2, P5 ;  /* 0x000000ffff078224 */ /* 0x000fe400028e0602 */
[----:B------:R-:W-:Y:S02]  /*17590*/  @!P0 IMAD.MOV.U32 R2, RZ, RZ, R6 ;  /* 0x000000ffff028224 */ /* 0x000fe400078e0006 */
[----:B------:R-:W-:Y:S02]  /*175a0*/  @!P0 IMAD.MOV.U32 R3, RZ, RZ, R7 ;  /* 0x000000ffff038224 */ /* 0x000fe400078e0007 */
[----:B------:R-:W-:Y:S02]  /*175b0*/  IMAD.MOV.U32 R13, RZ, RZ, R4 ;  /* 0x000000ffff0d7224 */ /* 0x000fe400078e0004 */
[----:B------:R-:W-:Y:S01]  /*175c0*/  VIADD R6, R27, 0x40 ;  /* 0x000000401b067836 */ /* 0x000fe20000000000 */
        /* <DEDUP_REMOVED lines=12> */
.L_x_1470:
[----:B------:R-:W-:Y:S02]  /*17690*/  IMAD.MOV.U32 R13, RZ, RZ, R0 ;  /* 0x000000ffff0d7224 */ /* 0x000fe400078e0000 */
[----:B------:R-:W-:Y:S02]  /*176a0*/  IMAD.MOV.U32 R12, RZ, RZ, 0x5 ;  /* 0x00000005ff0c7424 */ /* 0x000fe400078e00ff */
[----:B------:R-:W-:-:S07]  /*176b0*/  IMAD.MOV.U32 R3, RZ, RZ, R14 ;  /* 0x000000ffff037224 */ /* 0x000fce00078e000e */
[----:B------:R-:W-:Y:S05]  /*176c0*/  WARPSYNC.COLLECTIVE R15, `(.L_x_1471) ;  /* 0x000000000f087348 */ /* 0x000fea0003c00000 */
[----:B------:R0:W1:Y:S02]  /*176d0*/  SHFL.IDX P6, R14, R13, R12, R11 ;  /* 0x0000000c0d0e7389 */ /* 0x00006400000c000b */
[----:B01----:R-:W-:Y:S01]  /*176e0*/  ENDCOLLECTIVE ;  /* 0x000000000000791b */ /* 0x003fe20003800000 */
.L_x_1471:
[----:B------:R-:W-:-:S05]  /*176f0*/  @!P0 LEA R6, P5, R34, R3, 0x1 ;  /* 0x0000000322068211 */ /* 0x000fca00078a08ff */
[----:B------:R-:W-:Y:S02]  /*17700*/  @!P0 IMAD.X R7, RZ, RZ, R2, P5 ;  /* 0x000000ffff078224 */ /* 0x000fe400028e0602 */
[----:B------:R-:W-:Y:S01]  /*17710*/  @!P0 IMAD.MOV.U32 R2, RZ, RZ, R6 ;  /* 0x000000ffff028224 */ /* 0x000fe200078e0006 */
[----:B------:R-:W-:Y:S01]  /*17720*/  IADD3 R6, R27, 0x50, RZ ;  /* 0x000000501b067810 */ /* 0x000fe20007ffe0ff */
[----:B------:R-:W-:Y:S02]  /*17730*/  @!P0 IMAD.MOV.U32 R3, RZ, RZ, R7 ;  /* 0x000000ffff038224 */ /* 0x000fe400078e0007 */
[----:B------:R-:W-:-:S03]  /*17740*/  IMAD.MOV.U32 R13, RZ, RZ, R4 ;  /* 0x000000ffff0d7224 */ /* 0x000fc600078e0004 */
        /* <DEDUP_REMOVED lines=12> */
.L_x_1472:
[----:B------:R-:W-:Y:S02]  /*17810*/  IMAD.MOV.U32 R13, RZ, RZ, R0 ;  /* 0x000000ffff0d7224 */ /* 0x000fe400078e0000 */
[----:B------:R-:W-:Y:S02]  /*17820*/  IMAD.MOV.U32 R12, RZ, RZ, 0x6 ;  /* 0x00000006ff0c7424 */ /* 0x000fe400078e00ff */
[----:B------:R-:W-:-:S07]  /*17830*/  IMAD.MOV.U32 R3, RZ, RZ, R14 ;  /* 0x000000ffff037224 */ /* 0x000fce00078e000e */
[----:B------:R-:W-:Y:S05]  /*17840*/  WARPSYNC.COLLECTIVE R15, `(.L_x_1473) ;  /* 0x000000000f087348 */ /* 0x000fea0003c00000 */
[----:B------:R0:W1:Y:S02]  /*17850*/  SHFL.IDX P6, R14, R13, R12, R11 ;  /* 0x0000000c0d0e7389 */ /* 0x00006400000c000b */
[----:B01----:R-:W-:Y:S01]  /*17860*/  ENDCOLLECTIVE ;  /* 0x000000000000791b */ /* 0x003fe20003800000 */
.L_x_1473:
[----:B------:R-:W-:-:S05]  /*17870*/  @!P0 LEA R6, P5, R34, R3, 0x1 ;  /* 0x0000000322068211 */ /* 0x000fca00078a08ff */
[----:B------:R-:W-:Y:S01]  /*17880*/  @!P0 IMAD.X R7, RZ, RZ, R2, P5 ;  /* 0x000000ffff078224 */ /* 0x000fe200028e0602 */
[----:B------:R-:W-:Y:S01]  /*17890*/  @!P0 MOV R2, R6 ;  /* 0x0000000600028202 */ /* 0x000fe20000000f00 */
[----:B------:R-:W-:Y:S02]  /*178a0*/  VIADD R6, R27, 0x60 ;  /* 0x000000601b067836 */ /* 0x000fe40000000000 */
        /* <DEDUP_REMOVED lines=14> */
.L_x_1474:
[----:B------:R-:W-:Y:S02]  /*17990*/  IMAD.MOV.U32 R13, RZ, RZ, R0 ;  /* 0x000000ffff0d7224 */ /* 0x000fe400078e0000 */
[----:B------:R-:W-:Y:S01]  /*179a0*/  IMAD.MOV.U32 R12, RZ, RZ, 0x7 ;  /* 0x00000007ff0c7424 */ /* 0x000fe200078e00ff */
[----:B------:R-:W-:-:S07]  /*179b0*/  MOV R3, R14 ;  /* 0x0000000e00037202 */ /* 0x000fce0000000f00 */
[----:B------:R-:W-:Y:S05]  /*179c0*/  WARPSYNC.COLLECTIVE R15, `(.L_x_1475) ;  /* 0x000000000f087348 */ /* 0x000fea0003c00000 */
[----:B------:R0:W1:Y:S02]  /*179d0*/  SHFL.IDX P6, R14, R13, R12, R11 ;  /* 0x0000000c0d0e7389 */ /* 0x00006400000c000b */
[----:B01----:R-:W-:Y:S01]  /*179e0*/  ENDCOLLECTIVE ;  /* 0x000000000000791b */ /* 0x003fe20003800000 */
.L_x_1475:
[----:B------:R-:W-:-:S05]  /*179f0*/  @!P0 LEA R6, P5, R34, R3, 0x1 ;  /* 0x0000000322068211 */ /* 0x000fca00078a08ff */
[----:B------:R-:W-:Y:S02]  /*17a00*/  @!P0 IMAD.X R7, RZ, RZ, R2, P5 ;  /* 0x000000ffff078224 */ /* 0x000fe400028e0602 */
[----:B------:R-:W-:Y:S02]  /*17a10*/  @!P0 IMAD.MOV.U32 R2, RZ, RZ, R6 ;  /* 0x000000ffff028224 */ /* 0x000fe400078e0006 */
[----:B------:R-:W-:Y:S01]  /*17a20*/  @!P0 IMAD.MOV.U32 R3, RZ, RZ, R7 ;  /* 0x000000ffff038224 */ /* 0x000fe200078e0007 */
[----:B------:R-:W-:-:S04]  /*17a30*/  MOV R13, R4 ;  /* 0x00000004000d7202 */ /* 0x000fc80000000f00 */
[----:B------:R-:W-:Y:S01]  /*17a40*/  @!PT LDS RZ, [RZ] ;  /* 0x00000000fffff984 */ /* 0x000fe20000000800 */
[----:B------:R-:W-:Y:S01]  /*17a50*/  @!PT LDS RZ, [RZ] ;  /* 0x00000000fffff984 */ /* 0x000fe20000000800 */
[----:B------:R-:W-:Y:S01]  /*17a60*/  @!PT LDS RZ, [RZ] ;  /* 0x00000000fffff984 */ /* 0x000fe20000000800 */
[----:B------:R0:W-:Y:S04]  /*17a70*/  @!P0 LDGSTS.E.BYPASS.LTC128B.128 [R33+0x13400], desc[UR36][R2.64], !P4 ;  /* 0x1340000002218fae */ /* 0x0001e8000e101d64 */
[----:B------:R0:W-:Y:S04]  /*17a80*/  @!P0 LDGSTS.E.BYPASS.LTC128B.128 [R33+0x17400], desc[UR36][R2.64+0x80], !P3 ;  /* 0x1740008002218fae */ /* 0x0001e8000d901d64 */
[----:B------:R0:W-:Y:S01]  /*17a90*/  @!P0 LDGSTS.E.BYPASS.LTC128B.128 [R33+0x1b400], desc[UR36][R2.64+0x100], !P2 ;  /* 0x1b40010002218fae */ /* 0x0001e2000d101d64 */
[----:B------:R-:W-:-:S03]  /*17aa0*/  IMAD.MOV.U32 R6, RZ, RZ, R14 ;  /* 0x000000ffff067224 */ /* 0x000fc600078e000e */
[----:B------:R0:W-:Y:S04]  /*17ab0*/  @!P0 LDGSTS.E.BYPASS.LTC128B.128 [R33+0x1f400], desc[UR36][R2.64+0x180], !P1 ;  /* 0x1f40018002218fae */ /* 0x0001e8000c901d64 */
[----:B0-----:R-:W-:Y:S05]  /*17ac0*/  WARPSYNC.COLLECTIVE R15, `(.L_x_1476) ;  /* 0x000000000f087348 */ /* 0x001fea0003c00000 */
[----:B------:R1:W2:Y:S02]  /*17ad0*/  SHFL.IDX P6, R14, R13, R12, R11 ;  /* 0x0000000c0d0e7389 */ /* 0x0002a400000c000b */
[----:B012---:R-:W-:Y:S01]  /*17ae0*/  ENDCOLLECTIVE ;  /* 0x000000000000791b */ /* 0x007fe20003800000 */
.L_x_1476:
[----:B------:R-:W-:Y:S05]  /*17af0*/  BRA `(.L_x_1477) ;  /* 0xffffffc000507947 */ /* 0x000fea000383ffff */
.L_x_1395:
[----:B0-----:R0:W2:Y:S02]  /*17b00*/  SYNCS.PHASECHK.TRANS64.TRYWAIT P0, [R22+URZ+0x30820], R3 ;  /* 0x03082003160075a7 */ /* 0x0010a4000800017f */
[----:B--2---:R-:W-:Y:S05]  /*17b10*/  @!P0 NANOSLEEP.SYNCS 0x989680 ;  /* 0x009896800000895d */ /* 0x004fea0003900000 */
[----:B------:R-:W2:Y:S02]  /*17b20*/  @!P0 SYNCS.PHASECHK.TRANS64 P0, [R22+URZ+0x30820], R3 ;  /* 0x03082003160085a7 */ /* 0x000ea4000800007f */
[----:B--2---:R-:W-:Y:S05]  /*17b30*/  @!P0 BRA `(.L_x_1395) ;  /* 0xfffffffc00f08947 */ /* 0x004fea000383ffff */
[----:B------:R-:W-:Y:S05]  /*17b40*/  BRA `(.L_x_1478) ;  /* 0xffffffc000cc7947 */ /* 0x000fea000383ffff */
.L_x_1400:
[----:B0-----:R0:W1:Y:S02]  /*17b50*/  SYNCS.PHASECHK.TRANS64.TRYWAIT P0, [R7+URZ+0x30840], R2 ;  /* 0x03084002070075a7 */ /* 0x001064000800017f */
[----:B-1----:R-:W-:Y:S05]  /*17b60*/  @!P0 NANOSLEEP.SYNCS 0x989680 ;  /* 0x009896800000895d */ /* 0x002fea0003900000 */
[----:B------:R-:W1:Y:S02]  /*17b70*/  @!P0 SYNCS.PHASECHK.TRANS64 P0, [R7+URZ+0x30840], R2 ;  /* 0x03084002070085a7 */ /* 0x000e64000800007f */
[----:B-1----:R-:W-:Y:S05]  /*17b80*/  @!P0 BRA `(.L_x_1400) ;  /* 0xfffffffc00f08947 */ /* 0x002fea000383ffff */
[----:B------:R-:W-:Y:S05]  /*17b90*/  BRA `(.L_x_1479) ;  /* 0xffffffc400b07947 */ /* 0x000fea000383ffff */
.L_x_1401:
        /* <DEDUP_REMOVED lines=8> */
.L_x_1481:
[----:B------:R-:W-:Y:S05]  /*17c20*/  BSYNC B1 ;  /* 0x0000000000017941 */ /* 0x000fea0003800000 */
.L_x_1480:
[----:B------:R-:W-:Y:S01]  /*17c30*/  IMAD.MOV.U32 R13, RZ, RZ, R9 ;  /* 0x000000ffff0d7224 */ /* 0x000fe200078e0009 */
[----:B------:R-:W-:Y:S01]  /*17c40*/  MOV R12, RZ ;  /* 0x000000ff000c7202 */ /* 0x000fe20000000f00 */
[----:B------:R-:W-:Y:S01]  /*17c50*/  IMAD.MOV.U32 R11, RZ, RZ, 0x181f ;  /* 0x0000181fff0b7424 */ /* 0x000fe200078e00ff */
[----:B------:R-:W-:Y:S01]  /*17c60*/  LOP3.LUT R23, R23, 0xffffdfff, RZ, 0xc0, !PT ;  /* 0xffffdfff17177812 */ /* 0x000fe200078ec0ff */
[----:B------:R-:W-:Y:S02]  /*17c70*/  IMAD.MOV.U32 R15, RZ, RZ, -0x1 ;  /* 0xffffffffff0f7424 */ /* 0x000fe400078e00ff */
[----:B------:R-:W-:Y:S01]  /*17c80*/  IMAD.MOV.U32 R3, RZ, RZ, R14 ;  /* 0x000000ffff037224 */ /* 0x000fe200078e000e */
[----:B------:R-:W-:Y:S01]  /*17c90*/  @P3 LOP3.LUT R23, R23, 0x2000, RZ, 0xfc, !PT ;  /* 0x0000200017173812 */ /* 0x000fe200078efcff */
[----:B------:R-:W-:-:S07]  /*17ca0*/  IMAD.SHL.U32 R4, R34, 0x2, RZ ;  /* 0x0000000222047824 */ /* 0x000fce00078e00ff */
[----:B------:R-:W-:Y:S05]  /*17cb0*/  WARPSYNC.COLLECTIVE R15, `(.L_x_1482) ;  /* 0x000000000f087348 */ /* 0x000fea0003c00000 */
[----:B------:R0:W1:Y:S02]  /*17cc0*/  SHFL.IDX P6, R14, R13, R12, R11 ;  /* 0x0000000c0d0e7389 */ /* 0x00006400000c000b */
[----:B01----:R-:W-:Y:S01]  /*17cd0*/  ENDCOLLECTIVE ;  /* 0x000000000000791b */ /* 0x003fe20003800000 */
.L_x_1482:
[----:B------:R-:W-:Y:S01]  /*17ce0*/  IMAD R20, R20, 0x2, R22 ;  /* 0x0000000214147824 */ /* 0x000fe200078e0216 */
[C---:B------:R-:W-:Y:S02]  /*17cf0*/  LOP3.LUT P3, RZ, R23.reuse, 0x10, RZ, 0xc0, !PT ;  /* 0x0000001017ff7812 */ /* 0x040fe4000786c0ff */
[----:B------:R-:W-:-:S04]  /*17d00*/  LOP3.LUT R23, R23, 0xffffefff, RZ, 0xc0, !PT ;  /* 0xffffefff17177812 */ /* 0x000fc800078ec0ff */
[----:B------:R-:W-:-:S04]  /*17d10*/  @P2 LOP3.LUT R23, R23, 0x1000, RZ, 0xfc, !PT ;  /* 0x0000100017172812 */ /* 0x000fc800078efcff */
[C---:B------:R-:W-:Y:S02]  /*17d20*/  LOP3.LUT P2, RZ, R23.reuse, 0x8, RZ, 0xc0, !PT ;  /* 0x0000000817ff7812 */ /* 0x040fe4000784c0ff */
[----:B------:R-:W-:Y:S01]  /*17d30*/  MOV R13, R27 ;  /* 0x0000001b000d7202 */ /* 0x000fe20000000f00 */
[----:B------:R-:W-:Y:S01]  /*17d40*/  IMAD.MOV.U32 R12, RZ, RZ, 0x1 ;  /* 0x00000001ff0c7424 */ /* 0x000fe200078e00ff */
[----:B------:R-:W-:-:S04]  /*17d50*/  LOP3.LUT R23, R23, 0xfffff7ff, RZ, 0xc0, !PT ;  /* 0xfffff7ff17177812 */ /* 0x000fc800078ec0ff */
[----:B------:R-:W-:Y:S01]  /*17d60*/  @P1 LOP3.LUT R23, R23, 0x800, RZ, 0xfc, !PT ;  /* 0x0000080017171812 */ /* 0x000fe200078efcff */
[----:B------:R-:W-:-:S03]  /*17d70*/  IMAD.MOV.U32 R2, RZ, RZ, R14 ;  /* 0x000000ffff027224 */ /* 0x000fc600078e000e */
[----:B------:R-:W-:-:S13]  /*17d80*/  LOP3.LUT P1, RZ, R23, 0x4, RZ, 0xc0, !PT ;  /* 0x0000000417ff7812 */ /* 0x000fda000782c0ff */
[----:B------:R-:W-:Y:S05]  /*17d90*/  WARPSYNC.COLLECTIVE R15, `(.L_x_1483) ;  /* 0x000000000f087348 */ /* 0x000fea0003c00000 */
[----:B------:R0:W1:Y:S02]  /*17da0*/  SHFL.IDX P6, R14, R13, R12, R11 ;  /* 0x0000000c0d0e7389 */ /* 0x00006400000c000b */
[----:B01----:R-:W-:Y:S01]  /*17db0*/  ENDCOLLECTIVE ;  /* 0x000000000000791b */ /* 0x003fe20003800000 */
.L_x_1483:
        /* <DEDUP_REMOVED lines=14> */
.L_x_1484:
[----:B------:R-:W-:Y:S01]  /*17ea0*/  IMAD.MOV.U32 R13, RZ, RZ, R27 ;  /* 0x000000ffff0d7224 */ /* 0x000fe200078e001b */
[----:B------:R-:W-:Y:S01]  /*17eb0*/  MOV R12, 0x2 ;  /* 0x00000002000c7802 */ /* 0x000fe20000000f00 */
[----:B------:R-:W-:-:S07]  /*17ec0*/  IMAD.MOV.U32 R2, RZ, RZ, R14 ;  /* 0x000000ffff027224 */ /* 0x000fce00078e000e */
[----:B------:R-:W-:Y:S05]  /*17ed0*/  WARPSYNC.COLLECTIVE R15, `(.L_x_1485) ;  /* 0x000000000f087348 */ /* 0x000fea0003c00000 */
[----:B------:R0:W1:Y:S02]  /*17ee0*/  SHFL.IDX P6, R14, R13, R12, R11 ;  /* 0x0000000c0d0e7389 */ /* 0x00006400000c000b */
[----:B01----:R-:W-:Y:S01]  /*17ef0*/  ENDCOLLECTIVE ;  /* 0x000000000000791b */ /* 0x003fe20003800000 */
.L_x_1485:
        /* <DEDUP_REMOVED lines=14> */
.L_x_1486:
[----:B------:R-:W-:Y:S02]  /*17fe0*/  IMAD.MOV.U32 R13, RZ, RZ, R27 ;  /* 0x000000ffff0d7224 */ /* 0x000fe400078e001b */
[----:B------:R-:W-:Y:S02]  /*17ff0*/  IMAD.MOV.U32 R12, RZ, RZ, 0x3 ;  /* 0x00000003ff0c7424 */ /* 0x000fe400078e00ff */
[----:B------:R-:W-:-:S07]  /*18000*/  IMAD.MOV.U32 R2, RZ, RZ, R14 ;  /* 0x000000ffff027224 */ /* 0x000fce00078e000e */
[----:B------:R-:W-:Y:S05]  /*18010*/  WARPSYNC.COLLECTIVE R15, `(.L_x_1487) ;  /* 0x000000000f087348 */ /* 0x000fea0003c00000 */
[----:B------:R0:W1:Y:S02]  /*18020*/  SHFL.IDX P6, R14, R13, R12, R11 ;  /* 0x0000000c0d0e7389 */ /* 0x00006400000c000b */
[----:B01----:R-:W-:Y:S01]  /*18030*/  ENDCOLLECTIVE ;  /* 0x000000000000791b */ /* 0x003fe20003800000 */
.L_x_1487:
[----:B------:R-:W-:-:S05]  /*18040*/  IADD3 R2, P0, R2, R4, RZ ;  /* 0x0000000402027210 */ /* 0x000fca0007f1e0ff */
[----:B------:R-:W-:-:S05]  /*18050*/  IMAD.X R3, RZ, RZ, R35, P0 ;  /* 0x000000ffff037224 */ /* 0x000fca00000e0623 */
[----:B------:R-:W-:Y:S01]  /*18060*/  @!PT LDS RZ, [RZ] ;  /* 0x00000000fffff984 */ /* 0x000fe20000000800 */
[----:B------:R-:W-:Y:S01]  /*18070*/  @!PT LDS RZ, [RZ] ;  /* 0x00000000fffff984 */ /* 0x000fe20000000800 */
[----:B------:R-:W-:Y:S01]  /*18080*/  @!PT LDS RZ, [RZ] ;  /* 0x00000000fffff984 */ /* 0x000fe20000000800 */
[----:B------:R0:W-:Y:S01]  /*18090*/  LDGSTS.E.BYPASS.LTC128B.128 [R20+0x21400], desc[UR36][R2.64], !P3 ;  /* 0x2140000002147fae */ /* 0x0001e2000d901d64 */
[----:B------:R-:W-:Y:S01]  /*180a0*/  IMAD.MOV.U32 R13, RZ, RZ, R9 ;  /* 0x000000ffff0d7224 */ /* 0x000fe200078e0009 */
[C---:B------:R-:W-:Y:S02]  /*180b0*/  LOP3.LUT P3, RZ, R23.reuse, 0x2000, RZ, 0xc0, !PT ;  /* 0x0000200017ff7812 */ /* 0x040fe4000786c0ff */
[----:B------:R0:W-:Y:S01]  /*180c0*/  LDGSTS.E.BYPASS.LTC128B.128 [R20+0x23400], desc[UR36][R2.64+0x80], !P2 ;  /* 0x2340008002147fae */ /* 0x0001e2000d101d64 */
[----:B------:R-:W-:-:S03]  /*180d0*/  LOP3.LUT P2, RZ, R23, 0x1000, RZ, 0xc0, !PT ;  /* 0x0000100017ff7812 */ /* 0x000fc6000784c0ff */
[----:B------:R0:W-:Y:S01]  /*180e0*/  LDGSTS.E.BYPASS.LTC128B.128 [R20+0x25400], desc[UR36][R2.64+0x100], !P1 ;  /* 0x2540010002147fae */ /* 0x0001e2000c901d64 */
[----:B------:R-:W-:Y:S02]  /*180f0*/  LOP3.LUT P1, RZ, R23, 0x800, RZ, 0xc0, !PT ;  /* 0x0000080017ff7812 */ /* 0x000fe4000782c0ff */
[----:B------:R-:W-:Y:S01]  /*18100*/  MOV R35, R14 ;  /* 0x0000000e00237202 */ /* 0x000fe20000000f00 */
[----:B------:R0:W-:Y:S10]  /*18110*/  LDGSTS.E.BYPASS.LTC128B.128 [R20+0x27400], desc[UR36][R2.64+0x180], !P5 ;  /* 0x2740018002147fae */ /* 0x0001f4000e901d64 */
[----:B0-----:R-:W-:Y:S05]  /*18120*/  WARPSYNC.COLLECTIVE R15, `(.L_x_1488) ;  /* 0x000000000f087348 */ /* 0x001fea0003c00000 */
[----:B------:R1:W2:Y:S02]  /*18130*/  SHFL.IDX P6, R14, R13, R12, R11 ;  /* 0x0000000c0d0e7389 */ /* 0x0002a400000c000b */
[----:B012---:R-:W-:Y:S01]  /*18140*/  ENDCOLLECTIVE ;  /* 0x000000000000791b */ /* 0x007fe20003800000 */
.L_x_1488:
[----:B------:R-:W-:Y:S01]  /*18150*/  IMAD.MOV.U32 R2, RZ, RZ, R14 ;  /* 0x000000ffff027224 */ /* 0x000fe200078e000e */
[----:B------:R-:W-:Y:S06]  /*18160*/  BRA `(.L_x_1489) ;  /* 0xffffffc400347947 */ /* 0x000fec000383ffff */
.L_x_1406:
[----:B-1----:R1:W2:Y:S02]  /*18170*/  SYNCS.PHASECHK.TRANS64.TRYWAIT P0, [R7+URZ+0x30860], R2 ;  /* 0x03086002070075a7 */ /* 0x0022a4000800017f */
[----:B--2---:R-:W-:Y:S05]  /*18180*/  @!P0 NANOSLEEP.SYNCS 0x989680 ;  /* 0x009896800000895d */ /* 0x004fea0003900000 */
[----:B------:R-:W2:Y:S02]  /*18190*/  @!P0 SYNCS.PHASECHK.TRANS64 P0, [R7+URZ+0x30860], R2 ;  /* 0x03086002070085a7 */ /* 0x000ea4000800007f */
[----:B--2---:R-:W-:Y:S05]  /*181a0*/  @!P0 BRA `(.L_x_1406) ;  /* 0xfffffffc00f08947 */ /* 0x004fea000383ffff */
[----:B------:R-:W-:Y:S05]  /*181b0*/  BRA `(.L_x_1490) ;  /* 0xffffffc400ac7947 */ /* 0x000fea000383ffff */
.L_x_1407:
[----:B------:R-:W-:Y:S01]  /*181c0*/  BSSY B1, `(.L_x_1491) ;  /* 0x0000008000017945 */ /* 0x000fe20003800000 */
[----:B------:R-:W-:Y:S02]  /*181d0*/  IMAD.MOV.U32 R13, RZ, RZ, R24 ;  /* 0x000000ffff0d7224 */ /* 0x000fe400078e0018 */
[----:B------:R-:W-:Y:S02]  /*181e0*/  IMAD.MOV.U32 R12, RZ, RZ, RZ ;  /* 0x000000ffff0c7224 */ /* 0x000fe400078e00ff */
[----:B------:R-:W-:Y:S02]  /*181f0*/  IMAD.MOV.U32 R11, RZ, RZ, 0x181f ;  /* 0x0000181fff0b7424 */ /* 0x000fe400078e00ff */
[----:B------:R-:W-:-:S07]  /*18200*/  IMAD.MOV.U32 R15, RZ, RZ, -0x1 ;  /* 0xffffffffff0f7424 */ /* 0x000fce00078e00ff */
[----:B-1----:R-:W-:Y:S05]  /*18210*/  WARPSYNC.COLLECTIVE R15, `(.L_x_1492) ;  /* 0x000000000f087348 */ /* 0x002fea0003c00000 */
[----:B------:R0:W2:Y:S02]  /*18220*/  SHFL.IDX P6, R14, R13, R12, R11 ;  /* 0x0000000c0d0e7389 */ /* 0x0000a400000c000b */
[----:B012---:R-:W-:Y:S01]  /*18230*/  ENDCOLLECTIVE ;  /* 0x000000000000791b */ /* 0x007fe20003800000 */
.L_x_1492:
[----:B------:R-:W-:Y:S05]  /*18240*/  BSYNC B1 ;  /* 0x0000000000017941 */ /* 0x000fea0003800000 */
.L_x_1491:
[----:B------:R-:W-:Y:S01]  /*18250*/  IMAD.MOV.U32 R13, RZ, RZ, R17 ;  /* 0x000000ffff0d7224 */ /* 0x000fe200078e0011 */
[----:B------:R-:W-:Y:S01]  /*18260*/  MOV R3, R14 ;  /* 0x0000000e00037202 */ /* 0x000fe20000000f00 */
[----:B------:R-:W-:Y:S01]  /*18270*/  IMAD.MOV.U32 R12, RZ, RZ, RZ ;  /* 0x000000ffff0c7224 */ /* 0x000fe200078e00ff */
[----:B------:R-:W-:Y:S01]  /*18280*/  LEA R6, R6, R22, 0x1 ;  /* 0x0000001606067211 */ /* 0x000fe200078e08ff */
[----:B------:R-:W-:Y:S02]  /*18290*/  IMAD.MOV.U32 R11, RZ, RZ, 0x181f ;  /* 0x0000181fff0b7424 */ /* 0x000fe400078e00ff */
[----:B------:R-:W-:-:S07]  /*182a0*/  IMAD.MOV.U32 R15, RZ, RZ, -0x1 ;  /* 0xffffffffff0f7424 */ /* 0x000fce00078e00ff */
[----:B------:R-:W-:Y:S05]  /*182b0*/  WARPSYNC.COLLECTIVE R15, `(.L_x_1493) ;  /* 0x000000000f087348 */ /* 0x000fea0003c00000 */
[----:B------:R0:W1:Y:S02]  /*182c0*/  SHFL.IDX P6, R14, R13, R12, R11 ;  /* 0x0000000c0d0e7389 */ /* 0x00006400000c000b */
[----:B01----:R-:W-:Y:S01]  /*182d0*/  ENDCOLLECTIVE ;  /* 0x000000000000791b */ /* 0x003fe20003800000 */
.L_x_1493:
[----:B------:R-:W-:Y:S02]  /*182e0*/  IMAD.MOV.U32 R13, RZ, RZ, R24 ;  /* 0x000000ffff0d7224 */ /* 0x000fe400078e0018 */
[----:B------:R-:W-:Y:S02]  /*182f0*/  IMAD.MOV.U32 R12, RZ, RZ, 0x1 ;  /* 0x00000001ff0c7424 */ /* 0x000fe400078e00ff */
[----:B------:R-:W-:-:S07]  /*18300*/  IMAD.MOV.U32 R2, RZ, RZ, R14 ;  /* 0x000000ffff027224 */ /* 0x000fce00078e000e */
[----:B------:R-:W-:Y:S05]  /*18310*/  WARPSYNC.COLLECTIVE R15, `(.L_x_1494) ;  /* 0x000000000f087348 */ /* 0x000fea0003c00000 */
[----:B------:R0:W1:Y:S02]  /*18320*/  SHFL.IDX P6, R14, R13, R12, R11 ;  /* 0x0000000c0d0e7389 */ /* 0x00006400000c000b */
[----:B01----:R-:W-:Y:S01]  /*18330*/  ENDCOLLECTIVE ;  /* 0x000000000000791b */ /* 0x003fe20003800000 */
.L_x_1494:
        /* <DEDUP_REMOVED lines=18> */
.L_x_1495:
[----:B------:R-:W-:Y:S01]  /*18460*/  MOV R13, R24 ;  /* 0x00000018000d7202 */ /* 0x000fe20000000f00 */
[----:B------:R-:W-:Y:S02]  /*18470*/  IMAD.MOV.U32 R12, RZ, RZ, 0x2 ;  /* 0x00000002ff0c7424 */ /* 0x000fe400078e00ff */
[----:B------:R-:W-:-:S07]  /*18480*/  IMAD.MOV.U32 R2, RZ, RZ, R14 ;  /* 0x000000ffff027224 */ /* 0x000fce00078e000e */
[----:B------:R-:W-:Y:S05]  /*18490*/  WARPSYNC.COLLECTIVE R15, `(.L_x_1496) ;  /* 0x000000000f087348 */ /* 0x000fea0003c00000 */
[----:B------:R0:W1:Y:S02]  /*184a0*/  SHFL.IDX P6, R14, R13, R12, R11 ;  /* 0x0000000c0d0e7389 */ /* 0x00006400000c000b */
[----:B01----:R-:W-:Y:S01]  /*184b0*/  ENDCOLLECTIVE ;  /* 0x000000000000791b */ /* 0x003fe20003800000 */
.L_x_1496:
        /* <DEDUP_REMOVED lines=18> */
.L_x_1497:
[----:B------:R-:W-:Y:S01]  /*185e0*/  IMAD.MOV.U32 R13, RZ, RZ, R24 ;  /* 0x000000ffff0d7224 */ /* 0x000fe200078e0018 */
[----:B------:R-:W-:Y:S01]  /*185f0*/  MOV R12, 0x3 ;  /* 0x00000003000c7802 */ /* 0x000fe20000000f00 */
[----:B------:R-:W-:-:S07]  /*18600*/  IMAD.MOV.U32 R2, RZ, RZ, R14 ;  /* 0x000000ffff027224 */ /* 0x000fce00078e000e */
[----:B------:R-:W-:Y:S05]  /*18610*/  WARPSYNC.COLLECTIVE R15, `(.L_x_1498) ;  /* 0x000000000f087348 */ /* 0x000fea0003c00000 */
[----:B------:R0:W1:Y:S02]  /*18620*/  SHFL.IDX P6, R14, R13, R12, R11 ;  /* 0x0000000c0d0e7389 */ /* 0x00006400000c000b */
[----:B01----:R-:W-:Y:S01]  /*18630*/  ENDCOLLECTIVE ;  /* 0x000000000000791b */ /* 0x003fe20003800000 */
.L_x_1498:
[----:B------:R-:W-:-:S05]  /*18640*/  IADD3 R2, P0, R2, R4, RZ ;  /* 0x0000000402027210 */ /* 0x000fca0007f1e0ff */
        /* <DEDUP_REMOVED lines=12> */
.L_x_1499:
[----:B------:R-:W-:Y:S01]  /*18710*/  @!PT LDS RZ, [RZ] ;  /* 0x00000000fffff984 */ /* 0x000fe20000000800 */
[----:B------:R-:W-:Y:S01]  /*18720*/  @!PT LDS RZ, [RZ] ;  /* 0x00000000fffff984 */ /* 0x000fe20000000800 */
[----:B------:R-:W-:Y:S01]  /*18730*/  @!PT LDS RZ, [RZ] ;  /* 0x00000000fffff984 */ /* 0x000fe20000000800 */
[----:B------:R-:W-:Y:S01]  /*18740*/  LDGSTS.E.BYPASS.LTC128B.128 [R6+0x3400], desc[UR36][R2.64+0x80], !P0 ;  /* 0x0340008002067fae */ /* 0x000fe2000c101d64 */
[----:B------:R-:W-:-:S13]  /*18750*/  ISETP.LT.OR P0, PT, R9, 0x21, P2 ;  /* 0x000000210900780c */ /* 0x000fda0001701670 */
[----:B------:R-:W-:Y:S01]  /*18760*/  LDGSTS.E.BYPASS.LTC128B.128 [R6+0x5400], desc[UR36][R2.64+0x100], !P0 ;  /* 0x0540010002067fae */ /* 0x000fe2000c101d64 */
[----:B------:R-:W-:-:S13]  /*18770*/  ISETP.LT.OR P0, PT, R9, 0x21, P1 ;  /* 0x000000210900780c */ /* 0x000fda0000f01670 */
[----:B------:R0:W-:Y:S02]  /*18780*/  LDGSTS.E.BYPASS.LTC128B.128 [R6+0x7400], desc[UR36][R2.64+0x180], !P0 ;  /* 0x0740018002067fae */ /* 0x0001e4000c101d64 */
[----:B0-----:R-:W-:Y:S01]  /*18790*/  IMAD.MOV.U32 R2, RZ, RZ, R14 ;  /* 0x000000ffff027224 */ /* 0x001fe200078e000e */
[----:B------:R-:W-:Y:S06]  /*187a0*/  BRA `(.L_x_1500) ;  /* 0xffffffc000f87947 */ /* 0x000fec000383ffff */
.L_x_1415:
[----:B0-----:R0:W2:Y:S02]  /*187b0*/  SYNCS.PHASECHK.TRANS64.TRYWAIT P0, [R0+URZ+0x30860], R3 ;  /* 0x03086003000075a7 */ /* 0x0010a4000800017f */
[----:B--2---:R-:W-:Y:S05]  /*187c0*/  @!P0 NANOSLEEP.SYNCS 0x989680 ;  /* 0x009896800000895d */ /* 0x004fea0003900000 */
[----:B------:R-:W2:Y:S02]  /*187d0*/  @!P0 SYNCS.PHASECHK.TRANS64 P0, [R0+URZ+0x30860], R3 ;  /* 0x03086003000085a7 */ /* 0x000ea4000800007f */
[----:B--2---:R-:W-:Y:S05]  /*187e0*/  @!P0 BRA `(.L_x_1415) ;  /* 0xfffffffc00f08947 */ /* 0x004fea000383ffff */
[----:B------:R-:W-:Y:S05]  /*187f0*/  BRA `(.L_x_1501) ;  /* 0xffffffc800247947 */ /* 0x000fea000383ffff */
.L_x_1416:
[----:B------:R-:W-:Y:S01]  /*18800*/  BSSY B0, `(.L_x_1502) ;  /* 0x0000008000007945 */ /* 0x000fe20003800000 */
[----:B------:R-:W-:Y:S01]  /*18810*/  IMAD.MOV.U32 R13, RZ, RZ, R24 ;  /* 0x000000ffff0d7224 */ /* 0x000fe200078e0018 */
[----:B------:R-:W-:Y:S01]  /*18820*/  MOV R15, 0xffffffff ;  /* 0xffffffff000f7802 */ /* 0x000fe20000000f00 */
[----:B------:R-:W-:Y:S02]  /*18830*/  IMAD.MOV.U32 R12, RZ, RZ, RZ ;  /* 0x000000ffff0c7224 */ /* 0x000fe400078e00ff */
[----:B------:R-:W-:-:S07]  /*18840*/  IMAD.MOV.U32 R11, RZ, RZ, 0x181f ;  /* 0x0000181fff0b7424 */ /* 0x000fce00078e00ff */
[----:B01----:R-:W-:Y:S05]  /*18850*/  WARPSYNC.COLLECTIVE R15, `(.L_x_1503) ;  /* 0x000000000f087348 */ /* 0x003fea0003c00000 */
[----:B------:R2:W3:Y:S02]  /*18860*/  SHFL.IDX P6, R14, R13, R12, R11 ;  /* 0x0000000c0d0e7389 */ /* 0x0004e400000c000b */
[----:B0123--:R-:W-:Y:S01]  /*18870*/  ENDCOLLECTIVE ;  /* 0x000000000000791b */ /* 0x00ffe20003800000 */
.L_x_1503:
[----:B------:R-:W-:Y:S05]  /*18880*/  BSYNC B0 ;  /* 0x0000000000007941 */ /* 0x000fea0003800000 */
.L_x_1502:
[----:B------:R-:W-:Y:S01]  /*18890*/  IMAD.MOV.U32 R13, RZ, RZ, R17 ;  /* 0x000000ffff0d7224 */ /* 0x000fe200078e0011 */
[C---:B------:R-:W-:Y:S01]  /*188a0*/  LOP3.LUT R4, R34.reuse, 0x40, RZ, 0xfc, !PT ;  /* 0x0000004022047812 */ /* 0x040fe200078efcff */
[----:B------:R-:W-:Y:S02]  /*188b0*/  IMAD.MOV.U32 R12, RZ, RZ, RZ ;  /* 0x000000ffff0c7224 */ /* 0x000fe400078e00ff */
[----:B------:R-:W-:Y:S02]  /*188c0*/  IMAD.MOV.U32 R11, RZ, RZ, 0x181f ;  /* 0x0000181fff0b7424 */ /* 0x000fe400078e00ff */
[----:B------:R-:W-:Y:S02]  /*188d0*/  IMAD.MOV.U32 R15, RZ, RZ, -0x1 ;  /* 0xffffffffff0f7424 */ /* 0x000fe400078e00ff */
[----:B------:R-:W-:Y:S02]  /*188e0*/  IMAD.MOV.U32 R3, RZ, RZ, R14 ;  /* 0x000000ffff037224 */ /* 0x000fe400078e000e */
[----:B------:R-:W-:-:S07]  /*188f0*/  IMAD.SHL.U32 R6, R34, 0x2, RZ ;  /* 0x0000000222067824 */ /* 0x000fce00078e00ff */
[----:B------:R-:W-:Y:S05]  /*18900*/  WARPSYNC.COLLECTIVE R15, `(.L_x_1504) ;  /* 0x000000000f087348 */ /* 0x000fea0003c00000 */
[----:B------:R0:W1:Y:S02]  /*18910*/  SHFL.IDX P6, R14, R13, R12, R11 ;  /* 0x0000000c0d0e7389 */ /* 0x00006400000c000b */
[----:B01----:R-:W-:Y:S01]  /*18920*/  ENDCOLLECTIVE ;  /* 0x000000000000791b */ /* 0x003fe20003800000 */
.L_x_1504:
        /* <DEDUP_REMOVED lines=8> */
[----:B------:R-:W-:-:S04]  /*189b0*/  IADD3 R2, P0, R14, R6, RZ ;  /* 0x000000060e027210 */ /* 0x000fc80007f1e0ff */
[----:B------:R-:W-:Y:S02]  /*189c0*/  IADD3.X R3, RZ, R3, RZ, P0, !PT ;  /* 0x00000003ff037210 */ /* 0x000fe400007fe4ff */
[----:B------:R-:W-:-:S03]  /*189d0*/  ISETP.LT.OR P0, PT, R5, 0x1, P2 ;  /* 0x000000010500780c */ /* 0x000fc60001701670 */
[----:B------:R-:W-:Y:S01]  /*189e0*/  @!PT LDS RZ, [RZ] ;  /* 0x00000000fffff984 */ /* 0x000fe20000000800 */
[----:B------:R-:W-:Y:S01]  /*189f0*/  @!PT LDS RZ, [RZ] ;  /* 0x00000000fffff984 */ /* 0x000fe20000000800 */
[----:B------:R-:W-:Y:S01]  /*18a00*/  @!PT LDS RZ, [RZ] ;  /* 0x00000000fffff984 */ /* 0x000fe20000000800 */
[----:B------:R0:W-:Y:S01]  /*18a10*/  LDGSTS.E.BYPASS.LTC128B.128 [R4+0x400], desc[UR36][R2.64], !P4 ;  /* 0x0040000002047fae */ /* 0x0001e2000e101d64 */
[----:B------:R-:W-:-:S09]  /*18a20*/  ISETP.LT.OR P4, PT, R5, 0x1, P1 ;  /* 0x000000010500780c */ /* 0x000fd20000f81670 */
[----:B------:R0:W-:Y:S01]  /*18a30*/  LDGSTS.E.BYPASS.LTC128B.128 [R4+0x2400], desc[UR36][R2.64+0x80], !P0 ;  /* 0x0240008002047fae */ /* 0x0001e2000c101d64 */
[----:B------:R-:W-:-:S13]  /*18a40*/  ISETP.GE.AND P0, PT, R36, UR4, PT ;  /* 0x0000000424007c0c */ /* 0x000fda000bf06270 */
[----:B0-----:R-:W-:Y:S05]  /*18a50*/  WARPSYNC.COLLECTIVE R15, `(.L_x_1505) ;  /* 0x000000000f087348 */ /* 0x001fea0003c00000 */
[----:B------:R1:W2:Y:S02]  /*18a60*/  SHFL.IDX P6, R14, R13, R12, R11 ;  /* 0x0000000c0d0e7389 */ /* 0x0002a400000c000b */
[----:B012---:R-:W-:Y:S01]  /*18a70*/  ENDCOLLECTIVE ;  /* 0x000000000000791b */ /* 0x007fe20003800000 */
.L_x_1505:
[----:B------:R-:W-:Y:S01]  /*18a80*/  @!PT LDS RZ, [RZ] ;  /* 0x00000000fffff984 */ /* 0x000fe20000000800 */
[----:B------:R-:W-:Y:S01]  /*18a90*/  @!PT LDS RZ, [RZ] ;  /* 0x00000000fffff984 */ /* 0x000fe20000000800 */
[----:B------:R-:W-:Y:S01]  /*18aa0*/  @!PT LDS RZ, [RZ] ;  /* 0x00000000fffff984 */ /* 0x000fe20000000800 */
[----:B------:R0:W-:Y:S01]  /*18ab0*/  LDGSTS.E.BYPASS.LTC128B.128 [R4+0x4400], desc[UR36][R2.64+0x100], !P4 ;  /* 0x0440010002047fae */ /* 0x0001e2000e101d64 */
[----:B------:R-:W-:Y:S01]  /*18ac0*/  ISETP.LT.OR P4, PT, R5, 0x1, P0 ;  /* 0x000000010500780c */ /* 0x000fe20000781670 */
[----:B------:R-:W-:-:S12]  /*18ad0*/  IMAD.MOV.U32 R13, RZ, RZ, R17 ;  /* 0x000000ffff0d7224 */ /* 0x000fd800078e0011 */
[----:B------:R0:W-:Y:S01]  /*18ae0*/  LDGSTS.E.BYPASS.LTC128B.128 [R4+0x6400], desc[UR36][R2.64+0x180], !P4 ;  /* 0x0640018002047fae */ /* 0x0001e2000e101d64 */
[----:B------:R-:W-:-:S07]  /*18af0*/  IMAD.MOV.U32 R7, RZ, RZ, R14 ;  /* 0x000000ffff077224 */ /* 0x000fce00078e000e */
[----:B0-----:R-:W-:Y:S05]  /*18b00*/  WARPSYNC.COLLECTIVE R15, `(.L_x_1506) ;  /* 0x000000000f087348 */ /* 0x001fea0003c00000 */
[----:B------:R1:W2:Y:S02]  /*18b10*/  SHFL.IDX P6, R14, R13, R12, R11 ;  /* 0x0000000c0d0e7389 */ /* 0x0002a400000c000b */
[----:B012---:R-:W-:Y:S01]  /*18b20*/  ENDCOLLECTIVE ;  /* 0x000000000000791b */ /* 0x007fe20003800000 */
.L_x_1506:
[----:B------:R-:W-:Y:S01]  /*18b30*/  MOV R13, R24 ;  /* 0x00000018000d7202 */ /* 0x000fe20000000f00 */
[----:B------:R-:W-:Y:S01]  /*18b40*/  IMAD.MOV.U32 R12, RZ, RZ, 0x2 ;  /* 0x00000002ff0c7424 */ /* 0x000fe200078e00ff */
[----:B------:R-:W-:-:S13]  /*18b50*/  IADD3 R2, P4, R14, R6, RZ ;  /* 0x000000060e027210 */ /* 0x000fda0007f9e0ff */
[----:B------:R-:W-:Y:S05]  /*18b60*/  WARPSYNC.COLLECTIVE R15, `(.L_x_1507) ;  /* 0x000000000f087348 */ /* 0x000fea0003c00000 */
[----:B------:R0:W1:Y:S02]  /*18b70*/  SHFL.IDX P6, R14, R13, R12, R11 ;  /* 0x0000000c0d0e7389 */ /* 0x00006400000c000b */
[----:B01----:R-:W-:Y:S01]  /*18b80*/  ENDCOLLECTIVE ;  /* 0x000000000000791b */ /* 0x003fe20003800000 */
.L_x_1507:
        /* <DEDUP_REMOVED lines=12> */
.L_x_1508:
        /* <DEDUP_REMOVED lines=14> */
.L_x_1509:
        /* <DEDUP_REMOVED lines=12> */
.L_x_1510:
        /* <DEDUP_REMOVED lines=9> */
.L_x_1421:
[----:B------:R-:W-:Y:S01]  /*18e80*/  BSSY B0, `(.L_x_1512) ;  /* 0x0000008000007945 */ /* 0x000fe20003800000 */
[----:B------:R-:W-:Y:S02]  /*18e90*/  IMAD.MOV.U32 R13, RZ, RZ, R16 ;  /* 0x000000ffff0d7224 */ /* 0x000fe400078e0010 */
[----:B------:R-:W-:Y:S02]  /*18ea0*/  IMAD.MOV.U32 R12, RZ, RZ, RZ ;  /* 0x000000ffff0c7224 */ /* 0x000fe400078e00ff */
[----:B------:R-:W-:Y:S02]  /*18eb0*/  IMAD.MOV.U32 R11, RZ, RZ, 0x1f ;  /* 0x0000001fff0b7424 */ /* 0x000fe400078e00ff */
[----:B------:R-:W-:-:S07]  /*18ec0*/  IMAD.MOV.U32 R15, RZ, RZ, -0x1 ;  /* 0xffffffffff0f7424 */ /* 0x000fce00078e00ff */
[----:B0-----:R-:W-:Y:S05]  /*18ed0*/  WARPSYNC.COLLECTIVE R15, `(.L_x_1513) ;  /* 0x000000000f087348 */ /* 0x001fea0003c00000 */
[----:B------:R1:W2:Y:S02]  /*18ee0*/  SHFL.IDX P6, R14, R13, R12, R11 ;  /* 0x0000000c0d0e7389 */ /* 0x0002a400000c000b */
[----:B012---:R-:W-:Y:S01]  /*18ef0*/  ENDCOLLECTIVE ;  /* 0x000000000000791b */ /* 0x007fe20003800000 */
.L_x_1513:
[----:B------:R-:W-:Y:S05]  /*18f00*/  BSYNC B0 ;  /* 0x0000000000007941 */ /* 0x000fea0003800000 */
.L_x_1512:
[----:B------:R-:W-:Y:S01]  /*18f10*/  MOV R13, R16 ;  /* 0x00000010000d7202 */ /* 0x000fe20000000f00 */
[----:B------:R-:W-:Y:S02]  /*18f20*/  IMAD.MOV.U32 R12, RZ, RZ, 0x1 ;  /* 0x00000001ff0c7424 */ /* 0x000fe400078e00ff */
[----:B------:R-:W-:Y:S02]  /*18f30*/  IMAD.MOV.U32 R11, RZ, RZ, 0x1f ;  /* 0x0000001fff0b7424 */ /* 0x000fe400078e00ff */
[----:B------:R-:W-:Y:S02]  /*18f40*/  IMAD.MOV.U32 R15, RZ, RZ, -0x1 ;  /* 0xffffffffff0f7424 */ /* 0x000fe400078e00ff */
[----:B------:R-:W-:Y:S02]  /*18f50*/  IMAD.IADD R5, R19, 0x1, R8 ;  /* 0x0000000113057824 */ /* 0x000fe400078e0208 */
[----:B------:R-:W-:-:S07]  /*18f60*/  IMAD.MOV.U32 R0, RZ, RZ, R14 ;  /* 0x000000ffff007224 */ /* 0x000fce00078e000e */
[----:B------:R-:W-:Y:S05]  /*18f70*/  WARPSYNC.COLLECTIVE R15, `(.L_x_1514) ;  /* 0x000000000f087348 */ /* 0x000fea0003c00000 */
[----:B------:R0:W1:Y:S02]  /*18f80*/  SHFL.IDX P6, R14, R13, R12, R11 ;  /* 0x0000000c0d0e7389 */ /* 0x00006400000c000b */
[----:B01----:R-:W-:Y:S01]  /*18f90*/  ENDCOLLECTIVE ;  /* 0x000000000000791b */ /* 0x003fe20003800000 */
.L_x_1514:
[----:B------:R-:W-:Y:S02]  /*18fa0*/  ULDC UR4, c[0x0][0xc3c] ;  /* 0x00030f0000047ab9 */ /* 0x000fe40000000800 */
[----:B------:R-:W-:-:S13]  /*18fb0*/  ISETP.GE.OR P1, PT, R5, UR4, !P0 ;  /* 0x0000000405007c0c */ /* 0x000fda000c726670 */
[----:B------:R-:W0:Y:S01]  /*18fc0*/  @!P1 LDC.64 R2, c[0x0][0xc80] ;  /* 0x00032000ff029b82 */ /* 0x000e220000000a00 */
[----:B------:R-:W-:Y:S02]  /*18fd0*/  IMAD.MOV.U32 R11, RZ, RZ, RZ ;  /* 0x000000ffff0b7224 */ /* 0x000fe400078e00ff */
[----:B------:R-:W-:Y:S02]  /*18fe0*/  IMAD.MOV.U32 R4, RZ, RZ, R14 ;  /* 0x000000ffff047224 */ /* 0x000fe400078e000e */
[----:B0-----:R-:W-:-:S06]  /*18ff0*/  @!P1 IMAD.WIDE R2, R5, 0x4, R2 ;  /* 0x0000000405029825 */ /* 0x001fcc00078e0202 */
[----:B------:R-:W2:Y:S01]  /*19000*/  @!P1 LDG.E R2, desc[UR36][R2.64] ;  /* 0x0000002402029981 */ /* 0x000ea2000c1e1900 */
[----:B------:R-:W-:Y:S01]  /*19010*/  IMAD.MOV.U32 R5, RZ, RZ, RZ ;  /* 0x000000ffff057224 */ /* 0x000fe200078e00ff */
[C---:B------:R-:W-:Y:S02]  /*19020*/  ISETP.GE.U32.AND P2, PT, R8.reuse, 0x2, PT ;  /* 0x000000020800780c */ /* 0x040fe40003f46070 */
[C---:B------:R-:W-:Y:S02]  /*19030*/  ISETP.GE.U32.AND P3, PT, R8.reuse, 0x4, PT ;  /* 0x000000040800780c */ /* 0x040fe40003f66070 */
[C---:B------:R-:W-:Y:S02]  /*19040*/  ISETP.GE.U32.AND P4, PT, R8.reuse, 0x8, PT ;  /* 0x000000080800780c */ /* 0x040fe40003f86070 */
[----:B------:R-:W-:Y:S02]  /*19050*/  ISETP.GE.U32.AND P5, PT, R8, 0x10, PT ;  /* 0x000000100800780c */ /* 0x000fe40003fa6070 */
[----:B--2---:R-:W-:-:S02]  /*19060*/  @!P1 MOV R5, R2 ;  /* 0x0000000200059202 */ /* 0x004fc40000000f00 */
[----:B------:R-:W-:-:S03]  /*19070*/  ISETP.NE.AND P1, PT, R8, RZ, PT ;  /* 0x000000ff0800720c */ /* 0x000fc60003f25270 */
[----:B------:R-:W-:-:S10]  /*19080*/  IMAD.MOV.U32 R13, RZ, RZ, R5 ;  /* 0x000000ffff0d7224 */ /* 0x000fd400078e0005 */
[----:B------:R-:W-:Y:S05]  /*19090*/  WARPSYNC.COLLECTIVE R15, `(.L_x_1515) ;  /* 0x000000000f087348 */ /* 0x000fea0003c00000 */
[----:B------:R0:W1:Y:S02]  /*190a0*/  SHFL.UP P6, R14, R13, R12, R11 ;  /* 0x0400000c0d0e7389 */ /* 0x00006400000c000b */
[----:B01----:R-:W-:Y:S01]  /*190b0*/  ENDCOLLECTIVE ;  /* 0x000000000000791b */ /* 0x003fe20003800000 */
.L_x_1515:
[----:B------:R-:W-:Y:S01]  /*190c0*/  IMAD.MOV.U32 R12, RZ, RZ, 0x2 ;  /* 0x00000002ff0c7424 */ /* 0x000fe200078e00ff */
[----:B------:R-:W-:-:S05]  /*190d0*/  SEL R6, R14, RZ, P1 ;  /* 0x000000ff0e067207 */ /* 0x000fca0000800000 */
[----:B------:R-:W-:-:S04]  /*190e0*/  IMAD.IADD R6, R5, 0x1, R6 ;  /* 0x0000000105067824 */ /* 0x000fc800078e0206 */
[----:B------:R-:W-:-:S07]  /*190f0*/  IMAD.MOV.U32 R13, RZ, RZ, R6 ;  /* 0x000000ffff0d7224 */ /* 0x000fce00078e0006 */
[----:B------:R-:W-:Y:S05]  /*19100*/  WARPSYNC.COLLECTIVE R15, `(.L_x_1516) ;  /* 0x000000000f087348 */ /* 0x000fea0003c00000 */
[----:B------:R0:W1:Y:S02]  /*19110*/  SHFL.UP P6, R14, R13, R12, R11 ;  /* 0x0400000c0d0e7389 */ /* 0x00006400000c000b */
[----:B01----:R-:W-:Y:S01]  /*19120*/  ENDCOLLECTIVE ;  /* 0x000000000000791b */ /* 0x003fe20003800000 */
.L_x_1516:
[----:B------:R-:W-:Y:S01]  /*19130*/  IMAD.MOV.U32 R12, RZ, RZ, 0x4 ;  /* 0x00000004ff0c7424 */ /* 0x000fe200078e00ff */
[----:B------:R-:W-:-:S05]  /*19140*/  SEL R7, R14, RZ, P2 ;  /* 0x000000ff0e077207 */ /* 0x000fca0001000000 */
[----:B------:R-:W-:-:S05]  /*19150*/  IMAD.IADD R7, R6, 0x1, R7 ;  /* 0x0000000106077824 */ /* 0x000fca00078e0207 */
[----:B------:R-:W-:-:S07]  /*19160*/  MOV R13, R7 ;  /* 0x00000007000d7202 */ /* 0x000fce0000000f00 */
[----:B------:R-:W-:Y:S05]  /*19170*/  WARPSYNC.COLLECTIVE R15, `(.L_x_1517) ;  /* 0x000000000f087348 */ /* 0x000fea0003c00000 */
[----:B------:R0:W1:Y:S02]  /*19180*/  SHFL.UP P6, R14, R13, R12, R11 ;  /* 0x0400000c0d0e7389 */ /* 0x00006400000c000b */
[----:B01----:R-:W-:Y:S01]  /*19190*/  ENDCOLLECTIVE ;  /* 0x000000000000791b */ /* 0x003fe20003800000 */
.L_x_1517:
[----:B------:R-:W-:Y:S01]  /*191a0*/  IMAD.MOV.U32 R12, RZ, RZ, 0x8 ;  /* 0x00000008ff0c7424 */ /* 0x000fe200078e00ff */
[----:B------:R-:W-:-:S05]  /*191b0*/  SEL R2, R14, RZ, P3 ;  /* 0x000000ff0e027207 */ /* 0x000fca0001800000 */
[----:B------:R-:W-:-:S04]  /*191c0*/  IMAD.IADD R2, R7, 0x1, R2 ;  /* 0x0000000107027824 */ /* 0x000fc800078e0202 */
[----:B------:R-:W-:-:S07]  /*191d0*/  IMAD.MOV.U32 R13, RZ, RZ, R2 ;  /* 0x000000ffff0d7224 */ /* 0x000fce00078e0002 */
[----:B------:R-:W-:Y:S05]  /*191e0*/  WARPSYNC.COLLECTIVE R15, `(.L_x_1518) ;  /* 0x000000000f087348 */ /* 0x000fea0003c00000 */
[----:B------:R0:W1:Y:S02]  /*191f0*/  SHFL.UP P6, R14, R13, R12, R11 ;  /* 0x0400000c0d0e7389 */ /* 0x00006400000c000b */
[----:B01----:R-:W-:Y:S01]  /*19200*/  ENDCOLLECTIVE ;  /* 0x000000000000791b */ /* 0x003fe20003800000 */
.L_x_1518:
[----:B------:R-:W-:Y:S02]  /*19210*/  MOV R12, 0x10 ;  /* 0x00000010000c7802 */ /* 0x000fe40000000f00 */
[----:B------:R-:W-:-:S05]  /*19220*/  SEL R3, R14, RZ, P4 ;  /* 0x000000ff0e037207 */ /* 0x000fca0002000000 */
[----:B------:R-:W-:-:S04]  /*19230*/  IMAD.IADD R3, R2, 0x1, R3 ;  /* 0x0000000102037824 */ /* 0x000fc800078e0203 */
[----:B------:R-:W-:-:S07]  /*19240*/  IMAD.MOV.U32 R13, RZ, RZ, R3 ;  /* 0x000000ffff0d7224 */ /* 0x000fce00078e0003 */
[----:B------:R-:W-:Y:S05]  /*19250*/  WARPSYNC.COLLECTIVE R15, `(.L_x_1519) ;  /* 0x000000000f087348 */ /* 0x000fea0003c00000 */
[----:B------:R0:W1:Y:S02]  /*19260*/  SHFL.UP P6, R14, R13, R12, R11 ;  /* 0x0400000c0d0e7389 */ /* 0x00006400000c000b */
[----:B01----:R-:W-:Y:S01]  /*19270*/  ENDCOLLECTIVE ;  /* 0x000000000000791b */ /* 0x003fe20003800000 */
.L_x_1519:
[----:B------:R-:W-:Y:S02]  /*19280*/  IMAD.MOV.U32 R12, RZ, RZ, 0x1f ;  /* 0x0000001fff0c7424 */ /* 0x000fe400078e00ff */
[----:B------:R-:W-:Y:S01]  /*19290*/  IMAD.MOV.U32 R11, RZ, RZ, 0x1f ;  /* 0x0000001fff0b7424 */ /* 0x000fe200078e00ff */
[----:B------:R-:W-:-:S05]  /*192a0*/  SEL R6, R14, RZ, P5 ;  /* 0x000000ff0e067207 */ /* 0x000fca0002800000 */
[----:B------:R-:W-:-:S04]  /*192b0*/  IMAD.IADD R6, R3, 0x1, R6 ;  /* 0x0000000103067824 */ /* 0x000fc800078e0206 */
[----:B------:R-:W-:-:S07]  /*192c0*/  IMAD.MOV.U32 R13, RZ, RZ, R6 ;  /* 0x000000ffff0d7224 */ /* 0x000fce00078e0006 */
[----:B------:R-:W-:Y:S05]  /*192d0*/  WARPSYNC.COLLECTIVE R15, `(.L_x_1520) ;  /* 0x000000000f087348 */ /* 0x000fea0003c00000 */
[----:B------:R0:W1:Y:S02]  /*192e0*/  SHFL.IDX P6, R14, R13, R12, R11 ;  /* 0x0000000c0d0e7389 */ /* 0x00006400000c000b */
[----:B01----:R-:W-:Y:S01]  /*192f0*/  ENDCOLLECTIVE ;  /* 0x000000000000791b */ /* 0x003fe20003800000 */
.L_x_1520:
[----:B------:R-:W-:Y:S05]  /*19300*/  BRA `(.L_x_1521) ;  /* 0xffffffc400747947 */ /* 0x000fea000383ffff */
.L_x_1426:
[----:B------:R-:W-:Y:S01]  /*19310*/  BSSY B0, `(.L_x_1522) ;  /* 0x0000008000007945 */ /* 0x000fe20003800000 */
[----:B-----5:R-:W-:Y:S01]  /*19320*/  IMAD.MOV.U32 R13, RZ, RZ, R5 ;  /* 0x000000ffff0d7224 */ /* 0x020fe200078e0005 */
[----:B------:R-:W-:Y:S01]  /*19330*/  MOV R11, RZ ;  /* 0x000000ff000b7202 */ /* 0x000fe20000000f00 */
[----:B------:R-:W-:Y:S02]  /*19340*/  IMAD.MOV.U32 R12, RZ, RZ, 0x1 ;  /* 0x00000001ff0c7424 */ /* 0x000fe400078e00ff */
[----:B------:R-:W-:-:S07]  /*19350*/  IMAD.MOV.U32 R15, RZ, RZ, -0x1 ;  /* 0xffffffffff0f7424 */ /* 0x000fce00078e00ff */
[----:B012---:R-:W-:Y:S05]  /*19360*/  WARPSYNC.COLLECTIVE R15, `(.L_x_1523) ;  /* 0x000000000f087348 */ /* 0x007fea0003c00000 */
[----:B------:R3:W4:Y:S02]  /*19370*/  SHFL.UP P6, R14, R13, R12, R11 ;  /* 0x0400000c0d0e7389 */ /* 0x00072400000c000b */
[----:B01234-:R-:W-:Y:S01]  /*19380*/  ENDCOLLECTIVE ;  /* 0x000000000000791b */ /* 0x01ffe20003800000 */
.L_x_1523:
[----:B------:R-:W-:Y:S05]  /*19390*/  BSYNC B0 ;  /* 0x0000000000007941 */ /* 0x000fea0003800000 */
.L_x_1522:
[----:B------:R-:W-:Y:S01]  /*193a0*/  SEL R14, R14, RZ, P1 ;  /* 0x000000ff0e0e7207 */ /* 0x000fe20000800000 */
[----:B------:R-:W-:Y:S02]  /*193b0*/  IMAD.MOV.U32 R12, RZ, RZ, 0x2 ;  /* 0x00000002ff0c7424 */ /* 0x000fe400078e00ff */
[----:B------:R-:W-:Y:S02]  /*193c0*/  IMAD.MOV.U32 R11, RZ, RZ, RZ ;  /* 0x000000ffff0b7224 */ /* 0x000fe400078e00ff */
[----:B------:R-:W-:Y:S02]  /*193d0*/  IMAD.IADD R13, R5, 0x1, R14 ;  /* 0x00000001050d7824 */ /* 0x000fe400078e020e */
[----:B------:R-:W-:-:S07]  /*193e0*/  IMAD.MOV.U32 R15, RZ, RZ, -0x1 ;  /* 0xffffffffff0f7424 */ /* 0x000fce00078e00ff */
[----:B------:R-:W-:Y:S05]  /*193f0*/  WARPSYNC.COLLECTIVE R15, `(.L_x_1524) ;  /* 0x000000000f087348 */ /* 0x000fea0003c00000 */
[----:B------:R0:W1:Y:S02]  /*19400*/  SHFL.UP P6, R14, R13, R12, R11 ;  /* 0x0400000c0d0e7389 */ /* 0x00006400000c000b */
[----:B01----:R-:W-:Y:S01]  /*19410*/  ENDCOLLECTIVE ;  /* 0x000000000000791b */ /* 0x003fe20003800000 */
.L_x_1524:
[----:B------:R-:W-:Y:S01]  /*19420*/  IMAD.MOV.U32 R12, RZ, RZ, 0x4 ;  /* 0x00000004ff0c7424 */ /* 0x000fe200078e00ff */
[----:B------:R-:W-:-:S05]  /*19430*/  SEL R2, R14, RZ, P2 ;  /* 0x000000ff0e027207 */ /* 0x000fca0001000000 */
[----:B------:R-:W-:-:S05]  /*19440*/  IMAD.IADD R2, R13, 0x1, R2 ;  /* 0x000000010d027824 */ /* 0x000fca00078e0202 */
[----:B------:R-:W-:-:S07]  /*19450*/  MOV R13, R2 ;  /* 0x00000002000d7202 */ /* 0x000fce0000000f00 */
[----:B------:R-:W-:Y:S05]  /*19460*/  WARPSYNC.COLLECTIVE R15, `(.L_x_1525) ;  /* 0x000000000f087348 */ /* 0x000fea0003c00000 */
[----:B------:R0:W1:Y:S02]  /*19470*/  SHFL.UP P6, R14, R13, R12, R11 ;  /* 0x0400000c0d0e7389 */ /* 0x00006400000c000b */
[----:B01----:R-:W-:Y:S01]  /*19480*/  ENDCOLLECTIVE ;  /* 0x000000000000791b */ /* 0x003fe20003800000 */
.L_x_1525:
[----:B------:R-:W-:Y:S01]  /*19490*/  IMAD.MOV.U32 R12, RZ, RZ, 0x8 ;  /* 0x00000008ff0c7424 */ /* 0x000fe200078e00ff */
[----:B------:R-:W-:-:S05]  /*194a0*/  SEL R3, R14, RZ, P3 ;  /* 0x000000ff0e037207 */ /* 0x000fca0001800000 */
[----:B------:R-:W-:-:S04]  /*194b0*/  IMAD.IADD R3, R2, 0x1, R3 ;  /* 0x0000000102037824 */ /* 0x000fc800078e0203 */
[----:B------:R-:W-:-:S07]  /*194c0*/  IMAD.MOV.U32 R13, RZ, RZ, R3 ;  /* 0x000000ffff0d7224 */ /* 0x000fce00078e0003 */
[----:B------:R-:W-:Y:S05]  /*194d0*/  WARPSYNC.COLLECTIVE R15, `(.L_x_1526) ;  /* 0x000000000f087348 */ /* 0x000fea0003c00000 */
[----:B------:R0:W1:Y:S02]  /*194e0*/  SHFL.UP P6, R14, R13, R12, R11 ;  /* 0x0400000c0d0e7389 */ /* 0x00006400000c000b */
[----:B01----:R-:W-:Y:S01]  /*194f0*/  ENDCOLLECTIVE ;  /* 0x000000000000791b */ /* 0x003fe20003800000 */
.L_x_1526:
[----:B------:R-:W-:Y:S02]  /*19500*/  MOV R12, 0x10 ;  /* 0x00000010000c7802 */ /* 0x000fe40000000f00 */
[----:B------:R-:W-:-:S05]  /*19510*/  SEL R4, R14, RZ, P4 ;  /* 0x000000ff0e047207 */ /* 0x000fca0002000000 */
[----:B------:R-:W-:-:S04]  /*19520*/  IMAD.IADD R4, R3, 0x1, R4 ;  /* 0x0000000103047824 */ /* 0x000fc800078e0204 */
[----:B------:R-:W-:-:S07]  /*19530*/  IMAD.MOV.U32 R13, RZ, RZ, R4 ;  /* 0x000000ffff0d7224 */ /* 0x000fce00078e0004 */
[----:B------:R-:W-:Y:S05]  /*19540*/  WARPSYNC.COLLECTIVE R15, `(.L_x_1527) ;  /* 0x000000000f087348 */ /* 0x000fea0003c00000 */
[----:B------:R0:W1:Y:S02]  /*19550*/  SHFL.UP P6, R14, R13, R12, R11 ;  /* 0x0400000c0d0e7389 */ /* 0x00006400000c000b */
[----:B01----:R-:W-:Y:S01]  /*19560*/  ENDCOLLECTIVE ;  /* 0x000000000000791b */ /* 0x003fe20003800000 */
.L_x_1527:
        /* <DEDUP_REMOVED lines=8> */
.L_x_1528:
[----:B------:R-:W-:Y:S05]  /*195f0*/  BRA `(.L_x_1529) ;  /* 0xffffffc400547947 */ /* 0x000fea000383ffff */
.L_x_1428:
[----:B------:R-:W-:Y:S01]  /*19600*/  BSSY B0, `(.L_x_1530) ;  /* 0x0000006000007945 */ /* 0x000fe20003800000 */
[----:B------:R-:W-:Y:S01]  /*19610*/  PLOP3.LUT P6, PT, P6, PT, PT, 0x8, 0x0 ;  /* 0x000000000000781c */ /* 0x000fe200037ce170 */
[----:B------:R-:W-:-:S12]  /*19620*/  IMAD.MOV.U32 R15, RZ, RZ, -0x1 ;  /* 0xffffffffff0f7424 */ /* 0x000fd800078e00ff */
[----:B01----:R-:W-:Y:S05]  /*19630*/  WARPSYNC.COLLECTIVE R15, `(.L_x_1531) ;  /* 0x000000000f087348 */ /* 0x003fea0003c00000 */
[----:B------:R-:W-:Y:S01]  /*19640*/  VOTE.ANY R14, PT, P6 ;  /* 0x00000000000e7806 */ /* 0x000fe200030e0100 */
[----:B01----:R-:W-:Y:S06]  /*19650*/  ENDCOLLECTIVE ;  /* 0x000000000000791b */ /* 0x003fec0003800000 */
.L_x_1531:
[----:B------:R-:W-:Y:S05]  /*19660*/  BSYNC B0 ;  /* 0x0000000000007941 */ /* 0x000fea0003800000 */
.L_x_1530:
[----:B------:R-:W-:Y:S01]  /*19670*/  IMAD.MOV.U32 R2, RZ, RZ, R14 ;  /* 0x000000ffff027224 */ /* 0x000fe200078e000e */
[----:B------:R-:W-:Y:S01]  /*19680*/  MOV R13, R5 ;  /* 0x00000005000d7202 */ /* 0x000fe20000000f00 */
[----:B------:R-:W-:Y:S02]  /*19690*/  IMAD.MOV.U32 R11, RZ, RZ, 0x1f ;  /* 0x0000001fff0b7424 */ /* 0x000fe400078e00ff */
[----:B------:R-:W0:Y:S01]  /*196a0*/  POPC R4, R2 ;  /* 0x0000000200047309 */ /* 0x000e220000000000 */
[----:B------:R-:W-:Y:S02]  /*196b0*/  IMAD.MOV.U32 R15, RZ, RZ, -0x1 ;  /* 0xffffffffff0f7424 */ /* 0x000fe400078e00ff */
[----:B0-----:R-:W-:-:S07]  /*196c0*/  IMAD.MOV.U32 R12, RZ, RZ, R4 ;  /* 0x000000ffff0c7224 */ /* 0x001fce00078e0004 */
[----:B------:R-:W-:Y:S05]  /*196d0*/  WARPSYNC.COLLECTIVE R15, `(.L_x_1532) ;  /* 0x000000000f087348 */ /* 0x000fea0003c00000 */
[----:B------:R0:W1:Y:S02]  /*196e0*/  SHFL.IDX P6, R14, R13, R12, R11 ;  /* 0x0000000c0d0e7389 */ /* 0x00006400000c000b */
[----:B01----:R-:W-:Y:S01]  /*196f0*/  ENDCOLLECTIVE ;  /* 0x000000000000791b */ /* 0x003fe20003800000 */
.L_x_1532:
[----:B------:R-:W-:Y:S01]  /*19700*/  IMAD.MOV.U32 R5, RZ, RZ, R14 ;  /* 0x000000ffff057224 */ /* 0x000fe200078e000e */
[----:B------:R-:W-:Y:S06]  /*19710*/  BRA `(.L_x_1533) ;  /* 0xffffffc400447947 */ /* 0x000fec000383ffff */
.L_x_1430:
[----:B------:R-:W-:Y:S01]  /*19720*/  BSSY B0, `(.L_x_1534) ;  /* 0x0000007000007945 */ /* 0x000fe20003800000 */
[----:B------:R-:W-:Y:S01]  /*19730*/  IMAD.MOV.U32 R13, RZ, RZ, R6 ;  /* 0x000000ffff0d7224 */ /* 0x000fe200078e0006 */
[----:B------:R-:W-:Y:S01]  /*19740*/  MOV R15, 0xffffffff ;  /* 0xffffffff000f7802 */ /* 0x000fe20000000f00 */
[----:B------:R-:W-:-:S07]  /*19750*/  IMAD.MOV.U32 R11, RZ, RZ, 0x1f ;  /* 0x0000001fff0b7424 */ /* 0x000fce00078e00ff */
[----:B0123--:R-:W-:Y:S05]  /*19760*/  WARPSYNC.COLLECTIVE R15, `(.L_x_1535) ;  /* 0x000000000f087348 */ /* 0x00ffea0003c00000 */
[----:B------:R4:W0:Y:S02]  /*19770*/  SHFL.IDX P6, R14, R13, R12, R11 ;  /* 0x0000000c0d0e7389 */ /* 0x00082400000c000b */
[----:B01234-:R-:W-:Y:S01]  /*19780*/  ENDCOLLECTIVE ;  /* 0x000000000000791b */ /* 0x01ffe20003800000 */
.L_x_1535:
[----:B------:R-:W-:Y:S05]  /*19790*/  BSYNC B0 ;  /* 0x0000000000007941 */ /* 0x000fea0003800000 */
.L_x_1534:
[----:B------:R-:W-:Y:S05]  /*197a0*/  BRA `(.L_x_1429) ;  /* 0xffffffc4003c7947 */ /* 0x000fea000383ffff */
.L_x_1434:
[----:B-1----:R1:W2:Y:S02]  /*197b0*/  SYNCS.PHASECHK.TRANS64.TRYWAIT P0, [R4+URZ+0x30820], R0 ;  /* 0x03082000040075a7 */ /* 0x0022a4000800017f */
[----:B--2---:R-:W-:Y:S05]  /*197c0*/  @!P0 NANOSLEEP.SYNCS 0x989680 ;  /* 0x009896800000895d */ /* 0x004fea0003900000 */
[----:B------:R-:W2:Y:S02]  /*197d0*/  @!P0 SYNCS.PHASECHK.TRANS64 P0, [R4+URZ+0x30820], R0 ;  /* 0x03082000040085a7 */ /* 0x000ea4000800007f */
[----:B--2---:R-:W-:Y:S05]  /*197e0*/  @!P0 BRA `(.L_x_1434) ;  /* 0xfffffffc00f08947 */ /* 0x004fea000383ffff */
[----:B------:R-:W-:Y:S05]  /*197f0*/  BRA `(.L_x_1536) ;  /* 0xffffffc800b47947 */ /* 0x000fea000383ffff */
.L_x_1435:
[----:B------:R-:W2:Y:S01]  /*19800*/  S2R R2, SR_TID.X ;  /* 0x0000000000027919 */ /* 0x000ea20000002100 */
[----:B------:R-:W-:Y:S01]  /*19810*/  BSSY B0, `(.L_x_1537) ;  /* 0x000000a000007945 */ /* 0x000fe20003800000 */
[----:B------:R-:W-:Y:S02]  /*19820*/  IMAD.MOV.U32 R12, RZ, RZ, RZ ;  /* 0x000000ffff0c7224 */ /* 0x000fe400078e00ff */
[----:B------:R-:W-:Y:S02]  /*19830*/  IMAD.MOV.U32 R11, RZ, RZ, 0x1f ;  /* 0x0000001fff0b7424 */ /* 0x000fe400078e00ff */
[----:B------:R-:W-:Y:S01]  /*19840*/  IMAD.MOV.U32 R15, RZ, RZ, -0x1 ;  /* 0xffffffffff0f7424 */ /* 0x000fe200078e00ff */
[----:B--2---:R-:W-:-:S04]  /*19850*/  SHF.R.U32.HI R2, RZ, 0x5, R2 ;  /* 0x00000005ff027819 */ /* 0x004fc80000011602 */
[----:B------:R-:W-:-:S05]  /*19860*/  LOP3.LUT R2, R2, 0x3, RZ, 0xc0, !PT ;  /* 0x0000000302027812 */ /* 0x000fca00078ec0ff */
[----:B------:R-:W-:-:S07]  /*19870*/  IMAD.MOV.U32 R13, RZ, RZ, R2 ;  /* 0x000000ffff0d7224 */ /* 0x000fce00078e0002 */
[----:B01-3--:R-:W-:Y:S05]  /*19880*/  WARPSYNC.COLLECTIVE R15, `(.L_x_1538) ;  /* 0x000000000f087348 */ /* 0x00bfea0003c00000 */
[----:B------:R2:W4:Y:S02]  /*19890*/  SHFL.IDX P6, R14, R13, R12, R11 ;  /* 0x0000000c0d0e7389 */ /* 0x00052400000c000b */
[----:B01234-:R-:W-:Y:S01]  /*198a0*/  ENDCOLLECTIVE ;  /* 0x000000000000791b */ /* 0x01ffe20003800000 */
.L_x_1538:
[----:B------:R-:W-:Y:S05]  /*198b0*/  BSYNC B0 ;  /* 0x0000000000007941 */ /* 0x000fea0003800000 */
.L_x_1537:
[----:B------:R-:W-:Y:S05]  /*198c0*/  BRA `(.L_x_1539) ;  /* 0xffffffc8009c7947 */ /* 0x000fea000383ffff */
.L_x_1438:
[----:B------:R-:W-:Y:S01]  /*198d0*/  BSSY B1, `(.L_x_1540) ;  /* 0x0000006000017945 */ /* 0x000fe20003800000 */
[----:B------:R-:W-:-:S07]  /*198e0*/  IMAD.MOV.U32 R15, RZ, RZ, -0x1 ;  /* 0xffffffffff0f7424 */ /* 0x000fce00078e00ff */
[----:B01-3--:R-:W-:Y:S05]  /*198f0*/  WARPSYNC.COLLECTIVE R15, `(.L_x_1541) ;  /* 0x000000000f0c7348 */ /* 0x00bfea0003c00000 */
[----:B------:R-:W-:Y:S02]  /*19900*/  ELECT P6, UR62, PT ;  /* 0x00000000003e782f */ /* 0x000fe400038c0000 */
[----:B------:R-:W-:Y:S01]  /*19910*/  MOV R14, UR62 ;  /* 0x0000003e000e7c02 */ /* 0x000fe20008000f00 */
[----:B01-3--:R-:W-:Y:S10]  /*19920*/  ENDCOLLECTIVE ;  /* 0x000000000000791b */ /* 0x00bff40003800000 */
.L_x_1541:
[----:B------:R-:W-:Y:S05]  /*19930*/  BSYNC B1 ;  /* 0x0000000000017941 */ /* 0x000fea0003800000 */
.L_x_1540:
[----:B------:R-:W-:Y:S05]  /*19940*/  BRA `(.L_x_1542) ;  /* 0xffffffc800947947 */ /* 0x000fea000383ffff */
.L_x_1440:
[----:B-1----:R1:W2:Y:S02]  /*19950*/  SYNCS.PHASECHK.TRANS64.TRYWAIT P1, [R5+URZ+0x30840], R0 ;  /* 0x03084000050075a7 */ /* 0x0022a4000802017f */
[----:B--2---:R-:W-:Y:S05]  /*19960*/  @!P1 NANOSLEEP.SYNCS 0x989680 ;  /* 0x009896800000995d */ /* 0x004fea0003900000 */
[----:B------:R-:W2:Y:S02]  /*19970*/  @!P1 SYNCS.PHASECHK.TRANS64 P1, [R5+URZ+0x30840], R0 ;  /* 0x03084000050095a7 */ /* 0x000ea4000802007f */
[----:B--2---:R-:W-:Y:S05]  /*19980*/  @!P1 BRA `(.L_x_1440) ;  /* 0xfffffffc00f09947 */ /* 0x004fea000383ffff */
[----:B------:R-:W-:Y:S05]  /*19990*/  BRA `(.L_x_1543) ;  /* 0xffffffc800bc7947 */ /* 0x000fea000383ffff */
.L_x_1442:
[----:B--2---:R2:W4:Y:S02]  /*199a0*/  SYNCS.PHASECHK.TRANS64.TRYWAIT P1, [R25+URZ+0x30840], R2 ;  /* 0x03084002190075a7 */ /* 0x004524000802017f */
[----:B----4-:R-:W-:Y:S05]  /*199b0*/  @!P1 NANOSLEEP.SYNCS 0x989680 ;  /* 0x009896800000995d */ /* 0x010fea0003900000 */
[----:B------:R-:W4:Y:S02]  /*199c0*/  @!P1 SYNCS.PHASECHK.TRANS64 P1, [R25+URZ+0x30840], R2 ;  /* 0x03084002190095a7 */ /* 0x000f24000802007f */
[----:B----4-:R-:W-:Y:S05]  /*199d0*/  @!P1 BRA `(.L_x_1442) ;  /* 0xfffffffc00f09947 */ /* 0x010fea000383ffff */
[----:B------:R-:W-:Y:S05]  /*199e0*/  BRA `(.L_x_1544) ;  /* 0xffffffc800c87947 */ /* 0x000fea000383ffff */
.L_x_1444:
[----:B----4-:R4:W0:Y:S02]  /*199f0*/  SYNCS.PHASECHK.TRANS64.TRYWAIT P1, [R5+URZ+0x30860], R0 ;  /* 0x03086000050075a7 */ /* 0x010824000802017f */
[----:B0-----:R-:W-:Y:S05]  /*19a00*/  @!P1 NANOSLEEP.SYNCS 0x989680 ;  /* 0x009896800000995d */ /* 0x001fea0003900000 */
[----:B------:R-:W0:Y:S02]  /*19a10*/  @!P1 SYNCS.PHASECHK.TRANS64 P1, [R5+URZ+0x30860], R0 ;  /* 0x03086000050095a7 */ /* 0x000e24000802007f */
[----:B0-----:R-:W-:Y:S05]  /*19a20*/  @!P1 BRA `(.L_x_1444) ;  /* 0xfffffffc00f09947 */ /* 0x001fea000383ffff */
[----:B------:R-:W-:Y:S05]  /*19a30*/  BRA `(.L_x_1545) ;  /* 0xffffffc800c47947 */ /* 0x000fea000383ffff */
.L_x_1546:
        /* <DEDUP_REMOVED lines=12> */
.L_x_15842:


//--------------------- .text._ZN7cutlass13device_kernelIN5flash11enable_sm90INS1_16FlashAttnFwdSm90INS1_25CollectiveMainloopFwdSm90ILi2EN4cute5tupleIJNS5_1CILi1EEES8_S8_EEENS6_IJNS7_ILi128EEENS7_ILi64EEENS7_ILi256EEEEEELi256ENS_6half_tEfNS_4arch4Sm90ELb0ELb1ELb1ELb1ELb1ELb1ELb0ELb1ELb1ELb1ELb0ELb0EEENS1_21CollectiveEpilogueFwdINS6_IJSA_SC_SB_EEES9_SE_SG_Li256ELb1ELb1ELb0ELb0EEENS1_36VarlenDynamicPersistentTileSchedulerILi128ELi64ELi256ELi128ELb0ELb1ELb1ELb1ELb0ELb1EEEEEEEEEvNT_6ParamsE --------------------------
	.section	.text._ZN7cutlass13device_kernelIN5flash11enable_sm90INS1_16FlashAttnFwdSm90INS1_25CollectiveMainloopFwdSm90ILi2EN4cute5tupleIJNS5_1CILi1EEES8_S8_EEENS6_IJNS7_ILi128EEENS7_ILi64EEENS7_ILi256EEEEEELi256ENS_6half_tEfNS_4arch4Sm90ELb0ELb1ELb1ELb1ELb1ELb1ELb0ELb1ELb1ELb1ELb0ELb0EEENS1_21CollectiveEpilogueFwdINS6_IJSA_SC_SB_EEES9_SE_SG_Li256ELb1ELb1ELb0ELb0EEENS1_36VarlenDynamicPersistentTileSchedulerILi128ELi64ELi256ELi128ELb0ELb1ELb1ELb1ELb0ELb1EEEEEEEEEvNT_6ParamsE,"ax",@progbits
	.align	128
.text._ZN7cutlass13device_kernelIN5flash11enable_sm90INS1_16FlashAttnFwdSm90INS1_25CollectiveMainloopFwdSm90ILi2EN4cute5tupleIJNS5_1CILi1EEES8_S8_EEENS6_IJNS7_ILi128EEENS7_ILi64EEENS7_ILi256EEEEEELi256ENS_6half_tEfNS_4arch4Sm90ELb0ELb1ELb1ELb1ELb1ELb1ELb0ELb1ELb1ELb1ELb0ELb0EEENS1_21CollectiveEpilogueFwdINS6_IJSA_SC_SB_EEES9_SE_SG_Li256ELb1ELb1ELb0ELb0EEENS1_36VarlenDynamicPersistentTileSchedulerILi128ELi64ELi256ELi128ELb0ELb1ELb1ELb1ELb0ELb1EEEEEEEEEvNT_6ParamsE:
        .type           _ZN7cutlass13device_kernelIN5flash11enable_sm90INS1_16FlashAttnFwdSm90INS1_25CollectiveMainloopFwdSm90ILi2EN4cute5tupleIJNS5_1CILi1EEES8_S8_EEENS6_IJNS7_ILi128EEENS7_ILi64EEENS7_ILi256EEEEEELi256ENS_6half_tEfNS_4arch4Sm90ELb0ELb1ELb1ELb1ELb1ELb1ELb0ELb1ELb1ELb1ELb0ELb0EEENS1_21CollectiveEpilogueFwdINS6_IJSA_SC_SB_EEES9_SE_SG_Li256ELb1ELb1ELb0ELb0EEENS1_36VarlenDynamicPersistentTileSchedulerILi128ELi64ELi256ELi128ELb0ELb1ELb1ELb1ELb0ELb1EEEEEEEEEvNT_6ParamsE,@function
        .size           _ZN7cutlass13device_kernelIN5flash11enable_sm90INS1_16FlashAttnFwdSm90INS1_25CollectiveMainloopFwdSm90ILi2EN4cute5tupleIJNS5_1CILi1EEES8_S8_EEENS6_IJNS7_ILi128EEENS7_ILi64EEENS7_ILi256EEEEEELi256ENS_6half_tEfNS_4arch4Sm90ELb0ELb1ELb1ELb1ELb1ELb1ELb0ELb1ELb1ELb1ELb0ELb0EEENS1_21CollectiveEpilogueFwdINS6_IJSA_SC_SB_EEES9_SE_SG_Li256ELb1ELb1ELb0ELb0EEENS1_36VarlenDynamicPersistentTileSchedulerILi128ELi64ELi256ELi128ELb0ELb1ELb1ELb1ELb0ELb1EEEEEEEEEvNT_6ParamsE,(.L_x_15843 - _ZN7cutlass13device_kernelIN5flash11enable_sm90INS1_16FlashAttnFwdSm90INS1_25CollectiveMainloopFwdSm90ILi2EN4cute5tupleIJNS5_1CILi1EEES8_S8_EEENS6_IJNS7_ILi128EEENS7_ILi64EEENS7_ILi256EEEEEELi256ENS_6half_tEfNS_4arch4Sm90ELb0ELb1ELb1ELb1ELb1ELb1ELb0ELb1ELb1ELb1ELb0ELb0EEENS1_21CollectiveEpilogueFwdINS6_IJSA_SC_SB_EEES9_SE_SG_Li256ELb1ELb1ELb0ELb0EEENS1_36VarlenDynamicPersistentTileSchedulerILi128ELi64ELi256ELi128ELb0ELb1ELb1ELb1ELb0ELb1EEEEEEEEEvNT_6ParamsE)
        .other          _ZN7cutlass13device_kernelIN5flash11enable_sm90INS1_16FlashAttnFwdSm90INS1_25CollectiveMainloopFwdSm90ILi2EN4cute5tupleIJNS5_1CILi1EEES8_S8_EEENS6_IJNS7_ILi128EEENS7_ILi64EEENS7_ILi256EEEEEELi256ENS_6half_tEfNS_4arch4Sm90ELb0ELb1ELb1ELb1ELb1ELb1ELb0ELb1ELb1ELb1ELb0ELb0EEENS1_21CollectiveEpilogueFwdINS6_IJSA_SC_SB_EEES9_SE_SG_Li256ELb1ELb1ELb0ELb0EEENS1_36VarlenDynamicPersistentTileSchedulerILi128ELi64ELi256ELi128ELb0ELb1ELb1ELb1ELb0ELb1EEEEEEEEEvNT_6ParamsE,@"STO_CUDA_ENTRY STV_DEFAULT"
_ZN7cutlass13device_kernelIN5flash11enable_sm90INS1_16FlashAttnFwdSm90INS1_25CollectiveMainloopFwdSm90ILi2EN4cute5tupleIJNS5_1CILi1EEES8_S8_EEENS6_IJNS7_ILi128EEENS7_ILi64EEENS7_ILi256EEEEEELi256ENS_6half_tEfNS_4arch4Sm90ELb0ELb1ELb1ELb1ELb1ELb1ELb0ELb1ELb1ELb1ELb0ELb0EEENS1_21CollectiveEpilogueFwdINS6_IJSA_SC_SB_EEES9_SE_SG_Li256ELb1ELb1ELb0ELb0EEENS1_36VarlenDynamicPersistentTileSchedulerILi128ELi64ELi256ELi128ELb0ELb1ELb1ELb1ELb0ELb1EEEEEEEEEvNT_6ParamsE:
[----:B------:R-:W0:Y:S02]  /*0000*/  LDC R1, c[0x0][0x28] ;  /* 0x00000a00ff017b82 */ /* 0x000e240000000800 */
[----:B0-----:R-:W-:Y:S01]  /*0010*/  VIADD R1, R1, 0xffffff28 ;  /* 0xffffff2801017836 */ /* 0x001fe20000000000 */
[----:B------:R-:W0:Y:S01]  /*0020*/  S2R R0, SR_TID.X ;  /* 0x0000000000007919 */ /* 0x000e220000002100 */
[----:B------:R-:W-:Y:S01]  /*0030*/  ELECT P0, URZ, PT ;  /* 0x00000000003f782f */ /* 0x000fe20003800000 */
[----:B------:R-:W-:Y:S01]  /*0040*/  BSSY B0, `(.L_x_1547) ;  /* 0x000000d000007945 */ /* 0x000fe20003800000 */
[----:B0-----:R-:W-:-:S05]  /*0050*/  SHF.R.U32.HI R2, RZ, 0x5, R0 ;  /* 0x00000005ff027819 */ /* 0x001fca0000011600 */
[----:B------:R-:W0:Y:S02]  /*0060*/  SHFL.IDX PT, R3, R2, RZ, 0x1f ;  /* 0x00001fff02037589 */ /* 0x000e2400000e0000 */
[----:B0-----:R-:W-:-:S13]  /*0070*/  ISETP.EQ.AND P0, PT, R3, RZ, P0 ;  /* 0x000000ff0300720c */ /* 0x001fda0000702270 */
        /* <DEDUP_REMOVED lines=9> */
.L_x_1548:
[----:B------:R-:W-:Y:S05]  /*0110*/  BSYNC B0 ;  /* 0x0000000000007941 */ /* 0x000fea0003800000 */
.L_x_1547:
[----:B------:R-:W-:Y:S01]  /*0120*/  VOTEU.ANY UP0, P0 ;  /* 0x00000000003f7886 */ /* 0x000fe20000000100 */
[----:B------:R-:W0:Y:S01]  /*0130*/  SHFL.IDX PT, R3, R2, RZ, 0x1f ;  /* 0x00001fff02037589 */ /* 0x000e2200000e0000 */
[----:B------:R-:W-:Y:S01]  /*0140*/  UMOV UR4, 0x80 ;  /* 0x0000008000047882 */ /* 0x000fe20000000000 */
[----:B------:R-:W-:Y:S01]  /*0150*/  UMOV UR7, 0x100 ;  /* 0x0000010000077882 */ /* 0x000fe20000000000 */
[----:B------:R-:W-:Y:S01]  /*0160*/  VOTEU.ANY UP1, P0 ;  /* 0x00000000003f7886 */ /* 0x000fe20000020100 */
[----:B------:R-:W1:Y:S01]  /*0170*/  @UP0 S2UR UR8, SR_CgaCtaId ;  /* 0x00000000000809c3 */ /* 0x000e620000008800 */
[----:B------:R-:W-:Y:S01]  /*0180*/  @UP0 UMOV UR6, 0x400 ;  /* 0x0000040000060882 */ /* 0x000fe20000000000 */
[----:B------:R-:W-:-:S04]  /*0190*/  @UP0 UIADD3 UR4, -UR4, 0x100000, URZ ;  /* 0x0010000004040890 */ /* 0x000fc8000fffe13f */
[----:B------:R-:W-:Y:S02]  /*01a0*/  @UP0 USHF.L.U32 UR5, UR4, 0xb, URZ ;  /* 0x0000000b04050899 */ /* 0x000fe4000800063f */
[----:B------:R-:W-:Y:S01]  /*01b0*/  @UP0 USHF.L.U32 UR4, UR4, 0x1, URZ ;  /* 0x0000000104040899 */ /* 0x000fe2000800063f */
[----:B0-----:R-:W-:Y:S02]  /*01c0*/  ISETP.NE.AND P1, PT, R3, RZ, PT ;  /* 0x000000ff0300720c */ /* 0x001fe40003f25270 */
[----:B------:R-:W-:Y:S01]  /*01d0*/  SHF.R.U32.HI R3, RZ, 0x7, R0 ;  /* 0x00000007ff037819 */ /* 0x000fe20000011600 */
[----:B-1----:R-:W-:Y:S02]  /*01e0*/  @UP0 ULEA UR8, UR8, UR6, 0x18 ;  /* 0x0000000608080291 */ /* 0x002fe4000f8ec03f */
[----:B------:R-:W-:-:S04]  /*01f0*/  @UP0 UIADD3 UR6, -UR7, 0x100000, URZ ;  /* 0x0010000007060890 */ /* 0x000fc8000fffe13f */
[----:B------:R-:W-:Y:S02]  /*0200*/  @UP0 USHF.L.U32 UR7, UR6, 0xb, URZ ;  /* 0x0000000b06070899 */ /* 0x000fe4000800063f */
[----:B------:R-:W-:Y:S01]  /*0210*/  @UP0 USHF.L.U32 UR6, UR6, 0x1, URZ ;  /* 0x0000000106060899 */ /* 0x000fe2000800063f */
[----:B------:R-:W-:Y:S01]  /*0220*/  VOTEU.ANY UP0, P0 ;  /* 0x00000000003f7886 */ /* 0x000fe20000000100 */
[----:B------:R-:W0:Y:S04]  /*0230*/  SHFL.IDX PT, R3, R3, RZ, 0x1f ;  /* 0x00001fff03037589 */ /* 0x000e2800000e0000 */
[----:B------:R-:W1:Y:S02]  /*0240*/  FENCE.VIEW.ASYNC.S ;  /* 0x00000000000073c6 */ /* 0x000e640000000000 */
[----:B-1----:R1:W2:Y:S04]  /*0250*/  @UP0 SYNCS.EXCH.64 URZ, [UR8+0x30800], UR4 ;  /* 0x03080004083f05b2 */ /* 0x0022a80008000100 */
[----:B------:R1:W3:Y:S01]  /*0260*/  @UP1 SYNCS.EXCH.64 URZ, [UR8+0x30820], UR6 ;  /* 0x03082006083f15b2 */ /* 0x0002e20008000100 */
[----:B------:R-:W-:Y:S05]  /*0270*/  @P1 BRA `(.L_x_1549) ;  /* 0x0000000000481947 */ /* 0x000fea0003800000 */
[----:B-1----:R-:W1:Y:S01]  /*0280*/  S2UR UR5, SR_CgaCtaId ;  /* 0x00000000000579c3 */ /* 0x002e620000008800 */
[----:B------:R-:W-:Y:S01]  /*0290*/  UMOV UR4, 0x400 ;  /* 0x0000040000047882 */ /* 0x000fe20000000000 */
[----:B------:R-:W-:Y:S01]  /*02a0*/  UMOV UR6, 0x80 ;  /* 0x0000008000067882 */ /* 0x000fe20000000000 */
[----:B------:R-:W-:Y:S01]  /*02b0*/  UMOV UR7, 0x100 ;  /* 0x0000010000077882 */ /* 0x000fe20000000000 */
[----:B------:R-:W-:Y:S01]  /*02c0*/  ELECT P0, URZ, PT ;  /* 0x00000000003f782f */ /* 0x000fe20003800000 */
[----:B-1----:R-:W-:Y:S02]  /*02d0*/  ULEA UR8, UR5, UR4, 0x18 ;  /* 0x0000000405087291 */ /* 0x002fe4000f8ec03f */
[----:B------:R-:W-:-:S04]  /*02e0*/  UIADD3 UR4, -UR6, 0x100000, URZ ;  /* 0x0010000006047890 */ /* 0x000fc8000fffe13f */
[----:B------:R-:W-:Y:S02]  /*02f0*/  USHF.L.U32 UR5, UR4, 0xb, URZ ;  /* 0x0000000b04057899 */ /* 0x000fe4000800063f */
[----:B------:R-:W-:Y:S02]  /*0300*/  USHF.L.U32 UR4, UR4, 0x1, URZ ;  /* 0x0000000104047899 */ /* 0x000fe4000800063f */
[----:B------:R-:W-:-:S04]  /*0310*/  UIADD3 UR6, -UR7, 0x100000, URZ ;  /* 0x0010000007067890 */ /* 0x000fc8000fffe13f */
[----:B------:R-:W-:Y:S02]  /*0320*/  USHF.L.U32 UR7, UR6, 0xb, URZ ;  /* 0x0000000b06077899 */ /* 0x000fe4000800063f */
[----:B------:R-:W-:Y:S01]  /*0330*/  USHF.L.U32 UR6, UR6, 0x1, URZ ;  /* 0x0000000106067899 */ /* 0x000fe2000800063f */
[----:B------:R-:W1:Y:S03]  /*0340*/  FENCE.VIEW.ASYNC.S ;  /* 0x00000000000073c6 */ /* 0x000e660000000000 */
[----:B-1----:R4:W1:Y:S08]  /*0350*/  SYNCS.EXCH.64 URZ, [UR8+0x30830], UR4 ;  /* 0x03083004083f75b2 */ /* 0x0028700008000100 */
[----:B------:R4:W0:Y:S01]  /*0360*/  SYNCS.EXCH.64 URZ, [UR8+0x30840], UR6 ;  /* 0x03084006083f75b2 */ /* 0x0008220008000100 */
[----:B------:R4:W0:Y:S01]  /*0370*/  SYNCS.EXCH.64 URZ, [UR8+0x30838], UR4 ;  /* 0x03083804083f75b2 */ /* 0x0008220008000100 */
[----:B------:R4:W0:Y:S02]  /*0380*/  SYNCS.EXCH.64 URZ, [UR8+0x30848], UR6 ;  /* 0x03084806083f75b2 */ /* 0x0008240008000100 */
[----:B----4-:R-:W-:Y:S01]  /*0390*/  NOP ;  /* 0x0000000000007918 */ /* 0x010fe20000000000 */
.L_x_1549:
[----:B------:R-:W4:Y:S01]  /*03a0*/  SHFL.IDX PT, R4, R2, RZ, 0x1f ;  /* 0x00001fff02047589 */ /* 0x000f2200000e0000 */
[----:B------:R-:W-:Y:S01]  /*03b0*/  NOP ;  /* 0x0000000000007918 */ /* 0x000fe20000000000 */
[----:B----4-:R-:W-:-:S13]  /*03c0*/  ISETP.NE.AND P0, PT, R4, RZ, PT ;  /* 0x000000ff0400720c */ /* 0x010fda0003f05270 */
        /* <DEDUP_REMOVED lines=19> */
.L_x_1550:
[----:B------:R-:W4:Y:S01]  /*0500*/  SHFL.IDX PT, R4, R2, RZ, 0x1f ;  /* 0x00001fff02047589 */ /* 0x000f2200000e0000 */
[----:B------:R-:W-:Y:S01]  /*0510*/  NOP ;  /* 0x0000000000007918 */ /* 0x000fe20000000000 */
[----:B----4-:R-:W-:-:S13]  /*0520*/  ISETP.NE.AND P0, PT, R4, RZ, PT ;  /* 0x000000ff0400720c */ /* 0x010fda0003f05270 */
[----:B------:R-:W-:Y:S05]  /*0530*/  @P0 BRA `(.L_x_1551) ;  /* 0x0000000000380947 */ /* 0x000fea0003800000 */
[----:B-1----:R-:W1:Y:S01]  /*0540*/  S2UR UR5, SR_CgaCtaId ;  /* 0x00000000000579c3 */ /* 0x002e620000008800 */
[----:B------:R-:W-:Y:S01]  /*0550*/  UMOV UR4, 0x400 ;  /* 0x0000040000047882 */ /* 0x000fe20000000000 */
[----:B------:R-:W-:Y:S01]  /*0560*/  UMOV UR7, 0x80 ;  /* 0x0000008000077882 */ /* 0x000fe20000000000 */
[----:B------:R-:W-:Y:S01]  /*0570*/  ELECT P0, URZ, PT ;  /* 0x00000000003f782f */ /* 0x000fe20003800000 */
[----:B-1----:R-:W-:Y:S02]  /*0580*/  ULEA UR6, UR5, UR4, 0x18 ;  /* 0x0000000405067291 */ /* 0x002fe4000f8ec03f */
[----:B------:R-:W-:-:S04]  /*0590*/  UIADD3 UR4, -UR7, 0x100000, URZ ;  /* 0x0010000007047890 */ /* 0x000fc8000fffe13f */
[----:B------:R-:W-:Y:S02]  /*05a0*/  USHF.L.U32 UR5, UR4, 0xb, URZ ;  /* 0x0000000b04057899 */ /* 0x000fe4000800063f */
[----:B------:R-:W-:Y:S01]  /*05b0*/  USHF.L.U32 UR4, UR4, 0x1, URZ ;  /* 0x0000000104047899 */ /* 0x000fe2000800063f */
[----:B------:R-:W1:Y:S11]  /*05c0*/  FENCE.VIEW.ASYNC.S ;  /* 0x00000000000073c6 */ /* 0x000e760000000000 */
[----:B-1----:R4:W1:Y:S01]  /*05d0*/  SYNCS.EXCH.64 URZ, [UR6+0x30870], UR4 ;  /* 0x03087004063f75b2 */ /* 0x0028620008000100 */
[----:B------:R4:W0:Y:S01]  /*05e0*/  SYNCS.EXCH.64 URZ, [UR6+0x30880], UR4 ;  /* 0x03088004063f75b2 */ /* 0x0008220008000100 */
[----:B------:R4:W0:Y:S01]  /*05f0*/  SYNCS.EXCH.64 URZ, [UR6+0x30878], UR4 ;  /* 0x03087804063f75b2 */ /* 0x0008220008000100 */
[----:B------:R4:W0:Y:S02]  /*0600*/  SYNCS.EXCH.64 URZ, [UR6+0x30888], UR4 ;  /* 0x03088804063f75b2 */ /* 0x0008240008000100 */
[----:B----4-:R-:W-:Y:S01]  /*0610*/  NOP ;  /* 0x0000000000007918 */ /* 0x010fe20000000000 */
.L_x_1551:
        /* <DEDUP_REMOVED lines=22> */
.L_x_1552:
        /* <DEDUP_REMOVED lines=22> */
.L_x_1553:
[----:B0-----:R-:W-:Y:S01]  /*08e0*/  ISETP.NE.AND P0, PT, R3, RZ, PT ;  /* 0x000000ff0300720c */ /* 0x001fe20003f05270 */
[----:B------:R-:W-:Y:S01]  /*08f0*/  IMAD.MOV.U32 R3, RZ, RZ, 0x1 ;  /* 0x00000001ff037424 */ /* 0x000fe200078e00ff */
[----:B------:R-:W-:Y:S01]  /*0900*/  NOP ;  /* 0x0000000000007918 */ /* 0x000fe20000000000 */
[----:B------:R-:W-:Y:S01]  /*0910*/  ULDC.64 UR60, c[0x0][0x208] ;  /* 0x00008200003c7ab9 */ /* 0x000fe20000000a00 */
[----:B------:R-:W-:Y:S02]  /*0920*/  BSSY B9, `(.L_x_1554) ;  /* 0x0002915000097945 */ /* 0x000fe40003800000 */
[----:B------:R-:W-:-:S05]  /*0930*/  SEL R3, R3, 0x2, !P0 ;  /* 0x0000000203037807 */ /* 0x000fca0004000000 */
[----:B------:R0:W-:Y:S01]  /*0940*/  STL [R1+0x20], R3 ;  /* 0x0000200301007387 */ /* 0x0001e20000100800 */
[----:B-123--:R-:W-:Y:S06]  /*0950*/  BAR.SYNC.DEFER_BLOCKING 0x0 ;  /* 0x0000000000007b1d */ /* 0x00efec0000010000 */
[----:B------:R-:W-:Y:S05]  /*0960*/  @!P0 BRA `(.L_x_1555) ;  /* 0x0000021400d88947 */ /* 0x000fea0003800000 */
.L_x_1556:
[----:B------:R-:W-:-:S08]  /*0970*/  NOP ;  /* 0x0000000000007918 */ /* 0x000fd00000000000 */
[----:B------:R-:W1:Y:S02]  /*0980*/  USETMAXREG.TRY_ALLOC.CTAPOOL UP0, 0xe8 ;  /* 0x000000e8000079c8 */ /* 0x000e640008000600 */
[----:B-1----:R-:W-:-:S13]  /*0990*/  PLOP3.LUT P0, PT, PT, PT, UP0, 0x80, 0x0 ;  /* 0x000000000000781c */ /* 0x002fda0003f0f008 */
[----:B------:R-:W-:Y:S05]  /*09a0*/  @!P0 BRA `(.L_x_1556) ;  /* 0xfffffffc00f08947 */ /* 0x000fea000383ffff */
[----:B------:R-:W1:Y:S08]  /*09b0*/  S2UR UR4, SR_CgaCtaId ;  /* 0x00000000000479c3 */ /* 0x000e700000008800 */
[----:B------:R-:W-:Y:S06]  /*09c0*/  BAR.ARV 0x8, 0x180 ;  /* 0x0206000000007b1d */ /* 0x000fec0000002000 */
[----:B------:R-:W-:-:S02]  /*09d0*/  MOV R18, 0x400 ;  /* 0x0000040000127802 */ /* 0x000fc40000000f00 */
[----:B------:R-:W-:Y:S01]  /*09e0*/  BAR.SYNC.DEFER_BLOCKING 0x5, 0x180 ;  /* 0x0146000000007b1d */ /* 0x000fe20000010000 */
[----:B-1----:R-:W-:-:S05]  /*09f0*/  IMAD.U32 R2, RZ, RZ, UR4 ;  /* 0x00000004ff027e24 */ /* 0x002fca000f8e00ff */
[----:B------:R-:W-:Y:S01]  /*0a00*/  ULDC UR4, c[0x0][0xc3c] ;  /* 0x00030f0000047ab9 */ /* 0x000fe20000000800 */
[----:B------:R-:W-:Y:S01]  /*0a10*/  LEA R18, R2, R18, 0x18 ;  /* 0x0000001202127211 */ /* 0x000fe200078ec0ff */
[----:B------:R-:W-:Y:S04]  /*0a20*/  STL [R1+0x8], R2 ;  /* 0x0000080201007387 */ /* 0x000fe80000100800 */
[----:B------:R-:W1:Y:S01]  /*0a30*/  LDS.128 R36, [R18+0x308d0] ;  /* 0x0308d00012247984 */ /* 0x000e620000000c00 */
[----:B------:R-:W-:Y:S06]  /*0a40*/  BAR.ARV 0x4, 0x180 ;  /* 0x0106000000007b1d */ /* 0x000fec0000002000 */
[----:B-1----:R-:W-:-:S13]  /*0a50*/  ISETP.GE.AND P0, PT, R39, UR4, PT ;  /* 0x0000000427007c0c */ /* 0x002fda000bf06270 */
[----:B------:R-:W-:Y:S05]  /*0a60*/  @P0 BRA `(.L_x_1557) ;  /* 0x0000029000000947 */ /* 0x000fea0003800000 */
[----:B------:R-:W-:-:S05]  /*0a70*/  VIADD R0, R0, 0xffffff80 ;  /* 0xffffff8000007836 */ /* 0x000fca0000000000 */
[----:B0-----:R-:W-:-:S04]  /*0a80*/  SHF.R.S32.HI R3, RZ, 0x1f, R0 ;  /* 0x0000001fff037819 */ /* 0x001fc80000011400 */
[CC--:B------:R-:W-:Y:S02]  /*0a90*/  LEA.HI R2, R3.reuse, R0.reuse, RZ, 0x4 ;  /* 0x0000000003027211 */ /* 0x0c0fe400078f20ff */
[CC--:B------:R-:W-:Y:S02]  /*0aa0*/  LEA.HI R5, R3.reuse, R0.reuse, RZ, 0x2 ;  /* 0x0000000003057211 */ /* 0x0c0fe400078f10ff */
[----:B------:R-:W-:Y:S02]  /*0ab0*/  LEA.HI R4, R3, R0, RZ, 0x5 ;  /* 0x0000000003047211 */ /* 0x000fe400078f28ff */
[----:B------:R-:W-:Y:S02]  /*0ac0*/  SHF.R.S32.HI R7, RZ, 0x4, R2 ;  /* 0x00000004ff077819 */ /* 0x000fe40000011402 */
[----:B------:R-:W-:Y:S02]  /*0ad0*/  LOP3.LUT R13, R5, 0xfffffffc, RZ, 0xc0, !PT ;  /* 0xfffffffc050d7812 */ /* 0x000fe400078ec0ff */
[----:B------:R-:W-:-:S02]  /*0ae0*/  LOP3.LUT R5, R2, 0x3fffff0, RZ, 0xc0, !PT ;  /* 0x03fffff002057812 */ /* 0x000fc400078ec0ff */
[----:B------:R-:W-:Y:S02]  /*0af0*/  SHF.L.U32 R4, R4, 0x5, RZ ;  /* 0x0000000504047819 */ /* 0x000fe400000006ff */
[----:B------:R-:W-:Y:S01]  /*0b00*/  LEA.HI R2, R2, R7, RZ, 0x1 ;  /* 0x0000000702027211 */ /* 0x000fe200078f08ff */
[----:B------:R-:W-:Y:S01]  /*0b10*/  IMAD.IADD R5, R0, 0x1, -R5 ;  /* 0x0000000100057824 */ /* 0x000fe200078e0a05 */
[CC--:B------:R-:W-:Y:S02]  /*0b20*/  LEA.HI R6, R3.reuse, R0.reuse, RZ, 0x3 ;  /* 0x0000000003067211 */ /* 0x0c0fe400078f18ff */
[CC--:B------:R-:W-:Y:S02]  /*0b30*/  LEA.HI R8, R3.reuse, R0.reuse, RZ, 0x6 ;  /* 0x0000000003087211 */ /* 0x0c0fe400078f30ff */
[----:B------:R-:W-:Y:S02]  /*0b40*/  LEA.HI R3, R3, R0, RZ, 0x7 ;  /* 0x0000000003037211 */ /* 0x000fe400078f38ff */
[----:B------:R-:W-:Y:S01]  /*0b50*/  LOP3.LUT R4, R4, 0xfffffc00, RZ, 0xc0, !PT ;  /* 0xfffffc0004047812 */ /* 0x000fe200078ec0ff */
[----:B------:R-:W-:Y:S01]  /*0b60*/  IMAD.SHL.U32 R8, R8, 0x8, RZ ;  /* 0x0000000808087824 */ /* 0x000fe200078e00ff */
[----:B------:R-:W-:-:S02]  /*0b70*/  LOP3.LUT R2, R2, 0x1ffffffe, RZ, 0xc0, !PT ;  /* 0x1ffffffe02027812 */ /* 0x000fc400078ec0ff */
[----:B------:R-:W-:Y:S01]  /*0b80*/  LOP3.LUT R9, R6, 0xfffffff8, RZ, 0xc0, !PT ;  /* 0xfffffff806097812 */ /* 0x000fe200078ec0ff */
[----:B------:R-:W-:Y:S01]  /*0b90*/  IMAD R5, R5, 0x40, R4 ;  /* 0x0000004005057824 */ /* 0x000fe200078e0204 */
[----:B------:R-:W-:Y:S02]  /*0ba0*/  LOP3.LUT R11, R3, 0xffffff80, RZ, 0xc0, !PT ;  /* 0xffffff80030b7812 */ /* 0x000fe400078ec0ff */
[----:B------:R-:W-:Y:S01]  /*0bb0*/  IADD3 R2, R7, -R2, RZ ;  /* 0x8000000207027210 */ /* 0x000fe20007ffe0ff */
[C---:B------:R-:W-:Y:S01]  /*0bc0*/  IMAD.IADD R10, R0.reuse, 0x1, -R9 ;  /* 0x00000001000a7824 */ /* 0x040fe200078e0a09 */
[----:B------:R-:W-:Y:S01]  /*0bd0*/  SHF.R.S32.HI R19, RZ, 0x3, R6 ;  /* 0x00000003ff137819 */ /* 0x000fe20000011406 */
[C---:B------:R-:W-:Y:S01]  /*0be0*/  IMAD.IADD R21, R0.reuse, 0x1, -R11 ;  /* 0x0000000100157824 */ /* 0x040fe200078e0a0b */
[----:B------:R-:W-:Y:S01]  /*0bf0*/  IADD3 R13, R0, -R13, RZ ;  /* 0x8000000d000d7210 */ /* 0x000fe20007ffe0ff */
[----:B------:R-:W-:Y:S01]  /*0c00*/  IMAD R2, R2, 0x8, R5 ;  /* 0x0000000802027824 */ /* 0x000fe200078e0205 */
[----:B------:R-:W-:Y:S01]  /*0c10*/  STL [R1+0x68], R10 ;  /* 0x0000680a01007387 */ /* 0x000fe20000100800 */
[----:B------:R-:W-:Y:S01]  /*0c20*/  VIADD R25, R19, 0x20 ;  /* 0x0000002013197836 */ /* 0x000fe20000000000 */
[----:B------:R-:W-:Y:S01]  /*0c30*/  LEA.HI R0, R13, R13, RZ, 0x1 ;  /* 0x0000000d0d007211 */ /* 0x000fe200078f08ff */
[C---:B------:R-:W-:Y:S01]  /*0c40*/  VIADD R6, R19.reuse, 0x40 ;  /* 0x0000004013067836 */ /* 0x040fe20000000000 */
[----:B------:R-:W-:Y:S01]  /*0c50*/  STL [R1+0x7c], R21 ;  /* 0x00007c1501007387 */ /* 0x000fe20000100800 */
[----:B------:R-:W-:Y:S01]  /*0c60*/  IMAD.SHL.U32 R219, R10, 0x4, RZ ;  /* 0x000000040adb7824 */ /* 0x000fe200078e00ff */
[----:B------:R-:W-:Y:S01]  /*0c70*/  LOP3.LUT R0, R0, 0x1ffffffe, RZ, 0xc0, !PT ;  /* 0x1ffffffe00007812 */ /* 0x000fe200078ec0ff */
[----:B------:R-:W-:Y:S01]  /*0c80*/  VIADD R14, R19, 0x60 ;  /* 0x00000060130e7836 */ /* 0x000fe20000000000 */
[----:B------:R-:W-:Y:S01]  /*0c90*/  STL [R1+0x10], R19 ;  /* 0x0000101301007387 */ /* 0x000fe20000100800 */
[----:B------:R-:W-:Y:S01]  /*0ca0*/  SHF.R.S32.HI R5, RZ, 0x1f, R6 ;  /* 0x0000001fff057819 */ /* 0x000fe20000011406 */
[----:B------:R-:W-:Y:S01]  /*0cb0*/  VIADD R4, R219, 0x40 ;  /* 0x00000040db047836 */ /* 0x000fe20000000000 */
[----:B------:R-:W-:Y:S01]  /*0cc0*/  IADD3 R13, R13, -R0, RZ ;  /* 0x800000000d0d7210 */ /* 0x000fe20007ffe0ff */
[----:B------:R0:W-:Y:S01]  /*0cd0*/  STL [R1+0xb0], R2 ;  /* 0x0000b00201007387 */ /* 0x0001e20000100800 */
[----:B------:R-:W-:Y:S01]  /*0ce0*/  SHF.R.S32.HI R0, RZ, 0x1f, R21 ;  /* 0x0000001fff007819 */ /* 0x000fe20000011415 */
[----:B------:R-:W-:Y:S01]  /*0cf0*/  IMAD.IADD R219, R219, 0x1, R4 ;  /* 0x00000001dbdb7824 */ /* 0x000fe200078e0204 */
[----:B------:R-:W-:Y:S01]  /*0d00*/  LEA.HI R9, R5, R6, RZ, 0x3 ;  /* 0x0000000605097211 */ /* 0x000fe200078f18ff */
[----:B------:R1:W-:Y:S01]  /*0d10*/  STL [R1+0x9c], R25 ;  /* 0x00009c1901007387 */ /* 0x0003e20000100800 */
[----:B------:R-:W-:Y:S01]  /*0d20*/  IMAD.SHL.U32 R6, R6, 0x40, RZ ;  /* 0x0000004006067824 */ /* 0x000fe200078e00ff */
[----:B------:R-:W-:Y:S01]  /*0d30*/  SHF.R.S32.HI R11, RZ, 0x1f, R14 ;  /* 0x0000001fff0b7819 */ /* 0x000fe2000001140e */
[----:B------:R-:W-:Y:S01]  /*0d40*/  IMAD.SHL.U32 R16, R10, 0x8, RZ ;  /* 0x000000080a107824 */ /* 0x000fe200078e00ff */
[----:B------:R-:W2:Y:S01]  /*0d50*/  LDL.LU R23, [R1+0x20] ;  /* 0x0000200001177983 */ /* 0x000ea20000300800 */
[----:B------:R-:W-:-:S02]  /*0d60*/  SHF.L.U32 R9, R9, 0x6, RZ ;  /* 0x0000000609097819 */ /* 0x000fc400000006ff */
[----:B0-----:R-:W-:Y:S02]  /*0d70*/  LEA.HI R2, R0, R21, RZ, 0x2 ;  /* 0x0000001500027211 */ /* 0x001fe400078f10ff */
[----:B------:R-:W-:Y:S02]  /*0d80*/  LOP3.LUT R7, R6, 0x1c0, RZ, 0xc0, !PT ;  /* 0x000001c006077812 */ /* 0x000fe400078ec0ff */
[--C-:B------:R-:W-:Y:S02]  /*0d90*/  SHF.R.S32.HI R4, RZ, 0x2, R2.reuse ;  /* 0x00000002ff047819 */ /* 0x100fe40000011402 */
[----:B------:R-:W-:Y:S02]  /*0da0*/  SHF.R.S32.HI R5, RZ, 0x1f, R2 ;  /* 0x0000001fff057819 */ /* 0x000fe40000011402 */
[----:B------:R-:W-:Y:S02]  /*0db0*/  SHF.R.S32.HI R6, RZ, 0x1f, R219 ;  /* 0x0000001fff067819 */ /* 0x000fe400000114db */
[----:B------:R-:W-:Y:S01]  /*0dc0*/  LEA.HI R15, R11, R14, RZ, 0x3 ;  /* 0x0000000e0b0f7211 */ /* 0x000fe200078f18ff */
[----:B------:R-:W-:Y:S01]  /*0dd0*/  IMAD.SHL.U32 R14, R14, 0x40, RZ ;  /* 0x000000400e0e7824 */ /* 0x000fe200078e00ff */
[----:B------:R-:W-:-:S02]  /*0de0*/  LEA.HI R5, R5, R4, RZ, 0x3 ;  /* 0x0000000405057211 */ /* 0x000fc400078f18ff */
[----:B------:R-:W-:Y:S01]  /*0df0*/  LEA.HI R201, R6, R219, RZ, 0x3 ;  /* 0x000000db06c97211 */ /* 0x000fe200078f18ff */
[----:B------:R-:W-:Y:S01]  /*0e00*/  IMAD.SHL.U32 R15, R15, 0x40, RZ ;  /* 0x000000400f0f7824 */ /* 0x000fe200078e00ff */
[----:B------:R-:W-:Y:S02]  /*0e10*/  SHF.R.U32.HI R11, RZ, 0x3, R7 ;  /* 0x00000003ff0b7819 */ /* 0x000fe40000011607 */
[----:B------:R-:W-:Y:S02]  /*0e20*/  LOP3.LUT R12, R7, 0x38, R16, 0xf8, !PT ;  /* 0x00000038070c7812 */ /* 0x000fe400078ef810 */
[----:B------:R-:W-:Y:S02]  /*0e30*/  LOP3.LUT R5, R5, 0xfffffff8, RZ, 0xc0, !PT ;  /* 0xfffffff805057812 */ /* 0x000fe400078ec0ff */
[----:B------:R-:W-:Y:S02]  /*0e40*/  LOP3.LUT R10, R9, 0xfffffe00, RZ, 0xc0, !PT ;  /* 0xfffffe00090a7812 */ /* 0x000fe400078ec0ff */
[----:B------:R-:W-:Y:S01]  /*0e50*/  LOP3.LUT R20, R7, 0x38, R201, 0xf8, !PT ;  /* 0x0000003807147812 */ /* 0x000fe200078ef8c9 */
[----:B------:R-:W-:Y:S01]  /*0e60*/  IMAD.IADD R5, R4, 0x1, -R5 ;  /* 0x0000000104057824 */ /* 0x000fe200078e0a05 */
[----:B------:R-:W-:-:S02]  /*0e70*/  LOP3.LUT R14, R14, 0x1c0, RZ, 0xc0, !PT ;  /* 0x000001c00e0e7812 */ /* 0x000fc400078ec0ff */
[----:B------:R-:W-:Y:S02]  /*0e80*/  LEA.HI R0, R0, R21, RZ, 0x5 ;  /* 0x0000001500007211 */ /* 0x000fe400078f28ff */
[----:B------:R-:W-:Y:S02]  /*0e90*/  LOP3.LUT R12, R10, R12, R11, 0xf6, !PT ;  /* 0x0000000c0a0c7212 */ /* 0x000fe400078ef60b */
[----:B------:R-:W-:Y:S02]  /*0ea0*/  LEA.HI R6, R6, R219, RZ, 0x6 ;  /* 0x000000db06067211 */ /* 0x000fe400078f30ff */
[----:B------:R-:W-:Y:S02]  /*0eb0*/  LOP3.LUT R11, R20, R11, RZ, 0x3c, !PT ;  /* 0x0000000b140b7212 */ /* 0x000fe400078e3cff */
[----:B------:R-:W-:Y:S02]  /*0ec0*/  SHF.R.U32.HI R9, RZ, 0x3, R14 ;  /* 0x00000003ff097819 */ /* 0x000fe4000001160e */
[----:B------:R-:W-:-:S02]  /*0ed0*/  LOP3.LUT R4, R14, 0x38, R16, 0xf8, !PT ;  /* 0x000000380e047812 */ /* 0x000fc400078ef810 */
[----:B------:R-:W-:Y:S02]  /*0ee0*/  LOP3.LUT R20, R15, 0xfffffe00, RZ, 0xc0, !PT ;  /* 0xfffffe000f147812 */ /* 0x000fe400078ec0ff */
[----:B------:R-:W-:Y:S02]  /*0ef0*/  SHF.R.S32.HI R0, RZ, 0x5, R0 ;  /* 0x00000005ff007819 */ /* 0x000fe40000011400 */
[----:B------:R-:W-:Y:S02]  /*0f00*/  SHF.L.U32 R6, R6, 0x7, RZ ;  /* 0x0000000706067819 */ /* 0x000fe400000006ff */
[----:B------:R-:W-:Y:S02]  /*0f10*/  LOP3.LUT R22, R14, 0x38, R201, 0xf8, !PT ;  /* 0x000000380e167812 */ /* 0x000fe400078ef8c9 */
[----:B------:R-:W-:Y:S01]  /*0f20*/  LOP3.LUT R14, R20, R4, R9, 0xf6, !PT ;  /* 0x00000004140e7212 */ /* 0x000fe200078ef609 */
[----:B------:R-:W-:Y:S01]  /*0f30*/  IMAD R4, R0, 0x10, R5 ;  /* 0x0000001000047824 */ /* 0x000fe200078e0205 */
[----:B------:R-:W-:-:S02]  /*0f40*/  LOP3.LUT R7, R6, 0xffffe000, RZ, 0xc0, !PT ;  /* 0xffffe00006077812 */ /* 0x000fc400078ec0ff */
[----:B------:R-:W-:Y:S02]  /*0f50*/  SHF.L.U32 R0, R19, 0x6, RZ ;  /* 0x0000000613007819 */ /* 0x000fe400000006ff */
[----:B------:R-:W-:Y:S02]  /*0f60*/  SHF.R.S32.HI R26, RZ, 0x7, R3 ;  /* 0x00000007ff1a7819 */ /* 0x000fe40000011403 */
[----:B------:R-:W-:Y:S02]  /*0f70*/  SHF.R.S32.HI R6, RZ, 0x1f, R25 ;  /* 0x0000001fff067819 */ /* 0x000fe40000011419 */
[----:B------:R-:W-:Y:S02]  /*0f80*/  LOP3.LUT R19, R0, 0x1c0, RZ, 0xc0, !PT ;  /* 0x000001c000137812 */ /* 0x000fe400078ec0ff */
[----:B------:R-:W-:Y:S02]  /*0f90*/  LEA.HI R6, R6, R25, RZ, 0x3 ;  /* 0x0000001906067211 */ /* 0x000fe400078f18ff */
[----:B------:R-:W-:Y:S01]  /*0fa0*/  LEA.HI R3, R3, R26, RZ, 0x1 ;  /* 0x0000001a03037211 */ /* 0x000fe200078f08ff */
[----:B------:R-:W-:Y:S01]  /*0fb0*/  IMAD.SHL.U32 R5, R25, 0x40, RZ ;  /* 0x0000004019057824 */ /* 0x000fe200078e00ff */
[----:B-1----:R-:W-:-:S02]  /*0fc0*/  SHF.R.U32.HI R25, RZ, 0x3, R19 ;  /* 0x00000003ff197819 */ /* 0x002fc40000011613 */
[----:B------:R-:W-:Y:S01]  /*0fd0*/  LOP3.LUT R0, R19, 0x38, R201, 0xf8, !PT ;  /* 0x0000003813007812 */ /* 0x000fe200078ef8c9 */
[----:B------:R-:W-:Y:S01]  /*0fe0*/  IMAD.SHL.U32 R6, R6, 0x40, RZ ;  /* 0x0000004006067824 */ /* 0x000fe200078e00ff */
[----:B------:R-:W-:Y:S02]  /*0ff0*/  LOP3.LUT R3, R3, 0x3fffffe, RZ, 0xc0, !PT ;  /* 0x03fffffe03037812 */ /* 0x000fe400078ec0ff */
[----:B------:R-:W-:Y:S02]  /*1000*/  LOP3.LUT R24, R8, 0xfffffe00, RZ, 0xc0, !PT ;  /* 0xfffffe0008187812 */ /* 0x000fe400078ec0ff */
[----:B------:R-:W-:Y:S02]  /*1010*/  LOP3.LUT R15, R5, 0x1c0, RZ, 0xc0, !PT ;  /* 0x000001c0050f7812 */ /* 0x000fe400078ec0ff */
[----:B------:R-:W-:Y:S01]  /*1020*/  LOP3.LUT R0, R0, R25, RZ, 0x3c, !PT ;  /* 0x0000001900007212 */ /* 0x000fe200078e3cff */
[----:B------:R-:W-:Y:S01]  /*1030*/  IMAD.IADD R3, R26, 0x1, -R3 ;  /* 0x000000011a037824 */ /* 0x000fe200078e0a03 */
[----:B------:R-:W-:-:S02]  /*1040*/  LOP3.LUT R22, R22, R9, RZ, 0x3c, !PT ;  /* 0x0000000916167212 */ /* 0x000fc400078e3cff */
[-C--:B------:R-:W-:Y:S02]  /*1050*/  IADD3 R10, R11, R7.reuse, R10 ;  /* 0x000000070b0a7210 */ /* 0x080fe40007ffe00a */
[----:B------:R-:W-:Y:S01]  /*1060*/  LOP3.LUT R9, R6, 0xfffffe00, RZ, 0xc0, !PT ;  /* 0xfffffe0006097812 */ /* 0x000fe200078ec0ff */
[----:B------:R-:W-:Y:S01]  /*1070*/  STL [R1+0xa8], R26 ;  /* 0x0000a81a01007387 */ /* 0x000fe20000100800 */
[----:B------:R-:W-:Y:S02]  /*1080*/  SHF.R.U32.HI R11, RZ, 0x3, R15 ;  /* 0x00000003ff0b7819 */ /* 0x000fe4000001160f */
[----:B------:R-:W-:Y:S02]  /*1090*/  LOP3.LUT R5, R15, 0x38, R201, 0xf8, !PT ;  /* 0x000000380f057812 */ /* 0x000fe400078ef8c9 */
[----:B------:R-:W-:Y:S01]  /*10a0*/  IADD3 R6, R0, R7, R24 ;  /* 0x0000000700067210 */ /* 0x000fe20007ffe018 */
[----:B------:R-:W-:Y:S01]  /*10b0*/  STL [R1+0x58], R24 ;  /* 0x0000581801007387 */ /* 0x000fe20000100800 */
[----:B------:R-:W-:-:S02]  /*10c0*/  LOP3.LUT R0, R19, 0x38, R16, 0xf8, !PT ;  /* 0x0000003813007812 */ /* 0x000fc400078ef810 */
[----:B------:R-:W-:Y:S01]  /*10d0*/  LOP3.LUT R2, R2, 0x7ffffffc, RZ, 0xc0, !PT ;  /* 0x7ffffffc02027812 */ /* 0x000fe200078ec0ff */
[----:B------:R-:W-:Y:S01]  /*10e0*/  STL [R1+0x50], R19 ;  /* 0x0000501301007387 */ /* 0x000fe20000100800 */
[----:B------:R-:W-:Y:S02]  /*10f0*/  LEA R4, R3, R4, 0x6 ;  /* 0x0000000403047211 */ /* 0x000fe400078e30ff */
[----:B------:R-:W-:Y:S01]  /*1100*/  LOP3.LUT R8, R5, R11, RZ, 0x3c, !PT ;  /* 0x0000000b05087212 */ /* 0x000fe200078e3cff */
[----:B------:R-:W-:Y:S01]  /*1110*/  STL [R1+0x4c], R15 ;  /* 0x00004c0f01007387 */ /* 0x000fe20000100800 */
[----:B------:R-:W-:Y:S01]  /*1120*/  LOP3.LUT R5, R24, R0, R25, 0xf6, !PT ;  /* 0x0000000018057212 */ /* 0x000fe200078ef619 */
[----:B------:R-:W-:Y:S01]  /*1130*/  IMAD.IADD R2, R21, 0x1, -R2 ;  /* 0x0000000115027824 */ /* 0x000fe200078e0a02 */
[----:B------:R-:W-:Y:S01]  /*1140*/  LOP3.LUT R0, R15, 0x38, R16, 0xf8, !PT ;  /* 0x000000380f007812 */ /* 0x000fe200078ef810 */
[----:B------:R-:W-:Y:S01]  /*1150*/  STL [R1+0xa4], R25 ;  /* 0x0000a41901007387 */ /* 0x000fe20000100800 */
[----:B------:R-:W-:-:S03]  /*1160*/  VIADD R3, R18, 0x10400 ;  /* 0x0001040012037836 */ /* 0x000fc60000000000 */
[----:B------:R-:W-:Y:S01]  /*1170*/  STL [R1+0xa0], R11 ;  /* 0x0000a00b01007387 */ /* 0x000fe20000100800 */
[----:B------:R-:W-:-:S03]  /*1180*/  LOP3.LUT R0, R9, R0, R11, 0xf6, !PT ;  /* 0x0000000009007212 */ /* 0x000fc600078ef60b */
[----:B------:R0:W-:Y:S01]  /*1190*/  STL [R1+0x54], R9 ;  /* 0x0000540901007387 */ /* 0x0001e20000100800 */
[----:B------:R-:W-:-:S03]  /*11a0*/  IADD3 R8, R8, R7, R9 ;  /* 0x0000000708087210 */ /* 0x000fc60007ffe009 */
[----:B------:R-:W-:Y:S04]  /*11b0*/  STL [R1+0xac], R4 ;  /* 0x0000ac0401007387 */ /* 0x000fe80000100800 */
[----:B------:R-:W-:Y:S01]  /*11c0*/  STL [R1+0x78], RZ ;  /* 0x000078ff01007387 */ /* 0x000fe20000100800 */
[----:B------:R-:W-:Y:S01]  /*11d0*/  IADD3 R22, R22, R7, R20 ;  /* 0x0000000716167210 */ /* 0x000fe20007ffe014 */
[----:B0-----:R-:W-:Y:S02]  /*11e0*/  IMAD R9, R12, 0x2, R3 ;  /* 0x000000020c097824 */ /* 0x001fe400078e0203 */
[----:B------:R-:W-:Y:S01]  /*11f0*/  STL [R1+0x1c], RZ ;  /* 0x00001cff01007387 */ /* 0x000fe20000100800 */
[----:B------:R-:W-:-:S03]  /*1200*/  LEA R7, R0, R3, 0x1 ;  /* 0x0000000300077211 */ /* 0x000fc600078e08ff */
[----:B------:R-:W-:Y:S01]  /*1210*/  STL [R1+0x6c], R5 ;  /* 0x00006c0501007387 */ /* 0x000fe20000100800 */
[----:B------:R-:W-:-:S03]  /*1220*/  IMAD R0, R6, 0x2, R3 ;  /* 0x0000000206007824 */ /* 0x000fc600078e0203 */
[----:B------:R0:W-:Y:S01]  /*1230*/  STL [R1+0xc], R2 ;  /* 0x00000c0201007387 */ /* 0x0001e20000100800 */
[----:B------:R-:W-:-:S03]  /*1240*/  IMAD R6, R10, 0x2, R3 ;  /* 0x000000020a067824 */ /* 0x000fc600078e0203 */
[----:B------:R-:W-:Y:S01]  /*1250*/  STL [R1+0x8c], R9 ;  /* 0x00008c0901007387 */ /* 0x000fe20000100800 */
[----:B0-----:R-:W-:-:S05]  /*1260*/  IMAD R2, R14, 0x2, R3 ;  /* 0x000000020e027824 */ /* 0x001fca00078e0203 */
[----:B------:R0:W-:Y:S04]  /*1270*/  STL [R1+0x84], R2 ;  /* 0x0000840201007387 */ /* 0x0001e80000100800 */
[----:B------:R-:W-:Y:S04]  /*1280*/  STL [R1+0x94], R7 ;  /* 0x0000940701007387 */ /* 0x000fe80000100800 */
[----:B------:R1:W-:Y:S01]  /*1290*/  STL [R1+0x98], R0 ;  /* 0x0000980001007387 */ /* 0x0003e20000100800 */
[----:B0-----:R-:W-:-:S05]  /*12a0*/  IMAD R2, R8, 0x2, R3 ;  /* 0x0000000208027824 */ /* 0x001fca00078e0203 */
[----:B------:R0:W-:Y:S01]  /*12b0*/  STL [R1+0x90], R2 ;  /* 0x0000900201007387 */ /* 0x0001e20000100800 */
[----:B-1----:R-:W-:-:S03]  /*12c0*/  LEA R0, R22, R3, 0x1 ;  /* 0x0000000316007211 */ /* 0x002fc600078e08ff */
[----:B------:R-:W-:Y:S04]  /*12d0*/  STL [R1+0x88], R6 ;  /* 0x0000880601007387 */ /* 0x000fe80000100800 */
[----:B------:R1:W-:Y:S01]  /*12e0*/  STL [R1+0x80], R0 ;  /* 0x0000800001007387 */ /* 0x0003e20000100800 */
[----:B0-----:R-:W-:Y:S02]  /*12f0*/  IMAD R2, R5, 0x2, R3 ;  /* 0x0000000205027824 */ /* 0x001fe400078e0203 */
[----:B-1----:R-:W-:-:S03]  /*1300*/  IMAD R0, R13, 0x8, R4 ;  /* 0x000000080d007824 */ /* 0x002fc600078e0204 */
[----:B------:R0:W-:Y:S04]  /*1310*/  STL [R1+0x5c], R2 ;  /* 0x00005c0201007387 */ /* 0x0001e80000100800 */
[----:B------:R0:W-:Y:S01]  /*1320*/  STL [R1+0x60], R0 ;  /* 0x0000600001007387 */ /* 0x0001e20000100800 */
[----:B------:R-:W-:Y:S01]  /*1330*/  VIADD R19, R16, 0x80 ;  /* 0x0000008010137836 */ /* 0x000fe20000000000 */
[----:B------:R-:W-:Y:S01]  /*1340*/  LOP3.LUT R201, R201, 0xfffffff8, RZ, 0xc0, !PT ;  /* 0xfffffff8c9c97812 */ /* 0x000fe200078ec0ff */
[----:B------:R-:W-:Y:S01]  /*1350*/  IMAD.MOV.U32 R200, RZ, RZ, RZ ;  /* 0x000000ffffc87224 */ /* 0x000fe200078e00ff */
[----:B------:R-:W-:Y:S02]  /*1360*/  CS2R R202, SRZ ;  /* 0x0000000000ca7805 */ /* 0x000fe4000001ff00 */
[----:B------:R-:W-:-:S02]  /*1370*/  SHF.R.S32.HI R17, RZ, 0x1f, R16 ;  /* 0x0000001fff117819 */ /* 0x000fc40000011410 */
[----:B------:R-:W-:Y:S02]  /*1380*/  SHF.R.S32.HI R229, RZ, 0x1f, R19 ;  /* 0x0000001fffe57819 */ /* 0x000fe40000011413 */
[----:B------:R-:W-:Y:S02]  /*1390*/  SHF.R.S32.HI R224, RZ, 0x1f, R201 ;  /* 0x0000001fffe07819 */ /* 0x000fe400000114c9 */
[----:B--2---:R-:W-:Y:S02]  /*13a0*/  LOP3.LUT R225, R23, 0x1, RZ, 0xfc, !PT ;  /* 0x0000000117e17812 */ /* 0x004fe400078efcff */
[----:B------:R-:W-:-:S04]  /*13b0*/  IADD3 R23, R16, 0xc0, RZ ;  /* 0x000000c010177810 */ /* 0x000fc80007ffe0ff */
[----:B0-----:R-:W-:-:S07]  /*13c0*/  SHF.R.S32.HI R228, RZ, 0x1f, R23 ;  /* 0x0000001fffe47819 */ /* 0x001fce0000011417 */
.L_x_1860:
[----:B------:R-:W-:Y:S01]  /*13d0*/  ULDC.64 UR4, c[0x0][0xa28] ;  /* 0x00028a0000047ab9 */ /* 0x000fe20000000a00 */
[----:B01-34-:R-:W0:Y:S01]  /*13e0*/  LDC.64 R4, c[0x0][0xa08] ;  /* 0x00028200ff047b82 */ /* 0x01be220000000a00 */
[----:B------:R-:W-:Y:S01]  /*13f0*/  ISETP.NE.U32.AND P0, PT, RZ, UR4, PT ;  /* 0x00000004ff007c0c */ /* 0x000fe2000bf05070 */
[----:B------:R-:W-:Y:S01]  /*1400*/  IMAD.MOV.U32 R0, RZ, RZ, RZ ;  /* 0x000000ffff007224 */ /* 0x000fe200078e00ff */
[----:B------:R-:W-:Y:S01]  /*1410*/  MOV R26, RZ ;  /* 0x000000ff001a7202 */ /* 0x000fe20000000f00 */
[----:B------:R-:W-:Y:S01]  /*1420*/  ULDC.64 UR6, c[0x0][0xa20] ;  /* 0x0002880000067ab9 */ /* 0x000fe20000000a00 */
[----:B------:R-:W-:Y:S01]  /*1430*/  ISETP.NE.AND.EX P0, PT, RZ, UR5, PT, P0 ;  /* 0x00000005ff007c0c */ /* 0x000fe2000bf05300 */
[----:B------:R-:W-:Y:S02]  /*1440*/  ULDC.64 UR4, c[0x0][0xa18] ;  /* 0x0002860000047ab9 */ /* 0x000fe40000000a00 */
[----:B------:R-:W-:-:S04]  /*1450*/  ISETP.NE.U32.AND P1, PT, RZ, UR4, PT ;  /* 0x00000004ff007c0c */ /* 0x000fc8000bf25070 */
[----:B------:R-:W-:Y:S01]  /*1460*/  ISETP.NE.AND.EX P1, PT, RZ, UR5, PT, P1 ;  /* 0x00000005ff007c0c */ /* 0x000fe2000bf25310 */
[----:B------:R-:W-:Y:S02]  /*1470*/  ULDC.64 UR4, c[0x0][0xa08] ;  /* 0x0002820000047ab9 */ /* 0x000fe40000000a00 */
[----:B------:R-:W-:-:S03]  /*1480*/  ISETP.NE.U32.AND P3, PT, RZ, UR4, PT ;  /* 0x00000004ff007c0c */ /* 0x000fc6000bf65070 */
[----:B------:R-:W1:Y:S01]  /*1490*/  @P0 LDC.64 R2, c[0x0][0xa28] ;  /* 0x00028a00ff020b82 */ /* 0x000e620000000a00 */
[----:B------:R-:W-:Y:S01]  /*14a0*/  ISETP.NE.AND.EX P3, PT, RZ, UR5, PT, P3 ;  /* 0x00000005ff007c0c */ /* 0x000fe2000bf65330 */
[----:B0-----:R-:W-:-:S06]  /*14b0*/  IMAD.WIDE R8, R39, 0x4, R4 ;  /* 0x0000000427087825 */ /* 0x001fcc00078e0204 */
[----:B------:R-:W0:Y:S01]  /*14c0*/  @P1 LDC.64 R6, c[0x0][0xa18] ;  /* 0x00028600ff061b82 */ /* 0x000e220000000a00 */
[----:B------:R-:W-:Y:S02]  /*14d0*/  ULDC UR4, c[0x0][0x288] ;  /* 0x0000a20000047ab9 */ /* 0x000fe40000000800 */
[----:B------:R-:W-:Y:S01]  /*14e0*/  IMAD.U32 R218, RZ, RZ, UR4 ;  /* 0x00000004ffda7e24 */ /* 0x000fe2000f8e00ff */
[----:B------:R2:W-:Y:S01]  /*14f0*/  STL [R1+0x70], R38 ;  /* 0x0000702601007387 */ /* 0x0005e20000100800 */
[----:B------:R-:W-:-:S03]  /*1500*/  ULDC.64 UR4, c[0x0][0x418] ;  /* 0x0001060000047ab9 */ /* 0x000fc60000000a00 */
[----:B------:R2:W5:Y:S01]  /*1510*/  @P3 LDG.E R26, desc[UR60][R8.64] ;  /* 0x0000003c081a3981 */ /* 0x000562000c1e1900 */
[----:B-1----:R-:W-:-:S05]  /*1520*/  @P0 IMAD.WIDE R2, R39, 0x4, R2 ;  /* 0x0000000427020825 */ /* 0x002fca00078e0202 */
[----:B------:R2:W5:Y:S01]  /*1530*/  @P0 LDG.E R0, desc[UR60][R2.64] ;  /* 0x0000003c02000981 */ /* 0x000562000c1e1900 */
[----:B0-----:R-:W-:-:S05]  /*1540*/  @P1 IMAD.WIDE R4, R39, 0x4, R6 ;  /* 0x0000000427041825 */ /* 0x001fca00078e0206 */
[----:B------:R2:W5:Y:S04]  /*1550*/  @P1 LDG.E R218, desc[UR60][R4.64] ;  /* 0x0000003c04da1981 */ /* 0x000568000c1e1900 */
[----:B------:R2:W-:Y:S01]  /*1560*/  STL [R1+0x74], R39 ;  /* 0x0000742701007387 */ /* 0x0005e20000100800 */
[----:B------:R-:W-:-:S03]  /*1570*/  UISETP.NE.U32.AND UP0, UPT, UR4, URZ, UPT ;  /* 0x0000003f0400728c */ /* 0x000fc6000bf05070 */
[----:B------:R-:W-:Y:S01]  /*1580*/  ULDC UR4, c[0x0][0x424] ;  /* 0x0001090000047ab9 */ /* 0x000fe20000000800 */
[----:B------:R-:W-:Y:S01]  /*1590*/  UISETP.NE.AND.EX UP0, UPT, UR5, URZ, UPT, UP0 ;  /* 0x0000003f0500728c */ /* 0x000fe2000bf05300 */
[----:B------:R-:W-:Y:S02]  /*15a0*/  ISETP.NE.U32.AND P2, PT, RZ, UR6, PT ;  /* 0x00000006ff007c0c */ /* 0x000fe4000bf45070 */
[----:B------:R-:W-:Y:S01]  /*15b0*/  ULDC UR5, c[0x0][0x2f0] ;  /* 0x0000bc0000057ab9 */ /* 0x000fe20000000800 */
[----:B------:R-:W-:Y:S01]  /*15c0*/  USEL UR4, UR4, 0x1, UP0 ;  /* 0x0000000104047887 */ /* 0x000fe20008000000 */
[----:B------:R-:W-:-:S03]  /*15d0*/  ISETP.NE.AND.EX P2, PT, RZ, UR7, PT, P2 ;  /* 0x00000007ff007c0c */ /* 0x000fc6000bf45320 */
[----:B------:R-:W-:-:S03]  /*15e0*/  UIMAD UR4, UR4, UR5, URZ ;  /* 0x00000005040472a4 */ /* 0x000fc6000f8e023f */
[----:B------:R-:W-:Y:S01]  /*15f0*/  ULDC UR5, c[0x0][0x348] ;  /* 0x0000d20000057ab9 */ /* 0x000fe20000000800 */
[----:B--2---:R-:W-:Y:S08]  /*1600*/  @P1 BRA `(.L_x_1558) ;  /* 0x0000000000241947 */ /* 0x004ff00003800000 */
[----:B------:R-:W-:Y:S02]  /*1610*/  ULDC.64 UR6, c[0x0][0xa00] ;  /* 0x0002800000067ab9 */ /* 0x000fe40000000a00 */
[----:B------:R-:W-:-:S04]  /*1620*/  ISETP.NE.U32.AND P0, PT, RZ, UR6, PT ;  /* 0x00000006ff007c0c */ /* 0x000fc8000bf05070 */
[----:B------:R-:W-:-:S13]  /*1630*/  ISETP.NE.AND.EX P0, PT, RZ, UR7, PT, P0 ;  /* 0x00000007ff007c0c */ /* 0x000fda000bf05300 */
[----:B------:R-:W-:Y:S05]  /*1640*/  @!P0 BRA `(.L_x_1558) ;  /* 0x0000000000148947 */ /* 0x000fea0003800000 */
[----:B------:R-:W0:Y:S02]  /*1650*/  LDC.64 R2, c[0x0][0xa00] ;  /* 0x00028000ff027b82 */ /* 0x000e240000000a00 */
[----:B0-----:R-:W-:-:S05]  /*1660*/  IMAD.WIDE R2, R39, 0x4, R2 ;  /* 0x0000000427027825 */ /* 0x001fca00078e0202 */
[----:B-----5:R-:W2:Y:S04]  /*1670*/  LDG.E R218, desc[UR60][R2.64] ;  /* 0x0000003c02da7981 */ /* 0x020ea8000c1e1900 */
[----:B------:R-:W2:Y:S02]  /*1680*/  LDG.E R5, desc[UR60][R2.64+0x4] ;  /* 0x0000043c02057981 */ /* 0x000ea4000c1e1900 */
[----:B--2---:R-:W-:-:S07]  /*1690*/  IMAD.IADD R218, R5, 0x1, -R218 ;  /* 0x0000000105da7824 */ /* 0x004fce00078e0ada */
.L_x_1558:
[----:B------:R-:W-:Y:S01]  /*16a0*/  IMAD.U32 R2, RZ, RZ, UR5 ;  /* 0x00000005ff027e24 */ /* 0x000fe2000f8e00ff */
[----:B------:R-:W-:Y:S01]  /*16b0*/  MOV R27, UR4 ;  /* 0x00000004001b7c02 */ /* 0x000fe20008000f00 */
[----:B------:R-:W-:Y:S06]  /*16c0*/  @!P2 BRA `(.L_x_1559) ;  /* 0x000000000010a947 */ /* 0x000fec0003800000 */
[----:B------:R-:W0:Y:S02]  /*16d0*/  LDC.64 R4, c[0x0][0xa20] ;  /* 0x00028800ff047b82 */ /* 0x000e240000000a00 */
[----:B0-----:R-:W-:-:S05]  /*16e0*/  IMAD.WIDE R4, R39, 0x4, R4 ;  /* 0x0000000427047825 */ /* 0x001fca00078e0204 */
[----:B------:R0:W5:Y:S01]  /*16f0*/  LDG.E R27, desc[UR60][R4.64] ;  /* 0x0000003c041b7981 */ /* 0x000162000c1e1900 */
[----:B------:R-:W-:Y:S05]  /*1700*/  BRA `(.L_x_1560) ;  /* 0x0000000000107947 */ /* 0x000fea0003800000 */
.L_x_1559:
[----:B------:R-:W-:Y:S05]  /*1710*/  @!P3 BRA `(.L_x_1560) ;  /* 0x00000000000cb947 */ /* 0x000fea0003800000 */
[----:B------:R-:W2:Y:S04]  /*1720*/  LDG.E R4, desc[UR60][R8.64] ;  /* 0x0000003c08047981 */ /* 0x000ea8000c1e1900 */
[----:B------:R-:W2:Y:S02]  /*1730*/  LDG.E R27, desc[UR60][R8.64+0x4] ;  /* 0x0000043c081b7981 */ /* 0x000ea4000c1e1900 */
[----:B--2---:R-:W-:-:S07]  /*1740*/  IMAD.IADD R27, R27, 0x1, -R4 ;  /* 0x000000011b1b7824 */ /* 0x004fce00078e0a04 */
.L_x_1560:
[----:B------:R-:W-:Y:S01]  /*1750*/  ULDC.64 UR4, c[0x0][0xa10] ;  /* 0x0002840000047ab9 */ /* 0x000fe20000000a00 */
[----:B------:R-:W1:Y:S01]  /*1760*/  LDC R9, c[0x0][0x448] ;  /* 0x00011200ff097b82 */ /* 0x000e620000000800 */
[----:B------:R-:W-:-:S04]  /*1770*/  ISETP.NE.U32.AND P0, PT, RZ, UR4, PT ;  /* 0x00000004ff007c0c */ /* 0x000fc8000bf05070 */
[----:B------:R-:W-:Y:S01]  /*1780*/  ISETP.NE.AND.EX P0, PT, RZ, UR5, PT, P0 ;  /* 0x00000005ff007c0c */ /* 0x000fe2000bf05300 */
[----:B------:R-:W-:Y:S02]  /*1790*/  ULDC.64 UR4, c[0x0][0xa30] ;  /* 0x00028c0000047ab9 */ /* 0x000fe40000000a00 */
[----:B------:R-:W-:Y:S01]  /*17a0*/  ISETP.NE.U32.AND P1, PT, RZ, UR4, PT ;  /* 0x00000004ff007c0c */ /* 0x000fe2000bf25070 */
[----:B-----5:R-:W-:Y:S01]  /*17b0*/  IMAD.MOV.U32 R96, RZ, RZ, R27 ;  /* 0x000000ffff607224 */ /* 0x020fe200078e001b */
[----:B------:R-:W2:Y:S02]  /*17c0*/  LDC.64 R12, c[0x0][0x9e0] ;  /* 0x00027800ff0c7b82 */ /* 0x000ea40000000a00 */
[----:B------:R-:W-:-:S06]  /*17d0*/  ISETP.NE.AND.EX P1, PT, RZ, UR5, PT, P1 ;  /* 0x00000005ff007c0c */ /* 0x000fcc000bf25310 */
[----:B0-----:R-:W0:Y:S08]  /*17e0*/  @P0 LDC.64 R4, c[0x0][0xa10] ;  /* 0x00028400ff040b82 */ /* 0x001e300000000a00 */
[----:B------:R-:W3:Y:S01]  /*17f0*/  @P1 LDC.64 R6, c[0x0][0xa30] ;  /* 0x00028c00ff061b82 */ /* 0x000ee20000000a00 */
[----:B0-----:R-:W-:-:S05]  /*1800*/  @P0 IMAD.WIDE R4, R39, 0x4, R4 ;  /* 0x0000000427040825 */ /* 0x001fca00078e0204 */
[----:B------:R-:W4:Y:S04]  /*1810*/  @P0 LDG.E R3, desc[UR60][R4.64] ;  /* 0x0000003c04030981 */ /* 0x000f28000c1e1900 */
[----:B------:R0:W4:Y:S01]  /*1820*/  @P0 LDG.E R8, desc[UR60][R4.64+0x4] ;  /* 0x0000043c04080981 */ /* 0x000122000c1e1900 */
[----:B---3--:R-:W-:-:S05]  /*1830*/  @P1 IMAD.WIDE R6, R39, 0x4, R6 ;  /* 0x0000000427061825 */ /* 0x008fca00078e0206 */
[----:B------:R3:W5:Y:S01]  /*1840*/  @P1 LDG.E R96, desc[UR60][R6.64] ;  /* 0x0000003c06601981 */ /* 0x000762000c1e1900 */
[----:B-1----:R-:W-:Y:S01]  /*1850*/  ISETP.NE.AND P1, PT, R9, 0x1, PT ;  /* 0x000000010900780c */ /* 0x002fe20003f25270 */
[----:B------:R-:W-:Y:S01]  /*1860*/  IMAD.SHL.U32 R14, R37, 0x80, RZ ;  /* 0x00000080250e7824 */ /* 0x000fe200078e00ff */
[----:B--2---:R-:W-:Y:S01]  /*1870*/  ISETP.GE.AND P2, PT, R13, 0x1, PT ;  /* 0x000000010d00780c */ /* 0x004fe20003f46270 */
[----:B------:R-:W-:Y:S02]  /*1880*/  IMAD.IADD R11, R27, 0x1, -R0 ;  /* 0x000000011b0b7824 */ /* 0x000fe400078e0a00 */
[----:B------:R-:W-:Y:S01]  /*1890*/  VIADD R0, R14, 0x7f ;  /* 0x0000007f0e007836 */ /* 0x000fe20000000000 */
[----:B------:R1:W-:Y:S04]  /*18a0*/  STL [R1+0x48], R14 ;  /* 0x0000480e01007387 */ /* 0x0003e80000100800 */
[----:B0-----:R-:W-:-:S03]  /*18b0*/  MOV R4, R0 ;  /* 0x0000000000047202 */ /* 0x001fc60000000f00 */
[----:B------:R-:W0:Y:S08]  /*18c0*/  @P1 LDC R9, c[0x0][0x44c] ;  /* 0x00011300ff091b82 */ /* 0x000e300000000800 */
[----:B------:R-:W2:Y:S01]  /*18d0*/  @P1 LDC R10, c[0x0][0x450] ;  /* 0x00011400ff0a1b82 */ /* 0x000ea20000000800 */
[----:B----4-:R-:W-:Y:S01]  /*18e0*/  @P0 IADD3 R2, -R3, R8, RZ ;  /* 0x0000000803020210 */ /* 0x010fe20007ffe1ff */
[----:B0-----:R-:W-:-:S04]  /*18f0*/  @P1 IMAD.HI.U32 R3, R0, R9, RZ ;  /* 0x0000000900031227 */ /* 0x001fc800078e00ff */
[----:B------:R-:W-:Y:S01]  /*1900*/  IMAD.IADD R220, R11, 0x1, R2 ;  /* 0x000000010bdc7824 */ /* 0x000fe200078e0202 */
[----:B--2---:R-:W-:-:S03]  /*1910*/  @P1 SHF.R.U32.HI R4, RZ, R10, R3 ;  /* 0x0000000aff041219 */ /* 0x004fc60000011603 */
[C---:B------:R-:W-:Y:S01]  /*1920*/  VIADD R0, R220.reuse, 0x3f ;  /* 0x0000003fdc007836 */ /* 0x040fe20000000000 */
[----:B------:R-:W-:-:S04]  /*1930*/  IADD3 R5, R220, 0x1, -R218 ;  /* 0x00000001dc057810 */ /* 0x000fc80007ffe8da */
[----:B------:R-:W-:Y:S01]  /*1940*/  SHF.R.S32.HI R3, RZ, 0x1f, R0 ;  /* 0x0000001fff037819 */ /* 0x000fe20000011400 */
[----:B---3--:R-:W-:-:S03]  /*1950*/  IMAD.IADD R7, R5, 0x1, R4 ;  /* 0x0000000105077824 */ /* 0x008fc600078e0204 */
[----:B------:R-:W-:Y:S01]  /*1960*/  LEA.HI R3, R3, R0, RZ, 0x6 ;  /* 0x0000000003037211 */ /* 0x000fe200078f30ff */
[----:B------:R-:W-:-:S03]  /*1970*/  IMAD.IADD R0, R7, 0x1, R12 ;  /* 0x0000000107007824 */ /* 0x000fc600078e020c */
[----:B------:R-:W-:Y:S01]  /*1980*/  SHF.R.S32.HI R97, RZ, 0x6, R3 ;  /* 0x00000006ff617819 */ /* 0x000fe20000011403 */
[----:B-1----:R-:W-:Y:S06]  /*1990*/  @!P2 BRA `(.L_x_1561) ;  /* 0x000000000048a947 */ /* 0x002fec0003800000 */
[C---:B------:R-:W-:Y:S01]  /*19a0*/  ISETP.GT.AND P0, PT, R7.reuse, RZ, PT ;  /* 0x000000ff0700720c */ /* 0x040fe20003f04270 */
[----:B------:R-:W-:Y:S01]  /*19b0*/  BSSY B0, `(.L_x_1562) ;  /* 0x000000e000007945 */ /* 0x000fe20003800000 */
[----:B------:R-:W-:-:S11]  /*19c0*/  IADD3 R3, R7, -0x1, RZ ;  /* 0xffffffff07037810 */ /* 0x000fd60007ffe0ff */
        /* <DEDUP_REMOVED lines=8> */
.L_x_1563:
[----:B------:R-:W-:-:S13]  /*1a50*/  ISETP.NE.AND P0, PT, R13, 0x1, PT ;  /* 0x000000010d00780c */ /* 0x000fda0003f05270 */
[----:B------:R-:W0:Y:S02]  /*1a60*/  @P0 LDC.64 R4, c[0x0][0x9e8] ;  /* 0x00027a00ff040b82 */ /* 0x000e240000000a00 */
[----:B0-----:R-:W-:-:S05]  /*1a70*/  @P0 IMAD.HI.U32 R4, R3, R4, RZ ;  /* 0x0000000403040227 */ /* 0x001fca00078e00ff */
[----:B------:R-:W-:-:S07]  /*1a80*/  @P0 SHF.R.U32.HI R3, RZ, R5, R4 ;  /* 0x00000005ff030219 */ /* 0x000fce0000011604 */
.L_x_1564:
[----:B------:R-:W-:Y:S05]  /*1a90*/  BSYNC B0 ;  /* 0x0000000000007941 */ /* 0x000fea0003800000 */
.L_x_1562:
[----:B------:R-:W-:-:S05]  /*1aa0*/  IMAD R3, R3, R13, R13 ;  /* 0x0000000d03037224 */ /* 0x000fca00078e020d */
[----:B------:R-:W-:-:S07]  /*1ab0*/  VIMNMX R0, R0, R3, PT ;  /* 0x0000000300007248 */ /* 0x000fce0003fe0100 */
.L_x_1561:
[----:B------:R-:W0:Y:S01]  /*1ac0*/  @P1 LDC R4, c[0x0][0x44c] ;  /* 0x00011300ff041b82 */ /* 0x000e220000000800 */
[----:B------:R-:W-:Y:S01]  /*1ad0*/  IMAD.MOV.U32 R3, RZ, RZ, R14 ;  /* 0x000000ffff037224 */ /* 0x000fe200078e000e */
[----:B------:R-:W-:Y:S01]  /*1ae0*/  ULDC UR4, c[0x0][0x9dc] ;  /* 0x0002770000047ab9 */ /* 0x000fe20000000800 */
[----:B------:R-:W-:-:S05]  /*1af0*/  IMAD.IADD R102, R220, 0x1, -R218 ;  /* 0x00000001dc667824 */ /* 0x000fca00078e0ada */
[----:B------:R-:W1:Y:S01]  /*1b00*/  @P1 LDC R5, c[0x0][0x450] ;  /* 0x00011400ff051b82 */ /* 0x000e620000000800 */
[----:B0-----:R-:W-:-:S05]  /*1b10*/  @P1 IMAD.HI.U32 R4, R14, R4, RZ ;  /* 0x000000040e041227 */ /* 0x001fca00078e00ff */
[----:B-1----:R-:W-:-:S04]  /*1b20*/  @P1 SHF.R.U32.HI R3, RZ, R5, R4 ;  /* 0x00000005ff031219 */ /* 0x002fc80000011604 */
[----:B------:R-:W-:-:S05]  /*1b30*/  IADD3 R3, R102, R3, RZ ;  /* 0x0000000366037210 */ /* 0x000fca0007ffe0ff */
[----:B------:R-:W-:Y:S01]  /*1b40*/  VIADD R4, R3, -UR4 ;  /* 0x8000000403047c36 */ /* 0x000fe20008000000 */
[----:B------:R-:W-:Y:S06]  /*1b50*/  @!P2 BRA `(.L_x_1565) ;  /* 0x000000000044a947 */ /* 0x000fec0003800000 */
[----:B------:R-:W-:Y:S01]  /*1b60*/  ISETP.GT.AND P0, PT, R3, -0x1, PT ;  /* 0xffffffff0300780c */ /* 0x000fe20003f04270 */
[----:B------:R-:W-:-:S12]  /*1b70*/  BSSY B0, `(.L_x_1566) ;  /* 0x000000d000007945 */ /* 0x000fd80003800000 */
[----:B------:R-:W-:Y:S05]  /*1b80*/  @P0 BRA `(.L_x_1567) ;  /* 0x00000000001c0947 */ /* 0x000fea0003800000 */
[----:B------:R-:W-:Y:S02]  /*1b90*/  ISETP.NE.AND P0, PT, R13, 0x1, PT ;  /* 0x000000010d00780c */ /* 0x000fe40003f05270 */
[----:B------:R-:W-:-:S11]  /*1ba0*/  LOP3.LUT R3, RZ, R3, RZ, 0x33, !PT ;  /* 0x00000003ff037212 */ /* 0x000fd600078e33ff */
[----:B------:R-:W0:Y:S02]  /*1bb0*/  @P0 LDC.64 R6, c[0x0][0x9e8] ;  /* 0x00027a00ff060b82 */ /* 0x000e240000000a00 */
[----:B0-----:R-:W-:-:S05]  /*1bc0*/  @P0 IMAD.HI.U32 R6, R3, R6, RZ ;  /* 0x0000000603060227 */ /* 0x001fca00078e00ff */
[----:B------:R-:W-:-:S04]  /*1bd0*/  @P0 SHF.R.U32.HI R3, RZ, R7, R6 ;  /* 0x00000007ff030219 */ /* 0x000fc80000011606 */
[----:B------:R-:W-:Y:S01]  /*1be0*/  LOP3.LUT R3, RZ, R3, RZ, 0x33, !PT ;  /* 0x00000003ff037212 */ /* 0x000fe200078e33ff */
[----:B------:R-:W-:Y:S06]  /*1bf0*/  BRA `(.L_x_1568) ;  /* 0x0000000000107947 */ /* 0x000fec0003800000 */
.L_x_1567:
[----:B------:R-:W-:-:S13]  /*1c00*/  ISETP.NE.AND P0, PT, R13, 0x1, PT ;  /* 0x000000010d00780c */ /* 0x000fda0003f05270 */
[----:B------:R-:W0:Y:S02]  /*1c10*/  @P0 LDC.64 R6, c[0x0][0x9e8] ;  /* 0x00027a00ff060b82 */ /* 0x000e240000000a00 */
[----:B0-----:R-:W-:-:S05]  /*1c20*/  @P0 IMAD.HI.U32 R6, R3, R6, RZ ;  /* 0x0000000603060227 */ /* 0x001fca00078e00ff */
[----:B------:R-:W-:-:S07]  /*1c30*/  @P0 SHF.R.U32.HI R3, RZ, R7, R6 ;  /* 0x00000007ff030219 */ /* 0x000fce0000011606 */
.L_x_1568:
[----:B------:R-:W-:Y:S05]  /*1c40*/  BSYNC B0 ;  /* 0x0000000000007941 */ /* 0x000fea0003800000 */
.L_x_1566:
[----:B------:R-:W-:-:S05]  /*1c50*/  IMAD R3, R3, R13, RZ ;  /* 0x0000000d03037224 */ /* 0x000fca00078e02ff */
[----:B------:R-:W-:-:S07]  /*1c60*/  VIMNMX R4, R4, R3, !PT ;  /* 0x0000000304047248 */ /* 0x000fce0007fe0100 */
.L_x_1565:
[----:B------:R-:W-:Y:S01]  /*1c70*/  VIADD R0, R0, 0x3f ;  /* 0x0000003f00007836 */ /* 0x000fe20000000000 */
[----:B------:R-:W-:-:S04]  /*1c80*/  SHF.R.S32.HI R5, RZ, 0x1f, R4 ;  /* 0x0000001fff057819 */ /* 0x000fc80000011404 */
[----:B------:R-:W-:Y:S02]  /*1c90*/  SHF.R.S32.HI R3, RZ, 0x1f, R0 ;  /* 0x0000001fff037819 */ /* 0x000fe40000011400 */
[----:B------:R-:W-:Y:S02]  /*1ca0*/  LEA.HI R5, R5, R4, RZ, 0x6 ;  /* 0x0000000405057211 */ /* 0x000fe400078f30ff */
[----:B------:R-:W-:Y:S02]  /*1cb0*/  LEA.HI R3, R3, R0, RZ, 0x6 ;  /* 0x0000000003037211 */ /* 0x000fe400078f30ff */
[----:B------:R-:W-:Y:S02]  /*1cc0*/  SHF.R.S32.HI R5, RZ, 0x6, R5 ;  /* 0x00000006ff057819 */ /* 0x000fe40000011405 */
[----:B------:R-:W-:Y:S02]  /*1cd0*/  SHF.R.S32.HI R0, RZ, 0x6, R3 ;  /* 0x00000006ff007819 */ /* 0x000fe40000011403 */
[----:B------:R-:W-:-:S02]  /*1ce0*/  VIMNMX R5, RZ, R5, !PT ;  /* 0x00000005ff057248 */ /* 0x000fc40007fe0100 */
[----:B------:R-:W-:-:S03]  /*1cf0*/  VIMNMX R0, R97, R0, PT ;  /* 0x0000000061007248 */ /* 0x000fc60003fe0100 */
[----:B------:R-:W-:Y:S01]  /*1d00*/  IMAD R5, R5, 0x40, -R11 ;  /* 0x0000004005057824 */ /* 0x000fe200078e0a0b */
[----:B------:R-:W-:-:S04]  /*1d10*/  LEA R3, R0, -R11, 0x6 ;  /* 0x8000000b00037211 */ /* 0x000fc800078e30ff */
[----:B------:R-:W-:Y:S02]  /*1d20*/  VIMNMX R5, RZ, R5, !PT ;  /* 0x00000005ff057248 */ /* 0x000fe40007fe0100 */
[----:B------:R-:W-:Y:S02]  /*1d30*/  VIMNMX R0, R3, R2, PT ;  /* 0x0000000203007248 */ /* 0x000fe40003fe0100 */
[----:B------:R-:W-:Y:S02]  /*1d40*/  SHF.R.U32.HI R24, RZ, 0x6, R5 ;  /* 0x00000006ff187819 */ /* 0x000fe40000011605 */
[----:B------:R-:W-:-:S03]  /*1d50*/  ISETP.GT.AND P0, PT, R0, R5, PT ;  /* 0x000000050000720c */ /* 0x000fc60003f04270 */
[----:B------:R-:W-:-:S10]  /*1d60*/  IMAD.MOV.U32 R25, RZ, RZ, R24 ;  /* 0x000000ffff197224 */ /* 0x000fd400078e0018 */
[----:B------:R-:W-:-:S05]  /*1d70*/  @P0 VIADD R0, R0, 0x3f ;  /* 0x0000003f00000836 */ /* 0x000fca0000000000 */
[----:B------:R-:W-:-:S04]  /*1d80*/  @P0 SHF.R.S32.HI R3, RZ, 0x1f, R0 ;  /* 0x0000001fff030819 */ /* 0x000fc80000011400 */
[----:B------:R-:W-:-:S04]  /*1d90*/  @P0 LEA.HI R3, R3, R0, RZ, 0x6 ;  /* 0x0000000003030211 */ /* 0x000fc800078f30ff */
[----:B------:R-:W-:Y:S02]  /*1da0*/  @P0 SHF.R.S32.HI R25, RZ, 0x6, R3 ;  /* 0x00000006ff190819 */ /* 0x000fe40000011403 */
[----:B------:R-:W-:Y:S02]  /*1db0*/  PLOP3.LUT P0, PT, PT, PT, PT, 0x80, 0x0 ;  /* 0x000000000000781c */ /* 0x000fe40003f0f070 */
[----:B------:R-:W-:-:S13]  /*1dc0*/  ISETP.GT.AND P1, PT, R25, R24, PT ;  /* 0x000000181900720c */ /* 0x000fda0003f24270 */
[----:B------:R-:W-:Y:S05]  /*1dd0*/  @!P1 BRA `(.L_x_1569) ;  /* 0x00000064007c9947 */ /* 0x000fea0003800000 */
        /* <DEDUP_REMOVED lines=11> */
[----:B------:R-:W-:Y:S01]  /*1e90*/  MOV R10, UR6 ;  /* 0x00000006000a7c02 */ /* 0x000fe20008000f00 */
[----:B------:R-:W-:Y:S01]  /*1ea0*/  IMAD.U32 R6, RZ, RZ, UR4 ;  /* 0x00000004ff067e24 */ /* 0x000fe2000f8e00ff */
[----:B------:R-:W-:Y:S01]  /*1eb0*/  MOV R13, RZ ;  /* 0x000000ff000d7202 */ /* 0x000fe20000000f00 */
[----:B------:R-:W-:-:S02]  /*1ec0*/  IMAD.U32 R7, RZ, RZ, UR5 ;  /* 0x00000005ff077e24 */ /* 0x000fc4000f8e00ff */
[----:B------:R-:W-:Y:S02]  /*1ed0*/  IMAD.U32 R11, RZ, RZ, UR7 ;  /* 0x00000007ff0b7e24 */ /* 0x000fe4000f8e00ff */
[----:B------:R-:W-:Y:S02]  /*1ee0*/  IMAD.MOV.U32 R8, RZ, RZ, 0x70 ;  /* 0x00000070ff087424 */ /* 0x000fe400078e00ff */
[----:B0-----:R-:W-:-:S07]  /*1ef0*/  IMAD.MOV.U32 R12, RZ, RZ, 0x1 ;  /* 0x00000001ff0c7424 */ /* 0x001fce00078e00ff */
[----:B------:R-:W-:-:S07]  /*1f00*/  LEPC R20, `(.L_x_1571) ;  /* 0x000000001014794e */ /* 0x000fce0000000000 */
[----:B-1---5:R-:W-:Y:S05]  /*1f10*/  CALL.ABS.NOINC R14 ;  /* 0x000000000e007343 */ /* 0x022fea0003c00000 */
.L_x_1571:
[----:B------:R-:W-:Y:S05]  /*1f20*/  BSYNC B6 ;  /* 0x0000000000067941 */ /* 0x000fea0003800000 */
.L_x_1570:
        /* <DEDUP_REMOVED lines=20> */
.L_x_1573:
[----:B------:R-:W-:Y:S05]  /*2070*/  BSYNC B6 ;  /* 0x0000000000067941 */ /* 0x000fea0003800000 */
.L_x_1572:
[----:B------:R-:W2:Y:S01]  /*2080*/  LDL R30, [R1+0x10] ;  /* 0x00001000011e7983 */ /* 0x000ea20000100800 */
[----:B------:R-:W-:-:S03]  /*2090*/  ULDC.64 UR4, c[0x0][0x9f8] ;  /* 0x00027e0000047ab9 */ /* 0x000fc60000000a00 */
[----:B------:R-:W3:Y:S01]  /*20a0*/  LDL R29, [R1+0x68] ;  /* 0x00006800011d7983 */ /* 0x000ee20000100800 */
[----:B------:R-:W-:-:S03]  /*20b0*/  ISETP.NE.U32.AND P0, PT, RZ, UR4, PT ;  /* 0x00000004ff007c0c */ /* 0x000fc6000bf05070 */
[----:B------:R-:W4:Y:S01]  /*20c0*/  LDL R36, [R1+0x50] ;  /* 0x0000500001247983 */ /* 0x000f220000100800 */
[----:B------:R-:W-:-:S03]  /*20d0*/  ISETP.NE.AND.EX P0, PT, RZ, UR5, PT, P0 ;  /* 0x00000005ff007c0c */ /* 0x000fc6000bf05300 */
[----:B------:R-:W4:Y:S04]  /*20e0*/  LDL R34, [R1+0x4c] ;  /* 0x00004c0001227983 */ /* 0x000f280000100800 */
[----:B------:R-:W4:Y:S04]  /*20f0*/  LDL R32, [R1+0xa4] ;  /* 0x0000a40001207983 */ /* 0x000f280000100800 */
[----:B------:R-:W4:Y:S04]  /*2100*/  LDL R31, [R1+0xa0] ;  /* 0x0000a000011f7983 */ /* 0x000f280000100800 */
[----:B------:R-:W4:Y:S01]  /*2110*/  LDL R21, [R1+0x58] ;  /* 0x0000580001157983 */ /* 0x000f220000100800 */
[----:B------:R-:W0:Y:S03]  /*2120*/  @P0 LDC.64 R4, c[0x0][0x9f8] ;  /* 0x00027e00ff040b82 */ /* 0x000e260000000a00 */
[----:B------:R-:W4:Y:S01]  /*2130*/  LDL R20, [R1+0x54] ;  /* 0x0000540001147983 */ /* 0x000f220000100800 */
[----:B------:R-:W-:Y:S01]  /*2140*/  IMAD.MOV.U32 R3, RZ, RZ, R39 ;  /* 0x000000ffff037224 */ /* 0x000fe200078e0027 */
[----:B------:R-:W-:-:S03]  /*2150*/  ULDC UR4, c[0x0][0x2f4] ;  /* 0x0000bd0000047ab9 */ /* 0x000fc60000000800 */
[----:B------:R-:W1:Y:S08]  /*2160*/  LDC.64 R8, c[0x0][0x3f8] ;  /* 0x0000fe00ff087b82 */ /* 0x000e700000000a00 */
[----:B------:R-:W1:Y:S01]  /*2170*/  LDC R95, c[0x0][0x3f4] ;  /* 0x0000fd00ff5f7b82 */ /* 0x000e620000000800 */
[----:B0-----:R-:W-:-:S07]  /*2180*/  @P0 IMAD.WIDE R4, R39, 0x4, R4 ;  /* 0x0000000427040825 */ /* 0x001fce00078e0204 */
[----:B------:R-:W0:Y:S01]  /*2190*/  LDC.64 R12, c[0x0][0x408] ;  /* 0x00010200ff0c7b82 */ /* 0x000e220000000a00 */
[----:B------:R3:W4:Y:S01]  /*21a0*/  @P0 LDG.E R3, desc[UR60][R4.64] ;  /* 0x0000003c04030981 */ /* 0x000722000c1e1900 */
[----:B------:R-:W-:Y:S02]  /*21b0*/  ISETP.GE.AND P1, PT, R219, UR4, PT ;  /* 0x00000004db007c0c */ /* 0x000fe4000bf26270 */
[----:B------:R-:W-:Y:S02]  /*21c0*/  ISETP.GE.AND P0, PT, R16, UR4, PT ;  /* 0x0000000410007c0c */ /* 0x000fe4000bf06270 */
[----:B------:R-:W-:Y:S02]  /*21d0*/  SEL R6, RZ, 0xffffffff, P1 ;  /* 0xffffffffff067807 */ /* 0x000fe40000800000 */
[----:B------:R-:W-:Y:S02]  /*21e0*/  SEL R0, RZ, 0x1, P0 ;  /* 0x00000001ff007807 */ /* 0x000fe40000000000 */
[----:B------:R-:W-:-:S02]  /*21f0*/  SHF.L.U32 R7, R6, 0x1, RZ ;  /* 0x0000000106077819 */ /* 0x000fc400000006ff */
[----:B------:R-:W-:Y:S02]  /*2200*/  ISETP.GE.AND P2, PT, R19, UR4, PT ;  /* 0x0000000413007c0c */ /* 0x000fe4000bf46270 */
[----:B------:R-:W-:Y:S02]  /*2210*/  LOP3.LUT R6, R7, 0x2, R0, 0xe2, !PT ;  /* 0x0000000207067812 */ /* 0x000fe400078ee200 */
[----:B------:R-:W-:Y:S02]  /*2220*/  SEL R7, RZ, 0x4, P2 ;  /* 0x00000004ff077807 */ /* 0x000fe40001000000 */
[-C--:B-1----:R-:W-:Y:S02]  /*2230*/  ISETP.GE.AND P2, PT, R16, R95.reuse, PT ;  /* 0x0000005f1000720c */ /* 0x082fe40003f46270 */
[----:B------:R-:W-:Y:S02]  /*2240*/  ISETP.GE.AND P1, PT, R219, R95, PT ;  /* 0x0000005fdb00720c */ /* 0x000fe40003f26270 */
[----:B------:R-:W-:-:S02]  /*2250*/  SEL R15, R95, RZ, P2 ;  /* 0x000000ff5f0f7207 */ /* 0x000fc40001000000 */
[----:B------:R-:W-:Y:S01]  /*2260*/  SEL R14, R95, RZ, P1 ;  /* 0x000000ff5f0e7207 */ /* 0x000fe20000800000 */
[----:B------:R-:W1:Y:S02]  /*2270*/  S2R R98, SR_TID.X ;  /* 0x0000000000627919 */ /* 0x000e640000002100 */
[----:B------:R-:W-:Y:S01]  /*2280*/  IMAD.IADD R15, R16, 0x1, R15 ;  /* 0x00000001100f7824 */ /* 0x000fe200078e020f */
[----:B------:R-:W-:Y:S02]  /*2290*/  IADD3 R14, R219, R14, RZ ;  /* 0x0000000edb0e7210 */ /* 0x000fe40007ffe0ff */
[----:B------:R-:W-:Y:S02]  /*22a0*/  LOP3.LUT R28, R6, R7, RZ, 0xfc, !PT ;  /* 0x00000007061c7212 */ /* 0x000fe400078efcff */
[----:B------:R-:W-:Y:S01]  /*22b0*/  ISETP.GE.AND P0, PT, R23, UR4, PT ;  /* 0x0000000417007c0c */ /* 0x000fe2000bf06270 */
[----:B------:R-:W-:Y:S01]  /*22c0*/  IMAD.IADD R0, R26, 0x1, R27 ;  /* 0x000000011a007824 */ /* 0x000fe200078e021b */
[----:B------:R-:W-:-:S02]  /*22d0*/  SHF.R.S32.HI R26, RZ, 0x1f, R38 ;  /* 0x0000001fff1a7819 */ /* 0x000fc40000011426 */
[----:B------:R-:W-:Y:S02]  /*22e0*/  SHF.L.U32 R95, R95, 0x1, RZ ;  /* 0x000000015f5f7819 */ /* 0x000fe400000006ff */
[----:B-1----:R-:W-:Y:S02]  /*22f0*/  LEA.HI R98, R98, 0x8, RZ, 0x19 ;  /* 0x0000000862627811 */ /* 0x002fe400078fc8ff */
[----:B--2---:R-:W-:Y:S01]  /*2300*/  SHF.R.S32.HI R11, RZ, 0x1f, R30 ;  /* 0x0000001fff0b7819 */ /* 0x004fe2000001141e */
[----:B---3--:R-:W-:-:S04]  /*2310*/  IMAD.SHL.U32 R78, R29, 0x4, RZ ;  /* 0x000000041d4e7824 */ /* 0x008fc800078e00ff */
[-C--:B------:R-:W-:Y:S02]  /*2320*/  IMAD R10, R11, R8.reuse, RZ ;  /* 0x000000080b0a7224 */ /* 0x080fe400078e02ff */
[----:B------:R-:W-:Y:S01]  /*2330*/  IMAD.WIDE.U32 R4, R30, R8, R16 ;  /* 0x000000081e047225 */ /* 0x000fe200078e0010 */
[----:B------:R-:W-:-:S03]  /*2340*/  SHF.R.S32.HI R79, RZ, 0x1f, R78 ;  /* 0x0000001fff4f7819 */ /* 0x000fc6000001144e */
[----:B------:R-:W-:Y:S01]  /*2350*/  IMAD R83, R30, R9, R10 ;  /* 0x000000091e537224 */ /* 0x000fe200078e020a */
[----:B------:R-:W-:-:S03]  /*2360*/  MOV R80, R4 ;  /* 0x0000000400507202 */ /* 0x000fc60000000f00 */
[----:B------:R-:W-:Y:S02]  /*2370*/  IMAD.IADD R81, R83, 0x1, R5 ;  /* 0x0000000153517824 */ /* 0x000fe400078e0205 */
[----:B------:R-:W-:-:S04]  /*2380*/  IMAD.WIDE.U32 R4, R30, R8, R78 ;  /* 0x000000081e047225 */ /* 0x000fc800078e004e */
[----:B------:R-:W-:Y:S01]  /*2390*/  IMAD.MOV.U32 R82, RZ, RZ, R4 ;  /* 0x000000ffff527224 */ /* 0x000fe200078e0004 */
[----:B------:R-:W-:Y:S01]  /*23a0*/  SHF.R.S32.HI R4, RZ, 0x1f, R15 ;  /* 0x0000001fff047819 */ /* 0x000fe2000001140f */
[----:B------:R-:W-:Y:S01]  /*23b0*/  IMAD.IADD R83, R5, 0x1, R83 ;  /* 0x0000000105537824 */ /* 0x000fe200078e0253 */
[----:B------:R-:W-:Y:S01]  /*23c0*/  SHF.R.S32.HI R5, RZ, 0x1f, R14 ;  /* 0x0000001fff057819 */ /* 0x000fe2000001140e */
[----:B0-----:R-:W-:Y:S01]  /*23d0*/  IMAD R6, R11, R12, RZ ;  /* 0x0000000c0b067224 */ /* 0x001fe200078e02ff */
[CC--:B------:R-:W-:Y:S02]  /*23e0*/  LEA.HI R33, R4.reuse, R15.reuse, RZ, 0x3 ;  /* 0x0000000f04217211 */ /* 0x0c0fe400078f18ff */
[----:B------:R-:W-:Y:S02]  /*23f0*/  LEA.HI R4, R4, R15, RZ, 0x6 ;  /* 0x0000000f04047211 */ /* 0x000fe400078f30ff */
[C---:B------:R-:W-:Y:S01]  /*2400*/  LEA.HI R35, R5.reuse, R14, RZ, 0x3 ;  /* 0x0000000e05237211 */ /* 0x040fe200078f18ff */
[----:B------:R-:W-:Y:S01]  /*2410*/  IMAD.WIDE.U32 R10, R30, R12, R16 ;  /* 0x0000000c1e0a7225 */ /* 0x000fe200078e0010 */
[----:B------:R-:W-:-:S03]  /*2420*/  LEA.HI R14, R5, R14, RZ, 0x6 ;  /* 0x0000000e050e7211 */ /* 0x000fc600078f30ff */
[C---:B------:R-:W-:Y:S02]  /*2430*/  IMAD R87, R30.reuse, R13, R6 ;  /* 0x0000000d1e577224 */ /* 0x040fe400078e0206 */
[----:B------:R-:W-:-:S04]  /*2440*/  IMAD.WIDE.U32 R6, R30, R12, R78 ;  /* 0x0000000c1e067225 */ /* 0x000fc800078e004e */
[----:B------:R-:W-:Y:S01]  /*2450*/  IMAD.SHL.U32 R5, R4, 0x40, RZ ;  /* 0x0000004004057824 */ /* 0x000fe200078e00ff */
[----:B----4-:R-:W-:Y:S01]  /*2460*/  LOP3.LUT R4, R36, 0x38, R33, 0xf8, !PT ;  /* 0x0000003824047812 */ /* 0x010fe200078ef821 */
[----:B------:R-:W-:Y:S01]  /*2470*/  IMAD.IADD R85, R87, 0x1, R11 ;  /* 0x0000000157557824 */ /* 0x000fe200078e020b */
[----:B------:R-:W-:Y:S01]  /*2480*/  LOP3.LUT R11, R34, 0x38, R35, 0xf8, !PT ;  /* 0x00000038220b7812 */ /* 0x000fe200078ef823 */
[----:B------:R-:W-:Y:S01]  /*2490*/  IMAD.SHL.U32 R14, R14, 0x40, RZ ;  /* 0x000000400e0e7824 */ /* 0x000fe200078e00ff */
[----:B------:R-:W-:Y:S01]  /*24a0*/  MOV R86, R6 ;  /* 0x0000000600567202 */ /* 0x000fe20000000f00 */
[----:B------:R-:W-:Y:S01]  /*24b0*/  IMAD.IADD R87, R7, 0x1, R87 ;  /* 0x0000000107577824 */ /* 0x000fe200078e0257 */
[----:B------:R-:W-:Y:S02]  /*24c0*/  LOP3.LUT R7, R34, 0x38, R33, 0xf8, !PT ;  /* 0x0000003822077812 */ /* 0x000fe400078ef821 */
[----:B-----5:R-:W-:Y:S02]  /*24d0*/  SHF.R.S32.HI R15, RZ, 0x1f, R96 ;  /* 0x0000001fff0f7819 */ /* 0x020fe40000011460 */
[----:B------:R-:W-:Y:S01]  /*24e0*/  LOP3.LUT R6, R36, 0x38, R35, 0xf8, !PT ;  /* 0x0000003824067812 */ /* 0x000fe200078ef823 */
[----:B------:R-:W-:Y:S01]  /*24f0*/  IMAD.MOV.U32 R84, RZ, RZ, R10 ;  /* 0x000000ffff547224 */ /* 0x000fe200078e000a */
[----:B------:R-:W-:-:S02]  /*2500*/  LOP3.LUT R5, R5, 0xfffff000, RZ, 0xc0, !PT ;  /* 0xfffff00005057812 */ /* 0x000fc400078ec0ff */
[-C--:B------:R-:W-:Y:S02]  /*2510*/  LOP3.LUT R4, R4, R32.reuse, RZ, 0x3c, !PT ;  /* 0x0000002004047212 */ /* 0x080fe400078e3cff */
[----:B------:R-:W-:Y:S02]  /*2520*/  LOP3.LUT R14, R14, 0xfffff000, RZ, 0xc0, !PT ;  /* 0xfffff0000e0e7812 */ /* 0x000fe400078ec0ff */
[-C--:B------:R-:W-:Y:S02]  /*2530*/  LOP3.LUT R11, R11, R31.reuse, RZ, 0x3c, !PT ;  /* 0x0000001f0b0b7212 */ /* 0x080fe400078e3cff */
[----:B------:R-:W-:Y:S02]  /*2540*/  LOP3.LUT R10, R7, R31, RZ, 0x3c, !PT ;  /* 0x0000001f070a7212 */ /* 0x000fe400078e3cff */
[----:B------:R-:W-:Y:S01]  /*2550*/  LOP3.LUT R7, R6, R32, RZ, 0x3c, !PT ;  /* 0x0000002006077212 */ /* 0x000fe200078e3cff */
[C---:B------:R-:W-:Y:S01]  /*2560*/  IMAD R6, R15.reuse, R8, RZ ;  /* 0x000000080f067224 */ /* 0x040fe200078e02ff */
[----:B------:R-:W-:Y:S01]  /*2570*/  IADD3 R93, R4, R5, R21 ;  /* 0x00000005045d7210 */ /* 0x000fe20007ffe015 */
[----:B------:R-:W-:Y:S01]  /*2580*/  IMAD R15, R15, R12, RZ ;  /* 0x0000000c0f0f7224 */ /* 0x000fe200078e02ff */
[----:B------:R-:W-:-:S02]  /*2590*/  IADD3 R4, R11, R14, R20 ;  /* 0x0000000e0b047210 */ /* 0x000fc40007ffe014 */
[----:B------:R-:W-:Y:S01]  /*25a0*/  SEL R11, RZ, 0x8, P0 ;  /* 0x00000008ff0b7807 */ /* 0x000fe20000000000 */
[C---:B------:R-:W-:Y:S01]  /*25b0*/  IMAD R15, R96.reuse, R13, R15 ;  /* 0x0000000d600f7224 */ /* 0x040fe200078e020f */
[----:B------:R-:W-:Y:S01]  /*25c0*/  SHF.R.S32.HI R32, RZ, 0x3, R33 ;  /* 0x00000003ff207819 */ /* 0x000fe20000011421 */
[----:B------:R-:W-:Y:S01]  /*25d0*/  IMAD.WIDE.U32 R86, R96, R12, R86 ;  /* 0x0000000c60567225 */ /* 0x000fe200078e0056 */
[----:B------:R-:W-:Y:S02]  /*25e0*/  SHF.R.S32.HI R34, RZ, 0x3, R35 ;  /* 0x00000003ff227819 */ /* 0x000fe40000011423 */
[----:B------:R-:W-:Y:S01]  /*25f0*/  LOP3.LUT R11, R28, R11, RZ, 0xfc, !PT ;  /* 0x0000000b1c0b7212 */ /* 0x000fe200078efcff */
[C---:B------:R-:W-:Y:S01]  /*2600*/  IMAD R41, R96.reuse, R9, R6 ;  /* 0x0000000960297224 */ /* 0x040fe200078e0206 */
[----:B------:R-:W-:Y:S01]  /*2610*/  LOP3.LUT R33, R33, 0xfffffff8, RZ, 0xc0, !PT ;  /* 0xfffffff821217812 */ /* 0x000fe200078ec0ff */
[----:B------:R-:W-:Y:S01]  /*2620*/  IMAD.WIDE.U32 R80, R96, R8, R80 ;  /* 0x0000000860507225 */ /* 0x000fe200078e0050 */
[----:B------:R-:W-:-:S03]  /*2630*/  LOP3.LUT R35, R35, 0xfffffff8, RZ, 0xc0, !PT ;  /* 0xfffffff823237812 */ /* 0x000fc600078ec0ff */
[----:B------:R-:W-:Y:S01]  /*2640*/  IMAD.WIDE.U32 R82, R96, R8, R82 ;  /* 0x0000000860527225 */ /* 0x000fe200078e0052 */
[----:B------:R-:W-:-:S03]  /*2650*/  IADD3 R91, R10, R5, R20 ;  /* 0x000000050a5b7210 */ /* 0x000fc60007ffe014 */
[----:B------:R-:W-:Y:S01]  /*2660*/  IMAD.WIDE.U32 R84, R96, R12, R84 ;  /* 0x0000000c60547225 */ /* 0x000fe200078e0054 */
[----:B------:R-:W-:Y:S02]  /*2670*/  IADD3 R92, R7, R14, R21 ;  /* 0x0000000e075c7210 */ /* 0x000fe40007ffe015 */
[C-C-:B------:R-:W-:Y:S01]  /*2680*/  SHF.L.U64.HI R5, R8.reuse, 0x6, R9.reuse ;  /* 0x0000000608057819 */ /* 0x140fe20000010209 */
[C---:B------:R-:W-:Y:S01]  /*2690*/  IMAD.SHL.U32 R7, R8.reuse, 0x40, RZ ;  /* 0x0000004008077824 */ /* 0x040fe200078e00ff */
[C---:B------:R-:W-:Y:S01]  /*26a0*/  SHF.L.U64.HI R6, R8.reuse, 0x5, R9 ;  /* 0x0000000508067819 */ /* 0x040fe20000010209 */
[----:B------:R-:W-:Y:S01]  /*26b0*/  IMAD R27, R29, 0x20, R30 ;  /* 0x000000201d1b7824 */ /* 0x000fe200078e021e */
[----:B------:R-:W-:Y:S01]  /*26c0*/  SHF.L.U32 R8, R8, 0x5, RZ ;  /* 0x0000000508087819 */ /* 0x000fe200000006ff */
[C---:B------:R-:W-:Y:S01]  /*26d0*/  IMAD.SHL.U32 R20, R12.reuse, 0x40, RZ ;  /* 0x000000400c147824 */ /* 0x040fe200078e00ff */
[C-C-:B------:R-:W-:Y:S01]  /*26e0*/  SHF.L.U64.HI R9, R12.reuse, 0x6, R13.reuse ;  /* 0x000000060c097819 */ /* 0x140fe2000001020d */
[C---:B------:R-:W-:Y:S01]  /*26f0*/  IMAD.SHL.U32 R21, R12.reuse, 0x20, RZ ;  /* 0x000000200c157824 */ /* 0x040fe200078e00ff */
[----:B------:R-:W-:Y:S01]  /*2700*/  SHF.L.U64.HI R10, R12, 0x5, R13 ;  /* 0x000000050c0a7819 */ /* 0x000fe2000001020d */
[----:B------:R-:W-:Y:S01]  /*2710*/  IMAD.IADD R30, R41, 0x1, R81 ;  /* 0x00000001291e7824 */ /* 0x000fe200078e0251 */
[----:B------:R-:W-:Y:S01]  /*2720*/  LOP3.LUT R28, R28, 0x1, RZ, 0xc0, !PT ;  /* 0x000000011c1c7812 */ /* 0x000fe200078ec0ff */
[----:B------:R-:W-:Y:S01]  /*2730*/  IMAD.IADD R31, R15, 0x1, R85 ;  /* 0x000000010f1f7824 */ /* 0x000fe200078e0255 */
[----:B------:R-:W-:Y:S01]  /*2740*/  SHF.R.S32.HI R29, RZ, 0x1f, R3 ;  /* 0x0000001fff1d7819 */ /* 0x000fe20000011403 */
[----:B------:R-:W-:Y:S01]  /*2750*/  IMAD.IADD R76, R83, 0x1, R41 ;  /* 0x00000001534c7824 */ /* 0x000fe200078e0229 */
[----:B------:R-:W-:-:S02]  /*2760*/  LOP3.LUT R36, R11, 0x2, RZ, 0xc0, !PT ;  /* 0x000000020b247812 */ /* 0x000fc400078ec0ff */
[C---:B------:R-:W-:Y:S02]  /*2770*/  LOP3.LUT R37, R11.reuse, 0x4, RZ, 0xc0, !PT ;  /* 0x000000040b257812 */ /* 0x040fe400078ec0ff */
[----:B------:R-:W-:Y:S02]  /*2780*/  LOP3.LUT R39, R11, 0x8, RZ, 0xc0, !PT ;  /* 0x000000080b277812 */ /* 0x000fe400078ec0ff */
[----:B------:R-:W-:Y:S02]  /*2790*/  IADD3 R77, R87, R15, RZ ;  /* 0x0000000f574d7210 */ /* 0x000fe40007ffe0ff */
[----:B------:R-:W-:Y:S02]  /*27a0*/  SHF.R.S32.HI R88, RZ, 0x1f, R33 ;  /* 0x0000001fff587819 */ /* 0x000fe40000011421 */
[----:B------:R-:W-:-:S07]  /*27b0*/  SHF.R.S32.HI R89, RZ, 0x1f, R35 ;  /* 0x0000001fff597819 */ /* 0x000fce0000011423 */
.L_x_1655:
[----:B------:R-:W2:Y:S01]  /*27c0*/  LDL R40, [R1+0x6c] ;  /* 0x00006c0001287983 */ /* 0x000ea20000100800 */
[----:B0-----:R-:W0:Y:S01]  /*27d0*/  LDC R103, c[0x0][0x430] ;  /* 0x00010c00ff677b82 */ /* 0x001e220000000800 */
[----:B------:R-:W-:Y:S02]  /*27e0*/  VIADD R25, R25, 0xffffffff ;  /* 0xffffffff19197836 */ /* 0x000fe40000000000 */
[----:B------:R-:W-:Y:S02]  /*27f0*/  IMAD.MOV.U32 R104, RZ, RZ, RZ ;  /* 0x000000ffff687224 */ /* 0x000fe400078e00ff */
[----:B------:R-:W-:-:S03]  /*2800*/  IMAD R11, R25, 0x40, R27 ;  /* 0x00000040190b7824 */ /* 0x000fc600078e021b */
[----:B-1----:R-:W1:Y:S01]  /*2810*/  LDC R106, c[0x0][0x3f4] ;  /* 0x0000fd00ff6a7b82 */ /* 0x002e620000000800 */
[----:B------:R-:W-:Y:S01]  /*2820*/  IMAD.IADD R41, R0, 0x1, R11 ;  /* 0x0000000100297824 */ /* 0x000fe200078e020b */
[----:B------:R-:W-:-:S04]  /*2830*/  ISETP.GE.AND P0, PT, R11, R2, PT ;  /* 0x000000020b00720c */ /* 0x000fc80003f06270 */
[----:B------:R-:W-:Y:S02]  /*2840*/  ISETP.GT.OR P0, PT, R27, 0x3f, P0 ;  /* 0x0000003f1b00780c */ /* 0x000fe40000704670 */
[----:B------:R-:W-:Y:S02]  /*2850*/  MOV R11, R41 ;  /* 0x00000029000b7202 */ /* 0x000fe40000000f00 */
[----:B0-----:R-:W-:-:S09]  /*2860*/  ISETP.NE.AND P3, PT, R103, 0x1, PT ;  /* 0x000000016700780c */ /* 0x001fd20003f65270 */
[----:B------:R-:W0:Y:S08]  /*2870*/  @!P0 LDC.64 R14, c[0x0][0x428] ;  /* 0x00010a00ff0e8b82 */ /* 0x000e300000000a00 */
[----:B---3--:R-:W3:Y:S08]  /*2880*/  @!P0 LDC.64 R42, c[0x0][0x418] ;  /* 0x00010600ff2a8b82 */ /* 0x008ef00000000a00 */
[----:B----4-:R-:W4:Y:S08]  /*2890*/  @P3 LDC R12, c[0x0][0x434] ;  /* 0x00010d00ff0c3b82 */ /* 0x010f300000000800 */
[----:B------:R-:W1:Y:S01]  /*28a0*/  @P3 LDC R13, c[0x0][0x438] ;  /* 0x00010e00ff0d3b82 */ /* 0x000e620000000800 */
[----:B----4-:R-:W-:-:S05]  /*28b0*/  @P3 IMAD.HI.U32 R12, R41, R12, RZ ;  /* 0x0000000c290c3227 */ /* 0x010fca00078e00ff */
[----:B-1----:R-:W-:Y:S01]  /*28c0*/  @P3 SHF.R.U32.HI R11, RZ, R13, R12 ;  /* 0x0000000dff0b3219 */ /* 0x002fe2000001160c */
[----:B0-----:R-:W-:-:S03]  /*28d0*/  @!P0 IMAD R12, R29, R14, RZ ;  /* 0x0000000e1d0c8224 */ /* 0x001fc600078e02ff */
[--C-:B------:R-:W-:Y:S01]  /*28e0*/  @!P0 SHF.R.S32.HI R13, RZ, 0x1f, R11.reuse ;  /* 0x0000001fff0d8819 */ /* 0x100fe2000001140b */
[----:B------:R-:W-:Y:S02]  /*28f0*/  @!P0 IMAD R15, R3, R15, R12 ;  /* 0x0000000f030f8224 */ /* 0x000fe400078e020c */
[----:B------:R-:W-:-:S04]  /*2900*/  @!P0 IMAD.MOV.U32 R12, RZ, RZ, R11 ;  /* 0x000000ffff0c8224 */ /* 0x000fc800078e000b */
[----:B------:R-:W-:-:S04]  /*2910*/  @!P0 IMAD.WIDE.U32 R12, R3, R14, R12 ;  /* 0x0000000e030c8225 */ /* 0x000fc800078e000c */
[----:B------:R-:W-:Y:S01]  /*2920*/  @!P0 IMAD.IADD R13, R13, 0x1, R15 ;  /* 0x000000010d0d8824 */ /* 0x000fe200078e020f */
[----:B---3--:R-:W-:-:S04]  /*2930*/  @!P0 LEA R14, P3, R12, R42, 0x2 ;  /* 0x0000002a0c0e8211 */ /* 0x008fc800078610ff */
[----:B------:R-:W-:-:S05]  /*2940*/  @!P0 LEA.HI.X R15, R12, R43, R13, 0x2, P3 ;  /* 0x0000002b0c0f8211 */ /* 0x000fca00018f140d */
[----:B------:R0:W5:Y:S01]  /*2950*/  @!P0 LDG.E R104, desc[UR60][R14.64] ;  /* 0x0000003c0e688981 */ /* 0x000162000c1e1900 */
[----:B------:R-:W-:Y:S01]  /*2960*/  ISETP.GE.AND P0, PT, R106, 0x1, PT ;  /* 0x000000016a00780c */ /* 0x000fe20003f06270 */
[----:B------:R-:W-:Y:S05]  /*2970*/  YIELD ;  /* 0x0000000000007946 */ /* 0x000fea0003800000 */
[----:B------:R-:W-:Y:S01]  /*2980*/  IADD3 R12, -R11, RZ, RZ ;  /* 0x000000ff0b0c7210 */ /* 0x000fe20007ffe1ff */
[----:B------:R-:W-:Y:S01]  /*2990*/  BSSY B0, `(.L_x_1574) ;  /* 0x0000530000007945 */ /* 0x000fe20003800000 */
[----:B------:R-:W-:-:S03]  /*29a0*/  ISETP.GT.AND P3, PT, R25, R24, PT ;  /* 0x000000181900720c */ /* 0x000fc60003f64270 */
[----:B------:R-:W-:Y:S02]  /*29b0*/  IMAD R103, R103, R12, R41 ;  /* 0x0000000c67677224 */ /* 0x000fe400078e0229 */
[----:B--2---:R-:W-:-:S04]  /*29c0*/  IMAD R11, R200, 0x4000, R40 ;  /* 0x00004000c80b7824 */ /* 0x004fc800078e0228 */
[----:B------:R-:W-:Y:S01]  /*29d0*/  IMAD R94, R11, 0x2, R18 ;  /* 0x000000020b5e7824 */ /* 0x000fe200078e0212 */
[----:B0-----:R-:W-:Y:S06]  /*29e0*/  @!P0 BRA `(.L_x_1575) ;  /* 0x0000004c00408947 */ /* 0x001fec0003800000 */
[----:B------:R-:W-:Y:S01]  /*29f0*/  SHF.R.S32.HI R101, RZ, 0x1f, R103 ;  /* 0x0000001fff657819 */ /* 0x000fe20000011467 */
[----:B------:R-:W-:Y:S01]  /*2a00*/  ULDC.64 UR4, c[0x0][0x300] ;  /* 0x0000c00000047ab9 */ /* 0x000fe20000000a00 */
[----:B-----5:R-:W-:Y:S01]  /*2a10*/  SHF.R.S32.HI R100, RZ, 0x1f, R104 ;  /* 0x0000001fff647819 */ /* 0x020fe20000011468 */
[----:B------:R-:W-:Y:S01]  /*2a20*/  IMAD.WIDE.U32 R12, R103, UR4, RZ ;  /* 0x00000004670c7c25 */ /* 0x000fe2000f8e00ff */
[----:B------:R-:W-:Y:S02]  /*2a30*/  ULDC.U8 UR6, c[0x0][0x410] ;  /* 0x0001040000067ab9 */ /* 0x000fe40000000000 */
[----:B------:R-:W-:Y:S01]  /*2a40*/  ISETP.NE.AND P0, PT, RZ, UR6, PT ;  /* 0x00000006ff007c0c */ /* 0x000fe2000bf05270 */
[----:B------:R-:W-:Y:S02]  /*2a50*/  IMAD R14, R101, UR4, RZ ;  /* 0x00000004650e7c24 */ /* 0x000fe4000f8e02ff */
[-C--:B------:R-:W-:Y:S02]  /*2a60*/  IMAD R40, R9, R25.reuse, RZ ;  /* 0x0000001909287224 */ /* 0x080fe400078e02ff */
[----:B------:R-:W-:Y:S01]  /*2a70*/  IMAD R11, R103, UR5, R14 ;  /* 0x00000005670b7c24 */ /* 0x000fe2000f8e020e */
[----:B------:R-:W-:Y:S01]  /*2a80*/  ULDC.64 UR4, c[0x0][0x310] ;  /* 0x0000c40000047ab9 */ /* 0x000fe20000000a00 */
[----:B------:R-:W-:-:S02]  /*2a90*/  IMAD R14, R5, R25, RZ ;  /* 0x00000019050e7224 */ /* 0x000fc400078e02ff */
[----:B------:R-:W-:Y:S02]  /*2aa0*/  IMAD R15, R100, UR4, RZ ;  /* 0x00000004640f7c24 */ /* 0x000fe4000f8e02ff */
[----:B------:R-:W-:Y:S01]  /*2ab0*/  IMAD.IADD R13, R13, 0x1, R11 ;  /* 0x000000010d0d7824 */ /* 0x000fe200078e020b */
[----:B------:R-:W-:Y:S01]  /*2ac0*/  SHF.R.S32.HI R11, RZ, 0x1f, R25 ;  /* 0x0000001fff0b7819 */ /* 0x000fe20000011419 */
[C---:B------:R-:W-:Y:S02]  /*2ad0*/  IMAD R15, R104.reuse, UR5, R15 ;  /* 0x00000005680f7c24 */ /* 0x040fe4000f8e020f */
[----:B------:R-:W-:Y:S01]  /*2ae0*/  IMAD.WIDE.U32 R12, R104, UR4, R12 ;  /* 0x00000004680c7c25 */ /* 0x000fe2000f8e000c */
[----:B------:R-:W-:-:S03]  /*2af0*/  ULDC.64 UR4, c[0x0][0x308] ;  /* 0x0000c20000047ab9 */ /* 0x000fc60000000a00 */
[----:B------:R-:W-:Y:S01]  /*2b00*/  IMAD R41, R11, R7, R14 ;  /* 0x000000070b297224 */ /* 0x000fe200078e020e */
[----:B------:R-:W-:Y:S01]  /*2b10*/  IADD3 R13, R13, R15, RZ ;  /* 0x0000000f0d0d7210 */ /* 0x000fe20007ffe0ff */
[----:B------:R-:W-:Y:S02]  /*2b20*/  IMAD R15, R26, UR4, RZ ;  /* 0x000000041a0f7c24 */ /* 0x000fe4000f8e02ff */
[----:B------:R-:W-:Y:S02]  /*2b30*/  IMAD R43, R11, R20, R40 ;  /* 0x000000140b2b7224 */ /* 0x000fe400078e0228 */
[C---:B------:R-:W-:Y:S02]  /*2b40*/  IMAD R11, R38.reuse, UR5, R15 ;  /* 0x00000005260b7c24 */ /* 0x040fe4000f8e020f */
[----:B------:R-:W-:Y:S01]  /*2b50*/  IMAD.WIDE.U32 R114, R38, UR4, R12 ;  /* 0x0000000426727c25 */ /* 0x000fe2000f8e000c */
[----:B------:R-:W-:-:S03]  /*2b60*/  ULDC.64 UR4, c[0x0][0x2e8] ;  /* 0x0000ba0000047ab9 */ /* 0x000fc60000000a00 */
[----:B------:R-:W-:Y:S01]  /*2b70*/  IMAD.IADD R11, R115, 0x1, R11 ;  /* 0x00000001730b7824 */ /* 0x000fe200078e020b */
[C---:B------:R-:W-:Y:S01]  /*2b80*/  LEA R107, P4, R114.reuse, UR4, 0x1 ;  /* 0x00000004726b7c11 */ /* 0x040fe2000f8808ff */
[----:B------:R-:W-:Y:S02]  /*2b90*/  IMAD R99, R25, -0x40, R2 ;  /* 0xffffffc019637824 */ /* 0x000fe400078e0202 */
[-C--:B------:R-:W-:Y:S01]  /*2ba0*/  IMAD.WIDE.U32 R14, R7, R25.reuse, RZ ;  /* 0x00000019070e7225 */ /* 0x080fe200078e00ff */
[----:B------:R-:W-:Y:S02]  /*2bb0*/  LEA.HI.X R114, R114, UR5, R11, 0x1, P4 ;  /* 0x0000000572727c11 */ /* 0x000fe4000a0f0c0b */
[----:B------:R-:W-:Y:S01]  /*2bc0*/  VIMNMX R99, R99, 0x40, PT ;  /* 0x0000004063637848 */ /* 0x000fe20003fe0100 */
[----:B------:R-:W-:-:S04]  /*2bd0*/  IMAD.WIDE.U32 R12, R20, R25, RZ ;  /* 0x00000019140c7225 */ /* 0x000fc800078e00ff */
[----:B------:R-:W-:Y:S02]  /*2be0*/  IMAD.IADD R73, R15, 0x1, R41 ;  /* 0x000000010f497824 */ /* 0x000fe400078e0229 */
[----:B------:R-:W-:Y:S01]  /*2bf0*/  IMAD.IADD R72, R13, 0x1, R43 ;  /* 0x000000010d487824 */ /* 0x000fe200078e022b */
[----:B------:R-:W-:Y:S06]  /*2c00*/  @!P0 BRA `(.L_x_1576) ;  /* 0x0000002000f08947 */ /* 0x000fec0003800000 */
[----:B------:R-:W2:Y:S01]  /*2c10*/  LDL R42, [R1+0x10] ;  /* 0x00001000012a7983 */ /* 0x000ea20000100800 */
[----:B------:R-:W-:Y:S01]  /*2c20*/  BSSY B1, `(.L_x_1577) ;  /* 0x000002d000017945 */ /* 0x000fe20003800000 */
[C---:B------:R-:W-:Y:S01]  /*2c30*/  IADD3 R109, R78.reuse, 0x40, RZ ;  /* 0x000000404e6d7810 */ /* 0x040fe20007ffe0ff */
[C---:B------:R-:W-:Y:S01]  /*2c40*/  VIADD R111, R78.reuse, 0x20 ;  /* 0x000000204e6f7836 */ /* 0x040fe20000000000 */
[----:B------:R-:W-:Y:S01]  /*2c50*/  CS2R R40, SRZ ;  /* 0x0000000000287805 */ /* 0x000fe2000001ff00 */
[----:B------:R-:W-:Y:S01]  /*2c60*/  VIADD R75, R78, 0x60 ;  /* 0x000000604e4b7836 */ /* 0x000fe20000000000 */
        /* <DEDUP_REMOVED lines=8> */
[----:B--2---:R-:W-:-:S13]  /*2cf0*/  ISETP.GE.AND P0, PT, R42, R99, PT ;  /* 0x000000632a00720c */ /* 0x004fda0003f06270 */
[----:B------:R-:W-:Y:S05]  /*2d00*/  @P0 BRA `(.L_x_1578) ;  /* 0x0000000000780947 */ /* 0x000fea0003800000 */
[----:B------:R-:W-:Y:S01]  /*2d10*/  IADD3 R43, P4, R82, R14, RZ ;  /* 0x0000000e522b7210 */ /* 0x000fe20007f9e0ff */
[----:B------:R-:W-:Y:S01]  /*2d20*/  ULDC.64 UR4, c[0x0][0x3e8] ;  /* 0x0000fa0000047ab9 */ /* 0x000fe20000000a00 */
[----:B------:R-:W-:Y:S02]  /*2d30*/  IADD3 R11, P5, R86, R12, RZ ;  /* 0x0000000c560b7210 */ /* 0x000fe40007fbe0ff */
[----:B------:R-:W-:Y:S02]  /*2d40*/  CS2R R68, SRZ ;  /* 0x0000000000447805 */ /* 0x000fe4000001ff00 */
[----:B------:R-:W-:Y:S01]  /*2d50*/  ISETP.GE.AND P6, PT, R78, R106, PT ;  /* 0x0000006a4e00720c */ /* 0x000fe20003fc6270 */
[----:B------:R-:W-:Y:S01]  /*2d60*/  IMAD.X R44, R73, 0x1, R76, P4 ;  /* 0x00000001492c7824 */ /* 0x000fe200020e064c */
[----:B------:R-:W-:Y:S02]  /*2d70*/  LEA R42, P4, R43, UR4, 0x1 ;  /* 0x000000042b2a7c11 */ /* 0x000fe4000f8808ff */
[----:B------:R-:W-:-:S02]  /*2d80*/  CS2R R70, SRZ ;  /* 0x0000000000467805 */ /* 0x000fc4000001ff00 */
[----:B------:R-:W-:Y:S02]  /*2d90*/  IADD3.X R46, R72, R77, RZ, P5, !PT ;  /* 0x0000004d482e7210 */ /* 0x000fe40002ffe4ff */
[----:B------:R-:W-:Y:S01]  /*2da0*/  LEA.HI.X R43, R43, UR5, R44, 0x1, P4 ;  /* 0x000000052b2b7c11 */ /* 0x000fe2000a0f0c2c */
[----:B------:R-:W-:Y:S01]  /*2db0*/  ULDC.64 UR4, c[0x0][0x400] ;  /* 0x0001000000047ab9 */ /* 0x000fe20000000a00 */
[----:B------:R-:W-:Y:S02]  /*2dc0*/  ISETP.GE.AND P5, PT, R111, R106, PT ;  /* 0x0000006a6f00720c */ /* 0x000fe40003fa6270 */
[C---:B------:R-:W-:Y:S01]  /*2dd0*/  LEA R44, P4, R11.reuse, UR4, 0x1 ;  /* 0x000000040b2c7c11 */ /* 0x040fe2000f8808ff */
[----:B------:R0:W5:Y:S03]  /*2de0*/  @!P6 LDG.E.64 R68, desc[UR60][R42.64] ;  /* 0x0000003c2a44e981 */ /* 0x000166000c1e1b00 */
[----:B------:R-:W-:-:S02]  /*2df0*/  LEA.HI.X R45, R11, UR5, R46, 0x1, P4 ;  /* 0x000000050b2d7c11 */ /* 0x000fc4000a0f0c2e */
[----:B------:R-:W-:-:S03]  /*2e00*/  ISETP.GE.AND P4, PT, R109, R106, PT ;  /* 0x0000006a6d00720c */ /* 0x000fc60003f86270 */
[----:B------:R0:W5:Y:S01]  /*2e10*/  @!P6 LDG.E.64 R70, desc[UR60][R44.64] ;  /* 0x0000003c2c46e981 */ /* 0x000162000c1e1b00 */
[----:B------:R-:W-:Y:S02]  /*2e20*/  ISETP.GE.AND P6, PT, R75, R106, PT ;  /* 0x0000006a4b00720c */ /* 0x000fe40003fc6270 */
[----:B------:R-:W-:Y:S02]  /*2e30*/  CS2R R64, SRZ ;  /* 0x0000000000407805 */ /* 0x000fe4000001ff00 */
[----:B------:R-:W-:Y:S02]  /*2e40*/  CS2R R60, SRZ ;  /* 0x00000000003c7805 */ /* 0x000fe4000001ff00 */
[----:B------:R-:W-:Y:S02]  /*2e50*/  CS2R R56, SRZ ;  /* 0x0000000000387805 */ /* 0x000fe4000001ff00 */
[----:B------:R-:W-:Y:S02]  /*2e60*/  CS2R R66, SRZ ;  /* 0x0000000000427805 */ /* 0x000fe4000001ff00 */
[----:B------:R-:W-:-:S02]  /*2e70*/  CS2R R62, SRZ ;  /* 0x00000000003e7805 */ /* 0x000fc4000001ff00 */
[----:B------:R-:W-:Y:S01]  /*2e80*/  CS2R R58, SRZ ;  /* 0x00000000003a7805 */ /* 0x000fe2000001ff00 */
[----:B------:R0:W5:Y:S04]  /*2e90*/  @!P5 LDG.E.64 R64, desc[UR60][R42.64+0x40] ;  /* 0x0000403c2a40d981 */ /* 0x000168000c1e1b00 */
[----:B------:R0:W5:Y:S04]  /*2ea0*/  @!P4 LDG.E.64 R60, desc[UR60][R42.64+0x80] ;  /* 0x0000803c2a3cc981 */ /* 0x000168000c1e1b00 */
[----:B------:R0:W5:Y:S04]  /*2eb0*/  @!P6 LDG.E.64 R56, desc[UR60][R42.64+0xc0] ;  /* 0x0000c03c2a38e981 */ /* 0x000168000c1e1b00 */
[----:B------:R0:W5:Y:S04]  /*2ec0*/  @!P5 LDG.E.64 R66, desc[UR60][R44.64+0x40] ;  /* 0x0000403c2c42d981 */ /* 0x000168000c1e1b00 */
[----:B------:R0:W5:Y:S04]  /*2ed0*/  @!P4 LDG.E.64 R62, desc[UR60][R44.64+0x80] ;  /* 0x0000803c2c3ec981 */ /* 0x000168000c1e1b00 */
[----:B------:R0:W5:Y:S02]  /*2ee0*/  @!P6 LDG.E.64 R58, desc[UR60][R44.64+0xc0] ;  /* 0x0000c03c2c3ae981 */ /* 0x000164000c1e1b00 */
.L_x_1578:
[----:B------:R-:W-:Y:S05]  /*2ef0*/  BSYNC B1 ;  /* 0x0000000000017941 */ /* 0x000fea0003800000 */
.L_x_1577:
[----:B------:R-:W2:Y:S01]  /*2f00*/  LDL R11, [R1+0x9c] ;  /* 0x00009c00010b7983 */ /* 0x000ea20000100800 */
[----:B------:R-:W-:Y:S01]  /*2f10*/  BSSY B1, `(.L_x_1579) ;  /* 0x000002a000017945 */ /* 0x000fe20003800000 */
[----:B0-----:R-:W-:Y:S02]  /*2f20*/  CS2R R44, SRZ ;  /* 0x00000000002c7805 */ /* 0x001fe4000001ff00 */
[----:B------:R-:W-:Y:S02]  /*2f30*/  CS2R R48, SRZ ;  /* 0x0000000000307805 */ /* 0x000fe4000001ff00 */
[----:B------:R-:W-:Y:S02]  /*2f40*/  CS2R R52, SRZ ;  /* 0x0000000000347805 */ /* 0x000fe4000001ff00 */
[----:B------:R-:W-:Y:S02]  /*2f50*/  CS2R R42, SRZ ;  /* 0x00000000002a7805 */ /* 0x000fe4000001ff00 */
[----:B------:R-:W-:-:S02]  /*2f60*/  CS2R R46, SRZ ;  /* 0x00000000002e7805 */ /* 0x000fc4000001ff00 */
[----:B------:R-:W-:Y:S01]  /*2f70*/  CS2R R50, SRZ ;  /* 0x0000000000327805 */ /* 0x000fe2000001ff00 */
[----:B-----5:R-:W-:Y:S01]  /*2f80*/  IMAD.MOV.U32 R74, RZ, RZ, R56 ;  /* 0x000000ffff4a7224 */ /* 0x020fe200078e0038 */
[----:B------:R-:W-:Y:S01]  /*2f90*/  CS2R R54, SRZ ;  /* 0x0000000000367805 */ /* 0x000fe2000001ff00 */
[----:B------:R-:W-:Y:S01]  /*2fa0*/  IMAD.MOV.U32 R90, RZ, RZ, R57 ;  /* 0x000000ffff5a7224 */ /* 0x000fe200078e0039 */
[----:B--2---:R-:W-:-:S13]  /*2fb0*/  ISETP.GE.AND P4, PT, R11, R99, PT ;  /* 0x000000630b00720c */ /* 0x004fda0003f86270 */
[----:B------:R-:W-:Y:S05]  /*2fc0*/  @P4 BRA `(.L_x_1580) ;  /* 0x0000000000784947 */ /* 0x000fea0003800000 */
        /* <DEDUP_REMOVED lines=30> */
.L_x_1580:
[----:B------:R-:W-:Y:S05]  /*31b0*/  BSYNC B1 ;  /* 0x0000000000017941 */ /* 0x000fea0003800000 */
.L_x_1579:
[----:B------:R-:W-:Y:S01]  /*31c0*/  IMAD.MOV.U32 R11, RZ, RZ, R60 ;  /* 0x000000ffff0b7224 */ /* 0x000fe200078e003c */
[----:B0-----:R-:W-:Y:S01]  /*31d0*/  MOV R12, R61 ;  /* 0x0000003d000c7202 */ /* 0x001fe20000000f00 */
[----:B------:R-:W-:Y:S01]  /*31e0*/  IMAD.MOV.U32 R13, RZ, RZ, R68 ;  /* 0x000000ffff0d7224 */ /* 0x000fe200078e0044 */
[----:B------:R-:W-:Y:S02]  /*31f0*/  MOV R14, R69 ;  /* 0x00000045000e7202 */ /* 0x000fe40000000f00 */
[----:B------:R-:W-:Y:S01]  /*3200*/  PRMT R122, R11, 0x5410, R12 ;  /* 0x000054100b7a7816 */ /* 0x000fe2000000000c */
[----:B------:R-:W-:Y:S01]  /*3210*/  IMAD.MOV.U32 R11, RZ, RZ, R64 ;  /* 0x000000ffff0b7224 */ /* 0x000fe200078e0040 */
[----:B------:R-:W-:Y:S01]  /*3220*/  PRMT R131, R13, 0x5410, R14 ;  /* 0x000054100d837816 */ /* 0x000fe2000000000e */
[----:B------:R-:W-:Y:S01]  /*3230*/  IMAD.MOV.U32 R12, RZ, RZ, R65 ;  /* 0x000000ffff0c7224 */ /* 0x000fe200078e0041 */
[----:B------:R-:W-:Y:S01]  /*3240*/  MOV R14, R63 ;  /* 0x0000003f000e7202 */ /* 0x000fe20000000f00 */
[----:B------:R-:W-:Y:S01]  /*3250*/  IMAD.MOV.U32 R13, RZ, RZ, R62 ;  /* 0x000000ffff0d7224 */ /* 0x000fe200078e003e */
[----:B------:R-:W-:-:S02]  /*3260*/  ISETP.NE.AND P5, PT, R225, 0x3, PT ;  /* 0x00000003e100780c */ /* 0x000fc40003fa5270 */
[----:B------:R-:W-:Y:S01]  /*3270*/  PRMT R124, R12, 0x5410, R11 ;  /* 0x000054100c7c7816 */ /* 0x000fe2000000000b */
[----:B------:R-:W-:Y:S01]  /*3280*/  IMAD.MOV.U32 R11, RZ, RZ, R58 ;  /* 0x000000ffff0b7224 */ /* 0x000fe200078e003a */
[----:B------:R-:W-:Y:S01]  /*3290*/  PRMT R123, R13, 0x5410, R14 ;  /* 0x000054100d7b7816 */ /* 0x000fe2000000000e */
[----:B------:R-:W-:Y:S01]  /*32a0*/  IMAD.MOV.U32 R12, RZ, RZ, R59 ;  /* 0x000000ffff0c7224 */ /* 0x000fe200078e003b */
[----:B------:R-:W-:Y:S01]  /*32b0*/  MOV R14, R71 ;  /* 0x00000047000e7202 */ /* 0x000fe20000000f00 */
[----:B------:R-:W-:Y:S01]  /*32c0*/  IMAD.MOV.U32 R13, RZ, RZ, R70 ;  /* 0x000000ffff0d7224 */ /* 0x000fe200078e0046 */
[----:B------:R-:W-:Y:S02]  /*32d0*/  PRMT R120, R74, 0x5410, R90 ;  /* 0x000054104a787816 */ /* 0x000fe4000000005a */
[----:B------:R-:W-:Y:S01]  /*32e0*/  PRMT R121, R11, 0x5410, R12 ;  /* 0x000054100b797816 */ /* 0x000fe2000000000c */
[----:B------:R-:W-:Y:S01]  /*32f0*/  IMAD.MOV.U32 R11, RZ, RZ, R66 ;  /* 0x000000ffff0b7224 */ /* 0x000fe200078e0042 */
[----:B------:R-:W-:Y:S01]  /*3300*/  PRMT R132, R13, 0x5410, R14 ;  /* 0x000054100d847816 */ /* 0x000fe2000000000e */
[----:B------:R-:W-:Y:S01]  /*3310*/  IMAD.MOV.U32 R12, RZ, RZ, R67 ;  /* 0x000000ffff0c7224 */ /* 0x000fe200078e0043 */
[----:B-----5:R-:W-:Y:S01]  /*3320*/  MOV R14, R45 ;  /* 0x0000002d000e7202 */ /* 0x020fe20000000f00 */
[----:B------:R-:W-:-:S03]  /*3330*/  IMAD.MOV.U32 R13, RZ, RZ, R44 ;  /* 0x000000ffff0d7224 */ /* 0x000fc600078e002c */
[----:B------:R-:W-:Y:S01]  /*3340*/  PRMT R125, R11, 0x5410, R12 ;  /* 0x000054100b7d7816 */ /* 0x000fe2000000000c */
[----:B------:R-:W-:Y:S01]  /*3350*/  IMAD.MOV.U32 R11, RZ, RZ, R40 ;  /* 0x000000ffff0b7224 */ /* 0x000fe200078e0028 */
[----:B------:R-:W-:Y:S01]  /*3360*/  PRMT R113, R13, 0x5410, R14 ;  /* 0x000054100d717816 */ /* 0x000fe2000000000e */
[----:B------:R-:W-:Y:S01]  /*3370*/  IMAD.MOV.U32 R12, RZ, RZ, R41 ;  /* 0x000000ffff0c7224 */ /* 0x000fe200078e0029 */
[----:B------:R-:W-:Y:S01]  /*3380*/  MOV R14, R53 ;  /* 0x00000035000e7202 */ /* 0x000fe20000000f00 */
        /* <DEDUP_REMOVED lines=16> */
[----:B------:R-:W-:-:S05]  /*3490*/  IMAD.MOV.U32 R12, RZ, RZ, R51 ;  /* 0x000000ffff0c7224 */ /* 0x000fca00078e0033 */
[----:B------:R-:W-:Y:S01]  /*34a0*/  PRMT R117, R11, 0x5410, R12 ;  /* 0x000054100b757816 */ /* 0x000fe2000000000c */
[----:B------:R-:W-:Y:S06]  /*34b0*/  @!P5 BRA `(.L_x_1581) ;  /* 0x000000000004d947 */ /* 0x000fec0003800000 */
[----:B------:R-:W-:Y:S01]  /*34c0*/  BPT.TRAP 0x1 ;  /* 0x000000040000795c */ /* 0x000fe20000300000 */
.L_x_1581:
[----:B------:R-:W2:Y:S01]  /*34d0*/  LDL R11, [R1+0x1c] ;  /* 0x00001c00010b7983 */ /* 0x000ea20000100800 */
[----:B------:R-:W-:Y:S01]  /*34e0*/  IMAD R90, R200, 0x8, R18 ;  /* 0x00000008c85a7824 */ /* 0x000fe200078e0212 */
[----:B------:R-:W-:Y:S01]  /*34f0*/  BSSY B1, `(.L_x_1582) ;  /* 0x0000004000017945 */ /* 0x000fe20003800000 */
[----:B--2---:R-:W-:-:S04]  /*3500*/  SHF.L.U32 R105, R11, 0x1f, RZ ;  /* 0x0000001f0b697819 */ /* 0x004fc800000006ff */
[----:B------:R-:W0:Y:S02]  /*3510*/  SYNCS.PHASECHK.TRANS64.TRYWAIT P6, [R90+URZ+0x30890], R105 ;  /* 0x030890695a0075a7 */ /* 0x000e2400080c017f */
[----:B0-----:R-:W-:Y:S05]  /*3520*/  @!P6 BRA `(.L_x_1583) ;  /* 0x000002640058e947 */ /* 0x001fea0003800000 */
.L_x_2005:
[----:B------:R-:W-:Y:S05]  /*3530*/  BSYNC B1 ;  /* 0x0000000000017941 */ /* 0x000fea0003800000 */
.L_x_1582:
[----:B------:R-:W-:-:S03]  /*3540*/  UMOV UR4, 0xffffffff ;  /* 0xffffffff00047882 */ /* 0x000fc60000000000 */
[----:B------:R-:W-:Y:S05]  /*3550*/  BRA.DIV UR4, `(.L_x_1584) ;  /* 0x0000026604607947 */ /* 0x000fea000b800000 */
[----:B------:R1:W2:Y:S04]  /*3560*/  SHFL.IDX PT, R74, R114, RZ, 0x181f ;  /* 0x00181fff724a7589 */ /* 0x0002a800000e0000 */
[----:B------:R1:W3:Y:S02]  /*3570*/  SHFL.IDX PT, R108, R107, RZ, 0x181f ;  /* 0x00181fff6b6c7589 */ /* 0x0002e400000e0000 */
.L_x_2009:
[----:B------:R-:W-:Y:S04]  /*3580*/  BSSY B1, `(.L_x_1585) ;  /* 0x00000d0000017945 */ /* 0x000fe80003800000 */
[----:B------:R-:W-:Y:S05]  /*3590*/  @P0 BRA `(.L_x_1586) ;  /* 0x0000000c00380947 */ /* 0x000fea0003800000 */
[----:B------:R-:W-:Y:S01]  /*35a0*/  ISETP.NE.AND P0, PT, R28, RZ, PT ;  /* 0x000000ff1c00720c */ /* 0x000fe20003f05270 */
[----:B------:R-:W-:-:S12]  /*35b0*/  BSSY B2, `(.L_x_1587) ;  /* 0x0000032000027945 */ /* 0x000fd80003800000 */
[----:B------:R-:W-:Y:S05]  /*35c0*/  @!P0 BRA `(.L_x_1588) ;  /* 0x0000000000c08947 */ /* 0x000fea0003800000 */
[----:B------:R4:W0:Y:S01]  /*35d0*/  LDS.128 R12, [R94+0x20400] ;  /* 0x020400005e0c7984 */ /* 0x0008220000000c00 */
[----:B------:R-:W-:Y:S01]  /*35e0*/  ISETP.GE.AND P6, PT, R78, R106, PT ;  /* 0x0000006a4e00720c */ /* 0x000fe20003fc6270 */
[----:B------:R-:W-:Y:S01]  /*35f0*/  BSSY B3, `(.L_x_1589) ;  /* 0x000002c000037945 */ /* 0x000fe20003800000 */
[----:B---3--:R-:W-:-:S04]  /*3600*/  LEA R72, P0, R16, R108, 0x1 ;  /* 0x0000006c10487211 */ /* 0x008fc800078008ff */
[----:B--2---:R-:W-:-:S07]  /*3610*/  LEA.HI.X R73, R16, R74, R17, 0x1, P0 ;  /* 0x0000004a10497211 */ /* 0x004fce00000f0c11 */
        /* <DEDUP_REMOVED lines=14> */
[CC--:B------:R-:W-:Y:S01]  /*3700*/  FMUL.FTZ R130, R68.reuse, R71.reuse ;  /* 0x0000004744827220 */ /* 0x0c0fe20000410000 */
[----:B------:R-:W-:Y:S01]  /*3710*/  FMUL.FTZ R71, R15, R71 ;  /* 0x000000470f477220 */ /* 0x000fe20000410000 */
[C---:B------:R-:W-:Y:S01]  /*3720*/  FMUL.FTZ R126, R13.reuse, R126 ;  /* 0x0000007e0d7e7220 */ /* 0x040fe20000410000 */
[-C--:B------:R-:W-:Y:S01]  /*3730*/  FFMA.FTZ R128, R13, R70.reuse, -R128 ;  /* 0x000000460d807223 */ /* 0x080fe20000010880 */
[-C--:B------:R-:W-:Y:S01]  /*3740*/  FFMA.FTZ R130, R15, R69.reuse, -R130 ;  /* 0x000000450f827223 */ /* 0x080fe20000010882 */
[----:B------:R-:W-:Y:S01]  /*3750*/  FFMA.FTZ R129, R68, R69, R71 ;  /* 0x0000004544817223 */ /* 0x000fe20000010047 */
[----:B------:R-:W-:Y:S01]  /*3760*/  FFMA.FTZ R127, R11, R70, R126 ;  /* 0x000000460b7f7223 */ /* 0x000fe2000001007e */
[----:B------:R-:W-:-:S02]  /*3770*/  HADD2.F32 R11, -RZ, R12.H1_H1 ;  /* 0x3000000cff0b7230 */ /* 0x000fc40000004100 */
[----:B------:R-:W-:Y:S02]  /*3780*/  HADD2.F32 R69, -RZ, R132.H0_H0 ;  /* 0x20000084ff457230 */ /* 0x000fe40000004100 */
[----:B------:R-:W-:Y:S02]  /*3790*/  HADD2.F32 R12, -RZ, R12.H0_H0 ;  /* 0x2000000cff0c7230 */ /* 0x000fe40000004100 */
[----:B------:R-:W-:Y:S02]  /*37a0*/  HADD2.F32 R70, -RZ, R132.H1_H1 ;  /* 0x30000084ff467230 */ /* 0x000fe40000004100 */
[-C--:B------:R-:W-:Y:S01]  /*37b0*/  FMUL.FTZ R71, R11, R69.reuse ;  /* 0x000000450b477220 */ /* 0x080fe20000410000 */
[--C-:B------:R-:W-:Y:S02]  /*37c0*/  HADD2.F32 R13, -RZ, R14.reuse.H1_H1 ;  /* 0x3000000eff0d7230 */ /* 0x100fe40000004100 */
        /* <DEDUP_REMOVED lines=14> */
.L_x_1590:
[----:B------:R-:W-:Y:S05]  /*38b0*/  BSYNC B3 ;  /* 0x0000000000037941 */ /* 0x000fea0003800000 */
.L_x_1589:
[----:B0-----:R4:W-:Y:S02]  /*38c0*/  ST.E.128 desc[UR60][R72.64], R12 ;  /* 0x0000000c48007985 */ /* 0x0019e4000c101d3c */
.L_x_1588:
[----:B------:R-:W-:Y:S05]  /*38d0*/  BSYNC B2 ;  /* 0x0000000000027941 */ /* 0x000fea0003800000 */
.L_x_1587:
[----:B------:R-:W-:Y:S01]  /*38e0*/  ISETP.NE.AND P0, PT, R36, RZ, PT ;  /* 0x000000ff2400720c */ /* 0x000fe20003f05270 */
[----:B------:R-:W-:-:S12]  /*38f0*/  BSSY B2, `(.L_x_1591) ;  /* 0x0000032000027945 */ /* 0x000fd80003800000 */
[----:B------:R-:W-:Y:S05]  /*3900*/  @!P0 BRA `(.L_x_1592) ;  /* 0x0000000000c08947 */ /* 0x000fea0003800000 */
[----:B----4-:R4:W0:Y:S01]  /*3910*/  LDS.128 R12, [R94+0x22400] ;  /* 0x022400005e0c7984 */ /* 0x0108220000000c00 */
        /* <DEDUP_REMOVED lines=45> */
.L_x_1594:
[----:B------:R-:W-:Y:S05]  /*3bf0*/  BSYNC B3 ;  /* 0x0000000000037941 */ /* 0x000fea0003800000 */
.L_x_1593:
[----:B0-----:R0:W-:Y:S02]  /*3c00*/  ST.E.128 desc[UR60][R68.64], R12 ;  /* 0x0000000c44007985 */ /* 0x0011e4000c101d3c */
.L_x_1592:
[----:B------:R-:W-:Y:S05]  /*3c10*/  BSYNC B2 ;  /* 0x0000000000027941 */ /* 0x000fea0003800000 */
.L_x_1591:
[----:B------:R-:W-:Y:S01]  /*3c20*/  ISETP.NE.AND P0, PT, R37, RZ, PT ;  /* 0x000000ff2500720c */ /* 0x000fe20003f05270 */
[----:B------:R-:W-:-:S12]  /*3c30*/  BSSY B2, `(.L_x_1595) ;  /* 0x0000032000027945 */ /* 0x000fd80003800000 */
[----:B------:R-:W-:Y:S05]  /*3c40*/  @!P0 BRA `(.L_x_1596) ;  /* 0x0000000000c08947 */ /* 0x000fea0003800000 */
[----:B0---4-:R0:W4:Y:S01]  /*3c50*/  LDS.128 R12, [R94+0x24400] ;  /* 0x024400005e0c7984 */ /* 0x0111220000000c00 */
[----:B------:R-:W-:Y:S01]  /*3c60*/  ISETP.GE.AND P6, PT, R109, R106, PT ;  /* 0x0000006a6d00720c */ /* 0x000fe20003fc6270 */
[----:B------:R-:W-:Y:S01]  /*3c70*/  BSSY B3, `(.L_x_1597) ;  /* 0x000002c000037945 */ /* 0x000fe20003800000 */
[----:B---3--:R-:W-:-:S04]  /*3c80*/  LEA R64, P0, R19, R108, 0x1 ;  /* 0x0000006c13407211 */ /* 0x008fc800078008ff */
[----:B--2---:R-:W-:-:S07]  /*3c90*/  LEA.HI.X R65, R19, R74, R229, 0x1, P0 ;  /* 0x0000004a13417211 */ /* 0x004fce00000f0ce5 */
        /* <DEDUP_REMOVED lines=41> */
.L_x_1598:
[----:B------:R-:W-:Y:S05]  /*3f30*/  BSYNC B3 ;  /* 0x0000000000037941 */ /* 0x000fea0003800000 */
.L_x_1597:
[----:B----4-:R0:W-:Y:S02]  /*3f40*/  ST.E.128 desc[UR60][R64.64], R12 ;  /* 0x0000000c40007985 */ /* 0x0101e4000c101d3c */
.L_x_1596:
[----:B------:R-:W-:Y:S05]  /*3f50*/  BSYNC B2 ;  /* 0x0000000000027941 */ /* 0x000fea0003800000 */
.L_x_1595:
[----:B------:R-:W-:-:S13]  /*3f60*/  ISETP.NE.AND P0, PT, R39, RZ, PT ;  /* 0x000000ff2700720c */ /* 0x000fda0003f05270 */
        /* <DEDUP_REMOVED lines=47> */
.L_x_1600:
[----:B------:R-:W-:Y:S05]  /*4260*/  BSYNC B2 ;  /* 0x0000000000027941 */ /* 0x000fea0003800000 */
.L_x_1599:
[----:B----4-:R0:W-:Y:S02]  /*4270*/  ST.E.128 desc[UR60][R60.64], R12 ;  /* 0x0000000c3c007985 */ /* 0x0101e4000c101d3c */
.L_x_1586:
[----:B------:R-:W-:Y:S05]  /*4280*/  BSYNC B1 ;  /* 0x0000000000017941 */ /* 0x000fea0003800000 */
.L_x_1585:
[----:B------:R-:W-:-:S03]  /*4290*/  UMOV UR4, 0xffffffff ;  /* 0xffffffff00047882 */ /* 0x000fc60000000000 */
[----:B------:R-:W-:Y:S05]  /*42a0*/  BRA.DIV UR4, `(.L_x_1601) ;  /* 0x0000025a04587947 */ /* 0x000fea000b800000 */
[----:B-1----:R-:W1:Y:S04]  /*42b0*/  SHFL.IDX PT, R114, R114, 0x1, 0x181f ;  /* 0x00381f0072727f89 */ /* 0x002e6800000e0000 */
[----:B------:R0:W0:Y:S02]  /*42c0*/  SHFL.IDX PT, R58, R107, 0x1, 0x181f ;  /* 0x00381f006b3a7f89 */ /* 0x00002400000e0000 */
.L_x_2013:
        /* <DEDUP_REMOVED lines=8> */
[----:B-1----:R-:W-:-:S07]  /*4350*/  LEA.HI.X R57, R16, R114, R17, 0x1, P0 ;  /* 0x0000007210397211 */ /* 0x002fce00000f0c11 */
        /* <DEDUP_REMOVED lines=41> */
.L_x_1606:
[----:B------:R-:W-:Y:S05]  /*45f0*/  BSYNC B2 ;  /* 0x0000000000027941 */ /* 0x000fea0003800000 */
.L_x_1605:
[----:B----4-:R0:W-:Y:S02]  /*4600*/  ST.E.128 desc[UR60][R56.64], R12 ;  /* 0x0000000c38007985 */ /* 0x0101e4000c101d3c */
.L_x_1604:
[----:B------:R-:W-:Y:S05]  /*4610*/  BSYNC B1 ;  /* 0x0000000000017941 */ /* 0x000fea0003800000 */
.L_x_1603:
        /* <DEDUP_REMOVED lines=49> */
.L_x_1610:
[----:B------:R-:W-:Y:S05]  /*4930*/  BSYNC B2 ;  /* 0x0000000000027941 */ /* 0x000fea0003800000 */
.L_x_1609:
[----:B----4-:R0:W-:Y:S02]  /*4940*/  ST.E.128 desc[UR60][R52.64], R12 ;  /* 0x0000000c34007985 */ /* 0x0101e4000c101d3c */
.L_x_1608:
[----:B------:R-:W-:Y:S05]  /*4950*/  BSYNC B1 ;  /* 0x0000000000017941 */ /* 0x000fea0003800000 */
.L_x_1607:
        /* <DEDUP_REMOVED lines=49> */
.L_x_1614:
[----:B------:R-:W-:Y:S05]  /*4c70*/  BSYNC B2 ;  /* 0x0000000000027941 */ /* 0x000fea0003800000 */
.L_x_1613:
[----:B----4-:R0:W-:Y:S02]  /*4c80*/  ST.E.128 desc[UR60][R48.64], R12 ;  /* 0x0000000c30007985 */ /* 0x0101e4000c101d3c */
.L_x_1612:
[----:B------:R-:W-:Y:S05]  /*4c90*/  BSYNC B1 ;  /* 0x0000000000017941 */ /* 0x000fea0003800000 */
.L_x_1611:
[----:B------:R-:W-:-:S13]  /*4ca0*/  ISETP.NE.AND P0, PT, R39, RZ, PT ;  /* 0x000000ff2700720c */ /* 0x000fda0003f05270 */
        /* <DEDUP_REMOVED lines=26> */
[----:B------:R-:W-:-:S02]  /*4e50*/  HADD2.F32 R40, -RZ, R112.H0_H0 ;  /* 0x20000070ff287230 */ /* 0x000fc40000004100 */
[----:B------:R-:W-:Y:S01]  /*4e60*/  FFMA.FTZ R48, R15, R41, -R48 ;  /* 0x000000290f307223 */ /* 0x000fe20000010830 */
[----:B------:R-:W-:Y:S02]  /*4e70*/  HADD2.F32 R112, -RZ, R112.H1_H1 ;  /* 0x30000070ff707230 */ /* 0x000fe40000004100 */
[----:B------:R-:W-:Y:S02]  /*4e80*/  HADD2.F32 R11, -RZ, R12.H1_H1 ;  /* 0x3000000cff0b7230 */ /* 0x000fe40000004100 */
[----:B------:R-:W-:Y:S02]  /*4e90*/  HADD2.F32 R13, -RZ, R14.H1_H1 ;  /* 0x3000000eff0d7230 */ /* 0x000fe40000004100 */
[----:B------:R-:W-:Y:S02]  /*4ea0*/  HADD2.F32 R12, -RZ, R12.H0_H0 ;  /* 0x2000000cff0c7230 */ /* 0x000fe40000004100 */
[----:B------:R-:W-:Y:S01]  /*4eb0*/  FMUL.FTZ R41, R11, R40 ;  /* 0x000000280b297220 */ /* 0x000fe20000410000 */
[----:B------:R-:W-:-:S02]  /*4ec0*/  HADD2.F32 R14, -RZ, R14.H0_H0 ;  /* 0x2000000eff0e7230 */ /* 0x000fc40000004100 */
[----:B------:R-:W-:Y:S01]  /*4ed0*/  FMUL.FTZ R45, R13, R112 ;  /* 0x000000700d2d7220 */ /* 0x000fe20000410000 */
        /* <DEDUP_REMOVED lines=12> */
.L_x_1616:
[----:B------:R-:W-:Y:S05]  /*4fa0*/  BSYNC B1 ;  /* 0x0000000000017941 */ /* 0x000fea0003800000 */
.L_x_1615:
[----:B----4-:R0:W-:Y:S01]  /*4fb0*/  ST.E.128 desc[UR60][R58.64], R12 ;  /* 0x0000000c3a007985 */ /* 0x0101e2000c101d3c */
[----:B------:R-:W-:Y:S05]  /*4fc0*/  BRA `(.L_x_1602) ;  /* 0x0000002c00307947 */ /* 0x000fea0003800000 */
.L_x_1576:
[----:B------:R-:W2:Y:S01]  /*4fd0*/  LDL R11, [R1+0x10] ;  /* 0x00001000010b7983 */ /* 0x000ea20000100800 */
[----:B------:R-:W-:Y:S01]  /*4fe0*/  BSSY B1, `(.L_x_1617) ;  /* 0x0000024000017945 */ /* 0x000fe20003800000 */
        /* <DEDUP_REMOVED lines=13> */
[----:B------:R-:W-:Y:S01]  /*50c0*/  IADD3 R11, P6, R84, R12, RZ ;  /* 0x0000000c540b7210 */ /* 0x000fe20007fde0ff */
[----:B------:R-:W-:Y:S01]  /*50d0*/  ULDC.64 UR6, c[0x0][0x400] ;  /* 0x0001000000067ab9 */ /* 0x000fe20000000a00 */
[----:B------:R-:W-:Y:S01]  /*50e0*/  LEA R56, P5, R41, UR4, 0x1 ;  /* 0x0000000429387c11 */ /* 0x000fe2000f8a08ff */
[----:B------:R-:W-:Y:S01]  /*50f0*/  IMAD.X R42, R73, 0x1, R30, P4 ;  /* 0x00000001492a7824 */ /* 0x000fe200020e061e */
[----:B------:R-:W-:Y:S01]  /*5100*/  LEA R60, P4, R11, UR6, 0x1 ;  /* 0x000000060b3c7c11 */ /* 0x000fe2000f8808ff */
[----:B------:R-:W-:Y:S01]  /*5110*/  IMAD.X R40, R72, 0x1, R31, P6 ;  /* 0x0000000148287824 */ /* 0x000fe200030e061f */
[----:B------:R-:W-:Y:S02]  /*5120*/  ISETP.GE.AND P6, PT, R219, R106, PT ;  /* 0x0000006adb00720c */ /* 0x000fe40003fc6270 */
[----:B------:R-:W-:-:S02]  /*5130*/  CS2R R46, SRZ ;  /* 0x00000000002e7805 */ /* 0x000fc4000001ff00 */
[----:B------:R-:W-:Y:S02]  /*5140*/  LEA.HI.X R57, R41, UR5, R42, 0x1, P5 ;  /* 0x0000000529397c11 */ /* 0x000fe4000a8f0c2a */
[----:B------:R-:W-:Y:S02]  /*5150*/  CS2R R44, SRZ ;  /* 0x00000000002c7805 */ /* 0x000fe4000001ff00 */
[----:B------:R-:W-:Y:S02]  /*5160*/  ISETP.GE.AND P5, PT, R16, R106, PT ;  /* 0x0000006a1000720c */ /* 0x000fe40003fa6270 */
[----:B------:R-:W-:Y:S02]  /*5170*/  CS2R R42, SRZ ;  /* 0x00000000002a7805 */ /* 0x000fe4000001ff00 */
[----:B------:R-:W-:Y:S02]  /*5180*/  LEA.HI.X R61, R11, UR7, R40, 0x1, P4 ;  /* 0x000000070b3d7c11 */ /* 0x000fe4000a0f0c28 */
[----:B------:R-:W-:-:S02]  /*5190*/  CS2R R40, SRZ ;  /* 0x0000000000287805 */ /* 0x000fc4000001ff00 */
[----:B------:R-:W-:Y:S02]  /*51a0*/  CS2R R54, SRZ ;  /* 0x0000000000367805 */ /* 0x000fe4000001ff00 */
[----:B------:R-:W-:Y:S02]  /*51b0*/  CS2R R52, SRZ ;  /* 0x0000000000347805 */ /* 0x000fe4000001ff00 */
[----:B------:R-:W-:Y:S02]  /*51c0*/  CS2R R50, SRZ ;  /* 0x0000000000327805 */ /* 0x000fe4000001ff00 */
[----:B------:R-:W-:Y:S01]  /*51d0*/  CS2R R48, SRZ ;  /* 0x0000000000307805 */ /* 0x000fe2000001ff00 */
[----:B------:R0:W5:Y:S04]  /*51e0*/  @!P6 LDG.E.128 R40, desc[UR60][R56.64+0x80] ;  /* 0x0000803c3828e981 */ /* 0x000168000c1e1d00 */
[----:B------:R0:W5:Y:S04]  /*51f0*/  @!P5 LDG.E.128 R44, desc[UR60][R56.64] ;  /* 0x0000003c382cd981 */ /* 0x000168000c1e1d00 */
[----:B------:R0:W5:Y:S04]  /*5200*/  @!P5 LDG.E.128 R52, desc[UR60][R60.64] ;  /* 0x0000003c3c34d981 */ /* 0x000168000c1e1d00 */
[----:B------:R0:W5:Y:S02]  /*5210*/  @!P6 LDG.E.128 R48, desc[UR60][R60.64+0x80] ;  /* 0x0000803c3c30e981 */ /* 0x000164000c1e1d00 */
.L_x_1618:
[----:B------:R-:W-:Y:S05]  /*5220*/  BSYNC B1 ;  /* 0x0000000000017941 */ /* 0x000fea0003800000 */
.L_x_1617:
[----:B------:R-:W2:Y:S01]  /*5230*/  LDL R11, [R1+0x9c] ;  /* 0x00009c00010b7983 */ /* 0x000ea20000100800 */
[----:B------:R-:W-:Y:S01]  /*5240*/  BSSY B1, `(.L_x_1619) ;  /* 0x0000024000017945 */ /* 0x000fe20003800000 */
[----:B0-----:R-:W-:Y:S02]  /*5250*/  CS2R R56, SRZ ;  /* 0x0000000000387805 */ /* 0x001fe4000001ff00 */
[----:B------:R-:W-:Y:S02]  /*5260*/  CS2R R62, SRZ ;  /* 0x00000000003e7805 */ /* 0x000fe4000001ff00 */
[----:B------:R-:W-:Y:S02]  /*5270*/  CS2R R60, SRZ ;  /* 0x00000000003c7805 */ /* 0x000fe4000001ff00 */
[----:B------:R-:W-:Y:S02]  /*5280*/  CS2R R66, SRZ ;  /* 0x0000000000427805 */ /* 0x000fe4000001ff00 */
[----:B------:R-:W-:-:S02]  /*5290*/  CS2R R64, SRZ ;  /* 0x0000000000407805 */ /* 0x000fc4000001ff00 */
[----:B------:R-:W-:Y:S02]  /*52a0*/  CS2R R70, SRZ ;  /* 0x0000000000467805 */ /* 0x000fe4000001ff00 */
[----:B-----5:R-:W-:Y:S01]  /*52b0*/  MOV R74, R42 ;  /* 0x0000002a004a7202 */ /* 0x020fe20000000f00 */
[----:B------:R-:W-:Y:S01]  /*52c0*/  IMAD.MOV.U32 R75, RZ, RZ, R43 ;  /* 0x000000ffff4b7224 */ /* 0x000fe200078e002b */
[----:B------:R-:W-:Y:S02]  /*52d0*/  CS2R R68, SRZ ;  /* 0x0000000000447805 */ /* 0x000fe4000001ff00 */
        /* <DEDUP_REMOVED lines=14> */
[----:B------:R-:W-:Y:S02]  /*53c0*/  LEA R12, P6, R15, UR4, 0x1 ;  /* 0x000000040f0c7c11 */ /* 0x000fe4000f8c08ff */
        /* <DEDUP_REMOVED lines=11> */
.L_x_1620:
[----:B------:R-:W-:Y:S05]  /*5480*/  BSYNC B1 ;  /* 0x0000000000017941 */ /* 0x000fea0003800000 */
.L_x_1619:
[----:B------:R-:W-:Y:S01]  /*5490*/  IMAD.MOV.U32 R11, RZ, RZ, R40 ;  /* 0x000000ffff0b7224 */ /* 0x000fe200078e0028 */
[----:B------:R-:W-:Y:S01]  /*54a0*/  ISETP.NE.AND P5, PT, R225, 0x3, PT ;  /* 0x00000003e100780c */ /* 0x000fe20003fa5270 */
[----:B0-----:R-:W-:Y:S01]  /*54b0*/  IMAD.MOV.U32 R12, RZ, RZ, R41 ;  /* 0x000000ffff0c7224 */ /* 0x001fe200078e0029 */
[----:B------:R-:W-:Y:S01]  /*54c0*/  PRMT R125, R74, 0x5410, R75 ;  /* 0x000054104a7d7816 */ /* 0x000fe2000000004b */
[----:B------:R-:W-:Y:S02]  /*54d0*/  IMAD.MOV.U32 R13, RZ, RZ, R44 ;  /* 0x000000ffff0d7224 */ /* 0x000fe400078e002c */
        /* <DEDUP_REMOVED lines=8> */
[----:B------:R-:W-:Y:S01]  /*5560*/  PRMT R130, R130, 0x5410, R11 ;  /* 0x0000541082827816 */ /* 0x000fe2000000000b */
[----:B------:R-:W-:Y:S01]  /*5570*/  IMAD.MOV.U32 R14, RZ, RZ, R49 ;  /* 0x000000ffff0e7224 */ /* 0x000fe200078e0031 */
[----:B------:R-:W-:-:S04]  /*5580*/  MOV R11, R50 ;  /* 0x00000032000b7202 */ /* 0x000fc80000000f00 */
[----:B------:R-:W-:Y:S01]  /*5590*/  PRMT R127, R11, 0x5410, R12 ;  /* 0x000054100b7f7816 */ /* 0x000fe2000000000c */
[----:B------:R-:W-:Y:S01]  /*55a0*/  IMAD.MOV.U32 R12, RZ, RZ, R55 ;  /* 0x000000ffff0c7224 */ /* 0x000fe200078e0037 */
[----:B------:R-:W-:Y:S01]  /*55b0*/  PRMT R128, R13, 0x5410, R14 ;  /* 0x000054100d807816 */ /* 0x000fe2000000000e */
[----:B------:R-:W-:Y:S01]  /*55c0*/  IMAD.MOV.U32 R13, RZ, RZ, R52 ;  /* 0x000000ffff0d7224 */ /* 0x000fe200078e0034 */
[----:B------:R-:W-:Y:S01]  /*55d0*/  MOV R11, R54 ;  /* 0x00000036000b7202 */ /* 0x000fe20000000f00 */
[----:B------:R-:W-:-:S03]  /*55e0*/  IMAD.MOV.U32 R14, RZ, RZ, R53 ;  /* 0x000000ffff0e7224 */ /* 0x000fc600078e0035 */
[----:B------:R-:W-:Y:S01]  /*55f0*/  PRMT R131, R131, 0x5410, R13 ;  /* 0x0000541083837816 */ /* 0x000fe2000000000d */
[----:B-----5:R-:W-:Y:S01]  /*5600*/  IMAD.MOV.U32 R13, RZ, RZ, R56 ;  /* 0x000000ffff0d7224 */ /* 0x020fe200078e0038 */
        /* <DEDUP_REMOVED lines=23> */
[----:B------:R-:W-:Y:S02]  /*5780*/  PRMT R123, R11, 0x5410, R12 ;  /* 0x000054100b7b7816 */ /* 0x000fe4000000000c */
[----:B------:R-:W-:Y:S01]  /*5790*/  PRMT R124, R13, 0x5410, R14 ;  /* 0x000054100d7c7816 */ /* 0x000fe2000000000e */
[----:B------:R-:W-:Y:S06]  /*57a0*/  @!P5 BRA `(.L_x_1621) ;  /* 0x000000000004d947 */ /* 0x000fec0003800000 */
[----:B------:R-:W-:Y:S01]  /*57b0*/  BPT.TRAP 0x1 ;  /* 0x000000040000795c */ /* 0x000fe20000300000 */
.L_x_1621:
[----:B------:R-:W2:Y:S01]  /*57c0*/  LDL R11, [R1+0x1c] ;  /* 0x00001c00010b7983 */ /* 0x000ea20000100800 */
[----:B------:R-:W-:Y:S01]  /*57d0*/  LEA R90, R200, R18, 0x3 ;  /* 0x00000012c85a7211 */ /* 0x000fe200078e18ff */
[----:B------:R-:W0:Y:S01]  /*57e0*/  LDC R116, c[0x0][0x2f4] ;  /* 0x0000bd00ff747b82 */ /* 0x000e220000000800 */
[----:B------:R-:W-:Y:S01]  /*57f0*/  BSSY B1, `(.L_x_1622) ;  /* 0x0000004000017945 */ /* 0x000fe20003800000 */
[----:B--2---:R-:W-:-:S04]  /*5800*/  SHF.L.U32 R105, R11, 0x1f, RZ ;  /* 0x0000001f0b697819 */ /* 0x004fc800000006ff */
[----:B------:R-:W1:Y:S02]  /*5810*/  SYNCS.PHASECHK.TRANS64.TRYWAIT P6, [R90+URZ+0x30890], R105 ;  /* 0x030890695a0075a7 */ /* 0x000e6400080c017f */
[----:B01----:R-:W-:Y:S05]  /*5820*/  @!P6 BRA `(.L_x_1623) ;  /* 0x000002440044e947 */ /* 0x003fea0003800000 */
.L_x_2014:
[----:B------:R-:W-:Y:S05]  /*5830*/  BSYNC B1 ;  /* 0x0000000000017941 */ /* 0x000fea0003800000 */
.L_x_1622:
[----:B------:R-:W-:Y:S01]  /*5840*/  UMOV UR4, 0xffffffff ;  /* 0xffffffff00047882 */ /* 0x000fe20000000000 */
[----:B------:R-:W-:Y:S02]  /*5850*/  IMAD.IADD R118, R116, 0x1, -R95 ;  /* 0x0000000174767824 */ /* 0x000fe400078e0a5f */
[----:B------:R-:W-:Y:S05]  /*5860*/  BRA.DIV UR4, `(.L_x_1624) ;  /* 0x0000024604487947 */ /* 0x000fea000b800000 */
[----:B------:R1:W2:Y:S04]  /*5870*/  SHFL.IDX PT, R109, R114, RZ, 0x181f ;  /* 0x00181fff726d7589 */ /* 0x0002a800000e0000 */
[----:B------:R1:W3:Y:S02]  /*5880*/  SHFL.IDX PT, R108, R107, RZ, 0x181f ;  /* 0x00181fff6b6c7589 */ /* 0x0002e400000e0000 */
.L_x_2018:
[----:B------:R-:W-:Y:S04]  /*5890*/  BSSY B1, `(.L_x_1625) ;  /* 0x00000f0000017945 */ /* 0x000fe80003800000 */
[----:B------:R-:W-:Y:S05]  /*58a0*/  @P0 BRA `(.L_x_1626) ;  /* 0x0000000c00b80947 */ /* 0x000fea0003800000 */
[----:B------:R-:W-:Y:S01]  /*58b0*/  ISETP.NE.AND P0, PT, R28, RZ, PT ;  /* 0x000000ff1c00720c */ /* 0x000fe20003f05270 */
[----:B------:R-:W-:-:S12]  /*58c0*/  BSSY B2, `(.L_x_1627) ;  /* 0x0000076000027945 */ /* 0x000fd80003800000 */
[----:B------:R-:W-:Y:S05]  /*58d0*/  @!P0 BRA `(.L_x_1628) ;  /* 0x0000000400d08947 */ /* 0x000fea0003800000 */
[----:B------:R-:W4:Y:S04]  /*58e0*/  LDL R15, [R1+0x50] ;  /* 0x00005000010f7983 */ /* 0x000f280000100800 */
[----:B------:R-:W5:Y:S04]  /*58f0*/  LDL R14, [R1+0xa4] ;  /* 0x0000a400010e7983 */ /* 0x000f680000100800 */
[----:B------:R-:W5:Y:S01]  /*5900*/  LDL R13, [R1+0x58] ;  /* 0x00005800010d7983 */ /* 0x000f620000100800 */
[----:B------:R-:W-:Y:S01]  /*5910*/  SEL R11, R95, R118, !P2 ;  /* 0x000000765f0b7207 */ /* 0x000fe20005000000 */
[----:B------:R-:W-:Y:S01]  /*5920*/  BSSY B3, `(.L_x_1629) ;  /* 0x000006d000037945 */ /* 0x000fe20003800000 */
[----:B---3--:R-:W-:-:S02]  /*5930*/  LEA R110, P6, R33, R108, 0x1 ;  /* 0x0000006c216e7211 */ /* 0x008fc400078c08ff */
[----:B------:R-:W-:Y:S02]  /*5940*/  SHF.R.S32.HI R12, RZ, 0x1f, R11 ;  /* 0x0000001fff0c7819 */ /* 0x000fe4000001140b */
[----:B--2---:R-:W-:Y:S02]  /*5950*/  LEA.HI.X R111, R33, R109, R88, 0x1, P6 ;  /* 0x0000006d216f7211 */ /* 0x004fe400030f0c58 */
[----:B------:R-:W-:Y:S02]  /*5960*/  LEA.HI R11, R12, R11, RZ, 0x4 ;  /* 0x0000000b0c0b7211 */ /* 0x000fe400078f20ff */
[----:B------:R-:W-:Y:S02]  /*5970*/  ISETP.GE.AND P6, PT, R16, R106, PT ;  /* 0x0000006a1000720c */ /* 0x000fe40003fc6270 */
[----:B------:R-:W-:-:S04]  /*5980*/  LEA.HI.SX32 R11, R11, R32, 0x1c ;  /* 0x000000200b0b7211 */ /* 0x000fc800078fe2ff */
[----:B------:R-:W-:Y:S01]  /*5990*/  SHF.R.S32.HI R12, RZ, 0x1f, R11 ;  /* 0x0000001fff0c7819 */ /* 0x000fe2000001140b */
[----:B------:R-:W-:-:S03]  /*59a0*/  IMAD.SHL.U32 R113, R11, 0x8, RZ ;  /* 0x000000080b717824 */ /* 0x000fc600078e00ff */
[----:B------:R-:W-:Y:S02]  /*59b0*/  LEA.HI R12, R12, R11, RZ, 0x3 ;  /* 0x0000000b0c0c7211 */ /* 0x000fe400078f18ff */
[----:B------:R-:W-:-:S03]  /*59c0*/  ISETP.GE.AND P0, PT, R113, R116, PT ;  /* 0x000000747100720c */ /* 0x000fc60003f06270 */
[----:B------:R-:W-:-:S05]  /*59d0*/  IMAD.SHL.U32 R12, R12, 0x200, RZ ;  /* 0x000002000c0c7824 */ /* 0x000fca00078e00ff */
[----:B------:R-:W-:Y:S02]  /*59e0*/  LOP3.LUT R12, R12, 0x7ffff000, RZ, 0xc0, !PT ;  /* 0x7ffff0000c0c7812 */ /* 0x000fe400078ec0ff */
[----:B----4-:R-:W-:-:S03]  /*59f0*/  LOP3.LUT R11, R15, 0x38, R113, 0xf8, !PT ;  /* 0x000000380f0b7812 */ /* 0x010fc600078ef871 */
[----:B------:R-:W-:Y:S01]  /*5a00*/  @!P0 IMAD.WIDE R112, R113, 0x2, R108 ;  /* 0x0000000271708825 */ /* 0x000fe200078e026c */
[----:B-----5:R-:W-:-:S04]  /*5a10*/  LOP3.LUT R11, R11, R14, RZ, 0x3c, !PT ;  /* 0x0000000e0b0b7212 */ /* 0x020fc800078e3cff */
[----:B------:R-:W-:Y:S02]  /*5a20*/  IADD3 R13, R11, R12, R13 ;  /* 0x0000000c0b0d7210 */ /* 0x000fe40007ffe00d */
[----:B------:R-:W-:-:S03]  /*5a30*/  LEA R11, R200, R93, 0xe ;  /* 0x0000005dc80b7211 */ /* 0x000fc600078e70ff */
[----:B------:R-:W-:Y:S02]  /*5a40*/  IMAD R13, R200, 0x4000, R13 ;  /* 0x00004000c80d7824 */ /* 0x000fe400078e020d */
[--C-:B------:R-:W-:Y:S02]  /*5a50*/  IMAD R11, R11, 0x2, R18.reuse ;  /* 0x000000020b0b7824 */ /* 0x100fe400078e0212 */
[----:B------:R-:W-:-:S03]  /*5a60*/  IMAD R72, R13, 0x2, R18 ;  /* 0x000000020d487824 */ /* 0x000fc600078e0212 */
[----:B------:R2:W3:Y:S04]  /*5a70*/  LDS.128 R12, [R11+0x20400] ;  /* 0x020400000b0c7984 */ /* 0x0004e80000000c00 */
[----:B------:R-:W4:Y:S01]  /*5a80*/  LDS.128 R72, [R72+0x20400] ;  /* 0x0204000048487984 */ /* 0x000f220000000c00 */
[----:B------:R-:W-:Y:S05]  /*5a90*/  @P6 BRA `(.L_x_1630) ;  /* 0x0000000400546947 */ /* 0x000fea0003800000 */
[----:B------:R-:W-:Y:S02]  /*5aa0*/  SHF.R.U32.HI R132, RZ, 0x10, R53 ;  /* 0x00000010ff847819 */ /* 0x000fe40000011635 */
[--C-:B------:R-:W-:Y:S02]  /*5ab0*/  SHF.R.U64 R129, R44, 0x10, R45.reuse ;  /* 0x000000102c817819 */ /* 0x100fe4000000122d */
[----:B------:R-:W-:Y:S01]  /*5ac0*/  SHF.R.U32.HI R134, RZ, 0x10, R45 ;  /* 0x00000010ff867819 */ /* 0x000fe2000001162d */
[----:B------:R-:W-:Y:S01]  /*5ad0*/  HADD2.F32 R132, -RZ, R132.H0_H0 ;  /* 0x20000084ff847230 */ /* 0x000fe20000004100 */
[--C-:B--2---:R-:W-:Y:S01]  /*5ae0*/  SHF.R.U64 R11, R46, 0x10, R47.reuse ;  /* 0x000000102e0b7819 */ /* 0x104fe2000000122f */
[--C-:B----4-:R-:W-:Y:S01]  /*5af0*/  HADD2.F32 R46, -RZ, R73.reuse.H0_H0 ;  /* 0x20000049ff2e7230 */ /* 0x110fe20000004100 */
[----:B------:R-:W-:Y:S01]  /*5b00*/  SHF.R.U32.HI R135, RZ, 0x10, R47 ;  /* 0x00000010ff877819 */ /* 0x000fe2000001162f */
[----:B------:R-:W-:Y:S01]  /*5b10*/  HADD2.F32 R73, -RZ, R73.H1_H1 ;  /* 0x30000049ff497230 */ /* 0x000fe20000004100 */
[--C-:B------:R-:W-:Y:S01]  /*5b20*/  SHF.R.U64 R44, R54, 0x10, R55.reuse ;  /* 0x00000010362c7819 */ /* 0x100fe20000001237 */
[----:B------:R-:W-:Y:S01]  /*5b30*/  HADD2.F32 R54, -RZ, R134.H0_H0 ;  /* 0x20000086ff367230 */ /* 0x000fe20000004100 */
[----:B------:R-:W-:Y:S01]  /*5b40*/  SHF.R.U32.HI R133, RZ, 0x10, R55 ;  /* 0x00000010ff857819 */ /* 0x000fe20000011637 */
[----:B------:R-:W-:Y:S01]  /*5b50*/  HADD2.F32 R55, -RZ, R137.H1_H1 ;  /* 0x30000089ff377230 */ /* 0x000fe20000004100 */
[----:B------:R-:W-:Y:S01]  /*5b60*/  SHF.R.U64 R45, R52, 0x10, R53 ;  /* 0x00000010342d7819 */ /* 0x000fe20000001235 */
[----:B---3--:R-:W-:Y:S01]  /*5b70*/  IMAD.MOV.U32 R52, RZ, RZ, R15 ;  /* 0x000000ffff347224 */ /* 0x008fe200078e000f */
[----:B------:R-:W-:Y:S01]  /*5b80*/  MOV R47, R12 ;  /* 0x0000000c002f7202 */ /* 0x000fe20000000f00 */
[----:B------:R-:W-:-:S02]  /*5b90*/  HADD2.F32 R12, -RZ, R13.H0_H0 ;  /* 0x2000000dff0c7230 */ /* 0x000fc40000004100 */
[-C--:B------:R-:W-:Y:S01]  /*5ba0*/  FMUL.FTZ R134, R73, R132.reuse ;  /* 0x0000008449867220 */ /* 0x080fe20000410000 */
[----:B------:R-:W-:Y:S02]  /*5bb0*/  HADD2.F32 R15, -RZ, R13.H1_H1 ;  /* 0x3000000dff0f7230 */ /* 0x000fe40000004100 */
[-C--:B------:R-:W-:Y:S01]  /*5bc0*/  FMUL.FTZ R13, R46, R55.reuse ;  /* 0x000000372e0d7220 */ /* 0x080fe20000410000 */
[----:B------:R-:W-:Y:S02]  /*5bd0*/  HADD2.F32 R53, -RZ, R136.H1_H1 ;  /* 0x30000088ff357230 */ /* 0x000fe40000004100 */
[C---:B------:R-:W-:Y:S01]  /*5be0*/  FMUL.FTZ R55, R12.reuse, R55 ;  /* 0x000000370c377220 */ /* 0x040fe20000410000 */
[----:B------:R-:W-:Y:S02]  /*5bf0*/  HADD2.F32 R133, -RZ, R133.H0_H0 ;  /* 0x20000085ff857230 */ /* 0x000fe40000004100 */
[C---:B------:R-:W-:Y:S01]  /*5c00*/  FMUL.FTZ R132, R15.reuse, R132 ;  /* 0x000000840f847220 */ /* 0x040fe20000410000 */
[-C--:B------:R-:W-:Y:S01]  /*5c10*/  FFMA.FTZ R15, R15, R54.reuse, -R134 ;  /* 0x000000360f0f7223 */ /* 0x080fe20000010886 */
[-C--:B------:R-:W-:Y:S01]  /*5c20*/  FFMA.FTZ R12, R12, R53.reuse, -R13 ;  /* 0x000000350c0c7223 */ /* 0x080fe2000001080d */
[----:B------:R-:W-:Y:S01]  /*5c30*/  FFMA.FTZ R13, R46, R53, R55 ;  /* 0x000000352e0d7223 */ /* 0x000fe20000010037 */
[----:B------:R-:W-:Y:S01]  /*5c40*/  FFMA.FTZ R46, R73, R54, R132 ;  /* 0x00000036492e7223 */ /* 0x000fe20000010084 */
[----:B------:R-:W-:-:S02]  /*5c50*/  HADD2.F32 R132, -RZ, R137.H0_H0 ;  /* 0x20000089ff847230 */ /* 0x000fc40000004100 */
[--C-:B------:R-:W-:Y:S01]  /*5c60*/  HADD2.F32 R54, -RZ, R75.reuse.H0_H0 ;  /* 0x2000004bff367230 */ /* 0x100fe20000004100 */
[----:B------:R-:W-:Y:S01]  /*5c70*/  F2FP.F16.F32.PACK_AB R15, R15, R12 ;  /* 0x0000000c0f0f723e */ /* 0x000fe200000000ff */
[----:B------:R-:W-:Y:S01]  /*5c80*/  HADD2.F32 R75, -RZ, R75.H1_H1 ;  /* 0x3000004bff4b7230 */ /* 0x000fe20000004100 */
[----:B------:R-:W-:Y:S01]  /*5c90*/  F2FP.F16.F32.PACK_AB R46, R46, R13 ;  /* 0x0000000d2e2e723e */ /* 0x000fe200000000ff */
[--C-:B------:R-:W-:Y:S02]  /*5ca0*/  HADD2.F32 R53, -RZ, R52.reuse.H0_H0 ;  /* 0x20000034ff357230 */ /* 0x100fe40000004100 */
[----:B------:R-:W-:Y:S01]  /*5cb0*/  FMUL.FTZ R134, R54, R132 ;  /* 0x0000008436867220 */ /* 0x000fe20000410000 */
[----:B------:R-:W-:Y:S02]  /*5cc0*/  HADD2.F32 R52, -RZ, R52.H1_H1 ;  /* 0x30000034ff347230 */ /* 0x000fe40000004100 */
[----:B------:R-:W-:Y:S01]  /*5cd0*/  FMUL.FTZ R137, R75, R133 ;  /* 0x000000854b897220 */ /* 0x000fe20000410000 */
[----:B------:R-:W-:-:S02]  /*5ce0*/  HADD2.F32 R55, -RZ, R136.H0_H0 ;  /* 0x20000088ff377230 */ /* 0x000fc40000004100 */
[----:B------:R-:W-:Y:S02]  /*5cf0*/  HADD2.F32 R73, -RZ, R135.H0_H0 ;  /* 0x20000087ff497230 */ /* 0x000fe40000004100 */
[C---:B------:R-:W-:Y:S01]  /*5d00*/  FMUL.FTZ R135, R53.reuse, R132 ;  /* 0x0000008435877220 */ /* 0x040fe20000410000 */
[----:B------:R-:W-:Y:S01]  /*5d10*/  FMUL.FTZ R132, R52, R133 ;  /* 0x0000008534847220 */ /* 0x000fe20000410000 */
[-C--:B------:R-:W-:Y:S01]  /*5d20*/  FFMA.FTZ R133, R53, R55.reuse, -R134 ;  /* 0x0000003735857223 */ /* 0x080fe20000010886 */
[--C-:B------:R-:W-:Y:S02]  /*5d30*/  HADD2.F32 R53, -RZ, R131.reuse.H0_H0 ;  /* 0x20000083ff357230 */ /* 0x100fe40000004100 */
[----:B------:R-:W-:Y:S01]  /*5d40*/  FFMA.FTZ R135, R54, R55, R135 ;  /* 0x0000003736877223 */ /* 0x000fe20000010087 */
[-C--:B------:R-:W-:Y:S01]  /*5d50*/  FFMA.FTZ R136, R52, R73.reuse, -R137 ;  /* 0x0000004934887223 */ /* 0x080fe20000010889 */
[----:B------:R-:W-:Y:S02]  /*5d60*/  HADD2.F32 R131, -RZ, R131.H1_H1 ;  /* 0x30000083ff837230 */ /* 0x000fe40000004100 */
[----:B------:R-:W-:Y:S01]  /*5d70*/  FFMA.FTZ R138, R75, R73, R132 ;  /* 0x000000494b8a7223 */ /* 0x000fe20000010084 */
[----:B------:R-:W-:-:S02]  /*5d80*/  HADD2.F32 R54, -RZ, R45.H0_H0 ;  /* 0x2000002dff367230 */ /* 0x000fc40000004100 */
[--C-:B------:R-:W-:Y:S01]  /*5d90*/  HADD2.F32 R52, -RZ, R72.reuse.H0_H0 ;  /* 0x20000048ff347230 */ /* 0x100fe20000004100 */
[----:B------:R-:W-:Y:S01]  /*5da0*/  F2FP.F16.F32.PACK_AB R133, R136, R133 ;  /* 0x000000858885723e */ /* 0x000fe200000000ff */
[--C-:B------:R-:W-:Y:S02]  /*5db0*/  HADD2.F32 R45, -RZ, R47.reuse.H0_H0 ;  /* 0x2000002fff2d7230 */ /* 0x100fe40000004100 */
[----:B------:R-:W-:Y:S02]  /*5dc0*/  HADD2.F32 R72, -RZ, R72.H1_H1 ;  /* 0x30000048ff487230 */ /* 0x000fe40000004100 */
[-C--:B------:R-:W-:Y:S01]  /*5dd0*/  FMUL.FTZ R132, R52, R131.reuse ;  /* 0x0000008334847220 */ /* 0x080fe20000410000 */
[----:B------:R-:W-:Y:S02]  /*5de0*/  HADD2.F32 R47, -RZ, R47.H1_H1 ;  /* 0x3000002fff2f7230 */ /* 0x000fe40000004100 */
[----:B------:R-:W-:Y:S01]  /*5df0*/  FMUL.FTZ R131, R45, R131 ;  /* 0x000000832d837220 */ /* 0x000fe20000410000 */
[----:B------:R-:W-:-:S02]  /*5e00*/  HADD2.F32 R129, -RZ, R129.H0_H0 ;  /* 0x20000081ff817230 */ /* 0x000fc40000004100 */
[-C--:B------:R-:W-:Y:S01]  /*5e10*/  FMUL.FTZ R134, R72, R54.reuse ;  /* 0x0000003648867220 */ /* 0x080fe20000410000 */
[-C--:B------:R-:W-:Y:S01]  /*5e20*/  FFMA.FTZ R132, R45, R53.reuse, -R132 ;  /* 0x000000352d847223 */ /* 0x080fe20000010884 */
[C---:B------:R-:W-:Y:S01]  /*5e30*/  FMUL.FTZ R73, R47.reuse, R54 ;  /* 0x000000362f497220 */ /* 0x040fe20000410000 */
[----:B------:R-:W-:Y:S01]  /*5e40*/  FFMA.FTZ R131, R52, R53, R131 ;  /* 0x0000003534837223 */ /* 0x000fe20000010083 */
[-C--:B------:R-:W-:Y:S01]  /*5e50*/  FFMA.FTZ R55, R47, R129.reuse, -R134 ;  /* 0x000000812f377223 */ /* 0x080fe20000010886 */
[----:B------:R-:W-:Y:S02]  /*5e60*/  HADD2.F32 R47, -RZ, R130.H1_H1 ;  /* 0x30000082ff2f7230 */ /* 0x000fe40000004100 */
[----:B------:R-:W-:Y:S01]  /*5e70*/  FFMA.FTZ R72, R72, R129, R73 ;  /* 0x0000008148487223 */ /* 0x000fe20000010049 */
[----:B------:R-:W-:Y:S02]  /*5e80*/  HADD2.F32 R53, -RZ, R44.H0_H0 ;  /* 0x2000002cff357230 */ /* 0x000fe40000004100 */
[----:B------:R-:W-:Y:S01]  /*5e90*/  HADD2.F32 R45, -RZ, R74.H0_H0 ;  /* 0x2000004aff2d7230 */ /* 0x000fe20000004100 */
[----:B------:R-:W-:Y:S01]  /*5ea0*/  F2FP.F16.F32.PACK_AB R12, R55, R132 ;  /* 0x00000084370c723e */ /* 0x000fe200000000ff */
[----:B------:R-:W-:Y:S01]  /*5eb0*/  HADD2.F32 R130, -RZ, R130.H0_H0 ;  /* 0x20000082ff827230 */ /* 0x000fe20000004100 */
[----:B------:R-:W-:Y:S01]  /*5ec0*/  F2FP.F16.F32.PACK_AB R72, R72, R131 ;  /* 0x000000834848723e */ /* 0x000fe200000000ff */
[----:B------:R-:W-:-:S02]  /*5ed0*/  HADD2.F32 R44, -RZ, R14.H0_H0 ;  /* 0x2000000eff2c7230 */ /* 0x000fc40000004100 */
[----:B------:R-:W-:Y:S02]  /*5ee0*/  HADD2.F32 R74, -RZ, R74.H1_H1 ;  /* 0x3000004aff4a7230 */ /* 0x000fe40000004100 */
[CC--:B------:R-:W-:Y:S01]  /*5ef0*/  FMUL.FTZ R73, R45.reuse, R130.reuse ;  /* 0x000000822d497220 */ /* 0x0c0fe20000410000 */
[----:B------:R-:W-:Y:S02]  /*5f00*/  HADD2.F32 R14, -RZ, R14.H1_H1 ;  /* 0x3000000eff0e7230 */ /* 0x000fe40000004100 */
[----:B------:R-:W-:Y:S01]  /*5f10*/  FMUL.FTZ R130, R44, R130 ;  /* 0x000000822c827220 */ /* 0x000fe20000410000 */
[----:B------:R-:W-:Y:S02]  /*5f20*/  HADD2.F32 R11, -RZ, R11.H0_H0 ;  /* 0x2000000bff0b7230 */ /* 0x000fe40000004100 */
[----:B------:R-:W-:Y:S01]  /*5f30*/  FMUL.FTZ R75, R74, R53 ;  /* 0x000000354a4b7220 */ /* 0x000fe20000410000 */
[----:B------:R-:W-:Y:S01]  /*5f40*/  FFMA.FTZ R73, R44, R47, -R73 ;  /* 0x0000002f2c497223 */ /* 0x000fe20000010849 */
[C---:B------:R-:W-:Y:S01]  /*5f50*/  FMUL.FTZ R53, R14.reuse, R53 ;  /* 0x000000350e357220 */ /* 0x040fe20000410000 */
[----:B------:R-:W-:Y:S01]  /*5f60*/  FFMA.FTZ R130, R45, R47, R130 ;  /* 0x0000002f2d827223 */ /* 0x000fe20000010082 */
[----:B------:R-:W-:Y:S01]  /*5f70*/  FFMA.FTZ R14, R14, R11, -R75 ;  /* 0x0000000b0e0e7223 */ /* 0x000fe2000001084b */
[----:B------:R-:W-:-:S02]  /*5f80*/  IMAD.MOV.U32 R13, RZ, RZ, R15 ;  /* 0x000000ffff0d7224 */ /* 0x000fc400078e000f */
[----:B------:R-:W-:Y:S01]  /*5f90*/  FFMA.FTZ R53, R74, R11, R53 ;  /* 0x0000000b4a357223 */ /* 0x000fe20000010035 */
[----:B------:R-:W-:Y:S02]  /*5fa0*/  F2FP.F16.F32.PACK_AB R75, R138, R135 ;  /* 0x000000878a4b723e */ /* 0x000fe400000000ff */
[----:B------:R-:W-:Y:S01]  /*5fb0*/  F2FP.F16.F32.PACK_AB R14, R14, R73 ;  /* 0x000000490e0e723e */ /* 0x000fe200000000ff */
[----:B------:R-:W-:Y:S01]  /*5fc0*/  IMAD.MOV.U32 R73, RZ, RZ, R46 ;  /* 0x000000ffff497224 */ /* 0x000fe200078e002e */
[----:B------:R-:W-:Y:S02]  /*5fd0*/  F2FP.F16.F32.PACK_AB R74, R53, R130 ;  /* 0x00000082354a723e */ /* 0x000fe400000000ff */
[----:B------:R-:W-:-:S07]  /*5fe0*/  MOV R15, R133 ;  /* 0x00000085000f7202 */ /* 0x000fce0000000f00 */
.L_x_1630:
[----:B------:R-:W-:Y:S05]  /*5ff0*/  BSYNC B3 ;  /* 0x0000000000037941 */ /* 0x000fea0003800000 */
.L_x_1629:
[----:B---3--:R3:W-:Y:S04]  /*6000*/  ST.E.128 desc[UR60][R110.64], R12 ;  /* 0x0000000c6e007985 */ /* 0x0087e8000c101d3c */
[----:B----4-:R3:W-:Y:S02]  /*6010*/  @!P0 ST.E.128 desc[UR60][R112.64], R72 ;  /* 0x0000004870008985 */ /* 0x0107e4000c101d3c */
.L_x_1628:
[----:B------:R-:W-:Y:S05]  /*6020*/  BSYNC B2 ;  /* 0x0000000000027941 */ /* 0x000fea0003800000 */
.L_x_1627:
[----:B------:R-:W-:-:S13]  /*6030*/  ISETP.NE.AND P0, PT, R36, RZ, PT ;  /* 0x000000ff2400720c */ /* 0x000fda0003f05270 */
[----:B------:R-:W-:Y:S05]  /*6040*/  @!P0 BRA `(.L_x_1626) ;  /* 0x0000000400d08947 */ /* 0x000fea0003800000 */
[----:B---3--:R-:W3:Y:S04]  /*6050*/  LDL R15, [R1+0x50] ;  /* 0x00005000010f7983 */ /* 0x008ee80000100800 */
[----:B------:R-:W4:Y:S04]  /*6060*/  LDL R14, [R1+0xa4] ;  /* 0x0000a400010e7983 */ /* 0x000f280000100800 */
[----:B------:R-:W5:Y:S01]  /*6070*/  LDL R13, [R1+0x58] ;  /* 0x00005800010d7983 */ /* 0x000f620000100800 */
[----:B--2---:R-:W-:Y:S01]  /*6080*/  SEL R11, R95, R118, !P1 ;  /* 0x000000765f0b7207 */ /* 0x004fe20004800000 */
[----:B------:R-:W-:Y:S01]  /*6090*/  BSSY B2, `(.L_x_1631) ;  /* 0x000006d000027945 */ /* 0x000fe20003800000 */
[----:B------:R-:W-:-:S02]  /*60a0*/  LEA R52, P6, R35, R108, 0x1 ;  /* 0x0000006c23347211 */ /* 0x000fc400078c08ff */
[----:B------:R-:W-:Y:S02]  /*60b0*/  SHF.R.S32.HI R12, RZ, 0x1f, R11 ;  /* 0x0000001fff0c7819 */ /* 0x000fe4000001140b */
[----:B------:R-:W-:Y:S02]  /*60c0*/  LEA.HI.X R53, R35, R109, R89, 0x1, P6 ;  /* 0x0000006d23357211 */ /* 0x000fe400030f0c59 */
        /* <DEDUP_REMOVED lines=8> */
[----:B------:R-:W-:-:S05]  /*6150*/  LOP3.LUT R12, R12, 0x7ffff000, RZ, 0xc0, !PT ;  /* 0x7ffff0000c0c7812 */ /* 0x000fca00078ec0ff */
[----:B------:R-:W-:Y:S01]  /*6160*/  @!P0 IMAD.WIDE R108, R55, 0x2, R108 ;  /* 0x00000002376c8825 */ /* 0x000fe200078e026c */
[----:B---3--:R-:W-:-:S04]  /*6170*/  LOP3.LUT R11, R15, 0x38, R55, 0xf8, !PT ;  /* 0x000000380f0b7812 */ /* 0x008fc800078ef837 */
[----:B----4-:R-:W-:-:S04]  /*6180*/  LOP3.LUT R11, R11, R14, RZ, 0x3c, !PT ;  /* 0x0000000e0b0b7212 */ /* 0x010fc800078e3cff */
[----:B-----5:R-:W-:Y:S01]  /*6190*/  IADD3 R13, R11, R12, R13 ;  /* 0x0000000c0b0d7210 */ /* 0x020fe20007ffe00d */
[----:B------:R-:W-:-:S03]  /*61a0*/  IMAD R11, R200, 0x4000, R92 ;  /* 0x00004000c80b7824 */ /* 0x000fc600078e025c */
[----:B------:R-:W-:Y:S01]  /*61b0*/  LEA R13, R200, R13, 0xe ;  /* 0x0000000dc80d7211 */ /* 0x000fe200078e70ff */
[----:B------:R-:W-:-:S04]  /*61c0*/  IMAD R11, R11, 0x2, R18 ;  /* 0x000000020b0b7824 */ /* 0x000fc800078e0212 */
[----:B------:R-:W-:Y:S02]  /*61d0*/  IMAD R44, R13, 0x2, R18 ;  /* 0x000000020d2c7824 */ /* 0x000fe400078e0212 */
[----:B------:R2:W3:Y:S04]  /*61e0*/  LDS.128 R12, [R11+0x20400] ;  /* 0x020400000b0c7984 */ /* 0x0004e80000000c00 */
[----:B------:R-:W4:Y:S01]  /*61f0*/  LDS.128 R44, [R44+0x20400] ;  /* 0x020400002c2c7984 */ /* 0x000f220000000c00 */
[----:B------:R-:W-:Y:S05]  /*6200*/  @P6 BRA `(.L_x_1632) ;  /* 0x0000000400546947 */ /* 0x000fea0003800000 */
[--C-:B------:R-:W-:Y:S02]  /*6210*/  SHF.R.U64 R75, R48, 0x10, R49.reuse ;  /* 0x00000010304b7819 */ /* 0x100fe40000001231 */
[----:B------:R-:W-:Y:S01]  /*6220*/  SHF.R.U32.HI R48, RZ, 0x10, R49 ;  /* 0x00000010ff307819 */ /* 0x000fe20000011631 */
[--C-:B------:R-:W-:Y:S01]  /*6230*/  HADD2.F32 R49, -RZ, R128.reuse.H1_H1 ;  /* 0x30000080ff317230 */ /* 0x100fe20000004100 */
[--C-:B------:R-:W-:Y:S01]  /*6240*/  SHF.R.U64 R111, R40, 0x10, R41.reuse ;  /* 0x00000010286f7819 */ /* 0x100fe20000001229 */
[----:B------:R-:W-:Y:S01]  /*6250*/  HADD2.F32 R128, -RZ, R128.H0_H0 ;  /* 0x20000080ff807230 */ /* 0x000fe20000004100 */
[----:B------:R-:W-:Y:S01]  /*6260*/  SHF.R.U32.HI R54, RZ, 0x10, R41 ;  /* 0x00000010ff367819 */ /* 0x000fe20000011629 */
[----:B---3--:R-:W-:Y:S01]  /*6270*/  IMAD.MOV.U32 R41, RZ, RZ, R14 ;  /* 0x000000ffff297224 */ /* 0x008fe200078e000e */
[----:B--2---:R-:W-:Y:S01]  /*6280*/  SHF.R.U64 R11, R42, 0x10, R43 ;  /* 0x000000102a0b7819 */ /* 0x004fe2000000122b */
[----:B----4-:R-:W-:Y:S01]  /*6290*/  HADD2.F32 R42, -RZ, R45.H0_H0 ;  /* 0x2000002dff2a7230 */ /* 0x010fe20000004100 */
[----:B------:R-:W-:Y:S01]  /*62a0*/  SHF.R.U64 R40, R50, 0x10, R51 ;  /* 0x0000001032287819 */ /* 0x000fe20000001233 */
[----:B------:R-:W-:Y:S01]  /*62b0*/  HADD2.F32 R14, -RZ, R13.H0_H0 ;  /* 0x2000000dff0e7230 */ /* 0x000fe20000004100 */
[----:B------:R-:W-:Y:S01]  /*62c0*/  SHF.R.U32.HI R73, RZ, 0x10, R43 ;  /* 0x00000010ff497819 */ /* 0x000fe2000001162b */
[----:B------:R-:W-:Y:S01]  /*62d0*/  HADD2.F32 R45, -RZ, R45.H1_H1 ;  /* 0x3000002dff2d7230 */ /* 0x000fe20000004100 */
[----:B------:R-:W-:Y:S01]  /*62e0*/  SHF.R.U32.HI R55, RZ, 0x10, R51 ;  /* 0x00000010ff377819 */ /* 0x000fe20000011633 */
[----:B------:R-:W-:-:S02]  /*62f0*/  HADD2.F32 R50, -RZ, R48.H0_H0 ;  /* 0x20000030ff327230 */ /* 0x000fc40000004100 */
[-C--:B------:R-:W-:Y:S01]  /*6300*/  FMUL.FTZ R51, R42, R49.reuse ;  /* 0x000000312a337220 */ /* 0x080fe20000410000 */
[----:B------:R-:W-:Y:S02]  /*6310*/  HADD2.F32 R43, -RZ, R126.H1_H1 ;  /* 0x3000007eff2b7230 */ /* 0x000fe40000004100 */
[C---:B------:R-:W-:Y:S01]  /*6320*/  FMUL.FTZ R49, R14.reuse, R49 ;  /* 0x000000310e317220 */ /* 0x040fe20000410000 */
[----:B------:R-:W-:Y:S02]  /*6330*/  HADD2.F32 R13, -RZ, R13.H1_H1 ;  /* 0x3000000dff0d7230 */ /* 0x000fe40000004100 */
[----:B------:R-:W-:Y:S02]  /*6340*/  HADD2.F32 R48, -RZ, R54.H0_H0 ;  /* 0x20000036ff307230 */ /* 0x000fe40000004100 */
[-C--:B------:R-:W-:Y:S01]  /*6350*/  FMUL.FTZ R54, R45, R50.reuse ;  /* 0x000000322d367220 */ /* 0x080fe20000410000 */
[-C--:B------:R-:W-:Y:S01]  /*6360*/  FFMA.FTZ R51, R14, R43.reuse, -R51 ;  /* 0x0000002b0e337223 */ /* 0x080fe20000010833 */
[C---:B------:R-:W-:Y:S01]  /*6370*/  FMUL.FTZ R50, R13.reuse, R50 ;  /* 0x000000320d327220 */ /* 0x040fe20000410000 */
[----:B------:R-:W-:Y:S01]  /*6380*/  FFMA.FTZ R49, R42, R43, R49 ;  /* 0x0000002b2a317223 */ /* 0x000fe20000010031 */
[----:B------:R-:W-:Y:S01]  /*6390*/  FFMA.FTZ R54, R13, R48, -R54 ;  /* 0x000000300d367223 */ /* 0x000fe20000010836 */
[----:B------:R-:W-:-:S02]  /*63a0*/  HADD2.F32 R43, -RZ, R127.H1_H1 ;  /* 0x3000007fff2b7230 */ /* 0x000fc40000004100 */
[----:B------:R-:W-:Y:S01]  /*63b0*/  FFMA.FTZ R72, R45, R48, R50 ;  /* 0x000000302d487223 */ /* 0x000fe20000010032 */
[----:B------:R-:W-:Y:S02]  /*63c0*/  HADD2.F32 R14, -RZ, R47.H0_H0 ;  /* 0x2000002fff0e7230 */ /* 0x000fe40000004100 */
[----:B------:R-:W-:Y:S02]  /*63d0*/  HADD2.F32 R13, -RZ, R15.H0_H0 ;  /* 0x2000000fff0d7230 */ /* 0x000fe40000004100 */
        /* <DEDUP_REMOVED lines=12> */
[----:B------:R-:W-:Y:S02]  /*64a0*/  HADD2.F32 R14, -RZ, R44.H0_H0 ;  /* 0x2000002cff0e7230 */ /* 0x000fe40000004100 */
[----:B------:R-:W-:Y:S01]  /*64b0*/  FFMA.FTZ R74, R13, R42, -R74 ;  /* 0x0000002a0d4a7223 */ /* 0x000fe2000001084a */
[----:B------:R-:W-:-:S02]  /*64c0*/  HADD2.F32 R43, -RZ, R75.H0_H0 ;  /* 0x2000004bff2b7230 */ /* 0x000fc40000004100 */
[----:B------:R-:W-:Y:S01]  /*64d0*/  FFMA.FTZ R55, R15, R48, -R110 ;  /* 0x000000300f377223 */ /* 0x000fe2000001086e */
[----:B------:R-:W-:Y:S02]  /*64e0*/  HADD2.F32 R13, -RZ, R12.H0_H0 ;  /* 0x2000000cff0d7230 */ /* 0x000fe40000004100 */
[----:B------:R-:W-:Y:S01]  /*64f0*/  FMUL.FTZ R42, R14, R128 ;  /* 0x000000800e2a7220 */ /* 0x000fe20000410000 */
[----:B------:R-:W-:Y:S02]  /*6500*/  HADD2.F32 R44, -RZ, R44.H1_H1 ;  /* 0x3000002cff2c7230 */ /* 0x000fe40000004100 */
[----:B------:R-:W-:Y:S01]  /*6510*/  FFMA.FTZ R73, R47, R48, R112 ;  /* 0x000000302f497223 */ /* 0x000fe20000010070 */
[----:B------:R-:W-:Y:S02]  /*6520*/  HADD2.F32 R12, -RZ, R12.H1_H1 ;  /* 0x3000000cff0c7230 */ /* 0x000fe40000004100 */
[----:B------:R-:W-:Y:S01]  /*6530*/  FMUL.FTZ R45, R13, R128 ;  /* 0x000000800d2d7220 */ /* 0x000fe20000410000 */
[----:B------:R-:W-:-:S02]  /*6540*/  HADD2.F32 R15, -RZ, R111.H0_H0 ;  /* 0x2000006fff0f7230 */ /* 0x000fc40000004100 */
[-C--:B------:R-:W-:Y:S01]  /*6550*/  FMUL.FTZ R47, R44, R43.reuse ;  /* 0x0000002b2c2f7220 */ /* 0x080fe20000410000 */
[----:B------:R-:W-:Y:S01]  /*6560*/  FFMA.FTZ R42, R13, R126, -R42 ;  /* 0x0000007e0d2a7223 */ /* 0x000fe2000001082a */
[----:B------:R-:W-:Y:S02]  /*6570*/  HADD2.F32 R13, -RZ, R46.H0_H0 ;  /* 0x2000002eff0d7230 */ /* 0x000fe40000004100 */
[C---:B------:R-:W-:Y:S01]  /*6580*/  FMUL.FTZ R43, R12.reuse, R43 ;  /* 0x0000002b0c2b7220 */ /* 0x040fe20000410000 */
[----:B------:R-:W-:Y:S02]  /*6590*/  HADD2.F32 R127, -RZ, R127.H0_H0 ;  /* 0x2000007fff7f7230 */ /* 0x000fe40000004100 */
[-C--:B------:R-:W-:Y:S01]  /*65a0*/  FFMA.FTZ R47, R12, R15.reuse, -R47 ;  /* 0x0000000f0c2f7223 */ /* 0x080fe2000001082f */
[----:B------:R-:W-:Y:S02]  /*65b0*/  HADD2.F32 R40, -RZ, R40.H0_H0 ;  /* 0x20000028ff287230 */ /* 0x000fe40000004100 */
[----:B------:R-:W-:Y:S01]  /*65c0*/  FFMA.FTZ R44, R44, R15, R43 ;  /* 0x0000000f2c2c7223 */ /* 0x000fe2000001002b */
[----:B------:R-:W-:-:S02]  /*65d0*/  HADD2.F32 R46, -RZ, R46.H1_H1 ;  /* 0x3000002eff2e7230 */ /* 0x000fc40000004100 */
[-C--:B------:R-:W-:Y:S01]  /*65e0*/  FMUL.FTZ R15, R13, R127.reuse ;  /* 0x0000007f0d0f7220 */ /* 0x080fe20000410000 */
[----:B------:R-:W-:Y:S02]  /*65f0*/  HADD2.F32 R12, -RZ, R41.H0_H0 ;  /* 0x20000029ff0c7230 */ /* 0x000fe40000004100 */
[----:B------:R-:W-:Y:S01]  /*6600*/  FFMA.FTZ R45, R14, R126, R45 ;  /* 0x0000007e0e2d7223 */ /* 0x000fe2000001002d */
[----:B------:R-:W-:Y:S02]  /*6610*/  HADD2.F32 R125, -RZ, R125.H0_H0 ;  /* 0x2000007dff7d7230 */ /* 0x000fe40000004100 */
[----:B------:R-:W-:Y:S01]  /*6620*/  FMUL.FTZ R48, R46, R40 ;  /* 0x000000282e307220 */ /* 0x000fe20000410000 */
[----:B------:R-:W-:Y:S02]  /*6630*/  HADD2.F32 R41, -RZ, R41.H1_H1 ;  /* 0x30000029ff297230 */ /* 0x000fe40000004100 */
[----:B------:R-:W-:Y:S01]  /*6640*/  FMUL.FTZ R14, R12, R127 ;  /* 0x0000007f0c0e7220 */ /* 0x000fe20000410000 */
[----:B------:R-:W-:-:S02]  /*6650*/  HADD2.F32 R11, -RZ, R11.H0_H0 ;  /* 0x2000000bff0b7230 */ /* 0x000fc40000004100 */
[-C--:B------:R-:W-:Y:S01]  /*6660*/  FFMA.FTZ R15, R12, R125.reuse, -R15 ;  /* 0x0000007d0c0f7223 */ /* 0x080fe2000001080f */
[----:B------:R-:W-:Y:S01]  /*6670*/  F2FP.F16.F32.PACK_AB R55, R55, R74 ;  /* 0x0000004a3737723e */ /* 0x000fe200000000ff */
[----:B------:R-:W-:Y:S01]  /*6680*/  FMUL.FTZ R43, R41, R40 ;  /* 0x00000028292b7220 */ /* 0x000fe20000410000 */
[----:B------:R-:W-:Y:S01]  /*6690*/  FFMA.FTZ R14, R13, R125, R14 ;  /* 0x0000007d0d0e7223 */ /* 0x000fe2000001000e */
[----:B------:R-:W-:Y:S01]  /*66a0*/  FFMA.FTZ R48, R41, R11, -R48 ;  /* 0x0000000b29307223 */ /* 0x000fe20000010830 */
[----:B------:R-:W-:Y:S01]  /*66b0*/  F2FP.F16.F32.PACK_AB R13, R54, R51 ;  /* 0x00000033360d723e */ /* 0x000fe200000000ff */
[----:B------:R-:W-:Y:S01]  /*66c0*/  FFMA.FTZ R43, R46, R11, R43 ;  /* 0x0000000b2e2b7223 */ /* 0x000fe2000001002b */
[----:B------:R-:W-:Y:S02]  /*66d0*/  F2FP.F16.F32.PACK_AB R50, R73, R50 ;  /* 0x000000324932723e */ /* 0x000fe400000000ff */
[----:B------:R-:W-:Y:S01]  /*66e0*/  F2FP.F16.F32.PACK_AB R54, R48, R15 ;  /* 0x0000000f3036723e */ /* 0x000fe200000000ff */
[----:B------:R-:W-:Y:S01]  /*66f0*/  IMAD.MOV.U32 R15, RZ, RZ, R55 ;  /* 0x000000ffff0f7224 */ /* 0x000fe200078e0037 */
[----:B------:R-:W-:Y:S01]  /*6700*/  F2FP.F16.F32.PACK_AB R12, R47, R42 ;  /* 0x0000002a2f0c723e */ /* 0x000fe200000000ff */
[----:B------:R-:W-:Y:S01]  /*6710*/  IMAD.MOV.U32 R47, RZ, RZ, R50 ;  /* 0x000000ffff2f7224 */ /* 0x000fe200078e0032 */
[----:B------:R-:W-:-:S02]  /*6720*/  F2FP.F16.F32.PACK_AB R44, R44, R45 ;  /* 0x0000002d2c2c723e */ /* 0x000fc400000000ff */
[----:B------:R-:W-:Y:S01]  /*6730*/  F2FP.F16.F32.PACK_AB R46, R43, R14 ;  /* 0x0000000e2b2e723e */ /* 0x000fe200000000ff */
[----:B------:R-:W-:Y:S01]  /*6740*/  IMAD.MOV.U32 R14, RZ, RZ, R54 ;  /* 0x000000ffff0e7224 */ /* 0x000fe200078e0036 */
[----:B------:R-:W-:-:S07]  /*6750*/  MOV R45, R49 ;  /* 0x00000031002d7202 */ /* 0x000fce0000000f00 */
.L_x_1632:
[----:B------:R-:W-:Y:S05]  /*6760*/  BSYNC B2 ;  /* 0x0000000000027941 */ /* 0x000fea0003800000 */
.L_x_1631:
[----:B---3--:R3:W-:Y:S04]  /*6770*/  ST.E.128 desc[UR60][R52.64], R12 ;  /* 0x0000000c34007985 */ /* 0x0087e8000c101d3c */
[----:B----4-:R3:W-:Y:S02]  /*6780*/  @!P0 ST.E.128 desc[UR60][R108.64], R44 ;  /* 0x0000002c6c008985 */ /* 0x0107e4000c101d3c */
.L_x_1626:
[----:B------:R-:W-:Y:S05]  /*6790*/  BSYNC B1 ;  /* 0x0000000000017941 */ /* 0x000fea0003800000 */
.L_x_1625:
[----:B------:R-:W-:-:S03]  /*67a0*/  UMOV UR4, 0xffffffff ;  /* 0xffffffff00047882 */ /* 0x000fc60000000000 */
[----:B------:R-:W-:Y:S05]  /*67b0*/  BRA.DIV UR4, `(.L_x_1633) ;  /* 0x0000023604c07947 */ /* 0x000fea000b800000 */
[----:B---3--:R3:W4:Y:S04]  /*67c0*/  SHFL.IDX PT, R45, R114, 0x1, 0x181f ;  /* 0x00381f00722d7f89 */ /* 0x00872800000e0000 */
[----:B------:R3:W0:Y:S02]  /*67d0*/  SHFL.IDX PT, R44, R107, 0x1, 0x181f ;  /* 0x00381f006b2c7f89 */ /* 0x00062400000e0000 */
.L_x_2022:
[----:B------:R-:W-:Y:S05]  /*67e0*/  @P4 BRA `(.L_x_1602) ;  /* 0x0000001400284947 */ /* 0x000fea0003800000 */
[----:B------:R-:W-:Y:S01]  /*67f0*/  ISETP.NE.AND P0, PT, R28, RZ, PT ;  /* 0x000000ff1c00720c */ /* 0x000fe20003f05270 */
[----:B------:R-:W-:-:S12]  /*6800*/  BSSY B1, `(.L_x_1634) ;  /* 0x0000075000017945 */ /* 0x000fd80003800000 */
[----:B------:R-:W-:Y:S05]  /*6810*/  @!P0 BRA `(.L_x_1635) ;  /* 0x0000000400cc8947 */ /* 0x000fea0003800000 */
[----:B------:R-:W5:Y:S04]  /*6820*/  LDL R15, [R1+0x4c] ;  /* 0x00004c00010f7983 */ /* 0x000f680000100800 */
[----:B------:R-:W3:Y:S04]  /*6830*/  LDL R14, [R1+0xa0] ;  /* 0x0000a000010e7983 */ /* 0x000ee80000100800 */
[----:B------:R-:W3:Y:S01]  /*6840*/  LDL R13, [R1+0x54] ;  /* 0x00005400010d7983 */ /* 0x000ee20000100800 */
[----:B--2---:R-:W-:Y:S01]  /*6850*/  SEL R11, R95, R118, !P2 ;  /* 0x000000765f0b7207 */ /* 0x004fe20005000000 */
[----:B------:R-:W-:Y:S01]  /*6860*/  BSSY B2, `(.L_x_1636) ;  /* 0x000006c000027945 */ /* 0x000fe20003800000 */
[----:B------:R-:W-:-:S02]  /*6870*/  ISETP.GE.AND P4, PT, R16, R106, PT ;  /* 0x0000006a1000720c */ /* 0x000fc40003f86270 */
[----:B------:R-:W-:Y:S02]  /*6880*/  SHF.R.S32.HI R12, RZ, 0x1f, R11 ;  /* 0x0000001fff0c7819 */ /* 0x000fe4000001140b */
[C---:B0-----:R-:W-:Y:S02]  /*6890*/  LEA R46, P0, R33.reuse, R44, 0x1 ;  /* 0x0000002c212e7211 */ /* 0x041fe400078008ff */
[----:B------:R-:W-:Y:S02]  /*68a0*/  LEA.HI R11, R12, R11, RZ, 0x4 ;  /* 0x0000000b0c0b7211 */ /* 0x000fe400078f20ff */
[----:B----4-:R-:W-:Y:S02]  /*68b0*/  LEA.HI.X R47, R33, R45, R88, 0x1, P0 ;  /* 0x0000002d212f7211 */ /* 0x010fe400000f0c58 */
[----:B------:R-:W-:-:S04]  /*68c0*/  LEA.HI.SX32 R11, R11, R32, 0x1c ;  /* 0x000000200b0b7211 */ /* 0x000fc800078fe2ff */
[----:B------:R-:W-:Y:S02]  /*68d0*/  SHF.R.S32.HI R12, RZ, 0x1f, R11 ;  /* 0x0000001fff0c7819 */ /* 0x000fe4000001140b */
[----:B------:R-:W-:Y:S02]  /*68e0*/  SHF.L.U32 R49, R11, 0x3, RZ ;  /* 0x000000030b317819 */ /* 0x000fe400000006ff */
[----:B------:R-:W-:Y:S02]  /*68f0*/  LEA.HI R12, R12, R11, RZ, 0x3 ;  /* 0x0000000b0c0c7211 */ /* 0x000fe400078f18ff */
[----:B------:R-:W-:-:S03]  /*6900*/  ISETP.GE.AND P6, PT, R49, R116, PT ;  /* 0x000000743100720c */ /* 0x000fc60003fc6270 */
[----:B------:R-:W-:-:S05]  /*6910*/  IMAD.SHL.U32 R12, R12, 0x200, RZ ;  /* 0x000002000c0c7824 */ /* 0x000fca00078e00ff */
[----:B------:R-:W-:Y:S02]  /*6920*/  LOP3.LUT R12, R12, 0x7ffff000, RZ, 0xc0, !PT ;  /* 0x7ffff0000c0c7812 */ /* 0x000fe400078ec0ff */
[----:B-----5:R-:W-:-:S03]  /*6930*/  LOP3.LUT R11, R15, 0x38, R49, 0xf8, !PT ;  /* 0x000000380f0b7812 */ /* 0x020fc600078ef831 */
[----:B------:R-:W-:Y:S01]  /*6940*/  @!P6 IMAD.WIDE R48, R49, 0x2, R44 ;  /* 0x000000023130e825 */ /* 0x000fe200078e022c */
[----:B---3--:R-:W-:-:S04]  /*6950*/  LOP3.LUT R11, R11, R14, RZ, 0x3c, !PT ;  /* 0x0000000e0b0b7212 */ /* 0x008fc800078e3cff */
[----:B------:R-:W-:Y:S01]  /*6960*/  IADD3 R13, R11, R12, R13 ;  /* 0x0000000c0b0d7210 */ /* 0x000fe20007ffe00d */
[----:B------:R-:W-:-:S04]  /*6970*/  IMAD R11, R200, 0x4000, R91 ;  /* 0x00004000c80b7824 */ /* 0x000fc800078e025b */
[----:B------:R-:W-:Y:S01]  /*6980*/  IMAD R13, R200, 0x4000, R13 ;  /* 0x00004000c80d7824 */ /* 0x000fe200078e020d */
[----:B------:R-:W-:-:S03]  /*6990*/  LEA R11, R11, R18, 0x1 ;  /* 0x000000120b0b7211 */ /* 0x000fc600078e08ff */
[----:B------:R-:W-:Y:S02]  /*69a0*/  IMAD R40, R13, 0x2, R18 ;  /* 0x000000020d287824 */ /* 0x000fe400078e0212 */
[----:B------:R0:W2:Y:S04]  /*69b0*/  LDS.128 R12, [R11+0x20400] ;  /* 0x020400000b0c7984 */ /* 0x0000a80000000c00 */
[----:B------:R-:W3:Y:S01]  /*69c0*/  LDS.128 R40, [R40+0x20400] ;  /* 0x0204000028287984 */ /* 0x000ee20000000c00 */
[----:B------:R-:W-:Y:S05]  /*69d0*/  @P4 BRA `(.L_x_1637) ;  /* 0x0000000400504947 */ /* 0x000fea0003800000 */
[----:B------:R-:W-:Y:S01]  /*69e0*/  SHF.R.U32.HI R54, RZ, 0x10, R69 ;  /* 0x00000010ff367819 */ /* 0x000fe20000011645 */
[----:B---3--:R-:W-:Y:S01]  /*69f0*/  IMAD.MOV.U32 R50, RZ, RZ, R42 ;  /* 0x000000ffff327224 */ /* 0x008fe200078e002a */
[----:B------:R-:W-:Y:S01]  /*6a00*/  SHF.R.U32.HI R52, RZ, 0x10, R61 ;  /* 0x00000010ff347819 */ /* 0x000fe2000001163d */
[--C-:B------:R-:W-:Y:S01]  /*6a10*/  HADD2.F32 R42, -RZ, R41.reuse.H0_H0 ;  /* 0x20000029ff2a7230 */ /* 0x100fe20000004100 */
[----:B------:R-:W-:Y:S01]  /*6a20*/  SHF.R.U64 R74, R62, 0x10, R63 ;  /* 0x000000103e4a7819 */ /* 0x000fe2000000123f */
[----:B------:R-:W-:Y:S01]  /*6a30*/  HADD2.F32 R41, -RZ, R41.H1_H1 ;  /* 0x30000029ff297230 */ /* 0x000fe20000004100 */
[----:B------:R-:W-:Y:S01]  /*6a40*/  SHF.R.U64 R75, R60, 0x10, R61 ;  /* 0x000000103c4b7819 */ /* 0x000fe2000000123d */
[--C-:B0-2---:R-:W-:Y:S01]  /*6a50*/  HADD2.F32 R11, -RZ, R13.reuse.H0_H0 ;  /* 0x2000000dff0b7230 */ /* 0x105fe20000004100 */
[----:B------:R-:W-:Y:S01]  /*6a60*/  SHF.R.U64 R73, R68, 0x10, R69 ;  /* 0x0000001044497819 */ /* 0x000fe20000001245 */
[----:B------:R-:W-:Y:S01]  /*6a70*/  HADD2.F32 R54, -RZ, R54.H0_H0 ;  /* 0x20000036ff367230 */ /* 0x000fe20000004100 */
[--C-:B------:R-:W-:Y:S01]  /*6a80*/  SHF.R.U64 R69, R70, 0x10, R71.reuse ;  /* 0x0000001046457819 */ /* 0x100fe20000001247 */
[----:B------:R-:W-:Y:S01]  /*6a90*/  HADD2.F32 R13, -RZ, R13.H1_H1 ;  /* 0x3000000dff0d7230 */ /* 0x000fe20000004100 */
[----:B------:R-:W-:Y:S01]  /*6aa0*/  SHF.R.U32.HI R70, RZ, 0x10, R71 ;  /* 0x00000010ff467819 */ /* 0x000fe20000011647 */
[----:B------:R-:W-:-:S02]  /*6ab0*/  HADD2.F32 R53, -RZ, R124.H1_H1 ;  /* 0x3000007cff357230 */ /* 0x000fc40000004100 */
[-C--:B------:R-:W-:Y:S01]  /*6ac0*/  FMUL.FTZ R62, R41, R54.reuse ;  /* 0x00000036293e7220 */ /* 0x080fe20000410000 */
[----:B------:R-:W-:Y:S02]  /*6ad0*/  HADD2.F32 R52, -RZ, R52.H0_H0 ;  /* 0x20000034ff347230 */ /* 0x000fe40000004100 */
[----:B------:R-:W-:Y:S01]  /*6ae0*/  FMUL.FTZ R54, R13, R54 ;  /* 0x000000360d367220 */ /* 0x000fe20000410000 */
[----:B------:R-:W-:Y:S02]  /*6af0*/  HADD2.F32 R51, -RZ, R122.H1_H1 ;  /* 0x3000007aff337230 */ /* 0x000fe40000004100 */
[-C--:B------:R-:W-:Y:S01]  /*6b00*/  FMUL.FTZ R60, R42, R53.reuse ;  /* 0x000000352a3c7220 */ /* 0x080fe20000410000 */
[----:B------:R-:W-:Y:S01]  /*6b10*/  FMUL.FTZ R55, R11, R53 ;  /* 0x000000350b377220 */ /* 0x000fe20000410000 */
[-C--:B------:R-:W-:Y:S01]  /*6b20*/  FFMA.FTZ R62, R13, R52.reuse, -R62 ;  /* 0x000000340d3e7223 */ /* 0x080fe2000001083e */
[----:B------:R-:W-:Y:S01]  /*6b30*/  FFMA.FTZ R68, R41, R52, R54 ;  /* 0x0000003429447223 */ /* 0x000fe20000010036 */
[----:B------:R-:W-:Y:S01]  /*6b40*/  FFMA.FTZ R53, R11, R51, -R60 ;  /* 0x000000330b357223 */ /* 0x000fe2000001083c */
[----:B------:R-:W-:-:S02]  /*6b50*/  HADD2.F32 R54, -RZ, R123.H1_H1 ;  /* 0x3000007bff367230 */ /* 0x000fc40000004100 */
[----:B------:R-:W-:Y:S01]  /*6b60*/  FFMA.FTZ R55, R42, R51, R55 ;  /* 0x000000332a377223 */ /* 0x000fe20000010037 */
[----:B------:R-:W-:Y:S01]  /*6b70*/  HADD2.F32 R13, -RZ, R43.H0_H0 ;  /* 0x2000002bff0d7230 */ /* 0x000fe20000004100 */
[----:B------:R-:W-:Y:S01]  /*6b80*/  SHF.R.U32.HI R63, RZ, 0x10, R63 ;  /* 0x00000010ff3f7819 */ /* 0x000fe2000001163f */
[----:B------:R-:W-:Y:S02]  /*6b90*/  HADD2.F32 R11, -RZ, R15.H0_H0 ;  /* 0x2000000fff0b7230 */ /* 0x000fe40000004100 */
[----:B------:R-:W-:Y:S02]  /*6ba0*/  HADD2.F32 R60, -RZ, R70.H0_H0 ;  /* 0x20000046ff3c7230 */ /* 0x000fe40000004100 */
[-C--:B------:R-:W-:Y:S01]  /*6bb0*/  FMUL.FTZ R70, R13, R54.reuse ;  /* 0x000000360d467220 */ /* 0x080fe20000410000 */
[----:B------:R-:W-:Y:S02]  /*6bc0*/  HADD2.F32 R42, -RZ, R121.H1_H1 ;  /* 0x30000079ff2a7230 */ /* 0x000fe40000004100 */
[----:B------:R-:W-:Y:S01]  /*6bd0*/  FMUL.FTZ R54, R11, R54 ;  /* 0x000000360b367220 */ /* 0x000fe20000410000 */
[----:B------:R-:W-:Y:S01]  /*6be0*/  HADD2.F32 R43, -RZ, R43.H1_H1 ;  /* 0x3000002bff2b7230 */ /* 0x000fe20000004100 */
[----:B------:R-:W-:Y:S01]  /*6bf0*/  F2FP.F16.F32.PACK_AB R55, R68, R55 ;  /* 0x000000374437723e */ /* 0x000fe200000000ff */
[----:B------:R-:W-:-:S02]  /*6c00*/  HADD2.F32 R15, -RZ, R15.H1_H1 ;  /* 0x3000000fff0f7230 */ /* 0x000fc40000004100 */
[----:B------:R-:W-:Y:S01]  /*6c10*/  FFMA.FTZ R54, R13, R42, R54 ;  /* 0x0000002a0d367223 */ /* 0x000fe20000010036 */
[----:B------:R-:W-:Y:S02]  /*6c20*/  HADD2.F32 R52, -RZ, R63.H0_H0 ;  /* 0x2000003fff347230 */ /* 0x000fe40000004100 */
[----:B------:R-:W-:Y:S01]  /*6c30*/  FMUL.FTZ R72, R43, R60 ;  /* 0x0000003c2b487220 */ /* 0x000fe20000410000 */
[----:B------:R-:W-:Y:S01]  /*6c40*/  FFMA.FTZ R70, R11, R42, -R70 ;  /* 0x0000002a0b467223 */ /* 0x000fe20000010846 */
[----:B------:R-:W-:Y:S02]  /*6c50*/  HADD2.F32 R13, -RZ, R40.H0_H0 ;  /* 0x20000028ff0d7230 */ /* 0x000fe40000004100 */
[C---:B------:R-:W-:Y:S01]  /*6c60*/  FMUL.FTZ R60, R15.reuse, R60 ;  /* 0x0000003c0f3c7220 */ /* 0x040fe20000410000 */
[----:B------:R-:W-:Y:S02]  /*6c70*/  HADD2.F32 R41, -RZ, R73.H0_H0 ;  /* 0x20000049ff297230 */ /* 0x000fe40000004100 */
[----:B------:R-:W-:Y:S01]  /*6c80*/  FFMA.FTZ R61, R15, R52, -R72 ;  /* 0x000000340f3d7223 */ /* 0x000fe20000010848 */
[----:B------:R-:W-:-:S02]  /*6c90*/  HADD2.F32 R11, -RZ, R12.H0_H0 ;  /* 0x2000000cff0b7230 */ /* 0x000fc40000004100 */
[----:B------:R-:W-:Y:S01]  /*6ca0*/  FFMA.FTZ R63, R43, R52, R60 ;  /* 0x000000342b3f7223 */ /* 0x000fe2000001003c */
[----:B------:R-:W-:Y:S02]  /*6cb0*/  HADD2.F32 R40, -RZ, R40.H1_H1 ;  /* 0x30000028ff287230 */ /* 0x000fe40000004100 */
[----:B------:R-:W-:Y:S02]  /*6cc0*/  HADD2.F32 R124, -RZ, R124.H0_H0 ;  /* 0x2000007cff7c7230 */ /* 0x000fe40000004100 */
[----:B------:R-:W-:Y:S02]  /*6cd0*/  HADD2.F32 R12, -RZ, R12.H1_H1 ;  /* 0x3000000cff0c7230 */ /* 0x000fe40000004100 */
[----:B------:R-:W-:Y:S01]  /*6ce0*/  FMUL.FTZ R43, R40, R41 ;  /* 0x00000029282b7220 */ /* 0x000fe20000410000 */
[----:B------:R-:W-:Y:S02]  /*6cf0*/  HADD2.F32 R15, -RZ, R75.H0_H0 ;  /* 0x2000004bff0f7230 */ /* 0x000fe40000004100 */
[----:B------:R-:W-:Y:S01]  /*6d00*/  FMUL.FTZ R42, R13, R124 ;  /* 0x0000007c0d2a7220 */ /* 0x000fe20000410000 */
[----:B------:R-:W-:-:S02]  /*6d10*/  HADD2.F32 R122, -RZ, R122.H0_H0 ;  /* 0x2000007aff7a7230 */ /* 0x000fc40000004100 */
[C---:B------:R-:W-:Y:S01]  /*6d20*/  FMUL.FTZ R41, R12.reuse, R41 ;  /* 0x000000290c297220 */ /* 0x040fe20000410000 */
[C---:B------:R-:W-:Y:S01]  /*6d30*/  FMUL.FTZ R124, R11.reuse, R124 ;  /* 0x0000007c0b7c7220 */ /* 0x040fe20000410000 */
[-C--:B------:R-:W-:Y:S01]  /*6d40*/  FFMA.FTZ R43, R12, R15.reuse, -R43 ;  /* 0x0000000f0c2b7223 */ /* 0x080fe2000001082b */
[----:B------:R-:W-:Y:S02]  /*6d50*/  HADD2.F32 R12, -RZ, R50.H0_H0 ;  /* 0x20000032ff0c7230 */ /* 0x000fe40000004100 */
[-C--:B------:R-:W-:Y:S01]  /*6d60*/  FFMA.FTZ R42, R11, R122.reuse, -R42 ;  /* 0x0000007a0b2a7223 */ /* 0x080fe2000001082a */
[----:B------:R-:W-:Y:S01]  /*6d70*/  FFMA.FTZ R41, R40, R15, R41 ;  /* 0x0000000f28297223 */ /* 0x000fe20000010029 */
[----:B------:R-:W-:Y:S02]  /*6d80*/  HADD2.F32 R123, -RZ, R123.H0_H0 ;  /* 0x2000007bff7b7230 */ /* 0x000fe40000004100 */
[----:B------:R-:W-:Y:S01]  /*6d90*/  FFMA.FTZ R124, R13, R122, R124 ;  /* 0x0000007a0d7c7223 */ /* 0x000fe2000001007c */
[----:B------:R-:W-:Y:S01]  /*6da0*/  HADD2.F32 R15, -RZ, R69.H0_H0 ;  /* 0x20000045ff0f7230 */ /* 0x000fe20000004100 */
[----:B------:R-:W-:Y:S01]  /*6db0*/  F2FP.F16.F32.PACK_AB R63, R63, R54 ;  /* 0x000000363f3f723e */ /* 0x000fe200000000ff */
[----:B------:R-:W-:-:S02]  /*6dc0*/  HADD2.F32 R11, -RZ, R14.H0_H0 ;  /* 0x2000000eff0b7230 */ /* 0x000fc40000004100 */
[-C--:B------:R-:W-:Y:S01]  /*6dd0*/  FMUL.FTZ R40, R12, R123.reuse ;  /* 0x0000007b0c287220 */ /* 0x080fe20000410000 */
[----:B------:R-:W-:Y:S01]  /*6de0*/  HADD2.F32 R50, -RZ, R50.H1_H1 ;  /* 0x30000032ff327230 */ /* 0x000fe20000004100 */
[----:B------:R-:W-:Y:S01]  /*6df0*/  F2FP.F16.F32.PACK_AB R54, R41, R124 ;  /* 0x0000007c2936723e */ /* 0x000fe200000000ff */
[----:B------:R-:W-:Y:S02]  /*6e00*/  HADD2.F32 R14, -RZ, R14.H1_H1 ;  /* 0x3000000eff0e7230 */ /* 0x000fe40000004100 */
[C---:B------:R-:W-:Y:S01]  /*6e10*/  FMUL.FTZ R123, R11.reuse, R123 ;  /* 0x0000007b0b7b7220 */ /* 0x040fe20000410000 */
[----:B------:R-:W-:Y:S02]  /*6e20*/  HADD2.F32 R121, -RZ, R121.H0_H0 ;  /* 0x20000079ff797230 */ /* 0x000fe40000004100 */
[-C--:B------:R-:W-:Y:S01]  /*6e30*/  FMUL.FTZ R51, R50, R15.reuse ;  /* 0x0000000f32337220 */ /* 0x080fe20000410000 */
[----:B------:R-:W-:Y:S02]  /*6e40*/  HADD2.F32 R13, -RZ, R74.H0_H0 ;  /* 0x2000004aff0d7230 */ /* 0x000fe40000004100 */
[----:B------:R-:W-:Y:S01]  /*6e50*/  FMUL.FTZ R15, R14, R15 ;  /* 0x0000000f0e0f7220 */ /* 0x000fe20000410000 */
[----:B------:R-:W-:Y:S01]  /*6e60*/  MOV R41, R55 ;  /* 0x0000003700297202 */ /* 0x000fe20000000f00 */
        /* <DEDUP_REMOVED lines=10> */
[----:B------:R-:W-:-:S07]  /*6f10*/  F2FP.F16.F32.PACK_AB R42, R50, R123 ;  /* 0x0000007b322a723e */ /* 0x000fce00000000ff */
.L_x_1637:
[----:B------:R-:W-:Y:S05]  /*6f20*/  BSYNC B2 ;  /* 0x0000000000027941 */ /* 0x000fea0003800000 */
.L_x_1636:
[----:B--2---:R2:W-:Y:S04]  /*6f30*/  ST.E.128 desc[UR60][R46.64], R12 ;  /* 0x0000000c2e007985 */ /* 0x0045e8000c101d3c */
[----:B---3--:R2:W-:Y:S02]  /*6f40*/  @!P6 ST.E.128 desc[UR60][R48.64], R40 ;  /* 0x000000283000e985 */ /* 0x0085e4000c101d3c */
.L_x_1635:
[----:B------:R-:W-:Y:S05]  /*6f50*/  BSYNC B1 ;  /* 0x0000000000017941 */ /* 0x000fea0003800000 */
.L_x_1634:
[----:B------:R-:W-:-:S13]  /*6f60*/  ISETP.NE.AND P0, PT, R36, RZ, PT ;  /* 0x000000ff2400720c */ /* 0x000fda0003f05270 */
[----:B------:R-:W-:Y:S05]  /*6f70*/  @!P0 BRA `(.L_x_1602) ;  /* 0x0000000c00448947 */ /* 0x000fea0003800000 */
[----:B--2---:R-:W2:Y:S04]  /*6f80*/  LDL R40, [R1+0x4c] ;  /* 0x00004c0001287983 */ /* 0x004ea80000100800 */
[----:B------:R-:W5:Y:S04]  /*6f90*/  LDL R15, [R1+0xa0] ;  /* 0x0000a000010f7983 */ /* 0x000f680000100800 */
[----:B------:R-:W3:Y:S01]  /*6fa0*/  LDL R14, [R1+0x54] ;  /* 0x00005400010e7983 */ /* 0x000ee20000100800 */
[----:B------:R-:W-:Y:S01]  /*6fb0*/  SEL R118, R95, R118, !P1 ;  /* 0x000000765f767207 */ /* 0x000fe20004800000 */
[----:B------:R-:W-:Y:S01]  /*6fc0*/  BSSY B1, `(.L_x_1638) ;  /* 0x000006c000017945 */ /* 0x000fe20003800000 */
[----:B------:R-:W-:-:S02]  /*6fd0*/  ISETP.GE.AND P4, PT, R219, R106, PT ;  /* 0x0000006adb00720c */ /* 0x000fc40003f86270 */
[----:B0-----:R-:W-:Y:S02]  /*6fe0*/  SHF.R.S32.HI R11, RZ, 0x1f, R118 ;  /* 0x0000001fff0b7819 */ /* 0x001fe40000011476 */
[----:B------:R-:W-:Y:S02]  /*6ff0*/  LEA R46, P0, R35, R44, 0x1 ;  /* 0x0000002c232e7211 */ /* 0x000fe400078008ff */
[----:B------:R-:W-:Y:S02]  /*7000*/  LEA.HI R11, R11, R118, RZ, 0x4 ;  /* 0x000000760b0b7211 */ /* 0x000fe400078f20ff */
[----:B----4-:R-:W-:Y:S02]  /*7010*/  LEA.HI.X R47, R35, R45, R89, 0x1, P0 ;  /* 0x0000002d232f7211 */ /* 0x010fe400000f0c59 */
[----:B------:R-:W-:-:S04]  /*7020*/  LEA.HI.SX32 R12, R11, R34, 0x1c ;  /* 0x000000220b0c7211 */ /* 0x000fc800078fe2ff */
[----:B------:R-:W-:Y:S01]  /*7030*/  SHF.R.S32.HI R13, RZ, 0x1f, R12 ;  /* 0x0000001fff0d7819 */ /* 0x000fe2000001140c */
[----:B------:R-:W-:-:S03]  /*7040*/  IMAD.SHL.U32 R11, R12, 0x8, RZ ;  /* 0x000000080c0b7824 */ /* 0x000fc600078e00ff */
[----:B------:R-:W-:-:S05]  /*7050*/  LEA.HI R13, R13, R12, RZ, 0x3 ;  /* 0x0000000c0d0d7211 */ /* 0x000fca00078f18ff */
[----:B------:R-:W-:-:S05]  /*7060*/  IMAD.SHL.U32 R13, R13, 0x200, RZ ;  /* 0x000002000d0d7824 */ /* 0x000fca00078e00ff */
[----:B------:R-:W-:Y:S02]  /*7070*/  LOP3.LUT R13, R13, 0x7ffff000, RZ, 0xc0, !PT ;  /* 0x7ffff0000d0d7812 */ /* 0x000fe400078ec0ff */
[----:B--2---:R-:W-:-:S04]  /*7080*/  LOP3.LUT R12, R40, 0x38, R11, 0xf8, !PT ;  /* 0x00000038280c7812 */ /* 0x004fc800078ef80b */
[----:B-----5:R-:W-:-:S04]  /*7090*/  LOP3.LUT R12, R12, R15, RZ, 0x3c, !PT ;  /* 0x0000000f0c0c7212 */ /* 0x020fc800078e3cff */
[----:B---3--:R-:W-:Y:S02]  /*70a0*/  IADD3 R15, R12, R13, R14 ;  /* 0x0000000d0c0f7210 */ /* 0x008fe40007ffe00e */
[----:B------:R-:W-:-:S03]  /*70b0*/  LEA R13, R200, R4, 0xe ;  /* 0x00000004c80d7211 */ /* 0x000fc600078e70ff */
[----:B------:R-:W-:Y:S02]  /*70c0*/  IMAD R15, R200, 0x4000, R15 ;  /* 0x00004000c80f7824 */ /* 0x000fe400078e020f */
[--C-:B------:R-:W-:Y:S02]  /*70d0*/  IMAD R13, R13, 0x2, R18.reuse ;  /* 0x000000020d0d7824 */ /* 0x100fe400078e0212 */
[----:B------:R-:W-:-:S04]  /*70e0*/  IMAD R40, R15, 0x2, R18 ;  /* 0x000000020f287824 */ /* 0x000fc800078e0212 */
[----:B------:R-:W0:Y:S04]  /*70f0*/  LDS.128 R12, [R13+0x20400] ;  /* 0x020400000d0c7984 */ /* 0x000e280000000c00 */
[----:B------:R-:W2:Y:S01]  /*7100*/  LDS.128 R40, [R40+0x20400] ;  /* 0x0204000028287984 */ /* 0x000ea20000000c00 */
[----:B------:R-:W-:Y:S05]  /*7110*/  @P4 BRA `(.L_x_1639) ;  /* 0x0000000400584947 */ /* 0x000fea0003800000 */
[----:B------:R-:W-:Y:S01]  /*7120*/  SHF.R.U32.HI R52, RZ, 0x10, R65 ;  /* 0x00000010ff347819 */ /* 0x000fe20000011641 */
[----:B--2---:R-:W-:Y:S01]  /*7130*/  IMAD.MOV.U32 R49, RZ, RZ, R42 ;  /* 0x000000ffff317224 */ /* 0x004fe200078e002a */
[----:B------:R-:W-:Y:S01]  /*7140*/  MOV R48, R40 ;  /* 0x0000002800307202 */ /* 0x000fe20000000f00 */
[----:B0-----:R-:W-:Y:S01]  /*7150*/  IMAD.MOV.U32 R40, RZ, RZ, R14 ;  /* 0x000000ffff287224 */ /* 0x001fe200078e000e */
[--C-:B------:R-:W-:Y:S01]  /*7160*/  SHF.R.U32.HI R50, RZ, 0x10, R57.reuse ;  /* 0x00000010ff327819 */ /* 0x100fe20000011639 */
[--C-:B------:R-:W-:Y:S01]  /*7170*/  HADD2.F32 R42, -RZ, R41.reuse.H0_H0 ;  /* 0x20000029ff2a7230 */ /* 0x100fe20000004100 */
[----:B------:R-:W-:Y:S01]  /*7180*/  SHF.R.U64 R68, R56, 0x10, R57 ;  /* 0x0000001038447819 */ /* 0x000fe20000001239 */
[----:B------:R-:W-:Y:S01]  /*7190*/  HADD2.F32 R41, -RZ, R41.H1_H1 ;  /* 0x30000029ff297230 */ /* 0x000fe20000004100 */
[----:B------:R-:W-:Y:S01]  /*71a0*/  SHF.R.U64 R63, R58, 0x10, R59 ;  /* 0x000000103a3f7819 */ /* 0x000fe2000000123b */
[--C-:B------:R-:W-:Y:S01]  /*71b0*/  HADD2.F32 R14, -RZ, R13.reuse.H0_H0 ;  /* 0x2000000dff0e7230 */ /* 0x100fe20000004100 */
[----:B------:R-:W-:Y:S01]  /*71c0*/  SHF.R.U64 R57, R66, 0x10, R67 ;  /* 0x0000001042397819 */ /* 0x000fe20000001243 */
[----:B------:R-:W-:Y:S01]  /*71d0*/  HADD2.F32 R52, -RZ, R52.H0_H0 ;  /* 0x20000034ff347230 */ /* 0x000fe20000004100 */
[----:B------:R-:W-:Y:S01]  /*71e0*/  SHF.R.U32.HI R58, RZ, 0x10, R59 ;  /* 0x00000010ff3a7819 */ /* 0x000fe2000001163b */
[----:B------:R-:W-:Y:S01]  /*71f0*/  HADD2.F32 R13, -RZ, R13.H1_H1 ;  /* 0x3000000dff0d7230 */ /* 0x000fe20000004100 */
[----:B------:R-:W-:Y:S01]  /*7200*/  SHF.R.U32.HI R66, RZ, 0x10, R67 ;  /* 0x00000010ff427819 */ /* 0x000fe20000011643 */
        /* <DEDUP_REMOVED lines=14> */
[----:B------:R-:W-:Y:S02]  /*72f0*/  HADD2.F32 R14, -RZ, R43.H0_H0 ;  /* 0x2000002bff0e7230 */ /* 0x000fe40000004100 */
[----:B------:R-:W-:Y:S02]  /*7300*/  HADD2.F32 R41, -RZ, R115.H1_H1 ;  /* 0x30000073ff297230 */ /* 0x000fe40000004100 */
[----:B------:R-:W-:Y:S01]  /*7310*/  FMUL.FTZ R51, R13, R50 ;  /* 0x000000320d337220 */ /* 0x000fe20000410000 */
[----:B------:R-:W-:Y:S01]  /*7320*/  HADD2.F32 R43, -RZ, R43.H1_H1 ;  /* 0x3000002bff2b7230 */ /* 0x000fe20000004100 */
[----:B------:R-:W-:Y:S01]  /*7330*/  F2FP.F16.F32.PACK_AB R53, R56, R53 ;  /* 0x000000353835723e */ /* 0x000fe200000000ff */
[----:B------:R-:W-:-:S02]  /*7340*/  HADD2.F32 R52, -RZ, R66.H0_H0 ;  /* 0x20000042ff347230 */ /* 0x000fc40000004100 */
[CC--:B------:R-:W-:Y:S01]  /*7350*/  FFMA.FTZ R59, R14.reuse, R41.reuse, R51 ;  /* 0x000000290e3b7223 */ /* 0x0c0fe20000010033 */
[----:B------:R-:W-:Y:S02]  /*7360*/  HADD2.F32 R42, -RZ, R58.H0_H0 ;  /* 0x2000003aff2a7230 */ /* 0x000fe40000004100 */
[----:B------:R-:W-:Y:S01]  /*7370*/  FMUL.FTZ R58, R14, R50 ;  /* 0x000000320e3a7220 */ /* 0x000fe20000410000 */
[----:B------:R-:W-:Y:S02]  /*7380*/  HADD2.F32 R15, -RZ, R15.H1_H1 ;  /* 0x3000000fff0f7230 */ /* 0x000fe40000004100 */
[----:B------:R-:W-:Y:S01]  /*7390*/  FMUL.FTZ R50, R43, R52 ;  /* 0x000000342b327220 */ /* 0x000fe20000410000 */
[----:B------:R-:W-:Y:S02]  /*73a0*/  HADD2.F32 R14, -RZ, R48.H0_H0 ;  /* 0x20000030ff0e7230 */ /* 0x000fe40000004100 */
[----:B------:R-:W-:Y:S01]  /*73b0*/  FFMA.FTZ R58, R13, R41, -R58 ;  /* 0x000000290d3a7223 */ /* 0x000fe2000001083a */
[----:B------:R-:W-:-:S02]  /*73c0*/  HADD2.F32 R120, -RZ, R120.H0_H0 ;  /* 0x20000078ff787230 */ /* 0x000fc40000004100 */
[C---:B------:R-:W-:Y:S01]  /*73d0*/  FMUL.FTZ R52, R15.reuse, R52 ;  /* 0x000000340f347220 */ /* 0x040fe20000410000 */
[----:B------:R-:W-:Y:S02]  /*73e0*/  HADD2.F32 R41, -RZ, R62.H0_H0 ;  /* 0x2000003eff297230 */ /* 0x000fe40000004100 */
[-C--:B------:R-:W-:Y:S01]  /*73f0*/  FFMA.FTZ R61, R15, R42.reuse, -R50 ;  /* 0x0000002a0f3d7223 */ /* 0x080fe20000010832 */
[----:B------:R-:W-:Y:S02]  /*7400*/  HADD2.F32 R13, -RZ, R12.H0_H0 ;  /* 0x2000000cff0d7230 */ /* 0x000fe40000004100 */
[----:B------:R-:W-:Y:S01]  /*7410*/  FFMA.FTZ R60, R43, R42, R52 ;  /* 0x0000002a2b3c7223 */ /* 0x000fe20000010034 */
[----:B------:R-:W-:Y:S02]  /*7420*/  HADD2.F32 R48, -RZ, R48.H1_H1 ;  /* 0x30000030ff307230 */ /* 0x000fe40000004100 */
[----:B------:R-:W-:Y:S01]  /*7430*/  FMUL.FTZ R42, R14, R120 ;  /* 0x000000780e2a7220 */ /* 0x000fe20000410000 */
[----:B------:R-:W-:-:S02]  /*7440*/  HADD2.F32 R12, -RZ, R12.H1_H1 ;  /* 0x3000000cff0c7230 */ /* 0x000fc40000004100 */
[C---:B------:R-:W-:Y:S01]  /*7450*/  FMUL.FTZ R43, R13.reuse, R120 ;  /* 0x000000780d2b7220 */ /* 0x040fe20000410000 */
[----:B------:R-:W-:Y:S02]  /*7460*/  HADD2.F32 R117, -RZ, R117.H0_H0 ;  /* 0x20000075ff757230 */ /* 0x000fe40000004100 */
[-C--:B------:R-:W-:Y:S01]  /*7470*/  FMUL.FTZ R51, R48, R41.reuse ;  /* 0x0000002930337220 */ /* 0x080fe20000410000 */
[----:B------:R-:W-:Y:S02]  /*7480*/  HADD2.F32 R15, -RZ, R68.H0_H0 ;  /* 0x20000044ff0f7230 */ /* 0x000fe40000004100 */
[----:B------:R-:W-:Y:S01]  /*7490*/  FMUL.FTZ R41, R12, R41 ;  /* 0x000000290c297220 */ /* 0x000fe20000410000 */
[----:B------:R-:W-:Y:S02]  /*74a0*/  HADD2.F32 R119, -RZ, R119.H0_H0 ;  /* 0x20000077ff777230 */ /* 0x000fe40000004100 */
[----:B------:R-:W-:Y:S01]  /*74b0*/  FFMA.FTZ R42, R13, R117, -R42 ;  /* 0x000000750d2a7223 */ /* 0x000fe2000001082a */
[----:B------:R-:W-:-:S02]  /*74c0*/  HADD2.F32 R13, -RZ, R49.H0_H0 ;  /* 0x20000031ff0d7230 */ /* 0x000fc40000004100 */
[-C--:B------:R-:W-:Y:S01]  /*74d0*/  FFMA.FTZ R51, R12, R15.reuse, -R51 ;  /* 0x0000000f0c337223 */ /* 0x080fe20000010833 */
[----:B------:R-:W-:Y:S01]  /*74e0*/  FFMA.FTZ R48, R48, R15, R41 ;  /* 0x0000000f30307223 */ /* 0x000fe20000010029 */
[--C-:B------:R-:W-:Y:S02]  /*74f0*/  HADD2.F32 R12, -RZ, R40.reuse.H0_H0 ;  /* 0x20000028ff0c7230 */ /* 0x100fe40000004100 */
[----:B------:R-:W-:Y:S01]  /*7500*/  FFMA.FTZ R43, R14, R117, R43 ;  /* 0x000000750e2b7223 */ /* 0x000fe2000001002b */
[----:B------:R-:W-:Y:S02]  /*7510*/  HADD2.F32 R15, -RZ, R57.H0_H0 ;  /* 0x20000039ff0f7230 */ /* 0x000fe40000004100 */
[-C--:B------:R-:W-:Y:S01]  /*7520*/  FMUL.FTZ R41, R13, R119.reuse ;  /* 0x000000770d297220 */ /* 0x080fe20000410000 */
[----:B------:R-:W-:Y:S02]  /*7530*/  HADD2.F32 R49, -RZ, R49.H1_H1 ;  /* 0x30000031ff317230 */ /* 0x000fe40000004100 */
[----:B------:R-:W-:Y:S01]  /*7540*/  FMUL.FTZ R50, R12, R119 ;  /* 0x000000770c327220 */ /* 0x000fe20000410000 */
[----:B------:R-:W-:Y:S01]  /*7550*/  HADD2.F32 R40, -RZ, R40.H1_H1 ;  /* 0x30000028ff287230 */ /* 0x000fe20000004100 */
[----:B------:R-:W-:Y:S01]  /*7560*/  F2FP.F16.F32.PACK_AB R59, R60, R59 ;  /* 0x0000003b3c3b723e */ /* 0x000fe200000000ff */
[----:B------:R-:W-:-:S02]  /*7570*/  HADD2.F32 R115, -RZ, R115.H0_H0 ;  /* 0x20000073ff737230 */ /* 0x000fc40000004100 */
        /* <DEDUP_REMOVED lines=16> */
.L_x_1639:
[----:B------:R-:W-:Y:S05]  /*7680*/  BSYNC B1 ;  /* 0x0000000000017941 */ /* 0x000fea0003800000 */
.L_x_1638:
[----:B0-----:R0:W-:Y:S01]  /*7690*/  ST.E.128 desc[UR60][R46.64], R12 ;  /* 0x0000000c2e007985 */ /* 0x0011e2000c101d3c */
[----:B------:R-:W-:-:S13]  /*76a0*/  ISETP.GE.AND P0, PT, R11, R116, PT ;  /* 0x000000740b00720c */ /* 0x000fda0003f06270 */
[----:B------:R-:W-:Y:S05]  /*76b0*/  @P0 BRA `(.L_x_1602) ;  /* 0x0000000400740947 */ /* 0x000fea0003800000 */
[----:B------:R-:W-:-:S05]  /*76c0*/  IMAD.WIDE R44, R11, 0x2, R44 ;  /* 0x000000020b2c7825 */ /* 0x000fca00078e022c */
[----:B--2---:R2:W-:Y:S01]  /*76d0*/  ST.E.128 desc[UR60][R44.64], R40 ;  /* 0x000000282c007985 */ /* 0x0045e2000c101d3c */
[----:B------:R-:W-:Y:S05]  /*76e0*/  BRA `(.L_x_1602) ;  /* 0x0000000400687947 */ /* 0x000fea0003800000 */
.L_x_1575:
[----:B------:R-:W-:-:S13]  /*76f0*/  ISETP.NE.AND P5, PT, R225, 0x3, PT ;  /* 0x00000003e100780c */ /* 0x000fda0003fa5270 */
[----:B------:R-:W-:Y:S05]  /*7700*/  @!P5 BRA `(.L_x_1640) ;  /* 0x000000000004d947 */ /* 0x000fea0003800000 */
[----:B------:R-:W-:Y:S01]  /*7710*/  BPT.TRAP 0x1 ;  /* 0x000000040000795c */ /* 0x000fe20000300000 */
.L_x_1640:
[----:B------:R-:W2:Y:S01]  /*7720*/  LDL R11, [R1+0x1c] ;  /* 0x00001c00010b7983 */ /* 0x000ea20000100800 */
[----:B------:R-:W-:Y:S01]  /*7730*/  IMAD R90, R200, 0x8, R18 ;  /* 0x00000008c85a7824 */ /* 0x000fe200078e0212 */
[----:B------:R-:W-:Y:S01]  /*7740*/  BSSY B1, `(.L_x_1641) ;  /* 0x0000005000017945 */ /* 0x000fe20003800000 */
[----:B------:R-:W-:Y:S02]  /*7750*/  SHF.R.S32.HI R101, RZ, 0x1f, R103 ;  /* 0x0000001fff657819 */ /* 0x000fe40000011467 */
[----:B--2---:R-:W-:-:S04]  /*7760*/  SHF.L.U32 R105, R11, 0x1f, RZ ;  /* 0x0000001f0b697819 */ /* 0x004fc800000006ff */
[----:B------:R-:W0:Y:S02]  /*7770*/  SYNCS.PHASECHK.TRANS64.TRYWAIT P0, [R90+URZ+0x30890], R105 ;  /* 0x030890695a0075a7 */ /* 0x000e24000800017f */
[----:B0-----:R-:W-:Y:S05]  /*7780*/  @!P0 BRA `(.L_x_1642) ;  /* 0x0000022800188947 */ /* 0x001fea0003800000 */
.L_x_2023:
[----:B------:R-:W-:Y:S05]  /*7790*/  BSYNC B1 ;  /* 0x0000000000017941 */ /* 0x000fea0003800000 */
.L_x_1641:
[----:B------:R-:W2:Y:S01]  /*77a0*/  LDL R40, [R1+0x10] ;  /* 0x0000100001287983 */ /* 0x000ea20000100800 */
[----:B------:R-:W-:Y:S01]  /*77b0*/  ULDC.64 UR4, c[0x0][0x300] ;  /* 0x0000c00000047ab9 */ /* 0x000fe20000000a00 */
[----:B-----5:R-:W-:Y:S01]  /*77c0*/  SHF.R.S32.HI R100, RZ, 0x1f, R104 ;  /* 0x0000001fff647819 */ /* 0x020fe20000011468 */
[----:B------:R-:W-:Y:S02]  /*77d0*/  IMAD R14, R101, UR4, RZ ;  /* 0x00000004650e7c24 */ /* 0x000fe4000f8e02ff */
[----:B------:R-:W-:-:S04]  /*77e0*/  IMAD.WIDE.U32 R12, R103, UR4, RZ ;  /* 0x00000004670c7c25 */ /* 0x000fc8000f8e00ff */
[----:B------:R-:W-:Y:S01]  /*77f0*/  IMAD R11, R103, UR5, R14 ;  /* 0x00000005670b7c24 */ /* 0x000fe2000f8e020e */
[----:B------:R-:W-:Y:S01]  /*7800*/  ULDC.64 UR4, c[0x0][0x310] ;  /* 0x0000c40000047ab9 */ /* 0x000fe20000000a00 */
[----:B------:R-:W-:Y:S02]  /*7810*/  IMAD R99, R25, -0x40, R2 ;  /* 0xffffffc019637824 */ /* 0x000fe400078e0202 */
[----:B------:R-:W-:Y:S02]  /*7820*/  IMAD R15, R100, UR4, RZ ;  /* 0x00000004640f7c24 */ /* 0x000fe4000f8e02ff */
[----:B------:R-:W-:Y:S01]  /*7830*/  IMAD.IADD R13, R13, 0x1, R11 ;  /* 0x000000010d0d7824 */ /* 0x000fe200078e020b */
[----:B------:R-:W-:Y:S01]  /*7840*/  VIMNMX R99, R99, 0x40, PT ;  /* 0x0000004063637848 */ /* 0x000fe20003fe0100 */
        /* <DEDUP_REMOVED lines=9> */
[----:B------:R-:W-:Y:S01]  /*78e0*/  LEA R41, P0, R12, UR4, 0x1 ;  /* 0x000000040c297c11 */ /* 0x000fe2000f8008ff */
[----:B------:R-:W-:-:S03]  /*78f0*/  UMOV UR4, 0xffffffff ;  /* 0xffffffff00047882 */ /* 0x000fc60000000000 */
[----:B------:R-:W-:Y:S01]  /*7900*/  LEA.HI.X R43, R12, UR5, R11, 0x1, P0 ;  /* 0x000000050c2b7c11 */ /* 0x000fe200080f0c0b */
[----:B--2---:R-:W-:-:S05]  /*7910*/  IMAD.IADD R50, R99, 0x1, -R40 ;  /* 0x0000000163327824 */ /* 0x004fca00078e0a28 */
[----:B------:R-:W-:Y:S01]  /*7920*/  ISETP.GE.AND P0, PT, R50, 0x1, PT ;  /* 0x000000013200780c */ /* 0x000fe20003f06270 */
[----:B------:R-:W-:-:S12]  /*7930*/  BRA.DIV UR4, `(.L_x_1643) ;  /* 0x0000022604c07947 */ /* 0x000fd8000b800000 */
[----:B------:R1:W2:Y:S04]  /*7940*/  SHFL.IDX PT, R40, R43, RZ, 0x181f ;  /* 0x00181fff2b287589 */ /* 0x0002a800000e0000 */
[----:B------:R1:W3:Y:S02]  /*7950*/  SHFL.IDX PT, R42, R41, RZ, 0x181f ;  /* 0x00181fff292a7589 */ /* 0x0002e400000e0000 */
.L_x_2027:
[----:B------:R-:W-:Y:S04]  /*7960*/  BSSY B1, `(.L_x_1644) ;  /* 0x0000017000017945 */ /* 0x000fe80003800000 */
[----:B------:R-:W-:Y:S05]  /*7970*/  @!P0 BRA `(.L_x_1645) ;  /* 0x0000000000548947 */ /* 0x000fea0003800000 */
[----:B------:R-:W-:Y:S02]  /*7980*/  ULDC UR4, c[0x0][0x2f4] ;  /* 0x0000bd0000047ab9 */ /* 0x000fe40000000800 */
        /* <DEDUP_REMOVED lines=20> */
.L_x_1645:
[----:B------:R-:W-:Y:S05]  /*7ad0*/  BSYNC B1 ;  /* 0x0000000000017941 */ /* 0x000fea0003800000 */
.L_x_1644:
[----:B------:R-:W-:-:S03]  /*7ae0*/  UMOV UR4, 0xffffffff ;  /* 0xffffffff00047882 */ /* 0x000fc60000000000 */
[----:B------:R-:W-:Y:S05]  /*7af0*/  BRA.DIV UR4, `(.L_x_1646) ;  /* 0x00000226049c7947 */ /* 0x000fea000b800000 */
[----:B--2---:R2:W0:Y:S04]  /*7b00*/  SHFL.IDX PT, R40, R43, 0x1, 0x181f ;  /* 0x00381f002b287f89 */ /* 0x00442800000e0000 */
[----:B---3--:R2:W3:Y:S02]  /*7b10*/  SHFL.IDX PT, R42, R41, 0x1, 0x181f ;  /* 0x00381f00292a7f89 */ /* 0x0084e400000e0000 */
.L_x_2031:
[----:B------:R-:W-:-:S13]  /*7b20*/  ISETP.GE.AND P0, PT, R50, 0x21, PT ;  /* 0x000000213200780c */ /* 0x000fda0003f06270 */
[----:B------:R-:W-:Y:S05]  /*7b30*/  @!P0 BRA `(.L_x_1602) ;  /* 0x0000000000548947 */ /* 0x000fea0003800000 */
[----:B------:R-:W-:Y:S02]  /*7b40*/  ULDC UR4, c[0x0][0x2f4] ;  /* 0x0000bd0000047ab9 */ /* 0x000fe40000000800 */
[----:B------:R-:W-:Y:S02]  /*7b50*/  ISETP.GE.AND P6, PT, R16, UR4, PT ;  /* 0x0000000410007c0c */ /* 0x000fe4000bfc6270 */
[----:B------:R-:W-:-:S11]  /*7b60*/  ISETP.GE.AND P4, PT, R219, UR4, PT ;  /* 0x00000004db007c0c */ /* 0x000fd6000bf86270 */
[----:B----4-:R-:W4:Y:S01]  /*7b70*/  @!P6 LDS.128 R12, [R94+0x21400] ;  /* 0x021400005e0ce984 */ /* 0x010f220000000c00 */
[----:B---3--:R-:W-:-:S04]  /*7b80*/  @!P6 LEA R44, P0, R16, R42, 0x1 ;  /* 0x0000002a102ce211 */ /* 0x008fc800078008ff */
[----:B0-----:R-:W-:Y:S02]  /*7b90*/  @!P6 LEA.HI.X R45, R16, R40, R17, 0x1, P0 ;  /* 0x00000028102de211 */ /* 0x001fe400000f0c11 */
[----:B------:R-:W-:-:S03]  /*7ba0*/  ISETP.GE.AND P0, PT, R19, UR4, PT ;  /* 0x0000000413007c0c */ /* 0x000fc6000bf06270 */
[----:B----4-:R-:W-:Y:S01]  /*7bb0*/  @!P6 ST.E.128 desc[UR60][R44.64], R12 ;  /* 0x0000000c2c00e985 */ /* 0x010fe2000c101d3c */
        /* <DEDUP_REMOVED lines=11> */
[----:B-12---:R-:W-:-:S05]  /*7c70*/  @!P4 LEA.HI.X R43, R23, R40, R228, 0x1, P0 ;  /* 0x00000028172bc211 */ /* 0x006fca00000f0ce4 */
[----:B0-----:R0:W-:Y:S04]  /*7c80*/  @!P4 ST.E.128 desc[UR60][R42.64], R12 ;  /* 0x0000000c2a00c985 */ /* 0x0011e8000c101d3c */
.L_x_1602:
[----:B------:R-:W-:Y:S05]  /*7c90*/  BSYNC B0 ;  /* 0x0000000000007941 */ /* 0x000fea0003800000 */
.L_x_1574:
[----:B0-2---:R-:W0:Y:S01]  /*7ca0*/  S2R R11, SR_TID.X ;  /* 0x00000000000b7919 */ /* 0x005e220000002100 */
[----:B------:R-:W-:Y:S01]  /*7cb0*/  @!PT LDS RZ, [RZ] ;  /* 0x00000000fffff984 */ /* 0x000fe20000000800 */
[----:B------:R-:W-:Y:S01]  /*7cc0*/  @!PT LDS RZ, [RZ] ;  /* 0x00000000fffff984 */ /* 0x000fe20000000800 */
[----:B------:R-:W-:Y:S01]  /*7cd0*/  @!PT LDS RZ, [RZ] ;  /* 0x00000000fffff984 */ /* 0x000fe20000000800 */
[----:B------:R-:W-:Y:S01]  /*7ce0*/  @!PT LDS RZ, [RZ] ;  /* 0x00000000fffff984 */ /* 0x000fe20000000800 */
[----:B------:R2:W-:Y:S06]  /*7cf0*/  MEMBAR.ALL.CTA ;  /* 0x0000000000007992 */ /* 0x0005ec0000008000 */
[----:B--2---:R-:W2:Y:S01]  /*7d00*/  FENCE.VIEW.ASYNC.S ;  /* 0x00000000000073c6 */ /* 0x004ea20000000000 */
[----:B------:R-:W-:Y:S05]  /*7d10*/  WARPSYNC.ALL ;  /* 0x0000000000007948 */ /* 0x000fea0003800000 */
[----:B------:R-:W-:Y:S01]  /*7d20*/  BSSY B0, `(.L_x_1647) ;  /* 0x0000009000007945 */ /* 0x000fe20003800000 */
[----:B0-----:R-:W-:Y:S01]  /*7d30*/  LOP3.LUT R11, R11, 0x7f, RZ, 0xc0, !PT ;  /* 0x0000007f0b0b7812 */ /* 0x001fe200078ec0ff */
[----:B--2---:R0:W-:Y:S03]  /*7d40*/  BAR.SYNC.DEFER_BLOCKING R98, 0x80 ;  /* 0x000200620000751d */ /* 0x0041e60000010000 */
[----:B------:R-:W-:-:S13]  /*7d50*/  ISETP.NE.AND P0, PT, R11, RZ, PT ;  /* 0x000000ff0b00720c */ /* 0x000fda0003f05270 */
[----:B------:R-:W-:-:S05]  /*7d60*/  @!P0 VIADD R11, R90, 0x308a0 ;  /* 0x000308a05a0b8836 */ /* 0x000fca0000000000 */
[----:B------:R-:W-:-:S04]  /*7d70*/  @!P0 PRMT R11, RZ, 0x654, R11 ;  /* 0x00000654ff0b8816 */ /* 0x000fc8000000000b */
[----:B------:R0:W-:Y:S01]  /*7d80*/  @!P0 SYNCS.ARRIVE.TRANS64.RED.A1T0 RZ, [R11+URZ], RZ ;  /* 0x000000ff0bff89a7 */ /* 0x0001e2000810043f */
[----:B------:R-:W-:Y:S05]  /*7d90*/  @!P5 BRA `(.L_x_1648) ;  /* 0x000000000004d947 */ /* 0x000fea0003800000 */
[----:B------:R-:W-:Y:S01]  /*7da0*/  BPT.TRAP 0x1 ;  /* 0x000000040000795c */ /* 0x000fe20000300000 */
.L_x_1648:
[----:B------:R-:W-:Y:S05]  /*7db0*/  BSYNC B0 ;  /* 0x0000000000007941 */ /* 0x000fea0003800000 */
.L_x_1647:
[----:B------:R-:W2:Y:S01]  /*7dc0*/  SYNCS.PHASECHK.TRANS64.TRYWAIT P4, [R90+URZ+0x308b0], R105 ;  /* 0x0308b0695a0075a7 */ /* 0x000ea2000808017f */
[----:B------:R-:W-:Y:S04]  /*7dd0*/  BSSY B0, `(.L_x_1649) ;  /* 0x0000002000007945 */ /* 0x000fe80003800000 */
[----:B--2---:R-:W-:Y:S05]  /*7de0*/  @!P4 BRA `(.L_x_1650) ;  /* 0x00000224002cc947 */ /* 0x004fea0003800000 */
.L_x_2032:
[----:B------:R-:W-:Y:S05]  /*7df0*/  BSYNC B0 ;  /* 0x0000000000007941 */ /* 0x000fea0003800000 */
.L_x_1649:
[----:B----4-:R-:W4:Y:S01]  /*7e00*/  LDL R15, [R1+0x10] ;  /* 0x00001000010f7983 */ /* 0x010f220000100800 */
[----:B------:R-:W-:Y:S01]  /*7e10*/  ULDC.64 UR4, c[0x0][0x328] ;  /* 0x0000ca0000047ab9 */ /* 0x000fe20000000a00 */
[----:B------:R-:W-:Y:S01]  /*7e20*/  BSSY B0, `(.L_x_1651) ;  /* 0x000002c000007945 */ /* 0x000fe20003800000 */
[----:B------:R-:W-:Y:S02]  /*7e30*/  IMAD R14, R101, UR4, RZ ;  /* 0x00000004650e7c24 */ /* 0x000fe4000f8e02ff */
[----:B------:R-:W-:-:S04]  /*7e40*/  IMAD.WIDE.U32 R12, R103, UR4, RZ ;  /* 0x00000004670c7c25 */ /* 0x000fc8000f8e00ff */
[----:B------:R-:W-:Y:S01]  /*7e50*/  IMAD R103, R103, UR5, R14 ;  /* 0x0000000567677c24 */ /* 0x000fe2000f8e020e */
[----:B------:R-:W-:Y:S02]  /*7e60*/  ULDC.64 UR4, c[0x0][0x338] ;  /* 0x0000ce0000047ab9 */ /* 0x000fe40000000a00 */
[----:B0-----:R-:W-:Y:S02]  /*7e70*/  IMAD R11, R100, UR4, RZ ;  /* 0x00000004640b7c24 */ /* 0x001fe4000f8e02ff */
[----:B------:R-:W-:Y:S02]  /*7e80*/  IADD3 R13, R13, R103, RZ ;  /* 0x000000670d0d7210 */ /* 0x000fe40007ffe0ff */
[C---:B------:R-:W-:Y:S02]  /*7e90*/  IMAD R11, R104.reuse, UR5, R11 ;  /* 0x00000005680b7c24 */ /* 0x040fe4000f8e020b */
[----:B--2---:R-:W-:Y:S01]  /*7ea0*/  IMAD.WIDE.U32 R104, R104, UR4, R12 ;  /* 0x0000000468687c25 */ /* 0x004fe2000f8e000c */
[----:B------:R-:W-:-:S03]  /*7eb0*/  ULDC.64 UR4, c[0x0][0x330] ;  /* 0x0000cc0000047ab9 */ /* 0x000fc60000000a00 */
[----:B------:R-:W-:Y:S02]  /*7ec0*/  IMAD R13, R26, UR4, RZ ;  /* 0x000000041a0d7c24 */ /* 0x000fe4000f8e02ff */
[----:B------:R-:W-:Y:S02]  /*7ed0*/  IMAD.IADD R105, R105, 0x1, R11 ;  /* 0x0000000169697824 */ /* 0x000fe400078e020b */
[C---:B------:R-:W-:Y:S02]  /*7ee0*/  IMAD R11, R38.reuse, UR5, R13 ;  /* 0x00000005260b7c24 */ /* 0x040fe4000f8e020d */
[----:B------:R-:W-:Y:S01]  /*7ef0*/  IMAD.WIDE.U32 R12, R38, UR4, R104 ;  /* 0x00000004260c7c25 */ /* 0x000fe2000f8e0068 */
[----:B------:R-:W-:-:S03]  /*7f00*/  ULDC.64 UR4, c[0x0][0x318] ;  /* 0x0000c60000047ab9 */ /* 0x000fc60000000a00 */
[----:B------:R-:W-:Y:S01]  /*7f10*/  IMAD.IADD R11, R13, 0x1, R11 ;  /* 0x000000010d0b7824 */ /* 0x000fe200078e020b */
[----:B------:R-:W-:-:S04]  /*7f20*/  LEA R46, P5, R12, UR4, 0x1 ;  /* 0x000000040c2e7c11 */ /* 0x000fc8000f8a08ff */
[----:B------:R-:W-:Y:S01]  /*7f30*/  LEA.HI.X R11, R12, UR5, R11, 0x1, P5 ;  /* 0x000000050c0b7c11 */ /* 0x000fe2000a8f0c0b */
[----:B------:R0:W2:Y:S04]  /*7f40*/  SHFL.IDX PT, R50, R46, RZ, 0x181f ;  /* 0x00181fff2e327589 */ /* 0x0000a800000e0000 */
[----:B------:R0:W0:Y:S01]  /*7f50*/  SHFL.IDX PT, R48, R11, RZ, 0x181f ;  /* 0x00181fff0b307589 */ /* 0x00002200000e0000 */
[----:B----4-:R-:W-:-:S05]  /*7f60*/  IMAD.IADD R99, R99, 0x1, -R15 ;  /* 0x0000000163637824 */ /* 0x010fca00078e0a0f */
[----:B------:R-:W-:-:S13]  /*7f70*/  ISETP.GE.AND P4, PT, R99, 0x1, PT ;  /* 0x000000016300780c */ /* 0x000fda0003f86270 */
[----:B0-2---:R-:W-:Y:S05]  /*7f80*/  @!P4 BRA `(.L_x_1652) ;  /* 0x000000000054c947 */ /* 0x005fea0003800000 */
[----:B------:R-:W-:Y:S02]  /*7f90*/  ULDC UR4, c[0x0][0x2f4] ;  /* 0x0000bd0000047ab9 */ /* 0x000fe40000000800 */
[----:B------:R-:W-:Y:S02]  /*7fa0*/  ISETP.GE.AND P6, PT, R16, UR4, PT ;  /* 0x0000000410007c0c */ /* 0x000fe4000bfc6270 */
[----:B------:R-:W-:-:S11]  /*7fb0*/  ISETP.GE.AND P5, PT, R219, UR4, PT ;  /* 0x00000004db007c0c */ /* 0x000fd6000bfa6270 */
[----:B------:R-:W0:Y:S01]  /*7fc0*/  @!P6 LDS.128 R12, [R94+0x400] ;  /* 0x000400005e0ce984 */ /* 0x000e220000000c00 */
[----:B------:R-:W-:-:S04]  /*7fd0*/  @!P6 LEA R40, P4, R16, R50, 0x1 ;  /* 0x000000321028e211 */ /* 0x000fc800078808ff */
[----:B-1----:R-:W-:Y:S02]  /*7fe0*/  @!P6 LEA.HI.X R41, R16, R48, R17, 0x1, P4 ;  /* 0x000000301029e211 */ /* 0x002fe400020f0c11 */
[----:B------:R-:W-:-:S03]  /*7ff0*/  ISETP.GE.AND P4, PT, R19, UR4, PT ;  /* 0x0000000413007c0c */ /* 0x000fc6000bf86270 */
[----:B0-----:R-:W-:Y:S01]  /*8000*/  @!P6 ST.E.128 desc[UR60][R40.64], R12 ;  /* 0x0000000c2800e985 */ /* 0x001fe2000c101d3c */
[----:B---3--:R-:W-:-:S03]  /*8010*/  @!P5 LEA R42, P6, R201, R50, 0x1 ;  /* 0x00000032c92ad211 */ /* 0x008fc600078c08ff */
        /* <DEDUP_REMOVED lines=12> */
.L_x_1652:
[----:B------:R-:W-:Y:S05]  /*80e0*/  BSYNC B0 ;  /* 0x0000000000007941 */ /* 0x000fea0003800000 */
.L_x_1651:
[----:B------:R-:W-:Y:S01]  /*80f0*/  ISETP.GE.AND P4, PT, R99, 0x21, PT ;  /* 0x000000216300780c */ /* 0x000fe20003f86270 */
[----:B------:R2:W4:Y:S01]  /*8100*/  SHFL.IDX PT, R48, R11, 0x1, 0x181f ;  /* 0x00381f000b307f89 */ /* 0x00052200000e0000 */
[----:B------:R-:W-:Y:S03]  /*8110*/  BSSY B0, `(.L_x_1653) ;  /* 0x0000018000007945 */ /* 0x000fe60003800000 */
[----:B------:R-:W0:Y:S08]  /*8120*/  SHFL.IDX PT, R46, R46, 0x1, 0x181f ;  /* 0x00381f002e2e7f89 */ /* 0x000e3000000e0000 */
[----:B--2---:R-:W-:Y:S05]  /*8130*/  @!P4 BRA `(.L_x_1654) ;  /* 0x000000000054c947 */ /* 0x004fea0003800000 */
[----:B------:R-:W-:Y:S02]  /*8140*/  ULDC UR4, c[0x0][0x2f4] ;  /* 0x0000bd0000047ab9 */ /* 0x000fe40000000800 */
[----:B------:R-:W-:Y:S02]  /*8150*/  ISETP.GE.AND P6, PT, R16, UR4, PT ;  /* 0x0000000410007c0c */ /* 0x000fe4000bfc6270 */
[----:B------:R-:W-:-:S11]  /*8160*/  ISETP.GE.AND P5, PT, R219, UR4, PT ;  /* 0x00000004db007c0c */ /* 0x000fd6000bfa6270 */
[----:B0-----:R-:W0:Y:S01]  /*8170*/  @!P6 LDS.128 R12, [R94+0x1400] ;  /* 0x001400005e0ce984 */ /* 0x001e220000000c00 */
[----:B------:R-:W-:-:S04]  /*8180*/  @!P6 LEA R40, P4, R16, R46, 0x1 ;  /* 0x0000002e1028e211 */ /* 0x000fc800078808ff */
[----:B-1--4-:R-:W-:Y:S02]  /*8190*/  @!P6 LEA.HI.X R41, R16, R48, R17, 0x1, P4 ;  /* 0x000000301029e211 */ /* 0x012fe400020f0c11 */
        /* <DEDUP_REMOVED lines=15> */
.L_x_1654:
[----:B------:R-:W-:Y:S05]  /*8290*/  BSYNC B0 ;  /* 0x0000000000007941 */ /* 0x000fea0003800000 */
.L_x_1653:
[----:B0-2---:R-:W2:Y:S01]  /*82a0*/  LDL.LU R12, [R1+0x1c] ;  /* 0x00001c00010c7983 */ /* 0x005ea20000300800 */
[----:B------:R-:W-:Y:S01]  /*82b0*/  VIADD R200, R200, 0x1 ;  /* 0x00000001c8c87836 */ /* 0x000fe20000000000 */
[----:B------:R-:W-:Y:S01]  /*82c0*/  @!P0 IADD3 R90, R90, 0x308c0, RZ ;  /* 0x000308c05a5a8810 */ /* 0x000fe20007ffe0ff */
[----:B------:R-:W-:Y:S01]  /*82d0*/  @!PT LDS RZ, [RZ] ;  /* 0x00000000fffff984 */ /* 0x000fe20000000800 */
[----:B------:R-:W-:Y:S01]  /*82e0*/  @!PT LDS RZ, [RZ] ;  /* 0x00000000fffff984 */ /* 0x000fe20000000800 */
[----:B------:R-:W-:Y:S01]  /*82f0*/  @!PT LDS RZ, [RZ] ;  /* 0x00000000fffff984 */ /* 0x000fe20000000800 */
[----:B------:R-:W-:Y:S01]  /*8300*/  @!PT LDS RZ, [RZ] ;  /* 0x00000000fffff984 */ /* 0x000fe20000000800 */
[----:B------:R0:W-:Y:S06]  /*8310*/  MEMBAR.ALL.CTA ;  /* 0x0000000000007992 */ /* 0x0001ec0000008000 */
[----:B0-----:R-:W0:Y:S02]  /*8320*/  FENCE.VIEW.ASYNC.S ;  /* 0x00000000000073c6 */ /* 0x001e240000000000 */
[----:B0-----:R0:W-:Y:S01]  /*8330*/  BAR.SYNC.DEFER_BLOCKING R98, 0x80 ;  /* 0x000200620000751d */ /* 0x0011e20000010000 */
[----:B------:R-:W-:-:S02]  /*8340*/  ISETP.NE.AND P4, PT, R200, 0x2, PT ;  /* 0x00000002c800780c */ /* 0x000fc40003f85270 */
[----:B------:R-:W-:Y:S02]  /*8350*/  @!P0 PRMT R90, RZ, 0x654, R90 ;  /* 0x00000654ff5a8816 */ /* 0x000fe4000000005a */
[----:B------:R-:W-:Y:S02]  /*8360*/  SEL R11, RZ, 0x1, P4 ;  /* 0x00000001ff0b7807 */ /* 0x000fe40002000000 */
[----:B------:R-:W-:Y:S01]  /*8370*/  SEL R200, R200, RZ, P4 ;  /* 0x000000ffc8c87207 */ /* 0x000fe20002000000 */
[----:B------:R0:W-:Y:S01]  /*8380*/  @!P0 SYNCS.ARRIVE.TRANS64.RED.A1T0 RZ, [R90+URZ], RZ ;  /* 0x000000ff5aff89a7 */ /* 0x0001e2000810043f */
[----:B------:R-:W-:Y:S02]  /*8390*/  PLOP3.LUT P0, PT, PT, PT, PT, 0x8, 0x0 ;  /* 0x000000000000781c */ /* 0x000fe40003f0e170 */
[----:B--2---:R-:W-:-:S05]  /*83a0*/  LOP3.LUT R12, R12, R11, RZ, 0x3c, !PT ;  /* 0x0000000b0c0c7212 */ /* 0x004fca00078e3cff */
[----:B------:R0:W-:Y:S01]  /*83b0*/  STL [R1+0x1c], R12 ;  /* 0x00001c0c01007387 */ /* 0x0001e20000100800 */
[----:B------:R-:W-:Y:S05]  /*83c0*/  @P3 BRA `(.L_x_1655) ;  /* 0xffffffa000fc3947 */ /* 0x000fea000383ffff */
.L_x_1569:
[----:B------:R-:W2:Y:S01]  /*83d0*/  LDL R11, [R1+0x48] ;  /* 0x00004800010b7983 */ /* 0x000ea20000100800 */
[----:B------:R-:W1:Y:S01]  /*83e0*/  LDC R0, c[0x0][0x448] ;  /* 0x00011200ff007b82 */ /* 0x000e620000000800 */
[----:B------:R-:W-:Y:S01]  /*83f0*/  IADD3 R5, R220, 0x1, -R218 ;  /* 0x00000001dc057810 */ /* 0x000fe20007ffe8da */
[----:B------:R-:W-:Y:S06]  /*8400*/  BSSY B0, `(.L_x_1656) ;  /* 0x000000d000007945 */ /* 0x000fec0003800000 */
[----:B------:R-:W3:Y:S01]  /*8410*/  LDC.64 R6, c[0x0][0x9e0] ;  /* 0x00027800ff067b82 */ /* 0x000ee20000000a00 */
[----:B-1----:R-:W-:-:S02]  /*8420*/  ISETP.NE.AND P1, PT, R0, 0x1, PT ;  /* 0x000000010000780c */ /* 0x002fc40003f25270 */
[----:B---3--:R-:W-:-:S11]  /*8430*/  ISETP.GE.AND P2, PT, R7, 0x1, PT ;  /* 0x000000010700780c */ /* 0x008fd60003f46270 */
[----:B------:R-:W1:Y:S08]  /*8440*/  @P1 LDC R3, c[0x0][0x44c] ;  /* 0x00011300ff031b82 */ /* 0x000e700000000800 */
[----:B------:R-:W3:Y:S01]  /*8450*/  @P1 LDC R2, c[0x0][0x450] ;  /* 0x00011400ff021b82 */ /* 0x000ee20000000800 */
[----:B--2---:R-:W-:-:S04]  /*8460*/  VIADD R0, R11, 0x7f ;  /* 0x0000007f0b007836 */ /* 0x004fc80000000000 */
[----:B-1----:R-:W-:-:S05]  /*8470*/  @P1 IMAD.HI.U32 R3, R0, R3, RZ ;  /* 0x0000000300031227 */ /* 0x002fca00078e00ff */
[----:B---3--:R-:W-:-:S05]  /*8480*/  @P1 SHF.R.U32.HI R0, RZ, R2, R3 ;  /* 0x00000002ff001219 */ /* 0x008fca0000011603 */
[----:B------:R-:W-:Y:S01]  /*8490*/  IMAD.IADD R3, R5, 0x1, R0 ;  /* 0x0000000105037824 */ /* 0x000fe200078e0200 */
[----:B------:R-:W-:Y:S06]  /*84a0*/  @P0 BRA `(.L_x_1657) ;  /* 0x0000000000080947 */ /* 0x000fec0003800000 */
[----:B------:R-:W1:Y:S02]  /*84b0*/  FENCE.VIEW.ASYNC.G ;  /* 0x00000000000073c6 */ /* 0x000e640000000100 */
[----:B-1----:R-:W-:Y:S06]  /*84c0*/  BAR.ARV 0xc, 0x180 ;  /* 0x0306000000007b1d */ /* 0x002fec0000002000 */
.L_x_1657:
[----:B------:R-:W-:Y:S05]  /*84d0*/  BSYNC B0 ;  /* 0x0000000000007941 */ /* 0x000fea0003800000 */
.L_x_1656:
[----:B------:R-:W-:Y:S01]  /*84e0*/  IADD3 R0, R3, R6, RZ ;  /* 0x0000000603007210 */ /* 0x000fe20007ffe0ff */
[----:B------:R-:W-:Y:S06]  /*84f0*/  @!P2 BRA `(.L_x_1658) ;  /* 0x000000000048a947 */ /* 0x000fec0003800000 */
[C---:B------:R-:W-:Y:S01]  /*8500*/  ISETP.GT.AND P0, PT, R3.reuse, RZ, PT ;  /* 0x000000ff0300720c */ /* 0x040fe20003f04270 */
[----:B------:R-:W-:Y:S01]  /*8510*/  BSSY B0, `(.L_x_1659) ;  /* 0x000000e000007945 */ /* 0x000fe20003800000 */
[----:B------:R-:W-:-:S11]  /*8520*/  VIADD R2, R3, 0xffffffff ;  /* 0xffffffff03027836 */ /* 0x000fd60000000000 */
[----:B------:R-:W-:Y:S05]  /*8530*/  @P0 BRA `(.L_x_1660) ;  /* 0x00000000001c0947 */ /* 0x000fea0003800000 */
[----:B------:R-:W-:Y:S01]  /*8540*/  ISETP.NE.AND P0, PT, R7, 0x1, PT ;  /* 0x000000010700780c */ /* 0x000fe20003f05270 */
[----:B------:R-:W-:-:S12]  /*8550*/  IMAD.MOV R3, RZ, RZ, -R3 ;  /* 0x000000ffff037224 */ /* 0x000fd800078e0a03 */
[----:B------:R-:W1:Y:S02]  /*8560*/  @P0 LDC.64 R4, c[0x0][0x9e8] ;  /* 0x00027a00ff040b82 */ /* 0x000e640000000a00 */
[----:B-1----:R-:W-:-:S05]  /*8570*/  @P0 IMAD.HI.U32 R2, R3, R4, RZ ;  /* 0x0000000403020227 */ /* 0x002fca00078e00ff */
[----:B------:R-:W-:-:S04]  /*8580*/  @P0 SHF.R.U32.HI R3, RZ, R5, R2 ;  /* 0x00000005ff030219 */ /* 0x000fc80000011602 */
[----:B------:R-:W-:Y:S01]  /*8590*/  LOP3.LUT R2, RZ, R3, RZ, 0x33, !PT ;  /* 0x00000003ff027212 */ /* 0x000fe200078e33ff */
[----:B------:R-:W-:Y:S06]  /*85a0*/  BRA `(.L_x_1661) ;  /* 0x0000000000107947 */ /* 0x000fec0003800000 */
.L_x_1660:
[----:B------:R-:W-:-:S13]  /*85b0*/  ISETP.NE.AND P0, PT, R7, 0x1, PT ;  /* 0x000000010700780c */ /* 0x000fda0003f05270 */
[----:B------:R-:W1:Y:S02]  /*85c0*/  @P0 LDC.64 R4, c[0x0][0x9e8] ;  /* 0x00027a00ff040b82 */ /* 0x000e640000000a00 */
[----:B-1----:R-:W-:-:S05]  /*85d0*/  @P0 IMAD.HI.U32 R4, R2, R4, RZ ;  /* 0x0000000402040227 */ /* 0x002fca00078e00ff */
[----:B------:R-:W-:-:S07]  /*85e0*/  @P0 SHF.R.U32.HI R2, RZ, R5, R4 ;  /* 0x00000005ff020219 */ /* 0x000fce0000011604 */
.L_x_1661:
[----:B------:R-:W-:Y:S05]  /*85f0*/  BSYNC B0 ;  /* 0x0000000000007941 */ /* 0x000fea0003800000 */
.L_x_1659:
[----:B------:R-:W-:-:S05]  /*8600*/  IMAD R3, R2, R7, R7 ;  /* 0x0000000702037224 */ /* 0x000fca00078e0207 */
[----:B------:R-:W-:-:S07]  /*8610*/  VIMNMX R0, R0, R3, PT ;  /* 0x0000000300007248 */ /* 0x000fce0003fe0100 */
.L_x_1658:
[----:B------:R-:W1:Y:S01]  /*8620*/  @P1 LDC R2, c[0x0][0x44c] ;  /* 0x00011300ff021b82 */ /* 0x000e620000000800 */
[----:B------:R-:W-:Y:S01]  /*8630*/  VIADD R0, R0, 0x3f ;  /* 0x0000003f00007836 */ /* 0x000fe20000000000 */
[----:B------:R-:W-:Y:S01]  /*8640*/  MOV R5, R11 ;  /* 0x0000000b00057202 */ /* 0x000fe20000000f00 */
[----:B------:R-:W-:-:S03]  /*8650*/  ULDC UR4, c[0x0][0x9dc] ;  /* 0x0002770000047ab9 */ /* 0x000fc60000000800 */
[----:B------:R-:W-:Y:S02]  /*8660*/  SHF.R.S32.HI R3, RZ, 0x1f, R0 ;  /* 0x0000001fff037819 */ /* 0x000fe40000011400 */
[----:B------:R-:W2:Y:S02]  /*8670*/  @P1 LDC R9, c[0x0][0x450] ;  /* 0x00011400ff091b82 */ /* 0x000ea40000000800 */
[----:B------:R-:W-:-:S04]  /*8680*/  LEA.HI R3, R3, R0, RZ, 0x6 ;  /* 0x0000000003037211 */ /* 0x000fc800078f30ff */
[----:B------:R-:W-:-:S04]  /*8690*/  SHF.R.S32.HI R0, RZ, 0x6, R3 ;  /* 0x00000006ff007819 */ /* 0x000fc80000011403 */
[----:B------:R-:W-:Y:S01]  /*86a0*/  VIMNMX R97, R97, R0, PT ;  /* 0x0000000061617248 */ /* 0x000fe20003fe0100 */
[----:B-1----:R-:W-:-:S05]  /*86b0*/  @P1 IMAD.HI.U32 R2, R11, R2, RZ ;  /* 0x000000020b021227 */ /* 0x002fca00078e00ff */
[----:B--2---:R-:W-:-:S05]  /*86c0*/  @P1 SHF.R.U32.HI R5, RZ, R9, R2 ;  /* 0x00000009ff051219 */ /* 0x004fca0000011602 */
[----:B------:R-:W-:-:S04]  /*86d0*/  IMAD.IADD R2, R102, 0x1, R5 ;  /* 0x0000000166027824 */ /* 0x000fc800078e0205 */
[----:B------:R-:W-:Y:S01]  /*86e0*/  VIADD R3, R2, -UR4 ;  /* 0x8000000402037c36 */ /* 0x000fe20008000000 */
[----:B------:R-:W-:Y:S06]  /*86f0*/  @!P2 BRA `(.L_x_1662) ;  /* 0x000000000044a947 */ /* 0x000fec0003800000 */
        /* <DEDUP_REMOVED lines=10> */
.L_x_1664:
[----:B------:R-:W-:-:S13]  /*87a0*/  ISETP.NE.AND P0, PT, R7, 0x1, PT ;  /* 0x000000010700780c */ /* 0x000fda0003f05270 */
[----:B------:R-:W1:Y:S02]  /*87b0*/  @P0 LDC.64 R4, c[0x0][0x9e8] ;  /* 0x00027a00ff040b82 */ /* 0x000e640000000a00 */
[----:B-1----:R-:W-:-:S05]  /*87c0*/  @P0 IMAD.HI.U32 R0, R2, R4, RZ ;  /* 0x0000000402000227 */ /* 0x002fca00078e00ff */
[----:B------:R-:W-:-:S07]  /*87d0*/  @P0 SHF.R.U32.HI R2, RZ, R5, R0 ;  /* 0x00000005ff020219 */ /* 0x000fce0000011600 */
.L_x_1665:
[----:B------:R-:W-:Y:S05]  /*87e0*/  BSYNC B0 ;  /* 0x0000000000007941 */ /* 0x000fea0003800000 */
.L_x_1663:
[----:B------:R-:W-:-:S05]  /*87f0*/  IMAD R2, R2, R7, RZ ;  /* 0x0000000702027224 */ /* 0x000fca00078e02ff */
[----:B------:R-:W-:-:S07]  /*8800*/  VIMNMX R3, R3, R2, !PT ;  /* 0x0000000203037248 */ /* 0x000fce0007fe0100 */
.L_x_1662:
[----:B------:R-:W-:Y:S01]  /*8810*/  SHF.R.S32.HI R2, RZ, 0x1f, R3 ;  /* 0x0000001fff027819 */ /* 0x000fe20000011403 */
[----:B------:R-:W-:Y:S01]  /*8820*/  IMAD.MOV.U32 R0, RZ, RZ, RZ ;  /* 0x000000ffff007224 */ /* 0x000fe200078e00ff */
[----:B------:R-:W-:Y:S02]  /*8830*/  PLOP3.LUT P0, PT, PT, PT, PT, 0x80, 0x0 ;  /* 0x000000000000781c */ /* 0x000fe40003f0f070 */
[----:B------:R-:W-:Y:S02]  /*8840*/  CS2R R4, SRZ ;  /* 0x0000000000047805 */ /* 0x000fe4000001ff00 */
[----:B------:R-:W-:Y:S02]  /*8850*/  LEA.HI R6, R2, R3, RZ, 0x6 ;  /* 0x0000000302067211 */ /* 0x000fe400078f30ff */
[----:B------:R-:W-:Y:S02]  /*8860*/  CS2R R150, SRZ ;  /* 0x0000000000967805 */ /* 0x000fe4000001ff00 */
[----:B------:R-:W-:-:S02]  /*8870*/  CS2R R148, SRZ ;  /* 0x0000000000947805 */ /* 0x000fc4000001ff00 */
[----:B------:R-:W-:Y:S02]  /*8880*/  CS2R R146, SRZ ;  /* 0x0000000000927805 */ /* 0x000fe4000001ff00 */
[----:B------:R-:W-:Y:S02]  /*8890*/  SHF.R.S32.HI R6, RZ, 0x6, R6 ;  /* 0x00000006ff067819 */ /* 0x000fe40000011406 */
[----:B------:R-:W-:Y:S02]  /*88a0*/  CS2R R144, SRZ ;  /* 0x0000000000907805 */ /* 0x000fe4000001ff00 */
[----:B------:R-:W-:Y:S02]  /*88b0*/  CS2R R142, SRZ ;  /* 0x00000000008e7805 */ /* 0x000fe4000001ff00 */
[----:B------:R-:W-:Y:S02]  /*88c0*/  CS2R R140, SRZ ;  /* 0x00000000008c7805 */ /* 0x000fe4000001ff00 */
[----:B------:R-:W-:-:S02]  /*88d0*/  VIMNMX R7, RZ, R6, !PT ;  /* 0x00000006ff077248 */ /* 0x000fc40007fe0100 */
[----:B------:R-:W-:Y:S02]  /*88e0*/  CS2R R138, SRZ ;  /* 0x00000000008a7805 */ /* 0x000fe4000001ff00 */
[----:B------:R-:W-:Y:S02]  /*88f0*/  CS2R R136, SRZ ;  /* 0x0000000000887805 */ /* 0x000fe4000001ff00 */
[----:B------:R-:W-:Y:S02]  /*8900*/  CS2R R134, SRZ ;  /* 0x0000000000867805 */ /* 0x000fe4000001ff00 */
[----:B------:R-:W-:Y:S01]  /*8910*/  ISETP.GT.AND P1, PT, R97, R7, PT ;  /* 0x000000076100720c */ /* 0x000fe20003f24270 */
[----:B------:R1:W-:Y:S01]  /*8920*/  STL [R1+0x64], R7 ;  /* 0x0000640701007387 */ /* 0x0003e20000100800 */
[----:B------:R-:W-:Y:S02]  /*8930*/  CS2R R132, SRZ ;  /* 0x0000000000847805 */ /* 0x000fe4000001ff00 */
[----:B------:R-:W-:-:S02]  /*8940*/  CS2R R100, SRZ ;  /* 0x0000000000647805 */ /* 0x000fc4000001ff00 */
[----:B------:R-:W-:Y:S02]  /*8950*/  CS2R R92, SRZ ;  /* 0x00000000005c7805 */ /* 0x000fe4000001ff00 */
[----:B------:R-:W-:Y:S02]  /*8960*/  CS2R R108, SRZ ;  /* 0x00000000006c7805 */ /* 0x000fe4000001ff00 */
[----:B------:R-:W-:Y:S02]  /*8970*/  MOV R172, RZ ;  /* 0x000000ff00ac7202 */ /* 0x000fe40000000f00 */
        /* <DEDUP_REMOVED lines=16> */
[----:B----4-:R-:W-:Y:S02]  /*8a80*/  CS2R R48, SRZ ;  /* 0x0000000000307805 */ /* 0x010fe4000001ff00 */
[----:B------:R-:W-:Y:S02]  /*8a90*/  CS2R R168, SRZ ;  /* 0x0000000000a87805 */ /* 0x000fe4000001ff00 */
[----:B------:R-:W-:Y:S02]  /*8aa0*/  CS2R R44, SRZ ;  /* 0x00000000002c7805 */ /* 0x000fe4000001ff00 */
[----:B------:R-:W-:Y:S02]  /*8ab0*/  CS2R R40, SRZ ;  /* 0x0000000000287805 */ /* 0x000fe4000001ff00 */
[----:B0-----:R-:W-:-:S02]  /*8ac0*/  CS2R R98, SRZ ;  /* 0x0000000000627805 */ /* 0x001fc4000001ff00 */
        /* <DEDUP_REMOVED lines=13> */
[----:B------:R-:W-:Y:S01]  /*8ba0*/  CS2R R64, SRZ ;  /* 0x0000000000407805 */ /* 0x000fe2000001ff00 */
[----:B------:R-:W-:Y:S01]  /*8bb0*/  IMAD.MOV.U32 R31, RZ, RZ, RZ ;  /* 0x000000ffff1f7224 */ /* 0x000fe200078e00ff */
        /* <DEDUP_REMOVED lines=15> */
[----:B-1----:R-:W-:Y:S06]  /*8cb0*/  @!P1 BRA `(.L_x_1666) ;  /* 0x0000016400b49947 */ /* 0x002fec0003800000 */
[----:B------:R-:W2:Y:S01]  /*8cc0*/  LDL R7, [R1+0xa8] ;  /* 0x0000a80001077983 */ /* 0x000ea20000100800 */
[----:B------:R-:W-:Y:S03]  /*8cd0*/  BSSY B6, `(.L_x_1667) ;  /* 0x000001c000067945 */ /* 0x000fe60003800000 */
[----:B--2---:R-:W0:Y:S02]  /*8ce0*/  SHFL.IDX PT, R0, R7, RZ, 0x1f ;  /* 0x00001fff07007589 */ /* 0x004e2400000e0000 */
[----:B0-----:R-:W-:-:S04]  /*8cf0*/  LEA.HI R2, R0, R0, RZ, 0x1 ;  /* 0x0000000000027211 */ /* 0x001fc800078f08ff */
[----:B------:R-:W-:Y:S01]  /*8d00*/  LOP3.LUT R3, R2, 0x1e, RZ, 0xc0, !PT ;  /* 0x0000001e02037812 */ /* 0x000fe200078ec0ff */
[----:B------:R-:W-:-:S03]  /*8d10*/  VIADD R2, R18, 0x10400 ;  /* 0x0001040012027836 */ /* 0x000fc60000000000 */
[----:B------:R-:W-:Y:S02]  /*8d20*/  IADD3 R3, R0, -R3, RZ ;  /* 0x8000000300037210 */ /* 0x000fe40007ffe0ff */
[----:B------:R-:W-:-:S03]  /*8d30*/  LOP3.LUT P0, RZ, R2, 0x3ff, RZ, 0xc0, !PT ;  /* 0x000003ff02ff7812 */ /* 0x000fc6000780c0ff */
[----:B------:R-:W-:Y:S01]  /*8d40*/  IMAD R3, R3, 0x2000, R2 ;  /* 0x0000200003037824 */ /* 0x000fe200078e0202 */
[----:B------:R-:W-:-:S04]  /*8d50*/  P2R R24, PR, RZ, 0x1 ;  /* 0x00000001ff187803 */ /* 0x000fc80000000000 */
[----:B------:R-:W-:-:S04]  /*8d60*/  SHF.R.U32.HI R2, RZ, 0x4, R3 ;  /* 0x00000004ff027819 */ /* 0x000fc80000011603 */
[----:B------:R-:W-:Y:S01]  /*8d70*/  LOP3.LUT R2, R2, 0x3fff, RZ, 0xc0, !PT ;  /* 0x00003fff02027812 */ /* 0x000fe200078ec0ff */
[----:B------:R-:W-:Y:S06]  /*8d80*/  @!P0 BRA `(.L_x_1668) ;  /* 0x0000000000408947 */ /* 0x000fec0003800000 */
[----:B------:R-:W-:Y:S01]  /*8d90*/  MOV R0, 0x0 ;  /* 0x0000000000007802 */ /* 0x000fe20000000f00 */
[----:B------:R-:W-:Y:S01]  /*8da0*/  ULDC.64 UR4, c[0x4][0x138] ;  /* 0x01004e0000047ab9 */ /* 0x000fe20000000a00 */
[----:B------:R-:W-:Y:S01]  /*8db0*/  ULDC.64 UR6, c[0x4][0x140] ;  /* 0x0100500000067ab9 */ /* 0x000fe20000000a00 */
[----:B------:R-:W-:Y:S01]  /*8dc0*/  IMAD.U32 R4, RZ, RZ, UR4 ;  /* 0x00000004ff047e24 */ /* 0x000fe2000f8e00ff */
[----:B------:R0:W1:Y:S01]  /*8dd0*/  LDC.64 R14, c[0x4][R0] ;  /* 0x01000000000e7b82 */ /* 0x0000620000000a00 */
[----:B------:R-:W-:Y:S01]  /*8de0*/  IMAD.U32 R5, RZ, RZ, UR5 ;  /* 0x00000005ff057e24 */ /* 0x000fe2000f8e00ff */
        /* <DEDUP_REMOVED lines=10> */
.L_x_1668:
[----:B------:R-:W-:Y:S05]  /*8e90*/  BSYNC B6 ;  /* 0x0000000000067941 */ /* 0x000fea0003800000 */
.L_x_1667:
        /* <DEDUP_REMOVED lines=13> */
.L_x_1672:
[----:B-1----:R1:W2:Y:S02]  /*8f70*/  SYNCS.PHASECHK.TRANS64.TRYWAIT P0, [R18+URZ+0x30800], R3 ;  /* 0x03080003120075a7 */ /* 0x0022a4000800017f */
[----:B--2---:R-:W-:Y:S05]  /*8f80*/  @!P0 NANOSLEEP.SYNCS 0x989680 ;  /* 0x009896800000895d */ /* 0x004fea0003900000 */
[----:B------:R-:W2:Y:S02]  /*8f90*/  @!P0 SYNCS.PHASECHK.TRANS64 P0, [R18+URZ+0x30800], R3 ;  /* 0x03080003120085a7 */ /* 0x000ea4000800007f */
[----:B--2---:R-:W-:Y:S05]  /*8fa0*/  @!P0 BRA `(.L_x_1672) ;  /* 0xfffffffc00f08947 */ /* 0x004fea000383ffff */
.L_x_1671:
[----:B------:R-:W-:Y:S05]  /*8fb0*/  BSYNC B0 ;  /* 0x0000000000007941 */ /* 0x000fea0003800000 */
.L_x_1670:
[----:B------:R-:W-:Y:S05]  /*8fc0*/  BRA `(.L_x_1673) ;  /* 0x0000009000ac7947 */ /* 0x000fea0003800000 */
.L_x_1669:
[----:B------:R-:W-:Y:S01]  /*8fd0*/  ISETP.NE.AND P0, PT, R24, RZ, PT ;  /* 0x000000ff1800720c */ /* 0x000fe20003f05270 */
[----:B------:R-:W-:Y:S01]  /*8fe0*/  ULDC.64 UR4, c[0x0][0x3f8] ;  /* 0x0000fe0000047ab9 */ /* 0x000fe20000000a00 */
[----:B-----5:R-:W-:Y:S01]  /*8ff0*/  SHF.R.S32.HI R0, RZ, 0x1f, R96 ;  /* 0x0000001fff007819 */ /* 0x020fe20000011460 */
[----:B------:R-:W-:Y:S01]  /*9000*/  ULDC.64 UR6, c[0x0][0x408] ;  /* 0x0001020000067ab9 */ /* 0x000fe20000000a00 */
[----:B------:R-:W-:Y:S01]  /*9010*/  IMAD.WIDE.U32 R24, R96, UR4, RZ ;  /* 0x0000000460187c25 */ /* 0x000fe2000f8e00ff */
[----:B------:R-:W-:Y:S03]  /*9020*/  BSSY B6, `(.L_x_1674) ;  /* 0x0000019000067945 */ /* 0x000fe60003800000 */
[C---:B------:R-:W-:Y:S02]  /*9030*/  IMAD R3, R0.reuse, UR4, RZ ;  /* 0x0000000400037c24 */ /* 0x040fe4000f8e02ff */
[----:B------:R-:W-:-:S02]  /*9040*/  IMAD R5, R0, UR6, RZ ;  /* 0x0000000600057c24 */ /* 0x000fc4000f8e02ff */
[C---:B------:R-:W-:Y:S02]  /*9050*/  IMAD R3, R96.reuse, UR5, R3 ;  /* 0x0000000560037c24 */ /* 0x040fe4000f8e0203 */
[C---:B------:R-:W-:Y:S02]  /*9060*/  IMAD R5, R96.reuse, UR7, R5 ;  /* 0x0000000760057c24 */ /* 0x040fe4000f8e0205 */
[----:B------:R-:W-:Y:S01]  /*9070*/  IMAD.WIDE.U32 R26, R96, UR6, RZ ;  /* 0x00000006601a7c25 */ /* 0x000fe2000f8e00ff */
[----:B------:R-:W-:-:S03]  /*9080*/  IADD3 R29, R3, R25, RZ ;  /* 0x00000019031d7210 */ /* 0x000fc60007ffe0ff */
[----:B------:R-:W-:Y:S01]  /*9090*/  IMAD.IADD R31, R5, 0x1, R27 ;  /* 0x00000001051f7824 */ /* 0x000fe200078e021b */
        /* <DEDUP_REMOVED lines=16> */
[----:B-1----:R-:W-:Y:S05]  /*91a0*/  CALL.ABS.NOINC R14 ;  /* 0x000000000e007343 */ /* 0x002fea0003c00000 */
.L_x_1675:
[----:B------:R-:W-:Y:S05]  /*91b0*/  BSYNC B6 ;  /* 0x0000000000067941 */ /* 0x000fea0003800000 */
.L_x_1674:
[----:B------:R-:W2:Y:S01]  /*91c0*/  LDL R121, [R1+0x48] ;  /* 0x0000480001797983 */ /* 0x000ea20000100800 */
[----:B------:R-:W-:-:S03]  /*91d0*/  ULDC.U8 UR4, c[0x0][0x410] ;  /* 0x0001040000047ab9 */ /* 0x000fc60000000000 */
[----:B------:R-:W2:Y:S04]  /*91e0*/  LDL R120, [R1+0x10] ;  /* 0x0000100001787983 */ /* 0x000ea80000100800 */
[----:B------:R-:W3:Y:S01]  /*91f0*/  LDL R21, [R1+0x68] ;  /* 0x0000680001157983 */ /* 0x000ee20000100800 */
[----:B------:R-:W-:Y:S01]  /*9200*/  ISETP.NE.AND P0, PT, RZ, UR4, PT ;  /* 0x00000004ff007c0c */ /* 0x000fe2000bf05270 */
[----:B------:R-:W-:Y:S01]  /*9210*/  BSSY B0, `(.L_x_1676) ;  /* 0x00008fe000007945 */ /* 0x000fe20003800000 */
[C---:B--2---:R-:W-:Y:S01]  /*9220*/  IMAD.IADD R84, R120.reuse, 0x1, R121 ;  /* 0x0000000178547824 */ /* 0x044fe200078e0279 */
[C---:B------:R-:W-:Y:S01]  /*9230*/  IADD3 R3, R120.reuse, 0x60, RZ ;  /* 0x0000006078037810 */ /* 0x040fe20007ffe0ff */
[----:B------:R-:W-:Y:S02]  /*9240*/  VIADD R20, R120, 0x40 ;  /* 0x0000004078147836 */ /* 0x000fe40000000000 */
[----:B---3--:R-:W-:-:S07]  /*9250*/  IMAD R7, R21, 0x20, R84 ;  /* 0x0000002015077824 */ /* 0x008fce00078e0254 */
[----:B------:R-:W-:Y:S05]  /*9260*/  @!P0 BRA `(.L_x_1677) ;  /* 0x0000004400d08947 */ /* 0x000fea0003800000 */
[----:B------:R-:W0:Y:S01]  /*9270*/  LDC R109, c[0x0][0x448] ;  /* 0x00011200ff6d7b82 */ /* 0x000e220000000800 */
[----:B------:R-:W-:Y:S01]  /*9280*/  ULDC.64 UR4, c[0x0][0x3f8] ;  /* 0x0000fe0000047ab9 */ /* 0x000fe20000000a00 */
[----:B------:R-:W-:Y:S01]  /*9290*/  ULDC.64 UR6, c[0x0][0x408] ;  /* 0x0001020000067ab9 */ /* 0x000fe20000000a00 */
[----:B------:R-:W-:Y:S02]  /*92a0*/  IMAD.MOV.U32 R4, RZ, RZ, R24 ;  /* 0x000000ffff047224 */ /* 0x000fe400078e0018 */
[----:B------:R-:W-:Y:S02]  /*92b0*/  IMAD.MOV.U32 R8, RZ, RZ, R26 ;  /* 0x000000ffff087224 */ /* 0x000fe400078e001a */
[----:B------:R-:W-:Y:S02]  /*92c0*/  IMAD.MOV.U32 R9, RZ, RZ, R31 ;  /* 0x000000ffff097224 */ /* 0x000fe400078e001f */
[----:B------:R-:W-:-:S04]  /*92d0*/  IMAD.SHL.U32 R74, R21, 0x4, RZ ;  /* 0x00000004154a7824 */ /* 0x000fc800078e00ff */
[C---:B------:R-:W-:Y:S01]  /*92e0*/  VIADD R73, R74.reuse, 0x40 ;  /* 0x000000404a497836 */ /* 0x040fe20000000000 */
[C---:B------:R-:W-:Y:S01]  /*92f0*/  IADD3 R21, R74.reuse, 0x20, RZ ;  /* 0x000000204a157810 */ /* 0x040fe20007ffe0ff */
[----:B------:R-:W-:-:S03]  /*9300*/  VIADD R72, R74, 0x60 ;  /* 0x000000604a487836 */ /* 0x000fc60000000000 */
[----:B------:R-:W-:Y:S02]  /*9310*/  SHF.R.S32.HI R88, RZ, 0x1f, R73 ;  /* 0x0000001fff587819 */ /* 0x000fe40000011449 */
[----:B------:R-:W-:Y:S02]  /*9320*/  SHF.R.S32.HI R85, RZ, 0x1f, R72 ;  /* 0x0000001fff557819 */ /* 0x000fe40000011448 */
[----:B------:R-:W-:Y:S02]  /*9330*/  SHF.R.S32.HI R86, RZ, 0x1f, R21 ;  /* 0x0000001fff567819 */ /* 0x000fe40000011415 */
[----:B0-----:R-:W-:-:S13]  /*9340*/  ISETP.NE.AND P0, PT, R109, 0x1, PT ;  /* 0x000000016d00780c */ /* 0x001fda0003f05270 */
[----:B------:R-:W0:Y:S08]  /*9350*/  @P0 LDC R0, c[0x0][0x44c] ;  /* 0x00011300ff000b82 */ /* 0x000e300000000800 */
[----:B------:R-:W1:Y:S01]  /*9360*/  @P0 LDC R5, c[0x0][0x450] ;  /* 0x00011400ff050b82 */ /* 0x000e620000000800 */
[----:B0-----:R-:W-:-:S05]  /*9370*/  @P0 IMAD.HI.U32 R0, R7, R0, RZ ;  /* 0x0000000007000227 */ /* 0x001fca00078e00ff */
[----:B-1----:R-:W-:Y:S02]  /*9380*/  @P0 SHF.R.U32.HI R7, RZ, R5, R0 ;  /* 0x00000005ff070219 */ /* 0x002fe40000011600 */
[----:B------:R-:W-:Y:S02]  /*9390*/  MOV R5, R29 ;  /* 0x0000001d00057202 */ /* 0x000fe40000000f00 */
[----:B------:R-:W-:Y:S01]  /*93a0*/  SHF.R.S32.HI R0, RZ, 0x1f, R7 ;  /* 0x0000001fff007819 */ /* 0x000fe20000011407 */
[----:B------:R-:W-:-:S04]  /*93b0*/  IMAD.WIDE.U32 R8, R7, UR6, R8 ;  /* 0x0000000607087c25 */ /* 0x000fc8000f8e0008 */
[C---:B------:R-:W-:Y:S02]  /*93c0*/  IMAD R6, R0.reuse, UR4, RZ ;  /* 0x0000000400067c24 */ /* 0x040fe4000f8e02ff */
[----:B------:R-:W-:Y:S02]  /*93d0*/  IMAD R0, R0, UR6, RZ ;  /* 0x0000000600007c24 */ /* 0x000fe4000f8e02ff */
[----:B------:R-:W-:-:S04]  /*93e0*/  IMAD.WIDE.U32 R4, R7, UR4, R4 ;  /* 0x0000000407047c25 */ /* 0x000fc8000f8e0004 */
[C---:B------:R-:W-:Y:S01]  /*93f0*/  IMAD R11, R7.reuse, UR5, R6 ;  /* 0x00000005070b7c24 */ /* 0x040fe2000f8e0206 */
[----:B------:R-:W-:Y:S01]  /*9400*/  ULDC.64 UR4, c[0x0][0x3e8] ;  /* 0x0000fa0000047ab9 */ /* 0x000fe20000000a00 */
[----:B------:R-:W-:Y:S01]  /*9410*/  IMAD R13, R7, UR7, R0 ;  /* 0x00000007070d7c24 */ /* 0x000fe2000f8e0200 */
[----:B------:R-:W-:Y:S01]  /*9420*/  ULDC.64 UR6, c[0x0][0x400] ;  /* 0x0001000000067ab9 */ /* 0x000fe20000000a00 */
[----:B------:R-:W-:Y:S01]  /*9430*/  IMAD.IADD R7, R5, 0x1, R11 ;  /* 0x0000000105077824 */ /* 0x000fe200078e020b */
[----:B------:R-:W-:Y:S01]  /*9440*/  LEA R6, P0, R4, UR4, 0x1 ;  /* 0x0000000404067c11 */ /* 0x000fe2000f8008ff */
[----:B------:R-:W-:Y:S01]  /*9450*/  UMOV UR4, 0xffffffff ;  /* 0xffffffff00047882 */ /* 0x000fe20000000000 */
[----:B------:R-:W-:Y:S02]  /*9460*/  LEA R0, P1, R8, UR6, 0x1 ;  /* 0x0000000608007c11 */ /* 0x000fe4000f8208ff */
[----:B------:R-:W-:Y:S02]  /*9470*/  IADD3 R5, R9, R13, RZ ;  /* 0x0000000d09057210 */ /* 0x000fe40007ffe0ff */
[----:B------:R-:W-:-:S02]  /*9480*/  LEA.HI.X R7, R4, UR5, R7, 0x1, P0 ;  /* 0x0000000504077c11 */ /* 0x000fc400080f0c07 */
[----:B------:R-:W-:Y:S01]  /*9490*/  LEA.HI.X R8, R8, UR7, R5, 0x1, P1 ;  /* 0x0000000708087c11 */ /* 0x000fe200088f0c05 */
[----:B------:R-:W-:Y:S06]  /*94a0*/  BRA.DIV UR4, `(.L_x_1678) ;  /* 0x0000020e04907947 */ /* 0x000fec000b800000 */
[----:B------:R0:W1:Y:S04]  /*94b0*/  SHFL.IDX PT, R5, R7, RZ, 0x181f ;  /* 0x00181fff07057589 */ /* 0x00006800000e0000 */
[----:B------:R0:W2:Y:S04]  /*94c0*/  SHFL.IDX PT, R4, R6, RZ, 0x181f ;  /* 0x00181fff06047589 */ /* 0x0000a800000e0000 */
[----:B------:R0:W3:Y:S04]  /*94d0*/  SHFL.IDX PT, R9, R8, RZ, 0x181f ;  /* 0x00181fff08097589 */ /* 0x0000e800000e0000 */
[----:B------:R0:W4:Y:S02]  /*94e0*/  SHFL.IDX PT, R14, R0, RZ, 0x181f ;  /* 0x00181fff000e7589 */ /* 0x00012400000e0000 */
.L_x_2038:
[----:B------:R-:W-:Y:S01]  /*94f0*/  IMAD R109, R218, R109, RZ ;  /* 0x0000006dda6d7224 */ /* 0x000fe200078e02ff */
        /* <DEDUP_REMOVED lines=9> */
[----:B------:R-:W-:-:S03]  /*9590*/  CS2R R80, SRZ ;  /* 0x0000000000507805 */ /* 0x000fc6000001ff00 */
[----:B------:R-:W-:Y:S05]  /*95a0*/  @P0 BRA `(.L_x_1680) ;  /* 0x0000000000a80947 */ /* 0x000fea0003800000 */
[----:B------:R-:W-:Y:S01]  /*95b0*/  ULDC UR4, c[0x0][0x3f4] ;  /* 0x0000fd0000047ab9 */ /* 0x000fe20000000800 */
[----:B------:R-:W-:Y:S02]  /*95c0*/  CS2R R82, SRZ ;  /* 0x0000000000527805 */ /* 0x000fe4000001ff00 */
[----:B------:R-:W-:Y:S02]  /*95d0*/  ISETP.GE.AND P2, PT, R21, UR4, PT ;  /* 0x0000000415007c0c */ /* 0x000fe4000bf46270 */
[----:B------:R-:W-:Y:S02]  /*95e0*/  CS2R R80, SRZ ;  /* 0x0000000000507805 */ /* 0x000fe4000001ff00 */
[----:B------:R-:W-:Y:S02]  /*95f0*/  ISETP.GE.AND P1, PT, R73, UR4, PT ;  /* 0x0000000449007c0c */ /* 0x000fe4000bf26270 */
[----:B------:R-:W-:Y:S02]  /*9600*/  ISETP.GE.AND P3, PT, R74, UR4, PT ;  /* 0x000000044a007c0c */ /* 0x000fe4000bf66270 */
[----:B------:R-:W-:-:S05]  /*9610*/  ISETP.GE.AND P0, PT, R72, UR4, PT ;  /* 0x0000000448007c0c */ /* 0x000fca000bf06270 */
[C---:B------:R-:W-:Y:S01]  /*9620*/  @!P2 IMAD.SHL.U32 R27, R21.reuse, 0x2, RZ ;  /* 0x00000002151ba824 */ /* 0x040fe200078e00ff */
[----:B------:R-:W-:-:S03]  /*9630*/  @!P2 SHF.L.U64.HI R32, R21, 0x1, R86 ;  /* 0x000000011520a819 */ /* 0x000fc60000010256 */
[C---:B------:R-:W-:Y:S01]  /*9640*/  @!P1 IMAD.SHL.U32 R11, R73.reuse, 0x2, RZ ;  /* 0x00000002490b9824 */ /* 0x040fe200078e00ff */
[----:B------:R-:W-:Y:S02]  /*9650*/  @!P1 SHF.L.U64.HI R34, R73, 0x1, R88 ;  /* 0x0000000149229819 */ /* 0x000fe40000010258 */
[----:B--2---:R-:W-:Y:S01]  /*9660*/  @!P2 IADD3 R24, P4, R4, R27, RZ ;  /* 0x0000001b0418a210 */ /* 0x004fe20007f9e0ff */
[----:B------:R-:W-:Y:S01]  /*9670*/  @!P0 IMAD.SHL.U32 R31, R72, 0x2, RZ ;  /* 0x00000002481f8824 */ /* 0x000fe200078e00ff */
[----:B---3--:R-:W-:Y:S02]  /*9680*/  @!P3 MOV R15, R9 ;  /* 0x00000009000fb202 */ /* 0x008fe40000000f00 */
[----:B----4-:R-:W-:Y:S01]  /*9690*/  @!P2 IADD3 R26, P6, R14, R27, RZ ;  /* 0x0000001b0e1aa210 */ /* 0x010fe20007fde0ff */
[----:B-1----:R-:W-:Y:S01]  /*96a0*/  @!P2 IMAD.X R25, R5, 0x1, R32, P4 ;  /* 0x000000010519a824 */ /* 0x002fe200020e0620 */
[-C--:B------:R-:W-:Y:S01]  /*96b0*/  @!P1 IADD3 R28, P5, R4, R11.reuse, RZ ;  /* 0x0000000b041c9210 */ /* 0x080fe20007fbe0ff */
[----:B------:R-:W-:Y:S01]  /*96c0*/  @!P3 IMAD.WIDE R12, R74, 0x2, R14 ;  /* 0x000000024a0cb825 */ /* 0x000fe200078e020e */
[----:B------:R-:W-:-:S03]  /*96d0*/  @!P1 IADD3 R30, P4, R14, R11, RZ ;  /* 0x0000000b0e1e9210 */ /* 0x000fc60007f9e0ff */
[----:B------:R-:W-:Y:S01]  /*96e0*/  @!P3 IMAD.WIDE R10, R74, 0x2, R4 ;  /* 0x000000024a0ab825 */ /* 0x000fe200078e0204 */
[----:B------:R-:W-:Y:S02]  /*96f0*/  CS2R R78, SRZ ;  /* 0x00000000004e7805 */ /* 0x000fe4000001ff00 */
[----:B------:R-:W-:Y:S02]  /*9700*/  CS2R R76, SRZ ;  /* 0x00000000004c7805 */ /* 0x000fe4000001ff00 */
[----:B------:R-:W-:Y:S01]  /*9710*/  CS2R R70, SRZ ;  /* 0x0000000000467805 */ /* 0x000fe2000001ff00 */
[----:B------:R-:W-:Y:S01]  /*9720*/  @!P2 IMAD.X R27, R9, 0x1, R32, P6 ;  /* 0x00000001091ba824 */ /* 0x000fe200030e0620 */
[-C--:B------:R-:W-:Y:S01]  /*9730*/  @!P0 IADD3 R4, P6, R4, R31.reuse, RZ ;  /* 0x0000001f04048210 */ /* 0x080fe20007fde0ff */
[----:B------:R-:W-:Y:S01]  /*9740*/  @!P1 IMAD.X R29, R5, 0x1, R34, P5 ;  /* 0x00000001051d9824 */ /* 0x000fe200028e0622 */
[----:B------:R-:W-:Y:S02]  /*9750*/  @!P0 IADD3 R14, P5, R14, R31, RZ ;  /* 0x0000001f0e0e8210 */ /* 0x000fe40007fbe0ff */
[----:B------:R-:W-:-:S02]  /*9760*/  CS2R R68, SRZ ;  /* 0x0000000000447805 */ /* 0x000fc4000001ff00 */
[----:B------:R-:W-:Y:S02]  /*9770*/  @!P0 SHF.L.U64.HI R32, R72, 0x1, R85 ;  /* 0x0000000148208819 */ /* 0x000fe40000010255 */
[----:B------:R-:W-:Y:S02]  /*9780*/  CS2R R60, SRZ ;  /* 0x00000000003c7805 */ /* 0x000fe4000001ff00 */
[----:B------:R-:W-:Y:S02]  /*9790*/  CS2R R62, SRZ ;  /* 0x00000000003e7805 */ /* 0x000fe4000001ff00 */
[----:B------:R-:W-:Y:S01]  /*97a0*/  @!P1 IADD3.X R31, R9, R34, RZ, P4, !PT ;  /* 0x00000022091f9210 */ /* 0x000fe200027fe4ff */
[----:B------:R1:W5:Y:S01]  /*97b0*/  @!P3 LD.E.64 R82, desc[UR60][R10.64] ;  /* 0x0000003c0a52b980 */ /* 0x000362000c101b00 */
[--C-:B------:R-:W-:Y:S02]  /*97c0*/  @!P0 IMAD.X R5, R5, 0x1, R32.reuse, P6 ;  /* 0x0000000105058824 */ /* 0x100fe400030e0620 */
[----:B------:R-:W-:Y:S01]  /*97d0*/  @!P0 IMAD.X R15, R9, 0x1, R32, P5 ;  /* 0x00000001090f8824 */ /* 0x000fe200028e0620 */
[----:B------:R1:W5:Y:S04]  /*97e0*/  @!P3 LD.E.64 R80, desc[UR60][R12.64] ;  /* 0x0000003c0c50b980 */ /* 0x000368000c101b00 */
[----:B------:R1:W5:Y:S04]  /*97f0*/  @!P2 LD.E.64 R78, desc[UR60][R24.64] ;  /* 0x0000003c184ea980 */ /* 0x000368000c101b00 */
[----:B------:R1:W5:Y:S04]  /*9800*/  @!P2 LD.E.64 R76, desc[UR60][R26.64] ;  /* 0x0000003c1a4ca980 */ /* 0x000368000c101b00 */
[----:B------:R1:W5:Y:S04]  /*9810*/  @!P1 LD.E.64 R70, desc[UR60][R28.64] ;  /* 0x0000003c1c469980 */ /* 0x000368000c101b00 */
[----:B------:R1:W5:Y:S04]  /*9820*/  @!P1 LD.E.64 R68, desc[UR60][R30.64] ;  /* 0x0000003c1e449980 */ /* 0x000368000c101b00 */
[----:B------:R1:W5:Y:S04]  /*9830*/  @!P0 LD.E.64 R60, desc[UR60][R4.64] ;  /* 0x0000003c043c8980 */ /* 0x000368000c101b00 */
[----:B------:R1:W5:Y:S02]  /*9840*/  @!P0 LD.E.64 R62, desc[UR60][R14.64] ;  /* 0x0000003c0e3e8980 */ /* 0x000364000c101b00 */
.L_x_1680:
[----:B------:R-:W-:Y:S05]  /*9850*/  BSYNC B1 ;  /* 0x0000000000017941 */ /* 0x000fea0003800000 */
.L_x_1679:
[----:B-12--5:R-:W-:Y:S01]  /*9860*/  IMAD.MOV.U32 R4, RZ, RZ, R60 ;  /* 0x000000ffff047224 */ /* 0x026fe200078e003c */
[----:B------:R-:W-:Y:S01]  /*9870*/  MOV R5, R61 ;  /* 0x0000003d00057202 */ /* 0x000fe20000000f00 */
[----:B---3--:R-:W-:Y:S01]  /*9880*/  IMAD.MOV.U32 R9, RZ, RZ, R70 ;  /* 0x000000ffff097224 */ /* 0x008fe200078e0046 */
[----:B------:R-:W-:Y:S01]  /*9890*/  UMOV UR4, 0xffffffff ;  /* 0xffffffff00047882 */ /* 0x000fe20000000000 */
[----:B------:R-:W-:Y:S01]  /*98a0*/  IMAD.MOV.U32 R10, RZ, RZ, R71 ;  /* 0x000000ffff0a7224 */ /* 0x000fe200078e0047 */
[----:B------:R-:W-:Y:S01]  /*98b0*/  PRMT R111, R5, 0x5410, R4 ;  /* 0x00005410056f7816 */ /* 0x000fe20000000004 */
[----:B------:R-:W-:Y:S01]  /*98c0*/  IMAD.MOV.U32 R4, RZ, RZ, R78 ;  /* 0x000000ffff047224 */ /* 0x000fe200078e004e */
[----:B------:R-:W-:Y:S02]  /*98d0*/  MOV R5, R79 ;  /* 0x0000004f00057202 */ /* 0x000fe40000000f00 */
[----:B------:R-:W-:Y:S02]  /*98e0*/  CS2R R48, SRZ ;  /* 0x0000000000307805 */ /* 0x000fe4000001ff00 */
        /* <DEDUP_REMOVED lines=17> */
[----:B------:R-:W-:Y:S06]  /*9a00*/  BRA.DIV UR4, `(.L_x_1681) ;  /* 0x0000020a04a87947 */ /* 0x000fec000b800000 */
[----:B------:R1:W2:Y:S04]  /*9a10*/  SHFL.IDX PT, R5, R7, 0x1, 0x181f ;  /* 0x00381f0007057f89 */ /* 0x0002a800000e0000 */
[----:B------:R1:W3:Y:S04]  /*9a20*/  SHFL.IDX PT, R4, R6, 0x1, 0x181f ;  /* 0x00381f0006047f89 */ /* 0x0002e800000e0000 */
[----:B------:R1:W0:Y:S04]  /*9a30*/  SHFL.IDX PT, R9, R8, 0x1, 0x181f ;  /* 0x00381f0008097f89 */ /* 0x00022800000e0000 */
[----:B----4-:R1:W4:Y:S02]  /*9a40*/  SHFL.IDX PT, R14, R0, 0x1, 0x181f ;  /* 0x00381f00000e7f89 */ /* 0x01032400000e0000 */
.L_x_2044:
[----:B------:R-:W-:Y:S01]  /*9a50*/  VIADD R10, R84, 0x20 ;  /* 0x00000020540a7836 */ /* 0x000fe20000000000 */
        /* <DEDUP_REMOVED lines=8> */
[----:B------:R-:W-:-:S05]  /*9ae0*/  CS2R R66, SRZ ;  /* 0x0000000000427805 */ /* 0x000fca000001ff00 */
        /* <DEDUP_REMOVED lines=10> */
[C---:B------:R-:W-:Y:S02]  /*9b90*/  @!P2 SHF.L.U32 R27, R21.reuse, 0x1, RZ ;  /* 0x00000001151ba819 */ /* 0x040fe400000006ff */
[----:B------:R-:W-:Y:S01]  /*9ba0*/  @!P0 IMAD.SHL.U32 R33, R72, 0x2, RZ ;  /* 0x0000000248218824 */ /* 0x000fe200078e00ff */
[----:B------:R-:W-:Y:S01]  /*9bb0*/  @!P2 SHF.L.U64.HI R32, R21, 0x1, R86 ;  /* 0x000000011520a819 */ /* 0x000fe20000010256 */
[----:B0-----:R-:W-:Y:S01]  /*9bc0*/  @!P3 IMAD.MOV.U32 R15, RZ, RZ, R9 ;  /* 0x000000ffff0fb224 */ /* 0x001fe200078e0009 */
[-C--:B---3--:R-:W-:Y:S01]  /*9bd0*/  @!P2 IADD3 R24, P4, R4, R27.reuse, RZ ;  /* 0x0000001b0418a210 */ /* 0x088fe20007f9e0ff */
[----:B--2---:R-:W-:Y:S01]  /*9be0*/  @!P3 IMAD.WIDE R28, R74, 0x2, R4 ;  /* 0x000000024a1cb825 */ /* 0x004fe200078e0204 */
[----:B----4-:R-:W-:Y:S02]  /*9bf0*/  @!P2 IADD3 R26, P6, R14, R27, RZ ;  /* 0x0000001b0e1aa210 */ /* 0x010fe40007fde0ff */
[----:B------:R-:W-:Y:S01]  /*9c00*/  @!P1 IADD3 R12, P5, R4, R11, RZ ;  /* 0x0000000b040c9210 */ /* 0x000fe20007fbe0ff */
[----:B------:R-:W-:Y:S01]  /*9c10*/  @!P3 IMAD.WIDE R30, R74, 0x2, R14 ;  /* 0x000000024a1eb825 */ /* 0x000fe200078e020e */
[----:B------:R-:W-:-:S02]  /*9c20*/  @!P2 IADD3.X R25, R5, R32, RZ, P4, !PT ;  /* 0x000000200519a210 */ /* 0x000fc400027fe4ff */
[----:B------:R-:W-:Y:S02]  /*9c30*/  CS2R R56, SRZ ;  /* 0x0000000000387805 */ /* 0x000fe4000001ff00 */
[----:B------:R-:W-:Y:S01]  /*9c40*/  @!P1 IADD3 R10, P4, R14, R11, RZ ;  /* 0x0000000b0e0a9210 */ /* 0x000fe20007f9e0ff */
[----:B------:R-:W-:Y:S01]  /*9c50*/  @!P2 IMAD.X R27, R9, 0x1, R32, P6 ;  /* 0x00000001091ba824 */ /* 0x000fe200030e0620 */
[----:B------:R-:W-:Y:S01]  /*9c60*/  @!P0 SHF.L.U64.HI R32, R72, 0x1, R85 ;  /* 0x0000000148208819 */ /* 0x000fe20000010255 */
[----:B------:R-:W-:Y:S01]  /*9c70*/  @!P1 IMAD.X R13, R5, 0x1, R34, P5 ;  /* 0x00000001050d9824 */ /* 0x000fe200028e0622 */
[-C--:B------:R-:W-:Y:S02]  /*9c80*/  @!P0 IADD3 R14, P5, R14, R33.reuse, RZ ;  /* 0x000000210e0e8210 */ /* 0x080fe40007fbe0ff */
[----:B------:R-:W-:Y:S02]  /*9c90*/  CS2R R58, SRZ ;  /* 0x00000000003a7805 */ /* 0x000fe4000001ff00 */
[----:B------:R-:W-:-:S02]  /*9ca0*/  @!P0 IADD3 R4, P6, R4, R33, RZ ;  /* 0x0000002104048210 */ /* 0x000fc40007fde0ff */
[----:B------:R-:W-:Y:S02]  /*9cb0*/  CS2R R52, SRZ ;  /* 0x0000000000347805 */ /* 0x000fe4000001ff00 */
[----:B------:R-:W-:Y:S02]  /*9cc0*/  CS2R R54, SRZ ;  /* 0x0000000000367805 */ /* 0x000fe4000001ff00 */
[----:B------:R-:W-:Y:S02]  /*9cd0*/  CS2R R48, SRZ ;  /* 0x0000000000307805 */ /* 0x000fe4000001ff00 */
[----:B------:R-:W-:Y:S01]  /*9ce0*/  CS2R R50, SRZ ;  /* 0x0000000000327805 */ /* 0x000fe2000001ff00 */
[----:B------:R-:W-:Y:S01]  /*9cf0*/  @!P1 IMAD.X R11, R9, 0x1, R34, P4 ;  /* 0x00000001090b9824 */ /* 0x000fe200020e0622 */
[----:B------:R-:W-:Y:S01]  /*9d00*/  @!P0 IADD3.X R5, R5, R32, RZ, P6, !PT ;  /* 0x0000002005058210 */ /* 0x000fe200037fe4ff */
[----:B------:R-:W-:Y:S01]  /*9d10*/  @!P0 IMAD.X R15, R9, 0x1, R32, P5 ;  /* 0x00000001090f8824 */ /* 0x000fe200028e0620 */
[----:B------:R0:W5:Y:S04]  /*9d20*/  @!P3 LD.E.64 R64, desc[UR60][R28.64] ;  /* 0x0000003c1c40b980 */ /* 0x000168000c101b00 */
[----:B------:R0:W5:Y:S04]  /*9d30*/  @!P3 LD.E.64 R66, desc[UR60][R30.64] ;  /* 0x0000003c1e42b980 */ /* 0x000168000c101b00 */
[----:B------:R0:W5:Y:S04]  /*9d40*/  @!P2 LD.E.64 R56, desc[UR60][R24.64] ;  /* 0x0000003c1838a980 */ /* 0x000168000c101b00 */
[----:B------:R0:W5:Y:S04]  /*9d50*/  @!P2 LD.E.64 R58, desc[UR60][R26.64] ;  /* 0x0000003c1a3aa980 */ /* 0x000168000c101b00 */
[----:B------:R0:W5:Y:S04]  /*9d60*/  @!P1 LD.E.64 R52, desc[UR60][R12.64] ;  /* 0x0000003c0c349980 */ /* 0x000168000c101b00 */
[----:B------:R0:W5:Y:S04]  /*9d70*/  @!P1 LD.E.64 R54, desc[UR60][R10.64] ;  /* 0x0000003c0a369980 */ /* 0x000168000c101b00 */
[----:B------:R0:W5:Y:S04]  /*9d80*/  @!P0 LD.E.64 R48, desc[UR60][R4.64] ;  /* 0x0000003c04308980 */ /* 0x000168000c101b00 */
[----:B------:R0:W5:Y:S02]  /*9d90*/  @!P0 LD.E.64 R50, desc[UR60][R14.64] ;  /* 0x0000003c0e328980 */ /* 0x000164000c101b00 */
.L_x_1683:
[----:B------:R-:W-:Y:S05]  /*9da0*/  BSYNC B1 ;  /* 0x0000000000017941 */ /* 0x000fea0003800000 */
.L_x_1682:
[----:B0--3-5:R-:W-:Y:S01]  /*9db0*/  IMAD.MOV.U32 R4, RZ, RZ, R48 ;  /* 0x000000ffff047224 */ /* 0x029fe200078e0030 */
[----:B------:R-:W-:Y:S01]  /*9dc0*/  MOV R9, R52 ;  /* 0x0000003400097202 */ /* 0x000fe20000000f00 */
[----:B--2---:R-:W-:Y:S01]  /*9dd0*/  IMAD.MOV.U32 R5, RZ, RZ, R49 ;  /* 0x000000ffff057224 */ /* 0x004fe200078e0031 */
[----:B------:R-:W-:Y:S01]  /*9de0*/  UMOV UR4, 0xffffffff ;  /* 0xffffffff00047882 */ /* 0x000fe20000000000 */
        /* <DEDUP_REMOVED lines=21> */
[----:B------:R-:W-:Y:S06]  /*9f40*/  BRA.DIV UR4, `(.L_x_1684) ;  /* 0x0000020604c87947 */ /* 0x000fec000b800000 */
[----:B------:R0:W2:Y:S04]  /*9f50*/  SHFL.IDX PT, R5, R7, 0x2, 0x181f ;  /* 0x00581f0007057f89 */ /* 0x0000a800000e0000 */
[----:B------:R0:W3:Y:S04]  /*9f60*/  SHFL.IDX PT, R4, R6, 0x2, 0x181f ;  /* 0x00581f0006047f89 */ /* 0x0000e800000e0000 */
[----:B------:R0:W0:Y:S04]  /*9f70*/  SHFL.IDX PT, R9, R8, 0x2, 0x181f ;  /* 0x00581f0008097f89 */ /* 0x00002800000e0000 */
[----:B----4-:R4:W0:Y:S02]  /*9f80*/  SHFL.IDX PT, R14, R0, 0x2, 0x181f ;  /* 0x00581f00000e7f89 */ /* 0x01082400000e0000 */
.L_x_2050:
        /* <DEDUP_REMOVED lines=22> */
[----:B0-----:R-:W-:Y:S01]  /*a0f0*/  @!P3 IMAD.MOV.U32 R15, RZ, RZ, R9 ;  /* 0x000000ffff0fb224 */ /* 0x001fe200078e0009 */
[-C--:B---3--:R-:W-:Y:S01]  /*a100*/  @!P2 IADD3 R26, P4, R4, R25.reuse, RZ ;  /* 0x00000019041aa210 */ /* 0x088fe20007f9e0ff */
[----:B------:R-:W-:Y:S01]  /*a110*/  @!P0 IMAD.SHL.U32 R33, R72, 0x2, RZ ;  /* 0x0000000248218824 */ /* 0x000fe200078e00ff */
[----:B------:R-:W-:Y:S01]  /*a120*/  @!P1 SHF.L.U64.HI R34, R73, 0x1, R88 ;  /* 0x0000000149229819 */ /* 0x000fe20000010258 */
[----:B--2---:R-:W-:Y:S01]  /*a130*/  @!P3 IMAD.WIDE R28, R74, 0x2, R4 ;  /* 0x000000024a1cb825 */ /* 0x004fe200078e0204 */
[----:B------:R-:W-:Y:S02]  /*a140*/  @!P2 IADD3 R24, P6, R14, R25, RZ ;  /* 0x000000190e18a210 */ /* 0x000fe40007fde0ff */
[----:B------:R-:W-:Y:S01]  /*a150*/  @!P1 IADD3 R12, P5, R4, R11, RZ ;  /* 0x0000000b040c9210 */ /* 0x000fe20007fbe0ff */
[----:B------:R-:W-:Y:S01]  /*a160*/  @!P3 IMAD.WIDE R30, R74, 0x2, R14 ;  /* 0x000000024a1eb825 */ /* 0x000fe200078e020e */
[----:B------:R-:W-:Y:S01]  /*a170*/  @!P2 IADD3.X R25, R9, R32, RZ, P6, !PT ;  /* 0x000000200919a210 */ /* 0x000fe200037fe4ff */
[----:B------:R0:W5:Y:S01]  /*a180*/  @!P3 LD.E.64 R44, desc[UR60][R28.64] ;  /* 0x0000003c1c2cb980 */ /* 0x000162000c101b00 */
[----:B------:R-:W-:Y:S01]  /*a190*/  @!P0 IADD3 R4, P6, R4, R33, RZ ;  /* 0x0000002104048210 */ /* 0x000fe20007fde0ff */
[C---:B------:R-:W-:Y:S01]  /*a1a0*/  @!P2 IMAD.X R27, R5.reuse, 0x1, R32, P4 ;  /* 0x00000001051ba824 */ /* 0x040fe200020e0620 */
[----:B------:R-:W-:Y:S01]  /*a1b0*/  @!P1 IADD3 R10, P4, R14, R11, RZ ;  /* 0x0000000b0e0a9210 */ /* 0x000fe20007f9e0ff */
[----:B------:R-:W-:Y:S01]  /*a1c0*/  @!P1 IMAD.X R13, R5, 0x1, R34, P5 ;  /* 0x00000001050d9824 */ /* 0x000fe200028e0622 */
[----:B------:R-:W-:Y:S01]  /*a1d0*/  @!P0 SHF.L.U64.HI R32, R72, 0x1, R85 ;  /* 0x0000000148208819 */ /* 0x000fe20000010255 */
[----:B------:R2:W5:Y:S01]  /*a1e0*/  @!P3 LD.E.64 R46, desc[UR60][R30.64] ;  /* 0x0000003c1e2eb980 */ /* 0x000562000c101b00 */
[----:B------:R-:W-:-:S02]  /*a1f0*/  @!P0 IADD3 R14, P5, R14, R33, RZ ;  /* 0x000000210e0e8210 */ /* 0x000fc40007fbe0ff */
[----:B------:R-:W-:Y:S02]  /*a200*/  CS2R R40, SRZ ;  /* 0x0000000000287805 */ /* 0x000fe4000001ff00 */
[----:B------:R-:W-:Y:S02]  /*a210*/  CS2R R42, SRZ ;  /* 0x00000000002a7805 */ /* 0x000fe4000001ff00 */
[----:B------:R-:W-:Y:S02]  /*a220*/  CS2R R36, SRZ ;  /* 0x0000000000247805 */ /* 0x000fe4000001ff00 */
[----:B------:R-:W-:Y:S02]  /*a230*/  CS2R R38, SRZ ;  /* 0x0000000000267805 */ /* 0x000fe4000001ff00 */
[----:B0-----:R-:W-:Y:S01]  /*a240*/  CS2R R28, SRZ ;  /* 0x00000000001c7805 */ /* 0x001fe2000001ff00 */
[C---:B------:R-:W-:Y:S01]  /*a250*/  @!P1 IMAD.X R11, R9.reuse, 0x1, R34, P4 ;  /* 0x00000001090b9824 */ /* 0x040fe200020e0622 */
[----:B------:R-:W-:Y:S01]  /*a260*/  @!P0 IADD3.X R15, R9, R32, RZ, P5, !PT ;  /* 0x00000020090f8210 */ /* 0x000fe20002ffe4ff */
[----:B------:R-:W-:Y:S01]  /*a270*/  @!P0 IMAD.X R5, R5, 0x1, R32, P6 ;  /* 0x0000000105058824 */ /* 0x000fe200030e0620 */
[----:B--2---:R-:W-:Y:S01]  /*a280*/  CS2R R30, SRZ ;  /* 0x00000000001e7805 */ /* 0x004fe2000001ff00 */
[----:B------:R0:W5:Y:S04]  /*a290*/  @!P2 LD.E.64 R40, desc[UR60][R26.64] ;  /* 0x0000003c1a28a980 */ /* 0x000168000c101b00 */
[----:B------:R0:W5:Y:S04]  /*a2a0*/  @!P2 LD.E.64 R42, desc[UR60][R24.64] ;  /* 0x0000003c182aa980 */ /* 0x000168000c101b00 */
[----:B------:R0:W5:Y:S04]  /*a2b0*/  @!P1 LD.E.64 R36, desc[UR60][R12.64] ;  /* 0x0000003c0c249980 */ /* 0x000168000c101b00 */
[----:B------:R0:W5:Y:S04]  /*a2c0*/  @!P1 LD.E.64 R38, desc[UR60][R10.64] ;  /* 0x0000003c0a269980 */ /* 0x000168000c101b00 */
[----:B------:R0:W5:Y:S04]  /*a2d0*/  @!P0 LD.E.64 R30, desc[UR60][R4.64] ;  /* 0x0000003c041e8980 */ /* 0x000168000c101b00 */
[----:B------:R0:W5:Y:S02]  /*a2e0*/  @!P0 LD.E.64 R28, desc[UR60][R14.64] ;  /* 0x0000003c0e1c8980 */ /* 0x000164000c101b00 */
.L_x_1686:
[----:B------:R-:W-:Y:S05]  /*a2f0*/  BSYNC B1 ;  /* 0x0000000000017941 */ /* 0x000fea0003800000 */
.L_x_1685:
        /* <DEDUP_REMOVED lines=24> */
[----:B------:R-:W-:Y:S02]  /*a480*/  CS2R R4, SRZ ;  /* 0x0000000000047805 */ /* 0x000fe4000001ff00 */
[----:B------:R-:W-:Y:S01]  /*a490*/  PRMT R105, R9, 0x5410, R10 ;  /* 0x0000541009697816 */ /* 0x000fe2000000000a */
[----:B------:R-:W-:Y:S06]  /*a4a0*/  BRA.DIV UR4, `(.L_x_1687) ;  /* 0x0000020204e07947 */ /* 0x000fec000b800000 */
[----:B------:R0:W2:Y:S04]  /*a4b0*/  SHFL.IDX PT, R9, R7, 0x3, 0x181f ;  /* 0x00781f0007097f89 */ /* 0x0000a800000e0000 */
[----:B------:R0:W3:Y:S04]  /*a4c0*/  SHFL.IDX PT, R10, R6, 0x3, 0x181f ;  /* 0x00781f00060a7f89 */ /* 0x0000e800000e0000 */
[----:B------:R0:W0:Y:S04]  /*a4d0*/  SHFL.IDX PT, R75, R8, 0x3, 0x181f ;  /* 0x00781f00084b7f89 */ /* 0x00002800000e0000 */
[----:B-1--4-:R-:W1:Y:S02]  /*a4e0*/  SHFL.IDX PT, R0, R0, 0x3, 0x181f ;  /* 0x00781f0000007f89 */ /* 0x012e6400000e0000 */
.L_x_2056:
[----:B0-----:R-:W4:Y:S01]  /*a4f0*/  LDL R7, [R1+0x78] ;  /* 0x0000780001077983 */ /* 0x001f220000100800 */
        /* <DEDUP_REMOVED lines=9> */
[----:B----4-:R-:W-:-:S04]  /*a590*/  LEA.HI R6, R7, R7, RZ, 0x1 ;  /* 0x0000000707067211 */ /* 0x010fc800078f08ff */
[----:B------:R-:W-:-:S05]  /*a5a0*/  LOP3.LUT R6, R6, 0xfffffffe, RZ, 0xc0, !PT ;  /* 0xfffffffe06067812 */ /* 0x000fca00078ec0ff */
[----:B------:R-:W-:Y:S01]  /*a5b0*/  IMAD.IADD R119, R7, 0x1, -R6 ;  /* 0x0000000107777824 */ /* 0x000fe200078e0a06 */
[----:B------:R-:W-:-:S04]  /*a5c0*/  CS2R R6, SRZ ;  /* 0x0000000000067805 */ /* 0x000fc8000001ff00 */
[----:B------:R-:W-:Y:S01]  /*a5d0*/  SHF.L.U32 R119, R119, 0x1f, RZ ;  /* 0x0000001f77777819 */ /* 0x000fe200000006ff */
[----:B------:R-:W-:Y:S06]  /*a5e0*/  @P0 BRA `(.L_x_1689) ;  /* 0x0000000000b00947 */ /* 0x000fec0003800000 */
        /* <DEDUP_REMOVED lines=11> */
[C---:B---3--:R-:W-:Y:S01]  /*a6a0*/  @!P2 IADD3 R90, P4, R10.reuse, R89, RZ ;  /* 0x000000590a5aa210 */ /* 0x048fe20007f9e0ff */
[----:B------:R-:W-:Y:S01]  /*a6b0*/  @!P3 IMAD.MOV.U32 R8, RZ, RZ, R10 ;  /* 0x000000ffff08b224 */ /* 0x000fe200078e000a */
[----:B------:R-:W-:Y:S01]  /*a6c0*/  @!P1 SHF.L.U64.HI R14, R73, 0x1, R88 ;  /* 0x00000001490e9819 */ /* 0x000fe20000010258 */
[----:B-1----:R-:W-:Y:S01]  /*a6d0*/  @!P3 IMAD.MOV.U32 R6, RZ, RZ, R0 ;  /* 0x000000ffff06b224 */ /* 0x002fe200078e0000 */
[----:B------:R-:W-:Y:S01]  /*a6e0*/  @!P1 IADD3 R86, P5, R10, R5, RZ ;  /* 0x000000050a569210 */ /* 0x000fe20007fbe0ff */
[C---:B--2---:R-:W-:Y:S01]  /*a6f0*/  @!P2 IMAD.X R91, R9.reuse, 0x1, R12, P4 ;  /* 0x00000001095ba824 */ /* 0x044fe200020e060c */
[----:B------:R-:W-:Y:S02]  /*a700*/  @!P3 MOV R7, R75 ;  /* 0x0000004b0007b202 */ /* 0x000fe40000000f00 */
[C---:B------:R-:W-:Y:S01]  /*a710*/  @!P2 IADD3 R88, P6, R0.reuse, R89, RZ ;  /* 0x000000590058a210 */ /* 0x040fe20007fde0ff */
[----:B------:R-:W-:Y:S01]  /*a720*/  @!P1 IMAD.X R87, R9, 0x1, R14, P5 ;  /* 0x0000000109579824 */ /* 0x000fe200028e060e */
[----:B------:R-:W-:Y:S01]  /*a730*/  @!P1 IADD3 R84, P4, R0, R5, RZ ;  /* 0x0000000500549210 */ /* 0x000fe20007f9e0ff */
[----:B------:R-:W-:Y:S01]  /*a740*/  @!P3 IMAD.WIDE R4, R74, 0x2, R8 ;  /* 0x000000024a04b825 */ /* 0x000fe200078e0208 */
[----:B------:R-:W-:-:S02]  /*a750*/  @!P0 IADD3 R8, P5, R0, R11, RZ ;  /* 0x0000000b00088210 */ /* 0x000fc40007fbe0ff */
[----:B------:R-:W-:Y:S01]  /*a760*/  @!P0 SHF.L.U64.HI R0, R72, 0x1, R85 ;  /* 0x0000000148008819 */ /* 0x000fe20000010255 */
[----:B------:R-:W-:Y:S01]  /*a770*/  @!P3 IMAD.WIDE R6, R74, 0x2, R6 ;  /* 0x000000024a06b825 */ /* 0x000fe200078e0206 */
[----:B------:R0:W5:Y:S03]  /*a780*/  @!P3 LD.E.64 R32, desc[UR60][R4.64] ;  /* 0x0000003c0420b980 */ /* 0x000166000c101b00 */
[C---:B------:R-:W-:Y:S01]  /*a790*/  @!P2 IMAD.X R89, R75.reuse, 0x1, R12, P6 ;  /* 0x000000014b59a824 */ /* 0x040fe200030e060c */
[----:B------:R-:W-:Y:S01]  /*a7a0*/  @!P0 IADD3 R10, P6, R10, R11, RZ ;  /* 0x0000000b0a0a8210 */ /* 0x000fe20007fde0ff */
[----:B------:R1:W5:Y:S01]  /*a7b0*/  @!P3 LD.E.64 R34, desc[UR60][R6.64] ;  /* 0x0000003c0622b980 */ /* 0x000362000c101b00 */
[----:B------:R-:W-:Y:S02]  /*a7c0*/  @!P1 IADD3.X R85, R75, R14, RZ, P4, !PT ;  /* 0x0000000e4b559210 */ /* 0x000fe400027fe4ff */
[----:B------:R-:W-:-:S02]  /*a7d0*/  CS2R R24, SRZ ;  /* 0x0000000000187805 */ /* 0x000fc4000001ff00 */
[----:B------:R-:W-:Y:S01]  /*a7e0*/  CS2R R26, SRZ ;  /* 0x00000000001a7805 */ /* 0x000fe2000001ff00 */
[--C-:B------:R-:W-:Y:S01]  /*a7f0*/  @!P0 IMAD.X R11, R9, 0x1, R0.reuse, P6 ;  /* 0x00000001090b8824 */ /* 0x100fe200030e0600 */
[----:B------:R-:W-:Y:S02]  /*a800*/  CS2R R14, SRZ ;  /* 0x00000000000e7805 */ /* 0x000fe4000001ff00 */
[----:B------:R-:W-:Y:S02]  /*a810*/  CS2R R12, SRZ ;  /* 0x00000000000c7805 */ /* 0x000fe4000001ff00 */
[----:B0-----:R-:W-:Y:S01]  /*a820*/  CS2R R4, SRZ ;  /* 0x0000000000047805 */ /* 0x001fe2000001ff00 */
[----:B------:R-:W-:Y:S01]  /*a830*/  @!P0 IMAD.X R9, R75, 0x1, R0, P5 ;  /* 0x000000014b098824 */ /* 0x000fe200028e0600 */
[----:B------:R0:W5:Y:S01]  /*a840*/  @!P2 LD.E.64 R24, desc[UR60][R90.64] ;  /* 0x0000003c5a18a980 */ /* 0x000162000c101b00 */
[----:B-1----:R-:W-:-:S03]  /*a850*/  CS2R R6, SRZ ;  /* 0x0000000000067805 */ /* 0x002fc6000001ff00 */
[----:B------:R0:W5:Y:S04]  /*a860*/  @!P2 LD.E.64 R26, desc[UR60][R88.64] ;  /* 0x0000003c581aa980 */ /* 0x000168000c101b00 */
[----:B------:R0:W5:Y:S04]  /*a870*/  @!P1 LD.E.64 R14, desc[UR60][R86.64] ;  /* 0x0000003c560e9980 */ /* 0x000168000c101b00 */
[----:B------:R0:W5:Y:S04]  /*a880*/  @!P1 LD.E.64 R12, desc[UR60][R84.64] ;  /* 0x0000003c540c9980 */ /* 0x000168000c101b00 */
[----:B------:R0:W5:Y:S04]  /*a890*/  @!P0 LD.E.64 R4, desc[UR60][R10.64] ;  /* 0x0000003c0a048980 */ /* 0x000168000c101b00 */
[----:B------:R0:W5:Y:S02]  /*a8a0*/  @!P0 LD.E.64 R6, desc[UR60][R8.64] ;  /* 0x0000003c08068980 */ /* 0x000164000c101b00 */
.L_x_1689:
[----:B------:R-:W-:Y:S05]  /*a8b0*/  BSYNC B1 ;  /* 0x0000000000017941 */ /* 0x000fea0003800000 */
.L_x_1688:
[----:B------:R-:W4:Y:S01]  /*a8c0*/  SYNCS.PHASECHK.TRANS64.TRYWAIT P0, [R18+URZ+0x30800], R119 ;  /* 0x03080077120075a7 */ /* 0x000f22000800017f */
[----:B-1---5:R-:W-:Y:S01]  /*a8d0*/  IMAD.MOV.U32 R0, RZ, RZ, R4 ;  /* 0x000000ffff007224 */ /* 0x022fe200078e0004 */
[----:B0-----:R-:W-:Y:S01]  /*a8e0*/  MOV R8, R5 ;  /* 0x0000000500087202 */ /* 0x001fe20000000f00 */
[----:B--2---:R-:W-:Y:S01]  /*a8f0*/  IMAD.MOV.U32 R9, RZ, RZ, R14 ;  /* 0x000000ffff097224 */ /* 0x004fe200078e000e */
[----:B------:R-:W-:Y:S01]  /*a900*/  MOV R11, R27 ;  /* 0x0000001b000b7202 */ /* 0x000fe20000000f00 */
[----:B---3--:R-:W-:Y:S01]  /*a910*/  IMAD.MOV.U32 R10, RZ, RZ, R32 ;  /* 0x000000ffff0a7224 */ /* 0x008fe200078e0020 */
[----:B------:R-:W-:Y:S01]  /*a920*/  PRMT R75, R8, 0x5410, R0 ;  /* 0x00005410084b7816 */ /* 0x000fe20000000000 */
[----:B------:R-:W-:Y:S01]  /*a930*/  IMAD.MOV.U32 R8, RZ, RZ, R24 ;  /* 0x000000ffff087224 */ /* 0x000fe200078e0018 */
[----:B------:R-:W-:Y:S01]  /*a940*/  PRMT R85, R9, 0x7610, R85 ;  /* 0x0000761009557816 */ /* 0x000fe20000000055 */
[----:B------:R-:W-:Y:S01]  /*a950*/  IMAD.MOV.U32 R0, RZ, RZ, R15 ;  /* 0x000000ffff007224 */ /* 0x000fe200078e000f */
[----:B------:R-:W-:Y:S01]  /*a960*/  MOV R9, R25 ;  /* 0x0000001900097202 */ /* 0x000fe20000000f00 */
[----:B------:R-:W-:Y:S01]  /*a970*/  BSSY B1, `(.L_x_1690) ;  /* 0x0000013000017945 */ /* 0x000fe20003800000 */
[----:B------:R-:W-:-:S02]  /*a980*/  PRMT R89, R10, 0x7610, R89 ;  /* 0x000076100a597816 */ /* 0x000fc40000000059 */
        /* <DEDUP_REMOVED lines=9> */
[----:B------:R-:W-:Y:S01]  /*aa20*/  VIADDMNMX R0, R109, -R121, 0x80, PT ;  /* 0x000000806d007446 */ /* 0x000fe20003800979 */
[----:B------:R-:W-:-:S03]  /*aa30*/  IMAD.MOV.U32 R10, RZ, RZ, R26 ;  /* 0x000000ffff0a7224 */ /* 0x000fc600078e001a */
[----:B------:R-:W-:Y:S01]  /*aa40*/  PRMT R86, R8, 0x5410, R9 ;  /* 0x0000541008567816 */ /* 0x000fe20000000009 */
[----:B------:R-:W-:Y:S01]  /*aa50*/  IMAD.MOV.U32 R8, RZ, RZ, R34 ;  /* 0x000000ffff087224 */ /* 0x000fe200078e0022 */
[----:B------:R-:W-:Y:S01]  /*aa60*/  ISETP.GE.AND P1, PT, R120, R0, PT ;  /* 0x000000007800720c */ /* 0x000fe20003f26270 */
[----:B------:R-:W-:Y:S01]  /*aa70*/  IMAD.MOV.U32 R9, RZ, RZ, R35 ;  /* 0x000000ffff097224 */ /* 0x000fe200078e0023 */
[----:B------:R-:W-:Y:S01]  /*aa80*/  PRMT R88, R10, 0x5410, R11 ;  /* 0x000054100a587816 */ /* 0x000fe2000000000b */
[----:B----4-:R-:W-:Y:S10]  /*aa90*/  @!P0 BRA `(.L_x_1691) ;  /* 0x000001fc00d88947 */ /* 0x010ff40003800000 */
.L_x_2057:
[----:B------:R-:W-:Y:S05]  /*aaa0*/  BSYNC B1 ;  /* 0x0000000000017941 */ /* 0x000fea0003800000 */
.L_x_1690:
[----:B------:R-:W-:Y:S01]  /*aab0*/  BSSY B1, `(.L_x_1692) ;  /* 0x00000bb000017945 */ /* 0x000fe20003800000 */
[----:B------:R-:W-:-:S03]  /*aac0*/  PRMT R90, R8, 0x5410, R9 ;  /* 0x00005410085a7816 */ /* 0x000fc60000000009 */
[----:B------:R-:W-:Y:S05]  /*aad0*/  @P1 BRA `(.L_x_1693) ;  /* 0x0000000800e01947 */ /* 0x000fea0003800000 */
[----:B------:R1:W5:Y:S01]  /*aae0*/  LDL R126, [R1+0x5c] ;  /* 0x00005c00017e7983 */ /* 0x0003620000100800 */
[----:B------:R-:W2:Y:S01]  /*aaf0*/  LDC R8, c[0x0][0x3f4] ;  /* 0x0000fd00ff087b82 */ /* 0x000ea20000000800 */
[----:B------:R-:W-:Y:S01]  /*ab00*/  BSSY B2, `(.L_x_1694) ;  /* 0x0000030000027945 */ /* 0x000fe20003800000 */
[-C--:B--2---:R-:W-:Y:S02]  /*ab10*/  ISETP.GE.AND P0, PT, R74, R8.reuse, PT ;  /* 0x000000084a00720c */ /* 0x084fe40003f06270 */
[-C--:B------:R-:W-:Y:S02]  /*ab20*/  ISETP.GE.AND P1, PT, R21, R8.reuse, PT ;  /* 0x000000081500720c */ /* 0x080fe40003f26270 */
[-C--:B------:R-:W-:Y:S02]  /*ab30*/  ISETP.GE.AND P2, PT, R73, R8.reuse, PT ;  /* 0x000000084900720c */ /* 0x080fe40003f46270 */
[----:B------:R-:W-:-:S07]  /*ab40*/  ISETP.GE.AND P3, PT, R72, R8, PT ;  /* 0x000000084800720c */ /* 0x000fce0003f66270 */
[----:B-1----:R-:W-:Y:S06]  /*ab50*/  @P0 BRA `(.L_x_1695) ;  /* 0x0000000000a80947 */ /* 0x002fec0003800000 */
[----:B-----5:R-:W1:Y:S01]  /*ab60*/  LDS.128 R8, [R126] ;  /* 0x000000007e087984 */ /* 0x020e620000000c00 */
[----:B------:R-:W-:Y:S01]  /*ab70*/  SHF.R.U32.HI R120, RZ, 0x10, R81 ;  /* 0x00000010ff787819 */ /* 0x000fe20000011651 */
[----:B------:R-:W-:Y:S01]  /*ab80*/  HADD2.F32 R91, -RZ, R117.H0_H0 ;  /* 0x20000075ff5b7230 */ /* 0x000fe20000004100 */
[--C-:B------:R-:W-:Y:S01]  /*ab90*/  SHF.R.U32.HI R109, RZ, 0x10, R83.reuse ;  /* 0x00000010ff6d7819 */ /* 0x100fe20000011653 */
[----:B0-----:R-:W-:Y:S01]  /*aba0*/  HADD2.F32 R119, -RZ, R118.H0_H0 ;  /* 0x20000076ff777230 */ /* 0x001fe20000004100 */
[----:B------:R-:W-:Y:S01]  /*abb0*/  SHF.R.U64 R125, R82, 0x10, R83 ;  /* 0x00000010527d7819 */ /* 0x000fe20000001253 */
[----:B------:R-:W-:Y:S01]  /*abc0*/  HADD2.F32 R120, -RZ, R120.H0_H0 ;  /* 0x20000078ff787230 */ /* 0x000fe20000004100 */
[----:B------:R-:W-:Y:S01]  /*abd0*/  SHF.R.U64 R123, R80, 0x10, R81 ;  /* 0x00000010507b7819 */ /* 0x000fe20000001251 */
[----:B------:R-:W-:Y:S02]  /*abe0*/  HADD2.F32 R109, -RZ, R109.H0_H0 ;  /* 0x2000006dff6d7230 */ /* 0x000fe40000004100 */
[----:B------:R-:W-:-:S02]  /*abf0*/  HADD2.F32 R118, -RZ, R118.H1_H1 ;  /* 0x30000076ff767230 */ /* 0x000fc40000004100 */
[----:B------:R-:W-:Y:S02]  /*ac00*/  HADD2.F32 R117, -RZ, R117.H1_H1 ;  /* 0x30000075ff757230 */ /* 0x000fe40000004100 */
[--C-:B-1----:R-:W-:Y:S02]  /*ac10*/  HADD2.F32 R83, -RZ, R11.reuse.H1_H1 ;  /* 0x3000000bff537230 */ /* 0x102fe40000004100 */
[----:B------:R-:W-:Y:S02]  /*ac20*/  HADD2.F32 R82, -RZ, R11.H0_H0 ;  /* 0x2000000bff527230 */ /* 0x000fe40000004100 */
[--C-:B------:R-:W-:Y:S02]  /*ac30*/  HADD2.F32 R11, -RZ, R8.reuse.H0_H0 ;  /* 0x20000008ff0b7230 */ /* 0x100fe40000004100 */
[C---:B------:R-:W-:Y:S01]  /*ac40*/  FMUL.FTZ R121, R83.reuse, R120 ;  /* 0x0000007853797220 */ /* 0x040fe20000410000 */
[----:B------:R-:W-:Y:S02]  /*ac50*/  HADD2.F32 R8, -RZ, R8.H1_H1 ;  /* 0x30000008ff087230 */ /* 0x000fe40000004100 */
[----:B------:R-:W-:Y:S01]  /*ac60*/  FMUL.FTZ R83, R83, R109 ;  /* 0x0000006d53537220 */ /* 0x000fe20000410000 */
[----:B------:R-:W-:-:S02]  /*ac70*/  HADD2.F32 R80, -RZ, R10.H0_H0 ;  /* 0x2000000aff507230 */ /* 0x000fc40000004100 */
[C---:B------:R-:W-:Y:S01]  /*ac80*/  FFMA.FTZ R121, R82.reuse, R109, -R121 ;  /* 0x0000006d52797223 */ /* 0x040fe20000010879 */
[----:B------:R-:W-:Y:S02]  /*ac90*/  HADD2.F32 R81, -RZ, R10.H1_H1 ;  /* 0x3000000aff517230 */ /* 0x000fe40000004100 */
[----:B------:R-:W-:Y:S01]  /*aca0*/  FFMA.FTZ R124, R82, R120, R83 ;  /* 0x00000078527c7223 */ /* 0x000fe20000010053 */
[--C-:B------:R-:W-:Y:S02]  /*acb0*/  HADD2.F32 R10, -RZ, R9.reuse.H0_H0 ;  /* 0x20000009ff0a7230 */ /* 0x100fe40000004100 */
[C---:B------:R-:W-:Y:S01]  /*acc0*/  FMUL.FTZ R122, R8.reuse, R119 ;  /* 0x00000077087a7220 */ /* 0x040fe20000410000 */
[----:B------:R-:W-:Y:S01]  /*acd0*/  FMUL.FTZ R120, R8, R91 ;  /* 0x0000005b08787220 */ /* 0x000fe20000410000 */
[----:B------:R-:W-:Y:S02]  /*ace0*/  HADD2.F32 R9, -RZ, R9.H1_H1 ;  /* 0x30000009ff097230 */ /* 0x000fe40000004100 */
[----:B------:R-:W-:Y:S01]  /*acf0*/  FMUL.FTZ R83, R81, R118 ;  /* 0x0000007651537220 */ /* 0x000fe20000410000 */
[----:B------:R-:W-:-:S02]  /*ad00*/  HADD2.F32 R82, -RZ, R123.H0_H0 ;  /* 0x2000007bff527230 */ /* 0x000fc40000004100 */
[C---:B------:R-:W-:Y:S01]  /*ad10*/  FFMA.FTZ R122, R11.reuse, R91, -R122 ;  /* 0x0000005b0b7a7223 */ /* 0x040fe2000001087a */
[----:B------:R-:W-:Y:S02]  /*ad20*/  HADD2.F32 R8, -RZ, R125.H0_H0 ;  /* 0x2000007dff087230 */ /* 0x000fe40000004100 */
[----:B------:R-:W-:Y:S01]  /*ad30*/  FFMA.FTZ R119, R11, R119, R120 ;  /* 0x000000770b777223 */ /* 0x000fe20000010078 */
[-C--:B------:R-:W-:Y:S01]  /*ad40*/  FMUL.FTZ R91, R81, R117.reuse ;  /* 0x00000075515b7220 */ /* 0x080fe20000410000 */
[C---:B------:R-:W-:Y:S01]  /*ad50*/  FMUL.FTZ R11, R9.reuse, R82 ;  /* 0x00000052090b7220 */ /* 0x040fe20000410000 */
[C---:B------:R-:W-:Y:S01]  /*ad60*/  FFMA.FTZ R83, R80.reuse, R117, -R83 ;  /* 0x0000007550537223 */ /* 0x040fe20000010853 */
[----:B------:R-:W-:Y:S01]  /*ad70*/  FMUL.FTZ R81, R9, R8 ;  /* 0x0000000809517220 */ /* 0x000fe20000410000 */
[----:B------:R-:W-:Y:S01]  /*ad80*/  FFMA.FTZ R80, R80, R118, R91 ;  /* 0x0000007650507223 */ /* 0x000fe2000001005b */
[----:B------:R-:W-:Y:S01]  /*ad90*/  FFMA.FTZ R9, R10, R8, -R11 ;  /* 0x000000080a097223 */ /* 0x000fe2000001080b */
[----:B------:R-:W-:Y:S01]  /*ada0*/  F2FP.F16.F32.PACK_AB R11, R124, R121 ;  /* 0x000000797c0b723e */ /* 0x000fe200000000ff */
[----:B------:R-:W-:Y:S01]  /*adb0*/  FFMA.FTZ R82, R10, R82, R81 ;  /* 0x000000520a527223 */ /* 0x000fe20000010051 */
[----:B------:R-:W-:-:S02]  /*adc0*/  F2FP.F16.F32.PACK_AB R8, R119, R122 ;  /* 0x0000007a7708723e */ /* 0x000fc400000000ff */
[----:B------:R-:W-:Y:S02]  /*add0*/  F2FP.F16.F32.PACK_AB R10, R80, R83 ;  /* 0x00000053500a723e */ /* 0x000fe400000000ff */
[----:B------:R-:W-:-:S05]  /*ade0*/  F2FP.F16.F32.PACK_AB R9, R82, R9 ;  /* 0x000000095209723e */ /* 0x000fca00000000ff */
[----:B------:R1:W-:Y:S02]  /*adf0*/  STS.128 [R126], R8 ;  /* 0x000000087e007388 */ /* 0x0003e40000000c00 */
.L_x_1695:
[----:B------:R-:W-:Y:S05]  /*ae00*/  BSYNC B2 ;  /* 0x0000000000027941 */ /* 0x000fea0003800000 */
.L_x_1694:
[----:B------:R-:W-:Y:S04]  /*ae10*/  BSSY B2, `(.L_x_1696) ;  /* 0x000002c000027945 */ /* 0x000fe80003800000 */
[----:B------:R-:W-:Y:S05]  /*ae20*/  @P1 BRA `(.L_x_1697) ;  /* 0x0000000000a81947 */ /* 0x000fea0003800000 */
[----:B-1---5:R-:W1:Y:S01]  /*ae30*/  LDS.128 R8, [R126+0x4000] ;  /* 0x004000007e087984 */ /* 0x022e620000000c00 */
[----:B------:R-:W-:Y:S01]  /*ae40*/  SHF.R.U32.HI R81, RZ, 0x10, R79 ;  /* 0x00000010ff517819 */ /* 0x000fe2000001164f */
[----:B------:R-:W-:Y:S01]  /*ae50*/  HADD2.F32 R80, -RZ, R115.H0_H0 ;  /* 0x20000073ff507230 */ /* 0x000fe20000004100 */
[----:B------:R-:W-:Y:S01]  /*ae60*/  SHF.R.U32.HI R83, RZ, 0x10, R77 ;  /* 0x00000010ff537819 */ /* 0x000fe2000001164d */
[--C-:B------:R-:W-:Y:S01]  /*ae70*/  HADD2.F32 R82, -RZ, R116.reuse.H0_H0 ;  /* 0x20000074ff527230 */ /* 0x100fe20000004100 */
        /* <DEDUP_REMOVED lines=13> */
[----:B------:R-:W-:Y:S01]  /*af50*/  FFMA.FTZ R122, R78, R83, R120 ;  /* 0x000000534e7a7223 */ /* 0x000fe20000010078 */
[----:B------:R-:W-:Y:S02]  /*af60*/  HADD2.F32 R77, -RZ, R10.H1_H1 ;  /* 0x3000000aff4d7230 */ /* 0x000fe40000004100 */
[----:B------:R-:W-:Y:S01]  /*af70*/  FMUL.FTZ R118, R8, R82 ;  /* 0x0000005208767220 */ /* 0x000fe20000410000 */
[--C-:B------:R-:W-:Y:S02]  /*af80*/  HADD2.F32 R10, -RZ, R9.reuse.H0_H0 ;  /* 0x20000009ff0a7230 */ /* 0x100fe40000004100 */
[----:B------:R-:W-:Y:S01]  /*af90*/  FFMA.FTZ R91, R78, R81, -R91 ;  /* 0x000000514e5b7223 */ /* 0x000fe2000001085b */
[-C--:B------:R-:W-:Y:S01]  /*afa0*/  FMUL.FTZ R120, R8, R80.reuse ;  /* 0x0000005008787220 */ /* 0x080fe20000410000 */
[----:B------:R-:W-:Y:S02]  /*afb0*/  HADD2.F32 R9, -RZ, R9.H1_H1 ;  /* 0x30000009ff097230 */ /* 0x000fe40000004100 */
[----:B------:R-:W-:Y:S01]  /*afc0*/  FFMA.FTZ R118, R11, R80, -R118 ;  /* 0x000000500b767223 */ /* 0x000fe20000010876 */
[----:B------:R-:W-:-:S02]  /*afd0*/  HADD2.F32 R78, -RZ, R109.H0_H0 ;  /* 0x2000006dff4e7230 */ /* 0x000fc40000004100 */
[----:B------:R-:W-:Y:S01]  /*afe0*/  FFMA.FTZ R79, R11, R82, R120 ;  /* 0x000000520b4f7223 */ /* 0x000fe20000010078 */
[----:B------:R-:W-:Y:S02]  /*aff0*/  HADD2.F32 R8, -RZ, R117.H0_H0 ;  /* 0x20000075ff087230 */ /* 0x000fe40000004100 */
[C---:B------:R-:W-:Y:S01]  /*b000*/  FMUL.FTZ R81, R77.reuse, R116 ;  /* 0x000000744d517220 */ /* 0x040fe20000410000 */
[-C--:B------:R-:W-:Y:S01]  /*b010*/  FMUL.FTZ R83, R77, R115.reuse ;  /* 0x000000734d537220 */ /* 0x080fe20000410000 */
[C---:B------:R-:W-:Y:S01]  /*b020*/  FMUL.FTZ R11, R9.reuse, R78 ;  /* 0x0000004e090b7220 */ /* 0x040fe20000410000 */
[----:B------:R-:W-:Y:S01]  /*b030*/  FMUL.FTZ R77, R9, R8 ;  /* 0x00000008094d7220 */ /* 0x000fe20000410000 */
[C---:B------:R-:W-:Y:S01]  /*b040*/  FFMA.FTZ R81, R76.reuse, R115, -R81 ;  /* 0x000000734c517223 */ /* 0x040fe20000010851 */
[----:B------:R-:W-:Y:S01]  /*b050*/  FFMA.FTZ R76, R76, R116, R83 ;  /* 0x000000744c4c7223 */ /* 0x000fe20000010053 */
[C---:B------:R-:W-:Y:S01]  /*b060*/  FFMA.FTZ R9, R10.reuse, R8, -R11 ;  /* 0x000000080a097223 */ /* 0x040fe2000001080b */
[----:B------:R-:W-:Y:S01]  /*b070*/  FFMA.FTZ R78, R10, R78, R77 ;  /* 0x0000004e0a4e7223 */ /* 0x000fe2000001004d */
[----:B------:R-:W-:-:S02]  /*b080*/  F2FP.F16.F32.PACK_AB R11, R122, R91 ;  /* 0x0000005b7a0b723e */ /* 0x000fc400000000ff */
[----:B------:R-:W-:Y:S02]  /*b090*/  F2FP.F16.F32.PACK_AB R10, R76, R81 ;  /* 0x000000514c0a723e */ /* 0x000fe400000000ff */
[----:B------:R-:W-:Y:S02]  /*b0a0*/  F2FP.F16.F32.PACK_AB R8, R79, R118 ;  /* 0x000000764f08723e */ /* 0x000fe400000000ff */
[----:B------:R-:W-:-:S05]  /*b0b0*/  F2FP.F16.F32.PACK_AB R9, R78, R9 ;  /* 0x000000094e09723e */ /* 0x000fca00000000ff */
[----:B------:R2:W-:Y:S02]  /*b0c0*/  STS.128 [R126+0x4000], R8 ;  /* 0x004000087e007388 */ /* 0x0005e40000000c00 */
.L_x_1697:
[----:B------:R-:W-:Y:S05]  /*b0d0*/  BSYNC B2 ;  /* 0x0000000000027941 */ /* 0x000fea0003800000 */
.L_x_1696:
[----:B------:R-:W-:Y:S04]  /*b0e0*/  BSSY B2, `(.L_x_1698) ;  /* 0x000002c000027945 */ /* 0x000fe80003800000 */
[----:B------:R-:W-:Y:S05]  /*b0f0*/  @P2 BRA `(.L_x_1699) ;  /* 0x0000000000a82947 */ /* 0x000fea0003800000 */
[----:B-12--5:R-:W1:Y:S01]  /*b100*/  LDS.128 R8, [R126+0x8000] ;  /* 0x008000007e087984 */ /* 0x026e620000000c00 */
[----:B------:R-:W-:Y:S01]  /*b110*/  SHF.R.U32.HI R77, RZ, 0x10, R71 ;  /* 0x00000010ff4d7819 */ /* 0x000fe20000011647 */
[----:B------:R-:W-:Y:S01]  /*b120*/  HADD2.F32 R76, -RZ, R114.H1_H1 ;  /* 0x30000072ff4c7230 */ /* 0x000fe20000004100 */
[----:B------:R-:W-:Y:S01]  /*b130*/  SHF.R.U32.HI R79, RZ, 0x10, R69 ;  /* 0x00000010ff4f7819 */ /* 0x000fe20000011645 */
[----:B------:R-:W-:Y:S01]  /*b140*/  HADD2.F32 R78, -RZ, R113.H1_H1 ;  /* 0x30000071ff4e7230 */ /* 0x000fe20000004100 */
[----:B------:R-:W-:Y:S01]  /*b150*/  SHF.R.U64 R91, R70, 0x10, R71 ;  /* 0x00000010465b7819 */ /* 0x000fe20000001247 */
[----:B------:R-:W-:Y:S01]  /*b160*/  HADD2.F32 R77, -RZ, R77.H0_H0 ;  /* 0x2000004dff4d7230 */ /* 0x000fe20000004100 */
[----:B------:R-:W-:Y:S01]  /*b170*/  SHF.R.U64 R83, R68, 0x10, R69 ;  /* 0x0000001044537819 */ /* 0x000fe20000001245 */
[----:B------:R-:W-:Y:S02]  /*b180*/  HADD2.F32 R79, -RZ, R79.H0_H0 ;  /* 0x2000004fff4f7230 */ /* 0x000fe40000004100 */
[----:B------:R-:W-:-:S02]  /*b190*/  HADD2.F32 R113, -RZ, R113.H0_H0 ;  /* 0x20000071ff717230 */ /* 0x000fc40000004100 */
[----:B------:R-:W-:Y:S02]  /*b1a0*/  HADD2.F32 R114, -RZ, R114.H0_H0 ;  /* 0x20000072ff727230 */ /* 0x000fe40000004100 */
        /* <DEDUP_REMOVED lines=18> */
[CC--:B------:R-:W-:Y:S01]  /*b2d0*/  FMUL.FTZ R77, R69.reuse, R113.reuse ;  /* 0x00000071454d7220 */ /* 0x0c0fe20000410000 */
[----:B------:R-:W-:Y:S01]  /*b2e0*/  FMUL.FTZ R76, R69, R114 ;  /* 0x00000072454c7220 */ /* 0x000fe20000410000 */
        /* <DEDUP_REMOVED lines=11> */
.L_x_1699:
[----:B------:R-:W-:Y:S05]  /*b3a0*/  BSYNC B2 ;  /* 0x0000000000027941 */ /* 0x000fea0003800000 */
.L_x_1698:
[----:B------:R-:W-:Y:S05]  /*b3b0*/  @P3 BRA `(.L_x_1693) ;  /* 0x0000000000a83947 */ /* 0x000fea0003800000 */
[----:B-123-5:R-:W1:Y:S01]  /*b3c0*/  LDS.128 R8, [R126+0xc000] ;  /* 0x00c000007e087984 */ /* 0x02ee620000000c00 */
[----:B------:R-:W-:Y:S01]  /*b3d0*/  SHF.R.U32.HI R69, RZ, 0x10, R61 ;  /* 0x00000010ff457819 */ /* 0x000fe2000001163d */
[----:B------:R-:W-:Y:S01]  /*b3e0*/  HADD2.F32 R68, -RZ, R111.H1_H1 ;  /* 0x3000006fff447230 */ /* 0x000fe20000004100 */
[--C-:B------:R-:W-:Y:S01]  /*b3f0*/  SHF.R.U32.HI R71, RZ, 0x10, R63.reuse ;  /* 0x00000010ff477819 */ /* 0x100fe2000001163f */
[--C-:B------:R-:W-:Y:S01]  /*b400*/  HADD2.F32 R70, -RZ, R112.reuse.H0_H0 ;  /* 0x20000070ff467230 */ /* 0x100fe20000004100 */
[----:B------:R-:W-:Y:S01]  /*b410*/  SHF.R.U64 R79, R62, 0x10, R63 ;  /* 0x000000103e4f7819 */ /* 0x000fe2000000123f */
[----:B------:R-:W-:Y:S01]  /*b420*/  HADD2.F32 R69, -RZ, R69.H0_H0 ;  /* 0x20000045ff457230 */ /* 0x000fe20000004100 */
[----:B------:R-:W-:Y:S01]  /*b430*/  SHF.R.U64 R81, R60, 0x10, R61 ;  /* 0x000000103c517819 */ /* 0x000fe2000000123d */
[----:B------:R-:W-:Y:S02]  /*b440*/  HADD2.F32 R71, -RZ, R71.H0_H0 ;  /* 0x20000047ff477230 */ /* 0x000fe40000004100 */
[----:B------:R-:W-:-:S02]  /*b450*/  HADD2.F32 R112, -RZ, R112.H1_H1 ;  /* 0x30000070ff707230 */ /* 0x000fc40000004100 */
        /* <DEDUP_REMOVED lines=32> */
.L_x_1693:
[----:B------:R-:W-:Y:S05]  /*b660*/  BSYNC B1 ;  /* 0x0000000000017941 */ /* 0x000fea0003800000 */
.L_x_1692:
[----:B-1234-:R-:W2:Y:S01]  /*b670*/  LDL R8, [R1+0x9c] ;  /* 0x00009c0001087983 */ /* 0x01eea20000100800 */
[----:B------:R-:W-:Y:S01]  /*b680*/  BSSY B1, `(.L_x_1700) ;  /* 0x00000bb000017945 */ /* 0x000fe20003800000 */
[----:B--2---:R-:W-:-:S13]  /*b690*/  ISETP.GE.AND P0, PT, R8, R0, PT ;  /* 0x000000000800720c */ /* 0x004fda0003f06270 */
        /* <DEDUP_REMOVED lines=9> */
[----:B-----5:R-:W1:Y:S01]  /*b730*/  LDS.128 R8, [R78+0x1000] ;  /* 0x001000004e087984 */ /* 0x020e620000000c00 */
[--C-:B------:R-:W-:Y:S01]  /*b740*/  SHF.R.U64 R77, R64, 0x10, R65.reuse ;  /* 0x00000010404d7819 */ /* 0x100fe20000001241 */
[--C-:B------:R-:W-:Y:S01]  /*b750*/  HADD2.F32 R64, -RZ, R108.reuse.H0_H0 ;  /* 0x2000006cff407230 */ /* 0x100fe20000004100 */
[----:B------:R-:W-:Y:S01]  /*b760*/  SHF.R.U32.HI R65, RZ, 0x10, R65 ;  /* 0x00000010ff417819 */ /* 0x000fe20000011641 */
[----:B------:R-:W-:Y:S01]  /*b770*/  HADD2.F32 R108, -RZ, R108.H1_H1 ;  /* 0x3000006cff6c7230 */ /* 0x000fe20000004100 */
[--C-:B------:R-:W-:Y:S01]  /*b780*/  SHF.R.U64 R71, R66, 0x10, R67.reuse ;  /* 0x0000001042477819 */ /* 0x100fe20000001243 */
[--C-:B------:R-:W-:Y:S01]  /*b790*/  HADD2.F32 R66, -RZ, R110.reuse.H0_H0 ;  /* 0x2000006eff427230 */ /* 0x100fe20000004100 */
[----:B------:R-:W-:Y:S01]  /*b7a0*/  SHF.R.U32.HI R67, RZ, 0x10, R67 ;  /* 0x00000010ff437819 */ /* 0x000fe20000011643 */
        /* <DEDUP_REMOVED lines=34> */
.L_x_1703:
[----:B------:R-:W-:Y:S05]  /*b9d0*/  BSYNC B2 ;  /* 0x0000000000027941 */ /* 0x000fea0003800000 */
.L_x_1702:
[----:B------:R-:W-:Y:S04]  /*b9e0*/  BSSY B2, `(.L_x_1704) ;  /* 0x000002c000027945 */ /* 0x000fe80003800000 */
[----:B------:R-:W-:Y:S05]  /*b9f0*/  @P1 BRA `(.L_x_1705) ;  /* 0x0000000000a81947 */ /* 0x000fea0003800000 */
[----:B-1---5:R-:W1:Y:S01]  /*ba00*/  LDS.128 R8, [R78+0x5000] ;  /* 0x005000004e087984 */ /* 0x022e620000000c00 */
[----:B------:R-:W-:Y:S01]  /*ba10*/  SHF.R.U32.HI R61, RZ, 0x10, R57 ;  /* 0x00000010ff3d7819 */ /* 0x000fe20000011639 */
[----:B------:R-:W-:Y:S01]  /*ba20*/  HADD2.F32 R60, -RZ, R106.H0_H0 ;  /* 0x2000006aff3c7230 */ /* 0x000fe20000004100 */
[--C-:B------:R-:W-:Y:S01]  /*ba30*/  SHF.R.U32.HI R63, RZ, 0x10, R59.reuse ;  /* 0x00000010ff3f7819 */ /* 0x100fe2000001163b */
[----:B------:R-:W-:Y:S01]  /*ba40*/  HADD2.F32 R62, -RZ, R107.H0_H0 ;  /* 0x2000006bff3e7230 */ /* 0x000fe20000004100 */
        /* <DEDUP_REMOVED lines=37> */
.L_x_1705:
[----:B------:R-:W-:Y:S05]  /*bca0*/  BSYNC B2 ;  /* 0x0000000000027941 */ /* 0x000fea0003800000 */
.L_x_1704:
[----:B------:R-:W-:Y:S04]  /*bcb0*/  BSSY B2, `(.L_x_1706) ;  /* 0x000002c000027945 */ /* 0x000fe80003800000 */
[----:B------:R-:W-:Y:S05]  /*bcc0*/  @P2 BRA `(.L_x_1707) ;  /* 0x0000000000a82947 */ /* 0x000fea0003800000 */
[----:B-12--5:R-:W1:Y:S01]  /*bcd0*/  LDS.128 R8, [R78+0x9000] ;  /* 0x009000004e087984 */ /* 0x026e620000000c00 */
        /* <DEDUP_REMOVED lines=31> */
[-C--:B------:R-:W-:Y:S01]  /*bed0*/  FMUL.FTZ R53, R9, R8.reuse ;  /* 0x0000000809357220 */ /* 0x080fe20000410000 */
        /* <DEDUP_REMOVED lines=9> */
.L_x_1707:
[----:B------:R-:W-:Y:S05]  /*bf70*/  BSYNC B2 ;  /* 0x0000000000027941 */ /* 0x000fea0003800000 */
.L_x_1706:
[----:B------:R-:W-:Y:S05]  /*bf80*/  @P3 BRA `(.L_x_1701) ;  /* 0x0000000000a83947 */ /* 0x000fea0003800000 */
[----:B-123-5:R-:W1:Y:S01]  /*bf90*/  LDS.128 R8, [R78+0xd000] ;  /* 0x00d000004e087984 */ /* 0x02ee620000000c00 */
[----:B------:R-:W-:Y:S01]  /*bfa0*/  SHF.R.U32.HI R53, RZ, 0x10, R49 ;  /* 0x00000010ff357819 */ /* 0x000fe20000011631 */
[----:B------:R-:W-:Y:S01]  /*bfb0*/  HADD2.F32 R52, -RZ, R99.H0_H0 ;  /* 0x20000063ff347230 */ /* 0x000fe20000004100 */
[--C-:B------:R-:W-:Y:S01]  /*bfc0*/  SHF.R.U32.HI R55, RZ, 0x10, R51.reuse ;  /* 0x00000010ff377819 */ /* 0x100fe20000011633 */
        /* <DEDUP_REMOVED lines=38> */
.L_x_1701:
[----:B------:R-:W-:Y:S05]  /*c230*/  BSYNC B1 ;  /* 0x0000000000017941 */ /* 0x000fea0003800000 */
.L_x_1700:
[----:B------:R-:W-:Y:S01]  /*c240*/  ISETP.GE.AND P0, PT, R20, R0, PT ;  /* 0x000000001400720c */ /* 0x000fe20003f06270 */
[----:B------:R-:W-:-:S12]  /*c250*/  BSSY B1, `(.L_x_1708) ;  /* 0x00000ba000017945 */ /* 0x000fd80003800000 */
[----:B------:R-:W-:Y:S05]  /*c260*/  @P0 BRA `(.L_x_1709) ;  /* 0x0000000800e00947 */ /* 0x000fea0003800000 */
[----:B------:R0:W5:Y:S01]  /*c270*/  LDL R56, [R1+0x5c] ;  /* 0x00005c0001387983 */ /* 0x0001620000100800 */
[----:B-1234-:R-:W1:Y:S01]  /*c280*/  LDC R8, c[0x0][0x3f4] ;  /* 0x0000fd00ff087b82 */ /* 0x01ee620000000800 */
[----:B------:R-:W-:Y:S01]  /*c290*/  BSSY B2, `(.L_x_1710) ;  /* 0x0000030000027945 */ /* 0x000fe20003800000 */
[-C--:B-1----:R-:W-:Y:S02]  /*c2a0*/  ISETP.GE.AND P0, PT, R74, R8.reuse, PT ;  /* 0x000000084a00720c */ /* 0x082fe40003f06270 */
[-C--:B------:R-:W-:Y:S02]  /*c2b0*/  ISETP.GE.AND P1, PT, R21, R8.reuse, PT ;  /* 0x000000081500720c */ /* 0x080fe40003f26270 */
[-C--:B------:R-:W-:Y:S02]  /*c2c0*/  ISETP.GE.AND P2, PT, R73, R8.reuse, PT ;  /* 0x000000084900720c */ /* 0x080fe40003f46270 */
[----:B------:R-:W-:-:S07]  /*c2d0*/  ISETP.GE.AND P3, PT, R72, R8, PT ;  /* 0x000000084800720c */ /* 0x000fce0003f66270 */
[----:B0-----:R-:W-:Y:S06]  /*c2e0*/  @P0 BRA `(.L_x_1711) ;  /* 0x0000000000a80947 */ /* 0x001fec0003800000 */
[----:B-----5:R-:W0:Y:S01]  /*c2f0*/  LDS.128 R8, [R56+0x2000] ;  /* 0x0020000038087984 */ /* 0x020e220000000c00 */
[----:B------:R-:W-:Y:S01]  /*c300*/  SHF.R.U32.HI R50, RZ, 0x10, R47 ;  /* 0x00000010ff327819 */ /* 0x000fe2000001162f */
[--C-:B------:R-:W-:Y:S01]  /*c310*/  HADD2.F32 R49, -RZ, R105.reuse.H0_H0 ;  /* 0x20000069ff317230 */ /* 0x100fe20000004100 */
[--C-:B------:R-:W-:Y:S01]  /*c320*/  SHF.R.U32.HI R48, RZ, 0x10, R45.reuse ;  /* 0x00000010ff307819 */ /* 0x100fe2000001162d */
[----:B------:R-:W-:Y:S01]  /*c330*/  HADD2.F32 R105, -RZ, R105.H1_H1 ;  /* 0x30000069ff697230 */ /* 0x000fe20000004100 */
[----:B------:R-:W-:Y:S01]  /*c340*/  SHF.R.U64 R55, R44, 0x10, R45 ;  /* 0x000000102c377819 */ /* 0x000fe2000000122d */
[----:B------:R-:W-:Y:S01]  /*c350*/  HADD2.F32 R50, -RZ, R50.H0_H0 ;  /* 0x20000032ff327230 */ /* 0x000fe20000004100 */
[----:B------:R-:W-:Y:S01]  /*c360*/  SHF.R.U64 R54, R46, 0x10, R47 ;  /* 0x000000102e367819 */ /* 0x000fe2000000122f */
[----:B------:R-:W-:Y:S02]  /*c370*/  HADD2.F32 R48, -RZ, R48.H0_H0 ;  /* 0x20000030ff307230 */ /* 0x000fe40000004100 */
[----:B------:R-:W-:-:S02]  /*c380*/  HADD2.F32 R47, -RZ, R104.H0_H0 ;  /* 0x20000068ff2f7230 */ /* 0x000fc40000004100 */
[--C-:B0-----:R-:W-:Y:S02]  /*c390*/  HADD2.F32 R45, -RZ, R11.reuse.H0_H0 ;  /* 0x2000000bff2d7230 */ /* 0x101fe40000004100 */
[----:B------:R-:W-:Y:S02]  /*c3a0*/  HADD2.F32 R46, -RZ, R11.H1_H1 ;  /* 0x3000000bff2e7230 */ /* 0x000fe40000004100 */
[--C-:B------:R-:W-:Y:S02]  /*c3b0*/  HADD2.F32 R11, -RZ, R8.reuse.H0_H0 ;  /* 0x20000008ff0b7230 */ /* 0x100fe40000004100 */
[----:B------:R-:W-:Y:S02]  /*c3c0*/  HADD2.F32 R8, -RZ, R8.H1_H1 ;  /* 0x30000008ff087230 */ /* 0x000fe40000004100 */
[C---:B------:R-:W-:Y:S01]  /*c3d0*/  FMUL.FTZ R52, R46.reuse, R50 ;  /* 0x000000322e347220 */ /* 0x040fe20000410000 */
[----:B------:R-:W-:Y:S01]  /*c3e0*/  FMUL.FTZ R51, R46, R48 ;  /* 0x000000302e337220 */ /* 0x000fe20000410000 */
[----:B------:R-:W-:-:S02]  /*c3f0*/  HADD2.F32 R20, -RZ, R10.H0_H0 ;  /* 0x2000000aff147230 */ /* 0x000fc40000004100 */
[C---:B------:R-:W-:Y:S01]  /*c400*/  FMUL.FTZ R46, R8.reuse, R49 ;  /* 0x00000031082e7220 */ /* 0x040fe20000410000 */
[C---:B------:R-:W-:Y:S01]  /*c410*/  FFMA.FTZ R52, R45.reuse, R48, -R52 ;  /* 0x000000302d347223 */ /* 0x040fe20000010834 */
[----:B------:R-:W-:Y:S02]  /*c420*/  HADD2.F32 R44, -RZ, R10.H1_H1 ;  /* 0x3000000aff2c7230 */ /* 0x000fe40000004100 */
[-C--:B------:R-:W-:Y:S01]  /*c430*/  FMUL.FTZ R48, R8, R47.reuse ;  /* 0x0000002f08307220 */ /* 0x080fe20000410000 */
[--C-:B------:R-:W-:Y:S02]  /*c440*/  HADD2.F32 R10, -RZ, R9.reuse.H0_H0 ;  /* 0x20000009ff0a7230 */ /* 0x100fe40000004100 */
[----:B------:R-:W-:Y:S01]  /*c450*/  FFMA.FTZ R53, R45, R50, R51 ;  /* 0x000000322d357223 */ /* 0x000fe20000010033 */
[C---:B------:R-:W-:Y:S01]  /*c460*/  FFMA.FTZ R47, R11.reuse, R47, -R46 ;  /* 0x0000002f0b2f7223 */ /* 0x040fe2000001082e */
[----:B------:R-:W-:Y:S02]  /*c470*/  HADD2.F32 R9, -RZ, R9.H1_H1 ;  /* 0x30000009ff097230 */ /* 0x000fe40000004100 */
[----:B------:R-:W-:Y:S01]  /*c480*/  FFMA.FTZ R48, R11, R49, R48 ;  /* 0x000000310b307223 */ /* 0x000fe20000010030 */
[----:B------:R-:W-:-:S02]  /*c490*/  HADD2.F32 R45, -RZ, R104.H1_H1 ;  /* 0x30000068ff2d7230 */ /* 0x000fc40000004100 */
[C---:B------:R-:W-:Y:S01]  /*c4a0*/  FMUL.FTZ R51, R44.reuse, R105 ;  /* 0x000000692c337220 */ /* 0x040fe20000410000 */
[----:B------:R-:W-:Y:S02]  /*c4b0*/  HADD2.F32 R46, -RZ, R54.H0_H0 ;  /* 0x20000036ff2e7230 */ /* 0x000fe40000004100 */
[----:B------:R-:W-:Y:S02]  /*c4c0*/  HADD2.F32 R8, -RZ, R55.H0_H0 ;  /* 0x20000037ff087230 */ /* 0x000fe40000004100 */
[-C--:B------:R-:W-:Y:S01]  /*c4d0*/  FMUL.FTZ R44, R44, R45.reuse ;  /* 0x0000002d2c2c7220 */ /* 0x080fe20000410000 */
[C---:B------:R-:W-:Y:S01]  /*c4e0*/  FFMA.FTZ R51, R20.reuse, R45, -R51 ;  /* 0x0000002d14337223 */ /* 0x040fe20000010833 */
[C---:B------:R-:W-:Y:S01]  /*c4f0*/  FMUL.FTZ R11, R9.reuse, R46 ;  /* 0x0000002e090b7220 */ /* 0x040fe20000410000 */
[-C--:B------:R-:W-:Y:S01]  /*c500*/  FMUL.FTZ R49, R9, R8.reuse ;  /* 0x0000000809317220 */ /* 0x080fe20000410000 */
[----:B------:R-:W-:Y:S02]  /*c510*/  FFMA.FTZ R44, R20, R105, R44 ;  /* 0x00000069142c7223 */ /* 0x000fe4000001002c */
[C---:B------:R-:W-:Y:S01]  /*c520*/  FFMA.FTZ R9, R10.reuse, R8, -R11 ;  /* 0x000000080a097223 */ /* 0x040fe2000001080b */
[----:B------:R-:W-:Y:S01]  /*c530*/  F2FP.F16.F32.PACK_AB R11, R53, R52 ;  /* 0x00000034350b723e */ /* 0x000fe200000000ff */
[----:B------:R-:W-:Y:S01]  /*c540*/  FFMA.FTZ R46, R10, R46, R49 ;  /* 0x0000002e0a2e7223 */ /* 0x000fe20000010031 */
[----:B------:R-:W-:-:S02]  /*c550*/  F2FP.F16.F32.PACK_AB R8, R48, R47 ;  /* 0x0000002f3008723e */ /* 0x000fc400000000ff */
[----:B------:R-:W-:Y:S02]  /*c560*/  F2FP.F16.F32.PACK_AB R10, R44, R51 ;  /* 0x000000332c0a723e */ /* 0x000fe400000000ff */
[----:B------:R-:W-:-:S05]  /*c570*/  F2FP.F16.F32.PACK_AB R9, R46, R9 ;  /* 0x000000092e09723e */ /* 0x000fca00000000ff */
[----:B------:R0:W-:Y:S02]  /*c580*/  STS.128 [R56+0x2000], R8 ;  /* 0x0020000838007388 */ /* 0x0001e40000000c00 */
.L_x_1711:
[----:B------:R-:W-:Y:S05]  /*c590*/  BSYNC B2 ;  /* 0x0000000000027941 */ /* 0x000fea0003800000 */
.L_x_1710:
[----:B------:R-:W-:Y:S04]  /*c5a0*/  BSSY B2, `(.L_x_1712) ;  /* 0x000002c000027945 */ /* 0x000fe80003800000 */
[----:B------:R-:W-:Y:S05]  /*c5b0*/  @P1 BRA `(.L_x_1713) ;  /* 0x0000000000a81947 */ /* 0x000fea0003800000 */
[----:B0----5:R-:W0:Y:S01]  /*c5c0*/  LDS.128 R8, [R56+0x6000] ;  /* 0x0060000038087984 */ /* 0x021e220000000c00 */
[----:B------:R-:W-:Y:S01]  /*c5d0*/  SHF.R.U32.HI R44, RZ, 0x10, R41 ;  /* 0x00000010ff2c7819 */ /* 0x000fe20000011629 */
[----:B------:R-:W-:Y:S01]  /*c5e0*/  HADD2.F32 R45, -RZ, R98.H0_H0 ;  /* 0x20000062ff2d7230 */ /* 0x000fe20000004100 */
[----:B------:R-:W-:Y:S02]  /*c5f0*/  SHF.R.U32.HI R46, RZ, 0x10, R43 ;  /* 0x00000010ff2e7819 */ /* 0x000fe4000001162b */
        /* <DEDUP_REMOVED lines=14> */
[----:B------:R-:W-:Y:S01]  /*c6e0*/  FFMA.FTZ R51, R41, R46, R47 ;  /* 0x0000002e29337223 */ /* 0x000fe2000001002f */
[----:B------:R-:W-:Y:S02]  /*c6f0*/  HADD2.F32 R40, -RZ, R10.H1_H1 ;  /* 0x3000000aff287230 */ /* 0x000fe40000004100 */
[-C--:B------:R-:W-:Y:S01]  /*c700*/  FMUL.FTZ R46, R8, R43.reuse ;  /* 0x0000002b082e7220 */ /* 0x080fe20000410000 */
[C---:B------:R-:W-:Y:S01]  /*c710*/  FFMA.FTZ R44, R11.reuse, R43, -R42 ;  /* 0x0000002b0b2c7223 */ /* 0x040fe2000001082a */
[--C-:B------:R-:W-:Y:S02]  /*c720*/  HADD2.F32 R10, -RZ, R9.reuse.H0_H0 ;  /* 0x20000009ff0a7230 */ /* 0x100fe40000004100 */
[----:B------:R-:W-:Y:S02]  /*c730*/  HADD2.F32 R43, -RZ, R98.H1_H1 ;  /* 0x30000062ff2b7230 */ /* 0x000fe40000004100 */
[----:B------:R-:W-:Y:S01]  /*c740*/  FFMA.FTZ R45, R11, R45, R46 ;  /* 0x0000002d0b2d7223 */ /* 0x000fe2000001002e */
[----:B------:R-:W-:-:S02]  /*c750*/  HADD2.F32 R9, -RZ, R9.H1_H1 ;  /* 0x30000009ff097230 */ /* 0x000fc40000004100 */
[----:B------:R-:W-:Y:S02]  /*c760*/  HADD2.F32 R41, -RZ, R96.H1_H1 ;  /* 0x30000060ff297230 */ /* 0x000fe40000004100 */
[----:B------:R-:W-:Y:S02]  /*c770*/  HADD2.F32 R42, -RZ, R49.H0_H0 ;  /* 0x20000031ff2a7230 */ /* 0x000fe40000004100 */
[C---:B------:R-:W-:Y:S01]  /*c780*/  FMUL.FTZ R49, R40.reuse, R43 ;  /* 0x0000002b28317220 */ /* 0x040fe20000410000 */
[----:B------:R-:W-:Y:S02]  /*c790*/  HADD2.F32 R8, -RZ, R50.H0_H0 ;  /* 0x20000032ff087230 */ /* 0x000fe40000004100 */
        /* <DEDUP_REMOVED lines=8> */
[----:B------:R-:W-:-:S02]  /*c820*/  F2FP.F16.F32.PACK_AB R8, R45, R44 ;  /* 0x0000002c2d08723e */ /* 0x000fc400000000ff */
[----:B------:R-:W-:Y:S02]  /*c830*/  F2FP.F16.F32.PACK_AB R10, R40, R49 ;  /* 0x00000031280a723e */ /* 0x000fe400000000ff */
[----:B------:R-:W-:-:S05]  /*c840*/  F2FP.F16.F32.PACK_AB R9, R42, R9 ;  /* 0x000000092a09723e */ /* 0x000fca00000000ff */
[----:B------:R1:W-:Y:S02]  /*c850*/  STS.128 [R56+0x6000], R8 ;  /* 0x0060000838007388 */ /* 0x0003e40000000c00 */
.L_x_1713:
[----:B------:R-:W-:Y:S05]  /*c860*/  BSYNC B2 ;  /* 0x0000000000027941 */ /* 0x000fea0003800000 */
.L_x_1712:
[----:B------:R-:W-:Y:S04]  /*c870*/  BSSY B2, `(.L_x_1714) ;  /* 0x000002c000027945 */ /* 0x000fe80003800000 */
[----:B------:R-:W-:Y:S05]  /*c880*/  @P2 BRA `(.L_x_1715) ;  /* 0x0000000000a82947 */ /* 0x000fea0003800000 */
[----:B01---5:R-:W0:Y:S01]  /*c890*/  LDS.128 R8, [R56+0xa000] ;  /* 0x00a0000038087984 */ /* 0x023e220000000c00 */
        /* <DEDUP_REMOVED lines=41> */
.L_x_1715:
[----:B------:R-:W-:Y:S05]  /*cb30*/  BSYNC B2 ;  /* 0x0000000000027941 */ /* 0x000fea0003800000 */
.L_x_1714:
[----:B------:R-:W-:Y:S05]  /*cb40*/  @P3 BRA `(.L_x_1709) ;  /* 0x0000000000a83947 */ /* 0x000fea0003800000 */
[----:B012--5:R-:W0:Y:S01]  /*cb50*/  LDS.128 R8, [R56+0xe000] ;  /* 0x00e0000038087984 */ /* 0x027e220000000c00 */
        /* <DEDUP_REMOVED lines=41> */
.L_x_1709:
[----:B------:R-:W-:Y:S05]  /*cdf0*/  BSYNC B1 ;  /* 0x0000000000017941 */ /* 0x000fea0003800000 */
.L_x_1708:
[----:B------:R-:W-:-:S13]  /*ce00*/  ISETP.GE.AND P0, PT, R3, R0, PT ;  /* 0x000000000300720c */ /* 0x000fda0003f06270 */
[----:B------:R-:W-:Y:S05]  /*ce10*/  @P0 BRA `(.L_x_1716) ;  /* 0x0000005000f40947 */ /* 0x000fea0003800000 */
[----:B------:R0:W5:Y:S01]  /*ce20*/  LDL R37, [R1+0x5c] ;  /* 0x00005c0001257983 */ /* 0x0001620000100800 */
[----:B------:R-:W1:Y:S01]  /*ce30*/  LDC R0, c[0x0][0x3f4] ;  /* 0x0000fd00ff007b82 */ /* 0x000e620000000800 */
[----:B------:R-:W-:Y:S01]  /*ce40*/  BSSY B1, `(.L_x_1717) ;  /* 0x0000030000017945 */ /* 0x000fe20003800000 */
[-C--:B-1----:R-:W-:Y:S02]  /*ce50*/  ISETP.GE.AND P0, PT, R74, R0.reuse, PT ;  /* 0x000000004a00720c */ /* 0x082fe40003f06270 */
[-C--:B------:R-:W-:Y:S02]  /*ce60*/  ISETP.GE.AND P1, PT, R21, R0.reuse, PT ;  /* 0x000000001500720c */ /* 0x080fe40003f26270 */
[-C--:B------:R-:W-:Y:S02]  /*ce70*/  ISETP.GE.AND P2, PT, R73, R0.reuse, PT ;  /* 0x000000004900720c */ /* 0x080fe40003f46270 */
[----:B------:R-:W-:-:S07]  /*ce80*/  ISETP.GE.AND P3, PT, R72, R0, PT ;  /* 0x000000004800720c */ /* 0x000fce0003f66270 */
[----:B0-----:R-:W-:Y:S06]  /*ce90*/  @P0 BRA `(.L_x_1718) ;  /* 0x0000000000a80947 */ /* 0x001fec0003800000 */
[----:B--2345:R-:W0:Y:S01]  /*cea0*/  LDS.128 R8, [R37+0x3000] ;  /* 0x0030000025087984 */ /* 0x03ce220000000c00 */
        /* <DEDUP_REMOVED lines=10> */
[--C-:B0-----:R-:W-:Y:S02]  /*cf50*/  HADD2.F32 R21, -RZ, R11.reuse.H1_H1 ;  /* 0x3000000bff157230 */ /* 0x101fe40000004100 */
[--C-:B------:R-:W-:Y:S02]  /*cf60*/  HADD2.F32 R0, -RZ, R8.reuse.H0_H0 ;  /* 0x20000008ff007230 */ /* 0x100fe40000004100 */
[----:B------:R-:W-:Y:S02]  /*cf70*/  HADD2.F32 R20, -RZ, R11.H0_H0 ;  /* 0x2000000bff147230 */ /* 0x000fe40000004100 */
[C---:B------:R-:W-:Y:S01]  /*cf80*/  FMUL.FTZ R33, R21.reuse, R30 ;  /* 0x0000001e15217220 */ /* 0x040fe20000410000 */
[----:B------:R-:W-:Y:S02]  /*cf90*/  HADD2.F32 R8, -RZ, R8.H1_H1 ;  /* 0x30000008ff087230 */ /* 0x000fe40000004100 */
[----:B------:R-:W-:Y:S01]  /*cfa0*/  FMUL.FTZ R35, R21, R28 ;  /* 0x0000001c15237220 */ /* 0x000fe20000410000 */
[----:B------:R-:W-:-:S02]  /*cfb0*/  HADD2.F32 R11, -RZ, R10.H0_H0 ;  /* 0x2000000aff0b7230 */ /* 0x000fc40000004100 */
[----:B------:R-:W-:Y:S01]  /*cfc0*/  FFMA.FTZ R32, R20, R28, -R33 ;  /* 0x0000001c14207223 */ /* 0x000fe20000010821 */
[----:B------:R-:W-:Y:S02]  /*cfd0*/  HADD2.F32 R10, -RZ, R10.H1_H1 ;  /* 0x3000000aff0a7230 */ /* 0x000fe40000004100 */
[----:B------:R-:W-:Y:S01]  /*cfe0*/  FMUL.FTZ R21, R8, R31 ;  /* 0x0000001f08157220 */ /* 0x000fe20000410000 */
[--C-:B------:R-:W-:Y:S02]  /*cff0*/  HADD2.F32 R3, -RZ, R9.reuse.H0_H0 ;  /* 0x20000009ff037230 */ /* 0x100fe40000004100 */
[----:B------:R-:W-:Y:S01]  /*d000*/  FFMA.FTZ R35, R20, R30, R35 ;  /* 0x0000001e14237223 */ /* 0x000fe20000010023 */
        /* <DEDUP_REMOVED lines=19> */
.L_x_1718:
[----:B------:R-:W-:Y:S05]  /*d140*/  BSYNC B1 ;  /* 0x0000000000017941 */ /* 0x000fea0003800000 */
.L_x_1717:
[----:B------:R-:W-:Y:S04]  /*d150*/  BSSY B1, `(.L_x_1719) ;  /* 0x000002c000017945 */ /* 0x000fe80003800000 */
[----:B------:R-:W-:Y:S05]  /*d160*/  @P1 BRA `(.L_x_1720) ;  /* 0x0000000000a81947 */ /* 0x000fea0003800000 */
[----:B0-2345:R-:W0:Y:S01]  /*d170*/  LDS.128 R8, [R37+0x7000] ;  /* 0x0070000025087984 */ /* 0x03de220000000c00 */
[----:B------:R-:W-:Y:S02]  /*d180*/  SHF.R.U64 R30, R26, 0x10, R27 ;  /* 0x000000101a1e7819 */ /* 0x000fe4000000121b */
[----:B------:R-:W-:Y:S02]  /*d190*/  SHF.R.U64 R32, R24, 0x10, R25 ;  /* 0x0000001018207819 */ /* 0x000fe40000001219 */
[----:B------:R-:W-:Y:S01]  /*d1a0*/  SHF.R.U32.HI R26, RZ, 0x10, R27 ;  /* 0x00000010ff1a7819 */ /* 0x000fe2000001161b */
[----:B------:R-:W-:Y:S01]  /*d1b0*/  HADD2.F32 R27, -RZ, R88.H0_H0 ;  /* 0x20000058ff1b7230 */ /* 0x000fe20000004100 */
[----:B------:R-:W-:Y:S01]  /*d1c0*/  SHF.R.U32.HI R24, RZ, 0x10, R25 ;  /* 0x00000010ff187819 */ /* 0x000fe20000011619 */
[----:B------:R-:W-:Y:S02]  /*d1d0*/  HADD2.F32 R25, -RZ, R87.H1_H1 ;  /* 0x30000057ff197230 */ /* 0x000fe40000004100 */
[----:B------:R-:W-:-:S02]  /*d1e0*/  HADD2.F32 R26, -RZ, R26.H0_H0 ;  /* 0x2000001aff1a7230 */ /* 0x000fc40000004100 */
[----:B------:R-:W-:Y:S02]  /*d1f0*/  HADD2.F32 R24, -RZ, R24.H0_H0 ;  /* 0x20000018ff187230 */ /* 0x000fe40000004100 */
[----:B------:R-:W-:Y:S02]  /*d200*/  HADD2.F32 R88, -RZ, R88.H1_H1 ;  /* 0x30000058ff587230 */ /* 0x000fe40000004100 */
[----:B------:R-:W-:Y:S02]  /*d210*/  HADD2.F32 R87, -RZ, R87.H0_H0 ;  /* 0x20000057ff577230 */ /* 0x000fe40000004100 */
[--C-:B0-----:R-:W-:Y:S02]  /*d220*/  HADD2.F32 R21, -RZ, R11.reuse.H1_H1 ;  /* 0x3000000bff157230 */ /* 0x101fe40000004100 */
[----:B------:R-:W-:Y:S02]  /*d230*/  HADD2.F32 R0, -RZ, R8.H0_H0 ;  /* 0x20000008ff007230 */ /* 0x000fe40000004100 */
[----:B------:R-:W-:-:S02]  /*d240*/  HADD2.F32 R20, -RZ, R11.H0_H0 ;  /* 0x2000000bff147230 */ /* 0x000fc40000004100 */
[C---:B------:R-:W-:Y:S01]  /*d250*/  FMUL.FTZ R29, R21.reuse, R26 ;  /* 0x0000001a151d7220 */ /* 0x040fe20000410000 */
[----:B------:R-:W-:Y:S02]  /*d260*/  HADD2.F32 R8, -RZ, R8.H1_H1 ;  /* 0x30000008ff087230 */ /* 0x000fe40000004100 */
[-C--:B------:R-:W-:Y:S01]  /*d270*/  FMUL.FTZ R31, R21, R24.reuse ;  /* 0x00000018151f7220 */ /* 0x080fe20000410000 */
[--C-:B------:R-:W-:Y:S02]  /*d280*/  HADD2.F32 R11, -RZ, R10.reuse.H0_H0 ;  /* 0x2000000aff0b7230 */ /* 0x100fe40000004100 */
[----:B------:R-:W-:Y:S01]  /*d290*/  FFMA.FTZ R28, R20, R24, -R29 ;  /* 0x00000018141c7223 */ /* 0x000fe2000001081d */
[----:B------:R-:W-:Y:S02]  /*d2a0*/  HADD2.F32 R10, -RZ, R10.H1_H1 ;  /* 0x3000000aff0a7230 */ /* 0x000fe40000004100 */
[----:B------:R-:W-:Y:S01]  /*d2b0*/  FMUL.FTZ R21, R8, R27 ;  /* 0x0000001b08157220 */ /* 0x000fe20000410000 */
[----:B------:R-:W-:-:S02]  /*d2c0*/  HADD2.F32 R3, -RZ, R9.H0_H0 ;  /* 0x20000009ff037230 */ /* 0x000fc40000004100 */
[----:B------:R-:W-:Y:S01]  /*d2d0*/  FFMA.FTZ R31, R20, R26, R31 ;  /* 0x0000001a141f7223 */ /* 0x000fe2000001001f */
[-C--:B------:R-:W-:Y:S01]  /*d2e0*/  FMUL.FTZ R29, R8, R25.reuse ;  /* 0x00000019081d7220 */ /* 0x080fe20000410000 */
[----:B------:R-:W-:Y:S02]  /*d2f0*/  HADD2.F32 R9, -RZ, R9.H1_H1 ;  /* 0x30000009ff097230 */ /* 0x000fe40000004100 */
[C---:B------:R-:W-:Y:S01]  /*d300*/  FFMA.FTZ R21, R0.reuse, R25, -R21 ;  /* 0x0000001900157223 */ /* 0x040fe20000010815 */
[----:B------:R-:W-:Y:S02]  /*d310*/  HADD2.F32 R20, -RZ, R30.H0_H0 ;  /* 0x2000001eff147230 */ /* 0x000fe40000004100 */
        /* <DEDUP_REMOVED lines=15> */
.L_x_1720:
[----:B------:R-:W-:Y:S05]  /*d410*/  BSYNC B1 ;  /* 0x0000000000017941 */ /* 0x000fea0003800000 */
.L_x_1719:
[----:B------:R-:W-:Y:S04]  /*d420*/  BSSY B1, `(.L_x_1721) ;  /* 0x000002c000017945 */ /* 0x000fe80003800000 */
[----:B------:R-:W-:Y:S05]  /*d430*/  @P2 BRA `(.L_x_1722) ;  /* 0x0000000000a82947 */ /* 0x000fea0003800000 */
[----:B012345:R-:W0:Y:S01]  /*d440*/  LDS.128 R8, [R37+0xb000] ;  /* 0x00b0000025087984 */ /* 0x03fe220000000c00 */
[----:B------:R-:W-:Y:S01]  /*d450*/  SHF.R.U64 R28, R14, 0x10, R15 ;  /* 0x000000100e1c7819 */ /* 0x000fe2000000120f */
[--C-:B------:R-:W-:Y:S01]  /*d460*/  HADD2.F32 R21, -RZ, R86.reuse.H0_H0 ;  /* 0x20000056ff157230 */ /* 0x100fe20000004100 */
[----:B------:R-:W-:Y:S01]  /*d470*/  SHF.R.U32.HI R20, RZ, 0x10, R13 ;  /* 0x00000010ff147819 */ /* 0x000fe2000001160d */
[----:B------:R-:W-:Y:S01]  /*d480*/  HADD2.F32 R86, -RZ, R86.H1_H1 ;  /* 0x30000056ff567230 */ /* 0x000fe20000004100 */
[----:B------:R-:W-:Y:S01]  /*d490*/  SHF.R.U32.HI R14, RZ, 0x10, R15 ;  /* 0x00000010ff0e7819 */ /* 0x000fe2000001160f */
[----:B------:R-:W-:Y:S01]  /*d4a0*/  HADD2.F32 R15, -RZ, R85.H0_H0 ;  /* 0x20000055ff0f7230 */ /* 0x000fe20000004100 */
[----:B------:R-:W-:Y:S01]  /*d4b0*/  SHF.R.U64 R26, R12, 0x10, R13 ;  /* 0x000000100c1a7819 */ /* 0x000fe2000000120d */
[----:B------:R-:W-:Y:S02]  /*d4c0*/  HADD2.F32 R20, -RZ, R20.H0_H0 ;  /* 0x20000014ff147230 */ /* 0x000fe40000004100 */
[----:B------:R-:W-:-:S02]  /*d4d0*/  HADD2.F32 R14, -RZ, R14.H0_H0 ;  /* 0x2000000eff0e7230 */ /* 0x000fc40000004100 */
        /* <DEDUP_REMOVED lines=32> */
.L_x_1722:
[----:B------:R-:W-:Y:S05]  /*d6e0*/  BSYNC B1 ;  /* 0x0000000000017941 */ /* 0x000fea0003800000 */
.L_x_1721:
[----:B------:R-:W-:Y:S05]  /*d6f0*/  @P3 BRA `(.L_x_1716) ;  /* 0x0000004800bc3947 */ /* 0x000fea0003800000 */
[----:B012345:R-:W0:Y:S01]  /*d700*/  LDS.128 R8, [R37+0xf000] ;  /* 0x00f0000025087984 */ /* 0x03fe220000000c00 */
[--C-:B------:R-:W-:Y:S01]  /*d710*/  SHF.R.U64 R24, R4, 0x10, R5.reuse ;  /* 0x0000001004187819 */ /* 0x100fe20000001205 */
[----:B------:R-:W-:Y:S01]  /*d720*/  HADD2.F32 R13, -RZ, R84.H0_H0 ;  /* 0x20000054ff0d7230 */ /* 0x000fe20000004100 */
[----:B------:R-:W-:Y:S02]  /*d730*/  SHF.R.U32.HI R4, RZ, 0x10, R5 ;  /* 0x00000010ff047819 */ /* 0x000fe40000011605 */
[--C-:B------:R-:W-:Y:S02]  /*d740*/  SHF.R.U32.HI R12, RZ, 0x10, R7.reuse ;  /* 0x00000010ff0c7819 */ /* 0x100fe40000011607 */
[----:B------:R-:W-:Y:S01]  /*d750*/  SHF.R.U64 R20, R6, 0x10, R7 ;  /* 0x0000001006147819 */ /* 0x000fe20000001207 */
[----:B------:R-:W-:Y:S02]  /*d760*/  HADD2.F32 R6, -RZ, R4.H0_H0 ;  /* 0x20000004ff067230 */ /* 0x000fe40000004100 */
[----:B------:R-:W-:-:S02]  /*d770*/  HADD2.F32 R12, -RZ, R12.H0_H0 ;  /* 0x2000000cff0c7230 */ /* 0x000fc40000004100 */
[--C-:B------:R-:W-:Y:S02]  /*d780*/  HADD2.F32 R7, -RZ, R75.reuse.H1_H1 ;  /* 0x3000004bff077230 */ /* 0x100fe40000004100 */
[----:B------:R-:W-:Y:S02]  /*d790*/  HADD2.F32 R75, -RZ, R75.H0_H0 ;  /* 0x2000004bff4b7230 */ /* 0x000fe40000004100 */
[--C-:B0-----:R-:W-:Y:S02]  /*d7a0*/  HADD2.F32 R5, -RZ, R11.reuse.H0_H0 ;  /* 0x2000000bff057230 */ /* 0x101fe40000004100 */
[----:B------:R-:W-:Y:S02]  /*d7b0*/  HADD2.F32 R11, -RZ, R11.H1_H1 ;  /* 0x3000000bff0b7230 */ /* 0x000fe40000004100 */
[--C-:B------:R-:W-:Y:S02]  /*d7c0*/  HADD2.F32 R0, -RZ, R8.reuse.H0_H0 ;  /* 0x20000008ff007230 */ /* 0x100fe40000004100 */
[----:B------:R-:W-:-:S02]  /*d7d0*/  HADD2.F32 R8, -RZ, R8.H1_H1 ;  /* 0x30000008ff087230 */ /* 0x000fc40000004100 */
[C---:B------:R-:W-:Y:S01]  /*d7e0*/  FMUL.FTZ R14, R11.reuse, R12 ;  /* 0x0000000c0b0e7220 */ /* 0x040fe20000410000 */
[-C--:B------:R-:W-:Y:S01]  /*d7f0*/  FMUL.FTZ R15, R11, R6.reuse ;  /* 0x000000060b0f7220 */ /* 0x080fe20000410000 */
[--C-:B------:R-:W-:Y:S02]  /*d800*/  HADD2.F32 R4, -RZ, R10.reuse.H0_H0 ;  /* 0x2000000aff047230 */ /* 0x100fe40000004100 */
[C---:B------:R-:W-:Y:S01]  /*d810*/  FFMA.FTZ R14, R5.reuse, R6, -R14 ;  /* 0x00000006050e7223 */ /* 0x040fe2000001080e */
[----:B------:R-:W-:Y:S01]  /*d820*/  FFMA.FTZ R21, R5, R12, R15 ;  /* 0x0000000c05157223 */ /* 0x000fe2000001000f */
[----:B------:R-:W-:Y:S02]  /*d830*/  HADD2.F32 R10, -RZ, R10.H1_H1 ;  /* 0x3000000aff0a7230 */ /* 0x000fe40000004100 */
[C---:B------:R-:W-:Y:S01]  /*d840*/  FMUL.FTZ R11, R8.reuse, R13 ;  /* 0x0000000d080b7220 */ /* 0x040fe20000410000 */
[----:B------:R-:W-:Y:S02]  /*d850*/  HADD2.F32 R3, -RZ, R9.H0_H0 ;  /* 0x20000009ff037230 */ /* 0x000fe40000004100 */
[----:B------:R-:W-:Y:S01]  /*d860*/  FMUL.FTZ R15, R8, R7 ;  /* 0x00000007080f7220 */ /* 0x000fe20000410000 */
[----:B------:R-:W-:-:S02]  /*d870*/  HADD2.F32 R5, -RZ, R84.H1_H1 ;  /* 0x30000054ff057230 */ /* 0x000fc40000004100 */
[----:B------:R-:W-:Y:S01]  /*d880*/  FFMA.FTZ R11, R0, R7, -R11 ;  /* 0x00000007000b7223 */ /* 0x000fe2000001080b */
[----:B------:R-:W-:Y:S02]  /*d890*/  HADD2.F32 R9, -RZ, R9.H1_H1 ;  /* 0x30000009ff097230 */ /* 0x000fe40000004100 */
[C---:B------:R-:W-:Y:S01]  /*d8a0*/  FMUL.FTZ R12, R10.reuse, R75 ;  /* 0x0000004b0a0c7220 */ /* 0x040fe20000410000 */
[----:B------:R-:W-:Y:S02]  /*d8b0*/  HADD2.F32 R8, -RZ, R20.H0_H0 ;  /* 0x20000014ff087230 */ /* 0x000fe40000004100 */
[-C--:B------:R-:W-:Y:S01]  /*d8c0*/  FMUL.FTZ R7, R10, R5.reuse ;  /* 0x000000050a077220 */ /* 0x080fe20000410000 */
[----:B------:R-:W-:Y:S02]  /*d8d0*/  HADD2.F32 R6, -RZ, R24.H0_H0 ;  /* 0x20000018ff067230 */ /* 0x000fe40000004100 */
[----:B------:R-:W-:Y:S01]  /*d8e0*/  FFMA.FTZ R12, R4, R5, R12 ;  /* 0x00000005040c7223 */ /* 0x000fe2000001000c */
[----:B------:R-:W-:Y:S01]  /*d8f0*/  FFMA.FTZ R0, R0, R13, R15 ;  /* 0x0000000d00007223 */ /* 0x000fe2000001000f */
[C---:B------:R-:W-:Y:S01]  /*d900*/  FMUL.FTZ R10, R9.reuse, R8 ;  /* 0x00000008090a7220 */ /* 0x040fe20000410000 */
[----:B------:R-:W-:Y:S01]  /*d910*/  FFMA.FTZ R75, R4, R75, -R7 ;  /* 0x0000004b044b7223 */ /* 0x000fe20000010807 */
[----:B------:R-:W-:Y:S01]  /*d920*/  FMUL.FTZ R9, R9, R6 ;  /* 0x0000000609097220 */ /* 0x000fe20000410000 */
[----:B------:R-:W-:Y:S01]  /*d930*/  F2FP.F16.F32.PACK_AB R7, R21, R14 ;  /* 0x0000000e1507723e */ /* 0x000fe200000000ff */
[C---:B------:R-:W-:Y:S01]  /*d940*/  FFMA.FTZ R5, R3.reuse, R6, -R10 ;  /* 0x0000000603057223 */ /* 0x040fe2000001080a */
[----:B------:R-:W-:Y:S01]  /*d950*/  F2FP.F16.F32.PACK_AB R4, R0, R11 ;  /* 0x0000000b0004723e */ /* 0x000fe200000000ff */
[----:B------:R-:W-:Y:S01]  /*d960*/  FFMA.FTZ R8, R3, R8, R9 ;  /* 0x0000000803087223 */ /* 0x000fe20000010009 */
[----:B------:R-:W-:-:S04]  /*d970*/  F2FP.F16.F32.PACK_AB R6, R12, R75 ;  /* 0x0000004b0c06723e */ /* 0x000fc800000000ff */
[----:B------:R-:W-:-:S05]  /*d980*/  F2FP.F16.F32.PACK_AB R5, R8, R5 ;  /* 0x000000050805723e */ /* 0x000fca00000000ff */
[----:B------:R0:W-:Y:S01]  /*d990*/  STS.128 [R37+0xf000], R4 ;  /* 0x00f0000425007388 */ /* 0x0001e20000000c00 */
[----:B------:R-:W-:Y:S05]  /*d9a0*/  BRA `(.L_x_1716) ;  /* 0x0000004800107947 */ /* 0x000fea0003800000 */
.L_x_1677:
[----:B------:R-:W0:Y:S01]  /*d9b0*/  LDC R87, c[0x0][0x448] ;  /* 0x00011200ff577b82 */ /* 0x000e220000000800 */
[----:B------:R-:W-:Y:S01]  /*d9c0*/  ULDC.64 UR4, c[0x0][0x3f8] ;  /* 0x0000fe0000047ab9 */ /* 0x000fe20000000a00 */
[----:B------:R-:W-:Y:S01]  /*d9d0*/  ULDC.64 UR6, c[0x0][0x408] ;  /* 0x0001020000067ab9 */ /* 0x000fe20000000a00 */
[----:B------:R-:W-:Y:S01]  /*d9e0*/  MOV R27, R31 ;  /* 0x0000001f001b7202 */ /* 0x000fe20000000f00 */
[----:B------:R-:W-:Y:S01]  /*d9f0*/  IMAD.MOV.U32 R25, RZ, RZ, R29 ;  /* 0x000000ffff197224 */ /* 0x000fe200078e001d */
[----:B0-----:R-:W-:-:S13]  /*da00*/  ISETP.NE.AND P0, PT, R87, 0x1, PT ;  /* 0x000000015700780c */ /* 0x001fda0003f05270 */
[----:B------:R-:W0:Y:S08]  /*da10*/  @P0 LDC R0, c[0x0][0x44c] ;  /* 0x00011300ff000b82 */ /* 0x000e300000000800 */
[----:B------:R-:W1:Y:S01]  /*da20*/  @P0 LDC R5, c[0x0][0x450] ;  /* 0x00011400ff050b82 */ /* 0x000e620000000800 */
[----:B0-----:R-:W-:-:S05]  /*da30*/  @P0 IMAD.HI.U32 R0, R7, R0, RZ ;  /* 0x0000000007000227 */ /* 0x001fca00078e00ff */
[----:B-1----:R-:W-:-:S04]  /*da40*/  @P0 SHF.R.U32.HI R7, RZ, R5, R0 ;  /* 0x00000005ff070219 */ /* 0x002fc80000011600 */
[----:B------:R-:W-:Y:S01]  /*da50*/  SHF.R.S32.HI R0, RZ, 0x1f, R7 ;  /* 0x0000001fff007819 */ /* 0x000fe20000011407 */
[----:B------:R-:W-:-:S04]  /*da60*/  IMAD.WIDE.U32 R24, R7, UR4, R24 ;  /* 0x0000000407187c25 */ /* 0x000fc8000f8e0018 */
[C---:B------:R-:W-:Y:S02]  /*da70*/  IMAD R4, R0.reuse, UR4, RZ ;  /* 0x0000000400047c24 */ /* 0x040fe4000f8e02ff */
[----:B------:R-:W-:Y:S02]  /*da80*/  IMAD R0, R0, UR6, RZ ;  /* 0x0000000600007c24 */ /* 0x000fe4000f8e02ff */
[C---:B------:R-:W-:Y:S01]  /*da90*/  IMAD R5, R7.reuse, UR5, R4 ;  /* 0x0000000507057c24 */ /* 0x040fe2000f8e0204 */
[----:B------:R-:W-:Y:S01]  /*daa0*/  ULDC.64 UR4, c[0x0][0x3e8] ;  /* 0x0000fa0000047ab9 */ /* 0x000fe20000000a00 */
[C---:B------:R-:W-:Y:S01]  /*dab0*/  IMAD.WIDE.U32 R26, R7.reuse, UR6, R26 ;  /* 0x00000006071a7c25 */ /* 0x040fe2000f8e001a */
[----:B------:R-:W-:Y:S01]  /*dac0*/  LEA R4, P0, R24, UR4, 0x1 ;  /* 0x0000000418047c11 */ /* 0x000fe2000f8008ff */
[----:B------:R-:W-:Y:S02]  /*dad0*/  UMOV UR4, 0xffffffff ;  /* 0xffffffff00047882 */ /* 0x000fe40000000000 */
[----:B------:R-:W-:Y:S01]  /*dae0*/  IMAD R7, R7, UR7, R0 ;  /* 0x0000000707077c24 */ /* 0x000fe2000f8e0200 */
[----:B------:R-:W-:Y:S01]  /*daf0*/  ULDC.64 UR6, c[0x0][0x400] ;  /* 0x0001000000067ab9 */ /* 0x000fe20000000a00 */
[----:B------:R-:W-:Y:S01]  /*db00*/  IMAD.IADD R5, R25, 0x1, R5 ;  /* 0x0000000119057824 */ /* 0x000fe200078e0205 */
[----:B------:R-:W-:Y:S01]  /*db10*/  LEA R0, P1, R26, UR6, 0x1 ;  /* 0x000000061a007c11 */ /* 0x000fe2000f8208ff */
[----:B------:R-:W-:-:S03]  /*db20*/  IMAD.IADD R7, R27, 0x1, R7 ;  /* 0x000000011b077824 */ /* 0x000fc600078e0207 */
[----:B------:R-:W-:Y:S02]  /*db30*/  LEA.HI.X R5, R24, UR5, R5, 0x1, P0 ;  /* 0x0000000518057c11 */ /* 0x000fe400080f0c05 */
[----:B------:R-:W-:Y:S01]  /*db40*/  LEA.HI.X R8, R26, UR7, R7, 0x1, P1 ;  /* 0x000000071a087c11 */ /* 0x000fe200088f0c07 */
[----:B------:R-:W-:Y:S06]  /*db50*/  BRA.DIV UR4, `(.L_x_1723) ;  /* 0x000001ce04bc7947 */ /* 0x000fec000b800000 */
[----:B------:R0:W1:Y:S04]  /*db60*/  SHFL.IDX PT, R6, R5, RZ, 0x181f ;  /* 0x00181fff05067589 */ /* 0x00006800000e0000 */
[----:B------:R0:W2:Y:S04]  /*db70*/  SHFL.IDX PT, R7, R4, RZ, 0x181f ;  /* 0x00181fff04077589 */ /* 0x0000a800000e0000 */
[----:B------:R0:W3:Y:S04]  /*db80*/  SHFL.IDX PT, R9, R8, RZ, 0x181f ;  /* 0x00181fff08097589 */ /* 0x0000e800000e0000 */
[----:B------:R0:W4:Y:S02]  /*db90*/  SHFL.IDX PT, R14, R0, RZ, 0x181f ;  /* 0x00181fff000e7589 */ /* 0x00012400000e0000 */
.L_x_2063:
        /* <DEDUP_REMOVED lines=17> */
[----:B------:R-:W-:-:S07]  /*dcb0*/  CS2R R58, SRZ ;  /* 0x00000000003a7805 */ /* 0x000fce000001ff00 */
[C---:B------:R-:W-:Y:S01]  /*dcc0*/  @!P4 IMAD.SHL.U32 R12, R16.reuse, 0x2, RZ ;  /* 0x00000002100cc824 */ /* 0x040fe200078e00ff */
[----:B------:R-:W-:-:S03]  /*dcd0*/  @!P4 SHF.L.U64.HI R13, R16, 0x1, R17 ;  /* 0x00000001100dc819 */ /* 0x000fc60000010211 */
[----:B------:R-:W-:Y:S02]  /*dce0*/  @!P5 SHF.L.U32 R15, R201, 0x1, RZ ;  /* 0x00000001c90fd819 */ /* 0x000fe400000006ff */
[CC--:B--2---:R-:W-:Y:S02]  /*dcf0*/  @!P4 IADD3 R10, P0, R7.reuse, R12.reuse, RZ ;  /* 0x0000000c070ac210 */ /* 0x0c4fe40007f1e0ff */
[-C--:B------:R-:W-:Y:S02]  /*dd00*/  @!P5 IADD3 R24, P2, R7, R15.reuse, RZ ;  /* 0x0000000f0718d210 */ /* 0x080fe40007f5e0ff */
[----:B----4-:R-:W-:Y:S01]  /*dd10*/  @!P4 IADD3 R12, P1, R14, R12, RZ ;  /* 0x0000000c0e0cc210 */ /* 0x010fe20007f3e0ff */
[----:B-1----:R-:W-:Y:S01]  /*dd20*/  @!P4 IMAD.X R11, R6, 0x1, R13, P0 ;  /* 0x00000001060bc824 */ /* 0x002fe200000e060d */
[----:B------:R-:W-:Y:S02]  /*dd30*/  @!P5 SHF.L.U64.HI R7, R201, 0x1, R224 ;  /* 0x00000001c907d819 */ /* 0x000fe400000102e0 */
[----:B------:R-:W-:-:S02]  /*dd40*/  @!P5 IADD3 R14, P3, R14, R15, RZ ;  /* 0x0000000f0e0ed210 */ /* 0x000fc40007f7e0ff */
[----:B------:R-:W-:Y:S02]  /*dd50*/  CS2R R56, SRZ ;  /* 0x0000000000387805 */ /* 0x000fe4000001ff00 */
[----:B------:R-:W-:Y:S02]  /*dd60*/  CS2R R70, SRZ ;  /* 0x0000000000467805 */ /* 0x000fe4000001ff00 */
[----:B------:R-:W-:Y:S02]  /*dd70*/  CS2R R68, SRZ ;  /* 0x0000000000447805 */ /* 0x000fe4000001ff00 */
[----:B------:R-:W-:Y:S02]  /*dd80*/  CS2R R62, SRZ ;  /* 0x00000000003e7805 */ /* 0x000fe4000001ff00 */
[----:B------:R-:W-:Y:S01]  /*dd90*/  CS2R R60, SRZ ;  /* 0x00000000003c7805 */ /* 0x000fe2000001ff00 */
[C---:B---3--:R-:W-:Y:S01]  /*dda0*/  @!P4 IMAD.X R13, R9.reuse, 0x1, R13, P1 ;  /* 0x00000001090dc824 */ /* 0x048fe200008e060d */
[----:B------:R-:W-:Y:S01]  /*ddb0*/  @!P5 IADD3.X R15, R9, R7, RZ, P3, !PT ;  /* 0x00000007090fd210 */ /* 0x000fe20001ffe4ff */
[----:B------:R-:W-:Y:S01]  /*ddc0*/  @!P5 IMAD.X R25, R6, 0x1, R7, P2 ;  /* 0x000000010619d824 */ /* 0x000fe200010e0607 */
[----:B------:R1:W5:Y:S04]  /*ddd0*/  @!P4 LD.E.128 R64, desc[UR60][R10.64] ;  /* 0x0000003c0a40c980 */ /* 0x000368000c101d00 */
[----:B------:R1:W5:Y:S04]  /*dde0*/  @!P4 LD.E.128 R56, desc[UR60][R12.64] ;  /* 0x0000003c0c38c980 */ /* 0x000368000c101d00 */
[----:B------:R1:W5:Y:S04]  /*ddf0*/  @!P5 LD.E.128 R68, desc[UR60][R24.64] ;  /* 0x0000003c1844d980 */ /* 0x000368000c101d00 */
[----:B------:R1:W5:Y:S02]  /*de00*/  @!P5 LD.E.128 R60, desc[UR60][R14.64] ;  /* 0x0000003c0e3cd980 */ /* 0x000364000c101d00 */
.L_x_1725:
[----:B------:R-:W-:Y:S05]  /*de10*/  BSYNC B1 ;  /* 0x0000000000017941 */ /* 0x000fea0003800000 */
.L_x_1724:
[----:B-1---5:R-:W-:Y:S01]  /*de20*/  IMAD.MOV.U32 R6, RZ, RZ, R70 ;  /* 0x000000ffff067224 */ /* 0x022fe200078e0046 */
[----:B------:R-:W-:Y:S01]  /*de30*/  MOV R10, R69 ;  /* 0x00000045000a7202 */ /* 0x000fe20000000f00 */
[----:B--2---:R-:W-:Y:S01]  /*de40*/  IMAD.MOV.U32 R7, RZ, RZ, R71 ;  /* 0x000000ffff077224 */ /* 0x004fe200078e0047 */
[----:B------:R-:W-:Y:S01]  /*de50*/  UMOV UR4, 0xffffffff ;  /* 0xffffffff00047882 */ /* 0x000fe20000000000 */
[----:B---3--:R-:W-:Y:S01]  /*de60*/  IMAD.MOV.U32 R9, RZ, RZ, R68 ;  /* 0x000000ffff097224 */ /* 0x008fe200078e0044 */
[----:B------:R-:W-:Y:S01]  /*de70*/  PRMT R111, R111, 0x5410, R6 ;  /* 0x000054106f6f7816 */ /* 0x000fe20000000006 */
[----:B------:R-:W-:Y:S01]  /*de80*/  IMAD.MOV.U32 R6, RZ, RZ, R66 ;  /* 0x000000ffff067224 */ /* 0x000fe200078e0042 */
[----:B------:R-:W-:Y:S02]  /*de90*/  PRMT R113, R113, 0x5410, R10 ;  /* 0x0000541071717816 */ /* 0x000fe4000000000a */
[----:B------:R-:W-:Y:S02]  /*dea0*/  CS2R R54, SRZ ;  /* 0x0000000000367805 */ /* 0x000fe4000001ff00 */
[----:B------:R-:W-:Y:S01]  /*deb0*/  PRMT R112, R9, 0x5410, R7 ;  /* 0x0000541009707816 */ /* 0x000fe20000000007 */
[----:B------:R-:W-:Y:S01]  /*dec0*/  IMAD.MOV.U32 R7, RZ, RZ, R67 ;  /* 0x000000ffff077224 */ /* 0x000fe200078e0043 */
        /* <DEDUP_REMOVED lines=8> */
[----:B------:R-:W-:-:S02]  /*df50*/  PRMT R119, R119, 0x5410, R10 ;  /* 0x0000541077777816 */ /* 0x000fc4000000000a */
[----:B------:R-:W-:Y:S02]  /*df60*/  MOV R10, R61 ;  /* 0x0000003d000a7202 */ /* 0x000fe40000000f00 */
[----:B------:R-:W-:Y:S01]  /*df70*/  PRMT R110, R9, 0x5410, R6 ;  /* 0x00005410096e7816 */ /* 0x000fe20000000006 */
[----:B------:R-:W-:Y:S01]  /*df80*/  IMAD.MOV.U32 R6, RZ, RZ, R58 ;  /* 0x000000ffff067224 */ /* 0x000fe200078e003a */
[----:B------:R-:W-:Y:S01]  /*df90*/  PRMT R111, R7, 0x7610, R111 ;  /* 0x00007610076f7816 */ /* 0x000fe2000000006f */
[----:B------:R-:W-:Y:S01]  /*dfa0*/  IMAD.MOV.U32 R7, RZ, RZ, R59 ;  /* 0x000000ffff077224 */ /* 0x000fe200078e003b */
[----:B------:R-:W-:Y:S01]  /*dfb0*/  PRMT R113, R10, 0x7610, R113 ;  /* 0x000076100a717816 */ /* 0x000fe20000000071 */
[----:B------:R-:W-:Y:S01]  /*dfc0*/  IMAD.MOV.U32 R9, RZ, RZ, R56 ;  /* 0x000000ffff097224 */ /* 0x000fe200078e0038 */
[----:B------:R-:W-:Y:S02]  /*dfd0*/  MOV R10, R57 ;  /* 0x00000039000a7202 */ /* 0x000fe40000000f00 */
[----:B------:R-:W-:-:S02]  /*dfe0*/  PRMT R116, R116, 0x5410, R6 ;  /* 0x0000541074747816 */ /* 0x000fc40000000006 */
[----:B------:R-:W-:Y:S02]  /*dff0*/  PRMT R114, R7, 0x7610, R114 ;  /* 0x0000761007727816 */ /* 0x000fe40000000072 */
[----:B------:R-:W-:Y:S02]  /*e000*/  PRMT R118, R118, 0x5410, R9 ;  /* 0x0000541076767816 */ /* 0x000fe40000000009 */
[----:B------:R-:W-:Y:S01]  /*e010*/  PRMT R119, R10, 0x7610, R119 ;  /* 0x000076100a777816 */ /* 0x000fe20000000077 */
[----:B------:R-:W-:Y:S06]  /*e020*/  BRA.DIV UR4, `(.L_x_1726) ;  /* 0x000001ca04f87947 */ /* 0x000fec000b800000 */
[----:B------:R1:W2:Y:S04]  /*e030*/  SHFL.IDX PT, R6, R5, 0x1, 0x181f ;  /* 0x00381f0005067f89 */ /* 0x0002a800000e0000 */
[----:B------:R1:W3:Y:S04]  /*e040*/  SHFL.IDX PT, R7, R4, 0x1, 0x181f ;  /* 0x00381f0004077f89 */ /* 0x0002e800000e0000 */
[----:B------:R1:W0:Y:S04]  /*e050*/  SHFL.IDX PT, R9, R8, 0x1, 0x181f ;  /* 0x00381f0008097f89 */ /* 0x00022800000e0000 */
[----:B----4-:R1:W4:Y:S02]  /*e060*/  SHFL.IDX PT, R14, R0, 0x1, 0x181f ;  /* 0x00381f00000e7f89 */ /* 0x01032400000e0000 */
.L_x_2069:
        /* <DEDUP_REMOVED lines=15> */
[----:B------:R-:W-:-:S09]  /*e160*/  ISETP.GE.AND P5, PT, R219, UR4, PT ;  /* 0x00000004db007c0c */ /* 0x000fd2000bfa6270 */
[C---:B------:R-:W-:Y:S01]  /*e170*/  @!P4 IMAD.SHL.U32 R12, R16.reuse, 0x2, RZ ;  /* 0x00000002100cc824 */ /* 0x040fe200078e00ff */
[----:B------:R-:W-:-:S03]  /*e180*/  @!P4 SHF.L.U64.HI R13, R16, 0x1, R17 ;  /* 0x00000001100dc819 */ /* 0x000fc60000010211 */
[----:B------:R-:W-:Y:S01]  /*e190*/  @!P5 IMAD.SHL.U32 R15, R201, 0x2, RZ ;  /* 0x00000002c90fd824 */ /* 0x000fe200078e00ff */
[CC--:B---3--:R-:W-:Y:S02]  /*e1a0*/  @!P4 IADD3 R10, P0, R7.reuse, R12.reuse, RZ ;  /* 0x0000000c070ac210 */ /* 0x0c8fe40007f1e0ff */
[C---:B----4-:R-:W-:Y:S02]  /*e1b0*/  @!P4 IADD3 R12, P1, R14.reuse, R12, RZ ;  /* 0x0000000c0e0cc210 */ /* 0x050fe40007f3e0ff */
[-C--:B------:R-:W-:Y:S02]  /*e1c0*/  @!P5 IADD3 R24, P2, R7, R15.reuse, RZ ;  /* 0x0000000f0718d210 */ /* 0x080fe40007f5e0ff */
[----:B------:R-:W-:Y:S02]  /*e1d0*/  @!P5 IADD3 R14, P3, R14, R15, RZ ;  /* 0x0000000f0e0ed210 */ /* 0x000fe40007f7e0ff */
[----:B------:R-:W-:Y:S02]  /*e1e0*/  @!P5 SHF.L.U64.HI R7, R201, 0x1, R224 ;  /* 0x00000001c907d819 */ /* 0x000fe400000102e0 */
[----:B------:R-:W-:-:S02]  /*e1f0*/  CS2R R42, SRZ ;  /* 0x00000000002a7805 */ /* 0x000fc4000001ff00 */
[C---:B--2---:R-:W-:Y:S02]  /*e200*/  @!P4 IADD3.X R11, R6.reuse, R13, RZ, P0, !PT ;  /* 0x0000000d060bc210 */ /* 0x044fe400007fe4ff */
[----:B------:R-:W-:Y:S02]  /*e210*/  CS2R R40, SRZ ;  /* 0x0000000000287805 */ /* 0x000fe4000001ff00 */
[----:B------:R-:W-:Y:S02]  /*e220*/  CS2R R54, SRZ ;  /* 0x0000000000367805 */ /* 0x000fe4000001ff00 */
[----:B------:R-:W-:Y:S02]  /*e230*/  CS2R R52, SRZ ;  /* 0x0000000000347805 */ /* 0x000fe4000001ff00 */
[----:B------:R-:W-:Y:S02]  /*e240*/  CS2R R46, SRZ ;  /* 0x00000000002e7805 */ /* 0x000fe4000001ff00 */
[----:B------:R-:W-:Y:S01]  /*e250*/  CS2R R44, SRZ ;  /* 0x00000000002c7805 */ /* 0x000fe2000001ff00 */
[----:B0-----:R-:W-:Y:S01]  /*e260*/  @!P4 IMAD.X R13, R9, 0x1, R13, P1 ;  /* 0x00000001090dc824 */ /* 0x001fe200008e060d */
[----:B------:R0:W5:Y:S01]  /*e270*/  @!P4 LD.E.128 R48, desc[UR60][R10.64] ;  /* 0x0000003c0a30c980 */ /* 0x000162000c101d00 */
[----:B------:R-:W-:-:S02]  /*e280*/  @!P5 IMAD.X R25, R6, 0x1, R7, P2 ;  /* 0x000000010619d824 */ /* 0x000fc400010e0607 */
[----:B------:R-:W-:Y:S01]  /*e290*/  @!P5 IMAD.X R15, R9, 0x1, R7, P3 ;  /* 0x00000001090fd824 */ /* 0x000fe200018e0607 */
[----:B------:R0:W5:Y:S04]  /*e2a0*/  @!P4 LD.E.128 R40, desc[UR60][R12.64] ;  /* 0x0000003c0c28c980 */ /* 0x000168000c101d00 */
[----:B------:R0:W5:Y:S04]  /*e2b0*/  @!P5 LD.E.128 R52, desc[UR60][R24.64] ;  /* 0x0000003c1834d980 */ /* 0x000168000c101d00 */
[----:B------:R0:W5:Y:S02]  /*e2c0*/  @!P5 LD.E.128 R44, desc[UR60][R14.64] ;  /* 0x0000003c0e2cd980 */ /* 0x000164000c101d00 */
.L_x_1728:
[----:B------:R-:W-:Y:S05]  /*e2d0*/  BSYNC B1 ;  /* 0x0000000000017941 */ /* 0x000fea0003800000 */
.L_x_1727:
[----:B---3-5:R-:W-:Y:S01]  /*e2e0*/  IMAD.MOV.U32 R7, RZ, RZ, R55 ;  /* 0x000000ffff077224 */ /* 0x028fe200078e0037 */
[----:B--2---:R-:W-:Y:S01]  /*e2f0*/  MOV R6, R54 ;  /* 0x0000003600067202 */ /* 0x004fe20000000f00 */
[----:B0-----:R-:W-:Y:S01]  /*e300*/  IMAD.MOV.U32 R9, RZ, RZ, R52 ;  /* 0x000000ffff097224 */ /* 0x001fe200078e0034 */
[----:B------:R-:W-:Y:S01]  /*e310*/  UMOV UR4, 0xffffffff ;  /* 0xffffffff00047882 */ /* 0x000fe20000000000 */
        /* <DEDUP_REMOVED lines=25> */
[----:B----4-:R4:W0:Y:S02]  /*e4b0*/  SHFL.IDX PT, R14, R0, 0x2, 0x181f ;  /* 0x00581f00000e7f89 */ /* 0x01082400000e0000 */
.L_x_2075:
[----:B------:R-:W-:Y:S01]  /*e4c0*/  IADD3 R10, R84, 0x40, RZ ;  /* 0x00000040540a7810 */ /* 0x000fe20007ffe0ff */
        /* <DEDUP_REMOVED lines=8> */
[----:B------:R-:W-:Y:S02]  /*e550*/  CS2R R24, SRZ ;  /* 0x0000000000187805 */ /* 0x000fe4000001ff00 */
[----:B------:R-:W-:Y:S01]  /*e560*/  CS2R R26, SRZ ;  /* 0x00000000001a7805 */ /* 0x000fe2000001ff00 */
[----:B------:R-:W-:Y:S06]  /*e570*/  @P0 BRA `(.L_x_1731) ;  /* 0x00000000006c0947 */ /* 0x000fec0003800000 */
        /* <DEDUP_REMOVED lines=9> */
[----:B0-----:R-:W-:Y:S02]  /*e610*/  @!P4 IADD3 R10, P1, R14, R10, RZ ;  /* 0x0000000a0e0ac210 */ /* 0x001fe40007f3e0ff */
[-C--:B------:R-:W-:Y:S01]  /*e620*/  @!P5 IADD3 R12, P2, R7, R15.reuse, RZ ;  /* 0x0000000f070cd210 */ /* 0x080fe20007f5e0ff */
[----:B--2---:R-:W-:Y:S01]  /*e630*/  @!P4 IMAD.X R73, R6, 0x1, R11, P0 ;  /* 0x000000010649c824 */ /* 0x004fe200000e060b */
[----:B------:R-:W-:Y:S02]  /*e640*/  @!P5 IADD3 R14, P3, R14, R15, RZ ;  /* 0x0000000f0e0ed210 */ /* 0x000fe40007f7e0ff */
[----:B------:R-:W-:Y:S02]  /*e650*/  @!P5 SHF.L.U64.HI R7, R201, 0x1, R224 ;  /* 0x00000001c907d819 */ /* 0x000fe400000102e0 */
[----:B------:R-:W-:-:S02]  /*e660*/  CS2R R34, SRZ ;  /* 0x0000000000227805 */ /* 0x000fc4000001ff00 */
[----:B------:R-:W-:Y:S02]  /*e670*/  CS2R R32, SRZ ;  /* 0x0000000000207805 */ /* 0x000fe4000001ff00 */
[----:B------:R-:W-:Y:S02]  /*e680*/  CS2R R24, SRZ ;  /* 0x0000000000187805 */ /* 0x000fe4000001ff00 */
[----:B------:R-:W-:Y:S02]  /*e690*/  CS2R R26, SRZ ;  /* 0x00000000001a7805 */ /* 0x000fe4000001ff00 */
[----:B------:R-:W-:Y:S02]  /*e6a0*/  CS2R R38, SRZ ;  /* 0x0000000000267805 */ /* 0x000fe4000001ff00 */
[----:B------:R-:W-:Y:S02]  /*e6b0*/  CS2R R36, SRZ ;  /* 0x0000000000247805 */ /* 0x000fe4000001ff00 */
[C---:B------:R-:W-:Y:S01]  /*e6c0*/  @!P4 IADD3.X R11, R9.reuse, R11, RZ, P1, !PT ;  /* 0x0000000b090bc210 */ /* 0x040fe20000ffe4ff */
[--C-:B------:R-:W-:Y:S01]  /*e6d0*/  @!P5 IMAD.X R13, R6, 0x1, R7.reuse, P2 ;  /* 0x00000001060dd824 */ /* 0x100fe200010e0607 */
[----:B------:R0:W5:Y:S01]  /*e6e0*/  @!P4 LD.E.128 R28, desc[UR60][R72.64] ;  /* 0x0000003c481cc980 */ /* 0x000162000c101d00 */
[----:B------:R-:W-:-:S03]  /*e6f0*/  @!P5 IMAD.X R15, R9, 0x1, R7, P3 ;  /* 0x00000001090fd824 */ /* 0x000fc600018e0607 */
[----:B------:R0:W5:Y:S04]  /*e700*/  @!P4 LD.E.128 R32, desc[UR60][R10.64] ;  /* 0x0000003c0a20c980 */ /* 0x000168000c101d00 */
[----:B------:R0:W5:Y:S04]  /*e710*/  @!P5 LD.E.128 R24, desc[UR60][R12.64] ;  /* 0x0000003c0c18d980 */ /* 0x000168000c101d00 */
[----:B------:R0:W5:Y:S02]  /*e720*/  @!P5 LD.E.128 R36, desc[UR60][R14.64] ;  /* 0x0000003c0e24d980 */ /* 0x000164000c101d00 */
.L_x_1731:
[----:B------:R-:W-:Y:S05]  /*e730*/  BSYNC B1 ;  /* 0x0000000000017941 */ /* 0x000fea0003800000 */
.L_x_1730:
[----:B--2--5:R-:W-:Y:S01]  /*e740*/  IMAD.MOV.U32 R6, RZ, RZ, R38 ;  /* 0x000000ffff067224 */ /* 0x024fe200078e0026 */
[----:B---3--:R-:W-:Y:S01]  /*e750*/  MOV R7, R39 ;  /* 0x0000002700077202 */ /* 0x008fe20000000f00 */
        /* <DEDUP_REMOVED lines=22> */
[----:B------:R-:W-:-:S04]  /*e8c0*/  CS2R R6, SRZ ;  /* 0x0000000000067805 */ /* 0x000fc8000001ff00 */
[----:B------:R-:W-:Y:S01]  /*e8d0*/  PRMT R91, R9, 0x5410, R10 ;  /* 0x00005410095b7816 */ /* 0x000fe2000000000a */
[----:B------:R-:W-:Y:S06]  /*e8e0*/  BRA.DIV UR4, `(.L_x_1732) ;  /* 0x000001c604a87947 */ /* 0x000fec000b800000 */
[----:B------:R0:W2:Y:S04]  /*e8f0*/  SHFL.IDX PT, R21, R5, 0x3, 0x181f ;  /* 0x00781f0005157f89 */ /* 0x0000a800000e0000 */
[----:B------:R0:W3:Y:S04]  /*e900*/  SHFL.IDX PT, R76, R4, 0x3, 0x181f ;  /* 0x00781f00044c7f89 */ /* 0x0000e800000e0000 */
[----:B------:R0:W0:Y:S04]  /*e910*/  SHFL.IDX PT, R77, R8, 0x3, 0x181f ;  /* 0x00781f00084d7f89 */ /* 0x00002800000e0000 */
[----:B-1--4-:R-:W1:Y:S02]  /*e920*/  SHFL.IDX PT, R0, R0, 0x3, 0x181f ;  /* 0x00781f0000007f89 */ /* 0x012e6400000e0000 */
.L_x_2081:
[----:B------:R-:W4:Y:S01]  /*e930*/  LDL R13, [R1+0x78] ;  /* 0x00007800010d7983 */ /* 0x000f220000100800 */
[----:B------:R-:W-:Y:S01]  /*e940*/  VIADD R84, R84, 0x60 ;  /* 0x0000006054547836 */ /* 0x000fe20000000000 */
[----:B------:R-:W-:Y:S01]  /*e950*/  BSSY B1, `(.L_x_1733) ;  /* 0x0000029000017945 */ /* 0x000fe20003800000 */
[----:B0-----:R-:W-:Y:S02]  /*e960*/  CS2R R4, SRZ ;  /* 0x0000000000047805 */ /* 0x001fe4000001ff00 */
[----:B------:R-:W-:Y:S02]  /*e970*/  CS2R R10, SRZ ;  /* 0x00000000000a7805 */ /* 0x000fe4000001ff00 */
[----:B------:R-:W-:Y:S02]  /*e980*/  CS2R R14, SRZ ;  /* 0x00000000000e7805 */ /* 0x000fe4000001ff00 */
[----:B------:R-:W-:Y:S02]  /*e990*/  ISETP.GE.AND P0, PT, R84, R87, PT ;  /* 0x000000575400720c */ /* 0x000fe40003f06270 */
[----:B------:R-:W-:-:S02]  /*e9a0*/  CS2R R72, SRZ ;  /* 0x0000000000487805 */ /* 0x000fc4000001ff00 */
[----:B------:R-:W-:Y:S02]  /*e9b0*/  CS2R R74, SRZ ;  /* 0x00000000004a7805 */ /* 0x000fe4000001ff00 */
[----:B----4-:R-:W-:-:S04]  /*e9c0*/  LEA.HI R8, R13, R13, RZ, 0x1 ;  /* 0x0000000d0d087211 */ /* 0x010fc800078f08ff */
[----:B------:R-:W-:Y:S02]  /*e9d0*/  LOP3.LUT R12, R8, 0xfffffffe, RZ, 0xc0, !PT ;  /* 0xfffffffe080c7812 */ /* 0x000fe400078ec0ff */
[----:B------:R-:W-:Y:S02]  /*e9e0*/  CS2R R8, SRZ ;  /* 0x0000000000087805 */ /* 0x000fe4000001ff00 */
[----:B------:R-:W-:Y:S02]  /*e9f0*/  IADD3 R115, R13, -R12, RZ ;  /* 0x8000000c0d737210 */ /* 0x000fe40007ffe0ff */
[----:B------:R-:W-:Y:S02]  /*ea00*/  CS2R R12, SRZ ;  /* 0x00000000000c7805 */ /* 0x000fe4000001ff00 */
[----:B------:R-:W-:Y:S01]  /*ea10*/  SHF.L.U32 R115, R115, 0x1f, RZ ;  /* 0x0000001f73737819 */ /* 0x000fe200000006ff */
        /* <DEDUP_REMOVED lines=9> */
[----:B---3--:R-:W-:-:S04]  /*eab0*/  @!P4 IADD3 R82, P0, R76, R79, RZ ;  /* 0x0000004f4c52c210 */ /* 0x008fc80007f1e0ff */
[----:B------:R-:W-:Y:S02]  /*eac0*/  @!P5 IADD3 R80, P2, R76, R5, RZ ;  /* 0x000000054c50d210 */ /* 0x000fe40007f5e0ff */
[C---:B-1----:R-:W-:Y:S01]  /*ead0*/  @!P4 IADD3 R78, P1, R0.reuse, R79, RZ ;  /* 0x0000004f004ec210 */ /* 0x042fe20007f3e0ff */
[----:B--2---:R-:W-:Y:S01]  /*eae0*/  @!P4 IMAD.X R83, R21, 0x1, R4, P0 ;  /* 0x000000011553c824 */ /* 0x004fe200000e0604 */
[----:B------:R-:W-:Y:S02]  /*eaf0*/  @!P5 IADD3 R76, P3, R0, R5, RZ ;  /* 0x00000005004cd210 */ /* 0x000fe40007f7e0ff */
[----:B------:R-:W-:Y:S02]  /*eb00*/  @!P5 SHF.L.U64.HI R0, R201, 0x1, R224 ;  /* 0x00000001c900d819 */ /* 0x000fe400000102e0 */
[----:B------:R-:W-:Y:S02]  /*eb10*/  CS2R R10, SRZ ;  /* 0x00000000000a7805 */ /* 0x000fe4000001ff00 */
[----:B------:R-:W-:-:S02]  /*eb20*/  @!P4 IADD3.X R79, R77, R4, RZ, P1, !PT ;  /* 0x000000044d4fc210 */ /* 0x000fc40000ffe4ff */
[----:B------:R-:W-:Y:S02]  /*eb30*/  CS2R R8, SRZ ;  /* 0x0000000000087805 */ /* 0x000fe4000001ff00 */
[----:B------:R-:W-:Y:S02]  /*eb40*/  CS2R R72, SRZ ;  /* 0x0000000000487805 */ /* 0x000fe4000001ff00 */
[----:B------:R-:W-:Y:S02]  /*eb50*/  CS2R R74, SRZ ;  /* 0x00000000004a7805 */ /* 0x000fe4000001ff00 */
[----:B------:R-:W-:Y:S02]  /*eb60*/  CS2R R6, SRZ ;  /* 0x0000000000067805 */ /* 0x000fe4000001ff00 */
[----:B------:R-:W-:Y:S01]  /*eb70*/  CS2R R4, SRZ ;  /* 0x0000000000047805 */ /* 0x000fe2000001ff00 */
[--C-:B------:R-:W-:Y:S01]  /*eb80*/  @!P5 IMAD.X R81, R21, 0x1, R0.reuse, P2 ;  /* 0x000000011551d824 */ /* 0x100fe200010e0600 */
[----:B------:R0:W5:Y:S01]  /*eb90*/  @!P4 LD.E.128 R12, desc[UR60][R82.64] ;  /* 0x0000003c520cc980 */ /* 0x000162000c101d00 */
[----:B------:R-:W-:-:S03]  /*eba0*/  @!P5 IMAD.X R77, R77, 0x1, R0, P3 ;  /* 0x000000014d4dd824 */ /* 0x000fc600018e0600 */
[----:B------:R0:W5:Y:S04]  /*ebb0*/  @!P4 LD.E.128 R8, desc[UR60][R78.64] ;  /* 0x0000003c4e08c980 */ /* 0x000168000c101d00 */
[----:B------:R0:W5:Y:S04]  /*ebc0*/  @!P5 LD.E.128 R72, desc[UR60][R80.64] ;  /* 0x0000003c5048d980 */ /* 0x000168000c101d00 */
[----:B------:R0:W5:Y:S02]  /*ebd0*/  @!P5 LD.E.128 R4, desc[UR60][R76.64] ;  /* 0x0000003c4c04d980 */ /* 0x000164000c101d00 */
.L_x_1734:
[----:B------:R-:W-:Y:S05]  /*ebe0*/  BSYNC B1 ;  /* 0x0000000000017941 */ /* 0x000fea0003800000 */
.L_x_1733:
[----:B0-----:R-:W4:Y:S01]  /*ebf0*/  LDL R79, [R1+0x48] ;  /* 0x00004800014f7983 */ /* 0x001f220000100800 */
[----:B------:R-:W0:Y:S03]  /*ec00*/  SYNCS.PHASECHK.TRANS64.TRYWAIT P0, [R18+URZ+0x30800], R115 ;  /* 0x03080073120075a7 */ /* 0x000e26000800017f */
[----:B------:R-:W4:Y:S01]  /*ec10*/  LDL R78, [R1+0x10] ;  /* 0x00001000014e7983 */ /* 0x000f220000100800 */
[----:B-1---5:R-:W-:Y:S01]  /*ec20*/  IMAD.MOV.U32 R0, RZ, RZ, R6 ;  /* 0x000000ffff007224 */ /* 0x022fe200078e0006 */
[----:B--2---:R-:W-:Y:S01]  /*ec30*/  MOV R21, R7 ;  /* 0x0000000700157202 */ /* 0x004fe20000000f00 */
[----:B---3--:R-:W-:Y:S01]  /*ec40*/  IMAD.MOV.U32 R76, RZ, RZ, R5 ;  /* 0x000000ffff4c7224 */ /* 0x008fe200078e0005 */
[----:B------:R-:W-:Y:S01]  /*ec50*/  BSSY B1, `(.L_x_1735) ;  /* 0x000001d000017945 */ /* 0x000fe20003800000 */
[----:B------:R-:W-:Y:S01]  /*ec60*/  IMAD.MOV.U32 R77, RZ, RZ, R10 ;  /* 0x000000ffff4d7224 */ /* 0x000fe200078e000a */
[----:B------:R-:W-:Y:S01]  /*ec70*/  PRMT R84, R0, 0x5410, R21 ;  /* 0x0000541000547816 */ /* 0x000fe20000000015 */
[----:B------:R-:W-:-:S02]  /*ec80*/  IMAD.MOV.U32 R0, RZ, RZ, R4 ;  /* 0x000000ffff007224 */ /* 0x000fc400078e0004 */
        /* <DEDUP_REMOVED lines=14> */
[----:B------:R-:W-:Y:S02]  /*ed70*/  PRMT R94, R94, 0x5410, R0 ;  /* 0x000054105e5e7816 */ /* 0x000fe40000000000 */
[----:B------:R-:W-:Y:S02]  /*ed80*/  MOV R77, R73 ;  /* 0x00000049004d7202 */ /* 0x000fe40000000f00 */
[----:B------:R-:W-:Y:S02]  /*ed90*/  SHF.R.S32.HI R0, RZ, 0x1f, R219 ;  /* 0x0000001fff007819 */ /* 0x000fe400000114db */
[----:B------:R-:W-:Y:S01]  /*eda0*/  PRMT R86, R76, 0x5410, R77 ;  /* 0x000054104c567816 */ /* 0x000fe2000000004d */
[----:B------:R-:W-:Y:S01]  /*edb0*/  IMAD.MOV.U32 R76, RZ, RZ, R75 ;  /* 0x000000ffff4c7224 */ /* 0x000fe200078e004b */
[----:B------:R-:W-:-:S02]  /*edc0*/  LEA.HI R0, R0, R219, RZ, 0x3 ;  /* 0x000000db00007211 */ /* 0x000fc400078f18ff */
[----:B----4-:R-:W-:-:S04]  /*edd0*/  VIADDMNMX R21, R87, -R79, 0x80, PT ;  /* 0x0000008057157446 */ /* 0x010fc8000380094f */
[----:B------:R-:W-:Y:S01]  /*ede0*/  ISETP.GE.AND P1, PT, R78, R21, PT ;  /* 0x000000154e00720c */ /* 0x000fe20003f26270 */
[----:B------:R-:W-:-:S05]  /*edf0*/  IMAD.MOV.U32 R78, RZ, RZ, R74 ;  /* 0x000000ffff4e7224 */ /* 0x000fca00078e004a */
[----:B------:R-:W-:Y:S01]  /*ee00*/  PRMT R87, R78, 0x7610, R87 ;  /* 0x000076104e577816 */ /* 0x000fe20000000057 */
[----:B0-----:R-:W-:Y:S06]  /*ee10*/  @!P0 BRA `(.L_x_1736) ;  /* 0x000001c000d08947 */ /* 0x001fec0003800000 */
.L_x_2082:
[----:B------:R-:W-:Y:S05]  /*ee20*/  BSYNC B1 ;  /* 0x0000000000017941 */ /* 0x000fea0003800000 */
.L_x_1735:
[----:B------:R-:W-:Y:S01]  /*ee30*/  BSSY B1, `(.L_x_1737) ;  /* 0x00000cd000017945 */ /* 0x000fe20003800000 */
[----:B------:R-:W-:Y:S02]  /*ee40*/  PRMT R87, R87, 0x5410, R76 ;  /* 0x0000541057577816 */ /* 0x000fe4000000004c */
[----:B------:R-:W-:Y:S01]  /*ee50*/  SHF.R.S32.HI R0, RZ, 0x3, R0 ;  /* 0x00000003ff007819 */ /* 0x000fe20000011400 */
[----:B------:R-:W-:Y:S06]  /*ee60*/  @P1 BRA `(.L_x_1738) ;  /* 0x0000000c00241947 */ /* 0x000fec0003800000 */
[----:B------:R1:W5:Y:S01]  /*ee70*/  LDL R135, [R1+0x50] ;  /* 0x0000500001877983 */ /* 0x0003620000100800 */
[----:B0-----:R-:W0:Y:S03]  /*ee80*/  LDC R115, c[0x0][0x3f4] ;  /* 0x0000fd00ff737b82 */ /* 0x001e260000000800 */
[----:B------:R1:W5:Y:S04]  /*ee90*/  LDL R134, [R1+0xa4] ;  /* 0x0000a40001867983 */ /* 0x0003680000100800 */
[----:B------:R1:W5:Y:S01]  /*eea0*/  LDL R133, [R1+0x58] ;  /* 0x0000580001857983 */ /* 0x0003620000100800 */
[----:B------:R-:W-:Y:S01]  /*eeb0*/  BSSY B2, `(.L_x_1739) ;  /* 0x0000064000027945 */ /* 0x000fe20003800000 */
[----:B0-----:R-:W-:-:S02]  /*eec0*/  ISETP.GE.AND P0, PT, R16, R115, PT ;  /* 0x000000731000720c */ /* 0x001fc40003f06270 */
[----:B------:R-:W-:-:S11]  /*eed0*/  ISETP.GE.AND P1, PT, R219, R115, PT ;  /* 0x00000073db00720c */ /* 0x000fd60003f26270 */
[----:B-1----:R-:W-:Y:S05]  /*eee0*/  @P0 BRA `(.L_x_1740) ;  /* 0x0000000400800947 */ /* 0x002fea0003800000 */
[----:B------:R-:W2:Y:S04]  /*eef0*/  LDL R77, [R1+0x68] ;  /* 0x00006800014d7983 */ /* 0x000ea80000100800 */
[----:B------:R-:W3:Y:S01]  /*ef00*/  LDL R136, [R1+0x5c] ;  /* 0x00005c0001887983 */ /* 0x000ee20000100800 */
[----:B------:R-:W-:Y:S01]  /*ef10*/  SHF.R.U32.HI R130, RZ, 0x10, R57 ;  /* 0x00000010ff827819 */ /* 0x000fe20000011639 */
[--C-:B------:R-:W-:Y:S01]  /*ef20*/  HADD2.F32 R129, -RZ, R119.reuse.H0_H0 ;  /* 0x20000077ff817230 */ /* 0x100fe20000004100 */
[--C-:B------:R-:W-:Y:S01]  /*ef30*/  SHF.R.U32.HI R127, RZ, 0x10, R65.reuse ;  /* 0x00000010ff7f7819 */ /* 0x100fe20000011641 */
[----:B------:R-:W-:Y:S01]  /*ef40*/  HADD2.F32 R126, -RZ, R119.H1_H1 ;  /* 0x30000077ff7e7230 */ /* 0x000fe20000004100 */
[----:B------:R-:W-:Y:S01]  /*ef50*/  SHF.R.U64 R64, R64, 0x10, R65 ;  /* 0x0000001040407819 */ /* 0x000fe20000001241 */
[----:B------:R-:W-:Y:S01]  /*ef60*/  HADD2.F32 R130, -RZ, R130.H0_H0 ;  /* 0x20000082ff827230 */ /* 0x000fe20000004100 */
[----:B------:R-:W-:Y:S01]  /*ef70*/  SHF.R.U64 R56, R56, 0x10, R57 ;  /* 0x0000001038387819 */ /* 0x000fe20000001239 */
[----:B------:R-:W-:Y:S01]  /*ef80*/  HADD2.F32 R127, -RZ, R127.H0_H0 ;  /* 0x2000007fff7f7230 */ /* 0x000fe20000004100 */
[----:B------:R-:W-:Y:S01]  /*ef90*/  SHF.R.U64 R57, R66, 0x10, R67 ;  /* 0x0000001042397819 */ /* 0x000fe20000001243 */
[----:B------:R-:W-:Y:S01]  /*efa0*/  HADD2.F32 R128, -RZ, R118.H1_H1 ;  /* 0x30000076ff807230 */ /* 0x000fe20000004100 */
[----:B------:R-:W-:-:S02]  /*efb0*/  SHF.R.U64 R58, R58, 0x10, R59 ;  /* 0x000000103a3a7819 */ /* 0x000fc4000000123b */
[----:B------:R-:W-:Y:S01]  /*efc0*/  SHF.R.U32.HI R66, RZ, 0x10, R67 ;  /* 0x00000010ff427819 */ /* 0x000fe20000011643 */
[----:B------:R-:W-:Y:S01]  /*efd0*/  HADD2.F32 R57, -RZ, R57.H0_H0 ;  /* 0x20000039ff397230 */ /* 0x000fe20000004100 */
[----:B------:R-:W-:-:S03]  /*efe0*/  SHF.R.U32.HI R59, RZ, 0x10, R59 ;  /* 0x00000010ff3b7819 */ /* 0x000fc6000001163b */
[----:B------:R-:W-:Y:S01]  /*eff0*/  HADD2.F32 R66, -RZ, R66.H0_H0 ;  /* 0x20000042ff427230 */ /* 0x000fe20000004100 */
[----:B--2---:R-:W-:-:S04]  /*f000*/  LEA.HI R76, R115, R77, RZ, 0x1d ;  /* 0x0000004d734c7211 */ /* 0x004fc800078fe8ff */
[----:B------:R-:W-:Y:S01]  /*f010*/  SHF.R.S32.HI R79, RZ, 0x1f, R76 ;  /* 0x0000001fff4f7819 */ /* 0x000fe2000001144c */
[----:B------:R-:W-:-:S03]  /*f020*/  IMAD.SHL.U32 R77, R76, 0x8, RZ ;  /* 0x000000084c4d7824 */ /* 0x000fc600078e00ff */
[----:B------:R-:W-:Y:S02]  /*f030*/  LEA.HI R79, R79, R76, RZ, 0x3 ;  /* 0x0000004c4f4f7211 */ /* 0x000fe400078f18ff */
[----:B-----5:R-:W-:Y:S02]  /*f040*/  LOP3.LUT R77, R135, 0x38, R77, 0xf8, !PT ;  /* 0x00000038874d7812 */ /* 0x020fe400078ef84d */
[----:B------:R-:W-:Y:S02]  /*f050*/  SHF.L.U32 R79, R79, 0xa, RZ ;  /* 0x0000000a4f4f7819 */ /* 0x000fe400000006ff */
[----:B------:R-:W-:Y:S02]  /*f060*/  LOP3.LUT R81, R77, R134, RZ, 0x3c, !PT ;  /* 0x000000864d517212 */ /* 0x000fe400078e3cff */
[----:B------:R-:W-:Y:S02]  /*f070*/  LOP3.LUT R80, R79, 0x7fffe000, RZ, 0xc0, !PT ;  /* 0x7fffe0004f507812 */ /* 0x000fe400078ec0ff */
[----:B---3--:R-:W0:Y:S02]  /*f080*/  LDS.128 R76, [R136] ;  /* 0x00000000884c7984 */ /* 0x008e240000000c00 */
[----:B------:R-:W-:-:S05]  /*f090*/  IADD3 R81, R81, R80, R133 ;  /* 0x0000005051517210 */ /* 0x000fca0007ffe085 */
[----:B------:R-:W-:-:S05]  /*f0a0*/  IMAD R117, R81, 0x2, R18 ;  /* 0x0000000251757824 */ /* 0x000fca00078e0212 */
[----:B------:R-:W1:Y:S01]  /*f0b0*/  LDS.128 R80, [R117+0x10400] ;  /* 0x0104000075507984 */ /* 0x000e620000000c00 */
[--C-:B0-----:R-:W-:Y:S02]  /*f0c0*/  HADD2.F32 R120, -RZ, R77.reuse.H0_H0 ;  /* 0x2000004dff787230 */ /* 0x101fe40000004100 */
[----:B------:R-:W-:Y:S02]  /*f0d0*/  HADD2.F32 R123, -RZ, R77.H1_H1 ;  /* 0x3000004dff7b7230 */ /* 0x000fe40000004100 */
[----:B------:R-:W-:Y:S02]  /*f0e0*/  HADD2.F32 R122, -RZ, R76.H0_H0 ;  /* 0x2000004cff7a7230 */ /* 0x000fe40000004100 */
[----:B------:R-:W-:Y:S02]  /*f0f0*/  HADD2.F32 R65, -RZ, R78.H0_H0 ;  /* 0x2000004eff417230 */ /* 0x000fe40000004100 */
[--C-:B------:R-:W-:Y:S02]  /*f100*/  HADD2.F32 R67, -RZ, R79.reuse.H0_H0 ;  /* 0x2000004fff437230 */ /* 0x100fe40000004100 */
[----:B------:R-:W-:-:S02]  /*f110*/  HADD2.F32 R79, -RZ, R79.H1_H1 ;  /* 0x3000004fff4f7230 */ /* 0x000fc40000004100 */
[--C-:B-1----:R-:W-:Y:S02]  /*f120*/  HADD2.F32 R77, -RZ, R81.reuse.H0_H0 ;  /* 0x20000051ff4d7230 */ /* 0x102fe40000004100 */
[----:B------:R-:W-:Y:S02]  /*f130*/  HADD2.F32 R124, -RZ, R81.H1_H1 ;  /* 0x30000051ff7c7230 */ /* 0x000fe40000004100 */
[----:B------:R-:W-:Y:S02]  /*f140*/  HADD2.F32 R119, -RZ, R80.H0_H0 ;  /* 0x20000050ff777230 */ /* 0x000fe40000004100 */
[C---:B------:R-:W-:Y:S01]  /*f150*/  FMUL.FTZ R81, R77.reuse, R129 ;  /* 0x000000814d517220 */ /* 0x040fe20000410000 */
[----:B------:R-:W-:Y:S01]  /*f160*/  FMUL.FTZ R131, R77, R126 ;  /* 0x0000007e4d837220 */ /* 0x000fe20000410000 */
[----:B------:R-:W-:Y:S01]  /*f170*/  FMUL.FTZ R132, R124, R130 ;  /* 0x000000827c847220 */ /* 0x000fe20000410000 */
[----:B------:R-:W-:Y:S02]  /*f180*/  HADD2.F32 R125, -RZ, R82.H0_H0 ;  /* 0x20000052ff7d7230 */ /* 0x000fe40000004100 */
[----:B------:R-:W-:Y:S01]  /*f190*/  FFMA.FTZ R77, R120, R126, -R81 ;  /* 0x0000007e784d7223 */ /* 0x000fe20000010851 */
[----:B------:R-:W-:-:S02]  /*f1a0*/  HADD2.F32 R126, -RZ, R118.H0_H0 ;  /* 0x20000076ff7e7230 */ /* 0x000fc40000004100 */
[----:B------:R-:W-:Y:S01]  /*f1b0*/  FFMA.FTZ R81, R120, R129, R131 ;  /* 0x0000008178517223 */ /* 0x000fe20000010083 */
[-C--:B------:R-:W-:Y:S01]  /*f1c0*/  FMUL.FTZ R120, R124, R127.reuse ;  /* 0x0000007f7c787220 */ /* 0x080fe20000410000 */
[----:B------:R-:W-:Y:S01]  /*f1d0*/  FFMA.FTZ R118, R123, R127, -R132 ;  /* 0x0000007f7b767223 */ /* 0x000fe20000010884 */
[C---:B------:R-:W-:Y:S01]  /*f1e0*/  FMUL.FTZ R127, R119.reuse, R128 ;  /* 0x00000080777f7220 */ /* 0x040fe20000410000 */
[----:B------:R-:W-:Y:S01]  /*f1f0*/  FMUL.FTZ R129, R119, R126 ;  /* 0x0000007e77817220 */ /* 0x000fe20000410000 */
[--C-:B------:R-:W-:Y:S02]  /*f200*/  HADD2.F32 R132, -RZ, R116.reuse.H1_H1 ;  /* 0x30000074ff847230 */ /* 0x100fe40000004100 */
[----:B------:R-:W-:Y:S01]  /*f210*/  FFMA.FTZ R120, R123, R130, R120 ;  /* 0x000000827b787223 */ /* 0x000fe20000010078 */
[----:B------:R-:W-:Y:S02]  /*f220*/  HADD2.F32 R124, -RZ, R116.H0_H0 ;  /* 0x20000074ff7c7230 */ /* 0x000fe40000004100 */
[C---:B------:R-:W-:Y:S01]  /*f230*/  FFMA.FTZ R119, R122.reuse, R126, -R127 ;  /* 0x0000007e7a777223 */ /* 0x040fe2000001087f */
[----:B------:R-:W-:Y:S01]  /*f240*/  FFMA.FTZ R116, R122, R128, R129 ;  /* 0x000000807a747223 */ /* 0x000fe20000010081 */
[----:B------:R-:W-:-:S02]  /*f250*/  HADD2.F32 R122, -RZ, R114.H1_H1 ;  /* 0x30000072ff7a7230 */ /* 0x000fc40000004100 */
[C---:B------:R-:W-:Y:S01]  /*f260*/  FMUL.FTZ R126, R125.reuse, R132 ;  /* 0x000000847d7e7220 */ /* 0x040fe20000410000 */
[--C-:B------:R-:W-:Y:S02]  /*f270*/  HADD2.F32 R121, -RZ, R83.reuse.H0_H0 ;  /* 0x20000053ff797230 */ /* 0x100fe40000004100 */
[-C--:B------:R-:W-:Y:S01]  /*f280*/  FMUL.FTZ R128, R125, R124.reuse ;  /* 0x0000007c7d807220 */ /* 0x080fe20000410000 */
[----:B------:R-:W-:Y:S02]  /*f290*/  HADD2.F32 R114, -RZ, R114.H0_H0 ;  /* 0x20000072ff727230 */ /* 0x000fe40000004100 */
[C---:B------:R-:W-:Y:S01]  /*f2a0*/  FFMA.FTZ R126, R65.reuse, R124, -R126 ;  /* 0x0000007c417e7223 */ /* 0x040fe2000001087e */
[----:B------:R-:W-:Y:S02]  /*f2b0*/  HADD2.F32 R83, -RZ, R83.H1_H1 ;  /* 0x30000053ff537230 */ /* 0x000fe40000004100 */
[----:B------:R-:W-:Y:S01]  /*f2c0*/  FFMA.FTZ R128, R65, R132, R128 ;  /* 0x0000008441807223 */ /* 0x000fe20000010080 */
[----:B------:R-:W-:-:S02]  /*f2d0*/  HADD2.F32 R124, -RZ, R59.H0_H0 ;  /* 0x2000003bff7c7230 */ /* 0x000fc40000004100 */
[C---:B------:R-:W-:Y:S01]  /*f2e0*/  FMUL.FTZ R130, R121.reuse, R114 ;  /* 0x0000007279827220 */ /* 0x040fe20000410000 */
[-C--:B------:R-:W-:Y:S01]  /*f2f0*/  FMUL.FTZ R121, R121, R122.reuse ;  /* 0x0000007a79797220 */ /* 0x080fe20000410000 */
[----:B------:R-:W-:Y:S02]  /*f300*/  HADD2.F32 R80, -RZ, R80.H1_H1 ;  /* 0x30000050ff507230 */ /* 0x000fe40000004100 */
[C---:B------:R-:W-:Y:S01]  /*f310*/  FFMA.FTZ R130, R67.reuse, R122, -R130 ;  /* 0x0000007a43827223 */ /* 0x040fe20000010882 */
[----:B------:R-:W-:Y:S01]  /*f320*/  FFMA.FTZ R114, R67, R114, R121 ;  /* 0x0000007243727223 */ /* 0x000fe20000010079 */
[----:B------:R-:W-:Y:S02]  /*f330*/  HADD2.F32 R82, -RZ, R82.H1_H1 ;  /* 0x30000052ff527230 */ /* 0x000fe40000004100 */
[C---:B------:R-:W-:Y:S01]  /*f340*/  FMUL.FTZ R132, R83.reuse, R124 ;  /* 0x0000007c53847220 */ /* 0x040fe20000410000 */
[----:B------:R-:W-:Y:S01]  /*f350*/  FMUL.FTZ R122, R83, R66 ;  /* 0x00000042537a7220 */ /* 0x000fe20000410000 */
[----:B------:R-:W-:-:S02]  /*f360*/  HADD2.F32 R65, -RZ, R56.H0_H0 ;  /* 0x20000038ff417230 */ /* 0x000fc40000004100 */
[----:B------:R-:W-:Y:S02]  /*f370*/  HADD2.F32 R67, -RZ, R58.H0_H0 ;  /* 0x2000003aff437230 */ /* 0x000fe40000004100 */
[C---:B------:R-:W-:Y:S01]  /*f380*/  FFMA.FTZ R123, R79.reuse, R66, -R132 ;  /* 0x000000424f7b7223 */ /* 0x040fe20000010884 */
[----:B------:R-:W-:Y:S02]  /*f390*/  HADD2.F32 R59, -RZ, R64.H0_H0 ;  /* 0x20000040ff3b7230 */ /* 0x000fe40000004100 */
[----:B------:R-:W-:Y:S01]  /*f3a0*/  FFMA.FTZ R125, R79, R124, R122 ;  /* 0x0000007c4f7d7223 */ /* 0x000fe2000001007a */
[----:B------:R-:W-:Y:S02]  /*f3b0*/  HADD2.F32 R76, -RZ, R76.H1_H1 ;  /* 0x3000004cff4c7230 */ /* 0x000fe40000004100 */
[----:B------:R-:W-:Y:S01]  /*f3c0*/  FMUL.FTZ R79, R80, R65 ;  /* 0x00000041504f7220 */ /* 0x000fe20000410000 */
[----:B------:R-:W-:Y:S02]  /*f3d0*/  HADD2.F32 R78, -RZ, R78.H1_H1 ;  /* 0x3000004eff4e7230 */ /* 0x000fe40000004100 */
        /* <DEDUP_REMOVED lines=17> */
.L_x_1740:
[----:B------:R-:W-:Y:S05]  /*f4f0*/  BSYNC B2 ;  /* 0x0000000000027941 */ /* 0x000fea0003800000 */
.L_x_1739:
[----:B------:R-:W-:Y:S05]  /*f500*/  @P1 BRA `(.L_x_1738) ;  /* 0x00000004007c1947 */ /* 0x000fea0003800000 */
[----:B------:R-:W2:Y:S01]  /*f510*/  LDL R120, [R1+0x98] ;  /* 0x0000980001787983 */ /* 0x000ea20000100800 */
[----:B------:R-:W-:Y:S01]  /*f520*/  LEA.HI R115, R115, R0, RZ, 0x1d ;  /* 0x0000000073737211 */ /* 0x000fe200078fe8ff */
[--C-:B------:R-:W-:Y:S01]  /*f530*/  HADD2.F32 R81, -RZ, R113.reuse.H1_H1 ;  /* 0x30000071ff517230 */ /* 0x100fe20000004100 */
[----:B------:R-:W-:Y:S01]  /*f540*/  SHF.R.U32.HI R83, RZ, 0x10, R61 ;  /* 0x00000010ff537819 */ /* 0x000fe2000001163d */
[----:B------:R-:W-:Y:S01]  /*f550*/  HADD2.F32 R113, -RZ, R113.H0_H0 ;  /* 0x20000071ff717230 */ /* 0x000fe20000004100 */
[----:B0-----:R-:W-:Y:S01]  /*f560*/  SHF.R.S32.HI R58, RZ, 0x1f, R115 ;  /* 0x0000001fff3a7819 */ /* 0x001fe20000011473 */
[----:B------:R-:W-:Y:S01]  /*f570*/  IMAD.SHL.U32 R56, R115, 0x8, RZ ;  /* 0x0000000873387824 */ /* 0x000fe200078e00ff */
[----:B------:R-:W-:Y:S01]  /*f580*/  SHF.R.U64 R68, R68, 0x10, R69 ;  /* 0x0000001044447819 */ /* 0x000fe20000001245 */
[----:B------:R-:W-:Y:S01]  /*f590*/  HADD2.F32 R83, -RZ, R83.H0_H0 ;  /* 0x20000053ff537230 */ /* 0x000fe20000004100 */
[----:B------:R-:W-:Y:S02]  /*f5a0*/  LEA.HI R58, R58, R115, RZ, 0x3 ;  /* 0x000000733a3a7211 */ /* 0x000fe400078f18ff */
[----:B-----5:R-:W-:-:S02]  /*f5b0*/  LOP3.LUT R56, R135, 0x38, R56, 0xf8, !PT ;  /* 0x0000003887387812 */ /* 0x020fc400078ef838 */
[----:B------:R-:W-:Y:S01]  /*f5c0*/  SHF.R.U32.HI R82, RZ, 0x10, R69 ;  /* 0x00000010ff527819 */ /* 0x000fe20000011645 */
[----:B------:R-:W-:Y:S01]  /*f5d0*/  IMAD.SHL.U32 R58, R58, 0x400, RZ ;  /* 0x000004003a3a7824 */ /* 0x000fe200078e00ff */
[----:B------:R-:W-:Y:S02]  /*f5e0*/  LOP3.LUT R65, R56, R134, RZ, 0x3c, !PT ;  /* 0x0000008638417212 */ /* 0x000fe400078e3cff */
[----:B------:R-:W-:Y:S02]  /*f5f0*/  SHF.R.U64 R69, R60, 0x10, R61 ;  /* 0x000000103c457819 */ /* 0x000fe4000000123d */
[----:B------:R-:W-:Y:S02]  /*f600*/  LOP3.LUT R64, R58, 0x7fffe000, RZ, 0xc0, !PT ;  /* 0x7fffe0003a407812 */ /* 0x000fe400078ec0ff */
[----:B------:R-:W-:Y:S01]  /*f610*/  SHF.R.U64 R61, R62, 0x10, R63 ;  /* 0x000000103e3d7819 */ /* 0x000fe2000000123f */
[----:B------:R-:W-:Y:S01]  /*f620*/  HADD2.F32 R69, -RZ, R69.H0_H0 ;  /* 0x20000045ff457230 */ /* 0x000fe20000004100 */
[----:B------:R-:W-:-:S02]  /*f630*/  IADD3 R65, R65, R64, R133 ;  /* 0x0000004041417210 */ /* 0x000fc40007ffe085 */
[----:B------:R-:W-:Y:S02]  /*f640*/  SHF.R.U32.HI R118, RZ, 0x10, R63 ;  /* 0x00000010ff767819 */ /* 0x000fe4000001163f */
[----:B------:R-:W-:Y:S02]  /*f650*/  LEA R76, R65, R18, 0x1 ;  /* 0x00000012414c7211 */ /* 0x000fe400078e08ff */
[--C-:B------:R-:W-:Y:S02]  /*f660*/  SHF.R.U64 R60, R70, 0x10, R71.reuse ;  /* 0x00000010463c7819 */ /* 0x100fe40000001247 */
[----:B------:R-:W-:Y:S01]  /*f670*/  SHF.R.U32.HI R119, RZ, 0x10, R71 ;  /* 0x00000010ff777819 */ /* 0x000fe20000011647 */
[----:B------:R-:W0:Y:S02]  /*f680*/  LDS.128 R64, [R76+0x10400] ;  /* 0x010400004c407984 */ /* 0x000e240000000c00 */
[--C-:B0-----:R-:W-:Y:S02]  /*f690*/  HADD2.F32 R77, -RZ, R65.reuse.H0_H0 ;  /* 0x20000041ff4d7230 */ /* 0x101fe40000004100 */
[----:B------:R-:W-:-:S02]  /*f6a0*/  HADD2.F32 R78, -RZ, R65.H1_H1 ;  /* 0x30000041ff4e7230 */ /* 0x000fc40000004100 */
[----:B------:R-:W-:Y:S02]  /*f6b0*/  HADD2.F32 R65, -RZ, R64.H0_H0 ;  /* 0x20000040ff417230 */ /* 0x000fe40000004100 */
[C---:B------:R-:W-:Y:S01]  /*f6c0*/  FMUL.FTZ R115, R77.reuse, R113 ;  /* 0x000000714d737220 */ /* 0x040fe20000410000 */
[----:B------:R-:W-:Y:S01]  /*f6d0*/  FMUL.FTZ R117, R77, R81 ;  /* 0x000000514d757220 */ /* 0x000fe20000410000 */
[----:B------:R-:W-:Y:S02]  /*f6e0*/  HADD2.F32 R77, -RZ, R82.H0_H0 ;  /* 0x20000052ff4d7230 */ /* 0x000fe40000004100 */
[C---:B------:R-:W-:Y:S01]  /*f6f0*/  FMUL.FTZ R114, R78.reuse, R83 ;  /* 0x000000534e727220 */ /* 0x040fe20000410000 */
[----:B------:R-:W-:Y:S02]  /*f700*/  HADD2.F32 R82, -RZ, R110.H0_H0 ;  /* 0x2000006eff527230 */ /* 0x000fe40000004100 */
[----:B------:R-:W-:Y:S02]  /*f710*/  HADD2.F32 R79, -RZ, R66.H0_H0 ;  /* 0x20000042ff4f7230 */ /* 0x000fe40000004100 */
[----:B------:R-:W-:Y:S01]  /*f720*/  FMUL.FTZ R116, R78, R77 ;  /* 0x0000004d4e747220 */ /* 0x000fe20000410000 */
[----:B------:R-:W-:-:S02]  /*f730*/  HADD2.F32 R110, -RZ, R110.H1_H1 ;  /* 0x3000006eff6e7230 */ /* 0x000fc40000004100 */
[----:B------:R-:W-:Y:S01]  /*f740*/  FMUL.FTZ R78, R65, R82 ;  /* 0x00000052414e7220 */ /* 0x000fe20000410000 */
[--C-:B------:R-:W-:Y:S02]  /*f750*/  HADD2.F32 R80, -RZ, R67.reuse.H0_H0 ;  /* 0x20000043ff507230 */ /* 0x100fe40000004100 */
[----:B------:R-:W-:Y:S02]  /*f760*/  HADD2.F32 R67, -RZ, R67.H1_H1 ;  /* 0x30000043ff437230 */ /* 0x000fe40000004100 */
[----:B------:R-:W-:Y:S02]  /*f770*/  HADD2.F32 R64, -RZ, R64.H1_H1 ;  /* 0x30000040ff407230 */ /* 0x000fe40000004100 */
[----:B------:R-:W-:Y:S01]  /*f780*/  HADD2.F32 R66, -RZ, R66.H1_H1 ;  /* 0x30000042ff427230 */ /* 0x000fe20000004100 */
[----:B--2---:R-:W0:Y:S02]  /*f790*/  LDS.128 R56, [R120] ;  /* 0x0000000078387984 */ /* 0x004e240000000c00 */
[----:B0-----:R-:W-:-:S02]  /*f7a0*/  HADD2.F32 R62, -RZ, R57.H0_H0 ;  /* 0x20000039ff3e7230 */ /* 0x001fc40000004100 */
[----:B------:R-:W-:Y:S02]  /*f7b0*/  HADD2.F32 R63, -RZ, R57.H1_H1 ;  /* 0x30000039ff3f7230 */ /* 0x000fe40000004100 */
[----:B------:R-:W-:Y:S02]  /*f7c0*/  HADD2.F32 R57, -RZ, R56.H0_H0 ;  /* 0x20000038ff397230 */ /* 0x000fe40000004100 */
[C---:B------:R-:W-:Y:S01]  /*f7d0*/  FFMA.FTZ R115, R62.reuse, R81, -R115 ;  /* 0x000000513e737223 */ /* 0x040fe20000010873 */
[----:B------:R-:W-:Y:S01]  /*f7e0*/  FFMA.FTZ R117, R62, R113, R117 ;  /* 0x000000713e757223 */ /* 0x000fe20000010075 */
[----:B------:R-:W-:Y:S02]  /*f7f0*/  HADD2.F32 R62, -RZ, R112.H0_H0 ;  /* 0x20000070ff3e7230 */ /* 0x000fe40000004100 */
[C---:B------:R-:W-:Y:S01]  /*f800*/  FFMA.FTZ R114, R63.reuse, R77, -R114 ;  /* 0x0000004d3f727223 */ /* 0x040fe20000010872 */
[----:B------:R-:W-:Y:S02]  /*f810*/  HADD2.F32 R70, -RZ, R58.H0_H0 ;  /* 0x2000003aff467230 */ /* 0x000fe40000004100 */
[----:B------:R-:W-:Y:S01]  /*f820*/  FFMA.FTZ R116, R63, R83, R116 ;  /* 0x000000533f747223 */ /* 0x000fe20000010074 */
[----:B------:R-:W-:-:S02]  /*f830*/  HADD2.F32 R71, -RZ, R59.H0_H0 ;  /* 0x2000003bff477230 */ /* 0x000fc40000004100 */
[-C--:B------:R-:W-:Y:S01]  /*f840*/  FMUL.FTZ R77, R65, R62.reuse ;  /* 0x0000003e414d7220 */ /* 0x080fe20000410000 */
[C---:B------:R-:W-:Y:S01]  /*f850*/  FFMA.FTZ R65, R57.reuse, R62, -R78 ;  /* 0x0000003e39417223 */ /* 0x040fe2000001084e */
[--C-:B------:R-:W-:Y:S02]  /*f860*/  HADD2.F32 R62, -RZ, R111.reuse.H1_H1 ;  /* 0x3000006fff3e7230 */ /* 0x100fe40000004100 */
[----:B------:R-:W-:Y:S01]  /*f870*/  FFMA.FTZ R77, R57, R82, R77 ;  /* 0x00000052394d7223 */ /* 0x000fe2000001004d */
[C---:B------:R-:W-:Y:S01]  /*f880*/  FMUL.FTZ R57, R79.reuse, R110 ;  /* 0x0000006e4f397220 */ /* 0x040fe20000410000 */
[----:B------:R-:W-:Y:S02]  /*f890*/  HADD2.F32 R111, -RZ, R111.H0_H0 ;  /* 0x2000006fff6f7230 */ /* 0x000fe40000004100 */
[-C--:B------:R-:W-:Y:S01]  /*f8a0*/  FMUL.FTZ R63, R79, R62.reuse ;  /* 0x0000003e4f3f7220 */ /* 0x080fe20000410000 */
[----:B------:R-:W-:Y:S02]  /*f8b0*/  HADD2.F32 R112, -RZ, R112.H1_H1 ;  /* 0x30000070ff707230 */ /* 0x000fe40000004100 */
[----:B------:R-:W-:Y:S01]  /*f8c0*/  FFMA.FTZ R79, R70, R62, -R57 ;  /* 0x0000003e464f7223 */ /* 0x000fe20000010839 */
[----:B------:R-:W-:-:S02]  /*f8d0*/  HADD2.F32 R78, -RZ, R118.H0_H0 ;  /* 0x20000076ff4e7230 */ /* 0x000fc40000004100 */
[C---:B------:R-:W-:Y:S01]  /*f8e0*/  FMUL.FTZ R82, R80.reuse, R111 ;  /* 0x0000006f50527220 */ /* 0x040fe20000410000 */
[----:B------:R-:W-:Y:S02]  /*f8f0*/  HADD2.F32 R62, -RZ, R119.H0_H0 ;  /* 0x20000077ff3e7230 */ /* 0x000fe40000004100 */
[----:B------:R-:W-:Y:S01]  /*f900*/  FMUL.FTZ R80, R80, R112 ;  /* 0x0000007050507220 */ /* 0x000fe20000410000 */
[----:B------:R-:W-:Y:S02]  /*f910*/  HADD2.F32 R59, -RZ, R59.H1_H1 ;  /* 0x3000003bff3b7230 */ /* 0x000fe40000004100 */
[----:B------:R-:W-:Y:S01]  /*f920*/  FFMA.FTZ R70, R70, R110, R63 ;  /* 0x0000006e46467223 */ /* 0x000fe2000001003f */
[----:B------:R-:W-:Y:S01]  /*f930*/  FFMA.FTZ R82, R71, R112, -R82 ;  /* 0x0000007047527223 */ /* 0x000fe20000010852 */
[C---:B------:R-:W-:Y:S01]  /*f940*/  FMUL.FTZ R110, R67.reuse, R78 ;  /* 0x0000004e436e7220 */ /* 0x040fe20000410000 */
[----:B------:R-:W-:Y:S01]  /*f950*/  FMUL.FTZ R112, R67, R62 ;  /* 0x0000003e43707220 */ /* 0x000fe20000410000 */
[----:B------:R-:W-:-:S02]  /*f960*/  HADD2.F32 R63, -RZ, R61.H0_H0 ;  /* 0x2000003dff3f7230 */ /* 0x000fc40000004100 */
[----:B------:R-:W-:Y:S01]  /*f970*/  FFMA.FTZ R80, R71, R111, R80 ;  /* 0x0000006f47507223 */ /* 0x000fe20000010050 */
[----:B------:R-:W-:Y:S02]  /*f980*/  HADD2.F32 R57, -RZ, R68.H0_H0 ;  /* 0x20000044ff397230 */ /* 0x000fe40000004100 */
[C---:B------:R-:W-:Y:S01]  /*f990*/  FFMA.FTZ R71, R59.reuse, R62, -R110 ;  /* 0x0000003e3b477223 */ /* 0x040fe2000001086e */
[----:B------:R-:W-:Y:S02]  /*f9a0*/  HADD2.F32 R61, -RZ, R60.H0_H0 ;  /* 0x2000003cff3d7230 */ /* 0x000fe40000004100 */
[----:B------:R-:W-:Y:S01]  /*f9b0*/  FFMA.FTZ R81, R59, R78, R112 ;  /* 0x0000004e3b517223 */ /* 0x000fe20000010070 */
[----:B------:R-:W-:Y:S02]  /*f9c0*/  HADD2.F32 R56, -RZ, R56.H1_H1 ;  /* 0x30000038ff387230 */ /* 0x000fe40000004100 */
[----:B------:R-:W-:Y:S01]  /*f9d0*/  FMUL.FTZ R59, R64, R69 ;  /* 0x00000045403b7220 */ /* 0x000fe20000410000 */
[----:B------:R-:W-:-:S02]  /*f9e0*/  HADD2.F32 R58, -RZ, R58.H1_H1 ;  /* 0x3000003aff3a7230 */ /* 0x000fc40000004100 */
        /* <DEDUP_REMOVED lines=8> */
[----:B------:R-:W-:Y:S02]  /*fa70*/  F2FP.F16.F32.PACK_AB R57, R114, R115 ;  /* 0x000000737239723e */ /* 0x000fe400000000ff */
[----:B------:R-:W-:-:S02]  /*fa80*/  F2FP.F16.F32.PACK_AB R56, R60, R65 ;  /* 0x000000413c38723e */ /* 0x000fc400000000ff */
[----:B------:R-:W-:Y:S02]  /*fa90*/  F2FP.F16.F32.PACK_AB R58, R62, R79 ;  /* 0x0000004f3e3a723e */ /* 0x000fe400000000ff */
[----:B------:R-:W-:Y:S02]  /*faa0*/  F2FP.F16.F32.PACK_AB R63, R81, R80 ;  /* 0x00000050513f723e */ /* 0x000fe400000000ff */
[----:B------:R-:W-:Y:S01]  /*fab0*/  F2FP.F16.F32.PACK_AB R61, R116, R117 ;  /* 0x00000075743d723e */ /* 0x000fe200000000ff */
[----:B------:R1:W-:Y:S01]  /*fac0*/  STS.128 [R120], R56 ;  /* 0x0000003878007388 */ /* 0x0003e20000000c00 */
[----:B------:R-:W-:Y:S02]  /*fad0*/  F2FP.F16.F32.PACK_AB R60, R64, R77 ;  /* 0x0000004d403c723e */ /* 0x000fe400000000ff */
[----:B------:R-:W-:-:S05]  /*fae0*/  F2FP.F16.F32.PACK_AB R62, R67, R70 ;  /* 0x00000046433e723e */ /* 0x000fca00000000ff */
[----:B------:R1:W-:Y:S02]  /*faf0*/  STS.128 [R76+0x10400], R60 ;  /* 0x0104003c4c007388 */ /* 0x0003e40000000c00 */
.L_x_1738:
[----:B------:R-:W-:Y:S05]  /*fb00*/  BSYNC B1 ;  /* 0x0000000000017941 */ /* 0x000fea0003800000 */
.L_x_1737:
[----:B01----:R-:W2:Y:S01]  /*fb10*/  LDL R56, [R1+0x9c] ;  /* 0x00009c0001387983 */ /* 0x003ea20000100800 */
[----:B------:R-:W-:Y:S01]  /*fb20*/  BSSY B1, `(.L_x_1741) ;  /* 0x00000cc000017945 */ /* 0x000fe20003800000 */
[----:B--2---:R-:W-:-:S13]  /*fb30*/  ISETP.GE.AND P0, PT, R56, R21, PT ;  /* 0x000000153800720c */ /* 0x004fda0003f06270 */
[----:B------:R-:W-:Y:S05]  /*fb40*/  @P0 BRA `(.L_x_1742) ;  /* 0x0000000c00240947 */ /* 0x000fea0003800000 */
[----:B------:R0:W5:Y:S01]  /*fb50*/  LDL R112, [R1+0x4c] ;  /* 0x00004c0001707983 */ /* 0x0001620000100800 */
[----:B------:R-:W1:Y:S03]  /*fb60*/  LDC R65, c[0x0][0x3f4] ;  /* 0x0000fd00ff417b82 */ /* 0x000e660000000800 */
[----:B------:R0:W5:Y:S04]  /*fb70*/  LDL R111, [R1+0xa0] ;  /* 0x0000a000016f7983 */ /* 0x0001680000100800 */
[----:B------:R0:W5:Y:S01]  /*fb80*/  LDL R110, [R1+0x54] ;  /* 0x00005400016e7983 */ /* 0x0001620000100800 */
[----:B------:R-:W-:Y:S01]  /*fb90*/  BSSY B2, `(.L_x_1743) ;  /* 0x0000064000027945 */ /* 0x000fe20003800000 */
[----:B-1----:R-:W-:-:S02]  /*fba0*/  ISETP.GE.AND P0, PT, R16, R65, PT ;  /* 0x000000411000720c */ /* 0x002fc40003f06270 */
[----:B------:R-:W-:-:S11]  /*fbb0*/  ISETP.GE.AND P1, PT, R219, R65, PT ;  /* 0x00000041db00720c */ /* 0x000fd60003f26270 */
[----:B0-----:R-:W-:Y:S05]  /*fbc0*/  @P0 BRA `(.L_x_1744) ;  /* 0x0000000400800947 */ /* 0x001fea0003800000 */
[----:B------:R-:W2:Y:S04]  /*fbd0*/  LDL R56, [R1+0x68] ;  /* 0x0000680001387983 */ /* 0x000ea80000100800 */
[----:B------:R-:W3:Y:S01]  /*fbe0*/  LDL R113, [R1+0x94] ;  /* 0x0000940001717983 */ /* 0x000ee20000100800 */
[--C-:B------:R-:W-:Y:S01]  /*fbf0*/  SHF.R.U64 R83, R48, 0x10, R49.reuse ;  /* 0x0000001030537819 */ /* 0x100fe20000001231 */
[----:B------:R-:W-:Y:S01]  /*fc00*/  HADD2.F32 R66, -RZ, R107.H1_H1 ;  /* 0x3000006bff427230 */ /* 0x000fe20000004100 */
[----:B------:R-:W-:Y:S01]  /*fc10*/  SHF.R.U32.HI R67, RZ, 0x10, R49 ;  /* 0x00000010ff437819 */ /* 0x000fe20000011631 */
[--C-:B------:R-:W-:Y:S01]  /*fc20*/  HADD2.F32 R68, -RZ, R109.reuse.H1_H1 ;  /* 0x3000006dff447230 */ /* 0x100fe20000004100 */
[--C-:B------:R-:W-:Y:S01]  /*fc30*/  SHF.R.U64 R79, R40, 0x10, R41.reuse ;  /* 0x00000010284f7819 */ /* 0x100fe20000001229 */
[----:B------:R-:W-:Y:S01]  /*fc40*/  HADD2.F32 R109, -RZ, R109.H0_H0 ;  /* 0x2000006dff6d7230 */ /* 0x000fe20000004100 */
[----:B------:R-:W-:Y:S01]  /*fc50*/  SHF.R.U32.HI R70, RZ, 0x10, R41 ;  /* 0x00000010ff467819 */ /* 0x000fe20000011629 */
[----:B------:R-:W-:Y:S01]  /*fc60*/  HADD2.F32 R107, -RZ, R107.H0_H0 ;  /* 0x2000006bff6b7230 */ /* 0x000fe20000004100 */
[----:B------:R-:W-:-:S02]  /*fc70*/  SHF.R.U64 R82, R50, 0x10, R51 ;  /* 0x0000001032527819 */ /* 0x000fc40000001233 */
[----:B------:R-:W-:Y:S01]  /*fc80*/  SHF.R.U32.HI R81, RZ, 0x10, R51 ;  /* 0x00000010ff517819 */ /* 0x000fe20000011633 */
[----:B------:R-:W-:Y:S01]  /*fc90*/  HADD2.F32 R70, -RZ, R70.H0_H0 ;  /* 0x20000046ff467230 */ /* 0x000fe20000004100 */
[--C-:B------:R-:W-:Y:S02]  /*fca0*/  SHF.R.U32.HI R71, RZ, 0x10, R43.reuse ;  /* 0x00000010ff477819 */ /* 0x100fe4000001162b */
[----:B------:R-:W-:Y:S02]  /*fcb0*/  SHF.R.U64 R77, R42, 0x10, R43 ;  /* 0x000000102a4d7819 */ /* 0x000fe4000000122b */
[----:B--2---:R-:W-:-:S04]  /*fcc0*/  LEA.HI R56, R65, R56, RZ, 0x1d ;  /* 0x0000003841387211 */ /* 0x004fc800078fe8ff */
[----:B------:R-:W-:Y:S01]  /*fcd0*/  SHF.R.S32.HI R59, RZ, 0x1f, R56 ;  /* 0x0000001fff3b7819 */ /* 0x000fe20000011438 */
[----:B------:R-:W-:-:S03]  /*fce0*/  IMAD.SHL.U32 R57, R56, 0x8, RZ ;  /* 0x0000000838397824 */ /* 0x000fc600078e00ff */
[----:B------:R-:W-:Y:S02]  /*fcf0*/  LEA.HI R59, R59, R56, RZ, 0x3 ;  /* 0x000000383b3b7211 */ /* 0x000fe400078f18ff */
[----:B-----5:R-:W-:-:S03]  /*fd00*/  LOP3.LUT R56, R112, 0x38, R57, 0xf8, !PT ;  /* 0x0000003870387812 */ /* 0x020fc600078ef839 */
[----:B------:R-:W-:Y:S01]  /*fd10*/  IMAD.SHL.U32 R59, R59, 0x400, RZ ;  /* 0x000004003b3b7824 */ /* 0x000fe200078e00ff */
[----:B------:R-:W-:-:S04]  /*fd20*/  LOP3.LUT R60, R56, R111, RZ, 0x3c, !PT ;  /* 0x0000006f383c7212 */ /* 0x000fc800078e3cff */
[----:B------:R-:W-:Y:S02]  /*fd30*/  LOP3.LUT R61, R59, 0x7fffe000, RZ, 0xc0, !PT ;  /* 0x7fffe0003b3d7812 */ /* 0x000fe400078ec0ff */
[----:B---3--:R-:W0:Y:S02]  /*fd40*/  LDS.128 R56, [R113] ;  /* 0x0000000071387984 */ /* 0x008e240000000c00 */
[----:B------:R-:W-:-:S05]  /*fd50*/  IADD3 R61, R60, R61, R110 ;  /* 0x0000003d3c3d7210 */ /* 0x000fca0007ffe06e */
[----:B------:R-:W-:-:S05]  /*fd60*/  IMAD R64, R61, 0x2, R18 ;  /* 0x000000023d407824 */ /* 0x000fca00078e0212 */
[----:B------:R-:W1:Y:S01]  /*fd70*/  LDS.128 R60, [R64+0x10400] ;  /* 0x01040000403c7984 */ /* 0x000e620000000c00 */
[--C-:B0-----:R-:W-:Y:S02]  /*fd80*/  HADD2.F32 R41, -RZ, R57.reuse.H0_H0 ;  /* 0x20000039ff297230 */ /* 0x101fe40000004100 */
[----:B------:R-:W-:Y:S02]  /*fd90*/  HADD2.F32 R40, -RZ, R56.H0_H0 ;  /* 0x20000038ff287230 */ /* 0x000fe40000004100 */
[----:B------:R-:W-:Y:S02]  /*fda0*/  HADD2.F32 R57, -RZ, R57.H1_H1 ;  /* 0x30000039ff397230 */ /* 0x000fe40000004100 */
[----:B------:R-:W-:Y:S02]  /*fdb0*/  HADD2.F32 R42, -RZ, R58.H0_H0 ;  /* 0x2000003aff2a7230 */ /* 0x000fe40000004100 */
[--C-:B------:R-:W-:Y:S02]  /*fdc0*/  HADD2.F32 R43, -RZ, R59.reuse.H0_H0 ;  /* 0x2000003bff2b7230 */ /* 0x100fe40000004100 */
[----:B------:R-:W-:-:S02]  /*fdd0*/  HADD2.F32 R59, -RZ, R59.H1_H1 ;  /* 0x3000003bff3b7230 */ /* 0x000fc40000004100 */
[--C-:B-1----:R-:W-:Y:S02]  /*fde0*/  HADD2.F32 R49, -RZ, R61.reuse.H0_H0 ;  /* 0x2000003dff317230 */ /* 0x102fe40000004100 */
[----:B------:R-:W-:Y:S02]  /*fdf0*/  HADD2.F32 R48, -RZ, R60.H0_H0 ;  /* 0x2000003cff307230 */ /* 0x000fe40000004100 */
[----:B------:R-:W-:Y:S02]  /*fe00*/  HADD2.F32 R61, -RZ, R61.H1_H1 ;  /* 0x3000003dff3d7230 */ /* 0x000fe40000004100 */
[C---:B------:R-:W-:Y:S01]  /*fe10*/  FMUL.FTZ R76, R49.reuse, R68 ;  /* 0x00000044314c7220 */ /* 0x040fe20000410000 */
[-C--:B------:R-:W-:Y:S01]  /*fe20*/  FMUL.FTZ R78, R49, R66.reuse ;  /* 0x00000042314e7220 */ /* 0x080fe20000410000 */
[----:B------:R-:W-:Y:S02]  /*fe30*/  HADD2.F32 R49, -RZ, R108.H0_H0 ;  /* 0x2000006cff317230 */ /* 0x000fe40000004100 */
[C---:B------:R-:W-:Y:S01]  /*fe40*/  FFMA.FTZ R76, R41.reuse, R66, -R76 ;  /* 0x00000042294c7223 */ /* 0x040fe2000001084c */
[----:B------:R-:W-:Y:S01]  /*fe50*/  FFMA.FTZ R78, R41, R68, R78 ;  /* 0x00000044294e7223 */ /* 0x000fe2000001004e */
[----:B------:R-:W-:Y:S01]  /*fe60*/  FMUL.FTZ R41, R48, R109 ;  /* 0x0000006d30297220 */ /* 0x000fe20000410000 */
[----:B------:R-:W-:-:S02]  /*fe70*/  HADD2.F32 R66, -RZ, R67.H0_H0 ;  /* 0x20000043ff427230 */ /* 0x000fc40000004100 */
[-C--:B------:R-:W-:Y:S01]  /*fe80*/  FMUL.FTZ R48, R48, R107.reuse ;  /* 0x0000006b30307220 */ /* 0x080fe20000410000 */
[----:B------:R-:W-:Y:S02]  /*fe90*/  HADD2.F32 R51, -RZ, R63.H0_H0 ;  /* 0x2000003fff337230 */ /* 0x000fe40000004100 */
[----:B------:R-:W-:Y:S01]  /*fea0*/  FFMA.FTZ R107, R40, R107, -R41 ;  /* 0x0000006b286b7223 */ /* 0x000fe20000010829 */
[C---:B------:R-:W-:Y:S01]  /*feb0*/  FMUL.FTZ R80, R61.reuse, R70 ;  /* 0x000000463d507220 */ /* 0x040fe20000410000 */
[----:B------:R-:W-:Y:S02]  /*fec0*/  HADD2.F32 R41, -RZ, R106.H0_H0 ;  /* 0x2000006aff297230 */ /* 0x000fe40000004100 */
[-C--:B------:R-:W-:Y:S01]  /*fed0*/  FMUL.FTZ R68, R61, R66.reuse ;  /* 0x000000423d447220 */ /* 0x080fe20000410000 */
[----:B------:R-:W-:Y:S02]  /*fee0*/  HADD2.F32 R108, -RZ, R108.H1_H1 ;  /* 0x3000006cff6c7230 */ /* 0x000fe40000004100 */
[----:B------:R-:W-:Y:S01]  /*fef0*/  FFMA.FTZ R61, R57, R66, -R80 ;  /* 0x00000042393d7223 */ /* 0x000fe20000010850 */
[----:B------:R-:W-:-:S02]  /*ff00*/  HADD2.F32 R50, -RZ, R62.H0_H0 ;  /* 0x2000003eff327230 */ /* 0x000fc40000004100 */
[----:B------:R-:W-:Y:S01]  /*ff10*/  FFMA.FTZ R67, R57, R70, R68 ;  /* 0x0000004639437223 */ /* 0x000fe20000010044 */
[----:B------:R-:W-:Y:S02]  /*ff20*/  HADD2.F32 R106, -RZ, R106.H1_H1 ;  /* 0x3000006aff6a7230 */ /* 0x000fe40000004100 */
[----:B------:R-:W-:Y:S01]  /*ff30*/  FFMA.FTZ R109, R40, R109, R48 ;  /* 0x0000006d286d7223 */ /* 0x000fe20000010030 */
[C---:B------:R-:W-:Y:S01]  /*ff40*/  FMUL.FTZ R66, R51.reuse, R108 ;  /* 0x0000006c33427220 */ /* 0x040fe20000410000 */
[----:B------:R-:W-:Y:S02]  /*ff50*/  HADD2.F32 R63, -RZ, R63.H1_H1 ;  /* 0x3000003fff3f7230 */ /* 0x000fe40000004100 */
[C---:B------:R-:W-:Y:S01]  /*ff60*/  FMUL.FTZ R57, R50.reuse, R49 ;  /* 0x0000003132397220 */ /* 0x040fe20000410000 */
[----:B------:R-:W-:Y:S01]  /*ff70*/  FMUL.FTZ R69, R50, R41 ;  /* 0x0000002932457220 */ /* 0x000fe20000410000 */
[----:B------:R-:W-:Y:S02]  /*ff80*/  HADD2.F32 R48, -RZ, R71.H0_H0 ;  /* 0x20000047ff307230 */ /* 0x000fe40000004100 */
[----:B------:R-:W-:Y:S01]  /*ff90*/  FMUL.FTZ R51, R51, R106 ;  /* 0x0000006a33337220 */ /* 0x000fe20000410000 */
[----:B------:R-:W-:-:S02]  /*ffa0*/  HADD2.F32 R40, -RZ, R81.H0_H0 ;  /* 0x20000051ff287230 */ /* 0x000fc40000004100 */
[C---:B------:R-:W-:Y:S01]  /*ffb0*/  FFMA.FTZ R50, R42.reuse, R41, -R57 ;  /* 0x000000292a327223 */ /* 0x040fe20000010839 */
[----:B------:R-:W-:Y:S01]  /*ffc0*/  FFMA.FTZ R69, R42, R49, R69 ;  /* 0x000000312a457223 */ /* 0x000fe20000010045 */
[----:B------:R-:W-:Y:S01]  /*ffd0*/  FFMA.FTZ R108, R43, R108, R51 ;  /* 0x0000006c2b6c7223 */ /* 0x000fe20000010033 */
[----:B------:R-:W-:Y:S02]  /*ffe0*/  HADD2.F32 R60, -RZ, R60.H1_H1 ;  /* 0x3000003cff3c7230 */ /* 0x000fe40000004100 */
[----:B------:R-:W-:Y:S01]  /*fff0*/  FMUL.FTZ R42, R63, R48 ;  /* 0x000000303f2a7220 */ /* 0x000fe20000410000 */
[----:B------:R-:W-:Y:S02]  /*10000*/  HADD2.F32 R62, -RZ, R62.H1_H1 ;  /* 0x3000003eff3e7230 */ /* 0x000fe40000004100 */
[----:B------:R-:W-:Y:S01]  /*10010*/  FFMA.FTZ R66, R43, R106, -R66 ;  /* 0x0000006a2b427223 */ /* 0x000fe20000010842 */
[----:B------:R-:W-:Y:S01]  /*10020*/  FMUL.FTZ R68, R63, R40 ;  /* 0x000000283f447220 */ /* 0x000fe20000410000 */
[----:B------:R-:W-:-:S02]  /*10030*/  HADD2.F32 R49, -RZ, R79.H0_H0 ;  /* 0x2000004fff317230 */ /* 0x000fc40000004100 */
[C---:B------:R-:W-:Y:S01]  /*10040*/  FFMA.FTZ R63, R59.reuse, R40, -R42 ;  /* 0x000000283b3f7223 */ /* 0x040fe2000001082a */
[----:B------:R-:W-:Y:S02]  /*10050*/  HADD2.F32 R51, -RZ, R77.H0_H0 ;  /* 0x2000004dff337230 */ /* 0x000fe40000004100 */
[----:B------:R-:W-:Y:S01]  /*10060*/  FFMA.FTZ R71, R59, R48, R68 ;  /* 0x000000303b477223 */ /* 0x000fe20000010044 */
[----:B------:R-:W-:Y:S02]  /*10070*/  HADD2.F32 R41, -RZ, R83.H0_H0 ;  /* 0x20000053ff297230 */ /* 0x000fe40000004100 */
[----:B------:R-:W-:Y:S01]  /*10080*/  FMUL.FTZ R57, R60, R49 ;  /* 0x000000313c397220 */ /* 0x000fe20000410000 */
[----:B------:R-:W-:Y:S02]  /*10090*/  HADD2.F32 R43, -RZ, R82.H0_H0 ;  /* 0x20000052ff2b7230 */ /* 0x000fe40000004100 */
[----:B------:R-:W-:Y:S01]  /*100a0*/  FMUL.FTZ R59, R62, R51 ;  /* 0x000000333e3b7220 */ /* 0x000fe20000410000 */
[----:B------:R-:W-:-:S02]  /*100b0*/  HADD2.F32 R56, -RZ, R56.H1_H1 ;  /* 0x30000038ff387230 */ /* 0x000fc40000004100 */
[----:B------:R-:W-:Y:S01]  /*100c0*/  FMUL.FTZ R60, R60, R41 ;  /* 0x000000293c3c7220 */ /* 0x000fe20000410000 */
[----:B------:R-:W-:Y:S02]  /*100d0*/  HADD2.F32 R58, -RZ, R58.H1_H1 ;  /* 0x3000003aff3a7230 */ /* 0x000fe40000004100 */
[----:B------:R-:W-:Y:S01]  /*100e0*/  FMUL.FTZ R62, R62, R43 ;  /* 0x0000002b3e3e7220 */ /* 0x000fe20000410000 */
        /* <DEDUP_REMOVED lines=14> */
.L_x_1744:
[----:B------:R-:W-:Y:S05]  /*101d0*/  BSYNC B2 ;  /* 0x0000000000027941 */ /* 0x000fea0003800000 */
.L_x_1743:
[----:B------:R-:W-:Y:S05]  /*101e0*/  @P1 BRA `(.L_x_1742) ;  /* 0x00000004007c1947 */ /* 0x000fea0003800000 */
[----:B------:R-:W2:Y:S01]  /*101f0*/  LDL R71, [R1+0x90] ;  /* 0x0000900001477983 */ /* 0x000ea20000100800 */
[----:B------:R-:W-:Y:S01]  /*10200*/  LEA.HI R65, R65, R0, RZ, 0x1d ;  /* 0x0000000041417211 */ /* 0x000fe200078fe8ff */
[----:B------:R-:W-:Y:S01]  /*10210*/  HADD2.F32 R57, -RZ, R103.H1_H1 ;  /* 0x30000067ff397230 */ /* 0x000fe20000004100 */
[----:B------:R-:W-:Y:S01]  /*10220*/  SHF.R.U32.HI R60, RZ, 0x10, R45 ;  /* 0x00000010ff3c7819 */ /* 0x000fe2000001162d */
[----:B------:R-:W-:Y:S01]  /*10230*/  HADD2.F32 R59, -RZ, R105.H1_H1 ;  /* 0x30000069ff3b7230 */ /* 0x000fe20000004100 */
[----:B0-----:R-:W-:Y:S02]  /*10240*/  SHF.R.S32.HI R42, RZ, 0x1f, R65 ;  /* 0x0000001fff2a7819 */ /* 0x001fe40000011441 */
[----:B------:R-:W-:Y:S01]  /*10250*/  SHF.L.U32 R40, R65, 0x3, RZ ;  /* 0x0000000341287819 */ /* 0x000fe200000006ff */
[----:B------:R-:W-:Y:S01]  /*10260*/  HADD2.F32 R60, -RZ, R60.H0_H0 ;  /* 0x2000003cff3c7230 */ /* 0x000fe20000004100 */
[----:B------:R-:W-:Y:S02]  /*10270*/  LEA.HI R42, R42, R65, RZ, 0x3 ;  /* 0x000000412a2a7211 */ /* 0x000fe400078f18ff */
[----:B-----5:R-:W-:-:S02]  /*10280*/  LOP3.LUT R40, R112, 0x38, R40, 0xf8, !PT ;  /* 0x0000003870287812 */ /* 0x020fc400078ef828 */
[--C-:B------:R-:W-:Y:S01]  /*10290*/  SHF.R.U64 R70, R52, 0x10, R53.reuse ;  /* 0x0000001034467819 */ /* 0x100fe20000001235 */
[----:B------:R-:W-:Y:S01]  /*102a0*/  IMAD.SHL.U32 R42, R42, 0x400, RZ ;  /* 0x000004002a2a7824 */ /* 0x000fe200078e00ff */
[----:B------:R-:W-:Y:S02]  /*102b0*/  LOP3.LUT R48, R40, R111, RZ, 0x3c, !PT ;  /* 0x0000006f28307212 */ /* 0x000fe400078e3cff */
[----:B------:R-:W-:Y:S02]  /*102c0*/  SHF.R.U32.HI R58, RZ, 0x10, R53 ;  /* 0x00000010ff3a7819 */ /* 0x000fe40000011635 */
[----:B------:R-:W-:Y:S02]  /*102d0*/  LOP3.LUT R49, R42, 0x7fffe000, RZ, 0xc0, !PT ;  /* 0x7fffe0002a317812 */ /* 0x000fe400078ec0ff */
[----:B------:R-:W-:Y:S02]  /*102e0*/  SHF.R.U64 R68, R44, 0x10, R45 ;  /* 0x000000102c447819 */ /* 0x000fe4000000122d */
[----:B------:R-:W-:-:S02]  /*102f0*/  IADD3 R49, R48, R49, R110 ;  /* 0x0000003130317210 */ /* 0x000fc40007ffe06e */
[--C-:B------:R-:W-:Y:S02]  /*10300*/  SHF.R.U64 R69, R54, 0x10, R55.reuse ;  /* 0x0000001036457819 */ /* 0x100fe40000001237 */
[----:B------:R-:W-:Y:S01]  /*10310*/  SHF.R.U32.HI R66, RZ, 0x10, R55 ;  /* 0x00000010ff427819 */ /* 0x000fe20000011637 */
[----:B------:R-:W-:Y:S01]  /*10320*/  IMAD R56, R49, 0x2, R18 ;  /* 0x0000000231387824 */ /* 0x000fe200078e0212 */
[--C-:B------:R-:W-:Y:S02]  /*10330*/  SHF.R.U32.HI R65, RZ, 0x10, R47.reuse ;  /* 0x00000010ff417819 */ /* 0x100fe4000001162f */
[----:B------:R-:W-:Y:S02]  /*10340*/  SHF.R.U64 R67, R46, 0x10, R47 ;  /* 0x000000102e437819 */ /* 0x000fe4000000122f */
[----:B------:R-:W0:Y:S02]  /*10350*/  LDS.128 R48, [R56+0x10400] ;  /* 0x0104000038307984 */ /* 0x000e240000000c00 */
[----:B0-----:R-:W-:-:S02]  /*10360*/  HADD2.F32 R52, -RZ, R49.H0_H0 ;  /* 0x20000031ff347230 */ /* 0x001fc40000004100 */
[----:B------:R-:W-:Y:S02]  /*10370*/  HADD2.F32 R53, -RZ, R49.H1_H1 ;  /* 0x30000031ff357230 */ /* 0x000fe40000004100 */
[----:B------:R-:W-:Y:S02]  /*10380*/  HADD2.F32 R49, -RZ, R48.H0_H0 ;  /* 0x20000030ff317230 */ /* 0x000fe40000004100 */
[C---:B------:R-:W-:Y:S01]  /*10390*/  FMUL.FTZ R61, R52.reuse, R59 ;  /* 0x0000003b343d7220 */ /* 0x040fe20000410000 */
[----:B------:R-:W-:Y:S01]  /*103a0*/  FMUL.FTZ R63, R52, R57 ;  /* 0x00000039343f7220 */ /* 0x000fe20000410000 */
[----:B------:R-:W-:Y:S02]  /*103b0*/  HADD2.F32 R52, -RZ, R58.H0_H0 ;  /* 0x2000003aff347230 */ /* 0x000fe40000004100 */
[----:B------:R-:W-:Y:S01]  /*103c0*/  FMUL.FTZ R62, R53, R60 ;  /* 0x0000003c353e7220 */ /* 0x000fe20000410000 */
[----:B------:R-:W-:Y:S02]  /*103d0*/  HADD2.F32 R58, -RZ, R105.H0_H0 ;  /* 0x20000069ff3a7230 */ /* 0x000fe40000004100 */
[----:B------:R-:W-:-:S02]  /*103e0*/  HADD2.F32 R54, -RZ, R50.H0_H0 ;  /* 0x20000032ff367230 */ /* 0x000fc40000004100 */
[----:B------:R-:W-:Y:S01]  /*103f0*/  FMUL.FTZ R64, R53, R52 ;  /* 0x0000003435407220 */ /* 0x000fe20000410000 */
[--C-:B------:R-:W-:Y:S02]  /*10400*/  HADD2.F32 R53, -RZ, R104.reuse.H0_H0 ;  /* 0x20000068ff357230 */ /* 0x100fe40000004100 */
[--C-:B------:R-:W-:Y:S02]  /*10410*/  HADD2.F32 R55, -RZ, R51.reuse.H0_H0 ;  /* 0x20000033ff377230 */ /* 0x100fe40000004100 */
[----:B------:R-:W-:Y:S02]  /*10420*/  HADD2.F32 R104, -RZ, R104.H1_H1 ;  /* 0x30000068ff687230 */ /* 0x000fe40000004100 */
        /* <DEDUP_REMOVED lines=10> */
[----:B------:R-:W-:Y:S01]  /*104d0*/  FFMA.FTZ R62, R45, R52, -R62 ;  /* 0x000000342d3e7223 */ /* 0x000fe2000001083e */
[----:B------:R-:W-:Y:S01]  /*104e0*/  FMUL.FTZ R52, R49, R58 ;  /* 0x0000003a31347220 */ /* 0x000fe20000410000 */
[----:B------:R-:W-:Y:S01]  /*104f0*/  FFMA.FTZ R64, R45, R60, R64 ;  /* 0x0000003c2d407223 */ /* 0x000fe20000010040 */
[----:B------:R-:W-:-:S02]  /*10500*/  HADD2.F32 R45, -RZ, R101.H0_H0 ;  /* 0x20000065ff2d7230 */ /* 0x000fc40000004100 */
[-C--:B------:R-:W-:Y:S01]  /*10510*/  FMUL.FTZ R49, R49, R44.reuse ;  /* 0x0000002c31317220 */ /* 0x080fe20000410000 */
[----:B------:R-:W-:Y:S01]  /*10520*/  FFMA.FTZ R57, R41, R44, -R52 ;  /* 0x0000002c29397223 */ /* 0x000fe20000010834 */
[----:B------:R-:W-:Y:S02]  /*10530*/  HADD2.F32 R44, -RZ, R101.H1_H1 ;  /* 0x30000065ff2c7230 */ /* 0x000fe40000004100 */
[----:B------:R-:W-:Y:S01]  /*10540*/  FMUL.FTZ R60, R55, R104 ;  /* 0x00000068373c7220 */ /* 0x000fe20000410000 */
[----:B------:R-:W-:Y:S01]  /*10550*/  FFMA.FTZ R58, R41, R58, R49 ;  /* 0x0000003a293a7223 */ /* 0x000fe20000010031 */
[----:B------:R-:W-:Y:S02]  /*10560*/  HADD2.F32 R47, -RZ, R43.H0_H0 ;  /* 0x2000002bff2f7230 */ /* 0x000fe40000004100 */
[C---:B------:R-:W-:Y:S01]  /*10570*/  FMUL.FTZ R41, R54.reuse, R53 ;  /* 0x0000003536297220 */ /* 0x040fe20000410000 */
[----:B------:R-:W-:Y:S01]  /*10580*/  FMUL.FTZ R49, R54, R45 ;  /* 0x0000002d36317220 */ /* 0x000fe20000410000 */
[----:B------:R-:W-:-:S02]  /*10590*/  HADD2.F32 R46, -RZ, R42.H0_H0 ;  /* 0x2000002aff2e7230 */ /* 0x000fc40000004100 */
[-C--:B------:R-:W-:Y:S01]  /*105a0*/  FMUL.FTZ R55, R55, R44.reuse ;  /* 0x0000002c37377220 */ /* 0x080fe20000410000 */
[----:B------:R-:W-:Y:S02]  /*105b0*/  HADD2.F32 R54, -RZ, R65.H0_H0 ;  /* 0x20000041ff367230 */ /* 0x000fe40000004100 */
[C---:B------:R-:W-:Y:S01]  /*105c0*/  FFMA.FTZ R60, R47.reuse, R44, -R60 ;  /* 0x0000002c2f3c7223 */ /* 0x040fe2000001083c */
[----:B------:R-:W-:Y:S02]  /*105d0*/  HADD2.F32 R52, -RZ, R66.H0_H0 ;  /* 0x20000042ff347230 */ /* 0x000fe40000004100 */
[----:B------:R-:W-:Y:S01]  /*105e0*/  FFMA.FTZ R55, R47, R104, R55 ;  /* 0x000000682f377223 */ /* 0x000fe20000010037 */
[----:B------:R-:W-:Y:S02]  /*105f0*/  HADD2.F32 R43, -RZ, R43.H1_H1 ;  /* 0x3000002bff2b7230 */ /* 0x000fe40000004100 */
        /* <DEDUP_REMOVED lines=9> */
[----:B------:R-:W-:Y:S02]  /*10690*/  HADD2.F32 R45, -RZ, R69.H0_H0 ;  /* 0x20000045ff2d7230 */ /* 0x000fe40000004100 */
[----:B------:R-:W-:Y:S01]  /*106a0*/  FMUL.FTZ R43, R48, R47 ;  /* 0x0000002f302b7220 */ /* 0x000fe20000410000 */
[----:B------:R-:W-:-:S02]  /*106b0*/  HADD2.F32 R40, -RZ, R40.H1_H1 ;  /* 0x30000028ff287230 */ /* 0x000fc40000004100 */
[----:B------:R-:W-:Y:S01]  /*106c0*/  FMUL.FTZ R48, R48, R41 ;  /* 0x0000002930307220 */ /* 0x000fe20000410000 */
[----:B------:R-:W-:Y:S02]  /*106d0*/  HADD2.F32 R42, -RZ, R42.H1_H1 ;  /* 0x3000002aff2a7230 */ /* 0x000fe40000004100 */
[C---:B------:R-:W-:Y:S01]  /*106e0*/  FMUL.FTZ R53, R50.reuse, R49 ;  /* 0x0000003132357220 */ /* 0x040fe20000410000 */
[----:B------:R-:W-:Y:S01]  /*106f0*/  FMUL.FTZ R50, R50, R45 ;  /* 0x0000002d32327220 */ /* 0x000fe20000410000 */
[C---:B------:R-:W-:Y:S01]  /*10700*/  FFMA.FTZ R51, R40.reuse, R47, R48 ;  /* 0x0000002f28337223 */ /* 0x040fe20000010030 */
[----:B------:R-:W-:Y:S01]  /*10710*/  FFMA.FTZ R44, R40, R41, -R43 ;  /* 0x00000029282c7223 */ /* 0x000fe2000001082b */
        /* <DEDUP_REMOVED lines=12> */
.L_x_1742:
[----:B------:R-:W-:Y:S05]  /*107e0*/  BSYNC B1 ;  /* 0x0000000000017941 */ /* 0x000fea0003800000 */
.L_x_1741:
[----:B------:R-:W-:Y:S01]  /*107f0*/  ISETP.GE.AND P0, PT, R20, R21, PT ;  /* 0x000000151400720c */ /* 0x000fe20003f06270 */
[----:B------:R-:W-:-:S12]  /*10800*/  BSSY B1, `(.L_x_1745) ;  /* 0x00000cf000017945 */ /* 0x000fd80003800000 */
[----:B------:R-:W-:Y:S05]  /*10810*/  @P0 BRA `(.L_x_1746) ;  /* 0x0000000c00340947 */ /* 0x000fea0003800000 */
[----:B------:R-:W2:Y:S01]  /*10820*/  LDC R65, c[0x0][0x3f4] ;  /* 0x0000fd00ff417b82 */ /* 0x000ea20000000800 */
[----:B01----:R-:W-:Y:S01]  /*10830*/  SHF.R.S32.HI R41, RZ, 0x1f, R20 ;  /* 0x0000001fff297819 */ /* 0x003fe20000011414 */
[----:B------:R-:W-:Y:S01]  /*10840*/  IMAD.SHL.U32 R40, R20, 0x40, RZ ;  /* 0x0000004014287824 */ /* 0x000fe200078e00ff */
[----:B------:R-:W-:Y:S02]  /*10850*/  BSSY B2, `(.L_x_1747) ;  /* 0x0000069000027945 */ /* 0x000fe40003800000 */
[----:B------:R-:W-:Y:S02]  /*10860*/  LEA.HI R41, R41, R20, RZ, 0x3 ;  /* 0x0000001429297211 */ /* 0x000fe400078f18ff */
[----:B------:R-:W-:Y:S02]  /*10870*/  LOP3.LUT R64, R40, 0x1c0, RZ, 0xc0, !PT ;  /* 0x000001c028407812 */ /* 0x000fe400078ec0ff */
[----:B------:R-:W-:Y:S02]  /*10880*/  SHF.L.U32 R20, R41, 0x6, RZ ;  /* 0x0000000629147819 */ /* 0x000fe400000006ff */
[----:B------:R-:W-:-:S02]  /*10890*/  SHF.R.U32.HI R67, RZ, 0x3, R64 ;  /* 0x00000003ff437819 */ /* 0x000fc40000011640 */
[----:B------:R-:W-:Y:S02]  /*108a0*/  LOP3.LUT R20, R20, 0xfffffe00, RZ, 0xc0, !PT ;  /* 0xfffffe0014147812 */ /* 0x000fe400078ec0ff */
[-C--:B--2---:R-:W-:Y:S02]  /*108b0*/  ISETP.GE.AND P0, PT, R16, R65.reuse, PT ;  /* 0x000000411000720c */ /* 0x084fe40003f06270 */
[----:B------:R-:W-:-:S11]  /*108c0*/  ISETP.GE.AND P1, PT, R219, R65, PT ;  /* 0x00000041db00720c */ /* 0x000fd60003f26270 */
[----:B------:R-:W-:Y:S05]  /*108d0*/  @P0 BRA `(.L_x_1748) ;  /* 0x0000000400800947 */ /* 0x000fea0003800000 */
        /* <DEDUP_REMOVED lines=11> */
[----:B------:R-:W-:Y:S02]  /*10990*/  SHF.R.U32.HI R55, RZ, 0x10, R35 ;  /* 0x00000010ff377819 */ /* 0x000fe40000011623 */
[--C-:B------:R-:W-:Y:S02]  /*109a0*/  SHF.R.U32.HI R61, RZ, 0x10, R31.reuse ;  /* 0x00000010ff3d7819 */ /* 0x100fe4000001161f */
[----:B------:R-:W-:Y:S02]  /*109b0*/  SHF.R.U64 R62, R30, 0x10, R31 ;  /* 0x000000101e3e7819 */ /* 0x000fe4000000121f */
[----:B--2---:R-:W-:-:S04]  /*109c0*/  LEA.HI R40, R65, R42, RZ, 0x1d ;  /* 0x0000002a41287211 */ /* 0x004fc800078fe8ff */
[----:B------:R-:W-:Y:S01]  /*109d0*/  SHF.R.S32.HI R43, RZ, 0x1f, R40 ;  /* 0x0000001fff2b7819 */ /* 0x000fe20000011428 */
[----:B------:R-:W-:-:S03]  /*109e0*/  IMAD.SHL.U32 R41, R40, 0x8, RZ ;  /* 0x0000000828297824 */ /* 0x000fc600078e00ff */
[----:B------:R-:W-:Y:S02]  /*109f0*/  LEA.HI R43, R43, R40, RZ, 0x3 ;  /* 0x000000282b2b7211 */ /* 0x000fe400078f18ff */
[----:B------:R-:W-:-:S03]  /*10a00*/  LOP3.LUT R40, R64, 0x38, R41, 0xf8, !PT ;  /* 0x0000003840287812 */ /* 0x000fc600078ef829 */
        /* <DEDUP_REMOVED lines=19> */
[----:B------:R-:W-:Y:S01]  /*10b40*/  FFMA.FTZ R56, R29, R50, -R56 ;  /* 0x000000321d387223 */ /* 0x000fe20000010838 */
[----:B------:R-:W-:-:S02]  /*10b50*/  HADD2.F32 R50, -RZ, R49.H0_H0 ;  /* 0x20000031ff327230 */ /* 0x000fc40000004100 */
[----:B------:R-:W-:Y:S01]  /*10b60*/  FFMA.FTZ R58, R29, R52, R58 ;  /* 0x000000341d3a7223 */ /* 0x000fe2000001003a */
[C---:B------:R-:W-:Y:S01]  /*10b70*/  FMUL.FTZ R29, R32.reuse, R33 ;  /* 0x00000021201d7220 */ /* 0x040fe20000410000 */
[C---:B------:R-:W-:Y:S01]  /*10b80*/  FMUL.FTZ R60, R45.reuse, R54 ;  /* 0x000000362d3c7220 */ /* 0x040fe20000410000 */
[-C--:B------:R-:W-:Y:S01]  /*10b90*/  FMUL.FTZ R32, R32, R99.reuse ;  /* 0x0000006320207220 */ /* 0x080fe20000410000 */
[-C--:B------:R-:W-:Y:S01]  /*10ba0*/  FMUL.FTZ R52, R45, R50.reuse ;  /* 0x000000322d347220 */ /* 0x080fe20000410000 */
[----:B------:R-:W-:Y:S02]  /*10bb0*/  HADD2.F32 R45, -RZ, R96.H0_H0 ;  /* 0x20000060ff2d7230 */ /* 0x000fe40000004100 */
[----:B------:R-:W-:Y:S01]  /*10bc0*/  FFMA.FTZ R99, R28, R99, -R29 ;  /* 0x000000631c637223 */ /* 0x000fe2000001081d */
[----:B------:R-:W-:Y:S02]  /*10bd0*/  HADD2.F32 R35, -RZ, R47.H0_H0 ;  /* 0x2000002fff237230 */ /* 0x000fe40000004100 */
[----:B------:R-:W-:Y:S01]  /*10be0*/  FFMA.FTZ R49, R41, R50, -R60 ;  /* 0x0000003229317223 */ /* 0x000fe2000001083c */
[----:B------:R-:W-:-:S02]  /*10bf0*/  HADD2.F32 R29, -RZ, R100.H0_H0 ;  /* 0x20000064ff1d7230 */ /* 0x000fc40000004100 */
[----:B------:R-:W-:Y:S01]  /*10c00*/  FFMA.FTZ R51, R41, R54, R52 ;  /* 0x0000003629337223 */ /* 0x000fe20000010034 */
[----:B------:R-:W-:Y:S02]  /*10c10*/  HADD2.F32 R96, -RZ, R96.H1_H1 ;  /* 0x30000060ff607230 */ /* 0x000fe40000004100 */
[----:B------:R-:W-:Y:S01]  /*10c20*/  FFMA.FTZ R41, R28, R33, R32 ;  /* 0x000000211c297223 */ /* 0x000fe20000010020 */
[----:B------:R-:W-:Y:S02]  /*10c30*/  HADD2.F32 R34, -RZ, R46.H0_H0 ;  /* 0x2000002eff227230 */ /* 0x000fe40000004100 */
[----:B------:R-:W-:Y:S02]  /*10c40*/  HADD2.F32 R100, -RZ, R100.H1_H1 ;  /* 0x30000064ff647230 */ /* 0x000fe40000004100 */
[----:B------:R-:W-:Y:S01]  /*10c50*/  FMUL.FTZ R50, R35, R96 ;  /* 0x0000006023327220 */ /* 0x000fe20000410000 */
[----:B------:R-:W-:Y:S02]  /*10c60*/  HADD2.F32 R47, -RZ, R47.H1_H1 ;  /* 0x3000002fff2f7230 */ /* 0x000fe40000004100 */
[C---:B------:R-:W-:Y:S01]  /*10c70*/  FMUL.FTZ R33, R34.reuse, R45 ;  /* 0x0000002d22217220 */ /* 0x040fe20000410000 */
[----:B------:R-:W-:Y:S01]  /*10c80*/  FMUL.FTZ R53, R34, R29 ;  /* 0x0000001d22357220 */ /* 0x000fe20000410000 */
[----:B------:R-:W-:-:S02]  /*10c90*/  HADD2.F32 R32, -RZ, R55.H0_H0 ;  /* 0x20000037ff207230 */ /* 0x000fc40000004100 */
[----:B------:R-:W-:Y:S01]  /*10ca0*/  FMUL.FTZ R35, R35, R100 ;  /* 0x0000006423237220 */ /* 0x000fe20000410000 */
[----:B------:R-:W-:Y:S02]  /*10cb0*/  HADD2.F32 R28, -RZ, R61.H0_H0 ;  /* 0x2000003dff1c7230 */ /* 0x000fe40000004100 */
        /* <DEDUP_REMOVED lines=34> */
.L_x_1748:
[----:B------:R-:W-:Y:S05]  /*10ee0*/  BSYNC B2 ;  /* 0x0000000000027941 */ /* 0x000fea0003800000 */
.L_x_1747:
[----:B------:R-:W-:Y:S05]  /*10ef0*/  @P1 BRA `(.L_x_1746) ;  /* 0x00000004007c1947 */ /* 0x000fea0003800000 */
[----:B------:R-:W2:Y:S01]  /*10f00*/  LDL R53, [R1+0x88] ;  /* 0x0000880001357983 */ /* 0x000ea20000100800 */
[----:B------:R-:W-:Y:S01]  /*10f10*/  LEA.HI R65, R65, R0, RZ, 0x1d ;  /* 0x0000000041417211 */ /* 0x000fe200078fe8ff */
[--C-:B------:R-:W-:Y:S01]  /*10f20*/  HADD2.F32 R41, -RZ, R89.reuse.H1_H1 ;  /* 0x30000059ff297230 */ /* 0x100fe20000004100 */
[----:B------:R-:W-:Y:S01]  /*10f30*/  SHF.R.U64 R49, R36, 0x10, R37 ;  /* 0x0000001024317819 */ /* 0x000fe20000001225 */
[--C-:B------:R-:W-:Y:S01]  /*10f40*/  HADD2.F32 R40, -RZ, R90.reuse.H1_H1 ;  /* 0x3000005aff287230 */ /* 0x100fe20000004100 */
[----:B0-----:R-:W-:Y:S01]  /*10f50*/  SHF.R.S32.HI R30, RZ, 0x1f, R65 ;  /* 0x0000001fff1e7819 */ /* 0x001fe20000011441 */
[----:B------:R-:W-:Y:S01]  /*10f60*/  HADD2.F32 R89, -RZ, R89.H0_H0 ;  /* 0x20000059ff597230 */ /* 0x000fe20000004100 */
[----:B------:R-:W-:Y:S01]  /*10f70*/  SHF.L.U32 R28, R65, 0x3, RZ ;  /* 0x00000003411c7819 */ /* 0x000fe200000006ff */
[----:B------:R-:W-:Y:S01]  /*10f80*/  HADD2.F32 R90, -RZ, R90.H0_H0 ;  /* 0x2000005aff5a7230 */ /* 0x000fe20000004100 */
[----:B------:R-:W-:Y:S02]  /*10f90*/  LEA.HI R30, R30, R65, RZ, 0x3 ;  /* 0x000000411e1e7211 */ /* 0x000fe400078f18ff */
[----:B------:R-:W-:-:S02]  /*10fa0*/  LOP3.LUT R28, R64, 0x38, R28, 0xf8, !PT ;  /* 0x00000038401c7812 */ /* 0x000fc400078ef81c */
[----:B------:R-:W-:Y:S01]  /*10fb0*/  SHF.R.U32.HI R42, RZ, 0x10, R37 ;  /* 0x00000010ff2a7819 */ /* 0x000fe20000011625 */
[----:B------:R-:W-:Y:S01]  /*10fc0*/  IMAD.SHL.U32 R30, R30, 0x400, RZ ;  /* 0x000004001e1e7824 */ /* 0x000fe200078e00ff */
[----:B------:R-:W-:Y:S02]  /*10fd0*/  LOP3.LUT R33, R28, R67, RZ, 0x3c, !PT ;  /* 0x000000431c217212 */ /* 0x000fe400078e3cff */
[--C-:B------:R-:W-:Y:S01]  /*10fe0*/  SHF.R.U64 R52, R24, 0x10, R25.reuse ;  /* 0x0000001018347819 */ /* 0x100fe20000001219 */
[----:B------:R-:W-:Y:S01]  /*10ff0*/  HADD2.F32 R42, -RZ, R42.H0_H0 ;  /* 0x2000002aff2a7230 */ /* 0x000fe20000004100 */
[----:B------:R-:W-:Y:S02]  /*11000*/  LOP3.LUT R32, R30, 0x7fffe000, RZ, 0xc0, !PT ;  /* 0x7fffe0001e207812 */ /* 0x000fe400078ec0ff */
[----:B------:R-:W-:Y:S02]  /*11010*/  SHF.R.U32.HI R43, RZ, 0x10, R25 ;  /* 0x00000010ff2b7819 */ /* 0x000fe40000011619 */
        /* <DEDUP_REMOVED lines=13> */
[----:B------:R-:W-:Y:S02]  /*110f0*/  HADD2.F32 R38, -RZ, R34.H0_H0 ;  /* 0x20000022ff267230 */ /* 0x000fe40000004100 */
[----:B------:R-:W-:-:S02]  /*11100*/  HADD2.F32 R39, -RZ, R35.H0_H0 ;  /* 0x20000023ff277230 */ /* 0x000fc40000004100 */
[----:B------:R-:W-:Y:S01]  /*11110*/  FMUL.FTZ R48, R37, R36 ;  /* 0x0000002425307220 */ /* 0x000fe20000410000 */
[----:B------:R-:W-:Y:S02]  /*11120*/  HADD2.F32 R35, -RZ, R35.H1_H1 ;  /* 0x30000023ff237230 */ /* 0x000fe40000004100 */
[----:B------:R-:W-:Y:S02]  /*11130*/  HADD2.F32 R32, -RZ, R32.H1_H1 ;  /* 0x30000020ff207230 */ /* 0x000fe40000004100 */
[----:B------:R-:W-:Y:S01]  /*11140*/  HADD2.F32 R34, -RZ, R34.H1_H1 ;  /* 0x30000022ff227230 */ /* 0x000fe20000004100 */
[----:B--2---:R-:W0:Y:S02]  /*11150*/  LDS.128 R28, [R53] ;  /* 0x00000000351c7984 */ /* 0x004e240000000c00 */
[--C-:B0-----:R-:W-:Y:S02]  /*11160*/  HADD2.F32 R25, -RZ, R29.reuse.H0_H0 ;  /* 0x2000001dff197230 */ /* 0x101fe40000004100 */
[----:B------:R-:W-:-:S02]  /*11170*/  HADD2.F32 R29, -RZ, R29.H1_H1 ;  /* 0x3000001dff1d7230 */ /* 0x000fc40000004100 */
[----:B------:R-:W-:Y:S02]  /*11180*/  HADD2.F32 R24, -RZ, R28.H0_H0 ;  /* 0x2000001cff187230 */ /* 0x000fe40000004100 */
[----:B------:R-:W-:Y:S01]  /*11190*/  FFMA.FTZ R44, R25, R40, -R44 ;  /* 0x00000028192c7223 */ /* 0x000fe2000001082c */
[----:B------:R-:W-:Y:S01]  /*111a0*/  FMUL.FTZ R40, R37, R42 ;  /* 0x0000002a25287220 */ /* 0x000fe20000410000 */
[----:B------:R-:W-:Y:S01]  /*111b0*/  FFMA.FTZ R46, R25, R41, R46 ;  /* 0x00000029192e7223 */ /* 0x000fe2000001002e */
[----:B------:R-:W-:Y:S01]  /*111c0*/  FMUL.FTZ R25, R33, R89 ;  /* 0x0000005921197220 */ /* 0x000fe20000410000 */
[----:B------:R-:W-:Y:S02]  /*111d0*/  HADD2.F32 R37, -RZ, R88.H0_H0 ;  /* 0x20000058ff257230 */ /* 0x000fe40000004100 */
[----:B------:R-:W-:Y:S01]  /*111e0*/  FFMA.FTZ R41, R29, R36, -R40 ;  /* 0x000000241d297223 */ /* 0x000fe20000010828 */
[-C--:B------:R-:W-:Y:S01]  /*111f0*/  FMUL.FTZ R36, R33, R90.reuse ;  /* 0x0000005a21247220 */ /* 0x080fe20000410000 */
[----:B------:R-:W-:Y:S01]  /*11200*/  FFMA.FTZ R90, R24, R90, -R25 ;  /* 0x0000005a185a7223 */ /* 0x000fe20000010819 */
[----:B------:R-:W-:-:S02]  /*11210*/  HADD2.F32 R25, -RZ, R91.H0_H0 ;  /* 0x2000005bff197230 */ /* 0x000fc40000004100 */
[----:B------:R-:W-:Y:S01]  /*11220*/  FFMA.FTZ R43, R29, R42, R48 ;  /* 0x0000002a1d2b7223 */ /* 0x000fe20000010030 */
[----:B------:R-:W-:Y:S01]  /*11230*/  FFMA.FTZ R89, R24, R89, R36 ;  /* 0x0000005918597223 */ /* 0x000fe20000010024 */
[----:B------:R-:W-:Y:S02]  /*11240*/  HADD2.F32 R88, -RZ, R88.H1_H1 ;  /* 0x30000058ff587230 */ /* 0x000fe40000004100 */
[C---:B------:R-:W-:Y:S01]  /*11250*/  FMUL.FTZ R29, R38.reuse, R37 ;  /* 0x00000025261d7220 */ /* 0x040fe20000410000 */
[----:B------:R-:W-:Y:S02]  /*11260*/  HADD2.F32 R24, -RZ, R91.H1_H1 ;  /* 0x3000005bff187230 */ /* 0x000fe40000004100 */
[----:B------:R-:W-:Y:S01]  /*11270*/  FMUL.FTZ R33, R38, R25 ;  /* 0x0000001926217220 */ /* 0x000fe20000410000 */
[----:B------:R-:W-:Y:S02]  /*11280*/  HADD2.F32 R26, -RZ, R30.H0_H0 ;  /* 0x2000001eff1a7230 */ /* 0x000fe40000004100 */
        /* <DEDUP_REMOVED lines=9> */
[----:B------:R-:W-:Y:S01]  /*11320*/  FMUL.FTZ R26, R35, R38 ;  /* 0x00000026231a7220 */ /* 0x000fe20000410000 */
[----:B------:R-:W-:Y:S01]  /*11330*/  FFMA.FTZ R88, R27, R88, R39 ;  /* 0x000000581b587223 */ /* 0x000fe20000010027 */
        /* <DEDUP_REMOVED lines=27> */
.L_x_1746:
[----:B------:R-:W-:Y:S05]  /*114f0*/  BSYNC B1 ;  /* 0x0000000000017941 */ /* 0x000fea0003800000 */
.L_x_1745:
[----:B------:R-:W-:-:S13]  /*11500*/  ISETP.GE.AND P0, PT, R3, R21, PT ;  /* 0x000000150300720c */ /* 0x000fda0003f06270 */
[----:B------:R-:W-:Y:S05]  /*11510*/  @P0 BRA `(.L_x_1716) ;  /* 0x0000000c00340947 */ /* 0x000fea0003800000 */
[----:B-1----:R-:W1:Y:S01]  /*11520*/  LDC R45, c[0x0][0x3f4] ;  /* 0x0000fd00ff2d7b82 */ /* 0x002e620000000800 */
[----:B--2---:R-:W-:Y:S01]  /*11530*/  SHF.R.S32.HI R24, RZ, 0x1f, R3 ;  /* 0x0000001fff187819 */ /* 0x004fe20000011403 */
[----:B------:R-:W-:Y:S01]  /*11540*/  IMAD.SHL.U32 R20, R3, 0x40, RZ ;  /* 0x0000004003147824 */ /* 0x000fe200078e00ff */
[----:B------:R-:W-:Y:S02]  /*11550*/  BSSY B1, `(.L_x_1749) ;  /* 0x0000069000017945 */ /* 0x000fe40003800000 */
[----:B------:R-:W-:Y:S02]  /*11560*/  LEA.HI R24, R24, R3, RZ, 0x3 ;  /* 0x0000000318187211 */ /* 0x000fe400078f18ff */
[----:B------:R-:W-:Y:S02]  /*11570*/  LOP3.LUT R46, R20, 0x1c0, RZ, 0xc0, !PT ;  /* 0x000001c0142e7812 */ /* 0x000fe400078ec0ff */
[----:B------:R-:W-:Y:S02]  /*11580*/  SHF.L.U32 R24, R24, 0x6, RZ ;  /* 0x0000000618187819 */ /* 0x000fe400000006ff */
[----:B------:R-:W-:-:S02]  /*11590*/  SHF.R.U32.HI R47, RZ, 0x3, R46 ;  /* 0x00000003ff2f7819 */ /* 0x000fc4000001162e */
[----:B0-----:R-:W-:Y:S02]  /*115a0*/  LOP3.LUT R48, R24, 0xfffffe00, RZ, 0xc0, !PT ;  /* 0xfffffe0018307812 */ /* 0x001fe400078ec0ff */
[-C--:B-1----:R-:W-:Y:S02]  /*115b0*/  ISETP.GE.AND P0, PT, R16, R45.reuse, PT ;  /* 0x0000002d1000720c */ /* 0x082fe40003f06270 */
[----:B------:R-:W-:-:S11]  /*115c0*/  ISETP.GE.AND P1, PT, R219, R45, PT ;  /* 0x0000002ddb00720c */ /* 0x000fd60003f26270 */
[----:B------:R-:W-:Y:S05]  /*115d0*/  @P0 BRA `(.L_x_1750) ;  /* 0x0000000400800947 */ /* 0x000fea0003800000 */
[----:B------:R-:W2:Y:S04]  /*115e0*/  LDL R25, [R1+0x68] ;  /* 0x0000680001197983 */ /* 0x000ea80000100800 */
[----:B------:R-:W3:Y:S01]  /*115f0*/  LDL R49, [R1+0x84] ;  /* 0x0000840001317983 */ /* 0x000ee20000100800 */
[--C-:B------:R-:W-:Y:S01]  /*11600*/  SHF.R.U64 R44, R12, 0x10, R13.reuse ;  /* 0x000000100c2c7819 */ /* 0x100fe2000000120d */
[--C-:B------:R-:W-:Y:S01]  /*11610*/  HADD2.F32 R32, -RZ, R93.reuse.H1_H1 ;  /* 0x3000005dff207230 */ /* 0x100fe20000004100 */
[----:B------:R-:W-:Y:S01]  /*11620*/  SHF.R.U32.HI R21, RZ, 0x10, R13 ;  /* 0x00000010ff157819 */ /* 0x000fe2000001160d */
[----:B------:R-:W-:Y:S01]  /*11630*/  HADD2.F32 R93, -RZ, R93.H0_H0 ;  /* 0x2000005dff5d7230 */ /* 0x000fe20000004100 */
[--C-:B------:R-:W-:Y:S02]  /*11640*/  SHF.R.U64 R41, R8, 0x10, R9.reuse ;  /* 0x0000001008297819 */ /* 0x100fe40000001209 */
[----:B------:R-:W-:-:S02]  /*11650*/  SHF.R.U32.HI R34, RZ, 0x10, R9 ;  /* 0x00000010ff227819 */ /* 0x000fc40000011609 */
[--C-:B------:R-:W-:Y:S02]  /*11660*/  SHF.R.U64 R43, R14, 0x10, R15.reuse ;  /* 0x000000100e2b7819 */ /* 0x100fe4000000120f */
        /* <DEDUP_REMOVED lines=13> */
[----:B------:R-:W-:Y:S01]  /*11740*/  IADD3 R3, R3, R20, R48 ;  /* 0x0000001403037210 */ /* 0x000fe20007ffe030 */
[----:B------:R-:W-:-:S04]  /*11750*/  HADD2.F32 R20, -RZ, R94.H1_H1 ;  /* 0x3000005eff147230 */ /* 0x000fc80000004100 */
        /* <DEDUP_REMOVED lines=16> */
[----:B------:R-:W-:-:S02]  /*11860*/  HADD2.F32 R9, -RZ, R94.H0_H0 ;  /* 0x2000005eff097230 */ /* 0x000fc40000004100 */
[C---:B------:R-:W-:Y:S01]  /*11870*/  FMUL.FTZ R40, R29.reuse, R34 ;  /* 0x000000221d287220 */ /* 0x040fe20000410000 */
[----:B------:R-:W-:Y:S02]  /*11880*/  HADD2.F32 R20, -RZ, R21.H0_H0 ;  /* 0x20000015ff147230 */ /* 0x000fe40000004100 */
[C---:B------:R-:W-:Y:S01]  /*11890*/  FMUL.FTZ R21, R12.reuse, R93 ;  /* 0x0000005d0c157220 */ /* 0x040fe20000410000 */
[----:B------:R-:W-:Y:S02]  /*118a0*/  HADD2.F32 R14, -RZ, R30.H0_H0 ;  /* 0x2000001eff0e7230 */ /* 0x000fe40000004100 */
[-C--:B------:R-:W-:Y:S01]  /*118b0*/  FMUL.FTZ R12, R12, R9.reuse ;  /* 0x000000090c0c7220 */ /* 0x080fe20000410000 */
[----:B------:R-:W-:Y:S02]  /*118c0*/  HADD2.F32 R15, -RZ, R31.H0_H0 ;  /* 0x2000001fff0f7230 */ /* 0x000fe40000004100 */
[----:B------:R-:W-:Y:S01]  /*118d0*/  FFMA.FTZ R21, R8, R9, -R21 ;  /* 0x0000000908157223 */ /* 0x000fe20000010815 */
[----:B------:R-:W-:Y:S01]  /*118e0*/  FMUL.FTZ R32, R29, R20 ;  /* 0x000000141d207220 */ /* 0x000fe20000410000 */
[----:B------:R-:W-:-:S02]  /*118f0*/  HADD2.F32 R9, -RZ, R95.H0_H0 ;  /* 0x2000005fff097230 */ /* 0x000fc40000004100 */
[----:B------:R-:W-:Y:S01]  /*11900*/  FFMA.FTZ R93, R8, R93, R12 ;  /* 0x0000005d085d7223 */ /* 0x000fe2000001000c */
[----:B------:R-:W-:Y:S02]  /*11910*/  HADD2.F32 R92, -RZ, R92.H1_H1 ;  /* 0x3000005cff5c7230 */ /* 0x000fe40000004100 */
[C---:B------:R-:W-:Y:S01]  /*11920*/  FFMA.FTZ R29, R25.reuse, R20, -R40 ;  /* 0x00000014191d7223 */ /* 0x040fe20000010828 */
[----:B------:R-:W-:Y:S02]  /*11930*/  HADD2.F32 R8, -RZ, R95.H1_H1 ;  /* 0x3000005fff087230 */ /* 0x000fe40000004100 */
[----:B------:R-:W-:Y:S01]  /*11940*/  FFMA.FTZ R33, R25, R34, R32 ;  /* 0x0000002219217223 */ /* 0x000fe20000010020 */
[C---:B------:R-:W-:Y:S01]  /*11950*/  FMUL.FTZ R25, R14.reuse, R13 ;  /* 0x0000000d0e197220 */ /* 0x040fe20000410000 */
[----:B------:R-:W-:Y:S01]  /*11960*/  FMUL.FTZ R35, R14, R9 ;  /* 0x000000090e237220 */ /* 0x000fe20000410000 */
[----:B------:R-:W-:Y:S01]  /*11970*/  FMUL.FTZ R32, R15, R92 ;  /* 0x0000005c0f207220 */ /* 0x000fe20000410000 */
[----:B------:R-:W-:-:S02]  /*11980*/  HADD2.F32 R31, -RZ, R31.H1_H1 ;  /* 0x3000001fff1f7230 */ /* 0x000fc40000004100 */
[-C--:B------:R-:W-:Y:S01]  /*11990*/  FMUL.FTZ R15, R15, R8.reuse ;  /* 0x000000080f0f7220 */ /* 0x080fe20000410000 */
[----:B------:R-:W-:Y:S02]  /*119a0*/  HADD2.F32 R14, -RZ, R37.H0_H0 ;  /* 0x20000025ff0e7230 */ /* 0x000fe40000004100 */
[C---:B------:R-:W-:Y:S01]  /*119b0*/  FFMA.FTZ R20, R10.reuse, R9, -R25 ;  /* 0x000000090a147223 */ /* 0x040fe20000010819 */
[----:B------:R-:W-:Y:S02]  /*119c0*/  HADD2.F32 R12, -RZ, R42.H0_H0 ;  /* 0x2000002aff0c7230 */ /* 0x000fe40000004100 */
[----:B------:R-:W-:Y:S01]  /*119d0*/  FFMA.FTZ R35, R10, R13, R35 ;  /* 0x0000000d0a237223 */ /* 0x000fe20000010023 */
[C---:B------:R-:W-:Y:S01]  /*119e0*/  FFMA.FTZ R32, R11.reuse, R8, -R32 ;  /* 0x000000080b207223 */ /* 0x040fe20000010820 */
[----:B------:R-:W-:Y:S01]  /*119f0*/  FFMA.FTZ R92, R11, R92, R15 ;  /* 0x0000005c0b5c7223 */ /* 0x000fe2000001000f */
[----:B------:R-:W-:Y:S02]  /*11a00*/  HADD2.F32 R28, -RZ, R28.H1_H1 ;  /* 0x3000001cff1c7230 */ /* 0x000fe40000004100 */
[----:B------:R-:W-:Y:S01]  /*11a10*/  FMUL.FTZ R10, R31, R14 ;  /* 0x0000000e1f0a7220 */ /* 0x000fe20000410000 */
[----:B------:R-:W-:-:S02]  /*11a20*/  HADD2.F32 R30, -RZ, R30.H1_H1 ;  /* 0x3000001eff1e7230 */ /* 0x000fc40000004100 */
[-C--:B------:R-:W-:Y:S01]  /*11a30*/  FMUL.FTZ R8, R31, R12.reuse ;  /* 0x0000000c1f087220 */ /* 0x080fe20000410000 */
[----:B------:R-:W-:Y:S02]  /*11a40*/  HADD2.F32 R13, -RZ, R41.H0_H0 ;  /* 0x20000029ff0d7230 */ /* 0x000fe40000004100 */
[C---:B------:R-:W-:Y:S01]  /*11a50*/  FFMA.FTZ R31, R27.reuse, R12, -R10 ;  /* 0x0000000c1b1f7223 */ /* 0x040fe2000001080a */
[----:B------:R-:W-:Y:S02]  /*11a60*/  HADD2.F32 R15, -RZ, R39.H0_H0 ;  /* 0x20000027ff0f7230 */ /* 0x000fe40000004100 */
[----:B------:R-:W-:Y:S01]  /*11a70*/  FFMA.FTZ R37, R27, R14, R8 ;  /* 0x0000000e1b257223 */ /* 0x000fe20000010008 */
[----:B------:R-:W-:Y:S02]  /*11a80*/  HADD2.F32 R9, -RZ, R44.H0_H0 ;  /* 0x2000002cff097230 */ /* 0x000fe40000004100 */
[----:B------:R-:W-:Y:S01]  /*11a90*/  FMUL.FTZ R25, R28, R13 ;  /* 0x0000000d1c197220 */ /* 0x000fe20000410000 */
[----:B------:R-:W-:-:S02]  /*11aa0*/  HADD2.F32 R11, -RZ, R43.H0_H0 ;  /* 0x2000002bff0b7230 */ /* 0x000fc40000004100 */
[----:B------:R-:W-:Y:S01]  /*11ab0*/  FMUL.FTZ R27, R30, R15 ;  /* 0x0000000f1e1b7220 */ /* 0x000fe20000410000 */
[----:B------:R-:W-:Y:S02]  /*11ac0*/  HADD2.F32 R24, -RZ, R24.H1_H1 ;  /* 0x30000018ff187230 */ /* 0x000fe40000004100 */
[----:B------:R-:W-:Y:S01]  /*11ad0*/  FMUL.FTZ R28, R28, R9 ;  /* 0x000000091c1c7220 */ /* 0x000fe20000410000 */
[----:B------:R-:W-:Y:S02]  /*11ae0*/  HADD2.F32 R26, -RZ, R26.H1_H1 ;  /* 0x3000001aff1a7230 */ /* 0x000fe40000004100 */
        /* <DEDUP_REMOVED lines=15> */
.L_x_1750:
[----:B------:R-:W-:Y:S05]  /*11be0*/  BSYNC B1 ;  /* 0x0000000000017941 */ /* 0x000fea0003800000 */
.L_x_1749:
[----:B------:R-:W-:Y:S05]  /*11bf0*/  @P1 BRA `(.L_x_1716) ;  /* 0x00000004007c1947 */ /* 0x000fea0003800000 */
[----:B------:R-:W2:Y:S01]  /*11c00*/  LDL R38, [R1+0x80] ;  /* 0x0000800001267983 */ /* 0x000ea20000100800 */
[----:B------:R-:W-:Y:S01]  /*11c10*/  LEA.HI R0, R45, R0, RZ, 0x1d ;  /* 0x000000002d007211 */ /* 0x000fe200078fe8ff */
[----:B------:R-:W-:Y:S01]  /*11c20*/  HADD2.F32 R25, -RZ, R86.H1_H1 ;  /* 0x30000056ff197230 */ /* 0x000fe20000004100 */
[----:B------:R-:W-:Y:S01]  /*11c30*/  SHF.R.U32.HI R26, RZ, 0x10, R5 ;  /* 0x00000010ff1a7819 */ /* 0x000fe20000011605 */
[--C-:B------:R-:W-:Y:S01]  /*11c40*/  HADD2.F32 R27, -RZ, R85.reuse.H1_H1 ;  /* 0x30000055ff1b7230 */ /* 0x100fe20000004100 */
[----:B0-----:R-:W-:Y:S01]  /*11c50*/  SHF.R.S32.HI R9, RZ, 0x1f, R0 ;  /* 0x0000001fff097819 */ /* 0x001fe20000011400 */
[----:B------:R-:W-:Y:S01]  /*11c60*/  HADD2.F32 R85, -RZ, R85.H0_H0 ;  /* 0x20000055ff557230 */ /* 0x000fe20000004100 */
[----:B------:R-:W-:Y:S01]  /*11c70*/  SHF.L.U32 R3, R0, 0x3, RZ ;  /* 0x0000000300037819 */ /* 0x000fe200000006ff */
[----:B------:R-:W-:Y:S01]  /*11c80*/  HADD2.F32 R26, -RZ, R26.H0_H0 ;  /* 0x2000001aff1a7230 */ /* 0x000fe20000004100 */
[----:B------:R-:W-:Y:S01]  /*11c90*/  LEA.HI R9, R9, R0, RZ, 0x3 ;  /* 0x0000000009097211 */ /* 0x000fe200078f18ff */
[----:B------:R-:W-:Y:S01]  /*11ca0*/  HADD2.F32 R86, -RZ, R86.H0_H0 ;  /* 0x20000056ff567230 */ /* 0x000fe20000004100 */
[----:B------:R-:W-:-:S02]  /*11cb0*/  LOP3.LUT R0, R46, 0x38, R3, 0xf8, !PT ;  /* 0x000000382e007812 */ /* 0x000fc400078ef803 */
        /* <DEDUP_REMOVED lines=10> */
[--C-:B------:R-:W-:Y:S02]  /*11d60*/  SHF.R.U64 R36, R74, 0x10, R75.reuse ;  /* 0x000000104a247819 */ /* 0x100fe4000000124b */
[----:B------:R-:W-:Y:S02]  /*11d70*/  SHF.R.U32.HI R74, RZ, 0x10, R75 ;  /* 0x00000010ff4a7819 */ /* 0x000fe4000001164b */
        /* <DEDUP_REMOVED lines=10> */
[----:B------:R-:W-:Y:S02]  /*11e20*/  HADD2.F32 R15, -RZ, R15.H1_H1 ;  /* 0x3000000fff0f7230 */ /* 0x000fe40000004100 */
[----:B------:R-:W-:Y:S02]  /*11e30*/  HADD2.F32 R12, -RZ, R12.H1_H1 ;  /* 0x3000000cff0c7230 */ /* 0x000fe40000004100 */
[----:B------:R-:W-:Y:S01]  /*11e40*/  HADD2.F32 R14, -RZ, R14.H1_H1 ;  /* 0x3000000eff0e7230 */ /* 0x000fe20000004100 */
[----:B--2---:R-:W0:Y:S02]  /*11e50*/  LDS.128 R8, [R38] ;  /* 0x0000000026087984 */ /* 0x004e240000000c00 */
[--C-:B0-----:R-:W-:Y:S02]  /*11e60*/  HADD2.F32 R4, -RZ, R9.reuse.H0_H0 ;  /* 0x20000009ff047230 */ /* 0x101fe40000004100 */
[----:B------:R-:W-:Y:S02]  /*11e70*/  HADD2.F32 R9, -RZ, R9.H1_H1 ;  /* 0x30000009ff097230 */ /* 0x000fe40000004100 */
[----:B------:R-:W-:-:S02]  /*11e80*/  HADD2.F32 R0, -RZ, R8.H0_H0 ;  /* 0x20000008ff007230 */ /* 0x000fc40000004100 */
[C---:B------:R-:W-:Y:S01]  /*11e90*/  FFMA.FTZ R29, R4.reuse, R25, -R29 ;  /* 0x00000019041d7223 */ /* 0x040fe2000001081d */
[----:B------:R-:W-:Y:S01]  /*11ea0*/  FFMA.FTZ R31, R4, R27, R31 ;  /* 0x0000001b041f7223 */ /* 0x000fe2000001001f */
[-C--:B------:R-:W-:Y:S01]  /*11eb0*/  FMUL.FTZ R4, R13, R20.reuse ;  /* 0x000000140d047220 */ /* 0x080fe20000410000 */
[----:B------:R-:W-:Y:S01]  /*11ec0*/  FFMA.FTZ R30, R9, R20, -R28 ;  /* 0x00000014091e7223 */ /* 0x000fe2000001081c */
[C---:B------:R-:W-:Y:S01]  /*11ed0*/  FMUL.FTZ R13, R7.reuse, R85 ;  /* 0x00000055070d7220 */ /* 0x040fe20000410000 */
[----:B------:R-:W-:Y:S02]  /*11ee0*/  HADD2.F32 R20, -RZ, R84.H0_H0 ;  /* 0x20000054ff147230 */ /* 0x000fe40000004100 */
[----:B------:R-:W-:Y:S01]  /*11ef0*/  FMUL.FTZ R28, R7, R86 ;  /* 0x00000056071c7220 */ /* 0x000fe20000410000 */
[----:B------:R-:W-:Y:S01]  /*11f00*/  FFMA.FTZ R26, R9, R26, R4 ;  /* 0x0000001a091a7223 */ /* 0x000fe20000010004 */
[----:B------:R-:W-:Y:S02]  /*11f10*/  HADD2.F32 R5, -RZ, R10.H0_H0 ;  /* 0x2000000aff057230 */ /* 0x000fe40000004100 */
[----:B------:R-:W-:Y:S01]  /*11f20*/  FFMA.FTZ R86, R0, R86, -R13 ;  /* 0x0000005600567223 */ /* 0x000fe2000001080d */
[----:B------:R-:W-:-:S02]  /*11f30*/  HADD2.F32 R4, -RZ, R87.H0_H0 ;  /* 0x20000057ff047230 */ /* 0x000fc40000004100 */
[----:B------:R-:W-:Y:S01]  /*11f40*/  FFMA.FTZ R28, R0, R85, R28 ;  /* 0x00000055001c7223 */ /* 0x000fe2000001001c */
[----:B------:R-:W-:Y:S02]  /*11f50*/  HADD2.F32 R7, -RZ, R84.H1_H1 ;  /* 0x30000054ff077230 */ /* 0x000fe40000004100 */
[C---:B------:R-:W-:Y:S01]  /*11f60*/  FMUL.FTZ R0, R21.reuse, R20 ;  /* 0x0000001415007220 */ /* 0x040fe20000410000 */
[----:B------:R-:W-:Y:S02]  /*11f70*/  HADD2.F32 R87, -RZ, R87.H1_H1 ;  /* 0x30000057ff577230 */ /* 0x000fe40000004100 */
[-C--:B------:R-:W-:Y:S01]  /*11f80*/  FMUL.FTZ R32, R21, R4.reuse ;  /* 0x0000000415207220 */ /* 0x080fe20000410000 */
[----:B------:R-:W-:Y:S02]  /*11f90*/  HADD2.F32 R6, -RZ, R11.H0_H0 ;  /* 0x2000000bff067230 */ /* 0x000fe40000004100 */
[----:B------:R-:W-:Y:S01]  /*11fa0*/  FFMA.FTZ R25, R5, R4, -R0 ;  /* 0x0000000405197223 */ /* 0x000fe20000010800 */
[----:B------:R-:W-:Y:S01]  /*11fb0*/  FMUL.FTZ R9, R24, R7 ;  /* 0x0000000718097220 */ /* 0x000fe20000410000 */
[----:B------:R-:W-:-:S02]  /*11fc0*/  HADD2.F32 R4, -RZ, R33.H0_H0 ;  /* 0x20000021ff047230 */ /* 0x000fc40000004100 */
[-C--:B------:R-:W-:Y:S01]  /*11fd0*/  FMUL.FTZ R24, R24, R87.reuse ;  /* 0x0000005718187220 */ /* 0x080fe20000410000 */
[----:B------:R-:W-:Y:S02]  /*11fe0*/  HADD2.F32 R0, -RZ, R74.H0_H0 ;  /* 0x2000004aff007230 */ /* 0x000fe40000004100 */
[----:B------:R-:W-:Y:S01]  /*11ff0*/  FFMA.FTZ R32, R5, R20, R32 ;  /* 0x0000001405207223 */ /* 0x000fe20000010020 */
[----:B------:R-:W-:Y:S02]  /*12000*/  HADD2.F32 R11, -RZ, R11.H1_H1 ;  /* 0x3000000bff0b7230 */ /* 0x000fe40000004100 */
[C---:B------:R-:W-:Y:S01]  /*12010*/  FFMA.FTZ R87, R6.reuse, R87, -R9 ;  /* 0x0000005706577223 */ /* 0x040fe20000010809 */
[----:B------:R-:W-:Y:S01]  /*12020*/  FFMA.FTZ R24, R6, R7, R24 ;  /* 0x0000000706187223 */ /* 0x000fe20000010018 */
[C---:B------:R-:W-:Y:S01]  /*12030*/  FMUL.FTZ R20, R15.reuse, R4 ;  /* 0x000000040f147220 */ /* 0x040fe20000410000 */
[----:B------:R-:W-:Y:S01]  /*12040*/  FMUL.FTZ R6, R15, R0 ;  /* 0x000000000f067220 */ /* 0x000fe20000410000 */
[----:B------:R-:W-:-:S02]  /*12050*/  HADD2.F32 R9, -RZ, R35.H0_H0 ;  /* 0x20000023ff097230 */ /* 0x000fc40000004100 */
[----:B------:R-:W-:Y:S02]  /*12060*/  HADD2.F32 R13, -RZ, R34.H0_H0 ;  /* 0x20000022ff0d7230 */ /* 0x000fe40000004100 */
[C---:B------:R-:W-:Y:S01]  /*12070*/  FFMA.FTZ R20, R11.reuse, R0, -R20 ;  /* 0x000000000b147223 */ /* 0x040fe20000010814 */
[----:B------:R-:W-:Y:S02]  /*12080*/  HADD2.F32 R5, -RZ, R37.H0_H0 ;  /* 0x20000025ff057230 */ /* 0x000fe40000004100 */
[----:B------:R-:W-:Y:S01]  /*12090*/  FFMA.FTZ R33, R11, R4, R6 ;  /* 0x000000040b217223 */ /* 0x000fe20000010006 */
[----:B------:R-:W-:Y:S02]  /*120a0*/  HADD2.F32 R7, -RZ, R36.H0_H0 ;  /* 0x20000024ff077230 */ /* 0x000fe40000004100 */
[----:B------:R-:W-:Y:S01]  /*120b0*/  FMUL.FTZ R11, R12, R9 ;  /* 0x000000090c0b7220 */ /* 0x000fe20000410000 */
[----:B------:R-:W-:Y:S02]  /*120c0*/  HADD2.F32 R8, -RZ, R8.H1_H1 ;  /* 0x30000008ff087230 */ /* 0x000fe40000004100 */
[----:B------:R-:W-:Y:S01]  /*120d0*/  FMUL.FTZ R27, R14, R13 ;  /* 0x0000000d0e1b7220 */ /* 0x000fe20000410000 */
[----:B------:R-:W-:-:S02]  /*120e0*/  HADD2.F32 R10, -RZ, R10.H1_H1 ;  /* 0x3000000aff0a7230 */ /* 0x000fc40000004100 */
[----:B------:R-:W-:Y:S01]  /*120f0*/  FMUL.FTZ R12, R12, R5 ;  /* 0x000000050c0c7220 */ /* 0x000fe20000410000 */
[----:B------:R-:W-:Y:S01]  /*12100*/  FMUL.FTZ R14, R14, R7 ;  /* 0x000000070e0e7220 */ /* 0x000fe20000410000 */
[----:B------:R-:W-:Y:S01]  /*12110*/  FFMA.FTZ R15, R8, R5, -R11 ;  /* 0x00000005080f7223 */ /* 0x000fe2000001080b */
[----:B------:R-:W-:Y:S01]  /*12120*/  F2FP.F16.F32.PACK_AB R11, R20, R87 ;  /* 0x00000057140b723e */ /* 0x000fe200000000ff */
[----:B------:R-:W-:Y:S01]  /*12130*/  FFMA.FTZ R0, R10, R7, -R27 ;  /* 0x000000070a007223 */ /* 0x000fe2000001081b */
[----:B------:R-:W-:Y:S01]  /*12140*/  FFMA.FTZ R21, R8, R9, R12 ;  /* 0x0000000908157223 */ /* 0x000fe2000001000c */
[----:B------:R-:W-:Y:S01]  /*12150*/  FFMA.FTZ R13, R10, R13, R14 ;  /* 0x0000000d0a0d7223 */ /* 0x000fe2000001000e */
[----:B------:R-:W-:Y:S02]  /*12160*/  F2FP.F16.F32.PACK_AB R9, R30, R29 ;  /* 0x0000001d1e09723e */ /* 0x000fe400000000ff */
[----:B------:R-:W-:Y:S02]  /*12170*/  F2FP.F16.F32.PACK_AB R8, R15, R86 ;  /* 0x000000560f08723e */ /* 0x000fe400000000ff */
[----:B------:R-:W-:-:S02]  /*12180*/  F2FP.F16.F32.PACK_AB R10, R0, R25 ;  /* 0x00000019000a723e */ /* 0x000fc400000000ff */
[----:B------:R-:W-:Y:S02]  /*12190*/  F2FP.F16.F32.PACK_AB R7, R33, R24 ;  /* 0x000000182107723e */ /* 0x000fe400000000ff */
[----:B------:R-:W-:Y:S01]  /*121a0*/  F2FP.F16.F32.PACK_AB R5, R26, R31 ;  /* 0x0000001f1a05723e */ /* 0x000fe200000000ff */
[----:B------:R3:W-:Y:S01]  /*121b0*/  STS.128 [R38], R8 ;  /* 0x0000000826007388 */ /* 0x0007e20000000c00 */
[----:B------:R-:W-:Y:S02]  /*121c0*/  F2FP.F16.F32.PACK_AB R4, R21, R28 ;  /* 0x0000001c1504723e */ /* 0x000fe400000000ff */
[----:B------:R-:W-:-:S05]  /*121d0*/  F2FP.F16.F32.PACK_AB R6, R13, R32 ;  /* 0x000000200d06723e */ /* 0x000fca00000000ff */
[----:B------:R3:W-:Y:S02]  /*121e0*/  STS.128 [R3+0x10400], R4 ;  /* 0x0104000403007388 */ /* 0x0007e40000000c00 */
.L_x_1716:
[----:B------:R-:W-:Y:S05]  /*121f0*/  BSYNC B0 ;  /* 0x0000000000007941 */ /* 0x000fea0003800000 */
.L_x_1676:
        /* <DEDUP_REMOVED lines=8> */
.L_x_1673:
[----:B------:R-:W-:-:S13]  /*12280*/  ISETP.NE.AND P0, PT, R225, 0x3, PT ;  /* 0x00000003e100780c */ /* 0x000fda0003f05270 */
[----:B------:R-:W-:Y:S05]  /*12290*/  @!P0 BRA `(.L_x_1751) ;  /* 0x0000000000048947 */ /* 0x000fea0003800000 */
[----:B------:R-:W-:Y:S01]  /*122a0*/  BPT.TRAP 0x1 ;  /* 0x000000040000795c */ /* 0x000fe20000300000 */
.L_x_1751:
[----:B------:R-:W-:Y:S01]  /*122b0*/  IMAD R58, R202, 0x8, R18 ;  /* 0x00000008ca3a7824 */ /* 0x000fe200078e0212 */
[----:B01-3--:R-:W-:-:S04]  /*122c0*/  SHF.L.U32 R3, R203, 0x1f, RZ ;  /* 0x0000001fcb037819 */ /* 0x00bfc800000006ff */
[----:B------:R0:W1:Y:S01]  /*122d0*/  SYNCS.PHASECHK.TRANS64.TRYWAIT P1, [R58+URZ+0x30830], R3 ;  /* 0x030830033a0075a7 */ /* 0x000062000802017f */
[----:B------:R-:W-:Y:S05]  /*122e0*/  @!P0 BRA `(.L_x_1752) ;  /* 0x0000000000048947 */ /* 0x000fea0003800000 */
[----:B------:R-:W-:Y:S01]  /*122f0*/  BPT.TRAP 0x1 ;  /* 0x000000040000795c */ /* 0x000fe20000300000 */
.L_x_1752:
[----:B------:R-:W-:Y:S01]  /*12300*/  IADD3 R0, R18, 0x20400, RZ ;  /* 0x0002040012007810 */ /* 0x000fe20007ffe0ff */
[----:B------:R-:W-:Y:S01]  /*12310*/  IMAD.MOV.U32 R7, RZ, RZ, 0x40000040 ;  /* 0x40000040ff077424 */ /* 0x000fe200078e00ff */
[----:B------:R-:W-:Y:S02]  /*12320*/  LOP3.LUT R6, R2, 0x10000, RZ, 0xfc, !PT ;  /* 0x0001000002067812 */ /* 0x000fe400078efcff */
[----:B------:R-:W-:-:S04]  /*12330*/  SHF.R.U32.HI R0, RZ, 0x4, R0 ;  /* 0x00000004ff007819 */ /* 0x000fc80000011600 */
[----:B------:R-:W-:-:S04]  /*12340*/  LOP3.LUT R0, R0, 0x3fff, RZ, 0xc0, !PT ;  /* 0x00003fff00007812 */ /* 0x000fc800078ec0ff */
[----:B------:R-:W-:-:S05]  /*12350*/  LOP3.LUT R0, R0, 0x10000, RZ, 0xfc, !PT ;  /* 0x0001000000007812 */ /* 0x000fca00078efcff */
[----:B------:R3:W-:Y:S01]  /*12360*/  STL [R1+0x40], R0 ;  /* 0x0000400001007387 */ /* 0x0007e20000100800 */
[----:B-1----:R-:W-:Y:S05]  /*12370*/  @P1 BRA `(.L_x_1753) ;  /* 0x0000000000081947 */ /* 0x002fea0003800000 */
[----:B------:R-:W1:Y:S02]  /*12380*/  SYNCS.PHASECHK.TRANS64.TRYWAIT P1, [R58+URZ+0x30830], R3 ;  /* 0x030830033a0075a7 */ /* 0x000e64000802017f */
[----:B-1----:R-:W-:Y:S05]  /*12390*/  @!P1 BRA `(.L_x_1754) ;  /* 0x0000018c00849947 */ /* 0x002fea0003800000 */
.L_x_1753:
[----:B---3--:R-:W3:Y:S01]  /*123a0*/  LDL R0, [R1+0x40] ;  /* 0x0000400001007983 */ /* 0x008ee20000100800 */
[----:B01----:R-:W-:Y:S01]  /*123b0*/  IMAD.MOV.U32 R3, RZ, RZ, 0x40000040 ;  /* 0x40000040ff037424 */ /* 0x003fe200078e00ff */
[----:B------:R-:W-:Y:S05]  /*123c0*/  WARPSYNC.ALL ;  /* 0x0000000000007948 */ /* 0x000fea0003800000 */
[C---:B------:R-:W-:Y:S01]  /*123d0*/  R2UR UR4, R6.reuse ;  /* 0x00000000060472ca */ /* 0x040fe200000e0000 */
[----:B--2--5:R-:W-:Y:S01]  /*123e0*/  WARPGROUP.ARRIVE ;  /* 0x00000000000079c5 */ /* 0x024fe20000000000 */
[----:B------:R-:W-:Y:S01]  /*123f0*/  R2UR UR5, R7 ;  /* 0x00000000070572ca */ /* 0x000fe200000e0000 */
[----:B------:R-:W-:Y:S01]  /*12400*/  IMAD.MOV.U32 R63, RZ, RZ, 0x40000040 ;  /* 0x40000040ff3f7424 */ /* 0x000fe200078e00ff */
[----:B------:R-:W-:Y:S01]  /*12410*/  R2UR UR7, R3 ;  /* 0x00000000030772ca */ /* 0x000fe200000e0000 */
[----:B------:R-:W-:Y:S01]  /*12420*/  IMAD.MOV.U32 R5, RZ, RZ, 0x40000040 ;  /* 0x40000040ff057424 */ /* 0x000fe200078e00ff */
[C---:B------:R-:W-:Y:S01]  /*12430*/  IADD3 R62, R6.reuse, 0x2, RZ ;  /* 0x00000002063e7810 */ /* 0x040fe20007ffe0ff */
        /* <DEDUP_REMOVED lines=24> */
[----:B----4-:R-:W-:Y:S01]  /*125c0*/  IMAD.MOV.U32 R11, RZ, RZ, 0x40000040 ;  /* 0x40000040ff0b7424 */ /* 0x010fe200078e00ff */
[C---:B------:R-:W-:Y:S01]  /*125d0*/  IADD3 R10, R6.reuse, 0xc04, RZ ;  /* 0x00000c04060a7810 */ /* 0x040fe20007ffe0ff */
[----:B------:R-:W-:Y:S01]  /*125e0*/  IMAD.MOV.U32 R9, RZ, RZ, 0x40000040 ;  /* 0x40000040ff097424 */ /* 0x000fe200078e00ff */
[----:B------:R-:W-:Y:S01]  /*125f0*/  IADD3 R8, R6, 0xc06, RZ ;  /* 0x00000c0606087810 */ /* 0x000fe20007ffe0ff */
[----:B------:R-:W-:Y:S01]  /*12600*/  IMAD.MOV.U32 R3, RZ, RZ, 0x40000040 ;  /* 0x40000040ff037424 */ /* 0x000fe200078e00ff */
[----:B------:R0:W-:Y:S04]  /*12610*/  STL.64 [R1+0x38], R62 ;  /* 0x0000383e01007387 */ /* 0x0001e80000100a00 */
[----:B------:R0:W-:Y:S04]  /*12620*/  STL.64 [R1+0x30], R60 ;  /* 0x0000303c01007387 */ /* 0x0001e80000100a00 */
[----:B------:R0:W-:Y:S04]  /*12630*/  STL.64 [R1+0x28], R56 ;  /* 0x0000283801007387 */ /* 0x0001e80000100a00 */
[----:B------:R0:W-:Y:S01]  /*12640*/  STL.64 [R1+0x20], R12 ;  /* 0x0000200c01007387 */ /* 0x0001e20000100a00 */
[----:B---3--:R-:W-:-:S04]  /*12650*/  IMAD R2, R202, 0x800, R0 ;  /* 0x00000800ca027824 */ /* 0x008fc800078e0200 */
[C---:B------:R-:W-:Y:S01]  /*12660*/  VIADD R4, R2.reuse, 0x2 ;  /* 0x0000000202047836 */ /* 0x040fe20000000000 */
[----:B------:R-:W-:-:S13]  /*12670*/  R2UR UR6, R2 ;  /* 0x00000000020672ca */ /* 0x000fda00000e0000 */
[----:B------:R-:W-:Y:S01]  /*12680*/  HGMMA.64x64x16.F32 R24, gdesc[UR4], RZ, !UPT, gsb0 ;  /* 0x00e00000041879f0 */ /* 0x000fe2000c0008ff */
[----:B------:R-:W-:Y:S02]  /*12690*/  R2UR UR4, R62 ;  /* 0x000000003e0472ca */ /* 0x000fe400000e0000 */
[----:B------:R-:W-:Y:S02]  /*126a0*/  R2UR UR5, R63 ;  /* 0x000000003f0572ca */ /* 0x000fe400000e0000 */
[----:B------:R-:W-:Y:S01]  /*126b0*/  R2UR UR6, R4 ;  /* 0x00000000040672ca */ /* 0x000fe200000e0000 */
[----:B------:R-:W-:Y:S01]  /*126c0*/  VIADD R4, R2, 0x4 ;  /* 0x0000000402047836 */ /* 0x000fe20000000000 */
[----:B------:R-:W-:Y:S01]  /*126d0*/  R2UR UR7, R5 ;  /* 0x00000000050772ca */ /* 0x000fe200000e0000 */
[----:B------:R-:W-:Y:S01]  /*126e0*/  IMAD.MOV.U32 R5, RZ, RZ, 0x40000040 ;  /* 0x40000040ff057424 */ /* 0x000fe200078e00ff */
[----:B------:R-:W-:Y:S02]  /*126f0*/  WARPGROUP.DEPBAR.LE gsb0, 0x0 ;  /* 0x00008000000079c5 */ /* 0x000fe40000010000 */
[----:B------:R-:W-:-:S09]  /*12700*/  WARPGROUP.ARRIVE ;  /* 0x00000000000079c5 */ /* 0x000fd20000000000 */
[----:B------:R-:W-:Y:S01]  /*12710*/  HGMMA.64x64x16.F32 R24, gdesc[UR4], R24, gsb0 ;  /* 0x00e00000041879f0 */ /* 0x000fe20008000818 */
        /* <DEDUP_REMOVED lines=102> */
[C---:B------:R-:W-:Y:S01]  /*12d80*/  VIADD R4, R2.reuse, 0x604 ;  /* 0x0000060402047836 */ /* 0x040fe20000000000 */
[----:B------:R-:W-:Y:S01]  /*12d90*/  R2UR UR7, R5 ;  /* 0x00000000050772ca */ /* 0x000fe200000e0000 */
[----:B------:R-:W-:Y:S02]  /*12da0*/  IMAD.MOV.U32 R5, RZ, RZ, 0x40000040 ;  /* 0x40000040ff057424 */ /* 0x000fe400078e00ff */
[----:B------:R-:W-:Y:S01]  /*12db0*/  VIADD R2, R2, 0x606 ;  /* 0x0000060602027836 */ /* 0x000fe20000000000 */
[----:B------:R-:W-:-:S02]  /*12dc0*/  WARPGROUP.DEPBAR.LE gsb0, 0x0 ;  /* 0x00008000000079c5 */ /* 0x000fc40000010000 */
[----:B------:R-:W-:-:S07]  /*12dd0*/  WARPGROUP.ARRIVE ;  /* 0x00000000000079c5 */ /* 0x000fce0000000000 */
[----:B------:R-:W-:Y:S01]  /*12de0*/  HGMMA.64x64x16.F32 R24, gdesc[UR4], R24, gsb0 ;  /* 0x00e00000041879f0 */ /* 0x000fe20008000818 */
[----:B------:R-:W-:Y:S02]  /*12df0*/  R2UR UR4, R10 ;  /* 0x000000000a0472ca */ /* 0x000fe400000e0000 */
[----:B------:R-:W-:Y:S02]  /*12e00*/  R2UR UR5, R11 ;  /* 0x000000000b0572ca */ /* 0x000fe400000e0000 */
[----:B------:R-:W-:Y:S02]  /*12e10*/  R2UR UR6, R4 ;  /* 0x00000000040672ca */ /* 0x000fe400000e0000 */
[----:B------:R-:W-:Y:S01]  /*12e20*/  R2UR UR7, R5 ;  /* 0x00000000050772ca */ /* 0x000fe200000e0000 */
[----:B------:R-:W-:Y:S02]  /*12e30*/  WARPGROUP.DEPBAR.LE gsb0, 0x0 ;  /* 0x00008000000079c5 */ /* 0x000fe40000010000 */
[----:B------:R-:W-:-:S10]  /*12e40*/  WARPGROUP.ARRIVE ;  /* 0x00000000000079c5 */ /* 0x000fd40000000000 */
[----:B------:R-:W-:Y:S01]  /*12e50*/  HGMMA.64x64x16.F32 R24, gdesc[UR4], R24, gsb0 ;  /* 0x00e00000041879f0 */ /* 0x000fe20008000818 */
[----:B------:R-:W-:Y:S02]  /*12e60*/  R2UR UR4, R8 ;  /* 0x00000000080472ca */ /* 0x000fe400000e0000 */
[----:B------:R-:W-:Y:S02]  /*12e70*/  R2UR UR5, R9 ;  /* 0x00000000090572ca */ /* 0x000fe400000e0000 */
[----:B------:R-:W-:Y:S02]  /*12e80*/  R2UR UR6, R2 ;  /* 0x00000000020672ca */ /* 0x000fe400000e0000 */
[----:B------:R-:W-:Y:S01]  /*12e90*/  R2UR UR7, R3 ;  /* 0x00000000030772ca */ /* 0x000fe200000e0000 */
[----:B------:R-:W-:Y:S02]  /*12ea0*/  WARPGROUP.DEPBAR.LE gsb0, 0x0 ;  /* 0x00008000000079c5 */ /* 0x000fe40000010000 */
[----:B------:R-:W-:-:S10]  /*12eb0*/  WARPGROUP.ARRIVE ;  /* 0x00000000000079c5 */ /* 0x000fd40000000000 */
[----:B------:R-:W-:Y:S03]  /*12ec0*/  HGMMA.64x64x16.F32 R24, gdesc[UR4], R24, gsb0 ;  /* 0x00e00000041879f0 */ /* 0x000fe60008000818 */
[----:B------:R-:W-:Y:S02]  /*12ed0*/  WARPGROUP.DEPBAR.LE gsb0, 0x0 ;  /* 0x00008000000079c5 */ /* 0x000fe40000010000 */
[----:B0-----:R-:W-:Y:S05]  /*12ee0*/  @!P0 BRA `(.L_x_1755) ;  /* 0x0000000000048947 */ /* 0x001fea0003800000 */
[----:B------:R-:W-:Y:S01]  /*12ef0*/  BPT.TRAP 0x1 ;  /* 0x000000040000795c */ /* 0x000fe20000300000 */
.L_x_1755:
[----:B------:R-:W2:Y:S01]  /*12f00*/  LDL R12, [R1+0x60] ;  /* 0x00006000010c7983 */ /* 0x000ea20000100800 */
[----:B------:R-:W0:Y:S01]  /*12f10*/  LDC R74, c[0x0][0x448] ;  /* 0x00011200ff4a7b82 */ /* 0x000e220000000800 */
[----:B------:R-:W-:Y:S02]  /*12f20*/  ULDC UR4, c[0x0][0x9d8] ;  /* 0x0002760000047ab9 */ /* 0x000fe40000000800 */
[----:B------:R-:W2:Y:S04]  /*12f30*/  LDL R72, [R1+0x48] ;  /* 0x0000480001487983 */ /* 0x000ea80000100800 */
[----:B------:R-:W3:Y:S04]  /*12f40*/  LDL R64, [R1+0x8] ;  /* 0x0000080001407983 */ /* 0x000ee80000100800 */
[----:B------:R-:W4:Y:S01]  /*12f50*/  LDL R76, [R1+0xc] ;  /* 0x00000c00014c7983 */ /* 0x000f220000100800 */
[----:B0-----:R-:W-:Y:S01]  /*12f60*/  ISETP.NE.AND P1, PT, R74, 0x1, PT ;  /* 0x000000014a00780c */ /* 0x001fe20003f25270 */
[----:B------:R-:W-:-:S12]  /*12f70*/  FMUL.FTZ R0, R26, UR4 ;  /* 0x000000041a007c20 */ /* 0x000fd80008410000 */
[----:B------:R-:W0:Y:S08]  /*12f80*/  @P1 LDC R13, c[0x0][0x44c] ;  /* 0x00011300ff0d1b82 */ /* 0x000e300000000800 */
[----:B------:R-:W1:Y:S01]  /*12f90*/  @P1 LDC R26, c[0x0][0x450] ;  /* 0x00011400ff1a1b82 */ /* 0x000e620000000800 */
[----:B------:R-:W-:-:S04]  /*12fa0*/  FMUL.FTZ R25, R25, UR4 ;  /* 0x0000000419197c20 */ /* 0x000fc80008410000 */
[----:B------:R5:W0:Y:S02]  /*12fb0*/  MUFU.TANH R57, R25 ;  /* 0x0000001900397308 */ /* 0x000a240000002400 */
[----:B-----5:R-:W-:Y:S01]  /*12fc0*/  FMUL.FTZ R25, R34, UR4 ;  /* 0x0000000422197c20 */ /* 0x020fe20008410000 */
[----:B------:R-:W-:Y:S01]  /*12fd0*/  FMUL.FTZ R28, R28, UR4 ;  /* 0x000000041c1c7c20 */ /* 0x000fe20008410000 */
[----:B------:R-:W-:Y:S01]  /*12fe0*/  FMUL.FTZ R43, R43, UR4 ;  /* 0x000000042b2b7c20 */ /* 0x000fe20008410000 */
[----:B------:R-:W-:-:S03]  /*12ff0*/  FMUL.FTZ R47, R47, UR4 ;  /* 0x000000042f2f7c20 */ /* 0x000fc60008410000 */
[----:B------:R5:W0:Y:S01]  /*13000*/  MUFU.TANH R59, R28 ;  /* 0x0000001c003b7308 */ /* 0x000a220000002400 */
[----:B------:R-:W-:Y:S01]  /*13010*/  FMUL.FTZ R29, R29, UR4 ;  /* 0x000000041d1d7c20 */ /* 0x000fe20008410000 */
[----:B------:R-:W-:Y:S01]  /*13020*/  FMUL.FTZ R32, R32, UR4 ;  /* 0x0000000420207c20 */ /* 0x000fe20008410000 */
[----:B-----5:R-:W-:-:S05]  /*13030*/  IMAD.MOV.U32 R28, RZ, RZ, -0x40 ;  /* 0xffffffc0ff1c7424 */ /* 0x020fca00078e00ff */
[----:B------:R-:W0:Y:S01]  /*13040*/  MUFU.TANH R62, R43 ;  /* 0x0000002b003e7308 */ /* 0x000e220000002400 */
[----:B------:R-:W-:Y:S01]  /*13050*/  FMUL.FTZ R56, R24, UR4 ;  /* 0x0000000418387c20 */ /* 0x000fe20008410000 */
[----:B------:R-:W-:Y:S01]  /*13060*/  FMUL.FTZ R24, R31, UR4 ;  /* 0x000000041f187c20 */ /* 0x000fe20008410000 */
[----:B------:R-:W-:-:S05]  /*13070*/  LOP3.LUT R22, R22, 0xffffffbf, RZ, 0xc0, !PT ;  /* 0xffffffbf16167812 */ /* 0x000fca00078ec0ff */
[----:B------:R5:W0:Y:S01]  /*13080*/  MUFU.TANH R63, R47 ;  /* 0x0000002f003f7308 */ /* 0x000a220000002400 */
[----:B------:R-:W-:Y:S01]  /*13090*/  FMUL.FTZ R4, R30, UR4 ;  /* 0x000000041e047c20 */ /* 0x000fe20008410000 */
[----:B------:R-:W-:Y:S01]  /*130a0*/  FMUL.FTZ R2, R27, UR4 ;  /* 0x000000041b027c20 */ /* 0x000fe20008410000 */
[----:B------:R-:W-:Y:S01]  /*130b0*/  FMUL.FTZ R33, R33, UR4 ;  /* 0x0000000421217c20 */ /* 0x000fe20008410000 */
[----:B-----5:R-:W-:-:S04]  /*130c0*/  IMAD R47, R97, R28, 0x40 ;  /* 0x00000040612f7424 */ /* 0x020fc800078e021c */
[----:B------:R5:W0:Y:S01]  /*130d0*/  MUFU.TANH R60, R29 ;  /* 0x0000001d003c7308 */ /* 0x000a220000002400 */
[----:B------:R-:W-:Y:S01]  /*130e0*/  FMUL.FTZ R30, R35, UR4 ;  /* 0x00000004231e7c20 */ /* 0x000fe20008410000 */
[----:B------:R-:W-:Y:S01]  /*130f0*/  FMUL.FTZ R37, R37, UR4 ;  /* 0x0000000425257c20 */ /* 0x000fe20008410000 */
[----:B------:R-:W-:Y:S01]  /*13100*/  FMUL.FTZ R40, R40, UR4 ;  /* 0x0000000428287c20 */ /* 0x000fe20008410000 */
[----:B------:R-:W-:Y:S01]  /*13110*/  FMUL.FTZ R41, R41, UR4 ;  /* 0x0000000429297c20 */ /* 0x000fe20008410000 */
[----:B------:R-:W-:Y:S01]  /*13120*/  FMUL.FTZ R42, R42, UR4 ;  /* 0x000000042a2a7c20 */ /* 0x000fe20008410000 */
[----:B------:R-:W-:Y:S01]  /*13130*/  FMUL.FTZ R45, R45, UR4 ;  /* 0x000000042d2d7c20 */ /* 0x000fe20008410000 */
[----:B------:R-:W-:Y:S01]  /*13140*/  FMUL.FTZ R46, R46, UR4 ;  /* 0x000000042e2e7c20 */ /* 0x000fe20008410000 */
[----:B------:R1:W0:Y:S01]  /*13150*/  MUFU.TANH R31, R32 ;  /* 0x00000020001f7308 */ /* 0x0002220000002400 */
[----:B-----5:R-:W-:Y:S01]  /*13160*/  IADD3 R29, R47, 0x1, RZ ;  /* 0x000000012f1d7810 */ /* 0x020fe20007ffe0ff */
[----:B------:R-:W-:Y:S01]  /*13170*/  FMUL.FTZ R48, R48, UR4 ;  /* 0x0000000430307c20 */ /* 0x000fe20008410000 */
[----:B------:R-:W-:Y:S01]  /*13180*/  FMUL.FTZ R49, R49, UR4 ;  /* 0x0000000431317c20 */ /* 0x000fe20008410000 */
[----:B------:R-:W-:Y:S01]  /*13190*/  FMUL.FTZ R5, R50, UR4 ;  /* 0x0000000432057c20 */ /* 0x000fe20008410000 */
[----:B------:R-:W-:Y:S01]  /*131a0*/  FMUL.FTZ R3, R51, UR4 ;  /* 0x0000000433037c20 */ /* 0x000fe20008410000 */
[----:B------:R-:W-:Y:S01]  /*131b0*/  FMUL.FTZ R52, R52, UR4 ;  /* 0x0000000434347c20 */ /* 0x000fe20008410000 */
[----:B------:R-:W-:Y:S01]  /*131c0*/  FMUL.FTZ R53, R53, UR4 ;  /* 0x0000000435357c20 */ /* 0x000fe20008410000 */
[----:B------:R-:W-:Y:S01]  /*131d0*/  FMUL.FTZ R28, R55, UR4 ;  /* 0x00000004371c7c20 */ /* 0x000fe20008410000 */
[----:B-1----:R-:W-:Y:S01]  /*131e0*/  FMUL.FTZ R32, R38, UR4 ;  /* 0x0000000426207c20 */ /* 0x002fe20008410000 */
[----:B------:R-:W-:Y:S01]  /*131f0*/  @P1 LOP3.LUT R22, R22, 0x40, RZ, 0xfc, !PT ;  /* 0x0000004016161812 */ /* 0x000fe200078efcff */
[----:B------:R-:W-:Y:S01]  /*13200*/  FMUL.FTZ R36, R36, UR4 ;  /* 0x0000000424247c20 */ /* 0x000fe20008410000 */
[----:B------:R-:W-:Y:S01]  /*13210*/  FMUL.FTZ R39, R39, UR4 ;  /* 0x0000000427277c20 */ /* 0x000fe20008410000 */
[----:B------:R-:W-:Y:S01]  /*13220*/  FMUL.FTZ R44, R44, UR4 ;  /* 0x000000042c2c7c20 */ /* 0x000fe20008410000 */
[----:B------:R-:W-:Y:S01]  /*13230*/  FMUL.FTZ R54, R54, UR4 ;  /* 0x0000000436367c20 */ /* 0x000fe20008410000 */
[----:B------:R-:W-:Y:S01]  /*13240*/  ULDC UR4, c[0x0][0x9dc] ;  /* 0x0002770000047ab9 */ /* 0x000fe20000000800 */
[----:B------:R-:W1:Y:S01]  /*13250*/  MUFU.TANH R56, R56 ;  /* 0x0000003800387308 */ /* 0x000e620000002400 */
[----:B------:R-:W-:-:S07]  /*13260*/  ULOP3.LUT UR5, URZ, UR4, URZ, 0x33, !UPT ;  /* 0x000000043f057292 */ /* 0x000fce000f8e333f */
        /* <DEDUP_REMOVED lines=17> */
[----:B------:R-:W1:Y:S01]  /*13380*/  MUFU.TANH R3, R3 ;  /* 0x0000000300037308 */ /* 0x000e620000002400 */
[----:B--2---:R-:W-:-:S05]  /*13390*/  IADD3 R12, R12, R72, RZ ;  /* 0x000000480c0c7210 */ /* 0x004fca0007ffe0ff */
[----:B0-----:R-:W-:-:S04]  /*133a0*/  @P1 IMAD.HI.U32 R13, R12, R13, RZ ;  /* 0x0000000d0c0d1227 */ /* 0x001fc800078e00ff */
[----:B------:R-:W-:Y:S01]  /*133b0*/  IMAD.MOV.U32 R34, RZ, RZ, R12 ;  /* 0x000000ffff227224 */ /* 0x000fe200078e000c */
[----:B------:R-:W-:Y:S02]  /*133c0*/  @P1 SHF.R.U32.HI R34, RZ, R26, R13 ;  /* 0x0000001aff221219 */ /* 0x000fe4000001160d */
[----:B------:R-:W0:Y:S03]  /*133d0*/  LDC.64 R12, c[0x0][0x9e0] ;  /* 0x00027800ff0c7b82 */ /* 0x000e260000000a00 */
[----:B------:R-:W2:Y:S01]  /*133e0*/  SHFL.IDX PT, R43, R34, RZ, 0x1c1f ;  /* 0x001c1fff222b7589 */ /* 0x000ea200000e0000 */
[----:B------:R-:W-:Y:S02]  /*133f0*/  VIADD R26, R58, 0x30840 ;  /* 0x000308403a1a7836 */ /* 0x000fe40000000000 */
[----:B----4-:R-:W-:Y:S01]  /*13400*/  IMAD R29, R76, -0x2, R29 ;  /* 0xfffffffe4c1d7824 */ /* 0x010fe200078e021d */
[----:B------:R-:W4:Y:S02]  /*13410*/  MUFU.TANH R52, R52 ;  /* 0x0000003400347308 */ /* 0x000f240000002400 */
[----:B---3--:R-:W-:-:S02]  /*13420*/  PRMT R27, R64, 0x654, R26 ;  /* 0x00000654401b7816 */ /* 0x008fc4000000001a */
[----:B------:R-:W-:Y:S02]  /*13430*/  IADD3 R29, -R218, R29, R220 ;  /* 0x0000001dda1d7210 */ /* 0x000fe40007ffe1dc */
[----:B------:R3:W-:Y:S02]  /*13440*/  SYNCS.ARRIVE.TRANS64.RED.A1T0 RZ, [R27+URZ], RZ ;  /* 0x000000ff1bff79a7 */ /* 0x0007e4000810043f */
[----:B------:R-:W0:Y:S02]  /*13450*/  MUFU.TANH R53, R53 ;  /* 0x0000003500357308 */ /* 0x000e240000002400 */
[----:B0-----:R-:W-:-:S06]  /*13460*/  ISETP.GE.AND P1, PT, R13, 0x1, PT ;  /* 0x000000010d00780c */ /* 0x001fcc0003f26270 */
[----:B------:R-:W0:Y:S01]  /*13470*/  MUFU.TANH R28, R28 ;  /* 0x0000001c001c7308 */ /* 0x000e220000002400 */
[----:B---3--:R-:W-:Y:S01]  /*13480*/  IMAD.IADD R27, R220, 0x1, R47 ;  /* 0x00000001dc1b7824 */ /* 0x008fe200078e022f */
[----:B------:R-:W-:Y:S02]  /*13490*/  IADD3 R51, R29, R12, RZ ;  /* 0x0000000c1d337210 */ /* 0x000fe40007ffe0ff */
[----:B------:R-:W-:Y:S01]  /*134a0*/  LOP3.LUT R22, R22, 0xffffffdf, RZ, 0xc0, !PT ;  /* 0xffffffdf16167812 */ /* 0x000fe200078ec0ff */
[----:B------:R-:W-:-:S03]  /*134b0*/  IMAD R50, R76, -0x2, R27 ;  /* 0xfffffffe4c327824 */ /* 0x000fc600078e021b */
[----:B------:R3:W0:Y:S08]  /*134c0*/  MUFU.TANH R35, R36 ;  /* 0x0000002400237308 */ /* 0x0006300000002400 */
[----:B------:R5:W0:Y:S01]  /*134d0*/  MUFU.TANH R26, R54 ;  /* 0x00000036001a7308 */ /* 0x000a220000002400 */
[----:B---3--:R-:W-:Y:S01]  /*134e0*/  IMAD.U32 R36, RZ, RZ, UR5 ;  /* 0x00000005ff247e24 */ /* 0x008fe2000f8e00ff */
[----:B------:R-:W-:-:S04]  /*134f0*/  @P1 LOP3.LUT R22, R22, 0x20, RZ, 0xfc, !PT ;  /* 0x0000002016161812 */ /* 0x000fc800078efcff */
[----:B------:R3:W-:Y:S01]  /*13500*/  STL [R1], R36 ;  /* 0x0000002401007387 */ /* 0x0007e20000100800 */
[----:B-----5:R-:W-:Y:S01]  /*13510*/  VIADD R54, R29, UR5 ;  /* 0x000000051d367c36 */ /* 0x020fe20008000000 */
[----:B------:R-:W0:Y:S03]  /*13520*/  MUFU.TANH R61, R39 ;  /* 0x00000027003d7308 */ /* 0x000e260000002400 */
[----:B--2---:R-:W-:Y:S01]  /*13530*/  IMAD.IADD R29, R54, 0x1, R43 ;  /* 0x00000001361d7824 */ /* 0x004fe200078e022b */
[----:B---3--:R-:W-:-:S04]  /*13540*/  VIADDMNMX R36, R43, R51, R50, PT ;  /* 0x000000332b247246 */ /* 0x008fc80003800132 */
[----:B------:R2:W3:Y:S02]  /*13550*/  MUFU.TANH R39, R44 ;  /* 0x0000002c00277308 */ /* 0x0004e40000002400 */
[----:B--2---:R-:W-:Y:S01]  /*13560*/  LEA R44, R97, 0xffffffc0, 0x6 ;  /* 0xffffffc0612c7811 */ /* 0x004fe200078e30ff */
[----:B01--4-:R-:W-:Y:S06]  /*13570*/  @!P1 BRA `(.L_x_1756) ;  /* 0x0000000000509947 */ /* 0x013fec0003800000 */
[----:B------:R-:W-:Y:S01]  /*13580*/  IADD3 R27, -R218, R220, R43 ;  /* 0x000000dcda1b7210 */ /* 0x000fe20007ffe12b */
[----:B------:R-:W-:Y:S03]  /*13590*/  BSSY B0, `(.L_x_1757) ;  /* 0x000000e000007945 */ /* 0x000fe60003800000 */
[----:B------:R-:W-:-:S13]  /*135a0*/  ISETP.GT.AND P1, PT, R27, -0x1, PT ;  /* 0xffffffff1b00780c */ /* 0x000fda0003f24270 */
        /* <DEDUP_REMOVED lines=8> */
.L_x_1758:
[----:B------:R-:W-:-:S13]  /*13630*/  ISETP.NE.AND P1, PT, R13, 0x1, PT ;  /* 0x000000010d00780c */ /* 0x000fda0003f25270 */
[----:B------:R-:W0:Y:S02]  /*13640*/  @P1 LDC.64 R64, c[0x0][0x9e8] ;  /* 0x00027a00ff401b82 */ /* 0x000e240000000a00 */
[----:B0-----:R-:W-:-:S05]  /*13650*/  @P1 IMAD.HI.U32 R38, R27, R64, RZ ;  /* 0x000000401b261227 */ /* 0x001fca00078e00ff */
[----:B------:R-:W-:-:S07]  /*13660*/  @P1 SHF.R.U32.HI R27, RZ, R65, R38 ;  /* 0x00000041ff1b1219 */ /* 0x000fce0000011626 */
.L_x_1759:
[----:B------:R-:W-:Y:S05]  /*13670*/  BSYNC B0 ;  /* 0x0000000000007941 */ /* 0x000fea0003800000 */
.L_x_1757:
[----:B------:R-:W-:-:S04]  /*13680*/  IMAD R27, R27, R13, -R44 ;  /* 0x0000000d1b1b7224 */ /* 0x000fc800078e0a2c */
[----:B------:R-:W-:-:S05]  /*13690*/  IMAD R38, R76, -0x2, R27 ;  /* 0xfffffffe4c267824 */ /* 0x000fca00078e021b */
[----:B------:R-:W-:Y:S02]  /*136a0*/  VIMNMX R29, R29, R38, !PT ;  /* 0x000000261d1d7248 */ /* 0x000fe40007fe0100 */
[----:B------:R-:W-:-:S07]  /*136b0*/  VIADDMNMX R36, R38, R13, R36, PT ;  /* 0x0000000d26247246 */ /* 0x000fce0003800124 */
.L_x_1756:
[C---:B------:R-:W-:Y:S02]  /*136c0*/  ISETP.GE.AND P2, PT, R47.reuse, 0x9, PT ;  /* 0x000000092f00780c */ /* 0x040fe40003f46270 */
[----:B------:R-:W-:Y:S02]  /*136d0*/  ISETP.GE.AND P1, PT, R47, 0x2, PT ;  /* 0x000000022f00780c */ /* 0x000fe40003f26270 */
[C---:B------:R-:W-:Y:S02]  /*136e0*/  ISETP.GT.AND P3, PT, R29.reuse, 0x8, !P2 ;  /* 0x000000081d00780c */ /* 0x040fe40005764270 */
[----:B------:R-:W-:Y:S02]  /*136f0*/  ISETP.GT.AND P4, PT, R29, 0x1, !P1 ;  /* 0x000000011d00780c */ /* 0x000fe40004f84270 */
[----:B------:R-:W-:Y:S02]  /*13700*/  ISETP.LT.OR P3, PT, R36, 0x9, P3 ;  /* 0x000000092400780c */ /* 0x000fe40001f61670 */
[----:B------:R-:W-:-:S02]  /*13710*/  ISETP.GE.AND P5, PT, R47, 0xa, PT ;  /* 0x0000000a2f00780c */ /* 0x000fc40003fa6270 */
[----:B------:R-:W-:Y:S02]  /*13720*/  FSEL R71, R59, -INF , !P3 ;  /* 0xff8000003b477808 */ /* 0x000fe40005800000 */
[C---:B------:R-:W-:Y:S02]  /*13730*/  ISETP.LT.OR P4, PT, R36.reuse, 0x2, P4 ;  /* 0x000000022400780c */ /* 0x040fe40002781670 */
[----:B------:R-:W-:Y:S02]  /*13740*/  ISETP.GT.AND P3, PT, R29, 0x9, !P5 ;  /* 0x000000091d00780c */ /* 0x000fe40006f64270 */
[----:B------:R-:W-:Y:S02]  /*13750*/  FSEL R67, R57, -INF , !P4 ;  /* 0xff80000039437808 */ /* 0x000fe40006000000 */
        /* <DEDUP_REMOVED lines=16> */
[----:B------:R-:W-:Y:S02]  /*13860*/  ISETP.GE.AND P4, PT, R47, 0x1a, PT ;  /* 0x0000001a2f00780c */ /* 0x000fe40003f86270 */
[----:B------:R-:W-:Y:S02]  /*13870*/  FSEL R79, R35, -INF , !P3 ;  /* 0xff800000234f7808 */ /* 0x000fe40005800000 */
[----:B------:R-:W-:Y:S02]  /*13880*/  ISETP.GT.AND P3, PT, R29, 0x19, !P4 ;  /* 0x000000191d00780c */ /* 0x000fe40006764270 */
[----:B------:R-:W-:-:S02]  /*13890*/  P2R R60, PR, RZ, 0x10 ;  /* 0x00000010ff3c7803 */ /* 0x000fc40000000000 */
[C---:B------:R-:W-:Y:S02]  /*138a0*/  ISETP.LT.OR P3, PT, R36.reuse, 0x1a, P3 ;  /* 0x0000001a2400780c */ /* 0x040fe40001f61670 */
[----:B------:R-:W-:Y:S02]  /*138b0*/  ISETP.GE.AND P4, PT, R47, 0x21, PT ;  /* 0x000000212f00780c */ /* 0x000fe40003f86270 */
[----:B------:R-:W-:Y:S02]  /*138c0*/  FSEL R81, R37, -INF , !P3 ;  /* 0xff80000025517808 */ /* 0x000fe40005800000 */
[----:B------:R-:W-:Y:S01]  /*138d0*/  ISETP.GT.AND P3, PT, R29, 0x20, !P4 ;  /* 0x000000201d00780c */ /* 0x000fe20006764270 */
[----:B------:R-:W0:Y:S01]  /*138e0*/  SHFL.IDX PT, R37, R34, 0x1, 0x1c1f ;  /* 0x003c1f0022257f89 */ /* 0x000e2200000e0000 */
        /* <DEDUP_REMOVED lines=11> */
[----:B------:R-:W-:Y:S01]  /*139a0*/  ISETP.LT.OR P3, PT, R36, 0x29, P3 ;  /* 0x000000292400780c */ /* 0x000fe20001f61670 */
[----:B0-----:R-:W-:Y:S01]  /*139b0*/  IMAD.IADD R40, R54, 0x1, R37 ;  /* 0x0000000136287824 */ /* 0x001fe200078e0225 */
[----:B------:R-:W-:Y:S02]  /*139c0*/  ISETP.GE.AND P4, PT, R47, 0x2a, PT ;  /* 0x0000002a2f00780c */ /* 0x000fe40003f86270 */
[----:B---3--:R-:W-:-:S02]  /*139d0*/  FSEL R39, R39, -INF , !P3 ;  /* 0xff80000027277808 */ /* 0x008fc40005800000 */
        /* <DEDUP_REMOVED lines=15> */
[----:B------:R-:W-:Y:S02]  /*13ad0*/  ISETP.GE.AND P3, PT, R47, 0x39, PT ;  /* 0x000000392f00780c */ /* 0x000fe40003f66270 */
[----:B------:R-:W-:Y:S02]  /*13ae0*/  P2R R55, PR, RZ, 0x20 ;  /* 0x00000020ff377803 */ /* 0x000fe40000000000 */
[----:B------:R-:W-:-:S02]  /*13af0*/  ISETP.GT.AND P4, PT, R29, 0x38, !P3 ;  /* 0x000000381d00780c */ /* 0x000fc40005f84270 */
[----:B------:R-:W-:Y:S02]  /*13b00*/  ISETP.GE.AND P5, PT, R47, 0x3a, PT ;  /* 0x0000003a2f00780c */ /* 0x000fe40003fa6270 */
[----:B------:R-:W-:Y:S02]  /*13b10*/  ISETP.LT.OR P4, PT, R36, 0x39, P4 ;  /* 0x000000392400780c */ /* 0x000fe40002781670 */
[----:B------:R-:W-:Y:S02]  /*13b20*/  VIADDMNMX R38, R37, R51, R50, PT ;  /* 0x0000003325267246 */ /* 0x000fe40003800132 */
[----:B------:R-:W-:Y:S02]  /*13b30*/  FSEL R27, R52, -INF , !P4 ;  /* 0xff800000341b7808 */ /* 0x000fe40006000000 */
[----:B------:R-:W-:-:S04]  /*13b40*/  ISETP.GT.AND P4, PT, R29, RZ, !P6 ;  /* 0x000000ff1d00720c */ /* 0x000fc80007784270 */
[----:B------:R-:W-:-:S04]  /*13b50*/  ISETP.LT.OR P4, PT, R36, 0x1, P4 ;  /* 0x000000012400780c */ /* 0x000fc80002781670 */
[----:B------:R-:W-:Y:S02]  /*13b60*/  FSEL R65, R56, -INF , !P4 ;  /* 0xff80000038417808 */ /* 0x000fe40006000000 */
[----:B------:R-:W-:-:S04]  /*13b70*/  ISETP.GT.AND P4, PT, R29, 0x39, !P5 ;  /* 0x000000391d00780c */ /* 0x000fc80006f84270 */
[----:B------:R-:W-:-:S04]  /*13b80*/  ISETP.LT.OR P4, PT, R36, 0x3a, P4 ;  /* 0x0000003a2400780c */ /* 0x000fc80002781670 */
[----:B------:R-:W-:Y:S02]  /*13b90*/  FSEL R29, R53, -INF , !P4 ;  /* 0xff800000351d7808 */ /* 0x000fe40006000000 */
[----:B------:R-:W-:-:S13]  /*13ba0*/  ISETP.GE.AND P4, PT, R13, 0x1, PT ;  /* 0x000000010d00780c */ /* 0x000fda0003f86270 */
[----:B------:R-:W-:Y:S05]  /*13bb0*/  @!P4 BRA `(.L_x_1760) ;  /* 0x000000000050c947 */ /* 0x000fea0003800000 */
        /* <DEDUP_REMOVED lines=11> */
.L_x_1762:
[----:B------:R-:W-:-:S13]  /*13c70*/  ISETP.NE.AND P4, PT, R13, 0x1, PT ;  /* 0x000000010d00780c */ /* 0x000fda0003f85270 */
[----:B------:R-:W0:Y:S02]  /*13c80*/  @P4 LDC.64 R36, c[0x0][0x9e8] ;  /* 0x00027a00ff244b82 */ /* 0x000e240000000a00 */
[----:B0-----:R-:W-:-:S05]  /*13c90*/  @P4 IMAD.HI.U32 R36, R34, R36, RZ ;  /* 0x0000002422244227 */ /* 0x001fca00078e00ff */
[----:B------:R-:W-:-:S07]  /*13ca0*/  @P4 SHF.R.U32.HI R34, RZ, R37, R36 ;  /* 0x00000025ff224219 */ /* 0x000fce0000011624 */
.L_x_1763:
[----:B------:R-:W-:Y:S05]  /*13cb0*/  BSYNC B0 ;  /* 0x0000000000007941 */ /* 0x000fea0003800000 */
.L_x_1761:
[----:B------:R-:W-:-:S04]  /*13cc0*/  IMAD R34, R34, R13, -R44 ;  /* 0x0000000d22227224 */ /* 0x000fc800078e0a2c */
[----:B------:R-:W-:-:S05]  /*13cd0*/  IMAD R37, R76, -0x2, R34 ;  /* 0xfffffffe4c257824 */ /* 0x000fca00078e0222 */
[----:B------:R-:W-:Y:S02]  /*13ce0*/  VIMNMX R40, R40, R37, !PT ;  /* 0x0000002528287248 */ /* 0x000fe40007fe0100 */
[----:B------:R-:W-:-:S07]  /*13cf0*/  VIADDMNMX R38, R37, R13, R38, PT ;  /* 0x0000000d25267246 */ /* 0x000fce0003800126 */
.L_x_1760:
[C---:B------:R-:W-:Y:S01]  /*13d00*/  ISETP.GT.AND P1, PT, R40.reuse, 0x1, !P1 ;  /* 0x000000012800780c */ /* 0x040fe20004f24270 */
[----:B------:R-:W-:Y:S01]  /*13d10*/  ULDC UR4, c[0x0][0x988] ;  /* 0x0002620000047ab9 */ /* 0x000fe20000000800 */
[----:B------:R-:W-:Y:S02]  /*13d20*/  ISETP.GT.AND P6, PT, R40, RZ, !P6 ;  /* 0x000000ff2800720c */ /* 0x000fe400077c4270 */
[C---:B------:R-:W-:Y:S02]  /*13d30*/  ISETP.LT.OR P1, PT, R38.reuse, 0x2, P1 ;  /* 0x000000022600780c */ /* 0x040fe40000f21670 */
[----:B------:R-:W-:Y:S02]  /*13d40*/  ISETP.LT.OR P6, PT, R38, 0x1, P6 ;  /* 0x000000012600780c */ /* 0x000fe400037c1670 */
[----:B------:R-:W-:Y:S01]  /*13d50*/  FSEL R34, R2, -INF , !P1 ;  /* 0xff80000002227808 */ /* 0x000fe20004800000 */
[----:B------:R-:W-:Y:S01]  /*13d60*/  IMAD.U32 R2, RZ, RZ, UR4 ;  /* 0x00000004ff027e24 */ /* 0x000fe2000f8e00ff */
[----:B------:R-:W-:-:S02]  /*13d70*/  ISETP.NE.AND P1, PT, R55, RZ, PT ;  /* 0x000000ff3700720c */ /* 0x000fc40003f25270 */
[----:B------:R-:W-:Y:S02]  /*13d80*/  FSEL R37, R0, -INF , !P6 ;  /* 0xff80000000257808 */ /* 0x000fe40007000000 */
        /* <DEDUP_REMOVED lines=35> */
[----:B------:R-:W-:Y:S02]  /*13fc0*/  ISETP.GT.AND P1, PT, R40, 0x20, !P1 ;  /* 0x000000202800780c */ /* 0x000fe40004f24270 */
[----:B------:R-:W-:Y:S02]  /*13fd0*/  FMNMX.FTZ R0, R33, R0, !PT ;  /* 0x0000000021007209 */ /* 0x000fe40007810000 */
[----:B------:R-:W-:Y:S02]  /*13fe0*/  ISETP.LT.OR P1, PT, R38, 0x21, P1 ;  /* 0x000000212600780c */ /* 0x000fe40000f21670 */
[----:B------:R-:W-:Y:S02]  /*13ff0*/  ISETP.NE.AND P4, PT, R69, RZ, PT ;  /* 0x000000ff4500720c */ /* 0x000fe40003f85270 */
        /* <DEDUP_REMOVED lines=8> */
[----:B------:R-:W-:Y:S02]  /*14080*/  ISETP.GT.AND P1, PT, R40, 0x28, !P2 ;  /* 0x000000282800780c */ /* 0x000fe40005724270 */
[----:B------:R-:W-:Y:S02]  /*14090*/  ISETP.NE.AND P2, PT, R70, RZ, PT ;  /* 0x000000ff4600720c */ /* 0x000fe40003f45270 */
[----:B------:R-:W-:Y:S02]  /*140a0*/  ISETP.LT.OR P1, PT, R38, 0x29, P1 ;  /* 0x000000292600780c */ /* 0x000fe40000f21670 */
[----:B------:R-:W-:Y:S02]  /*140b0*/  ISETP.GT.AND P3, PT, R40, 0x38, !P3 ;  /* 0x000000382800780c */ /* 0x000fe40005f64270 */
[----:B------:R-:W-:Y:S02]  /*140c0*/  FSEL R61, R46, -INF , !P1 ;  /* 0xff8000002e3d7808 */ /* 0x000fe40004800000 */
[----:B------:R-:W-:-:S02]  /*140d0*/  ISETP.GT.AND P1, PT, R40, 0x29, !P4 ;  /* 0x000000292800780c */ /* 0x000fc40006724270 */
[----:B------:R-:W-:Y:S02]  /*140e0*/  ISETP.NE.AND P4, PT, R48, RZ, PT ;  /* 0x000000ff3000720c */ /* 0x000fe40003f85270 */
[----:B------:R-:W-:Y:S02]  /*140f0*/  ISETP.LT.OR P1, PT, R38, 0x2a, P1 ;  /* 0x0000002a2600780c */ /* 0x000fe40000f21670 */
[----:B------:R-:W-:Y:S02]  /*14100*/  ISETP.GT.AND P5, PT, R40, 0x39, !P5 ;  /* 0x000000392800780c */ /* 0x000fe40006fa4270 */
[----:B------:R-:W-:Y:S02]  /*14110*/  FSEL R25, R63, -INF , !P1 ;  /* 0xff8000003f197808 */ /* 0x000fe40004800000 */
[----:B------:R-:W0:Y:S01]  /*14120*/  SHFL.BFLY PT, R63, R24, 0x2, 0x1f ;  /* 0x0c401f00183f7f89 */ /* 0x000e2200000e0000 */
[C---:B------:R-:W-:Y:S02]  /*14130*/  ISETP.LT.OR P3, PT, R38.reuse, 0x39, P3 ;  /* 0x000000392600780c */ /* 0x040fe40001f61670 */
[----:B------:R-:W-:-:S02]  /*14140*/  ISETP.LT.OR P5, PT, R38, 0x3a, P5 ;  /* 0x0000003a2600780c */ /* 0x000fc40002fa1670 */
[----:B0-----:R-:W-:-:S05]  /*14150*/  FMNMX.FTZ R63, R24, R63, !PT ;  /* 0x0000003f183f7209 */ /* 0x001fca0007810000 */
[----:B------:R-:W0:Y:S02]  /*14160*/  SHFL.BFLY PT, R4, R63, 0x1, 0x1f ;  /* 0x0c201f003f047f89 */ /* 0x000e2400000e0000 */
[----:B0-----:R-:W-:-:S04]  /*14170*/  FMNMX.FTZ R4, R63, R4, !PT ;  /* 0x000000043f047209 */ /* 0x001fc80007810000 */
[C---:B------:R-:W-:Y:S01]  /*14180*/  FSETP.NEU.FTZ.AND P1, PT, R4.reuse, -INF , PT ;  /* 0xff8000000400780b */ /* 0x040fe20003f3d000 */
[----:B------:R-:W-:-:S05]  /*14190*/  FMUL.FTZ R0, R4, R2 ;  /* 0x0000000204007220 */ /* 0x000fca0000410000 */
[----:B------:R-:W-:Y:S02]  /*141a0*/  FSEL R30, R0, RZ, P1 ;  /* 0x000000ff001e7208 */ /* 0x000fe40000800000 */
[----:B------:R-:W-:Y:S02]  /*141b0*/  FMNMX.FTZ R0, R37, R34, !PT ;  /* 0x0000002225007209 */ /* 0x000fe40007810000 */
[C---:B------:R-:W-:Y:S01]  /*141c0*/  ISETP.GT.AND P1, PT, R40.reuse, 0x30, !P2 ;  /* 0x000000302800780c */ /* 0x040fe20005724270 */
[--C-:B------:R-:W-:Y:S01]  /*141d0*/  FFMA.FTZ R24, R65, R2, -R30.reuse ;  /* 0x0000000241187223 */ /* 0x100fe2000001081e */
[----:B------:R-:W-:Y:S01]  /*141e0*/  FMNMX.FTZ R0, R45, R0, !PT ;  /* 0x000000002d007209 */ /* 0x000fe20007810000 */
[--C-:B------:R-:W-:Y:S01]  /*141f0*/  FFMA.FTZ R32, R67, R2, -R30.reuse ;  /* 0x0000000243207223 */ /* 0x100fe2000001081e */
[----:B------:R-:W-:Y:S01]  /*14200*/  ISETP.GT.AND P2, PT, R40, 0x31, !P4 ;  /* 0x000000312800780c */ /* 0x000fe20006744270 */
[----:B------:R0:W-:Y:S01]  /*14210*/  MUFU.EX2 R196, R24 ;  /* 0x0000001800c47308 */ /* 0x0001e20000000800 */
[----:B------:R-:W-:Y:S01]  /*14220*/  FMNMX.FTZ R0, R47, R0, !PT ;  /* 0x000000002f007209 */ /* 0x000fe20007810000 */
[-CC-:B------:R-:W-:Y:S01]  /*14230*/  FFMA.FTZ R29, R29, R2.reuse, -R30.reuse ;  /* 0x000000021d1d7223 */ /* 0x180fe2000001081e */
[C---:B------:R-:W-:Y:S01]  /*14240*/  ISETP.LT.OR P1, PT, R38.reuse, 0x31, P1 ;  /* 0x000000312600780c */ /* 0x040fe20000f21670 */
[--C-:B------:R-:W-:Y:S01]  /*14250*/  FFMA.FTZ R36, R79, R2, -R30.reuse ;  /* 0x000000024f247223 */ /* 0x100fe2000001081e */
[----:B------:R-:W-:Y:S01]  /*14260*/  FMNMX.FTZ R0, R49, R0, !PT ;  /* 0x0000000031007209 */ /* 0x000fe20007810000 */
[--C-:B------:R-:W-:Y:S01]  /*14270*/  FFMA.FTZ R31, R31, R2, -R30.reuse ;  /* 0x000000021f1f7223 */ /* 0x100fe2000001081e */
[----:B------:R-:W-:Y:S01]  /*14280*/  ISETP.LT.OR P2, PT, R38, 0x32, P2 ;  /* 0x000000322600780c */ /* 0x000fe20001741670 */
[----:B------:R1:W2:Y:S01]  /*14290*/  MUFU.EX2 R69, R32 ;  /* 0x0000002000457308 */ /* 0x0002a20000000800 */
[----:B------:R-:W-:Y:S01]  /*142a0*/  FMNMX.FTZ R0, R51, R0, !PT ;  /* 0x0000000033007209 */ /* 0x000fe20007810000 */
[-CC-:B0-----:R-:W-:Y:S01]  /*142b0*/  FFMA.FTZ R24, R71, R2.reuse, -R30.reuse ;  /* 0x0000000247187223 */ /* 0x181fe2000001081e */
[----:B------:R-:W-:Y:S01]  /*142c0*/  FSEL R5, R5, -INF , !P1 ;  /* 0xff80000005057808 */ /* 0x000fe20004800000 */
[--C-:B------:R-:W-:Y:S01]  /*142d0*/  FFMA.FTZ R38, R81, R2, -R30.reuse ;  /* 0x0000000251267223 */ /* 0x100fe2000001081e */
[----:B------:R-:W-:Y:S01]  /*142e0*/  FMNMX.FTZ R0, R53, R0, !PT ;  /* 0x0000000035007209 */ /* 0x000fe20007810000 */
[--C-:B------:R-:W-:Y:S01]  /*142f0*/  FFMA.FTZ R43, R43, R2, -R30.reuse ;  /* 0x000000022b2b7223 */ /* 0x100fe2000001081e */
[----:B------:R-:W-:Y:S01]  /*14300*/  FSEL R63, R3, -INF , !P2 ;  /* 0xff800000033f7808 */ /* 0x000fe20005000000 */
[----:B------:R-:W-:Y:S01]  /*14310*/  MUFU.EX2 R198, R24 ;  /* 0x0000001800c67308 */ /* 0x000fe20000000800 */
[----:B------:R-:W-:Y:S01]  /*14320*/  FMNMX.FTZ R0, R55, R0, !PT ;  /* 0x0000000037007209 */ /* 0x000fe20007810000 */
[-CC-:B-1----:R-:W-:Y:S01]  /*14330*/  FFMA.FTZ R32, R77, R2.reuse, -R30.reuse ;  /* 0x000000024d207223 */ /* 0x182fe2000001081e */
[----:B------:R-:W-:Y:S01]  /*14340*/  FSEL R65, R26, -INF , !P3 ;  /* 0xff8000001a417808 */ /* 0x000fe20005800000 */
[--C-:B------:R-:W-:Y:S01]  /*14350*/  FFMA.FTZ R26, R73, R2, -R30.reuse ;  /* 0x00000002491a7223 */ /* 0x100fe2000001081e */
[----:B------:R-:W-:Y:S01]  /*14360*/  FMNMX.FTZ R0, R57, R0, !PT ;  /* 0x0000000039007209 */ /* 0x000fe20007810000 */
[-CC-:B------:R-:W-:Y:S01]  /*14370*/  FFMA.FTZ R41, R41, R2.reuse, -R30.reuse ;  /* 0x0000000229297223 */ /* 0x180fe2000001081e */
[----:B------:R-:W-:Y:S01]  /*14380*/  FSEL R67, R28, -INF , !P5 ;  /* 0xff8000001c437808 */ /* 0x000fe20006800000 */
[--C-:B------:R-:W-:Y:S01]  /*14390*/  FFMA.FTZ R28, R75, R2, -R30.reuse ;  /* 0x000000024b1c7223 */ /* 0x100fe2000001081e */
[----:B------:R-:W-:Y:S01]  /*143a0*/  FMNMX.FTZ R0, R59, R0, !PT ;  /* 0x000000003b007209 */ /* 0x000fe20007810000 */
[----:B------:R-:W-:Y:S01]  /*143b0*/  MUFU.EX2 R71, R26 ;  /* 0x0000001a00477308 */ /* 0x000fe20000000800 */
[----:B------:R-:W-:Y:S01]  /*143c0*/  ISETP.NE.AND P4, PT, R74, 0x1, PT ;  /* 0x000000014a00780c */ /* 0x000fe20003f85270 */
[--C-:B------:R-:W-:Y:S01]  /*143d0*/  FFMA.FTZ R39, R39, R2, -R30.reuse ;  /* 0x0000000227277223 */ /* 0x100fe2000001081e */
[----:B------:R-:W-:Y:S01]  /*143e0*/  FMNMX.FTZ R0, R61, R0, !PT ;  /* 0x000000003d007209 */ /* 0x000fe20007810000 */
[-CC-:B------:R-:W-:Y:S01]  /*143f0*/  FFMA.FTZ R35, R35, R2.reuse, -R30.reuse ;  /* 0x0000000223237223 */ /* 0x180fe2000001081e */
[-CC-:B------:R-:W-:Y:S01]  /*14400*/  FFMA.FTZ R33, R33, R2.reuse, -R30.reuse ;  /* 0x0000000221217223 */ /* 0x180fe2000001081e */
[----:B------:R-:W-:Y:S01]  /*14410*/  FFMA.FTZ R27, R27, R2, -R30 ;  /* 0x000000021b1b7223 */ /* 0x000fe2000001081e */
[----:B------:R-:W-:Y:S01]  /*14420*/  FMNMX.FTZ R0, R25, R0, !PT ;  /* 0x0000000019007209 */ /* 0x000fe20007810000 */
[----:B------:R-:W-:Y:S03]  /*14430*/  MUFU.EX2 R28, R28 ;  /* 0x0000001c001c7308 */ /* 0x000fe60000000800 */
[----:B------:R-:W-:-:S03]  /*14440*/  FMNMX.FTZ R0, R5, R0, !PT ;  /* 0x0000000005007209 */ /* 0x000fc60007810000 */
[----:B------:R-:W0:Y:S01]  /*14450*/  @P4 LDC R44, c[0x0][0x450] ;  /* 0x00011400ff2c4b82 */ /* 0x000e220000000800 */
[----:B------:R-:W-:Y:S01]  /*14460*/  FMNMX.FTZ R0, R63, R0, !PT ;  /* 0x000000003f007209 */ /* 0x000fe20007810000 */
[----:B------:R-:W1:Y:S03]  /*14470*/  MUFU.EX2 R73, R32 ;  /* 0x0000002000497308 */ /* 0x000e660000000800 */
[----:B------:R-:W-:-:S04]  /*14480*/  FMNMX.FTZ R0, R65, R0, !PT ;  /* 0x0000000041007209 */ /* 0x000fc80007810000 */
[----:B------:R-:W-:Y:S01]  /*14490*/  FMNMX.FTZ R0, R67, R0, !PT ;  /* 0x0000000043007209 */ /* 0x000fe20007810000 */
[----:B------:R2:W-:Y:S04]  /*144a0*/  MUFU.EX2 R186, R29 ;  /* 0x0000001d00ba7308 */ /* 0x0005e80000000800 */
[----:B------:R-:W3:Y:S04]  /*144b0*/  SHFL.BFLY PT, R3, R0, 0x2, 0x1f ;  /* 0x0c401f0000037f89 */ /* 0x000ee800000e0000 */
[----:B------:R4:W-:Y:S01]  /*144c0*/  MUFU.EX2 R75, R38 ;  /* 0x00000026004b7308 */ /* 0x0009e20000000800 */
[----:B--2---:R-:W-:Y:S01]  /*144d0*/  FADD.FTZ R29, R196, R69 ;  /* 0x00000045c41d7221 */ /* 0x004fe20000010000 */
[----:B-1----:R-:W-:-:S02]  /*144e0*/  F2FP.F16.F32.PACK_AB R192, R73, R28 ;  /* 0x0000001c49c0723e */ /* 0x002fc400000000ff */
[----:B------:R-:W-:-:S04]  /*144f0*/  F2FP.F16.F32.PACK_AB R196, R69, R196 ;  /* 0x000000c445c4723e */ /* 0x000fc800000000ff */
[----:B------:R-:W1:Y:S01]  /*14500*/  MUFU.EX2 R36, R36 ;  /* 0x0000002400247308 */ /* 0x000e620000000800 */
[----:B----4-:R-:W-:Y:S01]  /*14510*/  FADD.FTZ R38, R198, R29 ;  /* 0x0000001dc6267221 */ /* 0x010fe20000010000 */
[----:B------:R-:W-:-:S03]  /*14520*/  F2FP.F16.F32.PACK_AB R198, R71, R198 ;  /* 0x000000c647c6723e */ /* 0x000fc600000000ff */
[----:B------:R-:W-:-:S03]  /*14530*/  FADD.FTZ R29, R71, R38 ;  /* 0x00000026471d7221 */ /* 0x000fc60000010000 */
[----:B------:R2:W-:Y:S01]  /*14540*/  MUFU.EX2 R184, R31 ;  /* 0x0000001f00b87308 */ /* 0x0005e20000000800 */
[----:B------:R-:W-:Y:S01]  /*14550*/  FADD.FTZ R40, R28, R29 ;  /* 0x0000001d1c287221 */ /* 0x000fe20000010000 */
[----:B---3--:R-:W-:-:S06]  /*14560*/  FMNMX.FTZ R24, R0, R3, !PT ;  /* 0x0000000300187209 */ /* 0x008fcc0007810000 */
[----:B------:R-:W-:Y:S01]  /*14570*/  MUFU.EX2 R43, R43 ;  /* 0x0000002b002b7308 */ /* 0x000fe20000000800 */
[----:B------:R-:W3:Y:S01]  /*14580*/  SHFL.BFLY PT, R3, R24, 0x1, 0x1f ;  /* 0x0c201f0018037f89 */ /* 0x000ee200000e0000 */
[----:B--2---:R-:W-:Y:S01]  /*14590*/  FADD.FTZ R31, R73, R40 ;  /* 0x00000028491f7221 */ /* 0x004fe20000010000 */
[----:B-1----:R-:W-:-:S03]  /*145a0*/  F2FP.F16.F32.PACK_AB R194, R75, R36 ;  /* 0x000000244bc2723e */ /* 0x002fc600000000ff */
[----:B------:R-:W-:Y:S02]  /*145b0*/  FADD.FTZ R42, R36, R31 ;  /* 0x0000001f242a7221 */ /* 0x000fe40000010000 */
[----:B------:R1:W-:Y:S02]  /*145c0*/  MUFU.EX2 R188, R41 ;  /* 0x0000002900bc7308 */ /* 0x0003e40000000800 */
[----:B------:R-:W-:-:S06]  /*145d0*/  FADD.FTZ R42, R75, R42 ;  /* 0x0000002a4b2a7221 */ /* 0x000fcc0000010000 */
[----:B------:R-:W-:Y:S01]  /*145e0*/  MUFU.EX2 R39, R39 ;  /* 0x0000002700277308 */ /* 0x000fe20000000800 */
[----:B-1----:R-:W1:Y:S07]  /*145f0*/  @P4 LDC R41, c[0x0][0x44c] ;  /* 0x00011300ff294b82 */ /* 0x002e6e0000000800 */
[----:B------:R2:W-:Y:S01]  /*14600*/  MUFU.EX2 R190, R35 ;  /* 0x0000002300be7308 */ /* 0x0005e20000000800 */
[----:B---3--:R-:W-:-:S04]  /*14610*/  FMNMX.FTZ R3, R24, R3, !PT ;  /* 0x0000000318037209 */ /* 0x008fc80007810000 */
[C---:B------:R-:W-:Y:S01]  /*14620*/  FSETP.NEU.FTZ.AND P1, PT, R3.reuse, -INF , PT ;  /* 0xff8000000300780b */ /* 0x040fe20003f3d000 */
[----:B------:R-:W-:Y:S02]  /*14630*/  FMUL.FTZ R0, R3, R2 ;  /* 0x0000000203007220 */ /* 0x000fe40000410000 */
[----:B------:R-:W-:Y:S01]  /*14640*/  MUFU.EX2 R33, R33 ;  /* 0x0000002100217308 */ /* 0x000fe20000000800 */
[----:B--2---:R-:W-:Y:S02]  /*14650*/  MOV R35, R72 ;  /* 0x0000004800237202 */ /* 0x004fe40000000f00 */
[----:B------:R-:W-:-:S05]  /*14660*/  FSEL R0, R0, RZ, P1 ;  /* 0x000000ff00007208 */ /* 0x000fca0000800000 */
[-CC-:B------:R-:W-:Y:S01]  /*14670*/  FFMA.FTZ R37, R37, R2.reuse, -R0.reuse ;  /* 0x0000000225257223 */ /* 0x180fe20000010800 */
[-CC-:B------:R-:W-:Y:S01]  /*14680*/  FFMA.FTZ R34, R34, R2.reuse, -R0.reuse ;  /* 0x0000000222227223 */ /* 0x180fe20000010800 */
[-CC-:B------:R-:W-:Y:S01]  /*14690*/  FFMA.FTZ R45, R45, R2.reuse, -R0.reuse ;  /* 0x000000022d2d7223 */ /* 0x180fe20000010800 */
[-CC-:B------:R-:W-:Y:S01]  /*146a0*/  FFMA.FTZ R47, R47, R2.reuse, -R0.reuse ;  /* 0x000000022f2f7223 */ /* 0x180fe20000010800 */
[-CC-:B------:R-:W-:Y:S01]  /*146b0*/  FFMA.FTZ R49, R49, R2.reuse, -R0.reuse ;  /* 0x0000000231317223 */ /* 0x180fe20000010800 */
[-CC-:B------:R-:W-:Y:S01]  /*146c0*/  FFMA.FTZ R51, R51, R2.reuse, -R0.reuse ;  /* 0x0000000233337223 */ /* 0x180fe20000010800 */
[----:B------:R-:W-:Y:S01]  /*146d0*/  MUFU.EX2 R37, R37 ;  /* 0x0000002500257308 */ /* 0x000fe20000000800 */
[-CC-:B------:R-:W-:Y:S01]  /*146e0*/  FFMA.FTZ R53, R53, R2.reuse, -R0.reuse ;  /* 0x0000000235357223 */ /* 0x180fe20000010800 */
[-CC-:B------:R-:W-:Y:S01]  /*146f0*/  FFMA.FTZ R55, R55, R2.reuse, -R0.reuse ;  /* 0x0000000237377223 */ /* 0x180fe20000010800 */
[-CC-:B------:R-:W-:Y:S01]  /*14700*/  FFMA.FTZ R57, R57, R2.reuse, -R0.reuse ;  /* 0x0000000239397223 */ /* 0x180fe20000010800 */
[-CC-:B------:R-:W-:Y:S01]  /*14710*/  FFMA.FTZ R59, R59, R2.reuse, -R0.reuse ;  /* 0x000000023b3b7223 */ /* 0x180fe20000010800 */
[-CC-:B------:R-:W-:Y:S01]  /*14720*/  FFMA.FTZ R61, R61, R2.reuse, -R0.reuse ;  /* 0x000000023d3d7223 */ /* 0x180fe20000010800 */
[-CC-:B------:R-:W-:Y:S01]  /*14730*/  FFMA.FTZ R25, R25, R2.reuse, -R0.reuse ;  /* 0x0000000219197223 */ /* 0x180fe20000010800 */
[-CC-:B------:R-:W-:Y:S01]  /*14740*/  FFMA.FTZ R5, R5, R2.reuse, -R0.reuse ;  /* 0x0000000205057223 */ /* 0x180fe20000010800 */
[----:B------:R-:W2:Y:S01]  /*14750*/  MUFU.EX2 R34, R34 ;  /* 0x0000002200227308 */ /* 0x000ea20000000800 */
[-CC-:B------:R-:W-:Y:S01]  /*14760*/  FFMA.FTZ R63, R63, R2.reuse, -R0.reuse ;  /* 0x000000023f3f7223 */ /* 0x180fe20000010800 */
[-CC-:B------:R-:W-:Y:S01]  /*14770*/  FFMA.FTZ R65, R65, R2.reuse, -R0.reuse ;  /* 0x0000000241417223 */ /* 0x180fe20000010800 */
[----:B------:R-:W-:Y:S01]  /*14780*/  FFMA.FTZ R67, R67, R2, -R0 ;  /* 0x0000000243437223 */ /* 0x000fe20000010800 */
[----:B-1----:R-:W-:-:S04]  /*14790*/  @P4 IMAD.HI.U32 R41, R72, R41, RZ ;  /* 0x0000002948294227 */ /* 0x002fc800078e00ff */
[----:B------:R-:W1:Y:S01]  /*147a0*/  MUFU.EX2 R45, R45 ;  /* 0x0000002d002d7308 */ /* 0x000e620000000800 */
[----:B0-----:R-:W-:Y:S02]  /*147b0*/  @P4 SHF.R.U32.HI R35, RZ, R44, R41 ;  /* 0x0000002cff234219 */ /* 0x001fe40000011629 */
[----:B------:R-:W-:-:S03]  /*147c0*/  ISETP.GE.AND P4, PT, R13, 0x1, PT ;  /* 0x000000010d00780c */ /* 0x000fc60003f86270 */
[----:B------:R-:W-:Y:S02]  /*147d0*/  IMAD.IADD R31, R102, 0x1, R35 ;  /* 0x00000001661f7824 */ /* 0x000fe400078e0223 */
[----:B------:R-:W0:Y:S01]  /*147e0*/  MUFU.EX2 R24, R47 ;  /* 0x0000002f00187308 */ /* 0x000e220000000800 */
[----:B--2---:R-:W-:Y:S01]  /*147f0*/  FADD.FTZ R38, R37, R34 ;  /* 0x0000002225267221 */ /* 0x004fe20000010000 */
[----:B------:R-:W-:Y:S01]  /*14800*/  F2FP.F16.F32.PACK_AB R197, R34, R37 ;  /* 0x0000002522c5723e */ /* 0x000fe200000000ff */
[----:B------:R-:W-:-:S05]  /*14810*/  IMAD.IADD R12, R31, 0x1, R12 ;  /* 0x000000011f0c7824 */ /* 0x000fca00078e020c */
[----:B------:R-:W2:Y:S01]  /*14820*/  MUFU.EX2 R49, R49 ;  /* 0x0000003100317308 */ /* 0x000ea20000000800 */
[----:B-1----:R-:W-:-:S07]  /*14830*/  FADD.FTZ R29, R45, R38 ;  /* 0x000000262d1d7221 */ /* 0x002fce0000010000 */
[----:B------:R-:W1:Y:S01]  /*14840*/  MUFU.EX2 R26, R51 ;  /* 0x00000033001a7308 */ /* 0x000e620000000800 */
[C---:B0-----:R-:W-:Y:S01]  /*14850*/  FADD.FTZ R40, R24.reuse, R29 ;  /* 0x0000001d18287221 */ /* 0x041fe20000010000 */
[----:B------:R-:W-:-:S06]  /*14860*/  F2FP.F16.F32.PACK_AB R199, R24, R45 ;  /* 0x0000002d18c7723e */ /* 0x000fcc00000000ff */
[----:B------:R-:W-:Y:S01]  /*14870*/  MUFU.EX2 R53, R53 ;  /* 0x0000003500357308 */ /* 0x000fe20000000800 */
[----:B--2---:R-:W-:-:S07]  /*14880*/  FADD.FTZ R29, R49, R40 ;  /* 0x00000028311d7221 */ /* 0x004fce0000010000 */
[----:B------:R-:W0:Y:S01]  /*14890*/  MUFU.EX2 R30, R55 ;  /* 0x00000037001e7308 */ /* 0x000e220000000800 */
[C---:B-1----:R-:W-:Y:S01]  /*148a0*/  FADD.FTZ R40, R26.reuse, R29 ;  /* 0x0000001d1a287221 */ /* 0x042fe20000010000 */
[----:B------:R-:W-:Y:S01]  /*148b0*/  FADD.FTZ R29, R43, R42 ;  /* 0x0000002a2b1d7221 */ /* 0x000fe20000010000 */
[----:B------:R-:W-:-:S03]  /*148c0*/  F2FP.F16.F32.PACK_AB R193, R26, R49 ;  /* 0x000000311ac1723e */ /* 0x000fc600000000ff */
[C---:B------:R-:W-:Y:S01]  /*148d0*/  FADD.FTZ R42, R188.reuse, R29 ;  /* 0x0000001dbc2a7221 */ /* 0x040fe20000010000 */
[----:B------:R-:W-:Y:S01]  /*148e0*/  F2FP.F16.F32.PACK_AB R188, R188, R43 ;  /* 0x0000002bbcbc723e */ /* 0x000fe200000000ff */
[----:B------:R-:W-:Y:S02]  /*148f0*/  MUFU.EX2 R57, R57 ;  /* 0x0000003900397308 */ /* 0x000fe40000000800 */
[----:B------:R-:W-:-:S04]  /*14900*/  FADD.FTZ R29, R39, R42 ;  /* 0x0000002a271d7221 */ /* 0x000fc80000010000 */
[C---:B------:R-:W-:Y:S01]  /*14910*/  FADD.FTZ R42, R190.reuse, R29 ;  /* 0x0000001dbe2a7221 */ /* 0x040fe20000010000 */
[----:B------:R-:W-:Y:S01]  /*14920*/  F2FP.F16.F32.PACK_AB R190, R190, R39 ;  /* 0x00000027bebe723e */ /* 0x000fe200000000ff */
[----:B------:R-:W1:Y:S01]  /*14930*/  MUFU.EX2 R32, R59 ;  /* 0x0000003b00207308 */ /* 0x000e620000000800 */
[----:B0-----:R-:W-:Y:S01]  /*14940*/  F2FP.F16.F32.PACK_AB R195, R30, R53 ;  /* 0x000000351ec3723e */ /* 0x001fe200000000ff */
[----:B------:R-:W-:-:S06]  /*14950*/  FADD.FTZ R29, R33, R42 ;  /* 0x0000002a211d7221 */ /* 0x000fcc0000010000 */
[----:B------:R-:W-:Y:S08]  /*14960*/  MUFU.EX2 R61, R61 ;  /* 0x0000003d003d7308 */ /* 0x000ff00000000800 */
[----:B------:R0:W2:Y:S01]  /*14970*/  MUFU.EX2 R38, R25 ;  /* 0x0000001900267308 */ /* 0x0000a20000000800 */
[----:B-1----:R-:W-:-:S07]  /*14980*/  F2FP.F16.F32.PACK_AB R189, R32, R57 ;  /* 0x0000003920bd723e */ /* 0x002fce00000000ff */
[----:B------:R-:W1:Y:S01]  /*14990*/  MUFU.EX2 R5, R5 ;  /* 0x0000000500057308 */ /* 0x000e620000000800 */
[----:B0-----:R-:W-:-:S04]  /*149a0*/  FADD.FTZ R25, R53, R40 ;  /* 0x0000002835197221 */ /* 0x001fc80000010000 */
[----:B------:R-:W-:-:S03]  /*149b0*/  FADD.FTZ R40, R30, R25 ;  /* 0x000000191e287221 */ /* 0x000fc60000010000 */
[----:B------:R-:W0:Y:S01]  /*149c0*/  MUFU.EX2 R0, R63 ;  /* 0x0000003f00007308 */ /* 0x000e220000000800 */
[----:B------:R-:W-:Y:S01]  /*149d0*/  FADD.FTZ R25, R57, R40 ;  /* 0x0000002839197221 */ /* 0x000fe20000010000 */
[----:B--2---:R-:W-:-:S03]  /*149e0*/  F2FP.F16.F32.PACK_AB R191, R38, R61 ;  /* 0x0000003d26bf723e */ /* 0x004fc600000000ff */
[----:B------:R-:W-:-:S03]  /*149f0*/  FADD.FTZ R40, R32, R25 ;  /* 0x0000001920287221 */ /* 0x000fc60000010000 */
[----:B------:R-:W2:Y:S01]  /*14a00*/  MUFU.EX2 R27, R27 ;  /* 0x0000001b001b7308 */ /* 0x000ea20000000800 */
[----:B------:R-:W-:Y:S01]  /*14a10*/  FADD.FTZ R25, R61, R40 ;  /* 0x000000283d197221 */ /* 0x000fe20000010000 */
[C---:B------:R-:W-:Y:S01]  /*14a20*/  FADD.FTZ R40, R184.reuse, R29 ;  /* 0x0000001db8287221 */ /* 0x040fe20000010000 */
[----:B------:R-:W-:Y:S02]  /*14a30*/  F2FP.F16.F32.PACK_AB R184, R184, R33 ;  /* 0x00000021b8b8723e */ /* 0x000fe400000000ff */
[----:B------:R-:W-:-:S03]  /*14a40*/  FADD.FTZ R36, R38, R25 ;  /* 0x0000001926247221 */ /* 0x000fc60000010000 */
[----:B------:R-:W3:Y:S01]  /*14a50*/  MUFU.EX2 R65, R65 ;  /* 0x0000004100417308 */ /* 0x000ee20000000800 */
[----:B-1----:R-:W-:Y:S01]  /*14a60*/  FADD.FTZ R25, R5, R36 ;  /* 0x0000002405197221 */ /* 0x002fe20000010000 */
[C---:B0-----:R-:W-:Y:S01]  /*14a70*/  F2FP.F16.F32.PACK_AB R185, R0.reuse, R5 ;  /* 0x0000000500b9723e */ /* 0x041fe200000000ff */
[----:B------:R-:W-:Y:S02]  /*14a80*/  VIADD R5, R97, 0xfffffffe ;  /* 0xfffffffe61057836 */ /* 0x000fe40000000000 */
[----:B------:R-:W-:-:S03]  /*14a90*/  FADD.FTZ R34, R0, R25 ;  /* 0x0000001900227221 */ /* 0x000fc60000010000 */
[----:B------:R-:W0:Y:S01]  /*14aa0*/  MUFU.EX2 R28, R67 ;  /* 0x00000043001c7308 */ /* 0x000e220000000800 */
[----:B--2---:R-:W-:-:S04]  /*14ab0*/  FADD.FTZ R223, R27, R40 ;  /* 0x000000281bdf7221 */ /* 0x004fc80000010000 */
[C---:B------:R-:W-:Y:S01]  /*14ac0*/  FADD.FTZ R223, R186.reuse, R223 ;  /* 0x000000dfbadf7221 */ /* 0x040fe20000010000 */
[----:B------:R-:W-:Y:S01]  /*14ad0*/  F2FP.F16.F32.PACK_AB R186, R186, R27 ;  /* 0x0000001bbaba723e */ /* 0x000fe200000000ff */
[----:B---3--:R-:W-:-:S04]  /*14ae0*/  FADD.FTZ R221, R65, R34 ;  /* 0x0000002241dd7221 */ /* 0x008fc80000010000 */
[C---:B0-----:R-:W-:Y:S01]  /*14af0*/  FADD.FTZ R221, R28.reuse, R221 ;  /* 0x000000dd1cdd7221 */ /* 0x041fe20000010000 */
[----:B------:R-:W-:Y:S01]  /*14b00*/  F2FP.F16.F32.PACK_AB R187, R28, R65 ;  /* 0x000000411cbb723e */ /* 0x000fe200000000ff */
[----:B------:R-:W-:Y:S06]  /*14b10*/  @!P4 BRA `(.L_x_1764) ;  /* 0x000000000048c947 */ /* 0x000fec0003800000 */
        /* <DEDUP_REMOVED lines=11> */
.L_x_1766:
[----:B------:R-:W-:-:S13]  /*14bd0*/  ISETP.NE.AND P1, PT, R13, 0x1, PT ;  /* 0x000000010d00780c */ /* 0x000fda0003f25270 */
[----:B------:R-:W0:Y:S02]  /*14be0*/  @P1 LDC.64 R24, c[0x0][0x9e8] ;  /* 0x00027a00ff181b82 */ /* 0x000e240000000a00 */
[----:B0-----:R-:W-:-:S05]  /*14bf0*/  @P1 IMAD.HI.U32 R24, R0, R24, RZ ;  /* 0x0000001800181227 */ /* 0x001fca00078e00ff */
[----:B------:R-:W-:-:S07]  /*14c00*/  @P1 SHF.R.U32.HI R0, RZ, R25, R24 ;  /* 0x00000019ff001219 */ /* 0x000fce0000011618 */
.L_x_1767:
[----:B------:R-:W-:Y:S05]  /*14c10*/  BSYNC B0 ;  /* 0x0000000000007941 */ /* 0x000fea0003800000 */
.L_x_1765:
[----:B------:R-:W-:-:S05]  /*14c20*/  IMAD R13, R0, R13, R13 ;  /* 0x0000000d000d7224 */ /* 0x000fca00078e020d */
[----:B------:R-:W-:-:S07]  /*14c30*/  VIMNMX R12, R12, R13, PT ;  /* 0x0000000d0c0c7248 */ /* 0x000fce0003fe0100 */
.L_x_1764:
[----:B------:R-:W2:Y:S01]  /*14c40*/  LDL R24, [R1+0x64] ;  /* 0x0000640001187983 */ /* 0x000ea20000100800 */
[----:B------:R-:W-:Y:S01]  /*14c50*/  SHF.R.S32.HI R13, RZ, 0x1f, R12 ;  /* 0x0000001fff0d7819 */ /* 0x000fe2000001140c */
[----:B------:R-:W-:Y:S01]  /*14c60*/  BSSY B1, `(.L_x_1768) ;  /* 0x000036a000017945 */ /* 0x000fe20003800000 */
[----:B------:R-:W-:Y:S01]  /*14c70*/  IMAD.MOV.U32 R0, RZ, RZ, 0x3f800000 ;  /* 0x3f800000ff007424 */ /* 0x000fe200078e00ff */
[----:B------:R-:W-:Y:S02]  /*14c80*/  CS2R R150, SRZ ;  /* 0x0000000000967805 */ /* 0x000fe4000001ff00 */
[----:B------:R-:W-:Y:S01]  /*14c90*/  LEA.HI R13, R13, R12, RZ, 0x6 ;  /* 0x0000000c0d0d7211 */ /* 0x000fe200078f30ff */
[----:B------:R-:W-:Y:S01]  /*14ca0*/  IMAD.MOV.U32 R12, RZ, RZ, 0x3f800000 ;  /* 0x3f800000ff0c7424 */ /* 0x000fe200078e00ff */
[----:B------:R-:W-:Y:S02]  /*14cb0*/  CS2R R148, SRZ ;  /* 0x0000000000947805 */ /* 0x000fe4000001ff00 */
[----:B------:R-:W-:-:S02]  /*14cc0*/  CS2R R146, SRZ ;  /* 0x0000000000927805 */ /* 0x000fc4000001ff00 */
[----:B------:R-:W-:Y:S02]  /*14cd0*/  SHF.R.S32.HI R13, RZ, 0x6, R13 ;  /* 0x00000006ff0d7819 */ /* 0x000fe4000001140d */
        /* <DEDUP_REMOVED lines=60> */
[----:B--2---:R-:W-:-:S04]  /*150a0*/  VIMNMX R24, R24, R13, !PT ;  /* 0x0000000d18187248 */ /* 0x004fc80007fe0100 */
[----:B------:R-:W-:Y:S01]  /*150b0*/  ISETP.GE.AND P1, PT, R5, R24, PT ;  /* 0x000000180500720c */ /* 0x000fe20003f26270 */
[----:B------:R0:W-:Y:S02]  /*150c0*/  STL [R1+0x14], R24 ;  /* 0x0000141801007387 */ /* 0x0001e40000100800 */
[----:B0-----:R-:W-:-:S10]  /*150d0*/  CS2R R24, SRZ ;  /* 0x0000000000187805 */ /* 0x001fd4000001ff00 */
[----:B------:R-:W-:Y:S05]  /*150e0*/  @!P1 BRA `(.L_x_1769) ;  /* 0x0000003000849947 */ /* 0x000fea0003800000 */
[----:B------:R-:W-:Y:S01]  /*150f0*/  BSSY B0, `(.L_x_1770) ;  /* 0x000031c000007945 */ /* 0x000fe20003800000 */
[----:B------:R-:W-:Y:S01]  /*15100*/  MOV R0, 0x3f800000 ;  /* 0x3f80000000007802 */ /* 0x000fe20000000f00 */
[----:B------:R-:W-:-:S07]  /*15110*/  IMAD.MOV.U32 R151, RZ, RZ, RZ ;  /* 0x000000ffff977224 */ /* 0x000fce00078e00ff */
.L_x_1791:
[----:B------:R-:W-:-:S05]  /*15120*/  VIADD R222, R202, 0x1 ;  /* 0x00000001cade7836 */ /* 0x000fca0000000000 */
[----:B------:R-:W-:-:S04]  /*15130*/  ISETP.NE.AND P1, PT, R222, 0x2, PT ;  /* 0x00000002de00780c */ /* 0x000fc80003f25270 */
[----:B------:R-:W-:Y:S02]  /*15140*/  SEL R226, RZ, 0x1, P1 ;  /* 0x00000001ffe27807 */ /* 0x000fe40000800000 */
[----:B------:R-:W-:Y:S02]  /*15150*/  SEL R222, R222, RZ, P1 ;  /* 0x000000ffdede7207 */ /* 0x000fe40000800000 */
[----:B------:R-:W-:Y:S01]  /*15160*/  LOP3.LUT R226, R203, R226, RZ, 0x3c, !PT ;  /* 0x000000e2cbe27212 */ /* 0x000fe200078e3cff */
[----:B------:R-:W-:Y:S06]  /*15170*/  @!P0 BRA `(.L_x_1771) ;  /* 0x0000000000048947 */ /* 0x000fec0003800000 */
[----:B------:R-:W-:Y:S01]  /*15180*/  BPT.TRAP 0x1 ;  /* 0x000000040000795c */ /* 0x000fe20000300000 */
.L_x_1771:
[----:B------:R-:W-:Y:S01]  /*15190*/  IMAD R2, R222, 0x8, R18 ;  /* 0x00000008de027824 */ /* 0x000fe200078e0212 */
[----:B------:R-:W-:-:S04]  /*151a0*/  SHF.L.U32 R152, R226, 0x1f, RZ ;  /* 0x0000001fe2987819 */ /* 0x000fc800000006ff */
[----:B------:R0:W1:Y:S01]  /*151b0*/  SYNCS.PHASECHK.TRANS64.TRYWAIT P1, [R2+URZ+0x30830], R152 ;  /* 0x03083098020075a7 */ /* 0x000062000802017f */
[----:B------:R-:W-:Y:S05]  /*151c0*/  @!P0 BRA `(.L_x_1772) ;  /* 0x0000000000048947 */ /* 0x000fea0003800000 */
[----:B------:R-:W-:Y:S01]  /*151d0*/  BPT.TRAP 0x1 ;  /* 0x000000040000795c */ /* 0x000fe20000300000 */
.L_x_1772:
[----:B------:R-:W2:Y:S01]  /*151e0*/  LDL R13, [R1+0x40] ;  /* 0x00004000010d7983 */ /* 0x000ea20000100800 */
[----:B------:R-:W-:Y:S01]  /*151f0*/  BSSY B2, `(.L_x_1773) ;  /* 0x0000007000027945 */ /* 0x000fe20003800000 */
[----:B--2---:R-:W-:-:S05]  /*15200*/  LEA R13, R222, R13, 0xb ;  /* 0x0000000dde0d7211 */ /* 0x004fca00078e58ff */
[C---:B------:R-:W-:Y:S02]  /*15210*/  VIADD R156, R13.reuse, 0x2 ;  /* 0x000000020d9c7836 */ /* 0x040fe40000000000 */
[----:B------:R-:W-:Y:S01]  /*15220*/  VIADD R155, R13, 0x4 ;  /* 0x000000040d9b7836 */ /* 0x000fe20000000000 */
[----:B-1----:R-:W-:Y:S06]  /*15230*/  @P1 BRA `(.L_x_1774) ;  /* 0x0000000000081947 */ /* 0x002fec0003800000 */
[----:B------:R-:W1:Y:S02]  /*15240*/  SYNCS.PHASECHK.TRANS64.TRYWAIT P1, [R2+URZ+0x30830], R152 ;  /* 0x03083098020075a7 */ /* 0x000e64000802017f */
[----:B-1----:R-:W-:Y:S05]  /*15250*/  @!P1 BRA `(.L_x_1775) ;  /* 0x0000015c00e89947 */ /* 0x002fea0003800000 */
.L_x_1774:
[----:B------:R-:W-:Y:S05]  /*15260*/  BSYNC B2 ;  /* 0x0000000000027941 */ /* 0x000fea0003800000 */
.L_x_1773:
[----:B------:R-:W-:Y:S04]  /*15270*/  STL.64 [R1+0xc8], R16 ;  /* 0x0000c81001007387 */ /* 0x000fe80000100a00 */
[----:B------:R2:W-:Y:S04]  /*15280*/  STL.64 [R1+0xc0], R4 ;  /* 0x0000c00401007387 */ /* 0x0005e80000100a00 */
[----:B--2---:R-:W2:Y:S04]  /*15290*/  LDL.64 R4, [R1+0x30] ;  /* 0x0000300001047983 */ /* 0x004ea80000100a00 */
[----:B------:R3:W-:Y:S04]  /*152a0*/  STL.64 [R1+0xb8], R2 ;  /* 0x0000b80201007387 */ /* 0x0007e80000100a00 */
[----:B------:R-:W4:Y:S01]  /*152b0*/  LDL.64 R16, [R1+0x38] ;  /* 0x0000380001107983 */ /* 0x000f220000100a00 */
[----:B01----:R-:W-:-:S05]  /*152c0*/  IMAD.MOV.U32 R152, RZ, RZ, R13 ;  /* 0x000000ffff987224 */ /* 0x003fca00078e000d */
[----:B------:R-:W-:Y:S01]  /*152d0*/  R2UR UR6, R152 ;  /* 0x00000000980672ca */ /* 0x000fe200000e0000 */
[----:B------:R-:W-:Y:S01]  /*152e0*/  IMAD.MOV.U32 R152, RZ, RZ, R156 ;  /* 0x000000ffff987224 */ /* 0x000fe200078e009c */
[----:B---3--:R-:W3:Y:S01]  /*152f0*/  LDL.64 R2, [R1+0x28] ;  /* 0x0000280001027983 */ /* 0x008ee20000100a00 */
[C---:B------:R-:W-:Y:S01]  /*15300*/  VIADD R154, R13.reuse, 0x6 ;  /* 0x000000060d9a7836 */ /* 0x040fe20000000000 */
[----:B------:R-:W-:Y:S02]  /*15310*/  MOV R153, 0x40000040 ;  /* 0x4000004000997802 */ /* 0x000fe40000000f00 */
[----:B------:R-:W-:Y:S01]  /*15320*/  R2UR UR4, R152 ;  /* 0x00000000980472ca */ /* 0x000fe200000e0000 */
[----:B------:R-:W-:Y:S01]  /*15330*/  IMAD.MOV.U32 R152, RZ, RZ, R155 ;  /* 0x000000ffff987224 */ /* 0x000fe200078e009b */
[----:B------:R-:W-:Y:S01]  /*15340*/  R2UR UR10, R154 ;  /* 0x000000009a0a72ca */ /* 0x000fe200000e0000 */
[----:B------:R-:W-:Y:S02]  /*15350*/  IMAD.MOV.U32 R155, RZ, RZ, 0x40000040 ;  /* 0x40000040ff9b7424 */ /* 0x000fe400078e00ff */
[----:B------:R-:W-:Y:S01]  /*15360*/  FMUL.FTZ R24, R24, R12 ;  /* 0x0000000c18187220 */ /* 0x000fe20000410000 */
[----:B------:R-:W-:Y:S01]  /*15370*/  VIADD R156, R13, 0x204 ;  /* 0x000002040d9c7836 */ /* 0x000fe20000000000 */
[----:B------:R-:W-:-:S02]  /*15380*/  R2UR UR8, R152 ;  /* 0x00000000980872ca */ /* 0x000fc400000e0000 */
[----:B------:R-:W-:Y:S02]  /*15390*/  R2UR UR11, R155 ;  /* 0x000000009b0b72ca */ /* 0x000fe400000e0000 */
[----:B------:R-:W-:Y:S01]  /*153a0*/  IADD3 R152, R13, 0x200, RZ ;  /* 0x000002000d987810 */ /* 0x000fe20007ffe0ff */
[-C--:B------:R-:W-:Y:S01]  /*153b0*/  FMUL.FTZ R25, R25, R12.reuse ;  /* 0x0000000c19197220 */ /* 0x080fe20000410000 */
[-C--:B------:R-:W-:Y:S01]  /*153c0*/  FMUL.FTZ R28, R28, R12.reuse ;  /* 0x0000000c1c1c7220 */ /* 0x080fe20000410000 */
[-C--:B------:R-:W-:Y:S01]  /*153d0*/  FMUL.FTZ R29, R29, R12.reuse ;  /* 0x0000000c1d1d7220 */ /* 0x080fe20000410000 */
[----:B------:R-:W-:Y:S02]  /*153e0*/  R2UR UR14, R152 ;  /* 0x00000000980e72ca */ /* 0x000fe400000e0000 */
[----:B------:R-:W-:Y:S01]  /*153f0*/  IADD3 R152, R13, 0x206, RZ ;  /* 0x000002060d987810 */ /* 0x000fe20007ffe0ff */
[-C--:B------:R-:W-:Y:S01]  /*15400*/  FMUL.FTZ R32, R32, R12.reuse ;  /* 0x0000000c20207220 */ /* 0x080fe20000410000 */
[-C--:B------:R-:W-:Y:S01]  /*15410*/  FMUL.FTZ R33, R33, R12.reuse ;  /* 0x0000000c21217220 */ /* 0x080fe20000410000 */
[-C--:B------:R-:W-:Y:S01]  /*15420*/  FMUL.FTZ R36, R36, R12.reuse ;  /* 0x0000000c24247220 */ /* 0x080fe20000410000 */
[----:B------:R-:W-:Y:S01]  /*15430*/  FMUL.FTZ R37, R37, R12 ;  /* 0x0000000c25257220 */ /* 0x000fe20000410000 */
[----:B------:R-:W-:-:S02]  /*15440*/  MOV R154, UR11 ;  /* 0x0000000b009a7c02 */ /* 0x000fc40008000f00 */
[----:B------:R-:W-:Y:S01]  /*15450*/  R2UR UR22, R156 ;  /* 0x000000009c1672ca */ /* 0x000fe200000e0000 */
[C---:B------:R-:W-:Y:S01]  /*15460*/  VIADD R156, R13.reuse, 0x400 ;  /* 0x000004000d9c7836 */ /* 0x040fe20000000000 */
[----:B------:R-:W-:Y:S01]  /*15470*/  R2UR UR26, R152 ;  /* 0x00000000981a72ca */ /* 0x000fe200000e0000 */
[----:B------:R0:W-:Y:S01]  /*15480*/  STL [R1+0x4], R154 ;  /* 0x0000049a01007387 */ /* 0x0001e20000100800 */
[C---:B------:R-:W-:Y:S02]  /*15490*/  IADD3 R152, R13.reuse, 0x404, RZ ;  /* 0x000004040d987810 */ /* 0x040fe40007ffe0ff */
[----:B------:R-:W-:Y:S01]  /*154a0*/  R2UR UR30, R156 ;  /* 0x000000009c1e72ca */ /* 0x000fe200000e0000 */
[----:B------:R-:W-:Y:S01]  /*154b0*/  VIADD R156, R13, 0x406 ;  /* 0x000004060d9c7836 */ /* 0x000fe20000000000 */
[----:B------:R-:W-:Y:S01]  /*154c0*/  R2UR UR38, R152 ;  /* 0x00000000982672ca */ /* 0x000fe200000e0000 */
[-C--:B------:R-:W-:Y:S01]  /*154d0*/  FMUL.FTZ R40, R40, R12.reuse ;  /* 0x0000000c28287220 */ /* 0x080fe20000410000 */
[-C--:B------:R-:W-:Y:S01]  /*154e0*/  FMUL.FTZ R41, R41, R12.reuse ;  /* 0x0000000c29297220 */ /* 0x080fe20000410000 */
[-C--:B------:R-:W-:Y:S01]  /*154f0*/  FMUL.FTZ R44, R44, R12.reuse ;  /* 0x0000000c2c2c7220 */ /* 0x080fe20000410000 */
[----:B------:R-:W-:Y:S01]  /*15500*/  FMUL.FTZ R45, R45, R12 ;  /* 0x0000000c2d2d7220 */ /* 0x000fe20000410000 */
[----:B0-----:R-:W-:-:S02]  /*15510*/  VIADD R154, R13, 0x202 ;  /* 0x000002020d9a7836 */ /* 0x001fc40000000000 */
[-C--:B------:R-:W-:Y:S01]  /*15520*/  FMUL.FTZ R48, R48, R12.reuse ;  /* 0x0000000c30307220 */ /* 0x080fe20000410000 */
[----:B------:R-:W-:Y:S02]  /*15530*/  VIADD R152, R13, 0x600 ;  /* 0x000006000d987836 */ /* 0x000fe40000000000 */
[-C--:B------:R-:W-:Y:S01]  /*15540*/  FMUL.FTZ R49, R49, R12.reuse ;  /* 0x0000000c31317220 */ /* 0x080fe20000410000 */
[-C--:B------:R-:W-:Y:S01]  /*15550*/  FMUL.FTZ R52, R52, R12.reuse ;  /* 0x0000000c34347220 */ /* 0x080fe20000410000 */
[----:B------:R-:W-:Y:S01]  /*15560*/  R2UR UR18, R154 ;  /* 0x000000009a1272ca */ /* 0x000fe200000e0000 */
[C---:B------:R-:W-:Y:S01]  /*15570*/  VIADD R154, R13.reuse, 0x402 ;  /* 0x000004020d9a7836 */ /* 0x040fe20000000000 */
[----:B------:R-:W-:Y:S01]  /*15580*/  R2UR UR42, R156 ;  /* 0x000000009c2a72ca */ /* 0x000fe200000e0000 */
[C---:B------:R-:W-:Y:S01]  /*15590*/  VIADD R156, R13.reuse, 0x602 ;  /* 0x000006020d9c7836 */ /* 0x040fe20000000000 */
[----:B------:R-:W-:Y:S01]  /*155a0*/  R2UR UR46, R152 ;  /* 0x00000000982e72ca */ /* 0x000fe200000e0000 */
[----:B------:R-:W-:Y:S01]  /*155b0*/  VIADD R152, R13, 0x606 ;  /* 0x000006060d987836 */ /* 0x000fe20000000000 */
[----:B------:R-:W-:Y:S01]  /*155c0*/  R2UR UR34, R154 ;  /* 0x000000009a2272ca */ /* 0x000fe200000e0000 */
[-C--:B------:R-:W-:Y:S01]  /*155d0*/  FMUL.FTZ R53, R53, R12.reuse ;  /* 0x0000000c35357220 */ /* 0x080fe20000410000 */
[----:B------:R-:W-:Y:S01]  /*155e0*/  IADD3 R154, R13, 0x604, RZ ;  /* 0x000006040d9a7810 */ /* 0x000fe20007ffe0ff */
        /* <DEDUP_REMOVED lines=49> */
[----:B------:R-:W3:Y:S01]  /*15900*/  LDL.64 R12, [R1+0x20] ;  /* 0x00002000010c7983 */ /* 0x000ee20000100a00 */
        /* <DEDUP_REMOVED lines=63> */
[C---:B------:R-:W-:Y:S01]  /*15d00*/  R2UR UR5, R153.reuse ;  /* 0x00000000990572ca */ /* 0x040fe200000e0000 */
[----:B------:R-:W3:Y:S01]  /*15d10*/  LDL.LU R0, [R1+0x4] ;  /* 0x0000040001007983 */ /* 0x000ee20000300800 */
[----:B------:R-:W-:Y:S01]  /*15d20*/  MOV R227, UR10 ;  /* 0x0000000a00e37c02 */ /* 0x000fe20008000f00 */
[----:B------:R-:W-:Y:S01]  /*15d30*/  UMOV UR10, UR4 ;  /* 0x00000004000a7c82 */ /* 0x000fe20008000000 */
[----:B------:R-:W-:Y:S01]  /*15d40*/  R2UR UR7, R153 ;  /* 0x00000000990772ca */ /* 0x000fe200000e0000 */
[----:B------:R-:W-:Y:S01]  /*15d50*/  IMAD.MOV.U32 R157, RZ, RZ, 0x40000040 ;  /* 0x40000040ff9d7424 */ /* 0x000fe200078e00ff */
[----:B------:R-:W-:-:S02]  /*15d60*/  R2UR UR4, R6 ;  /* 0x00000000060472ca */ /* 0x000fc400000e0000 */
[----:B------:R-:W-:-:S05]  /*15d70*/  R2UR UR9, R153 ;  /* 0x00000000990972ca */ /* 0x000fca00000e0000 */
[----:B------:R-:W-:Y:S01]  /*15d80*/  UMOV UR11, UR5 ;  /* 0x00000005000b7c82 */ /* 0x000fe20008000000 */
[----:B------:R-:W-:Y:S02]  /*15d90*/  R2UR UR5, R7 ;  /* 0x00000000070572ca */ /* 0x000fe400000e0000 */
[----:B------:R-:W-:Y:S02]  /*15da0*/  R2UR UR15, R153 ;  /* 0x00000000990f72ca */ /* 0x000fe400000e0000 */
[----:B------:R-:W-:Y:S02]  /*15db0*/  R2UR UR19, R155 ;  /* 0x000000009b1372ca */ /* 0x000fe400000e0000 */
[----:B------:R-:W-:Y:S02]  /*15dc0*/  R2UR UR23, R157 ;  /* 0x000000009d1772ca */ /* 0x000fe400000e0000 */
[----:B------:R-:W-:Y:S02]  /*15dd0*/  R2UR UR27, R153 ;  /* 0x00000000991b72ca */ /* 0x000fe400000e0000 */
[----:B------:R-:W-:-:S02]  /*15de0*/  R2UR UR31, R157 ;  /* 0x000000009d1f72ca */ /* 0x000fc400000e0000 */
        /* <DEDUP_REMOVED lines=10> */
[----:B------:R-:W-:-:S06]  /*15e90*/  WARPGROUP.ARRIVE ;  /* 0x00000000000079c5 */ /* 0x000fcc0000000000 */
[----:B------:R-:W-:Y:S01]  /*15ea0*/  HGMMA.64x64x16.F32 R152, gdesc[UR4], RZ, !UPT, gsb0 ;  /* 0x00e00000049879f0 */ /* 0x000fe2000c0008ff */
[----:B------:R-:W-:Y:S01]  /*15eb0*/  UMOV UR6, UR8 ;  /* 0x0000000800067c82 */ /* 0x000fe20008000000 */
[----:B------:R-:W-:Y:S01]  /*15ec0*/  UMOV UR7, UR9 ;  /* 0x0000000900077c82 */ /* 0x000fe20008000000 */
[----:B----4-:R-:W-:Y:S02]  /*15ed0*/  R2UR UR8, R16 ;  /* 0x00000000100872ca */ /* 0x010fe400000e0000 */
[----:B------:R-:W-:Y:S01]  /*15ee0*/  R2UR UR9, R17 ;  /* 0x00000000110972ca */ /* 0x000fe200000e0000 */
[----:B------:R-:W-:Y:S02]  /*15ef0*/  WARPGROUP.DEPBAR.LE gsb0, 0x0 ;  /* 0x00008000000079c5 */ /* 0x000fe40000010000 */
[----:B------:R-:W-:Y:S01]  /*15f00*/  WARPGROUP.ARRIVE ;  /* 0x00000000000079c5 */ /* 0x000fe20000000000 */
[----:B--2---:R-:W-:Y:S01]  /*15f10*/  R2UR UR4, R4 ;  /* 0x00000000040472ca */ /* 0x004fe200000e0000 */
[----:B------:R0:W5:Y:S08]  /*15f20*/  LDL.LU.64 R16, [R1+0xc8] ;  /* 0x0000c80001107983 */ /* 0x0001700000300a00 */
[----:B------:R-:W-:Y:S01]  /*15f30*/  HGMMA.64x64x16.F32 R152, gdesc[UR8], R152, gsb0 ;  /* 0x00e00000089879f0 */ /* 0x000fe20008000898 */
[----:B------:R-:W-:-:S02]  /*15f40*/  R2UR UR5, R5 ;  /* 0x00000000050572ca */ /* 0x000fc400000e0000 */
[----:B------:R-:W-:Y:S01]  /*15f50*/  R2UR UR10, R227 ;  /* 0x00000000e30a72ca */ /* 0x000fe200000e0000 */
[----:B------:R0:W5:Y:S01]  /*15f60*/  LDL.LU.64 R4, [R1+0xc0] ;  /* 0x0000c00001047983 */ /* 0x0001620000300a00 */
[----:B------:R-:W-:Y:S02]  /*15f70*/  WARPGROUP.DEPBAR.LE gsb0, 0x0 ;  /* 0x00008000000079c5 */ /* 0x000fe40000010000 */
[----:B------:R-:W-:-:S07]  /*15f80*/  WARPGROUP.ARRIVE ;  /* 0x00000000000079c5 */ /* 0x000fce0000000000 */
[----:B------:R-:W-:Y:S01]  /*15f90*/  HGMMA.64x64x16.F32 R152, gdesc[UR4], R152, gsb0 ;  /* 0x00e00000049879f0 */ /* 0x000fe20008000898 */
[----:B---3--:R-:W-:Y:S02]  /*15fa0*/  R2UR UR8, R2 ;  /* 0x00000000020872ca */ /* 0x008fe400000e0000 */
[----:B------:R-:W-:Y:S02]  /*15fb0*/  R2UR UR9, R3 ;  /* 0x00000000030972ca */ /* 0x000fe400000e0000 */
[----:B------:R-:W-:Y:S01]  /*15fc0*/  R2UR UR16, R216 ;  /* 0x00000000d81072ca */ /* 0x000fe200000e0000 */
[----:B------:R0:W5:Y:S01]  /*15fd0*/  LDL.LU.64 R2, [R1+0xb8] ;  /* 0x0000b80001027983 */ /* 0x0001620000300a00 */
[----:B------:R-:W-:Y:S01]  /*15fe0*/  R2UR UR11, R0 ;  /* 0x00000000000b72ca */ /* 0x000fe200000e0000 */
[----:B------:R-:W-:Y:S02]  /*15ff0*/  WARPGROUP.DEPBAR.LE gsb0, 0x0 ;  /* 0x00008000000079c5 */ /* 0x000fe40000010000 */
[----:B------:R-:W-:-:S10]  /*16000*/  WARPGROUP.ARRIVE ;  /* 0x00000000000079c5 */ /* 0x000fd40000000000 */
[----:B------:R-:W-:Y:S01]  /*16010*/  HGMMA.64x64x16.F32 R152, gdesc[UR8], R152, gsb0 ;  /* 0x00e00000089879f0 */ /* 0x000fe20008000898 */
[----:B------:R-:W-:Y:S02]  /*16020*/  R2UR UR12, R12 ;  /* 0x000000000c0c72ca */ /* 0x000fe400000e0000 */
[----:B------:R-:W-:Y:S01]  /*16030*/  R2UR UR13, R13 ;  /* 0x000000000d0d72ca */ /* 0x000fe200000e0000 */
[----:B------:R-:W-:Y:S02]  /*16040*/  WARPGROUP.DEPBAR.LE gsb0, 0x0 ;  /* 0x00008000000079c5 */ /* 0x000fe40000010000 */
[----:B------:R-:W-:-:S10]  /*16050*/  WARPGROUP.ARRIVE ;  /* 0x00000000000079c5 */ /* 0x000fd40000000000 */
[----:B------:R-:W-:Y:S01]  /*16060*/  HGMMA.64x64x16.F32 R152, gdesc[UR12], R152, gsb0 ;  /* 0x00e000000c9879f0 */ /* 0x000fe20008000898 */
[----:B------:R-:W-:Y:S02]  /*16070*/  R2UR UR17, R217 ;  /* 0x00000000d91172ca */ /* 0x000fe400000e0000 */
[----:B------:R-:W-:Y:S02]  /*16080*/  WARPGROUP.DEPBAR.LE gsb0, 0x0 ;  /* 0x00008000000079c5 */ /* 0x000fe40000010000 */
[----:B------:R-:W-:-:S09]  /*16090*/  WARPGROUP.ARRIVE ;  /* 0x00000000000079c5 */ /* 0x000fd20000000000 */
[----:B------:R-:W-:Y:S01]  /*160a0*/  HGMMA.64x64x16.F32 R152, gdesc[UR16], R152, gsb0 ;  /* 0x00e00000109879f0 */ /* 0x000fe20008000898 */
[----:B------:R-:W-:Y:S02]  /*160b0*/  R2UR UR20, R214 ;  /* 0x00000000d61472ca */ /* 0x000fe400000e0000 */
        /* <DEDUP_REMOVED lines=52> */
.L_x_1776:
[----:B------:R-:W-:Y:S01]  /*16400*/  SHF.L.U32 R0, R203, 0x1f, RZ ;  /* 0x0000001fcb007819 */ /* 0x000fe200000006ff */
[----:B------:R-:W-:-:S04]  /*16410*/  IMAD R203, R202, 0x8, R18 ;  /* 0x00000008cacb7824 */ /* 0x000fc800078e0212 */
[----:B------:R0:W1:Y:S01]  /*16420*/  SYNCS.PHASECHK.TRANS64.TRYWAIT P1, [R203+URZ+0x30850], R0 ;  /* 0x03085000cb0075a7 */ /* 0x000062000802017f */
[----:B------:R-:W-:Y:S05]  /*16430*/  @!P0 BRA `(.L_x_1777) ;  /* 0x0000000000048947 */ /* 0x000fea0003800000 */
[----:B------:R-:W-:Y:S01]  /*16440*/  BPT.TRAP 0x1 ;  /* 0x000000040000795c */ /* 0x000fe20000300000 */
.L_x_1777:
[----:B------:R-:W-:Y:S04]  /*16450*/  BSSY B2, `(.L_x_1778) ;  /* 0x0000004000027945 */ /* 0x000fe80003800000 */
[----:B-1----:R-:W-:Y:S05]  /*16460*/  @P1 BRA `(.L_x_1779) ;  /* 0x0000000000081947 */ /* 0x002fea0003800000 */
[----:B------:R-:W1:Y:S02]  /*16470*/  SYNCS.PHASECHK.TRANS64.TRYWAIT P1, [R203+URZ+0x30850], R0 ;  /* 0x03085000cb0075a7 */ /* 0x000e64000802017f */
[----:B-1----:R-:W-:Y:S05]  /*16480*/  @!P1 BRA `(.L_x_1780) ;  /* 0x0000014c00709947 */ /* 0x002fea0003800000 */
.L_x_1779:
[----:B------:R-:W-:Y:S05]  /*16490*/  BSYNC B2 ;  /* 0x0000000000027941 */ /* 0x000fea0003800000 */
.L_x_1778:
[----:B01----:R-:W-:Y:S01]  /*164a0*/  VIADD R0, R18, 0x400 ;  /* 0x0000040012007836 */ /* 0x003fe20000000000 */
[----:B------:R-:W-:Y:S01]  /*164b0*/  WARPGROUP.ARRIVE ;  /* 0x00000000000079c5 */ /* 0x000fe20000000000 */
[----:B------:R-:W-:-:S03]  /*164c0*/  IMAD.MOV.U32 R13, RZ, RZ, 0x40000040 ;  /* 0x40000040ff0d7424 */ /* 0x000fc600078e00ff */
[----:B------:R-:W-:Y:S02]  /*164d0*/  SHF.R.U32.HI R0, RZ, 0x4, R0 ;  /* 0x00000004ff007819 */ /* 0x000fe40000011600 */
[----:B------:R-:W-:Y:S01]  /*164e0*/  R2UR UR7, R13 ;  /* 0x000000000d0772ca */ /* 0x000fe200000e0000 */
[----:B------:R-:W-:Y:S01]  /*164f0*/  IMAD.MOV.U32 R13, RZ, RZ, 0x40000040 ;  /* 0x40000040ff0d7424 */ /* 0x000fe200078e00ff */
[----:B------:R-:W-:-:S04]  /*16500*/  LOP3.LUT R12, R0, 0x3fff, RZ, 0xc0, !PT ;  /* 0x00003fff000c7812 */ /* 0x000fc800078ec0ff */
[----:B------:R-:W-:-:S04]  /*16510*/  LOP3.LUT R12, R12, 0x2000000, RZ, 0xfc, !PT ;  /* 0x020000000c0c7812 */ /* 0x000fc800078efcff */
[----:B------:R-:W-:-:S04]  /*16520*/  LEA R12, R202, R12, 0xb ;  /* 0x0000000cca0c7211 */ /* 0x000fc800078e58ff */
[----:B------:R-:W-:-:S13]  /*16530*/  R2UR UR6, R12 ;  /* 0x000000000c0672ca */ /* 0x000fda00000e0000 */
[----:B------:R-:W-:Y:S03]  /*16540*/  HGMMA.64x256x16.F32 R24, R196, gdesc[UR4].tnspB, R24, gsb0 ;  /* 0x43e00004c4187df0 */ /* 0x000fe60008000818 */
[----:B------:R-:W-:Y:S02]  /*16550*/  WARPGROUP.DEPBAR.LE gsb0, 0x0 ;  /* 0x00008000000079c5 */ /* 0x000fe40000010000 */
[----:B------:R-:W-:Y:S01]  /*16560*/  VIADD R196, R12, 0x80 ;  /* 0x000000800cc47836 */ /* 0x000fe20000000000 */
[----:B------:R-:W-:Y:S01]  /*16570*/  WARPGROUP.ARRIVE ;  /* 0x00000000000079c5 */ /* 0x000fe20000000000 */
[----:B------:R-:W-:-:S03]  /*16580*/  IMAD.MOV.U32 R197, RZ, RZ, 0x40000040 ;  /* 0x40000040ffc57424 */ /* 0x000fc600078e00ff */
[----:B------:R-:W-:Y:S02]  /*16590*/  R2UR UR6, R196 ;  /* 0x00000000c40672ca */ /* 0x000fe400000e0000 */
[----:B------:R-:W-:-:S15]  /*165a0*/  R2UR UR7, R197 ;  /* 0x00000000c50772ca */ /* 0x000fde00000e0000 */
[----:B------:R-:W-:-:S01]  /*165b0*/  NOP ;  /* 0x0000000000007918 */ /* 0x000fc20000000000 */
[----:B------:R-:W-:Y:S03]  /*165c0*/  HGMMA.64x256x16.F32 R24, R192, gdesc[UR4].tnspB, R24, gsb0 ;  /* 0x43e00004c0187df0 */ /* 0x000fe60008000818 */
[----:B------:R-:W-:Y:S02]  /*165d0*/  WARPGROUP.DEPBAR.LE gsb0, 0x0 ;  /* 0x00008000000079c5 */ /* 0x000fe40000010000 */
[----:B------:R-:W-:Y:S01]  /*165e0*/  IMAD.MOV.U32 R193, RZ, RZ, 0x40000040 ;  /* 0x40000040ffc17424 */ /* 0x000fe200078e00ff */
[C---:B------:R-:W-:Y:S01]  /*165f0*/  IADD3 R192, R12.reuse, 0x100, RZ ;  /* 0x000001000cc07810 */ /* 0x040fe20007ffe0ff */
[----:B------:R-:W-:Y:S01]  /*16600*/  WARPGROUP.ARRIVE ;  /* 0x00000000000079c5 */ /* 0x000fe20000000000 */
[----:B------:R-:W-:Y:S02]  /*16610*/  VIADD R12, R12, 0x180 ;  /* 0x000001800c0c7836 */ /* 0x000fe40000000000 */
[----:B------:R-:W-:-:S02]  /*16620*/  R2UR UR6, R192 ;  /* 0x00000000c00672ca */ /* 0x000fc400000e0000 */
[----:B------:R-:W-:-:S15]  /*16630*/  R2UR UR7, R193 ;  /* 0x00000000c10772ca */ /* 0x000fde00000e0000 */
[----:B------:R-:W-:-:S01]  /*16640*/  NOP ;  /* 0x0000000000007918 */ /* 0x000fc20000000000 */
        /* <DEDUP_REMOVED lines=10> */
.L_x_1781:
[----:B------:R-:W2:Y:S01]  /*166f0*/  LDL R12, [R1] ;  /* 0x00000000010c7983 */ /* 0x000ea20000100800 */
[----:B------:R-:W0:Y:S01]  /*16700*/  LDC R13, c[0x0][0x448] ;  /* 0x00011200ff0d7b82 */ /* 0x000e220000000800 */
[----:B------:R-:W-:Y:S02]  /*16710*/  ULDC UR5, c[0x0][0x9d8] ;  /* 0x0002760000057ab9 */ /* 0x000fe40000000800 */
[----:B------:R-:W3:Y:S04]  /*16720*/  LDL R184, [R1+0x48] ;  /* 0x0000480001b87983 */ /* 0x000ee80000100800 */
[----:B------:R-:W3:Y:S04]  /*16730*/  LDL R0, [R1+0x60] ;  /* 0x0000600001007983 */ /* 0x000ee80000100800 */
[----:B------:R-:W4:Y:S04]  /*16740*/  LDL R190, [R1+0x8] ;  /* 0x0000080001be7983 */ /* 0x000f280000100800 */
[----:B------:R-:W4:Y:S01]  /*16750*/  LDL R191, [R1+0xc] ;  /* 0x00000c0001bf7983 */ /* 0x000f220000100800 */
[----:B0-----:R-:W-:-:S13]  /*16760*/  ISETP.NE.AND P1, PT, R13, 0x1, PT ;  /* 0x000000010d00780c */ /* 0x001fda0003f25270 */
[----:B------:R-:W0:Y:S01]  /*16770*/  @P1 LDC R13, c[0x0][0x44c] ;  /* 0x00011300ff0d1b82 */ /* 0x000e220000000800 */
[----:B-----5:R-:W-:Y:S02]  /*16780*/  VIADD R2, R2, 0x30840 ;  /* 0x0003084002027836 */ /* 0x020fe40000000000 */
        /* <DEDUP_REMOVED lines=16> */
[----:B------:R-:W-:Y:S01]  /*16890*/  LOP3.LUT P5, RZ, R22, 0x20, RZ, 0xc0, !PT ;  /* 0x0000002016ff7812 */ /* 0x000fe200078ac0ff */
        /* <DEDUP_REMOVED lines=16> */
[----:B--2---:R-:W-:-:S02]  /*169a0*/  R2UR UR4, R12 ;  /* 0x000000000c0472ca */ /* 0x004fc400000e0000 */
[----:B------:R-:W2:Y:S01]  /*169b0*/  @P1 LDC R12, c[0x0][0x450] ;  /* 0x00011400ff0c1b82 */ /* 0x000ea20000000800 */
[----:B---3--:R-:W-:-:S05]  /*169c0*/  IADD3 R0, R0, R184, RZ ;  /* 0x000000b800007210 */ /* 0x008fca0007ffe0ff */
[----:B0-----:R-:W-:Y:S01]  /*169d0*/  @P1 IMAD.HI.U32 R13, R0, R13, RZ ;  /* 0x0000000d000d1227 */ /* 0x001fe200078e00ff */
[----:B----4-:R-:W-:-:S03]  /*169e0*/  PRMT R2, R190, 0x654, R2 ;  /* 0x00000654be027816 */ /* 0x010fc60000000002 */
[----:B------:R-:W-:Y:S01]  /*169f0*/  FMUL.FTZ R184, R170, UR5 ;  /* 0x00000005aab87c20 */ /* 0x000fe20008410000 */
[----:B------:R0:W-:Y:S01]  /*16a00*/  SYNCS.ARRIVE.TRANS64.RED.A1T0 RZ, [R2+URZ], RZ ;  /* 0x000000ff02ff79a7 */ /* 0x0001e2000810043f */
[----:B------:R-:W-:Y:S01]  /*16a10*/  FMUL.FTZ R170, R171, UR5 ;  /* 0x00000005abaa7c20 */ /* 0x000fe20008410000 */
[----:B--2---:R-:W-:Y:S01]  /*16a20*/  @P1 SHF.R.U32.HI R0, RZ, R12, R13 ;  /* 0x0000000cff001219 */ /* 0x004fe2000001160d */
[----:B0-----:R-:W-:Y:S02]  /*16a30*/  IMAD.SHL.U32 R2, R5, 0x40, RZ ;  /* 0x0000004005027824 */ /* 0x001fe400078e00ff */
        /* <DEDUP_REMOVED lines=13> */
[----:B------:R-:W-:Y:S01]  /*16b10*/  IADD3 R160, -R2, 0x1, RZ ;  /* 0x0000000102a07810 */ /* 0x000fe20007ffe1ff */
[----:B------:R-:W-:Y:S01]  /*16b20*/  FMUL.FTZ R159, R161, UR5 ;  /* 0x00000005a19f7c20 */ /* 0x000fe20008410000 */
[----:B------:R-:W-:Y:S01]  /*16b30*/  FMUL.FTZ R180, R181, UR5 ;  /* 0x00000005b5b47c20 */ /* 0x000fe20008410000 */
[----:B------:R-:W2:Y:S01]  /*16b40*/  MUFU.TANH R12, R12 ;  /* 0x0000000c000c7308 */ /* 0x000ea20000002400 */
[----:B------:R-:W-:Y:S01]  /*16b50*/  ULDC UR5, c[0x0][0x9e0] ;  /* 0x0002780000057ab9 */ /* 0x000fe20000000800 */
[----:B------:R-:W-:-:S06]  /*16b60*/  IMAD R160, R191, -0x2, R160 ;  /* 0xfffffffebfa07824 */ /* 0x000fcc00078e02a0 */
[----:B------:R-:W3:Y:S01]  /*16b70*/  MUFU.TANH R152, R152 ;  /* 0x0000009800987308 */ /* 0x000ee20000002400 */
[----:B------:R-:W-:-:S07]  /*16b80*/  IADD3 R160, -R218, R160, R220 ;  /* 0x000000a0daa07210 */ /* 0x000fce0007ffe1dc */
[----:B------:R-:W4:Y:S01]  /*16b90*/  MUFU.TANH R13, R13 ;  /* 0x0000000d000d7308 */ /* 0x000f220000002400 */
[----:B------:R-:W-:-:S07]  /*16ba0*/  IADD3 R183, R160, UR4, RZ ;  /* 0x00000004a0b77c10 */ /* 0x000fce000fffe0ff */
        /* <DEDUP_REMOVED lines=11> */
[----:B------:R-:W1:Y:S08]  /*16c60*/  MUFU.TANH R179, R179 ;  /* 0x000000b300b37308 */ /* 0x000e700000002400 */
[----:B------:R-:W1:Y:S01]  /*16c70*/  MUFU.TANH R180, R180 ;  /* 0x000000b400b47308 */ /* 0x000e620000002400 */
[----:B------:R-:W-:-:S02]  /*16c80*/  VIADD R187, R160, UR5 ;  /* 0x00000005a0bb7c36 */ /* 0x000fc40008000000 */
[--C-:B0-----:R-:W-:Y:S02]  /*16c90*/  IMAD.IADD R181, R183, 0x1, R188.reuse ;  /* 0x00000001b7b57824 */ /* 0x101fe400078e02bc */
[----:B------:R-:W-:Y:S01]  /*16ca0*/  IMAD.IADD R182, R187, 0x1, R188 ;  /* 0x00000001bbb67824 */ /* 0x000fe200078e02bc */
[----:B--234-:R-:W-:Y:S06]  /*16cb0*/  @!P5 BRA `(.L_x_1782) ;  /* 0x000000000060d947 */ /* 0x01cfec0003800000 */
[----:B------:R-:W-:Y:S01]  /*16cc0*/  IADD3 R188, -R218, R220, R188 ;  /* 0x000000dcdabc7210 */ /* 0x000fe20007ffe1bc */
[----:B------:R-:W-:Y:S03]  /*16cd0*/  BSSY B2, `(.L_x_1783) ;  /* 0x0000012000027945 */ /* 0x000fe60003800000 */
        /* <DEDUP_REMOVED lines=11> */
.L_x_1784:
[----:B------:R-:W-:Y:S02]  /*16d90*/  ULDC UR4, c[0x0][0x9e4] ;  /* 0x0002790000047ab9 */ /* 0x000fe40000000800 */
[----:B------:R-:W-:-:S04]  /*16da0*/  MOV R189, UR4 ;  /* 0x0000000400bd7c02 */ /* 0x000fc80008000f00 */
[----:B------:R-:W-:-:S13]  /*16db0*/  ISETP.NE.AND P1, PT, R189, 0x1, PT ;  /* 0x00000001bd00780c */ /* 0x000fda0003f25270 */
[----:B------:R-:W0:Y:S02]  /*16dc0*/  @P1 LDC.64 R160, c[0x0][0x9e8] ;  /* 0x00027a00ffa01b82 */ /* 0x000e240000000a00 */
[----:B0-----:R-:W-:-:S05]  /*16dd0*/  @P1 IMAD.HI.U32 R160, R188, R160, RZ ;  /* 0x000000a0bca01227 */ /* 0x001fca00078e00ff */
[----:B------:R-:W-:-:S07]  /*16de0*/  @P1 SHF.R.U32.HI R188, RZ, R161, R160 ;  /* 0x000000a1ffbc1219 */ /* 0x000fce00000116a0 */
.L_x_1785:
[----:B------:R-:W-:Y:S05]  /*16df0*/  BSYNC B2 ;  /* 0x0000000000027941 */ /* 0x000fea0003800000 */
.L_x_1783:
[----:B------:R-:W-:-:S04]  /*16e00*/  IMAD R188, R188, R189, -R2 ;  /* 0x000000bdbcbc7224 */ /* 0x000fc800078e0a02 */
[----:B------:R-:W-:-:S05]  /*16e10*/  IMAD R188, R191, -0x2, R188 ;  /* 0xfffffffebfbc7824 */ /* 0x000fca00078e02bc */
[----:B------:R-:W-:Y:S02]  /*16e20*/  VIMNMX R181, R181, R188, !PT ;  /* 0x000000bcb5b57248 */ /* 0x000fe40007fe0100 */
[----:B------:R-:W-:-:S07]  /*16e30*/  VIADDMNMX R182, R188, R189, R182, PT ;  /* 0x000000bdbcb67246 */ /* 0x000fce00038001b6 */
.L_x_1782:
[----:B------:R-:W-:Y:S01]  /*16e40*/  ISETP.GT.AND P1, PT, R5, -0x1, PT ;  /* 0xffffffff0500780c */ /* 0x000fe20003f24270 */
[----:B------:R-:W0:Y:S03]  /*16e50*/  SHFL.IDX PT, R0, R0, 0x1, 0x1c1f ;  /* 0x003c1f0000007f89 */ /* 0x000e2600000e0000 */
[C---:B------:R-:W-:Y:S02]  /*16e60*/  ISETP.GT.AND P2, PT, R181.reuse, RZ, P1 ;  /* 0x000000ffb500720c */ /* 0x040fe40000f44270 */
[C---:B------:R-:W-:Y:S02]  /*16e70*/  ISETP.GT.AND P4, PT, R181.reuse, 0x1, P1 ;  /* 0x00000001b500780c */ /* 0x040fe40000f84270 */
[----:B------:R-:W-:Y:S02]  /*16e80*/  ISETP.LT.OR P3, PT, R182, 0x1, P2 ;  /* 0x00000001b600780c */ /* 0x000fe40001761670 */
[----:B------:R-:W-:-:S02]  /*16e90*/  ISETP.GT.AND P2, PT, R181, 0x8, P1 ;  /* 0x00000008b500780c */ /* 0x000fc40000f44270 */
[----:B------:R-:W-:Y:S02]  /*16ea0*/  FSEL R12, R12, -INF , !P3 ;  /* 0xff8000000c0c7808 */ /* 0x000fe40005800000 */
[----:B------:R-:W-:Y:S02]  /*16eb0*/  ISETP.GT.AND P3, PT, R181, 0x9, P1 ;  /* 0x00000009b500780c */ /* 0x000fe40000f64270 */
[C---:B------:R-:W-:Y:S02]  /*16ec0*/  ISETP.LT.OR P4, PT, R182.reuse, 0x2, P4 ;  /* 0x00000002b600780c */ /* 0x040fe40002781670 */
[C---:B------:R-:W-:Y:S02]  /*16ed0*/  ISETP.LT.OR P2, PT, R182.reuse, 0x9, P2 ;  /* 0x00000009b600780c */ /* 0x040fe40001741670 */
[----:B------:R-:W-:Y:S02]  /*16ee0*/  ISETP.LT.OR P3, PT, R182, 0xa, P3 ;  /* 0x0000000ab600780c */ /* 0x000fe40001f61670 */
[----:B------:R-:W-:-:S02]  /*16ef0*/  FSEL R152, R152, -INF , !P4 ;  /* 0xff80000098987808 */ /* 0x000fc40006000000 */
[----:B------:R-:W-:Y:S01]  /*16f00*/  FSEL R160, R154, -INF , !P2 ;  /* 0xff8000009aa07808 */ /* 0x000fe20005000000 */
[--C-:B0-----:R-:W-:Y:S01]  /*16f10*/  IMAD.IADD R187, R187, 0x1, R0.reuse ;  /* 0x00000001bbbb7824 */ /* 0x101fe200078e0200 */
[----:B------:R-:W-:Y:S01]  /*16f20*/  FSEL R161, R155, -INF , !P3 ;  /* 0xff8000009ba17808 */ /* 0x000fe20005800000 */
[----:B------:R-:W-:Y:S01]  /*16f30*/  IMAD.IADD R183, R183, 0x1, R0 ;  /* 0x00000001b7b77824 */ /* 0x000fe200078e0200 */
[C---:B------:R-:W-:Y:S02]  /*16f40*/  ISETP.GT.AND P4, PT, R181.reuse, 0x10, P1 ;  /* 0x00000010b500780c */ /* 0x040fe40000f84270 */
[C---:B------:R-:W-:Y:S02]  /*16f50*/  ISETP.GT.AND P2, PT, R181.reuse, 0x11, P1 ;  /* 0x00000011b500780c */ /* 0x040fe40000f44270 */
[----:B------:R-:W-:Y:S02]  /*16f60*/  ISETP.GT.AND P3, PT, R181, 0x18, P1 ;  /* 0x00000018b500780c */ /* 0x000fe40000f64270 */
[----:B------:R-:W-:-:S02]  /*16f70*/  ISETP.LT.OR P4, PT, R182, 0x11, P4 ;  /* 0x00000011b600780c */ /* 0x000fc40002781670 */
[C---:B------:R-:W-:Y:S02]  /*16f80*/  ISETP.LT.OR P2, PT, R182.reuse, 0x12, P2 ;  /* 0x00000012b600780c */ /* 0x040fe40001741670 */
[----:B------:R-:W-:Y:S02]  /*16f90*/  ISETP.LT.OR P3, PT, R182, 0x19, P3 ;  /* 0x00000019b600780c */ /* 0x000fe40001f61670 */
[----:B------:R-:W-:Y:S02]  /*16fa0*/  FSEL R158, R158, -INF , !P4 ;  /* 0xff8000009e9e7808 */ /* 0x000fe40006000000 */
[----:B------:R-:W-:Y:S02]  /*16fb0*/  FSEL R159, R159, -INF , !P2 ;  /* 0xff8000009f9f7808 */ /* 0x000fe40005000000 */
[----:B------:R-:W-:Y:S02]  /*16fc0*/  FSEL R164, R164, -INF , !P3 ;  /* 0xff800000a4a47808 */ /* 0x000fe40005800000 */
[----:B------:R-:W-:-:S02]  /*16fd0*/  ISETP.GT.AND P4, PT, R181, 0x19, P1 ;  /* 0x00000019b500780c */ /* 0x000fc40000f84270 */
[C---:B------:R-:W-:Y:S02]  /*16fe0*/  ISETP.GT.AND P2, PT, R181.reuse, 0x20, P1 ;  /* 0x00000020b500780c */ /* 0x040fe40000f44270 */
[----:B------:R-:W-:Y:S02]  /*16ff0*/  ISETP.GT.AND P3, PT, R181, 0x21, P1 ;  /* 0x00000021b500780c */ /* 0x000fe40000f64270 */
[C---:B------:R-:W-:Y:S02]  /*17000*/  ISETP.LT.OR P4, PT, R182.reuse, 0x1a, P4 ;  /* 0x0000001ab600780c */ /* 0x040fe40002781670 */
[C---:B------:R-:W-:Y:S02]  /*17010*/  ISETP.LT.OR P2, PT, R182.reuse, 0x21, P2 ;  /* 0x00000021b600780c */ /* 0x040fe40001741670 */
[----:B------:R-:W-:Y:S02]  /*17020*/  ISETP.LT.OR P3, PT, R182, 0x22, P3 ;  /* 0x00000022b600780c */ /* 0x000fe40001f61670 */
[----:B------:R-:W-:-:S02]  /*17030*/  FSEL R165, R165, -INF , !P4 ;  /* 0xff800000a5a57808 */ /* 0x000fc40006000000 */
[----:B------:R-:W-:Y:S02]  /*17040*/  FSEL R168, R168, -INF , !P2 ;  /* 0xff800000a8a87808 */ /* 0x000fe40005000000 */
[----:B------:R-:W-:Y:S02]  /*17050*/  FSEL R169, R169, -INF , !P3 ;  /* 0xff800000a9a97808 */ /* 0x000fe40005800000 */
        /* <DEDUP_REMOVED lines=16> */
[----:B-1----:R-:W-:Y:S02]  /*17160*/  FSEL R179, R179, -INF , !P2 ;  /* 0xff800000b3b37808 */ /* 0x002fe40005000000 */
[----:B------:R-:W-:Y:S01]  /*17170*/  FSEL R180, R180, -INF , !P3 ;  /* 0xff800000b4b47808 */ /* 0x000fe20005800000 */
[----:B------:R-:W-:Y:S06]  /*17180*/  @!P5 BRA `(.L_x_1786) ;  /* 0x000000000060d947 */ /* 0x000fec0003800000 */
        /* <DEDUP_REMOVED lines=13> */
.L_x_1788:
[----:B------:R-:W-:Y:S02]  /*17260*/  ULDC UR4, c[0x0][0x9e4] ;  /* 0x0002790000047ab9 */ /* 0x000fe40000000800 */
[----:B------:R-:W-:-:S04]  /*17270*/  MOV R181, UR4 ;  /* 0x0000000400b57c02 */ /* 0x000fc80008000f00 */
[----:B------:R-:W-:-:S13]  /*17280*/  ISETP.NE.AND P2, PT, R181, 0x1, PT ;  /* 0x00000001b500780c */ /* 0x000fda0003f45270 */
[----:B------:R-:W0:Y:S02]  /*17290*/  @P2 LDC.64 R154, c[0x0][0x9e8] ;  /* 0x00027a00ff9a2b82 */ /* 0x000e240000000a00 */
[----:B0-----:R-:W-:-:S05]  /*172a0*/  @P2 IMAD.HI.U32 R154, R0, R154, RZ ;  /* 0x0000009a009a2227 */ /* 0x001fca00078e00ff */
[----:B------:R-:W-:-:S07]  /*172b0*/  @P2 SHF.R.U32.HI R0, RZ, R155, R154 ;  /* 0x0000009bff002219 */ /* 0x000fce000001169a */
.L_x_1789:
[----:B------:R-:W-:Y:S05]  /*172c0*/  BSYNC B2 ;  /* 0x0000000000027941 */ /* 0x000fea0003800000 */
.L_x_1787:
[----:B------:R-:W-:-:S04]  /*172d0*/  IMAD R0, R0, R181, -R2 ;  /* 0x000000b500007224 */ /* 0x000fc800078e0a02 */
[----:B------:R-:W-:-:S05]  /*172e0*/  IMAD R0, R191, -0x2, R0 ;  /* 0xfffffffebf007824 */ /* 0x000fca00078e0200 */
[----:B------:R-:W-:Y:S02]  /*172f0*/  VIMNMX R183, R183, R0, !PT ;  /* 0x00000000b7b77248 */ /* 0x000fe40007fe0100 */
[----:B------:R-:W-:-:S07]  /*17300*/  VIADDMNMX R187, R0, R181, R187, PT ;  /* 0x000000b500bb7246 */ /* 0x000fce00038001bb */
.L_x_1786:
[----:B------:R-:W-:Y:S01]  /*17310*/  FMNMX.FTZ R2, R12, R4, !PT ;  /* 0x000000040c027209 */ /* 0x000fe20007810000 */
[----:B------:R-:W-:Y:S01]  /*17320*/  ULDC UR4, c[0x0][0x988] ;  /* 0x0002620000047ab9 */ /* 0x000fe20000000800 */
[----:B------:R-:W-:Y:S02]  /*17330*/  LOP3.LUT R22, R22, 0xffffdfff, RZ, 0xc0, !PT ;  /* 0xffffdfff16167812 */ /* 0x000fe400078ec0ff */
[----:B------:R-:W-:Y:S02]  /*17340*/  FMNMX.FTZ R2, R152, R2, !PT ;  /* 0x0000000298027209 */ /* 0x000fe40007810000 */
[C---:B------:R-:W-:Y:S02]  /*17350*/  ISETP.GT.AND P2, PT, R183.reuse, 0x1, P1 ;  /* 0x00000001b700780c */ /* 0x040fe40000f44270 */
[----:B------:R-:W-:Y:S02]  /*17360*/  FMNMX.FTZ R2, R160, R2, !PT ;  /* 0x00000002a0027209 */ /* 0x000fe40007810000 */
[----:B------:R-:W-:-:S02]  /*17370*/  ISETP.GT.AND P3, PT, R183, 0x8, P1 ;  /* 0x00000008b700780c */ /* 0x000fc40000f64270 */
[----:B------:R-:W-:Y:S02]  /*17380*/  FMNMX.FTZ R2, R161, R2, !PT ;  /* 0x00000002a1027209 */ /* 0x000fe40007810000 */
[----:B------:R-:W-:Y:S02]  /*17390*/  @P0 LOP3.LUT R22, R22, 0x2000, RZ, 0xfc, !PT ;  /* 0x0000200016160812 */ /* 0x000fe400078efcff */
[----:B------:R-:W-:Y:S02]  /*173a0*/  FMNMX.FTZ R2, R158, R2, !PT ;  /* 0x000000029e027209 */ /* 0x000fe40007810000 */
[----:B------:R-:W-:Y:S02]  /*173b0*/  ISETP.LT.OR P2, PT, R187, 0x2, P2 ;  /* 0x00000002bb00780c */ /* 0x000fe40001741670 */
[----:B------:R-:W-:Y:S02]  /*173c0*/  FMNMX.FTZ R2, R159, R2, !PT ;  /* 0x000000029f027209 */ /* 0x000fe40007810000 */
[----:B------:R-:W-:-:S02]  /*173d0*/  ISETP.LT.OR P3, PT, R187, 0x9, P3 ;  /* 0x00000009bb00780c */ /* 0x000fc40001f61670 */
[----:B------:R-:W-:Y:S02]  /*173e0*/  FMNMX.FTZ R2, R164, R2, !PT ;  /* 0x00000002a4027209 */ /* 0x000fe40007810000 */
[----:B------:R-:W-:Y:S02]  /*173f0*/  ISETP.GT.AND P0, PT, R183, 0x21, P1 ;  /* 0x00000021b700780c */ /* 0x000fe40000f04270 */
[----:B------:R-:W-:Y:S02]  /*17400*/  FMNMX.FTZ R2, R165, R2, !PT ;  /* 0x00000002a5027209 */ /* 0x000fe40007810000 */
[----:B------:R-:W-:Y:S02]  /*17410*/  FSEL R0, R153, -INF , !P2 ;  /* 0xff80000099007808 */ /* 0x000fe40005000000 */
[----:B------:R-:W-:Y:S02]  /*17420*/  FMNMX.FTZ R2, R168, R2, !PT ;  /* 0x00000002a8027209 */ /* 0x000fe40007810000 */
[----:B------:R-:W-:-:S02]  /*17430*/  FSEL R156, R156, -INF , !P3 ;  /* 0xff8000009c9c7808 */ /* 0x000fc40005800000 */
[----:B------:R-:W-:Y:S02]  /*17440*/  FMNMX.FTZ R2, R169, R2, !PT ;  /* 0x00000002a9027209 */ /* 0x000fe40007810000 */
[----:B------:R-:W-:Y:S02]  /*17450*/  ISETP.GT.AND P4, PT, R183, 0x9, P1 ;  /* 0x00000009b700780c */ /* 0x000fe40000f84270 */
[----:B------:R-:W-:Y:S02]  /*17460*/  FMNMX.FTZ R2, R185, R2, !PT ;  /* 0x00000002b9027209 */ /* 0x000fe40007810000 */
[C---:B------:R-:W-:Y:S02]  /*17470*/  ISETP.GT.AND P2, PT, R183.reuse, 0x10, P1 ;  /* 0x00000010b700780c */ /* 0x040fe40000f44270 */
[----:B------:R-:W-:Y:S02]  /*17480*/  FMNMX.FTZ R2, R186, R2, !PT ;  /* 0x00000002ba027209 */ /* 0x000fe40007810000 */
[----:B------:R-:W-:-:S02]  /*17490*/  ISETP.GT.AND P3, PT, R183, 0x11, P1 ;  /* 0x00000011b700780c */ /* 0x000fc40000f64270 */
[----:B------:R-:W-:Y:S02]  /*174a0*/  FMNMX.FTZ R2, R175, R2, !PT ;  /* 0x00000002af027209 */ /* 0x000fe40007810000 */
[C---:B------:R-:W-:Y:S02]  /*174b0*/  ISETP.LT.OR P4, PT, R187.reuse, 0xa, P4 ;  /* 0x0000000abb00780c */ /* 0x040fe40002781670 */
[----:B------:R-:W-:Y:S02]  /*174c0*/  FMNMX.FTZ R2, R176, R2, !PT ;  /* 0x00000002b0027209 */ /* 0x000fe40007810000 */
[----:B------:R-:W-:Y:S02]  /*174d0*/  ISETP.LT.OR P2, PT, R187, 0x11, P2 ;  /* 0x00000011bb00780c */ /* 0x000fe40001741670 */
[----:B------:R-:W-:Y:S02]  /*174e0*/  FMNMX.FTZ R2, R179, R2, !PT ;  /* 0x00000002b3027209 */ /* 0x000fe40007810000 */
[----:B------:R-:W-:-:S02]  /*174f0*/  ISETP.LT.OR P3, PT, R187, 0x12, P3 ;  /* 0x00000012bb00780c */ /* 0x000fc40001f61670 */
[----:B------:R-:W-:Y:S02]  /*17500*/  FMNMX.FTZ R2, R180, R2, !PT ;  /* 0x00000002b4027209 */ /* 0x000fe40007810000 */
[----:B------:R-:W-:Y:S02]  /*17510*/  LOP3.LUT R22, R22, 0xffff7fff, RZ, 0xc0, !PT ;  /* 0xffff7fff16167812 */ /* 0x000fe400078ec0ff */
[----:B------:R-:W-:Y:S01]  /*17520*/  FSEL R157, R157, -INF , !P4 ;  /* 0xff8000009d9d7808 */ /* 0x000fe20006000000 */
[----:B------:R-:W0:Y:S01]  /*17530*/  SHFL.BFLY PT, R153, R2, 0x2, 0x1f ;  /* 0x0c401f0002997f89 */ /* 0x000e2200000e0000 */
[----:B------:R-:W-:Y:S02]  /*17540*/  FSEL R162, R162, -INF , !P2 ;  /* 0xff800000a2a27808 */ /* 0x000fe40005000000 */
[----:B------:R-:W-:Y:S02]  /*17550*/  FSEL R163, R163, -INF , !P3 ;  /* 0xff800000a3a37808 */ /* 0x000fe40005800000 */
[----:B------:R-:W-:-:S02]  /*17560*/  ISETP.GT.AND P4, PT, R183, 0x18, P1 ;  /* 0x00000018b700780c */ /* 0x000fc40000f84270 */
[C---:B------:R-:W-:Y:S02]  /*17570*/  ISETP.GT.AND P2, PT, R183.reuse, 0x19, P1 ;  /* 0x00000019b700780c */ /* 0x040fe40000f44270 */
[C---:B------:R-:W-:Y:S02]  /*17580*/  ISETP.GT.AND P3, PT, R183.reuse, 0x20, P1 ;  /* 0x00000020b700780c */ /* 0x040fe40000f64270 */
[----:B------:R-:W-:Y:S02]  /*17590*/  @P0 LOP3.LUT R22, R22, 0x8000, RZ, 0xfc, !PT ;  /* 0x0000800016160812 */ /* 0x000fe400078efcff */
[----:B------:R-:W-:Y:S02]  /*175a0*/  ISETP.GT.AND P0, PT, R183, RZ, P1 ;  /* 0x000000ffb700720c */ /* 0x000fe40000f04270 */
[C---:B------:R-:W-:Y:S02]  /*175b0*/  ISETP.LT.OR P4, PT, R187.reuse, 0x19, P4 ;  /* 0x00000019bb00780c */ /* 0x040fe40002781670 */
[----:B------:R-:W-:-:S02]  /*175c0*/  ISETP.LT.OR P2, PT, R187, 0x1a, P2 ;  /* 0x0000001abb00780c */ /* 0x000fc40001741670 */
[----:B------:R-:W-:Y:S02]  /*175d0*/  ISETP.LT.OR P3, PT, R187, 0x21, P3 ;  /* 0x00000021bb00780c */ /* 0x000fe40001f61670 */
[----:B------:R-:W-:Y:S02]  /*175e0*/  FSEL R166, R166, -INF , !P4 ;  /* 0xff800000a6a67808 */ /* 0x000fe40006000000 */
[----:B------:R-:W-:Y:S02]  /*175f0*/  FSEL R167, R167, -INF , !P2 ;  /* 0xff800000a7a77808 */ /* 0x000fe40005000000 */
[----:B------:R-:W-:Y:S02]  /*17600*/  FSEL R184, R184, -INF , !P3 ;  /* 0xff800000b8b87808 */ /* 0x000fe40005800000 */
[C---:B------:R-:W-:Y:S02]  /*17610*/  ISETP.GT.AND P2, PT, R183.reuse, 0x28, P1 ;  /* 0x00000028b700780c */ /* 0x040fe40000f44270 */
[----:B------:R-:W-:-:S02]  /*17620*/  ISETP.GT.AND P3, PT, R183, 0x29, P1 ;  /* 0x00000029b700780c */ /* 0x000fc40000f64270 */
[C---:B------:R-:W-:Y:S02]  /*17630*/  ISETP.GT.AND P4, PT, R183.reuse, 0x30, P1 ;  /* 0x00000030b700780c */ /* 0x040fe40000f84270 */
[C---:B------:R-:W-:Y:S02]  /*17640*/  ISETP.GT.AND P5, PT, R183.reuse, 0x31, P1 ;  /* 0x00000031b700780c */ /* 0x040fe40000fa4270 */
[C---:B------:R-:W-:Y:S02]  /*17650*/  ISETP.GT.AND P6, PT, R183.reuse, 0x38, P1 ;  /* 0x00000038b700780c */ /* 0x040fe40000fc4270 */
[----:B------:R-:W-:Y:S02]  /*17660*/  LOP3.LUT R22, R22, 0xfffffff7, RZ, 0xc0, !PT ;  /* 0xfffffff716167812 */ /* 0x000fe400078ec0ff */
[----:B------:R-:W-:Y:S02]  /*17670*/  ISETP.GT.AND P1, PT, R183, 0x39, P1 ;  /* 0x00000039b700780c */ /* 0x000fe40000f24270 */
[----:B------:R-:W-:-:S02]  /*17680*/  @P0 LOP3.LUT R22, R22, 0x8, RZ, 0xfc, !PT ;  /* 0x0000000816160812 */ /* 0x000fc400078efcff */
[----:B0-----:R-:W-:Y:S02]  /*17690*/  FMNMX.FTZ R153, R2, R153, !PT ;  /* 0x0000009902997209 */ /* 0x001fe40007810000 */
[C---:B------:R-:W-:Y:S02]  /*176a0*/  LOP3.LUT P0, RZ, R22.reuse, 0x8000, RZ, 0xc0, !PT ;  /* 0x0000800016ff7812 */ /* 0x040fe4000780c0ff */
[----:B------:R-:W-:Y:S01]  /*176b0*/  LOP3.LUT R22, R22, 0xfffffffd, RZ, 0xc0, !PT ;  /* 0xfffffffd16167812 */ /* 0x000fe200078ec0ff */
[----:B------:R-:W0:Y:S01]  /*176c0*/  SHFL.BFLY PT, R2, R153, 0x1, 0x1f ;  /* 0x0c201f0099027f89 */ /* 0x000e2200000e0000 */
[C---:B------:R-:W-:Y:S02]  /*176d0*/  ISETP.LT.OR P0, PT, R187.reuse, 0x22, P0 ;  /* 0x00000022bb00780c */ /* 0x040fe40000701670 */
[----:B------:R-:W-:Y:S02]  /*176e0*/  ISETP.LT.OR P4, PT, R187, 0x31, P4 ;  /* 0x00000031bb00780c */ /* 0x000fe40002781670 */
[----:B------:R-:W-:-:S02]  /*176f0*/  @P1 LOP3.LUT R22, R22, 0x2, RZ, 0xfc, !PT ;  /* 0x0000000216161812 */ /* 0x000fc400078efcff */
[C---:B------:R-:W-:Y:S02]  /*17700*/  ISETP.LT.OR P5, PT, R187.reuse, 0x32, P5 ;  /* 0x00000032bb00780c */ /* 0x040fe40002fa1670 */
[C---:B------:R-:W-:Y:S02]  /*17710*/  LOP3.LUT P1, RZ, R22.reuse, 0x8, RZ, 0xc0, !PT ;  /* 0x0000000816ff7812 */ /* 0x040fe4000782c0ff */
[----:B------:R-:W-:Y:S02]  /*17720*/  LOP3.LUT R22, R22, 0xffffffef, RZ, 0xc0, !PT ;  /* 0xffffffef16167812 */ /* 0x000fe400078ec0ff */
[----:B------:R-:W-:Y:S02]  /*17730*/  ISETP.LT.OR P1, PT, R187, 0x1, P1 ;  /* 0x00000001bb00780c */ /* 0x000fe40000f21670 */
[----:B------:R-:W-:Y:S02]  /*17740*/  @P0 LOP3.LUT R22, R22, 0x10, RZ, 0xfc, !PT ;  /* 0x0000001016160812 */ /* 0x000fe400078efcff */
[----:B------:R-:W-:-:S02]  /*17750*/  FSEL R13, R13, -INF , !P1 ;  /* 0xff8000000d0d7808 */ /* 0x000fc40004800000 */
[----:B------:R-:W-:Y:S02]  /*17760*/  ISETP.LT.OR P0, PT, R187, 0x29, P2 ;  /* 0x00000029bb00780c */ /* 0x000fe40001701670 */
[----:B------:R-:W-:Y:S02]  /*17770*/  FMNMX.FTZ R155, R13, R3, !PT ;  /* 0x000000030d9b7209 */ /* 0x000fe40007810000 */
[----:B------:R-:W-:Y:S02]  /*17780*/  LOP3.LUT P2, RZ, R22, 0x2, RZ, 0xc0, !PT ;  /* 0x0000000216ff7812 */ /* 0x000fe4000784c0ff */
[----:B------:R-:W-:Y:S02]  /*17790*/  FMNMX.FTZ R155, R0, R155, !PT ;  /* 0x0000009b009b7209 */ /* 0x000fe40007810000 */
[----:B------:R-:W-:Y:S02]  /*177a0*/  LOP3.LUT R22, R22, 0xfffffffb, RZ, 0xc0, !PT ;  /* 0xfffffffb16167812 */ /* 0x000fe400078ec0ff */
[----:B0-----:R-:W-:-:S02]  /*177b0*/  FMNMX.FTZ R153, R153, R2, !PT ;  /* 0x0000000299997209 */ /* 0x001fc40007810000 */
[----:B------:R-:W-:Y:S02]  /*177c0*/  FMNMX.FTZ R155, R156, R155, !PT ;  /* 0x0000009b9c9b7209 */ /* 0x000fe40007810000 */
[----:B------:R-:W-:Y:S02]  /*177d0*/  @P0 LOP3.LUT R22, R22, 0x4, RZ, 0xfc, !PT ;  /* 0x0000000416160812 */ /* 0x000fe400078efcff */
[----:B------:R-:W-:Y:S02]  /*177e0*/  ISETP.LT.OR P0, PT, R187, 0x2a, P3 ;  /* 0x0000002abb00780c */ /* 0x000fe40001f01670 */
[----:B------:R-:W-:Y:S02]  /*177f0*/  FSETP.NEU.FTZ.AND P3, PT, R153, -INF , PT ;  /* 0xff8000009900780b */ /* 0x000fe40003f7d000 */
[----:B------:R-:W-:Y:S02]  /*17800*/  FMNMX.FTZ R155, R157, R155, !PT ;  /* 0x0000009b9d9b7209 */ /* 0x000fe40007810000 */
[----:B------:R-:W-:-:S02]  /*17810*/  FSEL R2, R153, RZ, P3 ;  /* 0x000000ff99027208 */ /* 0x000fc40001800000 */
[----:B------:R-:W-:Y:S02]  /*17820*/  FMNMX.FTZ R155, R162, R155, !PT ;  /* 0x0000009ba29b7209 */ /* 0x000fe40007810000 */
[----:B------:R-:W-:Y:S01]  /*17830*/  LOP3.LUT R22, R22, 0xffffbfff, RZ, 0xc0, !PT ;  /* 0xffffbfff16167812 */ /* 0x000fe200078ec0ff */
[----:B------:R-:W-:Y:S01]  /*17840*/  FADD.FTZ R4, -R2, R4 ;  /* 0x0000000402047221 */ /* 0x000fe20000010100 */
[----:B------:R-:W-:Y:S01]  /*17850*/  FMNMX.FTZ R155, R163, R155, !PT ;  /* 0x0000009ba39b7209 */ /* 0x000fe20007810000 */
[----:B------:R-:W-:Y:S01]  /*17860*/  IMAD.U32 R2, RZ, RZ, UR4 ;  /* 0x00000004ff027e24 */ /* 0x000fe2000f8e00ff */
[----:B------:R-:W-:Y:S02]  /*17870*/  @P0 LOP3.LUT R22, R22, 0x4000, RZ, 0xfc, !PT ;  /* 0x0000400016160812 */ /* 0x000fe400078efcff */
[----:B------:R-:W-:Y:S01]  /*17880*/  FMNMX.FTZ R155, R166, R155, !PT ;  /* 0x0000009ba69b7209 */ /* 0x000fe20007810000 */
[----:B------:R-:W-:Y:S01]  /*17890*/  FMUL.FTZ R154, R153, R2 ;  /* 0x00000002999a7220 */ /* 0x000fe20000410000 */
[----:B------:R-:W-:-:S02]  /*178a0*/  LOP3.LUT P0, RZ, R22, 0x10, RZ, 0xc0, !PT ;  /* 0x0000001016ff7812 */ /* 0x000fc4000780c0ff */
[----:B------:R-:W-:Y:S02]  /*178b0*/  FMNMX.FTZ R155, R167, R155, !PT ;  /* 0x0000009ba79b7209 */ /* 0x000fe40007810000 */
[----:B------:R-:W-:Y:S02]  /*178c0*/  FSEL R154, R154, RZ, P3 ;  /* 0x000000ff9a9a7208 */ /* 0x000fe40001800000 */
[----:B------:R-:W-:Y:S02]  /*178d0*/  LOP3.LUT P3, RZ, R22, 0x4, RZ, 0xc0, !PT ;  /* 0x0000000416ff7812 */ /* 0x000fe4000786c0ff */
[----:B------:R-:W-:Y:S01]  /*178e0*/  FSEL R170, R170, -INF , !P0 ;  /* 0xff800000aaaa7808 */ /* 0x000fe20004000000 */
[-CC-:B------:R-:W-:Y:S01]  /*178f0*/  FFMA.FTZ R12, R12, R2.reuse, -R154.reuse ;  /* 0x000000020c0c7223 */ /* 0x180fe2000001089a */
[----:B------:R-:W-:Y:S01]  /*17900*/  FMNMX.FTZ R155, R184, R155, !PT ;  /* 0x0000009bb89b7209 */ /* 0x000fe20007810000 */
[-CC-:B------:R-:W-:Y:S01]  /*17910*/  FFMA.FTZ R152, R152, R2.reuse, -R154.reuse ;  /* 0x0000000298987223 */ /* 0x180fe2000001089a */
[----:B------:R-:W-:Y:S01]  /*17920*/  LOP3.LUT P0, RZ, R22, 0x4000, RZ, 0xc0, !PT ;  /* 0x0000400016ff7812 */ /* 0x000fe2000780c0ff */
[-CC-:B------:R-:W-:Y:S01]  /*17930*/  FFMA.FTZ R160, R160, R2.reuse, -R154.reuse ;  /* 0x00000002a0a07223 */ /* 0x180fe2000001089a */
[----:B------:R-:W-:Y:S01]  /*17940*/  FSEL R171, R171, -INF , !P3 ;  /* 0xff800000abab7808 */ /* 0x000fe20005800000 */
[-CC-:B------:R-:W-:Y:S01]  /*17950*/  FFMA.FTZ R161, R161, R2.reuse, -R154.reuse ;  /* 0x00000002a1a17223 */ /* 0x180fe2000001089a */
[----:B------:R-:W-:Y:S01]  /*17960*/  FMNMX.FTZ R155, R170, R155, !PT ;  /* 0x0000009baa9b7209 */ /* 0x000fe20007810000 */
        /* <DEDUP_REMOVED lines=9> */
[----:B------:R-:W-:Y:S01]  /*17a00*/  ISETP.LT.OR P6, PT, R187, 0x39, P6 ;  /* 0x00000039bb00780c */ /* 0x000fe200037c1670 */
        /* <DEDUP_REMOVED lines=11> */
[----:B------:R-:W-:Y:S01]  /*17ac0*/  FSEL R178, R178, -INF , !P2 ;  /* 0xff800000b2b27808 */ /* 0x000fe20005000000 */
[----:B------:R-:W-:Y:S01]  /*17ad0*/  FFMA.FTZ R154, R180, R2, -R154 ;  /* 0x00000002b49a7223 */ /* 0x000fe2000001089a */
[----:B------:R-:W-:Y:S01]  /*17ae0*/  FMNMX.FTZ R155, R177, R155, !PT ;  /* 0x0000009bb19b7209 */ /* 0x000fe20007810000 */
[----:B------:R-:W-:Y:S01]  /*17af0*/  MUFU.EX2 R196, R12 ;  /* 0x0000000c00c47308 */ /* 0x000fe20000000800 */
[----:B------:R-:W-:-:S02]  /*17b00*/  LOP3.LUT P0, RZ, R22, 0x2000, RZ, 0xc0, !PT ;  /* 0x0000200016ff7812 */ /* 0x000fc4000780c0ff */
[----:B------:R-:W-:-:S05]  /*17b10*/  FMNMX.FTZ R180, R178, R155, !PT ;  /* 0x0000009bb2b47209 */ /* 0x000fca0007810000 */
[----:B------:R-:W0:Y:S01]  /*17b20*/  SHFL.BFLY PT, R155, R180, 0x2, 0x1f ;  /* 0x0c401f00b49b7f89 */ /* 0x000e2200000e0000 */
[----:B------:R-:W-:Y:S08]  /*17b30*/  MUFU.EX2 R160, R160 ;  /* 0x000000a000a07308 */ /* 0x000ff00000000800 */
[----:B------:R-:W-:Y:S08]  /*17b40*/  MUFU.EX2 R161, R161 ;  /* 0x000000a100a17308 */ /* 0x000ff00000000800 */
[----:B------:R-:W-:Y:S01]  /*17b50*/  MUFU.EX2 R158, R158 ;  /* 0x0000009e009e7308 */ /* 0x000fe20000000800 */
[----:B0-----:R-:W-:-:S07]  /*17b60*/  FMNMX.FTZ R180, R180, R155, !PT ;  /* 0x0000009bb4b47209 */ /* 0x001fce0007810000 */
[----:B------:R-:W-:Y:S01]  /*17b70*/  MUFU.EX2 R159, R159 ;  /* 0x0000009f009f7308 */ /* 0x000fe20000000800 */
[----:B------:R-:W0:Y:S07]  /*17b80*/  SHFL.BFLY PT, R181, R180, 0x1, 0x1f ;  /* 0x0c201f00b4b57f89 */ /* 0x000e2e00000e0000 */
[----:B------:R0:W-:Y:S08]  /*17b90*/  MUFU.EX2 R155, R152 ;  /* 0x00000098009b7308 */ /* 0x0001f00000000800 */
[----:B------:R-:W-:Y:S08]  /*17ba0*/  MUFU.EX2 R164, R164 ;  /* 0x000000a400a47308 */ /* 0x000ff00000000800 */
[----:B------:R-:W-:Y:S01]  /*17bb0*/  MUFU.EX2 R165, R165 ;  /* 0x000000a500a57308 */ /* 0x000fe20000000800 */
[----:B0-----:R-:W-:Y:S01]  /*17bc0*/  FMNMX.FTZ R152, R180, R181, !PT ;  /* 0x000000b5b4987209 */ /* 0x001fe20007810000 */
[----:B------:R-:W-:-:S03]  /*17bd0*/  FMUL.FTZ R180, R4, R2 ;  /* 0x0000000204b47220 */ /* 0x000fc60000410000 */
[----:B------:R-:W-:-:S03]  /*17be0*/  FSETP.NEU.FTZ.AND P1, PT, R152, -INF , PT ;  /* 0xff8000009800780b */ /* 0x000fc60003f3d000 */
[----:B------:R-:W-:Y:S01]  /*17bf0*/  MUFU.EX2 R168, R168 ;  /* 0x000000a800a87308 */ /* 0x000fe20000000800 */
[----:B------:R-:W-:-:S05]  /*17c00*/  FSEL R12, R152, RZ, P1 ;  /* 0x000000ff980c7208 */ /* 0x000fca0000800000 */
[----:B------:R-:W-:Y:S01]  /*17c10*/  FADD.FTZ R3, -R12, R3 ;  /* 0x000000030c037221 */ /* 0x000fe20000010100 */
[-C--:B------:R-:W-:Y:S01]  /*17c20*/  FMUL.FTZ R12, R152, R2.reuse ;  /* 0x00000002980c7220 */ /* 0x080fe20000410000 */
[----:B------:R-:W-:Y:S02]  /*17c30*/  MUFU.EX2 R169, R169 ;  /* 0x000000a900a97308 */ /* 0x000fe40000000800 */
[----:B------:R-:W-:Y:S02]  /*17c40*/  FMUL.FTZ R3, R3, R2 ;  /* 0x0000000203037220 */ /* 0x000fe40000410000 */
[----:B------:R-:W-:-:S04]  /*17c50*/  FSEL R4, R12, RZ, P1 ;  /* 0x000000ff0c047208 */ /* 0x000fc80000800000 */
[----:B------:R-:W0:Y:S01]  /*17c60*/  MUFU.EX2 R12, R180 ;  /* 0x000000b4000c7308 */ /* 0x000e220000000800 */
[-CC-:B------:R-:W-:Y:S01]  /*17c70*/  FFMA.FTZ R13, R13, R2.reuse, -R4.reuse ;  /* 0x000000020d0d7223 */ /* 0x180fe20000010804 */
        /* <DEDUP_REMOVED lines=13> */
[-C--:B------:R-:W-:Y:S01]  /*17d50*/  FFMA.FTZ R174, R174, R2.reuse, -R4 ;  /* 0x00000002aeae7223 */ /* 0x080fe20000010804 */
[----:B------:R-:W-:Y:S01]  /*17d60*/  MUFU.EX2 R13, R13 ;  /* 0x0000000d000d7308 */ /* 0x000fe20000000800 */
[----:B0-----:R-:W-:Y:S01]  /*17d70*/  FFMA.FTZ R223, R12, R223, R196 ;  /* 0x000000df0cdf7223 */ /* 0x001fe200000100c4 */
[-CC-:B------:R-:W-:Y:S01]  /*17d80*/  FFMA.FTZ R177, R177, R2.reuse, -R4.reuse ;  /* 0x00000002b1b17223 */ /* 0x180fe20000010804 */
[----:B------:R-:W-:-:S05]  /*17d90*/  FFMA.FTZ R4, R178, R2, -R4 ;  /* 0x00000002b2047223 */ /* 0x000fca0000010804 */
[----:B------:R0:W1:Y:S08]  /*17da0*/  MUFU.EX2 R0, R3 ;  /* 0x0000000300007308 */ /* 0x0000700000000800 */
[----:B------:R-:W2:Y:S01]  /*17db0*/  MUFU.EX2 R156, R156 ;  /* 0x0000009c009c7308 */ /* 0x000ea20000000800 */
[----:B0-----:R-:W-:-:S04]  /*17dc0*/  FADD.FTZ R3, R155, R223 ;  /* 0x000000df9b037221 */ /* 0x001fc80000010000 */
[----:B------:R-:W-:-:S03]  /*17dd0*/  FADD.FTZ R3, R160, R3 ;  /* 0x00000003a0037221 */ /* 0x000fc60000010000 */
[----:B------:R-:W0:Y:S01]  /*17de0*/  MUFU.EX2 R157, R157 ;  /* 0x0000009d009d7308 */ /* 0x000e220000000800 */
[----:B-1----:R-:W-:Y:S01]  /*17df0*/  FFMA.FTZ R221, R0, R221, R13 ;  /* 0x000000dd00dd7223 */ /* 0x002fe2000001000d */
[----:B------:R-:W-:-:S03]  /*17e00*/  FADD.FTZ R3, R161, R3 ;  /* 0x00000003a1037221 */ /* 0x000fc60000010000 */
[----:B------:R-:W-:Y:S01]  /*17e10*/  FADD.FTZ R178, R197, R221 ;  /* 0x000000ddc5b27221 */ /* 0x000fe20000010000 */
[----:B------:R-:W-:Y:S02]  /*17e20*/  FADD.FTZ R3, R158, R3 ;  /* 0x000000039e037221 */ /* 0x000fe40000010000 */
[----:B------:R-:W1:Y:S01]  /*17e30*/  MUFU.EX2 R162, R162 ;  /* 0x000000a200a27308 */ /* 0x000e620000000800 */
[----:B--2---:R-:W-:Y:S01]  /*17e40*/  FADD.FTZ R178, R156, R178 ;  /* 0x000000b29cb27221 */ /* 0x004fe20000010000 */
[----:B------:R-:W-:-:S04]  /*17e50*/  FADD.FTZ R3, R159, R3 ;  /* 0x000000039f037221 */ /* 0x000fc80000010000 */
[----:B------:R-:W-:Y:S02]  /*17e60*/  FADD.FTZ R3, R164, R3 ;  /* 0x00000003a4037221 */ /* 0x000fe40000010000 */
[----:B------:R-:W2:Y:S01]  /*17e70*/  MUFU.EX2 R163, R163 ;  /* 0x000000a300a37308 */ /* 0x000ea20000000800 */
[----:B0-----:R-:W-:Y:S01]  /*17e80*/  FADD.FTZ R178, R157, R178 ;  /* 0x000000b29db27221 */ /* 0x001fe20000010000 */
[----:B------:R-:W-:-:S04]  /*17e90*/  FADD.FTZ R3, R165, R3 ;  /* 0x00000003a5037221 */ /* 0x000fc80000010000 */
[----:B------:R-:W-:Y:S02]  /*17ea0*/  FADD.FTZ R3, R168, R3 ;  /* 0x00000003a8037221 */ /* 0x000fe40000010000 */
[----:B------:R-:W0:Y:S01]  /*17eb0*/  MUFU.EX2 R166, R166 ;  /* 0x000000a600a67308 */ /* 0x000e220000000800 */
[----:B-1----:R-:W-:Y:S01]  /*17ec0*/  FADD.FTZ R178, R162, R178 ;  /* 0x000000b2a2b27221 */ /* 0x002fe20000010000 */
[----:B------:R-:W-:-:S06]  /*17ed0*/  FADD.FTZ R3, R169, R3 ;  /* 0x00000003a9037221 */ /* 0x000fcc0000010000 */
        /* <DEDUP_REMOVED lines=34> */
.L_x_1790:
[----:B------:R-:W2:Y:S01]  /*18100*/  LDL R3, [R1+0x14] ;  /* 0x0000140001037983 */ /* 0x000ea20000100800 */
[----:B------:R-:W-:Y:S01]  /*18110*/  VIADD R203, R203, 0x30860 ;  /* 0x00030860cbcb7836 */ /* 0x000fe20000000000 */
[----:B------:R-:W-:Y:S01]  /*18120*/  F2FP.F16.F32.PACK_AB R189, R170, R184 ;  /* 0x000000b8aabd723e */ /* 0x000fe200000000ff */
[----:B------:R-:W-:Y:S01]  /*18130*/  IMAD.MOV.U32 R202, RZ, RZ, R222 ;  /* 0x000000ffffca7224 */ /* 0x000fe200078e00de */
[----:B------:R-:W-:Y:S01]  /*18140*/  F2FP.F16.F32.PACK_AB R187, R4, R177 ;  /* 0x000000b104bb723e */ /* 0x000fe200000000ff */
[----:B------:R-:W-:Y:S01]  /*18150*/  IMAD.MOV.U32 R4, RZ, RZ, R153 ;  /* 0x000000ffff047224 */ /* 0x000fe200078e0099 */
[----:B------:R-:W-:Y:S02]  /*18160*/  PRMT R203, R190, 0x654, R203 ;  /* 0x00000654becb7816 */ /* 0x000fe400000000cb */
[----:B------:R-:W-:Y:S02]  /*18170*/  F2FP.F16.F32.PACK_AB R190, R186, R185 ;  /* 0x000000b9babe723e */ /* 0x000fe400000000ff */
[----:B------:R0:W-:Y:S01]  /*18180*/  SYNCS.ARRIVE.TRANS64.RED.A1T0 RZ, [R203+URZ], RZ ;  /* 0x000000ffcbff79a7 */ /* 0x0001e2000810043f */
[----:B------:R-:W-:-:S02]  /*18190*/  F2FP.F16.F32.PACK_AB R196, R155, R196 ;  /* 0x000000c49bc4723e */ /* 0x000fc400000000ff */
[----:B------:R-:W-:Y:S02]  /*181a0*/  F2FP.F16.F32.PACK_AB R197, R197, R13 ;  /* 0x0000000dc5c5723e */ /* 0x000fe400000000ff */
[----:B------:R-:W-:Y:S02]  /*181b0*/  F2FP.F16.F32.PACK_AB R198, R161, R160 ;  /* 0x000000a0a1c6723e */ /* 0x000fe400000000ff */
[----:B------:R-:W-:Y:S01]  /*181c0*/  F2FP.F16.F32.PACK_AB R199, R157, R156 ;  /* 0x0000009c9dc7723e */ /* 0x000fe200000000ff */
[----:B0-----:R-:W-:Y:S01]  /*181d0*/  IMAD.MOV.U32 R203, RZ, RZ, R226 ;  /* 0x000000ffffcb7224 */ /* 0x001fe200078e00e2 */
        /* <DEDUP_REMOVED lines=9> */
[C---:B--2---:R-:W-:Y:S01]  /*18270*/  ISETP.GT.AND P1, PT, R5.reuse, R3, PT ;  /* 0x000000030500720c */ /* 0x044fe20003f24270 */
[----:B------:R-:W-:Y:S01]  /*18280*/  VIADD R5, R5, 0xffffffff ;  /* 0xffffffff05057836 */ /* 0x000fe20000000000 */
[----:B------:R-:W-:-:S11]  /*18290*/  MOV R3, R152 ;  /* 0x0000009800037202 */ /* 0x000fd60000000f00 */
[----:B------:R-:W-:Y:S05]  /*182a0*/  @P1 BRA `(.L_x_1791) ;  /* 0xffffffcc009c1947 */ /* 0x000fea000383ffff */
[----:B------:R-:W-:Y:S05]  /*182b0*/  BSYNC B0 ;  /* 0x0000000000007941 */ /* 0x000fea0003800000 */
.L_x_1770:
[----:B------:R-:W-:Y:S01]  /*182c0*/  MOV R3, R152 ;  /* 0x0000009800037202 */ /* 0x000fe20000000f00 */
[----:B------:R-:W-:Y:S02]  /*182d0*/  IMAD.MOV.U32 R4, RZ, RZ, R153 ;  /* 0x000000ffff047224 */ /* 0x000fe400078e0099 */
[----:B------:R-:W-:Y:S02]  /*182e0*/  IMAD.MOV.U32 R202, RZ, RZ, R222 ;  /* 0x000000ffffca7224 */ /* 0x000fe400078e00de */
[----:B------:R-:W-:-:S07]  /*182f0*/  IMAD.MOV.U32 R203, RZ, RZ, R226 ;  /* 0x000000ffffcb7224 */ /* 0x000fce00078e00e2 */
.L_x_1769:
[----:B------:R-:W-:Y:S05]  /*18300*/  BSYNC B1 ;  /* 0x0000000000017941 */ /* 0x000fea0003800000 */
.L_x_1768:
[----:B------:R-:W2:Y:S01]  /*18310*/  LDL R152, [R1+0x48] ;  /* 0x0000480001987983 */ /* 0x000ea20000100800 */
[----:B------:R-:W0:Y:S01]  /*18320*/  LDC R13, c[0x0][0x448] ;  /* 0x00011200ff0d7b82 */ /* 0x000e220000000800 */
[----:B------:R-:W-:Y:S01]  /*18330*/  LOP3.LUT R22, R22, 0xffffffdf, RZ, 0xc0, !PT ;  /* 0xffffffdf16167812 */ /* 0x000fe200078ec0ff */
[----:B------:R-:W-:-:S06]  /*18340*/  ULDC UR4, c[0x0][0x9dc] ;  /* 0x0002770000047ab9 */ /* 0x000fcc0000000800 */
[----:B------:R-:W1:Y:S01]  /*18350*/  LDC R155, c[0x0][0x9e4] ;  /* 0x00027900ff9b7b82 */ /* 0x000e620000000800 */
[----:B0-----:R-:W-:-:S13]  /*18360*/  ISETP.NE.AND P1, PT, R13, 0x1, PT ;  /* 0x000000010d00780c */ /* 0x001fda0003f25270 */
[----:B------:R-:W0:Y:S01]  /*18370*/  @P1 LDC R153, c[0x0][0x44c] ;  /* 0x00011300ff991b82 */ /* 0x000e220000000800 */
[----:B------:R-:W-:-:S04]  /*18380*/  @P1 LOP3.LUT R22, R22, 0x20, RZ, 0xfc, !PT ;  /* 0x0000002016161812 */ /* 0x000fc800078efcff */
[----:B------:R-:W-:-:S03]  /*18390*/  LOP3.LUT R22, R22, 0xffffffbf, RZ, 0xc0, !PT ;  /* 0xffffffbf16167812 */ /* 0x000fc600078ec0ff */
[----:B------:R-:W3:Y:S01]  /*183a0*/  @P1 LDC R13, c[0x0][0x450] ;  /* 0x00011400ff0d1b82 */ /* 0x000ee20000000800 */
[----:B--2---:R-:W-:-:S05]  /*183b0*/  IADD3 R152, R152, 0x7f, RZ ;  /* 0x0000007f98987810 */ /* 0x004fca0007ffe0ff */
[----:B0-----:R-:W-:-:S05]  /*183c0*/  @P1 IMAD.HI.U32 R153, R152, R153, RZ ;  /* 0x0000009998991227 */ /* 0x001fca00078e00ff */
[----:B---3--:R-:W-:Y:S02]  /*183d0*/  @P1 SHF.R.U32.HI R152, RZ, R13, R153 ;  /* 0x0000000dff981219 */ /* 0x008fe40000011699 */
[----:B-1----:R-:W-:Y:S02]  /*183e0*/  ISETP.GE.AND P1, PT, R155, 0x1, PT ;  /* 0x000000019b00780c */ /* 0x002fe40003f26270 */
[----:B------:R-:W-:-:S05]  /*183f0*/  IADD3 R13, R220, 0x1, -R218 ;  /* 0x00000001dc0d7810 */ /* 0x000fca0007ffe8da */
[----:B------:R-:W-:-:S04]  /*18400*/  IMAD.IADD R152, R13, 0x1, R152 ;  /* 0x000000010d987824 */ /* 0x000fc800078e0298 */
[----:B------:R-:W-:Y:S02]  /*18410*/  VIADD R13, R152, -UR4 ;  /* 0x80000004980d7c36 */ /* 0x000fe40008000000 */
[----:B------:R-:W-:Y:S01]  /*18420*/  @P1 LOP3.LUT R22, R22, 0x40, RZ, 0xfc, !PT ;  /* 0x0000004016161812 */ /* 0x000fe200078efcff */
[----:B------:R-:W-:Y:S06]  /*18430*/  @!P1 BRA `(.L_x_1792) ;  /* 0x0000000000489947 */ /* 0x000fec0003800000 */
[----:B------:R-:W-:Y:S01]  /*18440*/  IMAD.MOV.U32 R154, RZ, RZ, R152 ;  /* 0x000000ffff9a7224 */ /* 0x000fe200078e0098 */
[----:B------:R-:W-:Y:S04]  /*18450*/  BSSY B0, `(.L_x_1793) ;  /* 0x000000e000007945 */ /* 0x000fe80003800000 */
        /* <DEDUP_REMOVED lines=9> */
.L_x_1794:
[----:B------:R-:W-:-:S13]  /*184f0*/  ISETP.NE.AND P1, PT, R155, 0x1, PT ;  /* 0x000000019b00780c */ /* 0x000fda0003f25270 */
[----:B------:R-:W0:Y:S02]  /*18500*/  @P1 LDC.64 R152, c[0x0][0x9e8] ;  /* 0x00027a00ff981b82 */ /* 0x000e240000000a00 */
[----:B0-----:R-:W-:-:S05]  /*18510*/  @P1 IMAD.HI.U32 R152, R154, R152, RZ ;  /* 0x000000989a981227 */ /* 0x001fca00078e00ff */
[----:B------:R-:W-:-:S07]  /*18520*/  @P1 SHF.R.U32.HI R154, RZ, R153, R152 ;  /* 0x00000099ff9a1219 */ /* 0x000fce0000011698 */
.L_x_1795:
[----:B------:R-:W-:Y:S05]  /*18530*/  BSYNC B0 ;  /* 0x0000000000007941 */ /* 0x000fea0003800000 */
.L_x_1793:
[----:B------:R-:W-:-:S05]  /*18540*/  IMAD R154, R154, R155, RZ ;  /* 0x0000009b9a9a7224 */ /* 0x000fca00078e02ff */
[----:B------:R-:W-:-:S07]  /*18550*/  VIMNMX R13, R13, R154, !PT ;  /* 0x0000009a0d0d7248 */ /* 0x000fce0007fe0100 */
.L_x_1792:
[----:B------:R-:W2:Y:S01]  /*18560*/  LDL R153, [R1+0x64] ;  /* 0x0000640001997983 */ /* 0x000ea20000100800 */
[----:B------:R-:W-:Y:S01]  /*18570*/  IADD3 R13, R13, 0x3f, RZ ;  /* 0x0000003f0d0d7810 */ /* 0x000fe20007ffe0ff */
[----:B------:R-:W-:Y:S03]  /*18580*/  BSSY B0, `(.L_x_1796) ;  /* 0x0000265000007945 */ /* 0x000fe60003800000 */
[----:B------:R-:W-:-:S04]  /*18590*/  SHF.R.S32.HI R152, RZ, 0x1f, R13 ;  /* 0x0000001fff987819 */ /* 0x000fc8000001140d */
[----:B------:R-:W-:-:S04]  /*185a0*/  LEA.HI R152, R152, R13, RZ, 0x6 ;  /* 0x0000000d98987211 */ /* 0x000fc800078f30ff */
[----:B------:R-:W-:-:S04]  /*185b0*/  SHF.R.S32.HI R152, RZ, 0x6, R152 ;  /* 0x00000006ff987819 */ /* 0x000fc80000011498 */
[----:B--2---:R-:W-:-:S04]  /*185c0*/  VIMNMX R153, R153, R152, !PT ;  /* 0x0000009899997248 */ /* 0x004fc80007fe0100 */
[----:B------:R-:W-:Y:S01]  /*185d0*/  ISETP.GE.AND P1, PT, R5, R153, PT ;  /* 0x000000990500720c */ /* 0x000fe20003f26270 */
[----:B------:R0:W-:-:S12]  /*185e0*/  STL [R1+0x44], R153 ;  /* 0x0000449901007387 */ /* 0x0001d80000100800 */
[----:B0-----:R-:W-:Y:S05]  /*185f0*/  @!P1 BRA `(.L_x_1797) ;  /* 0x0000002400749947 */ /* 0x001fea0003800000 */
[----:B------:R-:W-:Y:S01]  /*18600*/  BSSY B1, `(.L_x_1798) ;  /* 0x000025b000017945 */ /* 0x000fe20003800000 */
[----:B------:R0:W-:Y:S01]  /*18610*/  STL [R1+0x4], R5 ;  /* 0x0000040501007387 */ /* 0x0001e20000100800 */
[----:B------:R-:W-:Y:S02]  /*18620*/  IMAD.MOV.U32 R227, RZ, RZ, R3 ;  /* 0x000000ffffe37224 */ /* 0x000fe400078e0003 */
[----:B------:R-:W-:Y:S02]  /*18630*/  IMAD.MOV.U32 R226, RZ, RZ, R4 ;  /* 0x000000ffffe27224 */ /* 0x000fe400078e0004 */
[----:B------:R-:W-:Y:S01]  /*18640*/  IMAD.MOV.U32 R13, RZ, RZ, R203 ;  /* 0x000000ffff0d7224 */ /* 0x000fe200078e00cb */
[----:B0-----:R-:W-:-:S07]  /*18650*/  MOV R5, R202 ;  /* 0x000000ca00057202 */ /* 0x001fce0000000f00 */
.L_x_1811:
[----:B------:R-:W-:-:S04]  /*18660*/  ISETP.NE.AND P1, PT, R5, 0x1, PT ;  /* 0x000000010500780c */ /* 0x000fc80003f25270 */
[----:B------:R-:W-:-:S04]  /*18670*/  SEL R203, RZ, 0x1, P1 ;  /* 0x00000001ffcb7807 */ /* 0x000fc80000800000 */
[----:B------:R-:W-:Y:S01]  /*18680*/  LOP3.LUT R203, R13, R203, RZ, 0x3c, !PT ;  /* 0x000000cb0dcb7212 */ /* 0x000fe200078e3cff */
[----:B0-----:R-:W-:Y:S06]  /*18690*/  @!P0 BRA `(.L_x_1799) ;  /* 0x0000000000048947 */ /* 0x001fec0003800000 */
[----:B------:R-:W-:Y:S01]  /*186a0*/  BPT.TRAP 0x1 ;  /* 0x000000040000795c */ /* 0x000fe20000300000 */
.L_x_1799:
[----:B------:R-:W-:Y:S01]  /*186b0*/  VIADD R202, R5, 0x1 ;  /* 0x0000000105ca7836 */ /* 0x000fe20000000000 */
[----:B------:R-:W-:-:S04]  /*186c0*/  SHF.L.U32 R2, R203, 0x1f, RZ ;  /* 0x0000001fcb027819 */ /* 0x000fc800000006ff */
[----:B------:R-:W-:-:S04]  /*186d0*/  ISETP.NE.AND P1, PT, R202, 0x2, PT ;  /* 0x00000002ca00780c */ /* 0x000fc80003f25270 */
[----:B------:R-:W-:-:S05]  /*186e0*/  SEL R202, R202, RZ, P1 ;  /* 0x000000ffcaca7207 */ /* 0x000fca0000800000 */
[----:B------:R-:W-:-:S04]  /*186f0*/  IMAD R222, R202, 0x8, R18 ;  /* 0x00000008cade7824 */ /* 0x000fc800078e0212 */
[----:B------:R0:W1:Y:S01]  /*18700*/  SYNCS.PHASECHK.TRANS64.TRYWAIT P1, [R222+URZ+0x30830], R2 ;  /* 0x03083002de0075a7 */ /* 0x000062000802017f */
[----:B------:R-:W-:Y:S05]  /*18710*/  @!P0 BRA `(.L_x_1800) ;  /* 0x0000000000048947 */ /* 0x000fea0003800000 */
[----:B------:R-:W-:Y:S01]  /*18720*/  BPT.TRAP 0x1 ;  /* 0x000000040000795c */ /* 0x000fe20000300000 */
.L_x_1800:
[----:B------:R-:W2:Y:S01]  /*18730*/  LDL R3, [R1+0x40] ;  /* 0x0000400001037983 */ /* 0x000ea20000100800 */
[----:B------:R-:W-:Y:S01]  /*18740*/  BSSY B2, `(.L_x_1801) ;  /* 0x0000007000027945 */ /* 0x000fe20003800000 */
[----:B--2---:R-:W-:-:S04]  /*18750*/  IMAD R4, R202, 0x800, R3 ;  /* 0x00000800ca047824 */ /* 0x004fc800078e0203 */
[C---:B------:R-:W-:Y:S01]  /*18760*/  VIADD R153, R4.reuse, 0x4 ;  /* 0x0000000404997836 */ /* 0x040fe20000000000 */
[----:B------:R-:W-:Y:S01]  /*18770*/  IADD3 R154, R4, 0x2, RZ ;  /* 0x00000002049a7810 */ /* 0x000fe20007ffe0ff */
[----:B-1----:R-:W-:Y:S06]  /*18780*/  @P1 BRA `(.L_x_1802) ;  /* 0x0000000000081947 */ /* 0x002fec0003800000 */
[----:B------:R-:W1:Y:S02]  /*18790*/  SYNCS.PHASECHK.TRANS64.TRYWAIT P1, [R222+URZ+0x30830], R2 ;  /* 0x03083002de0075a7 */ /* 0x000e64000802017f */
[----:B-1----:R-:W-:Y:S05]  /*187a0*/  @!P1 BRA `(.L_x_1803) ;  /* 0x0000012800bc9947 */ /* 0x002fea0003800000 */
.L_x_1802:
[----:B------:R-:W-:Y:S05]  /*187b0*/  BSYNC B2 ;  /* 0x0000000000027941 */ /* 0x000fea0003800000 */
.L_x_1801:
[----:B------:R-:W-:Y:S04]  /*187c0*/  STL.64 [R1+0xd0], R22 ;  /* 0x0000d01601007387 */ /* 0x000fe80000100a00 */
[----:B------:R-:W-:Y:S04]  /*187d0*/  STL [R1+0xc8], R5 ;  /* 0x0000c80501007387 */ /* 0x000fe80000100800 */
[----:B------:R2:W-:Y:S04]  /*187e0*/  STL.64 [R1+0xc0], R18 ;  /* 0x0000c01201007387 */ /* 0x0005e80000100a00 */
[----:B--2---:R-:W2:Y:S04]  /*187f0*/  LDL.64 R18, [R1+0x30] ;  /* 0x0000300001127983 */ /* 0x004ea80000100a00 */
[----:B------:R3:W-:Y:S04]  /*18800*/  STL.64 [R1+0xb8], R16 ;  /* 0x0000b81001007387 */ /* 0x0007e80000100a00 */
[----:B------:R-:W4:Y:S04]  /*18810*/  LDL.64 R22, [R1+0x38] ;  /* 0x0000380001167983 */ /* 0x000f280000100a00 */
[----:B---3--:R-:W3:Y:S01]  /*18820*/  LDL.64 R16, [R1+0x28] ;  /* 0x0000280001107983 */ /* 0x008ee20000100a00 */
[----:B01----:R-:W-:Y:S01]  /*18830*/  IMAD.MOV.U32 R2, RZ, RZ, R4 ;  /* 0x000000ffff027224 */ /* 0x003fe200078e0004 */
[----:B------:R-:W-:Y:S01]  /*18840*/  IADD3 R152, R4, 0x6, RZ ;  /* 0x0000000604987810 */ /* 0x000fe20007ffe0ff */
[----:B------:R-:W-:Y:S01]  /*18850*/  IMAD.MOV.U32 R3, RZ, RZ, 0x40000040 ;  /* 0x40000040ff037424 */ /* 0x000fe200078e00ff */
[----:B------:R-:W-:-:S02]  /*18860*/  MOV R155, 0x40000040 ;  /* 0x40000040009b7802 */ /* 0x000fc40000000f00 */
[----:B------:R-:W-:Y:S01]  /*18870*/  R2UR UR6, R2 ;  /* 0x00000000020672ca */ /* 0x000fe200000e0000 */
[----:B------:R-:W-:Y:S01]  /*18880*/  IMAD.MOV.U32 R2, RZ, RZ, R154 ;  /* 0x000000ffff027224 */ /* 0x000fe200078e009a */
[----:B------:R-:W-:Y:S01]  /*18890*/  R2UR UR10, R152 ;  /* 0x00000000980a72ca */ /* 0x000fe200000e0000 */
[C---:B------:R-:W-:Y:S01]  /*188a0*/  VIADD R154, R4.reuse, 0x204 ;  /* 0x00000204049a7836 */ /* 0x040fe20000000000 */
[----:B------:R-:W-:Y:S01]  /*188b0*/  R2UR UR5, R3 ;  /* 0x00000000030572ca */ /* 0x000fe200000e0000 */
[----:B------:R-:W-:Y:S01]  /*188c0*/  VIADD R152, R4, 0x202 ;  /* 0x0000020204987836 */ /* 0x000fe20000000000 */
[----:B------:R-:W-:Y:S01]  /*188d0*/  R2UR UR4, R2 ;  /* 0x00000000020472ca */ /* 0x000fe200000e0000 */
[----:B------:R-:W-:Y:S01]  /*188e0*/  IMAD.MOV.U32 R2, RZ, RZ, R153 ;  /* 0x000000ffff027224 */ /* 0x000fe200078e0099 */
[----:B------:R-:W-:Y:S02]  /*188f0*/  MOV R153, 0x40000040 ;  /* 0x4000004000997802 */ /* 0x000fe40000000f00 */
[----:B------:R-:W-:Y:S01]  /*18900*/  R2UR UR22, R154 ;  /* 0x000000009a1672ca */ /* 0x000fe200000e0000 */
[----:B------:R-:W-:Y:S01]  /*18910*/  VIADD R154, R4, 0x400 ;  /* 0x00000400049a7836 */ /* 0x000fe20000000000 */
[----:B------:R-:W-:Y:S01]  /*18920*/  R2UR UR8, R2 ;  /* 0x00000000020872ca */ /* 0x000fe200000e0000 */
[----:B------:R-:W-:Y:S01]  /*18930*/  VIADD R2, R4, 0x200 ;  /* 0x0000020004027836 */ /* 0x000fe20000000000 */
[----:B------:R-:W-:-:S02]  /*18940*/  R2UR UR11, R153 ;  /* 0x00000000990b72ca */ /* 0x000fc400000e0000 */
[----:B------:R-:W-:Y:S01]  /*18950*/  R2UR UR18, R152 ;  /* 0x00000000981272ca */ /* 0x000fe200000e0000 */
[----:B------:R-:W-:Y:S01]  /*18960*/  VIADD R152, R4, 0x402 ;  /* 0x0000040204987836 */ /* 0x000fe20000000000 */
[----:B------:R-:W-:Y:S01]  /*18970*/  R2UR UR14, R2 ;  /* 0x00000000020e72ca */ /* 0x000fe200000e0000 */
[----:B------:R-:W-:Y:S01]  /*18980*/  VIADD R2, R4, 0x206 ;  /* 0x0000020604027836 */ /* 0x000fe20000000000 */
[----:B------:R-:W-:Y:S02]  /*18990*/  R2UR UR30, R154 ;  /* 0x000000009a1e72ca */ /* 0x000fe400000e0000 */
[----:B------:R-:W-:Y:S02]  /*189a0*/  IADD3 R154, R4, 0x406, RZ ;  /* 0x00000406049a7810 */ /* 0x000fe40007ffe0ff */
[----:B------:R-:W-:Y:S01]  /*189b0*/  R2UR UR26, R2 ;  /* 0x00000000021a72ca */ /* 0x000fe200000e0000 */
[----:B------:R-:W-:Y:S01]  /*189c0*/  VIADD R2, R4, 0x404 ;  /* 0x0000040404027836 */ /* 0x000fe20000000000 */
[----:B------:R-:W-:Y:S01]  /*189d0*/  MOV R5, UR10 ;  /* 0x0000000a00057c02 */ /* 0x000fe20008000f00 */
[----:B------:R-:W-:Y:S01]  /*189e0*/  UMOV UR10, UR4 ;  /* 0x00000004000a7c82 */ /* 0x000fe20008000000 */
[----:B------:R-:W-:Y:S01]  /*189f0*/  MOV R156, UR11 ;  /* 0x0000000b009c7c02 */ /* 0x000fe20008000f00 */
[----:B------:R-:W-:Y:S01]  /*18a00*/  UMOV UR11, UR5 ;  /* 0x00000005000b7c82 */ /* 0x000fe20008000000 */
        /* <DEDUP_REMOVED lines=8> */
[----:B------:R-:W-:Y:S02]  /*18a90*/  R2UR UR5, R7 ;  /* 0x00000000070572ca */ /* 0x000fe400000e0000 */
[----:B------:R-:W-:Y:S02]  /*18aa0*/  R2UR UR46, R2 ;  /* 0x00000000022e72ca */ /* 0x000fe400000e0000 */
[----:B------:R-:W-:Y:S01]  /*18ab0*/  IADD3 R2, R4, 0x606, RZ ;  /* 0x0000060604027810 */ /* 0x000fe20007ffe0ff */
[----:B------:R-:W-:Y:S01]  /*18ac0*/  IMAD.MOV.U32 R4, RZ, RZ, R156 ;  /* 0x000000ffff047224 */ /* 0x000fe200078e009c */
[----:B------:R-:W-:-:S02]  /*18ad0*/  R2UR UR19, R153 ;  /* 0x00000000991372ca */ /* 0x000fc400000e0000 */
[C---:B------:R-:W-:Y:S02]  /*18ae0*/  R2UR UR23, R155.reuse ;  /* 0x000000009b1772ca */ /* 0x040fe400000e0000 */
[----:B------:R-:W-:Y:S02]  /*18af0*/  R2UR UR31, R155 ;  /* 0x000000009b1f72ca */ /* 0x000fe400000e0000 */
[----:B------:R-:W-:Y:S02]  /*18b00*/  R2UR UR35, R153 ;  /* 0x00000000992372ca */ /* 0x000fe400000e0000 */
[C---:B------:R-:W-:Y:S02]  /*18b10*/  R2UR UR43, R155.reuse ;  /* 0x000000009b2b72ca */ /* 0x040fe400000e0000 */
[----:B------:R-:W-:Y:S02]  /*18b20*/  R2UR UR50, R154 ;  /* 0x000000009a3272ca */ /* 0x000fe400000e0000 */
[----:B------:R-:W-:-:S02]  /*18b30*/  R2UR UR51, R155 ;  /* 0x000000009b3372ca */ /* 0x000fc400000e0000 */
[----:B------:R-:W-:Y:S02]  /*18b40*/  R2UR UR54, R152 ;  /* 0x00000000983672ca */ /* 0x000fe400000e0000 */
[----:B------:R-:W-:Y:S02]  /*18b50*/  R2UR UR55, R153 ;  /* 0x00000000993772ca */ /* 0x000fe400000e0000 */
[----:B------:R-:W-:Y:S01]  /*18b60*/  WARPGROUP.ARRIVE ;  /* 0x00000000000079c5 */ /* 0x000fe20000000000 */
[C---:B------:R-:W-:Y:S02]  /*18b70*/  R2UR UR9, R3.reuse ;  /* 0x00000000030972ca */ /* 0x040fe400000e0000 */
[C---:B------:R-:W-:Y:S02]  /*18b80*/  R2UR UR15, R3.reuse ;  /* 0x00000000030f72ca */ /* 0x040fe400000e0000 */
[C---:B------:R-:W-:Y:S01]  /*18b90*/  R2UR UR27, R3.reuse ;  /* 0x00000000031b72ca */ /* 0x040fe200000e0000 */
[----:B------:R-:W-:Y:S01]  /*18ba0*/  HGMMA.64x64x16.F32 R152, gdesc[UR4], RZ, !UPT, gsb0 ;  /* 0x00e00000049879f0 */ /* 0x000fe2000c0008ff */
[----:B------:R-:W-:-:S02]  /*18bb0*/  R2UR UR39, R3 ;  /* 0x00000000032772ca */ /* 0x000fc400000e0000 */
[C---:B------:R-:W-:Y:S02]  /*18bc0*/  R2UR UR47, R3.reuse ;  /* 0x00000000032f72ca */ /* 0x040fe400000e0000 */
[----:B------:R-:W-:Y:S02]  /*18bd0*/  R2UR UR58, R2 ;  /* 0x00000000023a72ca */ /* 0x000fe400000e0000 */
[----:B------:R-:W-:Y:S02]  /*18be0*/  R2UR UR59, R3 ;  /* 0x00000000033b72ca */ /* 0x000fe400000e0000 */
[----:B------:R-:W3:Y:S01]  /*18bf0*/  LDL.64 R2, [R1+0x20] ;  /* 0x0000200001027983 */ /* 0x000ee20000100a00 */
[----:B------:R-:W-:Y:S01]  /*18c00*/  UMOV UR6, UR8 ;  /* 0x0000000800067c82 */ /* 0x000fe20008000000 */
[----:B------:R-:W-:Y:S01]  /*18c10*/  UMOV UR7, UR9 ;  /* 0x0000000900077c82 */ /* 0x000fe20008000000 */
[----:B------:R-:W-:Y:S02]  /*18c20*/  WARPGROUP.DEPBAR.LE gsb0, 0x0 ;  /* 0x00008000000079c5 */ /* 0x000fe40000010000 */
[----:B------:R-:W-:Y:S01]  /*18c30*/  WARPGROUP.ARRIVE ;  /* 0x00000000000079c5 */ /* 0x000fe20000000000 */
[----:B----4-:R-:W-:-:S02]  /*18c40*/  R2UR UR8, R22 ;  /* 0x00000000160872ca */ /* 0x010fc400000e0000 */
[----:B------:R-:W-:Y:S02]  /*18c50*/  R2UR UR9, R23 ;  /* 0x00000000170972ca */ /* 0x000fe400000e0000 */
[----:B--2---:R-:W-:Y:S01]  /*18c60*/  R2UR UR4, R18 ;  /* 0x00000000120472ca */ /* 0x004fe200000e0000 */
[----:B------:R0:W5:Y:S10]  /*18c70*/  LDL.LU.64 R22, [R1+0xd0] ;  /* 0x0000d00001167983 */ /* 0x0001740000300a00 */
[----:B------:R-:W-:Y:S01]  /*18c80*/  HGMMA.64x64x16.F32 R152, gdesc[UR8], R152, gsb0 ;  /* 0x00e00000089879f0 */ /* 0x000fe20008000898 */
[----:B------:R-:W-:-:S02]  /*18c90*/  R2UR UR5, R19 ;  /* 0x00000000130572ca */ /* 0x000fc400000e0000 */
[----:B------:R-:W-:Y:S02]  /*18ca0*/  WARPGROUP.DEPBAR.LE gsb0, 0x0 ;  /* 0x00008000000079c5 */ /* 0x000fe40000010000 */
[----:B------:R-:W-:-:S09]  /*18cb0*/  WARPGROUP.ARRIVE ;  /* 0x00000000000079c5 */ /* 0x000fd20000000000 */
[----:B------:R-:W-:Y:S01]  /*18cc0*/  HGMMA.64x64x16.F32 R152, gdesc[UR4], R152, gsb0 ;  /* 0x00e00000049879f0 */ /* 0x000fe20008000898 */
[----:B------:R-:W-:Y:S02]  /*18cd0*/  R2UR UR11, R4 ;  /* 0x00000000040b72ca */ /* 0x000fe400000e0000 */
[----:B------:R-:W-:Y:S02]  /*18ce0*/  R2UR UR10, R5 ;  /* 0x00000000050a72ca */ /* 0x000fe400000e0000 */
[----:B---3--:R-:W-:Y:S01]  /*18cf0*/  R2UR UR8, R16 ;  /* 0x00000000100872ca */ /* 0x008fe200000e0000 */
[----:B------:R0:W5:Y:S01]  /*18d00*/  LDL.LU R5, [R1+0xc8] ;  /* 0x0000c80001057983 */ /* 0x0001620000300800 */
[----:B------:R-:W-:Y:S02]  /*18d10*/  R2UR UR9, R17 ;  /* 0x00000000110972ca */ /* 0x000fe400000e0000 */
[----:B------:R-:W-:Y:S01]  /*18d20*/  R2UR UR12, R2 ;  /* 0x00000000020c72ca */ /* 0x000fe200000e0000 */
[----:B------:R0:W5:Y:S01]  /*18d30*/  LDL.LU.64 R18, [R1+0xc0] ;  /* 0x0000c00001127983 */ /* 0x0001620000300a00 */
[----:B------:R-:W-:-:S02]  /*18d40*/  R2UR UR13, R3 ;  /* 0x00000000030d72ca */ /* 0x000fc400000e0000 */
[----:B------:R-:W-:Y:S01]  /*18d50*/  R2UR UR16, R216 ;  /* 0x00000000d81072ca */ /* 0x000fe200000e0000 */
[----:B------:R0:W5:Y:S01]  /*18d60*/  LDL.LU.64 R16, [R1+0xb8] ;  /* 0x0000b80001107983 */ /* 0x0001620000300a00 */
[----:B------:R-:W-:Y:S02]  /*18d70*/  WARPGROUP.DEPBAR.LE gsb0, 0x0 ;  /* 0x00008000000079c5 */ /* 0x000fe40000010000 */
[----:B------:R-:W-:-:S06]  /*18d80*/  WARPGROUP.ARRIVE ;  /* 0x00000000000079c5 */ /* 0x000fcc0000000000 */
[----:B------:R-:W-:Y:S03]  /*18d90*/  HGMMA.64x64x16.F32 R152, gdesc[UR8], R152, gsb0 ;  /* 0x00e00000089879f0 */ /* 0x000fe60008000898 */
[----:B------:R-:W-:Y:S02]  /*18da0*/  WARPGROUP.DEPBAR.LE gsb0, 0x0 ;  /* 0x00008000000079c5 */ /* 0x000fe40000010000 */
[----:B------:R-:W-:-:S06]  /*18db0*/  WARPGROUP.ARRIVE ;  /* 0x00000000000079c5 */ /* 0x000fcc0000000000 */
        /* <DEDUP_REMOVED lines=184> */
[----:B0-----:R-:W-:Y:S06]  /*19940*/  @!P0 BRA `(.L_x_1804) ;  /* 0x0000000000048947 */ /* 0x001fec0003800000 */
[----:B------:R-:W-:Y:S01]  /*19950*/  BPT.TRAP 0x1 ;  /* 0x000000040000795c */ /* 0x000fe20000300000 */
.L_x_1804:
[----:B------:R-:W-:Y:S01]  /*19960*/  SHF.L.U32 R0, R13, 0x1f, RZ ;  /* 0x0000001f0d007819 */ /* 0x000fe200000006ff */
[----:B-----5:R-:W-:-:S04]  /*19970*/  IMAD R13, R5, 0x8, R18 ;  /* 0x00000008050d7824 */ /* 0x020fc800078e0212 */
[----:B------:R0:W1:Y:S01]  /*19980*/  SYNCS.PHASECHK.TRANS64.TRYWAIT P1, [R13+URZ+0x30850], R0 ;  /* 0x030850000d0075a7 */ /* 0x000062000802017f */
[----:B------:R-:W-:Y:S05]  /*19990*/  @!P0 BRA `(.L_x_1805) ;  /* 0x0000000000048947 */ /* 0x000fea0003800000 */
[----:B------:R-:W-:Y:S01]  /*199a0*/  BPT.TRAP 0x1 ;  /* 0x000000040000795c */ /* 0x000fe20000300000 */
.L_x_1805:
[----:B------:R-:W-:Y:S04]  /*199b0*/  BSSY B2, `(.L_x_1806) ;  /* 0x0000004000027945 */ /* 0x000fe80003800000 */
[----:B-1----:R-:W-:Y:S05]  /*199c0*/  @P1 BRA `(.L_x_1807) ;  /* 0x0000000000081947 */ /* 0x002fea0003800000 */
[----:B------:R-:W1:Y:S02]  /*199d0*/  SYNCS.PHASECHK.TRANS64.TRYWAIT P1, [R13+URZ+0x30850], R0 ;  /* 0x030850000d0075a7 */ /* 0x000e64000802017f */
[----:B-1----:R-:W-:Y:S05]  /*199e0*/  @!P1 BRA `(.L_x_1808) ;  /* 0x0000011800409947 */ /* 0x002fea0003800000 */
.L_x_1807:
[----:B------:R-:W-:Y:S05]  /*199f0*/  BSYNC B2 ;  /* 0x0000000000027941 */ /* 0x000fea0003800000 */
.L_x_1806:
[----:B------:R-:W-:Y:S01]  /*19a00*/  VIADD R2, R18, 0x400 ;  /* 0x0000040012027836 */ /* 0x000fe20000000000 */
[----:B------:R-:W-:Y:S01]  /*19a10*/  WARPGROUP.ARRIVE ;  /* 0x00000000000079c5 */ /* 0x000fe20000000000 */
[----:B------:R-:W-:-:S03]  /*19a20*/  IMAD.MOV.U32 R3, RZ, RZ, 0x40000040 ;  /* 0x40000040ff037424 */ /* 0x000fc600078e00ff */
[----:B------:R-:W-:Y:S02]  /*19a30*/  SHF.R.U32.HI R2, RZ, 0x4, R2 ;  /* 0x00000004ff027819 */ /* 0x000fe40000011602 */
[----:B------:R-:W-:Y:S01]  /*19a40*/  R2UR UR7, R3 ;  /* 0x00000000030772ca */ /* 0x000fe200000e0000 */
[----:B------:R-:W-:Y:S01]  /*19a50*/  IMAD.MOV.U32 R3, RZ, RZ, 0x40000040 ;  /* 0x40000040ff037424 */ /* 0x000fe200078e00ff */
[----:B------:R-:W-:-:S04]  /*19a60*/  LOP3.LUT R2, R2, 0x3fff, RZ, 0xc0, !PT ;  /* 0x00003fff02027812 */ /* 0x000fc800078ec0ff */
[----:B------:R-:W-:-:S04]  /*19a70*/  LOP3.LUT R2, R2, 0x2000000, RZ, 0xfc, !PT ;  /* 0x0200000002027812 */ /* 0x000fc800078efcff */
[----:B------:R-:W-:Y:S01]  /*19a80*/  LEA R2, R5, R2, 0xb ;  /* 0x0000000205027211 */ /* 0x000fe200078e58ff */
[----:B------:R-:W-:-:S03]  /*19a90*/  IMAD.MOV.U32 R5, RZ, RZ, 0x40000040 ;  /* 0x40000040ff057424 */ /* 0x000fc600078e00ff */
[C---:B------:R-:W-:Y:S01]  /*19aa0*/  R2UR UR6, R2.reuse ;  /* 0x00000000020672ca */ /* 0x040fe200000e0000 */
[----:B------:R-:W-:-:S12]  /*19ab0*/  VIADD R4, R2, 0x80 ;  /* 0x0000008002047836 */ /* 0x000fd80000000000 */
[----:B------:R-:W-:Y:S01]  /*19ac0*/  HGMMA.64x256x16.F32 R24, R196, gdesc[UR4].tnspB, R24, gsb0 ;  /* 0x43e00004c4187df0 */ /* 0x000fe20008000818 */
[----:B------:R-:W-:Y:S02]  /*19ad0*/  R2UR UR6, R4 ;  /* 0x00000000040672ca */ /* 0x000fe400000e0000 */
[----:B------:R-:W-:Y:S01]  /*19ae0*/  R2UR UR7, R5 ;  /* 0x00000000050772ca */ /* 0x000fe200000e0000 */
[----:B------:R-:W-:Y:S01]  /*19af0*/  IMAD.MOV.U32 R5, RZ, RZ, 0x40000040 ;  /* 0x40000040ff057424 */ /* 0x000fe200078e00ff */
[C---:B------:R-:W-:Y:S01]  /*19b00*/  IADD3 R4, R2.reuse, 0x100, RZ ;  /* 0x0000010002047810 */ /* 0x040fe20007ffe0ff */
[----:B------:R-:W-:Y:S01]  /*19b10*/  VIADD R2, R2, 0x180 ;  /* 0x0000018002027836 */ /* 0x000fe20000000000 */
[----:B------:R-:W-:Y:S02]  /*19b20*/  WARPGROUP.DEPBAR.LE gsb0, 0x0 ;  /* 0x00008000000079c5 */ /* 0x000fe40000010000 */
[----:B------:R-:W-:-:S15]  /*19b30*/  WARPGROUP.ARRIVE ;  /* 0x00000000000079c5 */ /* 0x000fde0000000000 */
[----:B------:R-:W-:-:S04]  /*19b40*/  NOP ;  /* 0x0000000000007918 */ /* 0x000fc80000000000 */
        /* <DEDUP_REMOVED lines=16> */
.L_x_1809:
[----:B------:R-:W-:Y:S01]  /*19c50*/  ULDC UR4, c[0x0][0x9d8] ;  /* 0x0002760000047ab9 */ /* 0x000fe20000000800 */
[----:B------:R-:W2:Y:S01]  /*19c60*/  LDL R186, [R1+0x8] ;  /* 0x0000080001ba7983 */ /* 0x000ea20000100800 */
[----:B01----:R-:W-:Y:S01]  /*19c70*/  FMUL.FTZ R0, R152, UR4 ;  /* 0x0000000498007c20 */ /* 0x003fe20008410000 */
        /* <DEDUP_REMOVED lines=22> */
[----:B0-----:R-:W-:Y:S01]  /*19de0*/  FMNMX.FTZ R2, R0, R226, !PT ;  /* 0x000000e200027209 */ /* 0x001fe20007810000 */
        /* <DEDUP_REMOVED lines=16> */
[----:B------:R-:W-:Y:S01]  /*19ef0*/  ULDC UR4, c[0x0][0x988] ;  /* 0x0002620000047ab9 */ /* 0x000fe20000000800 */
[----:B------:R-:W-:-:S05]  /*19f00*/  IADD3 R222, R222, 0x30840, RZ ;  /* 0x00030840dede7810 */ /* 0x000fca0007ffe0ff */
[----:B------:R-:W3:Y:S01]  /*19f10*/  MUFU.TANH R156, R156 ;  /* 0x0000009c009c7308 */ /* 0x000ee20000002400 */
[----:B0-----:R-:W-:-:S07]  /*19f20*/  FMNMX.FTZ R2, R152, R2, !PT ;  /* 0x0000000298027209 */ /* 0x001fce0007810000 */
[----:B------:R-:W0:Y:S01]  /*19f30*/  MUFU.TANH R157, R157 ;  /* 0x0000009d009d7308 */ /* 0x000e220000002400 */
[----:B-1----:R-:W-:-:S07]  /*19f40*/  FMNMX.FTZ R2, R153, R2, !PT ;  /* 0x0000000299027209 */ /* 0x002fce0007810000 */
[----:B------:R-:W1:Y:S01]  /*19f50*/  MUFU.TANH R160, R160 ;  /* 0x000000a000a07308 */ /* 0x000e620000002400 */
[----:B---3--:R-:W-:-:S07]  /*19f60*/  FMNMX.FTZ R2, R156, R2, !PT ;  /* 0x000000029c027209 */ /* 0x008fce0007810000 */
        /* <DEDUP_REMOVED lines=19> */
[----:B0-----:R-:W-:-:S05]  /*1a0a0*/  FMNMX.FTZ R4, R176, R4, !PT ;  /* 0x00000004b0047209 */ /* 0x001fca0007810000 */
[----:B------:R-:W0:Y:S02]  /*1a0b0*/  SHFL.BFLY PT, R2, R4, 0x2, 0x1f ;  /* 0x0c401f0004027f89 */ /* 0x000e2400000e0000 */
[----:B------:R-:W4:Y:S08]  /*1a0c0*/  MUFU.TANH R158, R158 ;  /* 0x0000009e009e7308 */ /* 0x000f300000002400 */
[----:B------:R-:W5:Y:S08]  /*1a0d0*/  MUFU.TANH R159, R159 ;  /* 0x0000009f009f7308 */ /* 0x000f700000002400 */
[----:B------:R-:W5:Y:S01]  /*1a0e0*/  MUFU.TANH R162, R162 ;  /* 0x000000a200a27308 */ /* 0x000f620000002400 */
[----:B0-----:R-:W-:-:S07]  /*1a0f0*/  FMNMX.FTZ R4, R4, R2, !PT ;  /* 0x0000000204047209 */ /* 0x001fce0007810000 */
[----:B------:R-:W0:Y:S01]  /*1a100*/  MUFU.TANH R163, R163 ;  /* 0x000000a300a37308 */ /* 0x000e220000002400 */
[----:B------:R-:W1:Y:S07]  /*1a110*/  SHFL.BFLY PT, R2, R4, 0x1, 0x1f ;  /* 0x0c201f0004027f89 */ /* 0x000e6e00000e0000 */
[----:B------:R-:W0:Y:S08]  /*1a120*/  MUFU.TANH R166, R166 ;  /* 0x000000a600a67308 */ /* 0x000e300000002400 */
[----:B------:R-:W0:Y:S08]  /*1a130*/  MUFU.TANH R167, R167 ;  /* 0x000000a700a77308 */ /* 0x000e300000002400 */
[----:B------:R-:W0:Y:S01]  /*1a140*/  MUFU.TANH R170, R170 ;  /* 0x000000aa00aa7308 */ /* 0x000e220000002400 */
[----:B-1----:R-:W-:-:S02]  /*1a150*/  FMNMX.FTZ R4, R4, R2, !PT ;  /* 0x0000000204047209 */ /* 0x002fc40007810000 */
[----:B------:R-:W-:-:S05]  /*1a160*/  FMNMX.FTZ R2, R154, R227, !PT ;  /* 0x000000e39a027209 */ /* 0x000fca0007810000 */
[----:B------:R-:W1:Y:S01]  /*1a170*/  MUFU.TANH R171, R171 ;  /* 0x000000ab00ab7308 */ /* 0x000e620000002400 */
[----:B---3--:R-:W-:Y:S01]  /*1a180*/  FMNMX.FTZ R2, R155, R2, !PT ;  /* 0x000000029b027209 */ /* 0x008fe20007810000 */
[----:B------:R-:W-:-:S03]  /*1a190*/  FADD.FTZ R185, -R4, R226 ;  /* 0x000000e204b97221 */ /* 0x000fc60000010100 */
[----:B----4-:R-:W-:-:S03]  /*1a1a0*/  FMNMX.FTZ R2, R158, R2, !PT ;  /* 0x000000029e027209 */ /* 0x010fc60007810000 */
[----:B------:R-:W3:Y:S01]  /*1a1b0*/  MUFU.TANH R174, R174 ;  /* 0x000000ae00ae7308 */ /* 0x000ee20000002400 */
[----:B-----5:R-:W-:-:S04]  /*1a1c0*/  FMNMX.FTZ R2, R159, R2, !PT ;  /* 0x000000029f027209 */ /* 0x020fc80007810000 */
[----:B------:R-:W-:-:S03]  /*1a1d0*/  FMNMX.FTZ R2, R162, R2, !PT ;  /* 0x00000002a2027209 */ /* 0x000fc60007810000 */
[----:B------:R-:W4:Y:S01]  /*1a1e0*/  MUFU.TANH R175, R175 ;  /* 0x000000af00af7308 */ /* 0x000f220000002400 */
[----:B0-----:R-:W-:-:S04]  /*1a1f0*/  FMNMX.FTZ R2, R163, R2, !PT ;  /* 0x00000002a3027209 */ /* 0x001fc80007810000 */
[----:B------:R-:W-:-:S03]  /*1a200*/  FMNMX.FTZ R2, R166, R2, !PT ;  /* 0x00000002a6027209 */ /* 0x000fc60007810000 */
[----:B------:R-:W0:Y:S01]  /*1a210*/  MUFU.TANH R177, R177 ;  /* 0x000000b100b17308 */ /* 0x000e220000002400 */
[----:B------:R-:W-:-:S04]  /*1a220*/  FMNMX.FTZ R2, R167, R2, !PT ;  /* 0x00000002a7027209 */ /* 0x000fc80007810000 */
[----:B------:R-:W-:-:S03]  /*1a230*/  FMNMX.FTZ R2, R170, R2, !PT ;  /* 0x00000002aa027209 */ /* 0x000fc60007810000 */
[----:B------:R-:W5:Y:S01]  /*1a240*/  MUFU.TANH R178, R178 ;  /* 0x000000b200b27308 */ /* 0x000f620000002400 */
[----:B-1----:R-:W-:-:S04]  /*1a250*/  FMNMX.FTZ R2, R171, R2, !PT ;  /* 0x00000002ab027209 */ /* 0x002fc80007810000 */
[----:B---3--:R-:W-:-:S03]  /*1a260*/  FMNMX.FTZ R2, R174, R2, !PT ;  /* 0x00000002ae027209 */ /* 0x008fc60007810000 */
[----:B------:R-:W1:Y:S01]  /*1a270*/  MUFU.TANH R179, R179 ;  /* 0x000000b300b37308 */ /* 0x000e620000002400 */
[----:B----4-:R-:W-:-:S04]  /*1a280*/  FMNMX.FTZ R2, R175, R2, !PT ;  /* 0x00000002af027209 */ /* 0x010fc80007810000 */
[----:B0-----:R-:W-:-:S03]  /*1a290*/  FMNMX.FTZ R2, R177, R2, !PT ;  /* 0x00000002b1027209 */ /* 0x001fc60007810000 */
[----:B------:R-:W0:Y:S01]  /*1a2a0*/  MUFU.TANH R180, R180 ;  /* 0x000000b400b47308 */ /* 0x000e220000002400 */
[----:B-----5:R-:W-:-:S04]  /*1a2b0*/  FMNMX.FTZ R2, R178, R2, !PT ;  /* 0x00000002b2027209 */ /* 0x020fc80007810000 */
[----:B-1----:R-:W-:-:S04]  /*1a2c0*/  FMNMX.FTZ R2, R179, R2, !PT ;  /* 0x00000002b3027209 */ /* 0x002fc80007810000 */
[----:B0-----:R-:W-:-:S05]  /*1a2d0*/  FMNMX.FTZ R2, R180, R2, !PT ;  /* 0x00000002b4027209 */ /* 0x001fca0007810000 */
[----:B------:R-:W0:Y:S01]  /*1a2e0*/  SHFL.BFLY PT, R3, R2, 0x2, 0x1f ;  /* 0x0c401f0002037f89 */ /* 0x000e2200000e0000 */
[----:B--2---:R-:W-:Y:S02]  /*1a2f0*/  PRMT R222, R186, 0x654, R222 ;  /* 0x00000654bade7816 */ /* 0x004fe400000000de */
[----:B0-----:R-:W-:Y:S02]  /*1a300*/  FMNMX.FTZ R3, R2, R3, !PT ;  /* 0x0000000302037209 */ /* 0x001fe40007810000 */
[----:B------:R0:W-:Y:S03]  /*1a310*/  SYNCS.ARRIVE.TRANS64.RED.A1T0 RZ, [R222+URZ], RZ ;  /* 0x000000ffdeff79a7 */ /* 0x0001e6000810043f */
[----:B------:R-:W1:Y:S02]  /*1a320*/  SHFL.BFLY PT, R2, R3, 0x1, 0x1f ;  /* 0x0c201f0003027f89 */ /* 0x000e6400000e0000 */
[----:B-1----:R-:W-:Y:S01]  /*1a330*/  FMNMX.FTZ R3, R3, R2, !PT ;  /* 0x0000000203037209 */ /* 0x002fe20007810000 */
[----:B------:R-:W-:-:S04]  /*1a340*/  IMAD.U32 R2, RZ, RZ, UR4 ;  /* 0x00000004ff027e24 */ /* 0x000fc8000f8e00ff */
[-C--:B------:R-:W-:Y:S01]  /*1a350*/  FMUL.FTZ R181, R4, R2.reuse ;  /* 0x0000000204b57220 */ /* 0x080fe20000410000 */
[----:B------:R-:W-:Y:S01]  /*1a360*/  FADD.FTZ R184, -R3, R227 ;  /* 0x000000e303b87221 */ /* 0x000fe20000010100 */
[-C--:B------:R-:W-:Y:S02]  /*1a370*/  FMUL.FTZ R185, R185, R2.reuse ;  /* 0x00000002b9b97220 */ /* 0x080fe40000410000 */
        /* <DEDUP_REMOVED lines=16> */
[-C--:B------:R-:W-:Y:S01]  /*1a480*/  FMUL.FTZ R181, R3, R2.reuse ;  /* 0x0000000203b57220 */ /* 0x080fe20000410000 */
[-C--:B------:R-:W-:Y:S01]  /*1a490*/  FMUL.FTZ R184, R184, R2.reuse ;  /* 0x00000002b8b87220 */ /* 0x080fe20000410000 */
[----:B------:R-:W-:Y:S02]  /*1a4a0*/  MUFU.EX2 R12, R185 ;  /* 0x000000b9000c7308 */ /* 0x000fe40000000800 */
        /* <DEDUP_REMOVED lines=14> */
[----:B------:R-:W1:Y:S01]  /*1a590*/  MUFU.EX2 R182, R182 ;  /* 0x000000b600b67308 */ /* 0x000e620000000800 */
[-CC-:B------:R-:W-:Y:S01]  /*1a5a0*/  FFMA.FTZ R178, R178, R2.reuse, -R181.reuse ;  /* 0x00000002b2b27223 */ /* 0x180fe200000108b5 */
[-CC-:B------:R-:W-:Y:S01]  /*1a5b0*/  FFMA.FTZ R179, R179, R2.reuse, -R181.reuse ;  /* 0x00000002b3b37223 */ /* 0x180fe200000108b5 */
[----:B------:R-:W-:-:S05]  /*1a5c0*/  FFMA.FTZ R187, R180, R2, -R181 ;  /* 0x00000002b4bb7223 */ /* 0x000fca00000108b5 */
[----:B------:R-:W2:Y:S08]  /*1a5d0*/  MUFU.EX2 R154, R154 ;  /* 0x0000009a009a7308 */ /* 0x000eb00000000800 */
[----:B------:R-:W3:Y:S01]  /*1a5e0*/  MUFU.EX2 R183, R183 ;  /* 0x000000b700b77308 */ /* 0x000ee20000000800 */
[----:B-1----:R-:W-:-:S07]  /*1a5f0*/  FFMA.FTZ R223, R12, R223, R182 ;  /* 0x000000df0cdf7223 */ /* 0x002fce00000100b6 */
[----:B------:R-:W1:Y:S01]  /*1a600*/  MUFU.EX2 R155, R155 ;  /* 0x0000009b009b7308 */ /* 0x000e620000000800 */
[----:B--2---:R-:W-:-:S07]  /*1a610*/  FFMA.FTZ R221, R0, R221, R154 ;  /* 0x000000dd00dd7223 */ /* 0x004fce000001009a */
[----:B------:R-:W2:Y:S01]  /*1a620*/  MUFU.EX2 R5, R5 ;  /* 0x0000000500057308 */ /* 0x000ea20000000800 */
[----:B---3--:R-:W-:-:S07]  /*1a630*/  FADD.FTZ R180, R183, R223 ;  /* 0x000000dfb7b47221 */ /* 0x008fce0000010000 */
[----:B------:R-:W3:Y:S01]  /*1a640*/  MUFU.EX2 R158, R158 ;  /* 0x0000009e009e7308 */ /* 0x000ee20000000800 */
[----:B-1----:R-:W-:-:S07]  /*1a650*/  FADD.FTZ R181, R155, R221 ;  /* 0x000000dd9bb57221 */ /* 0x002fce0000010000 */
[----:B------:R-:W1:Y:S01]  /*1a660*/  MUFU.EX2 R152, R152 ;  /* 0x0000009800987308 */ /* 0x000e620000000800 */
[----:B--2---:R-:W-:-:S07]  /*1a670*/  FADD.FTZ R180, R5, R180 ;  /* 0x000000b405b47221 */ /* 0x004fce0000010000 */
        /* <DEDUP_REMOVED lines=49> */
[----:B---3--:R-:W-:Y:S01]  /*1a990*/  FADD.FTZ R181, R179, R181 ;  /* 0x000000b5b3b57221 */ /* 0x008fe20000010000 */
[----:B-1----:R-:W-:-:S03]  /*1a9a0*/  FADD.FTZ R223, R176, R180 ;  /* 0x000000b4b0df7221 */ /* 0x002fc60000010000 */
[----:B--2---:R-:W-:Y:S01]  /*1a9b0*/  FADD.FTZ R221, R187, R181 ;  /* 0x000000b5bbdd7221 */ /* 0x004fe20000010000 */
[----:B0-----:R-:W-:Y:S06]  /*1a9c0*/  @!P0 BRA `(.L_x_1810) ;  /* 0x0000000000048947 */ /* 0x001fec0003800000 */
[----:B------:R-:W-:Y:S01]  /*1a9d0*/  BPT.TRAP 0x1 ;  /* 0x000000040000795c */ /* 0x000fe20000300000 */
.L_x_1810:
[----:B------:R-:W2:Y:S04]  /*1a9e0*/  LDL R181, [R1+0x44] ;  /* 0x0000440001b57983 */ /* 0x000ea80000100800 */
[----:B------:R-:W3:Y:S01]  /*1a9f0*/  LDL.LU R180, [R1+0x4] ;  /* 0x0000040001b47983 */ /* 0x000ee20000300800 */
[----:B------:R-:W-:Y:S01]  /*1aa00*/  F2FP.F16.F32.PACK_AB R198, R152, R5 ;  /* 0x0000000598c6723e */ /* 0x000fe200000000ff */
[----:B------:R-:W-:Y:S01]  /*1aa10*/  VIADD R13, R13, 0x30860 ;  /* 0x000308600d0d7836 */ /* 0x000fe20000000000 */
[----:B------:R-:W-:Y:S01]  /*1aa20*/  F2FP.F16.F32.PACK_AB R196, R183, R182 ;  /* 0x000000b6b7c4723e */ /* 0x000fe200000000ff */
[----:B------:R-:W-:Y:S01]  /*1aa30*/  IMAD.MOV.U32 R226, RZ, RZ, R4 ;  /* 0x000000ffffe27224 */ /* 0x000fe200078e0004 */
[----:B------:R-:W-:Y:S01]  /*1aa40*/  F2FP.F16.F32.PACK_AB R197, R155, R154 ;  /* 0x0000009a9bc5723e */ /* 0x000fe200000000ff */
[----:B------:R-:W-:Y:S01]  /*1aa50*/  IMAD.MOV.U32 R5, RZ, RZ, R202 ;  /* 0x000000ffff057224 */ /* 0x000fe200078e00ca */
[----:B------:R-:W-:-:S02]  /*1aa60*/  PRMT R13, R186, 0x654, R13 ;  /* 0x00000654ba0d7816 */ /* 0x000fc4000000000d */
[----:B------:R-:W-:Y:S02]  /*1aa70*/  F2FP.F16.F32.PACK_AB R199, R159, R158 ;  /* 0x0000009e9fc7723e */ /* 0x000fe400000000ff */
[----:B------:R0:W-:Y:S01]  /*1aa80*/  SYNCS.ARRIVE.TRANS64.RED.A1T0 RZ, [R13+URZ], RZ ;  /* 0x000000ff0dff79a7 */ /* 0x0001e2000810043f */
[----:B------:R-:W-:Y:S02]  /*1aa90*/  F2FP.F16.F32.PACK_AB R192, R156, R153 ;  /* 0x000000999cc0723e */ /* 0x000fe400000000ff */
[----:B------:R-:W-:Y:S02]  /*1aaa0*/  F2FP.F16.F32.PACK_AB R193, R163, R162 ;  /* 0x000000a2a3c1723e */ /* 0x000fe400000000ff */
[----:B------:R-:W-:Y:S02]  /*1aab0*/  F2FP.F16.F32.PACK_AB R194, R160, R157 ;  /* 0x0000009da0c2723e */ /* 0x000fe400000000ff */
[----:B------:R-:W-:Y:S01]  /*1aac0*/  F2FP.F16.F32.PACK_AB R195, R167, R166 ;  /* 0x000000a6a7c3723e */ /* 0x000fe200000000ff */
[----:B0-----:R-:W-:Y:S01]  /*1aad0*/  IMAD.MOV.U32 R13, RZ, RZ, R203 ;  /* 0x000000ffff0d7224 */ /* 0x001fe200078e00cb */
        /* <DEDUP_REMOVED lines=8> */
[----:B------:R-:W-:Y:S01]  /*1ab60*/  MOV R227, R3 ;  /* 0x0000000300e37202 */ /* 0x000fe20000000f00 */
[C---:B---3--:R-:W-:Y:S01]  /*1ab70*/  VIADD R152, R180.reuse, 0xffffffff ;  /* 0xffffffffb4987836 */ /* 0x048fe20000000000 */
[----:B--2---:R-:W-:-:S04]  /*1ab80*/  ISETP.GT.AND P1, PT, R180, R181, PT ;  /* 0x000000b5b400720c */ /* 0x004fc80003f24270 */
[----:B------:R0:W-:Y:S09]  /*1ab90*/  STL [R1+0x4], R152 ;  /* 0x0000049801007387 */ /* 0x0001f20000100800 */
[----:B------:R-:W-:Y:S05]  /*1aba0*/  @P1 BRA `(.L_x_1811) ;  /* 0xffffffd800ac1947 */ /* 0x000fea000383ffff */
[----:B------:R-:W-:Y:S05]  /*1abb0*/  BSYNC B1 ;  /* 0x0000000000017941 */ /* 0x000fea0003800000 */
.L_x_1798:
[----:B------:R-:W-:-:S07]  /*1abc0*/  MOV R5, R152 ;  /* 0x0000009800057202 */ /* 0x000fce0000000f00 */
.L_x_1797:
[----:B------:R-:W-:Y:S05]  /*1abd0*/  BSYNC B0 ;  /* 0x0000000000007941 */ /* 0x000fea0003800000 */
.L_x_1796:
[----:B------:R-:W2:Y:S01]  /*1abe0*/  LDL R13, [R1+0x64] ;  /* 0x00006400010d7983 */ /* 0x000ea20000100800 */
[----:B------:R-:W-:Y:S01]  /*1abf0*/  BSSY B0, `(.L_x_1812) ;  /* 0x0000324000007945 */ /* 0x000fe20003800000 */
[----:B--2---:R-:W-:-:S13]  /*1ac00*/  ISETP.GE.AND P1, PT, R5, R13, PT ;  /* 0x0000000d0500720c */ /* 0x004fda0003f26270 */
[----:B------:R-:W-:Y:S05]  /*1ac10*/  @!P1 BRA `(.L_x_1813) ;  /* 0x0000003000849947 */ /* 0x000fea0003800000 */
[----:B------:R-:W-:Y:S01]  /*1ac20*/  IMAD.MOV.U32 R227, RZ, RZ, R3 ;  /* 0x000000ffffe37224 */ /* 0x000fe200078e0003 */
[----:B------:R-:W-:Y:S01]  /*1ac30*/  MOV R13, R202 ;  /* 0x000000ca000d7202 */ /* 0x000fe20000000f00 */
[----:B------:R-:W-:Y:S02]  /*1ac40*/  IMAD.MOV.U32 R226, RZ, RZ, R4 ;  /* 0x000000ffffe27224 */ /* 0x000fe400078e0004 */
[----:B------:R-:W-:-:S07]  /*1ac50*/  IMAD.MOV.U32 R222, RZ, RZ, R203 ;  /* 0x000000ffffde7224 */ /* 0x000fce00078e00cb */
.L_x_1834:
[----:B------:R-:W-:-:S04]  /*1ac60*/  ISETP.NE.AND P1, PT, R13, 0x1, PT ;  /* 0x000000010d00780c */ /* 0x000fc80003f25270 */
[----:B------:R-:W-:-:S04]  /*1ac70*/  SEL R203, RZ, 0x1, P1 ;  /* 0x00000001ffcb7807 */ /* 0x000fc80000800000 */
[----:B------:R-:W-:Y:S01]  /*1ac80*/  LOP3.LUT R203, R222, R203, RZ, 0x3c, !PT ;  /* 0x000000cbdecb7212 */ /* 0x000fe200078e3cff */
[----:B------:R-:W-:Y:S06]  /*1ac90*/  @!P0 BRA `(.L_x_1814) ;  /* 0x0000000000048947 */ /* 0x000fec0003800000 */
[----:B------:R-:W-:Y:S01]  /*1aca0*/  BPT.TRAP 0x1 ;  /* 0x000000040000795c */ /* 0x000fe20000300000 */
.L_x_1814:
[----:B------:R-:W-:Y:S01]  /*1acb0*/  VIADD R202, R13, 0x1 ;  /* 0x000000010dca7836 */ /* 0x000fe20000000000 */
[----:B------:R-:W-:-:S04]  /*1acc0*/  SHF.L.U32 R2, R203, 0x1f, RZ ;  /* 0x0000001fcb027819 */ /* 0x000fc800000006ff */
[----:B------:R-:W-:-:S04]  /*1acd0*/  ISETP.NE.AND P1, PT, R202, 0x2, PT ;  /* 0x00000002ca00780c */ /* 0x000fc80003f25270 */
[----:B------:R-:W-:-:S05]  /*1ace0*/  SEL R202, R202, RZ, P1 ;  /* 0x000000ffcaca7207 */ /* 0x000fca0000800000 */
[----:B------:R-:W-:-:S04]  /*1acf0*/  IMAD R4, R202, 0x8, R18 ;  /* 0x00000008ca047824 */ /* 0x000fc800078e0212 */
[----:B------:R1:W2:Y:S01]  /*1ad00*/  SYNCS.PHASECHK.TRANS64.TRYWAIT P1, [R4+URZ+0x30830], R2 ;  /* 0x03083002040075a7 */ /* 0x0002a2000802017f */
[----:B------:R-:W-:Y:S05]  /*1ad10*/  @!P0 BRA `(.L_x_1815) ;  /* 0x0000000000048947 */ /* 0x000fea0003800000 */
[----:B------:R-:W-:Y:S01]  /*1ad20*/  BPT.TRAP 0x1 ;  /* 0x000000040000795c */ /* 0x000fe20000300000 */
.L_x_1815:
[----:B------:R-:W3:Y:S01]  /*1ad30*/  LDL R3, [R1+0x40] ;  /* 0x0000400001037983 */ /* 0x000ee20000100800 */
[----:B------:R-:W-:Y:S01]  /*1ad40*/  BSSY B1, `(.L_x_1816) ;  /* 0x0000007000017945 */ /* 0x000fe20003800000 */
[----:B---3--:R-:W-:-:S04]  /*1ad50*/  IMAD R156, R202, 0x800, R3 ;  /* 0x00000800ca9c7824 */ /* 0x008fc800078e0203 */
[C---:B------:R-:W-:Y:S01]  /*1ad60*/  VIADD R153, R156.reuse, 0x4 ;  /* 0x000000049c997836 */ /* 0x040fe20000000000 */
[----:B------:R-:W-:Y:S01]  /*1ad70*/  IADD3 R154, R156, 0x2, RZ ;  /* 0x000000029c9a7810 */ /* 0x000fe20007ffe0ff */
[----:B--2---:R-:W-:Y:S06]  /*1ad80*/  @P1 BRA `(.L_x_1817) ;  /* 0x0000000000081947 */ /* 0x004fec0003800000 */
[----:B------:R-:W2:Y:S02]  /*1ad90*/  SYNCS.PHASECHK.TRANS64.TRYWAIT P1, [R4+URZ+0x30830], R2 ;  /* 0x03083002040075a7 */ /* 0x000ea4000802017f */
[----:B--2---:R-:W-:Y:S05]  /*1ada0*/  @!P1 BRA `(.L_x_1818) ;  /* 0x0000010400649947 */ /* 0x004fea0003800000 */
.L_x_1817:
[----:B------:R-:W-:Y:S05]  /*1adb0*/  BSYNC B1 ;  /* 0x0000000000017941 */ /* 0x000fea0003800000 */
.L_x_1816:
[----:B------:R-:W-:Y:S04]  /*1adc0*/  STL.64 [R1+0xd0], R18 ;  /* 0x0000d01201007387 */ /* 0x000fe80000100a00 */
[----:B------:R-:W-:Y:S04]  /*1add0*/  STL [R1+0xc8], R13 ;  /* 0x0000c80d01007387 */ /* 0x000fe80000100800 */
[----:B------:R3:W-:Y:S04]  /*1ade0*/  STL.64 [R1+0xc0], R16 ;  /* 0x0000c01001007387 */ /* 0x0007e80000100a00 */
[----:B---3--:R-:W3:Y:S04]  /*1adf0*/  LDL.64 R16, [R1+0x30] ;  /* 0x0000300001107983 */ /* 0x008ee80000100a00 */
[----:B------:R4:W-:Y:S04]  /*1ae00*/  STL.64 [R1+0xb8], R4 ;  /* 0x0000b80401007387 */ /* 0x0009e80000100a00 */
[----:B------:R-:W3:Y:S01]  /*1ae10*/  LDL.64 R18, [R1+0x38] ;  /* 0x0000380001127983 */ /* 0x000ee20000100a00 */
[----:B-12---:R-:W-:-:S05]  /*1ae20*/  IMAD.MOV.U32 R2, RZ, RZ, R156 ;  /* 0x000000ffff027224 */ /* 0x006fca00078e009c */
[----:B------:R-:W-:Y:S01]  /*1ae30*/  R2UR UR6, R2 ;  /* 0x00000000020672ca */ /* 0x000fe200000e0000 */
[----:B------:R-:W-:Y:S01]  /*1ae40*/  IMAD.MOV.U32 R2, RZ, RZ, R154 ;  /* 0x000000ffff027224 */ /* 0x000fe200078e009a */
[----:B0-----:R-:W-:Y:S01]  /*1ae50*/  IADD3 R152, R156, 0x6, RZ ;  /* 0x000000069c987810 */ /* 0x001fe20007ffe0ff */
[----:B------:R-:W-:Y:S01]  /*1ae60*/  IMAD.MOV.U32 R3, RZ, RZ, 0x40000040 ;  /* 0x40000040ff037424 */ /* 0x000fe200078e00ff */
[----:B----4-:R-:W2:Y:S02]  /*1ae70*/  LDL.64 R4, [R1+0x28] ;  /* 0x0000280001047983 */ /* 0x010ea40000100a00 */
[----:B------:R-:W-:Y:S01]  /*1ae80*/  R2UR UR4, R2 ;  /* 0x00000000020472ca */ /* 0x000fe200000e0000 */
[----:B------:R-:W-:Y:S01]  /*1ae90*/  IMAD.MOV.U32 R2, RZ, RZ, R153 ;  /* 0x000000ffff027224 */ /* 0x000fe200078e0099 */
[----:B------:R-:W-:Y:S02]  /*1aea0*/  MOV R153, 0x40000040 ;  /* 0x4000004000997802 */ /* 0x000fe40000000f00 */
[----:B------:R-:W-:-:S02]  /*1aeb0*/  R2UR UR10, R152 ;  /* 0x00000000980a72ca */ /* 0x000fc400000e0000 */
[----:B------:R-:W-:Y:S01]  /*1aec0*/  R2UR UR8, R2 ;  /* 0x00000000020872ca */ /* 0x000fe200000e0000 */
[----:B------:R-:W-:Y:S01]  /*1aed0*/  VIADD R2, R156, 0x200 ;  /* 0x000002009c027836 */ /* 0x000fe20000000000 */
[----:B------:R-:W-:Y:S01]  /*1aee0*/  R2UR UR11, R153 ;  /* 0x00000000990b72ca */ /* 0x000fe200000e0000 */
[-C--:B------:R-:W-:Y:S01]  /*1aef0*/  FMUL.FTZ R24, R24, R12.reuse ;  /* 0x0000000c18187220 */ /* 0x080fe20000410000 */
[C---:B------:R-:W-:Y:S02]  /*1af00*/  R2UR UR7, R3.reuse ;  /* 0x00000000030772ca */ /* 0x040fe400000e0000 */
[----:B------:R-:W-:Y:S01]  /*1af10*/  R2UR UR14, R2 ;  /* 0x00000000020e72ca */ /* 0x000fe200000e0000 */
[----:B------:R-:W-:Y:S01]  /*1af20*/  VIADD R2, R156, 0x206 ;  /* 0x000002069c027836 */ /* 0x000fe20000000000 */
[----:B------:R-:W-:Y:S01]  /*1af30*/  R2UR UR5, R3 ;  /* 0x00000000030572ca */ /* 0x000fe200000e0000 */
[----:B------:R-:W-:Y:S01]  /*1af40*/  FMUL.FTZ R25, R25, R12 ;  /* 0x0000000c19197220 */ /* 0x000fe20000410000 */
[----:B------:R-:W-:-:S02]  /*1af50*/  R2UR UR9, R3 ;  /* 0x00000000030972ca */ /* 0x000fc400000e0000 */
[----:B------:R-:W-:Y:S01]  /*1af60*/  R2UR UR26, R2 ;  /* 0x00000000021a72ca */ /* 0x000fe200000e0000 */
[----:B------:R-:W-:Y:S02]  /*1af70*/  VIADD R2, R156, 0x404 ;  /* 0x000004049c027836 */ /* 0x000fe40000000000 */
[----:B------:R-:W-:-:S03]  /*1af80*/  MOV R152, UR11 ;  /* 0x0000000b00987c02 */ /* 0x000fc60008000f00 */
[----:B------:R-:W-:Y:S01]  /*1af90*/  R2UR UR38, R2 ;  /* 0x00000000022672ca */ /* 0x000fe200000e0000 */
[----:B------:R-:W-:-:S05]  /*1afa0*/  VIADD R2, R156, 0x600 ;  /* 0x000006009c027836 */ /* 0x000fca0000000000 */
[----:B------:R-:W-:Y:S02]  /*1afb0*/  R2UR UR46, R2 ;  /* 0x00000000022e72ca */ /* 0x000fe400000e0000 */
[----:B------:R-:W-:Y:S01]  /*1afc0*/  IADD3 R2, R156, 0x606, RZ ;  /* 0x000006069c027810 */ /* 0x000fe20007ffe0ff */
[----:B------:R0:W-:Y:S01]  /*1afd0*/  STL [R1+0x14], R152 ;  /* 0x0000149801007387 */ /* 0x0001e20000100800 */
[C---:B------:R-:W-:Y:S01]  /*1afe0*/  R2UR UR15, R3.reuse ;  /* 0x00000000030f72ca */ /* 0x040fe200000e0000 */
[-C--:B------:R-:W-:Y:S01]  /*1aff0*/  FMUL.FTZ R28, R28, R12.reuse ;  /* 0x0000000c1c1c7220 */ /* 0x080fe20000410000 */
[----:B------:R-:W-:Y:S01]  /*1b000*/  R2UR UR27, R3 ;  /* 0x00000000031b72ca */ /* 0x000fe200000e0000 */
[-C--:B------:R-:W-:Y:S01]  /*1b010*/  FMUL.FTZ R29, R29, R12.reuse ;  /* 0x0000000c1d1d7220 */ /* 0x080fe20000410000 */
[C---:B------:R-:W-:Y:S01]  /*1b020*/  R2UR UR39, R3.reuse ;  /* 0x00000000032772ca */ /* 0x040fe200000e0000 */
[-C--:B------:R-:W-:Y:S01]  /*1b030*/  FMUL.FTZ R32, R32, R12.reuse ;  /* 0x0000000c20207220 */ /* 0x080fe20000410000 */
[----:B------:R-:W-:Y:S01]  /*1b040*/  R2UR UR47, R3 ;  /* 0x00000000032f72ca */ /* 0x000fe200000e0000 */
[-C--:B------:R-:W-:Y:S01]  /*1b050*/  FMUL.FTZ R33, R33, R12.reuse ;  /* 0x0000000c21217220 */ /* 0x080fe20000410000 */
[----:B------:R-:W-:Y:S01]  /*1b060*/  R2UR UR58, R2 ;  /* 0x00000000023a72ca */ /* 0x000fe200000e0000 */
[-C--:B------:R-:W-:Y:S01]  /*1b070*/  FMUL.FTZ R36, R36, R12.reuse ;  /* 0x0000000c24247220 */ /* 0x080fe20000410000 */
[----:B------:R-:W-:Y:S01]  /*1b080*/  R2UR UR59, R3 ;  /* 0x00000000033b72ca */ /* 0x000fe200000e0000 */
[-C--:B------:R-:W-:Y:S01]  /*1b090*/  FMUL.FTZ R37, R37, R12.reuse ;  /* 0x0000000c25257220 */ /* 0x080fe20000410000 */
[----:B------:R-:W4:Y:S01]  /*1b0a0*/  LDL.64 R2, [R1+0x20] ;  /* 0x0000200001027983 */ /* 0x000f220000100a00 */
        /* <DEDUP_REMOVED lines=55> */
[----:B------:R-:W-:-:S02]  /*1b420*/  FMUL.FTZ R149, R149, R12 ;  /* 0x0000000c95957220 */ /* 0x000fc40000410000 */
[----:B------:R-:W4:Y:S01]  /*1b430*/  LDL.LU R12, [R1+0x14] ;  /* 0x00001400010c7983 */ /* 0x000f220000300800 */
[C---:B------:R-:W-:Y:S02]  /*1b440*/  VIADD R154, R156.reuse, 0x204 ;  /* 0x000002049c9a7836 */ /* 0x040fe40000000000 */
[----:B0-----:R-:W-:-:S03]  /*1b450*/  VIADD R152, R156, 0x202 ;  /* 0x000002029c987836 */ /* 0x001fc60000000000 */
[----:B------:R-:W-:Y:S01]  /*1b460*/  R2UR UR22, R154 ;  /* 0x000000009a1672ca */ /* 0x000fe200000e0000 */
[----:B------:R-:W-:Y:S01]  /*1b470*/  VIADD R154, R156, 0x400 ;  /* 0x000004009c9a7836 */ /* 0x000fe20000000000 */
[----:B------:R-:W-:Y:S01]  /*1b480*/  R2UR UR18, R152 ;  /* 0x00000000981272ca */ /* 0x000fe200000e0000 */
[----:B------:R-:W-:-:S03]  /*1b490*/  VIADD R152, R156, 0x402 ;  /* 0x000004029c987836 */ /* 0x000fc60000000000 */
[----:B------:R-:W-:Y:S02]  /*1b4a0*/  R2UR UR30, R154 ;  /* 0x000000009a1e72ca */ /* 0x000fe400000e0000 */
[----:B------:R-:W-:Y:S01]  /*1b4b0*/  IADD3 R154, R156, 0x406, RZ ;  /* 0x000004069c9a7810 */ /* 0x000fe20007ffe0ff */
[----:B------:R-:W-:Y:S01]  /*1b4c0*/  UMOV UR11, UR5 ;  /* 0x00000005000b7c82 */ /* 0x000fe20008000000 */
[----:B------:R-:W-:Y:S01]  /*1b4d0*/  MOV R13, UR10 ;  /* 0x0000000a000d7c02 */ /* 0x000fe20008000f00 */
[----:B------:R-:W-:Y:S01]  /*1b4e0*/  UMOV UR10, UR4 ;  /* 0x00000004000a7c82 */ /* 0x000fe20008000000 */
[----:B------:R-:W-:Y:S01]  /*1b4f0*/  R2UR UR34, R152 ;  /* 0x00000000982272ca */ /* 0x000fe200000e0000 */
[----:B------:R-:W-:Y:S01]  /*1b500*/  VIADD R152, R156, 0x604 ;  /* 0x000006049c987836 */ /* 0x000fe20000000000 */
[----:B------:R-:W-:Y:S01]  /*1b510*/  R2UR UR42, R154 ;  /* 0x000000009a2a72ca */ /* 0x000fe200000e0000 */
[----:B------:R-:W-:Y:S01]  /*1b520*/  VIADD R154, R156, 0x602 ;  /* 0x000006029c9a7836 */ /* 0x000fe20000000000 */
[----:B------:R-:W-:-:S02]  /*1b530*/  R2UR UR4, R6 ;  /* 0x00000000060472ca */ /* 0x000fc400000e0000 */
[----:B------:R-:W-:Y:S02]  /*1b540*/  R2UR UR5, R7 ;  /* 0x00000000070572ca */ /* 0x000fe400000e0000 */
[----:B------:R-:W-:Y:S02]  /*1b550*/  MOV R155, 0x40000040 ;  /* 0x40000040009b7802 */ /* 0x000fe40000000f00 */
[----:B------:R-:W-:Y:S02]  /*1b560*/  R2UR UR19, R153 ;  /* 0x00000000991372ca */ /* 0x000fe400000e0000 */
[C---:B------:R-:W-:Y:S02]  /*1b570*/  R2UR UR23, R155.reuse ;  /* 0x000000009b1772ca */ /* 0x040fe400000e0000 */
[----:B------:R-:W-:Y:S02]  /*1b580*/  R2UR UR31, R155 ;  /* 0x000000009b1f72ca */ /* 0x000fe400000e0000 */
[----:B------:R-:W-:-:S02]  /*1b590*/  R2UR UR35, R153 ;  /* 0x00000000992372ca */ /* 0x000fc400000e0000 */
[C---:B------:R-:W-:Y:S02]  /*1b5a0*/  R2UR UR43, R155.reuse ;  /* 0x000000009b2b72ca */ /* 0x040fe400000e0000 */
        /* <DEDUP_REMOVED lines=8> */
[----:B------:R-:W-:Y:S02]  /*1b630*/  WARPGROUP.DEPBAR.LE gsb0, 0x0 ;  /* 0x00008000000079c5 */ /* 0x000fe40000010000 */
[----:B------:R-:W-:Y:S01]  /*1b640*/  WARPGROUP.ARRIVE ;  /* 0x00000000000079c5 */ /* 0x000fe20000000000 */
[----:B---3--:R-:W-:Y:S02]  /*1b650*/  R2UR UR8, R18 ;  /* 0x00000000120872ca */ /* 0x008fe400000e0000 */
[----:B------:R-:W-:Y:S02]  /*1b660*/  R2UR UR9, R19 ;  /* 0x00000000130972ca */ /* 0x000fe400000e0000 */
[----:B------:R-:W-:Y:S01]  /*1b670*/  R2UR UR4, R16 ;  /* 0x00000000100472ca */ /* 0x000fe200000e0000 */
[----:B------:R0:W5:Y:S10]  /*1b680*/  LDL.LU.64 R18, [R1+0xd0] ;  /* 0x0000d00001127983 */ /* 0x0001740000300a00 */
[----:B------:R-:W-:Y:S01]  /*1b690*/  HGMMA.64x64x16.F32 R152, gdesc[UR8], R152, gsb0 ;  /* 0x00e00000089879f0 */ /* 0x000fe20008000898 */
[----:B------:R-:W-:-:S02]  /*1b6a0*/  R2UR UR5, R17 ;  /* 0x00000000110572ca */ /* 0x000fc400000e0000 */
[----:B------:R-:W-:Y:S02]  /*1b6b0*/  WARPGROUP.DEPBAR.LE gsb0, 0x0 ;  /* 0x00008000000079c5 */ /* 0x000fe40000010000 */
[----:B------:R-:W-:-:S09]  /*1b6c0*/  WARPGROUP.ARRIVE ;  /* 0x00000000000079c5 */ /* 0x000fd20000000000 */
[----:B------:R-:W-:Y:S01]  /*1b6d0*/  HGMMA.64x64x16.F32 R152, gdesc[UR4], R152, gsb0 ;  /* 0x00e00000049879f0 */ /* 0x000fe20008000898 */
[----:B------:R-:W-:Y:S02]  /*1b6e0*/  R2UR UR10, R13 ;  /* 0x000000000d0a72ca */ /* 0x000fe400000e0000 */
[----:B--2---:R-:W-:Y:S01]  /*1b6f0*/  R2UR UR8, R4 ;  /* 0x00000000040872ca */ /* 0x004fe200000e0000 */
[----:B------:R0:W5:Y:S01]  /*1b700*/  LDL.LU R13, [R1+0xc8] ;  /* 0x0000c800010d7983 */ /* 0x0001620000300800 */
[----:B------:R-:W-:Y:S02]  /*1b710*/  R2UR UR9, R5 ;  /* 0x00000000050972ca */ /* 0x000fe400000e0000 */
[----:B----4-:R-:W-:Y:S01]  /*1b720*/  R2UR UR12, R2 ;  /* 0x00000000020c72ca */ /* 0x010fe200000e0000 */
[----:B------:R0:W5:Y:S01]  /*1b730*/  LDL.LU.64 R16, [R1+0xc0] ;  /* 0x0000c00001107983 */ /* 0x0001620000300a00 */
[----:B------:R-:W-:Y:S02]  /*1b740*/  R2UR UR13, R3 ;  /* 0x00000000030d72ca */ /* 0x000fe400000e0000 */
[----:B------:R-:W-:Y:S01]  /*1b750*/  R2UR UR16, R216 ;  /* 0x00000000d81072ca */ /* 0x000fe200000e0000 */
[----:B------:R0:W5:Y:S01]  /*1b760*/  LDL.LU.64 R4, [R1+0xb8] ;  /* 0x0000b80001047983 */ /* 0x0001620000300a00 */
[----:B------:R-:W-:Y:S01]  /*1b770*/  R2UR UR11, R12 ;  /* 0x000000000c0b72ca */ /* 0x000fe200000e0000 */
[----:B------:R-:W-:-:S02]  /*1b780*/  WARPGROUP.DEPBAR.LE gsb0, 0x0 ;  /* 0x00008000000079c5 */ /* 0x000fc40000010000 */
[----:B------:R-:W-:-:S10]  /*1b790*/  WARPGROUP.ARRIVE ;  /* 0x00000000000079c5 */ /* 0x000fd40000000000 */
        /* <DEDUP_REMOVED lines=123> */
[----:B0-----:R-:W-:Y:S05]  /*1bf50*/  @!P0 BRA `(.L_x_1819) ;  /* 0x0000000000048947 */ /* 0x001fea0003800000 */
[----:B------:R-:W-:Y:S01]  /*1bf60*/  BPT.TRAP 0x1 ;  /* 0x000000040000795c */ /* 0x000fe20000300000 */
.L_x_1819:
[----:B------:R-:W-:Y:S01]  /*1bf70*/  SHF.L.U32 R0, R222, 0x1f, RZ ;  /* 0x0000001fde007819 */ /* 0x000fe200000006ff */
[----:B-----5:R-:W-:-:S04]  /*1bf80*/  IMAD R222, R13, 0x8, R18 ;  /* 0x000000080dde7824 */ /* 0x020fc800078e0212 */
[----:B------:R0:W1:Y:S01]  /*1bf90*/  SYNCS.PHASECHK.TRANS64.TRYWAIT P1, [R222+URZ+0x30850], R0 ;  /* 0x03085000de0075a7 */ /* 0x000062000802017f */
[----:B------:R-:W-:Y:S05]  /*1bfa0*/  @!P0 BRA `(.L_x_1820) ;  /* 0x0000000000048947 */ /* 0x000fea0003800000 */
[----:B------:R-:W-:Y:S01]  /*1bfb0*/  BPT.TRAP 0x1 ;  /* 0x000000040000795c */ /* 0x000fe20000300000 */
.L_x_1820:
[----:B------:R-:W-:Y:S04]  /*1bfc0*/  BSSY B1, `(.L_x_1821) ;  /* 0x0000004000017945 */ /* 0x000fe80003800000 */
[----:B-1----:R-:W-:Y:S05]  /*1bfd0*/  @P1 BRA `(.L_x_1822) ;  /* 0x0000000000081947 */ /* 0x002fea0003800000 */
[----:B------:R-:W1:Y:S02]  /*1bfe0*/  SYNCS.PHASECHK.TRANS64.TRYWAIT P1, [R222+URZ+0x30850], R0 ;  /* 0x03085000de0075a7 */ /* 0x000e64000802017f */
[----:B-1----:R-:W-:Y:S05]  /*1bff0*/  @!P1 BRA `(.L_x_1823) ;  /* 0x000000f000e49947 */ /* 0x002fea0003800000 */
.L_x_1822:
[----:B------:R-:W-:Y:S05]  /*1c000*/  BSYNC B1 ;  /* 0x0000000000017941 */ /* 0x000fea0003800000 */
.L_x_1821:
[----:B------:R-:W-:Y:S01]  /*1c010*/  VIADD R2, R18, 0x400 ;  /* 0x0000040012027836 */ /* 0x000fe20000000000 */
[----:B------:R-:W-:Y:S01]  /*1c020*/  MOV R3, 0x40000040 ;  /* 0x4000004000037802 */ /* 0x000fe20000000f00 */
[----:B------:R-:W-:-:S03]  /*1c030*/  WARPGROUP.ARRIVE ;  /* 0x00000000000079c5 */ /* 0x000fc60000000000 */
[----:B------:R-:W-:Y:S02]  /*1c040*/  SHF.R.U32.HI R2, RZ, 0x4, R2 ;  /* 0x00000004ff027819 */ /* 0x000fe40000011602 */
[----:B------:R-:W-:Y:S01]  /*1c050*/  R2UR UR7, R3 ;  /* 0x00000000030772ca */ /* 0x000fe200000e0000 */
[----:B------:R-:W-:Y:S01]  /*1c060*/  IMAD.MOV.U32 R3, RZ, RZ, 0x40000040 ;  /* 0x40000040ff037424 */ /* 0x000fe200078e00ff */
[----:B------:R-:W-:-:S04]  /*1c070*/  LOP3.LUT R2, R2, 0x3fff, RZ, 0xc0, !PT ;  /* 0x00003fff02027812 */ /* 0x000fc800078ec0ff */
[----:B------:R-:W-:-:S05]  /*1c080*/  LOP3.LUT R2, R2, 0x2000000, RZ, 0xfc, !PT ;  /* 0x0200000002027812 */ /* 0x000fca00078efcff */
[----:B------:R-:W-:Y:S02]  /*1c090*/  IMAD R2, R13, 0x800, R2 ;  /* 0x000008000d027824 */ /* 0x000fe400078e0202 */
[----:B------:R-:W-:Y:S02]  /*1c0a0*/  IMAD.MOV.U32 R13, RZ, RZ, 0x40000040 ;  /* 0x40000040ff0d7424 */ /* 0x000fe400078e00ff */
[C---:B------:R-:W-:Y:S01]  /*1c0b0*/  VIADD R12, R2.reuse, 0x80 ;  /* 0x00000080020c7836 */ /* 0x040fe20000000000 */
[----:B------:R-:W-:-:S13]  /*1c0c0*/  R2UR UR6, R2 ;  /* 0x00000000020672ca */ /* 0x000fda00000e0000 */
[----:B------:R-:W-:Y:S01]  /*1c0d0*/  HGMMA.64x256x16.F32 R24, R196, gdesc[UR4].tnspB, R24, gsb0 ;  /* 0x43e00004c4187df0 */ /* 0x000fe20008000818 */
[----:B------:R-:W-:Y:S01]  /*1c0e0*/  R2UR UR6, R12 ;  /* 0x000000000c0672ca */ /* 0x000fe200000e0000 */
[C---:B------:R-:W-:Y:S01]  /*1c0f0*/  VIADD R12, R2.reuse, 0x100 ;  /* 0x00000100020c7836 */ /* 0x040fe20000000000 */
[----:B------:R-:W-:Y:S01]  /*1c100*/  R2UR UR7, R13 ;  /* 0x000000000d0772ca */ /* 0x000fe200000e0000 */
[----:B------:R-:W-:Y:S01]  /*1c110*/  VIADD R2, R2, 0x180 ;  /* 0x0000018002027836 */ /* 0x000fe20000000000 */
[----:B------:R-:W-:Y:S01]  /*1c120*/  MOV R13, 0x40000040 ;  /* 0x40000040000d7802 */ /* 0x000fe20000000f00 */
        /* <DEDUP_REMOVED lines=19> */
.L_x_1824:
[----:B------:R-:W2:Y:S01]  /*1c260*/  LDL R2, [R1] ;  /* 0x0000000001027983 */ /* 0x000ea20000100800 */
[----:B------:R-:W3:Y:S03]  /*1c270*/  LDC R3, c[0x0][0x448] ;  /* 0x00011200ff037b82 */ /* 0x000ee60000000800 */
[----:B------:R-:W4:Y:S01]  /*1c280*/  LDL R12, [R1+0x48] ;  /* 0x00004800010c7983 */ /* 0x000f220000100800 */
[----:B------:R-:W-:-:S03]  /*1c290*/  ULDC UR5, c[0x0][0x9d8] ;  /* 0x0002760000057ab9 */ /* 0x000fc60000000800 */
[----:B01----:R-:W4:Y:S01]  /*1c2a0*/  LDL R0, [R1+0x60] ;  /* 0x0000600001007983 */ /* 0x003f220000100800 */
[----:B------:R-:W0:Y:S03]  /*1c2b0*/  LDC R187, c[0x0][0x9e4] ;  /* 0x00027900ffbb7b82 */ /* 0x000e260000000800 */
[----:B------:R-:W5:Y:S04]  /*1c2c0*/  LDL R188, [R1+0x8] ;  /* 0x0000080001bc7983 */ /* 0x000f680000100800 */
[----:B------:R-:W5:Y:S01]  /*1c2d0*/  LDL R189, [R1+0xc] ;  /* 0x00000c0001bd7983 */ /* 0x000f620000100800 */
[----:B---3--:R-:W-:-:S13]  /*1c2e0*/  ISETP.NE.AND P1, PT, R3, 0x1, PT ;  /* 0x000000010300780c */ /* 0x008fda0003f25270 */
[----:B------:R-:W1:Y:S01]  /*1c2f0*/  @P1 LDC R3, c[0x0][0x44c] ;  /* 0x00011300ff031b82 */ /* 0x000e620000000800 */
[----:B------:R-:W-:Y:S01]  /*1c300*/  IADD3 R4, R4, 0x30840, RZ ;  /* 0x0003084004047810 */ /* 0x000fe20007ffe0ff */
        /* <DEDUP_REMOVED lines=11> */
[----:B0-----:R-:W-:Y:S01]  /*1c3c0*/  ISETP.GE.AND P5, PT, R187, 0x1, PT ;  /* 0x00000001bb00780c */ /* 0x001fe20003fa6270 */
[----:B------:R-:W0:Y:S08]  /*1c3d0*/  MUFU.TANH R13, R13 ;  /* 0x0000000d000d7308 */ /* 0x000e300000002400 */
[----:B------:R-:W3:Y:S08]  /*1c3e0*/  MUFU.TANH R155, R155 ;  /* 0x0000009b009b7308 */ /* 0x000ef00000002400 */
        /* <DEDUP_REMOVED lines=11> */
[----:B----4-:R-:W-:-:S04]  /*1c4a0*/  IMAD.IADD R0, R0, 0x1, R12 ;  /* 0x0000000100007824 */ /* 0x010fc800078e020c */
[----:B-1----:R-:W-:Y:S01]  /*1c4b0*/  @P1 IMAD.HI.U32 R3, R0, R3, RZ ;  /* 0x0000000300031227 */ /* 0x002fe200078e00ff */
[----:B-----5:R-:W-:-:S03]  /*1c4c0*/  PRMT R4, R188, 0x654, R4 ;  /* 0x00000654bc047816 */ /* 0x020fc60000000004 */
[----:B------:R-:W-:Y:S01]  /*1c4d0*/  FMUL.FTZ R12, R153, UR5 ;  /* 0x00000005990c7c20 */ /* 0x000fe20008410000 */
[----:B------:R-:W-:Y:S01]  /*1c4e0*/  FMUL.FTZ R153, R157, UR5 ;  /* 0x000000059d997c20 */ /* 0x000fe20008410000 */
[----:B------:R1:W-:Y:S01]  /*1c4f0*/  SYNCS.ARRIVE.TRANS64.RED.A1T0 RZ, [R4+URZ], RZ ;  /* 0x000000ff04ff79a7 */ /* 0x0003e2000810043f */
[----:B------:R-:W-:Y:S01]  /*1c500*/  FMUL.FTZ R157, R161, UR5 ;  /* 0x00000005a19d7c20 */ /* 0x000fe20008410000 */
[----:B------:R-:W-:Y:S01]  /*1c510*/  FMUL.FTZ R161, R163, UR5 ;  /* 0x00000005a3a17c20 */ /* 0x000fe20008410000 */
[----:B--2---:R-:W-:Y:S01]  /*1c520*/  @P1 SHF.R.U32.HI R0, RZ, R2, R3 ;  /* 0x00000002ff001219 */ /* 0x004fe20000011603 */
[----:B------:R-:W-:Y:S01]  /*1c530*/  FMUL.FTZ R2, R152, UR5 ;  /* 0x0000000598027c20 */ /* 0x000fe20008410000 */
[----:B------:R-:W-:Y:S01]  /*1c540*/  FMUL.FTZ R152, R156, UR5 ;  /* 0x000000059c987c20 */ /* 0x000fe20008410000 */
[----:B------:R-:W-:Y:S01]  /*1c550*/  FMUL.FTZ R156, R160, UR5 ;  /* 0x00000005a09c7c20 */ /* 0x000fe20008410000 */
[----:B-1----:R-:W-:Y:S02]  /*1c560*/  IMAD.SHL.U32 R4, R5, 0x40, RZ ;  /* 0x0000004005047824 */ /* 0x002fe400078e00ff */
        /* <DEDUP_REMOVED lines=14> */
[----:B------:R-:W-:Y:S01]  /*1c650*/  FMUL.FTZ R178, R180, UR5 ;  /* 0x00000005b4b27c20 */ /* 0x000fe20008410000 */
[----:B------:R-:W-:Y:S01]  /*1c660*/  FMUL.FTZ R175, R182, UR5 ;  /* 0x00000005b6af7c20 */ /* 0x000fe20008410000 */
[----:B------:R-:W-:Y:S01]  /*1c670*/  IMAD R158, R189, -0x2, R158 ;  /* 0xfffffffebd9e7824 */ /* 0x000fe200078e029e */
[----:B------:R-:W2:Y:S01]  /*1c680*/  MUFU.TANH R2, R2 ;  /* 0x0000000200027308 */ /* 0x000ea20000002400 */
[----:B------:R-:W-:-:S03]  /*1c690*/  ULDC UR5, c[0x0][0x9e0] ;  /* 0x0002780000057ab9 */ /* 0x000fc60000000800 */
[----:B------:R-:W-:-:S04]  /*1c6a0*/  IADD3 R158, -R218, R158, R220 ;  /* 0x0000009eda9e7210 */ /* 0x000fc80007ffe1dc */
[----:B------:R-:W4:Y:S01]  /*1c6b0*/  MUFU.TANH R12, R12 ;  /* 0x0000000c000c7308 */ /* 0x000f220000002400 */
[----:B------:R-:W-:-:S07]  /*1c6c0*/  VIADD R183, R158, UR5 ;  /* 0x000000059eb77c36 */ /* 0x000fce0008000000 */
        /* <DEDUP_REMOVED lines=19> */
[----:B------:R-:W-:Y:S01]  /*1c800*/  VIADD R182, R158, UR4 ;  /* 0x000000049eb67c36 */ /* 0x000fe20008000000 */
[----:B-1----:R-:W-:-:S03]  /*1c810*/  IADD3 R181, R183, R186, RZ ;  /* 0x000000bab7b57210 */ /* 0x002fc60007ffe0ff */
        /* <DEDUP_REMOVED lines=15> */
.L_x_1827:
[----:B------:R-:W-:Y:S02]  /*1c910*/  ULDC UR4, c[0x0][0x9e4] ;  /* 0x0002790000047ab9 */ /* 0x000fe40000000800 */
[----:B------:R-:W-:-:S05]  /*1c920*/  IMAD.U32 R187, RZ, RZ, UR4 ;  /* 0x00000004ffbb7e24 */ /* 0x000fca000f8e00ff */
[----:B------:R-:W-:-:S13]  /*1c930*/  ISETP.NE.AND P1, PT, R187, 0x1, PT ;  /* 0x00000001bb00780c */ /* 0x000fda0003f25270 */
[----:B------:R-:W1:Y:S02]  /*1c940*/  @P1 LDC.64 R158, c[0x0][0x9e8] ;  /* 0x00027a00ff9e1b82 */ /* 0x000e640000000a00 */
[----:B-1----:R-:W-:-:S05]  /*1c950*/  @P1 IMAD.HI.U32 R158, R186, R158, RZ ;  /* 0x0000009eba9e1227 */ /* 0x002fca00078e00ff */
[----:B------:R-:W-:-:S07]  /*1c960*/  @P1 SHF.R.U32.HI R186, RZ, R159, R158 ;  /* 0x0000009fffba1219 */ /* 0x000fce000001169e */
.L_x_1828:
[----:B------:R-:W-:Y:S05]  /*1c970*/  BSYNC B1 ;  /* 0x0000000000017941 */ /* 0x000fea0003800000 */
.L_x_1826:
[----:B------:R-:W-:-:S04]  /*1c980*/  IMAD R186, R186, R187, -R4 ;  /* 0x000000bbbaba7224 */ /* 0x000fc800078e0a04 */
[----:B------:R-:W-:-:S05]  /*1c990*/  IMAD R186, R189, -0x2, R186 ;  /* 0xfffffffebdba7824 */ /* 0x000fca00078e02ba */
[----:B------:R-:W-:Y:S02]  /*1c9a0*/  VIMNMX R180, R180, R186, !PT ;  /* 0x000000bab4b47248 */ /* 0x000fe40007fe0100 */
[----:B------:R-:W-:-:S07]  /*1c9b0*/  VIADDMNMX R181, R186, R187, R181, PT ;  /* 0x000000bbbab57246 */ /* 0x000fce00038001b5 */
.L_x_1825:
[----:B------:R-:W-:Y:S01]  /*1c9c0*/  ISETP.GT.AND P1, PT, R5, -0x1, PT ;  /* 0xffffffff0500780c */ /* 0x000fe20003f24270 */
[----:B------:R-:W1:Y:S03]  /*1c9d0*/  SHFL.IDX PT, R0, R0, 0x1, 0x1c1f ;  /* 0x003c1f0000007f89 */ /* 0x000e6600000e0000 */
        /* <DEDUP_REMOVED lines=10> */
[----:B0-----:R-:W-:Y:S01]  /*1ca80*/  FSEL R159, R152, -INF , !P2 ;  /* 0xff800000989f7808 */ /* 0x001fe20005000000 */
[----:B-1----:R-:W-:Y:S01]  /*1ca90*/  IMAD.IADD R182, R182, 0x1, R0 ;  /* 0x00000001b6b67824 */ /* 0x002fe200078e0200 */
        /* <DEDUP_REMOVED lines=34> */
[----:B------:R-:W-:-:S02]  /*1ccc0*/  IADD3 R183, R183, R0, RZ ;  /* 0x00000000b7b77210 */ /* 0x000fc40007ffe0ff */
[----:B------:R-:W-:Y:S02]  /*1ccd0*/  FSEL R176, R176, -INF , !P4 ;  /* 0xff800000b0b07808 */ /* 0x000fe40006000000 */
[----:B------:R-:W-:Y:S02]  /*1cce0*/  FSEL R178, R178, -INF , !P2 ;  /* 0xff800000b2b27808 */ /* 0x000fe40005000000 */
        /* <DEDUP_REMOVED lines=15> */
.L_x_1831:
[----:B------:R-:W-:Y:S02]  /*1cde0*/  ULDC UR4, c[0x0][0x9e4] ;  /* 0x0002790000047ab9 */ /* 0x000fe40000000800 */
[----:B------:R-:W-:-:S05]  /*1cdf0*/  IMAD.U32 R2, RZ, RZ, UR4 ;  /* 0x00000004ff027e24 */ /* 0x000fca000f8e00ff */
[----:B------:R-:W-:-:S13]  /*1ce00*/  ISETP.NE.AND P2, PT, R2, 0x1, PT ;  /* 0x000000010200780c */ /* 0x000fda0003f45270 */
[----:B------:R-:W0:Y:S02]  /*1ce10*/  @P2 LDC.64 R152, c[0x0][0x9e8] ;  /* 0x00027a00ff982b82 */ /* 0x000e240000000a00 */
[----:B0-----:R-:W-:-:S05]  /*1ce20*/  @P2 IMAD.HI.U32 R152, R0, R152, RZ ;  /* 0x0000009800982227 */ /* 0x001fca00078e00ff */
[----:B------:R-:W-:-:S07]  /*1ce30*/  @P2 SHF.R.U32.HI R0, RZ, R153, R152 ;  /* 0x00000099ff002219 */ /* 0x000fce0000011698 */
.L_x_1832:
[----:B------:R-:W-:Y:S05]  /*1ce40*/  BSYNC B1 ;  /* 0x0000000000017941 */ /* 0x000fea0003800000 */
.L_x_1830:
[----:B------:R-:W-:-:S04]  /*1ce50*/  IMAD R0, R0, R2, -R4 ;  /* 0x0000000200007224 */ /* 0x000fc800078e0a04 */
[----:B------:R-:W-:-:S05]  /*1ce60*/  IMAD R0, R189, -0x2, R0 ;  /* 0xfffffffebd007824 */ /* 0x000fca00078e0200 */
[----:B------:R-:W-:Y:S02]  /*1ce70*/  VIMNMX R182, R182, R0, !PT ;  /* 0x00000000b6b67248 */ /* 0x000fe40007fe0100 */
[----:B------:R-:W-:-:S07]  /*1ce80*/  VIADDMNMX R183, R0, R2, R183, PT ;  /* 0x0000000200b77246 */ /* 0x000fce00038001b7 */
.L_x_1829:
        /* <DEDUP_REMOVED lines=28> */
[C---:B------:R-:W-:Y:S02]  /*1d050*/  ISETP.LT.OR P2, PT, R183.reuse, 0x11, P2 ;  /* 0x00000011b700780c */ /* 0x040fe40001741670 */
[----:B------:R-:W-:Y:S02]  /*1d060*/  ISETP.LT.OR P3, PT, R183, 0x12, P3 ;  /* 0x00000012b700780c */ /* 0x000fe40001f61670 */
[----:B------:R-:W-:-:S02]  /*1d070*/  LOP3.LUT R22, R22, 0xffff7fff, RZ, 0xc0, !PT ;  /* 0xffff7fff16167812 */ /* 0x000fc400078ec0ff */
[----:B------:R-:W-:Y:S02]  /*1d080*/  FMNMX.FTZ R0, R178, R0, !PT ;  /* 0x00000000b2007209 */ /* 0x000fe40007810000 */
[----:B------:R-:W-:Y:S02]  /*1d090*/  FSEL R155, R155, -INF , !P4 ;  /* 0xff8000009b9b7808 */ /* 0x000fe40006000000 */
[----:B------:R-:W-:Y:S02]  /*1d0a0*/  FSEL R160, R160, -INF , !P2 ;  /* 0xff800000a0a07808 */ /* 0x000fe40005000000 */
[----:B------:R-:W-:Y:S02]  /*1d0b0*/  FSEL R161, R161, -INF , !P3 ;  /* 0xff800000a1a17808 */ /* 0x000fe40005800000 */
[C---:B------:R-:W-:Y:S02]  /*1d0c0*/  ISETP.GT.AND P4, PT, R182.reuse, 0x18, P1 ;  /* 0x00000018b600780c */ /* 0x040fe40000f84270 */
[----:B------:R-:W-:-:S02]  /*1d0d0*/  ISETP.GT.AND P2, PT, R182, 0x19, P1 ;  /* 0x00000019b600780c */ /* 0x000fc40000f44270 */
[----:B------:R-:W-:Y:S02]  /*1d0e0*/  ISETP.GT.AND P3, PT, R182, 0x20, P1 ;  /* 0x00000020b600780c */ /* 0x000fe40000f64270 */
[----:B------:R-:W-:Y:S02]  /*1d0f0*/  @P0 LOP3.LUT R22, R22, 0x8000, RZ, 0xfc, !PT ;  /* 0x0000800016160812 */ /* 0x000fe400078efcff */
[----:B------:R-:W-:Y:S02]  /*1d100*/  ISETP.GT.AND P0, PT, R182, RZ, P1 ;  /* 0x000000ffb600720c */ /* 0x000fe40000f04270 */
[----:B------:R-:W-:Y:S02]  /*1d110*/  FMNMX.FTZ R0, R179, R0, !PT ;  /* 0x00000000b3007209 */ /* 0x000fe40007810000 */
[C---:B------:R-:W-:Y:S02]  /*1d120*/  ISETP.LT.OR P4, PT, R183.reuse, 0x19, P4 ;  /* 0x00000019b700780c */ /* 0x040fe40002781670 */
[C---:B------:R-:W-:Y:S01]  /*1d130*/  ISETP.LT.OR P2, PT, R183.reuse, 0x1a, P2 ;  /* 0x0000001ab700780c */ /* 0x040fe20001741670 */
[----:B------:R-:W0:Y:S01]  /*1d140*/  SHFL.BFLY PT, R2, R0, 0x2, 0x1f ;  /* 0x0c401f0000027f89 */ /* 0x000e2200000e0000 */
[----:B------:R-:W-:-:S02]  /*1d150*/  ISETP.LT.OR P3, PT, R183, 0x21, P3 ;  /* 0x00000021b700780c */ /* 0x000fc40001f61670 */
[----:B------:R-:W-:Y:S02]  /*1d160*/  FSEL R164, R164, -INF , !P4 ;  /* 0xff800000a4a47808 */ /* 0x000fe40006000000 */
[----:B------:R-:W-:Y:S02]  /*1d170*/  FSEL R165, R165, -INF , !P2 ;  /* 0xff800000a5a57808 */ /* 0x000fe40005000000 */
[----:B------:R-:W-:Y:S02]  /*1d180*/  FSEL R168, R168, -INF , !P3 ;  /* 0xff800000a8a87808 */ /* 0x000fe40005800000 */
[C---:B------:R-:W-:Y:S02]  /*1d190*/  ISETP.GT.AND P2, PT, R182.reuse, 0x28, P1 ;  /* 0x00000028b600780c */ /* 0x040fe40000f44270 */
[C---:B------:R-:W-:Y:S02]  /*1d1a0*/  ISETP.GT.AND P3, PT, R182.reuse, 0x29, P1 ;  /* 0x00000029b600780c */ /* 0x040fe40000f64270 */
[----:B------:R-:W-:-:S02]  /*1d1b0*/  ISETP.GT.AND P4, PT, R182, 0x30, P1 ;  /* 0x00000030b600780c */ /* 0x000fc40000f84270 */
[C---:B------:R-:W-:Y:S02]  /*1d1c0*/  ISETP.GT.AND P5, PT, R182.reuse, 0x31, P1 ;  /* 0x00000031b600780c */ /* 0x040fe40000fa4270 */
[----:B------:R-:W-:Y:S02]  /*1d1d0*/  ISETP.GT.AND P6, PT, R182, 0x38, P1 ;  /* 0x00000038b600780c */ /* 0x000fe40000fc4270 */
[----:B------:R-:W-:Y:S02]  /*1d1e0*/  LOP3.LUT R22, R22, 0xfffffff7, RZ, 0xc0, !PT ;  /* 0xfffffff716167812 */ /* 0x000fe400078ec0ff */
[----:B------:R-:W-:Y:S02]  /*1d1f0*/  ISETP.GT.AND P1, PT, R182, 0x39, P1 ;  /* 0x00000039b600780c */ /* 0x000fe40000f24270 */
[----:B------:R-:W-:Y:S02]  /*1d200*/  @P0 LOP3.LUT R22, R22, 0x8, RZ, 0xfc, !PT ;  /* 0x0000000816160812 */ /* 0x000fe400078efcff */
[----:B0-----:R-:W-:-:S02]  /*1d210*/  FMNMX.FTZ R2, R0, R2, !PT ;  /* 0x0000000200027209 */ /* 0x001fc40007810000 */
[C---:B------:R-:W-:Y:S02]  /*1d220*/  LOP3.LUT P0, RZ, R22.reuse, 0x8000, RZ, 0xc0, !PT ;  /* 0x0000800016ff7812 */ /* 0x040fe4000780c0ff */
[----:B------:R-:W-:Y:S01]  /*1d230*/  LOP3.LUT R22, R22, 0xfffffffd, RZ, 0xc0, !PT ;  /* 0xfffffffd16167812 */ /* 0x000fe200078ec0ff */
[----:B------:R-:W0:Y:S01]  /*1d240*/  SHFL.BFLY PT, R4, R2, 0x1, 0x1f ;  /* 0x0c201f0002047f89 */ /* 0x000e2200000e0000 */
[C---:B------:R-:W-:Y:S02]  /*1d250*/  ISETP.LT.OR P0, PT, R183.reuse, 0x22, P0 ;  /* 0x00000022b700780c */ /* 0x040fe40000701670 */
[C---:B------:R-:W-:Y:S02]  /*1d260*/  ISETP.LT.OR P4, PT, R183.reuse, 0x31, P4 ;  /* 0x00000031b700780c */ /* 0x040fe40002781670 */
[----:B------:R-:W-:Y:S02]  /*1d270*/  @P1 LOP3.LUT R22, R22, 0x2, RZ, 0xfc, !PT ;  /* 0x0000000216161812 */ /* 0x000fe400078efcff */
[----:B------:R-:W-:-:S02]  /*1d280*/  ISETP.LT.OR P5, PT, R183, 0x32, P5 ;  /* 0x00000032b700780c */ /* 0x000fc40002fa1670 */
[C---:B------:R-:W-:Y:S02]  /*1d290*/  LOP3.LUT P1, RZ, R22.reuse, 0x8, RZ, 0xc0, !PT ;  /* 0x0000000816ff7812 */ /* 0x040fe4000782c0ff */
[----:B------:R-:W-:Y:S02]  /*1d2a0*/  LOP3.LUT R22, R22, 0xffffffef, RZ, 0xc0, !PT ;  /* 0xffffffef16167812 */ /* 0x000fe400078ec0ff */
[----:B------:R-:W-:Y:S02]  /*1d2b0*/  ISETP.LT.OR P1, PT, R183, 0x1, P1 ;  /* 0x00000001b700780c */ /* 0x000fe40000f21670 */
[----:B------:R-:W-:Y:S02]  /*1d2c0*/  @P0 LOP3.LUT R22, R22, 0x10, RZ, 0xfc, !PT ;  /* 0x0000001016160812 */ /* 0x000fe400078efcff */
[----:B------:R-:W-:Y:S02]  /*1d2d0*/  FSEL R153, R3, -INF , !P1 ;  /* 0xff80000003997808 */ /* 0x000fe40004800000 */
[----:B------:R-:W-:-:S02]  /*1d2e0*/  ISETP.LT.OR P0, PT, R183, 0x29, P2 ;  /* 0x00000029b700780c */ /* 0x000fc40001701670 */
[----:B------:R-:W-:Y:S02]  /*1d2f0*/  FMNMX.FTZ R3, R153, R227, !PT ;  /* 0x000000e399037209 */ /* 0x000fe40007810000 */
[C---:B------:R-:W-:Y:S02]  /*1d300*/  LOP3.LUT P2, RZ, R22.reuse, 0x2, RZ, 0xc0, !PT ;  /* 0x0000000216ff7812 */ /* 0x040fe4000784c0ff */
[----:B------:R-:W-:Y:S02]  /*1d310*/  FMNMX.FTZ R3, R13, R3, !PT ;  /* 0x000000030d037209 */ /* 0x000fe40007810000 */
[----:B------:R-:W-:Y:S02]  /*1d320*/  LOP3.LUT R22, R22, 0xfffffffb, RZ, 0xc0, !PT ;  /* 0xfffffffb16167812 */ /* 0x000fe400078ec0ff */
[----:B------:R-:W-:Y:S02]  /*1d330*/  FMNMX.FTZ R3, R154, R3, !PT ;  /* 0x000000039a037209 */ /* 0x000fe40007810000 */
[----:B0-----:R-:W-:-:S02]  /*1d340*/  FMNMX.FTZ R4, R2, R4, !PT ;  /* 0x0000000402047209 */ /* 0x001fc40007810000 */
[----:B------:R-:W-:Y:S02]  /*1d350*/  @P0 LOP3.LUT R22, R22, 0x4, RZ, 0xfc, !PT ;  /* 0x0000000416160812 */ /* 0x000fe400078efcff */
[----:B------:R-:W-:Y:S02]  /*1d360*/  ISETP.LT.OR P0, PT, R183, 0x2a, P3 ;  /* 0x0000002ab700780c */ /* 0x000fe40001f01670 */
[----:B------:R-:W-:Y:S02]  /*1d370*/  FMNMX.FTZ R3, R155, R3, !PT ;  /* 0x000000039b037209 */ /* 0x000fe40007810000 */
[----:B------:R-:W-:Y:S02]  /*1d380*/  LOP3.LUT R22, R22, 0xffffbfff, RZ, 0xc0, !PT ;  /* 0xffffbfff16167812 */ /* 0x000fe400078ec0ff */
[----:B------:R-:W-:Y:S02]  /*1d390*/  FMNMX.FTZ R3, R160, R3, !PT ;  /* 0x00000003a0037209 */ /* 0x000fe40007810000 */
[----:B------:R-:W-:-:S02]  /*1d3a0*/  MOV R2, UR4 ;  /* 0x0000000400027c02 */ /* 0x000fc40008000f00 */
[----:B------:R-:W-:Y:S02]  /*1d3b0*/  FMNMX.FTZ R3, R161, R3, !PT ;  /* 0x00000003a1037209 */ /* 0x000fe40007810000 */
[C---:B------:R-:W-:Y:S01]  /*1d3c0*/  FSETP.NEU.FTZ.AND P3, PT, R4.reuse, -INF , PT ;  /* 0xff8000000400780b */ /* 0x040fe20003f7d000 */
[----:B------:R-:W-:Y:S01]  /*1d3d0*/  FMUL.FTZ R152, R4, R2 ;  /* 0x0000000204987220 */ /* 0x000fe20000410000 */
[----:B------:R-:W-:Y:S02]  /*1d3e0*/  @P0 LOP3.LUT R22, R22, 0x4000, RZ, 0xfc, !PT ;  /* 0x0000400016160812 */ /* 0x000fe400078efcff */
[----:B------:R-:W-:Y:S02]  /*1d3f0*/  FMNMX.FTZ R3, R164, R3, !PT ;  /* 0x00000003a4037209 */ /* 0x000fe40007810000 */
[----:B------:R-:W-:Y:S02]  /*1d400*/  LOP3.LUT P0, RZ, R22, 0x10, RZ, 0xc0, !PT ;  /* 0x0000001016ff7812 */ /* 0x000fe4000780c0ff */
[----:B------:R-:W-:-:S02]  /*1d410*/  FMNMX.FTZ R3, R165, R3, !PT ;  /* 0x00000003a5037209 */ /* 0x000fc40007810000 */
[----:B------:R-:W-:Y:S02]  /*1d420*/  FSEL R0, R4, RZ, P3 ;  /* 0x000000ff04007208 */ /* 0x000fe40001800000 */
[----:B------:R-:W-:Y:S02]  /*1d430*/  FSEL R152, R152, RZ, P3 ;  /* 0x000000ff98987208 */ /* 0x000fe40001800000 */
[----:B------:R-:W-:Y:S01]  /*1d440*/  LOP3.LUT P3, RZ, R22, 0x4, RZ, 0xc0, !PT ;  /* 0x0000000416ff7812 */ /* 0x000fe2000786c0ff */
[----:B------:R-:W-:Y:S01]  /*1d450*/  FADD.FTZ R0, -R0, R226 ;  /* 0x000000e200007221 */ /* 0x000fe20000010100 */
        /* <DEDUP_REMOVED lines=31> */
[-C--:B------:R-:W-:Y:S01]  /*1d650*/  FFMA.FTZ R152, R179, R2.reuse, -R152 ;  /* 0x00000002b3987223 */ /* 0x080fe20000010898 */
[----:B------:R-:W-:Y:S01]  /*1d660*/  FMNMX.FTZ R3, R175, R3, !PT ;  /* 0x00000003af037209 */ /* 0x000fe20007810000 */
[----:B------:R0:W-:Y:S01]  /*1d670*/  MUFU.EX2 R196, R12 ;  /* 0x0000000c00c47308 */ /* 0x0001e20000000800 */
[----:B------:R-:W-:Y:S01]  /*1d680*/  FMUL.FTZ R180, R0, R2 ;  /* 0x0000000200b47220 */ /* 0x000fe20000410000 */
[----:B------:R-:W-:-:S02]  /*1d690*/  LOP3.LUT P0, RZ, R22, 0x2000, RZ, 0xc0, !PT ;  /* 0x0000200016ff7812 */ /* 0x000fc4000780c0ff */
[----:B------:R-:W-:-:S04]  /*1d6a0*/  FMNMX.FTZ R3, R177, R3, !PT ;  /* 0x00000003b1037209 */ /* 0x000fc80007810000 */
[----:B------:R-:W-:Y:S01]  /*1d6b0*/  MUFU.EX2 R158, R158 ;  /* 0x0000009e009e7308 */ /* 0x000fe20000000800 */
[----:B------:R-:W1:Y:S07]  /*1d6c0*/  SHFL.BFLY PT, R179, R3, 0x2, 0x1f ;  /* 0x0c401f0003b37f89 */ /* 0x000e6e00000e0000 */
[----:B------:R-:W-:Y:S08]  /*1d6d0*/  MUFU.EX2 R159, R159 ;  /* 0x0000009f009f7308 */ /* 0x000ff00000000800 */
[----:B------:R-:W-:Y:S08]  /*1d6e0*/  MUFU.EX2 R186, R186 ;  /* 0x000000ba00ba7308 */ /* 0x000ff00000000800 */
[----:B------:R-:W-:Y:S01]  /*1d6f0*/  MUFU.EX2 R156, R156 ;  /* 0x0000009c009c7308 */ /* 0x000fe20000000800 */
[----:B-1----:R-:W-:-:S05]  /*1d700*/  FMNMX.FTZ R3, R3, R179, !PT ;  /* 0x000000b303037209 */ /* 0x002fca0007810000 */
[----:B------:R-:W1:Y:S02]  /*1d710*/  SHFL.BFLY PT, R179, R3, 0x1, 0x1f ;  /* 0x0c201f0003b37f89 */ /* 0x000e6400000e0000 */
[----:B------:R-:W-:Y:S08]  /*1d720*/  MUFU.EX2 R157, R157 ;  /* 0x0000009d009d7308 */ /* 0x000ff00000000800 */
[----:B------:R-:W-:Y:S08]  /*1d730*/  MUFU.EX2 R162, R162 ;  /* 0x000000a200a27308 */ /* 0x000ff00000000800 */
[----:B------:R-:W-:Y:S01]  /*1d740*/  MUFU.EX2 R163, R163 ;  /* 0x000000a300a37308 */ /* 0x000fe20000000800 */
[----:B-1----:R-:W-:-:S07]  /*1d750*/  FMNMX.FTZ R3, R3, R179, !PT ;  /* 0x000000b303037209 */ /* 0x002fce0007810000 */
[----:B------:R-:W-:Y:S01]  /*1d760*/  MUFU.EX2 R166, R166 ;  /* 0x000000a600a67308 */ /* 0x000fe20000000800 */
[C---:B------:R-:W-:Y:S01]  /*1d770*/  FSETP.NEU.FTZ.AND P1, PT, R3.reuse, -INF , PT ;  /* 0xff8000000300780b */ /* 0x040fe20003f3d000 */
[----:B0-----:R-:W-:-:S03]  /*1d780*/  FMUL.FTZ R12, R3, R2 ;  /* 0x00000002030c7220 */ /* 0x001fc60000410000 */
[----:B------:R-:W-:Y:S02]  /*1d790*/  FSEL R179, R3, RZ, P1 ;  /* 0x000000ff03b37208 */ /* 0x000fe40000800000 */
[----:B------:R-:W-:Y:S01]  /*1d7a0*/  FSEL R0, R12, RZ, P1 ;  /* 0x000000ff0c007208 */ /* 0x000fe20000800000 */
[----:B------:R-:W-:Y:S02]  /*1d7b0*/  MUFU.EX2 R184, R184 ;  /* 0x000000b800b87308 */ /* 0x000fe40000000800 */
[----:B------:R-:W-:Y:S02]  /*1d7c0*/  FADD.FTZ R179, -R179, R227 ;  /* 0x000000e3b3b37221 */ /* 0x000fe40000010100 */
[-CC-:B------:R-:W-:Y:S01]  /*1d7d0*/  FFMA.FTZ R153, R153, R2.reuse, -R0.reuse ;  /* 0x0000000299997223 */ /* 0x180fe20000010800 */
[-CC-:B------:R-:W-:Y:S01]  /*1d7e0*/  FFMA.FTZ R13, R13, R2.reuse, -R0.reuse ;  /* 0x000000020d0d7223 */ /* 0x180fe20000010800 */
[-C--:B------:R-:W-:Y:S01]  /*1d7f0*/  FMUL.FTZ R179, R179, R2.reuse ;  /* 0x00000002b3b37220 */ /* 0x080fe20000410000 */
        /* <DEDUP_REMOVED lines=13> */
[----:B------:R-:W-:Y:S01]  /*1d8d0*/  FFMA.FTZ R177, R177, R2, -R0 ;  /* 0x00000002b1b17223 */ /* 0x000fe20000010800 */
[----:B------:R-:W0:Y:S08]  /*1d8e0*/  MUFU.EX2 R12, R180 ;  /* 0x000000b4000c7308 */ /* 0x000e300000000800 */
[----:B------:R-:W-:Y:S08]  /*1d8f0*/  MUFU.EX2 R153, R153 ;  /* 0x0000009900997308 */ /* 0x000ff00000000800 */
[----:B------:R1:W2:Y:S01]  /*1d900*/  MUFU.EX2 R0, R179 ;  /* 0x000000b300007308 */ /* 0x0002a20000000800 */
[----:B0-----:R-:W-:-:S07]  /*1d910*/  FFMA.FTZ R223, R12, R223, R158 ;  /* 0x000000df0cdf7223 */ /* 0x001fce000001009e */
[----:B------:R-:W0:Y:S01]  /*1d920*/  MUFU.EX2 R13, R13 ;  /* 0x0000000d000d7308 */ /* 0x000e220000000800 */
[----:B-1----:R-:W-:-:S04]  /*1d930*/  FADD.FTZ R179, R196, R223 ;  /* 0x000000dfc4b37221 */ /* 0x002fc80000010000 */
[----:B------:R-:W-:-:S03]  /*1d940*/  FADD.FTZ R179, R159, R179 ;  /* 0x000000b39fb37221 */ /* 0x000fc60000010000 */
[----:B------:R-:W1:Y:S01]  /*1d950*/  MUFU.EX2 R154, R154 ;  /* 0x0000009a009a7308 */ /* 0x000e620000000800 */
[----:B--2---:R-:W-:Y:S01]  /*1d960*/  FFMA.FTZ R221, R0, R221, R153 ;  /* 0x000000dd00dd7223 */ /* 0x004fe20000010099 */
        /* <DEDUP_REMOVED lines=8> */
[----:B------:R-:W-:-:S04]  /*1d9f0*/  FADD.FTZ R179, R163, R179 ;  /* 0x000000b3a3b37221 */ /* 0x000fc80000010000 */
[----:B------:R-:W-:Y:S02]  /*1da00*/  FADD.FTZ R179, R166, R179 ;  /* 0x000000b3a6b37221 */ /* 0x000fe40000010000 */
[----:B------:R-:W1:Y:S01]  /*1da10*/  MUFU.EX2 R161, R161 ;  /* 0x000000a100a17308 */ /* 0x000e620000000800 */
[----:B--2---:R-:W-:Y:S01]  /*1da20*/  FADD.FTZ R180, R155, R180 ;  /* 0x000000b49bb47221 */ /* 0x004fe20000010000 */
[----:B------:R-:W-:-:S06]  /*1da30*/  FADD.FTZ R179, R184, R179 ;  /* 0x000000b3b8b37221 */ /* 0x000fcc0000010000 */
        /* <DEDUP_REMOVED lines=32> */
[----:B-1----:R-:W-:-:S03]  /*1dc40*/  FADD.FTZ R223, R152, R179 ;  /* 0x000000b398df7221 */ /* 0x002fc60000010000 */
[----:B--2---:R-:W-:Y:S01]  /*1dc50*/  FADD.FTZ R221, R177, R180 ;  /* 0x000000b4b1dd7221 */ /* 0x004fe20000010000 */
[----:B------:R-:W-:Y:S06]  /*1dc60*/  @!P0 BRA `(.L_x_1833) ;  /* 0x0000000000048947 */ /* 0x000fec0003800000 */
[----:B------:R-:W-:Y:S01]  /*1dc70*/  BPT.TRAP 0x1 ;  /* 0x000000040000795c */ /* 0x000fe20000300000 */
.L_x_1833:
        /* <DEDUP_REMOVED lines=23> */
[----:B------:R-:W-:Y:S02]  /*1ddf0*/  MOV R226, R4 ;  /* 0x0000000400e27202 */ /* 0x000fe40000000f00 */
[C---:B--2---:R-:W-:Y:S01]  /*1de00*/  ISETP.GT.AND P1, PT, R5.reuse, R179, PT ;  /* 0x000000b30500720c */ /* 0x044fe20003f24270 */
[----:B------:R-:W-:-:S12]  /*1de10*/  VIADD R5, R5, 0xffffffff ;  /* 0xffffffff05057836 */ /* 0x000fd80000000000 */
[----:B------:R-:W-:Y:S05]  /*1de20*/  @P1 BRA `(.L_x_1834) ;  /* 0xffffffcc008c1947 */ /* 0x000fea000383ffff */
.L_x_1813:
[----:B------:R-:W-:Y:S05]  /*1de30*/  BSYNC B0 ;  /* 0x0000000000007941 */ /* 0x000fea0003800000 */
.L_x_1812:
        /* <DEDUP_REMOVED lines=131> */
.L_x_1835:
[----:B------:R-:W-:Y:S01]  /*1e670*/  IMAD R12, R202, 0x8, R18 ;  /* 0x00000008ca0c7824 */ /* 0x000fe200078e0212 */
[----:B------:R-:W-:-:S04]  /*1e680*/  SHF.L.U32 R5, R203, 0x1f, RZ ;  /* 0x0000001fcb057819 */ /* 0x000fc800000006ff */
[----:B------:R1:W2:Y:S01]  /*1e690*/  SYNCS.PHASECHK.TRANS64.TRYWAIT P1, [R12+URZ+0x30850], R5 ;  /* 0x030850050c0075a7 */ /* 0x0002a2000802017f */
[----:B------:R-:W-:Y:S05]  /*1e6a0*/  @!P0 BRA `(.L_x_1836) ;  /* 0x0000000000048947 */ /* 0x000fea0003800000 */
[----:B------:R-:W-:Y:S01]  /*1e6b0*/  BPT.TRAP 0x1 ;  /* 0x000000040000795c */ /* 0x000fe20000300000 */
.L_x_1836:
[----:B------:R-:W-:Y:S01]  /*1e6c0*/  IADD3 R18, R18, 0x400, RZ ;  /* 0x0000040012127810 */ /* 0x000fe20007ffe0ff */
[----:B------:R-:W-:Y:S03]  /*1e6d0*/  BSSY B0, `(.L_x_1837) ;  /* 0x0000008000007945 */ /* 0x000fe60003800000 */
[----:B------:R-:W-:-:S04]  /*1e6e0*/  SHF.R.U32.HI R18, RZ, 0x4, R18 ;  /* 0x00000004ff127819 */ /* 0x000fc80000011612 */
[----:B------:R-:W-:-:S04]  /*1e6f0*/  LOP3.LUT R18, R18, 0x3fff, RZ, 0xc0, !PT ;  /* 0x00003fff12127812 */ /* 0x000fc800078ec0ff */
[----:B------:R-:W-:-:S05]  /*1e700*/  LOP3.LUT R7, R18, 0x2000000, RZ, 0xfc, !PT ;  /* 0x0200000012077812 */ /* 0x000fca00078efcff */
[----:B------:R-:W-:Y:S01]  /*1e710*/  IMAD R0, R202, 0x800, R7 ;  /* 0x00000800ca007824 */ /* 0x000fe200078e0207 */
[----:B--2---:R-:W-:Y:S06]  /*1e720*/  @P1 BRA `(.L_x_1838) ;  /* 0x0000000000081947 */ /* 0x004fec0003800000 */
[----:B------:R-:W2:Y:S02]  /*1e730*/  SYNCS.PHASECHK.TRANS64.TRYWAIT P1, [R12+URZ+0x30850], R5 ;  /* 0x030850050c0075a7 */ /* 0x000ea4000802017f */
[----:B--2---:R-:W-:Y:S05]  /*1e740*/  @!P1 BRA `(.L_x_1839) ;  /* 0x000000cc00249947 */ /* 0x004fea0003800000 */
.L_x_1838:
[----:B------:R-:W-:Y:S05]  /*1e750*/  BSYNC B0 ;  /* 0x0000000000007941 */ /* 0x000fea0003800000 */
.L_x_1837:
[----:B------:R-:W-:Y:S01]  /*1e760*/  IMAD.MOV.U32 R6, RZ, RZ, R0 ;  /* 0x000000ffff067224 */ /* 0x000fe200078e0000 */
[----:B------:R-:W-:Y:S01]  /*1e770*/  WARPGROUP.ARRIVE ;  /* 0x00000000000079c5 */ /* 0x000fe20000000000 */
[----:B------:R-:W-:-:S03]  /*1e780*/  IMAD.MOV.U32 R7, RZ, RZ, 0x40000040 ;  /* 0x40000040ff077424 */ /* 0x000fc600078e00ff */
[----:B------:R-:W-:Y:S02]  /*1e790*/  R2UR UR6, R6 ;  /* 0x00000000060672ca */ /* 0x000fe400000e0000 */
[----:B------:R-:W-:Y:S01]  /*1e7a0*/  R2UR UR7, R7 ;  /* 0x00000000070772ca */ /* 0x000fe200000e0000 */
[----:B------:R-:W-:Y:S01]  /*1e7b0*/  IMAD.MOV.U32 R7, RZ, RZ, 0x40000040 ;  /* 0x40000040ff077424 */ /* 0x000fe200078e00ff */
[----:B------:R-:W-:-:S11]  /*1e7c0*/  IADD3 R6, R0, 0x80, RZ ;  /* 0x0000008000067810 */ /* 0x000fd60007ffe0ff */
        /* <DEDUP_REMOVED lines=12> */
[----:B------:R-:W-:Y:S02]  /*1e890*/  IADD3 R6, R0, 0x180, RZ ;  /* 0x0000018000067810 */ /* 0x000fe40007ffe0ff */
[----:B------:R-:W3:Y:S02]  /*1e8a0*/  SHFL.BFLY PT, R0, R223, 0x2, 0x1f ;  /* 0x0c401f00df007f89 */ /* 0x000ee400000e0000 */
[----:B---3--:R-:W-:-:S05]  /*1e8b0*/  FADD.FTZ R0, R0, R223 ;  /* 0x000000df00007221 */ /* 0x008fca0000010000 */
[----:B-12---:R-:W1:Y:S02]  /*1e8c0*/  SHFL.BFLY PT, R5, R0, 0x1, 0x1f ;  /* 0x0c201f0000057f89 */ /* 0x006e6400000e0000 */
[----:B-1----:R-:W-:Y:S01]  /*1e8d0*/  FADD.FTZ R13, R0, R5 ;  /* 0x00000005000d7221 */ /* 0x002fe20000010000 */
[----:B------:R-:W-:Y:S02]  /*1e8e0*/  IMAD.MOV.U32 R5, RZ, RZ, -0x800000 ;  /* 0xff800000ff057424 */ /* 0x000fe400078e00ff */
[----:B------:R-:W-:Y:S02]  /*1e8f0*/  IMAD.MOV.U32 R0, RZ, RZ, -0x800000 ;  /* 0xff800000ff007424 */ /* 0x000fe400078e00ff */
[----:B------:R-:W-:-:S13]  /*1e900*/  FSETP.NE.FTZ.AND P1, PT, R13, RZ, PT ;  /* 0x000000ff0d00720b */ /* 0x000fda0003f35000 */
[----:B------:R-:W1:Y:S01]  /*1e910*/  @P1 MUFU.LG2 R10, R13 ;  /* 0x0000000d000a1308 */ /* 0x000e620000000c00 */
[----:B------:R-:W-:Y:S01]  /*1e920*/  @P1 FMUL.FTZ R9, R2, 0.69314718246459960938 ;  /* 0x3f31721802091820 */ /* 0x000fe20000410000 */
[----:B-1----:R-:W-:-:S04]  /*1e930*/  @P1 FMUL.FTZ R10, R10, 0.69314718246459960938 ;  /* 0x3f3172180a0a1820 */ /* 0x002fc80000410000 */
[----:B------:R-:W-:Y:S01]  /*1e940*/  @P1 FFMA.FTZ R5, R9, R4, R10 ;  /* 0x0000000409051223 */ /* 0x000fe2000001000a */
[----:B------:R-:W-:Y:S02]  /*1e950*/  WARPGROUP.DEPBAR.LE gsb0, 0x0 ;  /* 0x00008000000079c5 */ /* 0x000fe40000010000 */
[----:B------:R-:W-:-:S06]  /*1e960*/  WARPGROUP.ARRIVE ;  /* 0x00000000000079c5 */ /* 0x000fcc0000000000 */
[----:B------:R-:W-:Y:S01]  /*1e970*/  HGMMA.64x256x16.F32 R24, R188, gdesc[UR4].tnspB, R24, gsb0 ;  /* 0x43e00004bc187df0 */ /* 0x000fe20008000818 */
[----:B------:R-:W-:Y:S02]  /*1e980*/  R2UR UR6, R6 ;  /* 0x00000000060672ca */ /* 0x000fe400000e0000 */
[----:B------:R-:W-:Y:S01]  /*1e990*/  R2UR UR7, R7 ;  /* 0x00000000070772ca */ /* 0x000fe200000e0000 */
[----:B------:R-:W1:Y:S02]  /*1e9a0*/  SHFL.BFLY PT, R6, R221, 0x2, 0x1f ;  /* 0x0c401f00dd067f89 */ /* 0x000e6400000e0000 */
[----:B-1----:R-:W-:-:S05]  /*1e9b0*/  FADD.FTZ R8, R6, R221 ;  /* 0x000000dd06087221 */ /* 0x002fca0000010000 */
[----:B------:R-:W1:Y:S02]  /*1e9c0*/  SHFL.BFLY PT, R7, R8, 0x1, 0x1f ;  /* 0x0c201f0008077f89 */ /* 0x000e6400000e0000 */
[----:B-1----:R-:W-:Y:S01]  /*1e9d0*/  FADD.FTZ R14, R8, R7 ;  /* 0x00000007080e7221 */ /* 0x002fe20000010000 */
[----:B------:R-:W-:-:S04]  /*1e9e0*/  CS2R R6, SRZ ;  /* 0x0000000000067805 */ /* 0x000fc8000001ff00 */
[----:B------:R-:W-:Y:S02]  /*1e9f0*/  FSETP.NE.FTZ.AND P2, PT, R14, RZ, PT ;  /* 0x000000ff0e00720b */ /* 0x000fe40003f55000 */
[----:B------:R-:W-:Y:S11]  /*1ea00*/  @P1 MUFU.RCP R7, R13 ;  /* 0x0000000d00071308 */ /* 0x000ff60000001000 */
[----:B------:R-:W1:Y:S01]  /*1ea10*/  @P2 MUFU.LG2 R11, R14 ;  /* 0x0000000e000b2308 */ /* 0x000e620000000c00 */
[----:B------:R-:W-:-:S07]  /*1ea20*/  @P2 FMUL.FTZ R15, R2, 0.69314718246459960938 ;  /* 0x3f317218020f2820 */ /* 0x000fce0000410000 */
[----:B------:R2:W3:Y:S01]  /*1ea30*/  @P2 MUFU.RCP R6, R14 ;  /* 0x0000000e00062308 */ /* 0x0004e20000001000 */
        /* <DEDUP_REMOVED lines=8> */
.L_x_1840:
[----:B------:R-:W2:Y:S01]  /*1eac0*/  LDL.LU R2, [R1+0x8] ;  /* 0x0000080001027983 */ /* 0x000ea20000300800 */
[----:B------:R-:W-:Y:S01]  /*1ead0*/  IADD3 R4, R12, 0x30860, RZ ;  /* 0x000308600c047810 */ /* 0x000fe20007ffe0ff */
[-C--:B------:R-:W-:Y:S01]  /*1eae0*/  FMUL.FTZ R24, R24, R7.reuse ;  /* 0x0000000718187220 */ /* 0x080fe20000410000 */
[----:B------:R-:W-:Y:S01]  /*1eaf0*/  FMUL.FTZ R25, R25, R7 ;  /* 0x0000000719197220 */ /* 0x000fe20000410000 */
[----:B------:R-:W3:Y:S01]  /*1eb00*/  LDL.LU R20, [R1+0x78] ;  /* 0x0000780001147983 */ /* 0x000ee20000300800 */
[----:B------:R-:W-:-:S05]  /*1eb10*/  VIADD R202, R202, 0x1 ;  /* 0x00000001caca7836 */ /* 0x000fca0000000000 */
[----:B------:R-:W-:Y:S01]  /*1eb20*/  ISETP.NE.AND P1, PT, R202, 0x2, PT ;  /* 0x00000002ca00780c */ /* 0x000fe20003f25270 */
[-C--:B0-----:R-:W-:Y:S01]  /*1eb30*/  FMUL.FTZ R152, R32, R7.reuse ;  /* 0x0000000720987220 */ /* 0x081fe20000410000 */
        /* <DEDUP_REMOVED lines=128> */
[----:B---3--:R-:W-:-:S03]  /*1f340*/  VIADD R20, R20, 0x1 ;  /* 0x0000000114147836 */ /* 0x008fc60000000000 */
[----:B------:R0:W-:Y:S02]  /*1f350*/  SYNCS.ARRIVE.TRANS64.RED.A1T0 RZ, [R4+URZ], RZ ;  /* 0x000000ff04ff79a7 */ /* 0x0001e4000810043f */
[----:B------:R1:W-:Y:S01]  /*1f360*/  STL [R1+0x78], R20 ;  /* 0x0000781401007387 */ /* 0x0003e20000100800 */
[----:B------:R-:W-:Y:S01]  /*1f370*/  FMUL.FTZ R2, R37, R7 ;  /* 0x0000000725027220 */ /* 0x000fe20000410000 */
[----:B0-----:R-:W-:-:S07]  /*1f380*/  FMUL.FTZ R4, R47, R6 ;  /* 0x000000062f047220 */ /* 0x001fce0000410000 */
.L_x_1666:
[----:B------:R-:W0:Y:S08]  /*1f390*/  S2UR UR4, SR_CgaCtaId ;  /* 0x00000000000479c3 */ /* 0x000e300000008800 */
[----:B------:R-:W-:Y:S01]  /*1f3a0*/  BAR.SYNC.DEFER_BLOCKING 0x5, 0x180 ;  /* 0x0146000000007b1d */ /* 0x000fe20000010000 */
[----:B------:R-:W-:-:S05]  /*1f3b0*/  MOV R18, 0x400 ;  /* 0x0000040000127802 */ /* 0x000fca0000000f00 */
[----:B------:R-:W-:Y:S01]  /*1f3c0*/  BSSY B0, `(.L_x_1841) ;  /* 0x00002cc000007945 */ /* 0x000fe20003800000 */
[----:B0-----:R-:W-:-:S05]  /*1f3d0*/  IMAD.U32 R6, RZ, RZ, UR4 ;  /* 0x00000004ff067e24 */ /* 0x001fca000f8e00ff */
[----:B------:R0:W-:Y:S01]  /*1f3e0*/  STL [R1+0x8], R6 ;  /* 0x0000080601007387 */ /* 0x0001e20000100800 */
[----:B------:R-:W-:-:S05]  /*1f3f0*/  LEA R18, R6, R18, 0x18 ;  /* 0x0000001206127211 */ /* 0x000fca00078ec0ff */
[----:B------:R0:W2:Y:S01]  /*1f400*/  LDS.128 R36, [R18+0x308d0] ;  /* 0x0308d00012247984 */ /* 0x0000a20000000c00 */
[----:B------:R-:W-:Y:S06]  /*1f410*/  BAR.ARV 0x4, 0x180 ;  /* 0x0106000000007b1d */ /* 0x000fec0000002000 */
[----:B------:R-:W-:Y:S05]  /*1f420*/  @P0 BRA `(.L_x_1842) ;  /* 0x0000001c00cc0947 */ /* 0x000fea0003800000 */
[----:B-1----:R-:W3:Y:S01]  /*1f430*/  LDL R20, [R1+0xb0] ;  /* 0x0000b00001147983 */ /* 0x002ee20000100800 */
[----:B------:R-:W-:-:S03]  /*1f440*/  ULDC.64 UR4, c[0x0][0xc00] ;  /* 0x0003000000047ab9 */ /* 0x000fc60000000a00 */
[----:B------:R-:W4:Y:S01]  /*1f450*/  LDL R176, [R1+0x74] ;  /* 0x0000740001b07983 */ /* 0x000f220000100800 */
[----:B------:R-:W1:Y:S03]  /*1f460*/  S2R R21, SR_SWINHI ;  /* 0x0000000000157919 */ /* 0x000e660000002f00 */
[----:B------:R-:W4:Y:S01]  /*1f470*/  LDL R174, [R1+0x70] ;  /* 0x0000700001ae7983 */ /* 0x000f220000100800 */
[----:B0-----:R-:W-:Y:S02]  /*1f480*/  MOV R6, R18 ;  /* 0x0000001200067202 */ /* 0x001fe40000000f00 */
[----:B-1----:R-:W-:Y:S02]  /*1f490*/  MOV R7, R21 ;  /* 0x0000001500077202 */ /* 0x002fe40000000f00 */
        /* <DEDUP_REMOVED lines=28> */
[----:B------:R-:W-:Y:S01]  /*1f660*/  MOV R2, RZ ;  /* 0x000000ff00027202 */ /* 0x000fe20000000f00 */
[----:B------:R-:W-:Y:S01]  /*1f670*/  BAR.SYNC.DEFER_BLOCKING 0x1, 0x100 ;  /* 0x0044000000007b1d */ /* 0x000fe20000010000 */
[----:B---3--:R-:W-:-:S03]  /*1f680*/  IMAD.WIDE R20, R20, 0x2, R6 ;  /* 0x0000000214147825 */ /* 0x008fc600078e0206 */
[C---:B------:R-:W-:Y:S02]  /*1f690*/  IADD3 R43, P1, R20.reuse, 0x20, RZ ;  /* 0x00000020142b7810 */ /* 0x040fe40007f3e0ff */
[----:B------:R-:W-:Y:S02]  /*1f6a0*/  IADD3 R47, P0, R20, 0x40, RZ ;  /* 0x00000040142f7810 */ /* 0x000fe40007f1e0ff */
[----:B------:R-:W-:Y:S02]  /*1f6b0*/  LOP3.LUT R42, R43, 0x380, RZ, 0xc0, !PT ;  /* 0x000003802b2a7812 */ /* 0x000fe400078ec0ff */
[----:B------:R-:W-:Y:S02]  /*1f6c0*/  LOP3.LUT R46, R47, 0x380, RZ, 0xc0, !PT ;  /* 0x000003802f2e7812 */ /* 0x000fe400078ec0ff */
[----:B------:R-:W-:Y:S02]  /*1f6d0*/  SHF.R.U64 R42, R42, 0x3, RZ ;  /* 0x000000032a2a7819 */ /* 0x000fe400000012ff */
[----:B------:R-:W-:-:S02]  /*1f6e0*/  IADD3 R111, P5, R20, 0x4040, RZ ;  /* 0x00004040146f7810 */ /* 0x000fc40007fbe0ff */
[----:B------:R-:W-:Y:S02]  /*1f6f0*/  SHF.R.U64 R46, R46, 0x3, RZ ;  /* 0x000000032e2e7819 */ /* 0x000fe400000012ff */
[----:B------:R-:W-:Y:S02]  /*1f700*/  LOP3.LUT R42, R42, R43, RZ, 0x3c, !PT ;  /* 0x0000002b2a2a7212 */ /* 0x000fe400078e3cff */
[----:B------:R-:W-:Y:S02]  /*1f710*/  IADD3.X R43, RZ, R21, RZ, P1, !PT ;  /* 0x00000015ff2b7210 */ /* 0x000fe40000ffe4ff */
[C---:B------:R-:W-:Y:S02]  /*1f720*/  IADD3 R97, P4, R20.reuse, 0x60, RZ ;  /* 0x0000006014617810 */ /* 0x040fe40007f9e0ff */
[C---:B------:R-:W-:Y:S02]  /*1f730*/  IADD3 R103, P3, R20.reuse, 0x4000, RZ ;  /* 0x0000400014677810 */ /* 0x040fe40007f7e0ff */
[----:B------:R-:W-:-:S02]  /*1f740*/  IADD3 R107, P6, R20, 0x4020, RZ ;  /* 0x00004020146b7810 */ /* 0x000fc40007fde0ff */
[C---:B------:R-:W-:Y:S02]  /*1f750*/  IADD3 R115, P2, R20.reuse, 0x4060, RZ ;  /* 0x0000406014737810 */ /* 0x040fe40007f5e0ff */
[----:B------:R-:W-:Y:S02]  /*1f760*/  IADD3 R119, P1, R20, 0x8000, RZ ;  /* 0x0000800014777810 */ /* 0x000fe40007f3e0ff */
[----:B------:R-:W-:Y:S02]  /*1f770*/  LOP3.LUT R110, R111, 0x380, RZ, 0xc0, !PT ;  /* 0x000003806f6e7812 */ /* 0x000fe400078ec0ff */
[----:B------:R-:W-:Y:S01]  /*1f780*/  LOP3.LUT R46, R46, R47, RZ, 0x3c, !PT ;  /* 0x0000002f2e2e7212 */ /* 0x000fe200078e3cff */
[----:B------:R-:W-:Y:S01]  /*1f790*/  IMAD.X R47, RZ, RZ, R21, P0 ;  /* 0x000000ffff2f7224 */ /* 0x000fe200000e0615 */
[----:B-----5:R-:W-:Y:S02]  /*1f7a0*/  LOP3.LUT R96, R97, 0x380, RZ, 0xc0, !PT ;  /* 0x0000038061607812 */ /* 0x020fe400078ec0ff */
[----:B------:R-:W-:-:S02]  /*1f7b0*/  LOP3.LUT R102, R103, 0x380, RZ, 0xc0, !PT ;  /* 0x0000038067667812 */ /* 0x000fc400078ec0ff */
[----:B------:R-:W-:Y:S02]  /*1f7c0*/  LOP3.LUT R106, R107, 0x380, RZ, 0xc0, !PT ;  /* 0x000003806b6a7812 */ /* 0x000fe400078ec0ff */
[----:B------:R-:W-:Y:S02]  /*1f7d0*/  LOP3.LUT R114, R115, 0x380, RZ, 0xc0, !PT ;  /* 0x0000038073727812 */ /* 0x000fe400078ec0ff */
[----:B------:R-:W-:Y:S02]  /*1f7e0*/  LOP3.LUT R118, R119, 0x380, RZ, 0xc0, !PT ;  /* 0x0000038077767812 */ /* 0x000fe400078ec0ff */
[----:B------:R-:W-:Y:S02]  /*1f7f0*/  IADD3 R123, P0, R20, 0x8020, RZ ;  /* 0x00008020147b7810 */ /* 0x000fe40007f1e0ff */
[----:B------:R-:W-:Y:S02]  /*1f800*/  SHF.R.U64 R110, R110, 0x3, RZ ;  /* 0x000000036e6e7819 */ /* 0x000fe400000012ff */
[----:B------:R-:W-:-:S02]  /*1f810*/  LOP3.LUT R131, R20, 0x380, RZ, 0xc0, !PT ;  /* 0x0000038014837812 */ /* 0x000fc400078ec0ff */
[----:B------:R-:W-:Y:S02]  /*1f820*/  SHF.R.U64 R96, R96, 0x3, RZ ;  /* 0x0000000360607819 */ /* 0x000fe400000012ff */
[----:B------:R-:W-:Y:S02]  /*1f830*/  SHF.R.U64 R102, R102, 0x3, RZ ;  /* 0x0000000366667819 */ /* 0x000fe400000012ff */
[----:B------:R-:W-:Y:S02]  /*1f840*/  SHF.R.U64 R106, R106, 0x3, RZ ;  /* 0x000000036a6a7819 */ /* 0x000fe400000012ff */
[----:B------:R-:W-:Y:S02]  /*1f850*/  SHF.R.U64 R114, R114, 0x3, RZ ;  /* 0x0000000372727819 */ /* 0x000fe400000012ff */
[----:B------:R-:W-:Y:S02]  /*1f860*/  SHF.R.U64 R118, R118, 0x3, RZ ;  /* 0x0000000376767819 */ /* 0x000fe400000012ff */
[----:B------:R-:W-:-:S02]  /*1f870*/  LOP3.LUT R122, R123, 0x380, RZ, 0xc0, !PT ;  /* 0x000003807b7a7812 */ /* 0x000fc400078ec0ff */
[----:B------:R-:W-:Y:S01]  /*1f880*/  LOP3.LUT R110, R110, R111, RZ, 0x3c, !PT ;  /* 0x0000006f6e6e7212 */ /* 0x000fe200078e3cff */
[--C-:B------:R-:W-:Y:S01]  /*1f890*/  IMAD.X R111, RZ, RZ, R21.reuse, P5 ;  /* 0x000000ffff6f7224 */ /* 0x100fe200028e0615 */
[----:B------:R-:W-:Y:S02]  /*1f8a0*/  SHF.R.U64 R131, R131, 0x3, RZ ;  /* 0x0000000383837819 */ /* 0x000fe400000012ff */
[----:B------:R-:W-:Y:S02]  /*1f8b0*/  IADD3 R173, P5, R20, 0xc020, RZ ;  /* 0x0000c02014ad7810 */ /* 0x000fe40007fbe0ff */
[----:B------:R-:W-:Y:S01]  /*1f8c0*/  LOP3.LUT R96, R96, R97, RZ, 0x3c, !PT ;  /* 0x0000006160607212 */ /* 0x000fe200078e3cff */
[--C-:B------:R-:W-:Y:S01]  /*1f8d0*/  IMAD.X R97, RZ, RZ, R21.reuse, P4 ;  /* 0x000000ffff617224 */ /* 0x100fe200020e0615 */
[----:B------:R-:W-:Y:S01]  /*1f8e0*/  LOP3.LUT R102, R102, R103, RZ, 0x3c, !PT ;  /* 0x0000006766667212 */ /* 0x000fe200078e3cff */
[----:B------:R-:W-:Y:S01]  /*1f8f0*/  IMAD.X R103, RZ, RZ, R21, P3 ;  /* 0x000000ffff677224 */ /* 0x000fe200018e0615 */
[----:B------:R-:W-:-:S02]  /*1f900*/  LOP3.LUT R106, R106, R107, RZ, 0x3c, !PT ;  /* 0x0000006b6a6a7212 */ /* 0x000fc400078e3cff */
[----:B------:R-:W-:Y:S01]  /*1f910*/  LOP3.LUT R114, R114, R115, RZ, 0x3c, !PT ;  /* 0x0000007372727212 */ /* 0x000fe200078e3cff */
[----:B------:R-:W-:Y:S01]  /*1f920*/  IMAD.X R115, RZ, RZ, R21, P2 ;  /* 0x000000ffff737224 */ /* 0x000fe200010e0615 */
[----:B------:R-:W-:Y:S02]  /*1f930*/  LOP3.LUT R118, R118, R119, RZ, 0x3c, !PT ;  /* 0x0000007776767212 */ /* 0x000fe400078e3cff */
[----:B------:R-:W-:Y:S02]  /*1f940*/  SHF.R.U64 R122, R122, 0x3, RZ ;  /* 0x000000037a7a7819 */ /* 0x000fe400000012ff */
[-C--:B------:R-:W-:Y:S02]  /*1f950*/  IADD3.X R107, RZ, R21.reuse, RZ, P6, !PT ;  /* 0x00000015ff6b7210 */ /* 0x080fe400037fe4ff */
[----:B------:R-:W-:Y:S02]  /*1f960*/  IADD3.X R119, RZ, R21, RZ, P1, !PT ;  /* 0x00000015ff777210 */ /* 0x000fe40000ffe4ff */
[----:B------:R-:W-:-:S02]  /*1f970*/  IADD3 R125, P4, R20, 0x8040, RZ ;  /* 0x00008040147d7810 */ /* 0x000fc40007f9e0ff */
[C---:B------:R-:W-:Y:S02]  /*1f980*/  IADD3 R127, P3, R20.reuse, 0x8060, RZ ;  /* 0x00008060147f7810 */ /* 0x040fe40007f7e0ff */
[C---:B------:R-:W-:Y:S02]  /*1f990*/  IADD3 R129, P6, R20.reuse, 0xc000, RZ ;  /* 0x0000c00014817810 */ /* 0x040fe40007fde0ff */
[----:B------:R-:W-:Y:S02]  /*1f9a0*/  LOP3.LUT R130, R131, R20, RZ, 0x3c, !PT ;  /* 0x0000001483827212 */ /* 0x000fe400078e3cff */
[C---:B------:R-:W-:Y:S02]  /*1f9b0*/  IADD3 R175, P2, R20.reuse, 0xc040, RZ ;  /* 0x0000c04014af7810 */ /* 0x040fe40007f5e0ff */
[----:B------:R-:W-:Y:S01]  /*1f9c0*/  IADD3 R177, P1, R20, 0xc060, RZ ;  /* 0x0000c06014b17810 */ /* 0x000fe20007f3e0ff */
[----:B------:R-:W-:Y:S01]  /*1f9d0*/  IMAD.MOV.U32 R131, RZ, RZ, R21 ;  /* 0x000000ffff837224 */ /* 0x000fe200078e0015 */
[----:B------:R-:W-:-:S02]  /*1f9e0*/  LOP3.LUT R20, R173, 0x380, RZ, 0xc0, !PT ;  /* 0x00000380ad147812 */ /* 0x000fc400078ec0ff */
[----:B------:R-:W-:Y:S01]  /*1f9f0*/  LOP3.LUT R122, R122, R123, RZ, 0x3c, !PT ;  /* 0x0000007b7a7a7212 */ /* 0x000fe200078e3cff */
[--C-:B------:R-:W-:Y:S01]  /*1fa00*/  IMAD.X R123, RZ, RZ, R21.reuse, P0 ;  /* 0x000000ffff7b7224 */ /* 0x100fe200000e0615 */
[----:B------:R-:W-:Y:S02]  /*1fa10*/  ISETP.NE.U32.AND P0, PT, RZ, UR4, PT ;  /* 0x00000004ff007c0c */ /* 0x000fe4000bf05070 */
[----:B------:R-:W-:Y:S02]  /*1fa20*/  SHF.R.U64 R20, R20, 0x3, RZ ;  /* 0x0000000314147819 */ /* 0x000fe400000012ff */
[----:B------:R-:W-:Y:S02]  /*1fa30*/  LOP3.LUT R32, R175, 0x380, RZ, 0xc0, !PT ;  /* 0x00000380af207812 */ /* 0x000fe400078ec0ff */
[----:B------:R-:W-:Y:S01]  /*1fa40*/  LOP3.LUT R34, R177, 0x380, RZ, 0xc0, !PT ;  /* 0x00000380b1227812 */ /* 0x000fe200078ec0ff */
[----:B------:R-:W-:Y:S01]  /*1fa50*/  IMAD.X R29, RZ, RZ, R21, P5 ;  /* 0x000000ffff1d7224 */ /* 0x000fe200028e0615 */
[----:B------:R-:W-:-:S02]  /*1fa60*/  LOP3.LUT R124, R125, 0x380, RZ, 0xc0, !PT ;  /* 0x000003807d7c7812 */ /* 0x000fc400078ec0ff */
[----:B------:R-:W-:Y:S02]  /*1fa70*/  MOV R30, R130 ;  /* 0x00000082001e7202 */ /* 0x000fe40000000f00 */
[----:B------:R-:W-:Y:S02]  /*1fa80*/  LOP3.LUT R126, R127, 0x380, RZ, 0xc0, !PT ;  /* 0x000003807f7e7812 */ /* 0x000fe400078ec0ff */
[----:B------:R-:W-:Y:S01]  /*1fa90*/  ISETP.NE.AND.EX P0, PT, RZ, UR5, PT, P0 ;  /* 0x00000005ff007c0c */ /* 0x000fe2000bf05300 */
[----:B------:R-:W-:Y:S01]  /*1faa0*/  ULDC.64 UR4, c[0x0][0xc08] ;  /* 0x0003020000047ab9 */ /* 0x000fe20000000a00 */
[----:B------:R-:W-:Y:S01]  /*1fab0*/  LOP3.LUT R28, R20, R173, RZ, 0x3c, !PT ;  /* 0x000000ad141c7212 */ /* 0x000fe200078e3cff */
[----:B------:R-:W-:Y:S01]  /*1fac0*/  IMAD.X R131, RZ, RZ, R21, P2 ;  /* 0x000000ffff837224 */ /* 0x000fe200010e0615 */
[----:B------:R-:W-:Y:S02]  /*1fad0*/  SHF.R.U64 R32, R32, 0x3, RZ ;  /* 0x0000000320207819 */ /* 0x000fe400000012ff */
[----:B------:R-:W-:-:S02]  /*1fae0*/  SHF.R.U64 R34, R34, 0x3, RZ ;  /* 0x0000000322227819 */ /* 0x000fc400000012ff */
[----:B------:R-:W-:Y:S01]  /*1faf0*/  MOV R42, R42 ;  /* 0x0000002a002a7202 */ /* 0x000fe20000000f00 */
[----:B------:R0:W-:Y:S01]  /*1fb00*/  STSM.16.M88.4 [R30], R24 ;  /* 0x000000181e007844 */ /* 0x0001e20000000200 */
[----:B------:R-:W-:Y:S02]  /*1fb10*/  LOP3.LUT R128, R129, 0x380, RZ, 0xc0, !PT ;  /* 0x0000038081807812 */ /* 0x000fe400078ec0ff */
[----:B------:R-:W-:Y:S02]  /*1fb20*/  SHF.R.U64 R124, R124, 0x3, RZ ;  /* 0x000000037c7c7819 */ /* 0x000fe400000012ff */
[----:B------:R-:W-:Y:S02]  /*1fb30*/  ISETP.NE.U32.AND P2, PT, RZ, UR4, PT ;  /* 0x00000004ff007c0c */ /* 0x000fe4000bf45070 */
[----:B------:R-:W-:Y:S02]  /*1fb40*/  SHF.R.U64 R126, R126, 0x3, RZ ;  /* 0x000000037e7e7819 */ /* 0x000fe400000012ff */
[----:B------:R-:W-:-:S02]  /*1fb50*/  MOV R46, R46 ;  /* 0x0000002e002e7202 */ /* 0x000fc40000000f00 */
[----:B------:R-:W-:Y:S02]  /*1fb60*/  MOV R96, R96 ;  /* 0x0000006000607202 */ /* 0x000fe40000000f00 */
[----:B--2---:R-:W-:Y:S01]  /*1fb70*/  MOV R36, R28 ;  /* 0x0000001c00247202 */ /* 0x004fe20000000f00 */
[----:B------:R1:W-:Y:S01]  /*1fb80*/  STSM.16.M88.4 [R42], R8 ;  /* 0x000000082a007844 */ /* 0x0003e20000000200 */
[----:B------:R-:W-:Y:S02]  /*1fb90*/  LOP3.LUT R130, R32, R175, RZ, 0x3c, !PT ;  /* 0x000000af20827212 */ /* 0x000fe400078e3cff */
[----:B0-----:R-:W-:Y:S02]  /*1fba0*/  F2FP.F16.F32.PACK_AB R24, R49, R156 ;  /* 0x0000009c3118723e */ /* 0x001fe400000000ff */
[----:B------:R-:W-:Y:S02]  /*1fbb0*/  F2FP.F16.F32.PACK_AB R25, R51, R50 ;  /* 0x000000323319723e */ /* 0x000fe400000000ff */
[----:B------:R-:W-:-:S02]  /*1fbc0*/  F2FP.F16.F32.PACK_AB R26, R53, R157 ;  /* 0x0000009d351a723e */ /* 0x000fc400000000ff */
[----:B------:R-:W-:Y:S02]  /*1fbd0*/  F2FP.F16.F32.PACK_AB R27, R55, R54 ;  /* 0x00000036371b723e */ /* 0x000fe400000000ff */
[----:B------:R-:W-:Y:S02]  /*1fbe0*/  LOP3.LUT R20, R34, R177, RZ, 0x3c, !PT ;  /* 0x000000b122147212 */ /* 0x000fe400078e3cff */
[----:B------:R-:W-:Y:S02]  /*1fbf0*/  MOV R102, R102 ;  /* 0x0000006600667202 */ /* 0x000fe40000000f00 */
[----:B------:R-:W-:Y:S02]  /*1fc00*/  F2FP.F16.F32.PACK_AB R28, R57, R158 ;  /* 0x0000009e391c723e */ /* 0x000fe400000000ff */
[----:B------:R-:W-:Y:S02]  /*1fc10*/  F2FP.F16.F32.PACK_AB R29, R59, R58 ;  /* 0x0000003a3b1d723e */ /* 0x000fe400000000ff */
[----:B------:R-:W-:-:S02]  /*1fc20*/  F2FP.F16.F32.PACK_AB R30, R61, R159 ;  /* 0x0000009f3d1e723e */ /* 0x000fc400000000ff */
[----:B------:R-:W-:Y:S02]  /*1fc30*/  SHF.R.U64 R128, R128, 0x3, RZ ;  /* 0x0000000380807819 */ /* 0x000fe400000012ff */
[----:B------:R-:W-:Y:S01]  /*1fc40*/  LOP3.LUT R124, R124, R125, RZ, 0x3c, !PT ;  /* 0x0000007d7c7c7212 */ /* 0x000fe200078e3cff */
[--C-:B------:R-:W-:Y:S01]  /*1fc50*/  IMAD.X R125, RZ, RZ, R21.reuse, P4 ;  /* 0x000000ffff7d7224 */ /* 0x100fe200020e0615 */
[----:B------:R-:W-:Y:S02]  /*1fc60*/  MOV R106, R106 ;  /* 0x0000006a006a7202 */ /* 0x000fe40000000f00 */
[----:B------:R-:W-:Y:S02]  /*1fc70*/  F2FP.F16.F32.PACK_AB R32, R65, R64 ;  /* 0x000000404120723e */ /* 0x000fe400000000ff */
[----:B------:R-:W-:Y:S02]  /*1fc80*/  F2FP.F16.F32.PACK_AB R34, R69, R160 ;  /* 0x000000a04522723e */ /* 0x000fe400000000ff */
[----:B------:R-:W-:Y:S01]  /*1fc90*/  ISETP.NE.AND.EX P2, PT, RZ, UR5, PT, P2 ;  /* 0x00000005ff007c0c */ /* 0x000fe2000bf45320 */
[----:B------:R0:W-:Y:S01]  /*1fca0*/  STSM.16.M88.4 [R46], R12 ;  /* 0x0000000c2e007844 */ /* 0x0001e20000000200 */
[----:B------:R-:W-:Y:S01]  /*1fcb0*/  LOP3.LUT R126, R126, R127, RZ, 0x3c, !PT ;  /* 0x0000007f7e7e7212 */ /* 0x000fe200078e3cff */
[----:B------:R-:W-:Y:S01]  /*1fcc0*/  IMAD.X R127, RZ, RZ, R21, P3 ;  /* 0x000000ffff7f7224 */ /* 0x000fe200018e0615 */
[----:B------:R-:W-:-:S02]  /*1fcd0*/  MOV R110, R110 ;  /* 0x0000006e006e7202 */ /* 0x000fc40000000f00 */
[----:B-1----:R-:W-:Y:S02]  /*1fce0*/  F2FP.F16.F32.PACK_AB R8, R73, R161 ;  /* 0x000000a14908723e */ /* 0x002fe400000000ff */
[----:B------:R-:W-:Y:S02]  /*1fcf0*/  F2FP.F16.F32.PACK_AB R9, R75, R74 ;  /* 0x0000004a4b09723e */ /* 0x000fe400000000ff */
[----:B------:R-:W-:Y:S02]  /*1fd00*/  F2FP.F16.F32.PACK_AB R10, R77, R162 ;  /* 0x000000a24d0a723e */ /* 0x000fe400000000ff */
[----:B------:R-:W-:Y:S01]  /*1fd10*/  F2FP.F16.F32.PACK_AB R11, R79, R78 ;  /* 0x0000004e4f0b723e */ /* 0x000fe200000000ff */
[----:B------:R1:W-:Y:S01]  /*1fd20*/  STSM.16.M88.4 [R96], R24 ;  /* 0x0000001860007844 */ /* 0x0003e20000000200 */
[----:B------:R-:W-:Y:S02]  /*1fd30*/  MOV R114, R114 ;  /* 0x0000007200727202 */ /* 0x000fe40000000f00 */
[----:B------:R-:W-:Y:S01]  /*1fd40*/  LOP3.LUT R128, R128, R129, RZ, 0x3c, !PT ;  /* 0x0000008180807212 */ /* 0x000fe200078e3cff */
[----:B------:R-:W-:Y:S01]  /*1fd50*/  STSM.16.M88.4 [R102], R28 ;  /* 0x0000001c66007844 */ /* 0x000fe20000000200 */
[----:B0-----:R-:W-:-:S02]  /*1fd60*/  F2FP.F16.F32.PACK_AB R12, R81, R163 ;  /* 0x000000a3510c723e */ /* 0x001fc400000000ff */
[----:B------:R-:W-:Y:S02]  /*1fd70*/  F2FP.F16.F32.PACK_AB R13, R83, R82 ;  /* 0x00000052530d723e */ /* 0x000fe400000000ff */
[----:B------:R-:W-:Y:S02]  /*1fd80*/  F2FP.F16.F32.PACK_AB R14, R85, R164 ;  /* 0x000000a4550e723e */ /* 0x000fe400000000ff */
[----:B------:R-:W-:Y:S01]  /*1fd90*/  F2FP.F16.F32.PACK_AB R15, R87, R86 ;  /* 0x00000056570f723e */ /* 0x000fe200000000ff */
[----:B------:R-:W-:Y:S01]  /*1fda0*/  STSM.16.M88.4 [R106], R32 ;  /* 0x000000206a007844 */ /* 0x000fe20000000200 */
[----:B------:R-:W-:Y:S02]  /*1fdb0*/  MOV R118, R118 ;  /* 0x0000007600767202 */ /* 0x000fe40000000f00 */
[----:B------:R-:W-:Y:S02]  /*1fdc0*/  IADD3.X R129, RZ, R21, RZ, P6, !PT ;  /* 0x00000015ff817210 */ /* 0x000fe400037fe4ff */
[----:B-1----:R-:W-:-:S02]  /*1fdd0*/  F2FP.F16.F32.PACK_AB R24, R89, R165 ;  /* 0x000000a55918723e */ /* 0x002fc400000000ff */
[----:B------:R-:W-:Y:S02]  /*1fde0*/  F2FP.F16.F32.PACK_AB R25, R91, R90 ;  /* 0x0000005a5b19723e */ /* 0x000fe400000000ff */
[----:B------:R-:W-:Y:S02]  /*1fdf0*/  F2FP.F16.F32.PACK_AB R26, R93, R166 ;  /* 0x000000a65d1a723e */ /* 0x000fe400000000ff */
[----:B------:R-:W-:Y:S01]  /*1fe00*/  F2FP.F16.F32.PACK_AB R27, R95, R94 ;  /* 0x0000005e5f1b723e */ /* 0x000fe200000000ff */
[----:B------:R0:W-:Y:S01]  /*1fe10*/  STSM.16.M88.4 [R110], R8 ;  /* 0x000000086e007844 */ /* 0x0001e20000000200 */
[----:B------:R-:W-:Y:S02]  /*1fe20*/  MOV R122, R122 ;  /* 0x0000007a007a7202 */ /* 0x000fe40000000f00 */
[----:B------:R-:W-:Y:S02]  /*1fe30*/  F2FP.F16.F32.PACK_AB R64, R3, R167 ;  /* 0x000000a70340723e */ /* 0x000fe400000000ff */
[----:B------:R-:W-:Y:S01]  /*1fe40*/  F2FP.F16.F32.PACK_AB R65, R99, R98 ;  /* 0x000000626341723e */ /* 0x000fe200000000ff */
[----:B------:R-:W-:Y:S01]  /*1fe50*/  IMAD.X R21, RZ, RZ, R21, P1 ;  /* 0x000000ffff157224 */ /* 0x000fe200008e0615 */
[----:B------:R-:W-:-:S02]  /*1fe60*/  MOV R124, R124 ;  /* 0x0000007c007c7202 */ /* 0x000fc40000000f00 */
[----:B------:R-:W-:Y:S02]  /*1fe70*/  F2FP.F16.F32.PACK_AB R42, R109, R170 ;  /* 0x000000aa6d2a723e */ /* 0x000fe400000000ff */
[----:B------:R-:W-:Y:S01]  /*1fe80*/  F2FP.F16.F32.PACK_AB R43, R60, R56 ;  /* 0x000000383c2b723e */ /* 0x000fe200000000ff */
[----:B------:R1:W-:Y:S01]  /*1fe90*/  STSM.16.M88.4 [R114], R12 ;  /* 0x0000000c72007844 */ /* 0x0003e20000000200 */
[----:B------:R-:W-:Y:S02]  /*1fea0*/  MOV R126, R126 ;  /* 0x0000007e007e7202 */ /* 0x000fe40000000f00 */
[----:B0-----:R-:W-:Y:S02]  /*1feb0*/  F2FP.F16.F32.PACK_AB R8, R113, R112 ;  /* 0x000000707108723e */ /* 0x001fe400000000ff */
[----:B------:R-:W-:Y:S02]  /*1fec0*/  F2FP.F16.F32.PACK_AB R9, R68, R62 ;  /* 0x0000003e4409723e */ /* 0x000fe400000000ff */
[----:B------:R-:W-:-:S02]  /*1fed0*/  F2FP.F16.F32.PACK_AB R10, R117, R116 ;  /* 0x00000074750a723e */ /* 0x000fc400000000ff */
[----:B------:R-:W-:Y:S01]  /*1fee0*/  F2FP.F16.F32.PACK_AB R11, R72, R70 ;  /* 0x00000046480b723e */ /* 0x000fe200000000ff */
[----:B------:R0:W-:Y:S01]  /*1fef0*/  STSM.16.M88.4 [R118], R24 ;  /* 0x0000001876007844 */ /* 0x0001e20000000200 */
[----:B------:R-:W-:Y:S02]  /*1ff00*/  MOV R128, R128 ;  /* 0x0000008000807202 */ /* 0x000fe40000000f00 */
[----:B------:R-:W-:Y:S01]  /*1ff10*/  F2FP.F16.F32.PACK_AB R109, R100, R92 ;  /* 0x0000005c646d723e */ /* 0x000fe200000000ff */
[----:B------:R-:W-:Y:S01]  /*1ff20*/  STSM.16.M88.4 [R122], R64 ;  /* 0x000000407a007844 */ /* 0x000fe20000000200 */
[----:B-1----:R-:W-:Y:S02]  /*1ff30*/  F2FP.F16.F32.PACK_AB R12, R121, R120 ;  /* 0x00000078790c723e */ /* 0x002fe400000000ff */
[----:B------:R-:W-:Y:S02]  /*1ff40*/  F2FP.F16.F32.PACK_AB R13, R80, R76 ;  /* 0x0000004c500d723e */ /* 0x000fe400000000ff */
[----:B------:R-:W-:-:S02]  /*1ff50*/  F2FP.F16.F32.PACK_AB R14, R104, R171 ;  /* 0x000000ab680e723e */ /* 0x000fc400000000ff */
[----:B------:R-:W-:Y:S01]  /*1ff60*/  F2FP.F16.F32.PACK_AB R15, R88, R84 ;  /* 0x00000054580f723e */ /* 0x000fe200000000ff */
[----:B------:R-:W-:Y:S01]  /*1ff70*/  STSM.16.M88.4 [R124], R40 ;  /* 0x000000287c007844 */ /* 0x000fe20000000200 */
[----:B------:R-:W-:Y:S02]  /*1ff80*/  F2FP.F16.F32.PACK_AB R110, R133, R132 ;  /* 0x00000084856e723e */ /* 0x000fe400000000ff */
[----:B------:R-:W-:Y:S01]  /*1ff90*/  F2FP.F16.F32.PACK_AB R111, R135, R134 ;  /* 0x00000086876f723e */ /* 0x000fe200000000ff */
[----:B------:R1:W-:Y:S01]  /*1ffa0*/  STSM.16.M88.4 [R126], R8 ;  /* 0x000000087e007844 */ /* 0x0003e20000000200 */
[----:B------:R-:W-:Y:S01]  /*1ffb0*/  MOV R130, R130 ;  /* 0x0000008200827202 */ /* 0x000fe20000000f00 */
[----:B0-----:R-:W4:Y:S01]  /*1ffc0*/  LDC.64 R24, c[0x0][0xc00] ;  /* 0x00030000ff187b82 */ /* 0x001f220000000a00 */
[----:B------:R-:W-:Y:S01]  /*1ffd0*/  MOV R20, R20 ;  /* 0x0000001400147202 */ /* 0x000fe20000000f00 */
[----:B------:R-:W-:Y:S04]  /*1ffe0*/  STSM.16.M88.4 [R128], R12 ;  /* 0x0000000c80007844 */ /* 0x000fe80000000200 */
[----:B------:R-:W-:Y:S01]  /*1fff0*/  STSM.16.M88.4 [R36], R108 ;  /* 0x0000006c24007844 */ /* 0x000fe20000000200 */
[----:B------:R-:W-:Y:S01]  /*20000*/  ULDC UR4, c[0x0][0xa88] ;  /* 0x0002a20000047ab9 */ /* 0x000fe20000000800 */
[----:B------:R-:W0:Y:S02]  /*20010*/  LDC R21, c[0x0][0xbe8] ;  /* 0x0002fa00ff157b82 */ /* 0x000e240000000800 */
[----:B------:R-:W-:Y:S06]  /*20020*/  STSM.16.M88.4 [R130], R136 ;  /* 0x0000008882007844 */ /* 0x000fec0000000200 */
[----:B-1----:R-:W1:Y:S01]  /*20030*/  @P2 LDC.64 R8, c[0x0][0xc08] ;  /* 0x00030200ff082b82 */ /* 0x002e620000000a00 */
[----:B------:R2:W-:Y:S01]  /*20040*/  STSM.16.M88.4 [R20], R144 ;  /* 0x0000009014007844 */ /* 0x0005e20000000200 */
[----:B------:R-:W-:-:S02]  /*20050*/  IMAD.U32 R4, RZ, RZ, UR4 ;  /* 0x00000004ff047e24 */ /* 0x000fc4000f8e00ff */
[----:B----4-:R-:W-:-:S04]  /*20060*/  IMAD.WIDE R24, R176, 0x4, R24 ;  /* 0x00000004b0187825 */ /* 0x010fc800078e0218 */
[----:B------:R-:W-:Y:S01]  /*20070*/  BAR.SYNC.DEFER_BLOCKING 0x1, 0x100 ;  /* 0x0044000000007b1d */ /* 0x000fe20000010000 */
[----:B-1----:R-:W-:-:S05]  /*20080*/  @P2 IMAD.WIDE R8, R176, 0x4, R8 ;  /* 0x00000004b0082825 */ /* 0x002fca00078e0208 */
[----:B------:R1:W5:Y:S04]  /*20090*/  @P0 LDG.E R2, desc[UR60][R24.64] ;  /* 0x0000003c18020981 */ /* 0x000368000c1e1900 */
[----:B------:R1:W5:Y:S01]  /*200a0*/  @P2 LDG.E R4, desc[UR60][R8.64] ;  /* 0x0000003c08042981 */ /* 0x000362000c1e1900 */
[----:B0-----:R-:W-:-:S13]  /*200b0*/  ISETP.NE.AND P1, PT, R21, 0x1, PT ;  /* 0x000000011500780c */ /* 0x001fda0003f25270 */
[----:B------:R-:W0:Y:S08]  /*200c0*/  @P1 LDC R10, c[0x0][0xbec] ;  /* 0x0002fb00ff0a1b82 */ /* 0x000e300000000800 */
[----:B------:R-:W3:Y:S01]  /*200d0*/  @P1 LDC R27, c[0x0][0xbf0] ;  /* 0x0002fc00ff1b1b82 */ /* 0x000ee20000000800 */
[----:B--2---:R-:W-:Y:S01]  /*200e0*/  SHF.R.S32.HI R20, RZ, 0x1f, R174 ;  /* 0x0000001fff147819 */ /* 0x004fe200000114ae */
[----:B-1----:R-:W-:Y:S06]  /*200f0*/  @P2 BRA `(.L_x_1843) ;  /* 0x0000000000102947 */ /* 0x002fec0003800000 */
[----:B------:R-:W-:Y:S05]  /*20100*/  @!P0 BRA `(.L_x_1843) ;  /* 0x00000000000c8947 */ /* 0x000fea0003800000 */
[----:B------:R-:W2:Y:S04]  /*20110*/  LDG.E R3, desc[UR60][R24.64] ;  /* 0x0000003c18037981 */ /* 0x000ea8000c1e1900 */
[----:B-----5:R-:W2:Y:S02]  /*20120*/  LDG.E R4, desc[UR60][R24.64+0x4] ;  /* 0x0000043c18047981 */ /* 0x020ea4000c1e1900 */
[----:B--2---:R-:W-:-:S07]  /*20130*/  IMAD.IADD R4, R4, 0x1, -R3 ;  /* 0x0000000104047824 */ /* 0x004fce00078e0a03 */
.L_x_1843:
[----:B------:R-:W2:Y:S01]  /*20140*/  LDL R9, [R1+0x60] ;  /* 0x0000600001097983 */ /* 0x000ea20000100800 */
[----:B------:R-:W-:-:S03]  /*20150*/  ULDC.64 UR4, c[0x0][0xb90] ;  /* 0x0002e40000047ab9 */ /* 0x000fc60000000a00 */
[----:B------:R-:W4:Y:S01]  /*20160*/  LDL R82, [R1+0x68] ;  /* 0x0000680001527983 */ /* 0x000f220000100800 */
[----:B-----5:R-:W-:Y:S01]  /*20170*/  SHF.R.S32.HI R3, RZ, 0x1f, R2 ;  /* 0x0000001fff037819 */ /* 0x020fe20000011402 */
[----:B------:R-:W1:Y:S02]  /*20180*/  @P1 LDC R85, c[0x0][0xbec] ;  /* 0x0002fb00ff551b82 */ /* 0x000e640000000800 */
[----:B------:R-:W2:Y:S04]  /*20190*/  LDL.LU R86, [R1+0x48] ;  /* 0x0000480001567983 */ /* 0x000ea80000300800 */
[----:B------:R-:W4:Y:S01]  /*201a0*/  LDL R84, [R1+0x10] ;  /* 0x0000100001547983 */ /* 0x000f220000100800 */
[----:B------:R-:W-:Y:S01]  /*201b0*/  IMAD R8, R20, UR4, RZ ;  /* 0x0000000414087c24 */ /* 0x000fe2000f8e02ff */
[----:B------:R-:W-:-:S02]  /*201c0*/  SHF.R.S32.HI R36, RZ, 0x1f, R176 ;  /* 0x0000001fff247819 */ /* 0x000fc400000114b0 */
[----:B------:R-:W-:Y:S01]  /*201d0*/  SEL R80, R176, RZ, !P0 ;  /* 0x000000ffb0507207 */ /* 0x000fe20004000000 */
[----:B------:R-:W3:Y:S01]  /*201e0*/  LDL R30, [R1+0xac] ;  /* 0x0000ac00011e7983 */ /* 0x000ee20000100800 */
[----:B------:R-:W-:Y:S01]  /*201f0*/  IMAD R15, R174, UR5, R8 ;  /* 0x00000005ae0f7c24 */ /* 0x000fe2000f8e0208 */
[----:B------:R-:W-:Y:S01]  /*20200*/  SEL R36, R36, RZ, !P0 ;  /* 0x000000ff24247207 */ /* 0x000fe20004000000 */
[----:B------:R-:W-:Y:S01]  /*20210*/  IMAD R81, R4, R21, RZ ;  /* 0x0000001504517224 */ /* 0x000fe200078e02ff */
[----:B------:R-:W1:Y:S01]  /*20220*/  @P1 LDC R87, c[0x0][0xbf0] ;  /* 0x0002fc00ff571b82 */ /* 0x000e620000000800 */
[----:B--2---:R-:W-:Y:S02]  /*20230*/  IMAD.IADD R25, R9, 0x1, R86 ;  /* 0x0000000109197824 */ /* 0x004fe400078e0256 */
[----:B------:R-:W-:Y:S01]  /*20240*/  IMAD.WIDE.U32 R8, R174, UR4, R2 ;  /* 0x00000004ae087c25 */ /* 0x000fe2000f8e0002 */
[----:B------:R-:W-:Y:S02]  /*20250*/  ULDC.64 UR4, c[0x0][0xb98] ;  /* 0x0002e60000047ab9 */ /* 0x000fe40000000a00 */
[----:B------:R-:W-:Y:S01]  /*20260*/  MOV R11, R25 ;  /* 0x00000019000b7202 */ /* 0x000fe20000000f00 */
[----:B0-----:R-:W-:-:S04]  /*20270*/  @P1 IMAD.HI.U32 R10, R25, R10, RZ ;  /* 0x0000000a190a1227 */ /* 0x001fc800078e00ff */
[----:B----4-:R-:W-:Y:S01]  /*20280*/  IMAD R13, R84, 0x8, R82 ;  /* 0x00000008540d7824 */ /* 0x010fe200078e0252 */
[----:B---3--:R-:W-:Y:S01]  /*20290*/  @P1 SHF.R.U32.HI R11, RZ, R27, R10 ;  /* 0x0000001bff0b1219 */ /* 0x008fe2000001160a */
[----:B------:R-:W-:Y:S01]  /*202a0*/  IMAD.IADD R9, R9, 0x1, R15 ;  /* 0x0000000109097824 */ /* 0x000fe200078e020f */
[----:B------:R-:W2:Y:S01]  /*202b0*/  LDL R27, [R1+0x7c] ;  /* 0x00007c00011b7983 */ /* 0x000ea20000100800 */
[----:B------:R-:W-:Y:S01]  /*202c0*/  IMAD.SHL.U32 R13, R13, 0x8, RZ ;  /* 0x000000080d0d7824 */ /* 0x000fe200078e00ff */
[----:B------:R-:W-:Y:S01]  /*202d0*/  IADD3 R10, -R11, RZ, RZ ;  /* 0x000000ff0b0a7210 */ /* 0x000fe20007ffe1ff */
[----:B------:R-:W-:-:S04]  /*202e0*/  IMAD.WIDE.U32 R8, R80, UR4, R8 ;  /* 0x0000000450087c25 */ /* 0x000fc8000f8e0008 */
[----:B------:R-:W-:-:S04]  /*202f0*/  IMAD.WIDE R6, R13, 0x2, R6 ;  /* 0x000000020d067825 */ /* 0x000fc800078e0206 */
[----:B------:R-:W-:Y:S02]  /*20300*/  IMAD R15, R36, UR4, RZ ;  /* 0x00000004240f7c24 */ /* 0x000fe4000f8e02ff */
[----:B------:R-:W-:Y:S01]  /*20310*/  IMAD R13, R21, R10, R25 ;  /* 0x0000000a150d7224 */ /* 0x000fe200078e0219 */
[----:B------:R-:W-:Y:S01]  /*20320*/  IADD3 R10, P0, R11, R8, RZ ;  /* 0x000000080b0a7210 */ /* 0x000fe20007f1e0ff */
[----:B------:R-:W-:Y:S01]  /*20330*/  IMAD R12, R80, UR5, R15 ;  /* 0x00000005500c7c24 */ /* 0x000fe2000f8e020f */
[----:B------:R-:W-:Y:S01]  /*20340*/  SHF.R.S32.HI R15, RZ, 0x1f, R11 ;  /* 0x0000001fff0f7819 */ /* 0x000fe2000001140b */
[----:B------:R-:W-:Y:S01]  /*20350*/  ULDC.64 UR4, c[0x0][0xb88] ;  /* 0x0002e20000047ab9 */ /* 0x000fe20000000a00 */
[----:B------:R-:W-:Y:S02]  /*20360*/  SHF.R.S32.HI R8, RZ, 0x1f, R13 ;  /* 0x0000001fff087819 */ /* 0x000fe4000001140d */
[----:B------:R-:W-:Y:S02]  /*20370*/  IADD3.X R11, R15, R9, R12, P0, !PT ;  /* 0x000000090f0b7210 */ /* 0x000fe400007fe40c */
[----:B------:R-:W-:Y:S01]  /*20380*/  IADD3 R25, P5, R6, 0x1000, RZ ;  /* 0x0000100006197810 */ /* 0x000fe20007fbe0ff */
[----:B------:R-:W-:-:S02]  /*20390*/  IMAD R14, R8, UR4, RZ ;  /* 0x00000004080e7c24 */ /* 0x000fc4000f8e02ff */
[----:B------:R-:W-:Y:S01]  /*203a0*/  IMAD.WIDE.U32 R10, R13, UR4, R10 ;  /* 0x000000040d0a7c25 */ /* 0x000fe2000f8e000a */
[----:B------:R-:W-:-:S03]  /*203b0*/  LOP3.LUT R8, R25, 0x380, RZ, 0xc0, !PT ;  /* 0x0000038019087812 */ /* 0x000fc600078ec0ff */
[----:B------:R-:W-:Y:S01]  /*203c0*/  IMAD R15, R13, UR5, R14 ;  /* 0x000000050d0f7c24 */ /* 0x000fe2000f8e020e */
[----:B------:R-:W-:Y:S01]  /*203d0*/  ULDC.64 UR4, c[0x0][0xb50] ;  /* 0x0002d40000047ab9 */ /* 0x000fe20000000a00 */
[----:B------:R-:W-:Y:S02]  /*203e0*/  SHF.R.U64 R8, R8, 0x3, RZ ;  /* 0x0000000308087819 */ /* 0x000fe400000012ff */
[----:B------:R-:W-:Y:S01]  /*203f0*/  IMAD.IADD R11, R11, 0x1, R15 ;  /* 0x000000010b0b7824 */ /* 0x000fe200078e020f */
[----:B------:R-:W-:Y:S02]  /*20400*/  LEA R14, P0, R10, UR4, 0x2 ;  /* 0x000000040a0e7c11 */ /* 0x000fe4000f8010ff */
[----:B------:R-:W-:Y:S02]  /*20410*/  LOP3.LUT R8, R8, R25, RZ, 0x3c, !PT ;  /* 0x0000001908087212 */ /* 0x000fe400078e3cff */
[----:B------:R-:W-:Y:S02]  /*20420*/  LEA.HI.X R26, R10, UR5, R11, 0x2, P0 ;  /* 0x000000050a1a7c11 */ /* 0x000fe400080f140b */
[----:B------:R-:W-:-:S02]  /*20430*/  IADD3 R33, P2, R6, 0x5000, RZ ;  /* 0x0000500006217810 */ /* 0x000fc40007f5e0ff */
[C---:B------:R-:W-:Y:S02]  /*20440*/  IADD3 R9, P4, R6.reuse, 0x2000, RZ ;  /* 0x0000200006097810 */ /* 0x040fe40007f9e0ff */
[C---:B------:R-:W-:Y:S01]  /*20450*/  IADD3 R29, P3, R6.reuse, 0x4000, RZ ;  /* 0x00004000061d7810 */ /* 0x040fe20007f7e0ff */
[----:B------:R-:W-:Y:S01]  /*20460*/  SHFL.IDX PT, R54, R14, RZ, 0x1c1f ;  /* 0x001c1fff0e367589 */ /* 0x000fe200000e0000 */
[----:B------:R-:W-:Y:S01]  /*20470*/  IADD3 R25, P0, R6, 0x3000, RZ ;  /* 0x0000300006197810 */ /* 0x000fe20007f1e0ff */
[----:B------:R-:W-:Y:S01]  /*20480*/  IMAD.IADD R30, R30, 0x1, R86 ;  /* 0x000000011e1e7824 */ /* 0x000fe200078e0256 */
[----:B------:R-:W-:Y:S01]  /*20490*/  IADD3 R41, P6, R6, 0x6000, RZ ;  /* 0x0000600006297810 */ /* 0x000fe20007fde0ff */
[----:B------:R-:W-:Y:S01]  /*204a0*/  SHFL.IDX PT, R58, R14, 0x1, 0x1c1f ;  /* 0x003c1f000e3a7f89 */ /* 0x000fe200000e0000 */
[----:B------:R-:W-:Y:S01]  /*204b0*/  LOP3.LUT R24, R25, 0x380, RZ, 0xc0, !PT ;  /* 0x0000038019187812 */ /* 0x000fe200078ec0ff */
[----:B------:R-:W-:Y:S01]  /*204c0*/  ULDC.64 UR4, c[0x0][0xaa0] ;  /* 0x0002a80000047ab9 */ /* 0x000fe20000000a00 */
[----:B------:R-:W-:-:S02]  /*204d0*/  LOP3.LUT R32, R33, 0x380, RZ, 0xc0, !PT ;  /* 0x0000038021207812 */ /* 0x000fc400078ec0ff */
[----:B------:R-:W-:Y:S02]  /*204e0*/  SHF.R.U64 R24, R24, 0x3, RZ ;  /* 0x0000000318187819 */ /* 0x000fe400000012ff */
[----:B------:R-:W-:Y:S02]  /*204f0*/  SHF.R.U64 R32, R32, 0x3, RZ ;  /* 0x0000000320207819 */ /* 0x000fe400000012ff */
[----:B------:R-:W-:Y:S02]  /*20500*/  LOP3.LUT R24, R24, R25, RZ, 0x3c, !PT ;  /* 0x0000001918187212 */ /* 0x000fe400078e3cff */
[----:B------:R-:W-:Y:S02]  /*20510*/  IADD3.X R25, RZ, R7, RZ, P0, !PT ;  /* 0x00000007ff197210 */ /* 0x000fe400007fe4ff */
[----:B------:R-:W-:Y:S02]  /*20520*/  IADD3 R53, P0, R6, 0x9000, RZ ;  /* 0x0000900006357810 */ /* 0x000fe40007f1e0ff */
[----:B------:R-:W-:Y:S01]  /*20530*/  LOP3.LUT R32, R32, R33, RZ, 0x3c, !PT ;  /* 0x0000002120207212 */ /* 0x000fe200078e3cff */
[----:B------:R-:W-:Y:S01]  /*20540*/  IMAD.X R33, RZ, RZ, R7, P2 ;  /* 0x000000ffff217224 */ /* 0x000fe200010e0607 */
[----:B------:R-:W-:-:S02]  /*20550*/  LOP3.LUT R52, R53, 0x380, RZ, 0xc0, !PT ;  /* 0x0000038035347812 */ /* 0x000fc400078ec0ff */
[----:B------:R-:W-:Y:S01]  /*20560*/  IADD3 R61, P2, R6, 0xb000, RZ ;  /* 0x0000b000063d7810 */ /* 0x000fe20007f5e0ff */
[----:B------:R-:W0:Y:S01]  /*20570*/  SHFL.IDX PT, R55, R26, RZ, 0x1c1f ;  /* 0x001c1fff1a377589 */ /* 0x000e2200000e0000 */
[----:B------:R-:W-:Y:S02]  /*20580*/  LOP3.LUT R12, R9, 0x380, RZ, 0xc0, !PT ;  /* 0x00000380090c7812 */ /* 0x000fe400078ec0ff */
[----:B------:R-:W-:Y:S01]  /*20590*/  LOP3.LUT R28, R29, 0x380, RZ, 0xc0, !PT ;  /* 0x000003801d1c7812 */ /* 0x000fe200078ec0ff */
[----:B------:R-:W3:Y:S01]  /*205a0*/  SHFL.IDX PT, R59, R26, 0x1, 0x1c1f ;  /* 0x003c1f001a3b7f89 */ /* 0x000ee200000e0000 */
[----:B------:R-:W-:Y:S02]  /*205b0*/  SHF.R.U64 R52, R52, 0x3, RZ ;  /* 0x0000000334347819 */ /* 0x000fe400000012ff */
[----:B------:R-:W-:Y:S02]  /*205c0*/  LOP3.LUT R60, R61, 0x380, RZ, 0xc0, !PT ;  /* 0x000003803d3c7812 */ /* 0x000fe400078ec0ff */
[----:B------:R-:W-:-:S02]  /*205d0*/  SHF.R.U64 R12, R12, 0x3, RZ ;  /* 0x000000030c0c7819 */ /* 0x000fc400000012ff */
[----:B------:R-:W-:Y:S02]  /*205e0*/  SHF.R.U64 R28, R28, 0x3, RZ ;  /* 0x000000031c1c7819 */ /* 0x000fe400000012ff */
[----:B------:R-:W-:Y:S01]  /*205f0*/  LOP3.LUT R52, R52, R53, RZ, 0x3c, !PT ;  /* 0x0000003534347212 */ /* 0x000fe200078e3cff */
[--C-:B------:R-:W-:Y:S01]  /*20600*/  IMAD.X R53, RZ, RZ, R7.reuse, P0 ;  /* 0x000000ffff357224 */ /* 0x100fe200000e0607 */
[----:B------:R-:W-:Y:S01]  /*20610*/  SHF.R.U64 R60, R60, 0x3, RZ ;  /* 0x000000033c3c7819 */ /* 0x000fe200000012ff */
[--C-:B------:R-:W-:Y:S01]  /*20620*/  IMAD.X R13, RZ, RZ, R7.reuse, P4 ;  /* 0x000000ffff0d7224 */ /* 0x100fe200020e0607 */
[----:B------:R-:W-:Y:S01]  /*20630*/  LOP3.LUT R12, R12, R9, RZ, 0x3c, !PT ;  /* 0x000000090c0c7212 */ /* 0x000fe200078e3cff */
[--C-:B------:R-:W-:Y:S01]  /*20640*/  IMAD.X R9, RZ, RZ, R7.reuse, P5 ;  /* 0x000000ffff097224 */ /* 0x100fe200028e0607 */
[----:B------:R-:W-:Y:S01]  /*20650*/  LOP3.LUT R28, R28, R29, RZ, 0x3c, !PT ;  /* 0x0000001d1c1c7212 */ /* 0x000fe200078e3cff */
[----:B------:R-:W-:Y:S01]  /*20660*/  IMAD.X R29, RZ, RZ, R7, P3 ;  /* 0x000000ffff1d7224 */ /* 0x000fe200018e0607 */
[----:B------:R-:W-:-:S02]  /*20670*/  IADD3 R10, R30, 0x8, RZ ;  /* 0x000000081e0a7810 */ /* 0x000fc40007ffe0ff */
[C---:B------:R-:W-:Y:S02]  /*20680*/  IADD3 R45, P5, R6.reuse, 0x7000, RZ ;  /* 0x00007000062d7810 */ /* 0x040fe40007fbe0ff */
[----:B------:R-:W-:Y:S02]  /*20690*/  IADD3 R49, P4, R6, 0x8000, RZ ;  /* 0x0000800006317810 */ /* 0x000fe40007f9e0ff */
[----:B------:R-:W-:Y:S01]  /*206a0*/  LOP3.LUT R60, R60, R61, RZ, 0x3c, !PT ;  /* 0x0000003d3c3c7212 */ /* 0x000fe200078e3cff */
[----:B------:R-:W-:Y:S01]  /*206b0*/  IMAD.X R61, RZ, RZ, R7, P2 ;  /* 0x000000ffff3d7224 */ /* 0x000fe200010e0607 */
[----:B------:R-:W-:Y:S01]  /*206c0*/  IADD3 R57, P3, R6, 0xa000, RZ ;  /* 0x0000a00006397810 */ /* 0x000fe20007f7e0ff */
[----:B------:R-:W-:Y:S01]  /*206d0*/  IMAD R3, R3, UR4, RZ ;  /* 0x0000000403037c24 */ /* 0x000fe2000f8e02ff */
[----:B------:R-:W-:Y:S02]  /*206e0*/  LOP3.LUT R40, R41, 0x380, RZ, 0xc0, !PT ;  /* 0x0000038029287812 */ /* 0x000fe400078ec0ff */
[----:B------:R-:W-:-:S02]  /*206f0*/  LOP3.LUT R44, R45, 0x380, RZ, 0xc0, !PT ;  /* 0x000003802d2c7812 */ /* 0x000fc400078ec0ff */
[----:B------:R-:W-:Y:S02]  /*20700*/  LOP3.LUT R48, R49, 0x380, RZ, 0xc0, !PT ;  /* 0x0000038031307812 */ /* 0x000fe400078ec0ff */
[----:B------:R-:W-:Y:S01]  /*20710*/  LOP3.LUT R56, R57, 0x380, RZ, 0xc0, !PT ;  /* 0x0000038039387812 */ /* 0x000fe200078ec0ff */
[----:B------:R-:W-:Y:S01]  /*20720*/  IMAD R83, R2, UR5, R3 ;  /* 0x0000000502537c24 */ /* 0x000fe2000f8e0203 */
[----:B------:R-:W-:Y:S01]  /*20730*/  SHF.R.U64 R40, R40, 0x3, RZ ;  /* 0x0000000328287819 */ /* 0x000fe200000012ff */
[----:B------:R-:W-:Y:S01]  /*20740*/  IMAD.WIDE.U32 R2, R2, UR4, RZ ;  /* 0x0000000402027c25 */ /* 0x000fe2000f8e00ff */
[----:B------:R-:W-:Y:S01]  /*20750*/  SHF.R.U64 R44, R44, 0x3, RZ ;  /* 0x000000032c2c7819 */ /* 0x000fe200000012ff */
[----:B------:R-:W-:Y:S01]  /*20760*/  ULDC.64 UR4, c[0x0][0xae8] ;  /* 0x0002ba0000047ab9 */ /* 0x000fe20000000a00 */
[----:B------:R-:W-:Y:S02]  /*20770*/  SHF.R.U64 R48, R48, 0x3, RZ ;  /* 0x0000000330307819 */ /* 0x000fe400000012ff */
[----:B------:R-:W-:-:S02]  /*20780*/  LEA R82, R82, R84, 0x5 ;  /* 0x0000005452527211 */ /* 0x000fc400078e28ff */
[----:B------:R-:W-:Y:S01]  /*20790*/  SHF.R.U64 R56, R56, 0x3, RZ ;  /* 0x0000000338387819 */ /* 0x000fe200000012ff */
[----:B------:R-:W-:Y:S01]  /*207a0*/  IMAD.IADD R3, R3, 0x1, R83 ;  /* 0x0000000103037824 */ /* 0x000fe200078e0253 */
[----:B------:R-:W-:Y:S01]  /*207b0*/  LOP3.LUT R40, R40, R41, RZ, 0x3c, !PT ;  /* 0x0000002928287212 */ /* 0x000fe200078e3cff */
[----:B------:R-:W-:Y:S01]  /*207c0*/  IMAD R20, R20, UR4, RZ ;  /* 0x0000000414147c24 */ /* 0x000fe2000f8e02ff */
[----:B------:R-:W-:Y:S01]  /*207d0*/  LOP3.LUT R44, R44, R45, RZ, 0x3c, !PT ;  /* 0x0000002d2c2c7212 */ /* 0x000fe200078e3cff */
[--C-:B------:R-:W-:Y:S01]  /*207e0*/  IMAD.X R41, RZ, RZ, R7.reuse, P6 ;  /* 0x000000ffff297224 */ /* 0x100fe200030e0607 */
[----:B------:R-:W-:Y:S01]  /*207f0*/  LOP3.LUT R48, R48, R49, RZ, 0x3c, !PT ;  /* 0x0000003130307212 */ /* 0x000fe200078e3cff */
[--C-:B------:R-:W-:Y:S01]  /*20800*/  IMAD.X R49, RZ, RZ, R7.reuse, P4 ;  /* 0x000000ffff317224 */ /* 0x100fe200020e0607 */
[----:B------:R-:W-:Y:S01]  /*20810*/  LOP3.LUT R56, R56, R57, RZ, 0x3c, !PT ;  /* 0x0000003938387212 */ /* 0x000fe200078e3cff */
[----:B------:R-:W-:Y:S01]  /*20820*/  IMAD.IADD R82, R86, 0x1, R82 ;  /* 0x0000000156527824 */ /* 0x000fe200078e0252 */
[----:B------:R-:W-:Y:S01]  /*20830*/  IADD3.X R45, RZ, R7, RZ, P5, !PT ;  /* 0x00000007ff2d7210 */ /* 0x000fe20002ffe4ff */
[----:B------:R-:W-:Y:S01]  /*20840*/  IMAD.X R57, RZ, RZ, R7, P3 ;  /* 0x000000ffff397224 */ /* 0x000fe200018e0607 */
[----:B------:R-:W-:-:S02]  /*20850*/  IADD3 R65, P6, R6, 0xc000, RZ ;  /* 0x0000c00006417810 */ /* 0x000fc40007fde0ff */
[C---:B------:R-:W-:Y:S02]  /*20860*/  IADD3 R69, P5, R6.reuse, 0xd000, RZ ;  /* 0x0000d00006457810 */ /* 0x040fe40007fbe0ff */
[----:B------:R-:W-:Y:S01]  /*20870*/  IADD3 R73, P4, R6, 0xe000, RZ ;  /* 0x0000e00006497810 */ /* 0x000fe20007f9e0ff */
[----:B------:R-:W-:Y:S01]  /*20880*/  IMAD R83, R174, UR5, R20 ;  /* 0x00000005ae537c24 */ /* 0x000fe2000f8e0214 */
[----:B------:R-:W-:Y:S01]  /*20890*/  IADD3 R11, P3, R6, 0xf000, RZ ;  /* 0x0000f000060b7810 */ /* 0x000fe20007f7e0ff */
[----:B------:R-:W-:Y:S01]  /*208a0*/  IMAD.WIDE.U32 R2, R174, UR4, R2 ;  /* 0x00000004ae027c25 */ /* 0x000fe2000f8e0002 */
[----:B------:R-:W-:Y:S01]  /*208b0*/  LOP3.LUT R64, R65, 0x380, RZ, 0xc0, !PT ;  /* 0x0000038041407812 */ /* 0x000fe200078ec0ff */
[----:B------:R-:W-:Y:S01]  /*208c0*/  ULDC.64 UR4, c[0x0][0xaf0] ;  /* 0x0002bc0000047ab9 */ /* 0x000fe20000000a00 */
[----:B------:R-:W-:Y:S02]  /*208d0*/  LOP3.LUT R68, R69, 0x380, RZ, 0xc0, !PT ;  /* 0x0000038045447812 */ /* 0x000fe400078ec0ff */
[----:B------:R-:W-:Y:S01]  /*208e0*/  LOP3.LUT R72, R73, 0x380, RZ, 0xc0, !PT ;  /* 0x0000038049487812 */ /* 0x000fe200078ec0ff */
[----:B------:R-:W-:Y:S01]  /*208f0*/  IMAD.IADD R3, R3, 0x1, R83 ;  /* 0x0000000103037824 */ /* 0x000fe200078e0253 */
[----:B------:R-:W-:-:S02]  /*20900*/  LOP3.LUT R15, R6, 0x380, RZ, 0xc0, !PT ;  /* 0x00000380060f7812 */ /* 0x000fc400078ec0ff */
[----:B------:R-:W-:Y:S01]  /*20910*/  LOP3.LUT R4, R11, 0x380, RZ, 0xc0, !PT ;  /* 0x000003800b047812 */ /* 0x000fe200078ec0ff */
[----:B------:R-:W-:Y:S01]  /*20920*/  IMAD.MOV.U32 R83, RZ, RZ, R82 ;  /* 0x000000ffff537224 */ /* 0x000fe200078e0052 */
[----:B------:R-:W-:Y:S02]  /*20930*/  SHF.R.U64 R64, R64, 0x3, RZ ;  /* 0x0000000340407819 */ /* 0x000fe400000012ff */
[----:B------:R-:W-:Y:S02]  /*20940*/  SHF.R.U64 R68, R68, 0x3, RZ ;  /* 0x0000000344447819 */ /* 0x000fe400000012ff */
[----:B------:R-:W-:Y:S02]  /*20950*/  SHF.R.U64 R72, R72, 0x3, RZ ;  /* 0x0000000348487819 */ /* 0x000fe400000012ff */
[----:B------:R-:W-:Y:S02]  /*20960*/  SHF.R.U64 R15, R15, 0x3, RZ ;  /* 0x000000030f0f7819 */ /* 0x000fe400000012ff */
[----:B------:R-:W-:Y:S01]  /*20970*/  SHF.R.U64 R4, R4, 0x3, RZ ;  /* 0x0000000304047819 */ /* 0x000fe200000012ff */
[--C-:B------:R-:W-:Y:S01]  /*20980*/  IMAD.X R77, RZ, RZ, R7.reuse, P3 ;  /* 0x000000ffff4d7224 */ /* 0x100fe200018e0607 */
[----:B------:R-:W-:Y:S01]  /*20990*/  LOP3.LUT R64, R64, R65, RZ, 0x3c, !PT ;  /* 0x0000004140407212 */ /* 0x000fe200078e3cff */
[----:B------:R-:W-:Y:S01]  /*209a0*/  IMAD.X R65, RZ, RZ, R7, P6 ;  /* 0x000000ffff417224 */ /* 0x000fe200030e0607 */
[----:B------:R-:W-:-:S02]  /*209b0*/  LOP3.LUT R68, R68, R69, RZ, 0x3c, !PT ;  /* 0x0000004544447212 */ /* 0x000fc400078e3cff */
[----:B------:R-:W-:Y:S01]  /*209c0*/  LOP3.LUT R72, R72, R73, RZ, 0x3c, !PT ;  /* 0x0000004948487212 */ /* 0x000fe200078e3cff */
[----:B------:R-:W-:Y:S01]  /*209d0*/  IMAD.X R73, RZ, RZ, R7, P4 ;  /* 0x000000ffff497224 */ /* 0x000fe200020e0607 */
[----:B------:R-:W-:Y:S01]  /*209e0*/  LOP3.LUT R6, R15, R6, RZ, 0x3c, !PT ;  /* 0x000000060f067212 */ /* 0x000fe200078e3cff */
[----:B------:R-:W-:Y:S01]  /*209f0*/  IMAD.WIDE.U32 R2, R80, UR4, R2 ;  /* 0x0000000450027c25 */ /* 0x000fe2000f8e0002 */
[----:B------:R-:W-:Y:S02]  /*20a00*/  IADD3.X R69, RZ, R7, RZ, P5, !PT ;  /* 0x00000007ff457210 */ /* 0x000fe40002ffe4ff */
[----:B------:R-:W-:Y:S01]  /*20a10*/  LOP3.LUT R76, R4, R11, RZ, 0x3c, !PT ;  /* 0x0000000b044c7212 */ /* 0x000fe200078e3cff */
[----:B------:R-:W-:Y:S01]  /*20a20*/  IMAD.IADD R86, R84, 0x1, R86 ;  /* 0x0000000154567824 */ /* 0x000fe200078e0256 */
[----:B------:R-:W-:Y:S01]  /*20a30*/  BSSY B1, `(.L_x_1844) ;  /* 0x000004e000017945 */ /* 0x000fe20003800000 */
[----:B--2---:R-:W-:-:S04]  /*20a40*/  LOP3.LUT P0, RZ, R27, 0x3, RZ, 0xc0, !PT ;  /* 0x000000031bff7812 */ /* 0x004fc8000780c0ff */
[-C--:B------:R-:W-:Y:S02]  /*20a50*/  ISETP.GE.OR P2, PT, R30, R81.reuse, P0 ;  /* 0x000000511e00720c */ /* 0x080fe40000746670 */
[----:B------:R-:W-:-:S11]  /*20a60*/  ISETP.GE.OR P0, PT, R10, R81, P0 ;  /* 0x000000510a00720c */ /* 0x000fd60000706670 */
[----:B0-----:R0:W-:Y:S04]  /*20a70*/  @!P2 ST.E desc[UR60][R54.64], R5 ;  /* 0x000000053600a985 */ /* 0x0011e8000c10193c */
[----:B---3--:R1:W-:Y:S04]  /*20a80*/  @!P0 ST.E desc[UR60][R58.64], R0 ;  /* 0x000000003a008985 */ /* 0x0083e8000c10193c */
[----:B------:R-:W5:Y:S04]  /*20a90*/  LD.E.128 R8, desc[UR60][R8.64] ;  /* 0x0000003c08087980 */ /* 0x000f68000c101d00 */
[----:B0-----:R-:W5:Y:S01]  /*20aa0*/  LD.E.128 R4, desc[UR60][R6.64] ;  /* 0x0000003c06047980 */ /* 0x001f62000c101d00 */
[----:B-1----:R-:W-:-:S03]  /*20ab0*/  @P1 IMAD.HI.U32 R0, R82, R85, RZ ;  /* 0x0000005552001227 */ /* 0x002fc600078e00ff */
[----:B------:R-:W5:Y:S02]  /*20ac0*/  LD.E.128 R12, desc[UR60][R12.64] ;  /* 0x0000003c0c0c7980 */ /* 0x000f64000c101d00 */
[----:B------:R-:W-:Y:S01]  /*20ad0*/  @P1 SHF.R.U32.HI R83, RZ, R87, R0 ;  /* 0x00000057ff531219 */ /* 0x000fe20000011600 */
[----:B------:R-:W-:Y:S01]  /*20ae0*/  IMAD R85, R36, UR4, RZ ;  /* 0x0000000424557c24 */ /* 0x000fe2000f8e02ff */
[----:B------:R-:W5:Y:S02]  /*20af0*/  LD.E.128 R24, desc[UR60][R24.64] ;  /* 0x0000003c18187980 */ /* 0x000f64000c101d00 */
[----:B------:R-:W-:Y:S02]  /*20b00*/  SHF.R.S32.HI R0, RZ, 0x1f, R83 ;  /* 0x0000001fff007819 */ /* 0x000fe40000011453 */
[----:B------:R-:W-:Y:S01]  /*20b10*/  IADD3 R20, -R83, RZ, RZ ;  /* 0x000000ff53147210 */ /* 0x000fe20007ffe1ff */
[----:B------:R-:W-:Y:S01]  /*20b20*/  IMAD R85, R80, UR5, R85 ;  /* 0x0000000550557c24 */ /* 0x000fe2000f8e0255 */
[----:B------:R-:W-:Y:S01]  /*20b30*/  ULDC.64 UR4, c[0x0][0xae0] ;  /* 0x0002b80000047ab9 */ /* 0x000fe20000000a00 */
[----:B------:R-:W5:Y:S01]  /*20b40*/  LD.E.128 R28, desc[UR60][R28.64] ;  /* 0x0000003c1c1c7980 */ /* 0x000f62000c101d00 */
[----:B------:R-:W-:-:S02]  /*20b50*/  IMAD R0, R0, UR4, RZ ;  /* 0x0000000400007c24 */ /* 0x000fc4000f8e02ff */
[----:B------:R-:W-:Y:S01]  /*20b60*/  IMAD R21, R21, R20, R82 ;  /* 0x0000001415157224 */ /* 0x000fe200078e0252 */
[----:B------:R-:W5:Y:S01]  /*20b70*/  LD.E.128 R32, desc[UR60][R32.64] ;  /* 0x0000003c20207980 */ /* 0x000f62000c101d00 */
[----:B------:R-:W-:-:S03]  /*20b80*/  IMAD.IADD R3, R3, 0x1, R85 ;  /* 0x0000000103037824 */ /* 0x000fc600078e0255 */
[----:B------:R-:W5:Y:S01]  /*20b90*/  LD.E.128 R40, desc[UR60][R40.64] ;  /* 0x0000003c28287980 */ /* 0x000f62000c101d00 */
[----:B------:R-:W-:-:S03]  /*20ba0*/  IMAD R85, R83, UR5, R0 ;  /* 0x0000000553557c24 */ /* 0x000fc6000f8e0200 */
[----:B------:R-:W5:Y:S01]  /*20bb0*/  LD.E.128 R44, desc[UR60][R44.64] ;  /* 0x0000003c2c2c7980 */ /* 0x000f62000c101d00 */
[----:B------:R-:W-:-:S03]  /*20bc0*/  SHF.R.S32.HI R0, RZ, 0x1f, R21 ;  /* 0x0000001fff007819 */ /* 0x000fc60000011415 */
        /* <DEDUP_REMOVED lines=8> */
[----:B------:R-:W-:Y:S01]  /*20c50*/  IMAD.WIDE.U32 R2, R83, UR4, R2 ;  /* 0x0000000453027c25 */ /* 0x000fe2000f8e0002 */
[----:B------:R-:W-:Y:S01]  /*20c60*/  ULDC.64 UR4, c[0x0][0xad8] ;  /* 0x0002b60000047ab9 */ /* 0x000fe20000000a00 */
[----:B------:R-:W-:Y:S01]  /*20c70*/  @!PT LDS RZ, [RZ] ;  /* 0x00000000fffff984 */ /* 0x000fe20000000800 */
[----:B------:R-:W-:Y:S01]  /*20c80*/  @!PT LDS RZ, [RZ] ;  /* 0x00000000fffff984 */ /* 0x000fe20000000800 */
[----:B------:R-:W-:Y:S01]  /*20c90*/  @!PT LDS RZ, [RZ] ;  /* 0x00000000fffff984 */ /* 0x000fe20000000800 */
[----:B------:R-:W-:Y:S01]  /*20ca0*/  @!PT LDS RZ, [RZ] ;  /* 0x00000000fffff984 */ /* 0x000fe20000000800 */
[----:B------:R0:W-:Y:S06]  /*20cb0*/  MEMBAR.ALL.CTA ;  /* 0x0000000000007992 */ /* 0x0001ec0000008000 */
[----:B0-----:R-:W0:Y:S01]  /*20cc0*/  FENCE.VIEW.ASYNC.S ;  /* 0x00000000000073c6 */ /* 0x001e220000000000 */
[----:B------:R-:W-:-:S02]  /*20cd0*/  IMAD.IADD R3, R3, 0x1, R85 ;  /* 0x0000000103037824 */ /* 0x000fc400078e0255 */
[----:B------:R-:W-:Y:S01]  /*20ce0*/  IMAD R20, R0, UR4, RZ ;  /* 0x0000000400147c24 */ /* 0x000fe2000f8e02ff */
[C---:B------:R-:W-:Y:S01]  /*20cf0*/  IADD3 R0, R86.reuse, 0x20, RZ ;  /* 0x0000002056007810 */ /* 0x040fe20007ffe0ff */
[----:B------:R-:W-:Y:S01]  /*20d00*/  IMAD.WIDE.U32 R2, R21, UR4, R2 ;  /* 0x0000000415027c25 */ /* 0x000fe2000f8e0002 */
[----:B------:R-:W-:-:S03]  /*20d10*/  ISETP.GE.AND P2, PT, R86, R81, PT ;  /* 0x000000515600720c */ /* 0x000fc60003f46270 */
[----:B------:R-:W-:Y:S01]  /*20d20*/  IMAD R83, R21, UR5, R20 ;  /* 0x0000000515537c24 */ /* 0x000fe2000f8e0214 */
[-C--:B------:R-:W-:Y:S01]  /*20d30*/  ISETP.GE.AND P1, PT, R0, R81.reuse, PT ;  /* 0x000000510000720c */ /* 0x080fe20003f26270 */
[----:B------:R-:W-:Y:S01]  /*20d40*/  VIADD R0, R18, 0x30820 ;  /* 0x0003082012007836 */ /* 0x000fe20000000000 */
[----:B------:R-:W-:Y:S01]  /*20d50*/  ULDC.64 UR4, c[0x0][0xa80] ;  /* 0x0002a00000047ab9 */ /* 0x000fe20000000a00 */
[----:B------:R-:W-:Y:S01]  /*20d60*/  IMAD.IADD R3, R3, 0x1, R83 ;  /* 0x0000000103037824 */ /* 0x000fe200078e0253 */
[C---:B------:R-:W-:Y:S02]  /*20d70*/  LEA R36, P3, R2.reuse, UR4, 0x1 ;  /* 0x0000000402247c11 */ /* 0x040fe4000f8608ff */
[----:B------:R-:W-:Y:S02]  /*20d80*/  PRMT R0, RZ, 0x654, R0 ;  /* 0x00000654ff007816 */ /* 0x000fe40000000000 */
[----:B------:R-:W-:Y:S01]  /*20d90*/  LEA.HI.X R80, R2, UR5, R3, 0x1, P3 ;  /* 0x0000000502507c11 */ /* 0x000fe200098f0c03 */
[----:B------:R-:W-:Y:S01]  /*20da0*/  VIADD R20, R86, 0x40 ;  /* 0x0000004056147836 */ /* 0x000fe20000000000 */
[----:B0-----:R0:W1:Y:S01]  /*20db0*/  SHFL.IDX PT, R84, R36, RZ, 0x181f ;  /* 0x00181fff24547589 */ /* 0x00106200000e0000 */
[----:B------:R2:W-:Y:S03]  /*20dc0*/  SYNCS.ARRIVE.TRANS64.RED.A1T0 RZ, [R0+URZ], RZ ;  /* 0x000000ff00ff79a7 */ /* 0x0005e6000810043f */
[----:B------:R-:W-:Y:S01]  /*20dd0*/  ISETP.GE.AND P0, PT, R20, R81, PT ;  /* 0x000000511400720c */ /* 0x000fe20003f06270 */
[----:B--2---:R0:W2:Y:S01]  /*20de0*/  SHFL.IDX PT, R0, R80, RZ, 0x181f ;  /* 0x00181fff50007589 */ /* 0x0040a200000e0000 */
[----:B------:R-:W-:Y:S11]  /*20df0*/  @P2 BRA `(.L_x_1845) ;  /* 0x0000000000442947 */ /* 0x000ff60003800000 */
        /* <DEDUP_REMOVED lines=17> */
.L_x_1845:
[----:B------:R-:W-:Y:S05]  /*20f10*/  BSYNC B1 ;  /* 0x0000000000017941 */ /* 0x000fea0003800000 */
.L_x_1844:
        /* <DEDUP_REMOVED lines=9> */
[CC--:B---3--:R-:W-:Y:S02]  /*20fb0*/  @!P4 LEA R2, P6, R16.reuse, R20.reuse, 0x1 ;  /* 0x000000141002c211 */ /* 0x0c8fe400078c08ff */
        /* <DEDUP_REMOVED lines=11> */
.L_x_1847:
[----:B------:R-:W-:Y:S05]  /*21070*/  BSYNC B1 ;  /* 0x0000000000017941 */ /* 0x000fea0003800000 */
.L_x_1846:
        /* <DEDUP_REMOVED lines=9> */
[CC--:B---3--:R-:W-:Y:S02]  /*21110*/  @!P3 LEA R2, P6, R16.reuse, R8.reuse, 0x1 ;  /* 0x000000081002b211 */ /* 0x0c8fe400078c08ff */
        /* <DEDUP_REMOVED lines=11> */
.L_x_1849:
[----:B------:R-:W-:Y:S05]  /*211d0*/  BSYNC B1 ;  /* 0x0000000000017941 */ /* 0x000fea0003800000 */
.L_x_1848:
[----:B0-----:R-:W-:Y:S01]  /*211e0*/  IADD3 R0, R86, 0x60, RZ ;  /* 0x0000006056007810 */ /* 0x001fe20007ffe0ff */
[----:B--2-4-:R-:W0:Y:S03]  /*211f0*/  SHFL.IDX PT, R80, R80, 0x3, 0x181f ;  /* 0x00781f0050507f89 */ /* 0x014e2600000e0000 */
[----:B------:R-:W-:Y:S01]  /*21200*/  ISETP.GE.AND P0, PT, R0, R81, PT ;  /* 0x000000510000720c */ /* 0x000fe20003f06270 */
[----:B------:R-:W2:-:S12]  /*21210*/  SHFL.IDX PT, R36, R36, 0x3, 0x181f ;  /* 0x00781f0024247f89 */ /* 0x000e9800000e0000 */
[----:B------:R-:W-:Y:S05]  /*21220*/  @P0 BRA `(.L_x_1850) ;  /* 0x0000000c00940947 */ /* 0x000fea0003800000 */
[----:B------:R-:W-:Y:S02]  /*21230*/  ULDC UR4, c[0x0][0xac8] ;  /* 0x0002b20000047ab9 */ /* 0x000fe40000000800 */
[----:B------:R-:W-:Y:S02]  /*21240*/  ISETP.GE.AND P3, PT, R16, UR4, PT ;  /* 0x0000000410007c0c */ /* 0x000fe4000bf66270 */
[----:B------:R-:W-:Y:S02]  /*21250*/  ISETP.GE.AND P4, PT, R219, UR4, PT ;  /* 0x00000004db007c0c */ /* 0x000fe4000bf86270 */
[----:B------:R-:W-:-:S09]  /*21260*/  ISETP.GE.AND P5, PT, R19, UR4, PT ;  /* 0x0000000413007c0c */ /* 0x000fd2000bfa6270 */
[CC--:B--2---:R-:W-:Y:S02]  /*21270*/  @!P3 LEA R2, P0, R16.reuse, R36.reuse, 0x1 ;  /* 0x000000241002b211 */ /* 0x0c4fe400078008ff */
[-C--:B------:R-:W-:Y:S02]  /*21280*/  @!P4 LEA R4, P1, R201, R36.reuse, 0x1 ;  /* 0x00000024c904c211 */ /* 0x080fe400078208ff */
[----:B------:R-:W-:Y:S02]  /*21290*/  @!P5 LEA R6, P2, R19, R36, 0x1 ;  /* 0x000000241306d211 */ /* 0x000fe400078408ff */
        /* <DEDUP_REMOVED lines=12> */
.L_x_1842:
[----:B------:R-:W3:Y:S01]  /*21360*/  LDL R9, [R1+0x74] ;  /* 0x0000740001097983 */ /* 0x000ee20000100800 */
[----:B------:R-:W-:Y:S01]  /*21370*/  ULDC.64 UR4, c[0x0][0xc00] ;  /* 0x0003000000047ab9 */ /* 0x000fe20000000a00 */
[----:B------:R-:W3:Y:S01]  /*21380*/  LDC.64 R2, c[0x0][0xc00] ;  /* 0x00030000ff027b82 */ /* 0x000ee20000000a00 */
[----:B------:R-:W-:Y:S01]  /*21390*/  ISETP.NE.U32.AND P0, PT, RZ, UR4, PT ;  /* 0x00000004ff007c0c */ /* 0x000fe2000bf05070 */
[----:B0-----:R-:W-:-:S03]  /*213a0*/  IMAD.MOV.U32 R6, RZ, RZ, RZ ;  /* 0x000000ffff067224 */ /* 0x001fc600078e00ff */
[----:B------:R-:W-:Y:S01]  /*213b0*/  ISETP.NE.AND.EX P0, PT, RZ, UR5, PT, P0 ;  /* 0x00000005ff007c0c */ /* 0x000fe2000bf05300 */
[----:B------:R-:W-:Y:S02]  /*213c0*/  ULDC.64 UR4, c[0x0][0xc08] ;  /* 0x0003020000047ab9 */ /* 0x000fe40000000a00 */
[----:B------:R-:W-:Y:S01]  /*213d0*/  ISETP.NE.U32.AND P1, PT, RZ, UR4, PT ;  /* 0x00000004ff007c0c */ /* 0x000fe2000bf25070 */
[----:B------:R-:W0:Y:S03]  /*213e0*/  LDC R25, c[0x0][0xbe8] ;  /* 0x0002fa00ff197b82 */ /* 0x000e260000000800 */
[----:B------:R-:W-:-:S13]  /*213f0*/  ISETP.NE.AND.EX P1, PT, RZ, UR5, PT, P1 ;  /* 0x00000005ff007c0c */ /* 0x000fda000bf25310 */
[----:B------:R-:W4:Y:S01]  /*21400*/  @P1 LDC.64 R4, c[0x0][0xc08] ;  /* 0x00030200ff041b82 */ /* 0x000f220000000a00 */
[----:B------:R-:W-:Y:S02]  /*21410*/  ULDC UR4, c[0x0][0xa88] ;  /* 0x0002a20000047ab9 */ /* 0x000fe40000000800 */
[----:B------:R-:W-:Y:S01]  /*21420*/  IMAD.U32 R0, RZ, RZ, UR4 ;  /* 0x00000004ff007e24 */ /* 0x000fe2000f8e00ff */
[----:B------:R-:W1:Y:S01]  /*21430*/  S2R R8, SR_TID.X ;  /* 0x0000000000087919 */ /* 0x000e620000002100 */
[----:B---3--:R-:W-:-:S04]  /*21440*/  IMAD.WIDE R2, R9, 0x4, R2 ;  /* 0x0000000409027825 */ /* 0x008fc800078e0202 */
[----:B----4-:R-:W-:Y:S01]  /*21450*/  @P1 IMAD.WIDE R4, R9, 0x4, R4 ;  /* 0x0000000409041825 */ /* 0x010fe200078e0204 */
[----:B------:R3:W5:Y:S04]  /*21460*/  @P0 LDG.E R6, desc[UR60][R2.64] ;  /* 0x0000003c02060981 */ /* 0x000768000c1e1900 */
[----:B------:R3:W5:Y:S01]  /*21470*/  @P1 LDG.E R0, desc[UR60][R4.64] ;  /* 0x0000003c04001981 */ /* 0x000762000c1e1900 */
[----:B0-----:R-:W-:Y:S01]  /*21480*/  ISETP.NE.AND P2, PT, R25, 0x1, PT ;  /* 0x000000011900780c */ /* 0x001fe20003f45270 */
[----:B-1----:R-:W-:-:S05]  /*21490*/  VIADD R7, R8, 0xffffff80 ;  /* 0xffffff8008077836 */ /* 0x002fca0000000000 */
[----:B------:R-:W-:Y:S02]  /*214a0*/  ISETP.GE.AND P3, PT, R7, 0x80, PT ;  /* 0x000000800700780c */ /* 0x000fe40003f66270 */
[----:B------:R-:W-:-:S05]  /*214b0*/  SHF.R.S32.HI R7, RZ, 0x1f, R9 ;  /* 0x0000001fff077819 */ /* 0x000fca0000011409 */
[----:B------:R-:W0:Y:S08]  /*214c0*/  @P2 LDC R14, c[0x0][0xbec] ;  /* 0x0002fb00ff0e2b82 */ /* 0x000e300000000800 */
[----:B------:R-:W1:Y:S01]  /*214d0*/  @P2 LDC R27, c[0x0][0xbf0] ;  /* 0x0002fc00ff1b2b82 */ /* 0x000e620000000800 */
[----:B---3--:R-:W-:Y:S05]  /*214e0*/  @P1 BRA `(.L_x_1851) ;  /* 0x0000000000101947 */ /* 0x008fea0003800000 */
[----:B------:R-:W-:Y:S05]  /*214f0*/  @!P0 BRA `(.L_x_1851) ;  /* 0x00000000000c8947 */ /* 0x000fea0003800000 */
[----:B------:R-:W3:Y:S04]  /*21500*/  LDG.E R5, desc[UR60][R2.64] ;  /* 0x0000003c02057981 */ /* 0x000ee8000c1e1900 */
[----:B-----5:R-:W3:Y:S02]  /*21510*/  LDG.E R0, desc[UR60][R2.64+0x4] ;  /* 0x0000043c02007981 */ /* 0x020ee4000c1e1900 */
[----:B---3--:R-:W-:-:S07]  /*21520*/  IADD3 R0, -R5, R0, RZ ;  /* 0x0000000005007210 */ /* 0x008fce0007ffe1ff */
.L_x_1851:
[----:B------:R-:W3:Y:S04]  /*21530*/  LDL R24, [R1+0x70] ;  /* 0x0000700001187983 */ /* 0x000ee80000100800 */
[----:B------:R4:W5:Y:S01]  /*21540*/  LDL R20, [R1+0x48] ;  /* 0x0000480001147983 */ /* 0x0009620000100800 */
[----:B------:R-:W-:Y:S01]  /*21550*/  BSSY B1, `(.L_x_1852) ;  /* 0x000002c000017945 */ /* 0x000fe20003800000 */
[----:B------:R-:W-:Y:S02]  /*21560*/  SEL R13, R9, RZ, !P0 ;  /* 0x000000ff090d7207 */ /* 0x000fe40004000000 */
[----:B------:R-:W-:Y:S02]  /*21570*/  SEL R12, R7, RZ, !P0 ;  /* 0x000000ff070c7207 */ /* 0x000fe40004000000 */
[----:B-----5:R-:W-:-:S02]  /*21580*/  SHF.R.S32.HI R11, RZ, 0x1f, R6 ;  /* 0x0000001fff0b7819 */ /* 0x020fc40000011406 */
[----:B---3--:R-:W-:Y:S01]  /*21590*/  SHF.R.S32.HI R10, RZ, 0x1f, R24 ;  /* 0x0000001fff0a7819 */ /* 0x008fe20000011418 */
[----:B----4-:R-:W-:Y:S06]  /*215a0*/  @P3 BRA `(.L_x_1853) ;  /* 0x0000000000983947 */ /* 0x010fec0003800000 */
[----:B------:R-:W3:Y:S01]  /*215b0*/  LDC R9, c[0x0][0xbe8] ;  /* 0x0002fa00ff097b82 */ /* 0x000ee20000000800 */
[----:B------:R-:W-:Y:S01]  /*215c0*/  IADD3 R8, R20, -0x80, R8 ;  /* 0xffffff8014087810 */ /* 0x000fe20007ffe008 */
[----:B---3--:R-:W-:-:S05]  /*215d0*/  IMAD R2, R0, R9, RZ ;  /* 0x0000000900027224 */ /* 0x008fca00078e02ff */
[----:B------:R-:W-:-:S13]  /*215e0*/  ISETP.GE.AND P0, PT, R8, R2, PT ;  /* 0x000000020800720c */ /* 0x000fda0003f06270 */
[----:B------:R-:W-:Y:S05]  /*215f0*/  @P0 BRA `(.L_x_1853) ;  /* 0x0000000000840947 */ /* 0x000fea0003800000 */
[----:B------:R-:W-:Y:S01]  /*21600*/  ISETP.NE.AND P0, PT, R9, 0x1, PT ;  /* 0x000000010900780c */ /* 0x000fe20003f05270 */
[----:B------:R-:W-:Y:S01]  /*21610*/  ULDC.64 UR4, c[0x0][0xb90] ;  /* 0x0002e40000047ab9 */ /* 0x000fe20000000a00 */
[----:B------:R-:W-:Y:S02]  /*21620*/  IMAD.MOV.U32 R2, RZ, RZ, R6 ;  /* 0x000000ffff027224 */ /* 0x000fe400078e0006 */
[----:B------:R-:W-:Y:S02]  /*21630*/  IMAD R7, R10, UR4, RZ ;  /* 0x000000040a077c24 */ /* 0x000fe4000f8e02ff */
[----:B------:R-:W-:Y:S02]  /*21640*/  IMAD.MOV.U32 R3, RZ, RZ, R11 ;  /* 0x000000ffff037224 */ /* 0x000fe400078e000b */
[----:B------:R-:W-:Y:S02]  /*21650*/  IMAD.MOV.U32 R5, RZ, RZ, R8 ;  /* 0x000000ffff057224 */ /* 0x000fe400078e0008 */
[----:B------:R-:W-:-:S03]  /*21660*/  IMAD.WIDE.U32 R2, R24, UR4, R2 ;  /* 0x0000000418027c25 */ /* 0x000fc6000f8e0002 */
[----:B------:R-:W3:Y:S01]  /*21670*/  @P0 LDC R15, c[0x0][0xbec] ;  /* 0x0002fb00ff0f0b82 */ /* 0x000ee20000000800 */
[----:B------:R-:W-:Y:S01]  /*21680*/  IMAD R7, R24, UR5, R7 ;  /* 0x0000000518077c24 */ /* 0x000fe2000f8e0207 */
[----:B------:R-:W-:-:S04]  /*21690*/  ULDC.64 UR4, c[0x0][0xb98] ;  /* 0x0002e60000047ab9 */ /* 0x000fc80000000a00 */
[----:B------:R-:W-:Y:S02]  /*216a0*/  IADD3 R3, R3, R7, RZ ;  /* 0x0000000703037210 */ /* 0x000fe40007ffe0ff */
[----:B------:R-:W4:Y:S01]  /*216b0*/  @P0 LDC R21, c[0x0][0xbf0] ;  /* 0x0002fc00ff150b82 */ /* 0x000f220000000800 */
[----:B------:R-:W-:-:S04]  /*216c0*/  IMAD.WIDE.U32 R2, R13, UR4, R2 ;  /* 0x000000040d027c25 */ /* 0x000fc8000f8e0002 */
[----:B---3--:R-:W-:-:S05]  /*216d0*/  @P0 IMAD.HI.U32 R4, R8, R15, RZ ;  /* 0x0000000f08040227 */ /* 0x008fca00078e00ff */
[----:B----4-:R-:W-:Y:S01]  /*216e0*/  @P0 SHF.R.U32.HI R5, RZ, R21, R4 ;  /* 0x00000015ff050219 */ /* 0x010fe20000011604 */
[----:B------:R-:W-:-:S03]  /*216f0*/  IMAD R4, R12, UR4, RZ ;  /* 0x000000040c047c24 */ /* 0x000fc6000f8e02ff */
[----:B------:R-:W-:Y:S01]  /*21700*/  IADD3 R2, P0, R5, R2, RZ ;  /* 0x0000000205027210 */ /* 0x000fe20007f1e0ff */
[----:B------:R-:W-:-:S04]  /*21710*/  IMAD.MOV R7, RZ, RZ, -R5 ;  /* 0x000000ffff077224 */ /* 0x000fc800078e0a05 */
        /* <DEDUP_REMOVED lines=15> */
.L_x_1853:
[----:B------:R-:W-:Y:S05]  /*21810*/  BSYNC B1 ;  /* 0x0000000000017941 */ /* 0x000fea0003800000 */
.L_x_1852:
[----:B---3--:R-:W3:Y:S01]  /*21820*/  LDL R4, [R1+0x68] ;  /* 0x0000680001047983 */ /* 0x008ee20000100800 */
[----:B------:R-:W-:-:S03]  /*21830*/  ULDC.64 UR4, c[0x0][0xaa0] ;  /* 0x0002a80000047ab9 */ /* 0x000fc60000000a00 */
[----:B------:R-:W3:Y:S01]  /*21840*/  LDL R8, [R1+0x10] ;  /* 0x0000100001087983 */ /* 0x000ee20000100800 */
[----:B------:R-:W-:Y:S01]  /*21850*/  IMAD R3, R11, UR4, RZ ;  /* 0x000000040b037c24 */ /* 0x000fe2000f8e02ff */
[----:B------:R-:W-:Y:S03]  /*21860*/  BSSY B1, `(.L_x_1854) ;  /* 0x000003f000017945 */ /* 0x000fe60003800000 */
        /* <DEDUP_REMOVED lines=14> */
[----:B---3--:R-:W-:Y:S02]  /*21950*/  LEA R4, R4, R8, 0x5 ;  /* 0x0000000804047211 */ /* 0x008fe400078e28ff */
[----:B------:R-:W-:-:S03]  /*21960*/  IADD3 R8, R8, R20, RZ ;  /* 0x0000001408087210 */ /* 0x000fc60007ffe0ff */
[----:B------:R-:W-:-:S04]  /*21970*/  IMAD.IADD R9, R20, 0x1, R4 ;  /* 0x0000000114097824 */ /* 0x000fc800078e0204 */
[----:B0-----:R-:W-:-:S04]  /*21980*/  @P2 IMAD.HI.U32 R4, R9, R14, RZ ;  /* 0x0000000e09042227 */ /* 0x001fc800078e00ff */
[----:B------:R-:W-:Y:S01]  /*21990*/  IMAD.MOV.U32 R5, RZ, RZ, R9 ;  /* 0x000000ffff057224 */ /* 0x000fe200078e0009 */
[----:B-1----:R-:W-:-:S04]  /*219a0*/  @P2 SHF.R.U32.HI R5, RZ, R27, R4 ;  /* 0x0000001bff052219 */ /* 0x002fc80000011604 */
[--C-:B------:R-:W-:Y:S01]  /*219b0*/  SHF.R.S32.HI R4, RZ, 0x1f, R5.reuse ;  /* 0x0000001fff047819 */ /* 0x100fe20000011405 */
[----:B------:R-:W-:Y:S02]  /*219c0*/  IMAD.MOV R6, RZ, RZ, -R5 ;  /* 0x000000ffff067224 */ /* 0x000fe400078e0a05 */
[----:B------:R-:W-:-:S04]  /*219d0*/  IMAD.WIDE.U32 R2, R5, UR4, R2 ;  /* 0x0000000405027c25 */ /* 0x000fc8000f8e0002 */
[----:B------:R-:W-:Y:S02]  /*219e0*/  IMAD R4, R4, UR4, RZ ;  /* 0x0000000404047c24 */ /* 0x000fe4000f8e02ff */
[----:B------:R-:W-:Y:S02]  /*219f0*/  IMAD R7, R25, R6, R9 ;  /* 0x0000000619077224 */ /* 0x000fe400078e0209 */
[----:B------:R-:W-:Y:S01]  /*21a00*/  IMAD R9, R5, UR5, R4 ;  /* 0x0000000505097c24 */ /* 0x000fe2000f8e0204 */
[----:B------:R-:W-:Y:S01]  /*21a10*/  ULDC.64 UR4, c[0x0][0xad8] ;  /* 0x0002b60000047ab9 */ /* 0x000fe20000000a00 */
[----:B------:R-:W-:Y:S01]  /*21a20*/  IMAD R25, R0, R25, RZ ;  /* 0x0000001900197224 */ /* 0x000fe200078e02ff */
[----:B------:R-:W-:Y:S01]  /*21a30*/  SHF.R.S32.HI R4, RZ, 0x1f, R7 ;  /* 0x0000001fff047819 */ /* 0x000fe20000011407 */
[----:B------:R-:W-:Y:S02]  /*21a40*/  IMAD.IADD R3, R3, 0x1, R9 ;  /* 0x0000000103037824 */ /* 0x000fe400078e0209 */
[C---:B------:R-:W-:Y:S01]  /*21a50*/  VIADD R0, R8.reuse, 0x20 ;  /* 0x0000002008007836 */ /* 0x040fe20000000000 */
[----:B------:R-:W-:Y:S01]  /*21a60*/  ISETP.GE.AND P2, PT, R8, R25, PT ;  /* 0x000000190800720c */ /* 0x000fe20003f46270 */
[----:B------:R-:W-:-:S02]  /*21a70*/  IMAD R4, R4, UR4, RZ ;  /* 0x0000000404047c24 */ /* 0x000fc4000f8e02ff */
[----:B------:R-:W-:Y:S01]  /*21a80*/  IMAD.WIDE.U32 R2, R7, UR4, R2 ;  /* 0x0000000407027c25 */ /* 0x000fe2000f8e0002 */
[----:B------:R-:W-:-:S03]  /*21a90*/  ISETP.GE.AND P1, PT, R0, R25, PT ;  /* 0x000000190000720c */ /* 0x000fc60003f26270 */
        /* <DEDUP_REMOVED lines=8> */
[----:B------:R0:W3:Y:S01]  /*21b20*/  SHFL.IDX PT, R0, R5, RZ, 0x181f ;  /* 0x00181fff05007589 */ /* 0x0000e200000e0000 */
[----:B------:R-:W-:Y:S05]  /*21b30*/  @P2 BRA `(.L_x_1855) ;  /* 0x0000000000442947 */ /* 0x000fea0003800000 */
[----:B------:R-:W-:Y:S02]  /*21b40*/  ULDC UR4, c[0x0][0xac8] ;  /* 0x0002b20000047ab9 */ /* 0x000fe40000000800 */
[----:B------:R-:W-:Y:S02]  /*21b50*/  ISETP.GE.AND P5, PT, R16, UR4, PT ;  /* 0x0000000410007c0c */ /* 0x000fe4000bfa6270 */
[----:B------:R-:W-:Y:S02]  /*21b60*/  ISETP.GE.AND P4, PT, R219, UR4, PT ;  /* 0x00000004db007c0c */ /* 0x000fe4000bf86270 */
[----:B------:R-:W-:Y:S02]  /*21b70*/  ISETP.GE.AND P3, PT, R19, UR4, PT ;  /* 0x0000000413007c0c */ /* 0x000fe4000bf66270 */
[----:B------:R-:W-:-:S07]  /*21b80*/  ISETP.GE.AND P2, PT, R23, UR4, PT ;  /* 0x0000000417007c0c */ /* 0x000fce000bf46270 */
[----:B-1----:R-:W-:-:S04]  /*21b90*/  @!P5 LEA R6, P6, R16, R2, 0x1 ;  /* 0x000000021006d211 */ /* 0x002fc800078c08ff */
[----:B---3--:R-:W-:Y:S02]  /*21ba0*/  @!P5 LEA.HI.X R7, R16, R0, R17, 0x1, P6 ;  /* 0x000000001007d211 */ /* 0x008fe400030f0c11 */
        /* <DEDUP_REMOVED lines=10> */
.L_x_1855:
[----:B------:R-:W-:Y:S05]  /*21c50*/  BSYNC B1 ;  /* 0x0000000000017941 */ /* 0x000fea0003800000 */
.L_x_1854:
[----:B---3--:R3:W0:Y:S01]  /*21c60*/  SHFL.IDX PT, R0, R5, 0x1, 0x181f ;  /* 0x00381f0005007f89 */ /* 0x00862200000e0000 */
[----:B------:R-:W-:Y:S03]  /*21c70*/  BSSY B1, `(.L_x_1856) ;  /* 0x0000014000017945 */ /* 0x000fe60003800000 */
[----:B-1--4-:R3:W1:Y:S01]  /*21c80*/  SHFL.IDX PT, R2, R4, 0x1, 0x181f ;  /* 0x00381f0004027f89 */ /* 0x01266200000e0000 */
[----:B------:R-:W-:Y:S05]  /*21c90*/  @P1 BRA `(.L_x_1857) ;  /* 0x0000000000441947 */ /* 0x000fea0003800000 */
[----:B------:R-:W-:Y:S02]  /*21ca0*/  ULDC UR4, c[0x0][0xac8] ;  /* 0x0002b20000047ab9 */ /* 0x000fe40000000800 */
[----:B------:R-:W-:Y:S02]  /*21cb0*/  ISETP.GE.AND P4, PT, R16, UR4, PT ;  /* 0x0000000410007c0c */ /* 0x000fe4000bf86270 */
[----:B------:R-:W-:Y:S02]  /*21cc0*/  ISETP.GE.AND P3, PT, R219, UR4, PT ;  /* 0x00000004db007c0c */ /* 0x000fe4000bf66270 */
[----:B------:R-:W-:Y:S02]  /*21cd0*/  ISETP.GE.AND P2, PT, R19, UR4, PT ;  /* 0x0000000413007c0c */ /* 0x000fe4000bf46270 */
[----:B------:R-:W-:-:S07]  /*21ce0*/  ISETP.GE.AND P1, PT, R23, UR4, PT ;  /* 0x0000000417007c0c */ /* 0x000fce000bf26270 */
[CC--:B-1----:R-:W-:Y:S02]  /*21cf0*/  @!P4 LEA R6, P6, R16.reuse, R2.reuse, 0x1 ;  /* 0x000000021006c211 */ /* 0x0c2fe400078c08ff */
[----:B------:R-:W-:Y:S02]  /*21d00*/  @!P3 LEA R10, P5, R201, R2, 0x1 ;  /* 0x00000002c90ab211 */ /* 0x000fe400078a08ff */
[----:B0-----:R-:W-:Y:S02]  /*21d10*/  @!P4 LEA.HI.X R7, R16, R0, R17, 0x1, P6 ;  /* 0x000000001007c211 */ /* 0x001fe400030f0c11 */
        /* <DEDUP_REMOVED lines=9> */
.L_x_1857:
[----:B------:R-:W-:Y:S05]  /*21db0*/  BSYNC B1 ;  /* 0x0000000000017941 */ /* 0x000fea0003800000 */
.L_x_1856:
[----:B0-----:R0:W0:Y:S01]  /*21dc0*/  SHFL.IDX PT, R0, R5, 0x2, 0x181f ;  /* 0x00581f0005007f89 */ /* 0x00102200000e0000 */
[----:B------:R-:W-:Y:S03]  /*21dd0*/  BSSY B1, `(.L_x_1858) ;  /* 0x0000014000017945 */ /* 0x000fe60003800000 */
[----:B-1--4-:R1:W4:Y:S01]  /*21de0*/  SHFL.IDX PT, R2, R4, 0x2, 0x181f ;  /* 0x00581f0004027f89 */ /* 0x01232200000e0000 */
[----:B------:R-:W-:Y:S05]  /*21df0*/  @P0 BRA `(.L_x_1859) ;  /* 0x0000000000440947 */ /* 0x000fea0003800000 */
[----:B------:R-:W-:Y:S02]  /*21e00*/  ULDC UR4, c[0x0][0xac8] ;  /* 0x0002b20000047ab9 */ /* 0x000fe40000000800 */
[----:B------:R-:W-:Y:S02]  /*21e10*/  ISETP.GE.AND P3, PT, R16, UR4, PT ;  /* 0x0000000410007c0c */ /* 0x000fe4000bf66270 */
[----:B------:R-:W-:Y:S02]  /*21e20*/  ISETP.GE.AND P2, PT, R219, UR4, PT ;  /* 0x00000004db007c0c */ /* 0x000fe4000bf46270 */
[----:B------:R-:W-:Y:S02]  /*21e30*/  ISETP.GE.AND P1, PT, R19, UR4, PT ;  /* 0x0000000413007c0c */ /* 0x000fe4000bf26270 */
[----:B------:R-:W-:-:S07]  /*21e40*/  ISETP.GE.AND P0, PT, R23, UR4, PT ;  /* 0x0000000417007c0c */ /* 0x000fce000bf06270 */
[CC--:B----4-:R-:W-:Y:S02]  /*21e50*/  @!P3 LEA R6, P6, R16.reuse, R2.reuse, 0x1 ;  /* 0x000000021006b211 */ /* 0x0d0fe400078c08ff */
        /* <DEDUP_REMOVED lines=11> */
.L_x_1859:
[----:B------:R-:W-:Y:S05]  /*21f10*/  BSYNC B1 ;  /* 0x0000000000017941 */ /* 0x000fea0003800000 */
.L_x_1858:
[----:B0-----:R-:W-:Y:S01]  /*21f20*/  IADD3 R0, R8, 0x60, RZ ;  /* 0x0000006008007810 */ /* 0x001fe20007ffe0ff */
[----:B------:R0:W0:Y:S03]  /*21f30*/  SHFL.IDX PT, R6, R5, 0x3, 0x181f ;  /* 0x00781f0005067f89 */ /* 0x00002600000e0000 */
[----:B------:R-:W-:Y:S01]  /*21f40*/  ISETP.GE.AND P0, PT, R0, R25, PT ;  /* 0x000000190000720c */ /* 0x000fe20003f06270 */
[----:B----4-:R4:W0:-:S12]  /*21f50*/  SHFL.IDX PT, R2, R4, 0x3, 0x181f ;  /* 0x00781f0004027f89 */ /* 0x01081800000e0000 */
[----:B----4-:R-:W-:Y:S05]  /*21f60*/  @P0 BRA `(.L_x_1850) ;  /* 0x0000000000440947 */ /* 0x010fea0003800000 */
[----:B------:R-:W-:Y:S02]  /*21f70*/  ULDC UR4, c[0x0][0xac8] ;  /* 0x0002b20000047ab9 */ /* 0x000fe40000000800 */
[----:B------:R-:W-:Y:S02]  /*21f80*/  ISETP.GE.AND P3, PT, R16, UR4, PT ;  /* 0x0000000410007c0c */ /* 0x000fe4000bf66270 */
[----:B------:R-:W-:Y:S02]  /*21f90*/  ISETP.GE.AND P2, PT, R219, UR4, PT ;  /* 0x00000004db007c0c */ /* 0x000fe4000bf46270 */
[----:B------:R-:W-:Y:S02]  /*21fa0*/  ISETP.GE.AND P1, PT, R19, UR4, PT ;  /* 0x0000000413007c0c */ /* 0x000fe4000bf26270 */
[----:B------:R-:W-:-:S07]  /*21fb0*/  ISETP.GE.AND P0, PT, R23, UR4, PT ;  /* 0x0000000417007c0c */ /* 0x000fce000bf06270 */
[CC--:B01-3--:R-:W-:Y:S02]  /*21fc0*/  @!P3 LEA R4, P6, R16.reuse, R2.reuse, 0x1 ;  /* 0x000000021004b211 */ /* 0x0cbfe400078c08ff */
[-C--:B------:R-:W-:Y:S02]  /*21fd0*/  @!P2 LEA R8, P5, R201, R2.reuse, 0x1 ;  /* 0x00000002c908a211 */ /* 0x080fe400078a08ff */
[----:B------:R-:W-:Y:S02]  /*21fe0*/  @!P1 LEA R10, P4, R19, R2, 0x1 ;  /* 0x00000002130a9211 */ /* 0x000fe400078808ff */
[----:B------:R-:W-:Y:S02]  /*21ff0*/  @!P3 LEA.HI.X R5, R16, R6, R17, 0x1, P6 ;  /* 0x000000061005b211 */ /* 0x000fe400030f0c11 */
        /* <DEDUP_REMOVED lines=8> */
.L_x_1850:
[----:B------:R-:W-:Y:S05]  /*22080*/  BSYNC B0 ;  /* 0x0000000000007941 */ /* 0x000fea0003800000 */
.L_x_1841:
[----:B------:R-:W-:Y:S02]  /*22090*/  ULDC UR4, c[0x0][0xc3c] ;  /* 0x00030f0000047ab9 */ /* 0x000fe40000000800 */
[----:B--2---:R-:W-:-:S13]  /*220a0*/  ISETP.GE.AND P0, PT, R39, UR4, PT ;  /* 0x0000000427007c0c */ /* 0x004fda000bf06270 */
[----:B------:R-:W-:Y:S05]  /*220b0*/  @!P0 BRA `(.L_x_1860) ;  /* 0xfffffdf000c48947 */ /* 0x000fea000383ffff */
[----:B------:R-:W-:Y:S05]  /*220c0*/  BRA `(.L_x_1557) ;  /* 0x0000007800687947 */ /* 0x000fea0003800000 */
.L_x_1555:
        /* <DEDUP_REMOVED lines=16> */
.L_x_1861:
        /* <DEDUP_REMOVED lines=31> */
[----:B------:R-:W1:Y:S02]  /*223c0*/  SHFL.IDX PT, R6, R8, 0x1f, 0x1f ;  /* 0x03e01f0008067f89 */ /* 0x000e6400000e0000 */
[----:B-1----:R-:W-:-:S05]  /*223d0*/  IMAD R6, R6, UR5, RZ ;  /* 0x0000000506067c24 */ /* 0x002fca000f8e02ff */
[----:B0-----:R-:W-:Y:S02]  /*223e0*/  ISETP.GT.AND P6, PT, R6, UR6, PT ;  /* 0x0000000606007c0c */ /* 0x001fe4000bfc4270 */
[----:B------:R-:W-:-:S11]  /*223f0*/  MOV R3, R6 ;  /* 0x0000000600037202 */ /* 0x000fd60000000f00 */
[----:B------:R-:W-:Y:S05]  /*22400*/  @P6 BRA `(.L_x_1863) ;  /* 0x0000000000986947 */ /* 0x000fea0003800000 */
[----:B------:R-:W0:Y:S01]  /*22410*/  LDC R10, c[0x0][0xc3c] ;  /* 0x00030f00ff0a7b82 */ /* 0x000e220000000800 */
[----:B------:R-:W-:Y:S01]  /*22420*/  IMAD.MOV.U32 R6, RZ, RZ, R3 ;  /* 0x000000ffff067224 */ /* 0x000fe200078e0003 */
[----:B------:R-:W-:Y:S01]  /*22430*/  UMOV UR4, URZ ;  /* 0x0000003f00047c82 */ /* 0x000fe20008000000 */
[----:B------:R-:W-:Y:S01]  /*22440*/  ULDC UR7, c[0x0][0xc3c] ;  /* 0x00030f0000077ab9 */ /* 0x000fe20000000800 */
[----:B------:R-:W-:-:S05]  /*22450*/  ULDC UR5, c[0x0][0xc38] ;  /* 0x00030e0000057ab9 */ /* 0x000fca0000000800 */
.L_x_1867:
        /* <DEDUP_REMOVED lines=12> */
.L_x_1866:
[----:B------:R-:W-:Y:S05]  /*22520*/  BSYNC B0 ;  /* 0x0000000000007941 */ /* 0x000fea0003800000 */
.L_x_1865:
        /* <DEDUP_REMOVED lines=17> */
[----:B------:R-:W-:-:S05]  /*22640*/  IMAD.IADD R6, R3, 0x1, R6 ;  /* 0x0000000103067824 */ /* 0x000fca00078e0206 */
[----:B------:R-:W-:-:S13]  /*22650*/  ISETP.GT.AND P6, PT, R6, UR6, PT ;  /* 0x0000000606007c0c */ /* 0x000fda000bfc4270 */
[----:B------:R-:W-:Y:S05]  /*22660*/  @!P6 BRA `(.L_x_1867) ;  /* 0xfffffffc007ce947 */ /* 0x000fea000383ffff */
.L_x_1863:
[----:B------:R-:W-:-:S04]  /*22670*/  IMAD.IADD R13, R6, 0x1, -R3 ;  /* 0x00000001060d7824 */ /* 0x000fc800078e0a03 */
[----:B------:R-:W-:-:S05]  /*22680*/  IMAD R2, R8, UR5, R13 ;  /* 0x0000000508027c24 */ /* 0x000fca000f8e020d */
[----:B------:R-:W-:Y:S02]  /*22690*/  ISETP.GT.AND P0, PT, R2, UR6, PT ;  /* 0x0000000602007c0c */ /* 0x000fe4000bf04270 */
[----:B------:R-:W0:Y:S11]  /*226a0*/  LDC.64 R2, c[0x0][0xc90] ;  /* 0x00032400ff027b82 */ /* 0x000e360000000a00 */
[----:B------:R-:W-:-:S04]  /*226b0*/  VOTE.ANY R9, PT, !P0 ;  /* 0x0000000000097806 */ /* 0x000fc800040e0100 */
[----:B------:R-:W1:Y:S02]  /*226c0*/  POPC R15, R9 ;  /* 0x00000009000f7309 */ /* 0x000e640000000000 */
[----:B-1----:R-:W-:-:S05]  /*226d0*/  IADD3 R19, R15, UR4, RZ ;  /* 0x000000040f137c10 */ /* 0x002fca000fffe0ff */
        /* <DEDUP_REMOVED lines=13> */
.L_x_1868:
        /* <DEDUP_REMOVED lines=14> */
[-C--:B------:R-:W-:Y:S01]  /*22890*/  @!P1 IADD3 R3, R3, -R12.reuse, RZ ;  /* 0x8000000c03039210 */ /* 0x080fe20007ffe0ff */
[----:B------:R-:W-:Y:S01]  /*228a0*/  @!P1 VIADD R2, R2, 0x1 ;  /* 0x0000000102029836 */ /* 0x000fe20000000000 */
[----:B------:R-:W-:Y:S02]  /*228b0*/  ISETP.NE.AND P1, PT, R6, RZ, PT ;  /* 0x000000ff0600720c */ /* 0x000fe40003f25270 */
[----:B------:R-:W-:Y:S02]  /*228c0*/  ISETP.GE.U32.AND P0, PT, R3, R12, PT ;  /* 0x0000000c0300720c */ /* 0x000fe40003f06070 */
[----:B------:R-:W-:-:S04]  /*228d0*/  LOP3.LUT R3, R9, R6, RZ, 0x3c, !PT ;  /* 0x0000000609037212 */ /* 0x000fc800078e3cff */
[----:B------:R-:W-:-:S07]  /*228e0*/  ISETP.GE.AND P2, PT, R3, RZ, PT ;  /* 0x000000ff0300720c */ /* 0x000fce0003f46270 */
[----:B------:R-:W-:-:S06]  /*228f0*/  @P0 VIADD R2, R2, 0x1 ;  /* 0x0000000102020836 */ /* 0x000fcc0000000000 */
[----:B------:R-:W-:Y:S01]  /*22900*/  @!P2 IMAD.MOV R2, RZ, RZ, -R2 ;  /* 0x000000ffff02a224 */ /* 0x000fe200078e0a02 */
[----:B------:R-:W-:-:S05]  /*22910*/  @!P1 LOP3.LUT R2, RZ, R6, RZ, 0x33, !PT ;  /* 0x00000006ff029212 */ /* 0x000fca00078e33ff */
[----:B------:R-:W-:Y:S02]  /*22920*/  IMAD R8, R7, R2, RZ ;  /* 0x0000000207087224 */ /* 0x000fe400078e02ff */
[----:B------:R-:W-:-:S03]  /*22930*/  IMAD.MOV R2, RZ, RZ, -R2 ;  /* 0x000000ffff027224 */ /* 0x000fc600078e0a02 */
[----:B------:R-:W-:Y:S01]  /*22940*/  IADD3 R10, -R8, RZ, RZ ;  /* 0x000000ff080a7210 */ /* 0x000fe20007ffe1ff */
[----:B------:R-:W-:Y:S02]  /*22950*/  IMAD R13, R6, R2, R9 ;  /* 0x00000002060d7224 */ /* 0x000fe400078e0209 */
[----:B------:R-:W-:Y:S01]  /*22960*/  IMAD.MOV.U32 R2, RZ, RZ, RZ ;  /* 0x000000ffff027224 */ /* 0x000fe200078e00ff */
[----:B------:R-:W-:-:S04]  /*22970*/  VIADDMNMX R18, R10, UR5, R7, PT ;  /* 0x000000050a127c46 */ /* 0x000fc8000b800107 */
[-C--:B------:R-:W-:Y:S02]  /*22980*/  IABS R10, R18.reuse ;  /* 0x00000012000a7213 */ /* 0x080fe40000000000 */
[----:B------:R-:W-:Y:S02]  /*22990*/  IABS R6, R18 ;  /* 0x0000001200067213 */ /* 0x000fe40000000000 */
[----:B------:R-:W0:Y:S08]  /*229a0*/  I2F.RP R7, R10 ;  /* 0x0000000a00077306 */ /* 0x000e300000209400 */
[----:B0-----:R-:W0:Y:S02]  /*229b0*/  MUFU.RCP R7, R7 ;  /* 0x0000000700077308 */ /* 0x001e240000001000 */
[----:B0-----:R-:W-:-:S06]  /*229c0*/  VIADD R3, R7, 0xffffffe ;  /* 0x0ffffffe07037836 */ /* 0x001fcc0000000000 */
[----:B------:R-:W0:Y:S02]  /*229d0*/  F2I.FTZ.U32.TRUNC.NTZ R3, R3 ;  /* 0x0000000300037305 */ /* 0x000e24000021f000 */
[----:B0-----:R-:W-:-:S05]  /*229e0*/  IMAD.MOV R11, RZ, RZ, -R3 ;  /* 0x000000ffff0b7224 */ /* 0x001fca00078e0a03 */
[----:B------:R-:W-:Y:S02]  /*229f0*/  MOV R9, R11 ;  /* 0x0000000b00097202 */ /* 0x000fe40000000f00 */
[----:B------:R-:W-:-:S03]  /*22a00*/  IABS R11, R13 ;  /* 0x0000000d000b7213 */ /* 0x000fc60000000000 */
[----:B------:R-:W-:-:S04]  /*22a10*/  IMAD R9, R9, R10, RZ ;  /* 0x0000000a09097224 */ /* 0x000fc800078e02ff */
[----:B------:R-:W-:-:S04]  /*22a20*/  IMAD.HI.U32 R2, R3, R9, R2 ;  /* 0x0000000903027227 */ /* 0x000fc800078e0002 */
[----:B------:R-:W-:Y:S02]  /*22a30*/  IMAD.MOV R3, RZ, RZ, -R6 ;  /* 0x000000ffff037224 */ /* 0x000fe400078e0a06 */
[----:B------:R-:W-:-:S04]  /*22a40*/  IMAD.HI.U32 R2, R2, R11, RZ ;  /* 0x0000000b02027227 */ /* 0x000fc800078e00ff */
[----:B------:R-:W-:-:S05]  /*22a50*/  IMAD R3, R2, R3, R11 ;  /* 0x0000000302037224 */ /* 0x000fca00078e020b */
[----:B------:R-:W-:-:S13]  /*22a60*/  ISETP.GT.U32.AND P1, PT, R10, R3, PT ;  /* 0x000000030a00720c */ /* 0x000fda0003f24070 */
[----:B------:R-:W-:Y:S01]  /*22a70*/  @!P1 IMAD.IADD R3, R3, 0x1, -R10 ;  /* 0x0000000103039824 */ /* 0x000fe200078e0a0a */
[----:B------:R-:W-:Y:S02]  /*22a80*/  @!P1 IADD3 R2, R2, 0x1, RZ ;  /* 0x0000000102029810 */ /* 0x000fe40007ffe0ff */
[----:B------:R-:W-:Y:S02]  /*22a90*/  ISETP.NE.AND P1, PT, R18, RZ, PT ;  /* 0x000000ff1200720c */ /* 0x000fe40003f25270 */
[----:B------:R-:W-:Y:S02]  /*22aa0*/  ISETP.GE.U32.AND P0, PT, R3, R10, PT ;  /* 0x0000000a0300720c */ /* 0x000fe40003f06070 */
[----:B------:R-:W-:-:S04]  /*22ab0*/  LOP3.LUT R3, R13, R18, RZ, 0x3c, !PT ;  /* 0x000000120d037212 */ /* 0x000fc800078e3cff */
[----:B------:R-:W-:Y:S01]  /*22ac0*/  ISETP.GE.AND P2, PT, R3, RZ, PT ;  /* 0x000000ff0300720c */ /* 0x000fe20003f46270 */
[----:B------:R-:W-:-:S06]  /*22ad0*/  IMAD.IADD R3, R13, 0x1, R8 ;  /* 0x000000010d037824 */ /* 0x000fcc00078e0208 */
[----:B------:R-:W-:-:S06]  /*22ae0*/  @P0 VIADD R2, R2, 0x1 ;  /* 0x0000000102020836 */ /* 0x000fcc0000000000 */
[----:B------:R-:W-:Y:S01]  /*22af0*/  @!P2 IMAD.MOV R2, RZ, RZ, -R2 ;  /* 0x000000ffff02a224 */ /* 0x000fe200078e0a02 */
[----:B------:R-:W-:Y:S02]  /*22b00*/  @!P1 LOP3.LUT R2, RZ, R18, RZ, 0x33, !PT ;  /* 0x00000012ff029212 */ /* 0x000fe400078e33ff */
[----:B------:R-:W-:Y:S02]  /*22b10*/  IADD3 R18, -R18, RZ, RZ ;  /* 0x000000ff12127210 */ /* 0x000fe40007ffe1ff */
[----:B------:R-:W-:-:S03]  /*22b20*/  LOP3.LUT R17, RZ, R2, RZ, 0x33, !PT ;  /* 0x00000002ff117212 */ /* 0x000fc600078e33ff */
[----:B------:R-:W-:Y:S02]  /*22b30*/  IMAD R18, R2, R18, R3 ;  /* 0x0000001202127224 */ /* 0x000fe400078e0203 */
[----:B------:R-:W-:Y:S01]  /*22b40*/  IMAD.IADD R17, R4, 0x1, R17 ;  /* 0x0000000104117824 */ /* 0x000fe200078e0211 */
[----:B------:R-:W-:Y:S06]  /*22b50*/  BRA `(.L_x_1869) ;  /* 0x00000000000c7947 */ /* 0x000fec0003800000 */
.L_x_1864:
[----:B------:R-:W-:Y:S01]  /*22b60*/  IMAD.MOV.U32 R17, RZ, RZ, RZ ;  /* 0x000000ffff117224 */ /* 0x000fe200078e00ff */
[----:B------:R-:W-:Y:S01]  /*22b70*/  MOV R18, RZ ;  /* 0x000000ff00127202 */ /* 0x000fe20000000f00 */
[----:B------:R-:W-:-:S07]  /*22b80*/  IMAD.U32 R16, RZ, RZ, UR6 ;  /* 0x00000006ff107e24 */ /* 0x000fce000f8e00ff */
.L_x_1869:
[----:B------:R-:W-:-:S13]  /*22b90*/  ISETP.NE.AND P0, PT, R5, RZ, PT ;  /* 0x000000ff0500720c */ /* 0x000fda0003f05270 */
[----:B------:R-:W0:Y:S01]  /*22ba0*/  @!P0 S2R R3, SR_CgaCtaId ;  /* 0x0000000000038919 */ /* 0x000e220000008800 */
[----:B------:R-:W-:-:S04]  /*22bb0*/  @!P0 MOV R2, 0x400 ;  /* 0x0000040000028802 */ /* 0x000fc80000000f00 */
[----:B0-----:R-:W-:-:S05]  /*22bc0*/  @!P0 LEA R2, R3, R2, 0x18 ;  /* 0x0000000203028211 */ /* 0x001fca00078ec0ff */
[----:B------:R0:W-:Y:S01]  /*22bd0*/  @!P0 STS.128 [R2+0x308d0], R16 ;  /* 0x0308d01002008388 */ /* 0x0001e20000000c00 */
[----:B------:R-:W-:Y:S06]  /*22be0*/  BAR.ARV 0x5, 0x180 ;  /* 0x0146000000007b1d */ /* 0x000fec0000002000 */
.L_x_1862:
[----:B------:R2:W-:Y:S01]  /*22bf0*/  STL [R1+0x34], RZ ;  /* 0x000034ff01007387 */ /* 0x0005e20000100800 */
[----:B------:R-:W-:Y:S01]  /*22c00*/  ULDC UR4, c[0x0][0xc3c] ;  /* 0x00030f0000047ab9 */ /* 0x000fe20000000800 */
[----:B------:R-:W-:Y:S01]  /*22c10*/  IMAD.MOV.U32 R29, RZ, RZ, 0x1 ;  /* 0x00000001ff1d7424 */ /* 0x000fe200078e00ff */
[----:B-1----:R-:W-:Y:S01]  /*22c20*/  ISETP.GE.AND P0, PT, R19, UR4, PT ;  /* 0x0000000413007c0c */ /* 0x002fe2000bf06270 */
[----:B------:R-:W-:-:S12]  /*22c30*/  IMAD.MOV.U32 R25, RZ, RZ, RZ ;  /* 0x000000ffff197224 */ /* 0x000fd800078e00ff */
[----:B--2---:R-:W-:Y:S05]  /*22c40*/  @P0 BRA `(.L_x_1870) ;  /* 0x0000006800ac0947 */ /* 0x004fea0003800000 */
[----:B------:R-:W2:Y:S01]  /*22c50*/  LDL R4, [R1+0x20] ;  /* 0x0000200001047983 */ /* 0x000ea20000100800 */
[C---:B------:R-:W-:Y:S01]  /*22c60*/  IMAD.SHL.U32 R37, R0.reuse, 0x8, RZ ;  /* 0x0000000800257824 */ /* 0x040fe200078e00ff */
[----:B0-----:R-:W-:Y:S01]  /*22c70*/  LOP3.LUT R2, R0, 0x7f, RZ, 0xc0, !PT ;  /* 0x0000007f00027812 */ /* 0x001fe200078ec0ff */
[----:B------:R-:W0:Y:S01]  /*22c80*/  S2UR UR5, SR_CgaCtaId ;  /* 0x00000000000579c3 */ /* 0x000e220000008800 */
[----:B------:R-:W-:Y:S01]  /*22c90*/  UMOV UR4, 0x400 ;  /* 0x0000040000047882 */ /* 0x000fe20000000000 */
[----:B------:R-:W-:Y:S01]  /*22ca0*/  BSSY B8, `(.L_x_1870) ;  /* 0x00006a5000087945 */ /* 0x000fe20003800000 */
[----:B------:R-:W-:Y:S01]  /*22cb0*/  LOP3.LUT R3, R37, 0x1f8, RZ, 0xc0, !PT ;  /* 0x000001f825037812 */ /* 0x000fe200078ec0ff */
[----:B------:R-:W-:Y:S01]  /*22cc0*/  IMAD.MOV.U32 R30, RZ, RZ, 0x1 ;  /* 0x00000001ff1e7424 */ /* 0x000fe200078e00ff */
[----:B------:R-:W-:Y:S01]  /*22cd0*/  SHF.L.U32 R34, R2, 0x3, RZ ;  /* 0x0000000302227819 */ /* 0x000fe200000006ff */
[----:B------:R-:W-:Y:S01]  /*22ce0*/  IMAD.MOV.U32 R27, RZ, RZ, RZ ;  /* 0x000000ffff1b7224 */ /* 0x000fe200078e00ff */
[----:B------:R-:W-:Y:S01]  /*22cf0*/  LOP3.LUT R3, R3, 0x38, R0, 0x78, !PT ;  /* 0x0000003803037812 */ /* 0x000fe200078e7800 */
[----:B------:R-:W-:Y:S01]  /*22d00*/  IMAD.SHL.U32 R0, R0, 0x10, RZ ;  /* 0x0000001000007824 */ /* 0x000fe200078e00ff */
[----:B------:R-:W-:Y:S01]  /*22d10*/  SHF.R.U32.HI R2, RZ, 0x3, R2 ;  /* 0x00000003ff027819 */ /* 0x000fe20000011602 */
[----:B------:R-:W-:Y:S01]  /*22d20*/  IMAD.MOV.U32 R29, RZ, RZ, 0x1 ;  /* 0x00000001ff1d7424 */ /* 0x000fe200078e00ff */
[----:B------:R-:W-:Y:S01]  /*22d30*/  LOP3.LUT R34, R3, 0x200, R34, 0xf8, !PT ;  /* 0x0000020003227812 */ /* 0x000fe200078ef822 */
[----:B------:R-:W-:Y:S01]  /*22d40*/  ULDC.64 UR36, c[0x0][0x198] ;  /* 0x0000660000247ab9 */ /* 0x000fe20000000a00 */
[----:B------:R-:W-:Y:S01]  /*22d50*/  LOP3.LUT R37, R37, 0x38, RZ, 0xc0, !PT ;  /* 0x0000003825257812 */ /* 0x000fe200078ec0ff */
[----:B------:R-:W-:Y:S01]  /*22d60*/  ULDC UR38, c[0x0][0xc] ;  /* 0x0000030000267ab9 */ /* 0x000fe20000000800 */
[----:B------:R-:W-:-:S02]  /*22d70*/  LOP3.LUT R0, R2, 0x70, R0, 0xf8, !PT ;  /* 0x0000007002007812 */ /* 0x000fc400078ef800 */
[----:B------:R-:W-:Y:S02]  /*22d80*/  MOV R25, RZ ;  /* 0x000000ff00197202 */ /* 0x000fe40000000f00 */
[C---:B------:R-:W-:Y:S02]  /*22d90*/  LOP3.LUT R2, R37.reuse, 0x80, RZ, 0xfc, !PT ;  /* 0x0000008025027812 */ /* 0x040fe400078efcff */
[----:B------:R-:W-:Y:S01]  /*22da0*/  LOP3.LUT R0, R37, 0xc0, RZ, 0xfc, !PT ;  /* 0x000000c025007812 */ /* 0x000fe200078efcff */
[----:B0-----:R-:W-:-:S06]  /*22db0*/  ULEA UR4, UR5, UR4, 0x18 ;  /* 0x0000000405047291 */ /* 0x001fcc000f8ec03f */
[----:B------:R-:W-:-:S04]  /*22dc0*/  IMAD.U32 R23, RZ, RZ, UR4 ;  /* 0x00000004ff177e24 */ /* 0x000fc8000f8e00ff */
[----:B------:R-:W-:Y:S01]  /*22dd0*/  IMAD R36, R34, 0x2, R23 ;  /* 0x0000000222247824 */ /* 0x000fe200078e0217 */
[----:B--2---:R-:W-:-:S05]  /*22de0*/  LOP3.LUT R3, R4, 0x2, RZ, 0xfc, !PT ;  /* 0x0000000204037812 */ /* 0x004fca00078efcff */
[----:B------:R0:W-:Y:S04]  /*22df0*/  STL [R1+0x44], R3 ;  /* 0x0000440301007387 */ /* 0x0001e80000100800 */
[----:B------:R1:W-:Y:S01]  /*22e00*/  STL [R1+0x34], RZ ;  /* 0x000034ff01007387 */ /* 0x0003e20000100800 */
[----:B0-----:R-:W-:-:S07]  /*22e10*/  LOP3.LUT R3, R37, 0x40, RZ, 0xfc, !PT ;  /* 0x0000004025037812 */ /* 0x001fce00078efcff */
.L_x_1993:
[----:B------:R-:W-:Y:S05]  /*22e20*/  YIELD ;  /* 0x0000000000007946 */ /* 0x000fea0003800000 */
[----:B------:R-:W-:Y:S01]  /*22e30*/  ULDC.64 UR4, c[0x0][0xa28] ;  /* 0x00028a0000047ab9 */ /* 0x000fe20000000a00 */
[----:B------:R-:W-:Y:S01]  /*22e40*/  MOV R11, RZ ;  /* 0x000000ff000b7202 */ /* 0x000fe20000000f00 */
[----:B0-----:R-:W0:Y:S01]  /*22e50*/  LDC.64 R4, c[0x0][0xa00] ;  /* 0x00028000ff047b82 */ /* 0x001e220000000a00 */
[----:B------:R-:W-:Y:S01]  /*22e60*/  ISETP.NE.U32.AND P0, PT, RZ, UR4, PT ;  /* 0x00000004ff007c0c */ /* 0x000fe2000bf05070 */
[----:B------:R-:W-:-:S03]  /*22e70*/  ULDC.64 UR6, c[0x0][0xa10] ;  /* 0x0002840000067ab9 */ /* 0x000fc60000000a00 */
[----:B------:R-:W-:Y:S01]  /*22e80*/  ISETP.NE.AND.EX P0, PT, RZ, UR5, PT, P0 ;  /* 0x00000005ff007c0c */ /* 0x000fe2000bf05300 */
[----:B------:R-:W-:-:S12]  /*22e90*/  ULDC.64 UR4, c[0x0][0xa18] ;  /* 0x0002860000047ab9 */ /* 0x000fd80000000a00 */
[----:B--2---:R-:W2:Y:S01]  /*22ea0*/  @P0 LDC.64 R2, c[0x0][0xa28] ;  /* 0x00028a00ff020b82 */ /* 0x004ea20000000a00 */
[----:B------:R-:W-:Y:S01]  /*22eb0*/  ISETP.NE.U32.AND P1, PT, RZ, UR6, PT ;  /* 0x00000006ff007c0c */ /* 0x000fe2000bf25070 */
[----:B--2---:R-:W-:-:S05]  /*22ec0*/  @P0 IMAD.WIDE R2, R19, 0x4, R2 ;  /* 0x0000000413020825 */ /* 0x004fca00078e0202 */
[----:B------:R2:W3:Y:S01]  /*22ed0*/  @P0 LDG.E R11, desc[UR60][R2.64] ;  /* 0x0000003c020b0981 */ /* 0x0004e2000c1e1900 */
[----:B------:R-:W-:Y:S01]  /*22ee0*/  ISETP.NE.U32.AND P0, PT, RZ, UR4, PT ;  /* 0x00000004ff007c0c */ /* 0x000fe2000bf05070 */
[----:B------:R-:W-:Y:S01]  /*22ef0*/  IMAD.MOV.U32 R35, RZ, RZ, RZ ;  /* 0x000000ffff237224 */ /* 0x000fe200078e00ff */
[----:B------:R-:W-:Y:S01]  /*22f00*/  ISETP.NE.AND.EX P1, PT, RZ, UR7, PT, P1 ;  /* 0x00000007ff007c0c */ /* 0x000fe2000bf25310 */
[----:B------:R-:W-:Y:S01]  /*22f10*/  IMAD.MOV.U32 R0, RZ, RZ, RZ ;  /* 0x000000ffff007224 */ /* 0x000fe200078e00ff */
[----:B------:R-:W-:Y:S01]  /*22f20*/  ISETP.NE.AND.EX P2, PT, RZ, UR5, PT, P0 ;  /* 0x00000005ff007c0c */ /* 0x000fe2000bf45300 */
[----:B------:R-:W-:Y:S01]  /*22f30*/  ULDC.64 UR4, c[0x0][0xa00] ;  /* 0x0002800000047ab9 */ /* 0x000fe20000000a00 */
[----:B0-----:R-:W-:Y:S01]  /*22f40*/  IMAD.WIDE R4, R19, 0x4, R4 ;  /* 0x0000000413047825 */ /* 0x001fe200078e0204 */
[----:B------:R-:W-:Y:S01]  /*22f50*/  ISETP.NE.U32.AND P0, PT, RZ, UR4, PT ;  /* 0x00000004ff007c0c */ /* 0x000fe2000bf05070 */
[----:B--2---:R-:W0:Y:S03]  /*22f60*/  LDC.64 R2, c[0x0][0xa10] ;  /* 0x00028400ff027b82 */ /* 0x004e260000000a00 */
[----:B------:R-:W-:-:S06]  /*22f70*/  ISETP.NE.AND.EX P0, PT, RZ, UR5, PT, P0 ;  /* 0x00000005ff007c0c */ /* 0x000fcc000bf05300 */
[----:B------:R-:W2:Y:S07]  /*22f80*/  @P2 LDC.64 R6, c[0x0][0xa18] ;  /* 0x00028600ff062b82 */ /* 0x000eae0000000a00 */
[----:B------:R-:W5:Y:S01]  /*22f90*/  @P0 LDG.E R35, desc[UR60][R4.64] ;  /* 0x0000003c04230981 */ /* 0x000f62000c1e1900 */
[----:B0-----:R-:W-:-:S05]  /*22fa0*/  IMAD.WIDE R2, R19, 0x4, R2 ;  /* 0x0000000413027825 */ /* 0x001fca00078e0202 */
[----:B------:R-:W5:Y:S01]  /*22fb0*/  @P1 LDG.E R0, desc[UR60][R2.64] ;  /* 0x0000003c02001981 */ /* 0x000f62000c1e1900 */
[----:B------:R-:W-:Y:S02]  /*22fc0*/  ULDC UR4, c[0x0][0x288] ;  /* 0x0000a20000047ab9 */ /* 0x000fe40000000800 */
[----:B------:R-:W-:Y:S01]  /*22fd0*/  IMAD.U32 R31, RZ, RZ, UR4 ;  /* 0x00000004ff1f7e24 */ /* 0x000fe2000f8e00ff */
[----:B------:R-:W-:Y:S02]  /*22fe0*/  ULDC.64 UR4, c[0x0][0x418] ;  /* 0x0001060000047ab9 */ /* 0x000fe40000000a00 */
[----:B------:R-:W-:-:S03]  /*22ff0*/  UISETP.NE.U32.AND UP0, UPT, UR4, URZ, UPT ;  /* 0x0000003f0400728c */ /* 0x000fc6000bf05070 */
[----:B------:R-:W-:Y:S01]  /*23000*/  ULDC UR4, c[0x0][0x424] ;  /* 0x0001090000047ab9 */ /* 0x000fe20000000800 */
[----:B------:R-:W-:Y:S01]  /*23010*/  UISETP.NE.AND.EX UP0, UPT, UR5, URZ, UPT, UP0 ;  /* 0x0000003f0500728c */ /* 0x000fe2000bf05300 */
[----:B--2---:R-:W-:Y:S02]  /*23020*/  @P2 IMAD.WIDE R6, R19, 0x4, R6 ;  /* 0x0000000413062825 */ /* 0x004fe400078e0206 */
[----:B------:R-:W-:Y:S01]  /*23030*/  ULDC UR5, c[0x0][0x2f0] ;  /* 0x0000bc0000057ab9 */ /* 0x000fe20000000800 */
[----:B------:R-:W-:Y:S02]  /*23040*/  USEL UR4, UR4, 0x1, UP0 ;  /* 0x0000000104047887 */ /* 0x000fe40008000000 */
[----:B------:R0:W5:Y:S02]  /*23050*/  @P2 LDG.E R31, desc[UR60][R6.64] ;  /* 0x0000003c061f2981 */ /* 0x000164000c1e1900 */
[----:B------:R-:W-:-:S03]  /*23060*/  UIMAD UR4, UR4, UR5, URZ ;  /* 0x00000005040472a4 */ /* 0x000fc6000f8e023f */
[----:B------:R-:W-:-:S03]  /*23070*/  ULDC UR5, c[0x0][0x348] ;  /* 0x0000d20000057ab9 */ /* 0x000fc60000000800 */
[----:B------:R-:W-:Y:S01]  /*23080*/  IMAD.U32 R9, RZ, RZ, UR4 ;  /* 0x00000004ff097e24 */ /* 0x000fe2000f8e00ff */
[----:B0-----:R-:W-:Y:S01]  /*23090*/  MOV R6, UR5 ;  /* 0x0000000500067c02 */ /* 0x001fe20008000f00 */
[----:B---3--:R0:W-:Y:S01]  /*230a0*/  STL [R1+0x10], R11 ;  /* 0x0000100b01007387 */ /* 0x0081e20000100800 */
[----:B------:R-:W-:Y:S05]  /*230b0*/  @P2 BRA `(.L_x_1871) ;  /* 0x0000000000102947 */ /* 0x000fea0003800000 */
[----:B------:R-:W-:Y:S05]  /*230c0*/  @!P0 BRA `(.L_x_1871) ;  /* 0x00000000000c8947 */ /* 0x000fea0003800000 */
[----:B------:R-:W2:Y:S04]  /*230d0*/  LDG.E R8, desc[UR60][R4.64] ;  /* 0x0000003c04087981 */ /* 0x000ea8000c1e1900 */
[----:B-----5:R-:W2:Y:S02]  /*230e0*/  LDG.E R31, desc[UR60][R4.64+0x4] ;  /* 0x0000043c041f7981 */ /* 0x020ea4000c1e1900 */
[----:B--2---:R-:W-:-:S07]  /*230f0*/  IMAD.IADD R31, R31, 0x1, -R8 ;  /* 0x000000011f1f7824 */ /* 0x004fce00078e0a08 */
.L_x_1871:
[----:B------:R-:W-:Y:S02]  /*23100*/  ULDC.64 UR4, c[0x0][0xa20] ;  /* 0x0002880000047ab9 */ /* 0x000fe40000000a00 */
[----:B------:R-:W-:-:S04]  /*23110*/  ISETP.NE.U32.AND P0, PT, RZ, UR4, PT ;  /* 0x00000004ff007c0c */ /* 0x000fc8000bf05070 */
[----:B------:R-:W-:-:S13]  /*23120*/  ISETP.NE.AND.EX P0, PT, RZ, UR5, PT, P0 ;  /* 0x00000005ff007c0c */ /* 0x000fda000bf05300 */
[----:B------:R-:W-:Y:S05]  /*23130*/  @!P0 BRA `(.L_x_1872) ;  /* 0x0000000000108947 */ /* 0x000fea0003800000 */
[----:B------:R-:W2:Y:S02]  /*23140*/  LDC.64 R4, c[0x0][0xa20] ;  /* 0x00028800ff047b82 */ /* 0x000ea40000000a00 */
[----:B--2---:R-:W-:-:S05]  /*23150*/  IMAD.WIDE R4, R19, 0x4, R4 ;  /* 0x0000000413047825 */ /* 0x004fca00078e0204 */
[----:B------:R2:W5:Y:S01]  /*23160*/  LDG.E R9, desc[UR60][R4.64] ;  /* 0x0000003c04097981 */ /* 0x000562000c1e1900 */
[----:B------:R-:W-:Y:S05]  /*23170*/  BRA `(.L_x_1873) ;  /* 0x0000000000247947 */ /* 0x000fea0003800000 */
.L_x_1872:
[----:B------:R-:W-:Y:S02]  /*23180*/  ULDC.64 UR4, c[0x0][0xa08] ;  /* 0x0002820000047ab9 */ /* 0x000fe40000000a00 */
[----:B------:R-:W-:-:S04]  /*23190*/  ISETP.NE.U32.AND P0, PT, RZ, UR4, PT ;  /* 0x00000004ff007c0c */ /* 0x000fc8000bf05070 */
[----:B------:R-:W-:-:S13]  /*231a0*/  ISETP.NE.AND.EX P0, PT, RZ, UR5, PT, P0 ;  /* 0x00000005ff007c0c */ /* 0x000fda000bf05300 */
[----:B------:R-:W-:Y:S05]  /*231b0*/  @!P0 BRA `(.L_x_1873) ;  /* 0x0000000000148947 */ /* 0x000fea0003800000 */
[----:B------:R-:W2:Y:S02]  /*231c0*/  LDC.64 R4, c[0x0][0xa08] ;  /* 0x00028200ff047b82 */ /* 0x000ea40000000a00 */
[----:B--2---:R-:W-:-:S05]  /*231d0*/  IMAD.WIDE R4, R19, 0x4, R4 ;  /* 0x0000000413047825 */ /* 0x004fca00078e0204 */
[----:B------:R-:W2:Y:S04]  /*231e0*/  LDG.E R9, desc[UR60][R4.64] ;  /* 0x0000003c04097981 */ /* 0x000ea8000c1e1900 */
[----:B------:R-:W2:Y:S02]  /*231f0*/  LDG.E R8, desc[UR60][R4.64+0x4] ;  /* 0x0000043c04087981 */ /* 0x000ea4000c1e1900 */
[----:B--2---:R-:W-:-:S07]  /*23200*/  IMAD.IADD R9, R8, 0x1, -R9 ;  /* 0x0000000108097824 */ /* 0x004fce00078e0a09 */
.L_x_1873:
[----:B------:R-:W3:Y:S01]  /*23210*/  @P1 LDG.E R8, desc[UR60][R2.64] ;  /* 0x0000003c02081981 */ /* 0x000ee2000c1e1900 */
[----:B--2---:R-:W2:Y:S03]  /*23220*/  LDC R4, c[0x0][0x448] ;  /* 0x00011200ff047b82 */ /* 0x004ea60000000800 */
[----:B------:R-:W3:Y:S01]  /*23230*/  @P1 LDG.E R5, desc[UR60][R2.64+0x4] ;  /* 0x0000043c02051981 */ /* 0x000ee2000c1e1900 */
[----:B-----5:R-:W-:Y:S02]  /*23240*/  IMAD.IADD R9, R9, 0x1, -R11 ;  /* 0x0000000109097824 */ /* 0x020fe400078e0a0b */
[----:B------:R-:W-:-:S04]  /*23250*/  IMAD.SHL.U32 R28, R17, 0x80, RZ ;  /* 0x00000080111c7824 */ /* 0x000fc800078e00ff */
[----:B------:R-:W-:Y:S01]  /*23260*/  VIADD R7, R28, 0x7f ;  /* 0x0000007f1c077836 */ /* 0x000fe20000000000 */
[----:B--2---:R-:W-:-:S13]  /*23270*/  ISETP.NE.AND P2, PT, R4, 0x1, PT ;  /* 0x000000010400780c */ /* 0x004fda0003f45270 */
[----:B------:R-:W2:Y:S08]  /*23280*/  @P2 LDC R10, c[0x0][0x44c] ;  /* 0x00011300ff0a2b82 */ /* 0x000eb00000000800 */
[----:B------:R-:W4:Y:S01]  /*23290*/  @P2 LDC R4, c[0x0][0x450] ;  /* 0x00011400ff042b82 */ /* 0x000f220000000800 */
[----:B---3--:R-:W-:Y:S01]  /*232a0*/  @P1 IADD3 R6, -R8, R5, RZ ;  /* 0x0000000508061210 */ /* 0x008fe20007ffe1ff */
[----:B--2---:R-:W-:-:S03]  /*232b0*/  @P2 IMAD.HI.U32 R5, R7, R10, RZ ;  /* 0x0000000a07052227 */ /* 0x004fc600078e00ff */
[----:B------:R-:W-:Y:S02]  /*232c0*/  IADD3 R12, R9, R6, RZ ;  /* 0x00000006090c7210 */ /* 0x000fe40007ffe0ff */
[----:B----4-:R-:W-:Y:S02]  /*232d0*/  @P2 SHF.R.U32.HI R7, RZ, R4, R5 ;  /* 0x00000004ff072219 */ /* 0x010fe40000011605 */
[C---:B------:R-:W-:Y:S01]  /*232e0*/  IADD3 R8, R12.reuse, 0x1, -R31 ;  /* 0x000000010c087810 */ /* 0x040fe20007ffe81f */
[----:B------:R-:W-:Y:S01]  /*232f0*/  VIADD R2, R12, 0x3f ;  /* 0x0000003f0c027836 */ /* 0x000fe20000000000 */
[----:B------:R2:W-:Y:S03]  /*23300*/  STL [R1+0xc], R12 ;  /* 0x00000c0c01007387 */ /* 0x0005e60000100800 */
[----:B------:R-:W-:Y:S01]  /*23310*/  IMAD.IADD R7, R8, 0x1, R7 ;  /* 0x0000000108077824 */ /* 0x000fe200078e0207 */
[----:B------:R-:W-:-:S04]  /*23320*/  SHF.R.S32.HI R3, RZ, 0x1f, R2 ;  /* 0x0000001fff037819 */ /* 0x000fc80000011402 */
[----:B------:R-:W-:Y:S02]  /*23330*/  LEA.HI R10, R3, R2, RZ, 0x6 ;  /* 0x00000002030a7211 */ /* 0x000fe400078f30ff */
[----:B------:R-:W3:Y:S02]  /*23340*/  LDC.64 R2, c[0x0][0x9e0] ;  /* 0x00027800ff027b82 */ /* 0x000ee40000000a00 */
[----:B------:R-:W-:Y:S02]  /*23350*/  SHF.R.S32.HI R10, RZ, 0x6, R10 ;  /* 0x00000006ff0a7819 */ /* 0x000fe4000001140a */
[----:B---3--:R-:W-:Y:S01]  /*23360*/  ISETP.GE.AND P3, PT, R3, 0x1, PT ;  /* 0x000000010300780c */ /* 0x008fe20003f66270 */
[----:B------:R-:W-:-:S12]  /*23370*/  IMAD.IADD R2, R7, 0x1, R2 ;  /* 0x0000000107027824 */ /* 0x000fd800078e0202 */
[----:B--2---:R-:W-:Y:S05]  /*23380*/  @!P3 BRA `(.L_x_1874) ;  /* 0x000000000048b947 */ /* 0x004fea0003800000 */
[C---:B------:R-:W-:Y:S01]  /*23390*/  ISETP.GT.AND P0, PT, R7.reuse, RZ, PT ;  /* 0x000000ff0700720c */ /* 0x040fe20003f04270 */
[----:B------:R-:W-:Y:S01]  /*233a0*/  BSSY B0, `(.L_x_1875) ;  /* 0x000000e000007945 */ /* 0x000fe20003800000 */
[----:B0-----:R-:W-:-:S11]  /*233b0*/  IADD3 R11, R7, -0x1, RZ ;  /* 0xffffffff070b7810 */ /* 0x001fd60007ffe0ff */
        /* <DEDUP_REMOVED lines=8> */
.L_x_1876:
[----:B------:R-:W-:-:S13]  /*23440*/  ISETP.NE.AND P0, PT, R3, 0x1, PT ;  /* 0x000000010300780c */ /* 0x000fda0003f05270 */
[----:B------:R-:W0:Y:S02]  /*23450*/  @P0 LDC.64 R4, c[0x0][0x9e8] ;  /* 0x00027a00ff040b82 */ /* 0x000e240000000a00 */
[----:B0-----:R-:W-:-:S05]  /*23460*/  @P0 IMAD.HI.U32 R4, R11, R4, RZ ;  /* 0x000000040b040227 */ /* 0x001fca00078e00ff */
[----:B------:R-:W-:-:S07]  /*23470*/  @P0 SHF.R.U32.HI R11, RZ, R5, R4 ;  /* 0x00000005ff0b0219 */ /* 0x000fce0000011604 */
.L_x_1877:
[----:B------:R-:W-:Y:S05]  /*23480*/  BSYNC B0 ;  /* 0x0000000000007941 */ /* 0x000fea0003800000 */
.L_x_1875:
[----:B------:R-:W-:-:S05]  /*23490*/  IMAD R11, R11, R3, R3 ;  /* 0x000000030b0b7224 */ /* 0x000fca00078e0203 */
[----:B------:R-:W-:-:S07]  /*234a0*/  VIMNMX R2, R2, R11, PT ;  /* 0x0000000b02027248 */ /* 0x000fce0003fe0100 */
.L_x_1874:
[----:B------:R-:W2:Y:S01]  /*234b0*/  @P2 LDC R7, c[0x0][0x44c] ;  /* 0x00011300ff072b82 */ /* 0x000ea20000000800 */
[----:B------:R-:W-:Y:S01]  /*234c0*/  IMAD.MOV.U32 R4, RZ, RZ, R28 ;  /* 0x000000ffff047224 */ /* 0x000fe200078e001c */
[----:B------:R-:W-:-:S06]  /*234d0*/  ULDC UR4, c[0x0][0x9dc] ;  /* 0x0002770000047ab9 */ /* 0x000fcc0000000800 */
[----:B------:R-:W3:Y:S01]  /*234e0*/  @P2 LDC R5, c[0x0][0x450] ;  /* 0x00011400ff052b82 */ /* 0x000ee20000000800 */
[----:B--2---:R-:W-:-:S05]  /*234f0*/  @P2 IMAD.HI.U32 R7, R28, R7, RZ ;  /* 0x000000071c072227 */ /* 0x004fca00078e00ff */
[----:B---3--:R-:W-:Y:S01]  /*23500*/  @P2 SHF.R.U32.HI R4, RZ, R5, R7 ;  /* 0x00000005ff042219 */ /* 0x008fe20000011607 */
[----:B------:R-:W-:-:S05]  /*23510*/  IMAD.IADD R7, R12, 0x1, -R31 ;  /* 0x000000010c077824 */ /* 0x000fca00078e0a1f */
[----:B------:R-:W-:-:S05]  /*23520*/  IADD3 R12, R7, R4, RZ ;  /* 0x00000004070c7210 */ /* 0x000fca0007ffe0ff */
[----:B0-----:R-:W-:Y:S01]  /*23530*/  VIADD R11, R12, -UR4 ;  /* 0x800000040c0b7c36 */ /* 0x001fe20008000000 */
        /* <DEDUP_REMOVED lines=11> */
.L_x_1880:
[----:B------:R-:W-:-:S13]  /*235f0*/  ISETP.NE.AND P0, PT, R3, 0x1, PT ;  /* 0x000000010300780c */ /* 0x000fda0003f05270 */
[----:B------:R-:W0:Y:S02]  /*23600*/  @P0 LDC.64 R4, c[0x0][0x9e8] ;  /* 0x00027a00ff040b82 */ /* 0x000e240000000a00 */
[----:B0-----:R-:W-:-:S05]  /*23610*/  @P0 IMAD.HI.U32 R4, R12, R4, RZ ;  /* 0x000000040c040227 */ /* 0x001fca00078e00ff */
[----:B------:R-:W-:-:S07]  /*23620*/  @P0 SHF.R.U32.HI R12, RZ, R5, R4 ;  /* 0x00000005ff0c0219 */ /* 0x000fce0000011604 */
.L_x_1881:
[----:B------:R-:W-:Y:S05]  /*23630*/  BSYNC B0 ;  /* 0x0000000000007941 */ /* 0x000fea0003800000 */
.L_x_1879:
[----:B------:R-:W-:-:S05]  /*23640*/  IMAD R12, R12, R3, RZ ;  /* 0x000000030c0c7224 */ /* 0x000fca00078e02ff */
[----:B------:R-:W-:-:S07]  /*23650*/  VIMNMX R11, R11, R12, !PT ;  /* 0x0000000c0b0b7248 */ /* 0x000fce0007fe0100 */
.L_x_1878:
[----:B------:R-:W-:Y:S01]  /*23660*/  VIADD R2, R2, 0x3f ;  /* 0x0000003f02027836 */ /* 0x000fe20000000000 */
[----:B------:R-:W-:Y:S01]  /*23670*/  SHF.R.S32.HI R4, RZ, 0x1f, R11 ;  /* 0x0000001fff047819 */ /* 0x000fe2000001140b */
[----:B------:R-:W-:Y:S03]  /*23680*/  BSSY B0, `(.L_x_1882) ;  /* 0x0000196000007945 */ /* 0x000fe60003800000 */
[----:B------:R-:W-:Y:S02]  /*23690*/  SHF.R.S32.HI R3, RZ, 0x1f, R2 ;  /* 0x0000001fff037819 */ /* 0x000fe40000011402 */
[----:B------:R-:W-:Y:S02]  /*236a0*/  LEA.HI R4, R4, R11, RZ, 0x6 ;  /* 0x0000000b04047211 */ /* 0x000fe400078f30ff */
[----:B------:R-:W-:Y:S02]  /*236b0*/  LEA.HI R2, R3, R2, RZ, 0x6 ;  /* 0x0000000203027211 */ /* 0x000fe400078f30ff */
[----:B------:R-:W-:-:S02]  /*236c0*/  SHF.R.S32.HI R4, RZ, 0x6, R4 ;  /* 0x00000006ff047819 */ /* 0x000fc40000011404 */
[----:B------:R-:W-:Y:S02]  /*236d0*/  SHF.R.S32.HI R3, RZ, 0x6, R2 ;  /* 0x00000006ff037819 */ /* 0x000fe40000011402 */
[----:B------:R-:W-:Y:S02]  /*236e0*/  VIMNMX R2, RZ, R4, !PT ;  /* 0x00000004ff027248 */ /* 0x000fe40007fe0100 */
[----:B------:R-:W-:-:S03]  /*236f0*/  VIMNMX R4, R10, R3, PT ;  /* 0x000000030a047248 */ /* 0x000fc60003fe0100 */
[----:B------:R-:W-:Y:S01]  /*23700*/  IMAD R2, R2, 0x40, -R9 ;  /* 0x0000004002027824 */ /* 0x000fe200078e0a09 */
[----:B------:R-:W-:-:S04]  /*23710*/  LEA R9, R4, -R9, 0x6 ;  /* 0x8000000904097211 */ /* 0x000fc800078e30ff */
[----:B------:R-:W-:Y:S02]  /*23720*/  VIMNMX R9, R9, R6, PT ;  /* 0x0000000609097248 */ /* 0x000fe40003fe0100 */
[----:B------:R-:W-:-:S04]  /*23730*/  VIMNMX R2, RZ, R2, !PT ;  /* 0x00000002ff027248 */ /* 0x000fc80007fe0100 */
[----:B------:R-:W-:Y:S02]  /*23740*/  ISETP.GT.AND P0, PT, R9, R2, PT ;  /* 0x000000020900720c */ /* 0x000fe40003f04270 */
[----:B------:R-:W-:-:S11]  /*23750*/  SHF.R.U32.HI R5, RZ, 0x6, R2 ;  /* 0x00000006ff057819 */ /* 0x000fd60000011602 */
[----:B------:R-:W-:-:S05]  /*23760*/  @P0 VIADD R3, R9, 0x3f ;  /* 0x0000003f09030836 */ /* 0x000fca0000000000 */
[----:B------:R-:W-:-:S04]  /*23770*/  @P0 SHF.R.S32.HI R2, RZ, 0x1f, R3 ;  /* 0x0000001fff020819 */ /* 0x000fc80000011403 */
[----:B------:R-:W-:Y:S01]  /*23780*/  @P0 LEA.HI R3, R2, R3, RZ, 0x6 ;  /* 0x0000000302030211 */ /* 0x000fe200078f30ff */
[----:B------:R-:W-:-:S03]  /*23790*/  IMAD.MOV.U32 R2, RZ, RZ, R5 ;  /* 0x000000ffff027224 */ /* 0x000fc600078e0005 */
[----:B------:R-:W-:Y:S02]  /*237a0*/  @P0 SHF.R.S32.HI R2, RZ, 0x6, R3 ;  /* 0x00000006ff020819 */ /* 0x000fe40000011403 */
        /* <DEDUP_REMOVED lines=9> */
[----:B------:R0:W2:Y:S02]  /*23840*/  SHFL.IDX PT, R14, R3, RZ, 0x1f ;  /* 0x00001fff030e7589 */ /* 0x0000a400000e0000 */
.L_x_2085:
[----:B--2---:R-:W-:Y:S02]  /*23850*/  ISETP.NE.AND P0, PT, R14, RZ, PT ;  /* 0x000000ff0e00720c */ /* 0x004fe40003f05270 */
[----:B------:R-:W-:-:S11]  /*23860*/  PLOP3.LUT P6, PT, PT, PT, PT, 0x8, 0x0 ;  /* 0x000000000000781c */ /* 0x000fd60003fce170 */
[----:B------:R-:W-:Y:S05]  /*23870*/  @P0 BRA `(.L_x_1885) ;  /* 0x00000000000c0947 */ /* 0x000fea0003800000 */
[----:B------:R-:W-:-:S03]  /*23880*/  UMOV UR4, 0xffffffff ;  /* 0xffffffff00047882 */ /* 0x000fc60000000000 */
[----:B------:R-:W-:Y:S05]  /*23890*/  BRA.DIV UR4, `(.L_x_1886) ;  /* 0x0000007e04187947 */ /* 0x000fea000b800000 */
[----:B------:R-:W-:-:S13]  /*238a0*/  ELECT P6, URZ, PT ;  /* 0x00000000003f782f */ /* 0x000fda00038c0000 */
.L_x_1885:
[----:B0-----:R-:W2:Y:S01]  /*238b0*/  LDL R3, [R1+0x34] ;  /* 0x0000340001037983 */ /* 0x001ea20000100800 */
[----:B------:R-:W-:Y:S01]  /*238c0*/  BSSY B1, `(.L_x_1887) ;  /* 0x0000008000017945 */ /* 0x000fe20003800000 */
[----:B--2---:R-:W-:-:S05]  /*238d0*/  VIADD R3, R3, 0x1 ;  /* 0x0000000103037836 */ /* 0x004fca0000000000 */
[----:B------:R-:W-:-:S04]  /*238e0*/  LEA.HI R6, R3, R3, RZ, 0x1 ;  /* 0x0000000303067211 */ /* 0x000fc800078f08ff */
[----:B------:R-:W-:-:S04]  /*238f0*/  LOP3.LUT R6, R6, 0xfffffffe, RZ, 0xc0, !PT ;  /* 0xfffffffe06067812 */ /* 0x000fc800078ec0ff */
[----:B------:R-:W-:-:S04]  /*23900*/  IADD3 R6, R3, -R6, RZ ;  /* 0x8000000603067210 */ /* 0x000fc80007ffe0ff */
[----:B------:R-:W-:-:S04]  /*23910*/  SHF.L.U32 R6, R6, 0x1f, RZ ;  /* 0x0000001f06067819 */ /* 0x000fc800000006ff */
[----:B------:R-:W0:Y:S02]  /*23920*/  SYNCS.PHASECHK.TRANS64.TRYWAIT P0, [R23+URZ+0x30820], R6 ;  /* 0x03082006170075a7 */ /* 0x000e24000800017f */
[----:B0-----:R-:W-:Y:S05]  /*23930*/  @!P0 BRA `(.L_x_1888) ;  /* 0x0000007c00108947 */ /* 0x001fea0003800000 */
.L_x_2088:
[----:B------:R-:W-:Y:S05]  /*23940*/  BSYNC B1 ;  /* 0x0000000000017941 */ /* 0x000fea0003800000 */
.L_x_1887:
[----:B------:R-:W-:Y:S04]  /*23950*/  BSSY B1, `(.L_x_1889) ;  /* 0x00000ac000017945 */ /* 0x000fe80003800000 */
[----:B------:R-:W-:Y:S05]  /*23960*/  @!P6 BRA `(.L_x_1890) ;  /* 0x0000000800a8e947 */ /* 0x000fea0003800000 */
[----:B------:R-:W-:Y:S01]  /*23970*/  IMAD R13, R27, 0x8, R23 ;  /* 0x000000081b0d7824 */ /* 0x000fe200078e0217 */
[----:B------:R-:W-:Y:S01]  /*23980*/  SHF.L.U32 R12, R30, 0x1f, RZ ;  /* 0x0000001f1e0c7819 */ /* 0x000fe200000006ff */
[----:B------:R-:W2:Y:S01]  /*23990*/  S2R R3, SR_TID.X ;  /* 0x0000000000037919 */ /* 0x000ea20000002100 */
[----:B------:R-:W-:Y:S02]  /*239a0*/  BSSY B2, `(.L_x_1891) ;  /* 0x0000005000027945 */ /* 0x000fe40003800000 */
[----:B------:R-:W3:Y:S01]  /*239b0*/  SYNCS.PHASECHK.TRANS64.TRYWAIT P0, [R13+URZ+0x308a0], R12 ;  /* 0x0308a00c0d0075a7 */ /* 0x000ee2000800017f */
[----:B--2---:R-:W-:-:S04]  /*239c0*/  LOP3.LUT R3, R3, 0x7f, RZ, 0xc0, !PT ;  /* 0x0000007f03037812 */ /* 0x004fc800078ec0ff */
[----:B------:R-:W-:Y:S01]  /*239d0*/  ISETP.NE.AND P1, PT, R3, RZ, PT ;  /* 0x000000ff0300720c */ /* 0x000fe20003f25270 */
[----:B---3--:R-:W-:-:S12]  /*239e0*/  @!P0 BRA `(.L_x_1892) ;  /* 0x0000007800f88947 */ /* 0x008fd80003800000 */
.L_x_2089:
[----:B------:R-:W-:Y:S05]  /*239f0*/  BSYNC B2 ;  /* 0x0000000000027941 */ /* 0x000fea0003800000 */
.L_x_1891:
[----:B------:R-:W-:Y:S04]  /*23a00*/  BSSY B2, `(.L_x_1893) ;  /* 0x0000009000027945 */ /* 0x000fe80003800000 */
[----:B------:R-:W-:Y:S05]  /*23a10*/  @P1 BRA `(.L_x_1894) ;  /* 0x00000000001c1947 */ /* 0x000fea0003800000 */
[----:B0-----:R-:W0:Y:S01]  /*23a20*/  S2R R6, SR_TID.X ;  /* 0x0000000000067919 */ /* 0x001e220000002100 */
[----:B------:R-:W-:-:S04]  /*23a30*/  IMAD.MOV.U32 R3, RZ, RZ, 0x8000 ;  /* 0x00008000ff037424 */ /* 0x000fc800078e00ff */
[----:B------:R3:W-:Y:S01]  /*23a40*/  SYNCS.ARRIVE.TRANS64 RZ, [R13+URZ+0x30890], R3 ;  /* 0x030890030dff79a7 */ /* 0x0007e2000800003f */
[----:B0-----:R-:W-:-:S04]  /*23a50*/  LOP3.LUT R6, R6, 0x1f, RZ, 0xc0, !PT ;  /* 0x0000001f06067812 */ /* 0x001fc800078ec0ff */
[----:B------:R-:W-:-:S13]  /*23a60*/  ISETP.NE.AND P0, PT, R6, RZ, PT ;  /* 0x000000ff0600720c */ /* 0x000fda0003f05270 */
[----:B---3--:R-:W-:Y:S05]  /*23a70*/  @!P0 BRA `(.L_x_1894) ;  /* 0x0000000000048947 */ /* 0x008fea0003800000 */
[----:B------:R-:W-:Y:S01]  /*23a80*/  BPT.TRAP 0x1 ;  /* 0x000000040000795c */ /* 0x000fe20000300000 */
.L_x_1894:
[----:B------:R-:W-:Y:S05]  /*23a90*/  BSYNC B2 ;  /* 0x0000000000027941 */ /* 0x000fea0003800000 */
.L_x_1893:
[----:B------:R-:W-:Y:S01]  /*23aa0*/  IMAD.MOV.U32 R17, RZ, RZ, RZ ;  /* 0x000000ffff117224 */ /* 0x000fe200078e00ff */
[----:B------:R-:W-:Y:S01]  /*23ab0*/  LEA R11, R2, R0, 0x6 ;  /* 0x00000000020b7211 */ /* 0x000fe200078e30ff */
[C---:B------:R-:W-:Y:S01]  /*23ac0*/  IMAD R9, R27.reuse, 0x8000, R23 ;  /* 0x000080001b097824 */ /* 0x040fe200078e0217 */
[----:B------:R-:W-:Y:S01]  /*23ad0*/  UIADD3 UR4, UP0, UR36, 0x570, URZ ;  /* 0x0000057024047890 */ /* 0x000fe2000ff1e03f */
[----:B------:R-:W-:Y:S01]  /*23ae0*/  PLOP3.LUT P0, PT, PT, PT, PT, 0x80, 0x0 ;  /* 0x000000000000781c */ /* 0x000fe20003f0f070 */
[----:B0-----:R-:W-:Y:S01]  /*23af0*/  IMAD.SHL.U32 R6, R27, 0x4000, RZ ;  /* 0x000040001b067824 */ /* 0x001fe200078e00ff */
[----:B------:R-:W-:Y:S01]  /*23b00*/  R2UR UR10, R17 ;  /* 0x00000000110a72ca */ /* 0x000fe200000e0000 */
[----:B------:R-:W-:Y:S01]  /*23b10*/  VIADD R11, R11, 0xffffffc0 ;  /* 0xffffffc00b0b7836 */ /* 0x000fe20000000000 */
[----:B------:R-:W-:Y:S01]  /*23b20*/  IADD3 R3, R13, 0x30890, RZ ;  /* 0x000308900d037810 */ /* 0x000fe20007ffe0ff */
[----:B------:R-:W-:Y:S01]  /*23b30*/  VIADD R14, R9, 0x20400 ;  /* 0x00020400090e7836 */ /* 0x000fe20000000000 */
[----:B------:R-:W-:Y:S01]  /*23b40*/  UIADD3.X UR5, URZ, UR37, URZ, UP0, !UPT ;  /* 0x000000253f057290 */ /* 0x000fe200087fe43f */
[----:B------:R-:W-:Y:S01]  /*23b50*/  UMOV UR6, 0x0 ;  /* 0x0000000000067882 */ /* 0x000fe20000000000 */
[----:B------:R-:W-:-:S10]  /*23b60*/  UMOV UR7, 0x12f00000 ;  /* 0x12f0000000077882 */ /* 0x000fd40000000000 */
.L_x_1895:
        /* <DEDUP_REMOVED lines=16> */
.L_x_1896:
        /* <DEDUP_REMOVED lines=16> */
.L_x_1897:
        /* <DEDUP_REMOVED lines=16> */
.L_x_1898:
        /* <DEDUP_REMOVED lines=13> */
.L_x_2090:
[----:B------:R-:W-:Y:S05]  /*23f40*/  BSYNC B2 ;  /* 0x0000000000027941 */ /* 0x000fea0003800000 */
.L_x_1899:
[----:B------:R-:W-:Y:S01]  /*23f50*/  BSSY B2, `(.L_x_1901) ;  /* 0x000000b000027945 */ /* 0x000fe20003800000 */
[----:B------:R-:W-:Y:S01]  /*23f60*/  MOV R14, 0x0 ;  /* 0x00000000000e7802 */ /* 0x000fe20000000f00 */
[----:B------:R-:W-:Y:S02]  /*23f70*/  IMAD.MOV.U32 R15, RZ, RZ, 0x12f00000 ;  /* 0x12f00000ff0f7424 */ /* 0x000fe400078e00ff */
[----:B------:R-:W-:Y:S05]  /*23f80*/  @P1 BRA `(.L_x_1902) ;  /* 0x00000000001c1947 */ /* 0x000fea0003800000 */
[----:B------:R-:W3:Y:S01]  /*23f90*/  S2R R9, SR_TID.X ;  /* 0x0000000000097919 */ /* 0x000ee20000002100 */
[----:B------:R-:W-:-:S04]  /*23fa0*/  IMAD.MOV.U32 R3, RZ, RZ, 0x8000 ;  /* 0x00008000ff037424 */ /* 0x000fc800078e00ff */
[----:B------:R4:W-:Y:S01]  /*23fb0*/  SYNCS.ARRIVE.TRANS64 RZ, [R13+URZ+0x308b0], R3 ;  /* 0x0308b0030dff79a7 */ /* 0x0009e2000800003f */
[----:B---3--:R-:W-:-:S04]  /*23fc0*/  LOP3.LUT R9, R9, 0x1f, RZ, 0xc0, !PT ;  /* 0x0000001f09097812 */ /* 0x008fc800078ec0ff */
[----:B------:R-:W-:-:S13]  /*23fd0*/  ISETP.NE.AND P0, PT, R9, RZ, PT ;  /* 0x000000ff0900720c */ /* 0x000fda0003f05270 */
[----:B----4-:R-:W-:Y:S05]  /*23fe0*/  @!P0 BRA `(.L_x_1902) ;  /* 0x0000000000048947 */ /* 0x010fea0003800000 */
[----:B------:R-:W-:Y:S01]  /*23ff0*/  BPT.TRAP 0x1 ;  /* 0x000000040000795c */ /* 0x000fe20000300000 */
.L_x_1902:
[----:B------:R-:W-:Y:S05]  /*24000*/  BSYNC B2 ;  /* 0x0000000000027941 */ /* 0x000fea0003800000 */
.L_x_1901:
[----:B------:R-:W-:Y:S01]  /*24010*/  R2UR UR10, R17 ;  /* 0x00000000110a72ca */ /* 0x000fe200000e0000 */
[----:B------:R-:W-:Y:S01]  /*24020*/  IMAD R6, R6, 0x2, R23 ;  /* 0x0000000206067824 */ /* 0x000fe200078e0217 */
[----:B------:R-:W-:Y:S01]  /*24030*/  R2UR UR6, R14 ;  /* 0x000000000e0672ca */ /* 0x000fe200000e0000 */
[----:B------:R-:W-:Y:S01]  /*24040*/  UIADD3 UR4, UP0, UR36, 0x670, URZ ;  /* 0x0000067024047890 */ /* 0x000fe2000ff1e03f */
[----:B------:R-:W-:Y:S01]  /*24050*/  R2UR UR7, R15 ;  /* 0x000000000f0772ca */ /* 0x000fe200000e0000 */
[----:B------:R-:W-:Y:S01]  /*24060*/  VIADD R3, R6, 0x400 ;  /* 0x0000040006037836 */ /* 0x000fe20000000000 */
[----:B------:R-:W-:Y:S01]  /*24070*/  PLOP3.LUT P0, PT, PT, PT, PT, 0x80, 0x0 ;  /* 0x000000000000781c */ /* 0x000fe20003f0f070 */
[----:B------:R-:W-:Y:S01]  /*24080*/  UIADD3.X UR5, URZ, UR37, URZ, UP0, !UPT ;  /* 0x000000253f057290 */ /* 0x000fe200087fe43f */
[----:B0-2---:R-:W-:-:S11]  /*24090*/  IADD3 R13, R13, 0x308b0, RZ ;  /* 0x000308b00d0d7810 */ /* 0x005fd60007ffe0ff */
.L_x_1903:
        /* <DEDUP_REMOVED lines=15> */
.L_x_1904:
        /* <DEDUP_REMOVED lines=15> */
.L_x_1905:
        /* <DEDUP_REMOVED lines=15> */
.L_x_1906:
        /* <DEDUP_REMOVED lines=9> */
[----:B--2---:R-:W-:Y:S05]  /*24400*/  @P0 BRA.U.ANY `(.L_x_1906) ;  /* 0xfffffffd00d80947 */ /* 0x004fea000393ffff */
.L_x_1890:
[----:B------:R-:W-:Y:S05]  /*24410*/  BSYNC B1 ;  /* 0x0000000000017941 */ /* 0x000fea0003800000 */
.L_x_1889:
        /* <DEDUP_REMOVED lines=9> */
.L_x_1925:
[----:B------:R-:W-:Y:S05]  /*244b0*/  YIELD ;  /* 0x0000000000007946 */ /* 0x000fea0003800000 */
[----:B------:R-:W-:Y:S04]  /*244c0*/  BSSY B1, `(.L_x_1907) ;  /* 0x00000a9000017945 */ /* 0x000fe80003800000 */
[----:B------:R-:W-:Y:S05]  /*244d0*/  @!P6 BRA `(.L_x_1908) ;  /* 0x00000008009ce947 */ /* 0x000fea0003800000 */
[----:B0-----:R-:W-:Y:S01]  /*244e0*/  IMAD R6, R27, 0x8, R23 ;  /* 0x000000081b067824 */ /* 0x001fe200078e0217 */
[----:B------:R-:W-:Y:S01]  /*244f0*/  SHF.L.U32 R3, R30, 0x1f, RZ ;  /* 0x0000001f1e037819 */ /* 0x000fe200000006ff */
[----:B------:R-:W0:Y:S01]  /*24500*/  S2R R2, SR_TID.X ;  /* 0x0000000000027919 */ /* 0x000e220000002100 */
[----:B------:R-:W-:Y:S02]  /*24510*/  BSSY B2, `(.L_x_1909) ;  /* 0x0000005000027945 */ /* 0x000fe40003800000 */
[----:B------:R-:W2:Y:S01]  /*24520*/  SYNCS.PHASECHK.TRANS64.TRYWAIT P1, [R6+URZ+0x308a0], R3 ;  /* 0x0308a003060075a7 */ /* 0x000ea2000802017f */
[----:B0-----:R-:W-:-:S04]  /*24530*/  LOP3.LUT R2, R2, 0x7f, RZ, 0xc0, !PT ;  /* 0x0000007f02027812 */ /* 0x001fc800078ec0ff */
[----:B------:R-:W-:Y:S01]  /*24540*/  ISETP.NE.AND P2, PT, R2, RZ, PT ;  /* 0x000000ff0200720c */ /* 0x000fe20003f45270 */
[----:B--2---:R-:W-:-:S12]  /*24550*/  @!P1 BRA `(.L_x_1910) ;  /* 0x0000007000449947 */ /* 0x004fd80003800000 */
.L_x_2091:
[----:B------:R-:W-:Y:S05]  /*24560*/  BSYNC B2 ;  /* 0x0000000000027941 */ /* 0x000fea0003800000 */
.L_x_1909:
[----:B------:R-:W-:Y:S04]  /*24570*/  BSSY B2, `(.L_x_1911) ;  /* 0x0000009000027945 */ /* 0x000fe80003800000 */
[----:B------:R-:W-:Y:S05]  /*24580*/  @P2 BRA `(.L_x_1912) ;  /* 0x00000000001c2947 */ /* 0x000fea0003800000 */
[----:B------:R-:W2:Y:S01]  /*24590*/  S2R R11, SR_TID.X ;  /* 0x00000000000b7919 */ /* 0x000ea20000002100 */
[----:B------:R-:W-:-:S04]  /*245a0*/  MOV R2, 0x8000 ;  /* 0x0000800000027802 */ /* 0x000fc80000000f00 */
[----:B------:R3:W-:Y:S01]  /*245b0*/  SYNCS.ARRIVE.TRANS64 RZ, [R6+URZ+0x30890], R2 ;  /* 0x0308900206ff79a7 */ /* 0x0007e2000800003f */
[----:B--2---:R-:W-:-:S04]  /*245c0*/  LOP3.LUT R11, R11, 0x1f, RZ, 0xc0, !PT ;  /* 0x0000001f0b0b7812 */ /* 0x004fc800078ec0ff */
[----:B------:R-:W-:-:S13]  /*245d0*/  ISETP.NE.AND P1, PT, R11, RZ, PT ;  /* 0x000000ff0b00720c */ /* 0x000fda0003f25270 */
[----:B---3--:R-:W-:Y:S05]  /*245e0*/  @!P1 BRA `(.L_x_1912) ;  /* 0x0000000000049947 */ /* 0x008fea0003800000 */
[----:B------:R-:W-:Y:S01]  /*245f0*/  BPT.TRAP 0x1 ;  /* 0x000000040000795c */ /* 0x000fe20000300000 */
.L_x_1912:
[----:B------:R-:W-:Y:S05]  /*24600*/  BSYNC B2 ;  /* 0x0000000000027941 */ /* 0x000fea0003800000 */
.L_x_1911:
[----:B------:R-:W-:Y:S01]  /*24610*/  IMAD.MOV.U32 R14, RZ, RZ, RZ ;  /* 0x000000ffff0e7224 */ /* 0x000fe200078e00ff */
[----:B------:R-:W-:Y:S01]  /*24620*/  UIADD3 UR4, UP0, UR36, 0x570, URZ ;  /* 0x0000057024047890 */ /* 0x000fe2000ff1e03f */
[----:B------:R-:W-:Y:S01]  /*24630*/  IMAD R11, R27, 0x8000, R23 ;  /* 0x000080001b0b7824 */ /* 0x000fe200078e0217 */
[----:B------:R-:W-:Y:S01]  /*24640*/  PLOP3.LUT P1, PT, PT, PT, PT, 0x80, 0x0 ;  /* 0x000000000000781c */ /* 0x000fe20003f2f070 */
[----:B------:R-:W-:Y:S01]  /*24650*/  IMAD R12, R9, 0x40, R0 ;  /* 0x00000040090c7824 */ /* 0x000fe200078e0200 */
[----:B------:R-:W-:Y:S01]  /*24660*/  R2UR UR10, R14 ;  /* 0x000000000e0a72ca */ /* 0x000fe200000e0000 */
[----:B------:R-:W-:Y:S01]  /*24670*/  VIADD R13, R11, 0x20400 ;  /* 0x000204000b0d7836 */ /* 0x000fe20000000000 */
[----:B------:R-:W-:Y:S01]  /*24680*/  IADD3 R2, R6, 0x30890, RZ ;  /* 0x0003089006027810 */ /* 0x000fe20007ffe0ff */
[----:B------:R-:W-:Y:S01]  /*24690*/  UIADD3.X UR5, URZ, UR37, URZ, UP0, !UPT ;  /* 0x000000253f057290 */ /* 0x000fe200087fe43f */
[----:B------:R-:W-:Y:S01]  /*246a0*/  UMOV UR6, 0x0 ;  /* 0x0000000000067882 */ /* 0x000fe20000000000 */
[----:B------:R-:W-:-:S10]  /*246b0*/  UMOV UR7, 0x12f00000 ;  /* 0x12f0000000077882 */ /* 0x000fd40000000000 */
.L_x_1913:
        /* <DEDUP_REMOVED lines=10> */
[----:B------:R-:W-:Y:S01]  /*24760*/  IMAD.MOV.U32 R20, RZ, RZ, 0x40 ;  /* 0x00000040ff147424 */ /* 0x000fe200078e00ff */
[----:B------:R-:W-:Y:S01]  /*24770*/  PLOP3.LUT P1, PT, PT, PT, PT, 0x80, 0x0 ;  /* 0x000000000000781c */ /* 0x000fe20003f2f070 */
[----:B------:R-:W-:Y:S01]  /*24780*/  VIADD R13, R11, 0x22400 ;  /* 0x000224000b0d7836 */ /* 0x000fe20000000000 */
[----:B------:R-:W-:Y:S01]  /*24790*/  UMOV UR6, 0x0 ;  /* 0x0000000000067882 */ /* 0x000fe20000000000 */
[----:B------:R-:W-:Y:S01]  /*247a0*/  UMOV UR7, 0x12f00000 ;  /* 0x12f0000000077882 */ /* 0x000fe20000000000 */
[----:B------:R-:W-:-:S15]  /*247b0*/  R2UR UR10, R20 ;  /* 0x00000000140a72ca */ /* 0x000fde00000e0000 */
.L_x_1914:
        /* <DEDUP_REMOVED lines=10> */
[----:B------:R-:W-:Y:S01]  /*24860*/  MOV R17, 0x80 ;  /* 0x0000008000117802 */ /* 0x000fe20000000f00 */
[----:B------:R-:W-:Y:S01]  /*24870*/  VIADD R13, R11, 0x24400 ;  /* 0x000244000b0d7836 */ /* 0x000fe20000000000 */
[----:B------:R-:W-:Y:S01]  /*24880*/  PLOP3.LUT P1, PT, PT, PT, PT, 0x80, 0x0 ;  /* 0x000000000000781c */ /* 0x000fe20003f2f070 */
[----:B------:R-:W-:Y:S01]  /*24890*/  UMOV UR6, 0x0 ;  /* 0x0000000000067882 */ /* 0x000fe20000000000 */
[----:B------:R-:W-:Y:S01]  /*248a0*/  R2UR UR10, R17 ;  /* 0x00000000110a72ca */ /* 0x000fe200000e0000 */
[----:B------:R-:W-:-:S14]  /*248b0*/  UMOV UR7, 0x12f00000 ;  /* 0x12f0000000077882 */ /* 0x000fdc0000000000 */
.L_x_1915:
        /* <DEDUP_REMOVED lines=16> */
.L_x_1916:
        /* <DEDUP_REMOVED lines=10> */
[----:B------:R-:W2:Y:S01]  /*24a60*/  SYNCS.PHASECHK.TRANS64.TRYWAIT P1, [R6+URZ+0x308c0], R3 ;  /* 0x0308c003060075a7 */ /* 0x000ea2000802017f */
[----:B------:R-:W-:Y:S04]  /*24a70*/  BSSY B2, `(.L_x_1917) ;  /* 0x0000002000027945 */ /* 0x000fe80003800000 */
[----:B--2---:R-:W-:Y:S05]  /*24a80*/  @!P1 BRA `(.L_x_1918) ;  /* 0x0000006c000c9947 */ /* 0x004fea0003800000 */
.L_x_2092:
[----:B------:R-:W-:Y:S05]  /*24a90*/  BSYNC B2 ;  /* 0x0000000000027941 */ /* 0x000fea0003800000 */
.L_x_1917:
[----:B------:R-:W-:Y:S01]  /*24aa0*/  BSSY B2, `(.L_x_1919) ;  /* 0x000000b000027945 */ /* 0x000fe20003800000 */
[----:B------:R-:W-:Y:S01]  /*24ab0*/  MOV R2, 0x0 ;  /* 0x0000000000027802 */ /* 0x000fe20000000f00 */
[----:B0-2---:R-:W-:Y:S02]  /*24ac0*/  IMAD.MOV.U32 R3, RZ, RZ, 0x12f00000 ;  /* 0x12f00000ff037424 */ /* 0x005fe400078e00ff */
[----:B------:R-:W-:Y:S05]  /*24ad0*/  @P2 BRA `(.L_x_1920) ;  /* 0x00000000001c2947 */ /* 0x000fea0003800000 */
[----:B------:R-:W0:Y:S01]  /*24ae0*/  S2R R21, SR_TID.X ;  /* 0x0000000000157919 */ /* 0x000e220000002100 */
[----:B------:R-:W-:-:S04]  /*24af0*/  IMAD.MOV.U32 R13, RZ, RZ, 0x8000 ;  /* 0x00008000ff0d7424 */ /* 0x000fc800078e00ff */
[----:B------:R2:W-:Y:S01]  /*24b00*/  SYNCS.ARRIVE.TRANS64 RZ, [R6+URZ+0x308b0], R13 ;  /* 0x0308b00d06ff79a7 */ /* 0x0005e2000800003f */
[----:B0-----:R-:W-:-:S04]  /*24b10*/  LOP3.LUT R21, R21, 0x1f, RZ, 0xc0, !PT ;  /* 0x0000001f15157812 */ /* 0x001fc800078ec0ff */
[----:B------:R-:W-:-:S13]  /*24b20*/  ISETP.NE.AND P1, PT, R21, RZ, PT ;  /* 0x000000ff1500720c */ /* 0x000fda0003f25270 */
[----:B--2---:R-:W-:Y:S05]  /*24b30*/  @!P1 BRA `(.L_x_1920) ;  /* 0x0000000000049947 */ /* 0x004fea0003800000 */
[----:B------:R-:W-:Y:S01]  /*24b40*/  BPT.TRAP 0x1 ;  /* 0x000000040000795c */ /* 0x000fe20000300000 */
.L_x_1920:
[----:B------:R-:W-:Y:S05]  /*24b50*/  BSYNC B2 ;  /* 0x0000000000027941 */ /* 0x000fea0003800000 */
.L_x_1919:
[----:B------:R-:W-:Y:S01]  /*24b60*/  R2UR UR10, R14 ;  /* 0x000000000e0a72ca */ /* 0x000fe200000e0000 */
[----:B------:R-:W-:Y:S01]  /*24b70*/  UIADD3 UR4, UP0, UR36, 0x670, URZ ;  /* 0x0000067024047890 */ /* 0x000fe2000ff1e03f */
[----:B------:R-:W-:Y:S01]  /*24b80*/  R2UR UR6, R2 ;  /* 0x00000000020672ca */ /* 0x000fe200000e0000 */
[----:B------:R-:W-:Y:S01]  /*24b90*/  VIADD R6, R6, 0x308b0 ;  /* 0x000308b006067836 */ /* 0x000fe20000000000 */
[----:B------:R-:W-:Y:S01]  /*24ba0*/  R2UR UR7, R3 ;  /* 0x00000000030772ca */ /* 0x000fe200000e0000 */
[----:B------:R-:W-:Y:S01]  /*24bb0*/  UIADD3.X UR5, URZ, UR37, URZ, UP0, !UPT ;  /* 0x000000253f057290 */ /* 0x000fe200087fe43f */
[----:B------:R-:W-:Y:S02]  /*24bc0*/  PLOP3.LUT P1, PT, PT, PT, PT, 0x80, 0x0 ;  /* 0x000000000000781c */ /* 0x000fe40003f2f070 */
[----:B------:R-:W-:-:S11]  /*24bd0*/  IADD3 R13, R11, 0x400, RZ ;  /* 0x000004000b0d7810 */ /* 0x000fd60007ffe0ff */
.L_x_1921:
        /* <DEDUP_REMOVED lines=15> */
.L_x_1922:
        /* <DEDUP_REMOVED lines=15> */
.L_x_1923:
        /* <DEDUP_REMOVED lines=15> */
.L_x_1924:
        /* <DEDUP_REMOVED lines=10> */
.L_x_1908:
[----:B------:R-:W-:Y:S05]  /*24f50*/  BSYNC B1 ;  /* 0x0000000000017941 */ /* 0x000fea0003800000 */
.L_x_1907:
[C---:B------:R-:W-:Y:S01]  /*24f60*/  ISETP.GT.AND P2, PT, R9.reuse, R5, PT ;  /* 0x000000050900720c */ /* 0x040fe20003f44270 */
[----:B------:R-:W-:Y:S01]  /*24f70*/  VIADD R9, R9, 0xffffffff ;  /* 0xffffffff09097836 */ /* 0x000fe20000000000 */
[----:B------:R-:W-:-:S04]  /*24f80*/  IADD3 R27, R27, 0x1, RZ ;  /* 0x000000011b1b7810 */ /* 0x000fc80007ffe0ff */
[----:B------:R-:W-:-:S04]  /*24f90*/  ISETP.NE.AND P1, PT, R27, 0x2, PT ;  /* 0x000000021b00780c */ /* 0x000fc80003f25270 */
[----:B------:R-:W-:Y:S02]  /*24fa0*/  SEL R3, RZ, 0x1, P1 ;  /* 0x00000001ff037807 */ /* 0x000fe40000800000 */
[----:B------:R-:W-:Y:S02]  /*24fb0*/  SEL R27, R27, RZ, P1 ;  /* 0x000000ff1b1b7207 */ /* 0x000fe40000800000 */
[----:B------:R-:W-:Y:S01]  /*24fc0*/  LOP3.LUT R30, R30, R3, RZ, 0x3c, !PT ;  /* 0x000000031e1e7212 */ /* 0x000fe200078e3cff */
[----:B------:R-:W-:Y:S06]  /*24fd0*/  @P2 BRA `(.L_x_1925) ;  /* 0xfffffff400342947 */ /* 0x000fec000383ffff */
.L_x_1883:
[----:B------:R-:W-:Y:S05]  /*24fe0*/  BSYNC B0 ;  /* 0x0000000000007941 */ /* 0x000fea0003800000 */
.L_x_1882:
[----:B------:R-:W2:Y:S01]  /*24ff0*/  LDC R0, c[0x0][0x448] ;  /* 0x00011200ff007b82 */ /* 0x000ea20000000800 */
[----:B------:R-:W-:Y:S01]  /*25000*/  VIADD R5, R28, 0x7f ;  /* 0x0000007f1c057836 */ /* 0x000fe20000000000 */
[----:B------:R-:W-:Y:S06]  /*25010*/  @!P0 WARPSYNC.ALL ;  /* 0x0000000000008948 */ /* 0x000fec0003800000 */
[----:B------:R-:W-:Y:S01]  /*25020*/  @!P0 BAR.SYNC.DEFER_BLOCKING 0xc, 0x180 ;  /* 0x0306000000008b1d */ /* 0x000fe20000010000 */
[----:B--2---:R-:W-:-:S13]  /*25030*/  ISETP.NE.AND P1, PT, R0, 0x1, PT ;  /* 0x000000010000780c */ /* 0x004fda0003f25270 */
[----:B------:R-:W2:Y:S08]  /*25040*/  @P1 LDC R0, c[0x0][0x44c] ;  /* 0x00011300ff001b82 */ /* 0x000eb00000000800 */
[----:B------:R-:W3:Y:S01]  /*25050*/  @P1 LDC R3, c[0x0][0x450] ;  /* 0x00011400ff031b82 */ /* 0x000ee20000000800 */
[----:B--2---:R-:W-:-:S05]  /*25060*/  @P1 IMAD.HI.U32 R0, R5, R0, RZ ;  /* 0x0000000005001227 */ /* 0x004fca00078e00ff */
[----:B---3--:R-:W-:Y:S02]  /*25070*/  @P1 SHF.R.U32.HI R5, RZ, R3, R0 ;  /* 0x00000003ff051219 */ /* 0x008fe40000011600 */
[----:B------:R-:W2:Y:S03]  /*25080*/  LDC.64 R2, c[0x0][0x9e0] ;  /* 0x00027800ff027b82 */ /* 0x000ea60000000a00 */
[----:B------:R-:W-:Y:S01]  /*25090*/  IMAD.IADD R9, R8, 0x1, R5 ;  /* 0x0000000108097824 */ /* 0x000fe200078e0205 */
[----:B--2---:R-:W-:-:S04]  /*250a0*/  ISETP.GE.AND P2, PT, R3, 0x1, PT ;  /* 0x000000010300780c */ /* 0x004fc80003f46270 */
[----:B------:R-:W-:-:S09]  /*250b0*/  IADD3 R2, R9, R2, RZ ;  /* 0x0000000209027210 */ /* 0x000fd20007ffe0ff */
[----:B------:R-:W-:Y:S05]  /*250c0*/  @!P2 BRA `(.L_x_1926) ;  /* 0x000000000048a947 */ /* 0x000fea0003800000 */
[C---:B------:R-:W-:Y:S01]  /*250d0*/  ISETP.GT.AND P0, PT, R9.reuse, RZ, PT ;  /* 0x000000ff0900720c */ /* 0x040fe20003f04270 */
[----:B------:R-:W-:Y:S01]  /*250e0*/  BSSY B0, `(.L_x_1927) ;  /* 0x000000e000007945 */ /* 0x000fe20003800000 */
[----:B------:R-:W-:-:S11]  /*250f0*/  VIADD R0, R9, 0xffffffff ;  /* 0xffffffff09007836 */ /* 0x000fd60000000000 */
[----:B------:R-:W-:Y:S05]  /*25100*/  @P0 BRA `(.L_x_1928) ;  /* 0x00000000001c0947 */ /* 0x000fea0003800000 */
[----:B------:R-:W-:Y:S01]  /*25110*/  ISETP.NE.AND P0, PT, R3, 0x1, PT ;  /* 0x000000010300780c */ /* 0x000fe20003f05270 */
[----:B------:R-:W-:-:S12]  /*25120*/  IMAD.MOV R9, RZ, RZ, -R9 ;  /* 0x000000ffff097224 */ /* 0x000fd800078e0a09 */
[----:B------:R-:W2:Y:S02]  /*25130*/  @P0 LDC.64 R4, c[0x0][0x9e8] ;  /* 0x00027a00ff040b82 */ /* 0x000ea40000000a00 */
[----:B--2---:R-:W-:-:S05]  /*25140*/  @P0 IMAD.HI.U32 R4, R9, R4, RZ ;  /* 0x0000000409040227 */ /* 0x004fca00078e00ff */
[----:B------:R-:W-:-:S04]  /*25150*/  @P0 SHF.R.U32.HI R9, RZ, R5, R4 ;  /* 0x00000005ff090219 */ /* 0x000fc80000011604 */
[----:B------:R-:W-:Y:S01]  /*25160*/  LOP3.LUT R0, RZ, R9, RZ, 0x33, !PT ;  /* 0x00000009ff007212 */ /* 0x000fe200078e33ff */
[----:B------:R-:W-:Y:S06]  /*25170*/  BRA `(.L_x_1929) ;  /* 0x0000000000107947 */ /* 0x000fec0003800000 */
.L_x_1928:
[----:B------:R-:W-:-:S13]  /*25180*/  ISETP.NE.AND P0, PT, R3, 0x1, PT ;  /* 0x000000010300780c */ /* 0x000fda0003f05270 */
[----:B------:R-:W2:Y:S02]  /*25190*/  @P0 LDC.64 R4, c[0x0][0x9e8] ;  /* 0x00027a00ff040b82 */ /* 0x000ea40000000a00 */
[----:B--2---:R-:W-:-:S05]  /*251a0*/  @P0 IMAD.HI.U32 R4, R0, R4, RZ ;  /* 0x0000000400040227 */ /* 0x004fca00078e00ff */
[----:B------:R-:W-:-:S07]  /*251b0*/  @P0 SHF.R.U32.HI R0, RZ, R5, R4 ;  /* 0x00000005ff000219 */ /* 0x000fce0000011604 */
.L_x_1929:
[----:B------:R-:W-:Y:S05]  /*251c0*/  BSYNC B0 ;  /* 0x0000000000007941 */ /* 0x000fea0003800000 */
.L_x_1927:
[----:B------:R-:W-:-:S05]  /*251d0*/  IMAD R5, R0, R3, R3 ;  /* 0x0000000300057224 */ /* 0x000fca00078e0203 */
[----:B------:R-:W-:-:S07]  /*251e0*/  VIMNMX R2, R2, R5, PT ;  /* 0x0000000502027248 */ /* 0x000fce0003fe0100 */
.L_x_1926:
[----:B------:R-:W-:Y:S01]  /*251f0*/  VIADD R2, R2, 0x3f ;  /* 0x0000003f02027836 */ /* 0x000fe20000000000 */
[----:B------:R-:W2:Y:S01]  /*25200*/  @P1 LDC R9, c[0x0][0x44c] ;  /* 0x00011300ff091b82 */ /* 0x000ea20000000800 */
[----:B------:R-:W-:-:S03]  /*25210*/  ULDC UR4, c[0x0][0x9dc] ;  /* 0x0002770000047ab9 */ /* 0x000fc60000000800 */
[----:B------:R-:W-:-:S04]  /*25220*/  SHF.R.S32.HI R5, RZ, 0x1f, R2 ;  /* 0x0000001fff057819 */ /* 0x000fc80000011402 */
[----:B------:R-:W3:Y:S01]  /*25230*/  @P1 LDC R0, c[0x0][0x450] ;  /* 0x00011400ff001b82 */ /* 0x000ee20000000800 */
[----:B------:R-:W-:Y:S02]  /*25240*/  LEA.HI R5, R5, R2, RZ, 0x6 ;  /* 0x0000000205057211 */ /* 0x000fe400078f30ff */
[----:B------:R-:W-:Y:S02]  /*25250*/  MOV R2, R28 ;  /* 0x0000001c00027202 */ /* 0x000fe40000000f00 */
[----:B------:R-:W-:-:S04]  /*25260*/  SHF.R.S32.HI R5, RZ, 0x6, R5 ;  /* 0x00000006ff057819 */ /* 0x000fc80000011405 */
[----:B------:R-:W-:-:S05]  /*25270*/  VIMNMX R26, R10, R5, PT ;  /* 0x000000050a1a7248 */ /* 0x000fca0003fe0100 */
[----:B------:R4:W-:Y:S01]  /*25280*/  STL [R1+0x30], R26 ;  /* 0x0000301a01007387 */ /* 0x0009e20000100800 */
[----:B--2---:R-:W-:-:S05]  /*25290*/  @P1 IMAD.HI.U32 R9, R28, R9, RZ ;  /* 0x000000091c091227 */ /* 0x004fca00078e00ff */
[----:B---3--:R-:W-:-:S05]  /*252a0*/  @P1 SHF.R.U32.HI R2, RZ, R0, R9 ;  /* 0x00000000ff021219 */ /* 0x008fca0000011609 */
[----:B------:R-:W-:-:S04]  /*252b0*/  IMAD.IADD R7, R7, 0x1, R2 ;  /* 0x0000000107077824 */ /* 0x000fc800078e0202 */
[----:B------:R-:W-:Y:S01]  /*252c0*/  VIADD R0, R7, -UR4 ;  /* 0x8000000407007c36 */ /* 0x000fe20008000000 */
[----:B----4-:R-:W-:Y:S06]  /*252d0*/  @!P2 BRA `(.L_x_1930) ;  /* 0x000000000044a947 */ /* 0x010fec0003800000 */
[----:B------:R-:W-:Y:S01]  /*252e0*/  ISETP.GT.AND P0, PT, R7, -0x1, PT ;  /* 0xffffffff0700780c */ /* 0x000fe20003f04270 */
[----:B------:R-:W-:-:S12]  /*252f0*/  BSSY B0, `(.L_x_1931) ;  /* 0x000000d000007945 */ /* 0x000fd80003800000 */
[----:B------:R-:W-:Y:S05]  /*25300*/  @P0 BRA `(.L_x_1932) ;  /* 0x00000000001c0947 */ /* 0x000fea0003800000 */
[----:B------:R-:W-:Y:S02]  /*25310*/  ISETP.NE.AND P0, PT, R3, 0x1, PT ;  /* 0x000000010300780c */ /* 0x000fe40003f05270 */
[----:B------:R-:W-:-:S11]  /*25320*/  LOP3.LUT R7, RZ, R7, RZ, 0x33, !PT ;  /* 0x00000007ff077212 */ /* 0x000fd600078e33ff */
[----:B------:R-:W2:Y:S02]  /*25330*/  @P0 LDC.64 R4, c[0x0][0x9e8] ;  /* 0x00027a00ff040b82 */ /* 0x000ea40000000a00 */
[----:B--2---:R-:W-:-:S05]  /*25340*/  @P0 IMAD.HI.U32 R4, R7, R4, RZ ;  /* 0x0000000407040227 */ /* 0x004fca00078e00ff */
[----:B------:R-:W-:-:S04]  /*25350*/  @P0 SHF.R.U32.HI R7, RZ, R5, R4 ;  /* 0x00000005ff070219 */ /* 0x000fc80000011604 */
[----:B------:R-:W-:Y:S01]  /*25360*/  LOP3.LUT R7, RZ, R7, RZ, 0x33, !PT ;  /* 0x00000007ff077212 */ /* 0x000fe200078e33ff */
[----:B------:R-:W-:Y:S06]  /*25370*/  BRA `(.L_x_1933) ;  /* 0x0000000000107947 */ /* 0x000fec0003800000 */
.L_x_1932:
[----:B------:R-:W-:-:S13]  /*25380*/  ISETP.NE.AND P0, PT, R3, 0x1, PT ;  /* 0x000000010300780c */ /* 0x000fda0003f05270 */
[----:B------:R-:W2:Y:S02]  /*25390*/  @P0 LDC.64 R4, c[0x0][0x9e8] ;  /* 0x00027a00ff040b82 */ /* 0x000ea40000000a00 */
[----:B--2---:R-:W-:-:S05]  /*253a0*/  @P0 IMAD.HI.U32 R4, R7, R4, RZ ;  /* 0x0000000407040227 */ /* 0x004fca00078e00ff */
[----:B------:R-:W-:-:S07]  /*253b0*/  @P0 SHF.R.U32.HI R7, RZ, R5, R4 ;  /* 0x00000005ff070219 */ /* 0x000fce0000011604 */
.L_x_1933:
[----:B------:R-:W-:Y:S05]  /*253c0*/  BSYNC B0 ;  /* 0x0000000000007941 */ /* 0x000fea0003800000 */
.L_x_1931:
[----:B------:R-:W-:-:S05]  /*253d0*/  IMAD R3, R7, R3, RZ ;  /* 0x0000000307037224 */ /* 0x000fca00078e02ff */
[----:B------:R-:W-:-:S07]  /*253e0*/  VIMNMX R0, R0, R3, !PT ;  /* 0x0000000300007248 */ /* 0x000fce0007fe0100 */
.L_x_1930:
[----:B------:R-:W-:Y:S01]  /*253f0*/  SHF.R.S32.HI R3, RZ, 0x1f, R0 ;  /* 0x0000001fff037819 */ /* 0x000fe20000011400 */
[----:B------:R-:W-:Y:S03]  /*25400*/  BSSY B7, `(.L_x_1934) ;  /* 0x000036d000077945 */ /* 0x000fe60003800000 */
[----:B------:R-:W-:-:S04]  /*25410*/  LEA.HI R3, R3, R0, RZ, 0x6 ;  /* 0x0000000003037211 */ /* 0x000fc800078f30ff */
[----:B------:R-:W-:-:S04]  /*25420*/  SHF.R.S32.HI R3, RZ, 0x6, R3 ;  /* 0x00000006ff037819 */ /* 0x000fc80000011403 */
[----:B------:R-:W-:-:S04]  /*25430*/  VIMNMX R2, RZ, R3, !PT ;  /* 0x00000003ff027248 */ /* 0x000fc80007fe0100 */
[----:B------:R-:W-:Y:S01]  /*25440*/  ISETP.GT.AND P0, PT, R26, R2, PT ;  /* 0x000000021a00720c */ /* 0x000fe20003f04270 */
[----:B------:R2:W-:-:S12]  /*25450*/  STL [R1+0x14], R2 ;  /* 0x0000140201007387 */ /* 0x0005d80000100800 */
[----:B--2---:R-:W-:Y:S05]  /*25460*/  @P0 BRA `(.L_x_1935) ;  /* 0x0000000000440947 */ /* 0x004fea0003800000 */
[----:B------:R-:W2:Y:S02]  /*25470*/  S2R R2, SR_TID.X ;  /* 0x0000000000027919 */ /* 0x000ea40000002100 */
[----:B--2---:R-:W-:-:S04]  /*25480*/  LOP3.LUT R2, R2, 0x7f, RZ, 0xc0, !PT ;  /* 0x0000007f02027812 */ /* 0x004fc800078ec0ff */
[----:B------:R-:W-:-:S13]  /*25490*/  ISETP.NE.AND P0, PT, R2, RZ, PT ;  /* 0x000000ff0200720c */ /* 0x000fda0003f05270 */
[----:B------:R-:W-:Y:S05]  /*254a0*/  @P0 BRA `(.L_x_1936) ;  /* 0x0000003400880947 */ /* 0x000fea0003800000 */
[----:B------:R-:W2:Y:S01]  /*254b0*/  S2R R5, SR_LANEID ;  /* 0x0000000000057919 */ /* 0x000ea20000000000 */
[----:B------:R-:W-:Y:S01]  /*254c0*/  VOTEU.ANY UR4, UPT, PT ;  /* 0x0000000000047886 */ /* 0x000fe200038e0100 */
[----:B------:R-:W3:Y:S01]  /*254d0*/  LDC.64 R2, c[0x0][0xc60] ;  /* 0x00031800ff027b82 */ /* 0x000ee20000000a00 */
[----:B------:R-:W2:Y:S02]  /*254e0*/  FLO.U32 R0, UR4 ;  /* 0x0000000400007d00 */ /* 0x000ea400080e0000 */
[----:B--2---:R-:W-:-:S06]  /*254f0*/  ISETP.EQ.U32.AND P0, PT, R0, R5, PT ;  /* 0x000000050000720c */ /* 0x004fcc0003f02070 */
[----:B------:R-:W3:Y:S07]  /*25500*/  POPC R5, UR4 ;  /* 0x0000000400057d09 */ /* 0x000eee0008000000 */
[----:B---3--:R-:W2:Y:S01]  /*25510*/  @P0 ATOMG.E.ADD.STRONG.GPU PT, R3, desc[UR60][R2.64], R5 ;  /* 0x00000005020309a8 */ /* 0x008ea200081ee1fc */
[----:B------:R-:W3:Y:S02]  /*25520*/  S2R R4, SR_LTMASK ;  /* 0x0000000000047919 */ /* 0x000ee40000003900 */
[----:B---3--:R-:W-:-:S04]  /*25530*/  LOP3.LUT R4, R4, UR4, RZ, 0xc0, !PT ;  /* 0x0000000404047c12 */ /* 0x008fc8000f8ec0ff */
[----:B------:R-:W3:Y:S01]  /*25540*/  POPC R7, R4 ;  /* 0x0000000400077309 */ /* 0x000ee20000000000 */
[----:B--2---:R-:W3:Y:S02]  /*25550*/  SHFL.IDX PT, R0, R3, R0, 0x1f ;  /* 0x00001f0003007589 */ /* 0x004ee400000e0000 */
[----:B---3--:R-:W-:Y:S01]  /*25560*/  IADD3 R16, R0, UR38, R7 ;  /* 0x0000002600107c10 */ /* 0x008fe2000fffe007 */
[----:B------:R-:W-:Y:S06]  /*25570*/  BRA `(.L_x_1936) ;  /* 0x0000003400547947 */ /* 0x000fec0003800000 */
.L_x_1935:
        /* <DEDUP_REMOVED lines=8> */
[----:B------:R-:W-:Y:S01]  /*25600*/  MOV R4, UR6 ;  /* 0x0000000600047c02 */ /* 0x000fe20008000f00 */
[----:B------:R-:W-:Y:S01]  /*25610*/  IMAD.U32 R5, RZ, RZ, UR7 ;  /* 0x00000007ff057e24 */ /* 0x000fe2000f8e00ff */
[----:B------:R-:W2:Y:S01]  /*25620*/  LDC.64 R2, c[0x4][R2] ;  /* 0x0100000002027b82 */ /* 0x000ea20000000a00 */
        /* <DEDUP_REMOVED lines=8> */
[----:B-12---:R-:W-:Y:S05]  /*256b0*/  CALL.ABS.NOINC R2 ;  /* 0x0000000002007343 */ /* 0x006fea0003c00000 */
.L_x_1938:
[----:B------:R-:W-:Y:S05]  /*256c0*/  BSYNC B6 ;  /* 0x0000000000067941 */ /* 0x000fea0003800000 */
.L_x_1937:
        /* <DEDUP_REMOVED lines=8> */
[----:B------:R2:W3:Y:S01]  /*25750*/  LDC.64 R2, c[0x4][R17] ;  /* 0x0100000011027b82 */ /* 0x0004e20000000a00 */
[----:B------:R-:W-:Y:S01]  /*25760*/  IMAD.U32 R4, RZ, RZ, UR6 ;  /* 0x00000006ff047e24 */ /* 0x000fe2000f8e00ff */
[----:B0-----:R-:W-:Y:S01]  /*25770*/  MOV R6, UR8 ;  /* 0x0000000800067c02 */ /* 0x001fe20008000f00 */
[----:B------:R-:W-:Y:S01]  /*25780*/  IMAD.U32 R5, RZ, RZ, UR7 ;  /* 0x00000007ff057e24 */ /* 0x000fe2000f8e00ff */
[----:B------:R-:W-:Y:S01]  /*25790*/  MOV R8, 0x70 ;  /* 0x0000007000087802 */ /* 0x000fe20000000f00 */
[----:B------:R-:W-:Y:S02]  /*257a0*/  IMAD.U32 R7, RZ, RZ, UR9 ;  /* 0x00000009ff077e24 */ /* 0x000fe4000f8e00ff */
[----:B------:R-:W-:-:S02]  /*257b0*/  IMAD.U32 R10, RZ, RZ, UR4 ;  /* 0x00000004ff0a7e24 */ /* 0x000fc4000f8e00ff */
[----:B------:R-:W-:Y:S02]  /*257c0*/  IMAD.U32 R11, RZ, RZ, UR5 ;  /* 0x00000005ff0b7e24 */ /* 0x000fe4000f8e00ff */
[----:B------:R-:W-:Y:S02]  /*257d0*/  IMAD.MOV.U32 R12, RZ, RZ, 0x1 ;  /* 0x00000001ff0c7424 */ /* 0x000fe400078e00ff */
[----:B--2---:R-:W-:-:S07]  /*257e0*/  IMAD.MOV.U32 R13, RZ, RZ, RZ ;  /* 0x000000ffff0d7224 */ /* 0x004fce00078e00ff */
[----:B------:R-:W-:-:S07]  /*257f0*/  LEPC R20, `(.L_x_1941) ;  /* 0x000000001014794e */ /* 0x000fce0000000000 */
[----:B-1-3--:R-:W-:Y:S05]  /*25800*/  CALL.ABS.NOINC R2 ;  /* 0x0000000002007343 */ /* 0x00afea0003c00000 */
.L_x_1941:
        /* <DEDUP_REMOVED lines=15> */
.L_x_1940:
[----:B------:R-:W-:Y:S05]  /*25900*/  BSYNC B6 ;  /* 0x0000000000067941 */ /* 0x000fea0003800000 */
.L_x_1939:
[----:B------:R-:W-:Y:S01]  /*25910*/  ULDC.64 UR4, c[0x0][0x9f8] ;  /* 0x00027e0000047ab9 */ /* 0x000fe20000000a00 */
[----:B------:R-:W2:Y:S01]  /*25920*/  LDL R24, [R1+0xc] ;  /* 0x00000c0001187983 */ /* 0x000ea20000100800 */
[----:B------:R-:W-:Y:S01]  /*25930*/  ISETP.NE.U32.AND P0, PT, RZ, UR4, PT ;  /* 0x00000004ff007c0c */ /* 0x000fe2000bf05070 */
[----:B------:R-:W3:Y:S02]  /*25940*/  LDC R7, c[0x0][0x430] ;  /* 0x00010c00ff077b82 */ /* 0x000ee40000000800 */
[----:B------:R-:W4:Y:S01]  /*25950*/  LDL R21, [R1+0x10] ;  /* 0x0000100001157983 */ /* 0x000f220000100800 */
[----:B------:R-:W-:Y:S02]  /*25960*/  ISETP.NE.AND.EX P0, PT, RZ, UR5, PT, P0 ;  /* 0x00000005ff007c0c */ /* 0x000fe4000bf05300 */
[----:B------:R-:W-:Y:S01]  /*25970*/  MOV R33, R19 ;  /* 0x0000001300217202 */ /* 0x000fe20000000f00 */
[----:B------:R-:W4:Y:S01]  /*25980*/  LDL R17, [R1+0x44] ;  /* 0x0000440001117983 */ /* 0x000f220000100800 */
[----:B------:R-:W0:Y:S01]  /*25990*/  S2R R20, SR_TID.X ;  /* 0x0000000000147919 */ /* 0x000e220000002100 */
[----:B------:R-:W-:Y:S01]  /*259a0*/  VIADD R8, R26, 0xffffffff ;  /* 0xffffffff1a087836 */ /* 0x000fe20000000000 */
[----:B------:R-:W-:Y:S01]  /*259b0*/  LOP3.LUT R22, R22, 0xfffffffe, RZ, 0xc0, !PT ;  /* 0xfffffffe16167812 */ /* 0x000fe200078ec0ff */
[----:B------:R-:W-:-:S06]  /*259c0*/  ULDC UR4, c[0x0][0x2f4] ;  /* 0x0000bd0000047ab9 */ /* 0x000fcc0000000800 */
[----:B------:R-:W1:Y:S02]  /*259d0*/  @P0 LDC.64 R2, c[0x0][0x9f8] ;  /* 0x00027e00ff020b82 */ /* 0x000e640000000a00 */
[----:B-1----:R-:W-:Y:S01]  /*259e0*/  @P0 IMAD.WIDE R2, R19, 0x4, R2 ;  /* 0x0000000413020825 */ /* 0x002fe200078e0202 */
[----:B0-----:R-:W-:-:S04]  /*259f0*/  LOP3.LUT R20, R20, 0x7f, RZ, 0xc0, !PT ;  /* 0x0000007f14147812 */ /* 0x001fc800078ec0ff */
[----:B------:R0:W4:Y:S01]  /*25a00*/  @P0 LDG.E R33, desc[UR60][R2.64] ;  /* 0x0000003c02210981 */ /* 0x000122000c1e1900 */
[----:B------:R-:W-:Y:S02]  /*25a10*/  SHF.R.U32.HI R32, RZ, 0x3, R20 ;  /* 0x00000003ff207819 */ /* 0x000fe40000011614 */
[----:B------:R-:W1:Y:S01]  /*25a20*/  S2R R20, SR_TID.X ;  /* 0x0000000000147919 */ /* 0x000e620000002100 */
[----:B---3--:R-:W-:-:S13]  /*25a30*/  ISETP.NE.AND P1, PT, R7, 0x1, PT ;  /* 0x000000010700780c */ /* 0x008fda0003f25270 */
[----:B------:R-:W3:Y:S08]  /*25a40*/  @P1 LDC R6, c[0x0][0x434] ;  /* 0x00010d00ff061b82 */ /* 0x000ef00000000800 */
[----:B------:R-:W3:Y:S01]  /*25a50*/  @P1 LDC R0, c[0x0][0x438] ;  /* 0x00010e00ff001b82 */ /* 0x000ee20000000800 */
[----:B-1----:R-:W-:-:S05]  /*25a60*/  IMAD.SHL.U32 R20, R20, 0x10, RZ ;  /* 0x0000001014147824 */ /* 0x002fca00078e00ff */
[----:B------:R-:W-:-:S05]  /*25a70*/  LOP3.LUT R20, R32, 0x70, R20, 0xf8, !PT ;  /* 0x0000007020147812 */ /* 0x000fca00078ef814 */
[----:B------:R-:W-:Y:S01]  /*25a80*/  IMAD R5, R8, 0x40, R20 ;  /* 0x0000004008057824 */ /* 0x000fe200078e0214 */
[----:B------:R-:W-:-:S04]  /*25a90*/  LOP3.LUT R11, R37, 0x40, RZ, 0xfc, !PT ;  /* 0x00000040250b7812 */ /* 0x000fc800078efcff */
[----:B------:R-:W-:Y:S02]  /*25aa0*/  ISETP.GE.AND P3, PT, R11, UR4, PT ;  /* 0x000000040b007c0c */ /* 0x000fe4000bf66270 */
[----:B------:R-:W-:-:S04]  /*25ab0*/  LOP3.LUT R10, R37, 0x80, RZ, 0xfc, !PT ;  /* 0x00000080250a7812 */ /* 0x000fc800078efcff */
[----:B------:R-:W-:Y:S01]  /*25ac0*/  ISETP.GE.AND P2, PT, R10, UR4, PT ;  /* 0x000000040a007c0c */ /* 0x000fe2000bf46270 */
[----:B------:R-:W-:Y:S01]  /*25ad0*/  UMOV UR5, 0xffffffff ;  /* 0xffffffff00057882 */ /* 0x000fe20000000000 */
[----:B--2---:R-:W-:-:S04]  /*25ae0*/  ISETP.GE.AND P0, PT, R5, R24, PT ;  /* 0x000000180500720c */ /* 0x004fc80003f06270 */
[----:B------:R-:W-:Y:S02]  /*25af0*/  ISETP.GT.U32.OR P0, PT, R20, 0x3f, P0 ;  /* 0x0000003f1400780c */ /* 0x000fe40000704470 */
[----:B----4-:R-:W-:-:S11]  /*25b00*/  IADD3 R5, R5, R21, RZ ;  /* 0x0000001505057210 */ /* 0x010fd60007ffe0ff */
[----:B0-----:R-:W0:Y:S01]  /*25b10*/  @!P0 LDC.64 R2, c[0x0][0x428] ;  /* 0x00010a00ff028b82 */ /* 0x001e220000000a00 */
[----:B---3--:R-:W-:-:S04]  /*25b20*/  @P1 IMAD.HI.U32 R6, R5, R6, RZ ;  /* 0x0000000605061227 */ /* 0x008fc800078e00ff */
[----:B------:R-:W-:Y:S01]  /*25b30*/  IMAD.MOV.U32 R4, RZ, RZ, R5 ;  /* 0x000000ffff047224 */ /* 0x000fe200078e0005 */
[----:B------:R-:W-:-:S05]  /*25b40*/  @P1 SHF.R.U32.HI R4, RZ, R0, R6 ;  /* 0x00000000ff041219 */ /* 0x000fca0000011606 */
[----:B------:R-:W-:-:S04]  /*25b50*/  IMAD.MOV R0, RZ, RZ, -R4 ;  /* 0x000000ffff007224 */ /* 0x000fc800078e0a04 */
[----:B------:R-:W-:Y:S01]  /*25b60*/  IMAD R0, R7, R0, R5 ;  /* 0x0000000007007224 */ /* 0x000fe200078e0205 */
[--C-:B------:R-:W-:Y:S02]  /*25b70*/  @!P0 SHF.R.S32.HI R5, RZ, 0x1f, R4.reuse ;  /* 0x0000001fff058819 */ /* 0x100fe40000011404 */
[----:B------:R-:W-:Y:S01]  /*25b80*/  SHF.R.S32.HI R9, RZ, 0x1f, R33 ;  /* 0x0000001fff097819 */ /* 0x000fe20000011421 */
[----:B0-----:R-:W-:-:S04]  /*25b90*/  @!P0 IMAD.WIDE.U32 R4, R33, R2, R4 ;  /* 0x0000000221048225 */ /* 0x001fc800078e0004 */
[----:B------:R-:W-:-:S04]  /*25ba0*/  @!P0 IMAD R6, R9, R2, RZ ;  /* 0x0000000209068224 */ /* 0x000fc800078e02ff */
[----:B------:R-:W-:Y:S02]  /*25bb0*/  @!P0 IMAD R7, R33, R3, R6 ;  /* 0x0000000321078224 */ /* 0x000fe400078e0206 */
[----:B------:R-:W0:Y:S02]  /*25bc0*/  @!P0 LDC.64 R2, c[0x0][0x418] ;  /* 0x00010600ff028b82 */ /* 0x000e240000000a00 */
[----:B------:R-:W-:Y:S01]  /*25bd0*/  @!P0 IMAD.IADD R7, R5, 0x1, R7 ;  /* 0x0000000105078824 */ /* 0x000fe200078e0207 */
[C---:B0-----:R-:W-:Y:S02]  /*25be0*/  @!P0 LEA R6, P1, R4.reuse, R2, 0x2 ;  /* 0x0000000204068211 */ /* 0x041fe400078210ff */
[----:B------:R-:W-:Y:S02]  /*25bf0*/  MOV R2, RZ ;  /* 0x000000ff00027202 */ /* 0x000fe40000000f00 */
[----:B------:R-:W-:Y:S02]  /*25c00*/  @!P0 LEA.HI.X R7, R4, R3, R7, 0x2, P1 ;  /* 0x0000000304078211 */ /* 0x000fe400008f1407 */
[----:B------:R-:W-:-:S03]  /*25c10*/  ISETP.GT.U32.AND P1, PT, R20, 0x3f, PT ;  /* 0x0000003f1400780c */ /* 0x000fc60003f24070 */
[----:B------:R0:W5:Y:S01]  /*25c20*/  @!P0 LDG.E R2, desc[UR60][R6.64] ;  /* 0x0000003c06028981 */ /* 0x000162000c1e1900 */
[----:B------:R-:W-:-:S09]  /*25c30*/  ISETP.NE.AND P0, PT, R17, 0x3, PT ;  /* 0x000000031100780c */ /* 0x000fd20003f05270 */
[----:B------:R-:W-:Y:S02]  /*25c40*/  @P1 LOP3.LUT R22, R22, 0x1, RZ, 0xfc, !PT ;  /* 0x0000000116161812 */ /* 0x000fe400078efcff */
[----:B------:R-:W-:Y:S02]  /*25c50*/  ISETP.GE.AND P1, PT, R37, UR4, PT ;  /* 0x0000000425007c0c */ /* 0x000fe4000bf26270 */
[----:B------:R-:W-:-:S04]  /*25c60*/  LOP3.LUT R22, R22, 0xffffffdf, RZ, 0xc0, !PT ;  /* 0xffffffdf16167812 */ /* 0x000fc800078ec0ff */
[----:B------:R-:W-:-:S04]  /*25c70*/  @P0 LOP3.LUT R22, R22, 0x20, RZ, 0xfc, !PT ;  /* 0x0000002016160812 */ /* 0x000fc800078efcff */
[----:B------:R-:W-:-:S04]  /*25c80*/  LOP3.LUT R22, R22, 0xffffffef, RZ, 0xc0, !PT ;  /* 0xffffffef16167812 */ /* 0x000fc800078ec0ff */
[----:B------:R-:W-:Y:S01]  /*25c90*/  @P1 LOP3.LUT R22, R22, 0x10, RZ, 0xfc, !PT ;  /* 0x0000001016161812 */ /* 0x000fe200078efcff */
[----:B------:R1:W-:Y:S03]  /*25ca0*/  STL [R1+0x18], R9 ;  /* 0x0000180901007387 */ /* 0x0003e60000100800 */
[----:B------:R-:W-:-:S04]  /*25cb0*/  LOP3.LUT R22, R22, 0xfffffff7, RZ, 0xc0, !PT ;  /* 0xfffffff716167812 */ /* 0x000fc800078ec0ff */
[----:B------:R-:W-:Y:S02]  /*25cc0*/  @P3 LOP3.LUT R22, R22, 0x8, RZ, 0xfc, !PT ;  /* 0x0000000816163812 */ /* 0x000fe400078efcff */
[----:B-1----:R-:W-:Y:S02]  /*25cd0*/  LOP3.LUT R9, R37, 0xc0, RZ, 0xfc, !PT ;  /* 0x000000c025097812 */ /* 0x002fe400078efcff */
[----:B------:R-:W-:Y:S02]  /*25ce0*/  LOP3.LUT R22, R22, 0xfffffffd, RZ, 0xc0, !PT ;  /* 0xfffffffd16167812 */ /* 0x000fe400078ec0ff */
[----:B------:R-:W-:Y:S02]  /*25cf0*/  ISETP.GE.AND P1, PT, R9, UR4, PT ;  /* 0x0000000409007c0c */ /* 0x000fe4000bf26270 */
[----:B------:R-:W-:-:S04]  /*25d00*/  LOP3.LUT R22, R22, 0xfffffffb, RZ, 0xc0, !PT ;  /* 0xfffffffb16167812 */ /* 0x000fc800078ec0ff */
[----:B------:R-:W-:-:S07]  /*25d10*/  @P2 LOP3.LUT R22, R22, 0x4, RZ, 0xfc, !PT ;  /* 0x0000000416162812 */ /* 0x000fce00078efcff */
[----:B------:R-:W-:Y:S01]  /*25d20*/  @P1 LOP3.LUT R22, R22, 0x2, RZ, 0xfc, !PT ;  /* 0x0000000216161812 */ /* 0x000fe200078efcff */
[----:B0-----:R-:W-:Y:S06]  /*25d30*/  BRA.DIV UR5, `(.L_x_1942) ;  /* 0x0000005a05747947 */ /* 0x001fec000b800000 */
.L_x_2095:
[----:B------:R-:W-:Y:S01]  /*25d40*/  SHF.R.S32.HI R32, RZ, 0x1f, R18 ;  /* 0x0000001fff207819 */ /* 0x000fe20000011412 */
[----:B------:R-:W-:Y:S01]  /*25d50*/  IMAD.MOV.U32 R26, RZ, RZ, R8 ;  /* 0x000000ffff1a7224 */ /* 0x000fe200078e0008 */
[----:B------:R-:W-:Y:S06]  /*25d60*/  @!P0 BRA `(.L_x_1943) ;  /* 0x0000000000048947 */ /* 0x000fec0003800000 */
[----:B------:R-:W-:Y:S01]  /*25d70*/  BPT.TRAP 0x1 ;  /* 0x000000040000795c */ /* 0x000fe20000300000 */
.L_x_1943:
        /* <DEDUP_REMOVED lines=17> */
[----:B------:R-:W-:-:S02]  /*25e90*/  ULDC.64 UR4, c[0x0][0x318] ;  /* 0x0000c60000047ab9 */ /* 0x000fc40000000a00 */
[C---:B------:R-:W-:Y:S02]  /*25ea0*/  LEA R17, P0, R4.reuse, UR4, 0x1 ;  /* 0x0000000404117c11 */ /* 0x040fe4000f8008ff */
[----:B------:R-:W-:Y:S02]  /*25eb0*/  IADD3 R24, R5, R24, RZ ;  /* 0x0000001805187210 */ /* 0x000fe40007ffe0ff */
[----:B------:R-:W-:Y:S02]  /*25ec0*/  SHF.L.U32 R5, R29, 0x1f, RZ ;  /* 0x0000001f1d057819 */ /* 0x000fe400000006ff */
[----:B------:R-:W-:Y:S01]  /*25ed0*/  LEA.HI.X R24, R4, UR5, R24, 0x1, P0 ;  /* 0x0000000504187c11 */ /* 0x000fe200080f0c18 */
[----:B------:R-:W-:-:S05]  /*25ee0*/  IMAD R4, R25, 0x8, R23 ;  /* 0x0000000819047824 */ /* 0x000fca00078e0217 */
[----:B------:R-:W0:Y:S02]  /*25ef0*/  SYNCS.PHASECHK.TRANS64.TRYWAIT P0, [R4+URZ+0x30840], R5 ;  /* 0x03084005040075a7 */ /* 0x000e24000800017f */
[----:B0-----:R-:W-:Y:S05]  /*25f00*/  @!P0 BRA `(.L_x_1945) ;  /* 0x0000005800348947 */ /* 0x001fea0003800000 */
.L_x_2096:
[----:B------:R-:W-:Y:S05]  /*25f10*/  BSYNC B0 ;  /* 0x0000000000007941 */ /* 0x000fea0003800000 */
.L_x_1944:
[----:B------:R-:W0:Y:S01]  /*25f20*/  LDL R11, [R1+0xc] ;  /* 0x00000c00010b7983 */ /* 0x000e220000100800 */
[----:B------:R-:W-:Y:S01]  /*25f30*/  ULDC.64 UR4, c[0x0][0x300] ;  /* 0x0000c00000047ab9 */ /* 0x000fe20000000a00 */
[----:B------:R-:W-:Y:S01]  /*25f40*/  LOP3.LUT P5, RZ, R22, 0x10, RZ, 0xc0, !PT ;  /* 0x0000001016ff7812 */ /* 0x000fe200078ac0ff */
[----:B------:R-:W-:Y:S01]  /*25f50*/  IMAD R3, R3, UR4, RZ ;  /* 0x0000000403037c24 */ /* 0x000fe2000f8e02ff */
[----:B------:R-:W1:Y:S01]  /*25f60*/  S2R R10, SR_TID.X ;  /* 0x00000000000a7919 */ /* 0x000e620000002100 */
[----:B------:R-:W-:Y:S01]  /*25f70*/  IMAD.WIDE.U32 R6, R0, UR4, RZ ;  /* 0x0000000400067c25 */ /* 0x000fe2000f8e00ff */
[C---:B------:R-:W-:Y:S02]  /*25f80*/  LOP3.LUT P4, RZ, R22.reuse, 0x8, RZ, 0xc0, !PT ;  /* 0x0000000816ff7812 */ /* 0x040fe4000788c0ff */
[----:B------:R-:W-:Y:S01]  /*25f90*/  LOP3.LUT P3, RZ, R22, 0x4, RZ, 0xc0, !PT ;  /* 0x0000000416ff7812 */ /* 0x000fe2000786c0ff */
[----:B------:R-:W-:Y:S01]  /*25fa0*/  IMAD R3, R0, UR5, R3 ;  /* 0x0000000500037c24 */ /* 0x000fe2000f8e0203 */
[----:B------:R-:W-:Y:S01]  /*25fb0*/  ULDC.64 UR4, c[0x0][0x310] ;  /* 0x0000c40000047ab9 */ /* 0x000fe20000000a00 */
[----:B------:R-:W-:Y:S01]  /*25fc0*/  LOP3.LUT P2, RZ, R22, 0x2, RZ, 0xc0, !PT ;  /* 0x0000000216ff7812 */ /* 0x000fe2000784c0ff */
[----:B------:R-:W-:-:S02]  /*25fd0*/  IMAD R9, R9, UR4, RZ ;  /* 0x0000000409097c24 */ /* 0x000fc4000f8e02ff */
[----:B------:R-:W-:Y:S02]  /*25fe0*/  IMAD.IADD R7, R7, 0x1, R3 ;  /* 0x0000000107077824 */ /* 0x000fe400078e0203 */
[----:B------:R-:W-:-:S04]  /*25ff0*/  IMAD.WIDE.U32 R6, R2, UR4, R6 ;  /* 0x0000000402067c25 */ /* 0x000fc8000f8e0006 */
[----:B------:R-:W-:Y:S01]  /*26000*/  IMAD R2, R2, UR5, R9 ;  /* 0x0000000502027c24 */ /* 0x000fe2000f8e0209 */
[----:B------:R-:W-:Y:S02]  /*26010*/  ULDC.64 UR4, c[0x0][0x308] ;  /* 0x0000c20000047ab9 */ /* 0x000fe40000000a00 */
[----:B------:R-:W-:Y:S02]  /*26020*/  IMAD R0, R32, UR4, RZ ;  /* 0x0000000420007c24 */ /* 0x000fe4000f8e02ff */
[----:B------:R-:W-:Y:S01]  /*26030*/  IMAD.IADD R3, R7, 0x1, R2 ;  /* 0x0000000107037824 */ /* 0x000fe200078e0202 */
[----:B------:R-:W-:Y:S01]  /*26040*/  MOV R2, R6 ;  /* 0x0000000600027202 */ /* 0x000fe20000000f00 */
[C---:B------:R-:W-:Y:S02]  /*26050*/  IMAD R0, R18.reuse, UR5, R0 ;  /* 0x0000000512007c24 */ /* 0x040fe4000f8e0200 */
[----:B------:R-:W-:Y:S02]  /*26060*/  IMAD R7, R25, 0x4000, R34 ;  /* 0x0000400019077824 */ /* 0x000fe400078e0222 */
[----:B------:R-:W-:Y:S01]  /*26070*/  IMAD.WIDE.U32 R2, R18, UR4, R2 ;  /* 0x0000000412027c25 */ /* 0x000fe2000f8e0002 */
[----:B------:R-:W-:Y:S01]  /*26080*/  ULDC.64 UR4, c[0x0][0x2e8] ;  /* 0x0000ba0000047ab9 */ /* 0x000fe20000000a00 */
[----:B-1----:R-:W-:-:S02]  /*26090*/  LOP3.LUT R10, R10, 0x7f, RZ, 0xc0, !PT ;  /* 0x0000007f0a0a7812 */ /* 0x002fc400078ec0ff */
[----:B------:R-:W-:Y:S01]  /*260a0*/  IMAD.IADD R6, R3, 0x1, R0 ;  /* 0x0000000103067824 */ /* 0x000fe200078e0200 */
[C---:B------:R-:W-:Y:S01]  /*260b0*/  LEA R0, P0, R2.reuse, UR4, 0x1 ;  /* 0x0000000402007c11 */ /* 0x040fe2000f8008ff */
[----:B------:R-:W-:Y:S01]  /*260c0*/  UMOV UR4, 0xffffffff ;  /* 0xffffffff00047882 */ /* 0x000fe20000000000 */
[----:B------:R-:W-:Y:S02]  /*260d0*/  SHF.R.U32.HI R10, RZ, 0x3, R10 ;  /* 0x00000003ff0a7819 */ /* 0x000fe4000001160a */
[----:B------:R-:W-:Y:S01]  /*260e0*/  LEA.HI.X R6, R2, UR5, R6, 0x1, P0 ;  /* 0x0000000502067c11 */ /* 0x000fe200080f0c06 */
[----:B0-----:R-:W-:-:S04]  /*260f0*/  IMAD R5, R8, -0x40, R11 ;  /* 0xffffffc008057824 */ /* 0x001fc800078e020b */
[----:B------:R-:W-:-:S05]  /*26100*/  IMAD.IADD R5, R5, 0x1, -R10 ;  /* 0x0000000105057824 */ /* 0x000fca00078e0a0a */
[----:B------:R-:W-:Y:S01]  /*26110*/  ISETP.GE.AND P0, PT, R5, 0x1, PT ;  /* 0x000000010500780c */ /* 0x000fe20003f06270 */
[----:B------:R-:W-:-:S12]  /*26120*/  BRA.DIV UR4, `(.L_x_1946) ;  /* 0x0000005604c07947 */ /* 0x000fd8000b800000 */
[----:B------:R-:W0:Y:S01]  /*26130*/  SHFL.IDX PT, R3, R0, RZ, 0x181f ;  /* 0x00181fff00037589 */ /* 0x000e2200000e0000 */
[----:B------:R-:W-:-:S03]  /*26140*/  @P0 IMAD R9, R7, 0x2, R23 ;  /* 0x0000000207090824 */ /* 0x000fc600078e0217 */
[----:B------:R-:W1:Y:S04]  /*26150*/  SHFL.IDX PT, R2, R6, RZ, 0x181f ;  /* 0x00181fff06027589 */ /* 0x000e6800000e0000 */
        /* <DEDUP_REMOVED lines=31> */
.L_x_2106:
[----:B------:R-:W-:-:S13]  /*26350*/  ISETP.GE.AND P0, PT, R5, 0x31, PT ;  /* 0x000000310500780c */ /* 0x000fda0003f06270 */
[----:B0-----:R-:W-:Y:S01]  /*26360*/  @P0 LEA R2, P1, R37, R0, 0x1 ;  /* 0x0000000025020211 */ /* 0x001fe200078208ff */
[----:B------:R-:W-:-:S04]  /*26370*/  @P0 IMAD R7, R7, 0x2, R23 ;  /* 0x0000000207070824 */ /* 0x000fc800078e0217 */
[----:B--2---:R-:W-:-:S05]  /*26380*/  @P0 IMAD.X R3, RZ, RZ, R8, P1 ;  /* 0x000000ffff030224 */ /* 0x004fca00008e0608 */
        /* <DEDUP_REMOVED lines=9> */
.L_x_1947:
[----:B------:R-:W-:Y:S02]  /*26420*/  PLOP3.LUT P1, PT, P1, P0, PT, 0xa2, 0x0 ;  /* 0x000000000000781c */ /* 0x000fe40000f21472 */
[----:B------:R-:W-:-:S08]  /*26430*/  @P0 R2UR P1, UR4, R4 ;  /* 0x00000000040402ca */ /* 0x000fd00000020000 */
[----:B------:R-:W-:-:S05]  /*26440*/  @P0 PLOP3.LUT P0, PT, P1, PT, PT, 0x80, 0x0 ;  /* 0x000000000000081c */ /* 0x000fca0000f0f070 */
[----:B------:R-:W-:Y:S01]  /*26450*/  @!P1 SYNCS.ARRIVE.TRANS64.RED.A0T1 RZ, [UR4+0x30830], RZ ;  /* 0x030830ffffff99a7 */ /* 0x000fe20008200404 */
[----:B------:R-:W-:Y:S07]  /*26460*/  @!P1 ARRIVES.LDGSTSBAR.64.TRANSCNT [UR4+0x30830] ;  /* 0x03083000ff0099b0 */ /* 0x000fee0008000a84 */
[----:B------:R-:W-:Y:S05]  /*26470*/  @P0 BRA.U.ANY `(.L_x_1947) ;  /* 0xfffffffd00e80947 */ /* 0x000fea000393ffff */
[----:B------:R-:W-:Y:S01]  /*26480*/  NOP ;  /* 0x0000000000007918 */ /* 0x000fe20000000000 */
[----:B------:R-:W2:Y:S02]  /*26490*/  LDL R0, [R1+0x44] ;  /* 0x0000440001007983 */ /* 0x000ea40000100800 */
[----:B--2---:R-:W-:-:S13]  /*264a0*/  ISETP.NE.AND P2, PT, R0, 0x3, PT ;  /* 0x000000030000780c */ /* 0x004fda0003f45270 */
[----:B------:R-:W-:Y:S05]  /*264b0*/  @!P2 BRA `(.L_x_1948) ;  /* 0x000000000004a947 */ /* 0x000fea0003800000 */
[----:B------:R-:W-:Y:S01]  /*264c0*/  BPT.TRAP 0x1 ;  /* 0x000000040000795c */ /* 0x000fe20000300000 */
.L_x_1948:
[----:B------:R1:W-:Y:S02]  /*264d0*/  SYNCS.ARRIVE.TRANS64.A1T0 RZ, [R4+URZ+0x30830], RZ ;  /* 0x030830ff04ff79a7 */ /* 0x0003e4000810003f */
[----:B------:R-:W-:Y:S05]  /*264e0*/  WARPSYNC.ALL ;  /* 0x0000000000007948 */ /* 0x000fea0003800000 */
[----:B------:R-:W-:Y:S01]  /*264f0*/  ULDC.64 UR4, c[0x0][0xa00] ;  /* 0x0002800000047ab9 */ /* 0x000fe20000000a00 */
[----:B------:R-:W-:Y:S01]  /*26500*/  IADD3 R0, R23, 0x10400, RZ ;  /* 0x0001040017007810 */ /* 0x000fe20007ffe0ff */
[----:B------:R-:W-:Y:S01]  /*26510*/  BSSY B6, `(.L_x_1949) ;  /* 0x0000022000067945 */ /* 0x000fe20003800000 */
[----:B------:R-:W-:Y:S01]  /*26520*/  BAR.SYNC.DEFER_BLOCKING 0x8, 0x180 ;  /* 0x0206000000007b1d */ /* 0x000fe20000010000 */
[----:B------:R-:W-:Y:S02]  /*26530*/  ISETP.NE.U32.AND P0, PT, RZ, UR4, PT ;  /* 0x00000004ff007c0c */ /* 0x000fe4000bf05070 */
[----:B------:R-:W-:-:S02]  /*26540*/  LOP3.LUT P1, RZ, R0, 0x3ff, RZ, 0xc0, !PT ;  /* 0x000003ff00ff7812 */ /* 0x000fc4000782c0ff */
[----:B------:R-:W-:Y:S01]  /*26550*/  ISETP.NE.AND.EX P0, PT, RZ, UR5, PT, P0 ;  /* 0x00000005ff007c0c */ /* 0x000fe2000bf05300 */
[----:B------:R-:W-:Y:S01]  /*26560*/  ULDC.64 UR4, c[0x0][0x298] ;  /* 0x0000a60000047ab9 */ /* 0x000fe20000000a00 */
[----:B------:R-:W-:Y:S02]  /*26570*/  SHF.R.S32.HI R0, RZ, 0x1f, R19 ;  /* 0x0000001fff007819 */ /* 0x000fe40000011413 */
[----:B0-----:R-:W-:Y:S02]  /*26580*/  SEL R2, R19, RZ, !P0 ;  /* 0x000000ff13027207 */ /* 0x001fe40004000000 */
[----:B------:R-:W-:-:S05]  /*26590*/  SEL R0, R0, RZ, !P0 ;  /* 0x000000ff00007207 */ /* 0x000fca0004000000 */
[----:B------:R0:W-:Y:S04]  /*265a0*/  STL [R1+0x38], R0 ;  /* 0x0000380001007387 */ /* 0x0001e80000100800 */
[----:B------:R2:W-:Y:S01]  /*265b0*/  STL [R1+0x24], R2 ;  /* 0x0000240201007387 */ /* 0x0005e20000100800 */
[----:B0-----:R-:W-:Y:S01]  /*265c0*/  SHF.R.S32.HI R0, RZ, 0x1f, R35 ;  /* 0x0000001fff007819 */ /* 0x001fe20000011423 */
[----:B--2---:R-:W-:-:S04]  /*265d0*/  IMAD.WIDE.U32 R2, R35, UR4, RZ ;  /* 0x0000000423027c25 */ /* 0x004fc8000f8e00ff */
[----:B------:R-:W-:Y:S01]  /*265e0*/  IMAD R0, R0, UR4, RZ ;  /* 0x0000000400007c24 */ /* 0x000fe2000f8e02ff */
[----:B------:R0:W-:Y:S03]  /*265f0*/  STL.64 [R1+0x28], R2 ;  /* 0x0000280201007387 */ /* 0x0001e60000100a00 */
[----:B------:R-:W-:-:S04]  /*26600*/  IMAD R0, R35, UR5, R0 ;  /* 0x0000000523007c24 */ /* 0x000fc8000f8e0200 */
[----:B------:R-:W-:Y:S01]  /*26610*/  IMAD.IADD R35, R3, 0x1, R0 ;  /* 0x0000000103237824 */ /* 0x000fe200078e0200 */
[----:B------:R-:W-:Y:S06]  /*26620*/  @!P1 BRA `(.L_x_1950) ;  /* 0x0000000000409947 */ /* 0x000fec0003800000 */
[----:B0-----:R-:W-:Y:S01]  /*26630*/  MOV R2, 0x0 ;  /* 0x0000000000027802 */ /* 0x001fe20000000f00 */
[----:B------:R-:W-:Y:S01]  /*26640*/  ULDC.64 UR4, c[0x4][0x138] ;  /* 0x01004e0000047ab9 */ /* 0x000fe20000000a00 */
[----:B------:R-:W-:Y:S01]  /*26650*/  ULDC.64 UR6, c[0x4][0x140] ;  /* 0x0100500000067ab9 */ /* 0x000fe20000000a00 */
[----:B------:R-:W-:Y:S01]  /*26660*/  ULDC.64 UR8, c[0x4][0xb0] ;  /* 0x01002c0000087ab9 */ /* 0x000fe20000000a00 */
[----:B-1----:R-:W-:Y:S01]  /*26670*/  IMAD.U32 R4, RZ, RZ, UR4 ;  /* 0x00000004ff047e24 */ /* 0x002fe2000f8e00ff */
[----:B------:R-:W-:Y:S01]  /*26680*/  MOV R6, UR6 ;  /* 0x0000000600067c02 */ /* 0x000fe20008000f00 */
[----:B------:R-:W0:Y:S01]  /*26690*/  LDC.64 R2, c[0x4][R2] ;  /* 0x0100000002027b82 */ /* 0x000e220000000a00 */
[----:B------:R-:W-:Y:S01]  /*266a0*/  IMAD.U32 R5, RZ, RZ, UR5 ;  /* 0x00000005ff057e24 */ /* 0x000fe2000f8e00ff */
[----:B------:R-:W-:Y:S01]  /*266b0*/  MOV R8, 0x70 ;  /* 0x0000007000087802 */ /* 0x000fe20000000f00 */
[----:B------:R-:W-:Y:S02]  /*266c0*/  IMAD.U32 R7, RZ, RZ, UR7 ;  /* 0x00000007ff077e24 */ /* 0x000fe4000f8e00ff */
[----:B------:R-:W-:-:S02]  /*266d0*/  IMAD.U32 R10, RZ, RZ, UR8 ;  /* 0x00000008ff0a7e24 */ /* 0x000fc4000f8e00ff */
[----:B------:R-:W-:Y:S02]  /*266e0*/  IMAD.U32 R11, RZ, RZ, UR9 ;  /* 0x00000009ff0b7e24 */ /* 0x000fe4000f8e00ff */
[----:B------:R-:W-:Y:S02]  /*266f0*/  IMAD.MOV.U32 R12, RZ, RZ, 0x1 ;  /* 0x00000001ff0c7424 */ /* 0x000fe400078e00ff */
[----:B------:R-:W-:-:S07]  /*26700*/  IMAD.MOV.U32 R13, RZ, RZ, RZ ;  /* 0x000000ffff0d7224 */ /* 0x000fce00078e00ff */
[----:B------:R-:W-:-:S07]  /*26710*/  LEPC R20, `(.L_x_1950) ;  /* 0x000000001014794e */ /* 0x000fce0000000000 */
[----:B0-----:R-:W-:Y:S05]  /*26720*/  CALL.ABS.NOINC R2 ;  /* 0x0000000002007343 */ /* 0x001fea0003c00000 */
.L_x_1950:
[----:B------:R-:W-:Y:S05]  /*26730*/  BSYNC B6 ;  /* 0x0000000000067941 */ /* 0x000fea0003800000 */
.L_x_1949:
[----:B------:R-:W2:Y:S01]  /*26740*/  LDL.LU R20, [R1+0x38] ;  /* 0x0000380001147983 */ /* 0x000ea20000300800 */
[----:B------:R-:W-:Y:S01]  /*26750*/  ULDC.64 UR4, c[0x0][0x2d8] ;  /* 0x0000b60000047ab9 */ /* 0x000fe20000000a00 */
[----:B------:R-:W3:Y:S02]  /*26760*/  LDC R7, c[0x0][0x448] ;  /* 0x00011200ff077b82 */ /* 0x000ee40000000800 */
[----:B------:R-:W4:Y:S04]  /*26770*/  LDL.LU R21, [R1+0x24] ;  /* 0x0000240001157983 */ /* 0x000f280000300800 */
[----:B0-----:R-:W5:Y:S01]  /*26780*/  LDL.LU.64 R2, [R1+0x28] ;  /* 0x0000280001027983 */ /* 0x001f620000300a00 */
[----:B------:R-:W-:Y:S01]  /*26790*/  IMAD R0, R32, UR4, RZ ;  /* 0x0000000420007c24 */ /* 0x000fe2000f8e02ff */
[----:B------:R-:W-:-:S02]  /*267a0*/  LOP3.LUT R10, R37, 0x40, RZ, 0xfc, !PT ;  /* 0x00000040250a7812 */ /* 0x000fc400078efcff */
[C---:B------:R-:W-:Y:S01]  /*267b0*/  LOP3.LUT R8, R37.reuse, 0x80, RZ, 0xfc, !PT ;  /* 0x0000008025087812 */ /* 0x040fe200078efcff */
[----:B------:R-:W-:Y:S01]  /*267c0*/  IMAD R0, R18, UR5, R0 ;  /* 0x0000000512007c24 */ /* 0x000fe2000f8e0200 */
[----:B------:R-:W-:Y:S02]  /*267d0*/  LOP3.LUT R9, R37, 0xc0, RZ, 0xfc, !PT ;  /* 0x000000c025097812 */ /* 0x000fe400078efcff */
[----:B---3--:R-:W-:-:S13]  /*267e0*/  ISETP.NE.AND P0, PT, R7, 0x1, PT ;  /* 0x000000010700780c */ /* 0x008fda0003f05270 */
[----:B------:R-:W0:Y:S08]  /*267f0*/  @P0 LDC R5, c[0x0][0x44c] ;  /* 0x00011300ff050b82 */ /* 0x000e300000000800 */
[----:B------:R-:W3:Y:S01]  /*26800*/  @P0 LDC R6, c[0x0][0x450] ;  /* 0x00011400ff060b82 */ /* 0x000ee20000000800 */
[----:B-----5:R-:W-:Y:S02]  /*26810*/  IMAD.MOV.U32 R3, RZ, RZ, R35 ;  /* 0x000000ffff037224 */ /* 0x020fe400078e0023 */
[----:B------:R-:W-:Y:S01]  /*26820*/  IMAD.WIDE.U32 R2, R18, UR4, R2 ;  /* 0x0000000412027c25 */ /* 0x000fe2000f8e0002 */
[----:B------:R-:W-:-:S04]  /*26830*/  ULDC.64 UR4, c[0x0][0x2e0] ;  /* 0x0000b80000047ab9 */ /* 0x000fc80000000a00 */
[----:B------:R-:W-:Y:S01]  /*26840*/  IADD3 R3, R3, R0, RZ ;  /* 0x0000000003037210 */ /* 0x000fe20007ffe0ff */
[----:B--2---:R-:W-:Y:S02]  /*26850*/  IMAD R0, R20, UR4, RZ ;  /* 0x0000000414007c24 */ /* 0x004fe4000f8e02ff */
[----:B------:R-:W2:Y:S02]  /*26860*/  S2R R20, SR_TID.X ;  /* 0x0000000000147919 */ /* 0x000ea40000002100 */
[C---:B----4-:R-:W-:Y:S02]  /*26870*/  IMAD R0, R21.reuse, UR5, R0 ;  /* 0x0000000515007c24 */ /* 0x050fe4000f8e0200 */
[----:B------:R-:W-:Y:S01]  /*26880*/  IMAD.WIDE.U32 R2, R21, UR4, R2 ;  /* 0x0000000415027c25 */ /* 0x000fe2000f8e0002 */
[----:B------:R-:W-:-:S03]  /*26890*/  ULDC.64 UR4, c[0x0][0x2d0] ;  /* 0x0000b40000047ab9 */ /* 0x000fc60000000a00 */
[----:B------:R-:W-:Y:S01]  /*268a0*/  IMAD.IADD R3, R3, 0x1, R0 ;  /* 0x0000000103037824 */ /* 0x000fe200078e0200 */
[----:B--2---:R-:W-:-:S04]  /*268b0*/  LOP3.LUT R20, R20, 0x7f, RZ, 0xc0, !PT ;  /* 0x0000007f14147812 */ /* 0x004fc800078ec0ff */
[----:B------:R-:W-:Y:S02]  /*268c0*/  SHF.R.U32.HI R21, RZ, 0x3, R20 ;  /* 0x00000003ff157819 */ /* 0x000fe40000011614 */
[----:B------:R-:W2:Y:S02]  /*268d0*/  S2R R20, SR_TID.X ;  /* 0x0000000000147919 */ /* 0x000ea40000002100 */
[----:B--2---:R-:W-:-:S05]  /*268e0*/  IMAD.SHL.U32 R20, R20, 0x10, RZ ;  /* 0x0000001014147824 */ /* 0x004fca00078e00ff */
[----:B------:R-:W-:-:S05]  /*268f0*/  LOP3.LUT R20, R21, 0x70, R20, 0xf8, !PT ;  /* 0x0000007015147812 */ /* 0x000fca00078ef814 */
[----:B------:R-:W-:Y:S02]  /*26900*/  IMAD.IADD R0, R20, 0x1, R28 ;  /* 0x0000000114007824 */ /* 0x000fe400078e021c */
[----:B------:R-:W2:Y:S02]  /*26910*/  S2R R20, SR_TID.X ;  /* 0x0000000000147919 */ /* 0x000ea40000002100 */
[----:B0-----:R-:W-:Y:S01]  /*26920*/  @P0 IMAD.HI.U32 R5, R0, R5, RZ ;  /* 0x0000000500050227 */ /* 0x001fe200078e00ff */
[----:B-1----:R-:W-:-:S04]  /*26930*/  MOV R4, R0 ;  /* 0x0000000000047202 */ /* 0x002fc80000000f00 */
[----:B---3--:R-:W-:-:S05]  /*26940*/  @P0 SHF.R.U32.HI R4, RZ, R6, R5 ;  /* 0x00000006ff040219 */ /* 0x008fca0000011605 */
[----:B------:R-:W-:Y:S02]  /*26950*/  IMAD.MOV R5, RZ, RZ, -R4 ;  /* 0x000000ffff057224 */ /* 0x000fe400078e0a04 */
[----:B------:R-:W-:-:S04]  /*26960*/  IMAD.WIDE.U32 R2, R4, UR4, R2 ;  /* 0x0000000404027c25 */ /* 0x000fc8000f8e0002 */
[----:B------:R-:W-:Y:S01]  /*26970*/  IMAD R0, R7, R5, R0 ;  /* 0x0000000507007224 */ /* 0x000fe200078e0200 */
[----:B------:R-:W-:-:S05]  /*26980*/  SHF.R.S32.HI R5, RZ, 0x1f, R4 ;  /* 0x0000001fff057819 */ /* 0x000fca0000011404 */
[----:B------:R-:W-:-:S04]  /*26990*/  IMAD R5, R5, UR4, RZ ;  /* 0x0000000405057c24 */ /* 0x000fc8000f8e02ff */
[----:B------:R-:W-:Y:S01]  /*269a0*/  IMAD R5, R4, UR5, R5 ;  /* 0x0000000504057c24 */ /* 0x000fe2000f8e0205 */
[----:B------:R-:W-:Y:S01]  /*269b0*/  SHF.R.S32.HI R4, RZ, 0x1f, R0 ;  /* 0x0000001fff047819 */ /* 0x000fe20000011400 */
[----:B------:R-:W-:Y:S02]  /*269c0*/  ULDC.64 UR4, c[0x0][0x2c8] ;  /* 0x0000b20000047ab9 */ /* 0x000fe40000000a00 */
[----:B------:R-:W-:Y:S01]  /*269d0*/  IMAD.IADD R3, R3, 0x1, R5 ;  /* 0x0000000103037824 */ /* 0x000fe200078e0205 */
[----:B--2---:R-:W-:Y:S01]  /*269e0*/  LOP3.LUT R20, R20, 0x7f, RZ, 0xc0, !PT ;  /* 0x0000007f14147812 */ /* 0x004fe200078ec0ff */
[----:B------:R-:W-:Y:S02]  /*269f0*/  IMAD R4, R4, UR4, RZ ;  /* 0x0000000404047c24 */ /* 0x000fe4000f8e02ff */
[----:B------:R-:W-:-:S04]  /*26a00*/  IMAD.WIDE.U32 R2, R0, UR4, R2 ;  /* 0x0000000400027c25 */ /* 0x000fc8000f8e0002 */
[----:B------:R-:W-:Y:S01]  /*26a10*/  IMAD R0, R0, UR5, R4 ;  /* 0x0000000500007c24 */ /* 0x000fe2000f8e0204 */
[----:B------:R-:W-:Y:S02]  /*26a20*/  ULDC.64 UR4, c[0x0][0x280] ;  /* 0x0000a00000047ab9 */ /* 0x000fe40000000a00 */
[C---:B------:R-:W-:Y:S01]  /*26a30*/  LEA R4, P0, R2.reuse, UR4, 0x1 ;  /* 0x0000000402047c11 */ /* 0x040fe2000f8008ff */
[----:B------:R-:W-:Y:S01]  /*26a40*/  IMAD.IADD R0, R3, 0x1, R0 ;  /* 0x0000000103007824 */ /* 0x000fe200078e0200 */
[----:B------:R-:W-:Y:S02]  /*26a50*/  ULDC UR4, c[0x0][0x2b8] ;  /* 0x0000ae0000047ab9 */ /* 0x000fe40000000800 */
[----:B------:R-:W-:Y:S02]  /*26a60*/  ISETP.GE.AND P4, PT, R37, UR4, PT ;  /* 0x0000000425007c0c */ /* 0x000fe4000bf86270 */
[----:B------:R-:W-:Y:S01]  /*26a70*/  LEA.HI.X R0, R2, UR5, R0, 0x1, P0 ;  /* 0x0000000502007c11 */ /* 0x000fe200080f0c00 */
[----:B------:R-:W-:Y:S01]  /*26a80*/  UMOV UR5, 0xffffffff ;  /* 0xffffffff00057882 */ /* 0x000fe20000000000 */
[----:B------:R-:W-:-:S02]  /*26a90*/  ISETP.GE.AND P3, PT, R10, UR4, PT ;  /* 0x000000040a007c0c */ /* 0x000fc4000bf66270 */
[----:B------:R-:W-:Y:S02]  /*26aa0*/  ISETP.GE.AND P2, PT, R8, UR4, PT ;  /* 0x0000000408007c0c */ /* 0x000fe4000bf46270 */
[----:B------:R-:W-:Y:S02]  /*26ab0*/  ISETP.GE.AND P1, PT, R9, UR4, PT ;  /* 0x0000000409007c0c */ /* 0x000fe4000bf26270 */
[----:B------:R-:W-:Y:S01]  /*26ac0*/  SHF.R.U32.HI R8, RZ, 0x3, R20 ;  /* 0x00000003ff087819 */ /* 0x000fe20000011614 */
[----:B------:R-:W-:Y:S10]  /*26ad0*/  BRA.DIV UR5, `(.L_x_1951) ;  /* 0x0000005205bc7947 */ /* 0x000ff4000b800000 */
[----:B------:R-:W0:Y:S01]  /*26ae0*/  SHFL.IDX PT, R3, R4, RZ, 0x181f ;  /* 0x00181fff04037589 */ /* 0x000e2200000e0000 */
[----:B------:R-:W-:Y:S01]  /*26af0*/  IMAD R5, R31, R7, RZ ;  /* 0x000000071f057224 */ /* 0x000fe200078e02ff */
[----:B------:R-:W-:Y:S02]  /*26b00*/  IADD3 R28, R8, R28, RZ ;  /* 0x0000001c081c7210 */ /* 0x000fe40007ffe0ff */
[----:B------:R-:W1:Y:S02]  /*26b10*/  SHFL.IDX PT, R2, R0, RZ, 0x181f ;  /* 0x00181fff00027589 */ /* 0x000e6400000e0000 */
[C---:B------:R-:W-:Y:S01]  /*26b20*/  ISETP.GE.AND P0, PT, R28.reuse, R5, PT ;  /* 0x000000051c00720c */ /* 0x040fe20003f06270 */
[----:B------:R-:W-:Y:S01]  /*26b30*/  VIADD R6, R28, 0x10 ;  /* 0x000000101c067836 */ /* 0x000fe20000000000 */
[----:B------:R-:W-:Y:S11]  /*26b40*/  SHFL.IDX PT, R14, R4, 0x7, 0x181f ;  /* 0x00f81f00040e7f89 */ /* 0x000ff600000e0000 */
[----:B0-----:R-:W-:-:S05]  /*26b50*/  @!P0 LEA R3, P5, R37, R3, 0x1 ;  /* 0x0000000325038211 */ /* 0x001fca00078a08ff */
[----:B-1----:R-:W-:-:S05]  /*26b60*/  @!P0 IMAD.X R2, RZ, RZ, R2, P5 ;  /* 0x000000ffff028224 */ /* 0x002fca00028e0602 */
[----:B------:R-:W-:-:S04]  /*26b70*/  @!P0 LOP3.LUT R3, R3, R2, RZ, 0x3c, !PT ;  /* 0x0000000203038212 */ /* 0x000fc800078e3cff */
[----:B------:R-:W-:-:S04]  /*26b80*/  @!P0 LOP3.LUT R2, R3, R2, RZ, 0x3c, !PT ;  /* 0x0000000203028212 */ /* 0x000fc800078e3cff */
[----:B------:R-:W-:-:S05]  /*26b90*/  @!P0 LOP3.LUT R3, R3, R2, RZ, 0x3c, !PT ;  /* 0x0000000203038212 */ /* 0x000fca00078e3cff */
[----:B------:R-:W-:Y:S04]  /*26ba0*/  @!P0 LDGSTS.E.BYPASS.LTC128B.128 [R36+0x10400], desc[UR60][R2.64], !P4 ;  /* 0x1040000002248fae */ /* 0x000fe8000e101d7c */
[----:B------:R-:W-:Y:S04]  /*26bb0*/  @!P0 LDGSTS.E.BYPASS.LTC128B.128 [R36+0x14400], desc[UR60][R2.64+0x80], !P3 ;  /* 0x1440008002248fae */ /* 0x000fe8000d901d7c */
[----:B------:R-:W-:Y:S04]  /*26bc0*/  @!P0 LDGSTS.E.BYPASS.LTC128B.128 [R36+0x18400], desc[UR60][R2.64+0x100], !P2 ;  /* 0x1840010002248fae */ /* 0x000fe8000d101d7c */
[----:B------:R0:W-:Y:S01]  /*26bd0*/  @!P0 LDGSTS.E.BYPASS.LTC128B.128 [R36+0x1c400], desc[UR60][R2.64+0x180], !P1 ;  /* 0x1c40018002248fae */ /* 0x0001e2000c901d7c */
[----:B------:R-:W-:-:S02]  /*26be0*/  ISETP.GE.AND P0, PT, R6, R5, PT ;  /* 0x000000050600720c */ /* 0x000fc40003f06270 */
[----:B------:R-:W-:Y:S01]  /*26bf0*/  IADD3 R6, R28, 0x20, RZ ;  /* 0x000000201c067810 */ /* 0x000fe20007ffe0ff */
[----:B0-----:R-:W0:Y:S04]  /*26c00*/  SHFL.IDX PT, R3, R4, 0x1, 0x181f ;  /* 0x00381f0004037f89 */ /* 0x001e2800000e0000 */
[----:B------:R-:W1:Y:S06]  /*26c10*/  SHFL.IDX PT, R2, R0, 0x1, 0x181f ;  /* 0x00381f0000027f89 */ /* 0x000e6c00000e0000 */
        /* <DEDUP_REMOVED lines=9> */
[----:B------:R-:W-:Y:S01]  /*26cb0*/  ISETP.GE.AND P0, PT, R6, R5, PT ;  /* 0x000000050600720c */ /* 0x000fe20003f06270 */
[----:B------:R-:W-:-:S02]  /*26cc0*/  VIADD R6, R28, 0x30 ;  /* 0x000000301c067836 */ /* 0x000fc40000000000 */
        /* <DEDUP_REMOVED lines=50> */
[----:B------:R-:W-:-:S03]  /*26ff0*/  ISETP.GE.AND P0, PT, R6, R5, PT ;  /* 0x000000050600720c */ /* 0x000fc60003f06270 */
[----:B------:R-:W-:Y:S04]  /*27000*/  SHFL.IDX PT, R6, R0, 0x7, 0x181f ;  /* 0x00f81f0000067f89 */ /* 0x000fe800000e0000 */
[----:B0-----:R-:W0:Y:S04]  /*27010*/  SHFL.IDX PT, R3, R4, 0x6, 0x181f ;  /* 0x00d81f0004037f89 */ /* 0x001e2800000e0000 */
[----:B------:R-:W1:Y:S02]  /*27020*/  SHFL.IDX PT, R2, R0, 0x6, 0x181f ;  /* 0x00d81f0000027f89 */ /* 0x000e6400000e0000 */
[----:B0-----:R-:W-:-:S05]  /*27030*/  @!P0 LEA R3, P5, R37, R3, 0x1 ;  /* 0x0000000325038211 */ /* 0x001fca00078a08ff */
[----:B-1----:R-:W-:-:S05]  /*27040*/  @!P0 IMAD.X R2, RZ, RZ, R2, P5 ;  /* 0x000000ffff028224 */ /* 0x002fca00028e0602 */
[----:B------:R-:W-:-:S04]  /*27050*/  @!P0 LOP3.LUT R3, R3, R2, RZ, 0x3c, !PT ;  /* 0x0000000203038212 */ /* 0x000fc800078e3cff */
[----:B------:R-:W-:-:S04]  /*27060*/  @!P0 LOP3.LUT R2, R3, R2, RZ, 0x3c, !PT ;  /* 0x0000000203028212 */ /* 0x000fc800078e3cff */
[----:B------:R-:W-:-:S05]  /*27070*/  @!P0 LOP3.LUT R3, R3, R2, RZ, 0x3c, !PT ;  /* 0x0000000203038212 */ /* 0x000fca00078e3cff */
[----:B------:R0:W-:Y:S04]  /*27080*/  @!P0 LDGSTS.E.BYPASS.LTC128B.128 [R36+0x13400], desc[UR60][R2.64], !P4 ;  /* 0x1340000002248fae */ /* 0x0001e8000e101d7c */
[----:B------:R0:W-:Y:S04]  /*27090*/  @!P0 LDGSTS.E.BYPASS.LTC128B.128 [R36+0x17400], desc[UR60][R2.64+0x80], !P3 ;  /* 0x1740008002248fae */ /* 0x0001e8000d901d7c */
[----:B------:R0:W-:Y:S04]  /*270a0*/  @!P0 LDGSTS.E.BYPASS.LTC128B.128 [R36+0x1b400], desc[UR60][R2.64+0x100], !P2 ;  /* 0x1b40010002248fae */ /* 0x0001e8000d101d7c */
[----:B------:R0:W-:Y:S02]  /*270b0*/  @!P0 LDGSTS.E.BYPASS.LTC128B.128 [R36+0x1f400], desc[UR60][R2.64+0x180], !P1 ;  /* 0x1f40018002248fae */ /* 0x0001e4000c901d7c */
.L_x_2123:
[----:B------:R-:W-:Y:S01]  /*270c0*/  VIADD R28, R28, 0x70 ;  /* 0x000000701c1c7836 */ /* 0x000fe20000000000 */
[----:B------:R-:W-:Y:S04]  /*270d0*/  BSSY B0, `(.L_x_1952) ;  /* 0x000000c000007945 */ /* 0x000fe80003800000 */
[----:B------:R-:W-:-:S13]  /*270e0*/  ISETP.GE.AND P0, PT, R28, R5, PT ;  /* 0x000000051c00720c */ /* 0x000fda0003f06270 */
[----:B------:R-:W-:Y:S05]  /*270f0*/  @P0 BRA `(.L_x_1953) ;  /* 0x0000000000240947 */ /* 0x000fea0003800000 */
[----:B0-----:R-:W-:-:S05]  /*27100*/  LEA R2, P0, R37, R14, 0x1 ;  /* 0x0000000e25027211 */ /* 0x001fca00078008ff */
        /* <DEDUP_REMOVED lines=8> */
.L_x_1953:
[----:B------:R-:W-:Y:S05]  /*27190*/  BSYNC B0 ;  /* 0x0000000000007941 */ /* 0x000fea0003800000 */
.L_x_1952:
[----:B------:R-:W-:Y:S01]  /*271a0*/  NOP ;  /* 0x0000000000007918 */ /* 0x000fe20000000000 */
[----:B------:R-:W-:-:S13]  /*271b0*/  PLOP3.LUT P0, PT, PT, PT, PT, 0x80, 0x0 ;  /* 0x000000000000781c */ /* 0x000fda0003f0f070 */
.L_x_1954:
[----:B------:R-:W-:Y:S02]  /*271c0*/  PLOP3.LUT P1, PT, P1, P0, PT, 0xa2, 0x0 ;  /* 0x000000000000781c */ /* 0x000fe40000f21472 */
[----:B------:R-:W-:-:S08]  /*271d0*/  @P0 R2UR P1, UR4, R23 ;  /* 0x00000000170402ca */ /* 0x000fd00000020000 */
[----:B------:R-:W-:-:S05]  /*271e0*/  @P0 PLOP3.LUT P0, PT, P1, PT, PT, 0x80, 0x0 ;  /* 0x000000000000081c */ /* 0x000fca0000f0f070 */
[----:B------:R-:W-:Y:S01]  /*271f0*/  @!P1 SYNCS.ARRIVE.TRANS64.RED.A0T1 RZ, [UR4+0x30800], RZ ;  /* 0x030800ffffff99a7 */ /* 0x000fe20008200404 */
[----:B------:R-:W-:Y:S07]  /*27200*/  @!P1 ARRIVES.LDGSTSBAR.64.TRANSCNT [UR4+0x30800] ;  /* 0x03080000ff0099b0 */ /* 0x000fee0008000a84 */
[----:B------:R-:W-:Y:S05]  /*27210*/  @P0 BRA.U.ANY `(.L_x_1954) ;  /* 0xfffffffd00e80947 */ /* 0x000fea000393ffff */
[----:B01----:R-:W2:Y:S04]  /*27220*/  LDL.LU R3, [R1+0x34] ;  /* 0x0000340001037983 */ /* 0x003ea80000300800 */
[----:B------:R-:W3:Y:S01]  /*27230*/  LDL.LU R2, [R1+0x30] ;  /* 0x0000300001027983 */ /* 0x000ee20000300800 */
[----:B--2---:R-:W-:-:S04]  /*27240*/  IADD3 R3, R3, 0x1, RZ ;  /* 0x0000000103037810 */ /* 0x004fc80007ffe0ff */
[----:B------:R-:W-:Y:S01]  /*27250*/  LEA.HI R0, R3, R3, RZ, 0x1 ;  /* 0x0000000303007211 */ /* 0x000fe200078f08ff */
[----:B------:R0:W-:Y:S01]  /*27260*/  STL [R1+0x34], R3 ;  /* 0x0000340301007387 */ /* 0x0001e20000100800 */
[----:B---3--:R-:W-:Y:S02]  /*27270*/  VIADD R4, R2, 0xfffffffe ;  /* 0xfffffffe02047836 */ /* 0x008fe40000000000 */
        /* <DEDUP_REMOVED lines=8> */
.L_x_2124:
[----:B------:R-:W-:Y:S05]  /*27300*/  BSYNC B0 ;  /* 0x0000000000007941 */ /* 0x000fea0003800000 */
.L_x_1955:
[----:B------:R-:W2:Y:S01]  /*27310*/  LDL R2, [R1+0x14] ;  /* 0x0000140001027983 */ /* 0x000ea20000100800 */
[----:B------:R-:W-:Y:S01]  /*27320*/  BSSY B0, `(.L_x_1957) ;  /* 0x0000105000007945 */ /* 0x000fe20003800000 */
[----:B--2---:R-:W-:-:S13]  /*27330*/  ISETP.GE.AND P0, PT, R4, R2, PT ;  /* 0x000000020400720c */ /* 0x004fda0003f06270 */
[----:B------:R-:W-:Y:S05]  /*27340*/  @!P0 BRA `(.L_x_1958) ;  /* 0x0000001000088947 */ /* 0x000fea0003800000 */
[C---:B------:R-:W-:Y:S01]  /*27350*/  LOP3.LUT R5, R37.reuse, 0x40, RZ, 0xfc, !PT ;  /* 0x0000004025057812 */ /* 0x040fe200078efcff */
[----:B------:R-:W-:Y:S01]  /*27360*/  ULDC UR4, c[0x0][0x2f4] ;  /* 0x0000bd0000047ab9 */ /* 0x000fe20000000800 */
[C---:B------:R-:W-:Y:S01]  /*27370*/  LOP3.LUT R3, R37.reuse, 0x80, RZ, 0xfc, !PT ;  /* 0x0000008025037812 */ /* 0x040fe200078efcff */
[----:B------:R-:W-:Y:S01]  /*27380*/  IMAD.MOV.U32 R6, RZ, RZ, R25 ;  /* 0x000000ffff067224 */ /* 0x000fe200078e0019 */
[C---:B------:R-:W-:Y:S01]  /*27390*/  LOP3.LUT R2, R37.reuse, 0xc0, RZ, 0xfc, !PT ;  /* 0x000000c025027812 */ /* 0x040fe200078efcff */
[----:B------:R-:W-:Y:S01]  /*273a0*/  IMAD.MOV.U32 R31, RZ, RZ, R26 ;  /* 0x000000ffff1f7224 */ /* 0x000fe200078e001a */
[----:B------:R-:W-:Y:S02]  /*273b0*/  MOV R10, R29 ;  /* 0x0000001d000a7202 */ /* 0x000fe40000000f00 */
[----:B------:R-:W-:Y:S02]  /*273c0*/  ISETP.GE.AND P4, PT, R37, UR4, PT ;  /* 0x0000000425007c0c */ /* 0x000fe4000bf86270 */
[----:B------:R-:W-:-:S02]  /*273d0*/  ISETP.GE.AND P3, PT, R5, UR4, PT ;  /* 0x0000000405007c0c */ /* 0x000fc4000bf66270 */
[----:B------:R-:W-:Y:S02]  /*273e0*/  ISETP.GE.AND P2, PT, R3, UR4, PT ;  /* 0x0000000403007c0c */ /* 0x000fe4000bf46270 */
[----:B------:R-:W-:-:S13]  /*273f0*/  ISETP.GE.AND P1, PT, R2, UR4, PT ;  /* 0x0000000402007c0c */ /* 0x000fda000bf26270 */
.L_x_1971:
[----:B------:R-:W2:Y:S01]  /*27400*/  LDL R3, [R1+0x10] ;  /* 0x0000100001037983 */ /* 0x000ea20000100800 */
[----:B------:R-:W1:Y:S03]  /*27410*/  LDC R5, c[0x0][0x430] ;  /* 0x00010c00ff057b82 */ /* 0x000e660000000800 */
[----:B------:R-:W3:Y:S04]  /*27420*/  LDL R12, [R1+0x18] ;  /* 0x00001800010c7983 */ /* 0x000ee80000100800 */
[----:B------:R-:W4:Y:S01]  /*27430*/  LDL R11, [R1+0x44] ;  /* 0x00004400010b7983 */ /* 0x000f220000100800 */
[----:B0-----:R-:W0:Y:S01]  /*27440*/  S2R R0, SR_TID.X ;  /* 0x0000000000007919 */ /* 0x001e220000002100 */
[----:B------:R-:W0:Y:S01]  /*27450*/  S2R R8, SR_TID.X ;  /* 0x0000000000087919 */ /* 0x000e220000002100 */
[----:B-1----:R-:W-:-:S13]  /*27460*/  ISETP.NE.AND P0, PT, R5, 0x1, PT ;  /* 0x000000010500780c */ /* 0x002fda0003f05270 */
[----:B------:R-:W1:Y:S01]  /*27470*/  @P0 LDC R2, c[0x0][0x434] ;  /* 0x00010d00ff020b82 */ /* 0x000e620000000800 */
[----:B0-----:R-:W-:Y:S01]  /*27480*/  LOP3.LUT R0, R0, 0x7f, RZ, 0xc0, !PT ;  /* 0x0000007f00007812 */ /* 0x001fe200078ec0ff */
[----:B------:R-:W-:-:S03]  /*27490*/  IMAD.SHL.U32 R8, R8, 0x10, RZ ;  /* 0x0000001008087824 */ /* 0x000fc600078e00ff */
[----:B------:R-:W-:-:S04]  /*274a0*/  SHF.R.U32.HI R0, RZ, 0x3, R0 ;  /* 0x00000003ff007819 */ /* 0x000fc80000011600 */
[----:B------:R-:W-:Y:S02]  /*274b0*/  LOP3.LUT R8, R0, 0x70, R8, 0xf8, !PT ;  /* 0x0000007000087812 */ /* 0x000fe400078ef808 */
[----:B------:R-:W0:Y:S02]  /*274c0*/  @P0 LDC R0, c[0x0][0x438] ;  /* 0x00010e00ff000b82 */ /* 0x000e240000000800 */
[----:B------:R-:W-:Y:S01]  /*274d0*/  ISETP.GT.U32.AND P5, PT, R8, 0x3f, PT ;  /* 0x0000003f0800780c */ /* 0x000fe20003fa4070 */
[----:B------:R-:W-:Y:S01]  /*274e0*/  VIADD R25, R6, 0x1 ;  /* 0x0000000106197836 */ /* 0x000fe20000000000 */
[----:B------:R-:W-:Y:S05]  /*274f0*/  YIELD ;  /* 0x0000000000007946 */ /* 0x000fea0003800000 */
[----:B------:R-:W-:-:S02]  /*27500*/  IMAD.MOV.U32 R26, RZ, RZ, R4 ;  /* 0x000000ffff1a7224 */ /* 0x000fc400078e0004 */
[----:B--2---:R-:W-:-:S05]  /*27510*/  IMAD R3, R4, 0x40, R3 ;  /* 0x0000004004037824 */ /* 0x004fca00078e0203 */
[----:B------:R-:W-:Y:S02]  /*27520*/  IADD3 R3, R8, R3, RZ ;  /* 0x0000000308037210 */ /* 0x000fe40007ffe0ff */
[----:B------:R-:W3:Y:S03]  /*27530*/  @!P5 LDC.64 R8, c[0x0][0x428] ;  /* 0x00010a00ff08db82 */ /* 0x000ee60000000a00 */
[----:B-1----:R-:W-:-:S04]  /*27540*/  @P0 IMAD.HI.U32 R7, R3, R2, RZ ;  /* 0x0000000203070227 */ /* 0x002fc800078e00ff */
[----:B------:R-:W-:Y:S01]  /*27550*/  IMAD.MOV.U32 R2, RZ, RZ, R3 ;  /* 0x000000ffff027224 */ /* 0x000fe200078e0003 */
[----:B0-----:R-:W-:-:S05]  /*27560*/  @P0 SHF.R.U32.HI R2, RZ, R0, R7 ;  /* 0x00000000ff020219 */ /* 0x001fca0000011607 */
[----:B------:R-:W-:-:S04]  /*27570*/  IMAD.MOV R0, RZ, RZ, -R2 ;  /* 0x000000ffff007224 */ /* 0x000fc800078e0a02 */
[----:B------:R-:W-:Y:S01]  /*27580*/  IMAD R5, R5, R0, R3 ;  /* 0x0000000005057224 */ /* 0x000fe200078e0203 */
[--C-:B------:R-:W-:Y:S01]  /*27590*/  @!P5 SHF.R.S32.HI R3, RZ, 0x1f, R2.reuse ;  /* 0x0000001fff03d819 */ /* 0x100fe20000011402 */
[-C--:B---3--:R-:W-:Y:S02]  /*275a0*/  @!P5 IMAD R0, R12, R8.reuse, RZ ;  /* 0x000000080c00d224 */ /* 0x088fe400078e02ff */
[----:B------:R-:W-:-:S04]  /*275b0*/  @!P5 IMAD.WIDE.U32 R2, R33, R8, R2 ;  /* 0x000000082102d225 */ /* 0x000fc800078e0002 */
[----:B------:R-:W-:Y:S02]  /*275c0*/  @!P5 IMAD R0, R33, R9, R0 ;  /* 0x000000092100d224 */ /* 0x000fe400078e0200 */
[----:B------:R-:W0:Y:S02]  /*275d0*/  @!P5 LDC.64 R8, c[0x0][0x418] ;  /* 0x00010600ff08db82 */ /* 0x000e240000000a00 */
[----:B------:R-:W-:Y:S01]  /*275e0*/  @!P5 IMAD.IADD R0, R0, 0x1, R3 ;  /* 0x000000010000d824 */ /* 0x000fe200078e0203 */
[----:B0-----:R-:W-:-:S04]  /*275f0*/  @!P5 LEA R8, P0, R2, R8, 0x2 ;  /* 0x000000080208d211 */ /* 0x001fc800078010ff */
[----:B------:R-:W-:Y:S02]  /*27600*/  @!P5 LEA.HI.X R9, R2, R9, R0, 0x2, P0 ;  /* 0x000000090209d211 */ /* 0x000fe400000f1400 */
[----:B------:R-:W-:-:S06]  /*27610*/  MOV R0, RZ ;  /* 0x000000ff00007202 */ /* 0x000fcc0000000f00 */
[----:B------:R0:W5:Y:S01]  /*27620*/  @!P5 LDG.E R0, desc[UR60][R8.64] ;  /* 0x0000003c0800d981 */ /* 0x000162000c1e1900 */
[----:B----4-:R-:W-:Y:S02]  /*27630*/  ISETP.NE.AND P5, PT, R11, 0x3, PT ;  /* 0x000000030b00780c */ /* 0x010fe40003fa5270 */
[----:B------:R-:W-:-:S04]  /*27640*/  ISETP.NE.AND P0, PT, R25, 0x2, PT ;  /* 0x000000021900780c */ /* 0x000fc80003f05270 */
[----:B------:R-:W-:Y:S02]  /*27650*/  SEL R29, RZ, 0x1, P0 ;  /* 0x00000001ff1d7807 */ /* 0x000fe40000000000 */
[----:B------:R-:W-:Y:S02]  /*27660*/  SEL R25, R25, RZ, P0 ;  /* 0x000000ff19197207 */ /* 0x000fe40000000000 */
[----:B------:R-:W-:-:S03]  /*27670*/  LOP3.LUT R29, R10, R29, RZ, 0x3c, !PT ;  /* 0x0000001d0a1d7212 */ /* 0x000fc600078e3cff */
[----:B0-----:R-:W-:Y:S05]  /*27680*/  @!P5 BRA `(.L_x_1959) ;  /* 0x000000000004d947 */ /* 0x001fea0003800000 */
[----:B------:R-:W-:Y:S01]  /*27690*/  BPT.TRAP 0x1 ;  /* 0x000000040000795c */ /* 0x000fe20000300000 */
.L_x_1959:
[----:B------:R-:W-:Y:S01]  /*276a0*/  IMAD R7, R25, 0x8, R23 ;  /* 0x0000000819077824 */ /* 0x000fe200078e0217 */
[----:B------:R-:W-:Y:S01]  /*276b0*/  SHF.L.U32 R2, R29, 0x1f, RZ ;  /* 0x0000001f1d027819 */ /* 0x000fe200000006ff */
[----:B------:R-:W-:Y:S03]  /*276c0*/  BSSY B1, `(.L_x_1960) ;  /* 0x0000003000017945 */ /* 0x000fe60003800000 */
[----:B------:R-:W0:Y:S02]  /*276d0*/  SYNCS.PHASECHK.TRANS64.TRYWAIT P0, [R7+URZ+0x30840], R2 ;  /* 0x03084002070075a7 */ /* 0x000e24000800017f */
[----:B0-----:R-:W-:Y:S05]  /*276e0*/  @!P0 BRA `(.L_x_1961) ;  /* 0x0000005000c08947 */ /* 0x001fea0003800000 */
.L_x_2125:
[----:B------:R-:W-:Y:S05]  /*276f0*/  BSYNC B1 ;  /* 0x0000000000017941 */ /* 0x000fea0003800000 */
.L_x_1960:
        /* <DEDUP_REMOVED lines=8> */
[----:B------:R-:W-:-:S04]  /*27780*/  ULDC.64 UR4, c[0x0][0x310] ;  /* 0x0000c40000047ab9 */ /* 0x000fc80000000a00 */
[----:B------:R-:W-:Y:S01]  /*27790*/  IADD3 R3, R3, R4, RZ ;  /* 0x0000000403037210 */ /* 0x000fe20007ffe0ff */
[----:B------:R-:W-:-:S04]  /*277a0*/  IMAD R4, R28, UR4, RZ ;  /* 0x000000041c047c24 */ /* 0x000fc8000f8e02ff */
        /* <DEDUP_REMOVED lines=15> */
[----:B------:R-:W-:Y:S01]  /*278a0*/  IMAD R9, R9, 0x2, R23 ;  /* 0x0000000209097824 */ /* 0x000fe200078e0217 */
[----:B------:R-:W-:Y:S01]  /*278b0*/  SHF.L.U32 R4, R37, 0x1, RZ ;  /* 0x0000000125047819 */ /* 0x000fe200000006ff */
        /* <DEDUP_REMOVED lines=33> */
.L_x_2135:
        /* <DEDUP_REMOVED lines=17> */
.L_x_1963:
[----:B------:R-:W-:Y:S02]  /*27be0*/  PLOP3.LUT P5, PT, P5, P0, PT, 0xa2, 0x0 ;  /* 0x000000000000781c */ /* 0x000fe40002fa1472 */
[----:B------:R-:W-:-:S08]  /*27bf0*/  @P0 R2UR P5, UR4, R7 ;  /* 0x00000000070402ca */ /* 0x000fd000000a0000 */
[----:B------:R-:W-:-:S05]  /*27c00*/  @P0 PLOP3.LUT P0, PT, P5, PT, PT, 0x80, 0x0 ;  /* 0x000000000000081c */ /* 0x000fca0002f0f070 */
[----:B------:R-:W-:Y:S01]  /*27c10*/  @!P5 SYNCS.ARRIVE.TRANS64.RED.A0T1 RZ, [UR4+0x30830], RZ ;  /* 0x030830ffffffd9a7 */ /* 0x000fe20008200404 */
[----:B------:R-:W-:Y:S07]  /*27c20*/  @!P5 ARRIVES.LDGSTSBAR.64.TRANSCNT [UR4+0x30830] ;  /* 0x03083000ff00d9b0 */ /* 0x000fee0008000a84 */
[----:B------:R-:W-:Y:S05]  /*27c30*/  @P0 BRA.U.ANY `(.L_x_1963) ;  /* 0xfffffffd00e80947 */ /* 0x000fea000393ffff */
[----:B------:R-:W-:Y:S01]  /*27c40*/  NOP ;  /* 0x0000000000007918 */ /* 0x000fe20000000000 */
[----:B-1----:R-:W2:Y:S02]  /*27c50*/  LDL R2, [R1+0x44] ;  /* 0x0000440001027983 */ /* 0x002ea40000100800 */
[----:B--2---:R-:W-:-:S13]  /*27c60*/  ISETP.NE.AND P6, PT, R2, 0x3, PT ;  /* 0x000000030200780c */ /* 0x004fda0003fc5270 */
[----:B------:R-:W-:Y:S05]  /*27c70*/  @!P6 BRA `(.L_x_1964) ;  /* 0x000000000004e947 */ /* 0x000fea0003800000 */
[----:B------:R-:W-:Y:S01]  /*27c80*/  BPT.TRAP 0x1 ;  /* 0x000000040000795c */ /* 0x000fe20000300000 */
.L_x_1964:
[----:B------:R1:W-:Y:S01]  /*27c90*/  SYNCS.ARRIVE.TRANS64.A1T0 RZ, [R7+URZ+0x30830], RZ ;  /* 0x030830ff07ff79a7 */ /* 0x0003e2000810003f */
[----:B------:R-:W-:Y:S05]  /*27ca0*/  @!P6 BRA `(.L_x_1965) ;  /* 0x000000000004e947 */ /* 0x000fea0003800000 */
[----:B------:R-:W-:Y:S01]  /*27cb0*/  BPT.TRAP 0x1 ;  /* 0x000000040000795c */ /* 0x000fe20000300000 */
.L_x_1965:
[----:B------:R-:W-:Y:S01]  /*27cc0*/  SHF.L.U32 R2, R10, 0x1f, RZ ;  /* 0x0000001f0a027819 */ /* 0x000fe200000006ff */
[----:B-1----:R-:W-:Y:S01]  /*27cd0*/  IMAD R7, R6, 0x8, R23 ;  /* 0x0000000806077824 */ /* 0x002fe200078e0217 */
[----:B------:R-:W-:Y:S03]  /*27ce0*/  BSSY B1, `(.L_x_1966) ;  /* 0x0000003000017945 */ /* 0x000fe60003800000 */
[----:B------:R-:W1:Y:S02]  /*27cf0*/  SYNCS.PHASECHK.TRANS64.TRYWAIT P0, [R7+URZ+0x30860], R2 ;  /* 0x03086002070075a7 */ /* 0x000e64000800017f */
[----:B-1----:R-:W-:Y:S05]  /*27d00*/  @!P0 BRA `(.L_x_1967) ;  /* 0x0000005000c08947 */ /* 0x002fea0003800000 */
.L_x_2136:
[----:B------:R-:W-:Y:S05]  /*27d10*/  BSYNC B1 ;  /* 0x0000000000017941 */ /* 0x000fea0003800000 */
.L_x_1966:
[----:B0-----:R-:W2:Y:S01]  /*27d20*/  LDL R8, [R1+0xc] ;  /* 0x00000c0001087983 */ /* 0x001ea20000100800 */
[----:B------:R-:W0:Y:S01]  /*27d30*/  S2R R3, SR_TID.X ;  /* 0x0000000000037919 */ /* 0x000e220000002100 */
[----:B------:R-:W-:Y:S01]  /*27d40*/  UMOV UR4, 0xffffffff ;  /* 0xffffffff00047882 */ /* 0x000fe20000000000 */
[----:B------:R-:W-:Y:S01]  /*27d50*/  IMAD R6, R6, 0x4000, R34 ;  /* 0x0000400006067824 */ /* 0x000fe200078e0222 */
[----:B0-----:R-:W-:-:S04]  /*27d60*/  LOP3.LUT R3, R3, 0x7f, RZ, 0xc0, !PT ;  /* 0x0000007f03037812 */ /* 0x001fc800078ec0ff */
[----:B------:R-:W-:Y:S01]  /*27d70*/  SHF.R.U32.HI R3, RZ, 0x3, R3 ;  /* 0x00000003ff037819 */ /* 0x000fe20000011603 */
[----:B--2---:R-:W-:-:S05]  /*27d80*/  IMAD R8, R31, -0x40, R8 ;  /* 0xffffffc01f087824 */ /* 0x004fca00078e0208 */
[----:B------:R-:W-:Y:S01]  /*27d90*/  IADD3 R8, -R3, R8, RZ ;  /* 0x0000000803087210 */ /* 0x000fe20007ffe1ff */
[----:B------:R-:W-:Y:S06]  /*27da0*/  BRA.DIV UR4, `(.L_x_1968) ;  /* 0x0000005204ac7947 */ /* 0x000fec000b800000 */
[----:B-1----:R-:W0:Y:S01]  /*27db0*/  SHFL.IDX PT, R2, R17, RZ, 0x181f ;  /* 0x00181fff11027589 */ /* 0x002e2200000e0000 */
[----:B------:R-:W-:-:S03]  /*27dc0*/  IMAD R6, R6, 0x2, R23 ;  /* 0x0000000206067824 */ /* 0x000fc600078e0217 */
[----:B------:R-:W1:Y:S01]  /*27dd0*/  SHFL.IDX PT, R3, R24, RZ, 0x181f ;  /* 0x00181fff18037589 */ /* 0x000e6200000e0000 */
[----:B0-----:R-:W-:-:S05]  /*27de0*/  IADD3 R2, P0, R2, R4, RZ ;  /* 0x0000000402027210 */ /* 0x001fca0007f1e0ff */
[----:B-1----:R-:W-:Y:S01]  /*27df0*/  IMAD.X R3, RZ, RZ, R3, P0 ;  /* 0x000000ffff037224 */ /* 0x002fe200000e0603 */
        /* <DEDUP_REMOVED lines=35> */
.L_x_2146:
[----:B-1----:R-:W-:Y:S01]  /*28030*/  IADD3 R2, P0, R2, R4, RZ ;  /* 0x0000000402027210 */ /* 0x002fe20007f1e0ff */
        /* <DEDUP_REMOVED lines=32> */
.L_x_1969:
        /* <DEDUP_REMOVED lines=11> */
.L_x_1970:
[----:B------:R-:W2:Y:S01]  /*282f0*/  LDL R0, [R1+0x14] ;  /* 0x0000140001007983 */ /* 0x000ea20000100800 */
[----:B------:R1:W-:Y:S01]  /*28300*/  SYNCS.ARRIVE.TRANS64.A1T0 RZ, [R7+URZ+0x30850], RZ ;  /* 0x030850ff07ff79a7 */ /* 0x0003e2000810003f */
[C---:B------:R-:W-:Y:S01]  /*28310*/  VIADD R4, R26.reuse, 0xffffffff ;  /* 0xffffffff1a047836 */ /* 0x040fe20000000000 */
[----:B------:R-:W-:Y:S01]  /*28320*/  MOV R31, R26 ;  /* 0x0000001a001f7202 */ /* 0x000fe20000000f00 */
[----:B------:R-:W-:Y:S02]  /*28330*/  IMAD.MOV.U32 R6, RZ, RZ, R25 ;  /* 0x000000ffff067224 */ /* 0x000fe400078e0019 */
[----:B------:R-:W-:Y:S01]  /*28340*/  IMAD.MOV.U32 R10, RZ, RZ, R29 ;  /* 0x000000ffff0a7224 */ /* 0x000fe200078e001d */
[----:B--2---:R-:W-:-:S13]  /*28350*/  ISETP.GT.AND P0, PT, R26, R0, PT ;  /* 0x000000001a00720c */ /* 0x004fda0003f04270 */
[----:B-1----:R-:W-:Y:S05]  /*28360*/  @P0 BRA `(.L_x_1971) ;  /* 0xfffffff000240947 */ /* 0x002fea000383ffff */
.L_x_1958:
[----:B------:R-:W-:Y:S05]  /*28370*/  BSYNC B0 ;  /* 0x0000000000007941 */ /* 0x000fea0003800000 */
.L_x_1957:
        /* <DEDUP_REMOVED lines=8> */
[----:B------:R-:W0:Y:S02]  /*28400*/  FLO.U32 R0, UR4 ;  /* 0x0000000400007d00 */ /* 0x000e2400080e0000 */
[----:B0-----:R-:W-:-:S06]  /*28410*/  ISETP.EQ.U32.AND P0, PT, R0, R5, PT ;  /* 0x000000050000720c */ /* 0x001fcc0003f02070 */
[----:B------:R-:W1:Y:S07]  /*28420*/  POPC R5, UR4 ;  /* 0x0000000400057d09 */ /* 0x000e6e0008000000 */
[----:B-1----:R-:W2:Y:S01]  /*28430*/  @P0 ATOMG.E.ADD.STRONG.GPU PT, R3, desc[UR60][R2.64], R5 ;  /* 0x00000005020309a8 */ /* 0x002ea200081ee1fc */
[----:B------:R-:W0:Y:S02]  /*28440*/  S2R R4, SR_LTMASK ;  /* 0x0000000000047919 */ /* 0x000e240000003900 */
[----:B0-----:R-:W-:-:S04]  /*28450*/  LOP3.LUT R4, R4, UR4, RZ, 0xc0, !PT ;  /* 0x0000000404047c12 */ /* 0x001fc8000f8ec0ff */
[----:B------:R-:W0:Y:S01]  /*28460*/  POPC R7, R4 ;  /* 0x0000000400077309 */ /* 0x000e220000000000 */
[----:B--2---:R-:W0:Y:S02]  /*28470*/  SHFL.IDX PT, R0, R3, R0, 0x1f ;  /* 0x00001f0003007589 */ /* 0x004e2400000e0000 */
[----:B0-----:R-:W-:-:S07]  /*28480*/  IADD3 R16, R0, UR38, R7 ;  /* 0x0000002600107c10 */ /* 0x001fce000fffe007 */
.L_x_1973:
[----:B------:R-:W-:Y:S05]  /*28490*/  BSYNC B0 ;  /* 0x0000000000007941 */ /* 0x000fea0003800000 */
.L_x_1972:
[----:B------:R-:W2:Y:S02]  /*284a0*/  LDL R0, [R1+0x44] ;  /* 0x0000440001007983 */ /* 0x000ea40000100800 */
[----:B--2---:R-:W-:-:S13]  /*284b0*/  ISETP.NE.AND P0, PT, R0, 0x3, PT ;  /* 0x000000030000780c */ /* 0x004fda0003f05270 */
[----:B------:R-:W-:Y:S05]  /*284c0*/  @!P0 BRA `(.L_x_1974) ;  /* 0x0000000000048947 */ /* 0x000fea0003800000 */
[----:B------:R-:W-:Y:S01]  /*284d0*/  BPT.TRAP 0x1 ;  /* 0x000000040000795c */ /* 0x000fe20000300000 */
.L_x_1974:
[----:B------:R-:W2:Y:S01]  /*284e0*/  LDL.LU R0, [R1+0xc] ;  /* 0x00000c0001007983 */ /* 0x000ea20000300800 */
[----:B------:R-:W-:Y:S01]  /*284f0*/  IMAD R4, R25, 0x8, R23 ;  /* 0x0000000819047824 */ /* 0x000fe200078e0217 */
[----:B------:R-:W-:Y:S01]  /*28500*/  SHF.L.U32 R3, R29, 0x1f, RZ ;  /* 0x0000001f1d037819 */ /* 0x000fe200000006ff */
[----:B------:R-:W-:Y:S03]  /*28510*/  BSSY B0, `(.L_x_1975) ;  /* 0x0000004000007945 */ /* 0x000fe60003800000 */
[----:B------:R-:W0:Y:S01]  /*28520*/  SYNCS.PHASECHK.TRANS64.TRYWAIT P0, [R4+URZ+0x30860], R3 ;  /* 0x03086003040075a7 */ /* 0x000e22000800017f */
[----:B--2---:R-:W-:Y:S01]  /*28530*/  IMAD R5, R26, -0x40, R0 ;  /* 0xffffffc01a057824 */ /* 0x004fe200078e0200 */
[----:B0-----:R-:W-:Y:S06]  /*28540*/  @!P0 BRA `(.L_x_1976) ;  /* 0x0000005000408947 */ /* 0x001fec0003800000 */
.L_x_2147:
[----:B------:R-:W-:Y:S05]  /*28550*/  BSYNC B0 ;  /* 0x0000000000007941 */ /* 0x000fea0003800000 */
.L_x_1975:
[----:B------:R-:W1:Y:S01]  /*28560*/  S2R R0, SR_TID.X ;  /* 0x0000000000007919 */ /* 0x000e620000002100 */
[----:B------:R-:W-:Y:S01]  /*28570*/  UMOV UR4, 0xffffffff ;  /* 0xffffffff00047882 */ /* 0x000fe20000000000 */
[----:B-1----:R-:W-:-:S04]  /*28580*/  LOP3.LUT R0, R0, 0x7f, RZ, 0xc0, !PT ;  /* 0x0000007f00007812 */ /* 0x002fc800078ec0ff */
[----:B------:R-:W-:-:S05]  /*28590*/  SHF.R.U32.HI R0, RZ, 0x3, R0 ;  /* 0x00000003ff007819 */ /* 0x000fca0000011600 */
[----:B------:R-:W-:Y:S02]  /*285a0*/  IMAD.IADD R5, R5, 0x1, -R0 ;  /* 0x0000000105057824 */ /* 0x000fe400078e0a00 */
[----:B------:R-:W-:Y:S01]  /*285b0*/  IMAD R0, R25, 0x4000, R34 ;  /* 0x0000400019007824 */ /* 0x000fe200078e0222 */
[----:B------:R-:W-:Y:S06]  /*285c0*/  BRA.DIV UR4, `(.L_x_1977) ;  /* 0x0000005204347947 */ /* 0x000fec000b800000 */
[----:B------:R-:W1:Y:S01]  /*285d0*/  SHFL.IDX PT, R14, R17, RZ, 0x181f ;  /* 0x00181fff110e7589 */ /* 0x000e6200000e0000 */
[----:B------:R-:W-:Y:S01]  /*285e0*/  ULDC UR4, c[0x0][0x2f4] ;  /* 0x0000bd0000047ab9 */ /* 0x000fe20000000800 */
[C---:B------:R-:W-:Y:S01]  /*285f0*/  SHF.L.U32 R8, R37.reuse, 0x1, RZ ;  /* 0x0000000125087819 */ /* 0x040fe200000006ff */
[----:B------:R-:W-:Y:S01]  /*28600*/  IMAD R0, R0, 0x2, R23 ;  /* 0x0000000200007824 */ /* 0x000fe200078e0217 */
[----:B0-----:R-:W0:Y:S01]  /*28610*/  SHFL.IDX PT, R3, R24, RZ, 0x181f ;  /* 0x00181fff18037589 */ /* 0x001e2200000e0000 */
[C---:B------:R-:W-:Y:S02]  /*28620*/  ISETP.GE.AND P3, PT, R37.reuse, UR4, PT ;  /* 0x0000000425007c0c */ /* 0x040fe4000bf66270 */
[----:B------:R-:W-:Y:S02]  /*28630*/  LOP3.LUT R2, R37, 0x40, RZ, 0xfc, !PT ;  /* 0x0000004025027812 */ /* 0x000fe400078efcff */
[----:B------:R-:W-:Y:S02]  /*28640*/  ISETP.LT.OR P4, PT, R5, 0x1, P3 ;  /* 0x000000010500780c */ /* 0x000fe40001f81670 */
[----:B------:R-:W-:-:S02]  /*28650*/  ISETP.GE.AND P2, PT, R2, UR4, PT ;  /* 0x0000000402007c0c */ /* 0x000fc4000bf46270 */
[----:B------:R-:W-:-:S04]  /*28660*/  LOP3.LUT R2, R37, 0x80, RZ, 0xfc, !PT ;  /* 0x0000008025027812 */ /* 0x000fc800078efcff */
        /* <DEDUP_REMOVED lines=38> */
.L_x_2157:
        /* <DEDUP_REMOVED lines=15> */
.L_x_1978:
[----:B------:R-:W-:Y:S02]  /*289c0*/  PLOP3.LUT P1, PT, P1, P0, PT, 0xa2, 0x0 ;  /* 0x000000000000781c */ /* 0x000fe40000f21472 */
[----:B------:R-:W-:-:S08]  /*289d0*/  @P0 R2UR P1, UR4, R4 ;  /* 0x00000000040402ca */ /* 0x000fd00000020000 */
[----:B------:R-:W-:-:S05]  /*289e0*/  @P0 PLOP3.LUT P0, PT, P1, PT, PT, 0x80, 0x0 ;  /* 0x000000000000081c */ /* 0x000fca0000f0f070 */
[----:B------:R-:W-:Y:S01]  /*289f0*/  @!P1 SYNCS.ARRIVE.TRANS64.RED.A0T1 RZ, [UR4+0x30850], RZ ;  /* 0x030850ffffff99a7 */ /* 0x000fe20008200404 */
[----:B------:R-:W-:Y:S07]  /*28a00*/  @!P1 ARRIVES.LDGSTSBAR.64.TRANSCNT [UR4+0x30850] ;  /* 0x03085000ff0099b0 */ /* 0x000fee0008000a84 */
[----:B------:R-:W-:Y:S05]  /*28a10*/  @P0 BRA.U.ANY `(.L_x_1978) ;  /* 0xfffffffd00e80947 */ /* 0x000fea000393ffff */
[----:B------:R-:W-:Y:S01]  /*28a20*/  NOP ;  /* 0x0000000000007918 */ /* 0x000fe20000000000 */
[----:B0-----:R-:W2:Y:S02]  /*28a30*/  LDL R0, [R1+0x44] ;  /* 0x0000440001007983 */ /* 0x001ea40000100800 */
[----:B--2---:R-:W-:-:S13]  /*28a40*/  ISETP.NE.AND P2, PT, R0, 0x3, PT ;  /* 0x000000030000780c */ /* 0x004fda0003f45270 */
[----:B------:R-:W-:Y:S05]  /*28a50*/  @!P2 BRA `(.L_x_1979) ;  /* 0x000000000004a947 */ /* 0x000fea0003800000 */
[----:B------:R-:W-:Y:S01]  /*28a60*/  BPT.TRAP 0x1 ;  /* 0x000000040000795c */ /* 0x000fe20000300000 */
.L_x_1979:
[----:B------:R2:W-:Y:S01]  /*28a70*/  SYNCS.ARRIVE.TRANS64.A1T0 RZ, [R4+URZ+0x30850], RZ ;  /* 0x030850ff04ff79a7 */ /* 0x0005e2000810003f */
[----:B------:R-:W-:-:S05]  /*28a80*/  VIADD R25, R25, 0x1 ;  /* 0x0000000119197836 */ /* 0x000fca0000000000 */
[----:B------:R-:W-:-:S04]  /*28a90*/  ISETP.NE.AND P0, PT, R25, 0x2, PT ;  /* 0x000000021900780c */ /* 0x000fc80003f05270 */
[----:B------:R-:W-:Y:S02]  /*28aa0*/  SEL R0, RZ, 0x1, P0 ;  /* 0x00000001ff007807 */ /* 0x000fe40000000000 */
[----:B------:R-:W-:Y:S02]  /*28ab0*/  SEL R25, R25, RZ, P0 ;  /* 0x000000ff19197207 */ /* 0x000fe40000000000 */
[----:B--2---:R-:W-:-:S07]  /*28ac0*/  LOP3.LUT R29, R29, R0, RZ, 0x3c, !PT ;  /* 0x000000001d1d7212 */ /* 0x004fce00078e3cff */
.L_x_1936:
[----:B------:R-:W-:Y:S05]  /*28ad0*/  BSYNC B7 ;  /* 0x0000000000077941 */ /* 0x000fea0003800000 */
.L_x_1934:
[----:B------:R-:W-:-:S13]  /*28ae0*/  LOP3.LUT P0, RZ, R22, 0x40, RZ, 0xc0, !PT ;  /* 0x0000004016ff7812 */ /* 0x000fda000780c0ff */
[----:B------:R-:W-:Y:S05]  /*28af0*/  @!P0 BRA `(.L_x_1980) ;  /* 0x0000000000248947 */ /* 0x000fea0003800000 */
[----:B------:R-:W-:Y:S05]  /*28b00*/  WARPSYNC.ALL ;  /* 0x0000000000007948 */ /* 0x000fea0003800000 */
[----:B------:R-:W2:Y:S08]  /*28b10*/  S2UR UR5, SR_CgaCtaId ;  /* 0x00000000000579c3 */ /* 0x000eb00000008800 */
[----:B------:R-:W-:Y:S06]  /*28b20*/  BAR.SYNC.DEFER_BLOCKING 0x5, 0x180 ;  /* 0x0146000000007b1d */ /* 0x000fec0000010000 */
[----:B------:R-:W-:-:S02]  /*28b30*/  UMOV UR4, 0x400 ;  /* 0x0000040000047882 */ /* 0x000fc40000000000 */
[----:B--2---:R-:W-:-:S06]  /*28b40*/  ULEA UR4, UR5, UR4, 0x18 ;  /* 0x0000000405047291 */ /* 0x004fcc000f8ec03f */
[----:B0-----:R-:W-:-:S05]  /*28b50*/  IMAD.U32 R23, RZ, RZ, UR4 ;  /* 0x00000004ff177e24 */ /* 0x001fca000f8e00ff */
[----:B------:R2:W3:Y:S01]  /*28b60*/  LDS.128 R16, [R23+0x308d0] ;  /* 0x0308d00017107984 */ /* 0x0004e20000000c00 */
[----:B------:R-:W-:Y:S06]  /*28b70*/  BAR.ARV 0x4, 0x180 ;  /* 0x0106000000007b1d */ /* 0x000fec0000002000 */
[----:B------:R-:W-:Y:S05]  /*28b80*/  BRA `(.L_x_1981) ;  /* 0x0000000800cc7947 */ /* 0x000fea0003800000 */
.L_x_1980:
[----:B------:R-:W2:Y:S01]  /*28b90*/  S2R R8, SR_TID.X ;  /* 0x0000000000087919 */ /* 0x000ea20000002100 */
[----:B------:R-:W-:Y:S01]  /*28ba0*/  UMOV UR4, 0xffffffff ;  /* 0xffffffff00047882 */ /* 0x000fe20000000000 */
[----:B--2---:R-:W-:-:S04]  /*28bb0*/  LOP3.LUT R8, R8, 0x1f, RZ, 0xc0, !PT ;  /* 0x0000001f08087812 */ /* 0x004fc800078ec0ff */
[----:B------:R-:W-:Y:S01]  /*28bc0*/  ISETP.NE.AND P0, PT, R8, 0x1f, PT ;  /* 0x0000001f0800780c */ /* 0x000fe20003f05270 */
[----:B------:R-:W-:-:S12]  /*28bd0*/  BRA.DIV UR4, `(.L_x_1982) ;  /* 0x0000005204587947 */ /* 0x000fd8000b800000 */
[----:B------:R-:W-:Y:S01]  /*28be0*/  IADD3 R5, R19, R8, RZ ;  /* 0x0000000813057210 */ /* 0x000fe20007ffe0ff */
[----:B------:R-:W-:-:S03]  /*28bf0*/  ULDC UR4, c[0x0][0xc3c] ;  /* 0x00030f0000047ab9 */ /* 0x000fc60000000800 */
[----:B------:R-:W-:-:S13]  /*28c00*/  ISETP.GE.OR P1, PT, R5, UR4, !P0 ;  /* 0x0000000405007c0c */ /* 0x000fda000c726670 */
[----:B------:R-:W2:Y:S02]  /*28c10*/  @!P1 LDC.64 R2, c[0x0][0xc80] ;  /* 0x00032000ff029b82 */ /* 0x000ea40000000a00 */
[----:B--2---:R-:W-:-:S06]  /*28c20*/  @!P1 IMAD.WIDE R2, R5, 0x4, R2 ;  /* 0x0000000405029825 */ /* 0x004fcc00078e0202 */
[----:B------:R-:W2:Y:S01]  /*28c30*/  @!P1 LDG.E R2, desc[UR60][R2.64] ;  /* 0x0000003c02029981 */ /* 0x000ea2000c1e1900 */
[----:B------:R-:W-:Y:S01]  /*28c40*/  IMAD.MOV.U32 R17, RZ, RZ, RZ ;  /* 0x000000ffff117224 */ /* 0x000fe200078e00ff */
[C---:B------:R-:W-:Y:S02]  /*28c50*/  ISETP.GE.U32.AND P2, PT, R8.reuse, 0x2, PT ;  /* 0x000000020800780c */ /* 0x040fe40003f46070 */
[C---:B------:R-:W-:Y:S01]  /*28c60*/  ISETP.GE.U32.AND P3, PT, R8.reuse, 0x4, PT ;  /* 0x000000040800780c */ /* 0x040fe20003f66070 */
[----:B------:R-:W-:Y:S01]  /*28c70*/  SHFL.IDX PT, R0, R16, RZ, 0x1f ;  /* 0x00001fff10007589 */ /* 0x000fe200000e0000 */
[C---:B------:R-:W-:Y:S02]  /*28c80*/  ISETP.GE.U32.AND P4, PT, R8.reuse, 0x8, PT ;  /* 0x000000080800780c */ /* 0x040fe40003f86070 */
[C---:B------:R-:W-:Y:S01]  /*28c90*/  ISETP.GE.U32.AND P5, PT, R8.reuse, 0x10, PT ;  /* 0x000000100800780c */ /* 0x040fe20003fa6070 */
[----:B--2---:R-:W-:Y:S01]  /*28ca0*/  @!P1 IMAD.MOV.U32 R17, RZ, RZ, R2 ;  /* 0x000000ffff119224 */ /* 0x004fe200078e0002 */
[----:B------:R-:W-:-:S04]  /*28cb0*/  ISETP.NE.AND P1, PT, R8, RZ, PT ;  /* 0x000000ff0800720c */ /* 0x000fc80003f25270 */
[----:B------:R-:W2:Y:S02]  /*28cc0*/  SHFL.UP PT, R14, R17, 0x1, RZ ;  /* 0x04200000110e7989 */ /* 0x000ea400000e00ff */
[----:B--2---:R-:W-:-:S05]  /*28cd0*/  SEL R4, R14, RZ, P1 ;  /* 0x000000ff0e047207 */ /* 0x004fca0000800000 */
[----:B------:R-:W-:-:S05]  /*28ce0*/  IMAD.IADD R4, R17, 0x1, R4 ;  /* 0x0000000111047824 */ /* 0x000fca00078e0204 */
[----:B------:R-:W2:Y:S02]  /*28cf0*/  SHFL.UP PT, R14, R4, 0x2, RZ ;  /* 0x04400000040e7989 */ /* 0x000ea400000e00ff */
[----:B--2---:R-:W-:-:S04]  /*28d00*/  SEL R5, R14, RZ, P2 ;  /* 0x000000ff0e057207 */ /* 0x004fc80001000000 */
[----:B0-----:R-:W-:Y:S02]  /*28d10*/  IADD3 R6, R4, R5, RZ ;  /* 0x0000000504067210 */ /* 0x001fe40007ffe0ff */
[----:B------:R-:W-:Y:S04]  /*28d20*/  SHFL.IDX PT, R5, R16, 0x1, 0x1f ;  /* 0x00201f0010057f89 */ /* 0x000fe800000e0000 */
        /* <DEDUP_REMOVED lines=9> */
[----:B------:R0:W2:Y:S02]  /*28dc0*/  SHFL.IDX PT, R14, R2, 0x1f, 0x1f ;  /* 0x03e01f00020e7f89 */ /* 0x0000a400000e0000 */
.L_x_2167:
[----:B------:R-:W-:Y:S02]  /*28dd0*/  ULDC UR4, c[0x0][0xc38] ;  /* 0x00030e0000047ab9 */ /* 0x000fe40000000800 */
[----:B------:R-:W-:-:S05]  /*28de0*/  MOV R4, UR4 ;  /* 0x0000000400047c02 */ /* 0x000fca0008000f00 */
[----:B--2---:R-:W-:-:S04]  /*28df0*/  IMAD R14, R14, R4, RZ ;  /* 0x000000040e0e7224 */ /* 0x004fc800078e02ff */
[----:B------:R-:W-:-:S05]  /*28e00*/  IMAD.IADD R5, R5, 0x1, R14 ;  /* 0x0000000105057824 */ /* 0x000fca00078e020e */
[----:B------:R-:W-:-:S13]  /*28e10*/  ISETP.GT.AND P6, PT, R5, R0, PT ;  /* 0x000000000500720c */ /* 0x000fda0003fc4270 */
[----:B------:R-:W-:Y:S05]  /*28e20*/  @P6 BRA `(.L_x_1983) ;  /* 0x00000000009c6947 */ /* 0x000fea0003800000 */
.L_x_1988:
[----:B0-----:R-:W0:Y:S01]  /*28e30*/  LDC R2, c[0x0][0xc3c] ;  /* 0x00030f00ff027b82 */ /* 0x001e220000000800 */
[----:B------:R-:W-:-:S05]  /*28e40*/  VIADD R19, R19, 0x1f ;  /* 0x0000001f13137836 */ /* 0x000fca0000000000 */
[----:B0-----:R-:W-:-:S13]  /*28e50*/  ISETP.GE.AND P6, PT, R19, R2, PT ;  /* 0x000000021300720c */ /* 0x001fda0003fc6270 */
[----:B------:R-:W-:Y:S05]  /*28e60*/  @P6 BRA `(.L_x_1984) ;  /* 0x0000000400d06947 */ /* 0x000fea0003800000 */
[----:B------:R-:W0:Y:S01]  /*28e70*/  S2R R3, SR_TID.X ;  /* 0x0000000000037919 */ /* 0x000e220000002100 */
[----:B------:R-:W-:Y:S01]  /*28e80*/  BSSY B0, `(.L_x_1985) ;  /* 0x0000009000007945 */ /* 0x000fe20003800000 */
[----:B------:R-:W-:Y:S02]  /*28e90*/  MOV R17, RZ ;  /* 0x000000ff00117202 */ /* 0x000fe40000000f00 */
[----:B0-----:R-:W-:-:S05]  /*28ea0*/  LOP3.LUT R3, R3, 0x1f, RZ, 0xc0, !PT ;  /* 0x0000001f03037812 */ /* 0x001fca00078ec0ff */
[----:B------:R-:W-:-:S05]  /*28eb0*/  IMAD.IADD R7, R19, 0x1, R3 ;  /* 0x0000000113077824 */ /* 0x000fca00078e0203 */
[----:B------:R-:W-:-:S13]  /*28ec0*/  ISETP.GE.OR P6, PT, R7, R2, !P0 ;  /* 0x000000020700720c */ /* 0x000fda00047c6670 */
[----:B------:R-:W-:Y:S05]  /*28ed0*/  @P6 BRA `(.L_x_1986) ;  /* 0x00000000000c6947 */ /* 0x000fea0003800000 */
[----:B------:R-:W0:Y:S02]  /*28ee0*/  LDC.64 R2, c[0x0][0xc80] ;  /* 0x00032000ff027b82 */ /* 0x000e240000000a00 */
[----:B0-----:R-:W-:-:S05]  /*28ef0*/  IMAD.WIDE R2, R7, 0x4, R2 ;  /* 0x0000000407027825 */ /* 0x001fca00078e0202 */
[----:B------:R0:W5:Y:S02]  /*28f00*/  LDG.E R17, desc[UR60][R2.64] ;  /* 0x0000003c02117981 */ /* 0x000164000c1e1900 */
.L_x_1986:
[----:B------:R-:W-:Y:S05]  /*28f10*/  BSYNC B0 ;  /* 0x0000000000007941 */ /* 0x000fea0003800000 */
.L_x_1985:
[----:B------:R-:W-:-:S03]  /*28f20*/  UMOV UR4, 0xffffffff ;  /* 0xffffffff00047882 */ /* 0x000fc60000000000 */
[----:B------:R-:W-:Y:S05]  /*28f30*/  BRA.DIV UR4, `(.L_x_1987) ;  /* 0x0000005204a47947 */ /* 0x000fea000b800000 */
[----:B-----5:R-:W2:Y:S02]  /*28f40*/  SHFL.UP PT, R14, R17, 0x1, RZ ;  /* 0x04200000110e7989 */ /* 0x020ea400000e00ff */
[----:B--2---:R-:W-:-:S05]  /*28f50*/  SEL R14, R14, RZ, P1 ;  /* 0x000000ff0e0e7207 */ /* 0x004fca0000800000 */
        /* <DEDUP_REMOVED lines=13> */
[----:B------:R0:W2:Y:S02]  /*29030*/  SHFL.IDX PT, R14, R2, 0x1f, 0x1f ;  /* 0x03e01f00020e7f89 */ /* 0x0000a400000e0000 */
.L_x_2175:
[----:B------:R-:W-:Y:S02]  /*29040*/  ULDC UR4, c[0x0][0xc38] ;  /* 0x00030e0000047ab9 */ /* 0x000fe40000000800 */
[----:B------:R-:W-:-:S04]  /*29050*/  IMAD.U32 R4, RZ, RZ, UR4 ;  /* 0x00000004ff047e24 */ /* 0x000fc8000f8e00ff */
[----:B--2---:R-:W-:-:S04]  /*29060*/  IMAD R14, R14, R4, RZ ;  /* 0x000000040e0e7224 */ /* 0x004fc800078e02ff */
[----:B------:R-:W-:-:S05]  /*29070*/  IMAD.IADD R5, R14, 0x1, R5 ;  /* 0x000000010e057824 */ /* 0x000fca00078e0205 */
[----:B------:R-:W-:-:S13]  /*29080*/  ISETP.GT.AND P6, PT, R5, R0, PT ;  /* 0x000000000500720c */ /* 0x000fda0003fc4270 */
[----:B------:R-:W-:Y:S05]  /*29090*/  @!P6 BRA `(.L_x_1988) ;  /* 0xfffffffc0064e947 */ /* 0x000fea000383ffff */
.L_x_1983:
[----:B------:R-:W-:Y:S01]  /*290a0*/  IADD3 R5, -R14, R5, RZ ;  /* 0x000000050e057210 */ /* 0x000fe20007ffe1ff */
[----:B------:R-:W-:-:S04]  /*290b0*/  UMOV UR4, 0xffffffff ;  /* 0xffffffff00047882 */ /* 0x000fc80000000000 */
[----:B------:R-:W-:-:S05]  /*290c0*/  IMAD R3, R2, R4, R5 ;  /* 0x0000000402037224 */ /* 0x000fca00078e0205 */
[----:B------:R-:W-:Y:S01]  /*290d0*/  ISETP.GT.AND P6, PT, R3, R0, PT ;  /* 0x000000000300720c */ /* 0x000fe20003fc4270 */
[----:B------:R-:W-:-:S12]  /*290e0*/  BRA.DIV UR4, `(.L_x_1989) ;  /* 0x0000005204f47947 */ /* 0x000fd8000b800000 */
[----:B------:R-:W-:-:S04]  /*290f0*/  VOTE.ANY R3, PT, !P6 ;  /* 0x0000000000037806 */ /* 0x000fc800070e0100 */
[----:B------:R-:W2:Y:S02]  /*29100*/  POPC R6, R3 ;  /* 0x0000000300067309 */ /* 0x000ea40000000000 */
[----:B--2---:R2:W3:Y:S02]  /*29110*/  SHFL.IDX PT, R17, R17, R6, 0x1f ;  /* 0x00001f0611117589 */ /* 0x0044e400000e0000 */
.L_x_2179:
[----:B------:R-:W-:Y:S01]  /*29120*/  ISETP.NE.AND P0, PT, R3, RZ, PT ;  /* 0x000000ff0300720c */ /* 0x000fe20003f05270 */
[----:B------:R-:W-:-:S12]  /*29130*/  IMAD.MOV.U32 R14, RZ, RZ, RZ ;  /* 0x000000ffff0e7224 */ /* 0x000fd800078e00ff */
[----:B------:R-:W-:Y:S05]  /*29140*/  @!P0 BRA `(.L_x_1990) ;  /* 0x0000000000108947 */ /* 0x000fea0003800000 */
[----:B------:R-:W-:Y:S01]  /*29150*/  UMOV UR4, 0xffffffff ;  /* 0xffffffff00047882 */ /* 0x000fe20000000000 */
[----:B------:R-:W-:Y:S02]  /*29160*/  VIADD R12, R6, 0xffffffff ;  /* 0xffffffff060c7836 */ /* 0x000fe40000000000 */
[----:B------:R-:W-:Y:S05]  /*29170*/  BRA.DIV UR4, `(.L_x_1991) ;  /* 0x0000005604187947 */ /* 0x000fea000b800000 */
[----:B------:R4:W0:Y:S02]  /*29180*/  SHFL.IDX PT, R14, R2, R12, 0x1f ;  /* 0x00001f0c020e7589 */ /* 0x00082400000e0000 */
.L_x_1990:
[----:B0---4-:R-:W0:Y:S01]  /*29190*/  LDC.64 R2, c[0x0][0xc90] ;  /* 0x00032400ff027b82 */ /* 0x011e220000000a00 */
[----:B------:R-:W-:-:S04]  /*291a0*/  IMAD.IADD R19, R6, 0x1, R19 ;  /* 0x0000000106137824 */ /* 0x000fc800078e0213 */
[----:B0-----:R-:W-:-:S05]  /*291b0*/  IMAD.WIDE R2, R19, 0x4, R2 ;  /* 0x0000000413027825 */ /* 0x001fca00078e0202 */
[----:B------:R0:W2:Y:S01]  /*291c0*/  LDG.E R7, desc[UR60][R2.64] ;  /* 0x0000003c02077981 */ /* 0x0000a2000c1e1900 */
[----:B------:R-:W-:Y:S02]  /*291d0*/  IMAD R16, R14, R4, R5 ;  /* 0x000000040e107224 */ /* 0x000fe400078e0205 */
[----:B0-----:R-:W-:Y:S02]  /*291e0*/  IMAD.MOV.U32 R2, RZ, RZ, RZ ;  /* 0x000000ffff027224 */ /* 0x001fe400078e00ff */
[----:B--23--:R-:W-:-:S05]  /*291f0*/  IMAD R6, R17, R7, RZ ;  /* 0x0000000711067224 */ /* 0x00cfca00078e02ff */
[----:B------:R-:W-:-:S04]  /*29200*/  IABS R8, R6 ;  /* 0x0000000600087213 */ /* 0x000fc80000000000 */
[----:B------:R-:W0:Y:S08]  /*29210*/  I2F.RP R9, R8 ;  /* 0x0000000800097306 */ /* 0x000e300000209400 */
[----:B0-----:R-:W0:Y:S02]  /*29220*/  MUFU.RCP R9, R9 ;  /* 0x0000000900097308 */ /* 0x001e240000001000 */
[----:B0-----:R-:W-:-:S06]  /*29230*/  IADD3 R10, R9, 0xffffffe, RZ ;  /* 0x0ffffffe090a7810 */ /* 0x001fcc0007ffe0ff */
[----:B------:R-:W0:Y:S02]  /*29240*/  F2I.FTZ.U32.TRUNC.NTZ R3, R10 ;  /* 0x0000000a00037305 */ /* 0x000e24000021f000 */
[----:B0-----:R-:W-:-:S04]  /*29250*/  IMAD.MOV R11, RZ, RZ, -R3 ;  /* 0x000000ffff0b7224 */ /* 0x001fc800078e0a03 */
        /* <DEDUP_REMOVED lines=15> */
[----:B------:R-:W-:-:S05]  /*29350*/  @P0 VIADD R2, R2, 0x1 ;  /* 0x0000000102020836 */ /* 0x000fca0000000000 */
[----:B------:R-:W-:Y:S02]  /*29360*/  @!P2 IADD3 R2, -R2, RZ, RZ ;  /* 0x000000ff0202a210 */ /* 0x000fe40007ffe1ff */
[----:B------:R-:W-:-:S05]  /*29370*/  @!P1 LOP3.LUT R2, RZ, R6, RZ, 0x33, !PT ;  /* 0x00000006ff029212 */ /* 0x000fca00078e33ff */
[----:B------:R-:W-:Y:S02]  /*29380*/  IMAD R0, R7, R2, RZ ;  /* 0x0000000207007224 */ /* 0x000fe400078e02ff */
[----:B------:R-:W-:Y:S02]  /*29390*/  IMAD.MOV R2, RZ, RZ, -R2 ;  /* 0x000000ffff027224 */ /* 0x000fe400078e0a02 */
[----:B------:R-:W-:Y:S02]  /*293a0*/  IMAD.MOV R3, RZ, RZ, -R0 ;  /* 0x000000ffff037224 */ /* 0x000fe400078e0a00 */
        /* <DEDUP_REMOVED lines=9> */
[----:B0-----:R-:W-:-:S05]  /*29440*/  IADD3 R2, RZ, -R3, RZ ;  /* 0x80000003ff027210 */ /* 0x001fca0007ffe0ff */
        /* <DEDUP_REMOVED lines=16> */
[----:B------:R-:W-:Y:S02]  /*29550*/  @!P1 LOP3.LUT R2, RZ, R4, RZ, 0x33, !PT ;  /* 0x00000004ff029212 */ /* 0x000fe400078e33ff */
[----:B------:R-:W-:-:S05]  /*29560*/  IADD3 R4, -R4, RZ, RZ ;  /* 0x000000ff04047210 */ /* 0x000fca0007ffe1ff */
[----:B------:R-:W-:Y:S01]  /*29570*/  IMAD R18, R2, R4, R5 ;  /* 0x0000000402127224 */ /* 0x000fe200078e0205 */
[----:B------:R-:W-:-:S05]  /*29580*/  LOP3.LUT R2, RZ, R2, RZ, 0x33, !PT ;  /* 0x00000002ff027212 */ /* 0x000fca00078e33ff */
[----:B------:R-:W-:Y:S01]  /*29590*/  IMAD.IADD R17, R17, 0x1, R2 ;  /* 0x0000000111117824 */ /* 0x000fe200078e0202 */
[----:B------:R-:W-:Y:S06]  /*295a0*/  BRA `(.L_x_1992) ;  /* 0x00000000001c7947 */ /* 0x000fec0003800000 */
.L_x_1984:
[----:B------:R-:W-:Y:S01]  /*295b0*/  UMOV UR4, URZ ;  /* 0x0000003f00047c82 */ /* 0x000fe20008000000 */
[----:B------:R-:W-:Y:S01]  /*295c0*/  UMOV UR5, URZ ;  /* 0x0000003f00057c82 */ /* 0x000fe20008000000 */
[----:B------:R-:W-:Y:S01]  /*295d0*/  ULDC UR6, c[0x0][0xc3c] ;  /* 0x00030f0000067ab9 */ /* 0x000fe20000000800 */
[----:B------:R-:W-:Y:S01]  /*295e0*/  IMAD.MOV.U32 R16, RZ, RZ, R0 ;  /* 0x000000ffff107224 */ /* 0x000fe200078e0000 */
[----:B------:R-:W-:Y:S01]  /*295f0*/  MOV R18, UR5 ;  /* 0x0000000500127c02 */ /* 0x000fe20008000f00 */
[----:B------:R-:W-:Y:S02]  /*29600*/  IMAD.U32 R17, RZ, RZ, UR4 ;  /* 0x00000004ff117e24 */ /* 0x000fe4000f8e00ff */
[----:B------:R-:W-:-:S07]  /*29610*/  IMAD.U32 R19, RZ, RZ, UR6 ;  /* 0x00000006ff137e24 */ /* 0x000fce000f8e00ff */
.L_x_1992:
[----:B------:R-:W0:Y:S01]  /*29620*/  S2R R0, SR_TID.X ;  /* 0x0000000000007919 */ /* 0x000e220000002100 */
[----:B------:R-:W-:Y:S05]  /*29630*/  WARPSYNC.ALL ;  /* 0x0000000000007948 */ /* 0x000fea0003800000 */
[----:B------:R-:W-:Y:S01]  /*29640*/  BAR.SYNC.DEFER_BLOCKING 0x4, 0x180 ;  /* 0x0106000000007b1d */ /* 0x000fe20000010000 */
[----:B0-----:R-:W-:-:S04]  /*29650*/  LOP3.LUT R0, R0, 0x1f, RZ, 0xc0, !PT ;  /* 0x0000001f00007812 */ /* 0x001fc800078ec0ff */
[----:B------:R-:W-:-:S13]  /*29660*/  ISETP.NE.AND P0, PT, R0, RZ, PT ;  /* 0x000000ff0000720c */ /* 0x000fda0003f05270 */
[----:B------:R-:W0:Y:S01]  /*29670*/  @!P0 S2R R3, SR_CgaCtaId ;  /* 0x0000000000038919 */ /* 0x000e220000008800 */
[----:B------:R-:W-:-:S04]  /*29680*/  @!P0 MOV R0, 0x400 ;  /* 0x0000040000008802 */ /* 0x000fc80000000f00 */
[----:B0-----:R-:W-:-:S05]  /*29690*/  @!P0 LEA R23, R3, R0, 0x18 ;  /* 0x0000000003178211 */ /* 0x001fca00078ec0ff */
[----:B------:R0:W-:Y:S01]  /*296a0*/  @!P0 STS.128 [R23+0x308d0], R16 ;  /* 0x0308d01017008388 */ /* 0x0001e20000000c00 */
[----:B------:R-:W-:Y:S06]  /*296b0*/  BAR.ARV 0x5, 0x180 ;  /* 0x0146000000007b1d */ /* 0x000fec0000002000 */
.L_x_1981:
[----:B------:R-:W-:Y:S02]  /*296c0*/  ULDC UR4, c[0x0][0xc3c] ;  /* 0x00030f0000047ab9 */ /* 0x000fe40000000800 */
[----:B---3--:R-:W-:-:S13]  /*296d0*/  ISETP.GE.AND P0, PT, R19, UR4, PT ;  /* 0x0000000413007c0c */ /* 0x008fda000bf06270 */
[----:B------:R-:W-:Y:S05]  /*296e0*/  @!P0 BRA `(.L_x_1993) ;  /* 0xffffff9400cc8947 */ /* 0x000fea000383ffff */
[----:B------:R-:W-:Y:S05]  /*296f0*/  BSYNC B8 ;  /* 0x0000000000087941 */ /* 0x000fea0003800000 */
.L_x_1870:
[----:B------:R-:W3:Y:S01]  /*29700*/  LDL.LU R0, [R1+0x34] ;  /* 0x0000340001007983 */ /* 0x000ee20000300800 */
[----:B------:R-:W-:Y:S01]  /*29710*/  BSSY B0, `(.L_x_1994) ;  /* 0x000000b000007945 */ /* 0x000fe20003800000 */
[----:B------:R-:W4:Y:S01]  /*29720*/  S2R R5, SR_CgaCtaId ;  /* 0x0000000000057919 */ /* 0x000f220000008800 */
[----:B---3--:R-:W-:-:S05]  /*29730*/  VIADD R0, R0, 0x1 ;  /* 0x0000000100007836 */ /* 0x008fca0000000000 */
[----:B0-----:R-:W-:-:S04]  /*29740*/  LEA.HI R2, R0, R0, RZ, 0x1 ;  /* 0x0000000000027211 */ /* 0x001fc800078f08ff */
[----:B------:R-:W-:Y:S02]  /*29750*/  LOP3.LUT R3, R2, 0xfffffffe, RZ, 0xc0, !PT ;  /* 0xfffffffe02037812 */ /* 0x000fe400078ec0ff */
[----:B------:R-:W-:-:S03]  /*29760*/  MOV R2, 0x400 ;  /* 0x0000040000027802 */ /* 0x000fc60000000f00 */
[----:B------:R-:W-:Y:S01]  /*29770*/  IMAD.IADD R0, R0, 0x1, -R3 ;  /* 0x0000000100007824 */ /* 0x000fe200078e0a03 */
[----:B----4-:R-:W-:-:S04]  /*29780*/  LEA R5, R5, R2, 0x18 ;  /* 0x0000000205057211 */ /* 0x010fc800078ec0ff */
[----:B------:R-:W-:-:S04]  /*29790*/  SHF.L.U32 R0, R0, 0x1f, RZ ;  /* 0x0000001f00007819 */ /* 0x000fc800000006ff */
[----:B------:R-:W0:Y:S02]  /*297a0*/  SYNCS.PHASECHK.TRANS64.TRYWAIT P0, [R5+URZ+0x30820], R0 ;  /* 0x03082000050075a7 */ /* 0x000e24000800017f */
[----:B0-----:R-:W-:Y:S05]  /*297b0*/  @!P0 BRA `(.L_x_1995) ;  /* 0x0000004c00ac8947 */ /* 0x001fea0003800000 */
.L_x_2182:
[----:B------:R-:W-:Y:S05]  /*297c0*/  BSYNC B0 ;  /* 0x0000000000007941 */ /* 0x000fea0003800000 */
.L_x_1994:
[----:B------:R-:W-:-:S03]  /*297d0*/  UMOV UR4, 0xffffffff ;  /* 0xffffffff00047882 */ /* 0x000fc60000000000 */
[----:B------:R-:W-:Y:S05]  /*297e0*/  BRA.DIV UR4, `(.L_x_1996) ;  /* 0x0000004e04b47947 */ /* 0x000fea000b800000 */
[----:B0-----:R-:W0:Y:S02]  /*297f0*/  S2R R0, SR_TID.X ;  /* 0x0000000000007919 */ /* 0x001e240000002100 */
[----:B0-----:R-:W-:-:S04]  /*29800*/  SHF.R.U32.HI R0, RZ, 0x5, R0 ;  /* 0x00000005ff007819 */ /* 0x001fc80000011600 */
[----:B------:R-:W-:-:S05]  /*29810*/  LOP3.LUT R0, R0, 0x3, RZ, 0xc0, !PT ;  /* 0x0000000300007812 */ /* 0x000fca00078ec0ff */
[----:B------:R0:W3:Y:S02]  /*29820*/  SHFL.IDX PT, R14, R0, RZ, 0x1f ;  /* 0x00001fff000e7589 */ /* 0x0000e400000e0000 */
.L_x_2185:
[----:B---3--:R-:W-:-:S13]  /*29830*/  ISETP.NE.AND P0, PT, R14, RZ, PT ;  /* 0x000000ff0e00720c */ /* 0x008fda0003f05270 */
[----:B------:R-:W-:Y:S05]  /*29840*/  @P0 BRA `(.L_x_1557) ;  /* 0x0000000000880947 */ /* 0x000fea0003800000 */
[----:B------:R-:W-:-:S03]  /*29850*/  UMOV UR4, 0xffffffff ;  /* 0xffffffff00047882 */ /* 0x000fc60000000000 */
[----:B------:R-:W-:Y:S05]  /*29860*/  BRA.DIV UR4, `(.L_x_1997) ;  /* 0x0000004e04c87947 */ /* 0x000fea000b800000 */
[----:B------:R-:W-:-:S13]  /*29870*/  ELECT P6, URZ, PT ;  /* 0x00000000003f782f */ /* 0x000fda00038c0000 */
.L_x_2188:
[----:B------:R-:W-:Y:S05]  /*29880*/  @!P6 BRA `(.L_x_1557) ;  /* 0x000000000078e947 */ /* 0x000fea0003800000 */
[----:B0-----:R-:W3:Y:S02]  /*29890*/  LDL.LU R0, [R1+0x20] ;  /* 0x0000200001007983 */ /* 0x001ee40000300800 */
[----:B---3--:R-:W-:-:S04]  /*298a0*/  LOP3.LUT R0, R0, 0x2, RZ, 0xfc, !PT ;  /* 0x0000000200007812 */ /* 0x008fc800078efcff */
[----:B------:R-:W-:-:S13]  /*298b0*/  ISETP.NE.AND P0, PT, R0, 0x3, PT ;  /* 0x000000030000780c */ /* 0x000fda0003f05270 */
[----:B------:R-:W-:Y:S05]  /*298c0*/  @!P0 BRA `(.L_x_1998) ;  /* 0x0000000000048947 */ /* 0x000fea0003800000 */
[----:B------:R-:W-:Y:S01]  /*298d0*/  BPT.TRAP 0x1 ;  /* 0x000000040000795c */ /* 0x000fe20000300000 */
.L_x_1998:
[C---:B------:R-:W-:Y:S01]  /*298e0*/  LEA R3, R25.reuse, R5, 0x3 ;  /* 0x0000000519037211 */ /* 0x040fe200078e18ff */
[----:B------:R-:W-:Y:S01]  /*298f0*/  VIADD R25, R25, 0x1 ;  /* 0x0000000119197836 */ /* 0x000fe20000000000 */
[----:B------:R-:W-:-:S04]  /*29900*/  SHF.L.U32 R2, R29, 0x1f, RZ ;  /* 0x0000001f1d027819 */ /* 0x000fc800000006ff */
[----:B------:R-:W0:Y:S01]  /*29910*/  SYNCS.PHASECHK.TRANS64.TRYWAIT P1, [R3+URZ+0x30840], R2 ;  /* 0x03084002030075a7 */ /* 0x000e22000802017f */
[----:B------:R-:W-:-:S04]  /*29920*/  ISETP.NE.AND P2, PT, R25, 0x2, PT ;  /* 0x000000021900780c */ /* 0x000fc80003f45270 */
[----:B------:R-:W-:Y:S01]  /*29930*/  SEL R0, RZ, 0x1, P2 ;  /* 0x00000001ff007807 */ /* 0x000fe20001000000 */
[----:B0-----:R-:W-:Y:S08]  /*29940*/  @!P1 BRA `(.L_x_1999) ;  /* 0x0000004c00b09947 */ /* 0x001ff00003800000 */
.L_x_2189:
[----:B------:R-:W-:Y:S02]  /*29950*/  SEL R25, R25, RZ, P2 ;  /* 0x000000ff19197207 */ /* 0x000fe40001000000 */
[----:B------:R-:W-:Y:S01]  /*29960*/  LOP3.LUT R0, R29, R0, RZ, 0x3c, !PT ;  /* 0x000000001d007212 */ /* 0x000fe200078e3cff */
[----:B------:R-:W-:Y:S06]  /*29970*/  @!P0 BRA `(.L_x_2000) ;  /* 0x0000000000048947 */ /* 0x000fec0003800000 */
[----:B------:R-:W-:Y:S01]  /*29980*/  BPT.TRAP 0x1 ;  /* 0x000000040000795c */ /* 0x000fe20000300000 */
.L_x_2000:
[----:B------:R-:W-:Y:S01]  /*29990*/  IMAD R25, R25, 0x8, R5 ;  /* 0x0000000819197824 */ /* 0x000fe200078e0205 */
[----:B------:R-:W-:-:S04]  /*299a0*/  SHF.L.U32 R0, R0, 0x1f, RZ ;  /* 0x0000001f00007819 */ /* 0x000fc800000006ff */
[----:B------:R-:W3:Y:S02]  /*299b0*/  SYNCS.PHASECHK.TRANS64.TRYWAIT P1, [R25+URZ+0x30840], R0 ;  /* 0x03084000190075a7 */ /* 0x000ee4000802017f */
[----:B---3--:R-:W-:Y:S05]  /*299c0*/  @!P1 BRA `(.L_x_2001) ;  /* 0x0000004c00a49947 */ /* 0x008fea0003800000 */
.L_x_2190:
[----:B------:R-:W-:Y:S05]  /*299d0*/  @!P0 BRA `(.L_x_2002) ;  /* 0x0000000000048947 */ /* 0x000fea0003800000 */
[----:B------:R-:W-:Y:S01]  /*299e0*/  BPT.TRAP 0x1 ;  /* 0x000000040000795c */ /* 0x000fe20000300000 */
.L_x_2002:
[----:B------:R-:W4:Y:S02]  /*299f0*/  SYNCS.PHASECHK.TRANS64.TRYWAIT P1, [R3+URZ+0x30860], R2 ;  /* 0x03086002030075a7 */ /* 0x000f24000802017f */
[----:B----4-:R-:W-:Y:S05]  /*29a00*/  @!P1 BRA `(.L_x_2003) ;  /* 0x0000004c00a89947 */ /* 0x010fea0003800000 */
.L_x_2191:
[----:B------:R-:W-:Y:S05]  /*29a10*/  @!P0 BRA `(.L_x_2004) ;  /* 0x0000000000048947 */ /* 0x000fea0003800000 */
[----:B------:R-:W-:Y:S01]  /*29a20*/  BPT.TRAP 0x1 ;  /* 0x000000040000795c */ /* 0x000fe20000300000 */
.L_x_2004:
[----:B------:R0:W0:Y:S02]  /*29a30*/  SYNCS.PHASECHK.TRANS64.TRYWAIT P0, [R25+URZ+0x30860], R0 ;  /* 0x03086000190075a7 */ /* 0x000024000800017f */
[----:B0-----:R-:W-:Y:S05]  /*29a40*/  @!P0 NANOSLEEP.SYNCS 0x989680 ;  /* 0x009896800000895d */ /* 0x001fea0003900000 */
[----:B------:R-:W0:Y:S02]  /*29a50*/  @!P0 SYNCS.PHASECHK.TRANS64 P0, [R25+URZ+0x30860], R0 ;  /* 0x03086000190085a7 */ /* 0x000e24000800007f */
[----:B0-----:R-:W-:Y:S05]  /*29a60*/  @!P0 BRA `(.L_x_2004) ;  /* 0xfffffffc00f08947 */ /* 0x001fea000383ffff */
.L_x_1557:
[----:B------:R-:W-:Y:S05]  /*29a70*/  BSYNC B9 ;  /* 0x0000000000097941 */ /* 0x000fea0003800000 */
.L_x_1554:
[----:B------:R-:W-:Y:S05]  /*29a80*/  EXIT ;  /* 0x000000000000794d */ /* 0x000fea0003800000 */
.L_x_1583:
[----:B0-----:R0:W1:Y:S02]  /*29a90*/  SYNCS.PHASECHK.TRANS64.TRYWAIT P6, [R90+URZ+0x30890], R105 ;  /* 0x030890695a0075a7 */ /* 0x00106400080c017f */
[----:B-1----:R-:W-:Y:S05]  /*29aa0*/  @!P6 NANOSLEEP.SYNCS 0x989680 ;  /* 0x009896800000e95d */ /* 0x002fea0003900000 */
[----:B------:R-:W1:Y:S02]  /*29ab0*/  @!P6 SYNCS.PHASECHK.TRANS64 P6, [R90+URZ+0x30890], R105 ;  /* 0x030890695a00e5a7 */ /* 0x000e6400080c007f */
[----:B-1----:R-:W-:Y:S05]  /*29ac0*/  @!P6 BRA `(.L_x_1583) ;  /* 0xfffffffc00f0e947 */ /* 0x002fea000383ffff */
[----:B------:R-:W-:Y:S05]  /*29ad0*/  BRA `(.L_x_2005) ;  /* 0xfffffd9800947947 */ /* 0x000fea000383ffff */
.L_x_1584:
        /* <DEDUP_REMOVED lines=8> */
.L_x_2007:
[----:B------:R-:W-:Y:S05]  /*29b60*/  BSYNC B1 ;  /* 0x0000000000017941 */ /* 0x000fea0003800000 */
.L_x_2006:
[----:B------:R-:W-:Y:S01]  /*29b70*/  MOV R13, R107 ;  /* 0x0000006b000d7202 */ /* 0x000fe20000000f00 */
[----:B------:R-:W-:Y:S02]  /*29b80*/  IMAD.MOV.U32 R12, RZ, RZ, RZ ;  /* 0x000000ffff0c7224 */ /* 0x000fe400078e00ff */
[----:B------:R-:W-:Y:S02]  /*29b90*/  IMAD.MOV.U32 R11, RZ, RZ, 0x181f ;  /* 0x0000181fff0b7424 */ /* 0x000fe400078e00ff */
[----:B------:R-:W-:Y:S02]  /*29ba0*/  IMAD.MOV.U32 R15, RZ, RZ, -0x1 ;  /* 0xffffffffff0f7424 */ /* 0x000fe400078e00ff */
[----:B------:R-:W-:-:S07]  /*29bb0*/  IMAD.MOV.U32 R74, RZ, RZ, R14 ;  /* 0x000000ffff4a7224 */ /* 0x000fce00078e000e */
[----:B------:R-:W-:Y:S05]  /*29bc0*/  WARPSYNC.COLLECTIVE R15, `(.L_x_2008) ;  /* 0x000000000f087348 */ /* 0x000fea0003c00000 */
[----:B------:R0:W1:Y:S02]  /*29bd0*/  SHFL.IDX P6, R14, R13, R12, R11 ;  /* 0x0000000c0d0e7389 */ /* 0x00006400000c000b */
[----:B01----:R-:W-:Y:S01]  /*29be0*/  ENDCOLLECTIVE ;  /* 0x000000000000791b */ /* 0x003fe20003800000 */
.L_x_2008:
[----:B------:R-:W-:Y:S01]  /*29bf0*/  MOV R108, R14 ;  /* 0x0000000e006c7202 */ /* 0x000fe20000000f00 */
[----:B------:R-:W-:Y:S06]  /*29c00*/  BRA `(.L_x_2009) ;  /* 0xfffffd98005c7947 */ /* 0x000fec000383ffff */
.L_x_1601:
[----:B------:R-:W-:Y:S01]  /*29c10*/  BSSY B1, `(.L_x_2010) ;  /* 0x0000008000017945 */ /* 0x000fe20003800000 */
[----:B0---4-:R-:W-:Y:S01]  /*29c20*/  IMAD.MOV.U32 R13, RZ, RZ, R114 ;  /* 0x000000ffff0d7224 */ /* 0x011fe200078e0072 */
[----:B------:R-:W-:Y:S01]  /*29c30*/  MOV R15, 0xffffffff ;  /* 0xffffffff000f7802 */ /* 0x000fe20000000f00 */
[----:B------:R-:W-:Y:S02]  /*29c40*/  IMAD.MOV.U32 R12, RZ, RZ, 0x1 ;  /* 0x00000001ff0c7424 */ /* 0x000fe400078e00ff */
[----:B------:R-:W-:-:S07]  /*29c50*/  IMAD.MOV.U32 R11, RZ, RZ, 0x181f ;  /* 0x0000181fff0b7424 */ /* 0x000fce00078e00ff */
[----:B-123--:R-:W-:Y:S05]  /*29c60*/  WARPSYNC.COLLECTIVE R15, `(.L_x_2011) ;  /* 0x000000000f087348 */ /* 0x00efea0003c00000 */
[----:B------:R0:W4:Y:S02]  /*29c70*/  SHFL.IDX P6, R14, R13, R12, R11 ;  /* 0x0000000c0d0e7389 */ /* 0x00012400000c000b */
[----:B01234-:R-:W-:Y:S01]  /*29c80*/  ENDCOLLECTIVE ;  /* 0x000000000000791b */ /* 0x01ffe20003800000 */
.L_x_2011:
[----:B------:R-:W-:Y:S05]  /*29c90*/  BSYNC B1 ;  /* 0x0000000000017941 */ /* 0x000fea0003800000 */
.L_x_2010:
[----:B------:R-:W-:Y:S01]  /*29ca0*/  IMAD.MOV.U32 R13, RZ, RZ, R107 ;  /* 0x000000ffff0d7224 */ /* 0x000fe200078e006b */
[----:B------:R-:W-:Y:S01]  /*29cb0*/  MOV R11, 0x181f ;  /* 0x0000181f000b7802 */ /* 0x000fe20000000f00 */
[----:B------:R-:W-:Y:S02]  /*29cc0*/  IMAD.MOV.U32 R12, RZ, RZ, 0x1 ;  /* 0x00000001ff0c7424 */ /* 0x000fe400078e00ff */
[----:B------:R-:W-:Y:S02]  /*29cd0*/  IMAD.MOV.U32 R15, RZ, RZ, -0x1 ;  /* 0xffffffffff0f7424 */ /* 0x000fe400078e00ff */
[----:B------:R-:W-:-:S07]  /*29ce0*/  IMAD.MOV.U32 R114, RZ, RZ, R14 ;  /* 0x000000ffff727224 */ /* 0x000fce00078e000e */
[----:B------:R-:W-:Y:S05]  /*29cf0*/  WARPSYNC.COLLECTIVE R15, `(.L_x_2012) ;  /* 0x000000000f087348 */ /* 0x000fea0003c00000 */
[----:B------:R0:W1:Y:S02]  /*29d00*/  SHFL.IDX P6, R14, R13, R12, R11 ;  /* 0x0000000c0d0e7389 */ /* 0x00006400000c000b */
[----:B01----:R-:W-:Y:S01]  /*29d10*/  ENDCOLLECTIVE ;  /* 0x000000000000791b */ /* 0x003fe20003800000 */
.L_x_2012:
[----:B------:R-:W-:Y:S01]  /*29d20*/  IMAD.MOV.U32 R58, RZ, RZ, R14 ;  /* 0x000000ffff3a7224 */ /* 0x000fe200078e000e */
[----:B------:R-:W-:Y:S06]  /*29d30*/  BRA `(.L_x_2013) ;  /* 0xfffffda400647947 */ /* 0x000fec000383ffff */
.L_x_1623:
[----:B0-----:R0:W1:Y:S02]  /*29d40*/  SYNCS.PHASECHK.TRANS64.TRYWAIT P6, [R90+URZ+0x30890], R105 ;  /* 0x030890695a0075a7 */ /* 0x00106400080c017f */
[----:B-1----:R-:W-:Y:S05]  /*29d50*/  @!P6 NANOSLEEP.SYNCS 0x989680 ;  /* 0x009896800000e95d */ /* 0x002fea0003900000 */
[----:B------:R-:W1:Y:S02]  /*29d60*/  @!P6 SYNCS.PHASECHK.TRANS64 P6, [R90+URZ+0x30890], R105 ;  /* 0x030890695a00e5a7 */ /* 0x000e6400080c007f */
[----:B-1----:R-:W-:Y:S05]  /*29d70*/  @!P6 BRA `(.L_x_1623) ;  /* 0xfffffffc00f0e947 */ /* 0x002fea000383ffff */
[----:B------:R-:W-:Y:S05]  /*29d80*/  BRA `(.L_x_2014) ;  /* 0xfffffdb800a87947 */ /* 0x000fea000383ffff */
.L_x_1624:
        /* <DEDUP_REMOVED lines=8> */
.L_x_2016:
[----:B------:R-:W-:Y:S05]  /*29e10*/  BSYNC B1 ;  /* 0x0000000000017941 */ /* 0x000fea0003800000 */
.L_x_2015:
        /* <DEDUP_REMOVED lines=8> */
.L_x_2017:
[----:B------:R-:W-:Y:S01]  /*29ea0*/  MOV R108, R14 ;  /* 0x0000000e006c7202 */ /* 0x000fe20000000f00 */
[----:B------:R-:W-:Y:S06]  /*29eb0*/  BRA `(.L_x_2018) ;  /* 0xfffffdb800747947 */ /* 0x000fec000383ffff */
.L_x_1633:
[----:B------:R-:W-:Y:S01]  /*29ec0*/  BSSY B1, `(.L_x_2019) ;  /* 0x0000008000017945 */ /* 0x000fe20003800000 */
[----:B---3--:R-:W-:Y:S01]  /*29ed0*/  IMAD.MOV.U32 R13, RZ, RZ, R114 ;  /* 0x000000ffff0d7224 */ /* 0x008fe200078e0072 */
[----:B------:R-:W-:Y:S01]  /*29ee0*/  MOV R15, 0xffffffff ;  /* 0xffffffff000f7802 */ /* 0x000fe20000000f00 */
[----:B------:R-:W-:Y:S02]  /*29ef0*/  IMAD.MOV.U32 R12, RZ, RZ, 0x1 ;  /* 0x00000001ff0c7424 */ /* 0x000fe400078e00ff */
[----:B--2---:R-:W-:-:S07]  /*29f00*/  IMAD.MOV.U32 R11, RZ, RZ, 0x181f ;  /* 0x0000181fff0b7424 */ /* 0x004fce00078e00ff */
[----:B01----:R-:W-:Y:S05]  /*29f10*/  WARPSYNC.COLLECTIVE R15, `(.L_x_2020) ;  /* 0x000000000f087348 */ /* 0x003fea0003c00000 */
[----:B------:R2:W3:Y:S02]  /*29f20*/  SHFL.IDX P6, R14, R13, R12, R11 ;  /* 0x0000000c0d0e7389 */ /* 0x0004e400000c000b */
[----:B0123--:R-:W-:Y:S01]  /*29f30*/  ENDCOLLECTIVE ;  /* 0x000000000000791b */ /* 0x00ffe20003800000 */
.L_x_2020:
[----:B------:R-:W-:Y:S05]  /*29f40*/  BSYNC B1 ;  /* 0x0000000000017941 */ /* 0x000fea0003800000 */
.L_x_2019:
        /* <DEDUP_REMOVED lines=8> */
.L_x_2021:
[----:B------:R-:W-:Y:S01]  /*29fd0*/  IMAD.MOV.U32 R44, RZ, RZ, R14 ;  /* 0x000000ffff2c7224 */ /* 0x000fe200078e000e */
[----:B------:R-:W-:Y:S06]  /*29fe0*/  BRA `(.L_x_2022) ;  /* 0xfffffdc400fc7947 */ /* 0x000fec000383ffff */
.L_x_1642:
[----:B0-----:R0:W1:Y:S02]  /*29ff0*/  SYNCS.PHASECHK.TRANS64.TRYWAIT P0, [R90+URZ+0x30890], R105 ;  /* 0x030890695a0075a7 */ /* 0x001064000800017f */
[----:B-1----:R-:W-:Y:S05]  /*2a000*/  @!P0 NANOSLEEP.SYNCS 0x989680 ;  /* 0x009896800000895d */ /* 0x002fea0003900000 */
[----:B------:R-:W1:Y:S02]  /*2a010*/  @!P0 SYNCS.PHASECHK.TRANS64 P0, [R90+URZ+0x30890], R105 ;  /* 0x030890695a0085a7 */ /* 0x000e64000800007f */
[----:B-1----:R-:W-:Y:S05]  /*2a020*/  @!P0 BRA `(.L_x_1642) ;  /* 0xfffffffc00f08947 */ /* 0x002fea000383ffff */
[----:B------:R-:W-:Y:S05]  /*2a030*/  BRA `(.L_x_2023) ;  /* 0xfffffdd400d47947 */ /* 0x000fea000383ffff */
.L_x_1643:
        /* <DEDUP_REMOVED lines=8> */
.L_x_2025:
[----:B------:R-:W-:Y:S05]  /*2a0c0*/  BSYNC B1 ;  /* 0x0000000000017941 */ /* 0x000fea0003800000 */
.L_x_2024:
        /* <DEDUP_REMOVED lines=8> */
.L_x_2026:
[----:B------:R-:W-:Y:S01]  /*2a150*/  MOV R42, R14 ;  /* 0x0000000e002a7202 */ /* 0x000fe20000000f00 */
[----:B------:R-:W-:Y:S06]  /*2a160*/  BRA `(.L_x_2027) ;  /* 0xfffffdd400fc7947 */ /* 0x000fec000383ffff */
.L_x_1646:
[----:B------:R-:W-:Y:S01]  /*2a170*/  BSSY B1, `(.L_x_2028) ;  /* 0x0000008000017945 */ /* 0x000fe20003800000 */
[----:B----4-:R-:W-:Y:S01]  /*2a180*/  IMAD.MOV.U32 R13, RZ, RZ, R43 ;  /* 0x000000ffff0d7224 */ /* 0x010fe200078e002b */
[----:B------:R-:W-:Y:S01]  /*2a190*/  MOV R15, 0xffffffff ;  /* 0xffffffff000f7802 */ /* 0x000fe20000000f00 */
[----:B------:R-:W-:Y:S02]  /*2a1a0*/  IMAD.MOV.U32 R12, RZ, RZ, 0x1 ;  /* 0x00000001ff0c7424 */ /* 0x000fe400078e00ff */
[----:B------:R-:W-:-:S07]  /*2a1b0*/  IMAD.MOV.U32 R11, RZ, RZ, 0x181f ;  /* 0x0000181fff0b7424 */ /* 0x000fce00078e00ff */
[----:B0123--:R-:W-:Y:S05]  /*2a1c0*/  WARPSYNC.COLLECTIVE R15, `(.L_x_2029) ;  /* 0x000000000f087348 */ /* 0x00ffea0003c00000 */
[----:B------:R4:W0:Y:S02]  /*2a1d0*/  SHFL.IDX P6, R14, R13, R12, R11 ;  /* 0x0000000c0d0e7389 */ /* 0x00082400000c000b */
[----:B01234-:R-:W-:Y:S01]  /*2a1e0*/  ENDCOLLECTIVE ;  /* 0x000000000000791b */ /* 0x01ffe20003800000 */
.L_x_2029:
[----:B------:R-:W-:Y:S05]  /*2a1f0*/  BSYNC B1 ;  /* 0x0000000000017941 */ /* 0x000fea0003800000 */
.L_x_2028:
        /* <DEDUP_REMOVED lines=8> */
.L_x_2030:
[----:B------:R-:W-:Y:S01]  /*2a280*/  IMAD.MOV.U32 R42, RZ, RZ, R14 ;  /* 0x000000ffff2a7224 */ /* 0x000fe200078e000e */
[----:B------:R-:W-:Y:S06]  /*2a290*/  BRA `(.L_x_2031) ;  /* 0xfffffdd800207947 */ /* 0x000fec000383ffff */
.L_x_1650:
[----:B--2---:R2:W0:Y:S02]  /*2a2a0*/  SYNCS.PHASECHK.TRANS64.TRYWAIT P4, [R90+URZ+0x308b0], R105 ;  /* 0x0308b0695a0075a7 */ /* 0x004424000808017f */
[----:B0-----:R-:W-:Y:S05]  /*2a2b0*/  @!P4 NANOSLEEP.SYNCS 0x989680 ;  /* 0x009896800000c95d */ /* 0x001fea0003900000 */
[----:B------:R-:W0:Y:S02]  /*2a2c0*/  @!P4 SYNCS.PHASECHK.TRANS64 P4, [R90+URZ+0x308b0], R105 ;  /* 0x0308b0695a00c5a7 */ /* 0x000e24000808007f */
[----:B0-----:R-:W-:Y:S05]  /*2a2d0*/  @!P4 BRA `(.L_x_1650) ;  /* 0xfffffffc00f0c947 */ /* 0x001fea000383ffff */
[----:B------:R-:W-:Y:S05]  /*2a2e0*/  BRA `(.L_x_2032) ;  /* 0xfffffdd800c07947 */ /* 0x000fea000383ffff */
.L_x_1678:
        /* <DEDUP_REMOVED lines=8> */
.L_x_2034:
[----:B------:R-:W-:Y:S05]  /*2a370*/  BSYNC B1 ;  /* 0x0000000000017941 */ /* 0x000fea0003800000 */
.L_x_2033:
        /* <DEDUP_REMOVED lines=8> */
.L_x_2035:
[----:B------:R-:W-:Y:S01]  /*2a400*/  IMAD.MOV.U32 R13, RZ, RZ, R8 ;  /* 0x000000ffff0d7224 */ /* 0x000fe200078e0008 */
[----:B------:R-:W-:-:S07]  /*2a410*/  MOV R4, R14 ;  /* 0x0000000e00047202 */ /* 0x000fce0000000f00 */
[----:B------:R-:W-:Y:S05]  /*2a420*/  WARPSYNC.COLLECTIVE R15, `(.L_x_2036) ;  /* 0x000000000f087348 */ /* 0x000fea0003c00000 */
[----:B------:R0:W1:Y:S02]  /*2a430*/  SHFL.IDX P6, R14, R13, R12, R11 ;  /* 0x0000000c0d0e7389 */ /* 0x00006400000c000b */
[----:B01----:R-:W-:Y:S01]  /*2a440*/  ENDCOLLECTIVE ;  /* 0x000000000000791b */ /* 0x003fe20003800000 */
.L_x_2036:
[----:B------:R-:W-:Y:S02]  /*2a450*/  IMAD.MOV.U32 R13, RZ, RZ, R0 ;  /* 0x000000ffff0d7224 */ /* 0x000fe400078e0000 */
[----:B------:R-:W-:-:S07]  /*2a460*/  IMAD.MOV.U32 R9, RZ, RZ, R14 ;  /* 0x000000ffff097224 */ /* 0x000fce00078e000e */
[----:B------:R-:W-:Y:S05]  /*2a470*/  WARPSYNC.COLLECTIVE R15, `(.L_x_2037) ;  /* 0x000000000f087348 */ /* 0x000fea0003c00000 */
[----:B------:R0:W1:Y:S02]  /*2a480*/  SHFL.IDX P6, R14, R13, R12, R11 ;  /* 0x0000000c0d0e7389 */ /* 0x00006400000c000b */
[----:B01----:R-:W-:Y:S01]  /*2a490*/  ENDCOLLECTIVE ;  /* 0x000000000000791b */ /* 0x003fe20003800000 */
.L_x_2037:
[----:B------:R-:W-:Y:S05]  /*2a4a0*/  BRA `(.L_x_2038) ;  /* 0xfffffdf000107947 */ /* 0x000fea000383ffff */
.L_x_1681:
[----:B------:R-:W-:Y:S01]  /*2a4b0*/  BSSY B1, `(.L_x_2039) ;  /* 0x0000008000017945 */ /* 0x000fe20003800000 */
[----:B------:R-:W-:Y:S01]  /*2a4c0*/  MOV R13, R7 ;  /* 0x00000007000d7202 */ /* 0x000fe20000000f00 */
[----:B------:R-:W-:Y:S02]  /*2a4d0*/  IMAD.MOV.U32 R12, RZ, RZ, 0x1 ;  /* 0x00000001ff0c7424 */ /* 0x000fe400078e00ff */
[----:B------:R-:W-:Y:S02]  /*2a4e0*/  IMAD.MOV.U32 R11, RZ, RZ, 0x181f ;  /* 0x0000181fff0b7424 */ /* 0x000fe400078e00ff */
[----:B------:R-:W-:-:S07]  /*2a4f0*/  IMAD.MOV.U32 R15, RZ, RZ, -0x1 ;  /* 0xffffffffff0f7424 */ /* 0x000fce00078e00ff */
[----:B0---4-:R-:W-:Y:S05]  /*2a500*/  WARPSYNC.COLLECTIVE R15, `(.L_x_2040) ;  /* 0x000000000f087348 */ /* 0x011fea0003c00000 */
[----:B----4-:R1:W2:Y:S02]  /*2a510*/  SHFL.IDX P6, R14, R13, R12, R11 ;  /* 0x0000000c0d0e7389 */ /* 0x0102a400000c000b */
[----:B012---:R-:W-:Y:S01]  /*2a520*/  ENDCOLLECTIVE ;  /* 0x000000000000791b */ /* 0x007fe20003800000 */
.L_x_2040:
[----:B------:R-:W-:Y:S05]  /*2a530*/  BSYNC B1 ;  /* 0x0000000000017941 */ /* 0x000fea0003800000 */
.L_x_2039:
[----:B------:R-:W-:Y:S01]  /*2a540*/  IMAD.MOV.U32 R13, RZ, RZ, R6 ;  /* 0x000000ffff0d7224 */ /* 0x000fe200078e0006 */
[----:B------:R-:W-:Y:S01]  /*2a550*/  MOV R15, 0xffffffff ;  /* 0xffffffff000f7802 */ /* 0x000fe20000000f00 */
[----:B------:R-:W-:Y:S01]  /*2a560*/  IMAD.MOV.U32 R12, RZ, RZ, 0x1 ;  /* 0x00000001ff0c7424 */ /* 0x000fe200078e00ff */
[----:B------:R-:W-:Y:S01]  /*2a570*/  MOV R5, R14 ;  /* 0x0000000e00057202 */ /* 0x000fe20000000f00 */
[----:B------:R-:W-:-:S07]  /*2a580*/  IMAD.MOV.U32 R11, RZ, RZ, 0x181f ;  /* 0x0000181fff0b7424 */ /* 0x000fce00078e00ff */
[----:B------:R-:W-:Y:S05]  /*2a590*/  WARPSYNC.COLLECTIVE R15, `(.L_x_2041) ;  /* 0x000000000f087348 */ /* 0x000fea0003c00000 */
[----:B------:R0:W1:Y:S02]  /*2a5a0*/  SHFL.IDX P6, R14, R13, R12, R11 ;  /* 0x0000000c0d0e7389 */ /* 0x00006400000c000b */
[----:B01----:R-:W-:Y:S01]  /*2a5b0*/  ENDCOLLECTIVE ;  /* 0x000000000000791b */ /* 0x003fe20003800000 */
.L_x_2041:
[----:B------:R-:W-:Y:S02]  /*2a5c0*/  IMAD.MOV.U32 R13, RZ, RZ, R8 ;  /* 0x000000ffff0d7224 */ /* 0x000fe400078e0008 */
[----:B------:R-:W-:-:S07]  /*2a5d0*/  IMAD.MOV.U32 R4, RZ, RZ, R14 ;  /* 0x000000ffff047224 */ /* 0x000fce00078e000e */
[----:B------:R-:W-:Y:S05]  /*2a5e0*/  WARPSYNC.COLLECTIVE R15, `(.L_x_2042) ;  /* 0x000000000f087348 */ /* 0x000fea0003c00000 */
[----:B------:R0:W1:Y:S02]  /*2a5f0*/  SHFL.IDX P6, R14, R13, R12, R11 ;  /* 0x0000000c0d0e7389 */ /* 0x00006400000c000b */
[----:B01----:R-:W-:Y:S01]  /*2a600*/  ENDCOLLECTIVE ;  /* 0x000000000000791b */ /* 0x003fe20003800000 */
.L_x_2042:
[----:B------:R-:W-:Y:S01]  /*2a610*/  MOV R13, R0 ;  /* 0x00000000000d7202 */ /* 0x000fe20000000f00 */
[----:B------:R-:W-:-:S07]  /*2a620*/  IMAD.MOV.U32 R9, RZ, RZ, R14 ;  /* 0x000000ffff097224 */ /* 0x000fce00078e000e */
[----:B------:R-:W-:Y:S05]  /*2a630*/  WARPSYNC.COLLECTIVE R15, `(.L_x_2043) ;  /* 0x000000000f087348 */ /* 0x000fea0003c00000 */
[----:B------:R0:W1:Y:S02]  /*2a640*/  SHFL.IDX P6, R14, R13, R12, R11 ;  /* 0x0000000c0d0e7389 */ /* 0x00006400000c000b */
[----:B01----:R-:W-:Y:S01]  /*2a650*/  ENDCOLLECTIVE ;  /* 0x000000000000791b */ /* 0x003fe20003800000 */
.L_x_2043:
[----:B------:R-:W-:Y:S05]  /*2a660*/  BRA `(.L_x_2044) ;  /* 0xfffffdf000f87947 */ /* 0x000fea000383ffff */
.L_x_1684:
[----:B------:R-:W-:Y:S01]  /*2a670*/  BSSY B1, `(.L_x_2045) ;  /* 0x0000008000017945 */ /* 0x000fe20003800000 */
[----:B------:R-:W-:Y:S01]  /*2a680*/  IMAD.MOV.U32 R13, RZ, RZ, R7 ;  /* 0x000000ffff0d7224 */ /* 0x000fe200078e0007 */
[----:B------:R-:W-:Y:S01]  /*2a690*/  MOV R15, 0xffffffff ;  /* 0xffffffff000f7802 */ /* 0x000fe20000000f00 */
[----:B------:R-:W-:Y:S02]  /*2a6a0*/  IMAD.MOV.U32 R12, RZ, RZ, 0x2 ;  /* 0x00000002ff0c7424 */ /* 0x000fe400078e00ff */
[----:B------:R-:W-:-:S07]  /*2a6b0*/  IMAD.MOV.U32 R11, RZ, RZ, 0x181f ;  /* 0x0000181fff0b7424 */ /* 0x000fce00078e00ff */
[----:B-1--4-:R-:W-:Y:S05]  /*2a6c0*/  WARPSYNC.COLLECTIVE R15, `(.L_x_2046) ;  /* 0x000000000f087348 */ /* 0x012fea0003c00000 */
[----:B----4-:R0:W2:Y:S02]  /*2a6d0*/  SHFL.IDX P6, R14, R13, R12, R11 ;  /* 0x0000000c0d0e7389 */ /* 0x0100a400000c000b */
[----:B012---:R-:W-:Y:S01]  /*2a6e0*/  ENDCOLLECTIVE ;  /* 0x000000000000791b */ /* 0x007fe20003800000 */
.L_x_2046:
[----:B------:R-:W-:Y:S05]  /*2a6f0*/  BSYNC B1 ;  /* 0x0000000000017941 */ /* 0x000fea0003800000 */
.L_x_2045:
        /* <DEDUP_REMOVED lines=8> */
.L_x_2047:
[----:B------:R-:W-:Y:S02]  /*2a780*/  IMAD.MOV.U32 R13, RZ, RZ, R8 ;  /* 0x000000ffff0d7224 */ /* 0x000fe400078e0008 */
[----:B------:R-:W-:-:S07]  /*2a790*/  IMAD.MOV.U32 R4, RZ, RZ, R14 ;  /* 0x000000ffff047224 */ /* 0x000fce00078e000e */
[----:B------:R-:W-:Y:S05]  /*2a7a0*/  WARPSYNC.COLLECTIVE R15, `(.L_x_2048) ;  /* 0x000000000f087348 */ /* 0x000fea0003c00000 */
[----:B------:R0:W1:Y:S02]  /*2a7b0*/  SHFL.IDX P6, R14, R13, R12, R11 ;  /* 0x0000000c0d0e7389 */ /* 0x00006400000c000b */
[----:B01----:R-:W-:Y:S01]  /*2a7c0*/  ENDCOLLECTIVE ;  /* 0x000000000000791b */ /* 0x003fe20003800000 */
.L_x_2048:
[----:B------:R-:W-:Y:S01]  /*2a7d0*/  IMAD.MOV.U32 R13, RZ, RZ, R0 ;  /* 0x000000ffff0d7224 */ /* 0x000fe200078e0000 */
[----:B------:R-:W-:-:S07]  /*2a7e0*/  MOV R9, R14 ;  /* 0x0000000e00097202 */ /* 0x000fce0000000f00 */
[----:B------:R-:W-:Y:S05]  /*2a7f0*/  WARPSYNC.COLLECTIVE R15, `(.L_x_2049) ;  /* 0x000000000f087348 */ /* 0x000fea0003c00000 */
[----:B------:R0:W1:Y:S02]  /*2a800*/  SHFL.IDX P6, R14, R13, R12, R11 ;  /* 0x0000000c0d0e7389 */ /* 0x00006400000c000b */
[----:B01----:R-:W-:Y:S01]  /*2a810*/  ENDCOLLECTIVE ;  /* 0x000000000000791b */ /* 0x003fe20003800000 */
.L_x_2049:
[----:B------:R-:W-:Y:S05]  /*2a820*/  BRA `(.L_x_2050) ;  /* 0xfffffdf400d87947 */ /* 0x000fea000383ffff */
.L_x_1687:
[----:B------:R-:W-:Y:S01]  /*2a830*/  BSSY B1, `(.L_x_2051) ;  /* 0x0000008000017945 */ /* 0x000fe20003800000 */
[----:B------:R-:W-:Y:S01]  /*2a840*/  IMAD.MOV.U32 R13, RZ, RZ, R7 ;  /* 0x000000ffff0d7224 */ /* 0x000fe200078e0007 */
[----:B------:R-:W-:Y:S01]  /*2a850*/  MOV R11, 0x181f ;  /* 0x0000181f000b7802 */ /* 0x000fe20000000f00 */
[----:B------:R-:W-:Y:S02]  /*2a860*/  IMAD.MOV.U32 R12, RZ, RZ, 0x3 ;  /* 0x00000003ff0c7424 */ /* 0x000fe400078e00ff */
[----:B------:R-:W-:-:S07]  /*2a870*/  IMAD.MOV.U32 R15, RZ, RZ, -0x1 ;  /* 0xffffffffff0f7424 */ /* 0x000fce00078e00ff */
[----:B-1--4-:R-:W-:Y:S05]  /*2a880*/  WARPSYNC.COLLECTIVE R15, `(.L_x_2052) ;  /* 0x000000000f087348 */ /* 0x012fea0003c00000 */
[----:B------:R0:W2:Y:S02]  /*2a890*/  SHFL.IDX P6, R14, R13, R12, R11 ;  /* 0x0000000c0d0e7389 */ /* 0x0000a400000c000b */
[----:B012-4-:R-:W-:Y:S01]  /*2a8a0*/  ENDCOLLECTIVE ;  /* 0x000000000000791b */ /* 0x017fe20003800000 */
.L_x_2052:
[----:B------:R-:W-:Y:S05]  /*2a8b0*/  BSYNC B1 ;  /* 0x0000000000017941 */ /* 0x000fea0003800000 */
.L_x_2051:
        /* <DEDUP_REMOVED lines=8> */
.L_x_2053:
[----:B------:R-:W-:Y:S01]  /*2a940*/  MOV R13, R8 ;  /* 0x00000008000d7202 */ /* 0x000fe20000000f00 */
[----:B------:R-:W-:-:S07]  /*2a950*/  IMAD.MOV.U32 R10, RZ, RZ, R14 ;  /* 0x000000ffff0a7224 */ /* 0x000fce00078e000e */
[----:B------:R-:W-:Y:S05]  /*2a960*/  WARPSYNC.COLLECTIVE R15, `(.L_x_2054) ;  /* 0x000000000f087348 */ /* 0x000fea0003c00000 */
[----:B------:R0:W1:Y:S02]  /*2a970*/  SHFL.IDX P6, R14, R13, R12, R11 ;  /* 0x0000000c0d0e7389 */ /* 0x00006400000c000b */
[----:B01----:R-:W-:Y:S01]  /*2a980*/  ENDCOLLECTIVE ;  /* 0x000000000000791b */ /* 0x003fe20003800000 */
.L_x_2054:
[----:B------:R-:W-:Y:S02]  /*2a990*/  IMAD.MOV.U32 R13, RZ, RZ, R0 ;  /* 0x000000ffff0d7224 */ /* 0x000fe400078e0000 */
[----:B------:R-:W-:-:S07]  /*2a9a0*/  IMAD.MOV.U32 R75, RZ, RZ, R14 ;  /* 0x000000ffff4b7224 */ /* 0x000fce00078e000e */
[----:B------:R-:W-:Y:S05]  /*2a9b0*/  WARPSYNC.COLLECTIVE R15, `(.L_x_2055) ;  /* 0x000000000f087348 */ /* 0x000fea0003c00000 */
[----:B------:R0:W1:Y:S02]  /*2a9c0*/  SHFL.IDX P6, R14, R13, R12, R11 ;  /* 0x0000000c0d0e7389 */ /* 0x00006400000c000b */
[----:B01----:R-:W-:Y:S01]  /*2a9d0*/  ENDCOLLECTIVE ;  /* 0x000000000000791b */ /* 0x003fe20003800000 */
.L_x_2055:
[----:B------:R-:W-:Y:S01]  /*2a9e0*/  IMAD.MOV.U32 R0, RZ, RZ, R14 ;  /* 0x000000ffff007224 */ /* 0x000fe200078e000e */
[----:B------:R-:W-:Y:S06]  /*2a9f0*/  BRA `(.L_x_2056) ;  /* 0xfffffdf800bc7947 */ /* 0x000fec000383ffff */
.L_x_1691:
[----:B0-----:R0:W1:Y:S02]  /*2aa00*/  SYNCS.PHASECHK.TRANS64.TRYWAIT P0, [R18+URZ+0x30800], R119 ;  /* 0x03080077120075a7 */ /* 0x001064000800017f */
[----:B-1----:R-:W-:Y:S05]  /*2aa10*/  @!P0 NANOSLEEP.SYNCS 0x989680 ;  /* 0x009896800000895d */ /* 0x002fea0003900000 */
[----:B------:R-:W1:Y:S02]  /*2aa20*/  @!P0 SYNCS.PHASECHK.TRANS64 P0, [R18+URZ+0x30800], R119 ;  /* 0x03080077120085a7 */ /* 0x000e64000800007f */
[----:B-1----:R-:W-:Y:S05]  /*2aa30*/  @!P0 BRA `(.L_x_1691) ;  /* 0xfffffffc00f08947 */ /* 0x002fea000383ffff */
[----:B------:R-:W-:Y:S05]  /*2aa40*/  BRA `(.L_x_2057) ;  /* 0xfffffe0000147947 */ /* 0x000fea000383ffff */
.L_x_1723:
        /* <DEDUP_REMOVED lines=8> */
.L_x_2059:
[----:B------:R-:W-:Y:S05]  /*2aad0*/  BSYNC B1 ;  /* 0x0000000000017941 */ /* 0x000fea0003800000 */
.L_x_2058:
[----:B------:R-:W-:Y:S01]  /*2aae0*/  IMAD.MOV.U32 R13, RZ, RZ, R4 ;  /* 0x000000ffff0d7224 */ /* 0x000fe200078e0004 */
[----:B------:R-:W-:Y:S01]  /*2aaf0*/  MOV R15, 0xffffffff ;  /* 0xffffffff000f7802 */ /* 0x000fe20000000f00 */
[----:B------:R-:W-:Y:S01]  /*2ab00*/  IMAD.MOV.U32 R12, RZ, RZ, RZ ;  /* 0x000000ffff0c7224 */ /* 0x000fe200078e00ff */
[----:B------:R-:W-:Y:S01]  /*2ab10*/  MOV R6, R14 ;  /* 0x0000000e00067202 */ /* 0x000fe20000000f00 */
[----:B------:R-:W-:-:S07]  /*2ab20*/  IMAD.MOV.U32 R11, RZ, RZ, 0x181f ;  /* 0x0000181fff0b7424 */ /* 0x000fce00078e00ff */
[----:B------:R-:W-:Y:S05]  /*2ab30*/  WARPSYNC.COLLECTIVE R15, `(.L_x_2060) ;  /* 0x000000000f087348 */ /* 0x000fea0003c00000 */
[----:B------:R0:W1:Y:S02]  /*2ab40*/  SHFL.IDX P6, R14, R13, R12, R11 ;  /* 0x0000000c0d0e7389 */ /* 0x00006400000c000b */
[----:B01----:R-:W-:Y:S01]  /*2ab50*/  ENDCOLLECTIVE ;  /* 0x000000000000791b */ /* 0x003fe20003800000 */
.L_x_2060:
[----:B------:R-:W-:Y:S02]  /*2ab60*/  IMAD.MOV.U32 R13, RZ, RZ, R8 ;  /* 0x000000ffff0d7224 */ /* 0x000fe400078e0008 */
[----:B------:R-:W-:-:S07]  /*2ab70*/  IMAD.MOV.U32 R7, RZ, RZ, R14 ;  /* 0x000000ffff077224 */ /* 0x000fce00078e000e */
[----:B------:R-:W-:Y:S05]  /*2ab80*/  WARPSYNC.COLLECTIVE R15, `(.L_x_2061) ;  /* 0x000000000f087348 */ /* 0x000fea0003c00000 */
[----:B------:R0:W1:Y:S02]  /*2ab90*/  SHFL.IDX P6, R14, R13, R12, R11 ;  /* 0x0000000c0d0e7389 */ /* 0x00006400000c000b */
[----:B01----:R-:W-:Y:S01]  /*2aba0*/  ENDCOLLECTIVE ;  /* 0x000000000000791b */ /* 0x003fe20003800000 */
.L_x_2061:
[----:B------:R-:W-:Y:S01]  /*2abb0*/  MOV R13, R0 ;  /* 0x00000000000d7202 */ /* 0x000fe20000000f00 */
[----:B------:R-:W-:-:S07]  /*2abc0*/  IMAD.MOV.U32 R9, RZ, RZ, R14 ;  /* 0x000000ffff097224 */ /* 0x000fce00078e000e */
[----:B------:R-:W-:Y:S05]  /*2abd0*/  WARPSYNC.COLLECTIVE R15, `(.L_x_2062) ;  /* 0x000000000f087348 */ /* 0x000fea0003c00000 */
[----:B------:R0:W1:Y:S02]  /*2abe0*/  SHFL.IDX P6, R14, R13, R12, R11 ;  /* 0x0000000c0d0e7389 */ /* 0x00006400000c000b */
[----:B01----:R-:W-:Y:S01]  /*2abf0*/  ENDCOLLECTIVE ;  /* 0x000000000000791b */ /* 0x003fe20003800000 */
.L_x_2062:
[----:B------:R-:W-:Y:S05]  /*2ac00*/  BRA `(.L_x_2063) ;  /* 0xfffffe2c00e47947 */ /* 0x000fea000383ffff */
.L_x_1726:
[----:B------:R-:W-:Y:S01]  /*2ac10*/  BSSY B1, `(.L_x_2064) ;  /* 0x0000008000017945 */ /* 0x000fe20003800000 */
[----:B------:R-:W-:Y:S01]  /*2ac20*/  IMAD.MOV.U32 R13, RZ, RZ, R5 ;  /* 0x000000ffff0d7224 */ /* 0x000fe200078e0005 */
[----:B------:R-:W-:Y:S01]  /*2ac30*/  MOV R15, 0xffffffff ;  /* 0xffffffff000f7802 */ /* 0x000fe20000000f00 */
[----:B------:R-:W-:Y:S02]  /*2ac40*/  IMAD.MOV.U32 R12, RZ, RZ, 0x1 ;  /* 0x00000001ff0c7424 */ /* 0x000fe400078e00ff */
[----:B------:R-:W-:-:S07]  /*2ac50*/  IMAD.MOV.U32 R11, RZ, RZ, 0x181f ;  /* 0x0000181fff0b7424 */ /* 0x000fce00078e00ff */
[----:B0---4-:R-:W-:Y:S05]  /*2ac60*/  WARPSYNC.COLLECTIVE R15, `(.L_x_2065) ;  /* 0x000000000f087348 */ /* 0x011fea0003c00000 */
[----:B----4-:R1:W2:Y:S02]  /*2ac70*/  SHFL.IDX P6, R14, R13, R12, R11 ;  /* 0x0000000c0d0e7389 */ /* 0x0102a400000c000b */
[----:B012---:R-:W-:Y:S01]  /*2ac80*/  ENDCOLLECTIVE ;  /* 0x000000000000791b */ /* 0x007fe20003800000 */
.L_x_2065:
[----:B------:R-:W-:Y:S05]  /*2ac90*/  BSYNC B1 ;  /* 0x0000000000017941 */ /* 0x000fea0003800000 */
.L_x_2064:
        /* <DEDUP_REMOVED lines=8> */
.L_x_2066:
[----:B------:R-:W-:Y:S02]  /*2ad20*/  IMAD.MOV.U32 R13, RZ, RZ, R8 ;  /* 0x000000ffff0d7224 */ /* 0x000fe400078e0008 */
[----:B------:R-:W-:-:S07]  /*2ad30*/  IMAD.MOV.U32 R7, RZ, RZ, R14 ;  /* 0x000000ffff077224 */ /* 0x000fce00078e000e */
[----:B------:R-:W-:Y:S05]  /*2ad40*/  WARPSYNC.COLLECTIVE R15, `(.L_x_2067) ;  /* 0x000000000f087348 */ /* 0x000fea0003c00000 */
[----:B------:R0:W1:Y:S02]  /*2ad50*/  SHFL.IDX P6, R14, R13, R12, R11 ;  /* 0x0000000c0d0e7389 */ /* 0x00006400000c000b */
[----:B01----:R-:W-:Y:S01]  /*2ad60*/  ENDCOLLECTIVE ;  /* 0x000000000000791b */ /* 0x003fe20003800000 */
.L_x_2067:
[----:B------:R-:W-:Y:S01]  /*2ad70*/  IMAD.MOV.U32 R13, RZ, RZ, R0 ;  /* 0x000000ffff0d7224 */ /* 0x000fe200078e0000 */
[----:B------:R-:W-:-:S07]  /*2ad80*/  MOV R9, R14 ;  /* 0x0000000e00097202 */ /* 0x000fce0000000f00 */
[----:B------:R-:W-:Y:S05]  /*2ad90*/  WARPSYNC.COLLECTIVE R15, `(.L_x_2068) ;  /* 0x000000000f087348 */ /* 0x000fea0003c00000 */
[----:B------:R0:W1:Y:S02]  /*2ada0*/  SHFL.IDX P6, R14, R13, R12, R11 ;  /* 0x0000000c0d0e7389 */ /* 0x00006400000c000b */
[----:B01----:R-:W-:Y:S01]  /*2adb0*/  ENDCOLLECTIVE ;  /* 0x000000000000791b */ /* 0x003fe20003800000 */
.L_x_2068:
[----:B------:R-:W-:Y:S05]  /*2adc0*/  BRA `(.L_x_2069) ;  /* 0xfffffe3000a87947 */ /* 0x000fea000383ffff */
.L_x_1729:
[----:B------:R-:W-:Y:S01]  /*2add0*/  BSSY B1, `(.L_x_2070) ;  /* 0x0000008000017945 */ /* 0x000fe20003800000 */
[----:B------:R-:W-:Y:S01]  /*2ade0*/  IMAD.MOV.U32 R13, RZ, RZ, R5 ;  /* 0x000000ffff0d7224 */ /* 0x000fe200078e0005 */
[----:B------:R-:W-:Y:S01]  /*2adf0*/  MOV R11, 0x181f ;  /* 0x0000181f000b7802 */ /* 0x000fe20000000f00 */
[----:B------:R-:W-:Y:S02]  /*2ae00*/  IMAD.MOV.U32 R12, RZ, RZ, 0x2 ;  /* 0x00000002ff0c7424 */ /* 0x000fe400078e00ff */
[----:B------:R-:W-:-:S07]  /*2ae10*/  IMAD.MOV.U32 R15, RZ, RZ, -0x1 ;  /* 0xffffffffff0f7424 */ /* 0x000fce00078e00ff */
[----:B-1--4-:R-:W-:Y:S05]  /*2ae20*/  WARPSYNC.COLLECTIVE R15, `(.L_x_2071) ;  /* 0x000000000f087348 */ /* 0x012fea0003c00000 */
[----:B----4-:R0:W2:Y:S02]  /*2ae30*/  SHFL.IDX P6, R14, R13, R12, R11 ;  /* 0x0000000c0d0e7389 */ /* 0x0100a400000c000b */
[----:B012---:R-:W-:Y:S01]  /*2ae40*/  ENDCOLLECTIVE ;  /* 0x000000000000791b */ /* 0x007fe20003800000 */
.L_x_2071:
[----:B------:R-:W-:Y:S05]  /*2ae50*/  BSYNC B1 ;  /* 0x0000000000017941 */ /* 0x000fea0003800000 */
.L_x_2070:
        /* <DEDUP_REMOVED lines=8> */
.L_x_2072:
[----:B------:R-:W-:Y:S01]  /*2aee0*/  MOV R13, R8 ;  /* 0x00000008000d7202 */ /* 0x000fe20000000f00 */
[----:B------:R-:W-:-:S07]  /*2aef0*/  IMAD.MOV.U32 R7, RZ, RZ, R14 ;  /* 0x000000ffff077224 */ /* 0x000fce00078e000e */
[----:B------:R-:W-:Y:S05]  /*2af00*/  WARPSYNC.COLLECTIVE R15, `(.L_x_2073) ;  /* 0x000000000f087348 */ /* 0x000fea0003c00000 */
[----:B------:R0:W1:Y:S02]  /*2af10*/  SHFL.IDX P6, R14, R13, R12, R11 ;  /* 0x0000000c0d0e7389 */ /* 0x00006400000c000b */
[----:B01----:R-:W-:Y:S01]  /*2af20*/  ENDCOLLECTIVE ;  /* 0x000000000000791b */ /* 0x003fe20003800000 */
.L_x_2073:
[----:B------:R-:W-:Y:S02]  /*2af30*/  IMAD.MOV.U32 R13, RZ, RZ, R0 ;  /* 0x000000ffff0d7224 */ /* 0x000fe400078e0000 */
[----:B------:R-:W-:-:S07]  /*2af40*/  IMAD.MOV.U32 R9, RZ, RZ, R14 ;  /* 0x000000ffff097224 */ /* 0x000fce00078e000e */
[----:B------:R-:W-:Y:S05]  /*2af50*/  WARPSYNC.COLLECTIVE R15, `(.L_x_2074) ;  /* 0x000000000f087348 */ /* 0x000fea0003c00000 */
[----:B------:R0:W1:Y:S02]  /*2af60*/  SHFL.IDX P6, R14, R13, R12, R11 ;  /* 0x0000000c0d0e7389 */ /* 0x00006400000c000b */
[----:B01----:R-:W-:Y:S01]  /*2af70*/  ENDCOLLECTIVE ;  /* 0x000000000000791b */ /* 0x003fe20003800000 */
.L_x_2074:
[----:B------:R-:W-:Y:S05]  /*2af80*/  BRA `(.L_x_2075) ;  /* 0xfffffe34004c7947 */ /* 0x000fea000383ffff */
.L_x_1732:
        /* <DEDUP_REMOVED lines=8> */
.L_x_2077:
[----:B------:R-:W-:Y:S05]  /*2b010*/  BSYNC B1 ;  /* 0x0000000000017941 */ /* 0x000fea0003800000 */
.L_x_2076:
[----:B------:R-:W-:Y:S01]  /*2b020*/  MOV R13, R4 ;  /* 0x00000004000d7202 */ /* 0x000fe20000000f00 */
[----:B------:R-:W-:Y:S02]  /*2b030*/  IMAD.MOV.U32 R12, RZ, RZ, 0x3 ;  /* 0x00000003ff0c7424 */ /* 0x000fe400078e00ff */
[----:B------:R-:W-:Y:S02]  /*2b040*/  IMAD.MOV.U32 R11, RZ, RZ, 0x181f ;  /* 0x0000181fff0b7424 */ /* 0x000fe400078e00ff */
[----:B------:R-:W-:Y:S02]  /*2b050*/  IMAD.MOV.U32 R15, RZ, RZ, -0x1 ;  /* 0xffffffffff0f7424 */ /* 0x000fe400078e00ff */
[----:B------:R-:W-:-:S07]  /*2b060*/  IMAD.MOV.U32 R21, RZ, RZ, R14 ;  /* 0x000000ffff157224 */ /* 0x000fce00078e000e */
[----:B------:R-:W-:Y:S05]  /*2b070*/  WARPSYNC.COLLECTIVE R15, `(.L_x_2078) ;  /* 0x000000000f087348 */ /* 0x000fea0003c00000 */
[----:B------:R0:W1:Y:S02]  /*2b080*/  SHFL.IDX P6, R14, R13, R12, R11 ;  /* 0x0000000c0d0e7389 */ /* 0x00006400000c000b */
[----:B01----:R-:W-:Y:S01]  /*2b090*/  ENDCOLLECTIVE ;  /* 0x000000000000791b */ /* 0x003fe20003800000 */
.L_x_2078:
[----:B------:R-:W-:Y:S01]  /*2b0a0*/  IMAD.MOV.U32 R13, RZ, RZ, R8 ;  /* 0x000000ffff0d7224 */ /* 0x000fe200078e0008 */
[----:B------:R-:W-:-:S07]  /*2b0b0*/  MOV R76, R14 ;  /* 0x0000000e004c7202 */ /* 0x000fce0000000f00 */
[----:B------:R-:W-:Y:S05]  /*2b0c0*/  WARPSYNC.COLLECTIVE R15, `(.L_x_2079) ;  /* 0x000000000f087348 */ /* 0x000fea0003c00000 */
[----:B------:R0:W1:Y:S02]  /*2b0d0*/  SHFL.IDX P6, R14, R13, R12, R11 ;  /* 0x0000000c0d0e7389 */ /* 0x00006400000c000b */
[----:B01----:R-:W-:Y:S01]  /*2b0e0*/  ENDCOLLECTIVE ;  /* 0x000000000000791b */ /* 0x003fe20003800000 */
.L_x_2079:
[----:B------:R-:W-:Y:S02]  /*2b0f0*/  IMAD.MOV.U32 R13, RZ, RZ, R0 ;  /* 0x000000ffff0d7224 */ /* 0x000fe400078e0000 */
[----:B------:R-:W-:-:S07]  /*2b100*/  IMAD.MOV.U32 R77, RZ, RZ, R14 ;  /* 0x000000ffff4d7224 */ /* 0x000fce00078e000e */
[----:B------:R-:W-:Y:S05]  /*2b110*/  WARPSYNC.COLLECTIVE R15, `(.L_x_2080) ;  /* 0x000000000f087348 */ /* 0x000fea0003c00000 */
[----:B------:R0:W1:Y:S02]  /*2b120*/  SHFL.IDX P6, R14, R13, R12, R11 ;  /* 0x0000000c0d0e7389 */ /* 0x00006400000c000b */
[----:B01----:R-:W-:Y:S01]  /*2b130*/  ENDCOLLECTIVE ;  /* 0x000000000000791b */ /* 0x003fe20003800000 */
.L_x_2080:
[----:B------:R-:W-:Y:S01]  /*2b140*/  MOV R0, R14 ;  /* 0x0000000e00007202 */ /* 0x000fe20000000f00 */
[----:B------:R-:W-:Y:S06]  /*2b150*/  BRA `(.L_x_2081) ;  /* 0xfffffe3400f47947 */ /* 0x000fec000383ffff */
.L_x_1736:
[----:B0-----:R0:W1:Y:S02]  /*2b160*/  SYNCS.PHASECHK.TRANS64.TRYWAIT P0, [R18+URZ+0x30800], R115 ;  /* 0x03080073120075a7 */ /* 0x001064000800017f */
[----:B-1----:R-:W-:Y:S05]  /*2b170*/  @!P0 NANOSLEEP.SYNCS 0x989680 ;  /* 0x009896800000895d */ /* 0x002fea0003900000 */
[----:B------:R-:W1:Y:S02]  /*2b180*/  @!P0 SYNCS.PHASECHK.TRANS64 P0, [R18+URZ+0x30800], R115 ;  /* 0x03080073120085a7 */ /* 0x000e64000800007f */
[----:B-1----:R-:W-:Y:S05]  /*2b190*/  @!P0 BRA `(.L_x_1736) ;  /* 0xfffffffc00f08947 */ /* 0x002fea000383ffff */
[----:B------:R-:W-:Y:S05]  /*2b1a0*/  BRA `(.L_x_2082) ;  /* 0xfffffe3c001c7947 */ /* 0x000fea000383ffff */
.L_x_1754:
[----:B-1----:R1:W0:Y:S02]  /*2b1b0*/  SYNCS.PHASECHK.TRANS64.TRYWAIT P1, [R58+URZ+0x30830], R3 ;  /* 0x030830033a0075a7 */ /* 0x002224000802017f */
[----:B0-----:R-:W-:Y:S05]  /*2b1c0*/  @!P1 NANOSLEEP.SYNCS 0x989680 ;  /* 0x009896800000995d */ /* 0x001fea0003900000 */
[----:B------:R-:W0:Y:S02]  /*2b1d0*/  @!P1 SYNCS.PHASECHK.TRANS64 P1, [R58+URZ+0x30830], R3 ;  /* 0x030830033a0095a7 */ /* 0x000e24000802007f */
[----:B0-----:R-:W-:Y:S05]  /*2b1e0*/  @!P1 BRA `(.L_x_1754) ;  /* 0xfffffffc00f09947 */ /* 0x001fea000383ffff */
[----:B------:R-:W-:Y:S05]  /*2b1f0*/  BRA `(.L_x_1753) ;  /* 0xfffffe7000687947 */ /* 0x000fea000383ffff */
.L_x_1775:
[----:B-1----:R1:W2:Y:S02]  /*2b200*/  SYNCS.PHASECHK.TRANS64.TRYWAIT P1, [R2+URZ+0x30830], R152 ;  /* 0x03083098020075a7 */ /* 0x0022a4000802017f */
[----:B--2---:R-:W-:Y:S05]  /*2b210*/  @!P1 NANOSLEEP.SYNCS 0x989680 ;  /* 0x009896800000995d */ /* 0x004fea0003900000 */
[----:B------:R-:W2:Y:S02]  /*2b220*/  @!P1 SYNCS.PHASECHK.TRANS64 P1, [R2+URZ+0x30830], R152 ;  /* 0x03083098020095a7 */ /* 0x000ea4000802007f */
[----:B--2---:R-:W-:Y:S05]  /*2b230*/  @!P1 BRA `(.L_x_1775) ;  /* 0xfffffffc00f09947 */ /* 0x004fea000383ffff */
[----:B------:R-:W-:Y:S05]  /*2b240*/  BRA `(.L_x_1774) ;  /* 0xfffffea000047947 */ /* 0x000fea000383ffff */
.L_x_1780:
[----:B-1----:R1:W2:Y:S02]  /*2b250*/  SYNCS.PHASECHK.TRANS64.TRYWAIT P1, [R203+URZ+0x30850], R0 ;  /* 0x03085000cb0075a7 */ /* 0x0022a4000802017f */
[----:B--2---:R-:W-:Y:S05]  /*2b260*/  @!P1 NANOSLEEP.SYNCS 0x989680 ;  /* 0x009896800000995d */ /* 0x004fea0003900000 */
[----:B------:R-:W2:Y:S02]  /*2b270*/  @!P1 SYNCS.PHASECHK.TRANS64 P1, [R203+URZ+0x30850], R0 ;  /* 0x03085000cb0095a7 */ /* 0x000ea4000802007f */
[----:B--2---:R-:W-:Y:S05]  /*2b280*/  @!P1 BRA `(.L_x_1780) ;  /* 0xfffffffc00f09947 */ /* 0x004fea000383ffff */
[----:B------:R-:W-:Y:S05]  /*2b290*/  BRA `(.L_x_1779) ;  /* 0xfffffeb0007c7947 */ /* 0x000fea000383ffff */
.L_x_1803:
[----:B-1----:R1:W2:Y:S02]  /*2b2a0*/  SYNCS.PHASECHK.TRANS64.TRYWAIT P1, [R222+URZ+0x30830], R2 ;  /* 0x03083002de0075a7 */ /* 0x0022a4000802017f */
[----:B--2---:R-:W-:Y:S05]  /*2b2b0*/  @!P1 NANOSLEEP.SYNCS 0x989680 ;  /* 0x009896800000995d */ /* 0x004fea0003900000 */
[----:B------:R-:W2:Y:S02]  /*2b2c0*/  @!P1 SYNCS.PHASECHK.TRANS64 P1, [R222+URZ+0x30830], R2 ;  /* 0x03083002de0095a7 */ /* 0x000ea4000802007f */
[----:B--2---:R-:W-:Y:S05]  /*2b2d0*/  @!P1 BRA `(.L_x_1803) ;  /* 0xfffffffc00f09947 */ /* 0x004fea000383ffff */
[----:B------:R-:W-:Y:S05]  /*2b2e0*/  BRA `(.L_x_1802) ;  /* 0xfffffed400307947 */ /* 0x000fea000383ffff */
.L_x_1808:
[----:B-1----:R1:W2:Y:S02]  /*2b2f0*/  SYNCS.PHASECHK.TRANS64.TRYWAIT P1, [R13+URZ+0x30850], R0 ;  /* 0x030850000d0075a7 */ /* 0x0022a4000802017f */
[----:B--2---:R-:W-:Y:S05]  /*2b300*/  @!P1 NANOSLEEP.SYNCS 0x989680 ;  /* 0x009896800000995d */ /* 0x004fea0003900000 */
[----:B------:R-:W2:Y:S02]  /*2b310*/  @!P1 SYNCS.PHASECHK.TRANS64 P1, [R13+URZ+0x30850], R0 ;  /* 0x030850000d0095a7 */ /* 0x000ea4000802007f */
[----:B--2---:R-:W-:Y:S05]  /*2b320*/  @!P1 BRA `(.L_x_1808) ;  /* 0xfffffffc00f09947 */ /* 0x004fea000383ffff */
[----:B------:R-:W-:Y:S05]  /*2b330*/  BRA `(.L_x_1807) ;  /* 0xfffffee400ac7947 */ /* 0x000fea000383ffff */
.L_x_1818:
[----:B--2---:R2:W3:Y:S02]  /*2b340*/  SYNCS.PHASECHK.TRANS64.TRYWAIT P1, [R4+URZ+0x30830], R2 ;  /* 0x03083002040075a7 */ /* 0x0044e4000802017f */
[----:B---3--:R-:W-:Y:S05]  /*2b350*/  @!P1 NANOSLEEP.SYNCS 0x989680 ;  /* 0x009896800000995d */ /* 0x008fea0003900000 */
[----:B------:R-:W3:Y:S02]  /*2b360*/  @!P1 SYNCS.PHASECHK.TRANS64 P1, [R4+URZ+0x30830], R2 ;  /* 0x03083002040095a7 */ /* 0x000ee4000802007f */
[----:B---3--:R-:W-:Y:S05]  /*2b370*/  @!P1 BRA `(.L_x_1818) ;  /* 0xfffffffc00f09947 */ /* 0x008fea000383ffff */
[----:B------:R-:W-:Y:S05]  /*2b380*/  BRA `(.L_x_1817) ;  /* 0xfffffef800887947 */ /* 0x000fea000383ffff */
.L_x_1823:
[----:B-1----:R1:W2:Y:S02]  /*2b390*/  SYNCS.PHASECHK.TRANS64.TRYWAIT P1, [R222+URZ+0x30850], R0 ;  /* 0x03085000de0075a7 */ /* 0x0022a4000802017f */
[----:B--2---:R-:W-:Y:S05]  /*2b3a0*/  @!P1 NANOSLEEP.SYNCS 0x989680 ;  /* 0x009896800000995d */ /* 0x004fea0003900000 */
[----:B------:R-:W2:Y:S02]  /*2b3b0*/  @!P1 SYNCS.PHASECHK.TRANS64 P1, [R222+URZ+0x30850], R0 ;  /* 0x03085000de0095a7 */ /* 0x000ea4000802007f */
[----:B--2---:R-:W-:Y:S05]  /*2b3c0*/  @!P1 BRA `(.L_x_1823) ;  /* 0xfffffffc00f09947 */ /* 0x004fea000383ffff */
[----:B------:R-:W-:Y:S05]  /*2b3d0*/  BRA `(.L_x_1822) ;  /* 0xffffff0c00087947 */ /* 0x000fea000383ffff */
.L_x_1839:
[----:B--2---:R2:W3:Y:S02]  /*2b3e0*/  SYNCS.PHASECHK.TRANS64.TRYWAIT P1, [R12+URZ+0x30850], R5 ;  /* 0x030850050c0075a7 */ /* 0x0044e4000802017f */
[----:B---3--:R-:W-:Y:S05]  /*2b3f0*/  @!P1 NANOSLEEP.SYNCS 0x989680 ;  /* 0x009896800000995d */ /* 0x008fea0003900000 */
[----:B------:R-:W3:Y:S02]  /*2b400*/  @!P1 SYNCS.PHASECHK.TRANS64 P1, [R12+URZ+0x30850], R5 ;  /* 0x030850050c0095a7 */ /* 0x000ee4000802007f */
[----:B---3--:R-:W-:Y:S05]  /*2b410*/  @!P1 BRA `(.L_x_1839) ;  /* 0xfffffffc00f09947 */ /* 0x008fea000383ffff */
[----:B------:R-:W-:Y:S05]  /*2b420*/  BRA `(.L_x_1838) ;  /* 0xffffff3000c87947 */ /* 0x000fea000383ffff */
.L_x_1884:
[----:B------:R-:W0:Y:S01]  /*2b430*/  S2R R12, SR_TID.X ;  /* 0x00000000000c7919 */ /* 0x000e220000002100 */
[----:B------:R-:W-:Y:S01]  /*2b440*/  BSSY B1, `(.L_x_2083) ;  /* 0x000000a000017945 */ /* 0x000fe20003800000 */
[----:B------:R-:W-:Y:S01]  /*2b450*/  IMAD.MOV.U32 R11, RZ, RZ, 0x1f ;  /* 0x0000001fff0b7424 */ /* 0x000fe200078e00ff */
[----:B------:R-:W-:Y:S02]  /*2b460*/  MOV R15, 0xffffffff ;  /* 0xffffffff000f7802 */ /* 0x000fe40000000f00 */
[----:B0-----:R-:W-:-:S04]  /*2b470*/  SHF.R.U32.HI R12, RZ, 0x5, R12 ;  /* 0x00000005ff0c7819 */ /* 0x001fc8000001160c */
[----:B------:R-:W-:-:S05]  /*2b480*/  LOP3.LUT R12, R12, 0x3, RZ, 0xc0, !PT ;  /* 0x000000030c0c7812 */ /* 0x000fca00078ec0ff */
[----:B------:R-:W-:Y:S02]  /*2b490*/  IMAD.MOV.U32 R13, RZ, RZ, R12 ;  /* 0x000000ffff0d7224 */ /* 0x000fe400078e000c */
[----:B------:R-:W-:-:S07]  /*2b4a0*/  IMAD.MOV.U32 R12, RZ, RZ, RZ ;  /* 0x000000ffff0c7224 */ /* 0x000fce00078e00ff */
[----:B-1----:R-:W-:Y:S05]  /*2b4b0*/  WARPSYNC.COLLECTIVE R15, `(.L_x_2084) ;  /* 0x000000000f087348 */ /* 0x002fea0003c00000 */
[----:B------:R0:W2:Y:S02]  /*2b4c0*/  SHFL.IDX P6, R14, R13, R12, R11 ;  /* 0x0000000c0d0e7389 */ /* 0x0000a400000c000b */
[----:B012---:R-:W-:Y:S01]  /*2b4d0*/  ENDCOLLECTIVE ;  /* 0x000000000000791b */ /* 0x007fe20003800000 */
.L_x_2084:
[----:B------:R-:W-:Y:S05]  /*2b4e0*/  BSYNC B1 ;  /* 0x0000000000017941 */ /* 0x000fea0003800000 */
.L_x_2083:
[----:B------:R-:W-:Y:S05]  /*2b4f0*/  BRA `(.L_x_2085) ;  /* 0xffffff8000d47947 */ /* 0x000fea000383ffff */
.L_x_1886:
[----:B------:R-:W-:Y:S01]  /*2b500*/  BSSY B1, `(.L_x_2086) ;  /* 0x0000006000017945 */ /* 0x000fe20003800000 */
[----:B------:R-:W-:-:S07]  /*2b510*/  IMAD.MOV.U32 R15, RZ, RZ, -0x1 ;  /* 0xffffffffff0f7424 */ /* 0x000fce00078e00ff */
[----:B01----:R-:W-:Y:S05]  /*2b520*/  WARPSYNC.COLLECTIVE R15, `(.L_x_2087) ;  /* 0x000000000f0c7348 */ /* 0x003fea0003c00000 */
[----:B------:R-:W-:Y:S02]  /*2b530*/  ELECT P6, UR62, PT ;  /* 0x00000000003e782f */ /* 0x000fe400038c0000 */
[----:B------:R-:W-:Y:S01]  /*2b540*/  MOV R14, UR62 ;  /* 0x0000003e000e7c02 */ /* 0x000fe20008000f00 */
[----:B01----:R-:W-:Y:S10]  /*2b550*/  ENDCOLLECTIVE ;  /* 0x000000000000791b */ /* 0x003ff40003800000 */
.L_x_2087:
[----:B------:R-:W-:Y:S05]  /*2b560*/  BSYNC B1 ;  /* 0x0000000000017941 */ /* 0x000fea0003800000 */
.L_x_2086:
[----:B------:R-:W-:Y:S05]  /*2b570*/  BRA `(.L_x_1885) ;  /* 0xffffff8000cc7947 */ /* 0x000fea000383ffff */
.L_x_1888:
[----:B0-----:R0:W2:Y:S02]  /*2b580*/  SYNCS.PHASECHK.TRANS64.TRYWAIT P0, [R23+URZ+0x30820], R6 ;  /* 0x03082006170075a7 */ /* 0x0010a4000800017f */
[----:B--2---:R-:W-:Y:S05]  /*2b590*/  @!P0 NANOSLEEP.SYNCS 0x989680 ;  /* 0x009896800000895d */ /* 0x004fea0003900000 */
[----:B------:R-:W2:Y:S02]  /*2b5a0*/  @!P0 SYNCS.PHASECHK.TRANS64 P0, [R23+URZ+0x30820], R6 ;  /* 0x03082006170085a7 */ /* 0x000ea4000800007f */
[----:B--2---:R-:W-:Y:S05]  /*2b5b0*/  @!P0 BRA `(.L_x_1888) ;  /* 0xfffffffc00f08947 */ /* 0x004fea000383ffff */
[----:B------:R-:W-:Y:S05]  /*2b5c0*/  BRA `(.L_x_2088) ;  /* 0xffffff8000dc7947 */ /* 0x000fea000383ffff */
.L_x_1892:
[----:B--2---:R2:W3:Y:S02]  /*2b5d0*/  SYNCS.PHASECHK.TRANS64.TRYWAIT P0, [R13+URZ+0x308a0], R12 ;  /* 0x0308a00c0d0075a7 */ /* 0x0044e4000800017f */
[----:B---3--:R-:W-:Y:S05]  /*2b5e0*/  @!P0 NANOSLEEP.SYNCS 0x989680 ;  /* 0x009896800000895d */ /* 0x008fea0003900000 */
[----:B------:R-:W3:Y:S02]  /*2b5f0*/  @!P0 SYNCS.PHASECHK.TRANS64 P0, [R13+URZ+0x308a0], R12 ;  /* 0x0308a00c0d0085a7 */ /* 0x000ee4000800007f */
[----:B---3--:R-:W-:Y:S05]  /*2b600*/  @!P0 BRA `(.L_x_1892) ;  /* 0xfffffffc00f08947 */ /* 0x008fea000383ffff */
[----:B------:R-:W-:Y:S05]  /*2b610*/  BRA `(.L_x_2089) ;  /* 0xffffff8000f47947 */ /* 0x000fea000383ffff */
.L_x_1900:
[----:B0-----:R0:W3:Y:S02]  /*2b620*/  SYNCS.PHASECHK.TRANS64.TRYWAIT P0, [R13+URZ+0x308c0], R12 ;  /* 0x0308c00c0d0075a7 */ /* 0x0010e4000800017f */
[----:B---3--:R-:W-:Y:S05]  /*2b630*/  @!P0 NANOSLEEP.SYNCS 0x989680 ;  /* 0x009896800000895d */ /* 0x008fea0003900000 */
[----:B------:R-:W3:Y:S02]  /*2b640*/  @!P0 SYNCS.PHASECHK.TRANS64 P0, [R13+URZ+0x308c0], R12 ;  /* 0x0308c00c0d0085a7 */ /* 0x000ee4000800007f */
[----:B---3--:R-:W-:Y:S05]  /*2b650*/  @!P0 BRA `(.L_x_1900) ;  /* 0xfffffffc00f08947 */ /* 0x008fea000383ffff */
[----:B------:R-:W-:Y:S05]  /*2b660*/  BRA `(.L_x_2090) ;  /* 0xffffff8800347947 */ /* 0x000fea000383ffff */
.L_x_1910:
[----:B0-----:R0:W2:Y:S02]  /*2b670*/  SYNCS.PHASECHK.TRANS64.TRYWAIT P1, [R6+URZ+0x308a0], R3 ;  /* 0x0308a003060075a7 */ /* 0x0010a4000802017f */
[----:B--2---:R-:W-:Y:S05]  /*2b680*/  @!P1 NANOSLEEP.SYNCS 0x989680 ;  /* 0x009896800000995d */ /* 0x004fea0003900000 */
[----:B------:R-:W2:Y:S02]  /*2b690*/  @!P1 SYNCS.PHASECHK.TRANS64 P1, [R6+URZ+0x308a0], R3 ;  /* 0x0308a003060095a7 */ /* 0x000ea4000802007f */
[----:B--2---:R-:W-:Y:S05]  /*2b6a0*/  @!P1 BRA `(.L_x_1910) ;  /* 0xfffffffc00f09947 */ /* 0x004fea000383ffff */
[----:B------:R-:W-:Y:S05]  /*2b6b0*/  BRA `(.L_x_2091) ;  /* 0xffffff8c00a87947 */ /* 0x000fea000383ffff */
.L_x_1918:
[----:B--2---:R2:W3:Y:S02]  /*2b6c0*/  SYNCS.PHASECHK.TRANS64.TRYWAIT P1, [R6+URZ+0x308c0], R3 ;  /* 0x0308c003060075a7 */ /* 0x0044e4000802017f */
[----:B---3--:R-:W-:Y:S05]  /*2b6d0*/  @!P1 NANOSLEEP.SYNCS 0x989680 ;  /* 0x009896800000995d */ /* 0x008fea0003900000 */
[----:B------:R-:W3:Y:S02]  /*2b6e0*/  @!P1 SYNCS.PHASECHK.TRANS64 P1, [R6+URZ+0x308c0], R3 ;  /* 0x0308c003060095a7 */ /* 0x000ee4000802007f */
[----:B---3--:R-:W-:Y:S05]  /*2b6f0*/  @!P1 BRA `(.L_x_1918) ;  /* 0xfffffffc00f09947 */ /* 0x008fea000383ffff */
[----:B------:R-:W-:Y:S05]  /*2b700*/  BRA `(.L_x_2092) ;  /* 0xffffff9000e07947 */ /* 0x000fea000383ffff */
.L_x_1942:
        /* <DEDUP_REMOVED lines=8> */
[----:B-----5:R-:W-:Y:S05]  /*2b790*/  WARPSYNC.COLLECTIVE R15, `(.L_x_2094) ;  /* 0x000000000f087348 */ /* 0x020fea0003c00000 */
[----:B------:R0:W1:Y:S02]  /*2b7a0*/  SHFL.IDX P6, R14, R13, R12, R11 ;  /* 0x0000000c0d0e7389 */ /* 0x00006400000c000b */
[----:B01---5:R-:W-:Y:S01]  /*2b7b0*/  ENDCOLLECTIVE ;  /* 0x000000000000791b */ /* 0x023fe20003800000 */
.L_x_2094:
[----:B------:R-:W-:Y:S05]  /*2b7c0*/  BSYNC B0 ;  /* 0x0000000000007941 */ /* 0x000fea0003800000 */
.L_x_2093:
[----:B------:R-:W-:Y:S05]  /*2b7d0*/  BRA `(.L_x_2095) ;  /* 0xffffffa400587947 */ /* 0x000fea000383ffff */
.L_x_1945:
[----:B0-----:R0:W1:Y:S02]  /*2b7e0*/  SYNCS.PHASECHK.TRANS64.TRYWAIT P0, [R4+URZ+0x30840], R5 ;  /* 0x03084005040075a7 */ /* 0x001064000800017f */
[----:B-1----:R-:W-:Y:S05]  /*2b7f0*/  @!P0 NANOSLEEP.SYNCS 0x989680 ;  /* 0x009896800000895d */ /* 0x002fea0003900000 */
[----:B------:R-:W1:Y:S02]  /*2b800*/  @!P0 SYNCS.PHASECHK.TRANS64 P0, [R4+URZ+0x30840], R5 ;  /* 0x03084005040085a7 */ /* 0x000e64000800007f */
[----:B-1----:R-:W-:Y:S05]  /*2b810*/  @!P0 BRA `(.L_x_1945) ;  /* 0xfffffffc00f08947 */ /* 0x002fea000383ffff */
[----:B------:R-:W-:Y:S05]  /*2b820*/  BRA `(.L_x_2096) ;  /* 0xffffffa400b87947 */ /* 0x000fea000383ffff */
.L_x_1946:
        /* <DEDUP_REMOVED lines=8> */
.L_x_2098:
[----:B------:R-:W-:Y:S05]  /*2b8b0*/  BSYNC B0 ;  /* 0x0000000000007941 */ /* 0x000fea0003800000 */
.L_x_2097:
        /* <DEDUP_REMOVED lines=9> */
.L_x_2099:
[----:B------:R-:W-:Y:S02]  /*2b950*/  IMAD.MOV.U32 R13, RZ, RZ, R6 ;  /* 0x000000ffff0d7224 */ /* 0x000fe400078e0006 */
[----:B------:R-:W-:Y:S02]  /*2b960*/  IMAD.MOV.U32 R12, RZ, RZ, 0x1 ;  /* 0x00000001ff0c7424 */ /* 0x000fe400078e00ff */
[----:B------:R-:W-:-:S07]  /*2b970*/  IMAD.MOV.U32 R3, RZ, RZ, R14 ;  /* 0x000000ffff037224 */ /* 0x000fce00078e000e */
[----:B------:R-:W-:Y:S05]  /*2b980*/  WARPSYNC.COLLECTIVE R15, `(.L_x_2100) ;  /* 0x000000000f087348 */ /* 0x000fea0003c00000 */
[----:B------:R0:W1:Y:S02]  /*2b990*/  SHFL.IDX P6, R14, R13, R12, R11 ;  /* 0x0000000c0d0e7389 */ /* 0x00006400000c000b */
[----:B01----:R-:W-:Y:S01]  /*2b9a0*/  ENDCOLLECTIVE ;  /* 0x000000000000791b */ /* 0x003fe20003800000 */
.L_x_2100:
[----:B------:R-:W-:-:S04]  /*2b9b0*/  @P0 LEA R3, P1, R37, R3, 0x1 ;  /* 0x0000000325030211 */ /* 0x000fc800078208ff */
[----:B------:R-:W-:-:S04]  /*2b9c0*/  @P0 IADD3.X R2, RZ, R2, RZ, P1, !PT ;  /* 0x00000002ff020210 */ /* 0x000fc80000ffe4ff */
[----:B------:R-:W-:Y:S01]  /*2b9d0*/  @P0 LOP3.LUT R3, R3, R2, RZ, 0x3c, !PT ;  /* 0x0000000203030212 */ /* 0x000fe200078e3cff */
[----:B------:R-:W-:-:S03]  /*2b9e0*/  IMAD.MOV.U32 R13, RZ, RZ, R0 ;  /* 0x000000ffff0d7224 */ /* 0x000fc600078e0000 */
[----:B------:R-:W-:-:S04]  /*2b9f0*/  @P0 LOP3.LUT R2, R3, R2, RZ, 0x3c, !PT ;  /* 0x0000000203020212 */ /* 0x000fc800078e3cff */
[----:B------:R-:W-:Y:S02]  /*2ba00*/  @P0 LOP3.LUT R3, R3, R2, RZ, 0x3c, !PT ;  /* 0x0000000203030212 */ /* 0x000fe400078e3cff */
[----:B------:R-:W-:-:S03]  /*2ba10*/  MOV R8, R14 ;  /* 0x0000000e00087202 */ /* 0x000fc60000000f00 */
[----:B------:R-:W-:Y:S01]  /*2ba20*/  @!PT LDS RZ, [RZ] ;  /* 0x00000000fffff984 */ /* 0x000fe20000000800 */
[----:B------:R-:W-:Y:S01]  /*2ba30*/  @!PT LDS RZ, [RZ] ;  /* 0x00000000fffff984 */ /* 0x000fe20000000800 */
[----:B------:R-:W-:Y:S01]  /*2ba40*/  @!PT LDS RZ, [RZ] ;  /* 0x00000000fffff984 */ /* 0x000fe20000000800 */
[----:B------:R0:W-:Y:S04]  /*2ba50*/  @P0 LDGSTS.E.BYPASS.LTC128B.128 [R9+0x20400], desc[UR60][R2.64], !P5 ;  /* 0x2040000002090fae */ /* 0x0001e8000e901d7c */
[----:B0-----:R-:W-:Y:S05]  /*2ba60*/  WARPSYNC.COLLECTIVE R15, `(.L_x_2101) ;  /* 0x000000000f087348 */ /* 0x001fea0003c00000 */
[----:B------:R1:W2:Y:S02]  /*2ba70*/  SHFL.IDX P6, R14, R13, R12, R11 ;  /* 0x0000000c0d0e7389 */ /* 0x0002a400000c000b */
[----:B012---:R-:W-:Y:S01]  /*2ba80*/  ENDCOLLECTIVE ;  /* 0x000000000000791b */ /* 0x007fe20003800000 */
.L_x_2101:
[----:B------:R-:W-:Y:S01]  /*2ba90*/  @!PT LDS RZ, [RZ] ;  /* 0x00000000fffff984 */ /* 0x000fe20000000800 */
[----:B------:R-:W-:Y:S01]  /*2baa0*/  @!PT LDS RZ, [RZ] ;  /* 0x00000000fffff984 */ /* 0x000fe20000000800 */
[----:B------:R-:W-:Y:S01]  /*2bab0*/  @!PT LDS RZ, [RZ] ;  /* 0x00000000fffff984 */ /* 0x000fe20000000800 */
[----:B------:R-:W-:Y:S04]  /*2bac0*/  @P0 LDGSTS.E.BYPASS.LTC128B.128 [R9+0x22400], desc[UR60][R2.64+0x80], !P4 ;  /* 0x2240008002090fae */ /* 0x000fe8000e101d7c */
[----:B------:R-:W-:Y:S04]  /*2bad0*/  @P0 LDGSTS.E.BYPASS.LTC128B.128 [R9+0x24400], desc[UR60][R2.64+0x100], !P3 ;  /* 0x2440010002090fae */ /* 0x000fe8000d901d7c */
[----:B------:R0:W-:Y:S01]  /*2bae0*/  @P0 LDGSTS.E.BYPASS.LTC128B.128 [R9+0x26400], desc[UR60][R2.64+0x180], !P2 ;  /* 0x2640018002090fae */ /* 0x0001e2000d101d7c */
[----:B------:R-:W-:Y:S01]  /*2baf0*/  ISETP.GE.AND P0, PT, R5, 0x11, PT ;  /* 0x000000110500780c */ /* 0x000fe20003f06270 */
[----:B------:R-:W-:-:S02]  /*2bb00*/  IMAD.MOV.U32 R13, RZ, RZ, R6 ;  /* 0x000000ffff0d7224 */ /* 0x000fc400078e0006 */
[----:B------:R-:W-:Y:S02]  /*2bb10*/  IMAD.MOV.U32 R12, RZ, RZ, 0x2 ;  /* 0x00000002ff0c7424 */ /* 0x000fe400078e00ff */
[----:B0-----:R-:W-:-:S08]  /*2bb20*/  IMAD.MOV.U32 R2, RZ, RZ, R14 ;  /* 0x000000ffff027224 */ /* 0x001fd000078e000e */
[----:B------:R-:W-:Y:S05]  /*2bb30*/  WARPSYNC.COLLECTIVE R15, `(.L_x_2102) ;  /* 0x000000000f087348 */ /* 0x000fea0003c00000 */
[----:B------:R0:W1:Y:S02]  /*2bb40*/  SHFL.IDX P6, R14, R13, R12, R11 ;  /* 0x0000000c0d0e7389 */ /* 0x00006400000c000b */
[----:B01----:R-:W-:Y:S01]  /*2bb50*/  ENDCOLLECTIVE ;  /* 0x000000000000791b */ /* 0x003fe20003800000 */
.L_x_2102:
[----:B------:R-:W-:Y:S02]  /*2bb60*/  @P0 LEA R21, R7, R23, 0x1 ;  /* 0x0000001707150211 */ /* 0x000fe400078e08ff */
[----:B------:R-:W-:-:S05]  /*2bb70*/  @P0 LEA R2, P1, R37, R2, 0x1 ;  /* 0x0000000225020211 */ /* 0x000fca00078208ff */
[----:B------:R-:W-:-:S05]  /*2bb80*/  @P0 IMAD.X R3, RZ, RZ, R8, P1 ;  /* 0x000000ffff030224 */ /* 0x000fca00008e0608 */
[----:B------:R-:W-:Y:S01]  /*2bb90*/  @!PT LDS RZ, [RZ] ;  /* 0x00000000fffff984 */ /* 0x000fe20000000800 */
[----:B------:R-:W-:Y:S01]  /*2bba0*/  @!PT LDS RZ, [RZ] ;  /* 0x00000000fffff984 */ /* 0x000fe20000000800 */
[----:B------:R-:W-:Y:S01]  /*2bbb0*/  @!PT LDS RZ, [RZ] ;  /* 0x00000000fffff984 */ /* 0x000fe20000000800 */
[----:B------:R0:W-:Y:S01]  /*2bbc0*/  @P0 LDGSTS.E.BYPASS.LTC128B.128 [R21+0x20c00], desc[UR60][R2.64], !P5 ;  /* 0x20c0000002150fae */ /* 0x0001e2000e901d7c */
[----:B------:R-:W-:-:S03]  /*2bbd0*/  MOV R13, R0 ;  /* 0x00000000000d7202 */ /* 0x000fc60000000f00 */
        /* <DEDUP_REMOVED lines=8> */
.L_x_2103:
[----:B------:R-:W-:Y:S01]  /*2bc60*/  @P0 IMAD R9, R7, 0x2, R23 ;  /* 0x0000000207090824 */ /* 0x000fe200078e0217 */
[----:B------:R-:W-:Y:S01]  /*2bc70*/  MOV R13, R6 ;  /* 0x00000006000d7202 */ /* 0x000fe20000000f00 */
[----:B------:R-:W-:Y:S02]  /*2bc80*/  IMAD.MOV.U32 R12, RZ, RZ, 0x3 ;  /* 0x00000003ff0c7424 */ /* 0x000fe400078e00ff */
[----:B------:R-:W-:-:S07]  /*2bc90*/  IMAD.MOV.U32 R2, RZ, RZ, R14 ;  /* 0x000000ffff027224 */ /* 0x000fce00078e000e */
[----:B------:R-:W-:Y:S05]  /*2bca0*/  WARPSYNC.COLLECTIVE R15, `(.L_x_2104) ;  /* 0x000000000f087348 */ /* 0x000fea0003c00000 */
[----:B------:R0:W1:Y:S02]  /*2bcb0*/  SHFL.IDX P6, R14, R13, R12, R11 ;  /* 0x0000000c0d0e7389 */ /* 0x00006400000c000b */
[----:B01----:R-:W-:Y:S01]  /*2bcc0*/  ENDCOLLECTIVE ;  /* 0x000000000000791b */ /* 0x003fe20003800000 */
.L_x_2104:
        /* <DEDUP_REMOVED lines=14> */
.L_x_2105:
[----:B------:R-:W-:Y:S01]  /*2bdb0*/  MOV R0, R14 ;  /* 0x0000000e00007202 */ /* 0x000fe20000000f00 */
[----:B------:R-:W-:Y:S06]  /*2bdc0*/  BRA `(.L_x_2106) ;  /* 0xffffffa400607947 */ /* 0x000fec000383ffff */
.L_x_1951:
[----:B------:R-:W-:Y:S01]  /*2bdd0*/  IMAD.MOV.U32 R13, RZ, RZ, R0 ;  /* 0x000000ffff0d7224 */ /* 0x000fe200078e0000 */
[----:B------:R-:W-:Y:S01]  /*2bde0*/  MOV R15, 0xffffffff ;  /* 0xffffffff000f7802 */ /* 0x000fe20000000f00 */
[----:B------:R-:W-:Y:S01]  /*2bdf0*/  IMAD.MOV.U32 R12, RZ, RZ, RZ ;  /* 0x000000ffff0c7224 */ /* 0x000fe200078e00ff */
[----:B------:R-:W-:Y:S01]  /*2be00*/  IADD3 R28, R8, R28, RZ ;  /* 0x0000001c081c7210 */ /* 0x000fe20007ffe0ff */
[----:B------:R-:W-:Y:S02]  /*2be10*/  IMAD.MOV.U32 R11, RZ, RZ, 0x181f ;  /* 0x0000181fff0b7424 */ /* 0x000fe400078e00ff */
[----:B------:R-:W-:Y:S02]  /*2be20*/  IMAD R5, R31, R7, RZ ;  /* 0x000000071f057224 */ /* 0x000fe400078e02ff */
[----:B------:R-:W-:-:S07]  /*2be30*/  VIADD R6, R28, 0x10 ;  /* 0x000000101c067836 */ /* 0x000fce0000000000 */
[----:B------:R-:W-:Y:S05]  /*2be40*/  WARPSYNC.COLLECTIVE R15, `(.L_x_2107) ;  /* 0x000000000f087348 */ /* 0x000fea0003c00000 */
[----:B------:R0:W1:Y:S02]  /*2be50*/  SHFL.IDX P6, R14, R13, R12, R11 ;  /* 0x0000000c0d0e7389 */ /* 0x00006400000c000b */
[----:B01----:R-:W-:Y:S01]  /*2be60*/  ENDCOLLECTIVE ;  /* 0x000000000000791b */ /* 0x003fe20003800000 */
.L_x_2107:
[----:B------:R-:W-:Y:S01]  /*2be70*/  ISETP.GE.AND P0, PT, R28, R5, PT ;  /* 0x000000051c00720c */ /* 0x000fe20003f06270 */
[----:B------:R-:W-:Y:S02]  /*2be80*/  IMAD.MOV.U32 R13, RZ, RZ, R4 ;  /* 0x000000ffff0d7224 */ /* 0x000fe400078e0004 */
[----:B------:R-:W-:-:S10]  /*2be90*/  IMAD.MOV.U32 R2, RZ, RZ, R14 ;  /* 0x000000ffff027224 */ /* 0x000fd400078e000e */
[----:B------:R-:W-:Y:S05]  /*2bea0*/  WARPSYNC.COLLECTIVE R15, `(.L_x_2108) ;  /* 0x000000000f087348 */ /* 0x000fea0003c00000 */
[----:B------:R0:W1:Y:S02]  /*2beb0*/  SHFL.IDX P6, R14, R13, R12, R11 ;  /* 0x0000000c0d0e7389 */ /* 0x00006400000c000b */
[----:B01----:R-:W-:Y:S01]  /*2bec0*/  ENDCOLLECTIVE ;  /* 0x000000000000791b */ /* 0x003fe20003800000 */
.L_x_2108:
[----:B------:R-:W-:Y:S01]  /*2bed0*/  IMAD.MOV.U32 R13, RZ, RZ, R0 ;  /* 0x000000ffff0d7224 */ /* 0x000fe200078e0000 */
[----:B------:R-:W-:Y:S01]  /*2bee0*/  MOV R12, 0x1 ;  /* 0x00000001000c7802 */ /* 0x000fe20000000f00 */
[----:B------:R-:W-:-:S07]  /*2bef0*/  IMAD.MOV.U32 R3, RZ, RZ, R14 ;  /* 0x000000ffff037224 */ /* 0x000fce00078e000e */
[----:B------:R-:W-:Y:S05]  /*2bf00*/  WARPSYNC.COLLECTIVE R15, `(.L_x_2109) ;  /* 0x000000000f087348 */ /* 0x000fea0003c00000 */
[----:B------:R0:W1:Y:S02]  /*2bf10*/  SHFL.IDX P6, R14, R13, R12, R11 ;  /* 0x0000000c0d0e7389 */ /* 0x00006400000c000b */
[----:B01----:R-:W-:Y:S01]  /*2bf20*/  ENDCOLLECTIVE ;  /* 0x000000000000791b */ /* 0x003fe20003800000 */
.L_x_2109:
[----:B------:R-:W-:-:S05]  /*2bf30*/  @!P0 LEA R3, P5, R37, R3, 0x1 ;  /* 0x0000000325038211 */ /* 0x000fca00078a08ff */
[----:B------:R-:W-:-:S05]  /*2bf40*/  @!P0 IMAD.X R2, RZ, RZ, R2, P5 ;  /* 0x000000ffff028224 */ /* 0x000fca00028e0602 */
[----:B------:R-:W-:Y:S01]  /*2bf50*/  @!P0 LOP3.LUT R3, R3, R2, RZ, 0x3c, !PT ;  /* 0x0000000203038212 */ /* 0x000fe200078e3cff */
[----:B------:R-:W-:-:S03]  /*2bf60*/  IMAD.MOV.U32 R13, RZ, RZ, R4 ;  /* 0x000000ffff0d7224 */ /* 0x000fc600078e0004 */
[----:B------:R-:W-:-:S04]  /*2bf70*/  @!P0 LOP3.LUT R2, R3, R2, RZ, 0x3c, !PT ;  /* 0x0000000203028212 */ /* 0x000fc800078e3cff */
[----:B------:R-:W-:-:S05]  /*2bf80*/  @!P0 LOP3.LUT R3, R3, R2, RZ, 0x3c, !PT ;  /* 0x0000000203038212 */ /* 0x000fca00078e3cff */
        /* <DEDUP_REMOVED lines=12> */
.L_x_2110:
[----:B------:R-:W-:Y:S02]  /*2c050*/  IMAD.MOV.U32 R13, RZ, RZ, R0 ;  /* 0x000000ffff0d7224 */ /* 0x000fe400078e0000 */
[----:B------:R-:W-:Y:S02]  /*2c060*/  IMAD.MOV.U32 R12, RZ, RZ, 0x2 ;  /* 0x00000002ff0c7424 */ /* 0x000fe400078e00ff */
[----:B------:R-:W-:-:S07]  /*2c070*/  IMAD.MOV.U32 R3, RZ, RZ, R14 ;  /* 0x000000ffff037224 */ /* 0x000fce00078e000e */
[----:B------:R-:W-:Y:S05]  /*2c080*/  WARPSYNC.COLLECTIVE R15, `(.L_x_2111) ;  /* 0x000000000f087348 */ /* 0x000fea0003c00000 */
[----:B------:R0:W1:Y:S02]  /*2c090*/  SHFL.IDX P6, R14, R13, R12, R11 ;  /* 0x0000000c0d0e7389 */ /* 0x00006400000c000b */
[----:B01----:R-:W-:Y:S01]  /*2c0a0*/  ENDCOLLECTIVE ;  /* 0x000000000000791b */ /* 0x003fe20003800000 */
.L_x_2111:
[----:B------:R-:W-:-:S04]  /*2c0b0*/  @!P0 LEA R3, P5, R37, R3, 0x1 ;  /* 0x0000000325038211 */ /* 0x000fc800078a08ff */
[----:B------:R-:W-:-:S04]  /*2c0c0*/  @!P0 IADD3.X R2, RZ, R2, RZ, P5, !PT ;  /* 0x00000002ff028210 */ /* 0x000fc80002ffe4ff */
        /* <DEDUP_REMOVED lines=10> */
[----:B------:R0:W-:Y:S02]  /*2c170*/  @!P0 LDGSTS.E.BYPASS.LTC128B.128 [R36+0x1cc00], desc[UR60][R2.64+0x180], !P1 ;  /* 0x1cc0018002248fae */ /* 0x0001e4000c901d7c */
[----:B0-----:R-:W-:-:S05]  /*2c180*/  VIADD R2, R28, 0x20 ;  /* 0x000000201c027836 */ /* 0x001fca0000000000 */
[----:B------:R-:W-:Y:S02]  /*2c190*/  ISETP.GE.AND P0, PT, R2, R5, PT ;  /* 0x000000050200720c */ /* 0x000fe40003f06270 */
[----:B------:R-:W-:-:S11]  /*2c1a0*/  MOV R2, R14 ;  /* 0x0000000e00027202 */ /* 0x000fd60000000f00 */
[----:B------:R-:W-:Y:S05]  /*2c1b0*/  WARPSYNC.COLLECTIVE R15, `(.L_x_2112) ;  /* 0x000000000f087348 */ /* 0x000fea0003c00000 */
[----:B------:R0:W1:Y:S02]  /*2c1c0*/  SHFL.IDX P6, R14, R13, R12, R11 ;  /* 0x0000000c0d0e7389 */ /* 0x00006400000c000b */
[----:B01----:R-:W-:Y:S01]  /*2c1d0*/  ENDCOLLECTIVE ;  /* 0x000000000000791b */ /* 0x003fe20003800000 */
.L_x_2112:
[----:B------:R-:W-:Y:S02]  /*2c1e0*/  IMAD.MOV.U32 R13, RZ, RZ, R0 ;  /* 0x000000ffff0d7224 */ /* 0x000fe400078e0000 */
[----:B------:R-:W-:Y:S02]  /*2c1f0*/  IMAD.MOV.U32 R12, RZ, RZ, 0x3 ;  /* 0x00000003ff0c7424 */ /* 0x000fe400078e00ff */
[----:B------:R-:W-:-:S07]  /*2c200*/  IMAD.MOV.U32 R3, RZ, RZ, R14 ;  /* 0x000000ffff037224 */ /* 0x000fce00078e000e */
[----:B------:R-:W-:Y:S05]  /*2c210*/  WARPSYNC.COLLECTIVE R15, `(.L_x_2113) ;  /* 0x000000000f087348 */ /* 0x000fea0003c00000 */
[----:B------:R0:W1:Y:S02]  /*2c220*/  SHFL.IDX P6, R14, R13, R12, R11 ;  /* 0x0000000c0d0e7389 */ /* 0x00006400000c000b */
[----:B01----:R-:W-:Y:S01]  /*2c230*/  ENDCOLLECTIVE ;  /* 0x000000000000791b */ /* 0x003fe20003800000 */
.L_x_2113:
[----:B------:R-:W-:-:S05]  /*2c240*/  @!P0 LEA R3, P5, R37, R3, 0x1 ;  /* 0x0000000325038211 */ /* 0x000fca00078a08ff */
[----:B------:R-:W-:-:S05]  /*2c250*/  @!P0 IMAD.X R2, RZ, RZ, R2, P5 ;  /* 0x000000ffff028224 */ /* 0x000fca00028e0602 */
[----:B------:R-:W-:Y:S02]  /*2c260*/  @!P0 LOP3.LUT R3, R3, R2, RZ, 0x3c, !PT ;  /* 0x0000000203038212 */ /* 0x000fe400078e3cff */
[----:B------:R-:W-:Y:S02]  /*2c270*/  MOV R13, R4 ;  /* 0x00000004000d7202 */ /* 0x000fe40000000f00 */
        /* <DEDUP_REMOVED lines=9> */
[----:B0-----:R-:W-:-:S04]  /*2c310*/  IADD3 R2, R28, 0x30, RZ ;  /* 0x000000301c027810 */ /* 0x001fc80007ffe0ff */
[----:B------:R-:W-:Y:S01]  /*2c320*/  ISETP.GE.AND P0, PT, R2, R5, PT ;  /* 0x000000050200720c */ /* 0x000fe20003f06270 */
[----:B------:R-:W-:-:S12]  /*2c330*/  IMAD.MOV.U32 R2, RZ, RZ, R14 ;  /* 0x000000ffff027224 */ /* 0x000fd800078e000e */
[----:B------:R-:W-:Y:S05]  /*2c340*/  WARPSYNC.COLLECTIVE R15, `(.L_x_2114) ;  /* 0x000000000f087348 */ /* 0x000fea0003c00000 */
[----:B------:R0:W1:Y:S02]  /*2c350*/  SHFL.IDX P6, R14, R13, R12, R11 ;  /* 0x0000000c0d0e7389 */ /* 0x00006400000c000b */
[----:B01----:R-:W-:Y:S01]  /*2c360*/  ENDCOLLECTIVE ;  /* 0x000000000000791b */ /* 0x003fe20003800000 */
.L_x_2114:
[----:B------:R-:W-:Y:S01]  /*2c370*/  MOV R13, R0 ;  /* 0x00000000000d7202 */ /* 0x000fe20000000f00 */
[----:B------:R-:W-:Y:S02]  /*2c380*/  IMAD.MOV.U32 R12, RZ, RZ, 0x4 ;  /* 0x00000004ff0c7424 */ /* 0x000fe400078e00ff */
[----:B------:R-:W-:-:S07]  /*2c390*/  IMAD.MOV.U32 R3, RZ, RZ, R14 ;  /* 0x000000ffff037224 */ /* 0x000fce00078e000e */
[----:B------:R-:W-:Y:S05]  /*2c3a0*/  WARPSYNC.COLLECTIVE R15, `(.L_x_2115) ;  /* 0x000000000f087348 */ /* 0x000fea0003c00000 */
[----:B------:R0:W1:Y:S02]  /*2c3b0*/  SHFL.IDX P6, R14, R13, R12, R11 ;  /* 0x0000000c0d0e7389 */ /* 0x00006400000c000b */
[----:B01----:R-:W-:Y:S01]  /*2c3c0*/  ENDCOLLECTIVE ;  /* 0x000000000000791b */ /* 0x003fe20003800000 */
.L_x_2115:
        /* <DEDUP_REMOVED lines=14> */
[----:B------:R-:W-:Y:S01]  /*2c4b0*/  ISETP.GE.AND P0, PT, R2, R5, PT ;  /* 0x000000050200720c */ /* 0x000fe20003f06270 */
[----:B------:R-:W-:-:S12]  /*2c4c0*/  IMAD.MOV.U32 R2, RZ, RZ, R14 ;  /* 0x000000ffff027224 */ /* 0x000fd800078e000e */
[----:B------:R-:W-:Y:S05]  /*2c4d0*/  WARPSYNC.COLLECTIVE R15, `(.L_x_2116) ;  /* 0x000000000f087348 */ /* 0x000fea0003c00000 */
[----:B------:R0:W1:Y:S02]  /*2c4e0*/  SHFL.IDX P6, R14, R13, R12, R11 ;  /* 0x0000000c0d0e7389 */ /* 0x00006400000c000b */
[----:B01----:R-:W-:Y:S01]  /*2c4f0*/  ENDCOLLECTIVE ;  /* 0x000000000000791b */ /* 0x003fe20003800000 */
.L_x_2116:
[----:B------:R-:W-:Y:S01]  /*2c500*/  IMAD.MOV.U32 R13, RZ, RZ, R0 ;  /* 0x000000ffff0d7224 */ /* 0x000fe200078e0000 */
[----:B------:R-:W-:Y:S02]  /*2c510*/  MOV R12, 0x5 ;  /* 0x00000005000c7802 */ /* 0x000fe40000000f00 */
[----:B------:R-:W-:-:S07]  /*2c520*/  MOV R3, R14 ;  /* 0x0000000e00037202 */ /* 0x000fce0000000f00 */
[----:B------:R-:W-:Y:S05]  /*2c530*/  WARPSYNC.COLLECTIVE R15, `(.L_x_2117) ;  /* 0x000000000f087348 */ /* 0x000fea0003c00000 */
[----:B------:R0:W1:Y:S02]  /*2c540*/  SHFL.IDX P6, R14, R13, R12, R11 ;  /* 0x0000000c0d0e7389 */ /* 0x00006400000c000b */
[----:B01----:R-:W-:Y:S01]  /*2c550*/  ENDCOLLECTIVE ;  /* 0x000000000000791b */ /* 0x003fe20003800000 */
.L_x_2117:
        /* <DEDUP_REMOVED lines=19> */
.L_x_2118:
[----:B------:R-:W-:Y:S02]  /*2c690*/  IMAD.MOV.U32 R13, RZ, RZ, R0 ;  /* 0x000000ffff0d7224 */ /* 0x000fe400078e0000 */
[----:B------:R-:W-:Y:S02]  /*2c6a0*/  IMAD.MOV.U32 R12, RZ, RZ, 0x6 ;  /* 0x00000006ff0c7424 */ /* 0x000fe400078e00ff */
[----:B------:R-:W-:-:S07]  /*2c6b0*/  IMAD.MOV.U32 R3, RZ, RZ, R14 ;  /* 0x000000ffff037224 */ /* 0x000fce00078e000e */
[----:B------:R-:W-:Y:S05]  /*2c6c0*/  WARPSYNC.COLLECTIVE R15, `(.L_x_2119) ;  /* 0x000000000f087348 */ /* 0x000fea0003c00000 */
[----:B------:R0:W1:Y:S02]  /*2c6d0*/  SHFL.IDX P6, R14, R13, R12, R11 ;  /* 0x0000000c0d0e7389 */ /* 0x00006400000c000b */
[----:B01----:R-:W-:Y:S01]  /*2c6e0*/  ENDCOLLECTIVE ;  /* 0x000000000000791b */ /* 0x003fe20003800000 */
.L_x_2119:
        /* <DEDUP_REMOVED lines=19> */
.L_x_2120:
[----:B------:R-:W-:Y:S01]  /*2c820*/  MOV R13, R0 ;  /* 0x00000000000d7202 */ /* 0x000fe20000000f00 */
[----:B------:R-:W-:Y:S02]  /*2c830*/  IMAD.MOV.U32 R12, RZ, RZ, 0x7 ;  /* 0x00000007ff0c7424 */ /* 0x000fe400078e00ff */
[----:B------:R-:W-:-:S07]  /*2c840*/  IMAD.MOV.U32 R3, RZ, RZ, R14 ;  /* 0x000000ffff037224 */ /* 0x000fce00078e000e */
[----:B------:R-:W-:Y:S05]  /*2c850*/  WARPSYNC.COLLECTIVE R15, `(.L_x_2121) ;  /* 0x000000000f087348 */ /* 0x000fea0003c00000 */
[----:B------:R0:W1:Y:S02]  /*2c860*/  SHFL.IDX P6, R14, R13, R12, R11 ;  /* 0x0000000c0d0e7389 */ /* 0x00006400000c000b */
[----:B01----:R-:W-:Y:S01]  /*2c870*/  ENDCOLLECTIVE ;  /* 0x000000000000791b */ /* 0x003fe20003800000 */
.L_x_2121:
[----:B------:R-:W-:-:S05]  /*2c880*/  @!P0 LEA R3, P5, R37, R3, 0x1 ;  /* 0x0000000325038211 */ /* 0x000fca00078a08ff */
[----:B------:R-:W-:-:S05]  /*2c890*/  @!P0 IMAD.X R2, RZ, RZ, R2, P5 ;  /* 0x000000ffff028224 */ /* 0x000fca00028e0602 */
[----:B------:R-:W-:Y:S01]  /*2c8a0*/  @!P0 LOP3.LUT R3, R3, R2, RZ, 0x3c, !PT ;  /* 0x0000000203038212 */ /* 0x000fe200078e3cff */
[----:B------:R-:W-:-:S03]  /*2c8b0*/  IMAD.MOV.U32 R13, RZ, RZ, R4 ;  /* 0x000000ffff0d7224 */ /* 0x000fc600078e0004 */
[----:B------:R-:W-:-:S04]  /*2c8c0*/  @!P0 LOP3.LUT R2, R3, R2, RZ, 0x3c, !PT ;  /* 0x0000000203028212 */ /* 0x000fc800078e3cff */
[----:B------:R-:W-:Y:S01]  /*2c8d0*/  @!P0 LOP3.LUT R3, R3, R2, RZ, 0x3c, !PT ;  /* 0x0000000203038212 */ /* 0x000fe200078e3cff */
[----:B------:R-:W-:-:S04]  /*2c8e0*/  IMAD.MOV.U32 R6, RZ, RZ, R14 ;  /* 0x000000ffff067224 */ /* 0x000fc800078e000e */
        /* <DEDUP_REMOVED lines=10> */
.L_x_2122:
[----:B------:R-:W-:Y:S05]  /*2c990*/  BRA `(.L_x_2123) ;  /* 0xffffffa400c87947 */ /* 0x000fea000383ffff */
.L_x_1956:
[----:B0-----:R0:W1:Y:S02]  /*2c9a0*/  SYNCS.PHASECHK.TRANS64.TRYWAIT P0, [R23+URZ+0x30820], R0 ;  /* 0x03082000170075a7 */ /* 0x001064000800017f */
[----:B-1----:R-:W-:Y:S05]  /*2c9b0*/  @!P0 NANOSLEEP.SYNCS 0x989680 ;  /* 0x009896800000895d */ /* 0x002fea0003900000 */
[----:B------:R-:W1:Y:S02]  /*2c9c0*/  @!P0 SYNCS.PHASECHK.TRANS64 P0, [R23+URZ+0x30820], R0 ;  /* 0x03082000170085a7 */ /* 0x000e64000800007f */
[----:B-1----:R-:W-:Y:S05]  /*2c9d0*/  @!P0 BRA `(.L_x_1956) ;  /* 0xfffffffc00f08947 */ /* 0x002fea000383ffff */
[----:B------:R-:W-:Y:S05]  /*2c9e0*/  BRA `(.L_x_2124) ;  /* 0xffffffa800447947 */ /* 0x000fea000383ffff */
.L_x_1961:
[----:B0-----:R0:W1:Y:S02]  /*2c9f0*/  SYNCS.PHASECHK.TRANS64.TRYWAIT P0, [R7+URZ+0x30840], R2 ;  /* 0x03084002070075a7 */ /* 0x001064000800017f */
[----:B-1----:R-:W-:Y:S05]  /*2ca00*/  @!P0 NANOSLEEP.SYNCS 0x989680 ;  /* 0x009896800000895d */ /* 0x002fea0003900000 */
[----:B------:R-:W1:Y:S02]  /*2ca10*/  @!P0 SYNCS.PHASECHK.TRANS64 P0, [R7+URZ+0x30840], R2 ;  /* 0x03084002070085a7 */ /* 0x000e64000800007f */
[----:B-1----:R-:W-:Y:S05]  /*2ca20*/  @!P0 BRA `(.L_x_1961) ;  /* 0xfffffffc00f08947 */ /* 0x002fea000383ffff */
[----:B------:R-:W-:Y:S05]  /*2ca30*/  BRA `(.L_x_2125) ;  /* 0xffffffac002c7947 */ /* 0x000fea000383ffff */
.L_x_1962:
        /* <DEDUP_REMOVED lines=8> */
.L_x_2127:
[----:B------:R-:W-:Y:S05]  /*2cac0*/  BSYNC B1 ;  /* 0x0000000000017941 */ /* 0x000fea0003800000 */
.L_x_2126:
[----:B------:R-:W-:Y:S01]  /*2cad0*/  IMAD.MOV.U32 R13, RZ, RZ, R8 ;  /* 0x000000ffff0d7224 */ /* 0x000fe200078e0008 */
[----:B------:R-:W-:Y:S01]  /*2cae0*/  MOV R15, 0xffffffff ;  /* 0xffffffff000f7802 */ /* 0x000fe20000000f00 */
[----:B------:R-:W-:Y:S01]  /*2caf0*/  IMAD.MOV.U32 R12, RZ, RZ, RZ ;  /* 0x000000ffff0c7224 */ /* 0x000fe200078e00ff */
[----:B------:R-:W-:Y:S01]  /*2cb00*/  MOV R3, R14 ;  /* 0x0000000e00037202 */ /* 0x000fe20000000f00 */
[----:B------:R-:W-:Y:S01]  /*2cb10*/  IMAD.MOV.U32 R11, RZ, RZ, 0x181f ;  /* 0x0000181fff0b7424 */ /* 0x000fe200078e00ff */
[----:B------:R-:W-:Y:S01]  /*2cb20*/  LOP3.LUT R22, R22, 0xffff7fff, RZ, 0xc0, !PT ;  /* 0xffff7fff16167812 */ /* 0x000fe200078ec0ff */
[----:B------:R-:W-:Y:S01]  /*2cb30*/  IMAD.SHL.U32 R4, R37, 0x2, RZ ;  /* 0x0000000225047824 */ /* 0x000fe200078e00ff */
[----:B------:R-:W-:-:S07]  /*2cb40*/  LEA R9, R9, R23, 0x1 ;  /* 0x0000001709097211 */ /* 0x000fce00078e08ff */
[----:B------:R-:W-:Y:S05]  /*2cb50*/  WARPSYNC.COLLECTIVE R15, `(.L_x_2128) ;  /* 0x000000000f087348 */ /* 0x000fea0003c00000 */
[----:B------:R0:W1:Y:S02]  /*2cb60*/  SHFL.IDX P6, R14, R13, R12, R11 ;  /* 0x0000000c0d0e7389 */ /* 0x00006400000c000b */
[----:B01----:R-:W-:Y:S01]  /*2cb70*/  ENDCOLLECTIVE ;  /* 0x000000000000791b */ /* 0x003fe20003800000 */
.L_x_2128:
[----:B------:R-:W-:-:S04]  /*2cb80*/  @P3 LOP3.LUT R22, R22, 0x8000, RZ, 0xfc, !PT ;  /* 0x0000800016163812 */ /* 0x000fc800078efcff */
[C---:B------:R-:W-:Y:S02]  /*2cb90*/  LOP3.LUT P3, RZ, R22.reuse, 0x10, RZ, 0xc0, !PT ;  /* 0x0000001016ff7812 */ /* 0x040fe4000786c0ff */
[----:B------:R-:W-:-:S04]  /*2cba0*/  LOP3.LUT R22, R22, 0xffffbfff, RZ, 0xc0, !PT ;  /* 0xffffbfff16167812 */ /* 0x000fc800078ec0ff */
[----:B------:R-:W-:Y:S01]  /*2cbb0*/  @P2 LOP3.LUT R22, R22, 0x4000, RZ, 0xfc, !PT ;  /* 0x0000400016162812 */ /* 0x000fe200078efcff */
[----:B------:R-:W-:-:S03]  /*2cbc0*/  IMAD.MOV.U32 R13, RZ, RZ, R21 ;  /* 0x000000ffff0d7224 */ /* 0x000fc600078e0015 */
[C---:B------:R-:W-:Y:S01]  /*2cbd0*/  LOP3.LUT P2, RZ, R22.reuse, 0x8, RZ, 0xc0, !PT ;  /* 0x0000000816ff7812 */ /* 0x040fe2000784c0ff */
        /* <DEDUP_REMOVED lines=8> */
.L_x_2129:
[----:B------:R-:W-:-:S05]  /*2cc60*/  IADD3 R2, P0, R2, R4, RZ ;  /* 0x0000000402027210 */ /* 0x000fca0007f1e0ff */
[----:B------:R-:W-:-:S05]  /*2cc70*/  IMAD.X R3, RZ, RZ, R3, P0 ;  /* 0x000000ffff037224 */ /* 0x000fca00000e0603 */
[----:B------:R-:W-:Y:S01]  /*2cc80*/  @!PT LDS RZ, [RZ] ;  /* 0x00000000fffff984 */ /* 0x000fe20000000800 */
[----:B------:R-:W-:Y:S01]  /*2cc90*/  @!PT LDS RZ, [RZ] ;  /* 0x00000000fffff984 */ /* 0x000fe20000000800 */
[----:B------:R-:W-:Y:S01]  /*2cca0*/  @!PT LDS RZ, [RZ] ;  /* 0x00000000fffff984 */ /* 0x000fe20000000800 */
[----:B------:R0:W-:Y:S01]  /*2ccb0*/  LDGSTS.E.BYPASS.LTC128B.128 [R9+0x20400], desc[UR60][R2.64], !P3 ;  /* 0x2040000002097fae */ /* 0x0001e2000d901d7c */
[----:B------:R-:W-:-:S03]  /*2ccc0*/  MOV R13, R8 ;  /* 0x00000008000d7202 */ /* 0x000fc60000000f00 */
[----:B------:R0:W-:Y:S04]  /*2ccd0*/  LDGSTS.E.BYPASS.LTC128B.128 [R9+0x22400], desc[UR60][R2.64+0x80], !P2 ;  /* 0x2240008002097fae */ /* 0x0001e8000d101d7c */
[----:B------:R0:W-:Y:S01]  /*2cce0*/  LDGSTS.E.BYPASS.LTC128B.128 [R9+0x24400], desc[UR60][R2.64+0x100], !P1 ;  /* 0x2440010002097fae */ /* 0x0001e2000c901d7c */
[----:B------:R-:W-:-:S03]  /*2ccf0*/  IMAD.MOV.U32 R35, RZ, RZ, R14 ;  /* 0x000000ffff237224 */ /* 0x000fc600078e000e */
[----:B------:R0:W-:Y:S04]  /*2cd00*/  LDGSTS.E.BYPASS.LTC128B.128 [R9+0x26400], desc[UR60][R2.64+0x180], !P5 ;  /* 0x2640018002097fae */ /* 0x0001e8000e901d7c */
[----:B0-----:R-:W-:Y:S05]  /*2cd10*/  WARPSYNC.COLLECTIVE R15, `(.L_x_2130) ;  /* 0x000000000f087348 */ /* 0x001fea0003c00000 */
[----:B------:R1:W2:Y:S02]  /*2cd20*/  SHFL.IDX P6, R14, R13, R12, R11 ;  /* 0x0000000c0d0e7389 */ /* 0x0002a400000c000b */
[----:B012---:R-:W-:Y:S01]  /*2cd30*/  ENDCOLLECTIVE ;  /* 0x000000000000791b */ /* 0x007fe20003800000 */
.L_x_2130:
[----:B------:R-:W-:Y:S01]  /*2cd40*/  IMAD.MOV.U32 R13, RZ, RZ, R21 ;  /* 0x000000ffff0d7224 */ /* 0x000fe200078e0015 */
[----:B------:R-:W-:Y:S01]  /*2cd50*/  MOV R12, 0x2 ;  /* 0x00000002000c7802 */ /* 0x000fe20000000f00 */
[----:B------:R-:W-:-:S07]  /*2cd60*/  IMAD.MOV.U32 R2, RZ, RZ, R14 ;  /* 0x000000ffff027224 */ /* 0x000fce00078e000e */
[----:B------:R-:W-:Y:S05]  /*2cd70*/  WARPSYNC.COLLECTIVE R15, `(.L_x_2131) ;  /* 0x000000000f087348 */ /* 0x000fea0003c00000 */
[----:B------:R0:W1:Y:S02]  /*2cd80*/  SHFL.IDX P6, R14, R13, R12, R11 ;  /* 0x0000000c0d0e7389 */ /* 0x00006400000c000b */
[----:B01----:R-:W-:Y:S01]  /*2cd90*/  ENDCOLLECTIVE ;  /* 0x000000000000791b */ /* 0x003fe20003800000 */
.L_x_2131:
        /* <DEDUP_REMOVED lines=14> */
.L_x_2132:
[----:B------:R-:W-:Y:S02]  /*2ce80*/  IMAD.MOV.U32 R13, RZ, RZ, R21 ;  /* 0x000000ffff0d7224 */ /* 0x000fe400078e0015 */
[----:B------:R-:W-:Y:S02]  /*2ce90*/  IMAD.MOV.U32 R12, RZ, RZ, 0x3 ;  /* 0x00000003ff0c7424 */ /* 0x000fe400078e00ff */
[----:B------:R-:W-:-:S07]  /*2cea0*/  IMAD.MOV.U32 R2, RZ, RZ, R14 ;  /* 0x000000ffff027224 */ /* 0x000fce00078e000e */
[----:B------:R-:W-:Y:S05]  /*2ceb0*/  WARPSYNC.COLLECTIVE R15, `(.L_x_2133) ;  /* 0x000000000f087348 */ /* 0x000fea0003c00000 */
[----:B------:R0:W1:Y:S02]  /*2cec0*/  SHFL.IDX P6, R14, R13, R12, R11 ;  /* 0x0000000c0d0e7389 */ /* 0x00006400000c000b */
[----:B01----:R-:W-:Y:S01]  /*2ced0*/  ENDCOLLECTIVE ;  /* 0x000000000000791b */ /* 0x003fe20003800000 */
.L_x_2133:
[----:B------:R-:W-:-:S04]  /*2cee0*/  IADD3 R2, P0, R2, R4, RZ ;  /* 0x0000000402027210 */ /* 0x000fc80007f1e0ff */
[----:B------:R-:W-:-:S05]  /*2cef0*/  IADD3.X R3, RZ, R35, RZ, P0, !PT ;  /* 0x00000023ff037210 */ /* 0x000fca00007fe4ff */
        /* <DEDUP_REMOVED lines=15> */
.L_x_2134:
[----:B------:R-:W-:Y:S01]  /*2cff0*/  IMAD.MOV.U32 R2, RZ, RZ, R14 ;  /* 0x000000ffff027224 */ /* 0x000fe200078e000e */
[----:B------:R-:W-:Y:S06]  /*2d000*/  BRA `(.L_x_2135) ;  /* 0xffffffa800b07947 */ /* 0x000fec000383ffff */
.L_x_1967:
[----:B-1----:R1:W2:Y:S02]  /*2d010*/  SYNCS.PHASECHK.TRANS64.TRYWAIT P0, [R7+URZ+0x30860], R2 ;  /* 0x03086002070075a7 */ /* 0x0022a4000800017f */
[----:B--2---:R-:W-:Y:S05]  /*2d020*/  @!P0 NANOSLEEP.SYNCS 0x989680 ;  /* 0x009896800000895d */ /* 0x004fea0003900000 */
[----:B------:R-:W2:Y:S02]  /*2d030*/  @!P0 SYNCS.PHASECHK.TRANS64 P0, [R7+URZ+0x30860], R2 ;  /* 0x03086002070085a7 */ /* 0x000ea4000800007f */
[----:B--2---:R-:W-:Y:S05]  /*2d040*/  @!P0 BRA `(.L_x_1967) ;  /* 0xfffffffc00f08947 */ /* 0x004fea000383ffff */
[----:B------:R-:W-:Y:S05]  /*2d050*/  BRA `(.L_x_2136) ;  /* 0xffffffac002c7947 */ /* 0x000fea000383ffff */
.L_x_1968:
[----:B------:R-:W-:Y:S01]  /*2d060*/  BSSY B1, `(.L_x_2137) ;  /* 0x0000008000017945 */ /* 0x000fe20003800000 */
[----:B------:R-:W-:Y:S01]  /*2d070*/  IMAD.MOV.U32 R13, RZ, RZ, R24 ;  /* 0x000000ffff0d7224 */ /* 0x000fe200078e0018 */
[----:B------:R-:W-:Y:S01]  /*2d080*/  MOV R11, 0x181f ;  /* 0x0000181f000b7802 */ /* 0x000fe20000000f00 */
[----:B------:R-:W-:Y:S02]  /*2d090*/  IMAD.MOV.U32 R12, RZ, RZ, RZ ;  /* 0x000000ffff0c7224 */ /* 0x000fe400078e00ff */
[----:B------:R-:W-:-:S07]  /*2d0a0*/  IMAD.MOV.U32 R15, RZ, RZ, -0x1 ;  /* 0xffffffffff0f7424 */ /* 0x000fce00078e00ff */
[----:B-1----:R-:W-:Y:S05]  /*2d0b0*/  WARPSYNC.COLLECTIVE R15, `(.L_x_2138) ;  /* 0x000000000f087348 */ /* 0x002fea0003c00000 */
[----:B------:R0:W2:Y:S02]  /*2d0c0*/  SHFL.IDX P6, R14, R13, R12, R11 ;  /* 0x0000000c0d0e7389 */ /* 0x0000a400000c000b */
[----:B012---:R-:W-:Y:S01]  /*2d0d0*/  ENDCOLLECTIVE ;  /* 0x000000000000791b */ /* 0x007fe20003800000 */
.L_x_2138:
[----:B------:R-:W-:Y:S05]  /*2d0e0*/  BSYNC B1 ;  /* 0x0000000000017941 */ /* 0x000fea0003800000 */
.L_x_2137:
[----:B------:R-:W-:Y:S01]  /*2d0f0*/  IMAD.MOV.U32 R13, RZ, RZ, R17 ;  /* 0x000000ffff0d7224 */ /* 0x000fe200078e0011 */
[----:B------:R-:W-:Y:S01]  /*2d100*/  MOV R12, RZ ;  /* 0x000000ff000c7202 */ /* 0x000fe20000000f00 */
[----:B------:R-:W-:Y:S02]  /*2d110*/  IMAD.MOV.U32 R11, RZ, RZ, 0x181f ;  /* 0x0000181fff0b7424 */ /* 0x000fe400078e00ff */
[----:B------:R-:W-:Y:S02]  /*2d120*/  IMAD.MOV.U32 R15, RZ, RZ, -0x1 ;  /* 0xffffffffff0f7424 */ /* 0x000fe400078e00ff */
[----:B------:R-:W-:Y:S02]  /*2d130*/  IMAD.MOV.U32 R3, RZ, RZ, R14 ;  /* 0x000000ffff037224 */ /* 0x000fe400078e000e */
[----:B------:R-:W-:-:S07]  /*2d140*/  IMAD R6, R6, 0x2, R23 ;  /* 0x0000000206067824 */ /* 0x000fce00078e0217 */
[----:B------:R-:W-:Y:S05]  /*2d150*/  WARPSYNC.COLLECTIVE R15, `(.L_x_2139) ;  /* 0x000000000f087348 */ /* 0x000fea0003c00000 */
[----:B------:R0:W1:Y:S02]  /*2d160*/  SHFL.IDX P6, R14, R13, R12, R11 ;  /* 0x0000000c0d0e7389 */ /* 0x00006400000c000b */
[----:B01----:R-:W-:Y:S01]  /*2d170*/  ENDCOLLECTIVE ;  /* 0x000000000000791b */ /* 0x003fe20003800000 */
.L_x_2139:
[----:B------:R-:W-:Y:S02]  /*2d180*/  IMAD.MOV.U32 R13, RZ, RZ, R24 ;  /* 0x000000ffff0d7224 */ /* 0x000fe400078e0018 */
[----:B------:R-:W-:Y:S02]  /*2d190*/  IMAD.MOV.U32 R12, RZ, RZ, 0x1 ;  /* 0x00000001ff0c7424 */ /* 0x000fe400078e00ff */
[----:B------:R-:W-:-:S07]  /*2d1a0*/  IMAD.MOV.U32 R2, RZ, RZ, R14 ;  /* 0x000000ffff027224 */ /* 0x000fce00078e000e */
[----:B------:R-:W-:Y:S05]  /*2d1b0*/  WARPSYNC.COLLECTIVE R15, `(.L_x_2140) ;  /* 0x000000000f087348 */ /* 0x000fea0003c00000 */
[----:B------:R0:W1:Y:S02]  /*2d1c0*/  SHFL.IDX P6, R14, R13, R12, R11 ;  /* 0x0000000c0d0e7389 */ /* 0x00006400000c000b */
[----:B01----:R-:W-:Y:S01]  /*2d1d0*/  ENDCOLLECTIVE ;  /* 0x000000000000791b */ /* 0x003fe20003800000 */
.L_x_2140:
        /* <DEDUP_REMOVED lines=18> */
.L_x_2141:
[----:B------:R-:W-:Y:S01]  /*2d300*/  MOV R13, R24 ;  /* 0x00000018000d7202 */ /* 0x000fe20000000f00 */
[----:B------:R-:W-:Y:S02]  /*2d310*/  IMAD.MOV.U32 R12, RZ, RZ, 0x2 ;  /* 0x00000002ff0c7424 */ /* 0x000fe400078e00ff */
[----:B------:R-:W-:-:S07]  /*2d320*/  IMAD.MOV.U32 R2, RZ, RZ, R14 ;  /* 0x000000ffff027224 */ /* 0x000fce00078e000e */
[----:B------:R-:W-:Y:S05]  /*2d330*/  WARPSYNC.COLLECTIVE R15, `(.L_x_2142) ;  /* 0x000000000f087348 */ /* 0x000fea0003c00000 */
[----:B------:R0:W1:Y:S02]  /*2d340*/  SHFL.IDX P6, R14, R13, R12, R11 ;  /* 0x0000000c0d0e7389 */ /* 0x00006400000c000b */
[----:B01----:R-:W-:Y:S01]  /*2d350*/  ENDCOLLECTIVE ;  /* 0x000000000000791b */ /* 0x003fe20003800000 */
.L_x_2142:
        /* <DEDUP_REMOVED lines=18> */
.L_x_2143:
[----:B------:R-:W-:Y:S02]  /*2d480*/  IMAD.MOV.U32 R13, RZ, RZ, R24 ;  /* 0x000000ffff0d7224 */ /* 0x000fe400078e0018 */
[----:B------:R-:W-:Y:S01]  /*2d490*/  IMAD.MOV.U32 R12, RZ, RZ, 0x3 ;  /* 0x00000003ff0c7424 */ /* 0x000fe200078e00ff */
[----:B------:R-:W-:-:S07]  /*2d4a0*/  MOV R2, R14 ;  /* 0x0000000e00027202 */ /* 0x000fce0000000f00 */
[----:B------:R-:W-:Y:S05]  /*2d4b0*/  WARPSYNC.COLLECTIVE R15, `(.L_x_2144) ;  /* 0x000000000f087348 */ /* 0x000fea0003c00000 */
[----:B------:R0:W1:Y:S02]  /*2d4c0*/  SHFL.IDX P6, R14, R13, R12, R11 ;  /* 0x0000000c0d0e7389 */ /* 0x00006400000c000b */
[----:B01----:R-:W-:Y:S01]  /*2d4d0*/  ENDCOLLECTIVE ;  /* 0x000000000000791b */ /* 0x003fe20003800000 */
.L_x_2144:
        /* <DEDUP_REMOVED lines=13> */
.L_x_2145:
        /* <DEDUP_REMOVED lines=10> */
.L_x_1976:
[----:B0-----:R0:W1:Y:S02]  /*2d650*/  SYNCS.PHASECHK.TRANS64.TRYWAIT P0, [R4+URZ+0x30860], R3 ;  /* 0x03086003040075a7 */ /* 0x001064000800017f */
[----:B-1----:R-:W-:Y:S05]  /*2d660*/  @!P0 NANOSLEEP.SYNCS 0x989680 ;  /* 0x009896800000895d */ /* 0x002fea0003900000 */
[----:B------:R-:W1:Y:S02]  /*2d670*/  @!P0 SYNCS.PHASECHK.TRANS64 P0, [R4+URZ+0x30860], R3 ;  /* 0x03086003040085a7 */ /* 0x000e64000800007f */
[----:B-1----:R-:W-:Y:S05]  /*2d680*/  @!P0 BRA `(.L_x_1976) ;  /* 0xfffffffc00f08947 */ /* 0x002fea000383ffff */
[----:B------:R-:W-:Y:S05]  /*2d690*/  BRA `(.L_x_2147) ;  /* 0xffffffac00ac7947 */ /* 0x000fea000383ffff */
.L_x_1977:
        /* <DEDUP_REMOVED lines=8> */
.L_x_2149:
[----:B------:R-:W-:Y:S05]  /*2d720*/  BSYNC B0 ;  /* 0x0000000000007941 */ /* 0x000fea0003800000 */
.L_x_2148:
[----:B------:R-:W-:Y:S01]  /*2d730*/  MOV R13, R17 ;  /* 0x00000011000d7202 */ /* 0x000fe20000000f00 */
[----:B------:R-:W-:Y:S01]  /*2d740*/  IMAD.MOV.U32 R12, RZ, RZ, RZ ;  /* 0x000000ffff0c7224 */ /* 0x000fe200078e00ff */
[C---:B------:R-:W-:Y:S01]  /*2d750*/  SHF.L.U32 R8, R37.reuse, 0x1, RZ ;  /* 0x0000000125087819 */ /* 0x040fe200000006ff */
[----:B------:R-:W-:Y:S01]  /*2d760*/  IMAD.MOV.U32 R11, RZ, RZ, 0x181f ;  /* 0x0000181fff0b7424 */ /* 0x000fe200078e00ff */
[C---:B------:R-:W-:Y:S01]  /*2d770*/  LOP3.LUT R7, R37.reuse, 0x40, RZ, 0xfc, !PT ;  /* 0x0000004025077812 */ /* 0x040fe200078efcff */
[----:B------:R-:W-:Y:S01]  /*2d780*/  IMAD.MOV.U32 R15, RZ, RZ, -0x1 ;  /* 0xffffffffff0f7424 */ /* 0x000fe200078e00ff */
[----:B------:R-:W-:Y:S01]  /*2d790*/  LOP3.LUT R6, R37, 0x80, RZ, 0xfc, !PT ;  /* 0x0000008025067812 */ /* 0x000fe200078efcff */
[----:B------:R-:W-:Y:S02]  /*2d7a0*/  IMAD.MOV.U32 R3, RZ, RZ, R14 ;  /* 0x000000ffff037224 */ /* 0x000fe400078e000e */
[----:B------:R-:W-:-:S07]  /*2d7b0*/  IMAD R0, R0, 0x2, R23 ;  /* 0x0000000200007824 */ /* 0x000fce00078e0217 */
[----:B------:R-:W-:Y:S05]  /*2d7c0*/  WARPSYNC.COLLECTIVE R15, `(.L_x_2150) ;  /* 0x000000000f087348 */ /* 0x000fea0003c00000 */
[----:B------:R0:W1:Y:S02]  /*2d7d0*/  SHFL.IDX P6, R14, R13, R12, R11 ;  /* 0x0000000c0d0e7389 */ /* 0x00006400000c000b */
[----:B01----:R-:W-:Y:S01]  /*2d7e0*/  ENDCOLLECTIVE ;  /* 0x000000000000791b */ /* 0x003fe20003800000 */
.L_x_2150:
[----:B------:R-:W-:Y:S02]  /*2d7f0*/  ULDC UR4, c[0x0][0x2f4] ;  /* 0x0000bd0000047ab9 */ /* 0x000fe40000000800 */
[----:B------:R-:W-:Y:S02]  /*2d800*/  ISETP.GE.AND P3, PT, R37, UR4, PT ;  /* 0x0000000425007c0c */ /* 0x000fe4000bf66270 */
[----:B------:R-:W-:Y:S02]  /*2d810*/  ISETP.GE.AND P2, PT, R7, UR4, PT ;  /* 0x0000000407007c0c */ /* 0x000fe4000bf46270 */
[----:B------:R-:W-:Y:S02]  /*2d820*/  ISETP.LT.OR P4, PT, R5, 0x1, P3 ;  /* 0x000000010500780c */ /* 0x000fe40001f81670 */
[----:B------:R-:W-:Y:S02]  /*2d830*/  ISETP.GE.AND P1, PT, R6, UR4, PT ;  /* 0x0000000406007c0c */ /* 0x000fe4000bf26270 */
[----:B------:R-:W-:Y:S01]  /*2d840*/  LOP3.LUT R6, R37, 0xc0, RZ, 0xfc, !PT ;  /* 0x000000c025067812 */ /* 0x000fe200078efcff */
[----:B------:R-:W-:Y:S01]  /*2d850*/  IMAD.MOV.U32 R13, RZ, RZ, R24 ;  /* 0x000000ffff0d7224 */ /* 0x000fe200078e0018 */
[----:B------:R-:W-:-:S02]  /*2d860*/  MOV R12, 0x1 ;  /* 0x00000001000c7802 */ /* 0x000fc40000000f00 */
        /* <DEDUP_REMOVED lines=13> */
.L_x_2151:
[----:B------:R-:W-:Y:S01]  /*2d940*/  @!PT LDS RZ, [RZ] ;  /* 0x00000000fffff984 */ /* 0x000fe20000000800 */
[----:B------:R-:W-:Y:S01]  /*2d950*/  @!PT LDS RZ, [RZ] ;  /* 0x00000000fffff984 */ /* 0x000fe20000000800 */
[----:B------:R-:W-:Y:S01]  /*2d960*/  @!PT LDS RZ, [RZ] ;  /* 0x00000000fffff984 */ /* 0x000fe20000000800 */
[----:B------:R-:W-:Y:S01]  /*2d970*/  LDGSTS.E.BYPASS.LTC128B.128 [R0+0x4400], desc[UR60][R2.64+0x100], !P4 ;  /* 0x0440010002007fae */ /* 0x000fe2000e101d7c */
[----:B------:R-:W-:Y:S01]  /*2d980*/  ISETP.LT.OR P4, PT, R5, 0x1, P0 ;  /* 0x000000010500780c */ /* 0x000fe20000781670 */
[----:B------:R-:W-:-:S12]  /*2d990*/  IMAD.MOV.U32 R13, RZ, RZ, R17 ;  /* 0x000000ffff0d7224 */ /* 0x000fd800078e0011 */
[----:B------:R0:W-:Y:S02]  /*2d9a0*/  LDGSTS.E.BYPASS.LTC128B.128 [R0+0x6400], desc[UR60][R2.64+0x180], !P4 ;  /* 0x0640018002007fae */ /* 0x0001e4000e101d7c */
[----:B0-----:R-:W-:-:S07]  /*2d9b0*/  IMAD.MOV.U32 R3, RZ, RZ, R14 ;  /* 0x000000ffff037224 */ /* 0x001fce00078e000e */
[----:B------:R-:W-:Y:S05]  /*2d9c0*/  WARPSYNC.COLLECTIVE R15, `(.L_x_2152) ;  /* 0x000000000f087348 */ /* 0x000fea0003c00000 */
[----:B------:R0:W1:Y:S02]  /*2d9d0*/  SHFL.IDX P6, R14, R13, R12, R11 ;  /* 0x0000000c0d0e7389 */ /* 0x00006400000c000b */
[----:B01----:R-:W-:Y:S01]  /*2d9e0*/  ENDCOLLECTIVE ;  /* 0x000000000000791b */ /* 0x003fe20003800000 */
.L_x_2152:
[----:B------:R-:W-:Y:S01]  /*2d9f0*/  MOV R13, R24 ;  /* 0x00000018000d7202 */ /* 0x000fe20000000f00 */
[----:B------:R-:W-:Y:S01]  /*2da00*/  IMAD.MOV.U32 R12, RZ, RZ, 0x2 ;  /* 0x00000002ff0c7424 */ /* 0x000fe200078e00ff */
[----:B------:R-:W-:-:S13]  /*2da10*/  IADD3 R2, P4, R14, R8, RZ ;  /* 0x000000080e027210 */ /* 0x000fda0007f9e0ff */
[----:B------:R-:W-:Y:S05]  /*2da20*/  WARPSYNC.COLLECTIVE R15, `(.L_x_2153) ;  /* 0x000000000f087348 */ /* 0x000fea0003c00000 */
[----:B------:R0:W1:Y:S02]  /*2da30*/  SHFL.IDX P6, R14, R13, R12, R11 ;  /* 0x0000000c0d0e7389 */ /* 0x00006400000c000b */
[----:B01----:R-:W-:Y:S01]  /*2da40*/  ENDCOLLECTIVE ;  /* 0x000000000000791b */ /* 0x003fe20003800000 */
.L_x_2153:
        /* <DEDUP_REMOVED lines=12> */
.L_x_2154:
        /* <DEDUP_REMOVED lines=14> */
.L_x_2155:
[----:B------:R-:W-:Y:S02]  /*2dbf0*/  IADD3.X R3, RZ, R6, RZ, P4, !PT ;  /* 0x00000006ff037210 */ /* 0x000fe400027fe4ff */
        /* <DEDUP_REMOVED lines=11> */
.L_x_2156:
        /* <DEDUP_REMOVED lines=9> */
.L_x_1982:
        /* <DEDUP_REMOVED lines=8> */
.L_x_2159:
[----:B------:R-:W-:Y:S05]  /*2ddc0*/  BSYNC B0 ;  /* 0x0000000000007941 */ /* 0x000fea0003800000 */
.L_x_2158:
[----:B------:R-:W-:Y:S01]  /*2ddd0*/  IMAD.MOV.U32 R13, RZ, RZ, R16 ;  /* 0x000000ffff0d7224 */ /* 0x000fe200078e0010 */
[----:B------:R-:W-:Y:S01]  /*2dde0*/  MOV R11, 0x1f ;  /* 0x0000001f000b7802 */ /* 0x000fe20000000f00 */
[----:B------:R-:W-:Y:S02]  /*2ddf0*/  IMAD.MOV.U32 R12, RZ, RZ, 0x1 ;  /* 0x00000001ff0c7424 */ /* 0x000fe400078e00ff */
[----:B------:R-:W-:Y:S02]  /*2de00*/  IMAD.MOV.U32 R15, RZ, RZ, -0x1 ;  /* 0xffffffffff0f7424 */ /* 0x000fe400078e00ff */
[----:B------:R-:W-:Y:S02]  /*2de10*/  IMAD.IADD R7, R19, 0x1, R8 ;  /* 0x0000000113077824 */ /* 0x000fe400078e0208 */
[----:B------:R-:W-:-:S07]  /*2de20*/  IMAD.MOV.U32 R0, RZ, RZ, R14 ;  /* 0x000000ffff007224 */ /* 0x000fce00078e000e */
[----:B------:R-:W-:Y:S05]  /*2de30*/  WARPSYNC.COLLECTIVE R15, `(.L_x_2160) ;  /* 0x000000000f087348 */ /* 0x000fea0003c00000 */
[----:B------:R0:W1:Y:S02]  /*2de40*/  SHFL.IDX P6, R14, R13, R12, R11 ;  /* 0x0000000c0d0e7389 */ /* 0x00006400000c000b */
[----:B01----:R-:W-:Y:S01]  /*2de50*/  ENDCOLLECTIVE ;  /* 0x000000000000791b */ /* 0x003fe20003800000 */
.L_x_2160:
[----:B------:R-:W-:Y:S02]  /*2de60*/  ULDC UR4, c[0x0][0xc3c] ;  /* 0x00030f0000047ab9 */ /* 0x000fe40000000800 */
[----:B------:R-:W-:-:S13]  /*2de70*/  ISETP.GE.OR P1, PT, R7, UR4, !P0 ;  /* 0x0000000407007c0c */ /* 0x000fda000c726670 */
[----:B------:R-:W0:Y:S01]  /*2de80*/  @!P1 LDC.64 R2, c[0x0][0xc80] ;  /* 0x00032000ff029b82 */ /* 0x000e220000000a00 */
[----:B------:R-:W-:Y:S01]  /*2de90*/  MOV R17, RZ ;  /* 0x000000ff00117202 */ /* 0x000fe20000000f00 */
        /* <DEDUP_REMOVED lines=9> */
[----:B------:R-:W-:-:S03]  /*2df30*/  ISETP.NE.AND P1, PT, R8, RZ, PT ;  /* 0x000000ff0800720c */ /* 0x000fc60003f25270 */
[----:B------:R-:W-:-:S10]  /*2df40*/  IMAD.MOV.U32 R13, RZ, RZ, R17 ;  /* 0x000000ffff0d7224 */ /* 0x000fd400078e0011 */
[----:B------:R-:W-:Y:S05]  /*2df50*/  WARPSYNC.COLLECTIVE R15, `(.L_x_2161) ;  /* 0x000000000f087348 */ /* 0x000fea0003c00000 */
[----:B------:R0:W1:Y:S02]  /*2df60*/  SHFL.UP P6, R14, R13, R12, R11 ;  /* 0x0400000c0d0e7389 */ /* 0x00006400000c000b */
[----:B01----:R-:W-:Y:S01]  /*2df70*/  ENDCOLLECTIVE ;  /* 0x000000000000791b */ /* 0x003fe20003800000 */
.L_x_2161:
[----:B------:R-:W-:Y:S01]  /*2df80*/  IMAD.MOV.U32 R12, RZ, RZ, 0x2 ;  /* 0x00000002ff0c7424 */ /* 0x000fe200078e00ff */
[----:B------:R-:W-:-:S04]  /*2df90*/  SEL R4, R14, RZ, P1 ;  /* 0x000000ff0e047207 */ /* 0x000fc80000800000 */
[----:B------:R-:W-:-:S05]  /*2dfa0*/  IADD3 R4, R17, R4, RZ ;  /* 0x0000000411047210 */ /* 0x000fca0007ffe0ff */
[----:B------:R-:W-:-:S07]  /*2dfb0*/  IMAD.MOV.U32 R13, RZ, RZ, R4 ;  /* 0x000000ffff0d7224 */ /* 0x000fce00078e0004 */
[----:B------:R-:W-:Y:S05]  /*2dfc0*/  WARPSYNC.COLLECTIVE R15, `(.L_x_2162) ;  /* 0x000000000f087348 */ /* 0x000fea0003c00000 */
[----:B------:R0:W1:Y:S02]  /*2dfd0*/  SHFL.UP P6, R14, R13, R12, R11 ;  /* 0x0400000c0d0e7389 */ /* 0x00006400000c000b */
[----:B01----:R-:W-:Y:S01]  /*2dfe0*/  ENDCOLLECTIVE ;  /* 0x000000000000791b */ /* 0x003fe20003800000 */
.L_x_2162:
[----:B------:R-:W-:Y:S01]  /*2dff0*/  IMAD.MOV.U32 R12, RZ, RZ, 0x4 ;  /* 0x00000004ff0c7424 */ /* 0x000fe200078e00ff */
[----:B------:R-:W-:-:S05]  /*2e000*/  SEL R3, R14, RZ, P2 ;  /* 0x000000ff0e037207 */ /* 0x000fca0001000000 */
[----:B------:R-:W-:-:S05]  /*2e010*/  IMAD.IADD R6, R4, 0x1, R3 ;  /* 0x0000000104067824 */ /* 0x000fca00078e0203 */
[----:B------:R-:W-:-:S07]  /*2e020*/  MOV R13, R6 ;  /* 0x00000006000d7202 */ /* 0x000fce0000000f00 */
[----:B------:R-:W-:Y:S05]  /*2e030*/  WARPSYNC.COLLECTIVE R15, `(.L_x_2163) ;  /* 0x000000000f087348 */ /* 0x000fea0003c00000 */
[----:B------:R0:W1:Y:S02]  /*2e040*/  SHFL.UP P6, R14, R13, R12, R11 ;  /* 0x0400000c0d0e7389 */ /* 0x00006400000c000b */
[----:B01----:R-:W-:Y:S01]  /*2e050*/  ENDCOLLECTIVE ;  /* 0x000000000000791b */ /* 0x003fe20003800000 */
.L_x_2163:
[----:B------:R-:W-:Y:S02]  /*2e060*/  MOV R12, 0x8 ;  /* 0x00000008000c7802 */ /* 0x000fe40000000f00 */
[----:B------:R-:W-:-:S05]  /*2e070*/  SEL R3, R14, RZ, P3 ;  /* 0x000000ff0e037207 */ /* 0x000fca0001800000 */
[----:B------:R-:W-:-:S04]  /*2e080*/  IMAD.IADD R2, R6, 0x1, R3 ;  /* 0x0000000106027824 */ /* 0x000fc800078e0203 */
[----:B------:R-:W-:-:S07]  /*2e090*/  IMAD.MOV.U32 R13, RZ, RZ, R2 ;  /* 0x000000ffff0d7224 */ /* 0x000fce00078e0002 */
[----:B------:R-:W-:Y:S05]  /*2e0a0*/  WARPSYNC.COLLECTIVE R15, `(.L_x_2164) ;  /* 0x000000000f087348 */ /* 0x000fea0003c00000 */
[----:B------:R0:W1:Y:S02]  /*2e0b0*/  SHFL.UP P6, R14, R13, R12, R11 ;  /* 0x0400000c0d0e7389 */ /* 0x00006400000c000b */
[----:B01----:R-:W-:Y:S01]  /*2e0c0*/  ENDCOLLECTIVE ;  /* 0x000000000000791b */ /* 0x003fe20003800000 */
.L_x_2164:
[----:B------:R-:W-:Y:S01]  /*2e0d0*/  IMAD.MOV.U32 R12, RZ, RZ, 0x10 ;  /* 0x00000010ff0c7424 */ /* 0x000fe200078e00ff */
[----:B------:R-:W-:-:S05]  /*2e0e0*/  SEL R3, R14, RZ, P4 ;  /* 0x000000ff0e037207 */ /* 0x000fca0002000000 */
[----:B------:R-:W-:-:S04]  /*2e0f0*/  IMAD.IADD R3, R2, 0x1, R3 ;  /* 0x0000000102037824 */ /* 0x000fc800078e0203 */
[----:B------:R-:W-:-:S07]  /*2e100*/  IMAD.MOV.U32 R13, RZ, RZ, R3 ;  /* 0x000000ffff0d7224 */ /* 0x000fce00078e0003 */
[----:B------:R-:W-:Y:S05]  /*2e110*/  WARPSYNC.COLLECTIVE R15, `(.L_x_2165) ;  /* 0x000000000f087348 */ /* 0x000fea0003c00000 */
[----:B------:R0:W1:Y:S02]  /*2e120*/  SHFL.UP P6, R14, R13, R12, R11 ;  /* 0x0400000c0d0e7389 */ /* 0x00006400000c000b */
[----:B01----:R-:W-:Y:S01]  /*2e130*/  ENDCOLLECTIVE ;  /* 0x000000000000791b */ /* 0x003fe20003800000 */
.L_x_2165:
        /* <DEDUP_REMOVED lines=8> */
.L_x_2166:
[----:B------:R-:W-:Y:S05]  /*2e1c0*/  BRA `(.L_x_2167) ;  /* 0xffffffac00007947 */ /* 0x000fea000383ffff */
.L_x_1987:
[----:B------:R-:W-:Y:S01]  /*2e1d0*/  BSSY B0, `(.L_x_2168) ;  /* 0x0000008000007945 */ /* 0x000fe20003800000 */
[----:B-----5:R-:W-:Y:S01]  /*2e1e0*/  MOV R13, R17 ;  /* 0x00000011000d7202 */ /* 0x020fe20000000f00 */
[----:B------:R-:W-:Y:S02]  /*2e1f0*/  IMAD.MOV.U32 R12, RZ, RZ, 0x1 ;  /* 0x00000001ff0c7424 */ /* 0x000fe400078e00ff */
[----:B------:R-:W-:Y:S02]  /*2e200*/  IMAD.MOV.U32 R11, RZ, RZ, RZ ;  /* 0x000000ffff0b7224 */ /* 0x000fe400078e00ff */
[----:B------:R-:W-:-:S07]  /*2e210*/  IMAD.MOV.U32 R15, RZ, RZ, -0x1 ;  /* 0xffffffffff0f7424 */ /* 0x000fce00078e00ff */
[----:B01----:R-:W-:Y:S05]  /*2e220*/  WARPSYNC.COLLECTIVE R15, `(.L_x_2169) ;  /* 0x000000000f087348 */ /* 0x003fea0003c00000 */
[----:B------:R2:W3:Y:S02]  /*2e230*/  SHFL.UP P6, R14, R13, R12, R11 ;  /* 0x0400000c0d0e7389 */ /* 0x0004e400000c000b */
[----:B0123--:R-:W-:Y:S01]  /*2e240*/  ENDCOLLECTIVE ;  /* 0x000000000000791b */ /* 0x00ffe20003800000 */
.L_x_2169:
[----:B------:R-:W-:Y:S05]  /*2e250*/  BSYNC B0 ;  /* 0x0000000000007941 */ /* 0x000fea0003800000 */
.L_x_2168:
[----:B------:R-:W-:Y:S01]  /*2e260*/  SEL R14, R14, RZ, P1 ;  /* 0x000000ff0e0e7207 */ /* 0x000fe20000800000 */
[----:B------:R-:W-:Y:S02]  /*2e270*/  IMAD.MOV.U32 R12, RZ, RZ, 0x2 ;  /* 0x00000002ff0c7424 */ /* 0x000fe400078e00ff */
[----:B------:R-:W-:Y:S01]  /*2e280*/  IMAD.MOV.U32 R11, RZ, RZ, RZ ;  /* 0x000000ffff0b7224 */ /* 0x000fe200078e00ff */
[----:B------:R-:W-:Y:S01]  /*2e290*/  IADD3 R13, R17, R14, RZ ;  /* 0x0000000e110d7210 */ /* 0x000fe20007ffe0ff */
[----:B------:R-:W-:-:S07]  /*2e2a0*/  IMAD.MOV.U32 R15, RZ, RZ, -0x1 ;  /* 0xffffffffff0f7424 */ /* 0x000fce00078e00ff */
[----:B------:R-:W-:Y:S05]  /*2e2b0*/  WARPSYNC.COLLECTIVE R15, `(.L_x_2170) ;  /* 0x000000000f087348 */ /* 0x000fea0003c00000 */
[----:B------:R0:W1:Y:S02]  /*2e2c0*/  SHFL.UP P6, R14, R13, R12, R11 ;  /* 0x0400000c0d0e7389 */ /* 0x00006400000c000b */
[----:B01----:R-:W-:Y:S01]  /*2e2d0*/  ENDCOLLECTIVE ;  /* 0x000000000000791b */ /* 0x003fe20003800000 */
.L_x_2170:
[----:B------:R-:W-:Y:S01]  /*2e2e0*/  IMAD.MOV.U32 R12, RZ, RZ, 0x4 ;  /* 0x00000004ff0c7424 */ /* 0x000fe200078e00ff */
[----:B------:R-:W-:-:S04]  /*2e2f0*/  SEL R2, R14, RZ, P2 ;  /* 0x000000ff0e027207 */ /* 0x000fc80001000000 */
[----:B------:R-:W-:-:S05]  /*2e300*/  IADD3 R2, R13, R2, RZ ;  /* 0x000000020d027210 */ /* 0x000fca0007ffe0ff */
[----:B------:R-:W-:-:S07]  /*2e310*/  IMAD.MOV.U32 R13, RZ, RZ, R2 ;  /* 0x000000ffff0d7224 */ /* 0x000fce00078e0002 */
[----:B------:R-:W-:Y:S05]  /*2e320*/  WARPSYNC.COLLECTIVE R15, `(.L_x_2171) ;  /* 0x000000000f087348 */ /* 0x000fea0003c00000 */
[----:B------:R0:W1:Y:S02]  /*2e330*/  SHFL.UP P6, R14, R13, R12, R11 ;  /* 0x0400000c0d0e7389 */ /* 0x00006400000c000b */
[----:B01----:R-:W-:Y:S01]  /*2e340*/  ENDCOLLECTIVE ;  /* 0x000000000000791b */ /* 0x003fe20003800000 */
.L_x_2171:
[----:B------:R-:W-:Y:S01]  /*2e350*/  IMAD.MOV.U32 R12, RZ, RZ, 0x8 ;  /* 0x00000008ff0c7424 */ /* 0x000fe200078e00ff */
[----:B------:R-:W-:-:S05]  /*2e360*/  SEL R3, R14, RZ, P3 ;  /* 0x000000ff0e037207 */ /* 0x000fca0001800000 */
[----:B------:R-:W-:-:S05]  /*2e370*/  IMAD.IADD R3, R2, 0x1, R3 ;  /* 0x0000000102037824 */ /* 0x000fca00078e0203 */
[----:B------:R-:W-:-:S07]  /*2e380*/  MOV R13, R3 ;  /* 0x00000003000d7202 */ /* 0x000fce0000000f00 */
[----:B------:R-:W-:Y:S05]  /*2e390*/  WARPSYNC.COLLECTIVE R15, `(.L_x_2172) ;  /* 0x000000000f087348 */ /* 0x000fea0003c00000 */
[----:B------:R0:W1:Y:S02]  /*2e3a0*/  SHFL.UP P6, R14, R13, R12, R11 ;  /* 0x0400000c0d0e7389 */ /* 0x00006400000c000b */
[----:B01----:R-:W-:Y:S01]  /*2e3b0*/  ENDCOLLECTIVE ;  /* 0x000000000000791b */ /* 0x003fe20003800000 */
.L_x_2172:
[----:B------:R-:W-:Y:S02]  /*2e3c0*/  MOV R12, 0x10 ;  /* 0x00000010000c7802 */ /* 0x000fe40000000f00 */
[----:B------:R-:W-:-:S05]  /*2e3d0*/  SEL R4, R14, RZ, P4 ;  /* 0x000000ff0e047207 */ /* 0x000fca0002000000 */
[----:B------:R-:W-:-:S04]  /*2e3e0*/  IMAD.IADD R4, R3, 0x1, R4 ;  /* 0x0000000103047824 */ /* 0x000fc800078e0204 */
[----:B------:R-:W-:-:S07]  /*2e3f0*/  IMAD.MOV.U32 R13, RZ, RZ, R4 ;  /* 0x000000ffff0d7224 */ /* 0x000fce00078e0004 */
[----:B------:R-:W-:Y:S05]  /*2e400*/  WARPSYNC.COLLECTIVE R15, `(.L_x_2173) ;  /* 0x000000000f087348 */ /* 0x000fea0003c00000 */
[----:B------:R0:W1:Y:S02]  /*2e410*/  SHFL.UP P6, R14, R13, R12, R11 ;  /* 0x0400000c0d0e7389 */ /* 0x00006400000c000b */
[----:B01----:R-:W-:Y:S01]  /*2e420*/  ENDCOLLECTIVE ;  /* 0x000000000000791b */ /* 0x003fe20003800000 */
.L_x_2173:
[----:B------:R-:W-:Y:S01]  /*2e430*/  IMAD.MOV.U32 R12, RZ, RZ, 0x1f ;  /* 0x0000001fff0c7424 */ /* 0x000fe200078e00ff */
[----:B------:R-:W-:Y:S02]  /*2e440*/  MOV R11, 0x1f ;  /* 0x0000001f000b7802 */ /* 0x000fe40000000f00 */
[----:B------:R-:W-:-:S05]  /*2e450*/  SEL R3, R14, RZ, P5 ;  /* 0x000000ff0e037207 */ /* 0x000fca0002800000 */
[----:B------:R-:W-:-:S04]  /*2e460*/  IMAD.IADD R2, R4, 0x1, R3 ;  /* 0x0000000104027824 */ /* 0x000fc800078e0203 */
[----:B------:R-:W-:-:S07]  /*2e470*/  IMAD.MOV.U32 R13, RZ, RZ, R2 ;  /* 0x000000ffff0d7224 */ /* 0x000fce00078e0002 */
[----:B------:R-:W-:Y:S05]  /*2e480*/  WARPSYNC.COLLECTIVE R15, `(.L_x_2174) ;  /* 0x000000000f087348 */ /* 0x000fea0003c00000 */
[----:B------:R0:W1:Y:S02]  /*2e490*/  SHFL.IDX P6, R14, R13, R12, R11 ;  /* 0x0000000c0d0e7389 */ /* 0x00006400000c000b */
[----:B01----:R-:W-:Y:S01]  /*2e4a0*/  ENDCOLLECTIVE ;  /* 0x000000000000791b */ /* 0x003fe20003800000 */
.L_x_2174:
[----:B------:R-:W-:Y:S05]  /*2e4b0*/  BRA `(.L_x_2175) ;  /* 0xffffffa800e07947 */ /* 0x000fea000383ffff */
.L_x_1989:
[----:B------:R-:W-:Y:S01]  /*2e4c0*/  BSSY B0, `(.L_x_2176) ;  /* 0x0000006000007945 */ /* 0x000fe20003800000 */
[----:B------:R-:W-:Y:S01]  /*2e4d0*/  PLOP3.LUT P6, PT, P6, PT, PT, 0x8, 0x0 ;  /* 0x000000000000781c */ /* 0x000fe200037ce170 */
[----:B------:R-:W-:-:S12]  /*2e4e0*/  IMAD.MOV.U32 R15, RZ, RZ, -0x1 ;  /* 0xffffffffff0f7424 */ /* 0x000fd800078e00ff */
[----:B01----:R-:W-:Y:S05]  /*2e4f0*/  WARPSYNC.COLLECTIVE R15, `(.L_x_2177) ;  /* 0x000000000f087348 */ /* 0x003fea0003c00000 */
[----:B------:R-:W-:Y:S01]  /*2e500*/  VOTE.ANY R14, PT, P6 ;  /* 0x00000000000e7806 */ /* 0x000fe200030e0100 */
[----:B01----:R-:W-:Y:S06]  /*2e510*/  ENDCOLLECTIVE ;  /* 0x000000000000791b */ /* 0x003fec0003800000 */
.L_x_2177:
[----:B------:R-:W-:Y:S05]  /*2e520*/  BSYNC B0 ;  /* 0x0000000000007941 */ /* 0x000fea0003800000 */
.L_x_2176:
[----:B------:R-:W-:Y:S02]  /*2e530*/  IMAD.MOV.U32 R3, RZ, RZ, R14 ;  /* 0x000000ffff037224 */ /* 0x000fe400078e000e */
[----:B------:R-:W-:Y:S02]  /*2e540*/  IMAD.MOV.U32 R13, RZ, RZ, R17 ;  /* 0x000000ffff0d7224 */ /* 0x000fe400078e0011 */
[----:B------:R-:W0:Y:S01]  /*2e550*/  POPC R6, R3 ;  /* 0x0000000300067309 */ /* 0x000e220000000000 */
[----:B------:R-:W-:Y:S02]  /*2e560*/  IMAD.MOV.U32 R11, RZ, RZ, 0x1f ;  /* 0x0000001fff0b7424 */ /* 0x000fe400078e00ff */
[----:B------:R-:W-:Y:S01]  /*2e570*/  IMAD.MOV.U32 R15, RZ, RZ, -0x1 ;  /* 0xffffffffff0f7424 */ /* 0x000fe200078e00ff */
[----:B0-----:R-:W-:-:S07]  /*2e580*/  MOV R12, R6 ;  /* 0x00000006000c7202 */ /* 0x001fce0000000f00 */
[----:B------:R-:W-:Y:S05]  /*2e590*/  WARPSYNC.COLLECTIVE R15, `(.L_x_2178) ;  /* 0x000000000f087348 */ /* 0x000fea0003c00000 */
[----:B------:R0:W1:Y:S02]  /*2e5a0*/  SHFL.IDX P6, R14, R13, R12, R11 ;  /* 0x0000000c0d0e7389 */ /* 0x00006400000c000b */
[----:B01----:R-:W-:Y:S01]  /*2e5b0*/  ENDCOLLECTIVE ;  /* 0x000000000000791b */ /* 0x003fe20003800000 */
.L_x_2178:
[----:B------:R-:W-:Y:S01]  /*2e5c0*/  IMAD.MOV.U32 R17, RZ, RZ, R14 ;  /* 0x000000ffff117224 */ /* 0x000fe200078e000e */
[----:B------:R-:W-:Y:S06]  /*2e5d0*/  BRA `(.L_x_2179) ;  /* 0xffffffa800d07947 */ /* 0x000fec000383ffff */
.L_x_1991:
[----:B------:R-:W-:Y:S01]  /*2e5e0*/  BSSY B0, `(.L_x_2180) ;  /* 0x0000007000007945 */ /* 0x000fe20003800000 */
[----:B------:R-:W-:Y:S01]  /*2e5f0*/  MOV R13, R2 ;  /* 0x00000002000d7202 */ /* 0x000fe20000000f00 */
[----:B------:R-:W-:Y:S02]  /*2e600*/  IMAD.MOV.U32 R11, RZ, RZ, 0x1f ;  /* 0x0000001fff0b7424 */ /* 0x000fe400078e00ff */
[----:B------:R-:W-:-:S07]  /*2e610*/  IMAD.MOV.U32 R15, RZ, RZ, -0x1 ;  /* 0xffffffffff0f7424 */ /* 0x000fce00078e00ff */
[----:B0123--:R-:W-:Y:S05]  /*2e620*/  WARPSYNC.COLLECTIVE R15, `(.L_x_2181) ;  /* 0x000000000f087348 */ /* 0x00ffea0003c00000 */
[----:B------:R4:W0:Y:S02]  /*2e630*/  SHFL.IDX P6, R14, R13, R12, R11 ;  /* 0x0000000c0d0e7389 */ /* 0x00082400000c000b */
[----:B01234-:R-:W-:Y:S01]  /*2e640*/  ENDCOLLECTIVE ;  /* 0x000000000000791b */ /* 0x01ffe20003800000 */
.L_x_2181:
[----:B------:R-:W-:Y:S05]  /*2e650*/  BSYNC B0 ;  /* 0x0000000000007941 */ /* 0x000fea0003800000 */
.L_x_2180:
[----:B------:R-:W-:Y:S05]  /*2e660*/  BRA `(.L_x_1990) ;  /* 0xffffffa800c87947 */ /* 0x000fea000383ffff */
.L_x_1995:
[----:B0-----:R0:W3:Y:S02]  /*2e670*/  SYNCS.PHASECHK.TRANS64.TRYWAIT P0, [R5+URZ+0x30820], R0 ;  /* 0x03082000050075a7 */ /* 0x0010e4000800017f */
[----:B---3--:R-:W-:Y:S05]  /*2e680*/  @!P0 NANOSLEEP.SYNCS 0x989680 ;  /* 0x009896800000895d */ /* 0x008fea0003900000 */
[----:B------:R-:W3:Y:S02]  /*2e690*/  @!P0 SYNCS.PHASECHK.TRANS64 P0, [R5+URZ+0x30820], R0 ;  /* 0x03082000050085a7 */ /* 0x000ee4000800007f */
[----:B---3--:R-:W-:Y:S05]  /*2e6a0*/  @!P0 BRA `(.L_x_1995) ;  /* 0xfffffffc00f08947 */ /* 0x008fea000383ffff */
[----:B------:R-:W-:Y:S05]  /*2e6b0*/  BRA `(.L_x_2182) ;  /* 0xffffffb000407947 */ /* 0x000fea000383ffff */
.L_x_1996:
[----:B------:R-:W3:Y:S01]  /*2e6c0*/  S2R R2, SR_TID.X ;  /* 0x0000000000027919 */ /* 0x000ee20000002100 */
[----:B------:R-:W-:Y:S01]  /*2e6d0*/  BSSY B0, `(.L_x_2183) ;  /* 0x000000a000007945 */ /* 0x000fe20003800000 */
[----:B------:R-:W-:Y:S01]  /*2e6e0*/  IMAD.MOV.U32 R12, RZ, RZ, RZ ;  /* 0x000000ffff0c7224 */ /* 0x000fe200078e00ff */
[----:B------:R-:W-:Y:S01]  /*2e6f0*/  MOV R15, 0xffffffff ;  /* 0xffffffff000f7802 */ /* 0x000fe20000000f00 */
[----:B------:R-:W-:Y:S01]  /*2e700*/  IMAD.MOV.U32 R11, RZ, RZ, 0x1f ;  /* 0x0000001fff0b7424 */ /* 0x000fe200078e00ff */
[----:B---3--:R-:W-:-:S04]  /*2e710*/  SHF.R.U32.HI R2, RZ, 0x5, R2 ;  /* 0x00000005ff027819 */ /* 0x008fc80000011602 */
[----:B------:R-:W-:-:S04]  /*2e720*/  LOP3.LUT R2, R2, 0x3, RZ, 0xc0, !PT ;  /* 0x0000000302027812 */ /* 0x000fc800078ec0ff */
[----:B------:R-:W-:-:S07]  /*2e730*/  MOV R13, R2 ;  /* 0x00000002000d7202 */ /* 0x000fce0000000f00 */
[----:B012---:R-:W-:Y:S05]  /*2e740*/  WARPSYNC.COLLECTIVE R15, `(.L_x_2184) ;  /* 0x000000000f087348 */ /* 0x007fea0003c00000 */
[----:B------:R3:W4:Y:S02]  /*2e750*/  SHFL.IDX P6, R14, R13, R12, R11 ;  /* 0x0000000c0d0e7389 */ /* 0x00072400000c000b */
[----:B01234-:R-:W-:Y:S01]  /*2e760*/  ENDCOLLECTIVE ;  /* 0x000000000000791b */ /* 0x01ffe20003800000 */
.L_x_2184:
[----:B------:R-:W-:Y:S05]  /*2e770*/  BSYNC B0 ;  /* 0x0000000000007941 */ /* 0x000fea0003800000 */
.L_x_2183:
[----:B------:R-:W-:Y:S05]  /*2e780*/  BRA `(.L_x_2185) ;  /* 0xffffffb000287947 */ /* 0x000fea000383ffff */
.L_x_1997:
[----:B------:R-:W-:Y:S01]  /*2e790*/  BSSY B0, `(.L_x_2186) ;  /* 0x0000006000007945 */ /* 0x000fe20003800000 */
[----:B------:R-:W-:-:S07]  /*2e7a0*/  IMAD.MOV.U32 R15, RZ, RZ, -0x1 ;  /* 0xffffffffff0f7424 */ /* 0x000fce00078e00ff */
[----:B012---:R-:W-:Y:S05]  /*2e7b0*/  WARPSYNC.COLLECTIVE R15, `(.L_x_2187) ;  /* 0x000000000f0c7348 */ /* 0x007fea0003c00000 */
[----:B------:R-:W-:Y:S02]  /*2e7c0*/  ELECT P6, UR62, PT ;  /* 0x00000000003e782f */ /* 0x000fe400038c0000 */
[----:B------:R-:W-:Y:S01]  /*2e7d0*/  MOV R14, UR62 ;  /* 0x0000003e000e7c02 */ /* 0x000fe20008000f00 */
[----:B012---:R-:W-:Y:S10]  /*2e7e0*/  ENDCOLLECTIVE ;  /* 0x000000000000791b */ /* 0x007ff40003800000 */
.L_x_2187:
[----:B------:R-:W-:Y:S05]  /*2e7f0*/  BSYNC B0 ;  /* 0x0000000000007941 */ /* 0x000fea0003800000 */
.L_x_2186:
[----:B------:R-:W-:Y:S05]  /*2e800*/  BRA `(.L_x_2188) ;  /* 0xffffffb0001c7947 */ /* 0x000fea000383ffff */
.L_x_1999:
[----:B0-----:R0:W3:Y:S02]  /*2e810*/  SYNCS.PHASECHK.TRANS64.TRYWAIT P1, [R3+URZ+0x30840], R2 ;  /* 0x03084002030075a7 */ /* 0x0010e4000802017f */
[----:B---3--:R-:W-:Y:S05]  /*2e820*/  @!P1 NANOSLEEP.SYNCS 0x989680 ;  /* 0x009896800000995d */ /* 0x008fea0003900000 */
[----:B------:R-:W3:Y:S02]  /*2e830*/  @!P1 SYNCS.PHASECHK.TRANS64 P1, [R3+URZ+0x30840], R2 ;  /* 0x03084002030095a7 */ /* 0x000ee4000802007f */
[----:B---3--:R-:W-:Y:S05]  /*2e840*/  @!P1 BRA `(.L_x_1999) ;  /* 0xfffffffc00f09947 */ /* 0x008fea000383ffff */
[----:B------:R-:W-:Y:S05]  /*2e850*/  BRA `(.L_x_2189) ;  /* 0xffffffb0003c7947 */ /* 0x000fea000383ffff */
.L_x_2001:
[----:B---3--:R3:W4:Y:S02]  /*2e860*/  SYNCS.PHASECHK.TRANS64.TRYWAIT P1, [R25+URZ+0x30840], R0 ;  /* 0x03084000190075a7 */ /* 0x008724000802017f */
[----:B----4-:R-:W-:Y:S05]  /*2e870*/  @!P1 NANOSLEEP.SYNCS 0x989680 ;  /* 0x009896800000995d */ /* 0x010fea0003900000 */
[----:B------:R-:W4:Y:S02]  /*2e880*/  @!P1 SYNCS.PHASECHK.TRANS64 P1, [R25+URZ+0x30840], R0 ;  /* 0x03084000190095a7 */ /* 0x000f24000802007f */
[----:B----4-:R-:W-:Y:S05]  /*2e890*/  @!P1 BRA `(.L_x_2001) ;  /* 0xfffffffc00f09947 */ /* 0x010fea000383ffff */
[----:B------:R-:W-:Y:S05]  /*2e8a0*/  BRA `(.L_x_2190) ;  /* 0xffffffb000487947 */ /* 0x000fea000383ffff */
.L_x_2003:
[----:B----4-:R4:W0:Y:S02]  /*2e8b0*/  SYNCS.PHASECHK.TRANS64.TRYWAIT P1, [R3+URZ+0x30860], R2 ;  /* 0x03086002030075a7 */ /* 0x010824000802017f */
[----:B0-----:R-:W-:Y:S05]  /*2e8c0*/  @!P1 NANOSLEEP.SYNCS 0x989680 ;  /* 0x009896800000995d */ /* 0x001fea0003900000 */
[----:B------:R-:W0:Y:S02]  /*2e8d0*/  @!P1 SYNCS.PHASECHK.TRANS64 P1, [R3+URZ+0x30860], R2 ;  /* 0x03086002030095a7 */ /* 0x000e24000802007f */
[----:B0-----:R-:W-:Y:S05]  /*2e8e0*/  @!P1 BRA `(.L_x_2003) ;  /* 0xfffffffc00f09947 */ /* 0x001fea000383ffff */
[----:B------:R-:W-:Y:S05]  /*2e8f0*/  BRA `(.L_x_2191) ;  /* 0xffffffb000447947 */ /* 0x000fea000383ffff */
.L_x_2192:
        /* <DEDUP_REMOVED lines=16> */
.L_x_15843:


//--------------------- .text._ZN7cutlass13device_kernelIN5flash11enable_sm90INS1_16FlashAttnFwdSm90INS1_25CollectiveMainloopFwdSm90ILi2EN4cute5tupleIJNS5_1CILi1EEES8_S8_EEENS6_IJNS7_ILi128EEENS7_ILi80EEENS7_ILi256EEEEEELi256ENS_6half_tEfNS_4arch4Sm90ELb1ELb0ELb1ELb0ELb1ELb0ELb0ELb1ELb1ELb1ELb0ELb0EEENS1_21CollectiveEpilogueFwdINS6_IJSA_SC_SB_EEES9_SE_SG_Li256ELb0ELb1ELb0ELb0EEENS1_30DynamicPersistentTileSchedulerILi256ELi128ELb0ELb1ELb1EEEEEEEEEvNT_6ParamsE --------------------------
	.section	.text._ZN7cutlass13device_kernelIN5flash11enable_sm90INS1_16FlashAttnFwdSm90INS1_25CollectiveMainloopFwdSm90ILi2EN4cute5tupleIJNS5_1CILi1EEES8_S8_EEENS6_IJNS7_ILi128EEENS7_ILi80EEENS7_ILi256EEEEEELi256ENS_6half_tEfNS_4arch4Sm90ELb1ELb0ELb1ELb0ELb1ELb0ELb0ELb1ELb1ELb1ELb0ELb0EEENS1_21CollectiveEpilogueFwdINS6_IJSA_SC_SB_EEES9_SE_SG_Li256ELb0ELb1ELb0ELb0EEENS1_30DynamicPersistentTileSchedulerILi256ELi128ELb0ELb1ELb1EEEEEEEEEvNT_6ParamsE,"ax",@progbits
	.align	128
.text._ZN7cutlass13device_kernelIN5flash11enable_sm90INS1_16FlashAttnFwdSm90INS1_25CollectiveMainloopFwdSm90ILi2EN4cute5tupleIJNS5_1CILi1EEES8_S8_EEENS6_IJNS7_ILi128EEENS7_ILi80EEENS7_ILi256EEEEEELi256ENS_6half_tEfNS_4arch4Sm90ELb1ELb0ELb1ELb0ELb1ELb0ELb0ELb1ELb1ELb1ELb0ELb0EEENS1_21CollectiveEpilogueFwdINS6_IJSA_SC_SB_EEES9_SE_SG_Li256ELb0ELb1ELb0ELb0EEENS1_30DynamicPersistentTileSchedulerILi256ELi128ELb0ELb1ELb1EEEEEEEEEvNT_6ParamsE:
        .type           _ZN7cutlass13device_kernelIN5flash11enable_sm90INS1_16FlashAttnFwdSm90INS1_25CollectiveMainloopFwdSm90ILi2EN4cute5tupleIJNS5_1CILi1EEES8_S8_EEENS6_IJNS7_ILi128EEENS7_ILi80EEENS7_ILi256EEEEEELi256ENS_6half_tEfNS_4arch4Sm90ELb1ELb0ELb1ELb0ELb1ELb0ELb0ELb1ELb1ELb1ELb0ELb0EEENS1_21CollectiveEpilogueFwdINS6_IJSA_SC_SB_EEES9_SE_SG_Li256ELb0ELb1ELb0ELb0EEENS1_30DynamicPersistentTileSchedulerILi256ELi128ELb0ELb1ELb1EEEEEEEEEvNT_6ParamsE,@function
        .size           _ZN7cutlass13device_kernelIN5flash11enable_sm90INS1_16FlashAttnFwdSm90INS1_25CollectiveMainloopFwdSm90ILi2EN4cute5tupleIJNS5_1CILi1EEES8_S8_EEENS6_IJNS7_ILi128EEENS7_ILi80EEENS7_ILi256EEEEEELi256ENS_6half_tEfNS_4arch4Sm90ELb1ELb0ELb1ELb0ELb1ELb0ELb0ELb1ELb1ELb1ELb0ELb0EEENS1_21CollectiveEpilogueFwdINS6_IJSA_SC_SB_EEES9_SE_SG_Li256ELb0ELb1ELb0ELb0EEENS1_30DynamicPersistentTileSchedulerILi256ELi128ELb0ELb1ELb1EEEEEEEEEvNT_6ParamsE,(.L_x_15844 - _ZN7cutlass13device_kernelIN5flash11enable_sm90INS1_16FlashAttnFwdSm90INS1_25CollectiveMainloopFwdSm90ILi2EN4cute5tupleIJNS5_1CILi1EEES8_S8_EEENS6_IJNS7_ILi128EEENS7_ILi80EEENS7_ILi256EEEEEELi256ENS_6half_tEfNS_4arch4Sm90ELb1ELb0ELb1ELb0ELb1ELb0ELb0ELb1ELb1ELb1ELb0ELb0EEENS1_21CollectiveEpilogueFwdINS6_IJSA_SC_SB_EEES9_SE_SG_Li256ELb0ELb1ELb0ELb0EEENS1_30DynamicPersistentTileSchedulerILi256ELi128ELb0ELb1ELb1EEEEEEEEEvNT_6ParamsE)
        .other          _ZN7cutlass13device_kernelIN5flash11enable_sm90INS1_16FlashAttnFwdSm90INS1_25CollectiveMainloopFwdSm90ILi2EN4cute5tupleIJNS5_1CILi1EEES8_S8_EEENS6_IJNS7_ILi128EEENS7_ILi80EEENS7_ILi256EEEEEELi256ENS_6half_tEfNS_4arch4Sm90ELb1ELb0ELb1ELb0ELb1ELb0ELb0ELb1ELb1ELb1ELb0ELb0EEENS1_21CollectiveEpilogueFwdINS6_IJSA_SC_SB_EEES9_SE_SG_Li256ELb0ELb1ELb0ELb0EEENS1_30DynamicPersistentTileSchedulerILi256ELi128ELb0ELb1ELb1EEEEEEEEEvNT_6ParamsE,@"STO_CUDA_ENTRY STV_DEFAULT"
_ZN7cutlass13device_kernelIN5flash11enable_sm90INS1_16FlashAttnFwdSm90INS1_25CollectiveMainloopFwdSm90ILi2EN4cute5tupleIJNS5_1CILi1EEES8_S8_EEENS6_IJNS7_ILi128EEENS7_ILi80EEENS7_ILi256EEEEEELi256ENS_6half_tEfNS_4arch4Sm90ELb1ELb0ELb1ELb0ELb1ELb0ELb0ELb1ELb1ELb1ELb0ELb0EEENS1_21CollectiveEpilogueFwdINS6_IJSA_SC_SB_EEES9_SE_SG_Li256ELb0ELb1ELb0ELb0EEENS1_30DynamicPersistentTileSchedulerILi256ELi128ELb0ELb1ELb1EEEEEEEEEvNT_6ParamsE:
        /* <DEDUP_REMOVED lines=45> */
.L_x_2193:
        /* <DEDUP_REMOVED lines=22> */
.L_x_2194:
        /* <DEDUP_REMOVED lines=18> */
.L_x_2195:
        /* <DEDUP_REMOVED lines=22> */
.L_x_2196:
        /* <DEDUP_REMOVED lines=23> */
.L_x_2197:
        /* <DEDUP_REMOVED lines=10> */
.L_x_2199:
        /* <DEDUP_REMOVED lines=10> */
[----:B------:R-:W2:Y:S01]  /*0960*/  LDL R3, [R1+0x4] ;  /* 0x0000040001037983 */ /* 0x000ea20000100800 */
[----:B------:R-:W-:Y:S01]  /*0970*/  UMOV UR36, URZ ;  /* 0x0000003f00247c82 */ /* 0x000fe20008000000 */
[----:B0-----:R-:W0:Y:S02]  /*0980*/  S2R R2, SR_TID.X ;  /* 0x0000000000027919 */ /* 0x001e240000002100 */
[----:B0-----:R-:W-:-:S05]  /*0990*/  VIADD R12, R2, 0xffffff80 ;  /* 0xffffff80020c7836 */ /* 0x001fca0000000000 */
[----:B------:R-:W-:-:S04]  /*09a0*/  SHF.R.S32.HI R0, RZ, 0x1f, R12 ;  /* 0x0000001fff007819 */ /* 0x000fc8000001140c */
[CC--:B------:R-:W-:Y:S02]  /*09b0*/  LEA.HI R2, R0.reuse, R12.reuse, RZ, 0x7 ;  /* 0x0000000c00027211 */ /* 0x0c0fe400078f38ff */
[-C--:B------:R-:W-:Y:S02]  /*09c0*/  LEA.HI R4, R0, R12.reuse, RZ, 0x5 ;  /* 0x0000000c00047211 */ /* 0x080fe400078f28ff */
[----:B------:R-:W-:Y:S02]  /*09d0*/  LOP3.LUT R224, R2, 0xffffff80, RZ, 0xc0, !PT ;  /* 0xffffff8002e07812 */ /* 0x000fe400078ec0ff */
[----:B------:R-:W-:Y:S01]  /*09e0*/  LEA.HI R11, R0, R12, RZ, 0x2 ;  /* 0x0000000c000b7211 */ /* 0x000fe200078f10ff */
[----:B------:R-:W-:Y:S01]  /*09f0*/  IMAD.SHL.U32 R5, R4, 0x20, RZ ;  /* 0x0000002004057824 */ /* 0x000fe200078e00ff */
[----:B------:R-:W-:Y:S01]  /*0a00*/  SHF.R.S32.HI R225, RZ, 0x7, R2 ;  /* 0x00000007ffe17819 */ /* 0x000fe20000011402 */
[----:B------:R-:W-:Y:S01]  /*0a10*/  IMAD.IADD R224, R12, 0x1, -R224 ;  /* 0x000000010ce07824 */ /* 0x000fe200078e0ae0 */
[----:B------:R-:W-:-:S02]  /*0a20*/  LOP3.LUT R11, R11, 0xfffffffc, RZ, 0xc0, !PT ;  /* 0xfffffffc0b0b7812 */ /* 0x000fc400078ec0ff */
[----:B------:R-:W-:Y:S02]  /*0a30*/  LOP3.LUT R5, R5, 0xfffffc00, RZ, 0xc0, !PT ;  /* 0xfffffc0005057812 */ /* 0x000fe400078ec0ff */
[----:B------:R-:W-:Y:S01]  /*0a40*/  SHF.R.S32.HI R7, RZ, 0x1f, R224 ;  /* 0x0000001fff077819 */ /* 0x000fe200000114e0 */
[----:B------:R-:W-:Y:S01]  /*0a50*/  IMAD.IADD R11, R12, 0x1, -R11 ;  /* 0x000000010c0b7824 */ /* 0x000fe200078e0a0b */
[----:B------:R-:W-:Y:S02]  /*0a60*/  LEA.HI R2, R2, R225, RZ, 0x1 ;  /* 0x000000e102027211 */ /* 0x000fe400078f08ff */
[CC--:B------:R-:W-:Y:S02]  /*0a70*/  LEA.HI R8, R7.reuse, R224.reuse, RZ, 0x2 ;  /* 0x000000e007087211 */ /* 0x0c0fe400078f10ff */
[----:B------:R-:W-:Y:S02]  /*0a80*/  LEA.HI R7, R7, R224, RZ, 0x5 ;  /* 0x000000e007077211 */ /* 0x000fe400078f28ff */
[----:B------:R-:W-:-:S02]  /*0a90*/  SHF.R.S32.HI R9, RZ, 0x2, R8 ;  /* 0x00000002ff097819 */ /* 0x000fc40000011408 */
[----:B------:R-:W-:Y:S02]  /*0aa0*/  SHF.R.S32.HI R10, RZ, 0x1f, R8 ;  /* 0x0000001fff0a7819 */ /* 0x000fe40000011408 */
[----:B------:R-:W-:Y:S02]  /*0ab0*/  SHF.R.S32.HI R7, RZ, 0x5, R7 ;  /* 0x00000005ff077819 */ /* 0x000fe40000011407 */
[----:B------:R-:W-:Y:S02]  /*0ac0*/  LEA.HI R10, R10, R9, RZ, 0x3 ;  /* 0x000000090a0a7211 */ /* 0x000fe400078f18ff */
[----:B------:R-:W-:Y:S02]  /*0ad0*/  LOP3.LUT R2, R2, 0x3fffffe, RZ, 0xc0, !PT ;  /* 0x03fffffe02027812 */ /* 0x000fe400078ec0ff */
[----:B------:R-:W-:Y:S02]  /*0ae0*/  LOP3.LUT R10, R10, 0xfffffff8, RZ, 0xc0, !PT ;  /* 0xfffffff80a0a7812 */ /* 0x000fe400078ec0ff */
[----:B------:R-:W-:-:S03]  /*0af0*/  IADD3 R2, R225, -R2, RZ ;  /* 0x80000002e1027210 */ /* 0x000fc60007ffe0ff */
[----:B------:R-:W-:-:S04]  /*0b00*/  IMAD.IADD R10, R9, 0x1, -R10 ;  /* 0x00000001090a7824 */ /* 0x000fc800078e0a0a */
[----:B------:R-:W-:-:S04]  /*0b10*/  IMAD R7, R7, 0x10, R10 ;  /* 0x0000001007077824 */ /* 0x000fc800078e020a */
[----:B------:R-:W-:Y:S01]  /*0b20*/  IMAD R226, R2, 0x40, R7 ;  /* 0x0000004002e27824 */ /* 0x000fe200078e0207 */
[----:B--2---:R-:W-:Y:S02]  /*0b30*/  R2UR UR5, R3 ;  /* 0x00000000030572ca */ /* 0x004fe400000e0000 */
[CC--:B------:R-:W-:Y:S02]  /*0b40*/  LEA.HI R3, R0.reuse, R12.reuse, RZ, 0x4 ;  /* 0x0000000c00037211 */ /* 0x0c0fe400078f20ff */
[----:B------:R-:W-:Y:S02]  /*0b50*/  LEA.HI R0, R0, R12, RZ, 0x3 ;  /* 0x0000000c00007211 */ /* 0x000fe400078f18ff */
[----:B------:R-:W-:Y:S02]  /*0b60*/  SHF.R.S32.HI R6, RZ, 0x4, R3 ;  /* 0x00000004ff067819 */ /* 0x000fe40000011403 */
[C---:B------:R-:W-:Y:S02]  /*0b70*/  LOP3.LUT R4, R3.reuse, 0x3fffff0, RZ, 0xc0, !PT ;  /* 0x03fffff003047812 */ /* 0x040fe400078ec0ff */
[----:B------:R-:W-:-:S02]  /*0b80*/  LEA.HI R3, R3, R6, RZ, 0x1 ;  /* 0x0000000603037211 */ /* 0x000fc400078f08ff */
[----:B------:R-:W-:Y:S01]  /*0b90*/  IADD3 R4, R12, -R4, RZ ;  /* 0x800000040c047210 */ /* 0x000fe20007ffe0ff */
[----:B------:R-:W-:Y:S01]  /*0ba0*/  ULOP3.LUT UR6, UR5, 0x1, URZ, 0xfc, !UPT ;  /* 0x0000000105067892 */ /* 0x000fe2000f8efc3f */
[----:B------:R-:W-:Y:S02]  /*0bb0*/  LOP3.LUT R219, R0, 0xfffffff8, RZ, 0xc0, !PT ;  /* 0xfffffff800db7812 */ /* 0x000fe400078ec0ff */
[----:B------:R-:W-:Y:S01]  /*0bc0*/  LOP3.LUT R3, R3, 0x1ffffffe, RZ, 0xc0, !PT ;  /* 0x1ffffffe03037812 */ /* 0x000fe200078ec0ff */
[----:B------:R-:W-:Y:S01]  /*0bd0*/  IMAD R4, R4, 0x40, R5 ;  /* 0x0000004004047824 */ /* 0x000fe200078e0205 */
[----:B------:R-:W-:Y:S01]  /*0be0*/  LEA.HI R5, R11, R11, RZ, 0x1 ;  /* 0x0000000b0b057211 */ /* 0x000fe200078f08ff */
[----:B------:R-:W-:Y:S01]  /*0bf0*/  IMAD.IADD R219, R12, 0x1, -R219 ;  /* 0x000000010cdb7824 */ /* 0x000fe200078e0adb */
[----:B------:R-:W-:Y:S01]  /*0c00*/  MOV R2, UR6 ;  /* 0x0000000600027c02 */ /* 0x000fe20008000f00 */
[----:B------:R-:W-:Y:S01]  /*0c10*/  IMAD.IADD R3, R6, 0x1, -R3 ;  /* 0x0000000106037824 */ /* 0x000fe200078e0a03 */
[----:B------:R-:W-:Y:S01]  /*0c20*/  LOP3.LUT R6, R5, 0x1ffffffe, RZ, 0xc0, !PT ;  /* 0x1ffffffe05067812 */ /* 0x000fe200078ec0ff */
[----:B------:R-:W-:Y:S01]  /*0c30*/  IMAD.SHL.U32 R22, R219, 0x8, RZ ;  /* 0x00000008db167824 */ /* 0x000fe200078e00ff */
[----:B------:R-:W-:Y:S01]  /*0c40*/  UMOV UR5, URZ ;  /* 0x0000003f00057c82 */ /* 0x000fe20008000000 */
[----:B------:R-:W-:Y:S01]  /*0c50*/  IMAD R227, R3, 0x8, R4 ;  /* 0x0000000803e37824 */ /* 0x000fe200078e0204 */
[----:B------:R-:W-:Y:S01]  /*0c60*/  LOP3.LUT R3, R8, 0x7ffffffc, RZ, 0xc0, !PT ;  /* 0x7ffffffc08037812 */ /* 0x000fe200078ec0ff */
[----:B------:R-:W-:Y:S01]  /*0c70*/  IMAD.IADD R215, R11, 0x1, -R6 ;  /* 0x000000010bd77824 */ /* 0x000fe200078e0a06 */
[----:B------:R-:W-:Y:S01]  /*0c80*/  SHF.R.S32.HI R222, RZ, 0x3, R0 ;  /* 0x00000003ffde7819 */ /* 0x000fe20000011400 */
[C---:B------:R-:W-:Y:S01]  /*0c90*/  VIADD R217, R22.reuse, 0x40 ;  /* 0x0000004016d97836 */ /* 0x040fe20000000000 */
[----:B------:R-:W-:Y:S01]  /*0ca0*/  SHF.R.S32.HI R0, RZ, 0x1f, R22 ;  /* 0x0000001fff007819 */ /* 0x000fe20000011416 */
[C---:B------:R-:W-:Y:S01]  /*0cb0*/  VIADD R216, R22.reuse, 0x80 ;  /* 0x0000008016d87836 */ /* 0x040fe20000000000 */
[----:B------:R0:W-:Y:S01]  /*0cc0*/  STL [R1], R2 ;  /* 0x0000000201007387 */ /* 0x0001e20000100800 */
[----:B------:R-:W-:Y:S01]  /*0cd0*/  VIADD R218, R22, 0xc0 ;  /* 0x000000c016da7836 */ /* 0x000fe20000000000 */
[----:B------:R-:W-:Y:S01]  /*0ce0*/  SHF.R.S32.HI R4, RZ, 0x1f, R217 ;  /* 0x0000001fff047819 */ /* 0x000fe200000114d9 */
[----:B------:R-:W-:Y:S01]  /*0cf0*/  IMAD.U32 R223, RZ, RZ, UR5 ;  /* 0x00000005ffdf7e24 */ /* 0x000fe2000f8e00ff */
[----:B------:R-:W-:Y:S01]  /*0d00*/  LEA R215, R215, R226, 0x3 ;  /* 0x000000e2d7d77211 */ /* 0x000fe200078e18ff */
[----:B------:R-:W-:Y:S01]  /*0d10*/  IMAD.IADD R214, R224, 0x1, -R3 ;  /* 0x00000001e0d67824 */ /* 0x000fe200078e0a03 */
[----:B------:R-:W-:Y:S01]  /*0d20*/  SHF.R.S32.HI R0, RZ, 0x1f, R218 ;  /* 0x0000001fff007819 */ /* 0x000fe200000114da */
[----:B------:R-:W-:Y:S01]  /*0d30*/  IMAD.U32 R17, RZ, RZ, UR5 ;  /* 0x00000005ff117e24 */ /* 0x000fe2000f8e00ff */
[----:B0-----:R-:W-:-:S07]  /*0d40*/  SHF.R.S32.HI R2, RZ, 0x1f, R216 ;  /* 0x0000001fff027819 */ /* 0x001fce00000114d8 */
.L_x_2256:
        /* <DEDUP_REMOVED lines=21> */
.L_x_2200:
[----:B------:R-:W-:Y:S01]  /*0ea0*/  ULDC UR8, c[0x0][0xc54] ;  /* 0x0003150000087ab9 */ /* 0x000fe20000000800 */
[----:B------:R-:W-:Y:S01]  /*0eb0*/  UMOV UR4, UR9 ;  /* 0x0000000900047c82 */ /* 0x000fe20008000000 */
[----:B------:R-:W-:-:S11]  /*0ec0*/  UISETP.NE.AND UP0, UPT, UR8, 0x1, UPT ;  /* 0x000000010800788c */ /* 0x000fd6000bf05270 */
[----:B------:R-:W-:Y:S02]  /*0ed0*/  @UP0 ULDC.64 UR10, c[0x0][0xc58] ;  /* 0x00031600000a0ab9 */ /* 0x000fe40000000a00 */
[----:B------:R-:W-:-:S04]  /*0ee0*/  UIMAD.WIDE.U32 UR6, UR9, UR10, URZ ;  /* 0x0000000a090672a5 */ /* 0x000fc8000f8e003f */
[----:B------:R-:W-:-:S04]  /*0ef0*/  @UP0 USHF.R.U32.HI UR4, URZ, UR11, UR7 ;  /* 0x0000000b3f040299 */ /* 0x000fc80008011607 */
[----:B------:R-:W-:-:S12]  /*0f00*/  UIMAD UR6, UR4, UR8, URZ ;  /* 0x00000008040672a4 */ /* 0x000fd8000f8e023f */
.L_x_2201:
[----:B------:R-:W-:Y:S01]  /*0f10*/  ULDC.64 UR10, c[0x0][0x418] ;  /* 0x00010600000a7ab9 */ /* 0x000fe20000000a00 */
[----:B------:R-:W-:Y:S01]  /*0f20*/  ULOP3.LUT UR4, URZ, UR4, URZ, 0x33, !UPT ;  /* 0x000000043f047292 */ /* 0x000fe2000f8e333f */
[----:B------:R-:W-:Y:S01]  /*0f30*/  PLOP3.LUT P0, PT, PT, PT, PT, 0x80, 0x0 ;  /* 0x000000000000781c */ /* 0x000fe20003f0f070 */
[----:B------:R-:W-:Y:S01]  /*0f40*/  UISETP.NE.U32.AND UP0, UPT, UR10, URZ, UPT ;  /* 0x0000003f0a00728c */ /* 0x000fe2000bf05070 */
[----:B------:R-:W-:Y:S01]  /*0f50*/  CS2R R2, SRZ ;  /* 0x0000000000027805 */ /* 0x000fe2000001ff00 */
[----:B------:R-:W-:Y:S01]  /*0f60*/  UIADD3 UR10, UR9, -UR6, URZ ;  /* 0x80000006090a7290 */ /* 0x000fe2000fffe03f */
[----:B------:R-:W-:Y:S01]  /*0f70*/  IMAD.MOV.U32 R0, RZ, RZ, RZ ;  /* 0x000000ffff007224 */ /* 0x000fe200078e00ff */
[----:B------:R-:W-:Y:S01]  /*0f80*/  ULDC UR7, c[0x0][0x448] ;  /* 0x0001120000077ab9 */ /* 0x000fe20000000800 */
[----:B------:R-:W-:Y:S01]  /*0f90*/  ULDC UR6, c[0x0][0xc3c] ;  /* 0x00030f0000067ab9 */ /* 0x000fe20000000800 */
[----:B------:R-:W-:Y:S01]  /*0fa0*/  UISETP.NE.AND UP2, UPT, UR7, 0x1, UPT ;  /* 0x000000010700788c */ /* 0x000fe2000bf45270 */
[----:B------:R-:W-:Y:S01]  /*0fb0*/  CS2R R164, SRZ ;  /* 0x0000000000a47805 */ /* 0x000fe2000001ff00 */
[----:B------:R-:W-:Y:S01]  /*0fc0*/  UIADD3 UR4, UR4, UR6, URZ ;  /* 0x0000000604047290 */ /* 0x000fe2000fffe03f */
[----:B------:R-:W-:Y:S01]  /*0fd0*/  CS2R R162, SRZ ;  /* 0x0000000000a27805 */ /* 0x000fe2000001ff00 */
[----:B------:R-:W-:Y:S01]  /*0fe0*/  UP2UR UR6, UPR, URZ, 0x4 ;  /* 0x000000043f067883 */ /* 0x000fe20008000000 */
[----:B------:R-:W-:Y:S01]  /*0ff0*/  CS2R R148, SRZ ;  /* 0x0000000000947805 */ /* 0x000fe2000001ff00 */
[----:B------:R-:W-:Y:S01]  /*1000*/  USHF.L.U32 UR4, UR4, 0x7, URZ ;  /* 0x0000000704047899 */ /* 0x000fe2000800063f */
[----:B------:R-:W-:Y:S01]  /*1010*/  CS2R R160, SRZ ;  /* 0x0000000000a07805 */ /* 0x000fe2000001ff00 */
[----:B------:R-:W-:Y:S01]  /*1020*/  UISETP.NE.AND.EX UP0, UPT, UR11, URZ, UPT, UP0 ;  /* 0x0000003f0b00728c */ /* 0x000fe2000bf05300 */
[----:B------:R-:W-:Y:S01]  /*1030*/  CS2R R144, SRZ ;  /* 0x0000000000907805 */ /* 0x000fe2000001ff00 */
[----:B------:R-:W-:Y:S01]  /*1040*/  IMAD.U32 R212, RZ, RZ, UR6 ;  /* 0x00000006ffd47e24 */ /* 0x000fe2000f8e00ff */
[----:B------:R-:W-:Y:S01]  /*1050*/  ULDC UR9, c[0x0][0x424] ;  /* 0x0001090000097ab9 */ /* 0x000fe20000000800 */
[----:B------:R-:W-:Y:S01]  /*1060*/  IMAD.U32 R213, RZ, RZ, UR4 ;  /* 0x00000004ffd57e24 */ /* 0x000fe2000f8e00ff */
[----:B------:R-:W-:Y:S01]  /*1070*/  UIADD3 UR4, UR4, 0x7f, URZ ;  /* 0x0000007f04047890 */ /* 0x000fe2000fffe03f */
[----:B------:R-:W-:Y:S01]  /*1080*/  CS2R R128, SRZ ;  /* 0x0000000000807805 */ /* 0x000fe2000001ff00 */
[----:B------:R-:W-:Y:S01]  /*1090*/  ULDC UR8, c[0x0][0x288] ;  /* 0x0000a20000087ab9 */ /* 0x000fe20000000800 */
[----:B------:R-:W-:Y:S01]  /*10a0*/  @UP2 ULDC UR6, c[0x0][0x44c] ;  /* 0x0001130000062ab9 */ /* 0x000fe20000000800 */
[----:B------:R-:W-:Y:S01]  /*10b0*/  UIADD3 UR8, -UR8, 0x50, URZ ;  /* 0x0000005008087890 */ /* 0x000fe2000fffe13f */
[----:B------:R-:W-:Y:S01]  /*10c0*/  CS2R R140, SRZ ;  /* 0x00000000008c7805 */ /* 0x000fe2000001ff00 */
[----:B------:R-:W-:Y:S01]  /*10d0*/  UIMAD.WIDE.U32 UR6, UR4, UR6, URZ ;  /* 0x00000006040672a5 */ /* 0x000fe2000f8e003f */
[----:B------:R-:W-:Y:S01]  /*10e0*/  CS2R R124, SRZ ;  /* 0x00000000007c7805 */ /* 0x000fe2000001ff00 */
[----:B------:R-:W-:Y:S01]  /*10f0*/  USEL UR14, UR9, 0x1, UP0 ;  /* 0x00000001090e7887 */ /* 0x000fe20008000000 */
[----:B------:R-:W-:Y:S01]  /*1100*/  CS2R R96, SRZ ;  /* 0x0000000000607805 */ /* 0x000fe2000001ff00 */
[----:B------:R-:W-:Y:S01]  /*1110*/  ULDC UR12, c[0x0][0x2f0] ;  /* 0x0000bc00000c7ab9 */ /* 0x000fe20000000800 */
[----:B------:R-:W-:Y:S01]  /*1120*/  @UP2 ULDC UR9, c[0x0][0x450] ;  /* 0x0001140000092ab9 */ /* 0x000fe20000000800 */
[----:B------:R-:W-:Y:S01]  /*1130*/  UIMAD UR8, UR14, UR12, UR8 ;  /* 0x0000000c0e0872a4 */ /* 0x000fe2000f8e0208 */
[----:B------:R-:W-:Y:S01]  /*1140*/  CS2R R136, SRZ ;  /* 0x0000000000887805 */ /* 0x000fe2000001ff00 */
[----:B------:R-:W-:Y:S01]  /*1150*/  @UP2 USHF.R.U32.HI UR4, URZ, UR9, UR7 ;  /* 0x000000093f042299 */ /* 0x000fe20008011607 */
[----:B------:R-:W-:Y:S01]  /*1160*/  MOV R23, UR14 ;  /* 0x0000000e00177c02 */ /* 0x000fe20008000f00 */
[----:B------:R-:W-:Y:S01]  /*1170*/  UIMAD UR6, UR14, UR12, 0x4f ;  /* 0x0000004f0e0674a4 */ /* 0x000fe2000f8e020c */
[----:B------:R-:W-:Y:S01]  /*1180*/  CS2R R92, SRZ ;  /* 0x00000000005c7805 */ /* 0x000fe2000001ff00 */
[----:B------:R-:W-:Y:S01]  /*1190*/  UIADD3 UR8, UR8, UR4, URZ ;  /* 0x0000000408087290 */ /* 0x000fe2000fffe03f */
[----:B------:R-:W-:Y:S01]  /*11a0*/  CS2R R88, SRZ ;  /* 0x0000000000587805 */ /* 0x000fe2000001ff00 */
[----:B------:R-:W-:Y:S01]  /*11b0*/  UIMAD.WIDE UR6, UR6, 0x66666667, URZ ;  /* 0x66666667060678a5 */ /* 0x000fe2000f8e023f */
[----:B------:R-:W-:Y:S01]  /*11c0*/  CS2R R132, SRZ ;  /* 0x0000000000847805 */ /* 0x000fe2000001ff00 */
[----:B------:R-:W-:Y:S01]  /*11d0*/  UIMAD.WIDE UR8, UR8, 0x66666667, URZ ;  /* 0x66666667080878a5 */ /* 0x000fe2000f8e023f */
[----:B------:R-:W-:Y:S01]  /*11e0*/  CS2R R84, SRZ ;  /* 0x0000000000547805 */ /* 0x000fe2000001ff00 */
[----:B------:R-:W-:Y:S01]  /*11f0*/  ULDC UR13, c[0x0][0xc54] ;  /* 0x00031500000d7ab9 */ /* 0x000fe20000000800 */
[----:B------:R-:W-:Y:S01]  /*1200*/  USHF.R.U32.HI UR4, URZ, 0x1f, UR7 ;  /* 0x0000001f3f047899 */ /* 0x000fe20008011607 */
[----:B------:R-:W-:Y:S01]  /*1210*/  CS2R R80, SRZ ;  /* 0x0000000000507805 */ /* 0x000fe2000001ff00 */
[----:B------:R-:W-:Y:S01]  /*1220*/  UIMAD UR12, UR5, UR13, UR10 ;  /* 0x0000000d050c72a4 */ /* 0x000fe2000f8e020a */
[----:B------:R-:W-:Y:S01]  /*1230*/  CS2R R194, SRZ ;  /* 0x0000000000c27805 */ /* 0x000fe2000001ff00 */
[----:B------:R-:W-:Y:S01]  /*1240*/  USHF.R.U32.HI UR5, URZ, 0x1f, UR9 ;  /* 0x0000001f3f057899 */ /* 0x000fe20008011609 */
[----:B------:R-:W-:Y:S01]  /*1250*/  CS2R R76, SRZ ;  /* 0x00000000004c7805 */ /* 0x000fe2000001ff00 */
[----:B------:R-:W-:Y:S01]  /*1260*/  ULDC UR11, c[0x0][0xc48] ;  /* 0x00031200000b7ab9 */ /* 0x000fe20000000800 */
[----:B------:R-:W-:Y:S01]  /*1270*/  ULEA.HI.SX32 UR7, UR7, UR4, 0x1b ;  /* 0x0000000407077291 */ /* 0x000fe2000f8fda3f */
[----:B------:R-:W-:Y:S01]  /*1280*/  CS2R R72, SRZ ;  /* 0x0000000000487805 */ /* 0x000fe2000001ff00 */
[----:B------:R-:W-:Y:S01]  /*1290*/  UISETP.NE.AND UP1, UPT, UR11, 0x1, UPT ;  /* 0x000000010b00788c */ /* 0x000fe2000bf25270 */
[----:B------:R-:W-:Y:S01]  /*12a0*/  CS2R R68, SRZ ;  /* 0x0000000000447805 */ /* 0x000fe2000001ff00 */
[----:B------:R-:W-:Y:S01]  /*12b0*/  ULEA.HI.SX32 UR9, UR9, UR5, 0x1b ;  /* 0x0000000509097291 */ /* 0x000fe2000f8fda3f */
[----:B------:R-:W-:Y:S01]  /*12c0*/  CS2R R64, SRZ ;  /* 0x0000000000407805 */ /* 0x000fe2000001ff00 */
[----:B------:R-:W-:Y:S01]  /*12d0*/  UMOV UR14, UR12 ;  /* 0x0000000c000e7c82 */ /* 0x000fe20008000000 */
[----:B------:R-:W-:Y:S01]  /*12e0*/  CS2R R170, SRZ ;  /* 0x0000000000aa7805 */ /* 0x000fe2000001ff00 */
[----:B------:R-:W-:Y:S01]  /*12f0*/  UISETP.LT.AND UP0, UPT, UR7, UR9, UPT ;  /* 0x000000090700728c */ /* 0x000fe2000bf01270 */
[----:B------:R-:W-:-:S02]  /*1300*/  CS2R R192, SRZ ;  /* 0x0000000000c07805 */ /* 0x000fc4000001ff00 */
[----:B------:R-:W-:Y:S02]  /*1310*/  CS2R R60, SRZ ;  /* 0x00000000003c7805 */ /* 0x000fe4000001ff00 */
[----:B------:R-:W-:Y:S01]  /*1320*/  CS2R R56, SRZ ;  /* 0x0000000000387805 */ /* 0x000fe2000001ff00 */
[----:B------:R-:W-:Y:S01]  /*1330*/  USEL UR61, UR7, UR9, UP0 ;  /* 0x00000009073d7287 */ /* 0x000fe20008000000 */
[----:B------:R-:W-:Y:S01]  /*1340*/  CS2R R168, SRZ ;  /* 0x0000000000a87805 */ /* 0x000fe2000001ff00 */
[----:B------:R-:W-:Y:S01]  /*1350*/  @UP1 ULDC UR10, c[0x0][0xc4c] ;  /* 0x00031300000a1ab9 */ /* 0x000fe20000000800 */
[----:B------:R-:W-:Y:S01]  /*1360*/  @UP1 ULDC UR6, c[0x0][0xc50] ;  /* 0x0003140000061ab9 */ /* 0x000fe20000000800 */
[----:B------:R-:W-:Y:S01]  /*1370*/  UIMAD.WIDE.U32 UR4, UR12, UR10, URZ ;  /* 0x0000000a0c0472a5 */ /* 0x000fe2000f8e003f */
[----:B------:R-:W-:Y:S01]  /*1380*/  CS2R R52, SRZ ;  /* 0x0000000000347805 */ /* 0x000fe2000001ff00 */
[----:B------:R-:W-:Y:S01]  /*1390*/  UISETP.GE.AND UP0, UPT, UR61, 0x1, UPT ;  /* 0x000000013d00788c */ /* 0x000fe2000bf06270 */
[----:B------:R-:W-:Y:S01]  /*13a0*/  CS2R R48, SRZ ;  /* 0x0000000000307805 */ /* 0x000fe2000001ff00 */
[----:B------:R-:W-:Y:S01]  /*13b0*/  @UP1 USHF.R.U32.HI UR14, URZ, UR6, UR5 ;  /* 0x000000063f0e1299 */ /* 0x000fe20008011605 */
[----:B------:R-:W-:-:S02]  /*13c0*/  CS2R R190, SRZ ;  /* 0x0000000000be7805 */ /* 0x000fc4000001ff00 */
[----:B------:R-:W-:Y:S02]  /*13d0*/  CS2R R44, SRZ ;  /* 0x00000000002c7805 */ /* 0x000fe4000001ff00 */
[----:B------:R-:W-:Y:S02]  /*13e0*/  CS2R R40, SRZ ;  /* 0x0000000000287805 */ /* 0x000fe4000001ff00 */
[----:B------:R-:W-:Y:S01]  /*13f0*/  PLOP3.LUT P1, PT, PT, PT, UP0, 0x80, 0x0 ;  /* 0x000000000000781c */ /* 0x000fe20003f2f008 */
[----:B------:R-:W-:Y:S02]  /*1400*/  UIADD3 UR4, -UR14, URZ, URZ ;  /* 0x0000003f0e047290 */ /* 0x000fe4000fffe13f */
[----:B------:R-:W-:Y:S01]  /*1410*/  IMAD.U32 R221, RZ, RZ, UR14 ;  /* 0x0000000effdd7e24 */ /* 0x000fe2000f8e00ff */
[----:B------:R-:W-:Y:S02]  /*1420*/  CS2R R166, SRZ ;  /* 0x0000000000a67805 */ /* 0x000fe4000001ff00 */
[----:B------:R-:W-:Y:S01]  /*1430*/  CS2R R36, SRZ ;  /* 0x0000000000247805 */ /* 0x000fe2000001ff00 */
[----:B------:R-:W-:Y:S01]  /*1440*/  UIMAD UR4, UR11, UR4, UR12 ;  /* 0x000000040b0472a4 */ /* 0x000fe2000f8e020c */
[----:B------:R-:W-:-:S02]  /*1450*/  CS2R R32, SRZ ;  /* 0x0000000000207805 */ /* 0x000fc4000001ff00 */
[----:B------:R-:W-:Y:S01]  /*1460*/  CS2R R188, SRZ ;  /* 0x0000000000bc7805 */ /* 0x000fe2000001ff00 */
[----:B------:R-:W-:Y:S01]  /*1470*/  IMAD.MOV.U32 R16, RZ, RZ, RZ ;  /* 0x000000ffff107224 */ /* 0x000fe200078e00ff */
[----:B------:R-:W-:Y:S02]  /*1480*/  CS2R R98, SRZ ;  /* 0x0000000000627805 */ /* 0x000fe4000001ff00 */
[----:B------:R-:W-:Y:S01]  /*1490*/  CS2R R186, SRZ ;  /* 0x0000000000ba7805 */ /* 0x000fe2000001ff00 */
[----:B------:R-:W-:Y:S01]  /*14a0*/  IMAD.U32 R220, RZ, RZ, UR4 ;  /* 0x00000004ffdc7e24 */ /* 0x000fe2000f8e00ff */
        /* <DEDUP_REMOVED lines=33> */
[----:B------:R-:W-:Y:S02]  /*16c0*/  UIADD3 UR6, UR7, 0x14400, URZ ;  /* 0x0001440007067890 */ /* 0x000fe4000fffe03f */
[----:B------:R-:W-:Y:S02]  /*16d0*/  IMAD.U32 R16, RZ, RZ, UR7 ;  /* 0x00000007ff107e24 */ /* 0x000fe4000f8e00ff */
        /* <DEDUP_REMOVED lines=19> */
[----:B------:R-:W-:Y:S01]  /*1810*/  MOV R13, RZ ;  /* 0x000000ff000d7202 */ /* 0x000fe20000000f00 */
[----:B------:R-:W-:-:S02]  /*1820*/  IMAD.U32 R11, RZ, RZ, UR7 ;  /* 0x00000007ff0b7e24 */ /* 0x000fc4000f8e00ff */
[----:B------:R-:W-:Y:S02]  /*1830*/  IMAD.MOV.U32 R8, RZ, RZ, 0x70 ;  /* 0x00000070ff087424 */ /* 0x000fe400078e00ff */
[----:B0-----:R-:W-:-:S07]  /*1840*/  IMAD.MOV.U32 R12, RZ, RZ, 0x1 ;  /* 0x00000001ff0c7424 */ /* 0x001fce00078e00ff */
[----:B------:R-:W-:-:S07]  /*1850*/  LEPC R20, `(.L_x_2203) ;  /* 0x000000001014794e */ /* 0x000fce0000000000 */
[----:B-1----:R-:W-:Y:S05]  /*1860*/  CALL.ABS.NOINC R2 ;  /* 0x0000000002007343 */ /* 0x002fea0003c00000 */
.L_x_2203:
[----:B------:R-:W2:Y:S01]  /*1870*/  LDL R2, [R1] ;  /* 0x0000000001027983 */ /* 0x000ea20000100800 */
[----:B------:R-:W-:Y:S02]  /*1880*/  R2UR UR7, R223 ;  /* 0x00000000df0772ca */ /* 0x000fe400000e0000 */
[----:B------:R-:W-:-:S11]  /*1890*/  R2UR UR6, R16 ;  /* 0x00000000100672ca */ /* 0x000fd600000e0000 */
[----:B------:R-:W-:-:S04]  /*18a0*/  ULEA.HI UR4, UR7, UR7, URZ, 0x1 ;  /* 0x0000000707047291 */ /* 0x000fc8000f8f083f */
[----:B------:R-:W-:-:S04]  /*18b0*/  ULOP3.LUT UR4, UR4, 0xfffffffe, URZ, 0xc0, !UPT ;  /* 0xfffffffe04047892 */ /* 0x000fc8000f8ec03f */
[----:B------:R-:W-:-:S06]  /*18c0*/  UIADD3 UR4, UR7, -UR4, URZ ;  /* 0x8000000407047290 */ /* 0x000fcc000fffe03f */
[----:B------:R-:W-:-:S05]  /*18d0*/  IMAD.U32 R0, RZ, RZ, UR4 ;  /* 0x00000004ff007e24 */ /* 0x000fca000f8e00ff */
[----:B------:R-:W-:-:S04]  /*18e0*/  SHF.L.U32 R0, R0, 0x1f, RZ ;  /* 0x0000001f00007819 */ /* 0x000fc800000006ff */
[----:B------:R-:W0:Y:S01]  /*18f0*/  SYNCS.PHASECHK.TRANS64.TRYWAIT P1, [UR6+0x38800], R0 ;  /* 0x03880000ff0075a7 */ /* 0x000e220008020146 */
[----:B--2---:R-:W-:-:S13]  /*1900*/  R2UR UR5, R2 ;  /* 0x00000000020572ca */ /* 0x004fda00000e0000 */
[----:B------:R-:W-:-:S05]  /*1910*/  IMAD.U32 R2, RZ, RZ, UR5 ;  /* 0x00000005ff027e24 */ /* 0x000fca000f8e00ff */
[----:B------:R-:W-:Y:S01]  /*1920*/  ISETP.NE.AND P0, PT, R2, 0x3, PT ;  /* 0x000000030200780c */ /* 0x000fe20003f05270 */
[----:B0-----:R-:W-:-:S12]  /*1930*/  @!P1 BRA `(.L_x_2204) ;  /* 0x0000014800ac9947 */ /* 0x001fd80003800000 */
.L_x_2322:
[----:B------:R-:W-:Y:S05]  /*1940*/  @!P0 BRA `(.L_x_2205) ;  /* 0x0000000000048947 */ /* 0x000fea0003800000 */
[----:B------:R-:W-:Y:S01]  /*1950*/  BPT.TRAP 0x1 ;  /* 0x000000040000795c */ /* 0x000fe20000300000 */
.L_x_2205:
[----:B------:R-:W-:Y:S01]  /*1960*/  R2UR UR5, R17 ;  /* 0x00000000110572ca */ /* 0x000fe200000e0000 */
[----:B0-----:R-:W-:Y:S01]  /*1970*/  IMAD.U32 R0, RZ, RZ, UR36 ;  /* 0x00000024ff007e24 */ /* 0x001fe2000f8e00ff */
[----:B------:R-:W-:-:S11]  /*1980*/  R2UR UR4, R16 ;  /* 0x00000000100472ca */ /* 0x000fd600000e0000 */
[----:B------:R-:W-:Y:S02]  /*1990*/  IMAD.U32 R3, RZ, RZ, UR5 ;  /* 0x00000005ff037e24 */ /* 0x000fe4000f8e00ff */
[----:B------:R-:W-:-:S03]  /*19a0*/  LEA R0, R0, UR4, 0x3 ;  /* 0x0000000400007c11 */ /* 0x000fc6000f8e18ff */
[----:B------:R-:W-:-:S04]  /*19b0*/  SHF.L.U32 R3, R3, 0x1f, RZ ;  /* 0x0000001f03037819 */ /* 0x000fc800000006ff */
[----:B------:R0:W1:Y:S01]  /*19c0*/  SYNCS.PHASECHK.TRANS64.TRYWAIT P1, [R0+URZ+0x38830], R3 ;  /* 0x03883003000075a7 */ /* 0x000062000802017f */
[----:B------:R-:W-:Y:S05]  /*19d0*/  @!P0 BRA `(.L_x_2206) ;  /* 0x0000000000048947 */ /* 0x000fea0003800000 */
[----:B------:R-:W-:Y:S01]  /*19e0*/  BPT.TRAP 0x1 ;  /* 0x000000040000795c */ /* 0x000fe20000300000 */
.L_x_2206:
[----:B-1----:R-:W-:Y:S05]  /*19f0*/  @P1 BRA `(.L_x_2207) ;  /* 0x0000000000081947 */ /* 0x002fea0003800000 */
[----:B------:R-:W1:Y:S02]  /*1a00*/  SYNCS.PHASECHK.TRANS64.TRYWAIT P1, [R0+URZ+0x38830], R3 ;  /* 0x03883003000075a7 */ /* 0x000e64000802017f */
[----:B-1----:R-:W-:Y:S05]  /*1a10*/  @!P1 BRA `(.L_x_2208) ;  /* 0x0000014800909947 */ /* 0x002fea0003800000 */
.L_x_2207:
[----:B------:R-:W-:Y:S05]  /*1a20*/  WARPSYNC.ALL ;  /* 0x0000000000007948 */ /* 0x000fea0003800000 */
[----:B------:R-:W-:Y:S01]  /*1a30*/  R2UR UR4, R16 ;  /* 0x00000000100472ca */ /* 0x000fe200000e0000 */
[----:B------:R-:W-:Y:S01]  /*1a40*/  ULOP3.LUT UR5, UR37, 0x10000, URZ, 0xfc, !UPT ;  /* 0x0001000025057892 */ /* 0x000fe2000f8efc3f */
[----:B------:R-:W-:Y:S01]  /*1a50*/  WARPGROUP.ARRIVE ;  /* 0x00000000000079c5 */ /* 0x000fe20000000000 */
[----:B------:R-:W-:Y:S01]  /*1a60*/  UMOV UR17, 0x40000040 ;  /* 0x4000004000117882 */ /* 0x000fe20000000000 */
[----:B------:R-:W-:Y:S01]  /*1a70*/  UMOV UR19, 0x40000040 ;  /* 0x4000004000137882 */ /* 0x000fe20000000000 */
[----:B------:R-:W-:Y:S01]  /*1a80*/  UMOV UR9, UR17 ;  /* 0x0000001100097c82 */ /* 0x000fe20008000000 */
[----:B------:R-:W-:Y:S01]  /*1a90*/  UMOV UR11, 0x40000040 ;  /* 0x40000040000b7882 */ /* 0x000fe20000000000 */
[----:B------:R-:W-:Y:S01]  /*1aa0*/  UMOV UR13, UR17 ;  /* 0x00000011000d7c82 */ /* 0x000fe20008000000 */
[----:B------:R-:W-:Y:S01]  /*1ab0*/  UMOV UR16, UR5 ;  /* 0x0000000500107c82 */ /* 0x000fe20008000000 */
[----:B------:R-:W-:Y:S01]  /*1ac0*/  UMOV UR15, 0x40000040 ;  /* 0x40000040000f7882 */ /* 0x000fe20000000000 */
[----:B------:R-:W-:Y:S01]  /*1ad0*/  UMOV UR8, UR16 ;  /* 0x0000001000087c82 */ /* 0x000fe20008000000 */
[----:B------:R-:W-:Y:S01]  /*1ae0*/  UMOV UR12, UR16 ;  /* 0x00000010000c7c82 */ /* 0x000fe20008000000 */
[----:B------:R-:W-:Y:S01]  /*1af0*/  MOV R14, UR16 ;  /* 0x00000010000e7c02 */ /* 0x000fe20008000f00 */
[----:B------:R-:W-:Y:S01]  /*1b00*/  UIADD3 UR4, UR4, 0x24400, URZ ;  /* 0x0002440004047890 */ /* 0x000fe2000fffe03f */
[----:B------:R-:W-:Y:S01]  /*1b10*/  IMAD.U32 R15, RZ, RZ, UR17 ;  /* 0x00000011ff0f7e24 */ /* 0x000fe2000f8e00ff */
[----:B------:R-:W-:Y:S01]  /*1b20*/  UMOV UR23, 0x40000040 ;  /* 0x4000004000177882 */ /* 0x000fe20000000000 */
[----:B------:R-:W-:Y:S01]  /*1b30*/  UMOV UR27, 0x40000040 ;  /* 0x40000040001b7882 */ /* 0x000fe20000000000 */
[----:B------:R-:W-:Y:S01]  /*1b40*/  USHF.R.U32.HI UR4, URZ, 0x4, UR4 ;  /* 0x000000043f047899 */ /* 0x000fe20008011604 */
[----:B------:R-:W-:Y:S01]  /*1b50*/  MOV R4, UR39 ;  /* 0x0000002700047c02 */ /* 0x000fe20008000f00 */
[----:B------:R-:W-:Y:S01]  /*1b60*/  UMOV UR31, 0x40000040 ;  /* 0x40000040001f7882 */ /* 0x000fe20000000000 */
[----:B------:R-:W-:Y:S01]  /*1b70*/  UMOV UR35, 0x40000040 ;  /* 0x4000004000237882 */ /* 0x000fe20000000000 */
[----:B------:R-:W-:Y:S01]  /*1b80*/  ULOP3.LUT UR4, UR4, 0x3fff, URZ, 0xc0, !UPT ;  /* 0x00003fff04047892 */ /* 0x000fe2000f8ec03f */
[----:B------:R-:W-:Y:S01]  /*1b90*/  MOV R5, UR38 ;  /* 0x0000002600057c02 */ /* 0x000fe20008000f00 */
[----:B------:R-:W-:Y:S01]  /*1ba0*/  UMOV UR43, 0x40000040 ;  /* 0x40000040002b7882 */ /* 0x000fe20000000000 */
[----:B------:R-:W-:Y:S01]  /*1bb0*/  UMOV UR47, 0x40000040 ;  /* 0x40000040002f7882 */ /* 0x000fe20000000000 */
[----:B------:R-:W-:Y:S01]  /*1bc0*/  ULOP3.LUT UR6, UR4, 0x10000, URZ, 0xfc, !UPT ;  /* 0x0001000004067892 */ /* 0x000fe2000f8efc3f */
[----:B------:R-:W-:Y:S01]  /*1bd0*/  MOV R18, UR36 ;  /* 0x0000002400127c02 */ /* 0x000fe20008000f00 */
[----:B------:R-:W-:Y:S01]  /*1be0*/  UMOV UR51, 0x40000040 ;  /* 0x4000004000337882 */ /* 0x000fe20000000000 */
[----:B------:R-:W-:Y:S01]  /*1bf0*/  UMOV UR55, 0x40000040 ;  /* 0x4000004000377882 */ /* 0x000fe20000000000 */
[----:B------:R-:W-:-:S02]  /*1c00*/  UIMAD UR4, UR36, 0xa00, UR6 ;  /* 0x00000a00240478a4 */ /* 0x000fc4000f8e0206 */
[----:B------:R-:W-:Y:S01]  /*1c10*/  IMAD.U32 R19, RZ, RZ, UR6 ;  /* 0x00000006ff137e24 */ /* 0x000fe2000f8e00ff */
[----:B------:R-:W-:Y:S01]  /*1c20*/  UMOV UR59, 0x40000040 ;  /* 0x40000040003b7882 */ /* 0x000fe20000000000 */
[----:B------:R-:W-:Y:S02]  /*1c30*/  UIADD3 UR10, UR4, 0x80, URZ ;  /* 0x00000080040a7890 */ /* 0x000fe4000fffe03f */
[----:B------:R-:W-:Y:S02]  /*1c40*/  UIADD3 UR14, UR4, 0x100, URZ ;  /* 0x00000100040e7890 */ /* 0x000fe4000fffe03f */
[----:B------:R-:W-:Y:S01]  /*1c50*/  UMOV UR18, UR4 ;  /* 0x0000000400127c82 */ /* 0x000fe20008000000 */
[----:B------:R-:W-:Y:S01]  /*1c60*/  UIADD3 UR6, UR4, 0x180, URZ ;  /* 0x0000018004067890 */ /* 0x000fe2000fffe03f */
[----:B------:R-:W-:Y:S01]  /*1c70*/  HGMMA.64x16x16.F32 R56, gdesc[UR16], RZ, !UPT, gsb0 ;  /* 0x00200000103879f0 */ /* 0x000fe2000c0008ff */
[----:B------:R-:W-:Y:S01]  /*1c80*/  UIADD3 UR7, UR4, 0x200, URZ ;  /* 0x0000020004077890 */ /* 0x000fe2000fffe03f */
[----:B------:R-:W-:Y:S01]  /*1c90*/  UMOV UR19, 0x40000040 ;  /* 0x4000004000137882 */ /* 0x000fe20000000000 */
[----:B------:R-:W-:-:S02]  /*1ca0*/  UIADD3 UR22, UR4, 0x384, URZ ;  /* 0x0000038404167890 */ /* 0x000fc4000fffe03f */
[----:B------:R-:W-:Y:S02]  /*1cb0*/  UIADD3 UR26, UR4, 0x386, URZ ;  /* 0x00000386041a7890 */ /* 0x000fe4000fffe03f */
[----:B------:R-:W-:Y:S02]  /*1cc0*/  UIADD3 UR30, UR4, 0x600, URZ ;  /* 0x00000600041e7890 */ /* 0x000fe4000fffe03f */
[----:B------:R-:W-:Y:S02]  /*1cd0*/  UIADD3 UR34, UR4, 0x602, URZ ;  /* 0x0000060204227890 */ /* 0x000fe4000fffe03f */
[----:B------:R-:W-:Y:S02]  /*1ce0*/  UIADD3 UR42, UR4, 0x584, URZ ;  /* 0x00000584042a7890 */ /* 0x000fe4000fffe03f */
[----:B------:R-:W-:Y:S02]  /*1cf0*/  UIADD3 UR46, UR4, 0x586, URZ ;  /* 0x00000586042e7890 */ /* 0x000fe4000fffe03f */
[----:B------:R-:W-:-:S02]  /*1d00*/  UIADD3 UR50, UR4, 0x800, URZ ;  /* 0x0000080004327890 */ /* 0x000fc4000fffe03f */
[----:B------:R-:W-:Y:S02]  /*1d10*/  UIADD3 UR54, UR4, 0x802, URZ ;  /* 0x0000080204367890 */ /* 0x000fe4000fffe03f */
        /* <DEDUP_REMOVED lines=177> */
[----:B------:R-:W-:Y:S02]  /*2830*/  MOV R2, UR13 ;  /* 0x0000000d00027c02 */ /* 0x000fe40008000f00 */
[----:B01----:R-:W-:Y:S01]  /*2840*/  MOV R3, UR12 ;  /* 0x0000000c00037c02 */ /* 0x003fe20008000f00 */
        /* <DEDUP_REMOVED lines=308> */
[----:B------:R-:W-:-:S07]  /*3b90*/  UIADD3 UR6, UR4, 0x786, URZ ;  /* 0x0000078604067890 */ /* 0x000fce000fffe03f */
[----:B------:R-:W-:Y:S01]  /*3ba0*/  UMOV UR14, UR6 ;  /* 0x00000006000e7c82 */ /* 0x000fe20008000000 */
[----:B------:R-:W-:Y:S01]  /*3bb0*/  UIADD3 UR6, UR4, 0x906, URZ ;  /* 0x0000090604067890 */ /* 0x000fe2000fffe03f */
[----:B------:R-:W-:Y:S02]  /*3bc0*/  WARPGROUP.DEPBAR.LE gsb0, 0x0 ;  /* 0x00008000000079c5 */ /* 0x000fe40000010000 */
[----:B------:R-:W-:-:S06]  /*3bd0*/  WARPGROUP.ARRIVE ;  /* 0x00000000000079c5 */ /* 0x000fcc0000000000 */
[----:B------:R-:W-:Y:S01]  /*3be0*/  HGMMA.64x16x16.F32 R32, gdesc[UR52], R32, gsb0 ;  /* 0x00200000342079f0 */ /* 0x000fe20008000820 */
[----:B------:R-:W-:Y:S01]  /*3bf0*/  UMOV UR54, UR7 ;  /* 0x0000000700367c82 */ /* 0x000fe20008000000 */
[----:B------:R-:W-:Y:S01]  /*3c00*/  UMOV UR55, 0x40000040 ;  /* 0x4000004000377882 */ /* 0x000fe20000000000 */
        /* <DEDUP_REMOVED lines=35> */
.L_x_2209:
[----:B------:R-:W-:Y:S01]  /*3e40*/  R2UR UR4, R212 ;  /* 0x00000000d40472ca */ /* 0x000fe200000e0000 */
[----:B------:R-:W-:Y:S01]  /*3e50*/  ULDC UR6, c[0x0][0x9d8] ;  /* 0x0002760000067ab9 */ /* 0x000fe20000000800 */
[----:B------:R-:W-:Y:S01]  /*3e60*/  R2UR UR7, R213 ;  /* 0x00000000d50772ca */ /* 0x000fe200000e0000 */
[----:B------:R-:W-:Y:S01]  /*3e70*/  ULDC UR10, c[0x0][0x2f0] ;  /* 0x0000bc00000a7ab9 */ /* 0x000fe20000000800 */
[----:B------:R-:W-:Y:S01]  /*3e80*/  R2UR UR18, R23 ;  /* 0x00000000171272ca */ /* 0x000fe200000e0000 */
[----:B------:R-:W-:Y:S01]  /*3e90*/  FMUL.FTZ R49, R49, UR6 ;  /* 0x0000000631317c20 */ /* 0x000fe20008410000 */
[----:B------:R-:W-:Y:S01]  /*3ea0*/  FMUL.FTZ R58, R58, UR6 ;  /* 0x000000063a3a7c20 */ /* 0x000fe20008410000 */
[----:B------:R-:W-:Y:S01]  /*3eb0*/  FMUL.FTZ R59, R59, UR6 ;  /* 0x000000063b3b7c20 */ /* 0x000fe20008410000 */
[----:B------:R-:W-:Y:S01]  /*3ec0*/  FMUL.FTZ R62, R62, UR6 ;  /* 0x000000063e3e7c20 */ /* 0x000fe20008410000 */
[----:B------:R0:W-:Y:S01]  /*3ed0*/  MUFU.TANH R68, R49 ;  /* 0x0000003100447308 */ /* 0x0001e20000002400 */
[----:B------:R-:W-:Y:S01]  /*3ee0*/  FMUL.FTZ R63, R63, UR6 ;  /* 0x000000063f3f7c20 */ /* 0x000fe20008410000 */
[----:B------:R-:W-:Y:S01]  /*3ef0*/  ULDC UR14, c[0x0][0x288] ;  /* 0x0000a200000e7ab9 */ /* 0x000fe20000000800 */
[----:B------:R-:W-:Y:S01]  /*3f00*/  FMUL.FTZ R50, R50, UR6 ;  /* 0x0000000632327c20 */ /* 0x000fe20008410000 */
[----:B------:R-:W-:Y:S01]  /*3f10*/  UISETP.NE.AND UP0, UPT, UR4, URZ, UPT ;  /* 0x0000003f0400728c */ /* 0x000fe2000bf05270 */
[----:B------:R-:W-:Y:S01]  /*3f20*/  FMUL.FTZ R56, R56, UR6 ;  /* 0x0000000638387c20 */ /* 0x000fe20008410000 */
[----:B------:R-:W-:-:S02]  /*3f30*/  VIADD R3, R215, UR7 ;  /* 0x00000007d7037c36 */ /* 0x000fc40008000000 */
[----:B------:R-:W-:Y:S01]  /*3f40*/  FMUL.FTZ R57, R57, UR6 ;  /* 0x0000000639397c20 */ /* 0x000fe20008410000 */
[----:B------:R-:W1:Y:S01]  /*3f50*/  MUFU.TANH R58, R58 ;  /* 0x0000003a003a7308 */ /* 0x000e620000002400 */
[----:B0-----:R-:W-:Y:S01]  /*3f60*/  MOV R49, UR10 ;  /* 0x0000000a00317c02 */ /* 0x001fe20008000f00 */
[----:B------:R-:W-:Y:S01]  /*3f70*/  FMUL.FTZ R52, R52, UR6 ;  /* 0x0000000634347c20 */ /* 0x000fe20008410000 */
[----:B------:R-:W-:Y:S01]  /*3f80*/  PLOP3.LUT P1, PT, PT, PT, UP0, 0x80, 0x0 ;  /* 0x000000000000781c */ /* 0x000fe20003f2f008 */
[----:B------:R-:W-:Y:S01]  /*3f90*/  FMUL.FTZ R51, R51, UR6 ;  /* 0x0000000633337c20 */ /* 0x000fe20008410000 */
[----:B------:R-:W-:Y:S01]  /*3fa0*/  PLOP3.LUT P2, PT, PT, PT, UP0, 0x80, 0x0 ;  /* 0x000000000000781c */ /* 0x000fe20003f4f008 */
[----:B------:R-:W-:Y:S01]  /*3fb0*/  FMUL.FTZ R42, R42, UR6 ;  /* 0x000000062a2a7c20 */ /* 0x000fe20008410000 */
[----:B------:R-:W-:Y:S01]  /*3fc0*/  @UP0 ULDC UR4, c[0x0][0x44c] ;  /* 0x0001130000040ab9 */ /* 0x000fe20000000800 */
        /* <DEDUP_REMOVED lines=8> */
[----:B------:R-:W-:Y:S01]  /*4050*/  @P1 IMAD.HI.U32 R2, R3, UR4, RZ ;  /* 0x0000000403021c27 */ /* 0x000fe2000f8e00ff */
[----:B------:R-:W-:Y:S01]  /*4060*/  @UP0 ULDC UR4, c[0x0][0x450] ;  /* 0x0001140000040ab9 */ /* 0x000fe20000000800 */
[----:B------:R-:W2:Y:S02]  /*4070*/  MUFU.TANH R62, R62 ;  /* 0x0000003e003e7308 */ /* 0x000ea40000002400 */
[----:B------:R-:W-:Y:S01]  /*4080*/  FMUL.FTZ R35, R35, UR6 ;  /* 0x0000000623237c20 */ /* 0x000fe20008410000 */
[----:B------:R-:W-:Y:S01]  /*4090*/  FMUL.FTZ R34, R34, UR6 ;  /* 0x0000000622227c20 */ /* 0x000fe20008410000 */
[----:B------:R-:W-:Y:S01]  /*40a0*/  @P2 SHF.R.U32.HI R3, RZ, UR4, R2 ;  /* 0x00000004ff032c19 */ /* 0x000fe20008011602 */
[----:B------:R-:W-:Y:S01]  /*40b0*/  UIMAD UR4, UR61, -0x50, URZ ;  /* 0xffffffb03d0478a4 */ /* 0x000fe2000f8e023f */
[----:B------:R-:W-:Y:S01]  /*40c0*/  FMUL.FTZ R38, R38, UR6 ;  /* 0x0000000626267c20 */ /* 0x000fe20008410000 */
[----:B------:R-:W-:Y:S01]  /*40d0*/  FMUL.FTZ R39, R39, UR6 ;  /* 0x0000000627277c20 */ /* 0x000fe20008410000 */
[----:B------:R-:W-:Y:S01]  /*40e0*/  FMUL.FTZ R26, R26, UR6 ;  /* 0x000000061a1a7c20 */ /* 0x000fe20008410000 */
[----:B------:R-:W3:Y:S01]  /*40f0*/  SHFL.IDX PT, R18, R3, 0x1, 0x1c1f ;  /* 0x003c1f0003127f89 */ /* 0x000ee200000e0000 */
[----:B------:R-:W-:Y:S01]  /*4100*/  UIADD3 UR5, UR4, 0x51, URZ ;  /* 0x0000005104057890 */ /* 0x000fe2000fffe03f */
[----:B------:R-:W4:Y:S01]  /*4110*/  MUFU.TANH R63, R63 ;  /* 0x0000003f003f7308 */ /* 0x000f220000002400 */
[----:B------:R-:W-:Y:S01]  /*4120*/  UIMAD UR4, UR18, UR10, UR4 ;  /* 0x0000000a120472a4 */ /* 0x000fe2000f8e0204 */
[----:B------:R-:W-:Y:S01]  /*4130*/  FMUL.FTZ R27, R27, UR6 ;  /* 0x000000061b1b7c20 */ /* 0x000fe20008410000 */
[----:B------:R-:W-:Y:S01]  /*4140*/  FMUL.FTZ R30, R30, UR6 ;  /* 0x000000061e1e7c20 */ /* 0x000fe20008410000 */
[----:B------:R-:W-:Y:S01]  /*4150*/  FMUL.FTZ R31, R31, UR6 ;  /* 0x000000061f1f7c20 */ /* 0x000fe20008410000 */
[----:B------:R-:W-:Y:S01]  /*4160*/  IMAD.U32 R5, RZ, RZ, UR5 ;  /* 0x00000005ff057e24 */ /* 0x000fe2000f8e00ff */
[----:B------:R-:W-:Y:S01]  /*4170*/  UIADD3 UR4, UR4, 0x50, URZ ;  /* 0x0000005004047890 */ /* 0x000fe2000fffe03f */
[----:B------:R-:W-:Y:S01]  /*4180*/  FMUL.FTZ R61, R61, UR6 ;  /* 0x000000063d3d7c20 */ /* 0x000fe20008410000 */
[----:B------:R-:W-:Y:S01]  /*4190*/  MUFU.TANH R50, R50 ;  /* 0x0000003200327308 */ /* 0x000fe20000002400 */
[----:B------:R-:W-:Y:S01]  /*41a0*/  IMAD R2, R214, -0x2, R5 ;  /* 0xfffffffed6027824 */ /* 0x000fe200078e0205 */
[----:B------:R-:W5:Y:S01]  /*41b0*/  SHFL.IDX PT, R3, R3, RZ, 0x1c1f ;  /* 0x001c1fff03037589 */ /* 0x000f6200000e0000 */
[----:B------:R-:W-:Y:S01]  /*41c0*/  FMUL.FTZ R53, R53, UR6 ;  /* 0x0000000635357c20 */ /* 0x000fe20008410000 */
[----:B------:R-:W-:-:S02]  /*41d0*/  IMAD.U32 R21, RZ, RZ, UR4 ;  /* 0x00000004ff157e24 */ /* 0x000fc4000f8e00ff */
[----:B------:R-:W-:Y:S01]  /*41e0*/  FMUL.FTZ R40, R40, UR6 ;  /* 0x0000000628287c20 */ /* 0x000fe20008410000 */
[----:B------:R-:W-:Y:S02]  /*41f0*/  IMAD R5, R49, UR18, R2 ;  /* 0x0000001231057c24 */ /* 0x000fe4000f8e0202 */
[----:B------:R-:W-:Y:S01]  /*4200*/  FMUL.FTZ R24, R24, UR6 ;  /* 0x0000000618187c20 */ /* 0x000fe20008410000 */
[----:B------:R-:W-:Y:S01]  /*4210*/  IMAD R4, R214, -0x2, R21 ;  /* 0xfffffffed6047824 */ /* 0x000fe200078e0215 */
[----:B------:R-:W-:Y:S01]  /*4220*/  MUFU.TANH R20, R56 ;  /* 0x0000003800147308 */ /* 0x000fe20000002400 */
[----:B------:R-:W-:Y:S01]  /*4230*/  FMUL.FTZ R41, R41, UR6 ;  /* 0x0000000629297c20 */ /* 0x000fe20008410000 */
[----:B------:R-:W-:Y:S01]  /*4240*/  FMUL.FTZ R44, R44, UR6 ;  /* 0x000000062c2c7c20 */ /* 0x000fe20008410000 */
[----:B------:R-:W-:Y:S01]  /*4250*/  FMUL.FTZ R25, R25, UR6 ;  /* 0x0000000619197c20 */ /* 0x000fe20008410000 */
[----:B------:R-:W-:Y:S01]  /*4260*/  FMUL.FTZ R45, R45, UR6 ;  /* 0x000000062d2d7c20 */ /* 0x000fe20008410000 */
[----:B---3--:R-:W-:Y:S01]  /*4270*/  IADD3 R21, R18, -UR14, R5 ;  /* 0x8000000e12157c10 */ /* 0x008fe2000fffe005 */
[----:B------:R-:W-:-:S02]  /*4280*/  VIADD R5, R5, -UR14 ;  /* 0x8000000e05057c36 */ /* 0x000fc40008000000 */
[----:B------:R-:W-:Y:S01]  /*4290*/  FMUL.FTZ R32, R32, UR6 ;  /* 0x0000000620207c20 */ /* 0x000fe20008410000 */
[----:B------:R-:W-:Y:S01]  /*42a0*/  MUFU.TANH R64, R57 ;  /* 0x0000003900407308 */ /* 0x000fe20000002400 */
[----:B------:R-:W-:Y:S01]  /*42b0*/  VIMNMX R21, R4, R21, PT ;  /* 0x0000001504157248 */ /* 0x000fe20003fe0100 */
[----:B------:R-:W-:Y:S01]  /*42c0*/  FMUL.FTZ R33, R33, UR6 ;  /* 0x0000000621217c20 */ /* 0x000fe20008410000 */
[----:B------:R-:W-:Y:S01]  /*42d0*/  FMUL.FTZ R28, R28, UR6 ;  /* 0x000000061c1c7c20 */ /* 0x000fe20008410000 */
[----:B------:R-:W-:Y:S01]  /*42e0*/  FMUL.FTZ R36, R36, UR6 ;  /* 0x0000000624247c20 */ /* 0x000fe20008410000 */
[----:B------:R-:W-:Y:S01]  /*42f0*/  ISETP.GT.AND P1, PT, R21, RZ, PT ;  /* 0x000000ff1500720c */ /* 0x000fe20003f24270 */
[----:B------:R-:W-:Y:S01]  /*4300*/  FMUL.FTZ R29, R29, UR6 ;  /* 0x000000061d1d7c20 */ /* 0x000fe20008410000 */
[C---:B------:R-:W-:Y:S01]  /*4310*/  ISETP.GT.AND P2, PT, R21.reuse, 0x1, PT ;  /* 0x000000011500780c */ /* 0x040fe20003f44270 */
[----:B------:R-:W-:Y:S01]  /*4320*/  MUFU.TANH R69, R52 ;  /* 0x0000003400457308 */ /* 0x000fe20000002400 */
[----:B------:R-:W-:Y:S01]  /*4330*/  ISETP.GT.AND P3, PT, R21, 0x8, PT ;  /* 0x000000081500780c */ /* 0x000fe20003f64270 */
[----:B------:R-:W-:Y:S01]  /*4340*/  ULDC UR5, c[0x0][0x988] ;  /* 0x0002620000057ab9 */ /* 0x000fe20000000800 */
[----:B-----5:R-:W-:Y:S01]  /*4350*/  VIADDMNMX R5, R3, R5, R4, PT ;  /* 0x0000000503057246 */ /* 0x020fe20003800104 */
[----:B------:R-:W-:Y:S01]  /*4360*/  FMUL.FTZ R37, R37, UR6 ;  /* 0x0000000625257c20 */ /* 0x000fe20008410000 */
[----:B------:R-:W-:Y:S01]  /*4370*/  R2UR UR4, R0 ;  /* 0x00000000000472ca */ /* 0x000fe200000e0000 */
[----:B------:R-:W-:Y:S01]  /*4380*/  @UP0 ULDC UR6, c[0x0][0x44c] ;  /* 0x0001130000060ab9 */ /* 0x000fe20000000800 */
[----:B------:R-:W-:Y:S01]  /*4390*/  UMOV UR11, UR7 ;  /* 0x00000007000b7c82 */ /* 0x000fe20008000000 */
[----:B------:R-:W3:Y:S01]  /*43a0*/  MUFU.TANH R56, R51 ;  /* 0x0000003300387308 */ /* 0x000ee20000002400 */
[----:B------:R-:W-:Y:S01]  /*43b0*/  UIMAD.WIDE.U32 UR6, UR7, UR6, URZ ;  /* 0x00000006070672a5 */ /* 0x000fe2000f8e003f */
[----:B------:R-:W-:Y:S01]  /*43c0*/  CS2R R150, SRZ ;  /* 0x0000000000967805 */ /* 0x000fe2000001ff00 */
[----:B------:R-:W-:Y:S01]  /*43d0*/  @UP0 ULDC UR15, c[0x0][0x450] ;  /* 0x00011400000f0ab9 */ /* 0x000fe20000000800 */
[----:B------:R-:W-:Y:S01]  /*43e0*/  UIMAD UR10, UR18, UR10, -UR14 ;  /* 0x0000000a120a72a4 */ /* 0x000fe2000f8e0a0e */
[----:B------:R-:W5:Y:S01]  /*43f0*/  S2UR UR18, SR_CgaCtaId ;  /* 0x00000000001279c3 */ /* 0x000f620000008800 */
[----:B------:R-:W-:Y:S01]  /*4400*/  @UP0 USHF.R.U32.HI UR11, URZ, UR15, UR7 ;  /* 0x0000000f3f0b0299 */ /* 0x000fe20008011607 */
[----:B------:R-:W-:Y:S01]  /*4410*/  CS2R R148, SRZ ;  /* 0x0000000000947805 */ /* 0x000fe2000001ff00 */
[----:B------:R1:W-:Y:S01]  /*4420*/  MUFU.TANH R52, R42 ;  /* 0x0000002a00347308 */ /* 0x0003e20000002400 */
[----:B------:R-:W-:Y:S01]  /*4430*/  UIADD3 UR61, UR61, -0x2, URZ ;  /* 0xfffffffe3d3d7890 */ /* 0x000fe2000fffe03f */
[----:B------:R-:W-:Y:S01]  /*4440*/  CS2R R146, SRZ ;  /* 0x0000000000927805 */ /* 0x000fe2000001ff00 */
[----:B------:R-:W-:Y:S01]  /*4450*/  UIADD3 UR6, UR10, UR11, URZ ;  /* 0x0000000b0a067290 */ /* 0x000fe2000fffe03f */
[----:B------:R-:W-:Y:S01]  /*4460*/  CS2R R144, SRZ ;  /* 0x0000000000907805 */ /* 0x000fe2000001ff00 */
[----:B------:R-:W-:Y:S01]  /*4470*/  UIADD3 UR4, UR4, 0x38840, URZ ;  /* 0x0003884004047890 */ /* 0x000fe2000fffe03f */
[----:B------:R-:W-:Y:S01]  /*4480*/  CS2R R142, SRZ ;  /* 0x00000000008e7805 */ /* 0x000fe2000001ff00 */
[----:B------:R-:W-:Y:S01]  /*4490*/  UIMAD.WIDE UR6, UR6, 0x66666667, URZ ;  /* 0x66666667060678a5 */ /* 0x000fe2000f8e023f */
[----:B------:R0:W-:Y:S01]  /*44a0*/  MUFU.TANH R57, R43 ;  /* 0x0000002b00397308 */ /* 0x0001e20000002400 */
[----:B-1----:R-:W-:-:S02]  /*44b0*/  FSEL R42, R58, -INF , P1 ;  /* 0xff8000003a2a7808 */ /* 0x002fc40000800000 */
[----:B------:R-:W-:Y:S02]  /*44c0*/  CS2R R140, SRZ ;  /* 0x00000000008c7805 */ /* 0x000fe4000001ff00 */
[----:B------:R-:W-:Y:S01]  /*44d0*/  ISETP.GT.AND P1, PT, R21, 0x9, PT ;  /* 0x000000091500780c */ /* 0x000fe20003f24270 */
[----:B------:R-:W-:Y:S01]  /*44e0*/  USHF.R.U32.HI UR6, URZ, 0x1f, UR7 ;  /* 0x0000001f3f067899 */ /* 0x000fe20008011607 */
[----:B------:R-:W-:Y:S02]  /*44f0*/  CS2R R138, SRZ ;  /* 0x00000000008a7805 */ /* 0x000fe4000001ff00 */
[----:B------:R-:W-:Y:S02]  /*4500*/  CS2R R136, SRZ ;  /* 0x0000000000887805 */ /* 0x000fe4000001ff00 */
[----:B------:R-:W-:Y:S01]  /*4510*/  CS2R R134, SRZ ;  /* 0x0000000000867805 */ /* 0x000fe2000001ff00 */
[----:B------:R-:W-:Y:S01]  /*4520*/  MUFU.TANH R65, R60 ;  /* 0x0000003c00417308 */ /* 0x000fe20000002400 */
[----:B0-----:R-:W-:Y:S01]  /*4530*/  FSEL R43, R59, -INF , P2 ;  /* 0xff8000003b2b7808 */ /* 0x001fe20001000000 */
[----:B------:R-:W-:Y:S01]  /*4540*/  ULEA.HI.SX32 UR6, UR7, UR6, 0x1b ;  /* 0x0000000607067291 */ /* 0x000fe2000f8fda3f */
[----:B------:R-:W-:-:S02]  /*4550*/  ISETP.GT.AND P2, PT, R21, 0x10, PT ;  /* 0x000000101500780c */ /* 0x000fc40003f44270 */
[----:B------:R-:W-:Y:S02]  /*4560*/  CS2R R132, SRZ ;  /* 0x0000000000847805 */ /* 0x000fe4000001ff00 */
[----:B------:R-:W-:Y:S01]  /*4570*/  FMNMX.FTZ R49, R42, R43, !PT ;  /* 0x0000002b2a317209 */ /* 0x000fe20007810000 */
[----:B------:R-:W-:Y:S01]  /*4580*/  UISETP.LT.AND UP0, UPT, URZ, UR6, UPT ;  /* 0x000000063f00728c */ /* 0x000fe2000bf01270 */
[----:B------:R-:W-:Y:S01]  /*4590*/  CS2R R130, SRZ ;  /* 0x0000000000827805 */ /* 0x000fe2000001ff00 */
[----:B------:R-:W0:Y:S01]  /*45a0*/  MUFU.TANH R54, R54 ;  /* 0x0000003600367308 */ /* 0x000e220000002400 */
[----:B-----5:R-:W-:Y:S01]  /*45b0*/  UPRMT UR4, UR18, 0x654, UR4 ;  /* 0x0000065412047896 */ /* 0x020fe20008000004 */
[----:B------:R-:W-:Y:S01]  /*45c0*/  CS2R R128, SRZ ;  /* 0x0000000000807805 */ /* 0x000fe2000001ff00 */
[----:B------:R-:W-:Y:S01]  /*45d0*/  USEL UR10, URZ, UR6, !UP0 ;  /* 0x000000063f0a7287 */ /* 0x000fe2000c000000 */
[----:B------:R-:W-:Y:S02]  /*45e0*/  CS2R R126, SRZ ;  /* 0x00000000007e7805 */ /* 0x000fe4000001ff00 */
[----:B------:R-:W-:-:S02]  /*45f0*/  CS2R R124, SRZ ;  /* 0x00000000007c7805 */ /* 0x000fc4000001ff00 */
[----:B------:R-:W-:Y:S01]  /*4600*/  CS2R R122, SRZ ;  /* 0x00000000007a7805 */ /* 0x000fe2000001ff00 */
[----:B------:R-:W-:Y:S01]  /*4610*/  UISETP.GE.AND UP0, UPT, UR61, UR10, UPT ;  /* 0x0000000a3d00728c */ /* 0x000fe2000bf06270 */
[----:B------:R2:W-:Y:S01]  /*4620*/  MUFU.TANH R60, R46 ;  /* 0x0000002e003c7308 */ /* 0x0005e20000002400 */
[----:B------:R-:W-:Y:S01]  /*4630*/  IMAD.U32 R229, RZ, RZ, UR10 ;  /* 0x0000000affe57e24 */ /* 0x000fe2000f8e00ff */
[----:B------:R-:W-:Y:S01]  /*4640*/  SYNCS.ARRIVE.TRANS64.RED.A1T0 RZ, [UR4], RZ ;  /* 0x000000ffffff79a7 */ /* 0x000fe20008100404 */
[----:B------:R-:W-:Y:S02]  /*4650*/  CS2R R120, SRZ ;  /* 0x0000000000787805 */ /* 0x000fe4000001ff00 */
[----:B------:R-:W-:Y:S02]  /*4660*/  CS2R R118, SRZ ;  /* 0x0000000000767805 */ /* 0x000fe4000001ff00 */
[----:B------:R-:W-:Y:S02]  /*4670*/  CS2R R116, SRZ ;  /* 0x0000000000747805 */ /* 0x000fe4000001ff00 */
[----:B------:R-:W-:-:S02]  /*4680*/  CS2R R114, SRZ ;  /* 0x0000000000727805 */ /* 0x000fc4000001ff00 */
[----:B------:R-:W-:Y:S01]  /*4690*/  CS2R R112, SRZ ;  /* 0x0000000000707805 */ /* 0x000fe2000001ff00 */
[----:B------:R-:W1:Y:S01]  /*46a0*/  MUFU.TANH R55, R55 ;  /* 0x0000003700377308 */ /* 0x000e620000002400 */
[----:B--2---:R-:W-:Y:S02]  /*46b0*/  FSEL R46, R62, -INF , P3 ;  /* 0xff8000003e2e7808 */ /* 0x004fe40001800000 */
[----:B------:R-:W-:Y:S02]  /*46c0*/  CS2R R110, SRZ ;  /* 0x00000000006e7805 */ /* 0x000fe4000001ff00 */
[----:B------:R-:W-:Y:S02]  /*46d0*/  ISETP.GT.AND P3, PT, R5, 0x8, PT ;  /* 0x000000080500780c */ /* 0x000fe40003f64270 */
[----:B------:R-:W-:Y:S02]  /*46e0*/  CS2R R108, SRZ ;  /* 0x00000000006c7805 */ /* 0x000fe4000001ff00 */
[----:B------:R-:W-:-:S02]  /*46f0*/  FMNMX.FTZ R2, R46, R49, !PT ;  /* 0x000000312e027209 */ /* 0x000fc40007810000 */
[----:B------:R-:W-:Y:S02]  /*4700*/  CS2R R106, SRZ ;  /* 0x00000000006a7805 */ /* 0x000fe4000001ff00 */
[----:B------:R-:W-:Y:S01]  /*4710*/  CS2R R104, SRZ ;  /* 0x0000000000687805 */ /* 0x000fe2000001ff00 */
[----:B------:R4:W2:Y:S01]  /*4720*/  MUFU.TANH R18, R47 ;  /* 0x0000002f00127308 */ /* 0x0008a20000002400 */
[----:B------:R-:W-:Y:S02]  /*4730*/  CS2R R102, SRZ ;  /* 0x0000000000667805 */ /* 0x000fe4000001ff00 */
[----:B------:R-:W-:Y:S02]  /*4740*/  CS2R R100, SRZ ;  /* 0x0000000000647805 */ /* 0x000fe4000001ff00 */
[----:B------:R-:W-:Y:S02]  /*4750*/  CS2R R98, SRZ ;  /* 0x0000000000627805 */ /* 0x000fe4000001ff00 */
[----:B------:R-:W-:-:S02]  /*4760*/  CS2R R96, SRZ ;  /* 0x0000000000607805 */ /* 0x000fc4000001ff00 */
[----:B------:R-:W-:Y:S02]  /*4770*/  CS2R R94, SRZ ;  /* 0x00000000005e7805 */ /* 0x000fe4000001ff00 */
[----:B------:R-:W-:Y:S02]  /*4780*/  CS2R R92, SRZ ;  /* 0x00000000005c7805 */ /* 0x000fe4000001ff00 */
[----:B------:R-:W-:Y:S01]  /*4790*/  CS2R R90, SRZ ;  /* 0x00000000005a7805 */ /* 0x000fe2000001ff00 */
[----:B------:R5:W-:Y:S01]  /*47a0*/  MUFU.TANH R67, R48 ;  /* 0x0000003000437308 */ /* 0x000be20000002400 */
[----:B----4-:R-:W-:Y:S02]  /*47b0*/  FSEL R47, R63, -INF , P1 ;  /* 0xff8000003f2f7808 */ /* 0x010fe40000800000 */
[----:B------:R-:W-:Y:S02]  /*47c0*/  CS2R R88, SRZ ;  /* 0x0000000000587805 */ /* 0x000fe4000001ff00 */
[----:B------:R-:W-:-:S02]  /*47d0*/  ISETP.GT.AND P1, PT, R21, 0x11, PT ;  /* 0x000000111500780c */ /* 0x000fc40003f24270 */
[----:B------:R-:W-:Y:S02]  /*47e0*/  CS2R R86, SRZ ;  /* 0x0000000000567805 */ /* 0x000fe4000001ff00 */
[----:B------:R-:W-:Y:S02]  /*47f0*/  FMNMX.FTZ R51, R47, R2, !PT ;  /* 0x000000022f337209 */ /* 0x000fe40007810000 */
[----:B------:R-:W-:Y:S02]  /*4800*/  CS2R R84, SRZ ;  /* 0x0000000000547805 */ /* 0x000fe4000001ff00 */
[----:B---3--:R-:W-:Y:S01]  /*4810*/  FSEL R49, R56, -INF , P1 ;  /* 0xff80000038317808 */ /* 0x008fe20000800000 */
[----:B------:R3:W-:Y:S01]  /*4820*/  MUFU.TANH R58, R35 ;  /* 0x00000023003a7308 */ /* 0x0007e20000002400 */
[----:B-----5:R-:W-:Y:S02]  /*4830*/  FSEL R48, R50, -INF , P2 ;  /* 0xff80000032307808 */ /* 0x020fe40001000000 */
[----:B------:R-:W-:-:S02]  /*4840*/  CS2R R82, SRZ ;  /* 0x0000000000527805 */ /* 0x000fc4000001ff00 */
[C---:B------:R-:W-:Y:S02]  /*4850*/  ISETP.GT.AND P2, PT, R21.reuse, 0x18, PT ;  /* 0x000000181500780c */ /* 0x040fe40003f44270 */
[----:B------:R-:W-:Y:S02]  /*4860*/  CS2R R80, SRZ ;  /* 0x0000000000507805 */ /* 0x000fe4000001ff00 */
[----:B------:R-:W-:Y:S02]  /*4870*/  FMNMX.FTZ R2, R48, R51, !PT ;  /* 0x0000003330027209 */ /* 0x000fe40007810000 */
[----:B------:R-:W-:Y:S02]  /*4880*/  CS2R R78, SRZ ;  /* 0x00000000004e7805 */ /* 0x000fe4000001ff00 */
[----:B------:R-:W-:Y:S01]  /*4890*/  ISETP.GT.AND P1, PT, R21, 0x19, PT ;  /* 0x000000191500780c */ /* 0x000fe20003f24270 */
[----:B------:R-:W4:Y:S01]  /*48a0*/  MUFU.TANH R34, R34 ;  /* 0x0000002200227308 */ /* 0x000f220000002400 */
[----:B0-----:R-:W-:-:S02]  /*48b0*/  FSEL R50, R54, -INF , P2 ;  /* 0xff80000036327808 */ /* 0x001fc40001000000 */
[----:B------:R-:W-:Y:S02]  /*48c0*/  CS2R R76, SRZ ;  /* 0x00000000004c7805 */ /* 0x000fe4000001ff00 */
[----:B---3--:R-:W-:Y:S02]  /*48d0*/  FMNMX.FTZ R35, R49, R2, !PT ;  /* 0x0000000231237209 */ /* 0x008fe40007810000 */
[----:B------:R-:W-:Y:S02]  /*48e0*/  CS2R R74, SRZ ;  /* 0x00000000004a7805 */ /* 0x000fe4000001ff00 */
[----:B------:R-:W-:Y:S02]  /*48f0*/  ISETP.GT.AND P2, PT, R21, 0x20, PT ;  /* 0x000000201500780c */ /* 0x000fe40003f44270 */
[----:B------:R-:W-:Y:S02]  /*4900*/  CS2R R72, SRZ ;  /* 0x0000000000487805 */ /* 0x000fe4000001ff00 */
[----:B-1----:R-:W-:Y:S01]  /*4910*/  FSEL R51, R55, -INF , P1 ;  /* 0xff80000037337808 */ /* 0x002fe20000800000 */
[----:B------:R-:W0:Y:S01]  /*4920*/  MUFU.TANH R38, R38 ;  /* 0x0000002600267308 */ /* 0x000e220000002400 */
[----:B------:R-:W-:-:S02]  /*4930*/  FMNMX.FTZ R2, R50, R35, !PT ;  /* 0x0000002332027209 */ /* 0x000fc40007810000 */
[----:B------:R-:W-:Y:S02]  /*4940*/  ISETP.GT.AND P1, PT, R21, 0x21, PT ;  /* 0x000000211500780c */ /* 0x000fe40003f24270 */
[----:B------:R-:W-:Y:S02]  /*4950*/  FSEL R52, R52, -INF , P2 ;  /* 0xff80000034347808 */ /* 0x000fe40001000000 */
[----:B------:R-:W-:Y:S01]  /*4960*/  FMNMX.FTZ R35, R51, R2, !PT ;  /* 0x0000000233237209 */ /* 0x000fe20007810000 */
[----:B------:R-:W1:Y:S01]  /*4970*/  MUFU.TANH R39, R39 ;  /* 0x0000002700277308 */ /* 0x000e620000002400 */
[----:B------:R-:W-:Y:S02]  /*4980*/  ISETP.GT.AND P2, PT, R21, 0x28, PT ;  /* 0x000000281500780c */ /* 0x000fe40003f44270 */
[----:B------:R-:W-:Y:S02]  /*4990*/  FSEL R54, R57, -INF , P1 ;  /* 0xff80000039367808 */ /* 0x000fe40000800000 */
[----:B------:R-:W-:-:S02]  /*49a0*/  FMNMX.FTZ R35, R52, R35, !PT ;  /* 0x0000002334237209 */ /* 0x000fc40007810000 */
[C---:B------:R-:W-:Y:S01]  /*49b0*/  ISETP.GT.AND P1, PT, R21.reuse, 0x29, PT ;  /* 0x000000291500780c */ /* 0x040fe20003f24270 */
[----:B------:R-:W-:Y:S01]  /*49c0*/  MUFU.TANH R26, R26 ;  /* 0x0000001a001a7308 */ /* 0x000fe20000002400 */
[----:B------:R-:W-:Y:S02]  /*49d0*/  FSEL R55, R60, -INF , P2 ;  /* 0xff8000003c377808 */ /* 0x000fe40001000000 */
[----:B------:R-:W-:Y:S02]  /*49e0*/  FMNMX.FTZ R2, R54, R35, !PT ;  /* 0x0000002336027209 */ /* 0x000fe40007810000 */
[----:B------:R-:W-:Y:S02]  /*49f0*/  ISETP.GT.AND P2, PT, R21, 0x30, PT ;  /* 0x000000301500780c */ /* 0x000fe40003f44270 */
[----:B--2---:R-:W-:Y:S01]  /*4a00*/  FSEL R56, R18, -INF , P1 ;  /* 0xff80000012387808 */ /* 0x004fe20000800000 */
[----:B------:R2:W3:Y:S01]  /*4a10*/  MUFU.TANH R62, R27 ;  /* 0x0000001b003e7308 */ /* 0x0004e20000002400 */
[----:B------:R-:W-:-:S02]  /*4a20*/  FMNMX.FTZ R35, R55, R2, !PT ;  /* 0x0000000237237209 */ /* 0x000fc40007810000 */
[C---:B------:R-:W-:Y:S02]  /*4a30*/  ISETP.GT.AND P1, PT, R21.reuse, 0x31, PT ;  /* 0x000000311500780c */ /* 0x040fe40003f24270 */
[----:B----4-:R-:W-:Y:S02]  /*4a40*/  FSEL R57, R34, -INF , P2 ;  /* 0xff80000022397808 */ /* 0x010fe40001000000 */
[----:B------:R-:W-:Y:S01]  /*4a50*/  FMNMX.FTZ R2, R56, R35, !PT ;  /* 0x0000002338027209 */ /* 0x000fe20007810000 */
[----:B------:R-:W4:Y:S01]  /*4a60*/  MUFU.TANH R30, R30 ;  /* 0x0000001e001e7308 */ /* 0x000f220000002400 */
[----:B------:R-:W-:Y:S02]  /*4a70*/  ISETP.GT.AND P2, PT, R21, 0x38, PT ;  /* 0x000000381500780c */ /* 0x000fe40003f44270 */
[----:B------:R-:W-:Y:S02]  /*4a80*/  FSEL R58, R58, -INF , P1 ;  /* 0xff8000003a3a7808 */ /* 0x000fe40000800000 */
[----:B--2---:R-:W-:-:S02]  /*4a90*/  FMNMX.FTZ R27, R57, R2, !PT ;  /* 0x00000002391b7209 */ /* 0x004fc40007810000 */
[C---:B------:R-:W-:Y:S01]  /*4aa0*/  ISETP.GT.AND P1, PT, R21.reuse, 0x39, PT ;  /* 0x000000391500780c */ /* 0x040fe20003f24270 */
[----:B------:R-:W2:Y:S01]  /*4ab0*/  MUFU.TANH R31, R31 ;  /* 0x0000001f001f7308 */ /* 0x000ea20000002400 */
[----:B0-----:R-:W-:Y:S02]  /*4ac0*/  FSEL R59, R38, -INF , P2 ;  /* 0xff800000263b7808 */ /* 0x001fe40001000000 */
[----:B------:R-:W-:Y:S02]  /*4ad0*/  FMNMX.FTZ R2, R58, R27, !PT ;  /* 0x0000001b3a027209 */ /* 0x000fe40007810000 */
[----:B------:R-:W-:Y:S02]  /*4ae0*/  ISETP.GT.AND P2, PT, R21, 0x40, PT ;  /* 0x000000401500780c */ /* 0x000fe40003f44270 */
[----:B-1----:R-:W-:Y:S01]  /*4af0*/  FSEL R60, R39, -INF , P1 ;  /* 0xff800000273c7808 */ /* 0x002fe20000800000 */
[----:B------:R0:W1:Y:S01]  /*4b00*/  MUFU.TANH R66, R61 ;  /* 0x0000003d00427308 */ /* 0x0000620000002400 */
[----:B------:R-:W-:-:S02]  /*4b10*/  FMNMX.FTZ R27, R59, R2, !PT ;  /* 0x000000023b1b7209 */ /* 0x000fc40007810000 */
[C---:B------:R-:W-:Y:S02]  /*4b20*/  ISETP.GT.AND P1, PT, R21.reuse, 0x41, PT ;  /* 0x000000411500780c */ /* 0x040fe40003f24270 */
[----:B------:R-:W-:Y:S02]  /*4b30*/  FMNMX.FTZ R2, R60, R27, !PT ;  /* 0x0000001b3c027209 */ /* 0x000fe40007810000 */
[----:B---3--:R-:W-:Y:S01]  /*4b40*/  FSEL R62, R62, -INF , P1 ;  /* 0xff8000003e3e7808 */ /* 0x008fe20000800000 */
[----:B------:R-:W3:Y:S01]  /*4b50*/  MUFU.TANH R53, R53 ;  /* 0x0000003500357308 */ /* 0x000ee20000002400 */
[----:B0-----:R-:W-:Y:S02]  /*4b60*/  FSEL R61, R26, -INF , P2 ;  /* 0xff8000001a3d7808 */ /* 0x001fe40001000000 */
[----:B------:R-:W-:Y:S02]  /*4b70*/  ISETP.GT.AND P2, PT, R21, 0x48, PT ;  /* 0x000000481500780c */ /* 0x000fe40003f44270 */
[----:B------:R-:W-:-:S02]  /*4b80*/  FMNMX.FTZ R27, R61, R2, !PT ;  /* 0x000000023d1b7209 */ /* 0x000fc40007810000 */
[----:B------:R-:W-:Y:S01]  /*4b90*/  ISETP.GT.AND P1, PT, R21, 0x49, PT ;  /* 0x000000491500780c */ /* 0x000fe20003f24270 */
[----:B------:R-:W0:Y:S01]  /*4ba0*/  MUFU.TANH R40, R40 ;  /* 0x0000002800287308 */ /* 0x000e220000002400 */
[----:B----4-:R-:W-:Y:S02]  /*4bb0*/  FSEL R63, R30, -INF , P2 ;  /* 0xff8000001e3f7808 */ /* 0x010fe40001000000 */
[----:B------:R-:W-:Y:S02]  /*4bc0*/  FMNMX.FTZ R18, R62, R27, !PT ;  /* 0x0000001b3e127209 */ /* 0x000fe40007810000 */
[----:B--2---:R-:W-:Y:S02]  /*4bd0*/  FSEL R2, R31, -INF , P1 ;  /* 0xff8000001f027808 */ /* 0x004fe40000800000 */
[----:B------:R-:W-:Y:S01]  /*4be0*/  FMNMX.FTZ R21, R63, R18, !PT ;  /* 0x000000123f157209 */ /* 0x000fe20007810000 */
[----:B------:R2:W-:Y:S01]  /*4bf0*/  MUFU.TANH R71, R24 ;  /* 0x0000001800477308 */ /* 0x0005e20000002400 */
[----:B------:R-:W-:-:S02]  /*4c00*/  ISETP.GT.AND P1, PT, R5, RZ, PT ;  /* 0x000000ff0500720c */ /* 0x000fc40003f24270 */
[----:B------:R-:W-:Y:S02]  /*4c10*/  FMNMX.FTZ R21, R2, R21, !PT ;  /* 0x0000001502157209 */ /* 0x000fe40007810000 */
[----:B------:R-:W-:-:S03]  /*4c20*/  ISETP.GT.AND P2, PT, R5, 0x1, PT ;  /* 0x000000010500780c */ /* 0x000fc60003f44270 */
[----:B------:R-:W4:Y:S01]  /*4c30*/  SHFL.BFLY PT, R18, R21, 0x2, 0x1f ;  /* 0x0c401f0015127f89 */ /* 0x000f2200000e0000 */
[----:B------:R-:W5:Y:S08]  /*4c40*/  MUFU.TANH R41, R41 ;  /* 0x0000002900297308 */ /* 0x000f700000002400 */
[----:B------:R-:W5:Y:S08]  /*4c50*/  MUFU.TANH R44, R44 ;  /* 0x0000002c002c7308 */ /* 0x000f700000002400 */
[----:B------:R-:W5:Y:S01]  /*4c60*/  MUFU.TANH R34, R45 ;  /* 0x0000002d00227308 */ /* 0x000f620000002400 */
[----:B----4-:R-:W-:-:S07]  /*4c70*/  FMNMX.FTZ R30, R21, R18, !PT ;  /* 0x00000012151e7209 */ /* 0x010fce0007810000 */
[----:B------:R-:W4:Y:S01]  /*4c80*/  MUFU.TANH R38, R32 ;  /* 0x0000002000267308 */ /* 0x000f220000002400 */
[----:B------:R-:W-:Y:S02]  /*4c90*/  FSEL R18, R20, -INF , P1 ;  /* 0xff80000014127808 */ /* 0x000fe40000800000 */
[----:B------:R-:W-:Y:S01]  /*4ca0*/  FSEL R21, R64, -INF , P2 ;  /* 0xff80000040157808 */ /* 0x000fe20001000000 */
[----:B------:R-:W3:Y:S01]  /*4cb0*/  SHFL.BFLY PT, R31, R30, 0x1, 0x1f ;  /* 0x0c201f001e1f7f89 */ /* 0x000ee200000e0000 */
[----:B------:R-:W-:Y:S02]  /*4cc0*/  ISETP.GT.AND P1, PT, R5, 0x9, PT ;  /* 0x000000090500780c */ /* 0x000fe40003f24270 */
[----:B------:R-:W-:Y:S01]  /*4cd0*/  FSEL R20, R65, -INF , P3 ;  /* 0xff80000041147808 */ /* 0x000fe20001800000 */
[----:B------:R0:W-:Y:S01]  /*4ce0*/  MUFU.TANH R64, R25 ;  /* 0x0000001900407308 */ /* 0x0001e20000002400 */
[----:B------:R-:W-:Y:S02]  /*4cf0*/  FMNMX.FTZ R3, R18, R21, !PT ;  /* 0x0000001512037209 */ /* 0x000fe40007810000 */
[----:B------:R-:W-:-:S02]  /*4d00*/  ISETP.GT.AND P2, PT, R5, 0x10, PT ;  /* 0x000000100500780c */ /* 0x000fc40003f44270 */
[----:B-1----:R-:W-:Y:S02]  /*4d10*/  FSEL R26, R66, -INF , P1 ;  /* 0xff800000421a7808 */ /* 0x002fe40000800000 */
[----:B------:R-:W-:Y:S01]  /*4d20*/  FMNMX.FTZ R27, R20, R3, !PT ;  /* 0x00000003141b7209 */ /* 0x000fe20007810000 */
[----:B------:R-:W1:Y:S01]  /*4d30*/  MUFU.TANH R39, R33 ;  /* 0x0000002100277308 */ /* 0x000e620000002400 */
[----:B------:R-:W-:Y:S02]  /*4d40*/  ISETP.GT.AND P1, PT, R5, 0x11, PT ;  /* 0x000000110500780c */ /* 0x000fe40003f24270 */
[----:B--2---:R-:W-:Y:S02]  /*4d50*/  FSEL R24, R67, -INF , P2 ;  /* 0xff80000043187808 */ /* 0x004fe40001000000 */
[C---:B------:R-:W-:Y:S02]  /*4d60*/  ISETP.GT.AND P2, PT, R5.reuse, 0x18, PT ;  /* 0x000000180500780c */ /* 0x040fe40003f44270 */
[----:B------:R-:W-:Y:S01]  /*4d70*/  ISETP.GT.AND P3, PT, R5, 0x28, PT ;  /* 0x000000280500780c */ /* 0x000fe20003f64270 */
[----:B------:R2:W-:Y:S01]  /*4d80*/  MUFU.TANH R65, R28 ;  /* 0x0000001c00417308 */ /* 0x0005e20000002400 */
[----:B0-----:R-:W-:-:S02]  /*4d90*/  FSEL R25, R69, -INF , P2 ;  /* 0xff80000045197808 */ /* 0x001fc40001000000 */
[----:B------:R-:W-:Y:S02]  /*4da0*/  ISETP.GT.AND P2, PT, R5, 0x20, PT ;  /* 0x000000200500780c */ /* 0x000fe40003f44270 */
[----:B---3--:R-:W-:Y:S02]  /*4db0*/  FMNMX.FTZ R3, R30, R31, !PT ;  /* 0x0000001f1e037209 */ /* 0x008fe40007810000 */
[----:B------:R-:W-:Y:S01]  /*4dc0*/  FMNMX.FTZ R31, R26, R27, !PT ;  /* 0x0000001b1a1f7209 */ /* 0x000fe20007810000 */
[----:B------:R-:W0:Y:S01]  /*4dd0*/  MUFU.TANH R36, R36 ;  /* 0x0000002400247308 */ /* 0x000e220000002400 */
[----:B------:R-:W-:Y:S01]  /*4de0*/  FSEL R27, R68, -INF , P1 ;  /* 0xff800000441b7808 */ /* 0x000fe20000800000 */
[----:B------:R-:W-:Y:S01]  /*4df0*/  FMUL.FTZ R32, R3, UR5 ;  /* 0x0000000503207c20 */ /* 0x000fe20008410000 */
[----:B------:R-:W-:Y:S02]  /*4e00*/  FMNMX.FTZ R4, R24, R31, !PT ;  /* 0x0000001f18047209 */ /* 0x000fe40007810000 */
[----:B------:R-:W-:-:S02]  /*4e10*/  CS2R R68, SRZ ;  /* 0x0000000000447805 */ /* 0x000fc4000001ff00 */
[----:B------:R-:W-:Y:S02]  /*4e20*/  ISETP.GT.AND P1, PT, R5, 0x19, PT ;  /* 0x000000190500780c */ /* 0x000fe40003f24270 */
[----:B------:R-:W-:Y:S01]  /*4e30*/  FMNMX.FTZ R4, R27, R4, !PT ;  /* 0x000000041b047209 */ /* 0x000fe20007810000 */
[----:B------:R3:W-:Y:S01]  /*4e40*/  MUFU.TANH R66, R29 ;  /* 0x0000001d00427308 */ /* 0x0007e20000002400 */
[----:B------:R-:W-:Y:S02]  /*4e50*/  FSEL R30, R53, -INF , P1 ;  /* 0xff800000351e7808 */ /* 0x000fe40000800000 */
[----:B------:R-:W-:Y:S02]  /*4e60*/  FMNMX.FTZ R31, R25, R4, !PT ;  /* 0x00000004191f7209 */ /* 0x000fe40007810000 */
[----:B------:R-:W-:Y:S02]  /*4e70*/  ISETP.GT.AND P1, PT, R5, 0x21, PT ;  /* 0x000000210500780c */ /* 0x000fe40003f24270 */
[----:B--2---:R-:W-:Y:S01]  /*4e80*/  FSEL R28, R40, -INF , P2 ;  /* 0xff800000281c7808 */ /* 0x004fe20001000000 */
[----:B------:R2:W0:Y:S01]  /*4e90*/  MUFU.TANH R70, R37 ;  /* 0x0000002500467308 */ /* 0x0004220000002400 */
[----:B------:R-:W-:-:S02]  /*4ea0*/  FMNMX.FTZ R33, R30, R31, !PT ;  /* 0x0000001f1e217209 */ /* 0x000fc40007810000 */
[----:B-----5:R-:W-:Y:S02]  /*4eb0*/  FSEL R31, R41, -INF , P1 ;  /* 0xff800000291f7808 */ /* 0x020fe40000800000 */
[----:B------:R-:W-:Y:S02]  /*4ec0*/  FMNMX.FTZ R4, R28, R33, !PT ;  /* 0x000000211c047209 */ /* 0x000fe40007810000 */
[----:B------:R-:W-:Y:S02]  /*4ed0*/  FSETP.NEU.FTZ.AND P2, PT, R3, -INF , PT ;  /* 0xff8000000300780b */ /* 0x000fe40003f5d000 */
[----:B------:R-:W-:Y:S02]  /*4ee0*/  ISETP.GT.AND P1, PT, R5, 0x29, PT ;  /* 0x000000290500780c */ /* 0x000fe40003f24270 */
[----:B---3--:R-:W-:Y:S02]  /*4ef0*/  FSEL R29, R44, -INF , P3 ;  /* 0xff8000002c1d7808 */ /* 0x008fe40001800000 */
[----:B------:R-:W-:-:S02]  /*4f00*/  FMNMX.FTZ R4, R31, R4, !PT ;  /* 0x000000041f047209 */ /* 0x000fc40007810000 */
[----:B------:R-:W-:Y:S02]  /*4f10*/  FSEL R45, R32, RZ, P2 ;  /* 0x000000ff202d7208 */ /* 0x000fe40001000000 */
[----:B------:R-:W-:Y:S02]  /*4f20*/  ISETP.GT.AND P2, PT, R5, 0x30, PT ;  /* 0x000000300500780c */ /* 0x000fe40003f44270 */
[----:B------:R-:W-:Y:S01]  /*4f30*/  FSEL R32, R34, -INF , P1 ;  /* 0xff80000022207808 */ /* 0x000fe20000800000 */
[--C-:B------:R-:W-:Y:S01]  /*4f40*/  FFMA.FTZ R42, R42, UR5, -R45.reuse ;  /* 0x000000052a2a7c23 */ /* 0x100fe2000801082d */
[----:B------:R-:W-:Y:S01]  /*4f50*/  FMNMX.FTZ R35, R29, R4, !PT ;  /* 0x000000041d237209 */ /* 0x000fe20007810000 */
[--C-:B------:R-:W-:Y:S01]  /*4f60*/  FFMA.FTZ R43, R43, UR5, -R45.reuse ;  /* 0x000000052b2b7c23 */ /* 0x100fe2000801082d */
[----:B------:R-:W-:Y:S01]  /*4f70*/  ISETP.GT.AND P1, PT, R5, 0x31, PT ;  /* 0x000000310500780c */ /* 0x000fe20003f24270 */
[--C-:B------:R-:W-:Y:S01]  /*4f80*/  FFMA.FTZ R46, R46, UR5, -R45.reuse ;  /* 0x000000052e2e7c23 */ /* 0x100fe2000801082d */
[----:B----4-:R-:W-:Y:S01]  /*4f90*/  FSEL R33, R38, -INF , P2 ;  /* 0xff80000026217808 */ /* 0x010fe20001000000 */
[----:B------:R-:W-:Y:S01]  /*4fa0*/  MUFU.EX2 R42, R42 ;  /* 0x0000002a002a7308 */ /* 0x000fe20000000800 */
[----:B------:R-:W-:Y:S01]  /*4fb0*/  FMNMX.FTZ R4, R32, R35, !PT ;  /* 0x0000002320047209 */ /* 0x000fe20007810000 */
[--C-:B------:R-:W-:Y:S01]  /*4fc0*/  FFMA.FTZ R47, R47, UR5, -R45.reuse ;  /* 0x000000052f2f7c23 */ /* 0x100fe2000801082d */
[----:B------:R-:W-:Y:S01]  /*4fd0*/  ISETP.GT.AND P2, PT, R5, 0x38, PT ;  /* 0x000000380500780c */ /* 0x000fe20003f44270 */
[--C-:B------:R-:W-:Y:S01]  /*4fe0*/  FFMA.FTZ R48, R48, UR5, -R45.reuse ;  /* 0x0000000530307c23 */ /* 0x100fe2000801082d */
[----:B-1----:R-:W-:Y:S01]  /*4ff0*/  FSEL R34, R39, -INF , P1 ;  /* 0xff80000027227808 */ /* 0x002fe20000800000 */
[--C-:B------:R-:W-:Y:S01]  /*5000*/  FFMA.FTZ R49, R49, UR5, -R45.reuse ;  /* 0x0000000531317c23 */ /* 0x100fe2000801082d */
[----:B--2---:R-:W-:Y:S01]  /*5010*/  FMNMX.FTZ R37, R33, R4, !PT ;  /* 0x0000000421257209 */ /* 0x004fe20007810000 */
[----:B------:R-:W1:Y:S01]  /*5020*/  MUFU.EX2 R43, R43 ;  /* 0x0000002b002b7308 */ /* 0x000e620000000800 */
[----:B------:R-:W-:Y:S01]  /*5030*/  ISETP.GT.AND P1, PT, R5, 0x39, PT ;  /* 0x000000390500780c */ /* 0x000fe20003f24270 */
[--C-:B------:R-:W-:Y:S01]  /*5040*/  FFMA.FTZ R50, R50, UR5, -R45.reuse ;  /* 0x0000000532327c23 */ /* 0x100fe2000801082d */
[----:B0-----:R-:W-:Y:S01]  /*5050*/  FSEL R35, R36, -INF , P2 ;  /* 0xff80000024237808 */ /* 0x001fe20001000000 */
[--C-:B------:R-:W-:Y:S01]  /*5060*/  FFMA.FTZ R51, R51, UR5, -R45.reuse ;  /* 0x0000000533337c23 */ /* 0x100fe2000801082d */
[----:B------:R-:W-:Y:S01]  /*5070*/  FMNMX.FTZ R4, R34, R37, !PT ;  /* 0x0000002522047209 */ /* 0x000fe20007810000 */
[--C-:B------:R-:W-:Y:S01]  /*5080*/  FFMA.FTZ R52, R52, UR5, -R45.reuse ;  /* 0x0000000534347c23 */ /* 0x100fe2000801082d */
[----:B------:R-:W-:Y:S01]  /*5090*/  ISETP.GT.AND P2, PT, R5, 0x40, PT ;  /* 0x000000400500780c */ /* 0x000fe20003f44270 */
[----:B------:R-:W0:Y:S01]  /*50a0*/  MUFU.EX2 R46, R46 ;  /* 0x0000002e002e7308 */ /* 0x000e220000000800 */
[----:B------:R-:W-:Y:S01]  /*50b0*/  FSEL R36, R70, -INF , P1 ;  /* 0xff80000046247808 */ /* 0x000fe20000800000 */
[--C-:B------:R-:W-:Y:S01]  /*50c0*/  FFMA.FTZ R54, R54, UR5, -R45.reuse ;  /* 0x0000000536367c23 */ /* 0x100fe2000801082d */
[----:B------:R-:W-:Y:S01]  /*50d0*/  FMNMX.FTZ R39, R35, R4, !PT ;  /* 0x0000000423277209 */ /* 0x000fe20007810000 */
[--C-:B------:R-:W-:Y:S01]  /*50e0*/  FFMA.FTZ R55, R55, UR5, -R45.reuse ;  /* 0x0000000537377c23 */ /* 0x100fe2000801082d */
[----:B------:R-:W-:Y:S01]  /*50f0*/  ISETP.GT.AND P1, PT, R5, 0x41, PT ;  /* 0x000000410500780c */ /* 0x000fe20003f24270 */
[--C-:B------:R-:W-:Y:S01]  /*5100*/  FFMA.FTZ R56, R56, UR5, -R45.reuse ;  /* 0x0000000538387c23 */ /* 0x100fe2000801082d */
[----:B------:R-:W-:Y:S01]  /*5110*/  FSEL R37, R71, -INF , P2 ;  /* 0xff80000047257808 */ /* 0x000fe20001000000 */
[----:B------:R-:W2:Y:S01]  /*5120*/  MUFU.EX2 R47, R47 ;  /* 0x0000002f002f7308 */ /* 0x000ea20000000800 */
[----:B------:R-:W-:Y:S01]  /*5130*/  FMNMX.FTZ R4, R36, R39, !PT ;  /* 0x0000002724047209 */ /* 0x000fe20007810000 */
[--C-:B------:R-:W-:Y:S01]  /*5140*/  FFMA.FTZ R57, R57, UR5, -R45.reuse ;  /* 0x0000000539397c23 */ /* 0x100fe2000801082d */
[----:B------:R-:W-:Y:S01]  /*5150*/  ISETP.GT.AND P2, PT, R5, 0x48, PT ;  /* 0x000000480500780c */ /* 0x000fe20003f44270 */
[--C-:B------:R-:W-:Y:S01]  /*5160*/  FFMA.FTZ R58, R58, UR5, -R45.reuse ;  /* 0x000000053a3a7c23 */ /* 0x100fe2000801082d */
[----:B------:R-:W-:Y:S01]  /*5170*/  FSEL R38, R64, -INF , P1 ;  /* 0xff80000040267808 */ /* 0x000fe20000800000 */
[--C-:B------:R-:W-:Y:S01]  /*5180*/  FFMA.FTZ R59, R59, UR5, -R45.reuse ;  /* 0x000000053b3b7c23 */ /* 0x100fe2000801082d */
[----:B------:R-:W-:Y:S01]  /*5190*/  FMNMX.FTZ R39, R37, R4, !PT ;  /* 0x0000000425277209 */ /* 0x000fe20007810000 */
[----:B------:R-:W-:Y:S01]  /*51a0*/  MUFU.EX2 R48, R48 ;  /* 0x0000003000307308 */ /* 0x000fe20000000800 */
[----:B------:R-:W-:Y:S01]  /*51b0*/  ISETP.GT.AND P1, PT, R5, 0x49, PT ;  /* 0x000000490500780c */ /* 0x000fe20003f24270 */
[----:B------:R-:W-:Y:S01]  /*51c0*/  FFMA.FTZ R60, R60, UR5, -R45 ;  /* 0x000000053c3c7c23 */ /* 0x000fe2000801082d */
[----:B------:R-:W-:Y:S01]  /*51d0*/  FSEL R5, R65, -INF , P2 ;  /* 0xff80000041057808 */ /* 0x000fe20001000000 */
[----:B-1----:R-:W-:Y:S01]  /*51e0*/  FADD.FTZ R65, R42, R43 ;  /* 0x0000002b2a417221 */ /* 0x002fe20000010000 */
[----:B------:R-:W-:Y:S01]  /*51f0*/  FMNMX.FTZ R4, R38, R39, !PT ;  /* 0x0000002726047209 */ /* 0x000fe20007810000 */
[----:B------:R-:W-:Y:S01]  /*5200*/  FFMA.FTZ R61, R61, UR5, -R45 ;  /* 0x000000053d3d7c23 */ /* 0x000fe2000801082d */
[----:B------:R-:W-:Y:S01]  /*5210*/  FSEL R39, R66, -INF , P1 ;  /* 0xff80000042277808 */ /* 0x000fe20000800000 */
[----:B------:R-:W1:Y:S01]  /*5220*/  MUFU.EX2 R49, R49 ;  /* 0x0000003100317308 */ /* 0x000e620000000800 */
[----:B------:R-:W-:Y:S01]  /*5230*/  FMNMX.FTZ R4, R5, R4, !PT ;  /* 0x0000000405047209 */ /* 0x000fe20007810000 */
[----:B0-----:R-:W-:Y:S01]  /*5240*/  FADD.FTZ R44, R46, R65 ;  /* 0x000000412e2c7221 */ /* 0x001fe20000010000 */
[--C-:B------:R-:W-:Y:S01]  /*5250*/  FFMA.FTZ R62, R62, UR5, -R45.reuse ;  /* 0x000000053e3e7c23 */ /* 0x100fe2000801082d */
[--C-:B------:R-:W-:Y:S01]  /*5260*/  FFMA.FTZ R63, R63, UR5, -R45.reuse ;  /* 0x000000053f3f7c23 */ /* 0x100fe2000801082d */
[----:B------:R-:W-:Y:S01]  /*5270*/  FMNMX.FTZ R4, R39, R4, !PT ;  /* 0x0000000427047209 */ /* 0x000fe20007810000 */
[----:B--2---:R-:W-:Y:S01]  /*5280*/  FADD.FTZ R65, R47, R44 ;  /* 0x0000002c2f417221 */ /* 0x004fe20000010000 */
[----:B------:R-:W-:Y:S01]  /*5290*/  FFMA.FTZ R2, R2, UR5, -R45 ;  /* 0x0000000502027c23 */ /* 0x000fe2000801082d */
[----:B------:R-:W-:Y:S01]  /*52a0*/  MUFU.EX2 R50, R50 ;  /* 0x0000003200327308 */ /* 0x000fe20000000800 */
[----:B------:R-:W-:Y:S01]  /*52b0*/  F2FP.F16.F32.PACK_AB R209, R43, R42 ;  /* 0x0000002a2bd1723e */ /* 0x000fe200000000ff */
[----:B------:R-:W0:Y:S01]  /*52c0*/  SHFL.BFLY PT, R41, R4, 0x2, 0x1f ;  /* 0x0c401f0004297f89 */ /* 0x000e2200000e0000 */
[----:B------:R-:W-:-:S02]  /*52d0*/  F2FP.F16.F32.PACK_AB R211, R47, R46 ;  /* 0x0000002e2fd3723e */ /* 0x000fc400000000ff */
[----:B------:R-:W-:Y:S02]  /*52e0*/  CS2R R70, SRZ ;  /* 0x0000000000467805 */ /* 0x000fe4000001ff00 */
[----:B------:R-:W-:Y:S02]  /*52f0*/  CS2R R66, SRZ ;  /* 0x0000000000427805 */ /* 0x000fe4000001ff00 */
[----:B------:R-:W-:Y:S01]  /*5300*/  CS2R R46, SRZ ;  /* 0x00000000002e7805 */ /* 0x000fe2000001ff00 */
[----:B------:R-:W2:Y:S01]  /*5310*/  MUFU.EX2 R51, R51 ;  /* 0x0000003300337308 */ /* 0x000ea20000000800 */
[----:B-1----:R-:W-:-:S07]  /*5320*/  F2FP.F16.F32.PACK_AB R205, R49, R48 ;  /* 0x0000003031cd723e */ /* 0x002fce00000000ff */
[----:B------:R-:W-:Y:S08]  /*5330*/  MUFU.EX2 R52, R52 ;  /* 0x0000003400347308 */ /* 0x000ff00000000800 */
[----:B------:R-:W-:Y:S01]  /*5340*/  MUFU.EX2 R201, R54 ;  /* 0x0000003600c97308 */ /* 0x000fe20000000800 */
[----:B--2---:R-:W-:Y:S02]  /*5350*/  F2FP.F16.F32.PACK_AB R207, R51, R50 ;  /* 0x0000003233cf723e */ /* 0x004fe400000000ff */
[----:B0-----:R-:W-:-:S05]  /*5360*/  FMNMX.FTZ R41, R4, R41, !PT ;  /* 0x0000002904297209 */ /* 0x001fca0007810000 */
[----:B------:R-:W0:Y:S01]  /*5370*/  SHFL.BFLY PT, R4, R41, 0x1, 0x1f ;  /* 0x0c201f0029047f89 */ /* 0x000e2200000e0000 */
[----:B------:R-:W-:Y:S08]  /*5380*/  MUFU.EX2 R55, R55 ;  /* 0x0000003700377308 */ /* 0x000ff00000000800 */
[----:B------:R-:W1:Y:S08]  /*5390*/  MUFU.EX2 R56, R56 ;  /* 0x0000003800387308 */ /* 0x000e700000000800 */
[----:B------:R-:W-:Y:S01]  /*53a0*/  MUFU.EX2 R57, R57 ;  /* 0x0000003900397308 */ /* 0x000fe20000000800 */
[----:B0-----:R-:W-:-:S07]  /*53b0*/  FMNMX.FTZ R4, R41, R4, !PT ;  /* 0x0000000429047209 */ /* 0x001fce0007810000 */
[----:B------:R-:W0:Y:S01]  /*53c0*/  MUFU.EX2 R58, R58 ;  /* 0x0000003a003a7308 */ /* 0x000e220000000800 */
[----:B-1----:R-:W-:Y:S02]  /*53d0*/  F2FP.F16.F32.PACK_AB R203, R56, R55 ;  /* 0x0000003738cb723e */ /* 0x002fe400000000ff */
[C---:B------:R-:W-:Y:S01]  /*53e0*/  FSETP.NEU.FTZ.AND P1, PT, R4.reuse, -INF , PT ;  /* 0xff8000000400780b */ /* 0x040fe20003f3d000 */
[----:B------:R-:W-:-:S04]  /*53f0*/  FMUL.FTZ R40, R4, UR5 ;  /* 0x0000000504287c20 */ /* 0x000fc80008410000 */
[----:B------:R-:W-:Y:S01]  /*5400*/  MUFU.EX2 R59, R59 ;  /* 0x0000003b003b7308 */ /* 0x000fe20000000800 */
[----:B------:R-:W-:Y:S02]  /*5410*/  FSEL R40, R40, RZ, P1 ;  /* 0x000000ff28287208 */ /* 0x000fe40000800000 */
[----:B------:R-:W-:-:S03]  /*5420*/  PLOP3.LUT P1, PT, PT, PT, UP0, 0x80, 0x0 ;  /* 0x000000000000781c */ /* 0x000fc60003f2f008 */
        /* <DEDUP_REMOVED lines=20> */
[--C-:B------:R-:W-:Y:S01]  /*5570*/  FFMA.FTZ R5, R5, UR5, -R40.reuse ;  /* 0x0000000505057c23 */ /* 0x100fe20008010828 */
[----:B------:R-:W-:Y:S01]  /*5580*/  FFMA.FTZ R39, R39, UR5, -R40 ;  /* 0x0000000527277c23 */ /* 0x000fe20008010828 */
[----:B------:R-:W2:Y:S01]  /*5590*/  MUFU.EX2 R20, R20 ;  /* 0x0000001400147308 */ /* 0x000ea20000000800 */
[----:B0-----:R-:W-:-:S07]  /*55a0*/  F2FP.F16.F32.PACK_AB R197, R58, R57 ;  /* 0x000000393ac5723e */ /* 0x001fce00000000ff */
[----:B------:R2:W0:Y:S01]  /*55b0*/  MUFU.EX2 R41, R26 ;  /* 0x0000001a00297308 */ /* 0x0004220000000800 */
[----:B-1----:R-:W-:Y:S01]  /*55c0*/  FADD.FTZ R53, R18, R21 ;  /* 0x0000001512357221 */ /* 0x002fe20000010000 */
[----:B------:R-:W-:-:S06]  /*55d0*/  F2FP.F16.F32.PACK_AB R208, R21, R18 ;  /* 0x0000001215d0723e */ /* 0x000fcc00000000ff */
[----:B------:R-:W1:Y:S01]  /*55e0*/  MUFU.EX2 R24, R24 ;  /* 0x0000001800187308 */ /* 0x000e620000000800 */
[----:B--2---:R-:W-:-:S07]  /*55f0*/  FADD.FTZ R26, R20, R53 ;  /* 0x00000035141a7221 */ /* 0x004fce0000010000 */
[----:B------:R-:W2:Y:S01]  /*5600*/  MUFU.EX2 R27, R27 ;  /* 0x0000001b001b7308 */ /* 0x000ea20000000800 */
[C---:B0-----:R-:W-:Y:S01]  /*5610*/  FADD.FTZ R53, R41.reuse, R26 ;  /* 0x0000001a29357221 */ /* 0x041fe20000010000 */
[----:B------:R-:W-:Y:S01]  /*5620*/  FADD.FTZ R26, R48, R65 ;  /* 0x00000041301a7221 */ /* 0x000fe20000010000 */
[----:B------:R-:W-:Y:S02]  /*5630*/  F2FP.F16.F32.PACK_AB R210, R41, R20 ;  /* 0x0000001429d2723e */ /* 0x000fe400000000ff */
[----:B------:R-:W-:Y:S02]  /*5640*/  CS2R R64, SRZ ;  /* 0x0000000000407805 */ /* 0x000fe4000001ff00 */
[----:B------:R-:W-:Y:S01]  /*5650*/  CS2R R40, SRZ ;  /* 0x0000000000287805 */ /* 0x000fe2000001ff00 */
[----:B------:R-:W-:Y:S01]  /*5660*/  FADD.FTZ R45, R49, R26 ;  /* 0x0000001a312d7221 */ /* 0x000fe20000010000 */
[----:B------:R-:W-:Y:S01]  /*5670*/  CS2R R48, SRZ ;  /* 0x0000000000307805 */ /* 0x000fe2000001ff00 */
[----:B------:R-:W0:Y:S01]  /*5680*/  MUFU.EX2 R25, R25 ;  /* 0x0000001900197308 */ /* 0x000e220000000800 */
[----:B-1----:R-:W-:-:S07]  /*5690*/  FADD.FTZ R0, R24, R53 ;  /* 0x0000003518007221 */ /* 0x002fce0000010000 */
[----:B------:R-:W1:Y:S01]  /*56a0*/  MUFU.EX2 R30, R30 ;  /* 0x0000001e001e7308 */ /* 0x000e620000000800 */
[C---:B--2---:R-:W-:Y:S01]  /*56b0*/  FADD.FTZ R0, R27.reuse, R0 ;  /* 0x000000001b007221 */ /* 0x044fe20000010000 */
[----:B------:R-:W-:-:S06]  /*56c0*/  F2FP.F16.F32.PACK_AB R204, R27, R24 ;  /* 0x000000181bcc723e */ /* 0x000fcc00000000ff */
[----:B------:R-:W2:Y:S01]  /*56d0*/  MUFU.EX2 R28, R28 ;  /* 0x0000001c001c7308 */ /* 0x000ea20000000800 */
[----:B0-----:R-:W-:Y:S01]  /*56e0*/  FADD.FTZ R53, R25, R0 ;  /* 0x0000000019357221 */ /* 0x001fe20000010000 */
[----:B------:R-:W-:-:S04]  /*56f0*/  FADD.FTZ R0, R50, R45 ;  /* 0x0000002d32007221 */ /* 0x000fc80000010000 */
[----:B------:R-:W-:Y:S01]  /*5700*/  FADD.FTZ R45, R51, R0 ;  /* 0x00000000332d7221 */ /* 0x000fe20000010000 */
[----:B------:R-:W-:Y:S01]  /*5710*/  CS2R R50, SRZ ;  /* 0x0000000000327805 */ /* 0x000fe2000001ff00 */
[----:B------:R-:W0:Y:S01]  /*5720*/  MUFU.EX2 R31, R31 ;  /* 0x0000001f001f7308 */ /* 0x000e220000000800 */
[----:B-1----:R-:W-:Y:S01]  /*5730*/  FADD.FTZ R53, R30, R53 ;  /* 0x000000351e357221 */ /* 0x002fe20000010000 */
[----:B------:R-:W-:Y:S01]  /*5740*/  FADD.FTZ R26, R52, R45 ;  /* 0x0000002d341a7221 */ /* 0x000fe20000010000 */
[----:B------:R-:W-:-:S03]  /*5750*/  F2FP.F16.F32.PACK_AB R206, R30, R25 ;  /* 0x000000191ece723e */ /* 0x000fc600000000ff */
[C---:B------:R-:W-:Y:S01]  /*5760*/  FADD.FTZ R26, R201.reuse, R26 ;  /* 0x0000001ac91a7221 */ /* 0x040fe20000010000 */
[----:B------:R-:W-:Y:S01]  /*5770*/  F2FP.F16.F32.PACK_AB R201, R201, R52 ;  /* 0x00000034c9c9723e */ /* 0x000fe200000000ff */
[----:B------:R-:W1:Y:S01]  /*5780*/  MUFU.EX2 R29, R29 ;  /* 0x0000001d001d7308 */ /* 0x000e620000000800 */
[----:B--2---:R-:W-:Y:S01]  /*5790*/  FADD.FTZ R0, R28, R53 ;  /* 0x000000351c007221 */ /* 0x004fe20000010000 */
[----:B------:R-:W-:Y:S01]  /*57a0*/  FADD.FTZ R45, R55, R26 ;  /* 0x0000001a372d7221 */ /* 0x000fe20000010000 */
[----:B------:R-:W-:Y:S02]  /*57b0*/  CS2R R54, SRZ ;  /* 0x0000000000367805 */ /* 0x000fe4000001ff00 */
[----:B------:R-:W-:Y:S01]  /*57c0*/  CS2R R52, SRZ ;  /* 0x0000000000347805 */ /* 0x000fe2000001ff00 */
[----:B------:R-:W-:Y:S01]  /*57d0*/  FADD.FTZ R26, R56, R45 ;  /* 0x0000002d381a7221 */ /* 0x000fe20000010000 */
[----:B------:R-:W-:Y:S01]  /*57e0*/  CS2R R44, SRZ ;  /* 0x00000000002c7805 */ /* 0x000fe2000001ff00 */
[----:B------:R-:W2:Y:S01]  /*57f0*/  MUFU.EX2 R32, R32 ;  /* 0x0000002000207308 */ /* 0x000ea20000000800 */
[----:B0-----:R-:W-:Y:S01]  /*5800*/  FADD.FTZ R0, R31, R0 ;  /* 0x000000001f007221 */ /* 0x001fe20000010000 */
[----:B------:R-:W-:Y:S01]  /*5810*/  FADD.FTZ R21, R57, R26 ;  /* 0x0000001a39157221 */ /* 0x000fe20000010000 */
[----:B------:R-:W-:-:S02]  /*5820*/  F2FP.F16.F32.PACK_AB R200, R31, R28 ;  /* 0x0000001c1fc8723e */ /* 0x000fc400000000ff */
[----:B------:R-:W-:Y:S02]  /*5830*/  CS2R R56, SRZ ;  /* 0x0000000000387805 */ /* 0x000fe4000001ff00 */
[----:B------:R-:W-:Y:S01]  /*5840*/  CS2R R30, SRZ ;  /* 0x00000000001e7805 */ /* 0x000fe2000001ff00 */
[----:B------:R-:W-:Y:S01]  /*5850*/  FADD.FTZ R18, R58, R21 ;  /* 0x000000153a127221 */ /* 0x000fe20000010000 */
[----:B------:R-:W-:Y:S01]  /*5860*/  CS2R R26, SRZ ;  /* 0x00000000001a7805 */ /* 0x000fe2000001ff00 */
[----:B------:R-:W0:Y:S01]  /*5870*/  MUFU.EX2 R33, R33 ;  /* 0x0000002100217308 */ /* 0x000e220000000800 */
[----:B-1----:R-:W-:Y:S01]  /*5880*/  FADD.FTZ R43, R29, R0 ;  /* 0x000000001d2b7221 */ /* 0x002fe20000010000 */
[----:B------:R-:W-:-:S06]  /*5890*/  FADD.FTZ R25, R59, R18 ;  /* 0x000000123b197221 */ /* 0x000fcc0000010000 */
[----:B------:R-:W1:Y:S01]  /*58a0*/  MUFU.EX2 R34, R34 ;  /* 0x0000002200227308 */ /* 0x000e620000000800 */
[C---:B--2---:R-:W-:Y:S01]  /*58b0*/  FADD.FTZ R0, R32.reuse, R43 ;  /* 0x0000002b20007221 */ /* 0x044fe20000010000 */
[----:B------:R-:W-:Y:S02]  /*58c0*/  F2FP.F16.F32.PACK_AB R202, R32, R29 ;  /* 0x0000001d20ca723e */ /* 0x000fe400000000ff */
[----:B------:R-:W-:-:S04]  /*58d0*/  CS2R R28, SRZ ;  /* 0x00000000001c7805 */ /* 0x000fc8000001ff00 */
[----:B------:R-:W2:Y:S01]  /*58e0*/  MUFU.EX2 R35, R35 ;  /* 0x0000002300237308 */ /* 0x000ea20000000800 */
[----:B0-----:R-:W-:-:S07]  /*58f0*/  FADD.FTZ R43, R33, R0 ;  /* 0x00000000212b7221 */ /* 0x001fce0000010000 */
[----:B------:R-:W0:Y:S01]  /*5900*/  MUFU.EX2 R36, R36 ;  /* 0x0000002400247308 */ /* 0x000e220000000800 */
[C---:B-1----:R-:W-:Y:S01]  /*5910*/  FADD.FTZ R0, R34.reuse, R43 ;  /* 0x0000002b22007221 */ /* 0x042fe20000010000 */
[----:B------:R-:W-:Y:S02]  /*5920*/  F2FP.F16.F32.PACK_AB R196, R34, R33 ;  /* 0x0000002122c4723e */ /* 0x000fe400000000ff */
[----:B------:R-:W-:Y:S02]  /*5930*/  CS2R R42, SRZ ;  /* 0x00000000002a7805 */ /* 0x000fe4000001ff00 */
[----:B------:R-:W-:Y:S02]  /*5940*/  CS2R R32, SRZ ;  /* 0x0000000000207805 */ /* 0x000fe4000001ff00 */
[----:B------:R-:W1:Y:S01]  /*5950*/  MUFU.EX2 R60, R60 ;  /* 0x0000003c003c7308 */ /* 0x000e620000000800 */
[----:B--2---:R-:W-:-:S07]  /*5960*/  FADD.FTZ R21, R35, R0 ;  /* 0x0000000023157221 */ /* 0x004fce0000010000 */
[----:B------:R-:W2:Y:S01]  /*5970*/  MUFU.EX2 R37, R37 ;  /* 0x0000002500257308 */ /* 0x000ea20000000800 */
[C---:B0-----:R-:W-:Y:S01]  /*5980*/  FADD.FTZ R0, R36.reuse, R21 ;  /* 0x0000001524007221 */ /* 0x041fe20000010000 */
[----:B------:R-:W-:Y:S02]  /*5990*/  F2FP.F16.F32.PACK_AB R198, R36, R35 ;  /* 0x0000002324c6723e */ /* 0x000fe400000000ff */
[----:B------:R-:W-:-:S04]  /*59a0*/  CS2R R34, SRZ ;  /* 0x0000000000227805 */ /* 0x000fc8000001ff00 */
[----:B------:R-:W0:Y:S01]  /*59b0*/  MUFU.EX2 R61, R61 ;  /* 0x0000003d003d7308 */ /* 0x000e220000000800 */
[C---:B-1----:R-:W-:Y:S01]  /*59c0*/  FADD.FTZ R18, R60.reuse, R25 ;  /* 0x000000193c127221 */ /* 0x042fe20000010000 */
[----:B------:R-:W-:Y:S02]  /*59d0*/  F2FP.F16.F32.PACK_AB R199, R60, R59 ;  /* 0x0000003b3cc7723e */ /* 0x000fe400000000ff */
[----:B------:R-:W-:-:S04]  /*59e0*/  CS2R R58, SRZ ;  /* 0x00000000003a7805 */ /* 0x000fc8000001ff00 */
[----:B------:R-:W1:Y:S01]  /*59f0*/  MUFU.EX2 R38, R38 ;  /* 0x0000002600267308 */ /* 0x000e620000000800 */
[----:B--2---:R-:W-:-:S07]  /*5a00*/  FADD.FTZ R21, R37, R0 ;  /* 0x0000000025157221 */ /* 0x004fce0000010000 */
[----:B------:R-:W2:Y:S01]  /*5a10*/  MUFU.EX2 R62, R62 ;  /* 0x0000003e003e7308 */ /* 0x000ea20000000800 */
[----:B0-----:R-:W-:-:S07]  /*5a20*/  FADD.FTZ R25, R61, R18 ;  /* 0x000000123d197221 */ /* 0x001fce0000010000 */
[----:B------:R-:W0:Y:S01]  /*5a30*/  MUFU.EX2 R5, R5 ;  /* 0x0000000500057308 */ /* 0x000e220000000800 */
[C---:B-1----:R-:W-:Y:S01]  /*5a40*/  FADD.FTZ R0, R38.reuse, R21 ;  /* 0x0000001526007221 */ /* 0x042fe20000010000 */
[----:B------:R-:W-:Y:S02]  /*5a50*/  F2FP.F16.F32.PACK_AB R192, R38, R37 ;  /* 0x0000002526c0723e */ /* 0x000fe400000000ff */
[----:B------:R-:W-:-:S04]  /*5a60*/  CS2R R36, SRZ ;  /* 0x0000000000247805 */ /* 0x000fc8000001ff00 */
[----:B------:R-:W1:Y:S01]  /*5a70*/  MUFU.EX2 R63, R63 ;  /* 0x0000003f003f7308 */ /* 0x000e620000000800 */
[C---:B--2---:R-:W-:Y:S01]  /*5a80*/  FADD.FTZ R18, R62.reuse, R25 ;  /* 0x000000193e127221 */ /* 0x044fe20000010000 */
[----:B------:R-:W-:Y:S02]  /*5a90*/  F2FP.F16.F32.PACK_AB R193, R62, R61 ;  /* 0x0000003d3ec1723e */ /* 0x000fe400000000ff */
[----:B------:R-:W-:-:S04]  /*5aa0*/  CS2R R60, SRZ ;  /* 0x00000000003c7805 */ /* 0x000fc8000001ff00 */
[----:B------:R2:W3:Y:S01]  /*5ab0*/  MUFU.EX2 R194, R39 ;  /* 0x0000002700c27308 */ /* 0x0004e20000000800 */
[----:B0-----:R-:W-:Y:S01]  /*5ac0*/  FADD.FTZ R21, R5, R0 ;  /* 0x0000000005157221 */ /* 0x001fe20000010000 */
[----:B------:R-:W-:-:S06]  /*5ad0*/  IMAD.MOV.U32 R0, RZ, RZ, 0x3f800000 ;  /* 0x3f800000ff007424 */ /* 0x000fcc00078e00ff */
[----:B------:R-:W0:Y:S01]  /*5ae0*/  MUFU.EX2 R2, R2 ;  /* 0x0000000200027308 */ /* 0x000e220000000800 */
[----:B-1----:R-:W-:Y:S01]  /*5af0*/  FADD.FTZ R25, R63, R18 ;  /* 0x000000123f197221 */ /* 0x002fe20000010000 */
[----:B--2---:R-:W-:Y:S01]  /*5b00*/  CS2R R38, SRZ ;  /* 0x0000000000267805 */ /* 0x004fe2000001ff00 */
[C---:B---3--:R-:W-:Y:S01]  /*5b10*/  FADD.FTZ R18, R194.reuse, R21 ;  /* 0x00000015c2127221 */ /* 0x048fe20000010000 */
[----:B------:R-:W-:Y:S01]  /*5b20*/  F2FP.F16.F32.PACK_AB R194, R194, R5 ;  /* 0x00000005c2c2723e */ /* 0x000fe200000000ff */
[C---:B0-----:R-:W-:Y:S01]  /*5b30*/  FADD.FTZ R5, R2.reuse, R25 ;  /* 0x0000001902057221 */ /* 0x041fe20000010000 */
[----:B------:R-:W-:Y:S01]  /*5b40*/  F2FP.F16.F32.PACK_AB R195, R2, R63 ;  /* 0x0000003f02c3723e */ /* 0x000fe200000000ff */
[----:B------:R-:W-:Y:S01]  /*5b50*/  IMAD.MOV.U32 R2, RZ, RZ, 0x3f800000 ;  /* 0x3f800000ff027424 */ /* 0x000fe200078e00ff */
[----:B------:R-:W-:Y:S02]  /*5b60*/  CS2R R62, SRZ ;  /* 0x00000000003e7805 */ /* 0x000fe4000001ff00 */
[----:B------:R-:W-:Y:S01]  /*5b70*/  CS2R R24, SRZ ;  /* 0x0000000000187805 */ /* 0x000fe2000001ff00 */
[----:B------:R-:W-:Y:S06]  /*5b80*/  @!P1 BRA `(.L_x_2210) ;  /* 0x0000004000d49947 */ /* 0x000fec0003800000 */
[----:B------:R-:W-:Y:S01]  /*5b90*/  R2UR UR4, R17 ;  /* 0x00000000110472ca */ /* 0x000fe200000e0000 */
[----:B------:R-:W-:Y:S01]  /*5ba0*/  IMAD.MOV.U32 R21, RZ, RZ, R4 ;  /* 0x000000ffff157224 */ /* 0x000fe200078e0004 */
[----:B------:R-:W-:Y:S01]  /*5bb0*/  MOV R228, R3 ;  /* 0x0000000300e47202 */ /* 0x000fe20000000f00 */
[----:B------:R-:W-:Y:S01]  /*5bc0*/  IMAD.MOV.U32 R2, RZ, RZ, 0x3f800000 ;  /* 0x3f800000ff027424 */ /* 0x000fe200078e00ff */
[----:B------:R-:W-:Y:S01]  /*5bd0*/  UMOV UR60, UR36 ;  /* 0x00000024003c7c82 */ /* 0x000fe20008000000 */
[----:B------:R-:W-:Y:S01]  /*5be0*/  IMAD.MOV.U32 R151, RZ, RZ, RZ ;  /* 0x000000ffff977224 */ /* 0x000fe200078e00ff */
[----:B------:R-:W-:-:S07]  /*5bf0*/  ULDC UR37, c[0x0][0x9d8] ;  /* 0x0002760000257ab9 */ /* 0x000fce0000000800 */
[----:B------:R-:W-:-:S07]  /*5c00*/  IMAD.U32 R20, RZ, RZ, UR4 ;  /* 0x00000004ff147e24 */ /* 0x000fce000f8e00ff */
.L_x_2221:
[----:B------:R-:W-:Y:S01]  /*5c10*/  R2UR UR5, R20 ;  /* 0x00000000140572ca */ /* 0x000fe200000e0000 */
[----:B------:R-:W-:-:S04]  /*5c20*/  UISETP.NE.AND UP0, UPT, UR60, 0x1, UPT ;  /* 0x000000013c00788c */ /* 0x000fc8000bf05270 */
[----:B------:R-:W-:-:S08]  /*5c30*/  USEL UR4, URZ, 0x1, UP0 ;  /* 0x000000013f047887 */ /* 0x000fd00008000000 */
[----:B------:R-:W-:-:S06]  /*5c40*/  ULOP3.LUT UR4, UR5, UR4, URZ, 0x3c, !UPT ;  /* 0x0000000405047292 */ /* 0x000fcc000f8e3c3f */
[----:B------:R-:W-:Y:S01]  /*5c50*/  IMAD.U32 R17, RZ, RZ, UR4 ;  /* 0x00000004ff117e24 */ /* 0x000fe2000f8e00ff */
[----:B------:R-:W-:Y:S06]  /*5c60*/  @!P0 BRA `(.L_x_2211) ;  /* 0x0000000000048947 */ /* 0x000fec0003800000 */
[----:B------:R-:W-:Y:S01]  /*5c70*/  BPT.TRAP 0x1 ;  /* 0x000000040000795c */ /* 0x000fe20000300000 */
.L_x_2211:
[----:B------:R-:W-:Y:S01]  /*5c80*/  R2UR UR4, R16 ;  /* 0x00000000100472ca */ /* 0x000fe200000e0000 */
[----:B------:R-:W-:Y:S01]  /*5c90*/  UIADD3 UR36, UR60, 0x1, URZ ;  /* 0x000000013c247890 */ /* 0x000fe2000fffe03f */
[----:B------:R-:W-:-:S03]  /*5ca0*/  R2UR UR5, R17 ;  /* 0x00000000110572ca */ /* 0x000fc600000e0000 */
[----:B------:R-:W-:-:S04]  /*5cb0*/  UISETP.NE.AND UP0, UPT, UR36, 0x2, UPT ;  /* 0x000000022400788c */ /* 0x000fc8000bf05270 */
[----:B------:R-:W-:-:S04]  /*5cc0*/  USEL UR36, UR36, URZ, UP0 ;  /* 0x0000003f24247287 */ /* 0x000fc80008000000 */
[----:B------:R-:W-:Y:S02]  /*5cd0*/  ULEA UR4, UR36, UR4, 0x3 ;  /* 0x0000000424047291 */ /* 0x000fe4000f8e183f */
[----:B------:R-:W-:-:S04]  /*5ce0*/  MOV R4, UR5 ;  /* 0x0000000500047c02 */ /* 0x000fc80008000f00 */
[----:B------:R-:W-:Y:S01]  /*5cf0*/  SHF.L.U32 R4, R4, 0x1f, RZ ;  /* 0x0000001f04047819 */ /* 0x000fe200000006ff */
[----:B------:R-:W-:-:S03]  /*5d00*/  IMAD.U32 R3, RZ, RZ, UR4 ;  /* 0x00000004ff037e24 */ /* 0x000fc6000f8e00ff */
[----:B------:R0:W1:Y:S01]  /*5d10*/  SYNCS.PHASECHK.TRANS64.TRYWAIT P1, [UR4+0x38830], R4 ;  /* 0x03883004ff0075a7 */ /* 0x0000620008020144 */
[----:B------:R-:W-:Y:S05]  /*5d20*/  @!P0 BRA `(.L_x_2212) ;  /* 0x0000000000048947 */ /* 0x000fea0003800000 */
[----:B------:R-:W-:Y:S01]  /*5d30*/  BPT.TRAP 0x1 ;  /* 0x000000040000795c */ /* 0x000fe20000300000 */
.L_x_2212:
[----:B-1----:R-:W-:Y:S05]  /*5d40*/  @P1 BRA `(.L_x_2213) ;  /* 0x00000000000c1947 */ /* 0x002fea0003800000 */
[----:B------:R-:W-:-:S13]  /*5d50*/  R2UR UR4, R3 ;  /* 0x00000000030472ca */ /* 0x000fda00000e0000 */
[----:B------:R-:W1:Y:S02]  /*5d60*/  SYNCS.PHASECHK.TRANS64.TRYWAIT P1, [UR4+0x38830], R4 ;  /* 0x03883004ff0075a7 */ /* 0x000e640008020144 */
[----:B-1----:R-:W-:Y:S05]  /*5d70*/  @!P1 BRA `(.L_x_2214) ;  /* 0x0000010400cc9947 */ /* 0x002fea0003800000 */
.L_x_2213:
        /* <DEDUP_REMOVED lines=23> */
[----:B------:R-:W-:Y:S01]  /*5ef0*/  UIADD3 UR58, UR4, 0x80, URZ ;  /* 0x00000080043a7890 */ /* 0x000fe2000fffe03f */
[-C--:B------:R-:W-:Y:S01]  /*5f00*/  FMUL.FTZ R28, R28, R0.reuse ;  /* 0x000000001c1c7220 */ /* 0x080fe20000410000 */
        /* <DEDUP_REMOVED lines=57> */
[----:B------:R-:W-:Y:S01]  /*62a0*/  UIADD3 UR58, UR4, 0x100, URZ ;  /* 0x00000100043a7890 */ /* 0x000fe2000fffe03f */
[-C--:B------:R-:W-:Y:S01]  /*62b0*/  FMUL.FTZ R109, R109, R0.reuse ;  /* 0x000000006d6d7220 */ /* 0x080fe20000410000 */
[----:B------:R-:W-:Y:S01]  /*62c0*/  UMOV UR56, UR6 ;  /* 0x0000000600387c82 */ /* 0x000fe20008000000 */
[----:B------:R-:W-:Y:S01]  /*62d0*/  UMOV UR57, UR7 ;  /* 0x0000000700397c82 */ /* 0x000fe20008000000 */
        /* <DEDUP_REMOVED lines=95> */
[----:B------:R-:W-:Y:S01]  /*68d0*/  UIADD3 UR58, UR4, 0x200, URZ ;  /* 0x00000200043a7890 */ /* 0x000fe2000fffe03f */
[----:B------:R-:W-:Y:S01]  /*68e0*/  UMOV UR56, UR6 ;  /* 0x0000000600387c82 */ /* 0x000fe20008000000 */
[----:B------:R-:W-:Y:S01]  /*68f0*/  UMOV UR57, UR7 ;  /* 0x0000000700397c82 */ /* 0x000fe20008000000 */
[----:B------:R-:W-:Y:S01]  /*6900*/  UMOV UR59, 0x40000040 ;  /* 0x40000040003b7882 */ /* 0x000fe20000000000 */
        /* <DEDUP_REMOVED lines=141> */
[----:B------:R-:W-:Y:S02]  /*71e0*/  R2UR UR10, R6 ;  /* 0x00000000060a72ca */ /* 0x000fe400000e0000 */
[----:B------:R-:W-:-:S11]  /*71f0*/  R2UR UR11, R7 ;  /* 0x00000000070b72ca */ /* 0x000fd600000e0000 */
[----:B------:R-:W-:Y:S02]  /*7200*/  UMOV UR56, UR10 ;  /* 0x0000000a00387c82 */ /* 0x000fe40008000000 */
[----:B------:R-:W-:Y:S01]  /*7210*/  UMOV UR57, UR11 ;  /* 0x0000000b00397c82 */ /* 0x000fe20008000000 */
[----:B------:R-:W-:Y:S01]  /*7220*/  UMOV UR5, UR11 ;  /* 0x0000000b00057c82 */ /* 0x000fe20008000000 */
        /* <DEDUP_REMOVED lines=22> */
[----:B------:R-:W-:Y:S03]  /*7390*/  HGMMA.64x16x16.F32 R152, gdesc[UR12], R152, gsb0 ;  /* 0x002000000c9879f0 */ /* 0x000fe60008000898 */
        /* <DEDUP_REMOVED lines=236> */
[----:B------:R-:W-:Y:S05]  /*8260*/  @!P0 BRA `(.L_x_2215) ;  /* 0x0000000000048947 */ /* 0x000fea0003800000 */
[----:B------:R-:W-:Y:S01]  /*8270*/  BPT.TRAP 0x1 ;  /* 0x000000040000795c */ /* 0x000fe20000300000 */
.L_x_2215:
        /* <DEDUP_REMOVED lines=8> */
.L_x_2216:
[----:B--2---:R-:W-:Y:S05]  /*8300*/  @P1 BRA `(.L_x_2217) ;  /* 0x0000000000081947 */ /* 0x004fea0003800000 */
[----:B------:R-:W2:Y:S02]  /*8310*/  SYNCS.PHASECHK.TRANS64.TRYWAIT P1, [UR4+0x38850], R0 ;  /* 0x03885000ff0075a7 */ /* 0x000ea40008020144 */
[----:B--2---:R-:W-:Y:S05]  /*8320*/  @!P1 BRA `(.L_x_2218) ;  /* 0x000000e0007c9947 */ /* 0x004fea0003800000 */
.L_x_2217:
        /* <DEDUP_REMOVED lines=37> */
.L_x_2219:
[----:B------:R-:W-:Y:S01]  /*8580*/  R2UR UR6, R212 ;  /* 0x00000000d40672ca */ /* 0x000fe200000e0000 */
[----:B-12---:R-:W-:Y:S01]  /*8590*/  FMUL.FTZ R0, R187, UR37 ;  /* 0x00000025bb007c20 */ /* 0x006fe20008410000 */
[----:B------:R-:W-:Y:S01]  /*85a0*/  R2UR UR5, R213 ;  /* 0x00000000d50572ca */ /* 0x000fe200000e0000 */
[----:B------:R-:W-:Y:S01]  /*85b0*/  FMUL.FTZ R187, R188, UR37 ;  /* 0x00000025bcbb7c20 */ /* 0x000fe20008410000 */
[----:B------:R-:W-:Y:S01]  /*85c0*/  FMUL.FTZ R188, R177, UR37 ;  /* 0x00000025b1bc7c20 */ /* 0x000fe20008410000 */
[----:B------:R-:W-:Y:S01]  /*85d0*/  FMUL.FTZ R177, R179, UR37 ;  /* 0x00000025b3b17c20 */ /* 0x000fe20008410000 */
[----:B------:R-:W1:Y:S01]  /*85e0*/  LDC R193, c[0x0][0x2f0] ;  /* 0x0000bc00ffc17b82 */ /* 0x000e620000000800 */
[----:B------:R-:W-:Y:S01]  /*85f0*/  FMUL.FTZ R2, R186, UR37 ;  /* 0x00000025ba027c20 */ /* 0x000fe20008410000 */
[----:B------:R-:W-:Y:S01]  /*8600*/  FMUL.FTZ R186, R189, UR37 ;  /* 0x00000025bdba7c20 */ /* 0x000fe20008410000 */
[----:B------:R-:W-:Y:S01]  /*8610*/  R2UR UR7, R23 ;  /* 0x00000000170772ca */ /* 0x000fe200000e0000 */
[----:B------:R-:W-:Y:S01]  /*8620*/  FMUL.FTZ R192, R184, UR37 ;  /* 0x00000025b8c07c20 */ /* 0x000fe20008410000 */
[----:B------:R-:W-:Y:S01]  /*8630*/  FMUL.FTZ R184, R191, UR37 ;  /* 0x00000025bfb87c20 */ /* 0x000fe20008410000 */
[----:B------:R-:W-:Y:S01]  /*8640*/  FMUL.FTZ R191, R181, UR37 ;  /* 0x00000025b5bf7c20 */ /* 0x000fe20008410000 */
[----:B------:R-:W-:Y:S01]  /*8650*/  UISETP.NE.AND UP0, UPT, UR6, URZ, UPT ;  /* 0x0000003f0600728c */ /* 0x000fe2000bf05270 */
[----:B------:R-:W-:Y:S01]  /*8660*/  FMUL.FTZ R181, R169, UR37 ;  /* 0x00000025a9b57c20 */ /* 0x000fe20008410000 */
[----:B0-----:R-:W-:-:S02]  /*8670*/  VIADD R4, R215, UR5 ;  /* 0x00000005d7047c36 */ /* 0x001fc40008000000 */
[----:B------:R-:W-:Y:S01]  /*8680*/  FMUL.FTZ R185, R185, UR37 ;  /* 0x00000025b9b97c20 */ /* 0x000fe20008410000 */
[----:B------:R-:W-:Y:S01]  /*8690*/  IMAD.MOV.U32 R169, RZ, RZ, -0x2 ;  /* 0xfffffffeffa97424 */ /* 0x000fe200078e00ff */
[----:B------:R-:W0:Y:S01]  /*86a0*/  MUFU.TANH R192, R192 ;  /* 0x000000c000c07308 */ /* 0x000e220000002400 */
[----:B------:R-:W-:Y:S01]  /*86b0*/  PLOP3.LUT P1, PT, PT, PT, UP0, 0x80, 0x0 ;  /* 0x000000000000781c */ /* 0x000fe20003f2f008 */
[----:B------:R-:W-:Y:S01]  /*86c0*/  ULDC UR6, c[0x0][0x288] ;  /* 0x0000a20000067ab9 */ /* 0x000fe20000000800 */
[----:B------:R-:W-:Y:S01]  /*86d0*/  PLOP3.LUT P2, PT, PT, PT, UP0, 0x80, 0x0 ;  /* 0x000000000000781c */ /* 0x000fe20003f4f008 */
[----:B------:R-:W-:Y:S01]  /*86e0*/  FMUL.FTZ R20, R190, UR37 ;  /* 0x00000025be147c20 */ /* 0x000fe20008410000 */
[----:B------:R-:W-:Y:S01]  /*86f0*/  FMUL.FTZ R190, R176, UR37 ;  /* 0x00000025b0be7c20 */ /* 0x000fe20008410000 */
[----:B------:R-:W-:Y:S01]  /*8700*/  @UP0 ULDC UR5, c[0x0][0x44c] ;  /* 0x0001130000050ab9 */ /* 0x000fe20000000800 */
[----:B------:R-:W-:Y:S01]  /*8710*/  FMUL.FTZ R176, R178, UR37 ;  /* 0x00000025b2b07c20 */ /* 0x000fe20008410000 */
[----:B------:R-:W2:Y:S01]  /*8720*/  MUFU.TANH R185, R185 ;  /* 0x000000b900b97308 */ /* 0x000ea20000002400 */
[----:B------:R-:W-:Y:S01]  /*8730*/  FMUL.FTZ R178, R180, UR37 ;  /* 0x00000025b4b27c20 */ /* 0x000fe20008410000 */
[----:B------:R-:W-:Y:S01]  /*8740*/  FMUL.FTZ R180, R172, UR37 ;  /* 0x00000025acb47c20 */ /* 0x000fe20008410000 */
[----:B------:R-:W-:Y:S01]  /*8750*/  FMUL.FTZ R170, R170, UR37 ;  /* 0x00000025aaaa7c20 */ /* 0x000fe20008410000 */
[----:B------:R-:W-:Y:S01]  /*8760*/  FMUL.FTZ R171, R171, UR37 ;  /* 0x00000025abab7c20 */ /* 0x000fe20008410000 */
[----:B------:R-:W-:Y:S01]  /*8770*/  FMUL.FTZ R174, R174, UR37 ;  /* 0x00000025aeae7c20 */ /* 0x000fe20008410000 */
[----:B------:R-:W-:Y:S01]  /*8780*/  @P1 IMAD.HI.U32 R179, R4, UR5, RZ ;  /* 0x0000000504b31c27 */ /* 0x000fe2000f8e00ff */
[----:B------:R-:W-:Y:S01]  /*8790*/  @UP0 ULDC UR5, c[0x0][0x450] ;  /* 0x0001140000050ab9 */ /* 0x000fe20000000800 */
[----:B------:R-:W3:Y:S02]  /*87a0*/  MUFU.TANH R187, R187 ;  /* 0x000000bb00bb7308 */ /* 0x000ee40000002400 */
[----:B------:R-:W-:Y:S01]  /*87b0*/  FMUL.FTZ R175, R175, UR37 ;  /* 0x00000025afaf7c20 */ /* 0x000fe20008410000 */
[----:B------:R-:W-:Y:S01]  /*87c0*/  FMUL.FTZ R162, R162, UR37 ;  /* 0x00000025a2a27c20 */ /* 0x000fe20008410000 */
[----:B------:R-:W-:Y:S01]  /*87d0*/  @P2 SHF.R.U32.HI R4, RZ, UR5, R179 ;  /* 0x00000005ff042c19 */ /* 0x000fe200080116b3 */
[----:B------:R-:W-:Y:S01]  /*87e0*/  UMOV UR5, 0x1 ;  /* 0x0000000100057882 */ /* 0x000fe20000000000 */
[----:B------:R-:W-:Y:S01]  /*87f0*/  FMUL.FTZ R179, R168, UR37 ;  /* 0x00000025a8b37c20 */ /* 0x000fe20008410000 */
[----:B------:R-:W-:Y:S01]  /*8800*/  UIMAD UR5, UR61, -0x50, UR5 ;  /* 0xffffffb03d0578a4 */ /* 0x000fe2000f8e0205 */
[----:B------:R-:W-:Y:S01]  /*8810*/  FMUL.FTZ R159, R159, UR37 ;  /* 0x000000259f9f7c20 */ /* 0x000fe20008410000 */
[----:B------:R-:W4:Y:S01]  /*8820*/  SHFL.IDX PT, R189, R4, RZ, 0x1c1f ;  /* 0x001c1fff04bd7589 */ /* 0x000f2200000e0000 */
[----:B------:R-:W5:Y:S01]  /*8830*/  MUFU.TANH R186, R186 ;  /* 0x000000ba00ba7308 */ /* 0x000f620000002400 */
[----:B------:R-:W-:Y:S01]  /*8840*/  FMUL.FTZ R163, R163, UR37 ;  /* 0x00000025a3a37c20 */ /* 0x000fe20008410000 */
[----:B------:R-:W-:Y:S01]  /*8850*/  FMUL.FTZ R166, R166, UR37 ;  /* 0x00000025a6a67c20 */ /* 0x000fe20008410000 */
[----:B------:R-:W-:Y:S01]  /*8860*/  IMAD R168, R214, R169, UR5 ;  /* 0x00000005d6a87e24 */ /* 0x000fe2000f8e02a9 */
[----:B------:R-:W-:Y:S01]  /*8870*/  ULDC UR5, c[0x0][0x988] ;  /* 0x0002620000057ab9 */ /* 0x000fe20000000800 */
[----:B------:R-:W-:Y:S01]  /*8880*/  FMUL.FTZ R167, R167, UR37 ;  /* 0x00000025a7a77c20 */ /* 0x000fe20008410000 */
[----:B------:R-:W-:Y:S01]  /*8890*/  FMUL.FTZ R154, R154, UR37 ;  /* 0x000000259a9a7c20 */ /* 0x000fe20008410000 */
[----:B-1----:R-:W-:-:S02]  /*88a0*/  IMAD R168, R193, UR7, R168 ;  /* 0x00000007c1a87c24 */ /* 0x002fc4000f8e02a8 */
[----:B------:R-:W-:Y:S01]  /*88b0*/  FMUL.FTZ R193, R173, UR37 ;  /* 0x00000025adc17c20 */ /* 0x000fe20008410000 */
[----:B------:R-:W1:Y:S01]  /*88c0*/  MUFU.TANH R190, R190 ;  /* 0x000000be00be7308 */ /* 0x000e620000002400 */
[----:B------:R-:W-:Y:S01]  /*88d0*/  FMUL.FTZ R173, R160, UR37 ;  /* 0x00000025a0ad7c20 */ /* 0x000fe20008410000 */
[----:B------:R-:W-:Y:S01]  /*88e0*/  FMUL.FTZ R155, R155, UR37 ;  /* 0x000000259b9b7c20 */ /* 0x000fe20008410000 */
[----:B------:R-:W-:Y:S01]  /*88f0*/  FMUL.FTZ R158, R158, UR37 ;  /* 0x000000259e9e7c20 */ /* 0x000fe20008410000 */
[----:B------:R-:W1:Y:S04]  /*8900*/  S2UR UR7, SR_CgaCtaId ;  /* 0x00000000000779c3 */ /* 0x000e680000008800 */
[----:B------:R-:W1:Y:S01]  /*8910*/  MUFU.TANH R188, R188 ;  /* 0x000000bc00bc7308 */ /* 0x000e620000002400 */
[----:B----4-:R-:W-:-:S07]  /*8920*/  IADD3 R189, R189, -UR6, R168 ;  /* 0x80000006bdbd7c10 */ /* 0x010fce000fffe0a8 */
[----:B------:R-:W4:Y:S01]  /*8930*/  MUFU.TANH R178, R178 ;  /* 0x000000b200b27308 */ /* 0x000f220000002400 */
[C---:B------:R-:W-:Y:S02]  /*8940*/  ISETP.GT.AND P1, PT, R189.reuse, RZ, PT ;  /* 0x000000ffbd00720c */ /* 0x040fe40003f24270 */
[C---:B------:R-:W-:Y:S02]  /*8950*/  ISETP.GT.AND P2, PT, R189.reuse, 0x1, PT ;  /* 0x00000001bd00780c */ /* 0x040fe40003f44270 */
[----:B0-----:R-:W-:Y:S02]  /*8960*/  FSEL R160, R192, -INF , P1 ;  /* 0xff800000c0a07808 */ /* 0x001fe40000800000 */
[----:B------:R-:W-:Y:S01]  /*8970*/  ISETP.GT.AND P1, PT, R189, 0x8, PT ;  /* 0x00000008bd00780c */ /* 0x000fe20003f24270 */
[----:B------:R-:W0:Y:S01]  /*8980*/  MUFU.TANH R191, R191 ;  /* 0x000000bf00bf7308 */ /* 0x000e220000002400 */
[----:B--2---:R-:W-:Y:S01]  /*8990*/  FSEL R169, R185, -INF , P2 ;  /* 0xff800000b9a97808 */ /* 0x004fe20001000000 */
[----:B------:R-:W-:Y:S01]  /*89a0*/  FMUL.FTZ R185, R161, UR37 ;  /* 0x00000025a1b97c20 */ /* 0x000fe20008410000 */
[----:B------:R-:W-:-:S02]  /*89b0*/  FMNMX.FTZ R172, R160, R21, !PT ;  /* 0x00000015a0ac7209 */ /* 0x000fc40007810000 */
[----:B------:R-:W-:Y:S02]  /*89c0*/  ISETP.GT.AND P2, PT, R189, 0x9, PT ;  /* 0x00000009bd00780c */ /* 0x000fe40003f44270 */
[----:B---3--:R-:W-:Y:S01]  /*89d0*/  FSEL R161, R187, -INF , P1 ;  /* 0xff800000bba17808 */ /* 0x008fe20000800000 */
[----:B------:R2:W-:Y:S01]  /*89e0*/  MUFU.TANH R192, R173 ;  /* 0x000000ad00c07308 */ /* 0x0005e20000002400 */
[----:B------:R-:W-:Y:S02]  /*89f0*/  FMNMX.FTZ R194, R169, R172, !PT ;  /* 0x000000aca9c27209 */ /* 0x000fe40007810000 */
[C---:B------:R-:W-:Y:S02]  /*8a00*/  ISETP.GT.AND P1, PT, R189.reuse, 0x10, PT ;  /* 0x00000010bd00780c */ /* 0x040fe40003f24270 */
[----:B-----5:R-:W-:Y:S01]  /*8a10*/  FSEL R172, R186, -INF , P2 ;  /* 0xff800000baac7808 */ /* 0x020fe20001000000 */
[----:B------:R-:W-:Y:S01]  /*8a20*/  FMUL.FTZ R186, R164, UR37 ;  /* 0x00000025a4ba7c20 */ /* 0x000fe20008410000 */
[----:B------:R-:W-:Y:S01]  /*8a30*/  ISETP.GT.AND P2, PT, R189, 0x11, PT ;  /* 0x00000011bd00780c */ /* 0x000fe20003f44270 */
[----:B------:R-:W3:Y:S01]  /*8a40*/  MUFU.TANH R179, R179 ;  /* 0x000000b300b37308 */ /* 0x000ee20000002400 */
[----:B--2---:R-:W-:-:S02]  /*8a50*/  FMNMX.FTZ R173, R161, R194, !PT ;  /* 0x000000c2a1ad7209 */ /* 0x004fc40007810000 */
[----:B-1----:R-:W-:Y:S02]  /*8a60*/  FSEL R164, R190, -INF , P1 ;  /* 0xff800000bea47808 */ /* 0x002fe40000800000 */
[----:B------:R-:W-:Y:S02]  /*8a70*/  FMNMX.FTZ R187, R172, R173, !PT ;  /* 0x000000adacbb7209 */ /* 0x000fe40007810000 */
[----:B------:R-:W-:Y:S01]  /*8a80*/  FSEL R173, R188, -INF , P2 ;  /* 0xff800000bcad7808 */ /* 0x000fe20001000000 */
[----:B------:R-:W1:Y:S01]  /*8a90*/  MUFU.TANH R181, R181 ;  /* 0x000000b500b57308 */ /* 0x000e620000002400 */
[----:B------:R-:W-:Y:S02]  /*8aa0*/  ISETP.GT.AND P1, PT, R189, 0x18, PT ;  /* 0x00000018bd00780c */ /* 0x000fe40003f24270 */
[----:B------:R-:W-:Y:S01]  /*8ab0*/  FMNMX.FTZ R188, R164, R187, !PT ;  /* 0x000000bba4bc7209 */ /* 0x000fe20007810000 */
[----:B------:R-:W-:Y:S01]  /*8ac0*/  FMUL.FTZ R187, R165, UR37 ;  /* 0x00000025a5bb7c20 */ /* 0x000fe20008410000 */
[----:B------:R-:W-:-:S02]  /*8ad0*/  ISETP.GT.AND P2, PT, R189, 0x19, PT ;  /* 0x00000019bd00780c */ /* 0x000fc40003f44270 */
[----:B----4-:R-:W-:Y:S01]  /*8ae0*/  FSEL R178, R178, -INF , P1 ;  /* 0xff800000b2b27808 */ /* 0x010fe20000800000 */
[----:B------:R-:W2:Y:S01]  /*8af0*/  MUFU.TANH R180, R180 ;  /* 0x000000b400b47308 */ /* 0x000ea20000002400 */
[----:B------:R-:W-:Y:S01]  /*8b00*/  FMNMX.FTZ R195, R173, R188, !PT ;  /* 0x000000bcadc37209 */ /* 0x000fe20007810000 */
[----:B------:R-:W-:Y:S01]  /*8b10*/  FMUL.FTZ R188, R152, UR37 ;  /* 0x0000002598bc7c20 */ /* 0x000fe20008410000 */
[----:B------:R-:W-:Y:S02]  /*8b20*/  ISETP.GT.AND P1, PT, R189, 0x20, PT ;  /* 0x00000020bd00780c */ /* 0x000fe40003f24270 */
[----:B0-----:R-:W-:Y:S02]  /*8b30*/  FSEL R165, R191, -INF , P2 ;  /* 0xff800000bfa57808 */ /* 0x001fe40001000000 */
[----:B------:R-:W-:Y:S01]  /*8b40*/  FMNMX.FTZ R190, R178, R195, !PT ;  /* 0x000000c3b2be7209 */ /* 0x000fe20007810000 */
[----:B------:R-:W0:Y:S01]  /*8b50*/  MUFU.TANH R193, R193 ;  /* 0x000000c100c17308 */ /* 0x000e220000002400 */
[----:B------:R-:W-:-:S02]  /*8b60*/  ISETP.GT.AND P2, PT, R189, 0x21, PT ;  /* 0x00000021bd00780c */ /* 0x000fc40003f44270 */
[----:B---3--:R-:W-:Y:S02]  /*8b70*/  FSEL R152, R179, -INF , P1 ;  /* 0xff800000b3987808 */ /* 0x008fe40000800000 */
[----:B------:R-:W-:Y:S01]  /*8b80*/  FMNMX.FTZ R191, R165, R190, !PT ;  /* 0x000000bea5bf7209 */ /* 0x000fe20007810000 */
[----:B------:R-:W-:Y:S01]  /*8b90*/  FMUL.FTZ R190, R153, UR37 ;  /* 0x0000002599be7c20 */ /* 0x000fe20008410000 */
[----:B------:R-:W-:Y:S01]  /*8ba0*/  ISETP.GT.AND P1, PT, R189, 0x28, PT ;  /* 0x00000028bd00780c */ /* 0x000fe20003f24270 */
[----:B------:R-:W3:Y:S01]  /*8bb0*/  MUFU.TANH R185, R185 ;  /* 0x000000b900b97308 */ /* 0x000ee20000002400 */
[----:B-1----:R-:W-:Y:S02]  /*8bc0*/  FSEL R179, R181, -INF , P2 ;  /* 0xff800000b5b37808 */ /* 0x002fe40001000000 */
[----:B------:R-:W-:Y:S01]  /*8bd0*/  FMNMX.FTZ R194, R152, R191, !PT ;  /* 0x000000bf98c27209 */ /* 0x000fe20007810000 */
[----:B------:R-:W-:Y:S01]  /*8be0*/  FMUL.FTZ R191, R156, UR37 ;  /* 0x000000259cbf7c20 */ /* 0x000fe20008410000 */
[----:B------:R-:W-:-:S02]  /*8bf0*/  ISETP.GT.AND P2, PT, R189, 0x29, PT ;  /* 0x00000029bd00780c */ /* 0x000fc40003f44270 */
[----:B--2---:R-:W-:Y:S01]  /*8c00*/  FSEL R153, R180, -INF , P1 ;  /* 0xff800000b4997808 */ /* 0x004fe20000800000 */
[----:B------:R-:W1:Y:S01]  /*8c10*/  MUFU.TANH R186, R186 ;  /* 0x000000ba00ba7308 */ /* 0x000e620000002400 */
[----:B------:R-:W-:Y:S02]  /*8c20*/  FMNMX.FTZ R194, R179, R194, !PT ;  /* 0x000000c2b3c27209 */ /* 0x000fe40007810000 */
[----:B------:R-:W-:Y:S02]  /*8c30*/  ISETP.GT.AND P1, PT, R189, 0x30, PT ;  /* 0x00000030bd00780c */ /* 0x000fe40003f24270 */
[----:B0-----:R-:W-:Y:S02]  /*8c40*/  FSEL R180, R193, -INF , P2 ;  /* 0xff800000c1b47808 */ /* 0x001fe40001000000 */
[----:B------:R-:W-:Y:S01]  /*8c50*/  FMNMX.FTZ R193, R153, R194, !PT ;  /* 0x000000c299c17209 */ /* 0x000fe20007810000 */
[----:B------:R-:W0:Y:S01]  /*8c60*/  MUFU.TANH R187, R187 ;  /* 0x000000bb00bb7308 */ /* 0x000e220000002400 */
[----:B------:R-:W-:-:S02]  /*8c70*/  ISETP.GT.AND P2, PT, R189, 0x31, PT ;  /* 0x00000031bd00780c */ /* 0x000fc40003f44270 */
[----:B------:R-:W-:Y:S02]  /*8c80*/  FSEL R181, R192, -INF , P1 ;  /* 0xff800000c0b57808 */ /* 0x000fe40000800000 */
[----:B------:R-:W-:Y:S01]  /*8c90*/  FMNMX.FTZ R192, R180, R193, !PT ;  /* 0x000000c1b4c07209 */ /* 0x000fe20007810000 */
[----:B------:R-:W-:Y:S01]  /*8ca0*/  FMUL.FTZ R193, R157, UR37 ;  /* 0x000000259dc17c20 */ /* 0x000fe20008410000 */
[----:B------:R-:W-:Y:S01]  /*8cb0*/  ISETP.GT.AND P1, PT, R189, 0x38, PT ;  /* 0x00000038bd00780c */ /* 0x000fe20003f24270 */
[----:B------:R-:W2:Y:S01]  /*8cc0*/  MUFU.TANH R188, R188 ;  /* 0x000000bc00bc7308 */ /* 0x000ea20000002400 */
[----:B---3--:R-:W-:Y:S02]  /*8cd0*/  FSEL R156, R185, -INF , P2 ;  /* 0xff800000b99c7808 */ /* 0x008fe40001000000 */
[----:B------:R-:W-:Y:S01]  /*8ce0*/  FMNMX.FTZ R185, R181, R192, !PT ;  /* 0x000000c0b5b97209 */ /* 0x000fe20007810000 */
[----:B------:R-:W-:Y:S01]  /*8cf0*/  FMUL.FTZ R192, R182, UR37 ;  /* 0x00000025b6c07c20 */ /* 0x000fe20008410000 */
[----:B-1----:R-:W-:-:S02]  /*8d00*/  FSEL R157, R186, -INF , P1 ;  /* 0xff800000ba9d7808 */ /* 0x002fc40000800000 */
[C---:B------:R-:W-:Y:S01]  /*8d10*/  ISETP.GT.AND P2, PT, R189.reuse, 0x39, PT ;  /* 0x00000039bd00780c */ /* 0x040fe20003f44270 */
[----:B------:R-:W1:Y:S01]  /*8d20*/  MUFU.TANH R190, R190 ;  /* 0x000000be00be7308 */ /* 0x000e620000002400 */
[----:B------:R-:W-:Y:S02]  /*8d30*/  FMNMX.FTZ R186, R156, R185, !PT ;  /* 0x000000b99cba7209 */ /* 0x000fe40007810000 */
[----:B------:R-:W-:Y:S02]  /*8d40*/  ISETP.GT.AND P1, PT, R189, 0x40, PT ;  /* 0x00000040bd00780c */ /* 0x000fe40003f24270 */
[----:B0-----:R-:W-:Y:S02]  /*8d50*/  FSEL R185, R187, -INF , P2 ;  /* 0xff800000bbb97808 */ /* 0x001fe40001000000 */
[----:B------:R-:W-:Y:S01]  /*8d60*/  FMNMX.FTZ R194, R157, R186, !PT ;  /* 0x000000ba9dc27209 */ /* 0x000fe20007810000 */
[----:B------:R-:W0:Y:S01]  /*8d70*/  MUFU.TANH R191, R191 ;  /* 0x000000bf00bf7308 */ /* 0x000e220000002400 */
[----:B------:R-:W-:-:S02]  /*8d80*/  ISETP.GT.AND P2, PT, R189, 0x41, PT ;  /* 0x00000041bd00780c */ /* 0x000fc40003f44270 */
[----:B--2---:R-:W-:Y:S02]  /*8d90*/  FSEL R186, R188, -INF , P1 ;  /* 0xff800000bcba7808 */ /* 0x004fe40000800000 */
[----:B------:R-:W-:Y:S02]  /*8da0*/  FMNMX.FTZ R195, R185, R194, !PT ;  /* 0x000000c2b9c37209 */ /* 0x000fe40007810000 */
[----:B------:R-:W-:Y:S01]  /*8db0*/  ISETP.GT.AND P1, PT, R189, 0x48, PT ;  /* 0x00000048bd00780c */ /* 0x000fe20003f24270 */
[----:B------:R-:W2:Y:S01]  /*8dc0*/  MUFU.TANH R193, R193 ;  /* 0x000000c100c17308 */ /* 0x000ea20000002400 */
[----:B-1----:R-:W-:Y:S01]  /*8dd0*/  FSEL R187, R190, -INF , P2 ;  /* 0xff800000bebb7808 */ /* 0x002fe20001000000 */
[----:B------:R-:W-:Y:S01]  /*8de0*/  FMUL.FTZ R190, R183, UR37 ;  /* 0x00000025b7be7c20 */ /* 0x000fe20008410000 */
[----:B------:R-:W-:Y:S02]  /*8df0*/  FMNMX.FTZ R182, R186, R195, !PT ;  /* 0x000000c3bab67209 */ /* 0x000fe40007810000 */
[----:B------:R-:W-:-:S02]  /*8e00*/  ISETP.GT.AND P2, PT, R189, 0x49, PT ;  /* 0x00000049bd00780c */ /* 0x000fc40003f44270 */
[----:B------:R-:W-:Y:S01]  /*8e10*/  FMNMX.FTZ R194, R187, R182, !PT ;  /* 0x000000b6bbc27209 */ /* 0x000fe20007810000 */
[----:B------:R1:W-:Y:S01]  /*8e20*/  MUFU.TANH R188, R192 ;  /* 0x000000c000bc7308 */ /* 0x0003e20000002400 */
[----:B0-----:R-:W-:-:S04]  /*8e30*/  FSEL R183, R191, -INF , P1 ;  /* 0xff800000bfb77808 */ /* 0x001fc80000800000 */
[----:B------:R-:W-:-:S03]  /*8e40*/  FMNMX.FTZ R191, R183, R194, !PT ;  /* 0x000000c2b7bf7209 */ /* 0x000fc60007810000 */
[----:B------:R-:W0:Y:S01]  /*8e50*/  MUFU.TANH R2, R2 ;  /* 0x0000000200027308 */ /* 0x000e220000002400 */
[----:B--2---:R-:W-:-:S04]  /*8e60*/  FSEL R182, R193, -INF , P2 ;  /* 0xff800000c1b67808 */ /* 0x004fc80001000000 */
[----:B-1----:R-:W-:Y:S02]  /*8e70*/  FMNMX.FTZ R192, R182, R191, !PT ;  /* 0x000000bfb6c07209 */ /* 0x002fe40007810000 */
[----:B------:R-:W1:Y:S01]  /*8e80*/  SHFL.IDX PT, R191, R4, 0x1, 0x1c1f ;  /* 0x003c1f0004bf7f89 */ /* 0x000e6200000e0000 */
[----:B------:R-:W2:Y:S03]  /*8e90*/  MUFU.TANH R0, R0 ;  /* 0x0000000000007308 */ /* 0x000ea60000002400 */
[----:B------:R-:W3:Y:S05]  /*8ea0*/  SHFL.BFLY PT, R193, R192, 0x2, 0x1f ;  /* 0x0c401f00c0c17f89 */ /* 0x000eea00000e0000 */
[----:B------:R3:W-:Y:S08]  /*8eb0*/  MUFU.TANH R189, R190 ;  /* 0x000000be00bd7308 */ /* 0x0007f00000002400 */
[----:B------:R-:W4:Y:S01]  /*8ec0*/  MUFU.TANH R20, R20 ;  /* 0x0000001400147308 */ /* 0x000f220000002400 */
[----:B-1----:R-:W-:-:S07]  /*8ed0*/  IADD3 R168, R191, -UR6, R168 ;  /* 0x80000006bfa87c10 */ /* 0x002fce000fffe0a8 */
[----:B------:R-:W1:Y:S01]  /*8ee0*/  MUFU.TANH R184, R184 ;  /* 0x000000b800b87308 */ /* 0x000e620000002400 */
[----:B------:R-:W-:Y:S02]  /*8ef0*/  R2UR UR6, R3 ;  /* 0x00000000030672ca */ /* 0x000fe400000e0000 */
[----:B---3--:R-:W-:Y:S02]  /*8f00*/  FMNMX.FTZ R190, R192, R193, !PT ;  /* 0x000000c1c0be7209 */ /* 0x008fe40007810000 */
[C---:B------:R-:W-:Y:S02]  /*8f10*/  ISETP.GT.AND P1, PT, R168.reuse, RZ, PT ;  /* 0x000000ffa800720c */ /* 0x040fe40003f24270 */
[----:B------:R-:W-:Y:S01]  /*8f20*/  ISETP.GT.AND P2, PT, R168, 0x1, PT ;  /* 0x00000001a800780c */ /* 0x000fe20003f44270 */
[----:B------:R-:W3:Y:S01]  /*8f30*/  SHFL.BFLY PT, R193, R190, 0x1, 0x1f ;  /* 0x0c201f00bec17f89 */ /* 0x000ee200000e0000 */
[----:B------:R-:W5:Y:S01]  /*8f40*/  MUFU.TANH R176, R176 ;  /* 0x000000b000b07308 */ /* 0x000f620000002400 */
[----:B0-----:R-:W-:-:S02]  /*8f50*/  FSEL R2, R2, -INF , P1 ;  /* 0xff80000002027808 */ /* 0x001fc40000800000 */
[----:B------:R-:W-:Y:S02]  /*8f60*/  ISETP.GT.AND P1, PT, R168, 0x8, PT ;  /* 0x00000008a800780c */ /* 0x000fe40003f24270 */
[----:B--2---:R-:W-:Y:S01]  /*8f70*/  FSEL R0, R0, -INF , P2 ;  /* 0xff80000000007808 */ /* 0x004fe20001000000 */
[----:B------:R-:W-:Y:S01]  /*8f80*/  UIADD3 UR6, UR6, 0x38840, URZ ;  /* 0x0003884006067890 */ /* 0x000fe2000fffe03f */
[----:B------:R-:W-:Y:S01]  /*8f90*/  FMNMX.FTZ R191, R2, R228, !PT ;  /* 0x000000e402bf7209 */ /* 0x000fe20007810000 */
[----:B------:R-:W0:Y:S01]  /*8fa0*/  MUFU.TANH R177, R177 ;  /* 0x000000b100b17308 */ /* 0x000e220000002400 */
[----:B------:R-:W-:Y:S01]  /*8fb0*/  ISETP.GT.AND P2, PT, R168, 0x9, PT ;  /* 0x00000009a800780c */ /* 0x000fe20003f44270 */
[----:B------:R-:W-:Y:S01]  /*8fc0*/  UPRMT UR6, UR7, 0x654, UR6 ;  /* 0x0000065407067896 */ /* 0x000fe20008000006 */
[----:B----4-:R-:W-:Y:S02]  /*8fd0*/  FSEL R20, R20, -INF , P1 ;  /* 0xff80000014147808 */ /* 0x010fe40000800000 */
[----:B------:R-:W-:-:S02]  /*8fe0*/  FMNMX.FTZ R191, R0, R191, !PT ;  /* 0x000000bf00bf7209 */ /* 0x000fc40007810000 */
[----:B------:R-:W-:Y:S01]  /*8ff0*/  ISETP.GT.AND P1, PT, R168, 0x10, PT ;  /* 0x00000010a800780c */ /* 0x000fe20003f24270 */
[----:B------:R-:W2:Y:S01]  /*9000*/  MUFU.TANH R170, R170 ;  /* 0x000000aa00aa7308 */ /* 0x000ea20000002400 */
[----:B-1----:R-:W-:Y:S02]  /*9010*/  FSEL R184, R184, -INF , P2 ;  /* 0xff800000b8b87808 */ /* 0x002fe40001000000 */
[----:B------:R-:W-:Y:S01]  /*9020*/  FMNMX.FTZ R191, R20, R191, !PT ;  /* 0x000000bf14bf7209 */ /* 0x000fe20007810000 */
[----:B------:R-:W-:Y:S01]  /*9030*/  SYNCS.ARRIVE.TRANS64.RED.A1T0 RZ, [UR6], RZ ;  /* 0x000000ffffff79a7 */ /* 0x000fe20008100406 */
[----:B------:R-:W-:Y:S02]  /*9040*/  ISETP.GT.AND P2, PT, R168, 0x11, PT ;  /* 0x00000011a800780c */ /* 0x000fe40003f44270 */
[----:B-----5:R-:W-:Y:S01]  /*9050*/  FSEL R176, R176, -INF , P1 ;  /* 0xff800000b0b07808 */ /* 0x020fe20000800000 */
[----:B------:R-:W1:Y:S01]  /*9060*/  MUFU.TANH R171, R171 ;  /* 0x000000ab00ab7308 */ /* 0x000e620000002400 */
[----:B------:R-:W-:-:S02]  /*9070*/  FMNMX.FTZ R191, R184, R191, !PT ;  /* 0x000000bfb8bf7209 */ /* 0x000fc40007810000 */
[----:B---3--:R-:W-:Y:S02]  /*9080*/  FMNMX.FTZ R4, R190, R193, !PT ;  /* 0x000000c1be047209 */ /* 0x008fe40007810000 */
[----:B------:R-:W-:Y:S02]  /*9090*/  ISETP.GT.AND P3, PT, R168, 0x18, PT ;  /* 0x00000018a800780c */ /* 0x000fe40003f64270 */
[----:B0-----:R-:W-:Y:S01]  /*90a0*/  FSEL R177, R177, -INF , P2 ;  /* 0xff800000b1b17808 */ /* 0x001fe20001000000 */
[----:B------:R-:W0:Y:S01]  /*90b0*/  MUFU.TANH R174, R174 ;  /* 0x000000ae00ae7308 */ /* 0x000e220000002400 */
[----:B------:R-:W-:Y:S01]  /*90c0*/  FMNMX.FTZ R190, R176, R191, !PT ;  /* 0x000000bfb0be7209 */ /* 0x000fe20007810000 */
[----:B------:R-:W-:Y:S01]  /*90d0*/  FMUL.FTZ R192, R4, UR5 ;  /* 0x0000000504c07c20 */ /* 0x000fe20008410000 */
[----:B------:R-:W-:Y:S02]  /*90e0*/  ISETP.GT.AND P4, PT, R168, 0x19, PT ;  /* 0x00000019a800780c */ /* 0x000fe40003f84270 */
[----:B------:R-:W-:-:S02]  /*90f0*/  FSEL R188, R188, -INF , P3 ;  /* 0xff800000bcbc7808 */ /* 0x000fc40001800000 */
[----:B------:R-:W-:Y:S01]  /*9100*/  FMNMX.FTZ R191, R177, R190, !PT ;  /* 0x000000beb1bf7209 */ /* 0x000fe20007810000 */
[----:B------:R-:W3:Y:S01]  /*9110*/  MUFU.TANH R175, R175 ;  /* 0x000000af00af7308 */ /* 0x000ee20000002400 */
[----:B------:R-:W-:Y:S02]  /*9120*/  FSETP.NEU.FTZ.AND P1, PT, R4, -INF , PT ;  /* 0xff8000000400780b */ /* 0x000fe40003f3d000 */
[----:B------:R-:W-:Y:S02]  /*9130*/  ISETP.GT.AND P2, PT, R168, 0x20, PT ;  /* 0x00000020a800780c */ /* 0x000fe40003f44270 */
[----:B------:R-:W-:Y:S02]  /*9140*/  FSEL R189, R189, -INF , P4 ;  /* 0xff800000bdbd7808 */ /* 0x000fe40002000000 */
[----:B------:R-:W-:Y:S01]  /*9150*/  FMNMX.FTZ R190, R188, R191, !PT ;  /* 0x000000bfbcbe7209 */ /* 0x000fe20007810000 */
[----:B------:R4:W-:Y:S01]  /*9160*/  MUFU.TANH R3, R159 ;  /* 0x0000009f00037308 */ /* 0x0009e20000002400 */
[----:B------:R-:W-:-:S02]  /*9170*/  ISETP.GT.AND P3, PT, R168, 0x21, PT ;  /* 0x00000021a800780c */ /* 0x000fc40003f64270 */
[----:B--2---:R-:W-:Y:S02]  /*9180*/  FSEL R170, R170, -INF , P2 ;  /* 0xff800000aaaa7808 */ /* 0x004fe40001000000 */
[----:B------:R-:W-:Y:S02]  /*9190*/  FMNMX.FTZ R191, R189, R190, !PT ;  /* 0x000000bebdbf7209 */ /* 0x000fe40007810000 */
[----:B------:R-:W-:Y:S01]  /*91a0*/  ISETP.GT.AND P2, PT, R168, 0x28, PT ;  /* 0x00000028a800780c */ /* 0x000fe20003f44270 */
[----:B------:R-:W2:Y:S01]  /*91b0*/  MUFU.TANH R162, R162 ;  /* 0x000000a200a27308 */ /* 0x000ea20000002400 */
[----:B----4-:R-:W-:Y:S02]  /*91c0*/  FSEL R159, R192, RZ, P1 ;  /* 0x000000ffc09f7208 */ /* 0x010fe40000800000 */
[----:B-1----:R-:W-:Y:S02]  /*91d0*/  FSEL R171, R171, -INF , P3 ;  /* 0xff800000abab7808 */ /* 0x002fe40001800000 */
[----:B------:R-:W-:Y:S01]  /*91e0*/  ISETP.GT.AND P3, PT, R168, 0x29, PT ;  /* 0x00000029a800780c */ /* 0x000fe20003f64270 */
[--C-:B------:R-:W-:Y:S01]  /*91f0*/  FFMA.FTZ R208, R160, UR5, -R159.reuse ;  /* 0x00000005a0d07c23 */ /* 0x100fe2000801089f */
[----:B------:R-:W-:Y:S01]  /*9200*/  FMNMX.FTZ R160, R170, R191, !PT ;  /* 0x000000bfaaa07209 */ /* 0x000fe20007810000 */
[----:B------:R-:W1:Y:S01]  /*9210*/  MUFU.TANH R163, R163 ;  /* 0x000000a300a37308 */ /* 0x000e620000002400 */
[--C-:B------:R-:W-:Y:S01]  /*9220*/  FFMA.FTZ R191, R169, UR5, -R159.reuse ;  /* 0x00000005a9bf7c23 */ /* 0x100fe2000801089f */
[----:B0-----:R-:W-:Y:S01]  /*9230*/  FSEL R174, R174, -INF , P2 ;  /* 0xff800000aeae7808 */ /* 0x001fe20001000000 */
[--C-:B------:R-:W-:Y:S01]  /*9240*/  FFMA.FTZ R210, R161, UR5, -R159.reuse ;  /* 0x00000005a1d27c23 */ /* 0x100fe2000801089f */
[----:B------:R-:W-:Y:S01]  /*9250*/  FMNMX.FTZ R169, R171, R160, !PT ;  /* 0x000000a0aba97209 */ /* 0x000fe20007810000 */
[--C-:B------:R-:W-:Y:S01]  /*9260*/  FFMA.FTZ R204, R164, UR5, -R159.reuse ;  /* 0x00000005a4cc7c23 */ /* 0x100fe2000801089f */
[----:B------:R-:W-:Y:S01]  /*9270*/  ISETP.GT.AND P2, PT, R168, 0x30, PT ;  /* 0x00000030a800780c */ /* 0x000fe20003f44270 */
[--C-:B------:R-:W-:Y:S01]  /*9280*/  FFMA.FTZ R206, R178, UR5, -R159.reuse ;  /* 0x00000005b2ce7c23 */ /* 0x100fe2000801089f */
[----:B------:R-:W0:Y:S01]  /*9290*/  MUFU.TANH R166, R166 ;  /* 0x000000a600a67308 */ /* 0x000e220000002400 */
[----:B---3--:R-:W-:Y:S01]  /*92a0*/  FSEL R175, R175, -INF , P3 ;  /* 0xff800000afaf7808 */ /* 0x008fe20001800000 */
[--C-:B------:R-:W-:Y:S01]  /*92b0*/  FFMA.FTZ R198, R157, UR5, -R159.reuse ;  /* 0x000000059dc67c23 */ /* 0x100fe2000801089f */
[----:B------:R-:W-:Y:S01]  /*92c0*/  FMNMX.FTZ R190, R174, R169, !PT ;  /* 0x000000a9aebe7209 */ /* 0x000fe20007810000 */
[--C-:B------:R-:W-:Y:S01]  /*92d0*/  FFMA.FTZ R200, R152, UR5, -R159.reuse ;  /* 0x0000000598c87c23 */ /* 0x100fe2000801089f */
[----:B------:R-:W-:Y:S01]  /*92e0*/  ISETP.GT.AND P3, PT, R168, 0x31, PT ;  /* 0x00000031a800780c */ /* 0x000fe20003f64270 */
[--C-:B------:R-:W-:Y:S01]  /*92f0*/  FFMA.FTZ R202, R153, UR5, -R159.reuse ;  /* 0x0000000599ca7c23 */ /* 0x100fe2000801089f */
[----:B--2---:R-:W-:Y:S01]  /*9300*/  FSEL R162, R162, -INF , P2 ;  /* 0xff800000a2a27808 */ /* 0x004fe20001000000 */
[----:B------:R-:W2:Y:S01]  /*9310*/  MUFU.TANH R167, R167 ;  /* 0x000000a700a77308 */ /* 0x000ea20000002400 */
[----:B------:R-:W-:Y:S01]  /*9320*/  FMNMX.FTZ R161, R175, R190, !PT ;  /* 0x000000beafa17209 */ /* 0x000fe20007810000 */
[--C-:B------:R-:W-:Y:S01]  /*9330*/  FFMA.FTZ R165, R165, UR5, -R159.reuse ;  /* 0x00000005a5a57c23 */ /* 0x100fe2000801089f */
[----:B------:R-:W-:Y:S01]  /*9340*/  ISETP.GT.AND P2, PT, R168, 0x38, PT ;  /* 0x00000038a800780c */ /* 0x000fe20003f44270 */
[--C-:B------:R-:W-:Y:S01]  /*9350*/  FFMA.FTZ R196, R181, UR5, -R159.reuse ;  /* 0x00000005b5c47c23 */ /* 0x100fe2000801089f */
[----:B-1----:R-:W-:Y:S01]  /*9360*/  FSEL R163, R163, -INF , P3 ;  /* 0xff800000a3a37808 */ /* 0x002fe20001800000 */
[--C-:B------:R-:W-:Y:S01]  /*9370*/  FFMA.FTZ R153, R185, UR5, -R159.reuse ;  /* 0x00000005b9997c23 */ /* 0x100fe2000801089f */
[----:B------:R-:W-:Y:S01]  /*9380*/  FMNMX.FTZ R190, R162, R161, !PT ;  /* 0x000000a1a2be7209 */ /* 0x000fe20007810000 */
[----:B------:R-:W1:Y:S01]  /*9390*/  MUFU.TANH R154, R154 ;  /* 0x0000009a009a7308 */ /* 0x000e620000002400 */
[----:B------:R-:W-:Y:S01]  /*93a0*/  ISETP.GT.AND P3, PT, R168, 0x39, PT ;  /* 0x00000039a800780c */ /* 0x000fe20003f64270 */
[--C-:B------:R-:W-:Y:S01]  /*93b0*/  FFMA.FTZ R161, R172, UR5, -R159.reuse ;  /* 0x00000005aca17c23 */ /* 0x100fe2000801089f */
[----:B0-----:R-:W-:Y:S01]  /*93c0*/  FSEL R166, R166, -INF , P2 ;  /* 0xff800000a6a67808 */ /* 0x001fe20001000000 */
[--C-:B------:R-:W-:Y:S01]  /*93d0*/  FFMA.FTZ R192, R186, UR5, -R159.reuse ;  /* 0x00000005bac07c23 */ /* 0x100fe2000801089f */
[----:B------:R-:W-:Y:S01]  /*93e0*/  FMNMX.FTZ R169, R163, R190, !PT ;  /* 0x000000bea3a97209 */ /* 0x000fe20007810000 */
[--C-:B------:R-:W-:Y:S01]  /*93f0*/  FFMA.FTZ R152, R187, UR5, -R159.reuse ;  /* 0x00000005bb987c23 */ /* 0x100fe2000801089f */
[----:B------:R-:W-:Y:S01]  /*9400*/  ISETP.GT.AND P2, PT, R168, 0x40, PT ;  /* 0x00000040a800780c */ /* 0x000fe20003f44270 */
[----:B------:R-:W0:Y:S01]  /*9410*/  MUFU.TANH R155, R155 ;  /* 0x0000009b009b7308 */ /* 0x000e220000002400 */
[----:B--2---:R-:W-:Y:S01]  /*9420*/  FSEL R167, R167, -INF , P3 ;  /* 0xff800000a7a77808 */ /* 0x004fe20001800000 */
[----:B------:R-:W-:Y:S01]  /*9430*/  FFMA.FTZ R194, R183, UR5, -R159 ;  /* 0x00000005b7c27c23 */ /* 0x000fe2000801089f */
[----:B------:R-:W-:-:S02]  /*9440*/  FMNMX.FTZ R172, R166, R169, !PT ;  /* 0x000000a9a6ac7209 */ /* 0x000fc40007810000 */
[----:B------:R-:W-:-:S03]  /*9450*/  ISETP.GT.AND P3, PT, R168, 0x41, PT ;  /* 0x00000041a800780c */ /* 0x000fc60003f64270 */
[----:B------:R-:W2:Y:S01]  /*9460*/  MUFU.TANH R158, R158 ;  /* 0x0000009e009e7308 */ /* 0x000ea20000002400 */
[----:B-1----:R-:W-:Y:S02]  /*9470*/  FSEL R154, R154, -INF , P2 ;  /* 0xff8000009a9a7808 */ /* 0x002fe40001000000 */
[----:B------:R-:W-:-:S05]  /*9480*/  ISETP.GT.AND P2, PT, R168, 0x48, PT ;  /* 0x00000048a800780c */ /* 0x000fca0003f44270 */
[----:B------:R1:W-:Y:S01]  /*9490*/  MUFU.EX2 R160, R191 ;  /* 0x000000bf00a07308 */ /* 0x0003e20000000800 */
[----:B0-----:R-:W-:Y:S02]  /*94a0*/  FSEL R169, R155, -INF , P3 ;  /* 0xff8000009ba97808 */ /* 0x001fe40001800000 */
[----:B------:R-:W-:Y:S01]  /*94b0*/  ISETP.GT.AND P3, PT, R168, 0x49, PT ;  /* 0x00000049a800780c */ /* 0x000fe20003f64270 */
[----:B------:R-:W-:-:S03]  /*94c0*/  FFMA.FTZ R168, R173, UR5, -R159 ;  /* 0x00000005ada87c23 */ /* 0x000fc6000801089f */
[----:B------:R-:W-:Y:S01]  /*94d0*/  FSEL R173, R3, -INF , P3 ;  /* 0xff80000003ad7808 */ /* 0x000fe20001800000 */
[----:B------:R-:W-:Y:S01]  /*94e0*/  MUFU.EX2 R208, R208 ;  /* 0x000000d000d07308 */ /* 0x000fe20000000800 */
[----:B-1----:R-:W-:Y:S02]  /*94f0*/  FMNMX.FTZ R191, R167, R172, !PT ;  /* 0x000000aca7bf7209 */ /* 0x002fe40007810000 */
[----:B--2---:R-:W-:Y:S02]  /*9500*/  FSEL R172, R158, -INF , P2 ;  /* 0xff8000009eac7808 */ /* 0x004fe40001000000 */
[----:B------:R-:W-:-:S03]  /*9510*/  FMNMX.FTZ R164, R154, R191, !PT ;  /* 0x000000bf9aa47209 */ /* 0x000fc60007810000 */
[----:B------:R-:W-:Y:S01]  /*9520*/  MUFU.EX2 R210, R210 ;  /* 0x000000d200d27308 */ /* 0x000fe20000000800 */
[----:B------:R-:W-:Y:S01]  /*9530*/  FMNMX.FTZ R155, R169, R164, !PT ;  /* 0x000000a4a99b7209 */ /* 0x000fe20007810000 */
[----:B------:R-:W-:-:S03]  /*9540*/  FFMA.FTZ R164, R179, UR5, -R159 ;  /* 0x00000005b3a47c23 */ /* 0x000fc6000801089f */
[----:B------:R-:W-:Y:S01]  /*9550*/  FMNMX.FTZ R158, R172, R155, !PT ;  /* 0x0000009bac9e7209 */ /* 0x000fe20007810000 */
[--C-:B------:R-:W-:Y:S01]  /*9560*/  FFMA.FTZ R155, R156, UR5, -R159.reuse ;  /* 0x000000059c9b7c23 */ /* 0x100fe2000801089f */
[--C-:B------:R-:W-:Y:S01]  /*9570*/  FFMA.FTZ R156, R182, UR5, -R159.reuse ;  /* 0x00000005b69c7c23 */ /* 0x100fe2000801089f */
[----:B------:R-:W-:Y:S01]  /*9580*/  MUFU.EX2 R161, R161 ;  /* 0x000000a100a17308 */ /* 0x000fe20000000800 */
[----:B------:R-:W-:Y:S01]  /*9590*/  FMNMX.FTZ R3, R173, R158, !PT ;  /* 0x0000009ead037209 */ /* 0x000fe20007810000 */
[----:B------:R-:W-:-:S04]  /*95a0*/  FFMA.FTZ R158, R180, UR5, -R159 ;  /* 0x00000005b49e7c23 */ /* 0x000fc8000801089f */
[----:B------:R-:W0:Y:S02]  /*95b0*/  SHFL.BFLY PT, R178, R3, 0x2, 0x1f ;  /* 0x0c401f0003b27f89 */ /* 0x000e2400000e0000 */
[----:B------:R-:W-:Y:S08]  /*95c0*/  MUFU.EX2 R204, R204 ;  /* 0x000000cc00cc7308 */ /* 0x000ff00000000800 */
[----:B------:R-:W-:Y:S08]  /*95d0*/  MUFU.EX2 R168, R168 ;  /* 0x000000a800a87308 */ /* 0x000ff00000000800 */
[----:B------:R-:W-:Y:S01]  /*95e0*/  MUFU.EX2 R206, R206 ;  /* 0x000000ce00ce7308 */ /* 0x000fe20000000800 */
[----:B0-----:R-:W-:-:S07]  /*95f0*/  FMNMX.FTZ R178, R3, R178, !PT ;  /* 0x000000b203b27209 */ /* 0x001fce0007810000 */
[----:B------:R-:W-:Y:S01]  /*9600*/  MUFU.EX2 R165, R165 ;  /* 0x000000a500a57308 */ /* 0x000fe20000000800 */
[----:B------:R-:W0:Y:S07]  /*9610*/  SHFL.BFLY PT, R3, R178, 0x1, 0x1f ;  /* 0x0c201f00b2037f89 */ /* 0x000e2e00000e0000 */
[----:B------:R-:W-:Y:S08]  /*9620*/  MUFU.EX2 R200, R200 ;  /* 0x000000c800c87308 */ /* 0x000ff00000000800 */
[----:B------:R-:W-:Y:S08]  /*9630*/  MUFU.EX2 R164, R164 ;  /* 0x000000a400a47308 */ /* 0x000ff00000000800 */
[----:B------:R-:W-:Y:S01]  /*9640*/  MUFU.EX2 R202, R202 ;  /* 0x000000ca00ca7308 */ /* 0x000fe20000000800 */
[----:B0-----:R-:W-:-:S04]  /*9650*/  FMNMX.FTZ R3, R178, R3, !PT ;  /* 0x00000003b2037209 */ /* 0x001fc80007810000 */
[C---:B------:R-:W-:Y:S01]  /*9660*/  FSETP.NEU.FTZ.AND P2, PT, R3.reuse, -INF , PT ;  /* 0xff8000000300780b */ /* 0x040fe20003f5d000 */
[----:B------:R-:W-:Y:S02]  /*9670*/  FMUL.FTZ R157, R3, UR5 ;  /* 0x00000005039d7c20 */ /* 0x000fe40008410000 */
[----:B------:R-:W-:Y:S03]  /*9680*/  MUFU.EX2 R158, R158 ;  /* 0x0000009e009e7308 */ /* 0x000fe60000000800 */
        /* <DEDUP_REMOVED lines=9> */
[----:B------:R-:W-:Y:S01]  /*9720*/  FSEL R21, R3, RZ, P2 ;  /* 0x000000ff03157208 */ /* 0x000fe20001000000 */
[----:B------:R-:W-:Y:S01]  /*9730*/  MUFU.EX2 R209, R209 ;  /* 0x000000d100d17308 */ /* 0x000fe20000000800 */
[--C-:B------:R-:W-:Y:S01]  /*9740*/  FFMA.FTZ R159, R177, UR5, -R157.reuse ;  /* 0x00000005b19f7c23 */ /* 0x100fe2000801089d */
[----:B------:R-:W-:Y:S01]  /*9750*/  FMUL.FTZ R0, R0, UR5 ;  /* 0x0000000500007c20 */ /* 0x000fe20008410000 */
[--C-:B------:R-:W-:Y:S01]  /*9760*/  FFMA.FTZ R201, R170, UR5, -R157.reuse ;  /* 0x00000005aac97c23 */ /* 0x100fe2000801089d */
[----:B------:R-:W-:Y:S01]  /*9770*/  FADD.FTZ R21, -R21, R228 ;  /* 0x000000e415157221 */ /* 0x000fe20000010100 */
[--C-:B------:R-:W-:Y:S01]  /*9780*/  FFMA.FTZ R170, R175, UR5, -R157.reuse ;  /* 0x00000005afaa7c23 */ /* 0x100fe2000801089d */
[--C-:B------:R-:W-:Y:S01]  /*9790*/  FFMA.FTZ R207, R188, UR5, -R157.reuse ;  /* 0x00000005bccf7c23 */ /* 0x100fe2000801089d */
[--C-:B------:R-:W-:Y:S01]  /*97a0*/  FFMA.FTZ R20, R189, UR5, -R157.reuse ;  /* 0x00000005bd147c23 */ /* 0x100fe2000801089d */
[----:B------:R-:W-:Y:S01]  /*97b0*/  FMUL.FTZ R21, R21, UR5 ;  /* 0x0000000515157c20 */ /* 0x000fe20008410000 */
[----:B------:R-:W0:Y:S01]  /*97c0*/  MUFU.EX2 R0, R0 ;  /* 0x0000000000007308 */ /* 0x000e220000000800 */
[--C-:B------:R-:W-:Y:S01]  /*97d0*/  FFMA.FTZ R197, R162, UR5, -R157.reuse ;  /* 0x00000005a2c57c23 */ /* 0x100fe2000801089d */
[--C-:B------:R-:W-:Y:S01]  /*97e0*/  FFMA.FTZ R171, R171, UR5, -R157.reuse ;  /* 0x00000005abab7c23 */ /* 0x100fe2000801089d */
[--C-:B------:R-:W-:Y:S01]  /*97f0*/  FFMA.FTZ R203, R174, UR5, -R157.reuse ;  /* 0x00000005aecb7c23 */ /* 0x100fe2000801089d */
[--C-:B------:R-:W-:Y:S01]  /*9800*/  FFMA.FTZ R199, R166, UR5, -R157.reuse ;  /* 0x00000005a6c77c23 */ /* 0x100fe2000801089d */
[--C-:B------:R-:W-:Y:S01]  /*9810*/  FFMA.FTZ R163, R163, UR5, -R157.reuse ;  /* 0x00000005a3a37c23 */ /* 0x100fe2000801089d */
[--C-:B------:R-:W-:Y:S01]  /*9820*/  FFMA.FTZ R193, R154, UR5, -R157.reuse ;  /* 0x000000059ac17c23 */ /* 0x100fe2000801089d */
[----:B------:R-:W-:Y:S01]  /*9830*/  FFMA.FTZ R195, R172, UR5, -R157 ;  /* 0x00000005acc37c23 */ /* 0x000fe2000801089d */
[----:B------:R-:W1:Y:S08]  /*9840*/  MUFU.EX2 R2, R21 ;  /* 0x0000001500027308 */ /* 0x000e700000000800 */
[----:B------:R-:W2:Y:S01]  /*9850*/  MUFU.EX2 R179, R179 ;  /* 0x000000b300b37308 */ /* 0x000ea20000000800 */
[----:B0-----:R-:W-:-:S04]  /*9860*/  FFMA.FTZ R175, R0, R18, R208 ;  /* 0x0000001200af7223 */ /* 0x001fc800000100d0 */
[----:B------:R-:W-:-:S03]  /*9870*/  FADD.FTZ R175, R160, R175 ;  /* 0x000000afa0af7221 */ /* 0x000fc60000010000 */
[----:B------:R-:W0:Y:S01]  /*9880*/  MUFU.EX2 R211, R211 ;  /* 0x000000d300d37308 */ /* 0x000e220000000800 */
[----:B-1----:R-:W-:Y:S01]  /*9890*/  FFMA.FTZ R18, R2, R5, R209 ;  /* 0x0000000502127223 */ /* 0x002fe200000100d1 */
[----:B------:R-:W-:-:S04]  /*98a0*/  FADD.FTZ R162, R210, R175 ;  /* 0x000000afd2a27221 */ /* 0x000fc80000010000 */
[----:B------:R-:W-:Y:S01]  /*98b0*/  FADD.FTZ R21, R161, R162 ;  /* 0x000000a2a1157221 */ /* 0x000fe20000010000 */
[----:B------:R-:W-:Y:S01]  /*98c0*/  FFMA.FTZ R162, R167, UR5, -R157 ;  /* 0x00000005a7a27c23 */ /* 0x000fe2000801089d */
        /* <DEDUP_REMOVED lines=19> */
[----:B------:R-:W-:Y:S01]  /*9a00*/  FADD.FTZ R5, R164, R21 ;  /* 0x00000015a4057221 */ /* 0x000fe20000010000 */
[----:B------:R-:W-:-:S03]  /*9a10*/  FFMA.FTZ R21, R169, UR5, -R157 ;  /* 0x00000005a9157c23 */ /* 0x000fc6000801089d */
[----:B------:R-:W-:Y:S02]  /*9a20*/  FADD.FTZ R5, R202, R5 ;  /* 0x00000005ca057221 */ /* 0x000fe40000010000 */
[----:B------:R-:W2:Y:S01]  /*9a30*/  MUFU.EX2 R203, R203 ;  /* 0x000000cb00cb7308 */ /* 0x000ea20000000800 */
[----:B0-----:R-:W-:Y:S01]  /*9a40*/  FADD.FTZ R18, R201, R18 ;  /* 0x00000012c9127221 */ /* 0x001fe20000010000 */
[----:B------:R-:W-:-:S04]  /*9a50*/  FADD.FTZ R5, R158, R5 ;  /* 0x000000059e057221 */ /* 0x000fc80000010000 */
[----:B------:R-:W-:Y:S02]  /*9a60*/  FADD.FTZ R154, R196, R5 ;  /* 0x00000005c49a7221 */ /* 0x000fe40000010000 */
        /* <DEDUP_REMOVED lines=37> */
.L_x_2220:
[----:B------:R-:W0:Y:S01]  /*9cc0*/  S2UR UR7, SR_CgaCtaId ;  /* 0x00000000000779c3 */ /* 0x000e220000008800 */
[----:B------:R-:W-:Y:S01]  /*9cd0*/  R2UR UR6, R229 ;  /* 0x00000000e50672ca */ /* 0x000fe200000e0000 */
[----:B------:R-:W-:Y:S01]  /*9ce0*/  UIADD3 UR4, UR4, 0x38860, URZ ;  /* 0x0003886004047890 */ /* 0x000fe2000fffe03f */
[----:B------:R-:W-:Y:S01]  /*9cf0*/  F2FP.F16.F32.PACK_AB R207, R20, R207 ;  /* 0x000000cf14cf723e */ /* 0x000fe200000000ff */
[----:B------:R-:W-:Y:S01]  /*9d00*/  UMOV UR60, UR36 ;  /* 0x00000024003c7c82 */ /* 0x000fe20008000000 */
[----:B------:R-:W-:Y:S01]  /*9d10*/  F2FP.F16.F32.PACK_AB R193, R21, R193 ;  /* 0x000000c115c1723e */ /* 0x000fe200000000ff */
[----:B------:R-:W-:Y:S01]  /*9d20*/  IMAD.MOV.U32 R228, RZ, RZ, R3 ;  /* 0x000000ffffe47224 */ /* 0x000fe200078e0003 */
[----:B------:R-:W-:Y:S02]  /*9d30*/  F2FP.F16.F32.PACK_AB R208, R160, R208 ;  /* 0x000000d0a0d0723e */ /* 0x000fe400000000ff */
[----:B------:R-:W-:Y:S02]  /*9d40*/  F2FP.F16.F32.PACK_AB R209, R179, R209 ;  /* 0x000000d1b3d1723e */ /* 0x000fe400000000ff */
[----:B------:R-:W-:-:S02]  /*9d50*/  F2FP.F16.F32.PACK_AB R210, R161, R210 ;  /* 0x000000d2a1d2723e */ /* 0x000fc400000000ff */
[----:B------:R-:W-:Y:S01]  /*9d60*/  F2FP.F16.F32.PACK_AB R211, R178, R211 ;  /* 0x000000d3b2d3723e */ /* 0x000fe200000000ff */
[----:B------:R-:W-:Y:S01]  /*9d70*/  UISETP.GT.AND UP0, UPT, UR61, UR6, UPT ;  /* 0x000000063d00728c */ /* 0x000fe2000bf04270 */
[----:B------:R-:W-:Y:S01]  /*9d80*/  F2FP.F16.F32.PACK_AB R204, R168, R204 ;  /* 0x000000cca8cc723e */ /* 0x000fe200000000ff */
[----:B------:R-:W-:Y:S01]  /*9d90*/  UIADD3 UR61, UR61, -0x1, URZ ;  /* 0xffffffff3d3d7890 */ /* 0x000fe2000fffe03f */
[----:B------:R-:W-:Y:S02]  /*9da0*/  F2FP.F16.F32.PACK_AB R205, R159, R205 ;  /* 0x000000cd9fcd723e */ /* 0x000fe400000000ff */
[----:B------:R-:W-:Y:S02]  /*9db0*/  F2FP.F16.F32.PACK_AB R206, R165, R206 ;  /* 0x000000cea5ce723e */ /* 0x000fe400000000ff */
[----:B------:R-:W-:Y:S02]  /*9dc0*/  PLOP3.LUT P1, PT, PT, PT, UP0, 0x80, 0x0 ;  /* 0x000000000000781c */ /* 0x000fe40003f2f008 */
[----:B------:R-:W-:Y:S01]  /*9dd0*/  F2FP.F16.F32.PACK_AB R200, R164, R200 ;  /* 0x000000c8a4c8723e */ /* 0x000fe200000000ff */
[----:B0-----:R-:W-:Y:S01]  /*9de0*/  UPRMT UR4, UR7, 0x654, UR4 ;  /* 0x0000065407047896 */ /* 0x001fe20008000004 */
[----:B------:R-:W-:-:S02]  /*9df0*/  F2FP.F16.F32.PACK_AB R201, R171, R201 ;  /* 0x000000c9abc9723e */ /* 0x000fc400000000ff */
[----:B------:R-:W-:Y:S02]  /*9e00*/  F2FP.F16.F32.PACK_AB R202, R158, R202 ;  /* 0x000000ca9eca723e */ /* 0x000fe400000000ff */
[----:B------:R-:W-:Y:S02]  /*9e10*/  F2FP.F16.F32.PACK_AB R203, R170, R203 ;  /* 0x000000cbaacb723e */ /* 0x000fe400000000ff */
[----:B------:R-:W-:Y:S02]  /*9e20*/  F2FP.F16.F32.PACK_AB R196, R155, R196 ;  /* 0x000000c49bc4723e */ /* 0x000fe400000000ff */
[----:B------:R-:W-:Y:S01]  /*9e30*/  SYNCS.ARRIVE.TRANS64.RED.A1T0 RZ, [UR4], RZ ;  /* 0x000000ffffff79a7 */ /* 0x000fe20008100404 */
[----:B------:R-:W-:Y:S02]  /*9e40*/  R2UR UR4, R17 ;  /* 0x00000000110472ca */ /* 0x000fe400000e0000 */
[----:B------:R-:W-:Y:S02]  /*9e50*/  F2FP.F16.F32.PACK_AB R197, R163, R197 ;  /* 0x000000c5a3c5723e */ /* 0x000fe400000000ff */
[----:B------:R-:W-:-:S02]  /*9e60*/  F2FP.F16.F32.PACK_AB R198, R153, R198 ;  /* 0x000000c699c6723e */ /* 0x000fc400000000ff */
[----:B------:R-:W-:Y:S02]  /*9e70*/  F2FP.F16.F32.PACK_AB R199, R162, R199 ;  /* 0x000000c7a2c7723e */ /* 0x000fe400000000ff */
[----:B------:R-:W-:Y:S02]  /*9e80*/  F2FP.F16.F32.PACK_AB R192, R152, R192 ;  /* 0x000000c098c0723e */ /* 0x000fe400000000ff */
[----:B------:R-:W-:Y:S02]  /*9e90*/  F2FP.F16.F32.PACK_AB R194, R156, R194 ;  /* 0x000000c29cc2723e */ /* 0x000fe400000000ff */
[----:B------:R-:W-:Y:S01]  /*9ea0*/  F2FP.F16.F32.PACK_AB R195, R154, R195 ;  /* 0x000000c39ac3723e */ /* 0x000fe200000000ff */
[----:B------:R-:W-:Y:S01]  /*9eb0*/  IMAD.U32 R20, RZ, RZ, UR4 ;  /* 0x00000004ff147e24 */ /* 0x000fe2000f8e00ff */
[----:B------:R-:W-:Y:S01]  /*9ec0*/  MOV R21, R4 ;  /* 0x0000000400157202 */ /* 0x000fe20000000f00 */
[----:B------:R-:W-:Y:S06]  /*9ed0*/  @P1 BRA `(.L_x_2221) ;  /* 0xffffffbc004c1947 */ /* 0x000fec000383ffff */
.L_x_2210:
[----:B------:R-:W-:-:S13]  /*9ee0*/  ISETP.LE.AND P1, PT, RZ, UR61, PT ;  /* 0x0000003dff007c0c */ /* 0x000fda000bf23270 */
[----:B------:R-:W-:Y:S05]  /*9ef0*/  @!P1 BRA `(.L_x_2222) ;  /* 0x0000004000089947 */ /* 0x000fea0003800000 */
[----:B------:R-:W-:Y:S01]  /*9f00*/  R2UR UR4, R17 ;  /* 0x00000000110472ca */ /* 0x000fe200000e0000 */
[----:B------:R-:W-:Y:S01]  /*9f10*/  IMAD.MOV.U32 R20, RZ, RZ, R3 ;  /* 0x000000ffff147224 */ /* 0x000fe200078e0003 */
[----:B------:R-:W-:Y:S01]  /*9f20*/  UMOV UR60, UR36 ;  /* 0x00000024003c7c82 */ /* 0x000fe20008000000 */
[----:B------:R-:W-:Y:S01]  /*9f30*/  IMAD.MOV.U32 R21, RZ, RZ, R4 ;  /* 0x000000ffff157224 */ /* 0x000fe200078e0004 */
[----:B------:R-:W-:-:S09]  /*9f40*/  ULDC UR37, c[0x0][0x9d8] ;  /* 0x0002760000257ab9 */ /* 0x000fd20000000800 */
[----:B------:R-:W-:-:S07]  /*9f50*/  IMAD.U32 R23, RZ, RZ, UR4 ;  /* 0x00000004ff177e24 */ /* 0x000fce000f8e00ff */
.L_x_2233:
[----:B------:R-:W-:Y:S01]  /*9f60*/  R2UR UR5, R23 ;  /* 0x00000000170572ca */ /* 0x000fe200000e0000 */
[----:B------:R-:W-:-:S04]  /*9f70*/  UIADD3 UR36, UR60, 0x1, URZ ;  /* 0x000000013c247890 */ /* 0x000fc8000fffe03f */
[----:B------:R-:W-:-:S04]  /*9f80*/  UISETP.NE.AND UP0, UPT, UR36, 0x2, UPT ;  /* 0x000000022400788c */ /* 0x000fc8000bf05270 */
[----:B------:R-:W-:Y:S02]  /*9f90*/  USEL UR4, URZ, 0x1, UP0 ;  /* 0x000000013f047887 */ /* 0x000fe40008000000 */
[----:B------:R-:W-:Y:S02]  /*9fa0*/  USEL UR36, UR36, URZ, UP0 ;  /* 0x0000003f24247287 */ /* 0x000fe40008000000 */
[----:B------:R-:W-:-:S06]  /*9fb0*/  ULOP3.LUT UR4, UR5, UR4, URZ, 0x3c, !UPT ;  /* 0x0000000405047292 */ /* 0x000fcc000f8e3c3f */
[----:B------:R-:W-:Y:S01]  /*9fc0*/  IMAD.U32 R17, RZ, RZ, UR4 ;  /* 0x00000004ff117e24 */ /* 0x000fe2000f8e00ff */
[----:B------:R-:W-:Y:S06]  /*9fd0*/  @!P0 BRA `(.L_x_2223) ;  /* 0x0000000000048947 */ /* 0x000fec0003800000 */
[----:B------:R-:W-:Y:S01]  /*9fe0*/  BPT.TRAP 0x1 ;  /* 0x000000040000795c */ /* 0x000fe20000300000 */
.L_x_2223:
[----:B------:R-:W-:Y:S02]  /*9ff0*/  R2UR UR4, R16 ;  /* 0x00000000100472ca */ /* 0x000fe400000e0000 */
[----:B------:R-:W-:-:S11]  /*a000*/  R2UR UR5, R17 ;  /* 0x00000000110572ca */ /* 0x000fd600000e0000 */
[----:B------:R-:W-:Y:S02]  /*a010*/  ULEA UR4, UR36, UR4, 0x3 ;  /* 0x0000000424047291 */ /* 0x000fe4000f8e183f */
[----:B------:R-:W-:-:S04]  /*a020*/  MOV R3, UR5 ;  /* 0x0000000500037c02 */ /* 0x000fc80008000f00 */
[----:B------:R-:W-:-:S04]  /*a030*/  SHF.L.U32 R3, R3, 0x1f, RZ ;  /* 0x0000001f03037819 */ /* 0x000fc800000006ff */
[----:B------:R0:W1:Y:S01]  /*a040*/  SYNCS.PHASECHK.TRANS64.TRYWAIT P1, [UR4+0x38830], R3 ;  /* 0x03883003ff0075a7 */ /* 0x0000620008020144 */
[----:B------:R-:W-:Y:S05]  /*a050*/  @!P0 BRA `(.L_x_2224) ;  /* 0x0000000000048947 */ /* 0x000fea0003800000 */
[----:B------:R-:W-:Y:S01]  /*a060*/  BPT.TRAP 0x1 ;  /* 0x000000040000795c */ /* 0x000fe20000300000 */
.L_x_2224:
[----:B-1----:R-:W-:Y:S05]  /*a070*/  @P1 BRA `(.L_x_2225) ;  /* 0x0000000000081947 */ /* 0x002fea0003800000 */
[----:B------:R-:W1:Y:S02]  /*a080*/  SYNCS.PHASECHK.TRANS64.TRYWAIT P1, [UR4+0x38830], R3 ;  /* 0x03883003ff0075a7 */ /* 0x000e640008020144 */
[----:B-1----:R-:W-:Y:S05]  /*a090*/  @!P1 BRA `(.L_x_2226) ;  /* 0x000000c400389947 */ /* 0x002fea0003800000 */
.L_x_2225:
        /* <DEDUP_REMOVED lines=655> */
.L_x_2227:
[----:B------:R-:W-:Y:S02]  /*c990*/  R2UR UR4, R16 ;  /* 0x00000000100472ca */ /* 0x000fe400000e0000 */
[----:B------:R-:W-:-:S11]  /*c9a0*/  R2UR UR5, R23 ;  /* 0x00000000170572ca */ /* 0x000fd600000e0000 */
[----:B------:R-:W-:Y:S02]  /*c9b0*/  ULEA UR4, UR60, UR4, 0x3 ;  /* 0x000000043c047291 */ /* 0x000fe4000f8e183f */
[----:B------:R-:W-:-:S05]  /*c9c0*/  IMAD.U32 R0, RZ, RZ, UR5 ;  /* 0x00000005ff007e24 */ /* 0x000fca000f8e00ff */
[----:B------:R-:W-:-:S04]  /*c9d0*/  SHF.L.U32 R0, R0, 0x1f, RZ ;  /* 0x0000001f00007819 */ /* 0x000fc800000006ff */
[----:B------:R2:W3:Y:S01]  /*c9e0*/  SYNCS.PHASECHK.TRANS64.TRYWAIT P1, [UR4+0x38850], R0 ;  /* 0x03885000ff0075a7 */ /* 0x0004e20008020144 */
[----:B------:R-:W-:Y:S05]  /*c9f0*/  @!P0 BRA `(.L_x_2228) ;  /* 0x0000000000048947 */ /* 0x000fea0003800000 */
[----:B------:R-:W-:Y:S01]  /*ca00*/  BPT.TRAP 0x1 ;  /* 0x000000040000795c */ /* 0x000fe20000300000 */
.L_x_2228:
[----:B---3--:R-:W-:Y:S05]  /*ca10*/  @P1 BRA `(.L_x_2229) ;  /* 0x0000000000081947 */ /* 0x008fea0003800000 */
[----:B------:R-:W3:Y:S02]  /*ca20*/  SYNCS.PHASECHK.TRANS64.TRYWAIT P1, [UR4+0x38850], R0 ;  /* 0x03885000ff0075a7 */ /* 0x000ee40008020144 */
[----:B---3--:R-:W-:Y:S05]  /*ca30*/  @!P1 BRA `(.L_x_2230) ;  /* 0x0000009800e89947 */ /* 0x008fea0003800000 */
.L_x_2229:
        /* <DEDUP_REMOVED lines=37> */
.L_x_2231:
[----:B------:R-:W-:Y:S01]  /*cc90*/  FMUL.FTZ R23, R184, UR37 ;  /* 0x00000025b8177c20 */ /* 0x000fe20008410000 */
        /* <DEDUP_REMOVED lines=23> */
[----:B01----:R-:W-:Y:S01]  /*ce10*/  FMNMX.FTZ R3, R23, R21, !PT ;  /* 0x0000001517037209 */ /* 0x003fe20007810000 */
[----:B------:R-:W-:Y:S01]  /*ce20*/  FMUL.FTZ R175, R175, UR37 ;  /* 0x00000025afaf7c20 */ /* 0x000fe20008410000 */
[----:B------:R-:W-:Y:S01]  /*ce30*/  FMUL.FTZ R172, R172, UR37 ;  /* 0x00000025acac7c20 */ /* 0x000fe20008410000 */
[----:B------:R-:W-:Y:S01]  /*ce40*/  FMUL.FTZ R162, R162, UR37 ;  /* 0x00000025a2a27c20 */ /* 0x000fe20008410000 */
[----:B------:R-:W-:Y:S01]  /*ce50*/  FMUL.FTZ R173, R173, UR37 ;  /* 0x00000025adad7c20 */ /* 0x000fe20008410000 */
[----:B------:R-:W-:Y:S01]  /*ce60*/  FMUL.FTZ R163, R163, UR37 ;  /* 0x00000025a3a37c20 */ /* 0x000fe20008410000 */
[----:B------:R-:W-:Y:S01]  /*ce70*/  FMUL.FTZ R160, R160, UR37 ;  /* 0x00000025a0a07c20 */ /* 0x000fe20008410000 */
[----:B------:R-:W0:Y:S01]  /*ce80*/  MUFU.TANH R189, R189 ;  /* 0x000000bd00bd7308 */ /* 0x000e220000002400 */
[----:B----4-:R-:W-:Y:S01]  /*ce90*/  FMNMX.FTZ R191, R185, R20, !PT ;  /* 0x00000014b9bf7209 */ /* 0x010fe20007810000 */
[----:B------:R-:W-:Y:S01]  /*cea0*/  FMUL.FTZ R166, R166, UR37 ;  /* 0x00000025a6a67c20 */ /* 0x000fe20008410000 */
[----:B------:R-:W-:Y:S01]  /*ceb0*/  FMUL.FTZ R161, R161, UR37 ;  /* 0x00000025a1a17c20 */ /* 0x000fe20008410000 */
[----:B------:R-:W-:Y:S01]  /*cec0*/  FMUL.FTZ R167, R167, UR37 ;  /* 0x00000025a7a77c20 */ /* 0x000fe20008410000 */
[----:B------:R-:W-:Y:S01]  /*ced0*/  FMUL.FTZ R164, R164, UR37 ;  /* 0x00000025a4a47c20 */ /* 0x000fe20008410000 */
[----:B------:R-:W-:Y:S01]  /*cee0*/  FMUL.FTZ R154, R154, UR37 ;  /* 0x000000259a9a7c20 */ /* 0x000fe20008410000 */
[----:B------:R-:W-:Y:S01]  /*cef0*/  FMUL.FTZ R165, R165, UR37 ;  /* 0x00000025a5a57c20 */ /* 0x000fe20008410000 */
[----:B------:R-:W2:Y:S01]  /*cf00*/  MUFU.TANH R184, R184 ;  /* 0x000000b800b87308 */ /* 0x000ea20000002400 */
[----:B---3--:R-:W-:Y:S01]  /*cf10*/  FMNMX.FTZ R2, R186, R191, !PT ;  /* 0x000000bfba027209 */ /* 0x008fe20007810000 */
[----:B------:R-:W-:Y:S01]  /*cf20*/  FMUL.FTZ R155, R155, UR37 ;  /* 0x000000259b9b7c20 */ /* 0x000fe20008410000 */
[----:B------:R-:W-:Y:S01]  /*cf30*/  FMUL.FTZ R152, R152, UR37 ;  /* 0x0000002598987c20 */ /* 0x000fe20008410000 */
[----:B------:R-:W-:Y:S01]  /*cf40*/  FMUL.FTZ R158, R158, UR37 ;  /* 0x000000259e9e7c20 */ /* 0x000fe20008410000 */
[----:B------:R-:W-:Y:S01]  /*cf50*/  FMUL.FTZ R153, R153, UR37 ;  /* 0x0000002599997c20 */ /* 0x000fe20008410000 */
[----:B------:R-:W-:Y:S01]  /*cf60*/  FMUL.FTZ R159, R159, UR37 ;  /* 0x000000259f9f7c20 */ /* 0x000fe20008410000 */
[----:B------:R-:W-:Y:S01]  /*cf70*/  FMUL.FTZ R156, R156, UR37 ;  /* 0x000000259c9c7c20 */ /* 0x000fe20008410000 */
[----:B------:R-:W1:Y:S01]  /*cf80*/  MUFU.TANH R190, R190 ;  /* 0x000000be00be7308 */ /* 0x000e620000002400 */
[----:B0-----:R-:W-:Y:S01]  /*cf90*/  FMNMX.FTZ R191, R189, R2, !PT ;  /* 0x00000002bdbf7209 */ /* 0x001fe20007810000 */
[----:B------:R-:W-:Y:S01]  /*cfa0*/  FMUL.FTZ R157, R157, UR37 ;  /* 0x000000259d9d7c20 */ /* 0x000fe20008410000 */
[----:B------:R-:W-:Y:S01]  /*cfb0*/  ULDC UR5, c[0x0][0x988] ;  /* 0x0002620000057ab9 */ /* 0x000fe20000000800 */
[----:B------:R-:W0:Y:S01]  /*cfc0*/  S2UR UR7, SR_CgaCtaId ;  /* 0x00000000000779c3 */ /* 0x000e220000008800 */
[----:B------:R-:W-:-:S03]  /*cfd0*/  R2UR UR6, R16 ;  /* 0x00000000100672ca */ /* 0x000fc600000e0000 */
[----:B------:R-:W3:Y:S01]  /*cfe0*/  MUFU.TANH R187, R187 ;  /* 0x000000bb00bb7308 */ /* 0x000ee20000002400 */
[----:B--2---:R-:W-:-:S07]  /*cff0*/  FMNMX.FTZ R0, R184, R3, !PT ;  /* 0x00000003b8007209 */ /* 0x004fce0007810000 */
[----:B------:R-:W2:Y:S01]  /*d000*/  MUFU.TANH R178, R178 ;  /* 0x000000b200b27308 */ /* 0x000ea20000002400 */
[----:B-1----:R-:W-:Y:S01]  /*d010*/  FMNMX.FTZ R191, R190, R191, !PT ;  /* 0x000000bfbebf7209 */ /* 0x002fe20007810000 */
[----:B------:R-:W-:-:S04]  /*d020*/  ULEA UR6, UR36, UR6, 0x3 ;  /* 0x0000000624067291 */ /* 0x000fc8000f8e183f */
[----:B------:R-:W-:Y:S02]  /*d030*/  UIADD3 UR6, UR6, 0x38840, URZ ;  /* 0x0003884006067890 */ /* 0x000fe4000fffe03f */
[----:B------:R-:W1:Y:S01]  /*d040*/  MUFU.TANH R188, R188 ;  /* 0x000000bc00bc7308 */ /* 0x000e620000002400 */
[----:B---3--:R-:W-:Y:S01]  /*d050*/  FMNMX.FTZ R3, R187, R0, !PT ;  /* 0x00000000bb037209 */ /* 0x008fe20007810000 */
[----:B0-----:R-:W-:-:S06]  /*d060*/  UPRMT UR6, UR7, 0x654, UR6 ;  /* 0x0000065407067896 */ /* 0x001fcc0008000006 */
[----:B------:R-:W0:Y:S01]  /*d070*/  MUFU.TANH R179, R179 ;  /* 0x000000b300b37308 */ /* 0x000e220000002400 */
[----:B--2---:R-:W-:Y:S02]  /*d080*/  FMNMX.FTZ R2, R178, R191, !PT ;  /* 0x000000bfb2027209 */ /* 0x004fe40007810000 */
[----:B------:R-:W-:Y:S05]  /*d090*/  SYNCS.ARRIVE.TRANS64.RED.A1T0 RZ, [UR6], RZ ;  /* 0x000000ffffff79a7 */ /* 0x000fea0008100406 */
[----:B------:R-:W2:Y:S01]  /*d0a0*/  MUFU.TANH R176, R176 ;  /* 0x000000b000b07308 */ /* 0x000ea20000002400 */
[----:B-1----:R-:W-:-:S07]  /*d0b0*/  FMNMX.FTZ R3, R188, R3, !PT ;  /* 0x00000003bc037209 */ /* 0x002fce0007810000 */
[----:B------:R-:W1:Y:S01]  /*d0c0*/  MUFU.TANH R182, R182 ;  /* 0x000000b600b67308 */ /* 0x000e620000002400 */
[----:B0-----:R-:W-:-:S07]  /*d0d0*/  FMNMX.FTZ R191, R179, R2, !PT ;  /* 0x00000002b3bf7209 */ /* 0x001fce0007810000 */
[----:B------:R-:W0:Y:S01]  /*d0e0*/  MUFU.TANH R177, R177 ;  /* 0x000000b100b17308 */ /* 0x000e220000002400 */
[----:B--2---:R-:W-:-:S07]  /*d0f0*/  FMNMX.FTZ R0, R176, R3, !PT ;  /* 0x00000003b0007209 */ /* 0x004fce0007810000 */
        /* <DEDUP_REMOVED lines=53> */
[----:B--2---:R-:W-:-:S05]  /*d450*/  FMNMX.FTZ R2, R159, R2, !PT ;  /* 0x000000029f027209 */ /* 0x004fca0007810000 */
[----:B------:R-:W2:Y:S01]  /*d460*/  SHFL.BFLY PT, R193, R2, 0x2, 0x1f ;  /* 0x0c401f0002c17f89 */ /* 0x000ea200000e0000 */
[----:B-1----:R-:W-:-:S04]  /*d470*/  FMNMX.FTZ R0, R156, R3, !PT ;  /* 0x000000039c007209 */ /* 0x002fc80007810000 */
[----:B0-----:R-:W-:-:S05]  /*d480*/  FMNMX.FTZ R0, R157, R0, !PT ;  /* 0x000000009d007209 */ /* 0x001fca0007810000 */
[----:B------:R-:W0:Y:S01]  /*d490*/  SHFL.BFLY PT, R3, R0, 0x2, 0x1f ;  /* 0x0c401f0000037f89 */ /* 0x000e2200000e0000 */
[----:B--2---:R-:W-:-:S05]  /*d4a0*/  FMNMX.FTZ R193, R2, R193, !PT ;  /* 0x000000c102c17209 */ /* 0x004fca0007810000 */
[----:B------:R-:W1:Y:S01]  /*d4b0*/  SHFL.BFLY PT, R192, R193, 0x1, 0x1f ;  /* 0x0c201f00c1c07f89 */ /* 0x000e6200000e0000 */
[----:B0-----:R-:W-:-:S05]  /*d4c0*/  FMNMX.FTZ R191, R0, R3, !PT ;  /* 0x0000000300bf7209 */ /* 0x001fca0007810000 */
[----:B------:R-:W0:Y:S01]  /*d4d0*/  SHFL.BFLY PT, R4, R191, 0x1, 0x1f ;  /* 0x0c201f00bf047f89 */ /* 0x000e2200000e0000 */
[----:B-1----:R-:W-:-:S05]  /*d4e0*/  FMNMX.FTZ R3, R193, R192, !PT ;  /* 0x000000c0c1037209 */ /* 0x002fca0007810000 */
[----:B------:R-:W-:-:S04]  /*d4f0*/  FADD.FTZ R20, -R3, R20 ;  /* 0x0000001403147221 */ /* 0x000fc80000010100 */
[----:B------:R-:W-:-:S06]  /*d500*/  FMUL.FTZ R2, R20, UR5 ;  /* 0x0000000514027c20 */ /* 0x000fcc0008410000 */
[----:B------:R-:W-:Y:S01]  /*d510*/  MUFU.EX2 R2, R2 ;  /* 0x0000000200027308 */ /* 0x000fe20000000800 */
[----:B0-----:R-:W-:-:S05]  /*d520*/  FMNMX.FTZ R4, R191, R4, !PT ;  /* 0x00000004bf047209 */ /* 0x001fca0007810000 */
[C---:B------:R-:W-:Y:S01]  /*d530*/  FMUL.FTZ R20, R4.reuse, UR5 ;  /* 0x0000000504147c20 */ /* 0x040fe20008410000 */
[----:B------:R-:W-:-:S03]  /*d540*/  FADD.FTZ R21, -R4, R21 ;  /* 0x0000001504157221 */ /* 0x000fc60000010100 */
[--C-:B------:R-:W-:Y:S01]  /*d550*/  FFMA.FTZ R192, R152, UR5, -R20.reuse ;  /* 0x0000000598c07c23 */ /* 0x100fe20008010814 */
[----:B------:R-:W-:Y:S01]  /*d560*/  FMUL.FTZ R152, R3, UR5 ;  /* 0x0000000503987c20 */ /* 0x000fe20008410000 */
[--C-:B------:R-:W-:Y:S01]  /*d570*/  FFMA.FTZ R208, R23, UR5, -R20.reuse ;  /* 0x0000000517d07c23 */ /* 0x100fe20008010814 */
[----:B------:R-:W-:Y:S01]  /*d580*/  FMUL.FTZ R21, R21, UR5 ;  /* 0x0000000515157c20 */ /* 0x000fe20008410000 */
[----:B------:R-:W-:Y:S01]  /*d590*/  FFMA.FTZ R191, R184, UR5, -R20 ;  /* 0x00000005b8bf7c23 */ /* 0x000fe20008010814 */
[----:B------:R-:W-:Y:S01]  /*d5a0*/  FFMA.FTZ R209, R185, UR5, -R152 ;  /* 0x00000005b9d17c23 */ /* 0x000fe20008010898 */
[----:B------:R-:W-:Y:S01]  /*d5b0*/  FFMA.FTZ R206, R180, UR5, -R20 ;  /* 0x00000005b4ce7c23 */ /* 0x000fe20008010814 */
[----:B------:R-:W-:Y:S01]  /*d5c0*/  FFMA.FTZ R180, R186, UR5, -R152 ;  /* 0x00000005bab47c23 */ /* 0x000fe20008010898 */
[----:B------:R0:W-:Y:S01]  /*d5d0*/  MUFU.EX2 R0, R21 ;  /* 0x0000001500007308 */ /* 0x0001e20000000800 */
[----:B------:R-:W-:Y:S01]  /*d5e0*/  FFMA.FTZ R210, R187, UR5, -R20 ;  /* 0x00000005bbd27c23 */ /* 0x000fe20008010814 */
[----:B------:R-:W-:Y:S01]  /*d5f0*/  FFMA.FTZ R211, R189, UR5, -R152 ;  /* 0x00000005bdd37c23 */ /* 0x000fe20008010898 */
[--C-:B------:R-:W-:Y:S01]  /*d600*/  FFMA.FTZ R200, R168, UR5, -R20.reuse ;  /* 0x00000005a8c87c23 */ /* 0x100fe20008010814 */
[--C-:B------:R-:W-:Y:S01]  /*d610*/  FFMA.FTZ R184, R188, UR5, -R20.reuse ;  /* 0x00000005bcb87c23 */ /* 0x100fe20008010814 */
[----:B------:R-:W-:Y:S01]  /*d620*/  FFMA.FTZ R168, R173, UR5, -R20 ;  /* 0x00000005ada87c23 */ /* 0x000fe20008010814 */
[----:B------:R-:W-:Y:S01]  /*d630*/  FFMA.FTZ R173, R190, UR5, -R152 ;  /* 0x00000005bead7c23 */ /* 0x000fe20008010898 */
[----:B------:R-:W-:Y:S01]  /*d640*/  FFMA.FTZ R204, R176, UR5, -R20 ;  /* 0x00000005b0cc7c23 */ /* 0x000fe20008010814 */
[----:B------:R-:W1:Y:S01]  /*d650*/  MUFU.EX2 R208, R208 ;  /* 0x000000d000d07308 */ /* 0x000e620000000800 */
[----:B------:R-:W-:Y:S01]  /*d660*/  FFMA.FTZ R205, R178, UR5, -R152 ;  /* 0x00000005b2cd7c23 */ /* 0x000fe20008010898 */
[--C-:B------:R-:W-:Y:S01]  /*d670*/  FFMA.FTZ R177, R177, UR5, -R20.reuse ;  /* 0x00000005b1b17c23 */ /* 0x100fe20008010814 */
[----:B------:R-:W-:Y:S01]  /*d680*/  FFMA.FTZ R202, R172, UR5, -R20 ;  /* 0x00000005acca7c23 */ /* 0x000fe20008010814 */
[--C-:B------:R-:W-:Y:S01]  /*d690*/  FFMA.FTZ R172, R179, UR5, -R152.reuse ;  /* 0x00000005b3ac7c23 */ /* 0x100fe20008010898 */
[----:B------:R-:W-:Y:S01]  /*d6a0*/  FFMA.FTZ R207, R182, UR5, -R152 ;  /* 0x00000005b6cf7c23 */ /* 0x000fe20008010898 */
[--C-:B0-----:R-:W-:Y:S01]  /*d6b0*/  FFMA.FTZ R21, R153, UR5, -R20.reuse ;  /* 0x0000000599157c23 */ /* 0x101fe20008010814 */
[--C-:B------:R-:W-:Y:S01]  /*d6c0*/  FFMA.FTZ R176, R181, UR5, -R20.reuse ;  /* 0x00000005b5b07c23 */ /* 0x100fe20008010814 */
[----:B------:R-:W0:Y:S01]  /*d6d0*/  MUFU.EX2 R209, R209 ;  /* 0x000000d100d17308 */ /* 0x000e220000000800 */
[----:B------:R-:W-:Y:S01]  /*d6e0*/  FFMA.FTZ R23, R165, UR5, -R20 ;  /* 0x00000005a5177c23 */ /* 0x000fe20008010814 */
[--C-:B------:R-:W-:Y:S01]  /*d6f0*/  FFMA.FTZ R165, R183, UR5, -R152.reuse ;  /* 0x00000005b7a57c23 */ /* 0x100fe20008010898 */
[----:B------:R-:W-:Y:S01]  /*d700*/  FFMA.FTZ R201, R170, UR5, -R152 ;  /* 0x00000005aac97c23 */ /* 0x000fe20008010898 */
[--C-:B------:R-:W-:Y:S01]  /*d710*/  FFMA.FTZ R169, R169, UR5, -R20.reuse ;  /* 0x00000005a9a97c23 */ /* 0x100fe20008010814 */
[----:B------:R-:W-:Y:S01]  /*d720*/  FFMA.FTZ R198, R164, UR5, -R20 ;  /* 0x00000005a4c67c23 */ /* 0x000fe20008010814 */
[----:B------:R-:W-:Y:S01]  /*d730*/  FFMA.FTZ R164, R171, UR5, -R152 ;  /* 0x00000005aba47c23 */ /* 0x000fe20008010898 */
[----:B------:R-:W-:Y:S01]  /*d740*/  FFMA.FTZ R194, R156, UR5, -R20 ;  /* 0x000000059cc27c23 */ /* 0x000fe20008010814 */
[----:B------:R-:W2:Y:S01]  /*d750*/  MUFU.EX2 R191, R191 ;  /* 0x000000bf00bf7308 */ /* 0x000ea20000000800 */
[----:B-1----:R-:W-:Y:S01]  /*d760*/  FFMA.FTZ R18, R0, R18, R208 ;  /* 0x0000001200127223 */ /* 0x002fe200000100d0 */
[----:B------:R-:W-:Y:S01]  /*d770*/  FFMA.FTZ R203, R174, UR5, -R152 ;  /* 0x00000005aecb7c23 */ /* 0x000fe20008010898 */
[--C-:B------:R-:W-:Y:S01]  /*d780*/  FFMA.FTZ R196, R160, UR5, -R20.reuse ;  /* 0x00000005a0c47c23 */ /* 0x100fe20008010814 */
[----:B------:R-:W-:Y:S01]  /*d790*/  FFMA.FTZ R160, R161, UR5, -R20 ;  /* 0x00000005a1a07c23 */ /* 0x000fe20008010814 */
[--C-:B------:R-:W-:Y:S01]  /*d7a0*/  FFMA.FTZ R161, R175, UR5, -R152.reuse ;  /* 0x00000005afa17c23 */ /* 0x100fe20008010898 */
[----:B------:R-:W-:Y:S01]  /*d7b0*/  FFMA.FTZ R197, R162, UR5, -R152 ;  /* 0x00000005a2c57c23 */ /* 0x000fe20008010898 */
[----:B------:R-:W-:Y:S01]  /*d7c0*/  FFMA.FTZ R20, R157, UR5, -R20 ;  /* 0x000000059d147c23 */ /* 0x000fe20008010814 */
[----:B------:R-:W1:Y:S01]  /*d7d0*/  MUFU.EX2 R180, R180 ;  /* 0x000000b400b47308 */ /* 0x000e620000000800 */
[----:B0-----:R-:W-:Y:S01]  /*d7e0*/  FFMA.FTZ R5, R2, R5, R209 ;  /* 0x0000000502057223 */ /* 0x001fe200000100d1 */
[--C-:B------:R-:W-:Y:S01]  /*d7f0*/  FFMA.FTZ R157, R163, UR5, -R152.reuse ;  /* 0x00000005a39d7c23 */ /* 0x100fe20008010898 */
[--C-:B------:R-:W-:Y:S01]  /*d800*/  FFMA.FTZ R193, R154, UR5, -R152.reuse ;  /* 0x000000059ac17c23 */ /* 0x100fe20008010898 */
[--C-:B------:R-:W-:Y:S01]  /*d810*/  FFMA.FTZ R199, R166, UR5, -R152.reuse ;  /* 0x00000005a6c77c23 */ /* 0x100fe20008010898 */
[----:B------:R-:W-:-:S03]  /*d820*/  FFMA.FTZ R195, R158, UR5, -R152 ;  /* 0x000000059ec37c23 */ /* 0x000fc60008010898 */
        /* <DEDUP_REMOVED lines=18> */
[----:B------:R-:W-:-:S06]  /*d950*/  FFMA.FTZ R156, R167, UR5, -R152 ;  /* 0x00000005a79c7c23 */ /* 0x000fcc0008010898 */
        /* <DEDUP_REMOVED lines=12> */
[--C-:B------:R-:W-:Y:S01]  /*da20*/  FFMA.FTZ R153, R155, UR5, -R152.reuse ;  /* 0x000000059b997c23 */ /* 0x100fe20008010898 */
[----:B------:R-:W-:-:S05]  /*da30*/  FFMA.FTZ R152, R159, UR5, -R152 ;  /* 0x000000059f987c23 */ /* 0x000fca0008010898 */
        /* <DEDUP_REMOVED lines=46> */
.L_x_2232:
[----:B------:R-:W0:Y:S01]  /*dd20*/  S2UR UR6, SR_CgaCtaId ;  /* 0x00000000000679c3 */ /* 0x000e220000008800 */
[----:B------:R-:W-:Y:S01]  /*dd30*/  UIADD3 UR4, UR4, 0x38860, URZ ;  /* 0x0003886004047890 */ /* 0x000fe2000fffe03f */
[----:B------:R-:W-:Y:S01]  /*dd40*/  ISETP.LT.AND P1, PT, RZ, UR61, PT ;  /* 0x0000003dff007c0c */ /* 0x000fe2000bf21270 */
[----:B------:R-:W-:Y:S01]  /*dd50*/  UIADD3 UR61, UR61, -0x1, URZ ;  /* 0xffffffff3d3d7890 */ /* 0x000fe2000fffe03f */
[----:B------:R-:W-:Y:S01]  /*dd60*/  F2FP.F16.F32.PACK_AB R198, R23, R198 ;  /* 0x000000c617c6723e */ /* 0x000fe200000000ff */
[----:B------:R-:W-:Y:S01]  /*dd70*/  UMOV UR60, UR36 ;  /* 0x00000024003c7c82 */ /* 0x000fe20008000000 */
        /* <DEDUP_REMOVED lines=25> */
[----:B------:R-:W-:Y:S06]  /*df10*/  @P1 BRA `(.L_x_2233) ;  /* 0xffffffc000101947 */ /* 0x000fec000383ffff */
.L_x_2222:
        /* <DEDUP_REMOVED lines=131> */
.L_x_2234:
[----:B------:R-:W-:Y:S02]  /*e750*/  R2UR UR6, R16 ;  /* 0x00000000100672ca */ /* 0x000fe400000e0000 */
[----:B------:R-:W-:-:S11]  /*e760*/  R2UR UR4, R17 ;  /* 0x00000000110472ca */ /* 0x000fd600000e0000 */
[----:B------:R-:W-:Y:S02]  /*e770*/  ULEA UR7, UR36, UR6, 0x3 ;  /* 0x0000000624077291 */ /* 0x000fe4000f8e183f */
[----:B------:R-:W-:-:S05]  /*e780*/  IMAD.U32 R0, RZ, RZ, UR4 ;  /* 0x00000004ff007e24 */ /* 0x000fca000f8e00ff */
[----:B------:R-:W-:-:S04]  /*e790*/  SHF.L.U32 R0, R0, 0x1f, RZ ;  /* 0x0000001f00007819 */ /* 0x000fc800000006ff */
[----:B------:R0:W1:Y:S01]  /*e7a0*/  SYNCS.PHASECHK.TRANS64.TRYWAIT P1, [UR7+0x38850], R0 ;  /* 0x03885000ff0075a7 */ /* 0x0000620008020147 */
[----:B------:R-:W-:Y:S05]  /*e7b0*/  @!P0 BRA `(.L_x_2235) ;  /* 0x0000000000048947 */ /* 0x000fea0003800000 */
[----:B------:R-:W-:Y:S01]  /*e7c0*/  BPT.TRAP 0x1 ;  /* 0x000000040000795c */ /* 0x000fe20000300000 */
.L_x_2235:
[----:B-1----:R-:W-:Y:S05]  /*e7d0*/  @P1 BRA `(.L_x_2236) ;  /* 0x0000000000081947 */ /* 0x002fea0003800000 */
[----:B------:R-:W1:Y:S02]  /*e7e0*/  SYNCS.PHASECHK.TRANS64.TRYWAIT P1, [UR7+0x38850], R0 ;  /* 0x03885000ff0075a7 */ /* 0x000e640008020147 */
[----:B-1----:R-:W-:Y:S05]  /*e7f0*/  @!P1 BRA `(.L_x_2237) ;  /* 0x0000007c00909947 */ /* 0x002fea0003800000 */
.L_x_2236:
[----:B------:R-:W-:Y:S01]  /*e800*/  R2UR UR4, R16 ;  /* 0x00000000100472ca */ /* 0x000fe200000e0000 */
[----:B------:R-:W-:Y:S01]  /*e810*/  WARPGROUP.ARRIVE ;  /* 0x00000000000079c5 */ /* 0x000fe20000000000 */
[----:B------:R-:W-:Y:S01]  /*e820*/  UMOV UR11, 0x40000040 ;  /* 0x40000040000b7882 */ /* 0x000fe20000000000 */
[----:B-1----:R-:W1:Y:S01]  /*e830*/  SHFL.BFLY PT, R7, R18, 0x2, 0x1f ;  /* 0x0c401f0012077f89 */ /* 0x002e6200000e0000 */
[----:B------:R-:W-:Y:S01]  /*e840*/  MOV R6, RZ ;  /* 0x000000ff00067202 */ /* 0x000fe20000000f00 */
[----:B------:R-:W-:Y:S02]  /*e850*/  IMAD.U32 R13, RZ, RZ, UR5 ;  /* 0x00000005ff0d7e24 */ /* 0x000fe4000f8e00ff */
[----:B0-----:R-:W0:Y:S06]  /*e860*/  SHFL.BFLY PT, R0, R5, 0x2, 0x1f ;  /* 0x0c401f0005007f89 */ /* 0x001e2c00000e0000 */
[----:B------:R-:W-:-:S04]  /*e870*/  UIADD3 UR4, UR4, 0x400, URZ ;  /* 0x0000040004047890 */ /* 0x000fc8000fffe03f */
[----:B------:R-:W-:-:S04]  /*e880*/  USHF.R.U32.HI UR4, URZ, 0x4, UR4 ;  /* 0x000000043f047899 */ /* 0x000fc80008011604 */
[----:B------:R-:W-:-:S04]  /*e890*/  ULOP3.LUT UR4, UR4, 0x3fff, URZ, 0xc0, !UPT ;  /* 0x00003fff04047892 */ /* 0x000fc8000f8ec03f */
[----:B------:R-:W-:Y:S01]  /*e8a0*/  ULOP3.LUT UR4, UR4, 0x2800000, URZ, 0xfc, !UPT ;  /* 0x0280000004047892 */ /* 0x000fe2000f8efc3f */
[----:B-1----:R-:W-:-:S03]  /*e8b0*/  FADD.FTZ R7, R7, R18 ;  /* 0x0000001207077221 */ /* 0x002fc60000010000 */
[----:B------:R-:W-:Y:S01]  /*e8c0*/  UIMAD UR4, UR36, 0xa00, UR4 ;  /* 0x00000a00240478a4 */ /* 0x000fe2000f8e0204 */
[----:B0-----:R-:W-:Y:S01]  /*e8d0*/  FADD.FTZ R2, R0, R5 ;  /* 0x0000000500027221 */ /* 0x001fe20000010000 */
[----:B------:R-:W-:Y:S02]  /*e8e0*/  IMAD.MOV.U32 R5, RZ, RZ, RZ ;  /* 0x000000ffff057224 */ /* 0x000fe400078e00ff */
[----:B------:R-:W-:Y:S01]  /*e8f0*/  UIADD3 UR6, UR4, 0x80, URZ ;  /* 0x0000008004067890 */ /* 0x000fe2000fffe03f */
[----:B------:R-:W0:Y:S02]  /*e900*/  SHFL.BFLY PT, R0, R7, 0x1, 0x1f ;  /* 0x0c201f0007007f89 */ /* 0x000e2400000e0000 */
[----:B------:R-:W-:Y:S02]  /*e910*/  UMOV UR10, UR4 ;  /* 0x00000004000a7c82 */ /* 0x000fe40008000000 */
[----:B------:R-:W-:Y:S01]  /*e920*/  HGMMA.64x256x16.F32 R24, R208, gdesc[UR8].tnspB, R24, gsb0 ;  /* 0x43e00008d0187df0 */ /* 0x000fe20008000818 */
[----:B------:R-:W-:Y:S01]  /*e930*/  UMOV UR11, 0x40000040 ;  /* 0x40000040000b7882 */ /* 0x000fe20000000000 */
[----:B------:R-:W-:Y:S01]  /*e940*/  UMOV UR10, UR6 ;  /* 0x00000006000a7c82 */ /* 0x000fe20008000000 */
[----:B------:R-:W-:Y:S01]  /*e950*/  UIADD3 UR6, UR4, 0x100, URZ ;  /* 0x0000010004067890 */ /* 0x000fe2000fffe03f */
[----:B------:R-:W1:Y:S01]  /*e960*/  SHFL.BFLY PT, R9, R2, 0x1, 0x1f ;  /* 0x0c201f0002097f89 */ /* 0x000e6200000e0000 */
[----:B0-----:R-:W-:Y:S01]  /*e970*/  FADD.FTZ R11, R7, R0 ;  /* 0x00000000070b7221 */ /* 0x001fe20000010000 */
[----:B------:R-:W-:-:S02]  /*e980*/  IMAD.U32 R7, RZ, RZ, UR5 ;  /* 0x00000005ff077e24 */ /* 0x000fc4000f8e00ff */
[----:B------:R-:W-:Y:S02]  /*e990*/  IMAD.MOV.U32 R0, RZ, RZ, -0x800000 ;  /* 0xff800000ff007424 */ /* 0x000fe400078e00ff */
[----:B------:R-:W-:Y:S01]  /*e9a0*/  FSETP.NE.FTZ.AND P1, PT, R11, RZ, PT ;  /* 0x000000ff0b00720b */ /* 0x000fe20003f35000 */
[----:B-1----:R-:W-:Y:S01]  /*e9b0*/  FADD.FTZ R12, R2, R9 ;  /* 0x00000009020c7221 */ /* 0x002fe20000010000 */
[----:B------:R-:W-:-:S04]  /*e9c0*/  IMAD.MOV.U32 R2, RZ, RZ, -0x800000 ;  /* 0xff800000ff027424 */ /* 0x000fc800078e00ff */
[----:B------:R-:W-:-:S07]  /*e9d0*/  FSETP.NE.FTZ.AND P2, PT, R12, RZ, PT ;  /* 0x000000ff0c00720b */ /* 0x000fce0003f55000 */
[----:B------:R-:W0:Y:S01]  /*e9e0*/  @P1 MUFU.LG2 R8, R11 ;  /* 0x0000000b00081308 */ /* 0x000e220000000c00 */
[----:B------:R-:W-:-:S07]  /*e9f0*/  @P1 FMUL.FTZ R7, R7, 0.69314718246459960938 ;  /* 0x3f31721807071820 */ /* 0x000fce0000410000 */
[----:B------:R-:W1:Y:S01]  /*ea00*/  @P2 MUFU.LG2 R9, R12 ;  /* 0x0000000c00092308 */ /* 0x000e620000000c00 */
[----:B------:R-:W-:-:S07]  /*ea10*/  @P2 FMUL.FTZ R13, R13, 0.69314718246459960938 ;  /* 0x3f3172180d0d2820 */ /* 0x000fce0000410000 */
        /* <DEDUP_REMOVED lines=32> */
.L_x_2238:
[----:B------:R-:W0:Y:S01]  /*ec20*/  S2UR UR8, SR_CgaCtaId ;  /* 0x00000000000879c3 */ /* 0x000e220000008800 */
[----:B------:R-:W-:Y:S01]  /*ec30*/  UIADD3 UR4, UR7, 0x38860, URZ ;  /* 0x0003886007047890 */ /* 0x000fe2000fffe03f */
[----:B------:R-:W-:Y:S01]  /*ec40*/  R2UR UR6, R223 ;  /* 0x00000000df0672ca */ /* 0x000fe200000e0000 */
[----:B------:R-:W-:Y:S01]  /*ec50*/  UIADD3 UR36, UR36, 0x1, URZ ;  /* 0x0000000124247890 */ /* 0x000fe2000fffe03f */
[----:B------:R-:W-:Y:S01]  /*ec60*/  R2UR UR5, R17 ;  /* 0x00000000110572ca */ /* 0x000fe200000e0000 */
        /* <DEDUP_REMOVED lines=133> */
[----:B------:R-:W-:Y:S01]  /*f4c0*/  FMUL.FTZ R162, R147, R5 ;  /* 0x0000000593a27220 */ /* 0x000fe20000410000 */
[----:B------:R-:W-:-:S02]  /*f4d0*/  IMAD.U32 R17, RZ, RZ, UR5 ;  /* 0x00000005ff117e24 */ /* 0x000fc4000f8e00ff */
[-C--:B------:R-:W-:Y:S01]  /*f4e0*/  FMUL.FTZ R163, R150, R5.reuse ;  /* 0x0000000596a37220 */ /* 0x080fe20000410000 */
[----:B------:R-:W-:Y:S01]  /*f4f0*/  FMUL.FTZ R165, R151, R5 ;  /* 0x0000000597a57220 */ /* 0x000fe20000410000 */
[----:B------:R-:W-:-:S12]  /*f500*/  USEL UR36, UR36, URZ, UP0 ;  /* 0x0000003f24247287 */ /* 0x000fd80008000000 */
.L_x_2202:
[----:B------:R-:W0:Y:S08]  /*f510*/  S2UR UR5, SR_CgaCtaId ;  /* 0x00000000000579c3 */ /* 0x000e300000008800 */
[----:B------:R-:W-:Y:S06]  /*f520*/  BAR.SYNC.DEFER_BLOCKING 0x5, 0x180 ;  /* 0x0146000000007b1d */ /* 0x000fec0000010000 */
[----:B------:R-:W-:Y:S01]  /*f530*/  UMOV UR4, 0x400 ;  /* 0x0000040000047882 */ /* 0x000fe20000000000 */
[----:B------:R-:W-:Y:S01]  /*f540*/  BSSY B0, `(.L_x_2239) ;  /* 0x00002a5000007945 */ /* 0x000fe20003800000 */
[----:B0-----:R-:W-:-:S09]  /*f550*/  ULEA UR13, UR5, UR4, 0x18 ;  /* 0x00000004050d7291 */ /* 0x001fd2000f8ec03f */
[----:B------:R-:W0:Y:S02]  /*f560*/  LDS R4, [UR13+0x388d0] ;  /* 0x0388d00dff047984 */ /* 0x000e240008000800 */
[----:B0-----:R-:W-:Y:S01]  /*f570*/  R2UR UR4, R4 ;  /* 0x00000000040472ca */ /* 0x001fe200000e0000 */
[----:B------:R-:W-:Y:S06]  /*f580*/  BAR.ARV 0x4, 0x180 ;  /* 0x0106000000007b1d */ /* 0x000fec0000002000 */
[----:B------:R-:W-:Y:S08]  /*f590*/  @P0 BRA `(.L_x_2240) ;  /* 0x0000001c00700947 */ /* 0x000ff00003800000 */
[----:B------:R-:W0:Y:S01]  /*f5a0*/  S2UR UR5, SR_SWINHI ;  /* 0x00000000000579c3 */ /* 0x000e220000002f00 */
[----:B------:R-:W-:Y:S01]  /*f5b0*/  IMAD.MOV.U32 R18, RZ, RZ, 0x2 ;  /* 0x00000002ff127424 */ /* 0x000fe200078e00ff */
[----:B------:R-:W-:Y:S01]  /*f5c0*/  R2UR UR11, R220 ;  /* 0x00000000dc0b72ca */ /* 0x000fe200000e0000 */
[----:B------:R-:W-:Y:S01]  /*f5d0*/  IMAD R156, R222, 0x40, R22 ;  /* 0x00000040de9c7824 */ /* 0x000fe200078e0216 */
[----:B------:R-:W-:Y:S01]  /*f5e0*/  R2UR UR14, R213 ;  /* 0x00000000d50e72ca */ /* 0x000fe200000e0000 */
[----:B------:R-:W-:-:S03]  /*f5f0*/  IMAD.MOV.U32 R157, RZ, RZ, 0x2 ;  /* 0x00000002ff9d7424 */ /* 0x000fc600078e00ff */
[----:B------:R-:W-:Y:S01]  /*f600*/  BAR.SYNC.DEFER_BLOCKING 0x1, 0x100 ;  /* 0x0044000000007b1d */ /* 0x000fe20000010000 */
[----:B------:R-:W-:Y:S02]  /*f610*/  F2FP.F16.F32.PACK_AB R24, R25, R24 ;  /* 0x000000181918723e */ /* 0x000fe400000000ff */
[----:B------:R-:W-:Y:S02]  /*f620*/  R2UR UR15, R221 ;  /* 0x00000000dd0f72ca */ /* 0x000fe400000e0000 */
[----:B------:R-:W-:Y:S01]  /*f630*/  F2FP.F16.F32.PACK_AB R25, R27, R26 ;  /* 0x0000001a1b19723e */ /* 0x000fe200000000ff */
[----:B------:R-:W-:Y:S01]  /*f640*/  ULDC.64 UR8, c[0x0][0xb90] ;  /* 0x0002e40000087ab9 */ /* 0x000fe20000000a00 */
[----:B------:R-:W-:Y:S01]  /*f650*/  F2FP.F16.F32.PACK_AB R27, R31, R30 ;  /* 0x0000001e1f1b723e */ /* 0x000fe200000000ff */
[----:B------:R-:W-:Y:S01]  /*f660*/  USHF.R.S32.HI UR10, URZ, 0x1f, UR11 ;  /* 0x0000001f3f0a7899 */ /* 0x000fe2000801140b */
[----:B------:R-:W-:Y:S02]  /*f670*/  F2FP.F16.F32.PACK_AB R26, R29, R28 ;  /* 0x0000001c1d1a723e */ /* 0x000fe400000000ff */
[----:B------:R-:W-:-:S02]  /*f680*/  F2FP.F16.F32.PACK_AB R161, R162, R161 ;  /* 0x000000a1a2a1723e */ /* 0x000fc400000000ff */
[----:B------:R-:W-:-:S03]  /*f690*/  F2FP.F16.F32.PACK_AB R162, R149, R148 ;  /* 0x0000009495a2723e */ /* 0x000fc600000000ff */
[----:B------:R-:W-:Y:S01]  /*f6a0*/  USHF.R.S32.HI UR12, URZ, 0x1f, UR15 ;  /* 0x0000001f3f0c7899 */ /* 0x000fe2000801140f */
[----:B------:R-:W-:Y:S01]  /*f6b0*/  F2FP.F16.F32.PACK_AB R163, R165, R163 ;  /* 0x000000a3a5a3723e */ /* 0x000fe200000000ff */
[----:B------:R-:W-:Y:S01]  /*f6c0*/  UMOV UR6, UR13 ;  /* 0x0000000d00067c82 */ /* 0x000fe20008000000 */
[----:B0-----:R-:W-:Y:S01]  /*f6d0*/  UMOV UR7, UR5 ;  /* 0x0000000500077c82 */ /* 0x001fe20008000000 */
[----:B------:R-:W-:Y:S01]  /*f6e0*/  UIMAD UR5, UR10, UR8, URZ ;  /* 0x000000080a0572a4 */ /* 0x000fe2000f8e023f */
[----:B------:R-:W-:-:S03]  /*f6f0*/  IMAD.WIDE R18, R227, R18, UR6 ;  /* 0x00000006e3127e25 */ /* 0x000fc6000f8e0212 */
[----:B------:R-:W-:Y:S01]  /*f700*/  UIMAD UR5, UR11, UR9, UR5 ;  /* 0x000000090b0572a4 */ /* 0x000fe2000f8e0205 */
[----:B------:R-:W-:Y:S01]  /*f710*/  IMAD.WIDE R156, R156, R157, UR6 ;  /* 0x000000069c9c7e25 */ /* 0x000fe2000f8e029d */
[C---:B------:R-:W-:Y:S01]  /*f720*/  IADD3 R109, P2, R18.reuse, 0x8020, RZ ;  /* 0x00008020126d7810 */ /* 0x040fe20007f5e0ff */
[----:B------:R-:W-:Y:S01]  /*f730*/  UIMAD.WIDE.U32 UR6, UR11, UR8, URZ ;  /* 0x000000080b0672a5 */ /* 0x000fe2000f8e003f */
[C---:B------:R-:W-:Y:S02]  /*f740*/  IADD3 R135, P4, R18.reuse, 0xc040, RZ ;  /* 0x0000c04012877810 */ /* 0x040fe40007f9e0ff */
[C---:B------:R-:W-:Y:S01]  /*f750*/  LOP3.LUT R159, R18.reuse, 0x380, RZ, 0xc0, !PT ;  /* 0x00000380129f7812 */ /* 0x040fe200078ec0ff */
[--C-:B------:R-:W-:Y:S01]  /*f760*/  IMAD.X R147, RZ, RZ, R19.reuse, P2 ;  /* 0x000000ffff937224 */ /* 0x100fe200010e0613 */
[C---:B------:R-:W-:Y:S01]  /*f770*/  IADD3 R15, P3, R18.reuse, 0xc060, RZ ;  /* 0x0000c060120f7810 */ /* 0x040fe20007f7e0ff */
[----:B------:R-:W-:Y:S01]  /*f780*/  ULDC.64 UR8, c[0x0][0xb98] ;  /* 0x0002e60000087ab9 */ /* 0x000fe20000000a00 */
[----:B------:R-:W-:Y:S01]  /*f790*/  LOP3.LUT R10, R109, 0x380, RZ, 0xc0, !PT ;  /* 0x000003806d0a7812 */ /* 0x000fe200078ec0ff */
[----:B------:R-:W-:Y:S01]  /*f7a0*/  UIADD3 UR7, UR7, UR5, URZ ;  /* 0x0000000507077290 */ /* 0x000fe2000fffe03f */
[----:B------:R-:W-:Y:S01]  /*f7b0*/  LOP3.LUT R134, R135, 0x380, RZ, 0xc0, !PT ;  /* 0x0000038087867812 */ /* 0x000fe200078ec0ff */
[----:B------:R-:W-:Y:S01]  /*f7c0*/  UIMAD UR5, UR12, UR8, URZ ;  /* 0x000000080c0572a4 */ /* 0x000fe2000f8e023f */
[C---:B------:R-:W-:Y:S01]  /*f7d0*/  IADD3 R4, P2, R18.reuse, 0x4000, RZ ;  /* 0x0000400012047810 */ /* 0x040fe20007f5e0ff */
[----:B------:R-:W-:Y:S01]  /*f7e0*/  UIMAD.WIDE.U32 UR6, UR15, UR8, UR6 ;  /* 0x000000080f0672a5 */ /* 0x000fe2000f8e0006 */
[----:B------:R-:W-:Y:S01]  /*f7f0*/  SHF.R.U64 R159, R159, 0x3, RZ ;  /* 0x000000039f9f7819 */ /* 0x000fe200000012ff */
[----:B------:R-:W-:Y:S01]  /*f800*/  UIMAD UR5, UR15, UR9, UR5 ;  /* 0x000000090f0572a4 */ /* 0x000fe2000f8e0205 */
[----:B------:R-:W-:Y:S01]  /*f810*/  LOP3.LUT R14, R15, 0x380, RZ, 0xc0, !PT ;  /* 0x000003800f0e7812 */ /* 0x000fe200078ec0ff */
[----:B------:R-:W-:Y:S01]  /*f820*/  IMAD.X R127, RZ, RZ, R19, P2 ;  /* 0x000000ffff7f7224 */ /* 0x000fe200010e0613 */
[----:B------:R-:W-:Y:S01]  /*f830*/  IADD3 R115, P6, R18, 0xc000, RZ ;  /* 0x0000c00012737810 */ /* 0x000fe20007fde0ff */
[----:B------:R-:W-:Y:S01]  /*f840*/  ULDC.64 UR8, c[0x0][0xae8] ;  /* 0x0002ba0000087ab9 */ /* 0x000fe20000000a00 */
[----:B------:R-:W-:-:S02]  /*f850*/  SHF.R.U64 R10, R10, 0x3, RZ ;  /* 0x000000030a0a7819 */ /* 0x000fc400000012ff */
[----:B------:R-:W-:Y:S02]  /*f860*/  IADD3 R113, P0, R18, 0x8060, RZ ;  /* 0x0000806012717810 */ /* 0x000fe40007f1e0ff */
[----:B------:R-:W-:Y:S02]  /*f870*/  SHF.R.U64 R134, R134, 0x3, RZ ;  /* 0x0000000386867819 */ /* 0x000fe400000012ff */
[----:B------:R-:W-:Y:S01]  /*f880*/  LOP3.LUT R158, R159, R18, RZ, 0x3c, !PT ;  /* 0x000000129f9e7212 */ /* 0x000fe200078e3cff */
[----:B------:R-:W-:Y:S01]  /*f890*/  IMAD.X R151, RZ, RZ, R19, P0 ;  /* 0x000000ffff977224 */ /* 0x000fe200000e0613 */
[----:B------:R-:W-:Y:S02]  /*f8a0*/  SHF.R.U64 R14, R14, 0x3, RZ ;  /* 0x000000030e0e7819 */ /* 0x000fe400000012ff */
[----:B------:R-:W-:Y:S02]  /*f8b0*/  LOP3.LUT R8, R115, 0x380, RZ, 0xc0, !PT ;  /* 0x0000038073087812 */ /* 0x000fe400078ec0ff */
[----:B------:R-:W-:-:S02]  /*f8c0*/  MOV R159, R19 ;  /* 0x00000013009f7202 */ /* 0x000fc40000000f00 */
[----:B------:R-:W-:Y:S02]  /*f8d0*/  LOP3.LUT R146, R10, R109, RZ, 0x3c, !PT ;  /* 0x0000006d0a927212 */ /* 0x000fe400078e3cff */
[----:B------:R-:W-:Y:S02]  /*f8e0*/  LOP3.LUT R6, R113, 0x380, RZ, 0xc0, !PT ;  /* 0x0000038071067812 */ /* 0x000fe400078ec0ff */
[----:B------:R-:W-:Y:S02]  /*f8f0*/  IADD3 R109, P2, R156, 0x7000, RZ ;  /* 0x000070009c6d7810 */ /* 0x000fe40007f5e0ff */
[----:B------:R-:W-:Y:S01]  /*f900*/  LOP3.LUT R134, R134, R135, RZ, 0x3c, !PT ;  /* 0x0000008786867212 */ /* 0x000fe200078e3cff */
[--C-:B------:R-:W-:Y:S01]  /*f910*/  IMAD.X R135, RZ, RZ, R19.reuse, P4 ;  /* 0x000000ffff877224 */ /* 0x100fe200020e0613 */
[----:B------:R-:W-:Y:S01]  /*f920*/  LOP3.LUT R14, R14, R15, RZ, 0x3c, !PT ;  /* 0x0000000f0e0e7212 */ /* 0x000fe200078e3cff */
[----:B------:R-:W-:Y:S01]  /*f930*/  IMAD.X R15, RZ, RZ, R19, P3 ;  /* 0x000000ffff0f7224 */ /* 0x000fe200018e0613 */
[----:B------:R-:W-:-:S02]  /*f940*/  SHF.R.U64 R8, R8, 0x3, RZ ;  /* 0x0000000308087819 */ /* 0x000fc400000012ff */
[----:B------:R-:W-:Y:S02]  /*f950*/  MOV R159, R158 ;  /* 0x0000009e009f7202 */ /* 0x000fe40000000f00 */
[----:B------:R-:W-:Y:S01]  /*f960*/  IADD3 R107, P4, R18, 0x8000, RZ ;  /* 0x00008000126b7810 */ /* 0x000fe20007f9e0ff */
[----:B------:R-:W0:Y:S01]  /*f970*/  LDC R158, c[0x0][0xbe8] ;  /* 0x0002fa00ff9e7b82 */ /* 0x000e220000000800 */
[----:B------:R-:W-:Y:S01]  /*f980*/  SHF.R.U64 R6, R6, 0x3, RZ ;  /* 0x0000000306067819 */ /* 0x000fe200000012ff */
[----:B------:R1:W-:Y:S01]  /*f990*/  STSM.16.M88.4 [R159], R24 ;  /* 0x000000189f007844 */ /* 0x0003e20000000200 */
[----:B------:R-:W-:Y:S01]  /*f9a0*/  LOP3.LUT R108, R109, 0x380, RZ, 0xc0, !PT ;  /* 0x000003806d6c7812 */ /* 0x000fe200078ec0ff */
[----:B------:R-:W-:Y:S01]  /*f9b0*/  IMAD.X R155, RZ, RZ, R19, P4 ;  /* 0x000000ffff9b7224 */ /* 0x000fe200020e0613 */
[----:B------:R-:W-:Y:S02]  /*f9c0*/  IADD3 R21, P3, R18, 0x20, RZ ;  /* 0x0000002012157810 */ /* 0x000fe40007f7e0ff */
[----:B------:R-:W-:-:S02]  /*f9d0*/  LOP3.LUT R142, R8, R115, RZ, 0x3c, !PT ;  /* 0x00000073088e7212 */ /* 0x000fc400078e3cff */
[----:B------:R-:W-:Y:S01]  /*f9e0*/  IADD3 R111, P1, R18, 0x8040, RZ ;  /* 0x00008040126f7810 */ /* 0x000fe20007f3e0ff */
[--C-:B------:R-:W-:Y:S01]  /*f9f0*/  IMAD.X R153, RZ, RZ, R19.reuse, P3 ;  /* 0x000000ffff997224 */ /* 0x100fe200018e0613 */
[----:B------:R-:W-:Y:S02]  /*fa00*/  LOP3.LUT R150, R6, R113, RZ, 0x3c, !PT ;  /* 0x0000007106967212 */ /* 0x000fe400078e3cff */
[----:B------:R-:W-:Y:S01]  /*fa10*/  LOP3.LUT R8, R107, 0x380, RZ, 0xc0, !PT ;  /* 0x000003806b087812 */ /* 0x000fe200078ec0ff */
[----:B------:R-:W-:Y:S01]  /*fa20*/  IMAD.X R131, RZ, RZ, R19, P1 ;  /* 0x000000ffff837224 */ /* 0x000fe200008e0613 */
[----:B------:R-:W-:Y:S02]  /*fa30*/  SHF.R.U64 R108, R108, 0x3, RZ ;  /* 0x000000036c6c7819 */ /* 0x000fe400000012ff */
[----:B------:R-:W-:Y:S02]  /*fa40*/  IADD3 R139, P5, R18, 0xc020, RZ ;  /* 0x0000c020128b7810 */ /* 0x000fe40007fbe0ff */
[----:B------:R-:W-:-:S02]  /*fa50*/  LOP3.LUT R6, R21, 0x380, RZ, 0xc0, !PT ;  /* 0x0000038015067812 */ /* 0x000fc400078ec0ff */
[----:B------:R-:W-:Y:S02]  /*fa60*/  SHF.R.U64 R8, R8, 0x3, RZ ;  /* 0x0000000308087819 */ /* 0x000fe400000012ff */
[----:B------:R-:W-:Y:S01]  /*fa70*/  LOP3.LUT R108, R108, R109, RZ, 0x3c, !PT ;  /* 0x0000006d6c6c7212 */ /* 0x000fe200078e3cff */
[----:B------:R-:W-:Y:S01]  /*fa80*/  IMAD.X R109, RZ, RZ, R157, P2 ;  /* 0x000000ffff6d7224 */ /* 0x000fe200010e069d */
[----:B------:R-:W-:Y:S02]  /*fa90*/  LOP3.LUT R138, R139, 0x380, RZ, 0xc0, !PT ;  /* 0x000003808b8a7812 */ /* 0x000fe400078ec0ff */
[----:B------:R-:W-:Y:S02]  /*faa0*/  IADD3 R101, P0, R18, 0x4020, RZ ;  /* 0x0000402012657810 */ /* 0x000fe40007f1e0ff */
[----:B------:R-:W-:Y:S02]  /*fab0*/  SHF.R.U64 R6, R6, 0x3, RZ ;  /* 0x0000000306067819 */ /* 0x000fe400000012ff */
[----:B------:R-:W-:Y:S01]  /*fac0*/  IADD3 R23, P1, R18, 0x40, RZ ;  /* 0x0000004012177810 */ /* 0x000fe20007f3e0ff */
[----:B------:R-:W-:Y:S01]  /*fad0*/  IMAD.X R9, RZ, RZ, R19, P0 ;  /* 0x000000ffff097224 */ /* 0x000fe200000e0613 */
[----:B------:R-:W-:-:S02]  /*fae0*/  IADD3 R123, P2, R156, 0xe000, RZ ;  /* 0x0000e0009c7b7810 */ /* 0x000fc40007f5e0ff */
[----:B------:R-:W-:Y:S01]  /*faf0*/  LOP3.LUT R154, R8, R107, RZ, 0x3c, !PT ;  /* 0x0000006b089a7212 */ /* 0x000fe200078e3cff */
[----:B------:R-:W-:Y:S01]  /*fb00*/  IMAD.X R7, RZ, RZ, R19, P1 ;  /* 0x000000ffff077224 */ /* 0x000fe200008e0613 */
[----:B------:R-:W-:Y:S02]  /*fb10*/  SHF.R.U64 R138, R138, 0x3, RZ ;  /* 0x000000038a8a7819 */ /* 0x000fe400000012ff */
[----:B------:R-:W-:Y:S02]  /*fb20*/  LOP3.LUT R152, R6, R21, RZ, 0x3c, !PT ;  /* 0x0000001506987212 */ /* 0x000fe400078e3cff */
[----:B------:R-:W-:Y:S02]  /*fb30*/  LOP3.LUT R8, R101, 0x380, RZ, 0xc0, !PT ;  /* 0x0000038065087812 */ /* 0x000fe400078ec0ff */
[----:B------:R-:W-:Y:S02]  /*fb40*/  LOP3.LUT R6, R23, 0x380, RZ, 0xc0, !PT ;  /* 0x0000038017067812 */ /* 0x000fe400078ec0ff */
[----:B------:R-:W-:-:S02]  /*fb50*/  LOP3.LUT R122, R123, 0x380, RZ, 0xc0, !PT ;  /* 0x000003807b7a7812 */ /* 0x000fc400078ec0ff */
[----:B------:R-:W-:Y:S01]  /*fb60*/  LOP3.LUT R138, R138, R139, RZ, 0x3c, !PT ;  /* 0x0000008b8a8a7212 */ /* 0x000fe200078e3cff */
[--C-:B------:R-:W-:Y:S01]  /*fb70*/  IMAD.X R139, RZ, RZ, R19.reuse, P5 ;  /* 0x000000ffff8b7224 */ /* 0x100fe200028e0613 */
[----:B------:R-:W-:Y:S02]  /*fb80*/  IADD3.X R143, RZ, R19, RZ, P6, !PT ;  /* 0x00000013ff8f7210 */ /* 0x000fe400037fe4ff */
[----:B------:R-:W-:Y:S02]  /*fb90*/  SHF.R.U64 R8, R8, 0x3, RZ ;  /* 0x0000000308087819 */ /* 0x000fe400000012ff */
[C---:B------:R-:W-:Y:S02]  /*fba0*/  IADD3 R103, P6, R18.reuse, 0x4040, RZ ;  /* 0x0000404012677810 */ /* 0x040fe40007fde0ff */
[----:B------:R-:W-:Y:S02]  /*fbb0*/  IADD3 R20, P3, R18, 0x60, RZ ;  /* 0x0000006012147810 */ /* 0x000fe40007f7e0ff */
[----:B------:R-:W-:Y:S01]  /*fbc0*/  SHF.R.U64 R6, R6, 0x3, RZ ;  /* 0x0000000306067819 */ /* 0x000fe200000012ff */
[--C-:B------:R-:W-:Y:S01]  /*fbd0*/  IMAD.X R11, RZ, RZ, R19.reuse, P6 ;  /* 0x000000ffff0b7224 */ /* 0x100fe200030e0613 */
[----:B------:R-:W-:Y:S01]  /*fbe0*/  SHF.R.U64 R122, R122, 0x3, RZ ;  /* 0x000000037a7a7819 */ /* 0x000fe200000012ff */
[----:B------:R-:W-:Y:S01]  /*fbf0*/  IMAD.X R5, RZ, RZ, R19, P3 ;  /* 0x000000ffff057224 */ /* 0x000fe200018e0613 */
[----:B------:R-:W-:-:S02]  /*fc00*/  IADD3 R105, P5, R18, 0x4060, RZ ;  /* 0x0000406012697810 */ /* 0x000fc40007fbe0ff */
[----:B------:R-:W-:Y:S02]  /*fc10*/  LOP3.LUT R8, R8, R101, RZ, 0x3c, !PT ;  /* 0x0000006508087212 */ /* 0x000fe400078e3cff */
[----:B------:R-:W-:Y:S02]  /*fc20*/  LOP3.LUT R6, R6, R23, RZ, 0x3c, !PT ;  /* 0x0000001706067212 */ /* 0x000fe400078e3cff */
[----:B------:R-:W-:Y:S02]  /*fc30*/  LOP3.LUT R101, R4, 0x380, RZ, 0xc0, !PT ;  /* 0x0000038004657812 */ /* 0x000fe400078ec0ff */
[----:B------:R-:W-:Y:S01]  /*fc40*/  LOP3.LUT R122, R122, R123, RZ, 0x3c, !PT ;  /* 0x0000007b7a7a7212 */ /* 0x000fe200078e3cff */
[----:B------:R-:W-:Y:S01]  /*fc50*/  IMAD.X R123, RZ, RZ, R157, P2 ;  /* 0x000000ffff7b7224 */ /* 0x000fe200010e069d */
[----:B------:R-:W-:Y:S02]  /*fc60*/  IADD3.X R13, RZ, R19, RZ, P5, !PT ;  /* 0x00000013ff0d7210 */ /* 0x000fe40002ffe4ff */
[----:B------:R-:W-:-:S02]  /*fc70*/  LOP3.LUT R23, R20, 0x380, RZ, 0xc0, !PT ;  /* 0x0000038014177812 */ /* 0x000fc400078ec0ff */
[----:B------:R-:W-:Y:S02]  /*fc80*/  IADD3 R19, P3, R156, 0x1000, RZ ;  /* 0x000010009c137810 */ /* 0x000fe40007f7e0ff */
[----:B0-----:R-:W-:Y:S02]  /*fc90*/  ISETP.NE.AND P2, PT, R158, 0x1, PT ;  /* 0x000000019e00780c */ /* 0x001fe40003f45270 */
[----:B------:R-:W-:Y:S02]  /*fca0*/  SHF.R.U64 R101, R101, 0x3, RZ ;  /* 0x0000000365657819 */ /* 0x000fe400000012ff */
[----:B------:R-:W-:Y:S02]  /*fcb0*/  SHF.R.U64 R23, R23, 0x3, RZ ;  /* 0x0000000317177819 */ /* 0x000fe400000012ff */
[----:B------:R-:W-:Y:S02]  /*fcc0*/  LOP3.LUT R18, R19, 0x380, RZ, 0xc0, !PT ;  /* 0x0000038013127812 */ /* 0x000fe400078ec0ff */
[----:B------:R-:W-:-:S02]  /*fcd0*/  LOP3.LUT R12, R111, 0x380, RZ, 0xc0, !PT ;  /* 0x000003806f0c7812 */ /* 0x000fc400078ec0ff */
[----:B------:R-:W-:Y:S02]  /*fce0*/  LOP3.LUT R126, R101, R4, RZ, 0x3c, !PT ;  /* 0x00000004657e7212 */ /* 0x000fe400078e3cff */
[----:B------:R-:W-:Y:S02]  /*fcf0*/  LOP3.LUT R4, R23, R20, RZ, 0x3c, !PT ;  /* 0x0000001417047212 */ /* 0x000fe400078e3cff */
[----:B------:R-:W-:Y:S02]  /*fd00*/  SHF.R.U64 R18, R18, 0x3, RZ ;  /* 0x0000000312127819 */ /* 0x000fe400000012ff */
[----:B------:R-:W-:Y:S02]  /*fd10*/  SHF.R.U64 R12, R12, 0x3, RZ ;  /* 0x000000030c0c7819 */ /* 0x000fe400000012ff */
[----:B------:R-:W-:Y:S02]  /*fd20*/  MOV R142, R142 ;  /* 0x0000008e008e7202 */ /* 0x000fe40000000f00 */
[----:B------:R-:W-:-:S02]  /*fd30*/  MOV R143, R4 ;  /* 0x00000004008f7202 */ /* 0x000fc40000000f00 */
[----:B------:R-:W-:Y:S01]  /*fd40*/  LOP3.LUT R18, R18, R19, RZ, 0x3c, !PT ;  /* 0x0000001312127212 */ /* 0x000fe200078e3cff */
[----:B------:R-:W-:Y:S01]  /*fd50*/  IMAD.X R19, RZ, RZ, R157, P3 ;  /* 0x000000ffff137224 */ /* 0x000fe200018e069d */
[----:B------:R-:W-:Y:S02]  /*fd60*/  F2FP.F16.F32.PACK_AB R5, R35, R34 ;  /* 0x000000222305723e */ /* 0x000fe400000000ff */
[----:B------:R-:W-:Y:S01]  /*fd70*/  LOP3.LUT R130, R12, R111, RZ, 0x3c, !PT ;  /* 0x0000006f0c827212 */ /* 0x000fe200078e3cff */
[----:B------:R-:W0:Y:S01]  /*fd80*/  @P2 LDC R34, c[0x0][0xbec] ;  /* 0x0002fb00ff222b82 */ /* 0x000e220000000800 */
[----:B------:R-:W-:Y:S02]  /*fd90*/  IADD3 R111, P3, R156, 0x8000, RZ ;  /* 0x000080009c6f7810 */ /* 0x000fe40007f7e0ff */
[----:B------:R-:W-:Y:S02]  /*fda0*/  LOP3.LUT R12, R105, 0x380, RZ, 0xc0, !PT ;  /* 0x00000380690c7812 */ /* 0x000fe400078ec0ff */
[----:B------:R-:W-:-:S02]  /*fdb0*/  LOP3.LUT R110, R111, 0x380, RZ, 0xc0, !PT ;  /* 0x000003806f6e7812 */ /* 0x000fc400078ec0ff */
[----:B------:R-:W-:Y:S01]  /*fdc0*/  SHF.R.U64 R12, R12, 0x3, RZ ;  /* 0x000000030c0c7819 */ /* 0x000fe200000012ff */
[----:B------:R-:W2:Y:S01]  /*fdd0*/  @P2 LDC R35, c[0x0][0xbf0] ;  /* 0x0002fc00ff232b82 */ /* 0x000ea20000000800 */
[----:B------:R-:W-:Y:S02]  /*fde0*/  SHF.R.U64 R110, R110, 0x3, RZ ;  /* 0x000000036e6e7819 */ /* 0x000fe400000012ff */
[----:B------:R-:W-:Y:S02]  /*fdf0*/  LOP3.LUT R12, R12, R105, RZ, 0x3c, !PT ;  /* 0x000000690c0c7212 */ /* 0x000fe400078e3cff */
[----:B------:R-:W-:Y:S02]  /*fe00*/  IADD3 R105, P0, R156, 0x5000, RZ ;  /* 0x000050009c697810 */ /* 0x000fe40007f1e0ff */
[----:B------:R-:W-:Y:S01]  /*fe10*/  LOP3.LUT R110, R110, R111, RZ, 0x3c, !PT ;  /* 0x0000006f6e6e7212 */ /* 0x000fe200078e3cff */
[----:B------:R-:W-:Y:S01]  /*fe20*/  IMAD.X R111, RZ, RZ, R157, P3 ;  /* 0x000000ffff6f7224 */ /* 0x000fe200018e069d */
[----:B------:R-:W-:-:S02]  /*fe30*/  LOP3.LUT R10, R103, 0x380, RZ, 0xc0, !PT ;  /* 0x00000380670a7812 */ /* 0x000fc400078ec0ff */
[----:B------:R-:W-:Y:S02]  /*fe40*/  IADD3 R30, P3, R156, 0xf000, RZ ;  /* 0x0000f0009c1e7810 */ /* 0x000fe40007f7e0ff */
[----:B------:R-:W-:Y:S02]  /*fe50*/  LOP3.LUT R104, R105, 0x380, RZ, 0xc0, !PT ;  /* 0x0000038069687812 */ /* 0x000fe400078ec0ff */
[----:B------:R-:W-:Y:S01]  /*fe60*/  MOV R146, R146 ;  /* 0x0000009200927202 */ /* 0x000fe20000000f00 */
[----:B------:R-:W-:Y:S01]  /*fe70*/  IMAD.X R31, RZ, RZ, R157, P3 ;  /* 0x000000ffff1f7224 */ /* 0x000fe200018e069d */
[----:B------:R-:W-:Y:S02]  /*fe80*/  MOV R147, R6 ;  /* 0x0000000600937202 */ /* 0x000fe40000000f00 */
[----:B------:R-:W-:Y:S02]  /*fe90*/  SHF.R.U64 R10, R10, 0x3, RZ ;  /* 0x000000030a0a7819 */ /* 0x000fe400000012ff */
[----:B------:R-:W-:-:S02]  /*fea0*/  LOP3.LUT R23, R30, 0x380, RZ, 0xc0, !PT ;  /* 0x000003801e177812 */ /* 0x000fc400078ec0ff */
[----:B------:R-:W-:Y:S01]  /*feb0*/  F2FP.F16.F32.PACK_AB R6, R37, R172 ;  /* 0x000000ac2506723e */ /* 0x000fe200000000ff */
[----:B------:R-:W-:Y:S01]  /*fec0*/  VIADD R37, R215, UR14 ;  /* 0x0000000ed7257c36 */ /* 0x000fe20008000000 */
[----:B------:R-:W-:Y:S02]  /*fed0*/  SHF.R.U64 R104, R104, 0x3, RZ ;  /* 0x0000000368687819 */ /* 0x000fe400000012ff */
[----:B------:R-:W-:Y:S01]  /*fee0*/  LOP3.LUT R10, R10, R103, RZ, 0x3c, !PT ;  /* 0x000000670a0a7212 */ /* 0x000fe200078e3cff */
[----:B0-----:R-:W-:Y:S01]  /*fef0*/  @P2 IMAD.HI.U32 R34, R37, R34, RZ ;  /* 0x0000002225222227 */ /* 0x001fe200078e00ff */
[----:B------:R-:W-:Y:S02]  /*ff00*/  SHF.R.U64 R23, R23, 0x3, RZ ;  /* 0x0000000317177819 */ /* 0x000fe400000012ff */
[----:B------:R-:W-:Y:S01]  /*ff10*/  LOP3.LUT R104, R104, R105, RZ, 0x3c, !PT ;  /* 0x0000006968687212 */ /* 0x000fe200078e3cff */
[----:B------:R-:W-:Y:S01]  /*ff20*/  IMAD.X R105, RZ, RZ, R157, P0 ;  /* 0x000000ffff697224 */ /* 0x000fe200000e069d */
[----:B------:R-:W-:-:S02]  /*ff30*/  MOV R134, R134 ;  /* 0x0000008600867202 */ /* 0x000fc40000000f00 */
[----:B------:R-:W-:Y:S02]  /*ff40*/  MOV R138, R138 ;  /* 0x0000008a008a7202 */ /* 0x000fe40000000f00 */
[----:B------:R-:W-:Y:S02]  /*ff50*/  IADD3 R119, P0, R156, 0xc000, RZ ;  /* 0x0000c0009c777810 */ /* 0x000fe40007f1e0ff */
[----:B------:R-:W-:Y:S02]  /*ff60*/  LOP3.LUT R30, R23, R30, RZ, 0x3c, !PT ;  /* 0x0000001e171e7212 */ /* 0x000fe400078e3cff */
[----:B------:R-:W-:Y:S02]  /*ff70*/  MOV R130, R130 ;  /* 0x0000008200827202 */ /* 0x000fe40000000f00 */
[----:B------:R-:W-:Y:S02]  /*ff80*/  MOV R152, R152 ;  /* 0x0000009800987202 */ /* 0x000fe40000000f00 */
[----:B------:R-:W-:-:S02]  /*ff90*/  MOV R135, R10 ;  /* 0x0000000a00877202 */ /* 0x000fc40000000f00 */
[----:B------:R-:W-:Y:S02]  /*ffa0*/  MOV R139, R8 ;  /* 0x00000008008b7202 */ /* 0x000fe40000000f00 */
[----:B------:R-:W-:Y:S01]  /*ffb0*/  F2FP.F16.F32.PACK_AB R4, R33, R171 ;  /* 0x000000ab2104723e */ /* 0x000fe200000000ff */
[----:B------:R-:W-:Y:S01]  /*ffc0*/  IMAD.MOV.U32 R33, RZ, RZ, R37 ;  /* 0x000000ffff217224 */ /* 0x000fe200078e0025 */
[----:B------:R-:W-:Y:S02]  /*ffd0*/  F2FP.F16.F32.PACK_AB R7, R39, R38 ;  /* 0x000000262707723e */ /* 0x000fe400000000ff */
[----:B------:R-:W-:Y:S02]  /*ffe0*/  MOV R23, R14 ;  /* 0x0000000e00177202 */ /* 0x000fe40000000f00 */
[----:B------:R-:W-:Y:S01]  /*fff0*/  MOV R131, R12 ;  /* 0x0000000c00837202 */ /* 0x000fe20000000f00 */
[----:B------:R0:W-:Y:S01]  /*10000*/  STSM.16.M88.4 [R152], R4 ;  /* 0x0000000498007844 */ /* 0x0001e20000000200 */
[----:B------:R-:W-:-:S02]  /*10010*/  F2FP.F16.F32.PACK_AB R8, R41, R173 ;  /* 0x000000ad2908723e */ /* 0x000fc400000000ff */
[----:B------:R-:W-:Y:S02]  /*10020*/  F2FP.F16.F32.PACK_AB R9, R43, R42 ;  /* 0x0000002a2b09723e */ /* 0x000fe400000000ff */
[----:B------:R-:W-:Y:S02]  /*10030*/  F2FP.F16.F32.PACK_AB R10, R45, R174 ;  /* 0x000000ae2d0a723e */ /* 0x000fe400000000ff */
[----:B------:R-:W-:Y:S02]  /*10040*/  F2FP.F16.F32.PACK_AB R11, R47, R46 ;  /* 0x0000002e2f0b723e */ /* 0x000fe400000000ff */
[----:B------:R-:W-:Y:S02]  /*10050*/  F2FP.F16.F32.PACK_AB R12, R49, R175 ;  /* 0x000000af310c723e */ /* 0x000fe400000000ff */
[----:B------:R-:W-:Y:S01]  /*10060*/  F2FP.F16.F32.PACK_AB R13, R51, R50 ;  /* 0x00000032330d723e */ /* 0x000fe200000000ff */
[----:B------:R3:W-:Y:S01]  /*10070*/  STSM.16.M88.4 [R147], R8 ;  /* 0x0000000893007844 */ /* 0x0007e20000000200 */
[----:B------:R-:W-:-:S02]  /*10080*/  F2FP.F16.F32.PACK_AB R14, R53, R176 ;  /* 0x000000b0350e723e */ /* 0x000fc400000000ff */
[----:B------:R-:W-:Y:S02]  /*10090*/  F2FP.F16.F32.PACK_AB R15, R55, R54 ;  /* 0x00000036370f723e */ /* 0x000fe400000000ff */
[----:B--2---:R-:W-:Y:S02]  /*100a0*/  @P2 SHF.R.U32.HI R33, RZ, R35, R34 ;  /* 0x00000023ff212219 */ /* 0x004fe40000011622 */
[----:B------:R-:W-:Y:S01]  /*100b0*/  LOP3.LUT R118, R119, 0x380, RZ, 0xc0, !PT ;  /* 0x0000038077767812 */ /* 0x000fe200078ec0ff */
[----:B------:R2:W-:Y:S01]  /*100c0*/  STSM.16.M88.4 [R143], R12 ;  /* 0x0000000c8f007844 */ /* 0x0005e20000000200 */
[----:B------:R-:W-:Y:S01]  /*100d0*/  MOV R126, R126 ;  /* 0x0000007e007e7202 */ /* 0x000fe20000000f00 */
[----:B------:R-:W-:Y:S01]  /*100e0*/  IMAD.MOV R35, RZ, RZ, -R33 ;  /* 0x000000ffff237224 */ /* 0x000fe200078e0a21 */
[----:B-1----:R-:W-:Y:S02]  /*100f0*/  F2FP.F16.F32.PACK_AB R24, R57, R177 ;  /* 0x000000b13918723e */ /* 0x002fe400000000ff */
[----:B------:R-:W-:Y:S01]  /*10100*/  F2FP.F16.F32.PACK_AB R25, R59, R58 ;  /* 0x0000003a3b19723e */ /* 0x000fe200000000ff */
[----:B------:R-:W-:Y:S01]  /*10110*/  IMAD R35, R158, R35, R37 ;  /* 0x000000239e237224 */ /* 0x000fe200078e0225 */
[----:B------:R-:W-:-:S02]  /*10120*/  F2FP.F16.F32.PACK_AB R26, R61, R178 ;  /* 0x000000b23d1a723e */ /* 0x000fc400000000ff */
[----:B------:R-:W-:Y:S02]  /*10130*/  F2FP.F16.F32.PACK_AB R27, R63, R62 ;  /* 0x0000003e3f1b723e */ /* 0x000fe400000000ff */
[----:B0-----:R-:W-:Y:S02]  /*10140*/  F2FP.F16.F32.PACK_AB R4, R65, R179 ;  /* 0x000000b34104723e */ /* 0x001fe400000000ff */
[----:B------:R-:W-:Y:S01]  /*10150*/  F2FP.F16.F32.PACK_AB R5, R67, R66 ;  /* 0x000000424305723e */ /* 0x000fe200000000ff */
[----:B------:R-:W-:Y:S01]  /*10160*/  STSM.16.M88.4 [R126], R24 ;  /* 0x000000187e007844 */ /* 0x000fe20000000200 */
[----:B------:R-:W-:Y:S02]  /*10170*/  F2FP.F16.F32.PACK_AB R6, R69, R180 ;  /* 0x000000b44506723e */ /* 0x000fe400000000ff */
[----:B------:R-:W-:Y:S02]  /*10180*/  F2FP.F16.F32.PACK_AB R7, R71, R70 ;  /* 0x000000464707723e */ /* 0x000fe400000000ff */
[----:B------:R-:W-:-:S02]  /*10190*/  IADD3 R107, P1, R156, 0x6000, RZ ;  /* 0x000060009c6b7810 */ /* 0x000fc40007f3e0ff */
[----:B---3--:R-:W-:Y:S01]  /*101a0*/  F2FP.F16.F32.PACK_AB R8, R73, R181 ;  /* 0x000000b54908723e */ /* 0x008fe200000000ff */
[----:B------:R-:W-:Y:S01]  /*101b0*/  STSM.16.M88.4 [R139], R4 ;  /* 0x000000048b007844 */ /* 0x000fe20000000200 */
[----:B------:R-:W-:Y:S02]  /*101c0*/  F2FP.F16.F32.PACK_AB R9, R75, R74 ;  /* 0x0000004a4b09723e */ /* 0x000fe400000000ff */
[----:B------:R-:W-:Y:S02]  /*101d0*/  F2FP.F16.F32.PACK_AB R10, R77, R182 ;  /* 0x000000b64d0a723e */ /* 0x000fe400000000ff */
[----:B------:R-:W-:Y:S02]  /*101e0*/  F2FP.F16.F32.PACK_AB R11, R79, R78 ;  /* 0x0000004e4f0b723e */ /* 0x000fe400000000ff */
[----:B------:R-:W-:Y:S02]  /*101f0*/  SHF.R.U64 R118, R118, 0x3, RZ ;  /* 0x0000000376767819 */ /* 0x000fe400000012ff */
[----:B--2---:R-:W-:Y:S01]  /*10200*/  F2FP.F16.F32.PACK_AB R12, R81, R183 ;  /* 0x000000b7510c723e */ /* 0x004fe200000000ff */
[----:B------:R0:W-:Y:S01]  /*10210*/  STSM.16.M88.4 [R135], R8 ;  /* 0x0000000887007844 */ /* 0x0001e20000000200 */
[----:B------:R-:W-:-:S02]  /*10220*/  F2FP.F16.F32.PACK_AB R13, R83, R82 ;  /* 0x00000052530d723e */ /* 0x000fc400000000ff */
[----:B------:R-:W-:Y:S02]  /*10230*/  F2FP.F16.F32.PACK_AB R14, R85, R184 ;  /* 0x000000b8550e723e */ /* 0x000fe400000000ff */
[----:B------:R-:W-:Y:S02]  /*10240*/  F2FP.F16.F32.PACK_AB R15, R87, R86 ;  /* 0x00000056570f723e */ /* 0x000fe400000000ff */
[----:B------:R-:W-:Y:S02]  /*10250*/  LOP3.LUT R106, R107, 0x380, RZ, 0xc0, !PT ;  /* 0x000003806b6a7812 */ /* 0x000fe400078ec0ff */
[----:B------:R-:W-:Y:S01]  /*10260*/  LOP3.LUT R118, R118, R119, RZ, 0x3c, !PT ;  /* 0x0000007776767212 */ /* 0x000fe200078e3cff */
[----:B------:R-:W-:Y:S01]  /*10270*/  IMAD.X R119, RZ, RZ, R157, P0 ;  /* 0x000000ffff777224 */ /* 0x000fe200000e069d */
[----:B------:R1:W-:Y:S01]  /*10280*/  STSM.16.M88.4 [R131], R12 ;  /* 0x0000000c83007844 */ /* 0x0003e20000000200 */
[----:B------:R-:W-:Y:S02]  /*10290*/  SHF.R.U64 R106, R106, 0x3, RZ ;  /* 0x000000036a6a7819 */ /* 0x000fe400000012ff */
[----:B------:R-:W-:Y:S01]  /*102a0*/  MOV R154, R154 ;  /* 0x0000009a009a7202 */ /* 0x000fe20000000f00 */
[----:B0-----:R-:W-:Y:S01]  /*102b0*/  IMAD.U32 R10, RZ, RZ, UR5 ;  /* 0x00000005ff0a7e24 */ /* 0x001fe2000f8e00ff */
[----:B------:R-:W-:Y:S01]  /*102c0*/  SHF.R.S32.HI R9, RZ, 0x1f, R33 ;  /* 0x0000001fff097819 */ /* 0x000fe20000011421 */
[----:B------:R-:W-:Y:S01]  /*102d0*/  ULDC UR5, c[0x0][0xa88] ;  /* 0x0002a20000057ab9 */ /* 0x000fe20000000800 */
[----:B------:R-:W-:-:S02]  /*102e0*/  SHF.R.S32.HI R8, RZ, 0x1f, R35 ;  /* 0x0000001fff087819 */ /* 0x000fc40000011423 */
[----:B------:R-:W-:Y:S01]  /*102f0*/  LOP3.LUT R106, R106, R107, RZ, 0x3c, !PT ;  /* 0x0000006b6a6a7212 */ /* 0x000fe200078e3cff */
[----:B------:R-:W-:Y:S01]  /*10300*/  IMAD.X R107, RZ, RZ, R157, P1 ;  /* 0x000000ffff6b7224 */ /* 0x000fe200008e069d */
[----:B------:R-:W-:Y:S02]  /*10310*/  IADD3 R121, P1, R156, 0xd000, RZ ;  /* 0x0000d0009c797810 */ /* 0x000fe40007f3e0ff */
[----:B------:R-:W-:Y:S02]  /*10320*/  F2FP.F16.F32.PACK_AB R24, R89, R185 ;  /* 0x000000b95918723e */ /* 0x000fe400000000ff */
[----:B-1----:R-:W-:Y:S01]  /*10330*/  IADD3 R12, P0, R33, UR6, RZ ;  /* 0x00000006210c7c10 */ /* 0x002fe2000ff1e0ff */
[----:B------:R-:W-:Y:S01]  /*10340*/  VIADD R14, R226, UR14 ;  /* 0x0000000ee20e7c36 */ /* 0x000fe20008000000 */
[----:B------:R-:W-:Y:S02]  /*10350*/  F2FP.F16.F32.PACK_AB R25, R91, R90 ;  /* 0x0000005a5b19723e */ /* 0x000fe400000000ff */
[----:B------:R-:W-:Y:S01]  /*10360*/  IADD3.X R13, R9, UR7, R10, P0, !PT ;  /* 0x00000007090d7c10 */ /* 0x000fe200087fe40a */
[----:B------:R-:W-:Y:S01]  /*10370*/  ULDC.64 UR6, c[0x0][0xb88] ;  /* 0x0002e20000067ab9 */ /* 0x000fe20000000a00 */
[----:B------:R-:W-:Y:S01]  /*10380*/  F2FP.F16.F32.PACK_AB R26, R93, R186 ;  /* 0x000000ba5d1a723e */ /* 0x000fe200000000ff */
[----:B------:R-:W-:Y:S01]  /*10390*/  IMAD R8, R8, UR6, RZ ;  /* 0x0000000608087c24 */ /* 0x000fe2000f8e02ff */
[----:B------:R-:W-:Y:S01]  /*103a0*/  F2FP.F16.F32.PACK_AB R27, R95, R94 ;  /* 0x0000005e5f1b723e */ /* 0x000fe200000000ff */
[----:B------:R-:W-:Y:S01]  /*103b0*/  IMAD.WIDE.U32 R12, R35, UR6, R12 ;  /* 0x00000006230c7c25 */ /* 0x000fe2000f8e000c */
[----:B------:R-:W-:-:S02]  /*103c0*/  F2FP.F16.F32.PACK_AB R4, R97, R187 ;  /* 0x000000bb6104723e */ /* 0x000fc400000000ff */
[----:B------:R-:W-:Y:S01]  /*103d0*/  F2FP.F16.F32.PACK_AB R5, R99, R98 ;  /* 0x000000626305723e */ /* 0x000fe200000000ff */
[----:B------:R-:W-:Y:S01]  /*103e0*/  IMAD R35, R35, UR7, R8 ;  /* 0x0000000723237c24 */ /* 0x000fe2000f8e0208 */
[----:B------:R-:W-:Y:S01]  /*103f0*/  F2FP.F16.F32.PACK_AB R6, R164, R188 ;  /* 0x000000bca406723e */ /* 0x000fe200000000ff */
[----:B------:R-:W-:Y:S01]  /*10400*/  STSM.16.M88.4 [R154], R24 ;  /* 0x000000189a007844 */ /* 0x000fe20000000200 */
[----:B------:R-:W-:Y:S01]  /*10410*/  F2FP.F16.F32.PACK_AB R7, R16, R3 ;  /* 0x000000031007723e */ /* 0x000fe200000000ff */
[----:B------:R-:W-:Y:S01]  /*10420*/  ULDC.64 UR6, c[0x0][0xb50] ;  /* 0x0002d40000067ab9 */ /* 0x000fe20000000a00 */
[----:B------:R-:W-:Y:S01]  /*10430*/  LOP3.LUT R120, R121, 0x380, RZ, 0xc0, !PT ;  /* 0x0000038079787812 */ /* 0x000fe200078ec0ff */
[----:B------:R-:W-:Y:S01]  /*10440*/  IMAD R3, R158, UR5, RZ ;  /* 0x000000059e037c24 */ /* 0x000fe2000f8e02ff */
[----:B------:R-:W-:Y:S01]  /*10450*/  LEA R16, P3, R12, UR6, 0x2 ;  /* 0x000000060c107c11 */ /* 0x000fe2000f8610ff */
[----:B------:R0:W-:Y:S01]  /*10460*/  STSM.16.M88.4 [R146], R4 ;  /* 0x0000000492007844 */ /* 0x0001e20000000200 */
[----:B------:R-:W-:-:S02]  /*10470*/  SHF.R.U64 R120, R120, 0x3, RZ ;  /* 0x0000000378787819 */ /* 0x000fc400000012ff */
[----:B------:R-:W-:Y:S02]  /*10480*/  LOP3.LUT P0, RZ, R224, 0x3, RZ, 0xc0, !PT ;  /* 0x00000003e0ff7812 */ /* 0x000fe4000780c0ff */
[----:B------:R-:W-:Y:S02]  /*10490*/  F2FP.F16.F32.PACK_AB R8, R166, R189 ;  /* 0x000000bda608723e */ /* 0x000fe400000000ff */
[----:B------:R-:W-:Y:S02]  /*104a0*/  F2FP.F16.F32.PACK_AB R9, R36, R32 ;  /* 0x000000202409723e */ /* 0x000fe400000000ff */
[----:B------:R-:W-:Y:S02]  /*104b0*/  F2FP.F16.F32.PACK_AB R10, R167, R190 ;  /* 0x000000bea70a723e */ /* 0x000fe400000000ff */
[----:B------:R-:W-:Y:S02]  /*104c0*/  F2FP.F16.F32.PACK_AB R11, R44, R40 ;  /* 0x000000282c0b723e */ /* 0x000fe400000000ff */
[----:B------:R-:W-:Y:S01]  /*104d0*/  LOP3.LUT R120, R120, R121, RZ, 0x3c, !PT ;  /* 0x0000007978787212 */ /* 0x000fe200078e3cff */
[----:B------:R-:W-:Y:S01]  /*104e0*/  IMAD.X R121, RZ, RZ, R157, P1 ;  /* 0x000000ffff797224 */ /* 0x000fe200008e069d */
[C---:B------:R-:W-:Y:S01]  /*104f0*/  ISETP.GE.OR P1, PT, R14.reuse, R3, P0 ;  /* 0x000000030e00720c */ /* 0x040fe20000726670 */
[----:B0-----:R-:W-:Y:S01]  /*10500*/  IMAD.IADD R5, R13, 0x1, R35 ;  /* 0x000000010d057824 */ /* 0x001fe200078e0223 */
[----:B------:R-:W-:Y:S01]  /*10510*/  IADD3 R4, R14, 0x8, RZ ;  /* 0x000000080e047810 */ /* 0x000fe20007ffe0ff */
[----:B------:R0:W-:Y:S01]  /*10520*/  STSM.16.M88.4 [R130], R8 ;  /* 0x0000000882007844 */ /* 0x0001e20000000200 */
[----:B------:R-:W-:-:S02]  /*10530*/  MOV R150, R150 ;  /* 0x0000009600967202 */ /* 0x000fc40000000f00 */
[----:B------:R-:W-:Y:S02]  /*10540*/  LEA.HI.X R27, R12, UR7, R5, 0x2, P3 ;  /* 0x000000070c1b7c11 */ /* 0x000fe400098f1405 */
[----:B------:R-:W-:Y:S02]  /*10550*/  ISETP.GE.OR P0, PT, R4, R3, P0 ;  /* 0x000000030400720c */ /* 0x000fe40000706670 */
[----:B------:R-:W-:Y:S01]  /*10560*/  F2FP.F16.F32.PACK_AB R4, R168, R191 ;  /* 0x000000bfa804723e */ /* 0x000fe200000000ff */
[----:B------:R-:W-:Y:S01]  /*10570*/  SHFL.IDX PT, R49, R27, RZ, 0x1c1f ;  /* 0x001c1fff1b317589 */ /* 0x000fe200000e0000 */
[----:B------:R-:W-:Y:S02]  /*10580*/  F2FP.F16.F32.PACK_AB R5, R52, R48 ;  /* 0x000000303405723e */ /* 0x000fe400000000ff */
[----:B------:R-:W-:Y:S01]  /*10590*/  F2FP.F16.F32.PACK_AB R6, R169, R192 ;  /* 0x000000c0a906723e */ /* 0x000fe200000000ff */
[----:B------:R1:W-:Y:S01]  /*105a0*/  SHFL.IDX PT, R53, R27, 0x1, 0x1c1f ;  /* 0x003c1f001b357f89 */ /* 0x0003e200000e0000 */
[----:B------:R-:W-:-:S02]  /*105b0*/  F2FP.F16.F32.PACK_AB R7, R60, R56 ;  /* 0x000000383c07723e */ /* 0x000fc400000000ff */
[----:B------:R-:W-:Y:S01]  /*105c0*/  F2FP.F16.F32.PACK_AB R12, R129, R195 ;  /* 0x000000c3810c723e */ /* 0x000fe200000000ff */
[----:B------:R-:W2:Y:S01]  /*105d0*/  SHFL.IDX PT, R48, R16, RZ, 0x1c1f ;  /* 0x001c1fff10307589 */ /* 0x000ea200000e0000 */
[----:B0-----:R-:W-:Y:S02]  /*105e0*/  F2FP.F16.F32.PACK_AB R8, R170, R193 ;  /* 0x000000c1aa08723e */ /* 0x001fe400000000ff */
[----:B------:R-:W-:Y:S01]  /*105f0*/  F2FP.F16.F32.PACK_AB R9, R68, R64 ;  /* 0x000000404409723e */ /* 0x000fe200000000ff */
[----:B------:R-:W-:Y:S01]  /*10600*/  STSM.16.M88.4 [R150], R4 ;  /* 0x0000000496007844 */ /* 0x000fe20000000200 */
[----:B------:R-:W-:Y:S02]  /*10610*/  F2FP.F16.F32.PACK_AB R10, R125, R194 ;  /* 0x000000c27d0a723e */ /* 0x000fe400000000ff */
[----:B------:R-:W-:Y:S01]  /*10620*/  F2FP.F16.F32.PACK_AB R11, R76, R72 ;  /* 0x000000484c0b723e */ /* 0x000fe200000000ff */
[----:B------:R-:W0:Y:S01]  /*10630*/  SHFL.IDX PT, R52, R16, 0x1, 0x1c1f ;  /* 0x003c1f0010347f89 */ /* 0x000e2200000e0000 */
[----:B------:R-:W-:-:S02]  /*10640*/  F2FP.F16.F32.PACK_AB R13, R84, R80 ;  /* 0x00000050540d723e */ /* 0x000fc400000000ff */
[----:B------:R-:W-:Y:S01]  /*10650*/  F2FP.F16.F32.PACK_AB R14, R133, R132 ;  /* 0x00000084850e723e */ /* 0x000fe200000000ff */
[----:B------:R-:W-:Y:S01]  /*10660*/  STSM.16.M88.4 [R142], R8 ;  /* 0x000000088e007844 */ /* 0x000fe20000000200 */
[----:B------:R-:W-:Y:S02]  /*10670*/  F2FP.F16.F32.PACK_AB R15, R92, R88 ;  /* 0x000000585c0f723e */ /* 0x000fe400000000ff */
[----:B------:R-:W-:Y:S02]  /*10680*/  F2FP.F16.F32.PACK_AB R24, R137, R136 ;  /* 0x000000888918723e */ /* 0x000fe400000000ff */
[----:B------:R-:W-:Y:S01]  /*10690*/  F2FP.F16.F32.PACK_AB R25, R124, R96 ;  /* 0x000000607c19723e */ /* 0x000fe200000000ff */
[----:B------:R-:W-:Y:S01]  /*106a0*/  STSM.16.M88.4 [R138], R12 ;  /* 0x0000000c8a007844 */ /* 0x000fe20000000200 */
[----:B------:R-:W-:Y:S02]  /*106b0*/  F2FP.F16.F32.PACK_AB R26, R141, R140 ;  /* 0x0000008c8d1a723e */ /* 0x000fe400000000ff */
[----:B-1----:R-:W-:-:S02]  /*106c0*/  F2FP.F16.F32.PACK_AB R27, R160, R128 ;  /* 0x00000080a01b723e */ /* 0x002fc400000000ff */
[----:B------:R-:W-:Y:S02]  /*106d0*/  F2FP.F16.F32.PACK_AB R160, R145, R144 ;  /* 0x0000009091a0723e */ /* 0x000fe400000000ff */
[C---:B------:R-:W-:Y:S01]  /*106e0*/  IADD3 R100, P4, R156.reuse, 0x2000, RZ ;  /* 0x000020009c647810 */ /* 0x040fe20007f9e0ff */
[----:B------:R-:W-:Y:S01]  /*106f0*/  STSM.16.M88.4 [R134], R24 ;  /* 0x0000001886007844 */ /* 0x000fe20000000200 */
[----:B------:R-:W-:Y:S02]  /*10700*/  IADD3 R101, P5, R156, 0x3000, RZ ;  /* 0x000030009c657810 */ /* 0x000fe40007fbe0ff */
[----:B------:R-:W-:Y:S01]  /*10710*/  LOP3.LUT R21, R100, 0x380, RZ, 0xc0, !PT ;  /* 0x0000038064157812 */ /* 0x000fe200078ec0ff */
[----:B------:R1:W-:Y:S01]  /*10720*/  STSM.16.M88.4 [R23], R160 ;  /* 0x000000a017007844 */ /* 0x0003e20000000200 */
[----:B------:R-:W-:Y:S02]  /*10730*/  IADD3 R103, P6, R156, 0x4000, RZ ;  /* 0x000040009c677810 */ /* 0x000fe40007fde0ff */
[----:B------:R-:W-:Y:S01]  /*10740*/  SHF.R.U64 R21, R21, 0x3, RZ ;  /* 0x0000000315157819 */ /* 0x000fe200000012ff */
[----:B------:R-:W-:Y:S01]  /*10750*/  BAR.SYNC.DEFER_BLOCKING 0x1, 0x100 ;  /* 0x0044000000007b1d */ /* 0x000fe20000010000 */
[----:B------:R-:W-:-:S02]  /*10760*/  LOP3.LUT R102, R103, 0x380, RZ, 0xc0, !PT ;  /* 0x0000038067667812 */ /* 0x000fc400078ec0ff */
[----:B------:R-:W-:Y:S01]  /*10770*/  LOP3.LUT R20, R21, R100, RZ, 0x3c, !PT ;  /* 0x0000006415147212 */ /* 0x000fe200078e3cff */
[----:B------:R-:W-:Y:S01]  /*10780*/  UIMAD UR5, UR10, UR8, URZ ;  /* 0x000000080a0572a4 */ /* 0x000fe2000f8e023f */
[----:B------:R-:W-:Y:S01]  /*10790*/  LOP3.LUT R100, R101, 0x380, RZ, 0xc0, !PT ;  /* 0x0000038065647812 */ /* 0x000fe200078ec0ff */
[--C-:B------:R-:W-:Y:S01]  /*107a0*/  IMAD.X R21, RZ, RZ, R157.reuse, P4 ;  /* 0x000000ffff157224 */ /* 0x100fe200020e069d */
[----:B------:R-:W-:Y:S02]  /*107b0*/  SHF.R.U64 R102, R102, 0x3, RZ ;  /* 0x0000000366667819 */ /* 0x000fe400000012ff */
[----:B------:R-:W-:Y:S02]  /*107c0*/  SHF.R.U64 R100, R100, 0x3, RZ ;  /* 0x0000000364647819 */ /* 0x000fe400000012ff */
[----:B------:R-:W-:Y:S01]  /*107d0*/  LOP3.LUT R29, R156, 0x380, RZ, 0xc0, !PT ;  /* 0x000003809c1d7812 */ /* 0x000fe200078ec0ff */
[----:B-1----:R-:W1:Y:S01]  /*107e0*/  @P2 LDC R23, c[0x0][0xbf0] ;  /* 0x0002fc00ff172b82 */ /* 0x002e620000000800 */
[----:B------:R-:W-:Y:S01]  /*107f0*/  LOP3.LUT R100, R100, R101, RZ, 0x3c, !PT ;  /* 0x0000006564647212 */ /* 0x000fe200078e3cff */
[----:B------:R-:W-:Y:S01]  /*10800*/  IMAD.X R101, RZ, RZ, R157, P5 ;  /* 0x000000ffff657224 */ /* 0x000fe200028e069d */
[----:B------:R-:W-:Y:S01]  /*10810*/  LOP3.LUT R102, R102, R103, RZ, 0x3c, !PT ;  /* 0x0000006766667212 */ /* 0x000fe200078e3cff */
[----:B--2---:R2:W-:Y:S01]  /*10820*/  @!P1 ST.E desc[UR38][R48.64], R0 ;  /* 0x0000000030009985 */ /* 0x0045e2000c101926 */
[----:B------:R-:W-:Y:S01]  /*10830*/  IADD3.X R103, RZ, R157, RZ, P6, !PT ;  /* 0x0000009dff677210 */ /* 0x000fe200037fe4ff */
[----:B------:R-:W-:Y:S01]  /*10840*/  UIMAD.WIDE.U32 UR6, UR11, UR8, URZ ;  /* 0x000000080b0672a5 */ /* 0x000fe2000f8e003f */
[C---:B------:R-:W-:Y:S01]  /*10850*/  IADD3 R113, P4, R156.reuse, 0x9000, RZ ;  /* 0x000090009c717810 */ /* 0x040fe20007f9e0ff */
[----:B0-----:R0:W-:Y:S01]  /*10860*/  @!P0 ST.E desc[UR38][R52.64], R2 ;  /* 0x0000000234008985 */ /* 0x0011e2000c101926 */
[----:B------:R-:W-:Y:S01]  /*10870*/  UIMAD UR5, UR11, UR9, UR5 ;  /* 0x000000090b0572a4 */ /* 0x000fe2000f8e0205 */
[----:B------:R-:W-:-:S02]  /*10880*/  IADD3 R115, P5, R156, 0xa000, RZ ;  /* 0x0000a0009c737810 */ /* 0x000fc40007fbe0ff */
[----:B------:R3:W5:Y:S01]  /*10890*/  LD.E.128 R36, desc[UR38][R18.64] ;  /* 0x0000002612247980 */ /* 0x000762000c101d00 */
[----:B------:R-:W-:Y:S01]  /*108a0*/  IADD3 R117, P6, R156, 0xb000, RZ ;  /* 0x0000b0009c757810 */ /* 0x000fe20007fde0ff */
[----:B------:R-:W-:Y:S01]  /*108b0*/  ULDC.64 UR10, c[0x0][0xaf0] ;  /* 0x0002bc00000a7ab9 */ /* 0x000fe20000000a00 */
[----:B------:R-:W-:Y:S01]  /*108c0*/  SHF.R.U64 R29, R29, 0x3, RZ ;  /* 0x000000031d1d7819 */ /* 0x000fe200000012ff */
[----:B--2---:R-:W-:Y:S01]  /*108d0*/  IMAD R0, R219, 0x20, R222 ;  /* 0x00000020db007824 */ /* 0x004fe200078e02de */
[----:B------:R-:W-:Y:S01]  /*108e0*/  UIADD3 UR7, UR7, UR5, URZ ;  /* 0x0000000507077290 */ /* 0x000fe2000fffe03f */
[----:B------:R-:W-:Y:S01]  /*108f0*/  LOP3.LUT R112, R113, 0x380, RZ, 0xc0, !PT ;  /* 0x0000038071707812 */ /* 0x000fe200078ec0ff */
[----:B------:R2:W5:Y:S01]  /*10900*/  LD.E.128 R40, desc[UR38][R20.64] ;  /* 0x0000002614287980 */ /* 0x000562000c101d00 */
[----:B------:R-:W-:Y:S01]  /*10910*/  LOP3.LUT R114, R115, 0x380, RZ, 0xc0, !PT ;  /* 0x0000038073727812 */ /* 0x000fe200078ec0ff */
[----:B---3--:R-:W3:Y:S01]  /*10920*/  @P2 LDC R19, c[0x0][0xbec] ;  /* 0x0002fb00ff132b82 */ /* 0x008ee20000000800 */
[----:B0-----:R-:W-:Y:S01]  /*10930*/  VIADD R2, R0, UR14 ;  /* 0x0000000e00027c36 */ /* 0x001fe20008000000 */
[----:B------:R-:W-:Y:S01]  /*10940*/  UIMAD UR8, UR12, UR10, URZ ;  /* 0x0000000a0c0872a4 */ /* 0x000fe2000f8e023f */
[----:B------:R-:W-:Y:S01]  /*10950*/  LOP3.LUT R116, R117, 0x380, RZ, 0xc0, !PT ;  /* 0x0000038075747812 */ /* 0x000fe200078ec0ff */
[----:B------:R-:W-:Y:S01]  /*10960*/  UIMAD.WIDE.U32 UR6, UR15, UR10, UR6 ;  /* 0x0000000a0f0672a5 */ /* 0x000fe2000f8e0006 */
[----:B------:R-:W-:Y:S01]  /*10970*/  SHF.R.U64 R112, R112, 0x3, RZ ;  /* 0x0000000370707819 */ /* 0x000fe200000012ff */
[----:B------:R0:W5:Y:S01]  /*10980*/  LD.E.128 R4, desc[UR38][R100.64] ;  /* 0x0000002664047980 */ /* 0x000162000c101d00 */
[----:B--2---:R-:W-:Y:S01]  /*10990*/  IMAD.MOV.U32 R21, RZ, RZ, R2 ;  /* 0x000000ffff157224 */ /* 0x004fe200078e0002 */
[----:B------:R-:W-:Y:S01]  /*109a0*/  UIMAD UR5, UR15, UR11, UR8 ;  /* 0x0000000b0f0572a4 */ /* 0x000fe2000f8e0208 */
[----:B------:R-:W-:Y:S01]  /*109b0*/  SHF.R.U64 R114, R114, 0x3, RZ ;  /* 0x0000000372727819 */ /* 0x000fe200000012ff */
[----:B------:R0:W5:Y:S01]  /*109c0*/  LD.E.128 R8, desc[UR38][R102.64] ;  /* 0x0000002666087980 */ /* 0x000162000c101d00 */
[----:B------:R-:W-:Y:S01]  /*109d0*/  SHF.R.U64 R116, R116, 0x3, RZ ;  /* 0x0000000374747819 */ /* 0x000fe200000012ff */
[----:B------:R-:W-:Y:S01]  /*109e0*/  UIADD3 UR5, UR7, UR5, URZ ;  /* 0x0000000507057290 */ /* 0x000fe2000fffe03f */
[----:B------:R-:W-:Y:S01]  /*109f0*/  LOP3.LUT R28, R29, R156, RZ, 0x3c, !PT ;  /* 0x0000009c1d1c7212 */ /* 0x000fe200078e3cff */
[----:B------:R-:W-:Y:S01]  /*10a00*/  ULDC.64 UR8, c[0x0][0xae0] ;  /* 0x0002b80000087ab9 */ /* 0x000fe20000000a00 */
[----:B------:R-:W-:Y:S01]  /*10a10*/  LOP3.LUT R112, R112, R113, RZ, 0x3c, !PT ;  /* 0x0000007170707212 */ /* 0x000fe200078e3cff */
[--C-:B------:R-:W-:Y:S01]  /*10a20*/  IMAD.X R113, RZ, RZ, R157.reuse, P4 ;  /* 0x000000ffff717224 */ /* 0x100fe200020e069d */
[----:B------:R-:W-:Y:S01]  /*10a30*/  LOP3.LUT R114, R114, R115, RZ, 0x3c, !PT ;  /* 0x0000007372727212 */ /* 0x000fe200078e3cff */
[----:B------:R0:W5:Y:S01]  /*10a40*/  LD.E.128 R12, desc[UR38][R104.64] ;  /* 0x00000026680c7980 */ /* 0x000162000c101d00 */
[----:B------:R-:W-:Y:S01]  /*10a50*/  LOP3.LUT R116, R116, R117, RZ, 0x3c, !PT ;  /* 0x0000007574747212 */ /* 0x000fe200078e3cff */
[----:B------:R-:W-:Y:S01]  /*10a60*/  IMAD.X R117, RZ, RZ, R157, P6 ;  /* 0x000000ffff757224 */ /* 0x000fe200030e069d */
[-C--:B------:R-:W-:Y:S01]  /*10a70*/  MOV R29, R157.reuse ;  /* 0x0000009d001d7202 */ /* 0x080fe20000000f00 */
[----:B------:R0:W5:Y:S01]  /*10a80*/  LD.E.128 R24, desc[UR38][R106.64] ;  /* 0x000000266a187980 */ /* 0x000162000c101d00 */
[----:B------:R-:W-:Y:S01]  /*10a90*/  IADD3.X R115, RZ, R157, RZ, P5, !PT ;  /* 0x0000009dff737210 */ /* 0x000fe20002ffe4ff */
[----:B---3--:R-:W-:Y:S01]  /*10aa0*/  @P2 IMAD.HI.U32 R0, R2, R19, RZ ;  /* 0x0000001302002227 */ /* 0x008fe200078e00ff */
[----:B------:R-:W-:Y:S01]  /*10ab0*/  MOV R18, UR6 ;  /* 0x0000000600127c02 */ /* 0x000fe20008000f00 */
[----:B------:R0:W5:Y:S03]  /*10ac0*/  LD.E.128 R32, desc[UR38][R28.64] ;  /* 0x000000261c207980 */ /* 0x000166000c101d00 */
[----:B-1----:R-:W-:Y:S01]  /*10ad0*/  @P2 SHF.R.U32.HI R21, RZ, R23, R0 ;  /* 0x00000017ff152219 */ /* 0x002fe20000011600 */
[----:B------:R0:W5:Y:S03]  /*10ae0*/  LD.E.128 R44, desc[UR38][R108.64] ;  /* 0x000000266c2c7980 */ /* 0x000166000c101d00 */
[--C-:B------:R-:W-:Y:S01]  /*10af0*/  SHF.R.S32.HI R0, RZ, 0x1f, R21.reuse ;  /* 0x0000001fff007819 */ /* 0x100fe20000011415 */
[----:B------:R-:W-:Y:S01]  /*10b00*/  IMAD.MOV R23, RZ, RZ, -R21 ;  /* 0x000000ffff177224 */ /* 0x000fe200078e0a15 */
[----:B------:R0:W5:Y:S01]  /*10b10*/  LD.E.128 R64, desc[UR38][R110.64] ;  /* 0x000000266e407980 */ /* 0x000162000c101d00 */
[----:B------:R-:W-:Y:S01]  /*10b20*/  IMAD.U32 R19, RZ, RZ, UR7 ;  /* 0x00000007ff137e24 */ /* 0x000fe2000f8e00ff */
[----:B------:R-:W-:Y:S01]  /*10b30*/  ULDC.64 UR6, c[0x0][0xad8] ;  /* 0x0002b60000067ab9 */ /* 0x000fe20000000a00 */
[----:B------:R-:W-:Y:S01]  /*10b40*/  IMAD R0, R0, UR8, RZ ;  /* 0x0000000800007c24 */ /* 0x000fe2000f8e02ff */
[----:B------:R0:W5:Y:S01]  /*10b50*/  LD.E.128 R48, desc[UR38][R112.64] ;  /* 0x0000002670307980 */ /* 0x000162000c101d00 */
[----:B------:R-:W-:-:S02]  /*10b60*/  IMAD R23, R158, R23, R2 ;  /* 0x000000179e177224 */ /* 0x000fc400078e0202 */
[----:B------:R-:W-:Y:S01]  /*10b70*/  IMAD.U32 R19, RZ, RZ, UR5 ;  /* 0x00000005ff137e24 */ /* 0x000fe2000f8e00ff */
[----:B------:R0:W5:Y:S01]  /*10b80*/  LD.E.128 R52, desc[UR38][R114.64] ;  /* 0x0000002672347980 */ /* 0x000162000c101d00 */
[C---:B------:R-:W-:Y:S01]  /*10b90*/  IMAD R77, R21.reuse, UR9, R0 ;  /* 0x00000009154d7c24 */ /* 0x040fe2000f8e0200 */
[----:B------:R-:W-:Y:S02]  /*10ba0*/  SHF.R.S32.HI R0, RZ, 0x1f, R23 ;  /* 0x0000001fff007819 */ /* 0x000fe40000011417 */
[----:B------:R0:W5:Y:S01]  /*10bb0*/  LD.E.128 R56, desc[UR38][R116.64] ;  /* 0x0000002674387980 */ /* 0x000162000c101d00 */
[----:B------:R-:W-:-:S03]  /*10bc0*/  IMAD.WIDE.U32 R18, R21, UR8, R18 ;  /* 0x0000000815127c25 */ /* 0x000fc6000f8e0012 */
[----:B------:R0:W5:Y:S04]  /*10bd0*/  LD.E.128 R72, desc[UR38][R118.64] ;  /* 0x0000002676487980 */ /* 0x000168000c101d00 */
[----:B------:R0:W5:Y:S04]  /*10be0*/  LD.E.128 R68, desc[UR38][R120.64] ;  /* 0x0000002678447980 */ /* 0x000168000c101d00 */
[----:B------:R0:W5:Y:S04]  /*10bf0*/  LD.E.128 R60, desc[UR38][R122.64] ;  /* 0x000000267a3c7980 */ /* 0x000168000c101d00 */
[----:B------:R-:W5:Y:S01]  /*10c00*/  LD.E.128 R28, desc[UR38][R30.64] ;  /* 0x000000261e1c7980 */ /* 0x000f62000c101d00 */
[----:B------:R-:W-:Y:S01]  /*10c10*/  @!PT LDS RZ, [RZ] ;  /* 0x00000000fffff984 */ /* 0x000fe20000000800 */
[----:B------:R-:W-:Y:S01]  /*10c20*/  @!PT LDS RZ, [RZ] ;  /* 0x00000000fffff984 */ /* 0x000fe20000000800 */
[----:B------:R-:W-:Y:S01]  /*10c30*/  @!PT LDS RZ, [RZ] ;  /* 0x00000000fffff984 */ /* 0x000fe20000000800 */
[----:B------:R-:W-:Y:S01]  /*10c40*/  @!PT LDS RZ, [RZ] ;  /* 0x00000000fffff984 */ /* 0x000fe20000000800 */
[----:B------:R1:W-:Y:S06]  /*10c50*/  MEMBAR.ALL.CTA ;  /* 0x0000000000007992 */ /* 0x0003ec0000008000 */
[----:B-1----:R-:W1:Y:S01]  /*10c60*/  FENCE.VIEW.ASYNC.S ;  /* 0x00000000000073c6 */ /* 0x002e620000000000 */
[----:B------:R-:W-:-:S02]  /*10c70*/  IMAD.IADD R19, R19, 0x1, R77 ;  /* 0x0000000113137824 */ /* 0x000fc400078e024d */
[----:B------:R-:W-:Y:S02]  /*10c80*/  IMAD R2, R0, UR6, RZ ;  /* 0x0000000600027c24 */ /* 0x000fe4000f8e02ff */
[----:B------:R-:W-:Y:S01]  /*10c90*/  VIADD R80, R222, UR14 ;  /* 0x0000000ede507c36 */ /* 0x000fe20008000000 */
[----:B------:R-:W-:Y:S01]  /*10ca0*/  UIADD3 UR5, UR13, 0x38820, URZ ;  /* 0x000388200d057890 */ /* 0x000fe2000fffe03f */
[C---:B------:R-:W-:Y:S02]  /*10cb0*/  IMAD R21, R23.reuse, UR7, R2 ;  /* 0x0000000717157c24 */ /* 0x040fe4000f8e0202 */
[----:B------:R-:W-:Y:S01]  /*10cc0*/  IMAD.WIDE.U32 R18, R23, UR6, R18 ;  /* 0x0000000617127c25 */ /* 0x000fe2000f8e0012 */
[----:B------:R-:W-:Y:S01]  /*10cd0*/  ISETP.GE.AND P2, PT, R80, R3, PT ;  /* 0x000000035000720c */ /* 0x000fe20003f46270 */
[----:B------:R-:W-:Y:S01]  /*10ce0*/  ULDC.64 UR6, c[0x0][0xa80] ;  /* 0x0002a00000067ab9 */ /* 0x000fe20000000a00 */
[----:B------:R-:W-:Y:S01]  /*10cf0*/  UPRMT UR5, URZ, 0x654, UR5 ;  /* 0x000006543f057896 */ /* 0x000fe20008000005 */
[----:B------:R-:W-:Y:S01]  /*10d00*/  IMAD.IADD R19, R19, 0x1, R21 ;  /* 0x0000000113137824 */ /* 0x000fe200078e0215 */
[----:B------:R-:W-:Y:S01]  /*10d10*/  LEA R2, P3, R18, UR6, 0x1 ;  /* 0x0000000612027c11 */ /* 0x000fe2000f8608ff */
[----:B------:R-:W-:-:S03]  /*10d20*/  VIADD R0, R80, 0x20 ;  /* 0x0000002050007836 */ /* 0x000fc60000000000 */
[----:B------:R-:W-:Y:S02]  /*10d30*/  LEA.HI.X R16, R18, UR7, R19, 0x1, P3 ;  /* 0x0000000712107c11 */ /* 0x000fe400098f0c13 */
[-C--:B------:R-:W-:Y:S01]  /*10d40*/  ISETP.GE.AND P1, PT, R0, R3.reuse, PT ;  /* 0x000000030000720c */ /* 0x080fe20003f26270 */
[----:B-1----:R0:W1:Y:S01]  /*10d50*/  SHFL.IDX PT, R79, R2, RZ, 0x181f ;  /* 0x00181fff024f7589 */ /* 0x00206200000e0000 */
[----:B------:R-:W-:Y:S01]  /*10d60*/  IADD3 R0, R80, 0x40, RZ ;  /* 0x0000004050007810 */ /* 0x000fe20007ffe0ff */
[----:B------:R-:W-:Y:S01]  /*10d70*/  BSSY B1, `(.L_x_2241) ;  /* 0x000001a000017945 */ /* 0x000fe20003800000 */
[----:B------:R-:W-:Y:S01]  /*10d80*/  SYNCS.ARRIVE.TRANS64.RED.A1T0 RZ, [UR5], RZ ;  /* 0x000000ffffff79a7 */ /* 0x000fe20008100405 */
[----:B------:R0:W2:Y:S01]  /*10d90*/  SHFL.IDX PT, R23, R16, RZ, 0x181f ;  /* 0x00181fff10177589 */ /* 0x0000a200000e0000 */
[----:B------:R-:W-:Y:S02]  /*10da0*/  ISETP.GE.AND P0, PT, R0, R3, PT ;  /* 0x000000030000720c */ /* 0x000fe40003f06270 */
[----:B------:R-:W-:-:S02]  /*10db0*/  SHF.R.S32.HI R196, RZ, 0x1f, R218 ;  /* 0x0000001fffc47819 */ /* 0x000fc400000114da */
[----:B------:R-:W-:Y:S02]  /*10dc0*/  SHF.R.S32.HI R197, RZ, 0x1f, R216 ;  /* 0x0000001fffc57819 */ /* 0x000fe400000114d8 */
[----:B------:R-:W-:Y:S02]  /*10dd0*/  SHF.R.S32.HI R198, RZ, 0x1f, R217 ;  /* 0x0000001fffc67819 */ /* 0x000fe400000114d9 */
[----:B------:R-:W-:Y:S01]  /*10de0*/  SHF.R.S32.HI R199, RZ, 0x1f, R22 ;  /* 0x0000001fffc77819 */ /* 0x000fe20000011416 */
[----:B0-----:R-:W-:Y:S06]  /*10df0*/  @P2 BRA `(.L_x_2242) ;  /* 0x0000000000442947 */ /* 0x001fec0003800000 */
        /* <DEDUP_REMOVED lines=17> */
.L_x_2242:
[----:B------:R-:W-:Y:S05]  /*10f10*/  BSYNC B1 ;  /* 0x0000000000017941 */ /* 0x000fea0003800000 */
.L_x_2241:
[----:B0-----:R0:W3:Y:S01]  /*10f20*/  SHFL.IDX PT, R21, R16, 0x1, 0x181f ;  /* 0x00381f0010157f89 */ /* 0x0010e200000e0000 */
[----:B------:R-:W-:Y:S03]  /*10f30*/  BSSY B1, `(.L_x_2243) ;  /* 0x0000014000017945 */ /* 0x000fe60003800000 */
[----:B------:R0:W4:Y:S01]  /*10f40*/  SHFL.IDX PT, R19, R2, 0x1, 0x181f ;  /* 0x00381f0002137f89 */ /* 0x00012200000e0000 */
[----:B------:R-:W-:Y:S05]  /*10f50*/  @P1 BRA `(.L_x_2244) ;  /* 0x0000000000441947 */ /* 0x000fea0003800000 */
[----:B------:R-:W-:Y:S02]  /*10f60*/  ULDC UR5, c[0x0][0xac8] ;  /* 0x0002b20000057ab9 */ /* 0x000fe40000000800 */
[----:B------:R-:W-:Y:S02]  /*10f70*/  ISETP.GE.AND P4, PT, R22, UR5, PT ;  /* 0x0000000516007c0c */ /* 0x000fe4000bf86270 */
[----:B------:R-:W-:Y:S02]  /*10f80*/  ISETP.GE.AND P3, PT, R217, UR5, PT ;  /* 0x00000005d9007c0c */ /* 0x000fe4000bf66270 */
[----:B------:R-:W-:Y:S02]  /*10f90*/  ISETP.GE.AND P2, PT, R216, UR5, PT ;  /* 0x00000005d8007c0c */ /* 0x000fe4000bf46270 */
[----:B------:R-:W-:-:S07]  /*10fa0*/  ISETP.GE.AND P1, PT, R218, UR5, PT ;  /* 0x00000005da007c0c */ /* 0x000fce000bf26270 */
[CC--:B----45:R-:W-:Y:S02]  /*10fb0*/  @!P4 LEA R8, P6, R22.reuse, R19.reuse, 0x1 ;  /* 0x000000131608c211 */ /* 0x0f0fe400078c08ff */
[C---:B------:R-:W-:Y:S02]  /*10fc0*/  @!P3 LEA R10, P5, R217.reuse, R19, 0x1 ;  /* 0x00000013d90ab211 */ /* 0x040fe400078a08ff */
        /* <DEDUP_REMOVED lines=10> */
.L_x_2244:
[----:B------:R-:W-:Y:S05]  /*11070*/  BSYNC B1 ;  /* 0x0000000000017941 */ /* 0x000fea0003800000 */
.L_x_2243:
[----:B---3-5:R3:W0:Y:S01]  /*11080*/  SHFL.IDX PT, R15, R16, 0x2, 0x181f ;  /* 0x00581f00100f7f89 */ /* 0x02862200000e0000 */
        /* <DEDUP_REMOVED lines=8> */
[-C--:B0-----:R-:W-:Y:S02]  /*11110*/  @!P3 LEA R8, P6, R22, R11.reuse, 0x1 ;  /* 0x0000000b1608b211 */ /* 0x081fe400078c08ff */
[CC--:B------:R-:W-:Y:S02]  /*11120*/  @!P2 LEA R10, P5, R217.reuse, R11.reuse, 0x1 ;  /* 0x0000000bd90aa211 */ /* 0x0c0fe400078a08ff */
[----:B------:R-:W-:Y:S02]  /*11130*/  @!P1 LEA R12, P4, R216, R11, 0x1 ;  /* 0x0000000bd80c9211 */ /* 0x000fe400078808ff */
[----:B------:R-:W-:Y:S02]  /*11140*/  @!P3 LEA.HI.X R9, R22, R15, R199, 0x1, P6 ;  /* 0x0000000f1609b211 */ /* 0x000fe400030f0cc7 */
        /* <DEDUP_REMOVED lines=8> */
.L_x_2246:
[----:B------:R-:W-:Y:S05]  /*111d0*/  BSYNC B1 ;  /* 0x0000000000017941 */ /* 0x000fea0003800000 */
.L_x_2245:
[----:B------:R-:W-:Y:S01]  /*111e0*/  VIADD R0, R80, 0x60 ;  /* 0x0000006050007836 */ /* 0x000fe20000000000 */
[----:B0-----:R0:W0:Y:S04]  /*111f0*/  SHFL.IDX PT, R13, R16, 0x3, 0x181f ;  /* 0x00781f00100d7f89 */ /* 0x00102800000e0000 */
[----:B------:R-:W-:Y:S01]  /*11200*/  ISETP.GE.AND P0, PT, R0, R3, PT ;  /* 0x000000030000720c */ /* 0x000fe20003f06270 */
[----:B------:R0:W0:-:S12]  /*11210*/  SHFL.IDX PT, R15, R2, 0x3, 0x181f ;  /* 0x00781f00020f7f89 */ /* 0x00001800000e0000 */
[----:B------:R-:W-:Y:S05]  /*11220*/  @P0 BRA `(.L_x_2247) ;  /* 0x0000000c00580947 */ /* 0x000fea0003800000 */
[----:B------:R-:W-:Y:S02]  /*11230*/  ULDC UR5, c[0x0][0xac8] ;  /* 0x0002b20000057ab9 */ /* 0x000fe40000000800 */
[----:B------:R-:W-:Y:S02]  /*11240*/  ISETP.GE.AND P3, PT, R22, UR5, PT ;  /* 0x0000000516007c0c */ /* 0x000fe4000bf66270 */
[----:B------:R-:W-:Y:S02]  /*11250*/  ISETP.GE.AND P4, PT, R217, UR5, PT ;  /* 0x00000005d9007c0c */ /* 0x000fe4000bf86270 */
[----:B------:R-:W-:-:S09]  /*11260*/  ISETP.GE.AND P5, PT, R216, UR5, PT ;  /* 0x00000005d8007c0c */ /* 0x000fd2000bfa6270 */
[-C--:B0--3--:R-:W-:Y:S02]  /*11270*/  @!P3 LEA R2, P0, R22, R15.reuse, 0x1 ;  /* 0x0000000f1602b211 */ /* 0x089fe400078008ff */
[CC--:B------:R-:W-:Y:S02]  /*11280*/  @!P4 LEA R8, P1, R217.reuse, R15.reuse, 0x1 ;  /* 0x0000000fd908c211 */ /* 0x0c0fe400078208ff */
[----:B------:R-:W-:Y:S02]  /*11290*/  @!P5 LEA R10, P2, R216, R15, 0x1 ;  /* 0x0000000fd80ad211 */ /* 0x000fe400078408ff */
[-C--:B------:R-:W-:Y:S02]  /*112a0*/  @!P3 LEA.HI.X R3, R22, R13.reuse, R199, 0x1, P0 ;  /* 0x0000000d1603b211 */ /* 0x080fe400000f0cc7 */
        /* <DEDUP_REMOVED lines=11> */
.L_x_2240:
[----:B------:R-:W0:Y:S01]  /*11360*/  LDC R8, c[0x0][0xbe8] ;  /* 0x0002fa00ff087b82 */ /* 0x000e220000000800 */
[----:B------:R-:W1:Y:S01]  /*11370*/  S2R R0, SR_TID.X ;  /* 0x0000000000007919 */ /* 0x000e620000002100 */
[----:B------:R-:W-:Y:S01]  /*11380*/  R2UR UR6, R220 ;  /* 0x00000000dc0672ca */ /* 0x000fe200000e0000 */
[----:B------:R-:W-:Y:S01]  /*11390*/  BSSY B1, `(.L_x_2248) ;  /* 0x0000036000017945 */ /* 0x000fe20003800000 */
[----:B------:R-:W-:Y:S01]  /*113a0*/  R2UR UR5, R221 ;  /* 0x00000000dd0572ca */ /* 0x000fe200000e0000 */
[----:B------:R-:W-:-:S10]  /*113b0*/  IMAD R6, R219, 0x20, R222 ;  /* 0x00000020db067824 */ /* 0x000fd400078e02de */
[----:B------:R-:W-:Y:S02]  /*113c0*/  USHF.R.S32.HI UR8, URZ, 0x1f, UR6 ;  /* 0x0000001f3f087899 */ /* 0x000fe40008011406 */
[----:B------:R-:W-:Y:S01]  /*113d0*/  USHF.R.S32.HI UR9, URZ, 0x1f, UR5 ;  /* 0x0000001f3f097899 */ /* 0x000fe20008011405 */
[----:B0-----:R-:W-:Y:S01]  /*113e0*/  ISETP.NE.AND P1, PT, R8, 0x1, PT ;  /* 0x000000010800780c */ /* 0x001fe20003f25270 */
[----:B-1----:R-:W-:-:S12]  /*113f0*/  VIADD R0, R0, 0xffffff80 ;  /* 0xffffff8000007836 */ /* 0x002fd80000000000 */
[----:B------:R-:W0:Y:S01]  /*11400*/  @P1 LDC R9, c[0x0][0xbec] ;  /* 0x0002fb00ff091b82 */ /* 0x000e220000000800 */
[----:B------:R-:W-:-:S07]  /*11410*/  ISETP.GE.AND P0, PT, R0, 0x80, PT ;  /* 0x000000800000780c */ /* 0x000fce0003f06270 */
[----:B------:R-:W1:Y:S06]  /*11420*/  @P1 LDC R11, c[0x0][0xbf0] ;  /* 0x0002fc00ff0b1b82 */ /* 0x000e6c0000000800 */
[----:B------:R-:W-:Y:S05]  /*11430*/  @P0 BRA `(.L_x_2249) ;  /* 0x0000000000ac0947 */ /* 0x000fea0003800000 */
[----:B------:R-:W2:Y:S01]  /*11440*/  S2R R0, SR_TID.X ;  /* 0x0000000000007919 */ /* 0x000ea20000002100 */
[----:B------:R-:W3:Y:S01]  /*11450*/  LDC R3, c[0x0][0xbe8] ;  /* 0x0002fa00ff037b82 */ /* 0x000ee20000000800 */
[----:B------:R-:W-:-:S13]  /*11460*/  R2UR UR5, R213 ;  /* 0x00000000d50572ca */ /* 0x000fda00000e0000 */
[----:B------:R-:W-:Y:S01]  /*11470*/  IMAD.U32 R4, RZ, RZ, UR5 ;  /* 0x00000005ff047e24 */ /* 0x000fe2000f8e00ff */
[----:B------:R-:W-:Y:S02]  /*11480*/  ULDC UR5, c[0x0][0xa88] ;  /* 0x0002a20000057ab9 */ /* 0x000fe40000000800 */
[----:B---3--:R-:W-:Y:S02]  /*11490*/  IMAD R5, R3, UR5, RZ ;  /* 0x0000000503057c24 */ /* 0x008fe4000f8e02ff */
[----:B--2---:R-:W-:-:S04]  /*114a0*/  IADD3 R4, R4, -0x80, R0 ;  /* 0xffffff8004047810 */ /* 0x004fc80007ffe000 */
[----:B------:R-:W-:-:S13]  /*114b0*/  ISETP.GE.AND P0, PT, R4, R5, PT ;  /* 0x000000050400720c */ /* 0x000fda0003f06270 */
[----:B------:R-:W-:Y:S05]  /*114c0*/  @P0 BRA `(.L_x_2249) ;  /* 0x0000000000880947 */ /* 0x000fea0003800000 */
[----:B------:R-:W-:Y:S01]  /*114d0*/  ISETP.NE.AND P0, PT, R3, 0x1, PT ;  /* 0x000000010300780c */ /* 0x000fe20003f05270 */
[----:B------:R-:W-:Y:S01]  /*114e0*/  ULDC.64 UR10, c[0x0][0xb90] ;  /* 0x0002e400000a7ab9 */ /* 0x000fe20000000a00 */
[----:B------:R-:W-:Y:S01]  /*114f0*/  R2UR UR13, R220 ;  /* 0x00000000dc0d72ca */ /* 0x000fe200000e0000 */
[----:B------:R-:W-:Y:S01]  /*11500*/  UIMAD UR5, UR8, UR10, URZ ;  /* 0x0000000a080572a4 */ /* 0x000fe2000f8e023f */
[----:B------:R-:W-:Y:S02]  /*11510*/  R2UR UR12, R221 ;  /* 0x00000000dd0c72ca */ /* 0x000fe400000e0000 */
[----:B------:R-:W-:-:S07]  /*11520*/  MOV R2, R4 ;  /* 0x0000000400027202 */ /* 0x000fce0000000f00 */
        /* <DEDUP_REMOVED lines=28> */
.L_x_2249:
[----:B------:R-:W-:Y:S05]  /*116f0*/  BSYNC B1 ;  /* 0x0000000000017941 */ /* 0x000fea0003800000 */
.L_x_2248:
[----:B------:R-:W-:Y:S01]  /*11700*/  R2UR UR12, R213 ;  /* 0x00000000d50c72ca */ /* 0x000fe200000e0000 */
[----:B------:R-:W-:Y:S01]  /*11710*/  ULDC.64 UR10, c[0x0][0xae8] ;  /* 0x0002ba00000a7ab9 */ /* 0x000fe20000000a00 */
[----:B------:R-:W-:Y:S01]  /*11720*/  R2UR UR14, R220 ;  /* 0x00000000dc0e72ca */ /* 0x000fe200000e0000 */
[----:B------:R-:W-:Y:S01]  /*11730*/  UIMAD UR5, UR8, UR10, URZ ;  /* 0x0000000a080572a4 */ /* 0x000fe2000f8e023f */
[----:B------:R-:W-:Y:S01]  /*11740*/  R2UR UR13, R221 ;  /* 0x00000000dd0d72ca */ /* 0x000fe200000e0000 */
[----:B------:R-:W-:Y:S01]  /*11750*/  BSSY B1, `(.L_x_2250) ;  /* 0x0000041000017945 */ /* 0x000fe20003800000 */
[----:B------:R-:W-:Y:S02]  /*11760*/  SHF.R.S32.HI R16, RZ, 0x1f, R218 ;  /* 0x0000001fff107819 */ /* 0x000fe400000114da */
[----:B------:R-:W-:Y:S02]  /*11770*/  SHF.R.S32.HI R18, RZ, 0x1f, R216 ;  /* 0x0000001fff127819 */ /* 0x000fe400000114d8 */
[----:B------:R-:W-:-:S02]  /*11780*/  SHF.R.S32.HI R19, RZ, 0x1f, R217 ;  /* 0x0000001fff137819 */ /* 0x000fc400000114d9 */
[----:B------:R-:W-:Y:S01]  /*11790*/  SHF.R.S32.HI R20, RZ, 0x1f, R22 ;  /* 0x0000001fff147819 */ /* 0x000fe20000011416 */
[----:B------:R-:W-:Y:S02]  /*117a0*/  VIADD R6, R6, UR12 ;  /* 0x0000000c06067c36 */ /* 0x000fe40008000000 */
[----:B------:R-:W-:Y:S02]  /*117b0*/  UIMAD.WIDE.U32 UR6, UR14, UR10, URZ ;  /* 0x0000000a0e0672a5 */ /* 0x000fe4000f8e003f */
[----:B------:R-:W-:Y:S01]  /*117c0*/  UIMAD UR5, UR14, UR11, UR5 ;  /* 0x0000000b0e0572a4 */ /* 0x000fe2000f8e0205 */
[----:B0-----:R-:W-:Y:S01]  /*117d0*/  @P1 IMAD.HI.U32 R0, R6, R9, RZ ;  /* 0x0000000906001227 */ /* 0x001fe200078e00ff */
[----:B--2---:R-:W-:Y:S01]  /*117e0*/  MOV R5, R6 ;  /* 0x0000000600057202 */ /* 0x004fe20000000f00 */
[----:B------:R-:W-:Y:S01]  /*117f0*/  ULDC.64 UR10, c[0x0][0xaf0] ;  /* 0x0002bc00000a7ab9 */ /* 0x000fe20000000a00 */
[----:B------:R-:W-:Y:S02]  /*11800*/  UIADD3 UR7, UR7, UR5, URZ ;  /* 0x0000000507077290 */ /* 0x000fe4000fffe03f */
[----:B------:R-:W-:Y:S01]  /*11810*/  UIMAD UR5, UR9, UR10, URZ ;  /* 0x0000000a090572a4 */ /* 0x000fe2000f8e023f */
[----:B-1----:R-:W-:Y:S01]  /*11820*/  @P1 SHF.R.U32.HI R5, RZ, R11, R0 ;  /* 0x0000000bff051219 */ /* 0x002fe20000011600 */
        /* <DEDUP_REMOVED lines=8> */
[----:B------:R-:W-:Y:S01]  /*118b0*/  IMAD R7, R8, R7, R6 ;  /* 0x0000000708077224 */ /* 0x000fe200078e0206 */
[----:B------:R-:W-:Y:S01]  /*118c0*/  IADD3 R6, R222, UR12, RZ ;  /* 0x0000000cde067c10 */ /* 0x000fe2000fffe0ff */
        /* <DEDUP_REMOVED lines=8> */
[----:B------:R-:W-:Y:S02]  /*11950*/  IMAD R4, R0, UR6, RZ ;  /* 0x0000000600047c24 */ /* 0x000fe4000f8e02ff */
[----:B------:R-:W-:Y:S02]  /*11960*/  IMAD R9, R8, UR5, RZ ;  /* 0x0000000508097c24 */ /* 0x000fe4000f8e02ff */
[C---:B------:R-:W-:Y:S02]  /*11970*/  IMAD R5, R7.reuse, UR7, R4 ;  /* 0x0000000707057c24 */ /* 0x040fe4000f8e0204 */
[----:B------:R-:W-:Y:S01]  /*11980*/  IMAD.WIDE.U32 R2, R7, UR6, R2 ;  /* 0x0000000607027c25 */ /* 0x000fe2000f8e0002 */
[----:B------:R-:W-:Y:S01]  /*11990*/  ISETP.GE.AND P2, PT, R6, R9, PT ;  /* 0x000000090600720c */ /* 0x000fe20003f46270 */
[----:B------:R-:W-:-:S02]  /*119a0*/  ULDC.64 UR6, c[0x0][0xa80] ;  /* 0x0002a00000067ab9 */ /* 0x000fc40000000a00 */
[----:B------:R-:W-:Y:S01]  /*119b0*/  IMAD.IADD R3, R3, 0x1, R5 ;  /* 0x0000000103037824 */ /* 0x000fe200078e0205 */
[----:B------:R-:W-:Y:S01]  /*119c0*/  LEA R4, P3, R2, UR6, 0x1 ;  /* 0x0000000602047c11 */ /* 0x000fe2000f8608ff */
[----:B------:R-:W-:-:S03]  /*119d0*/  VIADD R0, R6, 0x20 ;  /* 0x0000002006007836 */ /* 0x000fc60000000000 */
[----:B------:R-:W-:Y:S01]  /*119e0*/  LEA.HI.X R5, R2, UR7, R3, 0x1, P3 ;  /* 0x0000000702057c11 */ /* 0x000fe200098f0c03 */
[----:B------:R0:W1:Y:S01]  /*119f0*/  SHFL.IDX PT, R7, R4, RZ, 0x181f ;  /* 0x00181fff04077589 */ /* 0x00006200000e0000 */
[-C--:B------:R-:W-:Y:S01]  /*11a00*/  ISETP.GE.AND P1, PT, R0, R9.reuse, PT ;  /* 0x000000090000720c */ /* 0x080fe20003f26270 */
[----:B------:R-:W-:Y:S02]  /*11a10*/  VIADD R0, R6, 0x40 ;  /* 0x0000004006007836 */ /* 0x000fe40000000000 */
[----:B------:R0:W2:Y:S03]  /*11a20*/  SHFL.IDX PT, R3, R5, RZ, 0x181f ;  /* 0x00181fff05037589 */ /* 0x0000a600000e0000 */
[----:B------:R-:W-:Y:S01]  /*11a30*/  ISETP.GE.AND P0, PT, R0, R9, PT ;  /* 0x000000090000720c */ /* 0x000fe20003f06270 */
[----:B------:R-:W-:-:S12]  /*11a40*/  @P2 BRA `(.L_x_2251) ;  /* 0x0000000000442947 */ /* 0x000fd80003800000 */
        /* <DEDUP_REMOVED lines=17> */
.L_x_2251:
[----:B------:R-:W-:Y:S05]  /*11b60*/  BSYNC B1 ;  /* 0x0000000000017941 */ /* 0x000fea0003800000 */
.L_x_2250:
[----:B--23--:R2:W3:Y:S01]  /*11b70*/  SHFL.IDX PT, R3, R5, 0x1, 0x181f ;  /* 0x00381f0005037f89 */ /* 0x00c4e200000e0000 */
[----:B------:R-:W-:Y:S03]  /*11b80*/  BSSY B1, `(.L_x_2252) ;  /* 0x0000014000017945 */ /* 0x000fe60003800000 */
[----:B-1----:R2:W1:Y:S01]  /*11b90*/  SHFL.IDX PT, R7, R4, 0x1, 0x181f ;  /* 0x00381f0004077f89 */ /* 0x00246200000e0000 */
[----:B------:R-:W-:Y:S05]  /*11ba0*/  @P1 BRA `(.L_x_2253) ;  /* 0x0000000000441947 */ /* 0x000fea0003800000 */
[----:B------:R-:W-:Y:S02]  /*11bb0*/  ULDC UR5, c[0x0][0xac8] ;  /* 0x0002b20000057ab9 */ /* 0x000fe40000000800 */
[----:B------:R-:W-:Y:S02]  /*11bc0*/  ISETP.GE.AND P4, PT, R22, UR5, PT ;  /* 0x0000000516007c0c */ /* 0x000fe4000bf86270 */
[----:B------:R-:W-:Y:S02]  /*11bd0*/  ISETP.GE.AND P3, PT, R217, UR5, PT ;  /* 0x00000005d9007c0c */ /* 0x000fe4000bf66270 */
[----:B------:R-:W-:Y:S02]  /*11be0*/  ISETP.GE.AND P2, PT, R216, UR5, PT ;  /* 0x00000005d8007c0c */ /* 0x000fe4000bf46270 */
[----:B------:R-:W-:-:S07]  /*11bf0*/  ISETP.GE.AND P1, PT, R218, UR5, PT ;  /* 0x00000005da007c0c */ /* 0x000fce000bf26270 */
[CC--:B-1----:R-:W-:Y:S02]  /*11c00*/  @!P4 LEA R10, P6, R22.reuse, R7.reuse, 0x1 ;  /* 0x00000007160ac211 */ /* 0x0c2fe400078c08ff */
[C---:B------:R-:W-:Y:S02]  /*11c10*/  @!P3 LEA R12, P5, R217.reuse, R7, 0x1 ;  /* 0x00000007d90cb211 */ /* 0x040fe400078a08ff */
[----:B---3--:R-:W-:Y:S02]  /*11c20*/  @!P4 LEA.HI.X R11, R22, R3, R20, 0x1, P6 ;  /* 0x00000003160bc211 */ /* 0x008fe400030f0c14 */
        /* <DEDUP_REMOVED lines=9> */
.L_x_2253:
[----:B------:R-:W-:Y:S05]  /*11cc0*/  BSYNC B1 ;  /* 0x0000000000017941 */ /* 0x000fea0003800000 */
.L_x_2252:
[----:B---34-:R3:W4:Y:S01]  /*11cd0*/  SHFL.IDX PT, R3, R5, 0x2, 0x181f ;  /* 0x00581f0005037f89 */ /* 0x01872200000e0000 */
        /* <DEDUP_REMOVED lines=8> */
[-C--:B-1----:R-:W-:Y:S02]  /*11d60*/  @!P3 LEA R10, P6, R22, R7.reuse, 0x1 ;  /* 0x00000007160ab211 */ /* 0x082fe400078c08ff */
[CC--:B------:R-:W-:Y:S02]  /*11d70*/  @!P2 LEA R12, P5, R217.reuse, R7.reuse, 0x1 ;  /* 0x00000007d90ca211 */ /* 0x0c0fe400078a08ff */
[----:B------:R-:W-:Y:S02]  /*11d80*/  @!P1 LEA R14, P4, R216, R7, 0x1 ;  /* 0x00000007d80e9211 */ /* 0x000fe400078808ff */
[----:B----4-:R-:W-:Y:S02]  /*11d90*/  @!P3 LEA.HI.X R11, R22, R3, R20, 0x1, P6 ;  /* 0x00000003160bb211 */ /* 0x010fe400030f0c14 */
        /* <DEDUP_REMOVED lines=8> */
.L_x_2255:
[----:B------:R-:W-:Y:S05]  /*11e20*/  BSYNC B1 ;  /* 0x0000000000017941 */ /* 0x000fea0003800000 */
.L_x_2254:
[----:B------:R-:W-:Y:S01]  /*11e30*/  VIADD R0, R6, 0x60 ;  /* 0x0000006006007836 */ /* 0x000fe20000000000 */
[----:B0-23--:R-:W0:Y:S04]  /*11e40*/  SHFL.IDX PT, R5, R5, 0x3, 0x181f ;  /* 0x00781f0005057f89 */ /* 0x00de2800000e0000 */
[----:B------:R-:W-:Y:S01]  /*11e50*/  ISETP.GE.AND P0, PT, R0, R9, PT ;  /* 0x000000090000720c */ /* 0x000fe20003f06270 */
[----:B-1--4-:R1:W2:-:S12]  /*11e60*/  SHFL.IDX PT, R3, R4, 0x3, 0x181f ;  /* 0x00781f0004037f89 */ /* 0x01229800000e0000 */
[----:B-1----:R-:W-:Y:S05]  /*11e70*/  @P0 BRA `(.L_x_2247) ;  /* 0x0000000000440947 */ /* 0x002fea0003800000 */
[----:B------:R-:W-:Y:S02]  /*11e80*/  ULDC UR5, c[0x0][0xac8] ;  /* 0x0002b20000057ab9 */ /* 0x000fe40000000800 */
[----:B------:R-:W-:Y:S02]  /*11e90*/  ISETP.GE.AND P3, PT, R22, UR5, PT ;  /* 0x0000000516007c0c */ /* 0x000fe4000bf66270 */
[----:B------:R-:W-:Y:S02]  /*11ea0*/  ISETP.GE.AND P2, PT, R217, UR5, PT ;  /* 0x00000005d9007c0c */ /* 0x000fe4000bf46270 */
[----:B------:R-:W-:Y:S02]  /*11eb0*/  ISETP.GE.AND P1, PT, R216, UR5, PT ;  /* 0x00000005d8007c0c */ /* 0x000fe4000bf26270 */
[----:B------:R-:W-:-:S07]  /*11ec0*/  ISETP.GE.AND P0, PT, R218, UR5, PT ;  /* 0x00000005da007c0c */ /* 0x000fce000bf06270 */
[-C--:B--2---:R-:W-:Y:S02]  /*11ed0*/  @!P3 LEA R6, P6, R22, R3.reuse, 0x1 ;  /* 0x000000031606b211 */ /* 0x084fe400078c08ff */
[CC--:B------:R-:W-:Y:S02]  /*11ee0*/  @!P2 LEA R8, P5, R217.reuse, R3.reuse, 0x1 ;  /* 0x00000003d908a211 */ /* 0x0c0fe400078a08ff */
        /* <DEDUP_REMOVED lines=10> */
.L_x_2247:
[----:B------:R-:W-:Y:S05]  /*11f90*/  BSYNC B0 ;  /* 0x0000000000007941 */ /* 0x000fea0003800000 */
.L_x_2239:
[----:B------:R-:W-:Y:S02]  /*11fa0*/  ULDC UR5, c[0x0][0xc38] ;  /* 0x00030e0000057ab9 */ /* 0x000fe40000000800 */
[----:B------:R-:W-:-:S06]  /*11fb0*/  UISETP.GE.AND UP0, UPT, UR4, UR5, UPT ;  /* 0x000000050400728c */ /* 0x000fcc000bf06270 */
[----:B------:R-:W-:-:S13]  /*11fc0*/  PLOP3.LUT P0, PT, PT, PT, UP0, 0x80, 0x0 ;  /* 0x000000000000781c */ /* 0x000fda0003f0f008 */
[----:B------:R-:W-:Y:S05]  /*11fd0*/  @!P0 BRA `(.L_x_2256) ;  /* 0xfffffeec005c8947 */ /* 0x000fea000383ffff */
[----:B------:R-:W-:Y:S05]  /*11fe0*/  EXIT ;  /* 0x000000000000794d */ /* 0x000fea0003800000 */
.L_x_2198:
[----:B------:R-:W-:-:S08]  /*11ff0*/  NOP ;  /* 0x0000000000007918 */ /* 0x000fd00000000000 */
[----:B0-----:R-:W0:-:S00]  /*12000*/  USETMAXREG.DEALLOC.CTAPOOL 0x28 ;  /* 0x00000028000079c8 */ /* 0x001e0000080e0500 */
[----:B0-----:R-:W-:-:S06]  /*12010*/  LOP3.LUT R0, R0, 0x3, RZ, 0xc0, !PT ;  /* 0x0000000300007812 */ /* 0x001fcc00078ec0ff */
[----:B------:R-:W0:Y:S01]  /*12020*/  S2UR UR10, SR_CTAID.X ;  /* 0x00000000000a79c3 */ /* 0x000e220000002500 */
[----:B------:R-:W-:Y:S01]  /*12030*/  LOP3.LUT R16, R16, 0xffff7fff, RZ, 0xc0, !PT ;  /* 0xffff7fff10107812 */ /* 0x000fe200078ec0ff */
[----:B------:R-:W-:Y:S01]  /*12040*/  STL [R1], RZ ;  /* 0x000000ff01007387 */ /* 0x000fe20000100800 */
[----:B------:R-:W-:Y:S01]  /*12050*/  IMAD.MOV.U32 R23, RZ, RZ, RZ ;  /* 0x000000ffff177224 */ /* 0x000fe200078e00ff */
[----:B------:R-:W-:Y:S02]  /*12060*/  MOV R26, 0x1 ;  /* 0x00000001001a7802 */ /* 0x000fe40000000f00 */
        /* <DEDUP_REMOVED lines=8> */
[----:B------:R-:W-:Y:S01]  /*120f0*/  ULDC UR9, c[0x0][0x2b8] ;  /* 0x0000ae0000097ab9 */ /* 0x000fe20000000800 */
[----:B------:R-:W-:Y:S01]  /*12100*/  LOP3.LUT R16, R16, 0xfffffff7, RZ, 0xc0, !PT ;  /* 0xfffffff710107812 */ /* 0x000fe200078ec0ff */
[----:B------:R-:W0:Y:S01]  /*12110*/  S2UR UR8, SR_CgaCtaId ;  /* 0x00000000000879c3 */ /* 0x000e220000008800 */
[----:B------:R-:W1:Y:S01]  /*12120*/  S2R R3, SR_TID.X ;  /* 0x0000000000037919 */ /* 0x000e620000002100 */
[----:B------:R-:W-:Y:S01]  /*12130*/  ULDC.64 UR4, c[0x0][0x418] ;  /* 0x0001060000047ab9 */ /* 0x000fe20000000a00 */
[----:B------:R-:W-:Y:S01]  /*12140*/  ULDC UR40, c[0x0][0x288] ;  /* 0x0000a20000287ab9 */ /* 0x000fe20000000800 */
[----:B------:R-:W-:Y:S01]  /*12150*/  UISETP.NE.U32.AND UP0, UPT, UR4, URZ, UPT ;  /* 0x0000003f0400728c */ /* 0x000fe2000bf05070 */
[----:B------:R3:W-:Y:S01]  /*12160*/  STL [R1], RZ ;  /* 0x000000ff01007387 */ /* 0x0007e20000100800 */
[----:B------:R-:W-:Y:S01]  /*12170*/  ULDC UR37, c[0x0][0x448] ;  /* 0x0001120000257ab9 */ /* 0x000fe20000000800 */
[----:B------:R-:W-:Y:S01]  /*12180*/  ULDC UR4, c[0x0][0x424] ;  /* 0x0001090000047ab9 */ /* 0x000fe20000000800 */
[----:B------:R-:W-:Y:S01]  /*12190*/  UISETP.NE.AND.EX UP0, UPT, UR5, URZ, UPT, UP0 ;  /* 0x0000003f0500728c */ /* 0x000fe2000bf05300 */
[----:B------:R-:W-:Y:S01]  /*121a0*/  IMAD.U32 R34, RZ, RZ, UR10 ;  /* 0x0000000aff227e24 */ /* 0x000fe2000f8e00ff */
[----:B------:R-:W-:Y:S01]  /*121b0*/  UIMAD UR37, UR37, UR40, URZ ;  /* 0x00000028252572a4 */ /* 0x000fe2000f8e023f */
[----:B------:R-:W-:Y:S01]  /*121c0*/  IMAD.MOV.U32 R26, RZ, RZ, 0x1 ;  /* 0x00000001ff1a7424 */ /* 0x000fe200078e00ff */
[----:B------:R-:W-:Y:S01]  /*121d0*/  USEL UR4, UR4, 0x1, UP0 ;  /* 0x0000000104047887 */ /* 0x000fe20008000000 */
[----:B------:R-:W-:Y:S01]  /*121e0*/  IMAD.MOV.U32 R23, RZ, RZ, RZ ;  /* 0x000000ffff177224 */ /* 0x000fe200078e00ff */
[----:B------:R-:W-:Y:S01]  /*121f0*/  UMOV UR5, 0x400 ;  /* 0x0000040000057882 */ /* 0x000fe20000000000 */
[----:B------:R-:W-:Y:S01]  /*12200*/  ULDC UR46, c[0x0][0xc] ;  /* 0x00000300002e7ab9 */ /* 0x000fe20000000800 */
[----:B0-----:R-:W-:-:S06]  /*12210*/  ULEA UR8, UR8, UR5, 0x18 ;  /* 0x0000000508087291 */ /* 0x001fcc000f8ec03f */
[----:B------:R-:W-:Y:S01]  /*12220*/  MOV R17, UR8 ;  /* 0x0000000800117c02 */ /* 0x000fe20008000f00 */
[----:B-1----:R-:W-:-:S05]  /*12230*/  IMAD.SHL.U32 R37, R3, 0x8, RZ ;  /* 0x0000000803257824 */ /* 0x002fca00078e00ff */
[----:B------:R-:W-:-:S04]  /*12240*/  LOP3.LUT R0, R37, 0x1f8, RZ, 0xc0, !PT ;  /* 0x000001f825007812 */ /* 0x000fc800078ec0ff */
[----:B------:R-:W-:-:S04]  /*12250*/  LOP3.LUT R0, R0, 0x38, R3, 0x78, !PT ;  /* 0x0000003800007812 */ /* 0x000fc800078e7803 */
[----:B------:R-:W-:Y:S02]  /*12260*/  LOP3.LUT R30, R0, 0x200, R37, 0xf8, !PT ;  /* 0x00000200001e7812 */ /* 0x000fe400078ef825 */
[----:B------:R-:W-:-:S03]  /*12270*/  LOP3.LUT R37, R37, 0x38, RZ, 0xc0, !PT ;  /* 0x0000003825257812 */ /* 0x000fc600078ec0ff */
[----:B------:R-:W-:Y:S01]  /*12280*/  IMAD R31, R30, 0x2, R17 ;  /* 0x000000021e1f7824 */ /* 0x000fe200078e0211 */
[C---:B------:R-:W-:Y:S02]  /*12290*/  LOP3.LUT R0, R37.reuse, 0x40, RZ, 0xfc, !PT ;  /* 0x0000004025007812 */ /* 0x040fe400078efcff */
[----:B------:R-:W-:Y:S02]  /*122a0*/  LOP3.LUT R2, R37, 0x80, RZ, 0xfc, !PT ;  /* 0x0000008025027812 */ /* 0x000fe400078efcff */
[----:B------:R-:W-:Y:S02]  /*122b0*/  ISETP.GE.AND P1, PT, R0, UR9, PT ;  /* 0x0000000900007c0c */ /* 0x000fe4000bf26270 */
[----:B--2---:R-:W-:Y:S02]  /*122c0*/  R2UR UR6, R4 ;  /* 0x00000000040672ca */ /* 0x004fe400000e0000 */
[C---:B------:R-:W-:Y:S01]  /*122d0*/  LOP3.LUT R4, R3.reuse, 0x7f, RZ, 0xc0, !PT ;  /* 0x0000007f03047812 */ /* 0x040fe200078ec0ff */
[----:B------:R-:W-:-:S03]  /*122e0*/  IMAD.SHL.U32 R3, R3, 0x10, RZ ;  /* 0x0000001003037824 */ /* 0x000fc600078e00ff */
[----:B------:R-:W-:-:S07]  /*122f0*/  SHF.R.U32.HI R36, RZ, 0x3, R4 ;  /* 0x00000003ff247819 */ /* 0x000fce0000011604 */
[----:B------:R-:W-:-:S03]  /*12300*/  ULOP3.LUT UR47, UR6, 0x2, URZ, 0xfc, !UPT ;  /* 0x00000002062f7892 */ /* 0x000fc6000f8efc3f */
[----:B------:R-:W-:Y:S02]  /*12310*/  ULDC.64 UR6, c[0x0][0x2f0] ;  /* 0x0000bc0000067ab9 */ /* 0x000fe40000000a00 */
[C---:B------:R-:W-:Y:S01]  /*12320*/  ISETP.GE.AND P2, PT, R0.reuse, UR7, PT ;  /* 0x0000000700007c0c */ /* 0x040fe2000bf46270 */
[----:B------:R-:W-:Y:S01]  /*12330*/  UIMAD UR36, UR4, UR6, URZ ;  /* 0x00000006042472a4 */ /* 0x000fe2000f8e023f */
[----:B------:R-:W-:Y:S02]  /*12340*/  ISETP.GE.AND P0, PT, R0, UR7, PT ;  /* 0x0000000700007c0c */ /* 0x000fe4000bf06270 */
[----:B------:R-:W-:Y:S01]  /*12350*/  LOP3.LUT R0, R36, 0x70, R3, 0xf8, !PT ;  /* 0x0000007024007812 */ /* 0x000fe200078ef803 */
[----:B------:R-:W-:Y:S01]  /*12360*/  UIADD3 UR4, UR36, 0x4f, URZ ;  /* 0x0000004f24047890 */ /* 0x000fe2000fffe03f */
[----:B------:R-:W-:Y:S01]  /*12370*/  LOP3.LUT R0, R37, 0xc0, RZ, 0xfc, !PT ;  /* 0x000000c025007812 */ /* 0x000fe200078efcff */
[----:B------:R-:W-:Y:S02]  /*12380*/  UIADD3 UR40, UR36, 0x50, -UR40 ;  /* 0x0000005024287890 */ /* 0x000fe4000fffe828 */
[----:B------:R-:W-:-:S04]  /*12390*/  UIMAD.WIDE UR4, UR4, 0x66666667, URZ ;  /* 0x66666667040478a5 */ /* 0x000fc8000f8e023f */
[----:B------:R-:W-:Y:S01]  /*123a0*/  @P2 LOP3.LUT R16, R16, 0x8, RZ, 0xfc, !PT ;  /* 0x0000000810102812 */ /* 0x000fe200078efcff */
[----:B------:R-:W-:Y:S01]  /*123b0*/  USHF.R.U32.HI UR41, URZ, 0x1f, UR5 ;  /* 0x0000001f3f297899 */ /* 0x000fe20008011605 */
[----:B------:R-:W-:Y:S02]  /*123c0*/  ISETP.GE.AND P2, PT, R2, UR7, PT ;  /* 0x0000000702007c0c */ /* 0x000fe4000bf46270 */
[----:B------:R-:W-:Y:S01]  /*123d0*/  LOP3.LUT R16, R16, 0xffffdfff, RZ, 0xc0, !PT ;  /* 0xffffdfff10107812 */ /* 0x000fe200078ec0ff */
[----:B------:R-:W-:-:S03]  /*123e0*/  ULEA.HI.SX32 UR41, UR5, UR41, 0x1b ;  /* 0x0000002905297291 */ /* 0x000fc6000f8fda3f */
        /* <DEDUP_REMOVED lines=28> */
[----:B---3--:R-:W-:-:S07]  /*125b0*/  @P0 LOP3.LUT R16, R16, 0x4000, RZ, 0xfc, !PT ;  /* 0x0000400010100812 */ /* 0x008fce00078efcff */
.L_x_2308:
        /* <DEDUP_REMOVED lines=22> */
.L_x_2258:
[----:B------:R-:W-:Y:S01]  /*12720*/  ULDC UR8, c[0x0][0xc54] ;  /* 0x0003150000087ab9 */ /* 0x000fe20000000800 */
[----:B------:R-:W-:Y:S01]  /*12730*/  UMOV UR6, UR7 ;  /* 0x0000000700067c82 */ /* 0x000fe20008000000 */
[----:B------:R-:W-:-:S11]  /*12740*/  UISETP.NE.AND UP0, UPT, UR8, 0x1, UPT ;  /* 0x000000010800788c */ /* 0x000fd6000bf05270 */
[----:B------:R-:W-:Y:S02]  /*12750*/  @UP0 ULDC.64 UR10, c[0x0][0xc58] ;  /* 0x00031600000a0ab9 */ /* 0x000fe40000000a00 */
[----:B------:R-:W-:-:S04]  /*12760*/  UIMAD.WIDE.U32 UR4, UR7, UR10, URZ ;  /* 0x0000000a070472a5 */ /* 0x000fc8000f8e003f */
[----:B------:R-:W-:-:S04]  /*12770*/  @UP0 USHF.R.U32.HI UR6, URZ, UR11, UR5 ;  /* 0x0000000b3f060299 */ /* 0x000fc80008011605 */
[----:B------:R-:W-:-:S12]  /*12780*/  UIMAD UR4, UR6, UR8, URZ ;  /* 0x00000008060472a4 */ /* 0x000fd8000f8e023f */
.L_x_2259:
[----:B------:R-:W-:Y:S01]  /*12790*/  ULDC UR5, c[0x0][0xc48] ;  /* 0x0003120000057ab9 */ /* 0x000fe20000000800 */
[----:B------:R-:W-:Y:S01]  /*127a0*/  ULDC.64 UR8, c[0x0][0xa28] ;  /* 0x00028a0000087ab9 */ /* 0x000fe20000000a00 */
[----:B------:R-:W-:Y:S01]  /*127b0*/  UISETP.NE.AND UP1, UPT, UR5, 0x1, UPT ;  /* 0x000000010500788c */ /* 0x000fe2000bf25270 */
[----:B------:R-:W-:Y:S01]  /*127c0*/  IMAD.MOV.U32 R32, RZ, RZ, RZ ;  /* 0x000000ffff207224 */ /* 0x000fe200078e00ff */
        /* <DEDUP_REMOVED lines=21> */
[----:B------:R-:W-:Y:S01]  /*12920*/  UP2UR UR48, UPR, URZ, 0x4 ;  /* 0x000000043f307883 */ /* 0x000fe20008000000 */
[----:B------:R-:W-:Y:S01]  /*12930*/  BSSY B7, `(.L_x_2260) ;  /* 0x0000356000077945 */ /* 0x000fe20003800000 */
[----:B------:R-:W-:-:S04]  /*12940*/  USHF.L.U32 UR6, UR44, 0x7, URZ ;  /* 0x000000072c067899 */ /* 0x000fc8000800063f */
[----:B------:R-:W-:Y:S01]  /*12950*/  UIADD3 UR6, UR6, 0x7f, URZ ;  /* 0x0000007f06067890 */ /* 0x000fe2000fffe03f */
[----:B------:R-:W-:Y:S01]  /*12960*/  @UP2 ULDC UR4, c[0x0][0x44c] ;  /* 0x0001130000042ab9 */ /* 0x000fe20000000800 */
[----:B------:R-:W-:Y:S02]  /*12970*/  @UP2 ULDC UR7, c[0x0][0x450] ;  /* 0x0001140000072ab9 */ /* 0x000fe40000000800 */
[----:B------:R-:W-:-:S04]  /*12980*/  UIMAD.WIDE.U32 UR4, UR6, UR4, URZ ;  /* 0x00000004060472a5 */ /* 0x000fc8000f8e003f */
[----:B------:R-:W-:-:S04]  /*12990*/  @UP2 USHF.R.U32.HI UR6, URZ, UR7, UR5 ;  /* 0x000000073f062299 */ /* 0x000fc80008011605 */
[----:B------:R-:W-:-:S04]  /*129a0*/  UIADD3 UR4, UR40, UR6, URZ ;  /* 0x0000000628047290 */ /* 0x000fc8000fffe03f */
[----:B------:R-:W-:-:S04]  /*129b0*/  UIMAD.WIDE UR4, UR4, 0x66666667, URZ ;  /* 0x66666667040478a5 */ /* 0x000fc8000f8e023f */
[----:B------:R-:W-:-:S04]  /*129c0*/  USHF.R.U32.HI UR4, URZ, 0x1f, UR5 ;  /* 0x0000001f3f047899 */ /* 0x000fc80008011605 */
[----:B------:R-:W-:-:S04]  /*129d0*/  ULEA.HI.SX32 UR4, UR5, UR4, 0x1b ;  /* 0x0000000405047291 */ /* 0x000fc8000f8fda3f */
[----:B------:R-:W-:-:S04]  /*129e0*/  UISETP.LT.AND UP0, UPT, UR41, UR4, UPT ;  /* 0x000000042900728c */ /* 0x000fc8000bf01270 */
[----:B------:R-:W-:-:S06]  /*129f0*/  USEL UR45, UR41, UR4, UP0 ;  /* 0x00000004292d7287 */ /* 0x000fcc0008000000 */
[----:B------:R-:W-:-:S13]  /*12a00*/  ISETP.LT.AND P0, PT, RZ, UR45, PT ;  /* 0x0000002dff007c0c */ /* 0x000fda000bf01270 */
[----:B0-----:R-:W-:Y:S05]  /*12a10*/  @P0 BRA `(.L_x_2261) ;  /* 0x0000000000440947 */ /* 0x001fea0003800000 */
        /* <DEDUP_REMOVED lines=17> */
.L_x_2261:
        /* <DEDUP_REMOVED lines=8> */
[----:B------:R-:W-:Y:S01]  /*12bb0*/  IMAD.U32 R5, RZ, RZ, UR5 ;  /* 0x00000005ff057e24 */ /* 0x000fe2000f8e00ff */
[----:B------:R-:W-:Y:S01]  /*12bc0*/  ULDC.64 UR4, c[0x4][0x98] ;  /* 0x0100260000047ab9 */ /* 0x000fe20000000a00 */
        /* <DEDUP_REMOVED lines=9> */
[----:B0----5:R-:W-:Y:S05]  /*12c60*/  CALL.ABS.NOINC R2 ;  /* 0x0000000002007343 */ /* 0x021fea0003c00000 */
.L_x_2264:
[----:B------:R-:W-:Y:S05]  /*12c70*/  BSYNC B6 ;  /* 0x0000000000067941 */ /* 0x000fea0003800000 */
.L_x_2263:
        /* <DEDUP_REMOVED lines=20> */
.L_x_2267:
[----:B------:R0:W1:Y:S01]  /*12dc0*/  LDC.64 R2, c[0x4][R18] ;  /* 0x0100000012027b82 */ /* 0x0000620000000a00 */
[----:B------:R-:W-:Y:S01]  /*12dd0*/  ULDC.64 UR4, c[0x4][0x138] ;  /* 0x01004e0000047ab9 */ /* 0x000fe20000000a00 */
[----:B------:R-:W-:Y:S01]  /*12de0*/  ULDC.64 UR6, c[0x4][0x140] ;  /* 0x0100500000067ab9 */ /* 0x000fe20000000a00 */
[----:B------:R-:W-:Y:S02]  /*12df0*/  IMAD.U32 R4, RZ, RZ, UR4 ;  /* 0x00000004ff047e24 */ /* 0x000fe4000f8e00ff */
        /* <DEDUP_REMOVED lines=11> */
.L_x_2266:
[----:B------:R-:W-:Y:S05]  /*12eb0*/  BSYNC B6 ;  /* 0x0000000000067941 */ /* 0x000fea0003800000 */
.L_x_2265:
        /* <DEDUP_REMOVED lines=9> */
[----:B------:R-:W-:Y:S01]  /*12f50*/  MOV R3, UR5 ;  /* 0x0000000500037c02 */ /* 0x000fe20008000f00 */
[----:B------:R-:W-:-:S04]  /*12f60*/  ULDC UR4, c[0x0][0xc48] ;  /* 0x0003120000047ab9 */ /* 0x000fc80000000800 */
[----:B------:R1:W5:Y:S01]  /*12f70*/  @P0 LDG.E R29, desc[UR38][R2.64] ;  /* 0x00000026021d0981 */ /* 0x000362000c1e1900 */
[----:B------:R-:W-:Y:S01]  /*12f80*/  UMOV UR5, 0xffffffff ;  /* 0xffffffff00057882 */ /* 0x000fe20000000000 */
[----:B------:R-:W-:Y:S02]  /*12f90*/  IMAD.U32 R22, RZ, RZ, UR4 ;  /* 0x00000004ff167e24 */ /* 0x000fe4000f8e00ff */
[----:B------:R-:W-:Y:S05]  /*12fa0*/  BRA.DIV UR5, `(.L_x_2268) ;  /* 0x0000003605bc7947 */ /* 0x000fea000b800000 */
.L_x_2324:
[----:B------:R-:W2:Y:S01]  /*12fb0*/  S2R R0, SR_TID.X ;  /* 0x0000000000007919 */ /* 0x000ea20000002100 */
[----:B------:R-:W-:Y:S01]  /*12fc0*/  UIADD3 UR4, UR45, -0x1, URZ ;  /* 0xffffffff2d047890 */ /* 0x000fe2000fffe03f */
[----:B0-----:R-:W-:Y:S02]  /*12fd0*/  ISETP.NE.AND P1, PT, R10, 0x1, PT ;  /* 0x000000010a00780c */ /* 0x001fe40003f25270 */
[----:B-----5:R-:W-:Y:S02]  /*12fe0*/  SHF.R.S32.HI R33, RZ, 0x1f, R29 ;  /* 0x0000001fff217819 */ /* 0x020fe4000001141d */
[----:B------:R-:W-:Y:S01]  /*12ff0*/  LOP3.LUT R16, R16, 0xfffffbff, RZ, 0xc0, !PT ;  /* 0xfffffbff10107812 */ /* 0x000fe200078ec0ff */
[----:B------:R-:W-:-:S08]  /*13000*/  IMAD.U32 R7, RZ, RZ, UR4 ;  /* 0x00000004ff077e24 */ /* 0x000fd0000f8e00ff */
[----:B-1----:R-:W0:Y:S01]  /*13010*/  @P1 LDC R3, c[0x0][0x434] ;  /* 0x00010d00ff031b82 */ /* 0x002e220000000800 */
[----:B------:R-:W-:-:S07]  /*13020*/  @P1 LOP3.LUT R16, R16, 0x400, RZ, 0xfc, !PT ;  /* 0x0000040010101812 */ /* 0x000fce00078efcff */
[----:B------:R-:W1:Y:S01]  /*13030*/  @P1 LDC R5, c[0x0][0x438] ;  /* 0x00010e00ff051b82 */ /* 0x000e620000000800 */
[----:B--2---:R-:W-:-:S05]  /*13040*/  IMAD.SHL.U32 R8, R0, 0x10, RZ ;  /* 0x0000001000087824 */ /* 0x004fca00078e00ff */
[----:B------:R-:W-:-:S05]  /*13050*/  LOP3.LUT R8, R36, 0x70, R8, 0xf8, !PT ;  /* 0x0000007024087812 */ /* 0x000fca00078ef808 */
[----:B------:R-:W-:-:S04]  /*13060*/  IMAD R7, R7, 0x50, R8 ;  /* 0x0000005007077824 */ /* 0x000fc800078e0208 */
[C---:B------:R-:W-:Y:S01]  /*13070*/  IMAD.IADD R0, R7.reuse, 0x1, R32 ;  /* 0x0000000107007824 */ /* 0x040fe200078e0220 */
[----:B------:R-:W-:-:S03]  /*13080*/  ISETP.GE.AND P0, PT, R7, UR36, PT ;  /* 0x0000002407007c0c */ /* 0x000fc6000bf06270 */
[----:B0-----:R-:W-:Y:S01]  /*13090*/  @P1 IMAD.HI.U32 R2, R0, R3, RZ ;  /* 0x0000000300021227 */ /* 0x001fe200078e00ff */
[----:B------:R-:W-:-:S03]  /*130a0*/  ISETP.GT.U32.OR P0, PT, R8, 0x4f, P0 ;  /* 0x0000004f0800780c */ /* 0x000fc60000704470 */
[----:B------:R-:W-:Y:S01]  /*130b0*/  IMAD.MOV.U32 R9, RZ, RZ, R0 ;  /* 0x000000ffff097224 */ /* 0x000fe200078e0000 */
[----:B-1----:R-:W-:-:S09]  /*130c0*/  @P1 SHF.R.U32.HI R9, RZ, R5, R2 ;  /* 0x00000005ff091219 */ /* 0x002fd20000011602 */
[----:B------:R-:W0:Y:S01]  /*130d0*/  @!P0 LDC.64 R6, c[0x0][0x428] ;  /* 0x00010a00ff068b82 */ /* 0x000e220000000a00 */
[----:B------:R-:W-:-:S07]  /*130e0*/  @!P0 SHF.R.S32.HI R3, RZ, 0x1f, R9 ;  /* 0x0000001fff038819 */ /* 0x000fce0000011409 */
[----:B------:R-:W1:Y:S01]  /*130f0*/  @!P0 LDC.64 R4, c[0x0][0x418] ;  /* 0x00010600ff048b82 */ /* 0x000e620000000a00 */
[----:B0-----:R-:W-:-:S04]  /*13100*/  @!P0 IMAD R2, R33, R6, RZ ;  /* 0x0000000621028224 */ /* 0x001fc800078e02ff */
[----:B------:R-:W-:Y:S01]  /*13110*/  @!P0 IMAD R7, R29, R7, R2 ;  /* 0x000000071d078224 */ /* 0x000fe200078e0202 */
[----:B------:R-:W-:-:S05]  /*13120*/  @!P0 MOV R2, R9 ;  /* 0x0000000900028202 */ /* 0x000fca0000000f00 */
[----:B------:R-:W-:-:S04]  /*13130*/  @!P0 IMAD.WIDE.U32 R2, R29, R6, R2 ;  /* 0x000000061d028225 */ /* 0x000fc800078e0002 */
[----:B------:R-:W-:Y:S01]  /*13140*/  @!P0 IMAD.IADD R3, R3, 0x1, R7 ;  /* 0x0000000103038824 */ /* 0x000fe200078e0207 */
[----:B-1----:R-:W-:Y:S01]  /*13150*/  @!P0 LEA R4, P1, R2, R4, 0x2 ;  /* 0x0000000402048211 */ /* 0x002fe200078210ff */
[----:B------:R-:W-:-:S03]  /*13160*/  IMAD.MOV.U32 R6, RZ, RZ, RZ ;  /* 0x000000ffff067224 */ /* 0x000fc600078e00ff */
[----:B------:R-:W-:Y:S01]  /*13170*/  @!P0 LEA.HI.X R5, R2, R5, R3, 0x2, P1 ;  /* 0x0000000502058211 */ /* 0x000fe200008f1403 */
[----:B------:R-:W-:-:S04]  /*13180*/  IMAD.MOV R7, RZ, RZ, -R9 ;  /* 0x000000ffff077224 */ /* 0x000fc800078e0a09 */
[----:B------:R0:W5:Y:S01]  /*13190*/  @!P0 LDG.E R6, desc[UR38][R4.64] ;  /* 0x0000002604068981 */ /* 0x000162000c1e1900 */
[----:B------:R-:W-:Y:S01]  /*131a0*/  ISETP.GT.U32.AND P0, PT, R8, 0x4f, PT ;  /* 0x0000004f0800780c */ /* 0x000fe20003f04070 */
[----:B------:R-:W-:Y:S01]  /*131b0*/  IMAD R3, RZ, RZ, -UR43 ;  /* 0x8000002bff037e24 */ /* 0x000fe2000f8e02ff */
[----:B------:R-:W-:Y:S02]  /*131c0*/  LOP3.LUT R16, R16, 0xfffffdff, RZ, 0xc0, !PT ;  /* 0xfffffdff10107812 */ /* 0x000fe400078ec0ff */
[----:B------:R-:W-:Y:S01]  /*131d0*/  MOV R24, UR4 ;  /* 0x0000000400187c02 */ /* 0x000fe20008000f00 */
[----:B------:R-:W-:Y:S02]  /*131e0*/  IMAD R22, R22, R3, UR42 ;  /* 0x0000002a16167e24 */ /* 0x000fe4000f8e0203 */
[----:B0-----:R-:W-:-:S03]  /*131f0*/  IMAD R5, R10, R7, R0 ;  /* 0x000000070a057224 */ /* 0x001fc600078e0200 */
[----:B------:R-:W-:Y:S01]  /*13200*/  SHF.R.S32.HI R28, RZ, 0x1f, R22 ;  /* 0x0000001fff1c7819 */ /* 0x000fe20000011416 */
[----:B------:R-:W-:-:S05]  /*13210*/  IMAD.U32 R0, RZ, RZ, UR47 ;  /* 0x0000002fff007e24 */ /* 0x000fca000f8e00ff */
[----:B------:R-:W-:-:S13]  /*13220*/  ISETP.NE.AND P2, PT, R0, 0x3, PT ;  /* 0x000000030000780c */ /* 0x000fda0003f45270 */
[----:B------:R-:W-:-:S04]  /*13230*/  @P2 LOP3.LUT R16, R16, 0x200, RZ, 0xfc, !PT ;  /* 0x0000020010102812 */ /* 0x000fc800078efcff */
[----:B------:R-:W-:-:S04]  /*13240*/  LOP3.LUT R16, R16, 0xfffffffe, RZ, 0xc0, !PT ;  /* 0xfffffffe10107812 */ /* 0x000fc800078ec0ff */
[----:B------:R-:W-:Y:S01]  /*13250*/  @P0 LOP3.LUT R16, R16, 0x1, RZ, 0xfc, !PT ;  /* 0x0000000110100812 */ /* 0x000fe200078efcff */
[----:B------:R-:W-:Y:S06]  /*13260*/  @!P2 BRA `(.L_x_2269) ;  /* 0x000000000004a947 */ /* 0x000fec0003800000 */
[----:B------:R-:W-:Y:S01]  /*13270*/  BPT.TRAP 0x1 ;  /* 0x000000040000795c */ /* 0x000fe20000300000 */
.L_x_2269:
[----:B------:R-:W-:Y:S01]  /*13280*/  SHF.R.S32.HI R7, RZ, 0x1f, R5 ;  /* 0x0000001fff077819 */ /* 0x000fe20000011405 */
[----:B------:R-:W-:Y:S01]  /*13290*/  ULDC.64 UR4, c[0x0][0x328] ;  /* 0x0000ca0000047ab9 */ /* 0x000fe20000000a00 */
[----:B-----5:R-:W-:Y:S01]  /*132a0*/  SHF.R.S32.HI R4, RZ, 0x1f, R6 ;  /* 0x0000001fff047819 */ /* 0x020fe20000011406 */
[----:B------:R-:W-:Y:S01]  /*132b0*/  IMAD.WIDE.U32 R2, R5, UR4, RZ ;  /* 0x0000000405027c25 */ /* 0x000fe2000f8e00ff */
[----:B------:R-:W-:Y:S03]  /*132c0*/  BSSY B0, `(.L_x_2270) ;  /* 0x0000015000007945 */ /* 0x000fe60003800000 */
[----:B------:R-:W-:-:S04]  /*132d0*/  IMAD R0, R7, UR4, RZ ;  /* 0x0000000407007c24 */ /* 0x000fc8000f8e02ff */
[----:B------:R-:W-:Y:S01]  /*132e0*/  IMAD R9, R5, UR5, R0 ;  /* 0x0000000505097c24 */ /* 0x000fe2000f8e0200 */
[----:B------:R-:W-:Y:S01]  /*132f0*/  ULDC.64 UR4, c[0x0][0x338] ;  /* 0x0000ce0000047ab9 */ /* 0x000fe20000000a00 */
[----:B------:R-:W-:Y:S02]  /*13300*/  IMAD R0, R23, 0x8, R17 ;  /* 0x0000000817007824 */ /* 0x000fe400078e0211 */
        /* <DEDUP_REMOVED lines=16> */
.L_x_2325:
[----:B------:R-:W-:Y:S05]  /*13410*/  BSYNC B0 ;  /* 0x0000000000007941 */ /* 0x000fea0003800000 */
.L_x_2270:
        /* <DEDUP_REMOVED lines=9> */
[----:B------:R-:W-:Y:S01]  /*134b0*/  ULDC.64 UR4, c[0x0][0x308] ;  /* 0x0000c20000047ab9 */ /* 0x000fe20000000a00 */
[----:B------:R-:W-:-:S03]  /*134c0*/  IMAD.MOV.U32 R7, RZ, RZ, -0x50 ;  /* 0xffffffb0ff077424 */ /* 0x000fc600078e00ff */
[----:B------:R-:W-:Y:S01]  /*134d0*/  IADD3 R3, R3, R5, RZ ;  /* 0x0000000503037210 */ /* 0x000fe20007ffe0ff */
[----:B------:R-:W-:Y:S02]  /*134e0*/  IMAD R5, R28, UR4, RZ ;  /* 0x000000041c057c24 */ /* 0x000fe4000f8e02ff */
[----:B------:R-:W-:Y:S02]  /*134f0*/  IMAD R7, R24, R7, UR36 ;  /* 0x0000002418077e24 */ /* 0x000fe4000f8e0207 */
[C---:B------:R-:W-:Y:S02]  /*13500*/  IMAD R5, R22.reuse, UR5, R5 ;  /* 0x0000000516057c24 */ /* 0x040fe4000f8e0205 */
[----:B------:R-:W-:Y:S01]  /*13510*/  IMAD.WIDE.U32 R2, R22, UR4, R2 ;  /* 0x0000000416027c25 */ /* 0x000fe2000f8e0002 */
[----:B------:R-:W-:-:S03]  /*13520*/  ULDC.64 UR4, c[0x0][0x2e8] ;  /* 0x0000ba0000047ab9 */ /* 0x000fc60000000a00 */
[----:B------:R-:W-:Y:S01]  /*13530*/  IMAD.IADD R3, R3, 0x1, R5 ;  /* 0x0000000103037824 */ /* 0x000fe200078e0205 */
[C---:B------:R-:W-:Y:S01]  /*13540*/  LEA R4, P0, R2.reuse, UR4, 0x1 ;  /* 0x0000000402047c11 */ /* 0x040fe2000f8008ff */
[----:B------:R-:W-:Y:S01]  /*13550*/  IMAD.IADD R7, R7, 0x1, -R36 ;  /* 0x0000000107077824 */ /* 0x000fe200078e0a24 */
[----:B------:R-:W-:Y:S01]  /*13560*/  UMOV UR4, 0xffffffff ;  /* 0xffffffff00047882 */ /* 0x000fe20000000000 */
[----:B------:R-:W-:Y:S01]  /*13570*/  IMAD R5, R23, 0x5000, R30 ;  /* 0x0000500017057824 */ /* 0x000fe200078e021e */
[----:B------:R-:W-:Y:S02]  /*13580*/  LEA.HI.X R6, R2, UR5, R3, 0x1, P0 ;  /* 0x0000000502067c11 */ /* 0x000fe400080f0c03 */
[----:B------:R-:W-:Y:S01]  /*13590*/  ISETP.GE.AND P0, PT, R7, 0x1, PT ;  /* 0x000000010700780c */ /* 0x000fe20003f06270 */
[----:B------:R-:W-:-:S12]  /*135a0*/  BRA.DIV UR4, `(.L_x_2272) ;  /* 0x00000032047c7947 */ /* 0x000fd8000b800000 */
[----:B------:R-:W0:Y:S01]  /*135b0*/  SHFL.IDX PT, R14, R4, RZ, 0x181f ;  /* 0x00181fff040e7589 */ /* 0x000e2200000e0000 */
[C---:B------:R-:W-:Y:S01]  /*135c0*/  LOP3.LUT P5, RZ, R16.reuse, 0x10, RZ, 0xc0, !PT ;  /* 0x0000001010ff7812 */ /* 0x040fe200078ac0ff */
[----:B------:R-:W-:Y:S01]  /*135d0*/  @P0 IMAD R9, R5, 0x2, R17 ;  /* 0x0000000205090824 */ /* 0x000fe200078e0211 */
[C---:B------:R-:W-:Y:S01]  /*135e0*/  LOP3.LUT P4, RZ, R16.reuse, 0x8, RZ, 0xc0, !PT ;  /* 0x0000000810ff7812 */ /* 0x040fe2000788c0ff */
[----:B------:R-:W1:Y:S01]  /*135f0*/  SHFL.IDX PT, R2, R6, RZ, 0x181f ;  /* 0x00181fff06027589 */ /* 0x000e6200000e0000 */
[C---:B------:R-:W-:Y:S02]  /*13600*/  LOP3.LUT P3, RZ, R16.reuse, 0x4, RZ, 0xc0, !PT ;  /* 0x0000000410ff7812 */ /* 0x040fe4000786c0ff */
[----:B------:R-:W-:Y:S01]  /*13610*/  LOP3.LUT P2, RZ, R16, 0x2, RZ, 0xc0, !PT ;  /* 0x0000000210ff7812 */ /* 0x000fe2000784c0ff */
[----:B------:R-:W-:Y:S01]  /*13620*/  SHFL.IDX PT, R8, R6, 0x1, 0x181f ;  /* 0x00381f0006087f89 */ /* 0x000fe200000e0000 */
        /* <DEDUP_REMOVED lines=21> */
[----:B0-----:R-:W-:Y:S02]  /*13780*/  @P0 LEA R14, P1, R37, R14, 0x1 ;  /* 0x0000000e250e0211 */ /* 0x001fe400078208ff */
[----:B------:R-:W-:-:S03]  /*13790*/  @P0 LEA R21, R5, R17, 0x1 ;  /* 0x0000001105150211 */ /* 0x000fc600078e08ff */
        /* <DEDUP_REMOVED lines=14> */
[----:B------:R0:W1:Y:S02]  /*13880*/  SHFL.IDX PT, R8, R6, 0x4, 0x181f ;  /* 0x00981f0006087f89 */ /* 0x00006400000e0000 */
[----:B------:R-:W-:Y:S02]  /*13890*/  @P0 MOV R3, R9 ;  /* 0x0000000900030202 */ /* 0x000fe40000000f00 */
[----:B------:R0:W2:Y:S04]  /*138a0*/  SHFL.IDX PT, R14, R4, 0x4, 0x181f ;  /* 0x00981f00040e7f89 */ /* 0x0000a800000e0000 */
[----:B------:R0:W-:Y:S04]  /*138b0*/  @P0 LDGSTS.E.BYPASS.LTC128B.128 [R25+0x25c00], desc[UR38][R2.64], !P5 ;  /* 0x25c0000002190fae */ /* 0x0001e8000e901d66 */
[----:B------:R0:W-:Y:S04]  /*138c0*/  @P0 LDGSTS.E.BYPASS.LTC128B.128 [R25+0x28400], desc[UR38][R2.64+0x80], !P4 ;  /* 0x2840008002190fae */ /* 0x0001e8000e101d66 */
[----:B------:R0:W-:Y:S04]  /*138d0*/  @P0 LDGSTS.E.BYPASS.LTC128B.128 [R25+0x2ac00], desc[UR38][R2.64+0x100], !P3 ;  /* 0x2ac0010002190fae */ /* 0x0001e8000d901d66 */
[----:B------:R0:W-:Y:S02]  /*138e0*/  @P0 LDGSTS.E.BYPASS.LTC128B.128 [R25+0x2d400], desc[UR38][R2.64+0x180], !P2 ;  /* 0x2d40018002190fae */ /* 0x0001e4000d101d66 */
.L_x_2337:
[----:B------:R-:W-:Y:S01]  /*138f0*/  ISETP.GE.AND P0, PT, R7, 0x41, PT ;  /* 0x000000410700780c */ /* 0x000fe20003f06270 */
[----:B------:R-:W-:-:S12]  /*13900*/  BSSY B0, `(.L_x_2273) ;  /* 0x0000010000007945 */ /* 0x000fd80003800000 */
[----:B------:R-:W-:Y:S05]  /*13910*/  @!P0 BRA `(.L_x_2274) ;  /* 0x0000000000388947 */ /* 0x000fea0003800000 */
[C---:B------:R-:W-:Y:S01]  /*13920*/  LOP3.LUT P4, RZ, R16.reuse, 0x10, RZ, 0xc0, !PT ;  /* 0x0000001010ff7812 */ /* 0x040fe2000788c0ff */
[----:B------:R-:W-:Y:S01]  /*13930*/  IMAD R5, R5, 0x2, R17 ;  /* 0x0000000205057824 */ /* 0x000fe200078e0211 */
[C---:B------:R-:W-:Y:S02]  /*13940*/  LOP3.LUT P3, RZ, R16.reuse, 0x8, RZ, 0xc0, !PT ;  /* 0x0000000810ff7812 */ /* 0x040fe4000786c0ff */
[C---:B------:R-:W-:Y:S02]  /*13950*/  LOP3.LUT P2, RZ, R16.reuse, 0x4, RZ, 0xc0, !PT ;  /* 0x0000000410ff7812 */ /* 0x040fe4000784c0ff */
[----:B------:R-:W-:Y:S02]  /*13960*/  LOP3.LUT P1, RZ, R16, 0x2, RZ, 0xc0, !PT ;  /* 0x0000000210ff7812 */ /* 0x000fe4000782c0ff */
[----:B0-2---:R-:W-:-:S05]  /*13970*/  LEA R2, P0, R37, R14, 0x1 ;  /* 0x0000000e25027211 */ /* 0x005fca00078008ff */
        /* <DEDUP_REMOVED lines=8> */
.L_x_2274:
[----:B------:R-:W-:Y:S05]  /*13a00*/  BSYNC B0 ;  /* 0x0000000000007941 */ /* 0x000fea0003800000 */
.L_x_2273:
[----:B------:R-:W-:Y:S01]  /*13a10*/  NOP ;  /* 0x0000000000007918 */ /* 0x000fe20000000000 */
[----:B------:R-:W-:-:S13]  /*13a20*/  PLOP3.LUT P0, PT, PT, PT, PT, 0x80, 0x0 ;  /* 0x000000000000781c */ /* 0x000fda0003f0f070 */
.L_x_2275:
        /* <DEDUP_REMOVED lines=10> */
.L_x_2276:
[----:B------:R4:W-:Y:S02]  /*13ad0*/  SYNCS.ARRIVE.TRANS64.A1T0 RZ, [R0+URZ+0x38830], RZ ;  /* 0x038830ff00ff79a7 */ /* 0x0009e4000810003f */
[----:B------:R-:W-:Y:S05]  /*13ae0*/  WARPSYNC.ALL ;  /* 0x0000000000007948 */ /* 0x000fea0003800000 */
[----:B------:R-:W-:Y:S01]  /*13af0*/  BSSY B6, `(.L_x_2277) ;  /* 0x0000015000067945 */ /* 0x000fe20003800000 */
[----:B----4-:R-:W-:Y:S01]  /*13b00*/  VIADD R0, R17, 0x14400 ;  /* 0x0001440011007836 */ /* 0x010fe20000000000 */
[----:B------:R-:W-:Y:S04]  /*13b10*/  BAR.SYNC.DEFER_BLOCKING 0x8, 0x180 ;  /* 0x0206000000007b1d */ /* 0x000fe80000010000 */
[----:B------:R-:W-:-:S13]  /*13b20*/  LOP3.LUT P0, RZ, R0, 0x3ff, RZ, 0xc0, !PT ;  /* 0x000003ff00ff7812 */ /* 0x000fda000780c0ff */
        /* <DEDUP_REMOVED lines=9> */
[----:B------:R-:W-:Y:S01]  /*13bc0*/  MOV R13, RZ ;  /* 0x000000ff000d7202 */ /* 0x000fe20000000f00 */
[----:B------:R-:W-:Y:S02]  /*13bd0*/  IMAD.U32 R7, RZ, RZ, UR9 ;  /* 0x00000009ff077e24 */ /* 0x000fe4000f8e00ff */
[----:B------:R-:W-:-:S02]  /*13be0*/  IMAD.U32 R10, RZ, RZ, UR4 ;  /* 0x00000004ff0a7e24 */ /* 0x000fc4000f8e00ff */
[----:B------:R-:W-:Y:S02]  /*13bf0*/  IMAD.U32 R11, RZ, RZ, UR5 ;  /* 0x00000005ff0b7e24 */ /* 0x000fe4000f8e00ff */
[----:B-1----:R-:W-:Y:S02]  /*13c00*/  IMAD.MOV.U32 R8, RZ, RZ, 0x70 ;  /* 0x00000070ff087424 */ /* 0x002fe400078e00ff */
[----:B------:R-:W-:-:S07]  /*13c10*/  IMAD.MOV.U32 R12, RZ, RZ, 0x1 ;  /* 0x00000001ff0c7424 */ /* 0x000fce00078e00ff */
[----:B------:R-:W-:-:S07]  /*13c20*/  LEPC R20, `(.L_x_2278) ;  /* 0x000000001014794e */ /* 0x000fce0000000000 */
[----:B0-2---:R-:W-:Y:S05]  /*13c30*/  CALL.ABS.NOINC R2 ;  /* 0x0000000002007343 */ /* 0x005fea0003c00000 */
.L_x_2278:
[----:B------:R-:W-:Y:S05]  /*13c40*/  BSYNC B6 ;  /* 0x0000000000067941 */ /* 0x000fea0003800000 */
.L_x_2277:
[----:B0--3--:R-:W0:Y:S01]  /*13c50*/  S2R R2, SR_TID.X ;  /* 0x0000000000027919 */ /* 0x009e220000002100 */
[----:B------:R-:W-:Y:S01]  /*13c60*/  UISETP.NE.AND UP0, UPT, UR48, URZ, UPT ;  /* 0x0000003f3000728c */ /* 0x000fe2000bf05270 */
[----:B------:R-:W-:Y:S01]  /*13c70*/  IMAD.U32 R0, RZ, RZ, UR44 ;  /* 0x0000002cff007e24 */ /* 0x000fe2000f8e00ff */
[----:B------:R-:W-:Y:S01]  /*13c80*/  R2UR UR6, R28 ;  /* 0x000000001c0672ca */ /* 0x000fe200000e0000 */
[----:B------:R-:W-:Y:S01]  /*13c90*/  ULDC.64 UR8, c[0x0][0x2d8] ;  /* 0x0000b60000087ab9 */ /* 0x000fe20000000a00 */
[----:B------:R-:W-:Y:S02]  /*13ca0*/  R2UR UR7, R22 ;  /* 0x00000000160772ca */ /* 0x000fe400000e0000 */
[----:B------:R-:W-:Y:S02]  /*13cb0*/  PLOP3.LUT P0, PT, PT, PT, UP0, 0x80, 0x0 ;  /* 0x000000000000781c */ /* 0x000fe40003f0f008 */
[C---:B------:R-:W-:Y:S02]  /*13cc0*/  LOP3.LUT P2, RZ, R16.reuse, 0x4000, RZ, 0xc0, !PT ;  /* 0x0000400010ff7812 */ /* 0x040fe4000784c0ff */
[C---:B------:R-:W-:Y:S01]  /*13cd0*/  LOP3.LUT P3, RZ, R16.reuse, 0x2000, RZ, 0xc0, !PT ;  /* 0x0000200010ff7812 */ /* 0x040fe2000786c0ff */
[----:B------:R-:W-:Y:S01]  /*13ce0*/  @UP0 ULDC UR4, c[0x0][0x44c] ;  /* 0x0001130000040ab9 */ /* 0x000fe20000000800 */
[----:B------:R-:W-:-:S02]  /*13cf0*/  LOP3.LUT P4, RZ, R16, 0x1000, RZ, 0xc0, !PT ;  /* 0x0000100010ff7812 */ /* 0x000fc4000788c0ff */
[----:B------:R-:W-:Y:S01]  /*13d00*/  LOP3.LUT P5, RZ, R16, 0x800, RZ, 0xc0, !PT ;  /* 0x0000080010ff7812 */ /* 0x000fe200078ac0ff */
[----:B------:R-:W-:-:S04]  /*13d10*/  UIMAD UR6, UR6, UR8, URZ ;  /* 0x00000008060672a4 */ /* 0x000fc8000f8e023f */
[----:B------:R-:W-:Y:S02]  /*13d20*/  UIMAD UR7, UR7, UR9, UR6 ;  /* 0x00000009070772a4 */ /* 0x000fe4000f8e0206 */
[----:B------:R-:W-:Y:S01]  /*13d30*/  USHF.R.S32.HI UR6, URZ, 0x1f, UR43 ;  /* 0x0000001f3f067899 */ /* 0x000fe2000801142b */
[----:B0-----:R-:W-:-:S05]  /*13d40*/  IMAD.SHL.U32 R2, R2, 0x10, RZ ;  /* 0x0000001002027824 */ /* 0x001fca00078e00ff */
[----:B------:R-:W-:-:S05]  /*13d50*/  LOP3.LUT R2, R36, 0x70, R2, 0xf8, !PT ;  /* 0x0000007024027812 */ /* 0x000fca00078ef802 */
[----:B------:R-:W-:-:S04]  /*13d60*/  IMAD R0, R0, 0x80, R2 ;  /* 0x0000008000007824 */ /* 0x000fc800078e0202 */
[----:B------:R-:W-:Y:S01]  /*13d70*/  @P0 IMAD.HI.U32 R3, R0, UR4, RZ ;  /* 0x0000000400030c27 */ /* 0x000fe2000f8e00ff */
[----:B------:R-:W-:Y:S01]  /*13d80*/  PLOP3.LUT P0, PT, PT, PT, UP0, 0x80, 0x0 ;  /* 0x000000000000781c */ /* 0x000fe20003f0f008 */
[----:B------:R-:W-:Y:S02]  /*13d90*/  @UP0 ULDC UR4, c[0x0][0x450] ;  /* 0x0001140000040ab9 */ /* 0x000fe40000000800 */
[----:B------:R-:W-:-:S10]  /*13da0*/  IMAD.MOV.U32 R2, RZ, RZ, R0 ;  /* 0x000000ffff027224 */ /* 0x000fd400078e0000 */
        /* <DEDUP_REMOVED lines=14> */
[----:B------:R-:W-:Y:S01]  /*13e90*/  MOV R9, UR8 ;  /* 0x0000000800097c02 */ /* 0x000fe20008000f00 */
        /* <DEDUP_REMOVED lines=15> */
[----:B--2---:R-:W0:Y:S01]  /*13f90*/  SHFL.IDX PT, R14, R5, RZ, 0x181f ;  /* 0x00181fff050e7589 */ /* 0x004e2200000e0000 */
[----:B------:R-:W-:-:S03]  /*13fa0*/  IMAD.U32 R3, RZ, RZ, UR44 ;  /* 0x0000002cff037e24 */ /* 0x000fc6000f8e00ff */
[----:B------:R-:W2:Y:S01]  /*13fb0*/  SHFL.IDX PT, R2, R4, RZ, 0x181f ;  /* 0x00181fff04027589 */ /* 0x000ea200000e0000 */
[----:B------:R-:W-:-:S03]  /*13fc0*/  IMAD R0, R3, 0x80, R36 ;  /* 0x0000008003007824 */ /* 0x000fc600078e0224 */
[----:B------:R-:W-:Y:S01]  /*13fd0*/  SHFL.IDX PT, R6, R4, 0x1, 0x181f ;  /* 0x00381f0004067f89 */ /* 0x000fe200000e0000 */
[C---:B------:R-:W-:Y:S01]  /*13fe0*/  VIADD R7, R0.reuse, 0x10 ;  /* 0x0000001000077836 */ /* 0x040fe20000000000 */
[----:B------:R-:W-:-:S13]  /*13ff0*/  ISETP.GE.AND P0, PT, R0, UR37, PT ;  /* 0x0000002500007c0c */ /* 0x000fda000bf06270 */
[----:B0-----:R-:W-:-:S05]  /*14000*/  @!P0 LEA R14, P1, R37, R14, 0x1 ;  /* 0x0000000e250e8211 */ /* 0x001fca00078208ff */
[----:B--2---:R-:W-:Y:S01]  /*14010*/  @!P0 IMAD.X R3, RZ, RZ, R2, P1 ;  /* 0x000000ffff038224 */ /* 0x004fe200008e0602 */
[----:B------:R-:W-:Y:S02]  /*14020*/  @!P0 MOV R2, R14 ;  /* 0x0000000e00028202 */ /* 0x000fe40000000f00 */
        /* <DEDUP_REMOVED lines=8> */
[----:B--2---:R-:W-:Y:S01]  /*140b0*/  @!P0 IMAD.MOV.U32 R2, RZ, RZ, R14 ;  /* 0x000000ffff028224 */ /* 0x004fe200078e000e */
        /* <DEDUP_REMOVED lines=10> */
[----:B------:R-:W-:Y:S01]  /*14160*/  @!P0 IADD3.X R7, RZ, R6, RZ, P1, !PT ;  /* 0x00000006ff078210 */ /* 0x000fe20000ffe4ff */
[----:B--2---:R-:W-:Y:S01]  /*14170*/  @!P0 IMAD.MOV.U32 R2, RZ, RZ, R14 ;  /* 0x000000ffff028224 */ /* 0x004fe200078e000e */
[----:B------:R-:W-:Y:S03]  /*14180*/  SHFL.IDX PT, R6, R4, 0x3, 0x181f ;  /* 0x00781f0004067f89 */ /* 0x000fe600000e0000 */
[----:B------:R-:W-:Y:S01]  /*14190*/  @!P0 IMAD.MOV.U32 R3, RZ, RZ, R7 ;  /* 0x000000ffff038224 */ /* 0x000fe200078e0007 */
[----:B------:R-:W0:Y:S01]  /*141a0*/  SHFL.IDX PT, R14, R5, 0x3, 0x181f ;  /* 0x00781f00050e7f89 */ /* 0x000e2200000e0000 */
[----:B------:R-:W-:-:S03]  /*141b0*/  VIADD R7, R0, 0x30 ;  /* 0x0000003000077836 */ /* 0x000fc60000000000 */
        /* <DEDUP_REMOVED lines=44> */
[----:B------:R0:W2:Y:S02]  /*14480*/  SHFL.IDX PT, R6, R4, 0x7, 0x181f ;  /* 0x00f81f0004067f89 */ /* 0x0000a400000e0000 */
[----:B------:R-:W-:Y:S02]  /*14490*/  @!P0 MOV R3, R7 ;  /* 0x0000000700038202 */ /* 0x000fe40000000f00 */
[----:B------:R0:W3:Y:S04]  /*144a0*/  SHFL.IDX PT, R14, R5, 0x7, 0x181f ;  /* 0x00f81f00050e7f89 */ /* 0x0000e800000e0000 */
[----:B------:R0:W-:Y:S04]  /*144b0*/  @!P0 LDGSTS.E.BYPASS.LTC128B.128 [R31+0x17400], desc[UR38][R2.64], !P2 ;  /* 0x17400000021f8fae */ /* 0x0001e8000d101d66 */
[----:B------:R0:W-:Y:S04]  /*144c0*/  @!P0 LDGSTS.E.BYPASS.LTC128B.128 [R31+0x1b400], desc[UR38][R2.64+0x80], !P3 ;  /* 0x1b400080021f8fae */ /* 0x0001e8000d901d66 */
[----:B------:R0:W-:Y:S04]  /*144d0*/  @!P0 LDGSTS.E.BYPASS.LTC128B.128 [R31+0x1f400], desc[UR38][R2.64+0x100], !P4 ;  /* 0x1f400100021f8fae */ /* 0x0001e8000e101d66 */
[----:B------:R0:W-:Y:S02]  /*144e0*/  @!P0 LDGSTS.E.BYPASS.LTC128B.128 [R31+0x23400], desc[UR38][R2.64+0x180], !P5 ;  /* 0x23400180021f8fae */ /* 0x0001e4000e901d66 */
.L_x_2354:
[----:B------:R-:W-:-:S05]  /*144f0*/  VIADD R0, R0, 0x70 ;  /* 0x0000007000007836 */ /* 0x000fca0000000000 */
[----:B------:R-:W-:-:S13]  /*14500*/  ISETP.GE.AND P0, PT, R0, UR37, PT ;  /* 0x0000002500007c0c */ /* 0x000fda000bf06270 */
[----:B0--3--:R-:W-:-:S05]  /*14510*/  @!P0 LEA R2, P1, R37, R14, 0x1 ;  /* 0x0000000e25028211 */ /* 0x009fca00078208ff */
        /* <DEDUP_REMOVED lines=10> */
.L_x_2280:
        /* <DEDUP_REMOVED lines=18> */
.L_x_2355:
[----:B------:R-:W-:Y:S05]  /*146e0*/  BSYNC B0 ;  /* 0x0000000000007941 */ /* 0x000fea0003800000 */
.L_x_2281:
[----:B------:R-:W-:-:S06]  /*146f0*/  UISETP.GE.AND UP0, UPT, UR45, 0x2, UPT ;  /* 0x000000022d00788c */ /* 0x000fcc000bf06270 */
[----:B------:R-:W-:-:S13]  /*14700*/  PLOP3.LUT P0, PT, PT, PT, UP0, 0x40, 0x0 ;  /* 0x000000000000781c */ /* 0x000fda0003f0e808 */
[----:B------:R-:W-:Y:S05]  /*14710*/  @P0 BRA `(.L_x_2283) ;  /* 0x0000000c00fc0947 */ /* 0x000fea0003800000 */
[----:B------:R-:W-:Y:S01]  /*14720*/  UIADD3 UR4, UR45, -0x2, URZ ;  /* 0xfffffffe2d047890 */ /* 0x000fe2000fffe03f */
[----:B------:R-:W-:Y:S01]  /*14730*/  BSSY B0, `(.L_x_2283) ;  /* 0x00000fd000007945 */ /* 0x000fe20003800000 */
[----:B------:R-:W-:Y:S01]  /*14740*/  IMAD.MOV.U32 R10, RZ, RZ, R26 ;  /* 0x000000ffff0a7224 */ /* 0x000fe200078e001a */
[----:B------:R-:W-:Y:S01]  /*14750*/  MOV R7, R23 ;  /* 0x0000001700077202 */ /* 0x000fe20000000f00 */
[----:B------:R-:W-:Y:S02]  /*14760*/  IMAD.MOV.U32 R27, RZ, RZ, R24 ;  /* 0x000000ffff1b7224 */ /* 0x000fe400078e0018 */
[----:B0-----:R-:W-:-:S07]  /*14770*/  IMAD.U32 R0, RZ, RZ, UR4 ;  /* 0x00000004ff007e24 */ /* 0x001fce000f8e00ff */
.L_x_2296:
[----:B------:R-:W0:Y:S01]  /*14780*/  S2R R2, SR_TID.X ;  /* 0x0000000000027919 */ /* 0x000e220000002100 */
[----:B------:R-:W2:Y:S01]  /*14790*/  LDC R3, c[0x0][0x430] ;  /* 0x00010c00ff037b82 */ /* 0x000ea20000000800 */
[----:B------:R-:W-:Y:S01]  /*147a0*/  IMAD R6, R0, 0x50, R32 ;  /* 0x0000005000067824 */ /* 0x000fe200078e0220 */
[----:B------:R-:W-:Y:S01]  /*147b0*/  LOP3.LUT P1, RZ, R16, 0x200, RZ, 0xc0, !PT ;  /* 0x0000020010ff7812 */ /* 0x000fe2000782c0ff */
[----:B------:R-:W-:Y:S01]  /*147c0*/  VIADD R23, R7, 0x1 ;  /* 0x0000000107177836 */ /* 0x000fe20000000000 */
[----:B--2---:R-:W-:Y:S01]  /*147d0*/  ISETP.NE.AND P0, PT, R3, 0x1, PT ;  /* 0x000000010300780c */ /* 0x004fe20003f05270 */
[----:B0-----:R-:W-:-:S05]  /*147e0*/  IMAD.SHL.U32 R2, R2, 0x10, RZ ;  /* 0x0000001002027824 */ /* 0x001fca00078e00ff */
[----:B------:R-:W-:-:S07]  /*147f0*/  LOP3.LUT R2, R36, 0x70, R2, 0xf8, !PT ;  /* 0x0000007024027812 */ /* 0x000fce00078ef802 */
[----:B------:R-:W0:Y:S01]  /*14800*/  @P0 LDC R3, c[0x0][0x434] ;  /* 0x00010d00ff030b82 */ /* 0x000e220000000800 */
[C---:B------:R-:W-:Y:S01]  /*14810*/  ISETP.GT.U32.AND P2, PT, R2.reuse, 0x4f, PT ;  /* 0x0000004f0200780c */ /* 0x040fe20003f44070 */
[----:B------:R-:W-:-:S06]  /*14820*/  IMAD.IADD R6, R2, 0x1, R6 ;  /* 0x0000000102067824 */ /* 0x000fcc00078e0206 */
[----:B------:R-:W2:Y:S01]  /*14830*/  @P0 LDC R9, c[0x0][0x438] ;  /* 0x00010e00ff090b82 */ /* 0x000ea20000000800 */
[----:B------:R-:W-:-:S07]  /*14840*/  IMAD.MOV.U32 R11, RZ, RZ, R6 ;  /* 0x000000ffff0b7224 */ /* 0x000fce00078e0006 */
[----:B------:R-:W3:Y:S01]  /*14850*/  @!P2 LDC.64 R4, c[0x0][0x428] ;  /* 0x00010a00ff04ab82 */ /* 0x000ee20000000a00 */
[----:B0-----:R-:W-:-:S05]  /*14860*/  @P0 IMAD.HI.U32 R2, R6, R3, RZ ;  /* 0x0000000306020227 */ /* 0x001fca00078e00ff */
[----:B--2---:R-:W-:Y:S02]  /*14870*/  @P0 SHF.R.U32.HI R11, RZ, R9, R2 ;  /* 0x00000009ff0b0219 */ /* 0x004fe40000011602 */
[----:B-1----:R-:W0:Y:S02]  /*14880*/  @!P2 LDC.64 R8, c[0x0][0x418] ;  /* 0x00010600ff08ab82 */ /* 0x002e240000000a00 */
[----:B------:R-:W-:Y:S01]  /*14890*/  @!P2 SHF.R.S32.HI R3, RZ, 0x1f, R11 ;  /* 0x0000001fff03a819 */ /* 0x000fe2000001140b */
[----:B---3--:R-:W-:-:S04]  /*148a0*/  @!P2 IMAD R2, R33, R4, RZ ;  /* 0x000000042102a224 */ /* 0x008fc800078e02ff */
[----:B------:R-:W-:Y:S01]  /*148b0*/  @!P2 IMAD R5, R29, R5, R2 ;  /* 0x000000051d05a224 */ /* 0x000fe200078e0202 */
[----:B------:R-:W-:-:S05]  /*148c0*/  @!P2 MOV R2, R11 ;  /* 0x0000000b0002a202 */ /* 0x000fca0000000f00 */
[----:B------:R-:W-:-:S04]  /*148d0*/  @!P2 IMAD.WIDE.U32 R2, R29, R4, R2 ;  /* 0x000000041d02a225 */ /* 0x000fc800078e0002 */
[----:B------:R-:W-:Y:S02]  /*148e0*/  @!P2 IMAD.IADD R3, R5, 0x1, R3 ;  /* 0x000000010503a824 */ /* 0x000fe400078e0203 */
[----:B------:R-:W-:Y:S01]  /*148f0*/  IMAD.MOV.U32 R4, RZ, RZ, RZ ;  /* 0x000000ffff047224 */ /* 0x000fe200078e00ff */
[----:B0-----:R-:W-:-:S04]  /*14900*/  @!P2 LEA R8, P0, R2, R8, 0x2 ;  /* 0x000000080208a211 */ /* 0x001fc800078010ff */
[----:B------:R-:W-:Y:S01]  /*14910*/  @!P2 LEA.HI.X R9, R2, R9, R3, 0x2, P0 ;  /* 0x000000090209a211 */ /* 0x000fe200000f1403 */
[----:B------:R-:W-:Y:S01]  /*14920*/  IMAD.MOV R5, RZ, RZ, -R11 ;  /* 0x000000ffff057224 */ /* 0x000fe200078e0a0b */
[----:B------:R-:W-:-:S03]  /*14930*/  ISETP.NE.AND P0, PT, R23, 0x2, PT ;  /* 0x000000021700780c */ /* 0x000fc60003f05270 */
[----:B------:R0:W5:Y:S01]  /*14940*/  @!P2 LDG.E R4, desc[UR38][R8.64] ;  /* 0x000000260804a981 */ /* 0x000162000c1e1900 */
[----:B------:R-:W-:Y:S05]  /*14950*/  YIELD ;  /* 0x0000000000007946 */ /* 0x000fea0003800000 */
[----:B------:R-:W-:Y:S01]  /*14960*/  ULDC UR4, c[0x0][0x430] ;  /* 0x00010c0000047ab9 */ /* 0x000fe20000000800 */
[----:B------:R-:W-:Y:S01]  /*14970*/  SEL R3, RZ, 0x1, P0 ;  /* 0x00000001ff037807 */ /* 0x000fe20000000000 */
[----:B------:R-:W-:Y:S01]  /*14980*/  IMAD R5, R5, UR4, R6 ;  /* 0x0000000405057c24 */ /* 0x000fe2000f8e0206 */
[----:B------:R-:W-:Y:S01]  /*14990*/  SEL R23, R23, RZ, P0 ;  /* 0x000000ff17177207 */ /* 0x000fe20000000000 */
[----:B------:R-:W-:Y:S01]  /*149a0*/  IMAD.MOV.U32 R24, RZ, RZ, R0 ;  /* 0x000000ffff187224 */ /* 0x000fe200078e0000 */
[----:B------:R-:W-:Y:S01]  /*149b0*/  LOP3.LUT R26, R10, R3, RZ, 0x3c, !PT ;  /* 0x000000030a1a7212 */ /* 0x000fe200078e3cff */
[----:B------:R-:W-:Y:S06]  /*149c0*/  @!P1 BRA `(.L_x_2284) ;  /* 0x0000000000049947 */ /* 0x000fec0003800000 */
[----:B------:R-:W-:Y:S01]  /*149d0*/  BPT.TRAP 0x1 ;  /* 0x000000040000795c */ /* 0x000fe20000300000 */
.L_x_2284:
[----:B------:R-:W-:Y:S01]  /*149e0*/  LEA R6, R23, R17, 0x3 ;  /* 0x0000001117067211 */ /* 0x000fe200078e18ff */
[----:B------:R-:W-:Y:S01]  /*149f0*/  BSSY B1, `(.L_x_2285) ;  /* 0x0000004000017945 */ /* 0x000fe20003800000 */
[----:B------:R-:W-:-:S04]  /*14a00*/  SHF.L.U32 R3, R26, 0x1f, RZ ;  /* 0x0000001f1a037819 */ /* 0x000fc800000006ff */
[----:B------:R-:W1:Y:S02]  /*14a10*/  SYNCS.PHASECHK.TRANS64.TRYWAIT P0, [R6+URZ+0x38840], R3 ;  /* 0x03884003060075a7 */ /* 0x000e64000800017f */
[----:B-1----:R-:W-:Y:S05]  /*14a20*/  @!P0 BRA `(.L_x_2286) ;  /* 0x0000002c00e88947 */ /* 0x002fea0003800000 */
.L_x_2356:
[----:B------:R-:W-:Y:S05]  /*14a30*/  BSYNC B1 ;  /* 0x0000000000017941 */ /* 0x000fea0003800000 */
.L_x_2285:
[----:B------:R-:W-:Y:S01]  /*14a40*/  SHF.R.S32.HI R21, RZ, 0x1f, R5 ;  /* 0x0000001fff157819 */ /* 0x000fe20000011405 */
[----:B------:R-:W-:Y:S01]  /*14a50*/  ULDC.64 UR4, c[0x0][0x300] ;  /* 0x0000c00000047ab9 */ /* 0x000fe20000000a00 */
[----:B-----5:R-:W-:Y:S01]  /*14a60*/  SHF.R.S32.HI R25, RZ, 0x1f, R4 ;  /* 0x0000001fff197819 */ /* 0x020fe20000011404 */
[----:B-1----:R-:W-:Y:S01]  /*14a70*/  IMAD.WIDE.U32 R2, R5, UR4, RZ ;  /* 0x0000000405027c25 */ /* 0x002fe2000f8e00ff */
[C---:B------:R-:W-:Y:S02]  /*14a80*/  LOP3.LUT P4, RZ, R16.reuse, 0x10, RZ, 0xc0, !PT ;  /* 0x0000001010ff7812 */ /* 0x040fe4000788c0ff */
[C---:B------:R-:W-:Y:S01]  /*14a90*/  LOP3.LUT P3, RZ, R16.reuse, 0x8, RZ, 0xc0, !PT ;  /* 0x0000000810ff7812 */ /* 0x040fe2000786c0ff */
[----:B------:R-:W-:Y:S01]  /*14aa0*/  IMAD R0, R21, UR4, RZ ;  /* 0x0000000415007c24 */ /* 0x000fe2000f8e02ff */
[C---:B------:R-:W-:Y:S02]  /*14ab0*/  LOP3.LUT P2, RZ, R16.reuse, 0x4, RZ, 0xc0, !PT ;  /* 0x0000000410ff7812 */ /* 0x040fe4000784c0ff */
[----:B------:R-:W-:Y:S01]  /*14ac0*/  LOP3.LUT P1, RZ, R16, 0x2, RZ, 0xc0, !PT ;  /* 0x0000000210ff7812 */ /* 0x000fe2000782c0ff */
[----:B0-----:R-:W-:Y:S01]  /*14ad0*/  IMAD R9, R5, UR5, R0 ;  /* 0x0000000505097c24 */ /* 0x001fe2000f8e0200 */
        /* <DEDUP_REMOVED lines=13> */
[----:B------:R-:W-:Y:S01]  /*14bb0*/  UMOV UR4, 0xffffffff ;  /* 0xffffffff00047882 */ /* 0x000fe20000000000 */
[----:B------:R-:W-:-:S03]  /*14bc0*/  IMAD R9, R23, 0x5000, R30 ;  /* 0x0000500017097824 */ /* 0x000fc600078e021e */
[----:B------:R-:W-:Y:S01]  /*14bd0*/  LEA.HI.X R20, R2, UR5, R3, 0x1, P0 ;  /* 0x0000000502147c11 */ /* 0x000fe200080f0c03 */
[----:B------:R-:W-:Y:S06]  /*14be0*/  BRA.DIV UR4, `(.L_x_2287) ;  /* 0x0000002e048c7947 */ /* 0x000fec000b800000 */
[----:B------:R-:W0:Y:S01]  /*14bf0*/  SHFL.IDX PT, R14, R8, RZ, 0x181f ;  /* 0x00181fff080e7589 */ /* 0x000e2200000e0000 */
[----:B------:R-:W-:Y:S01]  /*14c00*/  IMAD.SHL.U32 R0, R37, 0x2, RZ ;  /* 0x0000000225007824 */ /* 0x000fe200078e00ff */
[----:B------:R-:W-:Y:S02]  /*14c10*/  LEA R9, R9, R17, 0x1 ;  /* 0x0000001109097211 */ /* 0x000fe400078e08ff */
        /* <DEDUP_REMOVED lines=33> */
.L_x_2368:
[----:B0-2---:R-:W-:-:S05]  /*14e30*/  IADD3 R2, P0, R14, R0, RZ ;  /* 0x000000000e027210 */ /* 0x005fca0007f1e0ff */
[----:B-1----:R-:W-:Y:S01]  /*14e40*/  IMAD.X R3, RZ, RZ, R35, P0 ;  /* 0x000000ffff037224 */ /* 0x002fe200000e0623 */
[----:B------:R-:W-:-:S04]  /*14e50*/  PLOP3.LUT P0, PT, PT, PT, PT, 0x80, 0x0 ;  /* 0x000000000000781c */ /* 0x000fc80003f0f070 */
        /* <DEDUP_REMOVED lines=8> */
.L_x_2288:
        /* <DEDUP_REMOVED lines=10> */
.L_x_2289:
[----:B------:R1:W-:Y:S01]  /*14f80*/  SYNCS.ARRIVE.TRANS64.A1T0 RZ, [R6+URZ+0x38830], RZ ;  /* 0x038830ff06ff79a7 */ /* 0x0003e2000810003f */
[----:B------:R-:W-:Y:S05]  /*14f90*/  @!P2 BRA `(.L_x_2290) ;  /* 0x000000000004a947 */ /* 0x000fea0003800000 */
[----:B------:R-:W-:Y:S01]  /*14fa0*/  BPT.TRAP 0x1 ;  /* 0x000000040000795c */ /* 0x000fe20000300000 */
.L_x_2290:
[----:B0-----:R-:W-:Y:S01]  /*14fb0*/  SHF.L.U32 R3, R10, 0x1f, RZ ;  /* 0x0000001f0a037819 */ /* 0x001fe200000006ff */
[----:B-1----:R-:W-:Y:S01]  /*14fc0*/  IMAD R6, R7, 0x8, R17 ;  /* 0x0000000807067824 */ /* 0x002fe200078e0211 */
[----:B------:R-:W-:Y:S03]  /*14fd0*/  BSSY B1, `(.L_x_2291) ;  /* 0x0000003000017945 */ /* 0x000fe60003800000 */
[----:B------:R-:W0:Y:S02]  /*14fe0*/  SYNCS.PHASECHK.TRANS64.TRYWAIT P0, [R6+URZ+0x38860], R3 ;  /* 0x03886003060075a7 */ /* 0x000e24000800017f */
[----:B0-----:R-:W-:Y:S05]  /*14ff0*/  @!P0 BRA `(.L_x_2292) ;  /* 0x0000003000088947 */ /* 0x001fea0003800000 */
.L_x_2369:
[----:B------:R-:W-:Y:S05]  /*15000*/  BSYNC B1 ;  /* 0x0000000000017941 */ /* 0x000fea0003800000 */
.L_x_2291:
[----:B------:R-:W-:Y:S01]  /*15010*/  MOV R2, 0xffffffb0 ;  /* 0xffffffb000027802 */ /* 0x000fe20000000f00 */
[----:B------:R-:W-:Y:S01]  /*15020*/  UMOV UR4, 0xffffffff ;  /* 0xffffffff00047882 */ /* 0x000fe20000000000 */
[C---:B------:R-:W-:Y:S01]  /*15030*/  LOP3.LUT P4, RZ, R16.reuse, 0x100, RZ, 0xc0, !PT ;  /* 0x0000010010ff7812 */ /* 0x040fe2000788c0ff */
[----:B------:R-:W-:Y:S01]  /*15040*/  IMAD R7, R7, 0x5000, R30 ;  /* 0x0000500007077824 */ /* 0x000fe200078e021e */
[C---:B------:R-:W-:Y:S01]  /*15050*/  LOP3.LUT P3, RZ, R16.reuse, 0x80, RZ, 0xc0, !PT ;  /* 0x0000008010ff7812 */ /* 0x040fe2000786c0ff */
[----:B0-----:R-:W-:Y:S01]  /*15060*/  IMAD R3, R27, R2, UR36 ;  /* 0x000000241b037e24 */ /* 0x001fe2000f8e0202 */
[C---:B------:R-:W-:Y:S02]  /*15070*/  LOP3.LUT P2, RZ, R16.reuse, 0x40, RZ, 0xc0, !PT ;  /* 0x0000004010ff7812 */ /* 0x040fe4000784c0ff */
[----:B------:R-:W-:Y:S01]  /*15080*/  LOP3.LUT P1, RZ, R16, 0x20, RZ, 0xc0, !PT ;  /* 0x0000002010ff7812 */ /* 0x000fe2000782c0ff */
[----:B------:R-:W-:Y:S01]  /*15090*/  IMAD.IADD R8, R3, 0x1, -R36 ;  /* 0x0000000103087824 */ /* 0x000fe200078e0a24 */
[----:B------:R-:W-:Y:S11]  /*150a0*/  BRA.DIV UR4, `(.L_x_2293) ;  /* 0x0000002e04f07947 */ /* 0x000ff6000b800000 */
[----:B------:R-:W0:Y:S01]  /*150b0*/  SHFL.IDX PT, R14, R18, RZ, 0x181f ;  /* 0x00181fff120e7589 */ /* 0x000e2200000e0000 */
[----:B------:R-:W-:-:S03]  /*150c0*/  IMAD R7, R7, 0x2, R17 ;  /* 0x0000000207077824 */ /* 0x000fc600078e0211 */
        /* <DEDUP_REMOVED lines=49> */
.L_x_2381:
        /* <DEDUP_REMOVED lines=28> */
[----:B------:R-:W-:-:S03]  /*155a0*/  ULDC.64 UR4, c[0x0][0x318] ;  /* 0x0000c60000047ab9 */ /* 0x000fc60000000a00 */
[----:B------:R-:W-:Y:S01]  /*155b0*/  IMAD.IADD R3, R5, 0x1, R3 ;  /* 0x0000000105037824 */ /* 0x000fe200078e0203 */
[----:B------:R-:W-:-:S04]  /*155c0*/  LEA R18, P0, R2, UR4, 0x1 ;  /* 0x0000000402127c11 */ /* 0x000fc8000f8008ff */
[----:B------:R-:W-:Y:S02]  /*155d0*/  LEA.HI.X R19, R2, UR5, R3, 0x1, P0 ;  /* 0x0000000502137c11 */ /* 0x000fe400080f0c03 */
[----:B------:R-:W-:-:S13]  /*155e0*/  PLOP3.LUT P0, PT, PT, PT, PT, 0x80, 0x0 ;  /* 0x000000000000781c */ /* 0x000fda0003f0f070 */
.L_x_2294:
        /* <DEDUP_REMOVED lines=10> */
.L_x_2295:
        /* <DEDUP_REMOVED lines=8> */
.L_x_2283:
[----:B0-----:R-:W0:Y:S01]  /*15710*/  S2R R0, SR_TID.X ;  /* 0x0000000000007919 */ /* 0x001e220000002100 */
[----:B------:R-:W-:Y:S01]  /*15720*/  BSSY B0, `(.L_x_2297) ;  /* 0x0000010000007945 */ /* 0x000fe20003800000 */
[----:B0-----:R-:W-:-:S04]  /*15730*/  LOP3.LUT R0, R0, 0x7f, RZ, 0xc0, !PT ;  /* 0x0000007f00007812 */ /* 0x001fc800078ec0ff */
[----:B------:R-:W-:-:S13]  /*15740*/  ISETP.NE.AND P2, PT, R0, RZ, PT ;  /* 0x000000ff0000720c */ /* 0x000fda0003f45270 */
[----:B------:R-:W-:Y:S05]  /*15750*/  @P2 BRA `(.L_x_2298) ;  /* 0x0000000000302947 */ /* 0x000fea0003800000 */
[----:B------:R-:W0:Y:S01]  /*15760*/  S2R R7, SR_LANEID ;  /* 0x0000000000077919 */ /* 0x000e220000000000 */
[----:B------:R-:W-:Y:S01]  /*15770*/  VOTEU.ANY UR4, UPT, PT ;  /* 0x0000000000047886 */ /* 0x000fe200038e0100 */
[----:B------:R-:W2:Y:S01]  /*15780*/  LDC.64 R2, c[0x0][0xc80] ;  /* 0x00032000ff027b82 */ /* 0x000ea20000000a00 */
[----:B------:R-:W0:Y:S08]  /*15790*/  FLO.U32 R0, UR4 ;  /* 0x0000000400007d00 */ /* 0x000e3000080e0000 */
[----:B------:R-:W2:Y:S01]  /*157a0*/  POPC R5, UR4 ;  /* 0x0000000400057d09 */ /* 0x000ea20008000000 */
[----:B0-----:R-:W-:-:S13]  /*157b0*/  ISETP.EQ.U32.AND P0, PT, R0, R7, PT ;  /* 0x000000070000720c */ /* 0x001fda0003f02070 */
[----:B--2---:R-:W2:Y:S01]  /*157c0*/  @P0 ATOMG.E.ADD.STRONG.GPU PT, R3, desc[UR38][R2.64], R5 ;  /* 0x00000005020309a8 */ /* 0x004ea200081ee1e6 */
[----:B------:R-:W0:Y:S02]  /*157d0*/  S2R R4, SR_LTMASK ;  /* 0x0000000000047919 */ /* 0x000e240000003900 */
[----:B0-----:R-:W-:-:S04]  /*157e0*/  LOP3.LUT R4, R4, UR4, RZ, 0xc0, !PT ;  /* 0x0000000404047c12 */ /* 0x001fc8000f8ec0ff */
[----:B------:R-:W0:Y:S01]  /*157f0*/  POPC R7, R4 ;  /* 0x0000000400077309 */ /* 0x000e220000000000 */
[----:B--2---:R-:W0:Y:S02]  /*15800*/  SHFL.IDX PT, R0, R3, R0, 0x1f ;  /* 0x00001f0003007589 */ /* 0x004e2400000e0000 */
[----:B0-----:R-:W-:-:S07]  /*15810*/  IADD3 R34, R0, UR46, R7 ;  /* 0x0000002e00227c10 */ /* 0x001fce000fffe007 */
.L_x_2298:
[----:B------:R-:W-:Y:S05]  /*15820*/  BSYNC B0 ;  /* 0x0000000000007941 */ /* 0x000fea0003800000 */
.L_x_2297:
[----:B------:R-:W-:-:S13]  /*15830*/  LOP3.LUT P0, RZ, R16, 0x200, RZ, 0xc0, !PT ;  /* 0x0000020010ff7812 */ /* 0x000fda000780c0ff */
[----:B------:R-:W-:Y:S05]  /*15840*/  @!P0 BRA `(.L_x_2299) ;  /* 0x0000000000048947 */ /* 0x000fea0003800000 */
[----:B------:R-:W-:Y:S01]  /*15850*/  BPT.TRAP 0x1 ;  /* 0x000000040000795c */ /* 0x000fe20000300000 */
.L_x_2299:
[----:B------:R-:W-:Y:S01]  /*15860*/  IMAD R4, R23, 0x8, R17 ;  /* 0x0000000817047824 */ /* 0x000fe200078e0211 */
[----:B------:R-:W-:Y:S01]  /*15870*/  SHF.L.U32 R3, R26, 0x1f, RZ ;  /* 0x0000001f1a037819 */ /* 0x000fe200000006ff */
[----:B------:R-:W-:Y:S01]  /*15880*/  IMAD.MOV.U32 R5, RZ, RZ, -0x50 ;  /* 0xffffffb0ff057424 */ /* 0x000fe200078e00ff */
[----:B------:R-:W-:Y:S02]  /*15890*/  BSSY B0, `(.L_x_2300) ;  /* 0x0000004000007945 */ /* 0x000fe40003800000 */
[----:B------:R-:W0:Y:S01]  /*158a0*/  SYNCS.PHASECHK.TRANS64.TRYWAIT P0, [R4+URZ+0x38860], R3 ;  /* 0x03886003040075a7 */ /* 0x000e22000800017f */
[----:B------:R-:W-:Y:S01]  /*158b0*/  IMAD R5, R24, R5, UR36 ;  /* 0x0000002418057e24 */ /* 0x000fe2000f8e0205 */
[----:B0-----:R-:W-:Y:S06]  /*158c0*/  @!P0 BRA `(.L_x_2301) ;  /* 0x0000002c00b08947 */ /* 0x001fec0003800000 */
.L_x_2382:
[----:B------:R-:W-:Y:S05]  /*158d0*/  BSYNC B0 ;  /* 0x0000000000007941 */ /* 0x000fea0003800000 */
.L_x_2300:
[----:B------:R-:W-:Y:S01]  /*158e0*/  UMOV UR4, 0xffffffff ;  /* 0xffffffff00047882 */ /* 0x000fe20000000000 */
[C---:B------:R-:W-:Y:S01]  /*158f0*/  LOP3.LUT P5, RZ, R16.reuse, 0x100, RZ, 0xc0, !PT ;  /* 0x0000010010ff7812 */ /* 0x040fe200078ac0ff */
[----:B-1----:R-:W-:Y:S01]  /*15900*/  IMAD R8, R23, 0x5000, R30 ;  /* 0x0000500017087824 */ /* 0x002fe200078e021e */
[C---:B------:R-:W-:Y:S01]  /*15910*/  LOP3.LUT P4, RZ, R16.reuse, 0x80, RZ, 0xc0, !PT ;  /* 0x0000008010ff7812 */ /* 0x040fe2000788c0ff */
[----:B------:R-:W-:Y:S01]  /*15920*/  IMAD.IADD R5, R5, 0x1, -R36 ;  /* 0x0000000105057824 */ /* 0x000fe200078e0a24 */
[C---:B------:R-:W-:Y:S02]  /*15930*/  LOP3.LUT P3, RZ, R16.reuse, 0x40, RZ, 0xc0, !PT ;  /* 0x0000004010ff7812 */ /* 0x040fe4000786c0ff */
[----:B------:R-:W-:Y:S01]  /*15940*/  LOP3.LUT P1, RZ, R16, 0x20, RZ, 0xc0, !PT ;  /* 0x0000002010ff7812 */ /* 0x000fe2000782c0ff */
[----:B------:R-:W-:-:S12]  /*15950*/  BRA.DIV UR4, `(.L_x_2302) ;  /* 0x0000002e04a07947 */ /* 0x000fd8000b800000 */
[----:B------:R-:W1:Y:S01]  /*15960*/  SHFL.IDX PT, R14, R18, RZ, 0x181f ;  /* 0x00181fff120e7589 */ /* 0x000e6200000e0000 */
[----:B------:R-:W-:-:S03]  /*15970*/  SHF.L.U32 R6, R37, 0x1, RZ ;  /* 0x0000000125067819 */ /* 0x000fc600000006ff */
        /* <DEDUP_REMOVED lines=15> */
[----:B------:R-:W0:Y:S03]  /*15a70*/  SHFL.IDX PT, R14, R18, 0x2, 0x181f ;  /* 0x00581f00120e7f89 */ /* 0x000e2600000e0000 */
[----:B------:R-:W-:Y:S01]  /*15a80*/  IMAD.X R3, RZ, RZ, R7, P0 ;  /* 0x000000ffff037224 */ /* 0x000fe200000e0607 */
[----:B------:R-:W-:Y:S01]  /*15a90*/  ISETP.LT.OR P0, PT, R5, 0x11, P5 ;  /* 0x000000110500780c */ /* 0x000fe20002f01670 */
[----:B------:R-:W1:-:S12]  /*15aa0*/  SHFL.IDX PT, R7, R19, 0x2, 0x181f ;  /* 0x00581f0013077f89 */ /* 0x000e5800000e0000 */
        /* <DEDUP_REMOVED lines=8> */
[----:B------:R-:W0:Y:S03]  /*15b30*/  SHFL.IDX PT, R14, R18, 0x3, 0x181f ;  /* 0x00781f00120e7f89 */ /* 0x000e2600000e0000 */
[----:B-1----:R-:W-:Y:S01]  /*15b40*/  IMAD.X R3, RZ, RZ, R7, P0 ;  /* 0x000000ffff037224 */ /* 0x002fe200000e0607 */
        /* <DEDUP_REMOVED lines=21> */
.L_x_2394:
[----:B0--3--:R-:W-:-:S04]  /*15ca0*/  IADD3 R2, P0, R14, R6, RZ ;  /* 0x000000060e027210 */ /* 0x009fc80007f1e0ff */
        /* <DEDUP_REMOVED lines=14> */
.L_x_2303:
        /* <DEDUP_REMOVED lines=10> */
.L_x_2304:
[----:B------:R1:W-:Y:S01]  /*15e30*/  SYNCS.ARRIVE.TRANS64.A1T0 RZ, [R4+URZ+0x38850], RZ ;  /* 0x038850ff04ff79a7 */ /* 0x0003e2000810003f */
[----:B------:R-:W-:-:S05]  /*15e40*/  VIADD R23, R23, 0x1 ;  /* 0x0000000117177836 */ /* 0x000fca0000000000 */
[----:B------:R-:W-:-:S04]  /*15e50*/  ISETP.NE.AND P0, PT, R23, 0x2, PT ;  /* 0x000000021700780c */ /* 0x000fc80003f05270 */
[----:B0-----:R-:W-:Y:S02]  /*15e60*/  SEL R3, RZ, 0x1, P0 ;  /* 0x00000001ff037807 */ /* 0x001fe40000000000 */
[----:B------:R-:W-:Y:S02]  /*15e70*/  SEL R23, R23, RZ, P0 ;  /* 0x000000ff17177207 */ /* 0x000fe40000000000 */
[----:B-1----:R-:W-:-:S07]  /*15e80*/  LOP3.LUT R26, R26, R3, RZ, 0x3c, !PT ;  /* 0x000000031a1a7212 */ /* 0x002fce00078e3cff */
.L_x_2262:
[----:B------:R-:W-:Y:S05]  /*15e90*/  BSYNC B7 ;  /* 0x0000000000077941 */ /* 0x000fea0003800000 */
.L_x_2260:
        /* <DEDUP_REMOVED lines=11> */
.L_x_2305:
[----:B------:R-:W-:-:S03]  /*15f50*/  UMOV UR4, 0xffffffff ;  /* 0xffffffff00047882 */ /* 0x000fc60000000000 */
[----:B------:R-:W-:Y:S05]  /*15f60*/  BRA.DIV UR4, `(.L_x_2307) ;  /* 0x00000032040c7947 */ /* 0x000fea000b800000 */
[----:B------:R0:W1:Y:S02]  /*15f70*/  SHFL.IDX PT, R14, R34, RZ, 0x1f ;  /* 0x00001fff220e7589 */ /* 0x00006400000e0000 */
.L_x_2397:
        /* <DEDUP_REMOVED lines=8> */
.L_x_2306:
[----:B------:R-:W-:Y:S02]  /*16000*/  ULDC UR4, c[0x0][0xc38] ;  /* 0x00030e0000047ab9 */ /* 0x000fe40000000800 */
[----:B-1----:R-:W-:-:S13]  /*16010*/  ISETP.GE.AND P0, PT, R34, UR4, PT ;  /* 0x0000000422007c0c */ /* 0x002fda000bf06270 */
[----:B------:R-:W-:Y:S05]  /*16020*/  @!P0 BRA `(.L_x_2308) ;  /* 0xffffffc400648947 */ /* 0x000fea000383ffff */
.L_x_2257:
[----:B------:R-:W2:Y:S01]  /*16030*/  LDL.LU R0, [R1] ;  /* 0x0000000001007983 */ /* 0x000ea20000300800 */
[----:B------:R-:W-:Y:S01]  /*16040*/  BSSY B0, `(.L_x_2309) ;  /* 0x000000b000007945 */ /* 0x000fe20003800000 */
[----:B------:R-:W1:Y:S01]  /*16050*/  S2R R5, SR_CgaCtaId ;  /* 0x0000000000057919 */ /* 0x000e620000008800 */
[----:B--2---:R-:W-:-:S05]  /*16060*/  VIADD R0, R0, 0x1 ;  /* 0x0000000100007836 */ /* 0x004fca0000000000 */
        /* <DEDUP_REMOVED lines=8> */
.L_x_2398:
[----:B------:R-:W-:Y:S05]  /*160f0*/  BSYNC B0 ;  /* 0x0000000000007941 */ /* 0x000fea0003800000 */
.L_x_2309:
[----:B------:R-:W-:-:S03]  /*16100*/  UMOV UR4, 0xffffffff ;  /* 0xffffffff00047882 */ /* 0x000fc60000000000 */
[----:B------:R-:W-:Y:S05]  /*16110*/  BRA.DIV UR4, `(.L_x_2311) ;  /* 0x0000002e04dc7947 */ /* 0x000fea000b800000 */
[----:B-1----:R-:W1:Y:S02]  /*16120*/  S2R R0, SR_TID.X ;  /* 0x0000000000007919 */ /* 0x002e640000002100 */
[----:B-1----:R-:W-:-:S04]  /*16130*/  SHF.R.U32.HI R0, RZ, 0x5, R0 ;  /* 0x00000005ff007819 */ /* 0x002fc80000011600 */
[----:B------:R-:W-:-:S05]  /*16140*/  LOP3.LUT R0, R0, 0x3, RZ, 0xc0, !PT ;  /* 0x0000000300007812 */ /* 0x000fca00078ec0ff */
[----:B------:R1:W2:Y:S02]  /*16150*/  SHFL.IDX PT, R14, R0, RZ, 0x1f ;  /* 0x00001fff000e7589 */ /* 0x0002a400000e0000 */
.L_x_2401:
[----:B--2---:R-:W-:Y:S01]  /*16160*/  ISETP.NE.AND P0, PT, R14, RZ, PT ;  /* 0x000000ff0e00720c */ /* 0x004fe20003f05270 */
[----:B------:R-:W-:-:S12]  /*16170*/  BSSY B0, `(.L_x_2312) ;  /* 0x0000026000007945 */ /* 0x000fd80003800000 */
[----:B------:R-:W-:Y:S05]  /*16180*/  @P0 BRA `(.L_x_2313) ;  /* 0x0000000000900947 */ /* 0x000fea0003800000 */
[----:B------:R-:W-:-:S03]  /*16190*/  UMOV UR4, 0xffffffff ;  /* 0xffffffff00047882 */ /* 0x000fc60000000000 */
[----:B------:R-:W-:Y:S05]  /*161a0*/  BRA.DIV UR4, `(.L_x_2314) ;  /* 0x0000002e04ec7947 */ /* 0x000fea000b800000 */
[----:B------:R-:W-:-:S13]  /*161b0*/  ELECT P6, URZ, PT ;  /* 0x00000000003f782f */ /* 0x000fda00038c0000 */
.L_x_2404:
[----:B------:R-:W-:Y:S05]  /*161c0*/  @!P6 BRA `(.L_x_2313) ;  /* 0x000000000080e947 */ /* 0x000fea0003800000 */
[----:B-1----:R-:W2:Y:S02]  /*161d0*/  LDL R0, [R1+0x4] ;  /* 0x0000040001007983 */ /* 0x002ea40000100800 */
[----:B--2---:R-:W-:-:S13]  /*161e0*/  R2UR UR4, R0 ;  /* 0x00000000000472ca */ /* 0x004fda00000e0000 */
[----:B------:R-:W-:-:S06]  /*161f0*/  ULOP3.LUT UR4, UR4, 0x2, URZ, 0xfc, !UPT ;  /* 0x0000000204047892 */ /* 0x000fcc000f8efc3f */
[----:B------:R-:W-:-:S04]  /*16200*/  MOV R0, UR4 ;  /* 0x0000000400007c02 */ /* 0x000fc80008000f00 */
[----:B------:R-:W-:-:S13]  /*16210*/  ISETP.NE.AND P0, PT, R0, 0x3, PT ;  /* 0x000000030000780c */ /* 0x000fda0003f05270 */
[----:B------:R-:W-:Y:S05]  /*16220*/  @!P0 BRA `(.L_x_2315) ;  /* 0x0000000000048947 */ /* 0x000fea0003800000 */
[----:B------:R-:W-:Y:S01]  /*16230*/  BPT.TRAP 0x1 ;  /* 0x000000040000795c */ /* 0x000fe20000300000 */
.L_x_2315:
[C---:B------:R-:W-:Y:S01]  /*16240*/  IMAD R5, R23.reuse, 0x8, R4 ;  /* 0x0000000817057824 */ /* 0x040fe200078e0204 */
[----:B------:R-:W-:Y:S01]  /*16250*/  SHF.L.U32 R0, R26, 0x1f, RZ ;  /* 0x0000001f1a007819 */ /* 0x000fe200000006ff */
[----:B------:R-:W-:-:S03]  /*16260*/  VIADD R23, R23, 0x1 ;  /* 0x0000000117177836 */ /* 0x000fc60000000000 */
[----:B------:R-:W1:Y:S02]  /*16270*/  SYNCS.PHASECHK.TRANS64.TRYWAIT P1, [R5+URZ+0x38840], R0 ;  /* 0x03884000050075a7 */ /* 0x000e64000802017f */
[----:B------:R-:W-:-:S04]  /*16280*/  ISETP.NE.AND P2, PT, R23, 0x2, PT ;  /* 0x000000021700780c */ /* 0x000fc80003f45270 */
[----:B------:R-:W-:Y:S01]  /*16290*/  SEL R3, RZ, 0x1, P2 ;  /* 0x00000001ff037807 */ /* 0x000fe20001000000 */
[----:B-1----:R-:W-:Y:S08]  /*162a0*/  @!P1 BRA `(.L_x_2316) ;  /* 0x0000002c00cc9947 */ /* 0x002ff00003800000 */
.L_x_2405:
[----:B------:R-:W-:Y:S02]  /*162b0*/  SEL R23, R23, RZ, P2 ;  /* 0x000000ff17177207 */ /* 0x000fe40001000000 */
[----:B------:R-:W-:Y:S01]  /*162c0*/  LOP3.LUT R2, R26, R3, RZ, 0x3c, !PT ;  /* 0x000000031a027212 */ /* 0x000fe200078e3cff */
[----:B------:R-:W-:Y:S06]  /*162d0*/  @!P0 BRA `(.L_x_2317) ;  /* 0x0000000000048947 */ /* 0x000fec0003800000 */
[----:B------:R-:W-:Y:S01]  /*162e0*/  BPT.TRAP 0x1 ;  /* 0x000000040000795c */ /* 0x000fe20000300000 */
.L_x_2317:
[----:B------:R-:W-:Y:S01]  /*162f0*/  IMAD R23, R23, 0x8, R4 ;  /* 0x0000000817177824 */ /* 0x000fe200078e0204 */
[----:B------:R-:W-:-:S04]  /*16300*/  SHF.L.U32 R2, R2, 0x1f, RZ ;  /* 0x0000001f02027819 */ /* 0x000fc800000006ff */
[----:B------:R-:W2:Y:S02]  /*16310*/  SYNCS.PHASECHK.TRANS64.TRYWAIT P1, [R23+URZ+0x38840], R2 ;  /* 0x03884002170075a7 */ /* 0x000ea4000802017f */
[----:B--2---:R-:W-:Y:S05]  /*16320*/  @!P1 BRA `(.L_x_2318) ;  /* 0x0000002c00c09947 */ /* 0x004fea0003800000 */
.L_x_2406:
[----:B------:R-:W-:Y:S05]  /*16330*/  @!P0 BRA `(.L_x_2319) ;  /* 0x0000000000048947 */ /* 0x000fea0003800000 */
[----:B------:R-:W-:Y:S01]  /*16340*/  BPT.TRAP 0x1 ;  /* 0x000000040000795c */ /* 0x000fe20000300000 */
.L_x_2319:
[----:B------:R-:W3:Y:S02]  /*16350*/  SYNCS.PHASECHK.TRANS64.TRYWAIT P1, [R5+URZ+0x38860], R0 ;  /* 0x03886000050075a7 */ /* 0x000ee4000802017f */
[----:B---3--:R-:W-:Y:S05]  /*16360*/  @!P1 BRA `(.L_x_2320) ;  /* 0x0000002c00c49947 */ /* 0x008fea0003800000 */
.L_x_2407:
[----:B------:R-:W-:Y:S05]  /*16370*/  @!P0 BRA `(.L_x_2321) ;  /* 0x0000000000048947 */ /* 0x000fea0003800000 */
[----:B------:R-:W-:Y:S01]  /*16380*/  BPT.TRAP 0x1 ;  /* 0x000000040000795c */ /* 0x000fe20000300000 */
.L_x_2321:
[----:B----4-:R4:W0:Y:S02]  /*16390*/  SYNCS.PHASECHK.TRANS64.TRYWAIT P0, [R23+URZ+0x38860], R2 ;  /* 0x03886002170075a7 */ /* 0x010824000800017f */
[----:B0-----:R-:W-:Y:S05]  /*163a0*/  @!P0 NANOSLEEP.SYNCS 0x989680 ;  /* 0x009896800000895d */ /* 0x001fea0003900000 */
[----:B------:R-:W0:Y:S02]  /*163b0*/  @!P0 SYNCS.PHASECHK.TRANS64 P0, [R23+URZ+0x38860], R2 ;  /* 0x03886002170085a7 */ /* 0x000e24000800007f */
[----:B0-----:R-:W-:Y:S05]  /*163c0*/  @!P0 BRA `(.L_x_2321) ;  /* 0xfffffffc00f08947 */ /* 0x001fea000383ffff */
.L_x_2313:
[----:B------:R-:W-:Y:S05]  /*163d0*/  BSYNC B0 ;  /* 0x0000000000007941 */ /* 0x000fea0003800000 */
.L_x_2312:
[----:B------:R-:W-:Y:S05]  /*163e0*/  EXIT ;  /* 0x000000000000794d */ /* 0x000fea0003800000 */
.L_x_2204:
[----:B------:R-:W-:-:S13]  /*163f0*/  R2UR UR4, R16 ;  /* 0x00000000100472ca */ /* 0x000fda00000e0000 */
[----:B0-----:R-:W-:-:S04]  /*16400*/  IMAD.U32 R3, RZ, RZ, UR4 ;  /* 0x00000004ff037e24 */ /* 0x001fc8000f8e00ff */
[----:B------:R0:W1:Y:S03]  /*16410*/  SYNCS.PHASECHK.TRANS64.TRYWAIT P1, [R3+URZ+0x38800], R0 ;  /* 0x03880000030075a7 */ /* 0x000066000802017f */
[----:B-1----:R-:W-:Y:S05]  /*16420*/  @!P1 NANOSLEEP.SYNCS 0x989680 ;  /* 0x009896800000995d */ /* 0x002fea0003900000 */
[----:B------:R-:W1:Y:S02]  /*16430*/  @!P1 SYNCS.PHASECHK.TRANS64 P1, [R3+URZ+0x38800], R0 ;  /* 0x03880000030095a7 */ /* 0x000e64000802007f */
[----:B-1----:R-:W-:Y:S05]  /*16440*/  @!P1 BRA `(.L_x_2204) ;  /* 0xfffffffc00e89947 */ /* 0x002fea000383ffff */
[----:B------:R-:W-:Y:S05]  /*16450*/  BRA `(.L_x_2322) ;  /* 0xfffffeb400387947 */ /* 0x000fea000383ffff */
.L_x_2208:
[----:B-1----:R1:W2:Y:S02]  /*16460*/  SYNCS.PHASECHK.TRANS64.TRYWAIT P1, [R0+URZ+0x38830], R3 ;  /* 0x03883003000075a7 */ /* 0x0022a4000802017f */
[----:B--2---:R-:W-:Y:S05]  /*16470*/  @!P1 NANOSLEEP.SYNCS 0x989680 ;  /* 0x009896800000995d */ /* 0x004fea0003900000 */
[----:B------:R-:W2:Y:S02]  /*16480*/  @!P1 SYNCS.PHASECHK.TRANS64 P1, [R0+URZ+0x38830], R3 ;  /* 0x03883003000095a7 */ /* 0x000ea4000802007f */
[----:B--2---:R-:W-:Y:S05]  /*16490*/  @!P1 BRA `(.L_x_2208) ;  /* 0xfffffffc00f09947 */ /* 0x004fea000383ffff */
[----:B------:R-:W-:Y:S05]  /*164a0*/  BRA `(.L_x_2207) ;  /* 0xfffffeb4005c7947 */ /* 0x000fea000383ffff */
.L_x_2214:
[----:B------:R-:W-:-:S13]  /*164b0*/  R2UR UR4, R3 ;  /* 0x00000000030472ca */ /* 0x000fda00000e0000 */
[----:B-1----:R-:W-:-:S04]  /*164c0*/  IMAD.U32 R153, RZ, RZ, UR4 ;  /* 0x00000004ff997e24 */ /* 0x002fc8000f8e00ff */
[----:B------:R1:W2:Y:S03]  /*164d0*/  SYNCS.PHASECHK.TRANS64.TRYWAIT P1, [R153+URZ+0x38830], R4 ;  /* 0x03883004990075a7 */ /* 0x0002a6000802017f */
[----:B--2---:R-:W-:Y:S05]  /*164e0*/  @!P1 NANOSLEEP.SYNCS 0x989680 ;  /* 0x009896800000995d */ /* 0x004fea0003900000 */
[----:B------:R-:W2:Y:S02]  /*164f0*/  @!P1 SYNCS.PHASECHK.TRANS64 P1, [R153+URZ+0x38830], R4 ;  /* 0x03883004990095a7 */ /* 0x000ea4000802007f */
[----:B--2---:R-:W-:Y:S05]  /*16500*/  @!P1 BRA `(.L_x_2214) ;  /* 0xfffffffc00e89947 */ /* 0x004fea000383ffff */
[----:B------:R-:W-:Y:S05]  /*16510*/  BRA `(.L_x_2213) ;  /* 0xfffffef800187947 */ /* 0x000fea000383ffff */
.L_x_2218:
[----:B--2---:R-:W-:-:S04]  /*16520*/  MOV R2, UR4 ;  /* 0x0000000400027c02 */ /* 0x004fc80008000f00 */
[----:B------:R2:W3:Y:S03]  /*16530*/  SYNCS.PHASECHK.TRANS64.TRYWAIT P1, [R2+URZ+0x38850], R0 ;  /* 0x03885000020075a7 */ /* 0x0004e6000802017f */
[----:B---3--:R-:W-:Y:S05]  /*16540*/  @!P1 NANOSLEEP.SYNCS 0x989680 ;  /* 0x009896800000995d */ /* 0x008fea0003900000 */
[----:B------:R-:W3:Y:S02]  /*16550*/  @!P1 SYNCS.PHASECHK.TRANS64 P1, [R2+URZ+0x38850], R0 ;  /* 0x03885000020095a7 */ /* 0x000ee4000802007f */
[----:B---3--:R-:W-:Y:S05]  /*16560*/  @!P1 BRA `(.L_x_2218) ;  /* 0xfffffffc00ec9947 */ /* 0x008fea000383ffff */
[----:B------:R-:W-:Y:S05]  /*16570*/  BRA `(.L_x_2217) ;  /* 0xffffff1c006c7947 */ /* 0x000fea000383ffff */
.L_x_2226:
[----:B-1----:R-:W-:-:S04]  /*16580*/  IMAD.U32 R4, RZ, RZ, UR4 ;  /* 0x00000004ff047e24 */ /* 0x002fc8000f8e00ff */
[----:B------:R1:W2:Y:S03]  /*16590*/  SYNCS.PHASECHK.TRANS64.TRYWAIT P1, [R4+URZ+0x38830], R3 ;  /* 0x03883003040075a7 */ /* 0x0002a6000802017f */
[----:B--2---:R-:W-:Y:S05]  /*165a0*/  @!P1 NANOSLEEP.SYNCS 0x989680 ;  /* 0x009896800000995d */ /* 0x004fea0003900000 */
[----:B------:R-:W2:Y:S02]  /*165b0*/  @!P1 SYNCS.PHASECHK.TRANS64 P1, [R4+URZ+0x38830], R3 ;  /* 0x03883003040095a7 */ /* 0x000ea4000802007f */
[----:B--2---:R-:W-:Y:S05]  /*165c0*/  @!P1 BRA `(.L_x_2226) ;  /* 0xfffffffc00ec9947 */ /* 0x004fea000383ffff */
[----:B------:R-:W-:Y:S05]  /*165d0*/  BRA `(.L_x_2225) ;  /* 0xffffff3800b07947 */ /* 0x000fea000383ffff */
.L_x_2230:
[----:B---3--:R-:W-:-:S04]  /*165e0*/  IMAD.U32 R2, RZ, RZ, UR4 ;  /* 0x00000004ff027e24 */ /* 0x008fc8000f8e00ff */
[----:B------:R3:W4:Y:S03]  /*165f0*/  SYNCS.PHASECHK.TRANS64.TRYWAIT P1, [R2+URZ+0x38850], R0 ;  /* 0x03885000020075a7 */ /* 0x000726000802017f */
[----:B----4-:R-:W-:Y:S05]  /*16600*/  @!P1 NANOSLEEP.SYNCS 0x989680 ;  /* 0x009896800000995d */ /* 0x010fea0003900000 */
[----:B------:R-:W4:Y:S02]  /*16610*/  @!P1 SYNCS.PHASECHK.TRANS64 P1, [R2+URZ+0x38850], R0 ;  /* 0x03885000020095a7 */ /* 0x000f24000802007f */
[----:B----4-:R-:W-:Y:S05]  /*16620*/  @!P1 BRA `(.L_x_2230) ;  /* 0xfffffffc00ec9947 */ /* 0x010fea000383ffff */
[----:B------:R-:W-:Y:S05]  /*16630*/  BRA `(.L_x_2229) ;  /* 0xffffff6400007947 */ /* 0x000fea000383ffff */
.L_x_2237:
[----:B-1----:R-:W-:-:S04]  /*16640*/  IMAD.U32 R7, RZ, RZ, UR7 ;  /* 0x00000007ff077e24 */ /* 0x002fc8000f8e00ff */
[----:B------:R1:W2:Y:S03]  /*16650*/  SYNCS.PHASECHK.TRANS64.TRYWAIT P1, [R7+URZ+0x38850], R0 ;  /* 0x03885000070075a7 */ /* 0x0002a6000802017f */
[----:B--2---:R-:W-:Y:S05]  /*16660*/  @!P1 NANOSLEEP.SYNCS 0x989680 ;  /* 0x009896800000995d */ /* 0x004fea0003900000 */
[----:B------:R-:W2:Y:S02]  /*16670*/  @!P1 SYNCS.PHASECHK.TRANS64 P1, [R7+URZ+0x38850], R0 ;  /* 0x03885000070095a7 */ /* 0x000ea4000802007f */
[----:B--2---:R-:W-:Y:S05]  /*16680*/  @!P1 BRA `(.L_x_2237) ;  /* 0xfffffffc00ec9947 */ /* 0x004fea000383ffff */
[----:B------:R-:W-:Y:S05]  /*16690*/  BRA `(.L_x_2236) ;  /* 0xffffff8000587947 */ /* 0x000fea000383ffff */
.L_x_2268:
[----:B------:R-:W2:Y:S01]  /*166a0*/  S2R R18, SR_TID.X ;  /* 0x0000000000127919 */ /* 0x000ea20000002100 */
[----:B------:R-:W-:Y:S01]  /*166b0*/  IMAD.MOV.U32 R12, RZ, RZ, RZ ;  /* 0x000000ffff0c7224 */ /* 0x000fe200078e00ff */
[----:B------:R-:W-:Y:S01]  /*166c0*/  MOV R11, 0x1f ;  /* 0x0000001f000b7802 */ /* 0x000fe20000000f00 */
[----:B------:R-:W-:Y:S01]  /*166d0*/  IMAD.MOV.U32 R15, RZ, RZ, -0x1 ;  /* 0xffffffffff0f7424 */ /* 0x000fe200078e00ff */
[----:B--2---:R-:W-:-:S04]  /*166e0*/  SHF.R.U32.HI R18, RZ, 0x5, R18 ;  /* 0x00000005ff127819 */ /* 0x004fc80000011612 */
[----:B------:R-:W-:-:S05]  /*166f0*/  LOP3.LUT R18, R18, 0x3, RZ, 0xc0, !PT ;  /* 0x0000000312127812 */ /* 0x000fca00078ec0ff */
[----:B------:R-:W-:-:S07]  /*16700*/  IMAD.MOV.U32 R13, RZ, RZ, R18 ;  /* 0x000000ffff0d7224 */ /* 0x000fce00078e0012 */
[----:B01---5:R-:W-:Y:S05]  /*16710*/  WARPSYNC.COLLECTIVE R15, `(.L_x_2323) ;  /* 0x000000000f087348 */ /* 0x023fea0003c00000 */
[----:B------:R2:W3:Y:S02]  /*16720*/  SHFL.IDX P6, R14, R13, R12, R11 ;  /* 0x0000000c0d0e7389 */ /* 0x0004e400000c000b */
[----:B0123-5:R-:W-:Y:S01]  /*16730*/  ENDCOLLECTIVE ;  /* 0x000000000000791b */ /* 0x02ffe20003800000 */
.L_x_2323:
[----:B------:R-:W-:Y:S05]  /*16740*/  BRA `(.L_x_2324) ;  /* 0xffffffc800187947 */ /* 0x000fea000383ffff */
.L_x_2271:
[----:B0-----:R0:W1:Y:S02]  /*16750*/  SYNCS.PHASECHK.TRANS64.TRYWAIT P0, [R0+URZ+0x38840], R3 ;  /* 0x03884003000075a7 */ /* 0x001064000800017f */
[----:B-1----:R-:W-:Y:S05]  /*16760*/  @!P0 NANOSLEEP.SYNCS 0x989680 ;  /* 0x009896800000895d */ /* 0x002fea0003900000 */
[----:B------:R-:W1:Y:S02]  /*16770*/  @!P0 SYNCS.PHASECHK.TRANS64 P0, [R0+URZ+0x38840], R3 ;  /* 0x03884003000085a7 */ /* 0x000e64000800007f */
[----:B-1----:R-:W-:Y:S05]  /*16780*/  @!P0 BRA `(.L_x_2271) ;  /* 0xfffffffc00f08947 */ /* 0x002fea000383ffff */
[----:B------:R-:W-:Y:S05]  /*16790*/  BRA `(.L_x_2325) ;  /* 0xffffffcc001c7947 */ /* 0x000fea000383ffff */
.L_x_2272:
        /* <DEDUP_REMOVED lines=8> */
.L_x_2327:
[----:B------:R-:W-:Y:S05]  /*16820*/  BSYNC B0 ;  /* 0x0000000000007941 */ /* 0x000fea0003800000 */
.L_x_2326:
[----:B------:R-:W-:Y:S01]  /*16830*/  IMAD.MOV.U32 R13, RZ, RZ, R4 ;  /* 0x000000ffff0d7224 */ /* 0x000fe200078e0004 */
[----:B------:R-:W-:Y:S01]  /*16840*/  MOV R2, R14 ;  /* 0x0000000e00027202 */ /* 0x000fe20000000f00 */
[----:B------:R-:W-:Y:S01]  /*16850*/  IMAD.MOV.U32 R12, RZ, RZ, RZ ;  /* 0x000000ffff0c7224 */ /* 0x000fe200078e00ff */
[C---:B------:R-:W-:Y:S01]  /*16860*/  LOP3.LUT P5, RZ, R16.reuse, 0x10, RZ, 0xc0, !PT ;  /* 0x0000001010ff7812 */ /* 0x040fe200078ac0ff */
[----:B------:R-:W-:Y:S01]  /*16870*/  IMAD.MOV.U32 R11, RZ, RZ, 0x181f ;  /* 0x0000181fff0b7424 */ /* 0x000fe200078e00ff */
[C---:B------:R-:W-:Y:S01]  /*16880*/  LOP3.LUT P4, RZ, R16.reuse, 0x8, RZ, 0xc0, !PT ;  /* 0x0000000810ff7812 */ /* 0x040fe2000788c0ff */
[----:B------:R-:W-:Y:S01]  /*16890*/  IMAD.MOV.U32 R15, RZ, RZ, -0x1 ;  /* 0xffffffffff0f7424 */ /* 0x000fe200078e00ff */
[C---:B------:R-:W-:Y:S02]  /*168a0*/  LOP3.LUT P3, RZ, R16.reuse, 0x4, RZ, 0xc0, !PT ;  /* 0x0000000410ff7812 */ /* 0x040fe4000786c0ff */
[----:B------:R-:W-:-:S13]  /*168b0*/  LOP3.LUT P2, RZ, R16, 0x2, RZ, 0xc0, !PT ;  /* 0x0000000210ff7812 */ /* 0x000fda000784c0ff */
[----:B------:R-:W-:Y:S05]  /*168c0*/  WARPSYNC.COLLECTIVE R15, `(.L_x_2328) ;  /* 0x000000000f087348 */ /* 0x000fea0003c00000 */
[----:B------:R0:W1:Y:S02]  /*168d0*/  SHFL.IDX P6, R14, R13, R12, R11 ;  /* 0x0000000c0d0e7389 */ /* 0x00006400000c000b */
[----:B01----:R-:W-:Y:S01]  /*168e0*/  ENDCOLLECTIVE ;  /* 0x000000000000791b */ /* 0x003fe20003800000 */
.L_x_2328:
[----:B------:R-:W-:Y:S01]  /*168f0*/  @P0 LEA R9, R5, R17, 0x1 ;  /* 0x0000001105090211 */ /* 0x000fe200078e08ff */
[----:B------:R-:W-:Y:S02]  /*16900*/  IMAD.MOV.U32 R13, RZ, RZ, R6 ;  /* 0x000000ffff0d7224 */ /* 0x000fe400078e0006 */
[----:B------:R-:W-:Y:S01]  /*16910*/  IMAD.MOV.U32 R12, RZ, RZ, 0x1 ;  /* 0x00000001ff0c7424 */ /* 0x000fe200078e00ff */
[----:B------:R-:W-:-:S05]  /*16920*/  @P0 LEA R14, P1, R37, R14, 0x1 ;  /* 0x0000000e250e0211 */ /* 0x000fca00078208ff */
[----:B------:R-:W-:Y:S02]  /*16930*/  @P0 IMAD.X R3, RZ, RZ, R2, P1 ;  /* 0x000000ffff030224 */ /* 0x000fe400008e0602 */
[----:B------:R-:W-:-:S07]  /*16940*/  @P0 IMAD.MOV.U32 R2, RZ, RZ, R14 ;  /* 0x000000ffff020224 */ /* 0x000fce00078e000e */
[----:B------:R-:W-:Y:S05]  /*16950*/  WARPSYNC.COLLECTIVE R15, `(.L_x_2329) ;  /* 0x000000000f087348 */ /* 0x000fea0003c00000 */
[----:B------:R0:W1:Y:S02]  /*16960*/  SHFL.IDX P6, R14, R13, R12, R11 ;  /* 0x0000000c0d0e7389 */ /* 0x00006400000c000b */
[----:B01----:R-:W-:Y:S01]  /*16970*/  ENDCOLLECTIVE ;  /* 0x000000000000791b */ /* 0x003fe20003800000 */
.L_x_2329:
        /* <DEDUP_REMOVED lines=13> */
.L_x_2330:
        /* <DEDUP_REMOVED lines=9> */
.L_x_2331:
        /* <DEDUP_REMOVED lines=9> */
[----:B------:R-:W-:Y:S02]  /*16b70*/  ISETP.GE.AND P0, PT, R7, 0x21, PT ;  /* 0x000000210700780c */ /* 0x000fe40003f06270 */
[----:B------:R-:W-:-:S11]  /*16b80*/  MOV R8, R14 ;  /* 0x0000000e00087202 */ /* 0x000fd60000000f00 */
[----:B0-----:R-:W-:Y:S05]  /*16b90*/  WARPSYNC.COLLECTIVE R15, `(.L_x_2332) ;  /* 0x000000000f087348 */ /* 0x001fea0003c00000 */
[----:B------:R1:W2:Y:S02]  /*16ba0*/  SHFL.IDX P6, R14, R13, R12, R11 ;  /* 0x0000000c0d0e7389 */ /* 0x0002a400000c000b */
[----:B012---:R-:W-:Y:S01]  /*16bb0*/  ENDCOLLECTIVE ;  /* 0x000000000000791b */ /* 0x007fe20003800000 */
.L_x_2332:
[----:B------:R-:W-:Y:S01]  /*16bc0*/  @P0 IMAD R21, R5, 0x2, R17 ;  /* 0x0000000205150824 */ /* 0x000fe200078e0211 */
[----:B------:R-:W-:Y:S01]  /*16bd0*/  MOV R13, R6 ;  /* 0x00000006000d7202 */ /* 0x000fe20000000f00 */
[----:B------:R-:W-:Y:S01]  /*16be0*/  IMAD.MOV.U32 R12, RZ, RZ, 0x3 ;  /* 0x00000003ff0c7424 */ /* 0x000fe200078e00ff */
[----:B------:R-:W-:-:S05]  /*16bf0*/  @P0 LEA R14, P1, R37, R14, 0x1 ;  /* 0x0000000e250e0211 */ /* 0x000fca00078208ff */
[----:B------:R-:W-:-:S08]  /*16c00*/  @P0 IMAD.MOV.U32 R2, RZ, RZ, R14 ;  /* 0x000000ffff020224 */ /* 0x000fd000078e000e */
[----:B------:R-:W-:Y:S05]  /*16c10*/  WARPSYNC.COLLECTIVE R15, `(.L_x_2333) ;  /* 0x000000000f087348 */ /* 0x000fea0003c00000 */
[----:B------:R0:W1:Y:S02]  /*16c20*/  SHFL.IDX P6, R14, R13, R12, R11 ;  /* 0x0000000c0d0e7389 */ /* 0x00006400000c000b */
[----:B01----:R-:W-:Y:S01]  /*16c30*/  ENDCOLLECTIVE ;  /* 0x000000000000791b */ /* 0x003fe20003800000 */
.L_x_2333:
[----:B------:R-:W-:-:S04]  /*16c40*/  @P0 IMAD.X R9, RZ, RZ, R8, P1 ;  /* 0x000000ffff090224 */ /* 0x000fc800008e0608 */
[----:B------:R-:W-:-:S05]  /*16c50*/  @P0 IMAD.MOV.U32 R3, RZ, RZ, R9 ;  /* 0x000000ffff030224 */ /* 0x000fca00078e0009 */
        /* <DEDUP_REMOVED lines=8> */
[----:B------:R-:W-:Y:S01]  /*16ce0*/  IMAD.MOV.U32 R8, RZ, RZ, R14 ;  /* 0x000000ffff087224 */ /* 0x000fe200078e000e */
[----:B------:R-:W-:-:S13]  /*16cf0*/  ISETP.GE.AND P0, PT, R7, 0x31, PT ;  /* 0x000000310700780c */ /* 0x000fda0003f06270 */
[----:B0-----:R-:W-:Y:S05]  /*16d00*/  WARPSYNC.COLLECTIVE R15, `(.L_x_2334) ;  /* 0x000000000f087348 */ /* 0x001fea0003c00000 */
[----:B------:R1:W2:Y:S02]  /*16d10*/  SHFL.IDX P6, R14, R13, R12, R11 ;  /* 0x0000000c0d0e7389 */ /* 0x0002a400000c000b */
[----:B012---:R-:W-:Y:S01]  /*16d20*/  ENDCOLLECTIVE ;  /* 0x000000000000791b */ /* 0x007fe20003800000 */
.L_x_2334:
        /* <DEDUP_REMOVED lines=9> */
.L_x_2335:
        /* <DEDUP_REMOVED lines=9> */
[----:B------:R-:W-:-:S07]  /*16e50*/  IMAD.MOV.U32 R8, RZ, RZ, R14 ;  /* 0x000000ffff087224 */ /* 0x000fce00078e000e */
[----:B0-----:R-:W-:Y:S05]  /*16e60*/  WARPSYNC.COLLECTIVE R15, `(.L_x_2336) ;  /* 0x000000000f087348 */ /* 0x001fea0003c00000 */
[----:B------:R1:W2:Y:S02]  /*16e70*/  SHFL.IDX P6, R14, R13, R12, R11 ;  /* 0x0000000c0d0e7389 */ /* 0x0002a400000c000b */
[----:B012---:R-:W-:Y:S01]  /*16e80*/  ENDCOLLECTIVE ;  /* 0x000000000000791b */ /* 0x007fe20003800000 */
.L_x_2336:
[----:B------:R-:W-:Y:S05]  /*16e90*/  BRA `(.L_x_2337) ;  /* 0xffffffc800947947 */ /* 0x000fea000383ffff */
.L_x_2279:
[----:B------:R-:W-:Y:S01]  /*16ea0*/  MOV R13, R4 ;  /* 0x00000004000d7202 */ /* 0x000fe20000000f00 */
[----:B------:R-:W-:Y:S01]  /*16eb0*/  IMAD.MOV.U32 R12, RZ, RZ, RZ ;  /* 0x000000ffff0c7224 */ /* 0x000fe200078e00ff */
[----:B------:R-:W-:Y:S01]  /*16ec0*/  MOV R3, UR44 ;  /* 0x0000002c00037c02 */ /* 0x000fe20008000f00 */
[----:B------:R-:W-:Y:S02]  /*16ed0*/  IMAD.MOV.U32 R11, RZ, RZ, 0x181f ;  /* 0x0000181fff0b7424 */ /* 0x000fe400078e00ff */
[----:B------:R-:W-:Y:S02]  /*16ee0*/  IMAD.MOV.U32 R15, RZ, RZ, -0x1 ;  /* 0xffffffffff0f7424 */ /* 0x000fe400078e00ff */
[----:B------:R-:W-:-:S07]  /*16ef0*/  IMAD R0, R3, 0x80, R36 ;  /* 0x0000008003007824 */ /* 0x000fce00078e0224 */
[----:B-12---:R-:W-:Y:S05]  /*16f00*/  WARPSYNC.COLLECTIVE R15, `(.L_x_2338) ;  /* 0x000000000f087348 */ /* 0x006fea0003c00000 */
[----:B--2---:R0:W2:Y:S02]  /*16f10*/  SHFL.IDX P6, R14, R13, R12, R11 ;  /* 0x0000000c0d0e7389 */ /* 0x0040a400000c000b */
[----:B012---:R-:W-:Y:S01]  /*16f20*/  ENDCOLLECTIVE ;  /* 0x000000000000791b */ /* 0x007fe20003800000 */
.L_x_2338:
[C---:B------:R-:W-:Y:S01]  /*16f30*/  VIADD R6, R0.reuse, 0x10 ;  /* 0x0000001000067836 */ /* 0x040fe20000000000 */
[----:B------:R-:W-:Y:S01]  /*16f40*/  ISETP.GE.AND P0, PT, R0, UR37, PT ;  /* 0x0000002500007c0c */ /* 0x000fe2000bf06270 */
[----:B------:R-:W-:Y:S02]  /*16f50*/  IMAD.MOV.U32 R13, RZ, RZ, R5 ;  /* 0x000000ffff0d7224 */ /* 0x000fe400078e0005 */
[----:B------:R-:W-:-:S10]  /*16f60*/  IMAD.MOV.U32 R2, RZ, RZ, R14 ;  /* 0x000000ffff027224 */ /* 0x000fd400078e000e */
[----:B------:R-:W-:Y:S05]  /*16f70*/  WARPSYNC.COLLECTIVE R15, `(.L_x_2339) ;  /* 0x000000000f087348 */ /* 0x000fea0003c00000 */
[----:B------:R0:W1:Y:S02]  /*16f80*/  SHFL.IDX P6, R14, R13, R12, R11 ;  /* 0x0000000c0d0e7389 */ /* 0x00006400000c000b */
[----:B01----:R-:W-:Y:S01]  /*16f90*/  ENDCOLLECTIVE ;  /* 0x000000000000791b */ /* 0x003fe20003800000 */
.L_x_2339:
[----:B------:R-:W-:Y:S01]  /*16fa0*/  IMAD.MOV.U32 R13, RZ, RZ, R4 ;  /* 0x000000ffff0d7224 */ /* 0x000fe200078e0004 */
[----:B------:R-:W-:Y:S02]  /*16fb0*/  MOV R12, 0x1 ;  /* 0x00000001000c7802 */ /* 0x000fe40000000f00 */
[----:B------:R-:W-:-:S05]  /*16fc0*/  @!P0 LEA R14, P1, R37, R14, 0x1 ;  /* 0x0000000e250e8211 */ /* 0x000fca00078208ff */
[----:B------:R-:W-:Y:S02]  /*16fd0*/  @!P0 IMAD.X R3, RZ, RZ, R2, P1 ;  /* 0x000000ffff038224 */ /* 0x000fe400008e0602 */
[----:B------:R-:W-:-:S07]  /*16fe0*/  @!P0 IMAD.MOV.U32 R2, RZ, RZ, R14 ;  /* 0x000000ffff028224 */ /* 0x000fce00078e000e */
[----:B------:R-:W-:Y:S05]  /*16ff0*/  WARPSYNC.COLLECTIVE R15, `(.L_x_2340) ;  /* 0x000000000f087348 */ /* 0x000fea0003c00000 */
[----:B------:R0:W1:Y:S02]  /*17000*/  SHFL.IDX P6, R14, R13, R12, R11 ;  /* 0x0000000c0d0e7389 */ /* 0x00006400000c000b */
[----:B01----:R-:W-:Y:S01]  /*17010*/  ENDCOLLECTIVE ;  /* 0x000000000000791b */ /* 0x003fe20003800000 */
.L_x_2340:
        /* <DEDUP_REMOVED lines=13> */
.L_x_2341:
[----:B------:R-:W-:Y:S02]  /*170f0*/  IMAD.MOV.U32 R13, RZ, RZ, R4 ;  /* 0x000000ffff0d7224 */ /* 0x000fe400078e0004 */
[----:B------:R-:W-:Y:S01]  /*17100*/  IMAD.MOV.U32 R12, RZ, RZ, 0x2 ;  /* 0x00000002ff0c7424 */ /* 0x000fe200078e00ff */
[----:B------:R-:W-:-:S05]  /*17110*/  @!P0 LEA R14, P1, R37, R14, 0x1 ;  /* 0x0000000e250e8211 */ /* 0x000fca00078208ff */
[----:B------:R-:W-:-:S08]  /*17120*/  @!P0 IMAD.MOV.U32 R2, RZ, RZ, R14 ;  /* 0x000000ffff028224 */ /* 0x000fd000078e000e */
[----:B------:R-:W-:Y:S05]  /*17130*/  WARPSYNC.COLLECTIVE R15, `(.L_x_2342) ;  /* 0x000000000f087348 */ /* 0x000fea0003c00000 */
[----:B------:R0:W1:Y:S02]  /*17140*/  SHFL.IDX P6, R14, R13, R12, R11 ;  /* 0x0000000c0d0e7389 */ /* 0x00006400000c000b */
[----:B01----:R-:W-:Y:S01]  /*17150*/  ENDCOLLECTIVE ;  /* 0x000000000000791b */ /* 0x003fe20003800000 */
.L_x_2342:
[----:B------:R-:W-:Y:S01]  /*17160*/  @!P0 IMAD.X R7, RZ, RZ, R6, P1 ;  /* 0x000000ffff078224 */ /* 0x000fe200008e0606 */
[----:B------:R-:W-:-:S03]  /*17170*/  IADD3 R6, R0, 0x20, RZ ;  /* 0x0000002000067810 */ /* 0x000fc60007ffe0ff */
        /* <DEDUP_REMOVED lines=14> */
.L_x_2343:
[----:B------:R-:W-:Y:S02]  /*17260*/  IMAD.MOV.U32 R13, RZ, RZ, R4 ;  /* 0x000000ffff0d7224 */ /* 0x000fe400078e0004 */
[----:B------:R-:W-:Y:S01]  /*17270*/  IMAD.MOV.U32 R12, RZ, RZ, 0x3 ;  /* 0x00000003ff0c7424 */ /* 0x000fe200078e00ff */
[----:B------:R-:W-:-:S04]  /*17280*/  @!P0 LEA R14, P1, R37, R14, 0x1 ;  /* 0x0000000e250e8211 */ /* 0x000fc800078208ff */
[----:B------:R-:W-:Y:S01]  /*17290*/  @!P0 MOV R2, R14 ;  /* 0x0000000e00028202 */ /* 0x000fe20000000f00 */
[----:B------:R-:W-:-:S08]  /*172a0*/  @!P0 IMAD.X R7, RZ, RZ, R6, P1 ;  /* 0x000000ffff078224 */ /* 0x000fd000008e0606 */
[----:B------:R-:W-:Y:S05]  /*172b0*/  WARPSYNC.COLLECTIVE R15, `(.L_x_2344) ;  /* 0x000000000f087348 */ /* 0x000fea0003c00000 */
[----:B------:R0:W1:Y:S02]  /*172c0*/  SHFL.IDX P6, R14, R13, R12, R11 ;  /* 0x0000000c0d0e7389 */ /* 0x00006400000c000b */
[----:B01----:R-:W-:Y:S01]  /*172d0*/  ENDCOLLECTIVE ;  /* 0x000000000000791b */ /* 0x003fe20003800000 */
.L_x_2344:
        /* <DEDUP_REMOVED lines=15> */
.L_x_2345:
[----:B------:R-:W-:Y:S02]  /*173d0*/  IMAD.MOV.U32 R13, RZ, RZ, R4 ;  /* 0x000000ffff0d7224 */ /* 0x000fe400078e0004 */
[----:B------:R-:W-:Y:S01]  /*173e0*/  IMAD.MOV.U32 R12, RZ, RZ, 0x4 ;  /* 0x00000004ff0c7424 */ /* 0x000fe200078e00ff */
[----:B------:R-:W-:-:S05]  /*173f0*/  @!P0 LEA R14, P1, R37, R14, 0x1 ;  /* 0x0000000e250e8211 */ /* 0x000fca00078208ff */
[----:B------:R-:W-:-:S08]  /*17400*/  @!P0 IMAD.MOV.U32 R2, RZ, RZ, R14 ;  /* 0x000000ffff028224 */ /* 0x000fd000078e000e */
[----:B------:R-:W-:Y:S05]  /*17410*/  WARPSYNC.COLLECTIVE R15, `(.L_x_2346) ;  /* 0x000000000f087348 */ /* 0x000fea0003c00000 */
[----:B------:R0:W1:Y:S02]  /*17420*/  SHFL.IDX P6, R14, R13, R12, R11 ;  /* 0x0000000c0d0e7389 */ /* 0x00006400000c000b */
[----:B01----:R-:W-:Y:S01]  /*17430*/  ENDCOLLECTIVE ;  /* 0x000000000000791b */ /* 0x003fe20003800000 */
.L_x_2346:
        /* <DEDUP_REMOVED lines=16> */
.L_x_2347:
        /* <DEDUP_REMOVED lines=8> */
.L_x_2348:
        /* <DEDUP_REMOVED lines=15> */
.L_x_2349:
[----:B------:R-:W-:Y:S02]  /*176b0*/  IMAD.MOV.U32 R13, RZ, RZ, R4 ;  /* 0x000000ffff0d7224 */ /* 0x000fe400078e0004 */
[----:B------:R-:W-:Y:S01]  /*176c0*/  IMAD.MOV.U32 R12, RZ, RZ, 0x6 ;  /* 0x00000006ff0c7424 */ /* 0x000fe200078e00ff */
[----:B------:R-:W-:-:S05]  /*176d0*/  @!P0 LEA R14, P1, R37, R14, 0x1 ;  /* 0x0000000e250e8211 */ /* 0x000fca00078208ff */
[----:B------:R-:W-:-:S08]  /*176e0*/  @!P0 IMAD.MOV.U32 R2, RZ, RZ, R14 ;  /* 0x000000ffff028224 */ /* 0x000fd000078e000e */
[----:B------:R-:W-:Y:S05]  /*176f0*/  WARPSYNC.COLLECTIVE R15, `(.L_x_2350) ;  /* 0x000000000f087348 */ /* 0x000fea0003c00000 */
[----:B------:R0:W1:Y:S02]  /*17700*/  SHFL.IDX P6, R14, R13, R12, R11 ;  /* 0x0000000c0d0e7389 */ /* 0x00006400000c000b */
[----:B01----:R-:W-:Y:S01]  /*17710*/  ENDCOLLECTIVE ;  /* 0x000000000000791b */ /* 0x003fe20003800000 */
.L_x_2350:
[----:B------:R-:W-:Y:S02]  /*17720*/  @!P0 IMAD.X R7, RZ, RZ, R6, P1 ;  /* 0x000000ffff078224 */ /* 0x000fe400008e0606 */
[----:B------:R-:W-:-:S03]  /*17730*/  VIADD R6, R0, 0x60 ;  /* 0x0000006000067836 */ /* 0x000fc60000000000 */
[----:B------:R-:W-:-:S05]  /*17740*/  @!P0 MOV R3, R7 ;  /* 0x0000000700038202 */ /* 0x000fca0000000f00 */
[----:B------:R-:W-:Y:S01]  /*17750*/  @!PT LDS RZ, [RZ] ;  /* 0x00000000fffff984 */ /* 0x000fe20000000800 */
[----:B------:R-:W-:Y:S01]  /*17760*/  @!PT LDS RZ, [RZ] ;  /* 0x00000000fffff984 */ /* 0x000fe20000000800 */
[----:B------:R-:W-:Y:S01]  /*17770*/  @!PT LDS RZ, [RZ] ;  /* 0x00000000fffff984 */ /* 0x000fe20000000800 */
[----:B------:R0:W-:Y:S01]  /*17780*/  @!P0 LDGSTS.E.BYPASS.LTC128B.128 [R31+0x16c00], desc[UR38][R2.64], !P2 ;  /* 0x16c00000021f8fae */ /* 0x0001e2000d101d66 */
[----:B------:R-:W-:-:S03]  /*17790*/  MOV R13, R5 ;  /* 0x00000005000d7202 */ /* 0x000fc60000000f00 */
        /* <DEDUP_REMOVED lines=8> */
.L_x_2351:
[----:B------:R-:W-:Y:S01]  /*17820*/  IMAD.MOV.U32 R13, RZ, RZ, R4 ;  /* 0x000000ffff0d7224 */ /* 0x000fe200078e0004 */
[----:B------:R-:W-:Y:S02]  /*17830*/  MOV R12, 0x7 ;  /* 0x00000007000c7802 */ /* 0x000fe40000000f00 */
[----:B------:R-:W-:-:S05]  /*17840*/  @!P0 LEA R14, P1, R37, R14, 0x1 ;  /* 0x0000000e250e8211 */ /* 0x000fca00078208ff */
[----:B------:R-:W-:-:S08]  /*17850*/  @!P0 IMAD.MOV.U32 R2, RZ, RZ, R14 ;  /* 0x000000ffff028224 */ /* 0x000fd000078e000e */
[----:B------:R-:W-:Y:S05]  /*17860*/  WARPSYNC.COLLECTIVE R15, `(.L_x_2352) ;  /* 0x000000000f087348 */ /* 0x000fea0003c00000 */
[----:B------:R0:W1:Y:S02]  /*17870*/  SHFL.IDX P6, R14, R13, R12, R11 ;  /* 0x0000000c0d0e7389 */ /* 0x00006400000c000b */
[----:B01----:R-:W-:Y:S01]  /*17880*/  ENDCOLLECTIVE ;  /* 0x000000000000791b */ /* 0x003fe20003800000 */
.L_x_2352:
        /* <DEDUP_REMOVED lines=14> */
.L_x_2353:
[----:B------:R-:W-:Y:S05]  /*17970*/  BRA `(.L_x_2354) ;  /* 0xffffffc800dc7947 */ /* 0x000fea000383ffff */
.L_x_2282:
[----:B0-----:R0:W2:Y:S02]  /*17980*/  SYNCS.PHASECHK.TRANS64.TRYWAIT P0, [R17+URZ+0x38820], R0 ;  /* 0x03882000110075a7 */ /* 0x0010a4000800017f */
[----:B--2---:R-:W-:Y:S05]  /*17990*/  @!P0 NANOSLEEP.SYNCS 0x989680 ;  /* 0x009896800000895d */ /* 0x004fea0003900000 */
[----:B------:R-:W2:Y:S02]  /*179a0*/  @!P0 SYNCS.PHASECHK.TRANS64 P0, [R17+URZ+0x38820], R0 ;  /* 0x03882000110085a7 */ /* 0x000ea4000800007f */
[----:B--2---:R-:W-:Y:S05]  /*179b0*/  @!P0 BRA `(.L_x_2282) ;  /* 0xfffffffc00f08947 */ /* 0x004fea000383ffff */
[----:B------:R-:W-:Y:S05]  /*179c0*/  BRA `(.L_x_2355) ;  /* 0xffffffcc00447947 */ /* 0x000fea000383ffff */
.L_x_2286:
[----:B-1----:R1:W2:Y:S02]  /*179d0*/  SYNCS.PHASECHK.TRANS64.TRYWAIT P0, [R6+URZ+0x38840], R3 ;  /* 0x03884003060075a7 */ /* 0x0022a4000800017f */
[----:B--2---:R-:W-:Y:S05]  /*179e0*/  @!P0 NANOSLEEP.SYNCS 0x989680 ;  /* 0x009896800000895d */ /* 0x004fea0003900000 */
[----:B------:R-:W2:Y:S02]  /*179f0*/  @!P0 SYNCS.PHASECHK.TRANS64 P0, [R6+URZ+0x38840], R3 ;  /* 0x03884003060085a7 */ /* 0x000ea4000800007f */
[----:B--2---:R-:W-:Y:S05]  /*17a00*/  @!P0 BRA `(.L_x_2286) ;  /* 0xfffffffc00f08947 */ /* 0x004fea000383ffff */
[----:B------:R-:W-:Y:S05]  /*17a10*/  BRA `(.L_x_2356) ;  /* 0xffffffd000047947 */ /* 0x000fea000383ffff */
.L_x_2287:
        /* <DEDUP_REMOVED lines=8> */
.L_x_2358:
[----:B------:R-:W-:Y:S05]  /*17aa0*/  BSYNC B1 ;  /* 0x0000000000017941 */ /* 0x000fea0003800000 */
.L_x_2357:
[----:B------:R-:W-:Y:S01]  /*17ab0*/  IMAD.MOV.U32 R13, RZ, RZ, R8 ;  /* 0x000000ffff0d7224 */ /* 0x000fe200078e0008 */
[----:B------:R-:W-:Y:S01]  /*17ac0*/  MOV R11, 0x181f ;  /* 0x0000181f000b7802 */ /* 0x000fe20000000f00 */
[----:B------:R-:W-:Y:S02]  /*17ad0*/  IMAD.MOV.U32 R12, RZ, RZ, RZ ;  /* 0x000000ffff0c7224 */ /* 0x000fe400078e00ff */
[----:B------:R-:W-:Y:S02]  /*17ae0*/  IMAD.MOV.U32 R15, RZ, RZ, -0x1 ;  /* 0xffffffffff0f7424 */ /* 0x000fe400078e00ff */
[----:B------:R-:W-:Y:S02]  /*17af0*/  IMAD.MOV.U32 R3, RZ, RZ, R14 ;  /* 0x000000ffff037224 */ /* 0x000fe400078e000e */
[----:B------:R-:W-:-:S07]  /*17b00*/  IMAD.SHL.U32 R0, R37, 0x2, RZ ;  /* 0x0000000225007824 */ /* 0x000fce00078e00ff */
[----:B------:R-:W-:Y:S05]  /*17b10*/  WARPSYNC.COLLECTIVE R15, `(.L_x_2359) ;  /* 0x000000000f087348 */ /* 0x000fea0003c00000 */
[----:B------:R0:W1:Y:S02]  /*17b20*/  SHFL.IDX P6, R14, R13, R12, R11 ;  /* 0x0000000c0d0e7389 */ /* 0x00006400000c000b */
[----:B01----:R-:W-:Y:S01]  /*17b30*/  ENDCOLLECTIVE ;  /* 0x000000000000791b */ /* 0x003fe20003800000 */
.L_x_2359:
[----:B------:R-:W-:Y:S01]  /*17b40*/  IMAD R9, R9, 0x2, R17 ;  /* 0x0000000209097824 */ /* 0x000fe200078e0211 */
[----:B------:R-:W-:Y:S01]  /*17b50*/  MOV R13, R20 ;  /* 0x00000014000d7202 */ /* 0x000fe20000000f00 */
[----:B------:R-:W-:Y:S01]  /*17b60*/  IMAD.MOV.U32 R12, RZ, RZ, 0x1 ;  /* 0x00000001ff0c7424 */ /* 0x000fe200078e00ff */
[----:B------:R-:W-:-:S13]  /*17b70*/  IADD3 R2, P0, R14, R0, RZ ;  /* 0x000000000e027210 */ /* 0x000fda0007f1e0ff */
[----:B------:R-:W-:Y:S05]  /*17b80*/  WARPSYNC.COLLECTIVE R15, `(.L_x_2360) ;  /* 0x000000000f087348 */ /* 0x000fea0003c00000 */
[----:B------:R0:W1:Y:S02]  /*17b90*/  SHFL.IDX P6, R14, R13, R12, R11 ;  /* 0x0000000c0d0e7389 */ /* 0x00006400000c000b */
[----:B01----:R-:W-:Y:S01]  /*17ba0*/  ENDCOLLECTIVE ;  /* 0x000000000000791b */ /* 0x003fe20003800000 */
.L_x_2360:
        /* <DEDUP_REMOVED lines=13> */
.L_x_2361:
[----:B------:R-:W-:Y:S01]  /*17c80*/  MOV R13, R20 ;  /* 0x00000014000d7202 */ /* 0x000fe20000000f00 */
[----:B------:R-:W-:Y:S01]  /*17c90*/  IMAD.MOV.U32 R12, RZ, RZ, 0x2 ;  /* 0x00000002ff0c7424 */ /* 0x000fe200078e00ff */
[----:B------:R-:W-:-:S13]  /*17ca0*/  IADD3 R2, P0, R14, R0, RZ ;  /* 0x000000000e027210 */ /* 0x000fda0007f1e0ff */
[----:B------:R-:W-:Y:S05]  /*17cb0*/  WARPSYNC.COLLECTIVE R15, `(.L_x_2362) ;  /* 0x000000000f087348 */ /* 0x000fea0003c00000 */
[----:B------:R0:W1:Y:S02]  /*17cc0*/  SHFL.IDX P6, R14, R13, R12, R11 ;  /* 0x0000000c0d0e7389 */ /* 0x00006400000c000b */
[----:B01----:R-:W-:Y:S01]  /*17cd0*/  ENDCOLLECTIVE ;  /* 0x000000000000791b */ /* 0x003fe20003800000 */
.L_x_2362:
        /* <DEDUP_REMOVED lines=13> */
.L_x_2363:
[----:B------:R-:W-:Y:S01]  /*17db0*/  MOV R13, R20 ;  /* 0x00000014000d7202 */ /* 0x000fe20000000f00 */
[----:B------:R-:W-:Y:S01]  /*17dc0*/  IMAD.MOV.U32 R12, RZ, RZ, 0x3 ;  /* 0x00000003ff0c7424 */ /* 0x000fe200078e00ff */
[----:B------:R-:W-:-:S13]  /*17dd0*/  IADD3 R2, P0, R14, R0, RZ ;  /* 0x000000000e027210 */ /* 0x000fda0007f1e0ff */
[----:B------:R-:W-:Y:S05]  /*17de0*/  WARPSYNC.COLLECTIVE R15, `(.L_x_2364) ;  /* 0x000000000f087348 */ /* 0x000fea0003c00000 */
[----:B------:R0:W1:Y:S02]  /*17df0*/  SHFL.IDX P6, R14, R13, R12, R11 ;  /* 0x0000000c0d0e7389 */ /* 0x00006400000c000b */
[----:B01----:R-:W-:Y:S01]  /*17e00*/  ENDCOLLECTIVE ;  /* 0x000000000000791b */ /* 0x003fe20003800000 */
.L_x_2364:
        /* <DEDUP_REMOVED lines=13> */
.L_x_2365:
[----:B------:R-:W-:Y:S01]  /*17ee0*/  MOV R13, R20 ;  /* 0x00000014000d7202 */ /* 0x000fe20000000f00 */
[----:B------:R-:W-:Y:S01]  /*17ef0*/  IMAD.MOV.U32 R12, RZ, RZ, 0x4 ;  /* 0x00000004ff0c7424 */ /* 0x000fe200078e00ff */
[----:B------:R-:W-:-:S13]  /*17f00*/  IADD3 R2, P0, R14, R0, RZ ;  /* 0x000000000e027210 */ /* 0x000fda0007f1e0ff */
[----:B------:R-:W-:Y:S05]  /*17f10*/  WARPSYNC.COLLECTIVE R15, `(.L_x_2366) ;  /* 0x000000000f087348 */ /* 0x000fea0003c00000 */
[----:B------:R0:W1:Y:S02]  /*17f20*/  SHFL.IDX P6, R14, R13, R12, R11 ;  /* 0x0000000c0d0e7389 */ /* 0x00006400000c000b */
[----:B01----:R-:W-:Y:S01]  /*17f30*/  ENDCOLLECTIVE ;  /* 0x000000000000791b */ /* 0x003fe20003800000 */
.L_x_2366:
        /* <DEDUP_REMOVED lines=13> */
.L_x_2367:
[----:B------:R-:W-:Y:S05]  /*18010*/  BRA `(.L_x_2368) ;  /* 0xffffffcc00847947 */ /* 0x000fea000383ffff */
.L_x_2292:
[----:B0-----:R0:W1:Y:S02]  /*18020*/  SYNCS.PHASECHK.TRANS64.TRYWAIT P0, [R6+URZ+0x38860], R3 ;  /* 0x03886003060075a7 */ /* 0x001064000800017f */
[----:B-1----:R-:W-:Y:S05]  /*18030*/  @!P0 NANOSLEEP.SYNCS 0x989680 ;  /* 0x009896800000895d */ /* 0x002fea0003900000 */
[----:B------:R-:W1:Y:S02]  /*18040*/  @!P0 SYNCS.PHASECHK.TRANS64 P0, [R6+URZ+0x38860], R3 ;  /* 0x03886003060085a7 */ /* 0x000e64000800007f */
[----:B-1----:R-:W-:Y:S05]  /*18050*/  @!P0 BRA `(.L_x_2292) ;  /* 0xfffffffc00f08947 */ /* 0x002fea000383ffff */
[----:B------:R-:W-:Y:S05]  /*18060*/  BRA `(.L_x_2369) ;  /* 0xffffffcc00e47947 */ /* 0x000fea000383ffff */
.L_x_2293:
        /* <DEDUP_REMOVED lines=8> */
.L_x_2371:
[----:B------:R-:W-:Y:S05]  /*180f0*/  BSYNC B1 ;  /* 0x0000000000017941 */ /* 0x000fea0003800000 */
.L_x_2370:
        /* <DEDUP_REMOVED lines=9> */
.L_x_2372:
[----:B------:R-:W-:Y:S01]  /*18190*/  MOV R13, R19 ;  /* 0x00000013000d7202 */ /* 0x000fe20000000f00 */
[----:B------:R-:W-:Y:S01]  /*181a0*/  IMAD.MOV.U32 R12, RZ, RZ, 0x1 ;  /* 0x00000001ff0c7424 */ /* 0x000fe200078e00ff */
[----:B------:R-:W-:-:S13]  /*181b0*/  IADD3 R2, P0, R14, R0, RZ ;  /* 0x000000000e027210 */ /* 0x000fda0007f1e0ff */
[----:B------:R-:W-:Y:S05]  /*181c0*/  WARPSYNC.COLLECTIVE R15, `(.L_x_2373) ;  /* 0x000000000f087348 */ /* 0x000fea0003c00000 */
[----:B------:R0:W1:Y:S02]  /*181d0*/  SHFL.IDX P6, R14, R13, R12, R11 ;  /* 0x0000000c0d0e7389 */ /* 0x00006400000c000b */
[----:B01----:R-:W-:Y:S01]  /*181e0*/  ENDCOLLECTIVE ;  /* 0x000000000000791b */ /* 0x003fe20003800000 */
.L_x_2373:
        /* <DEDUP_REMOVED lines=17> */
.L_x_2374:
[----:B------:R-:W-:Y:S01]  /*18300*/  MOV R13, R19 ;  /* 0x00000013000d7202 */ /* 0x000fe20000000f00 */
[----:B------:R-:W-:Y:S01]  /*18310*/  IMAD.MOV.U32 R12, RZ, RZ, 0x2 ;  /* 0x00000002ff0c7424 */ /* 0x000fe200078e00ff */
[----:B------:R-:W-:-:S13]  /*18320*/  IADD3 R2, P0, R14, R0, RZ ;  /* 0x000000000e027210 */ /* 0x000fda0007f1e0ff */
[----:B------:R-:W-:Y:S05]  /*18330*/  WARPSYNC.COLLECTIVE R15, `(.L_x_2375) ;  /* 0x000000000f087348 */ /* 0x000fea0003c00000 */
[----:B------:R0:W1:Y:S02]  /*18340*/  SHFL.IDX P6, R14, R13, R12, R11 ;  /* 0x0000000c0d0e7389 */ /* 0x00006400000c000b */
[----:B01----:R-:W-:Y:S01]  /*18350*/  ENDCOLLECTIVE ;  /* 0x000000000000791b */ /* 0x003fe20003800000 */
.L_x_2375:
        /* <DEDUP_REMOVED lines=17> */
.L_x_2376:
[----:B------:R-:W-:Y:S01]  /*18470*/  MOV R13, R19 ;  /* 0x00000013000d7202 */ /* 0x000fe20000000f00 */
[----:B------:R-:W-:Y:S01]  /*18480*/  IMAD.MOV.U32 R12, RZ, RZ, 0x3 ;  /* 0x00000003ff0c7424 */ /* 0x000fe200078e00ff */
[----:B------:R-:W-:-:S13]  /*18490*/  IADD3 R2, P0, R14, R0, RZ ;  /* 0x000000000e027210 */ /* 0x000fda0007f1e0ff */
[----:B------:R-:W-:Y:S05]  /*184a0*/  WARPSYNC.COLLECTIVE R15, `(.L_x_2377) ;  /* 0x000000000f087348 */ /* 0x000fea0003c00000 */
[----:B------:R0:W1:Y:S02]  /*184b0*/  SHFL.IDX P6, R14, R13, R12, R11 ;  /* 0x0000000c0d0e7389 */ /* 0x00006400000c000b */
[----:B01----:R-:W-:Y:S01]  /*184c0*/  ENDCOLLECTIVE ;  /* 0x000000000000791b */ /* 0x003fe20003800000 */
.L_x_2377:
        /* <DEDUP_REMOVED lines=17> */
.L_x_2378:
[----:B------:R-:W-:Y:S01]  /*185e0*/  MOV R13, R19 ;  /* 0x00000013000d7202 */ /* 0x000fe20000000f00 */
[----:B------:R-:W-:Y:S01]  /*185f0*/  IMAD.MOV.U32 R12, RZ, RZ, 0x4 ;  /* 0x00000004ff0c7424 */ /* 0x000fe200078e00ff */
[----:B------:R-:W-:-:S13]  /*18600*/  IADD3 R2, P0, R14, R0, RZ ;  /* 0x000000000e027210 */ /* 0x000fda0007f1e0ff */
[----:B------:R-:W-:Y:S05]  /*18610*/  WARPSYNC.COLLECTIVE R15, `(.L_x_2379) ;  /* 0x000000000f087348 */ /* 0x000fea0003c00000 */
[----:B------:R0:W1:Y:S02]  /*18620*/  SHFL.IDX P6, R14, R13, R12, R11 ;  /* 0x0000000c0d0e7389 */ /* 0x00006400000c000b */
[----:B01----:R-:W-:Y:S01]  /*18630*/  ENDCOLLECTIVE ;  /* 0x000000000000791b */ /* 0x003fe20003800000 */
.L_x_2379:
        /* <DEDUP_REMOVED lines=12> */
.L_x_2380:
        /* <DEDUP_REMOVED lines=9> */
.L_x_2301:
[----:B0-----:R0:W2:Y:S02]  /*18790*/  SYNCS.PHASECHK.TRANS64.TRYWAIT P0, [R4+URZ+0x38860], R3 ;  /* 0x03886003040075a7 */ /* 0x0010a4000800017f */
[----:B--2---:R-:W-:Y:S05]  /*187a0*/  @!P0 NANOSLEEP.SYNCS 0x989680 ;  /* 0x009896800000895d */ /* 0x004fea0003900000 */
[----:B------:R-:W2:Y:S02]  /*187b0*/  @!P0 SYNCS.PHASECHK.TRANS64 P0, [R4+URZ+0x38860], R3 ;  /* 0x03886003040085a7 */ /* 0x000ea4000800007f */
[----:B--2---:R-:W-:Y:S05]  /*187c0*/  @!P0 BRA `(.L_x_2301) ;  /* 0xfffffffc00f08947 */ /* 0x004fea000383ffff */
[----:B------:R-:W-:Y:S05]  /*187d0*/  BRA `(.L_x_2382) ;  /* 0xffffffd0003c7947 */ /* 0x000fea000383ffff */
.L_x_2302:
        /* <DEDUP_REMOVED lines=8> */
.L_x_2384:
[----:B------:R-:W-:Y:S05]  /*18860*/  BSYNC B0 ;  /* 0x0000000000007941 */ /* 0x000fea0003800000 */
.L_x_2383:
        /* <DEDUP_REMOVED lines=9> */
.L_x_2385:
[----:B------:R-:W-:Y:S02]  /*18900*/  IMAD.MOV.U32 R13, RZ, RZ, R19 ;  /* 0x000000ffff0d7224 */ /* 0x000fe400078e0013 */
[----:B------:R-:W-:Y:S01]  /*18910*/  IMAD.MOV.U32 R12, RZ, RZ, 0x1 ;  /* 0x00000001ff0c7424 */ /* 0x000fe200078e00ff */
[----:B------:R-:W-:-:S13]  /*18920*/  IADD3 R2, P0, R14, R6, RZ ;  /* 0x000000060e027210 */ /* 0x000fda0007f1e0ff */
[----:B------:R-:W-:Y:S05]  /*18930*/  WARPSYNC.COLLECTIVE R15, `(.L_x_2386) ;  /* 0x000000000f087348 */ /* 0x000fea0003c00000 */
[----:B------:R0:W1:Y:S02]  /*18940*/  SHFL.IDX P6, R14, R13, R12, R11 ;  /* 0x0000000c0d0e7389 */ /* 0x00006400000c000b */
[----:B01----:R-:W-:Y:S01]  /*18950*/  ENDCOLLECTIVE ;  /* 0x000000000000791b */ /* 0x003fe20003800000 */
.L_x_2386:
[----:B------:R-:W-:Y:S01]  /*18960*/  IMAD.X R3, RZ, RZ, R0, P0 ;  /* 0x000000ffff037224 */ /* 0x000fe200000e0600 */
[----:B------:R-:W-:Y:S02]  /*18970*/  ISETP.LT.OR P0, PT, R5, 0x1, P5 ;  /* 0x000000010500780c */ /* 0x000fe40002f01670 */
[----:B------:R-:W-:Y:S01]  /*18980*/  LEA R0, R8, R17, 0x1 ;  /* 0x0000001108007211 */ /* 0x000fe200078e08ff */
        /* <DEDUP_REMOVED lines=10> */
.L_x_2387:
        /* <DEDUP_REMOVED lines=14> */
.L_x_2388:
[----:B------:R-:W-:Y:S02]  /*18b10*/  IADD3.X R3, RZ, R7, RZ, P0, !PT ;  /* 0x00000007ff037210 */ /* 0x000fe400007fe4ff */
        /* <DEDUP_REMOVED lines=11> */
.L_x_2389:
        /* <DEDUP_REMOVED lines=14> */
.L_x_2390:
        /* <DEDUP_REMOVED lines=12> */
.L_x_2391:
        /* <DEDUP_REMOVED lines=14> */
.L_x_2392:
        /* <DEDUP_REMOVED lines=12> */
.L_x_2393:
        /* <DEDUP_REMOVED lines=9> */
.L_x_2307:
[----:B------:R-:W-:Y:S01]  /*18fa0*/  BSSY B0, `(.L_x_2395) ;  /* 0x0000008000007945 */ /* 0x000fe20003800000 */
[----:B------:R-:W-:Y:S01]  /*18fb0*/  MOV R13, R34 ;  /* 0x00000022000d7202 */ /* 0x000fe20000000f00 */
[----:B------:R-:W-:Y:S02]  /*18fc0*/  IMAD.MOV.U32 R12, RZ, RZ, RZ ;  /* 0x000000ffff0c7224 */ /* 0x000fe400078e00ff */
[----:B------:R-:W-:Y:S02]  /*18fd0*/  IMAD.MOV.U32 R11, RZ, RZ, 0x1f ;  /* 0x0000001fff0b7424 */ /* 0x000fe400078e00ff */
[----:B------:R-:W-:-:S07]  /*18fe0*/  IMAD.MOV.U32 R15, RZ, RZ, -0x1 ;  /* 0xffffffffff0f7424 */ /* 0x000fce00078e00ff */
[----:B-----5:R-:W-:Y:S05]  /*18ff0*/  WARPSYNC.COLLECTIVE R15, `(.L_x_2396) ;  /* 0x000000000f087348 */ /* 0x020fea0003c00000 */
[----:B------:R0:W1:Y:S02]  /*19000*/  SHFL.IDX P6, R14, R13, R12, R11 ;  /* 0x0000000c0d0e7389 */ /* 0x00006400000c000b */
[----:B01---5:R-:W-:Y:S01]  /*19010*/  ENDCOLLECTIVE ;  /* 0x000000000000791b */ /* 0x023fe20003800000 */
.L_x_2396:
[----:B------:R-:W-:Y:S05]  /*19020*/  BSYNC B0 ;  /* 0x0000000000007941 */ /* 0x000fea0003800000 */
.L_x_2395:
[----:B------:R-:W-:Y:S05]  /*19030*/  BRA `(.L_x_2397) ;  /* 0xffffffcc00d07947 */ /* 0x000fea000383ffff */
.L_x_2310:
[----:B-1----:R1:W2:Y:S02]  /*19040*/  SYNCS.PHASECHK.TRANS64.TRYWAIT P0, [R4+URZ+0x38820], R0 ;  /* 0x03882000040075a7 */ /* 0x0022a4000800017f */
[----:B--2---:R-:W-:Y:S05]  /*19050*/  @!P0 NANOSLEEP.SYNCS 0x989680 ;  /* 0x009896800000895d */ /* 0x004fea0003900000 */
[----:B------:R-:W2:Y:S02]  /*19060*/  @!P0 SYNCS.PHASECHK.TRANS64 P0, [R4+URZ+0x38820], R0 ;  /* 0x03882000040085a7 */ /* 0x000ea4000800007f */
[----:B--2---:R-:W-:Y:S05]  /*19070*/  @!P0 BRA `(.L_x_2310) ;  /* 0xfffffffc00f08947 */ /* 0x004fea000383ffff */
[----:B------:R-:W-:Y:S05]  /*19080*/  BRA `(.L_x_2398) ;  /* 0xffffffd000187947 */ /* 0x000fea000383ffff */
.L_x_2311:
[----:B------:R-:W2:Y:S01]  /*19090*/  S2R R2, SR_TID.X ;  /* 0x0000000000027919 */ /* 0x000ea20000002100 */
[----:B------:R-:W-:Y:S01]  /*190a0*/  BSSY B0, `(.L_x_2399) ;  /* 0x000000a000007945 */ /* 0x000fe20003800000 */
[----:B------:R-:W-:Y:S01]  /*190b0*/  MOV R12, RZ ;  /* 0x000000ff000c7202 */ /* 0x000fe20000000f00 */
[----:B------:R-:W-:Y:S02]  /*190c0*/  IMAD.MOV.U32 R11, RZ, RZ, 0x1f ;  /* 0x0000001fff0b7424 */ /* 0x000fe400078e00ff */
[----:B------:R-:W-:Y:S01]  /*190d0*/  IMAD.MOV.U32 R15, RZ, RZ, -0x1 ;  /* 0xffffffffff0f7424 */ /* 0x000fe200078e00ff */
[----:B--2---:R-:W-:-:S04]  /*190e0*/  SHF.R.U32.HI R2, RZ, 0x5, R2 ;  /* 0x00000005ff027819 */ /* 0x004fc80000011602 */
[----:B------:R-:W-:-:S05]  /*190f0*/  LOP3.LUT R2, R2, 0x3, RZ, 0xc0, !PT ;  /* 0x0000000302027812 */ /* 0x000fca00078ec0ff */
[----:B------:R-:W-:-:S07]  /*19100*/  IMAD.MOV.U32 R13, RZ, RZ, R2 ;  /* 0x000000ffff0d7224 */ /* 0x000fce00078e0002 */
[----:B01---5:R-:W-:Y:S05]  /*19110*/  WARPSYNC.COLLECTIVE R15, `(.L_x_2400) ;  /* 0x000000000f087348 */ /* 0x023fea0003c00000 */
[----:B------:R2:W3:Y:S02]  /*19120*/  SHFL.IDX P6, R14, R13, R12, R11 ;  /* 0x0000000c0d0e7389 */ /* 0x0004e400000c000b */
[----:B0123-5:R-:W-:Y:S01]  /*19130*/  ENDCOLLECTIVE ;  /* 0x000000000000791b */ /* 0x02ffe20003800000 */
.L_x_2400:
[----:B------:R-:W-:Y:S05]  /*19140*/  BSYNC B0 ;  /* 0x0000000000007941 */ /* 0x000fea0003800000 */
.L_x_2399:
[----:B------:R-:W-:Y:S05]  /*19150*/  BRA `(.L_x_2401) ;  /* 0xffffffd000007947 */ /* 0x000fea000383ffff */
.L_x_2314:
[----:B------:R-:W-:Y:S01]  /*19160*/  BSSY B1, `(.L_x_2402) ;  /* 0x0000006000017945 */ /* 0x000fe20003800000 */
[----:B------:R-:W-:-:S07]  /*19170*/  IMAD.MOV.U32 R15, RZ, RZ, -0x1 ;  /* 0xffffffffff0f7424 */ /* 0x000fce00078e00ff */
[----:B01---5:R-:W-:Y:S05]  /*19180*/  WARPSYNC.COLLECTIVE R15, `(.L_x_2403) ;  /* 0x000000000f0c7348 */ /* 0x023fea0003c00000 */
[----:B------:R-:W-:Y:S02]  /*19190*/  ELECT P6, UR62, PT ;  /* 0x00000000003e782f */ /* 0x000fe400038c0000 */
[----:B------:R-:W-:Y:S01]  /*191a0*/  MOV R14, UR62 ;  /* 0x0000003e000e7c02 */ /* 0x000fe20008000f00 */
[----:B01---5:R-:W-:Y:S10]  /*191b0*/  ENDCOLLECTIVE ;  /* 0x000000000000791b */ /* 0x023ff40003800000 */
.L_x_2403:
[----:B------:R-:W-:Y:S05]  /*191c0*/  BSYNC B1 ;  /* 0x0000000000017941 */ /* 0x000fea0003800000 */
.L_x_2402:
[----:B------:R-:W-:Y:S05]  /*191d0*/  BRA `(.L_x_2404) ;  /* 0xffffffcc00f87947 */ /* 0x000fea000383ffff */
.L_x_2316:
[----:B-1----:R1:W2:Y:S02]  /*191e0*/  SYNCS.PHASECHK.TRANS64.TRYWAIT P1, [R5+URZ+0x38840], R0 ;  /* 0x03884000050075a7 */ /* 0x0022a4000802017f */
[----:B--2---:R-:W-:Y:S05]  /*191f0*/  @!P1 NANOSLEEP.SYNCS 0x989680 ;  /* 0x009896800000995d */ /* 0x004fea0003900000 */
[----:B------:R-:W2:Y:S02]  /*19200*/  @!P1 SYNCS.PHASECHK.TRANS64 P1, [R5+URZ+0x38840], R0 ;  /* 0x03884000050095a7 */ /* 0x000ea4000802007f */
[----:B--2---:R-:W-:Y:S05]  /*19210*/  @!P1 BRA `(.L_x_2316) ;  /* 0xfffffffc00f09947 */ /* 0x004fea000383ffff */
[----:B------:R-:W-:Y:S05]  /*19220*/  BRA `(.L_x_2405) ;  /* 0xffffffd000207947 */ /* 0x000fea000383ffff */
.L_x_2318:
[----:B--2---:R2:W3:Y:S02]  /*19230*/  SYNCS.PHASECHK.TRANS64.TRYWAIT P1, [R23+URZ+0x38840], R2 ;  /* 0x03884002170075a7 */ /* 0x0044e4000802017f */
[----:B---3--:R-:W-:Y:S05]  /*19240*/  @!P1 NANOSLEEP.SYNCS 0x989680 ;  /* 0x009896800000995d */ /* 0x008fea0003900000 */
[----:B------:R-:W3:Y:S02]  /*19250*/  @!P1 SYNCS.PHASECHK.TRANS64 P1, [R23+URZ+0x38840], R2 ;  /* 0x03884002170095a7 */ /* 0x000ee4000802007f */
[----:B---3--:R-:W-:Y:S05]  /*19260*/  @!P1 BRA `(.L_x_2318) ;  /* 0xfffffffc00f09947 */ /* 0x008fea000383ffff */
[----:B------:R-:W-:Y:S05]  /*19270*/  BRA `(.L_x_2406) ;  /* 0xffffffd0002c7947 */ /* 0x000fea000383ffff */
.L_x_2320:
[----:B---3--:R3:W4:Y:S02]  /*19280*/  SYNCS.PHASECHK.TRANS64.TRYWAIT P1, [R5+URZ+0x38860], R0 ;  /* 0x03886000050075a7 */ /* 0x008724000802017f */
[----:B----4-:R-:W-:Y:S05]  /*19290*/  @!P1 NANOSLEEP.SYNCS 0x989680 ;  /* 0x009896800000995d */ /* 0x010fea0003900000 */
[----:B------:R-:W4:Y:S02]  /*192a0*/  @!P1 SYNCS.PHASECHK.TRANS64 P1, [R5+URZ+0x38860], R0 ;  /* 0x03886000050095a7 */ /* 0x000f24000802007f */
[----:B----4-:R-:W-:Y:S05]  /*192b0*/  @!P1 BRA `(.L_x_2320) ;  /* 0xfffffffc00f09947 */ /* 0x010fea000383ffff */
[----:B------:R-:W-:Y:S05]  /*192c0*/  BRA `(.L_x_2407) ;  /* 0xffffffd000287947 */ /* 0x000fea000383ffff */
.L_x_2408:
        /* <DEDUP_REMOVED lines=11> */
.L_x_15844:


//--------------------- .text._ZN7cutlass13device_kernelIN5flash11enable_sm90INS1_16FlashAttnFwdSm90INS1_25CollectiveMainloopFwdSm90ILi2EN4cute5tupleIJNS5_1CILi1EEES8_S8_EEENS6_IJNS7_ILi128EEENS7_ILi80EEENS7_ILi256EEEEEELi256ENS_6half_tEfNS_4arch4Sm90ELb1ELb0ELb1ELb1ELb1ELb0ELb0ELb1ELb1ELb1ELb0ELb0EEENS1_21CollectiveEpilogueFwdINS6_IJSA_SC_SB_EEES9_SE_SG_Li256ELb1ELb1ELb0ELb0EEENS1_36VarlenDynamicPersistentTileSchedulerILi128ELi80ELi256ELi128ELb0ELb1ELb1ELb1ELb1ELb1EEEEEEEEEvNT_6ParamsE --------------------------
	.section	.text._ZN7cutlass13device_kernelIN5flash11enable_sm90INS1_16FlashAttnFwdSm90INS1_25CollectiveMainloopFwdSm90ILi2EN4cute5tupleIJNS5_1CILi1EEES8_S8_EEENS6_IJNS7_ILi128EEENS7_ILi80EEENS7_ILi256EEEEEELi256ENS_6half_tEfNS_4arch4Sm90ELb1ELb0ELb1ELb1ELb1ELb0ELb0ELb1ELb1ELb1ELb0ELb0EEENS1_21CollectiveEpilogueFwdINS6_IJSA_SC_SB_EEES9_SE_SG_Li256ELb1ELb1ELb0ELb0EEENS1_36VarlenDynamicPersistentTileSchedulerILi128ELi80ELi256ELi128ELb0ELb1ELb1ELb1ELb1ELb1EEEEEEEEEvNT_6ParamsE,"ax",@progbits
	.align	128
.text._ZN7cutlass13device_kernelIN5flash11enable_sm90INS1_16FlashAttnFwdSm90INS1_25CollectiveMainloopFwdSm90ILi2EN4cute5tupleIJNS5_1CILi1EEES8_S8_EEENS6_IJNS7_ILi128EEENS7_ILi80EEENS7_ILi256EEEEEELi256ENS_6half_tEfNS_4arch4Sm90ELb1ELb0ELb1ELb1ELb1ELb0ELb0ELb1ELb1ELb1ELb0ELb0EEENS1_21CollectiveEpilogueFwdINS6_IJSA_SC_SB_EEES9_SE_SG_Li256ELb1ELb1ELb0ELb0EEENS1_36VarlenDynamicPersistentTileSchedulerILi128ELi80ELi256ELi128ELb0ELb1ELb1ELb1ELb1ELb1EEEEEEEEEvNT_6ParamsE:
        .type           _ZN7cutlass13device_kernelIN5flash11enable_sm90INS1_16FlashAttnFwdSm90INS1_25CollectiveMainloopFwdSm90ILi2EN4cute5tupleIJNS5_1CILi1EEES8_S8_EEENS6_IJNS7_ILi128EEENS7_ILi80EEENS7_ILi256EEEEEELi256ENS_6half_tEfNS_4arch4Sm90ELb1ELb0ELb1ELb1ELb1ELb0ELb0ELb1ELb1ELb1ELb0ELb0EEENS1_21CollectiveEpilogueFwdINS6_IJSA_SC_SB_EEES9_SE_SG_Li256ELb1ELb1ELb0ELb0EEENS1_36VarlenDynamicPersistentTileSchedulerILi128ELi80ELi256ELi128ELb0ELb1ELb1ELb1ELb1ELb1EEEEEEEEEvNT_6ParamsE,@function
        .size           _ZN7cutlass13device_kernelIN5flash11enable_sm90INS1_16FlashAttnFwdSm90INS1_25CollectiveMainloopFwdSm90ILi2EN4cute5tupleIJNS5_1CILi1EEES8_S8_EEENS6_IJNS7_ILi128EEENS7_ILi80EEENS7_ILi256EEEEEELi256ENS_6half_tEfNS_4arch4Sm90ELb1ELb0ELb1ELb1ELb1ELb0ELb0ELb1ELb1ELb1ELb0ELb0EEENS1_21CollectiveEpilogueFwdINS6_IJSA_SC_SB_EEES9_SE_SG_Li256ELb1ELb1ELb0ELb0EEENS1_36VarlenDynamicPersistentTileSchedulerILi128ELi80ELi256ELi128ELb0ELb1ELb1ELb1ELb1ELb1EEEEEEEEEvNT_6ParamsE,(.L_x_15845 - _ZN7cutlass13device_kernelIN5flash11enable_sm90INS1_16FlashAttnFwdSm90INS1_25CollectiveMainloopFwdSm90ILi2EN4cute5tupleIJNS5_1CILi1EEES8_S8_EEENS6_IJNS7_ILi128EEENS7_ILi80EEENS7_ILi256EEEEEELi256ENS_6half_tEfNS_4arch4Sm90ELb1ELb0ELb1ELb1ELb1ELb0ELb0ELb1ELb1ELb1ELb0ELb0EEENS1_21CollectiveEpilogueFwdINS6_IJSA_SC_SB_EEES9_SE_SG_Li256ELb1ELb1ELb0ELb0EEENS1_36VarlenDynamicPersistentTileSchedulerILi128ELi80ELi256ELi128ELb0ELb1ELb1ELb1ELb1ELb1EEEEEEEEEvNT_6ParamsE)
        .other          _ZN7cutlass13device_kernelIN5flash11enable_sm90INS1_16FlashAttnFwdSm90INS1_25CollectiveMainloopFwdSm90ILi2EN4cute5tupleIJNS5_1CILi1EEES8_S8_EEENS6_IJNS7_ILi128EEENS7_ILi80EEENS7_ILi256EEEEEELi256ENS_6half_tEfNS_4arch4Sm90ELb1ELb0ELb1ELb1ELb1ELb0ELb0ELb1ELb1ELb1ELb0ELb0EEENS1_21CollectiveEpilogueFwdINS6_IJSA_SC_SB_EEES9_SE_SG_Li256ELb1ELb1ELb0ELb0EEENS1_36VarlenDynamicPersistentTileSchedulerILi128ELi80ELi256ELi128ELb0ELb1ELb1ELb1ELb1ELb1EEEEEEEEEvNT_6ParamsE,@"STO_CUDA_ENTRY STV_DEFAULT"
_ZN7cutlass13device_kernelIN5flash11enable_sm90INS1_16FlashAttnFwdSm90INS1_25CollectiveMainloopFwdSm90ILi2EN4cute5tupleIJNS5_1CILi1EEES8_S8_EEENS6_IJNS7_ILi128EEENS7_ILi80EEENS7_ILi256EEEEEELi256ENS_6half_tEfNS_4arch4Sm90ELb1ELb0ELb1ELb1ELb1ELb0ELb0ELb1ELb1ELb1ELb0ELb0EEENS1_21CollectiveEpilogueFwdINS6_IJSA_SC_SB_EEES9_SE_SG_Li256ELb1ELb1ELb0ELb0EEENS1_36VarlenDynamicPersistentTileSchedulerILi128ELi80ELi256ELi128ELb0ELb1ELb1ELb1ELb1ELb1EEEEEEEEEvNT_6ParamsE:
        /* <DEDUP_REMOVED lines=45> */
.L_x_2409:
        /* <DEDUP_REMOVED lines=22> */
.L_x_2410:
        /* <DEDUP_REMOVED lines=18> */
.L_x_2411:
        /* <DEDUP_REMOVED lines=22> */
.L_x_2412:
        /* <DEDUP_REMOVED lines=23> */
.L_x_2413:
        /* <DEDUP_REMOVED lines=10> */
.L_x_2415:
        /* <DEDUP_REMOVED lines=18> */
[----:B------:R-:W0:Y:S02]  /*09e0*/  S2R R0, SR_TID.X ;  /* 0x0000000000007919 */ /* 0x000e240000002100 */
[----:B0-----:R-:W-:-:S05]  /*09f0*/  VIADD R12, R0, 0xffffff80 ;  /* 0xffffff80000c7836 */ /* 0x001fca0000000000 */
        /* <DEDUP_REMOVED lines=9> */
[C---:B------:R-:W-:Y:S01]  /*0a90*/  IMAD.IADD R4, R12.reuse, 0x1, -R4 ;  /* 0x000000010c047824 */ /* 0x040fe200078e0a04 */
[----:B------:R-:W-:Y:S02]  /*0aa0*/  LOP3.LUT R5, R5, 0xfffffc00, RZ, 0xc0, !PT ;  /* 0xfffffc0005057812 */ /* 0x000fe400078ec0ff */
[----:B------:R-:W-:Y:S01]  /*0ab0*/  LOP3.LUT R3, R3, 0x1ffffffe, RZ, 0xc0, !PT ;  /* 0x1ffffffe03037812 */ /* 0x000fe200078ec0ff */
[----:B------:R-:W-:Y:S01]  /*0ac0*/  IMAD.IADD R11, R12, 0x1, -R11 ;  /* 0x000000010c0b7824 */ /* 0x000fe200078e0a0b */
[----:B------:R-:W-:-:S03]  /*0ad0*/  LEA R4, R4, R5, 0x6 ;  /* 0x0000000504047211 */ /* 0x000fc600078e30ff */
[----:B------:R-:W-:Y:S01]  /*0ae0*/  IMAD.IADD R3, R6, 0x1, -R3 ;  /* 0x0000000106037824 */ /* 0x000fe200078e0a03 */
[----:B------:R-:W-:-:S03]  /*0af0*/  LEA.HI R5, R11, R11, RZ, 0x1 ;  /* 0x0000000b0b057211 */ /* 0x000fc600078f08ff */
[----:B------:R-:W-:Y:S01]  /*0b00*/  IMAD R3, R3, 0x8, R4 ;  /* 0x0000000803037824 */ /* 0x000fe200078e0204 */
[----:B------:R-:W-:-:S04]  /*0b10*/  LOP3.LUT R6, R5, 0x1ffffffe, RZ, 0xc0, !PT ;  /* 0x1ffffffe05067812 */ /* 0x000fc800078ec0ff */
[----:B------:R0:W-:Y:S01]  /*0b20*/  STL [R1+0x4], R3 ;  /* 0x0000040301007387 */ /* 0x0001e20000100800 */
[----:B------:R-:W-:Y:S01]  /*0b30*/  IMAD.IADD R6, R11, 0x1, -R6 ;  /* 0x000000010b067824 */ /* 0x000fe200078e0a06 */
[----:B--2---:R-:W-:Y:S02]  /*0b40*/  R2UR UR4, R2 ;  /* 0x00000000020472ca */ /* 0x004fe400000e0000 */
[CC--:B------:R-:W-:Y:S02]  /*0b50*/  LEA.HI R2, R0.reuse, R12.reuse, RZ, 0x7 ;  /* 0x0000000c00027211 */ /* 0x0c0fe400078f38ff */
[----:B------:R-:W-:Y:S02]  /*0b60*/  LEA.HI R0, R0, R12, RZ, 0x3 ;  /* 0x0000000c00007211 */ /* 0x000fe400078f18ff */
[----:B------:R-:W-:Y:S02]  /*0b70*/  LOP3.LUT R226, R2, 0xffffff80, RZ, 0xc0, !PT ;  /* 0xffffff8002e27812 */ /* 0x000fe400078ec0ff */
[----:B------:R-:W-:-:S02]  /*0b80*/  SHF.R.S32.HI R227, RZ, 0x7, R2 ;  /* 0x00000007ffe37819 */ /* 0x000fc40000011402 */
[----:B------:R-:W-:Y:S01]  /*0b90*/  LOP3.LUT R220, R0, 0xfffffff8, RZ, 0xc0, !PT ;  /* 0xfffffff800dc7812 */ /* 0x000fe200078ec0ff */
[----:B------:R-:W-:Y:S01]  /*0ba0*/  IMAD.IADD R226, R12, 0x1, -R226 ;  /* 0x000000010ce27824 */ /* 0x000fe200078e0ae2 */
[----:B------:R-:W-:Y:S01]  /*0bb0*/  LEA.HI R2, R2, R227, RZ, 0x1 ;  /* 0x000000e302027211 */ /* 0x000fe200078f08ff */
[----:B------:R-:W-:Y:S01]  /*0bc0*/  ULOP3.LUT UR7, UR4, 0x1, URZ, 0xfc, !UPT ;  /* 0x0000000104077892 */ /* 0x000fe2000f8efc3f */
[----:B------:R-:W-:Y:S02]  /*0bd0*/  IADD3 R220, R12, -R220, RZ ;  /* 0x800000dc0cdc7210 */ /* 0x000fe40007ffe0ff */
[----:B------:R-:W-:Y:S01]  /*0be0*/  SHF.R.S32.HI R7, RZ, 0x1f, R226 ;  /* 0x0000001fff077819 */ /* 0x000fe200000114e2 */
[----:B------:R-:W-:Y:S01]  /*0bf0*/  UMOV UR4, URZ ;  /* 0x0000003f00047c82 */ /* 0x000fe20008000000 */
[----:B------:R-:W-:Y:S01]  /*0c00*/  LOP3.LUT R2, R2, 0x3fffffe, RZ, 0xc0, !PT ;  /* 0x03fffffe02027812 */ /* 0x000fe200078ec0ff */
[----:B------:R-:W-:Y:S01]  /*0c10*/  IMAD.SHL.U32 R22, R220, 0x8, RZ ;  /* 0x00000008dc167824 */ /* 0x000fe200078e00ff */
[CC--:B------:R-:W-:Y:S01]  /*0c20*/  LEA.HI R8, R7.reuse, R226.reuse, RZ, 0x2 ;  /* 0x000000e207087211 */ /* 0x0c0fe200078f10ff */
[----:B0-----:R-:W-:Y:S01]  /*0c30*/  IMAD.U32 R3, RZ, RZ, UR7 ;  /* 0x00000007ff037e24 */ /* 0x001fe2000f8e00ff */
[----:B------:R-:W-:Y:S01]  /*0c40*/  LEA.HI R7, R7, R226, RZ, 0x5 ;  /* 0x000000e207077211 */ /* 0x000fe200078f28ff */
[----:B------:R-:W-:Y:S01]  /*0c50*/  IMAD.IADD R2, R227, 0x1, -R2 ;  /* 0x00000001e3027824 */ /* 0x000fe200078e0a02 */
[--C-:B------:R-:W-:Y:S01]  /*0c60*/  SHF.R.S32.HI R9, RZ, 0x2, R8.reuse ;  /* 0x00000002ff097819 */ /* 0x100fe20000011408 */
[C---:B------:R-:W-:Y:S01]  /*0c70*/  VIADD R217, R22.reuse, 0x80 ;  /* 0x0000008016d97836 */ /* 0x040fe20000000000 */
[----:B------:R-:W-:Y:S01]  /*0c80*/  SHF.R.S32.HI R10, RZ, 0x1f, R8 ;  /* 0x0000001fff0a7819 */ /* 0x000fe20000011408 */
[----:B------:R-:W-:Y:S01]  /*0c90*/  VIADD R219, R22, 0xc0 ;  /* 0x000000c016db7836 */ /* 0x000fe20000000000 */
[----:B------:R-:W-:Y:S01]  /*0ca0*/  SHF.R.S32.HI R7, RZ, 0x5, R7 ;  /* 0x00000005ff077819 */ /* 0x000fe20000011407 */
[----:B------:R-:W-:Y:S01]  /*0cb0*/  IMAD.U32 R225, RZ, RZ, UR4 ;  /* 0x00000004ffe17e24 */ /* 0x000fe2000f8e00ff */
[----:B------:R-:W-:Y:S01]  /*0cc0*/  LEA.HI R10, R10, R9, RZ, 0x3 ;  /* 0x000000090a0a7211 */ /* 0x000fe200078f18ff */
[----:B------:R-:W-:Y:S01]  /*0cd0*/  IMAD.U32 R17, RZ, RZ, UR4 ;  /* 0x00000004ff117e24 */ /* 0x000fe2000f8e00ff */
[----:B------:R-:W-:-:S02]  /*0ce0*/  LOP3.LUT R215, R8, 0x7ffffffc, RZ, 0xc0, !PT ;  /* 0x7ffffffc08d77812 */ /* 0x000fc400078ec0ff */
[----:B------:R-:W-:Y:S02]  /*0cf0*/  LOP3.LUT R10, R10, 0xfffffff8, RZ, 0xc0, !PT ;  /* 0xfffffff80a0a7812 */ /* 0x000fe400078ec0ff */
[----:B------:R-:W-:Y:S01]  /*0d00*/  IADD3 R218, R22, 0x40, RZ ;  /* 0x0000004016da7810 */ /* 0x000fe20007ffe0ff */
[----:B------:R-:W-:Y:S01]  /*0d10*/  IMAD.IADD R215, R226, 0x1, -R215 ;  /* 0x00000001e2d77824 */ /* 0x000fe200078e0ad7 */
[----:B------:R-:W-:Y:S01]  /*0d20*/  SHF.R.S32.HI R224, RZ, 0x3, R0 ;  /* 0x00000003ffe07819 */ /* 0x000fe20000011400 */
[----:B------:R-:W-:Y:S01]  /*0d30*/  IMAD.IADD R10, R9, 0x1, -R10 ;  /* 0x00000001090a7824 */ /* 0x000fe200078e0a0a */
[----:B------:R-:W-:Y:S02]  /*0d40*/  SHF.R.S32.HI R0, RZ, 0x1f, R22 ;  /* 0x0000001fff007819 */ /* 0x000fe40000011416 */
[----:B------:R-:W-:Y:S01]  /*0d50*/  SHF.R.S32.HI R4, RZ, 0x1f, R218 ;  /* 0x0000001fff047819 */ /* 0x000fe200000114da */
[----:B------:R-:W-:Y:S01]  /*0d60*/  IMAD R7, R7, 0x10, R10 ;  /* 0x0000001007077824 */ /* 0x000fe200078e020a */
[----:B------:R-:W-:-:S03]  /*0d70*/  SHF.R.S32.HI R0, RZ, 0x1f, R219 ;  /* 0x0000001fff007819 */ /* 0x000fc600000114db */
[----:B------:R-:W-:Y:S02]  /*0d80*/  IMAD R2, R2, 0x40, R7 ;  /* 0x0000004002027824 */ /* 0x000fe400078e0207 */
[----:B------:R-:W-:Y:S02]  /*0d90*/  IMAD.MOV.U32 R7, RZ, RZ, R15 ;  /* 0x000000ffff077224 */ /* 0x000fe400078e000f */
[----:B------:R-:W-:Y:S01]  /*0da0*/  IMAD R216, R6, 0x8, R2 ;  /* 0x0000000806d87824 */ /* 0x000fe200078e0202 */
[----:B------:R-:W-:Y:S04]  /*0db0*/  STL [R1], R2 ;  /* 0x0000000201007387 */ /* 0x000fe80000100800 */
[----:B------:R0:W-:Y:S02]  /*0dc0*/  STL [R1+0x8], R3 ;  /* 0x0000080301007387 */ /* 0x0001e40000100800 */
[----:B0-----:R-:W-:-:S07]  /*0dd0*/  SHF.R.S32.HI R3, RZ, 0x1f, R217 ;  /* 0x0000001fff037819 */ /* 0x001fce00000114d9 */
.L_x_2475:
[----:B012---:R-:W0:Y:S01]  /*0de0*/  LDC.64 R2, c[0x0][0xc88] ;  /* 0x00032200ff027b82 */ /* 0x007e220000000a00 */
[----:B------:R-:W-:Y:S01]  /*0df0*/  ULDC.64 UR8, c[0x0][0xa28] ;  /* 0x00028a0000087ab9 */ /* 0x000fe20000000a00 */
[----:B------:R-:W-:Y:S01]  /*0e00*/  ULDC.64 UR10, c[0x0][0xa18] ;  /* 0x00028600000a7ab9 */ /* 0x000fe20000000a00 */
[----:B0-----:R-:W-:-:S06]  /*0e10*/  IMAD.WIDE R2, R7, 0x4, R2 ;  /* 0x0000000407027825 */ /* 0x001fcc00078e0202 */
[----:B------:R-:W2:Y:S01]  /*0e20*/  LDG.E R2, desc[UR38][R2.64] ;  /* 0x0000002602027981 */ /* 0x000ea2000c1e1900 */
        /* <DEDUP_REMOVED lines=9> */
[----:B------:R-:W-:-:S04]  /*0ec0*/  @UP0 ULEA UR8, UP2, UR4, UR8, 0x2 ;  /* 0x0000000804080291 */ /* 0x000fc8000f84103f */
[----:B------:R-:W-:Y:S02]  /*0ed0*/  @UP0 ULEA.HI.X UR9, UR4, UR9, UR7, 0x2, UP2 ;  /* 0x0000000904090291 */ /* 0x000fe400090f1407 */
[----:B------:R-:W-:Y:S01]  /*0ee0*/  MOV R223, UR7 ;  /* 0x0000000700df7c02 */ /* 0x000fe20008000f00 */
[----:B------:R-:W-:Y:S01]  /*0ef0*/  @UP1 ULEA UR10, UP0, UR4, UR10, 0x2 ;  /* 0x0000000a040a1291 */ /* 0x000fe2000f80103f */
[----:B------:R-:W-:-:S03]  /*0f00*/  IMAD.U32 R2, RZ, RZ, UR8 ;  /* 0x00000008ff027e24 */ /* 0x000fc6000f8e00ff */
[----:B------:R-:W-:Y:S01]  /*0f10*/  @UP1 ULEA.HI.X UR11, UR4, UR11, UR7, 0x2, UP0 ;  /* 0x0000000b040b1291 */ /* 0x000fe200080f1407 */
[----:B------:R-:W-:Y:S01]  /*0f20*/  IMAD.U32 R3, RZ, RZ, UR9 ;  /* 0x00000009ff037e24 */ /* 0x000fe2000f8e00ff */
[----:B------:R-:W-:Y:S01]  /*0f30*/  ULDC.64 UR8, c[0x0][0x418] ;  /* 0x0001060000087ab9 */ /* 0x000fe20000000a00 */
[----:B------:R-:W-:Y:S01]  /*0f40*/  IMAD.U32 R4, RZ, RZ, UR10 ;  /* 0x0000000aff047e24 */ /* 0x000fe2000f8e00ff */
[----:B------:R-:W-:Y:S02]  /*0f50*/  ULDC UR7, c[0x0][0x424] ;  /* 0x0001090000077ab9 */ /* 0x000fe40000000800 */
[----:B------:R-:W-:Y:S01]  /*0f60*/  IMAD.U32 R5, RZ, RZ, UR11 ;  /* 0x0000000bff057e24 */ /* 0x000fe2000f8e00ff */
[----:B------:R-:W2:Y:S01]  /*0f70*/  @P0 LDG.E R2, desc[UR38][R2.64] ;  /* 0x0000002602020981 */ /* 0x000ea2000c1e1900 */
[----:B------:R-:W-:Y:S01]  /*0f80*/  UISETP.NE.U32.AND UP0, UPT, UR8, URZ, UPT ;  /* 0x0000003f0800728c */ /* 0x000fe2000bf05070 */
[----:B------:R-:W-:Y:S02]  /*0f90*/  ULDC.64 UR10, c[0x0][0xa20] ;  /* 0x00028800000a7ab9 */ /* 0x000fe40000000a00 */
[----:B---3--:R-:W3:Y:S01]  /*0fa0*/  @P2 LDG.E R4, desc[UR38][R4.64] ;  /* 0x0000002604042981 */ /* 0x008ee2000c1e1900 */
[----:B------:R-:W-:Y:S01]  /*0fb0*/  UISETP.NE.AND.EX UP0, UPT, UR9, URZ, UPT, UP0 ;  /* 0x0000003f0900728c */ /* 0x000fe2000bf05300 */
[----:B------:R-:W-:Y:S01]  /*0fc0*/  ISETP.NE.U32.AND P1, PT, RZ, UR10, PT ;  /* 0x0000000aff007c0c */ /* 0x000fe2000bf25070 */
[----:B------:R-:W-:Y:S01]  /*0fd0*/  ULDC UR8, c[0x0][0x2f0] ;  /* 0x0000bc0000087ab9 */ /* 0x000fe20000000800 */
[----:B------:R-:W-:Y:S01]  /*0fe0*/  UMOV UR4, URZ ;  /* 0x0000003f00047c82 */ /* 0x000fe20008000000 */
[----:B------:R-:W-:Y:S01]  /*0ff0*/  USEL UR7, UR7, 0x1, UP0 ;  /* 0x0000000107077887 */ /* 0x000fe20008000000 */
[----:B------:R-:W-:Y:S01]  /*1000*/  ISETP.NE.AND.EX P1, PT, RZ, UR11, PT, P1 ;  /* 0x0000000bff007c0c */ /* 0x000fe2000bf25310 */
[----:B------:R-:W-:-:S02]  /*1010*/  IMAD.U32 R222, RZ, RZ, UR6 ;  /* 0x00000006ffde7e24 */ /* 0x000fc4000f8e00ff */
[----:B------:R-:W-:Y:S01]  /*1020*/  UIMAD UR8, UR7, UR8, URZ ;  /* 0x00000008070872a4 */ /* 0x000fe2000f8e023f */
[----:B--2---:R-:W-:Y:S02]  /*1030*/  @P0 R2UR UR4, R2 ;  /* 0x00000000020402ca */ /* 0x004fe400000e0000 */
[----:B---3--:R-:W-:-:S13]  /*1040*/  @P2 R2UR UR7, R4 ;  /* 0x00000000040722ca */ /* 0x008fda00000e0000 */
[----:B------:R-:W-:Y:S01]  /*1050*/  IMAD.U32 R23, RZ, RZ, UR7 ;  /* 0x00000007ff177e24 */ /* 0x000fe2000f8e00ff */
[----:B----4-:R-:W-:Y:S06]  /*1060*/  @P2 BRA `(.L_x_2416) ;  /* 0x0000000000442947 */ /* 0x010fec0003800000 */
[----:B------:R-:W-:Y:S02]  /*1070*/  ULDC.64 UR6, c[0x0][0xa00] ;  /* 0x0002800000067ab9 */ /* 0x000fe40000000a00 */
[----:B------:R-:W-:Y:S01]  /*1080*/  ISETP.NE.U32.AND P0, PT, RZ, UR6, PT ;  /* 0x00000006ff007c0c */ /* 0x000fe2000bf05070 */
[----:B------:R-:W-:Y:S02]  /*1090*/  ULDC UR6, c[0x0][0x288] ;  /* 0x0000a20000067ab9 */ /* 0x000fe40000000800 */
[----:B------:R-:W-:Y:S02]  /*10a0*/  MOV R23, UR6 ;  /* 0x0000000600177c02 */ /* 0x000fe40008000f00 */
        /* <DEDUP_REMOVED lines=11> */
[----:B------:R-:W-:-:S06]  /*1160*/  UIADD3 UR6, -UR6, UR7, URZ ;  /* 0x0000000706067290 */ /* 0x000fcc000fffe13f */
[----:B------:R-:W-:-:S07]  /*1170*/  IMAD.U32 R23, RZ, RZ, UR6 ;  /* 0x00000006ff177e24 */ /* 0x000fce000f8e00ff */
.L_x_2416:
[----:B------:R-:W-:Y:S05]  /*1180*/  @!P1 BRA `(.L_x_2417) ;  /* 0x0000000000249947 */ /* 0x000fea0003800000 */
[----:B------:R-:W-:Y:S02]  /*1190*/  R2UR UR7, R221 ;  /* 0x00000000dd0772ca */ /* 0x000fe400000e0000 */
[----:B------:R-:W-:-:S11]  /*11a0*/  R2UR UR8, R223 ;  /* 0x00000000df0872ca */ /* 0x000fd600000e0000 */
[----:B------:R-:W-:-:S04]  /*11b0*/  ULEA UR6, UP0, UR7, UR10, 0x2 ;  /* 0x0000000a07067291 */ /* 0x000fc8000f80103f */
[----:B------:R-:W-:Y:S02]  /*11c0*/  ULEA.HI.X UR7, UR7, UR11, UR8, 0x2, UP0 ;  /* 0x0000000b07077291 */ /* 0x000fe400080f1408 */
[----:B------:R-:W-:-:S04]  /*11d0*/  IMAD.U32 R2, RZ, RZ, UR6 ;  /* 0x00000006ff027e24 */ /* 0x000fc8000f8e00ff */
[----:B------:R-:W-:-:S05]  /*11e0*/  IMAD.U32 R3, RZ, RZ, UR7 ;  /* 0x00000007ff037e24 */ /* 0x000fca000f8e00ff */
[----:B------:R-:W2:Y:S02]  /*11f0*/  LDG.E R2, desc[UR38][R2.64] ;  /* 0x0000002602027981 */ /* 0x000ea4000c1e1900 */
[----:B--2---:R-:W-:Y:S01]  /*1200*/  R2UR UR8, R2 ;  /* 0x00000000020872ca */ /* 0x004fe200000e0000 */
[----:B------:R-:W-:-:S14]  /*1210*/  BRA `(.L_x_2418) ;  /* 0x0000000000387947 */ /* 0x000fdc0003800000 */
.L_x_2417:
[----:B------:R-:W-:Y:S02]  /*1220*/  ULDC.64 UR6, c[0x0][0xa08] ;  /* 0x0002820000067ab9 */ /* 0x000fe40000000a00 */
[----:B------:R-:W-:-:S04]  /*1230*/  ISETP.NE.U32.AND P0, PT, RZ, UR6, PT ;  /* 0x00000006ff007c0c */ /* 0x000fc8000bf05070 */
[----:B------:R-:W-:-:S13]  /*1240*/  ISETP.NE.AND.EX P0, PT, RZ, UR7, PT, P0 ;  /* 0x00000007ff007c0c */ /* 0x000fda000bf05300 */
[----:B------:R-:W-:Y:S05]  /*1250*/  @!P0 BRA `(.L_x_2418) ;  /* 0x0000000000288947 */ /* 0x000fea0003800000 */
[----:B------:R-:W-:Y:S01]  /*1260*/  R2UR UR8, R221 ;  /* 0x00000000dd0872ca */ /* 0x000fe200000e0000 */
[----:B------:R-:W-:-:S12]  /*1270*/  ULDC.64 UR6, c[0x0][0xa08] ;  /* 0x0002820000067ab9 */ /* 0x000fd80000000a00 */
[----:B------:R-:W-:-:S06]  /*1280*/  UIMAD.WIDE UR6, UR8, 0x4, UR6 ;  /* 0x00000004080678a5 */ /* 0x000fcc000f8e0206 */
[----:B------:R-:W-:Y:S01]  /*1290*/  IMAD.U32 R2, RZ, RZ, UR6 ;  /* 0x00000006ff027e24 */ /* 0x000fe2000f8e00ff */
[----:B------:R-:W-:-:S05]  /*12a0*/  MOV R3, UR7 ;  /* 0x0000000700037c02 */ /* 0x000fca0008000f00 */
[----:B------:R-:W2:Y:S04]  /*12b0*/  LDG.E R4, desc[UR38][R2.64] ;  /* 0x0000002602047981 */ /* 0x000ea8000c1e1900 */
[----:B------:R-:W3:Y:S01]  /*12c0*/  LDG.E R0, desc[UR38][R2.64+0x4] ;  /* 0x0000042602007981 */ /* 0x000ee2000c1e1900 */
[----:B--2---:R-:W-:Y:S02]  /*12d0*/  R2UR UR8, R4 ;  /* 0x00000000040872ca */ /* 0x004fe400000e0000 */
[----:B---3--:R-:W-:-:S13]  /*12e0*/  R2UR UR6, R0 ;  /* 0x00000000000672ca */ /* 0x008fda00000e0000 */
[----:B------:R-:W-:-:S12]  /*12f0*/  UIADD3 UR8, -UR8, UR6, URZ ;  /* 0x0000000608087290 */ /* 0x000fd8000fffe13f */
.L_x_2418:
[----:B------:R-:W-:Y:S01]  /*1300*/  UIADD3 UR9, -UR4, UR8, URZ ;  /* 0x0000000804097290 */ /* 0x000fe2000fffe13f */
[----:B------:R-:W-:Y:S01]  /*1310*/  R2UR UR7, R23 ;  /* 0x00000000170772ca */ /* 0x000fe200000e0000 */
[----:B------:R-:W-:Y:S01]  /*1320*/  USHF.L.U32 UR5, UR5, 0x7, URZ ;  /* 0x0000000705057899 */ /* 0x000fe2000800063f */
[----:B------:R-:W-:Y:S01]  /*1330*/  PLOP3.LUT P0, PT, PT, PT, PT, 0x80, 0x0 ;  /* 0x000000000000781c */ /* 0x000fe20003f0f070 */
[----:B------:R-:W-:Y:S01]  /*1340*/  ULDC UR4, c[0x0][0x448] ;  /* 0x0001120000047ab9 */ /* 0x000fe20000000800 */
[----:B------:R-:W-:Y:S01]  /*1350*/  CS2R R2, SRZ ;  /* 0x0000000000027805 */ /* 0x000fe2000001ff00 */
[----:B------:R-:W-:Y:S01]  /*1360*/  UISETP.NE.AND UP0, UPT, UR4, 0x1, UPT ;  /* 0x000000010400788c */ /* 0x000fe2000bf05270 */
[----:B------:R-:W-:Y:S01]  /*1370*/  IMAD.U32 R212, RZ, RZ, UR9 ;  /* 0x00000009ffd47e24 */ /* 0x000fe2000f8e00ff */
[----:B------:R-:W-:Y:S02]  /*1380*/  UIADD3 UR6, UR5, 0x7f, URZ ;  /* 0x0000007f05067890 */ /* 0x000fe4000fffe03f */
[----:B------:R-:W-:Y:S01]  /*1390*/  IMAD.U32 R214, RZ, RZ, UR5 ;  /* 0x00000005ffd67e24 */ /* 0x000fe2000f8e00ff */
[----:B------:R-:W-:Y:S01]  /*13a0*/  UP2UR UR4, UPR, URZ, 0x1 ;  /* 0x000000013f047883 */ /* 0x000fe20008000000 */
[----:B------:R-:W-:Y:S01]  /*13b0*/  IMAD.MOV.U32 R0, RZ, RZ, RZ ;  /* 0x000000ffff007224 */ /* 0x000fe200078e00ff */
[----:B------:R-:W-:-:S02]  /*13c0*/  CS2R R150, SRZ ;  /* 0x0000000000967805 */ /* 0x000fc4000001ff00 */
[----:B------:R-:W-:Y:S01]  /*13d0*/  CS2R R148, SRZ ;  /* 0x0000000000947805 */ /* 0x000fe2000001ff00 */
[----:B------:R-:W-:Y:S01]  /*13e0*/  UIADD3 UR7, UR9, 0x50, -UR7 ;  /* 0x0000005009077890 */ /* 0x000fe2000fffe807 */
[----:B------:R-:W-:Y:S01]  /*13f0*/  CS2R R146, SRZ ;  /* 0x0000000000927805 */ /* 0x000fe2000001ff00 */
[----:B------:R-:W-:Y:S01]  /*1400*/  IMAD.U32 R213, RZ, RZ, UR4 ;  /* 0x00000004ffd57e24 */ /* 0x000fe2000f8e00ff */
[----:B------:R-:W-:Y:S01]  /*1410*/  @UP0 ULDC UR4, c[0x0][0x44c] ;  /* 0x0001130000040ab9 */ /* 0x000fe20000000800 */
[----:B------:R-:W-:Y:S01]  /*1420*/  @UP0 ULDC UR8, c[0x0][0x450] ;  /* 0x0001140000080ab9 */ /* 0x000fe20000000800 */
[----:B------:R-:W-:Y:S01]  /*1430*/  UIMAD.WIDE.U32 UR4, UR6, UR4, URZ ;  /* 0x00000004060472a5 */ /* 0x000fe2000f8e003f */
[----:B------:R-:W-:Y:S01]  /*1440*/  CS2R R144, SRZ ;  /* 0x0000000000907805 */ /* 0x000fe2000001ff00 */
[----:B------:R-:W-:Y:S01]  /*1450*/  UIADD3 UR4, UR9, 0x4f, URZ ;  /* 0x0000004f09047890 */ /* 0x000fe2000fffe03f */
[----:B------:R-:W-:Y:S01]  /*1460*/  CS2R R142, SRZ ;  /* 0x00000000008e7805 */ /* 0x000fe2000001ff00 */
[----:B------:R-:W-:Y:S01]  /*1470*/  @UP0 USHF.R.U32.HI UR6, URZ, UR8, UR5 ;  /* 0x000000083f060299 */ /* 0x000fe20008011605 */
[----:B------:R-:W-:Y:S01]  /*1480*/  CS2R R140, SRZ ;  /* 0x00000000008c7805 */ /* 0x000fe2000001ff00 */
[----:B------:R-:W-:Y:S01]  /*1490*/  UIMAD.WIDE UR4, UR4, 0x66666667, URZ ;  /* 0x66666667040478a5 */ /* 0x000fe2000f8e023f */
[----:B------:R-:W-:Y:S01]  /*14a0*/  CS2R R138, SRZ ;  /* 0x00000000008a7805 */ /* 0x000fe2000001ff00 */
[----:B------:R-:W-:Y:S01]  /*14b0*/  UIADD3 UR6, UR7, UR6, URZ ;  /* 0x0000000607067290 */ /* 0x000fe2000fffe03f */
[----:B------:R-:W-:Y:S01]  /*14c0*/  CS2R R136, SRZ ;  /* 0x0000000000887805 */ /* 0x000fe2000001ff00 */
[----:B------:R-:W-:Y:S01]  /*14d0*/  USHF.R.U32.HI UR4, URZ, 0x1f, UR5 ;  /* 0x0000001f3f047899 */ /* 0x000fe20008011605 */
[----:B------:R-:W-:Y:S01]  /*14e0*/  CS2R R134, SRZ ;  /* 0x0000000000867805 */ /* 0x000fe2000001ff00 */
[----:B------:R-:W-:Y:S01]  /*14f0*/  UIMAD.WIDE UR6, UR6, 0x66666667, URZ ;  /* 0x66666667060678a5 */ /* 0x000fe2000f8e023f */
[----:B------:R-:W-:Y:S01]  /*1500*/  CS2R R132, SRZ ;  /* 0x0000000000847805 */ /* 0x000fe2000001ff00 */
[----:B------:R-:W-:Y:S01]  /*1510*/  ULEA.HI.SX32 UR4, UR5, UR4, 0x1b ;  /* 0x0000000405047291 */ /* 0x000fe2000f8fda3f */
[----:B------:R-:W-:Y:S01]  /*1520*/  CS2R R130, SRZ ;  /* 0x0000000000827805 */ /* 0x000fe2000001ff00 */
[----:B------:R-:W-:Y:S01]  /*1530*/  USHF.R.U32.HI UR6, URZ, 0x1f, UR7 ;  /* 0x0000001f3f067899 */ /* 0x000fe20008011607 */
[----:B------:R-:W-:-:S02]  /*1540*/  CS2R R128, SRZ ;  /* 0x0000000000807805 */ /* 0x000fc4000001ff00 */
[----:B------:R-:W-:Y:S02]  /*1550*/  CS2R R126, SRZ ;  /* 0x00000000007e7805 */ /* 0x000fe4000001ff00 */
[----:B------:R-:W-:Y:S01]  /*1560*/  CS2R R124, SRZ ;  /* 0x00000000007c7805 */ /* 0x000fe2000001ff00 */
[----:B------:R-:W-:Y:S01]  /*1570*/  ULEA.HI.SX32 UR6, UR7, UR6, 0x1b ;  /* 0x0000000607067291 */ /* 0x000fe2000f8fda3f */
[----:B------:R-:W-:Y:S02]  /*1580*/  CS2R R122, SRZ ;  /* 0x00000000007a7805 */ /* 0x000fe4000001ff00 */
[----:B------:R-:W-:Y:S02]  /*1590*/  CS2R R120, SRZ ;  /* 0x0000000000787805 */ /* 0x000fe4000001ff00 */
[----:B------:R-:W-:Y:S01]  /*15a0*/  CS2R R118, SRZ ;  /* 0x0000000000767805 */ /* 0x000fe2000001ff00 */
[----:B------:R-:W-:Y:S01]  /*15b0*/  UISETP.LT.AND UP0, UPT, UR4, UR6, UPT ;  /* 0x000000060400728c */ /* 0x000fe2000bf01270 */
[----:B------:R-:W-:-:S02]  /*15c0*/  CS2R R116, SRZ ;  /* 0x0000000000747805 */ /* 0x000fc4000001ff00 */
[----:B------:R-:W-:Y:S02]  /*15d0*/  CS2R R114, SRZ ;  /* 0x0000000000727805 */ /* 0x000fe4000001ff00 */
[----:B------:R-:W-:Y:S01]  /*15e0*/  CS2R R112, SRZ ;  /* 0x0000000000707805 */ /* 0x000fe2000001ff00 */
[----:B------:R-:W-:Y:S01]  /*15f0*/  USEL UR61, UR4, UR6, UP0 ;  /* 0x00000006043d7287 */ /* 0x000fe20008000000 */
[----:B------:R-:W-:Y:S02]  /*1600*/  CS2R R110, SRZ ;  /* 0x00000000006e7805 */ /* 0x000fe4000001ff00 */
[----:B------:R-:W-:Y:S02]  /*1610*/  CS2R R108, SRZ ;  /* 0x00000000006c7805 */ /* 0x000fe4000001ff00 */
[----:B------:R-:W-:Y:S01]  /*1620*/  CS2R R106, SRZ ;  /* 0x00000000006a7805 */ /* 0x000fe2000001ff00 */
[----:B------:R-:W-:Y:S01]  /*1630*/  UISETP.GE.AND UP0, UPT, UR61, 0x1, UPT ;  /* 0x000000013d00788c */ /* 0x000fe2000bf06270 */
[----:B------:R-:W-:-:S02]  /*1640*/  CS2R R104, SRZ ;  /* 0x0000000000687805 */ /* 0x000fc4000001ff00 */
[----:B------:R-:W-:Y:S02]  /*1650*/  CS2R R102, SRZ ;  /* 0x0000000000667805 */ /* 0x000fe4000001ff00 */
[----:B------:R-:W-:Y:S01]  /*1660*/  CS2R R100, SRZ ;  /* 0x0000000000647805 */ /* 0x000fe2000001ff00 */
[----:B------:R-:W-:Y:S01]  /*1670*/  IMAD.MOV.U32 R166, RZ, RZ, RZ ;  /* 0x000000ffffa67224 */ /* 0x000fe200078e00ff */
[----:B------:R-:W-:Y:S02]  /*1680*/  CS2R R164, SRZ ;  /* 0x0000000000a47805 */ /* 0x000fe4000001ff00 */
[----:B------:R-:W-:Y:S02]  /*1690*/  PLOP3.LUT P1, PT, PT, PT, UP0, 0x80, 0x0 ;  /* 0x000000000000781c */ /* 0x000fe40003f2f008 */
        /* <DEDUP_REMOVED lines=33> */
[----:B------:R-:W-:-:S02]  /*18b0*/  MOV R8, RZ ;  /* 0x000000ff00087202 */ /* 0x000fc40000000f00 */
        /* <DEDUP_REMOVED lines=36> */
.L_x_2420:
[----:B------:R-:W2:Y:S01]  /*1b00*/  LDL R2, [R1+0x8] ;  /* 0x0000080001027983 */ /* 0x000ea20000100800 */
        /* <DEDUP_REMOVED lines=12> */
.L_x_2564:
[----:B------:R-:W-:Y:S05]  /*1bd0*/  @!P0 BRA `(.L_x_2422) ;  /* 0x0000000000048947 */ /* 0x000fea0003800000 */
[----:B------:R-:W-:Y:S01]  /*1be0*/  BPT.TRAP 0x1 ;  /* 0x000000040000795c */ /* 0x000fe20000300000 */
.L_x_2422:
[----:B------:R-:W-:Y:S01]  /*1bf0*/  R2UR UR5, R17 ;  /* 0x00000000110572ca */ /* 0x000fe200000e0000 */
[----:B0-----:R-:W-:Y:S01]  /*1c00*/  IMAD.U32 R0, RZ, RZ, UR36 ;  /* 0x00000024ff007e24 */ /* 0x001fe2000f8e00ff */
[----:B------:R-:W-:-:S11]  /*1c10*/  R2UR UR4, R16 ;  /* 0x00000000100472ca */ /* 0x000fd600000e0000 */
[----:B------:R-:W-:Y:S02]  /*1c20*/  MOV R3, UR5 ;  /* 0x0000000500037c02 */ /* 0x000fe40008000f00 */
[----:B------:R-:W-:Y:S02]  /*1c30*/  LEA R0, R0, UR4, 0x3 ;  /* 0x0000000400007c11 */ /* 0x000fe4000f8e18ff */
[----:B------:R-:W-:-:S04]  /*1c40*/  SHF.L.U32 R3, R3, 0x1f, RZ ;  /* 0x0000001f03037819 */ /* 0x000fc800000006ff */
[----:B------:R0:W1:Y:S01]  /*1c50*/  SYNCS.PHASECHK.TRANS64.TRYWAIT P1, [R0+URZ+0x38830], R3 ;  /* 0x03883003000075a7 */ /* 0x000062000802017f */
[----:B------:R-:W-:Y:S05]  /*1c60*/  @!P0 BRA `(.L_x_2423) ;  /* 0x0000000000048947 */ /* 0x000fea0003800000 */
[----:B------:R-:W-:Y:S01]  /*1c70*/  BPT.TRAP 0x1 ;  /* 0x000000040000795c */ /* 0x000fe20000300000 */
.L_x_2423:
[----:B-1----:R-:W-:Y:S05]  /*1c80*/  @P1 BRA `(.L_x_2424) ;  /* 0x0000000000081947 */ /* 0x002fea0003800000 */
[----:B------:R-:W1:Y:S02]  /*1c90*/  SYNCS.PHASECHK.TRANS64.TRYWAIT P1, [R0+URZ+0x38830], R3 ;  /* 0x03883003000075a7 */ /* 0x000e64000802017f */
[----:B-1----:R-:W-:Y:S05]  /*1ca0*/  @!P1 BRA `(.L_x_2425) ;  /* 0x0000016400609947 */ /* 0x002fea0003800000 */
.L_x_2424:
        /* <DEDUP_REMOVED lines=13> */
[----:B------:R-:W-:Y:S01]  /*1d80*/  IMAD.U32 R14, RZ, RZ, UR16 ;  /* 0x00000010ff0e7e24 */ /* 0x000fe2000f8e00ff */
        /* <DEDUP_REMOVED lines=104> */
[----:B------:R-:W-:Y:S01]  /*2410*/  MOV R11, UR17 ;  /* 0x00000011000b7c02 */ /* 0x000fe20008000f00 */
        /* <DEDUP_REMOVED lines=459> */
.L_x_2426:
[----:B------:R-:W-:Y:S01]  /*40d0*/  R2UR UR4, R213 ;  /* 0x00000000d50472ca */ /* 0x000fe200000e0000 */
[----:B------:R-:W-:Y:S01]  /*40e0*/  UMOV UR5, 0xffffffb0 ;  /* 0xffffffb000057882 */ /* 0x000fe20000000000 */
[----:B------:R-:W-:Y:S01]  /*40f0*/  R2UR UR7, R214 ;  /* 0x00000000d60772ca */ /* 0x000fe200000e0000 */
[----:B------:R-:W-:Y:S01]  /*4100*/  UIMAD UR5, UR61, UR5, 0x51 ;  /* 0x000000513d0574a4 */ /* 0x000fe2000f8e0205 */
[----:B------:R-:W-:Y:S01]  /*4110*/  R2UR UR14, R212 ;  /* 0x00000000d40e72ca */ /* 0x000fe200000e0000 */
[----:B------:R-:W-:Y:S01]  /*4120*/  ULDC UR6, c[0x0][0x9d8] ;  /* 0x0002760000067ab9 */ /* 0x000fe20000000800 */
[----:B------:R-:W-:Y:S01]  /*4130*/  R2UR UR15, R23 ;  /* 0x00000000170f72ca */ /* 0x000fe200000e0000 */
[----:B------:R-:W-:Y:S01]  /*4140*/  FMUL.FTZ R58, R58, UR6 ;  /* 0x000000063a3a7c20 */ /* 0x000fe20008410000 */
[----:B------:R-:W-:Y:S01]  /*4150*/  FMUL.FTZ R59, R59, UR6 ;  /* 0x000000063b3b7c20 */ /* 0x000fe20008410000 */
[----:B------:R-:W-:Y:S01]  /*4160*/  FMUL.FTZ R62, R62, UR6 ;  /* 0x000000063e3e7c20 */ /* 0x000fe20008410000 */
[----:B------:R-:W-:Y:S01]  /*4170*/  FMUL.FTZ R63, R63, UR6 ;  /* 0x000000063f3f7c20 */ /* 0x000fe20008410000 */
[----:B------:R-:W-:Y:S01]  /*4180*/  FMUL.FTZ R50, R50, UR6 ;  /* 0x0000000632327c20 */ /* 0x000fe20008410000 */
[----:B------:R-:W-:Y:S01]  /*4190*/  FMUL.FTZ R56, R56, UR6 ;  /* 0x0000000638387c20 */ /* 0x000fe20008410000 */
[----:B------:R-:W-:Y:S01]  /*41a0*/  UISETP.NE.AND UP0, UPT, UR4, URZ, UPT ;  /* 0x0000003f0400728c */ /* 0x000fe2000bf05270 */
[----:B------:R-:W0:Y:S01]  /*41b0*/  MUFU.TANH R58, R58 ;  /* 0x0000003a003a7308 */ /* 0x000e220000002400 */
[----:B------:R-:W-:-:S02]  /*41c0*/  VIADD R3, R216, UR7 ;  /* 0x00000007d8037c36 */ /* 0x000fc40008000000 */
[----:B------:R-:W-:Y:S01]  /*41d0*/  FMUL.FTZ R51, R51, UR6 ;  /* 0x0000000633337c20 */ /* 0x000fe20008410000 */
[----:B------:R-:W-:Y:S01]  /*41e0*/  FMUL.FTZ R52, R52, UR6 ;  /* 0x0000000634347c20 */ /* 0x000fe20008410000 */
[----:B------:R-:W-:Y:S01]  /*41f0*/  FMUL.FTZ R42, R42, UR6 ;  /* 0x000000062a2a7c20 */ /* 0x000fe20008410000 */
[----:B------:R-:W-:Y:S01]  /*4200*/  PLOP3.LUT P1, PT, PT, PT, UP0, 0x80, 0x0 ;  /* 0x000000000000781c */ /* 0x000fe20003f2f008 */
[----:B------:R-:W-:Y:S01]  /*4210*/  IMAD.U32 R5, RZ, RZ, UR15 ;  /* 0x0000000fff057e24 */ /* 0x000fe2000f8e00ff */
[----:B------:R-:W-:Y:S01]  /*4220*/  PLOP3.LUT P2, PT, PT, PT, UP0, 0x80, 0x0 ;  /* 0x000000000000781c */ /* 0x000fe20003f4f008 */
[----:B------:R-:W1:Y:S01]  /*4230*/  MUFU.TANH R59, R59 ;  /* 0x0000003b003b7308 */ /* 0x000e620000002400 */
[----:B------:R-:W-:Y:S01]  /*4240*/  FMUL.FTZ R43, R43, UR6 ;  /* 0x000000062b2b7c20 */ /* 0x000fe20008410000 */
[----:B------:R-:W-:Y:S01]  /*4250*/  @UP0 ULDC UR4, c[0x0][0x44c] ;  /* 0x0001130000040ab9 */ /* 0x000fe20000000800 */
[----:B------:R-:W-:Y:S01]  /*4260*/  FMUL.FTZ R57, R57, UR6 ;  /* 0x0000000639397c20 */ /* 0x000fe20008410000 */
[----:B------:R-:W-:Y:S01]  /*4270*/  FMUL.FTZ R54, R54, UR6 ;  /* 0x0000000636367c20 */ /* 0x000fe20008410000 */
[----:B------:R-:W-:Y:S01]  /*4280*/  FMUL.FTZ R46, R46, UR6 ;  /* 0x000000062e2e7c20 */ /* 0x000fe20008410000 */
[----:B------:R-:W-:Y:S01]  /*4290*/  FMUL.FTZ R60, R60, UR6 ;  /* 0x000000063c3c7c20 */ /* 0x000fe20008410000 */
[----:B------:R-:W-:Y:S01]  /*42a0*/  FMUL.FTZ R55, R55, UR6 ;  /* 0x0000000637377c20 */ /* 0x000fe20008410000 */
[----:B------:R-:W2:Y:S01]  /*42b0*/  MUFU.TANH R62, R62 ;  /* 0x0000003e003e7308 */ /* 0x000ea20000002400 */
[----:B------:R-:W-:Y:S01]  /*42c0*/  FMUL.FTZ R47, R47, UR6 ;  /* 0x000000062f2f7c20 */ /* 0x000fe20008410000 */
[----:B------:R-:W-:Y:S01]  /*42d0*/  @P1 IMAD.HI.U32 R2, R3, UR4, RZ ;  /* 0x0000000403021c27 */ /* 0x000fe2000f8e00ff */
[----:B------:R-:W-:-:S03]  /*42e0*/  @UP0 ULDC UR4, c[0x0][0x450] ;  /* 0x0001140000040ab9 */ /* 0x000fc60000000800 */
[----:B------:R-:W-:Y:S01]  /*42f0*/  FMUL.FTZ R48, R48, UR6 ;  /* 0x0000000630307c20 */ /* 0x000fe20008410000 */
[----:B------:R-:W-:Y:S01]  /*4300*/  FMUL.FTZ R49, R49, UR6 ;  /* 0x0000000631317c20 */ /* 0x000fe20008410000 */
[----:B------:R-:W-:Y:S01]  /*4310*/  FMUL.FTZ R34, R34, UR6 ;  /* 0x0000000622227c20 */ /* 0x000fe20008410000 */
[----:B------:R-:W-:Y:S01]  /*4320*/  @P2 SHF.R.U32.HI R3, RZ, UR4, R2 ;  /* 0x00000004ff032c19 */ /* 0x000fe20008011602 */
[----:B------:R-:W-:Y:S01]  /*4330*/  UIMAD UR4, UR61, -0x50, UR14 ;  /* 0xffffffb03d0478a4 */ /* 0x000fe2000f8e020e */
[----:B------:R-:W-:Y:S01]  /*4340*/  IMAD.U32 R2, RZ, RZ, UR5 ;  /* 0x00000005ff027e24 */ /* 0x000fe2000f8e00ff */
[----:B------:R-:W3:Y:S01]  /*4350*/  MUFU.TANH R63, R63 ;  /* 0x0000003f003f7308 */ /* 0x000ee20000002400 */
[----:B------:R-:W-:Y:S01]  /*4360*/  FMUL.FTZ R35, R35, UR6 ;  /* 0x0000000623237c20 */ /* 0x000fe20008410000 */
[----:B------:R-:W4:Y:S01]  /*4370*/  SHFL.IDX PT, R18, R3, 0x1, 0x1c1f ;  /* 0x003c1f0003127f89 */ /* 0x000f2200000e0000 */
[----:B------:R-:W-:Y:S01]  /*4380*/  UIADD3 UR4, UR4, 0x50, URZ ;  /* 0x0000005004047890 */ /* 0x000fe2000fffe03f */
[----:B------:R-:W-:-:S02]  /*4390*/  IMAD R2, R215, -0x2, R2 ;  /* 0xfffffffed7027824 */ /* 0x000fc400078e0202 */
[----:B------:R-:W-:Y:S01]  /*43a0*/  FMUL.FTZ R38, R38, UR6 ;  /* 0x0000000626267c20 */ /* 0x000fe20008410000 */
[----:B------:R-:W-:Y:S01]  /*43b0*/  FMUL.FTZ R39, R39, UR6 ;  /* 0x0000000627277c20 */ /* 0x000fe20008410000 */
[----:B------:R-:W-:Y:S01]  /*43c0*/  FMUL.FTZ R26, R26, UR6 ;  /* 0x000000061a1a7c20 */ /* 0x000fe20008410000 */
[----:B------:R-:W5:Y:S01]  /*43d0*/  MUFU.TANH R50, R50 ;  /* 0x0000003200327308 */ /* 0x000f620000002400 */
[----:B------:R-:W-:Y:S01]  /*43e0*/  MOV R4, UR4 ;  /* 0x0000000400047c02 */ /* 0x000fe20008000f00 */
[----:B------:R-:W-:Y:S01]  /*43f0*/  FMUL.FTZ R27, R27, UR6 ;  /* 0x000000061b1b7c20 */ /* 0x000fe20008410000 */
[----:B------:R-:W-:Y:S01]  /*4400*/  IADD3 R5, -R5, UR14, R2 ;  /* 0x0000000e05057c10 */ /* 0x000fe2000fffe102 */
[----:B------:R-:W-:Y:S01]  /*4410*/  FMUL.FTZ R30, R30, UR6 ;  /* 0x000000061e1e7c20 */ /* 0x000fe20008410000 */
[----:B------:R-:W-:Y:S01]  /*4420*/  FMUL.FTZ R31, R31, UR6 ;  /* 0x000000061f1f7c20 */ /* 0x000fe20008410000 */
[----:B------:R-:W-:Y:S02]  /*4430*/  IMAD R4, R215, -0x2, R4 ;  /* 0xfffffffed7047824 */ /* 0x000fe400078e0204 */
[----:B------:R-:W-:Y:S01]  /*4440*/  FMUL.FTZ R61, R61, UR6 ;  /* 0x000000063d3d7c20 */ /* 0x000fe20008410000 */
[----:B------:R-:W-:Y:S01]  /*4450*/  MUFU.TANH R20, R56 ;  /* 0x0000003800147308 */ /* 0x000fe20000002400 */
[----:B------:R-:W0:Y:S01]  /*4460*/  SHFL.IDX PT, R3, R3, RZ, 0x1c1f ;  /* 0x001c1fff03037589 */ /* 0x000e2200000e0000 */
[----:B------:R-:W-:Y:S01]  /*4470*/  FMUL.FTZ R53, R53, UR6 ;  /* 0x0000000635357c20 */ /* 0x000fe20008410000 */
[----:B------:R-:W-:Y:S01]  /*4480*/  FMUL.FTZ R40, R40, UR6 ;  /* 0x0000000628287c20 */ /* 0x000fe20008410000 */
[----:B------:R-:W-:Y:S01]  /*4490*/  FMUL.FTZ R24, R24, UR6 ;  /* 0x0000000618187c20 */ /* 0x000fe20008410000 */
[----:B------:R-:W-:Y:S01]  /*44a0*/  FMUL.FTZ R41, R41, UR6 ;  /* 0x0000000629297c20 */ /* 0x000fe20008410000 */
[----:B------:R-:W-:Y:S01]  /*44b0*/  FMUL.FTZ R44, R44, UR6 ;  /* 0x000000062c2c7c20 */ /* 0x000fe20008410000 */
[----:B------:R-:W-:Y:S01]  /*44c0*/  FMUL.FTZ R25, R25, UR6 ;  /* 0x0000000619197c20 */ /* 0x000fe20008410000 */
[----:B------:R-:W-:Y:S01]  /*44d0*/  MUFU.TANH R69, R52 ;  /* 0x0000003400457308 */ /* 0x000fe20000002400 */
[----:B------:R-:W-:Y:S01]  /*44e0*/  FMUL.FTZ R45, R45, UR6 ;  /* 0x000000062d2d7c20 */ /* 0x000fe20008410000 */
[-CC-:B----4-:R-:W-:Y:S01]  /*44f0*/  VIADDMNMX R18, R18, R5.reuse, R4.reuse, PT ;  /* 0x0000000512127246 */ /* 0x190fe20003800104 */
[----:B------:R-:W-:Y:S01]  /*4500*/  FMUL.FTZ R32, R32, UR6 ;  /* 0x0000000620207c20 */ /* 0x000fe20008410000 */
[----:B------:R-:W-:Y:S01]  /*4510*/  FMUL.FTZ R28, R28, UR6 ;  /* 0x000000061c1c7c20 */ /* 0x000fe20008410000 */
[----:B------:R-:W-:Y:S01]  /*4520*/  FMUL.FTZ R33, R33, UR6 ;  /* 0x0000000621217c20 */ /* 0x000fe20008410000 */
[C---:B------:R-:W-:Y:S01]  /*4530*/  ISETP.GT.AND P1, PT, R18.reuse, RZ, PT ;  /* 0x000000ff1200720c */ /* 0x040fe20003f24270 */
[----:B------:R-:W-:Y:S01]  /*4540*/  ULDC UR5, c[0x0][0x988] ;  /* 0x0002620000057ab9 */ /* 0x000fe20000000800 */
[C---:B------:R-:W-:Y:S01]  /*4550*/  ISETP.GT.AND P2, PT, R18.reuse, 0x1, PT ;  /* 0x000000011200780c */ /* 0x040fe20003f44270 */
[----:B------:R-:W-:Y:S01]  /*4560*/  MUFU.TANH R51, R51 ;  /* 0x0000003300337308 */ /* 0x000fe20000002400 */
[----:B------:R-:W-:Y:S01]  /*4570*/  ISETP.GT.AND P3, PT, R18, 0x8, PT ;  /* 0x000000081200780c */ /* 0x000fe20003f64270 */
[----:B------:R-:W-:Y:S01]  /*4580*/  FMUL.FTZ R36, R36, UR6 ;  /* 0x0000000624247c20 */ /* 0x000fe20008410000 */
[----:B------:R-:W-:Y:S01]  /*4590*/  FMUL.FTZ R29, R29, UR6 ;  /* 0x000000061d1d7c20 */ /* 0x000fe20008410000 */
[----:B------:R-:W-:Y:S01]  /*45a0*/  FMUL.FTZ R37, R37, UR6 ;  /* 0x0000000625257c20 */ /* 0x000fe20008410000 */
[----:B------:R-:W-:Y:S01]  /*45b0*/  R2UR UR4, R0 ;  /* 0x00000000000472ca */ /* 0x000fe200000e0000 */
[----:B------:R-:W-:Y:S01]  /*45c0*/  @UP0 ULDC UR6, c[0x0][0x44c] ;  /* 0x0001130000060ab9 */ /* 0x000fe20000000800 */
[----:B------:R-:W-:Y:S01]  /*45d0*/  UMOV UR10, UR7 ;  /* 0x00000007000a7c82 */ /* 0x000fe20008000000 */
[----:B------:R4:W-:Y:S01]  /*45e0*/  MUFU.TANH R52, R42 ;  /* 0x0000002a00347308 */ /* 0x0009e20000002400 */
[----:B0-----:R-:W-:Y:S01]  /*45f0*/  VIADDMNMX R4, R3, R5, R4, PT ;  /* 0x0000000503047246 */ /* 0x001fe20003800104 */
[----:B------:R-:W-:Y:S01]  /*4600*/  UIMAD.WIDE.U32 UR6, UR7, UR6, URZ ;  /* 0x00000006070672a5 */ /* 0x000fe2000f8e003f */
[----:B------:R-:W-:Y:S01]  /*4610*/  CS2R R150, SRZ ;  /* 0x0000000000967805 */ /* 0x000fe2000001ff00 */
[----:B------:R-:W-:Y:S01]  /*4620*/  @UP0 ULDC UR11, c[0x0][0x450] ;  /* 0x00011400000b0ab9 */ /* 0x000fe20000000800 */
[----:B------:R-:W-:Y:S01]  /*4630*/  UIADD3 UR61, UR61, -0x2, URZ ;  /* 0xfffffffe3d3d7890 */ /* 0x000fe2000fffe03f */
[----:B------:R-:W-:Y:S01]  /*4640*/  CS2R R148, SRZ ;  /* 0x0000000000947805 */ /* 0x000fe2000001ff00 */
[----:B------:R-:W-:Y:S01]  /*4650*/  @UP0 USHF.R.U32.HI UR10, URZ, UR11, UR7 ;  /* 0x0000000b3f0a0299 */ /* 0x000fe20008011607 */
[----:B------:R1:W-:Y:S01]  /*4660*/  MUFU.TANH R56, R43 ;  /* 0x0000002b00387308 */ /* 0x0003e20000002400 */
[----:B----4-:R-:W-:Y:S01]  /*4670*/  FSEL R42, R58, -INF , P1 ;  /* 0xff8000003a2a7808 */ /* 0x010fe20000800000 */
[----:B------:R-:W-:Y:S01]  /*4680*/  UIADD3 UR4, UR4, 0x38840, URZ ;  /* 0x0003884004047890 */ /* 0x000fe2000fffe03f */
[----:B------:R-:W-:Y:S01]  /*4690*/  ISETP.GT.AND P1, PT, R18, 0x9, PT ;  /* 0x000000091200780c */ /* 0x000fe20003f24270 */
[----:B------:R-:W-:Y:S01]  /*46a0*/  UIADD3 UR6, UR10, UR14, -UR15 ;  /* 0x0000000e0a067290 */ /* 0x000fe2000fffe80f */
[----:B------:R-:W0:Y:S01]  /*46b0*/  S2UR UR14, SR_CgaCtaId ;  /* 0x00000000000e79c3 */ /* 0x000e220000008800 */
[----:B------:R-:W-:-:S02]  /*46c0*/  CS2R R146, SRZ ;  /* 0x0000000000927805 */ /* 0x000fc4000001ff00 */
[----:B------:R-:W-:Y:S01]  /*46d0*/  CS2R R144, SRZ ;  /* 0x0000000000907805 */ /* 0x000fe2000001ff00 */
[----:B------:R-:W-:Y:S01]  /*46e0*/  MUFU.TANH R64, R57 ;  /* 0x0000003900407308 */ /* 0x000fe20000002400 */
[----:B-1----:R-:W-:Y:S01]  /*46f0*/  FSEL R43, R59, -INF , P2 ;  /* 0xff8000003b2b7808 */ /* 0x002fe20001000000 */
[----:B------:R-:W-:Y:S01]  /*4700*/  UIMAD.WIDE UR6, UR6, 0x66666667, URZ ;  /* 0x66666667060678a5 */ /* 0x000fe2000f8e023f */
[----:B------:R-:W-:Y:S02]  /*4710*/  ISETP.GT.AND P2, PT, R18, 0x10, PT ;  /* 0x000000101200780c */ /* 0x000fe40003f44270 */
[----:B------:R-:W-:Y:S02]  /*4720*/  CS2R R142, SRZ ;  /* 0x00000000008e7805 */ /* 0x000fe4000001ff00 */
[----:B------:R-:W-:Y:S01]  /*4730*/  FMNMX.FTZ R21, R42, R43, !PT ;  /* 0x0000002b2a157209 */ /* 0x000fe20007810000 */
[----:B------:R-:W-:Y:S01]  /*4740*/  USHF.R.U32.HI UR6, URZ, 0x1f, UR7 ;  /* 0x0000001f3f067899 */ /* 0x000fe20008011607 */
[----:B------:R-:W-:Y:S01]  /*4750*/  CS2R R140, SRZ ;  /* 0x00000000008c7805 */ /* 0x000fe2000001ff00 */
[----:B------:R-:W1:Y:S01]  /*4760*/  MUFU.TANH R54, R54 ;  /* 0x0000003600367308 */ /* 0x000e620000002400 */
[----:B------:R-:W-:Y:S01]  /*4770*/  CS2R R138, SRZ ;  /* 0x00000000008a7805 */ /* 0x000fe2000001ff00 */
[----:B------:R-:W-:Y:S01]  /*4780*/  ULEA.HI.SX32 UR6, UR7, UR6, 0x1b ;  /* 0x0000000607067291 */ /* 0x000fe2000f8fda3f */
[----:B------:R-:W-:-:S02]  /*4790*/  CS2R R136, SRZ ;  /* 0x0000000000887805 */ /* 0x000fc4000001ff00 */
[----:B------:R-:W-:Y:S02]  /*47a0*/  CS2R R134, SRZ ;  /* 0x0000000000867805 */ /* 0x000fe4000001ff00 */
[----:B------:R-:W-:Y:S01]  /*47b0*/  CS2R R132, SRZ ;  /* 0x0000000000847805 */ /* 0x000fe2000001ff00 */
[----:B------:R-:W-:Y:S01]  /*47c0*/  UISETP.LT.AND UP0, UPT, URZ, UR6, UPT ;  /* 0x000000063f00728c */ /* 0x000fe2000bf01270 */
[----:B------:R-:W-:Y:S01]  /*47d0*/  CS2R R130, SRZ ;  /* 0x0000000000827805 */ /* 0x000fe2000001ff00 */
[----:B------:R2:W-:Y:S01]  /*47e0*/  MUFU.TANH R57, R46 ;  /* 0x0000002e00397308 */ /* 0x0005e20000002400 */
[----:B------:R-:W-:Y:S01]  /*47f0*/  CS2R R128, SRZ ;  /* 0x0000000000807805 */ /* 0x000fe2000001ff00 */
[----:B------:R-:W-:Y:S01]  /*4800*/  USEL UR10, URZ, UR6, !UP0 ;  /* 0x000000063f0a7287 */ /* 0x000fe2000c000000 */
[----:B------:R-:W-:Y:S02]  /*4810*/  CS2R R126, SRZ ;  /* 0x00000000007e7805 */ /* 0x000fe4000001ff00 */
[----:B------:R-:W-:Y:S01]  /*4820*/  CS2R R124, SRZ ;  /* 0x00000000007c7805 */ /* 0x000fe2000001ff00 */
[----:B0-----:R-:W-:Y:S01]  /*4830*/  UPRMT UR4, UR14, 0x654, UR4 ;  /* 0x000006540e047896 */ /* 0x001fe20008000004 */
[----:B------:R-:W-:Y:S01]  /*4840*/  CS2R R122, SRZ ;  /* 0x00000000007a7805 */ /* 0x000fe2000001ff00 */
[----:B------:R-:W-:Y:S01]  /*4850*/  UISETP.GE.AND UP0, UPT, UR61, UR10, UPT ;  /* 0x0000000a3d00728c */ /* 0x000fe2000bf06270 */
[----:B------:R-:W-:Y:S01]  /*4860*/  MUFU.TANH R65, R60 ;  /* 0x0000003c00417308 */ /* 0x000fe20000002400 */
[----:B--2---:R-:W-:Y:S01]  /*4870*/  FSEL R46, R62, -INF , P3 ;  /* 0xff8000003e2e7808 */ /* 0x004fe20001800000 */
[----:B------:R-:W-:Y:S01]  /*4880*/  IMAD.U32 R229, RZ, RZ, UR10 ;  /* 0x0000000affe57e24 */ /* 0x000fe2000f8e00ff */
[----:B------:R-:W-:-:S02]  /*4890*/  ISETP.GT.AND P3, PT, R4, 0x8, PT ;  /* 0x000000080400780c */ /* 0x000fc40003f64270 */
[----:B------:R-:W-:Y:S02]  /*48a0*/  CS2R R120, SRZ ;  /* 0x0000000000787805 */ /* 0x000fe4000001ff00 */
[----:B------:R-:W-:Y:S01]  /*48b0*/  FMNMX.FTZ R2, R46, R21, !PT ;  /* 0x000000152e027209 */ /* 0x000fe20007810000 */
[----:B------:R-:W-:Y:S01]  /*48c0*/  SYNCS.ARRIVE.TRANS64.RED.A1T0 RZ, [UR4], RZ ;  /* 0x000000ffffff79a7 */ /* 0x000fe20008100404 */
[----:B------:R-:W-:Y:S01]  /*48d0*/  CS2R R118, SRZ ;  /* 0x0000000000767805 */ /* 0x000fe2000001ff00 */
[----:B------:R-:W0:Y:S01]  /*48e0*/  MUFU.TANH R55, R55 ;  /* 0x0000003700377308 */ /* 0x000e220000002400 */
[----:B------:R-:W-:Y:S02]  /*48f0*/  CS2R R116, SRZ ;  /* 0x0000000000747805 */ /* 0x000fe4000001ff00 */
[----:B------:R-:W-:Y:S02]  /*4900*/  CS2R R114, SRZ ;  /* 0x0000000000727805 */ /* 0x000fe4000001ff00 */
[----:B------:R-:W-:-:S02]  /*4910*/  CS2R R112, SRZ ;  /* 0x0000000000707805 */ /* 0x000fc4000001ff00 */
[----:B------:R-:W-:Y:S02]  /*4920*/  CS2R R110, SRZ ;  /* 0x00000000006e7805 */ /* 0x000fe4000001ff00 */
[----:B------:R-:W-:Y:S02]  /*4930*/  CS2R R108, SRZ ;  /* 0x00000000006c7805 */ /* 0x000fe4000001ff00 */
[----:B------:R-:W-:Y:S02]  /*4940*/  CS2R R106, SRZ ;  /* 0x00000000006a7805 */ /* 0x000fe4000001ff00 */
[----:B------:R-:W-:Y:S01]  /*4950*/  CS2R R104, SRZ ;  /* 0x0000000000687805 */ /* 0x000fe2000001ff00 */
[----:B------:R3:W2:Y:S01]  /*4960*/  MUFU.TANH R60, R47 ;  /* 0x0000002f003c7308 */ /* 0x0006a20000002400 */
[----:B------:R-:W-:Y:S02]  /*4970*/  CS2R R102, SRZ ;  /* 0x0000000000667805 */ /* 0x000fe4000001ff00 */
[----:B------:R-:W-:-:S02]  /*4980*/  CS2R R100, SRZ ;  /* 0x0000000000647805 */ /* 0x000fc4000001ff00 */
[----:B------:R-:W-:Y:S02]  /*4990*/  CS2R R98, SRZ ;  /* 0x0000000000627805 */ /* 0x000fe4000001ff00 */
[----:B------:R-:W-:Y:S02]  /*49a0*/  CS2R R96, SRZ ;  /* 0x0000000000607805 */ /* 0x000fe4000001ff00 */
[----:B------:R-:W-:Y:S02]  /*49b0*/  CS2R R94, SRZ ;  /* 0x00000000005e7805 */ /* 0x000fe4000001ff00 */
[----:B------:R-:W-:Y:S02]  /*49c0*/  CS2R R92, SRZ ;  /* 0x00000000005c7805 */ /* 0x000fe4000001ff00 */
[----:B------:R-:W-:Y:S01]  /*49d0*/  CS2R R90, SRZ ;  /* 0x00000000005a7805 */ /* 0x000fe2000001ff00 */
[----:B------:R5:W-:Y:S01]  /*49e0*/  MUFU.TANH R67, R48 ;  /* 0x0000003000437308 */ /* 0x000be20000002400 */
[----:B---3--:R-:W-:-:S02]  /*49f0*/  FSEL R47, R63, -INF , P1 ;  /* 0xff8000003f2f7808 */ /* 0x008fc40000800000 */
[----:B------:R-:W-:Y:S02]  /*4a00*/  CS2R R88, SRZ ;  /* 0x0000000000587805 */ /* 0x000fe4000001ff00 */
[----:B------:R-:W-:Y:S02]  /*4a10*/  ISETP.GT.AND P1, PT, R18, 0x11, PT ;  /* 0x000000111200780c */ /* 0x000fe40003f24270 */
[----:B------:R-:W-:Y:S02]  /*4a20*/  CS2R R86, SRZ ;  /* 0x0000000000567805 */ /* 0x000fe4000001ff00 */
[----:B------:R-:W-:Y:S02]  /*4a30*/  FMNMX.FTZ R21, R47, R2, !PT ;  /* 0x000000022f157209 */ /* 0x000fe40007810000 */
[----:B------:R-:W-:Y:S02]  /*4a40*/  CS2R R84, SRZ ;  /* 0x0000000000547805 */ /* 0x000fe4000001ff00 */
[----:B------:R-:W-:Y:S01]  /*4a50*/  CS2R R82, SRZ ;  /* 0x0000000000527805 */ /* 0x000fe2000001ff00 */
[----:B------:R3:W-:Y:S01]  /*4a60*/  MUFU.TANH R68, R49 ;  /* 0x0000003100447308 */ /* 0x0007e20000002400 */
[----:B-----5:R-:W-:-:S02]  /*4a70*/  FSEL R48, R50, -INF , P2 ;  /* 0xff80000032307808 */ /* 0x020fc40001000000 */
[----:B------:R-:W-:Y:S02]  /*4a80*/  CS2R R80, SRZ ;  /* 0x0000000000507805 */ /* 0x000fe4000001ff00 */
[----:B------:R-:W-:Y:S02]  /*4a90*/  ISETP.GT.AND P2, PT, R18, 0x18, PT ;  /* 0x000000181200780c */ /* 0x000fe40003f44270 */
[----:B------:R-:W-:Y:S02]  /*4aa0*/  CS2R R78, SRZ ;  /* 0x00000000004e7805 */ /* 0x000fe4000001ff00 */
[----:B------:R-:W-:Y:S02]  /*4ab0*/  FMNMX.FTZ R2, R48, R21, !PT ;  /* 0x0000001530027209 */ /* 0x000fe40007810000 */
[----:B------:R-:W-:Y:S02]  /*4ac0*/  CS2R R76, SRZ ;  /* 0x00000000004c7805 */ /* 0x000fe4000001ff00 */
[----:B-1----:R-:W-:Y:S01]  /*4ad0*/  FSEL R50, R54, -INF , P2 ;  /* 0xff80000036327808 */ /* 0x002fe20001000000 */
[----:B------:R-:W1:Y:S01]  /*4ae0*/  MUFU.TANH R34, R34 ;  /* 0x0000002200227308 */ /* 0x000e620000002400 */
[----:B---3--:R-:W-:-:S02]  /*4af0*/  FSEL R49, R51, -INF , P1 ;  /* 0xff80000033317808 */ /* 0x008fc40000800000 */
[----:B------:R-:W-:Y:S02]  /*4b00*/  CS2R R74, SRZ ;  /* 0x00000000004a7805 */ /* 0x000fe4000001ff00 */
[C---:B------:R-:W-:Y:S02]  /*4b10*/  ISETP.GT.AND P1, PT, R18.reuse, 0x19, PT ;  /* 0x000000191200780c */ /* 0x040fe40003f24270 */
[----:B------:R-:W-:Y:S02]  /*4b20*/  CS2R R72, SRZ ;  /* 0x0000000000487805 */ /* 0x000fe4000001ff00 */
[----:B------:R-:W-:Y:S02]  /*4b30*/  FMNMX.FTZ R21, R49, R2, !PT ;  /* 0x0000000231157209 */ /* 0x000fe40007810000 */
[----:B------:R-:W-:Y:S01]  /*4b40*/  ISETP.GT.AND P2, PT, R18, 0x20, PT ;  /* 0x000000201200780c */ /* 0x000fe20003f44270 */
[----:B------:R-:W3:Y:S01]  /*4b50*/  MUFU.TANH R35, R35 ;  /* 0x0000002300237308 */ /* 0x000ee20000002400 */
[----:B0-----:R-:W-:-:S02]  /*4b60*/  FSEL R51, R55, -INF , P1 ;  /* 0xff80000037337808 */ /* 0x001fc40000800000 */
[----:B------:R-:W-:Y:S02]  /*4b70*/  FMNMX.FTZ R2, R50, R21, !PT ;  /* 0x0000001532027209 */ /* 0x000fe40007810000 */
[----:B------:R-:W-:Y:S02]  /*4b80*/  ISETP.GT.AND P1, PT, R18, 0x21, PT ;  /* 0x000000211200780c */ /* 0x000fe40003f24270 */
[----:B------:R-:W-:Y:S01]  /*4b90*/  FSEL R52, R52, -INF , P2 ;  /* 0xff80000034347808 */ /* 0x000fe20001000000 */
[----:B------:R-:W0:Y:S01]  /*4ba0*/  MUFU.TANH R38, R38 ;  /* 0x0000002600267308 */ /* 0x000e220000002400 */
[----:B------:R-:W-:Y:S02]  /*4bb0*/  FMNMX.FTZ R21, R51, R2, !PT ;  /* 0x0000000233157209 */ /* 0x000fe40007810000 */
[----:B------:R-:W-:Y:S02]  /*4bc0*/  ISETP.GT.AND P2, PT, R18, 0x28, PT ;  /* 0x000000281200780c */ /* 0x000fe40003f44270 */
[----:B------:R-:W-:-:S02]  /*4bd0*/  FSEL R54, R56, -INF , P1 ;  /* 0xff80000038367808 */ /* 0x000fc40000800000 */
[----:B------:R-:W-:Y:S01]  /*4be0*/  FMNMX.FTZ R21, R52, R21, !PT ;  /* 0x0000001534157209 */ /* 0x000fe20007810000 */
[----:B------:R-:W4:Y:S01]  /*4bf0*/  MUFU.TANH R39, R39 ;  /* 0x0000002700277308 */ /* 0x000f220000002400 */
[----:B------:R-:W-:Y:S02]  /*4c00*/  ISETP.GT.AND P1, PT, R18, 0x29, PT ;  /* 0x000000291200780c */ /* 0x000fe40003f24270 */
[----:B------:R-:W-:Y:S02]  /*4c10*/  FSEL R55, R57, -INF , P2 ;  /* 0xff80000039377808 */ /* 0x000fe40001000000 */
[----:B------:R-:W-:Y:S02]  /*4c20*/  FMNMX.FTZ R2, R54, R21, !PT ;  /* 0x0000001536027209 */ /* 0x000fe40007810000 */
[----:B------:R-:W-:Y:S01]  /*4c30*/  ISETP.GT.AND P2, PT, R18, 0x30, PT ;  /* 0x000000301200780c */ /* 0x000fe20003f44270 */
[----:B------:R-:W-:Y:S01]  /*4c40*/  MUFU.TANH R26, R26 ;  /* 0x0000001a001a7308 */ /* 0x000fe20000002400 */
[----:B--2---:R-:W-:-:S02]  /*4c50*/  FSEL R56, R60, -INF , P1 ;  /* 0xff8000003c387808 */ /* 0x004fc40000800000 */
[----:B------:R-:W-:Y:S02]  /*4c60*/  FMNMX.FTZ R21, R55, R2, !PT ;  /* 0x0000000237157209 */ /* 0x000fe40007810000 */
[----:B------:R-:W-:Y:S02]  /*4c70*/  ISETP.GT.AND P1, PT, R18, 0x31, PT ;  /* 0x000000311200780c */ /* 0x000fe40003f24270 */
[----:B-1----:R-:W-:Y:S01]  /*4c80*/  FSEL R57, R34, -INF , P2 ;  /* 0xff80000022397808 */ /* 0x002fe20001000000 */
[----:B------:R-:W1:Y:S01]  /*4c90*/  MUFU.TANH R27, R27 ;  /* 0x0000001b001b7308 */ /* 0x000e620000002400 */
[----:B------:R-:W-:Y:S02]  /*4ca0*/  FMNMX.FTZ R2, R56, R21, !PT ;  /* 0x0000001538027209 */ /* 0x000fe40007810000 */
[----:B------:R-:W-:Y:S02]  /*4cb0*/  ISETP.GT.AND P2, PT, R18, 0x38, PT ;  /* 0x000000381200780c */ /* 0x000fe40003f44270 */
[----:B---3--:R-:W-:-:S02]  /*4cc0*/  FSEL R58, R35, -INF , P1 ;  /* 0xff800000233a7808 */ /* 0x008fc40000800000 */
[----:B------:R-:W-:Y:S01]  /*4cd0*/  FMNMX.FTZ R21, R57, R2, !PT ;  /* 0x0000000239157209 */ /* 0x000fe20007810000 */
[----:B------:R-:W2:Y:S01]  /*4ce0*/  MUFU.TANH R30, R30 ;  /* 0x0000001e001e7308 */ /* 0x000ea20000002400 */
[----:B------:R-:W-:Y:S02]  /*4cf0*/  ISETP.GT.AND P1, PT, R18, 0x39, PT ;  /* 0x000000391200780c */ /* 0x000fe40003f24270 */
[----:B0-----:R-:W-:Y:S02]  /*4d00*/  FSEL R59, R38, -INF , P2 ;  /* 0xff800000263b7808 */ /* 0x001fe40001000000 */
[----:B------:R-:W-:Y:S02]  /*4d10*/  FMNMX.FTZ R2, R58, R21, !PT ;  /* 0x000000153a027209 */ /* 0x000fe40007810000 */
[----:B------:R-:W-:Y:S01]  /*4d20*/  ISETP.GT.AND P2, PT, R18, 0x40, PT ;  /* 0x000000401200780c */ /* 0x000fe20003f44270 */
[----:B------:R-:W0:Y:S01]  /*4d30*/  MUFU.TANH R31, R31 ;  /* 0x0000001f001f7308 */ /* 0x000e220000002400 */
[----:B----4-:R-:W-:-:S02]  /*4d40*/  FSEL R60, R39, -INF , P1 ;  /* 0xff800000273c7808 */ /* 0x010fc40000800000 */
[----:B------:R-:W-:Y:S02]  /*4d50*/  FMNMX.FTZ R21, R59, R2, !PT ;  /* 0x000000023b157209 */ /* 0x000fe40007810000 */
[----:B------:R-:W-:Y:S02]  /*4d60*/  ISETP.GT.AND P1, PT, R18, 0x41, PT ;  /* 0x000000411200780c */ /* 0x000fe40003f24270 */
[----:B------:R-:W-:Y:S01]  /*4d70*/  FMNMX.FTZ R2, R60, R21, !PT ;  /* 0x000000153c027209 */ /* 0x000fe20007810000 */
[----:B------:R3:W4:Y:S01]  /*4d80*/  MUFU.TANH R66, R61 ;  /* 0x0000003d00427308 */ /* 0x0007220000002400 */
[----:B-1----:R-:W-:Y:S02]  /*4d90*/  FSEL R62, R27, -INF , P1 ;  /* 0xff8000001b3e7808 */ /* 0x002fe40000800000 */
[----:B------:R-:W-:-:S05]  /*4da0*/  ISETP.GT.AND P1, PT, R18, 0x49, PT ;  /* 0x000000491200780c */ /* 0x000fca0003f24270 */
[----:B------:R-:W-:Y:S01]  /*4db0*/  MUFU.TANH R53, R53 ;  /* 0x0000003500357308 */ /* 0x000fe20000002400 */
[----:B---3--:R-:W-:Y:S02]  /*4dc0*/  FSEL R61, R26, -INF , P2 ;  /* 0xff8000001a3d7808 */ /* 0x008fe40001000000 */
[----:B------:R-:W-:Y:S02]  /*4dd0*/  ISETP.GT.AND P2, PT, R18, 0x48, PT ;  /* 0x000000481200780c */ /* 0x000fe40003f44270 */
[----:B------:R-:W-:Y:S02]  /*4de0*/  FMNMX.FTZ R21, R61, R2, !PT ;  /* 0x000000023d157209 */ /* 0x000fe40007810000 */
[----:B--2---:R-:W-:Y:S01]  /*4df0*/  FSEL R63, R30, -INF , P2 ;  /* 0xff8000001e3f7808 */ /* 0x004fe20001000000 */
[----:B------:R-:W1:Y:S01]  /*4e00*/  MUFU.TANH R40, R40 ;  /* 0x0000002800287308 */ /* 0x000e620000002400 */
[----:B------:R-:W-:Y:S02]  /*4e10*/  FMNMX.FTZ R18, R62, R21, !PT ;  /* 0x000000153e127209 */ /* 0x000fe40007810000 */
[----:B0-----:R-:W-:-:S02]  /*4e20*/  FSEL R2, R31, -INF , P1 ;  /* 0xff8000001f027808 */ /* 0x001fc40000800000 */
[----:B------:R-:W-:Y:S02]  /*4e30*/  FMNMX.FTZ R21, R63, R18, !PT ;  /* 0x000000123f157209 */ /* 0x000fe40007810000 */
[----:B------:R-:W-:Y:S01]  /*4e40*/  ISETP.GT.AND P1, PT, R4, RZ, PT ;  /* 0x000000ff0400720c */ /* 0x000fe20003f24270 */
[----:B------:R0:W-:Y:S01]  /*4e50*/  MUFU.TANH R70, R24 ;  /* 0x0000001800467308 */ /* 0x0001e20000002400 */
[----:B------:R-:W-:Y:S02]  /*4e60*/  FMNMX.FTZ R21, R2, R21, !PT ;  /* 0x0000001502157209 */ /* 0x000fe40007810000 */
[----:B------:R-:W-:Y:S02]  /*4e70*/  ISETP.GT.AND P2, PT, R4, 0x1, PT ;  /* 0x000000010400780c */ /* 0x000fe40003f44270 */
[----:B------:R-:W-:Y:S01]  /*4e80*/  FSEL R5, R20, -INF , P1 ;  /* 0xff80000014057808 */ /* 0x000fe20000800000 */
[----:B------:R-:W2:Y:S01]  /*4e90*/  SHFL.BFLY PT, R18, R21, 0x2, 0x1f ;  /* 0x0c401f0015127f89 */ /* 0x000ea200000e0000 */
[----:B------:R-:W-:Y:S01]  /*4ea0*/  ISETP.GT.AND P1, PT, R4, 0x9, PT ;  /* 0x000000090400780c */ /* 0x000fe20003f24270 */
[----:B------:R-:W3:Y:S01]  /*4eb0*/  MUFU.TANH R41, R41 ;  /* 0x0000002900297308 */ /* 0x000ee20000002400 */
[----:B------:R-:W-:-:S02]  /*4ec0*/  FSEL R20, R65, -INF , P3 ;  /* 0xff80000041147808 */ /* 0x000fc40001800000 */
[----:B------:R-:W-:-:S05]  /*4ed0*/  ISETP.GT.AND P3, PT, R4, 0x28, PT ;  /* 0x000000280400780c */ /* 0x000fca0003f64270 */
[----:B------:R-:W5:Y:S08]  /*4ee0*/  MUFU.TANH R44, R44 ;  /* 0x0000002c002c7308 */ /* 0x000f700000002400 */
[----:B------:R-:W5:Y:S01]  /*4ef0*/  MUFU.TANH R34, R45 ;  /* 0x0000002d00227308 */ /* 0x000f620000002400 */
[----:B--2---:R-:W-:Y:S02]  /*4f00*/  FMNMX.FTZ R27, R21, R18, !PT ;  /* 0x00000012151b7209 */ /* 0x004fe40007810000 */
[----:B------:R-:W-:-:S05]  /*4f10*/  FSEL R18, R64, -INF , P2 ;  /* 0xff80000040127808 */ /* 0x000fca0001000000 */
[----:B------:R-:W2:Y:S01]  /*4f20*/  MUFU.TANH R35, R32 ;  /* 0x0000002000237308 */ /* 0x000ea20000002400 */
[----:B------:R-:W-:Y:S01]  /*4f30*/  ISETP.GT.AND P2, PT, R4, 0x10, PT ;  /* 0x000000100400780c */ /* 0x000fe20003f44270 */
[----:B------:R-:W3:Y:S01]  /*4f40*/  SHFL.BFLY PT, R30, R27, 0x1, 0x1f ;  /* 0x0c201f001b1e7f89 */ /* 0x000ee200000e0000 */
[----:B------:R-:W-:Y:S02]  /*4f50*/  FMNMX.FTZ R3, R5, R18, !PT ;  /* 0x0000001205037209 */ /* 0x000fe40007810000 */
[----:B----4-:R-:W-:Y:S02]  /*4f60*/  FSEL R21, R66, -INF , P1 ;  /* 0xff80000042157808 */ /* 0x010fe40000800000 */
[----:B------:R-:W-:Y:S01]  /*4f70*/  FMNMX.FTZ R26, R20, R3, !PT ;  /* 0x00000003141a7209 */ /* 0x000fe20007810000 */
[----:B------:R4:W-:Y:S01]  /*4f80*/  MUFU.TANH R64, R25 ;  /* 0x0000001900407308 */ /* 0x0009e20000002400 */
[----:B------:R-:W-:Y:S02]  /*4f90*/  ISETP.GT.AND P1, PT, R4, 0x11, PT ;  /* 0x000000110400780c */ /* 0x000fe40003f24270 */
[----:B0-----:R-:W-:-:S02]  /*4fa0*/  FSEL R24, R67, -INF , P2 ;  /* 0xff80000043187808 */ /* 0x001fc40001000000 */
[----:B------:R-:W-:-:S03]  /*4fb0*/  ISETP.GT.AND P2, PT, R4, 0x18, PT ;  /* 0x000000180400780c */ /* 0x000fc60003f44270 */
[----:B------:R1:W-:Y:S01]  /*4fc0*/  MUFU.TANH R65, R28 ;  /* 0x0000001c00417308 */ /* 0x0003e20000002400 */
[----:B----4-:R-:W-:Y:S02]  /*4fd0*/  FSEL R25, R69, -INF , P2 ;  /* 0xff80000045197808 */ /* 0x010fe40001000000 */
[----:B------:R-:W-:-:S05]  /*4fe0*/  ISETP.GT.AND P2, PT, R4, 0x20, PT ;  /* 0x000000200400780c */ /* 0x000fca0003f44270 */
[----:B------:R-:W0:Y:S01]  /*4ff0*/  MUFU.TANH R33, R33 ;  /* 0x0000002100217308 */ /* 0x000e220000002400 */
[----:B-1----:R-:W-:Y:S02]  /*5000*/  FSEL R28, R40, -INF , P2 ;  /* 0xff800000281c7808 */ /* 0x002fe40001000000 */
[----:B---3--:R-:W-:Y:S02]  /*5010*/  FMNMX.FTZ R3, R27, R30, !PT ;  /* 0x0000001e1b037209 */ /* 0x008fe40007810000 */
[----:B------:R-:W-:Y:S02]  /*5020*/  FMNMX.FTZ R27, R21, R26, !PT ;  /* 0x0000001a151b7209 */ /* 0x000fe40007810000 */
[----:B------:R-:W-:Y:S01]  /*5030*/  FSEL R26, R68, -INF , P1 ;  /* 0xff800000441a7808 */ /* 0x000fe20000800000 */
[----:B------:R-:W-:Y:S01]  /*5040*/  FMUL.FTZ R32, R3, UR5 ;  /* 0x0000000503207c20 */ /* 0x000fe20008410000 */
[----:B------:R-:W-:Y:S01]  /*5050*/  FMNMX.FTZ R27, R24, R27, !PT ;  /* 0x0000001b181b7209 */ /* 0x000fe20007810000 */
[----:B------:R-:W1:Y:S01]  /*5060*/  MUFU.TANH R38, R36 ;  /* 0x0000002400267308 */ /* 0x000e620000002400 */
[----:B------:R-:W-:-:S02]  /*5070*/  ISETP.GT.AND P1, PT, R4, 0x19, PT ;  /* 0x000000190400780c */ /* 0x000fc40003f24270 */
[----:B------:R-:W-:Y:S02]  /*5080*/  CS2R R68, SRZ ;  /* 0x0000000000447805 */ /* 0x000fe4000001ff00 */
[----:B------:R-:W-:Y:S02]  /*5090*/  FMNMX.FTZ R30, R26, R27, !PT ;  /* 0x0000001b1a1e7209 */ /* 0x000fe40007810000 */
[----:B------:R-:W-:Y:S02]  /*50a0*/  FSEL R27, R53, -INF , P1 ;  /* 0xff800000351b7808 */ /* 0x000fe40000800000 */
[----:B------:R-:W-:Y:S01]  /*50b0*/  FMNMX.FTZ R30, R25, R30, !PT ;  /* 0x0000001e191e7209 */ /* 0x000fe20007810000 */
[----:B------:R5:W-:Y:S01]  /*50c0*/  MUFU.TANH R66, R29 ;  /* 0x0000001d00427308 */ /* 0x000be20000002400 */
[----:B------:R-:W-:Y:S02]  /*50d0*/  ISETP.GT.AND P1, PT, R4, 0x21, PT ;  /* 0x000000210400780c */ /* 0x000fe40003f24270 */
[----:B------:R-:W-:-:S02]  /*50e0*/  FMNMX.FTZ R31, R27, R30, !PT ;  /* 0x0000001e1b1f7209 */ /* 0x000fc40007810000 */
[----:B------:R-:W-:Y:S02]  /*50f0*/  FSETP.NEU.FTZ.AND P2, PT, R3, -INF , PT ;  /* 0xff8000000300780b */ /* 0x000fe40003f5d000 */
[----:B------:R-:W-:Y:S01]  /*5100*/  FSEL R30, R41, -INF , P1 ;  /* 0xff800000291e7808 */ /* 0x000fe20000800000 */
[----:B------:R3:W4:Y:S01]  /*5110*/  MUFU.TANH R39, R37 ;  /* 0x0000002500277308 */ /* 0x0007220000002400 */
[----:B------:R-:W-:Y:S02]  /*5120*/  FMNMX.FTZ R31, R28, R31, !PT ;  /* 0x0000001f1c1f7209 */ /* 0x000fe40007810000 */
[----:B------:R-:W-:Y:S02]  /*5130*/  ISETP.GT.AND P1, PT, R4, 0x29, PT ;  /* 0x000000290400780c */ /* 0x000fe40003f24270 */
[----:B------:R-:W-:Y:S02]  /*5140*/  FSEL R45, R32, RZ, P2 ;  /* 0x000000ff202d7208 */ /* 0x000fe40001000000 */
[----:B-----5:R-:W-:-:S02]  /*5150*/  FSEL R29, R44, -INF , P3 ;  /* 0xff8000002c1d7808 */ /* 0x020fc40001800000 */
        /* <DEDUP_REMOVED lines=8> */
[----:B--2---:R-:W-:Y:S01]  /*51e0*/  FSEL R32, R35, -INF , P2 ;  /* 0xff80000023207808 */ /* 0x004fe20001000000 */
[--C-:B------:R-:W-:Y:S01]  /*51f0*/  FFMA.FTZ R47, R47, UR5, -R45.reuse ;  /* 0x000000052f2f7c23 */ /* 0x100fe2000801082d */
[----:B------:R-:W-:Y:S01]  /*5200*/  ISETP.GT.AND P1, PT, R4, 0x31, PT ;  /* 0x000000310400780c */ /* 0x000fe20003f24270 */
[--C-:B------:R-:W-:Y:S01]  /*5210*/  FFMA.FTZ R48, R48, UR5, -R45.reuse ;  /* 0x0000000530307c23 */ /* 0x100fe2000801082d */
[----:B------:R-:W-:Y:S01]  /*5220*/  FMNMX.FTZ R35, R31, R34, !PT ;  /* 0x000000221f237209 */ /* 0x000fe20007810000 */
[--C-:B------:R-:W-:Y:S01]  /*5230*/  FFMA.FTZ R49, R49, UR5, -R45.reuse ;  /* 0x0000000531317c23 */ /* 0x100fe2000801082d */
[----:B------:R-:W-:Y:S01]  /*5240*/  ISETP.GT.AND P2, PT, R4, 0x38, PT ;  /* 0x000000380400780c */ /* 0x000fe20003f44270 */
[----:B------:R-:W2:Y:S01]  /*5250*/  MUFU.EX2 R209, R43 ;  /* 0x0000002b00d17308 */ /* 0x000ea20000000800 */
[----:B0-----:R-:W-:Y:S01]  /*5260*/  FSEL R33, R33, -INF , P1 ;  /* 0xff80000021217808 */ /* 0x001fe20000800000 */
[--C-:B------:R-:W-:Y:S01]  /*5270*/  FFMA.FTZ R50, R50, UR5, -R45.reuse ;  /* 0x0000000532327c23 */ /* 0x100fe2000801082d */
[----:B------:R-:W-:Y:S01]  /*5280*/  FMNMX.FTZ R36, R32, R35, !PT ;  /* 0x0000002320247209 */ /* 0x000fe20007810000 */
[--C-:B------:R-:W-:Y:S01]  /*5290*/  FFMA.FTZ R51, R51, UR5, -R45.reuse ;  /* 0x0000000533337c23 */ /* 0x100fe2000801082d */
[----:B------:R-:W-:Y:S01]  /*52a0*/  ISETP.GT.AND P1, PT, R4, 0x39, PT ;  /* 0x000000390400780c */ /* 0x000fe20003f24270 */
[--C-:B------:R-:W-:Y:S01]  /*52b0*/  FFMA.FTZ R52, R52, UR5, -R45.reuse ;  /* 0x0000000534347c23 */ /* 0x100fe2000801082d */
[----:B-1----:R-:W-:Y:S01]  /*52c0*/  FSEL R34, R38, -INF , P2 ;  /* 0xff80000026227808 */ /* 0x002fe20001000000 */
[----:B------:R-:W-:Y:S01]  /*52d0*/  MUFU.EX2 R46, R46 ;  /* 0x0000002e002e7308 */ /* 0x000fe20000000800 */
[----:B---3--:R-:W-:Y:S01]  /*52e0*/  FMNMX.FTZ R37, R33, R36, !PT ;  /* 0x0000002421257209 */ /* 0x008fe20007810000 */
[--C-:B------:R-:W-:Y:S01]  /*52f0*/  FFMA.FTZ R54, R54, UR5, -R45.reuse ;  /* 0x0000000536367c23 */ /* 0x100fe2000801082d */
[----:B------:R-:W-:Y:S01]  /*5300*/  ISETP.GT.AND P2, PT, R4, 0x40, PT ;  /* 0x000000400400780c */ /* 0x000fe20003f44270 */
[--C-:B------:R-:W-:Y:S01]  /*5310*/  FFMA.FTZ R55, R55, UR5, -R45.reuse ;  /* 0x0000000537377c23 */ /* 0x100fe2000801082d */
[----:B----4-:R-:W-:Y:S01]  /*5320*/  FSEL R35, R39, -INF , P1 ;  /* 0xff80000027237808 */ /* 0x010fe20000800000 */
[----:B------:R-:W-:Y:S01]  /*5330*/  FFMA.FTZ R56, R56, UR5, -R45 ;  /* 0x0000000538387c23 */ /* 0x000fe2000801082d */
[----:B------:R-:W-:Y:S01]  /*5340*/  FMNMX.FTZ R38, R34, R37, !PT ;  /* 0x0000002522267209 */ /* 0x000fe20007810000 */
[----:B------:R-:W0:Y:S01]  /*5350*/  MUFU.EX2 R47, R47 ;  /* 0x0000002f002f7308 */ /* 0x000e220000000800 */
[----:B------:R-:W-:Y:S01]  /*5360*/  ISETP.GT.AND P1, PT, R4, 0x41, PT ;  /* 0x000000410400780c */ /* 0x000fe20003f24270 */
[----:B--2---:R-:W-:Y:S01]  /*5370*/  FADD.FTZ R53, R42, R209 ;  /* 0x000000d12a357221 */ /* 0x004fe20000010000 */
[----:B------:R-:W-:Y:S01]  /*5380*/  FSEL R36, R70, -INF , P2 ;  /* 0xff80000046247808 */ /* 0x000fe20001000000 */
[--C-:B------:R-:W-:Y:S01]  /*5390*/  FFMA.FTZ R57, R57, UR5, -R45.reuse ;  /* 0x0000000539397c23 */ /* 0x100fe2000801082d */
[----:B------:R-:W-:Y:S01]  /*53a0*/  FMNMX.FTZ R39, R35, R38, !PT ;  /* 0x0000002623277209 */ /* 0x000fe20007810000 */
[--C-:B------:R-:W-:Y:S01]  /*53b0*/  FFMA.FTZ R58, R58, UR5, -R45.reuse ;  /* 0x000000053a3a7c23 */ /* 0x100fe2000801082d */
[----:B------:R-:W-:Y:S01]  /*53c0*/  ISETP.GT.AND P2, PT, R4, 0x48, PT ;  /* 0x000000480400780c */ /* 0x000fe20003f44270 */
[----:B------:R-:W-:Y:S01]  /*53d0*/  MUFU.EX2 R48, R48 ;  /* 0x0000003000307308 */ /* 0x000fe20000000800 */
[----:B------:R-:W-:Y:S01]  /*53e0*/  FSEL R37, R64, -INF , P1 ;  /* 0xff80000040257808 */ /* 0x000fe20000800000 */
[--C-:B------:R-:W-:Y:S01]  /*53f0*/  FFMA.FTZ R59, R59, UR5, -R45.reuse ;  /* 0x000000053b3b7c23 */ /* 0x100fe2000801082d */
[----:B------:R-:W-:Y:S01]  /*5400*/  FMNMX.FTZ R40, R36, R39, !PT ;  /* 0x0000002724287209 */ /* 0x000fe20007810000 */
[--C-:B------:R-:W-:Y:S01]  /*5410*/  FFMA.FTZ R60, R60, UR5, -R45.reuse ;  /* 0x000000053c3c7c23 */ /* 0x100fe2000801082d */
[----:B------:R-:W-:Y:S01]  /*5420*/  ISETP.GT.AND P1, PT, R4, 0x49, PT ;  /* 0x000000490400780c */ /* 0x000fe20003f24270 */
[--C-:B------:R-:W-:Y:S01]  /*5430*/  FFMA.FTZ R61, R61, UR5, -R45.reuse ;  /* 0x000000053d3d7c23 */ /* 0x100fe2000801082d */
[----:B------:R-:W-:Y:S01]  /*5440*/  FSEL R38, R65, -INF , P2 ;  /* 0xff80000041267808 */ /* 0x000fe20001000000 */
[----:B------:R-:W1:Y:S01]  /*5450*/  MUFU.EX2 R49, R49 ;  /* 0x0000003100317308 */ /* 0x000e620000000800 */
[----:B------:R-:W-:Y:S01]  /*5460*/  FMNMX.FTZ R41, R37, R40, !PT ;  /* 0x0000002825297209 */ /* 0x000fe20007810000 */
[--C-:B------:R-:W-:Y:S01]  /*5470*/  FFMA.FTZ R62, R62, UR5, -R45.reuse ;  /* 0x000000053e3e7c23 */ /* 0x100fe2000801082d */
[----:B------:R-:W-:Y:S01]  /*5480*/  FSEL R39, R66, -INF , P1 ;  /* 0xff80000042277808 */ /* 0x000fe20000800000 */
[--C-:B------:R-:W-:Y:S01]  /*5490*/  FFMA.FTZ R63, R63, UR5, -R45.reuse ;  /* 0x000000053f3f7c23 */ /* 0x100fe2000801082d */
[----:B------:R-:W-:Y:S01]  /*54a0*/  FMNMX.FTZ R4, R38, R41, !PT ;  /* 0x0000002926047209 */ /* 0x000fe20007810000 */
[----:B------:R-:W-:Y:S01]  /*54b0*/  FFMA.FTZ R2, R2, UR5, -R45 ;  /* 0x0000000502027c23 */ /* 0x000fe2000801082d */
[----:B------:R-:W-:Y:S01]  /*54c0*/  F2FP.F16.F32.PACK_AB R209, R209, R42 ;  /* 0x0000002ad1d1723e */ /* 0x000fe200000000ff */
[----:B------:R-:W-:Y:S01]  /*54d0*/  MUFU.EX2 R50, R50 ;  /* 0x0000003200327308 */ /* 0x000fe20000000800 */
[----:B------:R-:W-:-:S02]  /*54e0*/  FMNMX.FTZ R4, R39, R4, !PT ;  /* 0x0000000427047209 */ /* 0x000fc40007810000 */
[----:B------:R-:W-:Y:S02]  /*54f0*/  CS2R R70, SRZ ;  /* 0x0000000000467805 */ /* 0x000fe4000001ff00 */
[----:B0-----:R-:W-:Y:S02]  /*5500*/  F2FP.F16.F32.PACK_AB R211, R47, R46 ;  /* 0x0000002e2fd3723e */ /* 0x001fe400000000ff */
[----:B------:R-:W-:Y:S02]  /*5510*/  CS2R R66, SRZ ;  /* 0x0000000000427805 */ /* 0x000fe4000001ff00 */
[----:B------:R-:W-:Y:S01]  /*5520*/  CS2R R64, SRZ ;  /* 0x0000000000407805 */ /* 0x000fe2000001ff00 */
[----:B------:R-:W0:Y:S01]  /*5530*/  SHFL.BFLY PT, R41, R4, 0x2, 0x1f ;  /* 0x0c401f0004297f89 */ /* 0x000e2200000e0000 */
[----:B------:R-:W-:Y:S01]  /*5540*/  CS2R R44, SRZ ;  /* 0x00000000002c7805 */ /* 0x000fe2000001ff00 */
[----:B------:R-:W2:Y:S01]  /*5550*/  MUFU.EX2 R51, R51 ;  /* 0x0000003300337308 */ /* 0x000ea20000000800 */
[----:B-1----:R-:W-:-:S07]  /*5560*/  F2FP.F16.F32.PACK_AB R205, R49, R48 ;  /* 0x0000003031cd723e */ /* 0x002fce00000000ff */
[----:B------:R-:W-:Y:S08]  /*5570*/  MUFU.EX2 R52, R52 ;  /* 0x0000003400347308 */ /* 0x000ff00000000800 */
[----:B------:R-:W-:Y:S01]  /*5580*/  MUFU.EX2 R201, R54 ;  /* 0x0000003600c97308 */ /* 0x000fe20000000800 */
[----:B--2---:R-:W-:Y:S02]  /*5590*/  F2FP.F16.F32.PACK_AB R207, R51, R50 ;  /* 0x0000003233cf723e */ /* 0x004fe400000000ff */
[----:B0-----:R-:W-:-:S05]  /*55a0*/  FMNMX.FTZ R41, R4, R41, !PT ;  /* 0x0000002904297209 */ /* 0x001fca0007810000 */
[----:B------:R-:W-:Y:S01]  /*55b0*/  MUFU.EX2 R55, R55 ;  /* 0x0000003700377308 */ /* 0x000fe20000000800 */
[----:B------:R-:W0:Y:S07]  /*55c0*/  SHFL.BFLY PT, R4, R41, 0x1, 0x1f ;  /* 0x0c201f0029047f89 */ /* 0x000e2e00000e0000 */
[----:B------:R-:W1:Y:S08]  /*55d0*/  MUFU.EX2 R56, R56 ;  /* 0x0000003800387308 */ /* 0x000e700000000800 */
[----:B------:R-:W-:Y:S08]  /*55e0*/  MUFU.EX2 R57, R57 ;  /* 0x0000003900397308 */ /* 0x000ff00000000800 */
[----:B------:R-:W2:Y:S01]  /*55f0*/  MUFU.EX2 R58, R58 ;  /* 0x0000003a003a7308 */ /* 0x000ea20000000800 */
[----:B-1----:R-:W-:-:S02]  /*5600*/  F2FP.F16.F32.PACK_AB R203, R56, R55 ;  /* 0x0000003738cb723e */ /* 0x002fc400000000ff */
[----:B0-----:R-:W-:-:S04]  /*5610*/  FMNMX.FTZ R4, R41, R4, !PT ;  /* 0x0000000429047209 */ /* 0x001fc80007810000 */
        /* <DEDUP_REMOVED lines=28> */
[----:B--2---:R-:W-:Y:S01]  /*57e0*/  F2FP.F16.F32.PACK_AB R197, R58, R57 ;  /* 0x000000393ac5723e */ /* 0x004fe200000000ff */
[----:B------:R-:W-:Y:S01]  /*57f0*/  MUFU.EX2 R20, R20 ;  /* 0x0000001400147308 */ /* 0x000fe20000000800 */
[----:B0-----:R-:W-:-:S07]  /*5800*/  F2FP.F16.F32.PACK_AB R199, R60, R59 ;  /* 0x0000003b3cc7723e */ /* 0x001fce00000000ff */
[----:B------:R-:W0:Y:S01]  /*5810*/  MUFU.EX2 R21, R21 ;  /* 0x0000001500157308 */ /* 0x000e220000000800 */
[----:B-1----:R-:W-:-:S07]  /*5820*/  F2FP.F16.F32.PACK_AB R208, R18, R5 ;  /* 0x0000000512d0723e */ /* 0x002fce00000000ff */
[----:B------:R-:W-:Y:S08]  /*5830*/  MUFU.EX2 R24, R24 ;  /* 0x0000001800187308 */ /* 0x000ff00000000800 */
[----:B------:R-:W1:Y:S01]  /*5840*/  MUFU.EX2 R41, R26 ;  /* 0x0000001a00297308 */ /* 0x000e620000000800 */
[----:B0-----:R-:W-:-:S07]  /*5850*/  F2FP.F16.F32.PACK_AB R210, R21, R20 ;  /* 0x0000001415d2723e */ /* 0x001fce00000000ff */
[----:B------:R0:W-:Y:S08]  /*5860*/  MUFU.EX2 R206, R27 ;  /* 0x0000001b00ce7308 */ /* 0x0001f00000000800 */
[----:B------:R-:W2:Y:S01]  /*5870*/  MUFU.EX2 R25, R25 ;  /* 0x0000001900197308 */ /* 0x000ea20000000800 */
[----:B0-----:R-:W-:Y:S01]  /*5880*/  FADD.FTZ R27, R5, R18 ;  /* 0x00000012051b7221 */ /* 0x001fe20000010000 */
[----:B-1----:R-:W-:-:S03]  /*5890*/  F2FP.F16.F32.PACK_AB R204, R41, R24 ;  /* 0x0000001829cc723e */ /* 0x002fc600000000ff */
[----:B------:R-:W-:-:S03]  /*58a0*/  FADD.FTZ R26, R20, R27 ;  /* 0x0000001b141a7221 */ /* 0x000fc60000010000 */
[----:B------:R0:W-:Y:S01]  /*58b0*/  MUFU.EX2 R43, R30 ;  /* 0x0000001e002b7308 */ /* 0x0001e20000000800 */
[----:B------:R-:W-:-:S04]  /*58c0*/  FADD.FTZ R27, R21, R26 ;  /* 0x0000001a151b7221 */ /* 0x000fc80000010000 */
[----:B------:R-:W-:-:S03]  /*58d0*/  FADD.FTZ R0, R24, R27 ;  /* 0x0000001b18007221 */ /* 0x000fc60000010000 */
[----:B------:R1:W-:Y:S01]  /*58e0*/  MUFU.EX2 R202, R31 ;  /* 0x0000001f00ca7308 */ /* 0x0003e20000000800 */
[----:B0-----:R-:W-:Y:S01]  /*58f0*/  FADD.FTZ R30, R46, R53 ;  /* 0x000000352e1e7221 */ /* 0x001fe20000010000 */
[----:B------:R-:W-:Y:S01]  /*5900*/  FADD.FTZ R0, R41, R0 ;  /* 0x0000000029007221 */ /* 0x000fe20000010000 */
[----:B------:R-:W-:-:S05]  /*5910*/  CS2R R40, SRZ ;  /* 0x0000000000287805 */ /* 0x000fca000001ff00 */
[----:B------:R-:W0:Y:S01]  /*5920*/  MUFU.EX2 R28, R28 ;  /* 0x0000001c001c7308 */ /* 0x000e220000000800 */
[----:B-1----:R-:W-:Y:S01]  /*5930*/  FADD.FTZ R31, R47, R30 ;  /* 0x0000001e2f1f7221 */ /* 0x002fe20000010000 */
[----:B------:R-:W-:-:S03]  /*5940*/  CS2R R46, SRZ ;  /* 0x00000000002e7805 */ /* 0x000fc6000001ff00 */
[----:B------:R-:W-:Y:S01]  /*5950*/  FADD.FTZ R26, R48, R31 ;  /* 0x0000001f301a7221 */ /* 0x000fe20000010000 */
[----:B--2---:R-:W-:Y:S02]  /*5960*/  FADD.FTZ R31, R25, R0 ;  /* 0x00000000191f7221 */ /* 0x004fe40000010000 */
[----:B------:R-:W1:Y:S01]  /*5970*/  MUFU.EX2 R29, R29 ;  /* 0x0000001d001d7308 */ /* 0x000e620000000800 */
[----:B------:R-:W-:Y:S01]  /*5980*/  FADD.FTZ R27, R49, R26 ;  /* 0x0000001a311b7221 */ /* 0x000fe20000010000 */
[C---:B------:R-:W-:Y:S01]  /*5990*/  FADD.FTZ R31, R206.reuse, R31 ;  /* 0x0000001fce1f7221 */ /* 0x040fe20000010000 */
[----:B------:R-:W-:Y:S02]  /*59a0*/  F2FP.F16.F32.PACK_AB R206, R206, R25 ;  /* 0x00000019cece723e */ /* 0x000fe400000000ff */
[----:B------:R-:W-:Y:S01]  /*59b0*/  CS2R R48, SRZ ;  /* 0x0000000000307805 */ /* 0x000fe2000001ff00 */
[----:B------:R-:W-:Y:S01]  /*59c0*/  FADD.FTZ R0, R50, R27 ;  /* 0x0000001b32007221 */ /* 0x000fe20000010000 */
[----:B------:R-:W-:Y:S01]  /*59d0*/  CS2R R24, SRZ ;  /* 0x0000000000187805 */ /* 0x000fe2000001ff00 */
[----:B------:R-:W2:Y:S02]  /*59e0*/  MUFU.EX2 R32, R32 ;  /* 0x0000002000207308 */ /* 0x000ea40000000800 */
[----:B------:R-:W-:Y:S01]  /*59f0*/  FADD.FTZ R27, R51, R0 ;  /* 0x00000000331b7221 */ /* 0x000fe20000010000 */
[----:B0-----:R-:W-:Y:S01]  /*5a00*/  FADD.FTZ R0, R28, R31 ;  /* 0x0000001f1c007221 */ /* 0x001fe20000010000 */
[----:B------:R-:W-:-:S02]  /*5a10*/  F2FP.F16.F32.PACK_AB R200, R43, R28 ;  /* 0x0000001c2bc8723e */ /* 0x000fc400000000ff */
[----:B------:R-:W-:Y:S01]  /*5a20*/  CS2R R50, SRZ ;  /* 0x0000000000327805 */ /* 0x000fe2000001ff00 */
[----:B------:R-:W-:Y:S01]  /*5a30*/  FADD.FTZ R26, R52, R27 ;  /* 0x0000001b341a7221 */ /* 0x000fe20000010000 */
[----:B------:R-:W-:Y:S01]  /*5a40*/  FADD.FTZ R0, R43, R0 ;  /* 0x000000002b007221 */ /* 0x000fe20000010000 */
[----:B------:R-:W-:Y:S01]  /*5a50*/  CS2R R42, SRZ ;  /* 0x00000000002a7805 */ /* 0x000fe2000001ff00 */
[----:B------:R-:W0:Y:S01]  /*5a60*/  MUFU.EX2 R33, R33 ;  /* 0x0000002100217308 */ /* 0x000e220000000800 */
[----:B------:R-:W-:Y:S01]  /*5a70*/  FADD.FTZ R26, R201, R26 ;  /* 0x0000001ac91a7221 */ /* 0x000fe20000010000 */
[----:B-1----:R-:W-:Y:S01]  /*5a80*/  FADD.FTZ R27, R29, R0 ;  /* 0x000000001d1b7221 */ /* 0x002fe20000010000 */
[----:B------:R-:W-:Y:S02]  /*5a90*/  F2FP.F16.F32.PACK_AB R201, R201, R52 ;  /* 0x00000034c9c9723e */ /* 0x000fe400000000ff */
[----:B------:R-:W-:Y:S01]  /*5aa0*/  CS2R R52, SRZ ;  /* 0x0000000000347805 */ /* 0x000fe2000001ff00 */
[----:B------:R-:W-:Y:S01]  /*5ab0*/  FADD.FTZ R31, R55, R26 ;  /* 0x0000001a371f7221 */ /* 0x000fe20000010000 */
[C---:B------:R-:W-:Y:S01]  /*5ac0*/  FADD.FTZ R27, R202.reuse, R27 ;  /* 0x0000001bca1b7221 */ /* 0x040fe20000010000 */
[----:B------:R-:W-:Y:S01]  /*5ad0*/  F2FP.F16.F32.PACK_AB R202, R202, R29 ;  /* 0x0000001dcaca723e */ /* 0x000fe200000000ff */
[----:B------:R-:W1:Y:S01]  /*5ae0*/  MUFU.EX2 R34, R34 ;  /* 0x0000002200227308 */ /* 0x000e620000000800 */
[----:B------:R-:W-:Y:S01]  /*5af0*/  FADD.FTZ R0, R56, R31 ;  /* 0x0000001f38007221 */ /* 0x000fe20000010000 */
[----:B--2---:R-:W-:Y:S01]  /*5b00*/  FADD.FTZ R26, R32, R27 ;  /* 0x0000001b201a7221 */ /* 0x004fe20000010000 */
[----:B------:R-:W-:-:S02]  /*5b10*/  CS2R R54, SRZ ;  /* 0x0000000000367805 */ /* 0x000fc4000001ff00 */
[----:B------:R-:W-:Y:S01]  /*5b20*/  CS2R R30, SRZ ;  /* 0x00000000001e7805 */ /* 0x000fe2000001ff00 */
[----:B------:R-:W-:Y:S01]  /*5b30*/  FADD.FTZ R5, R57, R0 ;  /* 0x0000000039057221 */ /* 0x000fe20000010000 */
[----:B------:R-:W-:Y:S02]  /*5b40*/  CS2R R56, SRZ ;  /* 0x0000000000387805 */ /* 0x000fe4000001ff00 */
[----:B------:R-:W-:Y:S01]  /*5b50*/  CS2R R28, SRZ ;  /* 0x00000000001c7805 */ /* 0x000fe2000001ff00 */
[----:B------:R-:W2:Y:S01]  /*5b60*/  MUFU.EX2 R35, R35 ;  /* 0x0000002300237308 */ /* 0x000ea20000000800 */
[C---:B0-----:R-:W-:Y:S01]  /*5b70*/  FADD.FTZ R21, R33.reuse, R26 ;  /* 0x0000001a21157221 */ /* 0x041fe20000010000 */
[----:B------:R-:W-:Y:S01]  /*5b80*/  FADD.FTZ R0, R58, R5 ;  /* 0x000000053a007221 */ /* 0x000fe20000010000 */
[----:B------:R-:W-:Y:S02]  /*5b90*/  F2FP.F16.F32.PACK_AB R196, R33, R32 ;  /* 0x0000002021c4723e */ /* 0x000fe400000000ff */
[----:B------:R-:W-:-:S02]  /*5ba0*/  CS2R R32, SRZ ;  /* 0x0000000000207805 */ /* 0x000fc4000001ff00 */
        /* <DEDUP_REMOVED lines=13> */
[----:B-1----:R-:W-:-:S07]  /*5c80*/  FADD.FTZ R18, R36, R21 ;  /* 0x0000001524127221 */ /* 0x002fce0000010000 */
[----:B------:R-:W1:Y:S01]  /*5c90*/  MUFU.EX2 R63, R63 ;  /* 0x0000003f003f7308 */ /* 0x000e620000000800 */
[C---:B--2---:R-:W-:Y:S01]  /*5ca0*/  FADD.FTZ R0, R62.reuse, R5 ;  /* 0x000000053e007221 */ /* 0x044fe20000010000 */
[----:B------:R-:W-:Y:S02]  /*5cb0*/  F2FP.F16.F32.PACK_AB R193, R62, R61 ;  /* 0x0000003d3ec1723e */ /* 0x000fe400000000ff */
[----:B------:R-:W-:-:S04]  /*5cc0*/  CS2R R60, SRZ ;  /* 0x00000000003c7805 */ /* 0x000fc8000001ff00 */
[----:B------:R-:W2:Y:S01]  /*5cd0*/  MUFU.EX2 R38, R38 ;  /* 0x0000002600267308 */ /* 0x000ea20000000800 */
[C---:B0-----:R-:W-:Y:S01]  /*5ce0*/  FADD.FTZ R21, R37.reuse, R18 ;  /* 0x0000001225157221 */ /* 0x041fe20000010000 */
[----:B------:R-:W-:Y:S02]  /*5cf0*/  F2FP.F16.F32.PACK_AB R192, R37, R36 ;  /* 0x0000002425c0723e */ /* 0x000fe400000000ff */
[----:B------:R-:W-:-:S04]  /*5d00*/  CS2R R36, SRZ ;  /* 0x0000000000247805 */ /* 0x000fc8000001ff00 */
[----:B------:R-:W0:Y:S01]  /*5d10*/  MUFU.EX2 R39, R39 ;  /* 0x0000002700277308 */ /* 0x000e220000000800 */
[----:B-1----:R-:W-:Y:S01]  /*5d20*/  FADD.FTZ R5, R63, R0 ;  /* 0x000000003f057221 */ /* 0x002fe20000010000 */
[----:B------:R-:W-:-:S06]  /*5d30*/  IMAD.MOV.U32 R0, RZ, RZ, 0x3f800000 ;  /* 0x3f800000ff007424 */ /* 0x000fcc00078e00ff */
[----:B------:R-:W1:Y:S01]  /*5d40*/  MUFU.EX2 R2, R2 ;  /* 0x0000000200027308 */ /* 0x000e620000000800 */
[----:B--2---:R-:W-:-:S04]  /*5d50*/  FADD.FTZ R18, R38, R21 ;  /* 0x0000001526127221 */ /* 0x004fc80000010000 */
[C---:B0-----:R-:W-:Y:S01]  /*5d60*/  FADD.FTZ R18, R39.reuse, R18 ;  /* 0x0000001227127221 */ /* 0x041fe20000010000 */
[----:B------:R-:W-:Y:S02]  /*5d70*/  F2FP.F16.F32.PACK_AB R194, R39, R38 ;  /* 0x0000002627c2723e */ /* 0x000fe400000000ff */
[----:B------:R-:W-:Y:S01]  /*5d80*/  CS2R R38, SRZ ;  /* 0x0000000000267805 */ /* 0x000fe2000001ff00 */
[C---:B-1----:R-:W-:Y:S01]  /*5d90*/  FADD.FTZ R5, R2.reuse, R5 ;  /* 0x0000000502057221 */ /* 0x042fe20000010000 */
[----:B------:R-:W-:Y:S01]  /*5da0*/  F2FP.F16.F32.PACK_AB R195, R2, R63 ;  /* 0x0000003f02c3723e */ /* 0x000fe200000000ff */
[----:B------:R-:W-:Y:S01]  /*5db0*/  IMAD.MOV.U32 R2, RZ, RZ, 0x3f800000 ;  /* 0x3f800000ff027424 */ /* 0x000fe200078e00ff */
[----:B------:R-:W-:Y:S01]  /*5dc0*/  CS2R R62, SRZ ;  /* 0x00000000003e7805 */ /* 0x000fe2000001ff00 */
[----:B------:R-:W-:Y:S06]  /*5dd0*/  @!P1 BRA `(.L_x_2427) ;  /* 0x0000004000d49947 */ /* 0x000fec0003800000 */
[----:B------:R-:W-:Y:S01]  /*5de0*/  R2UR UR4, R17 ;  /* 0x00000000110472ca */ /* 0x000fe200000e0000 */
[----:B------:R-:W-:Y:S01]  /*5df0*/  IMAD.MOV.U32 R228, RZ, RZ, R3 ;  /* 0x000000ffffe47224 */ /* 0x000fe200078e0003 */
[----:B------:R-:W-:Y:S01]  /*5e00*/  MOV R2, 0x3f800000 ;  /* 0x3f80000000027802 */ /* 0x000fe20000000f00 */
[----:B------:R-:W-:Y:S01]  /*5e10*/  IMAD.MOV.U32 R21, RZ, RZ, R4 ;  /* 0x000000ffff157224 */ /* 0x000fe200078e0004 */
[----:B------:R-:W-:Y:S01]  /*5e20*/  UMOV UR60, UR36 ;  /* 0x00000024003c7c82 */ /* 0x000fe20008000000 */
[----:B------:R-:W-:Y:S01]  /*5e30*/  IMAD.MOV.U32 R151, RZ, RZ, RZ ;  /* 0x000000ffff977224 */ /* 0x000fe200078e00ff */
[----:B------:R-:W-:-:S07]  /*5e40*/  ULDC UR37, c[0x0][0x9d8] ;  /* 0x0002760000257ab9 */ /* 0x000fce0000000800 */
[----:B------:R-:W-:-:S07]  /*5e50*/  IMAD.U32 R20, RZ, RZ, UR4 ;  /* 0x00000004ff147e24 */ /* 0x000fce000f8e00ff */
.L_x_2438:
[----:B------:R-:W-:Y:S01]  /*5e60*/  R2UR UR5, R20 ;  /* 0x00000000140572ca */ /* 0x000fe200000e0000 */
[----:B------:R-:W-:-:S04]  /*5e70*/  UISETP.NE.AND UP0, UPT, UR60, 0x1, UPT ;  /* 0x000000013c00788c */ /* 0x000fc8000bf05270 */
[----:B------:R-:W-:-:S08]  /*5e80*/  USEL UR4, URZ, 0x1, UP0 ;  /* 0x000000013f047887 */ /* 0x000fd00008000000 */
[----:B------:R-:W-:-:S06]  /*5e90*/  ULOP3.LUT UR4, UR5, UR4, URZ, 0x3c, !UPT ;  /* 0x0000000405047292 */ /* 0x000fcc000f8e3c3f */
[----:B------:R-:W-:Y:S01]  /*5ea0*/  IMAD.U32 R17, RZ, RZ, UR4 ;  /* 0x00000004ff117e24 */ /* 0x000fe2000f8e00ff */
[----:B------:R-:W-:Y:S06]  /*5eb0*/  @!P0 BRA `(.L_x_2428) ;  /* 0x0000000000048947 */ /* 0x000fec0003800000 */
[----:B------:R-:W-:Y:S01]  /*5ec0*/  BPT.TRAP 0x1 ;  /* 0x000000040000795c */ /* 0x000fe20000300000 */
.L_x_2428:
[----:B------:R-:W-:Y:S01]  /*5ed0*/  R2UR UR4, R16 ;  /* 0x00000000100472ca */ /* 0x000fe200000e0000 */
[----:B------:R-:W-:Y:S01]  /*5ee0*/  UIADD3 UR36, UR60, 0x1, URZ ;  /* 0x000000013c247890 */ /* 0x000fe2000fffe03f */
[----:B------:R-:W-:-:S03]  /*5ef0*/  R2UR UR5, R17 ;  /* 0x00000000110572ca */ /* 0x000fc600000e0000 */
[----:B------:R-:W-:-:S04]  /*5f00*/  UISETP.NE.AND UP0, UPT, UR36, 0x2, UPT ;  /* 0x000000022400788c */ /* 0x000fc8000bf05270 */
[----:B------:R-:W-:-:S04]  /*5f10*/  USEL UR36, UR36, URZ, UP0 ;  /* 0x0000003f24247287 */ /* 0x000fc80008000000 */
[----:B------:R-:W-:Y:S02]  /*5f20*/  ULEA UR4, UR36, UR4, 0x3 ;  /* 0x0000000424047291 */ /* 0x000fe4000f8e183f */
[----:B------:R-:W-:-:S04]  /*5f30*/  IMAD.U32 R4, RZ, RZ, UR5 ;  /* 0x00000005ff047e24 */ /* 0x000fc8000f8e00ff */
[----:B------:R-:W-:Y:S01]  /*5f40*/  IMAD.U32 R3, RZ, RZ, UR4 ;  /* 0x00000004ff037e24 */ /* 0x000fe2000f8e00ff */
[----:B------:R-:W-:-:S04]  /*5f50*/  SHF.L.U32 R4, R4, 0x1f, RZ ;  /* 0x0000001f04047819 */ /* 0x000fc800000006ff */
[----:B------:R0:W1:Y:S01]  /*5f60*/  SYNCS.PHASECHK.TRANS64.TRYWAIT P1, [UR4+0x38830], R4 ;  /* 0x03883004ff0075a7 */ /* 0x0000620008020144 */
[----:B------:R-:W-:Y:S05]  /*5f70*/  @!P0 BRA `(.L_x_2429) ;  /* 0x0000000000048947 */ /* 0x000fea0003800000 */
[----:B------:R-:W-:Y:S01]  /*5f80*/  BPT.TRAP 0x1 ;  /* 0x000000040000795c */ /* 0x000fe20000300000 */
.L_x_2429:
[----:B-1----:R-:W-:Y:S05]  /*5f90*/  @P1 BRA `(.L_x_2430) ;  /* 0x00000000000c1947 */ /* 0x002fea0003800000 */
[----:B------:R-:W-:-:S13]  /*5fa0*/  R2UR UR4, R3 ;  /* 0x00000000030472ca */ /* 0x000fda00000e0000 */
[----:B------:R-:W1:Y:S02]  /*5fb0*/  SYNCS.PHASECHK.TRANS64.TRYWAIT P1, [UR4+0x38830], R4 ;  /* 0x03883004ff0075a7 */ /* 0x000e640008020144 */
[----:B-1----:R-:W-:Y:S05]  /*5fc0*/  @!P1 BRA `(.L_x_2431) ;  /* 0x0000012000ac9947 */ /* 0x002fea0003800000 */
.L_x_2430:
        /* <DEDUP_REMOVED lines=25> */
[----:B------:R-:W-:Y:S01]  /*6160*/  UMOV UR59, 0x40000040 ;  /* 0x40000040003b7882 */ /* 0x000fe20000000000 */
[----:B------:R-:W-:Y:S01]  /*6170*/  UMOV UR56, UR6 ;  /* 0x0000000600387c82 */ /* 0x000fe20008000000 */
[----:B------:R-:W-:Y:S01]  /*6180*/  UMOV UR57, UR7 ;  /* 0x0000000700397c82 */ /* 0x000fe20008000000 */
        /* <DEDUP_REMOVED lines=56> */
[----:B------:R-:W-:Y:S01]  /*6510*/  UMOV UR59, 0x40000040 ;  /* 0x40000040003b7882 */ /* 0x000fe20000000000 */
[----:B------:R-:W-:Y:S01]  /*6520*/  UMOV UR56, UR6 ;  /* 0x0000000600387c82 */ /* 0x000fe20008000000 */
[----:B------:R-:W-:Y:S01]  /*6530*/  UMOV UR57, UR7 ;  /* 0x0000000700397c82 */ /* 0x000fe20008000000 */
        /* <DEDUP_REMOVED lines=95> */
[----:B------:R-:W-:Y:S01]  /*6b30*/  UMOV UR59, 0x40000040 ;  /* 0x40000040003b7882 */ /* 0x000fe20000000000 */
[----:B------:R-:W-:Y:S01]  /*6b40*/  UMOV UR56, UR6 ;  /* 0x0000000600387c82 */ /* 0x000fe20008000000 */
[----:B------:R-:W-:Y:S01]  /*6b50*/  UMOV UR57, UR7 ;  /* 0x0000000700397c82 */ /* 0x000fe20008000000 */
[----:B------:R-:W-:Y:S02]  /*6b60*/  R2UR UR6, R8 ;  /* 0x00000000080672ca */ /* 0x000fe400000e0000 */
[----:B------:R-:W-:Y:S01]  /*6b70*/  R2UR UR7, R9 ;  /* 0x00000000090772ca */ /* 0x000fe200000e0000 */
[----:B------:R-:W-:Y:S02]  /*6b80*/  WARPGROUP.DEPBAR.LE gsb0, 0x0 ;  /* 0x00008000000079c5 */ /* 0x000fe40000010000 */
[----:B-1----:R-:W-:-:S06]  /*6b90*/  WARPGROUP.ARRIVE ;  /* 0x00000000000079c5 */ /* 0x002fcc0000000000 */
[----:B------:R-:W-:Y:S01]  /*6ba0*/  HGMMA.64x16x16.F32 R152, gdesc[UR56], RZ, !UPT, gsb0 ;  /* 0x00200000389879f0 */ /* 0x000fe2000c0008ff */
[----:B------:R-:W-:Y:S01]  /*6bb0*/  UIADD3 UR58, UR4, 0x2, URZ ;  /* 0x00000002043a7890 */ /* 0x000fe2000fffe03f */
[----:B------:R-:W-:Y:S01]  /*6bc0*/  UMOV UR59, 0x40000040 ;  /* 0x40000040003b7882 */ /* 0x000fe20000000000 */
[----:B------:R-:W-:Y:S01]  /*6bd0*/  UMOV UR56, UR14 ;  /* 0x0000000e00387c82 */ /* 0x000fe20008000000 */
[----:B------:R-:W-:Y:S01]  /*6be0*/  UMOV UR57, UR15 ;  /* 0x0000000f00397c82 */ /* 0x000fe20008000000 */
[----:B------:R-:W-:Y:S02]  /*6bf0*/  WARPGROUP.DEPBAR.LE gsb0, 0x0 ;  /* 0x00008000000079c5 */ /* 0x000fe40000010000 */
[----:B------:R-:W-:-:S06]  /*6c00*/  WARPGROUP.ARRIVE ;  /* 0x00000000000079c5 */ /* 0x000fcc0000000000 */
[----:B------:R-:W-:Y:S01]  /*6c10*/  HGMMA.64x16x16.F32 R184, gdesc[UR56], R184, gsb0 ;  /* 0x0020000038b879f0 */ /* 0x000fe200080008b8 */
        /* <DEDUP_REMOVED lines=25> */
[----:B------:R-:W-:Y:S01]  /*6db0*/  UIADD3 UR14, UR4, 0x282, URZ ;  /* 0x00000282040e7890 */ /* 0x000fe2000fffe03f */
[----:B------:R-:W-:Y:S01]  /*6dc0*/  UMOV UR15, 0x40000040 ;  /* 0x40000040000f7882 */ /* 0x000fe20000000000 */
        /* <DEDUP_REMOVED lines=368> */
.L_x_2432:
        /* <DEDUP_REMOVED lines=8> */
.L_x_2433:
[----:B--2---:R-:W-:Y:S05]  /*8550*/  @P1 BRA `(.L_x_2434) ;  /* 0x0000000000081947 */ /* 0x004fea0003800000 */
[----:B------:R-:W2:Y:S02]  /*8560*/  SYNCS.PHASECHK.TRANS64.TRYWAIT P1, [UR4+0x38850], R0 ;  /* 0x03885000ff0075a7 */ /* 0x000ea40008020144 */
[----:B--2---:R-:W-:Y:S05]  /*8570*/  @!P1 BRA `(.L_x_2435) ;  /* 0x000000fc005c9947 */ /* 0x004fea0003800000 */
.L_x_2434:
        /* <DEDUP_REMOVED lines=37> */
.L_x_2436:
[----:B------:R-:W-:Y:S01]  /*87d0*/  R2UR UR6, R213 ;  /* 0x00000000d50672ca */ /* 0x000fe200000e0000 */
[----:B-12---:R-:W-:Y:S01]  /*87e0*/  FMUL.FTZ R0, R187, UR37 ;  /* 0x00000025bb007c20 */ /* 0x006fe20008410000 */
[----:B------:R-:W-:Y:S01]  /*87f0*/  R2UR UR5, R214 ;  /* 0x00000000d60572ca */ /* 0x000fe200000e0000 */
[----:B------:R-:W-:Y:S01]  /*8800*/  FMUL.FTZ R187, R188, UR37 ;  /* 0x00000025bcbb7c20 */ /* 0x000fe20008410000 */
[----:B------:R-:W-:Y:S01]  /*8810*/  FMUL.FTZ R188, R177, UR37 ;  /* 0x00000025b1bc7c20 */ /* 0x000fe20008410000 */
[----:B------:R-:W-:Y:S01]  /*8820*/  FMUL.FTZ R177, R179, UR37 ;  /* 0x00000025b3b17c20 */ /* 0x000fe20008410000 */
[----:B------:R-:W-:Y:S01]  /*8830*/  FMUL.FTZ R2, R186, UR37 ;  /* 0x00000025ba027c20 */ /* 0x000fe20008410000 */
[----:B------:R-:W-:Y:S01]  /*8840*/  FMUL.FTZ R186, R189, UR37 ;  /* 0x00000025bdba7c20 */ /* 0x000fe20008410000 */
[----:B------:R-:W-:Y:S01]  /*8850*/  R2UR UR7, R23 ;  /* 0x00000000170772ca */ /* 0x000fe200000e0000 */
[----:B------:R-:W-:Y:S01]  /*8860*/  FMUL.FTZ R192, R184, UR37 ;  /* 0x00000025b8c07c20 */ /* 0x000fe20008410000 */
[----:B------:R-:W-:Y:S01]  /*8870*/  FMUL.FTZ R184, R191, UR37 ;  /* 0x00000025bfb87c20 */ /* 0x000fe20008410000 */
[----:B------:R-:W-:Y:S01]  /*8880*/  FMUL.FTZ R191, R181, UR37 ;  /* 0x00000025b5bf7c20 */ /* 0x000fe20008410000 */
[----:B------:R-:W-:Y:S01]  /*8890*/  FMUL.FTZ R181, R169, UR37 ;  /* 0x00000025a9b57c20 */ /* 0x000fe20008410000 */
[----:B------:R-:W-:Y:S01]  /*88a0*/  UISETP.NE.AND UP0, UPT, UR6, URZ, UPT ;  /* 0x0000003f0600728c */ /* 0x000fe2000bf05270 */
[----:B------:R-:W-:Y:S01]  /*88b0*/  R2UR UR6, R212 ;  /* 0x00000000d40672ca */ /* 0x000fe200000e0000 */
[----:B------:R-:W-:Y:S01]  /*88c0*/  FMUL.FTZ R185, R185, UR37 ;  /* 0x00000025b9b97c20 */ /* 0x000fe20008410000 */
[----:B0-----:R-:W-:Y:S01]  /*88d0*/  IADD3 R4, R216, UR5, RZ ;  /* 0x00000005d8047c10 */ /* 0x001fe2000fffe0ff */
[----:B------:R-:W0:Y:S01]  /*88e0*/  MUFU.TANH R192, R192 ;  /* 0x000000c000c07308 */ /* 0x000e220000002400 */
[----:B------:R-:W-:Y:S01]  /*88f0*/  FMUL.FTZ R20, R190, UR37 ;  /* 0x00000025be147c20 */ /* 0x000fe20008410000 */
[----:B------:R-:W-:Y:S01]  /*8900*/  PLOP3.LUT P1, PT, PT, PT, UP0, 0x80, 0x0 ;  /* 0x000000000000781c */ /* 0x000fe20003f2f008 */
[----:B------:R-:W-:Y:S01]  /*8910*/  FMUL.FTZ R190, R176, UR37 ;  /* 0x00000025b0be7c20 */ /* 0x000fe20008410000 */
[----:B------:R-:W-:Y:S01]  /*8920*/  PLOP3.LUT P2, PT, PT, PT, UP0, 0x80, 0x0 ;  /* 0x000000000000781c */ /* 0x000fe20003f4f008 */
[----:B------:R-:W-:-:S02]  /*8930*/  IMAD.U32 R169, RZ, RZ, UR7 ;  /* 0x00000007ffa97e24 */ /* 0x000fc4000f8e00ff */
[----:B------:R-:W-:Y:S01]  /*8940*/  FMUL.FTZ R193, R173, UR37 ;  /* 0x00000025adc17c20 */ /* 0x000fe20008410000 */
[----:B------:R-:W-:Y:S01]  /*8950*/  @UP0 ULDC UR5, c[0x0][0x44c] ;  /* 0x0001130000050ab9 */ /* 0x000fe20000000800 */
[----:B------:R-:W1:Y:S01]  /*8960*/  MUFU.TANH R185, R185 ;  /* 0x000000b900b97308 */ /* 0x000e620000002400 */
        /* <DEDUP_REMOVED lines=12> */
[----:B------:R-:W-:Y:S01]  /*8a30*/  UMOV UR5, 0x1 ;  /* 0x0000000100057882 */ /* 0x000fe20000000000 */
[----:B------:R-:W-:Y:S01]  /*8a40*/  FMUL.FTZ R179, R168, UR37 ;  /* 0x00000025a8b37c20 */ /* 0x000fe20008410000 */
[----:B------:R-:W-:Y:S01]  /*8a50*/  UIMAD UR5, UR61, -0x50, UR5 ;  /* 0xffffffb03d0578a4 */ /* 0x000fe2000f8e0205 */
[----:B------:R-:W-:Y:S01]  /*8a60*/  IMAD.MOV.U32 R168, RZ, RZ, -0x2 ;  /* 0xfffffffeffa87424 */ /* 0x000fe200078e00ff */
[----:B------:R-:W3:Y:S01]  /*8a70*/  SHFL.IDX PT, R189, R4, RZ, 0x1c1f ;  /* 0x001c1fff04bd7589 */ /* 0x000ee200000e0000 */
[----:B------:R-:W4:Y:S01]  /*8a80*/  MUFU.TANH R186, R186 ;  /* 0x000000ba00ba7308 */ /* 0x000f220000002400 */
[----:B------:R-:W-:Y:S01]  /*8a90*/  FMUL.FTZ R162, R162, UR37 ;  /* 0x00000025a2a27c20 */ /* 0x000fe20008410000 */
[----:B------:R-:W-:Y:S01]  /*8aa0*/  FMUL.FTZ R159, R159, UR37 ;  /* 0x000000259f9f7c20 */ /* 0x000fe20008410000 */
[----:B------:R-:W-:Y:S01]  /*8ab0*/  IMAD R168, R215, R168, UR5 ;  /* 0x00000005d7a87e24 */ /* 0x000fe2000f8e02a8 */
[----:B------:R-:W-:Y:S01]  /*8ac0*/  ULDC UR5, c[0x0][0x988] ;  /* 0x0002620000057ab9 */ /* 0x000fe20000000800 */
[----:B------:R-:W-:Y:S01]  /*8ad0*/  FMUL.FTZ R163, R163, UR37 ;  /* 0x00000025a3a37c20 */ /* 0x000fe20008410000 */
[----:B------:R-:W-:Y:S01]  /*8ae0*/  FMUL.FTZ R166, R166, UR37 ;  /* 0x00000025a6a67c20 */ /* 0x000fe20008410000 */
[----:B------:R-:W-:Y:S01]  /*8af0*/  FMUL.FTZ R167, R167, UR37 ;  /* 0x00000025a7a77c20 */ /* 0x000fe20008410000 */
[----:B------:R-:W-:Y:S01]  /*8b00*/  IADD3 R168, -R169, UR6, R168 ;  /* 0x00000006a9a87c10 */ /* 0x000fe2000fffe1a8 */
[----:B------:R-:W5:Y:S01]  /*8b10*/  MUFU.TANH R190, R190 ;  /* 0x000000be00be7308 */ /* 0x000f620000002400 */
[----:B------:R-:W-:Y:S01]  /*8b20*/  R2UR UR6, R3 ;  /* 0x00000000030672ca */ /* 0x000fe200000e0000 */
[----:B------:R-:W-:Y:S01]  /*8b30*/  FMUL.FTZ R154, R154, UR37 ;  /* 0x000000259a9a7c20 */ /* 0x000fe20008410000 */
[----:B------:R-:W-:Y:S01]  /*8b40*/  FMUL.FTZ R155, R155, UR37 ;  /* 0x000000259b9b7c20 */ /* 0x000fe20008410000 */
[----:B------:R-:W-:Y:S01]  /*8b50*/  FMUL.FTZ R158, R158, UR37 ;  /* 0x000000259e9e7c20 */ /* 0x000fe20008410000 */
[----:B------:R-:W2:Y:S03]  /*8b60*/  S2UR UR7, SR_CgaCtaId ;  /* 0x00000000000779c3 */ /* 0x000ea60000008800 */
[----:B------:R-:W5:Y:S01]  /*8b70*/  MUFU.TANH R188, R188 ;  /* 0x000000bc00bc7308 */ /* 0x000f620000002400 */
[----:B---3--:R-:W-:-:S05]  /*8b80*/  IMAD.IADD R189, R168, 0x1, R189 ;  /* 0x00000001a8bd7824 */ /* 0x008fca00078e02bd */
[----:B------:R-:W-:Y:S02]  /*8b90*/  UIADD3 UR6, UR6, 0x38840, URZ ;  /* 0x0003884006067890 */ /* 0x000fe4000fffe03f */
[----:B------:R-:W3:Y:S01]  /*8ba0*/  MUFU.TANH R178, R178 ;  /* 0x000000b200b27308 */ /* 0x000ee20000002400 */
[C---:B------:R-:W-:Y:S02]  /*8bb0*/  ISETP.GT.AND P1, PT, R189.reuse, RZ, PT ;  /* 0x000000ffbd00720c */ /* 0x040fe40003f24270 */
[----:B------:R-:W-:Y:S02]  /*8bc0*/  ISETP.GT.AND P2, PT, R189, 0x1, PT ;  /* 0x00000001bd00780c */ /* 0x000fe40003f44270 */
[----:B0-----:R-:W-:-:S03]  /*8bd0*/  FSEL R160, R192, -INF , P1 ;  /* 0xff800000c0a07808 */ /* 0x001fc60000800000 */
[----:B------:R-:W0:Y:S01]  /*8be0*/  MUFU.TANH R191, R191 ;  /* 0x000000bf00bf7308 */ /* 0x000e220000002400 */
[----:B------:R-:W-:Y:S02]  /*8bf0*/  ISETP.GT.AND P1, PT, R189, 0x8, PT ;  /* 0x00000008bd00780c */ /* 0x000fe40003f24270 */
[----:B-1----:R-:W-:Y:S01]  /*8c00*/  FSEL R169, R185, -INF , P2 ;  /* 0xff800000b9a97808 */ /* 0x002fe20001000000 */
[----:B------:R-:W-:Y:S01]  /*8c10*/  FMUL.FTZ R185, R161, UR37 ;  /* 0x00000025a1b97c20 */ /* 0x000fe20008410000 */
[----:B------:R-:W-:Y:S01]  /*8c20*/  FMNMX.FTZ R172, R160, R21, !PT ;  /* 0x00000015a0ac7209 */ /* 0x000fe20007810000 */
[----:B--2---:R-:W-:Y:S01]  /*8c30*/  UPRMT UR6, UR7, 0x654, UR6 ;  /* 0x0000065407067896 */ /* 0x004fe20008000006 */
[----:B------:R-:W-:Y:S01]  /*8c40*/  ISETP.GT.AND P2, PT, R189, 0x9, PT ;  /* 0x00000009bd00780c */ /* 0x000fe20003f44270 */
[----:B------:R1:W-:Y:S01]  /*8c50*/  MUFU.TANH R192, R173 ;  /* 0x000000ad00c07308 */ /* 0x0003e20000002400 */
[----:B------:R-:W-:Y:S02]  /*8c60*/  FSEL R161, R187, -INF , P1 ;  /* 0xff800000bba17808 */ /* 0x000fe40000800000 */
[----:B------:R-:W-:-:S02]  /*8c70*/  FMNMX.FTZ R194, R169, R172, !PT ;  /* 0x000000aca9c27209 */ /* 0x000fc40007810000 */
[----:B------:R-:W-:Y:S02]  /*8c80*/  ISETP.GT.AND P1, PT, R189, 0x10, PT ;  /* 0x00000010bd00780c */ /* 0x000fe40003f24270 */
[----:B----4-:R-:W-:Y:S01]  /*8c90*/  FSEL R172, R186, -INF , P2 ;  /* 0xff800000baac7808 */ /* 0x010fe20001000000 */
[----:B------:R-:W2:Y:S01]  /*8ca0*/  MUFU.TANH R179, R179 ;  /* 0x000000b300b37308 */ /* 0x000ea20000002400 */
[----:B-1----:R-:W-:Y:S01]  /*8cb0*/  FMNMX.FTZ R173, R161, R194, !PT ;  /* 0x000000c2a1ad7209 */ /* 0x002fe20007810000 */
[----:B------:R-:W-:Y:S01]  /*8cc0*/  FMUL.FTZ R186, R164, UR37 ;  /* 0x00000025a4ba7c20 */ /* 0x000fe20008410000 */
[----:B------:R-:W-:Y:S01]  /*8cd0*/  ISETP.GT.AND P2, PT, R189, 0x11, PT ;  /* 0x00000011bd00780c */ /* 0x000fe20003f44270 */
[----:B------:R-:W-:Y:S01]  /*8ce0*/  SYNCS.ARRIVE.TRANS64.RED.A1T0 RZ, [UR6], RZ ;  /* 0x000000ffffff79a7 */ /* 0x000fe20008100406 */
[----:B-----5:R-:W-:Y:S02]  /*8cf0*/  FSEL R164, R190, -INF , P1 ;  /* 0xff800000bea47808 */ /* 0x020fe40000800000 */
[----:B------:R-:W-:Y:S01]  /*8d00*/  FMNMX.FTZ R187, R172, R173, !PT ;  /* 0x000000adacbb7209 */ /* 0x000fe20007810000 */
[----:B------:R-:W1:Y:S01]  /*8d10*/  MUFU.TANH R181, R181 ;  /* 0x000000b500b57308 */ /* 0x000e620000002400 */
[----:B------:R-:W-:-:S02]  /*8d20*/  FSEL R173, R188, -INF , P2 ;  /* 0xff800000bcad7808 */ /* 0x000fc40001000000 */
[----:B------:R-:W-:Y:S02]  /*8d30*/  ISETP.GT.AND P1, PT, R189, 0x18, PT ;  /* 0x00000018bd00780c */ /* 0x000fe40003f24270 */
[----:B------:R-:W-:Y:S01]  /*8d40*/  FMNMX.FTZ R188, R164, R187, !PT ;  /* 0x000000bba4bc7209 */ /* 0x000fe20007810000 */
[----:B------:R-:W-:Y:S01]  /*8d50*/  FMUL.FTZ R187, R165, UR37 ;  /* 0x00000025a5bb7c20 */ /* 0x000fe20008410000 */
[----:B------:R-:W-:Y:S01]  /*8d60*/  ISETP.GT.AND P2, PT, R189, 0x19, PT ;  /* 0x00000019bd00780c */ /* 0x000fe20003f44270 */
[----:B------:R-:W4:Y:S01]  /*8d70*/  MUFU.TANH R180, R180 ;  /* 0x000000b400b47308 */ /* 0x000f220000002400 */
[----:B---3--:R-:W-:Y:S02]  /*8d80*/  FSEL R178, R178, -INF , P1 ;  /* 0xff800000b2b27808 */ /* 0x008fe40000800000 */
[----:B------:R-:W-:Y:S01]  /*8d90*/  FMNMX.FTZ R195, R173, R188, !PT ;  /* 0x000000bcadc37209 */ /* 0x000fe20007810000 */
[----:B------:R-:W-:Y:S01]  /*8da0*/  FMUL.FTZ R188, R152, UR37 ;  /* 0x0000002598bc7c20 */ /* 0x000fe20008410000 */
[----:B------:R-:W-:-:S02]  /*8db0*/  ISETP.GT.AND P1, PT, R189, 0x20, PT ;  /* 0x00000020bd00780c */ /* 0x000fc40003f24270 */
[----:B0-----:R-:W-:Y:S01]  /*8dc0*/  FSEL R165, R191, -INF , P2 ;  /* 0xff800000bfa57808 */ /* 0x001fe20001000000 */
[----:B------:R-:W0:Y:S01]  /*8dd0*/  MUFU.TANH R193, R193 ;  /* 0x000000c100c17308 */ /* 0x000e220000002400 */
[----:B------:R-:W-:Y:S02]  /*8de0*/  FMNMX.FTZ R190, R178, R195, !PT ;  /* 0x000000c3b2be7209 */ /* 0x000fe40007810000 */
[----:B------:R-:W-:Y:S02]  /*8df0*/  ISETP.GT.AND P2, PT, R189, 0x21, PT ;  /* 0x00000021bd00780c */ /* 0x000fe40003f44270 */
[----:B--2---:R-:W-:Y:S02]  /*8e00*/  FSEL R152, R179, -INF , P1 ;  /* 0xff800000b3987808 */ /* 0x004fe40000800000 */
[----:B------:R-:W-:Y:S01]  /*8e10*/  FMNMX.FTZ R191, R165, R190, !PT ;  /* 0x000000bea5bf7209 */ /* 0x000fe20007810000 */
[----:B------:R-:W2:Y:S01]  /*8e20*/  MUFU.TANH R185, R185 ;  /* 0x000000b900b97308 */ /* 0x000ea20000002400 */
[----:B------:R-:W-:Y:S01]  /*8e30*/  ISETP.GT.AND P1, PT, R189, 0x28, PT ;  /* 0x00000028bd00780c */ /* 0x000fe20003f24270 */
[----:B------:R-:W-:Y:S01]  /*8e40*/  FMUL.FTZ R190, R153, UR37 ;  /* 0x0000002599be7c20 */ /* 0x000fe20008410000 */
[----:B-1----:R-:W-:-:S02]  /*8e50*/  FSEL R179, R181, -INF , P2 ;  /* 0xff800000b5b37808 */ /* 0x002fc40001000000 */
[----:B------:R-:W-:Y:S01]  /*8e60*/  FMNMX.FTZ R194, R152, R191, !PT ;  /* 0x000000bf98c27209 */ /* 0x000fe20007810000 */
[----:B------:R-:W-:Y:S01]  /*8e70*/  FMUL.FTZ R191, R156, UR37 ;  /* 0x000000259cbf7c20 */ /* 0x000fe20008410000 */
[----:B------:R-:W-:Y:S01]  /*8e80*/  ISETP.GT.AND P2, PT, R189, 0x29, PT ;  /* 0x00000029bd00780c */ /* 0x000fe20003f44270 */
[----:B------:R-:W1:Y:S01]  /*8e90*/  MUFU.TANH R186, R186 ;  /* 0x000000ba00ba7308 */ /* 0x000e620000002400 */
[----:B----4-:R-:W-:Y:S02]  /*8ea0*/  FSEL R153, R180, -INF , P1 ;  /* 0xff800000b4997808 */ /* 0x010fe40000800000 */
[----:B------:R-:W-:Y:S02]  /*8eb0*/  FMNMX.FTZ R194, R179, R194, !PT ;  /* 0x000000c2b3c27209 */ /* 0x000fe40007810000 */
[----:B------:R-:W-:Y:S02]  /*8ec0*/  ISETP.GT.AND P1, PT, R189, 0x30, PT ;  /* 0x00000030bd00780c */ /* 0x000fe40003f24270 */
[----:B0-----:R-:W-:Y:S01]  /*8ed0*/  FSEL R180, R193, -INF , P2 ;  /* 0xff800000c1b47808 */ /* 0x001fe20001000000 */
[----:B------:R-:W0:Y:S01]  /*8ee0*/  MUFU.TANH R187, R187 ;  /* 0x000000bb00bb7308 */ /* 0x000e220000002400 */
[----:B------:R-:W-:-:S02]  /*8ef0*/  FMNMX.FTZ R193, R153, R194, !PT ;  /* 0x000000c299c17209 */ /* 0x000fc40007810000 */
[C---:B------:R-:W-:Y:S02]  /*8f00*/  ISETP.GT.AND P2, PT, R189.reuse, 0x31, PT ;  /* 0x00000031bd00780c */ /* 0x040fe40003f44270 */
[----:B------:R-:W-:Y:S02]  /*8f10*/  FSEL R181, R192, -INF , P1 ;  /* 0xff800000c0b57808 */ /* 0x000fe40000800000 */
[----:B------:R-:W-:Y:S01]  /*8f20*/  FMNMX.FTZ R192, R180, R193, !PT ;  /* 0x000000c1b4c07209 */ /* 0x000fe20007810000 */
[----:B------:R-:W3:Y:S01]  /*8f30*/  MUFU.TANH R188, R188 ;  /* 0x000000bc00bc7308 */ /* 0x000ee20000002400 */
[----:B------:R-:W-:Y:S01]  /*8f40*/  ISETP.GT.AND P1, PT, R189, 0x38, PT ;  /* 0x00000038bd00780c */ /* 0x000fe20003f24270 */
[----:B------:R-:W-:Y:S01]  /*8f50*/  FMUL.FTZ R193, R182, UR37 ;  /* 0x00000025b6c17c20 */ /* 0x000fe20008410000 */
[----:B--2---:R-:W-:Y:S02]  /*8f60*/  FSEL R156, R185, -INF , P2 ;  /* 0xff800000b99c7808 */ /* 0x004fe40001000000 */
[----:B------:R-:W-:Y:S01]  /*8f70*/  FMNMX.FTZ R185, R181, R192, !PT ;  /* 0x000000c0b5b97209 */ /* 0x000fe20007810000 */
[----:B------:R-:W-:Y:S01]  /*8f80*/  FMUL.FTZ R192, R157, UR37 ;  /* 0x000000259dc07c20 */ /* 0x000fe20008410000 */
[----:B-1----:R-:W-:Y:S01]  /*8f90*/  FSEL R157, R186, -INF , P1 ;  /* 0xff800000ba9d7808 */ /* 0x002fe20000800000 */
[----:B------:R-:W1:Y:S01]  /*8fa0*/  MUFU.TANH R190, R190 ;  /* 0x000000be00be7308 */ /* 0x000e620000002400 */
[----:B------:R-:W-:-:S02]  /*8fb0*/  ISETP.GT.AND P2, PT, R189, 0x39, PT ;  /* 0x00000039bd00780c */ /* 0x000fc40003f44270 */
[----:B------:R-:W-:Y:S02]  /*8fc0*/  FMNMX.FTZ R186, R156, R185, !PT ;  /* 0x000000b99cba7209 */ /* 0x000fe40007810000 */
[----:B------:R-:W-:Y:S02]  /*8fd0*/  ISETP.GT.AND P1, PT, R189, 0x40, PT ;  /* 0x00000040bd00780c */ /* 0x000fe40003f24270 */
[----:B0-----:R-:W-:Y:S01]  /*8fe0*/  FSEL R185, R187, -INF , P2 ;  /* 0xff800000bbb97808 */ /* 0x001fe20001000000 */
[----:B------:R-:W0:Y:S01]  /*8ff0*/  MUFU.TANH R191, R191 ;  /* 0x000000bf00bf7308 */ /* 0x000e220000002400 */
[----:B------:R-:W-:Y:S02]  /*9000*/  FMNMX.FTZ R194, R157, R186, !PT ;  /* 0x000000ba9dc27209 */ /* 0x000fe40007810000 */
[----:B------:R-:W-:Y:S02]  /*9010*/  ISETP.GT.AND P2, PT, R189, 0x41, PT ;  /* 0x00000041bd00780c */ /* 0x000fe40003f44270 */
[----:B---3--:R-:W-:-:S02]  /*9020*/  FSEL R186, R188, -INF , P1 ;  /* 0xff800000bcba7808 */ /* 0x008fc40000800000 */
[----:B------:R-:W-:Y:S01]  /*9030*/  FMNMX.FTZ R195, R185, R194, !PT ;  /* 0x000000c2b9c37209 */ /* 0x000fe20007810000 */
[----:B------:R-:W2:Y:S01]  /*9040*/  MUFU.TANH R192, R192 ;  /* 0x000000c000c07308 */ /* 0x000ea20000002400 */
[----:B------:R-:W-:Y:S02]  /*9050*/  ISETP.GT.AND P1, PT, R189, 0x48, PT ;  /* 0x00000048bd00780c */ /* 0x000fe40003f24270 */
[----:B-1----:R-:W-:Y:S01]  /*9060*/  FSEL R187, R190, -INF , P2 ;  /* 0xff800000bebb7808 */ /* 0x002fe20001000000 */
[----:B------:R-:W-:Y:S01]  /*9070*/  FMUL.FTZ R190, R183, UR37 ;  /* 0x00000025b7be7c20 */ /* 0x000fe20008410000 */
[----:B------:R-:W-:Y:S02]  /*9080*/  FMNMX.FTZ R182, R186, R195, !PT ;  /* 0x000000c3bab67209 */ /* 0x000fe40007810000 */
[----:B------:R-:W-:Y:S01]  /*9090*/  ISETP.GT.AND P2, PT, R189, 0x49, PT ;  /* 0x00000049bd00780c */ /* 0x000fe20003f44270 */
[----:B------:R1:W-:Y:S01]  /*90a0*/  MUFU.TANH R188, R193 ;  /* 0x000000c100bc7308 */ /* 0x0003e20000002400 */
[----:B0-----:R-:W-:-:S02]  /*90b0*/  FSEL R183, R191, -INF , P1 ;  /* 0xff800000bfb77808 */ /* 0x001fc40000800000 */
[----:B------:R-:W-:-:S04]  /*90c0*/  FMNMX.FTZ R194, R187, R182, !PT ;  /* 0x000000b6bbc27209 */ /* 0x000fc80007810000 */
[----:B------:R-:W-:Y:S01]  /*90d0*/  FMNMX.FTZ R191, R183, R194, !PT ;  /* 0x000000c2b7bf7209 */ /* 0x000fe20007810000 */
[----:B------:R0:W-:Y:S01]  /*90e0*/  MUFU.TANH R189, R190 ;  /* 0x000000be00bd7308 */ /* 0x0001e20000002400 */
[----:B--2---:R-:W-:Y:S01]  /*90f0*/  FSEL R182, R192, -INF , P2 ;  /* 0xff800000c0b67808 */ /* 0x004fe20001000000 */
[----:B-1----:R-:W1:Y:S03]  /*9100*/  SHFL.IDX PT, R193, R4, 0x1, 0x1c1f ;  /* 0x003c1f0004c17f89 */ /* 0x002e6600000e0000 */
[----:B------:R-:W-:-:S03]  /*9110*/  FMNMX.FTZ R191, R182, R191, !PT ;  /* 0x000000bfb6bf7209 */ /* 0x000fc60007810000 */
[----:B------:R-:W2:Y:S02]  /*9120*/  MUFU.TANH R2, R2 ;  /* 0x0000000200027308 */ /* 0x000ea40000002400 */
[----:B------:R-:W0:Y:S06]  /*9130*/  SHFL.BFLY PT, R192, R191, 0x2, 0x1f ;  /* 0x0c401f00bfc07f89 */ /* 0x000e2c00000e0000 */
[----:B------:R-:W3:Y:S08]  /*9140*/  MUFU.TANH R0, R0 ;  /* 0x0000000000007308 */ /* 0x000ef00000002400 */
[----:B------:R-:W4:Y:S01]  /*9150*/  MUFU.TANH R20, R20 ;  /* 0x0000001400147308 */ /* 0x000f220000002400 */
[----:B-1----:R-:W-:-:S05]  /*9160*/  IMAD.IADD R168, R168, 0x1, R193 ;  /* 0x00000001a8a87824 */ /* 0x002fca00078e02c1 */
[C---:B------:R-:W-:Y:S02]  /*9170*/  ISETP.GT.AND P1, PT, R168.reuse, RZ, PT ;  /* 0x000000ffa800720c */ /* 0x040fe40003f24270 */
[----:B------:R-:W1:Y:S01]  /*9180*/  MUFU.TANH R184, R184 ;  /* 0x000000b800b87308 */ /* 0x000e620000002400 */
[----:B------:R-:W-:Y:S02]  /*9190*/  ISETP.GT.AND P2, PT, R168, 0x1, PT ;  /* 0x00000001a800780c */ /* 0x000fe40003f44270 */
[----:B0-----:R-:W-:Y:S02]  /*91a0*/  FMNMX.FTZ R190, R191, R192, !PT ;  /* 0x000000c0bfbe7209 */ /* 0x001fe40007810000 */
[----:B--2---:R-:W-:Y:S02]  /*91b0*/  FSEL R2, R2, -INF , P1 ;  /* 0xff80000002027808 */ /* 0x004fe40000800000 */
[----:B------:R-:W-:Y:S01]  /*91c0*/  ISETP.GT.AND P1, PT, R168, 0x8, PT ;  /* 0x00000008a800780c */ /* 0x000fe20003f24270 */
[----:B------:R-:W0:Y:S01]  /*91d0*/  SHFL.BFLY PT, R191, R190, 0x1, 0x1f ;  /* 0x0c201f00bebf7f89 */ /* 0x000e2200000e0000 */
[----:B------:R-:W2:Y:S01]  /*91e0*/  MUFU.TANH R176, R176 ;  /* 0x000000b000b07308 */ /* 0x000ea20000002400 */
[----:B---3--:R-:W-:-:S02]  /*91f0*/  FSEL R0, R0, -INF , P2 ;  /* 0xff80000000007808 */ /* 0x008fc40001000000 */
[----:B------:R-:W-:Y:S02]  /*9200*/  ISETP.GT.AND P2, PT, R168, 0x9, PT ;  /* 0x00000009a800780c */ /* 0x000fe40003f44270 */
[----:B----4-:R-:W-:Y:S02]  /*9210*/  FSEL R20, R20, -INF , P1 ;  /* 0xff80000014147808 */ /* 0x010fe40000800000 */
[----:B------:R-:W-:Y:S01]  /*9220*/  ISETP.GT.AND P1, PT, R168, 0x10, PT ;  /* 0x00000010a800780c */ /* 0x000fe20003f24270 */
[----:B------:R-:W3:Y:S01]  /*9230*/  MUFU.TANH R177, R177 ;  /* 0x000000b100b17308 */ /* 0x000ee20000002400 */
[----:B-1----:R-:W-:Y:S02]  /*9240*/  FSEL R184, R184, -INF , P2 ;  /* 0xff800000b8b87808 */ /* 0x002fe40001000000 */
[C---:B------:R-:W-:Y:S02]  /*9250*/  ISETP.GT.AND P2, PT, R168.reuse, 0x11, PT ;  /* 0x00000011a800780c */ /* 0x040fe40003f44270 */
[----:B------:R-:W-:-:S02]  /*9260*/  ISETP.GT.AND P3, PT, R168, 0x18, PT ;  /* 0x00000018a800780c */ /* 0x000fc40003f64270 */
[----:B------:R-:W-:Y:S01]  /*9270*/  ISETP.GT.AND P4, PT, R168, 0x19, PT ;  /* 0x00000019a800780c */ /* 0x000fe20003f84270 */
[----:B------:R-:W1:Y:S01]  /*9280*/  MUFU.TANH R170, R170 ;  /* 0x000000aa00aa7308 */ /* 0x000e620000002400 */
[----:B--2---:R-:W-:Y:S02]  /*9290*/  FSEL R176, R176, -INF , P1 ;  /* 0xff800000b0b07808 */ /* 0x004fe40000800000 */
[----:B------:R-:W-:Y:S02]  /*92a0*/  FSEL R188, R188, -INF , P3 ;  /* 0xff800000bcbc7808 */ /* 0x000fe40001800000 */
[----:B------:R-:W-:Y:S02]  /*92b0*/  FSEL R189, R189, -INF , P4 ;  /* 0xff800000bdbd7808 */ /* 0x000fe40002000000 */
[----:B0-----:R-:W-:Y:S01]  /*92c0*/  FMNMX.FTZ R4, R190, R191, !PT ;  /* 0x000000bfbe047209 */ /* 0x001fe20007810000 */
[----:B------:R-:W0:Y:S01]  /*92d0*/  MUFU.TANH R171, R171 ;  /* 0x000000ab00ab7308 */ /* 0x000e220000002400 */
[----:B------:R-:W-:-:S02]  /*92e0*/  FMNMX.FTZ R191, R2, R228, !PT ;  /* 0x000000e402bf7209 */ /* 0x000fc40007810000 */
[----:B---3--:R-:W-:Y:S01]  /*92f0*/  FSEL R177, R177, -INF , P2 ;  /* 0xff800000b1b17808 */ /* 0x008fe20001000000 */
[----:B------:R-:W-:Y:S01]  /*9300*/  FMUL.FTZ R192, R4, UR5 ;  /* 0x0000000504c07c20 */ /* 0x000fe20008410000 */
[----:B------:R-:W-:Y:S02]  /*9310*/  FMNMX.FTZ R191, R0, R191, !PT ;  /* 0x000000bf00bf7209 */ /* 0x000fe40007810000 */
[----:B------:R-:W-:Y:S01]  /*9320*/  FSETP.NEU.FTZ.AND P1, PT, R4, -INF , PT ;  /* 0xff8000000400780b */ /* 0x000fe20003f3d000 */
[----:B------:R-:W2:Y:S01]  /*9330*/  MUFU.TANH R174, R174 ;  /* 0x000000ae00ae7308 */ /* 0x000ea20000002400 */
[----:B------:R-:W-:Y:S02]  /*9340*/  FMNMX.FTZ R191, R20, R191, !PT ;  /* 0x000000bf14bf7209 */ /* 0x000fe40007810000 */
[----:B------:R-:W-:Y:S02]  /*9350*/  ISETP.GT.AND P2, PT, R168, 0x20, PT ;  /* 0x00000020a800780c */ /* 0x000fe40003f44270 */
[----:B------:R-:W-:-:S02]  /*9360*/  FMNMX.FTZ R191, R184, R191, !PT ;  /* 0x000000bfb8bf7209 */ /* 0x000fc40007810000 */
[----:B------:R-:W-:Y:S01]  /*9370*/  ISETP.GT.AND P3, PT, R168, 0x21, PT ;  /* 0x00000021a800780c */ /* 0x000fe20003f64270 */
[----:B------:R-:W3:Y:S01]  /*9380*/  MUFU.TANH R175, R175 ;  /* 0x000000af00af7308 */ /* 0x000ee20000002400 */
[----:B------:R-:W-:Y:S02]  /*9390*/  FMNMX.FTZ R190, R176, R191, !PT ;  /* 0x000000bfb0be7209 */ /* 0x000fe40007810000 */
[----:B-1----:R-:W-:Y:S02]  /*93a0*/  FSEL R170, R170, -INF , P2 ;  /* 0xff800000aaaa7808 */ /* 0x002fe40001000000 */
[----:B------:R-:W-:Y:S02]  /*93b0*/  FMNMX.FTZ R191, R177, R190, !PT ;  /* 0x000000beb1bf7209 */ /* 0x000fe40007810000 */
[----:B------:R-:W-:Y:S01]  /*93c0*/  ISETP.GT.AND P2, PT, R168, 0x28, PT ;  /* 0x00000028a800780c */ /* 0x000fe20003f44270 */
[----:B------:R1:W-:Y:S01]  /*93d0*/  MUFU.TANH R3, R159 ;  /* 0x0000009f00037308 */ /* 0x0003e20000002400 */
[----:B------:R-:W-:-:S02]  /*93e0*/  FMNMX.FTZ R190, R188, R191, !PT ;  /* 0x000000bfbcbe7209 */ /* 0x000fc40007810000 */
[----:B0-----:R-:W-:Y:S02]  /*93f0*/  FSEL R171, R171, -INF , P3 ;  /* 0xff800000abab7808 */ /* 0x001fe40001800000 */
[----:B------:R-:W-:Y:S02]  /*9400*/  FMNMX.FTZ R191, R189, R190, !PT ;  /* 0x000000bebdbf7209 */ /* 0x000fe40007810000 */
[----:B------:R-:W-:Y:S01]  /*9410*/  ISETP.GT.AND P3, PT, R168, 0x29, PT ;  /* 0x00000029a800780c */ /* 0x000fe20003f64270 */
[----:B------:R-:W0:Y:S01]  /*9420*/  MUFU.TANH R162, R162 ;  /* 0x000000a200a27308 */ /* 0x000e220000002400 */
[----:B-1----:R-:W-:Y:S02]  /*9430*/  FSEL R159, R192, RZ, P1 ;  /* 0x000000ffc09f7208 */ /* 0x002fe40000800000 */
[----:B--2---:R-:W-:Y:S02]  /*9440*/  FSEL R174, R174, -INF , P2 ;  /* 0xff800000aeae7808 */ /* 0x004fe40001000000 */
[----:B------:R-:W-:Y:S01]  /*9450*/  ISETP.GT.AND P2, PT, R168, 0x30, PT ;  /* 0x00000030a800780c */ /* 0x000fe20003f44270 */
[--C-:B------:R-:W-:Y:S01]  /*9460*/  FFMA.FTZ R208, R160, UR5, -R159.reuse ;  /* 0x00000005a0d07c23 */ /* 0x100fe2000801089f */
[----:B------:R-:W-:Y:S01]  /*9470*/  FMNMX.FTZ R160, R170, R191, !PT ;  /* 0x000000bfaaa07209 */ /* 0x000fe20007810000 */
[----:B------:R-:W1:Y:S01]  /*9480*/  MUFU.TANH R163, R163 ;  /* 0x000000a300a37308 */ /* 0x000e620000002400 */
[--C-:B------:R-:W-:Y:S01]  /*9490*/  FFMA.FTZ R191, R169, UR5, -R159.reuse ;  /* 0x00000005a9bf7c23 */ /* 0x100fe2000801089f */
[----:B---3--:R-:W-:Y:S01]  /*94a0*/  FSEL R175, R175, -INF , P3 ;  /* 0xff800000afaf7808 */ /* 0x008fe20001800000 */
[--C-:B------:R-:W-:Y:S01]  /*94b0*/  FFMA.FTZ R210, R161, UR5, -R159.reuse ;  /* 0x00000005a1d27c23 */ /* 0x100fe2000801089f */
[----:B------:R-:W-:Y:S01]  /*94c0*/  FMNMX.FTZ R169, R171, R160, !PT ;  /* 0x000000a0aba97209 */ /* 0x000fe20007810000 */
[--C-:B------:R-:W-:Y:S01]  /*94d0*/  FFMA.FTZ R204, R164, UR5, -R159.reuse ;  /* 0x00000005a4cc7c23 */ /* 0x100fe2000801089f */
[----:B------:R-:W-:Y:S01]  /*94e0*/  ISETP.GT.AND P3, PT, R168, 0x31, PT ;  /* 0x00000031a800780c */ /* 0x000fe20003f64270 */
[--C-:B------:R-:W-:Y:S01]  /*94f0*/  FFMA.FTZ R206, R178, UR5, -R159.reuse ;  /* 0x00000005b2ce7c23 */ /* 0x100fe2000801089f */
[----:B------:R-:W2:Y:S01]  /*9500*/  MUFU.TANH R166, R166 ;  /* 0x000000a600a67308 */ /* 0x000ea20000002400 */
[----:B------:R-:W-:Y:S01]  /*9510*/  FMNMX.FTZ R190, R174, R169, !PT ;  /* 0x000000a9aebe7209 */ /* 0x000fe20007810000 */
[--C-:B------:R-:W-:Y:S01]  /*9520*/  FFMA.FTZ R198, R157, UR5, -R159.reuse ;  /* 0x000000059dc67c23 */ /* 0x100fe2000801089f */
[----:B0-----:R-:W-:Y:S01]  /*9530*/  FSEL R162, R162, -INF , P2 ;  /* 0xff800000a2a27808 */ /* 0x001fe20001000000 */
[--C-:B------:R-:W-:Y:S01]  /*9540*/  FFMA.FTZ R200, R152, UR5, -R159.reuse ;  /* 0x0000000598c87c23 */ /* 0x100fe2000801089f */
[----:B------:R-:W-:Y:S01]  /*9550*/  FMNMX.FTZ R161, R175, R190, !PT ;  /* 0x000000beafa17209 */ /* 0x000fe20007810000 */
[--C-:B------:R-:W-:Y:S01]  /*9560*/  FFMA.FTZ R202, R153, UR5, -R159.reuse ;  /* 0x0000000599ca7c23 */ /* 0x100fe2000801089f */
[----:B------:R-:W-:Y:S01]  /*9570*/  ISETP.GT.AND P2, PT, R168, 0x38, PT ;  /* 0x00000038a800780c */ /* 0x000fe20003f44270 */
[----:B------:R-:W0:Y:S01]  /*9580*/  MUFU.TANH R167, R167 ;  /* 0x000000a700a77308 */ /* 0x000e220000002400 */
[----:B-1----:R-:W-:Y:S01]  /*9590*/  FSEL R163, R163, -INF , P3 ;  /* 0xff800000a3a37808 */ /* 0x002fe20001800000 */
[--C-:B------:R-:W-:Y:S01]  /*95a0*/  FFMA.FTZ R165, R165, UR5, -R159.reuse ;  /* 0x00000005a5a57c23 */ /* 0x100fe2000801089f */
[----:B------:R-:W-:Y:S01]  /*95b0*/  FMNMX.FTZ R190, R162, R161, !PT ;  /* 0x000000a1a2be7209 */ /* 0x000fe20007810000 */
[--C-:B------:R-:W-:Y:S01]  /*95c0*/  FFMA.FTZ R161, R172, UR5, -R159.reuse ;  /* 0x00000005aca17c23 */ /* 0x100fe2000801089f */
[----:B------:R-:W-:Y:S01]  /*95d0*/  ISETP.GT.AND P3, PT, R168, 0x39, PT ;  /* 0x00000039a800780c */ /* 0x000fe20003f64270 */
[--C-:B------:R-:W-:Y:S01]  /*95e0*/  FFMA.FTZ R196, R181, UR5, -R159.reuse ;  /* 0x00000005b5c47c23 */ /* 0x100fe2000801089f */
[----:B------:R-:W-:Y:S01]  /*95f0*/  FMNMX.FTZ R169, R163, R190, !PT ;  /* 0x000000bea3a97209 */ /* 0x000fe20007810000 */
[----:B------:R-:W1:Y:S01]  /*9600*/  MUFU.TANH R154, R154 ;  /* 0x0000009a009a7308 */ /* 0x000e620000002400 */
[----:B--2---:R-:W-:Y:S01]  /*9610*/  FSEL R166, R166, -INF , P2 ;  /* 0xff800000a6a67808 */ /* 0x004fe20001000000 */
[--C-:B------:R-:W-:Y:S01]  /*9620*/  FFMA.FTZ R153, R185, UR5, -R159.reuse ;  /* 0x00000005b9997c23 */ /* 0x100fe2000801089f */
[----:B------:R-:W-:Y:S01]  /*9630*/  ISETP.GT.AND P2, PT, R168, 0x40, PT ;  /* 0x00000040a800780c */ /* 0x000fe20003f44270 */
[--C-:B------:R-:W-:Y:S01]  /*9640*/  FFMA.FTZ R192, R186, UR5, -R159.reuse ;  /* 0x00000005bac07c23 */ /* 0x100fe2000801089f */
[----:B------:R-:W-:Y:S01]  /*9650*/  FMNMX.FTZ R172, R166, R169, !PT ;  /* 0x000000a9a6ac7209 */ /* 0x000fe20007810000 */
[--C-:B------:R-:W-:Y:S01]  /*9660*/  FFMA.FTZ R152, R187, UR5, -R159.reuse ;  /* 0x00000005bb987c23 */ /* 0x100fe2000801089f */
[----:B------:R-:W-:Y:S01]  /*9670*/  FFMA.FTZ R194, R183, UR5, -R159 ;  /* 0x00000005b7c27c23 */ /* 0x000fe2000801089f */
[----:B------:R-:W2:Y:S01]  /*9680*/  MUFU.TANH R155, R155 ;  /* 0x0000009b009b7308 */ /* 0x000ea20000002400 */
[----:B0-----:R-:W-:-:S02]  /*9690*/  FSEL R167, R167, -INF , P3 ;  /* 0xff800000a7a77808 */ /* 0x001fc40001800000 */
[----:B------:R-:W-:-:S05]  /*96a0*/  ISETP.GT.AND P3, PT, R168, 0x41, PT ;  /* 0x00000041a800780c */ /* 0x000fca0003f64270 */
[----:B------:R-:W0:Y:S01]  /*96b0*/  MUFU.TANH R158, R158 ;  /* 0x0000009e009e7308 */ /* 0x000e220000002400 */
[----:B-1----:R-:W-:Y:S02]  /*96c0*/  FSEL R154, R154, -INF , P2 ;  /* 0xff8000009a9a7808 */ /* 0x002fe40001000000 */
[----:B------:R-:W-:-:S05]  /*96d0*/  ISETP.GT.AND P2, PT, R168, 0x48, PT ;  /* 0x00000048a800780c */ /* 0x000fca0003f44270 */
[----:B------:R1:W-:Y:S01]  /*96e0*/  MUFU.EX2 R160, R191 ;  /* 0x000000bf00a07308 */ /* 0x0003e20000000800 */
[----:B--2---:R-:W-:Y:S02]  /*96f0*/  FSEL R169, R155, -INF , P3 ;  /* 0xff8000009ba97808 */ /* 0x004fe40001800000 */
[----:B------:R-:W-:Y:S01]  /*9700*/  ISETP.GT.AND P3, PT, R168, 0x49, PT ;  /* 0x00000049a800780c */ /* 0x000fe20003f64270 */
[----:B------:R-:W-:-:S03]  /*9710*/  FFMA.FTZ R168, R173, UR5, -R159 ;  /* 0x00000005ada87c23 */ /* 0x000fc6000801089f */
[----:B------:R-:W-:Y:S01]  /*9720*/  FSEL R173, R3, -INF , P3 ;  /* 0xff80000003ad7808 */ /* 0x000fe20001800000 */
[----:B------:R-:W-:Y:S01]  /*9730*/  MUFU.EX2 R208, R208 ;  /* 0x000000d000d07308 */ /* 0x000fe20000000800 */
[----:B-1----:R-:W-:Y:S02]  /*9740*/  FMNMX.FTZ R191, R167, R172, !PT ;  /* 0x000000aca7bf7209 */ /* 0x002fe40007810000 */
[----:B0-----:R-:W-:Y:S02]  /*9750*/  FSEL R172, R158, -INF , P2 ;  /* 0xff8000009eac7808 */ /* 0x001fe40001000000 */
        /* <DEDUP_REMOVED lines=123> */
.L_x_2437:
        /* <DEDUP_REMOVED lines=31> */
[----:B------:R-:W-:Y:S02]  /*a100*/  F2FP.F16.F32.PACK_AB R195, R154, R195 ;  /* 0x000000c39ac3723e */ /* 0x000fe400000000ff */
[----:B------:R-:W-:Y:S01]  /*a110*/  MOV R20, UR4 ;  /* 0x0000000400147c02 */ /* 0x000fe20008000f00 */
[----:B------:R-:W-:Y:S06]  /*a120*/  @P1 BRA `(.L_x_2438) ;  /* 0xffffffbc004c1947 */ /* 0x000fec000383ffff */
.L_x_2427:
        /* <DEDUP_REMOVED lines=8> */
.L_x_2450:
        /* <DEDUP_REMOVED lines=9> */
.L_x_2440:
        /* <DEDUP_REMOVED lines=8> */
.L_x_2441:
[----:B-1----:R-:W-:Y:S05]  /*a2c0*/  @P1 BRA `(.L_x_2442) ;  /* 0x0000000000081947 */ /* 0x002fea0003800000 */
[----:B------:R-:W1:Y:S02]  /*a2d0*/  SYNCS.PHASECHK.TRANS64.TRYWAIT P1, [UR4+0x38830], R3 ;  /* 0x03883003ff0075a7 */ /* 0x000e640008020144 */
[----:B-1----:R-:W-:Y:S05]  /*a2e0*/  @!P1 BRA `(.L_x_2443) ;  /* 0x000000e000189947 */ /* 0x002fea0003800000 */
.L_x_2442:
        /* <DEDUP_REMOVED lines=655> */
.L_x_2444:
        /* <DEDUP_REMOVED lines=8> */
.L_x_2445:
[----:B---3--:R-:W-:Y:S05]  /*cc60*/  @P1 BRA `(.L_x_2446) ;  /* 0x0000000000081947 */ /* 0x008fea0003800000 */
[----:B------:R-:W3:Y:S02]  /*cc70*/  SYNCS.PHASECHK.TRANS64.TRYWAIT P1, [UR4+0x38850], R0 ;  /* 0x03885000ff0075a7 */ /* 0x000ee40008020144 */
[----:B---3--:R-:W-:Y:S05]  /*cc80*/  @!P1 BRA `(.L_x_2447) ;  /* 0x000000b400c89947 */ /* 0x008fea0003800000 */
.L_x_2446:
        /* <DEDUP_REMOVED lines=37> */
.L_x_2448:
        /* <DEDUP_REMOVED lines=265> */
.L_x_2449:
        /* <DEDUP_REMOVED lines=32> */
.L_x_2439:
        /* <DEDUP_REMOVED lines=131> */
.L_x_2451:
        /* <DEDUP_REMOVED lines=8> */
.L_x_2452:
[----:B-1----:R-:W-:Y:S05]  /*ea20*/  @P1 BRA `(.L_x_2453) ;  /* 0x0000000000081947 */ /* 0x002fea0003800000 */
[----:B------:R-:W1:Y:S02]  /*ea30*/  SYNCS.PHASECHK.TRANS64.TRYWAIT P1, [UR8+0x38850], R0 ;  /* 0x03885000ff0075a7 */ /* 0x000e640008020148 */
[----:B-1----:R-:W-:Y:S05]  /*ea40*/  @!P1 BRA `(.L_x_2454) ;  /* 0x0000009800709947 */ /* 0x002fea0003800000 */
.L_x_2453:
[----:B------:R-:W-:Y:S01]  /*ea50*/  R2UR UR4, R16 ;  /* 0x00000000100472ca */ /* 0x000fe200000e0000 */
[----:B------:R-:W-:Y:S01]  /*ea60*/  WARPGROUP.ARRIVE ;  /* 0x00000000000079c5 */ /* 0x000fe20000000000 */
[----:B------:R-:W-:Y:S01]  /*ea70*/  UMOV UR7, 0x40000040 ;  /* 0x4000004000077882 */ /* 0x000fe20000000000 */
[----:B-1----:R-:W1:Y:S01]  /*ea80*/  SHFL.BFLY PT, R7, R18, 0x2, 0x1f ;  /* 0x0c401f0012077f89 */ /* 0x002e6200000e0000 */
[----:B------:R-:W-:Y:S01]  /*ea90*/  IMAD.MOV.U32 R6, RZ, RZ, RZ ;  /* 0x000000ffff067224 */ /* 0x000fe200078e00ff */
[----:B------:R-:W-:Y:S02]  /*eaa0*/  MOV R13, UR5 ;  /* 0x00000005000d7c02 */ /* 0x000fe40008000f00 */
        /* <DEDUP_REMOVED lines=8> */
[----:B------:R-:W-:Y:S01]  /*eb30*/  IMAD.MOV.U32 R5, RZ, RZ, RZ ;  /* 0x000000ffff057224 */ /* 0x000fe200078e00ff */
[----:B------:R-:W0:Y:S04]  /*eb40*/  SHFL.BFLY PT, R0, R7, 0x1, 0x1f ;  /* 0x0c201f0007007f89 */ /* 0x000e2800000e0000 */
[----:B------:R-:W-:Y:S01]  /*eb50*/  UMOV UR6, UR4 ;  /* 0x0000000400067c82 */ /* 0x000fe20008000000 */
[----:B------:R-:W1:Y:S01]  /*eb60*/  SHFL.BFLY PT, R9, R2, 0x1, 0x1f ;  /* 0x0c201f0002097f89 */ /* 0x000e6200000e0000 */
[----:B------:R-:W-:Y:S01]  /*eb70*/  HGMMA.64x256x16.F32 R24, R208, gdesc[UR4].tnspB, R24, gsb0 ;  /* 0x43e00004d0187df0 */ /* 0x000fe20008000818 */
[----:B------:R-:W-:Y:S01]  /*eb80*/  UIADD3 UR6, UR4, 0x80, URZ ;  /* 0x0000008004067890 */ /* 0x000fe2000fffe03f */
[----:B------:R-:W-:Y:S01]  /*eb90*/  UMOV UR7, 0x40000040 ;  /* 0x4000004000077882 */ /* 0x000fe20000000000 */
        /* <DEDUP_REMOVED lines=42> */
.L_x_2455:
        /* <DEDUP_REMOVED lines=143> */
.L_x_2419:
[----:B------:R-:W0:Y:S08]  /*f730*/  S2UR UR4, SR_CgaCtaId ;  /* 0x00000000000479c3 */ /* 0x000e300000008800 */
[----:B------:R-:W-:Y:S06]  /*f740*/  BAR.SYNC.DEFER_BLOCKING 0x5, 0x180 ;  /* 0x0146000000007b1d */ /* 0x000fec0000010000 */
[----:B------:R-:W-:Y:S01]  /*f750*/  UMOV UR7, 0x400 ;  /* 0x0000040000077882 */ /* 0x000fe20000000000 */
[----:B------:R-:W-:Y:S01]  /*f760*/  BSSY B0, `(.L_x_2456) ;  /* 0x00002f1000007945 */ /* 0x000fe20003800000 */
[----:B0-----:R-:W-:-:S09]  /*f770*/  ULEA UR7, UR4, UR7, 0x18 ;  /* 0x0000000704077291 */ /* 0x001fd2000f8ec03f */
[----:B------:R-:W0:Y:S02]  /*f780*/  LDS.128 R4, [UR7+0x388d0] ;  /* 0x0388d007ff047984 */ /* 0x000e240008000c00 */
[----:B0-----:R-:W-:Y:S02]  /*f790*/  R2UR UR5, R5 ;  /* 0x00000000050572ca */ /* 0x001fe400000e0000 */
[----:B------:R-:W-:Y:S01]  /*f7a0*/  R2UR UR6, R6 ;  /* 0x00000000060672ca */ /* 0x000fe200000e0000 */
[----:B------:R-:W-:Y:S06]  /*f7b0*/  BAR.ARV 0x4, 0x180 ;  /* 0x0106000000007b1d */ /* 0x000fec0000002000 */
[----:B------:R-:W-:Y:S08]  /*f7c0*/  @P0 BRA `(.L_x_2457) ;  /* 0x0000002000080947 */ /* 0x000ff00003800000 */
[----:B------:R-:W2:Y:S01]  /*f7d0*/  LDL R9, [R1+0x4] ;  /* 0x0000040001097983 */ /* 0x000ea20000100800 */
[----:B------:R-:W0:Y:S01]  /*f7e0*/  S2UR UR4, SR_SWINHI ;  /* 0x00000000000479c3 */ /* 0x000e220000002f00 */
[----:B------:R-:W-:Y:S01]  /*f7f0*/  IMAD.MOV.U32 R98, RZ, RZ, 0x2 ;  /* 0x00000002ff627424 */ /* 0x000fe200078e00ff */
        /* <DEDUP_REMOVED lines=12> */
[----:B------:R-:W-:Y:S02]  /*f8c0*/  F2FP.F16.F32.PACK_AB R35, R161, R35 ;  /* 0x00000023a123723e */ /* 0x000fe400000000ff */
[----:B------:R-:W-:Y:S02]  /*f8d0*/  F2FP.F16.F32.PACK_AB R41, R160, R42 ;  /* 0x0000002aa029723e */ /* 0x000fe400000000ff */
[----:B------:R-:W-:Y:S01]  /*f8e0*/  F2FP.F16.F32.PACK_AB R48, R49, R48 ;  /* 0x000000303130723e */ /* 0x000fe200000000ff */
[----:B------:R-:W-:Y:S01]  /*f8f0*/  UMOV UR8, UR7 ;  /* 0x0000000700087c82 */ /* 0x000fe20008000000 */
[----:B0-----:R-:W-:Y:S01]  /*f900*/  UMOV UR9, UR4 ;  /* 0x0000000400097c82 */ /* 0x001fe20008000000 */
        /* <DEDUP_REMOVED lines=28> */
[----:B------:R-:W-:Y:S02]  /*fad0*/  R2UR UR12, R221 ;  /* 0x00000000dd0c72ca */ /* 0x000fe400000e0000 */
[----:B------:R-:W-:Y:S02]  /*fae0*/  R2UR UR14, R223 ;  /* 0x00000000df0e72ca */ /* 0x000fe400000e0000 */
[----:B------:R-:W-:Y:S01]  /*faf0*/  R2UR UR13, R214 ;  /* 0x00000000d60d72ca */ /* 0x000fe200000e0000 */
[----:B------:R-:W-:Y:S01]  /*fb00*/  BAR.SYNC.DEFER_BLOCKING 0x1, 0x100 ;  /* 0x0044000000007b1d */ /* 0x000fe20000010000 */
[----:B------:R-:W-:-:S02]  /*fb10*/  F2FP.F16.F32.PACK_AB R82, R85, R84 ;  /* 0x000000545552723e */ /* 0x000fc400000000ff */
[----:B------:R-:W-:Y:S02]  /*fb20*/  F2FP.F16.F32.PACK_AB R84, R89, R88 ;  /* 0x000000585954723e */ /* 0x000fe400000000ff */
[----:B------:R-:W-:Y:S01]  /*fb30*/  F2FP.F16.F32.PACK_AB R85, R91, R90 ;  /* 0x0000005a5b55723e */ /* 0x000fe200000000ff */
[----:B------:R-:W-:Y:S01]  /*fb40*/  UMOV UR4, URZ ;  /* 0x0000003f00047c82 */ /* 0x000fe20008000000 */
[----:B------:R-:W-:Y:S01]  /*fb50*/  F2FP.F16.F32.PACK_AB R86, R93, R92 ;  /* 0x0000005c5d56723e */ /* 0x000fe200000000ff */
[----:B------:R-:W-:Y:S01]  /*fb60*/  UIMAD.WIDE UR10, UR12, 0x4, UR10 ;  /* 0x000000040c0a78a5 */ /* 0x000fe2000f8e020a */
[----:B------:R-:W-:Y:S01]  /*fb70*/  F2FP.F16.F32.PACK_AB R97, R166, R165 ;  /* 0x000000a5a661723e */ /* 0x000fe200000000ff */
[----:B------:R-:W0:Y:S01]  /*fb80*/  LDC R16, c[0x0][0xbe8] ;  /* 0x0002fa00ff107b82 */ /* 0x000e220000000800 */
        /* <DEDUP_REMOVED lines=18> */
[----:B--2---:R-:W-:-:S03]  /*fcb0*/  IMAD.WIDE R98, R9, R98, UR8 ;  /* 0x0000000809627e25 */ /* 0x004fc6000f8e0262 */
[C---:B------:R-:W-:Y:S02]  /*fcc0*/  IADD3 R167, P1, R98.reuse, 0x20, RZ ;  /* 0x0000002062a77810 */ /* 0x040fe40007f3e0ff */
[C---:B------:R-:W-:Y:S02]  /*fcd0*/  IADD3 R169, P0, R98.reuse, 0x40, RZ ;  /* 0x0000004062a97810 */ /* 0x040fe40007f1e0ff */
[C---:B------:R-:W-:Y:S01]  /*fce0*/  LOP3.LUT R5, R98.reuse, 0x380, RZ, 0xc0, !PT ;  /* 0x0000038062057812 */ /* 0x040fe200078ec0ff */
[--C-:B------:R-:W-:Y:S01]  /*fcf0*/  IMAD.X R11, RZ, RZ, R99.reuse, P1 ;  /* 0x000000ffff0b7224 */ /* 0x100fe200008e0663 */
[C---:B------:R-:W-:Y:S02]  /*fd00*/  IADD3 R171, P4, R98.reuse, 0x60, RZ ;  /* 0x0000006062ab7810 */ /* 0x040fe40007f9e0ff */
[C---:B------:R-:W-:Y:S02]  /*fd10*/  IADD3 R173, P3, R98.reuse, 0x4000, RZ ;  /* 0x0000400062ad7810 */ /* 0x040fe40007f7e0ff */
[C---:B------:R-:W-:Y:S01]  /*fd20*/  IADD3 R175, P6, R98.reuse, 0x4020, RZ ;  /* 0x0000402062af7810 */ /* 0x040fe20007fde0ff */
[--C-:B------:R-:W-:Y:S01]  /*fd30*/  IMAD.X R15, RZ, RZ, R99.reuse, P4 ;  /* 0x000000ffff0f7224 */ /* 0x100fe200020e0663 */
[C---:B------:R-:W-:Y:S01]  /*fd40*/  IADD3 R177, P5, R98.reuse, 0x4040, RZ ;  /* 0x0000404062b17810 */ /* 0x040fe20007fbe0ff */
[--C-:B------:R-:W-:Y:S01]  /*fd50*/  IMAD.X R19, RZ, RZ, R99.reuse, P3 ;  /* 0x000000ffff137224 */ /* 0x100fe200018e0663 */
[C---:B------:R-:W-:Y:S01]  /*fd60*/  IADD3 R179, P2, R98.reuse, 0x4060, RZ ;  /* 0x0000406062b37810 */ /* 0x040fe20007f5e0ff */
[--C-:B------:R-:W-:Y:S01]  /*fd70*/  IMAD.X R21, RZ, RZ, R99.reuse, P6 ;  /* 0x000000ffff157224 */ /* 0x100fe200030e0663 */
[----:B------:R-:W-:Y:S01]  /*fd80*/  IADD3 R181, P1, R98, 0x8000, RZ ;  /* 0x0000800062b57810 */ /* 0x000fe20007f3e0ff */
[--C-:B------:R-:W-:Y:S01]  /*fd90*/  IMAD.X R31, RZ, RZ, R99.reuse, P5 ;  /* 0x000000ffff1f7224 */ /* 0x100fe200028e0663 */
[----:B------:R-:W-:Y:S01]  /*fda0*/  LOP3.LUT R10, R167, 0x380, RZ, 0xc0, !PT ;  /* 0x00000380a70a7812 */ /* 0x000fe200078ec0ff */
[--C-:B------:R-:W-:Y:S01]  /*fdb0*/  IMAD.X R39, RZ, RZ, R99.reuse, P2 ;  /* 0x000000ffff277224 */ /* 0x100fe200010e0663 */
[----:B------:R-:W-:Y:S01]  /*fdc0*/  LOP3.LUT R12, R169, 0x380, RZ, 0xc0, !PT ;  /* 0x00000380a90c7812 */ /* 0x000fe200078ec0ff */
[----:B------:R-:W-:Y:S01]  /*fdd0*/  IMAD.X R47, RZ, RZ, R99, P1 ;  /* 0x000000ffff2f7224 */ /* 0x000fe200008e0663 */
[----:B------:R-:W-:-:S02]  /*fde0*/  SHF.R.U64 R5, R5, 0x3, RZ ;  /* 0x0000000305057819 */ /* 0x000fc400000012ff */
[----:B------:R-:W-:Y:S02]  /*fdf0*/  LOP3.LUT R14, R171, 0x380, RZ, 0xc0, !PT ;  /* 0x00000380ab0e7812 */ /* 0x000fe400078ec0ff */
[----:B------:R-:W-:Y:S02]  /*fe00*/  LOP3.LUT R18, R173, 0x380, RZ, 0xc0, !PT ;  /* 0x00000380ad127812 */ /* 0x000fe400078ec0ff */
[----:B------:R-:W-:Y:S02]  /*fe10*/  IADD3.X R13, RZ, R99, RZ, P0, !PT ;  /* 0x00000063ff0d7210 */ /* 0x000fe400007fe4ff */
[----:B------:R-:W-:Y:S02]  /*fe20*/  SHF.R.U64 R10, R10, 0x3, RZ ;  /* 0x000000030a0a7819 */ /* 0x000fe400000012ff */
[C---:B------:R-:W-:Y:S02]  /*fe30*/  IADD3 R54, P0, R98.reuse, 0x8020, RZ ;  /* 0x0000802062367810 */ /* 0x040fe40007f1e0ff */
[----:B------:R-:W-:-:S02]  /*fe40*/  IADD3 R62, P4, R98, 0x8040, RZ ;  /* 0x00008040623e7810 */ /* 0x000fc40007f9e0ff */
        /* <DEDUP_REMOVED lines=8> */
[----:B------:R-:W-:Y:S01]  /*fed0*/  IMAD.X R95, RZ, RZ, R99, P5 ;  /* 0x000000ffff5f7224 */ /* 0x000fe200028e0663 */
[----:B------:R-:W-:-:S02]  /*fee0*/  SHF.R.U64 R12, R12, 0x3, RZ ;  /* 0x000000030c0c7819 */ /* 0x000fc400000012ff */
[----:B------:R-:W-:Y:S01]  /*fef0*/  LOP3.LUT R20, R175, 0x380, RZ, 0xc0, !PT ;  /* 0x00000380af147812 */ /* 0x000fe200078ec0ff */
[--C-:B------:R-:W-:Y:S01]  /*ff00*/  IMAD.X R9, RZ, RZ, R99.reuse, P1 ;  /* 0x000000ffff097224 */ /* 0x100fe200008e0663 */
[----:B------:R-:W-:Y:S01]  /*ff10*/  LOP3.LUT R98, R5, R98, RZ, 0x3c, !PT ;  /* 0x0000006205627212 */ /* 0x000fe200078e3cff */
[----:B------:R-:W-:Y:S01]  /*ff20*/  IMAD.X R5, RZ, RZ, R99, P2 ;  /* 0x000000ffff057224 */ /* 0x000fe200010e0663 */
[----:B------:R-:W-:Y:S02]  /*ff30*/  SHF.R.U64 R14, R14, 0x3, RZ ;  /* 0x000000030e0e7819 */ /* 0x000fe400000012ff */
[----:B------:R-:W-:Y:S02]  /*ff40*/  LOP3.LUT R30, R177, 0x380, RZ, 0xc0, !PT ;  /* 0x00000380b11e7812 */ /* 0x000fe400078ec0ff */
[----:B------:R-:W-:Y:S02]  /*ff50*/  SHF.R.U64 R18, R18, 0x3, RZ ;  /* 0x0000000312127819 */ /* 0x000fe400000012ff */
[----:B------:R-:W-:-:S02]  /*ff60*/  LOP3.LUT R38, R179, 0x380, RZ, 0xc0, !PT ;  /* 0x00000380b3267812 */ /* 0x000fc400078ec0ff */
[----:B------:R-:W-:Y:S02]  /*ff70*/  LOP3.LUT R10, R10, R167, RZ, 0x3c, !PT ;  /* 0x000000a70a0a7212 */ /* 0x000fe400078e3cff */
[----:B------:R-:W-:Y:S02]  /*ff80*/  LOP3.LUT R46, R181, 0x380, RZ, 0xc0, !PT ;  /* 0x00000380b52e7812 */ /* 0x000fe400078ec0ff */
[----:B------:R-:W-:Y:S02]  /*ff90*/  LOP3.LUT R12, R12, R169, RZ, 0x3c, !PT ;  /* 0x000000a90c0c7212 */ /* 0x000fe400078e3cff */
[----:B------:R-:W-:Y:S02]  /*ffa0*/  SHF.R.U64 R20, R20, 0x3, RZ ;  /* 0x0000000314147819 */ /* 0x000fe400000012ff */
[----:B------:R-:W-:Y:S02]  /*ffb0*/  LOP3.LUT R167, R54, 0x380, RZ, 0xc0, !PT ;  /* 0x0000038036a77812 */ /* 0x000fe400078ec0ff */
[----:B------:R-:W-:-:S02]  /*ffc0*/  IADD3.X R55, RZ, R99, RZ, P0, !PT ;  /* 0x00000063ff377210 */ /* 0x000fc400007fe4ff */
[----:B------:R-:W-:Y:S02]  /*ffd0*/  LOP3.LUT R14, R14, R171, RZ, 0x3c, !PT ;  /* 0x000000ab0e0e7212 */ /* 0x000fe400078e3cff */
[----:B------:R-:W-:Y:S02]  /*ffe0*/  SHF.R.U64 R30, R30, 0x3, RZ ;  /* 0x000000031e1e7819 */ /* 0x000fe400000012ff */
[----:B------:R-:W-:Y:S02]  /*fff0*/  LOP3.LUT R169, R62, 0x380, RZ, 0xc0, !PT ;  /* 0x000003803ea97812 */ /* 0x000fe400078ec0ff */
[----:B------:R-:W-:Y:S02]  /*10000*/  MOV R98, R98 ;  /* 0x0000006200627202 */ /* 0x000fe40000000f00 */
[----:B------:R-:W-:Y:S02]  /*10010*/  LOP3.LUT R18, R18, R173, RZ, 0x3c, !PT ;  /* 0x000000ad12127212 */ /* 0x000fe400078e3cff */
[----:B------:R-:W-:Y:S01]  /*10020*/  SHF.R.U64 R38, R38, 0x3, RZ ;  /* 0x0000000326267819 */ /* 0x000fe200000012ff */
[----:B------:R1:W-:Y:S01]  /*10030*/  STSM.16.M88.4 [R98], R24 ;  /* 0x0000001862007844 */ /* 0x0003e20000000200 */
[----:B------:R-:W-:-:S02]  /*10040*/  LOP3.LUT R171, R70, 0x380, RZ, 0xc0, !PT ;  /* 0x0000038046ab7812 */ /* 0x000fc400078ec0ff */
[----:B------:R-:W-:Y:S02]  /*10050*/  LOP3.LUT R99, R23, 0x380, RZ, 0xc0, !PT ;  /* 0x0000038017637812 */ /* 0x000fe400078ec0ff */
[----:B------:R-:W-:Y:S02]  /*10060*/  SHF.R.U64 R46, R46, 0x3, RZ ;  /* 0x000000032e2e7819 */ /* 0x000fe400000012ff */
[----:B------:R-:W-:Y:S02]  /*10070*/  LOP3.LUT R173, R78, 0x380, RZ, 0xc0, !PT ;  /* 0x000003804ead7812 */ /* 0x000fe400078ec0ff */
[----:B------:R-:W-:Y:S02]  /*10080*/  LOP3.LUT R163, R6, 0x380, RZ, 0xc0, !PT ;  /* 0x0000038006a37812 */ /* 0x000fe400078ec0ff */
[----:B------:R-:W-:Y:S02]  /*10090*/  LOP3.LUT R20, R20, R175, RZ, 0x3c, !PT ;  /* 0x000000af14147212 */ /* 0x000fe400078e3cff */
[----:B------:R-:W-:-:S02]  /*100a0*/  SHF.R.U64 R167, R167, 0x3, RZ ;  /* 0x00000003a7a77819 */ /* 0x000fc400000012ff */
[----:B------:R-:W-:Y:S02]  /*100b0*/  LOP3.LUT R94, R4, 0x380, RZ, 0xc0, !PT ;  /* 0x00000380045e7812 */ /* 0x000fe400078ec0ff */
[----:B------:R-:W-:Y:S02]  /*100c0*/  MOV R10, R10 ;  /* 0x0000000a000a7202 */ /* 0x000fe40000000f00 */
[----:B------:R-:W-:Y:S02]  /*100d0*/  LOP3.LUT R30, R30, R177, RZ, 0x3c, !PT ;  /* 0x000000b11e1e7212 */ /* 0x000fe400078e3cff */
[----:B------:R-:W-:Y:S01]  /*100e0*/  SHF.R.U64 R169, R169, 0x3, RZ ;  /* 0x00000003a9a97819 */ /* 0x000fe200000012ff */
[----:B------:R2:W-:Y:S01]  /*100f0*/  STSM.16.M88.4 [R10], R32 ;  /* 0x000000200a007844 */ /* 0x0005e20000000200 */
[----:B------:R-:W-:Y:S02]  /*10100*/  MOV R12, R12 ;  /* 0x0000000c000c7202 */ /* 0x000fe40000000f00 */
[----:B------:R-:W-:-:S02]  /*10110*/  LOP3.LUT R38, R38, R179, RZ, 0x3c, !PT ;  /* 0x000000b326267212 */ /* 0x000fc400078e3cff */
[----:B------:R-:W-:Y:S01]  /*10120*/  SHF.R.U64 R171, R171, 0x3, RZ ;  /* 0x00000003abab7819 */ /* 0x000fe200000012ff */
[----:B------:R3:W-:Y:S01]  /*10130*/  STSM.16.M88.4 [R12], R40 ;  /* 0x000000280c007844 */ /* 0x0007e20000000200 */
[----:B------:R-:W-:Y:S02]  /*10140*/  SHF.R.U64 R28, R99, 0x3, RZ ;  /* 0x00000003631c7819 */ /* 0x000fe400000012ff */
[----:B------:R-:W-:Y:S02]  /*10150*/  MOV R14, R14 ;  /* 0x0000000e000e7202 */ /* 0x000fe40000000f00 */
[----:B------:R-:W-:Y:S02]  /*10160*/  LOP3.LUT R46, R46, R181, RZ, 0x3c, !PT ;  /* 0x000000b52e2e7212 */ /* 0x000fe400078e3cff */
[----:B------:R-:W-:Y:S01]  /*10170*/  SHF.R.U64 R173, R173, 0x3, RZ ;  /* 0x00000003adad7819 */ /* 0x000fe200000012ff */
[----:B------:R4:W-:Y:S01]  /*10180*/  STSM.16.M88.4 [R14], R48 ;  /* 0x000000300e007844 */ /* 0x0009e20000000200 */
[----:B------:R-:W-:-:S02]  /*10190*/  SHF.R.U64 R99, R163, 0x3, RZ ;  /* 0x00000003a3637819 */ /* 0x000fc400000012ff */
[----:B------:R-:W-:Y:S02]  /*101a0*/  MOV R18, R18 ;  /* 0x0000001200127202 */ /* 0x000fe40000000f00 */
[----:B------:R-:W-:Y:S02]  /*101b0*/  LOP3.LUT R54, R167, R54, RZ, 0x3c, !PT ;  /* 0x00000036a7367212 */ /* 0x000fe400078e3cff */
[----:B------:R-:W-:Y:S01]  /*101c0*/  SHF.R.U64 R29, R94, 0x3, RZ ;  /* 0x000000035e1d7819 */ /* 0x000fe200000012ff */
[----:B------:R4:W-:Y:S01]  /*101d0*/  STSM.16.M88.4 [R18], R56 ;  /* 0x0000003812007844 */ /* 0x0009e20000000200 */
[----:B------:R-:W-:Y:S02]  /*101e0*/  MOV R20, R20 ;  /* 0x0000001400147202 */ /* 0x000fe40000000f00 */
[----:B------:R-:W-:Y:S02]  /*101f0*/  LOP3.LUT R62, R169, R62, RZ, 0x3c, !PT ;  /* 0x0000003ea93e7212 */ /* 0x000fe400078e3cff */
[----:B------:R-:W-:Y:S01]  /*10200*/  MOV R30, R30 ;  /* 0x0000001e001e7202 */ /* 0x000fe20000000f00 */
[----:B------:R4:W-:Y:S01]  /*10210*/  STSM.16.M88.4 [R20], R64 ;  /* 0x0000004014007844 */ /* 0x0009e20000000200 */
[----:B------:R-:W-:-:S02]  /*10220*/  LOP3.LUT R70, R171, R70, RZ, 0x3c, !PT ;  /* 0x00000046ab467212 */ /* 0x000fc400078e3cff */
[----:B------:R-:W-:Y:S01]  /*10230*/  MOV R38, R38 ;  /* 0x0000002600267202 */ /* 0x000fe20000000f00 */
[----:B------:R4:W-:Y:S01]  /*10240*/  STSM.16.M88.4 [R30], R72 ;  /* 0x000000481e007844 */ /* 0x0009e20000000200 */
[----:B------:R-:W-:Y:S02]  /*10250*/  LOP3.LUT R78, R173, R78, RZ, 0x3c, !PT ;  /* 0x0000004ead4e7212 */ /* 0x000fe400078e3cff */
[----:B------:R-:W-:Y:S01]  /*10260*/  LOP3.LUT R8, R99, R6, RZ, 0x3c, !PT ;  /* 0x0000000663087212 */ /* 0x000fe200078e3cff */
[----:B------:R4:W-:Y:S01]  /*10270*/  STSM.16.M88.4 [R38], R80 ;  /* 0x0000005026007844 */ /* 0x0009e20000000200 */
[----:B------:R-:W-:Y:S02]  /*10280*/  MOV R46, R46 ;  /* 0x0000002e002e7202 */ /* 0x000fe40000000f00 */
[----:B------:R-:W-:Y:S02]  /*10290*/  LOP3.LUT R94, R29, R4, RZ, 0x3c, !PT ;  /* 0x000000041d5e7212 */ /* 0x000fe400078e3cff */
[----:B------:R-:W-:Y:S01]  /*102a0*/  MOV R54, R54 ;  /* 0x0000003600367202 */ /* 0x000fe20000000f00 */
[----:B------:R4:W-:Y:S01]  /*102b0*/  STSM.16.M88.4 [R46], R84 ;  /* 0x000000542e007844 */ /* 0x0009e20000000200 */
[----:B-1----:R-:W-:-:S02]  /*102c0*/  F2FP.F16.F32.PACK_AB R98, R101, R100 ;  /* 0x000000646562723e */ /* 0x002fc400000000ff */
[----:B------:R-:W-:Y:S02]  /*102d0*/  F2FP.F16.F32.PACK_AB R99, R103, R102 ;  /* 0x000000666763723e */ /* 0x000fe400000000ff */
[----:B------:R-:W-:Y:S02]  /*102e0*/  LOP3.LUT R4, R28, R23, RZ, 0x3c, !PT ;  /* 0x000000171c047212 */ /* 0x000fe400078e3cff */
[----:B------:R-:W-:Y:S01]  /*102f0*/  MOV R62, R62 ;  /* 0x0000003e003e7202 */ /* 0x000fe20000000f00 */
[----:B------:R4:W-:Y:S01]  /*10300*/  STSM.16.M88.4 [R54], R96 ;  /* 0x0000006036007844 */ /* 0x0009e20000000200 */
[----:B------:R-:W-:Y:S02]  /*10310*/  MOV R70, R70 ;  /* 0x0000004600467202 */ /* 0x000fe40000000f00 */
[----:B------:R-:W-:Y:S01]  /*10320*/  MOV R78, R78 ;  /* 0x0000004e004e7202 */ /* 0x000fe20000000f00 */
[----:B------:R4:W-:Y:S01]  /*10330*/  STSM.16.M88.4 [R62], R104 ;  /* 0x000000683e007844 */ /* 0x0009e20000000200 */
[----:B------:R-:W-:-:S02]  /*10340*/  MOV R94, R94 ;  /* 0x0000005e005e7202 */ /* 0x000fc40000000f00 */
[----:B------:R-:W-:Y:S01]  /*10350*/  MOV R6, R4 ;  /* 0x0000000400067202 */ /* 0x000fe20000000f00 */
[----:B------:R4:W-:Y:S01]  /*10360*/  STSM.16.M88.4 [R70], R112 ;  /* 0x0000007046007844 */ /* 0x0009e20000000200 */
[----:B------:R-:W-:Y:S01]  /*10370*/  MOV R8, R8 ;  /* 0x0000000800087202 */ /* 0x000fe20000000f00 */
[----:B------:R-:W-:Y:S01]  /*10380*/  IMAD.U32 R5, RZ, RZ, UR11 ;  /* 0x0000000bff057e24 */ /* 0x000fe2000f8e00ff */
[----:B------:R-:W-:Y:S01]  /*10390*/  PLOP3.LUT P0, PT, PT, PT, UP0, 0x80, 0x0 ;  /* 0x000000000000781c */ /* 0x000fe20003f0f008 */
[----:B------:R4:W-:Y:S01]  /*103a0*/  STSM.16.M88.4 [R78], R120 ;  /* 0x000000784e007844 */ /* 0x0009e20000000200 */
[----:B------:R-:W-:Y:S01]  /*103b0*/  MOV R4, UR10 ;  /* 0x0000000a00047c02 */ /* 0x000fe20008000f00 */
[----:B------:R-:W-:Y:S02]  /*103c0*/  ULDC.64 UR10, c[0x0][0xc08] ;  /* 0x00030200000a7ab9 */ /* 0x000fe40000000a00 */
[----:B------:R4:W-:Y:S04]  /*103d0*/  STSM.16.M88.4 [R94], R128 ;  /* 0x000000805e007844 */ /* 0x0009e80000000200 */
[----:B------:R4:W-:Y:S04]  /*103e0*/  STSM.16.M88.4 [R6], R136 ;  /* 0x0000008806007844 */ /* 0x0009e80000000200 */
[----:B------:R4:W-:Y:S01]  /*103f0*/  STSM.16.M88.4 [R8], R144 ;  /* 0x0000009008007844 */ /* 0x0009e20000000200 */
[----:B------:R-:W-:Y:S06]  /*10400*/  BAR.SYNC.DEFER_BLOCKING 0x1, 0x100 ;  /* 0x0044000000007b1d */ /* 0x000fec0000010000 */
[----:B------:R-:W4:Y:S01]  /*10410*/  @P0 LDG.E R3, desc[UR38][R4.64] ;  /* 0x0000002604030981 */ /* 0x000f22000c1e1900 */
[----:B------:R-:W-:Y:S01]  /*10420*/  UISETP.NE.U32.AND UP1, UPT, UR10, URZ, UPT ;  /* 0x0000003f0a00728c */ /* 0x000fe2000bf25070 */
[----:B0-----:R-:W-:Y:S01]  /*10430*/  ISETP.NE.AND P1, PT, R16, 0x1, PT ;  /* 0x000000011000780c */ /* 0x001fe20003f25270 */
[----:B--2---:R-:W-:-:S02]  /*10440*/  VIADD R10, R216, UR13 ;  /* 0x0000000dd80a7c36 */ /* 0x004fc40008000000 */
[----:B------:R-:W-:-:S06]  /*10450*/  UISETP.NE.AND.EX UP1, UPT, UR11, URZ, UPT, UP1 ;  /* 0x0000003f0b00728c */ /* 0x000fcc000bf25310 */
[----:B------:R-:W-:-:S04]  /*10460*/  PLOP3.LUT P2, PT, PT, PT, UP1, 0x80, 0x0 ;  /* 0x000000000000781c */ /* 0x000fc80003f4f018 */
[----:B------:R-:W0:Y:S01]  /*10470*/  @P1 LDC R9, c[0x0][0xbec] ;  /* 0x0002fb00ff091b82 */ /* 0x000e220000000800 */
[----:B------:R-:W-:-:S04]  /*10480*/  @UP1 ULEA UR10, UP2, UR12, UR10, 0x2 ;  /* 0x0000000a0c0a1291 */ /* 0x000fc8000f84103f */
[----:B------:R-:W-:Y:S02]  /*10490*/  @UP1 ULEA.HI.X UR11, UR12, UR11, UR14, 0x2, UP2 ;  /* 0x0000000b0c0b1291 */ /* 0x000fe400090f140e */
[----:B---3--:R-:W-:Y:S01]  /*104a0*/  IMAD.U32 R12, RZ, RZ, UR10 ;  /* 0x0000000aff0c7e24 */ /* 0x008fe2000f8e00ff */
[----:B------:R-:W-:Y:S01]  /*104b0*/  ULDC UR12, c[0x0][0xa88] ;  /* 0x0002a200000c7ab9 */ /* 0x000fe20000000800 */
[----:B------:R-:W1:Y:S02]  /*104c0*/  @P1 LDC R11, c[0x0][0xbf0] ;  /* 0x0002fc00ff0b1b82 */ /* 0x000e640000000800 */
[----:B------:R-:W-:Y:S01]  /*104d0*/  IMAD.U32 R13, RZ, RZ, UR11 ;  /* 0x0000000bff0d7e24 */ /* 0x000fe2000f8e00ff */
[----:B----4-:R-:W-:Y:S01]  /*104e0*/  @P0 R2UR UR4, R3 ;  /* 0x00000000030402ca */ /* 0x010fe200000e0000 */
[----:B------:R-:W-:-:S06]  /*104f0*/  IMAD.U32 R3, RZ, RZ, UR12 ;  /* 0x0000000cff037e24 */ /* 0x000fcc000f8e00ff */
[----:B------:R2:W5:Y:S01]  /*10500*/  @P2 LDG.E R3, desc[UR38][R12.64] ;  /* 0x000000260c032981 */ /* 0x000562000c1e1900 */
[----:B01----:R-:W-:Y:S07]  /*10510*/  @P2 BRA `(.L_x_2458) ;  /* 0x0000000000102947 */ /* 0x003fee0003800000 */
[----:B------:R-:W-:Y:S05]  /*10520*/  @!P0 BRA `(.L_x_2458) ;  /* 0x00000000000c8947 */ /* 0x000fea0003800000 */
[----:B------:R-:W3:Y:S04]  /*10530*/  LDG.E R6, desc[UR38][R4.64] ;  /* 0x0000002604067981 */ /* 0x000ee8000c1e1900 */
[----:B-----5:R-:W3:Y:S02]  /*10540*/  LDG.E R3, desc[UR38][R4.64+0x4] ;  /* 0x0000042604037981 */ /* 0x020ee4000c1e1900 */
[----:B---3--:R-:W-:-:S07]  /*10550*/  IMAD.IADD R3, R3, 0x1, -R6 ;  /* 0x0000000103037824 */ /* 0x008fce00078e0a06 */
.L_x_2458:
[----:B------:R-:W3:Y:S01]  /*10560*/  LDL R14, [R1] ;  /* 0x00000000010e7983 */ /* 0x000ee20000100800 */
[----:B------:R-:W-:Y:S01]  /*10570*/  R2UR UR21, R222 ;  /* 0x00000000de1572ca */ /* 0x000fe200000e0000 */
[----:B------:R-:W-:Y:S01]  /*10580*/  ULDC.64 UR16, c[0x0][0xb90] ;  /* 0x0002e40000107ab9 */ /* 0x000fe20000000a00 */
[----:B------:R-:W-:Y:S01]  /*10590*/  R2UR UR19, R223 ;  /* 0x00000000df1372ca */ /* 0x000fe200000e0000 */
[----:B------:R-:W-:Y:S01]  /*105a0*/  @P1 IMAD.HI.U32 R4, R10, R9, RZ ;  /* 0x000000090a041227 */ /* 0x000fe200078e00ff */
[----:B------:R-:W-:Y:S01]  /*105b0*/  R2UR UR18, R221 ;  /* 0x00000000dd1272ca */ /* 0x000fe200000e0000 */
[----:B------:R-:W-:Y:S01]  /*105c0*/  USHF.R.S32.HI UR11, URZ, 0x1f, UR4 ;  /* 0x0000001f3f0b7899 */ /* 0x000fe20008011404 */
[----:B------:R-:W-:Y:S01]  /*105d0*/  MOV R8, R10 ;  /* 0x0000000a00087202 */ /* 0x000fe20000000f00 */
[----:B------:R-:W-:Y:S01]  /*105e0*/  UMOV UR10, UR4 ;  /* 0x00000004000a7c82 */ /* 0x000fe20008000000 */
[----:B------:R-:W-:Y:S01]  /*105f0*/  @P1 SHF.R.U32.HI R8, RZ, R11, R4 ;  /* 0x0000000bff081219 */ /* 0x000fe20000011604 */
[----:B------:R-:W-:Y:S01]  /*10600*/  IMAD R4, R224, 0x40, R22 ;  /* 0x00000040e0047824 */ /* 0x000fe200078e0216 */
[----:B------:R-:W-:Y:S01]  /*10610*/  R2UR UR20, R214 ;  /* 0x00000000d61472ca */ /* 0x000fe200000e0000 */
[----:B------:R-:W-:Y:S01]  /*10620*/  IMAD.MOV.U32 R5, RZ, RZ, 0x2 ;  /* 0x00000002ff057424 */ /* 0x000fe200078e00ff */
[--C-:B------:R-:W-:Y:S01]  /*10630*/  SHF.R.S32.HI R9, RZ, 0x1f, R8.reuse ;  /* 0x0000001fff097819 */ /* 0x100fe20000011408 */
[----:B------:R-:W-:Y:S01]  /*10640*/  USHF.R.S32.HI UR15, URZ, 0x1f, UR21 ;  /* 0x0000001f3f0f7899 */ /* 0x000fe20008011415 */
[----:B------:R-:W-:Y:S01]  /*10650*/  IMAD.MOV R11, RZ, RZ, -R8 ;  /* 0x000000ffff0b7224 */ /* 0x000fe200078e0a08 */
[----:B------:R-:W-:Y:S01]  /*10660*/  USEL UR19, UR19, URZ, !UP0 ;  /* 0x0000003f13137287 */ /* 0x000fe2000c000000 */
[----:B------:R-:W-:Y:S01]  /*10670*/  IMAD.WIDE R4, R4, R5, UR8 ;  /* 0x0000000804047e25 */ /* 0x000fe2000f8e0205 */
[----:B------:R-:W-:-:S02]  /*10680*/  UIMAD UR14, UR15, UR16, URZ ;  /* 0x000000100f0e72a4 */ /* 0x000fc4000f8e023f */
[----:B------:R-:W-:Y:S01]  /*10690*/  UIMAD.WIDE.U32 UR12, UR21, UR16, UR10 ;  /* 0x00000010150c72a5 */ /* 0x000fe2000f8e000a */
[----:B------:R-:W-:Y:S01]  /*106a0*/  IMAD R11, R16, R11, R10 ;  /* 0x0000000b100b7224 */ /* 0x000fe200078e020a */
[----:B------:R-:W-:Y:S01]  /*106b0*/  UIMAD UR14, UR21, UR17, UR14 ;  /* 0x00000011150e72a4 */ /* 0x000fe2000f8e020e */
[C---:B------:R-:W-:Y:S01]  /*106c0*/  IADD3 R33, P3, R4.reuse, 0x4000, RZ ;  /* 0x0000400004217810 */ /* 0x040fe20007f7e0ff */
[----:B------:R-:W-:Y:S01]  /*106d0*/  USEL UR18, UR18, URZ, !UP0 ;  /* 0x0000003f12127287 */ /* 0x000fe2000c000000 */
[----:B------:R-:W-:Y:S01]  /*106e0*/  IADD3 R37, P2, R4, 0x5000, RZ ;  /* 0x0000500004257810 */ /* 0x000fe20007f5e0ff */
[----:B------:R-:W-:Y:S01]  /*106f0*/  ULDC.64 UR16, c[0x0][0xb98] ;  /* 0x0002e60000107ab9 */ /* 0x000fe20000000a00 */
[----:B------:R-:W-:Y:S01]  /*10700*/  UIADD3 UR13, UR13, UR14, URZ ;  /* 0x0000000e0d0d7290 */ /* 0x000fe2000fffe03f */
[----:B------:R-:W-:Y:S01]  /*10710*/  SHF.R.S32.HI R6, RZ, 0x1f, R11 ;  /* 0x0000001fff067819 */ /* 0x000fe2000001140b */
[----:B------:R-:W-:Y:S01]  /*10720*/  UIMAD UR10, UR19, UR16, URZ ;  /* 0x00000010130a72a4 */ /* 0x000fe2000f8e023f */
[----:B------:R-:W-:Y:S01]  /*10730*/  LOP3.LUT R32, R33, 0x380, RZ, 0xc0, !PT ;  /* 0x0000038021207812 */ /* 0x000fe200078ec0ff */
[----:B------:R-:W-:Y:S01]  /*10740*/  UIMAD.WIDE.U32 UR12, UR18, UR16, UR12 ;  /* 0x00000010120c72a5 */ /* 0x000fe2000f8e000c */
[----:B------:R-:W-:Y:S01]  /*10750*/  LOP3.LUT R36, R37, 0x380, RZ, 0xc0, !PT ;  /* 0x0000038025247812 */ /* 0x000fe200078ec0ff */
[----:B------:R-:W-:Y:S01]  /*10760*/  UIMAD UR10, UR18, UR17, UR10 ;  /* 0x00000011120a72a4 */ /* 0x000fe2000f8e020a */
[----:B------:R-:W-:Y:S01]  /*10770*/  SHF.R.U64 R32, R32, 0x3, RZ ;  /* 0x0000000320207819 */ /* 0x000fe200000012ff */
[----:B------:R-:W-:Y:S01]  /*10780*/  ULDC.64 UR8, c[0x0][0xb88] ;  /* 0x0002e20000087ab9 */ /* 0x000fe20000000a00 */
[----:B------:R-:W-:Y:S01]  /*10790*/  SHF.R.U64 R36, R36, 0x3, RZ ;  /* 0x0000000324247819 */ /* 0x000fe200000012ff */
[----:B------:R-:W-:Y:S01]  /*107a0*/  IMAD R6, R6, UR8, RZ ;  /* 0x0000000806067c24 */ /* 0x000fe2000f8e02ff */
[----:B------:R-:W-:Y:S01]  /*107b0*/  IADD3 R8, P0, R8, UR12, RZ ;  /* 0x0000000c08087c10 */ /* 0x000fe2000ff1e0ff */
[----:B------:R-:W-:Y:S01]  /*107c0*/  IMAD.U32 R10, RZ, RZ, UR10 ;  /* 0x0000000aff0a7e24 */ /* 0x000fe2000f8e00ff */
[----:B------:R-:W-:Y:S01]  /*107d0*/  LOP3.LUT R32, R32, R33, RZ, 0x3c, !PT ;  /* 0x0000002120207212 */ /* 0x000fe200078e3cff */
[----:B------:R-:W-:Y:S01]  /*107e0*/  IMAD R15, R11, UR9, R6 ;  /* 0x000000090b0f7c24 */ /* 0x000fe2000f8e0206 */
[----:B------:R-:W-:Y:S01]  /*107f0*/  LOP3.LUT R36, R36, R37, RZ, 0x3c, !PT ;  /* 0x0000002524247212 */ /* 0x000fe200078e3cff */
[--C-:B------:R-:W-:Y:S01]  /*10800*/  IMAD.X R33, RZ, RZ, R5.reuse, P3 ;  /* 0x000000ffff217224 */ /* 0x100fe200018e0605 */
[----:B------:R-:W-:Y:S01]  /*10810*/  IADD3.X R9, R9, UR13, R10, P0, !PT ;  /* 0x0000000d09097c10 */ /* 0x000fe200087fe40a */
[----:B------:R-:W-:Y:S01]  /*10820*/  IMAD.X R37, RZ, RZ, R5, P2 ;  /* 0x000000ffff257224 */ /* 0x000fe200010e0605 */
[C---:B------:R-:W-:Y:S01]  /*10830*/  IADD3 R53, P3, R4.reuse, 0xa000, RZ ;  /* 0x0000a00004357810 */ /* 0x040fe20007f7e0ff */
[----:B-----5:R-:W-:Y:S01]  /*10840*/  IMAD R23, R3, R16, RZ ;  /* 0x0000001003177224 */ /* 0x020fe200078e02ff */
[----:B------:R-:W-:Y:S01]  /*10850*/  IADD3 R57, P2, R4, 0xb000, RZ ;  /* 0x0000b00004397810 */ /* 0x000fe20007f5e0ff */
[----:B------:R-:W-:Y:S01]  /*10860*/  IMAD.WIDE.U32 R8, R11, UR8, R8 ;  /* 0x000000080b087c25 */ /* 0x000fe2000f8e0008 */
[----:B------:R-:W-:Y:S01]  /*10870*/  ULDC.64 UR8, c[0x0][0xb50] ;  /* 0x0002d40000087ab9 */ /* 0x000fe20000000a00 */
[----:B------:R-:W-:Y:S01]  /*10880*/  LOP3.LUT R52, R53, 0x380, RZ, 0xc0, !PT ;  /* 0x0000038035347812 */ /* 0x000fe200078ec0ff */
[----:B------:R-:W-:Y:S01]  /*10890*/  ULDC.64 UR12, c[0x0][0xaa0] ;  /* 0x0002a800000c7ab9 */ /* 0x000fe20000000a00 */
[----:B------:R-:W-:Y:S01]  /*108a0*/  IMAD.IADD R9, R9, 0x1, R15 ;  /* 0x0000000109097824 */ /* 0x000fe200078e020f */
[----:B------:R-:W-:-:S02]  /*108b0*/  LEA R10, P0, R8, UR8, 0x2 ;  /* 0x00000008080a7c11 */ /* 0x000fc4000f8010ff */
[----:B------:R-:W-:Y:S02]  /*108c0*/  SHF.R.U64 R52, R52, 0x3, RZ ;  /* 0x0000000334347819 */ /* 0x000fe400000012ff */
[----:B------:R-:W-:Y:S01]  /*108d0*/  LEA.HI.X R11, R8, UR9, R9, 0x2, P0 ;  /* 0x00000009080b7c11 */ /* 0x000fe200080f1409 */
[----:B------:R-:W-:Y:S01]  /*108e0*/  SHFL.IDX PT, R18, R10, RZ, 0x1c1f ;  /* 0x001c1fff0a127589 */ /* 0x000fe200000e0000 */
[----:B------:R-:W-:Y:S02]  /*108f0*/  IADD3 R29, P0, R4, 0x3000, RZ ;  /* 0x00003000041d7810 */ /* 0x000fe40007f1e0ff */
[----:B------:R-:W-:Y:S01]  /*10900*/  LOP3.LUT R56, R57, 0x380, RZ, 0xc0, !PT ;  /* 0x0000038039387812 */ /* 0x000fe200078ec0ff */
[----:B------:R-:W0:Y:S01]  /*10910*/  SHFL.IDX PT, R19, R11, RZ, 0x1c1f ;  /* 0x001c1fff0b137589 */ /* 0x000e2200000e0000 */
[----:B------:R-:W-:Y:S02]  /*10920*/  LOP3.LUT R28, R29, 0x380, RZ, 0xc0, !PT ;  /* 0x000003801d1c7812 */ /* 0x000fe400078ec0ff */
[----:B------:R-:W-:Y:S01]  /*10930*/  LOP3.LUT R52, R52, R53, RZ, 0x3c, !PT ;  /* 0x0000003534347212 */ /* 0x000fe200078e3cff */
[----:B------:R-:W-:Y:S01]  /*10940*/  IMAD.X R53, RZ, RZ, R5, P3 ;  /* 0x000000ffff357224 */ /* 0x000fe200018e0605 */
[----:B------:R-:W-:Y:S01]  /*10950*/  SHF.R.U64 R28, R28, 0x3, RZ ;  /* 0x000000031c1c7819 */ /* 0x000fe200000012ff */
[----:B------:R-:W-:Y:S01]  /*10960*/  SHFL.IDX PT, R20, R10, 0x1, 0x1c1f ;  /* 0x003c1f000a147f89 */ /* 0x000fe200000e0000 */
[----:B--2---:R-:W-:-:S02]  /*10970*/  IADD3 R13, P5, R4, 0x1000, RZ ;  /* 0x00001000040d7810 */ /* 0x004fc40007fbe0ff */
[----:B------:R-:W-:Y:S01]  /*10980*/  LOP3.LUT R28, R28, R29, RZ, 0x3c, !PT ;  /* 0x0000001d1c1c7212 */ /* 0x000fe200078e3cff */
[----:B------:R-:W-:Y:S01]  /*10990*/  IMAD.X R29, RZ, RZ, R5, P0 ;  /* 0x000000ffff1d7224 */ /* 0x000fe200000e0605 */
[C---:B------:R-:W-:Y:S01]  /*109a0*/  IADD3 R49, P0, R4.reuse, 0x9000, RZ ;  /* 0x0000900004317810 */ /* 0x040fe20007f1e0ff */
[----:B------:R-:W1:Y:S01]  /*109b0*/  SHFL.IDX PT, R21, R11, 0x1, 0x1c1f ;  /* 0x003c1f000b157f89 */ /* 0x000e6200000e0000 */
[----:B------:R-:W-:Y:S02]  /*109c0*/  IADD3 R25, P4, R4, 0x2000, RZ ;  /* 0x0000200004197810 */ /* 0x000fe40007f9e0ff */
[----:B------:R-:W-:Y:S02]  /*109d0*/  LOP3.LUT R48, R49, 0x380, RZ, 0xc0, !PT ;  /* 0x0000038031307812 */ /* 0x000fe400078ec0ff */
[----:B------:R-:W-:Y:S02]  /*109e0*/  SHF.R.U64 R56, R56, 0x3, RZ ;  /* 0x0000000338387819 */ /* 0x000fe400000012ff */
[----:B------:R-:W-:-:S02]  /*109f0*/  SHF.R.U64 R48, R48, 0x3, RZ ;  /* 0x0000000330307819 */ /* 0x000fc400000012ff */
[----:B------:R-:W-:Y:S02]  /*10a00*/  IADD3 R8, P3, R4, 0xf000, RZ ;  /* 0x0000f00004087810 */ /* 0x000fe40007f7e0ff */
[----:B------:R-:W-:Y:S01]  /*10a10*/  LOP3.LUT R48, R48, R49, RZ, 0x3c, !PT ;  /* 0x0000003130307212 */ /* 0x000fe200078e3cff */
[--C-:B------:R-:W-:Y:S01]  /*10a20*/  IMAD.X R49, RZ, RZ, R5.reuse, P0 ;  /* 0x000000ffff317224 */ /* 0x100fe200000e0605 */
[----:B------:R-:W-:Y:S02]  /*10a30*/  LOP3.LUT P0, RZ, R226, 0x3, RZ, 0xc0, !PT ;  /* 0x00000003e2ff7812 */ /* 0x000fe4000780c0ff */
[----:B------:R-:W-:Y:S01]  /*10a40*/  IADD3 R41, P6, R4, 0x6000, RZ ;  /* 0x0000600004297810 */ /* 0x000fe20007fde0ff */
[----:B------:R-:W-:Y:S01]  /*10a50*/  UIMAD UR10, UR11, UR12, URZ ;  /* 0x0000000c0b0a72a4 */ /* 0x000fe2000f8e023f */
[----:B------:R-:W-:Y:S01]  /*10a60*/  LOP3.LUT R12, R13, 0x380, RZ, 0xc0, !PT ;  /* 0x000003800d0c7812 */ /* 0x000fe200078ec0ff */
[----:B------:R-:W-:Y:S01]  /*10a70*/  UIMAD.WIDE.U32 UR8, UR4, UR12, URZ ;  /* 0x0000000c040872a5 */ /* 0x000fe2000f8e003f */
[----:B------:R-:W-:Y:S01]  /*10a80*/  LOP3.LUT R24, R25, 0x380, RZ, 0xc0, !PT ;  /* 0x0000038019187812 */ /* 0x000fe200078ec0ff */
[--C-:B------:R-:W-:Y:S01]  /*10a90*/  IMAD.X R61, RZ, RZ, R5.reuse, P3 ;  /* 0x000000ffff3d7224 */ /* 0x100fe200018e0605 */
[----:B------:R-:W-:Y:S01]  /*10aa0*/  LOP3.LUT R56, R56, R57, RZ, 0x3c, !PT ;  /* 0x0000003938387212 */ /* 0x000fe200078e3cff */
[----:B------:R-:W-:Y:S01]  /*10ab0*/  IMAD.X R57, RZ, RZ, R5, P2 ;  /* 0x000000ffff397224 */ /* 0x000fe200010e0605 */
[----:B------:R-:W-:-:S02]  /*10ac0*/  LOP3.LUT R3, R8, 0x380, RZ, 0xc0, !PT ;  /* 0x0000038008037812 */ /* 0x000fc400078ec0ff */
[----:B------:R-:W-:Y:S02]  /*10ad0*/  SHF.R.U64 R12, R12, 0x3, RZ ;  /* 0x000000030c0c7819 */ /* 0x000fe400000012ff */
[----:B------:R-:W-:Y:S02]  /*10ae0*/  SHF.R.U64 R24, R24, 0x3, RZ ;  /* 0x0000000318187819 */ /* 0x000fe400000012ff */
[----:B------:R-:W-:Y:S02]  /*10af0*/  SHF.R.U64 R3, R3, 0x3, RZ ;  /* 0x0000000303037819 */ /* 0x000fe400000012ff */
[----:B------:R-:W-:Y:S01]  /*10b00*/  LOP3.LUT R12, R12, R13, RZ, 0x3c, !PT ;  /* 0x0000000d0c0c7212 */ /* 0x000fe200078e3cff */
[----:B------:R-:W-:Y:S01]  /*10b10*/  IMAD.X R13, RZ, RZ, R5, P5 ;  /* 0x000000ffff0d7224 */ /* 0x000fe200028e0605 */
[----:B------:R-:W-:Y:S02]  /*10b20*/  LOP3.LUT R24, R24, R25, RZ, 0x3c, !PT ;  /* 0x0000001918187212 */ /* 0x000fe400078e3cff */
[----:B------:R-:W-:-:S02]  /*10b30*/  IADD3.X R25, RZ, R5, RZ, P4, !PT ;  /* 0x00000005ff197210 */ /* 0x000fc400027fe4ff */
[C---:B------:R-:W-:Y:S02]  /*10b40*/  IADD3 R45, P5, R4.reuse, 0x7000, RZ ;  /* 0x00007000042d7810 */ /* 0x040fe40007fbe0ff */
[----:B------:R-:W-:Y:S02]  /*10b50*/  IADD3 R69, P4, R4, 0x8000, RZ ;  /* 0x0000800004457810 */ /* 0x000fe40007f9e0ff */
[----:B------:R-:W-:Y:S02]  /*10b60*/  LOP3.LUT R60, R3, R8, RZ, 0x3c, !PT ;  /* 0x00000008033c7212 */ /* 0x000fe400078e3cff */
[----:B------:R-:W2:Y:S01]  /*10b70*/  @P1 LDC R3, c[0x0][0xbec] ;  /* 0x0002fb00ff031b82 */ /* 0x000ea20000000800 */
[----:B------:R-:W-:Y:S02]  /*10b80*/  LOP3.LUT R40, R41, 0x380, RZ, 0xc0, !PT ;  /* 0x0000038029287812 */ /* 0x000fe400078ec0ff */
[----:B------:R-:W-:Y:S02]  /*10b90*/  LOP3.LUT R44, R45, 0x380, RZ, 0xc0, !PT ;  /* 0x000003802d2c7812 */ /* 0x000fe400078ec0ff */
[----:B------:R-:W-:-:S02]  /*10ba0*/  LOP3.LUT R68, R69, 0x380, RZ, 0xc0, !PT ;  /* 0x0000038045447812 */ /* 0x000fc400078ec0ff */
[----:B------:R-:W-:Y:S02]  /*10bb0*/  LOP3.LUT R9, R4, 0x380, RZ, 0xc0, !PT ;  /* 0x0000038004097812 */ /* 0x000fe400078ec0ff */
[----:B------:R-:W-:Y:S02]  /*10bc0*/  SHF.R.U64 R40, R40, 0x3, RZ ;  /* 0x0000000328287819 */ /* 0x000fe400000012ff */
[----:B------:R-:W-:Y:S02]  /*10bd0*/  SHF.R.U64 R44, R44, 0x3, RZ ;  /* 0x000000032c2c7819 */ /* 0x000fe400000012ff */
[----:B------:R-:W-:Y:S02]  /*10be0*/  SHF.R.U64 R68, R68, 0x3, RZ ;  /* 0x0000000344447819 */ /* 0x000fe400000012ff */
[----:B------:R-:W-:Y:S02]  /*10bf0*/  SHF.R.U64 R9, R9, 0x3, RZ ;  /* 0x0000000309097819 */ /* 0x000fe400000012ff */
[----:B------:R-:W-:Y:S01]  /*10c00*/  LOP3.LUT R40, R40, R41, RZ, 0x3c, !PT ;  /* 0x0000002928287212 */ /* 0x000fe200078e3cff */
[--C-:B------:R-:W-:Y:S01]  /*10c10*/  IMAD.X R41, RZ, RZ, R5.reuse, P6 ;  /* 0x000000ffff297224 */ /* 0x100fe200030e0605 */
[----:B------:R-:W-:Y:S01]  /*10c20*/  LOP3.LUT R44, R44, R45, RZ, 0x3c, !PT ;  /* 0x0000002d2c2c7212 */ /* 0x000fe200078e3cff */
[--C-:B------:R-:W-:Y:S01]  /*10c30*/  IMAD.X R45, RZ, RZ, R5.reuse, P5 ;  /* 0x000000ffff2d7224 */ /* 0x100fe200028e0605 */
[----:B------:R-:W-:Y:S01]  /*10c40*/  LOP3.LUT R68, R68, R69, RZ, 0x3c, !PT ;  /* 0x0000004544447212 */ /* 0x000fe200078e3cff */
[----:B------:R-:W-:Y:S01]  /*10c50*/  IMAD.X R69, RZ, RZ, R5, P4 ;  /* 0x000000ffff457224 */ /* 0x000fe200020e0605 */
[C---:B------:R-:W-:Y:S01]  /*10c60*/  IADD3 R77, P6, R4.reuse, 0xc000, RZ ;  /* 0x0000c000044d7810 */ /* 0x040fe20007fde0ff */
[----:B------:R-:W-:Y:S01]  /*10c70*/  UIMAD UR10, UR4, UR13, UR10 ;  /* 0x0000000d040a72a4 */ /* 0x000fe2000f8e020a */
[----:B------:R-:W-:-:S02]  /*10c80*/  IADD3 R73, P5, R4, 0xd000, RZ ;  /* 0x0000d00004497810 */ /* 0x000fc40007fbe0ff */
[----:B------:R-:W-:Y:S01]  /*10c90*/  IADD3 R65, P4, R4, 0xe000, RZ ;  /* 0x0000e00004417810 */ /* 0x000fe20007f9e0ff */
[----:B------:R-:W-:Y:S01]  /*10ca0*/  ULDC.64 UR12, c[0x0][0xae8] ;  /* 0x0002ba00000c7ab9 */ /* 0x000fe20000000a00 */
[----:B------:R-:W-:Y:S01]  /*10cb0*/  LOP3.LUT R4, R9, R4, RZ, 0x3c, !PT ;  /* 0x0000000409047212 */ /* 0x000fe200078e3cff */
[----:B------:R-:W-:Y:S01]  /*10cc0*/  UIADD3 UR9, UR9, UR10, URZ ;  /* 0x0000000a09097290 */ /* 0x000fe2000fffe03f */
[----:B------:R-:W-:Y:S01]  /*10cd0*/  LOP3.LUT R76, R77, 0x380, RZ, 0xc0, !PT ;  /* 0x000003804d4c7812 */ /* 0x000fe200078ec0ff */
[----:B------:R-:W-:Y:S01]  /*10ce0*/  UIMAD UR4, UR15, UR12, URZ ;  /* 0x0000000c0f0472a4 */ /* 0x000fe2000f8e023f */
[----:B------:R-:W-:Y:S02]  /*10cf0*/  LOP3.LUT R72, R73, 0x380, RZ, 0xc0, !PT ;  /* 0x0000038049487812 */ /* 0x000fe400078ec0ff */
[----:B------:R-:W-:Y:S01]  /*10d00*/  LOP3.LUT R64, R65, 0x380, RZ, 0xc0, !PT ;  /* 0x0000038041407812 */ /* 0x000fe200078ec0ff */
[----:B------:R-:W-:Y:S01]  /*10d10*/  UIMAD UR4, UR21, UR13, UR4 ;  /* 0x0000000d150472a4 */ /* 0x000fe2000f8e0204 */
[----:B------:R-:W-:Y:S01]  /*10d20*/  SHF.R.U64 R76, R76, 0x3, RZ ;  /* 0x000000034c4c7819 */ /* 0x000fe200000012ff */
[----:B------:R-:W-:Y:S01]  /*10d30*/  UIMAD.WIDE.U32 UR8, UR21, UR12, UR8 ;  /* 0x0000000c150872a5 */ /* 0x000fe2000f8e0008 */
[----:B------:R-:W-:Y:S01]  /*10d40*/  SHF.R.U64 R72, R72, 0x3, RZ ;  /* 0x0000000348487819 */ /* 0x000fe200000012ff */
[----:B------:R-:W-:Y:S01]  /*10d50*/  ULDC.64 UR10, c[0x0][0xaf0] ;  /* 0x0002bc00000a7ab9 */ /* 0x000fe20000000a00 */
[----:B------:R-:W-:Y:S01]  /*10d60*/  SHF.R.U64 R64, R64, 0x3, RZ ;  /* 0x0000000340407819 */ /* 0x000fe200000012ff */
[----:B------:R-:W-:Y:S01]  /*10d70*/  UIADD3 UR9, UR9, UR4, URZ ;  /* 0x0000000409097290 */ /* 0x000fe2000fffe03f */
[----:B------:R-:W-:Y:S01]  /*10d80*/  LOP3.LUT R76, R76, R77, RZ, 0x3c, !PT ;  /* 0x0000004d4c4c7212 */ /* 0x000fe200078e3cff */
[----:B------:R-:W-:Y:S01]  /*10d90*/  UIMAD UR4, UR19, UR10, URZ ;  /* 0x0000000a130472a4 */ /* 0x000fe2000f8e023f */
[----:B------:R-:W-:Y:S01]  /*10da0*/  LOP3.LUT R72, R72, R73, RZ, 0x3c, !PT ;  /* 0x0000004948487212 */ /* 0x000fe200078e3cff */
[--C-:B------:R-:W-:Y:S01]  /*10db0*/  IMAD.X R77, RZ, RZ, R5.reuse, P6 ;  /* 0x000000ffff4d7224 */ /* 0x100fe200030e0605 */
[----:B------:R-:W-:Y:S01]  /*10dc0*/  LOP3.LUT R64, R64, R65, RZ, 0x3c, !PT ;  /* 0x0000004140407212 */ /* 0x000fe200078e3cff */
[----:B------:R-:W-:Y:S01]  /*10dd0*/  IMAD.X R73, RZ, RZ, R5, P5 ;  /* 0x000000ffff497224 */ /* 0x000fe200028e0605 */
[----:B------:R-:W-:Y:S01]  /*10de0*/  IADD3.X R65, RZ, R5, RZ, P4, !PT ;  /* 0x00000005ff417210 */ /* 0x000fe200027fe4ff */
[----:B------:R-:W-:-:S02]  /*10df0*/  UIMAD UR4, UR18, UR11, UR4 ;  /* 0x0000000b120472a4 */ /* 0x000fc4000f8e0204 */
[----:B------:R-:W-:-:S03]  /*10e00*/  UIMAD.WIDE.U32 UR8, UR18, UR10, UR8 ;  /* 0x0000000a120872a5 */ /* 0x000fc6000f8e0008 */
[----:B------:R-:W-:Y:S01]  /*10e10*/  ULDC.64 UR10, c[0x0][0xae0] ;  /* 0x0002b800000a7ab9 */ /* 0x000fe20000000a00 */
[----:B------:R-:W-:Y:S01]  /*10e20*/  UIADD3 UR4, UR9, UR4, URZ ;  /* 0x0000000409047290 */ /* 0x000fe2000fffe03f */
[----:B------:R-:W-:Y:S01]  /*10e30*/  VIADD R80, R224, UR20 ;  /* 0x00000014e0507c36 */ /* 0x000fe20008000000 */
[----:B------:R-:W-:-:S04]  /*10e40*/  UIADD3 UR7, UR7, 0x38820, URZ ;  /* 0x0003882007077890 */ /* 0x000fc8000fffe03f */
[----:B------:R-:W-:Y:S01]  /*10e50*/  UPRMT UR7, URZ, 0x654, UR7 ;  /* 0x000006543f077896 */ /* 0x000fe20008000007 */
[----:B------:R-:W-:Y:S01]  /*10e60*/  BSSY B1, `(.L_x_2459) ;  /* 0x0000054000017945 */ /* 0x000fe20003800000 */
[----:B------:R-:W-:Y:S02]  /*10e70*/  SHF.R.S32.HI R81, RZ, 0x1f, R219 ;  /* 0x0000001fff517819 */ /* 0x000fe400000114db */
[----:B------:R-:W-:Y:S02]  /*10e80*/  SHF.R.S32.HI R82, RZ, 0x1f, R217 ;  /* 0x0000001fff527819 */ /* 0x000fe400000114d9 */
[----:B------:R-:W-:Y:S02]  /*10e90*/  SHF.R.S32.HI R83, RZ, 0x1f, R218 ;  /* 0x0000001fff537819 */ /* 0x000fe400000114da */
[----:B------:R-:W-:Y:S02]  /*10ea0*/  SHF.R.S32.HI R84, RZ, 0x1f, R22 ;  /* 0x0000001fff547819 */ /* 0x000fe40000011416 */
[----:B---3--:R-:W-:-:S04]  /*10eb0*/  IADD3 R14, R14, UR20, RZ ;  /* 0x000000140e0e7c10 */ /* 0x008fc8000fffe0ff */
[C---:B------:R-:W-:Y:S01]  /*10ec0*/  ISETP.GE.OR P2, PT, R14.reuse, R23, P0 ;  /* 0x000000170e00720c */ /* 0x040fe20000746670 */
[----:B------:R-:W-:-:S05]  /*10ed0*/  VIADD R6, R14, 0x8 ;  /* 0x000000080e067836 */ /* 0x000fca0000000000 */
[----:B------:R-:W-:-:S07]  /*10ee0*/  ISETP.GE.OR P0, PT, R6, R23, P0 ;  /* 0x000000170600720c */ /* 0x000fce0000706670 */
[----:B0-----:R0:W-:Y:S06]  /*10ef0*/  @!P2 ST.E desc[UR38][R18.64], R0 ;  /* 0x000000001200a985 */ /* 0x0011ec000c101926 */
[----:B-1----:R1:W-:Y:S04]  /*10f00*/  @!P0 ST.E desc[UR38][R20.64], R2 ;  /* 0x0000000214008985 */ /* 0x0023e8000c101926 */
[----:B------:R3:W5:Y:S01]  /*10f10*/  LD.E.128 R8, desc[UR38][R4.64] ;  /* 0x0000002604087980 */ /* 0x000762000c101d00 */
[----:B0-----:R-:W0:Y:S01]  /*10f20*/  @P1 LDC R19, c[0x0][0xbf0] ;  /* 0x0002fc00ff131b82 */ /* 0x001e220000000800 */
[----:B------:R-:W-:-:S02]  /*10f30*/  IMAD R0, R220, 0x20, R224 ;  /* 0x00000020dc007824 */ /* 0x000fc400078e02e0 */
[----:B------:R-:W5:Y:S01]  /*10f40*/  LD.E.128 R12, desc[UR38][R12.64] ;  /* 0x000000260c0c7980 */ /* 0x000f62000c101d00 */
[----:B-1----:R-:W-:-:S03]  /*10f50*/  IMAD.U32 R2, RZ, RZ, UR8 ;  /* 0x00000008ff027e24 */ /* 0x002fc6000f8e00ff */
[----:B------:R-:W5:Y:S01]  /*10f60*/  LD.E.128 R24, desc[UR38][R24.64] ;  /* 0x0000002618187980 */ /* 0x000f62000c101d00 */
[----:B---3--:R-:W-:-:S03]  /*10f70*/  VIADD R4, R0, UR20 ;  /* 0x0000001400047c36 */ /* 0x008fc60008000000 */
[----:B------:R-:W5:Y:S01]  /*10f80*/  LD.E.128 R28, desc[UR38][R28.64] ;  /* 0x000000261c1c7980 */ /* 0x000f62000c101d00 */
[----:B--2---:R-:W-:-:S03]  /*10f90*/  @P1 IMAD.HI.U32 R0, R4, R3, RZ ;  /* 0x0000000304001227 */ /* 0x004fc600078e00ff */
[----:B------:R-:W5:Y:S01]  /*10fa0*/  LD.E.128 R32, desc[UR38][R32.64] ;  /* 0x0000002620207980 */ /* 0x000f62000c101d00 */
[----:B------:R-:W-:-:S03]  /*10fb0*/  IMAD.MOV.U32 R5, RZ, RZ, R4 ;  /* 0x000000ffff057224 */ /* 0x000fc600078e0004 */
[----:B------:R-:W5:Y:S04]  /*10fc0*/  LD.E.128 R36, desc[UR38][R36.64] ;  /* 0x0000002624247980 */ /* 0x000f68000c101d00 */
[----:B------:R-:W5:Y:S01]  /*10fd0*/  LD.E.128 R40, desc[UR38][R40.64] ;  /* 0x0000002628287980 */ /* 0x000f62000c101d00 */
[----:B0-----:R-:W-:-:S03]  /*10fe0*/  @P1 SHF.R.U32.HI R5, RZ, R19, R0 ;  /* 0x00000013ff051219 */ /* 0x001fc60000011600 */
[----:B------:R-:W5:Y:S01]  /*10ff0*/  LD.E.128 R44, desc[UR38][R44.64] ;  /* 0x000000262c2c7980 */ /* 0x000f62000c101d00 */
[--C-:B------:R-:W-:Y:S01]  /*11000*/  SHF.R.S32.HI R0, RZ, 0x1f, R5.reuse ;  /* 0x0000001fff007819 */ /* 0x100fe20000011405 */
[----:B------:R-:W-:Y:S01]  /*11010*/  IMAD.MOV R19, RZ, RZ, -R5 ;  /* 0x000000ffff137224 */ /* 0x000fe200078e0a05 */
[----:B------:R-:W-:Y:S01]  /*11020*/  MOV R3, UR9 ;  /* 0x0000000900037c02 */ /* 0x000fe20008000f00 */
[----:B------:R-:W-:Y:S01]  /*11030*/  IMAD.U32 R3, RZ, RZ, UR4 ;  /* 0x00000004ff037e24 */ /* 0x000fe2000f8e00ff */
[----:B------:R-:W5:Y:S01]  /*11040*/  LD.E.128 R68, desc[UR38][R68.64] ;  /* 0x0000002644447980 */ /* 0x000f62000c101d00 */
[----:B------:R-:W-:Y:S01]  /*11050*/  IMAD R0, R0, UR10, RZ ;  /* 0x0000000a00007c24 */ /* 0x000fe2000f8e02ff */
[----:B------:R-:W-:Y:S01]  /*11060*/  ULDC.64 UR8, c[0x0][0xad8] ;  /* 0x0002b60000087ab9 */ /* 0x000fe20000000a00 */
[----:B------:R-:W-:Y:S01]  /*11070*/  IMAD R19, R16, R19, R4 ;  /* 0x0000001310137224 */ /* 0x000fe200078e0204 */
[----:B------:R-:W5:Y:S01]  /*11080*/  LD.E.128 R48, desc[UR38][R48.64] ;  /* 0x0000002630307980 */ /* 0x000f62000c101d00 */
[----:B------:R-:W-:-:S03]  /*11090*/  IMAD R21, R5, UR11, R0 ;  /* 0x0000000b05157c24 */ /* 0x000fc6000f8e0200 */
[----:B------:R-:W5:Y:S01]  /*110a0*/  LD.E.128 R52, desc[UR38][R52.64] ;  /* 0x0000002634347980 */ /* 0x000f62000c101d00 */
[----:B------:R-:W-:-:S03]  /*110b0*/  SHF.R.S32.HI R0, RZ, 0x1f, R19 ;  /* 0x0000001fff007819 */ /* 0x000fc60000011413 */
[----:B------:R-:W5:Y:S01]  /*110c0*/  LD.E.128 R56, desc[UR38][R56.64] ;  /* 0x0000002638387980 */ /* 0x000f62000c101d00 */
[----:B------:R-:W-:-:S03]  /*110d0*/  IMAD.WIDE.U32 R2, R5, UR10, R2 ;  /* 0x0000000a05027c25 */ /* 0x000fc6000f8e0002 */
[----:B------:R-:W5:Y:S04]  /*110e0*/  LD.E.128 R76, desc[UR38][R76.64] ;  /* 0x000000264c4c7980 */ /* 0x000f68000c101d00 */
[----:B------:R-:W5:Y:S04]  /*110f0*/  LD.E.128 R72, desc[UR38][R72.64] ;  /* 0x0000002648487980 */ /* 0x000f68000c101d00 */
[----:B------:R-:W5:Y:S04]  /*11100*/  LD.E.128 R64, desc[UR38][R64.64] ;  /* 0x0000002640407980 */ /* 0x000f68000c101d00 */
[----:B------:R-:W5:Y:S01]  /*11110*/  LD.E.128 R60, desc[UR38][R60.64] ;  /* 0x000000263c3c7980 */ /* 0x000f62000c101d00 */
[----:B------:R-:W-:Y:S01]  /*11120*/  IMAD.IADD R3, R3, 0x1, R21 ;  /* 0x0000000103037824 */ /* 0x000fe200078e0215 */
[----:B------:R-:W-:Y:S01]  /*11130*/  ISETP.GE.AND P2, PT, R80, R23, PT ;  /* 0x000000175000720c */ /* 0x000fe20003f46270 */
[----:B------:R-:W-:Y:S01]  /*11140*/  IMAD R4, R0, UR8, RZ ;  /* 0x0000000800047c24 */ /* 0x000fe2000f8e02ff */
[----:B------:R-:W-:Y:S01]  /*11150*/  @!PT LDS RZ, [RZ] ;  /* 0x00000000fffff984 */ /* 0x000fe20000000800 */
[----:B------:R-:W-:Y:S01]  /*11160*/  @!PT LDS RZ, [RZ] ;  /* 0x00000000fffff984 */ /* 0x000fe20000000800 */
[----:B------:R-:W-:Y:S01]  /*11170*/  @!PT LDS RZ, [RZ] ;  /* 0x00000000fffff984 */ /* 0x000fe20000000800 */
[----:B------:R-:W-:Y:S01]  /*11180*/  @!PT LDS RZ, [RZ] ;  /* 0x00000000fffff984 */ /* 0x000fe20000000800 */
[----:B------:R0:W-:Y:S06]  /*11190*/  MEMBAR.ALL.CTA ;  /* 0x0000000000007992 */ /* 0x0001ec0000008000 */
[----:B0-----:R-:W0:Y:S01]  /*111a0*/  FENCE.VIEW.ASYNC.S ;  /* 0x00000000000073c6 */ /* 0x001e220000000000 */
[----:B------:R-:W-:-:S04]  /*111b0*/  IMAD.WIDE.U32 R2, R19, UR8, R2 ;  /* 0x0000000813027c25 */ /* 0x000fc8000f8e0002 */
[----:B------:R-:W-:Y:S01]  /*111c0*/  IMAD R5, R19, UR9, R4 ;  /* 0x0000000913057c24 */ /* 0x000fe2000f8e0204 */
[----:B------:R-:W-:Y:S01]  /*111d0*/  ULDC.64 UR8, c[0x0][0xa80] ;  /* 0x0002a00000087ab9 */ /* 0x000fe20000000a00 */
[----:B------:R-:W-:Y:S01]  /*111e0*/  VIADD R0, R80, 0x20 ;  /* 0x0000002050007836 */ /* 0x000fe20000000000 */
[----:B------:R-:W-:Y:S01]  /*111f0*/  LEA R6, P3, R2, UR8, 0x1 ;  /* 0x0000000802067c11 */ /* 0x000fe2000f8608ff */
[----:B------:R-:W-:-:S03]  /*11200*/  IMAD.IADD R3, R3, 0x1, R5 ;  /* 0x0000000103037824 */ /* 0x000fc600078e0205 */
[-C--:B------:R-:W-:Y:S01]  /*11210*/  ISETP.GE.AND P1, PT, R0, R23.reuse, PT ;  /* 0x000000170000720c */ /* 0x080fe20003f26270 */
[----:B------:R-:W-:Y:S01]  /*11220*/  VIADD R0, R80, 0x40 ;  /* 0x0000004050007836 */ /* 0x000fe20000000000 */
[----:B------:R-:W-:Y:S01]  /*11230*/  LEA.HI.X R16, R2, UR9, R3, 0x1, P3 ;  /* 0x0000000902107c11 */ /* 0x000fe200098f0c03 */
[----:B0-----:R0:W1:Y:S03]  /*11240*/  SHFL.IDX PT, R20, R6, RZ, 0x181f ;  /* 0x00181fff06147589 */ /* 0x00106600000e0000 */
[----:B------:R-:W-:Y:S02]  /*11250*/  ISETP.GE.AND P0, PT, R0, R23, PT ;  /* 0x000000170000720c */ /* 0x000fe40003f06270 */
[----:B------:R0:W2:Y:S01]  /*11260*/  SHFL.IDX PT, R0, R16, RZ, 0x181f ;  /* 0x00181fff10007589 */ /* 0x0000a200000e0000 */
[----:B------:R-:W-:Y:S01]  /*11270*/  SYNCS.ARRIVE.TRANS64.RED.A1T0 RZ, [UR7], RZ ;  /* 0x000000ffffff79a7 */ /* 0x000fe20008100407 */
[----:B------:R-:W-:Y:S09]  /*11280*/  @P2 BRA `(.L_x_2460) ;  /* 0x0000000000442947 */ /* 0x000ff20003800000 */
        /* <DEDUP_REMOVED lines=17> */
.L_x_2460:
[----:B------:R-:W-:Y:S05]  /*113a0*/  BSYNC B1 ;  /* 0x0000000000017941 */ /* 0x000fea0003800000 */
.L_x_2459:
[----:B--2---:R2:W4:Y:S01]  /*113b0*/  SHFL.IDX PT, R0, R16, 0x1, 0x181f ;  /* 0x00381f0010007f89 */ /* 0x00452200000e0000 */
        /* <DEDUP_REMOVED lines=9> */
[----:B------:R-:W-:Y:S02]  /*11450*/  @!P3 LEA R4, P5, R218, R10, 0x1 ;  /* 0x0000000ada04b211 */ /* 0x000fe400078a08ff */
        /* <DEDUP_REMOVED lines=10> */
.L_x_2462:
[----:B------:R-:W-:Y:S05]  /*11500*/  BSYNC B1 ;  /* 0x0000000000017941 */ /* 0x000fea0003800000 */
.L_x_2461:
[----:B----4-:R4:W0:Y:S01]  /*11510*/  SHFL.IDX PT, R0, R16, 0x2, 0x181f ;  /* 0x00581f0010007f89 */ /* 0x01082200000e0000 */
        /* <DEDUP_REMOVED lines=20> */
.L_x_2464:
[----:B------:R-:W-:Y:S05]  /*11660*/  BSYNC B1 ;  /* 0x0000000000017941 */ /* 0x000fea0003800000 */
.L_x_2463:
[----:B0-----:R-:W-:Y:S01]  /*11670*/  IADD3 R0, R80, 0x60, RZ ;  /* 0x0000006050007810 */ /* 0x001fe20007ffe0ff */
[----:B--2-4-:R-:W4:Y:S03]  /*11680*/  SHFL.IDX PT, R16, R16, 0x3, 0x181f ;  /* 0x00781f0010107f89 */ /* 0x014f2600000e0000 */
[----:B------:R-:W-:Y:S01]  /*11690*/  ISETP.GE.AND P0, PT, R0, R23, PT ;  /* 0x000000170000720c */ /* 0x000fe20003f06270 */
[----:B------:R-:W0:-:S12]  /*116a0*/  SHFL.IDX PT, R6, R6, 0x3, 0x181f ;  /* 0x00781f0006067f89 */ /* 0x000e1800000e0000 */
[----:B------:R-:W-:Y:S05]  /*116b0*/  @P0 BRA `(.L_x_2465) ;  /* 0x0000000c00ec0947 */ /* 0x000fea0003800000 */
[----:B------:R-:W-:Y:S02]  /*116c0*/  ULDC UR4, c[0x0][0xac8] ;  /* 0x0002b20000047ab9 */ /* 0x000fe40000000800 */
[----:B------:R-:W-:Y:S02]  /*116d0*/  ISETP.GE.AND P3, PT, R22, UR4, PT ;  /* 0x0000000416007c0c */ /* 0x000fe4000bf66270 */
[----:B------:R-:W-:Y:S02]  /*116e0*/  ISETP.GE.AND P4, PT, R218, UR4, PT ;  /* 0x00000004da007c0c */ /* 0x000fe4000bf86270 */
[----:B------:R-:W-:-:S09]  /*116f0*/  ISETP.GE.AND P5, PT, R217, UR4, PT ;  /* 0x00000004d9007c0c */ /* 0x000fd2000bfa6270 */
[-C--:B0-----:R-:W-:Y:S02]  /*11700*/  @!P3 LEA R2, P0, R22, R6.reuse, 0x1 ;  /* 0x000000061602b211 */ /* 0x081fe400078008ff */
[-C--:B------:R-:W-:Y:S02]  /*11710*/  @!P4 LEA R4, P1, R218, R6.reuse, 0x1 ;  /* 0x00000006da04c211 */ /* 0x080fe400078208ff */
[C---:B------:R-:W-:Y:S02]  /*11720*/  @!P5 LEA R8, P2, R217.reuse, R6, 0x1 ;  /* 0x00000006d908d211 */ /* 0x040fe400078408ff */
[-C--:B----4-:R-:W-:Y:S02]  /*11730*/  @!P3 LEA.HI.X R3, R22, R16.reuse, R84, 0x1, P0 ;  /* 0x000000101603b211 */ /* 0x090fe400000f0c54 */
        /* <DEDUP_REMOVED lines=11> */
.L_x_2457:
        /* <DEDUP_REMOVED lines=24> */
[----:B------:R-:W-:-:S05]  /*11970*/  IMAD.U32 R5, RZ, RZ, UR9 ;  /* 0x00000009ff057e24 */ /* 0x000fca000f8e00ff */
        /* <DEDUP_REMOVED lines=14> */
[----:B--2---:R-:W-:-:S07]  /*11a60*/  IADD3 R0, -R5, R0, RZ ;  /* 0x0000000005007210 */ /* 0x004fce0007ffe1ff */
.L_x_2466:
        /* <DEDUP_REMOVED lines=49> */
.L_x_2468:
[----:B------:R-:W-:Y:S05]  /*11d80*/  BSYNC B1 ;  /* 0x0000000000017941 */ /* 0x000fea0003800000 */
.L_x_2467:
[----:B0-----:R-:W0:Y:S01]  /*11d90*/  @P0 LDC R3, c[0x0][0xbf0] ;  /* 0x0002fc00ff030b82 */ /* 0x001e220000000800 */
[----:B------:R-:W-:Y:S01]  /*11da0*/  ULDC.64 UR14, c[0x0][0xaa0] ;  /* 0x0002a800000e7ab9 */ /* 0x000fe20000000a00 */
[----:B------:R-:W-:Y:S01]  /*11db0*/  R2UR UR17, R222 ;  /* 0x00000000de1172ca */ /* 0x000fe200000e0000 */
[----:B------:R-:W-:Y:S01]  /*11dc0*/  UIMAD UR7, UR10, UR14, URZ ;  /* 0x0000000e0a0772a4 */ /* 0x000fe2000f8e023f */
[----:B------:R-:W-:Y:S01]  /*11dd0*/  R2UR UR16, R214 ;  /* 0x00000000d61072ca */ /* 0x000fe200000e0000 */
[----:B------:R-:W-:Y:S01]  /*11de0*/  UIMAD.WIDE.U32 UR8, UR4, UR14, URZ ;  /* 0x0000000e040872a5 */ /* 0x000fe2000f8e003f */
[----:B------:R-:W-:Y:S01]  /*11df0*/  LEA R2, R220, R224, 0x5 ;  /* 0x000000e0dc027211 */ /* 0x000fe200078e28ff */
[----:B------:R-:W-:Y:S01]  /*11e00*/  UIMAD UR7, UR4, UR15, UR7 ;  /* 0x0000000f040772a4 */ /* 0x000fe2000f8e0207 */
[----:B------:R-:W-:Y:S01]  /*11e10*/  BSSY B1, `(.L_x_2469) ;  /* 0x0000043000017945 */ /* 0x000fe20003800000 */
[----:B------:R-:W-:Y:S01]  /*11e20*/  SHF.R.S32.HI R16, RZ, 0x1f, R219 ;  /* 0x0000001fff107819 */ /* 0x000fe200000114db */
[----:B------:R-:W-:Y:S01]  /*11e30*/  ULDC.64 UR14, c[0x0][0xae8] ;  /* 0x0002ba00000e7ab9 */ /* 0x000fe20000000a00 */
[----:B------:R-:W-:Y:S01]  /*11e40*/  UIADD3 UR9, UR9, UR7, URZ ;  /* 0x0000000709097290 */ /* 0x000fe2000fffe03f */
[----:B------:R-:W-:Y:S01]  /*11e50*/  SHF.R.S32.HI R18, RZ, 0x1f, R217 ;  /* 0x0000001fff127819 */ /* 0x000fe200000114d9 */
[----:B------:R-:W-:Y:S01]  /*11e60*/  UIMAD UR4, UR11, UR14, URZ ;  /* 0x0000000e0b0472a4 */ /* 0x000fe2000f8e023f */
[----:B------:R-:W-:Y:S01]  /*11e70*/  SHF.R.S32.HI R19, RZ, 0x1f, R218 ;  /* 0x0000001fff137819 */ /* 0x000fe200000114da */
[----:B------:R-:W-:Y:S01]  /*11e80*/  UIMAD.WIDE.U32 UR8, UR17, UR14, UR8 ;  /* 0x0000000e110872a5 */ /* 0x000fe2000f8e0008 */
[----:B------:R-:W-:Y:S01]  /*11e90*/  SHF.R.S32.HI R20, RZ, 0x1f, R22 ;  /* 0x0000001fff147819 */ /* 0x000fe20000011416 */
[----:B------:R-:W-:Y:S01]  /*11ea0*/  VIADD R6, R2, UR16 ;  /* 0x0000001002067c36 */ /* 0x000fe20008000000 */
        /* <DEDUP_REMOVED lines=15> */
[----:B------:R-:W-:Y:S01]  /*11fa0*/  IMAD.U32 R2, RZ, RZ, UR8 ;  /* 0x00000008ff027e24 */ /* 0x000fe2000f8e00ff */
[----:B------:R-:W-:Y:S01]  /*11fb0*/  ULDC.64 UR8, c[0x0][0xad8] ;  /* 0x0002b60000087ab9 */ /* 0x000fe20000000a00 */
[----:B------:R-:W-:Y:S02]  /*11fc0*/  IMAD.U32 R3, RZ, RZ, UR4 ;  /* 0x00000004ff037e24 */ /* 0x000fe4000f8e00ff */
[----:B------:R-:W-:Y:S02]  /*11fd0*/  IMAD R9, R13, R9, R6 ;  /* 0x000000090d097224 */ /* 0x000fe400078e0206 */
[----:B------:R-:W-:-:S02]  /*11fe0*/  IMAD R11, R5, UR11, R4 ;  /* 0x0000000b050b7c24 */ /* 0x000fc4000f8e0204 */
        /* <DEDUP_REMOVED lines=37> */
.L_x_2470:
[----:B------:R-:W-:Y:S05]  /*12240*/  BSYNC B1 ;  /* 0x0000000000017941 */ /* 0x000fea0003800000 */
.L_x_2469:
        /* <DEDUP_REMOVED lines=21> */
.L_x_2472:
[----:B------:R-:W-:Y:S05]  /*123a0*/  BSYNC B1 ;  /* 0x0000000000017941 */ /* 0x000fea0003800000 */
.L_x_2471:
        /* <DEDUP_REMOVED lines=21> */
.L_x_2474:
[----:B------:R-:W-:Y:S05]  /*12500*/  BSYNC B1 ;  /* 0x0000000000017941 */ /* 0x000fea0003800000 */
.L_x_2473:
        /* <DEDUP_REMOVED lines=22> */
.L_x_2465:
[----:B------:R-:W-:Y:S05]  /*12670*/  BSYNC B0 ;  /* 0x0000000000007941 */ /* 0x000fea0003800000 */
.L_x_2456:
[----:B------:R-:W-:Y:S02]  /*12680*/  ULDC UR4, c[0x0][0xc3c] ;  /* 0x00030f0000047ab9 */ /* 0x000fe40000000800 */
[----:B------:R-:W-:-:S13]  /*12690*/  ISETP.GE.AND P0, PT, R7, UR4, PT ;  /* 0x0000000407007c0c */ /* 0x000fda000bf06270 */
[----:B------:R-:W-:Y:S05]  /*126a0*/  @!P0 BRA `(.L_x_2475) ;  /* 0xfffffee400cc8947 */ /* 0x000fea000383ffff */
[----:B------:R-:W-:Y:S05]  /*126b0*/  EXIT ;  /* 0x000000000000794d */ /* 0x000fea0003800000 */
.L_x_2414:
        /* <DEDUP_REMOVED lines=16> */
.L_x_2476:
        /* <DEDUP_REMOVED lines=37> */
[----:B------:R-:W-:Y:S01]  /*12a10*/  MOV R4, R3 ;  /* 0x0000000300047202 */ /* 0x000fe20000000f00 */
[----:B------:R-:W-:Y:S01]  /*12a20*/  UMOV UR4, URZ ;  /* 0x0000003f00047c82 */ /* 0x000fe20008000000 */
[----:B------:R-:W-:-:S05]  /*12a30*/  ULDC UR5, c[0x0][0xc38] ;  /* 0x00030e0000057ab9 */ /* 0x000fca0000000800 */
.L_x_2482:
        /* <DEDUP_REMOVED lines=12> */
.L_x_2481:
[----:B------:R-:W-:Y:S05]  /*12b00*/  BSYNC B0 ;  /* 0x0000000000007941 */ /* 0x000fea0003800000 */
.L_x_2480:
        /* <DEDUP_REMOVED lines=20> */
.L_x_2478:
        /* <DEDUP_REMOVED lines=20> */
.L_x_2483:
[----:B-1----:R-:W-:Y:S02]  /*12d90*/  IMAD.MOV R2, RZ, RZ, -R3 ;  /* 0x000000ffff027224 */ /* 0x002fe400078e0a03 */
[----:B---3--:R-:W-:-:S03]  /*12da0*/  IMAD R16, R16, UR5, R11 ;  /* 0x0000000510107c24 */ /* 0x008fc6000f8e020b */
[----:B------:R-:W-:Y:S02]  /*12db0*/  MOV R11, R2 ;  /* 0x00000002000b7202 */ /* 0x000fe40000000f00 */
[----:B------:R-:W-:Y:S02]  /*12dc0*/  IABS R2, R4 ;  /* 0x0000000400027213 */ /* 0x000fe40000000000 */
[----:B--2---:R-:W-:Y:S01]  /*12dd0*/  IADD3 R9, -R16, UR6, RZ ;  /* 0x0000000610097c10 */ /* 0x004fe2000fffe1ff */
[----:B------:R-:W-:Y:S02]  /*12de0*/  IMAD R11, R11, R12, RZ ;  /* 0x0000000c0b0b7224 */ /* 0x000fe400078e02ff */
[----:B------:R-:W-:Y:S01]  /*12df0*/  IMAD.MOV R8, RZ, RZ, -R2 ;  /* 0x000000ffff087224 */ /* 0x000fe200078e0a02 */
[----:B------:R-:W-:Y:S01]  /*12e00*/  IABS R6, R9 ;  /* 0x0000000900067213 */ /* 0x000fe20000000000 */
[----:B------:R-:W-:-:S04]  /*12e10*/  IMAD.MOV.U32 R2, RZ, RZ, RZ ;  /* 0x000000ffff027224 */ /* 0x000fc800078e00ff */
        /* <DEDUP_REMOVED lines=22> */
[-C--:B------:R-:W-:Y:S01]  /*12f80*/  IABS R8, R13.reuse ;  /* 0x0000000d00087213 */ /* 0x080fe20000000000 */
[----:B------:R-:W-:Y:S01]  /*12f90*/  IMAD.MOV R18, RZ, RZ, -R13 ;  /* 0x000000ffff127224 */ /* 0x000fe200078e0a0d */
[----:B0-----:R-:W-:Y:S02]  /*12fa0*/  IABS R10, R13 ;  /* 0x0000000d000a7213 */ /* 0x001fe40000000000 */
[----:B------:R-:W0:Y:S08]  /*12fb0*/  I2F.RP R6, R8 ;  /* 0x0000000800067306 */ /* 0x000e300000209400 */
[----:B0-----:R-:W0:Y:S02]  /*12fc0*/  MUFU.RCP R6, R6 ;  /* 0x0000000600067308 */ /* 0x001e240000001000 */
[----:B0-----:R-:W-:-:S06]  /*12fd0*/  VIADD R3, R6, 0xffffffe ;  /* 0x0ffffffe06037836 */ /* 0x001fcc0000000000 */
[----:B------:R-:W0:Y:S02]  /*12fe0*/  F2I.FTZ.U32.TRUNC.NTZ R3, R3 ;  /* 0x0000000300037305 */ /* 0x000e24000021f000 */
[----:B0-----:R-:W-:-:S04]  /*12ff0*/  IMAD.MOV R7, RZ, RZ, -R3 ;  /* 0x000000ffff077224 */ /* 0x001fc800078e0a03 */
        /* <DEDUP_REMOVED lines=20> */
.L_x_2479:
[----:B------:R-:W-:Y:S01]  /*13140*/  ULDC UR4, c[0x0][0xc3c] ;  /* 0x00030f0000047ab9 */ /* 0x000fe20000000800 */
[----:B------:R-:W-:Y:S02]  /*13150*/  IMAD.MOV.U32 R17, RZ, RZ, RZ ;  /* 0x000000ffff117224 */ /* 0x000fe400078e00ff */
[----:B------:R-:W-:Y:S02]  /*13160*/  IMAD.U32 R16, RZ, RZ, UR6 ;  /* 0x00000006ff107e24 */ /* 0x000fe4000f8e00ff */
[----:B------:R-:W-:Y:S02]  /*13170*/  IMAD.MOV.U32 R18, RZ, RZ, RZ ;  /* 0x000000ffff127224 */ /* 0x000fe400078e00ff */
[----:B------:R-:W-:-:S07]  /*13180*/  IMAD.U32 R19, RZ, RZ, UR4 ;  /* 0x00000004ff137e24 */ /* 0x000fce000f8e00ff */
.L_x_2484:
[----:B------:R-:W-:-:S13]  /*13190*/  ISETP.NE.AND P0, PT, R5, RZ, PT ;  /* 0x000000ff0500720c */ /* 0x000fda0003f05270 */
[----:B------:R-:W0:Y:S01]  /*131a0*/  @!P0 S2R R3, SR_CgaCtaId ;  /* 0x0000000000038919 */ /* 0x000e220000008800 */
[----:B------:R-:W-:-:S04]  /*131b0*/  @!P0 MOV R0, 0x400 ;  /* 0x0000040000008802 */ /* 0x000fc80000000f00 */
[----:B0-----:R-:W-:-:S05]  /*131c0*/  @!P0 LEA R0, R3, R0, 0x18 ;  /* 0x0000000003008211 */ /* 0x001fca00078ec0ff */
[----:B------:R1:W-:Y:S01]  /*131d0*/  @!P0 STS.128 [R0+0x388d0], R16 ;  /* 0x0388d01000008388 */ /* 0x0003e20000000c00 */
[----:B------:R-:W-:Y:S06]  /*131e0*/  BAR.ARV 0x5, 0x180 ;  /* 0x0146000000007b1d */ /* 0x000fec0000002000 */
.L_x_2477:
        /* <DEDUP_REMOVED lines=8> */
[----:B------:R-:W-:Y:S01]  /*13270*/  BSSY B8, `(.L_x_2485) ;  /* 0x00004b8000087945 */ /* 0x000fe20003800000 */
[----:B------:R-:W-:Y:S01]  /*13280*/  IMAD.MOV.U32 R28, RZ, RZ, 0x1 ;  /* 0x00000001ff1c7424 */ /* 0x000fe200078e00ff */
[----:B------:R-:W1:Y:S01]  /*13290*/  S2R R2, SR_TID.X ;  /* 0x0000000000027919 */ /* 0x000e620000002100 */
[----:B------:R-:W-:Y:S01]  /*132a0*/  IMAD.MOV.U32 R27, RZ, RZ, RZ ;  /* 0x000000ffff1b7224 */ /* 0x000fe200078e00ff */
[----:B------:R-:W-:Y:S01]  /*132b0*/  ULDC UR37, c[0x0][0xc] ;  /* 0x0000030000257ab9 */ /* 0x000fe20000000800 */
[----:B------:R3:W-:Y:S01]  /*132c0*/  STL [R1+0x28], RZ ;  /* 0x000028ff01007387 */ /* 0x0007e20000100800 */
[C---:B-1----:R-:W-:Y:S02]  /*132d0*/  SHF.L.U32 R33, R2.reuse, 0x3, RZ ;  /* 0x0000000302217819 */ /* 0x042fe400000006ff */
[----:B------:R-:W-:-:S04]  /*132e0*/  LOP3.LUT R3, R2, 0x7f, RZ, 0xc0, !PT ;  /* 0x0000007f02037812 */ /* 0x000fc800078ec0ff */
[----:B------:R-:W-:Y:S02]  /*132f0*/  SHF.R.U32.HI R3, RZ, 0x3, R3 ;  /* 0x00000003ff037819 */ /* 0x000fe40000011603 */
[----:B--2---:R-:W-:Y:S02]  /*13300*/  R2UR UR4, R0 ;  /* 0x00000000000472ca */ /* 0x004fe400000e0000 */
[----:B------:R-:W-:-:S04]  /*13310*/  LOP3.LUT R0, R33, 0x1f8, RZ, 0xc0, !PT ;  /* 0x000001f821007812 */ /* 0x000fc800078ec0ff */
[----:B------:R-:W-:Y:S01]  /*13320*/  LOP3.LUT R0, R0, 0x38, R2, 0x78, !PT ;  /* 0x0000003800007812 */ /* 0x000fe200078e7802 */
[----:B------:R-:W-:-:S03]  /*13330*/  IMAD.SHL.U32 R2, R2, 0x10, RZ ;  /* 0x0000001002027824 */ /* 0x000fc600078e00ff */
[----:B------:R-:W-:Y:S02]  /*13340*/  LOP3.LUT R32, R0, 0x200, R33, 0xf8, !PT ;  /* 0x0000020000207812 */ /* 0x000fe400078ef821 */
[----:B------:R-:W-:Y:S01]  /*13350*/  LOP3.LUT R33, R33, 0x38, RZ, 0xc0, !PT ;  /* 0x0000003821217812 */ /* 0x000fe200078ec0ff */
[----:B------:R-:W-:Y:S01]  /*13360*/  ULOP3.LUT UR36, UR4, 0x2, URZ, 0xfc, !UPT ;  /* 0x0000000204247892 */ /* 0x000fe2000f8efc3f */
[----:B------:R-:W-:Y:S02]  /*13370*/  LOP3.LUT R2, R3, 0x70, R2, 0xf8, !PT ;  /* 0x0000007003027812 */ /* 0x000fe400078ef802 */
[----:B------:R-:W-:Y:S01]  /*13380*/  UMOV UR4, 0x400 ;  /* 0x0000040000047882 */ /* 0x000fe20000000000 */
[C---:B------:R-:W-:Y:S01]  /*13390*/  LOP3.LUT R0, R33.reuse, 0x40, RZ, 0xfc, !PT ;  /* 0x0000004021007812 */ /* 0x040fe200078efcff */
[----:B0-----:R-:W-:Y:S01]  /*133a0*/  ULEA UR4, UR5, UR4, 0x18 ;  /* 0x0000000405047291 */ /* 0x001fe2000f8ec03f */
[C---:B------:R-:W-:Y:S02]  /*133b0*/  LOP3.LUT R37, R33.reuse, 0x80, RZ, 0xfc, !PT ;  /* 0x0000008021257812 */ /* 0x040fe400078efcff */
[----:B------:R-:W-:-:S03]  /*133c0*/  LOP3.LUT R36, R33, 0xc0, RZ, 0xfc, !PT ;  /* 0x000000c021247812 */ /* 0x000fc600078efcff */
[----:B------:R-:W-:-:S04]  /*133d0*/  IMAD.U32 R22, RZ, RZ, UR4 ;  /* 0x00000004ff167e24 */ /* 0x000fc8000f8e00ff */
[----:B---3--:R-:W-:-:S07]  /*133e0*/  IMAD R34, R32, 0x2, R22 ;  /* 0x0000000220227824 */ /* 0x008fce00078e0216 */
.L_x_2550:
        /* <DEDUP_REMOVED lines=16> */
[----:B------:R1:W2:Y:S01]  /*134f0*/  @P0 LDG.E R30, desc[UR38][R2.64] ;  /* 0x00000026021e0981 */ /* 0x0002a2000c1e1900 */
        /* <DEDUP_REMOVED lines=32> */
.L_x_2486:
        /* <DEDUP_REMOVED lines=9> */
.L_x_2487:
        /* <DEDUP_REMOVED lines=8> */
[----:B--2---:R-:W-:-:S07]  /*13810*/  IMAD.IADD R0, R5, 0x1, -R0 ;  /* 0x0000000105007824 */ /* 0x004fce00078e0a00 */
.L_x_2488:
[----:B------:R-:W3:Y:S01]  /*13820*/  LDL R5, [R1+0x10] ;  /* 0x0000100001057983 */ /* 0x000ee20000100800 */
[----:B-12---:R-:W1:Y:S01]  /*13830*/  LDC R2, c[0x0][0x448] ;  /* 0x00011200ff027b82 */ /* 0x006e620000000800 */
[----:B-----5:R-:W-:Y:S01]  /*13840*/  IMAD.IADD R0, R0, 0x1, -R30 ;  /* 0x0000000100007824 */ /* 0x020fe200078e0a1e */
[----:B------:R-:W-:Y:S01]  /*13850*/  LOP3.LUT R23, R23, 0xfffffeff, RZ, 0xc0, !PT ;  /* 0xfffffeff17177812 */ /* 0x000fe200078ec0ff */
[----:B------:R-:W-:Y:S03]  /*13860*/  BSSY B7, `(.L_x_2489) ;  /* 0x0000397000077945 */ /* 0x000fe60003800000 */
[----:B------:R2:W-:Y:S01]  /*13870*/  STL [R1+0x4], R0 ;  /* 0x0000040001007387 */ /* 0x0005e20000100800 */
[----:B-1----:R-:W-:Y:S02]  /*13880*/  ISETP.NE.AND P0, PT, R2, 0x1, PT ;  /* 0x000000010200780c */ /* 0x002fe40003f05270 */
[----:B------:R-:W-:-:S05]  /*13890*/  SHF.L.U32 R2, R17, 0x7, RZ ;  /* 0x0000000711027819 */ /* 0x000fca00000006ff */
[----:B------:R-:W-:-:S06]  /*138a0*/  VIADD R2, R2, 0x7f ;  /* 0x0000007f02027836 */ /* 0x000fcc0000000000 */
[----:B------:R-:W1:Y:S01]  /*138b0*/  @P0 LDC R3, c[0x0][0x44c] ;  /* 0x00011300ff030b82 */ /* 0x000e620000000800 */
[----:B------:R-:W-:-:S07]  /*138c0*/  @P0 LOP3.LUT R23, R23, 0x100, RZ, 0xfc, !PT ;  /* 0x0000010017170812 */ /* 0x000fce00078efcff */
[----:B0-----:R-:W0:Y:S01]  /*138d0*/  @P0 LDC R4, c[0x0][0x450] ;  /* 0x00011400ff040b82 */ /* 0x001e220000000800 */
[----:B-1----:R-:W-:-:S05]  /*138e0*/  @P0 IMAD.HI.U32 R3, R2, R3, RZ ;  /* 0x0000000302030227 */ /* 0x002fca00078e00ff */
[----:B0-----:R-:W-:Y:S02]  /*138f0*/  @P0 SHF.R.U32.HI R2, RZ, R4, R3 ;  /* 0x00000004ff020219 */ /* 0x001fe40000011603 */
[C---:B---3--:R-:W-:Y:S01]  /*13900*/  IADD3 R3, R0.reuse, 0x50, -R5 ;  /* 0x0000005000037810 */ /* 0x048fe20007ffe805 */
[----:B--2---:R-:W-:-:S04]  /*13910*/  VIADD R0, R0, 0x4f ;  /* 0x0000004f00007836 */ /* 0x004fc80000000000 */
[----:B------:R-:W-:Y:S02]  /*13920*/  IMAD.IADD R2, R3, 0x1, R2 ;  /* 0x0000000103027824 */ /* 0x000fe400078e0202 */
[----:B------:R-:W-:-:S04]  /*13930*/  IMAD.HI R0, R0, 0x66666667, RZ ;  /* 0x6666666700007827 */ /* 0x000fc800078e02ff */
[----:B------:R-:W-:Y:S01]  /*13940*/  IMAD.HI R2, R2, 0x66666667, RZ ;  /* 0x6666666702027827 */ /* 0x000fe200078e02ff */
[----:B------:R-:W-:-:S04]  /*13950*/  SHF.R.U32.HI R3, RZ, 0x1f, R0 ;  /* 0x0000001fff037819 */ /* 0x000fc80000011600 */
[----:B------:R-:W-:Y:S02]  /*13960*/  SHF.R.U32.HI R5, RZ, 0x1f, R2 ;  /* 0x0000001fff057819 */ /* 0x000fe40000011602 */
[----:B------:R-:W-:Y:S02]  /*13970*/  LEA.HI.SX32 R3, R0, R3, 0x1b ;  /* 0x0000000300037211 */ /* 0x000fe400078fdaff */
[----:B------:R-:W-:-:S04]  /*13980*/  LEA.HI.SX32 R2, R2, R5, 0x1b ;  /* 0x0000000502027211 */ /* 0x000fc800078fdaff */
[----:B------:R-:W-:-:S04]  /*13990*/  VIMNMX R4, R3, R2, PT ;  /* 0x0000000203047248 */ /* 0x000fc80003fe0100 */
[----:B------:R-:W-:Y:S01]  /*139a0*/  ISETP.GT.AND P0, PT, R4, RZ, PT ;  /* 0x000000ff0400720c */ /* 0x000fe20003f04270 */
[----:B------:R0:W-:-:S12]  /*139b0*/  STL [R1+0x14], R4 ;  /* 0x0000140401007387 */ /* 0x0001d80000100800 */
        /* <DEDUP_REMOVED lines=18> */
.L_x_2490:
        /* <DEDUP_REMOVED lines=20> */
.L_x_2493:
[----:B------:R-:W-:Y:S05]  /*13c20*/  BSYNC B6 ;  /* 0x0000000000067941 */ /* 0x000fea0003800000 */
.L_x_2492:
        /* <DEDUP_REMOVED lines=11> */
[----:B------:R-:W-:Y:S02]  /*13ce0*/  IMAD.U32 R5, RZ, RZ, UR7 ;  /* 0x00000007ff057e24 */ /* 0x000fe4000f8e00ff */
[----:B------:R-:W-:Y:S02]  /*13cf0*/  IMAD.U32 R6, RZ, RZ, UR8 ;  /* 0x00000008ff067e24 */ /* 0x000fe4000f8e00ff */
[----:B------:R-:W-:-:S02]  /*13d00*/  IMAD.U32 R7, RZ, RZ, UR9 ;  /* 0x00000009ff077e24 */ /* 0x000fc4000f8e00ff */
[----:B------:R-:W-:Y:S02]  /*13d10*/  IMAD.U32 R10, RZ, RZ, UR4 ;  /* 0x00000004ff0a7e24 */ /* 0x000fe4000f8e00ff */
[----:B------:R-:W-:Y:S02]  /*13d20*/  IMAD.MOV.U32 R8, RZ, RZ, 0x70 ;  /* 0x00000070ff087424 */ /* 0x000fe400078e00ff */
[----:B------:R-:W-:Y:S02]  /*13d30*/  IMAD.MOV.U32 R12, RZ, RZ, 0x1 ;  /* 0x00000001ff0c7424 */ /* 0x000fe400078e00ff */
[----:B0-----:R-:W-:-:S07]  /*13d40*/  IMAD.MOV.U32 R13, RZ, RZ, RZ ;  /* 0x000000ffff0d7224 */ /* 0x001fce00078e00ff */
[----:B------:R-:W-:-:S07]  /*13d50*/  LEPC R20, `(.L_x_2496) ;  /* 0x000000001014794e */ /* 0x000fce0000000000 */
[----:B-1----:R-:W-:Y:S05]  /*13d60*/  CALL.ABS.NOINC R2 ;  /* 0x0000000002007343 */ /* 0x002fea0003c00000 */
.L_x_2496:
[----:B------:R0:W1:Y:S01]  /*13d70*/  LDC.64 R2, c[0x4][R26] ;  /* 0x010000001a027b82 */ /* 0x0000620000000a00 */
[----:B------:R-:W-:Y:S01]  /*13d80*/  ULDC.64 UR6, c[0x4][0x138] ;  /* 0x01004e0000067ab9 */ /* 0x000fe20000000a00 */
[----:B------:R-:W-:Y:S01]  /*13d90*/  ULDC.64 UR8, c[0x4][0x140] ;  /* 0x0100500000087ab9 */ /* 0x000fe20000000a00 */
[----:B------:R-:W-:Y:S01]  /*13da0*/  ULDC.64 UR4, c[0x4][0xa8] ;  /* 0x01002a0000047ab9 */ /* 0x000fe20000000a00 */
        /* <DEDUP_REMOVED lines=11> */
.L_x_2495:
[----:B------:R-:W-:Y:S05]  /*13e60*/  BSYNC B6 ;  /* 0x0000000000067941 */ /* 0x000fea0003800000 */
.L_x_2494:
[----:B------:R-:W2:Y:S01]  /*13e70*/  LDL R2, [R1+0x14] ;  /* 0x0000140001027983 */ /* 0x000ea20000100800 */
[----:B------:R-:W-:Y:S01]  /*13e80*/  ULDC.64 UR4, c[0x0][0x9f8] ;  /* 0x00027e0000047ab9 */ /* 0x000fe20000000a00 */
[----:B------:R-:W0:Y:S01]  /*13e90*/  LDC R9, c[0x0][0x430] ;  /* 0x00010c00ff097b82 */ /* 0x000e220000000800 */
[----:B------:R-:W-:-:S04]  /*13ea0*/  ISETP.NE.U32.AND P0, PT, RZ, UR4, PT ;  /* 0x00000004ff007c0c */ /* 0x000fc8000bf05070 */
[----:B------:R-:W-:-:S13]  /*13eb0*/  ISETP.NE.AND.EX P0, PT, RZ, UR5, PT, P0 ;  /* 0x00000005ff007c0c */ /* 0x000fda000bf05300 */
[----:B------:R-:W-:Y:S01]  /*13ec0*/  @P0 IADD3 R24, P1, R24, UR4, RZ ;  /* 0x0000000418180c10 */ /* 0x000fe2000ff3e0ff */
[----:B------:R-:W-:-:S03]  /*13ed0*/  ULDC UR4, c[0x0][0x2f4] ;  /* 0x0000bd0000047ab9 */ /* 0x000fc60000000800 */
[----:B------:R-:W-:-:S05]  /*13ee0*/  @P0 IADD3.X R25, R25, UR5, RZ, P1, !PT ;  /* 0x0000000519190c10 */ /* 0x000fca0008ffe4ff */
[----:B------:R1:W5:Y:S01]  /*13ef0*/  @P0 LDG.E R31, desc[UR38][R24.64] ;  /* 0x00000026181f0981 */ /* 0x000362000c1e1900 */
[C---:B------:R-:W-:Y:S01]  /*13f00*/  ISETP.GE.AND P0, PT, R33.reuse, UR4, PT ;  /* 0x0000000421007c0c */ /* 0x040fe2000bf06270 */
[----:B------:R-:W-:Y:S01]  /*13f10*/  UMOV UR5, 0xffffffff ;  /* 0xffffffff00057882 */ /* 0x000fe20000000000 */
[----:B------:R-:W-:Y:S02]  /*13f20*/  LOP3.LUT R20, R33, 0x40, RZ, 0xfc, !PT ;  /* 0x0000004021147812 */ /* 0x000fe400078efcff */
[----:B------:R-:W-:Y:S02]  /*13f30*/  LOP3.LUT R23, R23, 0xffffffef, RZ, 0xc0, !PT ;  /* 0xffffffef17177812 */ /* 0x000fe400078ec0ff */
[----:B------:R-:W-:Y:S02]  /*13f40*/  ISETP.GE.AND P2, PT, R20, UR4, PT ;  /* 0x0000000414007c0c */ /* 0x000fe4000bf46270 */
[----:B------:R-:W-:-:S05]  /*13f50*/  ISETP.GE.AND P1, PT, R37, UR4, PT ;  /* 0x0000000425007c0c */ /* 0x000fca000bf26270 */
        /* <DEDUP_REMOVED lines=8> */
[----:B--2---:R-:W-:Y:S01]  /*13fe0*/  VIADD R26, R2, 0xffffffff ;  /* 0xffffffff021a7836 */ /* 0x004fe20000000000 */
[----:B01----:R-:W-:Y:S06]  /*13ff0*/  BRA.DIV UR5, `(.L_x_2497) ;  /* 0x00000046051c7947 */ /* 0x003fec000b800000 */
.L_x_2567:
[----:B------:R-:W0:Y:S01]  /*14000*/  S2R R0, SR_TID.X ;  /* 0x0000000000007919 */ /* 0x000e220000002100 */
[----:B------:R-:W1:Y:S01]  /*14010*/  S2R R3, SR_TID.X ;  /* 0x0000000000037919 */ /* 0x000e620000002100 */
[----:B0-----:R-:W-:-:S04]  /*14020*/  LOP3.LUT R0, R0, 0x7f, RZ, 0xc0, !PT ;  /* 0x0000007f00007812 */ /* 0x001fc800078ec0ff */
[----:B------:R-:W-:Y:S02]  /*14030*/  SHF.R.U32.HI R2, RZ, 0x3, R0 ;  /* 0x00000003ff027819 */ /* 0x000fe40000011600 */
[----:B------:R-:W2:Y:S01]  /*14040*/  LDL R0, [R1+0x4] ;  /* 0x0000040001007983 */ /* 0x000ea20000100800 */
[----:B-1----:R-:W-:Y:S02]  /*14050*/  SHF.L.U32 R8, R3, 0x4, RZ ;  /* 0x0000000403087819 */ /* 0x002fe400000006ff */
[----:B------:R-:W-:Y:S02]  /*14060*/  ISETP.NE.AND P1, PT, R9, 0x1, PT ;  /* 0x000000010900780c */ /* 0x000fe40003f25270 */
[----:B------:R-:W-:Y:S02]  /*14070*/  LOP3.LUT R8, R2, 0x70, R8, 0xf8, !PT ;  /* 0x0000007002087812 */ /* 0x000fe400078ef808 */
[----:B-----5:R-:W-:Y:S02]  /*14080*/  SHF.R.S32.HI R10, RZ, 0x1f, R31 ;  /* 0x0000001fff0a7819 */ /* 0x020fe4000001141f */
[----:B------:R-:W-:Y:S01]  /*14090*/  LOP3.LUT R23, R23, 0xffffffbf, RZ, 0xc0, !PT ;  /* 0xffffffbf17177812 */ /* 0x000fe200078ec0ff */
[----:B------:R-:W-:-:S02]  /*140a0*/  IMAD R6, R26, 0x50, R8 ;  /* 0x000000501a067824 */ /* 0x000fc400078e0208 */
[----:B------:R0:W-:Y:S04]  /*140b0*/  STL [R1+0xc], R10 ;  /* 0x00000c0a01007387 */ /* 0x0001e80000100800 */
[----:B------:R-:W1:Y:S01]  /*140c0*/  @P1 LDC R5, c[0x0][0x434] ;  /* 0x00010d00ff051b82 */ /* 0x000e620000000800 */
[----:B------:R-:W-:-:S04]  /*140d0*/  @P1 LOP3.LUT R23, R23, 0x40, RZ, 0xfc, !PT ;  /* 0x0000004017171812 */ /* 0x000fc800078efcff */
[----:B------:R-:W-:Y:S02]  /*140e0*/  LOP3.LUT R23, R23, 0xffffffdf, RZ, 0xc0, !PT ;  /* 0xffffffdf17177812 */ /* 0x000fe400078ec0ff */
[C---:B--2---:R-:W-:Y:S01]  /*140f0*/  ISETP.GE.AND P0, PT, R6.reuse, R0, PT ;  /* 0x000000000600720c */ /* 0x044fe20003f06270 */
[----:B------:R-:W-:Y:S01]  /*14100*/  IMAD.IADD R6, R6, 0x1, R30 ;  /* 0x0000000106067824 */ /* 0x000fe200078e021e */
[----:B------:R-:W2:Y:S02]  /*14110*/  @P1 LDC R0, c[0x0][0x438] ;  /* 0x00010e00ff001b82 */ /* 0x000ea40000000800 */
[----:B------:R-:W-:Y:S01]  /*14120*/  ISETP.GT.U32.OR P0, PT, R8, 0x4f, P0 ;  /* 0x0000004f0800780c */ /* 0x000fe20000704470 */
[----:B-1----:R-:W-:-:S04]  /*14130*/  @P1 IMAD.HI.U32 R4, R6, R5, RZ ;  /* 0x0000000506041227 */ /* 0x002fc800078e00ff */
[----:B------:R-:W-:-:S08]  /*14140*/  IMAD.MOV.U32 R7, RZ, RZ, R6 ;  /* 0x000000ffff077224 */ /* 0x000fd000078e0006 */
[----:B------:R-:W1:Y:S01]  /*14150*/  @!P0 LDC.64 R2, c[0x0][0x428] ;  /* 0x00010a00ff028b82 */ /* 0x000e620000000a00 */
[----:B--2---:R-:W-:-:S04]  /*14160*/  @P1 SHF.R.U32.HI R7, RZ, R0, R4 ;  /* 0x00000000ff071219 */ /* 0x004fc80000011604 */
        /* <DEDUP_REMOVED lines=10> */
[----:B------:R-:W-:Y:S01]  /*14210*/  IMAD R4, R9, R5, R6 ;  /* 0x0000000509047224 */ /* 0x000fe200078e0206 */
[----:B------:R-:W-:Y:S01]  /*14220*/  MOV R5, UR36 ;  /* 0x0000002400057c02 */ /* 0x000fe20008000f00 */
[----:B------:R-:W-:-:S03]  /*14230*/  IMAD.MOV.U32 R0, RZ, RZ, RZ ;  /* 0x000000ffff007224 */ /* 0x000fc600078e00ff */
[----:B------:R-:W-:-:S03]  /*14240*/  ISETP.NE.AND P2, PT, R5, 0x3, PT ;  /* 0x000000030500780c */ /* 0x000fc60003f45270 */
[----:B------:R0:W5:Y:S01]  /*14250*/  @!P0 LDG.E R0, desc[UR38][R2.64] ;  /* 0x0000002602008981 */ /* 0x000162000c1e1900 */
[----:B------:R-:W-:Y:S02]  /*14260*/  ISETP.GT.U32.AND P0, PT, R8, 0x4f, PT ;  /* 0x0000004f0800780c */ /* 0x000fe40003f04070 */
[----:B------:R-:W-:-:S07]  /*14270*/  SHF.R.S32.HI R30, RZ, 0x1f, R18 ;  /* 0x0000001fff1e7819 */ /* 0x000fce0000011412 */
[----:B------:R-:W-:-:S04]  /*14280*/  @P2 LOP3.LUT R23, R23, 0x20, RZ, 0xfc, !PT ;  /* 0x0000002017172812 */ /* 0x000fc800078efcff */
[----:B------:R-:W-:-:S04]  /*14290*/  LOP3.LUT R23, R23, 0xfffffffe, RZ, 0xc0, !PT ;  /* 0xfffffffe17177812 */ /* 0x000fc800078ec0ff */
[----:B------:R-:W-:Y:S01]  /*142a0*/  @P0 LOP3.LUT R23, R23, 0x1, RZ, 0xfc, !PT ;  /* 0x0000000117170812 */ /* 0x000fe200078efcff */
[----:B0-----:R-:W-:Y:S06]  /*142b0*/  @!P2 BRA `(.L_x_2498) ;  /* 0x000000000004a947 */ /* 0x001fec0003800000 */
[----:B------:R-:W-:Y:S01]  /*142c0*/  BPT.TRAP 0x1 ;  /* 0x000000040000795c */ /* 0x000fe20000300000 */
.L_x_2498:
        /* <DEDUP_REMOVED lines=25> */
.L_x_2568:
[----:B------:R-:W-:Y:S05]  /*14460*/  BSYNC B0 ;  /* 0x0000000000007941 */ /* 0x000fea0003800000 */
.L_x_2499:
        /* <DEDUP_REMOVED lines=17> */
[----:B------:R-:W-:-:S03]  /*14580*/  IMAD R7, R27, 0x5000, R32 ;  /* 0x000050001b077824 */ /* 0x000fc600078e0220 */
[----:B------:R-:W-:Y:S02]  /*14590*/  IADD3 R6, R3, R0, RZ ;  /* 0x0000000003067210 */ /* 0x000fe40007ffe0ff */
[----:B-1----:R-:W-:Y:S02]  /*145a0*/  LOP3.LUT R8, R8, 0x7f, RZ, 0xc0, !PT ;  /* 0x0000007f08087812 */ /* 0x002fe400078ec0ff */
[C---:B------:R-:W-:Y:S01]  /*145b0*/  LEA R0, P0, R2.reuse, UR4, 0x1 ;  /* 0x0000000402007c11 */ /* 0x040fe2000f8008ff */
[----:B------:R-:W-:Y:S01]  /*145c0*/  UMOV UR4, 0xffffffff ;  /* 0xffffffff00047882 */ /* 0x000fe20000000000 */
[----:B------:R-:W-:Y:S02]  /*145d0*/  SHF.R.U32.HI R8, RZ, 0x3, R8 ;  /* 0x00000003ff087819 */ /* 0x000fe40000011608 */
[----:B------:R-:W-:Y:S01]  /*145e0*/  LEA.HI.X R6, R2, UR5, R6, 0x1, P0 ;  /* 0x0000000502067c11 */ /* 0x000fe200080f0c06 */
        /* <DEDUP_REMOVED lines=33> */
[----:B------:R-:W-:-:S02]  /*14800*/  @P0 LEA R9, R7, R22, 0x1 ;  /* 0x0000001607090211 */ /* 0x000fc400078e08ff */
        /* <DEDUP_REMOVED lines=11> */
[----:B0-----:R-:W-:-:S05]  /*148c0*/  @P0 LEA R2, P1, R33, R2, 0x1 ;  /* 0x0000000221020211 */ /* 0x001fca00078208ff */
[----:B------:R-:W-:Y:S02]  /*148d0*/  @P0 IMAD.X R3, RZ, RZ, R8, P1 ;  /* 0x000000ffff030224 */ /* 0x000fe400008e0608 */
[----:B------:R0:W2:Y:S04]  /*148e0*/  SHFL.IDX PT, R8, R6, 0x4, 0x181f ;  /* 0x00981f0006087f89 */ /* 0x0000a800000e0000 */
[----:B------:R0:W-:Y:S04]  /*148f0*/  @P0 LDGSTS.E.BYPASS.LTC128B.128 [R21+0x25c00], desc[UR38][R2.64], !P5 ;  /* 0x25c0000002150fae */ /* 0x0001e8000e901d66 */
[----:B------:R0:W-:Y:S04]  /*14900*/  @P0 LDGSTS.E.BYPASS.LTC128B.128 [R21+0x28400], desc[UR38][R2.64+0x80], !P4 ;  /* 0x2840008002150fae */ /* 0x0001e8000e101d66 */
[----:B------:R0:W-:Y:S04]  /*14910*/  @P0 LDGSTS.E.BYPASS.LTC128B.128 [R21+0x2ac00], desc[UR38][R2.64+0x100], !P3 ;  /* 0x2ac0010002150fae */ /* 0x0001e8000d901d66 */
[----:B-1----:R0:W-:Y:S02]  /*14920*/  @P0 LDGSTS.E.BYPASS.LTC128B.128 [R21+0x2d400], desc[UR38][R2.64+0x180], !P2 ;  /* 0x2d40018002150fae */ /* 0x0021e4000d101d66 */
.L_x_2580:
        /* <DEDUP_REMOVED lines=17> */
.L_x_2503:
[----:B------:R-:W-:Y:S05]  /*14a40*/  BSYNC B0 ;  /* 0x0000000000007941 */ /* 0x000fea0003800000 */
.L_x_2502:
[----:B------:R-:W-:Y:S01]  /*14a50*/  NOP ;  /* 0x0000000000007918 */ /* 0x000fe20000000000 */
[----:B------:R-:W-:-:S13]  /*14a60*/  PLOP3.LUT P0, PT, PT, PT, PT, 0x80, 0x0 ;  /* 0x000000000000781c */ /* 0x000fda0003f0f070 */
.L_x_2504:
        /* <DEDUP_REMOVED lines=10> */
.L_x_2505:
        /* <DEDUP_REMOVED lines=27> */
[----:B------:R-:W-:Y:S01]  /*14cc0*/  MOV R12, 0x1 ;  /* 0x00000001000c7802 */ /* 0x000fe20000000f00 */
[----:B------:R-:W-:Y:S02]  /*14cd0*/  IMAD.U32 R7, RZ, RZ, UR9 ;  /* 0x00000009ff077e24 */ /* 0x000fe4000f8e00ff */
[----:B------:R-:W-:-:S02]  /*14ce0*/  IMAD.U32 R10, RZ, RZ, UR4 ;  /* 0x00000004ff0a7e24 */ /* 0x000fc4000f8e00ff */
[----:B------:R-:W-:Y:S02]  /*14cf0*/  IMAD.U32 R11, RZ, RZ, UR5 ;  /* 0x00000005ff0b7e24 */ /* 0x000fe4000f8e00ff */
[----:B--2---:R-:W-:Y:S02]  /*14d00*/  IMAD.MOV.U32 R8, RZ, RZ, 0x70 ;  /* 0x00000070ff087424 */ /* 0x004fe400078e00ff */
[----:B------:R-:W-:-:S07]  /*14d10*/  IMAD.MOV.U32 R13, RZ, RZ, RZ ;  /* 0x000000ffff0d7224 */ /* 0x000fce00078e00ff */
[----:B------:R-:W-:-:S07]  /*14d20*/  LEPC R20, `(.L_x_2507) ;  /* 0x000000001014794e */ /* 0x000fce0000000000 */
[----:B0-----:R-:W-:Y:S05]  /*14d30*/  CALL.ABS.NOINC R2 ;  /* 0x0000000002007343 */ /* 0x001fea0003c00000 */
.L_x_2507:
[----:B------:R-:W-:Y:S05]  /*14d40*/  BSYNC B6 ;  /* 0x0000000000067941 */ /* 0x000fea0003800000 */
.L_x_2506:
[----:B------:R-:W4:Y:S01]  /*14d50*/  LDL.LU R2, [R1+0x18] ;  /* 0x0000180001027983 */ /* 0x000f220000300800 */
[----:B------:R-:W-:-:S03]  /*14d60*/  ULDC.64 UR4, c[0x0][0x2d8] ;  /* 0x0000b60000047ab9 */ /* 0x000fc60000000a00 */
[----:B------:R-:W3:Y:S01]  /*14d70*/  LDL.LU.64 R20, [R1+0x20] ;  /* 0x0000200001147983 */ /* 0x000ee20000300a00 */
[----:B------:R-:W-:Y:S02]  /*14d80*/  IMAD.MOV.U32 R3, RZ, RZ, R35 ;  /* 0x000000ffff037224 */ /* 0x000fe400078e0023 */
[----:B------:R-:W-:Y:S01]  /*14d90*/  IMAD R0, R30, UR4, RZ ;  /* 0x000000041e007c24 */ /* 0x000fe2000f8e02ff */
[----:B------:R0:W5:Y:S03]  /*14da0*/  LDL R9, [R1+0x10] ;  /* 0x0000100001097983 */ /* 0x0001660000100800 */
[C---:B------:R-:W-:Y:S01]  /*14db0*/  IMAD R0, R18.reuse, UR5, R0 ;  /* 0x0000000512007c24 */ /* 0x040fe2000f8e0200 */
[----:B--2---:R-:W-:Y:S01]  /*14dc0*/  LOP3.LUT R8, R33, 0x40, RZ, 0xfc, !PT ;  /* 0x0000004021087812 */ /* 0x004fe200078efcff */
[----:B----4-:R-:W-:Y:S02]  /*14dd0*/  IMAD.MOV.U32 R4, RZ, RZ, R2 ;  /* 0x000000ffff047224 */ /* 0x010fe400078e0002 */
[----:B---3--:R-:W-:Y:S01]  /*14de0*/  IMAD.MOV.U32 R2, RZ, RZ, R20 ;  /* 0x000000ffff027224 */ /* 0x008fe200078e0014 */
[----:B------:R-:W1:Y:S01]  /*14df0*/  S2R R21, SR_TID.X ;  /* 0x0000000000157919 */ /* 0x000e620000002100 */
[----:B------:R-:W2:Y:S02]  /*14e00*/  LDC R20, c[0x0][0x448] ;  /* 0x00011200ff147b82 */ /* 0x000ea40000000800 */
[----:B------:R-:W-:Y:S01]  /*14e10*/  IMAD.WIDE.U32 R2, R18, UR4, R2 ;  /* 0x0000000412027c25 */ /* 0x000fe2000f8e0002 */
[----:B------:R-:W-:-:S03]  /*14e20*/  ULDC.64 UR4, c[0x0][0x2e0] ;  /* 0x0000b80000047ab9 */ /* 0x000fc60000000a00 */
[----:B------:R-:W-:Y:S02]  /*14e30*/  IMAD.IADD R3, R3, 0x1, R0 ;  /* 0x0000000103037824 */ /* 0x000fe400078e0200 */
[----:B------:R-:W-:Y:S02]  /*14e40*/  IMAD R4, R4, UR4, RZ ;  /* 0x0000000404047c24 */ /* 0x000fe4000f8e02ff */
[----:B------:R-:W-:-:S04]  /*14e50*/  IMAD.WIDE.U32 R2, R29, UR4, R2 ;  /* 0x000000041d027c25 */ /* 0x000fc8000f8e0002 */
[----:B------:R-:W-:Y:S01]  /*14e60*/  IMAD R4, R29, UR5, R4 ;  /* 0x000000051d047c24 */ /* 0x000fe2000f8e0204 */
[----:B------:R-:W-:Y:S01]  /*14e70*/  ULDC.64 UR4, c[0x0][0x2d0] ;  /* 0x0000b40000047ab9 */ /* 0x000fe20000000a00 */
[----:B--2---:R-:W-:Y:S02]  /*14e80*/  ISETP.NE.AND P6, PT, R20, 0x1, PT ;  /* 0x000000011400780c */ /* 0x004fe40003fc5270 */
[----:B------:R-:W2:Y:S01]  /*14e90*/  S2R R20, SR_TID.X ;  /* 0x0000000000147919 */ /* 0x000ea20000002100 */
[----:B-1----:R-:W-:-:S04]  /*14ea0*/  LOP3.LUT R21, R21, 0x7f, RZ, 0xc0, !PT ;  /* 0x0000007f15157812 */ /* 0x002fc800078ec0ff */
[----:B------:R-:W-:-:S06]  /*14eb0*/  SHF.R.U32.HI R21, RZ, 0x3, R21 ;  /* 0x00000003ff157819 */ /* 0x000fcc0000011615 */
[----:B------:R-:W1:Y:S08]  /*14ec0*/  @P6 LDC R7, c[0x0][0x44c] ;  /* 0x00011300ff076b82 */ /* 0x000e700000000800 */
[----:B------:R-:W3:Y:S01]  /*14ed0*/  @P6 LDC R5, c[0x0][0x450] ;  /* 0x00011400ff056b82 */ /* 0x000ee20000000800 */
[----:B--2---:R-:W-:-:S05]  /*14ee0*/  IMAD.SHL.U32 R20, R20, 0x10, RZ ;  /* 0x0000001014147824 */ /* 0x004fca00078e00ff */
[----:B------:R-:W-:-:S04]  /*14ef0*/  LOP3.LUT R20, R21, 0x70, R20, 0xf8, !PT ;  /* 0x0000007015147812 */ /* 0x000fc800078ef814 */
[----:B------:R-:W-:-:S05]  /*14f00*/  LEA R6, R17, R20, 0x7 ;  /* 0x0000001411067211 */ /* 0x000fca00078e38ff */
[----:B-1----:R-:W-:-:S04]  /*14f10*/  @P6 IMAD.HI.U32 R7, R6, R7, RZ ;  /* 0x0000000706076227 */ /* 0x002fc800078e00ff */
[----:B------:R-:W-:Y:S01]  /*14f20*/  IMAD.MOV.U32 R0, RZ, RZ, R6 ;  /* 0x000000ffff007224 */ /* 0x000fe200078e0006 */
[----:B---3--:R-:W-:Y:S02]  /*14f30*/  @P6 SHF.R.U32.HI R0, RZ, R5, R7 ;  /* 0x00000005ff006219 */ /* 0x008fe40000011607 */
[----:B------:R-:W1:Y:S01]  /*14f40*/  LDC R5, c[0x0][0x448] ;  /* 0x00011200ff057b82 */ /* 0x000e620000000800 */
[----:B------:R-:W-:Y:S02]  /*14f50*/  IMAD.IADD R3, R3, 0x1, R4 ;  /* 0x0000000103037824 */ /* 0x000fe400078e0204 */
[----:B------:R-:W-:Y:S01]  /*14f60*/  IMAD.MOV R4, RZ, RZ, -R0 ;  /* 0x000000ffff047224 */ /* 0x000fe200078e0a00 */
[----:B------:R-:W2:Y:S01]  /*14f70*/  S2R R20, SR_TID.X ;  /* 0x0000000000147919 */ /* 0x000ea20000002100 */
[----:B------:R-:W-:-:S04]  /*14f80*/  IMAD.WIDE.U32 R2, R0, UR4, R2 ;  /* 0x0000000400027c25 */ /* 0x000fc8000f8e0002 */
[----:B-1----:R-:W-:Y:S01]  /*14f90*/  IMAD R4, R5, R4, R6 ;  /* 0x0000000405047224 */ /* 0x002fe200078e0206 */
[----:B------:R-:W-:-:S05]  /*14fa0*/  SHF.R.S32.HI R6, RZ, 0x1f, R0 ;  /* 0x0000001fff067819 */ /* 0x000fca0000011400 */
        /* <DEDUP_REMOVED lines=11> */
[----:B------:R-:W-:Y:S01]  /*15060*/  ULDC UR4, c[0x0][0x2b8] ;  /* 0x0000ae0000047ab9 */ /* 0x000fe20000000800 */
[----:B--2---:R-:W-:-:S03]  /*15070*/  LOP3.LUT R20, R20, 0x7f, RZ, 0xc0, !PT ;  /* 0x0000007f14147812 */ /* 0x004fc600078ec0ff */
[----:B------:R-:W-:Y:S01]  /*15080*/  LEA.HI.X R0, R2, UR5, R3, 0x1, P0 ;  /* 0x0000000502007c11 */ /* 0x000fe200080f0c03 */
[----:B------:R-:W-:Y:S01]  /*15090*/  UMOV UR5, 0xffffffff ;  /* 0xffffffff00057882 */ /* 0x000fe20000000000 */
[----:B------:R-:W-:Y:S02]  /*150a0*/  ISETP.GE.AND P4, PT, R33, UR4, PT ;  /* 0x0000000421007c0c */ /* 0x000fe4000bf86270 */
[----:B------:R-:W-:Y:S02]  /*150b0*/  ISETP.GE.AND P3, PT, R8, UR4, PT ;  /* 0x0000000408007c0c */ /* 0x000fe4000bf66270 */
[----:B------:R-:W-:Y:S02]  /*150c0*/  ISETP.GE.AND P2, PT, R37, UR4, PT ;  /* 0x0000000425007c0c */ /* 0x000fe4000bf46270 */
[----:B------:R-:W-:Y:S02]  /*150d0*/  ISETP.GE.AND P1, PT, R36, UR4, PT ;  /* 0x0000000424007c0c */ /* 0x000fe4000bf26270 */
[----:B------:R-:W-:Y:S01]  /*150e0*/  SHF.R.U32.HI R8, RZ, 0x3, R20 ;  /* 0x00000003ff087819 */ /* 0x000fe20000011614 */
[----:B0-----:R-:W-:Y:S10]  /*150f0*/  BRA.DIV UR5, `(.L_x_2508) ;  /* 0x0000003a05f47947 */ /* 0x001ff4000b800000 */
[----:B------:R-:W0:Y:S01]  /*15100*/  SHFL.IDX PT, R14, R4, RZ, 0x181f ;  /* 0x00181fff040e7589 */ /* 0x000e2200000e0000 */
[----:B-----5:R-:W-:Y:S02]  /*15110*/  IMAD R5, R9, R5, RZ ;  /* 0x0000000509057224 */ /* 0x020fe400078e02ff */
[----:B------:R-:W-:Y:S01]  /*15120*/  IMAD R17, R17, 0x80, R8 ;  /* 0x0000008011117824 */ /* 0x000fe200078e0208 */
[----:B------:R-:W1:Y:S03]  /*15130*/  SHFL.IDX PT, R2, R0, RZ, 0x181f ;  /* 0x00181fff00027589 */ /* 0x000e6600000e0000 */
[C---:B------:R-:W-:Y:S01]  /*15140*/  VIADD R6, R17.reuse, 0x10 ;  /* 0x0000001011067836 */ /* 0x040fe20000000000 */
[----:B------:R-:W-:-:S13]  /*15150*/  ISETP.GE.AND P0, PT, R17, R5, PT ;  /* 0x000000051100720c */ /* 0x000fda0003f06270 */
        /* <DEDUP_REMOVED lines=8> */
[----:B------:R-:W-:Y:S01]  /*151e0*/  ISETP.GE.AND P0, PT, R6, R5, PT ;  /* 0x000000050600720c */ /* 0x000fe20003f06270 */
[----:B------:R-:W-:-:S02]  /*151f0*/  VIADD R6, R17, 0x20 ;  /* 0x0000002011067836 */ /* 0x000fc40000000000 */
[----:B-1----:R-:W1:Y:S10]  /*15200*/  SHFL.IDX PT, R2, R0, 0x1, 0x181f ;  /* 0x00381f0000027f89 */ /* 0x002e7400000e0000 */
[----:B0-----:R-:W-:-:S05]  /*15210*/  @!P0 LEA R14, P5, R33, R14, 0x1 ;  /* 0x0000000e210e8211 */ /* 0x001fca00078a08ff */
[----:B-1----:R-:W-:Y:S02]  /*15220*/  @!P0 IMAD.X R7, RZ, RZ, R2, P5 ;  /* 0x000000ffff078224 */ /* 0x002fe400028e0602 */
[----:B------:R-:W-:Y:S02]  /*15230*/  @!P0 IMAD.MOV.U32 R2, RZ, RZ, R14 ;  /* 0x000000ffff028224 */ /* 0x000fe400078e000e */
[----:B------:R-:W-:Y:S01]  /*15240*/  @!P0 IMAD.MOV.U32 R3, RZ, RZ, R7 ;  /* 0x000000ffff038224 */ /* 0x000fe200078e0007 */
        /* <DEDUP_REMOVED lines=8> */
[----:B0-----:R-:W-:-:S04]  /*152d0*/  @!P0 LEA R14, P5, R33, R14, 0x1 ;  /* 0x0000000e210e8211 */ /* 0x001fc800078a08ff */
[----:B-1----:R-:W-:Y:S01]  /*152e0*/  @!P0 IADD3.X R7, RZ, R2, RZ, P5, !PT ;  /* 0x00000002ff078210 */ /* 0x002fe20002ffe4ff */
[----:B------:R-:W-:Y:S02]  /*152f0*/  @!P0 IMAD.MOV.U32 R2, RZ, RZ, R14 ;  /* 0x000000ffff028224 */ /* 0x000fe400078e000e */
[----:B------:R-:W0:Y:S02]  /*15300*/  SHFL.IDX PT, R14, R4, 0x3, 0x181f ;  /* 0x00781f00040e7f89 */ /* 0x000e2400000e0000 */
[----:B------:R-:W-:-:S05]  /*15310*/  @!P0 IMAD.MOV.U32 R3, RZ, RZ, R7 ;  /* 0x000000ffff038224 */ /* 0x000fca00078e0007 */
[----:B------:R-:W-:Y:S04]  /*15320*/  @!P0 LDGSTS.E.BYPASS.LTC128B.128 [R34+0x15400], desc[UR38][R2.64], !P4 ;  /* 0x1540000002228fae */ /* 0x000fe8000e101d66 */
[----:B------:R-:W-:Y:S04]  /*15330*/  @!P0 LDGSTS.E.BYPASS.LTC128B.128 [R34+0x19400], desc[UR38][R2.64+0x80], !P3 ;  /* 0x1940008002228fae */ /* 0x000fe8000d901d66 */
[----:B------:R-:W-:Y:S04]  /*15340*/  @!P0 LDGSTS.E.BYPASS.LTC128B.128 [R34+0x1d400], desc[UR38][R2.64+0x100], !P2 ;  /* 0x1d40010002228fae */ /* 0x000fe8000d101d66 */
[----:B------:R1:W-:Y:S01]  /*15350*/  @!P0 LDGSTS.E.BYPASS.LTC128B.128 [R34+0x21400], desc[UR38][R2.64+0x180], !P1 ;  /* 0x2140018002228fae */ /* 0x0003e2000c901d66 */
[----:B------:R-:W-:-:S02]  /*15360*/  ISETP.GE.AND P0, PT, R6, R5, PT ;  /* 0x000000050600720c */ /* 0x000fc40003f06270 */
[----:B------:R-:W-:Y:S01]  /*15370*/  IADD3 R6, R17, 0x40, RZ ;  /* 0x0000004011067810 */ /* 0x000fe20007ffe0ff */
        /* <DEDUP_REMOVED lines=28> */
[----:B------:R-:W0:Y:S01]  /*15540*/  SHFL.IDX PT, R14, R4, 0x6, 0x181f ;  /* 0x00d81f00040e7f89 */ /* 0x000e2200000e0000 */
[----:B------:R-:W-:-:S05]  /*15550*/  @!P0 MOV R3, R7 ;  /* 0x0000000700038202 */ /* 0x000fca0000000f00 */
[----:B------:R-:W-:Y:S04]  /*15560*/  @!P0 LDGSTS.E.BYPASS.LTC128B.128 [R34+0x16c00], desc[UR38][R2.64], !P4 ;  /* 0x16c0000002228fae */ /* 0x000fe8000e101d66 */
[----:B------:R-:W-:Y:S04]  /*15570*/  @!P0 LDGSTS.E.BYPASS.LTC128B.128 [R34+0x1ac00], desc[UR38][R2.64+0x80], !P3 ;  /* 0x1ac0008002228fae */ /* 0x000fe8000d901d66 */
[----:B------:R-:W-:Y:S04]  /*15580*/  @!P0 LDGSTS.E.BYPASS.LTC128B.128 [R34+0x1ec00], desc[UR38][R2.64+0x100], !P2 ;  /* 0x1ec0010002228fae */ /* 0x000fe8000d101d66 */
[----:B------:R1:W-:Y:S01]  /*15590*/  @!P0 LDGSTS.E.BYPASS.LTC128B.128 [R34+0x22c00], desc[UR38][R2.64+0x180], !P1 ;  /* 0x22c0018002228fae */ /* 0x0003e2000c901d66 */
[----:B------:R-:W-:-:S03]  /*155a0*/  ISETP.GE.AND P0, PT, R6, R5, PT ;  /* 0x000000050600720c */ /* 0x000fc60003f06270 */
[----:B------:R-:W-:Y:S04]  /*155b0*/  SHFL.IDX PT, R6, R0, 0x7, 0x181f ;  /* 0x00f81f0000067f89 */ /* 0x000fe800000e0000 */
[----:B-1----:R-:W1:Y:S06]  /*155c0*/  SHFL.IDX PT, R2, R0, 0x6, 0x181f ;  /* 0x00d81f0000027f89 */ /* 0x002e6c00000e0000 */
        /* <DEDUP_REMOVED lines=8> */
[----:B------:R0:W-:Y:S02]  /*15650*/  @!P0 LDGSTS.E.BYPASS.LTC128B.128 [R34+0x23400], desc[UR38][R2.64+0x180], !P1 ;  /* 0x2340018002228fae */ /* 0x0001e4000c901d66 */
.L_x_2597:
[----:B------:R-:W-:Y:S01]  /*15660*/  VIADD R0, R17, 0x70 ;  /* 0x0000007011007836 */ /* 0x000fe20000000000 */
[----:B------:R-:W-:Y:S04]  /*15670*/  BSSY B0, `(.L_x_2509) ;  /* 0x000000c000007945 */ /* 0x000fe80003800000 */
[----:B------:R-:W-:-:S13]  /*15680*/  ISETP.GE.AND P0, PT, R0, R5, PT ;  /* 0x000000050000720c */ /* 0x000fda0003f06270 */
[----:B------:R-:W-:Y:S05]  /*15690*/  @P0 BRA `(.L_x_2510) ;  /* 0x0000000000240947 */ /* 0x000fea0003800000 */
[----:B01----:R-:W-:-:S05]  /*156a0*/  LEA R2, P0, R33, R14, 0x1 ;  /* 0x0000000e21027211 */ /* 0x003fca00078008ff */
        /* <DEDUP_REMOVED lines=8> */
.L_x_2510:
[----:B------:R-:W-:Y:S05]  /*15730*/  BSYNC B0 ;  /* 0x0000000000007941 */ /* 0x000fea0003800000 */
.L_x_2509:
[----:B------:R-:W-:Y:S01]  /*15740*/  NOP ;  /* 0x0000000000007918 */ /* 0x000fe20000000000 */
[----:B------:R-:W-:-:S13]  /*15750*/  PLOP3.LUT P0, PT, PT, PT, PT, 0x80, 0x0 ;  /* 0x000000000000781c */ /* 0x000fda0003f0f070 */
.L_x_2511:
[----:B------:R-:W-:Y:S02]  /*15760*/  PLOP3.LUT P1, PT, P1, P0, PT, 0xa2, 0x0 ;  /* 0x000000000000781c */ /* 0x000fe40000f21472 */
[----:B------:R-:W-:-:S08]  /*15770*/  @P0 R2UR P1, UR4, R22 ;  /* 0x00000000160402ca */ /* 0x000fd00000020000 */
[----:B------:R-:W-:-:S05]  /*15780*/  @P0 PLOP3.LUT P0, PT, P1, PT, PT, 0x80, 0x0 ;  /* 0x000000000000081c */ /* 0x000fca0000f0f070 */
[----:B------:R-:W-:Y:S01]  /*15790*/  @!P1 SYNCS.ARRIVE.TRANS64.RED.A0T1 RZ, [UR4+0x38800], RZ ;  /* 0x038800ffffff99a7 */ /* 0x000fe20008200404 */
[----:B------:R-:W-:Y:S07]  /*157a0*/  @!P1 ARRIVES.LDGSTSBAR.64.TRANSCNT [UR4+0x38800] ;  /* 0x03880000ff0099b0 */ /* 0x000fee0008000a84 */
[----:B------:R-:W-:Y:S05]  /*157b0*/  @P0 BRA.U.ANY `(.L_x_2511) ;  /* 0xfffffffd00e80947 */ /* 0x000fea000393ffff */
[----:B0-2---:R-:W2:Y:S02]  /*157c0*/  LDL.LU R2, [R1+0x28] ;  /* 0x0000280001027983 */ /* 0x005ea40000300800 */
        /* <DEDUP_REMOVED lines=11> */
.L_x_2598:
[----:B------:R-:W-:Y:S05]  /*15880*/  BSYNC B0 ;  /* 0x0000000000007941 */ /* 0x000fea0003800000 */
.L_x_2512:
[----:B------:R-:W2:Y:S01]  /*15890*/  LDL R0, [R1+0x14] ;  /* 0x0000140001007983 */ /* 0x000ea20000100800 */
[----:B------:R-:W-:Y:S01]  /*158a0*/  BSSY B0, `(.L_x_2514) ;  /* 0x0000115000007945 */ /* 0x000fe20003800000 */
[----:B--2---:R-:W-:-:S13]  /*158b0*/  ISETP.GE.AND P0, PT, R0, 0x2, PT ;  /* 0x000000020000780c */ /* 0x004fda0003f06270 */
[----:B------:R-:W-:Y:S05]  /*158c0*/  @!P0 BRA `(.L_x_2515) ;  /* 0x0000001000488947 */ /* 0x000fea0003800000 */
[C---:B------:R-:W-:Y:S01]  /*158d0*/  LOP3.LUT R2, R33.reuse, 0x40, RZ, 0xfc, !PT ;  /* 0x0000004021027812 */ /* 0x040fe200078efcff */
[----:B------:R-:W-:Y:S01]  /*158e0*/  ULDC UR4, c[0x0][0x2f4] ;  /* 0x0000bd0000047ab9 */ /* 0x000fe20000000800 */
[----:B------:R-:W-:Y:S01]  /*158f0*/  VIADD R0, R0, 0xfffffffe ;  /* 0xfffffffe00007836 */ /* 0x000fe20000000000 */
[----:B------:R-:W-:Y:S01]  /*15900*/  ISETP.GE.AND P4, PT, R33, UR4, PT ;  /* 0x0000000421007c0c */ /* 0x000fe2000bf86270 */
[----:B------:R-:W-:Y:S01]  /*15910*/  IMAD.MOV.U32 R17, RZ, RZ, R28 ;  /* 0x000000ffff117224 */ /* 0x000fe200078e001c */
[----:B------:R-:W-:Y:S01]  /*15920*/  ISETP.GE.AND P3, PT, R2, UR4, PT ;  /* 0x0000000402007c0c */ /* 0x000fe2000bf66270 */
[----:B------:R-:W-:Y:S01]  /*15930*/  IMAD.MOV.U32 R7, RZ, RZ, R27 ;  /* 0x000000ffff077224 */ /* 0x000fe200078e001b */
[----:B------:R-:W-:Y:S01]  /*15940*/  ISETP.GE.AND P2, PT, R37, UR4, PT ;  /* 0x0000000425007c0c */ /* 0x000fe2000bf46270 */
[----:B------:R-:W-:Y:S01]  /*15950*/  IMAD.MOV.U32 R29, RZ, RZ, R26 ;  /* 0x000000ffff1d7224 */ /* 0x000fe200078e001a */
[----:B------:R-:W-:-:S13]  /*15960*/  ISETP.GE.AND P1, PT, R36, UR4, PT ;  /* 0x0000000424007c0c */ /* 0x000fda000bf26270 */
.L_x_2528:
[----:B------:R-:W2:Y:S04]  /*15970*/  LDL R6, [R1+0x8] ;  /* 0x0000080001067983 */ /* 0x000ea80000100800 */
[----:B------:R-:W3:Y:S01]  /*15980*/  LDL R8, [R1+0xc] ;  /* 0x00000c0001087983 */ /* 0x000ee20000100800 */
[----:B------:R-:W4:Y:S01]  /*15990*/  S2R R2, SR_TID.X ;  /* 0x0000000000027919 */ /* 0x000f220000002100 */
[----:B------:R-:W1:Y:S01]  /*159a0*/  S2R R4, SR_TID.X ;  /* 0x0000000000047919 */ /* 0x000e620000002100 */
[----:B----4-:R-:W-:-:S04]  /*159b0*/  LOP3.LUT R2, R2, 0x7f, RZ, 0xc0, !PT ;  /* 0x0000007f02027812 */ /* 0x010fc800078ec0ff */
[----:B0-----:R-:W-:Y:S02]  /*159c0*/  SHF.R.U32.HI R3, RZ, 0x3, R2 ;  /* 0x00000003ff037819 */ /* 0x001fe40000011602 */
[----:B------:R-:W0:Y:S01]  /*159d0*/  LDC R2, c[0x0][0x430] ;  /* 0x00010c00ff027b82 */ /* 0x000e220000000800 */
[----:B-1----:R-:W-:-:S05]  /*159e0*/  IMAD.SHL.U32 R9, R4, 0x10, RZ ;  /* 0x0000001004097824 */ /* 0x002fca00078e00ff */
[----:B------:R-:W-:-:S04]  /*159f0*/  LOP3.LUT R9, R3, 0x70, R9, 0xf8, !PT ;  /* 0x0000007003097812 */ /* 0x000fc800078ef809 */
[----:B------:R-:W-:-:S13]  /*15a00*/  ISETP.GT.U32.AND P6, PT, R9, 0x4f, PT ;  /* 0x0000004f0900780c */ /* 0x000fda0003fc4070 */
[----:B------:R-:W3:Y:S01]  /*15a10*/  @!P6 LDC.64 R4, c[0x0][0x428] ;  /* 0x00010a00ff04eb82 */ /* 0x000ee20000000a00 */
[----:B0-----:R-:W-:-:S13]  /*15a20*/  ISETP.NE.AND P0, PT, R2, 0x1, PT ;  /* 0x000000010200780c */ /* 0x001fda0003f05270 */
[----:B------:R-:W0:Y:S08]  /*15a30*/  @P0 LDC R3, c[0x0][0x434] ;  /* 0x00010d00ff030b82 */ /* 0x000e300000000800 */
[----:B------:R-:W1:Y:S01]  /*15a40*/  @P0 LDC R2, c[0x0][0x438] ;  /* 0x00010e00ff020b82 */ /* 0x000e620000000800 */
[----:B--2---:R-:W-:-:S05]  /*15a50*/  IMAD R6, R0, 0x50, R6 ;  /* 0x0000005000067824 */ /* 0x004fca00078e0206 */
[----:B------:R-:W-:-:S05]  /*15a60*/  IADD3 R6, R9, R6, RZ ;  /* 0x0000000609067210 */ /* 0x000fca0007ffe0ff */
        /* <DEDUP_REMOVED lines=9> */
[----:B------:R-:W-:Y:S02]  /*15b00*/  @!P6 IMAD.IADD R5, R5, 0x1, R3 ;  /* 0x000000010505e824 */ /* 0x000fe400078e0203 */
[----:B------:R-:W-:Y:S01]  /*15b10*/  IMAD.MOV.U32 R4, RZ, RZ, RZ ;  /* 0x000000ffff047224 */ /* 0x000fe200078e00ff */
        /* <DEDUP_REMOVED lines=11> */
[----:B------:R-:W-:Y:S02]  /*15bd0*/  SEL R27, R27, RZ, P0 ;  /* 0x000000ff1b1b7207 */ /* 0x000fe40000000000 */
[----:B------:R-:W-:Y:S02]  /*15be0*/  MOV R26, R0 ;  /* 0x00000000001a7202 */ /* 0x000fe40000000f00 */
[----:B------:R-:W-:Y:S01]  /*15bf0*/  LOP3.LUT R28, R17, R28, RZ, 0x3c, !PT ;  /* 0x0000001c111c7212 */ /* 0x000fe200078e3cff */
[----:B0-----:R-:W-:Y:S06]  /*15c00*/  @!P5 BRA `(.L_x_2516) ;  /* 0x000000000004d947 */ /* 0x001fec0003800000 */
[----:B------:R-:W-:Y:S01]  /*15c10*/  BPT.TRAP 0x1 ;  /* 0x000000040000795c */ /* 0x000fe20000300000 */
.L_x_2516:
[----:B------:R-:W-:Y:S01]  /*15c20*/  IMAD R6, R27, 0x8, R22 ;  /* 0x000000081b067824 */ /* 0x000fe200078e0216 */
[----:B------:R-:W-:Y:S01]  /*15c30*/  SHF.L.U32 R3, R28, 0x1f, RZ ;  /* 0x0000001f1c037819 */ /* 0x000fe200000006ff */
[----:B------:R-:W-:Y:S03]  /*15c40*/  BSSY B1, `(.L_x_2517) ;  /* 0x0000003000017945 */ /* 0x000fe60003800000 */
[----:B------:R-:W0:Y:S02]  /*15c50*/  SYNCS.PHASECHK.TRANS64.TRYWAIT P0, [R6+URZ+0x38840], R3 ;  /* 0x03884003060075a7 */ /* 0x000e24000800017f */
[----:B0-----:R-:W-:Y:S05]  /*15c60*/  @!P0 BRA `(.L_x_2518) ;  /* 0x0000003800e48947 */ /* 0x001fea0003800000 */
.L_x_2599:
[----:B------:R-:W-:Y:S05]  /*15c70*/  BSYNC B1 ;  /* 0x0000000000017941 */ /* 0x000fea0003800000 */
.L_x_2517:
        /* <DEDUP_REMOVED lines=69> */
.L_x_2611:
        /* <DEDUP_REMOVED lines=17> */
.L_x_2520:
        /* <DEDUP_REMOVED lines=10> */
.L_x_2521:
[----:B------:R2:W-:Y:S01]  /*16280*/  SYNCS.ARRIVE.TRANS64.A1T0 RZ, [R6+URZ+0x38830], RZ ;  /* 0x038830ff06ff79a7 */ /* 0x0005e2000810003f */
[----:B------:R-:W-:Y:S05]  /*16290*/  @!P6 BRA `(.L_x_2522) ;  /* 0x000000000004e947 */ /* 0x000fea0003800000 */
[----:B------:R-:W-:Y:S01]  /*162a0*/  BPT.TRAP 0x1 ;  /* 0x000000040000795c */ /* 0x000fe20000300000 */
.L_x_2522:
[----:B-1----:R-:W-:Y:S01]  /*162b0*/  SHF.L.U32 R2, R17, 0x1f, RZ ;  /* 0x0000001f11027819 */ /* 0x002fe200000006ff */
[----:B--2---:R-:W-:Y:S01]  /*162c0*/  IMAD R6, R7, 0x8, R22 ;  /* 0x0000000807067824 */ /* 0x004fe200078e0216 */
[----:B------:R-:W-:Y:S03]  /*162d0*/  BSSY B1, `(.L_x_2523) ;  /* 0x0000003000017945 */ /* 0x000fe60003800000 */
[----:B------:R-:W1:Y:S02]  /*162e0*/  SYNCS.PHASECHK.TRANS64.TRYWAIT P0, [R6+URZ+0x38860], R2 ;  /* 0x03886002060075a7 */ /* 0x000e64000800017f */
[----:B-1----:R-:W-:Y:S05]  /*162f0*/  @!P0 BRA `(.L_x_2524) ;  /* 0x0000003c00188947 */ /* 0x002fea0003800000 */
.L_x_2612:
[----:B------:R-:W-:Y:S05]  /*16300*/  BSYNC B1 ;  /* 0x0000000000017941 */ /* 0x000fea0003800000 */
.L_x_2523:
        /* <DEDUP_REMOVED lines=60> */
.L_x_2624:
        /* <DEDUP_REMOVED lines=30> */
[----:B------:R-:W-:-:S04]  /*168b0*/  LEA R24, P0, R2, UR4, 0x1 ;  /* 0x0000000402187c11 */ /* 0x000fc8000f8008ff */
[----:B------:R-:W-:Y:S02]  /*168c0*/  LEA.HI.X R25, R2, UR5, R3, 0x1, P0 ;  /* 0x0000000502197c11 */ /* 0x000fe400080f0c03 */
[----:B------:R-:W-:-:S13]  /*168d0*/  PLOP3.LUT P0, PT, PT, PT, PT, 0x80, 0x0 ;  /* 0x000000000000781c */ /* 0x000fda0003f0f070 */
.L_x_2526:
        /* <DEDUP_REMOVED lines=10> */
.L_x_2527:
[C---:B------:R-:W-:Y:S01]  /*16980*/  ISETP.GT.AND P0, PT, R26.reuse, RZ, PT ;  /* 0x000000ff1a00720c */ /* 0x040fe20003f04270 */
[----:B------:R2:W-:Y:S01]  /*16990*/  SYNCS.ARRIVE.TRANS64.A1T0 RZ, [R6+URZ+0x38850], RZ ;  /* 0x038850ff06ff79a7 */ /* 0x0005e2000810003f */
[----:B------:R-:W-:Y:S02]  /*169a0*/  VIADD R0, R26, 0xffffffff ;  /* 0xffffffff1a007836 */ /* 0x000fe40000000000 */
[----:B------:R-:W-:Y:S02]  /*169b0*/  IMAD.MOV.U32 R17, RZ, RZ, R28 ;  /* 0x000000ffff117224 */ /* 0x000fe400078e001c */
[----:B------:R-:W-:Y:S02]  /*169c0*/  IMAD.MOV.U32 R7, RZ, RZ, R27 ;  /* 0x000000ffff077224 */ /* 0x000fe400078e001b */
[----:B------:R-:W-:-:S05]  /*169d0*/  IMAD.MOV.U32 R29, RZ, RZ, R26 ;  /* 0x000000ffff1d7224 */ /* 0x000fca00078e001a */
[----:B--2---:R-:W-:Y:S05]  /*169e0*/  @P0 BRA `(.L_x_2528) ;  /* 0xffffffec00e00947 */ /* 0x004fea000383ffff */
.L_x_2515:
[----:B------:R-:W-:Y:S05]  /*169f0*/  BSYNC B0 ;  /* 0x0000000000007941 */ /* 0x000fea0003800000 */
.L_x_2514:
        /* <DEDUP_REMOVED lines=17> */
.L_x_2530:
[----:B------:R-:W-:Y:S05]  /*16b10*/  BSYNC B0 ;  /* 0x0000000000007941 */ /* 0x000fea0003800000 */
.L_x_2529:
[----:B------:R-:W-:-:S13]  /*16b20*/  LOP3.LUT P0, RZ, R23, 0x20, RZ, 0xc0, !PT ;  /* 0x0000002017ff7812 */ /* 0x000fda000780c0ff */
[----:B------:R-:W-:Y:S05]  /*16b30*/  @!P0 BRA `(.L_x_2531) ;  /* 0x0000000000048947 */ /* 0x000fea0003800000 */
[----:B------:R-:W-:Y:S01]  /*16b40*/  BPT.TRAP 0x1 ;  /* 0x000000040000795c */ /* 0x000fe20000300000 */
.L_x_2531:
[----:B------:R-:W2:Y:S01]  /*16b50*/  LDL.LU R0, [R1+0x4] ;  /* 0x0000040001007983 */ /* 0x000ea20000300800 */
[----:B------:R-:W-:Y:S01]  /*16b60*/  IMAD R4, R27, 0x8, R22 ;  /* 0x000000081b047824 */ /* 0x000fe200078e0216 */
[----:B0-----:R-:W-:Y:S01]  /*16b70*/  SHF.L.U32 R3, R28, 0x1f, RZ ;  /* 0x0000001f1c037819 */ /* 0x001fe200000006ff */
[----:B------:R-:W-:Y:S03]  /*16b80*/  BSSY B0, `(.L_x_2532) ;  /* 0x0000004000007945 */ /* 0x000fe60003800000 */
[----:B------:R-:W0:Y:S01]  /*16b90*/  SYNCS.PHASECHK.TRANS64.TRYWAIT P0, [R4+URZ+0x38860], R3 ;  /* 0x03886003040075a7 */ /* 0x000e22000800017f */
[----:B--2---:R-:W-:Y:S01]  /*16ba0*/  IMAD R5, R26, -0x50, R0 ;  /* 0xffffffb01a057824 */ /* 0x004fe200078e0200 */
[----:B0-----:R-:W-:Y:S06]  /*16bb0*/  @!P0 BRA `(.L_x_2533) ;  /* 0x0000003800d48947 */ /* 0x001fec0003800000 */
.L_x_2625:
[----:B------:R-:W-:Y:S05]  /*16bc0*/  BSYNC B0 ;  /* 0x0000000000007941 */ /* 0x000fea0003800000 */
.L_x_2532:
[----:B------:R-:W2:Y:S01]  /*16bd0*/  S2R R0, SR_TID.X ;  /* 0x0000000000007919 */ /* 0x000ea20000002100 */
[----:B------:R-:W-:Y:S01]  /*16be0*/  UMOV UR4, 0xffffffff ;  /* 0xffffffff00047882 */ /* 0x000fe20000000000 */
[----:B------:R-:W-:Y:S01]  /*16bf0*/  IMAD R7, R27, 0x5000, R32 ;  /* 0x000050001b077824 */ /* 0x000fe200078e0220 */
[----:B--2---:R-:W-:-:S04]  /*16c00*/  LOP3.LUT R0, R0, 0x7f, RZ, 0xc0, !PT ;  /* 0x0000007f00007812 */ /* 0x004fc800078ec0ff */
        /* <DEDUP_REMOVED lines=61> */
.L_x_2637:
[C---:B------:R-:W-:Y:S02]  /*16fe0*/  ISETP.LT.OR P3, PT, R5.reuse, 0x41, P3 ;  /* 0x000000410500780c */ /* 0x040fe40001f61670 */
[C---:B------:R-:W-:Y:S02]  /*16ff0*/  ISETP.LT.OR P2, PT, R5.reuse, 0x41, P2 ;  /* 0x000000410500780c */ /* 0x040fe40001741670 */
[C---:B------:R-:W-:Y:S02]  /*17000*/  ISETP.LT.OR P1, PT, R5.reuse, 0x41, P1 ;  /* 0x000000410500780c */ /* 0x040fe40000f21670 */
[----:B------:R-:W-:Y:S02]  /*17010*/  ISETP.LT.OR P0, PT, R5, 0x41, P0 ;  /* 0x000000410500780c */ /* 0x000fe40000701670 */
[----:B01----:R-:W-:-:S04]  /*17020*/  IADD3 R2, P4, R14, R8, RZ ;  /* 0x000000080e027210 */ /* 0x003fc80007f9e0ff */
[----:B------:R-:W-:-:S05]  /*17030*/  IADD3.X R3, RZ, R25, RZ, P4, !PT ;  /* 0x00000019ff037210 */ /* 0x000fca00027fe4ff */
        /* <DEDUP_REMOVED lines=9> */
.L_x_2535:
        /* <DEDUP_REMOVED lines=10> */
.L_x_2536:
[----:B------:R1:W-:Y:S01]  /*17170*/  SYNCS.ARRIVE.TRANS64.A1T0 RZ, [R4+URZ+0x38850], RZ ;  /* 0x038850ff04ff79a7 */ /* 0x0003e2000810003f */
[----:B------:R-:W-:-:S05]  /*17180*/  VIADD R27, R27, 0x1 ;  /* 0x000000011b1b7836 */ /* 0x000fca0000000000 */
[----:B------:R-:W-:-:S04]  /*17190*/  ISETP.NE.AND P0, PT, R27, 0x2, PT ;  /* 0x000000021b00780c */ /* 0x000fc80003f05270 */
[----:B0-----:R-:W-:Y:S02]  /*171a0*/  SEL R3, RZ, 0x1, P0 ;  /* 0x00000001ff037807 */ /* 0x001fe40000000000 */
[----:B------:R-:W-:Y:S02]  /*171b0*/  SEL R27, R27, RZ, P0 ;  /* 0x000000ff1b1b7207 */ /* 0x000fe40000000000 */
[----:B-1----:R-:W-:-:S07]  /*171c0*/  LOP3.LUT R28, R28, R3, RZ, 0x3c, !PT ;  /* 0x000000031c1c7212 */ /* 0x002fce00078e3cff */
.L_x_2491:
[----:B------:R-:W-:Y:S05]  /*171d0*/  BSYNC B7 ;  /* 0x0000000000077941 */ /* 0x000fea0003800000 */
.L_x_2489:
        /* <DEDUP_REMOVED lines=8> */
[----:B------:R0:W1:Y:S01]  /*17260*/  LDS.128 R16, [R22+0x388d0] ;  /* 0x0388d00016107984 */ /* 0x0000620000000c00 */
[----:B------:R-:W-:Y:S06]  /*17270*/  BAR.ARV 0x4, 0x180 ;  /* 0x0106000000007b1d */ /* 0x000fec0000002000 */
[----:B------:R-:W-:Y:S05]  /*17280*/  BRA `(.L_x_2538) ;  /* 0x0000000800cc7947 */ /* 0x000fea0003800000 */
.L_x_2537:
[----:B------:R-:W0:Y:S01]  /*17290*/  S2R R0, SR_TID.X ;  /* 0x0000000000007919 */ /* 0x000e220000002100 */
[----:B------:R-:W-:Y:S01]  /*172a0*/  UMOV UR4, 0xffffffff ;  /* 0xffffffff00047882 */ /* 0x000fe20000000000 */
[----:B0-----:R-:W-:-:S04]  /*172b0*/  LOP3.LUT R8, R0, 0x1f, RZ, 0xc0, !PT ;  /* 0x0000001f00087812 */ /* 0x001fc800078ec0ff */
[----:B------:R-:W-:Y:S01]  /*172c0*/  ISETP.NE.AND P0, PT, R8, 0x1f, PT ;  /* 0x0000001f0800780c */ /* 0x000fe20003f05270 */
[----:B------:R-:W-:-:S12]  /*172d0*/  BRA.DIV UR4, `(.L_x_2539) ;  /* 0x0000003e04287947 */ /* 0x000fd8000b800000 */
[----:B------:R-:W-:Y:S01]  /*172e0*/  IMAD.IADD R5, R19, 0x1, R8 ;  /* 0x0000000113057824 */ /* 0x000fe200078e0208 */
[----:B------:R-:W-:-:S04]  /*172f0*/  ULDC UR4, c[0x0][0xc3c] ;  /* 0x00030f0000047ab9 */ /* 0x000fc80000000800 */
[----:B------:R-:W-:-:S13]  /*17300*/  ISETP.GE.OR P1, PT, R5, UR4, !P0 ;  /* 0x0000000405007c0c */ /* 0x000fda000c726670 */
[----:B------:R-:W0:Y:S02]  /*17310*/  @!P1 LDC.64 R2, c[0x0][0xc80] ;  /* 0x00032000ff029b82 */ /* 0x000e240000000a00 */
[----:B0-----:R-:W-:-:S06]  /*17320*/  @!P1 IMAD.WIDE R2, R5, 0x4, R2 ;  /* 0x0000000405029825 */ /* 0x001fcc00078e0202 */
        /* <DEDUP_REMOVED lines=26> */
.L_x_2647:
[----:B------:R-:W-:Y:S02]  /*174d0*/  ULDC UR4, c[0x0][0xc38] ;  /* 0x00030e0000047ab9 */ /* 0x000fe40000000800 */
[----:B------:R-:W-:-:S04]  /*174e0*/  IMAD.U32 R7, RZ, RZ, UR4 ;  /* 0x00000004ff077e24 */ /* 0x000fc8000f8e00ff */
[----:B-1----:R-:W-:-:S04]  /*174f0*/  IMAD R14, R14, R7, RZ ;  /* 0x000000070e0e7224 */ /* 0x002fc800078e02ff */
[----:B------:R-:W-:-:S05]  /*17500*/  IMAD.IADD R9, R4, 0x1, R14 ;  /* 0x0000000104097824 */ /* 0x000fca00078e020e */
[----:B------:R-:W-:-:S13]  /*17510*/  ISETP.GT.AND P6, PT, R9, R0, PT ;  /* 0x000000000900720c */ /* 0x000fda0003fc4270 */
[----:B------:R-:W-:Y:S05]  /*17520*/  @P6 BRA `(.L_x_2540) ;  /* 0x00000000009c6947 */ /* 0x000fea0003800000 */
.L_x_2545:
[----:B------:R-:W1:Y:S01]  /*17530*/  LDC R2, c[0x0][0xc3c] ;  /* 0x00030f00ff027b82 */ /* 0x000e620000000800 */
[----:B------:R-:W-:-:S05]  /*17540*/  VIADD R19, R19, 0x1f ;  /* 0x0000001f13137836 */ /* 0x000fca0000000000 */
[----:B-1----:R-:W-:-:S13]  /*17550*/  ISETP.GE.AND P6, PT, R19, R2, PT ;  /* 0x000000021300720c */ /* 0x002fda0003fc6270 */
[----:B------:R-:W-:Y:S05]  /*17560*/  @P6 BRA `(.L_x_2541) ;  /* 0x0000000400d06947 */ /* 0x000fea0003800000 */
[----:B------:R-:W1:Y:S01]  /*17570*/  S2R R3, SR_TID.X ;  /* 0x0000000000037919 */ /* 0x000e620000002100 */
[----:B------:R-:W-:Y:S01]  /*17580*/  BSSY B0, `(.L_x_2542) ;  /* 0x0000009000007945 */ /* 0x000fe20003800000 */
[----:B------:R-:W-:Y:S01]  /*17590*/  IMAD.MOV.U32 R5, RZ, RZ, RZ ;  /* 0x000000ffff057224 */ /* 0x000fe200078e00ff */
[----:B-1----:R-:W-:-:S04]  /*175a0*/  LOP3.LUT R3, R3, 0x1f, RZ, 0xc0, !PT ;  /* 0x0000001f03037812 */ /* 0x002fc800078ec0ff */
[----:B------:R-:W-:-:S04]  /*175b0*/  IADD3 R7, R19, R3, RZ ;  /* 0x0000000313077210 */ /* 0x000fc80007ffe0ff */
[----:B------:R-:W-:-:S13]  /*175c0*/  ISETP.GE.OR P6, PT, R7, R2, !P0 ;  /* 0x000000020700720c */ /* 0x000fda00047c6670 */
[----:B------:R-:W-:Y:S05]  /*175d0*/  @P6 BRA `(.L_x_2543) ;  /* 0x00000000000c6947 */ /* 0x000fea0003800000 */
[----:B------:R-:W1:Y:S02]  /*175e0*/  LDC.64 R2, c[0x0][0xc80] ;  /* 0x00032000ff027b82 */ /* 0x000e640000000a00 */
[----:B-1----:R-:W-:-:S05]  /*175f0*/  IMAD.WIDE R2, R7, 0x4, R2 ;  /* 0x0000000407027825 */ /* 0x002fca00078e0202 */
[----:B------:R1:W5:Y:S02]  /*17600*/  LDG.E R5, desc[UR38][R2.64] ;  /* 0x0000002602057981 */ /* 0x000364000c1e1900 */
.L_x_2543:
[----:B------:R-:W-:Y:S05]  /*17610*/  BSYNC B0 ;  /* 0x0000000000007941 */ /* 0x000fea0003800000 */
.L_x_2542:
[----:B------:R-:W-:-:S03]  /*17620*/  UMOV UR4, 0xffffffff ;  /* 0xffffffff00047882 */ /* 0x000fc60000000000 */
[----:B------:R-:W-:Y:S05]  /*17630*/  BRA.DIV UR4, `(.L_x_2544) ;  /* 0x0000003e04747947 */ /* 0x000fea000b800000 */
[----:B-----5:R-:W2:Y:S02]  /*17640*/  SHFL.UP PT, R14, R5, 0x1, RZ ;  /* 0x04200000050e7989 */ /* 0x020ea400000e00ff */
[----:B--2---:R-:W-:-:S05]  /*17650*/  SEL R14, R14, RZ, P1 ;  /* 0x000000ff0e0e7207 */ /* 0x004fca0000800000 */
        /* <DEDUP_REMOVED lines=12> */
[----:B0-----:R-:W-:-:S05]  /*17720*/  IMAD.IADD R6, R4, 0x1, R7 ;  /* 0x0000000104067824 */ /* 0x001fca00078e0207 */
[----:B------:R0:W1:Y:S02]  /*17730*/  SHFL.IDX PT, R14, R6, 0x1f, 0x1f ;  /* 0x03e01f00060e7f89 */ /* 0x00006400000e0000 */
.L_x_2655:
[----:B------:R-:W-:Y:S02]  /*17740*/  ULDC UR4, c[0x0][0xc38] ;  /* 0x00030e0000047ab9 */ /* 0x000fe40000000800 */
[----:B------:R-:W-:-:S05]  /*17750*/  MOV R7, UR4 ;  /* 0x0000000400077c02 */ /* 0x000fca0008000f00 */
[----:B-1----:R-:W-:-:S04]  /*17760*/  IMAD R14, R14, R7, RZ ;  /* 0x000000070e0e7224 */ /* 0x002fc800078e02ff */
[----:B------:R-:W-:-:S05]  /*17770*/  IMAD.IADD R9, R14, 0x1, R9 ;  /* 0x000000010e097824 */ /* 0x000fca00078e0209 */
[----:B------:R-:W-:-:S13]  /*17780*/  ISETP.GT.AND P6, PT, R9, R0, PT ;  /* 0x000000000900720c */ /* 0x000fda0003fc4270 */
[----:B------:R-:W-:Y:S05]  /*17790*/  @!P6 BRA `(.L_x_2545) ;  /* 0xfffffffc0064e947 */ /* 0x000fea000383ffff */
.L_x_2540:
        /* <DEDUP_REMOVED lines=8> */
.L_x_2659:
[----:B------:R-:W-:Y:S01]  /*17820*/  ISETP.NE.AND P0, PT, R2, RZ, PT ;  /* 0x000000ff0200720c */ /* 0x000fe20003f05270 */
[----:B------:R-:W-:-:S12]  /*17830*/  IMAD.MOV.U32 R14, RZ, RZ, RZ ;  /* 0x000000ffff0e7224 */ /* 0x000fd800078e00ff */
[----:B------:R-:W-:Y:S05]  /*17840*/  @!P0 BRA `(.L_x_2547) ;  /* 0x0000000000108947 */ /* 0x000fea0003800000 */
[----:B------:R-:W-:Y:S01]  /*17850*/  UMOV UR4, 0xffffffff ;  /* 0xffffffff00047882 */ /* 0x000fe20000000000 */
[----:B------:R-:W-:Y:S02]  /*17860*/  VIADD R12, R4, 0xffffffff ;  /* 0xffffffff040c7836 */ /* 0x000fe40000000000 */
[----:B------:R-:W-:Y:S05]  /*17870*/  BRA.DIV UR4, `(.L_x_2548) ;  /* 0x0000003e04e87947 */ /* 0x000fea000b800000 */
[----:B------:R3:W4:Y:S02]  /*17880*/  SHFL.IDX PT, R14, R6, R12, 0x1f ;  /* 0x00001f0c060e7589 */ /* 0x00072400000e0000 */
.L_x_2547:
[----:B------:R-:W5:Y:S01]  /*17890*/  LDC.64 R2, c[0x0][0xc90] ;  /* 0x00032400ff027b82 */ /* 0x000f620000000a00 */
[----:B------:R-:W-:-:S04]  /*178a0*/  IMAD.IADD R19, R4, 0x1, R19 ;  /* 0x0000000104137824 */ /* 0x000fc800078e0213 */
[----:B-----5:R-:W-:-:S05]  /*178b0*/  IMAD.WIDE R2, R19, 0x4, R2 ;  /* 0x0000000413027825 */ /* 0x020fca00078e0202 */
[----:B0--3--:R0:W1:Y:S01]  /*178c0*/  LDG.E R6, desc[UR38][R2.64] ;  /* 0x0000002602067981 */ /* 0x009062000c1e1900 */
[----:B----4-:R-:W-:Y:S02]  /*178d0*/  IMAD R16, R14, R7, R16 ;  /* 0x000000070e107224 */ /* 0x010fe400078e0210 */
[----:B0-----:R-:W-:Y:S02]  /*178e0*/  IMAD.MOV.U32 R2, RZ, RZ, RZ ;  /* 0x000000ffff027224 */ /* 0x001fe400078e00ff */
[----:B-12---:R-:W-:-:S05]  /*178f0*/  IMAD R4, R5, R6, RZ ;  /* 0x0000000605047224 */ /* 0x006fca00078e02ff */
[----:B------:R-:W-:-:S04]  /*17900*/  IABS R8, R4 ;  /* 0x0000000400087213 */ /* 0x000fc80000000000 */
[----:B------:R-:W0:Y:S08]  /*17910*/  I2F.RP R10, R8 ;  /* 0x00000008000a7306 */ /* 0x000e300000209400 */
[----:B0-----:R-:W0:Y:S02]  /*17920*/  MUFU.RCP R10, R10 ;  /* 0x0000000a000a7308 */ /* 0x001e240000001000 */
[----:B0-----:R-:W-:-:S06]  /*17930*/  VIADD R11, R10, 0xffffffe ;  /* 0x0ffffffe0a0b7836 */ /* 0x001fcc0000000000 */
[----:B------:R-:W0:Y:S02]  /*17940*/  F2I.FTZ.U32.TRUNC.NTZ R3, R11 ;  /* 0x0000000b00037305 */ /* 0x000e24000021f000 */
[----:B0-----:R-:W-:-:S05]  /*17950*/  IADD3 R9, RZ, -R3, RZ ;  /* 0x80000003ff097210 */ /* 0x001fca0007ffe0ff */
        /* <DEDUP_REMOVED lines=41> */
[-C--:B------:R-:W-:Y:S01]  /*17bf0*/  @!P1 IADD3 R4, R4, -R7.reuse, RZ ;  /* 0x8000000704049210 */ /* 0x080fe20007ffe0ff */
[----:B------:R-:W-:Y:S01]  /*17c00*/  @!P1 VIADD R2, R2, 0x1 ;  /* 0x0000000102029836 */ /* 0x000fe20000000000 */
        /* <DEDUP_REMOVED lines=10> */
.L_x_2541:
[----:B------:R-:W-:Y:S01]  /*17cb0*/  UMOV UR4, URZ ;  /* 0x0000003f00047c82 */ /* 0x000fe20008000000 */
[----:B------:R-:W-:Y:S01]  /*17cc0*/  UMOV UR5, URZ ;  /* 0x0000003f00057c82 */ /* 0x000fe20008000000 */
[----:B------:R-:W-:Y:S01]  /*17cd0*/  ULDC UR6, c[0x0][0xc3c] ;  /* 0x00030f0000067ab9 */ /* 0x000fe20000000800 */
[----:B------:R-:W-:Y:S01]  /*17ce0*/  MOV R16, R0 ;  /* 0x0000000000107202 */ /* 0x000fe20000000f00 */
[----:B------:R-:W-:Y:S02]  /*17cf0*/  IMAD.U32 R17, RZ, RZ, UR4 ;  /* 0x00000004ff117e24 */ /* 0x000fe4000f8e00ff */
[----:B------:R-:W-:Y:S02]  /*17d00*/  IMAD.U32 R18, RZ, RZ, UR5 ;  /* 0x00000005ff127e24 */ /* 0x000fe4000f8e00ff */
[----:B------:R-:W-:-:S07]  /*17d10*/  IMAD.U32 R19, RZ, RZ, UR6 ;  /* 0x00000006ff137e24 */ /* 0x000fce000f8e00ff */
.L_x_2549:
[----:B------:R-:W1:Y:S01]  /*17d20*/  S2R R0, SR_TID.X ;  /* 0x0000000000007919 */ /* 0x000e620000002100 */
        /* <DEDUP_REMOVED lines=9> */
.L_x_2538:
[----:B------:R-:W-:Y:S02]  /*17dc0*/  ULDC UR4, c[0x0][0xc3c] ;  /* 0x00030f0000047ab9 */ /* 0x000fe40000000800 */
[----:B-1----:R-:W-:-:S13]  /*17dd0*/  ISETP.GE.AND P0, PT, R19, UR4, PT ;  /* 0x0000000413007c0c */ /* 0x002fda000bf06270 */
[----:B------:R-:W-:Y:S05]  /*17de0*/  @!P0 BRA `(.L_x_2550) ;  /* 0xffffffb400808947 */ /* 0x000fea000383ffff */
[----:B------:R-:W-:Y:S05]  /*17df0*/  BSYNC B8 ;  /* 0x0000000000087941 */ /* 0x000fea0003800000 */
.L_x_2485:
[----:B-1----:R-:W3:Y:S01]  /*17e00*/  LDL.LU R0, [R1+0x28] ;  /* 0x0000280001007983 */ /* 0x002ee20000300800 */
[----:B------:R-:W-:Y:S01]  /*17e10*/  BSSY B0, `(.L_x_2551) ;  /* 0x000000b000007945 */ /* 0x000fe20003800000 */
[----:B------:R-:W1:Y:S01]  /*17e20*/  S2R R5, SR_CgaCtaId ;  /* 0x0000000000057919 */ /* 0x000e620000008800 */
[----:B---3--:R-:W-:-:S05]  /*17e30*/  VIADD R0, R0, 0x1 ;  /* 0x0000000100007836 */ /* 0x008fca0000000000 */
        /* <DEDUP_REMOVED lines=8> */
.L_x_2662:
[----:B------:R-:W-:Y:S05]  /*17ec0*/  BSYNC B0 ;  /* 0x0000000000007941 */ /* 0x000fea0003800000 */
.L_x_2551:
[----:B------:R-:W-:-:S03]  /*17ed0*/  UMOV UR4, 0xffffffff ;  /* 0xffffffff00047882 */ /* 0x000fc60000000000 */
[----:B------:R-:W-:Y:S05]  /*17ee0*/  BRA.DIV UR4, `(.L_x_2553) ;  /* 0x0000003a04847947 */ /* 0x000fea000b800000 */
[----:B-1----:R-:W1:Y:S02]  /*17ef0*/  S2R R0, SR_TID.X ;  /* 0x0000000000007919 */ /* 0x002e640000002100 */
[----:B-1----:R-:W-:-:S04]  /*17f00*/  SHF.R.U32.HI R0, RZ, 0x5, R0 ;  /* 0x00000005ff007819 */ /* 0x002fc80000011600 */
[----:B------:R-:W-:-:S05]  /*17f10*/  LOP3.LUT R0, R0, 0x3, RZ, 0xc0, !PT ;  /* 0x0000000300007812 */ /* 0x000fca00078ec0ff */
[----:B------:R1:W3:Y:S02]  /*17f20*/  SHFL.IDX PT, R14, R0, RZ, 0x1f ;  /* 0x00001fff000e7589 */ /* 0x0002e400000e0000 */
.L_x_2665:
[----:B---3--:R-:W-:Y:S01]  /*17f30*/  ISETP.NE.AND P0, PT, R14, RZ, PT ;  /* 0x000000ff0e00720c */ /* 0x008fe20003f05270 */
[----:B------:R-:W-:-:S12]  /*17f40*/  BSSY B0, `(.L_x_2554) ;  /* 0x0000026000007945 */ /* 0x000fd80003800000 */
[----:B------:R-:W-:Y:S05]  /*17f50*/  @P0 BRA `(.L_x_2555) ;  /* 0x0000000000900947 */ /* 0x000fea0003800000 */
[----:B------:R-:W-:-:S03]  /*17f60*/  UMOV UR4, 0xffffffff ;  /* 0xffffffff00047882 */ /* 0x000fc60000000000 */
[----:B------:R-:W-:Y:S05]  /*17f70*/  BRA.DIV UR4, `(.L_x_2556) ;  /* 0x0000003a04947947 */ /* 0x000fea000b800000 */
[----:B------:R-:W-:-:S13]  /*17f80*/  ELECT P6, URZ, PT ;  /* 0x00000000003f782f */ /* 0x000fda00038c0000 */
.L_x_2668:
[----:B------:R-:W-:Y:S05]  /*17f90*/  @!P6 BRA `(.L_x_2555) ;  /* 0x000000000080e947 */ /* 0x000fea0003800000 */
[----:B-1----:R-:W3:Y:S02]  /*17fa0*/  LDL R0, [R1+0x2c] ;  /* 0x00002c0001007983 */ /* 0x002ee40000100800 */
[----:B---3--:R-:W-:-:S13]  /*17fb0*/  R2UR UR4, R0 ;  /* 0x00000000000472ca */ /* 0x008fda00000e0000 */
[----:B------:R-:W-:-:S06]  /*17fc0*/  ULOP3.LUT UR4, UR4, 0x2, URZ, 0xfc, !UPT ;  /* 0x0000000204047892 */ /* 0x000fcc000f8efc3f */
[----:B------:R-:W-:-:S04]  /*17fd0*/  MOV R0, UR4 ;  /* 0x0000000400007c02 */ /* 0x000fc80008000f00 */
[----:B------:R-:W-:-:S13]  /*17fe0*/  ISETP.NE.AND P0, PT, R0, 0x3, PT ;  /* 0x000000030000780c */ /* 0x000fda0003f05270 */
[----:B------:R-:W-:Y:S05]  /*17ff0*/  @!P0 BRA `(.L_x_2557) ;  /* 0x0000000000048947 */ /* 0x000fea0003800000 */
[----:B------:R-:W-:Y:S01]  /*18000*/  BPT.TRAP 0x1 ;  /* 0x000000040000795c */ /* 0x000fe20000300000 */
.L_x_2557:
[C---:B------:R-:W-:Y:S01]  /*18010*/  IMAD R5, R27.reuse, 0x8, R4 ;  /* 0x000000081b057824 */ /* 0x040fe200078e0204 */
[----:B------:R-:W-:Y:S01]  /*18020*/  SHF.L.U32 R0, R28, 0x1f, RZ ;  /* 0x0000001f1c007819 */ /* 0x000fe200000006ff */
[----:B------:R-:W-:-:S03]  /*18030*/  VIADD R27, R27, 0x1 ;  /* 0x000000011b1b7836 */ /* 0x000fc60000000000 */
[----:B------:R-:W1:Y:S02]  /*18040*/  SYNCS.PHASECHK.TRANS64.TRYWAIT P1, [R5+URZ+0x38840], R0 ;  /* 0x03884000050075a7 */ /* 0x000e64000802017f */
[----:B------:R-:W-:-:S04]  /*18050*/  ISETP.NE.AND P2, PT, R27, 0x2, PT ;  /* 0x000000021b00780c */ /* 0x000fc80003f45270 */
[----:B------:R-:W-:Y:S01]  /*18060*/  SEL R3, RZ, 0x1, P2 ;  /* 0x00000001ff037807 */ /* 0x000fe20001000000 */
[----:B-1----:R-:W-:Y:S08]  /*18070*/  @!P1 BRA `(.L_x_2558) ;  /* 0x0000003800749947 */ /* 0x002ff00003800000 */
.L_x_2669:
[----:B------:R-:W-:Y:S02]  /*18080*/  SEL R27, R27, RZ, P2 ;  /* 0x000000ff1b1b7207 */ /* 0x000fe40001000000 */
[----:B------:R-:W-:Y:S01]  /*18090*/  LOP3.LUT R2, R28, R3, RZ, 0x3c, !PT ;  /* 0x000000031c027212 */ /* 0x000fe200078e3cff */
[----:B------:R-:W-:Y:S06]  /*180a0*/  @!P0 BRA `(.L_x_2559) ;  /* 0x0000000000048947 */ /* 0x000fec0003800000 */
[----:B------:R-:W-:Y:S01]  /*180b0*/  BPT.TRAP 0x1 ;  /* 0x000000040000795c */ /* 0x000fe20000300000 */
.L_x_2559:
[----:B------:R-:W-:Y:S01]  /*180c0*/  IMAD R27, R27, 0x8, R4 ;  /* 0x000000081b1b7824 */ /* 0x000fe200078e0204 */
[----:B------:R-:W-:-:S04]  /*180d0*/  SHF.L.U32 R2, R2, 0x1f, RZ ;  /* 0x0000001f02027819 */ /* 0x000fc800000006ff */
[----:B------:R-:W3:Y:S02]  /*180e0*/  SYNCS.PHASECHK.TRANS64.TRYWAIT P1, [R27+URZ+0x38840], R2 ;  /* 0x038840021b0075a7 */ /* 0x000ee4000802017f */
[----:B---3--:R-:W-:Y:S05]  /*180f0*/  @!P1 BRA `(.L_x_2560) ;  /* 0x0000003800689947 */ /* 0x008fea0003800000 */
.L_x_2670:
[----:B------:R-:W-:Y:S05]  /*18100*/  @!P0 BRA `(.L_x_2561) ;  /* 0x0000000000048947 */ /* 0x000fea0003800000 */
[----:B------:R-:W-:Y:S01]  /*18110*/  BPT.TRAP 0x1 ;  /* 0x000000040000795c */ /* 0x000fe20000300000 */
.L_x_2561:
[----:B------:R-:W4:Y:S02]  /*18120*/  SYNCS.PHASECHK.TRANS64.TRYWAIT P1, [R5+URZ+0x38860], R0 ;  /* 0x03886000050075a7 */ /* 0x000f24000802017f */
[----:B----4-:R-:W-:Y:S05]  /*18130*/  @!P1 BRA `(.L_x_2562) ;  /* 0x00000038006c9947 */ /* 0x010fea0003800000 */
.L_x_2671:
[----:B------:R-:W-:Y:S05]  /*18140*/  @!P0 BRA `(.L_x_2563) ;  /* 0x0000000000048947 */ /* 0x000fea0003800000 */
[----:B------:R-:W-:Y:S01]  /*18150*/  BPT.TRAP 0x1 ;  /* 0x000000040000795c */ /* 0x000fe20000300000 */
.L_x_2563:
[----:B------:R0:W0:Y:S02]  /*18160*/  SYNCS.PHASECHK.TRANS64.TRYWAIT P0, [R27+URZ+0x38860], R2 ;  /* 0x038860021b0075a7 */ /* 0x000024000800017f */
[----:B0-----:R-:W-:Y:S05]  /*18170*/  @!P0 NANOSLEEP.SYNCS 0x989680 ;  /* 0x009896800000895d */ /* 0x001fea0003900000 */
[----:B------:R-:W0:Y:S02]  /*18180*/  @!P0 SYNCS.PHASECHK.TRANS64 P0, [R27+URZ+0x38860], R2 ;  /* 0x038860021b0085a7 */ /* 0x000e24000800007f */
[----:B0-----:R-:W-:Y:S05]  /*18190*/  @!P0 BRA `(.L_x_2563) ;  /* 0xfffffffc00f08947 */ /* 0x001fea000383ffff */
.L_x_2555:
[----:B------:R-:W-:Y:S05]  /*181a0*/  BSYNC B0 ;  /* 0x0000000000007941 */ /* 0x000fea0003800000 */
.L_x_2554:
[----:B------:R-:W-:Y:S05]  /*181b0*/  EXIT ;  /* 0x000000000000794d */ /* 0x000fea0003800000 */
.L_x_2421:
[----:B------:R-:W-:-:S13]  /*181c0*/  R2UR UR4, R16 ;  /* 0x00000000100472ca */ /* 0x000fda00000e0000 */
[----:B0-----:R-:W-:-:S04]  /*181d0*/  IMAD.U32 R3, RZ, RZ, UR4 ;  /* 0x00000004ff037e24 */ /* 0x001fc8000f8e00ff */
[----:B------:R0:W1:Y:S03]  /*181e0*/  SYNCS.PHASECHK.TRANS64.TRYWAIT P1, [R3+URZ+0x38800], R0 ;  /* 0x03880000030075a7 */ /* 0x000066000802017f */
[----:B-1----:R-:W-:Y:S05]  /*181f0*/  @!P1 NANOSLEEP.SYNCS 0x989680 ;  /* 0x009896800000995d */ /* 0x002fea0003900000 */
[----:B------:R-:W1:Y:S02]  /*18200*/  @!P1 SYNCS.PHASECHK.TRANS64 P1, [R3+URZ+0x38800], R0 ;  /* 0x03880000030095a7 */ /* 0x000e64000802007f */
[----:B-1----:R-:W-:Y:S05]  /*18210*/  @!P1 BRA `(.L_x_2421) ;  /* 0xfffffffc00e89947 */ /* 0x002fea000383ffff */
[----:B------:R-:W-:Y:S05]  /*18220*/  BRA `(.L_x_2564) ;  /* 0xfffffe9800687947 */ /* 0x000fea000383ffff */
.L_x_2425:
[----:B-1----:R1:W2:Y:S02]  /*18230*/  SYNCS.PHASECHK.TRANS64.TRYWAIT P1, [R0+URZ+0x38830], R3 ;  /* 0x03883003000075a7 */ /* 0x0022a4000802017f */
[----:B--2---:R-:W-:Y:S05]  /*18240*/  @!P1 NANOSLEEP.SYNCS 0x989680 ;  /* 0x009896800000995d */ /* 0x004fea0003900000 */
[----:B------:R-:W2:Y:S02]  /*18250*/  @!P1 SYNCS.PHASECHK.TRANS64 P1, [R0+URZ+0x38830], R3 ;  /* 0x03883003000095a7 */ /* 0x000ea4000802007f */
[----:B--2---:R-:W-:Y:S05]  /*18260*/  @!P1 BRA `(.L_x_2425) ;  /* 0xfffffffc00f09947 */ /* 0x004fea000383ffff */
[----:B------:R-:W-:Y:S05]  /*18270*/  BRA `(.L_x_2424) ;  /* 0xfffffe98008c7947 */ /* 0x000fea000383ffff */
.L_x_2431:
[----:B------:R-:W-:-:S13]  /*18280*/  R2UR UR4, R3 ;  /* 0x00000000030472ca */ /* 0x000fda00000e0000 */
[----:B-1----:R-:W-:-:S04]  /*18290*/  IMAD.U32 R153, RZ, RZ, UR4 ;  /* 0x00000004ff997e24 */ /* 0x002fc8000f8e00ff */
[----:B------:R1:W2:Y:S03]  /*182a0*/  SYNCS.PHASECHK.TRANS64.TRYWAIT P1, [R153+URZ+0x38830], R4 ;  /* 0x03883004990075a7 */ /* 0x0002a6000802017f */
[----:B--2---:R-:W-:Y:S05]  /*182b0*/  @!P1 NANOSLEEP.SYNCS 0x989680 ;  /* 0x009896800000995d */ /* 0x004fea0003900000 */
[----:B------:R-:W2:Y:S02]  /*182c0*/  @!P1 SYNCS.PHASECHK.TRANS64 P1, [R153+URZ+0x38830], R4 ;  /* 0x03883004990095a7 */ /* 0x000ea4000802007f */
[----:B--2---:R-:W-:Y:S05]  /*182d0*/  @!P1 BRA `(.L_x_2431) ;  /* 0xfffffffc00e89947 */ /* 0x004fea000383ffff */
[----:B------:R-:W-:Y:S05]  /*182e0*/  BRA `(.L_x_2430) ;  /* 0xfffffedc00387947 */ /* 0x000fea000383ffff */
.L_x_2435:
[----:B--2---:R-:W-:-:S04]  /*182f0*/  MOV R2, UR4 ;  /* 0x0000000400027c02 */ /* 0x004fc80008000f00 */
[----:B------:R2:W3:Y:S03]  /*18300*/  SYNCS.PHASECHK.TRANS64.TRYWAIT P1, [R2+URZ+0x38850], R0 ;  /* 0x03885000020075a7 */ /* 0x0004e6000802017f */
[----:B---3--:R-:W-:Y:S05]  /*18310*/  @!P1 NANOSLEEP.SYNCS 0x989680 ;  /* 0x009896800000995d */ /* 0x008fea0003900000 */
[----:B------:R-:W3:Y:S02]  /*18320*/  @!P1 SYNCS.PHASECHK.TRANS64 P1, [R2+URZ+0x38850], R0 ;  /* 0x03885000020095a7 */ /* 0x000ee4000802007f */
[----:B---3--:R-:W-:Y:S05]  /*18330*/  @!P1 BRA `(.L_x_2435) ;  /* 0xfffffffc00ec9947 */ /* 0x008fea000383ffff */
[----:B------:R-:W-:Y:S05]  /*18340*/  BRA `(.L_x_2434) ;  /* 0xffffff00008c7947 */ /* 0x000fea000383ffff */
.L_x_2443:
[----:B-1----:R-:W-:-:S04]  /*18350*/  IMAD.U32 R4, RZ, RZ, UR4 ;  /* 0x00000004ff047e24 */ /* 0x002fc8000f8e00ff */
[----:B------:R1:W2:Y:S03]  /*18360*/  SYNCS.PHASECHK.TRANS64.TRYWAIT P1, [R4+URZ+0x38830], R3 ;  /* 0x03883003040075a7 */ /* 0x0002a6000802017f */
[----:B--2---:R-:W-:Y:S05]  /*18370*/  @!P1 NANOSLEEP.SYNCS 0x989680 ;  /* 0x009896800000995d */ /* 0x004fea0003900000 */
[----:B------:R-:W2:Y:S02]  /*18380*/  @!P1 SYNCS.PHASECHK.TRANS64 P1, [R4+URZ+0x38830], R3 ;  /* 0x03883003040095a7 */ /* 0x000ea4000802007f */
[----:B--2---:R-:W-:Y:S05]  /*18390*/  @!P1 BRA `(.L_x_2443) ;  /* 0xfffffffc00ec9947 */ /* 0x004fea000383ffff */
[----:B------:R-:W-:Y:S05]  /*183a0*/  BRA `(.L_x_2442) ;  /* 0xffffff1c00d07947 */ /* 0x000fea000383ffff */
.L_x_2447:
[----:B---3--:R-:W-:-:S04]  /*183b0*/  IMAD.U32 R2, RZ, RZ, UR4 ;  /* 0x00000004ff027e24 */ /* 0x008fc8000f8e00ff */
[----:B------:R3:W4:Y:S03]  /*183c0*/  SYNCS.PHASECHK.TRANS64.TRYWAIT P1, [R2+URZ+0x38850], R0 ;  /* 0x03885000020075a7 */ /* 0x000726000802017f */
[----:B----4-:R-:W-:Y:S05]  /*183d0*/  @!P1 NANOSLEEP.SYNCS 0x989680 ;  /* 0x009896800000995d */ /* 0x010fea0003900000 */
[----:B------:R-:W4:Y:S02]  /*183e0*/  @!P1 SYNCS.PHASECHK.TRANS64 P1, [R2+URZ+0x38850], R0 ;  /* 0x03885000020095a7 */ /* 0x000f24000802007f */
[----:B----4-:R-:W-:Y:S05]  /*183f0*/  @!P1 BRA `(.L_x_2447) ;  /* 0xfffffffc00ec9947 */ /* 0x010fea000383ffff */
[----:B------:R-:W-:Y:S05]  /*18400*/  BRA `(.L_x_2446) ;  /* 0xffffff4800207947 */ /* 0x000fea000383ffff */
.L_x_2454:
[----:B-1----:R-:W-:-:S04]  /*18410*/  IMAD.U32 R7, RZ, RZ, UR8 ;  /* 0x00000008ff077e24 */ /* 0x002fc8000f8e00ff */
[----:B------:R1:W2:Y:S03]  /*18420*/  SYNCS.PHASECHK.TRANS64.TRYWAIT P1, [R7+URZ+0x38850], R0 ;  /* 0x03885000070075a7 */ /* 0x0002a6000802017f */
[----:B--2---:R-:W-:Y:S05]  /*18430*/  @!P1 NANOSLEEP.SYNCS 0x989680 ;  /* 0x009896800000995d */ /* 0x004fea0003900000 */
[----:B------:R-:W2:Y:S02]  /*18440*/  @!P1 SYNCS.PHASECHK.TRANS64 P1, [R7+URZ+0x38850], R0 ;  /* 0x03885000070095a7 */ /* 0x000ea4000802007f */
[----:B--2---:R-:W-:Y:S05]  /*18450*/  @!P1 BRA `(.L_x_2454) ;  /* 0xfffffffc00ec9947 */ /* 0x004fea000383ffff */
[----:B------:R-:W-:Y:S05]  /*18460*/  BRA `(.L_x_2453) ;  /* 0xffffff6400787947 */ /* 0x000fea000383ffff */
.L_x_2497:
        /* <DEDUP_REMOVED lines=11> */
.L_x_2566:
[----:B------:R-:W-:Y:S05]  /*18520*/  BSYNC B0 ;  /* 0x0000000000007941 */ /* 0x000fea0003800000 */
.L_x_2565:
[----:B------:R-:W-:Y:S05]  /*18530*/  BRA `(.L_x_2567) ;  /* 0xffffffb800b07947 */ /* 0x000fea000383ffff */
.L_x_2500:
[----:B0-----:R0:W1:Y:S02]  /*18540*/  SYNCS.PHASECHK.TRANS64.TRYWAIT P0, [R5+URZ+0x38840], R2 ;  /* 0x03884002050075a7 */ /* 0x001064000800017f */
[----:B-1----:R-:W-:Y:S05]  /*18550*/  @!P0 NANOSLEEP.SYNCS 0x989680 ;  /* 0x009896800000895d */ /* 0x002fea0003900000 */
[----:B------:R-:W1:Y:S02]  /*18560*/  @!P0 SYNCS.PHASECHK.TRANS64 P0, [R5+URZ+0x38840], R2 ;  /* 0x03884002050085a7 */ /* 0x000e64000800007f */
[----:B-1----:R-:W-:Y:S05]  /*18570*/  @!P0 BRA `(.L_x_2500) ;  /* 0xfffffffc00f08947 */ /* 0x002fea000383ffff */
[----:B------:R-:W-:Y:S05]  /*18580*/  BRA `(.L_x_2568) ;  /* 0xffffffbc00b47947 */ /* 0x000fea000383ffff */
.L_x_2501:
        /* <DEDUP_REMOVED lines=8> */
.L_x_2570:
[----:B------:R-:W-:Y:S05]  /*18610*/  BSYNC B0 ;  /* 0x0000000000007941 */ /* 0x000fea0003800000 */
.L_x_2569:
[----:B------:R-:W-:Y:S01]  /*18620*/  IMAD.MOV.U32 R13, RZ, RZ, R0 ;  /* 0x000000ffff0d7224 */ /* 0x000fe200078e0000 */
[----:B------:R-:W-:Y:S01]  /*18630*/  MOV R2, R14 ;  /* 0x0000000e00027202 */ /* 0x000fe20000000f00 */
[----:B------:R-:W-:Y:S01]  /*18640*/  IMAD.MOV.U32 R12, RZ, RZ, RZ ;  /* 0x000000ffff0c7224 */ /* 0x000fe200078e00ff */
[C---:B------:R-:W-:Y:S01]  /*18650*/  LOP3.LUT P5, RZ, R23.reuse, 0x10, RZ, 0xc0, !PT ;  /* 0x0000001017ff7812 */ /* 0x040fe200078ac0ff */
[----:B------:R-:W-:Y:S01]  /*18660*/  IMAD.MOV.U32 R11, RZ, RZ, 0x181f ;  /* 0x0000181fff0b7424 */ /* 0x000fe200078e00ff */
[C---:B------:R-:W-:Y:S01]  /*18670*/  LOP3.LUT P4, RZ, R23.reuse, 0x8, RZ, 0xc0, !PT ;  /* 0x0000000817ff7812 */ /* 0x040fe2000788c0ff */
[----:B------:R-:W-:Y:S01]  /*18680*/  IMAD.MOV.U32 R15, RZ, RZ, -0x1 ;  /* 0xffffffffff0f7424 */ /* 0x000fe200078e00ff */
[----:B------:R-:W-:Y:S01]  /*18690*/  LOP3.LUT P3, RZ, R23, 0x4, RZ, 0xc0, !PT ;  /* 0x0000000417ff7812 */ /* 0x000fe2000786c0ff */
[----:B------:R-:W-:Y:S01]  /*186a0*/  @P0 IMAD R9, R7, 0x2, R22 ;  /* 0x0000000207090824 */ /* 0x000fe200078e0216 */
[----:B------:R-:W-:-:S13]  /*186b0*/  LOP3.LUT P2, RZ, R23, 0x2, RZ, 0xc0, !PT ;  /* 0x0000000217ff7812 */ /* 0x000fda000784c0ff */
[----:B------:R-:W-:Y:S05]  /*186c0*/  WARPSYNC.COLLECTIVE R15, `(.L_x_2571) ;  /* 0x000000000f087348 */ /* 0x000fea0003c00000 */
[----:B------:R0:W1:Y:S02]  /*186d0*/  SHFL.IDX P6, R14, R13, R12, R11 ;  /* 0x0000000c0d0e7389 */ /* 0x00006400000c000b */
[----:B01----:R-:W-:Y:S01]  /*186e0*/  ENDCOLLECTIVE ;  /* 0x000000000000791b */ /* 0x003fe20003800000 */
.L_x_2571:
[----:B------:R-:W-:Y:S02]  /*186f0*/  IMAD.MOV.U32 R13, RZ, RZ, R6 ;  /* 0x000000ffff0d7224 */ /* 0x000fe400078e0006 */
[----:B------:R-:W-:Y:S02]  /*18700*/  IMAD.MOV.U32 R12, RZ, RZ, 0x1 ;  /* 0x00000001ff0c7424 */ /* 0x000fe400078e00ff */
[----:B------:R-:W-:-:S07]  /*18710*/  IMAD.MOV.U32 R3, RZ, RZ, R14 ;  /* 0x000000ffff037224 */ /* 0x000fce00078e000e */
[----:B------:R-:W-:Y:S05]  /*18720*/  WARPSYNC.COLLECTIVE R15, `(.L_x_2572) ;  /* 0x000000000f087348 */ /* 0x000fea0003c00000 */
[----:B------:R0:W1:Y:S02]  /*18730*/  SHFL.IDX P6, R14, R13, R12, R11 ;  /* 0x0000000c0d0e7389 */ /* 0x00006400000c000b */
[----:B01----:R-:W-:Y:S01]  /*18740*/  ENDCOLLECTIVE ;  /* 0x000000000000791b */ /* 0x003fe20003800000 */
.L_x_2572:
[----:B------:R-:W-:-:S04]  /*18750*/  @P0 LEA R3, P1, R33, R3, 0x1 ;  /* 0x0000000321030211 */ /* 0x000fc800078208ff */
[----:B------:R-:W-:-:S04]  /*18760*/  @P0 IADD3.X R2, RZ, R2, RZ, P1, !PT ;  /* 0x00000002ff020210 */ /* 0x000fc80000ffe4ff */
[----:B------:R-:W-:Y:S01]  /*18770*/  @P0 LOP3.LUT R3, R3, R2, RZ, 0x3c, !PT ;  /* 0x0000000203030212 */ /* 0x000fe200078e3cff */
[----:B------:R-:W-:-:S03]  /*18780*/  IMAD.MOV.U32 R13, RZ, RZ, R0 ;  /* 0x000000ffff0d7224 */ /* 0x000fc600078e0000 */
[----:B------:R-:W-:-:S04]  /*18790*/  @P0 LOP3.LUT R2, R3, R2, RZ, 0x3c, !PT ;  /* 0x0000000203020212 */ /* 0x000fc800078e3cff */
[----:B------:R-:W-:Y:S01]  /*187a0*/  @P0 LOP3.LUT R3, R3, R2, RZ, 0x3c, !PT ;  /* 0x0000000203030212 */ /* 0x000fe200078e3cff */
[----:B------:R-:W-:-:S04]  /*187b0*/  IMAD.MOV.U32 R8, RZ, RZ, R14 ;  /* 0x000000ffff087224 */ /* 0x000fc800078e000e */
[----:B------:R-:W-:Y:S01]  /*187c0*/  @!PT LDS RZ, [RZ] ;  /* 0x00000000fffff984 */ /* 0x000fe20000000800 */
[----:B------:R-:W-:Y:S01]  /*187d0*/  @!PT LDS RZ, [RZ] ;  /* 0x00000000fffff984 */ /* 0x000fe20000000800 */
[----:B------:R-:W-:Y:S01]  /*187e0*/  @!PT LDS RZ, [RZ] ;  /* 0x00000000fffff984 */ /* 0x000fe20000000800 */
[----:B------:R0:W-:Y:S03]  /*187f0*/  @P0 LDGSTS.E.BYPASS.LTC128B.128 [R9+0x24400], desc[UR38][R2.64], !P5 ;  /* 0x2440000002090fae */ /* 0x0001e6000e901d66 */
[----:B0-----:R-:W-:Y:S05]  /*18800*/  WARPSYNC.COLLECTIVE R15, `(.L_x_2573) ;  /* 0x000000000f087348 */ /* 0x001fea0003c00000 */
[----:B------:R1:W2:Y:S02]  /*18810*/  SHFL.IDX P6, R14, R13, R12, R11 ;  /* 0x0000000c0d0e7389 */ /* 0x0002a400000c000b */
[----:B012---:R-:W-:Y:S01]  /*18820*/  ENDCOLLECTIVE ;  /* 0x000000000000791b */ /* 0x007fe20003800000 */
.L_x_2573:
        /* <DEDUP_REMOVED lines=8> */
[----:B------:R-:W-:Y:S01]  /*188b0*/  IMAD.MOV.U32 R12, RZ, RZ, 0x2 ;  /* 0x00000002ff0c7424 */ /* 0x000fe200078e00ff */
[----:B0-----:R-:W-:-:S09]  /*188c0*/  MOV R2, R14 ;  /* 0x0000000e00027202 */ /* 0x001fd20000000f00 */
[----:B------:R-:W-:Y:S05]  /*188d0*/  WARPSYNC.COLLECTIVE R15, `(.L_x_2574) ;  /* 0x000000000f087348 */ /* 0x000fea0003c00000 */
[----:B------:R0:W1:Y:S02]  /*188e0*/  SHFL.IDX P6, R14, R13, R12, R11 ;  /* 0x0000000c0d0e7389 */ /* 0x00006400000c000b */
[----:B01----:R-:W-:Y:S01]  /*188f0*/  ENDCOLLECTIVE ;  /* 0x000000000000791b */ /* 0x003fe20003800000 */
.L_x_2574:
[----:B------:R-:W-:Y:S01]  /*18900*/  @P0 IMAD R21, R7, 0x2, R22 ;  /* 0x0000000207150824 */ /* 0x000fe200078e0216 */
        /* <DEDUP_REMOVED lines=15> */
.L_x_2575:
[----:B------:R-:W-:Y:S02]  /*18a00*/  @P0 IMAD R9, R7, 0x2, R22 ;  /* 0x0000000207090824 */ /* 0x000fe400078e0216 */
[----:B------:R-:W-:Y:S02]  /*18a10*/  IMAD.MOV.U32 R13, RZ, RZ, R6 ;  /* 0x000000ffff0d7224 */ /* 0x000fe400078e0006 */
[----:B------:R-:W-:Y:S02]  /*18a20*/  IMAD.MOV.U32 R12, RZ, RZ, 0x3 ;  /* 0x00000003ff0c7424 */ /* 0x000fe400078e00ff */
[----:B------:R-:W-:-:S07]  /*18a30*/  IMAD.MOV.U32 R2, RZ, RZ, R14 ;  /* 0x000000ffff027224 */ /* 0x000fce00078e000e */
[----:B------:R-:W-:Y:S05]  /*18a40*/  WARPSYNC.COLLECTIVE R15, `(.L_x_2576) ;  /* 0x000000000f087348 */ /* 0x000fea0003c00000 */
[----:B------:R0:W1:Y:S02]  /*18a50*/  SHFL.IDX P6, R14, R13, R12, R11 ;  /* 0x0000000c0d0e7389 */ /* 0x00006400000c000b */
[----:B01----:R-:W-:Y:S01]  /*18a60*/  ENDCOLLECTIVE ;  /* 0x000000000000791b */ /* 0x003fe20003800000 */
.L_x_2576:
        /* <DEDUP_REMOVED lines=15> */
.L_x_2577:
[----:B------:R-:W-:Y:S02]  /*18b60*/  @P0 IMAD R21, R7, 0x2, R22 ;  /* 0x0000000207150824 */ /* 0x000fe400078e0216 */
[----:B------:R-:W-:Y:S01]  /*18b70*/  IMAD.MOV.U32 R13, RZ, RZ, R6 ;  /* 0x000000ffff0d7224 */ /* 0x000fe200078e0006 */
[----:B------:R-:W-:Y:S01]  /*18b80*/  MOV R12, 0x4 ;  /* 0x00000004000c7802 */ /* 0x000fe20000000f00 */
[----:B------:R-:W-:-:S07]  /*18b90*/  IMAD.MOV.U32 R2, RZ, RZ, R14 ;  /* 0x000000ffff027224 */ /* 0x000fce00078e000e */
[----:B------:R-:W-:Y:S05]  /*18ba0*/  WARPSYNC.COLLECTIVE R15, `(.L_x_2578) ;  /* 0x000000000f087348 */ /* 0x000fea0003c00000 */
[----:B------:R0:W1:Y:S02]  /*18bb0*/  SHFL.IDX P6, R14, R13, R12, R11 ;  /* 0x0000000c0d0e7389 */ /* 0x00006400000c000b */
[----:B01----:R-:W-:Y:S01]  /*18bc0*/  ENDCOLLECTIVE ;  /* 0x000000000000791b */ /* 0x003fe20003800000 */
.L_x_2578:
        /* <DEDUP_REMOVED lines=14> */
.L_x_2579:
[----:B------:R-:W-:Y:S01]  /*18cb0*/  IMAD.MOV.U32 R0, RZ, RZ, R14 ;  /* 0x000000ffff007224 */ /* 0x000fe200078e000e */
[----:B------:R-:W-:Y:S06]  /*18cc0*/  BRA `(.L_x_2580) ;  /* 0xffffffbc00187947 */ /* 0x000fec000383ffff */
.L_x_2508:
[----:B------:R-:W-:Y:S01]  /*18cd0*/  IMAD.MOV.U32 R13, RZ, RZ, R0 ;  /* 0x000000ffff0d7224 */ /* 0x000fe200078e0000 */
[----:B------:R-:W-:Y:S01]  /*18ce0*/  MOV R11, 0x181f ;  /* 0x0000181f000b7802 */ /* 0x000fe20000000f00 */
[----:B------:R-:W-:Y:S02]  /*18cf0*/  IMAD.MOV.U32 R12, RZ, RZ, RZ ;  /* 0x000000ffff0c7224 */ /* 0x000fe400078e00ff */
[----:B------:R-:W-:Y:S02]  /*18d00*/  IMAD.MOV.U32 R15, RZ, RZ, -0x1 ;  /* 0xffffffffff0f7424 */ /* 0x000fe400078e00ff */
[----:B-----5:R-:W-:Y:S02]  /*18d10*/  IMAD R5, R9, R5, RZ ;  /* 0x0000000509057224 */ /* 0x020fe400078e02ff */
[----:B------:R-:W-:-:S07]  /*18d20*/  IMAD R17, R17, 0x80, R8 ;  /* 0x0000008011117824 */ /* 0x000fce00078e0208 */
[----:B------:R-:W-:Y:S05]  /*18d30*/  WARPSYNC.COLLECTIVE R15, `(.L_x_2581) ;  /* 0x000000000f087348 */ /* 0x000fea0003c00000 */
[----:B------:R0:W1:Y:S02]  /*18d40*/  SHFL.IDX P6, R14, R13, R12, R11 ;  /* 0x0000000c0d0e7389 */ /* 0x00006400000c000b */
[----:B01----:R-:W-:Y:S01]  /*18d50*/  ENDCOLLECTIVE ;  /* 0x000000000000791b */ /* 0x003fe20003800000 */
.L_x_2581:
[C---:B------:R-:W-:Y:S01]  /*18d60*/  VIADD R6, R17.reuse, 0x10 ;  /* 0x0000001011067836 */ /* 0x040fe20000000000 */
[----:B------:R-:W-:Y:S01]  /*18d70*/  ISETP.GE.AND P0, PT, R17, R5, PT ;  /* 0x000000051100720c */ /* 0x000fe20003f06270 */
[----:B------:R-:W-:Y:S02]  /*18d80*/  IMAD.MOV.U32 R13, RZ, RZ, R4 ;  /* 0x000000ffff0d7224 */ /* 0x000fe400078e0004 */
[----:B------:R-:W-:-:S10]  /*18d90*/  IMAD.MOV.U32 R2, RZ, RZ, R14 ;  /* 0x000000ffff027224 */ /* 0x000fd400078e000e */
[----:B------:R-:W-:Y:S05]  /*18da0*/  WARPSYNC.COLLECTIVE R15, `(.L_x_2582) ;  /* 0x000000000f087348 */ /* 0x000fea0003c00000 */
[----:B------:R0:W1:Y:S02]  /*18db0*/  SHFL.IDX P6, R14, R13, R12, R11 ;  /* 0x0000000c0d0e7389 */ /* 0x00006400000c000b */
[----:B01----:R-:W-:Y:S01]  /*18dc0*/  ENDCOLLECTIVE ;  /* 0x000000000000791b */ /* 0x003fe20003800000 */
.L_x_2582:
        /* <DEDUP_REMOVED lines=8> */
.L_x_2583:
        /* <DEDUP_REMOVED lines=9> */
[----:B------:R-:W-:Y:S02]  /*18ee0*/  VIADD R6, R17, 0x20 ;  /* 0x0000002011067836 */ /* 0x000fe40000000000 */
[----:B0-----:R-:W-:-:S10]  /*18ef0*/  IMAD.MOV.U32 R2, RZ, RZ, R14 ;  /* 0x000000ffff027224 */ /* 0x001fd400078e000e */
[----:B------:R-:W-:Y:S05]  /*18f00*/  WARPSYNC.COLLECTIVE R15, `(.L_x_2584) ;  /* 0x000000000f087348 */ /* 0x000fea0003c00000 */
[----:B------:R0:W1:Y:S02]  /*18f10*/  SHFL.IDX P6, R14, R13, R12, R11 ;  /* 0x0000000c0d0e7389 */ /* 0x00006400000c000b */
[----:B01----:R-:W-:Y:S01]  /*18f20*/  ENDCOLLECTIVE ;  /* 0x000000000000791b */ /* 0x003fe20003800000 */
.L_x_2584:
        /* <DEDUP_REMOVED lines=8> */
.L_x_2585:
[----:B------:R-:W-:-:S05]  /*18fb0*/  @!P0 IMAD.MOV.U32 R3, RZ, RZ, R7 ;  /* 0x000000ffff038224 */ /* 0x000fca00078e0007 */
        /* <DEDUP_REMOVED lines=9> */
[----:B------:R-:W-:Y:S01]  /*19050*/  VIADD R6, R17, 0x30 ;  /* 0x0000003011067836 */ /* 0x000fe20000000000 */
[----:B0-----:R-:W-:-:S11]  /*19060*/  MOV R2, R14 ;  /* 0x0000000e00027202 */ /* 0x001fd60000000f00 */
[----:B------:R-:W-:Y:S05]  /*19070*/  WARPSYNC.COLLECTIVE R15, `(.L_x_2586) ;  /* 0x000000000f087348 */ /* 0x000fea0003c00000 */
[----:B------:R0:W1:Y:S02]  /*19080*/  SHFL.IDX P6, R14, R13, R12, R11 ;  /* 0x0000000c0d0e7389 */ /* 0x00006400000c000b */
[----:B01----:R-:W-:Y:S01]  /*19090*/  ENDCOLLECTIVE ;  /* 0x000000000000791b */ /* 0x003fe20003800000 */
.L_x_2586:
        /* <DEDUP_REMOVED lines=8> */
.L_x_2587:
        /* <DEDUP_REMOVED lines=10> */
[----:B------:R-:W-:Y:S02]  /*191c0*/  VIADD R6, R17, 0x40 ;  /* 0x0000004011067836 */ /* 0x000fe40000000000 */
[----:B0-----:R-:W-:-:S10]  /*191d0*/  IMAD.MOV.U32 R2, RZ, RZ, R14 ;  /* 0x000000ffff027224 */ /* 0x001fd400078e000e */
[----:B------:R-:W-:Y:S05]  /*191e0*/  WARPSYNC.COLLECTIVE R15, `(.L_x_2588) ;  /* 0x000000000f087348 */ /* 0x000fea0003c00000 */
[----:B------:R0:W1:Y:S02]  /*191f0*/  SHFL.IDX P6, R14, R13, R12, R11 ;  /* 0x0000000c0d0e7389 */ /* 0x00006400000c000b */
[----:B01----:R-:W-:Y:S01]  /*19200*/  ENDCOLLECTIVE ;  /* 0x000000000000791b */ /* 0x003fe20003800000 */
.L_x_2588:
        /* <DEDUP_REMOVED lines=8> */
.L_x_2589:
[----:B------:R-:W-:-:S05]  /*19290*/  @!P0 MOV R3, R7 ;  /* 0x0000000700038202 */ /* 0x000fca0000000f00 */
        /* <DEDUP_REMOVED lines=14> */
.L_x_2590:
        /* <DEDUP_REMOVED lines=8> */
.L_x_2591:
        /* <DEDUP_REMOVED lines=15> */
.L_x_2592:
        /* <DEDUP_REMOVED lines=8> */
.L_x_2593:
        /* <DEDUP_REMOVED lines=14> */
.L_x_2594:
        /* <DEDUP_REMOVED lines=8> */
.L_x_2595:
[----:B------:R-:W-:-:S05]  /*196d0*/  @!P0 MOV R3, R7 ;  /* 0x0000000700038202 */ /* 0x000fca0000000f00 */
        /* <DEDUP_REMOVED lines=12> */
.L_x_2596:
[----:B------:R-:W-:Y:S05]  /*197a0*/  BRA `(.L_x_2597) ;  /* 0xffffffbc00ac7947 */ /* 0x000fea000383ffff */
.L_x_2513:
[----:B0-----:R0:W2:Y:S02]  /*197b0*/  SYNCS.PHASECHK.TRANS64.TRYWAIT P0, [R22+URZ+0x38820], R3 ;  /* 0x03882003160075a7 */ /* 0x0010a4000800017f */
[----:B--2---:R-:W-:Y:S05]  /*197c0*/  @!P0 NANOSLEEP.SYNCS 0x989680 ;  /* 0x009896800000895d */ /* 0x004fea0003900000 */
[----:B------:R-:W2:Y:S02]  /*197d0*/  @!P0 SYNCS.PHASECHK.TRANS64 P0, [R22+URZ+0x38820], R3 ;  /* 0x03882003160085a7 */ /* 0x000ea4000800007f */
[----:B--2---:R-:W-:Y:S05]  /*197e0*/  @!P0 BRA `(.L_x_2513) ;  /* 0xfffffffc00f08947 */ /* 0x004fea000383ffff */
[----:B------:R-:W-:Y:S05]  /*197f0*/  BRA `(.L_x_2598) ;  /* 0xffffffc000207947 */ /* 0x000fea000383ffff */
.L_x_2518:
[----:B0-----:R0:W1:Y:S02]  /*19800*/  SYNCS.PHASECHK.TRANS64.TRYWAIT P0, [R6+URZ+0x38840], R3 ;  /* 0x03884003060075a7 */ /* 0x001064000800017f */
[----:B-1----:R-:W-:Y:S05]  /*19810*/  @!P0 NANOSLEEP.SYNCS 0x989680 ;  /* 0x009896800000895d */ /* 0x002fea0003900000 */
[----:B------:R-:W1:Y:S02]  /*19820*/  @!P0 SYNCS.PHASECHK.TRANS64 P0, [R6+URZ+0x38840], R3 ;  /* 0x03884003060085a7 */ /* 0x000e64000800007f */
[----:B-1----:R-:W-:Y:S05]  /*19830*/  @!P0 BRA `(.L_x_2518) ;  /* 0xfffffffc00f08947 */ /* 0x002fea000383ffff */
[----:B------:R-:W-:Y:S05]  /*19840*/  BRA `(.L_x_2599) ;  /* 0xffffffc400087947 */ /* 0x000fea000383ffff */
.L_x_2519:
        /* <DEDUP_REMOVED lines=8> */
.L_x_2601:
[----:B------:R-:W-:Y:S05]  /*198d0*/  BSYNC B1 ;  /* 0x0000000000017941 */ /* 0x000fea0003800000 */
.L_x_2600:
[----:B------:R-:W-:Y:S01]  /*198e0*/  IMAD.MOV.U32 R13, RZ, RZ, R8 ;  /* 0x000000ffff0d7224 */ /* 0x000fe200078e0008 */
[----:B------:R-:W-:Y:S01]  /*198f0*/  MOV R11, 0x181f ;  /* 0x0000181f000b7802 */ /* 0x000fe20000000f00 */
[----:B------:R-:W-:Y:S01]  /*19900*/  IMAD.MOV.U32 R12, RZ, RZ, RZ ;  /* 0x000000ffff0c7224 */ /* 0x000fe200078e00ff */
        /* <DEDUP_REMOVED lines=8> */
.L_x_2602:
        /* <DEDUP_REMOVED lines=14> */
.L_x_2603:
        /* <DEDUP_REMOVED lines=14> */
.L_x_2604:
[----:B------:R-:W-:Y:S01]  /*19b50*/  MOV R13, R10 ;  /* 0x0000000a000d7202 */ /* 0x000fe20000000f00 */
[----:B------:R-:W-:Y:S02]  /*19b60*/  IMAD.MOV.U32 R12, RZ, RZ, 0x2 ;  /* 0x00000002ff0c7424 */ /* 0x000fe400078e00ff */
[----:B------:R-:W-:-:S07]  /*19b70*/  IMAD.MOV.U32 R2, RZ, RZ, R14 ;  /* 0x000000ffff027224 */ /* 0x000fce00078e000e */
[----:B------:R-:W-:Y:S05]  /*19b80*/  WARPSYNC.COLLECTIVE R15, `(.L_x_2605) ;  /* 0x000000000f087348 */ /* 0x000fea0003c00000 */
[----:B------:R0:W1:Y:S02]  /*19b90*/  SHFL.IDX P6, R14, R13, R12, R11 ;  /* 0x0000000c0d0e7389 */ /* 0x00006400000c000b */
[----:B01----:R-:W-:Y:S01]  /*19ba0*/  ENDCOLLECTIVE ;  /* 0x000000000000791b */ /* 0x003fe20003800000 */
.L_x_2605:
        /* <DEDUP_REMOVED lines=14> */
.L_x_2606:
[----:B------:R-:W-:Y:S01]  /*19c90*/  MOV R13, R10 ;  /* 0x0000000a000d7202 */ /* 0x000fe20000000f00 */
[----:B------:R-:W-:Y:S02]  /*19ca0*/  IMAD.MOV.U32 R12, RZ, RZ, 0x3 ;  /* 0x00000003ff0c7424 */ /* 0x000fe400078e00ff */
[----:B------:R-:W-:-:S07]  /*19cb0*/  IMAD.MOV.U32 R2, RZ, RZ, R14 ;  /* 0x000000ffff027224 */ /* 0x000fce00078e000e */
[----:B------:R-:W-:Y:S05]  /*19cc0*/  WARPSYNC.COLLECTIVE R15, `(.L_x_2607) ;  /* 0x000000000f087348 */ /* 0x000fea0003c00000 */
[----:B------:R0:W1:Y:S02]  /*19cd0*/  SHFL.IDX P6, R14, R13, R12, R11 ;  /* 0x0000000c0d0e7389 */ /* 0x00006400000c000b */
[----:B01----:R-:W-:Y:S01]  /*19ce0*/  ENDCOLLECTIVE ;  /* 0x000000000000791b */ /* 0x003fe20003800000 */
.L_x_2607:
        /* <DEDUP_REMOVED lines=14> */
.L_x_2608:
[----:B------:R-:W-:Y:S01]  /*19dd0*/  MOV R13, R10 ;  /* 0x0000000a000d7202 */ /* 0x000fe20000000f00 */
[----:B------:R-:W-:Y:S02]  /*19de0*/  IMAD.MOV.U32 R12, RZ, RZ, 0x4 ;  /* 0x00000004ff0c7424 */ /* 0x000fe400078e00ff */
[----:B------:R-:W-:-:S07]  /*19df0*/  IMAD.MOV.U32 R2, RZ, RZ, R14 ;  /* 0x000000ffff027224 */ /* 0x000fce00078e000e */
[----:B------:R-:W-:Y:S05]  /*19e00*/  WARPSYNC.COLLECTIVE R15, `(.L_x_2609) ;  /* 0x000000000f087348 */ /* 0x000fea0003c00000 */
[----:B------:R0:W1:Y:S02]  /*19e10*/  SHFL.IDX P6, R14, R13, R12, R11 ;  /* 0x0000000c0d0e7389 */ /* 0x00006400000c000b */
[----:B01----:R-:W-:Y:S01]  /*19e20*/  ENDCOLLECTIVE ;  /* 0x000000000000791b */ /* 0x003fe20003800000 */
.L_x_2609:
        /* <DEDUP_REMOVED lines=17> */
.L_x_2610:
[----:B------:R-:W-:Y:S01]  /*19f40*/  IMAD.MOV.U32 R2, RZ, RZ, R14 ;  /* 0x000000ffff027224 */ /* 0x000fe200078e000e */
[----:B------:R-:W-:Y:S06]  /*19f50*/  BRA `(.L_x_2611) ;  /* 0xffffffc0005c7947 */ /* 0x000fec000383ffff */
.L_x_2524:
[----:B-1----:R1:W2:Y:S02]  /*19f60*/  SYNCS.PHASECHK.TRANS64.TRYWAIT P0, [R6+URZ+0x38860], R2 ;  /* 0x03886002060075a7 */ /* 0x0022a4000800017f */
[----:B--2---:R-:W-:Y:S05]  /*19f70*/  @!P0 NANOSLEEP.SYNCS 0x989680 ;  /* 0x009896800000895d */ /* 0x004fea0003900000 */
[----:B------:R-:W2:Y:S02]  /*19f80*/  @!P0 SYNCS.PHASECHK.TRANS64 P0, [R6+URZ+0x38860], R2 ;  /* 0x03886002060085a7 */ /* 0x000ea4000800007f */
[----:B--2---:R-:W-:Y:S05]  /*19f90*/  @!P0 BRA `(.L_x_2524) ;  /* 0xfffffffc00f08947 */ /* 0x004fea000383ffff */
[----:B------:R-:W-:Y:S05]  /*19fa0*/  BRA `(.L_x_2612) ;  /* 0xffffffc000d47947 */ /* 0x000fea000383ffff */
.L_x_2525:
[----:B------:R-:W-:Y:S01]  /*19fb0*/  BSSY B1, `(.L_x_2613) ;  /* 0x0000008000017945 */ /* 0x000fe20003800000 */
[----:B------:R-:W-:Y:S01]  /*19fc0*/  IMAD.MOV.U32 R13, RZ, RZ, R25 ;  /* 0x000000ffff0d7224 */ /* 0x000fe200078e0019 */
[----:B------:R-:W-:Y:S01]  /*19fd0*/  MOV R12, RZ ;  /* 0x000000ff000c7202 */ /* 0x000fe20000000f00 */
[----:B------:R-:W-:Y:S02]  /*19fe0*/  IMAD.MOV.U32 R11, RZ, RZ, 0x181f ;  /* 0x0000181fff0b7424 */ /* 0x000fe400078e00ff */
[----:B------:R-:W-:-:S07]  /*19ff0*/  IMAD.MOV.U32 R15, RZ, RZ, -0x1 ;  /* 0xffffffffff0f7424 */ /* 0x000fce00078e00ff */
[----:B-1----:R-:W-:Y:S05]  /*1a000*/  WARPSYNC.COLLECTIVE R15, `(.L_x_2614) ;  /* 0x000000000f087348 */ /* 0x002fea0003c00000 */
[----:B------:R0:W2:Y:S02]  /*1a010*/  SHFL.IDX P6, R14, R13, R12, R11 ;  /* 0x0000000c0d0e7389 */ /* 0x0000a400000c000b */
[----:B012---:R-:W-:Y:S01]  /*1a020*/  ENDCOLLECTIVE ;  /* 0x000000000000791b */ /* 0x007fe20003800000 */
.L_x_2614:
[----:B------:R-:W-:Y:S05]  /*1a030*/  BSYNC B1 ;  /* 0x0000000000017941 */ /* 0x000fea0003800000 */
.L_x_2613:
        /* <DEDUP_REMOVED lines=9> */
.L_x_2615:
[----:B------:R-:W-:Y:S01]  /*1a0d0*/  IMAD.MOV.U32 R13, RZ, RZ, R25 ;  /* 0x000000ffff0d7224 */ /* 0x000fe200078e0019 */
[----:B------:R-:W-:Y:S01]  /*1a0e0*/  MOV R12, 0x1 ;  /* 0x00000001000c7802 */ /* 0x000fe20000000f00 */
[----:B------:R-:W-:-:S07]  /*1a0f0*/  IMAD.MOV.U32 R2, RZ, RZ, R14 ;  /* 0x000000ffff027224 */ /* 0x000fce00078e000e */
[----:B------:R-:W-:Y:S05]  /*1a100*/  WARPSYNC.COLLECTIVE R15, `(.L_x_2616) ;  /* 0x000000000f087348 */ /* 0x000fea0003c00000 */
[----:B------:R0:W1:Y:S02]  /*1a110*/  SHFL.IDX P6, R14, R13, R12, R11 ;  /* 0x0000000c0d0e7389 */ /* 0x00006400000c000b */
[----:B01----:R-:W-:Y:S01]  /*1a120*/  ENDCOLLECTIVE ;  /* 0x000000000000791b */ /* 0x003fe20003800000 */
.L_x_2616:
        /* <DEDUP_REMOVED lines=18> */
.L_x_2617:
[----:B------:R-:W-:Y:S01]  /*1a250*/  IMAD.MOV.U32 R13, RZ, RZ, R25 ;  /* 0x000000ffff0d7224 */ /* 0x000fe200078e0019 */
[----:B------:R-:W-:Y:S01]  /*1a260*/  MOV R12, 0x2 ;  /* 0x00000002000c7802 */ /* 0x000fe20000000f00 */
[----:B------:R-:W-:-:S07]  /*1a270*/  IMAD.MOV.U32 R2, RZ, RZ, R14 ;  /* 0x000000ffff027224 */ /* 0x000fce00078e000e */
[----:B------:R-:W-:Y:S05]  /*1a280*/  WARPSYNC.COLLECTIVE R15, `(.L_x_2618) ;  /* 0x000000000f087348 */ /* 0x000fea0003c00000 */
[----:B------:R0:W1:Y:S02]  /*1a290*/  SHFL.IDX P6, R14, R13, R12, R11 ;  /* 0x0000000c0d0e7389 */ /* 0x00006400000c000b */
[----:B01----:R-:W-:Y:S01]  /*1a2a0*/  ENDCOLLECTIVE ;  /* 0x000000000000791b */ /* 0x003fe20003800000 */
.L_x_2618:
        /* <DEDUP_REMOVED lines=18> */
.L_x_2619:
[----:B------:R-:W-:Y:S01]  /*1a3d0*/  IMAD.MOV.U32 R13, RZ, RZ, R25 ;  /* 0x000000ffff0d7224 */ /* 0x000fe200078e0019 */
[----:B------:R-:W-:Y:S01]  /*1a3e0*/  MOV R12, 0x3 ;  /* 0x00000003000c7802 */ /* 0x000fe20000000f00 */
[----:B------:R-:W-:-:S07]  /*1a3f0*/  IMAD.MOV.U32 R2, RZ, RZ, R14 ;  /* 0x000000ffff027224 */ /* 0x000fce00078e000e */
[----:B------:R-:W-:Y:S05]  /*1a400*/  WARPSYNC.COLLECTIVE R15, `(.L_x_2620) ;  /* 0x000000000f087348 */ /* 0x000fea0003c00000 */
[----:B------:R0:W1:Y:S02]  /*1a410*/  SHFL.IDX P6, R14, R13, R12, R11 ;  /* 0x0000000c0d0e7389 */ /* 0x00006400000c000b */
[----:B01----:R-:W-:Y:S01]  /*1a420*/  ENDCOLLECTIVE ;  /* 0x000000000000791b */ /* 0x003fe20003800000 */
.L_x_2620:
        /* <DEDUP_REMOVED lines=18> */
.L_x_2621:
[----:B------:R-:W-:Y:S01]  /*1a550*/  IMAD.MOV.U32 R13, RZ, RZ, R25 ;  /* 0x000000ffff0d7224 */ /* 0x000fe200078e0019 */
[----:B------:R-:W-:Y:S01]  /*1a560*/  MOV R12, 0x4 ;  /* 0x00000004000c7802 */ /* 0x000fe20000000f00 */
[----:B------:R-:W-:-:S07]  /*1a570*/  IMAD.MOV.U32 R2, RZ, RZ, R14 ;  /* 0x000000ffff027224 */ /* 0x000fce00078e000e */
[----:B------:R-:W-:Y:S05]  /*1a580*/  WARPSYNC.COLLECTIVE R15, `(.L_x_2622) ;  /* 0x000000000f087348 */ /* 0x000fea0003c00000 */
[----:B------:R0:W1:Y:S02]  /*1a590*/  SHFL.IDX P6, R14, R13, R12, R11 ;  /* 0x0000000c0d0e7389 */ /* 0x00006400000c000b */
[----:B01----:R-:W-:Y:S01]  /*1a5a0*/  ENDCOLLECTIVE ;  /* 0x000000000000791b */ /* 0x003fe20003800000 */
.L_x_2622:
        /* <DEDUP_REMOVED lines=13> */
.L_x_2623:
        /* <DEDUP_REMOVED lines=9> */
.L_x_2533:
[----:B0-----:R0:W2:Y:S02]  /*1a710*/  SYNCS.PHASECHK.TRANS64.TRYWAIT P0, [R4+URZ+0x38860], R3 ;  /* 0x03886003040075a7 */ /* 0x0010a4000800017f */
[----:B--2---:R-:W-:Y:S05]  /*1a720*/  @!P0 NANOSLEEP.SYNCS 0x989680 ;  /* 0x009896800000895d */ /* 0x004fea0003900000 */
[----:B------:R-:W2:Y:S02]  /*1a730*/  @!P0 SYNCS.PHASECHK.TRANS64 P0, [R4+URZ+0x38860], R3 ;  /* 0x03886003040085a7 */ /* 0x000ea4000800007f */
[----:B--2---:R-:W-:Y:S05]  /*1a740*/  @!P0 BRA `(.L_x_2533) ;  /* 0xfffffffc00f08947 */ /* 0x004fea000383ffff */
[----:B------:R-:W-:Y:S05]  /*1a750*/  BRA `(.L_x_2625) ;  /* 0xffffffc400187947 */ /* 0x000fea000383ffff */
.L_x_2534:
[----:B------:R-:W-:Y:S01]  /*1a760*/  BSSY B0, `(.L_x_2626) ;  /* 0x0000008000007945 */ /* 0x000fe20003800000 */
[----:B------:R-:W-:Y:S01]  /*1a770*/  IMAD.MOV.U32 R13, RZ, RZ, R25 ;  /* 0x000000ffff0d7224 */ /* 0x000fe200078e0019 */
[----:B------:R-:W-:Y:S01]  /*1a780*/  MOV R15, 0xffffffff ;  /* 0xffffffff000f7802 */ /* 0x000fe20000000f00 */
[----:B------:R-:W-:Y:S02]  /*1a790*/  IMAD.MOV.U32 R12, RZ, RZ, RZ ;  /* 0x000000ffff0c7224 */ /* 0x000fe400078e00ff */
[----:B------:R-:W-:-:S07]  /*1a7a0*/  IMAD.MOV.U32 R11, RZ, RZ, 0x181f ;  /* 0x0000181fff0b7424 */ /* 0x000fce00078e00ff */
[----:B01----:R-:W-:Y:S05]  /*1a7b0*/  WARPSYNC.COLLECTIVE R15, `(.L_x_2627) ;  /* 0x000000000f087348 */ /* 0x003fea0003c00000 */
[----:B-1----:R1:W2:Y:S02]  /*1a7c0*/  SHFL.IDX P6, R14, R13, R12, R11 ;  /* 0x0000000c0d0e7389 */ /* 0x0022a400000c000b */
[----:B012---:R-:W-:Y:S01]  /*1a7d0*/  ENDCOLLECTIVE ;  /* 0x000000000000791b */ /* 0x007fe20003800000 */
.L_x_2627:
[----:B------:R-:W-:Y:S05]  /*1a7e0*/  BSYNC B0 ;  /* 0x0000000000007941 */ /* 0x000fea0003800000 */
.L_x_2626:
[----:B------:R-:W-:Y:S01]  /*1a7f0*/  IMAD.MOV.U32 R13, RZ, RZ, R24 ;  /* 0x000000ffff0d7224 */ /* 0x000fe200078e0018 */
[C---:B------:R-:W-:Y:S01]  /*1a800*/  SHF.L.U32 R8, R33.reuse, 0x1, RZ ;  /* 0x0000000121087819 */ /* 0x040fe200000006ff */
[----:B------:R-:W-:Y:S01]  /*1a810*/  IMAD.MOV.U32 R12, RZ, RZ, RZ ;  /* 0x000000ffff0c7224 */ /* 0x000fe200078e00ff */
[----:B------:R-:W-:Y:S01]  /*1a820*/  LOP3.LUT R0, R33, 0x40, RZ, 0xfc, !PT ;  /* 0x0000004021007812 */ /* 0x000fe200078efcff */
[----:B------:R-:W-:Y:S02]  /*1a830*/  IMAD.MOV.U32 R11, RZ, RZ, 0x181f ;  /* 0x0000181fff0b7424 */ /* 0x000fe400078e00ff */
[----:B------:R-:W-:Y:S02]  /*1a840*/  IMAD.MOV.U32 R15, RZ, RZ, -0x1 ;  /* 0xffffffffff0f7424 */ /* 0x000fe400078e00ff */
[----:B------:R-:W-:-:S07]  /*1a850*/  IMAD.MOV.U32 R3, RZ, RZ, R14 ;  /* 0x000000ffff037224 */ /* 0x000fce00078e000e */
[----:B------:R-:W-:Y:S05]  /*1a860*/  WARPSYNC.COLLECTIVE R15, `(.L_x_2628) ;  /* 0x000000000f087348 */ /* 0x000fea0003c00000 */
[----:B------:R0:W1:Y:S02]  /*1a870*/  SHFL.IDX P6, R14, R13, R12, R11 ;  /* 0x0000000c0d0e7389 */ /* 0x00006400000c000b */
[----:B01----:R-:W-:Y:S01]  /*1a880*/  ENDCOLLECTIVE ;  /* 0x000000000000791b */ /* 0x003fe20003800000 */
.L_x_2628:
        /* <DEDUP_REMOVED lines=21> */
.L_x_2629:
[----:B------:R-:W-:Y:S01]  /*1a9e0*/  @!PT LDS RZ, [RZ] ;  /* 0x00000000fffff984 */ /* 0x000fe20000000800 */
[----:B------:R-:W-:Y:S01]  /*1a9f0*/  @!PT LDS RZ, [RZ] ;  /* 0x00000000fffff984 */ /* 0x000fe20000000800 */
[----:B------:R-:W-:Y:S01]  /*1aa00*/  @!PT LDS RZ, [RZ] ;  /* 0x00000000fffff984 */ /* 0x000fe20000000800 */
[----:B------:R0:W-:Y:S01]  /*1aa10*/  LDGSTS.E.BYPASS.LTC128B.128 [R0+0x5400], desc[UR38][R2.64+0x100], !P4 ;  /* 0x0540010002007fae */ /* 0x0001e2000e101d66 */
[----:B------:R-:W-:Y:S02]  /*1aa20*/  ISETP.LT.OR P4, PT, R5, 0x1, P0 ;  /* 0x000000010500780c */ /* 0x000fe40000781670 */
[----:B------:R-:W-:-:S11]  /*1aa30*/  MOV R13, R24 ;  /* 0x00000018000d7202 */ /* 0x000fd60000000f00 */
[----:B------:R0:W-:Y:S01]  /*1aa40*/  LDGSTS.E.BYPASS.LTC128B.128 [R0+0x7c00], desc[UR38][R2.64+0x180], !P4 ;  /* 0x07c0018002007fae */ /* 0x0001e2000e101d66 */
[----:B------:R-:W-:-:S07]  /*1aa50*/  IMAD.MOV.U32 R7, RZ, RZ, R14 ;  /* 0x000000ffff077224 */ /* 0x000fce00078e000e */
[----:B0-----:R-:W-:Y:S05]  /*1aa60*/  WARPSYNC.COLLECTIVE R15, `(.L_x_2630) ;  /* 0x000000000f087348 */ /* 0x001fea0003c00000 */
[----:B------:R1:W2:Y:S02]  /*1aa70*/  SHFL.IDX P6, R14, R13, R12, R11 ;  /* 0x0000000c0d0e7389 */ /* 0x0002a400000c000b */
[----:B012---:R-:W-:Y:S01]  /*1aa80*/  ENDCOLLECTIVE ;  /* 0x000000000000791b */ /* 0x007fe20003800000 */
.L_x_2630:
[----:B------:R-:W-:Y:S02]  /*1aa90*/  IMAD.MOV.U32 R13, RZ, RZ, R25 ;  /* 0x000000ffff0d7224 */ /* 0x000fe400078e0019 */
[----:B------:R-:W-:Y:S01]  /*1aaa0*/  IMAD.MOV.U32 R12, RZ, RZ, 0x2 ;  /* 0x00000002ff0c7424 */ /* 0x000fe200078e00ff */
[----:B------:R-:W-:-:S13]  /*1aab0*/  IADD3 R2, P4, R14, R8, RZ ;  /* 0x000000080e027210 */ /* 0x000fda0007f9e0ff */
[----:B------:R-:W-:Y:S05]  /*1aac0*/  WARPSYNC.COLLECTIVE R15, `(.L_x_2631) ;  /* 0x000000000f087348 */ /* 0x000fea0003c00000 */
[----:B------:R0:W1:Y:S02]  /*1aad0*/  SHFL.IDX P6, R14, R13, R12, R11 ;  /* 0x0000000c0d0e7389 */ /* 0x00006400000c000b */
[----:B01----:R-:W-:Y:S01]  /*1aae0*/  ENDCOLLECTIVE ;  /* 0x000000000000791b */ /* 0x003fe20003800000 */
.L_x_2631:
        /* <DEDUP_REMOVED lines=12> */
.L_x_2632:
        /* <DEDUP_REMOVED lines=14> */
.L_x_2633:
        /* <DEDUP_REMOVED lines=12> */
.L_x_2634:
        /* <DEDUP_REMOVED lines=14> */
.L_x_2635:
        /* <DEDUP_REMOVED lines=12> */
.L_x_2636:
        /* <DEDUP_REMOVED lines=9> */
.L_x_2539:
        /* <DEDUP_REMOVED lines=8> */
.L_x_2639:
[----:B------:R-:W-:Y:S05]  /*1b000*/  BSYNC B0 ;  /* 0x0000000000007941 */ /* 0x000fea0003800000 */
.L_x_2638:
        /* <DEDUP_REMOVED lines=9> */
.L_x_2640:
[----:B------:R-:W-:Y:S02]  /*1b0a0*/  ULDC UR4, c[0x0][0xc3c] ;  /* 0x00030f0000047ab9 */ /* 0x000fe40000000800 */
[----:B------:R-:W-:-:S13]  /*1b0b0*/  ISETP.GE.OR P1, PT, R5, UR4, !P0 ;  /* 0x0000000405007c0c */ /* 0x000fda000c726670 */
[----:B------:R-:W0:Y:S01]  /*1b0c0*/  @!P1 LDC.64 R2, c[0x0][0xc80] ;  /* 0x00032000ff029b82 */ /* 0x000e220000000a00 */
[----:B------:R-:W-:Y:S01]  /*1b0d0*/  MOV R11, RZ ;  /* 0x000000ff000b7202 */ /* 0x000fe20000000f00 */
[----:B------:R-:W-:Y:S02]  /*1b0e0*/  IMAD.MOV.U32 R4, RZ, RZ, R14 ;  /* 0x000000ffff047224 */ /* 0x000fe400078e000e */
[----:B0-----:R-:W-:-:S06]  /*1b0f0*/  @!P1 IMAD.WIDE R2, R5, 0x4, R2 ;  /* 0x0000000405029825 */ /* 0x001fcc00078e0202 */
[----:B------:R-:W2:Y:S01]  /*1b100*/  @!P1 LDG.E R2, desc[UR38][R2.64] ;  /* 0x0000002602029981 */ /* 0x000ea2000c1e1900 */
[----:B------:R-:W-:Y:S01]  /*1b110*/  IMAD.MOV.U32 R5, RZ, RZ, RZ ;  /* 0x000000ffff057224 */ /* 0x000fe200078e00ff */
        /* <DEDUP_REMOVED lines=10> */
.L_x_2641:
[----:B------:R-:W-:Y:S01]  /*1b1c0*/  IMAD.MOV.U32 R12, RZ, RZ, 0x2 ;  /* 0x00000002ff0c7424 */ /* 0x000fe200078e00ff */
[----:B------:R-:W-:-:S05]  /*1b1d0*/  SEL R6, R14, RZ, P1 ;  /* 0x000000ff0e067207 */ /* 0x000fca0000800000 */
[----:B------:R-:W-:-:S04]  /*1b1e0*/  IMAD.IADD R6, R5, 0x1, R6 ;  /* 0x0000000105067824 */ /* 0x000fc800078e0206 */
[----:B------:R-:W-:-:S07]  /*1b1f0*/  IMAD.MOV.U32 R13, RZ, RZ, R6 ;  /* 0x000000ffff0d7224 */ /* 0x000fce00078e0006 */
[----:B------:R-:W-:Y:S05]  /*1b200*/  WARPSYNC.COLLECTIVE R15, `(.L_x_2642) ;  /* 0x000000000f087348 */ /* 0x000fea0003c00000 */
[----:B------:R0:W1:Y:S02]  /*1b210*/  SHFL.UP P6, R14, R13, R12, R11 ;  /* 0x0400000c0d0e7389 */ /* 0x00006400000c000b */
[----:B01----:R-:W-:Y:S01]  /*1b220*/  ENDCOLLECTIVE ;  /* 0x000000000000791b */ /* 0x003fe20003800000 */
.L_x_2642:
[----:B------:R-:W-:Y:S02]  /*1b230*/  MOV R12, 0x4 ;  /* 0x00000004000c7802 */ /* 0x000fe40000000f00 */
[----:B------:R-:W-:-:S05]  /*1b240*/  SEL R7, R14, RZ, P2 ;  /* 0x000000ff0e077207 */ /* 0x000fca0001000000 */
[----:B------:R-:W-:-:S04]  /*1b250*/  IMAD.IADD R7, R6, 0x1, R7 ;  /* 0x0000000106077824 */ /* 0x000fc800078e0207 */
[----:B------:R-:W-:-:S07]  /*1b260*/  IMAD.MOV.U32 R13, RZ, RZ, R7 ;  /* 0x000000ffff0d7224 */ /* 0x000fce00078e0007 */
[----:B------:R-:W-:Y:S05]  /*1b270*/  WARPSYNC.COLLECTIVE R15, `(.L_x_2643) ;  /* 0x000000000f087348 */ /* 0x000fea0003c00000 */
[----:B------:R0:W1:Y:S02]  /*1b280*/  SHFL.UP P6, R14, R13, R12, R11 ;  /* 0x0400000c0d0e7389 */ /* 0x00006400000c000b */
[----:B01----:R-:W-:Y:S01]  /*1b290*/  ENDCOLLECTIVE ;  /* 0x000000000000791b */ /* 0x003fe20003800000 */
.L_x_2643:
[----:B------:R-:W-:Y:S01]  /*1b2a0*/  IMAD.MOV.U32 R12, RZ, RZ, 0x8 ;  /* 0x00000008ff0c7424 */ /* 0x000fe200078e00ff */
[----:B------:R-:W-:-:S05]  /*1b2b0*/  SEL R2, R14, RZ, P3 ;  /* 0x000000ff0e027207 */ /* 0x000fca0001800000 */
[----:B------:R-:W-:-:S04]  /*1b2c0*/  IMAD.IADD R2, R7, 0x1, R2 ;  /* 0x0000000107027824 */ /* 0x000fc800078e0202 */
[----:B------:R-:W-:-:S07]  /*1b2d0*/  IMAD.MOV.U32 R13, RZ, RZ, R2 ;  /* 0x000000ffff0d7224 */ /* 0x000fce00078e0002 */
[----:B------:R-:W-:Y:S05]  /*1b2e0*/  WARPSYNC.COLLECTIVE R15, `(.L_x_2644) ;  /* 0x000000000f087348 */ /* 0x000fea0003c00000 */
[----:B------:R0:W1:Y:S02]  /*1b2f0*/  SHFL.UP P6, R14, R13, R12, R11 ;  /* 0x0400000c0d0e7389 */ /* 0x00006400000c000b */
[----:B01----:R-:W-:Y:S01]  /*1b300*/  ENDCOLLECTIVE ;  /* 0x000000000000791b */ /* 0x003fe20003800000 */
.L_x_2644:
[----:B------:R-:W-:Y:S02]  /*1b310*/  MOV R12, 0x10 ;  /* 0x00000010000c7802 */ /* 0x000fe40000000f00 */
[----:B------:R-:W-:-:S05]  /*1b320*/  SEL R3, R14, RZ, P4 ;  /* 0x000000ff0e037207 */ /* 0x000fca0002000000 */
[----:B------:R-:W-:-:S04]  /*1b330*/  IMAD.IADD R3, R2, 0x1, R3 ;  /* 0x0000000102037824 */ /* 0x000fc800078e0203 */
[----:B------:R-:W-:-:S07]  /*1b340*/  IMAD.MOV.U32 R13, RZ, RZ, R3 ;  /* 0x000000ffff0d7224 */ /* 0x000fce00078e0003 */
[----:B------:R-:W-:Y:S05]  /*1b350*/  WARPSYNC.COLLECTIVE R15, `(.L_x_2645) ;  /* 0x000000000f087348 */ /* 0x000fea0003c00000 */
[----:B------:R0:W1:Y:S02]  /*1b360*/  SHFL.UP P6, R14, R13, R12, R11 ;  /* 0x0400000c0d0e7389 */ /* 0x00006400000c000b */
[----:B01----:R-:W-:Y:S01]  /*1b370*/  ENDCOLLECTIVE ;  /* 0x000000000000791b */ /* 0x003fe20003800000 */
.L_x_2645:
        /* <DEDUP_REMOVED lines=8> */
.L_x_2646:
[----:B------:R-:W-:Y:S05]  /*1b400*/  BRA `(.L_x_2647) ;  /* 0xffffffc000307947 */ /* 0x000fea000383ffff */
.L_x_2544:
[----:B------:R-:W-:Y:S01]  /*1b410*/  BSSY B0, `(.L_x_2648) ;  /* 0x0000008000007945 */ /* 0x000fe20003800000 */
[----:B-----5:R-:W-:Y:S01]  /*1b420*/  IMAD.MOV.U32 R13, RZ, RZ, R5 ;  /* 0x000000ffff0d7224 */ /* 0x020fe200078e0005 */
[----:B------:R-:W-:Y:S01]  /*1b430*/  MOV R12, 0x1 ;  /* 0x00000001000c7802 */ /* 0x000fe20000000f00 */
[----:B------:R-:W-:Y:S02]  /*1b440*/  IMAD.MOV.U32 R11, RZ, RZ, RZ ;  /* 0x000000ffff0b7224 */ /* 0x000fe400078e00ff */
[----:B------:R-:W-:-:S07]  /*1b450*/  IMAD.MOV.U32 R15, RZ, RZ, -0x1 ;  /* 0xffffffffff0f7424 */ /* 0x000fce00078e00ff */
[----:B01----:R-:W-:Y:S05]  /*1b460*/  WARPSYNC.COLLECTIVE R15, `(.L_x_2649) ;  /* 0x000000000f087348 */ /* 0x003fea0003c00000 */
[----:B------:R2:W3:Y:S02]  /*1b470*/  SHFL.UP P6, R14, R13, R12, R11 ;  /* 0x0400000c0d0e7389 */ /* 0x0004e400000c000b */
[----:B0123--:R-:W-:Y:S01]  /*1b480*/  ENDCOLLECTIVE ;  /* 0x000000000000791b */ /* 0x00ffe20003800000 */
.L_x_2649:
[----:B------:R-:W-:Y:S05]  /*1b490*/  BSYNC B0 ;  /* 0x0000000000007941 */ /* 0x000fea0003800000 */
.L_x_2648:
        /* <DEDUP_REMOVED lines=8> */
.L_x_2650:
[----:B------:R-:W-:Y:S01]  /*1b520*/  IMAD.MOV.U32 R12, RZ, RZ, 0x4 ;  /* 0x00000004ff0c7424 */ /* 0x000fe200078e00ff */
[----:B------:R-:W-:-:S05]  /*1b530*/  SEL R2, R14, RZ, P2 ;  /* 0x000000ff0e027207 */ /* 0x000fca0001000000 */
[----:B------:R-:W-:-:S04]  /*1b540*/  IMAD.IADD R2, R13, 0x1, R2 ;  /* 0x000000010d027824 */ /* 0x000fc800078e0202 */
[----:B------:R-:W-:-:S07]  /*1b550*/  IMAD.MOV.U32 R13, RZ, RZ, R2 ;  /* 0x000000ffff0d7224 */ /* 0x000fce00078e0002 */
[----:B------:R-:W-:Y:S05]  /*1b560*/  WARPSYNC.COLLECTIVE R15, `(.L_x_2651) ;  /* 0x000000000f087348 */ /* 0x000fea0003c00000 */
[----:B------:R0:W1:Y:S02]  /*1b570*/  SHFL.UP P6, R14, R13, R12, R11 ;  /* 0x0400000c0d0e7389 */ /* 0x00006400000c000b */
[----:B01----:R-:W-:Y:S01]  /*1b580*/  ENDCOLLECTIVE ;  /* 0x000000000000791b */ /* 0x003fe20003800000 */
.L_x_2651:
[----:B------:R-:W-:Y:S02]  /*1b590*/  MOV R12, 0x8 ;  /* 0x00000008000c7802 */ /* 0x000fe40000000f00 */
[----:B------:R-:W-:-:S05]  /*1b5a0*/  SEL R3, R14, RZ, P3 ;  /* 0x000000ff0e037207 */ /* 0x000fca0001800000 */
[----:B------:R-:W-:-:S04]  /*1b5b0*/  IMAD.IADD R3, R2, 0x1, R3 ;  /* 0x0000000102037824 */ /* 0x000fc800078e0203 */
[----:B------:R-:W-:-:S07]  /*1b5c0*/  IMAD.MOV.U32 R13, RZ, RZ, R3 ;  /* 0x000000ffff0d7224 */ /* 0x000fce00078e0003 */
[----:B------:R-:W-:Y:S05]  /*1b5d0*/  WARPSYNC.COLLECTIVE R15, `(.L_x_2652) ;  /* 0x000000000f087348 */ /* 0x000fea0003c00000 */
[----:B------:R0:W1:Y:S02]  /*1b5e0*/  SHFL.UP P6, R14, R13, R12, R11 ;  /* 0x0400000c0d0e7389 */ /* 0x00006400000c000b */
[----:B01----:R-:W-:Y:S01]  /*1b5f0*/  ENDCOLLECTIVE ;  /* 0x000000000000791b */ /* 0x003fe20003800000 */
.L_x_2652:
[----:B------:R-:W-:Y:S01]  /*1b600*/  IMAD.MOV.U32 R12, RZ, RZ, 0x10 ;  /* 0x00000010ff0c7424 */ /* 0x000fe200078e00ff */
[----:B------:R-:W-:-:S05]  /*1b610*/  SEL R4, R14, RZ, P4 ;  /* 0x000000ff0e047207 */ /* 0x000fca0002000000 */
[----:B------:R-:W-:-:S04]  /*1b620*/  IMAD.IADD R4, R3, 0x1, R4 ;  /* 0x0000000103047824 */ /* 0x000fc800078e0204 */
[----:B------:R-:W-:-:S07]  /*1b630*/  IMAD.MOV.U32 R13, RZ, RZ, R4 ;  /* 0x000000ffff0d7224 */ /* 0x000fce00078e0004 */
[----:B------:R-:W-:Y:S05]  /*1b640*/  WARPSYNC.COLLECTIVE R15, `(.L_x_2653) ;  /* 0x000000000f087348 */ /* 0x000fea0003c00000 */
[----:B------:R0:W1:Y:S02]  /*1b650*/  SHFL.UP P6, R14, R13, R12, R11 ;  /* 0x0400000c0d0e7389 */ /* 0x00006400000c000b */
[----:B01----:R-:W-:Y:S01]  /*1b660*/  ENDCOLLECTIVE ;  /* 0x000000000000791b */ /* 0x003fe20003800000 */
.L_x_2653:
[----:B------:R-:W-:Y:S01]  /*1b670*/  MOV R12, 0x1f ;  /* 0x0000001f000c7802 */ /* 0x000fe20000000f00 */
[----:B------:R-:W-:Y:S01]  /*1b680*/  IMAD.MOV.U32 R11, RZ, RZ, 0x1f ;  /* 0x0000001fff0b7424 */ /* 0x000fe200078e00ff */
[----:B------:R-:W-:-:S05]  /*1b690*/  SEL R3, R14, RZ, P5 ;  /* 0x000000ff0e037207 */ /* 0x000fca0002800000 */
[----:B------:R-:W-:-:S04]  /*1b6a0*/  IMAD.IADD R6, R4, 0x1, R3 ;  /* 0x0000000104067824 */ /* 0x000fc800078e0203 */
[----:B------:R-:W-:-:S07]  /*1b6b0*/  IMAD.MOV.U32 R13, RZ, RZ, R6 ;  /* 0x000000ffff0d7224 */ /* 0x000fce00078e0006 */
[----:B------:R-:W-:Y:S05]  /*1b6c0*/  WARPSYNC.COLLECTIVE R15, `(.L_x_2654) ;  /* 0x000000000f087348 */ /* 0x000fea0003c00000 */
[----:B------:R0:W1:Y:S02]  /*1b6d0*/  SHFL.IDX P6, R14, R13, R12, R11 ;  /* 0x0000000c0d0e7389 */ /* 0x00006400000c000b */
[----:B01----:R-:W-:Y:S01]  /*1b6e0*/  ENDCOLLECTIVE ;  /* 0x000000000000791b */ /* 0x003fe20003800000 */
.L_x_2654:
[----:B------:R-:W-:Y:S05]  /*1b6f0*/  BRA `(.L_x_2655) ;  /* 0xffffffc000107947 */ /* 0x000fea000383ffff */
.L_x_2546:
[----:B------:R-:W-:Y:S01]  /*1b700*/  BSSY B0, `(.L_x_2656) ;  /* 0x0000006000007945 */ /* 0x000fe20003800000 */
[----:B------:R-:W-:Y:S01]  /*1b710*/  PLOP3.LUT P6, PT, P6, PT, PT, 0x8, 0x0 ;  /* 0x000000000000781c */ /* 0x000fe200037ce170 */
[----:B------:R-:W-:-:S12]  /*1b720*/  IMAD.MOV.U32 R15, RZ, RZ, -0x1 ;  /* 0xffffffffff0f7424 */ /* 0x000fd800078e00ff */
[----:B0-----:R-:W-:Y:S05]  /*1b730*/  WARPSYNC.COLLECTIVE R15, `(.L_x_2657) ;  /* 0x000000000f087348 */ /* 0x001fea0003c00000 */
[----:B------:R-:W-:Y:S01]  /*1b740*/  VOTE.ANY R14, PT, P6 ;  /* 0x00000000000e7806 */ /* 0x000fe200030e0100 */
[----:B0-----:R-:W-:Y:S06]  /*1b750*/  ENDCOLLECTIVE ;  /* 0x000000000000791b */ /* 0x001fec0003800000 */
.L_x_2657:
[----:B------:R-:W-:Y:S05]  /*1b760*/  BSYNC B0 ;  /* 0x0000000000007941 */ /* 0x000fea0003800000 */
.L_x_2656:
[----:B------:R-:W-:Y:S01]  /*1b770*/  IMAD.MOV.U32 R2, RZ, RZ, R14 ;  /* 0x000000ffff027224 */ /* 0x000fe200078e000e */
[----:B------:R-:W-:Y:S01]  /*1b780*/  MOV R11, 0x1f ;  /* 0x0000001f000b7802 */ /* 0x000fe20000000f00 */
[----:B------:R-:W-:Y:S02]  /*1b790*/  IMAD.MOV.U32 R13, RZ, RZ, R5 ;  /* 0x000000ffff0d7224 */ /* 0x000fe400078e0005 */
[----:B------:R-:W0:Y:S01]  /*1b7a0*/  POPC R4, R2 ;  /* 0x0000000200047309 */ /* 0x000e220000000000 */
[----:B------:R-:W-:Y:S02]  /*1b7b0*/  IMAD.MOV.U32 R15, RZ, RZ, -0x1 ;  /* 0xffffffffff0f7424 */ /* 0x000fe400078e00ff */
[----:B0-----:R-:W-:-:S07]  /*1b7c0*/  IMAD.MOV.U32 R12, RZ, RZ, R4 ;  /* 0x000000ffff0c7224 */ /* 0x001fce00078e0004 */
[----:B------:R-:W-:Y:S05]  /*1b7d0*/  WARPSYNC.COLLECTIVE R15, `(.L_x_2658) ;  /* 0x000000000f087348 */ /* 0x000fea0003c00000 */
[----:B------:R0:W1:Y:S02]  /*1b7e0*/  SHFL.IDX P6, R14, R13, R12, R11 ;  /* 0x0000000c0d0e7389 */ /* 0x00006400000c000b */
[----:B01----:R-:W-:Y:S01]  /*1b7f0*/  ENDCOLLECTIVE ;  /* 0x000000000000791b */ /* 0x003fe20003800000 */
.L_x_2658:
[----:B------:R-:W-:Y:S01]  /*1b800*/  IMAD.MOV.U32 R5, RZ, RZ, R14 ;  /* 0x000000ffff057224 */ /* 0x000fe200078e000e */
[----:B------:R-:W-:Y:S06]  /*1b810*/  BRA `(.L_x_2659) ;  /* 0xffffffc000007947 */ /* 0x000fec000383ffff */
.L_x_2548:
[----:B------:R-:W-:Y:S01]  /*1b820*/  BSSY B0, `(.L_x_2660) ;  /* 0x0000007000007945 */ /* 0x000fe20003800000 */
[----:B------:R-:W-:Y:S02]  /*1b830*/  IMAD.MOV.U32 R13, RZ, RZ, R6 ;  /* 0x000000ffff0d7224 */ /* 0x000fe400078e0006 */
[----:B------:R-:W-:Y:S02]  /*1b840*/  IMAD.MOV.U32 R11, RZ, RZ, 0x1f ;  /* 0x0000001fff0b7424 */ /* 0x000fe400078e00ff */
[----:B------:R-:W-:-:S07]  /*1b850*/  IMAD.MOV.U32 R15, RZ, RZ, -0x1 ;  /* 0xffffffffff0f7424 */ /* 0x000fce00078e00ff */
[----:B012---:R-:W-:Y:S05]  /*1b860*/  WARPSYNC.COLLECTIVE R15, `(.L_x_2661) ;  /* 0x000000000f087348 */ /* 0x007fea0003c00000 */
[----:B------:R3:W4:Y:S02]  /*1b870*/  SHFL.IDX P6, R14, R13, R12, R11 ;  /* 0x0000000c0d0e7389 */ /* 0x00072400000c000b */
[----:B01234-:R-:W-:Y:S01]  /*1b880*/  ENDCOLLECTIVE ;  /* 0x000000000000791b */ /* 0x01ffe20003800000 */
.L_x_2661:
[----:B------:R-:W-:Y:S05]  /*1b890*/  BSYNC B0 ;  /* 0x0000000000007941 */ /* 0x000fea0003800000 */
.L_x_2660:
[----:B------:R-:W-:Y:S05]  /*1b8a0*/  BRA `(.L_x_2547) ;  /* 0xffffffbc00f87947 */ /* 0x000fea000383ffff */
.L_x_2552:
[----:B-1----:R1:W3:Y:S02]  /*1b8b0*/  SYNCS.PHASECHK.TRANS64.TRYWAIT P0, [R4+URZ+0x38820], R0 ;  /* 0x03882000040075a7 */ /* 0x0022e4000800017f */
[----:B---3--:R-:W-:Y:S05]  /*1b8c0*/  @!P0 NANOSLEEP.SYNCS 0x989680 ;  /* 0x009896800000895d */ /* 0x008fea0003900000 */
[----:B------:R-:W3:Y:S02]  /*1b8d0*/  @!P0 SYNCS.PHASECHK.TRANS64 P0, [R4+URZ+0x38820], R0 ;  /* 0x03882000040085a7 */ /* 0x000ee4000800007f */
[----:B---3--:R-:W-:Y:S05]  /*1b8e0*/  @!P0 BRA `(.L_x_2552) ;  /* 0xfffffffc00f08947 */ /* 0x008fea000383ffff */
[----:B------:R-:W-:Y:S05]  /*1b8f0*/  BRA `(.L_x_2662) ;  /* 0xffffffc400707947 */ /* 0x000fea000383ffff */
.L_x_2553:
[----:B------:R-:W3:Y:S01]  /*1b900*/  S2R R2, SR_TID.X ;  /* 0x0000000000027919 */ /* 0x000ee20000002100 */
[----:B------:R-:W-:Y:S01]  /*1b910*/  BSSY B0, `(.L_x_2663) ;  /* 0x000000a000007945 */ /* 0x000fe20003800000 */
[----:B------:R-:W-:Y:S02]  /*1b920*/  IMAD.MOV.U32 R12, RZ, RZ, RZ ;  /* 0x000000ffff0c7224 */ /* 0x000fe400078e00ff */
[----:B------:R-:W-:Y:S02]  /*1b930*/  IMAD.MOV.U32 R11, RZ, RZ, 0x1f ;  /* 0x0000001fff0b7424 */ /* 0x000fe400078e00ff */
[----:B------:R-:W-:Y:S01]  /*1b940*/  IMAD.MOV.U32 R15, RZ, RZ, -0x1 ;  /* 0xffffffffff0f7424 */ /* 0x000fe200078e00ff */
[----:B---3--:R-:W-:-:S04]  /*1b950*/  SHF.R.U32.HI R2, RZ, 0x5, R2 ;  /* 0x00000005ff027819 */ /* 0x008fc80000011602 */
[----:B------:R-:W-:-:S04]  /*1b960*/  LOP3.LUT R2, R2, 0x3, RZ, 0xc0, !PT ;  /* 0x0000000302027812 */ /* 0x000fc800078ec0ff */
[----:B------:R-:W-:-:S07]  /*1b970*/  MOV R13, R2 ;  /* 0x00000002000d7202 */ /* 0x000fce0000000f00 */
[----:B012---:R-:W-:Y:S05]  /*1b980*/  WARPSYNC.COLLECTIVE R15, `(.L_x_2664) ;  /* 0x000000000f087348 */ /* 0x007fea0003c00000 */
[----:B------:R3:W4:Y:S02]  /*1b990*/  SHFL.IDX P6, R14, R13, R12, R11 ;  /* 0x0000000c0d0e7389 */ /* 0x00072400000c000b */
[----:B01234-:R-:W-:Y:S01]  /*1b9a0*/  ENDCOLLECTIVE ;  /* 0x000000000000791b */ /* 0x01ffe20003800000 */
.L_x_2664:
[----:B------:R-:W-:Y:S05]  /*1b9b0*/  BSYNC B0 ;  /* 0x0000000000007941 */ /* 0x000fea0003800000 */
.L_x_2663:
[----:B------:R-:W-:Y:S05]  /*1b9c0*/  BRA `(.L_x_2665) ;  /* 0xffffffc400587947 */ /* 0x000fea000383ffff */
.L_x_2556:
[----:B------:R-:W-:Y:S01]  /*1b9d0*/  BSSY B1, `(.L_x_2666) ;  /* 0x0000006000017945 */ /* 0x000fe20003800000 */
[----:B------:R-:W-:-:S07]  /*1b9e0*/  IMAD.MOV.U32 R15, RZ, RZ, -0x1 ;  /* 0xffffffffff0f7424 */ /* 0x000fce00078e00ff */
[----:B012---:R-:W-:Y:S05]  /*1b9f0*/  WARPSYNC.COLLECTIVE R15, `(.L_x_2667) ;  /* 0x000000000f0c7348 */ /* 0x007fea0003c00000 */
[----:B------:R-:W-:Y:S02]  /*1ba00*/  ELECT P6, UR62, PT ;  /* 0x00000000003e782f */ /* 0x000fe400038c0000 */
[----:B------:R-:W-:Y:S01]  /*1ba10*/  MOV R14, UR62 ;  /* 0x0000003e000e7c02 */ /* 0x000fe20008000f00 */
[----:B012---:R-:W-:Y:S10]  /*1ba20*/  ENDCOLLECTIVE ;  /* 0x000000000000791b */ /* 0x007ff40003800000 */
.L_x_2667:
[----:B------:R-:W-:Y:S05]  /*1ba30*/  BSYNC B1 ;  /* 0x0000000000017941 */ /* 0x000fea0003800000 */
.L_x_2666:
[----:B------:R-:W-:Y:S05]  /*1ba40*/  BRA `(.L_x_2668) ;  /* 0xffffffc400507947 */ /* 0x000fea000383ffff */
.L_x_2558:
[----:B-1----:R1:W3:Y:S02]  /*1ba50*/  SYNCS.PHASECHK.TRANS64.TRYWAIT P1, [R5+URZ+0x38840], R0 ;  /* 0x03884000050075a7 */ /* 0x0022e4000802017f */
[----:B---3--:R-:W-:Y:S05]  /*1ba60*/  @!P1 NANOSLEEP.SYNCS 0x989680 ;  /* 0x009896800000995d */ /* 0x008fea0003900000 */
[----:B------:R-:W3:Y:S02]  /*1ba70*/  @!P1 SYNCS.PHASECHK.TRANS64 P1, [R5+URZ+0x38840], R0 ;  /* 0x03884000050095a7 */ /* 0x000ee4000802007f */
[----:B---3--:R-:W-:Y:S05]  /*1ba80*/  @!P1 BRA `(.L_x_2558) ;  /* 0xfffffffc00f09947 */ /* 0x008fea000383ffff */
[----:B------:R-:W-:Y:S05]  /*1ba90*/  BRA `(.L_x_2669) ;  /* 0xffffffc400787947 */ /* 0x000fea000383ffff */
.L_x_2560:
[----:B---3--:R3:W4:Y:S02]  /*1baa0*/  SYNCS.PHASECHK.TRANS64.TRYWAIT P1, [R27+URZ+0x38840], R2 ;  /* 0x038840021b0075a7 */ /* 0x008724000802017f */
[----:B----4-:R-:W-:Y:S05]  /*1bab0*/  @!P1 NANOSLEEP.SYNCS 0x989680 ;  /* 0x009896800000995d */ /* 0x010fea0003900000 */
[----:B------:R-:W4:Y:S02]  /*1bac0*/  @!P1 SYNCS.PHASECHK.TRANS64 P1, [R27+URZ+0x38840], R2 ;  /* 0x038840021b0095a7 */ /* 0x000f24000802007f */
[----:B----4-:R-:W-:Y:S05]  /*1bad0*/  @!P1 BRA `(.L_x_2560) ;  /* 0xfffffffc00f09947 */ /* 0x010fea000383ffff */
[----:B------:R-:W-:Y:S05]  /*1bae0*/  BRA `(.L_x_2670) ;  /* 0xffffffc400847947 */ /* 0x000fea000383ffff */
.L_x_2562:
[----:B----4-:R4:W0:Y:S02]  /*1baf0*/  SYNCS.PHASECHK.TRANS64.TRYWAIT P1, [R5+URZ+0x38860], R0 ;  /* 0x03886000050075a7 */ /* 0x010824000802017f */
[----:B0-----:R-:W-:Y:S05]  /*1bb00*/  @!P1 NANOSLEEP.SYNCS 0x989680 ;  /* 0x009896800000995d */ /* 0x001fea0003900000 */
[----:B------:R-:W0:Y:S02]  /*1bb10*/  @!P1 SYNCS.PHASECHK.TRANS64 P1, [R5+URZ+0x38860], R0 ;  /* 0x03886000050095a7 */ /* 0x000e24000802007f */
[----:B0-----:R-:W-:Y:S05]  /*1bb20*/  @!P1 BRA `(.L_x_2562) ;  /* 0xfffffffc00f09947 */ /* 0x001fea000383ffff */
[----:B------:R-:W-:Y:S05]  /*1bb30*/  BRA `(.L_x_2671) ;  /* 0xffffffc400807947 */ /* 0x000fea000383ffff */
.L_x_2672:
        /* <DEDUP_REMOVED lines=12> */
.L_x_15845:


//--------------------- .text._ZN7cutlass13device_kernelIN5flash11enable_sm90INS1_16FlashAttnFwdSm90INS1_25CollectiveMainloopFwdSm90ILi2EN4cute5tupleIJNS5_1CILi1EEES8_S8_EEENS6_IJNS7_ILi128EEENS7_ILi80EEENS7_ILi256EEEEEELi256ENS_6half_tEfNS_4arch4Sm90ELb1ELb0ELb1ELb1ELb1ELb1ELb0ELb1ELb1ELb1ELb0ELb0EEENS1_21CollectiveEpilogueFwdINS6_IJSA_SC_SB_EEES9_SE_SG_Li256ELb1ELb1ELb0ELb0EEENS1_36VarlenDynamicPersistentTileSchedulerILi128ELi80ELi256ELi128ELb0ELb1ELb1ELb1ELb1ELb1EEEEEEEEEvNT_6ParamsE --------------------------
	.section	.text._ZN7cutlass13device_kernelIN5flash11enable_sm90INS1_16FlashAttnFwdSm90INS1_25CollectiveMainloopFwdSm90ILi2EN4cute5tupleIJNS5_1CILi1EEES8_S8_EEENS6_IJNS7_ILi128EEENS7_ILi80EEENS7_ILi256EEEEEELi256ENS_6half_tEfNS_4arch4Sm90ELb1ELb0ELb1ELb1ELb1ELb1ELb0ELb1ELb1ELb1ELb0ELb0EEENS1_21CollectiveEpilogueFwdINS6_IJSA_SC_SB_EEES9_SE_SG_Li256ELb1ELb1ELb0ELb0EEENS1_36VarlenDynamicPersistentTileSchedulerILi128ELi80ELi256ELi128ELb0ELb1ELb1ELb1ELb1ELb1EEEEEEEEEvNT_6ParamsE,"ax",@progbits
	.align	128
.text._ZN7cutlass13device_kernelIN5flash11enable_sm90INS1_16FlashAttnFwdSm90INS1_25CollectiveMainloopFwdSm90ILi2EN4cute5tupleIJNS5_1CILi1EEES8_S8_EEENS6_IJNS7_ILi128EEENS7_ILi80EEENS7_ILi256EEEEEELi256ENS_6half_tEfNS_4arch4Sm90ELb1ELb0ELb1ELb1ELb1ELb1ELb0ELb1ELb1ELb1ELb0ELb0EEENS1_21CollectiveEpilogueFwdINS6_IJSA_SC_SB_EEES9_SE_SG_Li256ELb1ELb1ELb0ELb0EEENS1_36VarlenDynamicPersistentTileSchedulerILi128ELi80ELi256ELi128ELb0ELb1ELb1ELb1ELb1ELb1EEEEEEEEEvNT_6ParamsE:
        .type           _ZN7cutlass13device_kernelIN5flash11enable_sm90INS1_16FlashAttnFwdSm90INS1_25CollectiveMainloopFwdSm90ILi2EN4cute5tupleIJNS5_1CILi1EEES8_S8_EEENS6_IJNS7_ILi128EEENS7_ILi80EEENS7_ILi256EEEEEELi256ENS_6half_tEfNS_4arch4Sm90ELb1ELb0ELb1ELb1ELb1ELb1ELb0ELb1ELb1ELb1ELb0ELb0EEENS1_21CollectiveEpilogueFwdINS6_IJSA_SC_SB_EEES9_SE_SG_Li256ELb1ELb1ELb0ELb0EEENS1_36VarlenDynamicPersistentTileSchedulerILi128ELi80ELi256ELi128ELb0ELb1ELb1ELb1ELb1ELb1EEEEEEEEEvNT_6ParamsE,@function
        .size           _ZN7cutlass13device_kernelIN5flash11enable_sm90INS1_16FlashAttnFwdSm90INS1_25CollectiveMainloopFwdSm90ILi2EN4cute5tupleIJNS5_1CILi1EEES8_S8_EEENS6_IJNS7_ILi128EEENS7_ILi80EEENS7_ILi256EEEEEELi256ENS_6half_tEfNS_4arch4Sm90ELb1ELb0ELb1ELb1ELb1ELb1ELb0ELb1ELb1ELb1ELb0ELb0EEENS1_21CollectiveEpilogueFwdINS6_IJSA_SC_SB_EEES9_SE_SG_Li256ELb1ELb1ELb0ELb0EEENS1_36VarlenDynamicPersistentTileSchedulerILi128ELi80ELi256ELi128ELb0ELb1ELb1ELb1ELb1ELb1EEEEEEEEEvNT_6ParamsE,(.L_x_15846 - _ZN7cutlass13device_kernelIN5flash11enable_sm90INS1_16FlashAttnFwdSm90INS1_25CollectiveMainloopFwdSm90ILi2EN4cute5tupleIJNS5_1CILi1EEES8_S8_EEENS6_IJNS7_ILi128EEENS7_ILi80EEENS7_ILi256EEEEEELi256ENS_6half_tEfNS_4arch4Sm90ELb1ELb0ELb1ELb1ELb1ELb1ELb0ELb1ELb1ELb1ELb0ELb0EEENS1_21CollectiveEpilogueFwdINS6_IJSA_SC_SB_EEES9_SE_SG_Li256ELb1ELb1ELb0ELb0EEENS1_36VarlenDynamicPersistentTileSchedulerILi128ELi80ELi256ELi128ELb0ELb1ELb1ELb1ELb1ELb1EEEEEEEEEvNT_6ParamsE)
        .other          _ZN7cutlass13device_kernelIN5flash11enable_sm90INS1_16FlashAttnFwdSm90INS1_25CollectiveMainloopFwdSm90ILi2EN4cute5tupleIJNS5_1CILi1EEES8_S8_EEENS6_IJNS7_ILi128EEENS7_ILi80EEENS7_ILi256EEEEEELi256ENS_6half_tEfNS_4arch4Sm90ELb1ELb0ELb1ELb1ELb1ELb1ELb0ELb1ELb1ELb1ELb0ELb0EEENS1_21CollectiveEpilogueFwdINS6_IJSA_SC_SB_EEES9_SE_SG_Li256ELb1ELb1ELb0ELb0EEENS1_36VarlenDynamicPersistentTileSchedulerILi128ELi80ELi256ELi128ELb0ELb1ELb1ELb1ELb1ELb1EEEEEEEEEvNT_6ParamsE,@"STO_CUDA_ENTRY STV_DEFAULT"
_ZN7cutlass13device_kernelIN5flash11enable_sm90INS1_16FlashAttnFwdSm90INS1_25CollectiveMainloopFwdSm90ILi2EN4cute5tupleIJNS5_1CILi1EEES8_S8_EEENS6_IJNS7_ILi128EEENS7_ILi80EEENS7_ILi256EEEEEELi256ENS_6half_tEfNS_4arch4Sm90ELb1ELb0ELb1ELb1ELb1ELb1ELb0ELb1ELb1ELb1ELb0ELb0EEENS1_21CollectiveEpilogueFwdINS6_IJSA_SC_SB_EEES9_SE_SG_Li256ELb1ELb1ELb0ELb0EEENS1_36VarlenDynamicPersistentTileSchedulerILi128ELi80ELi256ELi128ELb0ELb1ELb1ELb1ELb1ELb1EEEEEEEEEvNT_6ParamsE:
        /* <DEDUP_REMOVED lines=18> */
.L_x_2674:
[----:B------:R-:W-:Y:S05]  /*0120*/  BSYNC B0 ;  /* 0x0000000000007941 */ /* 0x000fea0003800000 */
.L_x_2673:
        /* <DEDUP_REMOVED lines=41> */
.L_x_2675:
        /* <DEDUP_REMOVED lines=22> */
.L_x_2676:
        /* <DEDUP_REMOVED lines=18> */
.L_x_2677:
        /* <DEDUP_REMOVED lines=22> */
.L_x_2678:
        /* <DEDUP_REMOVED lines=22> */
.L_x_2679:
[----:B0-----:R-:W-:Y:S01]  /*0900*/  UMOV UR4, 0x1 ;  /* 0x0000000100047882 */ /* 0x001fe20000000000 */
[----:B------:R-:W-:Y:S01]  /*0910*/  PLOP3.LUT P0, PT, PT, PT, UP0, 0x80, 0x0 ;  /* 0x000000000000781c */ /* 0x000fe20003f0f008 */
[----:B------:R-:W-:Y:S01]  /*0920*/  USEL UR4, UR4, 0x2, !UP0 ;  /* 0x0000000204047887 */ /* 0x000fe2000c000000 */
[----:B------:R-:W-:Y:S01]  /*0930*/  NOP ;  /* 0x0000000000007918 */ /* 0x000fe20000000000 */
[----:B------:R-:W-:Y:S01]  /*0940*/  ULDC.64 UR60, c[0x0][0x208] ;  /* 0x00008200003c7ab9 */ /* 0x000fe20000000a00 */
[----:B------:R-:W-:Y:S03]  /*0950*/  BSSY B9, `(.L_x_2680) ;  /* 0x0002ea8000097945 */ /* 0x000fe60003800000 */
[----:B------:R-:W-:-:S05]  /*0960*/  IMAD.U32 R3, RZ, RZ, UR4 ;  /* 0x00000004ff037e24 */ /* 0x000fca000f8e00ff */
[----:B------:R0:W-:Y:S01]  /*0970*/  STL [R1+0x90], R3 ;  /* 0x0000900301007387 */ /* 0x0001e20000100800 */
[----:B-12-4-:R-:W-:Y:S06]  /*0980*/  BAR.SYNC.DEFER_BLOCKING 0x0 ;  /* 0x0000000000007b1d */ /* 0x016fec0000010000 */
[----:B------:R-:W-:Y:S05]  /*0990*/  @!P0 BRA `(.L_x_2681) ;  /* 0x0000027400288947 */ /* 0x000fea0003800000 */
.L_x_2682:
        /* <DEDUP_REMOVED lines=10> */
[----:B------:R-:W-:-:S05]  /*0a40*/  LEA R22, R229, R22, 0x18 ;  /* 0x00000016e5167211 */ /* 0x000fca00078ec0ff */
[----:B------:R-:W1:Y:S01]  /*0a50*/  LDS.128 R28, [R22+0x388d0] ;  /* 0x0388d000161c7984 */ /* 0x000e620000000c00 */
[----:B------:R-:W-:Y:S06]  /*0a60*/  BAR.ARV 0x4, 0x180 ;  /* 0x0106000000007b1d */ /* 0x000fec0000002000 */
[----:B-1----:R-:W-:-:S13]  /*0a70*/  ISETP.GE.AND P0, PT, R31, UR4, PT ;  /* 0x000000041f007c0c */ /* 0x002fda000bf06270 */
[----:B------:R-:W-:Y:S05]  /*0a80*/  @P0 BRA `(.L_x_2683) ;  /* 0x000002e800500947 */ /* 0x000fea0003800000 */
[----:B------:R-:W2:Y:S01]  /*0a90*/  LDL R2, [R1+0x90] ;  /* 0x0000900001027983 */ /* 0x000ea20000100800 */
[----:B------:R-:W-:Y:S01]  /*0aa0*/  IADD3 R0, R0, -0x80, RZ ;  /* 0xffffff8000007810 */ /* 0x000fe20007ffe0ff */
[----:B------:R-:W-:Y:S01]  /*0ab0*/  IMAD.MOV.U32 R212, RZ, RZ, RZ ;  /* 0x000000ffffd47224 */ /* 0x000fe200078e00ff */
[----:B------:R-:W-:Y:S01]  /*0ac0*/  R2UR UR4, R22 ;  /* 0x00000000160472ca */ /* 0x000fe200000e0000 */
[----:B------:R-:W-:Y:S01]  /*0ad0*/  IMAD.MOV.U32 R227, RZ, RZ, RZ ;  /* 0x000000ffffe37224 */ /* 0x000fe200078e00ff */
[----:B0-----:R-:W-:Y:S01]  /*0ae0*/  SHF.R.S32.HI R3, RZ, 0x1f, R0 ;  /* 0x0000001fff037819 */ /* 0x001fe20000011400 */
[----:B------:R-:W-:Y:S02]  /*0af0*/  IMAD.MOV.U32 R224, RZ, RZ, RZ ;  /* 0x000000ffffe07224 */ /* 0x000fe400078e00ff */
[----:B------:R-:W-:Y:S01]  /*0b00*/  IMAD.MOV.U32 R219, RZ, RZ, RZ ;  /* 0x000000ffffdb7224 */ /* 0x000fe200078e00ff */
[CC--:B------:R-:W-:Y:S02]  /*0b10*/  LEA.HI R6, R3.reuse, R0.reuse, RZ, 0x5 ;  /* 0x0000000003067211 */ /* 0x0c0fe400078f28ff */
[----:B------:R-:W-:-:S02]  /*0b20*/  LEA.HI R4, R3, R0, RZ, 0x4 ;  /* 0x0000000003047211 */ /* 0x000fc400078f20ff */
[-C--:B------:R-:W-:Y:S01]  /*0b30*/  LEA.HI R13, R3, R0.reuse, RZ, 0x2 ;  /* 0x00000000030d7211 */ /* 0x080fe200078f10ff */
[----:B------:R-:W-:Y:S01]  /*0b40*/  IMAD.SHL.U32 R6, R6, 0x20, RZ ;  /* 0x0000002006067824 */ /* 0x000fe200078e00ff */
[----:B------:R-:W-:Y:S01]  /*0b50*/  LOP3.LUT R7, R4, 0x3fffff0, RZ, 0xc0, !PT ;  /* 0x03fffff004077812 */ /* 0x000fe200078ec0ff */
[----:B------:R-:W-:Y:S01]  /*0b60*/  UIADD3 UR4, UR4, 0x14400, URZ ;  /* 0x0001440004047890 */ /* 0x000fe2000fffe03f */
[----:B------:R-:W-:Y:S02]  /*0b70*/  LOP3.LUT R13, R13, 0xfffffffc, RZ, 0xc0, !PT ;  /* 0xfffffffc0d0d7812 */ /* 0x000fe400078ec0ff */
[----:B------:R-:W-:Y:S01]  /*0b80*/  LOP3.LUT R6, R6, 0xfffffc00, RZ, 0xc0, !PT ;  /* 0xfffffc0006067812 */ /* 0x000fe200078ec0ff */
[C---:B------:R-:W-:Y:S01]  /*0b90*/  IMAD.IADD R7, R0.reuse, 0x1, -R7 ;  /* 0x0000000100077824 */ /* 0x040fe200078e0a07 */
[----:B------:R-:W-:Y:S01]  /*0ba0*/  LEA.HI R220, R3, R0, RZ, 0x3 ;  /* 0x0000000003dc7211 */ /* 0x000fe200078f18ff */
[----:B------:R-:W-:-:S03]  /*0bb0*/  IMAD.IADD R13, R0, 0x1, -R13 ;  /* 0x00000001000d7824 */ /* 0x000fc600078e0a0d */
[----:B------:R-:W-:Y:S02]  /*0bc0*/  LEA R7, R7, R6, 0x6 ;  /* 0x0000000607077211 */ /* 0x000fe400078e30ff */
[----:B------:R-:W-:-:S04]  /*0bd0*/  LEA.HI R6, R13, R13, RZ, 0x1 ;  /* 0x0000000d0d067211 */ /* 0x000fc800078f08ff */
[----:B------:R-:W-:-:S05]  /*0be0*/  LOP3.LUT R6, R6, 0x1ffffffe, RZ, 0xc0, !PT ;  /* 0x1ffffffe06067812 */ /* 0x000fca00078ec0ff */
[----:B------:R-:W-:Y:S01]  /*0bf0*/  IMAD.IADD R13, R13, 0x1, -R6 ;  /* 0x000000010d0d7824 */ /* 0x000fe200078e0a06 */
[----:B--2---:R-:W-:Y:S02]  /*0c00*/  R2UR UR5, R2 ;  /* 0x00000000020572ca */ /* 0x004fe400000e0000 */
[CC--:B------:R-:W-:Y:S02]  /*0c10*/  LEA.HI R2, R3.reuse, R0.reuse, RZ, 0x7 ;  /* 0x0000000003027211 */ /* 0x0c0fe400078f38ff */
[----:B------:R-:W-:Y:S02]  /*0c20*/  LEA.HI R3, R3, R0, RZ, 0x6 ;  /* 0x0000000003037211 */ /* 0x000fe400078f30ff */
[----:B------:R-:W-:-:S03]  /*0c30*/  LOP3.LUT R5, R2, 0xffffff80, RZ, 0xc0, !PT ;  /* 0xffffff8002057812 */ /* 0x000fc600078ec0ff */
[----:B------:R-:W-:Y:S02]  /*0c40*/  IMAD.SHL.U32 R3, R3, 0x8, RZ ;  /* 0x0000000803037824 */ /* 0x000fe400078e00ff */
[----:B------:R-:W-:Y:S01]  /*0c50*/  IMAD.IADD R8, R0, 0x1, -R5 ;  /* 0x0000000100087824 */ /* 0x000fe200078e0a05 */
[----:B------:R-:W-:Y:S01]  /*0c60*/  SHF.R.S32.HI R5, RZ, 0x7, R2 ;  /* 0x00000007ff057819 */ /* 0x000fe20000011402 */
[----:B------:R-:W-:Y:S01]  /*0c70*/  ULOP3.LUT UR5, UR5, 0x1, URZ, 0xfc, !UPT ;  /* 0x0000000105057892 */ /* 0x000fe2000f8efc3f */
[----:B------:R-:W-:Y:S02]  /*0c80*/  LOP3.LUT R3, R3, 0xfffffe00, RZ, 0xc0, !PT ;  /* 0xfffffe0003037812 */ /* 0x000fe400078ec0ff */
[----:B------:R-:W-:Y:S02]  /*0c90*/  SHF.R.S32.HI R9, RZ, 0x1f, R8 ;  /* 0x0000001fff097819 */ /* 0x000fe40000011408 */
[----:B------:R-:W-:Y:S02]  /*0ca0*/  LEA.HI R2, R2, R5, RZ, 0x1 ;  /* 0x0000000502027211 */ /* 0x000fe400078f08ff */
[----:B------:R-:W-:-:S02]  /*0cb0*/  LEA.HI R10, R9, R8, RZ, 0x2 ;  /* 0x00000008090a7211 */ /* 0x000fc400078f10ff */
[----:B------:R-:W-:Y:S02]  /*0cc0*/  LOP3.LUT R2, R2, 0x3fffffe, RZ, 0xc0, !PT ;  /* 0x03fffffe02027812 */ /* 0x000fe400078ec0ff */
[--C-:B------:R-:W-:Y:S02]  /*0cd0*/  SHF.R.S32.HI R11, RZ, 0x2, R10.reuse ;  /* 0x00000002ff0b7819 */ /* 0x100fe4000001140a */
[----:B------:R-:W-:Y:S01]  /*0ce0*/  SHF.R.S32.HI R12, RZ, 0x1f, R10 ;  /* 0x0000001fff0c7819 */ /* 0x000fe2000001140a */
[----:B------:R-:W-:Y:S01]  /*0cf0*/  IMAD.IADD R2, R5, 0x1, -R2 ;  /* 0x0000000105027824 */ /* 0x000fe200078e0a02 */
[----:B------:R-:W-:Y:S02]  /*0d00*/  LEA.HI R9, R9, R8, RZ, 0x5 ;  /* 0x0000000809097211 */ /* 0x000fe400078f28ff */
[----:B------:R-:W-:Y:S02]  /*0d10*/  LEA.HI R12, R12, R11, RZ, 0x3 ;  /* 0x0000000b0c0c7211 */ /* 0x000fe400078f18ff */
[----:B------:R-:W-:-:S02]  /*0d20*/  SHF.R.S32.HI R5, RZ, 0x4, R4 ;  /* 0x00000004ff057819 */ /* 0x000fc40000011404 */
[----:B------:R-:W-:Y:S02]  /*0d30*/  LOP3.LUT R12, R12, 0xfffffff8, RZ, 0xc0, !PT ;  /* 0xfffffff80c0c7812 */ /* 0x000fe400078ec0ff */
[----:B------:R-:W-:Y:S02]  /*0d40*/  SHF.R.S32.HI R9, RZ, 0x5, R9 ;  /* 0x00000005ff097819 */ /* 0x000fe40000011409 */
[----:B------:R-:W-:Y:S01]  /*0d50*/  LEA.HI R4, R4, R5, RZ, 0x1 ;  /* 0x0000000504047211 */ /* 0x000fe200078f08ff */
[----:B------:R-:W-:-:S03]  /*0d60*/  IMAD.IADD R12, R11, 0x1, -R12 ;  /* 0x000000010b0c7824 */ /* 0x000fc600078e0a0c */
[----:B------:R-:W-:Y:S02]  /*0d70*/  LOP3.LUT R4, R4, 0x1ffffffe, RZ, 0xc0, !PT ;  /* 0x1ffffffe04047812 */ /* 0x000fe400078ec0ff */
[----:B------:R-:W-:-:S03]  /*0d80*/  LEA R9, R9, R12, 0x4 ;  /* 0x0000000c09097211 */ /* 0x000fc600078e20ff */
[----:B------:R-:W-:Y:S01]  /*0d90*/  IMAD.IADD R4, R5, 0x1, -R4 ;  /* 0x0000000105047824 */ /* 0x000fe200078e0a04 */
[----:B------:R-:W-:Y:S01]  /*0da0*/  LOP3.LUT R5, R220, 0xfffffff8, RZ, 0xc0, !PT ;  /* 0xfffffff8dc057812 */ /* 0x000fe200078ec0ff */
[----:B------:R-:W-:Y:S01]  /*0db0*/  IMAD R2, R2, 0x40, R9 ;  /* 0x0000004002027824 */ /* 0x000fe200078e0209 */
[----:B------:R-:W-:Y:S01]  /*0dc0*/  LOP3.LUT R9, R10, 0x7ffffffc, RZ, 0xc0, !PT ;  /* 0x7ffffffc0a097812 */ /* 0x000fe200078ec0ff */
[----:B------:R-:W-:Y:S01]  /*0dd0*/  IMAD R6, R4, 0x8, R7 ;  /* 0x0000000804067824 */ /* 0x000fe200078e0207 */
[----:B------:R-:W-:Y:S01]  /*0de0*/  IADD3 R5, R0, -R5, RZ ;  /* 0x8000000500057210 */ /* 0x000fe20007ffe0ff */
[----:B------:R-:W-:Y:S01]  /*0df0*/  IMAD R0, R13, 0x8, R2 ;  /* 0x000000080d007824 */ /* 0x000fe200078e0202 */
[----:B------:R-:W-:Y:S01]  /*0e00*/  SHF.R.S32.HI R220, RZ, 0x3, R220 ;  /* 0x00000003ffdc7819 */ /* 0x000fe200000114dc */
[----:B------:R-:W-:Y:S01]  /*0e10*/  IMAD.IADD R4, R8, 0x1, -R9 ;  /* 0x0000000108047824 */ /* 0x000fe200078e0a09 */
[----:B------:R-:W-:Y:S01]  /*0e20*/  STL [R1+0x8c], R6 ;  /* 0x00008c0601007387 */ /* 0x000fe20000100800 */
[C---:B------:R-:W-:Y:S01]  /*0e30*/  IMAD.SHL.U32 R214, R5.reuse, 0x4, RZ ;  /* 0x0000000405d67824 */ /* 0x040fe200078e00ff */
[----:B------:R-:W-:Y:S01]  /*0e40*/  SHF.L.U32 R16, R5, 0x3, RZ ;  /* 0x0000000305107819 */ /* 0x000fe200000006ff */
[----:B------:R-:W-:Y:S01]  /*0e50*/  IMAD.SHL.U32 R228, R220, 0x40, RZ ;  /* 0x00000040dce47824 */ /* 0x000fe200078e00ff */
[----:B------:R0:W-:Y:S01]  /*0e60*/  STL [R1+0x74], R4 ;  /* 0x0000740401007387 */ /* 0x0001e20000100800 */
[----:B------:R-:W-:Y:S01]  /*0e70*/  IMAD.U32 R2, RZ, RZ, UR4 ;  /* 0x00000004ff027e24 */ /* 0x000fe2000f8e00ff */
[----:B------:R-:W-:Y:S01]  /*0e80*/  SHF.R.S32.HI R17, RZ, 0x1f, R16 ;  /* 0x0000001fff117819 */ /* 0x000fe20000011410 */
[----:B------:R-:W-:Y:S01]  /*0e90*/  VIADD R221, R214, 0x40 ;  /* 0x00000040d6dd7836 */ /* 0x000fe20000000000 */
[----:B------:R1:W-:Y:S01]  /*0ea0*/  STL [R1+0x78], R0 ;  /* 0x0000780001007387 */ /* 0x0003e20000100800 */
[----:B------:R-:W-:Y:S01]  /*0eb0*/  LOP3.LUT R228, R228, 0x1c0, RZ, 0xc0, !PT ;  /* 0x000001c0e4e47812 */ /* 0x000fe200078ec0ff */
[----:B------:R-:W-:Y:S01]  /*0ec0*/  VIADD R18, R16, 0x80 ;  /* 0x0000008010127836 */ /* 0x000fe20000000000 */
[C---:B------:R-:W-:Y:S01]  /*0ed0*/  IADD3 R223, R214.reuse, 0x60, RZ ;  /* 0x00000060d6df7810 */ /* 0x040fe20007ffe0ff */
[----:B------:R-:W-:Y:S01]  /*0ee0*/  STL [R1+0x88], RZ ;  /* 0x000088ff01007387 */ /* 0x000fe20000100800 */
[----:B------:R-:W-:Y:S01]  /*0ef0*/  IMAD.IADD R213, R214, 0x1, R221 ;  /* 0x00000001d6d57824 */ /* 0x000fe200078e02dd */
[----:B0-----:R-:W-:Y:S01]  /*0f00*/  IADD3 R4, R220, 0x40, RZ ;  /* 0x00000040dc047810 */ /* 0x001fe20007ffe0ff */
[----:B------:R-:W-:Y:S01]  /*0f10*/  VIADD R19, R16, 0xc0 ;  /* 0x000000c010137836 */ /* 0x000fe20000000000 */
[----:B------:R-:W-:Y:S01]  /*0f20*/  SHF.R.S32.HI R218, RZ, 0x1f, R18 ;  /* 0x0000001fffda7819 */ /* 0x000fe20000011412 */
[----:B------:R-:W-:Y:S01]  /*0f30*/  VIADD R222, R214, 0x20 ;  /* 0x00000020d6de7836 */ /* 0x000fe20000000000 */
[----:B-1----:R-:W-:-:S02]  /*0f40*/  MOV R0, UR5 ;  /* 0x0000000500007c02 */ /* 0x002fc40008000f00 */
[----:B------:R-:W-:-:S03]  /*0f50*/  SHF.R.S32.HI R217, RZ, 0x1f, R19 ;  /* 0x0000001fffd97819 */ /* 0x000fc60000011413 */
[----:B------:R0:W-:Y:S04]  /*0f60*/  STL [R1+0x5c], R0 ;  /* 0x00005c0001007387 */ /* 0x0001e80000100800 */
[----:B------:R-:W-:Y:S04]  /*0f70*/  STL [R1+0x50], R3 ;  /* 0x0000500301007387 */ /* 0x000fe80000100800 */
[----:B------:R1:W-:Y:S01]  /*0f80*/  STL [R1+0x84], R2 ;  /* 0x0000840201007387 */ /* 0x0003e20000100800 */
[----:B0-----:R-:W-:-:S04]  /*0f90*/  IADD3 R0, R220, 0x20, RZ ;  /* 0x00000020dc007810 */ /* 0x001fc80007ffe0ff */
[----:B------:R-:W-:-:S04]  /*0fa0*/  SHF.R.S32.HI R7, RZ, 0x1f, R0 ;  /* 0x0000001fff077819 */ /* 0x000fc80000011400 */
[----:B------:R-:W-:Y:S01]  /*0fb0*/  LEA.HI R7, R7, R0, RZ, 0x3 ;  /* 0x0000000007077211 */ /* 0x000fe200078f18ff */
[----:B------:R-:W-:Y:S01]  /*0fc0*/  IMAD.SHL.U32 R0, R0, 0x40, RZ ;  /* 0x0000004000007824 */ /* 0x000fe200078e00ff */
[----:B-1----:R-:W-:-:S03]  /*0fd0*/  SHF.R.S32.HI R2, RZ, 0x1f, R4 ;  /* 0x0000001fff027819 */ /* 0x002fc60000011404 */
[----:B------:R-:W-:Y:S01]  /*0fe0*/  IMAD.SHL.U32 R7, R7, 0x40, RZ ;  /* 0x0000004007077824 */ /* 0x000fe200078e00ff */
[----:B------:R-:W-:Y:S02]  /*0ff0*/  LOP3.LUT R3, R0, 0x1c0, RZ, 0xc0, !PT ;  /* 0x000001c000037812 */ /* 0x000fe400078ec0ff */
[----:B------:R-:W-:Y:S02]  /*1000*/  SHF.R.U32.HI R0, RZ, 0x3, R228 ;  /* 0x00000003ff007819 */ /* 0x000fe400000116e4 */
[----:B------:R-:W-:Y:S02]  /*1010*/  SHF.R.S32.HI R0, RZ, 0x1f, R213 ;  /* 0x0000001fff007819 */ /* 0x000fe400000114d5 */
[----:B------:R-:W-:Y:S02]  /*1020*/  LEA.HI R2, R2, R4, RZ, 0x3 ;  /* 0x0000000402027211 */ /* 0x000fe400078f18ff */
[----:B------:R-:W-:Y:S02]  /*1030*/  LEA.HI R0, R0, R213, RZ, 0x3 ;  /* 0x000000d500007211 */ /* 0x000fe400078f18ff */
[----:B------:R-:W-:-:S02]  /*1040*/  SHF.L.U32 R2, R2, 0x6, RZ ;  /* 0x0000000602027819 */ /* 0x000fc400000006ff */
[----:B------:R-:W-:Y:S02]  /*1050*/  SHF.R.U32.HI R4, RZ, 0x3, R3 ;  /* 0x00000003ff047819 */ /* 0x000fe40000011603 */
[----:B------:R-:W-:Y:S02]  /*1060*/  LOP3.LUT R23, R0, 0xfffffff8, RZ, 0xc0, !PT ;  /* 0xfffffff800177812 */ /* 0x000fe400078ec0ff */
[----:B------:R-:W-:Y:S02]  /*1070*/  LOP3.LUT R3, R7, 0xfffffe00, RZ, 0xc0, !PT ;  /* 0xfffffe0007037812 */ /* 0x000fe400078ec0ff */
[----:B------:R-:W-:Y:S02]  /*1080*/  LOP3.LUT R0, R2, 0xfffffe00, RZ, 0xc0, !PT ;  /* 0xfffffe0002007812 */ /* 0x000fe400078ec0ff */
[----:B------:R-:W-:Y:S01]  /*1090*/  SHF.R.S32.HI R216, RZ, 0x1f, R23 ;  /* 0x0000001fffd87819 */ /* 0x000fe20000011417 */
[----:B------:R0:W-:Y:S04]  /*10a0*/  STL [R1+0x64], R3 ;  /* 0x0000640301007387 */ /* 0x0001e80000100800 */
[----:B------:R0:W-:Y:S02]  /*10b0*/  STL [R1+0x60], R0 ;  /* 0x0000600001007387 */ /* 0x0001e40000100800 */
.L_x_2955:
[----:B0-234-:R-:W0:Y:S01]  /*10c0*/  LDC.64 R2, c[0x0][0xc88] ;  /* 0x00032200ff027b82 */ /* 0x01de220000000a00 */
        /* <DEDUP_REMOVED lines=13> */
[C---:B------:R-:W-:Y:S02]  /*11a0*/  IMAD.SHL.U32 R26, R8.reuse, 0x4, RZ ;  /* 0x00000004081a7824 */ /* 0x040fe400078e00ff */
[C---:B------:R-:W-:Y:S01]  /*11b0*/  @P2 LEA R2, P3, R8.reuse, UR4, 0x2 ;  /* 0x0000000408022c11 */ /* 0x040fe2000f8610ff */
[----:B------:R0:W-:Y:S01]  /*11c0*/  STL [R1+0x7c], R8 ;  /* 0x00007c0801007387 */ /* 0x0001e20000100800 */
[C-C-:B------:R-:W-:Y:S02]  /*11d0*/  SHF.L.U64.HI R27, R8.reuse, 0x2, R0.reuse ;  /* 0x00000002081b7819 */ /* 0x140fe40000010200 */
[----:B------:R-:W-:Y:S01]  /*11e0*/  @P2 LEA.HI.X R3, R8, UR5, R0, 0x2, P3 ;  /* 0x0000000508032c11 */ /* 0x000fe200098f1400 */
[----:B------:R-:W-:Y:S01]  /*11f0*/  IMAD.MOV.U32 R0, RZ, RZ, RZ ;  /* 0x000000ffff007224 */ /* 0x000fe200078e00ff */
[----:B------:R-:W-:Y:S01]  /*1200*/  ULDC UR4, c[0x0][0x288] ;  /* 0x0000a20000047ab9 */ /* 0x000fe20000000800 */
[----:B------:R-:W-:-:S04]  /*1210*/  IADD3 R6, P4, R26, UR6, RZ ;  /* 0x000000061a067c10 */ /* 0x000fc8000ff9e0ff */
[----:B------:R0:W5:Y:S01]  /*1220*/  @P2 LDG.E R0, desc[UR60][R2.64] ;  /* 0x0000003c02002981 */ /* 0x000162000c1e1900 */
[----:B------:R-:W-:Y:S02]  /*1230*/  @P1 IADD3 R4, P2, R26, UR8, RZ ;  /* 0x000000081a041c10 */ /* 0x000fe4000ff5e0ff */
[----:B------:R-:W-:Y:S01]  /*1240*/  MOV R9, UR4 ;  /* 0x0000000400097c02 */ /* 0x000fe20008000f00 */
[----:B------:R-:W-:Y:S01]  /*1250*/  ULDC.64 UR4, c[0x0][0x418] ;  /* 0x0001060000047ab9 */ /* 0x000fe20000000a00 */
[C---:B------:R-:W-:Y:S02]  /*1260*/  @P1 IADD3.X R5, R27.reuse, UR9, RZ, P2, !PT ;  /* 0x000000091b051c10 */ /* 0x040fe400097fe4ff */
[----:B------:R-:W-:Y:S01]  /*1270*/  IADD3.X R7, R27, UR7, RZ, P4, !PT ;  /* 0x000000071b077c10 */ /* 0x000fe2000a7fe4ff */
[----:B------:R-:W-:Y:S02]  /*1280*/  UISETP.NE.U32.AND UP0, UPT, UR4, URZ, UPT ;  /* 0x0000003f0400728c */ /* 0x000fe4000bf05070 */
[----:B------:R-:W2:Y:S01]  /*1290*/  @P1 LDG.E R9, desc[UR60][R4.64] ;  /* 0x0000003c04091981 */ /* 0x000ea2000c1e1900 */
[----:B------:R-:W-:Y:S01]  /*12a0*/  ULDC UR4, c[0x0][0x424] ;  /* 0x0001090000047ab9 */ /* 0x000fe20000000800 */
[----:B------:R-:W-:-:S02]  /*12b0*/  ULDC.64 UR6, c[0x0][0xa20] ;  /* 0x0002880000067ab9 */ /* 0x000fc40000000a00 */
[----:B------:R0:W5:Y:S01]  /*12c0*/  @P0 LDG.E R118, desc[UR60][R6.64] ;  /* 0x0000003c06760981 */ /* 0x000162000c1e1900 */
[----:B------:R-:W-:Y:S01]  /*12d0*/  UISETP.NE.AND.EX UP0, UPT, UR5, URZ, UPT, UP0 ;  /* 0x0000003f0500728c */ /* 0x000fe2000bf05300 */
[----:B------:R-:W-:Y:S02]  /*12e0*/  ISETP.NE.U32.AND P2, PT, RZ, UR6, PT ;  /* 0x00000006ff007c0c */ /* 0x000fe4000bf45070 */
[----:B------:R-:W-:Y:S01]  /*12f0*/  ULDC UR5, c[0x0][0x2f0] ;  /* 0x0000bc0000057ab9 */ /* 0x000fe20000000800 */
[----:B------:R-:W-:Y:S01]  /*1300*/  USEL UR4, UR4, 0x1, UP0 ;  /* 0x0000000104047887 */ /* 0x000fe20008000000 */
[----:B------:R-:W-:-:S03]  /*1310*/  ISETP.NE.AND.EX P2, PT, RZ, UR7, PT, P2 ;  /* 0x00000007ff007c0c */ /* 0x000fc6000bf45320 */
[----:B------:R-:W-:-:S03]  /*1320*/  UIMAD UR4, UR4, UR5, URZ ;  /* 0x00000005040472a4 */ /* 0x000fc6000f8e023f */
[----:B------:R-:W-:Y:S01]  /*1330*/  ULDC UR5, c[0x0][0x348] ;  /* 0x0000d20000057ab9 */ /* 0x000fe20000000800 */
[----:B------:R-:W-:Y:S01]  /*1340*/  IMAD.MOV.U32 R91, RZ, RZ, R8 ;  /* 0x000000ffff5b7224 */ /* 0x000fe200078e0008 */
[----:B--2---:R0:W-:Y:S04]  /*1350*/  STL [R1+0x6c], R9 ;  /* 0x00006c0901007387 */ /* 0x0041e80000100800 */
[----:B------:R0:W-:Y:S01]  /*1360*/  STL [R1+0x80], R30 ;  /* 0x0000801e01007387 */ /* 0x0001e20000100800 */
[----:B------:R-:W-:Y:S01]  /*1370*/  IMAD.MOV.U32 R10, RZ, RZ, R9 ;  /* 0x000000ffff0a7224 */ /* 0x000fe200078e0009 */
[----:B------:R-:W-:Y:S06]  /*1380*/  @P1 BRA `(.L_x_2684) ;  /* 0x0000000000281947 */ /* 0x000fec0003800000 */
        /* <DEDUP_REMOVED lines=8> */
[----:B--2---:R-:W-:-:S05]  /*1410*/  IMAD.IADD R10, R5, 0x1, -R4 ;  /* 0x00000001050a7824 */ /* 0x004fca00078e0a04 */
[----:B------:R1:W-:Y:S02]  /*1420*/  STL [R1+0x6c], R10 ;  /* 0x00006c0a01007387 */ /* 0x0003e40000100800 */
.L_x_2684:
[----:B0-----:R-:W-:Y:S01]  /*1430*/  MOV R2, UR5 ;  /* 0x0000000500027c02 */ /* 0x001fe20008000f00 */
[----:B------:R-:W-:Y:S01]  /*1440*/  IMAD.U32 R25, RZ, RZ, UR4 ;  /* 0x00000004ff197e24 */ /* 0x000fe2000f8e00ff */
[----:B------:R-:W-:Y:S06]  /*1450*/  @!P2 BRA `(.L_x_2685) ;  /* 0x000000000010a947 */ /* 0x000fec0003800000 */
[----:B------:R-:W-:-:S04]  /*1460*/  IADD3 R4, P0, R26, UR6, RZ ;  /* 0x000000061a047c10 */ /* 0x000fc8000ff1e0ff */
[----:B------:R-:W-:-:S05]  /*1470*/  IADD3.X R5, R27, UR7, RZ, P0, !PT ;  /* 0x000000071b057c10 */ /* 0x000fca00087fe4ff */
[----:B------:R0:W5:Y:S01]  /*1480*/  LDG.E R25, desc[UR60][R4.64] ;  /* 0x0000003c04197981 */ /* 0x000162000c1e1900 */
[----:B------:R-:W-:Y:S05]  /*1490*/  BRA `(.L_x_2686) ;  /* 0x0000000000107947 */ /* 0x000fea0003800000 */
.L_x_2685:
[----:B------:R-:W-:Y:S05]  /*14a0*/  @!P0 BRA `(.L_x_2686) ;  /* 0x00000000000c8947 */ /* 0x000fea0003800000 */
[----:B------:R-:W2:Y:S04]  /*14b0*/  LDG.E R4, desc[UR60][R6.64] ;  /* 0x0000003c06047981 */ /* 0x000ea8000c1e1900 */
[----:B------:R-:W2:Y:S02]  /*14c0*/  LDG.E R25, desc[UR60][R6.64+0x4] ;  /* 0x0000043c06197981 */ /* 0x000ea4000c1e1900 */
[----:B--2---:R-:W-:-:S07]  /*14d0*/  IMAD.IADD R25, R25, 0x1, -R4 ;  /* 0x0000000119197824 */ /* 0x004fce00078e0a04 */
.L_x_2686:
[----:B------:R-:W-:Y:S01]  /*14e0*/  ULDC.64 UR4, c[0x0][0xa10] ;  /* 0x0002840000047ab9 */ /* 0x000fe20000000a00 */
[----:B------:R-:W2:Y:S01]  /*14f0*/  LDC R9, c[0x0][0x448] ;  /* 0x00011200ff097b82 */ /* 0x000ea20000000800 */
[----:B------:R-:W-:-:S04]  /*1500*/  ISETP.NE.U32.AND P0, PT, RZ, UR4, PT ;  /* 0x00000004ff007c0c */ /* 0x000fc8000bf05070 */
[----:B------:R-:W-:Y:S01]  /*1510*/  ISETP.NE.AND.EX P0, PT, RZ, UR5, PT, P0 ;  /* 0x00000005ff007c0c */ /* 0x000fe2000bf05300 */
[----:B------:R-:W-:-:S12]  /*1520*/  ULDC.64 UR4, c[0x0][0xa30] ;  /* 0x00028c0000047ab9 */ /* 0x000fd80000000a00 */
[----:B0-----:R-:W0:Y:S02]  /*1530*/  @P0 LDC.64 R4, c[0x0][0xa10] ;  /* 0x00028400ff040b82 */ /* 0x001e240000000a00 */
[----:B0-----:R-:W-:-:S05]  /*1540*/  @P0 IMAD.WIDE R4, R91, 0x4, R4 ;  /* 0x000000045b040825 */ /* 0x001fca00078e0204 */
[----:B------:R-:W3:Y:S04]  /*1550*/  @P0 LDG.E R3, desc[UR60][R4.64] ;  /* 0x0000003c04030981 */ /* 0x000ee8000c1e1900 */
[----:B------:R0:W3:Y:S01]  /*1560*/  @P0 LDG.E R8, desc[UR60][R4.64+0x4] ;  /* 0x0000043c04080981 */ /* 0x0000e2000c1e1900 */
[----:B------:R-:W-:Y:S01]  /*1570*/  ISETP.NE.U32.AND P1, PT, RZ, UR4, PT ;  /* 0x00000004ff007c0c */ /* 0x000fe2000bf25070 */
[----:B-----5:R-:W-:-:S03]  /*1580*/  IMAD.MOV.U32 R135, RZ, RZ, R25 ;  /* 0x000000ffff877224 */ /* 0x020fc600078e0019 */
[----:B------:R-:W-:-:S13]  /*1590*/  ISETP.NE.AND.EX P1, PT, RZ, UR5, PT, P1 ;  /* 0x00000005ff007c0c */ /* 0x000fda000bf25310 */
[----:B------:R-:W-:-:S04]  /*15a0*/  @P1 IADD3 R6, P2, R26, UR4, RZ ;  /* 0x000000041a061c10 */ /* 0x000fc8000ff5e0ff */
[----:B------:R-:W-:-:S05]  /*15b0*/  @P1 IADD3.X R7, R27, UR5, RZ, P2, !PT ;  /* 0x000000051b071c10 */ /* 0x000fca00097fe4ff */
[----:B------:R4:W5:Y:S01]  /*15c0*/  @P1 LDG.E R135, desc[UR60][R6.64] ;  /* 0x0000003c06871981 */ /* 0x000962000c1e1900 */
[----:B--2---:R-:W-:Y:S02]  /*15d0*/  ISETP.NE.AND P1, PT, R9, 0x1, PT ;  /* 0x000000010900780c */ /* 0x004fe40003f25270 */
[----:B------:R-:W-:-:S05]  /*15e0*/  SHF.L.U32 R11, R29, 0x7, RZ ;  /* 0x000000071d0b7819 */ /* 0x000fca00000006ff */
[----:B0-----:R-:W-:Y:S01]  /*15f0*/  VIADD R4, R11, 0x7f ;  /* 0x0000007f0b047836 */ /* 0x001fe20000000000 */
[----:B------:R0:W-:Y:S05]  /*1600*/  STL [R1+0x68], R11 ;  /* 0x0000680b01007387 */ /* 0x0001ea0000100800 */
[----:B------:R-:W2:Y:S08]  /*1610*/  @P1 LDC R9, c[0x0][0x44c] ;  /* 0x00011300ff091b82 */ /* 0x000eb00000000800 */
[----:B------:R-:W1:Y:S01]  /*1620*/  @P1 LDC R5, c[0x0][0x450] ;  /* 0x00011400ff051b82 */ /* 0x000e620000000800 */
[----:B---3--:R-:W-:-:S02]  /*1630*/  @P0 IMAD.IADD R2, R8, 0x1, -R3 ;  /* 0x0000000108020824 */ /* 0x008fc400078e0a03 */
[----:B------:R-:W-:Y:S02]  /*1640*/  IMAD.IADD R8, R25, 0x1, -R0 ;  /* 0x0000000119087824 */ /* 0x000fe400078e0a00 */
[----:B--2---:R-:W-:-:S03]  /*1650*/  @P1 IMAD.HI.U32 R0, R4, R9, RZ ;  /* 0x0000000904001227 */ /* 0x004fc600078e00ff */
[----:B----4-:R-:W-:Y:S01]  /*1660*/  IADD3 R6, R8, R2, RZ ;  /* 0x0000000208067210 */ /* 0x010fe20007ffe0ff */
[----:B------:R-:W-:Y:S01]  /*1670*/  IMAD.MOV R116, RZ, RZ, -R8 ;  /* 0x000000ffff747224 */ /* 0x000fe200078e0a08 */
[----:B-1----:R-:W-:Y:S02]  /*1680*/  @P1 SHF.R.U32.HI R4, RZ, R5, R0 ;  /* 0x00000005ff041219 */ /* 0x002fe40000011600 */
[C---:B------:R-:W-:Y:S01]  /*1690*/  IADD3 R139, R6.reuse, 0x50, -R10 ;  /* 0x00000050068b7810 */ /* 0x040fe20007ffe80a */
[----:B------:R-:W-:Y:S01]  /*16a0*/  VIADD R0, R6, 0x4f ;  /* 0x0000004f06007836 */ /* 0x000fe20000000000 */
[----:B------:R-:W-:Y:S01]  /*16b0*/  VIMNMX R116, RZ, R116, !PT ;  /* 0x00000074ff747248 */ /* 0x000fe20007fe0100 */
[----:B------:R0:W-:Y:S02]  /*16c0*/  STL [R1+0x70], R6 ;  /* 0x0000700601007387 */ /* 0x0001e40000100800 */
[----:B------:R-:W-:Y:S02]  /*16d0*/  IMAD.IADD R4, R139, 0x1, R4 ;  /* 0x000000018b047824 */ /* 0x000fe400078e0204 */
[----:B------:R-:W-:-:S04]  /*16e0*/  IMAD.HI R0, R0, 0x66666667, RZ ;  /* 0x6666666700007827 */ /* 0x000fc800078e02ff */
[----:B------:R-:W-:Y:S01]  /*16f0*/  IMAD.HI R4, R4, 0x66666667, RZ ;  /* 0x6666666704047827 */ /* 0x000fe200078e02ff */
[----:B------:R-:W-:-:S04]  /*1700*/  SHF.R.U32.HI R3, RZ, 0x1f, R0 ;  /* 0x0000001fff037819 */ /* 0x000fc80000011600 */
[----:B------:R-:W-:Y:S02]  /*1710*/  SHF.R.U32.HI R5, RZ, 0x1f, R4 ;  /* 0x0000001fff057819 */ /* 0x000fe40000011604 */
[----:B------:R-:W-:Y:S02]  /*1720*/  LEA.HI.SX32 R140, R0, R3, 0x1b ;  /* 0x00000003008c7211 */ /* 0x000fe400078fdaff */
[----:B------:R-:W-:-:S04]  /*1730*/  LEA.HI.SX32 R5, R4, R5, 0x1b ;  /* 0x0000000504057211 */ /* 0x000fc800078fdaff */
[----:B------:R-:W-:-:S05]  /*1740*/  VIMNMX R5, R140, R5, PT ;  /* 0x000000058c057248 */ /* 0x000fca0003fe0100 */
[----:B------:R-:W-:-:S05]  /*1750*/  IMAD R5, R5, 0x50, -R8 ;  /* 0x0000005005057824 */ /* 0x000fca00078e0a08 */
[----:B------:R-:W-:-:S04]  /*1760*/  VIMNMX R5, R5, R2, PT ;  /* 0x0000000205057248 */ /* 0x000fc80003fe0100 */
[----:B------:R-:W-:Y:S01]  /*1770*/  ISETP.GT.AND P0, PT, R5, R116, PT ;  /* 0x000000740500720c */ /* 0x000fe20003f04270 */
[----:B------:R-:W-:-:S05]  /*1780*/  IMAD.WIDE.U32 R116, R116, -0x33333333, RZ ;  /* 0xcccccccd74747825 */ /* 0x000fca00078e00ff */
[----:B------:R-:W-:-:S05]  /*1790*/  SHF.R.U32.HI R116, RZ, 0x6, R117 ;  /* 0x00000006ff747819 */ /* 0x000fca0000011675 */
[----:B------:R-:W-:Y:S02]  /*17a0*/  IMAD.MOV.U32 R24, RZ, RZ, R116 ;  /* 0x000000ffff187224 */ /* 0x000fe400078e0074 */
[----:B------:R-:W-:-:S05]  /*17b0*/  @P0 IADD3 R0, R5, 0x4f, RZ ;  /* 0x0000004f05000810 */ /* 0x000fca0007ffe0ff */
        /* <DEDUP_REMOVED lines=26> */
.L_x_2689:
[----:B------:R-:W-:Y:S05]  /*1960*/  BSYNC B6 ;  /* 0x0000000000067941 */ /* 0x000fea0003800000 */
.L_x_2688:
[----:B------:R-:W-:Y:S01]  /*1970*/  IADD3 R0, R22, 0x400, RZ ;  /* 0x0000040016007810 */ /* 0x000fe20007ffe0ff */
[----:B------:R-:W-:Y:S03]  /*1980*/  BSSY B6, `(.L_x_2690) ;  /* 0x0000013000067945 */ /* 0x000fe60003800000 */
        /* <DEDUP_REMOVED lines=18> */
.L_x_2691:
[----:B------:R-:W-:Y:S05]  /*1ab0*/  BSYNC B6 ;  /* 0x0000000000067941 */ /* 0x000fea0003800000 */
.L_x_2690:
[----:B------:R-:W2:Y:S01]  /*1ac0*/  LDL R29, [R1+0x64] ;  /* 0x00006400011d7983 */ /* 0x000ea20000100800 */
[----:B------:R-:W-:Y:S01]  /*1ad0*/  ULDC.64 UR4, c[0x0][0x9f8] ;  /* 0x00027e0000047ab9 */ /* 0x000fe20000000a00 */
[----:B------:R-:W0:Y:S01]  /*1ae0*/  LDC R115, c[0x0][0x3f4] ;  /* 0x0000fd00ff737b82 */ /* 0x000e220000000800 */
[----:B------:R-:W-:Y:S01]  /*1af0*/  ISETP.NE.U32.AND P0, PT, RZ, UR4, PT ;  /* 0x00000004ff007c0c */ /* 0x000fe2000bf05070 */
[----:B------:R-:W3:Y:S04]  /*1b00*/  LDL R31, [R1+0x50] ;  /* 0x00005000011f7983 */ /* 0x000ee80000100800 */
[----:B------:R-:W4:Y:S01]  /*1b10*/  LDL R20, [R1+0x60] ;  /* 0x0000600001147983 */ /* 0x000f220000100800 */
[----:B------:R-:W-:Y:S01]  /*1b20*/  ISETP.NE.AND.EX P0, PT, RZ, UR5, PT, P0 ;  /* 0x00000005ff007c0c */ /* 0x000fe2000bf05300 */
[----:B------:R-:W1:Y:S01]  /*1b30*/  LDC.64 R92, c[0x0][0x408] ;  /* 0x00010200ff5c7b82 */ /* 0x000e620000000a00 */
[----:B------:R-:W0:Y:S07]  /*1b40*/  S2R R0, SR_TID.X ;  /* 0x0000000000007919 */ /* 0x000e2e0000002100 */
[----:B------:R-:W1:Y:S04]  /*1b50*/  LDC.64 R98, c[0x0][0x3f8] ;  /* 0x0000fe00ff627b82 */ /* 0x000e680000000a00 */
[----:B------:R-:W-:Y:S01]  /*1b60*/  @P0 IADD3 R4, P1, R26, UR4, RZ ;  /* 0x000000041a040c10 */ /* 0x000fe2000ff3e0ff */
[----:B------:R-:W-:-:S03]  /*1b70*/  ULDC UR4, c[0x0][0x2f4] ;  /* 0x0000bd0000047ab9 */ /* 0x000fc60000000800 */
[----:B------:R-:W-:-:S05]  /*1b80*/  @P0 IADD3.X R5, R27, UR5, RZ, P1, !PT ;  /* 0x000000051b050c10 */ /* 0x000fca0008ffe4ff */
[----:B------:R0:W4:Y:S01]  /*1b90*/  @P0 LDG.E R91, desc[UR60][R4.64] ;  /* 0x0000003c045b0981 */ /* 0x000122000c1e1900 */
[----:B------:R-:W-:Y:S02]  /*1ba0*/  ISETP.GE.AND P1, PT, R213, UR4, PT ;  /* 0x00000004d5007c0c */ /* 0x000fe4000bf26270 */
[----:B------:R-:W-:Y:S02]  /*1bb0*/  ISETP.GE.AND P0, PT, R16, UR4, PT ;  /* 0x0000000410007c0c */ /* 0x000fe4000bf06270 */
[----:B------:R-:W-:-:S04]  /*1bc0*/  SEL R3, RZ, 0xffffffff, P1 ;  /* 0xffffffffff037807 */ /* 0x000fc80000800000 */
[----:B------:R-:W-:Y:S01]  /*1bd0*/  SHF.L.U32 R3, R3, 0x1, RZ ;  /* 0x0000000103037819 */ /* 0x000fe200000006ff */
[----:B0-----:R-:W-:Y:S01]  /*1be0*/  VIADD R6, R0, 0xffffff80 ;  /* 0xffffff8000067836 */ /* 0x001fe20000000000 */
[----:B------:R-:W-:Y:S02]  /*1bf0*/  SEL R0, RZ, 0x1, P0 ;  /* 0x00000001ff007807 */ /* 0x000fe40000000000 */
[----:B------:R-:W-:Y:S02]  /*1c00*/  ISETP.GE.AND P0, PT, R18, UR4, PT ;  /* 0x0000000412007c0c */ /* 0x000fe4000bf06270 */
[----:B------:R-:W-:Y:S02]  /*1c10*/  SHF.R.S32.HI R7, RZ, 0x1f, R6 ;  /* 0x0000001fff077819 */ /* 0x000fe40000011406 */
[----:B------:R-:W-:Y:S02]  /*1c20*/  LOP3.LUT R0, R3, 0x2, R0, 0xe2, !PT ;  /* 0x0000000203007812 */ /* 0x000fe400078ee200 */
[----:B------:R-:W-:-:S02]  /*1c30*/  SEL R3, RZ, 0x4, P0 ;  /* 0x00000004ff037807 */ /* 0x000fc40000000000 */
[----:B------:R-:W-:Y:S02]  /*1c40*/  ISETP.GE.AND P2, PT, R16, R115, PT ;  /* 0x000000731000720c */ /* 0x000fe40003f46270 */
[----:B------:R-:W-:Y:S02]  /*1c50*/  SHF.R.S32.HI R9, RZ, 0x1f, R220 ;  /* 0x0000001fff097819 */ /* 0x000fe400000114dc */
[----:B------:R-:W-:Y:S02]  /*1c60*/  LEA.HI R7, R7, R6, RZ, 0x3 ;  /* 0x0000000607077211 */ /* 0x000fe400078f18ff */
[----:B------:R-:W-:Y:S02]  /*1c70*/  LOP3.LUT R5, R0, R3, RZ, 0xfc, !PT ;  /* 0x0000000300057212 */ /* 0x000fe400078efcff */
[----:B------:R-:W-:Y:S01]  /*1c80*/  SEL R3, R115, RZ, P2 ;  /* 0x000000ff73037207 */ /* 0x000fe20001000000 */
[----:B-1----:R-:W-:Y:S01]  /*1c90*/  IMAD R0, R9, R92, RZ ;  /* 0x0000005c09007224 */ /* 0x002fe200078e02ff */
[----:B------:R-:W-:Y:S01]  /*1ca0*/  LOP3.LUT R7, R7, 0xfffffff8, RZ, 0xc0, !PT ;  /* 0xfffffff807077812 */ /* 0x000fe200078ec0ff */
[----:B------:R-:W-:Y:S01]  /*1cb0*/  IMAD R4, R9, R98, RZ ;  /* 0x0000006209047224 */ /* 0x000fe200078e02ff */
[----:B------:R-:W-:Y:S01]  /*1cc0*/  SHF.R.S32.HI R215, RZ, 0x1f, R214 ;  /* 0x0000001fffd77819 */ /* 0x000fe200000114d6 */
[----:B------:R-:W-:Y:S01]  /*1cd0*/  VIADD R21, R220, 0x40 ;  /* 0x00000040dc157836 */ /* 0x000fe20000000000 */
[----:B------:R-:W-:Y:S01]  /*1ce0*/  ISETP.GE.AND P1, PT, R213, R115, PT ;  /* 0x00000073d500720c */ /* 0x000fe20003f26270 */
[----:B------:R-:W-:Y:S01]  /*1cf0*/  IMAD.IADD R3, R16, 0x1, R3 ;  /* 0x0000000110037824 */ /* 0x000fe200078e0203 */
[C---:B------:R-:W-:Y:S01]  /*1d00*/  IADD3 R28, R220.reuse, 0x20, RZ ;  /* 0x00000020dc1c7810 */ /* 0x040fe20007ffe0ff */
[----:B------:R-:W-:-:S02]  /*1d10*/  VIADD R33, R220, 0x20 ;  /* 0x00000020dc217836 */ /* 0x000fc40000000000 */
[----:B------:R-:W-:Y:S02]  /*1d20*/  IMAD.IADD R15, R6, 0x1, -R7 ;  /* 0x00000001060f7824 */ /* 0x000fe400078e0a07 */
[C---:B------:R-:W-:Y:S01]  /*1d30*/  IMAD R9, R220.reuse, R93, R0 ;  /* 0x0000005ddc097224 */ /* 0x040fe200078e0200 */
[----:B------:R-:W-:Y:S01]  /*1d40*/  SEL R0, R115, RZ, P1 ;  /* 0x000000ff73007207 */ /* 0x000fe20000800000 */
[C---:B------:R-:W-:Y:S02]  /*1d50*/  IMAD R7, R220.reuse, R99, R4 ;  /* 0x00000063dc077224 */ /* 0x040fe400078e0204 */
[----:B------:R-:W-:Y:S01]  /*1d60*/  IMAD.WIDE.U32 R102, R220, R98, R214 ;  /* 0x00000062dc667225 */ /* 0x000fe200078e00d6 */
[----:B------:R-:W-:-:S03]  /*1d70*/  SHF.L.U32 R6, R21, 0x6, RZ ;  /* 0x0000000615067819 */ /* 0x000fc600000006ff */
[----:B------:R-:W-:Y:S01]  /*1d80*/  IMAD.WIDE.U32 R100, R220, R98, R16 ;  /* 0x00000062dc647225 */ /* 0x000fe200078e0010 */
[----:B------:R-:W-:-:S03]  /*1d90*/  SHF.R.S32.HI R4, RZ, 0x1f, R3 ;  /* 0x0000001fff047819 */ /* 0x000fc60000011403 */
[----:B------:R-:W-:Y:S02]  /*1da0*/  IMAD.SHL.U32 R33, R33, 0x40, RZ ;  /* 0x0000004021217824 */ /* 0x000fe400078e00ff */
[----:B------:R-:W-:Y:S02]  /*1db0*/  IMAD.SHL.U32 R28, R28, 0x40, RZ ;  /* 0x000000401c1c7824 */ /* 0x000fe400078e00ff */
[----:B------:R-:W-:Y:S02]  /*1dc0*/  IMAD.IADD R103, R103, 0x1, R7 ;  /* 0x0000000167677824 */ /* 0x000fe400078e0207 */
[----:B------:R-:W-:Y:S02]  /*1dd0*/  IMAD.IADD R101, R7, 0x1, R101 ;  /* 0x0000000107657824 */ /* 0x000fe400078e0265 */
[----:B------:R-:W-:Y:S01]  /*1de0*/  IMAD.IADD R7, R213, 0x1, R0 ;  /* 0x00000001d5077824 */ /* 0x000fe200078e0200 */
[----:B------:R-:W-:Y:S02]  /*1df0*/  LOP3.LUT R0, R6, 0x1c0, RZ, 0xc0, !PT ;  /* 0x000001c006007812 */ /* 0x000fe400078ec0ff */
[----:B------:R-:W-:-:S02]  /*1e00*/  LEA.HI R6, R4, R3, RZ, 0x6 ;  /* 0x0000000304067211 */ /* 0x000fc400078f30ff */
[----:B------:R-:W-:Y:S02]  /*1e10*/  LEA.HI R11, R4, R3, RZ, 0x3 ;  /* 0x00000003040b7211 */ /* 0x000fe400078f18ff */
[----:B------:R-:W-:Y:S02]  /*1e20*/  LOP3.LUT R33, R33, 0x1c0, RZ, 0xc0, !PT ;  /* 0x000001c021217812 */ /* 0x000fe400078ec0ff */
[----:B------:R-:W-:Y:S01]  /*1e30*/  LOP3.LUT R28, R28, 0x1c0, RZ, 0xc0, !PT ;  /* 0x000001c01c1c7812 */ /* 0x000fe200078ec0ff */
[CC--:B------:R-:W-:Y:S01]  /*1e40*/  IMAD.WIDE.U32 R96, R220.reuse, R92.reuse, R214 ;  /* 0x0000005cdc607225 */ /* 0x0c0fe200078e00d6 */
[----:B------:R-:W-:Y:S02]  /*1e50*/  SHF.R.S32.HI R4, RZ, 0x1f, R7 ;  /* 0x0000001fff047819 */ /* 0x000fe40000011407 */
[----:B------:R-:W-:Y:S01]  /*1e60*/  SHF.R.S32.HI R6, RZ, 0x6, R6 ;  /* 0x00000006ff067819 */ /* 0x000fe20000011406 */
[----:B------:R-:W-:Y:S01]  /*1e70*/  IMAD.WIDE.U32 R94, R220, R92, R16 ;  /* 0x0000005cdc5e7225 */ /* 0x000fe200078e0010 */
[----:B------:R-:W-:-:S02]  /*1e80*/  LOP3.LUT R8, R33, 0x38, R11, 0xf8, !PT ;  /* 0x0000003821087812 */ /* 0x000fc400078ef80b */
[----:B------:R-:W-:Y:S01]  /*1e90*/  SHF.R.U32.HI R28, RZ, 0x3, R28 ;  /* 0x00000003ff1c7819 */ /* 0x000fe2000001161c */
[----:B------:R-:W0:Y:S01]  /*1ea0*/  S2R R141, SR_TID.X ;  /* 0x00000000008d7919 */ /* 0x000e220000002100 */
[----:B------:R-:W-:Y:S01]  /*1eb0*/  IADD3 R97, R97, R9, RZ ;  /* 0x0000000961617210 */ /* 0x000fe20007ffe0ff */
[----:B------:R-:W-:Y:S01]  /*1ec0*/  IMAD.IADD R95, R9, 0x1, R95 ;  /* 0x00000001095f7824 */ /* 0x000fe200078e025f */
[----:B------:R-:W-:Y:S02]  /*1ed0*/  LOP3.LUT R3, R228, 0x38, R11, 0xf8, !PT ;  /* 0x00000038e4037812 */ /* 0x000fe400078ef80b */
[----:B------:R-:W-:Y:S02]  /*1ee0*/  SHF.R.U32.HI R32, RZ, 0x3, R228 ;  /* 0x00000003ff207819 */ /* 0x000fe400000116e4 */
[----:B------:R-:W-:Y:S02]  /*1ef0*/  LEA.HI R21, R4, R7, RZ, 0x3 ;  /* 0x0000000704157211 */ /* 0x000fe400078f18ff */
[----:B------:R-:W-:-:S02]  /*1f00*/  LOP3.LUT R9, R8, R28, RZ, 0x3c, !PT ;  /* 0x0000001c08097212 */ /* 0x000fc400078e3cff */
[----:B------:R-:W-:Y:S02]  /*1f10*/  LEA.HI R4, R4, R7, RZ, 0x6 ;  /* 0x0000000704047211 */ /* 0x000fe400078f30ff */
[----:B------:R-:W-:Y:S02]  /*1f20*/  SHF.R.U32.HI R138, RZ, 0x3, R0 ;  /* 0x00000003ff8a7819 */ /* 0x000fe40000011600 */
[----:B------:R-:W-:Y:S02]  /*1f30*/  LOP3.LUT R13, R0, 0x38, R11, 0xf8, !PT ;  /* 0x00000038000d7812 */ /* 0x000fe400078ef80b */
[----:B------:R-:W-:Y:S02]  /*1f40*/  LOP3.LUT R3, R3, R32, RZ, 0x3c, !PT ;  /* 0x0000002003037212 */ /* 0x000fe400078e3cff */
[----:B------:R-:W-:Y:S02]  /*1f50*/  SHF.R.S32.HI R4, RZ, 0x6, R4 ;  /* 0x00000006ff047819 */ /* 0x000fe40000011404 */
[----:B------:R-:W-:-:S02]  /*1f60*/  LOP3.LUT R13, R13, R138, RZ, 0x3c, !PT ;  /* 0x0000008a0d0d7212 */ /* 0x000fc400078e3cff */
[----:B------:R-:W-:Y:S02]  /*1f70*/  ISETP.GE.AND P0, PT, R19, UR4, PT ;  /* 0x0000000413007c0c */ /* 0x000fe4000bf06270 */
[----:B------:R-:W-:Y:S01]  /*1f80*/  LOP3.LUT R7, R33, 0x38, R21, 0xf8, !PT ;  /* 0x0000003821077812 */ /* 0x000fe200078ef815 */
[----:B-----5:R-:W-:Y:S01]  /*1f90*/  IMAD.WIDE.U32 R102, R135, R98, R102 ;  /* 0x0000006287667225 */ /* 0x020fe200078e0066 */
[C-C-:B------:R-:W-:Y:S02]  /*1fa0*/  SHF.L.U64.HI R106, R92.reuse, 0x5, R93.reuse ;  /* 0x000000055c6a7819 */ /* 0x140fe4000001025d */
[----:B------:R-:W-:Y:S01]  /*1fb0*/  LOP3.LUT R8, R7, R28, RZ, 0x3c, !PT ;  /* 0x0000001c07087212 */ /* 0x000fe200078e3cff */
[----:B------:R-:W-:Y:S01]  /*1fc0*/  IMAD R7, R93, 0x50, RZ ;  /* 0x000000505d077824 */ /* 0x000fe200078e02ff */
[C---:B------:R-:W-:Y:S01]  /*1fd0*/  SHF.L.U64.HI R110, R92.reuse, 0x6, R93 ;  /* 0x000000065c6e7819 */ /* 0x040fe2000001025d */
[----:B------:R-:W-:Y:S01]  /*1fe0*/  IMAD.SHL.U32 R107, R92, 0x20, RZ ;  /* 0x000000205c6b7824 */ /* 0x000fe200078e00ff */
[--C-:B------:R-:W-:Y:S01]  /*1ff0*/  SHF.L.U64.HI R104, R98, 0x5, R99.reuse ;  /* 0x0000000562687819 */ /* 0x100fe20000010263 */
[----:B------:R-:W-:Y:S01]  /*2000*/  IMAD.SHL.U32 R111, R92, 0x40, RZ ;  /* 0x000000405c6f7824 */ /* 0x000fe200078e00ff */
[C---:B------:R-:W-:Y:S01]  /*2010*/  SHF.L.U64.HI R108, R98.reuse, 0x6, R99 ;  /* 0x00000006626c7819 */ /* 0x040fe20000010263 */
[----:B------:R-:W-:Y:S01]  /*2020*/  IMAD.WIDE.U32 R96, R135, R92, R96 ;  /* 0x0000005c87607225 */ /* 0x000fe200078e0060 */
[----:B------:R-:W-:-:S03]  /*2030*/  SHF.L.U32 R105, R98, 0x5, RZ ;  /* 0x0000000562697819 */ /* 0x000fc600000006ff */
[----:B------:R-:W-:Y:S01]  /*2040*/  IMAD.WIDE.U32 R94, R135, R92, R94 ;  /* 0x0000005c875e7225 */ /* 0x000fe200078e005e */
[----:B------:R-:W-:-:S03]  /*2050*/  LOP3.LUT R10, R11, 0xfffffff8, RZ, 0xc0, !PT ;  /* 0xfffffff80b0a7812 */ /* 0x000fc600078ec0ff */
[----:B------:R-:W-:Y:S02]  /*2060*/  IMAD R121, R99, 0x50, RZ ;  /* 0x0000005063797824 */ /* 0x000fe400078e02ff */
[----:B------:R-:W-:Y:S02]  /*2070*/  IMAD.SHL.U32 R109, R98, 0x40, RZ ;  /* 0x00000040626d7824 */ /* 0x000fe400078e00ff */
[----:B------:R-:W-:Y:S01]  /*2080*/  IMAD.WIDE.U32 R100, R135, R98, R100 ;  /* 0x0000006287647225 */ /* 0x000fe200078e0064 */
[----:B0-----:R-:W-:-:S03]  /*2090*/  LEA.HI R141, R141, 0x8, RZ, 0x19 ;  /* 0x000000088d8d7811 */ /* 0x001fc600078fc8ff */
[----:B------:R-:W-:Y:S01]  /*20a0*/  IMAD.IADD R118, R118, 0x1, R25 ;  /* 0x0000000176767824 */ /* 0x000fe200078e0219 */
[----:B------:R-:W-:Y:S01]  /*20b0*/  SHF.L.U32 R115, R115, 0x1, RZ ;  /* 0x0000000173737819 */ /* 0x000fe200000006ff */
[----:B------:R-:W-:Y:S01]  /*20c0*/  IMAD R112, R15, 0x20, R220 ;  /* 0x000000200f707824 */ /* 0x000fe200078e02dc */
[----:B------:R-:W-:Y:S01]  /*20d0*/  SHF.R.S32.HI R28, RZ, 0x1f, R10 ;  /* 0x0000001fff1c7819 */ /* 0x000fe2000001140a */
[C---:B--2---:R-:W-:Y:S02]  /*20e0*/  IMAD R132, R6.reuse, 0x1400, R29 ;  /* 0x0000140006847824 */ /* 0x044fe400078e021d */
[----:B---3--:R-:W-:Y:S02]  /*20f0*/  IMAD R134, R6, 0x1400, R31 ;  /* 0x0000140006867824 */ /* 0x008fe400078e021f */
[----:B------:R-:W-:Y:S01]  /*2100*/  IMAD.IADD R132, R132, 0x1, R9 ;  /* 0x0000000184847824 */ /* 0x000fe200078e0209 */
[----:B------:R-:W-:Y:S01]  /*2110*/  LOP3.LUT R9, R0, 0x38, R21, 0xf8, !PT ;  /* 0x0000003800097812 */ /* 0x000fe200078ef815 */
[----:B----4-:R-:W-:-:S02]  /*2120*/  IMAD R130, R6, 0x1400, R20 ;  /* 0x0000140006827824 */ /* 0x010fc400078e0214 */
[----:B------:R-:W-:Y:S01]  /*2130*/  IMAD.IADD R134, R134, 0x1, R3 ;  /* 0x0000000186867824 */ /* 0x000fe200078e0203 */
[----:B------:R-:W-:Y:S01]  /*2140*/  LOP3.LUT R3, R228, 0x38, R21, 0xf8, !PT ;  /* 0x00000038e4037812 */ /* 0x000fe200078ef815 */
[----:B------:R-:W-:Y:S01]  /*2150*/  IMAD R133, R4, 0x1400, R31 ;  /* 0x0000140004857824 */ /* 0x000fe200078e021f */
[----:B------:R-:W-:Y:S01]  /*2160*/  IADD3 R130, R130, R13, RZ ;  /* 0x0000000d82827210 */ /* 0x000fe20007ffe0ff */
[C---:B------:R-:W-:Y:S02]  /*2170*/  IMAD R131, R4.reuse, 0x1400, R29 ;  /* 0x0000140004837824 */ /* 0x040fe400078e021d */
[----:B------:R-:W-:Y:S01]  /*2180*/  IMAD R123, R4, 0x1400, R20 ;  /* 0x00001400047b7824 */ /* 0x000fe200078e0214 */
[----:B------:R-:W-:Y:S02]  /*2190*/  LOP3.LUT R4, R9, R138, RZ, 0x3c, !PT ;  /* 0x0000008a09047212 */ /* 0x000fe400078e3cff */
[----:B------:R-:W-:Y:S02]  /*21a0*/  SHF.R.S32.HI R13, RZ, 0x1f, R135 ;  /* 0x0000001fff0d7819 */ /* 0x000fe40000011487 */
[----:B------:R-:W-:Y:S01]  /*21b0*/  LOP3.LUT R6, R3, R32, RZ, 0x3c, !PT ;  /* 0x0000002003067212 */ /* 0x000fe200078e3cff */
[----:B------:R-:W-:-:S02]  /*21c0*/  IMAD.IADD R123, R123, 0x1, R4 ;  /* 0x000000017b7b7824 */ /* 0x000fc400078e0204 */
[----:B------:R-:W-:Y:S02]  /*21d0*/  IMAD R4, R13, R92, RZ ;  /* 0x0000005c0d047224 */ /* 0x000fe400078e02ff */
[----:B------:R-:W-:Y:S02]  /*21e0*/  IMAD.IADD R133, R133, 0x1, R6 ;  /* 0x0000000185857824 */ /* 0x000fe400078e0206 */
[----:B------:R-:W-:Y:S02]  /*21f0*/  IMAD R6, R13, R98, RZ ;  /* 0x000000620d067224 */ /* 0x000fe400078e02ff */
[C---:B------:R-:W-:Y:S01]  /*2200*/  IMAD R13, R135.reuse, R93, R4 ;  /* 0x0000005d870d7224 */ /* 0x040fe200078e0204 */
[----:B------:R-:W-:Y:S01]  /*2210*/  SEL R4, RZ, 0x8, P0 ;  /* 0x00000008ff047807 */ /* 0x000fe20000000000 */
[----:B------:R-:W-:Y:S01]  /*2220*/  IMAD R9, R135, R99, R6 ;  /* 0x0000006387097224 */ /* 0x000fe200078e0206 */
[----:B------:R-:W-:Y:S01]  /*2230*/  SHF.R.S32.HI R20, RZ, 0x3, R21 ;  /* 0x00000003ff147819 */ /* 0x000fe20000011415 */
[----:B------:R-:W-:Y:S01]  /*2240*/  IMAD.WIDE.U32 R92, R92, 0x50, RZ ;  /* 0x000000505c5c7825 */ /* 0x000fe200078e00ff */
[----:B------:R-:W-:-:S02]  /*2250*/  LOP3.LUT R27, R5, R4, RZ, 0xfc, !PT ;  /* 0x00000004051b7212 */ /* 0x000fc400078efcff */
[----:B------:R-:W-:Y:S01]  /*2260*/  LOP3.LUT R21, R21, 0xfffffff8, RZ, 0xc0, !PT ;  /* 0xfffffff815157812 */ /* 0x000fe200078ec0ff */
[----:B------:R-:W-:Y:S01]  /*2270*/  IMAD.WIDE.U32 R98, R98, 0x50, RZ ;  /* 0x0000005062627825 */ /* 0x000fe200078e00ff */
[----:B------:R-:W-:Y:S02]  /*2280*/  LOP3.LUT R4, R5, 0x1, RZ, 0xc0, !PT ;  /* 0x0000000105047812 */ /* 0x000fe400078ec0ff */
[----:B------:R-:W-:Y:S01]  /*2290*/  IADD3 R5, R103, R9, RZ ;  /* 0x0000000967057210 */ /* 0x000fe20007ffe0ff */
[----:B------:R-:W-:Y:S01]  /*22a0*/  IMAD.IADD R131, R131, 0x1, R8 ;  /* 0x0000000183837824 */ /* 0x000fe200078e0208 */
[----:B------:R-:W-:Y:S01]  /*22b0*/  LOP3.LUT R25, R27, 0x2, RZ, 0xc0, !PT ;  /* 0x000000021b197812 */ /* 0x000fe200078ec0ff */
[----:B------:R-:W-:Y:S01]  /*22c0*/  IMAD.IADD R122, R93, 0x1, R7 ;  /* 0x000000015d7a7824 */ /* 0x000fe200078e0207 */
[----:B------:R-:W-:Y:S01]  /*22d0*/  LOP3.LUT R26, R27, 0x4, RZ, 0xc0, !PT ;  /* 0x000000041b1a7812 */ /* 0x000fe200078ec0ff */
[----:B------:R-:W-:Y:S01]  /*22e0*/  IMAD.IADD R6, R9, 0x1, R101 ;  /* 0x0000000109067824 */ /* 0x000fe200078e0265 */
[----:B------:R-:W-:Y:S01]  /*22f0*/  SHF.R.S32.HI R3, RZ, 0x1f, R30 ;  /* 0x0000001fff037819 */ /* 0x000fe2000001141e */
[----:B------:R-:W-:Y:S01]  /*2300*/  IMAD.IADD R121, R99, 0x1, R121 ;  /* 0x0000000163797824 */ /* 0x000fe200078e0279 */
[----:B------:R-:W-:Y:S01]  /*2310*/  SHF.R.S32.HI R9, RZ, 0x3, R11 ;  /* 0x00000003ff097819 */ /* 0x000fe2000001140b */
[----:B------:R-:W-:Y:S01]  /*2320*/  IMAD.IADD R7, R97, 0x1, R13 ;  /* 0x0000000161077824 */ /* 0x000fe200078e020d */
[----:B------:R-:W-:Y:S01]  /*2330*/  LOP3.LUT R27, R27, 0x8, RZ, 0xc0, !PT ;  /* 0x000000081b1b7812 */ /* 0x000fe200078ec0ff */
[----:B------:R-:W-:Y:S01]  /*2340*/  IMAD.IADD R8, R13, 0x1, R95 ;  /* 0x000000010d087824 */ /* 0x000fe200078e025f */
[----:B------:R-:W-:-:S02]  /*2350*/  SHF.R.S32.HI R117, RZ, 0x1f, R91 ;  /* 0x0000001fff757819 */ /* 0x000fc4000001145b */
[----:B------:R-:W-:-:S07]  /*2360*/  SHF.R.S32.HI R29, RZ, 0x1f, R21 ;  /* 0x0000001fff1d7819 */ /* 0x000fce0000011415 */
.L_x_2808:
[----:B--2---:R-:W2:Y:S01]  /*2370*/  LDL R34, [R1+0x50] ;  /* 0x0000500001227983 */ /* 0x004ea20000100800 */
[----:B------:R-:W0:Y:S01]  /*2380*/  LDC R84, c[0x0][0x430] ;  /* 0x00010c00ff547b82 */ /* 0x000e220000000800 */
[----:B------:R-:W-:Y:S02]  /*2390*/  IADD3 R24, R24, -0x1, RZ ;  /* 0xffffffff18187810 */ /* 0x000fe40007ffe0ff */
[----:B------:R-:W-:-:S03]  /*23a0*/  SHF.R.U32.HI R36, RZ, 0x3, R228 ;  /* 0x00000003ff247819 */ /* 0x000fc600000116e4 */
[----:B------:R-:W-:Y:S02]  /*23b0*/  IMAD R11, R24, 0x50, R112 ;  /* 0x00000050180b7824 */ /* 0x000fe400078e0270 */
[----:B------:R-:W1:Y:S02]  /*23c0*/  LDC R114, c[0x0][0x3f4] ;  /* 0x0000fd00ff727b82 */ /* 0x000e640000000800 */
[----:B------:R-:W-:Y:S01]  /*23d0*/  IMAD.IADD R35, R118, 0x1, R11 ;  /* 0x0000000176237824 */ /* 0x000fe200078e020b */
[----:B------:R-:W-:-:S03]  /*23e0*/  ISETP.GE.AND P0, PT, R11, R2, PT ;  /* 0x000000020b00720c */ /* 0x000fc60003f06270 */
[----:B------:R-:W-:Y:S01]  /*23f0*/  IMAD.MOV.U32 R11, RZ, RZ, R35 ;  /* 0x000000ffff0b7224 */ /* 0x000fe200078e0023 */
[----:B------:R-:W-:Y:S02]  /*2400*/  ISETP.GT.OR P0, PT, R112, 0x4f, P0 ;  /* 0x0000004f7000780c */ /* 0x000fe40000704670 */
[----:B0-----:R-:W-:-:S11]  /*2410*/  ISETP.NE.AND P3, PT, R84, 0x1, PT ;  /* 0x000000015400780c */ /* 0x001fd60003f65270 */
        /* <DEDUP_REMOVED lines=10> */
[----:B------:R-:W-:-:S05]  /*24c0*/  @!P0 IMAD.WIDE.U32 R14, R91, R32, R14 ;  /* 0x000000205b0e8225 */ /* 0x000fca00078e000e */
[----:B------:R-:W-:Y:S01]  /*24d0*/  @!P0 IADD3 R15, R15, R31, RZ ;  /* 0x0000001f0f0f8210 */ /* 0x000fe20007ffe0ff */
[----:B------:R-:W-:Y:S01]  /*24e0*/  IMAD.MOV.U32 R31, RZ, RZ, RZ ;  /* 0x000000ffff1f7224 */ /* 0x000fe200078e00ff */
[----:B---3--:R-:W-:-:S04]  /*24f0*/  @!P0 LEA R12, P3, R14, R12, 0x2 ;  /* 0x0000000c0e0c8211 */ /* 0x008fc800078610ff */
[----:B------:R-:W-:Y:S02]  /*2500*/  @!P0 LEA.HI.X R13, R14, R13, R15, 0x2, P3 ;  /* 0x0000000d0e0d8211 */ /* 0x000fe400018f140f */
[----:B------:R-:W-:-:S03]  /*2510*/  LOP3.LUT R14, R228, 0x38, R16, 0xf8, !PT ;  /* 0x00000038e40e7812 */ /* 0x000fc600078ef810 */
[----:B------:R0:W5:Y:S01]  /*2520*/  @!P0 LDG.E R31, desc[UR60][R12.64] ;  /* 0x0000003c0c1f8981 */ /* 0x000162000c1e1900 */
[----:B------:R-:W-:Y:S01]  /*2530*/  ISETP.GE.AND P0, PT, R114, 0x1, PT ;  /* 0x000000017200780c */ /* 0x000fe20003f06270 */
[----:B------:R-:W-:Y:S01]  /*2540*/  IMAD.MOV R11, RZ, RZ, -R11 ;  /* 0x000000ffff0b7224 */ /* 0x000fe200078e0a0b */
[----:B------:R-:W-:Y:S01]  /*2550*/  ISETP.GT.AND P3, PT, R24, R116, PT ;  /* 0x000000741800720c */ /* 0x000fe20003f64270 */
[----:B------:R-:W-:Y:S05]  /*2560*/  YIELD ;  /* 0x0000000000007946 */ /* 0x000fea0003800000 */
[----:B------:R-:W-:Y:S01]  /*2570*/  BSSY B0, `(.L_x_2692) ;  /* 0x00007b9000007945 */ /* 0x000fe20003800000 */
[----:B------:R-:W-:Y:S01]  /*2580*/  IMAD R84, R84, R11, R35 ;  /* 0x0000000b54547224 */ /* 0x000fe200078e0223 */
[----:B------:R-:W-:-:S02]  /*2590*/  P2R R113, PR, RZ, 0x8 ;  /* 0x00000008ff717803 */ /* 0x000fc40000000000 */
[----:B--2---:R-:W-:-:S05]  /*25a0*/  LOP3.LUT R85, R34, R14, R36, 0xf6, !PT ;  /* 0x0000000e22557212 */ /* 0x004fca00078ef624 */
[----:B------:R-:W-:-:S04]  /*25b0*/  IMAD R85, R212, 0x5000, R85 ;  /* 0x00005000d4557824 */ /* 0x000fc800078e0255 */
        /* <DEDUP_REMOVED lines=53> */
[----:B------:R-:W-:Y:S01]  /*2910*/  ISETP.GE.AND P5, PT, R214, R114, PT ;  /* 0x00000072d600720c */ /* 0x000fe20003fa6270 */
[----:B------:R-:W-:Y:S01]  /*2920*/  IMAD.X R34, R11, 0x1, R5, P0 ;  /* 0x000000010b227824 */ /* 0x000fe200000e0605 */
[----:B------:R-:W-:Y:S01]  /*2930*/  LEA R32, P0, R33, UR4, 0x1 ;  /* 0x0000000421207c11 */ /* 0x000fe2000f8008ff */
[----:B------:R-:W-:Y:S01]  /*2940*/  IMAD.X R36, R80, 0x1, R7, P4 ;  /* 0x0000000150247824 */ /* 0x000fe200020e0607 */
[----:B------:R-:W-:-:S02]  /*2950*/  CS2R R78, SRZ ;  /* 0x00000000004e7805 */ /* 0x000fc4000001ff00 */
[-C--:B------:R-:W-:Y:S02]  /*2960*/  ISETP.GE.AND P4, PT, R222, R114.reuse, PT ;  /* 0x00000072de00720c */ /* 0x080fe40003f86270 */
[----:B------:R-:W-:Y:S01]  /*2970*/  LEA.HI.X R33, R33, UR5, R34, 0x1, P0 ;  /* 0x0000000521217c11 */ /* 0x000fe200080f0c22 */
[----:B------:R-:W-:Y:S02]  /*2980*/  ULDC.64 UR4, c[0x0][0x400] ;  /* 0x0001000000047ab9 */ /* 0x000fe40000000a00 */
[C---:B------:R-:W-:Y:S02]  /*2990*/  LEA R34, P0, R35.reuse, UR4, 0x1 ;  /* 0x0000000423227c11 */ /* 0x040fe4000f8008ff */
[----:B------:R0:W5:Y:S02]  /*29a0*/  @!P5 LDG.E.64 R76, desc[UR60][R32.64] ;  /* 0x0000003c204cd981 */ /* 0x000164000c1e1b00 */
[----:B------:R-:W-:Y:S02]  /*29b0*/  LEA.HI.X R35, R35, UR5, R36, 0x1, P0 ;  /* 0x0000000523237c11 */ /* 0x000fe400080f0c24 */
        /* <DEDUP_REMOVED lines=15> */
.L_x_2696:
[----:B------:R-:W-:Y:S05]  /*2ab0*/  BSYNC B1 ;  /* 0x0000000000017941 */ /* 0x000fea0003800000 */
.L_x_2695:
[----:B0----5:R-:W-:Y:S01]  /*2ac0*/  IMAD.MOV.U32 R33, RZ, RZ, R65 ;  /* 0x000000ffff217224 */ /* 0x021fe200078e0041 */
[----:B------:R-:W-:Y:S01]  /*2ad0*/  MOV R32, R64 ;  /* 0x0000004000207202 */ /* 0x000fe20000000f00 */
[----:B------:R-:W-:Y:S01]  /*2ae0*/  IMAD.MOV.U32 R34, RZ, RZ, R68 ;  /* 0x000000ffff227224 */ /* 0x000fe200078e0044 */
[----:B------:R-:W-:Y:S01]  /*2af0*/  ISETP.GE.AND P4, PT, R37, R88, PT ;  /* 0x000000582500720c */ /* 0x000fe20003f86270 */
[----:B------:R-:W-:Y:S01]  /*2b00*/  IMAD.MOV.U32 R35, RZ, RZ, R69 ;  /* 0x000000ffff237224 */ /* 0x000fe200078e0045 */
[----:B------:R-:W-:Y:S01]  /*2b10*/  PRMT R146, R32, 0x5410, R33 ;  /* 0x0000541020927816 */ /* 0x000fe20000000021 */
[----:B------:R-:W-:Y:S01]  /*2b20*/  IMAD.MOV.U32 R33, RZ, RZ, R73 ;  /* 0x000000ffff217224 */ /* 0x000fe200078e0049 */
[----:B------:R-:W-:Y:S01]  /*2b30*/  MOV R32, R72 ;  /* 0x0000004800207202 */ /* 0x000fe20000000f00 */
[----:B------:R-:W-:Y:S01]  /*2b40*/  BSSY B1, `(.L_x_2697) ;  /* 0x0000039000017945 */ /* 0x000fe20003800000 */
        /* <DEDUP_REMOVED lines=12> */
[----:B------:R-:W-:Y:S01]  /*2c10*/  PRMT R147, R32, 0x7610, R147 ;  /* 0x0000761020937816 */ /* 0x000fe20000000093 */
[----:B------:R-:W-:Y:S01]  /*2c20*/  IMAD.MOV.U32 R33, RZ, RZ, R75 ;  /* 0x000000ffff217224 */ /* 0x000fe200078e004b */
[----:B------:R-:W-:Y:S02]  /*2c30*/  MOV R32, R74 ;  /* 0x0000004a00207202 */ /* 0x000fe40000000f00 */
[----:B------:R-:W-:-:S02]  /*2c40*/  CS2R R60, SRZ ;  /* 0x00000000003c7805 */ /* 0x000fc4000001ff00 */
[----:B------:R-:W-:Y:S01]  /*2c50*/  PRMT R160, R34, 0x5410, R35 ;  /* 0x0000541022a07816 */ /* 0x000fe20000000023 */
[----:B------:R-:W-:Y:S01]  /*2c60*/  IMAD.MOV.U32 R34, RZ, RZ, R78 ;  /* 0x000000ffff227224 */ /* 0x000fe200078e004e */
[----:B------:R-:W-:Y:S01]  /*2c70*/  PRMT R161, R32, 0x5410, R33 ;  /* 0x0000541020a17816 */ /* 0x000fe20000000021 */
[----:B------:R-:W-:Y:S01]  /*2c80*/  IMAD.MOV.U32 R35, RZ, RZ, R79 ;  /* 0x000000ffff237224 */ /* 0x000fe200078e004f */
[----:B------:R-:W-:Y:S02]  /*2c90*/  CS2R R50, SRZ ;  /* 0x0000000000327805 */ /* 0x000fe4000001ff00 */
[----:B------:R-:W-:Y:S02]  /*2ca0*/  CS2R R54, SRZ ;  /* 0x0000000000367805 */ /* 0x000fe4000001ff00 */
[----:B------:R-:W-:Y:S02]  /*2cb0*/  CS2R R58, SRZ ;  /* 0x00000000003a7805 */ /* 0x000fe4000001ff00 */
[----:B------:R-:W-:-:S02]  /*2cc0*/  CS2R R62, SRZ ;  /* 0x00000000003e7805 */ /* 0x000fc4000001ff00 */
        /* <DEDUP_REMOVED lines=32> */
.L_x_2698:
[----:B------:R-:W-:Y:S05]  /*2ed0*/  BSYNC B1 ;  /* 0x0000000000017941 */ /* 0x000fea0003800000 */
.L_x_2697:
        /* <DEDUP_REMOVED lines=43> */
.L_x_2700:
[----:B------:R-:W-:Y:S05]  /*3190*/  BSYNC B1 ;  /* 0x0000000000017941 */ /* 0x000fea0003800000 */
.L_x_2699:
[----:B------:R-:W2:Y:S01]  /*31a0*/  LDL R11, [R1+0x5c] ;  /* 0x00005c00010b7983 */ /* 0x000ea20000100800 */
[----:B0-----:R-:W-:Y:S01]  /*31b0*/  IMAD.MOV.U32 R12, RZ, RZ, R52 ;  /* 0x000000ffff0c7224 */ /* 0x001fe200078e0034 */
[----:B------:R-:W-:Y:S01]  /*31c0*/  PRMT R143, R143, 0x5410, R81 ;  /* 0x000054108f8f7816 */ /* 0x000fe20000000051 */
[----:B------:R-:W-:Y:S01]  /*31d0*/  IMAD.MOV.U32 R14, RZ, RZ, R56 ;  /* 0x000000ffff0e7224 */ /* 0x000fe200078e0038 */
[----:B------:R-:W-:-:S04]  /*31e0*/  MOV R13, R53 ;  /* 0x00000035000d7202 */ /* 0x000fc80000000f00 */
[----:B------:R-:W-:Y:S01]  /*31f0*/  PRMT R144, R12, 0x5410, R13 ;  /* 0x000054100c907816 */ /* 0x000fe2000000000d */
[----:B------:R-:W-:Y:S01]  /*3200*/  IMAD.MOV.U32 R12, RZ, RZ, R60 ;  /* 0x000000ffff0c7224 */ /* 0x000fe200078e003c */
[----:B------:R-:W-:Y:S01]  /*3210*/  PRMT R147, R147, 0x5410, R14 ;  /* 0x0000541093937816 */ /* 0x000fe2000000000e */
[----:B------:R-:W-:Y:S01]  /*3220*/  IMAD.MOV.U32 R14, RZ, RZ, R50 ;  /* 0x000000ffff0e7224 */ /* 0x000fe200078e0032 */
[----:B------:R-:W-:Y:S02]  /*3230*/  MOV R13, R61 ;  /* 0x0000003d000d7202 */ /* 0x000fe40000000f00 */
[----:B------:R-:W-:Y:S01]  /*3240*/  PRMT R149, R149, 0x5410, R12 ;  /* 0x0000541095957816 */ /* 0x000fe2000000000c */
[----:B------:R-:W-:Y:S01]  /*3250*/  IMAD.MOV.U32 R12, RZ, RZ, R54 ;  /* 0x000000ffff0c7224 */ /* 0x000fe200078e0036 */
[----:B------:R-:W-:Y:S02]  /*3260*/  PRMT R150, R13, 0x7610, R150 ;  /* 0x000076100d967816 */ /* 0x000fe40000000096 */
[----:B------:R-:W-:Y:S01]  /*3270*/  PRMT R142, R142, 0x5410, R14 ;  /* 0x000054108e8e7816 */ /* 0x000fe2000000000e */
[----:B------:R-:W-:Y:S01]  /*3280*/  IMAD.MOV.U32 R14, RZ, RZ, R58 ;  /* 0x000000ffff0e7224 */ /* 0x000fe200078e003a */
[----:B------:R-:W-:-:S04]  /*3290*/  MOV R13, R55 ;  /* 0x00000037000d7202 */ /* 0x000fc80000000f00 */
[----:B------:R-:W-:Y:S01]  /*32a0*/  PRMT R145, R12, 0x5410, R13 ;  /* 0x000054100c917816 */ /* 0x000fe2000000000d */
[----:B------:R-:W-:Y:S01]  /*32b0*/  IMAD.MOV.U32 R12, RZ, RZ, R62 ;  /* 0x000000ffff0c7224 */ /* 0x000fe200078e003e */
[----:B------:R-:W-:-:S04]  /*32c0*/  MOV R13, R63 ;  /* 0x0000003f000d7202 */ /* 0x000fc80000000f00 */
[----:B------:R-:W-:Y:S01]  /*32d0*/  PRMT R150, R150, 0x5410, R12 ;  /* 0x0000541096967816 */ /* 0x000fe2000000000c */
[----:B-----5:R-:W-:Y:S01]  /*32e0*/  IMAD.MOV.U32 R12, RZ, RZ, R36 ;  /* 0x000000ffff0c7224 */ /* 0x020fe200078e0024 */
[----:B------:R-:W-:Y:S02]  /*32f0*/  PRMT R151, R13, 0x7610, R151 ;  /* 0x000076100d977816 */ /* 0x000fe40000000097 */
[----:B------:R-:W-:-:S04]  /*3300*/  MOV R13, R37 ;  /* 0x00000025000d7202 */ /* 0x000fc80000000f00 */
[----:B------:R-:W-:Y:S01]  /*3310*/  PRMT R127, R13, 0x5410, R12 ;  /* 0x000054100d7f7816 */ /* 0x000fe2000000000c */
[----:B------:R-:W-:Y:S01]  /*3320*/  IMAD.MOV.U32 R12, RZ, RZ, R44 ;  /* 0x000000ffff0c7224 */ /* 0x000fe200078e002c */
[----:B------:R-:W-:-:S04]  /*3330*/  MOV R13, R45 ;  /* 0x0000002d000d7202 */ /* 0x000fc80000000f00 */
[----:B------:R-:W-:Y:S01]  /*3340*/  PRMT R136, R12, 0x5410, R13 ;  /* 0x000054100c887816 */ /* 0x000fe2000000000d */
[----:B------:R-:W-:Y:S01]  /*3350*/  IMAD.MOV.U32 R12, RZ, RZ, R38 ;  /* 0x000000ffff0c7224 */ /* 0x000fe200078e0026 */
[----:B------:R-:W-:-:S04]  /*3360*/  MOV R13, R39 ;  /* 0x00000027000d7202 */ /* 0x000fc80000000f00 */
[----:B------:R-:W-:Y:S01]  /*3370*/  PRMT R126, R13, 0x5410, R12 ;  /* 0x000054100d7e7816 */ /* 0x000fe2000000000c */
[----:B------:R-:W-:Y:S02]  /*3380*/  IMAD.MOV.U32 R12, RZ, RZ, R43 ;  /* 0x000000ffff0c7224 */ /* 0x000fe400078e002b */
[----:B------:R-:W-:Y:S01]  /*3390*/  IMAD.MOV.U32 R13, RZ, RZ, R46 ;  /* 0x000000ffff0d7224 */ /* 0x000fe200078e002e */
[----:B--2---:R-:W-:Y:S01]  /*33a0*/  R2UR UR4, R11 ;  /* 0x000000000b0472ca */ /* 0x004fe200000e0000 */
[----:B------:R-:W-:-:S05]  /*33b0*/  IMAD.MOV.U32 R11, RZ, RZ, R49 ;  /* 0x000000ffff0b7224 */ /* 0x000fca00078e0031 */
[----:B------:R-:W-:Y:S01]  /*33c0*/  PRMT R143, R11, 0x7610, R143 ;  /* 0x000076100b8f7816 */ /* 0x000fe2000000008f */
[----:B------:R-:W-:-:S05]  /*33d0*/  IMAD.MOV.U32 R11, RZ, RZ, R57 ;  /* 0x000000ffff0b7224 */ /* 0x000fca00078e0039 */
[----:B------:R-:W-:Y:S01]  /*33e0*/  PRMT R148, R11, 0x7610, R148 ;  /* 0x000076100b947816 */ /* 0x000fe20000000094 */
[----:B------:R-:W-:Y:S01]  /*33f0*/  IMAD.MOV.U32 R11, RZ, RZ, R51 ;  /* 0x000000ffff0b7224 */ /* 0x000fe200078e0033 */
[----:B------:R-:W-:Y:S02]  /*3400*/  UISETP.NE.AND UP0, UPT, UR4, 0x3, UPT ;  /* 0x000000030400788c */ /* 0x000fe4000bf05270 */
[----:B------:R-:W-:Y:S01]  /*3410*/  PRMT R148, R148, 0x5410, R14 ;  /* 0x0000541094947816 */ /* 0x000fe2000000000e */
[----:B------:R-:W-:Y:S01]  /*3420*/  IMAD.MOV.U32 R14, RZ, RZ, R32 ;  /* 0x000000ffff0e7224 */ /* 0x000fe200078e0020 */
[----:B------:R-:W-:Y:S01]  /*3430*/  PRMT R142, R11, 0x7610, R142 ;  /* 0x000076100b8e7816 */ /* 0x000fe2000000008e */
[----:B------:R-:W-:Y:S01]  /*3440*/  IMAD.MOV.U32 R11, RZ, RZ, R59 ;  /* 0x000000ffff0b7224 */ /* 0x000fe200078e003b */
[----:B------:R-:W-:Y:S02]  /*3450*/  PLOP3.LUT P0, PT, PT, PT, UP0, 0x80, 0x0 ;  /* 0x000000000000781c */ /* 0x000fe40003f0f008 */
[----:B------:R-:W-:Y:S01]  /*3460*/  PRMT R125, R125, 0x5410, R14 ;  /* 0x000054107d7d7816 */ /* 0x000fe2000000000e */
[----:B------:R-:W-:Y:S01]  /*3470*/  IMAD.MOV.U32 R14, RZ, RZ, R40 ;  /* 0x000000ffff0e7224 */ /* 0x000fe200078e0028 */
[----:B------:R-:W-:Y:S01]  /*3480*/  PRMT R149, R11, 0x7610, R149 ;  /* 0x000076100b957816 */ /* 0x000fe20000000095 */
[----:B------:R-:W-:-:S03]  /*3490*/  IMAD.MOV.U32 R11, RZ, RZ, R33 ;  /* 0x000000ffff0b7224 */ /* 0x000fc600078e0021 */
[----:B------:R-:W-:Y:S01]  /*34a0*/  PRMT R129, R129, 0x5410, R14 ;  /* 0x0000541081817816 */ /* 0x000fe2000000000e */
[----:B------:R-:W-:Y:S01]  /*34b0*/  IMAD.MOV.U32 R14, RZ, RZ, R34 ;  /* 0x000000ffff0e7224 */ /* 0x000fe200078e0022 */
[----:B------:R-:W-:Y:S01]  /*34c0*/  PRMT R125, R11, 0x7610, R125 ;  /* 0x000076100b7d7816 */ /* 0x000fe2000000007d */
[----:B------:R-:W-:-:S03]  /*34d0*/  IMAD.MOV.U32 R11, RZ, RZ, R41 ;  /* 0x000000ffff0b7224 */ /* 0x000fc600078e0029 */
[----:B------:R-:W-:Y:S02]  /*34e0*/  PRMT R124, R124, 0x5410, R14 ;  /* 0x000054107c7c7816 */ /* 0x000fe4000000000e */
[----:B------:R-:W-:Y:S01]  /*34f0*/  PRMT R129, R11, 0x7610, R129 ;  /* 0x000076100b817816 */ /* 0x000fe20000000081 */
[----:B------:R-:W-:Y:S01]  /*3500*/  IMAD.MOV.U32 R11, RZ, RZ, R35 ;  /* 0x000000ffff0b7224 */ /* 0x000fe200078e0023 */
[----:B------:R-:W-:-:S04]  /*3510*/  MOV R14, R47 ;  /* 0x0000002f000e7202 */ /* 0x000fc80000000f00 */
[----:B------:R-:W-:Y:S01]  /*3520*/  PRMT R124, R11, 0x7610, R124 ;  /* 0x000076100b7c7816 */ /* 0x000fe2000000007c */
[----:B------:R-:W-:Y:S01]  /*3530*/  IMAD.MOV.U32 R11, RZ, RZ, R42 ;  /* 0x000000ffff0b7224 */ /* 0x000fe200078e002a */
[----:B------:R-:W-:-:S04]  /*3540*/  PRMT R137, R13, 0x5410, R14 ;  /* 0x000054100d897816 */ /* 0x000fc8000000000e */
[----:B------:R-:W-:Y:S01]  /*3550*/  PRMT R128, R12, 0x5410, R11 ;  /* 0x000054100c807816 */ /* 0x000fe2000000000b */
[----:B------:R-:W-:Y:S06]  /*3560*/  @!P0 BRA `(.L_x_2701) ;  /* 0x0000000000048947 */ /* 0x000fec0003800000 */
[----:B------:R-:W-:Y:S01]  /*3570*/  BPT.TRAP 0x1 ;  /* 0x000000040000795c */ /* 0x000fe20000300000 */
.L_x_2701:
[----:B------:R-:W-:Y:S01]  /*3580*/  IMAD R89, R212, 0x8, R22 ;  /* 0x00000008d4597824 */ /* 0x000fe200078e0216 */
[----:B------:R-:W-:Y:S01]  /*3590*/  SHF.L.U32 R90, R227, 0x1f, RZ ;  /* 0x0000001fe35a7819 */ /* 0x000fe200000006ff */
[----:B------:R-:W-:Y:S03]  /*35a0*/  BSSY B1, `(.L_x_2702) ;  /* 0x0000003000017945 */ /* 0x000fe60003800000 */
[----:B------:R-:W0:Y:S02]  /*35b0*/  SYNCS.PHASECHK.TRANS64.TRYWAIT P6, [R89+URZ+0x38890], R90 ;  /* 0x0388905a590075a7 */ /* 0x000e2400080c017f */
[----:B0-----:R-:W-:Y:S05]  /*35c0*/  @!P6 BRA `(.L_x_2703) ;  /* 0x000002bc0088e947 */ /* 0x001fea0003800000 */
.L_x_3086:
[----:B------:R-:W-:Y:S05]  /*35d0*/  BSYNC B1 ;  /* 0x0000000000017941 */ /* 0x000fea0003800000 */
.L_x_2702:
[----:B------:R-:W-:-:S03]  /*35e0*/  UMOV UR4, 0xffffffff ;  /* 0xffffffff00047882 */ /* 0x000fc60000000000 */
[----:B------:R-:W-:Y:S05]  /*35f0*/  BRA.DIV UR4, `(.L_x_2704) ;  /* 0x000002be04907947 */ /* 0x000fea000b800000 */
[----:B------:R1:W2:Y:S04]  /*3600*/  SHFL.IDX PT, R83, R119, RZ, 0x181f ;  /* 0x00181fff77537589 */ /* 0x0002a800000e0000 */
[----:B------:R1:W3:Y:S02]  /*3610*/  SHFL.IDX PT, R82, R120, RZ, 0x181f ;  /* 0x00181fff78527589 */ /* 0x0002e400000e0000 */
.L_x_3090:
        /* <DEDUP_REMOVED lines=12> */
[----:B0-----:R-:W-:Y:S01]  /*36e0*/  HADD2.F32 R156, -RZ, R13.H0_H0 ;  /* 0x2000000dff9c7230 */ /* 0x001fe20000004100 */
[--C-:B------:R-:W-:Y:S01]  /*36f0*/  SHF.R.U64 R78, R78, 0x10, R79.reuse ;  /* 0x000000104e4e7819 */ /* 0x100fe2000000124f */
[----:B------:R-:W-:Y:S01]  /*3700*/  HADD2.F32 R154, -RZ, R15.H0_H0 ;  /* 0x2000000fff9a7230 */ /* 0x000fe20000004100 */
[----:B------:R-:W-:Y:S02]  /*3710*/  SHF.R.U32.HI R152, RZ, 0x10, R79 ;  /* 0x00000010ff987819 */ /* 0x000fe4000001164f */
[----:B------:R-:W-:Y:S01]  /*3720*/  SHF.R.U32.HI R76, RZ, 0x10, R77 ;  /* 0x00000010ff4c7819 */ /* 0x000fe2000001164d */
[----:B------:R-:W-:Y:S02]  /*3730*/  HADD2.F32 R77, -RZ, R11.H0_H0 ;  /* 0x2000000bff4d7230 */ /* 0x000fe40000004100 */
[----:B------:R-:W-:Y:S02]  /*3740*/  HADD2.F32 R79, -RZ, R78.H0_H0 ;  /* 0x2000004eff4f7230 */ /* 0x000fe40000004100 */
[----:B------:R-:W-:-:S02]  /*3750*/  HADD2.F32 R11, -RZ, R152.H0_H0 ;  /* 0x20000098ff0b7230 */ /* 0x000fc40000004100 */
[----:B------:R-:W-:Y:S02]  /*3760*/  HADD2.F32 R152, -RZ, R13.H1_H1 ;  /* 0x3000000dff987230 */ /* 0x000fe40000004100 */
[-C--:B------:R-:W-:Y:S01]  /*3770*/  FMUL.FTZ R155, R156, R79.reuse ;  /* 0x0000004f9c9b7220 */ /* 0x080fe20000410000 */
[----:B------:R-:W-:Y:S02]  /*3780*/  HADD2.F32 R78, -RZ, R15.H1_H1 ;  /* 0x3000000fff4e7230 */ /* 0x000fe40000004100 */
[----:B------:R-:W-:Y:S02]  /*3790*/  HADD2.F32 R15, -RZ, R76.H0_H0 ;  /* 0x2000004cff0f7230 */ /* 0x000fe40000004100 */
[----:B------:R-:W-:Y:S01]  /*37a0*/  FMUL.FTZ R153, R152, R79 ;  /* 0x0000004f98997220 */ /* 0x000fe20000410000 */
[-C--:B------:R-:W-:Y:S01]  /*37b0*/  FMUL.FTZ R79, R154, R11.reuse ;  /* 0x0000000b9a4f7220 */ /* 0x080fe20000410000 */
[----:B------:R-:W-:Y:S01]  /*37c0*/  FMUL.FTZ R13, R78, R11 ;  /* 0x0000000b4e0d7220 */ /* 0x000fe20000410000 */
[-C--:B------:R-:W-:Y:S01]  /*37d0*/  FFMA.FTZ R76, R152, R77.reuse, R155 ;  /* 0x0000004d984c7223 */ /* 0x080fe2000001009b */
[----:B------:R-:W-:Y:S01]  /*37e0*/  FFMA.FTZ R11, R156, R77, -R153 ;  /* 0x0000004d9c0b7223 */ /* 0x000fe20000010899 */
        /* <DEDUP_REMOVED lines=24> */
.L_x_2710:
[----:B------:R-:W-:Y:S05]  /*3970*/  BSYNC B3 ;  /* 0x0000000000037941 */ /* 0x000fea0003800000 */
.L_x_2709:
[----:B0-----:R4:W-:Y:S02]  /*3980*/  ST.E.128 desc[UR60][R80.64], R12 ;  /* 0x0000000c50007985 */ /* 0x0019e4000c101d3c */
.L_x_2708:
[----:B------:R-:W-:Y:S05]  /*3990*/  BSYNC B2 ;  /* 0x0000000000027941 */ /* 0x000fea0003800000 */
.L_x_2707:
        /* <DEDUP_REMOVED lines=27> */
[----:B------:R-:W-:Y:S01]  /*3b50*/  FFMA.FTZ R78, R78, R11, R73 ;  /* 0x0000000b4e4e7223 */ /* 0x000fe20000010049 */
[----:B------:R-:W-:-:S02]  /*3b60*/  HADD2.F32 R74, -RZ, R161.H0_H0 ;  /* 0x200000a1ff4a7230 */ /* 0x000fc40000004100 */
[----:B------:R-:W-:Y:S01]  /*3b70*/  FFMA.FTZ R75, R80, R11, -R75 ;  /* 0x0000000b504b7223 */ /* 0x000fe2000001084b */
[--C-:B------:R-:W-:Y:S01]  /*3b80*/  HADD2.F32 R15, -RZ, R12.reuse.H1_H1 ;  /* 0x3000000cff0f7230 */ /* 0x100fe20000004100 */
[----:B------:R-:W-:Y:S01]  /*3b90*/  F2FP.F16.F32.PACK_AB R152, R13, R152 ;  /* 0x000000980d98723e */ /* 0x000fe200000000ff */
[----:B------:R-:W-:Y:S02]  /*3ba0*/  HADD2.F32 R73, -RZ, R12.H0_H0 ;  /* 0x2000000cff497230 */ /* 0x000fe40000004100 */
        /* <DEDUP_REMOVED lines=9> */
[C---:B------:R-:W-:Y:S01]  /*3c40*/  FMUL.FTZ R11, R14.reuse, R11 ;  /* 0x0000000b0e0b7220 */ /* 0x040fe20000410000 */
[----:B------:R-:W-:Y:S02]  /*3c50*/  IMAD.MOV.U32 R13, RZ, RZ, R75 ;  /* 0x000000ffff0d7224 */ /* 0x000fe400078e004b */
[-C--:B------:R-:W-:Y:S01]  /*3c60*/  FFMA.FTZ R80, R73, R72.reuse, -R80 ;  /* 0x0000004849507223 */ /* 0x080fe20000010850 */
[----:B------:R-:W-:Y:S01]  /*3c70*/  FFMA.FTZ R15, R15, R72, R74 ;  /* 0x000000480f0f7223 */ /* 0x000fe2000001004a */
[-C--:B------:R-:W-:Y:S01]  /*3c80*/  FFMA.FTZ R79, R14, R159.reuse, -R79 ;  /* 0x0000009f0e4f7223 */ /* 0x080fe2000001084f */
[----:B------:R-:W-:-:S03]  /*3c90*/  FFMA.FTZ R12, R12, R159, R11 ;  /* 0x0000009f0c0c7223 */ /* 0x000fc6000001000b */
[----:B------:R-:W-:Y:S01]  /*3ca0*/  F2FP.F16.F32.PACK_AB R74, R15, R80 ;  /* 0x000000500f4a723e */ /* 0x000fe200000000ff */
[----:B------:R-:W-:Y:S01]  /*3cb0*/  IMAD.MOV.U32 R15, RZ, RZ, R152 ;  /* 0x000000ffff0f7224 */ /* 0x000fe200078e0098 */
[----:B------:R-:W-:Y:S02]  /*3cc0*/  F2FP.F16.F32.PACK_AB R14, R12, R79 ;  /* 0x0000004f0c0e723e */ /* 0x000fe400000000ff */
[----:B------:R-:W-:-:S07]  /*3cd0*/  MOV R12, R74 ;  /* 0x0000004a000c7202 */ /* 0x000fce0000000f00 */
.L_x_2714:
[----:B------:R-:W-:Y:S05]  /*3ce0*/  BSYNC B3 ;  /* 0x0000000000037941 */ /* 0x000fea0003800000 */
.L_x_2713:
[----:B0-----:R0:W-:Y:S02]  /*3cf0*/  ST.E.128 desc[UR60][R76.64], R12 ;  /* 0x0000000c4c007985 */ /* 0x0011e4000c101d3c */
.L_x_2712:
[----:B------:R-:W-:Y:S05]  /*3d00*/  BSYNC B2 ;  /* 0x0000000000027941 */ /* 0x000fea0003800000 */
.L_x_2711:
        /* <DEDUP_REMOVED lines=11> */
[----:B------:R-:W-:Y:S01]  /*3dc0*/  SHF.R.U32.HI R71, RZ, 0x10, R71 ;  /* 0x00000010ff477819 */ /* 0x000fe20000011647 */
[----:B------:R-:W-:Y:S01]  /*3dd0*/  HADD2.F32 R70, -RZ, R15.H1_H1 ;  /* 0x3000000fff467230 */ /* 0x000fe20000004100 */
[--C-:B------:R-:W-:Y:S01]  /*3de0*/  SHF.R.U64 R74, R68, 0x10, R69.reuse ;  /* 0x00000010444a7819 */ /* 0x100fe20000001245 */
[----:B------:R-:W-:Y:S01]  /*3df0*/  HADD2.F32 R76, -RZ, R76.H0_H0 ;  /* 0x2000004cff4c7230 */ /* 0x000fe20000004100 */
[----:B------:R-:W-:Y:S01]  /*3e00*/  SHF.R.U32.HI R68, RZ, 0x10, R69 ;  /* 0x00000010ff447819 */ /* 0x000fe20000011645 */
[----:B------:R-:W-:Y:S02]  /*3e10*/  HADD2.F32 R71, -RZ, R71.H0_H0 ;  /* 0x20000047ff477230 */ /* 0x000fe40000004100 */
[--C-:B------:R-:W-:Y:S02]  /*3e20*/  HADD2.F32 R13, -RZ, R11.reuse.H1_H1 ;  /* 0x3000000bff0d7230 */ /* 0x100fe40000004100 */
[----:B------:R-:W-:-:S02]  /*3e30*/  HADD2.F32 R11, -RZ, R11.H0_H0 ;  /* 0x2000000bff0b7230 */ /* 0x000fc40000004100 */
[CC--:B------:R-:W-:Y:S01]  /*3e40*/  FMUL.FTZ R78, R70.reuse, R71.reuse ;  /* 0x00000047464e7220 */ /* 0x0c0fe20000410000 */
[----:B------:R-:W-:Y:S02]  /*3e50*/  HADD2.F32 R15, -RZ, R15.H0_H0 ;  /* 0x2000000fff0f7230 */ /* 0x000fe40000004100 */
[----:B------:R-:W-:Y:S02]  /*3e60*/  HADD2.F32 R74, -RZ, R74.H0_H0 ;  /* 0x2000004aff4a7230 */ /* 0x000fe40000004100 */
[----:B------:R-:W-:Y:S02]  /*3e70*/  HADD2.F32 R69, -RZ, R68.H0_H0 ;  /* 0x20000044ff457230 */ /* 0x000fe40000004100 */
[-C--:B------:R-:W-:Y:S01]  /*3e80*/  FMUL.FTZ R68, R13, R76.reuse ;  /* 0x0000004c0d447220 */ /* 0x080fe20000410000 */
[----:B------:R-:W-:Y:S01]  /*3e90*/  FMUL.FTZ R76, R11, R76 ;  /* 0x0000004c0b4c7220 */ /* 0x000fe20000410000 */
[----:B------:R-:W-:Y:S02]  /*3ea0*/  FMUL.FTZ R71, R15, R71 ;  /* 0x000000470f477220 */ /* 0x000fe40000410000 */
[-C--:B------:R-:W-:Y:S01]  /*3eb0*/  FFMA.FTZ R11, R11, R74.reuse, -R68 ;  /* 0x0000004a0b0b7223 */ /* 0x080fe20000010844 */
[----:B------:R-:W-:Y:S01]  /*3ec0*/  FFMA.FTZ R68, R13, R74, R76 ;  /* 0x0000004a0d447223 */ /* 0x000fe2000001004c */
[-C--:B------:R-:W-:Y:S01]  /*3ed0*/  FFMA.FTZ R70, R70, R69.reuse, R71 ;  /* 0x0000004546467223 */ /* 0x080fe20000010047 */
[----:B------:R-:W-:Y:S01]  /*3ee0*/  FFMA.FTZ R13, R15, R69, -R78 ;  /* 0x000000450f0d7223 */ /* 0x000fe2000001084e */
[----:B------:R-:W-:-:S02]  /*3ef0*/  HADD2.F32 R71, -RZ, R160.H0_H0 ;  /* 0x200000a0ff477230 */ /* 0x000fc40000004100 */
[----:B------:R-:W-:Y:S01]  /*3f00*/  HADD2.F32 R160, -RZ, R160.H1_H1 ;  /* 0x300000a0ffa07230 */ /* 0x000fe20000004100 */
[----:B------:R-:W-:Y:S01]  /*3f10*/  F2FP.F16.F32.PACK_AB R11, R68, R11 ;  /* 0x0000000b440b723e */ /* 0x000fe200000000ff */
[----:B------:R-:W-:Y:S02]  /*3f20*/  HADD2.F32 R74, -RZ, R12.H1_H1 ;  /* 0x3000000cff4a7230 */ /* 0x000fe40000004100 */
[----:B------:R-:W-:Y:S02]  /*3f30*/  HADD2.F32 R69, -RZ, R14.H1_H1 ;  /* 0x3000000eff457230 */ /* 0x000fe40000004100 */
[----:B------:R-:W-:Y:S02]  /*3f40*/  HADD2.F32 R12, -RZ, R12.H0_H0 ;  /* 0x2000000cff0c7230 */ /* 0x000fe40000004100 */
[----:B------:R-:W-:Y:S01]  /*3f50*/  FMUL.FTZ R75, R74, R71 ;  /* 0x000000474a4b7220 */ /* 0x000fe20000410000 */
[----:B------:R-:W-:Y:S02]  /*3f60*/  HADD2.F32 R14, -RZ, R14.H0_H0 ;  /* 0x2000000eff0e7230 */ /* 0x000fe40000004100 */
[----:B------:R-:W-:Y:S01]  /*3f70*/  FMUL.FTZ R77, R69, R160 ;  /* 0x000000a0454d7220 */ /* 0x000fe20000410000 */
[----:B------:R-:W-:-:S02]  /*3f80*/  HADD2.F32 R15, -RZ, R158.H0_H0 ;  /* 0x2000009eff0f7230 */ /* 0x000fc40000004100 */
[----:B------:R-:W-:Y:S01]  /*3f90*/  FMUL.FTZ R71, R12, R71 ;  /* 0x000000470c477220 */ /* 0x000fe20000410000 */
[----:B------:R-:W-:Y:S02]  /*3fa0*/  HADD2.F32 R158, -RZ, R158.H1_H1 ;  /* 0x3000009eff9e7230 */ /* 0x000fe40000004100 */
[----:B------:R-:W-:Y:S01]  /*3fb0*/  FMUL.FTZ R160, R14, R160 ;  /* 0x000000a00ea07220 */ /* 0x000fe20000410000 */
[-C--:B------:R-:W-:Y:S01]  /*3fc0*/  FFMA.FTZ R75, R12, R15.reuse, -R75 ;  /* 0x0000000f0c4b7223 */ /* 0x080fe2000001084b */
[----:B------:R-:W-:Y:S01]  /*3fd0*/  FFMA.FTZ R74, R74, R15, R71 ;  /* 0x0000000f4a4a7223 */ /* 0x000fe20000010047 */
[-C--:B------:R-:W-:Y:S01]  /*3fe0*/  FFMA.FTZ R77, R14, R158.reuse, -R77 ;  /* 0x0000009e0e4d7223 */ /* 0x080fe2000001084d */
[----:B------:R-:W-:Y:S01]  /*3ff0*/  FFMA.FTZ R160, R69, R158, R160 ;  /* 0x0000009e45a07223 */ /* 0x000fe200000100a0 */
[----:B------:R-:W-:Y:S02]  /*4000*/  F2FP.F16.F32.PACK_AB R15, R70, R13 ;  /* 0x0000000d460f723e */ /* 0x000fe400000000ff */
[----:B------:R-:W-:-:S02]  /*4010*/  F2FP.F16.F32.PACK_AB R12, R74, R75 ;  /* 0x0000004b4a0c723e */ /* 0x000fc400000000ff */
[----:B------:R-:W-:Y:S02]  /*4020*/  F2FP.F16.F32.PACK_AB R14, R160, R77 ;  /* 0x0000004da00e723e */ /* 0x000fe400000000ff */
[----:B------:R-:W-:-:S07]  /*4030*/  MOV R13, R11 ;  /* 0x0000000b000d7202 */ /* 0x000fce0000000f00 */
.L_x_2718:
[----:B------:R-:W-:Y:S05]  /*4040*/  BSYNC B3 ;  /* 0x0000000000037941 */ /* 0x000fea0003800000 */
.L_x_2717:
[----:B----4-:R0:W-:Y:S02]  /*4050*/  ST.E.128 desc[UR60][R72.64], R12 ;  /* 0x0000000c48007985 */ /* 0x0101e4000c101d3c */
.L_x_2716:
[----:B------:R-:W-:Y:S05]  /*4060*/  BSYNC B2 ;  /* 0x0000000000027941 */ /* 0x000fea0003800000 */
.L_x_2715:
        /* <DEDUP_REMOVED lines=22> */
[C---:B------:R-:W-:Y:S01]  /*41d0*/  FMUL.FTZ R74, R64.reuse, R67 ;  /* 0x00000043404a7220 */ /* 0x040fe20000410000 */
[-C--:B------:R-:W-:Y:S01]  /*41e0*/  FMUL.FTZ R72, R15, R70.reuse ;  /* 0x000000460f487220 */ /* 0x080fe20000410000 */
[----:B------:R-:W-:Y:S02]  /*41f0*/  FMUL.FTZ R70, R11, R70 ;  /* 0x000000460b467220 */ /* 0x000fe40000410000 */
[-C--:B------:R-:W-:Y:S01]  /*4200*/  FFMA.FTZ R74, R13, R65.reuse, R74 ;  /* 0x000000410d4a7223 */ /* 0x080fe2000001004a */
[----:B------:R-:W-:Y:S01]  /*4210*/  FFMA.FTZ R71, R64, R65, -R71 ;  /* 0x0000004140477223 */ /* 0x000fe20000010847 */
[----:B------:R-:W-:Y:S01]  /*4220*/  FFMA.FTZ R11, R11, R66, -R72 ;  /* 0x000000420b0b7223 */ /* 0x000fe20000010848 */
[----:B------:R-:W-:-:S02]  /*4230*/  HADD2.F32 R13, -RZ, R12.H1_H1 ;  /* 0x3000000cff0d7230 */ /* 0x000fc40000004100 */
[----:B------:R-:W-:Y:S01]  /*4240*/  FFMA.FTZ R72, R15, R66, R70 ;  /* 0x000000420f487223 */ /* 0x000fe20000010046 */
        /* <DEDUP_REMOVED lines=19> */
.L_x_2720:
[----:B------:R-:W-:Y:S05]  /*4380*/  BSYNC B2 ;  /* 0x0000000000027941 */ /* 0x000fea0003800000 */
.L_x_2719:
[----:B----4-:R0:W-:Y:S02]  /*4390*/  ST.E.128 desc[UR60][R68.64], R12 ;  /* 0x0000000c44007985 */ /* 0x0101e4000c101d3c */
.L_x_2706:
[----:B------:R-:W-:Y:S05]  /*43a0*/  BSYNC B1 ;  /* 0x0000000000017941 */ /* 0x000fea0003800000 */
.L_x_2705:
[----:B------:R-:W-:-:S03]  /*43b0*/  UMOV UR4, 0xffffffff ;  /* 0xffffffff00047882 */ /* 0x000fc60000000000 */
[----:B------:R-:W-:Y:S05]  /*43c0*/  BRA.DIV UR4, `(.L_x_2721) ;  /* 0x000002b204687947 */ /* 0x000fea000b800000 */
[----:B------:R0:W0:Y:S04]  /*43d0*/  SHFL.IDX PT, R67, R119, 0x1, 0x181f ;  /* 0x00381f0077437f89 */ /* 0x00002800000e0000 */
[----:B------:R0:W0:Y:S02]  /*43e0*/  SHFL.IDX PT, R66, R120, 0x1, 0x181f ;  /* 0x00381f0078427f89 */ /* 0x00002400000e0000 */
.L_x_3094:
        /* <DEDUP_REMOVED lines=29> */
[----:B------:R-:W-:-:S02]  /*45c0*/  HADD2.F32 R60, -RZ, R150.H1_H1 ;  /* 0x30000096ff3c7230 */ /* 0x000fc40000004100 */
[----:B------:R-:W-:Y:S01]  /*45d0*/  FFMA.FTZ R63, R11, R62, R68 ;  /* 0x0000003e0b3f7223 */ /* 0x000fe20000010044 */
[----:B------:R-:W-:Y:S02]  /*45e0*/  HADD2.F32 R11, -RZ, R12.H1_H1 ;  /* 0x3000000cff0b7230 */ /* 0x000fe40000004100 */
[----:B------:R-:W-:Y:S01]  /*45f0*/  FFMA.FTZ R72, R15, R61, -R72 ;  /* 0x0000003d0f487223 */ /* 0x000fe20000010848 */
[----:B------:R-:W-:Y:S02]  /*4600*/  HADD2.F32 R13, -RZ, R14.H1_H1 ;  /* 0x3000000eff0d7230 */ /* 0x000fe40000004100 */
[----:B------:R-:W-:Y:S02]  /*4610*/  HADD2.F32 R151, -RZ, R151.H0_H0 ;  /* 0x20000097ff977230 */ /* 0x000fe40000004100 */
[----:B------:R-:W-:Y:S01]  /*4620*/  FMUL.FTZ R61, R11, R60 ;  /* 0x0000003c0b3d7220 */ /* 0x000fe20000410000 */
[----:B------:R-:W-:Y:S02]  /*4630*/  HADD2.F32 R12, -RZ, R12.H0_H0 ;  /* 0x2000000cff0c7230 */ /* 0x000fe40000004100 */
[----:B------:R-:W-:-:S02]  /*4640*/  HADD2.F32 R14, -RZ, R14.H0_H0 ;  /* 0x2000000eff0e7230 */ /* 0x000fc40000004100 */
[-C--:B------:R-:W-:Y:S01]  /*4650*/  FMUL.FTZ R69, R13, R151.reuse ;  /* 0x000000970d457220 */ /* 0x080fe20000410000 */
[----:B------:R-:W-:Y:S02]  /*4660*/  HADD2.F32 R15, -RZ, R149.H1_H1 ;  /* 0x30000095ff0f7230 */ /* 0x000fe40000004100 */
        /* <DEDUP_REMOVED lines=11> */
.L_x_2727:
[----:B------:R-:W-:Y:S05]  /*4720*/  BSYNC B3 ;  /* 0x0000000000037941 */ /* 0x000fea0003800000 */
.L_x_2726:
[----:B----4-:R0:W-:Y:S02]  /*4730*/  ST.E.128 desc[UR60][R64.64], R12 ;  /* 0x0000000c40007985 */ /* 0x0101e4000c101d3c */
.L_x_2725:
[----:B------:R-:W-:Y:S05]  /*4740*/  BSYNC B2 ;  /* 0x0000000000027941 */ /* 0x000fea0003800000 */
.L_x_2724:
        /* <DEDUP_REMOVED lines=26> */
[-C--:B------:R-:W-:Y:S01]  /*48f0*/  FFMA.FTZ R59, R11, R58.reuse, R62 ;  /* 0x0000003a0b3b7223 */ /* 0x080fe2000001003e */
[----:B------:R-:W-:Y:S01]  /*4900*/  FFMA.FTZ R64, R13, R58, -R64 ;  /* 0x0000003a0d407223 */ /* 0x000fe20000010840 */
[----:B------:R-:W-:Y:S01]  /*4910*/  FFMA.FTZ R68, R15, R57, -R68 ;  /* 0x000000390f447223 */ /* 0x000fe20000010844 */
[----:B------:R-:W-:-:S02]  /*4920*/  HADD2.F32 R11, -RZ, R12.H1_H1 ;  /* 0x3000000cff0b7230 */ /* 0x000fc40000004100 */
[----:B------:R-:W-:Y:S01]  /*4930*/  FFMA.FTZ R63, R56, R57, R63 ;  /* 0x00000039383f7223 */ /* 0x000fe2000001003f */
[----:B------:R-:W-:Y:S02]  /*4940*/  HADD2.F32 R15, -RZ, R148.H1_H1 ;  /* 0x30000094ff0f7230 */ /* 0x000fe40000004100 */
[----:B------:R-:W-:Y:S02]  /*4950*/  HADD2.F32 R12, -RZ, R12.H0_H0 ;  /* 0x2000000cff0c7230 */ /* 0x000fe40000004100 */
[--C-:B------:R-:W-:Y:S02]  /*4960*/  HADD2.F32 R13, -RZ, R14.reuse.H1_H1 ;  /* 0x3000000eff0d7230 */ /* 0x100fe40000004100 */
[-C--:B------:R-:W-:Y:S01]  /*4970*/  FMUL.FTZ R57, R11, R15.reuse ;  /* 0x0000000f0b397220 */ /* 0x080fe20000410000 */
[----:B------:R-:W-:Y:S02]  /*4980*/  HADD2.F32 R14, -RZ, R14.H0_H0 ;  /* 0x2000000eff0e7230 */ /* 0x000fe40000004100 */
[----:B------:R-:W-:Y:S01]  /*4990*/  FMUL.FTZ R56, R12, R15 ;  /* 0x0000000f0c387220 */ /* 0x000fe20000410000 */
[----:B------:R-:W-:-:S02]  /*49a0*/  HADD2.F32 R148, -RZ, R148.H0_H0 ;  /* 0x20000094ff947230 */ /* 0x000fc40000004100 */
        /* <DEDUP_REMOVED lines=9> */
[----:B------:R-:W-:Y:S01]  /*4a40*/  F2FP.F16.F32.PACK_AB R14, R58, R15 ;  /* 0x0000000f3a0e723e */ /* 0x000fe200000000ff */
[----:B------:R-:W-:Y:S01]  /*4a50*/  IMAD.MOV.U32 R15, RZ, RZ, R63 ;  /* 0x000000ffff0f7224 */ /* 0x000fe200078e003f */
[----:B------:R-:W-:-:S07]  /*4a60*/  F2FP.F16.F32.PACK_AB R12, R56, R57 ;  /* 0x00000039380c723e */ /* 0x000fce00000000ff */
.L_x_2731:
[----:B------:R-:W-:Y:S05]  /*4a70*/  BSYNC B3 ;  /* 0x0000000000037941 */ /* 0x000fea0003800000 */
.L_x_2730:
[----:B----4-:R0:W-:Y:S02]  /*4a80*/  ST.E.128 desc[UR60][R60.64], R12 ;  /* 0x0000000c3c007985 */ /* 0x0101e4000c101d3c */
.L_x_2729:
[----:B------:R-:W-:Y:S05]  /*4a90*/  BSYNC B2 ;  /* 0x0000000000027941 */ /* 0x000fea0003800000 */
.L_x_2728:
        /* <DEDUP_REMOVED lines=49> */
.L_x_2735:
[----:B------:R-:W-:Y:S05]  /*4db0*/  BSYNC B3 ;  /* 0x0000000000037941 */ /* 0x000fea0003800000 */
.L_x_2734:
[----:B----4-:R0:W-:Y:S02]  /*4dc0*/  ST.E.128 desc[UR60][R56.64], R12 ;  /* 0x0000000c38007985 */ /* 0x0101e4000c101d3c */
.L_x_2733:
[----:B------:R-:W-:Y:S05]  /*4dd0*/  BSYNC B2 ;  /* 0x0000000000027941 */ /* 0x000fea0003800000 */
.L_x_2732:
        /* <DEDUP_REMOVED lines=48> */
.L_x_2737:
[----:B------:R-:W-:Y:S05]  /*50e0*/  BSYNC B2 ;  /* 0x0000000000027941 */ /* 0x000fea0003800000 */
.L_x_2736:
[----:B----4-:R0:W-:Y:S02]  /*50f0*/  ST.E.128 desc[UR60][R52.64], R12 ;  /* 0x0000000c34007985 */ /* 0x0101e4000c101d3c */
.L_x_2723:
[----:B------:R-:W-:Y:S05]  /*5100*/  BSYNC B1 ;  /* 0x0000000000017941 */ /* 0x000fea0003800000 */
.L_x_2722:
[----:B------:R-:W-:-:S03]  /*5110*/  UMOV UR4, 0xffffffff ;  /* 0xffffffff00047882 */ /* 0x000fc60000000000 */
[----:B------:R-:W-:Y:S05]  /*5120*/  BRA.DIV UR4, `(.L_x_2738) ;  /* 0x000002a6045c7947 */ /* 0x000fea000b800000 */
[----:B01----:R-:W0:Y:S04]  /*5130*/  SHFL.IDX PT, R119, R119, 0x2, 0x181f ;  /* 0x00581f0077777f89 */ /* 0x003e2800000e0000 */
[----:B------:R-:W1:Y:S02]  /*5140*/  SHFL.IDX PT, R120, R120, 0x2, 0x181f ;  /* 0x00581f0078787f89 */ /* 0x000e6400000e0000 */
.L_x_3098:
        /* <DEDUP_REMOVED lines=50> */
.L_x_2743:
[----:B------:R-:W-:Y:S05]  /*5470*/  BSYNC B2 ;  /* 0x0000000000027941 */ /* 0x000fea0003800000 */
.L_x_2742:
[----:B--2---:R0:W-:Y:S02]  /*5480*/  ST.E.128 desc[UR60][R48.64], R12 ;  /* 0x0000000c30007985 */ /* 0x0041e4000c101d3c */
.L_x_2741:
[----:B------:R-:W-:Y:S05]  /*5490*/  BSYNC B1 ;  /* 0x0000000000017941 */ /* 0x000fea0003800000 */
.L_x_2740:
        /* <DEDUP_REMOVED lines=49> */
.L_x_2747:
[----:B------:R-:W-:Y:S05]  /*57b0*/  BSYNC B2 ;  /* 0x0000000000027941 */ /* 0x000fea0003800000 */
.L_x_2746:
[----:B----4-:R0:W-:Y:S02]  /*57c0*/  ST.E.128 desc[UR60][R44.64], R12 ;  /* 0x0000000c2c007985 */ /* 0x0101e4000c101d3c */
.L_x_2745:
[----:B------:R-:W-:Y:S05]  /*57d0*/  BSYNC B1 ;  /* 0x0000000000017941 */ /* 0x000fea0003800000 */
.L_x_2744:
        /* <DEDUP_REMOVED lines=49> */
.L_x_2751:
[----:B------:R-:W-:Y:S05]  /*5af0*/  BSYNC B2 ;  /* 0x0000000000027941 */ /* 0x000fea0003800000 */
.L_x_2750:
[----:B----4-:R0:W-:Y:S02]  /*5b00*/  ST.E.128 desc[UR60][R40.64], R12 ;  /* 0x0000000c28007985 */ /* 0x0101e4000c101d3c */
.L_x_2749:
[----:B------:R-:W-:Y:S05]  /*5b10*/  BSYNC B1 ;  /* 0x0000000000017941 */ /* 0x000fea0003800000 */
.L_x_2748:
        /* <DEDUP_REMOVED lines=48> */
.L_x_2753:
[----:B------:R-:W-:Y:S05]  /*5e20*/  BSYNC B1 ;  /* 0x0000000000017941 */ /* 0x000fea0003800000 */
.L_x_2752:
[----:B----4-:R0:W-:Y:S01]  /*5e30*/  ST.E.128 desc[UR60][R36.64], R12 ;  /* 0x0000000c24007985 */ /* 0x0101e2000c101d3c */
[----:B------:R-:W-:Y:S05]  /*5e40*/  BRA `(.L_x_2739) ;  /* 0x0000004000ac7947 */ /* 0x000fea0003800000 */
.L_x_2694:
        /* <DEDUP_REMOVED lines=17> */
[----:B------:R-:W-:Y:S02]  /*5f60*/  IADD3.X R35, R11, R6, RZ, P0, !PT ;  /* 0x000000060b237210 */ /* 0x000fe400007fe4ff */
[----:B------:R-:W-:Y:S02]  /*5f70*/  CS2R R38, SRZ ;  /* 0x0000000000267805 */ /* 0x000fe4000001ff00 */
[----:B------:R-:W-:Y:S01]  /*5f80*/  LEA R48, P4, R34, UR4, 0x1 ;  /* 0x0000000422307c11 */ /* 0x000fe2000f8808ff */
[----:B------:R-:W-:Y:S01]  /*5f90*/  IMAD.X R33, R80, 0x1, R8, P5 ;  /* 0x0000000150217824 */ /* 0x000fe200028e0608 */
        /* <DEDUP_REMOVED lines=11> */
[----:B------:R-:W-:-:S03]  /*6050*/  CS2R R32, SRZ ;  /* 0x0000000000207805 */ /* 0x000fc6000001ff00 */
[----:B------:R0:W5:Y:S04]  /*6060*/  @!P5 LDG.E.128 R40, desc[UR60][R52.64+0x80] ;  /* 0x0000803c3428d981 */ /* 0x000168000c1e1d00 */
[----:B------:R0:W5:Y:S04]  /*6070*/  @!P4 LDG.E.128 R36, desc[UR60][R48.64] ;  /* 0x0000003c3024c981 */ /* 0x000168000c1e1d00 */
[----:B------:R0:W5:Y:S04]  /*6080*/  @!P5 LDG.E.128 R32, desc[UR60][R48.64+0x80] ;  /* 0x0000803c3020d981 */ /* 0x000168000c1e1d00 */
[----:B------:R0:W5:Y:S02]  /*6090*/  @!P4 LDG.E.128 R44, desc[UR60][R52.64] ;  /* 0x0000003c342cc981 */ /* 0x000164000c1e1d00 */
.L_x_2755:
[----:B------:R-:W-:Y:S05]  /*60a0*/  BSYNC B1 ;  /* 0x0000000000017941 */ /* 0x000fea0003800000 */
.L_x_2754:
        /* <DEDUP_REMOVED lines=33> */
[----:B------:R-:W-:Y:S02]  /*62c0*/  PRMT R159, R159, 0x5410, R48 ;  /* 0x000054109f9f7816 */ /* 0x000fe40000000030 */
[----:B------:R-:W-:Y:S02]  /*62d0*/  CS2R R60, SRZ ;  /* 0x00000000003c7805 */ /* 0x000fe4000001ff00 */
        /* <DEDUP_REMOVED lines=30> */
.L_x_2757:
[----:B------:R-:W-:Y:S05]  /*64c0*/  BSYNC B1 ;  /* 0x0000000000017941 */ /* 0x000fea0003800000 */
.L_x_2756:
        /* <DEDUP_REMOVED lines=9> */
[----:B------:R-:W-:Y:S01]  /*6560*/  CS2R R78, SRZ ;  /* 0x00000000004e7805 */ /* 0x000fe2000001ff00 */
[----:B-----5:R-:W-:Y:S01]  /*6570*/  IMAD.MOV.U32 R81, RZ, RZ, R50 ;  /* 0x000000ffff517224 */ /* 0x020fe200078e0032 */
[----:B------:R-:W-:-:S03]  /*6580*/  CS2R R76, SRZ ;  /* 0x00000000004c7805 */ /* 0x000fc6000001ff00 */
[----:B------:R-:W-:Y:S05]  /*6590*/  @P5 BRA `(.L_x_2759) ;  /* 0x0000000000505947 */ /* 0x000fea0003800000 */
[----:B------:R-:W-:Y:S01]  /*65a0*/  IADD3 R14, P0, P6, R100, R109, R14 ;  /* 0x0000006d640e7210 */ /* 0x000fe20007e1e00e */
[----:B------:R-:W-:Y:S01]  /*65b0*/  ULDC.64 UR4, c[0x0][0x3e8] ;  /* 0x0000fa0000047ab9 */ /* 0x000fe20000000a00 */
[----:B------:R-:W-:Y:S02]  /*65c0*/  ULDC.64 UR6, c[0x0][0x400] ;  /* 0x0001000000067ab9 */ /* 0x000fe40000000a00 */
        /* <DEDUP_REMOVED lines=17> */
.L_x_2759:
[----:B------:R-:W-:Y:S05]  /*66e0*/  BSYNC B1 ;  /* 0x0000000000017941 */ /* 0x000fea0003800000 */
.L_x_2758:
[----:B------:R-:W2:Y:S01]  /*66f0*/  LDL R11, [R1+0x5c] ;  /* 0x00005c00010b7983 */ /* 0x000ea20000100800 */
[----:B0-----:R-:W-:Y:S01]  /*6700*/  IMAD.MOV.U32 R12, RZ, RZ, R48 ;  /* 0x000000ffff0c7224 */ /* 0x001fe200078e0030 */
[----:B------:R-:W-:Y:S01]  /*6710*/  PRMT R150, R81, 0x7610, R150 ;  /* 0x0000761051967816 */ /* 0x000fe20000000096 */
[----:B------:R-:W-:Y:S02]  /*6720*/  IMAD.MOV.U32 R13, RZ, RZ, R49 ;  /* 0x000000ffff0d7224 */ /* 0x000fe400078e0031 */
[----:B------:R-:W-:-:S03]  /*6730*/  IMAD.MOV.U32 R14, RZ, RZ, R54 ;  /* 0x000000ffff0e7224 */ /* 0x000fc600078e0036 */
[----:B------:R-:W-:Y:S01]  /*6740*/  PRMT R151, R12, 0x5410, R13 ;  /* 0x000054100c977816 */ /* 0x000fe2000000000d */
[----:B------:R-:W-:Y:S01]  /*6750*/  IMAD.MOV.U32 R12, RZ, RZ, R52 ;  /* 0x000000ffff0c7224 */ /* 0x000fe200078e0034 */
[----:B------:R-:W-:Y:S01]  /*6760*/  PRMT R161, R14, 0x7610, R161 ;  /* 0x000076100ea17816 */ /* 0x000fe200000000a1 */
[----:B------:R-:W-:Y:S02]  /*6770*/  IMAD.MOV.U32 R13, RZ, RZ, R53 ;  /* 0x000000ffff0d7224 */ /* 0x000fe400078e0035 */
[----:B------:R-:W-:-:S03]  /*6780*/  IMAD.MOV.U32 R14, RZ, RZ, R58 ;  /* 0x000000ffff0e7224 */ /* 0x000fc600078e003a */
[----:B------:R-:W-:Y:S01]  /*6790*/  PRMT R165, R13, 0x7610, R165 ;  /* 0x000076100da57816 */ /* 0x000fe200000000a5 */
[----:B------:R-:W-:Y:S01]  /*67a0*/  IMAD.MOV.U32 R13, RZ, RZ, R57 ;  /* 0x000000ffff0d7224 */ /* 0x000fe200078e0039 */
[----:B------:R-:W-:Y:S01]  /*67b0*/  PRMT R152, R14, 0x7610, R152 ;  /* 0x000076100e987816 */ /* 0x000fe20000000098 */
[----:B------:R-:W-:-:S05]  /*67c0*/  IMAD.MOV.U32 R14, RZ, RZ, R62 ;  /* 0x000000ffff0e7224 */ /* 0x000fca00078e003e */
[----:B------:R-:W-:Y:S01]  /*67d0*/  PRMT R161, R161, 0x5410, R14 ;  /* 0x00005410a1a17816 */ /* 0x000fe2000000000e */
[----:B-----5:R-:W-:-:S05]  /*67e0*/  IMAD.MOV.U32 R14, RZ, RZ, R66 ;  /* 0x000000ffff0e7224 */ /* 0x020fca00078e0042 */
[----:B------:R-:W-:Y:S01]  /*67f0*/  PRMT R142, R14, 0x7610, R142 ;  /* 0x000076100e8e7816 */ /* 0x000fe2000000008e */
[----:B------:R-:W-:-:S05]  /*6800*/  IMAD.MOV.U32 R14, RZ, RZ, R70 ;  /* 0x000000ffff0e7224 */ /* 0x000fca00078e0046 */
[----:B------:R-:W-:Y:S01]  /*6810*/  PRMT R147, R14, 0x7610, R147 ;  /* 0x000076100e937816 */ /* 0x000fe20000000093 */
[----:B------:R-:W-:-:S05]  /*6820*/  IMAD.MOV.U32 R14, RZ, RZ, R74 ;  /* 0x000000ffff0e7224 */ /* 0x000fca00078e004a */
[----:B------:R-:W-:Y:S01]  /*6830*/  PRMT R144, R14, 0x7610, R144 ;  /* 0x000076100e907816 */ /* 0x000fe20000000090 */
[----:B------:R-:W-:Y:S01]  /*6840*/  IMAD.MOV.U32 R14, RZ, RZ, R77 ;  /* 0x000000ffff0e7224 */ /* 0x000fe200078e004d */
[----:B--2---:R-:W-:Y:S02]  /*6850*/  R2UR UR4, R11 ;  /* 0x000000000b0472ca */ /* 0x004fe400000e0000 */
[----:B------:R-:W-:-:S04]  /*6860*/  MOV R11, R51 ;  /* 0x00000033000b7202 */ /* 0x000fc80000000f00 */
[----:B------:R-:W-:Y:S02]  /*6870*/  PRMT R150, R150, 0x5410, R11 ;  /* 0x0000541096967816 */ /* 0x000fe4000000000b */
[----:B------:R-:W-:-:S04]  /*6880*/  MOV R11, R55 ;  /* 0x00000037000b7202 */ /* 0x000fc80000000f00 */
[----:B------:R-:W-:Y:S01]  /*6890*/  PRMT R154, R12, 0x5410, R11 ;  /* 0x000054100c9a7816 */ /* 0x000fe2000000000b */
[----:B------:R-:W-:Y:S01]  /*68a0*/  IMAD.MOV.U32 R12, RZ, RZ, R56 ;  /* 0x000000ffff0c7224 */ /* 0x000fe200078e0038 */
[----:B------:R-:W-:Y:S01]  /*68b0*/  MOV R11, R59 ;  /* 0x0000003b000b7202 */ /* 0x000fe20000000f00 */
[----:B------:R-:W-:-:S03]  /*68c0*/  UISETP.NE.AND UP0, UPT, UR4, 0x3, UPT ;  /* 0x000000030400788c */ /* 0x000fc6000bf05270 */
[----:B------:R-:W-:Y:S01]  /*68d0*/  PRMT R153, R12, 0x5410, R13 ;  /* 0x000054100c997816 */ /* 0x000fe2000000000d */
[----:B------:R-:W-:Y:S01]  /*68e0*/  IMAD.MOV.U32 R12, RZ, RZ, R60 ;  /* 0x000000ffff0c7224 */ /* 0x000fe200078e003c */
[----:B------:R-:W-:Y:S01]  /*68f0*/  PRMT R152, R152, 0x5410, R11 ;  /* 0x0000541098987816 */ /* 0x000fe2000000000b */
[----:B------:R-:W-:Y:S01]  /*6900*/  IMAD.MOV.U32 R13, RZ, RZ, R61 ;  /* 0x000000ffff0d7224 */ /* 0x000fe200078e003d */
[----:B------:R-:W-:Y:S02]  /*6910*/  MOV R11, R63 ;  /* 0x0000003f000b7202 */ /* 0x000fe40000000f00 */
[----:B------:R-:W-:Y:S02]  /*6920*/  PLOP3.LUT P0, PT, PT, PT, UP0, 0x80, 0x0 ;  /* 0x000000000000781c */ /* 0x000fe40003f0f008 */
        /* <DEDUP_REMOVED lines=24> */
.L_x_2760:
[----:B------:R-:W-:Y:S01]  /*6ab0*/  IMAD R89, R212, 0x8, R22 ;  /* 0x00000008d4597824 */ /* 0x000fe200078e0216 */
[----:B------:R-:W-:Y:S01]  /*6ac0*/  SHF.L.U32 R90, R227, 0x1f, RZ ;  /* 0x0000001fe35a7819 */ /* 0x000fe200000006ff */
[----:B------:R-:W0:Y:S01]  /*6ad0*/  LDC R136, c[0x0][0x2f4] ;  /* 0x0000bd00ff887b82 */ /* 0x000e220000000800 */
[----:B------:R-:W-:Y:S02]  /*6ae0*/  BSSY B1, `(.L_x_2761) ;  /* 0x0000003000017945 */ /* 0x000fe40003800000 */
[----:B------:R-:W1:Y:S02]  /*6af0*/  SYNCS.PHASECHK.TRANS64.TRYWAIT P6, [R89+URZ+0x38890], R90 ;  /* 0x0388905a590075a7 */ /* 0x000e6400080c017f */
[----:B-1----:R-:W-:Y:S05]  /*6b00*/  @!P6 BRA `(.L_x_2762) ;  /* 0x0000028c0030e947 */ /* 0x002fea0003800000 */
.L_x_3099:
[----:B------:R-:W-:Y:S05]  /*6b10*/  BSYNC B1 ;  /* 0x0000000000017941 */ /* 0x000fea0003800000 */
.L_x_2761:
[----:B------:R-:W-:Y:S01]  /*6b20*/  UMOV UR4, 0xffffffff ;  /* 0xffffffff00047882 */ /* 0x000fe20000000000 */
[----:B0-----:R-:W-:Y:S02]  /*6b30*/  IADD3 R137, -R115, R136, RZ ;  /* 0x0000008873897210 */ /* 0x001fe40007ffe1ff */
[----:B------:R-:W-:Y:S05]  /*6b40*/  BRA.DIV UR4, `(.L_x_2763) ;  /* 0x0000028e04347947 */ /* 0x000fea000b800000 */
[----:B------:R0:W2:Y:S04]  /*6b50*/  SHFL.IDX PT, R125, R119, RZ, 0x181f ;  /* 0x00181fff777d7589 */ /* 0x0000a800000e0000 */
[----:B------:R0:W3:Y:S02]  /*6b60*/  SHFL.IDX PT, R124, R120, RZ, 0x181f ;  /* 0x00181fff787c7589 */ /* 0x0000e400000e0000 */
.L_x_3103:
[----:B------:R-:W-:Y:S04]  /*6b70*/  BSSY B1, `(.L_x_2764) ;  /* 0x00000ec000017945 */ /* 0x000fe80003800000 */
[----:B------:R-:W-:Y:S05]  /*6b80*/  @P3 BRA `(.L_x_2765) ;  /* 0x0000000c00a83947 */ /* 0x000fea0003800000 */
[----:B------:R-:W-:Y:S01]  /*6b90*/  ISETP.NE.AND P3, PT, R4, RZ, PT ;  /* 0x000000ff0400720c */ /* 0x000fe20003f65270 */
[----:B------:R-:W-:-:S12]  /*6ba0*/  BSSY B2, `(.L_x_2766) ;  /* 0x0000074000027945 */ /* 0x000fd80003800000 */
[----:B------:R-:W-:Y:S05]  /*6bb0*/  @!P3 BRA `(.L_x_2767) ;  /* 0x0000000400c8b947 */ /* 0x000fea0003800000 */
[----:B------:R-:W4:Y:S01]  /*6bc0*/  LDL R14, [R1+0x50] ;  /* 0x00005000010e7983 */ /* 0x000f220000100800 */
        /* <DEDUP_REMOVED lines=14> */
[----:B------:R-:W-:Y:S02]  /*6cb0*/  ISETP.GE.AND P3, PT, R129, R136, PT ;  /* 0x000000888100720c */ /* 0x000fe40003f66270 */
[----:B------:R-:W-:Y:S01]  /*6cc0*/  LOP3.LUT R11, R11, R13, RZ, 0x3c, !PT ;  /* 0x0000000d0b0b7212 */ /* 0x000fe200078e3cff */
[----:B------:R-:W-:-:S10]  /*6cd0*/  IMAD R13, R212, 0x5000, R134 ;  /* 0x00005000d40d7824 */ /* 0x000fd400078e0286 */
[----:B------:R-:W-:-:S04]  /*6ce0*/  @!P3 IMAD.WIDE R128, R129, 0x2, R124 ;  /* 0x000000028180b825 */ /* 0x000fc800078e027c */
[----:B----4-:R-:W-:-:S04]  /*6cf0*/  IMAD R12, R12, 0x1400, R14 ;  /* 0x000014000c0c7824 */ /* 0x010fc800078e020e */
[----:B------:R-:W-:Y:S02]  /*6d00*/  IMAD.IADD R11, R12, 0x1, R11 ;  /* 0x000000010c0b7824 */ /* 0x000fe400078e020b */
[----:B------:R-:W-:Y:S02]  /*6d10*/  IMAD R12, R13, 0x2, R22 ;  /* 0x000000020d0c7824 */ /* 0x000fe400078e0216 */
[----:B------:R-:W-:-:S04]  /*6d20*/  IMAD R11, R212, 0x5000, R11 ;  /* 0x00005000d40b7824 */ /* 0x000fc800078e020b */
[----:B------:R-:W2:Y:S01]  /*6d30*/  LDS.128 R12, [R12+0x24400] ;  /* 0x024400000c0c7984 */ /* 0x000ea20000000c00 */
[----:B------:R-:W-:-:S06]  /*6d40*/  LEA R80, R11, R22, 0x1 ;  /* 0x000000160b507211 */ /* 0x000fcc00078e08ff */
[----:B------:R-:W3:Y:S01]  /*6d50*/  LDS.128 R80, [R80+0x24400] ;  /* 0x0244000050507984 */ /* 0x000ee20000000c00 */
[----:B------:R-:W-:Y:S05]  /*6d60*/  @P6 BRA `(.L_x_2769) ;  /* 0x0000000400506947 */ /* 0x000fea0003800000 */
[----:B------:R-:W-:Y:S01]  /*6d70*/  SHF.R.U64 R11, R36, 0x10, R37 ;  /* 0x00000010240b7819 */ /* 0x000fe20000001225 */
[----:B--2---:R-:W-:Y:S01]  /*6d80*/  HADD2.F32 R158, -RZ, R13.H0_H0 ;  /* 0x2000000dff9e7230 */ /* 0x004fe20000004100 */
[--C-:B------:R-:W-:Y:S01]  /*6d90*/  SHF.R.U64 R36, R44, 0x10, R45.reuse ;  /* 0x000000102c247819 */ /* 0x100fe2000000122d */
[----:B------:R-:W-:Y:S01]  /*6da0*/  HADD2.F32 R155, -RZ, R155.H0_H0 ;  /* 0x2000009bff9b7230 */ /* 0x000fe20000004100 */
[----:B------:R-:W-:Y:S01]  /*6db0*/  SHF.R.U32.HI R44, RZ, 0x10, R45 ;  /* 0x00000010ff2c7819 */ /* 0x000fe2000001162d */
[----:B------:R-:W-:Y:S01]  /*6dc0*/  HADD2.F32 R13, -RZ, R13.H1_H1 ;  /* 0x3000000dff0d7230 */ /* 0x000fe20000004100 */
[--C-:B------:R-:W-:Y:S01]  /*6dd0*/  SHF.R.U64 R45, R46, 0x10, R47.reuse ;  /* 0x000000102e2d7819 */ /* 0x100fe2000000122f */
[----:B------:R-:W-:Y:S01]  /*6de0*/  HADD2.F32 R36, -RZ, R36.H0_H0 ;  /* 0x20000024ff247230 */ /* 0x000fe20000004100 */
[----:B------:R-:W-:Y:S01]  /*6df0*/  SHF.R.U32.HI R46, RZ, 0x10, R47 ;  /* 0x00000010ff2e7819 */ /* 0x000fe2000001162f */
[----:B------:R-:W-:Y:S01]  /*6e00*/  HADD2.F32 R47, -RZ, R156.H0_H0 ;  /* 0x2000009cff2f7230 */ /* 0x000fe20000004100 */
[----:B------:R-:W-:Y:S01]  /*6e10*/  SHF.R.U32.HI R37, RZ, 0x10, R37 ;  /* 0x00000010ff257819 */ /* 0x000fe20000011625 */
[--C-:B---3--:R-:W-:Y:S01]  /*6e20*/  HADD2.F32 R156, -RZ, R81.reuse.H0_H0 ;  /* 0x20000051ff9c7230 */ /* 0x108fe20000004100 */
[--C-:B------:R-:W-:Y:S01]  /*6e30*/  SHF.R.U64 R38, R38, 0x10, R39.reuse ;  /* 0x0000001026267819 */ /* 0x100fe20000001227 */
[----:B------:R-:W-:Y:S01]  /*6e40*/  HADD2.F32 R81, -RZ, R81.H1_H1 ;  /* 0x30000051ff517230 */ /* 0x000fe20000004100 */
[----:B------:R-:W-:Y:S01]  /*6e50*/  SHF.R.U32.HI R39, RZ, 0x10, R39 ;  /* 0x00000010ff277819 */ /* 0x000fe20000011627 */
[----:B------:R-:W-:-:S02]  /*6e60*/  HADD2.F32 R160, -RZ, R37.H0_H0 ;  /* 0x20000025ffa07230 */ /* 0x000fc40000004100 */
[-C--:B------:R-:W-:Y:S01]  /*6e70*/  FMUL.FTZ R37, R156, R47.reuse ;  /* 0x0000002f9c257220 */ /* 0x080fe20000410000 */
[----:B------:R-:W-:Y:S02]  /*6e80*/  HADD2.F32 R44, -RZ, R44.H0_H0 ;  /* 0x2000002cff2c7230 */ /* 0x000fe40000004100 */
[C---:B------:R-:W-:Y:S01]  /*6e90*/  FMUL.FTZ R47, R158.reuse, R47 ;  /* 0x0000002f9e2f7220 */ /* 0x040fe20000410000 */
[----:B------:R-:W-:Y:S02]  /*6ea0*/  HADD2.F32 R46, -RZ, R46.H0_H0 ;  /* 0x2000002eff2e7230 */ /* 0x000fe40000004100 */
[-C--:B------:R-:W-:Y:S01]  /*6eb0*/  FFMA.FTZ R37, R158, R155.reuse, -R37 ;  /* 0x0000009b9e257223 */ /* 0x080fe20000010825 */
[----:B------:R-:W-:Y:S02]  /*6ec0*/  HADD2.F32 R158, -RZ, R15.H0_H0 ;  /* 0x2000000fff9e7230 */ /* 0x000fe40000004100 */
[----:B------:R-:W-:Y:S01]  /*6ed0*/  FMUL.FTZ R162, R81, R44 ;  /* 0x0000002c51a27220 */ /* 0x000fe20000410000 */
[----:B------:R-:W-:Y:S01]  /*6ee0*/  FFMA.FTZ R47, R156, R155, R47 ;  /* 0x0000009b9c2f7223 */ /* 0x000fe2000001002f */
[----:B------:R-:W-:-:S02]  /*6ef0*/  HADD2.F32 R156, -RZ, R83.H0_H0 ;  /* 0x20000053ff9c7230 */ /* 0x000fc40000004100 */
[C---:B------:R-:W-:Y:S01]  /*6f00*/  FMUL.FTZ R44, R13.reuse, R44 ;  /* 0x0000002c0d2c7220 */ /* 0x040fe20000410000 */
[----:B------:R-:W-:Y:S02]  /*6f10*/  HADD2.F32 R83, -RZ, R83.H1_H1 ;  /* 0x30000053ff537230 */ /* 0x000fe40000004100 */
[-C--:B------:R-:W-:Y:S01]  /*6f20*/  FFMA.FTZ R162, R13, R160.reuse, -R162 ;  /* 0x000000a00da27223 */ /* 0x080fe200000108a2 */
[----:B------:R-:W-:Y:S02]  /*6f30*/  HADD2.F32 R15, -RZ, R15.H1_H1 ;  /* 0x3000000fff0f7230 */ /* 0x000fe40000004100 */
[----:B------:R-:W-:Y:S01]  /*6f40*/  FFMA.FTZ R44, R81, R160, R44 ;  /* 0x000000a0512c7223 */ /* 0x000fe2000001002c */
[----:B------:R-:W-:Y:S02]  /*6f50*/  HADD2.F32 R13, -RZ, R164.H0_H0 ;  /* 0x200000a4ff0d7230 */ /* 0x000fe40000004100 */
[----:B------:R-:W-:Y:S01]  /*6f60*/  FMUL.FTZ R164, R83, R46 ;  /* 0x0000002e53a47220 */ /* 0x000fe20000410000 */
[----:B------:R-:W-:-:S02]  /*6f70*/  HADD2.F32 R160, -RZ, R39.H0_H0 ;  /* 0x20000027ffa07230 */ /* 0x000fc40000004100 */
[----:B------:R-:W-:Y:S01]  /*6f80*/  FMUL.FTZ R46, R15, R46 ;  /* 0x0000002e0f2e7220 */ /* 0x000fe20000410000 */
[----:B------:R-:W-:Y:S02]  /*6f90*/  HADD2.F32 R81, -RZ, R157.H1_H1 ;  /* 0x3000009dff517230 */ /* 0x000fe40000004100 */
[-C--:B------:R-:W-:Y:S01]  /*6fa0*/  FMUL.FTZ R39, R156, R13.reuse ;  /* 0x0000000d9c277220 */ /* 0x080fe20000410000 */
[C---:B------:R-:W-:Y:S01]  /*6fb0*/  FMUL.FTZ R13, R158.reuse, R13 ;  /* 0x0000000d9e0d7220 */ /* 0x040fe20000410000 */
[-C--:B------:R-:W-:Y:S01]  /*6fc0*/  FFMA.FTZ R46, R83, R160.reuse, R46 ;  /* 0x000000a0532e7223 */ /* 0x080fe2000001002e */
[----:B------:R-:W-:Y:S02]  /*6fd0*/  HADD2.F32 R83, -RZ, R80.H1_H1 ;  /* 0x30000050ff537230 */ /* 0x000fe40000004100 */
[-C--:B------:R-:W-:Y:S01]  /*6fe0*/  FFMA.FTZ R39, R158, R81.reuse, -R39 ;  /* 0x000000519e277223 */ /* 0x080fe20000010827 */
[----:B------:R-:W-:Y:S02]  /*6ff0*/  HADD2.F32 R155, -RZ, R12.H1_H1 ;  /* 0x3000000cff9b7230 */ /* 0x000fe40000004100 */
[----:B------:R-:W-:Y:S01]  /*7000*/  FFMA.FTZ R13, R156, R81, R13 ;  /* 0x000000519c0d7223 */ /* 0x000fe2000001000d */
[----:B------:R-:W-:Y:S01]  /*7010*/  FFMA.FTZ R164, R15, R160, -R164 ;  /* 0x000000a00fa47223 */ /* 0x000fe200000108a4 */
[----:B------:R-:W-:Y:S01]  /*7020*/  HADD2.F32 R15, -RZ, R170.H0_H0 ;  /* 0x200000aaff0f7230 */ /* 0x000fe20000004100 */
[----:B------:R-:W-:Y:S01]  /*7030*/  F2FP.F16.F32.PACK_AB R37, R162, R37 ;  /* 0x00000025a225723e */ /* 0x000fe200000000ff */
[----:B------:R-:W-:-:S02]  /*7040*/  HADD2.F32 R158, -RZ, R80.H0_H0 ;  /* 0x20000050ff9e7230 */ /* 0x000fc40000004100 */
[-C--:B------:R-:W-:Y:S01]  /*7050*/  FMUL.FTZ R80, R83, R36.reuse ;  /* 0x0000002453507220 */ /* 0x080fe20000410000 */
[----:B------:R-:W-:Y:S02]  /*7060*/  HADD2.F32 R156, -RZ, R12.H0_H0 ;  /* 0x2000000cff9c7230 */ /* 0x000fe40000004100 */
[----:B------:R-:W-:Y:S01]  /*7070*/  FMUL.FTZ R36, R155, R36 ;  /* 0x000000249b247220 */ /* 0x000fe20000410000 */
[----:B------:R-:W-:Y:S02]  /*7080*/  HADD2.F32 R12, -RZ, R11.H0_H0 ;  /* 0x2000000bff0c7230 */ /* 0x000fe40000004100 */
[-C--:B------:R-:W-:Y:S01]  /*7090*/  FMUL.FTZ R11, R158, R15.reuse ;  /* 0x0000000f9e0b7220 */ /* 0x080fe20000410000 */
[----:B------:R-:W-:Y:S02]  /*70a0*/  HADD2.F32 R81, -RZ, R159.H0_H0 ;  /* 0x2000009fff517230 */ /* 0x000fe40000004100 */
[----:B------:R-:W-:Y:S01]  /*70b0*/  FMUL.FTZ R15, R156, R15 ;  /* 0x0000000f9c0f7220 */ /* 0x000fe20000410000 */
[----:B------:R-:W-:-:S02]  /*70c0*/  HADD2.F32 R45, -RZ, R45.H0_H0 ;  /* 0x2000002dff2d7230 */ /* 0x000fc40000004100 */
[-C--:B------:R-:W-:Y:S01]  /*70d0*/  FFMA.FTZ R80, R155, R12.reuse, -R80 ;  /* 0x0000000c9b507223 */ /* 0x080fe20000010850 */
[----:B------:R-:W-:Y:S01]  /*70e0*/  FFMA.FTZ R36, R83, R12, R36 ;  /* 0x0000000c53247223 */ /* 0x000fe20000010024 */
[----:B------:R-:W-:Y:S02]  /*70f0*/  HADD2.F32 R155, -RZ, R82.H0_H0 ;  /* 0x20000052ff9b7230 */ /* 0x000fe40000004100 */
[-C--:B------:R-:W-:Y:S01]  /*7100*/  FFMA.FTZ R11, R156, R81.reuse, -R11 ;  /* 0x000000519c0b7223 */ /* 0x080fe2000001080b */
[----:B------:R-:W-:Y:S02]  /*7110*/  HADD2.F32 R12, -RZ, R159.H1_H1 ;  /* 0x3000009fff0c7230 */ /* 0x000fe40000004100 */
[----:B------:R-:W-:Y:S01]  /*7120*/  FFMA.FTZ R15, R158, R81, R15 ;  /* 0x000000519e0f7223 */ /* 0x000fe2000001000f */
[----:B------:R-:W-:Y:S01]  /*7130*/  HADD2.F32 R83, -RZ, R14.H0_H0 ;  /* 0x2000000eff537230 */ /* 0x000fe20000004100 */
[----:B------:R-:W-:Y:S01]  /*7140*/  F2FP.F16.F32.PACK_AB R39, R164, R39 ;  /* 0x00000027a427723e */ /* 0x000fe200000000ff */
[----:B------:R-:W-:Y:S01]  /*7150*/  HADD2.F32 R82, -RZ, R82.H1_H1 ;  /* 0x30000052ff527230 */ /* 0x000fe20000004100 */
[----:B------:R-:W-:Y:S01]  /*7160*/  F2FP.F16.F32.PACK_AB R80, R80, R11 ;  /* 0x0000000b5050723e */ /* 0x000fe200000000ff */
[----:B------:R-:W-:Y:S01]  /*7170*/  HADD2.F32 R14, -RZ, R14.H1_H1 ;  /* 0x3000000eff0e7230 */ /* 0x000fe20000004100 */
[----:B------:R-:W-:Y:S01]  /*7180*/  F2FP.F16.F32.PACK_AB R36, R36, R15 ;  /* 0x0000000f2424723e */ /* 0x000fe200000000ff */
[----:B------:R-:W-:-:S02]  /*7190*/  HADD2.F32 R81, -RZ, R157.H0_H0 ;  /* 0x2000009dff517230 */ /* 0x000fc40000004100 */
[-C--:B------:R-:W-:Y:S01]  /*71a0*/  FMUL.FTZ R159, R82, R45.reuse ;  /* 0x0000002d529f7220 */ /* 0x080fe20000410000 */
[----:B------:R-:W-:Y:S02]  /*71b0*/  HADD2.F32 R157, -RZ, R38.H0_H0 ;  /* 0x20000026ff9d7230 */ /* 0x000fe40000004100 */
[-C--:B------:R-:W-:Y:S01]  /*71c0*/  FMUL.FTZ R38, R155, R12.reuse ;  /* 0x0000000c9b267220 */ /* 0x080fe20000410000 */
[C---:B------:R-:W-:Y:S01]  /*71d0*/  FMUL.FTZ R12, R83.reuse, R12 ;  /* 0x0000000c530c7220 */ /* 0x040fe20000410000 */
[----:B------:R-:W-:Y:S01]  /*71e0*/  FMUL.FTZ R45, R14, R45 ;  /* 0x0000002d0e2d7220 */ /* 0x000fe20000410000 */
[----:B------:R-:W-:Y:S01]  /*71f0*/  MOV R15, R39 ;  /* 0x00000027000f7202 */ /* 0x000fe20000000f00 */
[-C--:B------:R-:W-:Y:S01]  /*7200*/  FFMA.FTZ R38, R83, R81.reuse, -R38 ;  /* 0x0000005153267223 */ /* 0x080fe20000010826 */
[----:B------:R-:W-:Y:S01]  /*7210*/  FFMA.FTZ R12, R155, R81, R12 ;  /* 0x000000519b0c7223 */ /* 0x000fe2000001000c */
[-C--:B------:R-:W-:Y:S01]  /*7220*/  FFMA.FTZ R45, R82, R157.reuse, R45 ;  /* 0x0000009d522d7223 */ /* 0x080fe2000001002d */
[----:B------:R-:W-:Y:S01]  /*7230*/  FFMA.FTZ R159, R14, R157, -R159 ;  /* 0x0000009d0e9f7223 */ /* 0x000fe2000001089f */
[----:B------:R-:W-:Y:S01]  /*7240*/  F2FP.F16.F32.PACK_AB R83, R46, R13 ;  /* 0x0000000d2e53723e */ /* 0x000fe200000000ff */
[----:B------:R-:W-:Y:S01]  /*7250*/  IMAD.MOV.U32 R13, RZ, RZ, R37 ;  /* 0x000000ffff0d7224 */ /* 0x000fe200078e0025 */
[----:B------:R-:W-:-:S02]  /*7260*/  F2FP.F16.F32.PACK_AB R81, R44, R47 ;  /* 0x0000002f2c51723e */ /* 0x000fc400000000ff */
[----:B------:R-:W-:Y:S01]  /*7270*/  F2FP.F16.F32.PACK_AB R82, R45, R12 ;  /* 0x0000000c2d52723e */ /* 0x000fe200000000ff */
[----:B------:R-:W-:Y:S01]  /*7280*/  IMAD.MOV.U32 R12, RZ, RZ, R80 ;  /* 0x000000ffff0c7224 */ /* 0x000fe200078e0050 */
[----:B------:R-:W-:Y:S01]  /*7290*/  F2FP.F16.F32.PACK_AB R14, R159, R38 ;  /* 0x000000269f0e723e */ /* 0x000fe200000000ff */
[----:B------:R-:W-:-:S07]  /*72a0*/  IMAD.MOV.U32 R80, RZ, RZ, R36 ;  /* 0x000000ffff507224 */ /* 0x000fce00078e0024 */
.L_x_2769:
[----:B------:R-:W-:Y:S05]  /*72b0*/  BSYNC B3 ;  /* 0x0000000000037941 */ /* 0x000fea0003800000 */
.L_x_2768:
[----:B--2---:R4:W-:Y:S04]  /*72c0*/  ST.E.128 desc[UR60][R126.64], R12 ;  /* 0x0000000c7e007985 */ /* 0x0049e8000c101d3c */
[----:B---3--:R4:W-:Y:S02]  /*72d0*/  @!P3 ST.E.128 desc[UR60][R128.64], R80 ;  /* 0x000000508000b985 */ /* 0x0089e4000c101d3c */
.L_x_2767:
[----:B------:R-:W-:Y:S05]  /*72e0*/  BSYNC B2 ;  /* 0x0000000000027941 */ /* 0x000fea0003800000 */
.L_x_2766:
[----:B------:R-:W-:-:S13]  /*72f0*/  ISETP.NE.AND P3, PT, R25, RZ, PT ;  /* 0x000000ff1900720c */ /* 0x000fda0003f65270 */
[----:B------:R-:W-:Y:S05]  /*7300*/  @!P3 BRA `(.L_x_2765) ;  /* 0x0000000400c8b947 */ /* 0x000fea0003800000 */
[----:B----4-:R-:W4:Y:S01]  /*7310*/  LDL R15, [R1+0x50] ;  /* 0x00005000010f7983 */ /* 0x010f220000100800 */
        /* <DEDUP_REMOVED lines=15> */
[----:B------:R-:W-:-:S11]  /*7410*/  LOP3.LUT R12, R12, R14, RZ, 0x3c, !PT ;  /* 0x0000000e0c0c7212 */ /* 0x000fd600078e3cff */
[----:B------:R-:W-:-:S04]  /*7420*/  @!P3 IMAD.WIDE R124, R11, 0x2, R124 ;  /* 0x000000020b7cb825 */ /* 0x000fc800078e027c */
[----:B----4-:R-:W-:-:S04]  /*7430*/  IMAD R13, R13, 0x1400, R15 ;  /* 0x000014000d0d7824 */ /* 0x010fc800078e020f */
[----:B------:R-:W-:Y:S02]  /*7440*/  IMAD.IADD R15, R13, 0x1, R12 ;  /* 0x000000010d0f7824 */ /* 0x000fe400078e020c */
[C---:B------:R-:W-:Y:S02]  /*7450*/  IMAD R13, R212.reuse, 0x5000, R133 ;  /* 0x00005000d40d7824 */ /* 0x040fe400078e0285 */
[----:B------:R-:W-:Y:S02]  /*7460*/  IMAD R15, R212, 0x5000, R15 ;  /* 0x00005000d40f7824 */ /* 0x000fe400078e020f */
[----:B------:R-:W-:-:S03]  /*7470*/  IMAD R13, R13, 0x2, R22 ;  /* 0x000000020d0d7824 */ /* 0x000fc600078e0216 */
[----:B------:R-:W-:-:S03]  /*7480*/  LEA R36, R15, R22, 0x1 ;  /* 0x000000160f247211 */ /* 0x000fc600078e08ff */
[----:B------:R-:W2:Y:S04]  /*7490*/  LDS.128 R12, [R13+0x24400] ;  /* 0x024400000d0c7984 */ /* 0x000ea80000000c00 */
[----:B------:R-:W3:Y:S01]  /*74a0*/  LDS.128 R36, [R36+0x24400] ;  /* 0x0244000024247984 */ /* 0x000ee20000000c00 */
[----:B------:R-:W-:Y:S05]  /*74b0*/  @P6 BRA `(.L_x_2771) ;  /* 0x0000000400506947 */ /* 0x000fea0003800000 */
[----:B------:R-:W-:Y:S01]  /*74c0*/  SHF.R.U64 R11, R32, 0x10, R33 ;  /* 0x00000010200b7819 */ /* 0x000fe20000001221 */
[--C-:B---3--:R-:W-:Y:S01]  /*74d0*/  HADD2.F32 R80, -RZ, R37.reuse.H1_H1 ;  /* 0x30000025ff507230 */ /* 0x108fe20000004100 */
[--C-:B------:R-:W-:Y:S01]  /*74e0*/  SHF.R.U64 R32, R40, 0x10, R41.reuse ;  /* 0x0000001028207819 */ /* 0x100fe20000001229 */
[----:B------:R-:W-:Y:S01]  /*74f0*/  HADD2.F32 R47, -RZ, R37.H0_H0 ;  /* 0x20000025ff2f7230 */ /* 0x000fe20000004100 */
[----:B------:R-:W-:Y:S01]  /*7500*/  SHF.R.U32.HI R40, RZ, 0x10, R41 ;  /* 0x00000010ff287819 */ /* 0x000fe20000011629 */
[----:B--2---:R-:W-:Y:S01]  /*7510*/  HADD2.F32 R37, -RZ, R13.H0_H0 ;  /* 0x2000000dff257230 */ /* 0x004fe20000004100 */
[----:B------:R-:W-:Y:S01]  /*7520*/  SHF.R.U64 R41, R42, 0x10, R43 ;  /* 0x000000102a297819 */ /* 0x000fe2000000122b */
[----:B------:R-:W-:Y:S01]  /*7530*/  HADD2.F32 R46, -RZ, R169.H0_H0 ;  /* 0x200000a9ff2e7230 */ /* 0x000fe20000004100 */
[----:B------:R-:W-:Y:S01]  /*7540*/  SHF.R.U32.HI R33, RZ, 0x10, R33 ;  /* 0x00000010ff217819 */ /* 0x000fe20000011621 */
[----:B------:R-:W-:Y:S01]  /*7550*/  HADD2.F32 R81, -RZ, R40.H0_H0 ;  /* 0x20000028ff517230 */ /* 0x000fe20000004100 */
[----:B------:R-:W-:Y:S01]  /*7560*/  SHF.R.U32.HI R42, RZ, 0x10, R43 ;  /* 0x00000010ff2a7819 */ /* 0x000fe2000001162b */
[----:B------:R-:W-:Y:S01]  /*7570*/  IMAD.MOV.U32 R43, RZ, RZ, R38 ;  /* 0x000000ffff2b7224 */ /* 0x000fe200078e0026 */
[----:B------:R-:W-:Y:S01]  /*7580*/  SHF.R.U64 R34, R34, 0x10, R35 ;  /* 0x0000001022227819 */ /* 0x000fe20000001223 */
[----:B------:R-:W-:-:S02]  /*7590*/  HADD2.F32 R40, -RZ, R13.H1_H1 ;  /* 0x3000000dff287230 */ /* 0x000fc40000004100 */
[-C--:B------:R-:W-:Y:S01]  /*75a0*/  FMUL.FTZ R13, R80, R81.reuse ;  /* 0x00000051500d7220 */ /* 0x080fe20000410000 */
[----:B------:R-:W-:Y:S01]  /*75b0*/  HADD2.F32 R38, -RZ, R169.H1_H1 ;  /* 0x300000a9ff267230 */ /* 0x000fe20000004100 */
[----:B------:R-:W-:Y:S01]  /*75c0*/  SHF.R.U32.HI R35, RZ, 0x10, R35 ;  /* 0x00000010ff237819 */ /* 0x000fe20000011623 */
[----:B------:R-:W-:Y:S02]  /*75d0*/  HADD2.F32 R33, -RZ, R33.H0_H0 ;  /* 0x20000021ff217230 */ /* 0x000fe40000004100 */
[C---:B------:R-:W-:Y:S01]  /*75e0*/  FMUL.FTZ R81, R40.reuse, R81 ;  /* 0x0000005128517220 */ /* 0x040fe20000410000 */
[----:B------:R-:W-:Y:S02]  /*75f0*/  HADD2.F32 R34, -RZ, R34.H0_H0 ;  /* 0x20000022ff227230 */ /* 0x000fe40000004100 */
[-C--:B------:R-:W-:Y:S01]  /*7600*/  FMUL.FTZ R82, R47, R38.reuse ;  /* 0x000000262f527220 */ /* 0x080fe20000410000 */
[C---:B------:R-:W-:Y:S01]  /*7610*/  FMUL.FTZ R38, R37.reuse, R38 ;  /* 0x0000002625267220 */ /* 0x040fe20000410000 */
[-C--:B------:R-:W-:Y:S01]  /*7620*/  FFMA.FTZ R13, R40, R33.reuse, -R13 ;  /* 0x00000021280d7223 */ /* 0x080fe2000001080d */
[----:B------:R-:W-:Y:S01]  /*7630*/  FFMA.FTZ R81, R80, R33, R81 ;  /* 0x0000002150517223 */ /* 0x000fe20000010051 */
[----:B------:R-:W-:Y:S01]  /*7640*/  FFMA.FTZ R82, R37, R46, -R82 ;  /* 0x0000002e25527223 */ /* 0x000fe20000010852 */
[----:B------:R-:W-:-:S02]  /*7650*/  HADD2.F32 R33, -RZ, R168.H0_H0 ;  /* 0x200000a8ff217230 */ /* 0x000fc40000004100 */
[----:B------:R-:W-:Y:S01]  /*7660*/  FFMA.FTZ R38, R47, R46, R38 ;  /* 0x0000002e2f267223 */ /* 0x000fe20000010026 */
[----:B------:R-:W-:Y:S02]  /*7670*/  HADD2.F32 R168, -RZ, R168.H1_H1 ;  /* 0x300000a8ffa87230 */ /* 0x000fe40000004100 */
[--C-:B------:R-:W-:Y:S01]  /*7680*/  HADD2.F32 R37, -RZ, R39.reuse.H0_H0 ;  /* 0x20000027ff257230 */ /* 0x100fe20000004100 */
[----:B------:R-:W-:Y:S01]  /*7690*/  F2FP.F16.F32.PACK_AB R13, R13, R82 ;  /* 0x000000520d0d723e */ /* 0x000fe200000000ff */
[----:B------:R-:W-:Y:S01]  /*76a0*/  HADD2.F32 R40, -RZ, R39.H1_H1 ;  /* 0x30000027ff287230 */ /* 0x000fe20000004100 */
[----:B------:R-:W-:Y:S01]  /*76b0*/  F2FP.F16.F32.PACK_AB R38, R81, R38 ;  /* 0x000000265126723e */ /* 0x000fe200000000ff */
[----:B------:R-:W-:Y:S02]  /*76c0*/  HADD2.F32 R39, -RZ, R15.H0_H0 ;  /* 0x2000000fff277230 */ /* 0x000fe40000004100 */
[----:B------:R-:W-:Y:S01]  /*76d0*/  FMUL.FTZ R46, R37, R168 ;  /* 0x000000a8252e7220 */ /* 0x000fe20000410000 */
[----:B------:R-:W-:-:S02]  /*76e0*/  HADD2.F32 R47, -RZ, R42.H0_H0 ;  /* 0x2000002aff2f7230 */ /* 0x000fc40000004100 */
[----:B------:R-:W-:Y:S02]  /*76f0*/  HADD2.F32 R42, -RZ, R15.H1_H1 ;  /* 0x3000000fff2a7230 */ /* 0x000fe40000004100 */
[C---:B------:R-:W-:Y:S01]  /*7700*/  FMUL.FTZ R168, R39.reuse, R168 ;  /* 0x000000a827a87220 */ /* 0x040fe20000410000 */
[----:B------:R-:W-:Y:S02]  /*7710*/  HADD2.F32 R35, -RZ, R35.H0_H0 ;  /* 0x20000023ff237230 */ /* 0x000fe40000004100 */
[----:B------:R-:W-:Y:S01]  /*7720*/  FMUL.FTZ R15, R40, R47 ;  /* 0x0000002f280f7220 */ /* 0x000fe20000410000 */
[----:B------:R-:W-:Y:S01]  /*7730*/  FFMA.FTZ R46, R39, R33, -R46 ;  /* 0x00000021272e7223 */ /* 0x000fe2000001082e */
[C---:B------:R-:W-:Y:S01]  /*7740*/  FMUL.FTZ R47, R42.reuse, R47 ;  /* 0x0000002f2a2f7220 */ /* 0x040fe20000410000 */
[----:B------:R-:W-:Y:S01]  /*7750*/  FFMA.FTZ R168, R37, R33, R168 ;  /* 0x0000002125a87223 */ /* 0x000fe200000100a8 */
[----:B------:R-:W-:Y:S02]  /*7760*/  HADD2.F32 R33, -RZ, R167.H0_H0 ;  /* 0x200000a7ff217230 */ /* 0x000fe40000004100 */
[----:B------:R-:W-:Y:S01]  /*7770*/  FFMA.FTZ R15, R42, R35, -R15 ;  /* 0x000000232a0f7223 */ /* 0x000fe2000001080f */
[----:B------:R-:W-:-:S02]  /*7780*/  HADD2.F32 R37, -RZ, R32.H0_H0 ;  /* 0x20000020ff257230 */ /* 0x000fc40000004100 */
[----:B------:R-:W-:Y:S01]  /*7790*/  FFMA.FTZ R47, R40, R35, R47 ;  /* 0x00000023282f7223 */ /* 0x000fe2000001002f */
[----:B------:R-:W-:Y:S02]  /*77a0*/  HADD2.F32 R167, -RZ, R167.H1_H1 ;  /* 0x300000a7ffa77230 */ /* 0x000fe40000004100 */
[----:B------:R-:W-:Y:S01]  /*77b0*/  HADD2.F32 R32, -RZ, R36.H0_H0 ;  /* 0x20000024ff207230 */ /* 0x000fe20000004100 */
[----:B------:R-:W-:Y:S01]  /*77c0*/  F2FP.F16.F32.PACK_AB R15, R15, R46 ;  /* 0x0000002e0f0f723e */ /* 0x000fe200000000ff */
[----:B------:R-:W-:Y:S02]  /*77d0*/  HADD2.F32 R42, -RZ, R12.H0_H0 ;  /* 0x2000000cff2a7230 */ /* 0x000fe40000004100 */
[----:B------:R-:W-:Y:S02]  /*77e0*/  HADD2.F32 R36, -RZ, R36.H1_H1 ;  /* 0x30000024ff247230 */ /* 0x000fe40000004100 */
[----:B------:R-:W-:Y:S02]  /*77f0*/  HADD2.F32 R40, -RZ, R12.H1_H1 ;  /* 0x3000000cff287230 */ /* 0x000fe40000004100 */
[----:B------:R-:W-:-:S02]  /*7800*/  HADD2.F32 R35, -RZ, R11.H0_H0 ;  /* 0x2000000bff237230 */ /* 0x000fc40000004100 */
[-C--:B------:R-:W-:Y:S01]  /*7810*/  FMUL.FTZ R11, R32, R167.reuse ;  /* 0x000000a7200b7220 */ /* 0x080fe20000410000 */
[----:B------:R-:W-:Y:S01]  /*7820*/  FMUL.FTZ R167, R42, R167 ;  /* 0x000000a72aa77220 */ /* 0x000fe20000410000 */
[-C--:B------:R-:W-:Y:S01]  /*7830*/  FMUL.FTZ R39, R36, R37.reuse ;  /* 0x0000002524277220 */ /* 0x080fe20000410000 */
[----:B------:R-:W-:Y:S01]  /*7840*/  FMUL.FTZ R37, R40, R37 ;  /* 0x0000002528257220 */ /* 0x000fe20000410000 */
        /* <DEDUP_REMOVED lines=9> */
[-C--:B------:R-:W-:Y:S01]  /*78e0*/  FMUL.FTZ R41, R36, R39.reuse ;  /* 0x0000002724297220 */ /* 0x080fe20000410000 */
[--C-:B------:R-:W-:Y:S02]  /*78f0*/  HADD2.F32 R40, -RZ, R14.reuse.H0_H0 ;  /* 0x2000000eff287230 */ /* 0x100fe40000004100 */
[----:B------:R-:W-:Y:S02]  /*7900*/  HADD2.F32 R37, -RZ, R14.H1_H1 ;  /* 0x3000000eff257230 */ /* 0x000fe40000004100 */
[-C--:B------:R-:W-:Y:S01]  /*7910*/  FMUL.FTZ R80, R43, R42.reuse ;  /* 0x0000002a2b507220 */ /* 0x080fe20000410000 */
[----:B------:R-:W-:Y:S02]  /*7920*/  HADD2.F32 R35, -RZ, R166.H1_H1 ;  /* 0x300000a6ff237230 */ /* 0x000fe40000004100 */
[C---:B------:R-:W-:Y:S01]  /*7930*/  FMUL.FTZ R39, R40.reuse, R39 ;  /* 0x0000002728277220 */ /* 0x040fe20000410000 */
[C---:B------:R-:W-:Y:S01]  /*7940*/  FMUL.FTZ R42, R37.reuse, R42 ;  /* 0x0000002a252a7220 */ /* 0x040fe20000410000 */
[-C--:B------:R-:W-:Y:S01]  /*7950*/  FFMA.FTZ R37, R37, R34.reuse, -R80 ;  /* 0x0000002225257223 */ /* 0x080fe20000010850 */
[-C--:B------:R-:W-:Y:S01]  /*7960*/  FFMA.FTZ R14, R40, R35.reuse, -R41 ;  /* 0x00000023280e7223 */ /* 0x080fe20000010829 */
[----:B------:R-:W-:Y:S01]  /*7970*/  FFMA.FTZ R35, R36, R35, R39 ;  /* 0x0000002324237223 */ /* 0x000fe20000010027 */
[----:B------:R-:W-:Y:S01]  /*7980*/  FFMA.FTZ R42, R43, R34, R42 ;  /* 0x000000222b2a7223 */ /* 0x000fe2000001002a */
[----:B------:R-:W-:Y:S01]  /*7990*/  F2FP.F16.F32.PACK_AB R36, R33, R12 ;  /* 0x0000000c2124723e */ /* 0x000fe200000000ff */
[----:B------:R-:W-:Y:S01]  /*79a0*/  IMAD.MOV.U32 R12, RZ, RZ, R32 ;  /* 0x000000ffff0c7224 */ /* 0x000fe200078e0020 */
[----:B------:R-:W-:Y:S01]  /*79b0*/  F2FP.F16.F32.PACK_AB R14, R37, R14 ;  /* 0x0000000e250e723e */ /* 0x000fe200000000ff */
[----:B------:R-:W-:Y:S01]  /*79c0*/  IMAD.MOV.U32 R37, RZ, RZ, R38 ;  /* 0x000000ffff257224 */ /* 0x000fe200078e0026 */
[----:B------:R-:W-:-:S02]  /*79d0*/  F2FP.F16.F32.PACK_AB R42, R42, R35 ;  /* 0x000000232a2a723e */ /* 0x000fc400000000ff */
[----:B------:R-:W-:Y:S02]  /*79e0*/  F2FP.F16.F32.PACK_AB R39, R47, R168 ;  /* 0x000000a82f27723e */ /* 0x000fe400000000ff */
[----:B------:R-:W-:-:S07]  /*79f0*/  MOV R38, R42 ;  /* 0x0000002a00267202 */ /* 0x000fce0000000f00 */
.L_x_2771:
[----:B------:R-:W-:Y:S05]  /*7a00*/  BSYNC B2 ;  /* 0x0000000000027941 */ /* 0x000fea0003800000 */
.L_x_2770:
[----:B--2---:R2:W-:Y:S04]  /*7a10*/  ST.E.128 desc[UR60][R44.64], R12 ;  /* 0x0000000c2c007985 */ /* 0x0045e8000c101d3c */
[----:B---3--:R2:W-:Y:S02]  /*7a20*/  @!P3 ST.E.128 desc[UR60][R124.64], R36 ;  /* 0x000000247c00b985 */ /* 0x0085e4000c101d3c */
.L_x_2765:
[----:B------:R-:W-:Y:S05]  /*7a30*/  BSYNC B1 ;  /* 0x0000000000017941 */ /* 0x000fea0003800000 */
.L_x_2764:
[----:B------:R-:W-:-:S03]  /*7a40*/  UMOV UR4, 0xffffffff ;  /* 0xffffffff00047882 */ /* 0x000fc60000000000 */
[----:B------:R-:W-:Y:S05]  /*7a50*/  BRA.DIV UR4, `(.L_x_2772) ;  /* 0x0000027e04bc7947 */ /* 0x000fea000b800000 */
[----:B--2---:R2:W0:Y:S04]  /*7a60*/  SHFL.IDX PT, R37, R119, 0x1, 0x181f ;  /* 0x00381f0077257f89 */ /* 0x00442800000e0000 */
[----:B------:R2:W0:Y:S02]  /*7a70*/  SHFL.IDX PT, R36, R120, 0x1, 0x181f ;  /* 0x00381f0078247f89 */ /* 0x00042400000e0000 */
.L_x_3107:
[----:B------:R-:W-:Y:S04]  /*7a80*/  BSSY B1, `(.L_x_2773) ;  /* 0x00000fc000017945 */ /* 0x000fe80003800000 */
[----:B------:R-:W-:Y:S05]  /*7a90*/  @P4 BRA `(.L_x_2774) ;  /* 0x0000000c00e84947 */ /* 0x000fea0003800000 */
[----:B------:R-:W-:Y:S01]  /*7aa0*/  ISETP.NE.AND P3, PT, R4, RZ, PT ;  /* 0x000000ff0400720c */ /* 0x000fe20003f65270 */
[----:B------:R-:W-:-:S12]  /*7ab0*/  BSSY B2, `(.L_x_2775) ;  /* 0x000007b000027945 */ /* 0x000fd80003800000 */
[----:B------:R-:W-:Y:S05]  /*7ac0*/  @!P3 BRA `(.L_x_2776) ;  /* 0x0000000400e4b947 */ /* 0x000fea0003800000 */
[----:B----4-:R-:W4:Y:S01]  /*7ad0*/  LDL R14, [R1+0x64] ;  /* 0x00006400010e7983 */ /* 0x010f220000100800 */
[----:B------:R-:W-:Y:S01]  /*7ae0*/  SEL R11, R115, R137, !P2 ;  /* 0x00000089730b7207 */ /* 0x000fe20005000000 */
[C---:B------:R-:W-:Y:S01]  /*7af0*/  VIADD R13, R220.reuse, 0x20 ;  /* 0x00000020dc0d7836 */ /* 0x040fe20000000000 */
[----:B------:R-:W-:Y:S01]  /*7b00*/  IADD3 R15, R220, 0x20, RZ ;  /* 0x00000020dc0f7810 */ /* 0x000fe20007ffe0ff */
[----:B------:R-:W-:Y:S01]  /*7b10*/  BSSY B3, `(.L_x_2777) ;  /* 0x0000072000037945 */ /* 0x000fe20003800000 */
[----:B------:R-:W-:Y:S01]  /*7b20*/  SHF.R.S32.HI R12, RZ, 0x1f, R11 ;  /* 0x0000001fff0c7819 */ /* 0x000fe2000001140b */
[----:B------:R-:W-:Y:S01]  /*7b30*/  IMAD.SHL.U32 R13, R13, 0x40, RZ ;  /* 0x000000400d0d7824 */ /* 0x000fe200078e00ff */
[----:B0-----:R-:W-:Y:S01]  /*7b40*/  LEA R38, P4, R10, R36, 0x1 ;  /* 0x000000240a267211 */ /* 0x001fe200078808ff */
        /* <DEDUP_REMOVED lines=9> */
[----:B------:R-:W-:-:S02]  /*7be0*/  LEA.HI.X R39, R10, R37, R28, 0x1, P4 ;  /* 0x000000250a277211 */ /* 0x000fc400020f0c1c */
[----:B------:R-:W-:Y:S02]  /*7bf0*/  SHF.R.S32.HI R12, RZ, 0x3, R11 ;  /* 0x00000003ff0c7819 */ /* 0x000fe4000001140b */
[----:B------:R-:W-:Y:S02]  /*7c00*/  LOP3.LUT R11, R15, 0x38, R41, 0xf8, !PT ;  /* 0x000000380f0b7812 */ /* 0x000fe400078ef829 */
[----:B------:R-:W-:Y:S02]  /*7c10*/  ISETP.GE.AND P4, PT, R16, R114, PT ;  /* 0x000000721000720c */ /* 0x000fe40003f86270 */
[----:B------:R-:W-:Y:S02]  /*7c20*/  LOP3.LUT R11, R11, R13, RZ, 0x3c, !PT ;  /* 0x0000000d0b0b7212 */ /* 0x000fe400078e3cff */
[----:B------:R-:W-:-:S13]  /*7c30*/  ISETP.GE.AND P3, PT, R41, R136, PT ;  /* 0x000000882900720c */ /* 0x000fda0003f66270 */
[----:B------:R-:W-:-:S04]  /*7c40*/  @!P3 IMAD.WIDE R40, R41, 0x2, R36 ;  /* 0x000000022928b825 */ /* 0x000fc800078e0224 */
[----:B----4-:R-:W-:-:S04]  /*7c50*/  IMAD R12, R12, 0x1400, R14 ;  /* 0x000014000c0c7824 */ /* 0x010fc800078e020e */
[----:B------:R-:W-:Y:S02]  /*7c60*/  IMAD.IADD R13, R12, 0x1, R11 ;  /* 0x000000010c0d7824 */ /* 0x000fe400078e020b */
[C---:B------:R-:W-:Y:S02]  /*7c70*/  IMAD R11, R212.reuse, 0x5000, R132 ;  /* 0x00005000d40b7824 */ /* 0x040fe400078e0284 */
[----:B------:R-:W-:Y:S02]  /*7c80*/  IMAD R13, R212, 0x5000, R13 ;  /* 0x00005000d40d7824 */ /* 0x000fe400078e020d */
[----:B------:R-:W-:-:S03]  /*7c90*/  IMAD R11, R11, 0x2, R22 ;  /* 0x000000020b0b7824 */ /* 0x000fc600078e0216 */
[----:B------:R-:W-:Y:S02]  /*7ca0*/  LEA R32, R13, R22, 0x1 ;  /* 0x000000160d207211 */ /* 0x000fe400078e08ff */
[----:B------:R0:W4:Y:S04]  /*7cb0*/  LDS.128 R12, [R11+0x24400] ;  /* 0x024400000b0c7984 */ /* 0x0001280000000c00 */
[----:B------:R-:W0:Y:S01]  /*7cc0*/  LDS.128 R32, [R32+0x24400] ;  /* 0x0244000020207984 */ /* 0x000e220000000c00 */
[----:B------:R-:W-:Y:S05]  /*7cd0*/  @P4 BRA `(.L_x_2778) ;  /* 0x0000000400544947 */ /* 0x000fea0003800000 */
[----:B------:R-:W-:Y:S01]  /*7ce0*/  SHF.R.U64 R42, R60, 0x10, R61 ;  /* 0x000000103c2a7819 */ /* 0x000fe2000000123d */
[----:B0-----:R-:W-:Y:S01]  /*7cf0*/  IMAD.MOV.U32 R45, RZ, RZ, R33 ;  /* 0x000000ffff2d7224 */ /* 0x001fe200078e0021 */
[----:B------:R-:W-:Y:S01]  /*7d00*/  SHF.R.U32.HI R60, RZ, 0x10, R61 ;  /* 0x00000010ff3c7819 */ /* 0x000fe2000001163d */
[----:B----4-:R-:W-:Y:S01]  /*7d10*/  IMAD.MOV.U32 R33, RZ, RZ, R15 ;  /* 0x000000ffff217224 */ /* 0x010fe200078e000f */
[--C-:B------:R-:W-:Y:S01]  /*7d20*/  SHF.R.U64 R11, R52, 0x10, R53.reuse ;  /* 0x00000010340b7819 */ /* 0x100fe20000001235 */
[----:B------:R-:W-:Y:S01]  /*7d30*/  HADD2.F32 R82, -RZ, R165.H1_H1 ;  /* 0x300000a5ff527230 */ /* 0x000fe20000004100 */
[----:B------:R-:W-:Y:S01]  /*7d40*/  SHF.R.U32.HI R52, RZ, 0x10, R53 ;  /* 0x00000010ff347819 */ /* 0x000fe20000011635 */
[--C-:B------:R-:W-:Y:S01]  /*7d50*/  HADD2.F32 R47, -RZ, R45.reuse.H0_H0 ;  /* 0x2000002dff2f7230 */ /* 0x100fe20000004100 */
[--C-:B------:R-:W-:Y:S01]  /*7d60*/  SHF.R.U64 R44, R62, 0x10, R63.reuse ;  /* 0x000000103e2c7819 */ /* 0x100fe2000000123f */
[----:B------:R-:W-:Y:S01]  /*7d70*/  HADD2.F32 R45, -RZ, R45.H1_H1 ;  /* 0x3000002dff2d7230 */ /* 0x000fe20000004100 */
[----:B------:R-:W-:Y:S01]  /*7d80*/  SHF.R.U32.HI R62, RZ, 0x10, R63 ;  /* 0x00000010ff3e7819 */ /* 0x000fe2000001163f */
[----:B------:R-:W-:-:S02]  /*7d90*/  HADD2.F32 R60, -RZ, R60.H0_H0 ;  /* 0x2000003cff3c7230 */ /* 0x000fc40000004100 */
[----:B---3--:R-:W-:Y:S01]  /*7da0*/  FMUL.FTZ R124, R47, R82 ;  /* 0x000000522f7c7220 */ /* 0x008fe20000410000 */
[--C-:B------:R-:W-:Y:S01]  /*7db0*/  HADD2.F32 R15, -RZ, R13.reuse.H0_H0 ;  /* 0x2000000dff0f7230 */ /* 0x100fe20000004100 */
[--C-:B------:R-:W-:Y:S01]  /*7dc0*/  SHF.R.U64 R43, R54, 0x10, R55.reuse ;  /* 0x00000010362b7819 */ /* 0x100fe20000001237 */
[----:B------:R-:W-:Y:S02]  /*7dd0*/  HADD2.F32 R46, -RZ, R13.H1_H1 ;  /* 0x3000000dff2e7230 */ /* 0x000fe40000004100 */
[----:B------:R-:W-:Y:S01]  /*7de0*/  FMUL.FTZ R53, R45, R60 ;  /* 0x0000003c2d357220 */ /* 0x000fe20000410000 */
[----:B------:R-:W-:Y:S02]  /*7df0*/  HADD2.F32 R80, -RZ, R165.H0_H0 ;  /* 0x200000a5ff507230 */ /* 0x000fe40000004100 */
[C---:B------:R-:W-:Y:S01]  /*7e00*/  FMUL.FTZ R82, R15.reuse, R82 ;  /* 0x000000520f527220 */ /* 0x040fe20000410000 */
[----:B------:R-:W-:Y:S02]  /*7e10*/  HADD2.F32 R52, -RZ, R52.H0_H0 ;  /* 0x20000034ff347230 */ /* 0x000fe40000004100 */
[C---:B------:R-:W-:Y:S01]  /*7e20*/  FMUL.FTZ R60, R46.reuse, R60 ;  /* 0x0000003c2e3c7220 */ /* 0x040fe20000410000 */
[----:B------:R-:W-:Y:S01]  /*7e30*/  SHF.R.U32.HI R54, RZ, 0x10, R55 ;  /* 0x00000010ff367819 */ /* 0x000fe20000011637 */
[-C--:B------:R-:W-:Y:S01]  /*7e40*/  FFMA.FTZ R13, R15, R80.reuse, -R124 ;  /* 0x000000500f0d7223 */ /* 0x080fe2000001087c */
[----:B------:R-:W-:Y:S01]  /*7e50*/  FFMA.FTZ R15, R47, R80, R82 ;  /* 0x000000502f0f7223 */ /* 0x000fe20000010052 */
[-C--:B------:R-:W-:Y:S01]  /*7e60*/  FFMA.FTZ R46, R46, R52.reuse, -R53 ;  /* 0x000000342e2e7223 */ /* 0x080fe20000010835 */
[----:B------:R-:W-:Y:S01]  /*7e70*/  FFMA.FTZ R52, R45, R52, R60 ;  /* 0x000000342d347223 */ /* 0x000fe2000001003c */
[----:B------:R-:W-:-:S02]  /*7e80*/  HADD2.F32 R82, -RZ, R163.H1_H1 ;  /* 0x300000a3ff527230 */ /* 0x000fc40000004100 */
[--C-:B------:R-:W-:Y:S01]  /*7e90*/  HADD2.F32 R47, -RZ, R35.reuse.H0_H0 ;  /* 0x20000023ff2f7230 */ /* 0x100fe20000004100 */
[----:B------:R-:W-:Y:S01]  /*7ea0*/  F2FP.F16.F32.PACK_AB R13, R46, R13 ;  /* 0x0000000d2e0d723e */ /* 0x000fe200000000ff */
[----:B------:R-:W-:Y:S02]  /*7eb0*/  HADD2.F32 R60, -RZ, R35.H1_H1 ;  /* 0x30000023ff3c7230 */ /* 0x000fe40000004100 */
[--C-:B------:R-:W-:Y:S02]  /*7ec0*/  HADD2.F32 R35, -RZ, R33.reuse.H0_H0 ;  /* 0x20000021ff237230 */ /* 0x100fe40000004100 */
[----:B------:R-:W-:Y:S02]  /*7ed0*/  HADD2.F32 R62, -RZ, R62.H0_H0 ;  /* 0x2000003eff3e7230 */ /* 0x000fe40000004100 */
[----:B------:R-:W-:Y:S02]  /*7ee0*/  HADD2.F32 R45, -RZ, R33.H1_H1 ;  /* 0x30000021ff2d7230 */ /* 0x000fe40000004100 */
[----:B------:R-:W-:-:S02]  /*7ef0*/  HADD2.F32 R80, -RZ, R154.H1_H1 ;  /* 0x3000009aff507230 */ /* 0x000fc40000004100 */
[C---:B------:R-:W-:Y:S01]  /*7f00*/  FMUL.FTZ R124, R60.reuse, R62 ;  /* 0x0000003e3c7c7220 */ /* 0x040fe20000410000 */
[----:B------:R-:W-:Y:S02]  /*7f10*/  HADD2.F32 R53, -RZ, R54.H0_H0 ;  /* 0x20000036ff357230 */ /* 0x000fe40000004100 */
[-C--:B------:R-:W-:Y:S01]  /*7f20*/  FMUL.FTZ R54, R47, R82.reuse ;  /* 0x000000522f367220 */ /* 0x080fe20000410000 */
[----:B------:R-:W-:Y:S01]  /*7f30*/  FMUL.FTZ R82, R35, R82 ;  /* 0x0000005223527220 */ /* 0x000fe20000410000 */
[----:B------:R-:W-:Y:S01]  /*7f40*/  FMUL.FTZ R55, R45, R62 ;  /* 0x0000003e2d377220 */ /* 0x000fe20000410000 */
[----:B------:R-:W-:Y:S02]  /*7f50*/  HADD2.F32 R163, -RZ, R163.H0_H0 ;  /* 0x200000a3ffa37230 */ /* 0x000fe40000004100 */
[-C--:B------:R-:W-:Y:S01]  /*7f60*/  FFMA.FTZ R33, R35, R80.reuse, -R54 ;  /* 0x0000005023217223 */ /* 0x080fe20000010836 */
[----:B------:R-:W-:Y:S01]  /*7f70*/  FFMA.FTZ R35, R47, R80, R82 ;  /* 0x000000502f237223 */ /* 0x000fe20000010052 */
[-C--:B------:R-:W-:Y:S01]  /*7f80*/  FFMA.FTZ R54, R45, R53.reuse, -R124 ;  /* 0x000000352d367223 */ /* 0x080fe2000001087c */
[----:B------:R-:W-:Y:S01]  /*7f90*/  FFMA.FTZ R60, R60, R53, R55 ;  /* 0x000000353c3c7223 */ /* 0x000fe20000010037 */
[----:B------:R-:W-:-:S02]  /*7fa0*/  HADD2.F32 R55, -RZ, R42.H0_H0 ;  /* 0x2000002aff377230 */ /* 0x000fc40000004100 */
[--C-:B------:R-:W-:Y:S01]  /*7fb0*/  HADD2.F32 R45, -RZ, R32.reuse.H0_H0 ;  /* 0x20000020ff2d7230 */ /* 0x100fe20000004100 */
[----:B------:R-:W-:Y:S01]  /*7fc0*/  F2FP.F16.F32.PACK_AB R54, R54, R33 ;  /* 0x000000213636723e */ /* 0x000fe200000000ff */
[----:B------:R-:W-:Y:S01]  /*7fd0*/  HADD2.F32 R47, -RZ, R32.H1_H1 ;  /* 0x30000020ff2f7230 */ /* 0x000fe20000004100 */
[----:B------:R-:W-:Y:S01]  /*7fe0*/  F2FP.F16.F32.PACK_AB R33, R52, R15 ;  /* 0x0000000f3421723e */ /* 0x000fe200000000ff */
[--C-:B------:R-:W-:Y:S01]  /*7ff0*/  HADD2.F32 R32, -RZ, R12.reuse.H1_H1 ;  /* 0x3000000cff207230 */ /* 0x100fe20000004100 */
[----:B------:R-:W-:Y:S01]  /*8000*/  F2FP.F16.F32.PACK_AB R35, R60, R35 ;  /* 0x000000233c23723e */ /* 0x000fe200000000ff */
[----:B------:R-:W-:Y:S02]  /*8010*/  HADD2.F32 R42, -RZ, R12.H0_H0 ;  /* 0x2000000cff2a7230 */ /* 0x000fe40000004100 */
[-C--:B------:R-:W-:Y:S01]  /*8020*/  FMUL.FTZ R61, R47, R55.reuse ;  /* 0x000000372f3d7220 */ /* 0x080fe20000410000 */
[----:B------:R-:W-:Y:S02]  /*8030*/  HADD2.F32 R53, -RZ, R11.H0_H0 ;  /* 0x2000000bff357230 */ /* 0x000fe40000004100 */
[----:B------:R-:W-:Y:S01]  /*8040*/  FMUL.FTZ R62, R32, R55 ;  /* 0x00000037203e7220 */ /* 0x000fe20000410000 */
[----:B------:R-:W-:-:S02]  /*8050*/  HADD2.F32 R154, -RZ, R154.H0_H0 ;  /* 0x2000009aff9a7230 */ /* 0x000fc40000004100 */
[-C--:B------:R-:W-:Y:S01]  /*8060*/  FMUL.FTZ R12, R42, R163.reuse ;  /* 0x000000a32a0c7220 */ /* 0x080fe20000410000 */
[----:B------:R-:W-:Y:S01]  /*8070*/  FMUL.FTZ R11, R45, R163 ;  /* 0x000000a32d0b7220 */ /* 0x000fe20000410000 */
[-C--:B------:R-:W-:Y:S01]  /*8080*/  FFMA.FTZ R32, R32, R53.reuse, -R61 ;  /* 0x0000003520207223 */ /* 0x080fe2000001083d */
[----:B------:R-:W-:Y:S01]  /*8090*/  FFMA.FTZ R53, R47, R53, R62 ;  /* 0x000000352f357223 */ /* 0x000fe2000001003e */
[-C--:B------:R-:W-:Y:S01]  /*80a0*/  FFMA.FTZ R12, R45, R154.reuse, R12 ;  /* 0x0000009a2d0c7223 */ /* 0x080fe2000001000c */
[----:B------:R-:W-:Y:S02]  /*80b0*/  HADD2.F32 R47, -RZ, R44.H0_H0 ;  /* 0x2000002cff2f7230 */ /* 0x000fe40000004100 */
[----:B------:R-:W-:Y:S01]  /*80c0*/  FFMA.FTZ R11, R42, R154, -R11 ;  /* 0x0000009a2a0b7223 */ /* 0x000fe2000001080b */
[----:B------:R-:W-:Y:S02]  /*80d0*/  HADD2.F32 R45, -RZ, R161.H0_H0 ;  /* 0x200000a1ff2d7230 */ /* 0x000fe40000004100 */
[----:B------:R-:W-:-:S02]  /*80e0*/  HADD2.F32 R44, -RZ, R34.H0_H0 ;  /* 0x20000022ff2c7230 */ /* 0x000fc40000004100 */
[----:B------:R-:W-:Y:S01]  /*80f0*/  HADD2.F32 R161, -RZ, R161.H1_H1 ;  /* 0x300000a1ffa17230 */ /* 0x000fe20000004100 */
[----:B------:R-:W-:Y:S01]  /*8100*/  F2FP.F16.F32.PACK_AB R32, R32, R11 ;  /* 0x0000000b2020723e */ /* 0x000fe200000000ff */
[----:B------:R-:W-:Y:S02]  /*8110*/  HADD2.F32 R42, -RZ, R14.H0_H0 ;  /* 0x2000000eff2a7230 */ /* 0x000fe40000004100 */
[----:B------:R-:W-:Y:S02]  /*8120*/  HADD2.F32 R34, -RZ, R34.H1_H1 ;  /* 0x30000022ff227230 */ /* 0x000fe40000004100 */
[-C--:B------:R-:W-:Y:S01]  /*8130*/  FMUL.FTZ R55, R44, R161.reuse ;  /* 0x000000a12c377220 */ /* 0x080fe20000410000 */
[----:B------:R-:W-:Y:S02]  /*8140*/  HADD2.F32 R14, -RZ, R14.H1_H1 ;  /* 0x3000000eff0e7230 */ /* 0x000fe40000004100 */
[----:B------:R-:W-:Y:S01]  /*8150*/  FMUL.FTZ R161, R42, R161 ;  /* 0x000000a12aa17220 */ /* 0x000fe20000410000 */
[----:B------:R-:W-:-:S02]  /*8160*/  HADD2.F32 R43, -RZ, R43.H0_H0 ;  /* 0x2000002bff2b7230 */ /* 0x000fc40000004100 */
[----:B------:R-:W-:Y:S01]  /*8170*/  FMUL.FTZ R61, R34, R47 ;  /* 0x0000002f223d7220 */ /* 0x000fe20000410000 */
[----:B------:R-:W-:Y:S01]  /*8180*/  FFMA.FTZ R55, R42, R45, -R55 ;  /* 0x0000002d2a377223 */ /* 0x000fe20000010837 */
[----:B------:R-:W-:Y:S01]  /*8190*/  FMUL.FTZ R47, R14, R47 ;  /* 0x0000002f0e2f7220 */ /* 0x000fe20000410000 */
[----:B------:R-:W-:Y:S01]  /*81a0*/  FFMA.FTZ R161, R44, R45, R161 ;  /* 0x0000002d2ca17223 */ /* 0x000fe200000100a1 */
[-C--:B------:R-:W-:Y:S01]  /*81b0*/  FFMA.FTZ R14, R14, R43.reuse, -R61 ;  /* 0x0000002b0e0e7223 */ /* 0x080fe2000001083d */
[----:B------:R-:W-:Y:S01]  /*81c0*/  F2FP.F16.F32.PACK_AB R42, R53, R12 ;  /* 0x0000000c352a723e */ /* 0x000fe200000000ff */
[----:B------:R-:W-:Y:S01]  /*81d0*/  FFMA.FTZ R34, R34, R43, R47 ;  /* 0x0000002b22227223 */ /* 0x000fe2000001002f */
[----:B------:R-:W-:Y:S02]  /*81e0*/  IMAD.MOV.U32 R12, RZ, RZ, R32 ;  /* 0x000000ffff0c7224 */ /* 0x000fe400078e0020 */
[----:B------:R-:W-:Y:S01]  /*81f0*/  F2FP.F16.F32.PACK_AB R14, R14, R55 ;  /* 0x000000370e0e723e */ /* 0x000fe200000000ff */
[----:B------:R-:W-:Y:S01]  /*8200*/  IMAD.MOV.U32 R15, RZ, RZ, R54 ;  /* 0x000000ffff0f7224 */ /* 0x000fe200078e0036 */
[----:B------:R-:W-:-:S02]  /*8210*/  F2FP.F16.F32.PACK_AB R34, R34, R161 ;  /* 0x000000a12222723e */ /* 0x000fc400000000ff */
[----:B------:R-:W-:-:S07]  /*8220*/  MOV R32, R42 ;  /* 0x0000002a00207202 */ /* 0x000fce0000000f00 */
.L_x_2778:
[----:B------:R-:W-:Y:S05]  /*8230*/  BSYNC B3 ;  /* 0x0000000000037941 */ /* 0x000fea0003800000 */
.L_x_2777:
[----:B----4-:R4:W-:Y:S04]  /*8240*/  ST.E.128 desc[UR60][R38.64], R12 ;  /* 0x0000000c26007985 */ /* 0x0109e8000c101d3c */
[----:B0-----:R4:W-:Y:S02]  /*8250*/  @!P3 ST.E.128 desc[UR60][R40.64], R32 ;  /* 0x000000202800b985 */ /* 0x0019e4000c101d3c */
.L_x_2776:
[----:B------:R-:W-:Y:S05]  /*8260*/  BSYNC B2 ;  /* 0x0000000000027941 */ /* 0x000fea0003800000 */
.L_x_2775:
[----:B------:R-:W-:-:S13]  /*8270*/  ISETP.NE.AND P3, PT, R25, RZ, PT ;  /* 0x000000ff1900720c */ /* 0x000fda0003f65270 */
[----:B------:R-:W-:Y:S05]  /*8280*/  @!P3 BRA `(.L_x_2774) ;  /* 0x0000000400ecb947 */ /* 0x000fea0003800000 */
[----:B----4-:R-:W4:Y:S01]  /*8290*/  LDL R14, [R1+0x64] ;  /* 0x00006400010e7983 */ /* 0x010f220000100800 */
[----:B------:R-:W-:Y:S01]  /*82a0*/  SEL R11, R115, R137, !P1 ;  /* 0x00000089730b7207 */ /* 0x000fe20004800000 */
[C---:B------:R-:W-:Y:S01]  /*82b0*/  VIADD R13, R220.reuse, 0x20 ;  /* 0x00000020dc0d7836 */ /* 0x040fe20000000000 */
        /* <DEDUP_REMOVED lines=21> */
[----:B----4-:R-:W-:-:S04]  /*8410*/  IMAD R12, R12, 0x1400, R14 ;  /* 0x000014000c0c7824 */ /* 0x010fc800078e020e */
[----:B------:R-:W-:Y:S02]  /*8420*/  IMAD.IADD R13, R12, 0x1, R11 ;  /* 0x000000010c0d7824 */ /* 0x000fe400078e020b */
[C---:B------:R-:W-:Y:S02]  /*8430*/  IMAD R11, R212.reuse, 0x5000, R131 ;  /* 0x00005000d40b7824 */ /* 0x040fe400078e0283 */
[----:B------:R-:W-:-:S03]  /*8440*/  IMAD R13, R212, 0x5000, R13 ;  /* 0x00005000d40d7824 */ /* 0x000fc600078e020d */
[----:B------:R-:W-:Y:S01]  /*8450*/  LEA R11, R11, R22, 0x1 ;  /* 0x000000160b0b7211 */ /* 0x000fe200078e08ff */
[----:B------:R-:W-:-:S04]  /*8460*/  IMAD R32, R13, 0x2, R22 ;  /* 0x000000020d207824 */ /* 0x000fc800078e0216 */
[----:B------:R0:W4:Y:S04]  /*8470*/  LDS.128 R12, [R11+0x24400] ;  /* 0x024400000b0c7984 */ /* 0x0001280000000c00 */
[----:B------:R-:W0:Y:S01]  /*8480*/  LDS.128 R32, [R32+0x24400] ;  /* 0x0244000020207984 */ /* 0x000e220000000c00 */
[----:B------:R-:W-:Y:S05]  /*8490*/  @P4 BRA `(.L_x_2780) ;  /* 0x00000004005c4947 */ /* 0x000fea0003800000 */
[----:B----4-:R-:W-:Y:S01]  /*84a0*/  IMAD.MOV.U32 R43, RZ, RZ, R12 ;  /* 0x000000ffff2b7224 */ /* 0x010fe200078e000c */
[----:B------:R-:W-:Y:S01]  /*84b0*/  SHF.R.U64 R40, R48, 0x10, R49 ;  /* 0x0000001030287819 */ /* 0x000fe20000001231 */
[----:B0-----:R-:W-:Y:S01]  /*84c0*/  IMAD.MOV.U32 R12, RZ, RZ, R33 ;  /* 0x000000ffff0c7224 */ /* 0x001fe200078e0021 */
[----:B------:R-:W-:Y:S01]  /*84d0*/  SHF.R.U32.HI R48, RZ, 0x10, R57 ;  /* 0x00000010ff307819 */ /* 0x000fe20000011639 */
[----:B------:R-:W-:Y:S01]  /*84e0*/  IMAD.MOV.U32 R45, RZ, RZ, R35 ;  /* 0x000000ffff2d7224 */ /* 0x000fe200078e0023 */
[----:B------:R-:W-:Y:S01]  /*84f0*/  SHF.R.U32.HI R46, RZ, 0x10, R49 ;  /* 0x00000010ff2e7819 */ /* 0x000fe20000011631 */
[----:B------:R-:W-:Y:S01]  /*8500*/  HADD2.F32 R49, -RZ, R153.H1_H1 ;  /* 0x30000099ff317230 */ /* 0x000fe20000004100 */
[----:B------:R-:W-:Y:S01]  /*8510*/  MOV R44, R32 ;  /* 0x00000020002c7202 */ /* 0x000fe20000000f00 */
[--C-:B------:R-:W-:Y:S01]  /*8520*/  HADD2.F32 R32, -RZ, R12.reuse.H0_H0 ;  /* 0x2000000cff207230 */ /* 0x100fe20000004100 */
[----:B------:R-:W-:Y:S01]  /*8530*/  SHF.R.U64 R11, R50, 0x10, R51 ;  /* 0x00000010320b7819 */ /* 0x000fe20000001233 */
[----:B------:R-:W-:Y:S01]  /*8540*/  HADD2.F32 R35, -RZ, R12.H1_H1 ;  /* 0x3000000cff237230 */ /* 0x000fe20000004100 */
[----:B------:R-:W-:Y:S01]  /*8550*/  SHF.R.U32.HI R52, RZ, 0x10, R59 ;  /* 0x00000010ff347819 */ /* 0x000fe2000001163b */
[----:B------:R-:W-:Y:S01]  /*8560*/  IMAD.MOV.U32 R33, RZ, RZ, R15 ;  /* 0x000000ffff217224 */ /* 0x000fe200078e000f */
[----:B------:R-:W-:Y:S01]  /*8570*/  SHF.R.U32.HI R51, RZ, 0x10, R51 ;  /* 0x00000010ff337819 */ /* 0x000fe20000011633 */
[--C-:B------:R-:W-:Y:S01]  /*8580*/  HADD2.F32 R12, -RZ, R13.reuse.H0_H0 ;  /* 0x2000000dff0c7230 */ /* 0x100fe20000004100 */
[----:B------:R-:W-:Y:S01]  /*8590*/  SHF.R.U64 R42, R56, 0x10, R57 ;  /* 0x00000010382a7819 */ /* 0x000fe20000001239 */
[----:B------:R-:W-:Y:S01]  /*85a0*/  HADD2.F32 R48, -RZ, R48.H0_H0 ;  /* 0x20000030ff307230 */ /* 0x000fe20000004100 */
[----:B------:R-:W-:Y:S01]  /*85b0*/  SHF.R.U64 R41, R58, 0x10, R59 ;  /* 0x000000103a297819 */ /* 0x000fe2000000123b */
        /* <DEDUP_REMOVED lines=15> */
[----:B------:R-:W-:Y:S02]  /*86b0*/  HADD2.F32 R52, -RZ, R52.H0_H0 ;  /* 0x20000034ff347230 */ /* 0x000fe40000004100 */
[----:B------:R-:W-:Y:S01]  /*86c0*/  FMUL.FTZ R54, R46, R49 ;  /* 0x000000312e367220 */ /* 0x000fe20000410000 */
[--C-:B------:R-:W-:Y:S02]  /*86d0*/  HADD2.F32 R35, -RZ, R33.reuse.H0_H0 ;  /* 0x20000021ff237230 */ /* 0x100fe40000004100 */
[----:B------:R-:W-:Y:S02]  /*86e0*/  HADD2.F32 R48, -RZ, R150.H1_H1 ;  /* 0x30000096ff307230 */ /* 0x000fe40000004100 */
[----:B------:R-:W-:Y:S01]  /*86f0*/  FMUL.FTZ R56, R47, R52 ;  /* 0x000000342f387220 */ /* 0x000fe20000410000 */
[----:B------:R-:W-:-:S02]  /*8700*/  HADD2.F32 R45, -RZ, R33.H1_H1 ;  /* 0x30000021ff2d7230 */ /* 0x000fc40000004100 */
[C---:B------:R-:W-:Y:S01]  /*8710*/  FMUL.FTZ R49, R35.reuse, R49 ;  /* 0x0000003123317220 */ /* 0x040fe20000410000 */
[----:B------:R-:W-:Y:S02]  /*8720*/  HADD2.F32 R50, -RZ, R51.H0_H0 ;  /* 0x20000033ff327230 */ /* 0x000fe40000004100 */
[----:B------:R-:W-:Y:S01]  /*8730*/  FFMA.FTZ R33, R35, R48, -R54 ;  /* 0x0000003023217223 */ /* 0x000fe20000010836 */
[----:B------:R-:W-:Y:S02]  /*8740*/  HADD2.F32 R40, -RZ, R40.H0_H0 ;  /* 0x20000028ff287230 */ /* 0x000fe40000004100 */
[C---:B------:R-:W-:Y:S01]  /*8750*/  FMUL.FTZ R52, R45.reuse, R52 ;  /* 0x000000342d347220 */ /* 0x040fe20000410000 */
[----:B------:R-:W-:Y:S01]  /*8760*/  FFMA.FTZ R35, R46, R48, R49 ;  /* 0x000000302e237223 */ /* 0x000fe20000010031 */
[-C--:B------:R-:W-:Y:S01]  /*8770*/  FFMA.FTZ R56, R45, R50.reuse, -R56 ;  /* 0x000000322d387223 */ /* 0x080fe20000010838 */
[----:B------:R-:W-:Y:S02]  /*8780*/  HADD2.F32 R45, -RZ, R44.H0_H0 ;  /* 0x2000002cff2d7230 */ /* 0x000fe40000004100 */
[----:B------:R-:W-:Y:S01]  /*8790*/  FFMA.FTZ R52, R47, R50, R52 ;  /* 0x000000322f347223 */ /* 0x000fe20000010034 */
[----:B------:R-:W-:-:S02]  /*87a0*/  HADD2.F32 R46, -RZ, R42.H0_H0 ;  /* 0x2000002aff2e7230 */ /* 0x000fc40000004100 */
[----:B------:R-:W-:Y:S01]  /*87b0*/  HADD2.F32 R44, -RZ, R44.H1_H1 ;  /* 0x3000002cff2c7230 */ /* 0x000fe20000004100 */
[----:B------:R-:W-:Y:S01]  /*87c0*/  F2FP.F16.F32.PACK_AB R56, R56, R33 ;  /* 0x000000213838723e */ /* 0x000fe200000000ff */
[--C-:B------:R-:W-:Y:S01]  /*87d0*/  HADD2.F32 R42, -RZ, R43.reuse.H0_H0 ;  /* 0x2000002bff2a7230 */ /* 0x100fe20000004100 */
[----:B------:R-:W-:Y:S01]  /*87e0*/  F2FP.F16.F32.PACK_AB R33, R32, R13 ;  /* 0x0000000d2021723e */ /* 0x000fe200000000ff */
[----:B------:R-:W-:Y:S02]  /*87f0*/  HADD2.F32 R43, -RZ, R43.H1_H1 ;  /* 0x3000002bff2b7230 */ /* 0x000fe40000004100 */
[-C--:B------:R-:W-:Y:S01]  /*8800*/  FMUL.FTZ R50, R44, R46.reuse ;  /* 0x0000002e2c327220 */ /* 0x080fe20000410000 */
[----:B------:R-:W-:Y:S01]  /*8810*/  HADD2.F32 R153, -RZ, R153.H0_H0 ;  /* 0x20000099ff997230 */ /* 0x000fe20000004100 */
[----:B------:R-:W-:Y:S01]  /*8820*/  F2FP.F16.F32.PACK_AB R35, R52, R35 ;  /* 0x000000233423723e */ /* 0x000fe200000000ff */
[----:B------:R-:W-:Y:S02]  /*8830*/  HADD2.F32 R151, -RZ, R151.H0_H0 ;  /* 0x20000097ff977230 */ /* 0x000fe40000004100 */
[C---:B------:R-:W-:Y:S01]  /*8840*/  FMUL.FTZ R49, R43.reuse, R46 ;  /* 0x0000002e2b317220 */ /* 0x040fe20000410000 */
[----:B------:R-:W-:Y:S01]  /*8850*/  FFMA.FTZ R50, R43, R40, -R50 ;  /* 0x000000282b327223 */ /* 0x000fe20000010832 */
[----:B------:R-:W-:-:S02]  /*8860*/  HADD2.F32 R43, -RZ, R41.H0_H0 ;  /* 0x20000029ff2b7230 */ /* 0x000fc40000004100 */
[-C--:B------:R-:W-:Y:S01]  /*8870*/  FMUL.FTZ R48, R42, R153.reuse ;  /* 0x000000992a307220 */ /* 0x080fe20000410000 */
[----:B------:R-:W-:Y:S01]  /*8880*/  FFMA.FTZ R49, R44, R40, R49 ;  /* 0x000000282c317223 */ /* 0x000fe20000010031 */
[----:B------:R-:W-:Y:S02]  /*8890*/  HADD2.F32 R41, -RZ, R34.H0_H0 ;  /* 0x20000022ff297230 */ /* 0x000fe40000004100 */
[C---:B------:R-:W-:Y:S01]  /*88a0*/  FMUL.FTZ R47, R45.reuse, R153 ;  /* 0x000000992d2f7220 */ /* 0x040fe20000410000 */
[----:B------:R-:W-:Y:S02]  /*88b0*/  HADD2.F32 R152, -RZ, R152.H0_H0 ;  /* 0x20000098ff987230 */ /* 0x000fe40000004100 */
[-C--:B------:R-:W-:Y:S01]  /*88c0*/  FFMA.FTZ R48, R45, R151.reuse, R48 ;  /* 0x000000972d307223 */ /* 0x080fe20000010030 */
[----:B------:R-:W-:Y:S02]  /*88d0*/  HADD2.F32 R40, -RZ, R14.H0_H0 ;  /* 0x2000000eff287230 */ /* 0x000fe40000004100 */
[----:B------:R-:W-:Y:S01]  /*88e0*/  FFMA.FTZ R47, R42, R151, -R47 ;  /* 0x000000972a2f7223 */ /* 0x000fe2000001082f */
[----:B------:R-:W-:-:S02]  /*88f0*/  HADD2.F32 R34, -RZ, R34.H1_H1 ;  /* 0x30000022ff227230 */ /* 0x000fc40000004100 */
[-C--:B------:R-:W-:Y:S01]  /*8900*/  FMUL.FTZ R45, R41, R152.reuse ;  /* 0x00000098292d7220 */ /* 0x080fe20000410000 */
[----:B------:R-:W-:Y:S02]  /*8910*/  HADD2.F32 R14, -RZ, R14.H1_H1 ;  /* 0x3000000eff0e7230 */ /* 0x000fe40000004100 */
[----:B------:R-:W-:Y:S01]  /*8920*/  FMUL.FTZ R152, R40, R152 ;  /* 0x0000009828987220 */ /* 0x000fe20000410000 */
[----:B------:R-:W-:Y:S02]  /*8930*/  HADD2.F32 R150, -RZ, R150.H0_H0 ;  /* 0x20000096ff967230 */ /* 0x000fe40000004100 */
[-C--:B------:R-:W-:Y:S01]  /*8940*/  FMUL.FTZ R51, R34, R43.reuse ;  /* 0x0000002b22337220 */ /* 0x080fe20000410000 */
[----:B------:R-:W-:Y:S02]  /*8950*/  HADD2.F32 R11, -RZ, R11.H0_H0 ;  /* 0x2000000bff0b7230 */ /* 0x000fe40000004100 */
[----:B------:R-:W-:Y:S01]  /*8960*/  FMUL.FTZ R43, R14, R43 ;  /* 0x0000002b0e2b7220 */ /* 0x000fe20000410000 */
[----:B------:R-:W-:-:S02]  /*8970*/  IMAD.MOV.U32 R13, RZ, RZ, R15 ;  /* 0x000000ffff0d7224 */ /* 0x000fc400078e000f */
[-C--:B------:R-:W-:Y:S01]  /*8980*/  FFMA.FTZ R45, R40, R150.reuse, -R45 ;  /* 0x00000096282d7223 */ /* 0x080fe2000001082d */
[----:B------:R-:W-:Y:S01]  /*8990*/  FFMA.FTZ R152, R41, R150, R152 ;  /* 0x0000009629987223 */ /* 0x000fe20000010098 */
[-C--:B------:R-:W-:Y:S01]  /*89a0*/  FFMA.FTZ R14, R14, R11.reuse, -R51 ;  /* 0x0000000b0e0e7223 */ /* 0x080fe20000010833 */
[----:B------:R-:W-:Y:S01]  /*89b0*/  FFMA.FTZ R43, R34, R11, R43 ;  /* 0x0000000b222b7223 */ /* 0x000fe2000001002b */
[----:B------:R-:W-:Y:S02]  /*89c0*/  F2FP.F16.F32.PACK_AB R12, R50, R47 ;  /* 0x0000002f320c723e */ /* 0x000fe400000000ff */
[----:B------:R-:W-:Y:S02]  /*89d0*/  F2FP.F16.F32.PACK_AB R32, R49, R48 ;  /* 0x000000303120723e */ /* 0x000fe400000000ff */
[----:B------:R-:W-:Y:S02]  /*89e0*/  F2FP.F16.F32.PACK_AB R14, R14, R45 ;  /* 0x0000002d0e0e723e */ /* 0x000fe400000000ff */
[----:B------:R-:W-:-:S02]  /*89f0*/  F2FP.F16.F32.PACK_AB R34, R43, R152 ;  /* 0x000000982b22723e */ /* 0x000fc400000000ff */
[----:B------:R-:W-:-:S07]  /*8a00*/  MOV R15, R56 ;  /* 0x00000038000f7202 */ /* 0x000fce0000000f00 */
.L_x_2780:
[----:B------:R-:W-:Y:S05]  /*8a10*/  BSYNC B2 ;  /* 0x0000000000027941 */ /* 0x000fea0003800000 */
.L_x_2779:
[----:B----4-:R4:W-:Y:S04]  /*8a20*/  ST.E.128 desc[UR60][R38.64], R12 ;  /* 0x0000000c26007985 */ /* 0x0109e8000c101d3c */
[----:B0-----:R4:W-:Y:S02]  /*8a30*/  @!P3 ST.E.128 desc[UR60][R36.64], R32 ;  /* 0x000000202400b985 */ /* 0x0019e4000c101d3c */
.L_x_2774:
[----:B------:R-:W-:Y:S05]  /*8a40*/  BSYNC B1 ;  /* 0x0000000000017941 */ /* 0x000fea0003800000 */
.L_x_2773:
[----:B------:R-:W-:-:S03]  /*8a50*/  UMOV UR4, 0xffffffff ;  /* 0xffffffff00047882 */ /* 0x000fc60000000000 */
[----:B------:R-:W-:Y:S05]  /*8a60*/  BRA.DIV UR4, `(.L_x_2781) ;  /* 0x0000027204047947 */ /* 0x000fea000b800000 */
[----:B0---4-:R0:W4:Y:S04]  /*8a70*/  SHFL.IDX PT, R37, R119, 0x2, 0x181f ;  /* 0x00581f0077257f89 */ /* 0x01112800000e0000 */
[----:B------:R0:W0:Y:S02]  /*8a80*/  SHFL.IDX PT, R36, R120, 0x2, 0x181f ;  /* 0x00581f0078247f89 */ /* 0x00002400000e0000 */
.L_x_3111:
[----:B------:R-:W-:Y:S05]  /*8a90*/  @P5 BRA `(.L_x_2739) ;  /* 0x0000001400985947 */ /* 0x000fea0003800000 */
[----:B------:R-:W-:Y:S01]  /*8aa0*/  ISETP.NE.AND P3, PT, R4, RZ, PT ;  /* 0x000000ff0400720c */ /* 0x000fe20003f65270 */
[----:B------:R-:W-:-:S12]  /*8ab0*/  BSSY B1, `(.L_x_2782) ;  /* 0x0000075000017945 */ /* 0x000fd80003800000 */
[----:B------:R-:W-:Y:S05]  /*8ac0*/  @!P3 BRA `(.L_x_2783) ;  /* 0x0000000400ccb947 */ /* 0x000fea0003800000 */
[----:B------:R-:W5:Y:S01]  /*8ad0*/  LDL R13, [R1+0x60] ;  /* 0x00006000010d7983 */ /* 0x000f620000100800 */
[----:B------:R-:W-:Y:S01]  /*8ae0*/  SEL R11, R115, R137, !P2 ;  /* 0x00000089730b7207 */ /* 0x000fe20005000000 */
[----:B------:R-:W-:Y:S01]  /*8af0*/  BSSY B2, `(.L_x_2784) ;  /* 0x000006e000027945 */ /* 0x000fe20003800000 */
[----:B------:R-:W-:Y:S02]  /*8b00*/  ISETP.GE.AND P4, PT, R16, R114, PT ;  /* 0x000000721000720c */ /* 0x000fe40003f86270 */
[----:B------:R-:W-:Y:S02]  /*8b10*/  SHF.R.S32.HI R12, RZ, 0x1f, R11 ;  /* 0x0000001fff0c7819 */ /* 0x000fe4000001140b */
[----:B0-----:R-:W-:Y:S02]  /*8b20*/  LEA R38, P3, R10, R36, 0x1 ;  /* 0x000000240a267211 */ /* 0x001fe400078608ff */
[----:B------:R-:W-:Y:S02]  /*8b30*/  LEA.HI R12, R12, R11, RZ, 0x4 ;  /* 0x0000000b0c0c7211 */ /* 0x000fe400078f20ff */
[----:B----4-:R-:W-:-:S02]  /*8b40*/  LEA.HI.X R39, R10, R37, R28, 0x1, P3 ;  /* 0x000000250a277211 */ /* 0x010fc400018f0c1c */
[----:B------:R-:W-:-:S04]  /*8b50*/  LEA.HI.SX32 R12, R12, R9, 0x1c ;  /* 0x000000090c0c7211 */ /* 0x000fc800078fe2ff */
[----:B------:R-:W-:Y:S01]  /*8b60*/  SHF.R.S32.HI R11, RZ, 0x1f, R12 ;  /* 0x0000001fff0b7819 */ /* 0x000fe2000001140c */
[----:B------:R-:W-:-:S03]  /*8b70*/  IMAD.SHL.U32 R41, R12, 0x8, RZ ;  /* 0x000000080c297824 */ /* 0x000fc600078e00ff */
[----:B------:R-:W-:Y:S02]  /*8b80*/  LEA.HI R11, R11, R12, RZ, 0x3 ;  /* 0x0000000c0b0b7211 */ /* 0x000fe400078f18ff */
[----:B------:R-:W-:Y:S02]  /*8b90*/  ISETP.GE.AND P5, PT, R41, R136, PT ;  /* 0x000000882900720c */ /* 0x000fe40003fa6270 */
[----:B------:R-:W-:Y:S02]  /*8ba0*/  SHF.R.S32.HI R12, RZ, 0x3, R11 ;  /* 0x00000003ff0c7819 */ /* 0x000fe4000001140b */
[----:B------:R-:W-:-:S04]  /*8bb0*/  LOP3.LUT R11, R0, 0x38, R41, 0xf8, !PT ;  /* 0x00000038000b7812 */ /* 0x000fc800078ef829 */
[----:B------:R-:W-:-:S05]  /*8bc0*/  LOP3.LUT R11, R11, R138, RZ, 0x3c, !PT ;  /* 0x0000008a0b0b7212 */ /* 0x000fca00078e3cff */
[----:B------:R-:W-:-:S04]  /*8bd0*/  @!P5 IMAD.WIDE R40, R41, 0x2, R36 ;  /* 0x000000022928d825 */ /* 0x000fc800078e0224 */
[----:B-----5:R-:W-:-:S04]  /*8be0*/  IMAD R12, R12, 0x1400, R13 ;  /* 0x000014000c0c7824 */ /* 0x020fc800078e020d */
        /* <DEDUP_REMOVED lines=8> */
[----:B------:R-:W-:Y:S01]  /*8c70*/  SHF.R.U32.HI R50, RZ, 0x10, R77 ;  /* 0x00000010ff327819 */ /* 0x000fe2000001164d */
[----:B----4-:R-:W-:Y:S01]  /*8c80*/  IMAD.MOV.U32 R44, RZ, RZ, R12 ;  /* 0x000000ffff2c7224 */ /* 0x010fe200078e000c */
[----:B0-----:R-:W-:Y:S01]  /*8c90*/  MOV R46, R35 ;  /* 0x00000023002e7202 */ /* 0x001fe20000000f00 */
[----:B------:R-:W-:Y:S01]  /*8ca0*/  IMAD.MOV.U32 R45, RZ, RZ, R32 ;  /* 0x000000ffff2d7224 */ /* 0x000fe200078e0020 */
[----:B------:R-:W-:Y:S01]  /*8cb0*/  SHF.R.U32.HI R48, RZ, 0x10, R69 ;  /* 0x00000010ff307819 */ /* 0x000fe20000011645 */
[----:B------:R-:W-:Y:S01]  /*8cc0*/  HADD2.F32 R49, -RZ, R149.H1_H1 ;  /* 0x30000095ff317230 */ /* 0x000fe20000004100 */
[--C-:B------:R-:W-:Y:S01]  /*8cd0*/  SHF.R.U64 R42, R78, 0x10, R79.reuse ;  /* 0x000000104e2a7819 */ /* 0x100fe2000000124f */
[--C-:B------:R-:W-:Y:S01]  /*8ce0*/  HADD2.F32 R35, -RZ, R33.reuse.H0_H0 ;  /* 0x20000021ff237230 */ /* 0x100fe20000004100 */
[----:B------:R-:W-:Y:S01]  /*8cf0*/  SHF.R.U32.HI R78, RZ, 0x10, R79 ;  /* 0x00000010ff4e7819 */ /* 0x000fe2000001164f */
[----:B------:R-:W-:Y:S01]  /*8d00*/  IMAD.MOV.U32 R32, RZ, RZ, R15 ;  /* 0x000000ffff207224 */ /* 0x000fe200078e000f */
[--C-:B------:R-:W-:Y:S01]  /*8d10*/  SHF.R.U64 R11, R70, 0x10, R71.reuse ;  /* 0x00000010460b7819 */ /* 0x100fe20000001247 */
[----:B------:R-:W-:Y:S01]  /*8d20*/  HADD2.F32 R33, -RZ, R33.H1_H1 ;  /* 0x30000021ff217230 */ /* 0x000fe20000004100 */
        /* <DEDUP_REMOVED lines=18> */
[----:B------:R-:W-:Y:S02]  /*8e50*/  HADD2.F32 R46, -RZ, R46.H1_H1 ;  /* 0x3000002eff2e7230 */ /* 0x000fe40000004100 */
[----:B------:R-:W-:Y:S02]  /*8e60*/  HADD2.F32 R50, -RZ, R148.H1_H1 ;  /* 0x30000094ff327230 */ /* 0x000fe40000004100 */
[--C-:B------:R-:W-:Y:S02]  /*8e70*/  HADD2.F32 R15, -RZ, R32.reuse.H0_H0 ;  /* 0x20000020ff0f7230 */ /* 0x100fe40000004100 */
[----:B------:R-:W-:Y:S01]  /*8e80*/  FMUL.FTZ R51, R46, R47 ;  /* 0x0000002f2e337220 */ /* 0x000fe20000410000 */
[----:B------:R-:W-:-:S02]  /*8e90*/  HADD2.F32 R32, -RZ, R32.H1_H1 ;  /* 0x30000020ff207230 */ /* 0x000fc40000004100 */
[-C--:B------:R-:W-:Y:S01]  /*8ea0*/  FMUL.FTZ R54, R33, R50.reuse ;  /* 0x0000003221367220 */ /* 0x080fe20000410000 */
[----:B------:R-:W-:Y:S02]  /*8eb0*/  HADD2.F32 R35, -RZ, R70.H0_H0 ;  /* 0x20000046ff237230 */ /* 0x000fe40000004100 */
[----:B------:R-:W-:Y:S01]  /*8ec0*/  FMUL.FTZ R50, R15, R50 ;  /* 0x000000320f327220 */ /* 0x000fe20000410000 */
[----:B------:R-:W-:Y:S02]  /*8ed0*/  HADD2.F32 R48, -RZ, R146.H1_H1 ;  /* 0x30000092ff307230 */ /* 0x000fe40000004100 */
        /* <DEDUP_REMOVED lines=30> */
[----:B------:R-:W-:-:S02]  /*90c0*/  HADD2.F32 R147, -RZ, R147.H0_H0 ;  /* 0x20000093ff937230 */ /* 0x000fc40000004100 */
[-C--:B------:R-:W-:Y:S01]  /*90d0*/  FMUL.FTZ R42, R32, R148.reuse ;  /* 0x00000094202a7220 */ /* 0x080fe20000410000 */
[----:B------:R-:W-:Y:S02]  /*90e0*/  HADD2.F32 R11, -RZ, R11.H0_H0 ;  /* 0x2000000bff0b7230 */ /* 0x000fe40000004100 */
[C---:B------:R-:W-:Y:S01]  /*90f0*/  FMUL.FTZ R43, R15.reuse, R148 ;  /* 0x000000940f2b7220 */ /* 0x040fe20000410000 */
[----:B------:R-:W-:Y:S01]  /*9100*/  FMUL.FTZ R33, R14, R33 ;  /* 0x000000210e217220 */ /* 0x000fe20000410000 */
[-C--:B------:R-:W-:Y:S01]  /*9110*/  FFMA.FTZ R42, R15, R147.reuse, -R42 ;  /* 0x000000930f2a7223 */ /* 0x080fe2000001082a */
        /* <DEDUP_REMOVED lines=11> */
.L_x_2785:
[----:B------:R-:W-:Y:S05]  /*91d0*/  BSYNC B2 ;  /* 0x0000000000027941 */ /* 0x000fea0003800000 */
.L_x_2784:
[----:B----4-:R4:W-:Y:S04]  /*91e0*/  ST.E.128 desc[UR60][R38.64], R12 ;  /* 0x0000000c26007985 */ /* 0x0109e8000c101d3c */
[----:B0-----:R4:W-:Y:S02]  /*91f0*/  @!P5 ST.E.128 desc[UR60][R40.64], R32 ;  /* 0x000000202800d985 */ /* 0x0019e4000c101d3c */
.L_x_2783:
[----:B------:R-:W-:Y:S05]  /*9200*/  BSYNC B1 ;  /* 0x0000000000017941 */ /* 0x000fea0003800000 */
.L_x_2782:
[----:B------:R-:W-:-:S13]  /*9210*/  ISETP.NE.AND P3, PT, R25, RZ, PT ;  /* 0x000000ff1900720c */ /* 0x000fda0003f65270 */
[----:B------:R-:W-:Y:S05]  /*9220*/  @!P3 BRA `(.L_x_2739) ;  /* 0x0000000c00b4b947 */ /* 0x000fea0003800000 */
[----:B----4-:R-:W4:Y:S01]  /*9230*/  LDL R14, [R1+0x60] ;  /* 0x00006000010e7983 */ /* 0x010f220000100800 */
[----:B------:R-:W-:Y:S01]  /*9240*/  SEL R137, R115, R137, !P1 ;  /* 0x0000008973897207 */ /* 0x000fe20004800000 */
[----:B------:R-:W-:Y:S01]  /*9250*/  BSSY B1, `(.L_x_2786) ;  /* 0x000006c000017945 */ /* 0x000fe20003800000 */
[----:B------:R-:W-:Y:S02]  /*9260*/  ISETP.GE.AND P4, PT, R213, R114, PT ;  /* 0x00000072d500720c */ /* 0x000fe40003f86270 */
[----:B------:R-:W-:Y:S02]  /*9270*/  SHF.R.S32.HI R12, RZ, 0x1f, R137 ;  /* 0x0000001fff0c7819 */ /* 0x000fe40000011489 */
[C---:B0-----:R-:W-:Y:S02]  /*9280*/  LEA R38, P3, R21.reuse, R36, 0x1 ;  /* 0x0000002415267211 */ /* 0x041fe400078608ff */
[----:B------:R-:W-:Y:S02]  /*9290*/  LEA.HI R137, R12, R137, RZ, 0x4 ;  /* 0x000000890c897211 */ /* 0x000fe400078f20ff */
[----:B------:R-:W-:-:S02]  /*92a0*/  LEA.HI.X R39, R21, R37, R29, 0x1, P3 ;  /* 0x0000002515277211 */ /* 0x000fc400018f0c1d */
[----:B------:R-:W-:-:S04]  /*92b0*/  LEA.HI.SX32 R137, R137, R20, 0x1c ;  /* 0x0000001489897211 */ /* 0x000fc800078fe2ff */
[----:B------:R-:W-:Y:S01]  /*92c0*/  SHF.R.S32.HI R12, RZ, 0x1f, R137 ;  /* 0x0000001fff0c7819 */ /* 0x000fe20000011489 */
[----:B------:R-:W-:-:S03]  /*92d0*/  IMAD.SHL.U32 R11, R137, 0x8, RZ ;  /* 0x00000008890b7824 */ /* 0x000fc600078e00ff */
[----:B------:R-:W-:Y:S02]  /*92e0*/  LEA.HI R12, R12, R137, RZ, 0x3 ;  /* 0x000000890c0c7211 */ /* 0x000fe400078f18ff */
[----:B------:R-:W-:Y:S02]  /*92f0*/  LOP3.LUT R13, R0, 0x38, R11, 0xf8, !PT ;  /* 0x00000038000d7812 */ /* 0x000fe400078ef80b */
[----:B------:R-:W-:Y:S02]  /*9300*/  SHF.R.S32.HI R12, RZ, 0x3, R12 ;  /* 0x00000003ff0c7819 */ /* 0x000fe4000001140c */
[----:B------:R-:W-:-:S03]  /*9310*/  LOP3.LUT R13, R13, R138, RZ, 0x3c, !PT ;  /* 0x0000008a0d0d7212 */ /* 0x000fc600078e3cff */
[----:B----4-:R-:W-:-:S05]  /*9320*/  IMAD R12, R12, 0x1400, R14 ;  /* 0x000014000c0c7824 */ /* 0x010fca00078e020e */
[----:B------:R-:W-:Y:S01]  /*9330*/  IADD3 R15, R12, R13, RZ ;  /* 0x0000000d0c0f7210 */ /* 0x000fe20007ffe0ff */
[----:B------:R-:W-:-:S04]  /*9340*/  IMAD R13, R212, 0x5000, R123 ;  /* 0x00005000d40d7824 */ /* 0x000fc800078e027b */
[----:B------:R-:W-:Y:S02]  /*9350*/  IMAD R15, R212, 0x5000, R15 ;  /* 0x00005000d40f7824 */ /* 0x000fe400078e020f */
[--C-:B------:R-:W-:Y:S02]  /*9360*/  IMAD R13, R13, 0x2, R22.reuse ;  /* 0x000000020d0d7824 */ /* 0x100fe400078e0216 */
[----:B------:R-:W-:-:S04]  /*9370*/  IMAD R32, R15, 0x2, R22 ;  /* 0x000000020f207824 */ /* 0x000fc800078e0216 */
[----:B------:R-:W0:Y:S04]  /*9380*/  LDS.128 R12, [R13+0x24400] ;  /* 0x024400000d0c7984 */ /* 0x000e280000000c00 */
[----:B------:R-:W4:Y:S01]  /*9390*/  LDS.128 R32, [R32+0x24400] ;  /* 0x0244000020207984 */ /* 0x000f220000000c00 */
[----:B------:R-:W-:Y:S05]  /*93a0*/  @P4 BRA `(.L_x_2787) ;  /* 0x0000000400584947 */ /* 0x000fea0003800000 */
[----:B------:R-:W-:Y:S01]  /*93b0*/  SHF.R.U32.HI R44, RZ, 0x10, R73 ;  /* 0x00000010ff2c7819 */ /* 0x000fe20000011649 */
[----:B----4-:R-:W-:Y:S01]  /*93c0*/  IMAD.MOV.U32 R40, RZ, RZ, R32 ;  /* 0x000000ffff287224 */ /* 0x010fe200078e0020 */
        /* <DEDUP_REMOVED lines=76> */
[----:B------:R-:W-:-:S02]  /*9890*/  F2FP.F16.F32.PACK_AB R12, R35, R34 ;  /* 0x00000022230c723e */ /* 0x000fc400000000ff */
[----:B------:R-:W-:Y:S02]  /*98a0*/  F2FP.F16.F32.PACK_AB R13, R46, R47 ;  /* 0x0000002f2e0d723e */ /* 0x000fe400000000ff */
[----:B------:R-:W-:Y:S01]  /*98b0*/  F2FP.F16.F32.PACK_AB R14, R32, R33 ;  /* 0x00000021200e723e */ /* 0x000fe200000000ff */
[----:B------:R-:W-:Y:S01]  /*98c0*/  IMAD.MOV.U32 R32, RZ, RZ, R44 ;  /* 0x000000ffff207224 */ /* 0x000fe200078e002c */
[----:B------:R-:W-:Y:S01]  /*98d0*/  F2FP.F16.F32.PACK_AB R15, R49, R50 ;  /* 0x00000032310f723e */ /* 0x000fe200000000ff */
[----:B------:R-:W-:Y:S01]  /*98e0*/  IMAD.MOV.U32 R33, RZ, RZ, R45 ;  /* 0x000000ffff217224 */ /* 0x000fe200078e002d */
[----:B------:R-:W-:Y:S02]  /*98f0*/  F2FP.F16.F32.PACK_AB R34, R41, R144 ;  /* 0x000000902922723e */ /* 0x000fe400000000ff */
[----:B------:R-:W-:-:S07]  /*9900*/  MOV R35, R51 ;  /* 0x0000003300237202 */ /* 0x000fce0000000f00 */
.L_x_2787:
[----:B------:R-:W-:Y:S05]  /*9910*/  BSYNC B1 ;  /* 0x0000000000017941 */ /* 0x000fea0003800000 */
.L_x_2786:
[----:B0-----:R0:W-:Y:S01]  /*9920*/  ST.E.128 desc[UR60][R38.64], R12 ;  /* 0x0000000c26007985 */ /* 0x0011e2000c101d3c */
[----:B------:R-:W-:-:S13]  /*9930*/  ISETP.GE.AND P3, PT, R11, R136, PT ;  /* 0x000000880b00720c */ /* 0x000fda0003f66270 */
[----:B------:R-:W-:Y:S05]  /*9940*/  @P3 BRA `(.L_x_2739) ;  /* 0x0000000400ec3947 */ /* 0x000fea0003800000 */
[----:B------:R-:W-:-:S05]  /*9950*/  IMAD.WIDE R36, R11, 0x2, R36 ;  /* 0x000000020b247825 */ /* 0x000fca00078e0224 */
[----:B----4-:R4:W-:Y:S01]  /*9960*/  ST.E.128 desc[UR60][R36.64], R32 ;  /* 0x0000002024007985 */ /* 0x0109e2000c101d3c */
[----:B------:R-:W-:Y:S05]  /*9970*/  BRA `(.L_x_2739) ;  /* 0x0000000400e07947 */ /* 0x000fea0003800000 */
.L_x_2693:
[----:B------:R-:W2:Y:S02]  /*9980*/  LDL R11, [R1+0x5c] ;  /* 0x00005c00010b7983 */ /* 0x000ea40000100800 */
[----:B--2---:R-:W-:-:S13]  /*9990*/  R2UR UR4, R11 ;  /* 0x000000000b0472ca */ /* 0x004fda00000e0000 */
[----:B------:R-:W-:-:S06]  /*99a0*/  UISETP.NE.AND UP0, UPT, UR4, 0x3, UPT ;  /* 0x000000030400788c */ /* 0x000fcc000bf05270 */
[----:B------:R-:W-:-:S13]  /*99b0*/  PLOP3.LUT P0, PT, PT, PT, UP0, 0x80, 0x0 ;  /* 0x000000000000781c */ /* 0x000fda0003f0f008 */
[----:B------:R-:W-:Y:S05]  /*99c0*/  @!P0 BRA `(.L_x_2788) ;  /* 0x0000000000048947 */ /* 0x000fea0003800000 */
[----:B------:R-:W-:Y:S01]  /*99d0*/  BPT.TRAP 0x1 ;  /* 0x000000040000795c */ /* 0x000fe20000300000 */
.L_x_2788:
[----:B------:R-:W-:Y:S01]  /*99e0*/  IMAD R89, R212, 0x8, R22 ;  /* 0x00000008d4597824 */ /* 0x000fe200078e0216 */
[----:B------:R-:W-:Y:S01]  /*99f0*/  SHF.L.U32 R90, R227, 0x1f, RZ ;  /* 0x0000001fe35a7819 */ /* 0x000fe200000006ff */
[----:B------:R-:W-:Y:S01]  /*9a00*/  BSSY B1, `(.L_x_2789) ;  /* 0x0000004000017945 */ /* 0x000fe20003800000 */
[----:B------:R-:W-:Y:S02]  /*9a10*/  SHF.R.S32.HI R86, RZ, 0x1f, R84 ;  /* 0x0000001fff567819 */ /* 0x000fe40000011454 */
[----:B------:R-:W0:Y:S02]  /*9a20*/  SYNCS.PHASECHK.TRANS64.TRYWAIT P3, [R89+URZ+0x38890], R90 ;  /* 0x0388905a590075a7 */ /* 0x000e24000806017f */
[----:B0-----:R-:W-:Y:S05]  /*9a30*/  @!P3 BRA `(.L_x_2790) ;  /* 0x00000260005cb947 */ /* 0x001fea0003800000 */
.L_x_3112:
[----:B------:R-:W-:Y:S05]  /*9a40*/  BSYNC B1 ;  /* 0x0000000000017941 */ /* 0x000fea0003800000 */
.L_x_2789:
        /* <DEDUP_REMOVED lines=13> */
[----:B------:R-:W-:Y:S02]  /*9b20*/  IMAD R15, R3, UR4, RZ ;  /* 0x00000004030f7c24 */ /* 0x000fe4000f8e02ff */
[----:B------:R-:W-:Y:S02]  /*9b30*/  IMAD.IADD R13, R13, 0x1, R11 ;  /* 0x000000010d0d7824 */ /* 0x000fe400078e020b */
[C---:B------:R-:W-:Y:S02]  /*9b40*/  IMAD R15, R30.reuse, UR5, R15 ;  /* 0x000000051e0f7c24 */ /* 0x040fe4000f8e020f */
[----:B------:R-:W-:Y:S01]  /*9b50*/  IMAD.WIDE.U32 R12, R30, UR4, R12 ;  /* 0x000000041e0c7c25 */ /* 0x000fe2000f8e000c */
[----:B------:R-:W-:-:S03]  /*9b60*/  ULDC.64 UR4, c[0x0][0x2e8] ;  /* 0x0000ba0000047ab9 */ /* 0x000fc60000000a00 */
[----:B------:R-:W-:Y:S01]  /*9b70*/  IMAD.IADD R42, R88, 0x1, -R220 ;  /* 0x00000001582a7824 */ /* 0x000fe200078e0adc */
[----:B------:R-:W-:Y:S02]  /*9b80*/  IADD3 R15, R13, R15, RZ ;  /* 0x0000000f0d0f7210 */ /* 0x000fe40007ffe0ff */
[----:B------:R-:W-:Y:S01]  /*9b90*/  LEA R40, P3, R12, UR4, 0x1 ;  /* 0x000000040c287c11 */ /* 0x000fe2000f8608ff */
[----:B------:R-:W-:-:S03]  /*9ba0*/  UMOV UR4, 0xffffffff ;  /* 0xffffffff00047882 */ /* 0x000fc60000000000 */
[----:B------:R-:W-:Y:S02]  /*9bb0*/  LEA.HI.X R41, R12, UR5, R15, 0x1, P3 ;  /* 0x000000050c297c11 */ /* 0x000fe400098f0c0f */
[----:B------:R-:W-:Y:S01]  /*9bc0*/  ISETP.GE.AND P3, PT, R42, 0x1, PT ;  /* 0x000000012a00780c */ /* 0x000fe20003f66270 */
[----:B------:R-:W-:-:S12]  /*9bd0*/  BRA.DIV UR4, `(.L_x_2791) ;  /* 0x0000026204087947 */ /* 0x000fd8000b800000 */
[----:B------:R1:W2:Y:S04]  /*9be0*/  SHFL.IDX PT, R39, R41, RZ, 0x181f ;  /* 0x00181fff29277589 */ /* 0x0002a800000e0000 */
[----:B------:R1:W3:Y:S02]  /*9bf0*/  SHFL.IDX PT, R38, R40, RZ, 0x181f ;  /* 0x00181fff28267589 */ /* 0x0002e400000e0000 */
.L_x_3116:
        /* <DEDUP_REMOVED lines=23> */
.L_x_2793:
[----:B------:R-:W-:Y:S05]  /*9d70*/  BSYNC B1 ;  /* 0x0000000000017941 */ /* 0x000fea0003800000 */
.L_x_2792:
[----:B------:R-:W-:-:S03]  /*9d80*/  UMOV UR4, 0xffffffff ;  /* 0xffffffff00047882 */ /* 0x000fc60000000000 */
[----:B------:R-:W-:Y:S05]  /*9d90*/  BRA.DIV UR4, `(.L_x_2794) ;  /* 0x0000025e04e47947 */ /* 0x000fea000b800000 */
[----:B--2---:R2:W0:Y:S04]  /*9da0*/  SHFL.IDX PT, R39, R41, 0x1, 0x181f ;  /* 0x00381f0029277f89 */ /* 0x00442800000e0000 */
[----:B---3--:R2:W3:Y:S02]  /*9db0*/  SHFL.IDX PT, R38, R40, 0x1, 0x181f ;  /* 0x00381f0028267f89 */ /* 0x0084e400000e0000 */
.L_x_3120:
[----:B------:R-:W-:Y:S01]  /*9dc0*/  ISETP.GE.AND P3, PT, R42, 0x21, PT ;  /* 0x000000212a00780c */ /* 0x000fe20003f66270 */
[----:B------:R-:W-:-:S12]  /*9dd0*/  BSSY B1, `(.L_x_2795) ;  /* 0x0000017000017945 */ /* 0x000fd80003800000 */
        /* <DEDUP_REMOVED lines=22> */
.L_x_2796:
[----:B------:R-:W-:Y:S05]  /*9f40*/  BSYNC B1 ;  /* 0x0000000000017941 */ /* 0x000fea0003800000 */
.L_x_2795:
[----:B------:R-:W-:-:S03]  /*9f50*/  UMOV UR4, 0xffffffff ;  /* 0xffffffff00047882 */ /* 0x000fc60000000000 */
[----:B------:R-:W-:Y:S05]  /*9f60*/  BRA.DIV UR4, `(.L_x_2797) ;  /* 0x0000025e04bc7947 */ /* 0x000fea000b800000 */
[----:B0-----:R0:W0:Y:S04]  /*9f70*/  SHFL.IDX PT, R39, R41, 0x2, 0x181f ;  /* 0x00581f0029277f89 */ /* 0x00102800000e0000 */
[----:B---3--:R3:W0:Y:S02]  /*9f80*/  SHFL.IDX PT, R38, R40, 0x2, 0x181f ;  /* 0x00581f0028267f89 */ /* 0x00862400000e0000 */
.L_x_3124:
[----:B------:R-:W-:-:S13]  /*9f90*/  ISETP.GE.AND P3, PT, R42, 0x41, PT ;  /* 0x000000412a00780c */ /* 0x000fda0003f66270 */
[----:B------:R-:W-:Y:S05]  /*9fa0*/  @!P3 BRA `(.L_x_2739) ;  /* 0x000000000054b947 */ /* 0x000fea0003800000 */
[----:B------:R-:W-:Y:S02]  /*9fb0*/  ULDC UR4, c[0x0][0x2f4] ;  /* 0x0000bd0000047ab9 */ /* 0x000fe40000000800 */
[----:B------:R-:W-:Y:S02]  /*9fc0*/  ISETP.GE.AND P5, PT, R16, UR4, PT ;  /* 0x0000000410007c0c */ /* 0x000fe4000bfa6270 */
[----:B------:R-:W-:-:S11]  /*9fd0*/  ISETP.GE.AND P4, PT, R213, UR4, PT ;  /* 0x00000004d5007c0c */ /* 0x000fd6000bf86270 */
[----:B----4-:R-:W4:Y:S01]  /*9fe0*/  @!P5 LDS.128 R12, [R85+0x26400] ;  /* 0x02640000550cd984 */ /* 0x010f220000000c00 */
[----:B0-----:R-:W-:-:S04]  /*9ff0*/  @!P5 LEA R32, P3, R16, R38, 0x1 ;  /* 0x000000261020d211 */ /* 0x001fc800078608ff */
[----:B------:R-:W-:Y:S02]  /*a000*/  @!P5 LEA.HI.X R33, R16, R39, R17, 0x1, P3 ;  /* 0x000000271021d211 */ /* 0x000fe400018f0c11 */
        /* <DEDUP_REMOVED lines=15> */
.L_x_2739:
[----:B------:R-:W-:Y:S05]  /*a100*/  BSYNC B0 ;  /* 0x0000000000007941 */ /* 0x000fea0003800000 */
.L_x_2692:
[----:B------:R-:W5:Y:S01]  /*a110*/  S2R R11, SR_TID.X ;  /* 0x00000000000b7919 */ /* 0x000f620000002100 */
        /* <DEDUP_REMOVED lines=8> */
[----:B-----5:R-:W-:Y:S01]  /*a1a0*/  LOP3.LUT R11, R11, 0x7f, RZ, 0xc0, !PT ;  /* 0x0000007f0b0b7812 */ /* 0x020fe200078ec0ff */
[----:B--2---:R2:W-:Y:S03]  /*a1b0*/  BAR.SYNC.DEFER_BLOCKING R141, 0x80 ;  /* 0x0002008d0000751d */ /* 0x0045e60000010000 */
[----:B------:R-:W-:-:S13]  /*a1c0*/  ISETP.NE.AND P3, PT, R11, RZ, PT ;  /* 0x000000ff0b00720c */ /* 0x000fda0003f65270 */
[----:B------:R-:W-:-:S05]  /*a1d0*/  @!P3 VIADD R11, R89, 0x388a0 ;  /* 0x000388a0590bb836 */ /* 0x000fca0000000000 */
[----:B------:R-:W-:-:S04]  /*a1e0*/  @!P3 PRMT R11, RZ, 0x654, R11 ;  /* 0x00000654ff0bb816 */ /* 0x000fc8000000000b */
[----:B------:R2:W-:Y:S01]  /*a1f0*/  @!P3 SYNCS.ARRIVE.TRANS64.RED.A1T0 RZ, [R11+URZ], RZ ;  /* 0x000000ff0bffb9a7 */ /* 0x0005e2000810043f */
[----:B------:R-:W-:Y:S05]  /*a200*/  @!P0 BRA `(.L_x_2799) ;  /* 0x0000000000048947 */ /* 0x000fea0003800000 */
[----:B------:R-:W-:Y:S01]  /*a210*/  BPT.TRAP 0x1 ;  /* 0x000000040000795c */ /* 0x000fe20000300000 */
.L_x_2799:
[----:B------:R-:W-:Y:S05]  /*a220*/  BSYNC B0 ;  /* 0x0000000000007941 */ /* 0x000fea0003800000 */
.L_x_2798:
[----:B------:R-:W5:Y:S01]  /*a230*/  SYNCS.PHASECHK.TRANS64.TRYWAIT P0, [R89+URZ+0x388b0], R90 ;  /* 0x0388b05a590075a7 */ /* 0x000f62000800017f */
[----:B------:R-:W-:Y:S04]  /*a240*/  BSSY B0, `(.L_x_2800) ;  /* 0x0000002000007945 */ /* 0x000fe80003800000 */
[----:B-----5:R-:W-:Y:S05]  /*a250*/  @!P0 BRA `(.L_x_2801) ;  /* 0x0000025c004c8947 */ /* 0x020fea0003800000 */
.L_x_3125:
[----:B------:R-:W-:Y:S05]  /*a260*/  BSYNC B0 ;  /* 0x0000000000007941 */ /* 0x000fea0003800000 */
.L_x_2800:
[----:B------:R-:W-:Y:S01]  /*a270*/  ULDC.64 UR4, c[0x0][0x328] ;  /* 0x0000ca0000047ab9 */ /* 0x000fe20000000a00 */
[----:B------:R-:W-:Y:S01]  /*a280*/  IMAD.IADD R88, R88, 0x1, -R220 ;  /* 0x0000000158587824 */ /* 0x000fe200078e0adc */
[----:B------:R-:W-:Y:S01]  /*a290*/  BSSY B0, `(.L_x_2802) ;  /* 0x000002c000007945 */ /* 0x000fe20003800000 */
[----:B--2---:R-:W-:Y:S02]  /*a2a0*/  IMAD R11, R86, UR4, RZ ;  /* 0x00000004560b7c24 */ /* 0x004fe4000f8e02ff */
[----:B0---4-:R-:W-:Y:S01]  /*a2b0*/  IMAD.WIDE.U32 R12, R84, UR4, RZ ;  /* 0x00000004540c7c25 */ /* 0x011fe2000f8e00ff */
        /* <DEDUP_REMOVED lines=20> */
[----:B------:R-:W-:Y:S02]  /*a400*/  ULDC UR4, c[0x0][0x2f4] ;  /* 0x0000bd0000047ab9 */ /* 0x000fe40000000800 */
[----:B------:R-:W-:-:S13]  /*a410*/  ISETP.GE.AND P5, PT, R16, UR4, PT ;  /* 0x0000000410007c0c */ /* 0x000fda000bfa6270 */
        /* <DEDUP_REMOVED lines=19> */
.L_x_2803:
[----:B------:R-:W-:Y:S05]  /*a550*/  BSYNC B0 ;  /* 0x0000000000007941 */ /* 0x000fea0003800000 */
.L_x_2802:
[----:B----4-:R4:W0:Y:S01]  /*a560*/  SHFL.IDX PT, R39, R11, 0x1, 0x181f ;  /* 0x00381f000b277f89 */ /* 0x01082200000e0000 */
[----:B------:R-:W-:Y:S03]  /*a570*/  BSSY B0, `(.L_x_2804) ;  /* 0x0000018000007945 */ /* 0x000fe60003800000 */
[----:B--2---:R4:W2:Y:S01]  /*a580*/  SHFL.IDX PT, R38, R31, 0x1, 0x181f ;  /* 0x00381f001f267f89 */ /* 0x0048a200000e0000 */
[----:B------:R-:W-:Y:S05]  /*a590*/  @!P0 BRA `(.L_x_2805) ;  /* 0x0000000000548947 */ /* 0x000fea0003800000 */
[----:B------:R-:W-:Y:S02]  /*a5a0*/  ULDC UR4, c[0x0][0x2f4] ;  /* 0x0000bd0000047ab9 */ /* 0x000fe40000000800 */
[----:B------:R-:W-:Y:S02]  /*a5b0*/  ISETP.GE.AND P5, PT, R16, UR4, PT ;  /* 0x0000000410007c0c */ /* 0x000fe4000bfa6270 */
        /* <DEDUP_REMOVED lines=19> */
.L_x_2805:
[----:B------:R-:W-:Y:S05]  /*a6f0*/  BSYNC B0 ;  /* 0x0000000000007941 */ /* 0x000fea0003800000 */
.L_x_2804:
[----:B------:R-:W-:Y:S01]  /*a700*/  ISETP.GE.AND P0, PT, R88, 0x41, PT ;  /* 0x000000415800780c */ /* 0x000fe20003f06270 */
[----:B0---4-:R-:W0:Y:S01]  /*a710*/  SHFL.IDX PT, R11, R11, 0x2, 0x181f ;  /* 0x00581f000b0b7f89 */ /* 0x011e2200000e0000 */
[----:B------:R-:W-:Y:S03]  /*a720*/  BSSY B0, `(.L_x_2806) ;  /* 0x0000018000007945 */ /* 0x000fe60003800000 */
[----:B------:R-:W4:Y:S08]  /*a730*/  SHFL.IDX PT, R31, R31, 0x2, 0x181f ;  /* 0x00581f001f1f7f89 */ /* 0x000f3000000e0000 */
[----:B------:R-:W-:Y:S05]  /*a740*/  @!P0 BRA `(.L_x_2807) ;  /* 0x0000000000548947 */ /* 0x000fea0003800000 */
[----:B------:R-:W-:Y:S02]  /*a750*/  ULDC UR4, c[0x0][0x2f4] ;  /* 0x0000bd0000047ab9 */ /* 0x000fe40000000800 */
[----:B------:R-:W-:Y:S02]  /*a760*/  ISETP.GE.AND P5, PT, R16, UR4, PT ;  /* 0x0000000410007c0c */ /* 0x000fe4000bfa6270 */
        /* <DEDUP_REMOVED lines=19> */
.L_x_2807:
[----:B------:R-:W-:Y:S05]  /*a8a0*/  BSYNC B0 ;  /* 0x0000000000007941 */ /* 0x000fea0003800000 */
.L_x_2806:
[----:B------:R-:W-:Y:S01]  /*a8b0*/  @!PT LDS RZ, [RZ] ;  /* 0x00000000fffff984 */ /* 0x000fe20000000800 */
[----:B------:R-:W-:Y:S01]  /*a8c0*/  @!PT LDS RZ, [RZ] ;  /* 0x00000000fffff984 */ /* 0x000fe20000000800 */
[----:B------:R-:W-:Y:S01]  /*a8d0*/  @!PT LDS RZ, [RZ] ;  /* 0x00000000fffff984 */ /* 0x000fe20000000800 */
[----:B------:R-:W-:Y:S01]  /*a8e0*/  @!PT LDS RZ, [RZ] ;  /* 0x00000000fffff984 */ /* 0x000fe20000000800 */
[----:B------:R5:W-:Y:S06]  /*a8f0*/  MEMBAR.ALL.CTA ;  /* 0x0000000000007992 */ /* 0x000bec0000008000 */
[----:B-----5:R-:W5:Y:S01]  /*a900*/  FENCE.VIEW.ASYNC.S ;  /* 0x00000000000073c6 */ /* 0x020f620000000000 */
[----:B-1----:R-:W-:Y:S01]  /*a910*/  @!P3 VIADD R89, R89, 0x388c0 ;  /* 0x000388c05959b836 */ /* 0x002fe20000000000 */
[----:B-----5:R1:W-:Y:S01]  /*a920*/  BAR.SYNC.DEFER_BLOCKING R141, 0x80 ;  /* 0x0002008d0000751d */ /* 0x0203e20000010000 */
[----:B------:R-:W-:-:S03]  /*a930*/  ISETP.NE.AND P4, PT, R113, RZ, PT ;  /* 0x000000ff7100720c */ /* 0x000fc60003f85270 */
[----:B------:R-:W-:Y:S02]  /*a940*/  @!P3 PRMT R89, RZ, 0x654, R89 ;  /* 0x00000654ff59b816 */ /* 0x000fe40000000059 */
[----:B------:R-:W-:Y:S02]  /*a950*/  IADD3 R212, R212, 0x1, RZ ;  /* 0x00000001d4d47810 */ /* 0x000fe40007ffe0ff */
[----:B------:R-:W-:Y:S01]  /*a960*/  PLOP3.LUT P0, PT, PT, PT, PT, 0x8, 0x0 ;  /* 0x000000000000781c */ /* 0x000fe20003f0e170 */
[----:B------:R1:W-:Y:S01]  /*a970*/  @!P3 SYNCS.ARRIVE.TRANS64.RED.A1T0 RZ, [R89+URZ], RZ ;  /* 0x000000ff59ffb9a7 */ /* 0x0003e2000810043f */
[----:B------:R-:W-:-:S04]  /*a980*/  ISETP.NE.AND P3, PT, R212, 0x2, PT ;  /* 0x00000002d400780c */ /* 0x000fc80003f65270 */
[----:B0-----:R-:W-:Y:S02]  /*a990*/  SEL R12, RZ, 0x1, P3 ;  /* 0x00000001ff0c7807 */ /* 0x001fe40001800000 */
[----:B------:R-:W-:Y:S02]  /*a9a0*/  SEL R212, R212, RZ, P3 ;  /* 0x000000ffd4d47207 */ /* 0x000fe40001800000 */
[----:B------:R-:W-:Y:S01]  /*a9b0*/  LOP3.LUT R227, R227, R12, RZ, 0x3c, !PT ;  /* 0x0000000ce3e37212 */ /* 0x000fe200078e3cff */
[----:B-1----:R-:W-:Y:S06]  /*a9c0*/  @P4 BRA `(.L_x_2808) ;  /* 0xffffff7800684947 */ /* 0x002fec000383ffff */
.L_x_2687:
[----:B------:R-:W4:Y:S01]  /*a9d0*/  LDL R11, [R1+0x68] ;  /* 0x00006800010b7983 */ /* 0x000f220000100800 */
[----:B------:R-:W0:Y:S01]  /*a9e0*/  LDC R0, c[0x0][0x448] ;  /* 0x00011200ff007b82 */ /* 0x000e220000000800 */
        /* <DEDUP_REMOVED lines=23> */
[----:B0-----:R-:W-:Y:S02]  /*ab60*/  ISETP.NE.AND P1, PT, R0, 0x1, PT ;  /* 0x000000010000780c */ /* 0x001fe40003f25270 */
        /* <DEDUP_REMOVED lines=12> */
[----:B------:R-:W0:Y:S01]  /*ac30*/  @P1 LDC R3, c[0x0][0x44c] ;  /* 0x00011300ff031b82 */ /* 0x000e220000000800 */
[----:B------:R-:W-:Y:S02]  /*ac40*/  CS2R R86, SRZ ;  /* 0x0000000000567805 */ /* 0x000fe4000001ff00 */
[----:B------:R-:W-:-:S02]  /*ac50*/  CS2R R60, SRZ ;  /* 0x00000000003c7805 */ /* 0x000fc4000001ff00 */
[----:B------:R-:W-:Y:S02]  /*ac60*/  CS2R R82, SRZ ;  /* 0x0000000000527805 */ /* 0x000fe4000001ff00 */
[----:B------:R-:W-:Y:S02]  /*ac70*/  CS2R R56, SRZ ;  /* 0x0000000000387805 */ /* 0x000fe4000001ff00 */
[----:B------:R-:W-:Y:S02]  /*ac80*/  CS2R R166, SRZ ;  /* 0x0000000000a67805 */ /* 0x000fe4000001ff00 */
[----:B------:R-:W-:Y:S02]  /*ac90*/  CS2R R78, SRZ ;  /* 0x00000000004e7805 */ /* 0x000fe4000001ff00 */
[----:B------:R-:W-:Y:S01]  /*aca0*/  CS2R R48, SRZ ;  /* 0x0000000000307805 */ /* 0x000fe2000001ff00 */
[----:B------:R-:W1:Y:S01]  /*acb0*/  @P1 LDC R2, c[0x0][0x450] ;  /* 0x00011400ff021b82 */ /* 0x000e620000000800 */
        /* <DEDUP_REMOVED lines=15> */
[----:B--2---:R-:W-:Y:S01]  /*adb0*/  CS2R R38, SRZ ;  /* 0x0000000000267805 */ /* 0x004fe2000001ff00 */
[----:B------:R-:W-:Y:S01]  /*adc0*/  IMAD.MOV.U32 R24, RZ, RZ, RZ ;  /* 0x000000ffff187224 */ /* 0x000fe200078e00ff */
[----:B------:R-:W-:Y:S02]  /*add0*/  CS2R R34, SRZ ;  /* 0x0000000000227805 */ /* 0x000fe4000001ff00 */
[----:B------:R-:W-:Y:S01]  /*ade0*/  CS2R R32, SRZ ;  /* 0x0000000000207805 */ /* 0x000fe2000001ff00 */
[----:B------:R-:W-:Y:S02]  /*adf0*/  IMAD.MOV.U32 R4, RZ, RZ, RZ ;  /* 0x000000ffff047224 */ /* 0x000fe400078e00ff */
[----:B------:R-:W-:-:S02]  /*ae00*/  IMAD.MOV.U32 R9, RZ, RZ, RZ ;  /* 0x000000ffff097224 */ /* 0x000fc400078e00ff */
[----:B------:R-:W-:Y:S02]  /*ae10*/  IMAD.MOV.U32 R26, RZ, RZ, RZ ;  /* 0x000000ffff1a7224 */ /* 0x000fe400078e00ff */
[----:B----4-:R-:W-:Y:S01]  /*ae20*/  VIADD R0, R11, 0x7f ;  /* 0x0000007f0b007836 */ /* 0x010fe20000000000 */
[----:B------:R-:W-:-:S03]  /*ae30*/  CS2R R10, SRZ ;  /* 0x00000000000a7805 */ /* 0x000fc6000001ff00 */
[----:B0-----:R-:W-:-:S05]  /*ae40*/  @P1 IMAD.HI.U32 R3, R0, R3, RZ ;  /* 0x0000000300031227 */ /* 0x001fca00078e00ff */
[----:B-1----:R-:W-:Y:S02]  /*ae50*/  @P1 SHF.R.U32.HI R0, RZ, R2, R3 ;  /* 0x00000002ff001219 */ /* 0x002fe40000011603 */
[----:B------:R-:W-:-:S03]  /*ae60*/  PLOP3.LUT P1, PT, PT, PT, PT, 0x80, 0x0 ;  /* 0x000000000000781c */ /* 0x000fc60003f2f070 */
[----:B------:R-:W-:Y:S01]  /*ae70*/  IMAD.IADD R0, R139, 0x1, R0 ;  /* 0x000000018b007824 */ /* 0x000fe200078e0200 */
[----:B------:R-:W-:-:S03]  /*ae80*/  CS2R R138, SRZ ;  /* 0x00000000008a7805 */ /* 0x000fc6000001ff00 */
[----:B------:R-:W-:-:S05]  /*ae90*/  IMAD.HI R0, R0, 0x66666667, RZ ;  /* 0x6666666700007827 */ /* 0x000fca00078e02ff */
[----:B------:R-:W-:-:S04]  /*aea0*/  SHF.R.U32.HI R3, RZ, 0x1f, R0 ;  /* 0x0000001fff037819 */ /* 0x000fc80000011600 */
[----:B------:R-:W-:Y:S01]  /*aeb0*/  LEA.HI.SX32 R3, R0, R3, 0x1b ;  /* 0x0000000300037211 */ /* 0x000fe200078fdaff */
[----:B------:R-:W-:-:S03]  /*aec0*/  IMAD.MOV.U32 R0, RZ, RZ, RZ ;  /* 0x000000ffff007224 */ /* 0x000fc600078e00ff */
[----:B------:R-:W-:Y:S02]  /*aed0*/  VIMNMX R2, R140, R3, PT ;  /* 0x000000038c027248 */ /* 0x000fe40003fe0100 */
[----:B------:R-:W-:Y:S02]  /*aee0*/  CS2R R140, SRZ ;  /* 0x00000000008c7805 */ /* 0x000fe4000001ff00 */
[----:B------:R-:W-:Y:S02]  /*aef0*/  MOV R3, RZ ;  /* 0x000000ff00037202 */ /* 0x000fe40000000f00 */
[----:B------:R-:W-:Y:S01]  /*af00*/  ISETP.GE.AND P2, PT, R2, 0x1, PT ;  /* 0x000000010200780c */ /* 0x000fe20003f46270 */
[----:B------:R-:W-:-:S12]  /*af10*/  @P0 BRA `(.L_x_2810) ;  /* 0x0000000000080947 */ /* 0x000fd80003800000 */
[----:B------:R-:W0:Y:S02]  /*af20*/  FENCE.VIEW.ASYNC.G ;  /* 0x00000000000073c6 */ /* 0x000e240000000100 */
[----:B0-----:R-:W-:Y:S06]  /*af30*/  BAR.ARV 0xc, 0x180 ;  /* 0x0306000000007b1d */ /* 0x001fec0000002000 */
.L_x_2810:
[----:B------:R-:W-:Y:S05]  /*af40*/  BSYNC B0 ;  /* 0x0000000000007941 */ /* 0x000fea0003800000 */
.L_x_2809:
[----:B------:R-:W-:Y:S01]  /*af50*/  IMAD.MOV.U32 R25, RZ, RZ, RZ ;  /* 0x000000ffff197224 */ /* 0x000fe200078e00ff */
[----:B------:R-:W-:Y:S01]  /*af60*/  MOV R8, RZ ;  /* 0x000000ff00087202 */ /* 0x000fe20000000f00 */
[----:B------:R-:W-:Y:S06]  /*af70*/  @!P2 BRA `(.L_x_2811) ;  /* 0x0000019c00f4a947 */ /* 0x000fec0003800000 */
[----:B------:R-:W2:Y:S01]  /*af80*/  LDL R5, [R1+0x84] ;  /* 0x0000840001057983 */ /* 0x000ea20000100800 */
[----:B------:R-:W0:Y:S02]  /*af90*/  S2R R0, SR_TID.X ;  /* 0x0000000000007919 */ /* 0x000e240000002100 */
[----:B0-----:R-:W-:-:S05]  /*afa0*/  VIADD R28, R0, 0xffffff80 ;  /* 0xffffff80001c7836 */ /* 0x001fca0000000000 */
        /* <DEDUP_REMOVED lines=30> */
.L_x_2812:
[----:B------:R-:W-:Y:S02]  /*b190*/  ULDC UR4, c[0x0][0x3f4] ;  /* 0x0000fd0000047ab9 */ /* 0x000fe40000000800 */
[----:B------:R-:W-:-:S13]  /*b1a0*/  ISETP.LT.AND P0, PT, RZ, UR4, PT ;  /* 0x00000004ff007c0c */ /* 0x000fda000bf01270 */
[----:B------:R-:W-:Y:S05]  /*b1b0*/  @P0 BRA `(.L_x_2813) ;  /* 0x0000000000400947 */ /* 0x000fea0003800000 */
[----:B------:R-:W2:Y:S02]  /*b1c0*/  LDL R20, [R1+0x88] ;  /* 0x0000880001147983 */ /* 0x000ea40000100800 */
[----:B--2---:R-:W-:-:S04]  /*b1d0*/  LEA.HI R0, R20, R20, RZ, 0x1 ;  /* 0x0000001414007211 */ /* 0x004fc800078f08ff */
[----:B------:R-:W-:-:S04]  /*b1e0*/  LOP3.LUT R0, R0, 0xfffffffe, RZ, 0xc0, !PT ;  /* 0xfffffffe00007812 */ /* 0x000fc800078ec0ff */
[----:B------:R-:W-:-:S04]  /*b1f0*/  IADD3 R0, R20, -R0, RZ ;  /* 0x8000000014007210 */ /* 0x000fc80007ffe0ff */
[----:B------:R-:W-:-:S04]  /*b200*/  SHF.L.U32 R3, R0, 0x1f, RZ ;  /* 0x0000001f00037819 */ /* 0x000fc800000006ff */
[----:B------:R0:W1:Y:S03]  /*b210*/  SYNCS.PHASECHK.TRANS64.TRYWAIT P0, [R22+URZ+0x38800], R3 ;  /* 0x03880003160075a7 */ /* 0x000066000800017f */
[----:B-1----:R-:W-:Y:S05]  /*b220*/  @!P0 NANOSLEEP.SYNCS 0x989680 ;  /* 0x009896800000895d */ /* 0x002fea0003900000 */
[----:B------:R-:W1:Y:S01]  /*b230*/  @!P0 SYNCS.PHASECHK.TRANS64 P0, [R22+URZ+0x38800], R3 ;  /* 0x03880003160085a7 */ /* 0x000e62000800007f */
[----:B------:R-:W-:Y:S04]  /*b240*/  BSSY B0, `(.L_x_2814) ;  /* 0x0000006000007945 */ /* 0x000fe80003800000 */
[----:B-1----:R-:W-:Y:S05]  /*b250*/  @P0 BRA `(.L_x_2815) ;  /* 0x0000000000100947 */ /* 0x002fea0003800000 */
.L_x_2816:
[----:B-1----:R1:W2:Y:S02]  /*b260*/  SYNCS.PHASECHK.TRANS64.TRYWAIT P0, [R22+URZ+0x38800], R3 ;  /* 0x03880003160075a7 */ /* 0x0022a4000800017f */
[----:B--2---:R-:W-:Y:S05]  /*b270*/  @!P0 NANOSLEEP.SYNCS 0x989680 ;  /* 0x009896800000895d */ /* 0x004fea0003900000 */
[----:B------:R-:W2:Y:S02]  /*b280*/  @!P0 SYNCS.PHASECHK.TRANS64 P0, [R22+URZ+0x38800], R3 ;  /* 0x03880003160085a7 */ /* 0x000ea4000800007f */
[----:B--2---:R-:W-:Y:S05]  /*b290*/  @!P0 BRA `(.L_x_2816) ;  /* 0xfffffffc00f08947 */ /* 0x004fea000383ffff */
.L_x_2815:
[----:B------:R-:W-:Y:S05]  /*b2a0*/  BSYNC B0 ;  /* 0x0000000000007941 */ /* 0x000fea0003800000 */
.L_x_2814:
[----:B------:R-:W-:Y:S05]  /*b2b0*/  BRA `(.L_x_2817) ;  /* 0x0000009400607947 */ /* 0x000fea0003800000 */
.L_x_2813:
[----:B------:R-:W2:Y:S01]  /*b2c0*/  LDL R30, [R1+0x84] ;  /* 0x00008400011e7983 */ /* 0x000ea20000100800 */
[----:B-----5:R-:W-:Y:S01]  /*b2d0*/  SHF.R.S32.HI R0, RZ, 0x1f, R135 ;  /* 0x0000001fff007819 */ /* 0x020fe20000011487 */
[----:B------:R-:W-:Y:S02]  /*b2e0*/  ULDC.64 UR6, c[0x0][0x408] ;  /* 0x0001020000067ab9 */ /* 0x000fe40000000a00 */
[----:B------:R-:W-:Y:S01]  /*b2f0*/  IMAD.WIDE.U32 R26, R135, UR6, RZ ;  /* 0x00000006871a7c25 */ /* 0x000fe2000f8e00ff */
[----:B--2---:R-:W-:-:S13]  /*b300*/  R2UR UR4, R30 ;  /* 0x000000001e0472ca */ /* 0x004fda00000e0000 */
[----:B------:R-:W-:-:S03]  /*b310*/  ULOP3.LUT UP0, URZ, UR4, 0x3ff, URZ, 0xc0, !UPT ;  /* 0x000003ff043f7892 */ /* 0x000fc6000f80c03f */
[----:B------:R-:W-:Y:S02]  /*b320*/  ULDC.64 UR4, c[0x0][0x3f8] ;  /* 0x0000fe0000047ab9 */ /* 0x000fe40000000a00 */
[C---:B------:R-:W-:Y:S01]  /*b330*/  IMAD R4, R0.reuse, UR4, RZ ;  /* 0x0000000400047c24 */ /* 0x040fe2000f8e02ff */
[----:B------:R-:W-:Y:S01]  /*b340*/  PLOP3.LUT P0, PT, PT, PT, UP0, 0x80, 0x0 ;  /* 0x000000000000781c */ /* 0x000fe20003f0f008 */
[----:B------:R-:W-:Y:S02]  /*b350*/  IMAD R0, R0, UR6, RZ ;  /* 0x0000000600007c24 */ /* 0x000fe4000f8e02ff */
[----:B------:R-:W-:-:S04]  /*b360*/  IMAD.WIDE.U32 R24, R135, UR4, RZ ;  /* 0x0000000487187c25 */ /* 0x000fc8000f8e00ff */
[C---:B------:R-:W-:Y:S02]  /*b370*/  IMAD R29, R135.reuse, UR5, R4 ;  /* 0x00000005871d7c24 */ /* 0x040fe4000f8e0204 */
[----:B------:R-:W-:Y:S02]  /*b380*/  IMAD R31, R135, UR7, R0 ;  /* 0x00000007871f7c24 */ /* 0x000fe4000f8e0200 */
[----:B------:R-:W-:Y:S02]  /*b390*/  IMAD.IADD R29, R29, 0x1, R25 ;  /* 0x000000011d1d7824 */ /* 0x000fe400078e0219 */
[----:B------:R-:W-:Y:S01]  /*b3a0*/  IMAD.IADD R31, R31, 0x1, R27 ;  /* 0x000000011f1f7824 */ /* 0x000fe200078e021b */
[----:B------:R-:W-:Y:S06]  /*b3b0*/  @!P0 BRA `(.L_x_2818) ;  /* 0x0000000000408947 */ /* 0x000fec0003800000 */
        /* <DEDUP_REMOVED lines=16> */
.L_x_2818:
[----:B------:R-:W2:Y:S01]  /*b4c0*/  LDL R20, [R1+0x50] ;  /* 0x0000500001147983 */ /* 0x000ea20000100800 */
[----:B------:R-:W-:-:S03]  /*b4d0*/  ULDC.U8 UR4, c[0x0][0x410] ;  /* 0x0001040000047ab9 */ /* 0x000fc60000000000 */
[----:B------:R-:W3:Y:S01]  /*b4e0*/  LDL R126, [R1+0x68] ;  /* 0x00006800017e7983 */ /* 0x000ee20000100800 */
[----:B------:R-:W-:Y:S01]  /*b4f0*/  R2UR UR5, R30 ;  /* 0x000000001e0572ca */ /* 0x000fe200000e0000 */
[----:B------:R-:W-:Y:S01]  /*b500*/  BSSY B0, `(.L_x_2819) ;  /* 0x000092b000007945 */ /* 0x000fe20003800000 */
[----:B------:R-:W-:Y:S01]  /*b510*/  ISETP.NE.AND P0, PT, RZ, UR4, PT ;  /* 0x00000004ff007c0c */ /* 0x000fe2000bf05270 */
[C---:B------:R-:W-:Y:S01]  /*b520*/  VIADD R3, R220.reuse, 0x60 ;  /* 0x00000060dc037836 */ /* 0x040fe20000000000 */
[----:B------:R-:W-:Y:S01]  /*b530*/  LEA.HI R33, R33, R28, RZ, 0x3 ;  /* 0x0000001c21217211 */ /* 0x000fe200078f18ff */
[----:B------:R-:W-:Y:S01]  /*b540*/  VIADD R89, R220, 0x20 ;  /* 0x00000020dc597836 */ /* 0x000fe20000000000 */
[----:B------:R-:W-:Y:S02]  /*b550*/  SHF.R.U32.HI R21, RZ, 0x3, R228 ;  /* 0x00000003ff157819 */ /* 0x000fe400000116e4 */
[----:B------:R-:W-:Y:S02]  /*b560*/  LOP3.LUT R0, R228, 0x38, R16, 0xf8, !PT ;  /* 0x00000038e4007812 */ /* 0x000fe400078ef810 */
[----:B------:R-:W-:-:S02]  /*b570*/  LOP3.LUT R33, R33, 0xfffffff8, RZ, 0xc0, !PT ;  /* 0xfffffff821217812 */ /* 0x000fc400078ec0ff */
[----:B--2---:R-:W-:Y:S02]  /*b580*/  LOP3.LUT R87, R20, R0, R21, 0xf6, !PT ;  /* 0x0000000014577212 */ /* 0x004fe400078ef615 */
[----:B------:R-:W-:Y:S01]  /*b590*/  IADD3 R0, R28, -R33, RZ ;  /* 0x800000211c007210 */ /* 0x000fe20007ffe0ff */
[----:B---3--:R-:W-:Y:S01]  /*b5a0*/  IMAD.IADD R85, R220, 0x1, R126 ;  /* 0x00000001dc557824 */ /* 0x008fe200078e027e */
[----:B------:R-:W-:-:S04]  /*b5b0*/  LEA R87, R87, UR5, 0x1 ;  /* 0x0000000557577c11 */ /* 0x000fc8000f8e08ff */
[----:B------:R-:W-:Y:S01]  /*b5c0*/  LEA R7, R0, R85, 0x5 ;  /* 0x0000005500077211 */ /* 0x000fe200078e28ff */
[----:B------:R-:W-:Y:S06]  /*b5d0*/  @!P0 BRA `(.L_x_2820) ;  /* 0x0000004400e08947 */ /* 0x000fec0003800000 */
[----:B------:R-:W0:Y:S01]  /*b5e0*/  LDC R116, c[0x0][0x448] ;  /* 0x00011200ff747b82 */ /* 0x000e220000000800 */
[----:B------:R-:W-:Y:S01]  /*b5f0*/  ULDC.64 UR4, c[0x0][0x3f8] ;  /* 0x0000fe0000047ab9 */ /* 0x000fe20000000a00 */
[----:B------:R-:W-:Y:S01]  /*b600*/  ULDC.64 UR6, c[0x0][0x408] ;  /* 0x0001020000067ab9 */ /* 0x000fe20000000a00 */
[----:B------:R-:W-:Y:S01]  /*b610*/  IMAD.MOV.U32 R4, RZ, RZ, R24 ;  /* 0x000000ffff047224 */ /* 0x000fe200078e0018 */
[----:B------:R-:W-:Y:S01]  /*b620*/  MOV R9, R31 ;  /* 0x0000001f00097202 */ /* 0x000fe20000000f00 */
[----:B------:R-:W-:Y:S01]  /*b630*/  IMAD.MOV.U32 R8, RZ, RZ, R26 ;  /* 0x000000ffff087224 */ /* 0x000fe200078e001a */
[----:B------:R-:W-:Y:S02]  /*b640*/  SHF.R.S32.HI R86, RZ, 0x1f, R223 ;  /* 0x0000001fff567819 */ /* 0x000fe400000114df */
[----:B------:R-:W-:Y:S02]  /*b650*/  SHF.R.S32.HI R94, RZ, 0x1f, R221 ;  /* 0x0000001fff5e7819 */ /* 0x000fe400000114dd */
[----:B------:R-:W-:-:S02]  /*b660*/  SHF.R.S32.HI R77, RZ, 0x1f, R214 ;  /* 0x0000001fff4d7819 */ /* 0x000fc400000114d6 */
[----:B------:R-:W-:Y:S02]  /*b670*/  SHF.R.S32.HI R93, RZ, 0x1f, R222 ;  /* 0x0000001fff5d7819 */ /* 0x000fe400000114de */
[----:B0-----:R-:W-:-:S13]  /*b680*/  ISETP.NE.AND P0, PT, R116, 0x1, PT ;  /* 0x000000017400780c */ /* 0x001fda0003f05270 */
[----:B------:R-:W0:Y:S08]  /*b690*/  @P0 LDC R0, c[0x0][0x44c] ;  /* 0x00011300ff000b82 */ /* 0x000e300000000800 */
[----:B------:R-:W1:Y:S01]  /*b6a0*/  @P0 LDC R5, c[0x0][0x450] ;  /* 0x00011400ff050b82 */ /* 0x000e620000000800 */
[----:B0-----:R-:W-:-:S05]  /*b6b0*/  @P0 IMAD.HI.U32 R0, R7, R0, RZ ;  /* 0x0000000007000227 */ /* 0x001fca00078e00ff */
[----:B-1----:R-:W-:Y:S01]  /*b6c0*/  @P0 SHF.R.U32.HI R7, RZ, R5, R0 ;  /* 0x00000005ff070219 */ /* 0x002fe20000011600 */
[----:B------:R-:W-:-:S03]  /*b6d0*/  IMAD.MOV.U32 R5, RZ, RZ, R29 ;  /* 0x000000ffff057224 */ /* 0x000fc600078e001d */
        /* <DEDUP_REMOVED lines=21> */
.L_x_3131:
[----:B------:R-:W5:Y:S01]  /*b830*/  LDL R10, [R1+0x6c] ;  /* 0x00006c00010a7983 */ /* 0x000f620000100800 */
        /* <DEDUP_REMOVED lines=9> */
[----:B-----5:R-:W-:-:S05]  /*b8d0*/  IMAD R116, R10, R116, RZ ;  /* 0x000000740a747224 */ /* 0x020fca00078e02ff */
[----:B------:R-:W-:-:S13]  /*b8e0*/  ISETP.GE.AND P0, PT, R85, R116, PT ;  /* 0x000000745500720c */ /* 0x000fda0003f06270 */
        /* <DEDUP_REMOVED lines=10> */
[----:B------:R-:W-:Y:S02]  /*b990*/  @!P2 SHF.L.U32 R24, R222, 0x1, RZ ;  /* 0x00000001de18a819 */ /* 0x000fe400000006ff */
[----:B------:R-:W-:Y:S01]  /*b9a0*/  @!P1 IMAD.SHL.U32 R28, R221, 0x2, RZ ;  /* 0x00000002dd1c9824 */ /* 0x000fe200078e00ff */
[-C--:B--2---:R-:W-:Y:S01]  /*b9b0*/  @!P3 IADD3 R10, P5, R5, R12.reuse, RZ ;  /* 0x0000000c050ab210 */ /* 0x084fe20007fbe0ff */
[----:B------:R-:W-:Y:S01]  /*b9c0*/  @!P0 IMAD.SHL.U32 R15, R223, 0x2, RZ ;  /* 0x00000002df0f8824 */ /* 0x000fe200078e00ff */
[----:B----4-:R-:W-:Y:S02]  /*b9d0*/  @!P3 IADD3 R12, P4, R14, R12, RZ ;  /* 0x0000000c0e0cb210 */ /* 0x010fe40007f9e0ff */
[----:B------:R-:W-:Y:S01]  /*b9e0*/  @!P2 SHF.L.U64.HI R25, R222, 0x1, R93 ;  /* 0x00000001de19a819 */ /* 0x000fe2000001025d */
[----:B-1----:R-:W-:Y:S01]  /*b9f0*/  @!P3 IMAD.X R11, R4, 0x1, R13, P5 ;  /* 0x00000001040bb824 */ /* 0x002fe200028e060d */
[----:B------:R-:W-:Y:S02]  /*ba00*/  @!P2 IADD3 R20, P6, R5, R24, RZ ;  /* 0x000000180514a210 */ /* 0x000fe40007fde0ff */
[----:B---3--:R-:W-:-:S02]  /*ba10*/  @!P3 IADD3.X R13, R9, R13, RZ, P4, !PT ;  /* 0x0000000d090db210 */ /* 0x008fc400027fe4ff */
[----:B------:R-:W-:Y:S01]  /*ba20*/  @!P1 SHF.L.U64.HI R29, R221, 0x1, R94 ;  /* 0x00000001dd1d9819 */ /* 0x000fe2000001025e */
[--C-:B------:R-:W-:Y:S01]  /*ba30*/  @!P2 IMAD.X R21, R4, 0x1, R25.reuse, P6 ;  /* 0x000000010415a824 */ /* 0x100fe200030e0619 */
[C---:B------:R-:W-:Y:S02]  /*ba40*/  @!P2 IADD3 R24, P5, R14.reuse, R24, RZ ;  /* 0x000000180e18a210 */ /* 0x040fe40007fbe0ff */
[----:B------:R-:W-:Y:S02]  /*ba50*/  CS2R R74, SRZ ;  /* 0x00000000004a7805 */ /* 0x000fe4000001ff00 */
[-C--:B------:R-:W-:Y:S02]  /*ba60*/  @!P1 IADD3 R26, P4, R5, R28.reuse, RZ ;  /* 0x0000001c051a9210 */ /* 0x080fe40007f9e0ff */
[----:B------:R-:W-:Y:S02]  /*ba70*/  CS2R R72, SRZ ;  /* 0x0000000000487805 */ /* 0x000fe4000001ff00 */
[----:B------:R-:W-:Y:S01]  /*ba80*/  @!P1 IADD3 R28, P6, R14, R28, RZ ;  /* 0x0000001c0e1c9210 */ /* 0x000fe20007fde0ff */
[----:B------:R-:W-:Y:S01]  /*ba90*/  @!P2 IMAD.X R25, R9, 0x1, R25, P5 ;  /* 0x000000010919a824 */ /* 0x000fe200028e0619 */
[----:B------:R-:W-:Y:S01]  /*baa0*/  @!P0 SHF.L.U64.HI R32, R223, 0x1, R86 ;  /* 0x00000001df208819 */ /* 0x000fe20000010256 */
[----:B------:R-:W-:Y:S01]  /*bab0*/  @!P1 IMAD.X R27, R4, 0x1, R29, P4 ;  /* 0x00000001041b9824 */ /* 0x000fe200020e061d */
[----:B------:R-:W-:-:S02]  /*bac0*/  @!P0 IADD3 R30, P5, R5, R15, RZ ;  /* 0x0000000f051e8210 */ /* 0x000fc40007fbe0ff */
[----:B------:R-:W-:Y:S02]  /*bad0*/  CS2R R68, SRZ ;  /* 0x0000000000447805 */ /* 0x000fe4000001ff00 */
[----:B------:R-:W-:Y:S02]  /*bae0*/  @!P0 IADD3 R14, P4, R14, R15, RZ ;  /* 0x0000000f0e0e8210 */ /* 0x000fe40007f9e0ff */
[----:B------:R-:W-:Y:S02]  /*baf0*/  CS2R R66, SRZ ;  /* 0x0000000000427805 */ /* 0x000fe4000001ff00 */
[----:B------:R-:W-:Y:S02]  /*bb00*/  CS2R R64, SRZ ;  /* 0x0000000000407805 */ /* 0x000fe4000001ff00 */
[----:B------:R-:W-:Y:S02]  /*bb10*/  CS2R R62, SRZ ;  /* 0x00000000003e7805 */ /* 0x000fe4000001ff00 */
[C---:B------:R-:W-:Y:S01]  /*bb20*/  @!P1 IADD3.X R29, R9.reuse, R29, RZ, P6, !PT ;  /* 0x0000001d091d9210 */ /* 0x040fe200037fe4ff */
[--C-:B------:R-:W-:Y:S01]  /*bb30*/  @!P0 IMAD.X R31, R4, 0x1, R32.reuse, P5 ;  /* 0x00000001041f8824 */ /* 0x100fe200028e0620 */
[----:B------:R1:W5:Y:S01]  /*bb40*/  @!P3 LD.E.64 R80, desc[UR60][R10.64] ;  /* 0x0000003c0a50b980 */ /* 0x000362000c101b00 */
[----:B------:R-:W-:-:S03]  /*bb50*/  @!P0 IMAD.X R15, R9, 0x1, R32, P4 ;  /* 0x00000001090f8824 */ /* 0x000fc600020e0620 */
[----:B------:R1:W5:Y:S04]  /*bb60*/  @!P3 LD.E.64 R78, desc[UR60][R12.64] ;  /* 0x0000003c0c4eb980 */ /* 0x000368000c101b00 */
[----:B------:R1:W5:Y:S04]  /*bb70*/  @!P2 LD.E.64 R74, desc[UR60][R20.64] ;  /* 0x0000003c144aa980 */ /* 0x000368000c101b00 */
[----:B------:R1:W5:Y:S04]  /*bb80*/  @!P2 LD.E.64 R72, desc[UR60][R24.64] ;  /* 0x0000003c1848a980 */ /* 0x000368000c101b00 */
[----:B------:R1:W5:Y:S04]  /*bb90*/  @!P1 LD.E.64 R68, desc[UR60][R26.64] ;  /* 0x0000003c1a449980 */ /* 0x000368000c101b00 */
[----:B------:R1:W5:Y:S04]  /*bba0*/  @!P1 LD.E.64 R66, desc[UR60][R28.64] ;  /* 0x0000003c1c429980 */ /* 0x000368000c101b00 */
[----:B------:R1:W5:Y:S04]  /*bbb0*/  @!P0 LD.E.64 R64, desc[UR60][R30.64] ;  /* 0x0000003c1e408980 */ /* 0x000368000c101b00 */
[----:B------:R1:W5:Y:S02]  /*bbc0*/  @!P0 LD.E.64 R62, desc[UR60][R14.64] ;  /* 0x0000003c0e3e8980 */ /* 0x000364000c101b00 */
.L_x_2823:
[----:B------:R-:W-:Y:S05]  /*bbd0*/  BSYNC B1 ;  /* 0x0000000000017941 */ /* 0x000fea0003800000 */
.L_x_2822:
[----:B-1---5:R-:W-:Y:S01]  /*bbe0*/  IMAD.MOV.U32 R4, RZ, RZ, R64 ;  /* 0x000000ffff047224 */ /* 0x022fe200078e0040 */
[----:B--2---:R-:W-:Y:S01]  /*bbf0*/  MOV R5, R65 ;  /* 0x0000004100057202 */ /* 0x004fe20000000f00 */
        /* <DEDUP_REMOVED lines=29> */
.L_x_3137:
        /* <DEDUP_REMOVED lines=18> */
[----:B------:R-:W-:-:S04]  /*bef0*/  @!P3 SHF.L.U32 R12, R214, 0x1, RZ ;  /* 0x00000001d60cb819 */ /* 0x000fc800000006ff */
[----:B------:R-:W-:Y:S01]  /*bf00*/  @!P2 IMAD.SHL.U32 R24, R222, 0x2, RZ ;  /* 0x00000002de18a824 */ /* 0x000fe200078e00ff */
[----:B------:R-:W-:Y:S01]  /*bf10*/  @!P3 SHF.L.U64.HI R13, R214, 0x1, R77 ;  /* 0x00000001d60db819 */ /* 0x000fe2000001024d */
[----:B------:R-:W-:Y:S01]  /*bf20*/  @!P1 IMAD.SHL.U32 R28, R221, 0x2, RZ ;  /* 0x00000002dd1c9824 */ /* 0x000fe200078e00ff */
[-C--:B---3--:R-:W-:Y:S01]  /*bf30*/  @!P3 IADD3 R10, P5, R5, R12.reuse, RZ ;  /* 0x0000000c050ab210 */ /* 0x088fe20007fbe0ff */
[----:B------:R-:W-:Y:S01]  /*bf40*/  @!P0 IMAD.SHL.U32 R31, R223, 0x2, RZ ;  /* 0x00000002df1f8824 */ /* 0x000fe200078e00ff */
[----:B----4-:R-:W-:Y:S02]  /*bf50*/  @!P3 IADD3 R12, P4, R14, R12, RZ ;  /* 0x0000000c0e0cb210 */ /* 0x010fe40007f9e0ff */
[----:B------:R-:W-:Y:S02]  /*bf60*/  @!P2 SHF.L.U64.HI R15, R222, 0x1, R93 ;  /* 0x00000001de0fa819 */ /* 0x000fe4000001025d */
[-C--:B------:R-:W-:Y:S02]  /*bf70*/  @!P2 IADD3 R20, P6, R5, R24.reuse, RZ ;  /* 0x000000180514a210 */ /* 0x080fe40007fde0ff */
[----:B--2---:R-:W-:Y:S01]  /*bf80*/  @!P3 IADD3.X R11, R4, R13, RZ, P5, !PT ;  /* 0x0000000d040bb210 */ /* 0x004fe20002ffe4ff */
[----:B0-----:R-:W-:Y:S01]  /*bf90*/  @!P3 IMAD.X R13, R9, 0x1, R13, P4 ;  /* 0x00000001090db824 */ /* 0x001fe200020e060d */
[----:B------:R-:W-:Y:S01]  /*bfa0*/  @!P2 IADD3 R24, P5, R14, R24, RZ ;  /* 0x000000180e18a210 */ /* 0x000fe20007fbe0ff */
[----:B------:R-:W-:Y:S01]  /*bfb0*/  @!P2 IMAD.X R21, R4, 0x1, R15, P6 ;  /* 0x000000010415a824 */ /* 0x000fe200030e060f */
[----:B------:R-:W-:-:S02]  /*bfc0*/  @!P1 SHF.L.U64.HI R29, R221, 0x1, R94 ;  /* 0x00000001dd1d9819 */ /* 0x000fc4000001025e */
[----:B------:R-:W-:Y:S02]  /*bfd0*/  CS2R R56, SRZ ;  /* 0x0000000000387805 */ /* 0x000fe4000001ff00 */
[-C--:B------:R-:W-:Y:S01]  /*bfe0*/  @!P1 IADD3 R26, P4, R5, R28.reuse, RZ ;  /* 0x0000001c051a9210 */ /* 0x080fe20007f9e0ff */
[----:B------:R-:W-:Y:S01]  /*bff0*/  @!P2 IMAD.X R25, R9, 0x1, R15, P5 ;  /* 0x000000010919a824 */ /* 0x000fe200028e060f */
[----:B------:R-:W-:Y:S02]  /*c000*/  @!P1 IADD3 R28, P6, R14, R28, RZ ;  /* 0x0000001c0e1c9210 */ /* 0x000fe40007fde0ff */
[----:B------:R-:W-:Y:S02]  /*c010*/  CS2R R54, SRZ ;  /* 0x0000000000367805 */ /* 0x000fe4000001ff00 */
[----:B------:R-:W-:Y:S02]  /*c020*/  @!P1 IADD3.X R27, R4, R29, RZ, P4, !PT ;  /* 0x0000001d041b9210 */ /* 0x000fe400027fe4ff */
[----:B------:R-:W-:-:S02]  /*c030*/  CS2R R52, SRZ ;  /* 0x0000000000347805 */ /* 0x000fc4000001ff00 */
[----:B------:R-:W-:Y:S02]  /*c040*/  @!P0 SHF.L.U64.HI R32, R223, 0x1, R86 ;  /* 0x00000001df208819 */ /* 0x000fe40000010256 */
[----:B------:R-:W-:Y:S02]  /*c050*/  CS2R R50, SRZ ;  /* 0x0000000000327805 */ /* 0x000fe4000001ff00 */
[-C--:B------:R-:W-:Y:S02]  /*c060*/  @!P0 IADD3 R30, P5, R5, R31.reuse, RZ ;  /* 0x0000001f051e8210 */ /* 0x080fe40007fbe0ff */
[----:B------:R-:W-:Y:S02]  /*c070*/  CS2R R46, SRZ ;  /* 0x00000000002e7805 */ /* 0x000fe4000001ff00 */
[----:B------:R-:W-:Y:S02]  /*c080*/  @!P0 IADD3 R14, P4, R14, R31, RZ ;  /* 0x0000001f0e0e8210 */ /* 0x000fe40007f9e0ff */
[----:B------:R-:W-:Y:S01]  /*c090*/  CS2R R48, SRZ ;  /* 0x0000000000307805 */ /* 0x000fe2000001ff00 */
[----:B------:R-:W-:Y:S01]  /*c0a0*/  @!P1 IMAD.X R29, R9, 0x1, R29, P6 ;  /* 0x00000001091d9824 */ /* 0x000fe200030e061d */
[----:B------:R0:W5:Y:S01]  /*c0b0*/  @!P3 LD.E.64 R60, desc[UR60][R10.64] ;  /* 0x0000003c0a3cb980 */ /* 0x000162000c101b00 */
[----:B------:R-:W-:-:S02]  /*c0c0*/  @!P0 IMAD.X R31, R4, 0x1, R32, P5 ;  /* 0x00000001041f8824 */ /* 0x000fc400028e0620 */
        /* <DEDUP_REMOVED lines=8> */
.L_x_2826:
[----:B------:R-:W-:Y:S05]  /*c150*/  BSYNC B1 ;  /* 0x0000000000017941 */ /* 0x000fea0003800000 */
.L_x_2825:
        /* <DEDUP_REMOVED lines=30> */
.L_x_3143:
        /* <DEDUP_REMOVED lines=22> */
[----:B------:R-:W-:Y:S01]  /*c4a0*/  @!P2 SHF.L.U64.HI R11, R222, 0x1, R93 ;  /* 0x00000001de0ba819 */ /* 0x000fe2000001025d */
[----:B------:R-:W-:Y:S01]  /*c4b0*/  @!P1 IMAD.SHL.U32 R12, R221, 0x2, RZ ;  /* 0x00000002dd0c9824 */ /* 0x000fe200078e00ff */
[CC--:B---3--:R-:W-:Y:S02]  /*c4c0*/  @!P3 IADD3 R70, P5, R5.reuse, R32.reuse, RZ ;  /* 0x000000200546b210 */ /* 0x0c8fe40007fbe0ff */
[----:B0-----:R-:W-:Y:S02]  /*c4d0*/  @!P3 IADD3 R32, P4, R14, R32, RZ ;  /* 0x000000200e20b210 */ /* 0x001fe40007f9e0ff */
[-C--:B------:R-:W-:Y:S01]  /*c4e0*/  @!P2 IADD3 R30, P6, R5, R24.reuse, RZ ;  /* 0x00000018051ea210 */ /* 0x080fe20007fde0ff */
[--C-:B--2---:R-:W-:Y:S01]  /*c4f0*/  @!P3 IMAD.X R71, R4, 0x1, R10.reuse, P5 ;  /* 0x000000010447b824 */ /* 0x104fe200028e060a */
[----:B------:R-:W-:Y:S01]  /*c500*/  @!P2 IADD3 R24, P5, R14, R24, RZ ;  /* 0x000000180e18a210 */ /* 0x000fe20007fbe0ff */
[----:B------:R-:W-:Y:S01]  /*c510*/  @!P3 IMAD.X R33, R9, 0x1, R10, P4 ;  /* 0x000000010921b824 */ /* 0x000fe200020e060a */
[----:B------:R-:W-:Y:S01]  /*c520*/  @!P1 SHF.L.U64.HI R13, R221, 0x1, R94 ;  /* 0x00000001dd0d9819 */ /* 0x000fe2000001025e */
[----:B------:R-:W-:Y:S01]  /*c530*/  @!P2 IMAD.X R31, R4, 0x1, R11, P6 ;  /* 0x00000001041fa824 */ /* 0x000fe200030e060b */
[----:B------:R-:W-:-:S02]  /*c540*/  @!P0 SHF.L.U32 R26, R223, 0x1, RZ ;  /* 0x00000001df1a8819 */ /* 0x000fc400000006ff */
[----:B------:R-:W-:Y:S02]  /*c550*/  CS2R R38, SRZ ;  /* 0x0000000000267805 */ /* 0x000fe4000001ff00 */
[-C--:B------:R-:W-:Y:S02]  /*c560*/  @!P1 IADD3 R20, P4, R5, R12.reuse, RZ ;  /* 0x0000000c05149210 */ /* 0x080fe40007f9e0ff */
[----:B------:R-:W-:Y:S02]  /*c570*/  CS2R R40, SRZ ;  /* 0x0000000000287805 */ /* 0x000fe4000001ff00 */
[----:B------:R-:W-:Y:S02]  /*c580*/  @!P1 IADD3 R10, P6, R14, R12, RZ ;  /* 0x0000000c0e0a9210 */ /* 0x000fe40007fde0ff */
[----:B------:R-:W-:Y:S02]  /*c590*/  CS2R R34, SRZ ;  /* 0x0000000000227805 */ /* 0x000fe4000001ff00 */
[----:B------:R-:W-:Y:S01]  /*c5a0*/  @!P2 IADD3.X R25, R9, R11, RZ, P5, !PT ;  /* 0x0000000b0919a210 */ /* 0x000fe20002ffe4ff */
[--C-:B------:R-:W-:Y:S01]  /*c5b0*/  @!P1 IMAD.X R21, R4, 0x1, R13.reuse, P4 ;  /* 0x0000000104159824 */ /* 0x100fe200020e060d */
[----:B------:R-:W-:Y:S01]  /*c5c0*/  @!P0 SHF.L.U64.HI R15, R223, 0x1, R86 ;  /* 0x00000001df0f8819 */ /* 0x000fe20000010256 */
[----:B------:R-:W-:Y:S01]  /*c5d0*/  @!P1 IMAD.X R11, R9, 0x1, R13, P6 ;  /* 0x00000001090b9824 */ /* 0x000fe200030e060d */
[----:B------:R-:W-:-:S02]  /*c5e0*/  @!P0 IADD3 R12, P5, R5, R26, RZ ;  /* 0x0000001a050c8210 */ /* 0x000fc40007fbe0ff */
[----:B------:R-:W-:Y:S02]  /*c5f0*/  CS2R R36, SRZ ;  /* 0x0000000000247805 */ /* 0x000fe4000001ff00 */
[----:B------:R-:W-:Y:S02]  /*c600*/  @!P0 IADD3 R14, P4, R14, R26, RZ ;  /* 0x0000001a0e0e8210 */ /* 0x000fe40007f9e0ff */
[----:B------:R-:W-:Y:S02]  /*c610*/  CS2R R28, SRZ ;  /* 0x00000000001c7805 */ /* 0x000fe4000001ff00 */
[----:B------:R-:W-:Y:S01]  /*c620*/  CS2R R26, SRZ ;  /* 0x00000000001a7805 */ /* 0x000fe2000001ff00 */
[----:B------:R-:W-:Y:S01]  /*c630*/  @!P0 IMAD.X R13, R4, 0x1, R15, P5 ;  /* 0x00000001040d8824 */ /* 0x000fe200028e060f */
[----:B------:R-:W-:Y:S01]  /*c640*/  @!P0 IADD3.X R15, R9, R15, RZ, P4, !PT ;  /* 0x0000000f090f8210 */ /* 0x000fe200027fe4ff */
        /* <DEDUP_REMOVED lines=8> */
.L_x_2829:
[----:B------:R-:W-:Y:S05]  /*c6d0*/  BSYNC B1 ;  /* 0x0000000000017941 */ /* 0x000fea0003800000 */
.L_x_2828:
[----:B--2--5:R-:W-:Y:S01]  /*c6e0*/  IMAD.MOV.U32 R4, RZ, RZ, R28 ;  /* 0x000000ffff047224 */ /* 0x024fe200078e001c */
[----:B0-----:R-:W-:Y:S01]  /*c6f0*/  MOV R10, R35 ;  /* 0x00000023000a7202 */ /* 0x001fe20000000f00 */
[----:B---3--:R-:W-:Y:S01]  /*c700*/  IMAD.MOV.U32 R5, RZ, RZ, R29 ;  /* 0x000000ffff057224 */ /* 0x008fe200078e001d */
        /* <DEDUP_REMOVED lines=27> */
[----:B------:R0:W0:Y:S02]  /*c8c0*/  SHFL.IDX PT, R14, R0, 0x3, 0x181f ;  /* 0x00781f00000e7f89 */ /* 0x00002400000e0000 */
.L_x_3149:
[----:B01----:R-:W4:Y:S01]  /*c8d0*/  LDL R8, [R1+0x88] ;  /* 0x0000880001087983 */ /* 0x003f220000100800 */
        /* <DEDUP_REMOVED lines=26> */
[-C--:B---3--:R-:W-:Y:S01]  /*ca80*/  @!P3 IADD3 R106, P5, R71, R104.reuse, RZ ;  /* 0x00000068476ab210 */ /* 0x088fe20007fbe0ff */
[----:B------:R-:W-:Y:S01]  /*ca90*/  @!P0 IMAD.SHL.U32 R15, R223, 0x2, RZ ;  /* 0x00000002df0f8824 */ /* 0x000fe200078e00ff */
[----:B------:R-:W-:Y:S02]  /*caa0*/  @!P3 IADD3 R104, P4, R14, R104, RZ ;  /* 0x000000680e68b210 */ /* 0x000fe40007f9e0ff */
[----:B------:R-:W-:Y:S01]  /*cab0*/  @!P2 SHF.L.U64.HI R93, R222, 0x1, R93 ;  /* 0x00000001de5da819 */ /* 0x000fe2000001025d */
[----:B--2---:R-:W-:Y:S01]  /*cac0*/  @!P3 IMAD.X R107, R70, 0x1, R77, P5 ;  /* 0x00000001466bb824 */ /* 0x004fe200028e064d */
[----:B------:R-:W-:Y:S02]  /*cad0*/  @!P2 IADD3 R100, P6, R71, R98, RZ ;  /* 0x000000624764a210 */ /* 0x000fe40007fde0ff */
[----:B------:R-:W-:-:S02]  /*cae0*/  @!P3 IADD3.X R105, R76, R77, RZ, P4, !PT ;  /* 0x0000004d4c69b210 */ /* 0x000fc400027fe4ff */
        /* <DEDUP_REMOVED lines=14> */
[----:B------:R-:W-:Y:S01]  /*cbd0*/  @!P1 IADD3.X R13, R76, R5, RZ, P6, !PT ;  /* 0x000000054c0d9210 */ /* 0x000fe200037fe4ff */
[--C-:B------:R-:W-:Y:S01]  /*cbe0*/  @!P0 IMAD.X R95, R70, 0x1, R7.reuse, P5 ;  /* 0x00000001465f8824 */ /* 0x100fe200028e0607 */
[----:B------:R-:W-:Y:S01]  /*cbf0*/  CS2R R4, SRZ ;  /* 0x0000000000047805 */ /* 0x000fe2000001ff00 */
[----:B------:R-:W-:Y:S01]  /*cc00*/  @!P0 IMAD.X R15, R76, 0x1, R7, P4 ;  /* 0x000000014c0f8824 */ /* 0x000fe200020e0607 */
[----:B------:R-:W-:Y:S01]  /*cc10*/  CS2R R6, SRZ ;  /* 0x0000000000067805 */ /* 0x000fe2000001ff00 */
        /* <DEDUP_REMOVED lines=8> */
.L_x_2832:
[----:B------:R-:W-:Y:S05]  /*cca0*/  BSYNC B1 ;  /* 0x0000000000017941 */ /* 0x000fea0003800000 */
.L_x_2831:
[----:B------:R-:W1:Y:S01]  /*ccb0*/  SYNCS.PHASECHK.TRANS64.TRYWAIT P0, [R22+URZ+0x38800], R125 ;  /* 0x0388007d160075a7 */ /* 0x000e62000800017f */
[----:B-----5:R-:W-:Y:S01]  /*ccc0*/  IMAD.MOV.U32 R0, RZ, RZ, R4 ;  /* 0x000000ffff007224 */ /* 0x020fe200078e0004 */
[----:B0-----:R-:W-:Y:S01]  /*ccd0*/  MOV R12, R5 ;  /* 0x00000005000c7202 */ /* 0x001fe20000000f00 */
[----:B------:R-:W-:Y:S01]  /*cce0*/  IMAD.MOV.U32 R13, RZ, RZ, R6 ;  /* 0x000000ffff0d7224 */ /* 0x000fe200078e0006 */
[----:B------:R-:W-:Y:S01]  /*ccf0*/  MOV R15, R25 ;  /* 0x00000019000f7202 */ /* 0x000fe20000000f00 */
[----:B------:R-:W-:Y:S01]  /*cd00*/  IMAD.MOV.U32 R14, RZ, RZ, R30 ;  /* 0x000000ffff0e7224 */ /* 0x000fe200078e001e */
[----:B--2---:R-:W-:Y:S01]  /*cd10*/  PRMT R70, R0, 0x5410, R12 ;  /* 0x0000541000467816 */ /* 0x004fe2000000000c */
        /* <DEDUP_REMOVED lines=13> */
[----:B---3--:R-:W-:Y:S01]  /*cdf0*/  PRMT R71, R13, 0x5410, R14 ;  /* 0x000054100d477816 */ /* 0x008fe2000000000e */
        /* <DEDUP_REMOVED lines=8> */
[----:B-1----:R-:W-:Y:S10]  /*ce80*/  @!P0 BRA `(.L_x_2834) ;  /* 0x0000023800148947 */ /* 0x002ff40003800000 */
.L_x_3150:
[----:B------:R-:W-:Y:S05]  /*ce90*/  BSYNC B1 ;  /* 0x0000000000017941 */ /* 0x000fea0003800000 */
.L_x_2833:
[----:B------:R-:W-:Y:S01]  /*cea0*/  BSSY B1, `(.L_x_2835) ;  /* 0x00000ba000017945 */ /* 0x000fe20003800000 */
[----:B------:R-:W-:-:S03]  /*ceb0*/  PRMT R94, R12, 0x5410, R13 ;  /* 0x000054100c5e7816 */ /* 0x000fc6000000000d */
[----:B------:R-:W-:Y:S05]  /*cec0*/  @P1 BRA `(.L_x_2836) ;  /* 0x0000000800dc1947 */ /* 0x000fea0003800000 */
[----:B------:R-:W1:Y:S01]  /*ced0*/  LDC R12, c[0x0][0x3f4] ;  /* 0x0000fd00ff0c7b82 */ /* 0x000e620000000800 */
[----:B------:R-:W-:Y:S01]  /*cee0*/  BSSY B2, `(.L_x_2837) ;  /* 0x0000030000027945 */ /* 0x000fe20003800000 */
[-C--:B-1----:R-:W-:Y:S02]  /*cef0*/  ISETP.GE.AND P0, PT, R214, R12.reuse, PT ;  /* 0x0000000cd600720c */ /* 0x082fe40003f06270 */
[-C--:B------:R-:W-:Y:S02]  /*cf00*/  ISETP.GE.AND P1, PT, R222, R12.reuse, PT ;  /* 0x0000000cde00720c */ /* 0x080fe40003f26270 */
[-C--:B------:R-:W-:Y:S02]  /*cf10*/  ISETP.GE.AND P2, PT, R221, R12.reuse, PT ;  /* 0x0000000cdd00720c */ /* 0x080fe40003f46270 */
[----:B------:R-:W-:-:S07]  /*cf20*/  ISETP.GE.AND P3, PT, R223, R12, PT ;  /* 0x0000000cdf00720c */ /* 0x000fce0003f66270 */
[----:B------:R-:W-:Y:S06]  /*cf30*/  @P0 BRA `(.L_x_2838) ;  /* 0x0000000000a80947 */ /* 0x000fec0003800000 */
[----:B------:R-:W1:Y:S01]  /*cf40*/  LDS.128 R12, [R87] ;  /* 0x00000000570c7984 */ /* 0x000e620000000c00 */
        /* <DEDUP_REMOVED lines=40> */
[----:B------:R1:W-:Y:S02]  /*d1d0*/  STS.128 [R87], R12 ;  /* 0x0000000c57007388 */ /* 0x0003e40000000c00 */
.L_x_2838:
[----:B------:R-:W-:Y:S05]  /*d1e0*/  BSYNC B2 ;  /* 0x0000000000027941 */ /* 0x000fea0003800000 */
.L_x_2837:
[----:B------:R-:W-:Y:S04]  /*d1f0*/  BSSY B2, `(.L_x_2839) ;  /* 0x000002c000027945 */ /* 0x000fe80003800000 */
[----:B------:R-:W-:Y:S05]  /*d200*/  @P1 BRA `(.L_x_2840) ;  /* 0x0000000000a81947 */ /* 0x000fea0003800000 */
[----:B-1----:R-:W1:Y:S01]  /*d210*/  LDS.128 R12, [R87+0x4000] ;  /* 0x00400000570c7984 */ /* 0x002e620000000c00 */
        /* <DEDUP_REMOVED lines=41> */
.L_x_2840:
[----:B------:R-:W-:Y:S05]  /*d4b0*/  BSYNC B2 ;  /* 0x0000000000027941 */ /* 0x000fea0003800000 */
.L_x_2839:
[----:B------:R-:W-:Y:S04]  /*d4c0*/  BSSY B2, `(.L_x_2841) ;  /* 0x000002c000027945 */ /* 0x000fe80003800000 */
[----:B------:R-:W-:Y:S05]  /*d4d0*/  @P2 BRA `(.L_x_2842) ;  /* 0x0000000000a82947 */ /* 0x000fea0003800000 */
[----:B-12---:R-:W1:Y:S01]  /*d4e0*/  LDS.128 R12, [R87+0x8000] ;  /* 0x00800000570c7984 */ /* 0x006e620000000c00 */
[----:B------:R-:W-:Y:S01]  /*d4f0*/  SHF.R.U32.HI R73, RZ, 0x10, R69 ;  /* 0x00000010ff497819 */ /* 0x000fe20000011645 */
[----:B------:R-:W-:Y:S01]  /*d500*/  HADD2.F32 R72, -RZ, R119.H1_H1 ;  /* 0x30000077ff487230 */ /* 0x000fe20000004100 */
[----:B------:R-:W-:Y:S01]  /*d510*/  SHF.R.U32.HI R75, RZ, 0x10, R67 ;  /* 0x00000010ff4b7819 */ /* 0x000fe20000011643 */
        /* <DEDUP_REMOVED lines=38> */
.L_x_2842:
[----:B------:R-:W-:Y:S05]  /*d780*/  BSYNC B2 ;  /* 0x0000000000027941 */ /* 0x000fea0003800000 */
.L_x_2841:
[----:B------:R-:W-:Y:S05]  /*d790*/  @P3 BRA `(.L_x_2836) ;  /* 0x0000000000a83947 */ /* 0x000fea0003800000 */
[----:B-123--:R-:W1:Y:S01]  /*d7a0*/  LDS.128 R12, [R87+0xc000] ;  /* 0x00c00000570c7984 */ /* 0x00ee620000000c00 */
        /* <DEDUP_REMOVED lines=41> */
.L_x_2836:
[----:B------:R-:W-:Y:S05]  /*da40*/  BSYNC B1 ;  /* 0x0000000000017941 */ /* 0x000fea0003800000 */
.L_x_2835:
[----:B------:R-:W-:Y:S01]  /*da50*/  ISETP.GE.AND P0, PT, R89, R0, PT ;  /* 0x000000005900720c */ /* 0x000fe20003f06270 */
[----:B------:R-:W-:-:S12]  /*da60*/  BSSY B1, `(.L_x_2843) ;  /* 0x00000b9000017945 */ /* 0x000fd80003800000 */
[----:B------:R-:W-:Y:S05]  /*da70*/  @P0 BRA `(.L_x_2844) ;  /* 0x0000000800dc0947 */ /* 0x000fea0003800000 */
[----:B-1234-:R-:W1:Y:S01]  /*da80*/  LDC R12, c[0x0][0x3f4] ;  /* 0x0000fd00ff0c7b82 */ /* 0x01ee620000000800 */
[----:B------:R-:W-:Y:S01]  /*da90*/  BSSY B2, `(.L_x_2845) ;  /* 0x0000030000027945 */ /* 0x000fe20003800000 */
[-C--:B-1----:R-:W-:Y:S02]  /*daa0*/  ISETP.GE.AND P0, PT, R214, R12.reuse, PT ;  /* 0x0000000cd600720c */ /* 0x082fe40003f06270 */
[-C--:B------:R-:W-:Y:S02]  /*dab0*/  ISETP.GE.AND P1, PT, R222, R12.reuse, PT ;  /* 0x0000000cde00720c */ /* 0x080fe40003f26270 */
[-C--:B------:R-:W-:Y:S02]  /*dac0*/  ISETP.GE.AND P2, PT, R221, R12.reuse, PT ;  /* 0x0000000cdd00720c */ /* 0x080fe40003f46270 */
[----:B------:R-:W-:-:S07]  /*dad0*/  ISETP.GE.AND P3, PT, R223, R12, PT ;  /* 0x0000000cdf00720c */ /* 0x000fce0003f66270 */
[----:B------:R-:W-:Y:S06]  /*dae0*/  @P0 BRA `(.L_x_2846) ;  /* 0x0000000000a80947 */ /* 0x000fec0003800000 */
[----:B------:R-:W1:Y:S01]  /*daf0*/  LDS.128 R12, [R87+0x1000] ;  /* 0x00100000570c7984 */ /* 0x000e620000000c00 */
[----:B------:R-:W-:Y:S01]  /*db00*/  SHF.R.U32.HI R63, RZ, 0x10, R61 ;  /* 0x00000010ff3f7819 */ /* 0x000fe2000001163d */
[----:B------:R-:W-:Y:S01]  /*db10*/  HADD2.F32 R62, -RZ, R114.H0_H0 ;  /* 0x20000072ff3e7230 */ /* 0x000fe20000004100 */
[----:B------:R-:W-:Y:S01]  /*db20*/  SHF.R.U32.HI R65, RZ, 0x10, R59 ;  /* 0x00000010ff417819 */ /* 0x000fe2000001163b */
        /* <DEDUP_REMOVED lines=38> */
.L_x_2846:
[----:B------:R-:W-:Y:S05]  /*dd90*/  BSYNC B2 ;  /* 0x0000000000027941 */ /* 0x000fea0003800000 */
.L_x_2845:
[----:B------:R-:W-:Y:S04]  /*dda0*/  BSSY B2, `(.L_x_2847) ;  /* 0x000002c000027945 */ /* 0x000fe80003800000 */
[----:B------:R-:W-:Y:S05]  /*ddb0*/  @P1 BRA `(.L_x_2848) ;  /* 0x0000000000a81947 */ /* 0x000fea0003800000 */
[----:B-1----:R-:W1:Y:S01]  /*ddc0*/  LDS.128 R12, [R87+0x5000] ;  /* 0x00500000570c7984 */ /* 0x002e620000000c00 */
        /* <DEDUP_REMOVED lines=41> */
.L_x_2848:
[----:B------:R-:W-:Y:S05]  /*e060*/  BSYNC B2 ;  /* 0x0000000000027941 */ /* 0x000fea0003800000 */
.L_x_2847:
[----:B------:R-:W-:Y:S04]  /*e070*/  BSSY B2, `(.L_x_2849) ;  /* 0x000002c000027945 */ /* 0x000fe80003800000 */
[----:B------:R-:W-:Y:S05]  /*e080*/  @P2 BRA `(.L_x_2850) ;  /* 0x0000000000a82947 */ /* 0x000fea0003800000 */
[----:B-12---:R-:W1:Y:S01]  /*e090*/  LDS.128 R12, [R87+0x9000] ;  /* 0x00900000570c7984 */ /* 0x006e620000000c00 */
        /* <DEDUP_REMOVED lines=41> */
.L_x_2850:
[----:B------:R-:W-:Y:S05]  /*e330*/  BSYNC B2 ;  /* 0x0000000000027941 */ /* 0x000fea0003800000 */
.L_x_2849:
[----:B------:R-:W-:Y:S05]  /*e340*/  @P3 BRA `(.L_x_2844) ;  /* 0x0000000000a83947 */ /* 0x000fea0003800000 */
[----:B-123--:R-:W1:Y:S01]  /*e350*/  LDS.128 R12, [R87+0xd000] ;  /* 0x00d00000570c7984 */ /* 0x00ee620000000c00 */
[----:B------:R-:W-:Y:S01]  /*e360*/  SHF.R.U32.HI R51, RZ, 0x10, R47 ;  /* 0x00000010ff337819 */ /* 0x000fe2000001162f */
[----:B------:R-:W-:Y:S01]  /*e370*/  HADD2.F32 R50, -RZ, R108.H1_H1 ;  /* 0x3000006cff327230 */ /* 0x000fe20000004100 */
[--C-:B------:R-:W-:Y:S01]  /*e380*/  SHF.R.U32.HI R53, RZ, 0x10, R49.reuse ;  /* 0x00000010ff357819 */ /* 0x100fe20000011631 */
[----:B------:R-:W-:Y:S01]  /*e390*/  HADD2.F32 R52, -RZ, R109.H0_H0 ;  /* 0x2000006dff347230 */ /* 0x000fe20000004100 */
        /* <DEDUP_REMOVED lines=37> */
.L_x_2844:
[----:B------:R-:W-:Y:S05]  /*e5f0*/  BSYNC B1 ;  /* 0x0000000000017941 */ /* 0x000fea0003800000 */
.L_x_2843:
[----:B-1234-:R-:W-:Y:S01]  /*e600*/  VIADD R12, R220, 0x40 ;  /* 0x00000040dc0c7836 */ /* 0x01efe20000000000 */
[----:B------:R-:W-:Y:S04]  /*e610*/  BSSY B1, `(.L_x_2851) ;  /* 0x00000ba000017945 */ /* 0x000fe80003800000 */
[----:B------:R-:W-:-:S13]  /*e620*/  ISETP.GE.AND P0, PT, R12, R0, PT ;  /* 0x000000000c00720c */ /* 0x000fda0003f06270 */
        /* <DEDUP_REMOVED lines=50> */
.L_x_2854:
[----:B------:R-:W-:Y:S05]  /*e950*/  BSYNC B2 ;  /* 0x0000000000027941 */ /* 0x000fea0003800000 */
.L_x_2853:
[----:B------:R-:W-:Y:S04]  /*e960*/  BSSY B2, `(.L_x_2855) ;  /* 0x000002c000027945 */ /* 0x000fe80003800000 */
[----:B------:R-:W-:Y:S05]  /*e970*/  @P1 BRA `(.L_x_2856) ;  /* 0x0000000000a81947 */ /* 0x000fea0003800000 */
[----:B-1----:R-:W1:Y:S01]  /*e980*/  LDS.128 R12, [R87+0x6000] ;  /* 0x00600000570c7984 */ /* 0x002e620000000c00 */
        /* <DEDUP_REMOVED lines=41> */
.L_x_2856:
[----:B------:R-:W-:Y:S05]  /*ec20*/  BSYNC B2 ;  /* 0x0000000000027941 */ /* 0x000fea0003800000 */
.L_x_2855:
[----:B------:R-:W-:Y:S04]  /*ec30*/  BSSY B2, `(.L_x_2857) ;  /* 0x000002c000027945 */ /* 0x000fe80003800000 */
[----:B------:R-:W-:Y:S05]  /*ec40*/  @P2 BRA `(.L_x_2858) ;  /* 0x0000000000a82947 */ /* 0x000fea0003800000 */
[----:B-12---:R-:W1:Y:S01]  /*ec50*/  LDS.128 R12, [R87+0xa000] ;  /* 0x00a00000570c7984 */ /* 0x006e620000000c00 */
        /* <DEDUP_REMOVED lines=41> */
.L_x_2858:
[----:B------:R-:W-:Y:S05]  /*eef0*/  BSYNC B2 ;  /* 0x0000000000027941 */ /* 0x000fea0003800000 */
.L_x_2857:
[----:B------:R-:W-:Y:S05]  /*ef00*/  @P3 BRA `(.L_x_2852) ;  /* 0x0000000000a83947 */ /* 0x000fea0003800000 */
[----:B-123--:R-:W1:Y:S01]  /*ef10*/  LDS.128 R12, [R87+0xe000] ;  /* 0x00e00000570c7984 */ /* 0x00ee620000000c00 */
        /* <DEDUP_REMOVED lines=41> */
.L_x_2852:
[----:B------:R-:W-:Y:S05]  /*f1b0*/  BSYNC B1 ;  /* 0x0000000000017941 */ /* 0x000fea0003800000 */
.L_x_2851:
[----:B------:R-:W-:-:S13]  /*f1c0*/  ISETP.GE.AND P0, PT, R3, R0, PT ;  /* 0x000000000300720c */ /* 0x000fda0003f06270 */
[----:B------:R-:W-:Y:S05]  /*f1d0*/  @P0 BRA `(.L_x_2859) ;  /* 0x0000005400740947 */ /* 0x000fea0003800000 */
[----:B------:R-:W5:Y:S01]  /*f1e0*/  LDC R0, c[0x0][0x3f4] ;  /* 0x0000fd00ff007b82 */ /* 0x000f620000000800 */
[----:B------:R-:W-:Y:S01]  /*f1f0*/  BSSY B1, `(.L_x_2860) ;  /* 0x0000030000017945 */ /* 0x000fe20003800000 */
[-C--:B-----5:R-:W-:Y:S02]  /*f200*/  ISETP.GE.AND P0, PT, R214, R0.reuse, PT ;  /* 0x00000000d600720c */ /* 0x0a0fe40003f06270 */
[-C--:B------:R-:W-:Y:S02]  /*f210*/  ISETP.GE.AND P1, PT, R222, R0.reuse, PT ;  /* 0x00000000de00720c */ /* 0x080fe40003f26270 */
[-C--:B------:R-:W-:Y:S02]  /*f220*/  ISETP.GE.AND P2, PT, R221, R0.reuse, PT ;  /* 0x00000000dd00720c */ /* 0x080fe40003f46270 */
[----:B------:R-:W-:-:S07]  /*f230*/  ISETP.GE.AND P3, PT, R223, R0, PT ;  /* 0x00000000df00720c */ /* 0x000fce0003f66270 */
[----:B------:R-:W-:Y:S06]  /*f240*/  @P0 BRA `(.L_x_2861) ;  /* 0x0000000000a80947 */ /* 0x000fec0003800000 */
[----:B-1234-:R-:W1:Y:S01]  /*f250*/  LDS.128 R12, [R87+0x3000] ;  /* 0x00300000570c7984 */ /* 0x01ee620000000c00 */
        /* <DEDUP_REMOVED lines=10> */
[--C-:B-1----:R-:W-:Y:S02]  /*f300*/  HADD2.F32 R27, -RZ, R15.reuse.H1_H1 ;  /* 0x3000000fff1b7230 */ /* 0x102fe40000004100 */
        /* <DEDUP_REMOVED lines=30> */
.L_x_2861:
[----:B------:R-:W-:Y:S05]  /*f4f0*/  BSYNC B1 ;  /* 0x0000000000017941 */ /* 0x000fea0003800000 */
.L_x_2860:
[----:B------:R-:W-:Y:S04]  /*f500*/  BSSY B1, `(.L_x_2862) ;  /* 0x000002c000017945 */ /* 0x000fe80003800000 */
[----:B------:R-:W-:Y:S05]  /*f510*/  @P1 BRA `(.L_x_2863) ;  /* 0x0000000000a81947 */ /* 0x000fea0003800000 */
[----:B-1234-:R-:W1:Y:S01]  /*f520*/  LDS.128 R12, [R87+0x7000] ;  /* 0x00700000570c7984 */ /* 0x01ee620000000c00 */
[----:B------:R-:W-:Y:S01]  /*f530*/  SHF.R.U32.HI R26, RZ, 0x10, R25 ;  /* 0x00000010ff1a7819 */ /* 0x000fe20000011619 */
[--C-:B------:R-:W-:Y:S01]  /*f540*/  HADD2.F32 R27, -RZ, R85.reuse.H1_H1 ;  /* 0x30000055ff1b7230 */ /* 0x100fe20000004100 */
        /* <DEDUP_REMOVED lines=24> */
[C---:B------:R-:W-:Y:S01]  /*f6d0*/  FMUL.FTZ R24, R14.reuse, R85 ;  /* 0x000000550e187220 */ /* 0x040fe20000410000 */
[----:B------:R-:W-:Y:S02]  /*f6e0*/  HADD2.F32 R12, -RZ, R32.H0_H0 ;  /* 0x20000020ff0c7230 */ /* 0x000fe40000004100 */
[----:B------:R-:W-:Y:S01]  /*f6f0*/  FMUL.FTZ R26, R14, R86 ;  /* 0x000000560e1a7220 */ /* 0x000fe20000410000 */
[----:B------:R-:W-:Y:S01]  /*f700*/  FFMA.FTZ R0, R0, R27, R29 ;  /* 0x0000001b00007223 */ /* 0x000fe2000001001d */
[----:B------:R-:W-:Y:S01]  /*f710*/  FMUL.FTZ R14, R13, R20 ;  /* 0x000000140d0e7220 */ /* 0x000fe20000410000 */
[----:B------:R-:W-:Y:S01]  /*f720*/  FFMA.FTZ R24, R15, R86, -R24 ;  /* 0x000000560f187223 */ /* 0x000fe20000010818 */
[-C--:B------:R-:W-:Y:S01]  /*f730*/  FMUL.FTZ R25, R13, R12.reuse ;  /* 0x0000000c0d197220 */ /* 0x080fe20000410000 */
[----:B------:R-:W-:Y:S01]  /*f740*/  FFMA.FTZ R85, R15, R85, R26 ;  /* 0x000000550f557223 */ /* 0x000fe2000001001a */
[----:B------:R-:W-:Y:S01]  /*f750*/  FFMA.FTZ R13, R3, R12, -R14 ;  /* 0x0000000c030d7223 */ /* 0x000fe2000001080e */
[----:B------:R-:W-:Y:S01]  /*f760*/  F2FP.F16.F32.PACK_AB R15, R31, R28 ;  /* 0x0000001c1f0f723e */ /* 0x000fe200000000ff */
[----:B------:R-:W-:Y:S01]  /*f770*/  FFMA.FTZ R20, R3, R20, R25 ;  /* 0x0000001403147223 */ /* 0x000fe20000010019 */
[----:B------:R-:W-:-:S02]  /*f780*/  F2FP.F16.F32.PACK_AB R12, R0, R21 ;  /* 0x00000015000c723e */ /* 0x000fc400000000ff */
[----:B------:R-:W-:Y:S02]  /*f790*/  F2FP.F16.F32.PACK_AB R14, R85, R24 ;  /* 0x00000018550e723e */ /* 0x000fe400000000ff */
[----:B------:R-:W-:-:S05]  /*f7a0*/  F2FP.F16.F32.PACK_AB R13, R20, R13 ;  /* 0x0000000d140d723e */ /* 0x000fca00000000ff */
[----:B------:R1:W-:Y:S02]  /*f7b0*/  STS.128 [R87+0x7000], R12 ;  /* 0x0070000c57007388 */ /* 0x0003e40000000c00 */
.L_x_2863:
[----:B------:R-:W-:Y:S05]  /*f7c0*/  BSYNC B1 ;  /* 0x0000000000017941 */ /* 0x000fea0003800000 */
.L_x_2862:
[----:B------:R-:W-:Y:S04]  /*f7d0*/  BSSY B1, `(.L_x_2864) ;  /* 0x000002c000017945 */ /* 0x000fe80003800000 */
[----:B------:R-:W-:Y:S05]  /*f7e0*/  @P2 BRA `(.L_x_2865) ;  /* 0x0000000000a82947 */ /* 0x000fea0003800000 */
[----:B-1234-:R-:W1:Y:S01]  /*f7f0*/  LDS.128 R12, [R87+0xb000] ;  /* 0x00b00000570c7984 */ /* 0x01ee620000000c00 */
[--C-:B------:R-:W-:Y:S01]  /*f800*/  SHF.R.U64 R28, R6, 0x10, R7.reuse ;  /* 0x00000010061c7819 */ /* 0x100fe20000001207 */
[--C-:B------:R-:W-:Y:S01]  /*f810*/  HADD2.F32 R21, -RZ, R77.reuse.H0_H0 ;  /* 0x2000004dff157230 */ /* 0x100fe20000004100 */
[----:B------:R-:W-:Y:S01]  /*f820*/  SHF.R.U32.HI R6, RZ, 0x10, R7 ;  /* 0x00000010ff067819 */ /* 0x000fe20000011607 */
[----:B------:R-:W-:Y:S01]  /*f830*/  HADD2.F32 R77, -RZ, R77.H1_H1 ;  /* 0x3000004dff4d7230 */ /* 0x000fe20000004100 */
[--C-:B------:R-:W-:Y:S02]  /*f840*/  SHF.R.U32.HI R20, RZ, 0x10, R11.reuse ;  /* 0x00000010ff147819 */ /* 0x100fe4000001160b */
[----:B------:R-:W-:Y:S01]  /*f850*/  SHF.R.U64 R26, R10, 0x10, R11 ;  /* 0x000000100a1a7819 */ /* 0x000fe2000000120b */
[----:B------:R-:W-:Y:S02]  /*f860*/  HADD2.F32 R10, -RZ, R6.H0_H0 ;  /* 0x20000006ff0a7230 */ /* 0x000fe40000004100 */
[----:B------:R-:W-:-:S02]  /*f870*/  HADD2.F32 R20, -RZ, R20.H0_H0 ;  /* 0x20000014ff147230 */ /* 0x000fc40000004100 */
[----:B------:R-:W-:Y:S02]  /*f880*/  HADD2.F32 R11, -RZ, R76.H0_H0 ;  /* 0x2000004cff0b7230 */ /* 0x000fe40000004100 */
[--C-:B-1----:R-:W-:Y:S02]  /*f890*/  HADD2.F32 R7, -RZ, R15.reuse.H0_H0 ;  /* 0x2000000fff077230 */ /* 0x102fe40000004100 */
        /* <DEDUP_REMOVED lines=11> */
[--C-:B------:R-:W-:Y:S02]  /*f950*/  HADD2.F32 R3, -RZ, R13.reuse.H0_H0 ;  /* 0x2000000dff037230 */ /* 0x100fe40000004100 */
[C---:B------:R-:W-:Y:S01]  /*f960*/  FFMA.FTZ R11, R0.reuse, R11, -R15 ;  /* 0x0000000b000b7223 */ /* 0x040fe2000001080f */
[----:B------:R-:W-:Y:S02]  /*f970*/  HADD2.F32 R7, -RZ, R76.H1_H1 ;  /* 0x3000004cff077230 */ /* 0x000fe40000004100 */
[----:B------:R-:W-:Y:S01]  /*f980*/  FFMA.FTZ R0, R0, R21, R25 ;  /* 0x0000001500007223 */ /* 0x000fe20000010019 */
[----:B------:R-:W-:-:S02]  /*f990*/  HADD2.F32 R13, -RZ, R13.H1_H1 ;  /* 0x3000000dff0d7230 */ /* 0x000fc40000004100 */
[C---:B------:R-:W-:Y:S01]  /*f9a0*/  FMUL.FTZ R21, R14.reuse, R77 ;  /* 0x0000004d0e157220 */ /* 0x040fe20000410000 */
[----:B------:R-:W-:Y:S02]  /*f9b0*/  HADD2.F32 R12, -RZ, R26.H0_H0 ;  /* 0x2000001aff0c7230 */ /* 0x000fe40000004100 */
[-C--:B------:R-:W-:Y:S01]  /*f9c0*/  FMUL.FTZ R20, R14, R7.reuse ;  /* 0x000000070e147220 */ /* 0x080fe20000410000 */
[----:B------:R-:W-:Y:S02]  /*f9d0*/  HADD2.F32 R10, -RZ, R28.H0_H0 ;  /* 0x2000001cff0a7230 */ /* 0x000fe40000004100 */
[C---:B------:R-:W-:Y:S01]  /*f9e0*/  FFMA.FTZ R21, R6.reuse, R7, -R21 ;  /* 0x0000000706157223 */ /* 0x040fe20000010815 */
[C---:B------:R-:W-:Y:S01]  /*f9f0*/  FMUL.FTZ R14, R13.reuse, R12 ;  /* 0x0000000c0d0e7220 */ /* 0x040fe20000410000 */
[----:B------:R-:W-:Y:S01]  /*fa00*/  FFMA.FTZ R20, R6, R77, R20 ;  /* 0x0000004d06147223 */ /* 0x000fe20000010014 */
[-C--:B------:R-:W-:Y:S02]  /*fa10*/  FMUL.FTZ R15, R13, R10.reuse ;  /* 0x0000000a0d0f7220 */ /* 0x080fe40000410000 */
[----:B------:R-:W-:-:S02]  /*fa20*/  FFMA.FTZ R13, R3, R10, -R14 ;  /* 0x0000000a030d7223 */ /* 0x000fc4000001080e */
[----:B------:R-:W-:Y:S01]  /*fa30*/  FFMA.FTZ R6, R3, R12, R15 ;  /* 0x0000000c03067223 */ /* 0x000fe2000001000f */
[----:B------:R-:W-:Y:S02]  /*fa40*/  F2FP.F16.F32.PACK_AB R15, R27, R24 ;  /* 0x000000181b0f723e */ /* 0x000fe400000000ff */
[----:B------:R-:W-:Y:S02]  /*fa50*/  F2FP.F16.F32.PACK_AB R14, R20, R21 ;  /* 0x00000015140e723e */ /* 0x000fe400000000ff */
[----:B------:R-:W-:Y:S02]  /*fa60*/  F2FP.F16.F32.PACK_AB R12, R0, R11 ;  /* 0x0000000b000c723e */ /* 0x000fe400000000ff */
[----:B------:R-:W-:-:S05]  /*fa70*/  F2FP.F16.F32.PACK_AB R13, R6, R13 ;  /* 0x0000000d060d723e */ /* 0x000fca00000000ff */
[----:B------:R1:W-:Y:S02]  /*fa80*/  STS.128 [R87+0xb000], R12 ;  /* 0x00b0000c57007388 */ /* 0x0003e40000000c00 */
.L_x_2865:
[----:B------:R-:W-:Y:S05]  /*fa90*/  BSYNC B1 ;  /* 0x0000000000017941 */ /* 0x000fea0003800000 */
.L_x_2864:
[----:B------:R-:W-:Y:S05]  /*faa0*/  @P3 BRA `(.L_x_2859) ;  /* 0x0000004c00403947 */ /* 0x000fea0003800000 */
[----:B-1234-:R-:W1:Y:S01]  /*fab0*/  LDS.128 R12, [R87+0xf000] ;  /* 0x00f00000570c7984 */ /* 0x01ee620000000c00 */
[--C-:B------:R-:W-:Y:S01]  /*fac0*/  SHF.R.U64 R24, R8, 0x10, R9.reuse ;  /* 0x0000001008187819 */ /* 0x100fe20000001209 */
[----:B------:R-:W-:Y:S01]  /*fad0*/  HADD2.F32 R7, -RZ, R70.H0_H0 ;  /* 0x20000046ff077230 */ /* 0x000fe20000004100 */
[----:B------:R-:W-:Y:S01]  /*fae0*/  SHF.R.U32.HI R8, RZ, 0x10, R9 ;  /* 0x00000010ff087819 */ /* 0x000fe20000011609 */
[--C-:B------:R-:W-:Y:S01]  /*faf0*/  HADD2.F32 R9, -RZ, R71.reuse.H0_H0 ;  /* 0x20000047ff097230 */ /* 0x100fe20000004100 */
[--C-:B------:R-:W-:Y:S01]  /*fb00*/  SHF.R.U32.HI R6, RZ, 0x10, R5.reuse ;  /* 0x00000010ff067819 */ /* 0x100fe20000011605 */
[----:B------:R-:W-:Y:S01]  /*fb10*/  HADD2.F32 R71, -RZ, R71.H1_H1 ;  /* 0x30000047ff477230 */ /* 0x000fe20000004100 */
[----:B------:R-:W-:Y:S01]  /*fb20*/  SHF.R.U64 R25, R4, 0x10, R5 ;  /* 0x0000001004197819 */ /* 0x000fe20000001205 */
[----:B------:R-:W-:Y:S02]  /*fb30*/  HADD2.F32 R8, -RZ, R8.H0_H0 ;  /* 0x20000008ff087230 */ /* 0x000fe40000004100 */
[----:B------:R-:W-:-:S02]  /*fb40*/  HADD2.F32 R6, -RZ, R6.H0_H0 ;  /* 0x20000006ff067230 */ /* 0x000fc40000004100 */
[--C-:B-1----:R-:W-:Y:S02]  /*fb50*/  HADD2.F32 R5, -RZ, R15.reuse.H0_H0 ;  /* 0x2000000fff057230 */ /* 0x102fe40000004100 */
[----:B------:R-:W-:Y:S02]  /*fb60*/  HADD2.F32 R15, -RZ, R15.H1_H1 ;  /* 0x3000000fff0f7230 */ /* 0x000fe40000004100 */
[--C-:B------:R-:W-:Y:S02]  /*fb70*/  HADD2.F32 R0, -RZ, R12.reuse.H0_H0 ;  /* 0x2000000cff007230 */ /* 0x100fe40000004100 */
[----:B------:R-:W-:Y:S02]  /*fb80*/  HADD2.F32 R12, -RZ, R12.H1_H1 ;  /* 0x3000000cff0c7230 */ /* 0x000fe40000004100 */
[C---:B------:R-:W-:Y:S01]  /*fb90*/  FMUL.FTZ R10, R15.reuse, R8 ;  /* 0x000000080f0a7220 */ /* 0x040fe20000410000 */
[----:B------:R-:W-:Y:S01]  /*fba0*/  FMUL.FTZ R15, R15, R6 ;  /* 0x000000060f0f7220 */ /* 0x000fe20000410000 */
[----:B------:R-:W-:-:S02]  /*fbb0*/  HADD2.F32 R4, -RZ, R14.H0_H0 ;  /* 0x2000000eff047230 */ /* 0x000fc40000004100 */
[--C-:B------:R-:W-:Y:S02]  /*fbc0*/  HADD2.F32 R3, -RZ, R13.reuse.H0_H0 ;  /* 0x2000000dff037230 */ /* 0x100fe40000004100 */
[C---:B------:R-:W-:Y:S01]  /*fbd0*/  FFMA.FTZ R21, R5.reuse, R8, R15 ;  /* 0x0000000805157223 */ /* 0x040fe2000001000f */
[----:B------:R-:W-:Y:S02]  /*fbe0*/  HADD2.F32 R14, -RZ, R14.H1_H1 ;  /* 0x3000000eff0e7230 */ /* 0x000fe40000004100 */
[C---:B------:R-:W-:Y:S01]  /*fbf0*/  FMUL.FTZ R11, R12.reuse, R9 ;  /* 0x000000090c0b7220 */ /* 0x040fe20000410000 */
[----:B------:R-:W-:Y:S02]  /*fc00*/  HADD2.F32 R13, -RZ, R13.H1_H1 ;  /* 0x3000000dff0d7230 */ /* 0x000fe40000004100 */
[----:B------:R-:W-:Y:S01]  /*fc10*/  FFMA.FTZ R20, R5, R6, -R10 ;  /* 0x0000000605147223 */ /* 0x000fe2000001080a */
[----:B------:R-:W-:Y:S02]  /*fc20*/  HADD2.F32 R8, -RZ, R24.H0_H0 ;  /* 0x20000018ff087230 */ /* 0x000fe40000004100 */
[----:B------:R-:W-:Y:S01]  /*fc30*/  FMUL.FTZ R15, R12, R7 ;  /* 0x000000070c0f7220 */ /* 0x000fe20000410000 */
[----:B------:R-:W-:-:S02]  /*fc40*/  HADD2.F32 R5, -RZ, R70.H1_H1 ;  /* 0x30000046ff057230 */ /* 0x000fc40000004100 */
[----:B------:R-:W-:Y:S01]  /*fc50*/  FFMA.FTZ R11, R0, R7, -R11 ;  /* 0x00000007000b7223 */ /* 0x000fe2000001080b */
[----:B------:R-:W-:Y:S02]  /*fc60*/  HADD2.F32 R6, -RZ, R25.H0_H0 ;  /* 0x20000019ff067230 */ /* 0x000fe40000004100 */
[C---:B------:R-:W-:Y:S01]  /*fc70*/  FMUL.FTZ R7, R14.reuse, R71 ;  /* 0x000000470e077220 */ /* 0x040fe20000410000 */
[C---:B------:R-:W-:Y:S01]  /*fc80*/  FMUL.FTZ R10, R13.reuse, R8 ;  /* 0x000000080d0a7220 */ /* 0x040fe20000410000 */
[----:B------:R-:W-:Y:S01]  /*fc90*/  FMUL.FTZ R14, R14, R5 ;  /* 0x000000050e0e7220 */ /* 0x000fe20000410000 */
[----:B------:R-:W-:Y:S01]  /*fca0*/  FFMA.FTZ R0, R0, R9, R15 ;  /* 0x0000000900007223 */ /* 0x000fe2000001000f */
        /* <DEDUP_REMOVED lines=9> */
[----:B------:R1:W-:Y:S01]  /*fd40*/  STS.128 [R87+0xf000], R4 ;  /* 0x00f0000457007388 */ /* 0x0003e20000000c00 */
[----:B------:R-:W-:Y:S05]  /*fd50*/  BRA `(.L_x_2859) ;  /* 0x0000004800947947 */ /* 0x000fea0003800000 */
.L_x_2820:
[----:B------:R-:W0:Y:S01]  /*fd60*/  LDC R86, c[0x0][0x448] ;  /* 0x00011200ff567b82 */ /* 0x000e220000000800 */
[----:B------:R-:W-:Y:S01]  /*fd70*/  ULDC.64 UR4, c[0x0][0x3f8] ;  /* 0x0000fe0000047ab9 */ /* 0x000fe20000000a00 */
[----:B------:R-:W-:Y:S01]  /*fd80*/  MOV R25, R29 ;  /* 0x0000001d00197202 */ /* 0x000fe20000000f00 */
[----:B------:R-:W-:Y:S01]  /*fd90*/  ULDC.64 UR6, c[0x0][0x408] ;  /* 0x0001020000067ab9 */ /* 0x000fe20000000a00 */
        /* <DEDUP_REMOVED lines=27> */
.L_x_3156:
        /* <DEDUP_REMOVED lines=18> */
[----:B------:R-:W-:-:S07]  /*10070*/  CS2R R58, SRZ ;  /* 0x00000000003a7805 */ /* 0x000fce000001ff00 */
[----:B------:R-:W-:-:S04]  /*10080*/  @!P4 SHF.L.U32 R20, R16, 0x1, RZ ;  /* 0x000000011014c819 */ /* 0x000fc800000006ff */
[----:B------:R-:W-:Y:S01]  /*10090*/  @!P5 IMAD.SHL.U32 R15, R23, 0x2, RZ ;  /* 0x00000002170fd824 */ /* 0x000fe200078e00ff */
[----:B------:R-:W-:Y:S02]  /*100a0*/  @!P4 SHF.L.U64.HI R11, R16, 0x1, R17 ;  /* 0x00000001100bc819 */ /* 0x000fe40000010211 */
[CC--:B--2---:R-:W-:Y:S02]  /*100b0*/  @!P4 IADD3 R12, P0, R7.reuse, R20.reuse, RZ ;  /* 0x00000014070cc210 */ /* 0x0c4fe40007f1e0ff */
[C---:B----4-:R-:W-:Y:S02]  /*100c0*/  @!P4 IADD3 R20, P1, R14.reuse, R20, RZ ;  /* 0x000000140e14c210 */ /* 0x050fe40007f3e0ff */
[-C--:B------:R-:W-:Y:S02]  /*100d0*/  @!P5 IADD3 R24, P2, R7, R15.reuse, RZ ;  /* 0x0000000f0718d210 */ /* 0x080fe40007f5e0ff */
[----:B------:R-:W-:Y:S02]  /*100e0*/  CS2R R56, SRZ ;  /* 0x0000000000387805 */ /* 0x000fe4000001ff00 */
[----:B------:R-:W-:-:S02]  /*100f0*/  @!P5 IADD3 R14, P3, R14, R15, RZ ;  /* 0x0000000f0e0ed210 */ /* 0x000fc40007f7e0ff */
[----:B------:R-:W-:Y:S02]  /*10100*/  CS2R R70, SRZ ;  /* 0x0000000000467805 */ /* 0x000fe4000001ff00 */
[----:B------:R-:W-:Y:S02]  /*10110*/  @!P5 SHF.L.U64.HI R7, R23, 0x1, R216 ;  /* 0x000000011707d819 */ /* 0x000fe400000102d8 */
[----:B------:R-:W-:Y:S02]  /*10120*/  CS2R R68, SRZ ;  /* 0x0000000000447805 */ /* 0x000fe4000001ff00 */
[----:B------:R-:W-:Y:S02]  /*10130*/  CS2R R62, SRZ ;  /* 0x00000000003e7805 */ /* 0x000fe4000001ff00 */
[----:B------:R-:W-:Y:S01]  /*10140*/  CS2R R60, SRZ ;  /* 0x00000000003c7805 */ /* 0x000fe2000001ff00 */
[C-C-:B-1----:R-:W-:Y:S01]  /*10150*/  @!P4 IMAD.X R13, R6.reuse, 0x1, R11.reuse, P0 ;  /* 0x00000001060dc824 */ /* 0x142fe200000e060b */
[----:B------:R-:W-:Y:S01]  /*10160*/  @!P5 IADD3.X R25, R6, R7, RZ, P2, !PT ;  /* 0x000000070619d210 */ /* 0x000fe200017fe4ff */
[----:B---3--:R-:W-:-:S02]  /*10170*/  @!P4 IMAD.X R21, R10, 0x1, R11, P1 ;  /* 0x000000010a15c824 */ /* 0x008fc400008e060b */
[----:B------:R-:W-:Y:S01]  /*10180*/  @!P5 IMAD.X R15, R10, 0x1, R7, P3 ;  /* 0x000000010a0fd824 */ /* 0x000fe200018e0607 */
[----:B------:R1:W5:Y:S04]  /*10190*/  @!P4 LD.E.128 R64, desc[UR60][R12.64] ;  /* 0x0000003c0c40c980 */ /* 0x000368000c101d00 */
[----:B------:R1:W5:Y:S04]  /*101a0*/  @!P4 LD.E.128 R56, desc[UR60][R20.64] ;  /* 0x0000003c1438c980 */ /* 0x000368000c101d00 */
[----:B------:R1:W5:Y:S04]  /*101b0*/  @!P5 LD.E.128 R68, desc[UR60][R24.64] ;  /* 0x0000003c1844d980 */ /* 0x000368000c101d00 */
[----:B------:R1:W5:Y:S02]  /*101c0*/  @!P5 LD.E.128 R60, desc[UR60][R14.64] ;  /* 0x0000003c0e3cd980 */ /* 0x000364000c101d00 */
.L_x_2868:
[----:B------:R-:W-:Y:S05]  /*101d0*/  BSYNC B1 ;  /* 0x0000000000017941 */ /* 0x000fea0003800000 */
.L_x_2867:
[----:B-1---5:R-:W-:Y:S01]  /*101e0*/  IMAD.MOV.U32 R6, RZ, RZ, R70 ;  /* 0x000000ffff067224 */ /* 0x022fe200078e0046 */
[----:B---3--:R-:W-:Y:S01]  /*101f0*/  MOV R10, R68 ;  /* 0x00000044000a7202 */ /* 0x008fe20000000f00 */
[----:B--2---:R-:W-:Y:S01]  /*10200*/  IMAD.MOV.U32 R7, RZ, RZ, R71 ;  /* 0x000000ffff077224 */ /* 0x004fe200078e0047 */
[----:B------:R-:W-:Y:S01]  /*10210*/  UMOV UR4, 0xffffffff ;  /* 0xffffffff00047882 */ /* 0x000fe20000000000 */
[----:B------:R-:W-:Y:S01]  /*10220*/  IMAD.MOV.U32 R11, RZ, RZ, R69 ;  /* 0x000000ffff0b7224 */ /* 0x000fe200078e0045 */
[----:B------:R-:W-:Y:S02]  /*10230*/  CS2R R54, SRZ ;  /* 0x0000000000367805 */ /* 0x000fe4000001ff00 */
[----:B------:R-:W-:Y:S01]  /*10240*/  PRMT R113, R6, 0x5410, R7 ;  /* 0x0000541006717816 */ /* 0x000fe20000000007 */
[----:B------:R-:W-:Y:S01]  /*10250*/  IMAD.MOV.U32 R6, RZ, RZ, R66 ;  /* 0x000000ffff067224 */ /* 0x000fe200078e0042 */
        /* <DEDUP_REMOVED lines=15> */
[----:B------:R-:W-:Y:S01]  /*10350*/  MOV R10, R56 ;  /* 0x00000038000a7202 */ /* 0x000fe20000000f00 */
[----:B------:R-:W-:-:S03]  /*10360*/  IMAD.MOV.U32 R11, RZ, RZ, R57 ;  /* 0x000000ffff0b7224 */ /* 0x000fc600078e0039 */
        /* <DEDUP_REMOVED lines=8> */
.L_x_3162:
        /* <DEDUP_REMOVED lines=20> */
[CC--:B---3--:R-:W-:Y:S02]  /*10530*/  @!P4 IADD3 R12, P0, R7.reuse, R20.reuse, RZ ;  /* 0x00000014070cc210 */ /* 0x0c8fe40007f1e0ff */
[----:B------:R-:W-:Y:S02]  /*10540*/  @!P5 IADD3 R24, P2, R7, R15, RZ ;  /* 0x0000000f0718d210 */ /* 0x000fe40007f5e0ff */
[----:B----4-:R-:W-:Y:S02]  /*10550*/  @!P4 IADD3 R20, P1, R14, R20, RZ ;  /* 0x000000140e14c210 */ /* 0x010fe40007f3e0ff */
[----:B------:R-:W-:Y:S02]  /*10560*/  CS2R R40, SRZ ;  /* 0x0000000000287805 */ /* 0x000fe4000001ff00 */
[----:B------:R-:W-:-:S02]  /*10570*/  @!P5 SHF.L.U64.HI R7, R23, 0x1, R216 ;  /* 0x000000011707d819 */ /* 0x000fc400000102d8 */
[----:B------:R-:W-:Y:S02]  /*10580*/  CS2R R54, SRZ ;  /* 0x0000000000367805 */ /* 0x000fe4000001ff00 */
[----:B------:R-:W-:Y:S02]  /*10590*/  @!P5 IADD3 R14, P3, R14, R15, RZ ;  /* 0x0000000f0e0ed210 */ /* 0x000fe40007f7e0ff */
[----:B------:R-:W-:Y:S02]  /*105a0*/  CS2R R52, SRZ ;  /* 0x0000000000347805 */ /* 0x000fe4000001ff00 */
[----:B------:R-:W-:Y:S02]  /*105b0*/  CS2R R46, SRZ ;  /* 0x00000000002e7805 */ /* 0x000fe4000001ff00 */
[----:B------:R-:W-:Y:S01]  /*105c0*/  CS2R R44, SRZ ;  /* 0x00000000002c7805 */ /* 0x000fe2000001ff00 */
[--C-:B--2---:R-:W-:Y:S01]  /*105d0*/  @!P4 IMAD.X R13, R6, 0x1, R11.reuse, P0 ;  /* 0x00000001060dc824 */ /* 0x104fe200000e060b */
[C---:B0-----:R-:W-:Y:S01]  /*105e0*/  @!P5 IADD3.X R15, R10.reuse, R7, RZ, P3, !PT ;  /* 0x000000070a0fd210 */ /* 0x041fe20001ffe4ff */
[----:B------:R-:W-:-:S02]  /*105f0*/  @!P4 IMAD.X R21, R10, 0x1, R11, P1 ;  /* 0x000000010a15c824 */ /* 0x000fc400008e060b */
[----:B------:R-:W-:Y:S01]  /*10600*/  @!P5 IMAD.X R25, R6, 0x1, R7, P2 ;  /* 0x000000010619d824 */ /* 0x000fe200010e0607 */
[----:B------:R0:W5:Y:S04]  /*10610*/  @!P4 LD.E.128 R48, desc[UR60][R12.64] ;  /* 0x0000003c0c30c980 */ /* 0x000168000c101d00 */
[----:B------:R0:W5:Y:S04]  /*10620*/  @!P4 LD.E.128 R40, desc[UR60][R20.64] ;  /* 0x0000003c1428c980 */ /* 0x000168000c101d00 */
[----:B------:R0:W5:Y:S04]  /*10630*/  @!P5 LD.E.128 R52, desc[UR60][R24.64] ;  /* 0x0000003c1834d980 */ /* 0x000168000c101d00 */
[----:B------:R0:W5:Y:S02]  /*10640*/  @!P5 LD.E.128 R44, desc[UR60][R14.64] ;  /* 0x0000003c0e2cd980 */ /* 0x000164000c101d00 */
.L_x_2871:
[----:B------:R-:W-:Y:S05]  /*10650*/  BSYNC B1 ;  /* 0x0000000000017941 */ /* 0x000fea0003800000 */
.L_x_2870:
[----:B--2--5:R-:W-:Y:S01]  /*10660*/  IMAD.MOV.U32 R6, RZ, RZ, R54 ;  /* 0x000000ffff067224 */ /* 0x024fe200078e0036 */
[----:B------:R-:W-:Y:S01]  /*10670*/  MOV R11, R53 ;  /* 0x00000035000b7202 */ /* 0x000fe20000000f00 */
[----:B---3--:R-:W-:Y:S01]  /*10680*/  IMAD.MOV.U32 R7, RZ, RZ, R55 ;  /* 0x000000ffff077224 */ /* 0x008fe200078e0037 */
[----:B------:R-:W-:Y:S01]  /*10690*/  UMOV UR4, 0xffffffff ;  /* 0xffffffff00047882 */ /* 0x000fe20000000000 */
[----:B0-----:R-:W-:-:S03]  /*106a0*/  IMAD.MOV.U32 R10, RZ, RZ, R52 ;  /* 0x000000ffff0a7224 */ /* 0x001fc600078e0034 */
        /* <DEDUP_REMOVED lines=25> */
.L_x_3168:
        /* <DEDUP_REMOVED lines=21> */
[C---:B0-----:R-:W-:Y:S02]  /*10990*/  @!P4 IADD3 R12, P1, R14.reuse, R12, RZ ;  /* 0x0000000c0e0cc210 */ /* 0x041fe40007f3e0ff */
[-C--:B------:R-:W-:Y:S02]  /*109a0*/  @!P5 IADD3 R20, P2, R7, R15.reuse, RZ ;  /* 0x0000000f0714d210 */ /* 0x080fe40007f5e0ff */
[----:B------:R-:W-:Y:S02]  /*109b0*/  @!P5 IADD3 R14, P3, R14, R15, RZ ;  /* 0x0000000f0e0ed210 */ /* 0x000fe40007f7e0ff */
[----:B------:R-:W-:Y:S02]  /*109c0*/  CS2R R34, SRZ ;  /* 0x0000000000227805 */ /* 0x000fe4000001ff00 */
[----:B------:R-:W-:-:S02]  /*109d0*/  @!P5 SHF.L.U64.HI R7, R23, 0x1, R216 ;  /* 0x000000011707d819 */ /* 0x000fc400000102d8 */
[----:B------:R-:W-:Y:S02]  /*109e0*/  CS2R R32, SRZ ;  /* 0x0000000000207805 */ /* 0x000fe4000001ff00 */
[----:B------:R-:W-:Y:S02]  /*109f0*/  CS2R R24, SRZ ;  /* 0x0000000000187805 */ /* 0x000fe4000001ff00 */
[----:B------:R-:W-:Y:S02]  /*10a00*/  CS2R R26, SRZ ;  /* 0x00000000001a7805 */ /* 0x000fe4000001ff00 */
[----:B------:R-:W-:Y:S02]  /*10a10*/  CS2R R38, SRZ ;  /* 0x0000000000267805 */ /* 0x000fe4000001ff00 */
[----:B------:R-:W-:Y:S02]  /*10a20*/  CS2R R36, SRZ ;  /* 0x0000000000247805 */ /* 0x000fe4000001ff00 */
[----:B--2---:R-:W-:Y:S01]  /*10a30*/  @!P4 IADD3.X R73, R6, R11, RZ, P0, !PT ;  /* 0x0000000b0649c210 */ /* 0x004fe200007fe4ff */
[----:B------:R-:W-:-:S02]  /*10a40*/  @!P4 IMAD.X R13, R10, 0x1, R11, P1 ;  /* 0x000000010a0dc824 */ /* 0x000fc400008e060b */
[--C-:B------:R-:W-:Y:S02]  /*10a50*/  @!P5 IMAD.X R21, R6, 0x1, R7.reuse, P2 ;  /* 0x000000010615d824 */ /* 0x100fe400010e0607 */
[----:B------:R-:W-:Y:S01]  /*10a60*/  @!P5 IMAD.X R15, R10, 0x1, R7, P3 ;  /* 0x000000010a0fd824 */ /* 0x000fe200018e0607 */
[----:B------:R0:W5:Y:S04]  /*10a70*/  @!P4 LD.E.128 R28, desc[UR60][R72.64] ;  /* 0x0000003c481cc980 */ /* 0x000168000c101d00 */
[----:B------:R0:W5:Y:S04]  /*10a80*/  @!P4 LD.E.128 R32, desc[UR60][R12.64] ;  /* 0x0000003c0c20c980 */ /* 0x000168000c101d00 */
[----:B------:R0:W5:Y:S04]  /*10a90*/  @!P5 LD.E.128 R24, desc[UR60][R20.64] ;  /* 0x0000003c1418d980 */ /* 0x000168000c101d00 */
[----:B------:R0:W5:Y:S02]  /*10aa0*/  @!P5 LD.E.128 R36, desc[UR60][R14.64] ;  /* 0x0000003c0e24d980 */ /* 0x000164000c101d00 */
.L_x_2874:
[----:B------:R-:W-:Y:S05]  /*10ab0*/  BSYNC B1 ;  /* 0x0000000000017941 */ /* 0x000fea0003800000 */
.L_x_2873:
        /* <DEDUP_REMOVED lines=30> */
[----:B------:R0:W0:Y:S02]  /*10ca0*/  SHFL.IDX PT, R77, R4, 0x3, 0x181f ;  /* 0x00781f00044d7f89 */ /* 0x00002400000e0000 */
.L_x_3174:
[----:B------:R-:W5:Y:S01]  /*10cb0*/  LDL R13, [R1+0x88] ;  /* 0x00008800010d7983 */ /* 0x000f620000100800 */
[----:B------:R-:W-:Y:S01]  /*10cc0*/  IADD3 R85, R85, 0x60, RZ ;  /* 0x0000006055557810 */ /* 0x000fe20007ffe0ff */
[----:B------:R-:W-:Y:S01]  /*10cd0*/  BSSY B1, `(.L_x_2876) ;  /* 0x0000029000017945 */ /* 0x000fe20003800000 */
[----:B01--4-:R-:W-:Y:S02]  /*10ce0*/  CS2R R4, SRZ ;  /* 0x0000000000047805 */ /* 0x013fe4000001ff00 */
[----:B------:R-:W-:Y:S02]  /*10cf0*/  CS2R R10, SRZ ;  /* 0x00000000000a7805 */ /* 0x000fe4000001ff00 */
[----:B------:R-:W-:Y:S02]  /*10d00*/  ISETP.GE.AND P0, PT, R85, R86, PT ;  /* 0x000000565500720c */ /* 0x000fe40003f06270 */
[----:B------:R-:W-:Y:S02]  /*10d10*/  CS2R R14, SRZ ;  /* 0x00000000000e7805 */ /* 0x000fe4000001ff00 */
[----:B------:R-:W-:-:S02]  /*10d20*/  CS2R R72, SRZ ;  /* 0x0000000000487805 */ /* 0x000fc4000001ff00 */
[----:B------:R-:W-:Y:S02]  /*10d30*/  CS2R R74, SRZ ;  /* 0x00000000004a7805 */ /* 0x000fe4000001ff00 */
[----:B-----5:R-:W-:-:S04]  /*10d40*/  LEA.HI R8, R13, R13, RZ, 0x1 ;  /* 0x0000000d0d087211 */ /* 0x020fc800078f08ff */
[----:B------:R-:W-:Y:S02]  /*10d50*/  LOP3.LUT R12, R8, 0xfffffffe, RZ, 0xc0, !PT ;  /* 0xfffffffe080c7812 */ /* 0x000fe400078ec0ff */
[----:B------:R-:W-:-:S03]  /*10d60*/  CS2R R8, SRZ ;  /* 0x0000000000087805 */ /* 0x000fc6000001ff00 */
        /* <DEDUP_REMOVED lines=11> */
[C---:B------:R-:W-:Y:S01]  /*10e20*/  @!P5 IMAD.SHL.U32 R82, R23.reuse, 0x2, RZ ;  /* 0x000000021752d824 */ /* 0x040fe200078e00ff */
[----:B------:R-:W-:Y:S02]  /*10e30*/  @!P5 SHF.L.U64.HI R7, R23, 0x1, R216 ;  /* 0x000000011707d819 */ /* 0x000fe400000102d8 */
[C---:B---3--:R-:W-:Y:S02]  /*10e40*/  @!P4 IADD3 R90, P0, R21.reuse, R78, RZ ;  /* 0x0000004e155ac210 */ /* 0x048fe40007f1e0ff */
[----:B------:R-:W-:Y:S02]  /*10e50*/  @!P5 IADD3 R80, P2, R21, R82, RZ ;  /* 0x000000521550d210 */ /* 0x000fe40007f5e0ff */
[C---:B------:R-:W-:Y:S02]  /*10e60*/  @!P4 IADD3 R78, P1, R77.reuse, R78, RZ ;  /* 0x0000004e4d4ec210 */ /* 0x040fe40007f3e0ff */
[----:B------:R-:W-:Y:S01]  /*10e70*/  @!P5 IADD3 R82, P3, R77, R82, RZ ;  /* 0x000000524d52d210 */ /* 0x000fe20007f7e0ff */
[C---:B--2---:R-:W-:Y:S01]  /*10e80*/  @!P5 IMAD.X R81, R20.reuse, 0x1, R7, P2 ;  /* 0x000000011451d824 */ /* 0x044fe200010e0607 */
[----:B------:R-:W-:Y:S01]  /*10e90*/  @!P4 IADD3.X R91, R20, R5, RZ, P0, !PT ;  /* 0x00000005145bc210 */ /* 0x000fe200007fe4ff */
[C---:B------:R-:W-:Y:S01]  /*10ea0*/  @!P4 IMAD.X R79, R76.reuse, 0x1, R5, P1 ;  /* 0x000000014c4fc824 */ /* 0x040fe200008e0605 */
[----:B------:R-:W-:Y:S01]  /*10eb0*/  CS2R R10, SRZ ;  /* 0x00000000000a7805 */ /* 0x000fe2000001ff00 */
[----:B------:R-:W-:Y:S01]  /*10ec0*/  @!P5 IMAD.X R83, R76, 0x1, R7, P3 ;  /* 0x000000014c53d824 */ /* 0x000fe200018e0607 */
[----:B------:R-:W-:-:S02]  /*10ed0*/  CS2R R8, SRZ ;  /* 0x0000000000087805 */ /* 0x000fc4000001ff00 */
[----:B------:R-:W-:Y:S02]  /*10ee0*/  CS2R R72, SRZ ;  /* 0x0000000000487805 */ /* 0x000fe4000001ff00 */
[----:B------:R-:W-:Y:S02]  /*10ef0*/  CS2R R74, SRZ ;  /* 0x00000000004a7805 */ /* 0x000fe4000001ff00 */
[----:B------:R-:W-:Y:S02]  /*10f00*/  CS2R R6, SRZ ;  /* 0x0000000000067805 */ /* 0x000fe4000001ff00 */
[----:B------:R-:W-:Y:S01]  /*10f10*/  CS2R R4, SRZ ;  /* 0x0000000000047805 */ /* 0x000fe2000001ff00 */
[----:B------:R0:W5:Y:S04]  /*10f20*/  @!P4 LD.E.128 R12, desc[UR60][R90.64] ;  /* 0x0000003c5a0cc980 */ /* 0x000168000c101d00 */
[----:B------:R0:W5:Y:S04]  /*10f30*/  @!P4 LD.E.128 R8, desc[UR60][R78.64] ;  /* 0x0000003c4e08c980 */ /* 0x000168000c101d00 */
[----:B------:R0:W5:Y:S04]  /*10f40*/  @!P5 LD.E.128 R72, desc[UR60][R80.64] ;  /* 0x0000003c5048d980 */ /* 0x000168000c101d00 */
[----:B------:R0:W5:Y:S02]  /*10f50*/  @!P5 LD.E.128 R4, desc[UR60][R82.64] ;  /* 0x0000003c5204d980 */ /* 0x000164000c101d00 */
.L_x_2877:
[----:B------:R-:W-:Y:S05]  /*10f60*/  BSYNC B1 ;  /* 0x0000000000017941 */ /* 0x000fea0003800000 */
.L_x_2876:
[----:B0-----:R-:W4:Y:S01]  /*10f70*/  LDL R78, [R1+0x68] ;  /* 0x00006800014e7983 */ /* 0x001f220000100800 */
[----:B------:R-:W0:Y:S01]  /*10f80*/  SYNCS.PHASECHK.TRANS64.TRYWAIT P0, [R22+URZ+0x38800], R85 ;  /* 0x03880055160075a7 */ /* 0x000e22000800017f */
[----:B---3-5:R-:W-:Y:S01]  /*10f90*/  IMAD.MOV.U32 R21, RZ, RZ, R7 ;  /* 0x000000ffff157224 */ /* 0x028fe200078e0007 */
[----:B--2---:R-:W-:Y:S01]  /*10fa0*/  MOV R20, R6 ;  /* 0x0000000600147202 */ /* 0x004fe20000000f00 */
[----:B------:R-:W-:Y:S01]  /*10fb0*/  IMAD.MOV.U32 R76, RZ, RZ, R5 ;  /* 0x000000ffff4c7224 */ /* 0x000fe200078e0005 */
[----:B------:R-:W-:Y:S01]  /*10fc0*/  MOV R77, R10 ;  /* 0x0000000a004d7202 */ /* 0x000fe20000000f00 */
[----:B------:R-:W-:Y:S01]  /*10fd0*/  BSSY B1, `(.L_x_2878) ;  /* 0x000001c000017945 */ /* 0x000fe20003800000 */
        /* <DEDUP_REMOVED lines=8> */
[----:B------:R-:W-:Y:S02]  /*11060*/  IMAD.MOV.U32 R20, RZ, RZ, R11 ;  /* 0x000000ffff147224 */ /* 0x000fe400078e000b */
[----:B------:R-:W-:Y:S01]  /*11070*/  IMAD.MOV.U32 R77, RZ, RZ, R74 ;  /* 0x000000ffff4d7224 */ /* 0x000fe200078e004a */
[----:B------:R-:W-:Y:S01]  /*11080*/  PRMT R98, R21, 0x5410, R76 ;  /* 0x0000541015627816 */ /* 0x000fe2000000004c */
[----:B------:R-:W-:Y:S01]  /*11090*/  IMAD.MOV.U32 R21, RZ, RZ, R14 ;  /* 0x000000ffff157224 */ /* 0x000fe200078e000e */
[----:B------:R-:W-:Y:S01]  /*110a0*/  PRMT R97, R97, 0x5410, R20 ;  /* 0x0000541061617816 */ /* 0x000fe20000000014 */
[----:B------:R-:W-:Y:S01]  /*110b0*/  IMAD.MOV.U32 R76, RZ, RZ, R15 ;  /* 0x000000ffff4c7224 */ /* 0x000fe200078e000f */
[----:B------:R-:W-:Y:S01]  /*110c0*/  PRMT R92, R77, 0x7610, R92 ;  /* 0x000076104d5c7816 */ /* 0x000fe2000000005c */
[----:B------:R-:W-:-:S03]  /*110d0*/  IMAD.MOV.U32 R20, RZ, RZ, R13 ;  /* 0x000000ffff147224 */ /* 0x000fc600078e000d */
        /* <DEDUP_REMOVED lines=10> */
[----:B0-----:R-:W-:-:S12]  /*11180*/  @!P0 BRA `(.L_x_2879) ;  /* 0x000001fc002c8947 */ /* 0x001fd80003800000 */
.L_x_3175:
[----:B------:R-:W-:Y:S05]  /*11190*/  BSYNC B1 ;  /* 0x0000000000017941 */ /* 0x000fea0003800000 */
.L_x_2878:
[----:B------:R-:W-:Y:S01]  /*111a0*/  BSSY B1, `(.L_x_2880) ;  /* 0x00000d2000017945 */ /* 0x000fe20003800000 */
[----:B------:R-:W-:Y:S02]  /*111b0*/  PRMT R92, R92, 0x5410, R76 ;  /* 0x000054105c5c7816 */ /* 0x000fe4000000004c */
[----:B0-----:R-:W-:Y:S01]  /*111c0*/  SHF.R.S32.HI R85, RZ, 0x3, R21 ;  /* 0x00000003ff557819 */ /* 0x001fe20000011415 */
[----:B------:R-:W-:Y:S06]  /*111d0*/  @P1 BRA `(.L_x_2881) ;  /* 0x0000000c00381947 */ /* 0x000fec0003800000 */
[----:B------:R0:W5:Y:S01]  /*111e0*/  LDL R137, [R1+0x50] ;  /* 0x0000500001897983 */ /* 0x0001620000100800 */
[----:B------:R-:W1:Y:S01]  /*111f0*/  LDC R117, c[0x0][0x3f4] ;  /* 0x0000fd00ff757b82 */ /* 0x000e620000000800 */
[----:B------:R-:W-:Y:S01]  /*11200*/  BSSY B2, `(.L_x_2882) ;  /* 0x0000063000027945 */ /* 0x000fe20003800000 */
[----:B------:R-:W-:Y:S02]  /*11210*/  SHF.R.U32.HI R138, RZ, 0x3, R228 ;  /* 0x00000003ff8a7819 */ /* 0x000fe400000116e4 */
[-C--:B-1----:R-:W-:Y:S02]  /*11220*/  ISETP.GE.AND P0, PT, R16, R117.reuse, PT ;  /* 0x000000751000720c */ /* 0x082fe40003f06270 */
[----:B------:R-:W-:-:S11]  /*11230*/  ISETP.GE.AND P1, PT, R213, R117, PT ;  /* 0x00000075d500720c */ /* 0x000fd60003f26270 */
[----:B0-----:R-:W-:Y:S05]  /*11240*/  @P0 BRA `(.L_x_2883) ;  /* 0x0000000400780947 */ /* 0x001fea0003800000 */
[----:B------:R-:W-:Y:S01]  /*11250*/  LEA.HI R76, R117, R0, RZ, 0x1d ;  /* 0x00000000754c7211 */ /* 0x000fe200078fe8ff */
[--C-:B------:R-:W-:Y:S01]  /*11260*/  HADD2.F32 R133, -RZ, R123.reuse.H1_H1 ;  /* 0x3000007bff857230 */ /* 0x100fe20000004100 */
[----:B------:R-:W-:Y:S01]  /*11270*/  SHF.R.U32.HI R124, RZ, 0x10, R57 ;  /* 0x00000010ff7c7819 */ /* 0x000fe20000011639 */
[----:B------:R-:W-:Y:S01]  /*11280*/  HADD2.F32 R131, -RZ, R123.H0_H0 ;  /* 0x2000007bff837230 */ /* 0x000fe20000004100 */
[----:B------:R-:W-:Y:S02]  /*11290*/  SHF.R.S32.HI R79, RZ, 0x1f, R76 ;  /* 0x0000001fff4f7819 */ /* 0x000fe4000001144c */
[----:B------:R-:W-:Y:S01]  /*112a0*/  SHF.L.U32 R77, R76, 0x3, RZ ;  /* 0x000000034c4d7819 */ /* 0x000fe200000006ff */
[----:B------:R-:W-:Y:S01]  /*112b0*/  HADD2.F32 R130, -RZ, R124.H0_H0 ;  /* 0x2000007cff827230 */ /* 0x000fe20000004100 */
[----:B------:R-:W-:Y:S02]  /*112c0*/  LEA.HI R79, R79, R76, RZ, 0x3 ;  /* 0x0000004c4f4f7211 */ /* 0x000fe400078f18ff */
[----:B------:R-:W-:-:S02]  /*112d0*/  LOP3.LUT R77, R228, 0x38, R77, 0xf8, !PT ;  /* 0x00000038e44d7812 */ /* 0x000fc400078ef84d */
[--C-:B------:R-:W-:Y:S01]  /*112e0*/  SHF.R.U64 R64, R64, 0x10, R65.reuse ;  /* 0x0000001040407819 */ /* 0x100fe20000001241 */
[----:B------:R-:W-:Y:S01]  /*112f0*/  IMAD.SHL.U32 R79, R79, 0x400, RZ ;  /* 0x000004004f4f7824 */ /* 0x000fe200078e00ff */
[----:B------:R-:W-:Y:S02]  /*11300*/  LOP3.LUT R81, R77, R138, RZ, 0x3c, !PT ;  /* 0x0000008a4d517212 */ /* 0x000fe400078e3cff */
[----:B------:R-:W-:Y:S02]  /*11310*/  SHF.R.U32.HI R65, RZ, 0x10, R65 ;  /* 0x00000010ff417819 */ /* 0x000fe40000011641 */
[----:B------:R-:W-:Y:S02]  /*11320*/  LOP3.LUT R80, R79, 0x7fffe000, RZ, 0xc0, !PT ;  /* 0x7fffe0004f507812 */ /* 0x000fe400078ec0ff */
[----:B------:R-:W0:Y:S01]  /*11330*/  LDS.128 R76, [R87] ;  /* 0x00000000574c7984 */ /* 0x000e220000000c00 */
[----:B------:R-:W-:Y:S01]  /*11340*/  HADD2.F32 R132, -RZ, R65.H0_H0 ;  /* 0x20000041ff847230 */ /* 0x000fe20000004100 */
[----:B-----5:R-:W-:-:S02]  /*11350*/  IADD3 R81, R81, R80, R137 ;  /* 0x0000005051517210 */ /* 0x020fc40007ffe089 */
[----:B------:R-:W-:Y:S02]  /*11360*/  SHF.R.U64 R56, R56, 0x10, R57 ;  /* 0x0000001038387819 */ /* 0x000fe40000001239 */
[--C-:B------:R-:W-:Y:S01]  /*11370*/  SHF.R.U64 R57, R66, 0x10, R67.reuse ;  /* 0x0000001042397819 */ /* 0x100fe20000001243 */
[----:B------:R-:W-:Y:S01]  /*11380*/  IMAD R118, R81, 0x2, R22 ;  /* 0x0000000251767824 */ /* 0x000fe200078e0216 */
[----:B------:R-:W-:Y:S02]  /*11390*/  SHF.R.U32.HI R66, RZ, 0x10, R67 ;  /* 0x00000010ff427819 */ /* 0x000fe40000011643 */
[--C-:B------:R-:W-:Y:S01]  /*113a0*/  SHF.R.U64 R58, R58, 0x10, R59.reuse ;  /* 0x000000103a3a7819 */ /* 0x100fe2000000123b */
[----:B------:R-:W-:Y:S01]  /*113b0*/  HADD2.F32 R57, -RZ, R57.H0_H0 ;  /* 0x20000039ff397230 */ /* 0x000fe20000004100 */
[----:B------:R-:W1:Y:S01]  /*113c0*/  LDS.128 R80, [R118+0x14400] ;  /* 0x0144000076507984 */ /* 0x000e620000000c00 */
[----:B------:R-:W-:Y:S01]  /*113d0*/  SHF.R.U32.HI R59, RZ, 0x10, R59 ;  /* 0x00000010ff3b7819 */ /* 0x000fe2000001163b */
[----:B0-----:R-:W-:-:S02]  /*113e0*/  HADD2.F32 R126, -RZ, R77.H0_H0 ;  /* 0x2000004dff7e7230 */ /* 0x001fc40000004100 */
[----:B------:R-:W-:Y:S02]  /*113f0*/  HADD2.F32 R125, -RZ, R77.H1_H1 ;  /* 0x3000004dff7d7230 */ /* 0x000fe40000004100 */
[----:B------:R-:W-:Y:S02]  /*11400*/  HADD2.F32 R77, -RZ, R76.H0_H0 ;  /* 0x2000004cff4d7230 */ /* 0x000fe40000004100 */
[----:B------:R-:W-:Y:S02]  /*11410*/  HADD2.F32 R67, -RZ, R78.H0_H0 ;  /* 0x2000004eff437230 */ /* 0x000fe40000004100 */
[--C-:B------:R-:W-:Y:S02]  /*11420*/  HADD2.F32 R122, -RZ, R79.reuse.H0_H0 ;  /* 0x2000004fff7a7230 */ /* 0x100fe40000004100 */
[----:B------:R-:W-:Y:S02]  /*11430*/  HADD2.F32 R79, -RZ, R79.H1_H1 ;  /* 0x3000004fff4f7230 */ /* 0x000fe40000004100 */
[----:B-1----:R-:W-:-:S02]  /*11440*/  HADD2.F32 R129, -RZ, R81.H0_H0 ;  /* 0x20000051ff817230 */ /* 0x002fc40000004100 */
[----:B------:R-:W-:Y:S02]  /*11450*/  HADD2.F32 R127, -RZ, R81.H1_H1 ;  /* 0x30000051ff7f7230 */ /* 0x000fe40000004100 */
[----:B------:R-:W-:Y:S02]  /*11460*/  HADD2.F32 R128, -RZ, R80.H0_H0 ;  /* 0x20000050ff807230 */ /* 0x000fe40000004100 */
[C---:B------:R-:W-:Y:S01]  /*11470*/  FMUL.FTZ R135, R129.reuse, R133 ;  /* 0x0000008581877220 */ /* 0x040fe20000410000 */
[-C--:B------:R-:W-:Y:S01]  /*11480*/  FMUL.FTZ R129, R129, R131.reuse ;  /* 0x0000008381817220 */ /* 0x080fe20000410000 */
[----:B------:R-:W-:Y:S01]  /*11490*/  FMUL.FTZ R134, R127, R130 ;  /* 0x000000827f867220 */ /* 0x000fe20000410000 */
[----:B------:R-:W-:Y:S02]  /*114a0*/  HADD2.F32 R123, -RZ, R82.H0_H0 ;  /* 0x20000052ff7b7230 */ /* 0x000fe40000004100 */
[C---:B------:R-:W-:Y:S01]  /*114b0*/  FFMA.FTZ R124, R126.reuse, R131, -R135 ;  /* 0x000000837e7c7223 */ /* 0x040fe20000010887 */
[----:B------:R-:W-:Y:S01]  /*114c0*/  FFMA.FTZ R65, R126, R133, R129 ;  /* 0x000000857e417223 */ /* 0x000fe20000010081 */
[----:B------:R-:W-:-:S02]  /*114d0*/  HADD2.F32 R131, -RZ, R119.H0_H0 ;  /* 0x20000077ff837230 */ /* 0x000fc40000004100 */
[-C--:B------:R-:W-:Y:S01]  /*114e0*/  FMUL.FTZ R126, R127, R132.reuse ;  /* 0x000000847f7e7220 */ /* 0x080fe20000410000 */
[----:B------:R-:W-:Y:S02]  /*114f0*/  HADD2.F32 R129, -RZ, R121.H0_H0 ;  /* 0x20000079ff817230 */ /* 0x000fe40000004100 */
[C---:B------:R-:W-:Y:S01]  /*11500*/  FFMA.FTZ R127, R125.reuse, R132, -R134 ;  /* 0x000000847d7f7223 */ /* 0x040fe20000010886 */
[----:B------:R-:W-:Y:S02]  /*11510*/  HADD2.F32 R132, -RZ, R119.H1_H1 ;  /* 0x30000077ff847230 */ /* 0x000fe40000004100 */
[C---:B------:R-:W-:Y:S01]  /*11520*/  FMUL.FTZ R134, R128.reuse, R131 ;  /* 0x0000008380867220 */ /* 0x040fe20000410000 */
[----:B------:R-:W-:Y:S01]  /*11530*/  FFMA.FTZ R126, R125, R130, R126 ;  /* 0x000000827d7e7223 */ /* 0x000fe2000001007e */
[----:B------:R-:W-:Y:S01]  /*11540*/  FMUL.FTZ R136, R128, R129 ;  /* 0x0000008180887220 */ /* 0x000fe20000410000 */
[----:B------:R-:W-:Y:S02]  /*11550*/  HADD2.F32 R128, -RZ, R120.H1_H1 ;  /* 0x30000078ff807230 */ /* 0x000fe40000004100 */
[----:B------:R-:W-:Y:S01]  /*11560*/  FMUL.FTZ R130, R123, R132 ;  /* 0x000000847b827220 */ /* 0x000fe20000410000 */
[----:B------:R-:W-:-:S02]  /*11570*/  HADD2.F32 R81, -RZ, R83.H0_H0 ;  /* 0x20000053ff517230 */ /* 0x000fc40000004100 */
[C---:B------:R-:W-:Y:S01]  /*11580*/  FFMA.FTZ R119, R77.reuse, R129, -R134 ;  /* 0x000000814d777223 */ /* 0x040fe20000010886 */
[----:B------:R-:W-:Y:S02]  /*11590*/  HADD2.F32 R121, -RZ, R121.H1_H1 ;  /* 0x30000079ff797230 */ /* 0x000fe40000004100 */
[----:B------:R-:W-:Y:S01]  /*115a0*/  FFMA.FTZ R77, R77, R131, R136 ;  /* 0x000000834d4d7223 */ /* 0x000fe20000010088 */
[----:B------:R-:W-:Y:S02]  /*115b0*/  HADD2.F32 R125, -RZ, R120.H0_H0 ;  /* 0x20000078ff7d7230 */ /* 0x000fe40000004100 */
[-C--:B------:R-:W-:Y:S01]  /*115c0*/  FFMA.FTZ R120, R67, R128.reuse, -R130 ;  /* 0x0000008043787223 */ /* 0x080fe20000010882 */
[----:B------:R-:W-:Y:S01]  /*115d0*/  FMUL.FTZ R134, R123, R128 ;  /* 0x000000807b867220 */ /* 0x000fe20000410000 */
[----:B------:R-:W-:Y:S02]  /*115e0*/  HADD2.F32 R130, -RZ, R59.H0_H0 ;  /* 0x2000003bff827230 */ /* 0x000fe40000004100 */
[----:B------:R-:W-:Y:S01]  /*115f0*/  FMUL.FTZ R136, R81, R121 ;  /* 0x0000007951887220 */ /* 0x000fe20000410000 */
[----:B------:R-:W-:-:S02]  /*11600*/  HADD2.F32 R83, -RZ, R83.H1_H1 ;  /* 0x30000053ff537230 */ /* 0x000fc40000004100 */
[-C--:B------:R-:W-:Y:S01]  /*11610*/  FMUL.FTZ R59, R81, R125.reuse ;  /* 0x0000007d513b7220 */ /* 0x080fe20000410000 */
[----:B------:R-:W-:Y:S02]  /*11620*/  HADD2.F32 R128, -RZ, R66.H0_H0 ;  /* 0x20000042ff807230 */ /* 0x000fe40000004100 */
[----:B------:R-:W-:Y:S01]  /*11630*/  FFMA.FTZ R66, R67, R132, R134 ;  /* 0x0000008443427223 */ /* 0x000fe20000010086 */
[C---:B------:R-:W-:Y:S01]  /*11640*/  FFMA.FTZ R136, R122.reuse, R125, R136 ;  /* 0x0000007d7a887223 */ /* 0x040fe20000010088 */
[----:B------:R-:W-:Y:S01]  /*11650*/  FFMA.FTZ R121, R122, R121, -R59 ;  /* 0x000000797a797223 */ /* 0x000fe2000001083b */
[----:B------:R-:W-:Y:S02]  /*11660*/  HADD2.F32 R80, -RZ, R80.H1_H1 ;  /* 0x30000050ff507230 */ /* 0x000fe40000004100 */
[C---:B------:R-:W-:Y:S01]  /*11670*/  FMUL.FTZ R132, R83.reuse, R130 ;  /* 0x0000008253847220 */ /* 0x040fe20000410000 */
[----:B------:R-:W-:Y:S02]  /*11680*/  HADD2.F32 R82, -RZ, R82.H1_H1 ;  /* 0x30000052ff527230 */ /* 0x000fe40000004100 */
[----:B------:R-:W-:Y:S01]  /*11690*/  FMUL.FTZ R122, R83, R128 ;  /* 0x00000080537a7220 */ /* 0x000fe20000410000 */
[----:B------:R-:W-:-:S02]  /*116a0*/  HADD2.F32 R67, -RZ, R56.H0_H0 ;  /* 0x20000038ff437230 */ /* 0x000fc40000004100 */
        /* <DEDUP_REMOVED lines=24> */
.L_x_2883:
[----:B------:R-:W-:Y:S05]  /*11830*/  BSYNC B2 ;  /* 0x0000000000027941 */ /* 0x000fea0003800000 */
.L_x_2882:
[----:B------:R-:W-:Y:S05]  /*11840*/  @P1 BRA `(.L_x_2881) ;  /* 0x00000004009c1947 */ /* 0x000fea0003800000 */
[----:B0-----:R-:W2:Y:S01]  /*11850*/  LDL R56, [R1+0x84] ;  /* 0x0000840001387983 */ /* 0x001ea20000100800 */
[----:B------:R-:W-:Y:S01]  /*11860*/  LEA.HI R117, R117, R85, RZ, 0x1d ;  /* 0x0000005575757211 */ /* 0x000fe200078fe8ff */
[----:B------:R-:W-:Y:S01]  /*11870*/  HADD2.F32 R121, -RZ, R116.H1_H1 ;  /* 0x30000074ff797230 */ /* 0x000fe20000004100 */
[----:B------:R-:W-:Y:S01]  /*11880*/  LOP3.LUT R57, R228, 0x38, R21, 0xf8, !PT ;  /* 0x00000038e4397812 */ /* 0x000fe200078ef815 */
[----:B------:R-:W-:Y:S01]  /*11890*/  HADD2.F32 R119, -RZ, R114.H1_H1 ;  /* 0x30000072ff777230 */ /* 0x000fe20000004100 */
[----:B------:R-:W-:Y:S01]  /*118a0*/  SHF.R.U32.HI R118, RZ, 0x10, R61 ;  /* 0x00000010ff767819 */ /* 0x000fe2000001163d */
[----:B------:R-:W-:Y:S01]  /*118b0*/  HADD2.F32 R116, -RZ, R116.H0_H0 ;  /* 0x20000074ff747230 */ /* 0x000fe20000004100 */
[----:B------:R-:W-:Y:S01]  /*118c0*/  LOP3.LUT R59, R57, R138, RZ, 0x3c, !PT ;  /* 0x0000008a393b7212 */ /* 0x000fe200078e3cff */
[----:B------:R-:W-:Y:S01]  /*118d0*/  HADD2.F32 R114, -RZ, R114.H0_H0 ;  /* 0x20000072ff727230 */ /* 0x000fe20000004100 */
[----:B------:R-:W-:Y:S01]  /*118e0*/  SHF.L.U32 R57, R117, 0x3, RZ ;  /* 0x0000000375397819 */ /* 0x000fe200000006ff */
[----:B------:R-:W-:Y:S01]  /*118f0*/  HADD2.F32 R118, -RZ, R118.H0_H0 ;  /* 0x20000076ff767230 */ /* 0x000fe20000004100 */
[----:B------:R-:W-:-:S02]  /*11900*/  SHF.R.U64 R68, R68, 0x10, R69 ;  /* 0x0000001044447819 */ /* 0x000fc40000001245 */
[----:B------:R-:W-:Y:S02]  /*11910*/  LOP3.LUT R57, R228, 0x38, R57, 0xf8, !PT ;  /* 0x00000038e4397812 */ /* 0x000fe400078ef839 */
[----:B------:R-:W-:Y:S02]  /*11920*/  SHF.R.U32.HI R120, RZ, 0x10, R69 ;  /* 0x00000010ff787819 */ /* 0x000fe40000011645 */
[----:B------:R-:W-:Y:S02]  /*11930*/  LOP3.LUT R65, R57, R138, RZ, 0x3c, !PT ;  /* 0x0000008a39417212 */ /* 0x000fe400078e3cff */
[----:B------:R-:W-:Y:S02]  /*11940*/  SHF.R.U64 R69, R60, 0x10, R61 ;  /* 0x000000103c457819 */ /* 0x000fe4000000123d */
[--C-:B------:R-:W-:Y:S02]  /*11950*/  SHF.R.U64 R60, R70, 0x10, R71.reuse ;  /* 0x00000010463c7819 */ /* 0x100fe40000001247 */
[----:B------:R-:W-:Y:S01]  /*11960*/  SHF.R.U32.HI R70, RZ, 0x10, R71 ;  /* 0x00000010ff467819 */ /* 0x000fe20000011647 */
[----:B------:R-:W-:Y:S01]  /*11970*/  HADD2.F32 R69, -RZ, R69.H0_H0 ;  /* 0x20000045ff457230 */ /* 0x000fe20000004100 */
[----:B------:R-:W-:-:S02]  /*11980*/  SHF.R.U64 R61, R62, 0x10, R63 ;  /* 0x000000103e3d7819 */ /* 0x000fc4000000123f */
[----:B------:R-:W-:Y:S01]  /*11990*/  SHF.R.U32.HI R62, RZ, 0x10, R63 ;  /* 0x00000010ff3e7819 */ /* 0x000fe2000001163f */
[----:B------:R-:W-:-:S04]  /*119a0*/  HADD2.F32 R70, -RZ, R70.H0_H0 ;  /* 0x20000046ff467230 */ /* 0x000fc80000004100 */
[----:B------:R-:W-:Y:S01]  /*119b0*/  HADD2.F32 R62, -RZ, R62.H0_H0 ;  /* 0x2000003eff3e7230 */ /* 0x000fe20000004100 */
[----:B--2---:R-:W-:Y:S02]  /*119c0*/  R2UR UR4, R56 ;  /* 0x00000000380472ca */ /* 0x004fe400000e0000 */
[----:B------:R-:W-:-:S05]  /*119d0*/  LEA.HI R56, R20, R213, RZ, 0x6 ;  /* 0x000000d514387211 */ /* 0x000fca00078f30ff */
[----:B------:R-:W-:Y:S01]  /*119e0*/  IMAD.SHL.U32 R58, R56, 0x80, RZ ;  /* 0x00000080383a7824 */ /* 0x000fe200078e00ff */
[----:B------:R-:W-:-:S04]  /*119f0*/  SHF.R.S32.HI R56, RZ, 0x1f, R117 ;  /* 0x0000001fff387819 */ /* 0x000fc80000011475 */
[----:B------:R-:W-:Y:S02]  /*11a00*/  LEA.HI R56, R56, R117, RZ, 0x3 ;  /* 0x0000007538387211 */ /* 0x000fe400078f18ff */
[----:B------:R-:W-:-:S03]  /*11a10*/  LOP3.LUT R58, R58, 0xffffe000, RZ, 0xc0, !PT ;  /* 0xffffe0003a3a7812 */ /* 0x000fc600078ec0ff */
[----:B------:R-:W-:Y:S01]  /*11a20*/  IMAD.SHL.U32 R56, R56, 0x400, RZ ;  /* 0x0000040038387824 */ /* 0x000fe200078e00ff */
[----:B-----5:R-:W-:-:S04]  /*11a30*/  IADD3 R58, R59, R58, R137 ;  /* 0x0000003a3b3a7210 */ /* 0x020fc80007ffe089 */
[----:B------:R-:W-:Y:S02]  /*11a40*/  LOP3.LUT R64, R56, 0x7fffe000, RZ, 0xc0, !PT ;  /* 0x7fffe00038407812 */ /* 0x000fe400078ec0ff */
[----:B------:R-:W-:Y:S02]  /*11a50*/  LEA R76, R58, UR4, 0x1 ;  /* 0x000000043a4c7c11 */ /* 0x000fe4000f8e08ff */
[----:B------:R-:W-:-:S03]  /*11a60*/  IADD3 R65, R65, R64, R137 ;  /* 0x0000004041417210 */ /* 0x000fc60007ffe089 */
[----:B------:R-:W0:Y:S02]  /*11a70*/  LDS.128 R56, [R76] ;  /* 0x000000004c387984 */ /* 0x000e240000000c00 */
[----:B------:R-:W-:-:S05]  /*11a80*/  IMAD R77, R65, 0x2, R22 ;  /* 0x00000002414d7824 */ /* 0x000fca00078e0216 */
[----:B------:R-:W1:Y:S01]  /*11a90*/  LDS.128 R64, [R77+0x14400] ;  /* 0x014400004d407984 */ /* 0x000e620000000c00 */
[--C-:B0-----:R-:W-:Y:S02]  /*11aa0*/  HADD2.F32 R78, -RZ, R57.reuse.H0_H0 ;  /* 0x20000039ff4e7230 */ /* 0x101fe40000004100 */
[----:B------:R-:W-:Y:S02]  /*11ab0*/  HADD2.F32 R80, -RZ, R57.H1_H1 ;  /* 0x30000039ff507230 */ /* 0x000fe40000004100 */
[----:B------:R-:W-:Y:S02]  /*11ac0*/  HADD2.F32 R81, -RZ, R56.H0_H0 ;  /* 0x20000038ff517230 */ /* 0x000fe40000004100 */
[----:B------:R-:W-:Y:S02]  /*11ad0*/  HADD2.F32 R57, -RZ, R58.H0_H0 ;  /* 0x2000003aff397230 */ /* 0x000fe40000004100 */
[--C-:B-1----:R-:W-:Y:S02]  /*11ae0*/  HADD2.F32 R82, -RZ, R65.reuse.H0_H0 ;  /* 0x20000041ff527230 */ /* 0x102fe40000004100 */
[----:B------:R-:W-:-:S02]  /*11af0*/  HADD2.F32 R83, -RZ, R65.H1_H1 ;  /* 0x30000041ff537230 */ /* 0x000fc40000004100 */
[--C-:B------:R-:W-:Y:S02]  /*11b00*/  HADD2.F32 R117, -RZ, R67.reuse.H0_H0 ;  /* 0x20000043ff757230 */ /* 0x100fe40000004100 */
[C---:B------:R-:W-:Y:S01]  /*11b10*/  FMUL.FTZ R65, R82.reuse, R121 ;  /* 0x0000007952417220 */ /* 0x040fe20000410000 */
[----:B------:R-:W-:Y:S02]  /*11b20*/  HADD2.F32 R71, -RZ, R67.H1_H1 ;  /* 0x30000043ff477230 */ /* 0x000fe40000004100 */
[-C--:B------:R-:W-:Y:S01]  /*11b30*/  FMUL.FTZ R67, R82, R119.reuse ;  /* 0x0000007752437220 */ /* 0x080fe20000410000 */
[----:B------:R-:W-:Y:S02]  /*11b40*/  HADD2.F32 R82, -RZ, R120.H0_H0 ;  /* 0x20000078ff527230 */ /* 0x000fe40000004100 */
[C---:B------:R-:W-:Y:S01]  /*11b50*/  FFMA.FTZ R65, R78.reuse, R119, -R65 ;  /* 0x000000774e417223 */ /* 0x040fe20000010841 */
[----:B------:R-:W-:Y:S02]  /*11b60*/  HADD2.F32 R79, -RZ, R64.H0_H0 ;  /* 0x20000040ff4f7230 */ /* 0x000fe40000004100 */
[C---:B------:R-:W-:Y:S01]  /*11b70*/  FMUL.FTZ R119, R83.reuse, R118 ;  /* 0x0000007653777220 */ /* 0x040fe20000410000 */
[----:B------:R-:W-:Y:S01]  /*11b80*/  FFMA.FTZ R67, R78, R121, R67 ;  /* 0x000000794e437223 */ /* 0x000fe20000010043 */
[----:B------:R-:W-:Y:S01]  /*11b90*/  FMUL.FTZ R121, R83, R82 ;  /* 0x0000005253797220 */ /* 0x000fe20000410000 */
[----:B------:R-:W-:-:S02]  /*11ba0*/  HADD2.F32 R87, -RZ, R66.H0_H0 ;  /* 0x20000042ff577230 */ /* 0x000fc40000004100 */
[C---:B------:R-:W-:Y:S01]  /*11bb0*/  FFMA.FTZ R78, R80.reuse, R82, -R119 ;  /* 0x00000052504e7223 */ /* 0x040fe20000010877 */
[C---:B------:R-:W-:Y:S01]  /*11bc0*/  FMUL.FTZ R82, R79.reuse, R116 ;  /* 0x000000744f527220 */ /* 0x040fe20000410000 */
[----:B------:R-:W-:Y:S02]  /*11bd0*/  HADD2.F32 R120, -RZ, R115.H0_H0 ;  /* 0x20000073ff787230 */ /* 0x000fe40000004100 */
[----:B------:R-:W-:Y:S01]  /*11be0*/  FMUL.FTZ R83, R79, R114 ;  /* 0x000000724f537220 */ /* 0x000fe20000410000 */
[----:B------:R-:W-:Y:S01]  /*11bf0*/  FFMA.FTZ R80, R80, R118, R121 ;  /* 0x0000007650507223 */ /* 0x000fe20000010079 */
[C---:B------:R-:W-:Y:S01]  /*11c00*/  FFMA.FTZ R79, R81.reuse, R114, -R82 ;  /* 0x00000072514f7223 */ /* 0x040fe20000010852 */
[----:B------:R-:W-:Y:S02]  /*11c10*/  HADD2.F32 R82, -RZ, R113.H0_H0 ;  /* 0x20000071ff527230 */ /* 0x000fe40000004100 */
[----:B------:R-:W-:Y:S01]  /*11c20*/  FFMA.FTZ R83, R81, R116, R83 ;  /* 0x0000007451537223 */ /* 0x000fe20000010053 */
[----:B------:R-:W-:Y:S01]  /*11c30*/  FMUL.FTZ R118, R87, R120 ;  /* 0x0000007857767220 */ /* 0x000fe20000410000 */
[----:B------:R-:W-:-:S02]  /*11c40*/  HADD2.F32 R116, -RZ, R115.H1_H1 ;  /* 0x30000073ff747230 */ /* 0x000fc40000004100 */
[----:B------:R-:W-:Y:S02]  /*11c50*/  HADD2.F32 R114, -RZ, R113.H1_H1 ;  /* 0x30000071ff727230 */ /* 0x000fe40000004100 */
[-C--:B------:R-:W-:Y:S01]  /*11c60*/  FMUL.FTZ R122, R87, R82.reuse ;  /* 0x00000052577a7220 */ /* 0x080fe20000410000 */
[--C-:B------:R-:W-:Y:S02]  /*11c70*/  HADD2.F32 R63, -RZ, R59.reuse.H0_H0 ;  /* 0x2000003bff3f7230 */ /* 0x100fe40000004100 */
[----:B------:R-:W-:Y:S01]  /*11c80*/  FFMA.FTZ R118, R57, R82, -R118 ;  /* 0x0000005239767223 */ /* 0x000fe20000010876 */
[C---:B------:R-:W-:Y:S01]  /*11c90*/  FMUL.FTZ R82, R117.reuse, R116 ;  /* 0x0000007475527220 */ /* 0x040fe20000410000 */
[----:B------:R-:W-:Y:S01]  /*11ca0*/  FMUL.FTZ R117, R117, R114 ;  /* 0x0000007275757220 */ /* 0x000fe20000410000 */
[----:B------:R-:W-:Y:S02]  /*11cb0*/  HADD2.F32 R59, -RZ, R59.H1_H1 ;  /* 0x3000003bff3b7230 */ /* 0x000fe40000004100 */
[----:B------:R-:W-:Y:S01]  /*11cc0*/  FFMA.FTZ R122, R57, R120, R122 ;  /* 0x00000078397a7223 */ /* 0x000fe2000001007a */
[----:B------:R-:W-:Y:S01]  /*11cd0*/  FFMA.FTZ R82, R63, R114, -R82 ;  /* 0x000000723f527223 */ /* 0x000fe20000010852 */
[----:B------:R-:W-:-:S02]  /*11ce0*/  HADD2.F32 R64, -RZ, R64.H1_H1 ;  /* 0x30000040ff407230 */ /* 0x000fc40000004100 */
[----:B------:R-:W-:Y:S01]  /*11cf0*/  FMUL.FTZ R120, R71, R62 ;  /* 0x0000003e47787220 */ /* 0x000fe20000410000 */
[----:B------:R-:W-:Y:S01]  /*11d00*/  FFMA.FTZ R117, R63, R116, R117 ;  /* 0x000000743f757223 */ /* 0x000fe20000010075 */
[-C--:B------:R-:W-:Y:S01]  /*11d10*/  FMUL.FTZ R114, R71, R70.reuse ;  /* 0x0000004647727220 */ /* 0x080fe20000410000 */
[----:B------:R-:W-:Y:S02]  /*11d20*/  HADD2.F32 R66, -RZ, R66.H1_H1 ;  /* 0x30000042ff427230 */ /* 0x000fe40000004100 */
        /* <DEDUP_REMOVED lines=8> */
[C---:B------:R-:W-:Y:S01]  /*11db0*/  FMUL.FTZ R71, R66.reuse, R63 ;  /* 0x0000003f42477220 */ /* 0x040fe20000410000 */
        /* <DEDUP_REMOVED lines=16> */
.L_x_2881:
[----:B------:R-:W-:Y:S05]  /*11ec0*/  BSYNC B1 ;  /* 0x0000000000017941 */ /* 0x000fea0003800000 */
.L_x_2880:
[----:B------:R-:W-:Y:S01]  /*11ed0*/  ISETP.GE.AND P0, PT, R89, R86, PT ;  /* 0x000000565900720c */ /* 0x000fe20003f06270 */
[----:B------:R-:W-:-:S12]  /*11ee0*/  BSSY B1, `(.L_x_2884) ;  /* 0x00000da000017945 */ /* 0x000fd80003800000 */
[----:B------:R-:W-:Y:S05]  /*11ef0*/  @P0 BRA `(.L_x_2885) ;  /* 0x0000000c00600947 */ /* 0x000fea0003800000 */
[----:B------:R2:W5:Y:S01]  /*11f00*/  LDL R115, [R1+0x84] ;  /* 0x0000840001737983 */ /* 0x0005620000100800 */
[----:B0-----:R-:W0:Y:S03]  /*11f10*/  LDC R64, c[0x0][0x3f4] ;  /* 0x0000fd00ff407b82 */ /* 0x001e260000000800 */
[----:B------:R2:W5:Y:S01]  /*11f20*/  LDL R87, [R1+0x64] ;  /* 0x0000640001577983 */ /* 0x0005620000100800 */
[C---:B------:R-:W-:Y:S01]  /*11f30*/  VIADD R113, R220.reuse, 0x20 ;  /* 0x00000020dc717836 */ /* 0x040fe20000000000 */
[----:B------:R-:W-:Y:S01]  /*11f40*/  BSSY B2, `(.L_x_2886) ;  /* 0x000006c000027945 */ /* 0x000fe20003800000 */
[----:B------:R-:W-:-:S03]  /*11f50*/  VIADD R114, R220, 0x20 ;  /* 0x00000020dc727836 */ /* 0x000fc60000000000 */
[----:B------:R-:W-:Y:S01]  /*11f60*/  SHF.L.U32 R113, R113, 0x6, RZ ;  /* 0x0000000671717819 */ /* 0x000fe200000006ff */
[----:B------:R-:W-:-:S03]  /*11f70*/  IMAD.SHL.U32 R114, R114, 0x40, RZ ;  /* 0x0000004072727824 */ /* 0x000fc600078e00ff */
[----:B------:R-:W-:Y:S02]  /*11f80*/  LOP3.LUT R113, R113, 0x1c0, RZ, 0xc0, !PT ;  /* 0x000001c071717812 */ /* 0x000fe400078ec0ff */
[----:B------:R-:W-:Y:S02]  /*11f90*/  LOP3.LUT R114, R114, 0x1c0, RZ, 0xc0, !PT ;  /* 0x000001c072727812 */ /* 0x000fe400078ec0ff */
[----:B------:R-:W-:Y:S02]  /*11fa0*/  SHF.R.U32.HI R113, RZ, 0x3, R113 ;  /* 0x00000003ff717819 */ /* 0x000fe40000011671 */
[-C--:B0-----:R-:W-:Y:S02]  /*11fb0*/  ISETP.GE.AND P0, PT, R16, R64.reuse, PT ;  /* 0x000000401000720c */ /* 0x081fe40003f06270 */
[----:B------:R-:W-:-:S11]  /*11fc0*/  ISETP.GE.AND P1, PT, R213, R64, PT ;  /* 0x00000040d500720c */ /* 0x000fd60003f26270 */
[----:B--2---:R-:W-:Y:S05]  /*11fd0*/  @P0 BRA `(.L_x_2887) ;  /* 0x0000000400880947 */ /* 0x004fea0003800000 */
[----:B-1----:R-:W-:Y:S01]  /*11fe0*/  LEA.HI R56, R64, R0, RZ, 0x1d ;  /* 0x0000000040387211 */ /* 0x002fe200078fe8ff */
[----:B------:R-:W-:Y:S01]  /*11ff0*/  HADD2.F32 R78, -RZ, R112.H1_H1 ;  /* 0x30000070ff4e7230 */ /* 0x000fe20000004100 */
[----:B-----5:R-:W-:Y:S01]  /*12000*/  R2UR UR4, R115 ;  /* 0x00000000730472ca */ /* 0x020fe200000e0000 */
[----:B------:R-:W-:Y:S01]  /*12010*/  HADD2.F32 R76, -RZ, R110.H1_H1 ;  /* 0x3000006eff4c7230 */ /* 0x000fe20000004100 */
[----:B------:R-:W-:Y:S01]  /*12020*/  SHF.R.S32.HI R59, RZ, 0x1f, R56 ;  /* 0x0000001fff3b7819 */ /* 0x000fe20000011438 */
[----:B------:R-:W-:Y:S01]  /*12030*/  IMAD.SHL.U32 R57, R56, 0x8, RZ ;  /* 0x0000000838397824 */ /* 0x000fe200078e00ff */
[C---:B------:R-:W-:Y:S01]  /*12040*/  LOP3.LUT R58, R114.reuse, 0x38, R16, 0xf8, !PT ;  /* 0x00000038723a7812 */ /* 0x040fe200078ef810 */
[----:B------:R-:W-:Y:S01]  /*12050*/  HADD2.F32 R112, -RZ, R112.H0_H0 ;  /* 0x20000070ff707230 */ /* 0x000fe20000004100 */
[----:B------:R-:W-:Y:S01]  /*12060*/  LEA.HI R59, R59, R56, RZ, 0x3 ;  /* 0x000000383b3b7211 */ /* 0x000fe200078f18ff */
[----:B------:R-:W-:Y:S01]  /*12070*/  HADD2.F32 R110, -RZ, R110.H0_H0 ;  /* 0x2000006eff6e7230 */ /* 0x000fe20000004100 */
[----:B------:R-:W-:-:S02]  /*12080*/  LOP3.LUT R56, R114, 0x38, R57, 0xf8, !PT ;  /* 0x0000003872387812 */ /* 0x000fc400078ef839 */
[----:B------:R-:W-:Y:S02]  /*12090*/  SHF.L.U32 R59, R59, 0xa, RZ ;  /* 0x0000000a3b3b7819 */ /* 0x000fe400000006ff */
[----:B------:R-:W-:Y:S02]  /*120a0*/  LOP3.LUT R60, R56, R113, RZ, 0x3c, !PT ;  /* 0x00000071383c7212 */ /* 0x000fe400078e3cff */
[----:B------:R-:W-:Y:S02]  /*120b0*/  LOP3.LUT R61, R59, 0x7fffe000, RZ, 0xc0, !PT ;  /* 0x7fffe0003b3d7812 */ /* 0x000fe400078ec0ff */
[----:B------:R-:W-:Y:S02]  /*120c0*/  LOP3.LUT R58, R87, R58, R113, 0xf6, !PT ;  /* 0x0000003a573a7212 */ /* 0x000fe400078ef671 */
[----:B------:R-:W-:Y:S02]  /*120d0*/  IADD3 R61, R60, R61, R87 ;  /* 0x0000003d3c3d7210 */ /* 0x000fe40007ffe057 */
[----:B------:R-:W-:-:S02]  /*120e0*/  LEA R65, R58, UR4, 0x1 ;  /* 0x000000043a417c11 */ /* 0x000fc4000f8e08ff */
[----:B------:R-:W-:Y:S01]  /*120f0*/  SHF.R.U32.HI R71, RZ, 0x10, R41 ;  /* 0x00000010ff477819 */ /* 0x000fe20000011629 */
[----:B------:R-:W-:Y:S01]  /*12100*/  IMAD R66, R61, 0x2, R22 ;  /* 0x000000023d427824 */ /* 0x000fe200078e0216 */
[--C-:B------:R-:W-:Y:S01]  /*12110*/  SHF.R.U64 R48, R48, 0x10, R49.reuse ;  /* 0x0000001030307819 */ /* 0x100fe20000001231 */
[----:B------:R-:W0:Y:S01]  /*12120*/  LDS.128 R56, [R65] ;  /* 0x0000000041387984 */ /* 0x000e220000000c00 */
[----:B------:R-:W-:Y:S01]  /*12130*/  SHF.R.U32.HI R77, RZ, 0x10, R49 ;  /* 0x00000010ff4d7819 */ /* 0x000fe20000011631 */
[----:B------:R-:W-:Y:S01]  /*12140*/  HADD2.F32 R71, -RZ, R71.H0_H0 ;  /* 0x20000047ff477230 */ /* 0x000fe20000004100 */
[----:B------:R-:W-:Y:S01]  /*12150*/  SHF.R.U64 R49, R40, 0x10, R41 ;  /* 0x0000001028317819 */ /* 0x000fe20000001229 */
[----:B------:R-:W1:Y:S01]  /*12160*/  LDS.128 R60, [R66+0x14400] ;  /* 0x01440000423c7984 */ /* 0x000e620000000c00 */
[--C-:B------:R-:W-:Y:S02]  /*12170*/  SHF.R.U64 R41, R42, 0x10, R43.reuse ;  /* 0x000000102a297819 */ /* 0x100fe4000000122b */
[----:B------:R-:W-:Y:S01]  /*12180*/  SHF.R.U32.HI R81, RZ, 0x10, R43 ;  /* 0x00000010ff517819 */ /* 0x000fe2000001162b */
[----:B------:R-:W-:Y:S01]  /*12190*/  HADD2.F32 R49, -RZ, R49.H0_H0 ;  /* 0x20000031ff317230 */ /* 0x000fe20000004100 */
[----:B------:R-:W-:-:S02]  /*121a0*/  SHF.R.U32.HI R83, RZ, 0x10, R51 ;  /* 0x00000010ff537819 */ /* 0x000fc40000011633 */
[----:B------:R-:W-:Y:S01]  /*121b0*/  SHF.R.U64 R40, R50, 0x10, R51 ;  /* 0x0000001032287819 */ /* 0x000fe20000001233 */
[--C-:B0-----:R-:W-:Y:S02]  /*121c0*/  HADD2.F32 R43, -RZ, R57.reuse.H0_H0 ;  /* 0x20000039ff2b7230 */ /* 0x101fe40000004100 */
[----:B------:R-:W-:Y:S02]  /*121d0*/  HADD2.F32 R57, -RZ, R57.H1_H1 ;  /* 0x30000039ff397230 */ /* 0x000fe40000004100 */
[--C-:B-1----:R-:W-:Y:S02]  /*121e0*/  HADD2.F32 R67, -RZ, R61.reuse.H0_H0 ;  /* 0x2000003dff437230 */ /* 0x102fe40000004100 */
[----:B------:R-:W-:Y:S02]  /*121f0*/  HADD2.F32 R68, -RZ, R61.H1_H1 ;  /* 0x3000003dff447230 */ /* 0x000fe40000004100 */
[----:B------:R-:W-:Y:S02]  /*12200*/  HADD2.F32 R61, -RZ, R60.H0_H0 ;  /* 0x2000003cff3d7230 */ /* 0x000fe40000004100 */
[C---:B------:R-:W-:Y:S01]  /*12210*/  FMUL.FTZ R80, R67.reuse, R78 ;  /* 0x0000004e43507220 */ /* 0x040fe20000410000 */
[----:B------:R-:W-:Y:S01]  /*12220*/  FMUL.FTZ R82, R67, R76 ;  /* 0x0000004c43527220 */ /* 0x000fe20000410000 */
[----:B------:R-:W-:-:S02]  /*12230*/  HADD2.F32 R67, -RZ, R77.H0_H0 ;  /* 0x2000004dff437230 */ /* 0x000fc40000004100 */
[C---:B------:R-:W-:Y:S01]  /*12240*/  FFMA.FTZ R80, R43.reuse, R76, -R80 ;  /* 0x0000004c2b507223 */ /* 0x040fe20000010850 */
[----:B------:R-:W-:Y:S02]  /*12250*/  HADD2.F32 R42, -RZ, R56.H0_H0 ;  /* 0x20000038ff2a7230 */ /* 0x000fe40000004100 */
[C---:B------:R-:W-:Y:S01]  /*12260*/  FMUL.FTZ R76, R68.reuse, R71 ;  /* 0x00000047444c7220 */ /* 0x040fe20000410000 */
[----:B------:R-:W-:Y:S01]  /*12270*/  FFMA.FTZ R82, R43, R78, R82 ;  /* 0x0000004e2b527223 */ /* 0x000fe20000010052 */
[----:B------:R-:W-:Y:S01]  /*12280*/  FMUL.FTZ R43, R61, R112 ;  /* 0x000000703d2b7220 */ /* 0x000fe20000410000 */
[-C--:B------:R-:W-:Y:S01]  /*12290*/  FMUL.FTZ R68, R68, R67.reuse ;  /* 0x0000004344447220 */ /* 0x080fe20000410000 */
[----:B------:R-:W-:Y:S01]  /*122a0*/  FFMA.FTZ R77, R57, R67, -R76 ;  /* 0x00000043394d7223 */ /* 0x000fe2000001084c */
[-C--:B------:R-:W-:Y:S01]  /*122b0*/  FMUL.FTZ R61, R61, R110.reuse ;  /* 0x0000006e3d3d7220 */ /* 0x080fe20000410000 */
[----:B------:R-:W-:Y:S02]  /*122c0*/  HADD2.F32 R67, -RZ, R111.H0_H0 ;  /* 0x2000006fff437230 */ /* 0x000fe40000004100 */
[----:B------:R-:W-:Y:S01]  /*122d0*/  FFMA.FTZ R110, R42, R110, -R43 ;  /* 0x0000006e2a6e7223 */ /* 0x000fe2000001082b */
[----:B------:R-:W-:-:S02]  /*122e0*/  HADD2.F32 R70, -RZ, R63.H0_H0 ;  /* 0x2000003fff467230 */ /* 0x000fc40000004100 */
[----:B------:R-:W-:Y:S01]  /*122f0*/  FFMA.FTZ R71, R57, R71, R68 ;  /* 0x0000004739477223 */ /* 0x000fe20000010044 */
[----:B------:R-:W-:Y:S02]  /*12300*/  HADD2.F32 R43, -RZ, R109.H0_H0 ;  /* 0x2000006dff2b7230 */ /* 0x000fe40000004100 */
[----:B------:R-:W-:Y:S01]  /*12310*/  FFMA.FTZ R61, R42, R112, R61 ;  /* 0x000000702a3d7223 */ /* 0x000fe2000001003d */
[----:B------:R-:W-:Y:S02]  /*12320*/  HADD2.F32 R111, -RZ, R111.H1_H1 ;  /* 0x3000006fff6f7230 */ /* 0x000fe40000004100 */
[----:B------:R-:W-:Y:S02]  /*12330*/  HADD2.F32 R109, -RZ, R109.H1_H1 ;  /* 0x3000006dff6d7230 */ /* 0x000fe40000004100 */
[----:B------:R-:W-:Y:S02]  /*12340*/  HADD2.F32 R69, -RZ, R62.H0_H0 ;  /* 0x2000003eff457230 */ /* 0x000fe40000004100 */
[----:B------:R-:W-:Y:S01]  /*12350*/  FMUL.FTZ R76, R70, R111 ;  /* 0x0000006f464c7220 */ /* 0x000fe20000410000 */
[----:B------:R-:W-:-:S02]  /*12360*/  HADD2.F32 R51, -RZ, R59.H0_H0 ;  /* 0x2000003bff337230 */ /* 0x000fc40000004100 */
[----:B------:R-:W-:Y:S01]  /*12370*/  FMUL.FTZ R70, R70, R109 ;  /* 0x0000006d46467220 */ /* 0x000fe20000410000 */
[----:B------:R-:W-:Y:S02]  /*12380*/  HADD2.F32 R50, -RZ, R58.H0_H0 ;  /* 0x2000003aff327230 */ /* 0x000fe40000004100 */
[C---:B------:R-:W-:Y:S01]  /*12390*/  FMUL.FTZ R57, R69.reuse, R67 ;  /* 0x0000004345397220 */ /* 0x040fe20000410000 */
[----:B------:R-:W-:Y:S02]  /*123a0*/  HADD2.F32 R63, -RZ, R63.H1_H1 ;  /* 0x3000003fff3f7230 */ /* 0x000fe40000004100 */
[----:B------:R-:W-:Y:S01]  /*123b0*/  FMUL.FTZ R79, R69, R43 ;  /* 0x0000002b454f7220 */ /* 0x000fe20000410000 */
[----:B------:R-:W-:Y:S02]  /*123c0*/  HADD2.F32 R68, -RZ, R81.H0_H0 ;  /* 0x20000051ff447230 */ /* 0x000fe40000004100 */
[----:B------:R-:W-:Y:S01]  /*123d0*/  FFMA.FTZ R76, R51, R109, -R76 ;  /* 0x0000006d334c7223 */ /* 0x000fe2000001084c */
[----:B------:R-:W-:-:S02]  /*123e0*/  HADD2.F32 R42, -RZ, R83.H0_H0 ;  /* 0x20000053ff2a7230 */ /* 0x000fc40000004100 */
[----:B------:R-:W-:Y:S01]  /*123f0*/  FFMA.FTZ R70, R51, R111, R70 ;  /* 0x0000006f33467223 */ /* 0x000fe20000010046 */
[----:B------:R-:W-:Y:S02]  /*12400*/  HADD2.F32 R59, -RZ, R59.H1_H1 ;  /* 0x3000003bff3b7230 */ /* 0x000fe40000004100 */
[----:B------:R-:W-:Y:S01]  /*12410*/  FFMA.FTZ R69, R50, R43, -R57 ;  /* 0x0000002b32457223 */ /* 0x000fe20000010839 */
[----:B------:R-:W-:Y:S02]  /*12420*/  HADD2.F32 R60, -RZ, R60.H1_H1 ;  /* 0x3000003cff3c7230 */ /* 0x000fe40000004100 */
[C---:B------:R-:W-:Y:S01]  /*12430*/  FMUL.FTZ R78, R63.reuse, R68 ;  /* 0x000000443f4e7220 */ /* 0x040fe20000410000 */
[----:B------:R-:W-:Y:S02]  /*12440*/  HADD2.F32 R62, -RZ, R62.H1_H1 ;  /* 0x3000003eff3e7230 */ /* 0x000fe40000004100 */
        /* <DEDUP_REMOVED lines=27> */
.L_x_2887:
[----:B------:R-:W-:Y:S05]  /*12600*/  BSYNC B2 ;  /* 0x0000000000027941 */ /* 0x000fea0003800000 */
.L_x_2886:
[----:B------:R-:W-:Y:S05]  /*12610*/  @P1 BRA `(.L_x_2885) ;  /* 0x0000000400981947 */ /* 0x000fea0003800000 */
[----:B0-----:R-:W-:Y:S01]  /*12620*/  LEA.HI R40, R20, R213, RZ, 0x6 ;  /* 0x000000d514287211 */ /* 0x001fe200078f30ff */
[----:B-1----:R-:W-:Y:S01]  /*12630*/  HADD2.F32 R59, -RZ, R105.H0_H0 ;  /* 0x20000069ff3b7230 */ /* 0x002fe20000004100 */
[----:B------:R-:W-:Y:S01]  /*12640*/  LEA.HI R64, R64, R85, RZ, 0x1d ;  /* 0x0000005540407211 */ /* 0x000fe200078fe8ff */
[--C-:B------:R-:W-:Y:S01]  /*12650*/  HADD2.F32 R61, -RZ, R108.reuse.H1_H1 ;  /* 0x3000006cff3d7230 */ /* 0x100fe20000004100 */
[----:B------:R-:W-:Y:S01]  /*12660*/  LOP3.LUT R42, R114, 0x38, R21, 0xf8, !PT ;  /* 0x00000038722a7812 */ /* 0x000fe200078ef815 */
[----:B------:R-:W-:Y:S01]  /*12670*/  IMAD.SHL.U32 R40, R40, 0x80, RZ ;  /* 0x0000008028287824 */ /* 0x000fe200078e00ff */
[----:B------:R-:W-:Y:S01]  /*12680*/  SHF.R.S32.HI R41, RZ, 0x1f, R64 ;  /* 0x0000001fff297819 */ /* 0x000fe20000011440 */
[----:B------:R-:W-:Y:S01]  /*12690*/  HADD2.F32 R108, -RZ, R108.H0_H0 ;  /* 0x2000006cff6c7230 */ /* 0x000fe20000004100 */
[----:B------:R-:W-:Y:S02]  /*126a0*/  LOP3.LUT R43, R42, R113, RZ, 0x3c, !PT ;  /* 0x000000712a2b7212 */ /* 0x000fe400078e3cff */
[----:B------:R-:W-:Y:S01]  /*126b0*/  LOP3.LUT R42, R40, 0xffffe000, RZ, 0xc0, !PT ;  /* 0xffffe000282a7812 */ /* 0x000fe200078ec0ff */
[----:B------:R-:W-:Y:S01]  /*126c0*/  IMAD.SHL.U32 R40, R64, 0x8, RZ ;  /* 0x0000000840287824 */ /* 0x000fe200078e00ff */
[----:B------:R-:W-:-:S02]  /*126d0*/  LEA.HI R41, R41, R64, RZ, 0x3 ;  /* 0x0000004029297211 */ /* 0x000fc400078f18ff */
[----:B-----5:R-:W-:Y:S02]  /*126e0*/  R2UR UR4, R115 ;  /* 0x00000000730472ca */ /* 0x020fe400000e0000 */
[----:B------:R-:W-:Y:S02]  /*126f0*/  LOP3.LUT R40, R114, 0x38, R40, 0xf8, !PT ;  /* 0x0000003872287812 */ /* 0x000fe400078ef828 */
[----:B------:R-:W-:Y:S02]  /*12700*/  SHF.L.U32 R41, R41, 0xa, RZ ;  /* 0x0000000a29297819 */ /* 0x000fe400000006ff */
[----:B------:R-:W-:Y:S02]  /*12710*/  LOP3.LUT R48, R40, R113, RZ, 0x3c, !PT ;  /* 0x0000007128307212 */ /* 0x000fe400078e3cff */
[----:B------:R-:W-:Y:S02]  /*12720*/  LOP3.LUT R57, R41, 0x7fffe000, RZ, 0xc0, !PT ;  /* 0x7fffe00029397812 */ /* 0x000fe400078ec0ff */
[----:B------:R-:W-:-:S02]  /*12730*/  IADD3 R42, R43, R42, R87 ;  /* 0x0000002a2b2a7210 */ /* 0x000fc40007ffe057 */
[----:B------:R-:W-:Y:S02]  /*12740*/  IADD3 R57, R48, R57, R87 ;  /* 0x0000003930397210 */ /* 0x000fe40007ffe057 */
[----:B------:R-:W-:Y:S02]  /*12750*/  LEA R56, R42, UR4, 0x1 ;  /* 0x000000042a387c11 */ /* 0x000fe4000f8e08ff */
        /* <DEDUP_REMOVED lines=8> */
[----:B------:R-:W-:-:S02]  /*127e0*/  SHF.R.U64 R70, R54, 0x10, R55 ;  /* 0x0000001036467819 */ /* 0x000fc40000001237 */
[----:B------:R-:W-:Y:S02]  /*127f0*/  SHF.R.U32.HI R66, RZ, 0x10, R55 ;  /* 0x00000010ff427819 */ /* 0x000fe40000011637 */
[--C-:B------:R-:W-:Y:S02]  /*12800*/  SHF.R.U32.HI R64, RZ, 0x10, R47.reuse ;  /* 0x00000010ff407819 */ /* 0x100fe4000001162f */
[----:B------:R-:W-:Y:S01]  /*12810*/  SHF.R.U64 R67, R46, 0x10, R47 ;  /* 0x000000102e437819 */ /* 0x000fe2000000122f */
[--C-:B0-----:R-:W-:Y:S02]  /*12820*/  HADD2.F32 R44, -RZ, R41.reuse.H0_H0 ;  /* 0x20000029ff2c7230 */ /* 0x101fe40000004100 */
[----:B------:R-:W-:Y:S02]  /*12830*/  HADD2.F32 R45, -RZ, R41.H1_H1 ;  /* 0x30000029ff2d7230 */ /* 0x000fe40000004100 */
[--C-:B-1----:R-:W-:Y:S02]  /*12840*/  HADD2.F32 R52, -RZ, R49.reuse.H0_H0 ;  /* 0x20000031ff347230 */ /* 0x102fe40000004100 */
[----:B------:R-:W-:-:S02]  /*12850*/  HADD2.F32 R53, -RZ, R49.H1_H1 ;  /* 0x30000031ff357230 */ /* 0x000fc40000004100 */
[----:B------:R-:W-:Y:S02]  /*12860*/  HADD2.F32 R49, -RZ, R48.H0_H0 ;  /* 0x20000030ff317230 */ /* 0x000fe40000004100 */
[C---:B------:R-:W-:Y:S01]  /*12870*/  FMUL.FTZ R63, R52.reuse, R61 ;  /* 0x0000003d343f7220 */ /* 0x040fe20000410000 */
[-C--:B------:R-:W-:Y:S01]  /*12880*/  FMUL.FTZ R65, R52, R59.reuse ;  /* 0x0000003b34417220 */ /* 0x080fe20000410000 */
[----:B------:R-:W-:Y:S02]  /*12890*/  HADD2.F32 R52, -RZ, R60.H0_H0 ;  /* 0x2000003cff347230 */ /* 0x000fe40000004100 */
[C---:B------:R-:W-:Y:S01]  /*128a0*/  FMUL.FTZ R60, R53.reuse, R58 ;  /* 0x0000003a353c7220 */ /* 0x040fe20000410000 */
[C---:B------:R-:W-:Y:S01]  /*128b0*/  FFMA.FTZ R63, R44.reuse, R59, -R63 ;  /* 0x0000003b2c3f7223 */ /* 0x040fe2000001083f */
[----:B------:R-:W-:Y:S01]  /*128c0*/  FFMA.FTZ R65, R44, R61, R65 ;  /* 0x0000003d2c417223 */ /* 0x000fe20000010041 */
[----:B------:R-:W-:Y:S02]  /*128d0*/  HADD2.F32 R44, -RZ, R105.H1_H1 ;  /* 0x30000069ff2c7230 */ /* 0x000fe40000004100 */
[----:B------:R-:W-:Y:S01]  /*128e0*/  FMUL.FTZ R62, R53, R52 ;  /* 0x00000034353e7220 */ /* 0x000fe20000410000 */
[----:B------:R-:W-:-:S02]  /*128f0*/  HADD2.F32 R41, -RZ, R40.H0_H0 ;  /* 0x20000028ff297230 */ /* 0x000fc40000004100 */
[----:B------:R-:W-:Y:S01]  /*12900*/  FFMA.FTZ R60, R45, R52, -R60 ;  /* 0x000000342d3c7223 */ /* 0x000fe2000001083c */
[----:B------:R-:W-:Y:S01]  /*12910*/  FMUL.FTZ R52, R49, R108 ;  /* 0x0000006c31347220 */ /* 0x000fe20000410000 */
[----:B------:R-:W-:Y:S01]  /*12920*/  FFMA.FTZ R62, R45, R58, R62 ;  /* 0x0000003a2d3e7223 */ /* 0x000fe2000001003e */
[----:B------:R-:W-:Y:S02]  /*12930*/  HADD2.F32 R54, -RZ, R50.H0_H0 ;  /* 0x20000032ff367230 */ /* 0x000fe40000004100 */
[-C--:B------:R-:W-:Y:S01]  /*12940*/  FMUL.FTZ R49, R49, R44.reuse ;  /* 0x0000002c31317220 */ /* 0x080fe20000410000 */
[----:B------:R-:W-:Y:S02]  /*12950*/  HADD2.F32 R53, -RZ, R107.H0_H0 ;  /* 0x2000006bff357230 */ /* 0x000fe40000004100 */
[C---:B------:R-:W-:Y:S01]  /*12960*/  FFMA.FTZ R58, R41.reuse, R44, -R52 ;  /* 0x0000002c293a7223 */ /* 0x040fe20000010834 */
[----:B------:R-:W-:Y:S02]  /*12970*/  HADD2.F32 R45, -RZ, R106.H1_H1 ;  /* 0x3000006aff2d7230 */ /* 0x000fe40000004100 */
[----:B------:R-:W-:Y:S01]  /*12980*/  FFMA.FTZ R108, R41, R108, R49 ;  /* 0x0000006c296c7223 */ /* 0x000fe20000010031 */
[----:B------:R-:W-:-:S02]  /*12990*/  HADD2.F32 R55, -RZ, R51.H0_H0 ;  /* 0x20000033ff377230 */ /* 0x000fc40000004100 */
[C---:B------:R-:W-:Y:S01]  /*129a0*/  FMUL.FTZ R41, R54.reuse, R53 ;  /* 0x0000003536297220 */ /* 0x040fe20000410000 */
[----:B------:R-:W-:Y:S02]  /*129b0*/  HADD2.F32 R52, -RZ, R107.H1_H1 ;  /* 0x3000006bff347230 */ /* 0x000fe40000004100 */
[----:B------:R-:W-:Y:S01]  /*129c0*/  FMUL.FTZ R49, R54, R45 ;  /* 0x0000002d36317220 */ /* 0x000fe20000410000 */
[----:B------:R-:W-:Y:S02]  /*129d0*/  HADD2.F32 R106, -RZ, R106.H0_H0 ;  /* 0x2000006aff6a7230 */ /* 0x000fe40000004100 */
[----:B------:R-:W-:Y:S02]  /*129e0*/  HADD2.F32 R54, -RZ, R64.H0_H0 ;  /* 0x20000040ff367230 */ /* 0x000fe40000004100 */
[C---:B------:R-:W-:Y:S01]  /*129f0*/  FMUL.FTZ R64, R55.reuse, R52 ;  /* 0x0000003437407220 */ /* 0x040fe20000410000 */
[----:B------:R-:W-:Y:S02]  /*12a00*/  HADD2.F32 R47, -RZ, R43.H0_H0 ;  /* 0x2000002bff2f7230 */ /* 0x000fe40000004100 */
[----:B------:R-:W-:Y:S01]  /*12a10*/  FMUL.FTZ R55, R55, R106 ;  /* 0x0000006a37377220 */ /* 0x000fe20000410000 */
[----:B------:R-:W-:-:S02]  /*12a20*/  HADD2.F32 R46, -RZ, R42.H0_H0 ;  /* 0x2000002aff2e7230 */ /* 0x000fc40000004100 */
[----:B------:R-:W-:Y:S02]  /*12a30*/  HADD2.F32 R51, -RZ, R51.H1_H1 ;  /* 0x30000033ff337230 */ /* 0x000fe40000004100 */
[C---:B------:R-:W-:Y:S01]  /*12a40*/  FFMA.FTZ R64, R47.reuse, R106, -R64 ;  /* 0x0000006a2f407223 */ /* 0x040fe20000010840 */
[----:B------:R-:W-:Y:S02]  /*12a50*/  HADD2.F32 R44, -RZ, R66.H0_H0 ;  /* 0x20000042ff2c7230 */ /* 0x000fe40000004100 */
[----:B------:R-:W-:Y:S01]  /*12a60*/  FFMA.FTZ R52, R47, R52, R55 ;  /* 0x000000342f347223 */ /* 0x000fe20000010037 */
[----:B------:R-:W-:Y:S02]  /*12a70*/  HADD2.F32 R43, -RZ, R43.H1_H1 ;  /* 0x3000002bff2b7230 */ /* 0x000fe40000004100 */
[----:B------:R-:W-:Y:S01]  /*12a80*/  FFMA.FTZ R59, R46, R45, -R41 ;  /* 0x0000002d2e3b7223 */ /* 0x000fe20000010829 */
[----:B------:R-:W-:Y:S02]  /*12a90*/  HADD2.F32 R48, -RZ, R48.H1_H1 ;  /* 0x30000030ff307230 */ /* 0x000fe40000004100 */
[C---:B------:R-:W-:Y:S01]  /*12aa0*/  FMUL.FTZ R66, R51.reuse, R54 ;  /* 0x0000003633427220 */ /* 0x040fe20000410000 */
[----:B------:R-:W-:Y:S01]  /*12ab0*/  FMUL.FTZ R68, R51, R44 ;  /* 0x0000002c33447220 */ /* 0x000fe20000410000 */
[----:B------:R-:W-:-:S02]  /*12ac0*/  HADD2.F32 R47, -RZ, R69.H0_H0 ;  /* 0x20000045ff2f7230 */ /* 0x000fc40000004100 */
[----:B------:R-:W-:Y:S01]  /*12ad0*/  FFMA.FTZ R46, R46, R53, R49 ;  /* 0x000000352e2e7223 */ /* 0x000fe20000010031 */
[----:B------:R-:W-:Y:S02]  /*12ae0*/  HADD2.F32 R41, -RZ, R71.H0_H0 ;  /* 0x20000047ff297230 */ /* 0x000fe40000004100 */
[C---:B------:R-:W-:Y:S01]  /*12af0*/  FFMA.FTZ R61, R43.reuse, R44, -R66 ;  /* 0x0000002c2b3d7223 */ /* 0x040fe20000010842 */
[----:B------:R-:W-:Y:S02]  /*12b00*/  HADD2.F32 R50, -RZ, R50.H1_H1 ;  /* 0x30000032ff327230 */ /* 0x000fe40000004100 */
        /* <DEDUP_REMOVED lines=23> */
.L_x_2885:
[----:B------:R-:W-:Y:S05]  /*12c80*/  BSYNC B1 ;  /* 0x0000000000017941 */ /* 0x000fea0003800000 */
.L_x_2884:
[----:B0-2---:R-:W-:Y:S01]  /*12c90*/  VIADD R40, R220, 0x40 ;  /* 0x00000040dc287836 */ /* 0x005fe20000000000 */
[----:B------:R-:W-:Y:S04]  /*12ca0*/  BSSY B1, `(.L_x_2888) ;  /* 0x00000d7000017945 */ /* 0x000fe80003800000 */
[----:B------:R-:W-:-:S13]  /*12cb0*/  ISETP.GE.AND P0, PT, R40, R86, PT ;  /* 0x000000562800720c */ /* 0x000fda0003f06270 */
[----:B------:R-:W-:Y:S05]  /*12cc0*/  @P0 BRA `(.L_x_2889) ;  /* 0x0000000c00500947 */ /* 0x000fea0003800000 */
[----:B------:R0:W5:Y:S01]  /*12cd0*/  LDL R69, [R1+0x84] ;  /* 0x0000840001457983 */ /* 0x0001620000100800 */
[----:B------:R-:W2:Y:S03]  /*12ce0*/  LDC R49, c[0x0][0x3f4] ;  /* 0x0000fd00ff317b82 */ /* 0x000ea60000000800 */
[----:B------:R0:W5:Y:S01]  /*12cf0*/  LDL R68, [R1+0x60] ;  /* 0x0000600001447983 */ /* 0x0001620000100800 */
[----:B------:R-:W-:Y:S01]  /*12d00*/  IMAD.SHL.U32 R50, R40, 0x40, RZ ;  /* 0x0000004028327824 */ /* 0x000fe200078e00ff */
[----:B------:R-:W-:Y:S04]  /*12d10*/  BSSY B2, `(.L_x_2890) ;  /* 0x0000068000027945 */ /* 0x000fe80003800000 */
[----:B------:R-:W-:-:S04]  /*12d20*/  LOP3.LUT R50, R50, 0x1c0, RZ, 0xc0, !PT ;  /* 0x000001c032327812 */ /* 0x000fc800078ec0ff */
[----:B------:R-:W-:Y:S02]  /*12d30*/  SHF.R.U32.HI R48, RZ, 0x3, R50 ;  /* 0x00000003ff307819 */ /* 0x000fe40000011632 */
[-C--:B--2---:R-:W-:Y:S02]  /*12d40*/  ISETP.GE.AND P0, PT, R16, R49.reuse, PT ;  /* 0x000000311000720c */ /* 0x084fe40003f06270 */
[----:B------:R-:W-:-:S11]  /*12d50*/  ISETP.GE.AND P1, PT, R213, R49, PT ;  /* 0x00000031d500720c */ /* 0x000fd60003f26270 */
[----:B0-----:R-:W-:Y:S05]  /*12d60*/  @P0 BRA `(.L_x_2891) ;  /* 0x0000000400880947 */ /* 0x001fea0003800000 */
[----:B------:R-:W-:Y:S01]  /*12d70*/  LEA.HI R40, R49, R0, RZ, 0x1d ;  /* 0x0000000031287211 */ /* 0x000fe200078fe8ff */
[----:B-1----:R-:W-:Y:S01]  /*12d80*/  HADD2.F32 R56, -RZ, R102.H1_H1 ;  /* 0x30000066ff387230 */ /* 0x002fe20000004100 */
[----:B-----5:R-:W-:Y:S01]  /*12d90*/  R2UR UR4, R69 ;  /* 0x00000000450472ca */ /* 0x020fe200000e0000 */
[--C-:B------:R-:W-:Y:S01]  /*12da0*/  HADD2.F32 R54, -RZ, R103.reuse.H1_H1 ;  /* 0x30000067ff367230 */ /* 0x100fe20000004100 */
[----:B------:R-:W-:Y:S01]  /*12db0*/  SHF.R.S32.HI R43, RZ, 0x1f, R40 ;  /* 0x0000001fff2b7819 */ /* 0x000fe20000011428 */
[----:B------:R-:W-:Y:S01]  /*12dc0*/  HADD2.F32 R103, -RZ, R103.H0_H0 ;  /* 0x20000067ff677230 */ /* 0x000fe20000004100 */
[----:B------:R-:W-:Y:S02]  /*12dd0*/  LOP3.LUT R45, R50, 0x38, R16, 0xf8, !PT ;  /* 0x00000038322d7812 */ /* 0x000fe400078ef810 */
[----:B------:R-:W-:Y:S02]  /*12de0*/  LEA.HI R43, R43, R40, RZ, 0x3 ;  /* 0x000000282b2b7211 */ /* 0x000fe400078f18ff */
[----:B------:R-:W-:-:S02]  /*12df0*/  SHF.L.U32 R41, R40, 0x3, RZ ;  /* 0x0000000328297819 */ /* 0x000fc400000006ff */
[----:B------:R-:W-:Y:S01]  /*12e00*/  LOP3.LUT R45, R68, R45, R48, 0xf6, !PT ;  /* 0x0000002d442d7212 */ /* 0x000fe200078ef630 */
[----:B------:R-:W-:Y:S01]  /*12e10*/  IMAD.SHL.U32 R43, R43, 0x400, RZ ;  /* 0x000004002b2b7824 */ /* 0x000fe200078e00ff */
[----:B------:R-:W-:Y:S02]  /*12e20*/  LOP3.LUT R41, R50, 0x38, R41, 0xf8, !PT ;  /* 0x0000003832297812 */ /* 0x000fe400078ef829 */
[----:B------:R-:W-:Y:S02]  /*12e30*/  LEA R51, R45, UR4, 0x1 ;  /* 0x000000042d337c11 */ /* 0x000fe4000f8e08ff */
[----:B------:R-:W-:Y:S02]  /*12e40*/  LOP3.LUT R44, R41, R48, RZ, 0x3c, !PT ;  /* 0x00000030292c7212 */ /* 0x000fe400078e3cff */
[----:B------:R-:W-:Y:S02]  /*12e50*/  LOP3.LUT R45, R43, 0x7fffe000, RZ, 0xc0, !PT ;  /* 0x7fffe0002b2d7812 */ /* 0x000fe400078ec0ff */
[----:B------:R-:W0:Y:S01]  /*12e60*/  LDS.128 R40, [R51] ;  /* 0x0000000033287984 */ /* 0x000e220000000c00 */
[----:B------:R-:W-:-:S02]  /*12e70*/  SHF.R.U64 R63, R32, 0x10, R33 ;  /* 0x00000010203f7819 */ /* 0x000fc40000001221 */
[----:B------:R-:W-:Y:S02]  /*12e80*/  IADD3 R45, R44, R45, R68 ;  /* 0x0000002d2c2d7210 */ /* 0x000fe40007ffe044 */
[----:B------:R-:W-:Y:S02]  /*12e90*/  SHF.R.U32.HI R58, RZ, 0x10, R33 ;  /* 0x00000010ff3a7819 */ /* 0x000fe40000011621 */
[--C-:B------:R-:W-:Y:S01]  /*12ea0*/  SHF.R.U64 R67, R28, 0x10, R29.reuse ;  /* 0x000000101c437819 */ /* 0x100fe2000000121d */
[----:B------:R-:W-:Y:S01]  /*12eb0*/  IMAD R52, R45, 0x2, R22 ;  /* 0x000000022d347824 */ /* 0x000fe200078e0216 */
[----:B------:R-:W-:Y:S01]  /*12ec0*/  SHF.R.U32.HI R53, RZ, 0x10, R29 ;  /* 0x00000010ff357819 */ /* 0x000fe2000001161d */
[----:B------:R-:W-:Y:S01]  /*12ed0*/  HADD2.F32 R58, -RZ, R58.H0_H0 ;  /* 0x2000003aff3a7230 */ /* 0x000fe20000004100 */
[--C-:B------:R-:W-:Y:S02]  /*12ee0*/  SHF.R.U64 R61, R34, 0x10, R35.reuse ;  /* 0x00000010223d7819 */ /* 0x100fe40000001223 */
[----:B------:R-:W1:Y:S01]  /*12ef0*/  LDS.128 R44, [R52+0x14400] ;  /* 0x01440000342c7984 */ /* 0x000e620000000c00 */
[----:B------:R-:W-:-:S02]  /*12f00*/  SHF.R.U32.HI R59, RZ, 0x10, R35 ;  /* 0x00000010ff3b7819 */ /* 0x000fc40000011623 */
[--C-:B------:R-:W-:Y:S02]  /*12f10*/  SHF.R.U32.HI R65, RZ, 0x10, R31.reuse ;  /* 0x00000010ff417819 */ /* 0x100fe4000001161f */
[----:B------:R-:W-:Y:S01]  /*12f20*/  SHF.R.U64 R66, R30, 0x10, R31 ;  /* 0x000000101e427819 */ /* 0x000fe2000000121f */
[--C-:B0-----:R-:W-:Y:S02]  /*12f30*/  HADD2.F32 R29, -RZ, R41.reuse.H0_H0 ;  /* 0x20000029ff1d7230 */ /* 0x101fe40000004100 */
[----:B------:R-:W-:Y:S02]  /*12f40*/  HADD2.F32 R41, -RZ, R41.H1_H1 ;  /* 0x30000029ff297230 */ /* 0x000fe40000004100 */
[----:B------:R-:W-:Y:S02]  /*12f50*/  HADD2.F32 R28, -RZ, R40.H0_H0 ;  /* 0x20000028ff1c7230 */ /* 0x000fe40000004100 */
[----:B------:R-:W-:Y:S02]  /*12f60*/  HADD2.F32 R30, -RZ, R42.H0_H0 ;  /* 0x2000002aff1e7230 */ /* 0x000fe40000004100 */
[----:B------:R-:W-:-:S02]  /*12f70*/  HADD2.F32 R31, -RZ, R43.H0_H0 ;  /* 0x2000002bff1f7230 */ /* 0x000fc40000004100 */
[----:B------:R-:W-:Y:S02]  /*12f80*/  HADD2.F32 R43, -RZ, R43.H1_H1 ;  /* 0x3000002bff2b7230 */ /* 0x000fe40000004100 */
[----:B------:R-:W-:Y:S02]  /*12f90*/  HADD2.F32 R40, -RZ, R40.H1_H1 ;  /* 0x30000028ff287230 */ /* 0x000fe40000004100 */
[--C-:B-1----:R-:W-:Y:S02]  /*12fa0*/  HADD2.F32 R33, -RZ, R45.reuse.H0_H0 ;  /* 0x2000002dff217230 */ /* 0x102fe40000004100 */
[----:B------:R-:W-:Y:S02]  /*12fb0*/  HADD2.F32 R45, -RZ, R45.H1_H1 ;  /* 0x3000002dff2d7230 */ /* 0x000fe40000004100 */
[----:B------:R-:W-:Y:S02]  /*12fc0*/  HADD2.F32 R32, -RZ, R44.H0_H0 ;  /* 0x2000002cff207230 */ /* 0x000fe40000004100 */
[C---:B------:R-:W-:Y:S01]  /*12fd0*/  FMUL.FTZ R60, R33.reuse, R56 ;  /* 0x00000038213c7220 */ /* 0x040fe20000410000 */
[----:B------:R-:W-:Y:S01]  /*12fe0*/  FMUL.FTZ R62, R33, R54 ;  /* 0x00000036213e7220 */ /* 0x000fe20000410000 */
[----:B------:R-:W-:-:S02]  /*12ff0*/  HADD2.F32 R33, -RZ, R102.H0_H0 ;  /* 0x20000066ff217230 */ /* 0x000fc40000004100 */
[----:B------:R-:W-:Y:S01]  /*13000*/  FMUL.FTZ R64, R45, R58 ;  /* 0x0000003a2d407220 */ /* 0x000fe20000410000 */
[C---:B------:R-:W-:Y:S01]  /*13010*/  FFMA.FTZ R60, R29.reuse, R54, -R60 ;  /* 0x000000361d3c7223 */ /* 0x040fe2000001083c */
[----:B------:R-:W-:Y:S02]  /*13020*/  HADD2.F32 R54, -RZ, R53.H0_H0 ;  /* 0x20000035ff367230 */ /* 0x000fe40000004100 */
[----:B------:R-:W-:Y:S01]  /*13030*/  FFMA.FTZ R62, R29, R56, R62 ;  /* 0x000000381d3e7223 */ /* 0x000fe2000001003e */
[C---:B------:R-:W-:Y:S01]  /*13040*/  FMUL.FTZ R29, R32.reuse, R33 ;  /* 0x00000021201d7220 */ /* 0x040fe20000410000 */
[-C--:B------:R-:W-:Y:S01]  /*13050*/  FMUL.FTZ R32, R32, R103.reuse ;  /* 0x0000006720207220 */ /* 0x080fe20000410000 */
[----:B------:R-:W-:Y:S02]  /*13060*/  HADD2.F32 R34, -RZ, R46.H0_H0 ;  /* 0x2000002eff227230 */ /* 0x000fe40000004100 */
[-C--:B------:R-:W-:Y:S01]  /*13070*/  FMUL.FTZ R56, R45, R54.reuse ;  /* 0x000000362d387220 */ /* 0x080fe20000410000 */
[----:B------:R-:W-:Y:S01]  /*13080*/  FFMA.FTZ R53, R41, R54, -R64 ;  /* 0x0000003629357223 */ /* 0x000fe20000010840 */
[----:B------:R-:W-:Y:S01]  /*13090*/  FFMA.FTZ R103, R28, R103, -R29 ;  /* 0x000000671c677223 */ /* 0x000fe2000001081d */
[----:B------:R-:W-:-:S02]  /*130a0*/  HADD2.F32 R35, -RZ, R47.H0_H0 ;  /* 0x2000002fff237230 */ /* 0x000fc40000004100 */
[----:B------:R-:W-:Y:S01]  /*130b0*/  FFMA.FTZ R55, R41, R58, R56 ;  /* 0x0000003a29377223 */ /* 0x000fe20000010038 */
[----:B------:R-:W-:Y:S01]  /*130c0*/  FFMA.FTZ R41, R28, R33, R32 ;  /* 0x000000211c297223 */ /* 0x000fe20000010020 */
[--C-:B------:R-:W-:Y:S02]  /*130d0*/  HADD2.F32 R45, -RZ, R101.reuse.H0_H0 ;  /* 0x20000065ff2d7230 */ /* 0x100fe40000004100 */
[--C-:B------:R-:W-:Y:S02]  /*130e0*/  HADD2.F32 R29, -RZ, R104.reuse.H0_H0 ;  /* 0x20000068ff1d7230 */ /* 0x100fe40000004100 */
[----:B------:R-:W-:Y:S02]  /*130f0*/  HADD2.F32 R32, -RZ, R101.H1_H1 ;  /* 0x30000065ff207230 */ /* 0x000fe40000004100 */
[C---:B------:R-:W-:Y:S01]  /*13100*/  FMUL.FTZ R33, R34.reuse, R45 ;  /* 0x0000002d22217220 */ /* 0x040fe20000410000 */
[----:B------:R-:W-:Y:S02]  /*13110*/  HADD2.F32 R104, -RZ, R104.H1_H1 ;  /* 0x30000068ff687230 */ /* 0x000fe40000004100 */
[----:B------:R-:W-:Y:S01]  /*13120*/  FMUL.FTZ R57, R34, R29 ;  /* 0x0000001d22397220 */ /* 0x000fe20000410000 */
[----:B------:R-:W-:-:S02]  /*13130*/  HADD2.F32 R47, -RZ, R47.H1_H1 ;  /* 0x3000002fff2f7230 */ /* 0x000fc40000004100 */
[C---:B------:R-:W-:Y:S01]  /*13140*/  FMUL.FTZ R56, R35.reuse, R32 ;  /* 0x0000002023387220 */ /* 0x040fe20000410000 */
[----:B------:R-:W-:Y:S02]  /*13150*/  HADD2.F32 R34, -RZ, R59.H0_H0 ;  /* 0x2000003bff227230 */ /* 0x000fe40000004100 */
[----:B------:R-:W-:Y:S01]  /*13160*/  FMUL.FTZ R35, R35, R104 ;  /* 0x0000006823237220 */ /* 0x000fe20000410000 */
[----:B------:R-:W-:Y:S02]  /*13170*/  HADD2.F32 R28, -RZ, R65.H0_H0 ;  /* 0x20000041ff1c7230 */ /* 0x000fe40000004100 */
[C---:B------:R-:W-:Y:S01]  /*13180*/  FFMA.FTZ R54, R30.reuse, R29, -R33 ;  /* 0x0000001d1e367223 */ /* 0x040fe20000010821 */
[----:B------:R-:W-:Y:S01]  /*13190*/  FFMA.FTZ R57, R30, R45, R57 ;  /* 0x0000002d1e397223 */ /* 0x000fe20000010039 */
[----:B------:R-:W-:Y:S01]  /*131a0*/  FFMA.FTZ R30, R31, R32, R35 ;  /* 0x000000201f1e7223 */ /* 0x000fe20000010023 */
[----:B------:R-:W-:Y:S02]  /*131b0*/  HADD2.F32 R44, -RZ, R44.H1_H1 ;  /* 0x3000002cff2c7230 */ /* 0x000fe40000004100 */
[----:B------:R-:W-:Y:S01]  /*131c0*/  FMUL.FTZ R58, R47, R34 ;  /* 0x000000222f3a7220 */ /* 0x000fe20000410000 */
[----:B------:R-:W-:-:S02]  /*131d0*/  HADD2.F32 R46, -RZ, R46.H1_H1 ;  /* 0x3000002eff2e7230 */ /* 0x000fc40000004100 */
[----:B------:R-:W-:Y:S01]  /*131e0*/  FFMA.FTZ R56, R31, R104, -R56 ;  /* 0x000000681f387223 */ /* 0x000fe20000010838 */
        /* <DEDUP_REMOVED lines=10> */
[-C--:B------:R-:W-:Y:S01]  /*13290*/  FMUL.FTZ R44, R44, R29.reuse ;  /* 0x0000001d2c2c7220 */ /* 0x080fe20000410000 */
[----:B------:R-:W-:Y:S01]  /*132a0*/  FFMA.FTZ R28, R40, R29, -R43 ;  /* 0x0000001d281c7223 */ /* 0x000fe2000001082b */
[-C--:B------:R-:W-:Y:S01]  /*132b0*/  FMUL.FTZ R46, R46, R31.reuse ;  /* 0x0000001f2e2e7220 */ /* 0x080fe20000410000 */
        /* <DEDUP_REMOVED lines=13> */
.L_x_2891:
[----:B------:R-:W-:Y:S05]  /*13390*/  BSYNC B2 ;  /* 0x0000000000027941 */ /* 0x000fea0003800000 */
.L_x_2890:
[----:B------:R-:W-:Y:S05]  /*133a0*/  @P1 BRA `(.L_x_2889) ;  /* 0x0000000400981947 */ /* 0x000fea0003800000 */
[----:B0-----:R-:W-:Y:S01]  /*133b0*/  LEA.HI R28, R20, R213, RZ, 0x6 ;  /* 0x000000d5141c7211 */ /* 0x001fe200078f30ff */
[----:B------:R-:W-:Y:S01]  /*133c0*/  HADD2.F32 R43, -RZ, R94.H0_H0 ;  /* 0x2000005eff2b7230 */ /* 0x000fe20000004100 */
[----:B------:R-:W-:Y:S01]  /*133d0*/  LEA.HI R49, R49, R85, RZ, 0x1d ;  /* 0x0000005531317211 */ /* 0x000fe200078fe8ff */
[----:B------:R-:W-:Y:S01]  /*133e0*/  HADD2.F32 R41, -RZ, R96.H1_H1 ;  /* 0x30000060ff297230 */ /* 0x000fe20000004100 */
[----:B------:R-:W-:Y:S01]  /*133f0*/  LOP3.LUT R31, R50, 0x38, R21, 0xf8, !PT ;  /* 0x00000038321f7812 */ /* 0x000fe200078ef815 */
[----:B------:R-:W-:Y:S01]  /*13400*/  IMAD.SHL.U32 R29, R28, 0x80, RZ ;  /* 0x000000801c1d7824 */ /* 0x000fe200078e00ff */
[----:B------:R-:W-:Y:S01]  /*13410*/  SHF.R.S32.HI R28, RZ, 0x1f, R49 ;  /* 0x0000001fff1c7819 */ /* 0x000fe20000011431 */
[----:B------:R-:W-:Y:S01]  /*13420*/  HADD2.F32 R94, -RZ, R94.H1_H1 ;  /* 0x3000005eff5e7230 */ /* 0x000fe20000004100 */
[----:B------:R-:W-:Y:S01]  /*13430*/  LOP3.LUT R31, R31, R48, RZ, 0x3c, !PT ;  /* 0x000000301f1f7212 */ /* 0x000fe200078e3cff */
[----:B------:R-:W-:Y:S01]  /*13440*/  HADD2.F32 R96, -RZ, R96.H0_H0 ;  /* 0x20000060ff607230 */ /* 0x000fe20000004100 */
[----:B------:R-:W-:-:S02]  /*13450*/  LEA.HI R28, R28, R49, RZ, 0x3 ;  /* 0x000000311c1c7211 */ /* 0x000fc400078f18ff */
[----:B------:R-:W-:Y:S02]  /*13460*/  LOP3.LUT R30, R29, 0xffffe000, RZ, 0xc0, !PT ;  /* 0xffffe0001d1e7812 */ /* 0x000fe400078ec0ff */
[----:B------:R-:W-:Y:S01]  /*13470*/  SHF.L.U32 R29, R49, 0x3, RZ ;  /* 0x00000003311d7819 */ /* 0x000fe200000006ff */
[----:B------:R-:W-:Y:S01]  /*13480*/  IMAD.SHL.U32 R28, R28, 0x400, RZ ;  /* 0x000004001c1c7824 */ /* 0x000fe200078e00ff */
[----:B-----5:R-:W-:Y:S02]  /*13490*/  R2UR UR4, R69 ;  /* 0x00000000450472ca */ /* 0x020fe400000e0000 */
[----:B------:R-:W-:Y:S02]  /*134a0*/  LOP3.LUT R29, R50, 0x38, R29, 0xf8, !PT ;  /* 0x00000038321d7812 */ /* 0x000fe400078ef81d */
[----:B------:R-:W-:Y:S02]  /*134b0*/  LOP3.LUT R33, R28, 0x7fffe000, RZ, 0xc0, !PT ;  /* 0x7fffe0001c217812 */ /* 0x000fe400078ec0ff */
[----:B------:R-:W-:-:S02]  /*134c0*/  LOP3.LUT R48, R29, R48, RZ, 0x3c, !PT ;  /* 0x000000301d307212 */ /* 0x000fc400078e3cff */
[--C-:B------:R-:W-:Y:S02]  /*134d0*/  IADD3 R30, R31, R30, R68.reuse ;  /* 0x0000001e1f1e7210 */ /* 0x100fe40007ffe044 */
[----:B------:R-:W-:Y:S02]  /*134e0*/  IADD3 R33, R48, R33, R68 ;  /* 0x0000002130217210 */ /* 0x000fe40007ffe044 */
[--C-:B------:R-:W-:Y:S02]  /*134f0*/  SHF.R.U64 R47, R38, 0x10, R39.reuse ;  /* 0x00000010262f7819 */ /* 0x100fe40000001227 */
[----:B------:R-:W-:Y:S01]  /*13500*/  LEA R55, R30, UR4, 0x1 ;  /* 0x000000041e377c11 */ /* 0x000fe2000f8e08ff */
[----:B------:R-:W-:Y:S01]  /*13510*/  IMAD R40, R33, 0x2, R22 ;  /* 0x0000000221287824 */ /* 0x000fe200078e0216 */
[----:B------:R-:W-:Y:S02]  /*13520*/  SHF.R.U32.HI R46, RZ, 0x10, R39 ;  /* 0x00000010ff2e7819 */ /* 0x000fe40000011627 */
[--C-:B------:R-:W-:Y:S01]  /*13530*/  SHF.R.U64 R52, R26, 0x10, R27.reuse ;  /* 0x000000101a347819 */ /* 0x100fe2000000121b */
[----:B------:R-:W0:Y:S01]  /*13540*/  LDS.128 R28, [R55] ;  /* 0x00000000371c7984 */ /* 0x000e220000000c00 */
[----:B------:R-:W-:Y:S01]  /*13550*/  SHF.R.U32.HI R44, RZ, 0x10, R27 ;  /* 0x00000010ff2c7819 */ /* 0x000fe2000001161b */
[----:B------:R-:W-:Y:S01]  /*13560*/  HADD2.F32 R46, -RZ, R46.H0_H0 ;  /* 0x2000002eff2e7230 */ /* 0x000fe20000004100 */
[----:B------:R-:W-:Y:S01]  /*13570*/  SHF.R.U32.HI R49, RZ, 0x10, R37 ;  /* 0x00000010ff317819 */ /* 0x000fe20000011625 */
[----:B------:R-:W2:Y:S01]  /*13580*/  LDS.128 R32, [R40+0x14400] ;  /* 0x0144000028207984 */ /* 0x000ea20000000c00 */
[----:B------:R-:W-:-:S02]  /*13590*/  SHF.R.U64 R54, R24, 0x10, R25 ;  /* 0x0000001018367819 */ /* 0x000fc40000001219 */
[----:B------:R-:W-:Y:S02]  /*135a0*/  SHF.R.U32.HI R53, RZ, 0x10, R25 ;  /* 0x00000010ff357819 */ /* 0x000fe40000011619 */
[----:B------:R-:W-:Y:S01]  /*135b0*/  SHF.R.U64 R51, R36, 0x10, R37 ;  /* 0x0000001024337819 */ /* 0x000fe20000001225 */
[--C-:B0-----:R-:W-:Y:S02]  /*135c0*/  HADD2.F32 R27, -RZ, R31.reuse.H0_H0 ;  /* 0x2000001fff1b7230 */ /* 0x101fe40000004100 */
[----:B------:R-:W-:Y:S02]  /*135d0*/  HADD2.F32 R31, -RZ, R31.H1_H1 ;  /* 0x3000001fff1f7230 */ /* 0x000fe40000004100 */
[--C-:B--2---:R-:W-:Y:S02]  /*135e0*/  HADD2.F32 R38, -RZ, R35.reuse.H0_H0 ;  /* 0x20000023ff267230 */ /* 0x104fe40000004100 */
[----:B------:R-:W-:Y:S02]  /*135f0*/  HADD2.F32 R39, -RZ, R35.H1_H1 ;  /* 0x30000023ff277230 */ /* 0x000fe40000004100 */
[----:B------:R-:W-:-:S02]  /*13600*/  HADD2.F32 R35, -RZ, R33.H0_H0 ;  /* 0x20000021ff237230 */ /* 0x000fc40000004100 */
[C---:B------:R-:W-:Y:S01]  /*13610*/  FMUL.FTZ R42, R38.reuse, R43 ;  /* 0x0000002b262a7220 */ /* 0x040fe20000410000 */
[-C--:B------:R-:W-:Y:S01]  /*13620*/  FMUL.FTZ R38, R38, R41.reuse ;  /* 0x0000002926267220 */ /* 0x080fe20000410000 */
[----:B------:R-:W-:Y:S01]  /*13630*/  FMUL.FTZ R48, R39, R46 ;  /* 0x0000002e27307220 */ /* 0x000fe20000410000 */
[----:B------:R-:W-:Y:S02]  /*13640*/  HADD2.F32 R25, -RZ, R29.H0_H0 ;  /* 0x2000001dff197230 */ /* 0x000fe40000004100 */
[C---:B------:R-:W-:Y:S01]  /*13650*/  FFMA.FTZ R45, R27.reuse, R41, -R42 ;  /* 0x000000291b2d7223 */ /* 0x040fe2000001082a */
[----:B------:R-:W-:Y:S02]  /*13660*/  HADD2.F32 R42, -RZ, R44.H0_H0 ;  /* 0x2000002cff2a7230 */ /* 0x000fe40000004100 */
[----:B------:R-:W-:Y:S01]  /*13670*/  FFMA.FTZ R43, R27, R43, R38 ;  /* 0x0000002b1b2b7223 */ /* 0x000fe20000010026 */
[----:B------:R-:W-:Y:S02]  /*13680*/  HADD2.F32 R44, -RZ, R93.H0_H0 ;  /* 0x2000005dff2c7230 */ /* 0x000fe40000004100 */
[----:B------:R-:W-:-:S02]  /*13690*/  HADD2.F32 R38, -RZ, R95.H1_H1 ;  /* 0x3000005fff267230 */ /* 0x000fc40000004100 */
[-C--:B------:R-:W-:Y:S01]  /*136a0*/  FMUL.FTZ R50, R39, R42.reuse ;  /* 0x0000002a27327220 */ /* 0x080fe20000410000 */
[----:B------:R-:W-:Y:S01]  /*136b0*/  FFMA.FTZ R48, R31, R42, -R48 ;  /* 0x0000002a1f307223 */ /* 0x000fe20000010830 */
[----:B------:R-:W-:Y:S02]  /*136c0*/  HADD2.F32 R36, -RZ, R33.H1_H1 ;  /* 0x30000021ff247230 */ /* 0x000fe40000004100 */
        /* <DEDUP_REMOVED lines=8> */
[----:B------:R-:W-:Y:S01]  /*13750*/  FFMA.FTZ R35, R25, R44, R35 ;  /* 0x0000002c19237223 */ /* 0x000fe20000010023 */
[----:B------:R-:W-:Y:S02]  /*13760*/  HADD2.F32 R37, -RZ, R34.H0_H0 ;  /* 0x20000022ff257230 */ /* 0x000fe40000004100 */
[-C--:B------:R-:W-:Y:S01]  /*13770*/  FMUL.FTZ R44, R36, R27.reuse ;  /* 0x0000001b242c7220 */ /* 0x080fe20000410000 */
[----:B------:R-:W-:Y:S02]  /*13780*/  HADD2.F32 R93, -RZ, R93.H1_H1 ;  /* 0x3000005dff5d7230 */ /* 0x000fe40000004100 */
[----:B------:R-:W-:Y:S01]  /*13790*/  FFMA.FTZ R41, R29, R27, -R38 ;  /* 0x0000001b1d297223 */ /* 0x000fe20000010826 */
[----:B------:R-:W-:-:S02]  /*137a0*/  HADD2.F32 R95, -RZ, R95.H0_H0 ;  /* 0x2000005fff5f7230 */ /* 0x000fc40000004100 */
[----:B------:R-:W-:Y:S01]  /*137b0*/  FMUL.FTZ R27, R37, R94 ;  /* 0x0000005e251b7220 */ /* 0x000fe20000410000 */
[----:B------:R-:W-:Y:S02]  /*137c0*/  HADD2.F32 R24, -RZ, R28.H0_H0 ;  /* 0x2000001cff187230 */ /* 0x000fe40000004100 */
[----:B------:R-:W-:Y:S01]  /*137d0*/  FMUL.FTZ R25, R33, R93 ;  /* 0x0000005d21197220 */ /* 0x000fe20000410000 */
[----:B------:R-:W-:Y:S02]  /*137e0*/  HADD2.F32 R26, -RZ, R30.H0_H0 ;  /* 0x2000001eff1a7230 */ /* 0x000fe40000004100 */
[----:B------:R-:W-:Y:S01]  /*137f0*/  FFMA.FTZ R50, R31, R46, R50 ;  /* 0x0000002e1f327223 */ /* 0x000fe20000010032 */
[----:B------:R-:W-:Y:S01]  /*13800*/  FMUL.FTZ R36, R33, R95 ;  /* 0x0000005f21247220 */ /* 0x000fe20000410000 */
[----:B------:R-:W-:Y:S01]  /*13810*/  FFMA.FTZ R44, R29, R39, R44 ;  /* 0x000000271d2c7223 */ /* 0x000fe2000001002c */
[----:B------:R-:W-:Y:S01]  /*13820*/  FMUL.FTZ R37, R37, R96 ;  /* 0x0000006025257220 */ /* 0x000fe20000410000 */
[----:B------:R-:W-:-:S02]  /*13830*/  HADD2.F32 R32, -RZ, R32.H1_H1 ;  /* 0x30000020ff207230 */ /* 0x000fc40000004100 */
[----:B------:R-:W-:Y:S01]  /*13840*/  FFMA.FTZ R95, R24, R95, -R25 ;  /* 0x0000005f185f7223 */ /* 0x000fe20000010819 */
[----:B------:R-:W-:Y:S02]  /*13850*/  HADD2.F32 R34, -RZ, R34.H1_H1 ;  /* 0x30000022ff227230 */ /* 0x000fe40000004100 */
[----:B------:R-:W-:Y:S01]  /*13860*/  FFMA.FTZ R96, R26, R96, -R27 ;  /* 0x000000601a607223 */ /* 0x000fe2000001081b */
[----:B------:R-:W-:Y:S02]  /*13870*/  HADD2.F32 R29, -RZ, R51.H0_H0 ;  /* 0x20000033ff1d7230 */ /* 0x000fe40000004100 */
[----:B------:R-:W-:Y:S01]  /*13880*/  FFMA.FTZ R36, R24, R93, R36 ;  /* 0x0000005d18247223 */ /* 0x000fe20000010024 */
[----:B------:R-:W-:Y:S02]  /*13890*/  HADD2.F32 R31, -RZ, R47.H0_H0 ;  /* 0x2000002fff1f7230 */ /* 0x000fe40000004100 */
[----:B------:R-:W-:Y:S01]  /*138a0*/  FFMA.FTZ R37, R26, R94, R37 ;  /* 0x0000005e1a257223 */ /* 0x000fe20000010025 */
[----:B------:R-:W-:-:S02]  /*138b0*/  HADD2.F32 R25, -RZ, R54.H0_H0 ;  /* 0x20000036ff197230 */ /* 0x000fc40000004100 */
[----:B------:R-:W-:Y:S01]  /*138c0*/  FMUL.FTZ R33, R32, R29 ;  /* 0x0000001d20217220 */ /* 0x000fe20000410000 */
[----:B------:R-:W-:Y:S02]  /*138d0*/  HADD2.F32 R27, -RZ, R52.H0_H0 ;  /* 0x20000034ff1b7230 */ /* 0x000fe40000004100 */
        /* <DEDUP_REMOVED lines=19> */
.L_x_2889:
[----:B------:R-:W-:Y:S05]  /*13a10*/  BSYNC B1 ;  /* 0x0000000000017941 */ /* 0x000fea0003800000 */
.L_x_2888:
[----:B------:R-:W-:-:S13]  /*13a20*/  ISETP.GE.AND P0, PT, R3, R86, PT ;  /* 0x000000560300720c */ /* 0x000fda0003f06270 */
[----:B------:R-:W-:Y:S05]  /*13a30*/  @P0 BRA `(.L_x_2859) ;  /* 0x0000000c005c0947 */ /* 0x000fea0003800000 */
[----:B------:R3:W5:Y:S01]  /*13a40*/  LDL R49, [R1+0x84] ;  /* 0x0000840001317983 */ /* 0x0007620000100800 */
[----:B------:R-:W4:Y:S01]  /*13a50*/  LDC R44, c[0x0][0x3f4] ;  /* 0x0000fd00ff2c7b82 */ /* 0x000f220000000800 */
[----:B--2---:R-:W-:Y:S01]  /*13a60*/  SHF.R.S32.HI R26, RZ, 0x1f, R3 ;  /* 0x0000001fff1a7819 */ /* 0x004fe20000011403 */
[----:B------:R-:W-:Y:S01]  /*13a70*/  IMAD.SHL.U32 R24, R3, 0x40, RZ ;  /* 0x0000004003187824 */ /* 0x000fe200078e00ff */
[----:B------:R-:W-:Y:S02]  /*13a80*/  BSSY B1, `(.L_x_2892) ;  /* 0x000006b000017945 */ /* 0x000fe40003800000 */
[----:B------:R-:W-:Y:S02]  /*13a90*/  LEA.HI R26, R26, R3, RZ, 0x3 ;  /* 0x000000031a1a7211 */ /* 0x000fe400078f18ff */
[----:B------:R-:W-:Y:S02]  /*13aa0*/  LOP3.LUT R45, R24, 0x1c0, RZ, 0xc0, !PT ;  /* 0x000001c0182d7812 */ /* 0x000fe400078ec0ff */
[----:B------:R-:W-:-:S02]  /*13ab0*/  SHF.L.U32 R26, R26, 0x6, RZ ;  /* 0x000000061a1a7819 */ /* 0x000fc400000006ff */
[----:B------:R-:W-:Y:S02]  /*13ac0*/  SHF.R.U32.HI R47, RZ, 0x3, R45 ;  /* 0x00000003ff2f7819 */ /* 0x000fe4000001162d */
[----:B------:R-:W-:Y:S02]  /*13ad0*/  LOP3.LUT R46, R26, 0xfffffe00, RZ, 0xc0, !PT ;  /* 0xfffffe001a2e7812 */ /* 0x000fe400078ec0ff */
[-C--:B----4-:R-:W-:Y:S02]  /*13ae0*/  ISETP.GE.AND P0, PT, R16, R44.reuse, PT ;  /* 0x0000002c1000720c */ /* 0x090fe40003f06270 */
[----:B------:R-:W-:-:S11]  /*13af0*/  ISETP.GE.AND P1, PT, R213, R44, PT ;  /* 0x0000002cd500720c */ /* 0x000fd60003f26270 */
[----:B---3--:R-:W-:Y:S05]  /*13b00*/  @P0 BRA `(.L_x_2893) ;  /* 0x0000000400880947 */ /* 0x008fea0003800000 */
[----:B------:R-:W-:Y:S01]  /*13b10*/  LEA.HI R0, R44, R0, RZ, 0x1d ;  /* 0x000000002c007211 */ /* 0x000fe200078fe8ff */
[--C-:B0-----:R-:W-:Y:S01]  /*13b20*/  HADD2.F32 R33, -RZ, R98.reuse.H1_H1 ;  /* 0x30000062ff217230 */ /* 0x101fe20000004100 */
[----:B-----5:R-:W-:Y:S01]  /*13b30*/  R2UR UR4, R49 ;  /* 0x00000000310472ca */ /* 0x020fe200000e0000 */
[----:B------:R-:W-:Y:S01]  /*13b40*/  HADD2.F32 R98, -RZ, R98.H0_H0 ;  /* 0x20000062ff627230 */ /* 0x000fe20000004100 */
[----:B------:R-:W-:Y:S01]  /*13b50*/  SHF.R.S32.HI R25, RZ, 0x1f, R0 ;  /* 0x0000001fff197819 */ /* 0x000fe20000011400 */
[----:B------:R-:W-:Y:S01]  /*13b60*/  IMAD.SHL.U32 R3, R0, 0x8, RZ ;  /* 0x0000000800037824 */ /* 0x000fe200078e00ff */
[----:B------:R-:W-:Y:S02]  /*13b70*/  LOP3.LUT R24, R45, 0x38, R16, 0xf8, !PT ;  /* 0x000000382d187812 */ /* 0x000fe400078ef810 */
[----:B------:R-:W-:Y:S02]  /*13b80*/  LEA.HI R25, R25, R0, RZ, 0x3 ;  /* 0x0000000019197211 */ /* 0x000fe400078f18ff */
[----:B------:R-:W-:-:S02]  /*13b90*/  LOP3.LUT R0, R45, 0x38, R3, 0xf8, !PT ;  /* 0x000000382d007812 */ /* 0x000fc400078ef803 */
[----:B------:R-:W-:Y:S01]  /*13ba0*/  LOP3.LUT R24, R46, R24, R47, 0xf6, !PT ;  /* 0x000000182e187212 */ /* 0x000fe200078ef62f */
[----:B------:R-:W-:Y:S01]  /*13bb0*/  IMAD.SHL.U32 R25, R25, 0x400, RZ ;  /* 0x0000040019197824 */ /* 0x000fe200078e00ff */
[----:B------:R-:W-:Y:S02]  /*13bc0*/  LOP3.LUT R0, R0, R47, RZ, 0x3c, !PT ;  /* 0x0000002f00007212 */ /* 0x000fe400078e3cff */
[----:B------:R-:W-:Y:S02]  /*13bd0*/  LEA R48, R24, UR4, 0x1 ;  /* 0x0000000418307c11 */ /* 0x000fe4000f8e08ff */
[----:B------:R-:W-:Y:S02]  /*13be0*/  LOP3.LUT R3, R25, 0x7fffe000, RZ, 0xc0, !PT ;  /* 0x7fffe00019037812 */ /* 0x000fe400078ec0ff */
[----:B------:R-:W-:Y:S01]  /*13bf0*/  SHF.R.U32.HI R32, RZ, 0x10, R9 ;  /* 0x00000010ff207819 */ /* 0x000fe20000011609 */
[----:B------:R-:W0:Y:S01]  /*13c00*/  LDS.128 R24, [R48] ;  /* 0x0000000030187984 */ /* 0x000e220000000c00 */
[----:B------:R-:W-:-:S02]  /*13c10*/  IADD3 R3, R0, R3, R46 ;  /* 0x0000000300037210 */ /* 0x000fc40007ffe02e */
[----:B------:R-:W-:Y:S01]  /*13c20*/  SHF.R.U64 R43, R12, 0x10, R13 ;  /* 0x000000100c2b7819 */ /* 0x000fe2000000120d */
[----:B------:R-:W-:Y:S01]  /*13c30*/  HADD2.F32 R32, -RZ, R32.H0_H0 ;  /* 0x20000020ff207230 */ /* 0x000fe20000004100 */
[--C-:B------:R-:W-:Y:S01]  /*13c40*/  SHF.R.U64 R42, R14, 0x10, R15.reuse ;  /* 0x000000100e2a7819 */ /* 0x100fe2000000120f */
[----:B------:R-:W-:Y:S01]  /*13c50*/  IMAD R3, R3, 0x2, R22 ;  /* 0x0000000203037824 */ /* 0x000fe200078e0216 */
[----:B------:R-:W-:Y:S01]  /*13c60*/  SHF.R.U32.HI R41, RZ, 0x10, R15 ;  /* 0x00000010ff297819 */ /* 0x000fe2000001160f */
[--C-:B------:R-:W-:Y:S01]  /*13c70*/  HADD2.F32 R15, -RZ, R99.reuse.H1_H1 ;  /* 0x30000063ff0f7230 */ /* 0x100fe20000004100 */
[----:B------:R-:W-:Y:S01]  /*13c80*/  SHF.R.U32.HI R34, RZ, 0x10, R13 ;  /* 0x00000010ff227819 */ /* 0x000fe2000001160d */
[----:B------:R-:W-:Y:S01]  /*13c90*/  HADD2.F32 R99, -RZ, R99.H0_H0 ;  /* 0x20000063ff637230 */ /* 0x000fe20000004100 */
[----:B------:R-:W2:Y:S01]  /*13ca0*/  LDS.128 R28, [R3+0x14400] ;  /* 0x01440000031c7984 */ /* 0x000ea20000000c00 */
[----:B------:R-:W-:Y:S02]  /*13cb0*/  SHF.R.U64 R40, R8, 0x10, R9 ;  /* 0x0000001008287819 */ /* 0x000fe40000001209 */
[----:B------:R-:W-:-:S02]  /*13cc0*/  SHF.R.U64 R39, R10, 0x10, R11 ;  /* 0x000000100a277819 */ /* 0x000fc4000000120b */
[----:B------:R-:W-:Y:S01]  /*13cd0*/  SHF.R.U32.HI R38, RZ, 0x10, R11 ;  /* 0x00000010ff267819 */ /* 0x000fe2000001160b */
[--C-:B0-----:R-:W-:Y:S02]  /*13ce0*/  HADD2.F32 R8, -RZ, R25.reuse.H0_H0 ;  /* 0x20000019ff087230 */ /* 0x101fe40000004100 */
[----:B------:R-:W-:Y:S02]  /*13cf0*/  HADD2.F32 R25, -RZ, R25.H1_H1 ;  /* 0x30000019ff197230 */ /* 0x000fe40000004100 */
[----:B------:R-:W-:Y:S02]  /*13d00*/  HADD2.F32 R0, -RZ, R24.H0_H0 ;  /* 0x20000018ff007230 */ /* 0x000fe40000004100 */
[----:B------:R-:W-:Y:S02]  /*13d10*/  HADD2.F32 R9, -RZ, R26.H0_H0 ;  /* 0x2000001aff097230 */ /* 0x000fe40000004100 */
[--C-:B------:R-:W-:Y:S02]  /*13d20*/  HADD2.F32 R10, -RZ, R27.reuse.H0_H0 ;  /* 0x2000001bff0a7230 */ /* 0x100fe40000004100 */
[----:B------:R-:W-:-:S02]  /*13d30*/  HADD2.F32 R27, -RZ, R27.H1_H1 ;  /* 0x3000001bff1b7230 */ /* 0x000fc40000004100 */
[--C-:B--2---:R-:W-:Y:S02]  /*13d40*/  HADD2.F32 R12, -RZ, R29.reuse.H0_H0 ;  /* 0x2000001dff0c7230 */ /* 0x104fe40000004100 */
        /* <DEDUP_REMOVED lines=8> */
[----:B------:R-:W-:Y:S01]  /*13dd0*/  FMUL.FTZ R15, R11, R98 ;  /* 0x000000620b0f7220 */ /* 0x000fe20000410000 */
[-C--:B------:R-:W-:Y:S01]  /*13de0*/  FMUL.FTZ R8, R29, R12.reuse ;  /* 0x0000000c1d087220 */ /* 0x080fe20000410000 */
[----:B------:R-:W-:Y:S01]  /*13df0*/  FFMA.FTZ R34, R25, R12, -R34 ;  /* 0x0000000c19227223 */ /* 0x000fe20000010822 */
[----:B------:R-:W-:-:S02]  /*13e00*/  HADD2.F32 R13, -RZ, R30.H0_H0 ;  /* 0x2000001eff0d7230 */ /* 0x000fc40000004100 */
[-C--:B------:R-:W-:Y:S01]  /*13e10*/  FMUL.FTZ R11, R11, R99.reuse ;  /* 0x000000630b0b7220 */ /* 0x080fe20000410000 */
[----:B------:R-:W-:Y:S02]  /*13e20*/  HADD2.F32 R12, -RZ, R97.H0_H0 ;  /* 0x20000061ff0c7230 */ /* 0x000fe40000004100 */
[----:B------:R-:W-:Y:S01]  /*13e30*/  FFMA.FTZ R32, R25, R32, R8 ;  /* 0x0000002019207223 */ /* 0x000fe20000010008 */
[C---:B------:R-:W-:Y:S01]  /*13e40*/  FFMA.FTZ R99, R0.reuse, R99, -R15 ;  /* 0x0000006300637223 */ /* 0x040fe2000001080f */
[--C-:B------:R-:W-:Y:S02]  /*13e50*/  HADD2.F32 R8, -RZ, R100.reuse.H0_H0 ;  /* 0x20000064ff087230 */ /* 0x100fe40000004100 */
[----:B------:R-:W-:Y:S01]  /*13e60*/  FFMA.FTZ R98, R0, R98, R11 ;  /* 0x0000006200627223 */ /* 0x000fe2000001000b */
[----:B------:R-:W-:Y:S01]  /*13e70*/  FMUL.FTZ R0, R13, R12 ;  /* 0x0000000c0d007220 */ /* 0x000fe20000410000 */
[----:B------:R-:W-:Y:S02]  /*13e80*/  HADD2.F32 R14, -RZ, R31.H0_H0 ;  /* 0x2000001fff0e7230 */ /* 0x000fe40000004100 */
[----:B------:R-:W-:-:S02]  /*13e90*/  HADD2.F32 R11, -RZ, R100.H1_H1 ;  /* 0x30000064ff0b7230 */ /* 0x000fc40000004100 */
[-C--:B------:R-:W-:Y:S01]  /*13ea0*/  FMUL.FTZ R36, R13, R8.reuse ;  /* 0x000000080d247220 */ /* 0x080fe20000410000 */
[----:B------:R-:W-:Y:S02]  /*13eb0*/  HADD2.F32 R97, -RZ, R97.H1_H1 ;  /* 0x30000061ff617230 */ /* 0x000fe40000004100 */
[----:B------:R-:W-:Y:S01]  /*13ec0*/  FFMA.FTZ R29, R9, R8, -R0 ;  /* 0x00000008091d7223 */ /* 0x000fe20000010800 */
[----:B------:R-:W-:Y:S02]  /*13ed0*/  HADD2.F32 R8, -RZ, R38.H0_H0 ;  /* 0x20000026ff087230 */ /* 0x000fe40000004100 */
[C---:B------:R-:W-:Y:S01]  /*13ee0*/  FMUL.FTZ R38, R14.reuse, R11 ;  /* 0x0000000b0e267220 */ /* 0x040fe20000410000 */
[----:B------:R-:W-:Y:S02]  /*13ef0*/  HADD2.F32 R31, -RZ, R31.H1_H1 ;  /* 0x3000001fff1f7230 */ /* 0x000fe40000004100 */
[----:B------:R-:W-:Y:S01]  /*13f00*/  FMUL.FTZ R13, R14, R97 ;  /* 0x000000610e0d7220 */ /* 0x000fe20000410000 */
[----:B------:R-:W-:-:S02]  /*13f10*/  HADD2.F32 R0, -RZ, R41.H0_H0 ;  /* 0x20000029ff007230 */ /* 0x000fc40000004100 */
[----:B------:R-:W-:Y:S01]  /*13f20*/  FFMA.FTZ R14, R9, R12, R36 ;  /* 0x0000000c090e7223 */ /* 0x000fe20000010024 */
[C---:B------:R-:W-:Y:S01]  /*13f30*/  FFMA.FTZ R38, R10.reuse, R97, R38 ;  /* 0x000000610a267223 */ /* 0x040fe20000010026 */
[----:B------:R-:W-:Y:S01]  /*13f40*/  FFMA.FTZ R12, R10, R11, -R13 ;  /* 0x0000000b0a0c7223 */ /* 0x000fe2000001080d */
[----:B------:R-:W-:Y:S02]  /*13f50*/  HADD2.F32 R28, -RZ, R28.H1_H1 ;  /* 0x3000001cff1c7230 */ /* 0x000fe40000004100 */
[C---:B------:R-:W-:Y:S01]  /*13f60*/  FMUL.FTZ R36, R31.reuse, R8 ;  /* 0x000000081f247220 */ /* 0x040fe20000410000 */
[----:B------:R-:W-:Y:S02]  /*13f70*/  HADD2.F32 R30, -RZ, R30.H1_H1 ;  /* 0x3000001eff1e7230 */ /* 0x000fe40000004100 */
[-C--:B------:R-:W-:Y:S01]  /*13f80*/  FMUL.FTZ R10, R31, R0.reuse ;  /* 0x000000001f0a7220 */ /* 0x080fe20000410000 */
[----:B------:R-:W-:Y:S02]  /*13f90*/  HADD2.F32 R13, -RZ, R40.H0_H0 ;  /* 0x20000028ff0d7230 */ /* 0x000fe40000004100 */
[----:B------:R-:W-:Y:S01]  /*13fa0*/  FFMA.FTZ R31, R27, R0, -R36 ;  /* 0x000000001b1f7223 */ /* 0x000fe20000010824 */
[----:B------:R-:W-:-:S02]  /*13fb0*/  HADD2.F32 R15, -RZ, R39.H0_H0 ;  /* 0x20000027ff0f7230 */ /* 0x000fc40000004100 */
[----:B------:R-:W-:Y:S01]  /*13fc0*/  FFMA.FTZ R33, R27, R8, R10 ;  /* 0x000000081b217223 */ /* 0x000fe2000001000a */
[----:B------:R-:W-:Y:S02]  /*13fd0*/  HADD2.F32 R9, -RZ, R43.H0_H0 ;  /* 0x2000002bff097230 */ /* 0x000fe40000004100 */
[----:B------:R-:W-:Y:S01]  /*13fe0*/  FMUL.FTZ R25, R28, R13 ;  /* 0x0000000d1c197220 */ /* 0x000fe20000410000 */
[----:B------:R-:W-:Y:S02]  /*13ff0*/  HADD2.F32 R11, -RZ, R42.H0_H0 ;  /* 0x2000002aff0b7230 */ /* 0x000fe40000004100 */
[----:B------:R-:W-:Y:S01]  /*14000*/  FMUL.FTZ R27, R30, R15 ;  /* 0x0000000f1e1b7220 */ /* 0x000fe20000410000 */
[----:B------:R-:W-:Y:S02]  /*14010*/  HADD2.F32 R24, -RZ, R24.H1_H1 ;  /* 0x30000018ff187230 */ /* 0x000fe40000004100 */
[----:B------:R-:W-:Y:S01]  /*14020*/  FMUL.FTZ R28, R28, R9 ;  /* 0x000000091c1c7220 */ /* 0x000fe20000410000 */
[----:B------:R-:W-:-:S02]  /*14030*/  HADD2.F32 R26, -RZ, R26.H1_H1 ;  /* 0x3000001aff1a7230 */ /* 0x000fc40000004100 */
[----:B------:R-:W-:Y:S01]  /*14040*/  FMUL.FTZ R30, R30, R11 ;  /* 0x0000000b1e1e7220 */ /* 0x000fe20000410000 */
[C---:B------:R-:W-:Y:S01]  /*14050*/  FFMA.FTZ R8, R24.reuse, R9, -R25 ;  /* 0x0000000918087223 */ /* 0x040fe20000010819 */
[----:B------:R-:W-:Y:S01]  /*14060*/  FFMA.FTZ R25, R24, R13, R28 ;  /* 0x0000000d18197223 */ /* 0x000fe2000001001c */
[C---:B------:R-:W-:Y:S01]  /*14070*/  FFMA.FTZ R10, R26.reuse, R11, -R27 ;  /* 0x0000000b1a0a7223 */ /* 0x040fe2000001081b */
[----:B------:R-:W-:Y:S01]  /*14080*/  FFMA.FTZ R27, R26, R15, R30 ;  /* 0x0000000f1a1b7223 */ /* 0x000fe2000001001e */
[----:B------:R-:W-:Y:S02]  /*14090*/  F2FP.F16.F32.PACK_AB R11, R31, R12 ;  /* 0x0000000c1f0b723e */ /* 0x000fe400000000ff */
        /* <DEDUP_REMOVED lines=9> */
.L_x_2893:
[----:B------:R-:W-:Y:S05]  /*14130*/  BSYNC B1 ;  /* 0x0000000000017941 */ /* 0x000fea0003800000 */
.L_x_2892:
[----:B------:R-:W-:Y:S05]  /*14140*/  @P1 BRA `(.L_x_2859) ;  /* 0x0000000400981947 */ /* 0x000fea0003800000 */
[----:B------:R-:W-:Y:S01]  /*14150*/  LEA.HI R44, R44, R85, RZ, 0x1d ;  /* 0x000000552c2c7211 */ /* 0x000fe200078fe8ff */
[--C-:B------:R-:W-:Y:S01]  /*14160*/  HADD2.F32 R25, -RZ, R91.reuse.H1_H1 ;  /* 0x3000005bff197230 */ /* 0x100fe20000004100 */
[----:B------:R-:W-:Y:S01]  /*14170*/  LOP3.LUT R0, R45, 0x38, R21, 0xf8, !PT ;  /* 0x000000382d007812 */ /* 0x000fe200078ef815 */
[--C-:B------:R-:W-:Y:S01]  /*14180*/  HADD2.F32 R27, -RZ, R90.reuse.H1_H1 ;  /* 0x3000005aff1b7230 */ /* 0x100fe20000004100 */
[----:B--2---:R-:W-:Y:S01]  /*14190*/  SHF.R.S32.HI R3, RZ, 0x1f, R44 ;  /* 0x0000001fff037819 */ /* 0x004fe2000001142c */
[----:B------:R-:W-:Y:S01]  /*141a0*/  HADD2.F32 R90, -RZ, R90.H0_H0 ;  /* 0x2000005aff5a7230 */ /* 0x000fe20000004100 */
[----:B------:R-:W-:Y:S01]  /*141b0*/  LOP3.LUT R8, R0, R47, RZ, 0x3c, !PT ;  /* 0x0000002f00087212 */ /* 0x000fe200078e3cff */
[----:B------:R-:W-:Y:S01]  /*141c0*/  IMAD.SHL.U32 R0, R44, 0x8, RZ ;  /* 0x000000082c007824 */ /* 0x000fe200078e00ff */
[----:B------:R-:W-:Y:S01]  /*141d0*/  LEA.HI R3, R3, R44, RZ, 0x3 ;  /* 0x0000002c03037211 */ /* 0x000fe200078f18ff */
[----:B------:R-:W-:Y:S01]  /*141e0*/  HADD2.F32 R91, -RZ, R91.H0_H0 ;  /* 0x2000005bff5b7230 */ /* 0x000fe20000004100 */
[----:B------:R-:W-:-:S02]  /*141f0*/  LEA.HI R20, R20, R213, RZ, 0x6 ;  /* 0x000000d514147211 */ /* 0x000fc400078f30ff */
[----:B------:R-:W-:Y:S01]  /*14200*/  LOP3.LUT R0, R45, 0x38, R0, 0xf8, !PT ;  /* 0x000000382d007812 */ /* 0x000fe200078ef800 */
[----:B------:R-:W-:Y:S01]  /*14210*/  IMAD.SHL.U32 R3, R3, 0x400, RZ ;  /* 0x0000040003037824 */ /* 0x000fe200078e00ff */
[----:B-----5:R-:W-:Y:S02]  /*14220*/  R2UR UR4, R49 ;  /* 0x00000000310472ca */ /* 0x020fe400000e0000 */
[----:B------:R-:W-:Y:S02]  /*14230*/  LOP3.LUT R0, R0, R47, RZ, 0x3c, !PT ;  /* 0x0000002f00007212 */ /* 0x000fe400078e3cff */
[----:B------:R-:W-:Y:S02]  /*14240*/  LOP3.LUT R3, R3, 0x7fffe000, RZ, 0xc0, !PT ;  /* 0x7fffe00003037812 */ /* 0x000fe400078ec0ff */
[----:B------:R-:W-:Y:S02]  /*14250*/  SHF.L.U32 R20, R20, 0x7, RZ ;  /* 0x0000000714147819 */ /* 0x000fe400000006ff */
[----:B------:R-:W-:-:S02]  /*14260*/  IADD3 R3, R0, R3, R46 ;  /* 0x0000000300037210 */ /* 0x000fc40007ffe02e */
[----:B------:R-:W-:Y:S02]  /*14270*/  LOP3.LUT R9, R20, 0xffffe000, RZ, 0xc0, !PT ;  /* 0xffffe00014097812 */ /* 0x000fe400078ec0ff */
[----:B------:R-:W-:Y:S01]  /*14280*/  SHF.R.U32.HI R26, RZ, 0x10, R5 ;  /* 0x00000010ff1a7819 */ /* 0x000fe20000011605 */
[----:B------:R-:W-:Y:S01]  /*14290*/  IMAD R3, R3, 0x2, R22 ;  /* 0x0000000203037824 */ /* 0x000fe200078e0216 */
[----:B------:R-:W-:Y:S02]  /*142a0*/  IADD3 R8, R8, R9, R46 ;  /* 0x0000000908087210 */ /* 0x000fe40007ffe02e */
[--C-:B------:R-:W-:Y:S01]  /*142b0*/  SHF.R.U64 R36, R72, 0x10, R73.reuse ;  /* 0x0000001048247819 */ /* 0x100fe20000001249 */
[----:B------:R-:W-:Y:S01]  /*142c0*/  HADD2.F32 R26, -RZ, R26.H0_H0 ;  /* 0x2000001aff1a7230 */ /* 0x000fe20000004100 */
[----:B------:R-:W-:Y:S01]  /*142d0*/  LEA R37, R8, UR4, 0x1 ;  /* 0x0000000408257c11 */ /* 0x000fe2000f8e08ff */
[----:B------:R-:W2:Y:S01]  /*142e0*/  LDS.128 R12, [R3+0x14400] ;  /* 0x01440000030c7984 */ /* 0x000ea20000000c00 */
[----:B------:R-:W-:-:S02]  /*142f0*/  SHF.R.U32.HI R72, RZ, 0x10, R73 ;  /* 0x00000010ff487819 */ /* 0x000fc40000011649 */
[----:B0-----:R-:W-:Y:S01]  /*14300*/  SHF.R.U64 R34, R4, 0x10, R5 ;  /* 0x0000001004227819 */ /* 0x001fe20000001205 */
[----:B------:R-:W0:Y:S01]  /*14310*/  LDS.128 R8, [R37] ;  /* 0x0000000025087984 */ /* 0x000e220000000c00 */
[--C-:B------:R-:W-:Y:S02]  /*14320*/  SHF.R.U64 R33, R6, 0x10, R7.reuse ;  /* 0x0000001006217819 */ /* 0x100fe40000001207 */
[----:B------:R-:W-:Y:S02]  /*14330*/  SHF.R.U32.HI R32, RZ, 0x10, R7 ;  /* 0x00000010ff207819 */ /* 0x000fe40000011607 */
[--C-:B------:R-:W-:Y:S02]  /*14340*/  SHF.R.U64 R35, R74, 0x10, R75.reuse ;  /* 0x000000104a237819 */ /* 0x100fe4000000124b */
[----:B------:R-:W-:Y:S01]  /*14350*/  SHF.R.U32.HI R74, RZ, 0x10, R75 ;  /* 0x00000010ff4a7819 */ /* 0x000fe2000001164b */
[--C-:B--2---:R-:W-:Y:S02]  /*14360*/  HADD2.F32 R20, -RZ, R13.reuse.H0_H0 ;  /* 0x2000000dff147230 */ /* 0x104fe40000004100 */
[----:B------:R-:W-:-:S02]  /*14370*/  HADD2.F32 R13, -RZ, R13.H1_H1 ;  /* 0x3000000dff0d7230 */ /* 0x000fc40000004100 */
[--C-:B0-----:R-:W-:Y:S02]  /*14380*/  HADD2.F32 R4, -RZ, R9.reuse.H0_H0 ;  /* 0x20000009ff047230 */ /* 0x101fe40000004100 */
[C---:B------:R-:W-:Y:S01]  /*14390*/  FMUL.FTZ R29, R20.reuse, R27 ;  /* 0x0000001b141d7220 */ /* 0x040fe20000410000 */
[-C--:B------:R-:W-:Y:S01]  /*143a0*/  FMUL.FTZ R31, R20, R25.reuse ;  /* 0x00000019141f7220 */ /* 0x080fe20000410000 */
[----:B------:R-:W-:Y:S02]  /*143b0*/  HADD2.F32 R20, -RZ, R72.H0_H0 ;  /* 0x20000048ff147230 */ /* 0x000fe40000004100 */
[----:B------:R-:W-:Y:S01]  /*143c0*/  FMUL.FTZ R28, R13, R26 ;  /* 0x0000001a0d1c7220 */ /* 0x000fe20000410000 */
[----:B------:R-:W-:Y:S02]  /*143d0*/  HADD2.F32 R9, -RZ, R9.H1_H1 ;  /* 0x30000009ff097230 */ /* 0x000fe40000004100 */
[----:B------:R-:W-:Y:S01]  /*143e0*/  FFMA.FTZ R29, R4, R25, -R29 ;  /* 0x00000019041d7223 */ /* 0x000fe2000001081d */
[----:B------:R-:W-:-:S02]  /*143f0*/  HADD2.F32 R7, -RZ, R12.H0_H0 ;  /* 0x2000000cff077230 */ /* 0x000fc40000004100 */
[----:B------:R-:W-:Y:S01]  /*14400*/  FFMA.FTZ R31, R4, R27, R31 ;  /* 0x0000001b041f7223 */ /* 0x000fe2000001001f */
[-C--:B------:R-:W-:Y:S01]  /*14410*/  FMUL.FTZ R4, R13, R20.reuse ;  /* 0x000000140d047220 */ /* 0x080fe20000410000 */
[----:B------:R-:W-:Y:S02]  /*14420*/  HADD2.F32 R0, -RZ, R8.H0_H0 ;  /* 0x20000008ff007230 */ /* 0x000fe40000004100 */
[----:B------:R-:W-:Y:S01]  /*14430*/  FFMA.FTZ R28, R9, R20, -R28 ;  /* 0x00000014091c7223 */ /* 0x000fe2000001081c */
[C---:B------:R-:W-:Y:S01]  /*14440*/  FMUL.FTZ R13, R7.reuse, R90 ;  /* 0x0000005a070d7220 */ /* 0x040fe20000410000 */
[----:B------:R-:W-:Y:S02]  /*14450*/  HADD2.F32 R21, -RZ, R14.H0_H0 ;  /* 0x2000000eff157230 */ /* 0x000fe40000004100 */
[----:B------:R-:W-:Y:S01]  /*14460*/  FMUL.FTZ R7, R7, R91 ;  /* 0x0000005b07077220 */ /* 0x000fe20000410000 */
[----:B------:R-:W-:Y:S02]  /*14470*/  HADD2.F32 R20, -RZ, R88.H0_H0 ;  /* 0x20000058ff147230 */ /* 0x000fe40000004100 */
[----:B------:R-:W-:Y:S01]  /*14480*/  FFMA.FTZ R26, R9, R26, R4 ;  /* 0x0000001a091a7223 */ /* 0x000fe20000010004 */
[----:B------:R-:W-:-:S02]  /*14490*/  HADD2.F32 R4, -RZ, R92.H0_H0 ;  /* 0x2000005cff047230 */ /* 0x000fc40000004100 */
[C---:B------:R-:W-:Y:S01]  /*144a0*/  FFMA.FTZ R91, R0.reuse, R91, -R13 ;  /* 0x0000005b005b7223 */ /* 0x040fe2000001080d */
[----:B------:R-:W-:Y:S02]  /*144b0*/  HADD2.F32 R5, -RZ, R10.H0_H0 ;  /* 0x2000000aff057230 */ /* 0x000fe40000004100 */
[----:B------:R-:W-:Y:S01]  /*144c0*/  FFMA.FTZ R90, R0, R90, R7 ;  /* 0x0000005a005a7223 */ /* 0x000fe20000010007 */
[----:B------:R-:W-:Y:S02]  /*144d0*/  HADD2.F32 R24, -RZ, R15.H0_H0 ;  /* 0x2000000fff187230 */ /* 0x000fe40000004100 */
[C---:B------:R-:W-:Y:S01]  /*144e0*/  FMUL.FTZ R0, R21.reuse, R20 ;  /* 0x0000001415007220 */ /* 0x040fe20000410000 */
[----:B------:R-:W-:Y:S02]  /*144f0*/  HADD2.F32 R9, -RZ, R88.H1_H1 ;  /* 0x30000058ff097230 */ /* 0x000fe40000004100 */
[----:B------:R-:W-:Y:S01]  /*14500*/  FMUL.FTZ R30, R21, R4 ;  /* 0x00000004151e7220 */ /* 0x000fe20000410000 */
[----:B------:R-:W-:-:S02]  /*14510*/  HADD2.F32 R7, -RZ, R92.H1_H1 ;  /* 0x3000005cff077230 */ /* 0x000fc40000004100 */
[C---:B------:R-:W-:Y:S01]  /*14520*/  FFMA.FTZ R21, R5.reuse, R4, -R0 ;  /* 0x0000000405157223 */ /* 0x040fe20000010800 */
[----:B------:R-:W-:Y:S02]  /*14530*/  HADD2.F32 R6, -RZ, R11.H0_H0 ;  /* 0x2000000bff067230 */ /* 0x000fe40000004100 */
[C---:B------:R-:W-:Y:S01]  /*14540*/  FMUL.FTZ R13, R24.reuse, R9 ;  /* 0x00000009180d7220 */ /* 0x040fe20000410000 */
[----:B------:R-:W-:Y:S02]  /*14550*/  HADD2.F32 R15, -RZ, R15.H1_H1 ;  /* 0x3000000fff0f7230 */ /* 0x000fe40000004100 */
[----:B------:R-:W-:Y:S01]  /*14560*/  FMUL.FTZ R24, R24, R7 ;  /* 0x0000000718187220 */ /* 0x000fe20000410000 */
[----:B------:R-:W-:Y:S02]  /*14570*/  HADD2.F32 R4, -RZ, R32.H0_H0 ;  /* 0x20000020ff047230 */ /* 0x000fe40000004100 */
[----:B------:R-:W-:Y:S01]  /*14580*/  FFMA.FTZ R30, R5, R20, R30 ;  /* 0x00000014051e7223 */ /* 0x000fe2000001001e */
[----:B------:R-:W-:-:S02]  /*14590*/  HADD2.F32 R0, -RZ, R74.H0_H0 ;  /* 0x2000004aff007230 */ /* 0x000fc40000004100 */
[C---:B------:R-:W-:Y:S01]  /*145a0*/  FFMA.FTZ R20, R6.reuse, R7, -R13 ;  /* 0x0000000706147223 */ /* 0x040fe2000001080d */
[----:B------:R-:W-:Y:S02]  /*145b0*/  HADD2.F32 R11, -RZ, R11.H1_H1 ;  /* 0x3000000bff0b7230 */ /* 0x000fe40000004100 */
[----:B------:R-:W-:Y:S01]  /*145c0*/  FFMA.FTZ R24, R6, R9, R24 ;  /* 0x0000000906187223 */ /* 0x000fe20000010018 */
        /* <DEDUP_REMOVED lines=30> */
.L_x_2859:
[----:B------:R-:W-:Y:S05]  /*147b0*/  BSYNC B0 ;  /* 0x0000000000007941 */ /* 0x000fea0003800000 */
.L_x_2819:
[----:B------:R-:W-:Y:S01]  /*147c0*/  @!PT LDS RZ, [RZ] ;  /* 0x00000000fffff984 */ /* 0x000fe20000000800 */
[----:B------:R-:W-:Y:S01]  /*147d0*/  @!PT LDS RZ, [RZ] ;  /* 0x00000000fffff984 */ /* 0x000fe20000000800 */
[----:B------:R-:W-:Y:S01]  /*147e0*/  @!PT LDS RZ, [RZ] ;  /* 0x00000000fffff984 */ /* 0x000fe20000000800 */
[----:B------:R-:W-:Y:S01]  /*147f0*/  @!PT LDS RZ, [RZ] ;  /* 0x00000000fffff984 */ /* 0x000fe20000000800 */
[----:B------:R0:W-:Y:S06]  /*14800*/  MEMBAR.ALL.CTA ;  /* 0x0000000000007992 */ /* 0x0001ec0000008000 */
[----:B0-----:R-:W0:Y:S01]  /*14810*/  FENCE.VIEW.ASYNC.S ;  /* 0x00000000000073c6 */ /* 0x001e220000000000 */
[----:B------:R-:W-:Y:S05]  /*14820*/  WARPSYNC.ALL ;  /* 0x0000000000007948 */ /* 0x000fea0003800000 */
[----:B0-----:R-:W-:Y:S06]  /*14830*/  BAR.SYNC.DEFER_BLOCKING 0xd, 0x100 ;  /* 0x0344000000007b1d */ /* 0x001fec0000010000 */
.L_x_2817:
[----:B------:R-:W2:Y:S02]  /*14840*/  LDL R0, [R1+0x5c] ;  /* 0x00005c0001007983 */ /* 0x000ea40000100800 */
[----:B--2---:R-:W-:-:S13]  /*14850*/  R2UR UR4, R0 ;  /* 0x00000000000472ca */ /* 0x004fda00000e0000 */
[----:B------:R-:W-:-:S04]  /*14860*/  MOV R0, UR4 ;  /* 0x0000000400007c02 */ /* 0x000fc80008000f00 */
[----:B------:R-:W-:-:S13]  /*14870*/  ISETP.NE.AND P0, PT, R0, 0x3, PT ;  /* 0x000000030000780c */ /* 0x000fda0003f05270 */
[----:B------:R-:W-:Y:S05]  /*14880*/  @!P0 BRA `(.L_x_2894) ;  /* 0x0000000000048947 */ /* 0x000fea0003800000 */
[----:B------:R-:W-:Y:S01]  /*14890*/  BPT.TRAP 0x1 ;  /* 0x000000040000795c */ /* 0x000fe20000300000 */
.L_x_2894:
[----:B------:R-:W-:Y:S01]  /*148a0*/  IMAD R0, R219, 0x8, R22 ;  /* 0x00000008db007824 */ /* 0x000fe200078e0216 */
[----:B01-3--:R-:W-:-:S04]  /*148b0*/  SHF.L.U32 R3, R224, 0x1f, RZ ;  /* 0x0000001fe0037819 */ /* 0x00bfc800000006ff */
[----:B------:R0:W1:Y:S01]  /*148c0*/  SYNCS.PHASECHK.TRANS64.TRYWAIT P1, [R0+URZ+0x38830], R3 ;  /* 0x03883003000075a7 */ /* 0x000062000802017f */
[----:B------:R-:W-:Y:S05]  /*148d0*/  @!P0 BRA `(.L_x_2895) ;  /* 0x0000000000048947 */ /* 0x000fea0003800000 */
[----:B------:R-:W-:Y:S01]  /*148e0*/  BPT.TRAP 0x1 ;  /* 0x000000040000795c */ /* 0x000fe20000300000 */
.L_x_2895:
[----:B-1----:R-:W-:Y:S05]  /*148f0*/  @P1 BRA `(.L_x_2896) ;  /* 0x0000000000081947 */ /* 0x002fea0003800000 */
[----:B------:R-:W1:Y:S02]  /*14900*/  SYNCS.PHASECHK.TRANS64.TRYWAIT P1, [R0+URZ+0x38830], R3 ;  /* 0x03883003000075a7 */ /* 0x000e64000802017f */
[----:B-1----:R-:W-:Y:S05]  /*14910*/  @!P1 BRA `(.L_x_2897) ;  /* 0x000001c4005c9947 */ /* 0x002fea0003800000 */
.L_x_2896:
[----:B------:R-:W-:Y:S05]  /*14920*/  WARPSYNC.ALL ;  /* 0x0000000000007948 */ /* 0x000fea0003800000 */
[----:B01----:R-:W-:Y:S01]  /*14930*/  VIADD R3, R22, 0x24400 ;  /* 0x0002440016037836 */ /* 0x003fe20000000000 */
[----:B------:R-:W-:Y:S01]  /*14940*/  R2UR UR20, R84 ;  /* 0x00000000541472ca */ /* 0x000fe200000e0000 */
[----:B------:R-:W-:Y:S01]  /*14950*/  IMAD.MOV.U32 R5, RZ, RZ, 0x40000040 ;  /* 0x40000040ff057424 */ /* 0x000fe200078e00ff */
[----:B------:R-:W-:Y:S01]  /*14960*/  WARPGROUP.ARRIVE ;  /* 0x00000000000079c5 */ /* 0x000fe20000000000 */
[----:B------:R-:W-:Y:S01]  /*14970*/  UMOV UR25, 0x40000040 ;  /* 0x4000004000197882 */ /* 0x000fe20000000000 */
[----:B------:R-:W-:Y:S01]  /*14980*/  SHF.R.U32.HI R3, RZ, 0x4, R3 ;  /* 0x00000004ff037819 */ /* 0x000fe20000011603 */
[----:B------:R-:W-:Y:S01]  /*14990*/  IMAD.MOV.U32 R7, RZ, RZ, 0x40000040 ;  /* 0x40000040ff077424 */ /* 0x000fe200078e00ff */
[----:B------:R-:W-:Y:S01]  /*149a0*/  R2UR UR27, R5 ;  /* 0x00000000051b72ca */ /* 0x000fe200000e0000 */
[----:B------:R-:W-:Y:S01]  /*149b0*/  UMOV UR17, UR25 ;  /* 0x0000001900117c82 */ /* 0x000fe20008000000 */
[----:B------:R-:W-:Y:S01]  /*149c0*/  LOP3.LUT R3, R3, 0x3fff, RZ, 0xc0, !PT ;  /* 0x00003fff03037812 */ /* 0x000fe200078ec0ff */
[----:B------:R-:W-:Y:S01]  /*149d0*/  UMOV UR5, UR17 ;  /* 0x0000001100057c82 */ /* 0x000fe20008000000 */
[----:B------:R-:W-:Y:S01]  /*149e0*/  R2UR UR7, R7 ;  /* 0x00000000070772ca */ /* 0x000fe200000e0000 */
[----:B------:R-:W-:Y:S01]  /*149f0*/  UMOV UR9, UR17 ;  /* 0x0000001100097c82 */ /* 0x000fe20008000000 */
[----:B------:R-:W-:Y:S01]  /*14a00*/  LOP3.LUT R4, R3, 0x10000, RZ, 0xfc, !PT ;  /* 0x0001000003047812 */ /* 0x000fe200078efcff */
[----:B------:R-:W-:Y:S01]  /*14a10*/  ULOP3.LUT UR20, UR20, 0x10000, URZ, 0xfc, !UPT ;  /* 0x0001000014147892 */ /* 0x000fe2000f8efc3f */
[----:B------:R-:W-:Y:S01]  /*14a20*/  MOV R9, 0x40000040 ;  /* 0x4000004000097802 */ /* 0x000fe20000000f00 */
[----:B------:R-:W-:Y:S01]  /*14a30*/  UMOV UR13, UR17 ;  /* 0x00000011000d7c82 */ /* 0x000fe20008000000 */
[----:B------:R-:W-:Y:S01]  /*14a40*/  R2UR UR15, R7 ;  /* 0x00000000070f72ca */ /* 0x000fe200000e0000 */
[----:B------:R0:W-:Y:S01]  /*14a50*/  STL [R1+0x54], R4 ;  /* 0x0000540401007387 */ /* 0x0001e20000100800 */
[C---:B------:R-:W-:Y:S01]  /*14a60*/  R2UR UR11, R9.reuse ;  /* 0x00000000090b72ca */ /* 0x040fe200000e0000 */
[----:B------:R-:W-:Y:S01]  /*14a70*/  IMAD.MOV.U32 R7, RZ, RZ, 0x40000040 ;  /* 0x40000040ff077424 */ /* 0x000fe200078e00ff */
[----:B------:R-:W-:Y:S01]  /*14a80*/  UMOV UR24, UR20 ;  /* 0x0000001400187c82 */ /* 0x000fe20008000000 */
[----:B------:R-:W-:Y:S01]  /*14a90*/  R2UR UR19, R9 ;  /* 0x00000000091372ca */ /* 0x000fe200000e0000 */
[----:B------:R-:W-:Y:S01]  /*14aa0*/  UMOV UR16, UR24 ;  /* 0x0000001800107c82 */ /* 0x000fe20008000000 */
[----:B----4-:R-:W-:Y:S01]  /*14ab0*/  IMAD.U32 R12, RZ, RZ, UR24 ;  /* 0x00000018ff0c7e24 */ /* 0x010fe2000f8e00ff */
[----:B------:R-:W-:Y:S01]  /*14ac0*/  UMOV UR4, UR16 ;  /* 0x0000001000047c82 */ /* 0x000fe20008000000 */
[----:B------:R-:W-:Y:S01]  /*14ad0*/  UMOV UR8, UR16 ;  /* 0x0000001000087c82 */ /* 0x000fe20008000000 */
[----:B------:R-:W-:Y:S01]  /*14ae0*/  UMOV UR12, UR16 ;  /* 0x00000010000c7c82 */ /* 0x000fe20008000000 */
[----:B0-----:R-:W-:Y:S01]  /*14af0*/  IMAD R4, R219, 0xa00, R4 ;  /* 0x00000a00db047824 */ /* 0x001fe200078e0204 */
[----:B------:R-:W-:Y:S01]  /*14b00*/  MOV R9, 0x40000040 ;  /* 0x4000004000097802 */ /* 0x000fe20000000f00 */
[----:B------:R-:W-:Y:S01]  /*14b10*/  IMAD.U32 R13, RZ, RZ, UR25 ;  /* 0x00000019ff0d7e24 */ /* 0x000fe2000f8e00ff */
[----:B------:R-:W-:Y:S01]  /*14b20*/  UIADD3 UR56, UR20, 0x804, URZ ;  /* 0x0000080414387890 */ /* 0x000fe2000fffe03f */
[C---:B------:R-:W-:Y:S01]  /*14b30*/  VIADD R6, R4.reuse, 0x80 ;  /* 0x0000008004067836 */ /* 0x040fe20000000000 */
[C---:B------:R-:W-:Y:S01]  /*14b40*/  R2UR UR26, R4.reuse ;  /* 0x00000000041a72ca */ /* 0x040fe200000e0000 */
[C---:B------:R-:W-:Y:S01]  /*14b50*/  VIADD R10, R4.reuse, 0x102 ;  /* 0x00000102040a7836 */ /* 0x040fe20000000000 */
[----:B------:R-:W-:Y:S01]  /*14b60*/  IADD3 R8, R4, 0x100, RZ ;  /* 0x0000010004087810 */ /* 0x000fe20007ffe0ff */
[----:B------:R-:W-:Y:S01]  /*14b70*/  IMAD.MOV.U32 R11, RZ, RZ, 0x40000040 ;  /* 0x40000040ff0b7424 */ /* 0x000fe200078e00ff */
[----:B------:R-:W-:Y:S01]  /*14b80*/  R2UR UR6, R6 ;  /* 0x00000000060672ca */ /* 0x000fe200000e0000 */
[----:B------:R-:W-:Y:S01]  /*14b90*/  VIADD R6, R4, 0x180 ;  /* 0x0000018004067836 */ /* 0x000fe20000000000 */
[----:B------:R-:W-:Y:S01]  /*14ba0*/  R2UR UR10, R8 ;  /* 0x00000000080a72ca */ /* 0x000fe200000e0000 */
[----:B------:R-:W-:Y:S01]  /*14bb0*/  VIADD R8, R4, 0x200 ;  /* 0x0000020004087836 */ /* 0x000fe20000000000 */
[----:B------:R0:W-:Y:S01]  /*14bc0*/  STL.64 [R1+0x48], R12 ;  /* 0x0000480c01007387 */ /* 0x0001e20000100a00 */
[----:B------:R-:W-:Y:S01]  /*14bd0*/  UMOV UR57, 0x40000040 ;  /* 0x4000004000397882 */ /* 0x000fe20000000000 */
[----:B------:R-:W-:Y:S01]  /*14be0*/  R2UR UR14, R6 ;  /* 0x00000000060e72ca */ /* 0x000fe200000e0000 */
[----:B------:R-:W-:Y:S01]  /*14bf0*/  UIADD3 UR52, UR20, 0x806, URZ ;  /* 0x0000080614347890 */ /* 0x000fe2000fffe03f */
[----:B------:R-:W-:Y:S01]  /*14c00*/  R2UR UR18, R8 ;  /* 0x00000000081272ca */ /* 0x000fe200000e0000 */
[----:B------:R-:W-:Y:S01]  /*14c10*/  HGMMA.64x16x16.F32 R56, gdesc[UR24], RZ, !UPT, gsb0 ;  /* 0x00200000183879f0 */ /* 0x000fe2000c0008ff */
[C---:B------:R-:W-:Y:S01]  /*14c20*/  IADD3 R6, R4.reuse, 0x2, RZ ;  /* 0x0000000204067810 */ /* 0x040fe20007ffe0ff */
[----:B------:R-:W-:Y:S01]  /*14c30*/  UMOV UR25, 0x40000040 ;  /* 0x4000004000197882 */ /* 0x000fe20000000000 */
[----:B------:R-:W-:Y:S01]  /*14c40*/  R2UR UR27, R7 ;  /* 0x00000000071b72ca */ /* 0x000fe200000e0000 */
[----:B------:R-:W-:Y:S01]  /*14c50*/  VIADD R8, R4, 0x82 ;  /* 0x0000008204087836 */ /* 0x000fe20000000000 */
[----:B------:R-:W-:Y:S01]  /*14c60*/  R2UR UR26, R6 ;  /* 0x00000000061a72ca */ /* 0x000fe200000e0000 */
[----:B------:R-:W-:Y:S01]  /*14c70*/  VIADD R6, R4, 0x182 ;  /* 0x0000018204067836 */ /* 0x000fe20000000000 */
[----:B------:R-:W-:Y:S01]  /*14c80*/  MOV R7, 0x40000040 ;  /* 0x4000004000077802 */ /* 0x000fe20000000f00 */
[----:B0-----:R-:W-:Y:S01]  /*14c90*/  IMAD.U32 R13, RZ, RZ, UR25 ;  /* 0x00000019ff0d7e24 */ /* 0x001fe2000f8e00ff */
[----:B------:R-:W-:Y:S01]  /*14ca0*/  UMOV UR53, 0x40000040 ;  /* 0x4000004000357882 */ /* 0x000fe20000000000 */
        /* <DEDUP_REMOVED lines=8> */
[----:B------:R-:W-:Y:S01]  /*14d30*/  UMOV UR37, 0x40000040 ;  /* 0x4000004000257882 */ /* 0x000fe20000000000 */
[----:B------:R-:W-:-:S02]  /*14d40*/  WARPGROUP.DEPBAR.LE gsb0, 0x0 ;  /* 0x00008000000079c5 */ /* 0x000fc40000010000 */
[----:B-----5:R-:W-:-:S06]  /*14d50*/  WARPGROUP.ARRIVE ;  /* 0x00000000000079c5 */ /* 0x020fcc0000000000 */
[----:B------:R-:W-:Y:S01]  /*14d60*/  HGMMA.64x16x16.F32 R48, gdesc[UR4], RZ, !UPT, gsb0 ;  /* 0x00200000043079f0 */ /* 0x000fe2000c0008ff */
[----:B------:R-:W-:Y:S01]  /*14d70*/  UIADD3 UR4, UR20, 0x2, URZ ;  /* 0x0000000214047890 */ /* 0x000fe2000fffe03f */
[----:B------:R-:W-:Y:S01]  /*14d80*/  R2UR UR6, R8 ;  /* 0x00000000080672ca */ /* 0x000fe200000e0000 */
[----:B------:R-:W-:Y:S01]  /*14d90*/  VIADD R8, R4, 0x202 ;  /* 0x0000020204087836 */ /* 0x000fe20000000000 */
[----:B------:R-:W-:Y:S01]  /*14da0*/  R2UR UR7, R9 ;  /* 0x00000000090772ca */ /* 0x000fe200000e0000 */
[----:B------:R-:W-:-:S03]  /*14db0*/  IMAD.MOV.U32 R9, RZ, RZ, 0x40000040 ;  /* 0x40000040ff097424 */ /* 0x000fc600078e00ff */
[----:B------:R-:W-:Y:S02]  /*14dc0*/  UMOV UR24, UR4 ;  /* 0x0000000400187c82 */ /* 0x000fe40008000000 */
[----:B------:R-:W-:-:S05]  /*14dd0*/  IMAD.U32 R12, RZ, RZ, UR24 ;  /* 0x00000018ff0c7e24 */ /* 0x000fca000f8e00ff */
[----:B------:R0:W-:Y:S01]  /*14de0*/  STL.64 [R1+0x40], R12 ;  /* 0x0000400c01007387 */ /* 0x0001e20000100a00 */
[----:B------:R-:W-:Y:S02]  /*14df0*/  WARPGROUP.DEPBAR.LE gsb0, 0x0 ;  /* 0x00008000000079c5 */ /* 0x000fe40000010000 */
[----:B------:R-:W-:-:S06]  /*14e00*/  WARPGROUP.ARRIVE ;  /* 0x00000000000079c5 */ /* 0x000fcc0000000000 */
[----:B------:R-:W-:Y:S01]  /*14e10*/  HGMMA.64x16x16.F32 R40, gdesc[UR8], RZ, !UPT, gsb0 ;  /* 0x00200000082879f0 */ /* 0x000fe2000c0008ff */
[----:B------:R-:W-:Y:S01]  /*14e20*/  R2UR UR10, R10 ;  /* 0x000000000a0a72ca */ /* 0x000fe200000e0000 */
[----:B------:R-:W-:Y:S01]  /*14e30*/  VIADD R10, R4, 0x104 ;  /* 0x00000104040a7836 */ /* 0x000fe20000000000 */
[----:B------:R-:W-:Y:S01]  /*14e40*/  R2UR UR11, R11 ;  /* 0x000000000b0b72ca */ /* 0x000fe200000e0000 */
[----:B------:R-:W-:Y:S01]  /*14e50*/  IMAD.MOV.U32 R11, RZ, RZ, 0x40000040 ;  /* 0x40000040ff0b7424 */ /* 0x000fe200078e00ff */
[----:B------:R-:W-:Y:S02]  /*14e60*/  WARPGROUP.DEPBAR.LE gsb0, 0x0 ;  /* 0x00008000000079c5 */ /* 0x000fe40000010000 */
[----:B------:R-:W-:-:S06]  /*14e70*/  WARPGROUP.ARRIVE ;  /* 0x00000000000079c5 */ /* 0x000fcc0000000000 */
[----:B------:R-:W-:Y:S01]  /*14e80*/  HGMMA.64x16x16.F32 R32, gdesc[UR12], RZ, !UPT, gsb0 ;  /* 0x002000000c2079f0 */ /* 0x000fe2000c0008ff */
[----:B------:R-:W-:Y:S02]  /*14e90*/  R2UR UR14, R6 ;  /* 0x00000000060e72ca */ /* 0x000fe400000e0000 */
[----:B------:R-:W-:Y:S01]  /*14ea0*/  R2UR UR15, R7 ;  /* 0x00000000070f72ca */ /* 0x000fe200000e0000 */
[----:B------:R-:W-:Y:S01]  /*14eb0*/  IMAD.MOV.U32 R7, RZ, RZ, 0x40000040 ;  /* 0x40000040ff077424 */ /* 0x000fe200078e00ff */
[----:B------:R-:W-:Y:S01]  /*14ec0*/  IADD3 R6, R4, 0x4, RZ ;  /* 0x0000000404067810 */ /* 0x000fe20007ffe0ff */
        /* <DEDUP_REMOVED lines=13> */
[----:B------:R-:W-:-:S02]  /*14fa0*/  R2UR UR19, R9 ;  /* 0x00000000091372ca */ /* 0x000fc400000e0000 */
[----:B------:R-:W-:Y:S01]  /*14fb0*/  MOV R9, 0x40000040 ;  /* 0x4000004000097802 */ /* 0x000fe20000000f00 */
[----:B------:R-:W-:Y:S02]  /*14fc0*/  WARPGROUP.DEPBAR.LE gsb0, 0x0 ;  /* 0x00008000000079c5 */ /* 0x000fe40000010000 */
[----:B------:R-:W-:-:S06]  /*14fd0*/  WARPGROUP.ARRIVE ;  /* 0x00000000000079c5 */ /* 0x000fcc0000000000 */
[----:B------:R-:W-:Y:S01]  /*14fe0*/  HGMMA.64x16x16.F32 R56, gdesc[UR24], R56, gsb0 ;  /* 0x00200000183879f0 */ /* 0x000fe20008000838 */
[----:B------:R-:W-:Y:S01]  /*14ff0*/  R2UR UR26, R6 ;  /* 0x00000000061a72ca */ /* 0x000fe200000e0000 */
[----:B------:R-:W-:Y:S01]  /*15000*/  UMOV UR25, 0x40000040 ;  /* 0x4000004000197882 */ /* 0x000fe20000000000 */
[----:B------:R-:W-:Y:S01]  /*15010*/  R2UR UR27, R7 ;  /* 0x00000000071b72ca */ /* 0x000fe200000e0000 */
[----:B------:R-:W-:Y:S01]  /*15020*/  VIADD R6, R4, 0x184 ;  /* 0x0000018404067836 */ /* 0x000fe20000000000 */
[----:B------:R-:W-:Y:S01]  /*15030*/  MOV R7, 0x40000040 ;  /* 0x4000004000077802 */ /* 0x000fe20000000f00 */
[----:B0-----:R-:W-:Y:S01]  /*15040*/  IMAD.U32 R13, RZ, RZ, UR25 ;  /* 0x00000019ff0d7e24 */ /* 0x001fe2000f8e00ff */
[----:B------:R-:W-:Y:S02]  /*15050*/  WARPGROUP.DEPBAR.LE gsb0, 0x0 ;  /* 0x00008000000079c5 */ /* 0x000fe40000010000 */
[----:B------:R-:W-:-:S06]  /*15060*/  WARPGROUP.ARRIVE ;  /* 0x00000000000079c5 */ /* 0x000fcc0000000000 */
[----:B------:R-:W-:Y:S01]  /*15070*/  HGMMA.64x16x16.F32 R48, gdesc[UR4], R48, gsb0 ;  /* 0x00200000043079f0 */ /* 0x000fe20008000830 */
        /* <DEDUP_REMOVED lines=13> */
[----:B------:R-:W-:Y:S01]  /*15150*/  R2UR UR11, R11 ;  /* 0x000000000b0b72ca */ /* 0x000fe200000e0000 */
[----:B------:R-:W-:Y:S01]  /*15160*/  IMAD.MOV.U32 R11, RZ, RZ, 0x40000040 ;  /* 0x40000040ff0b7424 */ /* 0x000fe200078e00ff */
[----:B------:R-:W-:Y:S02]  /*15170*/  WARPGROUP.DEPBAR.LE gsb0, 0x0 ;  /* 0x00008000000079c5 */ /* 0x000fe40000010000 */
[----:B------:R-:W-:-:S06]  /*15180*/  WARPGROUP.ARRIVE ;  /* 0x00000000000079c5 */ /* 0x000fcc0000000000 */
[----:B------:R-:W-:Y:S01]  /*15190*/  HGMMA.64x16x16.F32 R32, gdesc[UR12], R32, gsb0 ;  /* 0x002000000c2079f0 */ /* 0x000fe20008000820 */
[----:B------:R-:W-:Y:S02]  /*151a0*/  R2UR UR14, R6 ;  /* 0x00000000060e72ca */ /* 0x000fe400000e0000 */
[----:B------:R-:W-:Y:S01]  /*151b0*/  R2UR UR15, R7 ;  /* 0x00000000070f72ca */ /* 0x000fe200000e0000 */
[----:B------:R-:W-:Y:S01]  /*151c0*/  IMAD.MOV.U32 R7, RZ, RZ, 0x40000040 ;  /* 0x40000040ff077424 */ /* 0x000fe200078e00ff */
[----:B------:R-:W-:Y:S01]  /*151d0*/  IADD3 R6, R4, 0x6, RZ ;  /* 0x0000000604067810 */ /* 0x000fe20007ffe0ff */
        /* <DEDUP_REMOVED lines=328> */
[----:B------:R0:W-:Y:S01]  /*16660*/  STL.64 [R1], R12 ;  /* 0x0000000c01007387 */ /* 0x0001e20000100a00 */
[----:B------:R-:W-:Y:S02]  /*16670*/  WARPGROUP.DEPBAR.LE gsb0, 0x0 ;  /* 0x00008000000079c5 */ /* 0x000fe40000010000 */
[----:B------:R-:W-:-:S06]  /*16680*/  WARPGROUP.ARRIVE ;  /* 0x00000000000079c5 */ /* 0x000fcc0000000000 */
[----:B------:R-:W-:Y:S01]  /*16690*/  HGMMA.64x16x16.F32 R40, gdesc[UR8], R40, gsb0 ;  /* 0x00200000082879f0 */ /* 0x000fe20008000828 */
[----:B------:R-:W-:Y:S02]  /*166a0*/  R2UR UR10, R6 ;  /* 0x00000000060a72ca */ /* 0x000fe400000e0000 */
[----:B------:R-:W-:Y:S01]  /*166b0*/  R2UR UR11, R7 ;  /* 0x00000000070b72ca */ /* 0x000fe200000e0000 */
[----:B------:R-:W-:Y:S01]  /*166c0*/  IMAD.MOV.U32 R7, RZ, RZ, 0x40000040 ;  /* 0x40000040ff077424 */ /* 0x000fe200078e00ff */
[----:B------:R-:W-:-:S04]  /*166d0*/  IADD3 R6, R4, 0x504, RZ ;  /* 0x0000050404067810 */ /* 0x000fc80007ffe0ff */
[----:B------:R-:W-:Y:S01]  /*166e0*/  R2UR UR58, R6 ;  /* 0x00000000063a72ca */ /* 0x000fe200000e0000 */
[----:B------:R-:W-:Y:S01]  /*166f0*/  VIADD R6, R4, 0x684 ;  /* 0x0000068404067836 */ /* 0x000fe20000000000 */
[----:B------:R-:W-:Y:S02]  /*16700*/  R2UR UR59, R7 ;  /* 0x00000000073b72ca */ /* 0x000fe400000e0000 */
        /* <DEDUP_REMOVED lines=21> */
[----:B------:R-:W-:Y:S02]  /*16860*/  R2UR UR15, R9 ;  /* 0x00000000090f72ca */ /* 0x000fe400000e0000 */
[----:B------:R-:W-:Y:S01]  /*16870*/  MOV R9, 0x40000040 ;  /* 0x4000004000097802 */ /* 0x000fe20000000f00 */
        /* <DEDUP_REMOVED lines=213> */
[C---:B------:R-:W-:Y:S02]  /*175d0*/  VIADD R8, R4.reuse, 0x806 ;  /* 0x0000080604087836 */ /* 0x040fe40000000000 */
[----:B------:R-:W-:Y:S02]  /*175e0*/  IMAD.MOV.U32 R9, RZ, RZ, 0x40000040 ;  /* 0x40000040ff097424 */ /* 0x000fe400078e00ff */
[----:B------:R-:W-:Y:S01]  /*175f0*/  VIADD R4, R4, 0x986 ;  /* 0x0000098604047836 */ /* 0x000fe20000000000 */
        /* <DEDUP_REMOVED lines=49> */
.L_x_2898:
[----:B------:R-:W2:Y:S01]  /*17910*/  LDL R8, [R1+0x78] ;  /* 0x0000780001087983 */ /* 0x000ea20000100800 */
[----:B------:R-:W0:Y:S01]  /*17920*/  LDC R6, c[0x0][0x448] ;  /* 0x00011200ff067b82 */ /* 0x000e220000000800 */
[----:B------:R-:W-:Y:S02]  /*17930*/  ULDC UR4, c[0x0][0x9d8] ;  /* 0x0002760000047ab9 */ /* 0x000fe40000000800 */
[----:B------:R-:W2:Y:S04]  /*17940*/  LDL R69, [R1+0x68] ;  /* 0x0000680001457983 */ /* 0x000ea80000100800 */
[----:B------:R-:W3:Y:S04]  /*17950*/  LDL R65, [R1+0x70] ;  /* 0x0000700001417983 */ /* 0x000ee80000100800 */
[----:B------:R-:W4:Y:S04]  /*17960*/  LDL R21, [R1+0x74] ;  /* 0x0000740001157983 */ /* 0x000f280000100800 */
[----:B------:R-:W5:Y:S01]  /*17970*/  LDL R67, [R1+0x6c] ;  /* 0x00006c0001437983 */ /* 0x000f620000100800 */
[----:B------:R-:W-:Y:S01]  /*17980*/  VIADD R0, R0, 0x38840 ;  /* 0x0003884000007836 */ /* 0x000fe20000000000 */
[----:B------:R-:W-:Y:S01]  /*17990*/  ULDC UR38, c[0x0][0x9d8] ;  /* 0x0002760000267ab9 */ /* 0x000fe20000000800 */
[----:B------:R-:W-:Y:S01]  /*179a0*/  ULDC UR39, c[0x0][0x9d8] ;  /* 0x0002760000277ab9 */ /* 0x000fe20000000800 */
[----:B------:R-:W-:Y:S01]  /*179b0*/  ULDC UR42, c[0x0][0x988] ;  /* 0x00026200002a7ab9 */ /* 0x000fe20000000800 */
[----:B------:R-:W-:Y:S01]  /*179c0*/  ULDC UR43, c[0x0][0x988] ;  /* 0x00026200002b7ab9 */ /* 0x000fe20000000800 */
[----:B0-----:R-:W-:-:S13]  /*179d0*/  ISETP.NE.AND P1, PT, R6, 0x1, PT ;  /* 0x000000010600780c */ /* 0x001fda0003f25270 */
[----:B------:R-:W0:Y:S08]  /*179e0*/  @P1 LDC R13, c[0x0][0x44c] ;  /* 0x00011300ff0d1b82 */ /* 0x000e300000000800 */
[----:B------:R-:W1:Y:S01]  /*179f0*/  @P1 LDC R15, c[0x0][0x450] ;  /* 0x00011400ff0f1b82 */ /* 0x000e620000000800 */
[----:B------:R-:W-:Y:S01]  /*17a00*/  FMUL.FTZ R58, R58, UR4 ;  /* 0x000000043a3a7c20 */ /* 0x000fe20008410000 */
[----:B------:R-:W-:Y:S01]  /*17a10*/  FMUL.FTZ R59, R59, UR4 ;  /* 0x000000043b3b7c20 */ /* 0x000fe20008410000 */
[----:B------:R-:W-:Y:S01]  /*17a20*/  FMUL.FTZ R62, R62, UR4 ;  /* 0x000000043e3e7c20 */ /* 0x000fe20008410000 */
[----:B------:R-:W-:Y:S01]  /*17a30*/  FMUL.FTZ R50, R50, UR4 ;  /* 0x0000000432327c20 */ /* 0x000fe20008410000 */
[----:B------:R-:W-:-:S02]  /*17a40*/  FMUL.FTZ R63, R63, UR4 ;  /* 0x000000043f3f7c20 */ /* 0x000fc40008410000 */
[----:B------:R-:W5:Y:S08]  /*17a50*/  MUFU.TANH R58, R58 ;  /* 0x0000003a003a7308 */ /* 0x000f700000002400 */
[----:B------:R-:W5:Y:S01]  /*17a60*/  MUFU.TANH R59, R59 ;  /* 0x0000003b003b7308 */ /* 0x000f620000002400 */
[----:B------:R-:W-:-:S07]  /*17a70*/  FMUL.FTZ R51, R51, UR4 ;  /* 0x0000000433337c20 */ /* 0x000fce0008410000 */
[----:B------:R-:W5:Y:S08]  /*17a80*/  MUFU.TANH R70, R62 ;  /* 0x0000003e00467308 */ /* 0x000f700000002400 */
[----:B------:R5:W-:Y:S01]  /*17a90*/  MUFU.TANH R12, R50 ;  /* 0x00000032000c7308 */ /* 0x000be20000002400 */
[----:B------:R-:W-:Y:S01]  /*17aa0*/  FMUL.FTZ R43, R43, UR4 ;  /* 0x000000042b2b7c20 */ /* 0x000fe20008410000 */
[----:B------:R-:W-:-:S06]  /*17ab0*/  FMUL.FTZ R54, R54, UR4 ;  /* 0x0000000436367c20 */ /* 0x000fcc0008410000 */
[----:B------:R-:W5:Y:S01]  /*17ac0*/  MUFU.TANH R63, R63 ;  /* 0x0000003f003f7308 */ /* 0x000f620000002400 */
[----:B------:R-:W-:Y:S01]  /*17ad0*/  FMUL.FTZ R11, R48, UR4 ;  /* 0x00000004300b7c20 */ /* 0x000fe20008410000 */
[----:B------:R-:W-:Y:S01]  /*17ae0*/  FMUL.FTZ R47, R47, UR4 ;  /* 0x000000042f2f7c20 */ /* 0x000fe20008410000 */
[----:B------:R-:W-:Y:S01]  /*17af0*/  FMUL.FTZ R9, R49, UR4 ;  /* 0x0000000431097c20 */ /* 0x000fe20008410000 */
[----:B------:R-:W-:-:S04]  /*17b00*/  FMUL.FTZ R55, R55, UR4 ;  /* 0x0000000437377c20 */ /* 0x000fc80008410000 */
[----:B------:R-:W5:Y:S01]  /*17b10*/  MUFU.TANH R51, R51 ;  /* 0x0000003300337308 */ /* 0x000f620000002400 */
[----:B------:R-:W-:-:S07]  /*17b20*/  FMUL.FTZ R42, R42, UR4 ;  /* 0x000000042a2a7c20 */ /* 0x000fce0008410000 */
[----:B------:R5:W-:Y:S08]  /*17b30*/  MUFU.TANH R48, R43 ;  /* 0x0000002b00307308 */ /* 0x000bf00000002400 */
[----:B------:R-:W5:Y:S08]  /*17b40*/  MUFU.TANH R54, R54 ;  /* 0x0000003600367308 */ /* 0x000f700000002400 */
[----:B------:R5:W-:Y:S01]  /*17b50*/  MUFU.TANH R49, R47 ;  /* 0x0000002f00317308 */ /* 0x000be20000002400 */
[----:B------:R-:W-:-:S07]  /*17b60*/  FMUL.FTZ R46, R46, UR4 ;  /* 0x000000042e2e7c20 */ /* 0x000fce0008410000 */
[----:B------:R-:W5:Y:S08]  /*17b70*/  MUFU.TANH R14, R55 ;  /* 0x00000037000e7308 */ /* 0x000f700000002400 */
[----:B------:R5:W5:Y:S01]  /*17b80*/  MUFU.TANH R20, R42 ;  /* 0x0000002a00147308 */ /* 0x000b620000002400 */
[----:B------:R-:W-:Y:S01]  /*17b90*/  FMUL.FTZ R34, R34, UR4 ;  /* 0x0000000422227c20 */ /* 0x000fe20008410000 */
[----:B------:R-:W-:-:S06]  /*17ba0*/  FMUL.FTZ R35, R35, UR4 ;  /* 0x0000000423237c20 */ /* 0x000fcc0008410000 */
[----:B------:R-:W5:Y:S01]  /*17bb0*/  MUFU.TANH R46, R46 ;  /* 0x0000002e002e7308 */ /* 0x000f620000002400 */
[----:B------:R-:W-:Y:S01]  /*17bc0*/  FMUL.FTZ R38, R38, UR4 ;  /* 0x0000000426267c20 */ /* 0x000fe20008410000 */
[----:B------:R-:W-:-:S06]  /*17bd0*/  FMUL.FTZ R39, R39, UR4 ;  /* 0x0000000427277c20 */ /* 0x000fcc0008410000 */
[----:B------:R5:W5:Y:S01]  /*17be0*/  MUFU.TANH R55, R34 ;  /* 0x0000002200377308 */ /* 0x000b620000002400 */
[----:B------:R-:W-:-:S07]  /*17bf0*/  FMUL.FTZ R3, R56, UR4 ;  /* 0x0000000438037c20 */ /* 0x000fce0008410000 */
[----:B------:R-:W5:Y:S08]  /*17c00*/  MUFU.TANH R35, R35 ;  /* 0x0000002300237308 */ /* 0x000f700000002400 */
[----:B------:R5:W5:Y:S01]  /*17c10*/  MUFU.TANH R56, R38 ;  /* 0x0000002600387308 */ /* 0x000b620000002400 */
[----:B------:R-:W-:-:S07]  /*17c20*/  FMUL.FTZ R27, R27, UR4 ;  /* 0x000000041b1b7c20 */ /* 0x000fce0008410000 */
[----:B------:R-:W5:Y:S01]  /*17c30*/  MUFU.TANH R39, R39 ;  /* 0x0000002700277308 */ /* 0x000f620000002400 */
[----:B------:R-:W-:-:S07]  /*17c40*/  FMUL.FTZ R31, R31, UR4 ;  /* 0x000000041f1f7c20 */ /* 0x000fce0008410000 */
[----:B------:R-:W-:Y:S08]  /*17c50*/  MUFU.TANH R80, R27 ;  /* 0x0000001b00507308 */ /* 0x000ff00000002400 */
[----:B------:R-:W-:Y:S01]  /*17c60*/  MUFU.TANH R31, R31 ;  /* 0x0000001f001f7308 */ /* 0x000fe20000002400 */
[----:B--2---:R-:W-:-:S05]  /*17c70*/  IADD3 R6, R8, R69, RZ ;  /* 0x0000004508067210 */ /* 0x004fca0007ffe0ff */
[----:B0-----:R-:W-:-:S04]  /*17c80*/  @P1 IMAD.HI.U32 R8, R6, R13, RZ ;  /* 0x0000000d06081227 */ /* 0x001fc800078e00ff */
[----:B------:R-:W-:Y:S01]  /*17c90*/  IMAD.MOV.U32 R13, RZ, RZ, R6 ;  /* 0x000000ffff0d7224 */ /* 0x000fe200078e0006 */
[----:B-1----:R-:W-:-:S05]  /*17ca0*/  @P1 SHF.R.U32.HI R13, RZ, R15, R8 ;  /* 0x0000000fff0d1219 */ /* 0x002fca0000011608 */
[----:B------:R-:W0:Y:S01]  /*17cb0*/  SHFL.IDX PT, R10, R13, 0x1, 0x1c1f ;  /* 0x003c1f000d0a7f89 */ /* 0x000e2200000e0000 */
[----:B------:R-:W-:Y:S02]  /*17cc0*/  IMAD.MOV.U32 R15, RZ, RZ, -0x50 ;  /* 0xffffffb0ff0f7424 */ /* 0x000fe400078e00ff */
[C---:B---3--:R-:W-:Y:S02]  /*17cd0*/  IMAD R6, R2.reuse, -0x50, R65 ;  /* 0xffffffb002067824 */ /* 0x048fe400078e0241 */
[----:B------:R-:W-:Y:S02]  /*17ce0*/  IMAD R8, R2, R15, 0x51 ;  /* 0x0000005102087424 */ /* 0x000fe400078e020f */
[----:B------:R-:W-:Y:S02]  /*17cf0*/  VIADD R6, R6, 0x50 ;  /* 0x0000005006067836 */ /* 0x000fe40000000000 */
[C---:B----4-:R-:W-:Y:S02]  /*17d00*/  IMAD R8, R21.reuse, -0x2, R8 ;  /* 0xfffffffe15087824 */ /* 0x050fe400078e0208 */
[----:B------:R-:W-:-:S03]  /*17d10*/  IMAD R15, R21, -0x2, R6 ;  /* 0xfffffffe150f7824 */ /* 0x000fc600078e0206 */
[----:B-----5:R-:W-:-:S04]  /*17d20*/  IADD3 R50, -R67, R8, R65 ;  /* 0x0000000843327210 */ /* 0x020fc80007ffe141 */
[----:B0-----:R-:W-:-:S04]  /*17d30*/  VIADDMNMX R21, R10, R50, R15, PT ;  /* 0x000000320a157246 */ /* 0x001fc8000380010f */
[C---:B------:R-:W-:Y:S02]  /*17d40*/  ISETP.GT.AND P2, PT, R21.reuse, RZ, PT ;  /* 0x000000ff1500720c */ /* 0x040fe40003f44270 */
[C---:B------:R-:W-:Y:S02]  /*17d50*/  ISETP.GT.AND P3, PT, R21.reuse, 0x1, PT ;  /* 0x000000011500780c */ /* 0x040fe40003f64270 */
[----:B------:R-:W-:Y:S02]  /*17d60*/  ISETP.GT.AND P4, PT, R21, 0x8, PT ;  /* 0x000000081500780c */ /* 0x000fe40003f84270 */
[----:B------:R-:W-:Y:S02]  /*17d70*/  FSEL R62, R58, -INF , P2 ;  /* 0xff8000003a3e7808 */ /* 0x000fe40001000000 */
[----:B------:R-:W-:Y:S02]  /*17d80*/  FSEL R43, R59, -INF , P3 ;  /* 0xff8000003b2b7808 */ /* 0x000fe40001800000 */
[----:B------:R-:W-:-:S02]  /*17d90*/  ISETP.GT.AND P2, PT, R21, 0x9, PT ;  /* 0x000000091500780c */ /* 0x000fc40003f44270 */
[----:B------:R-:W-:Y:S02]  /*17da0*/  FSEL R70, R70, -INF , P4 ;  /* 0xff80000046467808 */ /* 0x000fe40002000000 */
[----:B------:R-:W-:Y:S02]  /*17db0*/  FMNMX.FTZ R47, R62, R43, !PT ;  /* 0x0000002b3e2f7209 */ /* 0x000fe40007810000 */
[----:B------:R-:W-:Y:S02]  /*17dc0*/  ISETP.GT.AND P3, PT, R21, 0x10, PT ;  /* 0x000000101500780c */ /* 0x000fe40003f64270 */
[----:B------:R-:W-:Y:S02]  /*17dd0*/  FSEL R42, R63, -INF , P2 ;  /* 0xff8000003f2a7808 */ /* 0x000fe40001000000 */
[----:B------:R-:W-:Y:S02]  /*17de0*/  FMNMX.FTZ R47, R70, R47, !PT ;  /* 0x0000002f462f7209 */ /* 0x000fe40007810000 */
        /* <DEDUP_REMOVED lines=9> */
[C---:B------:R-:W-:Y:S02]  /*17e80*/  ISETP.GT.AND P3, PT, R21.reuse, 0x20, PT ;  /* 0x000000201500780c */ /* 0x040fe40003f64270 */
[----:B------:R-:W-:Y:S02]  /*17e90*/  FSEL R14, R14, -INF , P2 ;  /* 0xff8000000e0e7808 */ /* 0x000fe40001000000 */
[----:B------:R-:W-:Y:S02]  /*17ea0*/  FMNMX.FTZ R47, R10, R47, !PT ;  /* 0x0000002f0a2f7209 */ /* 0x000fe40007810000 */
[----:B------:R-:W-:-:S02]  /*17eb0*/  ISETP.GT.AND P2, PT, R21, 0x21, PT ;  /* 0x000000211500780c */ /* 0x000fc40003f44270 */
[----:B------:R-:W-:Y:S02]  /*17ec0*/  FSEL R20, R20, -INF , P3 ;  /* 0xff80000014147808 */ /* 0x000fe40001800000 */
[----:B------:R-:W-:Y:S01]  /*17ed0*/  FMNMX.FTZ R47, R14, R47, !PT ;  /* 0x0000002f0e2f7209 */ /* 0x000fe20007810000 */
[----:B------:R-:W-:Y:S01]  /*17ee0*/  FMUL.FTZ R6, R26, UR4 ;  /* 0x000000041a067c20 */ /* 0x000fe20008410000 */
[C---:B------:R-:W-:Y:S02]  /*17ef0*/  ISETP.GT.AND P3, PT, R21.reuse, 0x28, PT ;  /* 0x000000281500780c */ /* 0x040fe40003f64270 */
[----:B------:R-:W-:Y:S02]  /*17f00*/  FSEL R26, R48, -INF , P2 ;  /* 0xff800000301a7808 */ /* 0x000fe40001000000 */
[----:B------:R-:W-:Y:S02]  /*17f10*/  FMNMX.FTZ R47, R20, R47, !PT ;  /* 0x0000002f142f7209 */ /* 0x000fe40007810000 */
[----:B------:R-:W-:-:S02]  /*17f20*/  ISETP.GT.AND P2, PT, R21, 0x29, PT ;  /* 0x000000291500780c */ /* 0x000fc40003f44270 */
[----:B------:R-:W-:Y:S02]  /*17f30*/  FSEL R34, R46, -INF , P3 ;  /* 0xff8000002e227808 */ /* 0x000fe40001800000 */
[----:B------:R-:W-:Y:S02]  /*17f40*/  FMNMX.FTZ R47, R26, R47, !PT ;  /* 0x0000002f1a2f7209 */ /* 0x000fe40007810000 */
[----:B------:R-:W-:Y:S02]  /*17f50*/  ISETP.GT.AND P3, PT, R21, 0x30, PT ;  /* 0x000000301500780c */ /* 0x000fe40003f64270 */
[----:B------:R-:W-:Y:S02]  /*17f60*/  FSEL R38, R49, -INF , P2 ;  /* 0xff80000031267808 */ /* 0x000fe40001000000 */
[----:B------:R-:W-:Y:S01]  /*17f70*/  FMNMX.FTZ R47, R34, R47, !PT ;  /* 0x0000002f222f7209 */ /* 0x000fe20007810000 */
[----:B------:R0:W1:Y:S01]  /*17f80*/  MUFU.TANH R78, R6 ;  /* 0x00000006004e7308 */ /* 0x0000620000002400 */
[----:B------:R-:W-:-:S02]  /*17f90*/  ISETP.GT.AND P2, PT, R21, 0x31, PT ;  /* 0x000000311500780c */ /* 0x000fc40003f44270 */
[----:B------:R-:W-:Y:S01]  /*17fa0*/  FMNMX.FTZ R47, R38, R47, !PT ;  /* 0x0000002f262f7209 */ /* 0x000fe20007810000 */
[----:B0-----:R-:W-:Y:S01]  /*17fb0*/  FMUL.FTZ R6, R30, UR4 ;  /* 0x000000041e067c20 */ /* 0x001fe20008410000 */
[----:B------:R-:W-:Y:S02]  /*17fc0*/  FSEL R30, R55, -INF , P3 ;  /* 0xff800000371e7808 */ /* 0x000fe40001800000 */
[----:B------:R-:W-:Y:S02]  /*17fd0*/  ISETP.GT.AND P3, PT, R21, 0x38, PT ;  /* 0x000000381500780c */ /* 0x000fe40003f64270 */
[----:B------:R-:W-:Y:S02]  /*17fe0*/  FSEL R46, R35, -INF , P2 ;  /* 0xff800000232e7808 */ /* 0x000fe40001000000 */
[----:B------:R-:W-:Y:S01]  /*17ff0*/  FMNMX.FTZ R47, R30, R47, !PT ;  /* 0x0000002f1e2f7209 */ /* 0x000fe20007810000 */
[----:B------:R-:W0:Y:S01]  /*18000*/  MUFU.TANH R6, R6 ;  /* 0x0000000600067308 */ /* 0x000e220000002400 */
[----:B------:R-:W-:-:S02]  /*18010*/  ISETP.GT.AND P2, PT, R21, 0x39, PT ;  /* 0x000000391500780c */ /* 0x000fc40003f44270 */
[----:B------:R-:W-:Y:S02]  /*18020*/  FSEL R48, R56, -INF , P3 ;  /* 0xff80000038307808 */ /* 0x000fe40001800000 */
[----:B------:R-:W-:Y:S02]  /*18030*/  FMNMX.FTZ R47, R46, R47, !PT ;  /* 0x0000002f2e2f7209 */ /* 0x000fe40007810000 */
[----:B------:R-:W-:Y:S02]  /*18040*/  ISETP.GT.AND P3, PT, R21, 0x40, PT ;  /* 0x000000401500780c */ /* 0x000fe40003f64270 */
[----:B------:R-:W-:Y:S02]  /*18050*/  FSEL R76, R39, -INF , P2 ;  /* 0xff800000274c7808 */ /* 0x000fe40001000000 */
[----:B------:R-:W-:Y:S02]  /*18060*/  FMNMX.FTZ R47, R48, R47, !PT ;  /* 0x0000002f302f7209 */ /* 0x000fe40007810000 */
[----:B------:R-:W-:-:S02]  /*18070*/  ISETP.GT.AND P2, PT, R21, 0x41, PT ;  /* 0x000000411500780c */ /* 0x000fc40003f44270 */
[----:B-1----:R-:W-:Y:S02]  /*18080*/  FSEL R78, R78, -INF , P3 ;  /* 0xff8000004e4e7808 */ /* 0x002fe40001800000 */
[----:B------:R-:W-:Y:S02]  /*18090*/  FMNMX.FTZ R47, R76, R47, !PT ;  /* 0x0000002f4c2f7209 */ /* 0x000fe40007810000 */
[C---:B------:R-:W-:Y:S02]  /*180a0*/  ISETP.GT.AND P3, PT, R21.reuse, 0x48, PT ;  /* 0x000000481500780c */ /* 0x040fe40003f64270 */
[----:B------:R-:W-:Y:S02]  /*180b0*/  FSEL R80, R80, -INF , P2 ;  /* 0xff80000050507808 */ /* 0x000fe40001000000 */
[----:B------:R-:W-:Y:S02]  /*180c0*/  FMNMX.FTZ R47, R78, R47, !PT ;  /* 0x0000002f4e2f7209 */ /* 0x000fe40007810000 */
[----:B------:R-:W-:-:S02]  /*180d0*/  ISETP.GT.AND P2, PT, R21, 0x49, PT ;  /* 0x000000491500780c */ /* 0x000fc40003f44270 */
[----:B0-----:R-:W-:Y:S02]  /*180e0*/  FSEL R82, R6, -INF , P3 ;  /* 0xff80000006527808 */ /* 0x001fe40001800000 */
[----:B------:R-:W-:Y:S02]  /*180f0*/  FMNMX.FTZ R47, R80, R47, !PT ;  /* 0x0000002f502f7209 */ /* 0x000fe40007810000 */
[----:B------:R-:W-:Y:S02]  /*18100*/  FSEL R6, R31, -INF , P2 ;  /* 0xff8000001f067808 */ /* 0x000fe40001000000 */
[----:B------:R-:W-:Y:S01]  /*18110*/  FMNMX.FTZ R47, R82, R47, !PT ;  /* 0x0000002f522f7209 */ /* 0x000fe20007810000 */
[----:B------:R-:W-:-:S03]  /*18120*/  FMUL.FTZ R52, R52, UR4 ;  /* 0x0000000434347c20 */ /* 0x000fc60008410000 */
[----:B------:R-:W-:Y:S01]  /*18130*/  FMNMX.FTZ R47, R6, R47, !PT ;  /* 0x0000002f062f7209 */ /* 0x000fe20007810000 */
[----:B------:R0:W-:Y:S01]  /*18140*/  MUFU.TANH R27, R52 ;  /* 0x00000034001b7308 */ /* 0x0001e20000002400 */
[----:B------:R-:W1:Y:S04]  /*18150*/  SHFL.IDX PT, R13, R13, RZ, 0x1c1f ;  /* 0x001c1fff0d0d7589 */ /* 0x000e6800000e0000 */
[----:B0-----:R-:W0:Y:S01]  /*18160*/  SHFL.BFLY PT, R52, R47, 0x2, 0x1f ;  /* 0x0c401f002f347f89 */ /* 0x001e2200000e0000 */
[----:B------:R-:W-:Y:S01]  /*18170*/  FMUL.FTZ R4, R57, UR4 ;  /* 0x0000000439047c20 */ /* 0x000fe20008410000 */
[----:B------:R-:W-:Y:S01]  /*18180*/  FMUL.FTZ R7, R60, UR4 ;  /* 0x000000043c077c20 */ /* 0x000fe20008410000 */
[----:B------:R-:W-:Y:S01]  /*18190*/  MUFU.TANH R3, R3 ;  /* 0x0000000300037308 */ /* 0x000fe20000002400 */
[----:B------:R-:W-:-:S07]  /*181a0*/  FMUL.FTZ R5, R61, UR4 ;  /* 0x000000043d057c20 */ /* 0x000fce0008410000 */
[----:B------:R-:W2:Y:S08]  /*181b0*/  MUFU.TANH R4, R4 ;  /* 0x0000000400047308 */ /* 0x000eb00000002400 */
[----:B------:R-:W3:Y:S01]  /*181c0*/  MUFU.TANH R7, R7 ;  /* 0x0000000700077308 */ /* 0x000ee20000002400 */
[----:B-1----:R-:W-:Y:S02]  /*181d0*/  VIADDMNMX R15, R13, R50, R15, PT ;  /* 0x000000320d0f7246 */ /* 0x002fe4000380010f */
[----:B0-----:R-:W-:-:S05]  /*181e0*/  FMNMX.FTZ R52, R47, R52, !PT ;  /* 0x000000342f347209 */ /* 0x001fca0007810000 */
[----:B------:R-:W0:Y:S01]  /*181f0*/  MUFU.TANH R5, R5 ;  /* 0x0000000500057308 */ /* 0x000e220000002400 */
[----:B------:R-:W-:Y:S01]  /*18200*/  FMUL.FTZ R32, R32, UR4 ;  /* 0x0000000420207c20 */ /* 0x000fe20008410000 */
[----:B------:R-:W1:Y:S01]  /*18210*/  SHFL.BFLY PT, R21, R52, 0x1, 0x1f ;  /* 0x0c201f0034157f89 */ /* 0x000e6200000e0000 */
[C---:B------:R-:W-:Y:S02]  /*18220*/  ISETP.GT.AND P2, PT, R15.reuse, RZ, PT ;  /* 0x000000ff0f00720c */ /* 0x040fe40003f44270 */
[----:B------:R-:W-:-:S03]  /*18230*/  ISETP.GT.AND P3, PT, R15, 0x1, PT ;  /* 0x000000010f00780c */ /* 0x000fc60003f64270 */
[----:B------:R-:W-:Y:S01]  /*18240*/  MUFU.TANH R11, R11 ;  /* 0x0000000b000b7308 */ /* 0x000fe20000002400 */
[----:B------:R-:W-:Y:S01]  /*18250*/  FMUL.FTZ R36, R36, UR4 ;  /* 0x0000000424247c20 */ /* 0x000fe20008410000 */
[----:B------:R-:W-:Y:S01]  /*18260*/  ISETP.GT.AND P4, PT, R15, 0x8, PT ;  /* 0x000000080f00780c */ /* 0x000fe20003f84270 */
[----:B------:R-:W-:Y:S01]  /*18270*/  FMUL.FTZ R53, R53, UR4 ;  /* 0x0000000435357c20 */ /* 0x000fe20008410000 */
[----:B--2---:R-:W-:-:S04]  /*18280*/  FSEL R13, R4, -INF , P3 ;  /* 0xff800000040d7808 */ /* 0x004fc80001800000 */
[----:B------:R-:W2:Y:S01]  /*18290*/  MUFU.TANH R9, R9 ;  /* 0x0000000900097308 */ /* 0x000ea20000002400 */
[----:B------:R-:W-:-:S07]  /*182a0*/  FMUL.FTZ R40, R40, UR4 ;  /* 0x0000000428287c20 */ /* 0x000fce0008410000 */
[----:B------:R4:W-:Y:S01]  /*182b0*/  MUFU.TANH R35, R32 ;  /* 0x0000002000237308 */ /* 0x0009e20000002400 */
[----:B------:R-:W-:Y:S01]  /*182c0*/  FMUL.FTZ R44, R44, UR4 ;  /* 0x000000042c2c7c20 */ /* 0x000fe20008410000 */
[----:B----4-:R-:W-:-:S06]  /*182d0*/  FSEL R32, R3, -INF , P2 ;  /* 0xff80000003207808 */ /* 0x010fcc0001000000 */
[----:B------:R3:W-:Y:S01]  /*182e0*/  MUFU.TANH R66, R36 ;  /* 0x0000002400427308 */ /* 0x0007e20000002400 */
[----:B------:R-:W-:Y:S02]  /*182f0*/  ISETP.GT.AND P2, PT, R15, 0x9, PT ;  /* 0x000000090f00780c */ /* 0x000fe40003f44270 */
[----:B------:R-:W-:Y:S01]  /*18300*/  FMNMX.FTZ R3, R32, R13, !PT ;  /* 0x0000000d20037209 */ /* 0x000fe20007810000 */
[----:B------:R-:W-:Y:S01]  /*18310*/  FMUL.FTZ R41, R41, UR4 ;  /* 0x0000000429297c20 */ /* 0x000fe20008410000 */
[----:B------:R-:W-:Y:S02]  /*18320*/  ISETP.GT.AND P3, PT, R15, 0x10, PT ;  /* 0x000000100f00780c */ /* 0x000fe40003f64270 */
[----:B---3--:R-:W-:Y:S01]  /*18330*/  FSEL R36, R7, -INF , P4 ;  /* 0xff80000007247808 */ /* 0x008fe20002000000 */
[----:B------:R-:W3:Y:S03]  /*18340*/  MUFU.TANH R53, R53 ;  /* 0x0000003500357308 */ /* 0x000ee60000002400 */
[----:B------:R-:W-:-:S05]  /*18350*/  FMNMX.FTZ R3, R36, R3, !PT ;  /* 0x0000000324037209 */ /* 0x000fca0007810000 */
[----:B------:R0:W4:Y:S02]  /*18360*/  MUFU.TANH R31, R40 ;  /* 0x00000028001f7308 */ /* 0x0001240000002400 */
[----:B0-----:R-:W-:-:S06]  /*18370*/  FSEL R40, R5, -INF , P2 ;  /* 0xff80000005287808 */ /* 0x001fcc0001000000 */
[----:B------:R0:W-:Y:S01]  /*18380*/  MUFU.TANH R58, R44 ;  /* 0x0000002c003a7308 */ /* 0x0001e20000002400 */
[----:B------:R-:W-:Y:S02]  /*18390*/  ISETP.GT.AND P2, PT, R15, 0x11, PT ;  /* 0x000000110f00780c */ /* 0x000fe40003f44270 */
[----:B------:R-:W-:Y:S01]  /*183a0*/  FMNMX.FTZ R3, R40, R3, !PT ;  /* 0x0000000328037209 */ /* 0x000fe20007810000 */
[----:B------:R-:W-:Y:S01]  /*183b0*/  FMUL.FTZ R45, R45, UR4 ;  /* 0x000000042d2d7c20 */ /* 0x000fe20008410000 */
[----:B--2---:R-:W-:Y:S02]  /*183c0*/  FSEL R50, R9, -INF , P2 ;  /* 0xff80000009327808 */ /* 0x004fe40001000000 */
[----:B0-----:R-:W-:Y:S01]  /*183d0*/  FSEL R44, R11, -INF , P3 ;  /* 0xff8000000b2c7808 */ /* 0x001fe20001800000 */
[----:B------:R-:W0:Y:S01]  /*183e0*/  MUFU.TANH R41, R41 ;  /* 0x0000002900297308 */ /* 0x000e220000002400 */
[----:B------:R-:W-:Y:S02]  /*183f0*/  ISETP.GT.AND P3, PT, R15, 0x18, PT ;  /* 0x000000180f00780c */ /* 0x000fe40003f64270 */
[----:B------:R-:W-:-:S02]  /*18400*/  FMNMX.FTZ R5, R44, R3, !PT ;  /* 0x000000032c057209 */ /* 0x000fc40007810000 */
[----:B-1----:R-:W-:Y:S02]  /*18410*/  FMNMX.FTZ R4, R52, R21, !PT ;  /* 0x0000001534047209 */ /* 0x002fe40007810000 */
[----:B------:R-:W-:Y:S02]  /*18420*/  ISETP.GT.AND P2, PT, R15, 0x19, PT ;  /* 0x000000190f00780c */ /* 0x000fe40003f44270 */
[----:B------:R-:W-:Y:S02]  /*18430*/  FSEL R52, R27, -INF , P3 ;  /* 0xff8000001b347808 */ /* 0x000fe40001800000 */
[----:B------:R-:W-:Y:S01]  /*18440*/  FMNMX.FTZ R5, R50, R5, !PT ;  /* 0x0000000532057209 */ /* 0x000fe20007810000 */
[----:B------:R-:W1:Y:S01]  /*18450*/  MUFU.TANH R45, R45 ;  /* 0x0000002d002d7308 */ /* 0x000e620000002400 */
[----:B------:R-:W-:Y:S01]  /*18460*/  FMUL.FTZ R28, R28, UR4 ;  /* 0x000000041c1c7c20 */ /* 0x000fe20008410000 */
[----:B------:R-:W-:Y:S01]  /*18470*/  ISETP.GT.AND P3, PT, R15, 0x20, PT ;  /* 0x000000200f00780c */ /* 0x000fe20003f64270 */
[----:B------:R-:W-:Y:S01]  /*18480*/  FMUL.FTZ R33, R33, UR4 ;  /* 0x0000000421217c20 */ /* 0x000fe20008410000 */
[----:B---3--:R-:W-:Y:S01]  /*18490*/  FSEL R54, R53, -INF , P2 ;  /* 0xff80000035367808 */ /* 0x008fe20001000000 */
[----:B------:R-:W-:Y:S01]  /*184a0*/  FMUL.FTZ R37, R37, UR4 ;  /* 0x0000000425257c20 */ /* 0x000fe20008410000 */
[----:B------:R-:W-:Y:S01]  /*184b0*/  FMNMX.FTZ R5, R52, R5, !PT ;  /* 0x0000000534057209 */ /* 0x000fe20007810000 */
[----:B------:R-:W-:Y:S01]  /*184c0*/  FMUL.FTZ R24, R24, UR4 ;  /* 0x0000000418187c20 */ /* 0x000fe20008410000 */
[----:B------:R-:W-:Y:S01]  /*184d0*/  FMUL.FTZ R25, R25, UR4 ;  /* 0x0000000419197c20 */ /* 0x000fe20008410000 */
[----:B------:R-:W-:Y:S01]  /*184e0*/  FMUL.FTZ R29, R29, UR4 ;  /* 0x000000041d1d7c20 */ /* 0x000fe20008410000 */
[----:B------:R-:W-:Y:S01]  /*184f0*/  ULDC UR4, c[0x0][0x988] ;  /* 0x0002620000047ab9 */ /* 0x000fe20000000800 */
[----:B------:R4:W-:Y:S01]  /*18500*/  MUFU.TANH R11, R28 ;  /* 0x0000001c000b7308 */ /* 0x0009e20000002400 */
[----:B------:R-:W-:Y:S01]  /*18510*/  MOV R3, UR4 ;  /* 0x0000000400037c02 */ /* 0x000fe20008000f00 */
[----:B------:R-:W2:Y:S01]  /*18520*/  @P1 LDC R27, c[0x0][0x450] ;  /* 0x00011400ff1b1b82 */ /* 0x000ea20000000800 */
[----:B------:R-:W-:-:S02]  /*18530*/  ISETP.GT.AND P2, PT, R15, 0x21, PT ;  /* 0x000000210f00780c */ /* 0x000fc40003f44270 */
[----:B------:R-:W-:Y:S02]  /*18540*/  FMNMX.FTZ R5, R54, R5, !PT ;  /* 0x0000000536057209 */ /* 0x000fe40007810000 */
[----:B----4-:R-:W-:Y:S01]  /*18550*/  FSEL R28, R31, -INF , P3 ;  /* 0xff8000001f1c7808 */ /* 0x010fe20001800000 */
[----:B------:R-:W3:Y:S01]  /*18560*/  MUFU.TANH R33, R33 ;  /* 0x0000002100217308 */ /* 0x000ee20000002400 */
[----:B------:R-:W-:Y:S01]  /*18570*/  ISETP.GT.AND P4, PT, R15, 0x28, PT ;  /* 0x000000280f00780c */ /* 0x000fe20003f84270 */
[----:B------:R-:W-:Y:S01]  /*18580*/  FMUL.FTZ R7, R4, R3 ;  /* 0x0000000304077220 */ /* 0x000fe20000410000 */
[----:B0-----:R-:W-:Y:S02]  /*18590*/  FSEL R56, R41, -INF , P2 ;  /* 0xff80000029387808 */ /* 0x001fe40001000000 */
[----:B------:R-:W-:Y:S02]  /*185a0*/  FMNMX.FTZ R5, R28, R5, !PT ;  /* 0x000000051c057209 */ /* 0x000fe40007810000 */
[----:B------:R-:W-:Y:S01]  /*185b0*/  FSETP.NEU.FTZ.AND P3, PT, R4, -INF , PT ;  /* 0xff8000000400780b */ /* 0x000fe20003f7d000 */
[----:B------:R0:W-:Y:S01]  /*185c0*/  MUFU.TANH R74, R29 ;  /* 0x0000001d004a7308 */ /* 0x0001e20000002400 */
[----:B------:R-:W-:-:S02]  /*185d0*/  ISETP.GT.AND P2, PT, R15, 0x29, PT ;  /* 0x000000290f00780c */ /* 0x000fc40003f44270 */
[----:B------:R-:W-:Y:S02]  /*185e0*/  FSEL R58, R58, -INF , P4 ;  /* 0xff8000003a3a7808 */ /* 0x000fe40002000000 */
[----:B------:R-:W-:Y:S02]  /*185f0*/  FMNMX.FTZ R5, R56, R5, !PT ;  /* 0x0000000538057209 */ /* 0x000fe40007810000 */
[----:B-1----:R-:W-:Y:S01]  /*18600*/  FSEL R60, R45, -INF , P2 ;  /* 0xff8000002d3c7808 */ /* 0x002fe20001000000 */
[----:B------:R-:W1:Y:S01]  /*18610*/  MUFU.TANH R37, R37 ;  /* 0x0000002500257308 */ /* 0x000e620000002400 */
[----:B0-----:R-:W-:Y:S02]  /*18620*/  FSEL R29, R7, RZ, P3 ;  /* 0x000000ff071d7208 */ /* 0x001fe40001800000 */
[C---:B------:R-:W-:Y:S02]  /*18630*/  ISETP.GT.AND P3, PT, R15.reuse, 0x30, PT ;  /* 0x000000300f00780c */ /* 0x040fe40003f64270 */
[----:B------:R-:W-:Y:S01]  /*18640*/  FMNMX.FTZ R5, R58, R5, !PT ;  /* 0x000000053a057209 */ /* 0x000fe20007810000 */
[----:B------:R-:W-:Y:S01]  /*18650*/  FFMA.FTZ R209, R62, R3, -R29 ;  /* 0x000000033ed17223 */ /* 0x000fe2000001081d */
[----:B------:R-:W-:Y:S01]  /*18660*/  ISETP.GT.AND P2, PT, R15, 0x31, PT ;  /* 0x000000310f00780c */ /* 0x000fe20003f44270 */
[----:B------:R-:W0:Y:S01]  /*18670*/  MUFU.TANH R39, R24 ;  /* 0x0000001800277308 */ /* 0x000e220000002400 */
[----:B------:R-:W-:-:S02]  /*18680*/  FSEL R62, R35, -INF , P3 ;  /* 0xff800000233e7808 */ /* 0x000fc40001800000 */
[----:B------:R-:W-:Y:S02]  /*18690*/  FMNMX.FTZ R5, R60, R5, !PT ;  /* 0x000000053c057209 */ /* 0x000fe40007810000 */
[----:B------:R-:W-:Y:S02]  /*186a0*/  ISETP.GT.AND P3, PT, R15, 0x38, PT ;  /* 0x000000380f00780c */ /* 0x000fe40003f64270 */
[----:B---3--:R-:W-:Y:S01]  /*186b0*/  FSEL R64, R33, -INF , P2 ;  /* 0xff80000021407808 */ /* 0x008fe20001000000 */
[----:B------:R-:W3:Y:S01]  /*186c0*/  MUFU.TANH R25, R25 ;  /* 0x0000001900197308 */ /* 0x000ee20000002400 */
[----:B------:R-:W-:Y:S02]  /*186d0*/  FMNMX.FTZ R5, R62, R5, !PT ;  /* 0x000000053e057209 */ /* 0x000fe40007810000 */
[----:B------:R-:W-:Y:S02]  /*186e0*/  ISETP.GT.AND P2, PT, R15, 0x39, PT ;  /* 0x000000390f00780c */ /* 0x000fe40003f44270 */
[----:B------:R-:W-:-:S02]  /*186f0*/  FSEL R66, R66, -INF , P3 ;  /* 0xff80000042427808 */ /* 0x000fc40001800000 */
[----:B------:R-:W-:Y:S02]  /*18700*/  FMNMX.FTZ R5, R64, R5, !PT ;  /* 0x0000000540057209 */ /* 0x000fe40007810000 */
[----:B------:R-:W-:Y:S02]  /*18710*/  ISETP.GT.AND P3, PT, R15, 0x40, PT ;  /* 0x000000400f00780c */ /* 0x000fe40003f64270 */
[----:B-1----:R-:W-:Y:S02]  /*18720*/  FSEL R68, R37, -INF , P2 ;  /* 0xff80000025447808 */ /* 0x002fe40001000000 */
[----:B------:R-:W-:Y:S01]  /*18730*/  FMNMX.FTZ R5, R66, R5, !PT ;  /* 0x0000000542057209 */ /* 0x000fe20007810000 */
[----:B------:R-:W-:Y:S01]  /*18740*/  FFMA.FTZ R7, R70, R3, -R29 ;  /* 0x0000000346077223 */ /* 0x000fe2000001081d */
[----:B------:R-:W-:Y:S02]  /*18750*/  ISETP.GT.AND P2, PT, R15, 0x41, PT ;  /* 0x000000410f00780c */ /* 0x000fe40003f44270 */
[----:B0-----:R-:W-:-:S02]  /*18760*/  FSEL R70, R39, -INF , P3 ;  /* 0xff80000027467808 */ /* 0x001fc40001800000 */
[----:B------:R-:W-:Y:S02]  /*18770*/  FMNMX.FTZ R5, R68, R5, !PT ;  /* 0x0000000544057209 */ /* 0x000fe40007810000 */
[----:B------:R-:W-:Y:S02]  /*18780*/  ISETP.GT.AND P3, PT, R15, 0x48, PT ;  /* 0x000000480f00780c */ /* 0x000fe40003f64270 */
[----:B---3--:R-:W-:Y:S02]  /*18790*/  FSEL R72, R25, -INF , P2 ;  /* 0xff80000019487808 */ /* 0x008fe40001000000 */
[----:B------:R-:W-:Y:S01]  /*187a0*/  FMNMX.FTZ R5, R70, R5, !PT ;  /* 0x0000000546057209 */ /* 0x000fe20007810000 */
[----:B------:R-:W-:Y:S01]  /*187b0*/  FFMA.FTZ R9, R42, R3, -R29 ;  /* 0x000000032a097223 */ /* 0x000fe2000001081d */
[----:B------:R-:W-:Y:S02]  /*187c0*/  ISETP.GT.AND P2, PT, R15, 0x49, PT ;  /* 0x000000490f00780c */ /* 0x000fe40003f44270 */
[----:B------:R-:W-:-:S02]  /*187d0*/  FSEL R42, R11, -INF , P3 ;  /* 0xff8000000b2a7808 */ /* 0x000fc40001800000 */
[----:B------:R-:W-:Y:S02]  /*187e0*/  FMNMX.FTZ R5, R72, R5, !PT ;  /* 0x0000000548057209 */ /* 0x000fe40007810000 */
[----:B------:R-:W-:Y:S02]  /*187f0*/  FSEL R74, R74, -INF , P2 ;  /* 0xff8000004a4a7808 */ /* 0x000fe40001000000 */
[----:B------:R-:W-:Y:S01]  /*18800*/  FMNMX.FTZ R5, R42, R5, !PT ;  /* 0x000000052a057209 */ /* 0x000fe20007810000 */
[----:B------:R0:W-:Y:S03]  /*18810*/  MUFU.EX2 R211, R7 ;  /* 0x0000000700d37308 */ /* 0x0001e60000000800 */
[----:B------:R-:W-:Y:S01]  /*18820*/  FMNMX.FTZ R5, R74, R5, !PT ;  /* 0x000000054a057209 */ /* 0x000fe20007810000 */
[----:B0-----:R-:W-:-:S04]  /*18830*/  FFMA.FTZ R7, R8, R3, -R29 ;  /* 0x0000000308077223 */ /* 0x001fc8000001081d */
[----:B------:R-:W0:Y:S02]  /*18840*/  SHFL.BFLY PT, R8, R5, 0x2, 0x1f ;  /* 0x0c401f0005087f89 */ /* 0x000e2400000e0000 */
[----:B0-----:R-:W-:-:S05]  /*18850*/  FMNMX.FTZ R8, R5, R8, !PT ;  /* 0x0000000805087209 */ /* 0x001fca0007810000 */
[----:B------:R-:W0:Y:S01]  /*18860*/  SHFL.BFLY PT, R5, R8, 0x1, 0x1f ;  /* 0x0c201f0008057f89 */ /* 0x000e2200000e0000 */
[----:B------:R1:W-:Y:S01]  /*18870*/  MUFU.EX2 R205, R7 ;  /* 0x0000000700cd7308 */ /* 0x0003e20000000800 */
[----:B------:R-:W-:Y:S01]  /*18880*/  FFMA.FTZ R24, R43, R3, -R29 ;  /* 0x000000032b187223 */ /* 0x000fe2000001081d */
[----:B0-----:R-:W-:Y:S02]  /*18890*/  FMNMX.FTZ R5, R8, R5, !PT ;  /* 0x0000000508057209 */ /* 0x001fe40007810000 */
[----:B------:R-:W0:Y:S02]  /*188a0*/  @P1 LDC R8, c[0x0][0x44c] ;  /* 0x00011300ff081b82 */ /* 0x000e240000000800 */
[C---:B------:R-:W-:Y:S01]  /*188b0*/  FSETP.NEU.FTZ.AND P2, PT, R5.reuse, -INF , PT ;  /* 0xff8000000500780b */ /* 0x040fe20003f5d000 */
[----:B-1----:R-:W-:-:S05]  /*188c0*/  FMUL.FTZ R7, R5, R3 ;  /* 0x0000000305077220 */ /* 0x002fca0000410000 */
[----:B------:R-:W-:-:S05]  /*188d0*/  FSEL R7, R7, RZ, P2 ;  /* 0x000000ff07077208 */ /* 0x000fca0001000000 */
[-CC-:B------:R-:W-:Y:S01]  /*188e0*/  FFMA.FTZ R32, R32, R3.reuse, -R7.reuse ;  /* 0x0000000320207223 */ /* 0x180fe20000010807 */
[-CC-:B------:R-:W-:Y:S01]  /*188f0*/  FFMA.FTZ R13, R13, R3.reuse, -R7.reuse ;  /* 0x000000030d0d7223 */ /* 0x180fe20000010807 */
[-CC-:B------:R-:W-:Y:S01]  /*18900*/  FFMA.FTZ R36, R36, R3.reuse, -R7.reuse ;  /* 0x0000000324247223 */ /* 0x180fe20000010807 */
[----:B------:R-:W-:Y:S01]  /*18910*/  MUFU.EX2 R209, R209 ;  /* 0x000000d100d17308 */ /* 0x000fe20000000800 */
[----:B------:R-:W-:-:S07]  /*18920*/  FFMA.FTZ R40, R40, R3, -R7 ;  /* 0x0000000328287223 */ /* 0x000fce0000010807 */
[----:B------:R-:W-:Y:S01]  /*18930*/  MUFU.EX2 R24, R24 ;  /* 0x0000001800187308 */ /* 0x000fe20000000800 */
[----:B------:R-:W-:-:S07]  /*18940*/  FFMA.FTZ R44, R44, R3, -R7 ;  /* 0x000000032c2c7223 */ /* 0x000fce0000010807 */
[----:B------:R-:W-:Y:S08]  /*18950*/  MUFU.EX2 R32, R32 ;  /* 0x0000002000207308 */ /* 0x000ff00000000800 */
[----:B------:R-:W1:Y:S01]  /*18960*/  MUFU.EX2 R13, R13 ;  /* 0x0000000d000d7308 */ /* 0x000e620000000800 */
[-CC-:B------:R-:W-:Y:S01]  /*18970*/  FFMA.FTZ R12, R12, R3.reuse, -R29.reuse ;  /* 0x000000030c0c7223 */ /* 0x180fe2000001081d */
[----:B------:R-:W-:-:S06]  /*18980*/  FFMA.FTZ R14, R14, R3, -R29 ;  /* 0x000000030e0e7223 */ /* 0x000fcc000001081d */
[----:B------:R-:W3:Y:S01]  /*18990*/  MUFU.EX2 R36, R36 ;  /* 0x0000002400247308 */ /* 0x000ee20000000800 */
[----:B0-----:R-:W-:-:S04]  /*189a0*/  @P1 IMAD.HI.U32 R8, R69, R8, RZ ;  /* 0x0000000845081227 */ /* 0x001fc800078e00ff */
[----:B------:R-:W-:-:S03]  /*189b0*/  FFMA.FTZ R50, R50, R3, -R7 ;  /* 0x0000000332327223 */ /* 0x000fc60000010807 */
[----:B------:R-:W-:Y:S01]  /*189c0*/  MUFU.EX2 R84, R9 ;  /* 0x0000000900547308 */ /* 0x000fe20000000800 */
[----:B------:R-:W-:-:S07]  /*189d0*/  FFMA.FTZ R52, R52, R3, -R7 ;  /* 0x0000000334347223 */ /* 0x000fce0000010807 */
[----:B------:R-:W0:Y:S01]  /*189e0*/  MUFU.EX2 R9, R40 ;  /* 0x0000002800097308 */ /* 0x000e220000000800 */
[----:B------:R-:W-:Y:S01]  /*189f0*/  FFMA.FTZ R10, R10, R3, -R29 ;  /* 0x000000030a0a7223 */ /* 0x000fe2000001081d */
[----:B-1----:R-:W-:-:S06]  /*18a00*/  FADD.FTZ R31, R32, R13 ;  /* 0x0000000d201f7221 */ /* 0x002fcc0000010000 */
[----:B------:R-:W1:Y:S01]  /*18a10*/  MUFU.EX2 R44, R44 ;  /* 0x0000002c002c7308 */ /* 0x000e620000000800 */
[----:B------:R-:W-:-:S07]  /*18a20*/  FFMA.FTZ R54, R54, R3, -R7 ;  /* 0x0000000336367223 */ /* 0x000fce0000010807 */
[----:B------:R4:W-:Y:S08]  /*18a30*/  MUFU.EX2 R207, R14 ;  /* 0x0000000e00cf7308 */ /* 0x0009f00000000800 */
[----:B------:R-:W5:Y:S01]  /*18a40*/  MUFU.EX2 R12, R12 ;  /* 0x0000000c000c7308 */ /* 0x000f620000000800 */
[----:B----4-:R-:W-:Y:S01]  /*18a50*/  IMAD.MOV.U32 R14, RZ, RZ, R69 ;  /* 0x000000ffff0e7224 */ /* 0x010fe200078e0045 */
[----:B--2---:R-:W-:Y:S01]  /*18a60*/  @P1 SHF.R.U32.HI R14, RZ, R27, R8 ;  /* 0x0000001bff0e1219 */ /* 0x004fe20000011608 */
[----:B------:R-:W-:-:S05]  /*18a70*/  FADD.FTZ R8, R209, R24 ;  /* 0x00000018d1087221 */ /* 0x000fca0000010000 */
[----:B------:R-:W2:Y:S01]  /*18a80*/  MUFU.EX2 R11, R50 ;  /* 0x00000032000b7308 */ /* 0x000ea20000000800 */
[----:B------:R-:W-:Y:S01]  /*18a90*/  FADD.FTZ R33, R211, R8 ;  /* 0x00000008d3217221 */ /* 0x000fe20000010000 */
[----:B---3--:R-:W-:Y:S01]  /*18aa0*/  FADD.FTZ R8, R36, R31 ;  /* 0x0000001f24087221 */ /* 0x008fe20000010000 */
[----:B------:R-:W-:-:S05]  /*18ab0*/  FFMA.FTZ R28, R28, R3, -R7 ;  /* 0x000000031c1c7223 */ /* 0x000fca0000010807 */
[----:B------:R-:W3:Y:S01]  /*18ac0*/  MUFU.EX2 R52, R52 ;  /* 0x0000003400347308 */ /* 0x000ee20000000800 */
[----:B------:R-:W-:Y:S01]  /*18ad0*/  FFMA.FTZ R20, R20, R3, -R29 ;  /* 0x0000000314147223 */ /* 0x000fe2000001081d */
[----:B0-----:R-:W-:Y:S01]  /*18ae0*/  FADD.FTZ R31, R9, R8 ;  /* 0x00000008091f7221 */ /* 0x001fe20000010000 */
[----:B------:R-:W-:Y:S01]  /*18af0*/  PRMT R0, R229, 0x654, R0 ;  /* 0x00000654e5007816 */ /* 0x000fe20000000000 */
[----:B------:R-:W-:-:S04]  /*18b00*/  FADD.FTZ R33, R84, R33 ;  /* 0x0000002154217221 */ /* 0x000fc80000010000 */
[----:B------:R-:W0:Y:S01]  /*18b10*/  MUFU.EX2 R10, R10 ;  /* 0x0000000a000a7308 */ /* 0x000e220000000800 */
[-C--:B------:R-:W-:Y:S01]  /*18b20*/  FFMA.FTZ R56, R56, R3.reuse, -R7 ;  /* 0x0000000338387223 */ /* 0x080fe20000010807 */
[----:B-1----:R-:W-:Y:S01]  /*18b30*/  FADD.FTZ R8, R44, R31 ;  /* 0x0000001f2c087221 */ /* 0x002fe20000010000 */
[-C--:B------:R-:W-:Y:S01]  /*18b40*/  FFMA.FTZ R58, R58, R3.reuse, -R7 ;  /* 0x000000033a3a7223 */ /* 0x080fe20000010807 */
[----:B------:R5:W-:Y:S04]  /*18b50*/  SYNCS.ARRIVE.TRANS64.RED.A1T0 RZ, [R0+URZ], RZ ;  /* 0x000000ff00ff79a7 */ /* 0x000be8000810043f */
[----:B------:R-:W1:Y:S01]  /*18b60*/  MUFU.EX2 R15, R54 ;  /* 0x00000036000f7308 */ /* 0x000e620000000800 */
[-CC-:B------:R-:W-:Y:S01]  /*18b70*/  FFMA.FTZ R26, R26, R3.reuse, -R29.reuse ;  /* 0x000000031a1a7223 */ /* 0x180fe2000001081d */
[----:B------:R-:W-:Y:S01]  /*18b80*/  FFMA.FTZ R34, R34, R3, -R29 ;  /* 0x0000000322227223 */ /* 0x000fe2000001081d */
[----:B-----5:R-:W-:-:S05]  /*18b90*/  FADD.FTZ R0, R12, R33 ;  /* 0x000000210c007221 */ /* 0x020fca0000010000 */
[----:B------:R-:W4:Y:S01]  /*18ba0*/  MUFU.EX2 R28, R28 ;  /* 0x0000001c001c7308 */ /* 0x000f220000000800 */
[----:B--2---:R-:W-:Y:S01]  /*18bb0*/  FADD.FTZ R31, R11, R8 ;  /* 0x000000080b1f7221 */ /* 0x004fe20000010000 */
[----:B------:R-:W-:Y:S01]  /*18bc0*/  FADD.FTZ R33, R205, R0 ;  /* 0x00000000cd217221 */ /* 0x000fe20000010000 */
[----:B------:R-:W-:-:S05]  /*18bd0*/  FFMA.FTZ R60, R60, R3, -R7 ;  /* 0x000000033c3c7223 */ /* 0x000fca0000010807 */
[----:B------:R-:W2:Y:S01]  /*18be0*/  MUFU.EX2 R20, R20 ;  /* 0x0000001400147308 */ /* 0x000ea20000000800 */
[----:B------:R-:W-:Y:S01]  /*18bf0*/  FFMA.FTZ R0, R6, R3, -R29 ;  /* 0x0000000306007223 */ /* 0x000fe2000001081d */
[----:B---3--:R-:W-:-:S06]  /*18c00*/  FADD.FTZ R6, R52, R31 ;  /* 0x0000001f34067221 */ /* 0x008fcc0000010000 */
[----:B------:R-:W3:Y:S01]  /*18c10*/  MUFU.EX2 R21, R56 ;  /* 0x0000003800157308 */ /* 0x000ee20000000800 */
[-C--:B------:R-:W-:Y:S01]  /*18c20*/  FFMA.FTZ R62, R62, R3.reuse, -R7 ;  /* 0x000000033e3e7223 */ /* 0x080fe20000010807 */
[----:B------:R-:W-:Y:S01]  /*18c30*/  FFMA.FTZ R38, R38, R3, -R29 ;  /* 0x0000000326267223 */ /* 0x000fe2000001081d */
[----:B0-----:R-:W-:-:S05]  /*18c40*/  FADD.FTZ R8, R10, R33 ;  /* 0x000000210a087221 */ /* 0x001fca0000010000 */
[----:B------:R-:W0:Y:S01]  /*18c50*/  MUFU.EX2 R201, R26 ;  /* 0x0000001a00c97308 */ /* 0x000e220000000800 */
[----:B------:R-:W-:Y:S01]  /*18c60*/  FFMA.FTZ R30, R30, R3, -R29 ;  /* 0x000000031e1e7223 */ /* 0x000fe2000001081d */
[----:B------:R-:W-:Y:S01]  /*18c70*/  IADD3 R14, R14, R65, -R67 ;  /* 0x000000410e0e7210 */ /* 0x000fe20007ffe843 */
[----:B-1----:R-:W-:-:S05]  /*18c80*/  FADD.FTZ R31, R15, R6 ;  /* 0x000000060f1f7221 */ /* 0x002fca0000010000 */
[----:B------:R-:W1:Y:S01]  /*18c90*/  MUFU.EX2 R58, R58 ;  /* 0x0000003a003a7308 */ /* 0x000e620000000800 */
[----:B------:R-:W-:Y:S01]  /*18ca0*/  FFMA.FTZ R64, R64, R3, -R7 ;  /* 0x0000000340407223 */ /* 0x000fe20000010807 */
[----:B------:R-:W-:-:S06]  /*18cb0*/  FADD.FTZ R33, R207, R8 ;  /* 0x00000008cf217221 */ /* 0x000fcc0000010000 */
[----:B------:R-:W5:Y:S01]  /*18cc0*/  MUFU.EX2 R34, R34 ;  /* 0x0000002200227308 */ /* 0x000f620000000800 */
[----:B----4-:R-:W-:Y:S01]  /*18cd0*/  FADD.FTZ R8, R28, R31 ;  /* 0x0000001f1c087221 */ /* 0x010fe20000010000 */
[----:B------:R-:W-:-:S06]  /*18ce0*/  FFMA.FTZ R66, R66, R3, -R7 ;  /* 0x0000000342427223 */ /* 0x000fcc0000010807 */
[----:B------:R-:W4:Y:S01]  /*18cf0*/  MUFU.EX2 R25, R60 ;  /* 0x0000003c00197308 */ /* 0x000f220000000800 */
[----:B------:R-:W-:-:S04]  /*18d00*/  IMAD.HI R14, R14, 0x66666667, RZ ;  /* 0x666666670e0e7827 */ /* 0x000fc800078e02ff */
[----:B--2---:R-:W-:-:S03]  /*18d10*/  FADD.FTZ R6, R20, R33 ;  /* 0x0000002114067221 */ /* 0x004fc60000010000 */
[----:B------:R-:W2:Y:S01]  /*18d20*/  MUFU.EX2 R203, R38 ;  /* 0x0000002600cb7308 */ /* 0x000ea20000000800 */
[----:B---3--:R-:W-:-:S07]  /*18d30*/  FADD.FTZ R31, R21, R8 ;  /* 0x00000008151f7221 */ /* 0x008fce0000010000 */
[----:B------:R-:W3:Y:S01]  /*18d40*/  MUFU.EX2 R62, R62 ;  /* 0x0000003e003e7308 */ /* 0x000ee20000000800 */
[----:B------:R-:W-:Y:S01]  /*18d50*/  SHF.R.U32.HI R35, RZ, 0x1f, R14 ;  /* 0x0000001fff237819 */ /* 0x000fe2000001160e */
[----:B------:R-:W-:Y:S01]  /*18d60*/  FFMA.FTZ R68, R68, R3, -R7 ;  /* 0x0000000344447223 */ /* 0x000fe20000010807 */
[----:B0-----:R-:W-:-:S05]  /*18d70*/  FADD.FTZ R33, R201, R6 ;  /* 0x00000006c9217221 */ /* 0x001fca0000010000 */
[----:B------:R-:W0:Y:S01]  /*18d80*/  MUFU.EX2 R30, R30 ;  /* 0x0000001e001e7308 */ /* 0x000e220000000800 */
[----:B-1----:R-:W-:Y:S01]  /*18d90*/  FADD.FTZ R8, R58, R31 ;  /* 0x0000001f3a087221 */ /* 0x002fe20000010000 */
[----:B------:R-:W-:-:S06]  /*18da0*/  FFMA.FTZ R70, R70, R3, -R7 ;  /* 0x0000000346467223 */ /* 0x000fcc0000010807 */
[----:B------:R-:W1:Y:S01]  /*18db0*/  MUFU.EX2 R27, R64 ;  /* 0x00000040001b7308 */ /* 0x000e620000000800 */
[-CC-:B------:R-:W-:Y:S01]  /*18dc0*/  FFMA.FTZ R46, R46, R3.reuse, -R29.reuse ;  /* 0x000000032e2e7223 */ /* 0x180fe2000001081d */
[-CC-:B------:R-:W-:Y:S01]  /*18dd0*/  FFMA.FTZ R48, R48, R3.reuse, -R29.reuse ;  /* 0x0000000330307223 */ /* 0x180fe2000001081d */
[-CC-:B------:R-:W-:Y:S01]  /*18de0*/  FFMA.FTZ R76, R76, R3.reuse, -R29.reuse ;  /* 0x000000034c4c7223 */ /* 0x180fe2000001081d */
[-CC-:B------:R-:W-:Y:S01]  /*18df0*/  FFMA.FTZ R78, R78, R3.reuse, -R29.reuse ;  /* 0x000000034e4e7223 */ /* 0x180fe2000001081d */
[----:B------:R-:W-:-:S03]  /*18e00*/  FFMA.FTZ R80, R80, R3, -R29 ;  /* 0x0000000350507223 */ /* 0x000fc6000001081d */
[----:B------:R-:W1:Y:S01]  /*18e10*/  MUFU.EX2 R66, R66 ;  /* 0x0000004200427308 */ /* 0x000e620000000800 */
[----:B------:R-:W-:Y:S01]  /*18e20*/  FFMA.FTZ R82, R82, R3, -R29 ;  /* 0x0000000352527223 */ /* 0x000fe2000001081d */
[----:B------:R-:W-:Y:S01]  /*18e30*/  LEA.HI.SX32 R6, R14, R35, 0x1b ;  /* 0x000000230e067211 */ /* 0x000fe200078fdaff */
[----:B-----5:R-:W-:Y:S01]  /*18e40*/  FADD.FTZ R14, R34, R33 ;  /* 0x00000021220e7221 */ /* 0x020fe20000010000 */
[----:B----4-:R-:W-:-:S04]  /*18e50*/  FADD.FTZ R31, R25, R8 ;  /* 0x00000008191f7221 */ /* 0x010fc80000010000 */
[----:B------:R-:W4:Y:S01]  /*18e60*/  MUFU.EX2 R29, R68 ;  /* 0x00000044001d7308 */ /* 0x000f220000000800 */
[-C--:B------:R-:W-:Y:S01]  /*18e70*/  FFMA.FTZ R72, R72, R3.reuse, -R7 ;  /* 0x0000000348487223 */ /* 0x080fe20000010807 */
[----:B--2---:R-:W-:Y:S01]  /*18e80*/  FADD.FTZ R33, R203, R14 ;  /* 0x0000000ecb217221 */ /* 0x004fe20000010000 */
[----:B---3--:R-:W-:Y:S01]  /*18e90*/  FADD.FTZ R8, R62, R31 ;  /* 0x0000001f3e087221 */ /* 0x008fe20000010000 */
[-CC-:B------:R-:W-:Y:S01]  /*18ea0*/  FFMA.FTZ R42, R42, R3.reuse, -R7.reuse ;  /* 0x000000032a2a7223 */ /* 0x180fe20000010807 */
[----:B------:R-:W-:-:S03]  /*18eb0*/  FFMA.FTZ R74, R74, R3, -R7 ;  /* 0x000000034a4a7223 */ /* 0x000fc60000010807 */
[----:B------:R-:W2:Y:S01]  /*18ec0*/  MUFU.EX2 R70, R70 ;  /* 0x0000004600467308 */ /* 0x000ea20000000800 */
[----:B------:R-:W-:Y:S01]  /*18ed0*/  F2FP.F16.F32.PACK_AB R205, R205, R12 ;  /* 0x0000000ccdcd723e */ /* 0x000fe200000000ff */
[----:B0-----:R-:W-:Y:S01]  /*18ee0*/  FADD.FTZ R12, R30, R33 ;  /* 0x000000211e0c7221 */ /* 0x001fe20000010000 */
[----:B-1----:R-:W-:-:S05]  /*18ef0*/  FADD.FTZ R33, R27, R8 ;  /* 0x000000081b217221 */ /* 0x002fca0000010000 */
[----:B------:R-:W0:Y:S01]  /*18f00*/  MUFU.EX2 R197, R46 ;  /* 0x0000002e00c57308 */ /* 0x000e220000000800 */
[----:B------:R-:W-:-:S07]  /*18f10*/  FADD.FTZ R8, R66, R33 ;  /* 0x0000002142087221 */ /* 0x000fce0000010000 */
[----:B------:R-:W1:Y:S01]  /*18f20*/  MUFU.EX2 R7, R72 ;  /* 0x0000004800077308 */ /* 0x000e620000000800 */
[----:B------:R-:W-:Y:S01]  /*18f30*/  F2FP.F16.F32.PACK_AB R210, R9, R36 ;  /* 0x0000002409d2723e */ /* 0x000fe200000000ff */
[----:B----4-:R-:W-:-:S06]  /*18f40*/  FADD.FTZ R9, R29, R8 ;  /* 0x000000081d097221 */ /* 0x010fcc0000010000 */
[----:B------:R-:W3:Y:S08]  /*18f50*/  MUFU.EX2 R48, R48 ;  /* 0x0000003000307308 */ /* 0x000ef00000000800 */
[----:B------:R-:W4:Y:S01]  /*18f60*/  MUFU.EX2 R42, R42 ;  /* 0x0000002a002a7308 */ /* 0x000f220000000800 */
[----:B--2---:R-:W-:-:S07]  /*18f70*/  FADD.FTZ R8, R70, R9 ;  /* 0x0000000946087221 */ /* 0x004fce0000010000 */
[----:B------:R-:W2:Y:S01]  /*18f80*/  MUFU.EX2 R199, R76 ;  /* 0x0000004c00c77308 */ /* 0x000ea20000000800 */
[----:B0-----:R-:W-:Y:S01]  /*18f90*/  FADD.FTZ R31, R197, R12 ;  /* 0x0000000cc51f7221 */ /* 0x001fe20000010000 */
[----:B-1----:R-:W-:-:S06]  /*18fa0*/  FADD.FTZ R9, R7, R8 ;  /* 0x0000000807097221 */ /* 0x002fcc0000010000 */
[----:B------:R-:W0:Y:S01]  /*18fb0*/  MUFU.EX2 R78, R78 ;  /* 0x0000004e004e7308 */ /* 0x000e220000000800 */
[----:B------:R-:W-:Y:S01]  /*18fc0*/  F2FP.F16.F32.PACK_AB R207, R207, R10 ;  /* 0x0000000acfcf723e */ /* 0x000fe200000000ff */
[----:B---3--:R-:W-:-:S06]  /*18fd0*/  FADD.FTZ R10, R48, R31 ;  /* 0x0000001f300a7221 */ /* 0x008fcc0000010000 */
[----:B------:R-:W1:Y:S01]  /*18fe0*/  MUFU.EX2 R193, R80 ;  /* 0x0000005000c17308 */ /* 0x000e620000000800 */
[----:B----4-:R-:W-:Y:S01]  /*18ff0*/  FADD.FTZ R226, R42, R9 ;  /* 0x000000092ae27221 */ /* 0x010fe20000010000 */
[----:B------:R-:W-:Y:S01]  /*19000*/  VIADD R9, R2, 0xfffffffe ;  /* 0xfffffffe02097836 */ /* 0x000fe20000000000 */
[----:B------:R-:W-:-:S05]  /*19010*/  VIMNMX R26, RZ, R6, !PT ;  /* 0x00000006ff1a7248 */ /* 0x000fca0007fe0100 */
[----:B------:R-:W3:Y:S01]  /*19020*/  MUFU.EX2 R82, R82 ;  /* 0x0000005200527308 */ /* 0x000ee20000000800 */
[----:B--2---:R-:W-:Y:S01]  /*19030*/  FADD.FTZ R33, R199, R10 ;  /* 0x0000000ac7217221 */ /* 0x004fe20000010000 */
[----:B------:R-:W-:-:S06]  /*19040*/  ISETP.GE.AND P2, PT, R9, R26, PT ;  /* 0x0000001a0900720c */ /* 0x000fcc0003f46270 */
[----:B------:R3:W2:Y:S01]  /*19050*/  MUFU.EX2 R195, R0 ;  /* 0x0000000000c37308 */ /* 0x0006a20000000800 */
[----:B0-----:R-:W-:-:S07]  /*19060*/  FADD.FTZ R10, R78, R33 ;  /* 0x000000214e0a7221 */ /* 0x001fce0000010000 */
[----:B------:R-:W0:Y:S01]  /*19070*/  MUFU.EX2 R31, R74 ;  /* 0x0000004a001f7308 */ /* 0x000e220000000800 */
[----:B------:R-:W-:Y:S01]  /*19080*/  F2FP.F16.F32.PACK_AB R204, R11, R44 ;  /* 0x0000002c0bcc723e */ /* 0x000fe200000000ff */
[----:B-1----:R-:W-:Y:S01]  /*19090*/  FADD.FTZ R11, R193, R10 ;  /* 0x0000000ac10b7221 */ /* 0x002fe20000010000 */
[----:B------:R-:W-:Y:S03]  /*190a0*/  BSSY B0, `(.L_x_2899) ;  /* 0x00005a7000007945 */ /* 0x000fe60003800000 */
[----:B---3--:R-:W-:Y:S01]  /*190b0*/  FADD.FTZ R0, R82, R11 ;  /* 0x0000000b52007221 */ /* 0x008fe20000010000 */
[----:B------:R-:W-:Y:S01]  /*190c0*/  F2FP.F16.F32.PACK_AB R209, R24, R209 ;  /* 0x000000d118d1723e */ /* 0x000fe200000000ff */
[----:B------:R1:W-:Y:S01]  /*190d0*/  STL [R1+0x58], R26 ;  /* 0x0000581a01007387 */ /* 0x0003e20000100800 */
[----:B------:R-:W-:Y:S01]  /*190e0*/  F2FP.F16.F32.PACK_AB R211, R84, R211 ;  /* 0x000000d354d3723e */ /* 0x000fe200000000ff */
[----:B--2---:R-:W-:Y:S01]  /*190f0*/  FADD.FTZ R225, R195, R0 ;  /* 0x00000000c3e17221 */ /* 0x004fe20000010000 */
[----:B------:R-:W-:Y:S01]  /*19100*/  F2FP.F16.F32.PACK_AB R203, R203, R34 ;  /* 0x00000022cbcb723e */ /* 0x000fe200000000ff */
[----:B------:R-:W-:Y:S01]  /*19110*/  IMAD.MOV.U32 R0, RZ, RZ, 0x3f800000 ;  /* 0x3f800000ff007424 */ /* 0x000fe200078e00ff */
[----:B------:R-:W-:-:S02]  /*19120*/  F2FP.F16.F32.PACK_AB R197, R197, R30 ;  /* 0x0000001ec5c5723e */ /* 0x000fc400000000ff */
[----:B------:R-:W-:Y:S02]  /*19130*/  CS2R R150, SRZ ;  /* 0x0000000000967805 */ /* 0x000fe4000001ff00 */
[----:B------:R-:W-:Y:S02]  /*19140*/  F2FP.F16.F32.PACK_AB R199, R199, R48 ;  /* 0x00000030c7c7723e */ /* 0x000fe400000000ff */
[----:B------:R-:W-:Y:S02]  /*19150*/  CS2R R148, SRZ ;  /* 0x0000000000947805 */ /* 0x000fe4000001ff00 */
[----:B------:R-:W-:Y:S01]  /*19160*/  F2FP.F16.F32.PACK_AB R208, R13, R32 ;  /* 0x000000200dd0723e */ /* 0x000fe200000000ff */
[----:B0-----:R-:W-:Y:S01]  /*19170*/  FADD.FTZ R226, R31, R226 ;  /* 0x000000e21fe27221 */ /* 0x001fe20000010000 */
[----:B------:R-:W-:Y:S02]  /*19180*/  F2FP.F16.F32.PACK_AB R206, R15, R52 ;  /* 0x000000340fce723e */ /* 0x000fe400000000ff */
[----:B------:R-:W-:-:S02]  /*19190*/  CS2R R146, SRZ ;  /* 0x0000000000927805 */ /* 0x000fc4000001ff00 */
[----:B------:R-:W-:Y:S02]  /*191a0*/  F2FP.F16.F32.PACK_AB R200, R21, R28 ;  /* 0x0000001c15c8723e */ /* 0x000fe400000000ff */
[----:B------:R-:W-:Y:S02]  /*191b0*/  CS2R R144, SRZ ;  /* 0x0000000000907805 */ /* 0x000fe4000001ff00 */
[----:B------:R-:W-:Y:S02]  /*191c0*/  F2FP.F16.F32.PACK_AB R202, R25, R58 ;  /* 0x0000003a19ca723e */ /* 0x000fe400000000ff */
[----:B------:R-:W-:Y:S02]  /*191d0*/  CS2R R142, SRZ ;  /* 0x00000000008e7805 */ /* 0x000fe4000001ff00 */
        /* <DEDUP_REMOVED lines=14> */
[----:B------:R-:W-:Y:S02]  /*192c0*/  MOV R2, 0x3f800000 ;  /* 0x3f80000000027802 */ /* 0x000fe40000000f00 */
        /* <DEDUP_REMOVED lines=50> */
[----:B-1----:R-:W-:Y:S02]  /*195f0*/  CS2R R26, SRZ ;  /* 0x00000000001a7805 */ /* 0x002fe4000001ff00 */
[----:B------:R-:W-:Y:S01]  /*19600*/  CS2R R24, SRZ ;  /* 0x0000000000187805 */ /* 0x000fe2000001ff00 */
[----:B------:R-:W-:Y:S06]  /*19610*/  @!P2 BRA `(.L_x_2900) ;  /* 0x00000054003ca947 */ /* 0x000fec0003800000 */
[----:B------:R-:W-:Y:S01]  /*19620*/  BSSY B1, `(.L_x_2901) ;  /* 0x000054d000017945 */ /* 0x000fe20003800000 */
[----:B------:R-:W-:Y:S01]  /*19630*/  IMAD.MOV.U32 R13, RZ, RZ, R4 ;  /* 0x000000ffff0d7224 */ /* 0x000fe200078e0004 */
[----:B------:R-:W-:Y:S01]  /*19640*/  MOV R8, R9 ;  /* 0x0000000900087202 */ /* 0x000fe20000000f00 */
[----:B------:R-:W-:Y:S01]  /*19650*/  IMAD.MOV.U32 R12, RZ, RZ, R5 ;  /* 0x000000ffff0c7224 */ /* 0x000fe200078e0005 */
[----:B------:R-:W-:Y:S01]  /*19660*/  MOV R151, RZ ;  /* 0x000000ff00977202 */ /* 0x000fe20000000f00 */
[----:B------:R-:W-:Y:S02]  /*19670*/  IMAD.MOV.U32 R7, RZ, RZ, R224 ;  /* 0x000000ffff077224 */ /* 0x000fe400078e00e0 */
[----:B------:R-:W-:Y:S02]  /*19680*/  IMAD.MOV.U32 R6, RZ, RZ, R219 ;  /* 0x000000ffff067224 */ /* 0x000fe400078e00db */
[----:B------:R-:W-:-:S07]  /*19690*/  IMAD.MOV.U32 R2, RZ, RZ, 0x3f800000 ;  /* 0x3f800000ff027424 */ /* 0x000fce00078e00ff */
.L_x_2914:
[----:B------:R-:W-:-:S04]  /*196a0*/  ISETP.NE.AND P2, PT, R6, 0x1, PT ;  /* 0x000000010600780c */ /* 0x000fc80003f45270 */
[----:B------:R-:W-:-:S04]  /*196b0*/  SEL R224, RZ, 0x1, P2 ;  /* 0x00000001ffe07807 */ /* 0x000fc80001000000 */
[----:B------:R-:W-:Y:S01]  /*196c0*/  LOP3.LUT R224, R7, R224, RZ, 0x3c, !PT ;  /* 0x000000e007e07212 */ /* 0x000fe200078e3cff */
[----:B------:R-:W-:Y:S06]  /*196d0*/  @!P0 BRA `(.L_x_2902) ;  /* 0x0000000000048947 */ /* 0x000fec0003800000 */
[----:B------:R-:W-:Y:S01]  /*196e0*/  BPT.TRAP 0x1 ;  /* 0x000000040000795c */ /* 0x000fe20000300000 */
.L_x_2902:
        /* <DEDUP_REMOVED lines=8> */
.L_x_2903:
        /* <DEDUP_REMOVED lines=8> */
.L_x_2905:
[----:B------:R-:W-:Y:S05]  /*197f0*/  BSYNC B2 ;  /* 0x0000000000027941 */ /* 0x000fea0003800000 */
.L_x_2904:
[----:B------:R-:W2:Y:S01]  /*19800*/  LDL.64 R152, [R1+0x48] ;  /* 0x0000480001987983 */ /* 0x000ea20000100a00 */
[----:B01----:R-:W-:-:S03]  /*19810*/  IMAD.MOV.U32 R4, RZ, RZ, R3 ;  /* 0x000000ffff047224 */ /* 0x003fc600078e0003 */
[----:B------:R-:W3:Y:S01]  /*19820*/  LDL.64 R20, [R1+0x40] ;  /* 0x0000400001147983 */ /* 0x000ee20000100a00 */
[----:B------:R-:W-:Y:S01]  /*19830*/  IMAD.MOV.U32 R5, RZ, RZ, 0x40000040 ;  /* 0x40000040ff057424 */ /* 0x000fe200078e00ff */
[----:B------:R-:W-:-:S04]  /*19840*/  R2UR UR10, R4 ;  /* 0x00000000040a72ca */ /* 0x000fc800000e0000 */
[C---:B------:R-:W-:Y:S01]  /*19850*/  R2UR UR11, R5.reuse ;  /* 0x00000000050b72ca */ /* 0x040fe200000e0000 */
[----:B------:R-:W-:Y:S01]  /*19860*/  WARPGROUP.ARRIVE ;  /* 0x00000000000079c5 */ /* 0x000fe20000000000 */
[----:B------:R-:W-:Y:S02]  /*19870*/  MOV R4, R11 ;  /* 0x0000000b00047202 */ /* 0x000fe40000000f00 */
[----:B------:R-:W-:Y:S02]  /*19880*/  R2UR UR19, R5 ;  /* 0x00000000051372ca */ /* 0x000fe400000e0000 */
[----:B------:R-:W-:Y:S01]  /*19890*/  R2UR UR18, R4 ;  /* 0x00000000041272ca */ /* 0x000fe200000e0000 */
[----:B------:R-:W-:Y:S01]  /*198a0*/  IMAD.MOV.U32 R15, RZ, RZ, 0x40000040 ;  /* 0x40000040ff0f7424 */ /* 0x000fe200078e00ff */
[----:B------:R-:W-:-:S04]  /*198b0*/  R2UR UR14, R14 ;  /* 0x000000000e0e72ca */ /* 0x000fc800000e0000 */
[----:B------:R-:W-:Y:S01]  /*198c0*/  R2UR UR15, R15 ;  /* 0x000000000f0f72ca */ /* 0x000fe200000e0000 */
[----:B------:R-:W-:Y:S01]  /*198d0*/  VIADD R10, R3, 0x180 ;  /* 0x00000180030a7836 */ /* 0x000fe20000000000 */
[----:B--2---:R-:W-:Y:S02]  /*198e0*/  R2UR UR20, R152 ;  /* 0x00000000981472ca */ /* 0x004fe400000e0000 */
[----:B------:R-:W-:Y:S01]  /*198f0*/  R2UR UR21, R153 ;  /* 0x00000000991572ca */ /* 0x000fe200000e0000 */
[----:B------:R-:W-:Y:S01]  /*19900*/  IMAD.MOV.U32 R11, RZ, RZ, 0x40000040 ;  /* 0x40000040ff0b7424 */ /* 0x000fe200078e00ff */
[----:B------:R-:W2:Y:S01]  /*19910*/  LDL.64 R152, [R1+0x38] ;  /* 0x0000380001987983 */ /* 0x000ea20000100a00 */
[----:B------:R-:W-:Y:S01]  /*19920*/  VIADD R4, R3, 0x200 ;  /* 0x0000020003047836 */ /* 0x000fe20000000000 */
[----:B------:R-:W-:Y:S02]  /*19930*/  R2UR UR27, R5 ;  /* 0x00000000051b72ca */ /* 0x000fe400000e0000 */
[----:B---3--:R-:W-:Y:S01]  /*19940*/  R2UR UR32, R20 ;  /* 0x00000000142072ca */ /* 0x008fe200000e0000 */
[----:B------:R-:W3:Y:S01]  /*19950*/  LDL.64 R14, [R1+0x28] ;  /* 0x00002800010e7983 */ /* 0x000ee20000100a00 */
[----:B------:R-:W-:-:S03]  /*19960*/  R2UR UR33, R21 ;  /* 0x00000000152172ca */ /* 0x000fc600000e0000 */
[----:B------:R-:W-:Y:S02]  /*19970*/  UMOV UR8, UR20 ;  /* 0x0000001400087c82 */ /* 0x000fe40008000000 */
[----:B------:R-:W-:Y:S01]  /*19980*/  UMOV UR9, UR21 ;  /* 0x0000001500097c82 */ /* 0x000fe20008000000 */
[----:B------:R-:W-:Y:S01]  /*19990*/  UMOV UR16, UR20 ;  /* 0x0000001400107c82 */ /* 0x000fe20008000000 */
[----:B------:R-:W-:Y:S01]  /*199a0*/  HGMMA.64x16x16.F32 R184, gdesc[UR8], RZ, !UPT, gsb0 ;  /* 0x0020000008b879f0 */ /* 0x000fe2000c0008ff */
[----:B------:R-:W-:Y:S01]  /*199b0*/  UMOV UR17, UR21 ;  /* 0x0000001500117c82 */ /* 0x000fe20008000000 */
[----:B------:R-:W-:Y:S01]  /*199c0*/  UMOV UR12, UR20 ;  /* 0x00000014000c7c82 */ /* 0x000fe20008000000 */
[----:B------:R-:W-:Y:S01]  /*199d0*/  UMOV UR13, UR21 ;  /* 0x00000015000d7c82 */ /* 0x000fe20008000000 */
[----:B------:R-:W-:Y:S01]  /*199e0*/  R2UR UR6, R10 ;  /* 0x000000000a0672ca */ /* 0x000fe200000e0000 */
[----:B------:R-:W-:Y:S01]  /*199f0*/  UMOV UR4, UR20 ;  /* 0x0000001400047c82 */ /* 0x000fe20008000000 */
[----:B------:R-:W-:Y:S01]  /*19a00*/  R2UR UR7, R11 ;  /* 0x000000000b0772ca */ /* 0x000fe200000e0000 */
[----:B------:R-:W-:Y:S01]  /*19a10*/  UMOV UR5, UR21 ;  /* 0x0000001500057c82 */ /* 0x000fe20008000000 */
[----:B------:R-:W-:Y:S01]  /*19a20*/  R2UR UR26, R4 ;  /* 0x00000000041a72ca */ /* 0x000fe200000e0000 */
[----:B------:R-:W-:Y:S01]  /*19a30*/  UMOV UR24, UR20 ;  /* 0x0000001400187c82 */ /* 0x000fe20008000000 */
[----:B------:R-:W-:Y:S01]  /*19a40*/  UMOV UR25, UR21 ;  /* 0x0000001500197c82 */ /* 0x000fe20008000000 */
[----:B------:R-:W-:Y:S01]  /*19a50*/  MOV R5, 0x40000040 ;  /* 0x4000004000057802 */ /* 0x000fe20000000f00 */
[----:B------:R-:W4:Y:S01]  /*19a60*/  LDL.64 R20, [R1+0x30] ;  /* 0x0000300001147983 */ /* 0x000f220000100a00 */
[----:B------:R-:W-:-:S02]  /*19a70*/  WARPGROUP.DEPBAR.LE gsb0, 0x0 ;  /* 0x00008000000079c5 */ /* 0x000fc40000010000 */
[----:B------:R-:W-:-:S06]  /*19a80*/  WARPGROUP.ARRIVE ;  /* 0x00000000000079c5 */ /* 0x000fcc0000000000 */
[----:B------:R-:W-:Y:S03]  /*19a90*/  HGMMA.64x16x16.F32 R176, gdesc[UR16], RZ, !UPT, gsb0 ;  /* 0x0020000010b079f0 */ /* 0x000fe6000c0008ff */
[----:B------:R-:W-:Y:S02]  /*19aa0*/  WARPGROUP.DEPBAR.LE gsb0, 0x0 ;  /* 0x00008000000079c5 */ /* 0x000fe40000010000 */
[----:B------:R-:W-:-:S06]  /*19ab0*/  WARPGROUP.ARRIVE ;  /* 0x00000000000079c5 */ /* 0x000fcc0000000000 */
[----:B------:R-:W-:Y:S03]  /*19ac0*/  HGMMA.64x16x16.F32 R168, gdesc[UR12], RZ, !UPT, gsb0 ;  /* 0x002000000ca879f0 */ /* 0x000fe6000c0008ff */
[----:B------:R-:W-:Y:S02]  /*19ad0*/  WARPGROUP.DEPBAR.LE gsb0, 0x0 ;  /* 0x00008000000079c5 */ /* 0x000fe40000010000 */
[----:B------:R-:W-:-:S06]  /*19ae0*/  WARPGROUP.ARRIVE ;  /* 0x00000000000079c5 */ /* 0x000fcc0000000000 */
[----:B------:R-:W-:Y:S01]  /*19af0*/  HGMMA.64x16x16.F32 R160, gdesc[UR4], RZ, !UPT, gsb0 ;  /* 0x0020000004a079f0 */ /* 0x000fe2000c0008ff */
[----:B------:R-:W-:Y:S01]  /*19b00*/  IMAD.MOV.U32 R11, RZ, RZ, 0x40000040 ;  /* 0x40000040ff0b7424 */ /* 0x000fe200078e00ff */
[----:B------:R-:W-:Y:S01]  /*19b10*/  IADD3 R10, R3, 0x2, RZ ;  /* 0x00000002030a7810 */ /* 0x000fe20007ffe0ff */
[----:B------:R-:W-:-:S03]  /*19b20*/  WARPGROUP.DEPBAR.LE gsb0, 0x0 ;  /* 0x00008000000079c5 */ /* 0x000fc60000010000 */
[----:B------:R-:W-:Y:S02]  /*19b30*/  R2UR UR10, R10 ;  /* 0x000000000a0a72ca */ /* 0x000fe400000e0000 */
[----:B--2---:R-:W-:Y:S02]  /*19b40*/  R2UR UR28, R152 ;  /* 0x00000000981c72ca */ /* 0x004fe400000e0000 */
[----:B------:R-:W-:Y:S02]  /*19b50*/  R2UR UR29, R153 ;  /* 0x00000000991d72ca */ /* 0x000fe400000e0000 */
[----:B------:R-:W-:-:S06]  /*19b60*/  WARPGROUP.ARRIVE ;  /* 0x00000000000079c5 */ /* 0x000fcc0000000000 */
[----:B------:R-:W-:Y:S01]  /*19b70*/  HGMMA.64x16x16.F32 R152, gdesc[UR24], RZ, !UPT, gsb0 ;  /* 0x00200000189879f0 */ /* 0x000fe2000c0008ff */
[----:B------:R-:W-:Y:S01]  /*19b80*/  R2UR UR11, R11 ;  /* 0x000000000b0b72ca */ /* 0x000fe200000e0000 */
[----:B------:R-:W-:Y:S01]  /*19b90*/  UMOV UR8, UR32 ;  /* 0x0000002000087c82 */ /* 0x000fe20008000000 */
[----:B------:R-:W-:Y:S01]  /*19ba0*/  UMOV UR9, UR33 ;  /* 0x0000002100097c82 */ /* 0x000fe20008000000 */
[----:B------:R-:W-:Y:S01]  /*19bb0*/  VIADD R4, R3, 0x82 ;  /* 0x0000008203047836 */ /* 0x000fe20000000000 */
[----:B------:R-:W-:Y:S02]  /*19bc0*/  WARPGROUP.DEPBAR.LE gsb0, 0x0 ;  /* 0x00008000000079c5 */ /* 0x000fe40000010000 */
[----:B------:R-:W-:-:S07]  /*19bd0*/  WARPGROUP.ARRIVE ;  /* 0x00000000000079c5 */ /* 0x000fce0000000000 */
[----:B------:R-:W-:Y:S01]  /*19be0*/  HGMMA.64x16x16.F32 R184, gdesc[UR8], R184, gsb0 ;  /* 0x0020000008b879f0 */ /* 0x000fe200080008b8 */
        /* <DEDUP_REMOVED lines=13> */
[----:B------:R-:W-:Y:S02]  /*19cc0*/  VIADD R4, R3, 0x182 ;  /* 0x0000018203047836 */ /* 0x000fe40000000000 */
[----:B------:R-:W-:Y:S01]  /*19cd0*/  IMAD.MOV.U32 R5, RZ, RZ, 0x40000040 ;  /* 0x40000040ff057424 */ /* 0x000fe200078e00ff */
[----:B------:R-:W-:Y:S01]  /*19ce0*/  UMOV UR12, UR32 ;  /* 0x00000020000c7c82 */ /* 0x000fe20008000000 */
[----:B------:R-:W-:Y:S01]  /*19cf0*/  UMOV UR13, UR33 ;  /* 0x00000021000d7c82 */ /* 0x000fe20008000000 */
        /* <DEDUP_REMOVED lines=11> */
[----:B------:R-:W-:Y:S01]  /*19db0*/  IMAD.MOV.U32 R5, RZ, RZ, 0x40000040 ;  /* 0x40000040ff057424 */ /* 0x000fe200078e00ff */
[----:B------:R-:W-:Y:S01]  /*19dc0*/  UMOV UR16, UR28 ;  /* 0x0000001c00107c82 */ /* 0x000fe20008000000 */
[----:B------:R-:W-:Y:S01]  /*19dd0*/  UMOV UR17, UR29 ;  /* 0x0000001d00117c82 */ /* 0x000fe20008000000 */
[----:B----4-:R-:W-:Y:S01]  /*19de0*/  R2UR UR46, R20 ;  /* 0x00000000142e72ca */ /* 0x010fe200000e0000 */
[----:B------:R-:W2:Y:S01]  /*19df0*/  LDL.64 R10, [R1+0x20] ;  /* 0x00002000010a7983 */ /* 0x000ea20000100a00 */
[----:B------:R-:W-:-:S02]  /*19e00*/  WARPGROUP.DEPBAR.LE gsb0, 0x0 ;  /* 0x00008000000079c5 */ /* 0x000fc40000010000 */
[----:B------:R-:W-:-:S06]  /*19e10*/  WARPGROUP.ARRIVE ;  /* 0x00000000000079c5 */ /* 0x000fcc0000000000 */
[----:B------:R-:W-:Y:S01]  /*19e20*/  HGMMA.64x16x16.F32 R160, gdesc[UR12], R160, gsb0 ;  /* 0x002000000ca079f0 */ /* 0x000fe200080008a0 */
[----:B------:R-:W-:Y:S02]  /*19e30*/  IADD3 R4, R3, 0x202, RZ ;  /* 0x0000020203047810 */ /* 0x000fe40007ffe0ff */
        /* <DEDUP_REMOVED lines=43> */
[----:B------:R-:W-:Y:S02]  /*1a0f0*/  IADD3 R4, R3, 0x6, RZ ;  /* 0x0000000603047810 */ /* 0x000fe40007ffe0ff */
[----:B------:R-:W-:Y:S02]  /*1a100*/  R2UR UR47, R21 ;  /* 0x00000000152f72ca */ /* 0x000fe400000e0000 */
[----:B------:R-:W-:Y:S02]  /*1a110*/  R2UR UR30, R4 ;  /* 0x00000000041e72ca */ /* 0x000fe400000e0000 */
[----:B------:R-:W-:Y:S01]  /*1a120*/  R2UR UR31, R5 ;  /* 0x00000000051f72ca */ /* 0x000fe200000e0000 */
[----:B------:R-:W-:-:S08]  /*1a130*/  UMOV UR28, UR46 ;  /* 0x0000002e001c7c82 */ /* 0x000fd00008000000 */
[----:B------:R-:W-:Y:S01]  /*1a140*/  UMOV UR29, UR47 ;  /* 0x0000002f001d7c82 */ /* 0x000fe20008000000 */
[----:B------:R-:W-:Y:S02]  /*1a150*/  IMAD.MOV.U32 R5, RZ, RZ, 0x40000040 ;  /* 0x40000040ff057424 */ /* 0x000fe400078e00ff */
[----:B------:R-:W-:Y:S01]  /*1a160*/  VIADD R4, R3, 0x86 ;  /* 0x0000008603047836 */ /* 0x000fe20000000000 */
[----:B------:R-:W-:Y:S02]  /*1a170*/  WARPGROUP.DEPBAR.LE gsb0, 0x0 ;  /* 0x00008000000079c5 */ /* 0x000fe40000010000 */
[----:B------:R-:W-:-:S06]  /*1a180*/  WARPGROUP.ARRIVE ;  /* 0x00000000000079c5 */ /* 0x000fcc0000000000 */
[----:B------:R-:W-:Y:S01]  /*1a190*/  HGMMA.64x16x16.F32 R184, gdesc[UR28], R184, gsb0 ;  /* 0x002000001cb879f0 */ /* 0x000fe200080008b8 */
[----:B------:R-:W-:Y:S01]  /*1a1a0*/  R2UR UR15, R5 ;  /* 0x00000000050f72ca */ /* 0x000fe200000e0000 */
[----:B------:R-:W-:Y:S01]  /*1a1b0*/  IMAD.MOV.U32 R5, RZ, RZ, 0x40000040 ;  /* 0x40000040ff057424 */ /* 0x000fe200078e00ff */
[----:B------:R-:W-:Y:S02]  /*1a1c0*/  R2UR UR14, R4 ;  /* 0x00000000040e72ca */ /* 0x000fe400000e0000 */
[----:B------:R-:W-:Y:S02]  /*1a1d0*/  IADD3 R4, R3, 0x106, RZ ;  /* 0x0000010603047810 */ /* 0x000fe40007ffe0ff */
[----:B------:R-:W-:Y:S01]  /*1a1e0*/  R2UR UR23, R5 ;  /* 0x00000000051772ca */ /* 0x000fe200000e0000 */
[----:B------:R-:W-:Y:S01]  /*1a1f0*/  IMAD.MOV.U32 R5, RZ, RZ, 0x40000040 ;  /* 0x40000040ff057424 */ /* 0x000fe200078e00ff */
[----:B------:R-:W-:Y:S01]  /*1a200*/  R2UR UR22, R4 ;  /* 0x00000000041672ca */ /* 0x000fe200000e0000 */
[----:B------:R-:W-:-:S03]  /*1a210*/  VIADD R4, R3, 0x186 ;  /* 0x0000018603047836 */ /* 0x000fc60000000000 */
[----:B------:R-:W-:Y:S01]  /*1a220*/  R2UR UR7, R5 ;  /* 0x00000000050772ca */ /* 0x000fe200000e0000 */
[----:B------:R-:W-:Y:S01]  /*1a230*/  IMAD.MOV.U32 R5, RZ, RZ, 0x40000040 ;  /* 0x40000040ff057424 */ /* 0x000fe200078e00ff */
[----:B------:R-:W-:Y:S02]  /*1a240*/  R2UR UR6, R4 ;  /* 0x00000000040672ca */ /* 0x000fe400000e0000 */
[----:B------:R-:W-:Y:S02]  /*1a250*/  IADD3 R4, R3, 0x206, RZ ;  /* 0x0000020603047810 */ /* 0x000fe40007ffe0ff */
[----:B------:R-:W-:Y:S02]  /*1a260*/  R2UR UR13, R5 ;  /* 0x00000000050d72ca */ /* 0x000fe400000e0000 */
[----:B------:R-:W-:-:S11]  /*1a270*/  R2UR UR12, R4 ;  /* 0x00000000040c72ca */ /* 0x000fd600000e0000 */
[----:B------:R-:W-:Y:S01]  /*1a280*/  UMOV UR31, UR13 ;  /* 0x0000000d001f7c82 */ /* 0x000fe20008000000 */
[----:B------:R-:W-:Y:S01]  /*1a290*/  UMOV UR13, UR47 ;  /* 0x0000002f000d7c82 */ /* 0x000fe20008000000 */
[----:B------:R-:W-:Y:S01]  /*1a2a0*/  UMOV UR30, UR12 ;  /* 0x0000000c001e7c82 */ /* 0x000fe20008000000 */
[----:B------:R-:W-:Y:S01]  /*1a2b0*/  UMOV UR12, UR46 ;  /* 0x0000002e000c7c82 */ /* 0x000fe20008000000 */
        /* <DEDUP_REMOVED lines=15> */
[----:B------:R-:W-:Y:S01]  /*1a3b0*/  VIADD R4, R3, 0x280 ;  /* 0x0000028003047836 */ /* 0x000fe20000000000 */
[----:B------:R-:W-:Y:S02]  /*1a3c0*/  WARPGROUP.DEPBAR.LE gsb0, 0x0 ;  /* 0x00008000000079c5 */ /* 0x000fe40000010000 */
[----:B------:R-:W-:-:S06]  /*1a3d0*/  WARPGROUP.ARRIVE ;  /* 0x00000000000079c5 */ /* 0x000fcc0000000000 */
[----:B------:R-:W-:Y:S01]  /*1a3e0*/  HGMMA.64x16x16.F32 R152, gdesc[UR28], R152, gsb0 ;  /* 0x002000001c9879f0 */ /* 0x000fe20008000898 */
[----:B------:R-:W-:Y:S01]  /*1a3f0*/  IMAD.MOV.U32 R5, RZ, RZ, 0x40000040 ;  /* 0x40000040ff057424 */ /* 0x000fe200078e00ff */
        /* <DEDUP_REMOVED lines=41> */
[----:B------:R-:W-:Y:S01]  /*1a690*/  IMAD.MOV.U32 R5, RZ, RZ, 0x40000040 ;  /* 0x40000040ff057424 */ /* 0x000fe200078e00ff */
[----:B------:R-:W-:-:S04]  /*1a6a0*/  IADD3 R4, R3, 0x282, RZ ;  /* 0x0000028203047810 */ /* 0x000fc80007ffe0ff */
[----:B------:R-:W-:Y:S01]  /*1a6b0*/  R2UR UR7, R5 ;  /* 0x00000000050772ca */ /* 0x000fe200000e0000 */
[----:B------:R-:W-:Y:S01]  /*1a6c0*/  IMAD.MOV.U32 R5, RZ, RZ, 0x40000040 ;  /* 0x40000040ff057424 */ /* 0x000fe200078e00ff */
[----:B------:R-:W-:Y:S01]  /*1a6d0*/  R2UR UR6, R4 ;  /* 0x00000000040672ca */ /* 0x000fe200000e0000 */
[----:B------:R-:W-:-:S03]  /*1a6e0*/  VIADD R4, R3, 0x302 ;  /* 0x0000030203047836 */ /* 0x000fc60000000000 */
[----:B------:R-:W-:Y:S01]  /*1a6f0*/  R2UR UR15, R5 ;  /* 0x00000000050f72ca */ /* 0x000fe200000e0000 */
[----:B------:R-:W-:Y:S02]  /*1a700*/  WARPGROUP.DEPBAR.LE gsb0, 0x0 ;  /* 0x00008000000079c5 */ /* 0x000fe40000010000 */
[----:B------:R-:W-:-:S06]  /*1a710*/  WARPGROUP.ARRIVE ;  /* 0x00000000000079c5 */ /* 0x000fcc0000000000 */
[----:B------:R-:W-:Y:S01]  /*1a720*/  HGMMA.64x16x16.F32 R152, gdesc[UR24], R152, gsb0 ;  /* 0x00200000189879f0 */ /* 0x000fe20008000898 */
        /* <DEDUP_REMOVED lines=12> */
[----:B------:R-:W-:Y:S02]  /*1a7f0*/  R2UR UR4, R4 ;  /* 0x00000000040472ca */ /* 0x000fe400000e0000 */
[----:B--2---:R-:W-:-:S02]  /*1a800*/  R2UR UR28, R10 ;  /* 0x000000000a1c72ca */ /* 0x004fc400000e0000 */
[----:B------:R-:W-:Y:S02]  /*1a810*/  R2UR UR29, R11 ;  /* 0x000000000b1d72ca */ /* 0x000fe400000e0000 */
[----:B------:R-:W2:Y:S05]  /*1a820*/  LDL.64 R10, [R1+0x10] ;  /* 0x00001000010a7983 */ /* 0x000eaa0000100a00 */
[----:B------:R-:W-:Y:S02]  /*1a830*/  UMOV UR27, UR5 ;  /* 0x00000005001b7c82 */ /* 0x000fe40008000000 */
[----:B------:R-:W-:Y:S02]  /*1a840*/  UMOV UR26, UR4 ;  /* 0x00000004001a7c82 */ /* 0x000fe40008000000 */
[----:B------:R-:W-:-:S02]  /*1a850*/  UMOV UR4, UR28 ;  /* 0x0000001c00047c82 */ /* 0x000fc40008000000 */
        /* <DEDUP_REMOVED lines=77> */
[----:B------:R-:W2:Y:S01]  /*1ad30*/  LDL.64 R10, [R1] ;  /* 0x00000000010a7983 */ /* 0x000ea20000100a00 */
        /* <DEDUP_REMOVED lines=535> */
.L_x_2907:
[----:B------:R-:W-:Y:S01]  /*1ceb0*/  SHF.L.U32 R0, R7, 0x1f, RZ ;  /* 0x0000001f07007819 */ /* 0x000fe200000006ff */
[----:B------:R-:W-:-:S04]  /*1cec0*/  IMAD R7, R6, 0x8, R22 ;  /* 0x0000000806077824 */ /* 0x000fc800078e0216 */
[----:B------:R0:W1:Y:S01]  /*1ced0*/  SYNCS.PHASECHK.TRANS64.TRYWAIT P2, [R7+URZ+0x38850], R0 ;  /* 0x03885000070075a7 */ /* 0x000062000804017f */
[----:B------:R-:W-:Y:S05]  /*1cee0*/  @!P0 BRA `(.L_x_2908) ;  /* 0x0000000000048947 */ /* 0x000fea0003800000 */
[----:B------:R-:W-:Y:S01]  /*1cef0*/  BPT.TRAP 0x1 ;  /* 0x000000040000795c */ /* 0x000fe20000300000 */
.L_x_2908:
[----:B------:R-:W-:Y:S04]  /*1cf00*/  BSSY B2, `(.L_x_2909) ;  /* 0x0000004000027945 */ /* 0x000fe80003800000 */
[----:B-1----:R-:W-:Y:S05]  /*1cf10*/  @P2 BRA `(.L_x_2910) ;  /* 0x0000000000082947 */ /* 0x002fea0003800000 */
[----:B------:R-:W1:Y:S02]  /*1cf20*/  SYNCS.PHASECHK.TRANS64.TRYWAIT P2, [R7+URZ+0x38850], R0 ;  /* 0x03885000070075a7 */ /* 0x000e64000804017f */
[----:B-1----:R-:W-:Y:S05]  /*1cf30*/  @!P2 BRA `(.L_x_2911) ;  /* 0x0000013c00fca947 */ /* 0x002fea0003800000 */
.L_x_2910:
[----:B------:R-:W-:Y:S05]  /*1cf40*/  BSYNC B2 ;  /* 0x0000000000027941 */ /* 0x000fea0003800000 */
.L_x_2909:
[----:B01----:R-:W-:Y:S01]  /*1cf50*/  VIADD R0, R22, 0x400 ;  /* 0x0000040016007836 */ /* 0x003fe20000000000 */
[----:B------:R-:W-:Y:S01]  /*1cf60*/  MOV R3, 0x40000040 ;  /* 0x4000004000037802 */ /* 0x000fe20000000f00 */
[----:B------:R-:W-:Y:S01]  /*1cf70*/  WARPGROUP.ARRIVE ;  /* 0x00000000000079c5 */ /* 0x000fe20000000000 */
[----:B------:R-:W-:Y:S02]  /*1cf80*/  IMAD.MOV.U32 R5, RZ, RZ, 0x40000040 ;  /* 0x40000040ff057424 */ /* 0x000fe400078e00ff */
[----:B------:R-:W-:Y:S02]  /*1cf90*/  SHF.R.U32.HI R0, RZ, 0x4, R0 ;  /* 0x00000004ff007819 */ /* 0x000fe40000011600 */
[----:B------:R-:W-:Y:S02]  /*1cfa0*/  R2UR UR7, R3 ;  /* 0x00000000030772ca */ /* 0x000fe400000e0000 */
[----:B------:R-:W-:Y:S02]  /*1cfb0*/  LOP3.LUT R0, R0, 0x3fff, RZ, 0xc0, !PT ;  /* 0x00003fff00007812 */ /* 0x000fe400078ec0ff */
[----:B------:R-:W-:-:S02]  /*1cfc0*/  MOV R3, 0x40000040 ;  /* 0x4000004000037802 */ /* 0x000fc40000000f00 */
[----:B------:R-:W-:-:S05]  /*1cfd0*/  LOP3.LUT R0, R0, 0x2800000, RZ, 0xfc, !PT ;  /* 0x0280000000007812 */ /* 0x000fca00078efcff */
[----:B------:R-:W-:-:S04]  /*1cfe0*/  IMAD R2, R6, 0xa00, R0 ;  /* 0x00000a0006027824 */ /* 0x000fc800078e0200 */
[C---:B------:R-:W-:Y:S01]  /*1cff0*/  VIADD R4, R2.reuse, 0x80 ;  /* 0x0000008002047836 */ /* 0x040fe20000000000 */
[----:B------:R-:W-:-:S13]  /*1d000*/  R2UR UR6, R2 ;  /* 0x00000000020672ca */ /* 0x000fda00000e0000 */
        /* <DEDUP_REMOVED lines=12> */
[----:B------:R-:W-:Y:S02]  /*1d0d0*/  IMAD.MOV.U32 R5, RZ, RZ, 0x40000040 ;  /* 0x40000040ff057424 */ /* 0x000fe400078e00ff */
        /* <DEDUP_REMOVED lines=20> */
.L_x_2912:
[----:B------:R-:W2:Y:S01]  /*1d220*/  LDL R4, [R1+0x68] ;  /* 0x0000680001047983 */ /* 0x000ea20000100800 */
[----:B------:R-:W0:Y:S03]  /*1d230*/  @P1 LDC R2, c[0x0][0x44c] ;  /* 0x00011300ff021b82 */ /* 0x000e260000000800 */
[----:B------:R-:W2:Y:S04]  /*1d240*/  LDL R3, [R1+0x78] ;  /* 0x0000780001037983 */ /* 0x000ea80000100800 */
[----:B------:R-:W3:Y:S01]  /*1d250*/  LDL R196, [R1+0x74] ;  /* 0x0000740001c47983 */ /* 0x000ee20000100800 */
[----:B------:R-:W1:Y:S03]  /*1d260*/  @P1 LDC R0, c[0x0][0x450] ;  /* 0x00011400ff001b82 */ /* 0x000e660000000800 */
[----:B------:R-:W4:Y:S04]  /*1d270*/  LDL R195, [R1+0x70] ;  /* 0x0000700001c37983 */ /* 0x000f280000100800 */
[----:B------:R-:W4:Y:S01]  /*1d280*/  LDL R194, [R1+0x6c] ;  /* 0x00006c0001c27983 */ /* 0x000f220000100800 */
[----:B------:R-:W-:Y:S01]  /*1d290*/  FMUL.FTZ R11, R169, UR39 ;  /* 0x00000027a90b7c20 */ /* 0x000fe20008410000 */
[----:B------:R-:W-:Y:S01]  /*1d2a0*/  FMUL.FTZ R169, R173, UR39 ;  /* 0x00000027ada97c20 */ /* 0x000fe20008410000 */
[----:B------:R-:W-:Y:S01]  /*1d2b0*/  FMUL.FTZ R10, R172, UR39 ;  /* 0x00000027ac0a7c20 */ /* 0x000fe20008410000 */
[----:B------:R-:W-:Y:S01]  /*1d2c0*/  FMUL.FTZ R172, R160, UR39 ;  /* 0x00000027a0ac7c20 */ /* 0x000fe20008410000 */
[----:B------:R-:W-:-:S02]  /*1d2d0*/  IMAD.MOV.U32 R160, RZ, RZ, -0x50 ;  /* 0xffffffb0ffa07424 */ /* 0x000fc400078e00ff */
[----:B------:R-:W-:Y:S02]  /*1d2e0*/  FMUL.FTZ R6, R189, UR39 ;  /* 0x00000027bd067c20 */ /* 0x000fe40008410000 */
[----:B------:R-:W-:Y:S02]  /*1d2f0*/  IMAD R160, R8, R160, 0x1 ;  /* 0x0000000108a07424 */ /* 0x000fe400078e02a0 */
[----:B------:R-:W-:Y:S01]  /*1d300*/  FMUL.FTZ R176, R176, UR39 ;  /* 0x00000027b0b07c20 */ /* 0x000fe20008410000 */
[----:B------:R-:W-:Y:S01]  /*1d310*/  FMUL.FTZ R14, R168, UR39 ;  /* 0x00000027a80e7c20 */ /* 0x000fe20008410000 */
[----:B------:R-:W5:Y:S01]  /*1d320*/  MUFU.TANH R6, R6 ;  /* 0x0000000600067308 */ /* 0x000f620000002400 */
[----:B------:R-:W-:Y:S01]  /*1d330*/  FMUL.FTZ R161, R161, UR39 ;  /* 0x00000027a1a17c20 */ /* 0x000fe20008410000 */
[----:B------:R-:W-:-:S06]  /*1d340*/  FMUL.FTZ R164, R164, UR39 ;  /* 0x00000027a4a47c20 */ /* 0x000fcc0008410000 */
[----:B------:R-:W5:Y:S08]  /*1d350*/  MUFU.TANH R176, R176 ;  /* 0x000000b000b07308 */ /* 0x000f700000002400 */
[----:B------:R-:W5:Y:S01]  /*1d360*/  MUFU.TANH R14, R14 ;  /* 0x0000000e000e7308 */ /* 0x000f620000002400 */
[----:B------:R-:W-:-:S07]  /*1d370*/  FMUL.FTZ R21, R177, UR39 ;  /* 0x00000027b1157c20 */ /* 0x000fce0008410000 */
[----:B------:R-:W-:Y:S08]  /*1d380*/  MUFU.TANH R11, R11 ;  /* 0x0000000b000b7308 */ /* 0x000ff00000002400 */
[----:B------:R-:W-:Y:S01]  /*1d390*/  MUFU.TANH R161, R161 ;  /* 0x000000a100a17308 */ /* 0x000fe20000002400 */
[----:B------:R-:W-:-:S07]  /*1d3a0*/  FMUL.FTZ R20, R180, UR39 ;  /* 0x00000027b4147c20 */ /* 0x000fce0008410000 */
[----:B------:R-:W-:Y:S01]  /*1d3b0*/  MUFU.TANH R164, R164 ;  /* 0x000000a400a47308 */ /* 0x000fe20000002400 */
[----:B------:R-:W-:-:S07]  /*1d3c0*/  FMUL.FTZ R15, R181, UR39 ;  /* 0x00000027b50f7c20 */ /* 0x000fce0008410000 */
[----:B------:R-:W-:Y:S08]  /*1d3d0*/  MUFU.TANH R20, R20 ;  /* 0x0000001400147308 */ /* 0x000ff00000002400 */
[----:B------:R-:W-:Y:S08]  /*1d3e0*/  MUFU.TANH R21, R21 ;  /* 0x0000001500157308 */ /* 0x000ff00000002400 */
[----:B------:R-:W-:Y:S08]  /*1d3f0*/  MUFU.TANH R169, R169 ;  /* 0x000000a900a97308 */ /* 0x000ff00000002400 */
[----:B------:R-:W-:Y:S08]  /*1d400*/  MUFU.TANH R15, R15 ;  /* 0x0000000f000f7308 */ /* 0x000ff00000002400 */
[----:B------:R-:W-:Y:S01]  /*1d410*/  MUFU.TANH R10, R10 ;  /* 0x0000000a000a7308 */ /* 0x000fe20000002400 */
[----:B------:R-:W-:-:S07]  /*1d420*/  FMUL.FTZ R165, R165, UR39 ;  /* 0x00000027a5a57c20 */ /* 0x000fce0008410000 */
[----:B------:R-:W-:Y:S01]  /*1d430*/  MUFU.TANH R172, R172 ;  /* 0x000000ac00ac7308 */ /* 0x000fe20000002400 */
[----:B------:R-:W-:Y:S01]  /*1d440*/  FMUL.FTZ R5, R191, UR39 ;  /* 0x00000027bf057c20 */ /* 0x000fe20008410000 */
        /* <DEDUP_REMOVED lines=8> */
[----:B------:R-:W-:Y:S01]  /*1d4d0*/  FMUL.FTZ R171, R171, UR39 ;  /* 0x00000027abab7c20 */ /* 0x000fe20008410000 */
[----:B------:R-:W-:-:S05]  /*1d4e0*/  FMUL.FTZ R162, R162, UR39 ;  /* 0x00000027a2a27c20 */ /* 0x000fca0008410000 */
[----:B------:R-:W-:Y:S01]  /*1d4f0*/  MUFU.TANH R186, R186 ;  /* 0x000000ba00ba7308 */ /* 0x000fe20000002400 */
[----:B------:R-:W-:Y:S01]  /*1d500*/  FMUL.FTZ R189, R175, UR39 ;  /* 0x00000027afbd7c20 */ /* 0x000fe20008410000 */
[----:B------:R-:W-:-:S06]  /*1d510*/  FMUL.FTZ R190, R166, UR39 ;  /* 0x00000027a6be7c20 */ /* 0x000fcc0008410000 */
[----:B------:R-:W-:Y:S01]  /*1d520*/  MUFU.TANH R192, R192 ;  /* 0x000000c000c07308 */ /* 0x000fe20000002400 */
[----:B------:R-:W-:-:S07]  /*1d530*/  FMUL.FTZ R187, R154, UR39 ;  /* 0x000000279abb7c20 */ /* 0x000fce0008410000 */
[----:B------:R-:W-:Y:S01]  /*1d540*/  MUFU.TANH R5, R5 ;  /* 0x0000000500057308 */ /* 0x000fe20000002400 */
[----:B--2---:R-:W-:-:S04]  /*1d550*/  IMAD.IADD R3, R3, 0x1, R4 ;  /* 0x0000000103037824 */ /* 0x004fc800078e0204 */
[----:B0-----:R-:W-:-:S05]  /*1d560*/  @P1 IMAD.HI.U32 R2, R3, R2, RZ ;  /* 0x0000000203021227 */ /* 0x001fca00078e00ff */
[----:B-1----:R-:W-:-:S05]  /*1d570*/  @P1 SHF.R.U32.HI R3, RZ, R0, R2 ;  /* 0x00000000ff031219 */ /* 0x002fca0000011602 */
[----:B------:R-:W0:Y:S01]  /*1d580*/  SHFL.IDX PT, R173, R3, RZ, 0x1c1f ;  /* 0x001c1fff03ad7589 */ /* 0x000e2200000e0000 */
[----:B---3--:R-:W-:Y:S02]  /*1d590*/  IMAD R160, R196, -0x2, R160 ;  /* 0xfffffffec4a07824 */ /* 0x008fe400078e02a0 */
[----:B------:R-:W-:Y:S01]  /*1d5a0*/  FMUL.FTZ R2, R184, UR39 ;  /* 0x00000027b8027c20 */ /* 0x000fe20008410000 */
[----:B------:R-:W-:Y:S02]  /*1d5b0*/  FMUL.FTZ R0, R185, UR39 ;  /* 0x00000027b9007c20 */ /* 0x000fe40008410000 */
[----:B----4-:R-:W-:-:S03]  /*1d5c0*/  IADD3 R168, -R194, R160, R195 ;  /* 0x000000a0c2a87210 */ /* 0x010fc60007ffe1c3 */
[----:B------:R-:W1:Y:S01]  /*1d5d0*/  MUFU.TANH R2, R2 ;  /* 0x0000000200027308 */ /* 0x000e620000002400 */
[----:B------:R-:W-:-:S07]  /*1d5e0*/  FMUL.FTZ R4, R188, UR39 ;  /* 0x00000027bc047c20 */ /* 0x000fce0008410000 */
[----:B------:R-:W2:Y:S01]  /*1d5f0*/  MUFU.TANH R0, R0 ;  /* 0x0000000000007308 */ /* 0x000ea20000002400 */
[----:B0-----:R-:W-:-:S07]  /*1d600*/  IMAD.IADD R160, R168, 0x1, R173 ;  /* 0x00000001a8a07824 */ /* 0x001fce00078e02ad */
[----:B------:R-:W0:Y:S01]  /*1d610*/  MUFU.TANH R4, R4 ;  /* 0x0000000400047308 */ /* 0x000e220000002400 */
[C---:B------:R-:W-:Y:S02]  /*1d620*/  ISETP.GT.AND P5, PT, R160.reuse, 0x9, PT ;  /* 0x00000009a000780c */ /* 0x040fe40003fa4270 */
[----:B------:R-:W-:Y:S02]  /*1d630*/  ISETP.GT.AND P4, PT, R160, 0x10, PT ;  /* 0x00000010a000780c */ /* 0x000fe40003f84270 */
[----:B-----5:R-:W-:Y:S02]  /*1d640*/  FSEL R177, R6, -INF , P5 ;  /* 0xff80000006b17808 */ /* 0x020fe40002800000 */
[C---:B------:R-:W-:Y:S02]  /*1d650*/  ISETP.GT.AND P5, PT, R160.reuse, 0x20, PT ;  /* 0x00000020a000780c */ /* 0x040fe40003fa4270 */
[----:B------:R-:W-:Y:S02]  /*1d660*/  ISETP.GT.AND P3, PT, R160, RZ, PT ;  /* 0x000000ffa000720c */ /* 0x000fe40003f64270 */
[----:B------:R-:W-:-:S02]  /*1d670*/  FSEL R176, R176, -INF , P4 ;  /* 0xff800000b0b07808 */ /* 0x000fc40002000000 */
[----:B------:R-:W-:Y:S02]  /*1d680*/  ISETP.GT.AND P4, PT, R160, 0x21, PT ;  /* 0x00000021a000780c */ /* 0x000fe40003f84270 */
[----:B------:R-:W-:Y:S02]  /*1d690*/  FSEL R14, R14, -INF , P5 ;  /* 0xff8000000e0e7808 */ /* 0x000fe40002800000 */
[C---:B------:R-:W-:Y:S02]  /*1d6a0*/  ISETP.GT.AND P5, PT, R160.reuse, 0x31, PT ;  /* 0x00000031a000780c */ /* 0x040fe40003fa4270 */
[----:B------:R-:W-:Y:S02]  /*1d6b0*/  ISETP.GT.AND P2, PT, R160, 0x1, PT ;  /* 0x00000001a000780c */ /* 0x000fe40003f44270 */
[----:B-1----:R-:W-:Y:S01]  /*1d6c0*/  FSEL R181, R2, -INF , P3 ;  /* 0xff80000002b57808 */ /* 0x002fe20001800000 */
[----:B------:R-:W-:Y:S01]  /*1d6d0*/  FMUL.FTZ R185, R179, UR39 ;  /* 0x00000027b3b97c20 */ /* 0x000fe20008410000 */
[----:B------:R-:W-:-:S02]  /*1d6e0*/  FSEL R11, R11, -INF , P4 ;  /* 0xff8000000b0b7808 */ /* 0x000fc40002000000 */
[C---:B------:R-:W-:Y:S02]  /*1d6f0*/  ISETP.GT.AND P4, PT, R160.reuse, 0x38, PT ;  /* 0x00000038a000780c */ /* 0x040fe40003f84270 */
[----:B------:R-:W-:Y:S02]  /*1d700*/  FSEL R2, R161, -INF , P5 ;  /* 0xff800000a1027808 */ /* 0x000fe40002800000 */
[----:B------:R-:W-:Y:S02]  /*1d710*/  ISETP.GT.AND P6, PT, R160, 0x8, PT ;  /* 0x00000008a000780c */ /* 0x000fe40003fc4270 */
[----:B--2---:R-:W-:Y:S02]  /*1d720*/  FSEL R179, R0, -INF , P2 ;  /* 0xff80000000b37808 */ /* 0x004fe40001000000 */
[----:B------:R-:W-:Y:S01]  /*1d730*/  FMNMX.FTZ R161, R181, R12, !PT ;  /* 0x0000000cb5a17209 */ /* 0x000fe20007810000 */
[----:B------:R-:W-:Y:S01]  /*1d740*/  FMUL.FTZ R184, R178, UR39 ;  /* 0x00000027b2b87c20 */ /* 0x000fe20008410000 */
[----:B------:R-:W-:-:S02]  /*1d750*/  FSEL R0, R164, -INF , P4 ;  /* 0xff800000a4007808 */ /* 0x000fc40002000000 */
[----:B0-----:R-:W-:Y:S02]  /*1d760*/  FSEL R178, R4, -INF , P6 ;  /* 0xff80000004b27808 */ /* 0x001fe40003000000 */
[----:B------:R-:W-:Y:S02]  /*1d770*/  FMNMX.FTZ R164, R179, R161, !PT ;  /* 0x000000a1b3a47209 */ /* 0x000fe40007810000 */
[----:B------:R-:W-:Y:S02]  /*1d780*/  ISETP.GT.AND P2, PT, R160, 0x18, PT ;  /* 0x00000018a000780c */ /* 0x000fe40003f44270 */
[----:B------:R-:W-:Y:S02]  /*1d790*/  FMNMX.FTZ R164, R178, R164, !PT ;  /* 0x000000a4b2a47209 */ /* 0x000fe40007810000 */
[----:B------:R-:W-:Y:S02]  /*1d7a0*/  ISETP.GT.AND P3, PT, R160, 0x11, PT ;  /* 0x00000011a000780c */ /* 0x000fe40003f64270 */
[----:B------:R-:W-:-:S02]  /*1d7b0*/  FMNMX.FTZ R164, R177, R164, !PT ;  /* 0x000000a4b1a47209 */ /* 0x000fc40007810000 */
[----:B------:R-:W-:Y:S02]  /*1d7c0*/  FSEL R20, R20, -INF , P2 ;  /* 0xff80000014147808 */ /* 0x000fe40001000000 */
[----:B------:R-:W-:Y:S02]  /*1d7d0*/  ISETP.GT.AND P2, PT, R160, 0x29, PT ;  /* 0x00000029a000780c */ /* 0x000fe40003f44270 */
[----:B------:R-:W-:Y:S02]  /*1d7e0*/  FSEL R21, R21, -INF , P3 ;  /* 0xff80000015157808 */ /* 0x000fe40001800000 */
[----:B------:R-:W-:Y:S02]  /*1d7f0*/  FMNMX.FTZ R164, R176, R164, !PT ;  /* 0x000000a4b0a47209 */ /* 0x000fe40007810000 */
[----:B------:R-:W-:Y:S02]  /*1d800*/  FSEL R6, R169, -INF , P2 ;  /* 0xff800000a9067808 */ /* 0x000fe40001000000 */
[----:B------:R-:W-:-:S02]  /*1d810*/  ISETP.GT.AND P6, PT, R160, 0x19, PT ;  /* 0x00000019a000780c */ /* 0x000fc40003fc4270 */
[----:B------:R-:W-:Y:S02]  /*1d820*/  FMNMX.FTZ R169, R21, R164, !PT ;  /* 0x000000a415a97209 */ /* 0x000fe40007810000 */
[----:B------:R-:W-:Y:S02]  /*1d830*/  FSEL R15, R15, -INF , P6 ;  /* 0xff8000000f0f7808 */ /* 0x000fe40003000000 */
[----:B------:R-:W-:-:S04]  /*1d840*/  FMNMX.FTZ R169, R20, R169, !PT ;  /* 0x000000a914a97209 */ /* 0x000fc80007810000 */
[----:B------:R-:W-:Y:S02]  /*1d850*/  FMNMX.FTZ R169, R15, R169, !PT ;  /* 0x000000a90fa97209 */ /* 0x000fe40007810000 */
[----:B------:R-:W-:Y:S02]  /*1d860*/  ISETP.GT.AND P3, PT, R160, 0x28, PT ;  /* 0x00000028a000780c */ /* 0x000fe40003f64270 */
[----:B------:R-:W-:Y:S01]  /*1d870*/  FMNMX.FTZ R169, R14, R169, !PT ;  /* 0x000000a90ea97209 */ /* 0x000fe20007810000 */
[----:B------:R0:W1:Y:S01]  /*1d880*/  MUFU.TANH R164, R165 ;  /* 0x000000a500a47308 */ /* 0x0000620000002400 */
[----:B------:R-:W-:Y:S02]  /*1d890*/  FSEL R10, R10, -INF , P3 ;  /* 0xff8000000a0a7808 */ /* 0x000fe40001800000 */
[----:B------:R-:W-:Y:S02]  /*1d8a0*/  FMNMX.FTZ R169, R11, R169, !PT ;  /* 0x000000a90ba97209 */ /* 0x000fe40007810000 */
[----:B------:R-:W-:Y:S01]  /*1d8b0*/  ISETP.GT.AND P6, PT, R160, 0x30, PT ;  /* 0x00000030a000780c */ /* 0x000fe20003fc4270 */
[----:B0-----:R-:W-:Y:S01]  /*1d8c0*/  FMUL.FTZ R165, R152, UR39 ;  /* 0x0000002798a57c20 */ /* 0x001fe20008410000 */
[----:B------:R-:W-:Y:S01]  /*1d8d0*/  FMNMX.FTZ R169, R10, R169, !PT ;  /* 0x000000a90aa97209 */ /* 0x000fe20007810000 */
[----:B------:R-:W-:Y:S01]  /*1d8e0*/  FMUL.FTZ R152, R153, UR39 ;  /* 0x0000002799987c20 */ /* 0x000fe20008410000 */
[----:B------:R-:W-:Y:S01]  /*1d8f0*/  FSEL R4, R172, -INF , P6 ;  /* 0xff800000ac047808 */ /* 0x000fe20003000000 */
[----:B------:R-:W-:Y:S01]  /*1d900*/  FMUL.FTZ R153, R156, UR39 ;  /* 0x000000279c997c20 */ /* 0x000fe20008410000 */
[----:B------:R-:W-:Y:S01]  /*1d910*/  FMNMX.FTZ R169, R6, R169, !PT ;  /* 0x000000a906a97209 */ /* 0x000fe20007810000 */
[----:B------:R-:W0:Y:S01]  /*1d920*/  MUFU.TANH R165, R165 ;  /* 0x000000a500a57308 */ /* 0x000e220000002400 */
[----:B------:R-:W-:-:S02]  /*1d930*/  FMUL.FTZ R156, R157, UR39 ;  /* 0x000000279d9c7c20 */ /* 0x000fc40008410000 */
[----:B------:R-:W-:-:S05]  /*1d940*/  FMNMX.FTZ R169, R4, R169, !PT ;  /* 0x000000a904a97209 */ /* 0x000fca0007810000 */
[----:B------:R-:W2:Y:S01]  /*1d950*/  MUFU.TANH R152, R152 ;  /* 0x0000009800987308 */ /* 0x000ea20000002400 */
[----:B------:R-:W-:Y:S02]  /*1d960*/  ISETP.GT.AND P3, PT, R160, 0x39, PT ;  /* 0x00000039a000780c */ /* 0x000fe40003f64270 */
[----:B------:R-:W-:-:S05]  /*1d970*/  FMNMX.FTZ R157, R2, R169, !PT ;  /* 0x000000a9029d7209 */ /* 0x000fca0007810000 */
[----:B------:R-:W3:Y:S01]  /*1d980*/  MUFU.TANH R153, R153 ;  /* 0x0000009900997308 */ /* 0x000ee20000002400 */
[----:B------:R-:W-:Y:S02]  /*1d990*/  ISETP.GT.AND P2, PT, R160, 0x40, PT ;  /* 0x00000040a000780c */ /* 0x000fe40003f44270 */
[----:B-1----:R-:W-:Y:S02]  /*1d9a0*/  FSEL R164, R164, -INF , P3 ;  /* 0xff800000a4a47808 */ /* 0x002fe40001800000 */
[----:B------:R-:W-:-:S03]  /*1d9b0*/  FMNMX.FTZ R157, R0, R157, !PT ;  /* 0x0000009d009d7209 */ /* 0x000fc60007810000 */
[----:B------:R-:W1:Y:S01]  /*1d9c0*/  MUFU.TANH R156, R156 ;  /* 0x0000009c009c7308 */ /* 0x000e620000002400 */
[----:B------:R-:W-:Y:S02]  /*1d9d0*/  ISETP.GT.AND P6, PT, R160, 0x41, PT ;  /* 0x00000041a000780c */ /* 0x000fe40003fc4270 */
[----:B0-----:R-:W-:Y:S02]  /*1d9e0*/  FSEL R165, R165, -INF , P2 ;  /* 0xff800000a5a57808 */ /* 0x001fe40001000000 */
[----:B------:R-:W-:Y:S02]  /*1d9f0*/  FMNMX.FTZ R169, R164, R157, !PT ;  /* 0x0000009da4a97209 */ /* 0x000fe40007810000 */
[----:B------:R-:W-:Y:S02]  /*1da00*/  ISETP.GT.AND P5, PT, R160, 0x48, PT ;  /* 0x00000048a000780c */ /* 0x000fe40003fa4270 */
[----:B--2---:R-:W-:Y:S02]  /*1da10*/  FSEL R157, R152, -INF , P6 ;  /* 0xff800000989d7808 */ /* 0x004fe40003000000 */
[----:B------:R-:W-:-:S02]  /*1da20*/  FMNMX.FTZ R169, R165, R169, !PT ;  /* 0x000000a9a5a97209 */ /* 0x000fc40007810000 */
[----:B---3--:R-:W-:Y:S02]  /*1da30*/  FSEL R153, R153, -INF , P5 ;  /* 0xff80000099997808 */ /* 0x008fe40002800000 */
[----:B------:R-:W-:Y:S02]  /*1da40*/  FMNMX.FTZ R169, R157, R169, !PT ;  /* 0x000000a99da97209 */ /* 0x000fe40007810000 */
[----:B------:R-:W-:Y:S02]  /*1da50*/  ISETP.GT.AND P4, PT, R160, 0x49, PT ;  /* 0x00000049a000780c */ /* 0x000fe40003f84270 */
[----:B------:R-:W-:Y:S02]  /*1da60*/  FMNMX.FTZ R169, R153, R169, !PT ;  /* 0x000000a999a97209 */ /* 0x000fe40007810000 */
[----:B-1----:R-:W-:-:S04]  /*1da70*/  FSEL R156, R156, -INF , P4 ;  /* 0xff8000009c9c7808 */ /* 0x002fc80002000000 */
[----:B------:R-:W-:Y:S02]  /*1da80*/  FMNMX.FTZ R191, R156, R169, !PT ;  /* 0x000000a99cbf7209 */ /* 0x000fe40007810000 */
[----:B------:R0:W1:Y:S01]  /*1da90*/  SHFL.IDX PT, R169, R3, 0x1, 0x1c1f ;  /* 0x003c1f0003a97f89 */ /* 0x00006200000e0000 */
[----:B------:R-:W2:Y:S01]  /*1daa0*/  MUFU.TANH R184, R184 ;  /* 0x000000b800b87308 */ /* 0x000ea20000002400 */
[----:B------:R-:W-:-:S07]  /*1dab0*/  FMUL.FTZ R188, R174, UR39 ;  /* 0x00000027aebc7c20 */ /* 0x000fce0008410000 */
[----:B0-----:R0:W-:Y:S01]  /*1dac0*/  MUFU.TANH R3, R163 ;  /* 0x000000a300037308 */ /* 0x0011e20000002400 */
[----:B------:R-:W-:Y:S01]  /*1dad0*/  FMUL.FTZ R152, R167, UR39 ;  /* 0x00000027a7987c20 */ /* 0x000fe20008410000 */
[----:B0-----:R-:W0:Y:S06]  /*1dae0*/  SHFL.BFLY PT, R163, R191, 0x2, 0x1f ;  /* 0x0c401f00bfa37f89 */ /* 0x001e2c00000e0000 */
[----:B------:R-:W3:Y:S01]  /*1daf0*/  MUFU.TANH R182, R182 ;  /* 0x000000b600b67308 */ /* 0x000ee20000002400 */
[----:B-1----:R-:W-:-:S07]  /*1db00*/  IADD3 R154, R168, R169, RZ ;  /* 0x000000a9a89a7210 */ /* 0x002fce0007ffe0ff */
[----:B------:R-:W1:Y:S01]  /*1db10*/  MUFU.TANH R185, R185 ;  /* 0x000000b900b97308 */ /* 0x000e620000002400 */
[----:B------:R-:W-:-:S07]  /*1db20*/  ISETP.GT.AND P2, PT, R154, 0x8, PT ;  /* 0x000000089a00780c */ /* 0x000fce0003f44270 */
[----:B------:R-:W4:Y:S08]  /*1db30*/  MUFU.TANH R180, R180 ;  /* 0x000000b400b47308 */ /* 0x000f300000002400 */
[----:B------:R2:W5:Y:S08]  /*1db40*/  MUFU.TANH R160, R170 ;  /* 0x000000aa00a07308 */ /* 0x0005700000002400 */
[----:B------:R1:W0:Y:S01]  /*1db50*/  MUFU.TANH R161, R171 ;  /* 0x000000ab00a17308 */ /* 0x0002220000002400 */
[----:B------:R-:W-:-:S02]  /*1db60*/  ISETP.GT.AND P4, PT, R154, RZ, PT ;  /* 0x000000ff9a00720c */ /* 0x000fc40003f84270 */
[----:B------:R-:W-:-:S05]  /*1db70*/  ISETP.GT.AND P3, PT, R154, 0x1, PT ;  /* 0x000000019a00780c */ /* 0x000fca0003f64270 */
[----:B------:R-:W0:Y:S01]  /*1db80*/  MUFU.TANH R162, R162 ;  /* 0x000000a200a27308 */ /* 0x000e220000002400 */
[C---:B------:R-:W-:Y:S02]  /*1db90*/  ISETP.GT.AND P6, PT, R154.reuse, 0x9, PT ;  /* 0x000000099a00780c */ /* 0x040fe40003fc4270 */
[----:B------:R-:W-:-:S05]  /*1dba0*/  ISETP.GT.AND P5, PT, R154, 0x10, PT ;  /* 0x000000109a00780c */ /* 0x000fca0003fa4270 */
[----:B------:R-:W0:Y:S01]  /*1dbb0*/  MUFU.TANH R188, R188 ;  /* 0x000000bc00bc7308 */ /* 0x000e220000002400 */
[----:B------:R-:W-:-:S07]  /*1dbc0*/  FSEL R168, R186, -INF , P2 ;  /* 0xff800000baa87808 */ /* 0x000fce0001000000 */
[----:B------:R-:W0:Y:S01]  /*1dbd0*/  MUFU.TANH R189, R189 ;  /* 0x000000bd00bd7308 */ /* 0x000e220000002400 */
[----:B------:R-:W-:-:S07]  /*1dbe0*/  FSEL R166, R193, -INF , P4 ;  /* 0xff800000c1a67808 */ /* 0x000fce0002000000 */
[----:B------:R-:W0:Y:S01]  /*1dbf0*/  MUFU.TANH R190, R190 ;  /* 0x000000be00be7308 */ /* 0x000e220000002400 */
[----:B------:R-:W-:Y:S02]  /*1dc00*/  FSEL R167, R192, -INF , P3 ;  /* 0xff800000c0a77808 */ /* 0x000fe40001800000 */
[----:B------:R-:W-:Y:S02]  /*1dc10*/  ISETP.GT.AND P2, PT, R154, 0x19, PT ;  /* 0x000000199a00780c */ /* 0x000fe40003f44270 */
[----:B------:R-:W-:-:S03]  /*1dc20*/  FSEL R169, R5, -INF , P6 ;  /* 0xff80000005a97808 */ /* 0x000fc60003000000 */
[----:B------:R-:W0:Y:S01]  /*1dc30*/  MUFU.TANH R152, R152 ;  /* 0x0000009800987308 */ /* 0x000e220000002400 */
[----:B--2---:R-:W-:Y:S02]  /*1dc40*/  FSEL R170, R184, -INF , P5 ;  /* 0xff800000b8aa7808 */ /* 0x004fe40002800000 */
[C---:B------:R-:W-:Y:S02]  /*1dc50*/  ISETP.GT.AND P4, PT, R154.reuse, 0x11, PT ;  /* 0x000000119a00780c */ /* 0x040fe40003f84270 */
[C---:B------:R-:W-:Y:S02]  /*1dc60*/  ISETP.GT.AND P3, PT, R154.reuse, 0x18, PT ;  /* 0x000000189a00780c */ /* 0x040fe40003f64270 */
[C---:B------:R-:W-:Y:S02]  /*1dc70*/  ISETP.GT.AND P6, PT, R154.reuse, 0x20, PT ;  /* 0x000000209a00780c */ /* 0x040fe40003fc4270 */
[----:B------:R-:W-:Y:S02]  /*1dc80*/  ISETP.GT.AND P5, PT, R154, 0x21, PT ;  /* 0x000000219a00780c */ /* 0x000fe40003fa4270 */
[----:B---3--:R-:W-:-:S02]  /*1dc90*/  FSEL R173, R182, -INF , P2 ;  /* 0xff800000b6ad7808 */ /* 0x008fc40001000000 */
[----:B-1----:R-:W-:Y:S02]  /*1dca0*/  FSEL R171, R185, -INF , P4 ;  /* 0xff800000b9ab7808 */ /* 0x002fe40002000000 */
[----:B----4-:R-:W-:Y:S02]  /*1dcb0*/  FSEL R172, R180, -INF , P3 ;  /* 0xff800000b4ac7808 */ /* 0x010fe40001800000 */
[----:B------:R-:W-:Y:S02]  /*1dcc0*/  ISETP.GT.AND P2, PT, R154, 0x30, PT ;  /* 0x000000309a00780c */ /* 0x000fe40003f44270 */
[----:B-----5:R-:W-:Y:S02]  /*1dcd0*/  FSEL R174, R160, -INF , P6 ;  /* 0xff800000a0ae7808 */ /* 0x020fe40003000000 */
[----:B0-----:R-:W-:Y:S02]  /*1dce0*/  FSEL R175, R161, -INF , P5 ;  /* 0xff800000a1af7808 */ /* 0x001fe40002800000 */
[----:B------:R-:W-:-:S02]  /*1dcf0*/  ISETP.GT.AND P4, PT, R154, 0x28, PT ;  /* 0x000000289a00780c */ /* 0x000fc40003f84270 */
[C---:B------:R-:W-:Y:S02]  /*1dd00*/  ISETP.GT.AND P3, PT, R154.reuse, 0x29, PT ;  /* 0x000000299a00780c */ /* 0x040fe40003f64270 */
[C---:B------:R-:W-:Y:S02]  /*1dd10*/  ISETP.GT.AND P6, PT, R154.reuse, 0x31, PT ;  /* 0x000000319a00780c */ /* 0x040fe40003fc4270 */
[----:B------:R-:W-:Y:S01]  /*1dd20*/  ISETP.GT.AND P5, PT, R154, 0x38, PT ;  /* 0x000000389a00780c */ /* 0x000fe20003fa4270 */
[----:B------:R-:W-:Y:S01]  /*1dd30*/  FMUL.FTZ R183, R155, UR39 ;  /* 0x000000279bb77c20 */ /* 0x000fe20008410000 */
[----:B------:R-:W-:Y:S02]  /*1dd40*/  FMNMX.FTZ R191, R191, R163, !PT ;  /* 0x000000a3bfbf7209 */ /* 0x000fe40007810000 */
[----:B------:R-:W-:Y:S02]  /*1dd50*/  FSEL R163, R162, -INF , P2 ;  /* 0xff800000a2a37808 */ /* 0x000fe40001000000 */
[----:B------:R-:W-:-:S02]  /*1dd60*/  FSEL R155, R188, -INF , P4 ;  /* 0xff800000bc9b7808 */ /* 0x000fc40002000000 */
[----:B------:R-:W-:Y:S02]  /*1dd70*/  FSEL R160, R189, -INF , P3 ;  /* 0xff800000bda07808 */ /* 0x000fe40001800000 */
[----:B------:R-:W-:Y:S02]  /*1dd80*/  FSEL R161, R3, -INF , P6 ;  /* 0xff80000003a17808 */ /* 0x000fe40003000000 */
[----:B------:R-:W-:Y:S02]  /*1dd90*/  FSEL R162, R190, -INF , P5 ;  /* 0xff800000bea27808 */ /* 0x000fe40002800000 */
[C---:B------:R-:W-:Y:S02]  /*1dda0*/  ISETP.GT.AND P4, PT, R154.reuse, 0x39, PT ;  /* 0x000000399a00780c */ /* 0x040fe40003f84270 */
[C---:B------:R-:W-:Y:S02]  /*1ddb0*/  ISETP.GT.AND P3, PT, R154.reuse, 0x40, PT ;  /* 0x000000409a00780c */ /* 0x040fe40003f64270 */
[----:B------:R-:W-:-:S02]  /*1ddc0*/  ISETP.GT.AND P2, PT, R154, 0x41, PT ;  /* 0x000000419a00780c */ /* 0x000fc40003f44270 */
[C---:B------:R-:W-:Y:S02]  /*1ddd0*/  ISETP.GT.AND P6, PT, R154.reuse, 0x48, PT ;  /* 0x000000489a00780c */ /* 0x040fe40003fc4270 */
[----:B------:R-:W-:Y:S02]  /*1dde0*/  ISETP.GT.AND P5, PT, R154, 0x49, PT ;  /* 0x000000499a00780c */ /* 0x000fe40003fa4270 */
[----:B------:R-:W-:Y:S01]  /*1ddf0*/  FMNMX.FTZ R154, R166, R13, !PT ;  /* 0x0000000da69a7209 */ /* 0x000fe20007810000 */
[----:B------:R-:W-:Y:S01]  /*1de00*/  FMUL.FTZ R182, R158, UR39 ;  /* 0x000000279eb67c20 */ /* 0x000fe20008410000 */
[----:B------:R-:W-:Y:S02]  /*1de10*/  FSEL R158, R152, -INF , P4 ;  /* 0xff800000989e7808 */ /* 0x000fe40002000000 */
[----:B------:R-:W-:Y:S01]  /*1de20*/  FMNMX.FTZ R152, R167, R154, !PT ;  /* 0x0000009aa7987209 */ /* 0x000fe20007810000 */
[----:B------:R-:W0:Y:S03]  /*1de30*/  SHFL.BFLY PT, R5, R191, 0x1, 0x1f ;  /* 0x0c201f00bf057f89 */ /* 0x000e2600000e0000 */
[----:B------:R-:W-:-:S04]  /*1de40*/  FMNMX.FTZ R152, R168, R152, !PT ;  /* 0x00000098a8987209 */ /* 0x000fc80007810000 */
[----:B------:R-:W-:-:S04]  /*1de50*/  FMNMX.FTZ R152, R169, R152, !PT ;  /* 0x00000098a9987209 */ /* 0x000fc80007810000 */
[----:B------:R-:W-:-:S04]  /*1de60*/  FMNMX.FTZ R152, R170, R152, !PT ;  /* 0x00000098aa987209 */ /* 0x000fc80007810000 */
[----:B------:R-:W-:-:S04]  /*1de70*/  FMNMX.FTZ R152, R171, R152, !PT ;  /* 0x00000098ab987209 */ /* 0x000fc80007810000 */
[----:B------:R-:W-:-:S04]  /*1de80*/  FMNMX.FTZ R152, R172, R152, !PT ;  /* 0x00000098ac987209 */ /* 0x000fc80007810000 */
[----:B------:R-:W-:Y:S01]  /*1de90*/  FMNMX.FTZ R152, R173, R152, !PT ;  /* 0x00000098ad987209 */ /* 0x000fe20007810000 */
[----:B------:R-:W-:Y:S01]  /*1dea0*/  IMAD.U32 R3, RZ, RZ, UR43 ;  /* 0x0000002bff037e24 */ /* 0x000fe2000f8e00ff */
[----:B0-----:R-:W-:Y:S02]  /*1deb0*/  FMNMX.FTZ R5, R191, R5, !PT ;  /* 0x00000005bf057209 */ /* 0x001fe40007810000 */
[----:B------:R-:W-:Y:S02]  /*1dec0*/  FMNMX.FTZ R152, R174, R152, !PT ;  /* 0x00000098ae987209 */ /* 0x000fe40007810000 */
[C---:B------:R-:W-:Y:S01]  /*1ded0*/  FSETP.NEU.FTZ.AND P4, PT, R5.reuse, -INF , PT ;  /* 0xff8000000500780b */ /* 0x040fe20003f9d000 */
[----:B------:R-:W-:Y:S01]  /*1dee0*/  FMUL.FTZ R180, R5, R3 ;  /* 0x0000000305b47220 */ /* 0x000fe20000410000 */
[----:B------:R-:W-:Y:S01]  /*1def0*/  FMNMX.FTZ R152, R175, R152, !PT ;  /* 0x00000098af987209 */ /* 0x000fe20007810000 */
[----:B------:R-:W-:Y:S03]  /*1df00*/  MUFU.TANH R187, R187 ;  /* 0x000000bb00bb7308 */ /* 0x000fe60000002400 */
[----:B------:R-:W-:-:S02]  /*1df10*/  FMNMX.FTZ R152, R155, R152, !PT ;  /* 0x000000989b987209 */ /* 0x000fc40007810000 */
[----:B------:R-:W-:Y:S02]  /*1df20*/  FSEL R180, R180, RZ, P4 ;  /* 0x000000ffb4b47208 */ /* 0x000fe40002000000 */
[----:B------:R-:W-:Y:S01]  /*1df30*/  FMNMX.FTZ R152, R160, R152, !PT ;  /* 0x00000098a0987209 */ /* 0x000fe20007810000 */
[----:B------:R-:W0:Y:S02]  /*1df40*/  MUFU.TANH R183, R183 ;  /* 0x000000b700b77308 */ /* 0x000e240000002400 */
[----:B------:R-:W-:Y:S01]  /*1df50*/  FFMA.FTZ R154, R177, R3, -R180 ;  /* 0x00000003b19a7223 */ /* 0x000fe200000108b4 */
[----:B------:R-:W-:Y:S01]  /*1df60*/  FMNMX.FTZ R177, R163, R152, !PT ;  /* 0x00000098a3b17209 */ /* 0x000fe20007810000 */
[----:B------:R-:W-:-:S03]  /*1df70*/  FMUL.FTZ R184, R159, UR39 ;  /* 0x000000279fb87c20 */ /* 0x000fc60008410000 */
[----:B------:R-:W-:Y:S01]  /*1df80*/  FMNMX.FTZ R177, R161, R177, !PT ;  /* 0x000000b1a1b17209 */ /* 0x000fe20007810000 */
[----:B------:R-:W1:Y:S01]  /*1df90*/  MUFU.TANH R182, R182 ;  /* 0x000000b600b67308 */ /* 0x000e620000002400 */
[-CC-:B------:R-:W-:Y:S01]  /*1dfa0*/  FFMA.FTZ R176, R176, R3.reuse, -R180.reuse ;  /* 0x00000003b0b07223 */ /* 0x180fe200000108b4 */
[----:B------:R-:W-:Y:S01]  /*1dfb0*/  FFMA.FTZ R204, R21, R3, -R180 ;  /* 0x0000000315cc7223 */ /* 0x000fe200000108b4 */
[----:B------:R-:W-:-:S05]  /*1dfc0*/  FMNMX.FTZ R21, R162, R177, !PT ;  /* 0x000000b1a2157209 */ /* 0x000fca0007810000 */
[----:B------:R-:W2:Y:S01]  /*1dfd0*/  MUFU.TANH R184, R184 ;  /* 0x000000b800b87308 */ /* 0x000ea20000002400 */
[----:B------:R-:W-:Y:S02]  /*1dfe0*/  FMNMX.FTZ R21, R158, R21, !PT ;  /* 0x000000159e157209 */ /* 0x000fe40007810000 */
[----:B0-----:R-:W-:-:S05]  /*1dff0*/  FSEL R177, R183, -INF , P2 ;  /* 0xff800000b7b17808 */ /* 0x001fca0001000000 */
[----:B------:R0:W-:Y:S01]  /*1e000*/  MUFU.EX2 R152, R176 ;  /* 0x000000b000987308 */ /* 0x0001e20000000800 */
[----:B------:R-:W-:Y:S01]  /*1e010*/  FFMA.FTZ R210, R178, R3, -R180 ;  /* 0x00000003b2d27223 */ /* 0x000fe200000108b4 */
[----:B0-----:R-:W-:-:S04]  /*1e020*/  FSEL R176, R187, -INF , P3 ;  /* 0xff800000bbb07808 */ /* 0x001fc80001800000 */
[----:B------:R-:W-:Y:S02]  /*1e030*/  FMNMX.FTZ R21, R176, R21, !PT ;  /* 0x00000015b0157209 */ /* 0x000fe40007810000 */
[----:B-1----:R-:W-:Y:S02]  /*1e040*/  FSEL R178, R182, -INF , P6 ;  /* 0xff800000b6b27808 */ /* 0x002fe40003000000 */
[----:B------:R-:W-:Y:S01]  /*1e050*/  FMNMX.FTZ R21, R177, R21, !PT ;  /* 0x00000015b1157209 */ /* 0x000fe20007810000 */
[-CC-:B------:R-:W-:Y:S01]  /*1e060*/  FFMA.FTZ R208, R181, R3.reuse, -R180.reuse ;  /* 0x00000003b5d07223 */ /* 0x180fe200000108b4 */
[----:B------:R-:W-:Y:S01]  /*1e070*/  FFMA.FTZ R159, R179, R3, -R180 ;  /* 0x00000003b39f7223 */ /* 0x000fe200000108b4 */
[----:B--2---:R-:W-:Y:S02]  /*1e080*/  FSEL R179, R184, -INF , P5 ;  /* 0xff800000b8b37808 */ /* 0x004fe40002800000 */
[----:B------:R-:W-:-:S04]  /*1e090*/  FMNMX.FTZ R181, R178, R21, !PT ;  /* 0x00000015b2b57209 */ /* 0x000fc80007810000 */
[----:B------:R-:W-:Y:S01]  /*1e0a0*/  FMNMX.FTZ R181, R179, R181, !PT ;  /* 0x000000b5b3b57209 */ /* 0x000fe20007810000 */
[----:B------:R-:W-:-:S04]  /*1e0b0*/  FFMA.FTZ R200, R14, R3, -R180 ;  /* 0x000000030ec87223 */ /* 0x000fc800000108b4 */
[----:B------:R-:W0:Y:S01]  /*1e0c0*/  SHFL.BFLY PT, R14, R181, 0x2, 0x1f ;  /* 0x0c401f00b50e7f89 */ /* 0x000e2200000e0000 */
[-CC-:B------:R-:W-:Y:S01]  /*1e0d0*/  FFMA.FTZ R196, R4, R3.reuse, -R180.reuse ;  /* 0x0000000304c47223 */ /* 0x180fe200000108b4 */
[----:B0-----:R-:W-:Y:S01]  /*1e0e0*/  FMNMX.FTZ R4, R181, R14, !PT ;  /* 0x0000000eb5047209 */ /* 0x001fe20007810000 */
[----:B------:R-:W-:-:S04]  /*1e0f0*/  FFMA.FTZ R14, R2, R3, -R180 ;  /* 0x00000003020e7223 */ /* 0x000fc800000108b4 */
[----:B------:R-:W0:Y:S01]  /*1e100*/  SHFL.BFLY PT, R2, R4, 0x1, 0x1f ;  /* 0x0c201f0004027f89 */ /* 0x000e2200000e0000 */
[-CC-:B------:R-:W-:Y:S01]  /*1e110*/  FFMA.FTZ R198, R0, R3.reuse, -R180.reuse ;  /* 0x0000000300c67223 */ /* 0x180fe200000108b4 */
[----:B------:R-:W-:Y:S01]  /*1e120*/  FFMA.FTZ R194, R156, R3, -R180 ;  /* 0x000000039cc27223 */ /* 0x000fe200000108b4 */
[----:B------:R-:W-:-:S05]  /*1e130*/  FSEL R0, R5, RZ, P4 ;  /* 0x000000ff05007208 */ /* 0x000fca0002000000 */
[----:B------:R-:W-:Y:S01]  /*1e140*/  FADD.FTZ R0, -R0, R12 ;  /* 0x0000000c00007221 */ /* 0x000fe20000010100 */
[----:B0-----:R-:W-:-:S04]  /*1e150*/  FMNMX.FTZ R4, R4, R2, !PT ;  /* 0x0000000204047209 */ /* 0x001fc80007810000 */
[C---:B------:R-:W-:Y:S01]  /*1e160*/  FSETP.NEU.FTZ.AND P2, PT, R4.reuse, -INF , PT ;  /* 0xff8000000400780b */ /* 0x040fe20003f5d000 */
[----:B------:R-:W-:-:S03]  /*1e170*/  FMUL.FTZ R156, R4, R3 ;  /* 0x00000003049c7220 */ /* 0x000fc60000410000 */
[----:B------:R-:W-:Y:S02]  /*1e180*/  FSEL R2, R4, RZ, P2 ;  /* 0x000000ff04027208 */ /* 0x000fe40001000000 */
[----:B------:R-:W-:-:S03]  /*1e190*/  FSEL R156, R156, RZ, P2 ;  /* 0x000000ff9c9c7208 */ /* 0x000fc60001000000 */
[----:B------:R-:W-:Y:S01]  /*1e1a0*/  FADD.FTZ R2, -R2, R13 ;  /* 0x0000000d02027221 */ /* 0x000fe20000010100 */
[-C--:B------:R-:W-:Y:S01]  /*1e1b0*/  FMUL.FTZ R0, R0, R3.reuse ;  /* 0x0000000300007220 */ /* 0x080fe20000410000 */
[-C--:B------:R-:W-:Y:S02]  /*1e1c0*/  FFMA.FTZ R209, R166, R3.reuse, -R156 ;  /* 0x00000003a6d17223 */ /* 0x080fe4000001089c */
[-C--:B------:R-:W-:Y:S01]  /*1e1d0*/  FMUL.FTZ R2, R2, R3.reuse ;  /* 0x0000000302027220 */ /* 0x080fe20000410000 */
[-C--:B------:R-:W-:Y:S01]  /*1e1e0*/  FFMA.FTZ R192, R165, R3.reuse, -R180 ;  /* 0x00000003a5c07223 */ /* 0x080fe200000108b4 */
[-CC-:B------:R-:W-:Y:S01]  /*1e1f0*/  FFMA.FTZ R165, R167, R3.reuse, -R156.reuse ;  /* 0x00000003a7a57223 */ /* 0x180fe2000001089c */
[----:B------:R-:W-:Y:S01]  /*1e200*/  MUFU.EX2 R208, R208 ;  /* 0x000000d000d07308 */ /* 0x000fe20000000800 */
[-C--:B------:R-:W-:Y:S01]  /*1e210*/  FFMA.FTZ R211, R168, R3.reuse, -R156 ;  /* 0x00000003a8d37223 */ /* 0x080fe2000001089c */
[-CC-:B------:R-:W-:Y:S01]  /*1e220*/  FFMA.FTZ R206, R20, R3.reuse, -R180.reuse ;  /* 0x0000000314ce7223 */ /* 0x180fe200000108b4 */
[----:B------:R-:W-:-:S05]  /*1e230*/  FFMA.FTZ R20, R11, R3, -R180 ;  /* 0x000000030b147223 */ /* 0x000fca00000108b4 */
[----:B------:R-:W0:Y:S01]  /*1e240*/  MUFU.EX2 R0, R0 ;  /* 0x0000000000007308 */ /* 0x000e220000000800 */
[-C--:B------:R-:W-:Y:S01]  /*1e250*/  FFMA.FTZ R11, R164, R3.reuse, -R180 ;  /* 0x00000003a40b7223 */ /* 0x080fe200000108b4 */
[----:B------:R-:W-:-:S06]  /*1e260*/  FFMA.FTZ R164, R169, R3, -R156 ;  /* 0x00000003a9a47223 */ /* 0x000fcc000001089c */
[----:B------:R-:W-:Y:S08]  /*1e270*/  MUFU.EX2 R209, R209 ;  /* 0x000000d100d17308 */ /* 0x000ff00000000800 */
[----:B------:R-:W1:Y:S01]  /*1e280*/  MUFU.EX2 R2, R2 ;  /* 0x0000000200027308 */ /* 0x000e620000000800 */
[----:B------:R-:W-:-:S07]  /*1e290*/  VIADD R9, R9, 0x38840 ;  /* 0x0003884009097836 */ /* 0x000fce0000000000 */
[----:B------:R-:W2:Y:S01]  /*1e2a0*/  MUFU.EX2 R159, R159 ;  /* 0x0000009f009f7308 */ /* 0x000ea20000000800 */
[----:B------:R-:W-:-:S07]  /*1e2b0*/  FFMA.FTZ R205, R170, R3, -R156 ;  /* 0x00000003aacd7223 */ /* 0x000fce000001089c */
[----:B------:R-:W3:Y:S01]  /*1e2c0*/  MUFU.EX2 R165, R165 ;  /* 0x000000a500a57308 */ /* 0x000ee20000000800 */
[-CC-:B------:R-:W-:Y:S01]  /*1e2d0*/  FFMA.FTZ R15, R15, R3.reuse, -R180.reuse ;  /* 0x000000030f0f7223 */ /* 0x180fe200000108b4 */
[----:B------:R-:W-:-:S06]  /*1e2e0*/  FFMA.FTZ R202, R10, R3, -R180 ;  /* 0x000000030aca7223 */ /* 0x000fcc00000108b4 */
[----:B------:R-:W4:Y:S01]  /*1e2f0*/  MUFU.EX2 R210, R210 ;  /* 0x000000d200d27308 */ /* 0x000f220000000800 */
[-C--:B------:R-:W-:Y:S01]  /*1e300*/  FFMA.FTZ R10, R157, R3.reuse, -R180 ;  /* 0x000000039d0a7223 */ /* 0x080fe200000108b4 */
[----:B------:R-:W-:-:S06]  /*1e310*/  FFMA.FTZ R157, R171, R3, -R156 ;  /* 0x00000003ab9d7223 */ /* 0x000fcc000001089c */
[----:B------:R-:W5:Y:S01]  /*1e320*/  MUFU.EX2 R211, R211 ;  /* 0x000000d300d37308 */ /* 0x000f620000000800 */
[----:B------:R-:W-:Y:S01]  /*1e330*/  PRMT R9, R229, 0x654, R9 ;  /* 0x00000654e5097816 */ /* 0x000fe20000000009 */
[----:B0-----:R-:W-:-:S06]  /*1e340*/  FFMA.FTZ R226, R0, R226, R208 ;  /* 0x000000e200e27223 */ /* 0x001fcc00000100d0 */
[----:B------:R-:W0:Y:S01]  /*1e350*/  MUFU.EX2 R154, R154 ;  /* 0x0000009a009a7308 */ /* 0x000e220000000800 */
[----:B-1----:R-:W-:Y:S01]  /*1e360*/  FFMA.FTZ R225, R2, R225, R209 ;  /* 0x000000e102e17223 */ /* 0x002fe200000100d1 */
[-CC-:B------:R-:W-:Y:S01]  /*1e370*/  FFMA.FTZ R207, R172, R3.reuse, -R156.reuse ;  /* 0x00000003accf7223 */ /* 0x180fe2000001089c */
[-CC-:B------:R-:W-:Y:S01]  /*1e380*/  FFMA.FTZ R203, R155, R3.reuse, -R156.reuse ;  /* 0x000000039bcb7223 */ /* 0x180fe2000001089c */
[----:B------:R1:W-:Y:S04]  /*1e390*/  SYNCS.ARRIVE.TRANS64.RED.A1T0 RZ, [R9+URZ], RZ ;  /* 0x000000ff09ff79a7 */ /* 0x0003e8000810043f */
[----:B------:R-:W0:Y:S01]  /*1e3a0*/  MUFU.EX2 R164, R164 ;  /* 0x000000a400a47308 */ /* 0x000e220000000800 */
[-CC-:B------:R-:W-:Y:S01]  /*1e3b0*/  FFMA.FTZ R201, R174, R3.reuse, -R156.reuse ;  /* 0x00000003aec97223 */ /* 0x180fe2000001089c */
[-CC-:B------:R-:W-:Y:S01]  /*1e3c0*/  FFMA.FTZ R12, R175, R3.reuse, -R156.reuse ;  /* 0x00000003af0c7223 */ /* 0x180fe2000001089c */
[-CC-:B------:R-:W-:Y:S01]  /*1e3d0*/  FFMA.FTZ R155, R160, R3.reuse, -R156.reuse ;  /* 0x00000003a09b7223 */ /* 0x180fe2000001089c */
[-CC-:B------:R-:W-:Y:S01]  /*1e3e0*/  FFMA.FTZ R197, R163, R3.reuse, -R156.reuse ;  /* 0x00000003a3c57223 */ /* 0x180fe2000001089c */
[----:B------:R-:W-:-:S03]  /*1e3f0*/  FFMA.FTZ R161, R161, R3, -R156 ;  /* 0x00000003a1a17223 */ /* 0x000fc6000001089c */
[----:B------:R2:W-:Y:S01]  /*1e400*/  MUFU.EX2 R21, R15 ;  /* 0x0000000f00157308 */ /* 0x0005e20000000800 */
[-CC-:B------:R-:W-:Y:S01]  /*1e410*/  FFMA.FTZ R199, R162, R3.reuse, -R156.reuse ;  /* 0x00000003a2c77223 */ /* 0x180fe2000001089c */
[-CC-:B-1----:R-:W-:Y:S01]  /*1e420*/  FFMA.FTZ R9, R158, R3.reuse, -R156.reuse ;  /* 0x000000039e097223 */ /* 0x182fe2000001089c */
[-CC-:B------:R-:W-:Y:S01]  /*1e430*/  FFMA.FTZ R193, R176, R3.reuse, -R156.reuse ;  /* 0x00000003b0c17223 */ /* 0x180fe2000001089c */
[-CC-:B------:R-:W-:Y:S01]  /*1e440*/  FFMA.FTZ R13, R177, R3.reuse, -R156.reuse ;  /* 0x00000003b10d7223 */ /* 0x180fe2000001089c */
[----:B------:R-:W-:-:S03]  /*1e450*/  FFMA.FTZ R195, R178, R3, -R156 ;  /* 0x00000003b2c37223 */ /* 0x000fc6000001089c */
[----:B------:R-:W1:Y:S01]  /*1e460*/  MUFU.EX2 R205, R205 ;  /* 0x000000cd00cd7308 */ /* 0x000e620000000800 */
[-CC-:B--2---:R-:W-:Y:S01]  /*1e470*/  FFMA.FTZ R15, R6, R3.reuse, -R180.reuse ;  /* 0x00000003060f7223 */ /* 0x184fe200000108b4 */
[-C--:B------:R-:W-:Y:S01]  /*1e480*/  FFMA.FTZ R6, R153, R3.reuse, -R180 ;  /* 0x0000000399067223 */ /* 0x080fe200000108b4 */
[-CC-:B------:R-:W-:Y:S01]  /*1e490*/  FFMA.FTZ R153, R173, R3.reuse, -R156.reuse ;  /* 0x00000003ad997223 */ /* 0x180fe2000001089c */
[----:B------:R-:W-:Y:S01]  /*1e4a0*/  FFMA.FTZ R179, R179, R3, -R156 ;  /* 0x00000003b3b37223 */ /* 0x000fe2000001089c */
[----:B------:R-:W-:Y:S01]  /*1e4b0*/  FADD.FTZ R156, R159, R226 ;  /* 0x000000e29f9c7221 */ /* 0x000fe20000010000 */
[----:B---3--:R-:W-:Y:S02]  /*1e4c0*/  FADD.FTZ R160, R165, R225 ;  /* 0x000000e1a5a07221 */ /* 0x008fe40000010000 */
[----:B------:R-:W2:Y:S01]  /*1e4d0*/  MUFU.EX2 R204, R204 ;  /* 0x000000cc00cc7308 */ /* 0x000ea20000000800 */
[----:B----4-:R-:W-:Y:S01]  /*1e4e0*/  FADD.FTZ R156, R210, R156 ;  /* 0x0000009cd29c7221 */ /* 0x010fe20000010000 */
[----:B-----5:R-:W-:-:S06]  /*1e4f0*/  FADD.FTZ R160, R211, R160 ;  /* 0x000000a0d3a07221 */ /* 0x020fcc0000010000 */
[----:B------:R-:W3:Y:S01]  /*1e500*/  MUFU.EX2 R157, R157 ;  /* 0x0000009d009d7308 */ /* 0x000ee20000000800 */
[----:B0-----:R-:W-:Y:S01]  /*1e510*/  FADD.FTZ R156, R154, R156 ;  /* 0x0000009c9a9c7221 */ /* 0x001fe20000010000 */
[----:B------:R-:W-:-:S06]  /*1e520*/  FADD.FTZ R160, R164, R160 ;  /* 0x000000a0a4a07221 */ /* 0x000fcc0000010000 */
[----:B------:R-:W0:Y:S08]  /*1e530*/  MUFU.EX2 R206, R206 ;  /* 0x000000ce00ce7308 */ /* 0x000e300000000800 */
[----:B------:R-:W4:Y:S01]  /*1e540*/  MUFU.EX2 R207, R207 ;  /* 0x000000cf00cf7308 */ /* 0x000f220000000800 */
[----:B------:R-:W-:Y:S01]  /*1e550*/  FADD.FTZ R156, R152, R156 ;  /* 0x0000009c989c7221 */ /* 0x000fe20000010000 */
[----:B-1----:R-:W-:-:S06]  /*1e560*/  FADD.FTZ R160, R205, R160 ;  /* 0x000000a0cda07221 */ /* 0x002fcc0000010000 */
[----:B------:R-:W1:Y:S01]  /*1e570*/  MUFU.EX2 R153, R153 ;  /* 0x0000009900997308 */ /* 0x000e620000000800 */
[----:B--2---:R-:W-:-:S07]  /*1e580*/  FADD.FTZ R156, R204, R156 ;  /* 0x0000009ccc9c7221 */ /* 0x004fce0000010000 */
[----:B------:R-:W2:Y:S08]  /*1e590*/  MUFU.EX2 R200, R200 ;  /* 0x000000c800c87308 */ /* 0x000eb00000000800 */
[----:B------:R-:W5:Y:S08]  /*1e5a0*/  MUFU.EX2 R201, R201 ;  /* 0x000000c900c97308 */ /* 0x000f700000000800 */
[----:B------:R-:W5:Y:S08]  /*1e5b0*/  MUFU.EX2 R20, R20 ;  /* 0x0000001400147308 */ /* 0x000f700000000800 */
[----:B------:R-:W5:Y:S08]  /*1e5c0*/  MUFU.EX2 R12, R12 ;  /* 0x0000000c000c7308 */ /* 0x000f700000000800 */
[----:B------:R3:W-:Y:S02]  /*1e5d0*/  MUFU.EX2 R158, R161 ;  /* 0x000000a1009e7308 */ /* 0x0007e40000000800 */
[----:B---3--:R-:W-:-:S06]  /*1e5e0*/  FADD.FTZ R161, R157, R160 ;  /* 0x000000a09da17221 */ /* 0x008fcc0000010000 */
[----:B------:R-:W3:Y:S01]  /*1e5f0*/  MUFU.EX2 R202, R202 ;  /* 0x000000ca00ca7308 */ /* 0x000ee20000000800 */
[----:B0-----:R-:W-:Y:S01]  /*1e600*/  FADD.FTZ R160, R206, R156 ;  /* 0x0000009ccea07221 */ /* 0x001fe20000010000 */
[----:B----4-:R-:W-:-:S06]  /*1e610*/  FADD.FTZ R161, R207, R161 ;  /* 0x000000a1cfa17221 */ /* 0x010fcc0000010000 */
[----:B------:R-:W0:Y:S08]  /*1e620*/  MUFU.EX2 R203, R203 ;  /* 0x000000cb00cb7308 */ /* 0x000e300000000800 */
[----:B------:R4:W-:Y:S08]  /*1e630*/  MUFU.EX2 R156, R9 ;  /* 0x00000009009c7308 */ /* 0x0009f00000000800 */
[----:B------:R-:W0:Y:S01]  /*1e640*/  MUFU.EX2 R15, R15 ;  /* 0x0000000f000f7308 */ /* 0x000e220000000800 */
[----:B----4-:R-:W-:Y:S01]  /*1e650*/  FADD.FTZ R9, R21, R160 ;  /* 0x000000a015097221 */ /* 0x010fe20000010000 */
[----:B-1----:R-:W-:-:S06]  /*1e660*/  FADD.FTZ R160, R153, R161 ;  /* 0x000000a199a07221 */ /* 0x002fcc0000010000 */
[----:B------:R-:W1:Y:S01]  /*1e670*/  MUFU.EX2 R155, R155 ;  /* 0x0000009b009b7308 */ /* 0x000e620000000800 */
[----:B--2---:R-:W-:Y:S01]  /*1e680*/  FADD.FTZ R9, R200, R9 ;  /* 0x00000009c8097221 */ /* 0x004fe20000010000 */
[----:B-----5:R-:W-:-:S06]  /*1e690*/  FADD.FTZ R160, R201, R160 ;  /* 0x000000a0c9a07221 */ /* 0x020fcc0000010000 */
[----:B------:R-:W2:Y:S01]  /*1e6a0*/  MUFU.EX2 R196, R196 ;  /* 0x000000c400c47308 */ /* 0x000ea20000000800 */
[----:B------:R-:W-:Y:S01]  /*1e6b0*/  FADD.FTZ R9, R20, R9 ;  /* 0x0000000914097221 */ /* 0x000fe20000010000 */
[----:B------:R-:W-:-:S06]  /*1e6c0*/  FADD.FTZ R160, R12, R160 ;  /* 0x000000a00ca07221 */ /* 0x000fcc0000010000 */
[----:B------:R-:W4:Y:S01]  /*1e6d0*/  MUFU.EX2 R197, R197 ;  /* 0x000000c500c57308 */ /* 0x000f220000000800 */
[----:B---3--:R-:W-:Y:S01]  /*1e6e0*/  FADD.FTZ R9, R202, R9 ;  /* 0x00000009ca097221 */ /* 0x008fe20000010000 */
[----:B0-----:R-:W-:-:S06]  /*1e6f0*/  FADD.FTZ R160, R203, R160 ;  /* 0x000000a0cba07221 */ /* 0x001fcc0000010000 */
[----:B------:R-:W0:Y:S01]  /*1e700*/  MUFU.EX2 R14, R14 ;  /* 0x0000000e000e7308 */ /* 0x000e220000000800 */
[----:B------:R-:W-:Y:S01]  /*1e710*/  FADD.FTZ R9, R15, R9 ;  /* 0x000000090f097221 */ /* 0x000fe20000010000 */
[----:B-1----:R-:W-:-:S06]  /*1e720*/  FADD.FTZ R160, R155, R160 ;  /* 0x000000a09ba07221 */ /* 0x002fcc0000010000 */
[----:B------:R-:W1:Y:S08]  /*1e730*/  MUFU.EX2 R198, R198 ;  /* 0x000000c600c67308 */ /* 0x000e700000000800 */
[----:B------:R-:W3:Y:S01]  /*1e740*/  MUFU.EX2 R199, R199 ;  /* 0x000000c700c77308 */ /* 0x000ee20000000800 */
[----:B--2---:R-:W-:Y:S01]  /*1e750*/  FADD.FTZ R9, R196, R9 ;  /* 0x00000009c4097221 */ /* 0x004fe20000010000 */
[----:B----4-:R-:W-:-:S06]  /*1e760*/  FADD.FTZ R160, R197, R160 ;  /* 0x000000a0c5a07221 */ /* 0x010fcc0000010000 */
[----:B------:R-:W2:Y:S01]  /*1e770*/  MUFU.EX2 R11, R11 ;  /* 0x0000000b000b7308 */ /* 0x000ea20000000800 */
[----:B0-----:R-:W-:Y:S01]  /*1e780*/  FADD.FTZ R9, R14, R9 ;  /* 0x000000090e097221 */ /* 0x001fe20000010000 */
[----:B------:R-:W-:-:S06]  /*1e790*/  FADD.FTZ R161, R158, R160 ;  /* 0x000000a09ea17221 */ /* 0x000fcc0000010000 */
[----:B------:R-:W0:Y:S08]  /*1e7a0*/  MUFU.EX2 R192, R192 ;  /* 0x000000c000c07308 */ /* 0x000e300000000800 */
[----:B------:R-:W4:Y:S01]  /*1e7b0*/  MUFU.EX2 R193, R193 ;  /* 0x000000c100c17308 */ /* 0x000f220000000800 */
[----:B-1----:R-:W-:Y:S01]  /*1e7c0*/  FADD.FTZ R160, R198, R9 ;  /* 0x00000009c6a07221 */ /* 0x002fe20000010000 */
[----:B---3--:R-:W-:-:S06]  /*1e7d0*/  FADD.FTZ R161, R199, R161 ;  /* 0x000000a1c7a17221 */ /* 0x008fcc0000010000 */
[----:B------:R-:W1:Y:S08]  /*1e7e0*/  MUFU.EX2 R10, R10 ;  /* 0x0000000a000a7308 */ /* 0x000e700000000800 */
[----:B------:R-:W3:Y:S01]  /*1e7f0*/  MUFU.EX2 R13, R13 ;  /* 0x0000000d000d7308 */ /* 0x000ee20000000800 */
[----:B--2---:R-:W-:Y:S01]  /*1e800*/  FADD.FTZ R160, R11, R160 ;  /* 0x000000a00ba07221 */ /* 0x004fe20000010000 */
[----:B------:R-:W-:-:S06]  /*1e810*/  FADD.FTZ R161, R156, R161 ;  /* 0x000000a19ca17221 */ /* 0x000fcc0000010000 */
[----:B------:R-:W2:Y:S08]  /*1e820*/  MUFU.EX2 R6, R6 ;  /* 0x0000000600067308 */ /* 0x000eb00000000800 */
[----:B------:R-:W5:Y:S01]  /*1e830*/  MUFU.EX2 R195, R195 ;  /* 0x000000c300c37308 */ /* 0x000f620000000800 */
[----:B0-----:R-:W-:Y:S01]  /*1e840*/  FADD.FTZ R160, R192, R160 ;  /* 0x000000a0c0a07221 */ /* 0x001fe20000010000 */
[----:B----4-:R-:W-:-:S06]  /*1e850*/  FADD.FTZ R161, R193, R161 ;  /* 0x000000a1c1a17221 */ /* 0x010fcc0000010000 */
[----:B------:R-:W0:Y:S08]  /*1e860*/  MUFU.EX2 R194, R194 ;  /* 0x000000c200c27308 */ /* 0x000e300000000800 */
[----:B------:R-:W4:Y:S01]  /*1e870*/  MUFU.EX2 R9, R179 ;  /* 0x000000b300097308 */ /* 0x000f220000000800 */
[----:B-1----:R-:W-:Y:S01]  /*1e880*/  FADD.FTZ R160, R10, R160 ;  /* 0x000000a00aa07221 */ /* 0x002fe20000010000 */
[----:B---3--:R-:W-:-:S03]  /*1e890*/  FADD.FTZ R161, R13, R161 ;  /* 0x000000a10da17221 */ /* 0x008fc60000010000 */
[----:B--2---:R-:W-:Y:S01]  /*1e8a0*/  FADD.FTZ R160, R6, R160 ;  /* 0x000000a006a07221 */ /* 0x004fe20000010000 */
[----:B-----5:R-:W-:-:S03]  /*1e8b0*/  FADD.FTZ R161, R195, R161 ;  /* 0x000000a1c3a17221 */ /* 0x020fc60000010000 */
[----:B0-----:R-:W-:Y:S01]  /*1e8c0*/  FADD.FTZ R226, R194, R160 ;  /* 0x000000a0c2e27221 */ /* 0x001fe20000010000 */
[----:B----4-:R-:W-:Y:S01]  /*1e8d0*/  FADD.FTZ R225, R9, R161 ;  /* 0x000000a109e17221 */ /* 0x010fe20000010000 */
[----:B------:R-:W-:Y:S06]  /*1e8e0*/  @!P0 BRA `(.L_x_2913) ;  /* 0x0000000000048947 */ /* 0x000fec0003800000 */
[----:B------:R-:W-:Y:S01]  /*1e8f0*/  BPT.TRAP 0x1 ;  /* 0x000000040000795c */ /* 0x000fe20000300000 */
.L_x_2913:
        /* <DEDUP_REMOVED lines=28> */
[----:B--2---:R-:W-:-:S02]  /*1eac0*/  ISETP.GT.AND P2, PT, R8, R160, PT ;  /* 0x000000a00800720c */ /* 0x004fc40003f44270 */
[----:B------:R-:W-:-:S11]  /*1ead0*/  IADD3 R8, R8, -0x1, RZ ;  /* 0xffffffff08087810 */ /* 0x000fd60007ffe0ff */
[----:B------:R-:W-:Y:S05]  /*1eae0*/  @P2 BRA `(.L_x_2914) ;  /* 0xffffffa800ec2947 */ /* 0x000fea000383ffff */
[----:B------:R-:W-:Y:S05]  /*1eaf0*/  BSYNC B1 ;  /* 0x0000000000017941 */ /* 0x000fea0003800000 */
.L_x_2901:
[----:B------:R-:W-:-:S07]  /*1eb00*/  IMAD.MOV.U32 R9, RZ, RZ, R8 ;  /* 0x000000ffff097224 */ /* 0x000fce00078e0008 */
.L_x_2900:
[----:B------:R-:W-:Y:S05]  /*1eb10*/  BSYNC B0 ;  /* 0x0000000000007941 */ /* 0x000fea0003800000 */
.L_x_2899:
[----:B------:R-:W-:Y:S01]  /*1eb20*/  ISETP.GE.AND P1, PT, R9, RZ, PT ;  /* 0x000000ff0900720c */ /* 0x000fe20003f26270 */
[----:B------:R-:W-:-:S12]  /*1eb30*/  BSSY B0, `(.L_x_2915) ;  /* 0x00004e3000007945 */ /* 0x000fd80003800000 */
[----:B------:R-:W-:Y:S05]  /*1eb40*/  @!P1 BRA `(.L_x_2916) ;  /* 0x0000004c00849947 */ /* 0x000fea0003800000 */
[----:B------:R-:W-:Y:S01]  /*1eb50*/  IMAD.MOV.U32 R14, RZ, RZ, R4 ;  /* 0x000000ffff0e7224 */ /* 0x000fe200078e0004 */
[----:B------:R-:W-:Y:S01]  /*1eb60*/  MOV R10, R224 ;  /* 0x000000e0000a7202 */ /* 0x000fe20000000f00 */
[----:B------:R-:W-:Y:S02]  /*1eb70*/  IMAD.MOV.U32 R11, RZ, RZ, R5 ;  /* 0x000000ffff0b7224 */ /* 0x000fe400078e0005 */
[----:B------:R-:W-:-:S07]  /*1eb80*/  IMAD.MOV.U32 R8, RZ, RZ, R219 ;  /* 0x000000ffff087224 */ /* 0x000fce00078e00db */
.L_x_2929:
[----:B------:R-:W-:-:S05]  /*1eb90*/  VIADD R15, R8, 0x1 ;  /* 0x00000001080f7836 */ /* 0x000fca0000000000 */
[----:B------:R-:W-:-:S04]  /*1eba0*/  ISETP.NE.AND P1, PT, R15, 0x2, PT ;  /* 0x000000020f00780c */ /* 0x000fc80003f25270 */
[----:B------:R-:W-:Y:S02]  /*1ebb0*/  SEL R15, R15, RZ, P1 ;  /* 0x000000ff0f0f7207 */ /* 0x000fe40000800000 */
[----:B------:R-:W-:-:S03]  /*1ebc0*/  SEL R3, RZ, 0x1, P1 ;  /* 0x00000001ff037807 */ /* 0x000fc60000800000 */
[----:B------:R-:W-:Y:S01]  /*1ebd0*/  IMAD.MOV.U32 R219, RZ, RZ, R15 ;  /* 0x000000ffffdb7224 */ /* 0x000fe200078e000f */
[----:B------:R-:W-:Y:S01]  /*1ebe0*/  LOP3.LUT R224, R10, R3, RZ, 0x3c, !PT ;  /* 0x000000030ae07212 */ /* 0x000fe200078e3cff */
[----:B------:R-:W-:Y:S06]  /*1ebf0*/  @!P0 BRA `(.L_x_2917) ;  /* 0x0000000000048947 */ /* 0x000fec0003800000 */
[----:B------:R-:W-:Y:S01]  /*1ec00*/  BPT.TRAP 0x1 ;  /* 0x000000040000795c */ /* 0x000fe20000300000 */
.L_x_2917:
[----:B------:R-:W-:Y:S02]  /*1ec10*/  LEA R3, R219, R22, 0x3 ;  /* 0x00000016db037211 */ /* 0x000fe400078e18ff */
[----:B------:R-:W-:-:S04]  /*1ec20*/  SHF.L.U32 R6, R224, 0x1f, RZ ;  /* 0x0000001fe0067819 */ /* 0x000fc800000006ff */
[----:B------:R0:W1:Y:S01]  /*1ec30*/  SYNCS.PHASECHK.TRANS64.TRYWAIT P1, [R3+URZ+0x38830], R6 ;  /* 0x03883006030075a7 */ /* 0x000062000802017f */
[----:B------:R-:W-:Y:S05]  /*1ec40*/  @!P0 BRA `(.L_x_2918) ;  /* 0x0000000000048947 */ /* 0x000fea0003800000 */
[----:B------:R-:W-:Y:S01]  /*1ec50*/  BPT.TRAP 0x1 ;  /* 0x000000040000795c */ /* 0x000fe20000300000 */
.L_x_2918:
[----:B------:R-:W2:Y:S01]  /*1ec60*/  LDL R4, [R1+0x54] ;  /* 0x0000540001047983 */ /* 0x000ea20000100800 */
[----:B------:R-:W-:Y:S01]  /*1ec70*/  BSSY B1, `(.L_x_2919) ;  /* 0x0000007000017945 */ /* 0x000fe20003800000 */
[----:B------:R-:W-:Y:S02]  /*1ec80*/  IMAD.MOV.U32 R5, RZ, RZ, 0x40000040 ;  /* 0x40000040ff057424 */ /* 0x000fe400078e00ff */
[----:B--2---:R-:W-:-:S04]  /*1ec90*/  IMAD R4, R219, 0xa00, R4 ;  /* 0x00000a00db047824 */ /* 0x004fc800078e0204 */
[----:B------:R-:W-:Y:S01]  /*1eca0*/  VIADD R20, R4, 0x80 ;  /* 0x0000008004147836 */ /* 0x000fe20000000000 */
[----:B-1----:R-:W-:Y:S06]  /*1ecb0*/  @P1 BRA `(.L_x_2920) ;  /* 0x0000000000081947 */ /* 0x002fec0003800000 */
[----:B------:R-:W1:Y:S02]  /*1ecc0*/  SYNCS.PHASECHK.TRANS64.TRYWAIT P1, [R3+URZ+0x38830], R6 ;  /* 0x03883006030075a7 */ /* 0x000e64000802017f */
[----:B-1----:R-:W-:Y:S05]  /*1ecd0*/  @!P1 BRA `(.L_x_2921) ;  /* 0x0000012000a89947 */ /* 0x002fea0003800000 */
.L_x_2920:
[----:B------:R-:W-:Y:S05]  /*1ece0*/  BSYNC B1 ;  /* 0x0000000000017941 */ /* 0x000fea0003800000 */
.L_x_2919:
[----:B------:R-:W2:Y:S04]  /*1ecf0*/  LDL.64 R152, [R1+0x40] ;  /* 0x0000400001987983 */ /* 0x000ea80000100a00 */
[----:B------:R-:W3:Y:S01]  /*1ed00*/  LDL.64 R154, [R1+0x48] ;  /* 0x00004800019a7983 */ /* 0x000ee20000100a00 */
[----:B------:R-:W-:Y:S02]  /*1ed10*/  R2UR UR10, R4 ;  /* 0x00000000040a72ca */ /* 0x000fe400000e0000 */
[----:B------:R-:W-:Y:S01]  /*1ed20*/  R2UR UR11, R5 ;  /* 0x00000000050b72ca */ /* 0x000fe200000e0000 */
[----:B------:R-:W-:Y:S01]  /*1ed30*/  WARPGROUP.ARRIVE ;  /* 0x00000000000079c5 */ /* 0x000fe20000000000 */
[----:B------:R-:W-:Y:S01]  /*1ed40*/  IMAD.MOV.U32 R21, RZ, RZ, 0x40000040 ;  /* 0x40000040ff157424 */ /* 0x000fe200078e00ff */
[----:B------:R-:W-:-:S04]  /*1ed50*/  R2UR UR18, R20 ;  /* 0x00000000141272ca */ /* 0x000fc800000e0000 */
[----:B------:R-:W-:Y:S01]  /*1ed60*/  R2UR UR19, R21 ;  /* 0x00000000151372ca */ /* 0x000fe200000e0000 */
[C---:B------:R-:W-:Y:S02]  /*1ed70*/  VIADD R12, R4.reuse, 0x100 ;  /* 0x00000100040c7836 */ /* 0x040fe40000000000 */
[----:B------:R-:W-:Y:S01]  /*1ed80*/  IMAD.MOV.U32 R13, RZ, RZ, 0x40000040 ;  /* 0x40000040ff0d7424 */ /* 0x000fe200078e00ff */
[----:B01----:R-:W-:Y:S01]  /*1ed90*/  IADD3 R6, R4, 0x180, RZ ;  /* 0x0000018004067810 */ /* 0x003fe20007ffe0ff */
[----:B------:R-:W4:Y:S01]  /*1eda0*/  LDL.64 R20, [R1+0x30] ;  /* 0x0000300001147983 */ /* 0x000f220000100a00 */
[----:B------:R-:W-:Y:S02]  /*1edb0*/  R2UR UR14, R12 ;  /* 0x000000000c0e72ca */ /* 0x000fe400000e0000 */
[----:B------:R-:W-:Y:S02]  /*1edc0*/  R2UR UR15, R13 ;  /* 0x000000000d0f72ca */ /* 0x000fe400000e0000 */
[----:B------:R-:W-:-:S02]  /*1edd0*/  MOV R7, 0x40000040 ;  /* 0x4000004000077802 */ /* 0x000fc40000000f00 */
[----:B------:R-:W-:Y:S02]  /*1ede0*/  R2UR UR6, R6 ;  /* 0x00000000060672ca */ /* 0x000fe400000e0000 */
[----:B------:R-:W-:Y:S02]  /*1edf0*/  R2UR UR7, R7 ;  /* 0x00000000070772ca */ /* 0x000fe400000e0000 */
[----:B--2---:R-:W-:Y:S02]  /*1ee00*/  R2UR UR32, R152 ;  /* 0x00000000982072ca */ /* 0x004fe400000e0000 */
[----:B------:R-:W-:Y:S02]  /*1ee10*/  R2UR UR33, R153 ;  /* 0x00000000992172ca */ /* 0x000fe400000e0000 */
        /* <DEDUP_REMOVED lines=18> */
[----:B------:R-:W-:Y:S01]  /*1ef40*/  VIADD R12, R4, 0x200 ;  /* 0x00000200040c7836 */ /* 0x000fe20000000000 */
[----:B------:R-:W-:Y:S02]  /*1ef50*/  WARPGROUP.DEPBAR.LE gsb0, 0x0 ;  /* 0x00008000000079c5 */ /* 0x000fe40000010000 */
        /* <DEDUP_REMOVED lines=8> */
[----:B------:R-:W-:Y:S01]  /*1efe0*/  VIADD R6, R4, 0x2 ;  /* 0x0000000204067836 */ /* 0x000fe20000000000 */
[----:B--2---:R-:W-:Y:S02]  /*1eff0*/  R2UR UR28, R152 ;  /* 0x00000000981c72ca */ /* 0x004fe400000e0000 */
[----:B------:R-:W-:Y:S02]  /*1f000*/  R2UR UR29, R153 ;  /* 0x00000000991d72ca */ /* 0x000fe400000e0000 */
[----:B------:R-:W-:-:S06]  /*1f010*/  WARPGROUP.ARRIVE ;  /* 0x00000000000079c5 */ /* 0x000fcc0000000000 */
[----:B------:R-:W-:Y:S01]  /*1f020*/  HGMMA.64x16x16.F32 R152, gdesc[UR24], RZ, !UPT, gsb0 ;  /* 0x00200000189879f0 */ /* 0x000fe2000c0008ff */
[----:B------:R-:W-:Y:S02]  /*1f030*/  MOV R7, 0x40000040 ;  /* 0x4000004000077802 */ /* 0x000fe40000000f00 */
        /* <DEDUP_REMOVED lines=88> */
[----:B------:R-:W-:Y:S02]  /*1f5c0*/  R2UR UR47, R21 ;  /* 0x00000000152f72ca */ /* 0x000fe400000e0000 */
[----:B------:R-:W3:Y:S01]  /*1f5d0*/  LDL.64 R20, [R1+0x28] ;  /* 0x0000280001147983 */ /* 0x000ee20000100a00 */
[----:B------:R-:W-:Y:S02]  /*1f5e0*/  VIADD R6, R4, 0x6 ;  /* 0x0000000604067836 */ /* 0x000fe40000000000 */
[----:B------:R-:W-:-:S03]  /*1f5f0*/  IMAD.MOV.U32 R7, RZ, RZ, 0x40000040 ;  /* 0x40000040ff077424 */ /* 0x000fc600078e00ff */
[----:B------:R-:W-:Y:S02]  /*1f600*/  R2UR UR30, R6 ;  /* 0x00000000061e72ca */ /* 0x000fe400000e0000 */
[----:B------:R-:W-:Y:S01]  /*1f610*/  R2UR UR31, R7 ;  /* 0x00000000071f72ca */ /* 0x000fe200000e0000 */
[----:B------:R-:W-:Y:S02]  /*1f620*/  UMOV UR28, UR46 ;  /* 0x0000002e001c7c82 */ /* 0x000fe40008000000 */
[----:B------:R-:W-:Y:S01]  /*1f630*/  UMOV UR29, UR47 ;  /* 0x0000002f001d7c82 */ /* 0x000fe20008000000 */
[----:B------:R-:W-:Y:S01]  /*1f640*/  IMAD.MOV.U32 R7, RZ, RZ, 0x40000040 ;  /* 0x40000040ff077424 */ /* 0x000fe200078e00ff */
[----:B------:R-:W-:-:S04]  /*1f650*/  IADD3 R6, R4, 0x86, RZ ;  /* 0x0000008604067810 */ /* 0x000fc80007ffe0ff */
[----:B------:R-:W-:Y:S01]  /*1f660*/  R2UR UR15, R7 ;  /* 0x00000000070f72ca */ /* 0x000fe200000e0000 */
[----:B------:R-:W-:Y:S02]  /*1f670*/  WARPGROUP.DEPBAR.LE gsb0, 0x0 ;  /* 0x00008000000079c5 */ /* 0x000fe40000010000 */
[----:B------:R-:W-:-:S06]  /*1f680*/  WARPGROUP.ARRIVE ;  /* 0x00000000000079c5 */ /* 0x000fcc0000000000 */
[----:B------:R-:W-:Y:S01]  /*1f690*/  HGMMA.64x16x16.F32 R184, gdesc[UR28], R184, gsb0 ;  /* 0x002000001cb879f0 */ /* 0x000fe200080008b8 */
[----:B------:R-:W-:Y:S01]  /*1f6a0*/  R2UR UR14, R6 ;  /* 0x00000000060e72ca */ /* 0x000fe200000e0000 */
[----:B------:R-:W-:Y:S02]  /*1f6b0*/  IMAD.MOV.U32 R7, RZ, RZ, 0x40000040 ;  /* 0x40000040ff077424 */ /* 0x000fe400078e00ff */
[----:B------:R-:W-:-:S03]  /*1f6c0*/  VIADD R6, R4, 0x106 ;  /* 0x0000010604067836 */ /* 0x000fc60000000000 */
        /* <DEDUP_REMOVED lines=29> */
[----:B------:R-:W-:Y:S01]  /*1f8a0*/  IMAD.MOV.U32 R7, RZ, RZ, 0x40000040 ;  /* 0x40000040ff077424 */ /* 0x000fe200078e00ff */
[----:B------:R-:W-:Y:S02]  /*1f8b0*/  WARPGROUP.DEPBAR.LE gsb0, 0x0 ;  /* 0x00008000000079c5 */ /* 0x000fe40000010000 */
[----:B------:R-:W-:-:S06]  /*1f8c0*/  WARPGROUP.ARRIVE ;  /* 0x00000000000079c5 */ /* 0x000fcc0000000000 */
[----:B------:R-:W-:Y:S01]  /*1f8d0*/  HGMMA.64x16x16.F32 R152, gdesc[UR28], R152, gsb0 ;  /* 0x002000001c9879f0 */ /* 0x000fe20008000898 */
        /* <DEDUP_REMOVED lines=62> */
[----:B------:R-:W-:Y:S01]  /*1fcc0*/  VIADD R6, R4, 0x482 ;  /* 0x0000048204067836 */ /* 0x000fe20000000000 */
[----:B--2---:R-:W-:-:S02]  /*1fcd0*/  R2UR UR28, R12 ;  /* 0x000000000c1c72ca */ /* 0x004fc400000e0000 */
[----:B------:R-:W-:Y:S02]  /*1fce0*/  R2UR UR5, R7 ;  /* 0x00000000070572ca */ /* 0x000fe400000e0000 */
[----:B------:R-:W-:Y:S02]  /*1fcf0*/  R2UR UR4, R6 ;  /* 0x00000000060472ca */ /* 0x000fe400000e0000 */
[----:B------:R-:W-:Y:S02]  /*1fd00*/  R2UR UR29, R13 ;  /* 0x000000000d1d72ca */ /* 0x000fe400000e0000 */
[----:B------:R-:W2:Y:S07]  /*1fd10*/  LDL.64 R12, [R1+0x10] ;  /* 0x00001000010c7983 */ /* 0x000eae0000100a00 */
[----:B------:R-:W-:-:S02]  /*1fd20*/  UMOV UR27, UR5 ;  /* 0x00000005001b7c82 */ /* 0x000fc40008000000 */
        /* <DEDUP_REMOVED lines=615> */
.L_x_2922:
[----:B------:R-:W-:Y:S02]  /*223a0*/  SHF.L.U32 R0, R10, 0x1f, RZ ;  /* 0x0000001f0a007819 */ /* 0x000fe400000006ff */
[----:B------:R-:W-:-:S04]  /*223b0*/  LEA R6, R8, R22, 0x3 ;  /* 0x0000001608067211 */ /* 0x000fc800078e18ff */
[----:B------:R0:W1:Y:S01]  /*223c0*/  SYNCS.PHASECHK.TRANS64.TRYWAIT P1, [R6+URZ+0x38850], R0 ;  /* 0x03885000060075a7 */ /* 0x000062000802017f */
[----:B------:R-:W-:Y:S05]  /*223d0*/  @!P0 BRA `(.L_x_2923) ;  /* 0x0000000000048947 */ /* 0x000fea0003800000 */
[----:B------:R-:W-:Y:S01]  /*223e0*/  BPT.TRAP 0x1 ;  /* 0x000000040000795c */ /* 0x000fe20000300000 */
.L_x_2923:
[----:B------:R-:W-:Y:S04]  /*223f0*/  BSSY B1, `(.L_x_2924) ;  /* 0x0000004000017945 */ /* 0x000fe80003800000 */
[----:B-1----:R-:W-:Y:S05]  /*22400*/  @P1 BRA `(.L_x_2925) ;  /* 0x0000000000081947 */ /* 0x002fea0003800000 */
[----:B------:R-:W1:Y:S02]  /*22410*/  SYNCS.PHASECHK.TRANS64.TRYWAIT P1, [R6+URZ+0x38850], R0 ;  /* 0x03885000060075a7 */ /* 0x000e64000802017f */
[----:B-1----:R-:W-:Y:S05]  /*22420*/  @!P1 BRA `(.L_x_2926) ;  /* 0x000000e800e89947 */ /* 0x002fea0003800000 */
.L_x_2925:
[----:B------:R-:W-:Y:S05]  /*22430*/  BSYNC B1 ;  /* 0x0000000000017941 */ /* 0x000fea0003800000 */
.L_x_2924:
        /* <DEDUP_REMOVED lines=45> */
.L_x_2927:
        /* <DEDUP_REMOVED lines=22> */
[----:B------:R-:W2:Y:S01]  /*22870*/  MUFU.TANH R193, R193 ;  /* 0x000000c100c17308 */ /* 0x000ea20000002400 */
        /* <DEDUP_REMOVED lines=16> */
[----:B--2---:R-:W-:Y:S01]  /*22980*/  FMNMX.FTZ R0, R193, R14, !PT ;  /* 0x0000000ec1007209 */ /* 0x004fe20007810000 */
        /* <DEDUP_REMOVED lines=10> */
[----:B------:R-:W-:Y:S01]  /*22a30*/  IMAD.U32 R3, RZ, RZ, UR42 ;  /* 0x0000002aff037e24 */ /* 0x000fe2000f8e00ff */
[----:B------:R-:W-:-:S03]  /*22a40*/  LEA R15, R15, R22, 0x3 ;  /* 0x000000160f0f7211 */ /* 0x000fc600078e18ff */
        /* <DEDUP_REMOVED lines=67> */
[----:B-1----:R-:W-:-:S05]  /*22e80*/  FMNMX.FTZ R5, R157, R2, !PT ;  /* 0x000000029d057209 */ /* 0x002fca0007810000 */
[----:B------:R-:W1:Y:S01]  /*22e90*/  SHFL.BFLY PT, R2, R5, 0x2, 0x1f ;  /* 0x0c401f0005027f89 */ /* 0x000e6200000e0000 */
[----:B--2---:R-:W-:-:S04]  /*22ea0*/  FMNMX.FTZ R0, R158, R0, !PT ;  /* 0x000000009e007209 */ /* 0x004fc80007810000 */
[----:B0-----:R-:W-:-:S05]  /*22eb0*/  FMNMX.FTZ R4, R159, R0, !PT ;  /* 0x000000009f047209 */ /* 0x001fca0007810000 */
[----:B------:R-:W0:Y:S01]  /*22ec0*/  SHFL.BFLY PT, R0, R4, 0x2, 0x1f ;  /* 0x0c401f0004007f89 */ /* 0x000e2200000e0000 */
[----:B-1----:R-:W-:-:S05]  /*22ed0*/  FMNMX.FTZ R5, R5, R2, !PT ;  /* 0x0000000205057209 */ /* 0x002fca0007810000 */
[----:B------:R-:W1:Y:S01]  /*22ee0*/  SHFL.BFLY PT, R2, R5, 0x1, 0x1f ;  /* 0x0c201f0005027f89 */ /* 0x000e6200000e0000 */
[----:B0-----:R-:W-:-:S05]  /*22ef0*/  FMNMX.FTZ R4, R4, R0, !PT ;  /* 0x0000000004047209 */ /* 0x001fca0007810000 */
[----:B------:R-:W0:Y:S01]  /*22f00*/  SHFL.BFLY PT, R0, R4, 0x1, 0x1f ;  /* 0x0c201f0004007f89 */ /* 0x000e2200000e0000 */
[----:B-1----:R-:W-:Y:S02]  /*22f10*/  FMNMX.FTZ R5, R5, R2, !PT ;  /* 0x0000000205057209 */ /* 0x002fe40007810000 */
[----:B0-----:R-:W-:-:S03]  /*22f20*/  FMNMX.FTZ R4, R4, R0, !PT ;  /* 0x0000000004047209 */ /* 0x001fc60007810000 */
[C---:B------:R-:W-:Y:S01]  /*22f30*/  FADD.FTZ R0, -R5.reuse, R11 ;  /* 0x0000000b05007221 */ /* 0x040fe20000010100 */
[----:B------:R-:W-:Y:S01]  /*22f40*/  FMUL.FTZ R11, R5, R3 ;  /* 0x00000003050b7220 */ /* 0x000fe20000410000 */
[----:B------:R-:W-:-:S03]  /*22f50*/  FADD.FTZ R2, -R4, R14 ;  /* 0x0000000e04027221 */ /* 0x000fc60000010100 */
[-CC-:B------:R-:W-:Y:S01]  /*22f60*/  FFMA.FTZ R192, R152, R3.reuse, -R11.reuse ;  /* 0x0000000398c07223 */ /* 0x180fe2000001080b */
[-C--:B------:R-:W-:Y:S01]  /*22f70*/  FMUL.FTZ R152, R4, R3.reuse ;  /* 0x0000000304987220 */ /* 0x080fe20000410000 */
[-C--:B------:R-:W-:Y:S01]  /*22f80*/  FMUL.FTZ R0, R0, R3.reuse ;  /* 0x0000000300007220 */ /* 0x080fe20000410000 */
        /* <DEDUP_REMOVED lines=24> */
[----:B------:R-:W-:Y:S01]  /*23110*/  FFMA.FTZ R156, R184, R3, -R152 ;  /* 0x00000003b89c7223 */ /* 0x000fe20000010898 */
[----:B------:R-:W-:-:S02]  /*23120*/  VIADD R160, R15, 0x38840 ;  /* 0x000388400fa07836 */ /* 0x000fc40000000000 */
[-CC-:B------:R-:W-:Y:S01]  /*23130*/  FFMA.FTZ R205, R21, R3.reuse, -R152.reuse ;  /* 0x0000000315cd7223 */ /* 0x180fe20000010898 */
[-CC-:B------:R-:W-:Y:S01]  /*23140*/  FFMA.FTZ R153, R176, R3.reuse, -R152.reuse ;  /* 0x00000003b0997223 */ /* 0x180fe20000010898 */
[-CC-:B------:R-:W-:Y:S01]  /*23150*/  FFMA.FTZ R207, R179, R3.reuse, -R152.reuse ;  /* 0x00000003b3cf7223 */ /* 0x180fe20000010898 */
[-C--:B------:R-:W-:Y:S01]  /*23160*/  FFMA.FTZ R193, R154, R3.reuse, -R152 ;  /* 0x000000039ac17223 */ /* 0x080fe20000010898 */
[----:B------:R-:W-:Y:S01]  /*23170*/  MUFU.EX2 R2, R2 ;  /* 0x0000000200027308 */ /* 0x000fe20000000800 */
[----:B------:R-:W-:Y:S01]  /*23180*/  PRMT R160, R229, 0x654, R160 ;  /* 0x00000654e5a07816 */ /* 0x000fe200000000a0 */
[-CC-:B------:R-:W-:Y:S01]  /*23190*/  FFMA.FTZ R21, R180, R3.reuse, -R152.reuse ;  /* 0x00000003b4157223 */ /* 0x180fe20000010898 */
[-CC-:B------:R-:W-:Y:S01]  /*231a0*/  FFMA.FTZ R201, R170, R3.reuse, -R152.reuse ;  /* 0x00000003aac97223 */ /* 0x180fe20000010898 */
[-CC-:B------:R-:W-:Y:S01]  /*231b0*/  FFMA.FTZ R171, R171, R3.reuse, -R152.reuse ;  /* 0x00000003abab7223 */ /* 0x180fe20000010898 */
[----:B------:R0:W-:Y:S01]  /*231c0*/  SYNCS.ARRIVE.TRANS64.RED.A1T0 RZ, [R160+URZ], RZ ;  /* 0x000000ffa0ff79a7 */ /* 0x0001e2000810043f */
[-CC-:B------:R-:W-:Y:S01]  /*231d0*/  FFMA.FTZ R203, R174, R3.reuse, -R152.reuse ;  /* 0x00000003aecb7223 */ /* 0x180fe20000010898 */
[-CC-:B------:R-:W-:Y:S01]  /*231e0*/  FFMA.FTZ R197, R162, R3.reuse, -R152.reuse ;  /* 0x00000003a2c57223 */ /* 0x180fe20000010898 */
[----:B------:R-:W1:Y:S01]  /*231f0*/  MUFU.EX2 R208, R208 ;  /* 0x000000d000d07308 */ /* 0x000e620000000800 */
[-CC-:B------:R-:W-:Y:S01]  /*23200*/  FFMA.FTZ R163, R163, R3.reuse, -R152.reuse ;  /* 0x00000003a3a37223 */ /* 0x180fe20000010898 */
[-CC-:B------:R-:W-:Y:S01]  /*23210*/  FFMA.FTZ R199, R166, R3.reuse, -R152.reuse ;  /* 0x00000003a6c77223 */ /* 0x180fe20000010898 */
[-CC-:B------:R-:W-:Y:S01]  /*23220*/  FFMA.FTZ R167, R167, R3.reuse, -R152.reuse ;  /* 0x00000003a7a77223 */ /* 0x180fe20000010898 */
[-CC-:B------:R-:W-:Y:S01]  /*23230*/  FFMA.FTZ R154, R155, R3.reuse, -R152.reuse ;  /* 0x000000039b9a7223 */ /* 0x180fe20000010898 */
[-CC-:B0-----:R-:W-:Y:S01]  /*23240*/  FFMA.FTZ R160, R175, R3.reuse, -R152.reuse ;  /* 0x00000003afa07223 */ /* 0x181fe20000010898 */
[-CC-:B------:R-:W-:Y:S01]  /*23250*/  FFMA.FTZ R195, R158, R3.reuse, -R152.reuse ;  /* 0x000000039ec37223 */ /* 0x180fe20000010898 */
[----:B------:R-:W-:Y:S01]  /*23260*/  FFMA.FTZ R152, R159, R3, -R152 ;  /* 0x000000039f987223 */ /* 0x000fe20000010898 */
[----:B------:R-:W0:Y:S08]  /*23270*/  MUFU.EX2 R209, R209 ;  /* 0x000000d100d17308 */ /* 0x000e300000000800 */
[----:B------:R-:W2:Y:S01]  /*23280*/  MUFU.EX2 R182, R182 ;  /* 0x000000b600b67308 */ /* 0x000ea20000000800 */
[----:B-1----:R-:W-:-:S07]  /*23290*/  FFMA.FTZ R226, R0, R226, R208 ;  /* 0x000000e200e27223 */ /* 0x002fce00000100d0 */
[----:B------:R-:W1:Y:S01]  /*232a0*/  MUFU.EX2 R157, R157 ;  /* 0x0000009d009d7308 */ /* 0x000e620000000800 */
[----:B0-----:R-:W-:-:S07]  /*232b0*/  FFMA.FTZ R225, R2, R225, R209 ;  /* 0x000000e102e17223 */ /* 0x001fce00000100d1 */
        /* <DEDUP_REMOVED lines=76> */
.L_x_2928:
[----:B------:R-:W-:Y:S01]  /*23780*/  ISETP.GT.AND P1, PT, R9, RZ, PT ;  /* 0x000000ff0900720c */ /* 0x000fe20003f24270 */
[----:B------:R-:W-:Y:S01]  /*23790*/  VIADD R6, R6, 0x38860 ;  /* 0x0003886006067836 */ /* 0x000fe20000000000 */
[----:B------:R-:W-:Y:S01]  /*237a0*/  F2FP.F16.F32.PACK_AB R206, R14, R206 ;  /* 0x000000ce0ece723e */ /* 0x000fe200000000ff */
[----:B------:R-:W-:Y:S01]  /*237b0*/  IMAD.MOV.U32 R14, RZ, RZ, R4 ;  /* 0x000000ffff0e7224 */ /* 0x000fe200078e0004 */
[----:B------:R-:W-:Y:S02]  /*237c0*/  F2FP.F16.F32.PACK_AB R196, R10, R196 ;  /* 0x000000c40ac4723e */ /* 0x000fe400000000ff */
[----:B------:R-:W-:Y:S02]  /*237d0*/  PRMT R6, R229, 0x654, R6 ;  /* 0x00000654e5067816 */ /* 0x000fe40000000006 */
[----:B------:R-:W-:Y:S01]  /*237e0*/  F2FP.F16.F32.PACK_AB R198, R8, R198 ;  /* 0x000000c608c6723e */ /* 0x000fe200000000ff */
[----:B------:R-:W-:Y:S01]  /*237f0*/  IMAD.MOV.U32 R8, RZ, RZ, R219 ;  /* 0x000000ffff087224 */ /* 0x000fe200078e00db */
[----:B------:R0:W-:Y:S01]  /*23800*/  SYNCS.ARRIVE.TRANS64.RED.A1T0 RZ, [R6+URZ], RZ ;  /* 0x000000ff06ff79a7 */ /* 0x0001e2000810043f */
        /* <DEDUP_REMOVED lines=18> */
[----:B------:R-:W-:Y:S02]  /*23930*/  IADD3 R9, R9, -0x1, RZ ;  /* 0xffffffff09097810 */ /* 0x000fe40007ffe0ff */
[----:B------:R-:W-:Y:S01]  /*23940*/  MOV R10, R224 ;  /* 0x000000e0000a7202 */ /* 0x000fe20000000f00 */
[----:B0-----:R-:W-:Y:S06]  /*23950*/  @P1 BRA `(.L_x_2929) ;  /* 0xffffffb0008c1947 */ /* 0x001fec000383ffff */
.L_x_2916:
[----:B------:R-:W-:Y:S05]  /*23960*/  BSYNC B0 ;  /* 0x0000000000007941 */ /* 0x000fea0003800000 */
.L_x_2915:
        /* <DEDUP_REMOVED lines=131> */
.L_x_2930:
[----:B------:R-:W-:Y:S01]  /*241a0*/  IMAD R8, R219, 0x8, R22 ;  /* 0x00000008db087824 */ /* 0x000fe200078e0216 */
[----:B------:R-:W-:-:S04]  /*241b0*/  SHF.L.U32 R7, R224, 0x1f, RZ ;  /* 0x0000001fe0077819 */ /* 0x000fc800000006ff */
[----:B------:R0:W1:Y:S01]  /*241c0*/  SYNCS.PHASECHK.TRANS64.TRYWAIT P1, [R8+URZ+0x38850], R7 ;  /* 0x03885007080075a7 */ /* 0x000062000802017f */
[----:B------:R-:W-:Y:S05]  /*241d0*/  @!P0 BRA `(.L_x_2931) ;  /* 0x0000000000048947 */ /* 0x000fea0003800000 */
[----:B------:R-:W-:Y:S01]  /*241e0*/  BPT.TRAP 0x1 ;  /* 0x000000040000795c */ /* 0x000fe20000300000 */
.L_x_2931:
[----:B------:R-:W-:Y:S01]  /*241f0*/  IADD3 R22, R22, 0x400, RZ ;  /* 0x0000040016167810 */ /* 0x000fe20007ffe0ff */
[----:B------:R-:W-:Y:S03]  /*24200*/  BSSY B0, `(.L_x_2932) ;  /* 0x0000008000007945 */ /* 0x000fe60003800000 */
[----:B------:R-:W-:-:S04]  /*24210*/  SHF.R.U32.HI R22, RZ, 0x4, R22 ;  /* 0x00000004ff167819 */ /* 0x000fc80000011616 */
[----:B------:R-:W-:-:S04]  /*24220*/  LOP3.LUT R22, R22, 0x3fff, RZ, 0xc0, !PT ;  /* 0x00003fff16167812 */ /* 0x000fc800078ec0ff */
[----:B------:R-:W-:-:S05]  /*24230*/  LOP3.LUT R0, R22, 0x2800000, RZ, 0xfc, !PT ;  /* 0x0280000016007812 */ /* 0x000fca00078efcff */
[----:B------:R-:W-:Y:S01]  /*24240*/  IMAD R0, R219, 0xa00, R0 ;  /* 0x00000a00db007824 */ /* 0x000fe200078e0200 */
[----:B-1----:R-:W-:Y:S06]  /*24250*/  @P1 BRA `(.L_x_2933) ;  /* 0x0000000000081947 */ /* 0x002fec0003800000 */
[----:B------:R-:W1:Y:S02]  /*24260*/  SYNCS.PHASECHK.TRANS64.TRYWAIT P1, [R8+URZ+0x38850], R7 ;  /* 0x03885007080075a7 */ /* 0x000e64000802017f */
[----:B-1----:R-:W-:Y:S05]  /*24270*/  @!P1 BRA `(.L_x_2934) ;  /* 0x000000cc00689947 */ /* 0x002fea0003800000 */
.L_x_2933:
[----:B------:R-:W-:Y:S05]  /*24280*/  BSYNC B0 ;  /* 0x0000000000007941 */ /* 0x000fea0003800000 */
.L_x_2932:
[----:B------:R-:W-:Y:S01]  /*24290*/  IMAD.MOV.U32 R6, RZ, RZ, R0 ;  /* 0x000000ffff067224 */ /* 0x000fe200078e0000 */
[----:B------:R-:W-:Y:S01]  /*242a0*/  WARPGROUP.ARRIVE ;  /* 0x00000000000079c5 */ /* 0x000fe20000000000 */
[----:B01----:R-:W-:Y:S01]  /*242b0*/  IMAD.MOV.U32 R7, RZ, RZ, 0x40000040 ;  /* 0x40000040ff077424 */ /* 0x003fe200078e00ff */
[----:B------:R-:W0:Y:S02]  /*242c0*/  SHFL.BFLY PT, R2, R225, 0x2, 0x1f ;  /* 0x0c401f00e1027f89 */ /* 0x000e2400000e0000 */
[----:B------:R-:W-:Y:S02]  /*242d0*/  R2UR UR6, R6 ;  /* 0x00000000060672ca */ /* 0x000fe400000e0000 */
[----:B------:R-:W-:Y:S01]  /*242e0*/  R2UR UR7, R7 ;  /* 0x00000000070772ca */ /* 0x000fe200000e0000 */
[----:B------:R-:W-:Y:S01]  /*242f0*/  IMAD.MOV.U32 R7, RZ, RZ, 0x40000040 ;  /* 0x40000040ff077424 */ /* 0x000fe200078e00ff */
        /* <DEDUP_REMOVED lines=27> */
[----:B0-----:R-:W-:Y:S01]  /*244b0*/  FADD.FTZ R6, R2, R225 ;  /* 0x000000e102067221 */ /* 0x001fe20000010000 */
[----:B------:R-:W-:Y:S02]  /*244c0*/  R2UR UR7, R7 ;  /* 0x00000000070772ca */ /* 0x000fe400000e0000 */
[----:B------:R-:W0:Y:S01]  /*244d0*/  SHFL.BFLY PT, R7, R226, 0x2, 0x1f ;  /* 0x0c401f00e2077f89 */ /* 0x000e2200000e0000 */
[----:B------:R-:W-:-:S03]  /*244e0*/  MOV R2, RZ ;  /* 0x000000ff00027202 */ /* 0x000fc60000000f00 */
[----:B------:R-:W1:Y:S01]  /*244f0*/  SHFL.BFLY PT, R9, R6, 0x1, 0x1f ;  /* 0x0c201f0006097f89 */ /* 0x000e6200000e0000 */
[----:B0-----:R-:W-:Y:S01]  /*24500*/  FADD.FTZ R0, R7, R226 ;  /* 0x000000e207007221 */ /* 0x001fe20000010000 */
[----:B-1----:R-:W-:-:S04]  /*24510*/  FADD.FTZ R13, R6, R9 ;  /* 0x00000009060d7221 */ /* 0x002fc80000010000 */
[----:B------:R-:W0:Y:S01]  /*24520*/  SHFL.BFLY PT, R7, R0, 0x1, 0x1f ;  /* 0x0c201f0000077f89 */ /* 0x000e2200000e0000 */
[----:B------:R-:W-:Y:S01]  /*24530*/  IMAD.MOV.U32 R6, RZ, RZ, -0x800000 ;  /* 0xff800000ff067424 */ /* 0x000fe200078e00ff */
[----:B------:R-:W-:-:S13]  /*24540*/  FSETP.NE.FTZ.AND P2, PT, R13, RZ, PT ;  /* 0x000000ff0d00720b */ /* 0x000fda0003f55000 */
[----:B------:R-:W1:Y:S01]  /*24550*/  @P2 MUFU.LG2 R11, R13 ;  /* 0x0000000d000b2308 */ /* 0x000e620000000c00 */
[----:B------:R-:W-:Y:S01]  /*24560*/  @P2 FMUL.FTZ R14, R3, 0.69314718246459960938 ;  /* 0x3f317218030e2820 */ /* 0x000fe20000410000 */
[----:B0-----:R-:W-:Y:S01]  /*24570*/  FADD.FTZ R12, R0, R7 ;  /* 0x00000007000c7221 */ /* 0x001fe20000010000 */
[----:B------:R-:W-:-:S05]  /*24580*/  IMAD.MOV.U32 R7, RZ, RZ, RZ ;  /* 0x000000ffff077224 */ /* 0x000fca00078e00ff */
[----:B------:R-:W-:Y:S01]  /*24590*/  @P2 MUFU.RCP R2, R13 ;  /* 0x0000000d00022308 */ /* 0x000fe20000001000 */
[----:B------:R-:W-:Y:S01]  /*245a0*/  IMAD.MOV.U32 R0, RZ, RZ, -0x800000 ;  /* 0xff800000ff007424 */ /* 0x000fe200078e00ff */
[----:B------:R-:W-:Y:S01]  /*245b0*/  FSETP.NE.FTZ.AND P1, PT, R12, RZ, PT ;  /* 0x000000ff0c00720b */ /* 0x000fe20003f35000 */
[----:B-1----:R-:W-:-:S04]  /*245c0*/  @P2 FMUL.FTZ R11, R11, 0.69314718246459960938 ;  /* 0x3f3172180b0b2820 */ /* 0x002fc80000410000 */
[----:B------:R-:W-:-:S08]  /*245d0*/  @P2 FFMA.FTZ R0, R14, R4, R11 ;  /* 0x000000040e002223 */ /* 0x000fd0000001000b */
[----:B------:R-:W0:Y:S01]  /*245e0*/  @P1 MUFU.LG2 R9, R12 ;  /* 0x0000000c00091308 */ /* 0x000e220000000c00 */
[----:B------:R-:W-:-:S07]  /*245f0*/  @P1 FMUL.FTZ R10, R3, 0.69314718246459960938 ;  /* 0x3f317218030a1820 */ /* 0x000fce0000410000 */
[----:B------:R1:W2:Y:S01]  /*24600*/  @P1 MUFU.RCP R7, R12 ;  /* 0x0000000c00071308 */ /* 0x0002a20000001000 */
[----:B0-----:R-:W-:-:S04]  /*24610*/  @P1 FMUL.FTZ R9, R9, 0.69314718246459960938 ;  /* 0x3f31721809091820 */ /* 0x001fc80000410000 */
[----:B------:R-:W-:Y:S01]  /*24620*/  @P1 FFMA.FTZ R6, R10, R5, R9 ;  /* 0x000000050a061223 */ /* 0x000fe20000010009 */
[----:B------:R-:W-:Y:S02]  /*24630*/  WARPGROUP.DEPBAR.LE gsb0, 0x0 ;  /* 0x00008000000079c5 */ /* 0x000fe40000010000 */
[----:B------:R-:W-:-:S06]  /*24640*/  WARPGROUP.ARRIVE ;  /* 0x00000000000079c5 */ /* 0x000fcc0000000000 */
[----:B------:R-:W-:Y:S03]  /*24650*/  HGMMA.64x256x16.F32 R24, R192, gdesc[UR4].tnspB, R24, gsb0 ;  /* 0x43e00004c0187df0 */ /* 0x000fe60008000818 */
[----:B------:R-:W-:Y:S02]  /*24660*/  WARPGROUP.DEPBAR.LE gsb0, 0x0 ;  /* 0x00008000000079c5 */ /* 0x000fe40000010000 */
[----:B-12---:R-:W-:Y:S05]  /*24670*/  @!P0 BRA `(.L_x_2935) ;  /* 0x0000000000048947 */ /* 0x006fea0003800000 */
[----:B------:R-:W-:Y:S01]  /*24680*/  BPT.TRAP 0x1 ;  /* 0x000000040000795c */ /* 0x000fe20000300000 */
.L_x_2935:
[----:B------:R-:W2:Y:S01]  /*24690*/  LDL.LU R12, [R1+0x88] ;  /* 0x00008800010c7983 */ /* 0x000ea20000300800 */
[----:B------:R-:W-:Y:S01]  /*246a0*/  IADD3 R4, R8, 0x38860, RZ ;  /* 0x0003886008047810 */ /* 0x000fe20007ffe0ff */
[----:B------:R-:W-:Y:S02]  /*246b0*/  VIADD R219, R219, 0x1 ;  /* 0x00000001dbdb7836 */ /* 0x000fe40000000000 */
[-C--:B------:R-:W-:Y:S01]  /*246c0*/  FMUL.FTZ R8, R24, R7.reuse ;  /* 0x0000000718087220 */ /* 0x080fe20000410000 */
[-C--:B------:R-:W-:Y:S01]  /*246d0*/  FMUL.FTZ R24, R36, R7.reuse ;  /* 0x0000000724187220 */ /* 0x080fe20000410000 */
[----:B------:R-:W-:Y:S01]  /*246e0*/  PRMT R229, R229, 0x654, R4 ;  /* 0x00000654e5e57816 */ /* 0x000fe20000000004 */
[-C--:B------:R-:W-:Y:S01]  /*246f0*/  FMUL.FTZ R157, R40, R7.reuse ;  /* 0x00000007289d7220 */ /* 0x080fe20000410000 */
[----:B------:R-:W-:Y:S01]  /*24700*/  ISETP.NE.AND P0, PT, R219, 0x2, PT ;  /* 0x00000002db00780c */ /* 0x000fe20003f05270 */
[-C--:B------:R-:W-:Y:S01]  /*24710*/  FMUL.FTZ R159, R48, R7.reuse ;  /* 0x00000007309f7220 */ /* 0x080fe20000410000 */
[----:B------:R0:W-:Y:S01]  /*24720*/  SYNCS.ARRIVE.TRANS64.RED.A1T0 RZ, [R229+URZ], RZ ;  /* 0x000000ffe5ff79a7 */ /* 0x0001e2000810043f */
[-C--:B------:R-:W-:Y:S01]  /*24730*/  FMUL.FTZ R161, R56, R7.reuse ;  /* 0x0000000738a17220 */ /* 0x080fe20000410000 */
        /* <DEDUP_REMOVED lines=126> */
[----:B------:R-:W-:Y:S01]  /*24f20*/  SEL R219, R219, RZ, P0 ;  /* 0x000000ffdbdb7207 */ /* 0x000fe20000000000 */
[----:B--2---:R-:W-:-:S05]  /*24f30*/  VIADD R12, R12, 0x1 ;  /* 0x000000010c0c7836 */ /* 0x004fca0000000000 */
[----:B------:R0:W-:Y:S02]  /*24f40*/  STL [R1+0x88], R12 ;  /* 0x0000880c01007387 */ /* 0x0001e40000100800 */
.L_x_2811:
[----:B------:R-:W0:Y:S08]  /*24f50*/  S2UR UR4, SR_CgaCtaId ;  /* 0x00000000000479c3 */ /* 0x000e300000008800 */
[----:B------:R-:W-:Y:S01]  /*24f60*/  BAR.SYNC.DEFER_BLOCKING 0x5, 0x180 ;  /* 0x0146000000007b1d */ /* 0x000fe20000010000 */
[----:B------:R-:W-:-:S05]  /*24f70*/  MOV R22, 0x400 ;  /* 0x0000040000167802 */ /* 0x000fca0000000f00 */
[----:B------:R-:W-:Y:S01]  /*24f80*/  BSSY B0, `(.L_x_2936) ;  /* 0x00002e7000007945 */ /* 0x000fe20003800000 */
[----:B0-----:R-:W-:-:S04]  /*24f90*/  MOV R229, UR4 ;  /* 0x0000000400e57c02 */ /* 0x001fc80008000f00 */
[----:B------:R-:W-:-:S05]  /*24fa0*/  LEA R22, R229, R22, 0x18 ;  /* 0x00000016e5167211 */ /* 0x000fca00078ec0ff */
[----:B------:R0:W1:Y:S01]  /*24fb0*/  LDS.128 R28, [R22+0x388d0] ;  /* 0x0388d000161c7984 */ /* 0x0000620000000c00 */
[----:B------:R-:W-:Y:S06]  /*24fc0*/  BAR.ARV 0x4, 0x180 ;  /* 0x0106000000007b1d */ /* 0x000fec0000002000 */
[----:B------:R-:W-:Y:S05]  /*24fd0*/  @P1 BRA `(.L_x_2937) ;  /* 0x0000002000241947 */ /* 0x000fea0003800000 */
[----:B------:R-:W2:Y:S04]  /*24fe0*/  LDL R2, [R1+0x8c] ;  /* 0x00008c0001027983 */ /* 0x000ea80000100800 */
[----:B------:R-:W3:Y:S01]  /*24ff0*/  LDL R179, [R1+0x7c] ;  /* 0x00007c0001b37983 */ /* 0x000ee20000100800 */
[----:B------:R-:W4:Y:S01]  /*25000*/  S2R R5, SR_SWINHI ;  /* 0x0000000000057919 */ /* 0x000f220000002f00 */
[----:B------:R-:W-:Y:S01]  /*25010*/  F2FP.F16.F32.PACK_AB R9, R9, R26 ;  /* 0x0000001a0909723e */ /* 0x000fe200000000ff */
[----:B------:R-:W-:Y:S01]  /*25020*/  ULDC.64 UR4, c[0x0][0xc00] ;  /* 0x0003000000047ab9 */ /* 0x000fe20000000a00 */
[----:B------:R-:W3:Y:S04]  /*25030*/  LDL R180, [R1+0x78] ;  /* 0x0000780001b47983 */ /* 0x000ee80000100800 */
[----:B------:R-:W3:Y:S01]  /*25040*/  LDL R178, [R1+0x68] ;  /* 0x0000680001b27983 */ /* 0x000ee20000100800 */
[----:B------:R-:W-:-:S02]  /*25050*/  MOV R20, R22 ;  /* 0x0000001600147202 */ /* 0x000fc40000000f00 */
[----:B----4-:R-:W-:Y:S02]  /*25060*/  MOV R21, R5 ;  /* 0x0000000500157202 */ /* 0x010fe40000000f00 */
[----:B------:R-:W-:Y:S02]  /*25070*/  F2FP.F16.F32.PACK_AB R8, R25, R8 ;  /* 0x000000081908723e */ /* 0x000fe400000000ff */
[----:B------:R-:W-:Y:S02]  /*25080*/  F2FP.F16.F32.PACK_AB R10, R3, R10 ;  /* 0x0000000a030a723e */ /* 0x000fe400000000ff */
[----:B------:R-:W-:Y:S02]  /*25090*/  F2FP.F16.F32.PACK_AB R11, R11, R4 ;  /* 0x000000040b0b723e */ /* 0x000fe400000000ff */
[----:B------:R-:W-:Y:S02]  /*250a0*/  F2FP.F16.F32.PACK_AB R144, R145, R144 ;  /* 0x000000909190723e */ /* 0x000fe400000000ff */
[----:B------:R-:W-:-:S02]  /*250b0*/  F2FP.F16.F32.PACK_AB R145, R147, R146 ;  /* 0x000000929391723e */ /* 0x000fc400000000ff */
[----:B------:R-:W-:Y:S02]  /*250c0*/  F2FP.F16.F32.PACK_AB R146, R149, R148 ;  /* 0x000000949592723e */ /* 0x000fe400000000ff */
[----:B------:R-:W-:Y:S01]  /*250d0*/  F2FP.F16.F32.PACK_AB R147, R151, R150 ;  /* 0x000000969793723e */ /* 0x000fe200000000ff */
[----:B------:R-:W-:Y:S01]  /*250e0*/  BAR.SYNC.DEFER_BLOCKING 0x1, 0x100 ;  /* 0x0044000000007b1d */ /* 0x000fe20000010000 */
[----:B--2---:R-:W-:-:S03]  /*250f0*/  IMAD.WIDE R110, R2, 0x2, R20 ;  /* 0x00000002026e7825 */ /* 0x004fc600078e0214 */
[C---:B------:R-:W-:Y:S02]  /*25100*/  IADD3 R72, P3, R110.reuse, 0x4000, RZ ;  /* 0x000040006e487810 */ /* 0x040fe40007f7e0ff */
[----:B------:R-:W-:Y:S02]  /*25110*/  IADD3 R12, P1, R110, 0x20, RZ ;  /* 0x000000206e0c7810 */ /* 0x000fe40007f3e0ff */
[----:B------:R-:W-:-:S03]  /*25120*/  LOP3.LUT R108, R72, 0x380, RZ, 0xc0, !PT ;  /* 0x00000380486c7812 */ /* 0x000fc600078ec0ff */
[--C-:B------:R-:W-:Y:S01]  /*25130*/  IMAD.X R13, RZ, RZ, R111.reuse, P1 ;  /* 0x000000ffff0d7224 */ /* 0x100fe200008e066f */
[----:B------:R-:W-:Y:S02]  /*25140*/  SHF.R.U64 R108, R108, 0x3, RZ ;  /* 0x000000036c6c7819 */ /* 0x000fe400000012ff */
[C---:B------:R-:W-:Y:S02]  /*25150*/  IADD3 R88, P1, R110.reuse, 0x8000, RZ ;  /* 0x000080006e587810 */ /* 0x040fe40007f3e0ff */
[----:B------:R-:W-:Y:S02]  /*25160*/  IADD3 R14, P0, R110, 0x40, RZ ;  /* 0x000000406e0e7810 */ /* 0x000fe40007f1e0ff */
[----:B------:R-:W-:Y:S02]  /*25170*/  LOP3.LUT R72, R108, R72, RZ, 0x3c, !PT ;  /* 0x000000486c487212 */ /* 0x000fe400078e3cff */
[----:B------:R-:W-:Y:S01]  /*25180*/  LOP3.LUT R108, R88, 0x380, RZ, 0xc0, !PT ;  /* 0x00000380586c7812 */ /* 0x000fe200078ec0ff */
[----:B------:R-:W-:Y:S01]  /*25190*/  IMAD.X R15, RZ, RZ, R111, P0 ;  /* 0x000000ffff0f7224 */ /* 0x000fe200000e066f */
[----:B------:R-:W-:-:S02]  /*251a0*/  IADD3 R92, P0, R110, 0x8020, RZ ;  /* 0x000080206e5c7810 */ /* 0x000fc40007f1e0ff */
[----:B------:R-:W-:Y:S02]  /*251b0*/  SHF.R.U64 R108, R108, 0x3, RZ ;  /* 0x000000036c6c7819 */ /* 0x000fe400000012ff */
[C---:B------:R-:W-:Y:S02]  /*251c0*/  IADD3 R84, P2, R110.reuse, 0x4060, RZ ;  /* 0x000040606e547810 */ /* 0x040fe40007f5e0ff */
[----:B------:R-:W-:Y:S02]  /*251d0*/  IADD3 R68, P4, R110, 0x60, RZ ;  /* 0x000000606e447810 */ /* 0x000fe40007f9e0ff */
[----:B------:R-:W-:Y:S02]  /*251e0*/  LOP3.LUT R88, R108, R88, RZ, 0x3c, !PT ;  /* 0x000000586c587212 */ /* 0x000fe400078e3cff */
[C---:B------:R-:W-:Y:S02]  /*251f0*/  LOP3.LUT R5, R110.reuse, 0x380, RZ, 0xc0, !PT ;  /* 0x000003806e057812 */ /* 0x040fe400078ec0ff */
[----:B------:R-:W-:-:S02]  /*25200*/  IADD3 R80, P5, R110, 0x4040, RZ ;  /* 0x000040406e507810 */ /* 0x000fc40007fbe0ff */
[----:B------:R-:W-:Y:S02]  /*25210*/  LOP3.LUT R108, R92, 0x380, RZ, 0xc0, !PT ;  /* 0x000003805c6c7812 */ /* 0x000fe400078ec0ff */
[----:B------:R-:W-:Y:S01]  /*25220*/  IADD3 R76, P6, R110, 0x4020, RZ ;  /* 0x000040206e4c7810 */ /* 0x000fe20007fde0ff */
[--C-:B------:R-:W-:Y:S01]  /*25230*/  IMAD.X R85, RZ, RZ, R111.reuse, P2 ;  /* 0x000000ffff557224 */ /* 0x100fe200010e066f */
[----:B-----5:R-:W-:Y:S01]  /*25240*/  LOP3.LUT R135, R68, 0x380, RZ, 0xc0, !PT ;  /* 0x0000038044877812 */ /* 0x020fe200078ec0ff */
[----:B------:R-:W-:Y:S01]  /*25250*/  IMAD.X R89, RZ, RZ, R111, P1 ;  /* 0x000000ffff597224 */ /* 0x000fe200008e066f */
[----:B------:R-:W-:Y:S02]  /*25260*/  IADD3.X R81, RZ, R111, RZ, P5, !PT ;  /* 0x0000006fff517210 */ /* 0x000fe40002ffe4ff */
[----:B-1----:R-:W-:Y:S02]  /*25270*/  IADD3 R28, P2, R110, 0xc040, RZ ;  /* 0x0000c0406e1c7810 */ /* 0x002fe40007f5e0ff */
[----:B------:R-:W-:-:S02]  /*25280*/  SHF.R.U64 R5, R5, 0x3, RZ ;  /* 0x0000000305057819 */ /* 0x000fc400000012ff */
[----:B------:R-:W-:Y:S01]  /*25290*/  SHF.R.U64 R108, R108, 0x3, RZ ;  /* 0x000000036c6c7819 */ /* 0x000fe200000012ff */
[--C-:B------:R-:W-:Y:S01]  /*252a0*/  IMAD.X R73, RZ, RZ, R111.reuse, P3 ;  /* 0x000000ffff497224 */ /* 0x100fe200018e066f */
[C---:B------:R-:W-:Y:S01]  /*252b0*/  IADD3 R2, P5, R110.reuse, 0xc020, RZ ;  /* 0x0000c0206e027810 */ /* 0x040fe20007fbe0ff */
[----:B------:R-:W-:Y:S01]  /*252c0*/  IMAD.X R77, RZ, RZ, R111, P6 ;  /* 0x000000ffff4d7224 */ /* 0x000fe200030e066f */
[----:B------:R-:W-:Y:S02]  /*252d0*/  IADD3 R128, P1, R110, 0xc060, RZ ;  /* 0x0000c0606e807810 */ /* 0x000fe40007f3e0ff */
[----:B------:R-:W-:Y:S02]  /*252e0*/  IADD3.X R69, RZ, R111, RZ, P4, !PT ;  /* 0x0000006fff457210 */ /* 0x000fe400027fe4ff */
[----:B------:R-:W-:Y:S02]  /*252f0*/  LOP3.LUT R177, R12, 0x380, RZ, 0xc0, !PT ;  /* 0x000003800cb17812 */ /* 0x000fe400078ec0ff */
[----:B------:R-:W-:-:S02]  /*25300*/  LOP3.LUT R176, R14, 0x380, RZ, 0xc0, !PT ;  /* 0x000003800eb07812 */ /* 0x000fc400078ec0ff */
[C---:B------:R-:W-:Y:S02]  /*25310*/  IADD3 R96, P4, R110.reuse, 0x8040, RZ ;  /* 0x000080406e607810 */ /* 0x040fe40007f9e0ff */
[C---:B------:R-:W-:Y:S02]  /*25320*/  IADD3 R100, P3, R110.reuse, 0x8060, RZ ;  /* 0x000080606e647810 */ /* 0x040fe40007f7e0ff */
[----:B------:R-:W-:Y:S02]  /*25330*/  IADD3 R104, P6, R110, 0xc000, RZ ;  /* 0x0000c0006e687810 */ /* 0x000fe40007fde0ff */
[----:B------:R-:W-:Y:S02]  /*25340*/  SHF.R.U64 R135, R135, 0x3, RZ ;  /* 0x0000000387877819 */ /* 0x000fe400000012ff */
[----:B------:R-:W-:Y:S02]  /*25350*/  LOP3.LUT R110, R5, R110, RZ, 0x3c, !PT ;  /* 0x0000006e056e7212 */ /* 0x000fe400078e3cff */
[----:B------:R-:W-:-:S02]  /*25360*/  LOP3.LUT R92, R108, R92, RZ, 0x3c, !PT ;  /* 0x0000005c6c5c7212 */ /* 0x000fc400078e3cff */
[----:B------:R-:W-:Y:S02]  /*25370*/  LOP3.LUT R26, R28, 0x380, RZ, 0xc0, !PT ;  /* 0x000003801c1a7812 */ /* 0x000fe400078ec0ff */
[----:B------:R-:W-:Y:S02]  /*25380*/  LOP3.LUT R25, R2, 0x380, RZ, 0xc0, !PT ;  /* 0x0000038002197812 */ /* 0x000fe400078ec0ff */
[----:B------:R-:W-:Y:S02]  /*25390*/  LOP3.LUT R108, R128, 0x380, RZ, 0xc0, !PT ;  /* 0x00000380806c7812 */ /* 0x000fe400078ec0ff */
[----:B------:R-:W-:Y:S02]  /*253a0*/  SHF.R.U64 R177, R177, 0x3, RZ ;  /* 0x00000003b1b17819 */ /* 0x000fe400000012ff */
[----:B------:R-:W-:Y:S02]  /*253b0*/  SHF.R.U64 R176, R176, 0x3, RZ ;  /* 0x00000003b0b07819 */ /* 0x000fe400000012ff */
[----:B------:R-:W-:-:S02]  /*253c0*/  LOP3.LUT R68, R135, R68, RZ, 0x3c, !PT ;  /* 0x0000004487447212 */ /* 0x000fc400078e3cff */
[----:B------:R-:W-:Y:S02]  /*253d0*/  LOP3.LUT R135, R84, 0x380, RZ, 0xc0, !PT ;  /* 0x0000038054877812 */ /* 0x000fe400078ec0ff */
[----:B------:R-:W-:Y:S02]  /*253e0*/  MOV R110, R110 ;  /* 0x0000006e006e7202 */ /* 0x000fe40000000f00 */
[----:B------:R-:W-:Y:S02]  /*253f0*/  SHF.R.U64 R26, R26, 0x3, RZ ;  /* 0x000000031a1a7819 */ /* 0x000fe400000012ff */
[----:B------:R-:W-:Y:S02]  /*25400*/  SHF.R.U64 R25, R25, 0x3, RZ ;  /* 0x0000000319197819 */ /* 0x000fe400000012ff */
[----:B------:R-:W-:Y:S01]  /*25410*/  SHF.R.U64 R3, R108, 0x3, RZ ;  /* 0x000000036c037819 */ /* 0x000fe200000012ff */
[----:B------:R-:W-:Y:S01]  /*25420*/  IMAD.X R5, RZ, RZ, R111, P2 ;  /* 0x000000ffff057224 */ /* 0x000fe200010e066f */
[----:B------:R-:W-:-:S02]  /*25430*/  LOP3.LUT R12, R177, R12, RZ, 0x3c, !PT ;  /* 0x0000000cb10c7212 */ /* 0x000fc400078e3cff */
[----:B------:R-:W-:Y:S02]  /*25440*/  LOP3.LUT R14, R176, R14, RZ, 0x3c, !PT ;  /* 0x0000000eb00e7212 */ /* 0x000fe400078e3cff */
[----:B------:R-:W-:Y:S01]  /*25450*/  LOP3.LUT R177, R76, 0x380, RZ, 0xc0, !PT ;  /* 0x000003804cb17812 */ /* 0x000fe200078ec0ff */
[----:B------:R1:W-:Y:S01]  /*25460*/  STSM.16.M88.4 [R110], R8 ;  /* 0x000000086e007844 */ /* 0x0003e20000000200 */
[----:B------:R-:W-:Y:S02]  /*25470*/  SHF.R.U64 R135, R135, 0x3, RZ ;  /* 0x0000000387877819 */ /* 0x000fe400000012ff */
[----:B------:R-:W-:Y:S02]  /*25480*/  LOP3.LUT R4, R26, R28, RZ, 0x3c, !PT ;  /* 0x0000001c1a047212 */ /* 0x000fe400078e3cff */
[----:B------:R-:W-:Y:S02]  /*25490*/  LOP3.LUT R176, R80, 0x380, RZ, 0xc0, !PT ;  /* 0x0000038050b07812 */ /* 0x000fe400078ec0ff */
[----:B------:R-:W-:-:S02]  /*254a0*/  IADD3.X R27, RZ, R111, RZ, P1, !PT ;  /* 0x0000006fff1b7210 */ /* 0x000fc40000ffe4ff */
[----:B------:R-:W-:Y:S01]  /*254b0*/  MOV R72, R72 ;  /* 0x0000004800487202 */ /* 0x000fe20000000f00 */
[--C-:B------:R-:W-:Y:S01]  /*254c0*/  IMAD.X R97, RZ, RZ, R111.reuse, P4 ;  /* 0x000000ffff617224 */ /* 0x100fe200020e066f */
[----:B------:R-:W-:Y:S02]  /*254d0*/  LOP3.LUT R108, R25, R2, RZ, 0x3c, !PT ;  /* 0x00000002196c7212 */ /* 0x000fe400078e3cff */
[----:B------:R-:W-:Y:S02]  /*254e0*/  IADD3.X R93, RZ, R111, RZ, P0, !PT ;  /* 0x0000006fff5d7210 */ /* 0x000fe400007fe4ff */
[----:B------:R-:W-:Y:S01]  /*254f0*/  MOV R88, R88 ;  /* 0x0000005800587202 */ /* 0x000fe20000000f00 */
[--C-:B------:R-:W-:Y:S01]  /*25500*/  IMAD.X R101, RZ, RZ, R111.reuse, P3 ;  /* 0x000000ffff657224 */ /* 0x100fe200018e066f */
[----:B------:R-:W-:Y:S01]  /*25510*/  LOP3.LUT R26, R3, R128, RZ, 0x3c, !PT ;  /* 0x00000080031a7212 */ /* 0x000fe200078e3cff */
[----:B------:R-:W-:Y:S01]  /*25520*/  IMAD.X R109, RZ, RZ, R111, P5 ;  /* 0x000000ffff6d7224 */ /* 0x000fe200028e066f */
[----:B------:R-:W-:Y:S01]  /*25530*/  MOV R3, R12 ;  /* 0x0000000c00037202 */ /* 0x000fe20000000f00 */
[----:B------:R-:W2:Y:S01]  /*25540*/  LDC R28, c[0x0][0xbe8] ;  /* 0x0002fa00ff1c7b82 */ /* 0x000ea20000000800 */
[----:B------:R-:W-:-:S02]  /*25550*/  MOV R25, R14 ;  /* 0x0000000e00197202 */ /* 0x000fc40000000f00 */
[----:B-1----:R-:W-:Y:S02]  /*25560*/  F2FP.F16.F32.PACK_AB R8, R33, R32 ;  /* 0x000000202108723e */ /* 0x002fe400000000ff */
[----:B------:R-:W-:Y:S02]  /*25570*/  F2FP.F16.F32.PACK_AB R9, R35, R34 ;  /* 0x000000222309723e */ /* 0x000fe400000000ff */
[----:B------:R-:W-:Y:S02]  /*25580*/  F2FP.F16.F32.PACK_AB R10, R37, R24 ;  /* 0x00000018250a723e */ /* 0x000fe400000000ff */
[----:B------:R-:W-:Y:S02]  /*25590*/  F2FP.F16.F32.PACK_AB R11, R39, R38 ;  /* 0x00000026270b723e */ /* 0x000fe400000000ff */
[----:B------:R-:W-:Y:S02]  /*255a0*/  SHF.R.U64 R177, R177, 0x3, RZ ;  /* 0x00000003b1b17819 */ /* 0x000fe400000012ff */
[----:B------:R-:W-:-:S02]  /*255b0*/  F2FP.F16.F32.PACK_AB R12, R41, R157 ;  /* 0x0000009d290c723e */ /* 0x000fc400000000ff */
[----:B------:R-:W-:Y:S02]  /*255c0*/  F2FP.F16.F32.PACK_AB R13, R43, R42 ;  /* 0x0000002a2b0d723e */ /* 0x000fe400000000ff */
[----:B------:R-:W-:Y:S02]  /*255d0*/  F2FP.F16.F32.PACK_AB R14, R45, R158 ;  /* 0x0000009e2d0e723e */ /* 0x000fe400000000ff */
[----:B------:R-:W-:Y:S02]  /*255e0*/  F2FP.F16.F32.PACK_AB R15, R47, R46 ;  /* 0x0000002e2f0f723e */ /* 0x000fe400000000ff */
[----:B------:R-:W-:Y:S02]  /*255f0*/  LOP3.LUT R84, R135, R84, RZ, 0x3c, !PT ;  /* 0x0000005487547212 */ /* 0x000fe400078e3cff */
[----:B------:R-:W-:Y:S02]  /*25600*/  MOV R4, R4 ;  /* 0x0000000400047202 */ /* 0x000fe40000000f00 */
[----:B------:R-:W-:Y:S01]  /*25610*/  SHF.R.U64 R176, R176, 0x3, RZ ;  /* 0x00000003b0b07819 */ /* 0x000fe200000012ff */
[----:B------:R-:W1:Y:S01]  /*25620*/  S2R R5, SR_TID.X ;  /* 0x0000000000057919 */ /* 0x000e620000002100 */
[----:B------:R-:W-:-:S02]  /*25630*/  LOP3.LUT R135, R96, 0x380, RZ, 0xc0, !PT ;  /* 0x0000038060877812 */ /* 0x000fc400078ec0ff */
[----:B------:R-:W-:Y:S01]  /*25640*/  LOP3.LUT R76, R177, R76, RZ, 0x3c, !PT ;  /* 0x0000004cb14c7212 */ /* 0x000fe200078e3cff */
[----:B------:R-:W-:Y:S01]  /*25650*/  STSM.16.M88.4 [R3], R8 ;  /* 0x0000000803007844 */ /* 0x000fe20000000200 */
[----:B------:R-:W-:Y:S02]  /*25660*/  MOV R2, R26 ;  /* 0x0000001a00027202 */ /* 0x000fe40000000f00 */
[----:B------:R-:W-:Y:S01]  /*25670*/  LOP3.LUT R80, R176, R80, RZ, 0x3c, !PT ;  /* 0x00000050b0507212 */ /* 0x000fe200078e3cff */
[----:B------:R4:W-:Y:S01]  /*25680*/  STSM.16.M88.4 [R25], R12 ;  /* 0x0000000c19007844 */ /* 0x0009e20000000200 */
[----:B------:R-:W-:Y:S02]  /*25690*/  SHF.R.U64 R135, R135, 0x3, RZ ;  /* 0x0000000387877819 */ /* 0x000fe400000012ff */
[----:B------:R-:W-:Y:S02]  /*256a0*/  MOV R68, R68 ;  /* 0x0000004400447202 */ /* 0x000fe40000000f00 */
[----:B------:R-:W-:-:S02]  /*256b0*/  F2FP.F16.F32.PACK_AB R24, R49, R159 ;  /* 0x0000009f3118723e */ /* 0x000fc400000000ff */
[----:B------:R-:W-:Y:S02]  /*256c0*/  F2FP.F16.F32.PACK_AB R26, R53, R160 ;  /* 0x000000a0351a723e */ /* 0x000fe400000000ff */
[----:B------:R-:W-:Y:S02]  /*256d0*/  F2FP.F16.F32.PACK_AB R27, R55, R54 ;  /* 0x00000036371b723e */ /* 0x000fe400000000ff */
[----:B------:R-:W-:Y:S02]  /*256e0*/  LOP3.LUT R176, R100, 0x380, RZ, 0xc0, !PT ;  /* 0x0000038064b07812 */ /* 0x000fe400078ec0ff */
[----:B------:R-:W-:Y:S02]  /*256f0*/  F2FP.F16.F32.PACK_AB R32, R57, R161 ;  /* 0x000000a13920723e */ /* 0x000fe400000000ff */
[----:B------:R-:W-:Y:S02]  /*25700*/  F2FP.F16.F32.PACK_AB R33, R59, R58 ;  /* 0x0000003a3b21723e */ /* 0x000fe400000000ff */
[----:B----4-:R-:W-:-:S02]  /*25710*/  F2FP.F16.F32.PACK_AB R25, R51, R50 ;  /* 0x000000323319723e */ /* 0x010fc400000000ff */
[----:B------:R-:W-:Y:S02]  /*25720*/  F2FP.F16.F32.PACK_AB R34, R61, R162 ;  /* 0x000000a23d22723e */ /* 0x000fe400000000ff */
[----:B------:R-:W-:Y:S02]  /*25730*/  F2FP.F16.F32.PACK_AB R35, R63, R62 ;  /* 0x0000003e3f23723e */ /* 0x000fe400000000ff */
[----:B------:R-:W-:Y:S02]  /*25740*/  LOP3.LUT R177, R104, 0x380, RZ, 0xc0, !PT ;  /* 0x0000038068b17812 */ /* 0x000fe400078ec0ff */
[----:B------:R-:W-:Y:S02]  /*25750*/  MOV R76, R76 ;  /* 0x0000004c004c7202 */ /* 0x000fe40000000f00 */
[----:B------:R-:W-:Y:S02]  /*25760*/  F2FP.F16.F32.PACK_AB R8, R65, R163 ;  /* 0x000000a34108723e */ /* 0x000fe400000000ff */
[----:B------:R-:W-:-:S02]  /*25770*/  F2FP.F16.F32.PACK_AB R9, R67, R66 ;  /* 0x000000424309723e */ /* 0x000fc400000000ff */
[----:B------:R-:W-:Y:S02]  /*25780*/  F2FP.F16.F32.PACK_AB R10, R36, R164 ;  /* 0x000000a4240a723e */ /* 0x000fe400000000ff */
[----:B------:R-:W-:Y:S01]  /*25790*/  F2FP.F16.F32.PACK_AB R11, R71, R70 ;  /* 0x00000046470b723e */ /* 0x000fe200000000ff */
[----:B------:R-:W-:Y:S01]  /*257a0*/  STSM.16.M88.4 [R68], R24 ;  /* 0x0000001844007844 */ /* 0x000fe20000000200 */
[----:B------:R-:W-:Y:S02]  /*257b0*/  LOP3.LUT R96, R135, R96, RZ, 0x3c, !PT ;  /* 0x0000006087607212 */ /* 0x000fe400078e3cff */
[----:B------:R-:W-:Y:S02]  /*257c0*/  MOV R80, R80 ;  /* 0x0000005000507202 */ /* 0x000fe40000000f00 */
[----:B------:R-:W-:Y:S02]  /*257d0*/  F2FP.F16.F32.PACK_AB R12, R40, R165 ;  /* 0x000000a5280c723e */ /* 0x000fe400000000ff */
[----:B------:R-:W-:-:S02]  /*257e0*/  F2FP.F16.F32.PACK_AB R13, R75, R74 ;  /* 0x0000004a4b0d723e */ /* 0x000fc400000000ff */
[----:B------:R-:W-:Y:S02]  /*257f0*/  F2FP.F16.F32.PACK_AB R14, R48, R166 ;  /* 0x000000a6300e723e */ /* 0x000fe400000000ff */
[----:B------:R-:W-:Y:S01]  /*25800*/  F2FP.F16.F32.PACK_AB R15, R79, R78 ;  /* 0x0000004e4f0f723e */ /* 0x000fe200000000ff */
[----:B------:R-:W-:Y:S01]  /*25810*/  STSM.16.M88.4 [R72], R32 ;  /* 0x0000002048007844 */ /* 0x000fe20000000200 */
[----:B------:R-:W-:Y:S02]  /*25820*/  SHF.R.U64 R176, R176, 0x3, RZ ;  /* 0x00000003b0b07819 */ /* 0x000fe400000012ff */
[----:B------:R-:W-:Y:S02]  /*25830*/  MOV R84, R84 ;  /* 0x0000005400547202 */ /* 0x000fe40000000f00 */
[----:B------:R-:W-:Y:S02]  /*25840*/  F2FP.F16.F32.PACK_AB R36, R56, R167 ;  /* 0x000000a73824723e */ /* 0x000fe400000000ff */
[----:B------:R-:W-:-:S02]  /*25850*/  F2FP.F16.F32.PACK_AB R37, R83, R82 ;  /* 0x000000525325723e */ /* 0x000fc400000000ff */
[----:B------:R-:W-:Y:S02]  /*25860*/  F2FP.F16.F32.PACK_AB R38, R60, R168 ;  /* 0x000000a83c26723e */ /* 0x000fe400000000ff */
[----:B------:R-:W-:Y:S01]  /*25870*/  F2FP.F16.F32.PACK_AB R39, R87, R86 ;  /* 0x000000565727723e */ /* 0x000fe200000000ff */
[----:B------:R4:W-:Y:S01]  /*25880*/  STSM.16.M88.4 [R76], R8 ;  /* 0x000000084c007844 */ /* 0x0009e20000000200 */
[----:B------:R-:W-:Y:S02]  /*25890*/  SHF.R.U64 R177, R177, 0x3, RZ ;  /* 0x00000003b1b17819 */ /* 0x000fe400000012ff */
[----:B------:R-:W-:Y:S02]  /*258a0*/  F2FP.F16.F32.PACK_AB R40, R64, R169 ;  /* 0x000000a94028723e */ /* 0x000fe400000000ff */
[----:B------:R-:W-:Y:S02]  /*258b0*/  F2FP.F16.F32.PACK_AB R41, R91, R90 ;  /* 0x0000005a5b29723e */ /* 0x000fe400000000ff */
[----:B------:R-:W-:-:S02]  /*258c0*/  F2FP.F16.F32.PACK_AB R42, R152, R170 ;  /* 0x000000aa982a723e */ /* 0x000fc400000000ff */
[----:B------:R-:W-:Y:S02]  /*258d0*/  F2FP.F16.F32.PACK_AB R43, R95, R94 ;  /* 0x0000005e5f2b723e */ /* 0x000fe400000000ff */
[----:B------:R-:W-:Y:S02]  /*258e0*/  MOV R92, R92 ;  /* 0x0000005c005c7202 */ /* 0x000fe40000000f00 */
[----:B------:R-:W-:Y:S02]  /*258f0*/  F2FP.F16.F32.PACK_AB R48, R153, R171 ;  /* 0x000000ab9930723e */ /* 0x000fe400000000ff */
[----:B------:R-:W-:Y:S02]  /*25900*/  F2FP.F16.F32.PACK_AB R49, R99, R98 ;  /* 0x000000626331723e */ /* 0x000fe400000000ff */
[----:B------:R-:W-:Y:S02]  /*25910*/  F2FP.F16.F32.PACK_AB R50, R154, R172 ;  /* 0x000000ac9a32723e */ /* 0x000fe400000000ff */
[----:B------:R-:W-:Y:S01]  /*25920*/  F2FP.F16.F32.PACK_AB R51, R103, R102 ;  /* 0x000000666733723e */ /* 0x000fe200000000ff */
[----:B------:R0:W-:Y:S01]  /*25930*/  STSM.16.M88.4 [R80], R12 ;  /* 0x0000000c50007844 */ /* 0x0001e20000000200 */
[----:B------:R-:W-:Y:S01]  /*25940*/  MOV R96, R96 ;  /* 0x0000006000607202 */ /* 0x000fe20000000f00 */
[----:B---3--:R-:W-:Y:S01]  /*25950*/  IMAD.SHL.U32 R3, R179, 0x4, RZ ;  /* 0x00000004b3037824 */ /* 0x008fe200078e00ff */
[----:B----4-:R-:W-:-:S02]  /*25960*/  F2FP.F16.F32.PACK_AB R8, R155, R173 ;  /* 0x000000ad9b08723e */ /* 0x010fc400000000ff */
[----:B------:R-:W-:Y:S02]  /*25970*/  F2FP.F16.F32.PACK_AB R9, R107, R106 ;  /* 0x0000006a6b09723e */ /* 0x000fe400000000ff */
[----:B------:R-:W-:Y:S02]  /*25980*/  F2FP.F16.F32.PACK_AB R10, R156, R174 ;  /* 0x000000ae9c0a723e */ /* 0x000fe400000000ff */
[----:B------:R-:W-:Y:S01]  /*25990*/  F2FP.F16.F32.PACK_AB R11, R44, R7 ;  /* 0x000000072c0b723e */ /* 0x000fe200000000ff */
[----:B------:R-:W-:Y:S01]  /*259a0*/  STSM.16.M88.4 [R84], R36 ;  /* 0x0000002454007844 */ /* 0x000fe20000000200 */
[----:B------:R-:W-:Y:S02]  /*259b0*/  LOP3.LUT R100, R176, R100, RZ, 0x3c, !PT ;  /* 0x00000064b0647212 */ /* 0x000fe400078e3cff */
[----:B------:R-:W-:Y:S01]  /*259c0*/  IADD3.X R105, RZ, R111, RZ, P6, !PT ;  /* 0x0000006fff697210 */ /* 0x000fe200037fe4ff */
[----:B------:R-:W-:Y:S01]  /*259d0*/  STSM.16.M88.4 [R88], R40 ;  /* 0x0000002858007844 */ /* 0x000fe20000000200 */
[----:B------:R-:W-:-:S02]  /*259e0*/  LOP3.LUT R104, R177, R104, RZ, 0x3c, !PT ;  /* 0x00000068b1687212 */ /* 0x000fc400078e3cff */
[----:B------:R-:W-:Y:S01]  /*259f0*/  SHF.R.S32.HI R82, RZ, 0x1f, R179 ;  /* 0x0000001fff527819 */ /* 0x000fe200000114b3 */
[----:B------:R-:W-:Y:S01]  /*25a00*/  STSM.16.M88.4 [R92], R48 ;  /* 0x000000305c007844 */ /* 0x000fe20000000200 */
[----:B------:R-:W-:Y:S02]  /*25a10*/  MOV R100, R100 ;  /* 0x0000006400647202 */ /* 0x000fe40000000f00 */
[----:B0-----:R-:W-:Y:S01]  /*25a20*/  F2FP.F16.F32.PACK_AB R12, R113, R112 ;  /* 0x00000070710c723e */ /* 0x001fe200000000ff */
[----:B------:R0:W-:Y:S01]  /*25a30*/  STSM.16.M88.4 [R96], R8 ;  /* 0x0000000860007844 */ /* 0x0001e20000000200 */
[----:B------:R-:W-:Y:S02]  /*25a40*/  F2FP.F16.F32.PACK_AB R13, R115, R114 ;  /* 0x00000072730d723e */ /* 0x000fe400000000ff */
[----:B------:R-:W-:Y:S02]  /*25a50*/  F2FP.F16.F32.PACK_AB R14, R117, R116 ;  /* 0x00000074750e723e */ /* 0x000fe400000000ff */
[----:B------:R-:W-:-:S02]  /*25a60*/  F2FP.F16.F32.PACK_AB R15, R119, R118 ;  /* 0x00000076770f723e */ /* 0x000fc400000000ff */
[----:B------:R-:W-:Y:S02]  /*25a70*/  MOV R104, R104 ;  /* 0x0000006800687202 */ /* 0x000fe40000000f00 */
[----:B------:R-:W-:Y:S02]  /*25a80*/  F2FP.F16.F32.PACK_AB R24, R121, R120 ;  /* 0x000000787918723e */ /* 0x000fe400000000ff */
[----:B------:R-:W-:Y:S02]  /*25a90*/  F2FP.F16.F32.PACK_AB R25, R123, R122 ;  /* 0x0000007a7b19723e */ /* 0x000fe400000000ff */
[----:B------:R-:W-:Y:S02]  /*25aa0*/  F2FP.F16.F32.PACK_AB R26, R125, R124 ;  /* 0x0000007c7d1a723e */ /* 0x000fe400000000ff */
[----:B------:R-:W-:Y:S02]  /*25ab0*/  F2FP.F16.F32.PACK_AB R27, R127, R126 ;  /* 0x0000007e7f1b723e */ /* 0x000fe400000000ff */
[----:B------:R-:W-:-:S02]  /*25ac0*/  ISETP.NE.U32.AND P0, PT, RZ, UR4, PT ;  /* 0x00000004ff007c0c */ /* 0x000fc4000bf05070 */
[----:B0-----:R-:W-:Y:S02]  /*25ad0*/  SHF.L.U64.HI R11, R179, 0x2, R82 ;  /* 0x00000002b30b7819 */ /* 0x001fe40000010252 */
[----:B------:R-:W-:Y:S02]  /*25ae0*/  IADD3 R8, P1, R3, UR4, RZ ;  /* 0x0000000403087c10 */ /* 0x000fe4000ff3e0ff */
[----:B------:R-:W-:Y:S02]  /*25af0*/  MOV R108, R108 ;  /* 0x0000006c006c7202 */ /* 0x000fe40000000f00 */
[----:B------:R-:W-:Y:S02]  /*25b00*/  F2FP.F16.F32.PACK_AB R32, R129, R175 ;  /* 0x000000af8120723e */ /* 0x000fe400000000ff */
[----:B------:R-:W-:Y:S02]  /*25b10*/  F2FP.F16.F32.PACK_AB R33, R131, R130 ;  /* 0x000000828321723e */ /* 0x000fe400000000ff */
[----:B------:R-:W-:-:S02]  /*25b20*/  F2FP.F16.F32.PACK_AB R34, R133, R132 ;  /* 0x000000848522723e */ /* 0x000fc400000000ff */
[----:B------:R-:W-:Y:S02]  /*25b30*/  F2FP.F16.F32.PACK_AB R35, R52, R134 ;  /* 0x000000863423723e */ /* 0x000fe400000000ff */
[----:B------:R-:W-:Y:S02]  /*25b40*/  F2FP.F16.F32.PACK_AB R36, R137, R136 ;  /* 0x000000888924723e */ /* 0x000fe400000000ff */
[----:B------:R-:W-:Y:S02]  /*25b50*/  F2FP.F16.F32.PACK_AB R37, R139, R138 ;  /* 0x0000008a8b25723e */ /* 0x000fe400000000ff */
[----:B------:R-:W-:Y:S02]  /*25b60*/  F2FP.F16.F32.PACK_AB R38, R141, R140 ;  /* 0x0000008c8d26723e */ /* 0x000fe400000000ff */
[----:B------:R-:W-:Y:S01]  /*25b70*/  F2FP.F16.F32.PACK_AB R39, R143, R142 ;  /* 0x0000008e8f27723e */ /* 0x000fe200000000ff */
[----:B------:R-:W-:Y:S01]  /*25b80*/  STSM.16.M88.4 [R100], R12 ;  /* 0x0000000c64007844 */ /* 0x000fe20000000200 */
[----:B------:R-:W-:-:S02]  /*25b90*/  ISETP.NE.AND.EX P0, PT, RZ, UR5, PT, P0 ;  /* 0x00000005ff007c0c */ /* 0x000fc4000bf05300 */
[----:B------:R-:W-:Y:S01]  /*25ba0*/  IADD3.X R9, R11, UR5, RZ, P1, !PT ;  /* 0x000000050b097c10 */ /* 0x000fe20008ffe4ff */
[----:B------:R-:W-:Y:S01]  /*25bb0*/  STSM.16.M88.4 [R104], R24 ;  /* 0x0000001868007844 */ /* 0x000fe20000000200 */
[----:B------:R-:W-:Y:S02]  /*25bc0*/  ULDC.64 UR4, c[0x0][0xc08] ;  /* 0x0003020000047ab9 */ /* 0x000fe40000000a00 */
[----:B------:R-:W-:Y:S01]  /*25bd0*/  ISETP.NE.U32.AND P2, PT, RZ, UR4, PT ;  /* 0x00000004ff007c0c */ /* 0x000fe2000bf45070 */
[----:B------:R-:W-:Y:S04]  /*25be0*/  STSM.16.M88.4 [R108], R32 ;  /* 0x000000206c007844 */ /* 0x000fe80000000200 */
[----:B------:R-:W-:Y:S01]  /*25bf0*/  STSM.16.M88.4 [R4], R36 ;  /* 0x0000002404007844 */ /* 0x000fe20000000200 */
[----:B------:R-:W-:-:S03]  /*25c00*/  ISETP.NE.AND.EX P2, PT, RZ, UR5, PT, P2 ;  /* 0x00000005ff007c0c */ /* 0x000fc6000bf45320 */
[----:B------:R0:W-:Y:S01]  /*25c10*/  STSM.16.M88.4 [R2], R144 ;  /* 0x0000009002007844 */ /* 0x0001e20000000200 */
[----:B-1----:R-:W-:Y:S01]  /*25c20*/  IADD3 R5, R5, -0x80, RZ ;  /* 0xffffff8005057810 */ /* 0x002fe20007ffe0ff */
[----:B------:R-:W-:Y:S01]  /*25c30*/  IMAD.MOV.U32 R81, RZ, RZ, RZ ;  /* 0x000000ffff517224 */ /* 0x000fe200078e00ff */
[----:B------:R-:W-:Y:S02]  /*25c40*/  BAR.SYNC.DEFER_BLOCKING 0x1, 0x100 ;  /* 0x0044000000007b1d */ /* 0x000fe40000010000 */
[----:B0-----:R-:W-:-:S04]  /*25c50*/  SHF.R.S32.HI R2, RZ, 0x1f, R5 ;  /* 0x0000001fff027819 */ /* 0x001fc80000011405 */
[CC--:B------:R-:W-:Y:S02]  /*25c60*/  LEA.HI R7, R2.reuse, R5.reuse, RZ, 0x3 ;  /* 0x0000000502077211 */ /* 0x0c0fe400078f18ff */
[----:B------:R-:W-:Y:S02]  /*25c70*/  LEA.HI R10, R2, R5, RZ, 0x7 ;  /* 0x00000005020a7211 */ /* 0x000fe400078f38ff */
[----:B------:R-:W-:Y:S01]  /*25c80*/  @P2 IADD3 R2, P3, R3, UR4, RZ ;  /* 0x0000000403022c10 */ /* 0x000fe2000ff7e0ff */
[----:B------:R-:W-:Y:S01]  /*25c90*/  ULDC UR4, c[0x0][0xa88] ;  /* 0x0002a20000047ab9 */ /* 0x000fe20000000800 */
[----:B------:R-:W-:Y:S01]  /*25ca0*/  LOP3.LUT R14, R7, 0xfffffff8, RZ, 0xc0, !PT ;  /* 0xfffffff8070e7812 */ /* 0x000fe200078ec0ff */
[----:B------:R-:W-:Y:S01]  /*25cb0*/  IMAD.U32 R7, RZ, RZ, UR4 ;  /* 0x00000004ff077e24 */ /* 0x000fe2000f8e00ff */
[----:B------:R-:W-:Y:S01]  /*25cc0*/  @P2 IADD3.X R3, R11, UR5, RZ, P3, !PT ;  /* 0x000000050b032c10 */ /* 0x000fe20009ffe4ff */
[----:B------:R0:W5:Y:S04]  /*25cd0*/  @P0 LDG.E R81, desc[UR60][R8.64] ;  /* 0x0000003c08510981 */ /* 0x000168000c1e1900 */
[----:B------:R0:W5:Y:S01]  /*25ce0*/  @P2 LDG.E R7, desc[UR60][R2.64] ;  /* 0x0000003c02072981 */ /* 0x000162000c1e1900 */
[----:B--2---:R-:W-:-:S13]  /*25cf0*/  ISETP.NE.AND P1, PT, R28, 0x1, PT ;  /* 0x000000011c00780c */ /* 0x004fda0003f25270 */
[----:B------:R-:W1:Y:S08]  /*25d00*/  @P1 LDC R4, c[0x0][0xbec] ;  /* 0x0002fb00ff041b82 */ /* 0x000e700000000800 */
[----:B------:R-:W2:Y:S01]  /*25d10*/  @P1 LDC R15, c[0x0][0xbf0] ;  /* 0x0002fc00ff0f1b82 */ /* 0x000ea20000000800 */
[----:B------:R-:W-:Y:S01]  /*25d20*/  LOP3.LUT R12, R10, 0xffffff80, RZ, 0xc0, !PT ;  /* 0xffffff800a0c7812 */ /* 0x000fe200078ec0ff */
[----:B------:R-:W-:Y:S01]  /*25d30*/  IMAD.IADD R25, R180, 0x1, R178 ;  /* 0x00000001b4197824 */ /* 0x000fe200078e02b2 */
[----:B------:R-:W-:-:S02]  /*25d40*/  IADD3 R83, R5, -R14, RZ ;  /* 0x8000000e05537210 */ /* 0x000fc40007ffe0ff */
[----:B------:R-:W-:Y:S01]  /*25d50*/  SHF.R.S32.HI R27, RZ, 0x7, R10 ;  /* 0x00000007ff1b7819 */ /* 0x000fe2000001140a */
[----:B------:R-:W-:Y:S01]  /*25d60*/  IMAD.IADD R12, R5, 0x1, -R12 ;  /* 0x00000001050c7824 */ /* 0x000fe200078e0a0c */
[----:B0-----:R-:W-:Y:S06]  /*25d70*/  @P2 BRA `(.L_x_2938) ;  /* 0x0000000000102947 */ /* 0x001fec0003800000 */
[----:B------:R-:W-:Y:S05]  /*25d80*/  @!P0 BRA `(.L_x_2938) ;  /* 0x00000000000c8947 */ /* 0x000fea0003800000 */
[----:B------:R-:W3:Y:S04]  /*25d90*/  LDG.E R2, desc[UR60][R8.64] ;  /* 0x0000003c08027981 */ /* 0x000ee8000c1e1900 */
[----:B-----5:R-:W3:Y:S02]  /*25da0*/  LDG.E R7, desc[UR60][R8.64+0x4] ;  /* 0x0000043c08077981 */ /* 0x020ee4000c1e1900 */
[----:B---3--:R-:W-:-:S07]  /*25db0*/  IMAD.IADD R7, R7, 0x1, -R2 ;  /* 0x0000000107077824 */ /* 0x008fce00078e0a02 */
.L_x_2938:
[----:B------:R-:W3:Y:S01]  /*25dc0*/  LDL.LU R88, [R1+0x80] ;  /* 0x0000800001587983 */ /* 0x000ee20000300800 */
[----:B------:R-:W-:Y:S01]  /*25dd0*/  ULDC.64 UR4, c[0x0][0xb90] ;  /* 0x0002e40000047ab9 */ /* 0x000fe20000000a00 */
[----:B-1----:R-:W-:Y:S01]  /*25de0*/  @P1 IMAD.HI.U32 R8, R25, R4, RZ ;  /* 0x0000000419081227 */ /* 0x002fe200078e00ff */
[----:B-----5:R-:W-:Y:S01]  /*25df0*/  SHF.R.S32.HI R3, RZ, 0x1f, R81 ;  /* 0x0000001fff037819 */ /* 0x020fe20000011451 */
[----:B------:R-:W0:Y:S01]  /*25e00*/  @P1 LDC R86, c[0x0][0xbec] ;  /* 0x0002fb00ff561b82 */ /* 0x000e220000000800 */
[----:B------:R-:W-:Y:S01]  /*25e10*/  MOV R2, R81 ;  /* 0x0000005100027202 */ /* 0x000fe20000000f00 */
[----:B------:R-:W-:Y:S01]  /*25e20*/  IMAD R11, R220, 0x8, R83 ;  /* 0x00000008dc0b7824 */ /* 0x000fe200078e0253 */
[----:B------:R-:W-:Y:S02]  /*25e30*/  MOV R9, R25 ;  /* 0x0000001900097202 */ /* 0x000fe40000000f00 */
[----:B------:R-:W-:Y:S01]  /*25e40*/  SEL R80, R179, RZ, !P0 ;  /* 0x000000ffb3507207 */ /* 0x000fe20004000000 */
[----:B------:R-:W-:Y:S01]  /*25e50*/  IMAD.SHL.U32 R11, R11, 0x8, RZ ;  /* 0x000000080b0b7824 */ /* 0x000fe200078e00ff */
[----:B------:R-:W-:Y:S01]  /*25e60*/  SEL R82, R82, RZ, !P0 ;  /* 0x000000ff52527207 */ /* 0x000fe20004000000 */
[----:B------:R-:W1:Y:S01]  /*25e70*/  @P1 LDC R87, c[0x0][0xbf0] ;  /* 0x0002fc00ff571b82 */ /* 0x000e620000000800 */
[----:B--2---:R-:W-:Y:S01]  /*25e80*/  @P1 SHF.R.U32.HI R9, RZ, R15, R8 ;  /* 0x0000000fff091219 */ /* 0x004fe20000011608 */
[----:B------:R-:W-:Y:S01]  /*25e90*/  IMAD.WIDE R20, R11, 0x2, R20 ;  /* 0x000000020b147825 */ /* 0x000fe200078e0214 */
[----:B------:R-:W-:-:S02]  /*25ea0*/  LEA.HI R10, R10, R27, RZ, 0x1 ;  /* 0x0000001b0a0a7211 */ /* 0x000fc400078f08ff */
[----:B------:R-:W-:Y:S02]  /*25eb0*/  IADD3 R11, -R9, RZ, RZ ;  /* 0x000000ff090b7210 */ /* 0x000fe40007ffe1ff */
[----:B------:R-:W-:Y:S02]  /*25ec0*/  SHF.R.S32.HI R15, RZ, 0x1f, R12 ;  /* 0x0000001fff0f7819 */ /* 0x000fe4000001140c */
[----:B------:R-:W-:Y:S01]  /*25ed0*/  LOP3.LUT R10, R10, 0x3fffffe, RZ, 0xc0, !PT ;  /* 0x03fffffe0a0a7812 */ /* 0x000fe200078ec0ff */
[----:B------:R-:W-:Y:S01]  /*25ee0*/  IMAD R11, R28, R11, R25 ;  /* 0x0000000b1c0b7224 */ /* 0x000fe200078e0219 */
[CC--:B------:R-:W-:Y:S02]  /*25ef0*/  LEA.HI R8, R15.reuse, R12.reuse, RZ, 0x2 ;  /* 0x0000000c0f087211 */ /* 0x0c0fe400078f10ff */
[----:B------:R-:W-:Y:S01]  /*25f00*/  LEA.HI R14, R15, R12, RZ, 0x5 ;  /* 0x0000000c0f0e7211 */ /* 0x000fe200078f28ff */
[----:B------:R-:W-:Y:S01]  /*25f10*/  IMAD.IADD R27, R27, 0x1, -R10 ;  /* 0x000000011b1b7824 */ /* 0x000fe200078e0a0a */
[----:B------:R-:W-:-:S02]  /*25f20*/  SHF.R.S32.HI R10, RZ, 0x2, R8 ;  /* 0x00000002ff0a7819 */ /* 0x000fc40000011408 */
[----:B------:R-:W-:Y:S02]  /*25f30*/  SHF.R.S32.HI R25, RZ, 0x1f, R8 ;  /* 0x0000001fff197819 */ /* 0x000fe40000011408 */
[----:B------:R-:W-:Y:S02]  /*25f40*/  SHF.R.S32.HI R14, RZ, 0x5, R14 ;  /* 0x00000005ff0e7819 */ /* 0x000fe4000001140e */
[----:B------:R-:W-:Y:S02]  /*25f50*/  LEA.HI R25, R25, R10, RZ, 0x3 ;  /* 0x0000000a19197211 */ /* 0x000fe400078f18ff */
[----:B------:R-:W-:Y:S02]  /*25f60*/  IADD3 R33, P4, R20, 0x4000, RZ ;  /* 0x0000400014217810 */ /* 0x000fe40007f9e0ff */
[----:B------:R-:W-:Y:S02]  /*25f70*/  LOP3.LUT R25, R25, 0xfffffff8, RZ, 0xc0, !PT ;  /* 0xfffffff819197812 */ /* 0x000fe400078ec0ff */
[----:B------:R-:W-:-:S02]  /*25f80*/  LOP3.LUT P0, RZ, R12, 0x3, RZ, 0xc0, !PT ;  /* 0x000000030cff7812 */ /* 0x000fc4000780c0ff */
[----:B------:R-:W-:Y:S01]  /*25f90*/  LOP3.LUT R32, R33, 0x380, RZ, 0xc0, !PT ;  /* 0x0000038021207812 */ /* 0x000fe200078ec0ff */
[----:B------:R-:W-:-:S03]  /*25fa0*/  IMAD.IADD R25, R10, 0x1, -R25 ;  /* 0x000000010a197824 */ /* 0x000fc600078e0a19 */
[----:B------:R-:W-:Y:S02]  /*25fb0*/  SHF.R.U64 R32, R32, 0x3, RZ ;  /* 0x0000000320207819 */ /* 0x000fe400000012ff */
[----:B------:R-:W-:Y:S02]  /*25fc0*/  LEA R14, R14, R25, 0x4 ;  /* 0x000000190e0e7211 */ /* 0x000fe400078e20ff */
[----:B------:R-:W-:Y:S02]  /*25fd0*/  IADD3 R25, P5, R20, 0x3000, RZ ;  /* 0x0000300014197810 */ /* 0x000fe40007fbe0ff */
[----:B------:R-:W-:Y:S01]  /*25fe0*/  LOP3.LUT R32, R32, R33, RZ, 0x3c, !PT ;  /* 0x0000002120207212 */ /* 0x000fe200078e3cff */
[----:B------:R-:W-:Y:S01]  /*25ff0*/  IMAD R14, R27, 0x40, R14 ;  /* 0x000000401b0e7824 */ /* 0x000fe200078e020e */
[----:B------:R-:W-:Y:S01]  /*26000*/  LOP3.LUT R24, R25, 0x380, RZ, 0xc0, !PT ;  /* 0x0000038019187812 */ /* 0x000fe200078ec0ff */
[----:B------:R-:W-:Y:S01]  /*26010*/  IMAD.X R33, RZ, RZ, R21, P4 ;  /* 0x000000ffff217224 */ /* 0x000fe200020e0615 */
[----:B------:R-:W-:-:S02]  /*26020*/  IADD3 R53, P4, R20, 0x9000, RZ ;  /* 0x0000900014357810 */ /* 0x000fc40007f9e0ff */
[----:B------:R-:W-:Y:S02]  /*26030*/  SHF.R.U64 R24, R24, 0x3, RZ ;  /* 0x0000000318187819 */ /* 0x000fe400000012ff */
[----:B------:R-:W-:Y:S02]  /*26040*/  LOP3.LUT R52, R53, 0x380, RZ, 0xc0, !PT ;  /* 0x0000038035347812 */ /* 0x000fe400078ec0ff */
[----:B------:R-:W-:Y:S02]  /*26050*/  LOP3.LUT R24, R24, R25, RZ, 0x3c, !PT ;  /* 0x0000001918187212 */ /* 0x000fe400078e3cff */
[----:B------:R-:W-:Y:S02]  /*26060*/  IADD3.X R25, RZ, R21, RZ, P5, !PT ;  /* 0x00000015ff197210 */ /* 0x000fe40002ffe4ff */
[----:B------:R-:W-:Y:S02]  /*26070*/  IADD3 R49, P5, R20, 0x8000, RZ ;  /* 0x0000800014317810 */ /* 0x000fe40007fbe0ff */
[----:B------:R-:W-:-:S02]  /*26080*/  SHF.R.U64 R52, R52, 0x3, RZ ;  /* 0x0000000334347819 */ /* 0x000fc400000012ff */
[----:B------:R-:W-:Y:S02]  /*26090*/  LOP3.LUT R48, R49, 0x380, RZ, 0xc0, !PT ;  /* 0x0000038031307812 */ /* 0x000fe400078ec0ff */
[----:B------:R-:W-:Y:S02]  /*260a0*/  LOP3.LUT R52, R52, R53, RZ, 0x3c, !PT ;  /* 0x0000003534347212 */ /* 0x000fe400078e3cff */
[----:B------:R-:W-:Y:S02]  /*260b0*/  SHF.R.U64 R48, R48, 0x3, RZ ;  /* 0x0000000330307819 */ /* 0x000fe400000012ff */
[----:B------:R-:W-:Y:S02]  /*260c0*/  IADD3.X R53, RZ, R21, RZ, P4, !PT ;  /* 0x00000015ff357210 */ /* 0x000fe400027fe4ff */
[----:B------:R-:W-:Y:S01]  /*260d0*/  LOP3.LUT R48, R48, R49, RZ, 0x3c, !PT ;  /* 0x0000003130307212 */ /* 0x000fe200078e3cff */
[----:B------:R-:W-:Y:S01]  /*260e0*/  IMAD.X R49, RZ, RZ, R21, P5 ;  /* 0x000000ffff317224 */ /* 0x000fe200028e0615 */
[----:B------:R-:W-:-:S02]  /*260f0*/  IADD3 R69, P5, R20, 0xd000, RZ ;  /* 0x0000d00014457810 */ /* 0x000fc40007fbe0ff */
[----:B------:R-:W-:Y:S02]  /*26100*/  IADD3 R73, P4, R20, 0xe000, RZ ;  /* 0x0000e00014497810 */ /* 0x000fe40007f9e0ff */
[----:B------:R-:W-:Y:S02]  /*26110*/  LOP3.LUT R68, R69, 0x380, RZ, 0xc0, !PT ;  /* 0x0000038045447812 */ /* 0x000fe400078ec0ff */
[----:B------:R-:W-:Y:S02]  /*26120*/  LOP3.LUT R72, R73, 0x380, RZ, 0xc0, !PT ;  /* 0x0000038049487812 */ /* 0x000fe400078ec0ff */
[----:B------:R-:W-:Y:S02]  /*26130*/  SHF.R.U64 R68, R68, 0x3, RZ ;  /* 0x0000000344447819 */ /* 0x000fe400000012ff */
[----:B------:R-:W-:Y:S01]  /*26140*/  SHF.R.U64 R72, R72, 0x3, RZ ;  /* 0x0000000348487819 */ /* 0x000fe200000012ff */
[----:B------:R-:W-:Y:S01]  /*26150*/  IMAD R85, R83, 0x20, R220 ;  /* 0x0000002053557824 */ /* 0x000fe200078e02dc */
[----:B------:R-:W-:Y:S01]  /*26160*/  LOP3.LUT R68, R68, R69, RZ, 0x3c, !PT ;  /* 0x0000004544447212 */ /* 0x000fe200078e3cff */
[--C-:B------:R-:W-:Y:S01]  /*26170*/  IMAD.X R69, RZ, RZ, R21.reuse, P5 ;  /* 0x000000ffff457224 */ /* 0x100fe200028e0615 */
[----:B------:R-:W-:Y:S01]  /*26180*/  LOP3.LUT R72, R72, R73, RZ, 0x3c, !PT ;  /* 0x0000004948487212 */ /* 0x000fe200078e3cff */
[----:B------:R-:W-:Y:S01]  /*26190*/  IMAD.X R73, RZ, RZ, R21, P4 ;  /* 0x000000ffff497224 */ /* 0x000fe200020e0615 */
[----:B------:R-:W-:Y:S01]  /*261a0*/  IADD3 R85, R178, R85, RZ ;  /* 0x00000055b2557210 */ /* 0x000fe20007ffe0ff */
[----:B------:R-:W-:Y:S01]  /*261b0*/  BSSY B1, `(.L_x_2939) ;  /* 0x00000a7000017945 */ /* 0x000fe20003800000 */
[----:B---3--:R-:W-:-:S05]  /*261c0*/  SHF.R.S32.HI R84, RZ, 0x1f, R88 ;  /* 0x0000001fff547819 */ /* 0x008fca0000011458 */
        /* <DEDUP_REMOVED lines=8> */
[----:B------:R-:W-:Y:S01]  /*26250*/  SHF.R.S32.HI R13, RZ, 0x1f, R9 ;  /* 0x0000001fff0d7819 */ /* 0x000fe20000011409 */
[----:B------:R-:W-:Y:S01]  /*26260*/  ULDC.64 UR4, c[0x0][0xb88] ;  /* 0x0002e20000047ab9 */ /* 0x000fe20000000a00 */
[----:B------:R-:W-:-:S04]  /*26270*/  IADD3 R4, P2, R9, R4, RZ ;  /* 0x0000000409047210 */ /* 0x000fc80007f5e0ff */
[----:B------:R-:W-:Y:S02]  /*26280*/  IADD3.X R5, R13, R5, R2, P2, !PT ;  /* 0x000000050d057210 */ /* 0x000fe400017fe402 */
[----:B------:R-:W-:Y:S02]  /*26290*/  SHF.R.S32.HI R2, RZ, 0x1f, R11 ;  /* 0x0000001fff027819 */ /* 0x000fe4000001140b */
[C---:B------:R-:W-:Y:S01]  /*262a0*/  IADD3 R9, P2, R20.reuse, 0x1000, RZ ;  /* 0x0000100014097810 */ /* 0x040fe20007f5e0ff */
[----:B------:R-:W-:Y:S01]  /*262b0*/  IMAD.WIDE.U32 R4, R11, UR4, R4 ;  /* 0x000000040b047c25 */ /* 0x000fe2000f8e0004 */
[----:B------:R-:W-:Y:S02]  /*262c0*/  IADD3 R13, P6, R20, 0x2000, RZ ;  /* 0x00002000140d7810 */ /* 0x000fe40007fde0ff */
[----:B------:R-:W-:Y:S01]  /*262d0*/  LOP3.LUT R8, R9, 0x380, RZ, 0xc0, !PT ;  /* 0x0000038009087812 */ /* 0x000fe200078ec0ff */
[----:B------:R-:W-:Y:S01]  /*262e0*/  IMAD R2, R2, UR4, RZ ;  /* 0x0000000402027c24 */ /* 0x000fe2000f8e02ff */
[----:B------:R-:W-:-:S02]  /*262f0*/  LOP3.LUT R12, R13, 0x380, RZ, 0xc0, !PT ;  /* 0x000003800d0c7812 */ /* 0x000fc400078ec0ff */
[----:B------:R-:W-:Y:S01]  /*26300*/  SHF.R.U64 R8, R8, 0x3, RZ ;  /* 0x0000000308087819 */ /* 0x000fe200000012ff */
[----:B------:R-:W-:Y:S01]  /*26310*/  IMAD R15, R11, UR5, R2 ;  /* 0x000000050b0f7c24 */ /* 0x000fe2000f8e0202 */
[----:B------:R-:W-:Y:S01]  /*26320*/  ULDC.64 UR4, c[0x0][0xb50] ;  /* 0x0002d40000047ab9 */ /* 0x000fe20000000a00 */
[----:B------:R-:W-:Y:S01]  /*26330*/  SHF.R.U64 R12, R12, 0x3, RZ ;  /* 0x000000030c0c7819 */ /* 0x000fe200000012ff */
[----:B------:R-:W-:Y:S01]  /*26340*/  IMAD R2, R7, R28, RZ ;  /* 0x0000001c07027224 */ /* 0x000fe200078e02ff */
[----:B------:R-:W-:Y:S01]  /*26350*/  LOP3.LUT R8, R8, R9, RZ, 0x3c, !PT ;  /* 0x0000000908087212 */ /* 0x000fe200078e3cff */
[----:B------:R-:W-:Y:S01]  /*26360*/  IMAD.IADD R5, R5, 0x1, R15 ;  /* 0x0000000105057824 */ /* 0x000fe200078e020f */
[----:B------:R-:W-:Y:S01]  /*26370*/  LEA R10, P3, R4, UR4, 0x2 ;  /* 0x00000004040a7c11 */ /* 0x000fe2000f8610ff */
[----:B------:R-:W-:Y:S01]  /*26380*/  IMAD.X R9, RZ, RZ, R21, P2 ;  /* 0x000000ffff097224 */ /* 0x000fe200010e0615 */
[----:B------:R-:W-:Y:S01]  /*26390*/  IADD3 R41, P2, R20, 0x6000, RZ ;  /* 0x0000600014297810 */ /* 0x000fe20007f5e0ff */
[----:B------:R-:W-:Y:S01]  /*263a0*/  IMAD.IADD R15, R14, 0x1, R178 ;  /* 0x000000010e0f7824 */ /* 0x000fe200078e02b2 */
[----:B------:R-:W-:Y:S01]  /*263b0*/  LEA.HI.X R4, R4, UR5, R5, 0x2, P3 ;  /* 0x0000000504047c11 */ /* 0x000fe200098f1405 */
[----:B------:R-:W-:Y:S01]  /*263c0*/  SHFL.IDX PT, R54, R10, RZ, 0x1c1f ;  /* 0x001c1fff0a367589 */ /* 0x000fe200000e0000 */
[----:B------:R-:W-:Y:S01]  /*263d0*/  IADD3 R37, P3, R20, 0x5000, RZ ;  /* 0x0000500014257810 */ /* 0x000fe20007f7e0ff */
[----:B------:R-:W-:Y:S01]  /*263e0*/  VIADD R5, R15, 0x8 ;  /* 0x000000080f057836 */ /* 0x000fe20000000000 */
[----:B------:R-:W-:Y:S01]  /*263f0*/  LOP3.LUT R40, R41, 0x380, RZ, 0xc0, !PT ;  /* 0x0000038029287812 */ /* 0x000fe200078ec0ff */
[----:B------:R-:W2:Y:S01]  /*26400*/  SHFL.IDX PT, R55, R4, RZ, 0x1c1f ;  /* 0x001c1fff04377589 */ /* 0x000ea200000e0000 */
[----:B------:R-:W-:Y:S01]  /*26410*/  LOP3.LUT R36, R37, 0x380, RZ, 0xc0, !PT ;  /* 0x0000038025247812 */ /* 0x000fe200078ec0ff */
[----:B------:R-:W-:Y:S01]  /*26420*/  ULDC.64 UR4, c[0x0][0xaa0] ;  /* 0x0002a80000047ab9 */ /* 0x000fe20000000a00 */
[----:B------:R-:W-:Y:S01]  /*26430*/  SHF.R.U64 R40, R40, 0x3, RZ ;  /* 0x0000000328287819 */ /* 0x000fe200000012ff */
[----:B------:R-:W-:Y:S01]  /*26440*/  SHFL.IDX PT, R58, R10, 0x1, 0x1c1f ;  /* 0x003c1f000a3a7f89 */ /* 0x000fe200000e0000 */
[----:B------:R-:W-:-:S02]  /*26450*/  SHF.R.U64 R36, R36, 0x3, RZ ;  /* 0x0000000324247819 */ /* 0x000fc400000012ff */
[----:B------:R-:W-:Y:S01]  /*26460*/  LOP3.LUT R40, R40, R41, RZ, 0x3c, !PT ;  /* 0x0000002928287212 */ /* 0x000fe200078e3cff */
[----:B------:R3:W4:Y:S01]  /*26470*/  SHFL.IDX PT, R59, R4, 0x1, 0x1c1f ;  /* 0x003c1f00043b7f89 */ /* 0x00072200000e0000 */
[----:B------:R-:W-:Y:S02]  /*26480*/  IADD3.X R41, RZ, R21, RZ, P2, !PT ;  /* 0x00000015ff297210 */ /* 0x000fe400017fe4ff */
[----:B------:R-:W-:Y:S02]  /*26490*/  IADD3 R61, P2, R20, 0xb000, RZ ;  /* 0x0000b000143d7810 */ /* 0x000fe40007f5e0ff */
[----:B------:R-:W-:Y:S01]  /*264a0*/  LOP3.LUT R36, R36, R37, RZ, 0x3c, !PT ;  /* 0x0000002524247212 */ /* 0x000fe200078e3cff */
[--C-:B------:R-:W-:Y:S01]  /*264b0*/  IMAD.X R37, RZ, RZ, R21.reuse, P3 ;  /* 0x000000ffff257224 */ /* 0x100fe200018e0615 */
[----:B------:R-:W-:Y:S01]  /*264c0*/  LOP3.LUT R12, R12, R13, RZ, 0x3c, !PT ;  /* 0x0000000d0c0c7212 */ /* 0x000fe200078e3cff */
[----:B------:R-:W-:Y:S01]  /*264d0*/  IMAD.X R13, RZ, RZ, R21, P6 ;  /* 0x000000ffff0d7224 */ /* 0x000fe200030e0615 */
[----:B------:R-:W-:-:S02]  /*264e0*/  IADD3 R57, P3, R20, 0xa000, RZ ;  /* 0x0000a00014397810 */ /* 0x000fc40007f7e0ff */
[----:B------:R-:W-:Y:S02]  /*264f0*/  LOP3.LUT R60, R61, 0x380, RZ, 0xc0, !PT ;  /* 0x000003803d3c7812 */ /* 0x000fe400078ec0ff */
[----:B------:R-:W-:Y:S02]  /*26500*/  IADD3 R45, P6, R20, 0x7000, RZ ;  /* 0x00007000142d7810 */ /* 0x000fe40007fde0ff */
[----:B------:R-:W-:Y:S02]  /*26510*/  LOP3.LUT R56, R57, 0x380, RZ, 0xc0, !PT ;  /* 0x0000038039387812 */ /* 0x000fe400078ec0ff */
[----:B------:R-:W-:Y:S02]  /*26520*/  SHF.R.U64 R60, R60, 0x3, RZ ;  /* 0x000000033c3c7819 */ /* 0x000fe400000012ff */
[----:B------:R-:W-:Y:S02]  /*26530*/  LOP3.LUT R44, R45, 0x380, RZ, 0xc0, !PT ;  /* 0x000003802d2c7812 */ /* 0x000fe400078ec0ff */
[----:B------:R-:W-:-:S02]  /*26540*/  SHF.R.U64 R56, R56, 0x3, RZ ;  /* 0x0000000338387819 */ /* 0x000fc400000012ff */
[----:B------:R-:W-:Y:S01]  /*26550*/  LOP3.LUT R60, R60, R61, RZ, 0x3c, !PT ;  /* 0x0000003d3c3c7212 */ /* 0x000fe200078e3cff */
[--C-:B------:R-:W-:Y:S01]  /*26560*/  IMAD.X R61, RZ, RZ, R21.reuse, P2 ;  /* 0x000000ffff3d7224 */ /* 0x100fe200010e0615 */
[----:B------:R-:W-:Y:S02]  /*26570*/  SHF.R.U64 R44, R44, 0x3, RZ ;  /* 0x000000032c2c7819 */ /* 0x000fe400000012ff */
[-C--:B------:R-:W-:Y:S02]  /*26580*/  ISETP.GE.OR P2, PT, R15, R2.reuse, P0 ;  /* 0x000000020f00720c */ /* 0x080fe40000746670 */
[----:B------:R-:W-:Y:S02]  /*26590*/  ISETP.GE.OR P0, PT, R5, R2, P0 ;  /* 0x000000020500720c */ /* 0x000fe40000706670 */
[----:B------:R-:W-:Y:S02]  /*265a0*/  LOP3.LUT R56, R56, R57, RZ, 0x3c, !PT ;  /* 0x0000003938387212 */ /* 0x000fe400078e3cff */
[----:B------:R-:W-:Y:S01]  /*265b0*/  LOP3.LUT R44, R44, R45, RZ, 0x3c, !PT ;  /* 0x0000002d2c2c7212 */ /* 0x000fe200078e3cff */
[----:B------:R-:W-:Y:S01]  /*265c0*/  IMAD.X R45, RZ, RZ, R21, P6 ;  /* 0x000000ffff2d7224 */ /* 0x000fe200030e0615 */
[----:B------:R-:W-:-:S02]  /*265d0*/  IADD3.X R57, RZ, R21, RZ, P3, !PT ;  /* 0x00000015ff397210 */ /* 0x000fc40001ffe4ff */
[C---:B------:R-:W-:Y:S02]  /*265e0*/  IADD3 R7, P3, R20.reuse, 0xf000, RZ ;  /* 0x0000f00014077810 */ /* 0x040fe40007f7e0ff */
[C---:B------:R-:W-:Y:S01]  /*265f0*/  IADD3 R65, P6, R20.reuse, 0xc000, RZ ;  /* 0x0000c00014417810 */ /* 0x040fe20007fde0ff */
[----:B--2---:R-:W-:Y:S01]  /*26600*/  @!P2 ST.E desc[UR60][R54.64], R6 ;  /* 0x000000063600a985 */ /* 0x004fe2000c10193c */
[----:B------:R-:W-:Y:S02]  /*26610*/  LOP3.LUT R11, R20, 0x380, RZ, 0xc0, !PT ;  /* 0x00000380140b7812 */ /* 0x000fe400078ec0ff */
[----:B---3--:R-:W-:Y:S01]  /*26620*/  LOP3.LUT R4, R7, 0x380, RZ, 0xc0, !PT ;  /* 0x0000038007047812 */ /* 0x008fe200078ec0ff */
[----:B----4-:R2:W-:Y:S01]  /*26630*/  @!P0 ST.E desc[UR60][R58.64], R0 ;  /* 0x000000003a008985 */ /* 0x0105e2000c10193c */
[----:B------:R-:W-:Y:S02]  /*26640*/  LOP3.LUT R64, R65, 0x380, RZ, 0xc0, !PT ;  /* 0x0000038041407812 */ /* 0x000fe400078ec0ff */
[----:B------:R-:W-:Y:S01]  /*26650*/  SHF.R.U64 R11, R11, 0x3, RZ ;  /* 0x000000030b0b7819 */ /* 0x000fe200000012ff */
[----:B------:R-:W5:Y:S01]  /*26660*/  LD.E.128 R12, desc[UR60][R12.64] ;  /* 0x0000003c0c0c7980 */ /* 0x000f62000c101d00 */
[----:B------:R-:W-:-:S02]  /*26670*/  SHF.R.U64 R4, R4, 0x3, RZ ;  /* 0x0000000304047819 */ /* 0x000fc400000012ff */
[----:B------:R-:W-:Y:S01]  /*26680*/  SHF.R.U64 R64, R64, 0x3, RZ ;  /* 0x0000000340407819 */ /* 0x000fe200000012ff */
[----:B------:R-:W5:Y:S01]  /*26690*/  LD.E.128 R24, desc[UR60][R24.64] ;  /* 0x0000003c18187980 */ /* 0x000f62000c101d00 */
[----:B------:R-:W-:Y:S02]  /*266a0*/  LOP3.LUT R20, R11, R20, RZ, 0x3c, !PT ;  /* 0x000000140b147212 */ /* 0x000fe400078e3cff */
[----:B------:R-:W-:Y:S01]  /*266b0*/  LOP3.LUT R64, R64, R65, RZ, 0x3c, !PT ;  /* 0x0000004140407212 */ /* 0x000fe200078e3cff */
[----:B--2---:R-:W-:Y:S01]  /*266c0*/  IMAD R0, R3, UR4, RZ ;  /* 0x0000000403007c24 */ /* 0x004fe2000f8e02ff */
[----:B------:R-:W-:Y:S01]  /*266d0*/  LOP3.LUT R76, R4, R7, RZ, 0x3c, !PT ;  /* 0x00000007044c7212 */ /* 0x000fe200078e3cff */
[----:B------:R-:W5:Y:S01]  /*266e0*/  LD.E.128 R8, desc[UR60][R8.64] ;  /* 0x0000003c08087980 */ /* 0x000f62000c101d00 */
[-C--:B------:R-:W-:Y:S01]  /*266f0*/  IADD3.X R65, RZ, R21.reuse, RZ, P6, !PT ;  /* 0x00000015ff417210 */ /* 0x080fe200037fe4ff */
[----:B------:R-:W-:Y:S01]  /*26700*/  IMAD R3, R81, UR5, R0 ;  /* 0x0000000551037c24 */ /* 0x000fe2000f8e0200 */
[----:B------:R-:W-:Y:S01]  /*26710*/  IADD3.X R77, RZ, R21, RZ, P3, !PT ;  /* 0x00000015ff4d7210 */ /* 0x000fe20001ffe4ff */
[----:B------:R2:W5:Y:S01]  /*26720*/  LD.E.128 R4, desc[UR60][R20.64] ;  /* 0x0000003c14047980 */ /* 0x000562000c101d00 */
[----:B0-----:R-:W-:-:S03]  /*26730*/  @P1 IMAD.HI.U32 R0, R85, R86, RZ ;  /* 0x0000005655001227 */ /* 0x001fc600078e00ff */
[----:B------:R-:W5:Y:S04]  /*26740*/  LD.E.128 R32, desc[UR60][R32.64] ;  /* 0x0000003c20207980 */ /* 0x000f68000c101d00 */
[----:B------:R-:W5:Y:S01]  /*26750*/  LD.E.128 R36, desc[UR60][R36.64] ;  /* 0x0000003c24247980 */ /* 0x000f62000c101d00 */
[----:B--2---:R-:W-:Y:S01]  /*26760*/  IMAD.WIDE.U32 R20, R81, UR4, RZ ;  /* 0x0000000451147c25 */ /* 0x004fe2000f8e00ff */
[----:B------:R-:W-:Y:S02]  /*26770*/  ULDC.64 UR4, c[0x0][0xae8] ;  /* 0x0002ba0000047ab9 */ /* 0x000fe40000000a00 */
[----:B------:R-:W5:Y:S01]  /*26780*/  LD.E.128 R40, desc[UR60][R40.64] ;  /* 0x0000003c28287980 */ /* 0x000f62000c101d00 */
[----:B------:R-:W-:Y:S02]  /*26790*/  IMAD.IADD R21, R21, 0x1, R3 ;  /* 0x0000000115157824 */ /* 0x000fe400078e0203 */
[----:B------:R-:W-:Y:S01]  /*267a0*/  IMAD R84, R84, UR4, RZ ;  /* 0x0000000454547c24 */ /* 0x000fe2000f8e02ff */
[----:B------:R-:W5:Y:S01]  /*267b0*/  LD.E.128 R44, desc[UR60][R44.64] ;  /* 0x0000003c2c2c7980 */ /* 0x000f62000c101d00 */
[----:B------:R-:W-:-:S03]  /*267c0*/  IMAD.WIDE.U32 R20, R88, UR4, R20 ;  /* 0x0000000458147c25 */ /* 0x000fc6000f8e0014 */
[----:B------:R-:W5:Y:S01]  /*267d0*/  LD.E.128 R48, desc[UR60][R48.64] ;  /* 0x0000003c30307980 */ /* 0x000f62000c101d00 */
[----:B------:R-:W-:Y:S01]  /*267e0*/  IMAD R3, R88, UR5, R84 ;  /* 0x0000000558037c24 */ /* 0x000fe2000f8e0254 */
[----:B------:R-:W-:Y:S02]  /*267f0*/  ULDC.64 UR4, c[0x0][0xaf0] ;  /* 0x0002bc0000047ab9 */ /* 0x000fe40000000a00 */
[----:B------:R-:W-:Y:S01]  /*26800*/  IMAD R81, R82, UR4, RZ ;  /* 0x0000000452517c24 */ /* 0x000fe2000f8e02ff */
[----:B------:R-:W5:Y:S01]  /*26810*/  LD.E.128 R52, desc[UR60][R52.64] ;  /* 0x0000003c34347980 */ /* 0x000f62000c101d00 */
[----:B------:R-:W-:Y:S02]  /*26820*/  IMAD.IADD R21, R21, 0x1, R3 ;  /* 0x0000000115157824 */ /* 0x000fe400078e0203 */
[----:B------:R-:W-:Y:S01]  /*26830*/  IMAD.MOV.U32 R3, RZ, RZ, R85 ;  /* 0x000000ffff037224 */ /* 0x000fe200078e0055 */
[----:B-1----:R-:W-:Y:S01]  /*26840*/  @P1 SHF.R.U32.HI R3, RZ, R87, R0 ;  /* 0x00000057ff031219 */ /* 0x002fe20000011600 */
[C---:B------:R-:W-:Y:S01]  /*26850*/  IMAD R83, R80.reuse, UR5, R81 ;  /* 0x0000000550537c24 */ /* 0x040fe2000f8e0251 */
[----:B------:R-:W5:Y:S01]  /*26860*/  LD.E.128 R56, desc[UR60][R56.64] ;  /* 0x0000003c38387980 */ /* 0x000f62000c101d00 */
[----:B------:R-:W-:Y:S01]  /*26870*/  IMAD.WIDE.U32 R80, R80, UR4, R20 ;  /* 0x0000000450507c25 */ /* 0x000fe2000f8e0014 */
[----:B------:R-:W-:Y:S01]  /*26880*/  SHF.R.S32.HI R0, RZ, 0x1f, R3 ;  /* 0x0000001fff007819 */ /* 0x000fe20000011403 */
[----:B------:R-:W-:Y:S01]  /*26890*/  ULDC.64 UR4, c[0x0][0xae0] ;  /* 0x0002b80000047ab9 */ /* 0x000fe20000000a00 */
[----:B------:R-:W-:Y:S01]  /*268a0*/  IADD3 R21, -R3, RZ, RZ ;  /* 0x000000ff03157210 */ /* 0x000fe20007ffe1ff */
[----:B------:R-:W-:Y:S01]  /*268b0*/  IMAD.IADD R81, R81, 0x1, R83 ;  /* 0x0000000151517824 */ /* 0x000fe200078e0253 */
[----:B------:R-:W5:Y:S01]  /*268c0*/  LD.E.128 R60, desc[UR60][R60.64] ;  /* 0x0000003c3c3c7980 */ /* 0x000f62000c101d00 */
[----:B------:R-:W-:-:S02]  /*268d0*/  IMAD R0, R0, UR4, RZ ;  /* 0x0000000400007c24 */ /* 0x000fc4000f8e02ff */
[----:B------:R-:W-:Y:S01]  /*268e0*/  IMAD R83, R28, R21, R85 ;  /* 0x000000151c537224 */ /* 0x000fe200078e0255 */
[----:B------:R-:W5:Y:S01]  /*268f0*/  LD.E.128 R64, desc[UR60][R64.64] ;  /* 0x0000003c40407980 */ /* 0x000f62000c101d00 */
[C---:B------:R-:W-:Y:S02]  /*26900*/  IMAD R85, R3.reuse, UR5, R0 ;  /* 0x0000000503557c24 */ /* 0x040fe4000f8e0200 */
[----:B------:R-:W-:Y:S01]  /*26910*/  IMAD.WIDE.U32 R20, R3, UR4, R80 ;  /* 0x0000000403147c25 */ /* 0x000fe2000f8e0050 */
[----:B------:R-:W5:Y:S01]  /*26920*/  LD.E.128 R68, desc[UR60][R68.64] ;  /* 0x0000003c44447980 */ /* 0x000f62000c101d00 */
[----:B------:R-:W-:Y:S01]  /*26930*/  SHF.R.S32.HI R0, RZ, 0x1f, R83 ;  /* 0x0000001fff007819 */ /* 0x000fe20000011453 */
[----:B------:R-:W-:Y:S02]  /*26940*/  ULDC.64 UR4, c[0x0][0xad8] ;  /* 0x0002b60000047ab9 */ /* 0x000fe40000000a00 */
        /* <DEDUP_REMOVED lines=10> */
[----:B------:R-:W-:Y:S02]  /*269f0*/  IMAD.IADD R87, R220, 0x1, R178 ;  /* 0x00000001dc577824 */ /* 0x000fe400078e02b2 */
        /* <DEDUP_REMOVED lines=8> */
[-C--:B------:R-:W-:Y:S02]  /*26a80*/  ISETP.GE.AND P1, PT, R3, R2.reuse, PT ;  /* 0x000000020300720c */ /* 0x080fe40003f26270 */
[----:B------:R-:W-:Y:S02]  /*26a90*/  IADD3 R3, R87, 0x40, RZ ;  /* 0x0000004057037810 */ /* 0x000fe40007ffe0ff */
[----:B------:R-:W-:Y:S02]  /*26aa0*/  LEA.HI.X R86, R20, UR5, R21, 0x1, P3 ;  /* 0x0000000514567c11 */ /* 0x000fe400098f0c15 */
[----:B------:R-:W-:Y:S01]  /*26ab0*/  PRMT R0, RZ, 0x654, R0 ;  /* 0x00000654ff007816 */ /* 0x000fe20000000000 */
[----:B0-----:R0:W1:Y:S01]  /*26ac0*/  SHFL.IDX PT, R84, R28, RZ, 0x181f ;  /* 0x00181fff1c547589 */ /* 0x00106200000e0000 */
[----:B------:R-:W-:Y:S02]  /*26ad0*/  ISETP.GE.AND P0, PT, R3, R2, PT ;  /* 0x000000020300720c */ /* 0x000fe40003f06270 */
[----:B------:R0:W-:Y:S01]  /*26ae0*/  SYNCS.ARRIVE.TRANS64.RED.A1T0 RZ, [R0+URZ], RZ ;  /* 0x000000ff00ff79a7 */ /* 0x0001e2000810043f */
[----:B------:R0:W2:Y:S01]  /*26af0*/  SHFL.IDX PT, R3, R86, RZ, 0x181f ;  /* 0x00181fff56037589 */ /* 0x0000a200000e0000 */
        /* <DEDUP_REMOVED lines=18> */
.L_x_2940:
[----:B------:R-:W-:Y:S05]  /*26c20*/  BSYNC B1 ;  /* 0x0000000000017941 */ /* 0x000fea0003800000 */
.L_x_2939:
        /* <DEDUP_REMOVED lines=21> */
.L_x_2942:
[----:B------:R-:W-:Y:S05]  /*26d80*/  BSYNC B1 ;  /* 0x0000000000017941 */ /* 0x000fea0003800000 */
.L_x_2941:
        /* <DEDUP_REMOVED lines=11> */
[-C--:B------:R-:W-:Y:S02]  /*26e40*/  @!P1 LEA R8, P4, R18, R10.reuse, 0x1 ;  /* 0x0000000a12089211 */ /* 0x080fe400078808ff */
[-C--:B0-----:R-:W-:Y:S02]  /*26e50*/  @!P3 LEA.HI.X R5, R16, R3.reuse, R17, 0x1, P6 ;  /* 0x000000031005b211 */ /* 0x081fe400030f0c11 */
        /* <DEDUP_REMOVED lines=8> */
.L_x_2944:
[----:B------:R-:W-:Y:S05]  /*26ee0*/  BSYNC B1 ;  /* 0x0000000000017941 */ /* 0x000fea0003800000 */
.L_x_2943:
[----:B0-----:R-:W-:Y:S01]  /*26ef0*/  VIADD R3, R87, 0x60 ;  /* 0x0000006057037836 */ /* 0x001fe20000000000 */
[----:B------:R0:W0:Y:S04]  /*26f00*/  SHFL.IDX PT, R9, R86, 0x3, 0x181f ;  /* 0x00781f0056097f89 */ /* 0x00002800000e0000 */
[----:B------:R-:W-:Y:S01]  /*26f10*/  ISETP.GE.AND P0, PT, R3, R2, PT ;  /* 0x000000020300720c */ /* 0x000fe20003f06270 */
[----:B--2-4-:R-:W2:-:S12]  /*26f20*/  SHFL.IDX PT, R28, R28, 0x3, 0x181f ;  /* 0x00781f001c1c7f89 */ /* 0x014e9800000e0000 */
[----:B------:R-:W-:Y:S05]  /*26f30*/  @P0 BRA `(.L_x_2945) ;  /* 0x0000000c00ac0947 */ /* 0x000fea0003800000 */
[----:B------:R-:W-:Y:S02]  /*26f40*/  ULDC UR4, c[0x0][0xac8] ;  /* 0x0002b20000047ab9 */ /* 0x000fe40000000800 */
[----:B------:R-:W-:Y:S02]  /*26f50*/  ISETP.GE.AND P3, PT, R16, UR4, PT ;  /* 0x0000000410007c0c */ /* 0x000fe4000bf66270 */
[----:B------:R-:W-:Y:S02]  /*26f60*/  ISETP.GE.AND P4, PT, R213, UR4, PT ;  /* 0x00000004d5007c0c */ /* 0x000fe4000bf86270 */
[----:B------:R-:W-:-:S09]  /*26f70*/  ISETP.GE.AND P5, PT, R18, UR4, PT ;  /* 0x0000000412007c0c */ /* 0x000fd2000bfa6270 */
[-C--:B--2---:R-:W-:Y:S02]  /*26f80*/  @!P3 LEA R2, P0, R16, R28.reuse, 0x1 ;  /* 0x0000001c1002b211 */ /* 0x084fe400078008ff */
[CC--:B------:R-:W-:Y:S02]  /*26f90*/  @!P4 LEA R4, P1, R23.reuse, R28.reuse, 0x1 ;  /* 0x0000001c1704c211 */ /* 0x0c0fe400078208ff */
        /* <DEDUP_REMOVED lines=13> */
.L_x_2937:
[----:B------:R-:W2:Y:S01]  /*27070*/  LDL R11, [R1+0x7c] ;  /* 0x00007c00010b7983 */ /* 0x000ea20000100800 */
[----:B------:R-:W-:Y:S01]  /*27080*/  ULDC.64 UR4, c[0x0][0xc00] ;  /* 0x0003000000047ab9 */ /* 0x000fe20000000a00 */
[----:B------:R-:W-:Y:S01]  /*27090*/  IMAD.MOV.U32 R6, RZ, RZ, RZ ;  /* 0x000000ffff067224 */ /* 0x000fe200078e00ff */
[----:B------:R-:W-:Y:S01]  /*270a0*/  ISETP.NE.U32.AND P0, PT, RZ, UR4, PT ;  /* 0x00000004ff007c0c */ /* 0x000fe2000bf05070 */
[----:B------:R-:W3:Y:S03]  /*270b0*/  LDC R25, c[0x0][0xbe8] ;  /* 0x0002fa00ff197b82 */ /* 0x000ee60000000800 */
[----:B------:R-:W-:Y:S02]  /*270c0*/  ISETP.NE.AND.EX P0, PT, RZ, UR5, PT, P0 ;  /* 0x00000005ff007c0c */ /* 0x000fe4000bf05300 */
[----:B--2---:R-:W-:Y:S02]  /*270d0*/  SHF.L.U32 R4, R11, 0x2, RZ ;  /* 0x000000020b047819 */ /* 0x004fe400000006ff */
[----:B------:R-:W-:-:S02]  /*270e0*/  SHF.R.S32.HI R12, RZ, 0x1f, R11 ;  /* 0x0000001fff0c7819 */ /* 0x000fc4000001140b */
        /* <DEDUP_REMOVED lines=9> */
[----:B------:R-:W-:Y:S01]  /*27180*/  @P1 IADD3.X R5, R0, UR5, RZ, P2, !PT ;  /* 0x0000000500051c10 */ /* 0x000fe200097fe4ff */
[----:B------:R-:W-:-:S06]  /*27190*/  IMAD.U32 R0, RZ, RZ, UR4 ;  /* 0x00000004ff007e24 */ /* 0x000fcc000f8e00ff */
[----:B------:R2:W5:Y:S01]  /*271a0*/  @P1 LDG.E R0, desc[UR60][R4.64] ;  /* 0x0000003c04001981 */ /* 0x000562000c1e1900 */
[----:B---3--:R-:W-:Y:S01]  /*271b0*/  ISETP.NE.AND P2, PT, R25, 0x1, PT ;  /* 0x000000011900780c */ /* 0x008fe20003f45270 */
[----:B------:R-:W3:Y:S01]  /*271c0*/  S2R R8, SR_TID.X ;  /* 0x0000000000087919 */ /* 0x000ee20000002100 */
[----:B------:R-:W4:Y:S11]  /*271d0*/  S2R R9, SR_TID.X ;  /* 0x0000000000097919 */ /* 0x000f360000002100 */
[----:B------:R-:W0:Y:S01]  /*271e0*/  @P2 LDC R14, c[0x0][0xbec] ;  /* 0x0002fb00ff0e2b82 */ /* 0x000e220000000800 */
[----:B---3--:R-:W-:-:S04]  /*271f0*/  IADD3 R7, R8, -0x80, RZ ;  /* 0xffffff8008077810 */ /* 0x008fc80007ffe0ff */
[----:B------:R-:W-:Y:S01]  /*27200*/  ISETP.GE.AND P3, PT, R7, 0x80, PT ;  /* 0x000000800700780c */ /* 0x000fe20003f66270 */
[----:B----4-:R-:W-:Y:S01]  /*27210*/  VIADD R20, R9, 0xffffff80 ;  /* 0xffffff8009147836 */ /* 0x010fe20000000000 */
[----:B--2---:R-:W-:Y:S11]  /*27220*/  @P1 BRA `(.L_x_2946) ;  /* 0x0000000000101947 */ /* 0x004ff60003800000 */
[----:B------:R-:W-:Y:S05]  /*27230*/  @!P0 BRA `(.L_x_2946) ;  /* 0x00000000000c8947 */ /* 0x000fea0003800000 */
[----:B------:R-:W2:Y:S04]  /*27240*/  LDG.E R5, desc[UR60][R2.64] ;  /* 0x0000003c02057981 */ /* 0x000ea8000c1e1900 */
[----:B-----5:R-:W2:Y:S02]  /*27250*/  LDG.E R0, desc[UR60][R2.64+0x4] ;  /* 0x0000043c02007981 */ /* 0x020ea4000c1e1900 */
[----:B--2---:R-:W-:-:S07]  /*27260*/  IMAD.IADD R0, R0, 0x1, -R5 ;  /* 0x0000000100007824 */ /* 0x004fce00078e0a05 */
.L_x_2946:
[----:B------:R-:W2:Y:S04]  /*27270*/  LDL R27, [R1+0x80] ;  /* 0x00008000011b7983 */ /* 0x000ea80000100800 */
[----:B------:R3:W5:Y:S01]  /*27280*/  LDL R26, [R1+0x68] ;  /* 0x00006800011a7983 */ /* 0x0007620000100800 */
[----:B------:R-:W-:Y:S01]  /*27290*/  SHF.R.S32.HI R3, RZ, 0x1f, R20 ;  /* 0x0000001fff037819 */ /* 0x000fe20000011414 */
[----:B------:R-:W-:Y:S01]  /*272a0*/  BSSY B1, `(.L_x_2947) ;  /* 0x000002d000017945 */ /* 0x000fe20003800000 */
[----:B------:R-:W-:Y:S02]  /*272b0*/  SEL R13, R11, RZ, !P0 ;  /* 0x000000ff0b0d7207 */ /* 0x000fe40004000000 */
[----:B------:R-:W-:Y:S02]  /*272c0*/  SEL R12, R12, RZ, !P0 ;  /* 0x000000ff0c0c7207 */ /* 0x000fe40004000000 */
[----:B------:R-:W-:-:S02]  /*272d0*/  LEA.HI R24, R3, R20, RZ, 0x3 ;  /* 0x0000001403187211 */ /* 0x000fc400078f18ff */
[----:B-----5:R-:W-:Y:S02]  /*272e0*/  SHF.R.S32.HI R11, RZ, 0x1f, R6 ;  /* 0x0000001fff0b7819 */ /* 0x020fe40000011406 */
[----:B--2---:R-:W-:Y:S01]  /*272f0*/  SHF.R.S32.HI R10, RZ, 0x1f, R27 ;  /* 0x0000001fff0a7819 */ /* 0x004fe2000001141b */
[----:B---3--:R-:W-:Y:S06]  /*27300*/  @P3 BRA `(.L_x_2948) ;  /* 0x0000000000983947 */ /* 0x008fec0003800000 */
[----:B------:R-:W2:Y:S01]  /*27310*/  LDC R9, c[0x0][0xbe8] ;  /* 0x0002fa00ff097b82 */ /* 0x000ea20000000800 */
[----:B------:R-:W-:Y:S01]  /*27320*/  IADD3 R8, R26, -0x80, R8 ;  /* 0xffffff801a087810 */ /* 0x000fe20007ffe008 */
[----:B--2---:R-:W-:-:S05]  /*27330*/  IMAD R2, R0, R9, RZ ;  /* 0x0000000900027224 */ /* 0x004fca00078e02ff */
[----:B------:R-:W-:-:S13]  /*27340*/  ISETP.GE.AND P0, PT, R8, R2, PT ;  /* 0x000000020800720c */ /* 0x000fda0003f06270 */
[----:B------:R-:W-:Y:S05]  /*27350*/  @P0 BRA `(.L_x_2948) ;  /* 0x0000000000840947 */ /* 0x000fea0003800000 */
[----:B------:R-:W-:Y:S01]  /*27360*/  ISETP.NE.AND P0, PT, R9, 0x1, PT ;  /* 0x000000010900780c */ /* 0x000fe20003f05270 */
[----:B------:R-:W-:Y:S01]  /*27370*/  ULDC.64 UR4, c[0x0][0xb90] ;  /* 0x0002e40000047ab9 */ /* 0x000fe20000000a00 */
[----:B------:R-:W-:Y:S01]  /*27380*/  IMAD.MOV.U32 R2, RZ, RZ, R6 ;  /* 0x000000ffff027224 */ /* 0x000fe200078e0006 */
[----:B------:R-:W-:Y:S01]  /*27390*/  MOV R5, R8 ;  /* 0x0000000800057202 */ /* 0x000fe20000000f00 */
[----:B------:R-:W-:Y:S02]  /*273a0*/  IMAD R7, R10, UR4, RZ ;  /* 0x000000040a077c24 */ /* 0x000fe4000f8e02ff */
[----:B------:R-:W-:Y:S02]  /*273b0*/  IMAD.MOV.U32 R3, RZ, RZ, R11 ;  /* 0x000000ffff037224 */ /* 0x000fe400078e000b */
[C---:B------:R-:W-:Y:S02]  /*273c0*/  IMAD R7, R27.reuse, UR5, R7 ;  /* 0x000000051b077c24 */ /* 0x040fe4000f8e0207 */
[----:B------:R-:W-:Y:S01]  /*273d0*/  IMAD.WIDE.U32 R2, R27, UR4, R2 ;  /* 0x000000041b027c25 */ /* 0x000fe2000f8e0002 */
[----:B------:R-:W-:-:S02]  /*273e0*/  ULDC.64 UR4, c[0x0][0xb98] ;  /* 0x0002e60000047ab9 */ /* 0x000fc40000000a00 */
[----:B------:R-:W2:Y:S02]  /*273f0*/  @P0 LDC R15, c[0x0][0xbec] ;  /* 0x0002fb00ff0f0b82 */ /* 0x000ea40000000800 */
[----:B------:R-:W-:-:S03]  /*27400*/  IADD3 R3, R3, R7, RZ ;  /* 0x0000000703037210 */ /* 0x000fc60007ffe0ff */
[----:B------:R-:W-:-:S03]  /*27410*/  IMAD.WIDE.U32 R2, R13, UR4, R2 ;  /* 0x000000040d027c25 */ /* 0x000fc6000f8e0002 */
[----:B------:R-:W3:Y:S01]  /*27420*/  @P0 LDC R21, c[0x0][0xbf0] ;  /* 0x0002fc00ff150b82 */ /* 0x000ee20000000800 */
[----:B--2---:R-:W-:-:S05]  /*27430*/  @P0 IMAD.HI.U32 R4, R8, R15, RZ ;  /* 0x0000000f08040227 */ /* 0x004fca00078e00ff */
[----:B---3--:R-:W-:Y:S01]  /*27440*/  @P0 SHF.R.U32.HI R5, RZ, R21, R4 ;  /* 0x00000015ff050219 */ /* 0x008fe20000011604 */
        /* <DEDUP_REMOVED lines=15> */
[----:B------:R-:W-:Y:S02]  /*27540*/  LEA.HI.X R5, R2, UR5, R3, 0x2, P0 ;  /* 0x0000000502057c11 */ /* 0x000fe400080f1403 */
[----:B------:R-:W-:-:S05]  /*27550*/  MOV R3, 0xff800000 ;  /* 0xff80000000037802 */ /* 0x000fca0000000f00 */
[----:B------:R2:W-:Y:S02]  /*27560*/  STG.E desc[UR60][R4.64], R3 ;  /* 0x0000000304007986 */ /* 0x0005e4000c10193c */
.L_x_2948:
[----:B------:R-:W-:Y:S05]  /*27570*/  BSYNC B1 ;  /* 0x0000000000017941 */ /* 0x000fea0003800000 */
.L_x_2947:
[----:B------:R-:W3:Y:S01]  /*27580*/  @P2 LDC R15, c[0x0][0xbf0] ;  /* 0x0002fc00ff0f2b82 */ /* 0x000ee20000000800 */
[----:B------:R-:W-:Y:S01]  /*27590*/  ULDC.64 UR4, c[0x0][0xaa0] ;  /* 0x0002a80000047ab9 */ /* 0x000fe20000000a00 */
[----:B--2---:R-:W-:Y:S01]  /*275a0*/  LOP3.LUT R5, R24, 0xfffffff8, RZ, 0xc0, !PT ;  /* 0xfffffff818057812 */ /* 0x004fe200078ec0ff */
[----:B------:R-:W-:Y:S01]  /*275b0*/  IMAD R3, R11, UR4, RZ ;  /* 0x000000040b037c24 */ /* 0x000fe2000f8e02ff */
[----:B------:R-:W-:Y:S03]  /*275c0*/  BSSY B1, `(.L_x_2949) ;  /* 0x0000040000017945 */ /* 0x000fe60003800000 */
[----:B------:R-:W-:Y:S02]  /*275d0*/  IMAD.IADD R7, R20, 0x1, -R5 ;  /* 0x0000000114077824 */ /* 0x000fe400078e0a05 */
[C---:B------:R-:W-:Y:S02]  /*275e0*/  IMAD R5, R6.reuse, UR5, R3 ;  /* 0x0000000506057c24 */ /* 0x040fe4000f8e0203 */
[----:B------:R-:W-:Y:S01]  /*275f0*/  IMAD.WIDE.U32 R2, R6, UR4, RZ ;  /* 0x0000000406027c25 */ /* 0x000fe2000f8e00ff */
[----:B------:R-:W-:-:S03]  /*27600*/  ULDC.64 UR4, c[0x0][0xae8] ;  /* 0x0002ba0000047ab9 */ /* 0x000fc60000000a00 */
[----:B------:R-:W-:Y:S01]  /*27610*/  IMAD R4, R7, 0x20, R220 ;  /* 0x0000002007047824 */ /* 0x000fe200078e02dc */
[----:B------:R-:W-:Y:S01]  /*27620*/  IADD3 R3, R3, R5, RZ ;  /* 0x0000000503037210 */ /* 0x000fe20007ffe0ff */
[----:B------:R-:W-:Y:S02]  /*27630*/  IMAD R6, R10, UR4, RZ ;  /* 0x000000040a067c24 */ /* 0x000fe4000f8e02ff */
[----:B------:R-:W-:Y:S02]  /*27640*/  IMAD.IADD R9, R26, 0x1, R4 ;  /* 0x000000011a097824 */ /* 0x000fe400078e0204 */
[C---:B------:R-:W-:Y:S02]  /*27650*/  IMAD R7, R27.reuse, UR5, R6 ;  /* 0x000000051b077c24 */ /* 0x040fe4000f8e0206 */
[----:B------:R-:W-:Y:S01]  /*27660*/  IMAD.WIDE.U32 R2, R27, UR4, R2 ;  /* 0x000000041b027c25 */ /* 0x000fe2000f8e0002 */
[----:B------:R-:W-:-:S03]  /*27670*/  ULDC.64 UR4, c[0x0][0xaf0] ;  /* 0x0002bc0000047ab9 */ /* 0x000fc60000000a00 */
[----:B0-----:R-:W-:Y:S01]  /*27680*/  @P2 IMAD.HI.U32 R4, R9, R14, RZ ;  /* 0x0000000e09042227 */ /* 0x001fe200078e00ff */
[----:B------:R-:W-:-:S03]  /*27690*/  IADD3 R3, R3, R7, RZ ;  /* 0x0000000703037210 */ /* 0x000fc60007ffe0ff */
[----:B------:R-:W-:Y:S01]  /*276a0*/  IMAD.MOV.U32 R5, RZ, RZ, R9 ;  /* 0x000000ffff057224 */ /* 0x000fe200078e0009 */
[----:B---3--:R-:W-:Y:S01]  /*276b0*/  @P2 SHF.R.U32.HI R5, RZ, R15, R4 ;  /* 0x0000000fff052219 */ /* 0x008fe20000011604 */
[----:B------:R-:W-:Y:S02]  /*276c0*/  IMAD R6, R12, UR4, RZ ;  /* 0x000000040c067c24 */ /* 0x000fe4000f8e02ff */
[----:B------:R-:W-:Y:S01]  /*276d0*/  IMAD.WIDE.U32 R2, R13, UR4, R2 ;  /* 0x000000040d027c25 */ /* 0x000fe2000f8e0002 */
[----:B------:R-:W-:-:S03]  /*276e0*/  SHF.R.S32.HI R4, RZ, 0x1f, R5 ;  /* 0x0000001fff047819 */ /* 0x000fc60000011405 */
[----:B------:R-:W-:Y:S01]  /*276f0*/  IMAD R7, R13, UR5, R6 ;  /* 0x000000050d077c24 */ /* 0x000fe2000f8e0206 */
[----:B------:R-:W-:Y:S01]  /*27700*/  ULDC.64 UR4, c[0x0][0xae0] ;  /* 0x0002b80000047ab9 */ /* 0x000fe20000000a00 */
[----:B------:R-:W-:Y:S02]  /*27710*/  IMAD.MOV R6, RZ, RZ, -R5 ;  /* 0x000000ffff067224 */ /* 0x000fe400078e0a05 */
[----:B------:R-:W-:Y:S02]  /*27720*/  IMAD.IADD R3, R3, 0x1, R7 ;  /* 0x0000000103037824 */ /* 0x000fe400078e0207 */
[----:B------:R-:W-:Y:S02]  /*27730*/  IMAD R4, R4, UR4, RZ ;  /* 0x0000000404047c24 */ /* 0x000fe4000f8e02ff */
[----:B------:R-:W-:Y:S02]  /*27740*/  IMAD R7, R25, R6, R9 ;  /* 0x0000000619077224 */ /* 0x000fe400078e0209 */
[----:B------:R-:W-:-:S02]  /*27750*/  IMAD R9, R5, UR5, R4 ;  /* 0x0000000505097c24 */ /* 0x000fc4000f8e0204 */
[----:B------:R-:W-:Y:S01]  /*27760*/  IMAD.WIDE.U32 R2, R5, UR4, R2 ;  /* 0x0000000405027c25 */ /* 0x000fe2000f8e0002 */
[----:B------:R-:W-:Y:S01]  /*27770*/  SHF.R.S32.HI R4, RZ, 0x1f, R7 ;  /* 0x0000001fff047819 */ /* 0x000fe20000011407 */
[----:B------:R-:W-:Y:S02]  /*27780*/  ULDC.64 UR4, c[0x0][0xad8] ;  /* 0x0002b60000047ab9 */ /* 0x000fe40000000a00 */
[----:B------:R-:W-:Y:S01]  /*27790*/  IMAD.IADD R6, R220, 0x1, R26 ;  /* 0x00000001dc067824 */ /* 0x000fe200078e021a */
[----:B------:R-:W-:Y:S01]  /*277a0*/  IADD3 R3, R3, R9, RZ ;  /* 0x0000000903037210 */ /* 0x000fe20007ffe0ff */
[----:B------:R-:W-:Y:S02]  /*277b0*/  IMAD R4, R4, UR4, RZ ;  /* 0x0000000404047c24 */ /* 0x000fe4000f8e02ff */
[----:B------:R-:W-:Y:S02]  /*277c0*/  IMAD R25, R0, R25, RZ ;  /* 0x0000001900197224 */ /* 0x000fe400078e02ff */
[----:B------:R-:W-:-:S02]  /*277d0*/  IMAD R5, R7, UR5, R4 ;  /* 0x0000000507057c24 */ /* 0x000fc4000f8e0204 */
[----:B------:R-:W-:Y:S01]  /*277e0*/  IMAD.WIDE.U32 R2, R7, UR4, R2 ;  /* 0x0000000407027c25 */ /* 0x000fe2000f8e0002 */
[----:B------:R-:W-:Y:S01]  /*277f0*/  ISETP.GE.AND P2, PT, R6, R25, PT ;  /* 0x000000190600720c */ /* 0x000fe20003f46270 */
[----:B------:R-:W-:Y:S02]  /*27800*/  ULDC.64 UR4, c[0x0][0xa80] ;  /* 0x0002a00000047ab9 */ /* 0x000fe40000000a00 */
[----:B------:R-:W-:Y:S01]  /*27810*/  IMAD.IADD R3, R3, 0x1, R5 ;  /* 0x0000000103037824 */ /* 0x000fe200078e0205 */
[----:B------:R-:W-:Y:S01]  /*27820*/  LEA R4, P3, R2, UR4, 0x1 ;  /* 0x0000000402047c11 */ /* 0x000fe2000f8608ff */
[----:B------:R-:W-:-:S03]  /*27830*/  VIADD R0, R6, 0x20 ;  /* 0x0000002006007836 */ /* 0x000fc60000000000 */
[----:B------:R-:W-:Y:S02]  /*27840*/  LEA.HI.X R5, R2, UR5, R3, 0x1, P3 ;  /* 0x0000000502057c11 */ /* 0x000fe400098f0c03 */
[----:B------:R-:W-:Y:S01]  /*27850*/  ISETP.GE.AND P1, PT, R0, R25, PT ;  /* 0x000000190000720c */ /* 0x000fe20003f26270 */
[----:B------:R0:W2:Y:S01]  /*27860*/  SHFL.IDX PT, R2, R4, RZ, 0x181f ;  /* 0x00181fff04027589 */ /* 0x0000a200000e0000 */
[----:B------:R-:W-:-:S03]  /*27870*/  IADD3 R0, R6, 0x40, RZ ;  /* 0x0000004006007810 */ /* 0x000fc60007ffe0ff */
[----:B------:R0:W3:Y:S01]  /*27880*/  SHFL.IDX PT, R3, R5, RZ, 0x181f ;  /* 0x00181fff05037589 */ /* 0x0000e200000e0000 */
[----:B------:R-:W-:Y:S01]  /*27890*/  ISETP.GE.AND P0, PT, R0, R25, PT ;  /* 0x000000190000720c */ /* 0x000fe20003f06270 */
[----:B------:R-:W-:-:S12]  /*278a0*/  @P2 BRA `(.L_x_2950) ;  /* 0x0000000000442947 */ /* 0x000fd80003800000 */
[----:B------:R-:W-:Y:S02]  /*278b0*/  ULDC UR4, c[0x0][0xac8] ;  /* 0x0002b20000047ab9 */ /* 0x000fe40000000800 */
[----:B------:R-:W-:Y:S02]  /*278c0*/  ISETP.GE.AND P5, PT, R16, UR4, PT ;  /* 0x0000000410007c0c */ /* 0x000fe4000bfa6270 */
[----:B------:R-:W-:Y:S02]  /*278d0*/  ISETP.GE.AND P4, PT, R213, UR4, PT ;  /* 0x00000004d5007c0c */ /* 0x000fe4000bf86270 */
[----:B------:R-:W-:Y:S02]  /*278e0*/  ISETP.GE.AND P3, PT, R18, UR4, PT ;  /* 0x0000000412007c0c */ /* 0x000fe4000bf66270 */
[----:B------:R-:W-:-:S07]  /*278f0*/  ISETP.GE.AND P2, PT, R19, UR4, PT ;  /* 0x0000000413007c0c */ /* 0x000fce000bf46270 */
[----:B--2---:R-:W-:-:S04]  /*27900*/  @!P5 LEA R8, P6, R16, R2, 0x1 ;  /* 0x000000021008d211 */ /* 0x004fc800078c08ff */
        /* <DEDUP_REMOVED lines=11> */
.L_x_2950:
[----:B------:R-:W-:Y:S05]  /*279c0*/  BSYNC B1 ;  /* 0x0000000000017941 */ /* 0x000fea0003800000 */
.L_x_2949:
[----:B---34-:R3:W4:Y:S01]  /*279d0*/  SHFL.IDX PT, R3, R5, 0x1, 0x181f ;  /* 0x00381f0005037f89 */ /* 0x01872200000e0000 */
        /* <DEDUP_REMOVED lines=8> */
[CC--:B--2---:R-:W-:Y:S02]  /*27a60*/  @!P4 LEA R8, P6, R16.reuse, R2.reuse, 0x1 ;  /* 0x000000021008c211 */ /* 0x0c4fe400078c08ff */
[CC--:B------:R-:W-:Y:S02]  /*27a70*/  @!P3 LEA R10, P5, R23.reuse, R2.reuse, 0x1 ;  /* 0x00000002170ab211 */ /* 0x0c0fe400078a08ff */
[-C--:B----4-:R-:W-:Y:S02]  /*27a80*/  @!P4 LEA.HI.X R9, R16, R3.reuse, R17, 0x1, P6 ;  /* 0x000000031009c211 */ /* 0x090fe400030f0c11 */
        /* <DEDUP_REMOVED lines=9> */
.L_x_2952:
[----:B------:R-:W-:Y:S05]  /*27b20*/  BSYNC B1 ;  /* 0x0000000000017941 */ /* 0x000fea0003800000 */
.L_x_2951:
[----:B--2-4-:R2:W4:Y:S01]  /*27b30*/  SHFL.IDX PT, R3, R5, 0x2, 0x181f ;  /* 0x00581f0005037f89 */ /* 0x01452200000e0000 */
        /* <DEDUP_REMOVED lines=20> */
.L_x_2954:
[----:B------:R-:W-:Y:S05]  /*27c80*/  BSYNC B1 ;  /* 0x0000000000017941 */ /* 0x000fea0003800000 */
.L_x_2953:
[----:B------:R-:W-:Y:S01]  /*27c90*/  VIADD R0, R6, 0x60 ;  /* 0x0000006006007836 */ /* 0x000fe20000000000 */
[----:B0-23--:R-:W0:Y:S04]  /*27ca0*/  SHFL.IDX PT, R5, R5, 0x3, 0x181f ;  /* 0x00781f0005057f89 */ /* 0x00de2800000e0000 */
[----:B------:R-:W-:Y:S01]  /*27cb0*/  ISETP.GE.AND P0, PT, R0, R25, PT ;  /* 0x000000190000720c */ /* 0x000fe20003f06270 */
[----:B------:R2:W3:-:S12]  /*27cc0*/  SHFL.IDX PT, R2, R4, 0x3, 0x181f ;  /* 0x00781f0004027f89 */ /* 0x0004d800000e0000 */
[----:B--2---:R-:W-:Y:S05]  /*27cd0*/  @P0 BRA `(.L_x_2945) ;  /* 0x0000000000440947 */ /* 0x004fea0003800000 */
        /* <DEDUP_REMOVED lines=17> */
.L_x_2945:
[----:B------:R-:W-:Y:S05]  /*27df0*/  BSYNC B0 ;  /* 0x0000000000007941 */ /* 0x000fea0003800000 */
.L_x_2936:
[----:B------:R-:W-:Y:S02]  /*27e00*/  ULDC UR4, c[0x0][0xc3c] ;  /* 0x00030f0000047ab9 */ /* 0x000fe40000000800 */
[----:B-1----:R-:W-:-:S13]  /*27e10*/  ISETP.GE.AND P0, PT, R31, UR4, PT ;  /* 0x000000041f007c0c */ /* 0x002fda000bf06270 */
[----:B------:R-:W-:Y:S05]  /*27e20*/  @!P0 BRA `(.L_x_2955) ;  /* 0xfffffd9000a48947 */ /* 0x000fea000383ffff */
[----:B------:R-:W-:Y:S05]  /*27e30*/  BRA `(.L_x_2683) ;  /* 0x0000007400647947 */ /* 0x000fea0003800000 */
.L_x_2681:
[----:B------:R-:W-:-:S08]  /*27e40*/  NOP ;  /* 0x0000000000007918 */ /* 0x000fd00000000000 */
[----:B0-----:R-:W0:-:S00]  /*27e50*/  USETMAXREG.DEALLOC.CTAPOOL 0x28 ;  /* 0x00000028000079c8 */ /* 0x001e0000080e0500 */
[----:B0-----:R-:W-:Y:S02]  /*27e60*/  LOP3.LUT R2, R2, 0x3, RZ, 0xc0, !PT ;  /* 0x0000000302027812 */ /* 0x001fe400078ec0ff */
[----:B------:R-:W-:Y:S02]  /*27e70*/  LOP3.LUT R23, R23, 0xffffffbf, RZ, 0xc0, !PT ;  /* 0xffffffbf17177812 */ /* 0x000fe400078ec0ff */
[----:B------:R-:W-:Y:S02]  /*27e80*/  MOV R4, RZ ;  /* 0x000000ff00047202 */ /* 0x000fe40000000f00 */
        /* <DEDUP_REMOVED lines=11> */
.L_x_2956:
        /* <DEDUP_REMOVED lines=11> */
[C---:B------:R-:W-:Y:S02]  /*27ff0*/  ISETP.GE.U32.AND P2, PT, R5.reuse, 0x2, PT ;  /* 0x000000020500780c */ /* 0x040fe40003f46070 */
[C---:B------:R-:W-:Y:S02]  /*28000*/  ISETP.GE.U32.AND P3, PT, R5.reuse, 0x4, PT ;  /* 0x000000040500780c */ /* 0x040fe40003f66070 */
[C---:B------:R-:W-:Y:S02]  /*28010*/  ISETP.GE.U32.AND P4, PT, R5.reuse, 0x8, PT ;  /* 0x000000080500780c */ /* 0x040fe40003f86070 */
[----:B------:R-:W-:Y:S02]  /*28020*/  ISETP.GE.U32.AND P5, PT, R5, 0x10, PT ;  /* 0x000000100500780c */ /* 0x000fe40003fa6070 */
[----:B------:R-:W-:Y:S01]  /*28030*/  MOV R16, RZ ;  /* 0x000000ff00107202 */ /* 0x000fe20000000f00 */
        /* <DEDUP_REMOVED lines=20> */
[----:B------:R-:W0:Y:S01]  /*28180*/  LDC R10, c[0x0][0xc3c] ;  /* 0x00030f00ff0a7b82 */ /* 0x000e220000000800 */
[----:B------:R-:W-:Y:S01]  /*28190*/  IMAD.MOV.U32 R6, RZ, RZ, R3 ;  /* 0x000000ffff067224 */ /* 0x000fe200078e0003 */
[----:B------:R-:W-:Y:S01]  /*281a0*/  UMOV UR4, URZ ;  /* 0x0000003f00047c82 */ /* 0x000fe20008000000 */
[----:B------:R-:W-:Y:S01]  /*281b0*/  ULDC UR7, c[0x0][0xc3c] ;  /* 0x00030f0000077ab9 */ /* 0x000fe20000000800 */
[----:B------:R-:W-:-:S05]  /*281c0*/  ULDC UR5, c[0x0][0xc38] ;  /* 0x00030e0000057ab9 */ /* 0x000fca0000000800 */
.L_x_2962:
[----:B------:R-:W-:Y:S01]  /*281d0*/  UIADD3 UR4, UR4, 0x1f, URZ ;  /* 0x0000001f04047890 */ /* 0x000fe2000fffe03f */
[----:B------:R-:W-:-:S05]  /*281e0*/  MOV R19, UR7 ;  /* 0x0000000700137c02 */ /* 0x000fca0008000f00 */
        /* <DEDUP_REMOVED lines=10> */
.L_x_2961:
[----:B------:R-:W-:Y:S05]  /*28290*/  BSYNC B0 ;  /* 0x0000000000007941 */ /* 0x000fea0003800000 */
.L_x_2960:
[----:B0----5:R-:W0:Y:S02]  /*282a0*/  SHFL.UP PT, R2, R4, 0x1, RZ ;  /* 0x0420000004027989 */ /* 0x021e2400000e00ff */
        /* <DEDUP_REMOVED lines=19> */
.L_x_2958:
[----:B------:R-:W-:-:S05]  /*283e0*/  IADD3 R13, -R3, R6, RZ ;  /* 0x00000006030d7210 */ /* 0x000fca0007ffe1ff */
        /* <DEDUP_REMOVED lines=17> */
[----:B------:R-:W-:-:S05]  /*28500*/  IADD3 R9, R15, -0x1, RZ ;  /* 0xffffffff0f097810 */ /* 0x000fca0007ffe0ff */
[----:B------:R2:W3:Y:S02]  /*28510*/  SHFL.IDX PT, R16, R8, R9, 0x1f ;  /* 0x00001f0908107589 */ /* 0x0004e400000e0000 */
.L_x_2963:
[----:B---3--:R-:W-:Y:S01]  /*28520*/  IMAD R16, R16, UR5, R13 ;  /* 0x0000000510107c24 */ /* 0x008fe2000f8e020d */
[----:B------:R-:W-:Y:S01]  /*28530*/  IABS R2, R6 ;  /* 0x0000000600027213 */ /* 0x000fe20000000000 */
[----:B01----:R-:W-:-:S03]  /*28540*/  IMAD.MOV R11, RZ, RZ, -R3 ;  /* 0x000000ffff0b7224 */ /* 0x003fc600078e0a03 */
[----:B--2---:R-:W-:Y:S01]  /*28550*/  IADD3 R9, -R16, UR6, RZ ;  /* 0x0000000610097c10 */ /* 0x004fe2000fffe1ff */
[----:B------:R-:W-:Y:S01]  /*28560*/  IMAD.MOV R10, RZ, RZ, -R2 ;  /* 0x000000ffff0a7224 */ /* 0x000fe200078e0a02 */
[----:B------:R-:W-:Y:S01]  /*28570*/  MOV R2, RZ ;  /* 0x000000ff00027202 */ /* 0x000fe20000000f00 */
[----:B------:R-:W-:Y:S01]  /*28580*/  IMAD R11, R11, R12, RZ ;  /* 0x0000000c0b0b7224 */ /* 0x000fe200078e02ff */
        /* <DEDUP_REMOVED lines=16> */
[----:B------:R-:W-:Y:S01]  /*28690*/  IMAD R8, R7, R2, RZ ;  /* 0x0000000207087224 */ /* 0x000fe200078e02ff */
[----:B------:R-:W-:-:S03]  /*286a0*/  IADD3 R2, -R2, RZ, RZ ;  /* 0x000000ff02027210 */ /* 0x000fc60007ffe1ff */
[----:B------:R-:W-:Y:S02]  /*286b0*/  IMAD.MOV R10, RZ, RZ, -R8 ;  /* 0x000000ffff0a7224 */ /* 0x000fe400078e0a08 */
[----:B------:R-:W-:Y:S01]  /*286c0*/  IMAD R13, R6, R2, R9 ;  /* 0x00000002060d7224 */ /* 0x000fe200078e0209 */
[----:B------:R-:W-:Y:S02]  /*286d0*/  MOV R2, RZ ;  /* 0x000000ff00027202 */ /* 0x000fe40000000f00 */
[----:B------:R-:W-:-:S04]  /*286e0*/  VIADDMNMX R18, R10, UR5, R7, PT ;  /* 0x000000050a127c46 */ /* 0x000fc8000b800107 */
[-C--:B------:R-:W-:Y:S02]  /*286f0*/  IABS R10, R18.reuse ;  /* 0x00000012000a7213 */ /* 0x080fe40000000000 */
[----:B------:R-:W-:Y:S02]  /*28700*/  IABS R6, R18 ;  /* 0x0000001200067213 */ /* 0x000fe40000000000 */
        /* <DEDUP_REMOVED lines=18> */
[----:B------:R-:W-:Y:S02]  /*28830*/  ISETP.GE.AND P2, PT, R3, RZ, PT ;  /* 0x000000ff0300720c */ /* 0x000fe40003f46270 */
[----:B------:R-:W-:-:S05]  /*28840*/  IADD3 R3, R13, R8, RZ ;  /* 0x000000080d037210 */ /* 0x000fca0007ffe0ff */
[----:B------:R-:W-:-:S06]  /*28850*/  @P0 VIADD R2, R2, 0x1 ;  /* 0x0000000102020836 */ /* 0x000fcc0000000000 */
[----:B------:R-:W-:Y:S01]  /*28860*/  @!P2 IMAD.MOV R2, RZ, RZ, -R2 ;  /* 0x000000ffff02a224 */ /* 0x000fe200078e0a02 */
[----:B------:R-:W-:Y:S01]  /*28870*/  @!P1 LOP3.LUT R2, RZ, R18, RZ, 0x33, !PT ;  /* 0x00000012ff029212 */ /* 0x000fe200078e33ff */
[----:B------:R-:W-:-:S03]  /*28880*/  IMAD.MOV R18, RZ, RZ, -R18 ;  /* 0x000000ffff127224 */ /* 0x000fc600078e0a12 */
[----:B------:R-:W-:Y:S01]  /*28890*/  LOP3.LUT R17, RZ, R2, RZ, 0x33, !PT ;  /* 0x00000002ff117212 */ /* 0x000fe200078e33ff */
[----:B------:R-:W-:-:S04]  /*288a0*/  IMAD R18, R2, R18, R3 ;  /* 0x0000001202127224 */ /* 0x000fc800078e0203 */
[----:B------:R-:W-:Y:S01]  /*288b0*/  IMAD.IADD R17, R4, 0x1, R17 ;  /* 0x0000000104117824 */ /* 0x000fe200078e0211 */
[----:B------:R-:W-:Y:S06]  /*288c0*/  BRA `(.L_x_2964) ;  /* 0x00000000000c7947 */ /* 0x000fec0003800000 */
.L_x_2959:
[----:B------:R-:W-:Y:S01]  /*288d0*/  MOV R17, RZ ;  /* 0x000000ff00117202 */ /* 0x000fe20000000f00 */
[----:B------:R-:W-:Y:S02]  /*288e0*/  IMAD.U32 R16, RZ, RZ, UR6 ;  /* 0x00000006ff107e24 */ /* 0x000fe4000f8e00ff */
[----:B------:R-:W-:-:S07]  /*288f0*/  IMAD.MOV.U32 R18, RZ, RZ, RZ ;  /* 0x000000ffff127224 */ /* 0x000fce00078e00ff */
.L_x_2964:
[----:B------:R-:W-:-:S13]  /*28900*/  ISETP.NE.AND P0, PT, R5, RZ, PT ;  /* 0x000000ff0500720c */ /* 0x000fda0003f05270 */
[----:B------:R-:W0:Y:S01]  /*28910*/  @!P0 S2R R3, SR_CgaCtaId ;  /* 0x0000000000038919 */ /* 0x000e220000008800 */
[----:B------:R-:W-:-:S04]  /*28920*/  @!P0 MOV R2, 0x400 ;  /* 0x0000040000028802 */ /* 0x000fc80000000f00 */
[----:B0-----:R-:W-:-:S05]  /*28930*/  @!P0 LEA R2, R3, R2, 0x18 ;  /* 0x0000000203028211 */ /* 0x001fca00078ec0ff */
[----:B------:R1:W-:Y:S01]  /*28940*/  @!P0 STS.128 [R2+0x388d0], R16 ;  /* 0x0388d01002008388 */ /* 0x0003e20000000c00 */
[----:B------:R-:W-:Y:S06]  /*28950*/  BAR.ARV 0x5, 0x180 ;  /* 0x0146000000007b1d */ /* 0x000fec0000002000 */
.L_x_2957:
[----:B------:R2:W-:Y:S01]  /*28960*/  STL [R1+0x30], RZ ;  /* 0x000030ff01007387 */ /* 0x0005e20000100800 */
[----:B------:R-:W-:Y:S01]  /*28970*/  ULDC UR4, c[0x0][0xc3c] ;  /* 0x00030f0000047ab9 */ /* 0x000fe20000000800 */
[----:B------:R-:W-:Y:S01]  /*28980*/  MOV R29, 0x1 ;  /* 0x00000001001d7802 */ /* 0x000fe20000000f00 */
[----:B------:R-:W-:Y:S01]  /*28990*/  IMAD.MOV.U32 R27, RZ, RZ, RZ ;  /* 0x000000ffff1b7224 */ /* 0x000fe200078e00ff */
[----:B0-----:R-:W-:-:S13]  /*289a0*/  ISETP.GE.AND P0, PT, R19, UR4, PT ;  /* 0x0000000413007c0c */ /* 0x001fda000bf06270 */
[----:B--2---:R-:W-:Y:S05]  /*289b0*/  @P0 BRA `(.L_x_2965) ;  /* 0x0000006400a00947 */ /* 0x004fea0003800000 */
[----:B-1----:R-:W2:Y:S01]  /*289c0*/  LDL R2, [R1+0x90] ;  /* 0x0000900001027983 */ /* 0x002ea20000100800 */
[----:B------:R-:W0:Y:S01]  /*289d0*/  S2UR UR5, SR_CgaCtaId ;  /* 0x00000000000579c3 */ /* 0x000e220000008800 */
[----:B------:R-:W-:Y:S01]  /*289e0*/  IMAD.SHL.U32 R36, R0, 0x8, RZ ;  /* 0x0000000800247824 */ /* 0x000fe200078e00ff */
[----:B------:R-:W-:Y:S01]  /*289f0*/  BSSY B8, `(.L_x_2965) ;  /* 0x0000664000087945 */ /* 0x000fe20003800000 */
[----:B------:R1:W-:Y:S01]  /*28a00*/  STL [R1+0x30], RZ ;  /* 0x000030ff01007387 */ /* 0x0003e20000100800 */
[----:B------:R-:W-:Y:S01]  /*28a10*/  IMAD.MOV.U32 R30, RZ, RZ, 0x1 ;  /* 0x00000001ff1e7424 */ /* 0x000fe200078e00ff */
[----:B------:R-:W-:Y:S01]  /*28a20*/  MOV R28, RZ ;  /* 0x000000ff001c7202 */ /* 0x000fe20000000f00 */
[----:B------:R-:W-:Y:S01]  /*28a30*/  IMAD.MOV.U32 R27, RZ, RZ, RZ ;  /* 0x000000ffff1b7224 */ /* 0x000fe200078e00ff */
[C---:B------:R-:W-:Y:S01]  /*28a40*/  LOP3.LUT R3, R36.reuse, 0x1f8, RZ, 0xc0, !PT ;  /* 0x000001f824037812 */ /* 0x040fe200078ec0ff */
[----:B------:R-:W-:Y:S01]  /*28a50*/  IMAD.MOV.U32 R29, RZ, RZ, 0x1 ;  /* 0x00000001ff1d7424 */ /* 0x000fe200078e00ff */
[----:B------:R-:W-:Y:S01]  /*28a60*/  LOP3.LUT R36, R36, 0x38, RZ, 0xc0, !PT ;  /* 0x0000003824247812 */ /* 0x000fe200078ec0ff */
[----:B------:R-:W-:Y:S01]  /*28a70*/  ULDC.64 UR36, c[0x0][0x198] ;  /* 0x0000660000247ab9 */ /* 0x000fe20000000a00 */
[----:B------:R-:W-:Y:S01]  /*28a80*/  LOP3.LUT R3, R3, 0x38, R0, 0x78, !PT ;  /* 0x0000003803037812 */ /* 0x000fe200078e7800 */
[----:B------:R-:W-:Y:S01]  /*28a90*/  ULDC UR38, c[0x0][0xc] ;  /* 0x0000030000267ab9 */ /* 0x000fe20000000800 */
[----:B--2---:R-:W-:-:S02]  /*28aa0*/  R2UR UR4, R2 ;  /* 0x00000000020472ca */ /* 0x004fc400000e0000 */
[C---:B------:R-:W-:Y:S01]  /*28ab0*/  LOP3.LUT R2, R0.reuse, 0x7f, RZ, 0xc0, !PT ;  /* 0x0000007f00027812 */ /* 0x040fe200078ec0ff */
[----:B------:R-:W-:-:S03]  /*28ac0*/  IMAD.SHL.U32 R0, R0, 0x10, RZ ;  /* 0x0000001000007824 */ /* 0x000fc600078e00ff */
[----:B------:R-:W-:Y:S02]  /*28ad0*/  SHF.L.U32 R34, R2, 0x3, RZ ;  /* 0x0000000302227819 */ /* 0x000fe400000006ff */
[----:B------:R-:W-:Y:S02]  /*28ae0*/  SHF.R.U32.HI R2, RZ, 0x3, R2 ;  /* 0x00000003ff027819 */ /* 0x000fe40000011602 */
[----:B------:R-:W-:Y:S02]  /*28af0*/  LOP3.LUT R34, R3, 0x200, R34, 0xf8, !PT ;  /* 0x0000020003227812 */ /* 0x000fe400078ef822 */
[----:B------:R-:W-:Y:S01]  /*28b00*/  LOP3.LUT R0, R2, 0x70, R0, 0xf8, !PT ;  /* 0x0000007002007812 */ /* 0x000fe200078ef800 */
[----:B------:R-:W-:Y:S01]  /*28b10*/  ULOP3.LUT UR39, UR4, 0x2, URZ, 0xfc, !UPT ;  /* 0x0000000204277892 */ /* 0x000fe2000f8efc3f */
[C---:B------:R-:W-:Y:S02]  /*28b20*/  LOP3.LUT R3, R36.reuse, 0x40, RZ, 0xfc, !PT ;  /* 0x0000004024037812 */ /* 0x040fe400078efcff */
[----:B------:R-:W-:Y:S01]  /*28b30*/  UMOV UR4, 0x400 ;  /* 0x0000040000047882 */ /* 0x000fe20000000000 */
[C---:B------:R-:W-:Y:S01]  /*28b40*/  LOP3.LUT R2, R36.reuse, 0x80, RZ, 0xfc, !PT ;  /* 0x0000008024027812 */ /* 0x040fe200078efcff */
[----:B0-----:R-:W-:Y:S01]  /*28b50*/  ULEA UR4, UR5, UR4, 0x18 ;  /* 0x0000000405047291 */ /* 0x001fe2000f8ec03f */
[----:B------:R-:W-:-:S05]  /*28b60*/  LOP3.LUT R0, R36, 0xc0, RZ, 0xfc, !PT ;  /* 0x000000c024007812 */ /* 0x000fca00078efcff */
[----:B------:R-:W-:-:S05]  /*28b70*/  MOV R22, UR4 ;  /* 0x0000000400167c02 */ /* 0x000fca0008000f00 */
[----:B-1----:R-:W-:-:S07]  /*28b80*/  IMAD R37, R34, 0x2, R22 ;  /* 0x0000000222257824 */ /* 0x002fce00078e0216 */
.L_x_3074:
[----:B0-----:R-:W0:Y:S02]  /*28b90*/  LDC.64 R2, c[0x0][0xc88] ;  /* 0x00032200ff027b82 */ /* 0x001e240000000a00 */
[----:B0-----:R-:W-:-:S05]  /*28ba0*/  IMAD.WIDE R2, R19, 0x4, R2 ;  /* 0x0000000413027825 */ /* 0x001fca00078e0202 */
[----:B--2---:R-:W2:Y:S01]  /*28bb0*/  LDG.E R31, desc[UR60][R2.64] ;  /* 0x0000003c021f7981 */ /* 0x004ea2000c1e1900 */
[----:B------:R-:W-:Y:S05]  /*28bc0*/  YIELD ;  /* 0x0000000000007946 */ /* 0x000fea0003800000 */
[----:B------:R-:W-:Y:S01]  /*28bd0*/  ULDC.64 UR4, c[0x0][0xa28] ;  /* 0x00028a0000047ab9 */ /* 0x000fe20000000a00 */
[----:B------:R-:W-:Y:S01]  /*28be0*/  ULDC.64 UR8, c[0x0][0xa18] ;  /* 0x0002860000087ab9 */ /* 0x000fe20000000a00 */
[----:B------:R-:W-:Y:S01]  /*28bf0*/  ISETP.NE.U32.AND P0, PT, RZ, UR4, PT ;  /* 0x00000004ff007c0c */ /* 0x000fe2000bf05070 */
[----:B------:R-:W-:Y:S01]  /*28c00*/  IMAD.MOV.U32 R11, RZ, RZ, RZ ;  /* 0x000000ffff0b7224 */ /* 0x000fe200078e00ff */
[----:B------:R-:W-:-:S02]  /*28c10*/  ULDC.64 UR6, c[0x0][0xa10] ;  /* 0x0002840000067ab9 */ /* 0x000fc40000000a00 */
[----:B------:R-:W-:Y:S02]  /*28c20*/  ISETP.NE.AND.EX P0, PT, RZ, UR5, PT, P0 ;  /* 0x00000005ff007c0c */ /* 0x000fe4000bf05300 */
[----:B------:R-:W-:-:S04]  /*28c30*/  ISETP.NE.U32.AND P2, PT, RZ, UR8, PT ;  /* 0x00000008ff007c0c */ /* 0x000fc8000bf45070 */
[----:B------:R-:W-:Y:S01]  /*28c40*/  ISETP.NE.AND.EX P2, PT, RZ, UR9, PT, P2 ;  /* 0x00000009ff007c0c */ /* 0x000fe2000bf45320 */
[----:B------:R-:W-:Y:S01]  /*28c50*/  IMAD.MOV.U32 R35, RZ, RZ, RZ ;  /* 0x000000ffff237224 */ /* 0x000fe200078e00ff */
[----:B--2---:R-:W-:-:S05]  /*28c60*/  SHF.R.S32.HI R0, RZ, 0x1f, R31 ;  /* 0x0000001fff007819 */ /* 0x004fca000001141f */
[C---:B------:R-:W-:Y:S02]  /*28c70*/  @P0 LEA R2, P1, R31.reuse, UR4, 0x2 ;  /* 0x000000041f020c11 */ /* 0x040fe4000f8210ff */
[C---:B------:R-:W-:Y:S01]  /*28c80*/  SHF.L.U32 R24, R31.reuse, 0x2, RZ ;  /* 0x000000021f187819 */ /* 0x040fe200000006ff */
[----:B------:R0:W-:Y:S01]  /*28c90*/  STL [R1+0x24], R0 ;  /* 0x0000240001007387 */ /* 0x0001e20000100800 */
[C-C-:B------:R-:W-:Y:S01]  /*28ca0*/  @P0 LEA.HI.X R3, R31.reuse, UR5, R0.reuse, 0x2, P1 ;  /* 0x000000051f030c11 */ /* 0x140fe200088f1400 */
[----:B------:R-:W-:Y:S01]  /*28cb0*/  ULDC.64 UR4, c[0x0][0xa00] ;  /* 0x0002800000047ab9 */ /* 0x000fe20000000a00 */
[----:B------:R-:W-:-:S03]  /*28cc0*/  SHF.L.U64.HI R25, R31, 0x2, R0 ;  /* 0x000000021f197819 */ /* 0x000fc60000010200 */
[----:B-1----:R1:W2:Y:S01]  /*28cd0*/  @P0 LDG.E R11, desc[UR60][R2.64] ;  /* 0x0000003c020b0981 */ /* 0x0022a2000c1e1900 */
        /* <DEDUP_REMOVED lines=8> */
[----:B------:R-:W-:-:S02]  /*28d60*/  IADD3.X R5, R25, UR7, RZ, P4, !PT ;  /* 0x0000000719057c10 */ /* 0x000fc4000a7fe4ff */
[C---:B------:R-:W-:Y:S02]  /*28d70*/  IADD3.X R3, R25.reuse, UR5, RZ, P3, !PT ;  /* 0x0000000519037c10 */ /* 0x040fe40009ffe4ff */
[----:B------:R-:W-:Y:S02]  /*28d80*/  @P2 IADD3 R6, P3, R24, UR8, RZ ;  /* 0x0000000818062c10 */ /* 0x000fe4000ff7e0ff */
[----:B------:R-:W-:Y:S01]  /*28d90*/  MOV R8, UR4 ;  /* 0x0000000400087c02 */ /* 0x000fe20008000f00 */
[----:B------:R-:W5:Y:S01]  /*28da0*/  @P0 LDG.E R35, desc[UR60][R2.64] ;  /* 0x0000003c02230981 */ /* 0x000f62000c1e1900 */
[----:B------:R-:W-:Y:S01]  /*28db0*/  @P2 IADD3.X R7, R25, UR9, RZ, P3, !PT ;  /* 0x0000000919072c10 */ /* 0x000fe20009ffe4ff */
[----:B------:R-:W-:Y:S02]  /*28dc0*/  ULDC.64 UR4, c[0x0][0x418] ;  /* 0x0001060000047ab9 */ /* 0x000fe40000000a00 */
[----:B------:R-:W5:Y:S04]  /*28dd0*/  @P1 LDG.E R0, desc[UR60][R4.64] ;  /* 0x0000003c04001981 */ /* 0x000f68000c1e1900 */
[----:B------:R0:W3:Y:S01]  /*28de0*/  @P2 LDG.E R8, desc[UR60][R6.64] ;  /* 0x0000003c06082981 */ /* 0x0000e2000c1e1900 */
[----:B------:R-:W-:-:S03]  /*28df0*/  UISETP.NE.U32.AND UP0, UPT, UR4, URZ, UPT ;  /* 0x0000003f0400728c */ /* 0x000fc6000bf05070 */
[----:B------:R-:W-:Y:S01]  /*28e00*/  ULDC UR4, c[0x0][0x424] ;  /* 0x0001090000047ab9 */ /* 0x000fe20000000800 */
[----:B------:R-:W-:-:S03]  /*28e10*/  UISETP.NE.AND.EX UP0, UPT, UR5, URZ, UPT, UP0 ;  /* 0x0000003f0500728c */ /* 0x000fc6000bf05300 */
[----:B------:R-:W-:Y:S01]  /*28e20*/  ULDC UR5, c[0x0][0x2f0] ;  /* 0x0000bc0000057ab9 */ /* 0x000fe20000000800 */
[----:B------:R-:W-:-:S04]  /*28e30*/  USEL UR4, UR4, 0x1, UP0 ;  /* 0x0000000104047887 */ /* 0x000fc80008000000 */
[----:B------:R-:W-:-:S03]  /*28e40*/  UIMAD UR4, UR4, UR5, URZ ;  /* 0x00000005040472a4 */ /* 0x000fc6000f8e023f */
[----:B------:R-:W-:Y:S02]  /*28e50*/  ULDC UR5, c[0x0][0x348] ;  /* 0x0000d20000057ab9 */ /* 0x000fe40000000800 */
[----:B0-----:R-:W-:Y:S01]  /*28e60*/  IMAD.U32 R6, RZ, RZ, UR5 ;  /* 0x00000005ff067e24 */ /* 0x001fe2000f8e00ff */
[----:B------:R-:W-:Y:S01]  /*28e70*/  MOV R7, UR4 ;  /* 0x0000000400077c02 */ /* 0x000fe20008000f00 */
[----:B---3--:R0:W-:Y:S01]  /*28e80*/  STL [R1+0x1c], R8 ;  /* 0x00001c0801007387 */ /* 0x0081e20000100800 */
[----:B------:R-:W-:-:S03]  /*28e90*/  IMAD.MOV.U32 R10, RZ, RZ, R8 ;  /* 0x000000ffff0a7224 */ /* 0x000fc600078e0008 */
[----:B--2---:R0:W-:Y:S01]  /*28ea0*/  STL [R1+0x10], R11 ;  /* 0x0000100b01007387 */ /* 0x0041e20000100800 */
[----:B------:R-:W-:Y:S05]  /*28eb0*/  @P2 BRA `(.L_x_2966) ;  /* 0x0000000000142947 */ /* 0x000fea0003800000 */
[----:B------:R-:W-:Y:S05]  /*28ec0*/  @!P0 BRA `(.L_x_2966) ;  /* 0x0000000000108947 */ /* 0x000fea0003800000 */
[----:B0-----:R-:W2:Y:S04]  /*28ed0*/  LDG.E R8, desc[UR60][R2.64] ;  /* 0x0000003c02087981 */ /* 0x001ea8000c1e1900 */
[----:B------:R-:W2:Y:S02]  /*28ee0*/  LDG.E R9, desc[UR60][R2.64+0x4] ;  /* 0x0000043c02097981 */ /* 0x000ea4000c1e1900 */
[----:B--2---:R-:W-:-:S05]  /*28ef0*/  IMAD.IADD R10, R9, 0x1, -R8 ;  /* 0x00000001090a7824 */ /* 0x004fca00078e0a08 */
[----:B------:R1:W-:Y:S02]  /*28f00*/  STL [R1+0x1c], R10 ;  /* 0x00001c0a01007387 */ /* 0x0003e40000100800 */
.L_x_2966:
[----:B------:R-:W-:Y:S01]  /*28f10*/  ULDC.64 UR4, c[0x0][0xa20] ;  /* 0x0002880000047ab9 */ /* 0x000fe20000000a00 */
[----:B------:R-:W-:Y:S01]  /*28f20*/  IMAD.MOV.U32 R33, RZ, RZ, R31 ;  /* 0x000000ffff217224 */ /* 0x000fe200078e001f */
[----:B------:R-:W-:-:S04]  /*28f30*/  ISETP.NE.U32.AND P0, PT, RZ, UR4, PT ;  /* 0x00000004ff007c0c */ /* 0x000fc8000bf05070 */
[----:B------:R-:W-:-:S13]  /*28f40*/  ISETP.NE.AND.EX P0, PT, RZ, UR5, PT, P0 ;  /* 0x00000005ff007c0c */ /* 0x000fda000bf05300 */
[----:B------:R-:W-:Y:S05]  /*28f50*/  @!P0 BRA `(.L_x_2967) ;  /* 0x0000000000108947 */ /* 0x000fea0003800000 */
[----:B------:R-:W-:-:S04]  /*28f60*/  IADD3 R2, P0, R24, UR4, RZ ;  /* 0x0000000418027c10 */ /* 0x000fc8000ff1e0ff */
[----:B------:R-:W-:-:S05]  /*28f70*/  IADD3.X R3, R25, UR5, RZ, P0, !PT ;  /* 0x0000000519037c10 */ /* 0x000fca00087fe4ff */
[----:B------:R2:W5:Y:S01]  /*28f80*/  LDG.E R7, desc[UR60][R2.64] ;  /* 0x0000003c02077981 */ /* 0x000562000c1e1900 */
[----:B------:R-:W-:Y:S05]  /*28f90*/  BRA `(.L_x_2968) ;  /* 0x0000000000247947 */ /* 0x000fea0003800000 */
.L_x_2967:
[----:B------:R-:W-:Y:S02]  /*28fa0*/  ULDC.64 UR4, c[0x0][0xa08] ;  /* 0x0002820000047ab9 */ /* 0x000fe40000000a00 */
[----:B------:R-:W-:-:S04]  /*28fb0*/  ISETP.NE.U32.AND P0, PT, RZ, UR4, PT ;  /* 0x00000004ff007c0c */ /* 0x000fc8000bf05070 */
[----:B------:R-:W-:-:S13]  /*28fc0*/  ISETP.NE.AND.EX P0, PT, RZ, UR5, PT, P0 ;  /* 0x00000005ff007c0c */ /* 0x000fda000bf05300 */
[----:B------:R-:W-:Y:S05]  /*28fd0*/  @!P0 BRA `(.L_x_2968) ;  /* 0x0000000000148947 */ /* 0x000fea0003800000 */
[----:B------:R-:W2:Y:S02]  /*28fe0*/  LDC.64 R2, c[0x0][0xa08] ;  /* 0x00028200ff027b82 */ /* 0x000ea40000000a00 */
[----:B--2---:R-:W-:-:S05]  /*28ff0*/  IMAD.WIDE R2, R33, 0x4, R2 ;  /* 0x0000000421027825 */ /* 0x004fca00078e0202 */
[----:B------:R-:W2:Y:S04]  /*29000*/  LDG.E R7, desc[UR60][R2.64] ;  /* 0x0000003c02077981 */ /* 0x000ea8000c1e1900 */
[----:B0-----:R-:W2:Y:S02]  /*29010*/  LDG.E R8, desc[UR60][R2.64+0x4] ;  /* 0x0000043c02087981 */ /* 0x001ea4000c1e1900 */
[----:B--2---:R-:W-:-:S07]  /*29020*/  IADD3 R7, -R7, R8, RZ ;  /* 0x0000000807077210 */ /* 0x004fce0007ffe1ff */
.L_x_2968:
[----:B--2---:R-:W2:Y:S01]  /*29030*/  @P1 LDG.E R2, desc[UR60][R4.64] ;  /* 0x0000003c04021981 */ /* 0x004ea2000c1e1900 */
[----:B------:R-:W3:Y:S03]  /*29040*/  LDC R3, c[0x0][0x448] ;  /* 0x00011200ff037b82 */ /* 0x000ee60000000800 */
[----:B------:R4:W2:Y:S01]  /*29050*/  @P1 LDG.E R5, desc[UR60][R4.64+0x4] ;  /* 0x0000043c04051981 */ /* 0x0008a2000c1e1900 */
[----:B-----5:R-:W-:Y:S01]  /*29060*/  IMAD.IADD R7, R7, 0x1, -R11 ;  /* 0x0000000107077824 */ /* 0x020fe200078e0a0b */
[----:B------:R-:W-:Y:S01]  /*29070*/  BSSY B0, `(.L_x_2969) ;  /* 0x00001a3000007945 */ /* 0x000fe20003800000 */
[----:B---3--:R-:W-:-:S13]  /*29080*/  ISETP.NE.AND P0, PT, R3, 0x1, PT ;  /* 0x000000010300780c */ /* 0x008fda0003f05270 */
[----:B----4-:R-:W3:Y:S08]  /*29090*/  @P0 LDC R4, c[0x0][0x44c] ;  /* 0x00011300ff040b82 */ /* 0x010ef00000000800 */
[----:B------:R-:W4:Y:S01]  /*290a0*/  @P0 LDC R3, c[0x0][0x450] ;  /* 0x00011400ff030b82 */ /* 0x000f220000000800 */
[----:B--2---:R-:W-:Y:S02]  /*290b0*/  @P1 IMAD.IADD R6, R5, 0x1, -R2 ;  /* 0x0000000105061824 */ /* 0x004fe400078e0a02 */
[----:B------:R-:W-:-:S05]  /*290c0*/  IMAD.SHL.U32 R2, R17, 0x80, RZ ;  /* 0x0000008011027824 */ /* 0x000fca00078e00ff */
[----:B------:R-:W-:-:S05]  /*290d0*/  IADD3 R2, R2, 0x7f, RZ ;  /* 0x0000007f02027810 */ /* 0x000fca0007ffe0ff */
[----:B---3--:R-:W-:-:S04]  /*290e0*/  @P0 IMAD.HI.U32 R5, R2, R4, RZ ;  /* 0x0000000402050227 */ /* 0x008fc800078e00ff */
[----:B------:R-:W-:Y:S01]  /*290f0*/  IMAD.MOV.U32 R4, RZ, RZ, R2 ;  /* 0x000000ffff047224 */ /* 0x000fe200078e0002 */
[----:B----4-:R-:W-:Y:S02]  /*29100*/  @P0 SHF.R.U32.HI R4, RZ, R3, R5 ;  /* 0x00000003ff040219 */ /* 0x010fe40000011605 */
[----:B------:R-:W-:-:S05]  /*29110*/  IADD3 R5, R7, R6, RZ ;  /* 0x0000000607057210 */ /* 0x000fca0007ffe0ff */
[----:B------:R-:W-:Y:S01]  /*29120*/  VIADD R3, R5, 0x4f ;  /* 0x0000004f05037836 */ /* 0x000fe20000000000 */
[----:B------:R2:W-:Y:S03]  /*29130*/  STL [R1+0xc], R5 ;  /* 0x00000c0501007387 */ /* 0x0005e60000100800 */
[----:B------:R-:W-:-:S05]  /*29140*/  IMAD.HI R3, R3, 0x66666667, RZ ;  /* 0x6666666703037827 */ /* 0x000fca00078e02ff */
[----:B------:R-:W-:-:S04]  /*29150*/  SHF.R.U32.HI R2, RZ, 0x1f, R3 ;  /* 0x0000001fff027819 */ /* 0x000fc80000011603 */
[----:B------:R-:W-:Y:S02]  /*29160*/  LEA.HI.SX32 R3, R3, R2, 0x1b ;  /* 0x0000000203037211 */ /* 0x000fe400078fdaff */
[----:B------:R-:W-:-:S05]  /*29170*/  IADD3 R2, R5, 0x50, -R10 ;  /* 0x0000005005027810 */ /* 0x000fca0007ffe80a */
[----:B------:R-:W-:-:S04]  /*29180*/  IMAD.IADD R4, R2, 0x1, R4 ;  /* 0x0000000102047824 */ /* 0x000fc800078e0204 */
[----:B------:R-:W-:-:S05]  /*29190*/  IMAD.HI R4, R4, 0x66666667, RZ ;  /* 0x6666666704047827 */ /* 0x000fca00078e02ff */
[----:B--2---:R-:W-:-:S04]  /*291a0*/  SHF.R.U32.HI R5, RZ, 0x1f, R4 ;  /* 0x0000001fff057819 */ /* 0x004fc80000011604 */
[----:B------:R-:W-:-:S04]  /*291b0*/  LEA.HI.SX32 R5, R4, R5, 0x1b ;  /* 0x0000000504057211 */ /* 0x000fc800078fdaff */
[----:B------:R-:W-:-:S05]  /*291c0*/  VIMNMX R4, R3, R5, PT ;  /* 0x0000000503047248 */ /* 0x000fca0003fe0100 */
[----:B------:R-:W-:Y:S01]  /*291d0*/  IMAD R4, R4, 0x50, -R7 ;  /* 0x0000005004047824 */ /* 0x000fe200078e0a07 */
[----:B------:R-:W-:-:S04]  /*291e0*/  IADD3 R7, -R7, RZ, RZ ;  /* 0x000000ff07077210 */ /* 0x000fc80007ffe1ff */
[----:B------:R-:W-:Y:S02]  /*291f0*/  VIMNMX R4, R4, R6, PT ;  /* 0x0000000604047248 */ /* 0x000fe40003fe0100 */
[----:B------:R-:W-:-:S04]  /*29200*/  VIMNMX R7, RZ, R7, !PT ;  /* 0x00000007ff077248 */ /* 0x000fc80007fe0100 */
        /* <DEDUP_REMOVED lines=14> */
[----:B------:R-:W2:Y:S02]  /*292f0*/  S2R R7, SR_TID.X ;  /* 0x0000000000077919 */ /* 0x000ea40000002100 */
[----:B--2---:R-:W-:-:S04]  /*29300*/  SHF.R.U32.HI R7, RZ, 0x5, R7 ;  /* 0x00000005ff077819 */ /* 0x004fc80000011607 */
[----:B------:R-:W-:-:S05]  /*29310*/  LOP3.LUT R7, R7, 0x3, RZ, 0xc0, !PT ;  /* 0x0000000307077812 */ /* 0x000fca00078ec0ff */
[----:B------:R2:W3:Y:S02]  /*29320*/  SHFL.IDX PT, R14, R7, RZ, 0x1f ;  /* 0x00001fff070e7589 */ /* 0x0004e400000e0000 */
.L_x_3178:
[----:B---3--:R-:W-:Y:S02]  /*29330*/  ISETP.NE.AND P0, PT, R14, RZ, PT ;  /* 0x000000ff0e00720c */ /* 0x008fe40003f05270 */
[----:B------:R-:W-:-:S11]  /*29340*/  PLOP3.LUT P6, PT, PT, PT, PT, 0x8, 0x0 ;  /* 0x000000000000781c */ /* 0x000fd60003fce170 */
[----:B------:R-:W-:Y:S05]  /*29350*/  @P0 BRA `(.L_x_2972) ;  /* 0x00000000000c0947 */ /* 0x000fea0003800000 */
[----:B------:R-:W-:-:S03]  /*29360*/  UMOV UR4, 0xffffffff ;  /* 0xffffffff00047882 */ /* 0x000fc60000000000 */
[----:B------:R-:W-:Y:S05]  /*29370*/  BRA.DIV UR4, `(.L_x_2973) ;  /* 0x0000007e04707947 */ /* 0x000fea000b800000 */
[----:B------:R-:W-:-:S13]  /*29380*/  ELECT P6, URZ, PT ;  /* 0x00000000003f782f */ /* 0x000fda00038c0000 */
.L_x_2972:
[----:B--2---:R-:W2:Y:S01]  /*29390*/  LDL R7, [R1+0x30] ;  /* 0x0000300001077983 */ /* 0x004ea20000100800 */
[----:B------:R-:W-:Y:S01]  /*293a0*/  BSSY B1, `(.L_x_2974) ;  /* 0x0000008000017945 */ /* 0x000fe20003800000 */
[----:B--2---:R-:W-:-:S04]  /*293b0*/  IADD3 R7, R7, 0x1, RZ ;  /* 0x0000000107077810 */ /* 0x004fc80007ffe0ff */
[----:B0-----:R-:W-:-:S04]  /*293c0*/  LEA.HI R8, R7, R7, RZ, 0x1 ;  /* 0x0000000707087211 */ /* 0x001fc800078f08ff */
[----:B------:R-:W-:-:S05]  /*293d0*/  LOP3.LUT R8, R8, 0xfffffffe, RZ, 0xc0, !PT ;  /* 0xfffffffe08087812 */ /* 0x000fca00078ec0ff */
[----:B------:R-:W-:-:S05]  /*293e0*/  IMAD.IADD R7, R7, 0x1, -R8 ;  /* 0x0000000107077824 */ /* 0x000fca00078e0a08 */
[----:B------:R-:W-:-:S04]  /*293f0*/  SHF.L.U32 R7, R7, 0x1f, RZ ;  /* 0x0000001f07077819 */ /* 0x000fc800000006ff */
[----:B------:R-:W0:Y:S02]  /*29400*/  SYNCS.PHASECHK.TRANS64.TRYWAIT P0, [R22+URZ+0x38820], R7 ;  /* 0x03882007160075a7 */ /* 0x000e24000800017f */
[----:B0-----:R-:W-:Y:S05]  /*29410*/  @!P0 BRA `(.L_x_2975) ;  /* 0x0000007c00688947 */ /* 0x001fea0003800000 */
.L_x_3181:
[----:B------:R-:W-:Y:S05]  /*29420*/  BSYNC B1 ;  /* 0x0000000000017941 */ /* 0x000fea0003800000 */
.L_x_2974:
[----:B------:R-:W-:Y:S04]  /*29430*/  BSSY B1, `(.L_x_2976) ;  /* 0x00000aa000017945 */ /* 0x000fe80003800000 */
[----:B------:R-:W-:Y:S05]  /*29440*/  @!P6 BRA `(.L_x_2977) ;  /* 0x0000000800a0e947 */ /* 0x000fea0003800000 */
[----:B------:R-:W-:Y:S01]  /*29450*/  IMAD R11, R28, 0x8, R22 ;  /* 0x000000081c0b7824 */ /* 0x000fe200078e0216 */
[----:B-1----:R-:W-:Y:S01]  /*29460*/  SHF.L.U32 R10, R30, 0x1f, RZ ;  /* 0x0000001f1e0a7819 */ /* 0x002fe200000006ff */
[----:B------:R-:W1:Y:S01]  /*29470*/  S2R R8, SR_TID.X ;  /* 0x0000000000087919 */ /* 0x000e620000002100 */
[----:B------:R-:W-:Y:S02]  /*29480*/  BSSY B2, `(.L_x_2978) ;  /* 0x0000005000027945 */ /* 0x000fe40003800000 */
[----:B------:R-:W2:Y:S01]  /*29490*/  SYNCS.PHASECHK.TRANS64.TRYWAIT P0, [R11+URZ+0x388a0], R10 ;  /* 0x0388a00a0b0075a7 */ /* 0x000ea2000800017f */
[----:B-1----:R-:W-:-:S04]  /*294a0*/  LOP3.LUT R8, R8, 0x7f, RZ, 0xc0, !PT ;  /* 0x0000007f08087812 */ /* 0x002fc800078ec0ff */
[----:B------:R-:W-:Y:S01]  /*294b0*/  ISETP.NE.AND P1, PT, R8, RZ, PT ;  /* 0x000000ff0800720c */ /* 0x000fe20003f25270 */
[----:B--2---:R-:W-:-:S12]  /*294c0*/  @!P0 BRA `(.L_x_2979) ;  /* 0x0000007c00508947 */ /* 0x004fd80003800000 */
.L_x_3182:
[----:B------:R-:W-:Y:S05]  /*294d0*/  BSYNC B2 ;  /* 0x0000000000027941 */ /* 0x000fea0003800000 */
.L_x_2978:
        /* <DEDUP_REMOVED lines=9> */
.L_x_2981:
[----:B------:R-:W-:Y:S05]  /*29570*/  BSYNC B2 ;  /* 0x0000000000027941 */ /* 0x000fea0003800000 */
.L_x_2980:
        /* <DEDUP_REMOVED lines=12> */
.L_x_2982:
        /* <DEDUP_REMOVED lines=16> */
.L_x_2983:
        /* <DEDUP_REMOVED lines=16> */
.L_x_2984:
        /* <DEDUP_REMOVED lines=16> */
.L_x_2985:
        /* <DEDUP_REMOVED lines=13> */
.L_x_3183:
[----:B------:R-:W-:Y:S05]  /*29a10*/  BSYNC B2 ;  /* 0x0000000000027941 */ /* 0x000fea0003800000 */
.L_x_2986:
        /* <DEDUP_REMOVED lines=11> */
.L_x_2989:
[----:B------:R-:W-:Y:S05]  /*29ad0*/  BSYNC B2 ;  /* 0x0000000000027941 */ /* 0x000fea0003800000 */
.L_x_2988:
        /* <DEDUP_REMOVED lines=8> */
.L_x_2990:
        /* <DEDUP_REMOVED lines=15> */
.L_x_2991:
        /* <DEDUP_REMOVED lines=15> */
.L_x_2992:
        /* <DEDUP_REMOVED lines=15> */
.L_x_2993:
        /* <DEDUP_REMOVED lines=10> */
.L_x_2977:
[----:B------:R-:W-:Y:S05]  /*29ed0*/  BSYNC B1 ;  /* 0x0000000000017941 */ /* 0x000fea0003800000 */
.L_x_2976:
        /* <DEDUP_REMOVED lines=9> */
.L_x_3012:
[----:B------:R-:W-:Y:S05]  /*29f70*/  YIELD ;  /* 0x0000000000007946 */ /* 0x000fea0003800000 */
[----:B------:R-:W-:Y:S04]  /*29f80*/  BSSY B1, `(.L_x_2994) ;  /* 0x00000a9000017945 */ /* 0x000fe80003800000 */
[----:B------:R-:W-:Y:S05]  /*29f90*/  @!P6 BRA `(.L_x_2995) ;  /* 0x00000008009ce947 */ /* 0x000fea0003800000 */
[----:B-1----:R-:W-:Y:S01]  /*29fa0*/  LEA R10, R28, R22, 0x3 ;  /* 0x000000161c0a7211 */ /* 0x002fe200078e18ff */
[----:B------:R-:W1:Y:S01]  /*29fb0*/  S2R R5, SR_TID.X ;  /* 0x0000000000057919 */ /* 0x000e620000002100 */
[----:B------:R-:W-:Y:S01]  /*29fc0*/  SHF.L.U32 R9, R30, 0x1f, RZ ;  /* 0x0000001f1e097819 */ /* 0x000fe200000006ff */
[----:B------:R-:W-:Y:S03]  /*29fd0*/  BSSY B2, `(.L_x_2996) ;  /* 0x0000005000027945 */ /* 0x000fe60003800000 */
[----:B------:R-:W2:Y:S01]  /*29fe0*/  SYNCS.PHASECHK.TRANS64.TRYWAIT P1, [R10+URZ+0x388a0], R9 ;  /* 0x0388a0090a0075a7 */ /* 0x000ea2000802017f */
[----:B-1----:R-:W-:-:S04]  /*29ff0*/  LOP3.LUT R5, R5, 0x7f, RZ, 0xc0, !PT ;  /* 0x0000007f05057812 */ /* 0x002fc800078ec0ff */
[----:B------:R-:W-:Y:S01]  /*2a000*/  ISETP.NE.AND P2, PT, R5, RZ, PT ;  /* 0x000000ff0500720c */ /* 0x000fe20003f45270 */
[----:B--2---:R-:W-:-:S12]  /*2a010*/  @!P1 BRA `(.L_x_2997) ;  /* 0x0000007000a49947 */ /* 0x004fd80003800000 */
.L_x_3184:
[----:B------:R-:W-:Y:S05]  /*2a020*/  BSYNC B2 ;  /* 0x0000000000027941 */ /* 0x000fea0003800000 */
.L_x_2996:
        /* <DEDUP_REMOVED lines=9> */
.L_x_2999:
[----:B------:R-:W-:Y:S05]  /*2a0c0*/  BSYNC B2 ;  /* 0x0000000000027941 */ /* 0x000fea0003800000 */
.L_x_2998:
        /* <DEDUP_REMOVED lines=11> */
.L_x_3000:
        /* <DEDUP_REMOVED lines=16> */
.L_x_3001:
        /* <DEDUP_REMOVED lines=16> */
.L_x_3002:
        /* <DEDUP_REMOVED lines=16> */
.L_x_3003:
        /* <DEDUP_REMOVED lines=13> */
.L_x_3185:
[----:B------:R-:W-:Y:S05]  /*2a550*/  BSYNC B2 ;  /* 0x0000000000027941 */ /* 0x000fea0003800000 */
.L_x_3004:
        /* <DEDUP_REMOVED lines=11> */
.L_x_3007:
[----:B------:R-:W-:Y:S05]  /*2a610*/  BSYNC B2 ;  /* 0x0000000000027941 */ /* 0x000fea0003800000 */
.L_x_3006:
        /* <DEDUP_REMOVED lines=8> */
.L_x_3008:
        /* <DEDUP_REMOVED lines=15> */
.L_x_3009:
        /* <DEDUP_REMOVED lines=15> */
.L_x_3010:
        /* <DEDUP_REMOVED lines=15> */
.L_x_3011:
        /* <DEDUP_REMOVED lines=10> */
.L_x_2995:
[----:B------:R-:W-:Y:S05]  /*2aa10*/  BSYNC B1 ;  /* 0x0000000000017941 */ /* 0x000fea0003800000 */
.L_x_2994:
        /* <DEDUP_REMOVED lines=8> */
.L_x_2970:
[----:B------:R-:W-:Y:S05]  /*2aaa0*/  BSYNC B0 ;  /* 0x0000000000007941 */ /* 0x000fea0003800000 */
.L_x_2969:
[----:B------:R-:W2:Y:S01]  /*2aab0*/  LDC R0, c[0x0][0x448] ;  /* 0x00011200ff007b82 */ /* 0x000ea20000000800 */
[----:B------:R-:W-:Y:S01]  /*2aac0*/  LEA R4, R17, 0x7f, 0x7 ;  /* 0x0000007f11047811 */ /* 0x000fe200078e38ff */
[----:B------:R-:W-:Y:S05]  /*2aad0*/  @!P0 WARPSYNC.ALL ;  /* 0x0000000000008948 */ /* 0x000fea0003800000 */
[----:B------:R-:W-:Y:S01]  /*2aae0*/  BSSY B7, `(.L_x_3013) ;  /* 0x0000393000077945 */ /* 0x000fe20003800000 */
[----:B------:R-:W-:Y:S01]  /*2aaf0*/  @!P0 BAR.SYNC.DEFER_BLOCKING 0xc, 0x180 ;  /* 0x0306000000008b1d */ /* 0x000fe20000010000 */
[----:B--2---:R-:W-:-:S13]  /*2ab00*/  ISETP.NE.AND P1, PT, R0, 0x1, PT ;  /* 0x000000010000780c */ /* 0x004fda0003f25270 */
[----:B0-----:R-:W0:Y:S08]  /*2ab10*/  @P1 LDC R7, c[0x0][0x44c] ;  /* 0x00011300ff071b82 */ /* 0x001e300000000800 */
[----:B------:R-:W2:Y:S01]  /*2ab20*/  @P1 LDC R5, c[0x0][0x450] ;  /* 0x00011400ff051b82 */ /* 0x000ea20000000800 */
[----:B0-----:R-:W-:-:S05]  /*2ab30*/  @P1 IMAD.HI.U32 R0, R4, R7, RZ ;  /* 0x0000000704001227 */ /* 0x001fca00078e00ff */
[----:B--2---:R-:W-:-:S04]  /*2ab40*/  @P1 SHF.R.U32.HI R4, RZ, R5, R0 ;  /* 0x00000005ff041219 */ /* 0x004fc80000011600 */
[----:B------:R-:W-:-:S05]  /*2ab50*/  IADD3 R4, R2, R4, RZ ;  /* 0x0000000402047210 */ /* 0x000fca0007ffe0ff */
[----:B------:R-:W-:-:S05]  /*2ab60*/  IMAD.HI R4, R4, 0x66666667, RZ ;  /* 0x6666666704047827 */ /* 0x000fca00078e02ff */
[----:B------:R-:W-:-:S04]  /*2ab70*/  SHF.R.U32.HI R5, RZ, 0x1f, R4 ;  /* 0x0000001fff057819 */ /* 0x000fc80000011604 */
        /* <DEDUP_REMOVED lines=11> */
[----:B------:R-:W2:Y:S01]  /*2ac30*/  LDC.64 R2, c[0x0][0xc60] ;  /* 0x00031800ff027b82 */ /* 0x000ea20000000a00 */
[----:B------:R-:W0:Y:S02]  /*2ac40*/  FLO.U32 R0, UR4 ;  /* 0x0000000400007d00 */ /* 0x000e2400080e0000 */
[----:B0-----:R-:W-:-:S06]  /*2ac50*/  ISETP.EQ.U32.AND P0, PT, R0, R5, PT ;  /* 0x000000050000720c */ /* 0x001fcc0003f02070 */
[----:B------:R-:W2:Y:S07]  /*2ac60*/  POPC R5, UR4 ;  /* 0x0000000400057d09 */ /* 0x000eae0008000000 */
[----:B--2---:R-:W2:Y:S01]  /*2ac70*/  @P0 ATOMG.E.ADD.STRONG.GPU PT, R3, desc[UR60][R2.64], R5 ;  /* 0x00000005020309a8 */ /* 0x004ea200081ee1fc */
[----:B------:R-:W0:Y:S02]  /*2ac80*/  S2R R4, SR_LTMASK ;  /* 0x0000000000047919 */ /* 0x000e240000003900 */
[----:B0-----:R-:W-:-:S04]  /*2ac90*/  LOP3.LUT R4, R4, UR4, RZ, 0xc0, !PT ;  /* 0x0000000404047c12 */ /* 0x001fc8000f8ec0ff */
[----:B------:R-:W0:Y:S01]  /*2aca0*/  POPC R7, R4 ;  /* 0x0000000400077309 */ /* 0x000e220000000000 */
[----:B--2---:R-:W0:Y:S02]  /*2acb0*/  SHFL.IDX PT, R0, R3, R0, 0x1f ;  /* 0x00001f0003007589 */ /* 0x004e2400000e0000 */
[----:B0-----:R-:W-:Y:S01]  /*2acc0*/  IADD3 R16, R0, UR38, R7 ;  /* 0x0000002600107c10 */ /* 0x001fe2000fffe007 */
[----:B------:R-:W-:Y:S06]  /*2acd0*/  BRA `(.L_x_3015) ;  /* 0x0000003400cc7947 */ /* 0x000fec0003800000 */
.L_x_3014:
        /* <DEDUP_REMOVED lines=12> */
[----:B-1----:R-:W-:Y:S01]  /*2ada0*/  MOV R10, UR4 ;  /* 0x00000004000a7c02 */ /* 0x002fe20008000f00 */
[----:B------:R-:W-:Y:S01]  /*2adb0*/  IMAD.U32 R7, RZ, RZ, UR9 ;  /* 0x00000009ff077e24 */ /* 0x000fe2000f8e00ff */
[----:B------:R-:W-:Y:S01]  /*2adc0*/  MOV R12, 0x1 ;  /* 0x00000001000c7802 */ /* 0x000fe20000000f00 */
[----:B------:R-:W-:-:S02]  /*2add0*/  IMAD.U32 R11, RZ, RZ, UR5 ;  /* 0x00000005ff0b7e24 */ /* 0x000fc4000f8e00ff */
[----:B------:R-:W-:Y:S02]  /*2ade0*/  IMAD.MOV.U32 R8, RZ, RZ, 0x70 ;  /* 0x00000070ff087424 */ /* 0x000fe400078e00ff */
[----:B------:R-:W-:-:S07]  /*2adf0*/  IMAD.MOV.U32 R13, RZ, RZ, RZ ;  /* 0x000000ffff0d7224 */ /* 0x000fce00078e00ff */
[----:B------:R-:W-:-:S07]  /*2ae00*/  LEPC R20, `(.L_x_3017) ;  /* 0x000000001014794e */ /* 0x000fce0000000000 */
[----:B0-----:R-:W-:Y:S05]  /*2ae10*/  CALL.ABS.NOINC R2 ;  /* 0x0000000002007343 */ /* 0x001fea0003c00000 */
.L_x_3017:
[----:B------:R-:W-:Y:S05]  /*2ae20*/  BSYNC B6 ;  /* 0x0000000000067941 */ /* 0x000fea0003800000 */
.L_x_3016:
        /* <DEDUP_REMOVED lines=9> */
[----:B------:R-:W-:Y:S01]  /*2aec0*/  MOV R4, UR6 ;  /* 0x0000000600047c02 */ /* 0x000fe20008000f00 */
[----:B------:R-:W-:Y:S01]  /*2aed0*/  IMAD.U32 R5, RZ, RZ, UR7 ;  /* 0x00000007ff057e24 */ /* 0x000fe2000f8e00ff */
[----:B------:R-:W-:Y:S01]  /*2aee0*/  MOV R7, UR9 ;  /* 0x0000000900077c02 */ /* 0x000fe20008000f00 */
[----:B------:R-:W-:Y:S01]  /*2aef0*/  IMAD.U32 R6, RZ, RZ, UR8 ;  /* 0x00000008ff067e24 */ /* 0x000fe2000f8e00ff */
[----:B------:R-:W-:Y:S01]  /*2af00*/  MOV R8, 0x70 ;  /* 0x0000007000087802 */ /* 0x000fe20000000f00 */
[----:B-1----:R-:W-:-:S02]  /*2af10*/  IMAD.U32 R10, RZ, RZ, UR4 ;  /* 0x00000004ff0a7e24 */ /* 0x002fc4000f8e00ff */
[----:B------:R-:W-:Y:S02]  /*2af20*/  IMAD.U32 R11, RZ, RZ, UR5 ;  /* 0x00000005ff0b7e24 */ /* 0x000fe4000f8e00ff */
[----:B------:R-:W-:Y:S02]  /*2af30*/  IMAD.MOV.U32 R12, RZ, RZ, 0x1 ;  /* 0x00000001ff0c7424 */ /* 0x000fe400078e00ff */
[----:B0-----:R-:W-:-:S07]  /*2af40*/  IMAD.MOV.U32 R13, RZ, RZ, RZ ;  /* 0x000000ffff0d7224 */ /* 0x001fce00078e00ff */
[----:B------:R-:W-:-:S07]  /*2af50*/  LEPC R20, `(.L_x_3020) ;  /* 0x000000001014794e */ /* 0x000fce0000000000 */
[----:B--2---:R-:W-:Y:S05]  /*2af60*/  CALL.ABS.NOINC R2 ;  /* 0x0000000002007343 */ /* 0x004fea0003c00000 */
.L_x_3020:
[----:B------:R0:W1:Y:S01]  /*2af70*/  LDC.64 R2, c[0x4][R26] ;  /* 0x010000001a027b82 */ /* 0x0000620000000a00 */
[----:B------:R-:W-:Y:S01]  /*2af80*/  ULDC.64 UR4, c[0x4][0x138] ;  /* 0x01004e0000047ab9 */ /* 0x000fe20000000a00 */
[----:B------:R-:W-:Y:S01]  /*2af90*/  ULDC.64 UR6, c[0x4][0x140] ;  /* 0x0100500000067ab9 */ /* 0x000fe20000000a00 */
[----:B------:R-:W-:Y:S01]  /*2afa0*/  ULDC.64 UR8, c[0x4][0xa8] ;  /* 0x01002a0000087ab9 */ /* 0x000fe20000000a00 */
[----:B------:R-:W-:Y:S01]  /*2afb0*/  MOV R4, UR4 ;  /* 0x0000000400047c02 */ /* 0x000fe20008000f00 */
[----:B------:R-:W-:Y:S01]  /*2afc0*/  IMAD.U32 R5, RZ, RZ, UR5 ;  /* 0x00000005ff057e24 */ /* 0x000fe2000f8e00ff */
[----:B------:R-:W-:Y:S01]  /*2afd0*/  MOV R7, UR7 ;  /* 0x0000000700077c02 */ /* 0x000fe20008000f00 */
[----:B------:R-:W-:Y:S01]  /*2afe0*/  IMAD.U32 R6, RZ, RZ, UR6 ;  /* 0x00000006ff067e24 */ /* 0x000fe2000f8e00ff */
[----:B------:R-:W-:Y:S01]  /*2aff0*/  MOV R8, 0x70 ;  /* 0x0000007000087802 */ /* 0x000fe20000000f00 */
[----:B------:R-:W-:Y:S02]  /*2b000*/  IMAD.U32 R10, RZ, RZ, UR8 ;  /* 0x00000008ff0a7e24 */ /* 0x000fe4000f8e00ff */
[----:B------:R-:W-:-:S02]  /*2b010*/  IMAD.U32 R11, RZ, RZ, UR9 ;  /* 0x00000009ff0b7e24 */ /* 0x000fc4000f8e00ff */
[----:B------:R-:W-:Y:S02]  /*2b020*/  IMAD.MOV.U32 R12, RZ, RZ, 0x1 ;  /* 0x00000001ff0c7424 */ /* 0x000fe400078e00ff */
[----:B0-----:R-:W-:-:S07]  /*2b030*/  IMAD.MOV.U32 R13, RZ, RZ, RZ ;  /* 0x000000ffff0d7224 */ /* 0x001fce00078e00ff */
[----:B------:R-:W-:-:S07]  /*2b040*/  LEPC R20, `(.L_x_3019) ;  /* 0x000000001014794e */ /* 0x000fce0000000000 */
[----:B-1----:R-:W-:Y:S05]  /*2b050*/  CALL.ABS.NOINC R2 ;  /* 0x0000000002007343 */ /* 0x002fea0003c00000 */
.L_x_3019:
[----:B------:R-:W-:Y:S05]  /*2b060*/  BSYNC B6 ;  /* 0x0000000000067941 */ /* 0x000fea0003800000 */
.L_x_3018:
[----:B------:R-:W2:Y:S01]  /*2b070*/  LDL R21, [R1+0xc] ;  /* 0x00000c0001157983 */ /* 0x000ea20000100800 */
[----:B------:R-:W-:Y:S01]  /*2b080*/  ULDC.64 UR4, c[0x0][0x9f8] ;  /* 0x00027e0000047ab9 */ /* 0x000fe20000000a00 */
[----:B------:R-:W0:Y:S01]  /*2b090*/  LDC R0, c[0x0][0x430] ;  /* 0x00010c00ff007b82 */ /* 0x000e220000000800 */
[----:B------:R-:W-:Y:S01]  /*2b0a0*/  ISETP.NE.U32.AND P0, PT, RZ, UR4, PT ;  /* 0x00000004ff007c0c */ /* 0x000fe2000bf05070 */
[----:B------:R-:W3:Y:S03]  /*2b0b0*/  LDL R2, [R1+0x10] ;  /* 0x0000100001027983 */ /* 0x000ee60000100800 */
[----:B------:R-:W-:Y:S01]  /*2b0c0*/  ISETP.NE.AND.EX P0, PT, RZ, UR5, PT, P0 ;  /* 0x00000005ff007c0c */ /* 0x000fe2000bf05300 */
[----:B------:R-:W4:-:S12]  /*2b0d0*/  S2R R20, SR_TID.X ;  /* 0x0000000000147919 */ /* 0x000f180000002100 */
[----:B------:R-:W-:Y:S01]  /*2b0e0*/  @P0 IADD3 R24, P1, R24, UR4, RZ ;  /* 0x0000000418180c10 */ /* 0x000fe2000ff3e0ff */
[----:B------:R-:W-:-:S03]  /*2b0f0*/  ULDC UR4, c[0x0][0x2f4] ;  /* 0x0000bd0000047ab9 */ /* 0x000fc60000000800 */
[----:B------:R-:W-:-:S05]  /*2b100*/  @P0 IADD3.X R25, R25, UR5, RZ, P1, !PT ;  /* 0x0000000519190c10 */ /* 0x000fca0008ffe4ff */
[----:B------:R-:W3:Y:S01]  /*2b110*/  @P0 LDG.E R33, desc[UR60][R24.64] ;  /* 0x0000003c18210981 */ /* 0x000ee2000c1e1900 */
[----:B----4-:R-:W-:-:S04]  /*2b120*/  LOP3.LUT R20, R20, 0x7f, RZ, 0xc0, !PT ;  /* 0x0000007f14147812 */ /* 0x010fc800078ec0ff */
[----:B------:R-:W-:Y:S02]  /*2b130*/  SHF.R.U32.HI R26, RZ, 0x3, R20 ;  /* 0x00000003ff1a7819 */ /* 0x000fe40000011614 */
[----:B------:R-:W4:Y:S01]  /*2b140*/  S2R R20, SR_TID.X ;  /* 0x0000000000147919 */ /* 0x000f220000002100 */
[----:B0-----:R-:W-:-:S13]  /*2b150*/  ISETP.NE.AND P1, PT, R0, 0x1, PT ;  /* 0x000000010000780c */ /* 0x001fda0003f25270 */
[----:B------:R-:W0:Y:S08]  /*2b160*/  @P1 LDC R7, c[0x0][0x434] ;  /* 0x00010d00ff071b82 */ /* 0x000e300000000800 */
[----:B------:R-:W1:Y:S01]  /*2b170*/  @P1 LDC R5, c[0x0][0x438] ;  /* 0x00010e00ff051b82 */ /* 0x000e620000000800 */
[----:B----4-:R-:W-:-:S04]  /*2b180*/  SHF.L.U32 R20, R20, 0x4, RZ ;  /* 0x0000000414147819 */ /* 0x010fc800000006ff */
[----:B------:R-:W-:Y:S01]  /*2b190*/  LOP3.LUT R20, R26, 0x70, R20, 0xf8, !PT ;  /* 0x000000701a147812 */ /* 0x000fe200078ef814 */
[----:B------:R-:W-:-:S04]  /*2b1a0*/  VIADD R26, R32, 0xffffffff ;  /* 0xffffffff201a7836 */ /* 0x000fc80000000000 */
[----:B------:R-:W-:Y:S01]  /*2b1b0*/  IMAD R6, R26, 0x50, R20 ;  /* 0x000000501a067824 */ /* 0x000fe200078e0214 */
[----:B------:R-:W-:Y:S02]  /*2b1c0*/  LOP3.LUT R23, R23, 0xfffffffe, RZ, 0xc0, !PT ;  /* 0xfffffffe17177812 */ /* 0x000fe400078ec0ff */
[----:B------:R-:W-:Y:S01]  /*2b1d0*/  LOP3.LUT R9, R36, 0x80, RZ, 0xfc, !PT ;  /* 0x0000008024097812 */ /* 0x000fe200078efcff */
[----:B------:R-:W-:Y:S01]  /*2b1e0*/  UMOV UR5, 0xffffffff ;  /* 0xffffffff00057882 */ /* 0x000fe20000000000 */
[----:B--2---:R-:W-:-:S04]  /*2b1f0*/  ISETP.GE.AND P0, PT, R6, R21, PT ;  /* 0x000000150600720c */ /* 0x004fc80003f06270 */
[----:B------:R-:W-:Y:S01]  /*2b200*/  ISETP.GT.U32.OR P0, PT, R20, 0x4f, P0 ;  /* 0x0000004f1400780c */ /* 0x000fe20000704470 */
[----:B---3--:R-:W-:-:S04]  /*2b210*/  IMAD.IADD R6, R6, 0x1, R2 ;  /* 0x0000000106067824 */ /* 0x008fc800078e0202 */
[----:B0-----:R-:W-:-:S08]  /*2b220*/  @P1 IMAD.HI.U32 R7, R6, R7, RZ ;  /* 0x0000000706071227 */ /* 0x001fd000078e00ff */
[----:B------:R-:W0:Y:S01]  /*2b230*/  @!P0 LDC.64 R2, c[0x0][0x428] ;  /* 0x00010a00ff028b82 */ /* 0x000e220000000a00 */
[----:B------:R-:W-:Y:S02]  /*2b240*/  MOV R4, R6 ;  /* 0x0000000600047202 */ /* 0x000fe40000000f00 */
[----:B-1----:R-:W-:-:S05]  /*2b250*/  @P1 SHF.R.U32.HI R4, RZ, R5, R7 ;  /* 0x00000005ff041219 */ /* 0x002fca0000011607 */
[----:B------:R-:W-:Y:S01]  /*2b260*/  IMAD.MOV R5, RZ, RZ, -R4 ;  /* 0x000000ffff057224 */ /* 0x000fe200078e0a04 */
[----:B------:R-:W-:-:S03]  /*2b270*/  SHF.R.S32.HI R8, RZ, 0x1f, R33 ;  /* 0x0000001fff087819 */ /* 0x000fc60000011421 */
[----:B------:R-:W-:Y:S01]  /*2b280*/  IMAD R0, R0, R5, R6 ;  /* 0x0000000500007224 */ /* 0x000fe200078e0206 */
[--C-:B------:R-:W-:Y:S01]  /*2b290*/  @!P0 SHF.R.S32.HI R5, RZ, 0x1f, R4.reuse ;  /* 0x0000001fff058819 */ /* 0x100fe20000011404 */
[-C--:B0-----:R-:W-:Y:S02]  /*2b2a0*/  @!P0 IMAD R6, R8, R2.reuse, RZ ;  /* 0x0000000208068224 */ /* 0x081fe400078e02ff */
[----:B------:R-:W-:-:S04]  /*2b2b0*/  @!P0 IMAD.WIDE.U32 R4, R33, R2, R4 ;  /* 0x0000000221048225 */ /* 0x000fc800078e0004 */
[----:B------:R-:W-:Y:S02]  /*2b2c0*/  @!P0 IMAD R6, R33, R3, R6 ;  /* 0x0000000321068224 */ /* 0x000fe400078e0206 */
[----:B------:R-:W0:Y:S02]  /*2b2d0*/  @!P0 LDC.64 R2, c[0x0][0x418] ;  /* 0x00010600ff028b82 */ /* 0x000e240000000a00 */
[----:B------:R-:W-:Y:S02]  /*2b2e0*/  @!P0 IMAD.IADD R6, R5, 0x1, R6 ;  /* 0x0000000105068824 */ /* 0x000fe400078e0206 */
[----:B------:R-:W-:Y:S01]  /*2b2f0*/  IMAD.U32 R5, RZ, RZ, UR39 ;  /* 0x00000027ff057e24 */ /* 0x000fe2000f8e00ff */
[----:B0-----:R-:W-:-:S04]  /*2b300*/  @!P0 LEA R2, P1, R4, R2, 0x2 ;  /* 0x0000000204028211 */ /* 0x001fc800078210ff */
[----:B------:R-:W-:Y:S02]  /*2b310*/  @!P0 LEA.HI.X R3, R4, R3, R6, 0x2, P1 ;  /* 0x0000000304038211 */ /* 0x000fe400008f1406 */
[----:B------:R-:W-:-:S06]  /*2b320*/  MOV R4, RZ ;  /* 0x000000ff00047202 */ /* 0x000fcc0000000f00 */
        /* <DEDUP_REMOVED lines=22> */
.L_x_3188:
[----:B------:R-:W-:Y:S01]  /*2b490*/  SHF.R.S32.HI R32, RZ, 0x1f, R18 ;  /* 0x0000001fff207819 */ /* 0x000fe20000011412 */
[----:B------:R-:W-:Y:S06]  /*2b4a0*/  @!P2 BRA `(.L_x_3022) ;  /* 0x000000000004a947 */ /* 0x000fec0003800000 */
[----:B------:R-:W-:Y:S01]  /*2b4b0*/  BPT.TRAP 0x1 ;  /* 0x000000040000795c */ /* 0x000fe20000300000 */
.L_x_3022:
        /* <DEDUP_REMOVED lines=25> */
.L_x_3189:
[----:B------:R-:W-:Y:S05]  /*2b650*/  BSYNC B0 ;  /* 0x0000000000007941 */ /* 0x000fea0003800000 */
.L_x_3023:
        /* <DEDUP_REMOVED lines=8> */
[----:B------:R-:W-:Y:S02]  /*2b6e0*/  IADD3 R3, R3, R6, RZ ;  /* 0x0000000603037210 */ /* 0x000fe40007ffe0ff */
        /* <DEDUP_REMOVED lines=10> */
[----:B-1----:R-:W-:Y:S02]  /*2b790*/  LOP3.LUT R8, R8, 0x7f, RZ, 0xc0, !PT ;  /* 0x0000007f08087812 */ /* 0x002fe400078ec0ff */
[C---:B------:R-:W-:Y:S01]  /*2b7a0*/  LEA R0, P0, R2.reuse, UR4, 0x1 ;  /* 0x0000000402007c11 */ /* 0x040fe2000f8008ff */
[----:B------:R-:W-:Y:S01]  /*2b7b0*/  UMOV UR4, 0xffffffff ;  /* 0xffffffff00047882 */ /* 0x000fe20000000000 */
[----:B------:R-:W-:Y:S02]  /*2b7c0*/  SHF.R.U32.HI R8, RZ, 0x3, R8 ;  /* 0x00000003ff087819 */ /* 0x000fe40000011608 */
[----:B------:R-:W-:Y:S01]  /*2b7d0*/  LEA.HI.X R6, R2, UR5, R6, 0x1, P0 ;  /* 0x0000000502067c11 */ /* 0x000fe200080f0c06 */
[----:B--2---:R-:W-:-:S05]  /*2b7e0*/  IMAD R4, R26, -0x50, R9 ;  /* 0xffffffb01a047824 */ /* 0x004fca00078e0209 */
[----:B------:R-:W-:-:S04]  /*2b7f0*/  IADD3 R4, -R8, R4, RZ ;  /* 0x0000000408047210 */ /* 0x000fc80007ffe1ff */
        /* <DEDUP_REMOVED lines=50> */
.L_x_3201:
        /* <DEDUP_REMOVED lines=8> */
[----:B0-----:R-:W-:-:S04]  /*2bba0*/  LEA R2, P0, R36, R0, 0x1 ;  /* 0x0000000024027211 */ /* 0x001fc800078008ff */
[----:B--2---:R-:W-:-:S05]  /*2bbb0*/  IADD3.X R3, RZ, R8, RZ, P0, !PT ;  /* 0x00000008ff037210 */ /* 0x004fca00007fe4ff */
[----:B------:R-:W-:Y:S01]  /*2bbc0*/  @!PT LDS RZ, [RZ] ;  /* 0x00000000fffff984 */ /* 0x000fe20000000800 */
[----:B------:R-:W-:Y:S01]  /*2bbd0*/  @!PT LDS RZ, [RZ] ;  /* 0x00000000fffff984 */ /* 0x000fe20000000800 */
[----:B------:R-:W-:Y:S01]  /*2bbe0*/  @!PT LDS RZ, [RZ] ;  /* 0x00000000fffff984 */ /* 0x000fe20000000800 */
[----:B------:R1:W-:Y:S04]  /*2bbf0*/  LDGSTS.E.BYPASS.LTC128B.128 [R7+0x26400], desc[UR60][R2.64], !P4 ;  /* 0x2640000002077fae */ /* 0x0003e8000e101d7c */
[----:B------:R1:W-:Y:S04]  /*2bc00*/  LDGSTS.E.BYPASS.LTC128B.128 [R7+0x28c00], desc[UR60][R2.64+0x80], !P3 ;  /* 0x28c0008002077fae */ /* 0x0003e8000d901d7c */
[----:B------:R1:W-:Y:S04]  /*2bc10*/  LDGSTS.E.BYPASS.LTC128B.128 [R7+0x2b400], desc[UR60][R2.64+0x100], !P2 ;  /* 0x2b40010002077fae */ /* 0x0003e8000d101d7c */
[----:B------:R1:W-:Y:S02]  /*2bc20*/  LDGSTS.E.BYPASS.LTC128B.128 [R7+0x2dc00], desc[UR60][R2.64+0x180], !P1 ;  /* 0x2dc0018002077fae */ /* 0x0003e4000c901d7c */
.L_x_3027:
[----:B------:R-:W-:Y:S05]  /*2bc30*/  BSYNC B0 ;  /* 0x0000000000007941 */ /* 0x000fea0003800000 */
.L_x_3026:
[----:B------:R-:W-:Y:S01]  /*2bc40*/  NOP ;  /* 0x0000000000007918 */ /* 0x000fe20000000000 */
[----:B------:R-:W-:-:S13]  /*2bc50*/  PLOP3.LUT P0, PT, PT, PT, PT, 0x80, 0x0 ;  /* 0x000000000000781c */ /* 0x000fda0003f0f070 */
.L_x_3028:
        /* <DEDUP_REMOVED lines=10> */
.L_x_3029:
        /* <DEDUP_REMOVED lines=37> */
.L_x_3031:
[----:B------:R-:W-:Y:S05]  /*2bf50*/  BSYNC B6 ;  /* 0x0000000000067941 */ /* 0x000fea0003800000 */
.L_x_3030:
[----:B------:R-:W3:Y:S01]  /*2bf60*/  LDL.LU R20, [R1+0x24] ;  /* 0x0000240001147983 */ /* 0x000ee20000300800 */
[----:B------:R-:W-:Y:S01]  /*2bf70*/  ULDC.64 UR4, c[0x0][0x2d8] ;  /* 0x0000b60000047ab9 */ /* 0x000fe20000000a00 */
[----:B------:R-:W0:Y:S02]  /*2bf80*/  LDC R7, c[0x0][0x448] ;  /* 0x00011200ff077b82 */ /* 0x000e240000000800 */
[----:B------:R-:W4:Y:S01]  /*2bf90*/  LDL.LU.64 R2, [R1+0x28] ;  /* 0x0000280001027983 */ /* 0x000f220000300a00 */
[----:B------:R-:W-:-:S03]  /*2bfa0*/  IMAD R0, R32, UR4, RZ ;  /* 0x0000000420007c24 */ /* 0x000fc6000f8e02ff */
[----:B------:R1:W5:Y:S01]  /*2bfb0*/  LDL R9, [R1+0x1c] ;  /* 0x00001c0001097983 */ /* 0x0003620000100800 */
[----:B------:R-:W-:Y:S01]  /*2bfc0*/  IMAD R0, R18, UR5, R0 ;  /* 0x0000000512007c24 */ /* 0x000fe2000f8e0200 */
[----:B0-----:R-:W-:-:S13]  /*2bfd0*/  ISETP.NE.AND P0, PT, R7, 0x1, PT ;  /* 0x000000010700780c */ /* 0x001fda0003f05270 */
[----:B------:R-:W0:Y:S01]  /*2bfe0*/  @P0 LDC R6, c[0x0][0x44c] ;  /* 0x00011300ff060b82 */ /* 0x000e220000000800 */
[C---:B------:R-:W-:Y:S02]  /*2bff0*/  LOP3.LUT R11, R36.reuse, 0x40, RZ, 0xfc, !PT ;  /* 0x00000040240b7812 */ /* 0x040fe400078efcff */
[C---:B--2---:R-:W-:Y:S02]  /*2c000*/  LOP3.LUT R8, R36.reuse, 0x80, RZ, 0xfc, !PT ;  /* 0x0000008024087812 */ /* 0x044fe400078efcff */
[----:B------:R-:W-:Y:S01]  /*2c010*/  LOP3.LUT R10, R36, 0xc0, RZ, 0xfc, !PT ;  /* 0x000000c0240a7812 */ /* 0x000fe200078efcff */
[----:B----4-:R-:W-:Y:S02]  /*2c020*/  IMAD.MOV.U32 R3, RZ, RZ, R35 ;  /* 0x000000ffff037224 */ /* 0x010fe400078e0023 */
        /* <DEDUP_REMOVED lines=8> */
[----:B------:R-:W-:Y:S02]  /*2c0b0*/  IADD3 R3, R3, R0, RZ ;  /* 0x0000000003037210 */ /* 0x000fe40007ffe0ff */
[----:B------:R-:W3:Y:S01]  /*2c0c0*/  @P0 LDC R0, c[0x0][0x450] ;  /* 0x00011400ff000b82 */ /* 0x000ee20000000800 */
[----:B--2---:R-:W-:-:S04]  /*2c0d0*/  LOP3.LUT R20, R20, 0x7f, RZ, 0xc0, !PT ;  /* 0x0000007f14147812 */ /* 0x004fc800078ec0ff */
[----:B------:R-:W-:Y:S02]  /*2c0e0*/  SHF.R.U32.HI R21, RZ, 0x3, R20 ;  /* 0x00000003ff157819 */ /* 0x000fe40000011614 */
[----:B------:R-:W2:Y:S02]  /*2c0f0*/  S2R R20, SR_TID.X ;  /* 0x0000000000147919 */ /* 0x000ea40000002100 */
[----:B--2---:R-:W-:-:S05]  /*2c100*/  IMAD.SHL.U32 R20, R20, 0x10, RZ ;  /* 0x0000001014147824 */ /* 0x004fca00078e00ff */
[----:B------:R-:W-:-:S05]  /*2c110*/  LOP3.LUT R20, R21, 0x70, R20, 0xf8, !PT ;  /* 0x0000007015147812 */ /* 0x000fca00078ef814 */
[----:B------:R-:W-:-:S04]  /*2c120*/  IMAD R5, R17, 0x80, R20 ;  /* 0x0000008011057824 */ /* 0x000fc800078e0214 */
[----:B0-----:R-:W-:Y:S01]  /*2c130*/  @P0 IMAD.HI.U32 R6, R5, R6, RZ ;  /* 0x0000000605060227 */ /* 0x001fe200078e00ff */
[----:B------:R-:W-:-:S04]  /*2c140*/  MOV R4, R5 ;  /* 0x0000000500047202 */ /* 0x000fc80000000f00 */
[----:B---3--:R-:W-:Y:S01]  /*2c150*/  @P0 SHF.R.U32.HI R4, RZ, R0, R6 ;  /* 0x00000000ff040219 */ /* 0x008fe20000011606 */
        /* <DEDUP_REMOVED lines=15> */
[----:B------:R-:W-:Y:S01]  /*2c250*/  ULDC UR4, c[0x0][0x2b8] ;  /* 0x0000ae0000047ab9 */ /* 0x000fe20000000800 */
[----:B------:R-:W-:Y:S02]  /*2c260*/  IADD3 R0, R3, R5, RZ ;  /* 0x0000000503007210 */ /* 0x000fe40007ffe0ff */
[----:B0-----:R-:W-:Y:S02]  /*2c270*/  LOP3.LUT R20, R20, 0x7f, RZ, 0xc0, !PT ;  /* 0x0000007f14147812 */ /* 0x001fe400078ec0ff */
[----:B------:R-:W-:Y:S01]  /*2c280*/  LEA.HI.X R0, R2, UR5, R0, 0x1, P0 ;  /* 0x0000000502007c11 */ /* 0x000fe200080f0c00 */
[----:B------:R-:W-:Y:S01]  /*2c290*/  UMOV UR5, 0xffffffff ;  /* 0xffffffff00057882 */ /* 0x000fe20000000000 */
[----:B------:R-:W-:-:S02]  /*2c2a0*/  ISETP.GE.AND P4, PT, R36, UR4, PT ;  /* 0x0000000424007c0c */ /* 0x000fc4000bf86270 */
[----:B------:R-:W-:Y:S02]  /*2c2b0*/  ISETP.GE.AND P3, PT, R11, UR4, PT ;  /* 0x000000040b007c0c */ /* 0x000fe4000bf66270 */
[----:B------:R-:W-:Y:S02]  /*2c2c0*/  ISETP.GE.AND P2, PT, R8, UR4, PT ;  /* 0x0000000408007c0c */ /* 0x000fe4000bf46270 */
[----:B------:R-:W-:Y:S02]  /*2c2d0*/  ISETP.GE.AND P1, PT, R10, UR4, PT ;  /* 0x000000040a007c0c */ /* 0x000fe4000bf26270 */
[----:B------:R-:W-:Y:S01]  /*2c2e0*/  SHF.R.U32.HI R8, RZ, 0x3, R20 ;  /* 0x00000003ff087819 */ /* 0x000fe20000011614 */
[----:B-1----:R-:W-:Y:S10]  /*2c2f0*/  BRA.DIV UR5, `(.L_x_3032) ;  /* 0x0000005a052c7947 */ /* 0x002ff4000b800000 */
[----:B------:R-:W0:Y:S01]  /*2c300*/  SHFL.IDX PT, R3, R4, RZ, 0x181f ;  /* 0x00181fff04037589 */ /* 0x000e2200000e0000 */
[----:B-----5:R-:W-:Y:S02]  /*2c310*/  IMAD R5, R9, R7, RZ ;  /* 0x0000000709057224 */ /* 0x020fe400078e02ff */
[----:B------:R-:W-:Y:S01]  /*2c320*/  IMAD R17, R17, 0x80, R8 ;  /* 0x0000008011117824 */ /* 0x000fe200078e0208 */
        /* <DEDUP_REMOVED lines=28> */
[----:B------:R-:W-:Y:S01]  /*2c4f0*/  @!P0 IMAD.MOV.U32 R2, RZ, RZ, R6 ;  /* 0x000000ffff028224 */ /* 0x000fe200078e0006 */
[----:B------:R-:W-:-:S03]  /*2c500*/  IADD3 R6, R17, 0x30, RZ ;  /* 0x0000003011067810 */ /* 0x000fc60007ffe0ff */
        /* <DEDUP_REMOVED lines=47> */
[----:B------:R0:W1:Y:S01]  /*2c800*/  SHFL.IDX PT, R6, R0, 0x7, 0x181f ;  /* 0x00f81f0000067f89 */ /* 0x00006200000e0000 */
[----:B------:R-:W-:-:S05]  /*2c810*/  @!P0 MOV R3, R7 ;  /* 0x0000000700038202 */ /* 0x000fca0000000f00 */
[----:B------:R0:W-:Y:S04]  /*2c820*/  @!P0 LDGSTS.E.BYPASS.LTC128B.128 [R37+0x17400], desc[UR60][R2.64], !P4 ;  /* 0x1740000002258fae */ /* 0x0001e8000e101d7c */
[----:B------:R0:W-:Y:S04]  /*2c830*/  @!P0 LDGSTS.E.BYPASS.LTC128B.128 [R37+0x1b400], desc[UR60][R2.64+0x80], !P3 ;  /* 0x1b40008002258fae */ /* 0x0001e8000d901d7c */
[----:B------:R0:W-:Y:S04]  /*2c840*/  @!P0 LDGSTS.E.BYPASS.LTC128B.128 [R37+0x1f400], desc[UR60][R2.64+0x100], !P2 ;  /* 0x1f40010002258fae */ /* 0x0001e8000d101d7c */
[----:B------:R0:W-:Y:S02]  /*2c850*/  @!P0 LDGSTS.E.BYPASS.LTC128B.128 [R37+0x23400], desc[UR60][R2.64+0x180], !P1 ;  /* 0x2340018002258fae */ /* 0x0001e4000c901d7c */
.L_x_3218:
        /* <DEDUP_REMOVED lines=13> */
.L_x_3034:
[----:B------:R-:W-:Y:S05]  /*2c930*/  BSYNC B0 ;  /* 0x0000000000007941 */ /* 0x000fea0003800000 */
.L_x_3033:
[----:B------:R-:W-:Y:S01]  /*2c940*/  NOP ;  /* 0x0000000000007918 */ /* 0x000fe20000000000 */
[----:B------:R-:W-:-:S13]  /*2c950*/  PLOP3.LUT P0, PT, PT, PT, PT, 0x80, 0x0 ;  /* 0x000000000000781c */ /* 0x000fda0003f0f070 */
.L_x_3035:
        /* <DEDUP_REMOVED lines=18> */
.L_x_3219:
[----:B------:R-:W-:Y:S05]  /*2ca80*/  BSYNC B0 ;  /* 0x0000000000007941 */ /* 0x000fea0003800000 */
.L_x_3036:
[----:B------:R-:W2:Y:S01]  /*2ca90*/  LDL R0, [R1+0x20] ;  /* 0x0000200001007983 */ /* 0x000ea20000100800 */
[----:B------:R-:W-:Y:S01]  /*2caa0*/  BSSY B0, `(.L_x_3038) ;  /* 0x0000117000007945 */ /* 0x000fe20003800000 */
[----:B--2---:R-:W-:-:S13]  /*2cab0*/  ISETP.GE.AND P0, PT, R0, 0x2, PT ;  /* 0x000000020000780c */ /* 0x004fda0003f06270 */
[----:B------:R-:W-:Y:S05]  /*2cac0*/  @!P0 BRA `(.L_x_3039) ;  /* 0x0000001000508947 */ /* 0x000fea0003800000 */
[C---:B------:R-:W-:Y:S01]  /*2cad0*/  LOP3.LUT R5, R36.reuse, 0x40, RZ, 0xfc, !PT ;  /* 0x0000004024057812 */ /* 0x040fe200078efcff */
[----:B------:R-:W-:Y:S01]  /*2cae0*/  ULDC UR4, c[0x0][0x2f4] ;  /* 0x0000bd0000047ab9 */ /* 0x000fe20000000800 */
[----:B------:R-:W-:Y:S01]  /*2caf0*/  LOP3.LUT R4, R36, 0x80, RZ, 0xfc, !PT ;  /* 0x0000008024047812 */ /* 0x000fe200078efcff */
[----:B------:R-:W-:Y:S01]  /*2cb00*/  VIADD R0, R0, 0xfffffffe ;  /* 0xfffffffe00007836 */ /* 0x000fe20000000000 */
[C---:B------:R-:W-:Y:S01]  /*2cb10*/  LOP3.LUT R2, R36.reuse, 0xc0, RZ, 0xfc, !PT ;  /* 0x000000c024027812 */ /* 0x040fe200078efcff */
[----:B------:R-:W-:Y:S01]  /*2cb20*/  IMAD.MOV.U32 R17, RZ, RZ, R29 ;  /* 0x000000ffff117224 */ /* 0x000fe200078e001d */
[----:B------:R-:W-:Y:S01]  /*2cb30*/  MOV R7, R27 ;  /* 0x0000001b00077202 */ /* 0x000fe20000000f00 */
[----:B------:R-:W-:Y:S01]  /*2cb40*/  IMAD.MOV.U32 R31, RZ, RZ, R26 ;  /* 0x000000ffff1f7224 */ /* 0x000fe200078e001a */
[----:B------:R-:W-:Y:S02]  /*2cb50*/  ISETP.GE.AND P4, PT, R36, UR4, PT ;  /* 0x0000000424007c0c */ /* 0x000fe4000bf86270 */
[----:B------:R-:W-:-:S02]  /*2cb60*/  ISETP.GE.AND P3, PT, R5, UR4, PT ;  /* 0x0000000405007c0c */ /* 0x000fc4000bf66270 */
[----:B------:R-:W-:Y:S02]  /*2cb70*/  ISETP.GE.AND P2, PT, R4, UR4, PT ;  /* 0x0000000404007c0c */ /* 0x000fe4000bf46270 */
[----:B------:R-:W-:-:S13]  /*2cb80*/  ISETP.GE.AND P1, PT, R2, UR4, PT ;  /* 0x0000000402007c0c */ /* 0x000fda000bf26270 */
.L_x_3052:
[----:B------:R-:W1:Y:S01]  /*2cb90*/  LDL R5, [R1+0x10] ;  /* 0x0000100001057983 */ /* 0x000e620000100800 */
[----:B------:R-:W2:Y:S03]  /*2cba0*/  LDC R11, c[0x0][0x430] ;  /* 0x00010c00ff0b7b82 */ /* 0x000ea60000000800 */
[----:B------:R-:W3:Y:S01]  /*2cbb0*/  LDL R8, [R1+0x14] ;  /* 0x0000140001087983 */ /* 0x000ee20000100800 */
[----:B------:R-:W4:Y:S01]  /*2cbc0*/  S2R R2, SR_TID.X ;  /* 0x0000000000027919 */ /* 0x000f220000002100 */
[----:B------:R-:W4:Y:S01]  /*2cbd0*/  S2R R4, SR_TID.X ;  /* 0x0000000000047919 */ /* 0x000f220000002100 */
[----:B--2---:R-:W-:-:S13]  /*2cbe0*/  ISETP.NE.AND P0, PT, R11, 0x1, PT ;  /* 0x000000010b00780c */ /* 0x004fda0003f05270 */
[----:B0-----:R-:W0:Y:S01]  /*2cbf0*/  @P0 LDC R3, c[0x0][0x434] ;  /* 0x00010d00ff030b82 */ /* 0x001e220000000800 */
[----:B----4-:R-:W-:-:S04]  /*2cc00*/  LOP3.LUT R2, R2, 0x7f, RZ, 0xc0, !PT ;  /* 0x0000007f02027812 */ /* 0x010fc800078ec0ff */
[----:B------:R-:W-:Y:S02]  /*2cc10*/  SHF.R.U32.HI R2, RZ, 0x3, R2 ;  /* 0x00000003ff027819 */ /* 0x000fe40000011602 */
[----:B------:R-:W-:-:S04]  /*2cc20*/  SHF.L.U32 R4, R4, 0x4, RZ ;  /* 0x0000000404047819 */ /* 0x000fc800000006ff */
[----:B------:R-:W-:Y:S02]  /*2cc30*/  LOP3.LUT R4, R2, 0x70, R4, 0xf8, !PT ;  /* 0x0000007002047812 */ /* 0x000fe400078ef804 */
[----:B------:R-:W2:Y:S02]  /*2cc40*/  @P0 LDC R2, c[0x0][0x438] ;  /* 0x00010e00ff020b82 */ /* 0x000ea40000000800 */
[----:B------:R-:W-:Y:S01]  /*2cc50*/  ISETP.GT.U32.AND P6, PT, R4, 0x4f, PT ;  /* 0x0000004f0400780c */ /* 0x000fe20003fc4070 */
[----:B-1----:R-:W-:-:S04]  /*2cc60*/  IMAD R6, R0, 0x50, R5 ;  /* 0x0000005000067824 */ /* 0x002fc800078e0205 */
[----:B------:R-:W-:-:S08]  /*2cc70*/  IMAD.IADD R6, R4, 0x1, R6 ;  /* 0x0000000104067824 */ /* 0x000fd000078e0206 */
[----:B------:R-:W1:Y:S01]  /*2cc80*/  @!P6 LDC.64 R4, c[0x0][0x428] ;  /* 0x00010a00ff04eb82 */ /* 0x000e620000000a00 */
[----:B0-----:R-:W-:-:S04]  /*2cc90*/  @P0 IMAD.HI.U32 R3, R6, R3, RZ ;  /* 0x0000000306030227 */ /* 0x001fc800078e00ff */
[----:B------:R-:W-:Y:S01]  /*2cca0*/  IMAD.MOV.U32 R10, RZ, RZ, R6 ;  /* 0x000000ffff0a7224 */ /* 0x000fe200078e0006 */
[----:B--2---:R-:W-:-:S04]  /*2ccb0*/  @P0 SHF.R.U32.HI R10, RZ, R2, R3 ;  /* 0x00000002ff0a0219 */ /* 0x004fc80000011603 */
[----:B------:R-:W-:Y:S02]  /*2ccc0*/  @!P6 SHF.R.S32.HI R3, RZ, 0x1f, R10 ;  /* 0x0000001fff03e819 */ /* 0x000fe4000001140a */
[----:B------:R-:W-:-:S05]  /*2ccd0*/  @!P6 MOV R2, R10 ;  /* 0x0000000a0002e202 */ /* 0x000fca0000000f00 */
[----:B-1----:R-:W-:-:S04]  /*2cce0*/  @!P6 IMAD.WIDE.U32 R2, R33, R4, R2 ;  /* 0x000000042102e225 */ /* 0x002fc800078e0002 */
[----:B---3--:R-:W-:Y:S02]  /*2ccf0*/  @!P6 IMAD R4, R8, R4, RZ ;  /* 0x000000040804e224 */ /* 0x008fe400078e02ff */
[----:B------:R-:W0:Y:S02]  /*2cd00*/  @!P6 LDC.64 R8, c[0x0][0x418] ;  /* 0x00010600ff08eb82 */ /* 0x000e240000000a00 */
[----:B------:R-:W-:-:S04]  /*2cd10*/  @!P6 IMAD R5, R33, R5, R4 ;  /* 0x000000052105e224 */ /* 0x000fc800078e0204 */
[----:B------:R-:W-:Y:S02]  /*2cd20*/  @!P6 IMAD.IADD R3, R5, 0x1, R3 ;  /* 0x000000010503e824 */ /* 0x000fe400078e0203 */
[----:B------:R-:W-:Y:S01]  /*2cd30*/  IMAD.MOV.U32 R4, RZ, RZ, RZ ;  /* 0x000000ffff047224 */ /* 0x000fe200078e00ff */
[----:B0-----:R-:W-:-:S04]  /*2cd40*/  @!P6 LEA R8, P0, R2, R8, 0x2 ;  /* 0x000000080208e211 */ /* 0x001fc800078010ff */
[----:B------:R-:W-:-:S05]  /*2cd50*/  @!P6 LEA.HI.X R9, R2, R9, R3, 0x2, P0 ;  /* 0x000000090209e211 */ /* 0x000fca00000f1403 */
[----:B------:R0:W5:Y:S01]  /*2cd60*/  @!P6 LDG.E R4, desc[UR60][R8.64] ;  /* 0x0000003c0804e981 */ /* 0x000162000c1e1900 */
[----:B------:R-:W-:Y:S02]  /*2cd70*/  LOP3.LUT P5, RZ, R23, 0x20, RZ, 0xc0, !PT ;  /* 0x0000002017ff7812 */ /* 0x000fe400078ac0ff */
[----:B------:R-:W-:-:S04]  /*2cd80*/  IADD3 R27, R7, 0x1, RZ ;  /* 0x00000001071b7810 */ /* 0x000fc80007ffe0ff */
[----:B------:R-:W-:Y:S01]  /*2cd90*/  ISETP.NE.AND P0, PT, R27, 0x2, PT ;  /* 0x000000021b00780c */ /* 0x000fe20003f05270 */
[----:B------:R-:W-:Y:S01]  /*2cda0*/  IMAD.MOV R5, RZ, RZ, -R10 ;  /* 0x000000ffff057224 */ /* 0x000fe200078e0a0a */
[----:B------:R-:W-:Y:S05]  /*2cdb0*/  YIELD ;  /* 0x0000000000007946 */ /* 0x000fea0003800000 */
[----:B------:R-:W-:Y:S01]  /*2cdc0*/  SEL R29, RZ, 0x1, P0 ;  /* 0x00000001ff1d7807 */ /* 0x000fe20000000000 */
[----:B------:R-:W-:Y:S01]  /*2cdd0*/  IMAD R5, R11, R5, R6 ;  /* 0x000000050b057224 */ /* 0x000fe200078e0206 */
[----:B------:R-:W-:Y:S01]  /*2cde0*/  SEL R27, R27, RZ, P0 ;  /* 0x000000ff1b1b7207 */ /* 0x000fe20000000000 */
[----:B------:R-:W-:Y:S01]  /*2cdf0*/  IMAD.MOV.U32 R26, RZ, RZ, R0 ;  /* 0x000000ffff1a7224 */ /* 0x000fe200078e0000 */
[----:B------:R-:W-:Y:S01]  /*2ce00*/  LOP3.LUT R29, R17, R29, RZ, 0x3c, !PT ;  /* 0x0000001d111d7212 */ /* 0x000fe200078e3cff */
[----:B0-----:R-:W-:Y:S06]  /*2ce10*/  @!P5 BRA `(.L_x_3040) ;  /* 0x000000000004d947 */ /* 0x001fec0003800000 */
[----:B------:R-:W-:Y:S01]  /*2ce20*/  BPT.TRAP 0x1 ;  /* 0x000000040000795c */ /* 0x000fe20000300000 */
.L_x_3040:
[----:B------:R-:W-:Y:S01]  /*2ce30*/  LEA R6, R27, R22, 0x3 ;  /* 0x000000161b067211 */ /* 0x000fe200078e18ff */
[----:B------:R-:W-:Y:S01]  /*2ce40*/  BSSY B1, `(.L_x_3041) ;  /* 0x0000004000017945 */ /* 0x000fe20003800000 */
[----:B------:R-:W-:-:S04]  /*2ce50*/  SHF.L.U32 R3, R29, 0x1f, RZ ;  /* 0x0000001f1d037819 */ /* 0x000fc800000006ff */
[----:B------:R-:W0:Y:S02]  /*2ce60*/  SYNCS.PHASECHK.TRANS64.TRYWAIT P0, [R6+URZ+0x38840], R3 ;  /* 0x03884003060075a7 */ /* 0x000e24000800017f */
[----:B0-----:R-:W-:Y:S05]  /*2ce70*/  @!P0 BRA `(.L_x_3042) ;  /* 0x0000005800348947 */ /* 0x001fea0003800000 */
.L_x_3220:
[----:B------:R-:W-:Y:S05]  /*2ce80*/  BSYNC B1 ;  /* 0x0000000000017941 */ /* 0x000fea0003800000 */
.L_x_3041:
        /* <DEDUP_REMOVED lines=69> */
.L_x_3232:
        /* <DEDUP_REMOVED lines=17> */
.L_x_3044:
        /* <DEDUP_REMOVED lines=10> */
.L_x_3045:
[----:B------:R2:W-:Y:S01]  /*2d490*/  SYNCS.ARRIVE.TRANS64.A1T0 RZ, [R6+URZ+0x38830], RZ ;  /* 0x038830ff06ff79a7 */ /* 0x0005e2000810003f */
[----:B------:R-:W-:Y:S05]  /*2d4a0*/  @!P6 BRA `(.L_x_3046) ;  /* 0x000000000004e947 */ /* 0x000fea0003800000 */
[----:B------:R-:W-:Y:S01]  /*2d4b0*/  BPT.TRAP 0x1 ;  /* 0x000000040000795c */ /* 0x000fe20000300000 */
.L_x_3046:
[----:B-1----:R-:W-:Y:S01]  /*2d4c0*/  SHF.L.U32 R2, R17, 0x1f, RZ ;  /* 0x0000001f11027819 */ /* 0x002fe200000006ff */
[----:B--2---:R-:W-:Y:S01]  /*2d4d0*/  IMAD R6, R7, 0x8, R22 ;  /* 0x0000000807067824 */ /* 0x004fe200078e0216 */
[----:B------:R-:W-:Y:S03]  /*2d4e0*/  BSSY B1, `(.L_x_3047) ;  /* 0x0000003000017945 */ /* 0x000fe60003800000 */
[----:B------:R-:W1:Y:S02]  /*2d4f0*/  SYNCS.PHASECHK.TRANS64.TRYWAIT P0, [R6+URZ+0x38860], R2 ;  /* 0x03886002060075a7 */ /* 0x000e64000800017f */
[----:B-1----:R-:W-:Y:S05]  /*2d500*/  @!P0 BRA `(.L_x_3048) ;  /* 0x0000005800688947 */ /* 0x002fea0003800000 */
.L_x_3233:
[----:B------:R-:W-:Y:S05]  /*2d510*/  BSYNC B1 ;  /* 0x0000000000017941 */ /* 0x000fea0003800000 */
.L_x_3047:
        /* <DEDUP_REMOVED lines=61> */
.L_x_3245:
[----:B-1----:R-:W-:Y:S01]  /*2d8f0*/  IADD3 R2, P0, R2, R0, RZ ;  /* 0x0000000002027210 */ /* 0x002fe20007f1e0ff */
[----:B------:R-:W-:Y:S02]  /*2d900*/  ULDC.64 UR4, c[0x0][0x328] ;  /* 0x0000ca0000047ab9 */ /* 0x000fe40000000a00 */
[----:B------:R-:W-:Y:S01]  /*2d910*/  IMAD R20, R20, UR4, RZ ;  /* 0x0000000414147c24 */ /* 0x000fe2000f8e02ff */
[----:B------:R-:W-:Y:S02]  /*2d920*/  IADD3.X R3, RZ, R25, RZ, P0, !PT ;  /* 0x00000019ff037210 */ /* 0x000fe400007fe4ff */
        /* <DEDUP_REMOVED lines=13> */
[----:B-1----:R-:W-:Y:S01]  /*2da00*/  IMAD.WIDE.U32 R2, R5, UR4, RZ ;  /* 0x0000000405027c25 */ /* 0x002fe2000f8e00ff */
        /* <DEDUP_REMOVED lines=15> */
.L_x_3050:
        /* <DEDUP_REMOVED lines=10> */
.L_x_3051:
[C---:B------:R-:W-:Y:S01]  /*2dba0*/  ISETP.GT.AND P0, PT, R26.reuse, RZ, PT ;  /* 0x000000ff1a00720c */ /* 0x040fe20003f04270 */
[----:B------:R2:W-:Y:S01]  /*2dbb0*/  SYNCS.ARRIVE.TRANS64.A1T0 RZ, [R6+URZ+0x38850], RZ ;  /* 0x038850ff06ff79a7 */ /* 0x0005e2000810003f */
[----:B------:R-:W-:Y:S01]  /*2dbc0*/  VIADD R0, R26, 0xffffffff ;  /* 0xffffffff1a007836 */ /* 0x000fe20000000000 */
[----:B------:R-:W-:Y:S01]  /*2dbd0*/  MOV R17, R29 ;  /* 0x0000001d00117202 */ /* 0x000fe20000000f00 */
[----:B------:R-:W-:Y:S02]  /*2dbe0*/  IMAD.MOV.U32 R7, RZ, RZ, R27 ;  /* 0x000000ffff077224 */ /* 0x000fe400078e001b */
[----:B------:R-:W-:-:S07]  /*2dbf0*/  IMAD.MOV.U32 R31, RZ, RZ, R26 ;  /* 0x000000ffff1f7224 */ /* 0x000fce00078e001a */
[----:B--2---:R-:W-:Y:S05]  /*2dc00*/  @P0 BRA `(.L_x_3052) ;  /* 0xffffffec00e00947 */ /* 0x004fea000383ffff */
.L_x_3039:
[----:B------:R-:W-:Y:S05]  /*2dc10*/  BSYNC B0 ;  /* 0x0000000000007941 */ /* 0x000fea0003800000 */
.L_x_3038:
        /* <DEDUP_REMOVED lines=17> */
.L_x_3054:
[----:B------:R-:W-:Y:S05]  /*2dd30*/  BSYNC B0 ;  /* 0x0000000000007941 */ /* 0x000fea0003800000 */
.L_x_3053:
[----:B------:R-:W-:-:S13]  /*2dd40*/  LOP3.LUT P0, RZ, R23, 0x20, RZ, 0xc0, !PT ;  /* 0x0000002017ff7812 */ /* 0x000fda000780c0ff */
[----:B------:R-:W-:Y:S05]  /*2dd50*/  @!P0 BRA `(.L_x_3055) ;  /* 0x0000000000048947 */ /* 0x000fea0003800000 */
[----:B------:R-:W-:Y:S01]  /*2dd60*/  BPT.TRAP 0x1 ;  /* 0x000000040000795c */ /* 0x000fe20000300000 */
.L_x_3055:
[----:B------:R-:W2:Y:S01]  /*2dd70*/  LDL.LU R0, [R1+0xc] ;  /* 0x00000c0001007983 */ /* 0x000ea20000300800 */
[----:B------:R-:W-:Y:S01]  /*2dd80*/  IMAD R4, R27, 0x8, R22 ;  /* 0x000000081b047824 */ /* 0x000fe200078e0216 */
[----:B0-----:R-:W-:Y:S01]  /*2dd90*/  SHF.L.U32 R3, R29, 0x1f, RZ ;  /* 0x0000001f1d037819 */ /* 0x001fe200000006ff */
[----:B------:R-:W-:Y:S03]  /*2dda0*/  BSSY B0, `(.L_x_3056) ;  /* 0x0000004000007945 */ /* 0x000fe60003800000 */
[----:B------:R-:W0:Y:S01]  /*2ddb0*/  SYNCS.PHASECHK.TRANS64.TRYWAIT P0, [R4+URZ+0x38860], R3 ;  /* 0x03886003040075a7 */ /* 0x000e22000800017f */
[----:B--2---:R-:W-:Y:S01]  /*2ddc0*/  IMAD R5, R26, -0x50, R0 ;  /* 0xffffffb01a057824 */ /* 0x004fe200078e0200 */
[----:B0-----:R-:W-:Y:S06]  /*2ddd0*/  @!P0 BRA `(.L_x_3057) ;  /* 0x0000005800248947 */ /* 0x001fec0003800000 */
.L_x_3246:
[----:B------:R-:W-:Y:S05]  /*2dde0*/  BSYNC B0 ;  /* 0x0000000000007941 */ /* 0x000fea0003800000 */
.L_x_3056:
[----:B------:R-:W2:Y:S01]  /*2ddf0*/  S2R R0, SR_TID.X ;  /* 0x0000000000007919 */ /* 0x000ea20000002100 */
[----:B------:R-:W-:Y:S01]  /*2de00*/  UMOV UR4, 0xffffffff ;  /* 0xffffffff00047882 */ /* 0x000fe20000000000 */
[----:B------:R-:W-:Y:S01]  /*2de10*/  IMAD R7, R27, 0x5000, R34 ;  /* 0x000050001b077824 */ /* 0x000fe200078e0222 */
        /* <DEDUP_REMOVED lines=10> */
[----:B------:R-:W-:Y:S01]  /*2dec0*/  IMAD R0, R7, 0x2, R22 ;  /* 0x0000000207007824 */ /* 0x000fe200078e0216 */
[----:B------:R-:W-:Y:S02]  /*2ded0*/  ISETP.LT.OR P4, PT, R5, 0x1, P3 ;  /* 0x000000010500780c */ /* 0x000fe40001f81670 */
[----:B------:R-:W-:Y:S02]  /*2dee0*/  ISETP.GE.AND P2, PT, R2, UR4, PT ;  /* 0x0000000402007c0c */ /* 0x000fe4000bf46270 */
[----:B------:R-:W-:-:S04]  /*2def0*/  LOP3.LUT R2, R36, 0x80, RZ, 0xfc, !PT ;  /* 0x0000008024027812 */ /* 0x000fc800078efcff */
[----:B------:R-:W-:Y:S02]  /*2df00*/  ISETP.GE.AND P1, PT, R2, UR4, PT ;  /* 0x0000000402007c0c */ /* 0x000fe4000bf26270 */
[----:B------:R-:W-:Y:S02]  /*2df10*/  LOP3.LUT R2, R36, 0xc0, RZ, 0xfc, !PT ;  /* 0x000000c024027812 */ /* 0x000fe400078efcff */
[----:B-1----:R-:W-:Y:S02]  /*2df20*/  IADD3 R6, P0, R14, R8, RZ ;  /* 0x000000080e067210 */ /* 0x002fe40007f1e0ff */
[----:B------:R-:W1:Y:S02]  /*2df30*/  SHFL.IDX PT, R14, R24, 0x1, 0x181f ;  /* 0x00381f00180e7f89 */ /* 0x000e6400000e0000 */
[----:B0-----:R-:W-:Y:S02]  /*2df40*/  IADD3.X R7, RZ, R3, RZ, P0, !PT ;  /* 0x00000003ff077210 */ /* 0x001fe400007fe4ff */
        /* <DEDUP_REMOVED lines=45> */
.L_x_3258:
        /* <DEDUP_REMOVED lines=15> */
.L_x_3059:
        /* <DEDUP_REMOVED lines=10> */
.L_x_3060:
[----:B------:R1:W-:Y:S01]  /*2e3b0*/  SYNCS.ARRIVE.TRANS64.A1T0 RZ, [R4+URZ+0x38850], RZ ;  /* 0x038850ff04ff79a7 */ /* 0x0003e2000810003f */
[----:B------:R-:W-:-:S05]  /*2e3c0*/  VIADD R27, R27, 0x1 ;  /* 0x000000011b1b7836 */ /* 0x000fca0000000000 */
[----:B------:R-:W-:-:S04]  /*2e3d0*/  ISETP.NE.AND P0, PT, R27, 0x2, PT ;  /* 0x000000021b00780c */ /* 0x000fc80003f05270 */
[----:B0-----:R-:W-:Y:S02]  /*2e3e0*/  SEL R0, RZ, 0x1, P0 ;  /* 0x00000001ff007807 */ /* 0x001fe40000000000 */
[----:B------:R-:W-:Y:S02]  /*2e3f0*/  SEL R27, R27, RZ, P0 ;  /* 0x000000ff1b1b7207 */ /* 0x000fe40000000000 */
[----:B-1----:R-:W-:-:S07]  /*2e400*/  LOP3.LUT R29, R29, R0, RZ, 0x3c, !PT ;  /* 0x000000001d1d7212 */ /* 0x002fce00078e3cff */
.L_x_3015:
[----:B------:R-:W-:Y:S05]  /*2e410*/  BSYNC B7 ;  /* 0x0000000000077941 */ /* 0x000fea0003800000 */
.L_x_3013:
[----:B------:R-:W-:-:S13]  /*2e420*/  LOP3.LUT P0, RZ, R23, 0x40, RZ, 0xc0, !PT ;  /* 0x0000004017ff7812 */ /* 0x000fda000780c0ff */
[----:B------:R-:W-:Y:S05]  /*2e430*/  @!P0 BRA `(.L_x_3061) ;  /* 0x0000000000248947 */ /* 0x000fea0003800000 */
[----:B------:R-:W-:Y:S05]  /*2e440*/  WARPSYNC.ALL ;  /* 0x0000000000007948 */ /* 0x000fea0003800000 */
[----:B------:R-:W0:Y:S08]  /*2e450*/  S2UR UR5, SR_CgaCtaId ;  /* 0x00000000000579c3 */ /* 0x000e300000008800 */
[----:B------:R-:W-:Y:S06]  /*2e460*/  BAR.SYNC.DEFER_BLOCKING 0x5, 0x180 ;  /* 0x0146000000007b1d */ /* 0x000fec0000010000 */
[----:B------:R-:W-:-:S02]  /*2e470*/  UMOV UR4, 0x400 ;  /* 0x0000040000047882 */ /* 0x000fc40000000000 */
[----:B0-----:R-:W-:-:S06]  /*2e480*/  ULEA UR4, UR5, UR4, 0x18 ;  /* 0x0000000405047291 */ /* 0x001fcc000f8ec03f */
[----:B------:R-:W-:-:S05]  /*2e490*/  MOV R22, UR4 ;  /* 0x0000000400167c02 */ /* 0x000fca0008000f00 */
[----:B------:R2:W3:Y:S01]  /*2e4a0*/  LDS.128 R16, [R22+0x388d0] ;  /* 0x0388d00016107984 */ /* 0x0004e20000000c00 */
[----:B------:R-:W-:Y:S06]  /*2e4b0*/  BAR.ARV 0x4, 0x180 ;  /* 0x0106000000007b1d */ /* 0x000fec0000002000 */
[----:B------:R-:W-:Y:S05]  /*2e4c0*/  BRA `(.L_x_3062) ;  /* 0x0000000800cc7947 */ /* 0x000fea0003800000 */
.L_x_3061:
        /* <DEDUP_REMOVED lines=16> */
[----:B------:R-:W-:Y:S01]  /*2e5d0*/  ISETP.GE.U32.AND P5, PT, R7, 0x10, PT ;  /* 0x000000100700780c */ /* 0x000fe20003fa6070 */
[----:B------:R-:W-:Y:S01]  /*2e5e0*/  SHFL.IDX PT, R4, R16, 0x1, 0x1f ;  /* 0x00201f0010047f89 */ /* 0x000fe200000e0000 */
[----:B--2---:R-:W-:-:S02]  /*2e5f0*/  @!P1 MOV R17, R2 ;  /* 0x0000000200119202 */ /* 0x004fc40000000f00 */
[----:B------:R-:W-:-:S03]  /*2e600*/  ISETP.NE.AND P1, PT, R7, RZ, PT ;  /* 0x000000ff0700720c */ /* 0x000fc60003f25270 */
        /* <DEDUP_REMOVED lines=15> */
[----:B------:R0:W2:Y:S02]  /*2e700*/  SHFL.IDX PT, R14, R2, 0x1f, 0x1f ;  /* 0x03e01f00020e7f89 */ /* 0x0000a400000e0000 */
.L_x_3268:
[----:B------:R-:W-:Y:S02]  /*2e710*/  ULDC UR4, c[0x0][0xc38] ;  /* 0x00030e0000047ab9 */ /* 0x000fe40000000800 */
[----:B------:R-:W-:-:S05]  /*2e720*/  MOV R5, UR4 ;  /* 0x0000000400057c02 */ /* 0x000fca0008000f00 */
[----:B--2---:R-:W-:-:S04]  /*2e730*/  IMAD R14, R14, R5, RZ ;  /* 0x000000050e0e7224 */ /* 0x004fc800078e02ff */
[----:B------:R-:W-:-:S05]  /*2e740*/  IMAD.IADD R7, R4, 0x1, R14 ;  /* 0x0000000104077824 */ /* 0x000fca00078e020e */
[----:B------:R-:W-:-:S13]  /*2e750*/  ISETP.GT.AND P6, PT, R7, R0, PT ;  /* 0x000000000700720c */ /* 0x000fda0003fc4270 */
[----:B------:R-:W-:Y:S05]  /*2e760*/  @P6 BRA `(.L_x_3064) ;  /* 0x00000000009c6947 */ /* 0x000fea0003800000 */
.L_x_3069:
[----:B0-----:R-:W0:Y:S01]  /*2e770*/  LDC R2, c[0x0][0xc3c] ;  /* 0x00030f00ff027b82 */ /* 0x001e220000000800 */
[----:B------:R-:W-:-:S05]  /*2e780*/  VIADD R19, R19, 0x1f ;  /* 0x0000001f13137836 */ /* 0x000fca0000000000 */
[----:B0-----:R-:W-:-:S13]  /*2e790*/  ISETP.GE.AND P6, PT, R19, R2, PT ;  /* 0x000000021300720c */ /* 0x001fda0003fc6270 */
[----:B------:R-:W-:Y:S05]  /*2e7a0*/  @P6 BRA `(.L_x_3065) ;  /* 0x0000000400d06947 */ /* 0x000fea0003800000 */
[----:B------:R-:W0:Y:S01]  /*2e7b0*/  S2R R3, SR_TID.X ;  /* 0x0000000000037919 */ /* 0x000e220000002100 */
[----:B------:R-:W-:Y:S01]  /*2e7c0*/  BSSY B0, `(.L_x_3066) ;  /* 0x0000009000007945 */ /* 0x000fe20003800000 */
[----:B------:R-:W-:Y:S01]  /*2e7d0*/  IMAD.MOV.U32 R17, RZ, RZ, RZ ;  /* 0x000000ffff117224 */ /* 0x000fe200078e00ff */
[----:B0-----:R-:W-:-:S04]  /*2e7e0*/  LOP3.LUT R3, R3, 0x1f, RZ, 0xc0, !PT ;  /* 0x0000001f03037812 */ /* 0x001fc800078ec0ff */
[----:B------:R-:W-:-:S04]  /*2e7f0*/  IADD3 R5, R19, R3, RZ ;  /* 0x0000000313057210 */ /* 0x000fc80007ffe0ff */
[----:B------:R-:W-:-:S13]  /*2e800*/  ISETP.GE.OR P6, PT, R5, R2, !P0 ;  /* 0x000000020500720c */ /* 0x000fda00047c6670 */
[----:B------:R-:W-:Y:S05]  /*2e810*/  @P6 BRA `(.L_x_3067) ;  /* 0x00000000000c6947 */ /* 0x000fea0003800000 */
[----:B------:R-:W0:Y:S02]  /*2e820*/  LDC.64 R2, c[0x0][0xc80] ;  /* 0x00032000ff027b82 */ /* 0x000e240000000a00 */
[----:B0-----:R-:W-:-:S05]  /*2e830*/  IMAD.WIDE R2, R5, 0x4, R2 ;  /* 0x0000000405027825 */ /* 0x001fca00078e0202 */
[----:B------:R0:W5:Y:S02]  /*2e840*/  LDG.E R17, desc[UR60][R2.64] ;  /* 0x0000003c02117981 */ /* 0x000164000c1e1900 */
.L_x_3067:
[----:B------:R-:W-:Y:S05]  /*2e850*/  BSYNC B0 ;  /* 0x0000000000007941 */ /* 0x000fea0003800000 */
.L_x_3066:
[----:B------:R-:W-:-:S03]  /*2e860*/  UMOV UR4, 0xffffffff ;  /* 0xffffffff00047882 */ /* 0x000fc60000000000 */
[----:B------:R-:W-:Y:S05]  /*2e870*/  BRA.DIV UR4, `(.L_x_3068) ;  /* 0x0000005a04b87947 */ /* 0x000fea000b800000 */
[----:B-----5:R-:W2:Y:S02]  /*2e880*/  SHFL.UP PT, R14, R17, 0x1, RZ ;  /* 0x04200000110e7989 */ /* 0x020ea400000e00ff */
[----:B--2---:R-:W-:-:S05]  /*2e890*/  SEL R14, R14, RZ, P1 ;  /* 0x000000ff0e0e7207 */ /* 0x004fca0000800000 */
        /* <DEDUP_REMOVED lines=13> */
[----:B------:R0:W2:Y:S02]  /*2e970*/  SHFL.IDX PT, R14, R2, 0x1f, 0x1f ;  /* 0x03e01f00020e7f89 */ /* 0x0000a400000e0000 */
.L_x_3276:
[----:B------:R-:W-:Y:S02]  /*2e980*/  ULDC UR4, c[0x0][0xc38] ;  /* 0x00030e0000047ab9 */ /* 0x000fe40000000800 */
[----:B------:R-:W-:-:S04]  /*2e990*/  IMAD.U32 R5, RZ, RZ, UR4 ;  /* 0x00000004ff057e24 */ /* 0x000fc8000f8e00ff */
[----:B--2---:R-:W-:-:S04]  /*2e9a0*/  IMAD R14, R14, R5, RZ ;  /* 0x000000050e0e7224 */ /* 0x004fc800078e02ff */
[----:B------:R-:W-:-:S05]  /*2e9b0*/  IMAD.IADD R7, R14, 0x1, R7 ;  /* 0x000000010e077824 */ /* 0x000fca00078e0207 */
[----:B------:R-:W-:-:S13]  /*2e9c0*/  ISETP.GT.AND P6, PT, R7, R0, PT ;  /* 0x000000000700720c */ /* 0x000fda0003fc4270 */
[----:B------:R-:W-:Y:S05]  /*2e9d0*/  @!P6 BRA `(.L_x_3069) ;  /* 0xfffffffc0064e947 */ /* 0x000fea000383ffff */
.L_x_3064:
        /* <DEDUP_REMOVED lines=8> */
.L_x_3280:
[----:B------:R-:W-:Y:S01]  /*2ea60*/  ISETP.NE.AND P0, PT, R3, RZ, PT ;  /* 0x000000ff0300720c */ /* 0x000fe20003f05270 */
[----:B------:R-:W-:-:S12]  /*2ea70*/  IMAD.MOV.U32 R14, RZ, RZ, RZ ;  /* 0x000000ffff0e7224 */ /* 0x000fd800078e00ff */
[----:B------:R-:W-:Y:S05]  /*2ea80*/  @!P0 BRA `(.L_x_3071) ;  /* 0x0000000000108947 */ /* 0x000fea0003800000 */
[----:B------:R-:W-:Y:S01]  /*2ea90*/  UMOV UR4, 0xffffffff ;  /* 0xffffffff00047882 */ /* 0x000fe20000000000 */
[----:B------:R-:W-:Y:S02]  /*2eaa0*/  VIADD R12, R4, 0xffffffff ;  /* 0xffffffff040c7836 */ /* 0x000fe40000000000 */
[----:B------:R-:W-:Y:S05]  /*2eab0*/  BRA.DIV UR4, `(.L_x_3072) ;  /* 0x0000005e042c7947 */ /* 0x000fea000b800000 */
[----:B------:R4:W0:Y:S02]  /*2eac0*/  SHFL.IDX PT, R14, R2, R12, 0x1f ;  /* 0x00001f0c020e7589 */ /* 0x00082400000e0000 */
.L_x_3071:
[----:B0---4-:R-:W0:Y:S01]  /*2ead0*/  LDC.64 R2, c[0x0][0xc90] ;  /* 0x00032400ff027b82 */ /* 0x011e220000000a00 */
[----:B------:R-:W-:-:S05]  /*2eae0*/  IADD3 R19, R4, R19, RZ ;  /* 0x0000001304137210 */ /* 0x000fca0007ffe0ff */
[----:B0-----:R-:W-:-:S05]  /*2eaf0*/  IMAD.WIDE R2, R19, 0x4, R2 ;  /* 0x0000000413027825 */ /* 0x001fca00078e0202 */
[----:B------:R0:W2:Y:S01]  /*2eb00*/  LDG.E R6, desc[UR60][R2.64] ;  /* 0x0000003c02067981 */ /* 0x0000a2000c1e1900 */
[----:B------:R-:W-:Y:S01]  /*2eb10*/  IMAD R16, R14, R5, R16 ;  /* 0x000000050e107224 */ /* 0x000fe200078e0210 */
[----:B0-----:R-:W-:Y:S01]  /*2eb20*/  MOV R2, RZ ;  /* 0x000000ff00027202 */ /* 0x001fe20000000f00 */
[----:B--23--:R-:W-:-:S05]  /*2eb30*/  IMAD R4, R17, R6, RZ ;  /* 0x0000000611047224 */ /* 0x00cfca00078e02ff */
[----:B------:R-:W-:-:S04]  /*2eb40*/  IABS R7, R4 ;  /* 0x0000000400077213 */ /* 0x000fc80000000000 */
[----:B------:R-:W0:Y:S08]  /*2eb50*/  I2F.RP R8, R7 ;  /* 0x0000000700087306 */ /* 0x000e300000209400 */
[----:B0-----:R-:W1:Y:S02]  /*2eb60*/  MUFU.RCP R8, R8 ;  /* 0x0000000800087308 */ /* 0x001e640000001000 */
[----:B-1----:R-:W-:-:S06]  /*2eb70*/  VIADD R10, R8, 0xffffffe ;  /* 0x0ffffffe080a7836 */ /* 0x002fcc0000000000 */
        /* <DEDUP_REMOVED lines=23> */
[----:B------:R-:W-:Y:S02]  /*2ecf0*/  IMAD R4, R4, R2, R9 ;  /* 0x0000000204047224 */ /* 0x000fe400078e0209 */
[----:B------:R-:W-:Y:S01]  /*2ed00*/  IMAD.MOV.U32 R2, RZ, RZ, RZ ;  /* 0x000000ffff027224 */ /* 0x000fe200078e00ff */
[----:B------:R-:W-:-:S04]  /*2ed10*/  VIADDMNMX R5, R3, R5, R6, PT ;  /* 0x0000000503057246 */ /* 0x000fc80003800106 */
[-C--:B------:R-:W-:Y:S02]  /*2ed20*/  IABS R6, R5.reuse ;  /* 0x0000000500067213 */ /* 0x080fe40000000000 */
[----:B------:R-:W-:Y:S02]  /*2ed30*/  IABS R8, R5 ;  /* 0x0000000500087213 */ /* 0x000fe40000000000 */
[----:B------:R-:W0:Y:S08]  /*2ed40*/  I2F.RP R7, R6 ;  /* 0x0000000600077306 */ /* 0x000e300000209400 */
[----:B0-----:R-:W0:Y:S02]  /*2ed50*/  MUFU.RCP R7, R7 ;  /* 0x0000000700077308 */ /* 0x001e240000001000 */
[----:B0-----:R-:W-:Y:S01]  /*2ed60*/  VIADD R3, R7, 0xffffffe ;  /* 0x0ffffffe07037836 */ /* 0x001fe20000000000 */
[----:B------:R-:W-:-:S05]  /*2ed70*/  IABS R7, R4 ;  /* 0x0000000400077213 */ /* 0x000fca0000000000 */
        /* <DEDUP_REMOVED lines=15> */
[----:B------:R-:W-:-:S06]  /*2ee70*/  @P0 IADD3 R2, R2, 0x1, RZ ;  /* 0x0000000102020810 */ /* 0x000fcc0007ffe0ff */
[----:B------:R-:W-:Y:S01]  /*2ee80*/  @!P2 IMAD.MOV R2, RZ, RZ, -R2 ;  /* 0x000000ffff02a224 */ /* 0x000fe200078e0a02 */
[----:B------:R-:W-:Y:S02]  /*2ee90*/  @!P1 LOP3.LUT R2, RZ, R5, RZ, 0x33, !PT ;  /* 0x00000005ff029212 */ /* 0x000fe400078e33ff */
[----:B------:R-:W-:-:S05]  /*2eea0*/  IADD3 R5, -R5, RZ, RZ ;  /* 0x000000ff05057210 */ /* 0x000fca0007ffe1ff */
[----:B------:R-:W-:Y:S01]  /*2eeb0*/  IMAD R18, R2, R5, R3 ;  /* 0x0000000502127224 */ /* 0x000fe200078e0203 */
[----:B------:R-:W-:-:S05]  /*2eec0*/  LOP3.LUT R2, RZ, R2, RZ, 0x33, !PT ;  /* 0x00000002ff027212 */ /* 0x000fca00078e33ff */
[----:B------:R-:W-:Y:S01]  /*2eed0*/  IMAD.IADD R17, R17, 0x1, R2 ;  /* 0x0000000111117824 */ /* 0x000fe200078e0202 */
[----:B------:R-:W-:Y:S06]  /*2eee0*/  BRA `(.L_x_3073) ;  /* 0x00000000001c7947 */ /* 0x000fec0003800000 */
.L_x_3065:
[----:B------:R-:W-:Y:S01]  /*2eef0*/  UMOV UR4, URZ ;  /* 0x0000003f00047c82 */ /* 0x000fe20008000000 */
[----:B------:R-:W-:Y:S01]  /*2ef00*/  UMOV UR5, URZ ;  /* 0x0000003f00057c82 */ /* 0x000fe20008000000 */
[----:B------:R-:W-:Y:S01]  /*2ef10*/  ULDC UR6, c[0x0][0xc3c] ;  /* 0x00030f0000067ab9 */ /* 0x000fe20000000800 */
[----:B------:R-:W-:Y:S01]  /*2ef20*/  IMAD.MOV.U32 R16, RZ, RZ, R0 ;  /* 0x000000ffff107224 */ /* 0x000fe200078e0000 */
[----:B------:R-:W-:Y:S01]  /*2ef30*/  MOV R17, UR4 ;  /* 0x0000000400117c02 */ /* 0x000fe20008000f00 */
[----:B------:R-:W-:Y:S02]  /*2ef40*/  IMAD.U32 R18, RZ, RZ, UR5 ;  /* 0x00000005ff127e24 */ /* 0x000fe4000f8e00ff */
[----:B------:R-:W-:-:S07]  /*2ef50*/  IMAD.U32 R19, RZ, RZ, UR6 ;  /* 0x00000006ff137e24 */ /* 0x000fce000f8e00ff */
.L_x_3073:
        /* <DEDUP_REMOVED lines=10> */
.L_x_3062:
[----:B------:R-:W-:Y:S02]  /*2f000*/  ULDC UR4, c[0x0][0xc3c] ;  /* 0x00030f0000047ab9 */ /* 0x000fe40000000800 */
[----:B---3--:R-:W-:-:S13]  /*2f010*/  ISETP.GE.AND P0, PT, R19, UR4, PT ;  /* 0x0000000413007c0c */ /* 0x008fda000bf06270 */
[----:B------:R-:W-:Y:S05]  /*2f020*/  @!P0 BRA `(.L_x_3074) ;  /* 0xffffff9800d88947 */ /* 0x000fea000383ffff */
[----:B------:R-:W-:Y:S05]  /*2f030*/  BSYNC B8 ;  /* 0x0000000000087941 */ /* 0x000fea0003800000 */
.L_x_2965:
[----:B------:R-:W3:Y:S01]  /*2f040*/  LDL.LU R0, [R1+0x30] ;  /* 0x0000300001007983 */ /* 0x000ee20000300800 */
[----:B------:R-:W-:Y:S01]  /*2f050*/  BSSY B0, `(.L_x_3075) ;  /* 0x000000b000007945 */ /* 0x000fe20003800000 */
[----:B------:R-:W4:Y:S01]  /*2f060*/  S2R R5, SR_CgaCtaId ;  /* 0x0000000000057919 */ /* 0x000f220000008800 */
[----:B---3--:R-:W-:-:S04]  /*2f070*/  IADD3 R0, R0, 0x1, RZ ;  /* 0x0000000100007810 */ /* 0x008fc80007ffe0ff */
        /* <DEDUP_REMOVED lines=8> */
.L_x_3283:
[----:B------:R-:W-:Y:S05]  /*2f100*/  BSYNC B0 ;  /* 0x0000000000007941 */ /* 0x000fea0003800000 */
.L_x_3075:
[----:B------:R-:W-:-:S03]  /*2f110*/  UMOV UR4, 0xffffffff ;  /* 0xffffffff00047882 */ /* 0x000fc60000000000 */
[----:B------:R-:W-:Y:S05]  /*2f120*/  BRA.DIV UR4, `(.L_x_3077) ;  /* 0x0000005604c87947 */ /* 0x000fea000b800000 */
[----:B-1----:R-:W1:Y:S02]  /*2f130*/  S2R R0, SR_TID.X ;  /* 0x0000000000007919 */ /* 0x002e640000002100 */
[----:B-1----:R-:W-:-:S04]  /*2f140*/  SHF.R.U32.HI R0, RZ, 0x5, R0 ;  /* 0x00000005ff007819 */ /* 0x002fc80000011600 */
[----:B------:R-:W-:-:S05]  /*2f150*/  LOP3.LUT R0, R0, 0x3, RZ, 0xc0, !PT ;  /* 0x0000000300007812 */ /* 0x000fca00078ec0ff */
[----:B------:R1:W3:Y:S02]  /*2f160*/  SHFL.IDX PT, R14, R0, RZ, 0x1f ;  /* 0x00001fff000e7589 */ /* 0x0002e400000e0000 */
.L_x_3286:
[----:B---3--:R-:W-:-:S13]  /*2f170*/  ISETP.NE.AND P0, PT, R14, RZ, PT ;  /* 0x000000ff0e00720c */ /* 0x008fda0003f05270 */
[----:B------:R-:W-:Y:S05]  /*2f180*/  @P0 BRA `(.L_x_2683) ;  /* 0x0000000000900947 */ /* 0x000fea0003800000 */
[----:B------:R-:W-:-:S03]  /*2f190*/  UMOV UR4, 0xffffffff ;  /* 0xffffffff00047882 */ /* 0x000fc60000000000 */
[----:B------:R-:W-:Y:S05]  /*2f1a0*/  BRA.DIV UR4, `(.L_x_3078) ;  /* 0x0000005604dc7947 */ /* 0x000fea000b800000 */
[----:B------:R-:W-:-:S13]  /*2f1b0*/  ELECT P6, URZ, PT ;  /* 0x00000000003f782f */ /* 0x000fda00038c0000 */
.L_x_3289:
[----:B------:R-:W-:Y:S05]  /*2f1c0*/  @!P6 BRA `(.L_x_2683) ;  /* 0x000000000080e947 */ /* 0x000fea0003800000 */
[----:B-1----:R-:W3:Y:S02]  /*2f1d0*/  LDL R0, [R1+0x90] ;  /* 0x0000900001007983 */ /* 0x002ee40000100800 */
[----:B---3--:R-:W-:-:S13]  /*2f1e0*/  R2UR UR4, R0 ;  /* 0x00000000000472ca */ /* 0x008fda00000e0000 */
[----:B------:R-:W-:-:S06]  /*2f1f0*/  ULOP3.LUT UR4, UR4, 0x2, URZ, 0xfc, !UPT ;  /* 0x0000000204047892 */ /* 0x000fcc000f8efc3f */
[----:B------:R-:W-:-:S05]  /*2f200*/  IMAD.U32 R0, RZ, RZ, UR4 ;  /* 0x00000004ff007e24 */ /* 0x000fca000f8e00ff */
[----:B------:R-:W-:-:S13]  /*2f210*/  ISETP.NE.AND P0, PT, R0, 0x3, PT ;  /* 0x000000030000780c */ /* 0x000fda0003f05270 */
[----:B------:R-:W-:Y:S05]  /*2f220*/  @!P0 BRA `(.L_x_3079) ;  /* 0x0000000000048947 */ /* 0x000fea0003800000 */
[----:B------:R-:W-:Y:S01]  /*2f230*/  BPT.TRAP 0x1 ;  /* 0x000000040000795c */ /* 0x000fe20000300000 */
.L_x_3079:
[C---:B------:R-:W-:Y:S01]  /*2f240*/  LEA R3, R27.reuse, R5, 0x3 ;  /* 0x000000051b037211 */ /* 0x040fe200078e18ff */
[----:B------:R-:W-:Y:S01]  /*2f250*/  VIADD R27, R27, 0x1 ;  /* 0x000000011b1b7836 */ /* 0x000fe20000000000 */
[----:B------:R-:W-:-:S04]  /*2f260*/  SHF.L.U32 R2, R29, 0x1f, RZ ;  /* 0x0000001f1d027819 */ /* 0x000fc800000006ff */
[----:B------:R-:W1:Y:S01]  /*2f270*/  SYNCS.PHASECHK.TRANS64.TRYWAIT P1, [R3+URZ+0x38840], R2 ;  /* 0x03884002030075a7 */ /* 0x000e62000802017f */
[----:B------:R-:W-:-:S04]  /*2f280*/  ISETP.NE.AND P2, PT, R27, 0x2, PT ;  /* 0x000000021b00780c */ /* 0x000fc80003f45270 */
[----:B------:R-:W-:Y:S01]  /*2f290*/  SEL R0, RZ, 0x1, P2 ;  /* 0x00000001ff007807 */ /* 0x000fe20001000000 */
[----:B-1----:R-:W-:Y:S08]  /*2f2a0*/  @!P1 BRA `(.L_x_3080) ;  /* 0x0000005400bc9947 */ /* 0x002ff00003800000 */
.L_x_3290:
[----:B------:R-:W-:Y:S02]  /*2f2b0*/  SEL R27, R27, RZ, P2 ;  /* 0x000000ff1b1b7207 */ /* 0x000fe40001000000 */
[----:B------:R-:W-:Y:S01]  /*2f2c0*/  LOP3.LUT R0, R29, R0, RZ, 0x3c, !PT ;  /* 0x000000001d007212 */ /* 0x000fe200078e3cff */
[----:B------:R-:W-:Y:S06]  /*2f2d0*/  @!P0 BRA `(.L_x_3081) ;  /* 0x0000000000048947 */ /* 0x000fec0003800000 */
[----:B------:R-:W-:Y:S01]  /*2f2e0*/  BPT.TRAP 0x1 ;  /* 0x000000040000795c */ /* 0x000fe20000300000 */
.L_x_3081:
[----:B------:R-:W-:Y:S01]  /*2f2f0*/  IMAD R27, R27, 0x8, R5 ;  /* 0x000000081b1b7824 */ /* 0x000fe200078e0205 */
[----:B------:R-:W-:-:S04]  /*2f300*/  SHF.L.U32 R0, R0, 0x1f, RZ ;  /* 0x0000001f00007819 */ /* 0x000fc800000006ff */
[----:B------:R-:W3:Y:S02]  /*2f310*/  SYNCS.PHASECHK.TRANS64.TRYWAIT P1, [R27+URZ+0x38840], R0 ;  /* 0x038840001b0075a7 */ /* 0x000ee4000802017f */
[----:B---3--:R-:W-:Y:S05]  /*2f320*/  @!P1 BRA `(.L_x_3082) ;  /* 0x0000005400b09947 */ /* 0x008fea0003800000 */
.L_x_3291:
[----:B------:R-:W-:Y:S05]  /*2f330*/  @!P0 BRA `(.L_x_3083) ;  /* 0x0000000000048947 */ /* 0x000fea0003800000 */
[----:B------:R-:W-:Y:S01]  /*2f340*/  BPT.TRAP 0x1 ;  /* 0x000000040000795c */ /* 0x000fe20000300000 */
.L_x_3083:
[----:B------:R-:W4:Y:S02]  /*2f350*/  SYNCS.PHASECHK.TRANS64.TRYWAIT P1, [R3+URZ+0x38860], R2 ;  /* 0x03886002030075a7 */ /* 0x000f24000802017f */
[----:B----4-:R-:W-:Y:S05]  /*2f360*/  @!P1 BRA `(.L_x_3084) ;  /* 0x0000005400b49947 */ /* 0x010fea0003800000 */
.L_x_3292:
[----:B------:R-:W-:Y:S05]  /*2f370*/  @!P0 BRA `(.L_x_3085) ;  /* 0x0000000000048947 */ /* 0x000fea0003800000 */
[----:B------:R-:W-:Y:S01]  /*2f380*/  BPT.TRAP 0x1 ;  /* 0x000000040000795c */ /* 0x000fe20000300000 */
.L_x_3085:
[----:B------:R0:W0:Y:S02]  /*2f390*/  SYNCS.PHASECHK.TRANS64.TRYWAIT P0, [R27+URZ+0x38860], R0 ;  /* 0x038860001b0075a7 */ /* 0x000024000800017f */
[----:B0-----:R-:W-:Y:S05]  /*2f3a0*/  @!P0 NANOSLEEP.SYNCS 0x989680 ;  /* 0x009896800000895d */ /* 0x001fea0003900000 */
[----:B------:R-:W0:Y:S02]  /*2f3b0*/  @!P0 SYNCS.PHASECHK.TRANS64 P0, [R27+URZ+0x38860], R0 ;  /* 0x038860001b0085a7 */ /* 0x000e24000800007f */
[----:B0-----:R-:W-:Y:S05]  /*2f3c0*/  @!P0 BRA `(.L_x_3085) ;  /* 0xfffffffc00f08947 */ /* 0x001fea000383ffff */
.L_x_2683:
[----:B------:R-:W-:Y:S05]  /*2f3d0*/  BSYNC B9 ;  /* 0x0000000000097941 */ /* 0x000fea0003800000 */
.L_x_2680:
[----:B------:R-:W-:Y:S05]  /*2f3e0*/  EXIT ;  /* 0x000000000000794d */ /* 0x000fea0003800000 */
.L_x_2703:
[----:B0-----:R0:W1:Y:S02]  /*2f3f0*/  SYNCS.PHASECHK.TRANS64.TRYWAIT P6, [R89+URZ+0x38890], R90 ;  /* 0x0388905a590075a7 */ /* 0x00106400080c017f */
[----:B-1----:R-:W-:Y:S05]  /*2f400*/  @!P6 NANOSLEEP.SYNCS 0x989680 ;  /* 0x009896800000e95d */ /* 0x002fea0003900000 */
[----:B------:R-:W1:Y:S02]  /*2f410*/  @!P6 SYNCS.PHASECHK.TRANS64 P6, [R89+URZ+0x38890], R90 ;  /* 0x0388905a5900e5a7 */ /* 0x000e6400080c007f */
[----:B-1----:R-:W-:Y:S05]  /*2f420*/  @!P6 BRA `(.L_x_2703) ;  /* 0xfffffffc00f0e947 */ /* 0x002fea000383ffff */
[----:B------:R-:W-:Y:S05]  /*2f430*/  BRA `(.L_x_3086) ;  /* 0xfffffd4000647947 */ /* 0x000fea000383ffff */
.L_x_2704:
        /* <DEDUP_REMOVED lines=8> */
.L_x_3088:
[----:B------:R-:W-:Y:S05]  /*2f4c0*/  BSYNC B1 ;  /* 0x0000000000017941 */ /* 0x000fea0003800000 */
.L_x_3087:
[----:B------:R-:W-:Y:S01]  /*2f4d0*/  IMAD.MOV.U32 R13, RZ, RZ, R120 ;  /* 0x000000ffff0d7224 */ /* 0x000fe200078e0078 */
[----:B------:R-:W-:Y:S01]  /*2f4e0*/  MOV R12, RZ ;  /* 0x000000ff000c7202 */ /* 0x000fe20000000f00 */
[----:B------:R-:W-:Y:S02]  /*2f4f0*/  IMAD.MOV.U32 R11, RZ, RZ, 0x181f ;  /* 0x0000181fff0b7424 */ /* 0x000fe400078e00ff */
[----:B------:R-:W-:Y:S02]  /*2f500*/  IMAD.MOV.U32 R15, RZ, RZ, -0x1 ;  /* 0xffffffffff0f7424 */ /* 0x000fe400078e00ff */
[----:B------:R-:W-:-:S07]  /*2f510*/  IMAD.MOV.U32 R83, RZ, RZ, R14 ;  /* 0x000000ffff537224 */ /* 0x000fce00078e000e */
[----:B------:R-:W-:Y:S05]  /*2f520*/  WARPSYNC.COLLECTIVE R15, `(.L_x_3089) ;  /* 0x000000000f087348 */ /* 0x000fea0003c00000 */
[----:B------:R0:W1:Y:S02]  /*2f530*/  SHFL.IDX P6, R14, R13, R12, R11 ;  /* 0x0000000c0d0e7389 */ /* 0x00006400000c000b */
[----:B01----:R-:W-:Y:S01]  /*2f540*/  ENDCOLLECTIVE ;  /* 0x000000000000791b */ /* 0x003fe20003800000 */
.L_x_3089:
[----:B------:R-:W-:Y:S01]  /*2f550*/  MOV R82, R14 ;  /* 0x0000000e00527202 */ /* 0x000fe20000000f00 */
[----:B------:R-:W-:Y:S06]  /*2f560*/  BRA `(.L_x_3090) ;  /* 0xfffffd40002c7947 */ /* 0x000fec000383ffff */
.L_x_2721:
[----:B------:R-:W-:Y:S01]  /*2f570*/  BSSY B1, `(.L_x_3091) ;  /* 0x0000008000017945 */ /* 0x000fe20003800000 */
[----:B0---4-:R-:W-:Y:S01]  /*2f580*/  IMAD.MOV.U32 R13, RZ, RZ, R119 ;  /* 0x000000ffff0d7224 */ /* 0x011fe200078e0077 */
[----:B------:R-:W-:Y:S01]  /*2f590*/  MOV R11, 0x181f ;  /* 0x0000181f000b7802 */ /* 0x000fe20000000f00 */
[----:B------:R-:W-:Y:S02]  /*2f5a0*/  IMAD.MOV.U32 R12, RZ, RZ, 0x1 ;  /* 0x00000001ff0c7424 */ /* 0x000fe400078e00ff */
[----:B------:R-:W-:-:S07]  /*2f5b0*/  IMAD.MOV.U32 R15, RZ, RZ, -0x1 ;  /* 0xffffffffff0f7424 */ /* 0x000fce00078e00ff */
[----:B-123--:R-:W-:Y:S05]  /*2f5c0*/  WARPSYNC.COLLECTIVE R15, `(.L_x_3092) ;  /* 0x000000000f087348 */ /* 0x00efea0003c00000 */
[----:B------:R0:W4:Y:S02]  /*2f5d0*/  SHFL.IDX P6, R14, R13, R12, R11 ;  /* 0x0000000c0d0e7389 */ /* 0x00012400000c000b */
[----:B01234-:R-:W-:Y:S01]  /*2f5e0*/  ENDCOLLECTIVE ;  /* 0x000000000000791b */ /* 0x01ffe20003800000 */
.L_x_3092:
[----:B------:R-:W-:Y:S05]  /*2f5f0*/  BSYNC B1 ;  /* 0x0000000000017941 */ /* 0x000fea0003800000 */
.L_x_3091:
[----:B------:R-:W-:Y:S01]  /*2f600*/  MOV R13, R120 ;  /* 0x00000078000d7202 */ /* 0x000fe20000000f00 */
[----:B------:R-:W-:Y:S01]  /*2f610*/  IMAD.MOV.U32 R12, RZ, RZ, 0x1 ;  /* 0x00000001ff0c7424 */ /* 0x000fe200078e00ff */
[----:B------:R-:W-:Y:S01]  /*2f620*/  MOV R15, 0xffffffff ;  /* 0xffffffff000f7802 */ /* 0x000fe20000000f00 */
[----:B------:R-:W-:Y:S02]  /*2f630*/  IMAD.MOV.U32 R11, RZ, RZ, 0x181f ;  /* 0x0000181fff0b7424 */ /* 0x000fe400078e00ff */
[----:B------:R-:W-:-:S07]  /*2f640*/  IMAD.MOV.U32 R67, RZ, RZ, R14 ;  /* 0x000000ffff437224 */ /* 0x000fce00078e000e */
[----:B------:R-:W-:Y:S05]  /*2f650*/  WARPSYNC.COLLECTIVE R15, `(.L_x_3093) ;  /* 0x000000000f087348 */ /* 0x000fea0003c00000 */
[----:B------:R0:W1:Y:S02]  /*2f660*/  SHFL.IDX P6, R14, R13, R12, R11 ;  /* 0x0000000c0d0e7389 */ /* 0x00006400000c000b */
[----:B01----:R-:W-:Y:S01]  /*2f670*/  ENDCOLLECTIVE ;  /* 0x000000000000791b */ /* 0x003fe20003800000 */
.L_x_3093:
[----:B------:R-:W-:Y:S01]  /*2f680*/  IMAD.MOV.U32 R66, RZ, RZ, R14 ;  /* 0x000000ffff427224 */ /* 0x000fe200078e000e */
[----:B------:R-:W-:Y:S06]  /*2f690*/  BRA `(.L_x_3094) ;  /* 0xfffffd4c00547947 */ /* 0x000fec000383ffff */
.L_x_2738:
        /* <DEDUP_REMOVED lines=8> */
.L_x_3096:
[----:B------:R-:W-:Y:S05]  /*2f720*/  BSYNC B1 ;  /* 0x0000000000017941 */ /* 0x000fea0003800000 */
.L_x_3095:
[----:B------:R-:W-:Y:S01]  /*2f730*/  IMAD.MOV.U32 R13, RZ, RZ, R120 ;  /* 0x000000ffff0d7224 */ /* 0x000fe200078e0078 */
[----:B------:R-:W-:Y:S01]  /*2f740*/  MOV R11, 0x181f ;  /* 0x0000181f000b7802 */ /* 0x000fe20000000f00 */
[----:B------:R-:W-:Y:S01]  /*2f750*/  IMAD.MOV.U32 R12, RZ, RZ, 0x2 ;  /* 0x00000002ff0c7424 */ /* 0x000fe200078e00ff */
[----:B------:R-:W-:Y:S01]  /*2f760*/  MOV R119, R14 ;  /* 0x0000000e00777202 */ /* 0x000fe20000000f00 */
[----:B------:R-:W-:-:S07]  /*2f770*/  IMAD.MOV.U32 R15, RZ, RZ, -0x1 ;  /* 0xffffffffff0f7424 */ /* 0x000fce00078e00ff */
[----:B------:R-:W-:Y:S05]  /*2f780*/  WARPSYNC.COLLECTIVE R15, `(.L_x_3097) ;  /* 0x000000000f087348 */ /* 0x000fea0003c00000 */
[----:B------:R0:W1:Y:S02]  /*2f790*/  SHFL.IDX P6, R14, R13, R12, R11 ;  /* 0x0000000c0d0e7389 */ /* 0x00006400000c000b */
[----:B01----:R-:W-:Y:S01]  /*2f7a0*/  ENDCOLLECTIVE ;  /* 0x000000000000791b */ /* 0x003fe20003800000 */
.L_x_3097:
[----:B------:R-:W-:Y:S01]  /*2f7b0*/  IMAD.MOV.U32 R120, RZ, RZ, R14 ;  /* 0x000000ffff787224 */ /* 0x000fe200078e000e */
[----:B------:R-:W-:Y:S06]  /*2f7c0*/  BRA `(.L_x_3098) ;  /* 0xfffffd5800607947 */ /* 0x000fec000383ffff */
.L_x_2762:
[----:B-1----:R1:W2:Y:S02]  /*2f7d0*/  SYNCS.PHASECHK.TRANS64.TRYWAIT P6, [R89+URZ+0x38890], R90 ;  /* 0x0388905a590075a7 */ /* 0x0022a400080c017f */
[----:B--2---:R-:W-:Y:S05]  /*2f7e0*/  @!P6 NANOSLEEP.SYNCS 0x989680 ;  /* 0x009896800000e95d */ /* 0x004fea0003900000 */
[----:B------:R-:W2:Y:S02]  /*2f7f0*/  @!P6 SYNCS.PHASECHK.TRANS64 P6, [R89+URZ+0x38890], R90 ;  /* 0x0388905a5900e5a7 */ /* 0x000ea400080c007f */
[----:B--2---:R-:W-:Y:S05]  /*2f800*/  @!P6 BRA `(.L_x_2762) ;  /* 0xfffffffc00f0e947 */ /* 0x004fea000383ffff */
[----:B------:R-:W-:Y:S05]  /*2f810*/  BRA `(.L_x_3099) ;  /* 0xfffffd7000bc7947 */ /* 0x000fea000383ffff */
.L_x_2763:
[----:B------:R-:W-:Y:S01]  /*2f820*/  BSSY B1, `(.L_x_3100) ;  /* 0x0000008000017945 */ /* 0x000fe20003800000 */
[----:B------:R-:W-:Y:S01]  /*2f830*/  MOV R13, R119 ;  /* 0x00000077000d7202 */ /* 0x000fe20000000f00 */
[----:B------:R-:W-:Y:S01]  /*2f840*/  IMAD.MOV.U32 R12, RZ, RZ, RZ ;  /* 0x000000ffff0c7224 */ /* 0x000fe200078e00ff */
[----:B------:R-:W-:Y:S01]  /*2f850*/  MOV R15, 0xffffffff ;  /* 0xffffffff000f7802 */ /* 0x000fe20000000f00 */
[----:B------:R-:W-:-:S07]  /*2f860*/  IMAD.MOV.U32 R11, RZ, RZ, 0x181f ;  /* 0x0000181fff0b7424 */ /* 0x000fce00078e00ff */
[----:B-1----:R-:W-:Y:S05]  /*2f870*/  WARPSYNC.COLLECTIVE R15, `(.L_x_3101) ;  /* 0x000000000f087348 */ /* 0x002fea0003c00000 */
[----:B------:R0:W2:Y:S02]  /*2f880*/  SHFL.IDX P6, R14, R13, R12, R11 ;  /* 0x0000000c0d0e7389 */ /* 0x0000a400000c000b */
[----:B012---:R-:W-:Y:S01]  /*2f890*/  ENDCOLLECTIVE ;  /* 0x000000000000791b */ /* 0x007fe20003800000 */
.L_x_3101:
[----:B------:R-:W-:Y:S05]  /*2f8a0*/  BSYNC B1 ;  /* 0x0000000000017941 */ /* 0x000fea0003800000 */
.L_x_3100:
        /* <DEDUP_REMOVED lines=8> */
.L_x_3102:
[----:B------:R-:W-:Y:S01]  /*2f930*/  MOV R124, R14 ;  /* 0x0000000e007c7202 */ /* 0x000fe20000000f00 */
[----:B------:R-:W-:Y:S06]  /*2f940*/  BRA `(.L_x_3103) ;  /* 0xfffffd7000887947 */ /* 0x000fec000383ffff */
.L_x_2772:
[----:B------:R-:W-:Y:S01]  /*2f950*/  BSSY B1, `(.L_x_3104) ;  /* 0x0000008000017945 */ /* 0x000fe20003800000 */
[----:B--2-4-:R-:W-:Y:S01]  /*2f960*/  IMAD.MOV.U32 R13, RZ, RZ, R119 ;  /* 0x000000ffff0d7224 */ /* 0x014fe200078e0077 */
[----:B------:R-:W-:Y:S01]  /*2f970*/  MOV R11, 0x181f ;  /* 0x0000181f000b7802 */ /* 0x000fe20000000f00 */
[----:B------:R-:W-:Y:S02]  /*2f980*/  IMAD.MOV.U32 R12, RZ, RZ, 0x1 ;  /* 0x00000001ff0c7424 */ /* 0x000fe400078e00ff */
[----:B------:R-:W-:-:S07]  /*2f990*/  IMAD.MOV.U32 R15, RZ, RZ, -0x1 ;  /* 0xffffffffff0f7424 */ /* 0x000fce00078e00ff */
[----:B01-3--:R-:W-:Y:S05]  /*2f9a0*/  WARPSYNC.COLLECTIVE R15, `(.L_x_3105) ;  /* 0x000000000f087348 */ /* 0x00bfea0003c00000 */
[----:B------:R2:W4:Y:S02]  /*2f9b0*/  SHFL.IDX P6, R14, R13, R12, R11 ;  /* 0x0000000c0d0e7389 */ /* 0x00052400000c000b */
[----:B01234-:R-:W-:Y:S01]  /*2f9c0*/  ENDCOLLECTIVE ;  /* 0x000000000000791b */ /* 0x01ffe20003800000 */
.L_x_3105:
[----:B------:R-:W-:Y:S05]  /*2f9d0*/  BSYNC B1 ;  /* 0x0000000000017941 */ /* 0x000fea0003800000 */
.L_x_3104:
        /* <DEDUP_REMOVED lines=8> */
.L_x_3106:
[----:B------:R-:W-:Y:S01]  /*2fa60*/  IMAD.MOV.U32 R36, RZ, RZ, R14 ;  /* 0x000000ffff247224 */ /* 0x000fe200078e000e */
[----:B------:R-:W-:Y:S06]  /*2fa70*/  BRA `(.L_x_3107) ;  /* 0xfffffd8000007947 */ /* 0x000fec000383ffff */
.L_x_2781:
[----:B------:R-:W-:Y:S01]  /*2fa80*/  BSSY B1, `(.L_x_3108) ;  /* 0x0000008000017945 */ /* 0x000fe20003800000 */
[----:B----4-:R-:W-:Y:S01]  /*2fa90*/  IMAD.MOV.U32 R13, RZ, RZ, R119 ;  /* 0x000000ffff0d7224 */ /* 0x010fe200078e0077 */
[----:B------:R-:W-:Y:S01]  /*2faa0*/  MOV R12, 0x2 ;  /* 0x00000002000c7802 */ /* 0x000fe20000000f00 */
[----:B------:R-:W-:Y:S02]  /*2fab0*/  IMAD.MOV.U32 R11, RZ, RZ, 0x181f ;  /* 0x0000181fff0b7424 */ /* 0x000fe400078e00ff */
[----:B------:R-:W-:-:S07]  /*2fac0*/  IMAD.MOV.U32 R15, RZ, RZ, -0x1 ;  /* 0xffffffffff0f7424 */ /* 0x000fce00078e00ff */
[----:B0123--:R-:W-:Y:S05]  /*2fad0*/  WARPSYNC.COLLECTIVE R15, `(.L_x_3109) ;  /* 0x000000000f087348 */ /* 0x00ffea0003c00000 */
[----:B------:R4:W0:Y:S02]  /*2fae0*/  SHFL.IDX P6, R14, R13, R12, R11 ;  /* 0x0000000c0d0e7389 */ /* 0x00082400000c000b */
[----:B01234-:R-:W-:Y:S01]  /*2faf0*/  ENDCOLLECTIVE ;  /* 0x000000000000791b */ /* 0x01ffe20003800000 */
.L_x_3109:
[----:B------:R-:W-:Y:S05]  /*2fb00*/  BSYNC B1 ;  /* 0x0000000000017941 */ /* 0x000fea0003800000 */
.L_x_3108:
        /* <DEDUP_REMOVED lines=8> */
.L_x_3110:
[----:B------:R-:W-:Y:S01]  /*2fb90*/  IMAD.MOV.U32 R36, RZ, RZ, R14 ;  /* 0x000000ffff247224 */ /* 0x000fe200078e000e */
[----:B------:R-:W-:Y:S06]  /*2fba0*/  BRA `(.L_x_3111) ;  /* 0xfffffd8c00b87947 */ /* 0x000fec000383ffff */
.L_x_2790:
[----:B0-----:R0:W1:Y:S02]  /*2fbb0*/  SYNCS.PHASECHK.TRANS64.TRYWAIT P3, [R89+URZ+0x38890], R90 ;  /* 0x0388905a590075a7 */ /* 0x001064000806017f */
[----:B-1----:R-:W-:Y:S05]  /*2fbc0*/  @!P3 NANOSLEEP.SYNCS 0x989680 ;  /* 0x009896800000b95d */ /* 0x002fea0003900000 */
[----:B------:R-:W1:Y:S02]  /*2fbd0*/  @!P3 SYNCS.PHASECHK.TRANS64 P3, [R89+URZ+0x38890], R90 ;  /* 0x0388905a5900b5a7 */ /* 0x000e64000806007f */
[----:B-1----:R-:W-:Y:S05]  /*2fbe0*/  @!P3 BRA `(.L_x_2790) ;  /* 0xfffffffc00f0b947 */ /* 0x002fea000383ffff */
[----:B------:R-:W-:Y:S05]  /*2fbf0*/  BRA `(.L_x_3112) ;  /* 0xfffffd9c00907947 */ /* 0x000fea000383ffff */
.L_x_2791:
        /* <DEDUP_REMOVED lines=8> */
.L_x_3114:
[----:B------:R-:W-:Y:S05]  /*2fc80*/  BSYNC B1 ;  /* 0x0000000000017941 */ /* 0x000fea0003800000 */
.L_x_3113:
        /* <DEDUP_REMOVED lines=8> */
.L_x_3115:
[----:B------:R-:W-:Y:S01]  /*2fd10*/  MOV R38, R14 ;  /* 0x0000000e00267202 */ /* 0x000fe20000000f00 */
[----:B------:R-:W-:Y:S06]  /*2fd20*/  BRA `(.L_x_3116) ;  /* 0xfffffd9c00b47947 */ /* 0x000fec000383ffff */
.L_x_2794:
        /* <DEDUP_REMOVED lines=8> */
.L_x_3118:
[----:B------:R-:W-:Y:S05]  /*2fdb0*/  BSYNC B1 ;  /* 0x0000000000017941 */ /* 0x000fea0003800000 */
.L_x_3117:
        /* <DEDUP_REMOVED lines=8> */
.L_x_3119:
[----:B------:R-:W-:Y:S01]  /*2fe40*/  IMAD.MOV.U32 R38, RZ, RZ, R14 ;  /* 0x000000ffff267224 */ /* 0x000fe200078e000e */
[----:B------:R-:W-:Y:S06]  /*2fe50*/  BRA `(.L_x_3120) ;  /* 0xfffffd9c00d87947 */ /* 0x000fec000383ffff */
.L_x_2797:
        /* <DEDUP_REMOVED lines=8> */
.L_x_3122:
[----:B------:R-:W-:Y:S05]  /*2fee0*/  BSYNC B1 ;  /* 0x0000000000017941 */ /* 0x000fea0003800000 */
.L_x_3121:
        /* <DEDUP_REMOVED lines=8> */
.L_x_3123:
[----:B------:R-:W-:Y:S01]  /*2ff70*/  IMAD.MOV.U32 R38, RZ, RZ, R14 ;  /* 0x000000ffff267224 */ /* 0x000fe200078e000e */
[----:B------:R-:W-:Y:S06]  /*2ff80*/  BRA `(.L_x_3124) ;  /* 0xfffffda000007947 */ /* 0x000fec000383ffff */
.L_x_2801:
[----:B------:R0:W0:Y:S02]  /*2ff90*/  SYNCS.PHASECHK.TRANS64.TRYWAIT P0, [R89+URZ+0x388b0], R90 ;  /* 0x0388b05a590075a7 */ /* 0x000024000800017f */
[----:B0-----:R-:W-:Y:S05]  /*2ffa0*/  @!P0 NANOSLEEP.SYNCS 0x989680 ;  /* 0x009896800000895d */ /* 0x001fea0003900000 */
[----:B------:R-:W0:Y:S02]  /*2ffb0*/  @!P0 SYNCS.PHASECHK.TRANS64 P0, [R89+URZ+0x388b0], R90 ;  /* 0x0388b05a590085a7 */ /* 0x000e24000800007f */
[----:B0-----:R-:W-:Y:S05]  /*2ffc0*/  @!P0 BRA `(.L_x_2801) ;  /* 0xfffffffc00f08947 */ /* 0x001fea000383ffff */
[----:B------:R-:W-:Y:S05]  /*2ffd0*/  BRA `(.L_x_3125) ;  /* 0xfffffda000a07947 */ /* 0x000fea000383ffff */
.L_x_2821:
[----:B------:R-:W-:Y:S01]  /*2ffe0*/  BSSY B1, `(.L_x_3126) ;  /* 0x0000008000017945 */ /* 0x000fe20003800000 */
[----:B------:R-:W-:Y:S01]  /*2fff0*/  MOV R13, R7 ;  /* 0x00000007000d7202 */ /* 0x000fe20000000f00 */
[----:B------:R-:W-:Y:S01]  /*30000*/  IMAD.MOV.U32 R12, RZ, RZ, RZ ;  /* 0x000000ffff0c7224 */ /* 0x000fe200078e00ff */
[----:B------:R-:W-:Y:S01]  /*30010*/  MOV R15, 0xffffffff ;  /* 0xffffffff000f7802 */ /* 0x000fe20000000f00 */
[----:B------:R-:W-:-:S07]  /*30020*/  IMAD.MOV.U32 R11, RZ, RZ, 0x181f ;  /* 0x0000181fff0b7424 */ /* 0x000fce00078e00ff */
[----:B------:R-:W-:Y:S05]  /*30030*/  WARPSYNC.COLLECTIVE R15, `(.L_x_3127) ;  /* 0x000000000f087348 */ /* 0x000fea0003c00000 */
[----:B------:R0:W1:Y:S02]  /*30040*/  SHFL.IDX P6, R14, R13, R12, R11 ;  /* 0x0000000c0d0e7389 */ /* 0x00006400000c000b */
[----:B01----:R-:W-:Y:S01]  /*30050*/  ENDCOLLECTIVE ;  /* 0x000000000000791b */ /* 0x003fe20003800000 */
.L_x_3127:
[----:B------:R-:W-:Y:S05]  /*30060*/  BSYNC B1 ;  /* 0x0000000000017941 */ /* 0x000fea0003800000 */
.L_x_3126:
        /* <DEDUP_REMOVED lines=8> */
.L_x_3128:
[----:B------:R-:W-:Y:S01]  /*300f0*/  IMAD.MOV.U32 R13, RZ, RZ, R8 ;  /* 0x000000ffff0d7224 */ /* 0x000fe200078e0008 */
[----:B------:R-:W-:-:S07]  /*30100*/  MOV R5, R14 ;  /* 0x0000000e00057202 */ /* 0x000fce0000000f00 */
[----:B------:R-:W-:Y:S05]  /*30110*/  WARPSYNC.COLLECTIVE R15, `(.L_x_3129) ;  /* 0x000000000f087348 */ /* 0x000fea0003c00000 */
[----:B------:R0:W1:Y:S02]  /*30120*/  SHFL.IDX P6, R14, R13, R12, R11 ;  /* 0x0000000c0d0e7389 */ /* 0x00006400000c000b */
[----:B01----:R-:W-:Y:S01]  /*30130*/  ENDCOLLECTIVE ;  /* 0x000000000000791b */ /* 0x003fe20003800000 */
.L_x_3129:
[----:B------:R-:W-:Y:S01]  /*30140*/  MOV R13, R0 ;  /* 0x00000000000d7202 */ /* 0x000fe20000000f00 */
[----:B------:R-:W-:-:S07]  /*30150*/  IMAD.MOV.U32 R9, RZ, RZ, R14 ;  /* 0x000000ffff097224 */ /* 0x000fce00078e000e */
[----:B------:R-:W-:Y:S05]  /*30160*/  WARPSYNC.COLLECTIVE R15, `(.L_x_3130) ;  /* 0x000000000f087348 */ /* 0x000fea0003c00000 */
[----:B------:R0:W1:Y:S02]  /*30170*/  SHFL.IDX P6, R14, R13, R12, R11 ;  /* 0x0000000c0d0e7389 */ /* 0x00006400000c000b */
[----:B01----:R-:W-:Y:S01]  /*30180*/  ENDCOLLECTIVE ;  /* 0x000000000000791b */ /* 0x003fe20003800000 */
.L_x_3130:
[----:B------:R-:W-:Y:S05]  /*30190*/  BRA `(.L_x_3131) ;  /* 0xfffffdb400a47947 */ /* 0x000fea000383ffff */
.L_x_2824:
[----:B------:R-:W-:Y:S01]  /*301a0*/  BSSY B1, `(.L_x_3132) ;  /* 0x0000008000017945 */ /* 0x000fe20003800000 */
[----:B------:R-:W-:Y:S01]  /*301b0*/  IMAD.MOV.U32 R13, RZ, RZ, R7 ;  /* 0x000000ffff0d7224 */ /* 0x000fe200078e0007 */
[----:B------:R-:W-:Y:S01]  /*301c0*/  MOV R11, 0x181f ;  /* 0x0000181f000b7802 */ /* 0x000fe20000000f00 */
[----:B------:R-:W-:Y:S02]  /*301d0*/  IMAD.MOV.U32 R12, RZ, RZ, 0x1 ;  /* 0x00000001ff0c7424 */ /* 0x000fe400078e00ff */
[----:B------:R-:W-:-:S07]  /*301e0*/  IMAD.MOV.U32 R15, RZ, RZ, -0x1 ;  /* 0xffffffffff0f7424 */ /* 0x000fce00078e00ff */
[----:B0---4-:R-:W-:Y:S05]  /*301f0*/  WARPSYNC.COLLECTIVE R15, `(.L_x_3133) ;  /* 0x000000000f087348 */ /* 0x011fea0003c00000 */
[----:B----4-:R1:W2:Y:S02]  /*30200*/  SHFL.IDX P6, R14, R13, R12, R11 ;  /* 0x0000000c0d0e7389 */ /* 0x0102a400000c000b */
[----:B012---:R-:W-:Y:S01]  /*30210*/  ENDCOLLECTIVE ;  /* 0x000000000000791b */ /* 0x007fe20003800000 */
.L_x_3133:
[----:B------:R-:W-:Y:S05]  /*30220*/  BSYNC B1 ;  /* 0x0000000000017941 */ /* 0x000fea0003800000 */
.L_x_3132:
        /* <DEDUP_REMOVED lines=8> */
.L_x_3134:
[----:B------:R-:W-:Y:S02]  /*302b0*/  IMAD.MOV.U32 R13, RZ, RZ, R8 ;  /* 0x000000ffff0d7224 */ /* 0x000fe400078e0008 */
[----:B------:R-:W-:-:S07]  /*302c0*/  IMAD.MOV.U32 R5, RZ, RZ, R14 ;  /* 0x000000ffff057224 */ /* 0x000fce00078e000e */
[----:B------:R-:W-:Y:S05]  /*302d0*/  WARPSYNC.COLLECTIVE R15, `(.L_x_3135) ;  /* 0x000000000f087348 */ /* 0x000fea0003c00000 */
[----:B------:R0:W1:Y:S02]  /*302e0*/  SHFL.IDX P6, R14, R13, R12, R11 ;  /* 0x0000000c0d0e7389 */ /* 0x00006400000c000b */
[----:B01----:R-:W-:Y:S01]  /*302f0*/  ENDCOLLECTIVE ;  /* 0x000000000000791b */ /* 0x003fe20003800000 */
.L_x_3135:
[----:B------:R-:W-:Y:S01]  /*30300*/  IMAD.MOV.U32 R13, RZ, RZ, R0 ;  /* 0x000000ffff0d7224 */ /* 0x000fe200078e0000 */
[----:B------:R-:W-:-:S07]  /*30310*/  MOV R9, R14 ;  /* 0x0000000e00097202 */ /* 0x000fce0000000f00 */
[----:B------:R-:W-:Y:S05]  /*30320*/  WARPSYNC.COLLECTIVE R15, `(.L_x_3136) ;  /* 0x000000000f087348 */ /* 0x000fea0003c00000 */
[----:B------:R0:W1:Y:S02]  /*30330*/  SHFL.IDX P6, R14, R13, R12, R11 ;  /* 0x0000000c0d0e7389 */ /* 0x00006400000c000b */
[----:B01----:R-:W-:Y:S01]  /*30340*/  ENDCOLLECTIVE ;  /* 0x000000000000791b */ /* 0x003fe20003800000 */
.L_x_3136:
[----:B------:R-:W-:Y:S05]  /*30350*/  BRA `(.L_x_3137) ;  /* 0xfffffdb8009c7947 */ /* 0x000fea000383ffff */
.L_x_2827:
        /* <DEDUP_REMOVED lines=8> */
.L_x_3139:
[----:B------:R-:W-:Y:S05]  /*303e0*/  BSYNC B1 ;  /* 0x0000000000017941 */ /* 0x000fea0003800000 */
.L_x_3138:
        /* <DEDUP_REMOVED lines=8> */
.L_x_3140:
[----:B------:R-:W-:Y:S01]  /*30470*/  MOV R13, R8 ;  /* 0x00000008000d7202 */ /* 0x000fe20000000f00 */
[----:B------:R-:W-:-:S07]  /*30480*/  IMAD.MOV.U32 R5, RZ, RZ, R14 ;  /* 0x000000ffff057224 */ /* 0x000fce00078e000e */
[----:B------:R-:W-:Y:S05]  /*30490*/  WARPSYNC.COLLECTIVE R15, `(.L_x_3141) ;  /* 0x000000000f087348 */ /* 0x000fea0003c00000 */
[----:B------:R0:W1:Y:S02]  /*304a0*/  SHFL.IDX P6, R14, R13, R12, R11 ;  /* 0x0000000c0d0e7389 */ /* 0x00006400000c000b */
[----:B01----:R-:W-:Y:S01]  /*304b0*/  ENDCOLLECTIVE ;  /* 0x000000000000791b */ /* 0x003fe20003800000 */
.L_x_3141:
[----:B------:R-:W-:Y:S02]  /*304c0*/  IMAD.MOV.U32 R13, RZ, RZ, R0 ;  /* 0x000000ffff0d7224 */ /* 0x000fe400078e0000 */
[----:B------:R-:W-:-:S07]  /*304d0*/  IMAD.MOV.U32 R9, RZ, RZ, R14 ;  /* 0x000000ffff097224 */ /* 0x000fce00078e000e */
[----:B------:R-:W-:Y:S05]  /*304e0*/  WARPSYNC.COLLECTIVE R15, `(.L_x_3142) ;  /* 0x000000000f087348 */ /* 0x000fea0003c00000 */
[----:B------:R0:W1:Y:S02]  /*304f0*/  SHFL.IDX P6, R14, R13, R12, R11 ;  /* 0x0000000c0d0e7389 */ /* 0x00006400000c000b */
[----:B01----:R-:W-:Y:S01]  /*30500*/  ENDCOLLECTIVE ;  /* 0x000000000000791b */ /* 0x003fe20003800000 */
.L_x_3142:
[----:B------:R-:W-:Y:S05]  /*30510*/  BRA `(.L_x_3143) ;  /* 0xfffffdbc00887947 */ /* 0x000fea000383ffff */
.L_x_2830:
[----:B------:R-:W-:Y:S01]  /*30520*/  BSSY B1, `(.L_x_3144) ;  /* 0x0000008000017945 */ /* 0x000fe20003800000 */
[----:B------:R-:W-:Y:S01]  /*30530*/  MOV R13, R7 ;  /* 0x00000007000d7202 */ /* 0x000fe20000000f00 */
[----:B------:R-:W-:Y:S01]  /*30540*/  IMAD.MOV.U32 R12, RZ, RZ, 0x3 ;  /* 0x00000003ff0c7424 */ /* 0x000fe200078e00ff */
[----:B------:R-:W-:Y:S01]  /*30550*/  MOV R15, 0xffffffff ;  /* 0xffffffff000f7802 */ /* 0x000fe20000000f00 */
[----:B------:R-:W-:-:S07]  /*30560*/  IMAD.MOV.U32 R11, RZ, RZ, 0x181f ;  /* 0x0000181fff0b7424 */ /* 0x000fce00078e00ff */
[----:B-1--4-:R-:W-:Y:S05]  /*30570*/  WARPSYNC.COLLECTIVE R15, `(.L_x_3145) ;  /* 0x000000000f087348 */ /* 0x012fea0003c00000 */
[----:B------:R0:W2:Y:S02]  /*30580*/  SHFL.IDX P6, R14, R13, R12, R11 ;  /* 0x0000000c0d0e7389 */ /* 0x0000a400000c000b */
[----:B012-4-:R-:W-:Y:S01]  /*30590*/  ENDCOLLECTIVE ;  /* 0x000000000000791b */ /* 0x017fe20003800000 */
.L_x_3145:
[----:B------:R-:W-:Y:S05]  /*305a0*/  BSYNC B1 ;  /* 0x0000000000017941 */ /* 0x000fea0003800000 */
.L_x_3144:
        /* <DEDUP_REMOVED lines=8> */
.L_x_3146:
[----:B------:R-:W-:Y:S01]  /*30630*/  IMAD.MOV.U32 R13, RZ, RZ, R8 ;  /* 0x000000ffff0d7224 */ /* 0x000fe200078e0008 */
[----:B------:R-:W-:-:S07]  /*30640*/  MOV R71, R14 ;  /* 0x0000000e00477202 */ /* 0x000fce0000000f00 */
[----:B------:R-:W-:Y:S05]  /*30650*/  WARPSYNC.COLLECTIVE R15, `(.L_x_3147) ;  /* 0x000000000f087348 */ /* 0x000fea0003c00000 */
[----:B------:R0:W1:Y:S02]  /*30660*/  SHFL.IDX P6, R14, R13, R12, R11 ;  /* 0x0000000c0d0e7389 */ /* 0x00006400000c000b */
[----:B01----:R-:W-:Y:S01]  /*30670*/  ENDCOLLECTIVE ;  /* 0x000000000000791b */ /* 0x003fe20003800000 */
.L_x_3147:
[----:B------:R-:W-:Y:S01]  /*30680*/  MOV R13, R0 ;  /* 0x00000000000d7202 */ /* 0x000fe20000000f00 */
[----:B------:R-:W-:-:S07]  /*30690*/  IMAD.MOV.U32 R76, RZ, RZ, R14 ;  /* 0x000000ffff4c7224 */ /* 0x000fce00078e000e */
[----:B------:R-:W-:Y:S05]  /*306a0*/  WARPSYNC.COLLECTIVE R15, `(.L_x_3148) ;  /* 0x000000000f087348 */ /* 0x000fea0003c00000 */
[----:B------:R0:W1:Y:S02]  /*306b0*/  SHFL.IDX P6, R14, R13, R12, R11 ;  /* 0x0000000c0d0e7389 */ /* 0x00006400000c000b */
[----:B01----:R-:W-:Y:S01]  /*306c0*/  ENDCOLLECTIVE ;  /* 0x000000000000791b */ /* 0x003fe20003800000 */
.L_x_3148:
[----:B------:R-:W-:Y:S05]  /*306d0*/  BRA `(.L_x_3149) ;  /* 0xfffffdc0007c7947 */ /* 0x000fea000383ffff */
.L_x_2834:
[----:B0-----:R0:W1:Y:S02]  /*306e0*/  SYNCS.PHASECHK.TRANS64.TRYWAIT P0, [R22+URZ+0x38800], R125 ;  /* 0x0388007d160075a7 */ /* 0x001064000800017f */
[----:B-1----:R-:W-:Y:S05]  /*306f0*/  @!P0 NANOSLEEP.SYNCS 0x989680 ;  /* 0x009896800000895d */ /* 0x002fea0003900000 */
[----:B------:R-:W1:Y:S02]  /*30700*/  @!P0 SYNCS.PHASECHK.TRANS64 P0, [R22+URZ+0x38800], R125 ;  /* 0x0388007d160085a7 */ /* 0x000e64000800007f */
[----:B-1----:R-:W-:Y:S05]  /*30710*/  @!P0 BRA `(.L_x_2834) ;  /* 0xfffffffc00f08947 */ /* 0x002fea000383ffff */
[----:B------:R-:W-:Y:S05]  /*30720*/  BRA `(.L_x_3150) ;  /* 0xfffffdc400d87947 */ /* 0x000fea000383ffff */
.L_x_2866:
        /* <DEDUP_REMOVED lines=8> */
.L_x_3152:
[----:B------:R-:W-:Y:S05]  /*307b0*/  BSYNC B1 ;  /* 0x0000000000017941 */ /* 0x000fea0003800000 */
.L_x_3151:
[----:B------:R-:W-:Y:S01]  /*307c0*/  MOV R13, R5 ;  /* 0x00000005000d7202 */ /* 0x000fe20000000f00 */
[----:B------:R-:W-:Y:S01]  /*307d0*/  IMAD.MOV.U32 R12, RZ, RZ, RZ ;  /* 0x000000ffff0c7224 */ /* 0x000fe200078e00ff */
[----:B------:R-:W-:Y:S01]  /*307e0*/  MOV R15, 0xffffffff ;  /* 0xffffffff000f7802 */ /* 0x000fe20000000f00 */
[----:B------:R-:W-:Y:S02]  /*307f0*/  IMAD.MOV.U32 R11, RZ, RZ, 0x181f ;  /* 0x0000181fff0b7424 */ /* 0x000fe400078e00ff */
[----:B------:R-:W-:-:S07]  /*30800*/  IMAD.MOV.U32 R6, RZ, RZ, R14 ;  /* 0x000000ffff067224 */ /* 0x000fce00078e000e */
[----:B------:R-:W-:Y:S05]  /*30810*/  WARPSYNC.COLLECTIVE R15, `(.L_x_3153) ;  /* 0x000000000f087348 */ /* 0x000fea0003c00000 */
[----:B------:R0:W1:Y:S02]  /*30820*/  SHFL.IDX P6, R14, R13, R12, R11 ;  /* 0x0000000c0d0e7389 */ /* 0x00006400000c000b */
[----:B01----:R-:W-:Y:S01]  /*30830*/  ENDCOLLECTIVE ;  /* 0x000000000000791b */ /* 0x003fe20003800000 */
.L_x_3153:
[----:B------:R-:W-:Y:S02]  /*30840*/  IMAD.MOV.U32 R13, RZ, RZ, R9 ;  /* 0x000000ffff0d7224 */ /* 0x000fe400078e0009 */
[----:B------:R-:W-:-:S07]  /*30850*/  IMAD.MOV.U32 R7, RZ, RZ, R14 ;  /* 0x000000ffff077224 */ /* 0x000fce00078e000e */
[----:B------:R-:W-:Y:S05]  /*30860*/  WARPSYNC.COLLECTIVE R15, `(.L_x_3154) ;  /* 0x000000000f087348 */ /* 0x000fea0003c00000 */
[----:B------:R0:W1:Y:S02]  /*30870*/  SHFL.IDX P6, R14, R13, R12, R11 ;  /* 0x0000000c0d0e7389 */ /* 0x00006400000c000b */
[----:B01----:R-:W-:Y:S01]  /*30880*/  ENDCOLLECTIVE ;  /* 0x000000000000791b */ /* 0x003fe20003800000 */
.L_x_3154:
[----:B------:R-:W-:Y:S01]  /*30890*/  IMAD.MOV.U32 R13, RZ, RZ, R4 ;  /* 0x000000ffff0d7224 */ /* 0x000fe200078e0004 */
[----:B------:R-:W-:-:S07]  /*308a0*/  MOV R10, R14 ;  /* 0x0000000e000a7202 */ /* 0x000fce0000000f00 */
[----:B------:R-:W-:Y:S05]  /*308b0*/  WARPSYNC.COLLECTIVE R15, `(.L_x_3155) ;  /* 0x000000000f087348 */ /* 0x000fea0003c00000 */
[----:B------:R0:W1:Y:S02]  /*308c0*/  SHFL.IDX P6, R14, R13, R12, R11 ;  /* 0x0000000c0d0e7389 */ /* 0x00006400000c000b */
[----:B01----:R-:W-:Y:S01]  /*308d0*/  ENDCOLLECTIVE ;  /* 0x000000000000791b */ /* 0x003fe20003800000 */
.L_x_3155:
[----:B------:R-:W-:Y:S05]  /*308e0*/  BRA `(.L_x_3156) ;  /* 0xfffffdf400987947 */ /* 0x000fea000383ffff */
.L_x_2869:
        /* <DEDUP_REMOVED lines=8> */
.L_x_3158:
[----:B------:R-:W-:Y:S05]  /*30970*/  BSYNC B1 ;  /* 0x0000000000017941 */ /* 0x000fea0003800000 */
.L_x_3157:
        /* <DEDUP_REMOVED lines=8> */
.L_x_3159:
[----:B------:R-:W-:Y:S01]  /*30a00*/  MOV R13, R9 ;  /* 0x00000009000d7202 */ /* 0x000fe20000000f00 */
[----:B------:R-:W-:-:S07]  /*30a10*/  IMAD.MOV.U32 R7, RZ, RZ, R14 ;  /* 0x000000ffff077224 */ /* 0x000fce00078e000e */
[----:B------:R-:W-:Y:S05]  /*30a20*/  WARPSYNC.COLLECTIVE R15, `(.L_x_3160) ;  /* 0x000000000f087348 */ /* 0x000fea0003c00000 */
[----:B------:R0:W1:Y:S02]  /*30a30*/  SHFL.IDX P6, R14, R13, R12, R11 ;  /* 0x0000000c0d0e7389 */ /* 0x00006400000c000b */
[----:B01----:R-:W-:Y:S01]  /*30a40*/  ENDCOLLECTIVE ;  /* 0x000000000000791b */ /* 0x003fe20003800000 */
.L_x_3160:
[----:B------:R-:W-:Y:S02]  /*30a50*/  IMAD.MOV.U32 R13, RZ, RZ, R4 ;  /* 0x000000ffff0d7224 */ /* 0x000fe400078e0004 */
[----:B------:R-:W-:-:S07]  /*30a60*/  IMAD.MOV.U32 R10, RZ, RZ, R14 ;  /* 0x000000ffff0a7224 */ /* 0x000fce00078e000e */
[----:B------:R-:W-:Y:S05]  /*30a70*/  WARPSYNC.COLLECTIVE R15, `(.L_x_3161) ;  /* 0x000000000f087348 */ /* 0x000fea0003c00000 */
[----:B------:R0:W1:Y:S02]  /*30a80*/  SHFL.IDX P6, R14, R13, R12, R11 ;  /* 0x0000000c0d0e7389 */ /* 0x00006400000c000b */
[----:B01----:R-:W-:Y:S01]  /*30a90*/  ENDCOLLECTIVE ;  /* 0x000000000000791b */ /* 0x003fe20003800000 */
.L_x_3161:
[----:B------:R-:W-:Y:S05]  /*30aa0*/  BRA `(.L_x_3162) ;  /* 0xfffffdf800507947 */ /* 0x000fea000383ffff */
.L_x_2872:
[----:B------:R-:W-:Y:S01]  /*30ab0*/  BSSY B1, `(.L_x_3163) ;  /* 0x0000008000017945 */ /* 0x000fe20003800000 */
[----:B------:R-:W-:Y:S01]  /*30ac0*/  MOV R13, R8 ;  /* 0x00000008000d7202 */ /* 0x000fe20000000f00 */
[----:B------:R-:W-:Y:S01]  /*30ad0*/  IMAD.MOV.U32 R12, RZ, RZ, 0x2 ;  /* 0x00000002ff0c7424 */ /* 0x000fe200078e00ff */
[----:B------:R-:W-:Y:S01]  /*30ae0*/  MOV R15, 0xffffffff ;  /* 0xffffffff000f7802 */ /* 0x000fe20000000f00 */
[----:B------:R-:W-:-:S07]  /*30af0*/  IMAD.MOV.U32 R11, RZ, RZ, 0x181f ;  /* 0x0000181fff0b7424 */ /* 0x000fce00078e00ff */
[----:B-1--4-:R-:W-:Y:S05]  /*30b00*/  WARPSYNC.COLLECTIVE R15, `(.L_x_3164) ;  /* 0x000000000f087348 */ /* 0x012fea0003c00000 */
[----:B----4-:R0:W2:Y:S02]  /*30b10*/  SHFL.IDX P6, R14, R13, R12, R11 ;  /* 0x0000000c0d0e7389 */ /* 0x0100a400000c000b */
[----:B012---:R-:W-:Y:S01]  /*30b20*/  ENDCOLLECTIVE ;  /* 0x000000000000791b */ /* 0x007fe20003800000 */
.L_x_3164:
[----:B------:R-:W-:Y:S05]  /*30b30*/  BSYNC B1 ;  /* 0x0000000000017941 */ /* 0x000fea0003800000 */
.L_x_3163:
        /* <DEDUP_REMOVED lines=8> */
.L_x_3165:
[----:B------:R-:W-:Y:S01]  /*30bc0*/  IMAD.MOV.U32 R13, RZ, RZ, R9 ;  /* 0x000000ffff0d7224 */ /* 0x000fe200078e0009 */
[----:B------:R-:W-:-:S07]  /*30bd0*/  MOV R7, R14 ;  /* 0x0000000e00077202 */ /* 0x000fce0000000f00 */
[----:B------:R-:W-:Y:S05]  /*30be0*/  WARPSYNC.COLLECTIVE R15, `(.L_x_3166) ;  /* 0x000000000f087348 */ /* 0x000fea0003c00000 */
[----:B------:R0:W1:Y:S02]  /*30bf0*/  SHFL.IDX P6, R14, R13, R12, R11 ;  /* 0x0000000c0d0e7389 */ /* 0x00006400000c000b */
[----:B01----:R-:W-:Y:S01]  /*30c00*/  ENDCOLLECTIVE ;  /* 0x000000000000791b */ /* 0x003fe20003800000 */
.L_x_3166:
[----:B------:R-:W-:Y:S01]  /*30c10*/  MOV R13, R4 ;  /* 0x00000004000d7202 */ /* 0x000fe20000000f00 */
[----:B------:R-:W-:-:S07]  /*30c20*/  IMAD.MOV.U32 R10, RZ, RZ, R14 ;  /* 0x000000ffff0a7224 */ /* 0x000fce00078e000e */
[----:B------:R-:W-:Y:S05]  /*30c30*/  WARPSYNC.COLLECTIVE R15, `(.L_x_3167) ;  /* 0x000000000f087348 */ /* 0x000fea0003c00000 */
[----:B------:R0:W1:Y:S02]  /*30c40*/  SHFL.IDX P6, R14, R13, R12, R11 ;  /* 0x0000000c0d0e7389 */ /* 0x00006400000c000b */
[----:B01----:R-:W-:Y:S01]  /*30c50*/  ENDCOLLECTIVE ;  /* 0x000000000000791b */ /* 0x003fe20003800000 */
.L_x_3167:
[----:B------:R-:W-:Y:S05]  /*30c60*/  BRA `(.L_x_3168) ;  /* 0xfffffdf800f47947 */ /* 0x000fea000383ffff */
.L_x_2875:
        /* <DEDUP_REMOVED lines=8> */
.L_x_3170:
[----:B------:R-:W-:Y:S05]  /*30cf0*/  BSYNC B1 ;  /* 0x0000000000017941 */ /* 0x000fea0003800000 */
.L_x_3169:
        /* <DEDUP_REMOVED lines=8> */
.L_x_3171:
[----:B------:R-:W-:Y:S02]  /*30d80*/  IMAD.MOV.U32 R13, RZ, RZ, R9 ;  /* 0x000000ffff0d7224 */ /* 0x000fe400078e0009 */
[----:B------:R-:W-:-:S07]  /*30d90*/  IMAD.MOV.U32 R21, RZ, RZ, R14 ;  /* 0x000000ffff157224 */ /* 0x000fce00078e000e */
[----:B------:R-:W-:Y:S05]  /*30da0*/  WARPSYNC.COLLECTIVE R15, `(.L_x_3172) ;  /* 0x000000000f087348 */ /* 0x000fea0003c00000 */
[----:B------:R0:W1:Y:S02]  /*30db0*/  SHFL.IDX P6, R14, R13, R12, R11 ;  /* 0x0000000c0d0e7389 */ /* 0x00006400000c000b */
[----:B01----:R-:W-:Y:S01]  /*30dc0*/  ENDCOLLECTIVE ;  /* 0x000000000000791b */ /* 0x003fe20003800000 */
.L_x_3172:
[----:B------:R-:W-:Y:S01]  /*30dd0*/  IMAD.MOV.U32 R13, RZ, RZ, R4 ;  /* 0x000000ffff0d7224 */ /* 0x000fe200078e0004 */
[----:B------:R-:W-:-:S07]  /*30de0*/  MOV R76, R14 ;  /* 0x0000000e004c7202 */ /* 0x000fce0000000f00 */
[----:B------:R-:W-:Y:S05]  /*30df0*/  WARPSYNC.COLLECTIVE R15, `(.L_x_3173) ;  /* 0x000000000f087348 */ /* 0x000fea0003c00000 */
[----:B------:R0:W1:Y:S02]  /*30e00*/  SHFL.IDX P6, R14, R13, R12, R11 ;  /* 0x0000000c0d0e7389 */ /* 0x00006400000c000b */
[----:B01----:R-:W-:Y:S01]  /*30e10*/  ENDCOLLECTIVE ;  /* 0x000000000000791b */ /* 0x003fe20003800000 */
.L_x_3173:
[----:B------:R-:W-:Y:S01]  /*30e20*/  IMAD.MOV.U32 R77, RZ, RZ, R14 ;  /* 0x000000ffff4d7224 */ /* 0x000fe200078e000e */
[----:B------:R-:W-:Y:S06]  /*30e30*/  BRA `(.L_x_3174) ;  /* 0xfffffdfc009c7947 */ /* 0x000fec000383ffff */
.L_x_2879:
[----:B0-----:R0:W1:Y:S02]  /*30e40*/  SYNCS.PHASECHK.TRANS64.TRYWAIT P0, [R22+URZ+0x38800], R85 ;  /* 0x03880055160075a7 */ /* 0x001064000800017f */
[----:B-1----:R-:W-:Y:S05]  /*30e50*/  @!P0 NANOSLEEP.SYNCS 0x989680 ;  /* 0x009896800000895d */ /* 0x002fea0003900000 */
[----:B------:R-:W1:Y:S02]  /*30e60*/  @!P0 SYNCS.PHASECHK.TRANS64 P0, [R22+URZ+0x38800], R85 ;  /* 0x03880055160085a7 */ /* 0x000e64000800007f */
[----:B-1----:R-:W-:Y:S05]  /*30e70*/  @!P0 BRA `(.L_x_2879) ;  /* 0xfffffffc00f08947 */ /* 0x002fea000383ffff */
[----:B------:R-:W-:Y:S05]  /*30e80*/  BRA `(.L_x_3175) ;  /* 0xfffffe0000c07947 */ /* 0x000fea000383ffff */
.L_x_2897:
[----:B-1----:R1:W2:Y:S02]  /*30e90*/  SYNCS.PHASECHK.TRANS64.TRYWAIT P1, [R0+URZ+0x38830], R3 ;  /* 0x03883003000075a7 */ /* 0x0022a4000802017f */
[----:B--2---:R-:W-:Y:S05]  /*30ea0*/  @!P1 NANOSLEEP.SYNCS 0x989680 ;  /* 0x009896800000995d */ /* 0x004fea0003900000 */
[----:B------:R-:W2:Y:S02]  /*30eb0*/  @!P1 SYNCS.PHASECHK.TRANS64 P1, [R0+URZ+0x38830], R3 ;  /* 0x03883003000095a7 */ /* 0x000ea4000802007f */
[----:B--2---:R-:W-:Y:S05]  /*30ec0*/  @!P1 BRA `(.L_x_2897) ;  /* 0xfffffffc00f09947 */ /* 0x004fea000383ffff */
[----:B------:R-:W-:Y:S05]  /*30ed0*/  BRA `(.L_x_2896) ;  /* 0xfffffe3800907947 */ /* 0x000fea000383ffff */
.L_x_2906:
[----:B-1----:R1:W2:Y:S02]  /*30ee0*/  SYNCS.PHASECHK.TRANS64.TRYWAIT P2, [R9+URZ+0x38830], R4 ;  /* 0x03883004090075a7 */ /* 0x0022a4000804017f */
[----:B--2---:R-:W-:Y:S05]  /*30ef0*/  @!P2 NANOSLEEP.SYNCS 0x989680 ;  /* 0x009896800000a95d */ /* 0x004fea0003900000 */
[----:B------:R-:W2:Y:S02]  /*30f00*/  @!P2 SYNCS.PHASECHK.TRANS64 P2, [R9+URZ+0x38830], R4 ;  /* 0x038830040900a5a7 */ /* 0x000ea4000804007f */
[----:B--2---:R-:W-:Y:S05]  /*30f10*/  @!P2 BRA `(.L_x_2906) ;  /* 0xfffffffc00f0a947 */ /* 0x004fea000383ffff */
[----:B------:R-:W-:Y:S05]  /*30f20*/  BRA `(.L_x_2905) ;  /* 0xfffffe8800307947 */ /* 0x000fea000383ffff */
.L_x_2911:
[----:B-1----:R1:W2:Y:S02]  /*30f30*/  SYNCS.PHASECHK.TRANS64.TRYWAIT P2, [R7+URZ+0x38850], R0 ;  /* 0x03885000070075a7 */ /* 0x0022a4000804017f */
[----:B--2---:R-:W-:Y:S05]  /*30f40*/  @!P2 NANOSLEEP.SYNCS 0x989680 ;  /* 0x009896800000a95d */ /* 0x004fea0003900000 */
[----:B------:R-:W2:Y:S02]  /*30f50*/  @!P2 SYNCS.PHASECHK.TRANS64 P2, [R7+URZ+0x38850], R0 ;  /* 0x038850000700a5a7 */ /* 0x000ea4000804007f */
[----:B--2---:R-:W-:Y:S05]  /*30f60*/  @!P2 BRA `(.L_x_2911) ;  /* 0xfffffffc00f0a947 */ /* 0x004fea000383ffff */
[----:B------:R-:W-:Y:S05]  /*30f70*/  BRA `(.L_x_2910) ;  /* 0xfffffebc00f07947 */ /* 0x000fea000383ffff */
.L_x_2921:
[----:B-1----:R1:W2:Y:S02]  /*30f80*/  SYNCS.PHASECHK.TRANS64.TRYWAIT P1, [R3+URZ+0x38830], R6 ;  /* 0x03883006030075a7 */ /* 0x0022a4000802017f */
[----:B--2---:R-:W-:Y:S05]  /*30f90*/  @!P1 NANOSLEEP.SYNCS 0x989680 ;  /* 0x009896800000995d */ /* 0x004fea0003900000 */
[----:B------:R-:W2:Y:S02]  /*30fa0*/  @!P1 SYNCS.PHASECHK.TRANS64 P1, [R3+URZ+0x38830], R6 ;  /* 0x03883006030095a7 */ /* 0x000ea4000802007f */
[----:B--2---:R-:W-:Y:S05]  /*30fb0*/  @!P1 BRA `(.L_x_2921) ;  /* 0xfffffffc00f09947 */ /* 0x004fea000383ffff */
[----:B------:R-:W-:Y:S05]  /*30fc0*/  BRA `(.L_x_2920) ;  /* 0xfffffedc00447947 */ /* 0x000fea000383ffff */
.L_x_2926:
[----:B-1----:R1:W2:Y:S02]  /*30fd0*/  SYNCS.PHASECHK.TRANS64.TRYWAIT P1, [R6+URZ+0x38850], R0 ;  /* 0x03885000060075a7 */ /* 0x0022a4000802017f */
[----:B--2---:R-:W-:Y:S05]  /*30fe0*/  @!P1 NANOSLEEP.SYNCS 0x989680 ;  /* 0x009896800000995d */ /* 0x004fea0003900000 */
[----:B------:R-:W2:Y:S02]  /*30ff0*/  @!P1 SYNCS.PHASECHK.TRANS64 P1, [R6+URZ+0x38850], R0 ;  /* 0x03885000060095a7 */ /* 0x000ea4000802007f */
[----:B--2---:R-:W-:Y:S05]  /*31000*/  @!P1 BRA `(.L_x_2926) ;  /* 0xfffffffc00f09947 */ /* 0x004fea000383ffff */
[----:B------:R-:W-:Y:S05]  /*31010*/  BRA `(.L_x_2925) ;  /* 0xffffff1400047947 */ /* 0x000fea000383ffff */
.L_x_2934:
[----:B-1----:R1:W2:Y:S02]  /*31020*/  SYNCS.PHASECHK.TRANS64.TRYWAIT P1, [R8+URZ+0x38850], R7 ;  /* 0x03885007080075a7 */ /* 0x0022a4000802017f */
[----:B--2---:R-:W-:Y:S05]  /*31030*/  @!P1 NANOSLEEP.SYNCS 0x989680 ;  /* 0x009896800000995d */ /* 0x004fea0003900000 */
[----:B------:R-:W2:Y:S02]  /*31040*/  @!P1 SYNCS.PHASECHK.TRANS64 P1, [R8+URZ+0x38850], R7 ;  /* 0x03885007080095a7 */ /* 0x000ea4000802007f */
[----:B--2---:R-:W-:Y:S05]  /*31050*/  @!P1 BRA `(.L_x_2934) ;  /* 0xfffffffc00f09947 */ /* 0x004fea000383ffff */
[----:B------:R-:W-:Y:S05]  /*31060*/  BRA `(.L_x_2933) ;  /* 0xffffff3000847947 */ /* 0x000fea000383ffff */
.L_x_2971:
[----:B0-----:R-:W0:Y:S01]  /*31070*/  S2R R8, SR_TID.X ;  /* 0x0000000000087919 */ /* 0x001e220000002100 */
[----:B------:R-:W-:Y:S01]  /*31080*/  BSSY B1, `(.L_x_3176) ;  /* 0x000000a000017945 */ /* 0x000fe20003800000 */
[----:B------:R-:W-:Y:S01]  /*31090*/  IMAD.MOV.U32 R12, RZ, RZ, RZ ;  /* 0x000000ffff0c7224 */ /* 0x000fe200078e00ff */
[----:B------:R-:W-:Y:S01]  /*310a0*/  MOV R15, 0xffffffff ;  /* 0xffffffff000f7802 */ /* 0x000fe20000000f00 */
[----:B------:R-:W-:Y:S01]  /*310b0*/  IMAD.MOV.U32 R11, RZ, RZ, 0x1f ;  /* 0x0000001fff0b7424 */ /* 0x000fe200078e00ff */
[----:B0-----:R-:W-:-:S04]  /*310c0*/  SHF.R.U32.HI R8, RZ, 0x5, R8 ;  /* 0x00000005ff087819 */ /* 0x001fc80000011608 */
[----:B------:R-:W-:-:S04]  /*310d0*/  LOP3.LUT R8, R8, 0x3, RZ, 0xc0, !PT ;  /* 0x0000000308087812 */ /* 0x000fc800078ec0ff */
[----:B------:R-:W-:-:S07]  /*310e0*/  MOV R13, R8 ;  /* 0x00000008000d7202 */ /* 0x000fce0000000f00 */
[----:B-1----:R-:W-:Y:S05]  /*310f0*/  WARPSYNC.COLLECTIVE R15, `(.L_x_3177) ;  /* 0x000000000f087348 */ /* 0x002fea0003c00000 */
[----:B------:R0:W2:Y:S02]  /*31100*/  SHFL.IDX P6, R14, R13, R12, R11 ;  /* 0x0000000c0d0e7389 */ /* 0x0000a400000c000b */
[----:B012---:R-:W-:Y:S01]  /*31110*/  ENDCOLLECTIVE ;  /* 0x000000000000791b */ /* 0x007fe20003800000 */
.L_x_3177:
[----:B------:R-:W-:Y:S05]  /*31120*/  BSYNC B1 ;  /* 0x0000000000017941 */ /* 0x000fea0003800000 */
.L_x_3176:
[----:B------:R-:W-:Y:S05]  /*31130*/  BRA `(.L_x_3178) ;  /* 0xffffff80007c7947 */ /* 0x000fea000383ffff */
.L_x_2973:
[----:B------:R-:W-:Y:S01]  /*31140*/  BSSY B1, `(.L_x_3179) ;  /* 0x0000006000017945 */ /* 0x000fe20003800000 */
[----:B------:R-:W-:-:S07]  /*31150*/  IMAD.MOV.U32 R15, RZ, RZ, -0x1 ;  /* 0xffffffffff0f7424 */ /* 0x000fce00078e00ff */
[----:B012---:R-:W-:Y:S05]  /*31160*/  WARPSYNC.COLLECTIVE R15, `(.L_x_3180) ;  /* 0x000000000f0c7348 */ /* 0x007fea0003c00000 */
[----:B------:R-:W-:Y:S02]  /*31170*/  ELECT P6, UR62, PT ;  /* 0x00000000003e782f */ /* 0x000fe400038c0000 */
[----:B------:R-:W-:Y:S01]  /*31180*/  MOV R14, UR62 ;  /* 0x0000003e000e7c02 */ /* 0x000fe20008000f00 */
[----:B012---:R-:W-:Y:S10]  /*31190*/  ENDCOLLECTIVE ;  /* 0x000000000000791b */ /* 0x007ff40003800000 */
.L_x_3180:
[----:B------:R-:W-:Y:S05]  /*311a0*/  BSYNC B1 ;  /* 0x0000000000017941 */ /* 0x000fea0003800000 */
.L_x_3179:
[----:B------:R-:W-:Y:S05]  /*311b0*/  BRA `(.L_x_2972) ;  /* 0xffffff8000747947 */ /* 0x000fea000383ffff */
.L_x_2975:
[----:B0-----:R0:W2:Y:S02]  /*311c0*/  SYNCS.PHASECHK.TRANS64.TRYWAIT P0, [R22+URZ+0x38820], R7 ;  /* 0x03882007160075a7 */ /* 0x0010a4000800017f */
[----:B--2---:R-:W-:Y:S05]  /*311d0*/  @!P0 NANOSLEEP.SYNCS 0x989680 ;  /* 0x009896800000895d */ /* 0x004fea0003900000 */
[----:B------:R-:W2:Y:S02]  /*311e0*/  @!P0 SYNCS.PHASECHK.TRANS64 P0, [R22+URZ+0x38820], R7 ;  /* 0x03882007160085a7 */ /* 0x000ea4000800007f */
[----:B--2---:R-:W-:Y:S05]  /*311f0*/  @!P0 BRA `(.L_x_2975) ;  /* 0xfffffffc00f08947 */ /* 0x004fea000383ffff */
[----:B------:R-:W-:Y:S05]  /*31200*/  BRA `(.L_x_3181) ;  /* 0xffffff8000847947 */ /* 0x000fea000383ffff */
.L_x_2979:
[----:B-1----:R1:W2:Y:S02]  /*31210*/  SYNCS.PHASECHK.TRANS64.TRYWAIT P0, [R11+URZ+0x388a0], R10 ;  /* 0x0388a00a0b0075a7 */ /* 0x0022a4000800017f */
[----:B--2---:R-:W-:Y:S05]  /*31220*/  @!P0 NANOSLEEP.SYNCS 0x989680 ;  /* 0x009896800000895d */ /* 0x004fea0003900000 */
[----:B------:R-:W2:Y:S02]  /*31230*/  @!P0 SYNCS.PHASECHK.TRANS64 P0, [R11+URZ+0x388a0], R10 ;  /* 0x0388a00a0b0085a7 */ /* 0x000ea4000800007f */
[----:B--2---:R-:W-:Y:S05]  /*31240*/  @!P0 BRA `(.L_x_2979) ;  /* 0xfffffffc00f08947 */ /* 0x004fea000383ffff */
[----:B------:R-:W-:Y:S05]  /*31250*/  BRA `(.L_x_3182) ;  /* 0xffffff80009c7947 */ /* 0x000fea000383ffff */
.L_x_2987:
[----:B0-----:R0:W2:Y:S02]  /*31260*/  SYNCS.PHASECHK.TRANS64.TRYWAIT P0, [R11+URZ+0x388c0], R10 ;  /* 0x0388c00a0b0075a7 */ /* 0x0010a4000800017f */
[----:B--2---:R-:W-:Y:S05]  /*31270*/  @!P0 NANOSLEEP.SYNCS 0x989680 ;  /* 0x009896800000895d */ /* 0x004fea0003900000 */
[----:B------:R-:W2:Y:S02]  /*31280*/  @!P0 SYNCS.PHASECHK.TRANS64 P0, [R11+URZ+0x388c0], R10 ;  /* 0x0388c00a0b0085a7 */ /* 0x000ea4000800007f */
[----:B--2---:R-:W-:Y:S05]  /*31290*/  @!P0 BRA `(.L_x_2987) ;  /* 0xfffffffc00f08947 */ /* 0x004fea000383ffff */
[----:B------:R-:W-:Y:S05]  /*312a0*/  BRA `(.L_x_3183) ;  /* 0xffffff8400d87947 */ /* 0x000fea000383ffff */
.L_x_2997:
[----:B-1----:R1:W2:Y:S02]  /*312b0*/  SYNCS.PHASECHK.TRANS64.TRYWAIT P1, [R10+URZ+0x388a0], R9 ;  /* 0x0388a0090a0075a7 */ /* 0x0022a4000802017f */
[----:B--2---:R-:W-:Y:S05]  /*312c0*/  @!P1 NANOSLEEP.SYNCS 0x989680 ;  /* 0x009896800000995d */ /* 0x004fea0003900000 */
[----:B------:R-:W2:Y:S02]  /*312d0*/  @!P1 SYNCS.PHASECHK.TRANS64 P1, [R10+URZ+0x388a0], R9 ;  /* 0x0388a0090a0095a7 */ /* 0x000ea4000802007f */
[----:B--2---:R-:W-:Y:S05]  /*312e0*/  @!P1 BRA `(.L_x_2997) ;  /* 0xfffffffc00f09947 */ /* 0x004fea000383ffff */
[----:B------:R-:W-:Y:S05]  /*312f0*/  BRA `(.L_x_3184) ;  /* 0xffffff8c00487947 */ /* 0x000fea000383ffff */
.L_x_3005:
[----:B0-----:R0:W2:Y:S02]  /*31300*/  SYNCS.PHASECHK.TRANS64.TRYWAIT P1, [R10+URZ+0x388c0], R9 ;  /* 0x0388c0090a0075a7 */ /* 0x0010a4000802017f */
[----:B--2---:R-:W-:Y:S05]  /*31310*/  @!P1 NANOSLEEP.SYNCS 0x989680 ;  /* 0x009896800000995d */ /* 0x004fea0003900000 */
[----:B------:R-:W2:Y:S02]  /*31320*/  @!P1 SYNCS.PHASECHK.TRANS64 P1, [R10+URZ+0x388c0], R9 ;  /* 0x0388c0090a0095a7 */ /* 0x000ea4000802007f */
[----:B--2---:R-:W-:Y:S05]  /*31330*/  @!P1 BRA `(.L_x_3005) ;  /* 0xfffffffc00f09947 */ /* 0x004fea000383ffff */
[----:B------:R-:W-:Y:S05]  /*31340*/  BRA `(.L_x_3185) ;  /* 0xffffff9000807947 */ /* 0x000fea000383ffff */
.L_x_3021:
[----:B------:R-:W0:Y:S01]  /*31350*/  S2R R7, SR_TID.X ;  /* 0x0000000000077919 */ /* 0x000e220000002100 */
[----:B------:R-:W-:Y:S01]  /*31360*/  BSSY B0, `(.L_x_3186) ;  /* 0x000000a000007945 */ /* 0x000fe20003800000 */
[----:B------:R-:W-:Y:S01]  /*31370*/  MOV R12, RZ ;  /* 0x000000ff000c7202 */ /* 0x000fe20000000f00 */
        /* <DEDUP_REMOVED lines=8> */
.L_x_3187:
[----:B------:R-:W-:Y:S05]  /*31400*/  BSYNC B0 ;  /* 0x0000000000007941 */ /* 0x000fea0003800000 */
.L_x_3186:
[----:B------:R-:W-:Y:S05]  /*31410*/  BRA `(.L_x_3188) ;  /* 0xffffffa0001c7947 */ /* 0x000fea000383ffff */
.L_x_3024:
[----:B0-----:R0:W1:Y:S02]  /*31420*/  SYNCS.PHASECHK.TRANS64.TRYWAIT P0, [R5+URZ+0x38840], R2 ;  /* 0x03884002050075a7 */ /* 0x001064000800017f */
[----:B-1----:R-:W-:Y:S05]  /*31430*/  @!P0 NANOSLEEP.SYNCS 0x989680 ;  /* 0x009896800000895d */ /* 0x002fea0003900000 */
[----:B------:R-:W1:Y:S02]  /*31440*/  @!P0 SYNCS.PHASECHK.TRANS64 P0, [R5+URZ+0x38840], R2 ;  /* 0x03884002050085a7 */ /* 0x000e64000800007f */
[----:B-1----:R-:W-:Y:S05]  /*31450*/  @!P0 BRA `(.L_x_3024) ;  /* 0xfffffffc00f08947 */ /* 0x002fea000383ffff */
[----:B------:R-:W-:Y:S05]  /*31460*/  BRA `(.L_x_3189) ;  /* 0xffffffa000787947 */ /* 0x000fea000383ffff */
.L_x_3025:
        /* <DEDUP_REMOVED lines=8> */
.L_x_3191:
[----:B------:R-:W-:Y:S05]  /*314f0*/  BSYNC B0 ;  /* 0x0000000000007941 */ /* 0x000fea0003800000 */
.L_x_3190:
[----:B------:R-:W-:Y:S01]  /*31500*/  IMAD.MOV.U32 R13, RZ, RZ, R0 ;  /* 0x000000ffff0d7224 */ /* 0x000fe200078e0000 */
[----:B------:R-:W-:Y:S01]  /*31510*/  MOV R12, RZ ;  /* 0x000000ff000c7202 */ /* 0x000fe20000000f00 */
[----:B------:R-:W-:Y:S01]  /*31520*/  IMAD.MOV.U32 R11, RZ, RZ, 0x181f ;  /* 0x0000181fff0b7424 */ /* 0x000fe200078e00ff */
[C---:B------:R-:W-:Y:S01]  /*31530*/  LOP3.LUT P5, RZ, R23.reuse, 0x10, RZ, 0xc0, !PT ;  /* 0x0000001017ff7812 */ /* 0x040fe200078ac0ff */
[----:B------:R-:W-:Y:S01]  /*31540*/  IMAD.MOV.U32 R15, RZ, RZ, -0x1 ;  /* 0xffffffffff0f7424 */ /* 0x000fe200078e00ff */
[C---:B------:R-:W-:Y:S01]  /*31550*/  LOP3.LUT P4, RZ, R23.reuse, 0x8, RZ, 0xc0, !PT ;  /* 0x0000000817ff7812 */ /* 0x040fe2000788c0ff */
[----:B------:R-:W-:Y:S01]  /*31560*/  IMAD.MOV.U32 R2, RZ, RZ, R14 ;  /* 0x000000ffff027224 */ /* 0x000fe200078e000e */
[----:B------:R-:W-:Y:S01]  /*31570*/  LOP3.LUT P3, RZ, R23, 0x4, RZ, 0xc0, !PT ;  /* 0x0000000417ff7812 */ /* 0x000fe2000786c0ff */
[----:B------:R-:W-:-:S12]  /*31580*/  @P0 IMAD R9, R7, 0x2, R22 ;  /* 0x0000000207090824 */ /* 0x000fd800078e0216 */
[----:B------:R-:W-:Y:S05]  /*31590*/  WARPSYNC.COLLECTIVE R15, `(.L_x_3192) ;  /* 0x000000000f087348 */ /* 0x000fea0003c00000 */
[----:B------:R0:W1:Y:S02]  /*315a0*/  SHFL.IDX P6, R14, R13, R12, R11 ;  /* 0x0000000c0d0e7389 */ /* 0x00006400000c000b */
[----:B01----:R-:W-:Y:S01]  /*315b0*/  ENDCOLLECTIVE ;  /* 0x000000000000791b */ /* 0x003fe20003800000 */
.L_x_3192:
[----:B------:R-:W-:Y:S02]  /*315c0*/  LOP3.LUT P2, RZ, R23, 0x2, RZ, 0xc0, !PT ;  /* 0x0000000217ff7812 */ /* 0x000fe4000784c0ff */
[----:B------:R-:W-:Y:S01]  /*315d0*/  MOV R13, R6 ;  /* 0x00000006000d7202 */ /* 0x000fe20000000f00 */
[----:B------:R-:W-:Y:S01]  /*315e0*/  IMAD.MOV.U32 R12, RZ, RZ, 0x1 ;  /* 0x00000001ff0c7424 */ /* 0x000fe200078e00ff */
[----:B------:R-:W-:-:S09]  /*315f0*/  MOV R3, R14 ;  /* 0x0000000e00037202 */ /* 0x000fd20000000f00 */
[----:B------:R-:W-:Y:S05]  /*31600*/  WARPSYNC.COLLECTIVE R15, `(.L_x_3193) ;  /* 0x000000000f087348 */ /* 0x000fea0003c00000 */
[----:B------:R0:W1:Y:S02]  /*31610*/  SHFL.IDX P6, R14, R13, R12, R11 ;  /* 0x0000000c0d0e7389 */ /* 0x00006400000c000b */
[----:B01----:R-:W-:Y:S01]  /*31620*/  ENDCOLLECTIVE ;  /* 0x000000000000791b */ /* 0x003fe20003800000 */
.L_x_3193:
[----:B------:R-:W-:-:S05]  /*31630*/  @P0 LEA R3, P1, R36, R3, 0x1 ;  /* 0x0000000324030211 */ /* 0x000fca00078208ff */
[----:B------:R-:W-:-:S05]  /*31640*/  @P0 IMAD.X R2, RZ, RZ, R2, P1 ;  /* 0x000000ffff020224 */ /* 0x000fca00008e0602 */
[----:B------:R-:W-:Y:S02]  /*31650*/  @P0 LOP3.LUT R3, R3, R2, RZ, 0x3c, !PT ;  /* 0x0000000203030212 */ /* 0x000fe400078e3cff */
[----:B------:R-:W-:Y:S02]  /*31660*/  MOV R13, R0 ;  /* 0x00000000000d7202 */ /* 0x000fe40000000f00 */
        /* <DEDUP_REMOVED lines=10> */
.L_x_3194:
        /* <DEDUP_REMOVED lines=13> */
.L_x_3195:
        /* <DEDUP_REMOVED lines=16> */
.L_x_3196:
[----:B------:R-:W-:Y:S02]  /*318e0*/  @P0 IMAD R9, R7, 0x2, R22 ;  /* 0x0000000207090824 */ /* 0x000fe400078e0216 */
[----:B------:R-:W-:Y:S01]  /*318f0*/  IMAD.MOV.U32 R13, RZ, RZ, R6 ;  /* 0x000000ffff0d7224 */ /* 0x000fe200078e0006 */
[----:B------:R-:W-:Y:S01]  /*31900*/  MOV R12, 0x3 ;  /* 0x00000003000c7802 */ /* 0x000fe20000000f00 */
[----:B------:R-:W-:-:S07]  /*31910*/  IMAD.MOV.U32 R2, RZ, RZ, R14 ;  /* 0x000000ffff027224 */ /* 0x000fce00078e000e */
[----:B------:R-:W-:Y:S05]  /*31920*/  WARPSYNC.COLLECTIVE R15, `(.L_x_3197) ;  /* 0x000000000f087348 */ /* 0x000fea0003c00000 */
[----:B------:R0:W1:Y:S02]  /*31930*/  SHFL.IDX P6, R14, R13, R12, R11 ;  /* 0x0000000c0d0e7389 */ /* 0x00006400000c000b */
[----:B01----:R-:W-:Y:S01]  /*31940*/  ENDCOLLECTIVE ;  /* 0x000000000000791b */ /* 0x003fe20003800000 */
.L_x_3197:
[----:B------:R-:W-:-:S04]  /*31950*/  @P0 LEA R2, P1, R36, R2, 0x1 ;  /* 0x0000000224020211 */ /* 0x000fc800078208ff */
[----:B------:R-:W-:-:S05]  /*31960*/  @P0 IADD3.X R3, RZ, R8, RZ, P1, !PT ;  /* 0x00000008ff030210 */ /* 0x000fca0000ffe4ff */
        /* <DEDUP_REMOVED lines=13> */
.L_x_3198:
[----:B------:R-:W-:Y:S01]  /*31a40*/  @P0 IMAD R21, R7, 0x2, R22 ;  /* 0x0000000207150824 */ /* 0x000fe200078e0216 */
[----:B------:R-:W-:Y:S01]  /*31a50*/  MOV R13, R6 ;  /* 0x00000006000d7202 */ /* 0x000fe20000000f00 */
[----:B------:R-:W-:Y:S01]  /*31a60*/  IMAD.MOV.U32 R12, RZ, RZ, 0x4 ;  /* 0x00000004ff0c7424 */ /* 0x000fe200078e00ff */
[----:B------:R-:W-:-:S07]  /*31a70*/  MOV R2, R14 ;  /* 0x0000000e00027202 */ /* 0x000fce0000000f00 */
[----:B------:R-:W-:Y:S05]  /*31a80*/  WARPSYNC.COLLECTIVE R15, `(.L_x_3199) ;  /* 0x000000000f087348 */ /* 0x000fea0003c00000 */
[----:B------:R0:W1:Y:S02]  /*31a90*/  SHFL.IDX P6, R14, R13, R12, R11 ;  /* 0x0000000c0d0e7389 */ /* 0x00006400000c000b */
[----:B01----:R-:W-:Y:S01]  /*31aa0*/  ENDCOLLECTIVE ;  /* 0x000000000000791b */ /* 0x003fe20003800000 */
.L_x_3199:
        /* <DEDUP_REMOVED lines=10> */
[----:B------:R0:W-:Y:S04]  /*31b50*/  @P0 LDGSTS.E.BYPASS.LTC128B.128 [R21+0x2d400], desc[UR60][R2.64+0x180], !P2 ;  /* 0x2d40018002150fae */ /* 0x0001e8000d101d7c */
[----:B0-----:R-:W-:Y:S05]  /*31b60*/  WARPSYNC.COLLECTIVE R15, `(.L_x_3200) ;  /* 0x000000000f087348 */ /* 0x001fea0003c00000 */
[----:B------:R1:W2:Y:S02]  /*31b70*/  SHFL.IDX P6, R14, R13, R12, R11 ;  /* 0x0000000c0d0e7389 */ /* 0x0002a400000c000b */
[----:B012---:R-:W-:Y:S01]  /*31b80*/  ENDCOLLECTIVE ;  /* 0x000000000000791b */ /* 0x007fe20003800000 */
.L_x_3200:
[----:B------:R-:W-:Y:S01]  /*31b90*/  IMAD.MOV.U32 R0, RZ, RZ, R14 ;  /* 0x000000ffff007224 */ /* 0x000fe200078e000e */
[----:B------:R-:W-:Y:S06]  /*31ba0*/  BRA `(.L_x_3201) ;  /* 0xffffff9c00dc7947 */ /* 0x000fec000383ffff */
.L_x_3032:
[----:B------:R-:W-:Y:S01]  /*31bb0*/  IMAD.MOV.U32 R13, RZ, RZ, R0 ;  /* 0x000000ffff0d7224 */ /* 0x000fe200078e0000 */
[----:B------:R-:W-:Y:S01]  /*31bc0*/  MOV R12, RZ ;  /* 0x000000ff000c7202 */ /* 0x000fe20000000f00 */
[----:B------:R-:W-:Y:S01]  /*31bd0*/  IMAD.MOV.U32 R11, RZ, RZ, 0x181f ;  /* 0x0000181fff0b7424 */ /* 0x000fe200078e00ff */
[----:B------:R-:W-:Y:S01]  /*31be0*/  LEA R17, R17, R8, 0x7 ;  /* 0x0000000811117211 */ /* 0x000fe200078e38ff */
[----:B------:R-:W-:Y:S02]  /*31bf0*/  IMAD.MOV.U32 R15, RZ, RZ, -0x1 ;  /* 0xffffffffff0f7424 */ /* 0x000fe400078e00ff */
[----:B-----5:R-:W-:-:S07]  /*31c00*/  IMAD R5, R9, R7, RZ ;  /* 0x0000000709057224 */ /* 0x020fce00078e02ff */
[----:B------:R-:W-:Y:S05]  /*31c10*/  WARPSYNC.COLLECTIVE R15, `(.L_x_3202) ;  /* 0x000000000f087348 */ /* 0x000fea0003c00000 */
[----:B------:R0:W1:Y:S02]  /*31c20*/  SHFL.IDX P6, R14, R13, R12, R11 ;  /* 0x0000000c0d0e7389 */ /* 0x00006400000c000b */
[----:B01----:R-:W-:Y:S01]  /*31c30*/  ENDCOLLECTIVE ;  /* 0x000000000000791b */ /* 0x003fe20003800000 */
.L_x_3202:
[----:B------:R-:W-:Y:S01]  /*31c40*/  ISETP.GE.AND P0, PT, R17, R5, PT ;  /* 0x000000051100720c */ /* 0x000fe20003f06270 */
[----:B------:R-:W-:Y:S01]  /*31c50*/  IMAD.MOV.U32 R13, RZ, RZ, R4 ;  /* 0x000000ffff0d7224 */ /* 0x000fe200078e0004 */
[----:B------:R-:W-:-:S11]  /*31c60*/  MOV R2, R14 ;  /* 0x0000000e00027202 */ /* 0x000fd60000000f00 */
[----:B------:R-:W-:Y:S05]  /*31c70*/  WARPSYNC.COLLECTIVE R15, `(.L_x_3203) ;  /* 0x000000000f087348 */ /* 0x000fea0003c00000 */
[----:B------:R0:W1:Y:S02]  /*31c80*/  SHFL.IDX P6, R14, R13, R12, R11 ;  /* 0x0000000c0d0e7389 */ /* 0x00006400000c000b */
[----:B01----:R-:W-:Y:S01]  /*31c90*/  ENDCOLLECTIVE ;  /* 0x000000000000791b */ /* 0x003fe20003800000 */
.L_x_3203:
[----:B------:R-:W-:Y:S02]  /*31ca0*/  IMAD.MOV.U32 R13, RZ, RZ, R0 ;  /* 0x000000ffff0d7224 */ /* 0x000fe400078e0000 */
[----:B------:R-:W-:Y:S02]  /*31cb0*/  IMAD.MOV.U32 R12, RZ, RZ, 0x1 ;  /* 0x00000001ff0c7424 */ /* 0x000fe400078e00ff */
[----:B------:R-:W-:-:S07]  /*31cc0*/  IMAD.MOV.U32 R3, RZ, RZ, R14 ;  /* 0x000000ffff037224 */ /* 0x000fce00078e000e */
[----:B------:R-:W-:Y:S05]  /*31cd0*/  WARPSYNC.COLLECTIVE R15, `(.L_x_3204) ;  /* 0x000000000f087348 */ /* 0x000fea0003c00000 */
[----:B------:R0:W1:Y:S02]  /*31ce0*/  SHFL.IDX P6, R14, R13, R12, R11 ;  /* 0x0000000c0d0e7389 */ /* 0x00006400000c000b */
[----:B01----:R-:W-:Y:S01]  /*31cf0*/  ENDCOLLECTIVE ;  /* 0x000000000000791b */ /* 0x003fe20003800000 */
.L_x_3204:
[----:B------:R-:W-:-:S05]  /*31d00*/  @!P0 LEA R6, P5, R36, R3, 0x1 ;  /* 0x0000000324068211 */ /* 0x000fca00078a08ff */
[----:B------:R-:W-:Y:S02]  /*31d10*/  @!P0 IMAD.X R3, RZ, RZ, R2, P5 ;  /* 0x000000ffff038224 */ /* 0x000fe400028e0602 */
[----:B------:R-:W-:Y:S01]  /*31d20*/  @!P0 IMAD.MOV.U32 R2, RZ, RZ, R6 ;  /* 0x000000ffff028224 */ /* 0x000fe200078e0006 */
[----:B------:R-:W-:Y:S01]  /*31d30*/  IADD3 R6, R17, 0x10, RZ ;  /* 0x0000001011067810 */ /* 0x000fe20007ffe0ff */
        /* <DEDUP_REMOVED lines=8> */
[----:B------:R-:W-:-:S02]  /*31dc0*/  ISETP.GE.AND P0, PT, R6, R5, PT ;  /* 0x000000050600720c */ /* 0x000fc40003f06270 */
[----:B0-----:R-:W-:-:S11]  /*31dd0*/  MOV R2, R14 ;  /* 0x0000000e00027202 */ /* 0x001fd60000000f00 */
[----:B------:R-:W-:Y:S05]  /*31de0*/  WARPSYNC.COLLECTIVE R15, `(.L_x_3205) ;  /* 0x000000000f087348 */ /* 0x000fea0003c00000 */
[----:B------:R0:W1:Y:S02]  /*31df0*/  SHFL.IDX P6, R14, R13, R12, R11 ;  /* 0x0000000c0d0e7389 */ /* 0x00006400000c000b */
[----:B01----:R-:W-:Y:S01]  /*31e00*/  ENDCOLLECTIVE ;  /* 0x000000000000791b */ /* 0x003fe20003800000 */
.L_x_3205:
[----:B------:R-:W-:Y:S02]  /*31e10*/  IMAD.MOV.U32 R13, RZ, RZ, R0 ;  /* 0x000000ffff0d7224 */ /* 0x000fe400078e0000 */
[----:B------:R-:W-:Y:S02]  /*31e20*/  IMAD.MOV.U32 R12, RZ, RZ, 0x2 ;  /* 0x00000002ff0c7424 */ /* 0x000fe400078e00ff */
[----:B------:R-:W-:-:S07]  /*31e30*/  IMAD.MOV.U32 R3, RZ, RZ, R14 ;  /* 0x000000ffff037224 */ /* 0x000fce00078e000e */
[----:B------:R-:W-:Y:S05]  /*31e40*/  WARPSYNC.COLLECTIVE R15, `(.L_x_3206) ;  /* 0x000000000f087348 */ /* 0x000fea0003c00000 */
[----:B------:R0:W1:Y:S02]  /*31e50*/  SHFL.IDX P6, R14, R13, R12, R11 ;  /* 0x0000000c0d0e7389 */ /* 0x00006400000c000b */
[----:B01----:R-:W-:Y:S01]  /*31e60*/  ENDCOLLECTIVE ;  /* 0x000000000000791b */ /* 0x003fe20003800000 */
.L_x_3206:
[----:B------:R-:W-:-:S04]  /*31e70*/  @!P0 LEA R6, P5, R36, R3, 0x1 ;  /* 0x0000000324068211 */ /* 0x000fc800078a08ff */
[----:B------:R-:W-:Y:S01]  /*31e80*/  @!P0 IADD3.X R7, RZ, R2, RZ, P5, !PT ;  /* 0x00000002ff078210 */ /* 0x000fe20002ffe4ff */
[----:B------:R-:W-:Y:S01]  /*31e90*/  @!P0 IMAD.MOV.U32 R2, RZ, RZ, R6 ;  /* 0x000000ffff028224 */ /* 0x000fe200078e0006 */
[----:B------:R-:W-:-:S03]  /*31ea0*/  IADD3 R6, R17, 0x20, RZ ;  /* 0x0000002011067810 */ /* 0x000fc60007ffe0ff */
        /* <DEDUP_REMOVED lines=14> */
.L_x_3207:
[----:B------:R-:W-:Y:S02]  /*31f90*/  IMAD.MOV.U32 R13, RZ, RZ, R0 ;  /* 0x000000ffff0d7224 */ /* 0x000fe400078e0000 */
[----:B------:R-:W-:Y:S02]  /*31fa0*/  IMAD.MOV.U32 R12, RZ, RZ, 0x3 ;  /* 0x00000003ff0c7424 */ /* 0x000fe400078e00ff */
[----:B------:R-:W-:-:S07]  /*31fb0*/  IMAD.MOV.U32 R3, RZ, RZ, R14 ;  /* 0x000000ffff037224 */ /* 0x000fce00078e000e */
[----:B------:R-:W-:Y:S05]  /*31fc0*/  WARPSYNC.COLLECTIVE R15, `(.L_x_3208) ;  /* 0x000000000f087348 */ /* 0x000fea0003c00000 */
[----:B------:R0:W1:Y:S02]  /*31fd0*/  SHFL.IDX P6, R14, R13, R12, R11 ;  /* 0x0000000c0d0e7389 */ /* 0x00006400000c000b */
[----:B01----:R-:W-:Y:S01]  /*31fe0*/  ENDCOLLECTIVE ;  /* 0x000000000000791b */ /* 0x003fe20003800000 */
.L_x_3208:
        /* <DEDUP_REMOVED lines=18> */
.L_x_3209:
[----:B------:R-:W-:Y:S02]  /*32110*/  IMAD.MOV.U32 R13, RZ, RZ, R0 ;  /* 0x000000ffff0d7224 */ /* 0x000fe400078e0000 */
[----:B------:R-:W-:Y:S02]  /*32120*/  IMAD.MOV.U32 R12, RZ, RZ, 0x4 ;  /* 0x00000004ff0c7424 */ /* 0x000fe400078e00ff */
[----:B------:R-:W-:-:S07]  /*32130*/  IMAD.MOV.U32 R3, RZ, RZ, R14 ;  /* 0x000000ffff037224 */ /* 0x000fce00078e000e */
[----:B------:R-:W-:Y:S05]  /*32140*/  WARPSYNC.COLLECTIVE R15, `(.L_x_3210) ;  /* 0x000000000f087348 */ /* 0x000fea0003c00000 */
[----:B------:R0:W1:Y:S02]  /*32150*/  SHFL.IDX P6, R14, R13, R12, R11 ;  /* 0x0000000c0d0e7389 */ /* 0x00006400000c000b */
[----:B01----:R-:W-:Y:S01]  /*32160*/  ENDCOLLECTIVE ;  /* 0x000000000000791b */ /* 0x003fe20003800000 */
.L_x_3210:
        /* <DEDUP_REMOVED lines=18> */
.L_x_3211:
[----:B------:R-:W-:Y:S02]  /*32290*/  IMAD.MOV.U32 R13, RZ, RZ, R0 ;  /* 0x000000ffff0d7224 */ /* 0x000fe400078e0000 */
[----:B------:R-:W-:Y:S02]  /*322a0*/  IMAD.MOV.U32 R12, RZ, RZ, 0x5 ;  /* 0x00000005ff0c7424 */ /* 0x000fe400078e00ff */
[----:B------:R-:W-:-:S07]  /*322b0*/  IMAD.MOV.U32 R3, RZ, RZ, R14 ;  /* 0x000000ffff037224 */ /* 0x000fce00078e000e */
[----:B------:R-:W-:Y:S05]  /*322c0*/  WARPSYNC.COLLECTIVE R15, `(.L_x_3212) ;  /* 0x000000000f087348 */ /* 0x000fea0003c00000 */
[----:B------:R0:W1:Y:S02]  /*322d0*/  SHFL.IDX P6, R14, R13, R12, R11 ;  /* 0x0000000c0d0e7389 */ /* 0x00006400000c000b */
[----:B01----:R-:W-:Y:S01]  /*322e0*/  ENDCOLLECTIVE ;  /* 0x000000000000791b */ /* 0x003fe20003800000 */
.L_x_3212:
        /* <DEDUP_REMOVED lines=18> */
.L_x_3213:
[----:B------:R-:W-:Y:S02]  /*32410*/  IMAD.MOV.U32 R13, RZ, RZ, R0 ;  /* 0x000000ffff0d7224 */ /* 0x000fe400078e0000 */
[----:B------:R-:W-:Y:S02]  /*32420*/  IMAD.MOV.U32 R12, RZ, RZ, 0x6 ;  /* 0x00000006ff0c7424 */ /* 0x000fe400078e00ff */
[----:B------:R-:W-:-:S07]  /*32430*/  IMAD.MOV.U32 R3, RZ, RZ, R14 ;  /* 0x000000ffff037224 */ /* 0x000fce00078e000e */
[----:B------:R-:W-:Y:S05]  /*32440*/  WARPSYNC.COLLECTIVE R15, `(.L_x_3214) ;  /* 0x000000000f087348 */ /* 0x000fea0003c00000 */
[----:B------:R0:W1:Y:S02]  /*32450*/  SHFL.IDX P6, R14, R13, R12, R11 ;  /* 0x0000000c0d0e7389 */ /* 0x00006400000c000b */
[----:B01----:R-:W-:Y:S01]  /*32460*/  ENDCOLLECTIVE ;  /* 0x000000000000791b */ /* 0x003fe20003800000 */
.L_x_3214:
        /* <DEDUP_REMOVED lines=18> */
.L_x_3215:
[----:B------:R-:W-:Y:S01]  /*32590*/  MOV R13, R0 ;  /* 0x00000000000d7202 */ /* 0x000fe20000000f00 */
[----:B------:R-:W-:Y:S02]  /*325a0*/  IMAD.MOV.U32 R12, RZ, RZ, 0x7 ;  /* 0x00000007ff0c7424 */ /* 0x000fe400078e00ff */
[----:B------:R-:W-:-:S07]  /*325b0*/  IMAD.MOV.U32 R3, RZ, RZ, R14 ;  /* 0x000000ffff037224 */ /* 0x000fce00078e000e */
[----:B------:R-:W-:Y:S05]  /*325c0*/  WARPSYNC.COLLECTIVE R15, `(.L_x_3216) ;  /* 0x000000000f087348 */ /* 0x000fea0003c00000 */
[----:B------:R0:W1:Y:S02]  /*325d0*/  SHFL.IDX P6, R14, R13, R12, R11 ;  /* 0x0000000c0d0e7389 */ /* 0x00006400000c000b */
[----:B01----:R-:W-:Y:S01]  /*325e0*/  ENDCOLLECTIVE ;  /* 0x000000000000791b */ /* 0x003fe20003800000 */
.L_x_3216:
[----:B------:R-:W-:-:S04]  /*325f0*/  @!P0 LEA R6, P5, R36, R3, 0x1 ;  /* 0x0000000324068211 */ /* 0x000fc800078a08ff */
[----:B------:R-:W-:Y:S01]  /*32600*/  @!P0 IADD3.X R7, RZ, R2, RZ, P5, !PT ;  /* 0x00000002ff078210 */ /* 0x000fe20002ffe4ff */
[----:B------:R-:W-:-:S04]  /*32610*/  @!P0 IMAD.MOV.U32 R2, RZ, RZ, R6 ;  /* 0x000000ffff028224 */ /* 0x000fc800078e0006 */
[----:B------:R-:W-:Y:S01]  /*32620*/  @!P0 IMAD.MOV.U32 R3, RZ, RZ, R7 ;  /* 0x000000ffff038224 */ /* 0x000fe200078e0007 */
[----:B------:R-:W-:-:S04]  /*32630*/  MOV R13, R4 ;  /* 0x00000004000d7202 */ /* 0x000fc80000000f00 */
[----:B------:R-:W-:Y:S01]  /*32640*/  @!PT LDS RZ, [RZ] ;  /* 0x00000000fffff984 */ /* 0x000fe20000000800 */
[----:B------:R-:W-:Y:S01]  /*32650*/  @!PT LDS RZ, [RZ] ;  /* 0x00000000fffff984 */ /* 0x000fe20000000800 */
[----:B------:R-:W-:Y:S01]  /*32660*/  @!PT LDS RZ, [RZ] ;  /* 0x00000000fffff984 */ /* 0x000fe20000000800 */
[----:B------:R0:W-:Y:S04]  /*32670*/  @!P0 LDGSTS.E.BYPASS.LTC128B.128 [R37+0x17400], desc[UR60][R2.64], !P4 ;  /* 0x1740000002258fae */ /* 0x0001e8000e101d7c */
[----:B------:R0:W-:Y:S01]  /*32680*/  @!P0 LDGSTS.E.BYPASS.LTC128B.128 [R37+0x1b400], desc[UR60][R2.64+0x80], !P3 ;  /* 0x1b40008002258fae */ /* 0x0001e2000d901d7c */
[----:B------:R-:W-:-:S03]  /*32690*/  IMAD.MOV.U32 R6, RZ, RZ, R14 ;  /* 0x000000ffff067224 */ /* 0x000fc600078e000e */
[----:B------:R0:W-:Y:S04]  /*326a0*/  @!P0 LDGSTS.E.BYPASS.LTC128B.128 [R37+0x1f400], desc[UR60][R2.64+0x100], !P2 ;  /* 0x1f40010002258fae */ /* 0x0001e8000d101d7c */
[----:B------:R0:W-:Y:S02]  /*326b0*/  @!P0 LDGSTS.E.BYPASS.LTC128B.128 [R37+0x23400], desc[UR60][R2.64+0x180], !P1 ;  /* 0x2340018002258fae */ /* 0x0001e4000c901d7c */
[----:B0-----:R-:W-:Y:S05]  /*326c0*/  WARPSYNC.COLLECTIVE R15, `(.L_x_3217) ;  /* 0x000000000f087348 */ /* 0x001fea0003c00000 */
[----:B------:R1:W2:Y:S02]  /*326d0*/  SHFL.IDX P6, R14, R13, R12, R11 ;  /* 0x0000000c0d0e7389 */ /* 0x0002a400000c000b */
[----:B012---:R-:W-:Y:S01]  /*326e0*/  ENDCOLLECTIVE ;  /* 0x000000000000791b */ /* 0x007fe20003800000 */
.L_x_3217:
[----:B------:R-:W-:Y:S05]  /*326f0*/  BRA `(.L_x_3218) ;  /* 0xffffffa000587947 */ /* 0x000fea000383ffff */
.L_x_3037:
[----:B0-----:R0:W2:Y:S02]  /*32700*/  SYNCS.PHASECHK.TRANS64.TRYWAIT P0, [R22+URZ+0x38820], R3 ;  /* 0x03882003160075a7 */ /* 0x0010a4000800017f */
[----:B--2---:R-:W-:Y:S05]  /*32710*/  @!P0 NANOSLEEP.SYNCS 0x989680 ;  /* 0x009896800000895d */ /* 0x004fea0003900000 */
[----:B------:R-:W2:Y:S02]  /*32720*/  @!P0 SYNCS.PHASECHK.TRANS64 P0, [R22+URZ+0x38820], R3 ;  /* 0x03882003160085a7 */ /* 0x000ea4000800007f */
[----:B--2---:R-:W-:Y:S05]  /*32730*/  @!P0 BRA `(.L_x_3037) ;  /* 0xfffffffc00f08947 */ /* 0x004fea000383ffff */
[----:B------:R-:W-:Y:S05]  /*32740*/  BRA `(.L_x_3219) ;  /* 0xffffffa000cc7947 */ /* 0x000fea000383ffff */
.L_x_3042:
[----:B0-----:R0:W1:Y:S02]  /*32750*/  SYNCS.PHASECHK.TRANS64.TRYWAIT P0, [R6+URZ+0x38840], R3 ;  /* 0x03884003060075a7 */ /* 0x001064000800017f */
[----:B-1----:R-:W-:Y:S05]  /*32760*/  @!P0 NANOSLEEP.SYNCS 0x989680 ;  /* 0x009896800000895d */ /* 0x002fea0003900000 */
[----:B------:R-:W1:Y:S02]  /*32770*/  @!P0 SYNCS.PHASECHK.TRANS64 P0, [R6+URZ+0x38840], R3 ;  /* 0x03884003060085a7 */ /* 0x000e64000800007f */
[----:B-1----:R-:W-:Y:S05]  /*32780*/  @!P0 BRA `(.L_x_3042) ;  /* 0xfffffffc00f08947 */ /* 0x002fea000383ffff */
[----:B------:R-:W-:Y:S05]  /*32790*/  BRA `(.L_x_3220) ;  /* 0xffffffa400b87947 */ /* 0x000fea000383ffff */
.L_x_3043:
        /* <DEDUP_REMOVED lines=8> */
.L_x_3222:
[----:B------:R-:W-:Y:S05]  /*32820*/  BSYNC B1 ;  /* 0x0000000000017941 */ /* 0x000fea0003800000 */
.L_x_3221:
[----:B------:R-:W-:Y:S01]  /*32830*/  MOV R13, R8 ;  /* 0x00000008000d7202 */ /* 0x000fe20000000f00 */
[----:B------:R-:W-:Y:S01]  /*32840*/  IMAD.MOV.U32 R12, RZ, RZ, RZ ;  /* 0x000000ffff0c7224 */ /* 0x000fe200078e00ff */
[----:B------:R-:W-:Y:S01]  /*32850*/  MOV R15, 0xffffffff ;  /* 0xffffffff000f7802 */ /* 0x000fe20000000f00 */
[----:B------:R-:W-:Y:S01]  /*32860*/  IMAD.MOV.U32 R11, RZ, RZ, 0x181f ;  /* 0x0000181fff0b7424 */ /* 0x000fe200078e00ff */
[----:B------:R-:W-:Y:S01]  /*32870*/  LOP3.LUT R23, R23, 0xfffffdff, RZ, 0xc0, !PT ;  /* 0xfffffdff17177812 */ /* 0x000fe200078ec0ff */
[----:B------:R-:W-:Y:S02]  /*32880*/  IMAD.MOV.U32 R3, RZ, RZ, R14 ;  /* 0x000000ffff037224 */ /* 0x000fe400078e000e */
[----:B------:R-:W-:-:S07]  /*32890*/  IMAD.SHL.U32 R0, R36, 0x2, RZ ;  /* 0x0000000224007824 */ /* 0x000fce00078e00ff */
[----:B------:R-:W-:Y:S05]  /*328a0*/  WARPSYNC.COLLECTIVE R15, `(.L_x_3223) ;  /* 0x000000000f087348 */ /* 0x000fea0003c00000 */
[----:B------:R0:W1:Y:S02]  /*328b0*/  SHFL.IDX P6, R14, R13, R12, R11 ;  /* 0x0000000c0d0e7389 */ /* 0x00006400000c000b */
[----:B01----:R-:W-:Y:S01]  /*328c0*/  ENDCOLLECTIVE ;  /* 0x000000000000791b */ /* 0x003fe20003800000 */
.L_x_3223:
[----:B------:R-:W-:Y:S01]  /*328d0*/  @P3 LOP3.LUT R23, R23, 0x200, RZ, 0xfc, !PT ;  /* 0x0000020017173812 */ /* 0x000fe200078efcff */
[----:B------:R-:W-:-:S03]  /*328e0*/  IMAD R9, R9, 0x2, R22 ;  /* 0x0000000209097824 */ /* 0x000fc600078e0216 */
        /* <DEDUP_REMOVED lines=8> */
[----:B------:R-:W-:-:S07]  /*32970*/  IMAD.MOV.U32 R2, RZ, RZ, R14 ;  /* 0x000000ffff027224 */ /* 0x000fce00078e000e */
[----:B------:R-:W-:Y:S05]  /*32980*/  WARPSYNC.COLLECTIVE R15, `(.L_x_3224) ;  /* 0x000000000f087348 */ /* 0x000fea0003c00000 */
[----:B------:R0:W1:Y:S02]  /*32990*/  SHFL.IDX P6, R14, R13, R12, R11 ;  /* 0x0000000c0d0e7389 */ /* 0x00006400000c000b */
[----:B01----:R-:W-:Y:S01]  /*329a0*/  ENDCOLLECTIVE ;  /* 0x000000000000791b */ /* 0x003fe20003800000 */
.L_x_3224:
[----:B------:R-:W-:Y:S02]  /*329b0*/  LOP3.LUT P1, RZ, R23, 0x4, RZ, 0xc0, !PT ;  /* 0x0000000417ff7812 */ /* 0x000fe4000782c0ff */
        /* <DEDUP_REMOVED lines=14> */
.L_x_3225:
[----:B------:R-:W-:Y:S01]  /*32aa0*/  IMAD.MOV.U32 R13, RZ, RZ, R10 ;  /* 0x000000ffff0d7224 */ /* 0x000fe200078e000a */
[----:B------:R-:W-:Y:S02]  /*32ab0*/  MOV R12, 0x2 ;  /* 0x00000002000c7802 */ /* 0x000fe40000000f00 */
[----:B------:R-:W-:-:S07]  /*32ac0*/  MOV R2, R14 ;  /* 0x0000000e00027202 */ /* 0x000fce0000000f00 */
[----:B------:R-:W-:Y:S05]  /*32ad0*/  WARPSYNC.COLLECTIVE R15, `(.L_x_3226) ;  /* 0x000000000f087348 */ /* 0x000fea0003c00000 */
[----:B------:R0:W1:Y:S02]  /*32ae0*/  SHFL.IDX P6, R14, R13, R12, R11 ;  /* 0x0000000c0d0e7389 */ /* 0x00006400000c000b */
[----:B01----:R-:W-:Y:S01]  /*32af0*/  ENDCOLLECTIVE ;  /* 0x000000000000791b */ /* 0x003fe20003800000 */
.L_x_3226:
        /* <DEDUP_REMOVED lines=14> */
.L_x_3227:
[----:B------:R-:W-:Y:S01]  /*32be0*/  IMAD.MOV.U32 R13, RZ, RZ, R10 ;  /* 0x000000ffff0d7224 */ /* 0x000fe200078e000a */
[----:B------:R-:W-:Y:S02]  /*32bf0*/  MOV R12, 0x3 ;  /* 0x00000003000c7802 */ /* 0x000fe40000000f00 */
[----:B------:R-:W-:-:S07]  /*32c00*/  MOV R2, R14 ;  /* 0x0000000e00027202 */ /* 0x000fce0000000f00 */
[----:B------:R-:W-:Y:S05]  /*32c10*/  WARPSYNC.COLLECTIVE R15, `(.L_x_3228) ;  /* 0x000000000f087348 */ /* 0x000fea0003c00000 */
[----:B------:R0:W1:Y:S02]  /*32c20*/  SHFL.IDX P6, R14, R13, R12, R11 ;  /* 0x0000000c0d0e7389 */ /* 0x00006400000c000b */
[----:B01----:R-:W-:Y:S01]  /*32c30*/  ENDCOLLECTIVE ;  /* 0x000000000000791b */ /* 0x003fe20003800000 */
.L_x_3228:
        /* <DEDUP_REMOVED lines=14> */
.L_x_3229:
[----:B------:R-:W-:Y:S01]  /*32d20*/  IMAD.MOV.U32 R13, RZ, RZ, R10 ;  /* 0x000000ffff0d7224 */ /* 0x000fe200078e000a */
[----:B------:R-:W-:Y:S02]  /*32d30*/  MOV R12, 0x4 ;  /* 0x00000004000c7802 */ /* 0x000fe40000000f00 */
[----:B------:R-:W-:-:S07]  /*32d40*/  MOV R2, R14 ;  /* 0x0000000e00027202 */ /* 0x000fce0000000f00 */
[----:B------:R-:W-:Y:S05]  /*32d50*/  WARPSYNC.COLLECTIVE R15, `(.L_x_3230) ;  /* 0x000000000f087348 */ /* 0x000fea0003c00000 */
[----:B------:R0:W1:Y:S02]  /*32d60*/  SHFL.IDX P6, R14, R13, R12, R11 ;  /* 0x0000000c0d0e7389 */ /* 0x00006400000c000b */
[----:B01----:R-:W-:Y:S01]  /*32d70*/  ENDCOLLECTIVE ;  /* 0x000000000000791b */ /* 0x003fe20003800000 */
.L_x_3230:
[----:B------:R-:W-:-:S05]  /*32d80*/  IADD3 R2, P0, R2, R0, RZ ;  /* 0x0000000002027210 */ /* 0x000fca0007f1e0ff */
[----:B------:R-:W-:-:S05]  /*32d90*/  IMAD.X R3, RZ, RZ, R35, P0 ;  /* 0x000000ffff037224 */ /* 0x000fca00000e0623 */
[----:B------:R-:W-:Y:S01]  /*32da0*/  @!PT LDS RZ, [RZ] ;  /* 0x00000000fffff984 */ /* 0x000fe20000000800 */
[----:B------:R-:W-:Y:S01]  /*32db0*/  @!PT LDS RZ, [RZ] ;  /* 0x00000000fffff984 */ /* 0x000fe20000000800 */
[----:B------:R-:W-:Y:S01]  /*32dc0*/  @!PT LDS RZ, [RZ] ;  /* 0x00000000fffff984 */ /* 0x000fe20000000800 */
[----:B------:R0:W-:Y:S01]  /*32dd0*/  LDGSTS.E.BYPASS.LTC128B.128 [R9+0x25c00], desc[UR60][R2.64], !P3 ;  /* 0x25c0000002097fae */ /* 0x0001e2000d901d7c */
[C---:B------:R-:W-:Y:S01]  /*32de0*/  LOP3.LUT P3, RZ, R23.reuse, 0x200, RZ, 0xc0, !PT ;  /* 0x0000020017ff7812 */ /* 0x040fe2000786c0ff */
[----:B------:R-:W-:Y:S02]  /*32df0*/  IMAD.MOV.U32 R13, RZ, RZ, R8 ;  /* 0x000000ffff0d7224 */ /* 0x000fe400078e0008 */
        /* <DEDUP_REMOVED lines=9> */
.L_x_3231:
[----:B------:R-:W-:Y:S01]  /*32e90*/  MOV R2, R14 ;  /* 0x0000000e00027202 */ /* 0x000fe20000000f00 */
[----:B------:R-:W-:Y:S06]  /*32ea0*/  BRA `(.L_x_3232) ;  /* 0xffffffa4000c7947 */ /* 0x000fec000383ffff */
.L_x_3048:
[----:B-1----:R1:W2:Y:S02]  /*32eb0*/  SYNCS.PHASECHK.TRANS64.TRYWAIT P0, [R6+URZ+0x38860], R2 ;  /* 0x03886002060075a7 */ /* 0x0022a4000800017f */
[----:B--2---:R-:W-:Y:S05]  /*32ec0*/  @!P0 NANOSLEEP.SYNCS 0x989680 ;  /* 0x009896800000895d */ /* 0x004fea0003900000 */
[----:B------:R-:W2:Y:S02]  /*32ed0*/  @!P0 SYNCS.PHASECHK.TRANS64 P0, [R6+URZ+0x38860], R2 ;  /* 0x03886002060085a7 */ /* 0x000ea4000800007f */
[----:B--2---:R-:W-:Y:S05]  /*32ee0*/  @!P0 BRA `(.L_x_3048) ;  /* 0xfffffffc00f08947 */ /* 0x004fea000383ffff */
[----:B------:R-:W-:Y:S05]  /*32ef0*/  BRA `(.L_x_3233) ;  /* 0xffffffa400847947 */ /* 0x000fea000383ffff */
.L_x_3049:
        /* <DEDUP_REMOVED lines=8> */
.L_x_3235:
[----:B------:R-:W-:Y:S05]  /*32f80*/  BSYNC B1 ;  /* 0x0000000000017941 */ /* 0x000fea0003800000 */
.L_x_3234:
[----:B------:R-:W-:Y:S01]  /*32f90*/  MOV R13, R24 ;  /* 0x00000018000d7202 */ /* 0x000fe20000000f00 */
[----:B------:R-:W-:Y:S01]  /*32fa0*/  IMAD.MOV.U32 R12, RZ, RZ, RZ ;  /* 0x000000ffff0c7224 */ /* 0x000fe200078e00ff */
[----:B------:R-:W-:Y:S01]  /*32fb0*/  MOV R15, 0xffffffff ;  /* 0xffffffff000f7802 */ /* 0x000fe20000000f00 */
[----:B------:R-:W-:Y:S01]  /*32fc0*/  IMAD.MOV.U32 R11, RZ, RZ, 0x181f ;  /* 0x0000181fff0b7424 */ /* 0x000fe200078e00ff */
[----:B------:R-:W-:Y:S01]  /*32fd0*/  LEA R7, R7, R22, 0x1 ;  /* 0x0000001607077211 */ /* 0x000fe200078e08ff */
[----:B------:R-:W-:-:S07]  /*32fe0*/  IMAD.MOV.U32 R3, RZ, RZ, R14 ;  /* 0x000000ffff037224 */ /* 0x000fce00078e000e */
[----:B------:R-:W-:Y:S05]  /*32ff0*/  WARPSYNC.COLLECTIVE R15, `(.L_x_3236) ;  /* 0x000000000f087348 */ /* 0x000fea0003c00000 */
[----:B------:R0:W1:Y:S02]  /*33000*/  SHFL.IDX P6, R14, R13, R12, R11 ;  /* 0x0000000c0d0e7389 */ /* 0x00006400000c000b */
[----:B01----:R-:W-:Y:S01]  /*33010*/  ENDCOLLECTIVE ;  /* 0x000000000000791b */ /* 0x003fe20003800000 */
.L_x_3236:
[----:B------:R-:W-:Y:S02]  /*33020*/  IMAD.MOV.U32 R13, RZ, RZ, R25 ;  /* 0x000000ffff0d7224 */ /* 0x000fe400078e0019 */
[----:B------:R-:W-:Y:S02]  /*33030*/  IMAD.MOV.U32 R12, RZ, RZ, 0x1 ;  /* 0x00000001ff0c7424 */ /* 0x000fe400078e00ff */
[----:B------:R-:W-:-:S07]  /*33040*/  IMAD.MOV.U32 R2, RZ, RZ, R14 ;  /* 0x000000ffff027224 */ /* 0x000fce00078e000e */
[----:B------:R-:W-:Y:S05]  /*33050*/  WARPSYNC.COLLECTIVE R15, `(.L_x_3237) ;  /* 0x000000000f087348 */ /* 0x000fea0003c00000 */
[----:B------:R0:W1:Y:S02]  /*33060*/  SHFL.IDX P6, R14, R13, R12, R11 ;  /* 0x0000000c0d0e7389 */ /* 0x00006400000c000b */
[----:B01----:R-:W-:Y:S01]  /*33070*/  ENDCOLLECTIVE ;  /* 0x000000000000791b */ /* 0x003fe20003800000 */
.L_x_3237:
        /* <DEDUP_REMOVED lines=18> */
.L_x_3238:
[----:B------:R-:W-:Y:S02]  /*331a0*/  IMAD.MOV.U32 R13, RZ, RZ, R25 ;  /* 0x000000ffff0d7224 */ /* 0x000fe400078e0019 */
[----:B------:R-:W-:Y:S02]  /*331b0*/  IMAD.MOV.U32 R12, RZ, RZ, 0x2 ;  /* 0x00000002ff0c7424 */ /* 0x000fe400078e00ff */
[----:B------:R-:W-:-:S07]  /*331c0*/  IMAD.MOV.U32 R2, RZ, RZ, R14 ;  /* 0x000000ffff027224 */ /* 0x000fce00078e000e */
[----:B------:R-:W-:Y:S05]  /*331d0*/  WARPSYNC.COLLECTIVE R15, `(.L_x_3239) ;  /* 0x000000000f087348 */ /* 0x000fea0003c00000 */
[----:B------:R0:W1:Y:S02]  /*331e0*/  SHFL.IDX P6, R14, R13, R12, R11 ;  /* 0x0000000c0d0e7389 */ /* 0x00006400000c000b */
[----:B01----:R-:W-:Y:S01]  /*331f0*/  ENDCOLLECTIVE ;  /* 0x000000000000791b */ /* 0x003fe20003800000 */
.L_x_3239:
        /* <DEDUP_REMOVED lines=18> */
.L_x_3240:
[----:B------:R-:W-:Y:S02]  /*33320*/  IMAD.MOV.U32 R13, RZ, RZ, R25 ;  /* 0x000000ffff0d7224 */ /* 0x000fe400078e0019 */
[----:B------:R-:W-:Y:S02]  /*33330*/  IMAD.MOV.U32 R12, RZ, RZ, 0x3 ;  /* 0x00000003ff0c7424 */ /* 0x000fe400078e00ff */
[----:B------:R-:W-:-:S07]  /*33340*/  IMAD.MOV.U32 R2, RZ, RZ, R14 ;  /* 0x000000ffff027224 */ /* 0x000fce00078e000e */
[----:B------:R-:W-:Y:S05]  /*33350*/  WARPSYNC.COLLECTIVE R15, `(.L_x_3241) ;  /* 0x000000000f087348 */ /* 0x000fea0003c00000 */
[----:B------:R0:W1:Y:S02]  /*33360*/  SHFL.IDX P6, R14, R13, R12, R11 ;  /* 0x0000000c0d0e7389 */ /* 0x00006400000c000b */
[----:B01----:R-:W-:Y:S01]  /*33370*/  ENDCOLLECTIVE ;  /* 0x000000000000791b */ /* 0x003fe20003800000 */
.L_x_3241:
        /* <DEDUP_REMOVED lines=18> */
.L_x_3242:
[----:B------:R-:W-:Y:S02]  /*334a0*/  IMAD.MOV.U32 R13, RZ, RZ, R25 ;  /* 0x000000ffff0d7224 */ /* 0x000fe400078e0019 */
[----:B------:R-:W-:Y:S02]  /*334b0*/  IMAD.MOV.U32 R12, RZ, RZ, 0x4 ;  /* 0x00000004ff0c7424 */ /* 0x000fe400078e00ff */
[----:B------:R-:W-:-:S07]  /*334c0*/  IMAD.MOV.U32 R2, RZ, RZ, R14 ;  /* 0x000000ffff027224 */ /* 0x000fce00078e000e */
[----:B------:R-:W-:Y:S05]  /*334d0*/  WARPSYNC.COLLECTIVE R15, `(.L_x_3243) ;  /* 0x000000000f087348 */ /* 0x000fea0003c00000 */
[----:B------:R0:W1:Y:S02]  /*334e0*/  SHFL.IDX P6, R14, R13, R12, R11 ;  /* 0x0000000c0d0e7389 */ /* 0x00006400000c000b */
[----:B01----:R-:W-:Y:S01]  /*334f0*/  ENDCOLLECTIVE ;  /* 0x000000000000791b */ /* 0x003fe20003800000 */
.L_x_3243:
[----:B------:R-:W-:-:S04]  /*33500*/  IADD3 R2, P0, R2, R0, RZ ;  /* 0x0000000002027210 */ /* 0x000fc80007f1e0ff */
        /* <DEDUP_REMOVED lines=12> */
.L_x_3244:
        /* <DEDUP_REMOVED lines=10> */
.L_x_3057:
[----:B0-----:R0:W2:Y:S02]  /*33670*/  SYNCS.PHASECHK.TRANS64.TRYWAIT P0, [R4+URZ+0x38860], R3 ;  /* 0x03886003040075a7 */ /* 0x0010a4000800017f */
[----:B--2---:R-:W-:Y:S05]  /*33680*/  @!P0 NANOSLEEP.SYNCS 0x989680 ;  /* 0x009896800000895d */ /* 0x004fea0003900000 */
[----:B------:R-:W2:Y:S02]  /*33690*/  @!P0 SYNCS.PHASECHK.TRANS64 P0, [R4+URZ+0x38860], R3 ;  /* 0x03886003040085a7 */ /* 0x000ea4000800007f */
[----:B--2---:R-:W-:Y:S05]  /*336a0*/  @!P0 BRA `(.L_x_3057) ;  /* 0xfffffffc00f08947 */ /* 0x004fea000383ffff */
[----:B------:R-:W-:Y:S05]  /*336b0*/  BRA `(.L_x_3246) ;  /* 0xffffffa400c87947 */ /* 0x000fea000383ffff */
.L_x_3058:
[----:B------:R-:W-:Y:S01]  /*336c0*/  BSSY B0, `(.L_x_3247) ;  /* 0x0000008000007945 */ /* 0x000fe20003800000 */
[----:B------:R-:W-:Y:S01]  /*336d0*/  MOV R13, R25 ;  /* 0x00000019000d7202 */ /* 0x000fe20000000f00 */
[----:B------:R-:W-:Y:S01]  /*336e0*/  IMAD.MOV.U32 R12, RZ, RZ, RZ ;  /* 0x000000ffff0c7224 */ /* 0x000fe200078e00ff */
[----:B------:R-:W-:Y:S01]  /*336f0*/  MOV R15, 0xffffffff ;  /* 0xffffffff000f7802 */ /* 0x000fe20000000f00 */
[----:B------:R-:W-:-:S07]  /*33700*/  IMAD.MOV.U32 R11, RZ, RZ, 0x181f ;  /* 0x0000181fff0b7424 */ /* 0x000fce00078e00ff */
[----:B01----:R-:W-:Y:S05]  /*33710*/  WARPSYNC.COLLECTIVE R15, `(.L_x_3248) ;  /* 0x000000000f087348 */ /* 0x003fea0003c00000 */
[----:B------:R2:W3:Y:S02]  /*33720*/  SHFL.IDX P6, R14, R13, R12, R11 ;  /* 0x0000000c0d0e7389 */ /* 0x0004e400000c000b */
[----:B0123--:R-:W-:Y:S01]  /*33730*/  ENDCOLLECTIVE ;  /* 0x000000000000791b */ /* 0x00ffe20003800000 */
.L_x_3248:
[----:B------:R-:W-:Y:S05]  /*33740*/  BSYNC B0 ;  /* 0x0000000000007941 */ /* 0x000fea0003800000 */
.L_x_3247:
[----:B------:R-:W-:Y:S01]  /*33750*/  IMAD.MOV.U32 R13, RZ, RZ, R24 ;  /* 0x000000ffff0d7224 */ /* 0x000fe200078e0018 */
[----:B------:R-:W-:Y:S01]  /*33760*/  MOV R12, RZ ;  /* 0x000000ff000c7202 */ /* 0x000fe20000000f00 */
[----:B------:R-:W-:Y:S01]  /*33770*/  IMAD.MOV.U32 R11, RZ, RZ, 0x181f ;  /* 0x0000181fff0b7424 */ /* 0x000fe200078e00ff */
[C---:B------:R-:W-:Y:S01]  /*33780*/  SHF.L.U32 R8, R36.reuse, 0x1, RZ ;  /* 0x0000000124087819 */ /* 0x040fe200000006ff */
[----:B------:R-:W-:Y:S01]  /*33790*/  IMAD.MOV.U32 R15, RZ, RZ, -0x1 ;  /* 0xffffffffff0f7424 */ /* 0x000fe200078e00ff */
[C---:B------:R-:W-:Y:S01]  /*337a0*/  LOP3.LUT R0, R36.reuse, 0x40, RZ, 0xfc, !PT ;  /* 0x0000004024007812 */ /* 0x040fe200078efcff */
[----:B------:R-:W-:Y:S01]  /*337b0*/  IMAD.MOV.U32 R3, RZ, RZ, R14 ;  /* 0x000000ffff037224 */ /* 0x000fe200078e000e */
[----:B------:R-:W-:-:S07]  /*337c0*/  LOP3.LUT R6, R36, 0x80, RZ, 0xfc, !PT ;  /* 0x0000008024067812 */ /* 0x000fce00078efcff */
[----:B------:R-:W-:Y:S05]  /*337d0*/  WARPSYNC.COLLECTIVE R15, `(.L_x_3249) ;  /* 0x000000000f087348 */ /* 0x000fea0003c00000 */
[----:B------:R0:W1:Y:S02]  /*337e0*/  SHFL.IDX P6, R14, R13, R12, R11 ;  /* 0x0000000c0d0e7389 */ /* 0x00006400000c000b */
[----:B01----:R-:W-:Y:S01]  /*337f0*/  ENDCOLLECTIVE ;  /* 0x000000000000791b */ /* 0x003fe20003800000 */
.L_x_3249:
[----:B------:R-:W-:Y:S02]  /*33800*/  ULDC UR4, c[0x0][0x2f4] ;  /* 0x0000bd0000047ab9 */ /* 0x000fe40000000800 */
[----:B------:R-:W-:Y:S02]  /*33810*/  ISETP.GE.AND P3, PT, R36, UR4, PT ;  /* 0x0000000424007c0c */ /* 0x000fe4000bf66270 */
[----:B------:R-:W-:Y:S01]  /*33820*/  ISETP.GE.AND P2, PT, R0, UR4, PT ;  /* 0x0000000400007c0c */ /* 0x000fe2000bf46270 */
[----:B------:R-:W-:Y:S01]  /*33830*/  IMAD R0, R7, 0x2, R22 ;  /* 0x0000000207007824 */ /* 0x000fe200078e0216 */
[----:B------:R-:W-:Y:S02]  /*33840*/  ISETP.LT.OR P4, PT, R5, 0x1, P3 ;  /* 0x000000010500780c */ /* 0x000fe40001f81670 */
[----:B------:R-:W-:Y:S02]  /*33850*/  ISETP.GE.AND P1, PT, R6, UR4, PT ;  /* 0x0000000406007c0c */ /* 0x000fe4000bf26270 */
[----:B------:R-:W-:-:S02]  /*33860*/  LOP3.LUT R6, R36, 0xc0, RZ, 0xfc, !PT ;  /* 0x000000c024067812 */ /* 0x000fc400078efcff */
[----:B------:R-:W-:Y:S01]  /*33870*/  MOV R13, R25 ;  /* 0x00000019000d7202 */ /* 0x000fe20000000f00 */
        /* <DEDUP_REMOVED lines=14> */
.L_x_3250:
[----:B------:R-:W-:Y:S01]  /*33960*/  @!PT LDS RZ, [RZ] ;  /* 0x00000000fffff984 */ /* 0x000fe20000000800 */
[----:B------:R-:W-:Y:S01]  /*33970*/  @!PT LDS RZ, [RZ] ;  /* 0x00000000fffff984 */ /* 0x000fe20000000800 */
[----:B------:R-:W-:Y:S01]  /*33980*/  @!PT LDS RZ, [RZ] ;  /* 0x00000000fffff984 */ /* 0x000fe20000000800 */
[----:B------:R-:W-:Y:S01]  /*33990*/  LDGSTS.E.BYPASS.LTC128B.128 [R0+0x5400], desc[UR60][R2.64+0x100], !P4 ;  /* 0x0540010002007fae */ /* 0x000fe2000e101d7c */
[----:B------:R-:W-:Y:S02]  /*339a0*/  ISETP.LT.OR P4, PT, R5, 0x1, P0 ;  /* 0x000000010500780c */ /* 0x000fe40000781670 */
[----:B------:R-:W-:-:S11]  /*339b0*/  MOV R13, R24 ;  /* 0x00000018000d7202 */ /* 0x000fd60000000f00 */
[----:B------:R0:W-:Y:S02]  /*339c0*/  LDGSTS.E.BYPASS.LTC128B.128 [R0+0x7c00], desc[UR60][R2.64+0x180], !P4 ;  /* 0x07c0018002007fae */ /* 0x0001e4000e101d7c */
[----:B0-----:R-:W-:-:S07]  /*339d0*/  IMAD.MOV.U32 R3, RZ, RZ, R14 ;  /* 0x000000ffff037224 */ /* 0x001fce00078e000e */
[----:B------:R-:W-:Y:S05]  /*339e0*/  WARPSYNC.COLLECTIVE R15, `(.L_x_3251) ;  /* 0x000000000f087348 */ /* 0x000fea0003c00000 */
[----:B------:R0:W1:Y:S02]  /*339f0*/  SHFL.IDX P6, R14, R13, R12, R11 ;  /* 0x0000000c0d0e7389 */ /* 0x00006400000c000b */
[----:B01----:R-:W-:Y:S01]  /*33a00*/  ENDCOLLECTIVE ;  /* 0x000000000000791b */ /* 0x003fe20003800000 */
.L_x_3251:
[----:B------:R-:W-:Y:S01]  /*33a10*/  IMAD.MOV.U32 R13, RZ, RZ, R25 ;  /* 0x000000ffff0d7224 */ /* 0x000fe200078e0019 */
[----:B------:R-:W-:Y:S02]  /*33a20*/  MOV R12, 0x2 ;  /* 0x00000002000c7802 */ /* 0x000fe40000000f00 */
[----:B------:R-:W-:-:S13]  /*33a30*/  IADD3 R2, P4, R14, R8, RZ ;  /* 0x000000080e027210 */ /* 0x000fda0007f9e0ff */
[----:B------:R-:W-:Y:S05]  /*33a40*/  WARPSYNC.COLLECTIVE R15, `(.L_x_3252) ;  /* 0x000000000f087348 */ /* 0x000fea0003c00000 */
[----:B------:R0:W1:Y:S02]  /*33a50*/  SHFL.IDX P6, R14, R13, R12, R11 ;  /* 0x0000000c0d0e7389 */ /* 0x00006400000c000b */
[----:B01----:R-:W-:Y:S01]  /*33a60*/  ENDCOLLECTIVE ;  /* 0x000000000000791b */ /* 0x003fe20003800000 */
.L_x_3252:
        /* <DEDUP_REMOVED lines=12> */
.L_x_3253:
        /* <DEDUP_REMOVED lines=14> */
.L_x_3254:
        /* <DEDUP_REMOVED lines=17> */
.L_x_3255:
[----:B------:R-:W-:Y:S01]  /*33d20*/  MOV R13, R25 ;  /* 0x00000019000d7202 */ /* 0x000fe20000000f00 */
[----:B------:R-:W-:Y:S01]  /*33d30*/  IMAD.MOV.U32 R12, RZ, RZ, 0x4 ;  /* 0x00000004ff0c7424 */ /* 0x000fe200078e00ff */
[----:B------:R-:W-:-:S13]  /*33d40*/  IADD3 R2, P4, R14, R8, RZ ;  /* 0x000000080e027210 */ /* 0x000fda0007f9e0ff */
[----:B------:R-:W-:Y:S05]  /*33d50*/  WARPSYNC.COLLECTIVE R15, `(.L_x_3256) ;  /* 0x000000000f087348 */ /* 0x000fea0003c00000 */
[----:B------:R0:W1:Y:S02]  /*33d60*/  SHFL.IDX P6, R14, R13, R12, R11 ;  /* 0x0000000c0d0e7389 */ /* 0x00006400000c000b */
[----:B01----:R-:W-:Y:S01]  /*33d70*/  ENDCOLLECTIVE ;  /* 0x000000000000791b */ /* 0x003fe20003800000 */
.L_x_3256:
        /* <DEDUP_REMOVED lines=12> */
.L_x_3257:
        /* <DEDUP_REMOVED lines=9> */
.L_x_3063:
        /* <DEDUP_REMOVED lines=8> */
.L_x_3260:
[----:B------:R-:W-:Y:S05]  /*33f50*/  BSYNC B0 ;  /* 0x0000000000007941 */ /* 0x000fea0003800000 */
.L_x_3259:
[----:B------:R-:W-:Y:S01]  /*33f60*/  MOV R13, R16 ;  /* 0x00000010000d7202 */ /* 0x000fe20000000f00 */
[----:B------:R-:W-:Y:S01]  /*33f70*/  IMAD.MOV.U32 R12, RZ, RZ, 0x1 ;  /* 0x00000001ff0c7424 */ /* 0x000fe200078e00ff */
[----:B------:R-:W-:Y:S01]  /*33f80*/  MOV R15, 0xffffffff ;  /* 0xffffffff000f7802 */ /* 0x000fe20000000f00 */
[----:B------:R-:W-:Y:S02]  /*33f90*/  IMAD.MOV.U32 R11, RZ, RZ, 0x1f ;  /* 0x0000001fff0b7424 */ /* 0x000fe400078e00ff */
[----:B------:R-:W-:Y:S02]  /*33fa0*/  IMAD.IADD R5, R19, 0x1, R7 ;  /* 0x0000000113057824 */ /* 0x000fe400078e0207 */
[----:B------:R-:W-:-:S07]  /*33fb0*/  IMAD.MOV.U32 R0, RZ, RZ, R14 ;  /* 0x000000ffff007224 */ /* 0x000fce00078e000e */
[----:B------:R-:W-:Y:S05]  /*33fc0*/  WARPSYNC.COLLECTIVE R15, `(.L_x_3261) ;  /* 0x000000000f087348 */ /* 0x000fea0003c00000 */
[----:B------:R0:W1:Y:S02]  /*33fd0*/  SHFL.IDX P6, R14, R13, R12, R11 ;  /* 0x0000000c0d0e7389 */ /* 0x00006400000c000b */
[----:B01----:R-:W-:Y:S01]  /*33fe0*/  ENDCOLLECTIVE ;  /* 0x000000000000791b */ /* 0x003fe20003800000 */
.L_x_3261:
[----:B------:R-:W-:Y:S02]  /*33ff0*/  ULDC UR4, c[0x0][0xc3c] ;  /* 0x00030f0000047ab9 */ /* 0x000fe40000000800 */
[----:B------:R-:W-:-:S13]  /*34000*/  ISETP.GE.OR P1, PT, R5, UR4, !P0 ;  /* 0x0000000405007c0c */ /* 0x000fda000c726670 */
[----:B------:R-:W0:Y:S01]  /*34010*/  @!P1 LDC.64 R2, c[0x0][0xc80] ;  /* 0x00032000ff029b82 */ /* 0x000e220000000a00 */
[----:B------:R-:W-:Y:S02]  /*34020*/  MOV R17, RZ ;  /* 0x000000ff00117202 */ /* 0x000fe40000000f00 */
[----:B------:R-:W-:Y:S01]  /*34030*/  MOV R11, RZ ;  /* 0x000000ff000b7202 */ /* 0x000fe20000000f00 */
        /* <DEDUP_REMOVED lines=13> */
.L_x_3262:
[----:B------:R-:W-:Y:S02]  /*34110*/  MOV R12, 0x2 ;  /* 0x00000002000c7802 */ /* 0x000fe40000000f00 */
[----:B------:R-:W-:-:S05]  /*34120*/  SEL R14, R14, RZ, P1 ;  /* 0x000000ff0e0e7207 */ /* 0x000fca0000800000 */
[----:B------:R-:W-:-:S04]  /*34130*/  IMAD.IADD R5, R17, 0x1, R14 ;  /* 0x0000000111057824 */ /* 0x000fc800078e020e */
[----:B------:R-:W-:-:S07]  /*34140*/  IMAD.MOV.U32 R13, RZ, RZ, R5 ;  /* 0x000000ffff0d7224 */ /* 0x000fce00078e0005 */
[----:B------:R-:W-:Y:S05]  /*34150*/  WARPSYNC.COLLECTIVE R15, `(.L_x_3263) ;  /* 0x000000000f087348 */ /* 0x000fea0003c00000 */
[----:B------:R0:W1:Y:S02]  /*34160*/  SHFL.UP P6, R14, R13, R12, R11 ;  /* 0x0400000c0d0e7389 */ /* 0x00006400000c000b */
[----:B01----:R-:W-:Y:S01]  /*34170*/  ENDCOLLECTIVE ;  /* 0x000000000000791b */ /* 0x003fe20003800000 */
.L_x_3263:
[----:B------:R-:W-:Y:S02]  /*34180*/  MOV R12, 0x4 ;  /* 0x00000004000c7802 */ /* 0x000fe40000000f00 */
[----:B------:R-:W-:-:S05]  /*34190*/  SEL R6, R14, RZ, P2 ;  /* 0x000000ff0e067207 */ /* 0x000fca0001000000 */
[----:B------:R-:W-:-:S04]  /*341a0*/  IMAD.IADD R6, R5, 0x1, R6 ;  /* 0x0000000105067824 */ /* 0x000fc800078e0206 */
[----:B------:R-:W-:-:S07]  /*341b0*/  IMAD.MOV.U32 R13, RZ, RZ, R6 ;  /* 0x000000ffff0d7224 */ /* 0x000fce00078e0006 */
[----:B------:R-:W-:Y:S05]  /*341c0*/  WARPSYNC.COLLECTIVE R15, `(.L_x_3264) ;  /* 0x000000000f087348 */ /* 0x000fea0003c00000 */
[----:B------:R0:W1:Y:S02]  /*341d0*/  SHFL.UP P6, R14, R13, R12, R11 ;  /* 0x0400000c0d0e7389 */ /* 0x00006400000c000b */
[----:B01----:R-:W-:Y:S01]  /*341e0*/  ENDCOLLECTIVE ;  /* 0x000000000000791b */ /* 0x003fe20003800000 */
.L_x_3264:
[----:B------:R-:W-:Y:S02]  /*341f0*/  MOV R12, 0x8 ;  /* 0x00000008000c7802 */ /* 0x000fe40000000f00 */
[----:B------:R-:W-:-:S05]  /*34200*/  SEL R3, R14, RZ, P3 ;  /* 0x000000ff0e037207 */ /* 0x000fca0001800000 */
[----:B------:R-:W-:-:S04]  /*34210*/  IMAD.IADD R2, R6, 0x1, R3 ;  /* 0x0000000106027824 */ /* 0x000fc800078e0203 */
[----:B------:R-:W-:-:S07]  /*34220*/  IMAD.MOV.U32 R13, RZ, RZ, R2 ;  /* 0x000000ffff0d7224 */ /* 0x000fce00078e0002 */
[----:B------:R-:W-:Y:S05]  /*34230*/  WARPSYNC.COLLECTIVE R15, `(.L_x_3265) ;  /* 0x000000000f087348 */ /* 0x000fea0003c00000 */
[----:B------:R0:W1:Y:S02]  /*34240*/  SHFL.UP P6, R14, R13, R12, R11 ;  /* 0x0400000c0d0e7389 */ /* 0x00006400000c000b */
[----:B01----:R-:W-:Y:S01]  /*34250*/  ENDCOLLECTIVE ;  /* 0x000000000000791b */ /* 0x003fe20003800000 */
.L_x_3265:
[----:B------:R-:W-:Y:S02]  /*34260*/  MOV R12, 0x10 ;  /* 0x00000010000c7802 */ /* 0x000fe40000000f00 */
[----:B------:R-:W-:-:S05]  /*34270*/  SEL R3, R14, RZ, P4 ;  /* 0x000000ff0e037207 */ /* 0x000fca0002000000 */
[----:B------:R-:W-:-:S04]  /*34280*/  IMAD.IADD R3, R2, 0x1, R3 ;  /* 0x0000000102037824 */ /* 0x000fc800078e0203 */
[----:B------:R-:W-:-:S07]  /*34290*/  IMAD.MOV.U32 R13, RZ, RZ, R3 ;  /* 0x000000ffff0d7224 */ /* 0x000fce00078e0003 */
[----:B------:R-:W-:Y:S05]  /*342a0*/  WARPSYNC.COLLECTIVE R15, `(.L_x_3266) ;  /* 0x000000000f087348 */ /* 0x000fea0003c00000 */
[----:B------:R0:W1:Y:S02]  /*342b0*/  SHFL.UP P6, R14, R13, R12, R11 ;  /* 0x0400000c0d0e7389 */ /* 0x00006400000c000b */
[----:B01----:R-:W-:Y:S01]  /*342c0*/  ENDCOLLECTIVE ;  /* 0x000000000000791b */ /* 0x003fe20003800000 */
.L_x_3266:
        /* <DEDUP_REMOVED lines=8> */
.L_x_3267:
[----:B------:R-:W-:Y:S05]  /*34350*/  BRA `(.L_x_3268) ;  /* 0xffffffa000ec7947 */ /* 0x000fea000383ffff */
.L_x_3068:
        /* <DEDUP_REMOVED lines=8> */
.L_x_3270:
[----:B------:R-:W-:Y:S05]  /*343e0*/  BSYNC B0 ;  /* 0x0000000000007941 */ /* 0x000fea0003800000 */
.L_x_3269:
[----:B------:R-:W-:Y:S01]  /*343f0*/  SEL R14, R14, RZ, P1 ;  /* 0x000000ff0e0e7207 */ /* 0x000fe20000800000 */
[----:B------:R-:W-:Y:S01]  /*34400*/  IMAD.MOV.U32 R12, RZ, RZ, 0x2 ;  /* 0x00000002ff0c7424 */ /* 0x000fe200078e00ff */
[----:B------:R-:W-:Y:S01]  /*34410*/  MOV R15, 0xffffffff ;  /* 0xffffffff000f7802 */ /* 0x000fe20000000f00 */
[----:B------:R-:W-:Y:S01]  /*34420*/  IMAD.MOV.U32 R11, RZ, RZ, RZ ;  /* 0x000000ffff0b7224 */ /* 0x000fe200078e00ff */
[----:B------:R-:W-:-:S07]  /*34430*/  IADD3 R13, R17, R14, RZ ;  /* 0x0000000e110d7210 */ /* 0x000fce0007ffe0ff */
[----:B------:R-:W-:Y:S05]  /*34440*/  WARPSYNC.COLLECTIVE R15, `(.L_x_3271) ;  /* 0x000000000f087348 */ /* 0x000fea0003c00000 */
[----:B------:R0:W1:Y:S02]  /*34450*/  SHFL.UP P6, R14, R13, R12, R11 ;  /* 0x0400000c0d0e7389 */ /* 0x00006400000c000b */
[----:B01----:R-:W-:Y:S01]  /*34460*/  ENDCOLLECTIVE ;  /* 0x000000000000791b */ /* 0x003fe20003800000 */
.L_x_3271:
[----:B------:R-:W-:Y:S02]  /*34470*/  MOV R12, 0x4 ;  /* 0x00000004000c7802 */ /* 0x000fe40000000f00 */
[----:B------:R-:W-:-:S05]  /*34480*/  SEL R2, R14, RZ, P2 ;  /* 0x000000ff0e027207 */ /* 0x000fca0001000000 */
[----:B------:R-:W-:-:S04]  /*34490*/  IMAD.IADD R2, R13, 0x1, R2 ;  /* 0x000000010d027824 */ /* 0x000fc800078e0202 */
[----:B------:R-:W-:-:S07]  /*344a0*/  IMAD.MOV.U32 R13, RZ, RZ, R2 ;  /* 0x000000ffff0d7224 */ /* 0x000fce00078e0002 */
[----:B------:R-:W-:Y:S05]  /*344b0*/  WARPSYNC.COLLECTIVE R15, `(.L_x_3272) ;  /* 0x000000000f087348 */ /* 0x000fea0003c00000 */
[----:B------:R0:W1:Y:S02]  /*344c0*/  SHFL.UP P6, R14, R13, R12, R11 ;  /* 0x0400000c0d0e7389 */ /* 0x00006400000c000b */
[----:B01----:R-:W-:Y:S01]  /*344d0*/  ENDCOLLECTIVE ;  /* 0x000000000000791b */ /* 0x003fe20003800000 */
.L_x_3272:
[----:B------:R-:W-:Y:S02]  /*344e0*/  MOV R12, 0x8 ;  /* 0x00000008000c7802 */ /* 0x000fe40000000f00 */
[----:B------:R-:W-:-:S05]  /*344f0*/  SEL R3, R14, RZ, P3 ;  /* 0x000000ff0e037207 */ /* 0x000fca0001800000 */
[----:B------:R-:W-:-:S04]  /*34500*/  IMAD.IADD R3, R2, 0x1, R3 ;  /* 0x0000000102037824 */ /* 0x000fc800078e0203 */
[----:B------:R-:W-:-:S07]  /*34510*/  IMAD.MOV.U32 R13, RZ, RZ, R3 ;  /* 0x000000ffff0d7224 */ /* 0x000fce00078e0003 */
[----:B------:R-:W-:Y:S05]  /*34520*/  WARPSYNC.COLLECTIVE R15, `(.L_x_3273) ;  /* 0x000000000f087348 */ /* 0x000fea0003c00000 */
[----:B------:R0:W1:Y:S02]  /*34530*/  SHFL.UP P6, R14, R13, R12, R11 ;  /* 0x0400000c0d0e7389 */ /* 0x00006400000c000b */
[----:B01----:R-:W-:Y:S01]  /*34540*/  ENDCOLLECTIVE ;  /* 0x000000000000791b */ /* 0x003fe20003800000 */
.L_x_3273:
[----:B------:R-:W-:Y:S02]  /*34550*/  MOV R12, 0x10 ;  /* 0x00000010000c7802 */ /* 0x000fe40000000f00 */
[----:B------:R-:W-:-:S05]  /*34560*/  SEL R4, R14, RZ, P4 ;  /* 0x000000ff0e047207 */ /* 0x000fca0002000000 */
[----:B------:R-:W-:-:S04]  /*34570*/  IMAD.IADD R4, R3, 0x1, R4 ;  /* 0x0000000103047824 */ /* 0x000fc800078e0204 */
[----:B------:R-:W-:-:S07]  /*34580*/  IMAD.MOV.U32 R13, RZ, RZ, R4 ;  /* 0x000000ffff0d7224 */ /* 0x000fce00078e0004 */
[----:B------:R-:W-:Y:S05]  /*34590*/  WARPSYNC.COLLECTIVE R15, `(.L_x_3274) ;  /* 0x000000000f087348 */ /* 0x000fea0003c00000 */
[----:B------:R0:W1:Y:S02]  /*345a0*/  SHFL.UP P6, R14, R13, R12, R11 ;  /* 0x0400000c0d0e7389 */ /* 0x00006400000c000b */
[----:B01----:R-:W-:Y:S01]  /*345b0*/  ENDCOLLECTIVE ;  /* 0x000000000000791b */ /* 0x003fe20003800000 */
.L_x_3274:
        /* <DEDUP_REMOVED lines=8> */
.L_x_3275:
[----:B------:R-:W-:Y:S05]  /*34640*/  BRA `(.L_x_3276) ;  /* 0xffffffa000cc7947 */ /* 0x000fea000383ffff */
.L_x_3070:
[----:B------:R-:W-:Y:S01]  /*34650*/  BSSY B0, `(.L_x_3277) ;  /* 0x0000006000007945 */ /* 0x000fe20003800000 */
[----:B------:R-:W-:Y:S01]  /*34660*/  PLOP3.LUT P6, PT, P6, PT, PT, 0x8, 0x0 ;  /* 0x000000000000781c */ /* 0x000fe200037ce170 */
[----:B------:R-:W-:-:S12]  /*34670*/  IMAD.MOV.U32 R15, RZ, RZ, -0x1 ;  /* 0xffffffffff0f7424 */ /* 0x000fd800078e00ff */
[----:B01----:R-:W-:Y:S05]  /*34680*/  WARPSYNC.COLLECTIVE R15, `(.L_x_3278) ;  /* 0x000000000f087348 */ /* 0x003fea0003c00000 */
[----:B------:R-:W-:Y:S01]  /*34690*/  VOTE.ANY R14, PT, P6 ;  /* 0x00000000000e7806 */ /* 0x000fe200030e0100 */
[----:B01----:R-:W-:Y:S06]  /*346a0*/  ENDCOLLECTIVE ;  /* 0x000000000000791b */ /* 0x003fec0003800000 */
.L_x_3278:
[----:B------:R-:W-:Y:S05]  /*346b0*/  BSYNC B0 ;  /* 0x0000000000007941 */ /* 0x000fea0003800000 */
.L_x_3277:
[----:B------:R-:W-:Y:S01]  /*346c0*/  MOV R3, R14 ;  /* 0x0000000e00037202 */ /* 0x000fe20000000f00 */
[----:B------:R-:W-:Y:S01]  /*346d0*/  IMAD.MOV.U32 R13, RZ, RZ, R17 ;  /* 0x000000ffff0d7224 */ /* 0x000fe200078e0011 */
[----:B------:R-:W-:Y:S01]  /*346e0*/  MOV R11, 0x1f ;  /* 0x0000001f000b7802 */ /* 0x000fe20000000f00 */
[----:B------:R-:W-:Y:S01]  /*346f0*/  IMAD.MOV.U32 R15, RZ, RZ, -0x1 ;  /* 0xffffffffff0f7424 */ /* 0x000fe200078e00ff */
[----:B------:R-:W0:Y:S02]  /*34700*/  POPC R4, R3 ;  /* 0x0000000300047309 */ /* 0x000e240000000000 */
[----:B0-----:R-:W-:-:S07]  /*34710*/  IMAD.MOV.U32 R12, RZ, RZ, R4 ;  /* 0x000000ffff0c7224 */ /* 0x001fce00078e0004 */
[----:B------:R-:W-:Y:S05]  /*34720*/  WARPSYNC.COLLECTIVE R15, `(.L_x_3279) ;  /* 0x000000000f087348 */ /* 0x000fea0003c00000 */
[----:B------:R0:W1:Y:S02]  /*34730*/  SHFL.IDX P6, R14, R13, R12, R11 ;  /* 0x0000000c0d0e7389 */ /* 0x00006400000c000b */
[----:B01----:R-:W-:Y:S01]  /*34740*/  ENDCOLLECTIVE ;  /* 0x000000000000791b */ /* 0x003fe20003800000 */
.L_x_3279:
[----:B------:R-:W-:Y:S01]  /*34750*/  IMAD.MOV.U32 R17, RZ, RZ, R14 ;  /* 0x000000ffff117224 */ /* 0x000fe200078e000e */
[----:B------:R-:W-:Y:S06]  /*34760*/  BRA `(.L_x_3280) ;  /* 0xffffffa000bc7947 */ /* 0x000fec000383ffff */
.L_x_3072:
[----:B------:R-:W-:Y:S01]  /*34770*/  BSSY B0, `(.L_x_3281) ;  /* 0x0000007000007945 */ /* 0x000fe20003800000 */
[----:B------:R-:W-:Y:S01]  /*34780*/  MOV R13, R2 ;  /* 0x00000002000d7202 */ /* 0x000fe20000000f00 */
[----:B------:R-:W-:Y:S02]  /*34790*/  IMAD.MOV.U32 R11, RZ, RZ, 0x1f ;  /* 0x0000001fff0b7424 */ /* 0x000fe400078e00ff */
[----:B------:R-:W-:-:S07]  /*347a0*/  IMAD.MOV.U32 R15, RZ, RZ, -0x1 ;  /* 0xffffffffff0f7424 */ /* 0x000fce00078e00ff */
[----:B0123--:R-:W-:Y:S05]  /*347b0*/  WARPSYNC.COLLECTIVE R15, `(.L_x_3282) ;  /* 0x000000000f087348 */ /* 0x00ffea0003c00000 */
[----:B------:R4:W0:Y:S02]  /*347c0*/  SHFL.IDX P6, R14, R13, R12, R11 ;  /* 0x0000000c0d0e7389 */ /* 0x00082400000c000b */
[----:B01234-:R-:W-:Y:S01]  /*347d0*/  ENDCOLLECTIVE ;  /* 0x000000000000791b */ /* 0x01ffe20003800000 */
.L_x_3282:
[----:B------:R-:W-:Y:S05]  /*347e0*/  BSYNC B0 ;  /* 0x0000000000007941 */ /* 0x000fea0003800000 */
.L_x_3281:
[----:B------:R-:W-:Y:S05]  /*347f0*/  BRA `(.L_x_3071) ;  /* 0xffffffa000b47947 */ /* 0x000fea000383ffff */
.L_x_3076:
[----:B-1----:R1:W3:Y:S02]  /*34800*/  SYNCS.PHASECHK.TRANS64.TRYWAIT P0, [R5+URZ+0x38820], R0 ;  /* 0x03882000050075a7 */ /* 0x0022e4000800017f */
[----:B---3--:R-:W-:Y:S05]  /*34810*/  @!P0 NANOSLEEP.SYNCS 0x989680 ;  /* 0x009896800000895d */ /* 0x008fea0003900000 */
[----:B------:R-:W3:Y:S02]  /*34820*/  @!P0 SYNCS.PHASECHK.TRANS64 P0, [R5+URZ+0x38820], R0 ;  /* 0x03882000050085a7 */ /* 0x000ee4000800007f */
[----:B---3--:R-:W-:Y:S05]  /*34830*/  @!P0 BRA `(.L_x_3076) ;  /* 0xfffffffc00f08947 */ /* 0x008fea000383ffff */
[----:B------:R-:W-:Y:S05]  /*34840*/  BRA `(.L_x_3283) ;  /* 0xffffffa8002c7947 */ /* 0x000fea000383ffff */
.L_x_3077:
        /* <DEDUP_REMOVED lines=11> */
.L_x_3285:
[----:B------:R-:W-:Y:S05]  /*34900*/  BSYNC B0 ;  /* 0x0000000000007941 */ /* 0x000fea0003800000 */
.L_x_3284:
[----:B------:R-:W-:Y:S05]  /*34910*/  BRA `(.L_x_3286) ;  /* 0xffffffa800147947 */ /* 0x000fea000383ffff */
.L_x_3078:
[----:B------:R-:W-:Y:S01]  /*34920*/  BSSY B0, `(.L_x_3287) ;  /* 0x0000006000007945 */ /* 0x000fe20003800000 */
[----:B------:R-:W-:-:S07]  /*34930*/  IMAD.MOV.U32 R15, RZ, RZ, -0x1 ;  /* 0xffffffffff0f7424 */ /* 0x000fce00078e00ff */
[----:B012---:R-:W-:Y:S05]  /*34940*/  WARPSYNC.COLLECTIVE R15, `(.L_x_3288) ;  /* 0x000000000f0c7348 */ /* 0x007fea0003c00000 */
[----:B------:R-:W-:Y:S02]  /*34950*/  ELECT P6, UR62, PT ;  /* 0x00000000003e782f */ /* 0x000fe400038c0000 */
[----:B------:R-:W-:Y:S01]  /*34960*/  MOV R14, UR62 ;  /* 0x0000003e000e7c02 */ /* 0x000fe20008000f00 */
[----:B012---:R-:W-:Y:S10]  /*34970*/  ENDCOLLECTIVE ;  /* 0x000000000000791b */ /* 0x007ff40003800000 */
.L_x_3288:
[----:B------:R-:W-:Y:S05]  /*34980*/  BSYNC B0 ;  /* 0x0000000000007941 */ /* 0x000fea0003800000 */
.L_x_3287:
[----:B------:R-:W-:Y:S05]  /*34990*/  BRA `(.L_x_3289) ;  /* 0xffffffa800087947 */ /* 0x000fea000383ffff */
.L_x_3080:
[----:B-1----:R1:W3:Y:S02]  /*349a0*/  SYNCS.PHASECHK.TRANS64.TRYWAIT P1, [R3+URZ+0x38840], R2 ;  /* 0x03884002030075a7 */ /* 0x0022e4000802017f */
[----:B---3--:R-:W-:Y:S05]  /*349b0*/  @!P1 NANOSLEEP.SYNCS 0x989680 ;  /* 0x009896800000995d */ /* 0x008fea0003900000 */
[----:B------:R-:W3:Y:S02]  /*349c0*/  @!P1 SYNCS.PHASECHK.TRANS64 P1, [R3+URZ+0x38840], R2 ;  /* 0x03884002030095a7 */ /* 0x000ee4000802007f */
[----:B---3--:R-:W-:Y:S05]  /*349d0*/  @!P1 BRA `(.L_x_3080) ;  /* 0xfffffffc00f09947 */ /* 0x008fea000383ffff */
[----:B------:R-:W-:Y:S05]  /*349e0*/  BRA `(.L_x_3290) ;  /* 0xffffffa800307947 */ /* 0x000fea000383ffff */
.L_x_3082:
[----:B---3--:R3:W4:Y:S02]  /*349f0*/  SYNCS.PHASECHK.TRANS64.TRYWAIT P1, [R27+URZ+0x38840], R0 ;  /* 0x038840001b0075a7 */ /* 0x008724000802017f */
[----:B----4-:R-:W-:Y:S05]  /*34a00*/  @!P1 NANOSLEEP.SYNCS 0x989680 ;  /* 0x009896800000995d */ /* 0x010fea0003900000 */
[----:B------:R-:W4:Y:S02]  /*34a10*/  @!P1 SYNCS.PHASECHK.TRANS64 P1, [R27+URZ+0x38840], R0 ;  /* 0x038840001b0095a7 */ /* 0x000f24000802007f */
[----:B----4-:R-:W-:Y:S05]  /*34a20*/  @!P1 BRA `(.L_x_3082) ;  /* 0xfffffffc00f09947 */ /* 0x010fea000383ffff */
[----:B------:R-:W-:Y:S05]  /*34a30*/  BRA `(.L_x_3291) ;  /* 0xffffffa8003c7947 */ /* 0x000fea000383ffff */
.L_x_3084:
[----:B----4-:R4:W0:Y:S02]  /*34a40*/  SYNCS.PHASECHK.TRANS64.TRYWAIT P1, [R3+URZ+0x38860], R2 ;  /* 0x03886002030075a7 */ /* 0x010824000802017f */
[----:B0-----:R-:W-:Y:S05]  /*34a50*/  @!P1 NANOSLEEP.SYNCS 0x989680 ;  /* 0x009896800000995d */ /* 0x001fea0003900000 */
[----:B------:R-:W0:Y:S02]  /*34a60*/  @!P1 SYNCS.PHASECHK.TRANS64 P1, [R3+URZ+0x38860], R2 ;  /* 0x03886002030095a7 */ /* 0x000e24000802007f */
[----:B0-----:R-:W-:Y:S05]  /*34a70*/  @!P1 BRA `(.L_x_3084) ;  /* 0xfffffffc00f09947 */ /* 0x001fea000383ffff */
[----:B------:R-:W-:Y:S05]  /*34a80*/  BRA `(.L_x_3292) ;  /* 0xffffffa800387947 */ /* 0x000fea000383ffff */
.L_x_3293:
        /* <DEDUP_REMOVED lines=15> */
.L_x_15846:


//--------------------- .text._ZN7cutlass13device_kernelIN5flash11enable_sm90INS1_16FlashAttnFwdSm90INS1_25CollectiveMainloopFwdSm90ILi2EN4cute5tupleIJNS5_1CILi1EEES8_S8_EEENS6_IJNS7_ILi128EEENS7_ILi96EEENS7_ILi192EEEEEELi192ENS_6half_tEfNS_4arch4Sm90ELb0ELb0ELb1ELb0ELb1ELb0ELb0ELb1ELb1ELb1ELb0ELb0EEENS1_21CollectiveEpilogueFwdINS6_IJSA_SC_SB_EEES9_SE_SG_Li256ELb0ELb1ELb0ELb0EEENS1_29StaticPersistentTileSchedulerILb0EEEEEEEEEvNT_6ParamsE --------------------------
	.section	.text._ZN7cutlass13device_kernelIN5flash11enable_sm90INS1_16FlashAttnFwdSm90INS1_25CollectiveMainloopFwdSm90ILi2EN4cute5tupleIJNS5_1CILi1EEES8_S8_EEENS6_IJNS7_ILi128EEENS7_ILi96EEENS7_ILi192EEEEEELi192ENS_6half_tEfNS_4arch4Sm90ELb0ELb0ELb1ELb0ELb1ELb0ELb0ELb1ELb1ELb1ELb0ELb0EEENS1_21CollectiveEpilogueFwdINS6_IJSA_SC_SB_EEES9_SE_SG_Li256ELb0ELb1ELb0ELb0EEENS1_29StaticPersistentTileSchedulerILb0EEEEEEEEEvNT_6ParamsE,"ax",@progbits
	.align	128
.text._ZN7cutlass13device_kernelIN5flash11enable_sm90INS1_16FlashAttnFwdSm90INS1_25CollectiveMainloopFwdSm90ILi2EN4cute5tupleIJNS5_1CILi1EEES8_S8_EEENS6_IJNS7_ILi128EEENS7_ILi96EEENS7_ILi192EEEEEELi192ENS_6half_tEfNS_4arch4Sm90ELb0ELb0ELb1ELb0ELb1ELb0ELb0ELb1ELb1ELb1ELb0ELb0EEENS1_21CollectiveEpilogueFwdINS6_IJSA_SC_SB_EEES9_SE_SG_Li256ELb0ELb1ELb0ELb0EEENS1_29StaticPersistentTileSchedulerILb0EEEEEEEEEvNT_6ParamsE:
        .type           _ZN7cutlass13device_kernelIN5flash11enable_sm90INS1_16FlashAttnFwdSm90INS1_25CollectiveMainloopFwdSm90ILi2EN4cute5tupleIJNS5_1CILi1EEES8_S8_EEENS6_IJNS7_ILi128EEENS7_ILi96EEENS7_ILi192EEEEEELi192ENS_6half_tEfNS_4arch4Sm90ELb0ELb0ELb1ELb0ELb1ELb0ELb0ELb1ELb1ELb1ELb0ELb0EEENS1_21CollectiveEpilogueFwdINS6_IJSA_SC_SB_EEES9_SE_SG_Li256ELb0ELb1ELb0ELb0EEENS1_29StaticPersistentTileSchedulerILb0EEEEEEEEEvNT_6ParamsE,@function
        .size           _ZN7cutlass13device_kernelIN5flash11enable_sm90INS1_16FlashAttnFwdSm90INS1_25CollectiveMainloopFwdSm90ILi2EN4cute5tupleIJNS5_1CILi1EEES8_S8_EEENS6_IJNS7_ILi128EEENS7_ILi96EEENS7_ILi192EEEEEELi192ENS_6half_tEfNS_4arch4Sm90ELb0ELb0ELb1ELb0ELb1ELb0ELb0ELb1ELb1ELb1ELb0ELb0EEENS1_21CollectiveEpilogueFwdINS6_IJSA_SC_SB_EEES9_SE_SG_Li256ELb0ELb1ELb0ELb0EEENS1_29StaticPersistentTileSchedulerILb0EEEEEEEEEvNT_6ParamsE,(.L_x_15847 - _ZN7cutlass13device_kernelIN5flash11enable_sm90INS1_16FlashAttnFwdSm90INS1_25CollectiveMainloopFwdSm90ILi2EN4cute5tupleIJNS5_1CILi1EEES8_S8_EEENS6_IJNS7_ILi128EEENS7_ILi96EEENS7_ILi192EEEEEELi192ENS_6half_tEfNS_4arch4Sm90ELb0ELb0ELb1ELb0ELb1ELb0ELb0ELb1ELb1ELb1ELb0ELb0EEENS1_21CollectiveEpilogueFwdINS6_IJSA_SC_SB_EEES9_SE_SG_Li256ELb0ELb1ELb0ELb0EEENS1_29StaticPersistentTileSchedulerILb0EEEEEEEEEvNT_6ParamsE)
        .other          _ZN7cutlass13device_kernelIN5flash11enable_sm90INS1_16FlashAttnFwdSm90INS1_25CollectiveMainloopFwdSm90ILi2EN4cute5tupleIJNS5_1CILi1EEES8_S8_EEENS6_IJNS7_ILi128EEENS7_ILi96EEENS7_ILi192EEEEEELi192ENS_6half_tEfNS_4arch4Sm90ELb0ELb0ELb1ELb0ELb1ELb0ELb0ELb1ELb1ELb1ELb0ELb0EEENS1_21CollectiveEpilogueFwdINS6_IJSA_SC_SB_EEES9_SE_SG_Li256ELb0ELb1ELb0ELb0EEENS1_29StaticPersistentTileSchedulerILb0EEEEEEEEEvNT_6ParamsE,@"STO_CUDA_ENTRY STV_DEFAULT"
_ZN7cutlass13device_kernelIN5flash11enable_sm90INS1_16FlashAttnFwdSm90INS1_25CollectiveMainloopFwdSm90ILi2EN4cute5tupleIJNS5_1CILi1EEES8_S8_EEENS6_IJNS7_ILi128EEENS7_ILi96EEENS7_ILi192EEEEEELi192ENS_6half_tEfNS_4arch4Sm90ELb0ELb0ELb1ELb0ELb1ELb0ELb0ELb1ELb1ELb1ELb0ELb0EEENS1_21CollectiveEpilogueFwdINS6_IJSA_SC_SB_EEES9_SE_SG_Li256ELb0ELb1ELb0ELb0EEENS1_29StaticPersistentTileSchedulerILb0EEEEEEEEEvNT_6ParamsE:
        /* <DEDUP_REMOVED lines=45> */
.L_x_3294:
        /* <DEDUP_REMOVED lines=22> */
.L_x_3295:
        /* <DEDUP_REMOVED lines=18> */
.L_x_3296:
        /* <DEDUP_REMOVED lines=22> */
.L_x_3297:
        /* <DEDUP_REMOVED lines=23> */
.L_x_3298:
        /* <DEDUP_REMOVED lines=10> */
.L_x_3300:
        /* <DEDUP_REMOVED lines=11> */
[----:B------:R-:W-:Y:S01]  /*0970*/  MOV R11, 0xfffffffe ;  /* 0xfffffffe000b7802 */ /* 0x000fe20000000f00 */
[----:B------:R-:W-:Y:S01]  /*0980*/  IMAD.U32 R22, RZ, RZ, UR4 ;  /* 0x00000004ff167e24 */ /* 0x000fe2000f8e00ff */
[----:B------:R-:W-:Y:S01]  /*0990*/  UMOV UR39, URZ ;  /* 0x0000003f00277c82 */ /* 0x000fe20008000000 */
[----:B------:R-:W-:Y:S01]  /*09a0*/  UMOV UR38, URZ ;  /* 0x0000003f00267c82 */ /* 0x000fe20008000000 */
[----:B------:R-:W-:-:S04]  /*09b0*/  SHF.R.S32.HI R0, RZ, 0x1f, R19 ;  /* 0x0000001fff007819 */ /* 0x000fc80000011413 */
[CC--:B------:R-:W-:Y:S02]  /*09c0*/  LEA.HI R3, R0.reuse, R19.reuse, RZ, 0x7 ;  /* 0x0000001300037211 */ /* 0x0c0fe400078f38ff */
[CC--:B------:R-:W-:Y:S02]  /*09d0*/  LEA.HI R5, R0.reuse, R19.reuse, RZ, 0x5 ;  /* 0x0000001300057211 */ /* 0x0c0fe400078f28ff */
[CC--:B------:R-:W-:Y:S02]  /*09e0*/  LEA.HI R4, R0.reuse, R19.reuse, RZ, 0x4 ;  /* 0x0000001300047211 */ /* 0x0c0fe400078f20ff */
[CC--:B------:R-:W-:Y:S01]  /*09f0*/  LEA.HI R6, R0.reuse, R19.reuse, RZ, 0x2 ;  /* 0x0000001300067211 */ /* 0x0c0fe200078f10ff */
[----:B------:R-:W-:Y:S01]  /*0a00*/  IMAD.SHL.U32 R7, R5, 0x20, RZ ;  /* 0x0000002005077824 */ /* 0x000fe200078e00ff */
[----:B------:R-:W-:Y:S02]  /*0a10*/  LEA.HI R23, R0, R19, RZ, 0x3 ;  /* 0x0000001300177211 */ /* 0x000fe400078f18ff */
[----:B------:R-:W-:-:S02]  /*0a20*/  SHF.R.S32.HI R5, RZ, 0x4, R4 ;  /* 0x00000004ff057819 */ /* 0x000fc40000011404 */
[----:B------:R-:W-:Y:S02]  /*0a30*/  LOP3.LUT R10, R6, 0xfffffffc, RZ, 0xc0, !PT ;  /* 0xfffffffc060a7812 */ /* 0x000fe400078ec0ff */
[C---:B------:R-:W-:Y:S02]  /*0a40*/  LOP3.LUT R6, R4.reuse, 0x3fffff0, RZ, 0xc0, !PT ;  /* 0x03fffff004067812 */ /* 0x040fe400078ec0ff */
[----:B------:R-:W-:Y:S01]  /*0a50*/  LEA.HI R4, R4, R5, RZ, 0x1 ;  /* 0x0000000504047211 */ /* 0x000fe200078f08ff */
[C---:B------:R-:W-:Y:S01]  /*0a60*/  IMAD.IADD R10, R19.reuse, 0x1, -R10 ;  /* 0x00000001130a7824 */ /* 0x040fe200078e0a0a */
[----:B------:R-:W-:Y:S01]  /*0a70*/  SHF.R.S32.HI R196, RZ, 0x7, R3 ;  /* 0x00000007ffc47819 */ /* 0x000fe20000011403 */
[----:B------:R-:W-:Y:S01]  /*0a80*/  IMAD.IADD R6, R19, 0x1, -R6 ;  /* 0x0000000113067824 */ /* 0x000fe200078e0a06 */
[----:B------:R-:W-:Y:S02]  /*0a90*/  LOP3.LUT R4, R4, 0x1ffffffe, RZ, 0xc0, !PT ;  /* 0x1ffffffe04047812 */ /* 0x000fe400078ec0ff */
[----:B------:R-:W-:-:S02]  /*0aa0*/  LOP3.LUT R12, R23, 0xfffffff8, RZ, 0xc0, !PT ;  /* 0xfffffff8170c7812 */ /* 0x000fc400078ec0ff */
[----:B------:R-:W-:Y:S01]  /*0ab0*/  LOP3.LUT R7, R7, 0xfffffc00, RZ, 0xc0, !PT ;  /* 0xfffffc0007077812 */ /* 0x000fe200078ec0ff */
[----:B------:R-:W-:Y:S01]  /*0ac0*/  IMAD.IADD R4, R5, 0x1, -R4 ;  /* 0x0000000105047824 */ /* 0x000fe200078e0a04 */
[----:B------:R-:W-:Y:S02]  /*0ad0*/  LEA.HI R5, R10, R10, RZ, 0x1 ;  /* 0x0000000a0a057211 */ /* 0x000fe400078f08ff */
[----:B------:R-:W-:Y:S01]  /*0ae0*/  SHF.R.S32.HI R23, RZ, 0x3, R23 ;  /* 0x00000003ff177819 */ /* 0x000fe20000011417 */
[----:B------:R-:W-:Y:S01]  /*0af0*/  IMAD R7, R6, 0x40, R7 ;  /* 0x0000004006077824 */ /* 0x000fe200078e0207 */
[----:B------:R-:W-:-:S03]  /*0b00*/  LOP3.LUT R5, R5, 0x1ffffffe, RZ, 0xc0, !PT ;  /* 0x1ffffffe05057812 */ /* 0x000fc600078ec0ff */
[----:B------:R-:W-:Y:S02]  /*0b10*/  IMAD R199, R4, 0x8, R7 ;  /* 0x0000000804c77824 */ /* 0x000fe400078e0207 */
[----:B------:R-:W-:Y:S01]  /*0b20*/  IMAD.IADD R198, R10, 0x1, -R5 ;  /* 0x000000010ac67824 */ /* 0x000fe200078e0a05 */
[----:B--2---:R-:W-:Y:S02]  /*0b30*/  R2UR UR5, R2 ;  /* 0x00000000020572ca */ /* 0x004fe400000e0000 */
[C---:B------:R-:W-:Y:S02]  /*0b40*/  LOP3.LUT R2, R3.reuse, 0xffffff80, RZ, 0xc0, !PT ;  /* 0xffffff8003027812 */ /* 0x040fe400078ec0ff */
[----:B------:R-:W-:Y:S02]  /*0b50*/  LEA.HI R3, R3, R196, RZ, 0x1 ;  /* 0x000000c403037211 */ /* 0x000fe400078f08ff */
[----:B------:R-:W-:Y:S02]  /*0b60*/  IADD3 R193, R19, -R2, RZ ;  /* 0x8000000213c17210 */ /* 0x000fe40007ffe0ff */
[----:B------:R-:W-:-:S02]  /*0b70*/  LOP3.LUT R3, R3, 0x3fffffe, RZ, 0xc0, !PT ;  /* 0x03fffffe03037812 */ /* 0x000fc400078ec0ff */
[----:B------:R-:W-:Y:S02]  /*0b80*/  SHF.R.S32.HI R2, RZ, 0x1f, R193 ;  /* 0x0000001fff027819 */ /* 0x000fe400000114c1 */
[----:B------:R-:W-:Y:S01]  /*0b90*/  IADD3 R19, R19, -R12, RZ ;  /* 0x8000000c13137210 */ /* 0x000fe20007ffe0ff */
[----:B------:R-:W-:Y:S01]  /*0ba0*/  IMAD.IADD R3, R196, 0x1, -R3 ;  /* 0x00000001c4037824 */ /* 0x000fe200078e0a03 */
[CC--:B------:R-:W-:Y:S01]  /*0bb0*/  LEA.HI R0, R2.reuse, R193.reuse, RZ, 0x2 ;  /* 0x000000c102007211 */ /* 0x0c0fe200078f10ff */
[----:B------:R-:W-:Y:S01]  /*0bc0*/  ULOP3.LUT UR4, UR5, 0x1, URZ, 0xfc, !UPT ;  /* 0x0000000105047892 */ /* 0x000fe2000f8efc3f */
[----:B------:R-:W-:Y:S01]  /*0bd0*/  LEA.HI R2, R2, R193, RZ, 0x5 ;  /* 0x000000c102027211 */ /* 0x000fe200078f28ff */
[----:B------:R-:W-:Y:S01]  /*0be0*/  IMAD.SHL.U32 R16, R19, 0x8, RZ ;  /* 0x0000000813107824 */ /* 0x000fe200078e00ff */
[--C-:B------:R-:W-:Y:S02]  /*0bf0*/  SHF.R.S32.HI R8, RZ, 0x2, R0.reuse ;  /* 0x00000002ff087819 */ /* 0x100fe40000011400 */
[----:B------:R-:W-:Y:S01]  /*0c00*/  SHF.R.S32.HI R9, RZ, 0x1f, R0 ;  /* 0x0000001fff097819 */ /* 0x000fe20000011400 */
[C---:B------:R-:W-:Y:S01]  /*0c10*/  VIADD R18, R16.reuse, 0x40 ;  /* 0x0000004010127836 */ /* 0x040fe20000000000 */
[----:B------:R-:W-:Y:S01]  /*0c20*/  SHF.R.S32.HI R2, RZ, 0x5, R2 ;  /* 0x00000005ff027819 */ /* 0x000fe20000011402 */
[----:B------:R-:W-:Y:S01]  /*0c30*/  VIADD R17, R16, 0x80 ;  /* 0x0000008010117836 */ /* 0x000fe20000000000 */
[----:B------:R-:W-:Y:S01]  /*0c40*/  LEA.HI R9, R9, R8, RZ, 0x3 ;  /* 0x0000000809097211 */ /* 0x000fe200078f18ff */
[----:B------:R-:W-:Y:S01]  /*0c50*/  IMAD.U32 R201, RZ, RZ, UR4 ;  /* 0x00000004ffc97e24 */ /* 0x000fe2000f8e00ff */
[----:B------:R-:W-:Y:S01]  /*0c60*/  LOP3.LUT R0, R0, 0x7ffffffc, RZ, 0xc0, !PT ;  /* 0x7ffffffc00007812 */ /* 0x000fe200078ec0ff */
[----:B------:R-:W-:Y:S01]  /*0c70*/  UMOV UR4, URZ ;  /* 0x0000003f00047c82 */ /* 0x000fe20008000000 */
[----:B------:R-:W-:-:S02]  /*0c80*/  LOP3.LUT R9, R9, 0xfffffff8, RZ, 0xc0, !PT ;  /* 0xfffffff809097812 */ /* 0x000fc400078ec0ff */
[----:B------:R-:W-:Y:S01]  /*0c90*/  SHF.R.S32.HI R203, RZ, 0x1f, R18 ;  /* 0x0000001fffcb7819 */ /* 0x000fe20000011412 */
[----:B------:R-:W-:Y:S01]  /*0ca0*/  IMAD.IADD R0, R193, 0x1, -R0 ;  /* 0x00000001c1007824 */ /* 0x000fe200078e0a00 */
[----:B------:R-:W-:Y:S01]  /*0cb0*/  MOV R192, UR4 ;  /* 0x0000000400c07c02 */ /* 0x000fe20008000f00 */
[----:B------:R-:W-:Y:S01]  /*0cc0*/  IMAD.IADD R9, R8, 0x1, -R9 ;  /* 0x0000000108097824 */ /* 0x000fe200078e0a09 */
[----:B------:R-:W-:Y:S01]  /*0cd0*/  SHF.R.S32.HI R202, RZ, 0x1f, R17 ;  /* 0x0000001fffca7819 */ /* 0x000fe20000011411 */
[----:B------:R-:W-:-:S03]  /*0ce0*/  IMAD R200, R0, R11, 0x60 ;  /* 0x0000006000c87424 */ /* 0x000fc600078e020b */
[----:B------:R-:W-:-:S04]  /*0cf0*/  LEA R2, R2, R9, 0x4 ;  /* 0x0000000902027211 */ /* 0x000fc800078e20ff */
[----:B------:R-:W-:-:S05]  /*0d00*/  LEA R197, R3, R2, 0x6 ;  /* 0x0000000203c57211 */ /* 0x000fca00078e30ff */
[----:B------:R-:W-:-:S07]  /*0d10*/  IMAD R198, R198, 0x8, R197 ;  /* 0x00000008c6c67824 */ /* 0x000fce00078e02c5 */
.L_x_3333:
[----:B0-----:R-:W0:Y:S01]  /*0d20*/  SHFL.IDX PT, R0, R196, RZ, 0x1f ;  /* 0x00001fffc4007589 */ /* 0x001e2200000e0000 */
[----:B-1----:R-:W1:Y:S01]  /*0d30*/  S2UR UR5, SR_CgaCtaId ;  /* 0x00000000000579c3 */ /* 0x002e620000008800 */
[----:B------:R-:W-:Y:S01]  /*0d40*/  ULDC.64 UR6, c[0x0][0x418] ;  /* 0x0001060000067ab9 */ /* 0x000fe20000000a00 */
[----:B------:R-:W-:Y:S01]  /*0d50*/  ULDC UR4, c[0x0][0xc38] ;  /* 0x00030e0000047ab9 */ /* 0x000fe20000000800 */
[----:B------:R-:W-:Y:S01]  /*0d60*/  UISETP.NE.U32.AND UP0, UPT, UR6, URZ, UPT ;  /* 0x0000003f0600728c */ /* 0x000fe2000bf05070 */
[----:B------:R-:W-:Y:S01]  /*0d70*/  R2UR UR13, R22 ;  /* 0x00000000160d72ca */ /* 0x000fe200000e0000 */
[----:B------:R-:W-:Y:S02]  /*0d80*/  UISETP.NE.AND UP1, UPT, UR4, 0x1, UPT ;  /* 0x000000010400788c */ /* 0x000fe4000bf25270 */
[----:B------:R-:W-:Y:S01]  /*0d90*/  UISETP.NE.AND.EX UP0, UPT, UR7, URZ, UPT, UP0 ;  /* 0x0000003f0700728c */ /* 0x000fe2000bf05300 */
[----:B------:R-:W-:Y:S01]  /*0da0*/  ULDC UR4, c[0x0][0xc44] ;  /* 0x0003110000047ab9 */ /* 0x000fe20000000800 */
[----:B------:R-:W-:Y:S01]  /*0db0*/  ULDC UR61, c[0x0][0x424] ;  /* 0x00010900003d7ab9 */ /* 0x000fe20000000800 */
[----:B------:R-:W-:Y:S01]  /*0dc0*/  UISETP.NE.AND UP2, UPT, UR4, 0x1, UPT ;  /* 0x000000010400788c */ /* 0x000fe2000bf45270 */
[----:B------:R-:W-:Y:S01]  /*0dd0*/  UMOV UR40, 0x400 ;  /* 0x0000040000287882 */ /* 0x000fe20000000000 */
[----:B------:R-:W-:-:S04]  /*0de0*/  USEL UR61, UR61, 0x1, UP0 ;  /* 0x000000013d3d7887 */ /* 0x000fc80008000000 */
[----:B------:R-:W-:Y:S01]  /*0df0*/  @UP1 ULDC UR4, c[0x0][0xc3c] ;  /* 0x00030f0000041ab9 */ /* 0x000fe20000000800 */
[----:B------:R-:W-:Y:S01]  /*0e00*/  ULDC UR10, c[0x0][0x2f0] ;  /* 0x0000bc00000a7ab9 */ /* 0x000fe20000000800 */
[----:B------:R-:W-:Y:S01]  /*0e10*/  @UP1 ULDC UR12, c[0x0][0xc40] ;  /* 0x00031000000c1ab9 */ /* 0x000fe20000000800 */
[----:B------:R-:W-:Y:S01]  /*0e20*/  UIMAD UR61, UR61, UR10, URZ ;  /* 0x0000000a3d3d72a4 */ /* 0x000fe2000f8e023f */
[----:B------:R-:W-:Y:S01]  /*0e30*/  UMOV UR14, UR13 ;  /* 0x0000000d000e7c82 */ /* 0x000fe20008000000 */
[----:B------:R-:W-:Y:S01]  /*0e40*/  @UP2 ULDC.64 UR8, c[0x0][0xc48] ;  /* 0x0003120000082ab9 */ /* 0x000fe20000000a00 */
[----:B0-----:R-:W-:Y:S01]  /*0e50*/  R2UR UR6, R0 ;  /* 0x00000000000672ca */ /* 0x001fe200000e0000 */
[----:B-1----:R-:W-:Y:S02]  /*0e60*/  ULEA UR40, UR5, UR40, 0x18 ;  /* 0x0000002805287291 */ /* 0x002fe4000f8ec03f */
[----:B------:R-:W-:Y:S02]  /*0e70*/  UIMAD.WIDE.U32 UR4, UR13, UR4, URZ ;  /* 0x000000040d0472a5 */ /* 0x000fe4000f8e003f */
[----:B------:R-:W-:-:S02]  /*0e80*/  UIADD3 UR11, UR40, 0x12400, URZ ;  /* 0x00012400280b7890 */ /* 0x000fc4000fffe03f */
[----:B------:R-:W-:Y:S02]  /*0e90*/  @UP1 USHF.R.U32.HI UR14, URZ, UR12, UR5 ;  /* 0x0000000c3f0e1299 */ /* 0x000fe40008011605 */
[----:B------:R-:W-:Y:S02]  /*0ea0*/  ULOP3.LUT UP0, URZ, UR11, 0x1bf, URZ, 0xc0, !UPT ;  /* 0x000001bf0b3f7892 */ /* 0x000fe4000f80c03f */
[----:B------:R-:W-:Y:S02]  /*0eb0*/  UIMAD.WIDE.U32 UR4, UR14, UR8, URZ ;  /* 0x000000080e0472a5 */ /* 0x000fe4000f8e003f */
[----:B------:R-:W-:Y:S01]  /*0ec0*/  ULEA.HI UR7, UR6, UR6, URZ, 0x1 ;  /* 0x0000000606077291 */ /* 0x000fe2000f8f083f */
[----:B------:R-:W-:Y:S01]  /*0ed0*/  IMAD.U32 R195, RZ, RZ, UR14 ;  /* 0x0000000effc37e24 */ /* 0x000fe2000f8e00ff */
[----:B------:R-:W-:Y:S01]  /*0ee0*/  PLOP3.LUT P0, PT, PT, PT, UP0, 0x80, 0x0 ;  /* 0x000000000000781c */ /* 0x000fe20003f0f008 */
[----:B------:R-:W-:Y:S01]  /*0ef0*/  UMOV UR60, UR14 ;  /* 0x0000000e003c7c82 */ /* 0x000fe20008000000 */
[----:B------:R-:W-:-:S02]  /*0f00*/  ULOP3.LUT UR7, UR7, 0x1e, URZ, 0xc0, !UPT ;  /* 0x0000001e07077892 */ /* 0x000fc4000f8ec03f */
[----:B------:R-:W-:Y:S02]  /*0f10*/  @UP2 USHF.R.U32.HI UR60, URZ, UR9, UR5 ;  /* 0x000000093f3c2299 */ /* 0x000fe40008011605 */
[----:B------:R-:W-:Y:S02]  /*0f20*/  UIADD3 UR7, UR6, -UR7, URZ ;  /* 0x8000000706077290 */ /* 0x000fe4000fffe03f */
[----:B------:R-:W-:Y:S02]  /*0f30*/  UIADD3 UR6, UR61, 0x5f, URZ ;  /* 0x0000005f3d067890 */ /* 0x000fe4000fffe03f */
[----:B------:R-:W-:Y:S02]  /*0f40*/  ULEA UR8, UR7, UR11, 0xd ;  /* 0x0000000b07087291 */ /* 0x000fe4000f8e683f */
[----:B------:R-:W-:Y:S02]  /*0f50*/  UIMAD.WIDE UR6, UR6, 0x2aaaaaab, URZ ;  /* 0x2aaaaaab060678a5 */ /* 0x000fe4000f8e023f */
[----:B------:R-:W-:-:S02]  /*0f60*/  USHF.R.U32.HI UR8, URZ, 0x4, UR8 ;  /* 0x000000043f087899 */ /* 0x000fc40008011608 */
[----:B------:R-:W-:Y:S02]  /*0f70*/  USHF.R.U32.HI UR4, URZ, 0x1f, UR7 ;  /* 0x0000001f3f047899 */ /* 0x000fe40008011607 */
[----:B------:R-:W-:Y:S02]  /*0f80*/  ULOP3.LUT UR41, UR8, 0x3fff, URZ, 0xc0, !UPT ;  /* 0x00003fff08297892 */ /* 0x000fe4000f8ec03f */
[----:B------:R-:W-:-:S03]  /*0f90*/  ULEA.HI.SX32 UR5, UR7, UR4, 0x1c ;  /* 0x0000000407057291 */ /* 0x000fc6000f8fe23f */
[----:B------:R-:W-:Y:S02]  /*0fa0*/  UMOV UR4, UR13 ;  /* 0x0000000d00047c82 */ /* 0x000fe40008000000 */
[----:B------:R-:W-:Y:S01]  /*0fb0*/  IMAD.U32 R194, RZ, RZ, UR4 ;  /* 0x00000004ffc27e24 */ /* 0x000fe2000f8e00ff */
[----:B------:R-:W-:Y:S01]  /*0fc0*/  MOV R120, UR5 ;  /* 0x0000000500787c02 */ /* 0x000fe20008000f00 */
[----:B--234-:R-:W-:Y:S06]  /*0fd0*/  @!P0 BRA `(.L_x_3301) ;  /* 0x0000000000408947 */ /* 0x01cfec0003800000 */
        /* <DEDUP_REMOVED lines=16> */
.L_x_3301:
[----:B------:R-:W-:Y:S02]  /*10e0*/  R2UR UR4, R192 ;  /* 0x00000000c00472ca */ /* 0x000fe400000e0000 */
[----:B------:R-:W-:-:S11]  /*10f0*/  R2UR UR5, R201 ;  /* 0x00000000c90572ca */ /* 0x000fd600000e0000 */
[----:B------:R-:W-:Y:S02]  /*1100*/  ULOP3.LUT UR4, UR4, 0x1, URZ, 0xc0, !UPT ;  /* 0x0000000104047892 */ /* 0x000fe4000f8ec03f */
[----:B------:R-:W-:-:S04]  /*1110*/  IMAD.U32 R2, RZ, RZ, UR5 ;  /* 0x00000005ff027e24 */ /* 0x000fc8000f8e00ff */
[----:B------:R-:W-:Y:S01]  /*1120*/  IMAD.U32 R0, RZ, RZ, UR4 ;  /* 0x00000004ff007e24 */ /* 0x000fe2000f8e00ff */
[----:B------:R-:W-:-:S04]  /*1130*/  ISETP.NE.AND P0, PT, R2, 0x3, PT ;  /* 0x000000030200780c */ /* 0x000fc80003f05270 */
[----:B------:R-:W-:-:S04]  /*1140*/  SHF.L.U32 R0, R0, 0x1f, RZ ;  /* 0x0000001f00007819 */ /* 0x000fc800000006ff */
[----:B------:R-:W0:Y:S02]  /*1150*/  SYNCS.PHASECHK.TRANS64.TRYWAIT P1, [UR40+0x30800], R0 ;  /* 0x03080000ff0075a7 */ /* 0x000e240008020168 */
[----:B0-----:R-:W-:Y:S05]  /*1160*/  @!P1 BRA `(.L_x_3302) ;  /* 0x000000b000a49947 */ /* 0x001fea0003800000 */
.L_x_3383:
[----:B------:R-:W-:Y:S05]  /*1170*/  @!P0 BRA `(.L_x_3303) ;  /* 0x0000000000048947 */ /* 0x000fea0003800000 */
[----:B------:R-:W-:Y:S01]  /*1180*/  BPT.TRAP 0x1 ;  /* 0x000000040000795c */ /* 0x000fe20000300000 */
.L_x_3303:
[----:B0-----:R-:W-:Y:S01]  /*1190*/  IMAD.U32 R3, RZ, RZ, UR39 ;  /* 0x00000027ff037e24 */ /* 0x001fe2000f8e00ff */
[----:B------:R-:W-:-:S04]  /*11a0*/  MOV R0, UR38 ;  /* 0x0000002600007c02 */ /* 0x000fc80008000f00 */
[----:B------:R-:W-:Y:S02]  /*11b0*/  LEA R0, R0, UR40, 0x3 ;  /* 0x0000002800007c11 */ /* 0x000fe4000f8e18ff */
[----:B------:R-:W-:-:S04]  /*11c0*/  SHF.L.U32 R3, R3, 0x1f, RZ ;  /* 0x0000001f03037819 */ /* 0x000fc800000006ff */
[----:B------:R0:W1:Y:S01]  /*11d0*/  SYNCS.PHASECHK.TRANS64.TRYWAIT P1, [R0+URZ+0x30830], R3 ;  /* 0x03083003000075a7 */ /* 0x000062000802017f */
[----:B------:R-:W-:Y:S05]  /*11e0*/  @!P0 BRA `(.L_x_3304) ;  /* 0x0000000000048947 */ /* 0x000fea0003800000 */
[----:B------:R-:W-:Y:S01]  /*11f0*/  BPT.TRAP 0x1 ;  /* 0x000000040000795c */ /* 0x000fe20000300000 */
.L_x_3304:
[----:B------:R-:W-:Y:S01]  /*1200*/  IMAD.MOV.U32 R119, RZ, RZ, RZ ;  /* 0x000000ffff777224 */ /* 0x000fe200078e00ff */
[----:B-1----:R-:W-:Y:S06]  /*1210*/  @P1 BRA `(.L_x_3305) ;  /* 0x0000000000081947 */ /* 0x002fec0003800000 */
[----:B------:R-:W1:Y:S02]  /*1220*/  SYNCS.PHASECHK.TRANS64.TRYWAIT P1, [R0+URZ+0x30830], R3 ;  /* 0x03083003000075a7 */ /* 0x000e64000802017f */
[----:B-1----:R-:W-:Y:S05]  /*1230*/  @!P1 BRA `(.L_x_3306) ;  /* 0x000000b000889947 */ /* 0x002fea0003800000 */
.L_x_3305:
[----:B------:R-:W-:Y:S05]  /*1240*/  WARPSYNC.ALL ;  /* 0x0000000000007948 */ /* 0x000fea0003800000 */
[----:B------:R-:W-:Y:S01]  /*1250*/  UIADD3 UR40, UR40, 0x1e400, URZ ;  /* 0x0001e40028287890 */ /* 0x000fe2000fffe03f */
[----:B------:R-:W-:Y:S01]  /*1260*/  WARPGROUP.ARRIVE ;  /* 0x00000000000079c5 */ /* 0x000fe20000000000 */
[----:B------:R-:W-:Y:S02]  /*1270*/  ULOP3.LUT UR4, UR41, 0x10000, URZ, 0xfc, !UPT ;  /* 0x0001000029047892 */ /* 0x000fe4000f8efc3f */
[----:B------:R-:W-:Y:S01]  /*1280*/  USHF.R.U32.HI UR40, URZ, 0x4, UR40 ;  /* 0x000000043f287899 */ /* 0x000fe20008011628 */
[----:B------:R-:W-:Y:S01]  /*1290*/  UMOV UR13, 0x40000040 ;  /* 0x40000040000d7882 */ /* 0x000fe20000000000 */
[----:B------:R-:W-:-:S02]  /*12a0*/  UMOV UR15, 0x40000040 ;  /* 0x40000040000f7882 */ /* 0x000fc40000000000 */
[----:B------:R-:W-:Y:S01]  /*12b0*/  ULOP3.LUT UR11, UR40, 0x3fff, URZ, 0xc0, !UPT ;  /* 0x00003fff280b7892 */ /* 0x000fe2000f8ec03f */
[----:B------:R-:W-:Y:S01]  /*12c0*/  MOV R9, UR13 ;  /* 0x0000000d00097c02 */ /* 0x000fe20008000f00 */
[----:B------:R-:W-:Y:S01]  /*12d0*/  UMOV UR12, UR4 ;  /* 0x00000004000c7c82 */ /* 0x000fe20008000000 */
[----:B------:R-:W-:Y:S01]  /*12e0*/  UIADD3 UR6, UR4, 0x2, URZ ;  /* 0x0000000204067890 */ /* 0x000fe2000fffe03f */
[----:B------:R-:W-:Y:S01]  /*12f0*/  IMAD.U32 R8, RZ, RZ, UR12 ;  /* 0x0000000cff087e24 */ /* 0x000fe2000f8e00ff */
[----:B------:R-:W-:Y:S02]  /*1300*/  ULOP3.LUT UR11, UR11, 0x10000, URZ, 0xfc, !UPT ;  /* 0x000100000b0b7892 */ /* 0x000fe4000f8efc3f */
[----:B------:R-:W-:Y:S02]  /*1310*/  UIADD3 UR56, UR4, 0x4, URZ ;  /* 0x0000000404387890 */ /* 0x000fe4000fffe03f */
[----:B------:R-:W-:Y:S01]  /*1320*/  UIMAD UR5, UR38, 0x900, UR11 ;  /* 0x00000900260578a4 */ /* 0x000fe2000f8e020b */
[----:B------:R-:W-:Y:S01]  /*1330*/  UMOV UR57, 0x40000040 ;  /* 0x4000004000397882 */ /* 0x000fe20000000000 */
[----:B------:R-:W-:-:S02]  /*1340*/  UMOV UR59, 0x40000040 ;  /* 0x40000040003b7882 */ /* 0x000fc40000000000 */
[----:B------:R-:W-:Y:S02]  /*1350*/  UIADD3 UR7, UR5, 0x2, URZ ;  /* 0x0000000205077890 */ /* 0x000fe4000fffe03f */
[----:B------:R-:W-:Y:S02]  /*1360*/  UIADD3 UR58, UR5, 0x4, URZ ;  /* 0x00000004053a7890 */ /* 0x000fe4000fffe03f */
[----:B------:R-:W-:Y:S01]  /*1370*/  UMOV UR14, UR5 ;  /* 0x00000005000e7c82 */ /* 0x000fe20008000000 */
[----:B------:R-:W-:Y:S01]  /*1380*/  UIADD3 UR52, UR4, 0x6, URZ ;  /* 0x0000000604347890 */ /* 0x000fe2000fffe03f */
[----:B------:R-:W-:Y:S01]  /*1390*/  HGMMA.64x96x16.F32 R24, gdesc[UR12], RZ, !UPT, gsb0 ;  /* 0x016000000c1879f0 */ /* 0x000fe2000c0008ff */
[----:B------:R-:W-:Y:S01]  /*13a0*/  UMOV UR12, UR6 ;  /* 0x00000006000c7c82 */ /* 0x000fe20008000000 */
[----:B------:R-:W-:Y:S01]  /*13b0*/  UMOV UR13, 0x40000040 ;  /* 0x40000040000d7882 */ /* 0x000fe20000000000 */
[----:B------:R-:W-:Y:S01]  /*13c0*/  UMOV UR14, UR7 ;  /* 0x00000007000e7c82 */ /* 0x000fe20008000000 */
[----:B------:R-:W-:Y:S01]  /*13d0*/  UMOV UR15, 0x40000040 ;  /* 0x40000040000f7882 */ /* 0x000fe20000000000 */
[----:B------:R-:W-:Y:S01]  /*13e0*/  UIADD3 UR54, UR5, 0x6, URZ ;  /* 0x0000000605367890 */ /* 0x000fe2000fffe03f */
[----:B------:R-:W-:Y:S01]  /*13f0*/  IMAD.U32 R6, RZ, RZ, UR12 ;  /* 0x0000000cff067e24 */ /* 0x000fe2000f8e00ff */
[----:B------:R-:W-:Y:S01]  /*1400*/  UMOV UR53, 0x40000040 ;  /* 0x4000004000357882 */ /* 0x000fe20000000000 */
[----:B------:R-:W-:Y:S01]  /*1410*/  UMOV UR55, 0x40000040 ;  /* 0x4000004000377882 */ /* 0x000fe20000000000 */
[----:B------:R-:W-:Y:S01]  /*1420*/  UIADD3 UR48, UR4, 0x400, URZ ;  /* 0x0000040004307890 */ /* 0x000fe2000fffe03f */
[----:B------:R-:W-:Y:S01]  /*1430*/  IMAD.U32 R7, RZ, RZ, UR13 ;  /* 0x0000000dff077e24 */ /* 0x000fe2000f8e00ff */
        /* <DEDUP_REMOVED lines=29> */
[----:B------:R-:W-:Y:S01]  /*1610*/  HGMMA.64x96x16.F32 R24, gdesc[UR12], R24, gsb0 ;  /* 0x016000000c1879f0 */ /* 0x000fe20008000818 */
[----:B------:R-:W-:Y:S02]  /*1620*/  UIADD3 UR12, UR4, 0x404, URZ ;  /* 0x00000404040c7890 */ /* 0x000fe4000fffe03f */
[----:B------:R-:W-:Y:S01]  /*1630*/  UIADD3 UR14, UR5, 0x304, URZ ;  /* 0x00000304050e7890 */ /* 0x000fe2000fffe03f */
[----:B------:R-:W-:Y:S01]  /*1640*/  UMOV UR13, 0x40000040 ;  /* 0x40000040000d7882 */ /* 0x000fe20000000000 */
[----:B------:R-:W-:Y:S01]  /*1650*/  UMOV UR15, 0x40000040 ;  /* 0x40000040000f7882 */ /* 0x000fe20000000000 */
[----:B------:R-:W-:Y:S02]  /*1660*/  WARPGROUP.DEPBAR.LE gsb0, 0x0 ;  /* 0x00008000000079c5 */ /* 0x000fe40000010000 */
[----:B------:R-:W-:-:S06]  /*1670*/  WARPGROUP.ARRIVE ;  /* 0x00000000000079c5 */ /* 0x000fcc0000000000 */
[----:B------:R-:W-:Y:S03]  /*1680*/  HGMMA.64x96x16.F32 R24, gdesc[UR56], R24, gsb0 ;  /* 0x01600000381879f0 */ /* 0x000fe60008000818 */
        /* <DEDUP_REMOVED lines=28> */
[----:B------:R-:W-:Y:S05]  /*1850*/  @!P0 BRA `(.L_x_3307) ;  /* 0x0000000000048947 */ /* 0x000fea0003800000 */
[----:B------:R-:W-:Y:S01]  /*1860*/  BPT.TRAP 0x1 ;  /* 0x000000040000795c */ /* 0x000fe20000300000 */
.L_x_3307:
[----:B------:R-:W-:Y:S01]  /*1870*/  R2UR UR5, R120 ;  /* 0x00000000780572ca */ /* 0x000fe200000e0000 */
[----:B------:R-:W-:Y:S01]  /*1880*/  ULDC UR4, c[0x0][0x9d8] ;  /* 0x0002760000047ab9 */ /* 0x000fe20000000800 */
[----:B01----:R-:W-:Y:S02]  /*1890*/  VIADD R3, R200, UR61 ;  /* 0x0000003dc8037c36 */ /* 0x003fe40008000000 */
        /* <DEDUP_REMOVED lines=9> */
[----:B------:R-:W-:Y:S01]  /*1930*/  FMUL.FTZ R36, R36, UR4 ;  /* 0x0000000424247c20 */ /* 0x000fe20008410000 */
[----:B------:R-:W-:Y:S01]  /*1940*/  MOV R4, UR5 ;  /* 0x0000000500047c02 */ /* 0x000fe20008000f00 */
[----:B------:R-:W-:Y:S01]  /*1950*/  FMUL.FTZ R31, R31, UR4 ;  /* 0x000000041f1f7c20 */ /* 0x000fe20008410000 */
[----:B------:R-:W-:Y:S01]  /*1960*/  FMUL.FTZ R37, R37, UR4 ;  /* 0x0000000425257c20 */ /* 0x000fe20008410000 */
[----:B------:R-:W-:Y:S01]  /*1970*/  FMUL.FTZ R30, R30, UR4 ;  /* 0x000000041e1e7c20 */ /* 0x000fe20008410000 */
[----:B------:R-:W0:Y:S01]  /*1980*/  MUFU.TANH R25, R25 ;  /* 0x0000001900197308 */ /* 0x000e220000002400 */
[----:B------:R-:W-:-:S02]  /*1990*/  IMAD R3, R4, -0x60, R3 ;  /* 0xffffffa004037824 */ /* 0x000fc400078e0203 */
[----:B------:R-:W-:Y:S01]  /*19a0*/  FMUL.FTZ R40, R40, UR4 ;  /* 0x0000000428287c20 */ /* 0x000fe20008410000 */
[----:B------:R-:W-:Y:S01]  /*19b0*/  FMUL.FTZ R35, R35, UR4 ;  /* 0x0000000423237c20 */ /* 0x000fe20008410000 */
[----:B------:R-:W-:Y:S01]  /*19c0*/  FMUL.FTZ R41, R41, UR4 ;  /* 0x0000000429297c20 */ /* 0x000fe20008410000 */
[----:B------:R-:W-:Y:S01]  /*19d0*/  FMUL.FTZ R34, R34, UR4 ;  /* 0x0000000422227c20 */ /* 0x000fe20008410000 */
[C---:B------:R-:W-:Y:S01]  /*19e0*/  ISETP.GT.AND P6, PT, R3.reuse, RZ, PT ;  /* 0x000000ff0300720c */ /* 0x040fe20003fc4270 */
[----:B------:R-:W-:Y:S01]  /*19f0*/  FMUL.FTZ R44, R44, UR4 ;  /* 0x000000042c2c7c20 */ /* 0x000fe20008410000 */
[----:B------:R-:W-:Y:S01]  /*1a00*/  MUFU.TANH R28, R28 ;  /* 0x0000001c001c7308 */ /* 0x000fe20000002400 */
[C---:B------:R-:W-:Y:S01]  /*1a10*/  ISETP.GT.AND P5, PT, R3.reuse, 0x1, PT ;  /* 0x000000010300780c */ /* 0x040fe20003fa4270 */
[----:B------:R-:W-:Y:S01]  /*1a20*/  FMUL.FTZ R38, R38, UR4 ;  /* 0x0000000426267c20 */ /* 0x000fe20008410000 */
[----:B------:R-:W-:Y:S01]  /*1a30*/  ISETP.GT.AND P4, PT, R3, 0x8, PT ;  /* 0x000000080300780c */ /* 0x000fe20003f84270 */
[----:B------:R-:W-:Y:S01]  /*1a40*/  FMUL.FTZ R45, R45, UR4 ;  /* 0x000000042d2d7c20 */ /* 0x000fe20008410000 */
[----:B------:R-:W-:Y:S01]  /*1a50*/  ISETP.GT.AND P3, PT, R3, 0x9, PT ;  /* 0x000000090300780c */ /* 0x000fe20003f64270 */
[----:B------:R-:W-:Y:S01]  /*1a60*/  FMUL.FTZ R39, R39, UR4 ;  /* 0x0000000427277c20 */ /* 0x000fe20008410000 */
[----:B------:R-:W-:Y:S01]  /*1a70*/  ISETP.GT.AND P2, PT, R3, 0x10, PT ;  /* 0x000000100300780c */ /* 0x000fe20003f44270 */
[----:B------:R-:W1:Y:S01]  /*1a80*/  MUFU.TANH R29, R29 ;  /* 0x0000001d001d7308 */ /* 0x000e620000002400 */
[----:B0-----:R-:W-:Y:S01]  /*1a90*/  FSEL R10, R25, -INF , P5 ;  /* 0xff800000190a7808 */ /* 0x001fe20002800000 */
[----:B------:R-:W-:Y:S01]  /*1aa0*/  FMUL.FTZ R48, R48, UR4 ;  /* 0x0000000430307c20 */ /* 0x000fe20008410000 */
[----:B------:R-:W-:Y:S01]  /*1ab0*/  ISETP.GT.AND P1, PT, R3, 0x11, PT ;  /* 0x000000110300780c */ /* 0x000fe20003f24270 */
        /* <DEDUP_REMOVED lines=13> */
[----:B-1----:R-:W-:Y:S01]  /*1b90*/  FSEL R29, R29, -INF , P3 ;  /* 0xff8000001d1d7808 */ /* 0x002fe20001800000 */
[----:B------:R-:W-:Y:S01]  /*1ba0*/  FMUL.FTZ R60, R60, UR4 ;  /* 0x000000043c3c7c20 */ /* 0x000fe20008410000 */
[----:B------:R-:W-:Y:S01]  /*1bb0*/  FMUL.FTZ R54, R54, UR4 ;  /* 0x0000000436367c20 */ /* 0x000fe20008410000 */
[----:B------:R-:W-:Y:S01]  /*1bc0*/  FMUL.FTZ R61, R61, UR4 ;  /* 0x000000043d3d7c20 */ /* 0x000fe20008410000 */
[----:B------:R-:W-:Y:S01]  /*1bd0*/  FMUL.FTZ R55, R55, UR4 ;  /* 0x0000000437377c20 */ /* 0x000fe20008410000 */
[----:B------:R-:W-:Y:S01]  /*1be0*/  FMUL.FTZ R64, R64, UR4 ;  /* 0x0000000440407c20 */ /* 0x000fe20008410000 */
[----:B------:R-:W-:Y:S01]  /*1bf0*/  FMUL.FTZ R58, R58, UR4 ;  /* 0x000000043a3a7c20 */ /* 0x000fe20008410000 */
[----:B------:R1:W2:Y:S01]  /*1c00*/  MUFU.TANH R2, R27 ;  /* 0x0000001b00027308 */ /* 0x0002a20000002400 */
[----:B------:R-:W-:Y:S01]  /*1c10*/  FMUL.FTZ R65, R65, UR4 ;  /* 0x0000000441417c20 */ /* 0x000fe20008410000 */
[----:B------:R-:W-:Y:S01]  /*1c20*/  FMUL.FTZ R59, R59, UR4 ;  /* 0x000000043b3b7c20 */ /* 0x000fe20008410000 */
[----:B------:R-:W-:Y:S01]  /*1c30*/  FMUL.FTZ R68, R68, UR4 ;  /* 0x0000000444447c20 */ /* 0x000fe20008410000 */
[----:B------:R-:W-:Y:S01]  /*1c40*/  FMUL.FTZ R69, R69, UR4 ;  /* 0x0000000445457c20 */ /* 0x000fe20008410000 */
[----:B------:R-:W-:Y:S01]  /*1c50*/  FMUL.FTZ R62, R62, UR4 ;  /* 0x000000043e3e7c20 */ /* 0x000fe20008410000 */
[----:B------:R-:W-:Y:S01]  /*1c60*/  ULDC UR5, c[0x0][0x988] ;  /* 0x0002620000057ab9 */ /* 0x000fe20000000800 */
[----:B------:R-:W-:Y:S01]  /*1c70*/  FMUL.FTZ R63, R63, UR4 ;  /* 0x000000043f3f7c20 */ /* 0x000fe20008410000 */
[----:B------:R-:W3:Y:S01]  /*1c80*/  MUFU.TANH R33, R33 ;  /* 0x0000002100217308 */ /* 0x000ee20000002400 */
[----:B-1----:R-:W-:Y:S01]  /*1c90*/  FSEL R27, R24, -INF , P6 ;  /* 0xff800000181b7808 */ /* 0x002fe20003000000 */
[----:B------:R-:W-:Y:S01]  /*1ca0*/  FMUL.FTZ R66, R66, UR4 ;  /* 0x0000000442427c20 */ /* 0x000fe20008410000 */
[----:B0-----:R-:W-:Y:S01]  /*1cb0*/  FSEL R5, R5, -INF , P6 ;  /* 0xff80000005057808 */ /* 0x001fe20003000000 */
[----:B------:R-:W-:Y:S01]  /*1cc0*/  FMUL.FTZ R67, R67, UR4 ;  /* 0x0000000443437c20 */ /* 0x000fe20008410000 */
[----:B------:R-:W-:Y:S01]  /*1cd0*/  FMNMX.FTZ R4, R27, R10, !PT ;  /* 0x0000000a1b047209 */ /* 0x000fe20007810000 */
[----:B------:R-:W-:Y:S01]  /*1ce0*/  FMUL.FTZ R70, R70, UR4 ;  /* 0x0000000446467c20 */ /* 0x000fe20008410000 */
[----:B------:R-:W-:Y:S01]  /*1cf0*/  ISETP.GT.AND P6, PT, R3, 0x18, PT ;  /* 0x000000180300780c */ /* 0x000fe20003fc4270 */
[----:B------:R0:W1:Y:S01]  /*1d00*/  MUFU.TANH R13, R31 ;  /* 0x0000001f000d7308 */ /* 0x0000620000002400 */
[----:B--2---:R-:W-:Y:S01]  /*1d10*/  FSEL R2, R2, -INF , P5 ;  /* 0xff80000002027808 */ /* 0x004fe20002800000 */
[----:B------:R-:W-:Y:S01]  /*1d20*/  FMUL.FTZ R71, R71, UR4 ;  /* 0x0000000447477c20 */ /* 0x000fe20008410000 */
[----:B------:R-:W-:Y:S01]  /*1d30*/  ISETP.GT.AND P5, PT, R3, 0x19, PT ;  /* 0x000000190300780c */ /* 0x000fe20003fa4270 */
[----:B------:R-:W2:Y:S01]  /*1d40*/  S2UR UR6, SR_CgaCtaId ;  /* 0x00000000000679c3 */ /* 0x000ea20000008800 */
[----:B------:R-:W-:Y:S01]  /*1d50*/  P2R R14, PR, RZ, 0x1 ;  /* 0x00000001ff0e7803 */ /* 0x000fe20000000000 */
[----:B------:R-:W-:Y:S01]  /*1d60*/  UISETP.GE.AND UP0, UPT, UR61, 0x61, UPT ;  /* 0x000000613d00788c */ /* 0x000fe2000bf06270 */
[----:B------:R-:W-:Y:S01]  /*1d70*/  R2UR UR4, R0 ;  /* 0x00000000000472ca */ /* 0x000fe200000e0000 */
[----:B------:R-:W4:Y:S01]  /*1d80*/  MUFU.TANH R36, R36 ;  /* 0x0000002400247308 */ /* 0x000f220000002400 */
[----:B0-----:R-:W-:Y:S01]  /*1d90*/  FSEL R31, R28, -INF , P4 ;  /* 0xff8000001c1f7808 */ /* 0x001fe20002000000 */
[--C-:B------:R-:W-:Y:S01]  /*1da0*/  IMAD.MOV.U32 R117, RZ, RZ, R119.reuse ;  /* 0x000000ffff757224 */ /* 0x100fe200078e0077 */
[----:B---3--:R-:W-:Y:S01]  /*1db0*/  FSEL R33, R33, -INF , P1 ;  /* 0xff80000021217808 */ /* 0x008fe20000800000 */
[--C-:B------:R-:W-:Y:S01]  /*1dc0*/  IMAD.MOV.U32 R116, RZ, RZ, R119.reuse ;  /* 0x000000ffff747224 */ /* 0x100fe200078e0077 */
[----:B------:R-:W-:Y:S01]  /*1dd0*/  FMNMX.FTZ R4, R31, R4, !PT ;  /* 0x000000041f047209 */ /* 0x000fe20007810000 */
[--C-:B------:R-:W-:Y:S01]  /*1de0*/  IMAD.MOV.U32 R115, RZ, RZ, R119.reuse ;  /* 0x000000ffff737224 */ /* 0x100fe200078e0077 */
[-C--:B------:R-:W-:Y:S01]  /*1df0*/  MOV R118, R119.reuse ;  /* 0x0000007700767202 */ /* 0x080fe20000000f00 */
[----:B------:R-:W0:Y:S01]  /*1e00*/  MUFU.TANH R11, R30 ;  /* 0x0000001e000b7308 */ /* 0x000e220000002400 */
[----:B------:R-:W-:Y:S01]  /*1e10*/  FMNMX.FTZ R4, R29, R4, !PT ;  /* 0x000000041d047209 */ /* 0x000fe20007810000 */
[--C-:B------:R-:W-:Y:S01]  /*1e20*/  IMAD.MOV.U32 R113, RZ, RZ, R119.reuse ;  /* 0x000000ffff717224 */ /* 0x100fe200078e0077 */
[----:B-1----:R-:W-:Y:S01]  /*1e30*/  FSEL R13, R13, -INF , P3 ;  /* 0xff8000000d0d7808 */ /* 0x002fe20001800000 */
[----:B------:R-:W-:Y:S01]  /*1e40*/  UIADD3 UR4, UR4, 0x30840, URZ ;  /* 0x0003084004047890 */ /* 0x000fe2000fffe03f */
[----:B------:R-:W-:Y:S01]  /*1e50*/  ISETP.GT.AND P3, PT, R3, 0x21, PT ;  /* 0x000000210300780c */ /* 0x000fe20003f64270 */
[--C-:B------:R-:W-:Y:S01]  /*1e60*/  IMAD.MOV.U32 R112, RZ, RZ, R119.reuse ;  /* 0x000000ffff707224 */ /* 0x100fe200078e0077 */
[-C--:B------:R-:W-:Y:S01]  /*1e70*/  MOV R114, R119.reuse ;  /* 0x0000007700727202 */ /* 0x080fe20000000f00 */
[----:B------:R-:W1:Y:S01]  /*1e80*/  MUFU.TANH R37, R37 ;  /* 0x0000002500257308 */ /* 0x000e620000002400 */
[----:B----4-:R-:W-:Y:S01]  /*1e90*/  FSEL R73, R36, -INF , P6 ;  /* 0xff80000024497808 */ /* 0x010fe20003000000 */
[--C-:B------:R-:W-:Y:S01]  /*1ea0*/  IMAD.MOV.U32 R111, RZ, RZ, R119.reuse ;  /* 0x000000ffff6f7224 */ /* 0x100fe200078e0077 */
[-C--:B------:R-:W-:Y:S01]  /*1eb0*/  MOV R110, R119.reuse ;  /* 0x00000077006e7202 */ /* 0x080fe20000000f00 */
[----:B--2---:R-:W-:Y:S01]  /*1ec0*/  UPRMT UR4, UR6, 0x654, UR4 ;  /* 0x0000065406047896 */ /* 0x004fe20008000004 */
[--C-:B------:R-:W-:Y:S01]  /*1ed0*/  IMAD.MOV.U32 R109, RZ, RZ, R119.reuse ;  /* 0x000000ffff6d7224 */ /* 0x100fe200078e0077 */
[-C--:B------:R-:W-:Y:S01]  /*1ee0*/  MOV R107, R119.reuse ;  /* 0x00000077006b7202 */ /* 0x080fe20000000f00 */
[--C-:B------:R-:W-:Y:S01]  /*1ef0*/  IMAD.MOV.U32 R108, RZ, RZ, R119.reuse ;  /* 0x000000ffff6c7224 */ /* 0x100fe200078e0077 */
[----:B------:R2:W3:Y:S01]  /*1f00*/  MUFU.TANH R21, R35 ;  /* 0x0000002300157308 */ /* 0x0004e20000002400 */
[----:B0-----:R-:W-:Y:S01]  /*1f10*/  FSEL R11, R11, -INF , P4 ;  /* 0xff8000000b0b7808 */ /* 0x001fe20002000000 */
[--C-:B------:R-:W-:Y:S01]  /*1f20*/  IMAD.MOV.U32 R106, RZ, RZ, R119.reuse ;  /* 0x000000ffff6a7224 */ /* 0x100fe200078e0077 */
[----:B------:R-:W-:Y:S01]  /*1f30*/  ISETP.GT.AND P4, PT, R3, 0x20, PT ;  /* 0x000000200300780c */ /* 0x000fe20003f84270 */
[--C-:B------:R-:W-:Y:S01]  /*1f40*/  IMAD.MOV.U32 R105, RZ, RZ, R119.reuse ;  /* 0x000000ffff697224 */ /* 0x100fe200078e0077 */
[----:B------:R-:W-:Y:S01]  /*1f50*/  SYNCS.ARRIVE.TRANS64.RED.A1T0 RZ, [UR4], RZ ;  /* 0x000000ffffff79a7 */ /* 0x000fe20008100404 */
[-C--:B------:R-:W-:Y:S01]  /*1f60*/  MOV R104, R119.reuse ;  /* 0x0000007700687202 */ /* 0x080fe20000000f00 */
[--C-:B------:R-:W-:Y:S01]  /*1f70*/  IMAD.MOV.U32 R102, RZ, RZ, R119.reuse ;  /* 0x000000ffff667224 */ /* 0x100fe200078e0077 */
[----:B------:R-:W0:Y:S01]  /*1f80*/  MUFU.TANH R40, R40 ;  /* 0x0000002800287308 */ /* 0x000e220000002400 */
[----:B--2---:R-:W-:Y:S01]  /*1f90*/  FSEL R35, R32, -INF , P2 ;  /* 0xff80000020237808 */ /* 0x004fe20001000000 */
[--C-:B------:R-:W-:Y:S01]  /*1fa0*/  IMAD.MOV.U32 R100, RZ, RZ, R119.reuse ;  /* 0x000000ffff647224 */ /* 0x100fe200078e0077 */
[----:B-1----:R-:W-:Y:S01]  /*1fb0*/  FSEL R75, R37, -INF , P5 ;  /* 0xff800000254b7808 */ /* 0x002fe20002800000 */
[--C-:B------:R-:W-:Y:S01]  /*1fc0*/  IMAD.MOV.U32 R96, RZ, RZ, R119.reuse ;  /* 0x000000ffff607224 */ /* 0x100fe200078e0077 */
[----:B------:R-:W-:Y:S01]  /*1fd0*/  FMNMX.FTZ R4, R35, R4, !PT ;  /* 0x0000000423047209 */ /* 0x000fe20007810000 */
[--C-:B------:R-:W-:Y:S01]  /*1fe0*/  IMAD.MOV.U32 R94, RZ, RZ, R119.reuse ;  /* 0x000000ffff5e7224 */ /* 0x100fe200078e0077 */
[-C--:B------:R-:W-:Y:S01]  /*1ff0*/  MOV R98, R119.reuse ;  /* 0x0000007700627202 */ /* 0x080fe20000000f00 */
[----:B------:R-:W1:Y:S01]  /*2000*/  MUFU.TANH R15, R34 ;  /* 0x00000022000f7308 */ /* 0x000e620000002400 */
[----:B------:R-:W-:Y:S01]  /*2010*/  FMNMX.FTZ R4, R33, R4, !PT ;  /* 0x0000000421047209 */ /* 0x000fe20007810000 */
[--C-:B------:R-:W-:Y:S01]  /*2020*/  IMAD.MOV.U32 R90, RZ, RZ, R119.reuse ;  /* 0x000000ffff5a7224 */ /* 0x100fe200078e0077 */
[----:B---3--:R-:W-:Y:S01]  /*2030*/  FSEL R21, R21, -INF , P1 ;  /* 0xff80000015157808 */ /* 0x008fe20000800000 */
[--C-:B------:R-:W-:Y:S01]  /*2040*/  IMAD.MOV.U32 R88, RZ, RZ, R119.reuse ;  /* 0x000000ffff587224 */ /* 0x100fe200078e0077 */
[----:B------:R-:W-:Y:S01]  /*2050*/  FMNMX.FTZ R4, R73, R4, !PT ;  /* 0x0000000449047209 */ /* 0x000fe20007810000 */
[--C-:B------:R-:W-:Y:S01]  /*2060*/  IMAD.MOV.U32 R84, RZ, RZ, R119.reuse ;  /* 0x000000ffff547224 */ /* 0x100fe200078e0077 */
[----:B------:R-:W-:Y:S01]  /*2070*/  ISETP.GT.AND P1, PT, R3, 0x29, PT ;  /* 0x000000290300780c */ /* 0x000fe20003f24270 */
[----:B------:R-:W2:Y:S01]  /*2080*/  MUFU.TANH R41, R41 ;  /* 0x0000002900297308 */ /* 0x000ea20000002400 */
[----:B0-----:R-:W-:Y:S01]  /*2090*/  FSEL R77, R40, -INF , P4 ;  /* 0xff800000284d7808 */ /* 0x001fe20002000000 */
[--C-:B------:R-:W-:Y:S01]  /*20a0*/  IMAD.MOV.U32 R82, RZ, RZ, R119.reuse ;  /* 0x000000ffff527224 */ /* 0x100fe200078e0077 */
[----:B------:R-:W-:Y:S01]  /*20b0*/  FMNMX.FTZ R4, R75, R4, !PT ;  /* 0x000000044b047209 */ /* 0x000fe20007810000 */
[--C-:B------:R-:W-:Y:S01]  /*20c0*/  IMAD.MOV.U32 R78, RZ, RZ, R119.reuse ;  /* 0x000000ffff4e7224 */ /* 0x100fe200078e0077 */
[----:B------:R-:W-:Y:S01]  /*20d0*/  MOV R92, R119 ;  /* 0x00000077005c7202 */ /* 0x000fe20000000f00 */
[--C-:B------:R-:W-:Y:S01]  /*20e0*/  IMAD.MOV.U32 R76, RZ, RZ, R119.reuse ;  /* 0x000000ffff4c7224 */ /* 0x100fe200078e0077 */
[----:B------:R-:W-:Y:S01]  /*20f0*/  FMNMX.FTZ R4, R77, R4, !PT ;  /* 0x000000044d047209 */ /* 0x000fe20007810000 */
[----:B------:R-:W0:Y:S01]  /*2100*/  MUFU.TANH R44, R44 ;  /* 0x0000002c002c7308 */ /* 0x000e220000002400 */
[----:B-1----:R-:W-:Y:S01]  /*2110*/  FSEL R15, R15, -INF , P2 ;  /* 0xff8000000f0f7808 */ /* 0x002fe20001000000 */
[----:B------:R-:W-:Y:S01]  /*2120*/  IMAD.MOV.U32 R72, RZ, RZ, R119 ;  /* 0x000000ffff487224 */ /* 0x000fe200078e0077 */
[----:B------:R-:W-:-:S02]  /*2130*/  ISETP.GT.AND P2, PT, R3, 0x28, PT ;  /* 0x000000280300780c */ /* 0x000fc40003f44270 */
[-C--:B------:R-:W-:Y:S02]  /*2140*/  MOV R86, R119.reuse ;  /* 0x0000007700567202 */ /* 0x080fe40000000f00 */
[-C--:B------:R-:W-:Y:S01]  /*2150*/  MOV R80, R119.reuse ;  /* 0x0000007700507202 */ /* 0x080fe20000000f00 */
[----:B------:R-:W1:Y:S01]  /*2160*/  MUFU.TANH R38, R38 ;  /* 0x0000002600267308 */ /* 0x000e620000002400 */
[----:B--2---:R-:W-:Y:S02]  /*2170*/  FSEL R79, R41, -INF , P3 ;  /* 0xff800000294f7808 */ /* 0x004fe40001800000 */
[----:B------:R-:W-:Y:S02]  /*2180*/  MOV R74, R119 ;  /* 0x00000077004a7202 */ /* 0x000fe40000000f00 */
[----:B------:R-:W-:-:S03]  /*2190*/  FMNMX.FTZ R4, R79, R4, !PT ;  /* 0x000000044f047209 */ /* 0x000fc60007810000 */
[----:B------:R-:W2:Y:S01]  /*21a0*/  MUFU.TANH R45, R45 ;  /* 0x0000002d002d7308 */ /* 0x000ea20000002400 */
[----:B0-----:R-:W-:Y:S02]  /*21b0*/  FSEL R81, R44, -INF , P2 ;  /* 0xff8000002c517808 */ /* 0x001fe40001000000 */
[----:B------:R-:W-:Y:S02]  /*21c0*/  MOV R44, R119 ;  /* 0x00000077002c7202 */ /* 0x000fe40000000f00 */
        /* <DEDUP_REMOVED lines=8> */
[----:B0-----:R-:W-:Y:S02]  /*2250*/  FSEL R39, R39, -INF , P5 ;  /* 0xff80000027277808 */ /* 0x001fe40002800000 */
[----:B------:R-:W-:-:S05]  /*2260*/  ISETP.GT.AND P5, PT, R3, 0x31, PT ;  /* 0x000000310300780c */ /* 0x000fca0003fa4270 */
[----:B------:R-:W0:Y:S01]  /*2270*/  MUFU.TANH R49, R49 ;  /* 0x0000003100317308 */ /* 0x000e220000002400 */
[----:B-1----:R-:W-:Y:S01]  /*2280*/  FSEL R85, R48, -INF , P6 ;  /* 0xff80000030557808 */ /* 0x002fe20003000000 */
[----:B------:R-:W-:-:S03]  /*2290*/  IMAD.MOV.U32 R48, RZ, RZ, R119 ;  /* 0x000000ffff307224 */ /* 0x000fc600078e0077 */
[----:B------:R-:W-:-:S03]  /*22a0*/  FMNMX.FTZ R4, R85, R4, !PT ;  /* 0x0000000455047209 */ /* 0x000fc60007810000 */
[----:B------:R-:W1:Y:S01]  /*22b0*/  MUFU.TANH R43, R43 ;  /* 0x0000002b002b7308 */ /* 0x000e620000002400 */
[----:B--2---:R-:W-:Y:S01]  /*22c0*/  FSEL R41, R42, -INF , P4 ;  /* 0xff8000002a297808 */ /* 0x004fe20002000000 */
[----:B------:R-:W-:Y:S01]  /*22d0*/  IMAD.MOV.U32 R42, RZ, RZ, R119 ;  /* 0x000000ffff2a7224 */ /* 0x000fe200078e0077 */
        /* <DEDUP_REMOVED lines=8> */
[----:B--2---:R-:W-:Y:S01]  /*2360*/  FSEL R89, R52, -INF , P4 ;  /* 0xff80000034597808 */ /* 0x004fe20002000000 */
[----:B------:R-:W-:-:S03]  /*2370*/  IMAD.MOV.U32 R52, RZ, RZ, R119 ;  /* 0x000000ffff347224 */ /* 0x000fc600078e0077 */
[----:B------:R-:W-:-:S03]  /*2380*/  FMNMX.FTZ R4, R89, R4, !PT ;  /* 0x0000000459047209 */ /* 0x000fc60007810000 */
[----:B------:R-:W2:Y:S01]  /*2390*/  MUFU.TANH R47, R47 ;  /* 0x0000002f002f7308 */ /* 0x000ea20000002400 */
[----:B0-----:R-:W-:Y:S01]  /*23a0*/  FSEL R45, R46, -INF , P2 ;  /* 0xff8000002e2d7808 */ /* 0x001fe20001000000 */
[----:B------:R-:W-:Y:S01]  /*23b0*/  IMAD.MOV.U32 R46, RZ, RZ, R119 ;  /* 0x000000ffff2e7224 */ /* 0x000fe200078e0077 */
[----:B------:R-:W-:-:S05]  /*23c0*/  ISETP.GT.AND P2, PT, R3, 0x40, PT ;  /* 0x000000400300780c */ /* 0x000fca0003f44270 */
[----:B------:R-:W0:Y:S01]  /*23d0*/  MUFU.TANH R56, R56 ;  /* 0x0000003800387308 */ /* 0x000e220000002400 */
[----:B-1----:R-:W-:-:S04]  /*23e0*/  FSEL R91, R53, -INF , P3 ;  /* 0xff800000355b7808 */ /* 0x002fc80001800000 */
[----:B------:R-:W-:-:S03]  /*23f0*/  FMNMX.FTZ R4, R91, R4, !PT ;  /* 0x000000045b047209 */ /* 0x000fc60007810000 */
[----:B------:R-:W1:Y:S01]  /*2400*/  MUFU.TANH R50, R50 ;  /* 0x0000003200327308 */ /* 0x000e620000002400 */
[----:B--2---:R-:W-:Y:S02]  /*2410*/  FSEL R47, R47, -INF , P1 ;  /* 0xff8000002f2f7808 */ /* 0x004fe40000800000 */
[----:B------:R-:W-:-:S05]  /*2420*/  ISETP.GT.AND P1, PT, R3, 0x41, PT ;  /* 0x000000410300780c */ /* 0x000fca0003f24270 */
[----:B------:R-:W2:Y:S01]  /*2430*/  MUFU.TANH R57, R57 ;  /* 0x0000003900397308 */ /* 0x000ea20000002400 */
[----:B0-----:R-:W-:Y:S02]  /*2440*/  FSEL R93, R56, -INF , P2 ;  /* 0xff800000385d7808 */ /* 0x001fe40001000000 */
[----:B------:R-:W-:Y:S02]  /*2450*/  MOV R56, R119 ;  /* 0x0000007700387202 */ /* 0x000fe40000000f00 */
[----:B------:R-:W-:-:S03]  /*2460*/  FMNMX.FTZ R4, R93, R4, !PT ;  /* 0x000000045d047209 */ /* 0x000fc60007810000 */
[----:B------:R-:W0:Y:S01]  /*2470*/  MUFU.TANH R51, R51 ;  /* 0x0000003300337308 */ /* 0x000e220000002400 */
[----:B-1----:R-:W-:Y:S02]  /*2480*/  FSEL R49, R50, -INF , P6 ;  /* 0xff80000032317808 */ /* 0x002fe40003000000 */
[----:B------:R-:W-:Y:S02]  /*2490*/  ISETP.GT.AND P6, PT, R3, 0x48, PT ;  /* 0x000000480300780c */ /* 0x000fe40003fc4270 */
[----:B------:R-:W-:-:S03]  /*24a0*/  MOV R50, R119 ;  /* 0x0000007700327202 */ /* 0x000fc60000000f00 */
        /* <DEDUP_REMOVED lines=34> */
[----:B------:R-:W-:Y:S01]  /*26d0*/  MUFU.TANH R62, R62 ;  /* 0x0000003e003e7308 */ /* 0x000fe20000002400 */
[----:B0-----:R-:W-:Y:S02]  /*26e0*/  FSEL R59, R68, -INF , P2 ;  /* 0xff800000443b7808 */ /* 0x001fe40001000000 */
[----:B------:R-:W-:Y:S02]  /*26f0*/  MOV R68, R119 ;  /* 0x0000007700447202 */ /* 0x000fe40000000f00 */
[----:B------:R-:W-:-:S03]  /*2700*/  FMNMX.FTZ R4, R59, R4, !PT ;  /* 0x000000043b047209 */ /* 0x000fc60007810000 */
[----:B------:R-:W0:Y:S01]  /*2710*/  MUFU.TANH R63, R63 ;  /* 0x0000003f003f7308 */ /* 0x000e220000002400 */
[----:B-1----:R-:W-:-:S04]  /*2720*/  FSEL R69, R69, -INF , P1 ;  /* 0xff80000045457808 */ /* 0x002fc80000800000 */
[----:B------:R-:W-:Y:S01]  /*2730*/  FMNMX.FTZ R12, R69, R4, !PT ;  /* 0x00000004450c7209 */ /* 0x000fe20007810000 */
[----:B------:R-:W-:Y:S02]  /*2740*/  IMAD.U32 R4, RZ, RZ, UR5 ;  /* 0x00000005ff047e24 */ /* 0x000fe4000f8e00ff */
[----:B------:R-:W-:Y:S02]  /*2750*/  MUFU.TANH R66, R66 ;  /* 0x0000004200427308 */ /* 0x000fe40000002400 */
[----:B------:R-:W1:Y:S06]  /*2760*/  SHFL.BFLY PT, R3, R12, 0x2, 0x1f ;  /* 0x0c401f000c037f89 */ /* 0x000e6c00000e0000 */
[----:B------:R-:W2:Y:S01]  /*2770*/  MUFU.TANH R67, R67 ;  /* 0x0000004300437308 */ /* 0x000ea20000002400 */
[----:B0-----:R-:W-:-:S07]  /*2780*/  FSEL R63, R63, -INF , P5 ;  /* 0xff8000003f3f7808 */ /* 0x001fce0002800000 */
[----:B------:R-:W-:Y:S08]  /*2790*/  MUFU.TANH R70, R70 ;  /* 0x0000004600467308 */ /* 0x000ff00000002400 */
[----:B------:R-:W0:Y:S01]  /*27a0*/  MUFU.TANH R71, R71 ;  /* 0x0000004700477308 */ /* 0x000e220000002400 */
[----:B--2---:R-:W-:Y:S02]  /*27b0*/  FSEL R67, R67, -INF , P3 ;  /* 0xff80000043437808 */ /* 0x004fe40001800000 */
[----:B-1----:R-:W-:-:S02]  /*27c0*/  FMNMX.FTZ R20, R12, R3, !PT ;  /* 0x000000030c147209 */ /* 0x002fc40007810000 */
[----:B------:R-:W-:-:S03]  /*27d0*/  FMNMX.FTZ R12, R5, R2, !PT ;  /* 0x00000002050c7209 */ /* 0x000fc60007810000 */
[----:B------:R-:W1:Y:S01]  /*27e0*/  SHFL.BFLY PT, R3, R20, 0x1, 0x1f ;  /* 0x0c201f0014037f89 */ /* 0x000e6200000e0000 */
[----:B------:R-:W-:-:S04]  /*27f0*/  FMNMX.FTZ R12, R11, R12, !PT ;  /* 0x0000000c0b0c7209 */ /* 0x000fc80007810000 */
[----:B------:R-:W-:-:S04]  /*2800*/  FMNMX.FTZ R12, R13, R12, !PT ;  /* 0x0000000c0d0c7209 */ /* 0x000fc80007810000 */
[----:B------:R-:W-:Y:S02]  /*2810*/  FMNMX.FTZ R12, R15, R12, !PT ;  /* 0x0000000c0f0c7209 */ /* 0x000fe40007810000 */
[----:B0-----:R-:W-:Y:S02]  /*2820*/  FSEL R71, R71, -INF , P1 ;  /* 0xff80000047477808 */ /* 0x001fe40000800000 */
[----:B------:R-:W-:-:S04]  /*2830*/  FMNMX.FTZ R12, R21, R12, !PT ;  /* 0x0000000c150c7209 */ /* 0x000fc80007810000 */
[----:B------:R-:W-:-:S04]  /*2840*/  FMNMX.FTZ R12, R37, R12, !PT ;  /* 0x0000000c250c7209 */ /* 0x000fc80007810000 */
[----:B------:R-:W-:Y:S02]  /*2850*/  FMNMX.FTZ R12, R39, R12, !PT ;  /* 0x0000000c270c7209 */ /* 0x000fe40007810000 */
[----:B-1----:R-:W-:Y:S02]  /*2860*/  FMNMX.FTZ R3, R20, R3, !PT ;  /* 0x0000000314037209 */ /* 0x002fe40007810000 */
[----:B------:R-:W-:Y:S02]  /*2870*/  FMNMX.FTZ R12, R41, R12, !PT ;  /* 0x0000000c290c7209 */ /* 0x000fe40007810000 */
[C---:B------:R-:W-:Y:S01]  /*2880*/  FSETP.NEU.FTZ.AND P0, PT, R3.reuse, -INF , PT ;  /* 0xff8000000300780b */ /* 0x040fe20003f1d000 */
[----:B------:R-:W-:Y:S01]  /*2890*/  FMUL.FTZ R24, R3, R4 ;  /* 0x0000000403187220 */ /* 0x000fe20000410000 */
[----:B------:R-:W-:-:S04]  /*28a0*/  FMNMX.FTZ R12, R43, R12, !PT ;  /* 0x0000000c2b0c7209 */ /* 0x000fc80007810000 */
[----:B------:R-:W-:Y:S02]  /*28b0*/  FMNMX.FTZ R12, R45, R12, !PT ;  /* 0x0000000c2d0c7209 */ /* 0x000fe40007810000 */
[----:B------:R-:W-:Y:S02]  /*28c0*/  FSEL R24, R24, RZ, P0 ;  /* 0x000000ff18187208 */ /* 0x000fe40000000000 */
[----:B------:R-:W-:Y:S02]  /*28d0*/  FMNMX.FTZ R12, R47, R12, !PT ;  /* 0x0000000c2f0c7209 */ /* 0x000fe40007810000 */
[----:B------:R-:W-:Y:S01]  /*28e0*/  ISETP.NE.AND P0, PT, R14, RZ, PT ;  /* 0x000000ff0e00720c */ /* 0x000fe20003f05270 */
[--C-:B------:R-:W-:Y:S01]  /*28f0*/  FFMA.FTZ R27, R27, R4, -R24.reuse ;  /* 0x000000041b1b7223 */ /* 0x100fe20000010818 */
[----:B------:R-:W-:Y:S01]  /*2900*/  FMNMX.FTZ R12, R49, R12, !PT ;  /* 0x0000000c310c7209 */ /* 0x000fe20007810000 */
[-CC-:B------:R-:W-:Y:S01]  /*2910*/  FFMA.FTZ R29, R29, R4.reuse, -R24.reuse ;  /* 0x000000041d1d7223 */ /* 0x180fe20000010818 */
[--C-:B------:R-:W-:Y:S01]  /*2920*/  FFMA.FTZ R31, R31, R4, -R24.reuse ;  /* 0x000000041f1f7223 */ /* 0x100fe20000010818 */
[----:B------:R0:W-:Y:S01]  /*2930*/  MUFU.EX2 R188, R27 ;  /* 0x0000001b00bc7308 */ /* 0x0001e20000000800 */
[----:B------:R-:W-:Y:S01]  /*2940*/  FMNMX.FTZ R12, R51, R12, !PT ;  /* 0x0000000c330c7209 */ /* 0x000fe20007810000 */
[-CC-:B------:R-:W-:Y:S01]  /*2950*/  FFMA.FTZ R33, R33, R4.reuse, -R24.reuse ;  /* 0x0000000421217223 */ /* 0x180fe20000010818 */
[-CC-:B------:R-:W-:Y:S01]  /*2960*/  FFMA.FTZ R10, R10, R4.reuse, -R24.reuse ;  /* 0x000000040a0a7223 */ /* 0x180fe20000010818 */
[--C-:B------:R-:W-:Y:S01]  /*2970*/  FFMA.FTZ R35, R35, R4, -R24.reuse ;  /* 0x0000000423237223 */ /* 0x100fe20000010818 */
[----:B------:R-:W-:Y:S01]  /*2980*/  FMNMX.FTZ R12, R53, R12, !PT ;  /* 0x0000000c350c7209 */ /* 0x000fe20007810000 */
[-CC-:B------:R-:W-:Y:S01]  /*2990*/  FFMA.FTZ R73, R73, R4.reuse, -R24.reuse ;  /* 0x0000000449497223 */ /* 0x180fe20000010818 */
[--C-:B------:R-:W-:Y:S01]  /*29a0*/  FFMA.FTZ R75, R75, R4, -R24.reuse ;  /* 0x000000044b4b7223 */ /* 0x100fe20000010818 */
[----:B------:R1:W-:Y:S01]  /*29b0*/  MUFU.EX2 R103, R29 ;  /* 0x0000001d00677308 */ /* 0x0003e20000000800 */
[----:B------:R-:W-:Y:S01]  /*29c0*/  FMNMX.FTZ R12, R55, R12, !PT ;  /* 0x0000000c370c7209 */ /* 0x000fe20007810000 */
[-CC-:B------:R-:W-:Y:S01]  /*29d0*/  FFMA.FTZ R77, R77, R4.reuse, -R24.reuse ;  /* 0x000000044d4d7223 */ /* 0x180fe20000010818 */
[----:B0-----:R-:W-:Y:S01]  /*29e0*/  FSEL R27, R62, -INF , P6 ;  /* 0xff8000003e1b7808 */ /* 0x001fe20003000000 */
[--C-:B------:R-:W-:Y:S01]  /*29f0*/  FFMA.FTZ R79, R79, R4, -R24.reuse ;  /* 0x000000044f4f7223 */ /* 0x100fe20000010818 */
[----:B------:R-:W-:Y:S01]  /*2a00*/  FMNMX.FTZ R12, R57, R12, !PT ;  /* 0x0000000c390c7209 */ /* 0x000fe20007810000 */
[-CC-:B------:R-:W-:Y:S01]  /*2a10*/  FFMA.FTZ R81, R81, R4.reuse, -R24.reuse ;  /* 0x0000000451517223 */ /* 0x180fe20000010818 */
[--C-:B------:R-:W-:Y:S01]  /*2a20*/  FFMA.FTZ R83, R83, R4, -R24.reuse ;  /* 0x0000000453537223 */ /* 0x100fe20000010818 */
[----:B------:R0:W-:Y:S01]  /*2a30*/  MUFU.EX2 R190, R31 ;  /* 0x0000001f00be7308 */ /* 0x0001e20000000800 */
[----:B------:R-:W-:Y:S01]  /*2a40*/  FMNMX.FTZ R12, R25, R12, !PT ;  /* 0x0000000c190c7209 */ /* 0x000fe20007810000 */
[-CC-:B------:R-:W-:Y:S01]  /*2a50*/  FFMA.FTZ R85, R85, R4.reuse, -R24.reuse ;  /* 0x0000000455557223 */ /* 0x180fe20000010818 */
[----:B-1----:R-:W-:Y:S01]  /*2a60*/  FSEL R29, R66, -INF , P4 ;  /* 0xff800000421d7808 */ /* 0x002fe20002000000 */
        /* <DEDUP_REMOVED lines=12> */
[----:B------:R-:W0:Y:S01]  /*2b30*/  MUFU.EX2 R101, R10 ;  /* 0x0000000a00657308 */ /* 0x000e220000000800 */
[----:B------:R-:W-:Y:S01]  /*2b40*/  FMNMX.FTZ R12, R67, R12, !PT ;  /* 0x0000000c430c7209 */ /* 0x000fe20007810000 */
[-CC-:B------:R-:W-:Y:S01]  /*2b50*/  FFMA.FTZ R99, R99, R4.reuse, -R24.reuse ;  /* 0x0000000463637223 */ /* 0x180fe20000010818 */
[-CC-:B------:R-:W-:Y:S01]  /*2b60*/  FFMA.FTZ R65, R65, R4.reuse, -R24.reuse ;  /* 0x0000000441417223 */ /* 0x180fe20000010818 */
[--C-:B------:R-:W-:Y:S01]  /*2b70*/  FFMA.FTZ R59, R59, R4, -R24.reuse ;  /* 0x000000043b3b7223 */ /* 0x100fe20000010818 */
[----:B------:R-:W-:Y:S01]  /*2b80*/  FMNMX.FTZ R12, R31, R12, !PT ;  /* 0x0000000c1f0c7209 */ /* 0x000fe20007810000 */
[----:B------:R-:W-:Y:S01]  /*2b90*/  FFMA.FTZ R24, R69, R4, -R24 ;  /* 0x0000000445187223 */ /* 0x000fe20000010818 */
[--C-:B------:R-:W-:Y:S01]  /*2ba0*/  IMAD.MOV.U32 R70, RZ, RZ, R119.reuse ;  /* 0x000000ffff467224 */ /* 0x100fe200078e0077 */
[----:B------:R-:W2:Y:S01]  /*2bb0*/  MUFU.EX2 R35, R35 ;  /* 0x0000002300237308 */ /* 0x000ea20000000800 */
[----:B------:R-:W-:Y:S01]  /*2bc0*/  FMNMX.FTZ R12, R71, R12, !PT ;  /* 0x0000000c470c7209 */ /* 0x000fe20007810000 */
[--C-:B------:R-:W-:Y:S01]  /*2bd0*/  IMAD.MOV.U32 R69, RZ, RZ, R119.reuse ;  /* 0x000000ffff457224 */ /* 0x100fe200078e0077 */
[----:B------:R-:W-:Y:S01]  /*2be0*/  MOV R62, R119 ;  /* 0x00000077003e7202 */ /* 0x000fe20000000f00 */
[----:B------:R-:W-:-:S02]  /*2bf0*/  IMAD.MOV.U32 R66, RZ, RZ, R119 ;  /* 0x000000ffff427224 */ /* 0x000fc400078e0077 */
[----:B-1----:R-:W1:Y:S02]  /*2c00*/  SHFL.BFLY PT, R33, R12, 0x2, 0x1f ;  /* 0x0c401f000c217f89 */ /* 0x002e6400000e0000 */
[----:B------:R-:W-:Y:S08]  /*2c10*/  MUFU.EX2 R73, R73 ;  /* 0x0000004900497308 */ /* 0x000ff00000000800 */
[----:B------:R3:W-:Y:S08]  /*2c20*/  MUFU.EX2 R186, R75 ;  /* 0x0000004b00ba7308 */ /* 0x0007f00000000800 */
[----:B------:R-:W-:Y:S01]  /*2c30*/  MUFU.EX2 R77, R77 ;  /* 0x0000004d004d7308 */ /* 0x000fe20000000800 */
[----:B---3--:R-:W-:Y:S01]  /*2c40*/  IMAD.MOV.U32 R75, RZ, RZ, R119 ;  /* 0x000000ffff4b7224 */ /* 0x008fe200078e0077 */
[----:B-1----:R-:W-:-:S06]  /*2c50*/  FMNMX.FTZ R33, R12, R33, !PT ;  /* 0x000000210c217209 */ /* 0x002fcc0007810000 */
[----:B------:R1:W-:Y:S01]  /*2c60*/  MUFU.EX2 R180, R79 ;  /* 0x0000004f00b47308 */ /* 0x0003e20000000800 */
[----:B------:R-:W3:Y:S07]  /*2c70*/  SHFL.BFLY PT, R10, R33, 0x1, 0x1f ;  /* 0x0c201f00210a7f89 */ /* 0x000eee00000e0000 */
[----:B------:R-:W-:Y:S01]  /*2c80*/  MUFU.EX2 R81, R81 ;  /* 0x0000005100517308 */ /* 0x000fe20000000800 */
[----:B-1----:R-:W-:-:S07]  /*2c90*/  IMAD.MOV.U32 R79, RZ, RZ, R119 ;  /* 0x000000ffff4f7224 */ /* 0x002fce00078e0077 */
[----:B------:R1:W-:Y:S08]  /*2ca0*/  MUFU.EX2 R182, R83 ;  /* 0x0000005300b67308 */ /* 0x0003f00000000800 */
[----:B------:R-:W-:Y:S01]  /*2cb0*/  MUFU.EX2 R85, R85 ;  /* 0x0000005500557308 */ /* 0x000fe20000000800 */
[----:B-1----:R-:W-:Y:S02]  /*2cc0*/  MOV R83, R119 ;  /* 0x0000007700537202 */ /* 0x002fe40000000f00 */
[----:B---3--:R-:W-:Y:S01]  /*2cd0*/  FMNMX.FTZ R10, R33, R10, !PT ;  /* 0x0000000a210a7209 */ /* 0x008fe20007810000 */
[----:B------:R-:W-:-:S03]  /*2ce0*/  IMAD.MOV.U32 R33, RZ, RZ, R119 ;  /* 0x000000ffff217224 */ /* 0x000fc600078e0077 */
[C---:B------:R-:W-:Y:S01]  /*2cf0*/  FSETP.NEU.FTZ.AND P1, PT, R10.reuse, -INF , PT ;  /* 0xff8000000a00780b */ /* 0x040fe20003f3d000 */
[-C--:B------:R-:W-:Y:S01]  /*2d00*/  FMUL.FTZ R12, R10, R4.reuse ;  /* 0x000000040a0c7220 */ /* 0x080fe20000410000 */
[----:B------:R-:W-:Y:S04]  /*2d10*/  MUFU.EX2 R176, R87 ;  /* 0x0000005700b07308 */ /* 0x000fe80000000800 */
[----:B------:R-:W-:Y:S02]  /*2d20*/  FSEL R12, R12, RZ, P1 ;  /* 0x000000ff0c0c7208 */ /* 0x000fe40000800000 */
[----:B------:R-:W-:Y:S02]  /*2d30*/  PLOP3.LUT P1, PT, PT, PT, UP0, 0x80, 0x0 ;  /* 0x000000000000781c */ /* 0x000fe40003f2f008 */
        /* <DEDUP_REMOVED lines=17> */
[----:B0-----:R-:W-:Y:S01]  /*2e50*/  FADD.FTZ R5, R188, R101 ;  /* 0x00000065bc057221 */ /* 0x001fe20000010000 */
[-CC-:B------:R-:W-:Y:S01]  /*2e60*/  FFMA.FTZ R53, R53, R4.reuse, -R12.reuse ;  /* 0x0000000435357223 */ /* 0x180fe2000001080c */
[-CC-:B------:R-:W-:Y:S01]  /*2e70*/  FFMA.FTZ R55, R55, R4.reuse, -R12.reuse ;  /* 0x0000000437377223 */ /* 0x180fe2000001080c */
[-CC-:B------:R-:W-:Y:S01]  /*2e80*/  FFMA.FTZ R57, R57, R4.reuse, -R12.reuse ;  /* 0x0000000439397223 */ /* 0x180fe2000001080c */
[----:B------:R-:W-:Y:S01]  /*2e90*/  FADD.FTZ R34, R190, R5 ;  /* 0x00000005be227221 */ /* 0x000fe20000010000 */
[-CC-:B------:R-:W-:Y:S01]  /*2ea0*/  FFMA.FTZ R25, R25, R4.reuse, -R12.reuse ;  /* 0x0000000419197223 */ /* 0x180fe2000001080c */
[-C--:B------:R-:W-:Y:S01]  /*2eb0*/  FFMA.FTZ R27, R27, R4.reuse, -R12 ;  /* 0x000000041b1b7223 */ /* 0x080fe2000001080c */
[----:B------:R-:W0:Y:S01]  /*2ec0*/  MUFU.EX2 R11, R11 ;  /* 0x0000000b000b7308 */ /* 0x000e220000000800 */
[----:B------:R-:W-:Y:S01]  /*2ed0*/  FADD.FTZ R34, R103, R34 ;  /* 0x0000002267227221 */ /* 0x000fe20000010000 */
[-CC-:B------:R-:W-:Y:S01]  /*2ee0*/  FFMA.FTZ R63, R63, R4.reuse, -R12.reuse ;  /* 0x000000043f3f7223 */ /* 0x180fe2000001080c */
[-CC-:B------:R-:W-:Y:S01]  /*2ef0*/  FFMA.FTZ R29, R29, R4.reuse, -R12.reuse ;  /* 0x000000041d1d7223 */ /* 0x180fe2000001080c */
[-C--:B------:R-:W-:Y:S01]  /*2f00*/  FFMA.FTZ R67, R67, R4.reuse, -R12 ;  /* 0x0000000443437223 */ /* 0x080fe2000001080c */
[----:B--2---:R-:W-:Y:S01]  /*2f10*/  FADD.FTZ R5, R35, R34 ;  /* 0x0000002223057221 */ /* 0x004fe20000010000 */
[-CC-:B------:R-:W-:Y:S01]  /*2f20*/  FFMA.FTZ R31, R31, R4.reuse, -R12.reuse ;  /* 0x000000041f1f7223 */ /* 0x180fe2000001080c */
[----:B------:R-:W-:Y:S01]  /*2f30*/  FFMA.FTZ R71, R71, R4, -R12 ;  /* 0x0000000447477223 */ /* 0x000fe2000001080c */
[----:B------:R2:W3:Y:S01]  /*2f40*/  MUFU.EX2 R14, R13 ;  /* 0x0000000d000e7308 */ /* 0x0004e20000000800 */
[----:B-1----:R-:W-:Y:S01]  /*2f50*/  FADD.FTZ R34, R189, R2 ;  /* 0x00000002bd227221 */ /* 0x002fe20000010000 */
[----:B------:R-:W-:Y:S01]  /*2f60*/  FADD.FTZ R36, R184, R5 ;  /* 0x00000005b8247221 */ /* 0x000fe20000010000 */
[----:B------:R-:W-:Y:S01]  /*2f70*/  F2FP.F16.F32.PACK_AB R189, R2, R189 ;  /* 0x000000bd02bd723e */ /* 0x000fe200000000ff */
[----:B------:R-:W-:Y:S01]  /*2f80*/  IMAD.MOV.U32 R87, RZ, RZ, R119 ;  /* 0x000000ffff577224 */ /* 0x000fe200078e0077 */
[----:B------:R-:W-:-:S02]  /*2f90*/  F2FP.F16.F32.PACK_AB R188, R101, R188 ;  /* 0x000000bc65bc723e */ /* 0x000fc400000000ff */
[----:B------:R-:W-:Y:S01]  /*2fa0*/  F2FP.F16.F32.PACK_AB R190, R103, R190 ;  /* 0x000000be67be723e */ /* 0x000fe200000000ff */
[----:B------:R-:W1:Y:S01]  /*2fb0*/  MUFU.EX2 R15, R15 ;  /* 0x0000000f000f7308 */ /* 0x000e620000000800 */
[----:B0-----:R-:W-:Y:S01]  /*2fc0*/  FADD.FTZ R5, R11, R34 ;  /* 0x000000220b057221 */ /* 0x001fe20000010000 */
[----:B--2---:R-:W-:Y:S01]  /*2fd0*/  FADD.FTZ R13, R73, R36 ;  /* 0x00000024490d7221 */ /* 0x004fe20000010000 */
[----:B------:R-:W-:Y:S01]  /*2fe0*/  F2FP.F16.F32.PACK_AB R184, R184, R35 ;  /* 0x00000023b8b8723e */ /* 0x000fe200000000ff */
[----:B------:R-:W-:Y:S01]  /*2ff0*/  IMAD.MOV.U32 R103, RZ, RZ, R119 ;  /* 0x000000ffff677224 */ /* 0x000fe200078e0077 */
[----:B------:R-:W-:Y:S01]  /*3000*/  MOV R101, R119 ;  /* 0x0000007700657202 */ /* 0x000fe20000000f00 */
[C---:B------:R-:W-:Y:S01]  /*3010*/  FADD.FTZ R38, R186.reuse, R13 ;  /* 0x0000000dba267221 */ /* 0x040fe20000010000 */
[----:B------:R-:W-:Y:S01]  /*3020*/  F2FP.F16.F32.PACK_AB R186, R186, R73 ;  /* 0x00000049baba723e */ /* 0x000fe200000000ff */
[----:B------:R-:W0:Y:S01]  /*3030*/  MUFU.EX2 R20, R21 ;  /* 0x0000001500147308 */ /* 0x000e220000000800 */
[C---:B---3--:R-:W-:Y:S01]  /*3040*/  FADD.FTZ R36, R14.reuse, R5 ;  /* 0x000000050e247221 */ /* 0x048fe20000010000 */
[----:B------:R-:W-:Y:S01]  /*3050*/  FADD.FTZ R13, R77, R38 ;  /* 0x000000264d0d7221 */ /* 0x000fe20000010000 */
[----:B------:R-:W-:Y:S01]  /*3060*/  F2FP.F16.F32.PACK_AB R191, R14, R11 ;  /* 0x0000000b0ebf723e */ /* 0x000fe200000000ff */
[----:B------:R-:W-:Y:S01]  /*3070*/  IMAD.MOV.U32 R73, RZ, RZ, R119 ;  /* 0x000000ffff497224 */ /* 0x000fe200078e0077 */
[----:B------:R-:W-:Y:S01]  /*3080*/  MOV R35, R119 ;  /* 0x0000007700237202 */ /* 0x000fe20000000f00 */
[C---:B------:R-:W-:Y:S01]  /*3090*/  FADD.FTZ R38, R180.reuse, R13 ;  /* 0x0000000db4267221 */ /* 0x040fe20000010000 */
[----:B------:R-:W-:Y:S01]  /*30a0*/  F2FP.F16.F32.PACK_AB R180, R180, R77 ;  /* 0x0000004db4b4723e */ /* 0x000fe200000000ff */
[----:B------:R-:W2:Y:S01]  /*30b0*/  MUFU.EX2 R37, R37 ;  /* 0x0000002500257308 */ /* 0x000ea20000000800 */
[----:B-1----:R-:W-:Y:S01]  /*30c0*/  FADD.FTZ R5, R15, R36 ;  /* 0x000000240f057221 */ /* 0x002fe20000010000 */
[----:B------:R-:W-:Y:S01]  /*30d0*/  FADD.FTZ R13, R81, R38 ;  /* 0x00000026510d7221 */ /* 0x000fe20000010000 */
[----:B------:R-:W-:-:S03]  /*30e0*/  MOV R77, R119 ;  /* 0x00000077004d7202 */ /* 0x000fc60000000f00 */
[C---:B------:R-:W-:Y:S01]  /*30f0*/  FADD.FTZ R40, R182.reuse, R13 ;  /* 0x0000000db6287221 */ /* 0x040fe20000010000 */
[----:B------:R-:W-:Y:S01]  /*3100*/  F2FP.F16.F32.PACK_AB R182, R182, R81 ;  /* 0x00000051b6b6723e */ /* 0x000fe200000000ff */
[----:B------:R1:W3:Y:S01]  /*3110*/  MUFU.EX2 R26, R39 ;  /* 0x00000027001a7308 */ /* 0x0002e20000000800 */
[C---:B0-----:R-:W-:Y:S01]  /*3120*/  FADD.FTZ R36, R20.reuse, R5 ;  /* 0x0000000514247221 */ /* 0x041fe20000010000 */
[----:B------:R-:W-:Y:S01]  /*3130*/  FADD.FTZ R13, R85, R40 ;  /* 0x00000028550d7221 */ /* 0x000fe20000010000 */
[----:B------:R-:W-:Y:S01]  /*3140*/  F2FP.F16.F32.PACK_AB R185, R20, R15 ;  /* 0x0000000f14b9723e */ /* 0x000fe200000000ff */
[----:B------:R-:W-:-:S04]  /*3150*/  IMAD.MOV.U32 R81, RZ, RZ, R119 ;  /* 0x000000ffff517224 */ /* 0x000fc800078e0077 */
[----:B------:R-:W0:Y:S01]  /*3160*/  MUFU.EX2 R41, R41 ;  /* 0x0000002900297308 */ /* 0x000e220000000800 */
[----:B--2---:R-:W-:Y:S01]  /*3170*/  FADD.FTZ R5, R37, R36 ;  /* 0x0000002425057221 */ /* 0x004fe20000010000 */
[----:B-1----:R-:W-:-:S06]  /*3180*/  IMAD.MOV.U32 R39, RZ, RZ, R119 ;  /* 0x000000ffff277224 */ /* 0x002fcc00078e0077 */
[----:B------:R1:W2:Y:S01]  /*3190*/  MUFU.EX2 R28, R43 ;  /* 0x0000002b001c7308 */ /* 0x0002a20000000800 */
[C---:B---3--:R-:W-:Y:S01]  /*31a0*/  FADD.FTZ R38, R26.reuse, R5 ;  /* 0x000000051a267221 */ /* 0x048fe20000010000 */
[----:B------:R-:W-:Y:S01]  /*31b0*/  F2FP.F16.F32.PACK_AB R187, R26, R37 ;  /* 0x000000251abb723e */ /* 0x000fe200000000ff */
[----:B------:R-:W-:Y:S01]  /*31c0*/  IMAD.MOV.U32 R37, RZ, RZ, R119 ;  /* 0x000000ffff257224 */ /* 0x000fe200078e0077 */
[----:B------:R-:W-:-:S04]  /*31d0*/  MOV R26, R119 ;  /* 0x00000077001a7202 */ /* 0x000fc80000000f00 */
[----:B------:R-:W3:Y:S01]  /*31e0*/  MUFU.EX2 R45, R45 ;  /* 0x0000002d002d7308 */ /* 0x000ee20000000800 */
[----:B0-----:R-:W-:Y:S01]  /*31f0*/  FADD.FTZ R5, R41, R38 ;  /* 0x0000002629057221 */ /* 0x001fe20000010000 */
[C---:B------:R-:W-:Y:S01]  /*3200*/  FADD.FTZ R38, R176.reuse, R13 ;  /* 0x0000000db0267221 */ /* 0x040fe20000010000 */
[----:B------:R-:W-:Y:S01]  /*3210*/  F2FP.F16.F32.PACK_AB R176, R176, R85 ;  /* 0x00000055b0b0723e */ /* 0x000fe200000000ff */
[--C-:B------:R-:W-:Y:S02]  /*3220*/  IMAD.MOV.U32 R85, RZ, RZ, R119.reuse ;  /* 0x000000ffff557224 */ /* 0x100fe400078e0077 */
[----:B------:R-:W-:Y:S01]  /*3230*/  FADD.FTZ R13, R89, R38 ;  /* 0x00000026590d7221 */ /* 0x000fe20000010000 */
[----:B-1----:R-:W-:Y:S01]  /*3240*/  IMAD.MOV.U32 R43, RZ, RZ, R119 ;  /* 0x000000ffff2b7224 */ /* 0x002fe200078e0077 */
[----:B------:R0:W1:Y:S01]  /*3250*/  MUFU.EX2 R30, R47 ;  /* 0x0000002f001e7308 */ /* 0x0000620000000800 */
[C---:B--2---:R-:W-:Y:S01]  /*3260*/  FADD.FTZ R0, R28.reuse, R5 ;  /* 0x000000051c007221 */ /* 0x044fe20000010000 */
[----:B------:R-:W-:Y:S01]  /*3270*/  F2FP.F16.F32.PACK_AB R181, R28, R41 ;  /* 0x000000291cb5723e */ /* 0x000fe200000000ff */
[----:B------:R-:W-:Y:S01]  /*3280*/  IMAD.MOV.U32 R28, RZ, RZ, R119 ;  /* 0x000000ffff1c7224 */ /* 0x000fe200078e0077 */
[----:B------:R-:W-:-:S04]  /*3290*/  MOV R41, R119 ;  /* 0x0000007700297202 */ /* 0x000fc80000000f00 */
[----:B------:R2:W4:Y:S01]  /*32a0*/  MUFU.EX2 R178, R91 ;  /* 0x0000005b00b27308 */ /* 0x0005220000000800 */
[----:B---3--:R-:W-:Y:S01]  /*32b0*/  FADD.FTZ R5, R45, R0 ;  /* 0x000000002d057221 */ /* 0x008fe20000010000 */
[----:B0-----:R-:W-:-:S06]  /*32c0*/  MOV R47, R119 ;  /* 0x00000077002f7202 */ /* 0x001fcc0000000f00 */
[----:B------:R-:W0:Y:S01]  /*32d0*/  MUFU.EX2 R49, R49 ;  /* 0x0000003100317308 */ /* 0x000e220000000800 */
[C---:B-1----:R-:W-:Y:S01]  /*32e0*/  FADD.FTZ R38, R30.reuse, R5 ;  /* 0x000000051e267221 */ /* 0x042fe20000010000 */
[----:B------:R-:W-:Y:S01]  /*32f0*/  F2FP.F16.F32.PACK_AB R183, R30, R45 ;  /* 0x0000002d1eb7723e */ /* 0x000fe200000000ff */
[--C-:B--2---:R-:W-:Y:S02]  /*3300*/  IMAD.MOV.U32 R91, RZ, RZ, R119.reuse ;  /* 0x000000ffff5b7224 */ /* 0x104fe400078e0077 */
[--C-:B------:R-:W-:Y:S02]  /*3310*/  IMAD.MOV.U32 R45, RZ, RZ, R119.reuse ;  /* 0x000000ffff2d7224 */ /* 0x100fe400078e0077 */
[----:B------:R-:W-:Y:S01]  /*3320*/  IMAD.MOV.U32 R30, RZ, RZ, R119 ;  /* 0x000000ffff1e7224 */ /* 0x000fe200078e0077 */
[----:B------:R-:W1:Y:S01]  /*3330*/  MUFU.EX2 R93, R93 ;  /* 0x0000005d005d7308 */ /* 0x000e620000000800 */
[C---:B----4-:R-:W-:Y:S01]  /*3340*/  FADD.FTZ R40, R178.reuse, R13 ;  /* 0x0000000db2287221 */ /* 0x050fe20000010000 */
[----:B------:R-:W-:-:S02]  /*3350*/  F2FP.F16.F32.PACK_AB R178, R178, R89 ;  /* 0x00000059b2b2723e */ /* 0x000fc400000000ff */
[----:B------:R-:W-:-:S04]  /*3360*/  MOV R89, R119 ;  /* 0x0000007700597202 */ /* 0x000fc80000000f00 */
[----:B------:R2:W3:Y:S01]  /*3370*/  MUFU.EX2 R32, R51 ;  /* 0x0000003300207308 */ /* 0x0004e20000000800 */
[----:B0-----:R-:W-:-:S07]  /*3380*/  FADD.FTZ R5, R49, R38 ;  /* 0x0000002631057221 */ /* 0x001fce0000010000 */
[----:B------:R0:W4:Y:S01]  /*3390*/  MUFU.EX2 R172, R95 ;  /* 0x0000005f00ac7308 */ /* 0x0001220000000800 */
[----:B-1----:R-:W-:Y:S01]  /*33a0*/  FADD.FTZ R13, R93, R40 ;  /* 0x000000285d0d7221 */ /* 0x002fe20000010000 */
[----:B--2---:R-:W-:-:S06]  /*33b0*/  IMAD.MOV.U32 R51, RZ, RZ, R119 ;  /* 0x000000ffff337224 */ /* 0x004fcc00078e0077 */
[----:B------:R-:W1:Y:S01]  /*33c0*/  MUFU.EX2 R53, R53 ;  /* 0x0000003500357308 */ /* 0x000e620000000800 */
[C---:B---3--:R-:W-:Y:S01]  /*33d0*/  FADD.FTZ R12, R32.reuse, R5 ;  /* 0x00000005200c7221 */ /* 0x048fe20000010000 */
[----:B------:R-:W-:Y:S01]  /*33e0*/  F2FP.F16.F32.PACK_AB R177, R32, R49 ;  /* 0x0000003120b1723e */ /* 0x000fe200000000ff */
[----:B------:R-:W-:Y:S01]  /*33f0*/  IMAD.MOV.U32 R49, RZ, RZ, R119 ;  /* 0x000000ffff317224 */ /* 0x000fe200078e0077 */
[-C--:B0-----:R-:W-:Y:S02]  /*3400*/  MOV R95, R119.reuse ;  /* 0x00000077005f7202 */ /* 0x081fe40000000f00 */
[----:B------:R-:W-:Y:S02]  /*3410*/  MOV R32, R119 ;  /* 0x0000007700207202 */ /* 0x000fe40000000f00 */
[----:B------:R-:W0:Y:S01]  /*3420*/  MUFU.EX2 R97, R97 ;  /* 0x0000006100617308 */ /* 0x000e220000000800 */
[C---:B----4-:R-:W-:Y:S01]  /*3430*/  FADD.FTZ R38, R172.reuse, R13 ;  /* 0x0000000dac267221 */ /* 0x050fe20000010000 */
[----:B------:R-:W-:Y:S01]  /*3440*/  F2FP.F16.F32.PACK_AB R172, R172, R93 ;  /* 0x0000005dacac723e */ /* 0x000fe200000000ff */
[----:B------:R-:W-:-:S05]  /*3450*/  IMAD.MOV.U32 R93, RZ, RZ, R119 ;  /* 0x000000ffff5d7224 */ /* 0x000fca00078e0077 */
[----:B------:R2:W3:Y:S01]  /*3460*/  MUFU.EX2 R34, R55 ;  /* 0x0000003700227308 */ /* 0x0004e20000000800 */
[----:B-1----:R-:W-:-:S07]  /*3470*/  FADD.FTZ R5, R53, R12 ;  /* 0x0000000c35057221 */ /* 0x002fce0000010000 */
[----:B------:R1:W4:Y:S01]  /*3480*/  MUFU.EX2 R174, R61 ;  /* 0x0000003d00ae7308 */ /* 0x0003220000000800 */
[----:B0-----:R-:W-:Y:S01]  /*3490*/  FADD.FTZ R13, R97, R38 ;  /* 0x00000026610d7221 */ /* 0x001fe20000010000 */
[----:B--2---:R-:W-:-:S06]  /*34a0*/  IMAD.MOV.U32 R55, RZ, RZ, R119 ;  /* 0x000000ffff377224 */ /* 0x004fcc00078e0077 */
[----:B------:R-:W0:Y:S01]  /*34b0*/  MUFU.EX2 R57, R57 ;  /* 0x0000003900397308 */ /* 0x000e220000000800 */
[C---:B---3--:R-:W-:Y:S01]  /*34c0*/  FADD.FTZ R38, R34.reuse, R5 ;  /* 0x0000000522267221 */ /* 0x048fe20000010000 */
[----:B------:R-:W-:Y:S01]  /*34d0*/  F2FP.F16.F32.PACK_AB R179, R34, R53 ;  /* 0x0000003522b3723e */ /* 0x000fe200000000ff */
[--C-:B-1----:R-:W-:Y:S01]  /*34e0*/  IMAD.MOV.U32 R61, RZ, RZ, R119.reuse ;  /* 0x000000ffff3d7224 */ /* 0x102fe200078e0077 */
[----:B------:R-:W-:Y:S01]  /*34f0*/  MOV R53, R119 ;  /* 0x0000007700357202 */ /* 0x000fe20000000f00 */
[----:B------:R-:W-:-:S03]  /*3500*/  IMAD.MOV.U32 R34, RZ, RZ, R119 ;  /* 0x000000ffff227224 */ /* 0x000fc600078e0077 */
[----:B------:R-:W1:Y:S01]  /*3510*/  MUFU.EX2 R99, R99 ;  /* 0x0000006300637308 */ /* 0x000e620000000800 */
[C---:B----4-:R-:W-:Y:S01]  /*3520*/  FADD.FTZ R40, R174.reuse, R13 ;  /* 0x0000000dae287221 */ /* 0x050fe20000010000 */
[----:B------:R-:W-:Y:S01]  /*3530*/  F2FP.F16.F32.PACK_AB R174, R174, R97 ;  /* 0x00000061aeae723e */ /* 0x000fe200000000ff */
[----:B------:R-:W-:-:S05]  /*3540*/  IMAD.MOV.U32 R97, RZ, RZ, R119 ;  /* 0x000000ffff617224 */ /* 0x000fca00078e0077 */
        /* <DEDUP_REMOVED lines=8> */
[--C-:B------:R-:W-:Y:S01]  /*35d0*/  IMAD.MOV.U32 R57, RZ, RZ, R119.reuse ;  /* 0x000000ffff397224 */ /* 0x100fe200078e0077 */
[----:B0-----:R-:W-:Y:S01]  /*35e0*/  MOV R65, R119 ;  /* 0x0000007700417202 */ /* 0x001fe20000000f00 */
[----:B------:R-:W-:-:S03]  /*35f0*/  IMAD.MOV.U32 R36, RZ, RZ, R119 ;  /* 0x000000ffff247224 */ /* 0x000fc600078e0077 */
[----:B------:R-:W0:Y:S01]  /*3600*/  MUFU.EX2 R59, R59 ;  /* 0x0000003b003b7308 */ /* 0x000e220000000800 */
[C---:B----4-:R-:W-:Y:S01]  /*3610*/  FADD.FTZ R40, R168.reuse, R13 ;  /* 0x0000000da8287221 */ /* 0x050fe20000010000 */
[----:B------:R-:W-:Y:S01]  /*3620*/  F2FP.F16.F32.PACK_AB R168, R168, R99 ;  /* 0x00000063a8a8723e */ /* 0x000fe200000000ff */
[----:B------:R-:W-:-:S05]  /*3630*/  IMAD.MOV.U32 R99, RZ, RZ, R119 ;  /* 0x000000ffff637224 */ /* 0x000fca00078e0077 */
[----:B------:R2:W3:Y:S01]  /*3640*/  MUFU.EX2 R0, R63 ;  /* 0x0000003f00007308 */ /* 0x0004e20000000800 */
[----:B-1----:R-:W-:-:S07]  /*3650*/  FADD.FTZ R5, R27, R38 ;  /* 0x000000261b057221 */ /* 0x002fce0000010000 */
[----:B------:R-:W1:Y:S01]  /*3660*/  MUFU.EX2 R29, R29 ;  /* 0x0000001d001d7308 */ /* 0x000e620000000800 */
[----:B0-----:R-:W-:Y:S01]  /*3670*/  FADD.FTZ R13, R59, R40 ;  /* 0x000000283b0d7221 */ /* 0x001fe20000010000 */
[----:B--2---:R-:W-:-:S06]  /*3680*/  IMAD.MOV.U32 R63, RZ, RZ, R119 ;  /* 0x000000ffff3f7224 */ /* 0x004fcc00078e0077 */
[----:B------:R0:W2:Y:S01]  /*3690*/  MUFU.EX2 R12, R67 ;  /* 0x00000043000c7308 */ /* 0x0000a20000000800 */
[C---:B---3--:R-:W-:Y:S01]  /*36a0*/  FADD.FTZ R40, R0.reuse, R5 ;  /* 0x0000000500287221 */ /* 0x048fe20000010000 */
[----:B------:R-:W-:Y:S01]  /*36b0*/  F2FP.F16.F32.PACK_AB R175, R0, R27 ;  /* 0x0000001b00af723e */ /* 0x000fe200000000ff */
[----:B------:R-:W-:Y:S02]  /*36c0*/  IMAD.MOV.U32 R0, RZ, RZ, 0x3f800000 ;  /* 0x3f800000ff007424 */ /* 0x000fe400078e00ff */
[----:B------:R-:W-:-:S03]  /*36d0*/  IMAD.MOV.U32 R27, RZ, RZ, R119 ;  /* 0x000000ffff1b7224 */ /* 0x000fc600078e0077 */
[----:B------:R-:W3:Y:S01]  /*36e0*/  MUFU.EX2 R31, R31 ;  /* 0x0000001f001f7308 */ /* 0x000ee20000000800 */
[----:B-1----:R-:W-:Y:S01]  /*36f0*/  FADD.FTZ R11, R29, R40 ;  /* 0x000000281d0b7221 */ /* 0x002fe20000010000 */
[--C-:B0-----:R-:W-:Y:S02]  /*3700*/  IMAD.MOV.U32 R67, RZ, RZ, R119.reuse ;  /* 0x000000ffff437224 */ /* 0x101fe400078e0077 */
[----:B------:R-:W-:-:S04]  /*3710*/  IMAD.MOV.U32 R40, RZ, RZ, R119 ;  /* 0x000000ffff287224 */ /* 0x000fc800078e0077 */
[----:B------:R-:W0:Y:S01]  /*3720*/  MUFU.EX2 R24, R24 ;  /* 0x0000001800187308 */ /* 0x000e220000000800 */
[C---:B--2---:R-:W-:Y:S01]  /*3730*/  FADD.FTZ R2, R12.reuse, R11 ;  /* 0x0000000b0c027221 */ /* 0x044fe20000010000 */
[----:B------:R-:W-:Y:S02]  /*3740*/  F2FP.F16.F32.PACK_AB R169, R12, R29 ;  /* 0x0000001d0ca9723e */ /* 0x000fe400000000ff */
[----:B------:R-:W-:-:S04]  /*3750*/  MOV R29, R119 ;  /* 0x00000077001d7202 */ /* 0x000fc80000000f00 */
[----:B------:R1:W2:Y:S01]  /*3760*/  MUFU.EX2 R38, R71 ;  /* 0x0000004700267308 */ /* 0x0002a20000000800 */
[----:B---3--:R-:W-:Y:S01]  /*3770*/  FADD.FTZ R11, R31, R2 ;  /* 0x000000021f0b7221 */ /* 0x008fe20000010000 */
[C---:B0-----:R-:W-:Y:S01]  /*3780*/  FADD.FTZ R5, R24.reuse, R13 ;  /* 0x0000000d18057221 */ /* 0x041fe20000010000 */
[----:B------:R-:W-:Y:S01]  /*3790*/  F2FP.F16.F32.PACK_AB R170, R24, R59 ;  /* 0x0000003b18aa723e */ /* 0x000fe200000000ff */
[----:B------:R-:W-:Y:S01]  /*37a0*/  IMAD.MOV.U32 R24, RZ, RZ, R119 ;  /* 0x000000ffff187224 */ /* 0x000fe200078e0077 */
[-C--:B-1----:R-:W-:Y:S02]  /*37b0*/  MOV R71, R119.reuse ;  /* 0x0000007700477202 */ /* 0x082fe40000000f00 */
[----:B------:R-:W-:Y:S01]  /*37c0*/  MOV R59, R119 ;  /* 0x00000077003b7202 */ /* 0x000fe20000000f00 */
[C---:B--2---:R-:W-:Y:S01]  /*37d0*/  FADD.FTZ R2, R38.reuse, R11 ;  /* 0x0000000b26027221 */ /* 0x044fe20000010000 */
[----:B------:R-:W-:Y:S01]  /*37e0*/  F2FP.F16.F32.PACK_AB R171, R38, R31 ;  /* 0x0000001f26ab723e */ /* 0x000fe200000000ff */
[----:B------:R-:W-:Y:S01]  /*37f0*/  IMAD.MOV.U32 R11, RZ, RZ, 0x3f800000 ;  /* 0x3f800000ff0b7424 */ /* 0x000fe200078e00ff */
[----:B------:R-:W-:Y:S01]  /*3800*/  MOV R38, R119 ;  /* 0x0000007700267202 */ /* 0x000fe20000000f00 */
[----:B------:R-:W-:Y:S01]  /*3810*/  IMAD.MOV.U32 R31, RZ, RZ, R119 ;  /* 0x000000ffff1f7224 */ /* 0x000fe200078e0077 */
[----:B------:R-:W-:Y:S06]  /*3820*/  @!P1 BRA `(.L_x_3308) ;  /* 0x0000002400fc9947 */ /* 0x000fec0003800000 */
[----:B------:R-:W-:Y:S01]  /*3830*/  R2UR UR4, R120 ;  /* 0x00000000780472ca */ /* 0x000fe200000e0000 */
[----:B------:R-:W-:Y:S01]  /*3840*/  IMAD.MOV.U32 R12, RZ, RZ, R3 ;  /* 0x000000ffff0c7224 */ /* 0x000fe200078e0003 */
[----:B------:R-:W-:Y:S01]  /*3850*/  MOV R13, R10 ;  /* 0x0000000a000d7202 */ /* 0x000fe20000000f00 */
[----:B------:R-:W-:Y:S01]  /*3860*/  IMAD.MOV.U32 R0, RZ, RZ, 0x3f800000 ;  /* 0x3f800000ff007424 */ /* 0x000fe200078e00ff */
        /* <DEDUP_REMOVED lines=47> */
[----:B------:R-:W-:Y:S01]  /*3b60*/  CS2R R24, SRZ ;  /* 0x0000000000187805 */ /* 0x000fe2000001ff00 */
[----:B------:R-:W-:Y:S01]  /*3b70*/  UIADD3 UR4, UR4, -0x2, URZ ;  /* 0xfffffffe04047890 */ /* 0x000fe2000fffe03f */
[----:B------:R-:W-:Y:S01]  /*3b80*/  UMOV UR5, UR39 ;  /* 0x0000002700057c82 */ /* 0x000fe20008000000 */
[----:B------:R-:W-:Y:S01]  /*3b90*/  UMOV UR6, UR38 ;  /* 0x0000002600067c82 */ /* 0x000fe20008000000 */
[----:B------:R-:W-:-:S09]  /*3ba0*/  ULDC UR7, c[0x0][0x9d8] ;  /* 0x0002760000077ab9 */ /* 0x000fd20000000800 */
.L_x_3319:
[----:B------:R-:W-:-:S04]  /*3bb0*/  UISETP.NE.AND UP0, UPT, UR6, 0x1, UPT ;  /* 0x000000010600788c */ /* 0x000fc8000bf05270 */
[----:B------:R-:W-:-:S04]  /*3bc0*/  USEL UR39, URZ, 0x1, UP0 ;  /* 0x000000013f277887 */ /* 0x000fc80008000000 */
[----:B------:R-:W-:Y:S01]  /*3bd0*/  ULOP3.LUT UR39, UR5, UR39, URZ, 0x3c, !UPT ;  /* 0x0000002705277292 */ /* 0x000fe2000f8e3c3f */
[----:B------:R-:W-:Y:S11]  /*3be0*/  @!P0 BRA `(.L_x_3309) ;  /* 0x0000000000048947 */ /* 0x000ff60003800000 */
[----:B------:R-:W-:Y:S01]  /*3bf0*/  BPT.TRAP 0x1 ;  /* 0x000000040000795c */ /* 0x000fe20000300000 */
.L_x_3309:
[----:B------:R-:W0:Y:S01]  /*3c00*/  S2UR UR42, SR_CgaCtaId ;  /* 0x00000000002a79c3 */ /* 0x000e220000008800 */
[----:B------:R-:W-:Y:S01]  /*3c10*/  UIADD3 UR38, UR6, 0x1, URZ ;  /* 0x0000000106267890 */ /* 0x000fe2000fffe03f */
[----:B------:R-:W-:Y:S01]  /*3c20*/  MOV R3, UR39 ;  /* 0x0000002700037c02 */ /* 0x000fe20008000f00 */
[----:B------:R-:W-:Y:S02]  /*3c30*/  UMOV UR8, 0x400 ;  /* 0x0000040000087882 */ /* 0x000fe40000000000 */
[----:B------:R-:W-:Y:S01]  /*3c40*/  UISETP.NE.AND UP0, UPT, UR38, 0x2, UPT ;  /* 0x000000022600788c */ /* 0x000fe2000bf05270 */
[----:B------:R-:W-:-:S03]  /*3c50*/  SHF.L.U32 R3, R3, 0x1f, RZ ;  /* 0x0000001f03037819 */ /* 0x000fc600000006ff */
[----:B------:R-:W-:Y:S02]  /*3c60*/  USEL UR38, UR38, URZ, UP0 ;  /* 0x0000003f26267287 */ /* 0x000fe40008000000 */
[----:B0-----:R-:W-:-:S04]  /*3c70*/  ULEA UR8, UR42, UR8, 0x18 ;  /* 0x000000082a087291 */ /* 0x001fc8000f8ec03f */
[----:B------:R-:W-:-:S09]  /*3c80*/  ULEA UR9, UR38, UR8, 0x3 ;  /* 0x0000000826097291 */ /* 0x000fd2000f8e183f */
[----:B------:R0:W1:Y:S01]  /*3c90*/  SYNCS.PHASECHK.TRANS64.TRYWAIT P1, [UR9+0x30830], R3 ;  /* 0x03083003ff0075a7 */ /* 0x0000620008020149 */
[----:B------:R-:W-:Y:S05]  /*3ca0*/  @!P0 BRA `(.L_x_3310) ;  /* 0x0000000000048947 */ /* 0x000fea0003800000 */
[----:B------:R-:W-:Y:S01]  /*3cb0*/  BPT.TRAP 0x1 ;  /* 0x000000040000795c */ /* 0x000fe20000300000 */
.L_x_3310:
[----:B-1----:R-:W-:Y:S05]  /*3cc0*/  @P1 BRA `(.L_x_3311) ;  /* 0x0000000000081947 */ /* 0x002fea0003800000 */
[----:B------:R-:W1:Y:S02]  /*3cd0*/  SYNCS.PHASECHK.TRANS64.TRYWAIT P1, [UR9+0x30830], R3 ;  /* 0x03083003ff0075a7 */ /* 0x000e640008020149 */
[----:B-1----:R-:W-:Y:S05]  /*3ce0*/  @!P1 BRA `(.L_x_3312) ;  /* 0x0000008400f09947 */ /* 0x002fea0003800000 */
.L_x_3311:
[----:B------:R-:W-:Y:S01]  /*3cf0*/  R2UR UR32, R8 ;  /* 0x00000000082072ca */ /* 0x000fe200000e0000 */
[----:B------:R-:W-:Y:S01]  /*3d00*/  UIMAD UR10, UR38, 0x900, UR11 ;  /* 0x00000900260a78a4 */ /* 0x000fe2000f8e020b */
        /* <DEDUP_REMOVED lines=13> */
[----:B------:R-:W-:Y:S01]  /*3de0*/  HGMMA.64x96x16.F32 R120, gdesc[UR32], RZ, !UPT, gsb0 ;  /* 0x01600000207879f0 */ /* 0x000fe2000c0008ff */
        /* <DEDUP_REMOVED lines=103> */
[----:B------:R-:W-:Y:S01]  /*4460*/  HGMMA.64x96x16.F32 R120, gdesc[UR32], R120, gsb0 ;  /* 0x01600000207879f0 */ /* 0x000fe20008000878 */
[----:B------:R-:W-:Y:S01]  /*4470*/  UIADD3 UR34, UR10, 0x4, URZ ;  /* 0x000000040a227890 */ /* 0x000fe2000fffe03f */
[----:B------:R-:W-:Y:S01]  /*4480*/  UMOV UR32, UR56 ;  /* 0x0000003800207c82 */ /* 0x000fe20008000000 */
[----:B------:R-:W-:Y:S01]  /*4490*/  UMOV UR33, UR57 ;  /* 0x0000003900217c82 */ /* 0x000fe20008000000 */
[----:B------:R-:W-:Y:S01]  /*44a0*/  UMOV UR35, 0x40000040 ;  /* 0x4000004000237882 */ /* 0x000fe20000000000 */
[----:B------:R-:W-:Y:S02]  /*44b0*/  WARPGROUP.DEPBAR.LE gsb0, 0x0 ;  /* 0x00008000000079c5 */ /* 0x000fe40000010000 */
        /* <DEDUP_REMOVED lines=48> */
.L_x_3313:
[----:B------:R-:W-:Y:S01]  /*47c0*/  ULEA UR10, UR6, UR8, 0x3 ;  /* 0x00000008060a7291 */ /* 0x000fe2000f8e183f */
[----:B------:R-:W-:-:S05]  /*47d0*/  IMAD.U32 R0, RZ, RZ, UR5 ;  /* 0x00000005ff007e24 */ /* 0x000fca000f8e00ff */
[----:B------:R-:W-:-:S04]  /*47e0*/  SHF.L.U32 R0, R0, 0x1f, RZ ;  /* 0x0000001f00007819 */ /* 0x000fc800000006ff */
[----:B------:R2:W3:Y:S01]  /*47f0*/  SYNCS.PHASECHK.TRANS64.TRYWAIT P1, [UR10+0x30850], R0 ;  /* 0x03085000ff0075a7 */ /* 0x0004e2000802014a */
[----:B------:R-:W-:Y:S05]  /*4800*/  @!P0 BRA `(.L_x_3314) ;  /* 0x0000000000048947 */ /* 0x000fea0003800000 */
[----:B------:R-:W-:Y:S01]  /*4810*/  BPT.TRAP 0x1 ;  /* 0x000000040000795c */ /* 0x000fe20000300000 */
.L_x_3314:
[----:B---3--:R-:W-:Y:S05]  /*4820*/  @P1 BRA `(.L_x_3315) ;  /* 0x0000000000081947 */ /* 0x008fea0003800000 */
[----:B------:R-:W3:Y:S02]  /*4830*/  SYNCS.PHASECHK.TRANS64.TRYWAIT P1, [UR10+0x30850], R0 ;  /* 0x03085000ff0075a7 */ /* 0x000ee4000802014a */
[----:B---3--:R-:W-:Y:S05]  /*4840*/  @!P1 BRA `(.L_x_3316) ;  /* 0x0000007c00309947 */ /* 0x008fea0003800000 */
.L_x_3315:
[----:B------:R-:W-:Y:S01]  /*4850*/  UIADD3 UR8, UR8, 0x400, URZ ;  /* 0x0000040008087890 */ /* 0x000fe2000fffe03f */
[----:B------:R-:W-:Y:S01]  /*4860*/  WARPGROUP.ARRIVE ;  /* 0x00000000000079c5 */ /* 0x000fe20000000000 */
[----:B------:R-:W-:Y:S02]  /*4870*/  UMOV UR15, 0x40000040 ;  /* 0x40000040000f7882 */ /* 0x000fe40000000000 */
[----:B------:R-:W-:-:S04]  /*4880*/  USHF.R.U32.HI UR8, URZ, 0x4, UR8 ;  /* 0x000000043f087899 */ /* 0x000fc80008011608 */
[----:B------:R-:W-:-:S04]  /*4890*/  ULOP3.LUT UR8, UR8, 0x3fff, URZ, 0xc0, !UPT ;  /* 0x00003fff08087892 */ /* 0x000fc8000f8ec03f */
[----:B------:R-:W-:-:S04]  /*48a0*/  ULOP3.LUT UR5, UR8, 0x3000000, URZ, 0xfc, !UPT ;  /* 0x0300000008057892 */ /* 0x000fc8000f8efc3f */
[----:B------:R-:W-:-:S07]  /*48b0*/  UIMAD UR5, UR6, 0x900, UR5 ;  /* 0x00000900060578a4 */ /* 0x000fce000f8e0205 */
[----:B------:R-:W-:Y:S02]  /*48c0*/  UMOV UR14, UR5 ;  /* 0x00000005000e7c82 */ /* 0x000fe40008000000 */
[----:B------:R-:W-:Y:S01]  /*48d0*/  HGMMA.64x192x16.F32 R24, R188, gdesc[UR12].tnspB, R24, gsb0 ;  /* 0x42e0000cbc187df0 */ /* 0x000fe20008000818 */
[----:B------:R-:W-:Y:S01]  /*48e0*/  UIADD3 UR14, UR5, 0x80, URZ ;  /* 0x00000080050e7890 */ /* 0x000fe2000fffe03f */
[----:B------:R-:W-:Y:S01]  /*48f0*/  UMOV UR15, 0x40000040 ;  /* 0x40000040000f7882 */ /* 0x000fe20000000000 */
[----:B------:R-:W-:Y:S02]  /*4900*/  WARPGROUP.DEPBAR.LE gsb0, 0x0 ;  /* 0x00008000000079c5 */ /* 0x000fe40000010000 */
[----:B------:R-:W-:-:S15]  /*4910*/  WARPGROUP.ARRIVE ;  /* 0x00000000000079c5 */ /* 0x000fde0000000000 */
        /* <DEDUP_REMOVED lines=20> */
[----:B------:R-:W-:Y:S03]  /*4a60*/  HGMMA.64x192x16.F32 R24, R168, gdesc[UR12].tnspB, R24, gsb0 ;  /* 0x42e0000ca8187df0 */ /* 0x000fe60008000818 */
[----:B------:R-:W-:Y:S02]  /*4a70*/  WARPGROUP.DEPBAR.LE gsb0, 0x0 ;  /* 0x00008000000079c5 */ /* 0x000fe40000010000 */
[----:B------:R-:W-:Y:S05]  /*4a80*/  @!P0 BRA `(.L_x_3317) ;  /* 0x0000000000048947 */ /* 0x000fea0003800000 */
[----:B------:R-:W-:Y:S01]  /*4a90*/  BPT.TRAP 0x1 ;  /* 0x000000040000795c */ /* 0x000fe20000300000 */
.L_x_3317:
        /* <DEDUP_REMOVED lines=55> */
[----:B--2---:R-:W-:Y:S01]  /*4e10*/  FMNMX.FTZ R0, R173, R0, !PT ;  /* 0x00000000ad007209 */ /* 0x004fe20007810000 */
[----:B------:R-:W-:Y:S01]  /*4e20*/  FMUL.FTZ R221, R164, UR7 ;  /* 0x00000007a4dd7c20 */ /* 0x000fe20008410000 */
[----:B------:R-:W-:Y:S01]  /*4e30*/  FMUL.FTZ R223, R165, UR7 ;  /* 0x00000007a5df7c20 */ /* 0x000fe20008410000 */
[----:B------:R-:W-:Y:S01]  /*4e40*/  FMUL.FTZ R163, R166, UR7 ;  /* 0x00000007a6a37c20 */ /* 0x000fe20008410000 */
[----:B------:R-:W-:Y:S01]  /*4e50*/  FMUL.FTZ R165, R167, UR7 ;  /* 0x00000007a7a57c20 */ /* 0x000fe20008410000 */
[----:B------:R-:W-:-:S02]  /*4e60*/  UIADD3 UR9, UR9, 0x30840, URZ ;  /* 0x0003084009097890 */ /* 0x000fc4000fffe03f */
[----:B------:R-:W2:Y:S01]  /*4e70*/  MUFU.TANH R121, R121 ;  /* 0x0000007900797308 */ /* 0x000ea20000002400 */
[----:B-1----:R-:W-:Y:S01]  /*4e80*/  FMNMX.FTZ R0, R175, R0, !PT ;  /* 0x00000000af007209 */ /* 0x002fe20007810000 */
[----:B------:R-:W-:-:S06]  /*4e90*/  UPRMT UR9, UR42, 0x654, UR9 ;  /* 0x000006542a097896 */ /* 0x000fcc0008000009 */
[----:B------:R-:W1:Y:S01]  /*4ea0*/  MUFU.TANH R177, R177 ;  /* 0x000000b100b17308 */ /* 0x000e620000002400 */
[----:B0-----:R-:W-:Y:S02]  /*4eb0*/  FMNMX.FTZ R4, R21, R4, !PT ;  /* 0x0000000415047209 */ /* 0x001fe40007810000 */
[----:B------:R-:W-:Y:S05]  /*4ec0*/  SYNCS.ARRIVE.TRANS64.RED.A1T0 RZ, [UR9], RZ ;  /* 0x000000ffffff79a7 */ /* 0x000fea0008100409 */
        /* <DEDUP_REMOVED lines=77> */
[----:B0-----:R-:W-:-:S05]  /*53a0*/  FMNMX.FTZ R0, R223, R0, !PT ;  /* 0x00000000df007209 */ /* 0x001fca0007810000 */
[----:B------:R-:W0:Y:S01]  /*53b0*/  SHFL.BFLY PT, R3, R0, 0x2, 0x1f ;  /* 0x0c401f0000037f89 */ /* 0x000e2200000e0000 */
[----:B--2---:R-:W-:-:S04]  /*53c0*/  FMNMX.FTZ R4, R163, R4, !PT ;  /* 0x00000004a3047209 */ /* 0x004fc80007810000 */
[----:B-1----:R-:W-:-:S05]  /*53d0*/  FMNMX.FTZ R11, R165, R4, !PT ;  /* 0x00000004a50b7209 */ /* 0x002fca0007810000 */
[----:B------:R-:W1:Y:S01]  /*53e0*/  SHFL.BFLY PT, R4, R11, 0x2, 0x1f ;  /* 0x0c401f000b047f89 */ /* 0x000e6200000e0000 */
[----:B0-----:R-:W-:-:S05]  /*53f0*/  FMNMX.FTZ R20, R0, R3, !PT ;  /* 0x0000000300147209 */ /* 0x001fca0007810000 */
[----:B------:R-:W0:Y:S01]  /*5400*/  SHFL.BFLY PT, R3, R20, 0x1, 0x1f ;  /* 0x0c201f0014037f89 */ /* 0x000e2200000e0000 */
[----:B-1----:R-:W-:Y:S02]  /*5410*/  FMNMX.FTZ R120, R11, R4, !PT ;  /* 0x000000040b787209 */ /* 0x002fe40007810000 */
[----:B------:R-:W1:Y:S03]  /*5420*/  LDC R4, c[0x0][0x988] ;  /* 0x00026200ff047b82 */ /* 0x000e660000000800 */
[----:B------:R-:W2:Y:S01]  /*5430*/  SHFL.BFLY PT, R167, R120, 0x1, 0x1f ;  /* 0x0c201f0078a77f89 */ /* 0x000ea200000e0000 */
[----:B0-----:R-:W-:Y:S02]  /*5440*/  FMNMX.FTZ R3, R20, R3, !PT ;  /* 0x0000000314037209 */ /* 0x001fe40007810000 */
[----:B--2---:R-:W-:-:S03]  /*5450*/  FMNMX.FTZ R10, R120, R167, !PT ;  /* 0x000000a7780a7209 */ /* 0x004fc60007810000 */
[C---:B------:R-:W-:Y:S01]  /*5460*/  FADD.FTZ R167, -R3.reuse, R12 ;  /* 0x0000000c03a77221 */ /* 0x040fe20000010100 */
[----:B-1----:R-:W-:-:S03]  /*5470*/  FMUL.FTZ R12, R3, R4 ;  /* 0x00000004030c7220 */ /* 0x002fc60000410000 */
[-C--:B------:R-:W-:Y:S01]  /*5480*/  FMUL.FTZ R167, R167, R4.reuse ;  /* 0x00000004a7a77220 */ /* 0x080fe20000410000 */
[C---:B------:R-:W-:Y:S01]  /*5490*/  FADD.FTZ R13, -R10.reuse, R13 ;  /* 0x0000000d0a0d7221 */ /* 0x040fe20000010100 */
[-CC-:B------:R-:W-:Y:S01]  /*54a0*/  FFMA.FTZ R175, R175, R4.reuse, -R12.reuse ;  /* 0x00000004afaf7223 */ /* 0x180fe2000001080c */
[-CC-:B------:R-:W-:Y:S01]  /*54b0*/  FFMA.FTZ R188, R169, R4.reuse, -R12.reuse ;  /* 0x00000004a9bc7223 */ /* 0x180fe2000001080c */
[----:B------:R-:W-:Y:S01]  /*54c0*/  MUFU.EX2 R11, R167 ;  /* 0x000000a7000b7308 */ /* 0x000fe20000000800 */
[-C--:B------:R-:W-:Y:S01]  /*54d0*/  FMUL.FTZ R0, R13, R4.reuse ;  /* 0x000000040d007220 */ /* 0x080fe20000410000 */
        /* <DEDUP_REMOVED lines=15> */
[-CC-:B0-----:R-:W-:Y:S01]  /*55d0*/  FFMA.FTZ R175, R191, R4.reuse, -R12.reuse ;  /* 0x00000004bfaf7223 */ /* 0x181fe2000001080c */
        /* <DEDUP_REMOVED lines=8> */
[----:B------:R-:W0:Y:S03]  /*5660*/  MUFU.EX2 R188, R188 ;  /* 0x000000bc00bc7308 */ /* 0x000e260000000800 */
        /* <DEDUP_REMOVED lines=14> */
[----:B0-----:R-:W-:Y:S01]  /*5750*/  FFMA.FTZ R130, R11, R5, R188 ;  /* 0x000000050b827223 */ /* 0x001fe200000100bc */
[-CC-:B------:R-:W-:Y:S01]  /*5760*/  FFMA.FTZ R15, R139, R4.reuse, -R12.reuse ;  /* 0x000000048b0f7223 */ /* 0x180fe2000001080c */
[-CC-:B------:R-:W-:Y:S01]  /*5770*/  FFMA.FTZ R128, R141, R4.reuse, -R12.reuse ;  /* 0x000000048d807223 */ /* 0x180fe2000001080c */
[-CC-:B------:R-:W-:Y:S01]  /*5780*/  FFMA.FTZ R21, R143, R4.reuse, -R12.reuse ;  /* 0x000000048f157223 */ /* 0x180fe2000001080c */
[-CC-:B------:R-:W-:Y:S01]  /*5790*/  FFMA.FTZ R153, R153, R4.reuse, -R12.reuse ;  /* 0x0000000499997223 */ /* 0x180fe2000001080c */
[-CC-:B------:R-:W-:Y:S01]  /*57a0*/  FFMA.FTZ R155, R155, R4.reuse, -R12.reuse ;  /* 0x000000049b9b7223 */ /* 0x180fe2000001080c */
[-CC-:B------:R-:W-:Y:S01]  /*57b0*/  FFMA.FTZ R159, R159, R4.reuse, -R12.reuse ;  /* 0x000000049f9f7223 */ /* 0x180fe2000001080c */
[----:B------:R-:W0:Y:S01]  /*57c0*/  MUFU.EX2 R13, R13 ;  /* 0x0000000d000d7308 */ /* 0x000e220000000800 */
[----:B------:R-:W-:-:S07]  /*57d0*/  FFMA.FTZ R163, R163, R4, -R12 ;  /* 0x00000004a3a37223 */ /* 0x000fce000001080c */
[----:B------:R-:W2:Y:S01]  /*57e0*/  MUFU.EX2 R14, R14 ;  /* 0x0000000e000e7308 */ /* 0x000ea20000000800 */
[----:B-1----:R-:W-:-:S07]  /*57f0*/  FFMA.FTZ R5, R0, R2, R189 ;  /* 0x0000000200057223 */ /* 0x002fce00000100bd */
[----:B------:R-:W1:Y:S01]  /*5800*/  MUFU.EX2 R190, R190 ;  /* 0x000000be00be7308 */ /* 0x000e620000000800 */
[----:B0-----:R-:W-:Y:S01]  /*5810*/  FADD.FTZ R121, R13, R130 ;  /* 0x000000820d797221 */ /* 0x001fe20000010000 */
[----:B------:R-:W-:-:S06]  /*5820*/  FFMA.FTZ R130, R145, R4, -R12 ;  /* 0x0000000491827223 */ /* 0x000fcc000001080c */
[----:B------:R-:W0:Y:S01]  /*5830*/  MUFU.EX2 R191, R191 ;  /* 0x000000bf00bf7308 */ /* 0x000e220000000800 */
[----:B--2---:R-:W-:-:S07]  /*5840*/  FADD.FTZ R2, R14, R5 ;  /* 0x000000050e027221 */ /* 0x004fce0000010000 */
[----:B------:R-:W2:Y:S01]  /*5850*/  MUFU.EX2 R20, R20 ;  /* 0x0000001400147308 */ /* 0x000ea20000000800 */
[----:B-1----:R-:W-:Y:S01]  /*5860*/  FADD.FTZ R132, R190, R121 ;  /* 0x00000079be847221 */ /* 0x002fe20000010000 */
[----:B------:R-:W-:-:S03]  /*5870*/  FFMA.FTZ R121, R147, R4, -R12 ;  /* 0x0000000493797223 */ /* 0x000fc6000001080c */
        /* <DEDUP_REMOVED lines=11> */
[----:B------:R-:W-:-:S06]  /*5930*/  FFMA.FTZ R132, R149, R4, -R12 ;  /* 0x0000000495847223 */ /* 0x000fcc000001080c */
[----:B------:R-:W2:Y:S01]  /*5940*/  MUFU.EX2 R187, R187 ;  /* 0x000000bb00bb7308 */ /* 0x000ea20000000800 */
[----:B-1----:R-:W-:-:S07]  /*5950*/  FADD.FTZ R2, R120, R5 ;  /* 0x0000000578027221 */ /* 0x002fce0000010000 */
[----:B------:R-:W1:Y:S01]  /*5960*/  MUFU.EX2 R171, R171 ;  /* 0x000000ab00ab7308 */ /* 0x000e620000000800 */
[----:B0-----:R-:W-:Y:S01]  /*5970*/  FADD.FTZ R134, R186, R123 ;  /* 0x0000007bba867221 */ /* 0x001fe20000010000 */
[-CC-:B------:R-:W-:Y:S01]  /*5980*/  FFMA.FTZ R123, R151, R4.reuse, -R12.reuse ;  /* 0x00000004977b7223 */ /* 0x180fe2000001080c */
[----:B------:R-:W-:-:S05]  /*5990*/  FFMA.FTZ R12, R165, R4, -R12 ;  /* 0x00000004a50c7223 */ /* 0x000fca000001080c */
        /* <DEDUP_REMOVED lines=70> */
.L_x_3318:
[----:B------:R-:W-:Y:S01]  /*5e00*/  UIADD3 UR10, UR10, 0x30860, URZ ;  /* 0x000308600a0a7890 */ /* 0x000fe2000fffe03f */
[----:B------:R-:W-:Y:S01]  /*5e10*/  ISETP.LT.AND P1, PT, RZ, UR4, PT ;  /* 0x00000004ff007c0c */ /* 0x000fe2000bf21270 */
[----:B------:R-:W-:Y:S01]  /*5e20*/  UIADD3 UR4, UR4, -0x1, URZ ;  /* 0xffffffff04047890 */ /* 0x000fe2000fffe03f */
[----:B------:R-:W-:Y:S01]  /*5e30*/  F2FP.F16.F32.PACK_AB R186, R171, R186 ;  /* 0x000000baabba723e */ /* 0x000fe200000000ff */
[----:B------:R-:W-:Y:S01]  /*5e40*/  UPRMT UR10, UR42, 0x654, UR10 ;  /* 0x000006542a0a7896 */ /* 0x000fe2000800000a */
[----:B------:R-:W-:Y:S01]  /*5e50*/  F2FP.F16.F32.PACK_AB R188, R13, R188 ;  /* 0x000000bc0dbc723e */ /* 0x000fe200000000ff */
[----:B------:R-:W-:Y:S01]  /*5e60*/  UMOV UR5, UR39 ;  /* 0x0000002700057c82 */ /* 0x000fe20008000000 */
[----:B------:R-:W-:Y:S01]  /*5e70*/  UMOV UR6, UR38 ;  /* 0x0000002600067c82 */ /* 0x000fe20008000000 */
[----:B------:R-:W-:Y:S01]  /*5e80*/  F2FP.F16.F32.PACK_AB R184, R169, R184 ;  /* 0x000000b8a9b8723e */ /* 0x000fe200000000ff */
[----:B------:R-:W-:Y:S01]  /*5e90*/  IMAD.MOV.U32 R13, RZ, RZ, R10 ;  /* 0x000000ffff0d7224 */ /* 0x000fe200078e000a */
[----:B------:R-:W-:-:S02]  /*5ea0*/  F2FP.F16.F32.PACK_AB R180, R173, R180 ;  /* 0x000000b4adb4723e */ /* 0x000fc400000000ff */
[----:B------:R-:W-:Y:S01]  /*5eb0*/  F2FP.F16.F32.PACK_AB R182, R175, R182 ;  /* 0x000000b6afb6723e */ /* 0x000fe200000000ff */
[----:B------:R-:W-:Y:S01]  /*5ec0*/  SYNCS.ARRIVE.TRANS64.RED.A1T0 RZ, [UR10], RZ ;  /* 0x000000ffffff79a7 */ /* 0x000fe2000810040a */
        /* <DEDUP_REMOVED lines=19> */
[----:B------:R-:W-:Y:S01]  /*6000*/  MOV R12, R3 ;  /* 0x00000003000c7202 */ /* 0x000fe20000000f00 */
[----:B------:R-:W-:Y:S06]  /*6010*/  @P1 BRA `(.L_x_3319) ;  /* 0xffffffd800e41947 */ /* 0x000fec000383ffff */
.L_x_3308:
        /* <DEDUP_REMOVED lines=99> */
.L_x_3320:
[----:B------:R-:W0:Y:S01]  /*6650*/  S2UR UR13, SR_CgaCtaId ;  /* 0x00000000000d79c3 */ /* 0x000e220000008800 */
[----:B------:R-:W-:Y:S01]  /*6660*/  UMOV UR4, 0x400 ;  /* 0x0000040000047882 */ /* 0x000fe20000000000 */
[----:B------:R-:W-:-:S05]  /*6670*/  IMAD.U32 R0, RZ, RZ, UR39 ;  /* 0x00000027ff007e24 */ /* 0x000fca000f8e00ff */
[----:B------:R-:W-:Y:S01]  /*6680*/  SHF.L.U32 R0, R0, 0x1f, RZ ;  /* 0x0000001f00007819 */ /* 0x000fe200000006ff */
[----:B0-----:R-:W-:-:S04]  /*6690*/  ULEA UR4, UR13, UR4, 0x18 ;  /* 0x000000040d047291 */ /* 0x001fc8000f8ec03f */
[----:B------:R-:W-:-:S09]  /*66a0*/  ULEA UR10, UR38, UR4, 0x3 ;  /* 0x00000004260a7291 */ /* 0x000fd2000f8e183f */
[----:B------:R0:W1:Y:S01]  /*66b0*/  SYNCS.PHASECHK.TRANS64.TRYWAIT P1, [UR10+0x30850], R0 ;  /* 0x03085000ff0075a7 */ /* 0x000062000802014a */
[----:B------:R-:W-:Y:S05]  /*66c0*/  @!P0 BRA `(.L_x_3321) ;  /* 0x0000000000048947 */ /* 0x000fea0003800000 */
[----:B------:R-:W-:Y:S01]  /*66d0*/  BPT.TRAP 0x1 ;  /* 0x000000040000795c */ /* 0x000fe20000300000 */
.L_x_3321:
[----:B-1----:R-:W-:Y:S05]  /*66e0*/  @P1 BRA `(.L_x_3322) ;  /* 0x0000000000081947 */ /* 0x002fea0003800000 */
[----:B------:R-:W1:Y:S02]  /*66f0*/  SYNCS.PHASECHK.TRANS64.TRYWAIT P1, [UR10+0x30850], R0 ;  /* 0x03085000ff0075a7 */ /* 0x000e64000802014a */
[----:B-1----:R-:W-:Y:S05]  /*6700*/  @!P1 BRA `(.L_x_3323) ;  /* 0x0000005c00989947 */ /* 0x002fea0003800000 */
.L_x_3322:
[----:B------:R-:W-:Y:S01]  /*6710*/  UIADD3 UR5, UR4, 0x400, URZ ;  /* 0x0000040004057890 */ /* 0x000fe2000fffe03f */
[----:B------:R-:W-:Y:S01]  /*6720*/  WARPGROUP.ARRIVE ;  /* 0x00000000000079c5 */ /* 0x000fe20000000000 */
[----:B------:R-:W-:Y:S01]  /*6730*/  UMOV UR7, 0x40000040 ;  /* 0x4000004000077882 */ /* 0x000fe20000000000 */
[----:B------:R-:W-:Y:S01]  /*6740*/  UMOV UR15, 0x40000040 ;  /* 0x40000040000f7882 */ /* 0x000fe20000000000 */
[----:B------:R-:W-:Y:S01]  /*6750*/  USHF.R.U32.HI UR5, URZ, 0x4, UR5 ;  /* 0x000000043f057899 */ /* 0x000fe20008011605 */
[----:B01----:R-:W0:Y:S01]  /*6760*/  SHFL.BFLY PT, R0, R5, 0x2, 0x1f ;  /* 0x0c401f0005007f89 */ /* 0x003e2200000e0000 */
[----:B------:R-:W-:Y:S02]  /*6770*/  CS2R R20, SRZ ;  /* 0x0000000000147805 */ /* 0x000fe4000001ff00 */
[----:B------:R-:W-:Y:S01]  /*6780*/  ULOP3.LUT UR5, UR5, 0x3fff, URZ, 0xc0, !UPT ;  /* 0x00003fff05057892 */ /* 0x000fe2000f8ec03f */
[----:B------:R-:W1:Y:S03]  /*6790*/  SHFL.BFLY PT, R7, R2, 0x2, 0x1f ;  /* 0x0c401f0002077f89 */ /* 0x000e6600000e0000 */
[----:B------:R-:W-:-:S04]  /*67a0*/  ULOP3.LUT UR5, UR5, 0x3000000, URZ, 0xfc, !UPT ;  /* 0x0300000005057892 */ /* 0x000fc8000f8efc3f */
[----:B------:R-:W-:-:S04]  /*67b0*/  UIMAD UR6, UR38, 0x900, UR5 ;  /* 0x00000900260678a4 */ /* 0x000fc8000f8e0205 */
[----:B------:R-:W-:-:S05]  /*67c0*/  UIADD3 UR8, UR6, 0x80, URZ ;  /* 0x0000008006087890 */ /* 0x000fca000fffe03f */
[----:B------:R-:W-:Y:S01]  /*67d0*/  HGMMA.64x192x16.F32 R24, R188, gdesc[UR4].tnspB, R24, gsb0 ;  /* 0x42e00004bc187df0 */ /* 0x000fe20008000818 */
[----:B------:R-:W-:Y:S01]  /*67e0*/  UMOV UR7, 0x40000040 ;  /* 0x4000004000077882 */ /* 0x000fe20000000000 */
[----:B------:R-:W-:Y:S01]  /*67f0*/  UMOV UR14, UR8 ;  /* 0x00000008000e7c82 */ /* 0x000fe20008000000 */
[----:B------:R-:W-:Y:S01]  /*6800*/  UIADD3 UR8, UR6, 0x100, URZ ;  /* 0x0000010006087890 */ /* 0x000fe2000fffe03f */
[----:B0-----:R-:W-:Y:S01]  /*6810*/  FADD.FTZ R0, R0, R5 ;  /* 0x0000000500007221 */ /* 0x001fe20000010000 */
[----:B-1----:R-:W-:Y:S01]  /*6820*/  FADD.FTZ R6, R7, R2 ;  /* 0x0000000207067221 */ /* 0x002fe20000010000 */
[----:B------:R-:W-:-:S03]  /*6830*/  IMAD.MOV.U32 R2, RZ, RZ, -0x800000 ;  /* 0xff800000ff027424 */ /* 0x000fc600078e00ff */
[----:B------:R-:W0:Y:S04]  /*6840*/  SHFL.BFLY PT, R7, R0, 0x1, 0x1f ;  /* 0x0c201f0000077f89 */ /* 0x000e2800000e0000 */
[----:B------:R-:W1:Y:S01]  /*6850*/  SHFL.BFLY PT, R9, R6, 0x1, 0x1f ;  /* 0x0c201f0006097f89 */ /* 0x000e6200000e0000 */
[----:B0-----:R-:W-:Y:S01]  /*6860*/  FADD.FTZ R8, R0, R7 ;  /* 0x0000000700087221 */ /* 0x001fe20000010000 */
[----:B------:R-:W-:Y:S01]  /*6870*/  MOV R0, 0xff800000 ;  /* 0xff80000000007802 */ /* 0x000fe20000000f00 */
[----:B-1----:R-:W-:-:S03]  /*6880*/  FADD.FTZ R9, R6, R9 ;  /* 0x0000000906097221 */ /* 0x002fc60000010000 */
[----:B------:R-:W-:Y:S02]  /*6890*/  FSETP.NE.FTZ.AND P1, PT, R8, RZ, PT ;  /* 0x000000ff0800720b */ /* 0x000fe40003f35000 */
[----:B------:R-:W-:-:S11]  /*68a0*/  FSETP.NE.FTZ.AND P2, PT, R9, RZ, PT ;  /* 0x000000ff0900720b */ /* 0x000fd60003f55000 */
[----:B------:R-:W0:Y:S01]  /*68b0*/  @P1 MUFU.LG2 R7, R8 ;  /* 0x0000000800071308 */ /* 0x000e220000000c00 */
[C---:B------:R-:W-:Y:S01]  /*68c0*/  @P1 FMUL.FTZ R6, R4.reuse, 0.69314718246459960938 ;  /* 0x3f31721804061820 */ /* 0x040fe20000410000 */
[----:B------:R-:W-:-:S06]  /*68d0*/  @P2 FMUL.FTZ R4, R4, 0.69314718246459960938 ;  /* 0x3f31721804042820 */ /* 0x000fcc0000410000 */
        /* <DEDUP_REMOVED lines=9> */
[----:B------:R-:W-:Y:S01]  /*6970*/  HGMMA.64x192x16.F32 R24, R184, gdesc[UR12].tnspB, R24, gsb0 ;  /* 0x42e0000cb8187df0 */ /* 0x000fe20008000818 */
[----:B------:R-:W-:Y:S01]  /*6980*/  UMOV UR14, UR8 ;  /* 0x00000008000e7c82 */ /* 0x000fe20008000000 */
[----:B------:R-:W-:Y:S01]  /*6990*/  UMOV UR15, 0x40000040 ;  /* 0x40000040000f7882 */ /* 0x000fe20000000000 */
[----:B------:R-:W-:Y:S01]  /*69a0*/  UIADD3 UR8, UR6, 0x180, URZ ;  /* 0x0000018006087890 */ /* 0x000fe2000fffe03f */
[----:B------:R-:W-:Y:S02]  /*69b0*/  WARPGROUP.DEPBAR.LE gsb0, 0x0 ;  /* 0x00008000000079c5 */ /* 0x000fe40000010000 */
[----:B------:R-:W-:-:S14]  /*69c0*/  WARPGROUP.ARRIVE ;  /* 0x00000000000079c5 */ /* 0x000fdc0000000000 */
[----:B------:R-:W-:Y:S01]  /*69d0*/  HGMMA.64x192x16.F32 R24, R180, gdesc[UR12].tnspB, R24, gsb0 ;  /* 0x42e0000cb4187df0 */ /* 0x000fe20008000818 */
[----:B------:R-:W-:Y:S01]  /*69e0*/  UMOV UR14, UR8 ;  /* 0x00000008000e7c82 */ /* 0x000fe20008000000 */
[----:B------:R-:W-:Y:S01]  /*69f0*/  UMOV UR15, 0x40000040 ;  /* 0x40000040000f7882 */ /* 0x000fe20000000000 */
[----:B------:R-:W-:Y:S02]  /*6a00*/  UIADD3 UR8, UR6, 0x200, URZ ;  /* 0x0000020006087890 */ /* 0x000fe4000fffe03f */
[----:B------:R-:W-:Y:S01]  /*6a10*/  UIADD3 UR6, UR6, 0x280, URZ ;  /* 0x0000028006067890 */ /* 0x000fe2000fffe03f */
[----:B------:R-:W-:Y:S02]  /*6a20*/  WARPGROUP.DEPBAR.LE gsb0, 0x0 ;  /* 0x00008000000079c5 */ /* 0x000fe40000010000 */
[----:B------:R-:W-:-:S12]  /*6a30*/  WARPGROUP.ARRIVE ;  /* 0x00000000000079c5 */ /* 0x000fd80000000000 */
[----:B------:R-:W-:Y:S01]  /*6a40*/  HGMMA.64x192x16.F32 R24, R176, gdesc[UR12].tnspB, R24, gsb0 ;  /* 0x42e0000cb0187df0 */ /* 0x000fe20008000818 */
[----:B------:R-:W-:Y:S01]  /*6a50*/  UMOV UR14, UR8 ;  /* 0x00000008000e7c82 */ /* 0x000fe20008000000 */
[----:B------:R-:W-:Y:S01]  /*6a60*/  UMOV UR15, 0x40000040 ;  /* 0x40000040000f7882 */ /* 0x000fe20000000000 */
[----:B------:R-:W-:Y:S02]  /*6a70*/  WARPGROUP.DEPBAR.LE gsb0, 0x0 ;  /* 0x00008000000079c5 */ /* 0x000fe40000010000 */
[----:B------:R-:W-:-:S15]  /*6a80*/  WARPGROUP.ARRIVE ;  /* 0x00000000000079c5 */ /* 0x000fde0000000000 */
[----:B------:R-:W-:Y:S03]  /*6a90*/  HGMMA.64x192x16.F32 R24, R172, gdesc[UR12].tnspB, R24, gsb0 ;  /* 0x42e0000cac187df0 */ /* 0x000fe60008000818 */
[----:B------:R-:W-:Y:S02]  /*6aa0*/  WARPGROUP.DEPBAR.LE gsb0, 0x0 ;  /* 0x00008000000079c5 */ /* 0x000fe40000010000 */
[----:B------:R-:W-:-:S15]  /*6ab0*/  WARPGROUP.ARRIVE ;  /* 0x00000000000079c5 */ /* 0x000fde0000000000 */
[----:B------:R-:W-:Y:S03]  /*6ac0*/  HGMMA.64x192x16.F32 R24, R168, gdesc[UR4].tnspB, R24, gsb0 ;  /* 0x42e00004a8187df0 */ /* 0x000fe60008000818 */
[----:B------:R-:W-:Y:S02]  /*6ad0*/  WARPGROUP.DEPBAR.LE gsb0, 0x0 ;  /* 0x00008000000079c5 */ /* 0x000fe40000010000 */
[----:B0-23--:R-:W-:Y:S05]  /*6ae0*/  @!P0 BRA `(.L_x_3324) ;  /* 0x0000000000048947 */ /* 0x00dfea0003800000 */
[----:B------:R-:W-:Y:S01]  /*6af0*/  BPT.TRAP 0x1 ;  /* 0x000000040000795c */ /* 0x000fe20000300000 */
.L_x_3324:
[----:B------:R-:W0:Y:S01]  /*6b00*/  S2UR UR5, SR_SWINHI ;  /* 0x00000000000579c3 */ /* 0x000e220000002f00 */
        /* <DEDUP_REMOVED lines=26> */
[----:B------:R-:W-:-:S02]  /*6cb0*/  IMAD.U32 R48, RZ, RZ, UR6 ;  /* 0x00000006ff307e24 */ /* 0x000fc4000f8e00ff */
[-C--:B------:R-:W-:Y:S01]  /*6cc0*/  FMUL.FTZ R127, R67, R20.reuse ;  /* 0x00000014437f7220 */ /* 0x080fe20000410000 */
[----:B------:R-:W-:Y:S02]  /*6cd0*/  IMAD.U32 R49, RZ, RZ, UR7 ;  /* 0x00000007ff317e24 */ /* 0x000fe4000f8e00ff */
        /* <DEDUP_REMOVED lines=27> */
[----:B------:R-:W-:Y:S01]  /*6e90*/  LOP3.LUT R20, R35, 0x380, RZ, 0xc0, !PT ;  /* 0x0000038023147812 */ /* 0x000fe200078ec0ff */
[-C--:B------:R-:W-:Y:S01]  /*6ea0*/  FMUL.FTZ R6, R29, R21.reuse ;  /* 0x000000151d067220 */ /* 0x080fe20000410000 */
[----:B------:R-:W-:Y:S01]  /*6eb0*/  IADD3 R29, P3, R90, 0x20, RZ ;  /* 0x000000205a1d7810 */ /* 0x000fe20007f7e0ff */
[----:B------:R-:W-:Y:S01]  /*6ec0*/  FMUL.FTZ R3, R33, R21 ;  /* 0x0000001521037220 */ /* 0x000fe20000410000 */
[----:B------:R-:W-:Y:S01]  /*6ed0*/  SHF.R.U64 R20, R20, 0x3, RZ ;  /* 0x0000000314147819 */ /* 0x000fe200000012ff */
[--C-:B------:R-:W-:Y:S01]  /*6ee0*/  IMAD.X R87, RZ, RZ, R91.reuse, P1 ;  /* 0x000000ffff577224 */ /* 0x100fe200008e065b */
[----:B------:R-:W-:Y:S01]  /*6ef0*/  IADD3 R38, P6, R90, 0x8040, RZ ;  /* 0x000080405a267810 */ /* 0x000fe20007fde0ff */
[----:B------:R-:W-:Y:S01]  /*6f00*/  UIADD3 UR5, -UR60, URZ, URZ ;  /* 0x0000003f3c057290 */ /* 0x000fe2000fffe13f */
[----:B------:R-:W-:Y:S01]  /*6f10*/  LOP3.LUT R86, R20, R35, RZ, 0x3c, !PT ;  /* 0x0000002314567212 */ /* 0x000fe200078e3cff */
[-C--:B------:R-:W-:Y:S01]  /*6f20*/  FMUL.FTZ R4, R25, R21.reuse ;  /* 0x0000001519047220 */ /* 0x080fe20000410000 */
[----:B------:R-:W-:Y:S01]  /*6f30*/  LOP3.LUT R20, R29, 0x380, RZ, 0xc0, !PT ;  /* 0x000003801d147812 */ /* 0x000fe200078ec0ff */
[----:B------:R-:W-:Y:S01]  /*6f40*/  IMAD.X R79, RZ, RZ, R91, P6 ;  /* 0x000000ffff4f7224 */ /* 0x000fe200030e065b */
[----:B------:R-:W-:Y:S01]  /*6f50*/  R2UR UR15, R195 ;  /* 0x00000000c30f72ca */ /* 0x000fe200000e0000 */
[-C--:B------:R-:W-:Y:S01]  /*6f60*/  FMUL.FTZ R5, R24, R21.reuse ;  /* 0x0000001518057220 */ /* 0x080fe20000410000 */
[----:B------:R-:W-:Y:S01]  /*6f70*/  SHF.R.U64 R20, R20, 0x3, RZ ;  /* 0x0000000314147819 */ /* 0x000fe200000012ff */
[----:B------:R-:W-:Y:S01]  /*6f80*/  FMUL.FTZ R14, R53, R21 ;  /* 0x00000015350e7220 */ /* 0x000fe20000410000 */
[----:B------:R-:W-:Y:S01]  /*6f90*/  IADD3 R33, P6, R90, 0x4000, RZ ;  /* 0x000040005a217810 */ /* 0x000fe20007fde0ff */
[----:B------:R-:W-:Y:S01]  /*6fa0*/  ULDC UR11, c[0x0][0xc44] ;  /* 0x00031100000b7ab9 */ /* 0x000fe20000000800 */
[----:B------:R-:W-:Y:S01]  /*6fb0*/  LOP3.LUT R70, R20, R29, RZ, 0x3c, !PT ;  /* 0x0000001d14467212 */ /* 0x000fe200078e3cff */
[-C--:B------:R-:W-:Y:S01]  /*6fc0*/  FMUL.FTZ R7, R28, R21.reuse ;  /* 0x000000151c077220 */ /* 0x080fe20000410000 */
[----:B------:R-:W-:Y:S01]  /*6fd0*/  LOP3.LUT R20, R33, 0x380, RZ, 0xc0, !PT ;  /* 0x0000038021147812 */ /* 0x000fe200078ec0ff */
[-C--:B------:R-:W-:Y:S01]  /*6fe0*/  FMUL.FTZ R122, R32, R21.reuse ;  /* 0x00000015207a7220 */ /* 0x080fe20000410000 */
[----:B------:R-:W-:Y:S01]  /*6ff0*/  IADD3 R31, P1, R90, 0x40, RZ ;  /* 0x000000405a1f7810 */ /* 0x000fe20007f3e0ff */
[-C--:B------:R-:W-:Y:S01]  /*7000*/  FMUL.FTZ R8, R37, R21.reuse ;  /* 0x0000001525087220 */ /* 0x080fe20000410000 */
[----:B------:R-:W-:Y:S01]  /*7010*/  SHF.R.U64 R20, R20, 0x3, RZ ;  /* 0x0000000314147819 */ /* 0x000fe200000012ff */
        /* <DEDUP_REMOVED lines=38> */
[----:B------:R-:W-:Y:S01]  /*7280*/  LEA R21, R23, R16, 0x6 ;  /* 0x0000001017157211 */ /* 0x000fe200078e30ff */
[----:B------:R-:W-:Y:S01]  /*7290*/  UIMAD UR11, UR11, UR5, UR15 ;  /* 0x000000050b0b72a4 */ /* 0x000fe2000f8e020f */
[----:B------:R-:W-:Y:S01]  /*72a0*/  LOP3.LUT R58, R20, R33, RZ, 0x3c, !PT ;  /* 0x00000021143a7212 */ /* 0x000fe200078e3cff */
[----:B------:R-:W0:Y:S01]  /*72b0*/  LDC R52, c[0x0][0xbe8] ;  /* 0x0002fa00ff347b82 */ /* 0x000e220000000800 */
[----:B------:R-:W-:Y:S01]  /*72c0*/  IADD3 R30, P4, R90, 0x4040, RZ ;  /* 0x000040405a1e7810 */ /* 0x000fe20007f9e0ff */
[----:B------:R-:W-:Y:S01]  /*72d0*/  USHF.R.S32.HI UR12, URZ, 0x1f, UR11 ;  /* 0x0000001f3f0c7899 */ /* 0x000fe2000801140b */
[----:B------:R-:W-:Y:S01]  /*72e0*/  LOP3.LUT R20, R31, 0x380, RZ, 0xc0, !PT ;  /* 0x000003801f147812 */ /* 0x000fe200078ec0ff */
[----:B------:R-:W-:Y:S01]  /*72f0*/  IMAD.WIDE R48, R21, 0x2, R48 ;  /* 0x0000000215307825 */ /* 0x000fe200078e0230 */
[----:B------:R-:W-:Y:S01]  /*7300*/  LOP3.LUT R29, R30, 0x380, RZ, 0xc0, !PT ;  /* 0x000003801e1d7812 */ /* 0x000fe200078ec0ff */
[----:B------:R-:W-:Y:S01]  /*7310*/  ULDC.64 UR8, c[0x0][0xb90] ;  /* 0x0002e40000087ab9 */ /* 0x000fe20000000a00 */
[----:B------:R-:W-:Y:S01]  /*7320*/  SHF.R.U64 R20, R20, 0x3, RZ ;  /* 0x0000000314147819 */ /* 0x000fe200000012ff */
[----:B------:R-:W-:Y:S01]  /*7330*/  UIMAD UR5, UR12, UR8, URZ ;  /* 0x000000080c0572a4 */ /* 0x000fe2000f8e023f */
[--C-:B------:R-:W-:Y:S01]  /*7340*/  IMAD.X R63, RZ, RZ, R91.reuse, P1 ;  /* 0x000000ffff3f7224 */ /* 0x100fe200008e065b */
[----:B------:R-:W-:Y:S01]  /*7350*/  UIMAD.WIDE.U32 UR6, UR11, UR8, URZ ;  /* 0x000000080b0672a5 */ /* 0x000fe2000f8e003f */
[----:B------:R-:W-:Y:S01]  /*7360*/  SHF.R.U64 R29, R29, 0x3, RZ ;  /* 0x000000031d1d7819 */ /* 0x000fe200000012ff */
[----:B------:R-:W-:Y:S01]  /*7370*/  UIMAD UR5, UR11, UR9, UR5 ;  /* 0x000000090b0572a4 */ /* 0x000fe2000f8e0205 */
[----:B------:R-:W-:Y:S01]  /*7380*/  LOP3.LUT R62, R20, R31, RZ, 0x3c, !PT ;  /* 0x0000001f143e7212 */ /* 0x000fe200078e3cff */
[----:B------:R-:W1:Y:S01]  /*7390*/  LDC R157, c[0x0][0xc38] ;  /* 0x00030e00ff9d7b82 */ /* 0x000e620000000800 */
[----:B------:R-:W-:Y:S01]  /*73a0*/  IADD3 R31, P1, R48, 0x4000, RZ ;  /* 0x00004000301f7810 */ /* 0x000fe20007f3e0ff */
[----:B------:R-:W-:Y:S01]  /*73b0*/  IMAD.X R55, RZ, RZ, R91, P4 ;  /* 0x000000ffff377224 */ /* 0x000fe200020e065b */
[----:B------:R-:W-:Y:S01]  /*73c0*/  LOP3.LUT R54, R29, R30, RZ, 0x3c, !PT ;  /* 0x0000001e1d367212 */ /* 0x000fe200078e3cff */
[----:B------:R-:W-:Y:S01]  /*73d0*/  IMAD.U32 R51, RZ, RZ, UR7 ;  /* 0x00000007ff337e24 */ /* 0x000fe2000f8e00ff */
[----:B------:R-:W-:Y:S01]  /*73e0*/  LOP3.LUT R30, R31, 0x380, RZ, 0xc0, !PT ;  /* 0x000003801f1e7812 */ /* 0x000fe200078ec0ff */
[----:B------:R-:W-:Y:S01]  /*73f0*/  ULDC.64 UR8, c[0x0][0xae8] ;  /* 0x0002ba0000087ab9 */ /* 0x000fe20000000a00 */
[----:B------:R-:W-:Y:S01]  /*7400*/  MOV R50, UR6 ;  /* 0x0000000600327c02 */ /* 0x000fe20008000f00 */
[----:B------:R-:W-:Y:S01]  /*7410*/  UIADD3 UR6, UR7, UR5, URZ ;  /* 0x0000000507067290 */ /* 0x000fe2000fffe03f */
[----:B------:R-:W-:Y:S01]  /*7420*/  IADD3 R75, P5, R90, 0x8060, RZ ;  /* 0x000080605a4b7810 */ /* 0x000fe20007fbe0ff */
[----:B------:R-:W-:Y:S01]  /*7430*/  UIADD3 UR5, UR10, 0x30860, URZ ;  /* 0x000308600a057890 */ /* 0x000fe2000fffe03f */
[----:B------:R-:W-:Y:S01]  /*7440*/  SHF.R.U64 R30, R30, 0x3, RZ ;  /* 0x000000031e1e7819 */ /* 0x000fe200000012ff */
[----:B------:R-:W-:Y:S01]  /*7450*/  USHF.R.S32.HI UR10, URZ, 0x1f, UR60 ;  /* 0x0000001f3f0a7899 */ /* 0x000fe2000801143c */
[----:B------:R-:W-:Y:S01]  /*7460*/  LOP3.LUT R74, R75, 0x380, RZ, 0xc0, !PT ;  /* 0x000003804b4a7812 */ /* 0x000fe200078ec0ff */
[----:B------:R-:W-:Y:S01]  /*7470*/  UPRMT UR5, UR13, 0x654, UR5 ;  /* 0x000006540d057896 */ /* 0x000fe20008000005 */
[----:B------:R-:W-:Y:S01]  /*7480*/  LOP3.LUT R30, R30, R31, RZ, 0x3c, !PT ;  /* 0x0000001f1e1e7212 */ /* 0x000fe200078e3cff */
[----:B------:R-:W-:Y:S01]  /*7490*/  IMAD.U32 R51, RZ, RZ, UR6 ;  /* 0x00000006ff337e24 */ /* 0x000fe2000f8e00ff */
[----:B------:R-:W-:Y:S01]  /*74a0*/  LOP3.LUT R21, R90, 0x380, RZ, 0xc0, !PT ;  /* 0x000003805a157812 */ /* 0x000fe200078ec0ff */
[----:B------:R-:W-:Y:S01]  /*74b0*/  ULDC.64 UR6, c[0x0][0xb88] ;  /* 0x0002e20000067ab9 */ /* 0x000fe20000000a00 */
[----:B------:R-:W-:-:S02]  /*74c0*/  IADD3.X R31, RZ, R49, RZ, P1, !PT ;  /* 0x00000031ff1f7210 */ /* 0x000fc40000ffe4ff */
[----:B------:R-:W-:Y:S02]  /*74d0*/  SHF.R.U64 R74, R74, 0x3, RZ ;  /* 0x000000034a4a7819 */ /* 0x000fe400000012ff */
[----:B------:R-:W-:Y:S01]  /*74e0*/  IADD3 R36, P0, R90, 0x8020, RZ ;  /* 0x000080205a247810 */ /* 0x000fe20007f1e0ff */
[----:B------:R-:W-:Y:S01]  /*74f0*/  SYNCS.ARRIVE.TRANS64.RED.A1T0 RZ, [UR5], RZ ;  /* 0x000000ffffff79a7 */ /* 0x000fe20008100405 */
[----:B0-----:R-:W-:Y:S01]  /*7500*/  ISETP.NE.AND P1, PT, R52, 0x1, PT ;  /* 0x000000013400780c */ /* 0x001fe20003f25270 */
[----:B------:R-:W-:Y:S01]  /*7510*/  ULDC UR5, c[0x0][0xa88] ;  /* 0x0002a20000057ab9 */ /* 0x000fe20000000800 */
[----:B------:R-:W-:Y:S02]  /*7520*/  SHF.R.U64 R21, R21, 0x3, RZ ;  /* 0x0000000315157819 */ /* 0x000fe400000012ff */
[----:B------:R-:W-:Y:S01]  /*7530*/  LOP3.LUT R74, R74, R75, RZ, 0x3c, !PT ;  /* 0x0000004b4a4a7212 */ /* 0x000fe200078e3cff */
[----:B------:R-:W-:Y:S01]  /*7540*/  IMAD.X R75, RZ, RZ, R91, P5 ;  /* 0x000000ffff4b7224 */ /* 0x000fe200028e065b */
[----:B------:R-:W-:-:S02]  /*7550*/  LOP3.LUT R34, R36, 0x380, RZ, 0xc0, !PT ;  /* 0x0000038024227812 */ /* 0x000fc400078ec0ff */
[-C--:B------:R-:W-:Y:S02]  /*7560*/  IADD3.X R83, RZ, R91.reuse, RZ, P0, !PT ;  /* 0x0000005bff537210 */ /* 0x080fe400007fe4ff */
[C---:B------:R-:W-:Y:S02]  /*7570*/  IADD3 R32, P2, R90.reuse, 0x4060, RZ ;  /* 0x000040605a207810 */ /* 0x040fe40007f5e0ff */
[C---:B------:R-:W-:Y:S02]  /*7580*/  IADD3 R28, P5, R90.reuse, 0x4020, RZ ;  /* 0x000040205a1c7810 */ /* 0x040fe40007fbe0ff */
[----:B------:R-:W-:Y:S01]  /*7590*/  IADD3 R26, P0, R90, 0x60, RZ ;  /* 0x000000605a1a7810 */ /* 0x000fe20007f1e0ff */
[--C-:B------:R-:W-:Y:S01]  /*75a0*/  IMAD.X R67, RZ, RZ, R91.reuse, P2 ;  /* 0x000000ffff437224 */ /* 0x100fe200010e065b */
[----:B------:R-:W-:Y:S01]  /*75b0*/  LOP3.LUT R90, R21, R90, RZ, 0x3c, !PT ;  /* 0x0000005a155a7212 */ /* 0x000fe200078e3cff */
[--C-:B------:R-:W-:Y:S01]  /*75c0*/  IMAD.X R57, RZ, RZ, R91.reuse, P5 ;  /* 0x000000ffff397224 */ /* 0x100fe200028e065b */
[----:B------:R-:W-:Y:S01]  /*75d0*/  SHF.R.U64 R21, R34, 0x3, RZ ;  /* 0x0000000322157819 */ /* 0x000fe200000012ff */
[----:B------:R-:W-:Y:S01]  /*75e0*/  IMAD.X R27, RZ, RZ, R91, P0 ;  /* 0x000000ffff1b7224 */ /* 0x000fe200000e065b */
[----:B------:R-:W-:-:S02]  /*75f0*/  IADD3.X R71, RZ, R91, RZ, P3, !PT ;  /* 0x0000005bff477210 */ /* 0x000fc40001ffe4ff */
[-C--:B------:R-:W-:Y:S02]  /*7600*/  IADD3.X R59, RZ, R91.reuse, RZ, P6, !PT ;  /* 0x0000005bff3b7210 */ /* 0x080fe400037fe4ff */
[----:B------:R-:W-:Y:S02]  /*7610*/  LOP3.LUT R82, R21, R36, RZ, 0x3c, !PT ;  /* 0x0000002415527212 */ /* 0x000fe400078e3cff */
[----:B------:R-:W-:Y:S02]  /*7620*/  MOV R90, R90 ;  /* 0x0000005a005a7202 */ /* 0x000fe40000000f00 */
[----:B------:R-:W-:Y:S01]  /*7630*/  LOP3.LUT R21, R32, 0x380, RZ, 0xc0, !PT ;  /* 0x0000038020157812 */ /* 0x000fe200078ec0ff */
[----:B------:R-:W0:Y:S01]  /*7640*/  @P1 LDC R91, c[0x0][0xbec] ;  /* 0x0002fb00ff5b1b82 */ /* 0x000e220000000800 */
[----:B------:R-:W-:Y:S02]  /*7650*/  R2UR UR14, R194 ;  /* 0x00000000c20e72ca */ /* 0x000fe400000e0000 */
[----:B------:R-:W-:-:S02]  /*7660*/  F2FP.F16.F32.PACK_AB R6, R6, R7 ;  /* 0x000000070606723e */ /* 0x000fc400000000ff */
[----:B------:R-:W-:Y:S02]  /*7670*/  SHF.R.U64 R21, R21, 0x3, RZ ;  /* 0x0000000315157819 */ /* 0x000fe400000012ff */
[----:B------:R-:W-:Y:S02]  /*7680*/  F2FP.F16.F32.PACK_AB R7, R151, R154 ;  /* 0x0000009a9707723e */ /* 0x000fe400000000ff */
[----:B------:R-:W2:Y:S01]  /*7690*/  @P1 LDC R151, c[0x0][0xbf0] ;  /* 0x0002fc00ff971b82 */ /* 0x000ea20000000800 */
[----:B------:R-:W-:Y:S02]  /*76a0*/  LOP3.LUT R66, R21, R32, RZ, 0x3c, !PT ;  /* 0x0000002015427212 */ /* 0x000fe400078e3cff */
[----:B------:R-:W-:Y:S01]  /*76b0*/  MOV R75, R74 ;  /* 0x0000004a004b7202 */ /* 0x000fe20000000f00 */
[----:B------:R-:W-:Y:S01]  /*76c0*/  IMAD R74, RZ, RZ, -UR15 ;  /* 0x8000000fff4a7e24 */ /* 0x000fe2000f8e02ff */
[----:B------:R-:W-:Y:S02]  /*76d0*/  F2FP.F16.F32.PACK_AB R4, R4, R5 ;  /* 0x000000050404723e */ /* 0x000fe400000000ff */
[----:B------:R-:W-:Y:S01]  /*76e0*/  R2UR UR13, R22 ;  /* 0x00000000160d72ca */ /* 0x000fe200000e0000 */
[----:B-1----:R-:W-:Y:S01]  /*76f0*/  IMAD R74, R157, R74, UR14 ;  /* 0x0000000e9d4a7e24 */ /* 0x002fe2000f8e024a */
[----:B------:R-:W-:Y:S01]  /*7700*/  F2FP.F16.F32.PACK_AB R5, R153, R156 ;  /* 0x0000009c9905723e */ /* 0x000fe200000000ff */
[----:B------:R-:W-:Y:S01]  /*7710*/  BAR.SYNC.DEFER_BLOCKING 0x1, 0x100 ;  /* 0x0044000000007b1d */ /* 0x000fe20000010000 */
[----:B------:R-:W-:-:S02]  /*7720*/  MOV R22, R66 ;  /* 0x0000004200167202 */ /* 0x000fc40000000f00 */
[----:B------:R-:W-:Y:S02]  /*7730*/  LOP3.LUT R21, R28, 0x380, RZ, 0xc0, !PT ;  /* 0x000003801c157812 */ /* 0x000fe400078ec0ff */
[----:B------:R-:W-:-:S03]  /*7740*/  IADD3 R29, P0, R48, 0x5000, RZ ;  /* 0x00005000301d7810 */ /* 0x000fc60007f1e0ff */
[----:B------:R-:W1:Y:S01]  /*7750*/  LDC.64 R66, c[0x0][0xb98] ;  /* 0x0002e600ff427b82 */ /* 0x000e620000000a00 */
[----:B------:R-:W-:Y:S02]  /*7760*/  SHF.R.U64 R21, R21, 0x3, RZ ;  /* 0x0000000315157819 */ /* 0x000fe400000012ff */
[----:B------:R-:W-:Y:S02]  /*7770*/  MOV R54, R54 ;  /* 0x0000003600367202 */ /* 0x000fe40000000f00 */
[----:B------:R-:W-:Y:S02]  /*7780*/  LOP3.LUT R56, R21, R28, RZ, 0x3c, !PT ;  /* 0x0000001c15387212 */ /* 0x000fe400078e3cff */
[----:B------:R-:W-:Y:S02]  /*7790*/  LOP3.LUT R21, R26, 0x380, RZ, 0xc0, !PT ;  /* 0x000003801a157812 */ /* 0x000fe400078ec0ff */
[----:B------:R-:W-:Y:S02]  /*77a0*/  LOP3.LUT R28, R29, 0x380, RZ, 0xc0, !PT ;  /* 0x000003801d1c7812 */ /* 0x000fe400078ec0ff */
[----:B------:R-:W-:-:S02]  /*77b0*/  SHF.R.U64 R21, R21, 0x3, RZ ;  /* 0x0000000315157819 */ /* 0x000fc400000012ff */
[----:B------:R-:W-:Y:S02]  /*77c0*/  SHF.R.U64 R28, R28, 0x3, RZ ;  /* 0x000000031c1c7819 */ /* 0x000fe400000012ff */
[----:B------:R-:W-:Y:S02]  /*77d0*/  LOP3.LUT R26, R21, R26, RZ, 0x3c, !PT ;  /* 0x0000001a151a7212 */ /* 0x000fe400078e3cff */
[----:B------:R-:W-:Y:S01]  /*77e0*/  LOP3.LUT R28, R28, R29, RZ, 0x3c, !PT ;  /* 0x0000001d1c1c7212 */ /* 0x000fe200078e3cff */
[----:B------:R3:W-:Y:S01]  /*77f0*/  STSM.16.M88.4 [R90], R4 ;  /* 0x000000045a007844 */ /* 0x0007e20000000200 */
[----:B------:R-:W-:Y:S01]  /*7800*/  IMAD.X R29, RZ, RZ, R49, P0 ;  /* 0x000000ffff1d7224 */ /* 0x000fe200000e0631 */
[----:B------:R-:W-:Y:S02]  /*7810*/  MOV R70, R70 ;  /* 0x0000004600467202 */ /* 0x000fe40000000f00 */
[----:B------:R-:W-:Y:S02]  /*7820*/  MOV R56, R56 ;  /* 0x0000003800387202 */ /* 0x000fe40000000f00 */
[----:B------:R-:W-:Y:S01]  /*7830*/  IADD3 R155, P0, R48, 0xb000, RZ ;  /* 0x0000b000309b7810 */ /* 0x000fe20007f1e0ff */
[----:B-1----:R-:W-:Y:S01]  /*7840*/  IMAD.WIDE.U32 R50, R66, UR60, R50 ;  /* 0x0000003c42327c25 */ /* 0x002fe2000f8e0032 */
[----:B------:R-:W-:-:S02]  /*7850*/  MOV R62, R62 ;  /* 0x0000003e003e7202 */ /* 0x000fc40000000f00 */
[----:B------:R-:W-:Y:S01]  /*7860*/  F2FP.F16.F32.PACK_AB R10, R10, R13 ;  /* 0x0000000d0a0a723e */ /* 0x000fe200000000ff */
[----:B------:R-:W-:Y:S01]  /*7870*/  IMAD.X R47, RZ, RZ, R49, P0 ;  /* 0x000000ffff2f7224 */ /* 0x000fe200000e0631 */
[----:B------:R-:W-:Y:S01]  /*7880*/  MOV R57, R26 ;  /* 0x0000001a00397202 */ /* 0x000fe20000000f00 */
[----:B------:R-:W-:Y:S01]  /*7890*/  IMAD R26, R66, UR10, RZ ;  /* 0x0000000a421a7c24 */ /* 0x000fe2000f8e02ff */
[----:B------:R-:W-:Y:S02]  /*78a0*/  LOP3.LUT R37, R38, 0x380, RZ, 0xc0, !PT ;  /* 0x0000038026257812 */ /* 0x000fe400078ec0ff */
[----:B---3--:R-:W-:Y:S01]  /*78b0*/  LEA R90, R74, R198, 0x7 ;  /* 0x000000c64a5a7211 */ /* 0x008fe200078e38ff */
[----:B------:R-:W-:Y:S01]  /*78c0*/  IMAD R67, R67, UR60, R26 ;  /* 0x0000003c43437c24 */ /* 0x000fe2000f8e021a */
[----:B------:R-:W-:Y:S02]  /*78d0*/  F2FP.F16.F32.PACK_AB R6, R8, R11 ;  /* 0x0000000b0806723e */ /* 0x000fe400000000ff */
[----:B------:R-:W-:Y:S01]  /*78e0*/  F2FP.F16.F32.PACK_AB R5, R147, R148 ;  /* 0x000000949305723e */ /* 0x000fe200000000ff */
[----:B0-----:R-:W-:Y:S01]  /*78f0*/  @P1 IMAD.HI.U32 R4, R90, R91, RZ ;  /* 0x0000005b5a041227 */ /* 0x001fe200078e00ff */
[----:B------:R-:W-:-:S02]  /*7900*/  F2FP.F16.F32.PACK_AB R7, R146, R149 ;  /* 0x000000959207723e */ /* 0x000fc400000000ff */
[----:B------:R-:W-:Y:S01]  /*7910*/  F2FP.F16.F32.PACK_AB R8, R9, R120 ;  /* 0x000000780908723e */ /* 0x000fe200000000ff */
[----:B------:R-:W-:Y:S01]  /*7920*/  IMAD.MOV.U32 R55, RZ, RZ, R90 ;  /* 0x000000ffff377224 */ /* 0x000fe200078e005a */
[----:B--2---:R-:W-:Y:S02]  /*7930*/  @P1 SHF.R.U32.HI R55, RZ, R151, R4 ;  /* 0x00000097ff371219 */ /* 0x004fe40000011604 */
[----:B------:R-:W-:Y:S02]  /*7940*/  F2FP.F16.F32.PACK_AB R4, R3, R122 ;  /* 0x0000007a0304723e */ /* 0x000fe400000000ff */
[----:B------:R-:W-:Y:S01]  /*7950*/  F2FP.F16.F32.PACK_AB R9, R143, R152 ;  /* 0x000000988f09723e */ /* 0x000fe200000000ff */
[----:B------:R-:W-:Y:S01]  /*7960*/  IMAD.MOV R3, RZ, RZ, -R55 ;  /* 0x000000ffff037224 */ /* 0x000fe200078e0a37 */
[----:B------:R-:W-:Y:S01]  /*7970*/  F2FP.F16.F32.PACK_AB R11, R145, R150 ;  /* 0x00000096910b723e */ /* 0x000fe200000000ff */
[----:B------:R-:W-:Y:S01]  /*7980*/  STSM.16.M88.4 [R70], R4 ;  /* 0x0000000446007844 */ /* 0x000fe20000000200 */
[----:B------:R-:W-:Y:S01]  /*7990*/  SHF.R.U64 R37, R37, 0x3, RZ ;  /* 0x0000000325257819 */ /* 0x000fe200000012ff */
[----:B------:R-:W-:Y:S01]  /*79a0*/  IMAD R3, R52, R3, R90 ;  /* 0x0000000334037224 */ /* 0x000fe200078e025a */
[----:B------:R-:W-:Y:S01]  /*79b0*/  IADD3 R39, P3, R48, 0x7000, RZ ;  /* 0x0000700030277810 */ /* 0x000fe20007f7e0ff */
[----:B------:R0:W-:Y:S01]  /*79c0*/  STSM.16.M88.4 [R62], R8 ;  /* 0x000000083e007844 */ /* 0x0001e20000000200 */
[----:B------:R-:W-:-:S02]  /*79d0*/  IADD3 R50, P0, R55, R50, RZ ;  /* 0x0000003237327210 */ /* 0x000fc40007f1e0ff */
[----:B------:R-:W-:Y:S02]  /*79e0*/  LOP3.LUT R78, R37, R38, RZ, 0x3c, !PT ;  /* 0x00000026254e7212 */ /* 0x000fe400078e3cff */
[----:B------:R-:W-:Y:S02]  /*79f0*/  IADD3 R21, P2, R48, 0x6000, RZ ;  /* 0x0000600030157810 */ /* 0x000fe40007f5e0ff */
[----:B------:R-:W-:Y:S02]  /*7a00*/  LOP3.LUT R38, R39, 0x380, RZ, 0xc0, !PT ;  /* 0x0000038027267812 */ /* 0x000fe400078ec0ff */
[----:B------:R-:W-:Y:S02]  /*7a10*/  F2FP.F16.F32.PACK_AB R12, R12, R15 ;  /* 0x0000000f0c0c723e */ /* 0x000fe400000000ff */
[----:B------:R-:W-:Y:S02]  /*7a20*/  F2FP.F16.F32.PACK_AB R13, R131, R144 ;  /* 0x00000090830d723e */ /* 0x000fe400000000ff */
[----:B------:R-:W-:-:S02]  /*7a30*/  F2FP.F16.F32.PACK_AB R14, R14, R53 ;  /* 0x000000350e0e723e */ /* 0x000fc400000000ff */
[----:B------:R-:W-:Y:S02]  /*7a40*/  F2FP.F16.F32.PACK_AB R15, R132, R141 ;  /* 0x0000008d840f723e */ /* 0x000fe400000000ff */
[----:B0-----:R-:W-:Y:S02]  /*7a50*/  SHF.R.S32.HI R9, RZ, 0x1f, R55 ;  /* 0x0000001fff097819 */ /* 0x001fe40000011437 */
[----:B------:R-:W-:Y:S01]  /*7a60*/  SHF.R.S32.HI R8, RZ, 0x1f, R3 ;  /* 0x0000001fff087819 */ /* 0x000fe20000011403 */
[----:B------:R0:W-:Y:S01]  /*7a70*/  STSM.16.M88.4 [R57], R12 ;  /* 0x0000000c39007844 */ /* 0x0001e20000000200 */
[----:B------:R-:W-:Y:S02]  /*7a80*/  IADD3.X R51, R9, R51, R67, P0, !PT ;  /* 0x0000003309337210 */ /* 0x000fe400007fe443 */
[----:B------:R-:W-:Y:S01]  /*7a90*/  F2FP.F16.F32.PACK_AB R24, R24, R25 ;  /* 0x000000191818723e */ /* 0x000fe200000000ff */
[----:B------:R-:W-:Y:S01]  /*7aa0*/  IMAD R8, R8, UR6, RZ ;  /* 0x0000000608087c24 */ /* 0x000fe2000f8e02ff */
[----:B------:R-:W-:Y:S01]  /*7ab0*/  MOV R58, R58 ;  /* 0x0000003a003a7202 */ /* 0x000fe20000000f00 */
[----:B------:R-:W-:Y:S01]  /*7ac0*/  IMAD.WIDE.U32 R50, R3, UR6, R50 ;  /* 0x0000000603327c25 */ /* 0x000fe2000f8e0032 */
[----:B------:R-:W-:-:S02]  /*7ad0*/  F2FP.F16.F32.PACK_AB R25, R129, R142 ;  /* 0x0000008e8119723e */ /* 0x000fc400000000ff */
[----:B------:R-:W-:Y:S01]  /*7ae0*/  F2FP.F16.F32.PACK_AB R26, R61, R60 ;  /* 0x0000003c3d1a723e */ /* 0x000fe200000000ff */
[----:B------:R-:W-:Y:S01]  /*7af0*/  IMAD R53, R3, UR7, R8 ;  /* 0x0000000703357c24 */ /* 0x000fe2000f8e0208 */
[----:B------:R-:W-:Y:S01]  /*7b00*/  F2FP.F16.F32.PACK_AB R27, R130, R139 ;  /* 0x0000008b821b723e */ /* 0x000fe200000000ff */
[----:B------:R-:W-:Y:S01]  /*7b10*/  ULDC.64 UR6, c[0x0][0xb50] ;  /* 0x0002d40000067ab9 */ /* 0x000fe20000000a00 */
[----:B------:R-:W-:Y:S01]  /*7b20*/  LOP3.LUT R20, R21, 0x380, RZ, 0xc0, !PT ;  /* 0x0000038015147812 */ /* 0x000fe200078ec0ff */
[----:B------:R-:W-:Y:S01]  /*7b30*/  IMAD R3, R52, UR5, RZ ;  /* 0x0000000534037c24 */ /* 0x000fe2000f8e02ff */
[----:B------:R-:W-:Y:S01]  /*7b40*/  F2FP.F16.F32.PACK_AB R4, R65, R64 ;  /* 0x000000404104723e */ /* 0x000fe200000000ff */
[----:B------:R-:W-:Y:S01]  /*7b50*/  STSM.16.M88.4 [R58], R24 ;  /* 0x000000183a007844 */ /* 0x000fe20000000200 */
[----:B------:R-:W-:Y:S02]  /*7b60*/  F2FP.F16.F32.PACK_AB R5, R127, R140 ;  /* 0x0000008c7f05723e */ /* 0x000fe400000000ff */
[----:B------:R-:W-:-:S02]  /*7b70*/  F2FP.F16.F32.PACK_AB R6, R69, R68 ;  /* 0x000000444506723e */ /* 0x000fc400000000ff */
[----:B------:R-:W-:Y:S02]  /*7b80*/  F2FP.F16.F32.PACK_AB R7, R128, R137 ;  /* 0x000000898007723e */ /* 0x000fe400000000ff */
[----:B------:R-:W-:Y:S02]  /*7b90*/  SHF.R.U64 R38, R38, 0x3, RZ ;  /* 0x0000000326267819 */ /* 0x000fe400000012ff */
[----:B------:R-:W-:Y:S01]  /*7ba0*/  LEA R60, R74, R197, 0x7 ;  /* 0x000000c54a3c7211 */ /* 0x000fe200078e38ff */
[----:B------:R1:W-:Y:S01]  /*7bb0*/  STSM.16.M88.4 [R56], R4 ;  /* 0x0000000438007844 */ /* 0x0003e20000000200 */
[----:B------:R-:W-:Y:S02]  /*7bc0*/  SHF.R.U64 R20, R20, 0x3, RZ ;  /* 0x0000000314147819 */ /* 0x000fe400000012ff */
[----:B------:R-:W-:Y:S02]  /*7bd0*/  LOP3.LUT R38, R38, R39, RZ, 0x3c, !PT ;  /* 0x0000002726267212 */ /* 0x000fe400078e3cff */
[----:B------:R-:W-:-:S02]  /*7be0*/  IADD3.X R39, RZ, R49, RZ, P3, !PT ;  /* 0x00000031ff277210 */ /* 0x000fc40001ffe4ff */
[----:B------:R-:W-:Y:S02]  /*7bf0*/  LOP3.LUT P0, RZ, R193, 0x3, RZ, 0xc0, !PT ;  /* 0x00000003c1ff7812 */ /* 0x000fe4000780c0ff */
[----:B0-----:R-:W-:Y:S02]  /*7c00*/  LEA R12, P3, R50, UR6, 0x2 ;  /* 0x00000006320c7c11 */ /* 0x001fe4000f8610ff */
[----:B------:R-:W-:Y:S01]  /*7c10*/  LOP3.LUT R20, R20, R21, RZ, 0x3c, !PT ;  /* 0x0000001514147212 */ /* 0x000fe200078e3cff */
[----:B------:R-:W-:Y:S01]  /*7c20*/  IMAD.X R21, RZ, RZ, R49, P2 ;  /* 0x000000ffff157224 */ /* 0x000fe200010e0631 */
[C---:B------:R-:W-:Y:S02]  /*7c30*/  ISETP.GE.OR P2, PT, R60.reuse, R3, P0 ;  /* 0x000000033c00720c */ /* 0x040fe40000746670 */
[----:B------:R-:W-:Y:S01]  /*7c40*/  F2FP.F16.F32.PACK_AB R8, R73, R72 ;  /* 0x000000484908723e */ /* 0x000fe200000000ff */
[----:B-1----:R-:W-:Y:S01]  /*7c50*/  VIADD R4, R60, 0x8 ;  /* 0x000000083c047836 */ /* 0x002fe20000000000 */
[----:B------:R-:W-:Y:S01]  /*7c60*/  F2FP.F16.F32.PACK_AB R9, R126, R135 ;  /* 0x000000877e09723e */ /* 0x000fe200000000ff */
[----:B------:R-:W-:Y:S01]  /*7c70*/  IMAD.IADD R5, R51, 0x1, R53 ;  /* 0x0000000133057824 */ /* 0x000fe200078e0235 */
[----:B------:R-:W-:-:S02]  /*7c80*/  F2FP.F16.F32.PACK_AB R10, R77, R76 ;  /* 0x0000004c4d0a723e */ /* 0x000fc400000000ff */
[----:B------:R-:W-:Y:S02]  /*7c90*/  F2FP.F16.F32.PACK_AB R11, R121, R138 ;  /* 0x0000008a790b723e */ /* 0x000fe400000000ff */
[----:B------:R-:W-:Y:S02]  /*7ca0*/  ISETP.GE.OR P0, PT, R4, R3, P0 ;  /* 0x000000030400720c */ /* 0x000fe40000706670 */
[----:B------:R-:W-:Y:S01]  /*7cb0*/  LEA.HI.X R13, R50, UR7, R5, 0x2, P3 ;  /* 0x00000007320d7c11 */ /* 0x000fe200098f1405 */
[----:B------:R-:W-:Y:S01]  /*7cc0*/  STSM.16.M88.4 [R54], R8 ;  /* 0x0000000836007844 */ /* 0x000fe20000000200 */
[----:B------:R-:W-:Y:S02]  /*7cd0*/  F2FP.F16.F32.PACK_AB R4, R81, R80 ;  /* 0x000000505104723e */ /* 0x000fe400000000ff */
[----:B------:R-:W-:Y:S01]  /*7ce0*/  F2FP.F16.F32.PACK_AB R5, R123, R136 ;  /* 0x000000887b05723e */ /* 0x000fe200000000ff */
[----:B------:R-:W-:Y:S01]  /*7cf0*/  SHFL.IDX PT, R50, R12, RZ, 0x1c1f ;  /* 0x001c1fff0c327589 */ /* 0x000fe200000e0000 */
[----:B------:R-:W-:-:S02]  /*7d00*/  F2FP.F16.F32.PACK_AB R6, R85, R84 ;  /* 0x000000545506723e */ /* 0x000fc400000000ff */
[----:B------:R-:W-:Y:S01]  /*7d10*/  F2FP.F16.F32.PACK_AB R7, R124, R133 ;  /* 0x000000857c07723e */ /* 0x000fe200000000ff */
[----:B------:R-:W0:Y:S01]  /*7d20*/  SHFL.IDX PT, R51, R13, RZ, 0x1c1f ;  /* 0x001c1fff0d337589 */ /* 0x000e2200000e0000 */
[----:B------:R-:W-:Y:S02]  /*7d30*/  F2FP.F16.F32.PACK_AB R88, R89, R88 ;  /* 0x000000585958723e */ /* 0x000fe400000000ff */
[----:B------:R-:W-:Y:S01]  /*7d40*/  F2FP.F16.F32.PACK_AB R96, R97, R96 ;  /* 0x000000606160723e */ /* 0x000fe200000000ff */
[----:B------:R-:W-:Y:S01]  /*7d50*/  STSM.16.M88.4 [R22], R4 ;  /* 0x0000000416007844 */ /* 0x000fe20000000200 */
[----:B------:R-:W-:Y:S02]  /*7d60*/  MOV R86, R86 ;  /* 0x0000005600567202 */ /* 0x000fe40000000f00 */
[----:B------:R-:W-:Y:S01]  /*7d70*/  F2FP.F16.F32.PACK_AB R89, R125, R134 ;  /* 0x000000867d59723e */ /* 0x000fe200000000ff */
[----:B------:R-:W-:Y:S01]  /*7d80*/  SHFL.IDX PT, R54, R12, 0x1, 0x1c1f ;  /* 0x003c1f000c367f89 */ /* 0x000fe200000e0000 */
[----:B------:R-:W-:-:S02]  /*7d90*/  F2FP.F16.F32.PACK_AB R90, R93, R92 ;  /* 0x0000005c5d5a723e */ /* 0x000fc400000000ff */
[----:B------:R-:W-:Y:S01]  /*7da0*/  F2FP.F16.F32.PACK_AB R91, R95, R94 ;  /* 0x0000005e5f5b723e */ /* 0x000fe200000000ff */
[----:B------:R-:W1:Y:S01]  /*7db0*/  SHFL.IDX PT, R55, R13, 0x1, 0x1c1f ;  /* 0x003c1f000d377f89 */ /* 0x000e6200000e0000 */
[----:B------:R-:W-:Y:S02]  /*7dc0*/  F2FP.F16.F32.PACK_AB R97, R99, R98 ;  /* 0x000000626361723e */ /* 0x000fe400000000ff */
[----:B------:R-:W-:Y:S01]  /*7dd0*/  F2FP.F16.F32.PACK_AB R104, R105, R104 ;  /* 0x000000686968723e */ /* 0x000fe200000000ff */
[----:B------:R-:W-:Y:S01]  /*7de0*/  STSM.16.M88.4 [R86], R88 ;  /* 0x0000005856007844 */ /* 0x000fe20000000200 */
[----:B------:R-:W-:Y:S02]  /*7df0*/  MOV R82, R82 ;  /* 0x0000005200527202 */ /* 0x000fe40000000f00 */
[----:B------:R-:W-:Y:S02]  /*7e00*/  F2FP.F16.F32.PACK_AB R98, R101, R100 ;  /* 0x000000646562723e */ /* 0x000fe400000000ff */
[----:B------:R-:W-:-:S02]  /*7e10*/  F2FP.F16.F32.PACK_AB R99, R103, R102 ;  /* 0x000000666763723e */ /* 0x000fc400000000ff */
[----:B------:R-:W-:Y:S02]  /*7e20*/  F2FP.F16.F32.PACK_AB R105, R107, R106 ;  /* 0x0000006a6b69723e */ /* 0x000fe400000000ff */
[----:B------:R-:W-:Y:S01]  /*7e30*/  F2FP.F16.F32.PACK_AB R112, R113, R112 ;  /* 0x000000707170723e */ /* 0x000fe200000000ff */
[----:B------:R-:W-:Y:S01]  /*7e40*/  STSM.16.M88.4 [R82], R96 ;  /* 0x0000006052007844 */ /* 0x000fe20000000200 */
[----:B------:R-:W-:Y:S02]  /*7e50*/  MOV R78, R78 ;  /* 0x0000004e004e7202 */ /* 0x000fe40000000f00 */
[----:B------:R-:W-:Y:S02]  /*7e60*/  F2FP.F16.F32.PACK_AB R106, R109, R108 ;  /* 0x0000006c6d6a723e */ /* 0x000fe400000000ff */
[----:B------:R-:W-:Y:S02]  /*7e70*/  F2FP.F16.F32.PACK_AB R107, R111, R110 ;  /* 0x0000006e6f6b723e */ /* 0x000fe400000000ff */
[----:B------:R-:W-:-:S02]  /*7e80*/  F2FP.F16.F32.PACK_AB R113, R115, R114 ;  /* 0x000000727371723e */ /* 0x000fc400000000ff */
[----:B------:R-:W-:Y:S01]  /*7e90*/  F2FP.F16.F32.PACK_AB R114, R117, R116 ;  /* 0x000000747572723e */ /* 0x000fe200000000ff */
[----:B------:R-:W-:Y:S01]  /*7ea0*/  STSM.16.M88.4 [R78], R104 ;  /* 0x000000684e007844 */ /* 0x000fe20000000200 */
[----:B------:R-:W-:Y:S02]  /*7eb0*/  F2FP.F16.F32.PACK_AB R115, R119, R118 ;  /* 0x000000767773723e */ /* 0x000fe400000000ff */
[C---:B------:R-:W-:Y:S02]  /*7ec0*/  IADD3 R35, P5, R48.reuse, 0x2000, RZ ;  /* 0x0000200030237810 */ /* 0x040fe40007fbe0ff */
[----:B------:R-:W-:Y:S01]  /*7ed0*/  IADD3 R33, P6, R48, 0x3000, RZ ;  /* 0x0000300030217810 */ /* 0x000fe20007fde0ff */
[----:B------:R-:W-:Y:S01]  /*7ee0*/  STSM.16.M88.4 [R75], R112 ;  /* 0x000000704b007844 */ /* 0x000fe20000000200 */
[----:B------:R-:W-:Y:S02]  /*7ef0*/  LOP3.LUT R34, R35, 0x380, RZ, 0xc0, !PT ;  /* 0x0000038023227812 */ /* 0x000fe400078ec0ff */
[----:B------:R-:W-:Y:S01]  /*7f00*/  LOP3.LUT R32, R33, 0x380, RZ, 0xc0, !PT ;  /* 0x0000038021207812 */ /* 0x000fe200078ec0ff */
[----:B------:R-:W-:Y:S01]  /*7f10*/  BAR.SYNC.DEFER_BLOCKING 0x1, 0x100 ;  /* 0x0044000000007b1d */ /* 0x000fe20000010000 */
[----:B------:R-:W-:-:S02]  /*7f20*/  SHF.R.U64 R34, R34, 0x3, RZ ;  /* 0x0000000322227819 */ /* 0x000fc400000012ff */
[----:B------:R-:W-:Y:S02]  /*7f30*/  SHF.R.U64 R32, R32, 0x3, RZ ;  /* 0x0000000320207819 */ /* 0x000fe400000012ff */
[----:B------:R-:W-:Y:S01]  /*7f40*/  LOP3.LUT R34, R34, R35, RZ, 0x3c, !PT ;  /* 0x0000002322227212 */ /* 0x000fe200078e3cff */
[--C-:B------:R-:W-:Y:S01]  /*7f50*/  IMAD.X R35, RZ, RZ, R49.reuse, P5 ;  /* 0x000000ffff237224 */ /* 0x100fe200028e0631 */
[----:B------:R-:W-:Y:S01]  /*7f60*/  LOP3.LUT R32, R32, R33, RZ, 0x3c, !PT ;  /* 0x0000002120207212 */ /* 0x000fe200078e3cff */
[----:B------:R-:W-:Y:S01]  /*7f70*/  IMAD.X R33, RZ, RZ, R49, P6 ;  /* 0x000000ffff217224 */ /* 0x000fe200030e0631 */
[C---:B------:R-:W-:Y:S02]  /*7f80*/  IADD3 R37, P4, R48.reuse, 0x1000, RZ ;  /* 0x0000100030257810 */ /* 0x040fe40007f9e0ff */
[----:B------:R-:W-:Y:S02]  /*7f90*/  IADD3 R43, P5, R48, 0x9000, RZ ;  /* 0x00009000302b7810 */ /* 0x000fe40007fbe0ff */
[----:B------:R-:W-:-:S02]  /*7fa0*/  LOP3.LUT R36, R37, 0x380, RZ, 0xc0, !PT ;  /* 0x0000038025247812 */ /* 0x000fc400078ec0ff */
[----:B------:R-:W-:Y:S02]  /*7fb0*/  LOP3.LUT R42, R43, 0x380, RZ, 0xc0, !PT ;  /* 0x000003802b2a7812 */ /* 0x000fe400078ec0ff */
[----:B------:R-:W-:Y:S01]  /*7fc0*/  SHF.R.U64 R36, R36, 0x3, RZ ;  /* 0x0000000324247819 */ /* 0x000fe200000012ff */
[----:B------:R-:W-:Y:S01]  /*7fd0*/  UIMAD UR5, UR12, UR8, URZ ;  /* 0x000000080c0572a4 */ /* 0x000fe2000f8e023f */
[----:B------:R-:W-:Y:S02]  /*7fe0*/  SHF.R.U64 R42, R42, 0x3, RZ ;  /* 0x000000032a2a7819 */ /* 0x000fe400000012ff */
[----:B------:R-:W-:Y:S02]  /*7ff0*/  LOP3.LUT R36, R36, R37, RZ, 0x3c, !PT ;  /* 0x0000002524247212 */ /* 0x000fe400078e3cff */
[----:B------:R-:W-:Y:S01]  /*8000*/  IADD3.X R37, RZ, R49, RZ, P4, !PT ;  /* 0x00000031ff257210 */ /* 0x000fe200027fe4ff */
[----:B0-----:R-:W-:Y:S01]  /*8010*/  @!P2 ST.E desc[UR36][R50.64], R2 ;  /* 0x000000023200a985 */ /* 0x001fe2000c101924 */
[C---:B------:R-:W-:Y:S01]  /*8020*/  IADD3 R41, P4, R48.reuse, 0x8000, RZ ;  /* 0x0000800030297810 */ /* 0x040fe20007f9e0ff */
[----:B------:R-:W-:Y:S01]  /*8030*/  UIMAD.WIDE.U32 UR6, UR11, UR8, URZ ;  /* 0x000000080b0672a5 */ /* 0x000fe2000f8e003f */
[----:B------:R-:W-:Y:S01]  /*8040*/  IADD3 R45, P6, R48, 0xa000, RZ ;  /* 0x0000a000302d7810 */ /* 0x000fe20007fde0ff */
[----:B-1----:R0:W-:Y:S01]  /*8050*/  @!P0 ST.E desc[UR36][R54.64], R0 ;  /* 0x0000000036008985 */ /* 0x0021e2000c101924 */
[----:B------:R-:W-:Y:S01]  /*8060*/  UIMAD UR5, UR11, UR9, UR5 ;  /* 0x000000090b0572a4 */ /* 0x000fe2000f8e0205 */
[----:B------:R-:W-:-:S02]  /*8070*/  LOP3.LUT R42, R42, R43, RZ, 0x3c, !PT ;  /* 0x0000002b2a2a7212 */ /* 0x000fc400078e3cff */
[----:B------:R1:W5:Y:S01]  /*8080*/  LD.E.128 R8, desc[UR36][R34.64] ;  /* 0x0000002422087980 */ /* 0x000362000c101d00 */
[----:B------:R-:W-:Y:S01]  /*8090*/  LOP3.LUT R40, R41, 0x380, RZ, 0xc0, !PT ;  /* 0x0000038029287812 */ /* 0x000fe200078ec0ff */
[----:B------:R-:W-:Y:S01]  /*80a0*/  ULDC.64 UR8, c[0x0][0xaf0] ;  /* 0x0002bc0000087ab9 */ /* 0x000fe20000000a00 */
[----:B------:R-:W-:Y:S01]  /*80b0*/  LOP3.LUT R44, R45, 0x380, RZ, 0xc0, !PT ;  /* 0x000003802d2c7812 */ /* 0x000fe200078ec0ff */
[----:B------:R2:W5:Y:S01]  /*80c0*/  LD.E.128 R4, desc[UR36][R32.64] ;  /* 0x0000002420047980 */ /* 0x000562000c101d00 */
[----:B------:R-:W-:Y:S02]  /*80d0*/  LOP3.LUT R43, R48, 0x380, RZ, 0xc0, !PT ;  /* 0x00000380302b7812 */ /* 0x000fe400078ec0ff */
[----:B------:R-:W-:Y:S01]  /*80e0*/  LOP3.LUT R46, R155, 0x380, RZ, 0xc0, !PT ;  /* 0x000003809b2e7812 */ /* 0x000fe200078ec0ff */
[----:B0-----:R-:W0:Y:S01]  /*80f0*/  @P1 LDC R0, c[0x0][0xbec] ;  /* 0x0002fb00ff001b82 */ /* 0x001e220000000800 */
[----:B------:R3:W5:Y:S01]  /*8100*/  LD.E.128 R84, desc[UR36][R30.64] ;  /* 0x000000241e547980 */ /* 0x000762000c101d00 */
[----:B------:R-:W-:Y:S01]  /*8110*/  UIADD3 UR7, UR7, UR5, URZ ;  /* 0x0000000507077290 */ /* 0x000fe2000fffe03f */
[----:B------:R-:W-:-:S02]  /*8120*/  SHF.R.U64 R40, R40, 0x3, RZ ;  /* 0x0000000328287819 */ /* 0x000fc400000012ff */
[----:B------:R4:W5:Y:S03]  /*8130*/  LD.E.128 R56, desc[UR36][R20.64] ;  /* 0x0000002414387980 */ /* 0x000966000c101d00 */
[----:B-1----:R-:W1:Y:S01]  /*8140*/  @P1 LDC R35, c[0x0][0xbf0] ;  /* 0x0002fc00ff231b82 */ /* 0x002e620000000800 */
[----:B--2---:R-:W-:Y:S01]  /*8150*/  LEA R33, R19, R23, 0x5 ;  /* 0x0000001713217211 */ /* 0x004fe200078e28ff */
[----:B------:R2:W5:Y:S01]  /*8160*/  LD.E.128 R64, desc[UR36][R28.64] ;  /* 0x000000241c407980 */ /* 0x000562000c101d00 */
[----:B------:R-:W-:Y:S02]  /*8170*/  SHF.R.U64 R44, R44, 0x3, RZ ;  /* 0x000000032c2c7819 */ /* 0x000fe400000012ff */
[----:B------:R-:W-:Y:S01]  /*8180*/  SHF.R.U64 R43, R43, 0x3, RZ ;  /* 0x000000032b2b7819 */ /* 0x000fe200000012ff */
[----:B------:R0:W5:Y:S01]  /*8190*/  LD.E.128 R24, desc[UR36][R36.64] ;  /* 0x0000002424187980 */ /* 0x000162000c101d00 */
[----:B------:R-:W-:Y:S01]  /*81a0*/  SHF.R.U64 R46, R46, 0x3, RZ ;  /* 0x000000032e2e7819 */ /* 0x000fe200000012ff */
[----:B---3--:R-:W3:Y:S01]  /*81b0*/  LDC.64 R30, c[0x0][0xae0] ;  /* 0x0002b800ff1e7b82 */ /* 0x008ee20000000a00 */
[----:B------:R-:W-:Y:S01]  /*81c0*/  IMAD R33, R74, 0x80, R33 ;  /* 0x000000804a217824 */ /* 0x000fe200078e0221 */
[----:B------:R-:W-:Y:S01]  /*81d0*/  UIMAD UR5, UR10, UR8, URZ ;  /* 0x000000080a0572a4 */ /* 0x000fe2000f8e023f */
[----:B------:R-:W-:Y:S01]  /*81e0*/  LOP3.LUT R40, R40, R41, RZ, 0x3c, !PT ;  /* 0x0000002928287212 */ /* 0x000fe200078e3cff */
[----:B------:R-:W-:Y:S01]  /*81f0*/  IMAD.X R41, RZ, RZ, R49, P4 ;  /* 0x000000ffff297224 */ /* 0x000fe200020e0631 */
[----:B------:R-:W-:Y:S01]  /*8200*/  LOP3.LUT R44, R44, R45, RZ, 0x3c, !PT ;  /* 0x0000002d2c2c7212 */ /* 0x000fe200078e3cff */
[----:B------:R0:W5:Y:S01]  /*8210*/  LD.E.128 R12, desc[UR36][R38.64] ;  /* 0x00000024260c7980 */ /* 0x000162000c101d00 */
[----:B------:R-:W-:Y:S01]  /*8220*/  LOP3.LUT R48, R43, R48, RZ, 0x3c, !PT ;  /* 0x000000302b307212 */ /* 0x000fe200078e3cff */
[----:B0-----:R-:W-:Y:S01]  /*8230*/  @P1 IMAD.HI.U32 R0, R33, R0, RZ ;  /* 0x0000000021001227 */ /* 0x001fe200078e00ff */
[----:B------:R-:W-:-:S03]  /*8240*/  LOP3.LUT R46, R46, R155, RZ, 0x3c, !PT ;  /* 0x0000009b2e2e7212 */ /* 0x000fc600078e3cff */
[----:B----4-:R-:W-:Y:S01]  /*8250*/  IMAD.MOV.U32 R20, RZ, RZ, R33 ;  /* 0x000000ffff147224 */ /* 0x010fe200078e0021 */
[----:B------:R-:W-:Y:S01]  /*8260*/  UIMAD UR5, UR60, UR9, UR5 ;  /* 0x000000093c0572a4 */ /* 0x000fe2000f8e0205 */
[----:B------:R-:W-:Y:S01]  /*8270*/  IMAD.X R43, RZ, RZ, R49, P5 ;  /* 0x000000ffff2b7224 */ /* 0x000fe200028e0631 */
[----:B------:R-:W-:Y:S01]  /*8280*/  IADD3.X R45, RZ, R49, RZ, P6, !PT ;  /* 0x00000031ff2d7210 */ /* 0x000fe200037fe4ff */
[----:B------:R0:W5:Y:S01]  /*8290*/  LD.E.128 R60, desc[UR36][R48.64] ;  /* 0x00000024303c7980 */ /* 0x000162000c101d00 */
[----:B-1----:R-:W-:Y:S01]  /*82a0*/  @P1 SHF.R.U32.HI R20, RZ, R35, R0 ;  /* 0x00000023ff141219 */ /* 0x002fe20000011600 */
[----:B------:R-:W-:Y:S02]  /*82b0*/  UIMAD.WIDE.U32 UR60, UR60, UR8, UR6 ;  /* 0x000000083c3c72a5 */ /* 0x000fe4000f8e0006 */
[----:B------:R0:W5:Y:S01]  /*82c0*/  LD.E.128 R80, desc[UR36][R40.64] ;  /* 0x0000002428507980 */ /* 0x000162000c101d00 */
[----:B--2---:R-:W-:Y:S02]  /*82d0*/  IADD3 R29, -R20, RZ, RZ ;  /* 0x000000ff141d7210 */ /* 0x004fe40007ffe1ff */
[----:B------:R-:W-:Y:S01]  /*82e0*/  SHF.R.S32.HI R21, RZ, 0x1f, R20 ;  /* 0x0000001fff157819 */ /* 0x000fe20000011414 */
[----:B------:R-:W-:Y:S01]  /*82f0*/  UIADD3 UR61, UR61, UR5, URZ ;  /* 0x000000053d3d7290 */ /* 0x000fe2000fffe03f */
[----:B------:R0:W5:Y:S01]  /*8300*/  LD.E.128 R76, desc[UR36][R42.64] ;  /* 0x000000242a4c7980 */ /* 0x000162000c101d00 */
[----:B------:R-:W-:Y:S01]  /*8310*/  IMAD R29, R52, R29, R33 ;  /* 0x0000001d341d7224 */ /* 0x000fe200078e0221 */
[----:B------:R-:W-:Y:S01]  /*8320*/  ULDC.64 UR6, c[0x0][0xad8] ;  /* 0x0002b60000067ab9 */ /* 0x000fe20000000a00 */
[----:B---3--:R-:W-:Y:S01]  /*8330*/  IMAD R21, R21, R30, RZ ;  /* 0x0000001e15157224 */ /* 0x008fe200078e02ff */
[----:B------:R0:W5:Y:S02]  /*8340*/  LD.E.128 R68, desc[UR36][R44.64] ;  /* 0x000000242c447980 */ /* 0x000164000c101d00 */
[----:B------:R-:W-:-:S02]  /*8350*/  SHF.R.S32.HI R0, RZ, 0x1f, R29 ;  /* 0x0000001fff007819 */ /* 0x000fc4000001141d */
[----:B------:R0:W5:Y:S01]  /*8360*/  LD.E.128 R48, desc[UR36][R46.64] ;  /* 0x000000242e307980 */ /* 0x000162000c101d00 */
[C---:B------:R-:W-:Y:S01]  /*8370*/  IMAD R31, R20.reuse, R31, R21 ;  /* 0x0000001f141f7224 */ /* 0x040fe200078e0215 */
[----:B------:R-:W-:Y:S01]  /*8380*/  @!PT LDS RZ, [RZ] ;  /* 0x00000000fffff984 */ /* 0x000fe20000000800 */
[----:B------:R-:W-:Y:S01]  /*8390*/  @!PT LDS RZ, [RZ] ;  /* 0x00000000fffff984 */ /* 0x000fe20000000800 */
[----:B------:R-:W-:Y:S01]  /*83a0*/  @!PT LDS RZ, [RZ] ;  /* 0x00000000fffff984 */ /* 0x000fe20000000800 */
[----:B------:R-:W-:Y:S01]  /*83b0*/  @!PT LDS RZ, [RZ] ;  /* 0x00000000fffff984 */ /* 0x000fe20000000800 */
[----:B------:R1:W-:Y:S06]  /*83c0*/  MEMBAR.ALL.CTA ;  /* 0x0000000000007992 */ /* 0x0003ec0000008000 */
[----:B-1----:R-:W1:Y:S01]  /*83d0*/  FENCE.VIEW.ASYNC.S ;  /* 0x00000000000073c6 */ /* 0x002e620000000000 */
[----:B------:R-:W-:-:S04]  /*83e0*/  IMAD.WIDE.U32 R20, R20, R30, UR60 ;  /* 0x0000003c14147e25 */ /* 0x000fc8000f8e001e */
[----:B------:R-:W-:Y:S02]  /*83f0*/  IMAD.IADD R21, R21, 0x1, R31 ;  /* 0x0000000115157824 */ /* 0x000fe400078e021f */
[----:B------:R-:W-:Y:S02]  /*8400*/  IMAD R2, R0, UR6, RZ ;  /* 0x0000000600027c24 */ /* 0x000fe4000f8e02ff */
[----:B------:R-:W-:Y:S01]  /*8410*/  IMAD R74, R74, 0x80, R23 ;  /* 0x000000804a4a7824 */ /* 0x000fe200078e0217 */
[----:B------:R-:W-:Y:S01]  /*8420*/  UIADD3 UR4, UR4, 0x30820, URZ ;  /* 0x0003082004047890 */ /* 0x000fe2000fffe03f */
[C---:B------:R-:W-:Y:S02]  /*8430*/  IMAD R31, R29.reuse, UR7, R2 ;  /* 0x000000071d1f7c24 */ /* 0x040fe4000f8e0202 */
[----:B------:R-:W-:Y:S01]  /*8440*/  IMAD.WIDE.U32 R20, R29, UR6, R20 ;  /* 0x000000061d147c25 */ /* 0x000fe2000f8e0014 */
[----:B------:R-:W-:Y:S01]  /*8450*/  UIADD3 UR38, UR38, 0x1, URZ ;  /* 0x0000000126267890 */ /* 0x000fe2000fffe03f */
[-C--:B------:R-:W-:Y:S01]  /*8460*/  ISETP.GE.AND P2, PT, R74, R3.reuse, PT ;  /* 0x000000034a00720c */ /* 0x080fe20003f46270 */
[----:B------:R-:W-:Y:S01]  /*8470*/  ULDC.64 UR6, c[0x0][0xa80] ;  /* 0x0002a00000067ab9 */ /* 0x000fe20000000a00 */
[----:B------:R-:W-:Y:S01]  /*8480*/  IMAD.IADD R21, R21, 0x1, R31 ;  /* 0x0000000115157824 */ /* 0x000fe200078e021f */
[----:B------:R-:W-:Y:S01]  /*8490*/  UPRMT UR4, URZ, 0x654, UR4 ;  /* 0x000006543f047896 */ /* 0x000fe20008000004 */
[----:B------:R-:W-:Y:S01]  /*84a0*/  LEA R2, P3, R20, UR6, 0x1 ;  /* 0x0000000614027c11 */ /* 0x000fe2000f8608ff */
[----:B------:R-:W-:Y:S01]  /*84b0*/  ULDC UR5, c[0x0][0xc] ;  /* 0x0000030000057ab9 */ /* 0x000fe20000000800 */
[----:B------:R-:W-:Y:S01]  /*84c0*/  UISETP.NE.AND UP0, UPT, UR38, 0x2, UPT ;  /* 0x000000022600788c */ /* 0x000fe2000bf05270 */
[----:B------:R-:W-:Y:S01]  /*84d0*/  IADD3 R0, R74, 0x20, RZ ;  /* 0x000000204a007810 */ /* 0x000fe20007ffe0ff */
[----:B------:R-:W-:Y:S01]  /*84e0*/  UIADD3 UR13, UR5, UR13, URZ ;  /* 0x0000000d050d7290 */ /* 0x000fe2000fffe03f */
[----:B------:R-:W-:Y:S01]  /*84f0*/  LEA.HI.X R34, R20, UR7, R21, 0x1, P3 ;  /* 0x0000000714227c11 */ /* 0x000fe200098f0c15 */
[----:B------:R-:W-:Y:S01]  /*8500*/  USEL UR6, URZ, 0x1, UP0 ;  /* 0x000000013f067887 */ /* 0x000fe20008000000 */
[-C--:B------:R-:W-:Y:S01]  /*8510*/  ISETP.GE.AND P0, PT, R0, R3.reuse, PT ;  /* 0x000000030000720c */ /* 0x080fe20003f06270 */
[----:B------:R-:W-:Y:S01]  /*8520*/  VIADD R0, R74, 0x40 ;  /* 0x000000404a007836 */ /* 0x000fe20000000000 */
[----:B------:R-:W-:Y:S01]  /*8530*/  USEL UR38, UR38, URZ, UP0 ;  /* 0x0000003f26267287 */ /* 0x000fe20008000000 */
[----:B-1----:R0:W1:Y:S01]  /*8540*/  SHFL.IDX PT, R28, R2, RZ, 0x181f ;  /* 0x00181fff021c7589 */ /* 0x00206200000e0000 */
[----:B------:R-:W-:Y:S01]  /*8550*/  ULOP3.LUT UR39, UR39, UR6, URZ, 0x3c, !UPT ;  /* 0x0000000627277292 */ /* 0x000fe2000f8e3c3f */
[----:B------:R-:W-:Y:S01]  /*8560*/  MOV R22, UR13 ;  /* 0x0000000d00167c02 */ /* 0x000fe20008000f00 */
[----:B------:R-:W-:Y:S01]  /*8570*/  SYNCS.ARRIVE.TRANS64.RED.A1T0 RZ, [UR4], RZ ;  /* 0x000000ffffff79a7 */ /* 0x000fe20008100404 */
[----:B------:R0:W2:Y:S01]  /*8580*/  SHFL.IDX PT, R29, R34, RZ, 0x181f ;  /* 0x00181fff221d7589 */ /* 0x0000a200000e0000 */
[----:B------:R-:W-:Y:S01]  /*8590*/  BSSY B0, `(.L_x_3325) ;  /* 0x000000f000007945 */ /* 0x000fe20003800000 */
[----:B------:R-:W-:-:S03]  /*85a0*/  ISETP.GE.AND P1, PT, R0, R3, PT ;  /* 0x000000030000720c */ /* 0x000fc60003f26270 */
[----:B------:R-:W-:Y:S10]  /*85b0*/  @P2 BRA `(.L_x_3326) ;  /* 0x0000000000302947 */ /* 0x000ff40003800000 */
[----:B------:R-:W-:Y:S02]  /*85c0*/  ULDC UR4, c[0x0][0xac8] ;  /* 0x0002b20000047ab9 */ /* 0x000fe40000000800 */
[----:B------:R-:W-:Y:S02]  /*85d0*/  ISETP.GE.AND P3, PT, R18, UR4, PT ;  /* 0x0000000412007c0c */ /* 0x000fe4000bf66270 */
[----:B------:R-:W-:Y:S02]  /*85e0*/  ISETP.GE.AND P4, PT, R17, UR4, PT ;  /* 0x0000000411007c0c */ /* 0x000fe4000bf86270 */
[----:B------:R-:W-:-:S09]  /*85f0*/  ISETP.GE.AND P2, PT, R16, UR4, PT ;  /* 0x0000000410007c0c */ /* 0x000fd2000bf46270 */
[-C--:B-1----:R-:W-:Y:S02]  /*8600*/  @!P3 LEA R30, P5, R18, R28.reuse, 0x1 ;  /* 0x0000001c121eb211 */ /* 0x082fe400078a08ff */
[C---:B------:R-:W-:Y:S02]  /*8610*/  @!P4 LEA R32, P6, R17.reuse, R28, 0x1 ;  /* 0x0000001c1120c211 */ /* 0x040fe400078c08ff */
[----:B--2---:R-:W-:Y:S01]  /*8620*/  @!P2 IMAD.WIDE R20, R16, 0x2, R28 ;  /* 0x000000021014a825 */ /* 0x004fe200078e021c */
[-C--:B------:R-:W-:Y:S02]  /*8630*/  @!P3 LEA.HI.X R31, R18, R29.reuse, R203, 0x1, P5 ;  /* 0x0000001d121fb211 */ /* 0x080fe400028f0ccb */
[----:B------:R-:W-:Y:S02]  /*8640*/  @!P4 LEA.HI.X R33, R17, R29, R202, 0x1, P6 ;  /* 0x0000001d1121c211 */ /* 0x000fe400030f0cca */
[----:B-----5:R3:W-:Y:S04]  /*8650*/  @!P2 ST.E.128 desc[UR36][R20.64], R60 ;  /* 0x0000003c1400a985 */ /* 0x0207e8000c101d24 */
[----:B------:R3:W-:Y:S04]  /*8660*/  @!P3 ST.E.128 desc[UR36][R30.64], R84 ;  /* 0x000000541e00b985 */ /* 0x0007e8000c101d24 */
[----:B------:R3:W-:Y:S02]  /*8670*/  @!P4 ST.E.128 desc[UR36][R32.64], R80 ;  /* 0x000000502000c985 */ /* 0x0007e4000c101d24 */
.L_x_3326:
[----:B------:R-:W-:Y:S05]  /*8680*/  BSYNC B0 ;  /* 0x0000000000007941 */ /* 0x000fea0003800000 */
.L_x_3325:
[----:B--2---:R2:W4:Y:S01]  /*8690*/  SHFL.IDX PT, R29, R34, 0x1, 0x181f ;  /* 0x00381f00221d7f89 */ /* 0x00452200000e0000 */
[----:B------:R-:W-:Y:S03]  /*86a0*/  BSSY B0, `(.L_x_3327) ;  /* 0x000000f000007945 */ /* 0x000fe60003800000 */
[----:B-1----:R2:W1:Y:S01]  /*86b0*/  SHFL.IDX PT, R28, R2, 0x1, 0x181f ;  /* 0x00381f00021c7f89 */ /* 0x00246200000e0000 */
[----:B------:R-:W-:Y:S05]  /*86c0*/  @P0 BRA `(.L_x_3328) ;  /* 0x0000000000300947 */ /* 0x000fea0003800000 */
[----:B------:R-:W-:Y:S02]  /*86d0*/  ULDC UR4, c[0x0][0xac8] ;  /* 0x0002b20000047ab9 */ /* 0x000fe40000000800 */
[----:B------:R-:W-:Y:S02]  /*86e0*/  ISETP.GE.AND P4, PT, R18, UR4, PT ;  /* 0x0000000412007c0c */ /* 0x000fe4000bf86270 */
[----:B------:R-:W-:Y:S02]  /*86f0*/  ISETP.GE.AND P5, PT, R17, UR4, PT ;  /* 0x0000000411007c0c */ /* 0x000fe4000bfa6270 */
[----:B------:R-:W-:-:S09]  /*8700*/  ISETP.GE.AND P3, PT, R16, UR4, PT ;  /* 0x0000000410007c0c */ /* 0x000fd2000bf66270 */
[-C--:B-1-3--:R-:W-:Y:S02]  /*8710*/  @!P4 LEA R30, P0, R18, R28.reuse, 0x1 ;  /* 0x0000001c121ec211 */ /* 0x08afe400078008ff */
[C---:B------:R-:W-:Y:S02]  /*8720*/  @!P5 LEA R32, P2, R17.reuse, R28, 0x1 ;  /* 0x0000001c1120d211 */ /* 0x040fe400078408ff */
[----:B----4-:R-:W-:Y:S01]  /*8730*/  @!P3 IMAD.WIDE R20, R16, 0x2, R28 ;  /* 0x000000021014b825 */ /* 0x010fe200078e021c */
[-C--:B------:R-:W-:Y:S02]  /*8740*/  @!P4 LEA.HI.X R31, R18, R29.reuse, R203, 0x1, P0 ;  /* 0x0000001d121fc211 */ /* 0x080fe400000f0ccb */
[----:B------:R-:W-:Y:S02]  /*8750*/  @!P5 LEA.HI.X R33, R17, R29, R202, 0x1, P2 ;  /* 0x0000001d1121d211 */ /* 0x000fe400010f0cca */
[----:B-----5:R1:W-:Y:S04]  /*8760*/  @!P3 ST.E.128 desc[UR36][R20.64], R24 ;  /* 0x000000181400b985 */ /* 0x0203e8000c101d24 */
[----:B------:R1:W-:Y:S04]  /*8770*/  @!P4 ST.E.128 desc[UR36][R30.64], R64 ;  /* 0x000000401e00c985 */ /* 0x0003e8000c101d24 */
[----:B------:R1:W-:Y:S02]  /*8780*/  @!P5 ST.E.128 desc[UR36][R32.64], R76 ;  /* 0x0000004c2000d985 */ /* 0x0003e4000c101d24 */
.L_x_3328:
[----:B------:R-:W-:Y:S05]  /*8790*/  BSYNC B0 ;  /* 0x0000000000007941 */ /* 0x000fea0003800000 */
.L_x_3327:
[----:B-1---5:R1:W0:Y:S01]  /*87a0*/  SHFL.IDX PT, R25, R34, 0x2, 0x181f ;  /* 0x00581f0022197f89 */ /* 0x02222200000e0000 */
[----:B------:R-:W-:Y:S03]  /*87b0*/  BSSY B0, `(.L_x_3329) ;  /* 0x000000f000007945 */ /* 0x000fe60003800000 */
[----:B------:R1:W0:Y:S01]  /*87c0*/  SHFL.IDX PT, R24, R2, 0x2, 0x181f ;  /* 0x00581f0002187f89 */ /* 0x00022200000e0000 */
[----:B------:R-:W-:Y:S05]  /*87d0*/  @P1 BRA `(.L_x_3330) ;  /* 0x0000000000301947 */ /* 0x000fea0003800000 */
[----:B------:R-:W-:Y:S02]  /*87e0*/  ULDC UR4, c[0x0][0xac8] ;  /* 0x0002b20000047ab9 */ /* 0x000fe40000000800 */
[----:B------:R-:W-:Y:S02]  /*87f0*/  ISETP.GE.AND P3, PT, R18, UR4, PT ;  /* 0x0000000412007c0c */ /* 0x000fe4000bf66270 */
[----:B------:R-:W-:Y:S02]  /*8800*/  ISETP.GE.AND P4, PT, R17, UR4, PT ;  /* 0x0000000411007c0c */ /* 0x000fe4000bf86270 */
[----:B------:R-:W-:-:S09]  /*8810*/  ISETP.GE.AND P2, PT, R16, UR4, PT ;  /* 0x0000000410007c0c */ /* 0x000fd2000bf46270 */
[-C--:B0-----:R-:W-:Y:S02]  /*8820*/  @!P3 LEA R26, P0, R18, R24.reuse, 0x1 ;  /* 0x00000018121ab211 */ /* 0x081fe400078008ff */
[C---:B------:R-:W-:Y:S02]  /*8830*/  @!P4 LEA R28, P1, R17.reuse, R24, 0x1 ;  /* 0x00000018111cc211 */ /* 0x040fe400078208ff */
[----:B---3--:R-:W-:Y:S01]  /*8840*/  @!P2 IMAD.WIDE R20, R16, 0x2, R24 ;  /* 0x000000021014a825 */ /* 0x008fe200078e0218 */
[-C--:B------:R-:W-:Y:S02]  /*8850*/  @!P3 LEA.HI.X R27, R18, R25.reuse, R203, 0x1, P0 ;  /* 0x00000019121bb211 */ /* 0x080fe400000f0ccb */
[----:B----4-:R-:W-:Y:S02]  /*8860*/  @!P4 LEA.HI.X R29, R17, R25, R202, 0x1, P1 ;  /* 0x00000019111dc211 */ /* 0x010fe400008f0cca */
[----:B------:R0:W-:Y:S04]  /*8870*/  @!P2 ST.E.128 desc[UR36][R20.64], R8 ;  /* 0x000000081400a985 */ /* 0x0001e8000c101d24 */
[----:B------:R0:W-:Y:S04]  /*8880*/  @!P3 ST.E.128 desc[UR36][R26.64], R56 ;  /* 0x000000381a00b985 */ /* 0x0001e8000c101d24 */
[----:B------:R0:W-:Y:S02]  /*8890*/  @!P4 ST.E.128 desc[UR36][R28.64], R68 ;  /* 0x000000441c00c985 */ /* 0x0001e4000c101d24 */
.L_x_3330:
[----:B------:R-:W-:Y:S05]  /*88a0*/  BSYNC B0 ;  /* 0x0000000000007941 */ /* 0x000fea0003800000 */
.L_x_3329:
[----:B------:R-:W-:Y:S01]  /*88b0*/  R2UR UR4, R192 ;  /* 0x00000000c00472ca */ /* 0x000fe200000e0000 */
[----:B------:R-:W-:Y:S01]  /*88c0*/  VIADD R0, R74, 0x60 ;  /* 0x000000604a007836 */ /* 0x000fe20000000000 */
[----:B0-----:R0:W0:Y:S01]  /*88d0*/  SHFL.IDX PT, R9, R34, 0x3, 0x181f ;  /* 0x00781f0022097f89 */ /* 0x00102200000e0000 */
[----:B------:R-:W-:Y:S03]  /*88e0*/  BSSY B0, `(.L_x_3331) ;  /* 0x0000012000007945 */ /* 0x000fe60003800000 */
[----:B------:R-:W-:Y:S01]  /*88f0*/  ISETP.GE.AND P0, PT, R0, R3, PT ;  /* 0x000000030000720c */ /* 0x000fe20003f06270 */
[----:B------:R0:W0:Y:S06]  /*8900*/  SHFL.IDX PT, R8, R2, 0x3, 0x181f ;  /* 0x00781f0002087f89 */ /* 0x00002c00000e0000 */
[----:B------:R-:W-:-:S06]  /*8910*/  UIADD3 UR4, UR4, 0x1, URZ ;  /* 0x0000000104047890 */ /* 0x000fcc000fffe03f */
[----:B------:R-:W-:Y:S01]  /*8920*/  IMAD.U32 R192, RZ, RZ, UR4 ;  /* 0x00000004ffc07e24 */ /* 0x000fe2000f8e00ff */
[----:B------:R-:W-:Y:S06]  /*8930*/  @P0 BRA `(.L_x_3332) ;  /* 0x0000000000300947 */ /* 0x000fec0003800000 */
[----:B------:R-:W-:Y:S02]  /*8940*/  ULDC UR4, c[0x0][0xac8] ;  /* 0x0002b20000047ab9 */ /* 0x000fe40000000800 */
[----:B------:R-:W-:Y:S02]  /*8950*/  ISETP.GE.AND P3, PT, R18, UR4, PT ;  /* 0x0000000412007c0c */ /* 0x000fe4000bf66270 */
[----:B------:R-:W-:Y:S02]  /*8960*/  ISETP.GE.AND P4, PT, R17, UR4, PT ;  /* 0x0000000411007c0c */ /* 0x000fe4000bf86270 */
[----:B------:R-:W-:-:S09]  /*8970*/  ISETP.GE.AND P2, PT, R16, UR4, PT ;  /* 0x0000000410007c0c */ /* 0x000fd2000bf46270 */
[-C--:B0-----:R-:W-:Y:S02]  /*8980*/  @!P3 LEA R10, P0, R18, R8.reuse, 0x1 ;  /* 0x00000008120ab211 */ /* 0x081fe400078008ff */
[C---:B---3--:R-:W-:Y:S02]  /*8990*/  @!P4 LEA R20, P1, R17.reuse, R8, 0x1 ;  /* 0x000000081114c211 */ /* 0x048fe400078208ff */
[----:B-12---:R-:W-:Y:S01]  /*89a0*/  @!P2 IMAD.WIDE R2, R16, 0x2, R8 ;  /* 0x000000021002a825 */ /* 0x006fe200078e0208 */
[-C--:B------:R-:W-:Y:S02]  /*89b0*/  @!P3 LEA.HI.X R11, R18, R9.reuse, R203, 0x1, P0 ;  /* 0x00000009120bb211 */ /* 0x080fe400000f0ccb */
[----:B------:R-:W-:Y:S02]  /*89c0*/  @!P4 LEA.HI.X R21, R17, R9, R202, 0x1, P1 ;  /* 0x000000091115c211 */ /* 0x000fe400008f0cca */
[----:B------:R0:W-:Y:S04]  /*89d0*/  @!P2 ST.E.128 desc[UR36][R2.64], R4 ;  /* 0x000000040200a985 */ /* 0x0001e8000c101d24 */
[----:B------:R0:W-:Y:S04]  /*89e0*/  @!P3 ST.E.128 desc[UR36][R10.64], R12 ;  /* 0x0000000c0a00b985 */ /* 0x0001e8000c101d24 */
[----:B------:R0:W-:Y:S02]  /*89f0*/  @!P4 ST.E.128 desc[UR36][R20.64], R48 ;  /* 0x000000301400c985 */ /* 0x0001e4000c101d24 */
.L_x_3332:
[----:B------:R-:W-:Y:S05]  /*8a00*/  BSYNC B0 ;  /* 0x0000000000007941 */ /* 0x000fea0003800000 */
.L_x_3331:
[----:B------:R-:W5:Y:S01]  /*8a10*/  LDC R0, c[0x0][0xc34] ;  /* 0x00030d00ff007b82 */ /* 0x000f620000000800 */
[----:B------:R-:W-:-:S13]  /*8a20*/  R2UR UR4, R22 ;  /* 0x00000000160472ca */ /* 0x000fda00000e0000 */
[----:B-----5:R-:W-:-:S13]  /*8a30*/  ISETP.LE.AND P0, PT, R0, UR4, PT ;  /* 0x0000000400007c0c */ /* 0x020fda000bf03270 */
[----:B------:R-:W-:Y:S05]  /*8a40*/  @!P0 BRA `(.L_x_3333) ;  /* 0xffffff8000b48947 */ /* 0x000fea000383ffff */
[----:B------:R-:W-:Y:S05]  /*8a50*/  EXIT ;  /* 0x000000000000794d */ /* 0x000fea0003800000 */
.L_x_3299:
[----:B------:R-:W-:-:S08]  /*8a60*/  NOP ;  /* 0x0000000000007918 */ /* 0x000fd00000000000 */
[----:B0-----:R-:W0:-:S00]  /*8a70*/  USETMAXREG.DEALLOC.CTAPOOL 0x28 ;  /* 0x00000028000079c8 */ /* 0x001e0000080e0500 */
[----:B------:R-:W1:Y:S01]  /*8a80*/  S2UR UR9, SR_CTAID.X ;  /* 0x00000000000979c3 */ /* 0x000e620000002500 */
[----:B0-----:R-:W-:Y:S01]  /*8a90*/  MOV R25, 0x1 ;  /* 0x0000000100197802 */ /* 0x001fe20000000f00 */
[----:B------:R-:W-:Y:S02]  /*8aa0*/  IMAD.MOV.U32 R22, RZ, RZ, RZ ;  /* 0x000000ffff167224 */ /* 0x000fe400078e00ff */
[----:B------:R-:W-:-:S04]  /*8ab0*/  IMAD.MOV.U32 R0, RZ, RZ, 0x1 ;  /* 0x00000001ff007424 */ /* 0x000fc800078e00ff */
[----:B------:R-:W1:Y:S02]  /*8ac0*/  LDC R2, c[0x0][0xc34] ;  /* 0x00030d00ff027b82 */ /* 0x000e640000000800 */
[----:B-1----:R-:W-:-:S13]  /*8ad0*/  ISETP.LE.AND P0, PT, R2, UR9, PT ;  /* 0x0000000902007c0c */ /* 0x002fda000bf03270 */
[----:B------:R-:W-:Y:S05]  /*8ae0*/  @P0 BRA `(.L_x_3334) ;  /* 0x0000003400680947 */ /* 0x000fea0003800000 */
[----:B------:R-:W2:Y:S01]  /*8af0*/  LDL R4, [R1+0x4] ;  /* 0x0000040001047983 */ /* 0x000ea20000100800 */
[----:B------:R-:W-:Y:S01]  /*8b00*/  SHF.L.U32 R27, R3, 0x3, RZ ;  /* 0x00000003031b7819 */ /* 0x000fe200000006ff */
[----:B------:R-:W-:Y:S01]  /*8b10*/  ULDC.64 UR6, c[0x0][0x2f0] ;  /* 0x0000bc0000067ab9 */ /* 0x000fe20000000a00 */
[----:B------:R-:W-:Y:S01]  /*8b20*/  ULDC UR8, c[0x0][0x2b8] ;  /* 0x0000ae0000087ab9 */ /* 0x000fe20000000800 */
[----:B------:R-:W-:Y:S01]  /*8b30*/  LOP3.LUT R16, R16, 0xfffffffd, RZ, 0xc0, !PT ;  /* 0xfffffffd10107812 */ /* 0x000fe200078ec0ff */
[----:B------:R-:W-:Y:S01]  /*8b40*/  ULDC.64 UR4, c[0x0][0x418] ;  /* 0x0001060000047ab9 */ /* 0x000fe20000000a00 */
[C---:B------:R-:W-:Y:S01]  /*8b50*/  LOP3.LUT R0, R27.reuse, 0x1f8, RZ, 0xc0, !PT ;  /* 0x000001f81b007812 */ /* 0x040fe200078ec0ff */
[----:B------:R-:W-:Y:S01]  /*8b60*/  UISETP.NE.U32.AND UP0, UPT, UR4, URZ, UPT ;  /* 0x0000003f0400728c */ /* 0x000fe2000bf05070 */
[----:B------:R-:W-:Y:S01]  /*8b70*/  LOP3.LUT R37, R27, 0x38, RZ, 0xc0, !PT ;  /* 0x000000381b257812 */ /* 0x000fe200078ec0ff */
[----:B------:R0:W-:Y:S01]  /*8b80*/  STL [R1], RZ ;  /* 0x000000ff01007387 */ /* 0x0001e20000100800 */
[----:B------:R-:W-:Y:S01]  /*8b90*/  LOP3.LUT R0, R0, 0x38, R3, 0x78, !PT ;  /* 0x0000003800007812 */ /* 0x000fe200078e7803 */
[----:B------:R-:W-:Y:S01]  /*8ba0*/  UISETP.NE.AND.EX UP0, UPT, UR5, URZ, UPT, UP0 ;  /* 0x0000003f0500728c */ /* 0x000fe2000bf05300 */
[C---:B------:R-:W-:Y:S01]  /*8bb0*/  LOP3.LUT R2, R37.reuse, 0x80, RZ, 0xfc, !PT ;  /* 0x0000008025027812 */ /* 0x040fe200078efcff */
[----:B------:R-:W-:Y:S01]  /*8bc0*/  ULDC UR4, c[0x0][0x424] ;  /* 0x0001090000047ab9 */ /* 0x000fe20000000800 */
[----:B------:R-:W-:Y:S01]  /*8bd0*/  LOP3.LUT R27, R0, 0x200, R27, 0xf8, !PT ;  /* 0x00000200001b7812 */ /* 0x000fe200078ef81b */
[----:B------:R-:W-:Y:S01]  /*8be0*/  USEL UR4, UR4, 0x1, UP0 ;  /* 0x0000000104047887 */ /* 0x000fe20008000000 */
[----:B------:R-:W-:Y:S01]  /*8bf0*/  LOP3.LUT R0, R37, 0x40, RZ, 0xfc, !PT ;  /* 0x0000004025007812 */ /* 0x000fe200078efcff */
[----:B------:R-:W-:Y:S01]  /*8c00*/  UMOV UR39, 0x400 ;  /* 0x0000040000277882 */ /* 0x000fe20000000000 */
[----:B------:R-:W-:Y:S01]  /*8c10*/  SHF.R.U32.HI R34, RZ, 0x3, R3 ;  /* 0x00000003ff227819 */ /* 0x000fe20000011603 */
[----:B------:R-:W-:Y:S01]  /*8c20*/  UIMAD UR38, UR4, UR6, URZ ;  /* 0x00000006042672a4 */ /* 0x000fe2000f8e023f */
[C---:B------:R-:W-:Y:S01]  /*8c30*/  ISETP.GE.AND P2, PT, R0.reuse, UR7, PT ;  /* 0x0000000700007c0c */ /* 0x040fe2000bf46270 */
[----:B------:R-:W-:Y:S01]  /*8c40*/  IMAD.SHL.U32 R3, R3, 0x10, RZ ;  /* 0x0000001003037824 */ /* 0x000fe200078e00ff */
[C---:B------:R-:W-:Y:S01]  /*8c50*/  ISETP.GE.AND P1, PT, R0.reuse, UR8, PT ;  /* 0x0000000800007c0c */ /* 0x040fe2000bf26270 */
[----:B------:R-:W-:Y:S01]  /*8c60*/  UIADD3 UR4, UR38, 0x5f, URZ ;  /* 0x0000005f26047890 */ /* 0x000fe2000fffe03f */
[----:B------:R-:W-:Y:S01]  /*8c70*/  ISETP.GE.AND P0, PT, R0, UR7, PT ;  /* 0x0000000700007c0c */ /* 0x000fe2000bf06270 */
[----:B------:R-:W1:Y:S01]  /*8c80*/  S2UR UR6, SR_CgaCtaId ;  /* 0x00000000000679c3 */ /* 0x000e620000008800 */
[----:B------:R-:W-:Y:S01]  /*8c90*/  LOP3.LUT R34, R34, 0xf, RZ, 0xc0, !PT ;  /* 0x0000000f22227812 */ /* 0x000fe200078ec0ff */
[----:B------:R-:W-:Y:S01]  /*8ca0*/  UIMAD.WIDE UR4, UR4, 0x2aaaaaab, URZ ;  /* 0x2aaaaaab040478a5 */ /* 0x000fe2000f8e023f */
[----:B------:R-:W-:Y:S01]  /*8cb0*/  MOV R36, UR9 ;  /* 0x0000000900247c02 */ /* 0x000fe20008000f00 */
[----:B------:R-:W-:Y:S01]  /*8cc0*/  IMAD.MOV.U32 R25, RZ, RZ, 0x1 ;  /* 0x00000001ff197424 */ /* 0x000fe200078e00ff */
[----:B------:R-:W-:Y:S01]  /*8cd0*/  LOP3.LUT R26, R34, 0x70, R3, 0xf8, !PT ;  /* 0x00000070221a7812 */ /* 0x000fe200078ef803 */
[----:B------:R-:W-:Y:S01]  /*8ce0*/  USHF.R.U32.HI UR4, URZ, 0x1f, UR5 ;  /* 0x0000001f3f047899 */ /* 0x000fe20008011605 */
[----:B------:R-:W-:Y:S01]  /*8cf0*/  IMAD.MOV.U32 R22, RZ, RZ, RZ ;  /* 0x000000ffff167224 */ /* 0x000fe200078e00ff */
[----:B------:R-:W-:Y:S01]  /*8d00*/  @P2 LOP3.LUT R16, R16, 0x2, RZ, 0xfc, !PT ;  /* 0x0000000210102812 */ /* 0x000fe200078efcff */
[----:B------:R-:W-:Y:S01]  /*8d10*/  ULDC UR40, c[0x0][0x448] ;  /* 0x0001120000287ab9 */ /* 0x000fe20000000800 */
[----:B------:R-:W-:Y:S01]  /*8d20*/  ULEA.HI.SX32 UR5, UR5, UR4, 0x1c ;  /* 0x0000000405057291 */ /* 0x000fe2000f8fe23f */
[----:B------:R-:W-:Y:S01]  /*8d30*/  ISETP.GE.AND P2, PT, R37, UR7, PT ;  /* 0x0000000725007c0c */ /* 0x000fe2000bf46270 */
[----:B------:R-:W-:Y:S01]  /*8d40*/  ULDC UR44, c[0x0][0xc] ;  /* 0x00000300002c7ab9 */ /* 0x000fe20000000800 */
[----:B------:R-:W-:Y:S01]  /*8d50*/  LOP3.LUT R16, R16, 0xfffffbff, RZ, 0xc0, !PT ;  /* 0xfffffbff10107812 */ /* 0x000fe200078ec0ff */
[----:B------:R-:W-:Y:S01]  /*8d60*/  UIADD3 UR43, UR5, -0x1, URZ ;  /* 0xffffffff052b7890 */ /* 0x000fe2000fffe03f */
[----:B------:R-:W-:-:S02]  /*8d70*/  ULDC UR4, c[0x0][0x288] ;  /* 0x0000a20000047ab9 */ /* 0x000fc40000000800 */
[----:B------:R-:W-:Y:S01]  /*8d80*/  @P1 LOP3.LUT R16, R16, 0x400, RZ, 0xfc, !PT ;  /* 0x0000040010101812 */ /* 0x000fe200078efcff */
[----:B------:R-:W-:Y:S01]  /*8d90*/  UIMAD UR40, UR40, UR4, URZ ;  /* 0x00000004282872a4 */ /* 0x000fe2000f8e023f */
[----:B------:R-:W-:Y:S01]  /*8da0*/  ISETP.GE.AND P1, PT, R2, UR8, PT ;  /* 0x0000000802007c0c */ /* 0x000fe2000bf26270 */
[----:B------:R-:W-:Y:S01]  /*8db0*/  IMAD.U32 R3, RZ, RZ, UR43 ;  /* 0x0000002bff037e24 */ /* 0x000fe2000f8e00ff */
[----:B------:R-:W-:Y:S01]  /*8dc0*/  LOP3.LUT R16, R16, 0xffffffef, RZ, 0xc0, !PT ;  /* 0xffffffef10107812 */ /* 0x000fe200078ec0ff */
[----:B------:R-:W-:Y:S02]  /*8dd0*/  UIADD3 UR41, UR5, -0x2, URZ ;  /* 0xfffffffe05297890 */ /* 0x000fe4000fffe03f */
[----:B-1----:R-:W-:Y:S01]  /*8de0*/  ULEA UR39, UR6, UR39, 0x18 ;  /* 0x0000002706277291 */ /* 0x002fe2000f8ec03f */
[----:B------:R-:W-:Y:S01]  /*8df0*/  @P0 LOP3.LUT R16, R16, 0x10, RZ, 0xfc, !PT ;  /* 0x0000001010100812 */ /* 0x000fe200078efcff */
[----:B------:R-:W-:Y:S01]  /*8e00*/  UIMAD UR6, UR43, -0x60, UR38 ;  /* 0xffffffa02b0678a4 */ /* 0x000fe2000f8e0226 */
[----:B------:R-:W-:-:S02]  /*8e10*/  ISETP.GE.AND P0, PT, R2, UR7, PT ;  /* 0x0000000702007c0c */ /* 0x000fc4000bf06270 */
[----:B------:R-:W-:Y:S02]  /*8e20*/  LOP3.LUT R16, R16, 0xfffffffe, RZ, 0xc0, !PT ;  /* 0xfffffffe10107812 */ /* 0x000fe400078ec0ff */
[----:B------:R-:W-:Y:S02]  /*8e30*/  LEA R0, R27, UR39, 0x1 ;  /* 0x000000271b007c11 */ /* 0x000fe4000f8e08ff */
[----:B------:R-:W-:-:S07]  /*8e40*/  IADD3 R33, -R34, UR6, RZ ;  /* 0x0000000622217c10 */ /* 0x000fce000fffe1ff */
[----:B------:R-:W-:Y:S02]  /*8e50*/  @P0 LOP3.LUT R16, R16, 0x1, RZ, 0xfc, !PT ;  /* 0x0000000110100812 */ /* 0x000fe400078efcff */
[----:B------:R-:W-:Y:S02]  /*8e60*/  ISETP.GE.AND P0, PT, R2, UR7, PT ;  /* 0x0000000702007c0c */ /* 0x000fe4000bf06270 */
[----:B------:R-:W-:-:S04]  /*8e70*/  LOP3.LUT R16, R16, 0xfffffdff, RZ, 0xc0, !PT ;  /* 0xfffffdff10107812 */ /* 0x000fc800078ec0ff */
[----:B------:R-:W-:Y:S02]  /*8e80*/  @P1 LOP3.LUT R16, R16, 0x200, RZ, 0xfc, !PT ;  /* 0x0000020010101812 */ /* 0x000fe400078efcff */
[----:B------:R-:W-:Y:S02]  /*8e90*/  ISETP.GE.AND P1, PT, R37, UR7, PT ;  /* 0x0000000725007c0c */ /* 0x000fe4000bf26270 */
[----:B------:R-:W-:-:S04]  /*8ea0*/  LOP3.LUT R16, R16, 0xfffffff7, RZ, 0xc0, !PT ;  /* 0xfffffff710107812 */ /* 0x000fc800078ec0ff */
[----:B------:R-:W-:-:S04]  /*8eb0*/  @P0 LOP3.LUT R16, R16, 0x8, RZ, 0xfc, !PT ;  /* 0x0000000810100812 */ /* 0x000fc800078efcff */
[----:B------:R-:W-:Y:S02]  /*8ec0*/  LOP3.LUT R16, R16, 0xfffffeff, RZ, 0xc0, !PT ;  /* 0xfffffeff10107812 */ /* 0x000fe400078ec0ff */
[----:B--2---:R-:W-:Y:S01]  /*8ed0*/  R2UR UR10, R4 ;  /* 0x00000000040a72ca */ /* 0x004fe200000e0000 */
[----:B------:R-:W-:-:S05]  /*8ee0*/  IMAD R4, R3, 0x60, R26 ;  /* 0x0000006003047824 */ /* 0x000fca00078e021a */
[----:B------:R-:W-:-:S04]  /*8ef0*/  ISETP.GE.AND P0, PT, R4, UR38, PT ;  /* 0x0000002604007c0c */ /* 0x000fc8000bf06270 */
[----:B------:R-:W-:-:S03]  /*8f00*/  ISETP.LT.U32.AND P0, PT, R26, 0x60, !P0 ;  /* 0x000000601a00780c */ /* 0x000fc60004701070 */
[----:B------:R-:W-:-:S10]  /*8f10*/  ULOP3.LUT UR42, UR10, 0x2, URZ, 0xfc, !UPT ;  /* 0x000000020a2a7892 */ /* 0x000fd4000f8efc3f */
        /* <DEDUP_REMOVED lines=8> */
.L_x_3369:
[----:B0-----:R-:W0:Y:S01]  /*8fa0*/  LDC R0, c[0x0][0xc38] ;  /* 0x00030e00ff007b82 */ /* 0x001e220000000800 */
[----:B------:R-:W-:Y:S01]  /*8fb0*/  MOV R24, R36 ;  /* 0x0000002400187202 */ /* 0x000fe20000000f00 */
        /* <DEDUP_REMOVED lines=8> */
[----:B------:R-:W0:Y:S03]  /*9040*/  LDC R0, c[0x0][0xc44] ;  /* 0x00031100ff007b82 */ /* 0x000e260000000800 */
[----:B------:R-:W-:Y:S01]  /*9050*/  IMAD.MOV.U32 R23, RZ, RZ, R24 ;  /* 0x000000ffff177224 */ /* 0x000fe200078e0018 */
        /* <DEDUP_REMOVED lines=29> */
.L_x_3335:
        /* <DEDUP_REMOVED lines=9> */
[----:B------:R-:W-:Y:S01]  /*92c0*/  MOV R4, UR6 ;  /* 0x0000000600047c02 */ /* 0x000fe20008000f00 */
[----:B------:R-:W-:Y:S01]  /*92d0*/  IMAD.U32 R5, RZ, RZ, UR7 ;  /* 0x00000007ff057e24 */ /* 0x000fe2000f8e00ff */
        /* <DEDUP_REMOVED lines=9> */
.L_x_3337:
[----:B------:R0:W1:Y:S01]  /*9370*/  LDC.64 R2, c[0x4][R17] ;  /* 0x0100000011027b82 */ /* 0x0000620000000a00 */
[----:B------:R-:W-:Y:S01]  /*9380*/  ULDC.64 UR4, c[0x4][0x138] ;  /* 0x01004e0000047ab9 */ /* 0x000fe20000000a00 */
[----:B------:R-:W-:Y:S01]  /*9390*/  ULDC.64 UR6, c[0x4][0x140] ;  /* 0x0100500000067ab9 */ /* 0x000fe20000000a00 */
[----:B------:R-:W-:Y:S01]  /*93a0*/  MOV R4, UR4 ;  /* 0x0000000400047c02 */ /* 0x000fe20008000f00 */
        /* <DEDUP_REMOVED lines=11> */
.L_x_3336:
[----:B------:R-:W-:Y:S01]  /*9460*/  ULDC.64 UR4, c[0x0][0x9f8] ;  /* 0x00027e0000047ab9 */ /* 0x000fe20000000a00 */
[----:B------:R-:W-:Y:S01]  /*9470*/  MOV R30, R23 ;  /* 0x00000017001e7202 */ /* 0x000fe20000000f00 */
[----:B------:R-:W0:Y:S01]  /*9480*/  LDC R8, c[0x0][0x430] ;  /* 0x00010c00ff087b82 */ /* 0x000e220000000800 */
[----:B------:R-:W-:Y:S01]  /*9490*/  ISETP.NE.U32.AND P0, PT, RZ, UR4, PT ;  /* 0x00000004ff007c0c */ /* 0x000fe2000bf05070 */
[----:B------:R-:W-:Y:S01]  /*94a0*/  IMAD.MOV R19, RZ, RZ, -R23 ;  /* 0x000000ffff137224 */ /* 0x000fe200078e0a17 */
[----:B------:R-:W-:Y:S02]  /*94b0*/  ULDC UR4, c[0x0][0xc44] ;  /* 0x0003110000047ab9 */ /* 0x000fe40000000800 */
[----:B------:R-:W-:-:S13]  /*94c0*/  ISETP.NE.AND.EX P0, PT, RZ, UR5, PT, P0 ;  /* 0x00000005ff007c0c */ /* 0x000fda000bf05300 */
[----:B------:R-:W1:Y:S02]  /*94d0*/  @P0 LDC.64 R2, c[0x0][0x9f8] ;  /* 0x00027e00ff020b82 */ /* 0x000e640000000a00 */
[----:B-1----:R-:W-:-:S05]  /*94e0*/  @P0 IMAD.WIDE R2, R23, 0x4, R2 ;  /* 0x0000000417020825 */ /* 0x002fca00078e0202 */
[----:B------:R1:W5:Y:S01]  /*94f0*/  @P0 LDG.E R30, desc[UR36][R2.64] ;  /* 0x00000024021e0981 */ /* 0x000362000c1e1900 */
[----:B------:R-:W-:Y:S01]  /*9500*/  UMOV UR5, 0xffffffff ;  /* 0xffffffff00057882 */ /* 0x000fe20000000000 */
[----:B------:R-:W-:Y:S02]  /*9510*/  IMAD R19, R19, UR4, R24 ;  /* 0x0000000413137c24 */ /* 0x000fe4000f8e0218 */
[----:B0-----:R-:W-:Y:S05]  /*9520*/  BRA.DIV UR5, `(.L_x_3338) ;  /* 0x0000003205287947 */ /* 0x001fea000b800000 */
.L_x_3386:
[----:B------:R-:W-:Y:S01]  /*9530*/  ISETP.NE.AND P0, PT, R8, 0x1, PT ;  /* 0x000000010800780c */ /* 0x000fe20003f05270 */
[----:B------:R-:W-:Y:S01]  /*9540*/  IMAD.U32 R0, RZ, RZ, UR43 ;  /* 0x0000002bff007e24 */ /* 0x000fe2000f8e00ff */
[----:B------:R-:W-:Y:S02]  /*9550*/  LOP3.LUT P1, RZ, R16, 0x100, RZ, 0xc0, !PT ;  /* 0x0000010010ff7812 */ /* 0x000fe4000782c0ff */
[----:B-----5:R-:W-:Y:S01]  /*9560*/  SHF.R.S32.HI R32, RZ, 0x1f, R30 ;  /* 0x0000001fff207819 */ /* 0x020fe2000001141e */
[----:B------:R-:W-:Y:S01]  /*9570*/  IMAD R0, R0, 0x60, R26 ;  /* 0x0000006000007824 */ /* 0x000fe200078e021a */
[----:B------:R-:W-:-:S04]  /*9580*/  LOP3.LUT R16, R16, 0xffffff7f, RZ, 0xc0, !PT ;  /* 0xffffff7f10107812 */ /* 0x000fc800078ec0ff */
[----:B------:R-:W-:-:S03]  /*9590*/  IADD3 R0, R0, R31, RZ ;  /* 0x0000001f00007210 */ /* 0x000fc60007ffe0ff */
[----:B-1----:R-:W0:Y:S01]  /*95a0*/  @P0 LDC R3, c[0x0][0x434] ;  /* 0x00010d00ff030b82 */ /* 0x002e220000000800 */
[----:B------:R-:W-:Y:S01]  /*95b0*/  @P0 LOP3.LUT R16, R16, 0x80, RZ, 0xfc, !PT ;  /* 0x0000008010100812 */ /* 0x000fe200078efcff */
[----:B------:R-:W-:-:S06]  /*95c0*/  IMAD.MOV.U32 R9, RZ, RZ, R0 ;  /* 0x000000ffff097224 */ /* 0x000fcc00078e0000 */
[----:B------:R-:W1:Y:S08]  /*95d0*/  @P0 LDC R5, c[0x0][0x438] ;  /* 0x00010e00ff050b82 */ /* 0x000e700000000800 */
[----:B------:R-:W2:Y:S01]  /*95e0*/  @P1 LDC.64 R6, c[0x0][0x428] ;  /* 0x00010a00ff061b82 */ /* 0x000ea20000000a00 */
[----:B0-----:R-:W-:-:S05]  /*95f0*/  @P0 IMAD.HI.U32 R2, R0, R3, RZ ;  /* 0x0000000300020227 */ /* 0x001fca00078e00ff */
[----:B-1----:R-:W-:Y:S02]  /*9600*/  @P0 SHF.R.U32.HI R9, RZ, R5, R2 ;  /* 0x00000005ff090219 */ /* 0x002fe40000011602 */
[----:B------:R-:W0:Y:S02]  /*9610*/  @P1 LDC.64 R4, c[0x0][0x418] ;  /* 0x00010600ff041b82 */ /* 0x000e240000000a00 */
[----:B------:R-:W-:Y:S01]  /*9620*/  @P1 SHF.R.S32.HI R3, RZ, 0x1f, R9 ;  /* 0x0000001fff031819 */ /* 0x000fe20000011409 */
[----:B--2---:R-:W-:-:S04]  /*9630*/  @P1 IMAD R2, R32, R6, RZ ;  /* 0x0000000620021224 */ /* 0x004fc800078e02ff */
[----:B------:R-:W-:Y:S02]  /*9640*/  @P1 IMAD R7, R30, R7, R2 ;  /* 0x000000071e071224 */ /* 0x000fe400078e0202 */
[----:B------:R-:W-:-:S04]  /*9650*/  @P1 IMAD.MOV.U32 R2, RZ, RZ, R9 ;  /* 0x000000ffff021224 */ /* 0x000fc800078e0009 */
[----:B------:R-:W-:-:S04]  /*9660*/  @P1 IMAD.WIDE.U32 R2, R30, R6, R2 ;  /* 0x000000061e021225 */ /* 0x000fc800078e0002 */
[----:B------:R-:W-:Y:S01]  /*9670*/  IMAD.MOV.U32 R6, RZ, RZ, RZ ;  /* 0x000000ffff067224 */ /* 0x000fe200078e00ff */
[----:B------:R-:W-:Y:S02]  /*9680*/  @P1 IADD3 R3, R3, R7, RZ ;  /* 0x0000000703031210 */ /* 0x000fe40007ffe0ff */
[----:B0-----:R-:W-:-:S04]  /*9690*/  @P1 LEA R4, P0, R2, R4, 0x2 ;  /* 0x0000000402041211 */ /* 0x001fc800078010ff */
[----:B------:R-:W-:Y:S01]  /*96a0*/  @P1 LEA.HI.X R5, R2, R5, R3, 0x2, P0 ;  /* 0x0000000502051211 */ /* 0x000fe200000f1403 */
[----:B------:R-:W-:-:S04]  /*96b0*/  IMAD.MOV R3, RZ, RZ, -R9 ;  /* 0x000000ffff037224 */ /* 0x000fc800078e0a09 */
[----:B------:R0:W5:Y:S01]  /*96c0*/  @P1 LDG.E R6, desc[UR36][R4.64] ;  /* 0x0000002404061981 */ /* 0x000162000c1e1900 */
[----:B------:R-:W-:Y:S02]  /*96d0*/  LOP3.LUT R16, R16, 0xffffffbf, RZ, 0xc0, !PT ;  /* 0xffffffbf10107812 */ /* 0x000fe400078ec0ff */
[----:B------:R-:W-:Y:S01]  /*96e0*/  SHF.R.S32.HI R29, RZ, 0x1f, R19 ;  /* 0x0000001fff1d7819 */ /* 0x000fe20000011413 */
[----:B0-----:R-:W-:Y:S01]  /*96f0*/  IMAD R5, R8, R3, R0 ;  /* 0x0000000308057224 */ /* 0x001fe200078e0200 */
[----:B------:R-:W-:-:S04]  /*9700*/  MOV R0, UR42 ;  /* 0x0000002a00007c02 */ /* 0x000fc80008000f00 */
[----:B------:R-:W-:-:S13]  /*9710*/  ISETP.NE.AND P0, PT, R0, 0x3, PT ;  /* 0x000000030000780c */ /* 0x000fda0003f05270 */
[----:B------:R-:W-:Y:S01]  /*9720*/  @P0 LOP3.LUT R16, R16, 0x40, RZ, 0xfc, !PT ;  /* 0x0000004010100812 */ /* 0x000fe200078efcff */
[----:B------:R-:W-:Y:S06]  /*9730*/  @!P0 BRA `(.L_x_3339) ;  /* 0x0000000000048947 */ /* 0x000fec0003800000 */
[----:B------:R-:W-:Y:S01]  /*9740*/  BPT.TRAP 0x1 ;  /* 0x000000040000795c */ /* 0x000fe20000300000 */
.L_x_3339:
        /* <DEDUP_REMOVED lines=15> */
[C---:B------:R-:W-:Y:S01]  /*9840*/  IMAD R9, R19.reuse, UR5, R0 ;  /* 0x0000000513097c24 */ /* 0x040fe2000f8e0200 */
[----:B------:R-:W-:Y:S01]  /*9850*/  LEA R0, R22, UR39, 0x3 ;  /* 0x0000002716007c11 */ /* 0x000fe2000f8e18ff */
[----:B------:R-:W-:Y:S01]  /*9860*/  IMAD.WIDE.U32 R2, R19, UR4, R2 ;  /* 0x0000000413027c25 */ /* 0x000fe2000f8e0002 */
[----:B------:R-:W-:-:S02]  /*9870*/  ULDC.64 UR4, c[0x0][0x318] ;  /* 0x0000c60000047ab9 */ /* 0x000fc40000000a00 */
[----:B------:R-:W-:Y:S02]  /*9880*/  LEA R17, P0, R2, UR4, 0x1 ;  /* 0x0000000402117c11 */ /* 0x000fe4000f8008ff */
[----:B------:R-:W-:-:S04]  /*9890*/  IADD3 R3, R3, R9, RZ ;  /* 0x0000000903037210 */ /* 0x000fc80007ffe0ff */
[----:B------:R-:W-:Y:S02]  /*98a0*/  LEA.HI.X R18, R2, UR5, R3, 0x1, P0 ;  /* 0x0000000502127c11 */ /* 0x000fe400080f0c03 */
[----:B------:R-:W-:-:S04]  /*98b0*/  SHF.L.U32 R3, R25, 0x1f, RZ ;  /* 0x0000001f19037819 */ /* 0x000fc800000006ff */
[----:B------:R-:W0:Y:S02]  /*98c0*/  SYNCS.PHASECHK.TRANS64.TRYWAIT P0, [R0+URZ+0x30840], R3 ;  /* 0x03084003000075a7 */ /* 0x000e24000800017f */
[----:B0-----:R-:W-:Y:S05]  /*98d0*/  @!P0 BRA `(.L_x_3341) ;  /* 0x0000002c00708947 */ /* 0x001fea0003800000 */
.L_x_3387:
[----:B------:R-:W-:Y:S05]  /*98e0*/  BSYNC B0 ;  /* 0x0000000000007941 */ /* 0x000fea0003800000 */
.L_x_3340:
[----:B------:R-:W-:Y:S01]  /*98f0*/  ULDC.64 UR4, c[0x0][0x300] ;  /* 0x0000c00000047ab9 */ /* 0x000fe20000000a00 */
[C---:B------:R-:W-:Y:S01]  /*9900*/  LOP3.LUT P4, RZ, R16.reuse, 0x4, RZ, 0xc0, !PT ;  /* 0x0000000410ff7812 */ /* 0x040fe2000788c0ff */
[----:B------:R-:W-:Y:S01]  /*9910*/  IMAD R2, R7, UR4, RZ ;  /* 0x0000000407027c24 */ /* 0x000fe2000f8e02ff */
[C---:B------:R-:W-:Y:S02]  /*9920*/  LOP3.LUT P3, RZ, R16.reuse, 0x2, RZ, 0xc0, !PT ;  /* 0x0000000210ff7812 */ /* 0x040fe4000786c0ff */
[----:B------:R-:W-:Y:S01]  /*9930*/  LOP3.LUT P2, RZ, R16, 0x1, RZ, 0xc0, !PT ;  /* 0x0000000110ff7812 */ /* 0x000fe2000784c0ff */
        /* <DEDUP_REMOVED lines=13> */
[----:B------:R-:W-:Y:S01]  /*9a10*/  IADD3 R3, R3, R5, RZ ;  /* 0x0000000503037210 */ /* 0x000fe20007ffe0ff */
[----:B------:R-:W-:Y:S01]  /*9a20*/  IMAD R5, R22, 0x4800, R27 ;  /* 0x0000480016057824 */ /* 0x000fe200078e021b */
[----:B------:R-:W-:Y:S01]  /*9a30*/  LEA R4, P0, R2, UR4, 0x1 ;  /* 0x0000000402047c11 */ /* 0x000fe2000f8008ff */
[----:B------:R-:W-:-:S03]  /*9a40*/  UMOV UR4, 0xffffffff ;  /* 0xffffffff00047882 */ /* 0x000fc60000000000 */
[----:B------:R-:W-:Y:S01]  /*9a50*/  LEA.HI.X R6, R2, UR5, R3, 0x1, P0 ;  /* 0x0000000502067c11 */ /* 0x000fe200080f0c03 */
[----:B------:R-:W-:Y:S08]  /*9a60*/  BRA.DIV UR4, `(.L_x_3342) ;  /* 0x0000002e04207947 */ /* 0x000ff0000b800000 */
[----:B------:R-:W0:Y:S01]  /*9a70*/  SHFL.IDX PT, R14, R4, RZ, 0x181f ;  /* 0x00181fff040e7589 */ /* 0x000e2200000e0000 */
[----:B------:R-:W-:-:S03]  /*9a80*/  ISETP.GE.AND P0, PT, R33, 0x1, PT ;  /* 0x000000012100780c */ /* 0x000fc60003f06270 */
[----:B------:R-:W1:Y:S04]  /*9a90*/  SHFL.IDX PT, R2, R6, RZ, 0x181f ;  /* 0x00181fff06027589 */ /* 0x000e6800000e0000 */
[----:B------:R-:W-:Y:S06]  /*9aa0*/  SHFL.IDX PT, R8, R6, 0x1, 0x181f ;  /* 0x00381f0006087f89 */ /* 0x000fec00000e0000 */
[----:B------:R-:W-:-:S02]  /*9ab0*/  @P0 LEA R7, R5, UR39, 0x1 ;  /* 0x0000002705070c11 */ /* 0x000fc4000f8e08ff */
[----:B0-----:R-:W-:-:S05]  /*9ac0*/  @P0 LEA R14, P1, R37, R14, 0x1 ;  /* 0x0000000e250e0211 */ /* 0x001fca00078208ff */
[----:B-1----:R-:W-:Y:S02]  /*9ad0*/  @P0 IMAD.X R3, RZ, RZ, R2, P1 ;  /* 0x000000ffff030224 */ /* 0x002fe400008e0602 */
[----:B------:R-:W-:Y:S02]  /*9ae0*/  @P0 IMAD.MOV.U32 R2, RZ, RZ, R14 ;  /* 0x000000ffff020224 */ /* 0x000fe400078e000e */
[----:B------:R-:W0:Y:S04]  /*9af0*/  SHFL.IDX PT, R14, R4, 0x1, 0x181f ;  /* 0x00381f00040e7f89 */ /* 0x000e2800000e0000 */
[----:B------:R-:W-:Y:S04]  /*9b00*/  @P0 LDGSTS.E.BYPASS.LTC128B.128 [R7+0x1e400], desc[UR36][R2.64], !P4 ;  /* 0x1e40000002070fae */ /* 0x000fe8000e101d64 */
[----:B------:R-:W-:Y:S04]  /*9b10*/  @P0 LDGSTS.E.BYPASS.LTC128B.128 [R7+0x21400], desc[UR36][R2.64+0x80], !P3 ;  /* 0x2140008002070fae */ /* 0x000fe8000d901d64 */
[----:B------:R1:W-:Y:S01]  /*9b20*/  @P0 LDGSTS.E.BYPASS.LTC128B.128 [R7+0x24400], desc[UR36][R2.64+0x100], !P2 ;  /* 0x2440010002070fae */ /* 0x0003e2000d101d64 */
[----:B------:R-:W-:-:S03]  /*9b30*/  ISETP.GE.AND P0, PT, R33, 0x11, PT ;  /* 0x000000112100780c */ /* 0x000fc60003f06270 */
[----:B-1----:R-:W-:Y:S10]  /*9b40*/  SHFL.IDX PT, R7, R6, 0x2, 0x181f ;  /* 0x00581f0006077f89 */ /* 0x002ff400000e0000 */
[----:B0-----:R-:W-:-:S02]  /*9b50*/  @P0 LEA R14, P1, R37, R14, 0x1 ;  /* 0x0000000e250e0211 */ /* 0x001fc400078208ff */
[----:B------:R-:W-:Y:S02]  /*9b60*/  @P0 LEA R21, R5, UR39, 0x1 ;  /* 0x0000002705150c11 */ /* 0x000fe4000f8e08ff */
[----:B------:R-:W-:Y:S01]  /*9b70*/  @P0 IADD3.X R9, RZ, R8, RZ, P1, !PT ;  /* 0x00000008ff090210 */ /* 0x000fe20000ffe4ff */
[----:B------:R-:W-:Y:S02]  /*9b80*/  @P0 IMAD.MOV.U32 R2, RZ, RZ, R14 ;  /* 0x000000ffff020224 */ /* 0x000fe400078e000e */
[----:B------:R-:W0:Y:S02]  /*9b90*/  SHFL.IDX PT, R14, R4, 0x2, 0x181f ;  /* 0x00581f00040e7f89 */ /* 0x000e2400000e0000 */
[----:B------:R-:W-:-:S05]  /*9ba0*/  @P0 IMAD.MOV.U32 R3, RZ, RZ, R9 ;  /* 0x000000ffff030224 */ /* 0x000fca00078e0009 */
[----:B------:R-:W-:Y:S04]  /*9bb0*/  @P0 LDGSTS.E.BYPASS.LTC128B.128 [R21+0x1ec00], desc[UR36][R2.64], !P4 ;  /* 0x1ec0000002150fae */ /* 0x000fe8000e101d64 */
[----:B------:R-:W-:Y:S04]  /*9bc0*/  @P0 LDGSTS.E.BYPASS.LTC128B.128 [R21+0x21c00], desc[UR36][R2.64+0x80], !P3 ;  /* 0x21c0008002150fae */ /* 0x000fe8000d901d64 */
[----:B------:R1:W-:Y:S01]  /*9bd0*/  @P0 LDGSTS.E.BYPASS.LTC128B.128 [R21+0x24c00], desc[UR36][R2.64+0x100], !P2 ;  /* 0x24c0010002150fae */ /* 0x0003e2000d101d64 */
[----:B------:R-:W-:-:S13]  /*9be0*/  ISETP.GE.AND P0, PT, R33, 0x21, PT ;  /* 0x000000212100780c */ /* 0x000fda0003f06270 */
[----:B0-----:R-:W-:Y:S02]  /*9bf0*/  @P0 LEA R14, P1, R37, R14, 0x1 ;  /* 0x0000000e250e0211 */ /* 0x001fe400078208ff */
[----:B------:R-:W-:Y:S02]  /*9c00*/  @P0 LEA R9, R5, UR39, 0x1 ;  /* 0x0000002705090c11 */ /* 0x000fe4000f8e08ff */
[----:B------:R-:W-:Y:S01]  /*9c10*/  @P0 IADD3.X R7, RZ, R7, RZ, P1, !PT ;  /* 0x00000007ff070210 */ /* 0x000fe20000ffe4ff */
[----:B-1----:R-:W-:Y:S02]  /*9c20*/  @P0 IMAD.MOV.U32 R2, RZ, RZ, R14 ;  /* 0x000000ffff020224 */ /* 0x002fe400078e000e */
[----:B------:R-:W0:Y:S02]  /*9c30*/  SHFL.IDX PT, R14, R4, 0x3, 0x181f ;  /* 0x00781f00040e7f89 */ /* 0x000e2400000e0000 */
[----:B------:R-:W-:Y:S02]  /*9c40*/  @P0 IMAD.MOV.U32 R3, RZ, RZ, R7 ;  /* 0x000000ffff030224 */ /* 0x000fe400078e0007 */
[----:B------:R-:W1:Y:S04]  /*9c50*/  SHFL.IDX PT, R7, R6, 0x3, 0x181f ;  /* 0x00781f0006077f89 */ /* 0x000e6800000e0000 */
[----:B------:R-:W-:Y:S04]  /*9c60*/  @P0 LDGSTS.E.BYPASS.LTC128B.128 [R9+0x1f400], desc[UR36][R2.64], !P4 ;  /* 0x1f40000002090fae */ /* 0x000fe8000e101d64 */
[----:B------:R-:W-:Y:S04]  /*9c70*/  @P0 LDGSTS.E.BYPASS.LTC128B.128 [R9+0x22400], desc[UR36][R2.64+0x80], !P3 ;  /* 0x2240008002090fae */ /* 0x000fe8000d901d64 */
[----:B------:R2:W-:Y:S01]  /*9c80*/  @P0 LDGSTS.E.BYPASS.LTC128B.128 [R9+0x25400], desc[UR36][R2.64+0x100], !P2 ;  /* 0x2540010002090fae */ /* 0x0005e2000d101d64 */
[----:B------:R-:W-:-:S13]  /*9c90*/  ISETP.GE.AND P0, PT, R33, 0x31, PT ;  /* 0x000000312100780c */ /* 0x000fda0003f06270 */
[----:B0-----:R-:W-:Y:S02]  /*9ca0*/  @P0 LEA R14, P1, R37, R14, 0x1 ;  /* 0x0000000e250e0211 */ /* 0x001fe400078208ff */
[----:B------:R-:W-:Y:S02]  /*9cb0*/  @P0 LEA R21, R5, UR39, 0x1 ;  /* 0x0000002705150c11 */ /* 0x000fe4000f8e08ff */
[----:B-1----:R-:W-:Y:S01]  /*9cc0*/  @P0 IADD3.X R7, RZ, R7, RZ, P1, !PT ;  /* 0x00000007ff070210 */ /* 0x002fe20000ffe4ff */
[----:B--2---:R-:W-:Y:S02]  /*9cd0*/  @P0 IMAD.MOV.U32 R2, RZ, RZ, R14 ;  /* 0x000000ffff020224 */ /* 0x004fe400078e000e */
        /* <DEDUP_REMOVED lines=11> */
[----:B------:R0:W1:Y:S02]  /*9d90*/  SHFL.IDX PT, R14, R4, 0x5, 0x181f ;  /* 0x00b81f00040e7f89 */ /* 0x00006400000e0000 */
[----:B------:R-:W-:Y:S02]  /*9da0*/  @P0 IMAD.MOV.U32 R3, RZ, RZ, R7 ;  /* 0x000000ffff030224 */ /* 0x000fe400078e0007 */
[----:B------:R0:W2:Y:S04]  /*9db0*/  SHFL.IDX PT, R7, R6, 0x5, 0x181f ;  /* 0x00b81f0006077f89 */ /* 0x0000a800000e0000 */
[----:B------:R0:W-:Y:S04]  /*9dc0*/  @P0 LDGSTS.E.BYPASS.LTC128B.128 [R9+0x20400], desc[UR36][R2.64], !P4 ;  /* 0x2040000002090fae */ /* 0x0001e8000e101d64 */
[----:B------:R0:W-:Y:S04]  /*9dd0*/  @P0 LDGSTS.E.BYPASS.LTC128B.128 [R9+0x23400], desc[UR36][R2.64+0x80], !P3 ;  /* 0x2340008002090fae */ /* 0x0001e8000d901d64 */
[----:B------:R0:W-:Y:S02]  /*9de0*/  @P0 LDGSTS.E.BYPASS.LTC128B.128 [R9+0x26400], desc[UR36][R2.64+0x100], !P2 ;  /* 0x2640010002090fae */ /* 0x0001e4000d101d64 */
.L_x_3401:
[----:B------:R-:W-:-:S13]  /*9df0*/  ISETP.GE.AND P0, PT, R33, 0x51, PT ;  /* 0x000000512100780c */ /* 0x000fda0003f06270 */
[----:B01----:R-:W-:Y:S02]  /*9e00*/  @P0 LEA R2, P1, R37, R14, 0x1 ;  /* 0x0000000e25020211 */ /* 0x003fe400078208ff */
[----:B------:R-:W-:Y:S02]  /*9e10*/  @P0 LEA R5, R5, UR39, 0x1 ;  /* 0x0000002705050c11 */ /* 0x000fe4000f8e08ff */
[----:B--2---:R-:W-:-:S05]  /*9e20*/  @P0 IADD3.X R3, RZ, R7, RZ, P1, !PT ;  /* 0x00000007ff030210 */ /* 0x004fca0000ffe4ff */
[----:B------:R-:W-:Y:S01]  /*9e30*/  @!PT LDS RZ, [RZ] ;  /* 0x00000000fffff984 */ /* 0x000fe20000000800 */
[----:B------:R-:W-:Y:S01]  /*9e40*/  @!PT LDS RZ, [RZ] ;  /* 0x00000000fffff984 */ /* 0x000fe20000000800 */
[----:B------:R-:W-:Y:S01]  /*9e50*/  @!PT LDS RZ, [RZ] ;  /* 0x00000000fffff984 */ /* 0x000fe20000000800 */
[----:B------:R0:W-:Y:S04]  /*9e60*/  @P0 LDGSTS.E.BYPASS.LTC128B.128 [R5+0x20c00], desc[UR36][R2.64], !P4 ;  /* 0x20c0000002050fae */ /* 0x0001e8000e101d64 */
[----:B------:R0:W-:Y:S04]  /*9e70*/  @P0 LDGSTS.E.BYPASS.LTC128B.128 [R5+0x23c00], desc[UR36][R2.64+0x80], !P3 ;  /* 0x23c0008002050fae */ /* 0x0001e8000d901d64 */
[----:B------:R0:W-:Y:S01]  /*9e80*/  @P0 LDGSTS.E.BYPASS.LTC128B.128 [R5+0x26c00], desc[UR36][R2.64+0x100], !P2 ;  /* 0x26c0010002050fae */ /* 0x0001e2000d101d64 */
[----:B------:R-:W-:Y:S01]  /*9e90*/  PLOP3.LUT P0, PT, PT, PT, PT, 0x80, 0x0 ;  /* 0x000000000000781c */ /* 0x000fe20003f0f070 */
[----:B------:R-:W-:-:S12]  /*9ea0*/  NOP ;  /* 0x0000000000007918 */ /* 0x000fd80000000000 */
.L_x_3343:
        /* <DEDUP_REMOVED lines=10> */
.L_x_3344:
[----:B------:R1:W-:Y:S02]  /*9f50*/  SYNCS.ARRIVE.TRANS64.A1T0 RZ, [R0+URZ+0x30830], RZ ;  /* 0x030830ff00ff79a7 */ /* 0x0003e4000810003f */
[----:B------:R-:W-:Y:S05]  /*9f60*/  WARPSYNC.ALL ;  /* 0x0000000000007948 */ /* 0x000fea0003800000 */
[----:B------:R-:W-:-:S04]  /*9f70*/  UIADD3 UR4, UR39, 0x12400, URZ ;  /* 0x0001240027047890 */ /* 0x000fc8000fffe03f */
[----:B------:R-:W-:Y:S01]  /*9f80*/  ULOP3.LUT UP0, URZ, UR4, 0x3ff, URZ, 0xc0, !UPT ;  /* 0x000003ff043f7892 */ /* 0x000fe2000f80c03f */
[----:B------:R-:W-:Y:S05]  /*9f90*/  BAR.SYNC.DEFER_BLOCKING 0x8, 0x180 ;  /* 0x0206000000007b1d */ /* 0x000fea0000010000 */
[----:B------:R-:W-:-:S13]  /*9fa0*/  PLOP3.LUT P0, PT, PT, PT, UP0, 0x80, 0x0 ;  /* 0x000000000000781c */ /* 0x000fda0003f0f008 */
[----:B------:R-:W-:Y:S05]  /*9fb0*/  @!P0 BRA `(.L_x_3345) ;  /* 0x0000000000408947 */ /* 0x000fea0003800000 */
[----:B0-----:R-:W-:Y:S01]  /*9fc0*/  MOV R2, 0x0 ;  /* 0x0000000000027802 */ /* 0x001fe20000000f00 */
        /* <DEDUP_REMOVED lines=11> */
[----:B------:R-:W-:Y:S02]  /*a080*/  IMAD.MOV.U32 R8, RZ, RZ, 0x70 ;  /* 0x00000070ff087424 */ /* 0x000fe400078e00ff */
[----:B------:R-:W-:-:S07]  /*a090*/  IMAD.MOV.U32 R12, RZ, RZ, 0x1 ;  /* 0x00000001ff0c7424 */ /* 0x000fce00078e00ff */
[----:B------:R-:W-:-:S07]  /*a0a0*/  LEPC R20, `(.L_x_3345) ;  /* 0x000000001014794e */ /* 0x000fce0000000000 */
[----:B01----:R-:W-:Y:S05]  /*a0b0*/  CALL.ABS.NOINC R2 ;  /* 0x0000000002007343 */ /* 0x003fea0003c00000 */
.L_x_3345:
[----:B-1----:R-:W1:Y:S01]  /*a0c0*/  LDC R0, c[0x0][0x448] ;  /* 0x00011200ff007b82 */ /* 0x002e620000000800 */
[----:B0-----:R-:W-:Y:S01]  /*a0d0*/  IMAD.MOV R3, RZ, RZ, -R24 ;  /* 0x000000ffff037224 */ /* 0x001fe200078e0a18 */
[----:B------:R-:W-:Y:S01]  /*a0e0*/  ULDC UR4, c[0x0][0xc38] ;  /* 0x00030e0000047ab9 */ /* 0x000fe20000000800 */
[----:B------:R-:W-:Y:S02]  /*a0f0*/  SHF.R.S32.HI R6, RZ, 0x1f, R23 ;  /* 0x0000001fff067819 */ /* 0x000fe40000011417 */
[----:B------:R-:W-:Y:S01]  /*a100*/  IMAD R4, R3, UR4, R36 ;  /* 0x0000000403047c24 */ /* 0x000fe2000f8e0224 */
[----:B------:R-:W-:Y:S01]  /*a110*/  ULDC.64 UR4, c[0x0][0x2d8] ;  /* 0x0000b60000047ab9 */ /* 0x000fe20000000a00 */
[----:B------:R-:W-:Y:S02]  /*a120*/  LOP3.LUT P3, RZ, R16, 0x800, RZ, 0xc0, !PT ;  /* 0x0000080010ff7812 */ /* 0x000fe4000786c0ff */
[----:B------:R-:W-:Y:S01]  /*a130*/  IMAD.SHL.U32 R4, R4, 0x80, RZ ;  /* 0x0000008004047824 */ /* 0x000fe200078e00ff */
[----:B------:R-:W-:-:S02]  /*a140*/  LOP3.LUT P4, RZ, R16, 0x400, RZ, 0xc0, !PT ;  /* 0x0000040010ff7812 */ /* 0x000fc4000788c0ff */
[----:B------:R-:W-:Y:S02]  /*a150*/  LOP3.LUT P5, RZ, R16, 0x200, RZ, 0xc0, !PT ;  /* 0x0000020010ff7812 */ /* 0x000fe400078ac0ff */
[----:B------:R-:W-:Y:S02]  /*a160*/  LOP3.LUT R7, R26, R4, RZ, 0xfc, !PT ;  /* 0x000000041a077212 */ /* 0x000fe400078efcff */
[----:B------:R-:W-:Y:S02]  /*a170*/  LEA R20, R27, UR39, 0x1 ;  /* 0x000000271b147c11 */ /* 0x000fe4000f8e08ff */
[----:B------:R-:W-:Y:S02]  /*a180*/  MOV R5, R7 ;  /* 0x0000000700057202 */ /* 0x000fe40000000f00 */
[----:B-1----:R-:W-:-:S13]  /*a190*/  ISETP.NE.AND P0, PT, R0, 0x1, PT ;  /* 0x000000010000780c */ /* 0x002fda0003f05270 */
[----:B------:R-:W0:Y:S08]  /*a1a0*/  @P0 LDC R2, c[0x0][0x44c] ;  /* 0x00011300ff020b82 */ /* 0x000e300000000800 */
[----:B------:R-:W1:Y:S01]  /*a1b0*/  @P0 LDC R9, c[0x0][0x450] ;  /* 0x00011400ff090b82 */ /* 0x000e620000000800 */
[----:B0-----:R-:W-:-:S05]  /*a1c0*/  @P0 IMAD.HI.U32 R2, R7, R2, RZ ;  /* 0x0000000207020227 */ /* 0x001fca00078e00ff */
[----:B-1----:R-:W-:Y:S01]  /*a1d0*/  @P0 SHF.R.U32.HI R5, RZ, R9, R2 ;  /* 0x00000009ff050219 */ /* 0x002fe20000011602 */
[----:B------:R-:W-:-:S04]  /*a1e0*/  IMAD R2, R29, UR4, RZ ;  /* 0x000000041d027c24 */ /* 0x000fc8000f8e02ff */
[C---:B------:R-:W-:Y:S02]  /*a1f0*/  IMAD R9, R19.reuse, UR5, R2 ;  /* 0x0000000513097c24 */ /* 0x040fe4000f8e0202 */
[----:B------:R-:W-:Y:S01]  /*a200*/  IMAD.WIDE.U32 R2, R19, UR4, RZ ;  /* 0x0000000413027c25 */ /* 0x000fe2000f8e00ff */
[----:B------:R-:W-:-:S03]  /*a210*/  ULDC.64 UR4, c[0x0][0x2e0] ;  /* 0x0000b80000047ab9 */ /* 0x000fc60000000a00 */
[----:B------:R-:W-:Y:S02]  /*a220*/  IMAD R6, R6, UR4, RZ ;  /* 0x0000000406067c24 */ /* 0x000fe4000f8e02ff */
[----:B------:R-:W-:Y:S02]  /*a230*/  IMAD.IADD R3, R3, 0x1, R9 ;  /* 0x0000000103037824 */ /* 0x000fe400078e0209 */
[C---:B------:R-:W-:Y:S02]  /*a240*/  IMAD R9, R23.reuse, UR5, R6 ;  /* 0x0000000517097c24 */ /* 0x040fe4000f8e0206 */
[----:B------:R-:W-:Y:S02]  /*a250*/  IMAD.MOV R6, RZ, RZ, -R5 ;  /* 0x000000ffff067224 */ /* 0x000fe400078e0a05 */
[----:B------:R-:W-:Y:S01]  /*a260*/  IMAD.WIDE.U32 R2, R23, UR4, R2 ;  /* 0x0000000417027c25 */ /* 0x000fe2000f8e0002 */
[----:B------:R-:W-:-:S03]  /*a270*/  ULDC.64 UR4, c[0x0][0x2d0] ;  /* 0x0000b40000047ab9 */ /* 0x000fc60000000a00 */
[----:B------:R-:W-:Y:S01]  /*a280*/  IMAD R7, R0, R6, R7 ;  /* 0x0000000600077224 */ /* 0x000fe200078e0207 */
[----:B------:R-:W-:Y:S02]  /*a290*/  SHF.R.S32.HI R0, RZ, 0x1f, R5 ;  /* 0x0000001fff007819 */ /* 0x000fe40000011405 */
[----:B------:R-:W-:-:S03]  /*a2a0*/  IADD3 R3, R3, R9, RZ ;  /* 0x0000000903037210 */ /* 0x000fc60007ffe0ff */
        /* <DEDUP_REMOVED lines=16> */
[----:B------:R-:W-:-:S03]  /*a3b0*/  IADD3 R4, R34, R4, RZ ;  /* 0x0000000422047210 */ /* 0x000fc60007ffe0ff */
[----:B------:R-:W1:Y:S01]  /*a3c0*/  SHFL.IDX PT, R2, R5, RZ, 0x181f ;  /* 0x00181fff05027589 */ /* 0x000e6200000e0000 */
[C---:B------:R-:W-:Y:S02]  /*a3d0*/  ISETP.GE.AND P0, PT, R4.reuse, UR40, PT ;  /* 0x0000002804007c0c */ /* 0x040fe4000bf06270 */
[----:B------:R-:W-:Y:S01]  /*a3e0*/  IADD3 R7, R4, 0x10, RZ ;  /* 0x0000001004077810 */ /* 0x000fe20007ffe0ff */
[----:B------:R-:W-:Y:S10]  /*a3f0*/  SHFL.IDX PT, R6, R5, 0x1, 0x181f ;  /* 0x00381f0005067f89 */ /* 0x000ff400000e0000 */
[----:B0-----:R-:W-:-:S05]  /*a400*/  @!P0 LEA R14, P1, R37, R14, 0x1 ;  /* 0x0000000e250e8211 */ /* 0x001fca00078208ff */
[----:B-1----:R-:W-:Y:S02]  /*a410*/  @!P0 IMAD.X R3, RZ, RZ, R2, P1 ;  /* 0x000000ffff038224 */ /* 0x002fe400008e0602 */
[----:B------:R-:W-:Y:S02]  /*a420*/  @!P0 IMAD.MOV.U32 R2, RZ, RZ, R14 ;  /* 0x000000ffff028224 */ /* 0x000fe400078e000e */
[----:B------:R-:W0:Y:S04]  /*a430*/  SHFL.IDX PT, R14, R0, 0x1, 0x181f ;  /* 0x00381f00000e7f89 */ /* 0x000e2800000e0000 */
        /* <DEDUP_REMOVED lines=62> */
[----:B------:R0:W1:Y:S03]  /*a820*/  SHFL.IDX PT, R6, R5, 0x7, 0x181f ;  /* 0x00f81f0005067f89 */ /* 0x00006600000e0000 */
[----:B------:R-:W-:Y:S01]  /*a830*/  @!P0 IMAD.MOV.U32 R3, RZ, RZ, R7 ;  /* 0x000000ffff038224 */ /* 0x000fe200078e0007 */
[----:B------:R0:W2:Y:S04]  /*a840*/  SHFL.IDX PT, R14, R0, 0x7, 0x181f ;  /* 0x00f81f00000e7f89 */ /* 0x0000a800000e0000 */
[----:B------:R0:W-:Y:S04]  /*a850*/  @!P0 LDGSTS.E.BYPASS.LTC128B.128 [R20+0x15400], desc[UR36][R2.64], !P3 ;  /* 0x1540000002148fae */ /* 0x0001e8000d901d64 */
[----:B------:R0:W-:Y:S04]  /*a860*/  @!P0 LDGSTS.E.BYPASS.LTC128B.128 [R20+0x19400], desc[UR36][R2.64+0x80], !P4 ;  /* 0x1940008002148fae */ /* 0x0001e8000e101d64 */
[----:B------:R0:W-:Y:S02]  /*a870*/  @!P0 LDGSTS.E.BYPASS.LTC128B.128 [R20+0x1d400], desc[UR36][R2.64+0x100], !P5 ;  /* 0x1d40010002148fae */ /* 0x0001e4000e901d64 */
.L_x_3418:
[----:B0-----:R-:W3:Y:S01]  /*a880*/  LDL R0, [R1] ;  /* 0x0000000001007983 */ /* 0x001ee20000100800 */
[----:B------:R-:W-:-:S04]  /*a890*/  IADD3 R4, R4, 0x70, RZ ;  /* 0x0000007004047810 */ /* 0x000fc80007ffe0ff */
        /* <DEDUP_REMOVED lines=19> */
.L_x_3419:
[----:B------:R-:W-:Y:S05]  /*a9d0*/  BSYNC B0 ;  /* 0x0000000000007941 */ /* 0x000fea0003800000 */
.L_x_3347:
[----:B------:R-:W-:Y:S01]  /*a9e0*/  UISETP.GE.AND UP0, UPT, UR38, 0x61, UPT ;  /* 0x000000612600788c */ /* 0x000fe2000bf06270 */
[----:B------:R-:W-:-:S05]  /*a9f0*/  IMAD.U32 R20, RZ, RZ, UR43 ;  /* 0x0000002bff147e24 */ /* 0x000fca000f8e00ff */
[----:B------:R-:W-:-:S13]  /*aa00*/  PLOP3.LUT P0, PT, PT, PT, UP0, 0x40, 0x0 ;  /* 0x000000000000781c */ /* 0x000fda0003f0e808 */
[----:B------:R-:W-:Y:S05]  /*aa10*/  @P0 BRA `(.L_x_3349) ;  /* 0x0000000c00e80947 */ /* 0x000fea0003800000 */
[----:B------:R-:W-:Y:S01]  /*aa20*/  BSSY B0, `(.L_x_3349) ;  /* 0x00000f9000007945 */ /* 0x000fe20003800000 */
[----:B------:R-:W-:Y:S01]  /*aa30*/  MOV R21, R25 ;  /* 0x0000001900157202 */ /* 0x000fe20000000f00 */
[----:B------:R-:W-:Y:S01]  /*aa40*/  IMAD.MOV.U32 R7, RZ, RZ, R22 ;  /* 0x000000ffff077224 */ /* 0x000fe200078e0016 */
[----:B------:R-:W-:Y:S01]  /*aa50*/  MOV R28, UR43 ;  /* 0x0000002b001c7c02 */ /* 0x000fe20008000f00 */
[----:B------:R-:W-:-:S07]  /*aa60*/  IMAD.U32 R6, RZ, RZ, UR41 ;  /* 0x00000029ff067e24 */ /* 0x000fce000f8e00ff */
.L_x_3362:
[----:B0-----:R-:W0:Y:S01]  /*aa70*/  LDC R0, c[0x0][0x430] ;  /* 0x00010c00ff007b82 */ /* 0x001e220000000800 */
[----:B------:R-:W-:Y:S01]  /*aa80*/  ISETP.GT.U32.AND P0, PT, R26, 0x5f, PT ;  /* 0x0000005f1a00780c */ /* 0x000fe20003f04070 */
[----:B------:R-:W-:Y:S01]  /*aa90*/  IMAD R3, R6, 0x60, R31 ;  /* 0x0000006006037824 */ /* 0x000fe200078e021f */
[----:B------:R-:W-:Y:S01]  /*aaa0*/  LOP3.LUT P2, RZ, R16, 0x40, RZ, 0xc0, !PT ;  /* 0x0000004010ff7812 */ /* 0x000fe2000784c0ff */
[----:B------:R-:W-:Y:S02]  /*aab0*/  ULDC UR4, c[0x0][0x430] ;  /* 0x00010c0000047ab9 */ /* 0x000fe40000000800 */
[----:B------:R-:W-:-:S04]  /*aac0*/  IMAD.IADD R10, R26, 0x1, R3 ;  /* 0x000000011a0a7824 */ /* 0x000fc800078e0203 */
[----:B------:R-:W-:-:S04]  /*aad0*/  IMAD.MOV.U32 R11, RZ, RZ, R10 ;  /* 0x000000ffff0b7224 */ /* 0x000fc800078e000a */
[----:B------:R-:W1:Y:S01]  /*aae0*/  @!P0 LDC.64 R8, c[0x0][0x428] ;  /* 0x00010a00ff088b82 */ /* 0x000e620000000a00 */
[----:B0-----:R-:W-:-:S13]  /*aaf0*/  ISETP.NE.AND P1, PT, R0, 0x1, PT ;  /* 0x000000010000780c */ /* 0x001fda0003f25270 */
[----:B------:R-:W0:Y:S08]  /*ab00*/  @P1 LDC R5, c[0x0][0x434] ;  /* 0x00010d00ff051b82 */ /* 0x000e300000000800 */
[----:B------:R-:W2:Y:S01]  /*ab10*/  @P1 LDC R3, c[0x0][0x438] ;  /* 0x00010e00ff031b82 */ /* 0x000ea20000000800 */
[----:B0-----:R-:W-:-:S07]  /*ab20*/  @P1 IMAD.HI.U32 R0, R10, R5, RZ ;  /* 0x000000050a001227 */ /* 0x001fce00078e00ff */
[----:B------:R-:W0:Y:S01]  /*ab30*/  @!P0 LDC.64 R4, c[0x0][0x418] ;  /* 0x00010600ff048b82 */ /* 0x000e220000000a00 */
[----:B--2---:R-:W-:Y:S01]  /*ab40*/  @P1 SHF.R.U32.HI R11, RZ, R3, R0 ;  /* 0x00000003ff0b1219 */ /* 0x004fe20000011600 */
[----:B-1----:R-:W-:-:S03]  /*ab50*/  @!P0 IMAD R0, R32, R8, RZ ;  /* 0x0000000820008224 */ /* 0x002fc600078e02ff */
[----:B------:R-:W-:Y:S01]  /*ab60*/  @!P0 SHF.R.S32.HI R3, RZ, 0x1f, R11 ;  /* 0x0000001fff038819 */ /* 0x000fe2000001140b */
[----:B------:R-:W-:Y:S01]  /*ab70*/  @!P0 IMAD R9, R30, R9, R0 ;  /* 0x000000091e098224 */ /* 0x000fe200078e0200 */
[----:B------:R-:W-:-:S05]  /*ab80*/  @!P0 MOV R2, R11 ;  /* 0x0000000b00028202 */ /* 0x000fca0000000f00 */
[----:B------:R-:W-:-:S04]  /*ab90*/  @!P0 IMAD.WIDE.U32 R2, R30, R8, R2 ;  /* 0x000000081e028225 */ /* 0x000fc800078e0002 */
[----:B------:R-:W-:Y:S01]  /*aba0*/  @!P0 IMAD.IADD R0, R9, 0x1, R3 ;  /* 0x0000000109008824 */ /* 0x000fe200078e0203 */
[----:B0-----:R-:W-:-:S04]  /*abb0*/  @!P0 LEA R4, P1, R2, R4, 0x2 ;  /* 0x0000000402048211 */ /* 0x001fc800078210ff */
[----:B------:R-:W-:Y:S01]  /*abc0*/  @!P0 LEA.HI.X R5, R2, R5, R0, 0x2, P1 ;  /* 0x0000000502058211 */ /* 0x000fe200008f1400 */
[----:B------:R-:W-:Y:S01]  /*abd0*/  IMAD.MOV.U32 R0, RZ, RZ, RZ ;  /* 0x000000ffff007224 */ /* 0x000fe200078e00ff */
[----:B------:R-:W-:Y:S01]  /*abe0*/  IADD3 R22, R7, 0x1, RZ ;  /* 0x0000000107167810 */ /* 0x000fe20007ffe0ff */
[----:B------:R-:W-:-:S04]  /*abf0*/  IMAD.MOV R3, RZ, RZ, -R11 ;  /* 0x000000ffff037224 */ /* 0x000fc800078e0a0b */
[----:B------:R0:W5:Y:S01]  /*ac00*/  @!P0 LDG.E R0, desc[UR36][R4.64] ;  /* 0x0000002404008981 */ /* 0x000162000c1e1900 */
[----:B------:R-:W-:Y:S01]  /*ac10*/  ISETP.NE.AND P0, PT, R22, 0x2, PT ;  /* 0x000000021600780c */ /* 0x000fe20003f05270 */
[----:B------:R-:W-:-:S03]  /*ac20*/  IMAD.MOV.U32 R20, RZ, RZ, R6 ;  /* 0x000000ffff147224 */ /* 0x000fc600078e0006 */
[----:B------:R-:W-:Y:S02]  /*ac30*/  SEL R2, RZ, 0x1, P0 ;  /* 0x00000001ff027807 */ /* 0x000fe40000000000 */
[----:B------:R-:W-:Y:S02]  /*ac40*/  SEL R22, R22, RZ, P0 ;  /* 0x000000ff16167207 */ /* 0x000fe40000000000 */
[----:B------:R-:W-:Y:S01]  /*ac50*/  LOP3.LUT R25, R21, R2, RZ, 0x3c, !PT ;  /* 0x0000000215197212 */ /* 0x000fe200078e3cff */
[----:B0-----:R-:W-:Y:S01]  /*ac60*/  IMAD R5, R3, UR4, R10 ;  /* 0x0000000403057c24 */ /* 0x001fe2000f8e020a */
[----:B------:R-:W-:Y:S06]  /*ac70*/  @!P2 BRA `(.L_x_3350) ;  /* 0x000000000004a947 */ /* 0x000fec0003800000 */
[----:B------:R-:W-:Y:S01]  /*ac80*/  BPT.TRAP 0x1 ;  /* 0x000000040000795c */ /* 0x000fe20000300000 */
.L_x_3350:
[----:B------:R-:W-:Y:S01]  /*ac90*/  LEA R6, R22, UR39, 0x3 ;  /* 0x0000002716067c11 */ /* 0x000fe2000f8e18ff */
[----:B------:R-:W-:Y:S01]  /*aca0*/  BSSY B1, `(.L_x_3351) ;  /* 0x0000004000017945 */ /* 0x000fe20003800000 */
[----:B------:R-:W-:-:S04]  /*acb0*/  SHF.L.U32 R3, R25, 0x1f, RZ ;  /* 0x0000001f19037819 */ /* 0x000fc800000006ff */
[----:B------:R-:W0:Y:S02]  /*acc0*/  SYNCS.PHASECHK.TRANS64.TRYWAIT P0, [R6+URZ+0x30840], R3 ;  /* 0x03084003060075a7 */ /* 0x000e24000800017f */
[----:B0-----:R-:W-:Y:S05]  /*acd0*/  @!P0 BRA `(.L_x_3352) ;  /* 0x0000002c00308947 */ /* 0x001fea0003800000 */
.L_x_3420:
[----:B------:R-:W-:Y:S05]  /*ace0*/  BSYNC B1 ;  /* 0x0000000000017941 */ /* 0x000fea0003800000 */
.L_x_3351:
[----:B------:R-:W-:Y:S01]  /*acf0*/  SHF.R.S32.HI R23, RZ, 0x1f, R5 ;  /* 0x0000001fff177819 */ /* 0x000fe20000011405 */
[----:B------:R-:W-:Y:S01]  /*ad00*/  ULDC.64 UR4, c[0x0][0x300] ;  /* 0x0000c00000047ab9 */ /* 0x000fe20000000a00 */
[----:B-----5:R-:W-:Y:S02]  /*ad10*/  SHF.R.S32.HI R24, RZ, 0x1f, R0 ;  /* 0x0000001fff187819 */ /* 0x020fe40000011400 */
[C---:B------:R-:W-:Y:S01]  /*ad20*/  LOP3.LUT P3, RZ, R16.reuse, 0x4, RZ, 0xc0, !PT ;  /* 0x0000000410ff7812 */ /* 0x040fe2000786c0ff */
[----:B------:R-:W-:Y:S01]  /*ad30*/  IMAD R2, R23, UR4, RZ ;  /* 0x0000000417027c24 */ /* 0x000fe2000f8e02ff */
[C---:B------:R-:W-:Y:S02]  /*ad40*/  LOP3.LUT P2, RZ, R16.reuse, 0x2, RZ, 0xc0, !PT ;  /* 0x0000000210ff7812 */ /* 0x040fe4000784c0ff */
[----:B------:R-:W-:Y:S01]  /*ad50*/  LOP3.LUT P1, RZ, R16, 0x1, RZ, 0xc0, !PT ;  /* 0x0000000110ff7812 */ /* 0x000fe2000782c0ff */
[C---:B------:R-:W-:Y:S02]  /*ad60*/  IMAD R9, R5.reuse, UR5, R2 ;  /* 0x0000000505097c24 */ /* 0x040fe4000f8e0202 */
[----:B0-----:R-:W-:Y:S01]  /*ad70*/  IMAD.WIDE.U32 R2, R5, UR4, RZ ;  /* 0x0000000405027c25 */ /* 0x001fe2000f8e00ff */
        /* <DEDUP_REMOVED lines=18> */
[----:B------:R-:W-:Y:S02]  /*aea0*/  SHF.L.U32 R4, R37, 0x1, RZ ;  /* 0x0000000125047819 */ /* 0x000fe400000006ff */
[----:B------:R-:W-:Y:S01]  /*aeb0*/  LEA R9, R9, UR39, 0x1 ;  /* 0x0000002709097c11 */ /* 0x000fe2000f8e08ff */
[----:B------:R-:W1:Y:S04]  /*aec0*/  SHFL.IDX PT, R3, R10, RZ, 0x181f ;  /* 0x00181fff0a037589 */ /* 0x000e6800000e0000 */
[----:B------:R-:W-:Y:S01]  /*aed0*/  SHFL.IDX PT, R35, R10, 0x2, 0x181f ;  /* 0x00581f000a237f89 */ /* 0x000fe200000e0000 */
[----:B0-----:R-:W-:-:S03]  /*aee0*/  IADD3 R2, P0, R14, R4, RZ ;  /* 0x000000040e027210 */ /* 0x001fc60007f1e0ff */
[----:B------:R-:W0:Y:S02]  /*aef0*/  SHFL.IDX PT, R14, R8, 0x1, 0x181f ;  /* 0x00381f00080e7f89 */ /* 0x000e2400000e0000 */
[----:B-1----:R-:W-:-:S05]  /*af00*/  IMAD.X R3, RZ, RZ, R3, P0 ;  /* 0x000000ffff037224 */ /* 0x002fca00000e0603 */
[----:B------:R-:W-:Y:S04]  /*af10*/  LDGSTS.E.BYPASS.LTC128B.128 [R9+0x1e400], desc[UR36][R2.64], !P3 ;  /* 0x1e40000002097fae */ /* 0x000fe8000d901d64 */
[----:B------:R-:W-:Y:S04]  /*af20*/  LDGSTS.E.BYPASS.LTC128B.128 [R9+0x21400], desc[UR36][R2.64+0x80], !P2 ;  /* 0x2140008002097fae */ /* 0x000fe8000d101d64 */
[----:B------:R1:W-:Y:S04]  /*af30*/  LDGSTS.E.BYPASS.LTC128B.128 [R9+0x24400], desc[UR36][R2.64+0x100], !P1 ;  /* 0x2440010002097fae */ /* 0x0003e8000c901d64 */
[----:B-1----:R-:W1:Y:S01]  /*af40*/  SHFL.IDX PT, R3, R10, 0x1, 0x181f ;  /* 0x00381f000a037f89 */ /* 0x002e6200000e0000 */
[----:B0-----:R-:W-:-:S03]  /*af50*/  IADD3 R2, P0, R14, R4, RZ ;  /* 0x000000040e027210 */ /* 0x001fc60007f1e0ff */
[----:B------:R-:W0:Y:S02]  /*af60*/  SHFL.IDX PT, R14, R8, 0x2, 0x181f ;  /* 0x00581f00080e7f89 */ /* 0x000e2400000e0000 */
[----:B-1----:R-:W-:-:S05]  /*af70*/  IMAD.X R3, RZ, RZ, R3, P0 ;  /* 0x000000ffff037224 */ /* 0x002fca00000e0603 */
        /* <DEDUP_REMOVED lines=23> */
[----:B------:R0:W-:Y:S02]  /*b0f0*/  LDGSTS.E.BYPASS.LTC128B.128 [R9+0x26400], desc[UR36][R2.64+0x100], !P1 ;  /* 0x2640010002097fae */ /* 0x0001e4000c901d64 */
.L_x_3434:
        /* <DEDUP_REMOVED lines=8> */
[----:B------:R0:W-:Y:S01]  /*b180*/  LDGSTS.E.BYPASS.LTC128B.128 [R9+0x26c00], desc[UR36][R2.64+0x100], !P1 ;  /* 0x26c0010002097fae */ /* 0x0001e2000c901d64 */
[----:B------:R-:W-:Y:S01]  /*b190*/  NOP ;  /* 0x0000000000007918 */ /* 0x000fe20000000000 */
.L_x_3354:
        /* <DEDUP_REMOVED lines=10> */
.L_x_3355:
[----:B------:R1:W-:Y:S01]  /*b240*/  SYNCS.ARRIVE.TRANS64.A1T0 RZ, [R6+URZ+0x30830], RZ ;  /* 0x030830ff06ff79a7 */ /* 0x0003e2000810003f */
[----:B------:R-:W-:Y:S05]  /*b250*/  @!P2 BRA `(.L_x_3356) ;  /* 0x000000000004a947 */ /* 0x000fea0003800000 */
[----:B------:R-:W-:Y:S01]  /*b260*/  BPT.TRAP 0x1 ;  /* 0x000000040000795c */ /* 0x000fe20000300000 */
.L_x_3356:
[----:B0-----:R-:W-:Y:S01]  /*b270*/  SHF.L.U32 R9, R21, 0x1f, RZ ;  /* 0x0000001f15097819 */ /* 0x001fe200000006ff */
[----:B------:R-:W-:Y:S01]  /*b280*/  IMAD.MOV.U32 R3, RZ, RZ, -0x60 ;  /* 0xffffffa0ff037424 */ /* 0x000fe200078e00ff */
[----:B-1----:R-:W-:Y:S01]  /*b290*/  LEA R6, R7, UR39, 0x3 ;  /* 0x0000002707067c11 */ /* 0x002fe2000f8e18ff */
[----:B------:R-:W-:Y:S02]  /*b2a0*/  BSSY B1, `(.L_x_3357) ;  /* 0x0000004000017945 */ /* 0x000fe40003800000 */
[----:B------:R-:W-:Y:S01]  /*b2b0*/  IMAD R3, R28, R3, UR38 ;  /* 0x000000261c037e24 */ /* 0x000fe2000f8e0203 */
[----:B------:R-:W0:Y:S02]  /*b2c0*/  SYNCS.PHASECHK.TRANS64.TRYWAIT P0, [R6+URZ+0x30860], R9 ;  /* 0x03086009060075a7 */ /* 0x000e24000800017f */
[----:B0-----:R-:W-:Y:S05]  /*b2d0*/  @!P0 BRA `(.L_x_3358) ;  /* 0x0000002c007c8947 */ /* 0x001fea0003800000 */
.L_x_3435:
[----:B------:R-:W-:Y:S05]  /*b2e0*/  BSYNC B1 ;  /* 0x0000000000017941 */ /* 0x000fea0003800000 */
.L_x_3357:
[----:B------:R-:W-:Y:S01]  /*b2f0*/  UMOV UR4, 0xffffffff ;  /* 0xffffffff00047882 */ /* 0x000fe20000000000 */
[C---:B------:R-:W-:Y:S01]  /*b300*/  LOP3.LUT P3, RZ, R16.reuse, 0x20, RZ, 0xc0, !PT ;  /* 0x0000002010ff7812 */ /* 0x040fe2000786c0ff */
[----:B------:R-:W-:Y:S01]  /*b310*/  IMAD R7, R7, 0x4800, R27 ;  /* 0x0000480007077824 */ /* 0x000fe200078e021b */
[C---:B------:R-:W-:Y:S01]  /*b320*/  LOP3.LUT P2, RZ, R16.reuse, 0x10, RZ, 0xc0, !PT ;  /* 0x0000001010ff7812 */ /* 0x040fe2000784c0ff */
[----:B------:R-:W-:Y:S01]  /*b330*/  IMAD.IADD R8, R3, 0x1, -R34 ;  /* 0x0000000103087824 */ /* 0x000fe200078e0a22 */
[----:B------:R-:W-:Y:S01]  /*b340*/  LOP3.LUT P1, RZ, R16, 0x8, RZ, 0xc0, !PT ;  /* 0x0000000810ff7812 */ /* 0x000fe2000782c0ff */
[----:B------:R-:W-:-:S12]  /*b350*/  BRA.DIV UR4, `(.L_x_3359) ;  /* 0x0000002e04707947 */ /* 0x000fd8000b800000 */
[----:B------:R-:W1:Y:S01]  /*b360*/  SHFL.IDX PT, R14, R17, RZ, 0x181f ;  /* 0x00181fff110e7589 */ /* 0x000e6200000e0000 */
[----:B------:R-:W-:-:S03]  /*b370*/  LEA R7, R7, UR39, 0x1 ;  /* 0x0000002707077c11 */ /* 0x000fc6000f8e08ff */
[----:B------:R-:W2:Y:S01]  /*b380*/  SHFL.IDX PT, R3, R18, RZ, 0x181f ;  /* 0x00181fff12037589 */ /* 0x000ea200000e0000 */
[----:B-1----:R-:W-:-:S03]  /*b390*/  IADD3 R2, P0, R14, R4, RZ ;  /* 0x000000040e027210 */ /* 0x002fc60007f1e0ff */
[----:B------:R-:W1:Y:S01]  /*b3a0*/  SHFL.IDX PT, R14, R17, 0x1, 0x181f ;  /* 0x00381f00110e7f89 */ /* 0x000e6200000e0000 */
[----:B--2---:R-:W-:Y:S02]  /*b3b0*/  IADD3.X R3, RZ, R3, RZ, P0, !PT ;  /* 0x00000003ff037210 */ /* 0x004fe400007fe4ff */
[----:B------:R-:W-:-:S13]  /*b3c0*/  ISETP.LT.OR P0, PT, R8, 0x1, P3 ;  /* 0x000000010800780c */ /* 0x000fda0001f01670 */
[----:B------:R-:W-:Y:S01]  /*b3d0*/  LDGSTS.E.BYPASS.LTC128B.128 [R7+0x400], desc[UR36][R2.64], !P0 ;  /* 0x0040000002077fae */ /* 0x000fe2000c101d64 */
[----:B------:R-:W-:-:S13]  /*b3e0*/  ISETP.LT.OR P0, PT, R8, 0x1, P2 ;  /* 0x000000010800780c */ /* 0x000fda0001701670 */
[----:B------:R-:W-:Y:S01]  /*b3f0*/  LDGSTS.E.BYPASS.LTC128B.128 [R7+0x3400], desc[UR36][R2.64+0x80], !P0 ;  /* 0x0340008002077fae */ /* 0x000fe2000c101d64 */
[----:B------:R-:W-:-:S13]  /*b400*/  ISETP.LT.OR P0, PT, R8, 0x1, P1 ;  /* 0x000000010800780c */ /* 0x000fda0000f01670 */
[----:B------:R2:W-:Y:S04]  /*b410*/  LDGSTS.E.BYPASS.LTC128B.128 [R7+0x6400], desc[UR36][R2.64+0x100], !P0 ;  /* 0x0640010002077fae */ /* 0x0005e8000c101d64 */
[----:B--2---:R-:W2:Y:S01]  /*b420*/  SHFL.IDX PT, R3, R18, 0x1, 0x181f ;  /* 0x00381f0012037f89 */ /* 0x004ea200000e0000 */
[----:B-1----:R-:W-:-:S03]  /*b430*/  IADD3 R2, P0, R14, R4, RZ ;  /* 0x000000040e027210 */ /* 0x002fc60007f1e0ff */
[----:B------:R-:W1:Y:S02]  /*b440*/  SHFL.IDX PT, R14, R17, 0x2, 0x181f ;  /* 0x00581f00110e7f89 */ /* 0x000e6400000e0000 */
[----:B--2---:R-:W-:Y:S01]  /*b450*/  IMAD.X R3, RZ, RZ, R3, P0 ;  /* 0x000000ffff037224 */ /* 0x004fe200000e0603 */
        /* <DEDUP_REMOVED lines=28> */
[----:B------:R-:W1:Y:S04]  /*b620*/  SHFL.IDX PT, R18, R18, 0x5, 0x181f ;  /* 0x00b81f0012127f89 */ /* 0x000e6800000e0000 */
[----:B------:R3:W4:Y:S01]  /*b630*/  SHFL.IDX PT, R14, R17, 0x5, 0x181f ;  /* 0x00b81f00110e7f89 */ /* 0x00072200000e0000 */
[----:B--2---:R-:W-:Y:S01]  /*b640*/  IMAD.X R3, RZ, RZ, R3, P0 ;  /* 0x000000ffff037224 */ /* 0x004fe200000e0603 */
[----:B------:R-:W-:-:S13]  /*b650*/  ISETP.LT.OR P0, PT, R8, 0x41, P3 ;  /* 0x000000410800780c */ /* 0x000fda0001f01670 */
[----:B------:R3:W-:Y:S01]  /*b660*/  LDGSTS.E.BYPASS.LTC128B.128 [R7+0x2400], desc[UR36][R2.64], !P0 ;  /* 0x0240000002077fae */ /* 0x0007e2000c101d64 */
[----:B------:R-:W-:-:S13]  /*b670*/  ISETP.LT.OR P0, PT, R8, 0x41, P2 ;  /* 0x000000410800780c */ /* 0x000fda0001701670 */
[----:B------:R3:W-:Y:S01]  /*b680*/  LDGSTS.E.BYPASS.LTC128B.128 [R7+0x5400], desc[UR36][R2.64+0x80], !P0 ;  /* 0x0540008002077fae */ /* 0x0007e2000c101d64 */
[----:B------:R-:W-:-:S13]  /*b690*/  ISETP.LT.OR P0, PT, R8, 0x41, P1 ;  /* 0x000000410800780c */ /* 0x000fda0000f01670 */
[----:B-1--4-:R3:W-:Y:S02]  /*b6a0*/  LDGSTS.E.BYPASS.LTC128B.128 [R7+0x8400], desc[UR36][R2.64+0x100], !P0 ;  /* 0x0840010002077fae */ /* 0x0127e4000c101d64 */
.L_x_3449:
        /* <DEDUP_REMOVED lines=14> */
[----:B0-----:R-:W-:Y:S01]  /*b790*/  IMAD.WIDE.U32 R2, R5, UR4, RZ ;  /* 0x0000000405027c25 */ /* 0x001fe2000f8e00ff */
[----:B------:R-:W-:-:S03]  /*b7a0*/  ULDC.64 UR4, c[0x0][0x338] ;  /* 0x0000ce0000047ab9 */ /* 0x000fc60000000a00 */
[----:B------:R-:W-:Y:S01]  /*b7b0*/  IMAD R5, R24, UR4, RZ ;  /* 0x0000000418057c24 */ /* 0x000fe2000f8e02ff */
[----:B------:R-:W-:-:S03]  /*b7c0*/  IADD3 R3, R3, R9, RZ ;  /* 0x0000000903037210 */ /* 0x000fc60007ffe0ff */
[C---:B------:R-:W-:Y:S02]  /*b7d0*/  IMAD R5, R0.reuse, UR5, R5 ;  /* 0x0000000500057c24 */ /* 0x040fe4000f8e0205 */
[----:B------:R-:W-:Y:S01]  /*b7e0*/  IMAD.WIDE.U32 R2, R0, UR4, R2 ;  /* 0x0000000400027c25 */ /* 0x000fe2000f8e0002 */
[----:B------:R-:W-:-:S03]  /*b7f0*/  ULDC.64 UR4, c[0x0][0x330] ;  /* 0x0000cc0000047ab9 */ /* 0x000fc60000000a00 */
[----:B------:R-:W-:Y:S02]  /*b800*/  IMAD R0, R29, UR4, RZ ;  /* 0x000000041d007c24 */ /* 0x000fe4000f8e02ff */
[----:B------:R-:W-:Y:S02]  /*b810*/  IMAD.IADD R3, R3, 0x1, R5 ;  /* 0x0000000103037824 */ /* 0x000fe400078e0205 */
        /* <DEDUP_REMOVED lines=8> */
.L_x_3360:
        /* <DEDUP_REMOVED lines=10> */
.L_x_3361:
[C---:B------:R-:W-:Y:S01]  /*b940*/  ISETP.GT.AND P0, PT, R20.reuse, RZ, PT ;  /* 0x000000ff1400720c */ /* 0x040fe20003f04270 */
[----:B------:R0:W-:Y:S01]  /*b950*/  SYNCS.ARRIVE.TRANS64.A1T0 RZ, [R6+URZ+0x30850], RZ ;  /* 0x030850ff06ff79a7 */ /* 0x0001e2000810003f */
[----:B------:R-:W-:Y:S01]  /*b960*/  IMAD.MOV.U32 R21, RZ, RZ, R25 ;  /* 0x000000ffff157224 */ /* 0x000fe200078e0019 */
[----:B------:R-:W-:Y:S01]  /*b970*/  MOV R28, R20 ;  /* 0x00000014001c7202 */ /* 0x000fe20000000f00 */
[----:B------:R-:W-:Y:S01]  /*b980*/  IMAD.MOV.U32 R7, RZ, RZ, R22 ;  /* 0x000000ffff077224 */ /* 0x000fe200078e0016 */
[----:B0-----:R-:W-:-:S08]  /*b990*/  IADD3 R6, R20, -0x1, RZ ;  /* 0xffffffff14067810 */ /* 0x001fd00007ffe0ff */
[----:B------:R-:W-:Y:S05]  /*b9a0*/  @P0 BRA `(.L_x_3362) ;  /* 0xfffffff000300947 */ /* 0x000fea000383ffff */
[----:B------:R-:W-:Y:S05]  /*b9b0*/  BSYNC B0 ;  /* 0x0000000000007941 */ /* 0x000fea0003800000 */
.L_x_3349:
[----:B------:R-:W-:-:S13]  /*b9c0*/  LOP3.LUT P0, RZ, R16, 0x40, RZ, 0xc0, !PT ;  /* 0x0000004010ff7812 */ /* 0x000fda000780c0ff */
[----:B------:R-:W-:Y:S05]  /*b9d0*/  @!P0 BRA `(.L_x_3363) ;  /* 0x0000000000048947 */ /* 0x000fea0003800000 */
[----:B------:R-:W-:Y:S01]  /*b9e0*/  BPT.TRAP 0x1 ;  /* 0x000000040000795c */ /* 0x000fe20000300000 */
.L_x_3363:
[----:B------:R-:W-:Y:S01]  /*b9f0*/  LEA R4, R22, UR39, 0x3 ;  /* 0x0000002716047c11 */ /* 0x000fe2000f8e18ff */
[----:B------:R-:W-:Y:S01]  /*ba00*/  IMAD.MOV.U32 R5, RZ, RZ, -0x60 ;  /* 0xffffffa0ff057424 */ /* 0x000fe200078e00ff */
[----:B0-----:R-:W-:Y:S01]  /*ba10*/  SHF.L.U32 R3, R25, 0x1f, RZ ;  /* 0x0000001f19037819 */ /* 0x001fe200000006ff */
[----:B------:R-:W-:Y:S02]  /*ba20*/  BSSY B0, `(.L_x_3364) ;  /* 0x0000004000007945 */ /* 0x000fe40003800000 */
[----:B------:R-:W-:Y:S01]  /*ba30*/  IMAD R5, R20, R5, UR38 ;  /* 0x0000002614057e24 */ /* 0x000fe2000f8e0205 */
[----:B------:R-:W0:Y:S02]  /*ba40*/  SYNCS.PHASECHK.TRANS64.TRYWAIT P0, [R4+URZ+0x30860], R3 ;  /* 0x03086003040075a7 */ /* 0x000e24000800017f */
[----:B0-----:R-:W-:Y:S05]  /*ba50*/  @!P0 BRA `(.L_x_3365) ;  /* 0x0000002c00ac8947 */ /* 0x001fea0003800000 */
.L_x_3450:
[----:B------:R-:W-:Y:S05]  /*ba60*/  BSYNC B0 ;  /* 0x0000000000007941 */ /* 0x000fea0003800000 */
.L_x_3364:
[----:B------:R-:W-:Y:S01]  /*ba70*/  UMOV UR4, 0xffffffff ;  /* 0xffffffff00047882 */ /* 0x000fe20000000000 */
[----:B------:R-:W-:Y:S01]  /*ba80*/  LOP3.LUT P3, RZ, R16, 0x20, RZ, 0xc0, !PT ;  /* 0x0000002010ff7812 */ /* 0x000fe2000786c0ff */
[----:B------:R-:W-:Y:S01]  /*ba90*/  IMAD R7, R22, 0x4800, R27 ;  /* 0x0000480016077824 */ /* 0x000fe200078e021b */
[C---:B------:R-:W-:Y:S01]  /*baa0*/  LOP3.LUT P2, RZ, R16.reuse, 0x10, RZ, 0xc0, !PT ;  /* 0x0000001010ff7812 */ /* 0x040fe2000784c0ff */
[----:B------:R-:W-:Y:S01]  /*bab0*/  IMAD.IADD R5, R5, 0x1, -R34 ;  /* 0x0000000105057824 */ /* 0x000fe200078e0a22 */
[----:B------:R-:W-:Y:S01]  /*bac0*/  LOP3.LUT P1, RZ, R16, 0x8, RZ, 0xc0, !PT ;  /* 0x0000000810ff7812 */ /* 0x000fe2000782c0ff */
[----:B------:R-:W-:-:S12]  /*bad0*/  BRA.DIV UR4, `(.L_x_3366) ;  /* 0x0000002e04a07947 */ /* 0x000fd8000b800000 */
[----:B------:R-:W1:Y:S01]  /*bae0*/  SHFL.IDX PT, R14, R17, RZ, 0x181f ;  /* 0x00181fff110e7589 */ /* 0x000e6200000e0000 */
[----:B------:R-:W-:-:S03]  /*baf0*/  SHF.L.U32 R6, R37, 0x1, RZ ;  /* 0x0000000125067819 */ /* 0x000fc600000006ff */
[----:B------:R-:W0:Y:S01]  /*bb00*/  SHFL.IDX PT, R0, R18, RZ, 0x181f ;  /* 0x00181fff12007589 */ /* 0x000e2200000e0000 */
[----:B-1----:R-:W-:-:S03]  /*bb10*/  IADD3 R2, P0, R14, R6, RZ ;  /* 0x000000060e027210 */ /* 0x002fc60007f1e0ff */
[----:B------:R-:W1:Y:S02]  /*bb20*/  SHFL.IDX PT, R14, R17, 0x1, 0x181f ;  /* 0x00381f00110e7f89 */ /* 0x000e6400000e0000 */
[----:B0-----:R-:W-:Y:S01]  /*bb30*/  IMAD.X R3, RZ, RZ, R0, P0 ;  /* 0x000000ffff037224 */ /* 0x001fe200000e0600 */
[----:B------:R-:W-:Y:S02]  /*bb40*/  ISETP.LT.OR P0, PT, R5, 0x1, P3 ;  /* 0x000000010500780c */ /* 0x000fe40001f01670 */
[----:B------:R-:W-:Y:S02]  /*bb50*/  LEA R0, R7, UR39, 0x1 ;  /* 0x0000002707007c11 */ /* 0x000fe4000f8e08ff */
[----:B------:R-:W0:Y:S09]  /*bb60*/  SHFL.IDX PT, R7, R18, 0x1, 0x181f ;  /* 0x00381f0012077f89 */ /* 0x000e3200000e0000 */
        /* <DEDUP_REMOVED lines=14> */
[----:B------:R1:W-:Y:S02]  /*bc50*/  LDGSTS.E.BYPASS.LTC128B.128 [R0+0x6c00], desc[UR36][R2.64+0x100], !P0 ;  /* 0x06c0010002007fae */ /* 0x0003e4000c101d64 */
[----:B-1----:R-:W-:Y:S02]  /*bc60*/  IADD3 R2, P0, R14, R6, RZ ;  /* 0x000000060e027210 */ /* 0x002fe40007f1e0ff */
[----:B------:R-:W1:Y:S02]  /*bc70*/  SHFL.IDX PT, R14, R17, 0x3, 0x181f ;  /* 0x00781f00110e7f89 */ /* 0x000e6400000e0000 */
[----:B0-----:R-:W-:Y:S02]  /*bc80*/  IADD3.X R3, RZ, R7, RZ, P0, !PT ;  /* 0x00000007ff037210 */ /* 0x001fe400007fe4ff */
        /* <DEDUP_REMOVED lines=18> */
[----:B------:R1:W2:Y:S03]  /*bdb0*/  SHFL.IDX PT, R14, R17, 0x5, 0x181f ;  /* 0x00b81f00110e7f89 */ /* 0x0002a600000e0000 */
[----:B0-----:R-:W-:Y:S01]  /*bdc0*/  IMAD.X R3, RZ, RZ, R7, P0 ;  /* 0x000000ffff037224 */ /* 0x001fe200000e0607 */
[----:B------:R-:W-:Y:S01]  /*bdd0*/  ISETP.LT.OR P0, PT, R5, 0x41, P3 ;  /* 0x000000410500780c */ /* 0x000fe20001f01670 */
[----:B------:R1:W3:-:S12]  /*bde0*/  SHFL.IDX PT, R7, R18, 0x5, 0x181f ;  /* 0x00b81f0012077f89 */ /* 0x0002d800000e0000 */
[----:B------:R1:W-:Y:S01]  /*bdf0*/  LDGSTS.E.BYPASS.LTC128B.128 [R0+0x2400], desc[UR36][R2.64], !P0 ;  /* 0x0240000002007fae */ /* 0x0003e2000c101d64 */
[----:B------:R-:W-:-:S13]  /*be00*/  ISETP.LT.OR P0, PT, R5, 0x41, P2 ;  /* 0x000000410500780c */ /* 0x000fda0001701670 */
[----:B------:R1:W-:Y:S01]  /*be10*/  LDGSTS.E.BYPASS.LTC128B.128 [R0+0x5400], desc[UR36][R2.64+0x80], !P0 ;  /* 0x0540008002007fae */ /* 0x0003e2000c101d64 */
[----:B------:R-:W-:-:S13]  /*be20*/  ISETP.LT.OR P0, PT, R5, 0x41, P1 ;  /* 0x000000410500780c */ /* 0x000fda0000f01670 */
[----:B--23--:R1:W-:Y:S02]  /*be30*/  LDGSTS.E.BYPASS.LTC128B.128 [R0+0x8400], desc[UR36][R2.64+0x100], !P0 ;  /* 0x0840010002007fae */ /* 0x00c3e4000c101d64 */
.L_x_3464:
[----:B01----:R-:W-:-:S04]  /*be40*/  IADD3 R2, P0, R14, R6, RZ ;  /* 0x000000060e027210 */ /* 0x003fc80007f1e0ff */
        /* <DEDUP_REMOVED lines=10> */
[----:B------:R-:W-:Y:S01]  /*bef0*/  PLOP3.LUT P0, PT, PT, PT, PT, 0x80, 0x0 ;  /* 0x000000000000781c */ /* 0x000fe20003f0f070 */
[----:B------:R-:W-:-:S12]  /*bf00*/  NOP ;  /* 0x0000000000007918 */ /* 0x000fd80000000000 */
.L_x_3367:
        /* <DEDUP_REMOVED lines=10> */
.L_x_3368:
[----:B0-----:R-:W2:Y:S01]  /*bfb0*/  LDL.LU R2, [R1] ;  /* 0x0000000001027983 */ /* 0x001ea20000300800 */
[----:B------:R-:W-:Y:S01]  /*bfc0*/  VIADD R22, R22, 0x1 ;  /* 0x0000000116167836 */ /* 0x000fe20000000000 */
[----:B------:R-:W-:Y:S01]  /*bfd0*/  ULDC UR4, c[0x0][0xc34] ;  /* 0x00030d0000047ab9 */ /* 0x000fe20000000800 */
[----:B------:R-:W-:Y:S01]  /*bfe0*/  VIADD R36, R36, UR44 ;  /* 0x0000002c24247c36 */ /* 0x000fe20008000000 */
[----:B------:R0:W-:Y:S02]  /*bff0*/  SYNCS.ARRIVE.TRANS64.A1T0 RZ, [R4+URZ+0x30850], RZ ;  /* 0x030850ff04ff79a7 */ /* 0x0001e4000810003f */
[----:B------:R-:W-:-:S04]  /*c000*/  ISETP.NE.AND P0, PT, R22, 0x2, PT ;  /* 0x000000021600780c */ /* 0x000fc80003f05270 */
[----:B------:R-:W-:Y:S02]  /*c010*/  SEL R22, R22, RZ, P0 ;  /* 0x000000ff16167207 */ /* 0x000fe40000000000 */
[----:B------:R-:W-:Y:S02]  /*c020*/  SEL R0, RZ, 0x1, P0 ;  /* 0x00000001ff007807 */ /* 0x000fe40000000000 */
[----:B------:R-:W-:Y:S02]  /*c030*/  ISETP.GE.AND P0, PT, R36, UR4, PT ;  /* 0x0000000424007c0c */ /* 0x000fe4000bf06270 */
[----:B------:R-:W-:Y:S02]  /*c040*/  LOP3.LUT R25, R25, R0, RZ, 0x3c, !PT ;  /* 0x0000000019197212 */ /* 0x000fe400078e3cff */
[----:B--2---:R-:W-:-:S05]  /*c050*/  IADD3 R2, R2, 0x1, RZ ;  /* 0x0000000102027810 */ /* 0x004fca0007ffe0ff */
[----:B------:R0:W-:Y:S04]  /*c060*/  STL [R1], R2 ;  /* 0x0000000201007387 */ /* 0x0001e80000100800 */
[----:B------:R-:W-:Y:S05]  /*c070*/  @!P0 BRA `(.L_x_3369) ;  /* 0xffffffcc00c88947 */ /* 0x000fea000383ffff */
[----:B------:R-:W-:-:S07]  /*c080*/  LOP3.LUT R0, R2, 0x1, RZ, 0xc, !PT ;  /* 0x0000000102007812 */ /* 0x000fce00078e0cff */
.L_x_3334:
[----:B------:R-:W1:Y:S01]  /*c090*/  S2R R3, SR_CgaCtaId ;  /* 0x0000000000037919 */ /* 0x000e620000008800 */
[----:B0-----:R-:W-:Y:S01]  /*c0a0*/  MOV R2, 0x400 ;  /* 0x0000040000027802 */ /* 0x001fe20000000f00 */
[----:B------:R-:W-:Y:S01]  /*c0b0*/  BSSY B0, `(.L_x_3370) ;  /* 0x0000005000007945 */ /* 0x000fe20003800000 */
[----:B------:R-:W-:Y:S02]  /*c0c0*/  SHF.L.U32 R0, R0, 0x1f, RZ ;  /* 0x0000001f00007819 */ /* 0x000fe400000006ff */
[----:B-1----:R-:W-:-:S04]  /*c0d0*/  LEA R5, R3, R2, 0x18 ;  /* 0x0000000203057211 */ /* 0x002fc800078ec0ff */
[----:B------:R-:W0:Y:S02]  /*c0e0*/  SYNCS.PHASECHK.TRANS64.TRYWAIT P0, [R5+URZ+0x30820], R0 ;  /* 0x03082000050075a7 */ /* 0x000e24000800017f */
[----:B0-----:R-:W-:Y:S05]  /*c0f0*/  @!P0 BRA `(.L_x_3371) ;  /* 0x0000003000488947 */ /* 0x001fea0003800000 */
.L_x_3465:
[----:B------:R-:W-:Y:S05]  /*c100*/  BSYNC B0 ;  /* 0x0000000000007941 */ /* 0x000fea0003800000 */
.L_x_3370:
[----:B------:R-:W-:-:S03]  /*c110*/  UMOV UR4, 0xffffffff ;  /* 0xffffffff00047882 */ /* 0x000fc60000000000 */
[----:B------:R-:W-:Y:S05]  /*c120*/  BRA.DIV UR4, `(.L_x_3372) ;  /* 0x0000003204507947 */ /* 0x000fea000b800000 */
[----:B0-----:R-:W0:Y:S02]  /*c130*/  S2R R0, SR_TID.X ;  /* 0x0000000000007919 */ /* 0x001e240000002100 */
[----:B0-----:R-:W-:-:S04]  /*c140*/  SHF.R.U32.HI R0, RZ, 0x5, R0 ;  /* 0x00000005ff007819 */ /* 0x001fc80000011600 */
[----:B------:R-:W-:-:S05]  /*c150*/  LOP3.LUT R0, R0, 0x3, RZ, 0xc0, !PT ;  /* 0x0000000300007812 */ /* 0x000fca00078ec0ff */
[----:B------:R0:W1:Y:S02]  /*c160*/  SHFL.IDX PT, R14, R0, RZ, 0x1f ;  /* 0x00001fff000e7589 */ /* 0x00006400000e0000 */
.L_x_3468:
[----:B-1----:R-:W-:Y:S01]  /*c170*/  ISETP.NE.AND P0, PT, R14, RZ, PT ;  /* 0x000000ff0e00720c */ /* 0x002fe20003f05270 */
[----:B------:R-:W-:-:S12]  /*c180*/  BSSY B0, `(.L_x_3373) ;  /* 0x0000026000007945 */ /* 0x000fd80003800000 */
[----:B------:R-:W-:Y:S05]  /*c190*/  @P0 BRA `(.L_x_3374) ;  /* 0x0000000000900947 */ /* 0x000fea0003800000 */
[----:B------:R-:W-:-:S03]  /*c1a0*/  UMOV UR4, 0xffffffff ;  /* 0xffffffff00047882 */ /* 0x000fc60000000000 */
[----:B------:R-:W-:Y:S05]  /*c1b0*/  BRA.DIV UR4, `(.L_x_3375) ;  /* 0x0000003204607947 */ /* 0x000fea000b800000 */
[----:B------:R-:W-:-:S13]  /*c1c0*/  ELECT P6, URZ, PT ;  /* 0x00000000003f782f */ /* 0x000fda00038c0000 */
.L_x_3471:
        /* <DEDUP_REMOVED lines=8> */
.L_x_3376:
[C---:B------:R-:W-:Y:S01]  /*c250*/  IMAD R3, R22.reuse, 0x8, R5 ;  /* 0x0000000816037824 */ /* 0x040fe200078e0205 */
[----:B------:R-:W-:Y:S02]  /*c260*/  SHF.L.U32 R2, R25, 0x1f, RZ ;  /* 0x0000001f19027819 */ /* 0x000fe400000006ff */
[----:B------:R-:W-:Y:S02]  /*c270*/  IADD3 R22, R22, 0x1, RZ ;  /* 0x0000000116167810 */ /* 0x000fe40007ffe0ff */
[----:B------:R-:W0:Y:S02]  /*c280*/  SYNCS.PHASECHK.TRANS64.TRYWAIT P1, [R3+URZ+0x30840], R2 ;  /* 0x03084002030075a7 */ /* 0x000e24000802017f */
[----:B------:R-:W-:-:S04]  /*c290*/  ISETP.NE.AND P2, PT, R22, 0x2, PT ;  /* 0x000000021600780c */ /* 0x000fc80003f45270 */
[----:B------:R-:W-:Y:S01]  /*c2a0*/  SEL R0, RZ, 0x1, P2 ;  /* 0x00000001ff007807 */ /* 0x000fe20001000000 */
[----:B0-----:R-:W-:Y:S08]  /*c2b0*/  @!P1 BRA `(.L_x_3377) ;  /* 0x0000003000409947 */ /* 0x001ff00003800000 */
.L_x_3472:
[----:B------:R-:W-:Y:S02]  /*c2c0*/  SEL R22, R22, RZ, P2 ;  /* 0x000000ff16167207 */ /* 0x000fe40001000000 */
[----:B------:R-:W-:Y:S01]  /*c2d0*/  LOP3.LUT R0, R25, R0, RZ, 0x3c, !PT ;  /* 0x0000000019007212 */ /* 0x000fe200078e3cff */
[----:B------:R-:W-:Y:S06]  /*c2e0*/  @!P0 BRA `(.L_x_3378) ;  /* 0x0000000000048947 */ /* 0x000fec0003800000 */
[----:B------:R-:W-:Y:S01]  /*c2f0*/  BPT.TRAP 0x1 ;  /* 0x000000040000795c */ /* 0x000fe20000300000 */
.L_x_3378:
[----:B------:R-:W-:Y:S01]  /*c300*/  IMAD R5, R22, 0x8, R5 ;  /* 0x0000000816057824 */ /* 0x000fe200078e0205 */
[----:B------:R-:W-:-:S04]  /*c310*/  SHF.L.U32 R0, R0, 0x1f, RZ ;  /* 0x0000001f00007819 */ /* 0x000fc800000006ff */
[----:B------:R-:W1:Y:S02]  /*c320*/  SYNCS.PHASECHK.TRANS64.TRYWAIT P1, [R5+URZ+0x30840], R0 ;  /* 0x03084000050075a7 */ /* 0x000e64000802017f */
[----:B-1----:R-:W-:Y:S05]  /*c330*/  @!P1 BRA `(.L_x_3379) ;  /* 0x0000003000349947 */ /* 0x002fea0003800000 */
.L_x_3473:
[----:B------:R-:W-:Y:S05]  /*c340*/  @!P0 BRA `(.L_x_3380) ;  /* 0x0000000000048947 */ /* 0x000fea0003800000 */
[----:B------:R-:W-:Y:S01]  /*c350*/  BPT.TRAP 0x1 ;  /* 0x000000040000795c */ /* 0x000fe20000300000 */
.L_x_3380:
[----:B------:R-:W2:Y:S02]  /*c360*/  SYNCS.PHASECHK.TRANS64.TRYWAIT P1, [R3+URZ+0x30860], R2 ;  /* 0x03086002030075a7 */ /* 0x000ea4000802017f */
[----:B--2---:R-:W-:Y:S05]  /*c370*/  @!P1 BRA `(.L_x_3381) ;  /* 0x0000003000389947 */ /* 0x004fea0003800000 */
.L_x_3474:
[----:B------:R-:W-:Y:S05]  /*c380*/  @!P0 BRA `(.L_x_3382) ;  /* 0x0000000000048947 */ /* 0x000fea0003800000 */
[----:B------:R-:W-:Y:S01]  /*c390*/  BPT.TRAP 0x1 ;  /* 0x000000040000795c */ /* 0x000fe20000300000 */
.L_x_3382:
[----:B---3--:R3:W4:Y:S02]  /*c3a0*/  SYNCS.PHASECHK.TRANS64.TRYWAIT P0, [R5+URZ+0x30860], R0 ;  /* 0x03086000050075a7 */ /* 0x008724000800017f */
[----:B----4-:R-:W-:Y:S05]  /*c3b0*/  @!P0 NANOSLEEP.SYNCS 0x989680 ;  /* 0x009896800000895d */ /* 0x010fea0003900000 */
[----:B------:R-:W4:Y:S02]  /*c3c0*/  @!P0 SYNCS.PHASECHK.TRANS64 P0, [R5+URZ+0x30860], R0 ;  /* 0x03086000050085a7 */ /* 0x000f24000800007f */
[----:B----4-:R-:W-:Y:S05]  /*c3d0*/  @!P0 BRA `(.L_x_3382) ;  /* 0xfffffffc00f08947 */ /* 0x010fea000383ffff */
.L_x_3374:
[----:B------:R-:W-:Y:S05]  /*c3e0*/  BSYNC B0 ;  /* 0x0000000000007941 */ /* 0x000fea0003800000 */
.L_x_3373:
[----:B------:R-:W-:Y:S05]  /*c3f0*/  EXIT ;  /* 0x000000000000794d */ /* 0x000fea0003800000 */
.L_x_3302:
[----:B0-----:R-:W-:-:S04]  /*c400*/  IMAD.U32 R3, RZ, RZ, UR40 ;  /* 0x00000028ff037e24 */ /* 0x001fc8000f8e00ff */
[----:B------:R0:W1:Y:S03]  /*c410*/  SYNCS.PHASECHK.TRANS64.TRYWAIT P1, [R3+URZ+0x30800], R0 ;  /* 0x03080000030075a7 */ /* 0x000066000802017f */
[----:B-1----:R-:W-:Y:S05]  /*c420*/  @!P1 NANOSLEEP.SYNCS 0x989680 ;  /* 0x009896800000995d */ /* 0x002fea0003900000 */
[----:B------:R-:W1:Y:S02]  /*c430*/  @!P1 SYNCS.PHASECHK.TRANS64 P1, [R3+URZ+0x30800], R0 ;  /* 0x03080000030095a7 */ /* 0x000e64000802007f */
[----:B-1----:R-:W-:Y:S05]  /*c440*/  @!P1 BRA `(.L_x_3302) ;  /* 0xfffffffc00ec9947 */ /* 0x002fea000383ffff */
[----:B------:R-:W-:Y:S05]  /*c450*/  BRA `(.L_x_3383) ;  /* 0xffffff4c00447947 */ /* 0x000fea000383ffff */
.L_x_3306:
[----:B-1----:R1:W2:Y:S02]  /*c460*/  SYNCS.PHASECHK.TRANS64.TRYWAIT P1, [R0+URZ+0x30830], R3 ;  /* 0x03083003000075a7 */ /* 0x0022a4000802017f */
[----:B--2---:R-:W-:Y:S05]  /*c470*/  @!P1 NANOSLEEP.SYNCS 0x989680 ;  /* 0x009896800000995d */ /* 0x004fea0003900000 */
[----:B------:R-:W2:Y:S02]  /*c480*/  @!P1 SYNCS.PHASECHK.TRANS64 P1, [R0+URZ+0x30830], R3 ;  /* 0x03083003000095a7 */ /* 0x000ea4000802007f */
[----:B--2---:R-:W-:Y:S05]  /*c490*/  @!P1 BRA `(.L_x_3306) ;  /* 0xfffffffc00f09947 */ /* 0x004fea000383ffff */
[----:B------:R-:W-:Y:S05]  /*c4a0*/  BRA `(.L_x_3305) ;  /* 0xffffff4c00647947 */ /* 0x000fea000383ffff */
.L_x_3312:
[----:B-1----:R-:W-:-:S04]  /*c4b0*/  MOV R4, UR9 ;  /* 0x0000000900047c02 */ /* 0x002fc80008000f00 */
[----:B------:R1:W2:Y:S03]  /*c4c0*/  SYNCS.PHASECHK.TRANS64.TRYWAIT P1, [R4+URZ+0x30830], R3 ;  /* 0x03083003040075a7 */ /* 0x0002a6000802017f */
[----:B--2---:R-:W-:Y:S05]  /*c4d0*/  @!P1 NANOSLEEP.SYNCS 0x989680 ;  /* 0x009896800000995d */ /* 0x004fea0003900000 */
[----:B------:R-:W2:Y:S02]  /*c4e0*/  @!P1 SYNCS.PHASECHK.TRANS64 P1, [R4+URZ+0x30830], R3 ;  /* 0x03083003040095a7 */ /* 0x000ea4000802007f */
[----:B--2---:R-:W-:Y:S05]  /*c4f0*/  @!P1 BRA `(.L_x_3312) ;  /* 0xfffffffc00ec9947 */ /* 0x004fea000383ffff */
[----:B------:R-:W-:Y:S05]  /*c500*/  BRA `(.L_x_3311) ;  /* 0xffffff7400f87947 */ /* 0x000fea000383ffff */
.L_x_3316:
[----:B01----:R-:W-:-:S04]  /*c510*/  IMAD.U32 R3, RZ, RZ, UR10 ;  /* 0x0000000aff037e24 */ /* 0x003fc8000f8e00ff */
[----:B------:R0:W1:Y:S03]  /*c520*/  SYNCS.PHASECHK.TRANS64.TRYWAIT P1, [R3+URZ+0x30850], R0 ;  /* 0x03085000030075a7 */ /* 0x000066000802017f */
[----:B-1----:R-:W-:Y:S05]  /*c530*/  @!P1 NANOSLEEP.SYNCS 0x989680 ;  /* 0x009896800000995d */ /* 0x002fea0003900000 */
[----:B------:R-:W1:Y:S02]  /*c540*/  @!P1 SYNCS.PHASECHK.TRANS64 P1, [R3+URZ+0x30850], R0 ;  /* 0x03085000030095a7 */ /* 0x000e64000802007f */
[----:B-1----:R-:W-:Y:S05]  /*c550*/  @!P1 BRA `(.L_x_3316) ;  /* 0xfffffffc00ec9947 */ /* 0x002fea000383ffff */
[----:B------:R-:W-:Y:S05]  /*c560*/  BRA `(.L_x_3315) ;  /* 0xffffff8000b87947 */ /* 0x000fea000383ffff */
.L_x_3323:
[----:B-1----:R-:W-:-:S04]  /*c570*/  IMAD.U32 R7, RZ, RZ, UR10 ;  /* 0x0000000aff077e24 */ /* 0x002fc8000f8e00ff */
[----:B------:R1:W2:Y:S03]  /*c580*/  SYNCS.PHASECHK.TRANS64.TRYWAIT P1, [R7+URZ+0x30850], R0 ;  /* 0x03085000070075a7 */ /* 0x0002a6000802017f */
[----:B--2---:R-:W-:Y:S05]  /*c590*/  @!P1 NANOSLEEP.SYNCS 0x989680 ;  /* 0x009896800000995d */ /* 0x004fea0003900000 */
[----:B------:R-:W2:Y:S02]  /*c5a0*/  @!P1 SYNCS.PHASECHK.TRANS64 P1, [R7+URZ+0x30850], R0 ;  /* 0x03085000070095a7 */ /* 0x000ea4000802007f */
[----:B--2---:R-:W-:Y:S05]  /*c5b0*/  @!P1 BRA `(.L_x_3323) ;  /* 0xfffffffc00ec9947 */ /* 0x004fea000383ffff */
[----:B------:R-:W-:Y:S05]  /*c5c0*/  BRA `(.L_x_3322) ;  /* 0xffffffa000507947 */ /* 0x000fea000383ffff */
.L_x_3338:
[----:B------:R-:W0:Y:S01]  /*c5d0*/  S2R R17, SR_TID.X ;  /* 0x0000000000117919 */ /* 0x000e220000002100 */
[----:B------:R-:W-:Y:S01]  /*c5e0*/  BSSY B0, `(.L_x_3384) ;  /* 0x000000a000007945 */ /* 0x000fe20003800000 */
[----:B------:R-:W-:Y:S01]  /*c5f0*/  IMAD.MOV.U32 R12, RZ, RZ, RZ ;  /* 0x000000ffff0c7224 */ /* 0x000fe200078e00ff */
[----:B------:R-:W-:Y:S01]  /*c600*/  MOV R15, 0xffffffff ;  /* 0xffffffff000f7802 */ /* 0x000fe20000000f00 */
[----:B------:R-:W-:Y:S01]  /*c610*/  IMAD.MOV.U32 R11, RZ, RZ, 0x1f ;  /* 0x0000001fff0b7424 */ /* 0x000fe200078e00ff */
[----:B0-----:R-:W-:-:S04]  /*c620*/  SHF.R.U32.HI R17, RZ, 0x5, R17 ;  /* 0x00000005ff117819 */ /* 0x001fc80000011611 */
[----:B------:R-:W-:-:S04]  /*c630*/  LOP3.LUT R17, R17, 0x3, RZ, 0xc0, !PT ;  /* 0x0000000311117812 */ /* 0x000fc800078ec0ff */
[----:B------:R-:W-:-:S07]  /*c640*/  MOV R13, R17 ;  /* 0x00000011000d7202 */ /* 0x000fce0000000f00 */
[----:B-1---5:R-:W-:Y:S05]  /*c650*/  WARPSYNC.COLLECTIVE R15, `(.L_x_3385) ;  /* 0x000000000f087348 */ /* 0x022fea0003c00000 */
[----:B------:R0:W2:Y:S02]  /*c660*/  SHFL.IDX P6, R14, R13, R12, R11 ;  /* 0x0000000c0d0e7389 */ /* 0x0000a400000c000b */
[----:B012--5:R-:W-:Y:S01]  /*c670*/  ENDCOLLECTIVE ;  /* 0x000000000000791b */ /* 0x027fe20003800000 */
.L_x_3385:
[----:B------:R-:W-:Y:S05]  /*c680*/  BSYNC B0 ;  /* 0x0000000000007941 */ /* 0x000fea0003800000 */
.L_x_3384:
[----:B------:R-:W-:Y:S05]  /*c690*/  BRA `(.L_x_3386) ;  /* 0xffffffcc00a47947 */ /* 0x000fea000383ffff */
.L_x_3341:
[----:B0-----:R0:W1:Y:S02]  /*c6a0*/  SYNCS.PHASECHK.TRANS64.TRYWAIT P0, [R0+URZ+0x30840], R3 ;  /* 0x03084003000075a7 */ /* 0x001064000800017f */
[----:B-1----:R-:W-:Y:S05]  /*c6b0*/  @!P0 NANOSLEEP.SYNCS 0x989680 ;  /* 0x009896800000895d */ /* 0x002fea0003900000 */
[----:B------:R-:W1:Y:S02]  /*c6c0*/  @!P0 SYNCS.PHASECHK.TRANS64 P0, [R0+URZ+0x30840], R3 ;  /* 0x03084003000085a7 */ /* 0x000e64000800007f */
[----:B-1----:R-:W-:Y:S05]  /*c6d0*/  @!P0 BRA `(.L_x_3341) ;  /* 0xfffffffc00f08947 */ /* 0x002fea000383ffff */
[----:B------:R-:W-:Y:S05]  /*c6e0*/  BRA `(.L_x_3387) ;  /* 0xffffffd0007c7947 */ /* 0x000fea000383ffff */
.L_x_3342:
        /* <DEDUP_REMOVED lines=8> */
.L_x_3389:
[----:B------:R-:W-:Y:S05]  /*c770*/  BSYNC B0 ;  /* 0x0000000000007941 */ /* 0x000fea0003800000 */
.L_x_3388:
[----:B------:R-:W-:Y:S01]  /*c780*/  MOV R13, R4 ;  /* 0x00000004000d7202 */ /* 0x000fe20000000f00 */
[----:B------:R-:W-:Y:S01]  /*c790*/  IMAD.MOV.U32 R12, RZ, RZ, RZ ;  /* 0x000000ffff0c7224 */ /* 0x000fe200078e00ff */
[----:B------:R-:W-:Y:S01]  /*c7a0*/  MOV R15, 0xffffffff ;  /* 0xffffffff000f7802 */ /* 0x000fe20000000f00 */
[----:B------:R-:W-:Y:S01]  /*c7b0*/  IMAD.MOV.U32 R11, RZ, RZ, 0x181f ;  /* 0x0000181fff0b7424 */ /* 0x000fe200078e00ff */
[----:B------:R-:W-:Y:S01]  /*c7c0*/  ISETP.GE.AND P0, PT, R33, 0x1, PT ;  /* 0x000000012100780c */ /* 0x000fe20003f06270 */
[----:B------:R-:W-:-:S12]  /*c7d0*/  IMAD.MOV.U32 R2, RZ, RZ, R14 ;  /* 0x000000ffff027224 */ /* 0x000fd800078e000e */
[----:B------:R-:W-:Y:S05]  /*c7e0*/  WARPSYNC.COLLECTIVE R15, `(.L_x_3390) ;  /* 0x000000000f087348 */ /* 0x000fea0003c00000 */
[----:B------:R0:W1:Y:S02]  /*c7f0*/  SHFL.IDX P6, R14, R13, R12, R11 ;  /* 0x0000000c0d0e7389 */ /* 0x00006400000c000b */
[----:B01----:R-:W-:Y:S01]  /*c800*/  ENDCOLLECTIVE ;  /* 0x000000000000791b */ /* 0x003fe20003800000 */
.L_x_3390:
[----:B------:R-:W-:Y:S02]  /*c810*/  @P0 LEA R7, R5, UR39, 0x1 ;  /* 0x0000002705070c11 */ /* 0x000fe4000f8e08ff */
        /* <DEDUP_REMOVED lines=8> */
.L_x_3391:
[----:B------:R-:W-:Y:S01]  /*c8a0*/  @!PT LDS RZ, [RZ] ;  /* 0x00000000fffff984 */ /* 0x000fe20000000800 */
[----:B------:R-:W-:Y:S01]  /*c8b0*/  @!PT LDS RZ, [RZ] ;  /* 0x00000000fffff984 */ /* 0x000fe20000000800 */
[----:B------:R-:W-:Y:S01]  /*c8c0*/  @!PT LDS RZ, [RZ] ;  /* 0x00000000fffff984 */ /* 0x000fe20000000800 */
[----:B------:R0:W-:Y:S04]  /*c8d0*/  @P0 LDGSTS.E.BYPASS.LTC128B.128 [R7+0x1e400], desc[UR36][R2.64], !P4 ;  /* 0x1e40000002070fae */ /* 0x0001e8000e101d64 */
[----:B------:R0:W-:Y:S04]  /*c8e0*/  @P0 LDGSTS.E.BYPASS.LTC128B.128 [R7+0x21400], desc[UR36][R2.64+0x80], !P3 ;  /* 0x2140008002070fae */ /* 0x0001e8000d901d64 */
[----:B------:R0:W-:Y:S01]  /*c8f0*/  @P0 LDGSTS.E.BYPASS.LTC128B.128 [R7+0x24400], desc[UR36][R2.64+0x100], !P2 ;  /* 0x2440010002070fae */ /* 0x0001e2000d101d64 */
[----:B------:R-:W-:Y:S02]  /*c900*/  ISETP.GE.AND P0, PT, R33, 0x11, PT ;  /* 0x000000112100780c */ /* 0x000fe40003f06270 */
[----:B------:R-:W-:Y:S01]  /*c910*/  MOV R13, R4 ;  /* 0x00000004000d7202 */ /* 0x000fe20000000f00 */
[----:B------:R-:W-:-:S10]  /*c920*/  IMAD.MOV.U32 R8, RZ, RZ, R14 ;  /* 0x000000ffff087224 */ /* 0x000fd400078e000e */
[----:B0-----:R-:W-:Y:S05]  /*c930*/  WARPSYNC.COLLECTIVE R15, `(.L_x_3392) ;  /* 0x000000000f087348 */ /* 0x001fea0003c00000 */
[----:B------:R1:W2:Y:S02]  /*c940*/  SHFL.IDX P6, R14, R13, R12, R11 ;  /* 0x0000000c0d0e7389 */ /* 0x0002a400000c000b */
[----:B012---:R-:W-:Y:S01]  /*c950*/  ENDCOLLECTIVE ;  /* 0x000000000000791b */ /* 0x007fe20003800000 */
.L_x_3392:
        /* <DEDUP_REMOVED lines=8> */
.L_x_3393:
        /* <DEDUP_REMOVED lines=14> */
.L_x_3394:
        /* <DEDUP_REMOVED lines=9> */
.L_x_3395:
[----:B------:R-:W-:-:S05]  /*cb50*/  @P0 IMAD.MOV.U32 R3, RZ, RZ, R7 ;  /* 0x000000ffff030224 */ /* 0x000fca00078e0007 */
[----:B------:R-:W-:Y:S01]  /*cb60*/  @!PT LDS RZ, [RZ] ;  /* 0x00000000fffff984 */ /* 0x000fe20000000800 */
[----:B------:R-:W-:Y:S01]  /*cb70*/  @!PT LDS RZ, [RZ] ;  /* 0x00000000fffff984 */ /* 0x000fe20000000800 */
[----:B------:R-:W-:Y:S01]  /*cb80*/  @!PT LDS RZ, [RZ] ;  /* 0x00000000fffff984 */ /* 0x000fe20000000800 */
        /* <DEDUP_REMOVED lines=9> */
.L_x_3396:
        /* <DEDUP_REMOVED lines=9> */
.L_x_3397:
[----:B------:R-:W-:-:S05]  /*ccb0*/  @P0 IMAD.MOV.U32 R3, RZ, RZ, R7 ;  /* 0x000000ffff030224 */ /* 0x000fca00078e0007 */
[----:B------:R-:W-:Y:S01]  /*ccc0*/  @!PT LDS RZ, [RZ] ;  /* 0x00000000fffff984 */ /* 0x000fe20000000800 */
[----:B------:R-:W-:Y:S01]  /*ccd0*/  @!PT LDS RZ, [RZ] ;  /* 0x00000000fffff984 */ /* 0x000fe20000000800 */
[----:B------:R-:W-:Y:S01]  /*cce0*/  @!PT LDS RZ, [RZ] ;  /* 0x00000000fffff984 */ /* 0x000fe20000000800 */
[----:B------:R0:W-:Y:S04]  /*ccf0*/  @P0 LDGSTS.E.BYPASS.LTC128B.128 [R21+0x1fc00], desc[UR36][R2.64], !P4 ;  /* 0x1fc0000002150fae */ /* 0x0001e8000e101d64 */
[----:B------:R0:W-:Y:S01]  /*cd00*/  @P0 LDGSTS.E.BYPASS.LTC128B.128 [R21+0x22c00], desc[UR36][R2.64+0x80], !P3 ;  /* 0x22c0008002150fae */ /* 0x0001e2000d901d64 */
[----:B------:R-:W-:-:S03]  /*cd10*/  MOV R13, R4 ;  /* 0x00000004000d7202 */ /* 0x000fc60000000f00 */
[----:B------:R0:W-:Y:S01]  /*cd20*/  @P0 LDGSTS.E.BYPASS.LTC128B.128 [R21+0x25c00], desc[UR36][R2.64+0x100], !P2 ;  /* 0x25c0010002150fae */ /* 0x0001e2000d101d64 */
[----:B------:R-:W-:Y:S01]  /*cd30*/  ISETP.GE.AND P0, PT, R33, 0x41, PT ;  /* 0x000000412100780c */ /* 0x000fe20003f06270 */
[----:B------:R-:W-:-:S12]  /*cd40*/  IMAD.MOV.U32 R7, RZ, RZ, R14 ;  /* 0x000000ffff077224 */ /* 0x000fd800078e000e */
[----:B0-----:R-:W-:Y:S05]  /*cd50*/  WARPSYNC.COLLECTIVE R15, `(.L_x_3398) ;  /* 0x000000000f087348 */ /* 0x001fea0003c00000 */
[----:B------:R1:W2:Y:S02]  /*cd60*/  SHFL.IDX P6, R14, R13, R12, R11 ;  /* 0x0000000c0d0e7389 */ /* 0x0002a400000c000b */
[----:B012---:R-:W-:Y:S01]  /*cd70*/  ENDCOLLECTIVE ;  /* 0x000000000000791b */ /* 0x007fe20003800000 */
.L_x_3398:
        /* <DEDUP_REMOVED lines=8> */
.L_x_3399:
        /* <DEDUP_REMOVED lines=13> */
.L_x_3400:
[----:B------:R-:W-:Y:S05]  /*ced0*/  BRA `(.L_x_3401) ;  /* 0xffffffcc00c47947 */ /* 0x000fea000383ffff */
.L_x_3346:
[----:B------:R-:W-:Y:S01]  /*cee0*/  IMAD.MOV.U32 R13, RZ, RZ, R5 ;  /* 0x000000ffff0d7224 */ /* 0x000fe200078e0005 */
[----:B------:R-:W-:Y:S01]  /*cef0*/  MOV R12, RZ ;  /* 0x000000ff000c7202 */ /* 0x000fe20000000f00 */
[----:B------:R-:W-:Y:S02]  /*cf00*/  IMAD.MOV.U32 R11, RZ, RZ, 0x181f ;  /* 0x0000181fff0b7424 */ /* 0x000fe400078e00ff */
[----:B------:R-:W-:Y:S02]  /*cf10*/  IMAD.MOV.U32 R15, RZ, RZ, -0x1 ;  /* 0xffffffffff0f7424 */ /* 0x000fe400078e00ff */
[----:B------:R-:W-:-:S07]  /*cf20*/  IMAD.IADD R4, R34, 0x1, R4 ;  /* 0x0000000122047824 */ /* 0x000fce00078e0204 */
[----:B------:R-:W-:Y:S05]  /*cf30*/  WARPSYNC.COLLECTIVE R15, `(.L_x_3402) ;  /* 0x000000000f087348 */ /* 0x000fea0003c00000 */
[----:B------:R0:W1:Y:S02]  /*cf40*/  SHFL.IDX P6, R14, R13, R12, R11 ;  /* 0x0000000c0d0e7389 */ /* 0x00006400000c000b */
[----:B01----:R-:W-:Y:S01]  /*cf50*/  ENDCOLLECTIVE ;  /* 0x000000000000791b */ /* 0x003fe20003800000 */
.L_x_3402:
[C---:B------:R-:W-:Y:S01]  /*cf60*/  VIADD R6, R4.reuse, 0x10 ;  /* 0x0000001004067836 */ /* 0x040fe20000000000 */
[----:B------:R-:W-:Y:S01]  /*cf70*/  ISETP.GE.AND P0, PT, R4, UR40, PT ;  /* 0x0000002804007c0c */ /* 0x000fe2000bf06270 */
[----:B------:R-:W-:Y:S01]  /*cf80*/  IMAD.MOV.U32 R13, RZ, RZ, R0 ;  /* 0x000000ffff0d7224 */ /* 0x000fe200078e0000 */
[----:B------:R-:W-:-:S11]  /*cf90*/  MOV R2, R14 ;  /* 0x0000000e00027202 */ /* 0x000fd60000000f00 */
[----:B------:R-:W-:Y:S05]  /*cfa0*/  WARPSYNC.COLLECTIVE R15, `(.L_x_3403) ;  /* 0x000000000f087348 */ /* 0x000fea0003c00000 */
[----:B------:R0:W1:Y:S02]  /*cfb0*/  SHFL.IDX P6, R14, R13, R12, R11 ;  /* 0x0000000c0d0e7389 */ /* 0x00006400000c000b */
[----:B01----:R-:W-:Y:S01]  /*cfc0*/  ENDCOLLECTIVE ;  /* 0x000000000000791b */ /* 0x003fe20003800000 */
.L_x_3403:
        /* <DEDUP_REMOVED lines=8> */
.L_x_3404:
[----:B------:R-:W-:Y:S01]  /*d050*/  @!PT LDS RZ, [RZ] ;  /* 0x00000000fffff984 */ /* 0x000fe20000000800 */
[----:B------:R-:W-:Y:S01]  /*d060*/  @!PT LDS RZ, [RZ] ;  /* 0x00000000fffff984 */ /* 0x000fe20000000800 */
[----:B------:R-:W-:Y:S01]  /*d070*/  @!PT LDS RZ, [RZ] ;  /* 0x00000000fffff984 */ /* 0x000fe20000000800 */
[----:B------:R0:W-:Y:S04]  /*d080*/  @!P0 LDGSTS.E.BYPASS.LTC128B.128 [R20+0x12400], desc[UR36][R2.64], !P3 ;  /* 0x1240000002148fae */ /* 0x0001e8000d901d64 */
[----:B------:R0:W-:Y:S04]  /*d090*/  @!P0 LDGSTS.E.BYPASS.LTC128B.128 [R20+0x16400], desc[UR36][R2.64+0x80], !P4 ;  /* 0x1640008002148fae */ /* 0x0001e8000e101d64 */
[----:B------:R0:W-:Y:S01]  /*d0a0*/  @!P0 LDGSTS.E.BYPASS.LTC128B.128 [R20+0x1a400], desc[UR36][R2.64+0x100], !P5 ;  /* 0x1a40010002148fae */ /* 0x0001e2000e901d64 */
[----:B------:R-:W-:Y:S02]  /*d0b0*/  ISETP.GE.AND P0, PT, R6, UR40, PT ;  /* 0x0000002806007c0c */ /* 0x000fe4000bf06270 */
[----:B------:R-:W-:Y:S01]  /*d0c0*/  MOV R13, R0 ;  /* 0x00000000000d7202 */ /* 0x000fe20000000f00 */
[----:B------:R-:W-:-:S10]  /*d0d0*/  IMAD.MOV.U32 R6, RZ, RZ, R14 ;  /* 0x000000ffff067224 */ /* 0x000fd400078e000e */
[----:B0-----:R-:W-:Y:S05]  /*d0e0*/  WARPSYNC.COLLECTIVE R15, `(.L_x_3405) ;  /* 0x000000000f087348 */ /* 0x001fea0003c00000 */
[----:B------:R1:W2:Y:S02]  /*d0f0*/  SHFL.IDX P6, R14, R13, R12, R11 ;  /* 0x0000000c0d0e7389 */ /* 0x0002a400000c000b */
[----:B012---:R-:W-:Y:S01]  /*d100*/  ENDCOLLECTIVE ;  /* 0x000000000000791b */ /* 0x007fe20003800000 */
.L_x_3405:
[----:B------:R-:W-:Y:S01]  /*d110*/  IMAD.MOV.U32 R13, RZ, RZ, R5 ;  /* 0x000000ffff0d7224 */ /* 0x000fe200078e0005 */
[----:B------:R-:W-:Y:S02]  /*d120*/  MOV R12, 0x2 ;  /* 0x00000002000c7802 */ /* 0x000fe40000000f00 */
[----:B------:R-:W-:-:S05]  /*d130*/  @!P0 LEA R14, P1, R37, R14, 0x1 ;  /* 0x0000000e250e8211 */ /* 0x000fca00078208ff */
[----:B------:R-:W-:-:S08]  /*d140*/  @!P0 IMAD.MOV.U32 R2, RZ, RZ, R14 ;  /* 0x000000ffff028224 */ /* 0x000fd000078e000e */
[----:B------:R-:W-:Y:S05]  /*d150*/  WARPSYNC.COLLECTIVE R15, `(.L_x_3406) ;  /* 0x000000000f087348 */ /* 0x000fea0003c00000 */
[----:B------:R0:W1:Y:S02]  /*d160*/  SHFL.IDX P6, R14, R13, R12, R11 ;  /* 0x0000000c0d0e7389 */ /* 0x00006400000c000b */
[----:B01----:R-:W-:Y:S01]  /*d170*/  ENDCOLLECTIVE ;  /* 0x000000000000791b */ /* 0x003fe20003800000 */
.L_x_3406:
        /* <DEDUP_REMOVED lines=15> */
.L_x_3407:
        /* <DEDUP_REMOVED lines=9> */
.L_x_3408:
[----:B------:R-:W-:-:S05]  /*d300*/  @!P0 IMAD.MOV.U32 R3, RZ, RZ, R7 ;  /* 0x000000ffff038224 */ /* 0x000fca00078e0007 */
[----:B------:R-:W-:Y:S01]  /*d310*/  @!PT LDS RZ, [RZ] ;  /* 0x00000000fffff984 */ /* 0x000fe20000000800 */
[----:B------:R-:W-:Y:S01]  /*d320*/  @!PT LDS RZ, [RZ] ;  /* 0x00000000fffff984 */ /* 0x000fe20000000800 */
[----:B------:R-:W-:Y:S01]  /*d330*/  @!PT LDS RZ, [RZ] ;  /* 0x00000000fffff984 */ /* 0x000fe20000000800 */
[----:B------:R0:W-:Y:S04]  /*d340*/  @!P0 LDGSTS.E.BYPASS.LTC128B.128 [R20+0x13400], desc[UR36][R2.64], !P3 ;  /* 0x1340000002148fae */ /* 0x0001e8000d901d64 */
[----:B------:R0:W-:Y:S01]  /*d350*/  @!P0 LDGSTS.E.BYPASS.LTC128B.128 [R20+0x17400], desc[UR36][R2.64+0x80], !P4 ;  /* 0x1740008002148fae */ /* 0x0001e2000e101d64 */
[----:B------:R-:W-:-:S03]  /*d360*/  IMAD.MOV.U32 R13, RZ, RZ, R0 ;  /* 0x000000ffff0d7224 */ /* 0x000fc600078e0000 */
[----:B------:R0:W-:Y:S01]  /*d370*/  @!P0 LDGSTS.E.BYPASS.LTC128B.128 [R20+0x1b400], desc[UR36][R2.64+0x100], !P5 ;  /* 0x1b40010002148fae */ /* 0x0001e2000e901d64 */
[----:B------:R-:W-:Y:S02]  /*d380*/  ISETP.GE.AND P0, PT, R6, UR40, PT ;  /* 0x0000002806007c0c */ /* 0x000fe4000bf06270 */
[----:B------:R-:W-:-:S11]  /*d390*/  MOV R6, R14 ;  /* 0x0000000e00067202 */ /* 0x000fd60000000f00 */
[----:B0-----:R-:W-:Y:S05]  /*d3a0*/  WARPSYNC.COLLECTIVE R15, `(.L_x_3409) ;  /* 0x000000000f087348 */ /* 0x001fea0003c00000 */
[----:B------:R1:W2:Y:S02]  /*d3b0*/  SHFL.IDX P6, R14, R13, R12, R11 ;  /* 0x0000000c0d0e7389 */ /* 0x0002a400000c000b */
[----:B012---:R-:W-:Y:S01]  /*d3c0*/  ENDCOLLECTIVE ;  /* 0x000000000000791b */ /* 0x007fe20003800000 */
.L_x_3409:
        /* <DEDUP_REMOVED lines=8> */
.L_x_3410:
        /* <DEDUP_REMOVED lines=14> */
.L_x_3411:
[----:B------:R-:W-:Y:S01]  /*d530*/  IMAD.MOV.U32 R13, RZ, RZ, R5 ;  /* 0x000000ffff0d7224 */ /* 0x000fe200078e0005 */
[----:B------:R-:W-:Y:S02]  /*d540*/  MOV R12, 0x5 ;  /* 0x00000005000c7802 */ /* 0x000fe40000000f00 */
[----:B------:R-:W-:-:S05]  /*d550*/  @!P0 LEA R14, P1, R37, R14, 0x1 ;  /* 0x0000000e250e8211 */ /* 0x000fca00078208ff */
[----:B------:R-:W-:-:S08]  /*d560*/  @!P0 IMAD.MOV.U32 R2, RZ, RZ, R14 ;  /* 0x000000ffff028224 */ /* 0x000fd000078e000e */
[----:B------:R-:W-:Y:S05]  /*d570*/  WARPSYNC.COLLECTIVE R15, `(.L_x_3412) ;  /* 0x000000000f087348 */ /* 0x000fea0003c00000 */
[----:B------:R0:W1:Y:S02]  /*d580*/  SHFL.IDX P6, R14, R13, R12, R11 ;  /* 0x0000000c0d0e7389 */ /* 0x00006400000c000b */
[----:B01----:R-:W-:Y:S01]  /*d590*/  ENDCOLLECTIVE ;  /* 0x000000000000791b */ /* 0x003fe20003800000 */
.L_x_3412:
        /* <DEDUP_REMOVED lines=15> */
.L_x_3413:
        /* <DEDUP_REMOVED lines=9> */
.L_x_3414:
        /* <DEDUP_REMOVED lines=13> */
.L_x_3415:
        /* <DEDUP_REMOVED lines=8> */
.L_x_3416:
        /* <DEDUP_REMOVED lines=8> */
[----:B------:R-:W-:-:S07]  /*d8f0*/  IMAD.MOV.U32 R6, RZ, RZ, R14 ;  /* 0x000000ffff067224 */ /* 0x000fce00078e000e */
[----:B0-----:R-:W-:Y:S05]  /*d900*/  WARPSYNC.COLLECTIVE R15, `(.L_x_3417) ;  /* 0x000000000f087348 */ /* 0x001fea0003c00000 */
[----:B------:R1:W2:Y:S02]  /*d910*/  SHFL.IDX P6, R14, R13, R12, R11 ;  /* 0x0000000c0d0e7389 */ /* 0x0002a400000c000b */
[----:B012---:R-:W-:Y:S01]  /*d920*/  ENDCOLLECTIVE ;  /* 0x000000000000791b */ /* 0x007fe20003800000 */
.L_x_3417:
[----:B------:R-:W-:Y:S05]  /*d930*/  BRA `(.L_x_3418) ;  /* 0xffffffcc00d07947 */ /* 0x000fea000383ffff */
.L_x_3348:
[----:B0-----:R-:W-:-:S04]  /*d940*/  MOV R3, UR39 ;  /* 0x0000002700037c02 */ /* 0x001fc80008000f00 */
[----:B------:R0:W1:Y:S03]  /*d950*/  SYNCS.PHASECHK.TRANS64.TRYWAIT P0, [R3+URZ+0x30820], R0 ;  /* 0x03082000030075a7 */ /* 0x000066000800017f */
[----:B-1----:R-:W-:Y:S05]  /*d960*/  @!P0 NANOSLEEP.SYNCS 0x989680 ;  /* 0x009896800000895d */ /* 0x002fea0003900000 */
[----:B------:R-:W1:Y:S02]  /*d970*/  @!P0 SYNCS.PHASECHK.TRANS64 P0, [R3+URZ+0x30820], R0 ;  /* 0x03082000030085a7 */ /* 0x000e64000800007f */
[----:B-1----:R-:W-:Y:S05]  /*d980*/  @!P0 BRA `(.L_x_3348) ;  /* 0xfffffffc00ec8947 */ /* 0x002fea000383ffff */
[----:B------:R-:W-:Y:S05]  /*d990*/  BRA `(.L_x_3419) ;  /* 0xffffffd0000c7947 */ /* 0x000fea000383ffff */
.L_x_3352:
[----:B0-----:R0:W1:Y:S02]  /*d9a0*/  SYNCS.PHASECHK.TRANS64.TRYWAIT P0, [R6+URZ+0x30840], R3 ;  /* 0x03084003060075a7 */ /* 0x001064000800017f */
[----:B-1----:R-:W-:Y:S05]  /*d9b0*/  @!P0 NANOSLEEP.SYNCS 0x989680 ;  /* 0x009896800000895d */ /* 0x002fea0003900000 */
[----:B------:R-:W1:Y:S02]  /*d9c0*/  @!P0 SYNCS.PHASECHK.TRANS64 P0, [R6+URZ+0x30840], R3 ;  /* 0x03084003060085a7 */ /* 0x000e64000800007f */
[----:B-1----:R-:W-:Y:S05]  /*d9d0*/  @!P0 BRA `(.L_x_3352) ;  /* 0xfffffffc00f08947 */ /* 0x002fea000383ffff */
[----:B------:R-:W-:Y:S05]  /*d9e0*/  BRA `(.L_x_3420) ;  /* 0xffffffd000bc7947 */ /* 0x000fea000383ffff */
.L_x_3353:
        /* <DEDUP_REMOVED lines=8> */
.L_x_3422:
[----:B------:R-:W-:Y:S05]  /*da70*/  BSYNC B1 ;  /* 0x0000000000017941 */ /* 0x000fea0003800000 */
.L_x_3421:
        /* <DEDUP_REMOVED lines=10> */
.L_x_3423:
[----:B------:R-:W-:Y:S01]  /*db20*/  MOV R13, R10 ;  /* 0x0000000a000d7202 */ /* 0x000fe20000000f00 */
[----:B------:R-:W-:Y:S01]  /*db30*/  IMAD.MOV.U32 R12, RZ, RZ, 0x1 ;  /* 0x00000001ff0c7424 */ /* 0x000fe200078e00ff */
[----:B------:R-:W-:-:S13]  /*db40*/  IADD3 R2, P0, R14, R4, RZ ;  /* 0x000000040e027210 */ /* 0x000fda0007f1e0ff */
[----:B------:R-:W-:Y:S05]  /*db50*/  WARPSYNC.COLLECTIVE R15, `(.L_x_3424) ;  /* 0x000000000f087348 */ /* 0x000fea0003c00000 */
[----:B------:R0:W1:Y:S02]  /*db60*/  SHFL.IDX P6, R14, R13, R12, R11 ;  /* 0x0000000c0d0e7389 */ /* 0x00006400000c000b */
[----:B01----:R-:W-:Y:S01]  /*db70*/  ENDCOLLECTIVE ;  /* 0x000000000000791b */ /* 0x003fe20003800000 */
.L_x_3424:
[----:B------:R-:W-:-:S05]  /*db80*/  IMAD.X R3, RZ, RZ, R3, P0 ;  /* 0x000000ffff037224 */ /* 0x000fca00000e0603 */
[----:B------:R-:W-:Y:S01]  /*db90*/  @!PT LDS RZ, [RZ] ;  /* 0x00000000fffff984 */ /* 0x000fe20000000800 */
[----:B------:R-:W-:Y:S01]  /*dba0*/  @!PT LDS RZ, [RZ] ;  /* 0x00000000fffff984 */ /* 0x000fe20000000800 */
[----:B------:R-:W-:Y:S01]  /*dbb0*/  @!PT LDS RZ, [RZ] ;  /* 0x00000000fffff984 */ /* 0x000fe20000000800 */
[----:B------:R-:W-:Y:S04]  /*dbc0*/  LDGSTS.E.BYPASS.LTC128B.128 [R9+0x1e400], desc[UR36][R2.64], !P3 ;  /* 0x1e40000002097fae */ /* 0x000fe8000d901d64 */
[----:B------:R-:W-:Y:S01]  /*dbd0*/  LDGSTS.E.BYPASS.LTC128B.128 [R9+0x21400], desc[UR36][R2.64+0x80], !P2 ;  /* 0x2140008002097fae */ /* 0x000fe2000d101d64 */
[----:B------:R-:W-:-:S03]  /*dbe0*/  MOV R13, R8 ;  /* 0x00000008000d7202 */ /* 0x000fc60000000f00 */
[----:B------:R0:W-:Y:S02]  /*dbf0*/  LDGSTS.E.BYPASS.LTC128B.128 [R9+0x24400], desc[UR36][R2.64+0x100], !P1 ;  /* 0x2440010002097fae */ /* 0x0001e4000c901d64 */
[----:B0-----:R-:W-:-:S07]  /*dc00*/  IMAD.MOV.U32 R3, RZ, RZ, R14 ;  /* 0x000000ffff037224 */ /* 0x001fce00078e000e */
[----:B------:R-:W-:Y:S05]  /*dc10*/  WARPSYNC.COLLECTIVE R15, `(.L_x_3425) ;  /* 0x000000000f087348 */ /* 0x000fea0003c00000 */
[----:B------:R0:W1:Y:S02]  /*dc20*/  SHFL.IDX P6, R14, R13, R12, R11 ;  /* 0x0000000c0d0e7389 */ /* 0x00006400000c000b */
[----:B01----:R-:W-:Y:S01]  /*dc30*/  ENDCOLLECTIVE ;  /* 0x000000000000791b */ /* 0x003fe20003800000 */
.L_x_3425:
[----:B------:R-:W-:Y:S01]  /*dc40*/  IMAD.MOV.U32 R13, RZ, RZ, R10 ;  /* 0x000000ffff0d7224 */ /* 0x000fe200078e000a */
[----:B------:R-:W-:Y:S02]  /*dc50*/  MOV R12, 0x2 ;  /* 0x00000002000c7802 */ /* 0x000fe40000000f00 */
[----:B------:R-:W-:-:S13]  /*dc60*/  IADD3 R2, P0, R14, R4, RZ ;  /* 0x000000040e027210 */ /* 0x000fda0007f1e0ff */
[----:B------:R-:W-:Y:S05]  /*dc70*/  WARPSYNC.COLLECTIVE R15, `(.L_x_3426) ;  /* 0x000000000f087348 */ /* 0x000fea0003c00000 */
[----:B------:R0:W1:Y:S02]  /*dc80*/  SHFL.IDX P6, R14, R13, R12, R11 ;  /* 0x0000000c0d0e7389 */ /* 0x00006400000c000b */
[----:B01----:R-:W-:Y:S01]  /*dc90*/  ENDCOLLECTIVE ;  /* 0x000000000000791b */ /* 0x003fe20003800000 */
.L_x_3426:
[----:B------:R-:W-:-:S05]  /*dca0*/  IMAD.X R3, RZ, RZ, R3, P0 ;  /* 0x000000ffff037224 */ /* 0x000fca00000e0603 */
[----:B------:R-:W-:Y:S01]  /*dcb0*/  @!PT LDS RZ, [RZ] ;  /* 0x00000000fffff984 */ /* 0x000fe20000000800 */
[----:B------:R-:W-:Y:S01]  /*dcc0*/  @!PT LDS RZ, [RZ] ;  /* 0x00000000fffff984 */ /* 0x000fe20000000800 */
[----:B------:R-:W-:Y:S01]  /*dcd0*/  @!PT LDS RZ, [RZ] ;  /* 0x00000000fffff984 */ /* 0x000fe20000000800 */
[----:B------:R0:W-:Y:S04]  /*dce0*/  LDGSTS.E.BYPASS.LTC128B.128 [R9+0x1ec00], desc[UR36][R2.64], !P3 ;  /* 0x1ec0000002097fae */ /* 0x0001e8000d901d64 */
[----:B------:R0:W-:Y:S01]  /*dcf0*/  LDGSTS.E.BYPASS.LTC128B.128 [R9+0x21c00], desc[UR36][R2.64+0x80], !P2 ;  /* 0x21c0008002097fae */ /* 0x0001e2000d101d64 */
[----:B------:R-:W-:-:S03]  /*dd00*/  IMAD.MOV.U32 R13, RZ, RZ, R8 ;  /* 0x000000ffff0d7224 */ /* 0x000fc600078e0008 */
[----:B------:R0:W-:Y:S01]  /*dd10*/  LDGSTS.E.BYPASS.LTC128B.128 [R9+0x24c00], desc[UR36][R2.64+0x100], !P1 ;  /* 0x24c0010002097fae */ /* 0x0001e2000c901d64 */
[----:B------:R-:W-:-:S07]  /*dd20*/  IMAD.MOV.U32 R35, RZ, RZ, R14 ;  /* 0x000000ffff237224 */ /* 0x000fce00078e000e */
[----:B0-----:R-:W-:Y:S05]  /*dd30*/  WARPSYNC.COLLECTIVE R15, `(.L_x_3427) ;  /* 0x000000000f087348 */ /* 0x001fea0003c00000 */
[----:B------:R1:W2:Y:S02]  /*dd40*/  SHFL.IDX P6, R14, R13, R12, R11 ;  /* 0x0000000c0d0e7389 */ /* 0x0002a400000c000b */
[----:B012---:R-:W-:Y:S01]  /*dd50*/  ENDCOLLECTIVE ;  /* 0x000000000000791b */ /* 0x007fe20003800000 */
.L_x_3427:
[----:B------:R-:W-:Y:S02]  /*dd60*/  IMAD.MOV.U32 R13, RZ, RZ, R10 ;  /* 0x000000ffff0d7224 */ /* 0x000fe400078e000a */
[----:B------:R-:W-:Y:S01]  /*dd70*/  IMAD.MOV.U32 R12, RZ, RZ, 0x3 ;  /* 0x00000003ff0c7424 */ /* 0x000fe200078e00ff */
[----:B------:R-:W-:-:S13]  /*dd80*/  IADD3 R2, P0, R14, R4, RZ ;  /* 0x000000040e027210 */ /* 0x000fda0007f1e0ff */
[----:B------:R-:W-:Y:S05]  /*dd90*/  WARPSYNC.COLLECTIVE R15, `(.L_x_3428) ;  /* 0x000000000f087348 */ /* 0x000fea0003c00000 */
[----:B------:R0:W1:Y:S02]  /*dda0*/  SHFL.IDX P6, R14, R13, R12, R11 ;  /* 0x0000000c0d0e7389 */ /* 0x00006400000c000b */
[----:B01----:R-:W-:Y:S01]  /*ddb0*/  ENDCOLLECTIVE ;  /* 0x000000000000791b */ /* 0x003fe20003800000 */
.L_x_3428:
[----:B------:R-:W-:-:S05]  /*ddc0*/  IADD3.X R3, RZ, R35, RZ, P0, !PT ;  /* 0x00000023ff037210 */ /* 0x000fca00007fe4ff */
[----:B------:R-:W-:Y:S01]  /*ddd0*/  @!PT LDS RZ, [RZ] ;  /* 0x00000000fffff984 */ /* 0x000fe20000000800 */
[----:B------:R-:W-:Y:S01]  /*dde0*/  @!PT LDS RZ, [RZ] ;  /* 0x00000000fffff984 */ /* 0x000fe20000000800 */
[----:B------:R-:W-:Y:S01]  /*ddf0*/  @!PT LDS RZ, [RZ] ;  /* 0x00000000fffff984 */ /* 0x000fe20000000800 */
[----:B------:R0:W-:Y:S04]  /*de00*/  LDGSTS.E.BYPASS.LTC128B.128 [R9+0x1f400], desc[UR36][R2.64], !P3 ;  /* 0x1f40000002097fae */ /* 0x0001e8000d901d64 */
[----:B------:R0:W-:Y:S01]  /*de10*/  LDGSTS.E.BYPASS.LTC128B.128 [R9+0x22400], desc[UR36][R2.64+0x80], !P2 ;  /* 0x2240008002097fae */ /* 0x0001e2000d101d64 */
[----:B------:R-:W-:-:S03]  /*de20*/  IMAD.MOV.U32 R13, RZ, RZ, R8 ;  /* 0x000000ffff0d7224 */ /* 0x000fc600078e0008 */
[----:B------:R0:W-:Y:S01]  /*de30*/  LDGSTS.E.BYPASS.LTC128B.128 [R9+0x25400], desc[UR36][R2.64+0x100], !P1 ;  /* 0x2540010002097fae */ /* 0x0001e2000c901d64 */
[----:B------:R-:W-:-:S07]  /*de40*/  MOV R35, R14 ;  /* 0x0000000e00237202 */ /* 0x000fce0000000f00 */
[----:B0-----:R-:W-:Y:S05]  /*de50*/  WARPSYNC.COLLECTIVE R15, `(.L_x_3429) ;  /* 0x000000000f087348 */ /* 0x001fea0003c00000 */
[----:B------:R1:W2:Y:S02]  /*de60*/  SHFL.IDX P6, R14, R13, R12, R11 ;  /* 0x0000000c0d0e7389 */ /* 0x0002a400000c000b */
[----:B012---:R-:W-:Y:S01]  /*de70*/  ENDCOLLECTIVE ;  /* 0x000000000000791b */ /* 0x007fe20003800000 */
.L_x_3429:
[----:B------:R-:W-:Y:S01]  /*de80*/  MOV R13, R10 ;  /* 0x0000000a000d7202 */ /* 0x000fe20000000f00 */
[----:B------:R-:W-:Y:S01]  /*de90*/  IMAD.MOV.U32 R12, RZ, RZ, 0x4 ;  /* 0x00000004ff0c7424 */ /* 0x000fe200078e00ff */
[----:B------:R-:W-:-:S13]  /*dea0*/  IADD3 R2, P0, R14, R4, RZ ;  /* 0x000000040e027210 */ /* 0x000fda0007f1e0ff */
[----:B------:R-:W-:Y:S05]  /*deb0*/  WARPSYNC.COLLECTIVE R15, `(.L_x_3430) ;  /* 0x000000000f087348 */ /* 0x000fea0003c00000 */
[----:B------:R0:W1:Y:S02]  /*dec0*/  SHFL.IDX P6, R14, R13, R12, R11 ;  /* 0x0000000c0d0e7389 */ /* 0x00006400000c000b */
[----:B01----:R-:W-:Y:S01]  /*ded0*/  ENDCOLLECTIVE ;  /* 0x000000000000791b */ /* 0x003fe20003800000 */
.L_x_3430:
[----:B------:R-:W-:-:S05]  /*dee0*/  IMAD.X R3, RZ, RZ, R35, P0 ;  /* 0x000000ffff037224 */ /* 0x000fca00000e0623 */
[----:B------:R-:W-:Y:S01]  /*def0*/  @!PT LDS RZ, [RZ] ;  /* 0x00000000fffff984 */ /* 0x000fe20000000800 */
[----:B------:R-:W-:Y:S01]  /*df00*/  @!PT LDS RZ, [RZ] ;  /* 0x00000000fffff984 */ /* 0x000fe20000000800 */
[----:B------:R-:W-:Y:S01]  /*df10*/  @!PT LDS RZ, [RZ] ;  /* 0x00000000fffff984 */ /* 0x000fe20000000800 */
[----:B------:R0:W-:Y:S04]  /*df20*/  LDGSTS.E.BYPASS.LTC128B.128 [R9+0x1fc00], desc[UR36][R2.64], !P3 ;  /* 0x1fc0000002097fae */ /* 0x0001e8000d901d64 */
[----:B------:R0:W-:Y:S01]  /*df30*/  LDGSTS.E.BYPASS.LTC128B.128 [R9+0x22c00], desc[UR36][R2.64+0x80], !P2 ;  /* 0x22c0008002097fae */ /* 0x0001e2000d101d64 */
[----:B------:R-:W-:-:S03]  /*df40*/  MOV R13, R8 ;  /* 0x00000008000d7202 */ /* 0x000fc60000000f00 */
[----:B------:R0:W-:Y:S01]  /*df50*/  LDGSTS.E.BYPASS.LTC128B.128 [R9+0x25c00], desc[UR36][R2.64+0x100], !P1 ;  /* 0x25c0010002097fae */ /* 0x0001e2000c901d64 */
[----:B------:R-:W-:-:S07]  /*df60*/  IMAD.MOV.U32 R35, RZ, RZ, R14 ;  /* 0x000000ffff237224 */ /* 0x000fce00078e000e */
[----:B0-----:R-:W-:Y:S05]  /*df70*/  WARPSYNC.COLLECTIVE R15, `(.L_x_3431) ;  /* 0x000000000f087348 */ /* 0x001fea0003c00000 */
[----:B------:R1:W2:Y:S02]  /*df80*/  SHFL.IDX P6, R14, R13, R12, R11 ;  /* 0x0000000c0d0e7389 */ /* 0x0002a400000c000b */
[----:B012---:R-:W-:Y:S01]  /*df90*/  ENDCOLLECTIVE ;  /* 0x000000000000791b */ /* 0x007fe20003800000 */
.L_x_3431:
[----:B------:R-:W-:Y:S01]  /*dfa0*/  IMAD.MOV.U32 R13, RZ, RZ, R10 ;  /* 0x000000ffff0d7224 */ /* 0x000fe200078e000a */
[----:B------:R-:W-:Y:S02]  /*dfb0*/  MOV R12, 0x5 ;  /* 0x00000005000c7802 */ /* 0x000fe40000000f00 */
[----:B------:R-:W-:-:S13]  /*dfc0*/  IADD3 R2, P0, R14, R4, RZ ;  /* 0x000000040e027210 */ /* 0x000fda0007f1e0ff */
[----:B------:R-:W-:Y:S05]  /*dfd0*/  WARPSYNC.COLLECTIVE R15, `(.L_x_3432) ;  /* 0x000000000f087348 */ /* 0x000fea0003c00000 */
[----:B------:R0:W1:Y:S02]  /*dfe0*/  SHFL.IDX P6, R14, R13, R12, R11 ;  /* 0x0000000c0d0e7389 */ /* 0x00006400000c000b */
[----:B01----:R-:W-:Y:S01]  /*dff0*/  ENDCOLLECTIVE ;  /* 0x000000000000791b */ /* 0x003fe20003800000 */
.L_x_3432:
        /* <DEDUP_REMOVED lines=12> */
.L_x_3433:
[----:B------:R-:W-:Y:S05]  /*e0c0*/  BRA `(.L_x_3434) ;  /* 0xffffffd0000c7947 */ /* 0x000fea000383ffff */
.L_x_3358:
[----:B0-----:R0:W1:Y:S02]  /*e0d0*/  SYNCS.PHASECHK.TRANS64.TRYWAIT P0, [R6+URZ+0x30860], R9 ;  /* 0x03086009060075a7 */ /* 0x001064000800017f */
[----:B-1----:R-:W-:Y:S05]  /*e0e0*/  @!P0 NANOSLEEP.SYNCS 0x989680 ;  /* 0x009896800000895d */ /* 0x002fea0003900000 */
[----:B------:R-:W1:Y:S02]  /*e0f0*/  @!P0 SYNCS.PHASECHK.TRANS64 P0, [R6+URZ+0x30860], R9 ;  /* 0x03086009060085a7 */ /* 0x000e64000800007f */
[----:B-1----:R-:W-:Y:S05]  /*e100*/  @!P0 BRA `(.L_x_3358) ;  /* 0xfffffffc00f08947 */ /* 0x002fea000383ffff */
[----:B------:R-:W-:Y:S05]  /*e110*/  BRA `(.L_x_3435) ;  /* 0xffffffd000707947 */ /* 0x000fea000383ffff */
.L_x_3359:
        /* <DEDUP_REMOVED lines=8> */
.L_x_3437:
[----:B------:R-:W-:Y:S05]  /*e1a0*/  BSYNC B1 ;  /* 0x0000000000017941 */ /* 0x000fea0003800000 */
.L_x_3436:
[----:B------:R-:W-:Y:S01]  /*e1b0*/  IMAD.MOV.U32 R13, RZ, RZ, R17 ;  /* 0x000000ffff0d7224 */ /* 0x000fe200078e0011 */
[----:B------:R-:W-:Y:S01]  /*e1c0*/  MOV R12, RZ ;  /* 0x000000ff000c7202 */ /* 0x000fe20000000f00 */
[----:B------:R-:W-:Y:S01]  /*e1d0*/  IMAD.MOV.U32 R11, RZ, RZ, 0x181f ;  /* 0x0000181fff0b7424 */ /* 0x000fe200078e00ff */
[----:B------:R-:W-:Y:S01]  /*e1e0*/  LEA R7, R7, UR39, 0x1 ;  /* 0x0000002707077c11 */ /* 0x000fe2000f8e08ff */
[----:B------:R-:W-:Y:S02]  /*e1f0*/  IMAD.MOV.U32 R15, RZ, RZ, -0x1 ;  /* 0xffffffffff0f7424 */ /* 0x000fe400078e00ff */
[----:B------:R-:W-:-:S07]  /*e200*/  IMAD.MOV.U32 R3, RZ, RZ, R14 ;  /* 0x000000ffff037224 */ /* 0x000fce00078e000e */
[----:B------:R-:W-:Y:S05]  /*e210*/  WARPSYNC.COLLECTIVE R15, `(.L_x_3438) ;  /* 0x000000000f087348 */ /* 0x000fea0003c00000 */
[----:B------:R0:W1:Y:S02]  /*e220*/  SHFL.IDX P6, R14, R13, R12, R11 ;  /* 0x0000000c0d0e7389 */ /* 0x00006400000c000b */
[----:B01----:R-:W-:Y:S01]  /*e230*/  ENDCOLLECTIVE ;  /* 0x000000000000791b */ /* 0x003fe20003800000 */
.L_x_3438:
[----:B------:R-:W-:Y:S02]  /*e240*/  IMAD.MOV.U32 R13, RZ, RZ, R18 ;  /* 0x000000ffff0d7224 */ /* 0x000fe400078e0012 */
[----:B------:R-:W-:Y:S01]  /*e250*/  IMAD.MOV.U32 R12, RZ, RZ, 0x1 ;  /* 0x00000001ff0c7424 */ /* 0x000fe200078e00ff */
[----:B------:R-:W-:-:S13]  /*e260*/  IADD3 R2, P0, R14, R4, RZ ;  /* 0x000000040e027210 */ /* 0x000fda0007f1e0ff */
[----:B------:R-:W-:Y:S05]  /*e270*/  WARPSYNC.COLLECTIVE R15, `(.L_x_3439) ;  /* 0x000000000f087348 */ /* 0x000fea0003c00000 */
[----:B------:R0:W1:Y:S02]  /*e280*/  SHFL.IDX P6, R14, R13, R12, R11 ;  /* 0x0000000c0d0e7389 */ /* 0x00006400000c000b */
[----:B01----:R-:W-:Y:S01]  /*e290*/  ENDCOLLECTIVE ;  /* 0x000000000000791b */ /* 0x003fe20003800000 */
.L_x_3439:
        /* <DEDUP_REMOVED lines=15> */
.L_x_3440:
[----:B------:R-:W-:Y:S01]  /*e390*/  MOV R13, R18 ;  /* 0x00000012000d7202 */ /* 0x000fe20000000f00 */
[----:B------:R-:W-:Y:S01]  /*e3a0*/  IMAD.MOV.U32 R12, RZ, RZ, 0x2 ;  /* 0x00000002ff0c7424 */ /* 0x000fe200078e00ff */
[----:B------:R-:W-:-:S13]  /*e3b0*/  IADD3 R2, P0, R14, R4, RZ ;  /* 0x000000040e027210 */ /* 0x000fda0007f1e0ff */
[----:B------:R-:W-:Y:S05]  /*e3c0*/  WARPSYNC.COLLECTIVE R15, `(.L_x_3441) ;  /* 0x000000000f087348 */ /* 0x000fea0003c00000 */
[----:B------:R0:W1:Y:S02]  /*e3d0*/  SHFL.IDX P6, R14, R13, R12, R11 ;  /* 0x0000000c0d0e7389 */ /* 0x00006400000c000b */
[----:B01----:R-:W-:Y:S01]  /*e3e0*/  ENDCOLLECTIVE ;  /* 0x000000000000791b */ /* 0x003fe20003800000 */
.L_x_3441:
        /* <DEDUP_REMOVED lines=15> */
.L_x_3442:
[----:B------:R-:W-:Y:S01]  /*e4e0*/  IMAD.MOV.U32 R13, RZ, RZ, R18 ;  /* 0x000000ffff0d7224 */ /* 0x000fe200078e0012 */
[----:B------:R-:W-:Y:S02]  /*e4f0*/  MOV R12, 0x3 ;  /* 0x00000003000c7802 */ /* 0x000fe40000000f00 */
[----:B------:R-:W-:-:S13]  /*e500*/  IADD3 R2, P0, R14, R4, RZ ;  /* 0x000000040e027210 */ /* 0x000fda0007f1e0ff */
[----:B------:R-:W-:Y:S05]  /*e510*/  WARPSYNC.COLLECTIVE R15, `(.L_x_3443) ;  /* 0x000000000f087348 */ /* 0x000fea0003c00000 */
[----:B------:R0:W1:Y:S02]  /*e520*/  SHFL.IDX P6, R14, R13, R12, R11 ;  /* 0x0000000c0d0e7389 */ /* 0x00006400000c000b */
[----:B01----:R-:W-:Y:S01]  /*e530*/  ENDCOLLECTIVE ;  /* 0x000000000000791b */ /* 0x003fe20003800000 */
.L_x_3443:
        /* <DEDUP_REMOVED lines=15> */
.L_x_3444:
[----:B------:R-:W-:Y:S02]  /*e630*/  IMAD.MOV.U32 R13, RZ, RZ, R18 ;  /* 0x000000ffff0d7224 */ /* 0x000fe400078e0012 */
[----:B------:R-:W-:Y:S01]  /*e640*/  IMAD.MOV.U32 R12, RZ, RZ, 0x4 ;  /* 0x00000004ff0c7424 */ /* 0x000fe200078e00ff */
[----:B------:R-:W-:-:S13]  /*e650*/  IADD3 R2, P0, R14, R4, RZ ;  /* 0x000000040e027210 */ /* 0x000fda0007f1e0ff */
[----:B------:R-:W-:Y:S05]  /*e660*/  WARPSYNC.COLLECTIVE R15, `(.L_x_3445) ;  /* 0x000000000f087348 */ /* 0x000fea0003c00000 */
[----:B------:R0:W1:Y:S02]  /*e670*/  SHFL.IDX P6, R14, R13, R12, R11 ;  /* 0x0000000c0d0e7389 */ /* 0x00006400000c000b */
[----:B01----:R-:W-:Y:S01]  /*e680*/  ENDCOLLECTIVE ;  /* 0x000000000000791b */ /* 0x003fe20003800000 */
.L_x_3445:
        /* <DEDUP_REMOVED lines=15> */
.L_x_3446:
[----:B------:R-:W-:Y:S01]  /*e780*/  MOV R13, R18 ;  /* 0x00000012000d7202 */ /* 0x000fe20000000f00 */
[----:B------:R-:W-:Y:S01]  /*e790*/  IMAD.MOV.U32 R12, RZ, RZ, 0x5 ;  /* 0x00000005ff0c7424 */ /* 0x000fe200078e00ff */
[----:B------:R-:W-:-:S13]  /*e7a0*/  IADD3 R2, P0, R14, R4, RZ ;  /* 0x000000040e027210 */ /* 0x000fda0007f1e0ff */
[----:B------:R-:W-:Y:S05]  /*e7b0*/  WARPSYNC.COLLECTIVE R15, `(.L_x_3447) ;  /* 0x000000000f087348 */ /* 0x000fea0003c00000 */
[----:B------:R0:W1:Y:S02]  /*e7c0*/  SHFL.IDX P6, R14, R13, R12, R11 ;  /* 0x0000000c0d0e7389 */ /* 0x00006400000c000b */
[----:B01----:R-:W-:Y:S01]  /*e7d0*/  ENDCOLLECTIVE ;  /* 0x000000000000791b */ /* 0x003fe20003800000 */
.L_x_3447:
        /* <DEDUP_REMOVED lines=12> */
.L_x_3448:
[----:B------:R-:W-:Y:S01]  /*e8a0*/  @!PT LDS RZ, [RZ] ;  /* 0x00000000fffff984 */ /* 0x000fe20000000800 */
[----:B------:R-:W-:Y:S01]  /*e8b0*/  @!PT LDS RZ, [RZ] ;  /* 0x00000000fffff984 */ /* 0x000fe20000000800 */
[----:B------:R-:W-:Y:S01]  /*e8c0*/  @!PT LDS RZ, [RZ] ;  /* 0x00000000fffff984 */ /* 0x000fe20000000800 */
[----:B------:R0:W-:Y:S01]  /*e8d0*/  LDGSTS.E.BYPASS.LTC128B.128 [R7+0x5400], desc[UR36][R2.64+0x80], !P0 ;  /* 0x0540008002077fae */ /* 0x0001e2000c101d64 */
[----:B------:R-:W-:-:S13]  /*e8e0*/  ISETP.LT.OR P0, PT, R8, 0x41, P1 ;  /* 0x000000410800780c */ /* 0x000fda0000f01670 */
[----:B------:R0:W-:Y:S01]  /*e8f0*/  LDGSTS.E.BYPASS.LTC128B.128 [R7+0x8400], desc[UR36][R2.64+0x100], !P0 ;  /* 0x0840010002077fae */ /* 0x0001e2000c101d64 */
[----:B------:R-:W-:Y:S05]  /*e900*/  BRA `(.L_x_3449) ;  /* 0xffffffcc00687947 */ /* 0x000fea000383ffff */
.L_x_3365:
[----:B0-----:R0:W1:Y:S02]  /*e910*/  SYNCS.PHASECHK.TRANS64.TRYWAIT P0, [R4+URZ+0x30860], R3 ;  /* 0x03086003040075a7 */ /* 0x001064000800017f */
[----:B-1----:R-:W-:Y:S05]  /*e920*/  @!P0 NANOSLEEP.SYNCS 0x989680 ;  /* 0x009896800000895d */ /* 0x002fea0003900000 */
[----:B------:R-:W1:Y:S02]  /*e930*/  @!P0 SYNCS.PHASECHK.TRANS64 P0, [R4+URZ+0x30860], R3 ;  /* 0x03086003040085a7 */ /* 0x000e64000800007f */
[----:B-1----:R-:W-:Y:S05]  /*e940*/  @!P0 BRA `(.L_x_3365) ;  /* 0xfffffffc00f08947 */ /* 0x002fea000383ffff */
[----:B------:R-:W-:Y:S05]  /*e950*/  BRA `(.L_x_3450) ;  /* 0xffffffd000407947 */ /* 0x000fea000383ffff */
.L_x_3366:
        /* <DEDUP_REMOVED lines=8> */
.L_x_3452:
[----:B------:R-:W-:Y:S05]  /*e9e0*/  BSYNC B0 ;  /* 0x0000000000007941 */ /* 0x000fea0003800000 */
.L_x_3451:
[----:B------:R-:W-:Y:S01]  /*e9f0*/  MOV R13, R17 ;  /* 0x00000011000d7202 */ /* 0x000fe20000000f00 */
[----:B------:R-:W-:Y:S01]  /*ea00*/  IMAD.MOV.U32 R12, RZ, RZ, RZ ;  /* 0x000000ffff0c7224 */ /* 0x000fe200078e00ff */
[----:B------:R-:W-:Y:S01]  /*ea10*/  MOV R15, 0xffffffff ;  /* 0xffffffff000f7802 */ /* 0x000fe20000000f00 */
[----:B------:R-:W-:Y:S02]  /*ea20*/  IMAD.MOV.U32 R11, RZ, RZ, 0x181f ;  /* 0x0000181fff0b7424 */ /* 0x000fe400078e00ff */
[----:B------:R-:W-:Y:S02]  /*ea30*/  IMAD.MOV.U32 R0, RZ, RZ, R14 ;  /* 0x000000ffff007224 */ /* 0x000fe400078e000e */
[----:B------:R-:W-:-:S07]  /*ea40*/  IMAD.SHL.U32 R6, R37, 0x2, RZ ;  /* 0x0000000225067824 */ /* 0x000fce00078e00ff */
[----:B------:R-:W-:Y:S05]  /*ea50*/  WARPSYNC.COLLECTIVE R15, `(.L_x_3453) ;  /* 0x000000000f087348 */ /* 0x000fea0003c00000 */
[----:B------:R0:W1:Y:S02]  /*ea60*/  SHFL.IDX P6, R14, R13, R12, R11 ;  /* 0x0000000c0d0e7389 */ /* 0x00006400000c000b */
[----:B01----:R-:W-:Y:S01]  /*ea70*/  ENDCOLLECTIVE ;  /* 0x000000000000791b */ /* 0x003fe20003800000 */
.L_x_3453:
[----:B------:R-:W-:Y:S01]  /*ea80*/  MOV R13, R18 ;  /* 0x00000012000d7202 */ /* 0x000fe20000000f00 */
[----:B------:R-:W-:Y:S01]  /*ea90*/  IMAD.MOV.U32 R12, RZ, RZ, 0x1 ;  /* 0x00000001ff0c7424 */ /* 0x000fe200078e00ff */
[----:B------:R-:W-:-:S13]  /*eaa0*/  IADD3 R2, P0, R14, R6, RZ ;  /* 0x000000060e027210 */ /* 0x000fda0007f1e0ff */
[----:B------:R-:W-:Y:S05]  /*eab0*/  WARPSYNC.COLLECTIVE R15, `(.L_x_3454) ;  /* 0x000000000f087348 */ /* 0x000fea0003c00000 */
[----:B------:R0:W1:Y:S02]  /*eac0*/  SHFL.IDX P6, R14, R13, R12, R11 ;  /* 0x0000000c0d0e7389 */ /* 0x00006400000c000b */
[----:B01----:R-:W-:Y:S01]  /*ead0*/  ENDCOLLECTIVE ;  /* 0x000000000000791b */ /* 0x003fe20003800000 */
.L_x_3454:
[----:B------:R-:W-:Y:S01]  /*eae0*/  IMAD.X R3, RZ, RZ, R0, P0 ;  /* 0x000000ffff037224 */ /* 0x000fe200000e0600 */
[----:B------:R-:W-:Y:S02]  /*eaf0*/  ISETP.LT.OR P0, PT, R5, 0x1, P3 ;  /* 0x000000010500780c */ /* 0x000fe40001f01670 */
[----:B------:R-:W-:Y:S02]  /*eb00*/  LEA R0, R7, UR39, 0x1 ;  /* 0x0000002707007c11 */ /* 0x000fe4000f8e08ff */
[----:B------:R-:W-:-:S09]  /*eb10*/  MOV R13, R17 ;  /* 0x00000011000d7202 */ /* 0x000fd20000000f00 */
        /* <DEDUP_REMOVED lines=9> */
.L_x_3455:
[----:B------:R-:W-:Y:S01]  /*ebb0*/  @!PT LDS RZ, [RZ] ;  /* 0x00000000fffff984 */ /* 0x000fe20000000800 */
[----:B------:R-:W-:Y:S01]  /*ebc0*/  @!PT LDS RZ, [RZ] ;  /* 0x00000000fffff984 */ /* 0x000fe20000000800 */
[----:B------:R-:W-:Y:S01]  /*ebd0*/  @!PT LDS RZ, [RZ] ;  /* 0x00000000fffff984 */ /* 0x000fe20000000800 */
[----:B------:R-:W-:Y:S01]  /*ebe0*/  LDGSTS.E.BYPASS.LTC128B.128 [R0+0x3400], desc[UR36][R2.64+0x80], !P0 ;  /* 0x0340008002007fae */ /* 0x000fe2000c101d64 */
[----:B------:R-:W-:Y:S01]  /*ebf0*/  ISETP.LT.OR P0, PT, R5, 0x1, P1 ;  /* 0x000000010500780c */ /* 0x000fe20000f01670 */
[----:B------:R-:W-:Y:S01]  /*ec00*/  IMAD.MOV.U32 R13, RZ, RZ, R18 ;  /* 0x000000ffff0d7224 */ /* 0x000fe200078e0012 */
[----:B------:R-:W-:-:S11]  /*ec10*/  MOV R12, 0x2 ;  /* 0x00000002000c7802 */ /* 0x000fd60000000f00 */
[----:B------:R0:W-:Y:S02]  /*ec20*/  LDGSTS.E.BYPASS.LTC128B.128 [R0+0x6400], desc[UR36][R2.64+0x100], !P0 ;  /* 0x0640010002007fae */ /* 0x0001e4000c101d64 */
[----:B0-----:R-:W-:-:S13]  /*ec30*/  IADD3 R2, P0, R14, R6, RZ ;  /* 0x000000060e027210 */ /* 0x001fda0007f1e0ff */
[----:B------:R-:W-:Y:S05]  /*ec40*/  WARPSYNC.COLLECTIVE R15, `(.L_x_3456) ;  /* 0x000000000f087348 */ /* 0x000fea0003c00000 */
[----:B------:R0:W1:Y:S02]  /*ec50*/  SHFL.IDX P6, R14, R13, R12, R11 ;  /* 0x0000000c0d0e7389 */ /* 0x00006400000c000b */
[----:B01----:R-:W-:Y:S01]  /*ec60*/  ENDCOLLECTIVE ;  /* 0x000000000000791b */ /* 0x003fe20003800000 */
.L_x_3456:
        /* <DEDUP_REMOVED lines=12> */
.L_x_3457:
[----:B------:R-:W-:Y:S01]  /*ed30*/  @!PT LDS RZ, [RZ] ;  /* 0x00000000fffff984 */ /* 0x000fe20000000800 */
[----:B------:R-:W-:Y:S01]  /*ed40*/  @!PT LDS RZ, [RZ] ;  /* 0x00000000fffff984 */ /* 0x000fe20000000800 */
[----:B------:R-:W-:Y:S01]  /*ed50*/  @!PT LDS RZ, [RZ] ;  /* 0x00000000fffff984 */ /* 0x000fe20000000800 */
[----:B------:R-:W-:Y:S01]  /*ed60*/  LDGSTS.E.BYPASS.LTC128B.128 [R0+0x3c00], desc[UR36][R2.64+0x80], !P0 ;  /* 0x03c0008002007fae */ /* 0x000fe2000c101d64 */
[----:B------:R-:W-:Y:S01]  /*ed70*/  ISETP.LT.OR P0, PT, R5, 0x11, P1 ;  /* 0x000000110500780c */ /* 0x000fe20000f01670 */
[----:B------:R-:W-:Y:S02]  /*ed80*/  IMAD.MOV.U32 R13, RZ, RZ, R18 ;  /* 0x000000ffff0d7224 */ /* 0x000fe400078e0012 */
[----:B------:R-:W-:-:S10]  /*ed90*/  IMAD.MOV.U32 R12, RZ, RZ, 0x3 ;  /* 0x00000003ff0c7424 */ /* 0x000fd400078e00ff */
[----:B------:R0:W-:Y:S02]  /*eda0*/  LDGSTS.E.BYPASS.LTC128B.128 [R0+0x6c00], desc[UR36][R2.64+0x100], !P0 ;  /* 0x06c0010002007fae */ /* 0x0001e4000c101d64 */
[----:B0-----:R-:W-:-:S13]  /*edb0*/  IADD3 R2, P0, R14, R6, RZ ;  /* 0x000000060e027210 */ /* 0x001fda0007f1e0ff */
[----:B------:R-:W-:Y:S05]  /*edc0*/  WARPSYNC.COLLECTIVE R15, `(.L_x_3458) ;  /* 0x000000000f087348 */ /* 0x000fea0003c00000 */
[----:B------:R0:W1:Y:S02]  /*edd0*/  SHFL.IDX P6, R14, R13, R12, R11 ;  /* 0x0000000c0d0e7389 */ /* 0x00006400000c000b */
[----:B01----:R-:W-:Y:S01]  /*ede0*/  ENDCOLLECTIVE ;  /* 0x000000000000791b */ /* 0x003fe20003800000 */
.L_x_3458:
        /* <DEDUP_REMOVED lines=12> */
.L_x_3459:
[----:B------:R-:W-:Y:S01]  /*eeb0*/  @!PT LDS RZ, [RZ] ;  /* 0x00000000fffff984 */ /* 0x000fe20000000800 */
[----:B------:R-:W-:Y:S01]  /*eec0*/  @!PT LDS RZ, [RZ] ;  /* 0x00000000fffff984 */ /* 0x000fe20000000800 */
[----:B------:R-:W-:Y:S01]  /*eed0*/  @!PT LDS RZ, [RZ] ;  /* 0x00000000fffff984 */ /* 0x000fe20000000800 */
[----:B------:R-:W-:Y:S01]  /*eee0*/  LDGSTS.E.BYPASS.LTC128B.128 [R0+0x4400], desc[UR36][R2.64+0x80], !P0 ;  /* 0x0440008002007fae */ /* 0x000fe2000c101d64 */
[----:B------:R-:W-:Y:S02]  /*eef0*/  ISETP.LT.OR P0, PT, R5, 0x21, P1 ;  /* 0x000000210500780c */ /* 0x000fe40000f01670 */
[----:B------:R-:W-:Y:S01]  /*ef00*/  MOV R13, R18 ;  /* 0x00000012000d7202 */ /* 0x000fe20000000f00 */
[----:B------:R-:W-:-:S10]  /*ef10*/  IMAD.MOV.U32 R12, RZ, RZ, 0x4 ;  /* 0x00000004ff0c7424 */ /* 0x000fd400078e00ff */
[----:B------:R0:W-:Y:S02]  /*ef20*/  LDGSTS.E.BYPASS.LTC128B.128 [R0+0x7400], desc[UR36][R2.64+0x100], !P0 ;  /* 0x0740010002007fae */ /* 0x0001e4000c101d64 */
[----:B0-----:R-:W-:-:S13]  /*ef30*/  IADD3 R2, P0, R14, R6, RZ ;  /* 0x000000060e027210 */ /* 0x001fda0007f1e0ff */
[----:B------:R-:W-:Y:S05]  /*ef40*/  WARPSYNC.COLLECTIVE R15, `(.L_x_3460) ;  /* 0x000000000f087348 */ /* 0x000fea0003c00000 */
[----:B------:R0:W1:Y:S02]  /*ef50*/  SHFL.IDX P6, R14, R13, R12, R11 ;  /* 0x0000000c0d0e7389 */ /* 0x00006400000c000b */
[----:B01----:R-:W-:Y:S01]  /*ef60*/  ENDCOLLECTIVE ;  /* 0x000000000000791b */ /* 0x003fe20003800000 */
.L_x_3460:
        /* <DEDUP_REMOVED lines=12> */
.L_x_3461:
        /* <DEDUP_REMOVED lines=12> */
.L_x_3462:
        /* <DEDUP_REMOVED lines=12> */
.L_x_3463:
[----:B------:R-:W-:Y:S01]  /*f1b0*/  @!PT LDS RZ, [RZ] ;  /* 0x00000000fffff984 */ /* 0x000fe20000000800 */
[----:B------:R-:W-:Y:S01]  /*f1c0*/  @!PT LDS RZ, [RZ] ;  /* 0x00000000fffff984 */ /* 0x000fe20000000800 */
[----:B------:R-:W-:Y:S01]  /*f1d0*/  @!PT LDS RZ, [RZ] ;  /* 0x00000000fffff984 */ /* 0x000fe20000000800 */
[----:B------:R0:W-:Y:S01]  /*f1e0*/  LDGSTS.E.BYPASS.LTC128B.128 [R0+0x5400], desc[UR36][R2.64+0x80], !P0 ;  /* 0x0540008002007fae */ /* 0x0001e2000c101d64 */
[----:B------:R-:W-:-:S13]  /*f1f0*/  ISETP.LT.OR P0, PT, R5, 0x41, P1 ;  /* 0x000000410500780c */ /* 0x000fda0000f01670 */
[----:B------:R0:W-:Y:S01]  /*f200*/  LDGSTS.E.BYPASS.LTC128B.128 [R0+0x8400], desc[UR36][R2.64+0x100], !P0 ;  /* 0x0840010002007fae */ /* 0x0001e2000c101d64 */
[----:B------:R-:W-:Y:S05]  /*f210*/  BRA `(.L_x_3464) ;  /* 0xffffffcc00087947 */ /* 0x000fea000383ffff */
.L_x_3371:
[----:B0-----:R0:W1:Y:S02]  /*f220*/  SYNCS.PHASECHK.TRANS64.TRYWAIT P0, [R5+URZ+0x30820], R0 ;  /* 0x03082000050075a7 */ /* 0x001064000800017f */
[----:B-1----:R-:W-:Y:S05]  /*f230*/  @!P0 NANOSLEEP.SYNCS 0x989680 ;  /* 0x009896800000895d */ /* 0x002fea0003900000 */
[----:B------:R-:W1:Y:S02]  /*f240*/  @!P0 SYNCS.PHASECHK.TRANS64 P0, [R5+URZ+0x30820], R0 ;  /* 0x03082000050085a7 */ /* 0x000e64000800007f */
[----:B-1----:R-:W-:Y:S05]  /*f250*/  @!P0 BRA `(.L_x_3371) ;  /* 0xfffffffc00f08947 */ /* 0x002fea000383ffff */
[----:B------:R-:W-:Y:S05]  /*f260*/  BRA `(.L_x_3465) ;  /* 0xffffffcc00a47947 */ /* 0x000fea000383ffff */
.L_x_3372:
        /* <DEDUP_REMOVED lines=11> */
.L_x_3467:
[----:B------:R-:W-:Y:S05]  /*f320*/  BSYNC B0 ;  /* 0x0000000000007941 */ /* 0x000fea0003800000 */
.L_x_3466:
[----:B------:R-:W-:Y:S05]  /*f330*/  BRA `(.L_x_3468) ;  /* 0xffffffcc008c7947 */ /* 0x000fea000383ffff */
.L_x_3375:
[----:B------:R-:W-:Y:S01]  /*f340*/  BSSY B1, `(.L_x_3469) ;  /* 0x0000006000017945 */ /* 0x000fe20003800000 */
[----:B------:R-:W-:-:S07]  /*f350*/  IMAD.MOV.U32 R15, RZ, RZ, -0x1 ;  /* 0xffffffffff0f7424 */ /* 0x000fce00078e00ff */
[----:B0-----:R-:W-:Y:S05]  /*f360*/  WARPSYNC.COLLECTIVE R15, `(.L_x_3470) ;  /* 0x000000000f0c7348 */ /* 0x001fea0003c00000 */
[----:B------:R-:W-:Y:S02]  /*f370*/  ELECT P6, UR62, PT ;  /* 0x00000000003e782f */ /* 0x000fe400038c0000 */
[----:B------:R-:W-:Y:S01]  /*f380*/  MOV R14, UR62 ;  /* 0x0000003e000e7c02 */ /* 0x000fe20008000f00 */
[----:B0-----:R-:W-:Y:S10]  /*f390*/  ENDCOLLECTIVE ;  /* 0x000000000000791b */ /* 0x001ff40003800000 */
.L_x_3470:
[----:B------:R-:W-:Y:S05]  /*f3a0*/  BSYNC B1 ;  /* 0x0000000000017941 */ /* 0x000fea0003800000 */
.L_x_3469:
[----:B------:R-:W-:Y:S05]  /*f3b0*/  BRA `(.L_x_3471) ;  /* 0xffffffcc00847947 */ /* 0x000fea000383ffff */
.L_x_3377:
[----:B0-----:R0:W1:Y:S02]  /*f3c0*/  SYNCS.PHASECHK.TRANS64.TRYWAIT P1, [R3+URZ+0x30840], R2 ;  /* 0x03084002030075a7 */ /* 0x001064000802017f */
[----:B-1----:R-:W-:Y:S05]  /*f3d0*/  @!P1 NANOSLEEP.SYNCS 0x989680 ;  /* 0x009896800000995d */ /* 0x002fea0003900000 */
[----:B------:R-:W1:Y:S02]  /*f3e0*/  @!P1 SYNCS.PHASECHK.TRANS64 P1, [R3+URZ+0x30840], R2 ;  /* 0x03084002030095a7 */ /* 0x000e64000802007f */
[----:B-1----:R-:W-:Y:S05]  /*f3f0*/  @!P1 BRA `(.L_x_3377) ;  /* 0xfffffffc00f09947 */ /* 0x002fea000383ffff */
[----:B------:R-:W-:Y:S05]  /*f400*/  BRA `(.L_x_3472) ;  /* 0xffffffcc00ac7947 */ /* 0x000fea000383ffff */
.L_x_3379:
[----:B-1----:R1:W2:Y:S02]  /*f410*/  SYNCS.PHASECHK.TRANS64.TRYWAIT P1, [R5+URZ+0x30840], R0 ;  /* 0x03084000050075a7 */ /* 0x0022a4000802017f */
[----:B--2---:R-:W-:Y:S05]  /*f420*/  @!P1 NANOSLEEP.SYNCS 0x989680 ;  /* 0x009896800000995d */ /* 0x004fea0003900000 */
[----:B------:R-:W2:Y:S02]  /*f430*/  @!P1 SYNCS.PHASECHK.TRANS64 P1, [R5+URZ+0x30840], R0 ;  /* 0x03084000050095a7 */ /* 0x000ea4000802007f */
[----:B--2---:R-:W-:Y:S05]  /*f440*/  @!P1 BRA `(.L_x_3379) ;  /* 0xfffffffc00f09947 */ /* 0x004fea000383ffff */
[----:B------:R-:W-:Y:S05]  /*f450*/  BRA `(.L_x_3473) ;  /* 0xffffffcc00b87947 */ /* 0x000fea000383ffff */
.L_x_3381:
[----:B--2---:R2:W3:Y:S02]  /*f460*/  SYNCS.PHASECHK.TRANS64.TRYWAIT P1, [R3+URZ+0x30860], R2 ;  /* 0x03086002030075a7 */ /* 0x0044e4000802017f */
[----:B---3--:R-:W-:Y:S05]  /*f470*/  @!P1 NANOSLEEP.SYNCS 0x989680 ;  /* 0x009896800000995d */ /* 0x008fea0003900000 */
[----:B------:R-:W3:Y:S02]  /*f480*/  @!P1 SYNCS.PHASECHK.TRANS64 P1, [R3+URZ+0x30860], R2 ;  /* 0x03086002030095a7 */ /* 0x000ee4000802007f */
[----:B---3--:R-:W-:Y:S05]  /*f490*/  @!P1 BRA `(.L_x_3381) ;  /* 0xfffffffc00f09947 */ /* 0x008fea000383ffff */
[----:B------:R-:W-:Y:S05]  /*f4a0*/  BRA `(.L_x_3474) ;  /* 0xffffffcc00b47947 */ /* 0x000fea000383ffff */
.L_x_3475:
        /* <DEDUP_REMOVED lines=13> */
.L_x_15847:


//--------------------- .text._ZN7cutlass13device_kernelIN5flash11enable_sm90INS1_16FlashAttnFwdSm90INS1_25CollectiveMainloopFwdSm90ILi2EN4cute5tupleIJNS5_1CILi1EEES8_S8_EEENS6_IJNS7_ILi128EEENS7_ILi96EEENS7_ILi192EEEEEELi192ENS_6half_tEfNS_4arch4Sm90ELb0ELb0ELb1ELb1ELb1ELb0ELb0ELb1ELb1ELb1ELb0ELb0EEENS1_21CollectiveEpilogueFwdINS6_IJSA_SC_SB_EEES9_SE_SG_Li256ELb1ELb1ELb0ELb0EEENS1_36VarlenDynamicPersistentTileSchedulerILi128ELi96ELi256ELi128ELb0ELb1ELb1ELb0ELb1ELb1EEEEEEEEEvNT_6ParamsE --------------------------
	.section	.text._ZN7cutlass13device_kernelIN5flash11enable_sm90INS1_16FlashAttnFwdSm90INS1_25CollectiveMainloopFwdSm90ILi2EN4cute5tupleIJNS5_1CILi1EEES8_S8_EEENS6_IJNS7_ILi128EEENS7_ILi96EEENS7_ILi192EEEEEELi192ENS_6half_tEfNS_4arch4Sm90ELb0ELb0ELb1ELb1ELb1ELb0ELb0ELb1ELb1ELb1ELb0ELb0EEENS1_21CollectiveEpilogueFwdINS6_IJSA_SC_SB_EEES9_SE_SG_Li256ELb1ELb1ELb0ELb0EEENS1_36VarlenDynamicPersistentTileSchedulerILi128ELi96ELi256ELi128ELb0ELb1ELb1ELb0ELb1ELb1EEEEEEEEEvNT_6ParamsE,"ax",@progbits
	.align	128
.text._ZN7cutlass13device_kernelIN5flash11enable_sm90INS1_16FlashAttnFwdSm90INS1_25CollectiveMainloopFwdSm90ILi2EN4cute5tupleIJNS5_1CILi1EEES8_S8_EEENS6_IJNS7_ILi128EEENS7_ILi96EEENS7_ILi192EEEEEELi192ENS_6half_tEfNS_4arch4Sm90ELb0ELb0ELb1ELb1ELb1ELb0ELb0ELb1ELb1ELb1ELb0ELb0EEENS1_21CollectiveEpilogueFwdINS6_IJSA_SC_SB_EEES9_SE_SG_Li256ELb1ELb1ELb0ELb0EEENS1_36VarlenDynamicPersistentTileSchedulerILi128ELi96ELi256ELi128ELb0ELb1ELb1ELb0ELb1ELb1EEEEEEEEEvNT_6ParamsE:
        .type           _ZN7cutlass13device_kernelIN5flash11enable_sm90INS1_16FlashAttnFwdSm90INS1_25CollectiveMainloopFwdSm90ILi2EN4cute5tupleIJNS5_1CILi1EEES8_S8_EEENS6_IJNS7_ILi128EEENS7_ILi96EEENS7_ILi192EEEEEELi192ENS_6half_tEfNS_4arch4Sm90ELb0ELb0ELb1ELb1ELb1ELb0ELb0ELb1ELb1ELb1ELb0ELb0EEENS1_21CollectiveEpilogueFwdINS6_IJSA_SC_SB_EEES9_SE_SG_Li256ELb1ELb1ELb0ELb0EEENS1_36VarlenDynamicPersistentTileSchedulerILi128ELi96ELi256ELi128ELb0ELb1ELb1ELb0ELb1ELb1EEEEEEEEEvNT_6ParamsE,@function
        .size           _ZN7cutlass13device_kernelIN5flash11enable_sm90INS1_16FlashAttnFwdSm90INS1_25CollectiveMainloopFwdSm90ILi2EN4cute5tupleIJNS5_1CILi1EEES8_S8_EEENS6_IJNS7_ILi128EEENS7_ILi96EEENS7_ILi192EEEEEELi192ENS_6half_tEfNS_4arch4Sm90ELb0ELb0ELb1ELb1ELb1ELb0ELb0ELb1ELb1ELb1ELb0ELb0EEENS1_21CollectiveEpilogueFwdINS6_IJSA_SC_SB_EEES9_SE_SG_Li256ELb1ELb1ELb0ELb0EEENS1_36VarlenDynamicPersistentTileSchedulerILi128ELi96ELi256ELi128ELb0ELb1ELb1ELb0ELb1ELb1EEEEEEEEEvNT_6ParamsE,(.L_x_15848 - _ZN7cutlass13device_kernelIN5flash11enable_sm90INS1_16FlashAttnFwdSm90INS1_25CollectiveMainloopFwdSm90ILi2EN4cute5tupleIJNS5_1CILi1EEES8_S8_EEENS6_IJNS7_ILi128EEENS7_ILi96EEENS7_ILi192EEEEEELi192ENS_6half_tEfNS_4arch4Sm90ELb0ELb0ELb1ELb1ELb1ELb0ELb0ELb1ELb1ELb1ELb0ELb0EEENS1_21CollectiveEpilogueFwdINS6_IJSA_SC_SB_EEES9_SE_SG_Li256ELb1ELb1ELb0ELb0EEENS1_36VarlenDynamicPersistentTileSchedulerILi128ELi96ELi256ELi128ELb0ELb1ELb1ELb0ELb1ELb1EEEEEEEEEvNT_6ParamsE)
        .other          _ZN7cutlass13device_kernelIN5flash11enable_sm90INS1_16FlashAttnFwdSm90INS1_25CollectiveMainloopFwdSm90ILi2EN4cute5tupleIJNS5_1CILi1EEES8_S8_EEENS6_IJNS7_ILi128EEENS7_ILi96EEENS7_ILi192EEEEEELi192ENS_6half_tEfNS_4arch4Sm90ELb0ELb0ELb1ELb1ELb1ELb0ELb0ELb1ELb1ELb1ELb0ELb0EEENS1_21CollectiveEpilogueFwdINS6_IJSA_SC_SB_EEES9_SE_SG_Li256ELb1ELb1ELb0ELb0EEENS1_36VarlenDynamicPersistentTileSchedulerILi128ELi96ELi256ELi128ELb0ELb1ELb1ELb0ELb1ELb1EEEEEEEEEvNT_6ParamsE,@"STO_CUDA_ENTRY STV_DEFAULT"
_ZN7cutlass13device_kernelIN5flash11enable_sm90INS1_16FlashAttnFwdSm90INS1_25CollectiveMainloopFwdSm90ILi2EN4cute5tupleIJNS5_1CILi1EEES8_S8_EEENS6_IJNS7_ILi128EEENS7_ILi96EEENS7_ILi192EEEEEELi192ENS_6half_tEfNS_4arch4Sm90ELb0ELb0ELb1ELb1ELb1ELb0ELb0ELb1ELb1ELb1ELb0ELb0EEENS1_21CollectiveEpilogueFwdINS6_IJSA_SC_SB_EEES9_SE_SG_Li256ELb1ELb1ELb0ELb0EEENS1_36VarlenDynamicPersistentTileSchedulerILi128ELi96ELi256ELi128ELb0ELb1ELb1ELb0ELb1ELb1EEEEEEEEEvNT_6ParamsE:
        /* <DEDUP_REMOVED lines=45> */
.L_x_3476:
        /* <DEDUP_REMOVED lines=22> */
.L_x_3477:
        /* <DEDUP_REMOVED lines=18> */
.L_x_3478:
        /* <DEDUP_REMOVED lines=22> */
.L_x_3479:
        /* <DEDUP_REMOVED lines=23> */
.L_x_3480:
        /* <DEDUP_REMOVED lines=10> */
.L_x_3482:
        /* <DEDUP_REMOVED lines=19> */
[----:B------:R-:W-:Y:S01]  /*09f0*/  UMOV UR38, URZ ;  /* 0x0000003f00267c82 */ /* 0x000fe20008000000 */
[----:B0-----:R-:W-:-:S05]  /*0a00*/  VIADD R204, R0, 0xffffff80 ;  /* 0xffffff8000cc7836 */ /* 0x001fca0000000000 */
[----:B------:R-:W-:-:S04]  /*0a10*/  SHF.R.S32.HI R3, RZ, 0x1f, R204 ;  /* 0x0000001fff037819 */ /* 0x000fc800000114cc */
[CC--:B------:R-:W-:Y:S02]  /*0a20*/  LEA.HI R0, R3.reuse, R204.reuse, RZ, 0x7 ;  /* 0x000000cc03007211 */ /* 0x0c0fe400078f38ff */
[----:B------:R-:W-:Y:S02]  /*0a30*/  LEA.HI R4, R3, R204, RZ, 0x5 ;  /* 0x000000cc03047211 */ /* 0x000fe400078f28ff */
[----:B------:R-:W-:Y:S02]  /*0a40*/  LOP3.LUT R5, R0, 0xffffff80, RZ, 0xc0, !PT ;  /* 0xffffff8000057812 */ /* 0x000fe400078ec0ff */
[----:B------:R-:W-:Y:S02]  /*0a50*/  SHF.L.U32 R4, R4, 0x5, RZ ;  /* 0x0000000504047819 */ /* 0x000fe400000006ff */
[----:B------:R-:W-:Y:S01]  /*0a60*/  SHF.R.S32.HI R195, RZ, 0x7, R0 ;  /* 0x00000007ffc37819 */ /* 0x000fe20000011400 */
[----:B------:R-:W-:Y:S01]  /*0a70*/  IMAD.IADD R194, R204, 0x1, -R5 ;  /* 0x00000001ccc27824 */ /* 0x000fe200078e0a05 */
[----:B------:R-:W-:-:S02]  /*0a80*/  LOP3.LUT R4, R4, 0xfffffc00, RZ, 0xc0, !PT ;  /* 0xfffffc0004047812 */ /* 0x000fc400078ec0ff */
[----:B------:R-:W-:Y:S02]  /*0a90*/  LEA.HI R0, R0, R195, RZ, 0x1 ;  /* 0x000000c300007211 */ /* 0x000fe400078f08ff */
[----:B------:R-:W-:Y:S02]  /*0aa0*/  SHF.R.S32.HI R9, RZ, 0x1f, R194 ;  /* 0x0000001fff097819 */ /* 0x000fe400000114c2 */
[----:B------:R-:W-:Y:S02]  /*0ab0*/  LOP3.LUT R0, R0, 0x3fffffe, RZ, 0xc0, !PT ;  /* 0x03fffffe00007812 */ /* 0x000fe400078ec0ff */
[CC--:B------:R-:W-:Y:S02]  /*0ac0*/  LEA.HI R6, R9.reuse, R194.reuse, RZ, 0x2 ;  /* 0x000000c209067211 */ /* 0x0c0fe400078f10ff */
[----:B------:R-:W-:Y:S02]  /*0ad0*/  LEA.HI R9, R9, R194, RZ, 0x5 ;  /* 0x000000c209097211 */ /* 0x000fe400078f28ff */
[----:B------:R-:W-:-:S02]  /*0ae0*/  SHF.R.S32.HI R8, RZ, 0x2, R6 ;  /* 0x00000002ff087819 */ /* 0x000fc40000011406 */
[----:B------:R-:W-:Y:S02]  /*0af0*/  SHF.R.S32.HI R11, RZ, 0x1f, R6 ;  /* 0x0000001fff0b7819 */ /* 0x000fe40000011406 */
[----:B------:R-:W-:Y:S02]  /*0b00*/  SHF.R.S32.HI R9, RZ, 0x5, R9 ;  /* 0x00000005ff097819 */ /* 0x000fe40000011409 */
[----:B------:R-:W-:Y:S02]  /*0b10*/  LEA.HI R11, R11, R8, RZ, 0x3 ;  /* 0x000000080b0b7211 */ /* 0x000fe400078f18ff */
[----:B------:R-:W-:Y:S02]  /*0b20*/  IADD3 R0, R195, -R0, RZ ;  /* 0x80000000c3007210 */ /* 0x000fe40007ffe0ff */
[----:B------:R-:W-:-:S04]  /*0b30*/  LOP3.LUT R11, R11, 0xfffffff8, RZ, 0xc0, !PT ;  /* 0xfffffff80b0b7812 */ /* 0x000fc800078ec0ff */
[----:B------:R-:W-:-:S05]  /*0b40*/  IADD3 R8, R8, -R11, RZ ;  /* 0x8000000b08087210 */ /* 0x000fca0007ffe0ff */
[----:B------:R-:W-:-:S04]  /*0b50*/  IMAD R9, R9, 0x10, R8 ;  /* 0x0000001009097824 */ /* 0x000fc800078e0208 */
[----:B------:R-:W-:Y:S01]  /*0b60*/  IMAD R196, R0, 0x40, R9 ;  /* 0x0000004000c47824 */ /* 0x000fe200078e0209 */
[----:B--2---:R-:W-:Y:S02]  /*0b70*/  R2UR UR4, R2 ;  /* 0x00000000020472ca */ /* 0x004fe400000e0000 */
[----:B------:R-:W-:-:S04]  /*0b80*/  LEA.HI R2, R3, R204, RZ, 0x4 ;  /* 0x000000cc03027211 */ /* 0x000fc800078f20ff */
[----:B------:R-:W-:Y:S02]  /*0b90*/  SHF.R.S32.HI R7, RZ, 0x4, R2 ;  /* 0x00000004ff077819 */ /* 0x000fe40000011402 */
[C---:B------:R-:W-:Y:S02]  /*0ba0*/  LOP3.LUT R5, R2.reuse, 0x3fffff0, RZ, 0xc0, !PT ;  /* 0x03fffff002057812 */ /* 0x040fe400078ec0ff */
[----:B------:R-:W-:-:S03]  /*0bb0*/  LEA.HI R2, R2, R7, RZ, 0x1 ;  /* 0x0000000702027211 */ /* 0x000fc600078f08ff */
[----:B------:R-:W-:Y:S01]  /*0bc0*/  IMAD.IADD R5, R204, 0x1, -R5 ;  /* 0x00000001cc057824 */ /* 0x000fe200078e0a05 */
[----:B------:R-:W-:Y:S01]  /*0bd0*/  LOP3.LUT R2, R2, 0x1ffffffe, RZ, 0xc0, !PT ;  /* 0x1ffffffe02027812 */ /* 0x000fe200078ec0ff */
[----:B------:R-:W-:Y:S02]  /*0be0*/  ULOP3.LUT UR7, UR4, 0x1, URZ, 0xfc, !UPT ;  /* 0x0000000104077892 */ /* 0x000fe4000f8efc3f */
[----:B------:R-:W-:Y:S01]  /*0bf0*/  IMAD R5, R5, 0x40, R4 ;  /* 0x0000004005057824 */ /* 0x000fe200078e0204 */
[-C--:B------:R-:W-:Y:S01]  /*0c00*/  LEA.HI R4, R3, R204.reuse, RZ, 0x2 ;  /* 0x000000cc03047211 */ /* 0x080fe200078f10ff */
[----:B------:R-:W-:Y:S01]  /*0c10*/  IMAD.IADD R2, R7, 0x1, -R2 ;  /* 0x0000000107027824 */ /* 0x000fe200078e0a02 */
[----:B------:R-:W-:Y:S01]  /*0c20*/  LEA.HI R3, R3, R204, RZ, 0x3 ;  /* 0x000000cc03037211 */ /* 0x000fe200078f18ff */
[----:B------:R-:W-:Y:S01]  /*0c30*/  UMOV UR4, URZ ;  /* 0x0000003f00047c82 */ /* 0x000fe20008000000 */
[----:B------:R-:W-:Y:S01]  /*0c40*/  LOP3.LUT R7, R6, 0x7ffffffc, RZ, 0xc0, !PT ;  /* 0x7ffffffc06077812 */ /* 0x000fe200078ec0ff */
[----:B------:R-:W-:Y:S01]  /*0c50*/  IMAD R199, R2, 0x8, R5 ;  /* 0x0000000802c77824 */ /* 0x000fe200078e0205 */
[----:B------:R-:W-:Y:S01]  /*0c60*/  LOP3.LUT R5, R4, 0xfffffffc, RZ, 0xc0, !PT ;  /* 0xfffffffc04057812 */ /* 0x000fe200078ec0ff */
[----:B------:R-:W-:Y:S01]  /*0c70*/  IMAD.MOV.U32 R4, RZ, RZ, -0x2 ;  /* 0xfffffffeff047424 */ /* 0x000fe200078e00ff */
[----:B------:R-:W-:Y:S01]  /*0c80*/  LOP3.LUT R19, R3, 0xfffffff8, RZ, 0xc0, !PT ;  /* 0xfffffff803137812 */ /* 0x000fe200078ec0ff */
[----:B------:R-:W-:Y:S01]  /*0c90*/  IMAD.IADD R7, R194, 0x1, -R7 ;  /* 0x00000001c2077824 */ /* 0x000fe200078e0a07 */
[----:B------:R-:W-:Y:S01]  /*0ca0*/  SHF.R.S32.HI R23, RZ, 0x3, R3 ;  /* 0x00000003ff177819 */ /* 0x000fe20000011403 */
[----:B------:R-:W-:-:S02]  /*0cb0*/  IMAD.IADD R5, R204, 0x1, -R5 ;  /* 0x00000001cc057824 */ /* 0x000fc400078e0a05 */
[----:B------:R-:W-:Y:S02]  /*0cc0*/  IMAD.IADD R19, R204, 0x1, -R19 ;  /* 0x00000001cc137824 */ /* 0x000fe400078e0a13 */
[----:B------:R-:W-:Y:S01]  /*0cd0*/  IMAD R197, R7, R4, 0x60 ;  /* 0x0000006007c57424 */ /* 0x000fe200078e0204 */
[----:B------:R-:W-:Y:S01]  /*0ce0*/  LEA.HI R2, R5, R5, RZ, 0x1 ;  /* 0x0000000505027211 */ /* 0x000fe200078f08ff */
[----:B------:R-:W-:Y:S02]  /*0cf0*/  IMAD.SHL.U32 R16, R19, 0x8, RZ ;  /* 0x0000000813107824 */ /* 0x000fe400078e00ff */
[----:B------:R-:W-:Y:S01]  /*0d00*/  IMAD.U32 R200, RZ, RZ, UR7 ;  /* 0x00000007ffc87e24 */ /* 0x000fe2000f8e00ff */
[----:B------:R-:W-:Y:S01]  /*0d10*/  LOP3.LUT R2, R2, 0x1ffffffe, RZ, 0xc0, !PT ;  /* 0x1ffffffe02027812 */ /* 0x000fe200078ec0ff */
[C---:B------:R-:W-:Y:S01]  /*0d20*/  VIADD R18, R16.reuse, 0x80 ;  /* 0x0000008010127836 */ /* 0x040fe20000000000 */
[----:B------:R-:W-:Y:S01]  /*0d30*/  IADD3 R17, R16, 0x40, RZ ;  /* 0x0000004010117810 */ /* 0x000fe20007ffe0ff */
[----:B------:R-:W-:Y:S01]  /*0d40*/  IMAD.U32 R193, RZ, RZ, UR4 ;  /* 0x00000004ffc17e24 */ /* 0x000fe2000f8e00ff */
[----:B------:R-:W-:Y:S01]  /*0d50*/  SHF.R.S32.HI R203, RZ, 0x1f, R16 ;  /* 0x0000001fffcb7819 */ /* 0x000fe20000011410 */
[----:B------:R-:W-:Y:S01]  /*0d60*/  IMAD.IADD R5, R5, 0x1, -R2 ;  /* 0x0000000105057824 */ /* 0x000fe200078e0a02 */
[----:B------:R-:W-:-:S02]  /*0d70*/  SHF.R.S32.HI R202, RZ, 0x1f, R17 ;  /* 0x0000001fffca7819 */ /* 0x000fc40000011411 */
[----:B------:R-:W-:Y:S01]  /*0d80*/  SHF.R.S32.HI R201, RZ, 0x1f, R18 ;  /* 0x0000001fffc97819 */ /* 0x000fe20000011412 */
[----:B------:R-:W-:-:S07]  /*0d90*/  IMAD R198, R5, 0x8, R196 ;  /* 0x0000000805c67824 */ /* 0x000fce00078e02c4 */
.L_x_3528:
[----:B012---:R-:W0:Y:S01]  /*0da0*/  LDC.64 R2, c[0x0][0xc88] ;  /* 0x00032200ff027b82 */ /* 0x007e220000000a00 */
[----:B------:R-:W-:Y:S01]  /*0db0*/  ULDC.64 UR8, c[0x0][0xa28] ;  /* 0x00028a0000087ab9 */ /* 0x000fe20000000a00 */
[----:B------:R-:W-:Y:S01]  /*0dc0*/  ULDC.64 UR10, c[0x0][0xa20] ;  /* 0x00028800000a7ab9 */ /* 0x000fe20000000a00 */
[----:B------:R-:W-:Y:S01]  /*0dd0*/  MOV R22, UR5 ;  /* 0x0000000500167c02 */ /* 0x000fe20008000f00 */
[----:B------:R-:W-:Y:S01]  /*0de0*/  ULDC UR7, c[0x0][0x2f0] ;  /* 0x0000bc0000077ab9 */ /* 0x000fe20000000800 */
[----:B0-----:R-:W-:Y:S01]  /*0df0*/  IMAD.WIDE R2, R39, 0x4, R2 ;  /* 0x0000000427027825 */ /* 0x001fe200078e0202 */
[----:B------:R-:W-:Y:S02]  /*0e00*/  UISETP.NE.U32.AND UP0, UPT, UR8, URZ, UPT ;  /* 0x0000003f0800728c */ /* 0x000fe4000bf05070 */
[----:B------:R-:W-:Y:S01]  /*0e10*/  UISETP.NE.U32.AND UP1, UPT, UR10, URZ, UPT ;  /* 0x0000003f0a00728c */ /* 0x000fe2000bf25070 */
[----:B------:R-:W-:Y:S02]  /*0e20*/  ULDC UR5, c[0x0][0x424] ;  /* 0x0001090000057ab9 */ /* 0x000fe40000000800 */
[----:B------:R-:W2:Y:S01]  /*0e30*/  LDG.E R2, desc[UR36][R2.64] ;  /* 0x0000002402027981 */ /* 0x000ea2000c1e1900 */
[----:B------:R-:W-:-:S02]  /*0e40*/  UISETP.NE.AND.EX UP0, UPT, UR9, URZ, UPT, UP0 ;  /* 0x0000003f0900728c */ /* 0x000fc4000bf05300 */
[----:B------:R-:W-:-:S04]  /*0e50*/  UISETP.NE.AND.EX UP1, UPT, UR11, URZ, UPT, UP1 ;  /* 0x0000003f0b00728c */ /* 0x000fc8000bf25310 */
[----:B------:R-:W-:Y:S02]  /*0e60*/  PLOP3.LUT P0, PT, PT, PT, UP0, 0x80, 0x0 ;  /* 0x000000000000781c */ /* 0x000fe40003f0f008 */
[----:B------:R-:W-:Y:S02]  /*0e70*/  PLOP3.LUT P1, PT, PT, PT, UP1, 0x80, 0x0 ;  /* 0x000000000000781c */ /* 0x000fe40003f2f018 */
[----:B--2---:R-:W-:-:S13]  /*0e80*/  R2UR UR60, R2 ;  /* 0x00000000023c72ca */ /* 0x004fda00000e0000 */
[----:B------:R-:W-:Y:S02]  /*0e90*/  USHF.R.S32.HI UR4, URZ, 0x1f, UR60 ;  /* 0x0000001f3f047899 */ /* 0x000fe4000801143c */
[----:B------:R-:W-:Y:S02]  /*0ea0*/  @UP0 ULEA UR8, UP2, UR60, UR8, 0x2 ;  /* 0x000000083c080291 */ /* 0x000fe4000f84103f */
[----:B------:R-:W-:Y:S02]  /*0eb0*/  @UP1 ULEA UR10, UP3, UR60, UR10, 0x2 ;  /* 0x0000000a3c0a1291 */ /* 0x000fe4000f86103f */
[----:B------:R-:W-:Y:S02]  /*0ec0*/  @UP0 ULEA.HI.X UR9, UR60, UR9, UR4, 0x2, UP2 ;  /* 0x000000093c090291 */ /* 0x000fe400090f1404 */
[----:B------:R-:W-:Y:S01]  /*0ed0*/  MOV R192, UR4 ;  /* 0x0000000400c07c02 */ /* 0x000fe20008000f00 */
[----:B------:R-:W-:Y:S01]  /*0ee0*/  @UP1 ULEA.HI.X UR11, UR60, UR11, UR4, 0x2, UP3 ;  /* 0x0000000b3c0b1291 */ /* 0x000fe200098f1404 */
[----:B------:R-:W-:-:S02]  /*0ef0*/  IMAD.U32 R2, RZ, RZ, UR8 ;  /* 0x00000008ff027e24 */ /* 0x000fc4000f8e00ff */
[----:B------:R-:W-:Y:S02]  /*0f00*/  IMAD.U32 R4, RZ, RZ, UR10 ;  /* 0x0000000aff047e24 */ /* 0x000fe4000f8e00ff */
[----:B------:R-:W-:Y:S01]  /*0f10*/  IMAD.U32 R3, RZ, RZ, UR9 ;  /* 0x00000009ff037e24 */ /* 0x000fe2000f8e00ff */
[----:B------:R-:W-:Y:S01]  /*0f20*/  ULDC.64 UR8, c[0x0][0x418] ;  /* 0x0001060000087ab9 */ /* 0x000fe20000000a00 */
[----:B------:R-:W-:-:S03]  /*0f30*/  IMAD.U32 R5, RZ, RZ, UR11 ;  /* 0x0000000bff057e24 */ /* 0x000fc6000f8e00ff */
[----:B------:R-:W2:Y:S04]  /*0f40*/  @P0 LDG.E R2, desc[UR36][R2.64] ;  /* 0x0000002402020981 */ /* 0x000ea8000c1e1900 */
[----:B---3--:R-:W3:Y:S01]  /*0f50*/  @P1 LDG.E R4, desc[UR36][R4.64] ;  /* 0x0000002404041981 */ /* 0x008ee2000c1e1900 */
[----:B------:R-:W-:Y:S01]  /*0f60*/  UISETP.NE.U32.AND UP0, UPT, UR8, URZ, UPT ;  /* 0x0000003f0800728c */ /* 0x000fe2000bf05070 */
[----:B------:R-:W-:Y:S01]  /*0f70*/  IMAD.MOV.U32 R0, RZ, RZ, RZ ;  /* 0x000000ffff007224 */ /* 0x000fe200078e00ff */
[----:B------:R-:W-:Y:S01]  /*0f80*/  UMOV UR4, URZ ;  /* 0x0000003f00047c82 */ /* 0x000fe20008000000 */
[----:B------:R-:W-:Y:S01]  /*0f90*/  UMOV UR61, UR6 ;  /* 0x00000006003d7c82 */ /* 0x000fe20008000000 */
[----:B------:R-:W-:Y:S01]  /*0fa0*/  UISETP.NE.AND.EX UP0, UPT, UR9, URZ, UPT, UP0 ;  /* 0x0000003f0900728c */ /* 0x000fe2000bf05300 */
[----:B------:R-:W-:-:S02]  /*0fb0*/  CS2R R118, SRZ ;  /* 0x0000000000767805 */ /* 0x000fc4000001ff00 */
[----:B------:R-:W-:Y:S02]  /*0fc0*/  CS2R R116, SRZ ;  /* 0x0000000000747805 */ /* 0x000fe4000001ff00 */
[----:B------:R-:W-:Y:S01]  /*0fd0*/  CS2R R114, SRZ ;  /* 0x0000000000727805 */ /* 0x000fe2000001ff00 */
[----:B------:R-:W-:Y:S01]  /*0fe0*/  USEL UR5, UR5, 0x1, UP0 ;  /* 0x0000000105057887 */ /* 0x000fe20008000000 */
[----:B------:R-:W-:Y:S02]  /*0ff0*/  CS2R R112, SRZ ;  /* 0x0000000000707805 */ /* 0x000fe4000001ff00 */
[----:B------:R-:W-:Y:S02]  /*1000*/  CS2R R110, SRZ ;  /* 0x00000000006e7805 */ /* 0x000fe4000001ff00 */
[----:B------:R-:W-:Y:S01]  /*1010*/  CS2R R108, SRZ ;  /* 0x00000000006c7805 */ /* 0x000fe2000001ff00 */
[----:B------:R-:W-:Y:S01]  /*1020*/  UIMAD UR5, UR5, UR7, URZ ;  /* 0x00000007050572a4 */ /* 0x000fe2000f8e023f */
[----:B------:R-:W-:-:S02]  /*1030*/  CS2R R106, SRZ ;  /* 0x00000000006a7805 */ /* 0x000fc4000001ff00 */
[----:B------:R-:W-:Y:S01]  /*1040*/  CS2R R104, SRZ ;  /* 0x0000000000687805 */ /* 0x000fe2000001ff00 */
[----:B------:R-:W-:Y:S01]  /*1050*/  IMAD.MOV.U32 R46, RZ, RZ, RZ ;  /* 0x000000ffff2e7224 */ /* 0x000fe200078e00ff */
        /* <DEDUP_REMOVED lines=28> */
[----:B------:R-:W-:Y:S01]  /*1220*/  MOV R128, RZ ;  /* 0x000000ff00807202 */ /* 0x000fe20000000f00 */
[----:B------:R-:W-:Y:S01]  /*1230*/  IMAD.MOV.U32 R125, RZ, RZ, RZ ;  /* 0x000000ffff7d7224 */ /* 0x000fe200078e00ff */
[----:B------:R-:W-:-:S02]  /*1240*/  CS2R R44, SRZ ;  /* 0x00000000002c7805 */ /* 0x000fc4000001ff00 */
[----:B------:R-:W-:Y:S01]  /*1250*/  CS2R R126, SRZ ;  /* 0x00000000007e7805 */ /* 0x000fe2000001ff00 */
[----:B------:R-:W-:Y:S01]  /*1260*/  IMAD.MOV.U32 R41, RZ, RZ, RZ ;  /* 0x000000ffff297224 */ /* 0x000fe200078e00ff */
[----:B--2---:R-:W-:Y:S01]  /*1270*/  @P0 R2UR UR4, R2 ;  /* 0x00000000020402ca */ /* 0x004fe200000e0000 */
[----:B------:R-:W-:Y:S01]  /*1280*/  IMAD.MOV.U32 R2, RZ, RZ, RZ ;  /* 0x000000ffff027224 */ /* 0x000fe200078e00ff */
[----:B------:R-:W-:Y:S02]  /*1290*/  PLOP3.LUT P0, PT, PT, PT, PT, 0x80, 0x0 ;  /* 0x000000000000781c */ /* 0x000fe40003f0f070 */
[----:B---3--:R-:W-:Y:S01]  /*12a0*/  @P1 R2UR UR5, R4 ;  /* 0x00000000040512ca */ /* 0x008fe200000e0000 */
[----:B----4-:R-:W-:-:S14]  /*12b0*/  @P1 BRA `(.L_x_3483) ;  /* 0x0000000000341947 */ /* 0x010fdc0003800000 */
        /* <DEDUP_REMOVED lines=13> */
.L_x_3483:
[----:B------:R-:W-:Y:S01]  /*1390*/  UIADD3 UR6, -UR4, UR5, URZ ;  /* 0x0000000504067290 */ /* 0x000fe2000fffe13f */
[----:B------:R-:W-:Y:S02]  /*13a0*/  MOV R40, RZ ;  /* 0x000000ff00287202 */ /* 0x000fe40000000f00 */
[----:B------:R-:W-:Y:S01]  /*13b0*/  CS2R R132, SRZ ;  /* 0x0000000000847805 */ /* 0x000fe2000001ff00 */
[----:B------:R-:W-:Y:S01]  /*13c0*/  IMAD.MOV.U32 R129, RZ, RZ, RZ ;  /* 0x000000ffff817224 */ /* 0x000fe200078e00ff */
[----:B------:R-:W-:Y:S01]  /*13d0*/  UIADD3 UR4, UR6, 0x5f, URZ ;  /* 0x0000005f06047890 */ /* 0x000fe2000fffe03f */
[----:B------:R-:W-:Y:S01]  /*13e0*/  CS2R R122, SRZ ;  /* 0x00000000007a7805 */ /* 0x000fe2000001ff00 */
[----:B------:R-:W-:Y:S02]  /*13f0*/  UISETP.GE.AND UP0, UPT, UR6, 0x1, UPT ;  /* 0x000000010600788c */ /* 0x000fe4000bf06270 */
[----:B------:R-:W-:Y:S01]  /*1400*/  IMAD.U32 R102, RZ, RZ, UR6 ;  /* 0x00000006ff667e24 */ /* 0x000fe2000f8e00ff */
[----:B------:R-:W-:Y:S01]  /*1410*/  UIMAD.WIDE UR4, UR4, 0x2aaaaaab, URZ ;  /* 0x2aaaaaab040478a5 */ /* 0x000fe2000f8e023f */
[----:B------:R-:W-:Y:S01]  /*1420*/  IMAD.MOV.U32 R3, RZ, RZ, RZ ;  /* 0x000000ffff037224 */ /* 0x000fe200078e00ff */
[----:B------:R-:W-:Y:S01]  /*1430*/  CS2R R130, SRZ ;  /* 0x0000000000827805 */ /* 0x000fe2000001ff00 */
[----:B------:R-:W-:Y:S01]  /*1440*/  IMAD.MOV.U32 R124, RZ, RZ, RZ ;  /* 0x000000ffff7c7224 */ /* 0x000fe200078e00ff */
[----:B------:R-:W-:Y:S01]  /*1450*/  PLOP3.LUT P1, PT, PT, PT, UP0, 0x80, 0x0 ;  /* 0x000000000000781c */ /* 0x000fe20003f2f008 */
[----:B------:R-:W-:Y:S01]  /*1460*/  USHF.R.U32.HI UR4, URZ, 0x1f, UR5 ;  /* 0x0000001f3f047899 */ /* 0x000fe20008011605 */
[----:B------:R-:W-:Y:S01]  /*1470*/  MOV R121, RZ ;  /* 0x000000ff00797202 */ /* 0x000fe20000000f00 */
[----:B------:R-:W-:Y:S01]  /*1480*/  IMAD.MOV.U32 R136, RZ, RZ, RZ ;  /* 0x000000ffff887224 */ /* 0x000fe200078e00ff */
[----:B------:R-:W-:Y:S01]  /*1490*/  CS2R R6, SRZ ;  /* 0x0000000000067805 */ /* 0x000fe2000001ff00 */
[----:B------:R-:W-:Y:S01]  /*14a0*/  ULEA.HI.SX32 UR4, UR5, UR4, 0x1c ;  /* 0x0000000405047291 */ /* 0x000fe2000f8fe23f */
[----:B------:R-:W-:Y:S01]  /*14b0*/  CS2R R134, SRZ ;  /* 0x0000000000867805 */ /* 0x000fe2000001ff00 */
[----:B------:R-:W-:-:S04]  /*14c0*/  IMAD.MOV.U32 R24, RZ, RZ, RZ ;  /* 0x000000ffff187224 */ /* 0x000fc800078e00ff */
[----:B------:R-:W-:Y:S02]  /*14d0*/  IMAD.U32 R120, RZ, RZ, UR4 ;  /* 0x00000004ff787e24 */ /* 0x000fe4000f8e00ff */
[----:B------:R-:W-:Y:S05]  /*14e0*/  @!P1 BRA `(.L_x_3484) ;  /* 0x0000006000cc9947 */ /* 0x000fea0003800000 */
        /* <DEDUP_REMOVED lines=31> */
.L_x_3485:
        /* <DEDUP_REMOVED lines=11> */
.L_x_3615:
[----:B------:R-:W-:Y:S05]  /*1790*/  @!P0 BRA `(.L_x_3487) ;  /* 0x0000000000048947 */ /* 0x000fea0003800000 */
[----:B------:R-:W-:Y:S01]  /*17a0*/  BPT.TRAP 0x1 ;  /* 0x000000040000795c */ /* 0x000fe20000300000 */
.L_x_3487:
[----:B0-----:R-:W-:Y:S01]  /*17b0*/  IMAD.U32 R3, RZ, RZ, UR39 ;  /* 0x00000027ff037e24 */ /* 0x001fe2000f8e00ff */
[----:B------:R-:W-:-:S04]  /*17c0*/  MOV R0, UR38 ;  /* 0x0000002600007c02 */ /* 0x000fc80008000f00 */
[----:B------:R-:W-:Y:S02]  /*17d0*/  LEA R0, R0, UR40, 0x3 ;  /* 0x0000002800007c11 */ /* 0x000fe4000f8e18ff */
[----:B------:R-:W-:-:S04]  /*17e0*/  SHF.L.U32 R3, R3, 0x1f, RZ ;  /* 0x0000001f03037819 */ /* 0x000fc800000006ff */
[----:B------:R0:W1:Y:S01]  /*17f0*/  SYNCS.PHASECHK.TRANS64.TRYWAIT P1, [R0+URZ+0x30830], R3 ;  /* 0x03083003000075a7 */ /* 0x000062000802017f */
[----:B------:R-:W-:Y:S05]  /*1800*/  @!P0 BRA `(.L_x_3488) ;  /* 0x0000000000048947 */ /* 0x000fea0003800000 */
[----:B------:R-:W-:Y:S01]  /*1810*/  BPT.TRAP 0x1 ;  /* 0x000000040000795c */ /* 0x000fe20000300000 */
.L_x_3488:
[----:B------:R-:W-:Y:S01]  /*1820*/  IMAD.MOV.U32 R119, RZ, RZ, RZ ;  /* 0x000000ffff777224 */ /* 0x000fe200078e00ff */
[----:B-1----:R-:W-:Y:S06]  /*1830*/  @P1 BRA `(.L_x_3489) ;  /* 0x0000000000081947 */ /* 0x002fec0003800000 */
[----:B------:R-:W1:Y:S02]  /*1840*/  SYNCS.PHASECHK.TRANS64.TRYWAIT P1, [R0+URZ+0x30830], R3 ;  /* 0x03083003000075a7 */ /* 0x000e64000802017f */
[----:B-1----:R-:W-:Y:S05]  /*1850*/  @!P1 BRA `(.L_x_3490) ;  /* 0x000000dc002c9947 */ /* 0x002fea0003800000 */
.L_x_3489:
        /* <DEDUP_REMOVED lines=8> */
[----:B------:R-:W-:Y:S01]  /*18e0*/  IMAD.U32 R9, RZ, RZ, UR13 ;  /* 0x0000000dff097e24 */ /* 0x000fe2000f8e00ff */
        /* <DEDUP_REMOVED lines=18> */
[----:B------:R-:W-:Y:S01]  /*1a10*/  MOV R6, UR12 ;  /* 0x0000000c00067c02 */ /* 0x000fe20008000f00 */
        /* <DEDUP_REMOVED lines=71> */
.L_x_3491:
        /* <DEDUP_REMOVED lines=13> */
[----:B------:R-:W-:-:S02]  /*1f60*/  IMAD.U32 R4, RZ, RZ, UR5 ;  /* 0x00000005ff047e24 */ /* 0x000fc4000f8e00ff */
[----:B------:R-:W-:Y:S01]  /*1f70*/  FMUL.FTZ R36, R36, UR4 ;  /* 0x0000000424247c20 */ /* 0x000fe20008410000 */
[----:B01----:R-:W-:Y:S02]  /*1f80*/  VIADD R3, R197, UR6 ;  /* 0x00000006c5037c36 */ /* 0x003fe40008000000 */
[----:B------:R-:W-:Y:S01]  /*1f90*/  FMUL.FTZ R39, R39, UR4 ;  /* 0x0000000427277c20 */ /* 0x000fe20008410000 */
[----:B------:R-:W0:Y:S01]  /*1fa0*/  MUFU.TANH R25, R25 ;  /* 0x0000001900197308 */ /* 0x000e220000002400 */
[----:B------:R-:W-:Y:S01]  /*1fb0*/  FMUL.FTZ R37, R37, UR4 ;  /* 0x0000000425257c20 */ /* 0x000fe20008410000 */
[----:B------:R-:W-:Y:S02]  /*1fc0*/  IMAD R3, R4, -0x60, R3 ;  /* 0xffffffa004037824 */ /* 0x000fe400078e0203 */
[----:B------:R-:W-:Y:S01]  /*1fd0*/  FMUL.FTZ R30, R30, UR4 ;  /* 0x000000041e1e7c20 */ /* 0x000fe20008410000 */
[----:B------:R-:W-:Y:S01]  /*1fe0*/  FMUL.FTZ R40, R40, UR4 ;  /* 0x0000000428287c20 */ /* 0x000fe20008410000 */
[----:B------:R-:W-:Y:S01]  /*1ff0*/  FMUL.FTZ R31, R31, UR4 ;  /* 0x000000041f1f7c20 */ /* 0x000fe20008410000 */
[----:B------:R-:W-:Y:S01]  /*2000*/  FMUL.FTZ R41, R41, UR4 ;  /* 0x0000000429297c20 */ /* 0x000fe20008410000 */
[C---:B------:R-:W-:Y:S01]  /*2010*/  ISETP.GT.AND P6, PT, R3.reuse, RZ, PT ;  /* 0x000000ff0300720c */ /* 0x040fe20003fc4270 */
[----:B------:R-:W-:Y:S01]  /*2020*/  MUFU.TANH R28, R28 ;  /* 0x0000001c001c7308 */ /* 0x000fe20000002400 */
[C---:B------:R-:W-:Y:S01]  /*2030*/  ISETP.GT.AND P5, PT, R3.reuse, 0x1, PT ;  /* 0x000000010300780c */ /* 0x040fe20003fa4270 */
[----:B------:R-:W-:Y:S01]  /*2040*/  FMUL.FTZ R34, R34, UR4 ;  /* 0x0000000422227c20 */ /* 0x000fe20008410000 */
[C---:B------:R-:W-:Y:S01]  /*2050*/  ISETP.GT.AND P4, PT, R3.reuse, 0x8, PT ;  /* 0x000000080300780c */ /* 0x040fe20003f84270 */
[----:B------:R-:W-:Y:S01]  /*2060*/  FMUL.FTZ R44, R44, UR4 ;  /* 0x000000042c2c7c20 */ /* 0x000fe20008410000 */
[C---:B------:R-:W-:Y:S01]  /*2070*/  ISETP.GT.AND P3, PT, R3.reuse, 0x9, PT ;  /* 0x000000090300780c */ /* 0x040fe20003f64270 */
        /* <DEDUP_REMOVED lines=19> */
[----:B-1----:R-:W-:Y:S01]  /*21b0*/  FSEL R73, R29, -INF , P3 ;  /* 0xff8000001d497808 */ /* 0x002fe20001800000 */
[----:B------:R-:W-:Y:S01]  /*21c0*/  FMUL.FTZ R51, R51, UR4 ;  /* 0x0000000433337c20 */ /* 0x000fe20008410000 */
[----:B------:R-:W-:Y:S01]  /*21d0*/  FMUL.FTZ R60, R60, UR4 ;  /* 0x000000043c3c7c20 */ /* 0x000fe20008410000 */
[----:B------:R-:W-:Y:S01]  /*21e0*/  FMUL.FTZ R54, R54, UR4 ;  /* 0x0000000436367c20 */ /* 0x000fe20008410000 */
[----:B------:R-:W-:Y:S01]  /*21f0*/  FMUL.FTZ R61, R61, UR4 ;  /* 0x000000043d3d7c20 */ /* 0x000fe20008410000 */
[----:B------:R-:W-:Y:S01]  /*2200*/  FMUL.FTZ R55, R55, UR4 ;  /* 0x0000000437377c20 */ /* 0x000fe20008410000 */
[----:B------:R-:W-:Y:S01]  /*2210*/  FMUL.FTZ R64, R64, UR4 ;  /* 0x0000000440407c20 */ /* 0x000fe20008410000 */
[----:B------:R-:W1:Y:S01]  /*2220*/  MUFU.TANH R33, R33 ;  /* 0x0000002100217308 */ /* 0x000e620000002400 */
[----:B0-----:R-:W-:Y:S01]  /*2230*/  FSEL R75, R32, -INF , P2 ;  /* 0xff800000204b7808 */ /* 0x001fe20001000000 */
[----:B------:R-:W-:Y:S01]  /*2240*/  FMUL.FTZ R65, R65, UR4 ;  /* 0x0000000441417c20 */ /* 0x000fe20008410000 */
[----:B------:R-:W-:Y:S01]  /*2250*/  FMUL.FTZ R58, R58, UR4 ;  /* 0x000000043a3a7c20 */ /* 0x000fe20008410000 */
[----:B------:R-:W-:Y:S01]  /*2260*/  FMUL.FTZ R59, R59, UR4 ;  /* 0x000000043b3b7c20 */ /* 0x000fe20008410000 */
[----:B------:R-:W-:Y:S01]  /*2270*/  FMUL.FTZ R68, R68, UR4 ;  /* 0x0000000444447c20 */ /* 0x000fe20008410000 */
[----:B------:R-:W-:Y:S01]  /*2280*/  FMUL.FTZ R69, R69, UR4 ;  /* 0x0000000445457c20 */ /* 0x000fe20008410000 */
[----:B------:R-:W-:Y:S01]  /*2290*/  ULDC UR5, c[0x0][0x988] ;  /* 0x0002620000057ab9 */ /* 0x000fe20000000800 */
[----:B------:R0:W3:Y:S01]  /*22a0*/  MUFU.TANH R21, R35 ;  /* 0x0000002300157308 */ /* 0x0000e20000002400 */
[----:B--2---:R-:W-:Y:S01]  /*22b0*/  FSEL R5, R5, -INF , P6 ;  /* 0xff80000005057808 */ /* 0x004fe20003000000 */
[----:B------:R-:W-:Y:S01]  /*22c0*/  FMUL.FTZ R62, R62, UR4 ;  /* 0x000000043e3e7c20 */ /* 0x000fe20008410000 */
[----:B------:R-:W-:Y:S01]  /*22d0*/  P2R R12, PR, RZ, 0x1 ;  /* 0x00000001ff0c7803 */ /* 0x000fe20000000000 */
[----:B------:R-:W-:Y:S01]  /*22e0*/  FMUL.FTZ R63, R63, UR4 ;  /* 0x000000043f3f7c20 */ /* 0x000fe20008410000 */
[----:B------:R-:W-:Y:S01]  /*22f0*/  FMUL.FTZ R66, R66, UR4 ;  /* 0x0000000442427c20 */ /* 0x000fe20008410000 */
[----:B------:R-:W-:Y:S01]  /*2300*/  FMUL.FTZ R67, R67, UR4 ;  /* 0x0000000443437c20 */ /* 0x000fe20008410000 */
[----:B------:R-:W-:Y:S01]  /*2310*/  FMUL.FTZ R70, R70, UR4 ;  /* 0x0000000446467c20 */ /* 0x000fe20008410000 */
[----:B------:R-:W2:Y:S01]  /*2320*/  MUFU.TANH R2, R27 ;  /* 0x0000001b00027308 */ /* 0x000ea20000002400 */
[----:B0-----:R-:W-:Y:S01]  /*2330*/  FSEL R35, R24, -INF , P6 ;  /* 0xff80000018237808 */ /* 0x001fe20003000000 */
[----:B------:R-:W-:Y:S01]  /*2340*/  FMUL.FTZ R71, R71, UR4 ;  /* 0x0000000447477c20 */ /* 0x000fe20008410000 */
[----:B------:R-:W-:Y:S01]  /*2350*/  ISETP.GT.AND P6, PT, R3, 0x18, PT ;  /* 0x000000180300780c */ /* 0x000fe20003fc4270 */
[----:B------:R-:W-:Y:S01]  /*2360*/  UISETP.GE.AND UP0, UPT, UR6, 0x61, UPT ;  /* 0x000000610600788c */ /* 0x000fe2000bf06270 */
[----:B------:R-:W-:Y:S01]  /*2370*/  FMNMX.FTZ R4, R35, R10, !PT ;  /* 0x0000000a23047209 */ /* 0x000fe20007810000 */
[--C-:B------:R-:W-:Y:S01]  /*2380*/  IMAD.MOV.U32 R118, RZ, RZ, R119.reuse ;  /* 0x000000ffff767224 */ /* 0x100fe200078e0077 */
[----:B-1----:R-:W-:Y:S01]  /*2390*/  FSEL R33, R33, -INF , P1 ;  /* 0xff80000021217808 */ /* 0x002fe20000800000 */
[----:B------:R-:W0:Y:S01]  /*23a0*/  MUFU.TANH R36, R36 ;  /* 0x0000002400247308 */ /* 0x000e220000002400 */
[----:B---3--:R-:W-:Y:S01]  /*23b0*/  FSEL R21, R21, -INF , P1 ;  /* 0xff80000015157808 */ /* 0x008fe20000800000 */
[--C-:B------:R-:W-:Y:S01]  /*23c0*/  IMAD.MOV.U32 R117, RZ, RZ, R119.reuse ;  /* 0x000000ffff757224 */ /* 0x100fe200078e0077 */
[C---:B------:R-:W-:Y:S01]  /*23d0*/  ISETP.GT.AND P1, PT, R3.reuse, 0x29, PT ;  /* 0x000000290300780c */ /* 0x040fe20003f24270 */
[--C-:B------:R-:W-:Y:S01]  /*23e0*/  IMAD.MOV.U32 R116, RZ, RZ, R119.reuse ;  /* 0x000000ffff747224 */ /* 0x100fe200078e0077 */
[----:B------:R-:W-:Y:S01]  /*23f0*/  R2UR UR4, R0 ;  /* 0x00000000000472ca */ /* 0x000fe200000e0000 */
[--C-:B------:R-:W-:Y:S01]  /*2400*/  IMAD.MOV.U32 R114, RZ, RZ, R119.reuse ;  /* 0x000000ffff727224 */ /* 0x100fe200078e0077 */
[-C--:B------:R-:W-:Y:S01]  /*2410*/  MOV R115, R119.reuse ;  /* 0x0000007700737202 */ /* 0x080fe20000000f00 */
[----:B------:R1:W3:Y:S01]  /*2420*/  MUFU.TANH R27, R39 ;  /* 0x00000027001b7308 */ /* 0x0002e20000002400 */
        /* <DEDUP_REMOVED lines=8> */
[----:B-1----:R-:W-:Y:S01]  /*24b0*/  FSEL R39, R28, -INF , P4 ;  /* 0xff8000001c277808 */ /* 0x002fe20002000000 */
[----:B------:R-:W-:Y:S01]  /*24c0*/  UIADD3 UR4, UR4, 0x30840, URZ ;  /* 0x0003084004047890 */ /* 0x000fe2000fffe03f */
[----:B0-----:R-:W-:Y:S01]  /*24d0*/  FSEL R77, R36, -INF , P6 ;  /* 0xff800000244d7808 */ /* 0x001fe20003000000 */
[--C-:B------:R-:W-:Y:S01]  /*24e0*/  IMAD.MOV.U32 R109, RZ, RZ, R119.reuse ;  /* 0x000000ffff6d7224 */ /* 0x100fe200078e0077 */
[----:B------:R-:W-:Y:S01]  /*24f0*/  FMNMX.FTZ R4, R39, R4, !PT ;  /* 0x0000000427047209 */ /* 0x000fe20007810000 */
[--C-:B------:R-:W-:Y:S01]  /*2500*/  IMAD.MOV.U32 R108, RZ, RZ, R119.reuse ;  /* 0x000000ffff6c7224 */ /* 0x100fe200078e0077 */
[-C--:B------:R-:W-:Y:S01]  /*2510*/  MOV R100, R119.reuse ;  /* 0x0000007700647202 */ /* 0x080fe20000000f00 */
[----:B------:R-:W0:Y:S01]  /*2520*/  MUFU.TANH R37, R37 ;  /* 0x0000002500257308 */ /* 0x000e220000002400 */
[----:B------:R-:W-:Y:S01]  /*2530*/  FMNMX.FTZ R4, R73, R4, !PT ;  /* 0x0000000449047209 */ /* 0x000fe20007810000 */
[--C-:B------:R-:W-:Y:S01]  /*2540*/  IMAD.MOV.U32 R107, RZ, RZ, R119.reuse ;  /* 0x000000ffff6b7224 */ /* 0x100fe200078e0077 */
[----:B---3--:R-:W-:Y:S01]  /*2550*/  FSEL R27, R27, -INF , P5 ;  /* 0xff8000001b1b7808 */ /* 0x008fe20002800000 */
[--C-:B------:R-:W-:Y:S01]  /*2560*/  IMAD.MOV.U32 R106, RZ, RZ, R119.reuse ;  /* 0x000000ffff6a7224 */ /* 0x100fe200078e0077 */
[----:B------:R-:W-:Y:S01]  /*2570*/  FMNMX.FTZ R4, R75, R4, !PT ;  /* 0x000000044b047209 */ /* 0x000fe20007810000 */
[--C-:B------:R-:W-:Y:S01]  /*2580*/  IMAD.MOV.U32 R104, RZ, RZ, R119.reuse ;  /* 0x000000ffff687224 */ /* 0x100fe200078e0077 */
[-C--:B------:R-:W-:Y:S01]  /*2590*/  MOV R90, R119.reuse ;  /* 0x00000077005a7202 */ /* 0x080fe20000000f00 */
[----:B------:R-:W1:Y:S01]  /*25a0*/  MUFU.TANH R13, R31 ;  /* 0x0000001f000d7308 */ /* 0x000e620000002400 */
[----:B------:R-:W-:Y:S01]  /*25b0*/  FMNMX.FTZ R4, R33, R4, !PT ;  /* 0x0000000421047209 */ /* 0x000fe20007810000 */
[--C-:B------:R-:W-:Y:S01]  /*25c0*/  IMAD.MOV.U32 R103, RZ, RZ, R119.reuse ;  /* 0x000000ffff677224 */ /* 0x100fe200078e0077 */
[----:B--2---:R-:W-:Y:S01]  /*25d0*/  FSEL R11, R11, -INF , P4 ;  /* 0xff8000000b0b7808 */ /* 0x004fe20002000000 */
[--C-:B------:R-:W-:Y:S01]  /*25e0*/  IMAD.MOV.U32 R102, RZ, RZ, R119.reuse ;  /* 0x000000ffff667224 */ /* 0x100fe200078e0077 */
[----:B------:R-:W-:Y:S01]  /*25f0*/  ISETP.GT.AND P4, PT, R3, 0x20, PT ;  /* 0x000000200300780c */ /* 0x000fe20003f84270 */
[--C-:B------:R-:W-:Y:S01]  /*2600*/  IMAD.MOV.U32 R98, RZ, RZ, R119.reuse ;  /* 0x000000ffff627224 */ /* 0x100fe200078e0077 */
[----:B------:R-:W-:Y:S01]  /*2610*/  FMNMX.FTZ R4, R77, R4, !PT ;  /* 0x000000044d047209 */ /* 0x000fe20007810000 */
[----:B------:R-:W2:Y:S01]  /*2620*/  MUFU.TANH R40, R40 ;  /* 0x0000002800287308 */ /* 0x000ea20000002400 */
[----:B0-----:R-:W-:Y:S01]  /*2630*/  FSEL R37, R37, -INF , P5 ;  /* 0xff80000025257808 */ /* 0x001fe20002800000 */
[--C-:B------:R-:W-:Y:S01]  /*2640*/  IMAD.MOV.U32 R96, RZ, RZ, R119.reuse ;  /* 0x000000ffff607224 */ /* 0x100fe200078e0077 */
[----:B------:R-:W-:Y:S01]  /*2650*/  ISETP.GT.AND P5, PT, R3, 0x31, PT ;  /* 0x000000310300780c */ /* 0x000fe20003fa4270 */
[--C-:B------:R-:W-:Y:S01]  /*2660*/  IMAD.MOV.U32 R94, RZ, RZ, R119.reuse ;  /* 0x000000ffff5e7224 */ /* 0x100fe200078e0077 */
[----:B------:R-:W-:Y:S01]  /*2670*/  FMNMX.FTZ R4, R37, R4, !PT ;  /* 0x0000000425047209 */ /* 0x000fe20007810000 */
[--C-:B------:R-:W-:Y:S01]  /*2680*/  IMAD.MOV.U32 R92, RZ, RZ, R119.reuse ;  /* 0x000000ffff5c7224 */ /* 0x100fe200078e0077 */
[----:B------:R-:W-:Y:S01]  /*2690*/  MOV R80, R119 ;  /* 0x0000007700507202 */ /* 0x000fe20000000f00 */
        /* <DEDUP_REMOVED lines=21> */
[----:B--2---:R-:W-:Y:S01]  /*27f0*/  FSEL R83, R44, -INF , P2 ;  /* 0xff8000002c537808 */ /* 0x004fe20001000000 */
[----:B------:R-:W-:-:S03]  /*2800*/  IMAD.MOV.U32 R44, RZ, RZ, R119 ;  /* 0x000000ffff2c7224 */ /* 0x000fc600078e0077 */
[----:B------:R-:W-:-:S03]  /*2810*/  FMNMX.FTZ R4, R83, R4, !PT ;  /* 0x0000000453047209 */ /* 0x000fc60007810000 */
[----:B------:R-:W2:Y:S01]  /*2820*/  MUFU.TANH R48, R48 ;  /* 0x0000003000307308 */ /* 0x000ea20000002400 */
[----:B0-----:R-:W-:Y:S02]  /*2830*/  FSEL R25, R38, -INF , P6 ;  /* 0xff80000026197808 */ /* 0x001fe40003000000 */
[----:B------:R-:W-:-:S05]  /*2840*/  ISETP.GT.AND P6, PT, R3, 0x30, PT ;  /* 0x000000300300780c */ /* 0x000fca0003fc4270 */
        /* <DEDUP_REMOVED lines=17> */
[----:B0-----:R-:W-:Y:S01]  /*2960*/  FSEL R91, R52, -INF , P4 ;  /* 0xff800000345b7808 */ /* 0x001fe20002000000 */
[----:B------:R-:W-:-:S03]  /*2970*/  IMAD.MOV.U32 R52, RZ, RZ, R119 ;  /* 0x000000ffff347224 */ /* 0x000fc600078e0077 */
[----:B------:R-:W-:-:S03]  /*2980*/  FMNMX.FTZ R4, R91, R4, !PT ;  /* 0x000000045b047209 */ /* 0x000fc60007810000 */
[----:B------:R-:W0:Y:S01]  /*2990*/  MUFU.TANH R47, R47 ;  /* 0x0000002f002f7308 */ /* 0x000e220000002400 */
[----:B-1----:R-:W-:Y:S01]  /*29a0*/  FSEL R45, R46, -INF , P2 ;  /* 0xff8000002e2d7808 */ /* 0x002fe20001000000 */
[----:B------:R-:W-:Y:S01]  /*29b0*/  IMAD.MOV.U32 R46, RZ, RZ, R119 ;  /* 0x000000ffff2e7224 */ /* 0x000fe200078e0077 */
        /* <DEDUP_REMOVED lines=12> */
[----:B--2---:R-:W-:Y:S02]  /*2a80*/  FSEL R49, R50, -INF , P6 ;  /* 0xff80000032317808 */ /* 0x004fe40003000000 */
[----:B------:R-:W-:Y:S02]  /*2a90*/  ISETP.GT.AND P6, PT, R3, 0x48, PT ;  /* 0x000000480300780c */ /* 0x000fe40003fc4270 */
[----:B------:R-:W-:-:S03]  /*2aa0*/  MOV R50, R119 ;  /* 0x0000007700327202 */ /* 0x000fc60000000f00 */
[----:B------:R-:W2:Y:S01]  /*2ab0*/  MUFU.TANH R60, R60 ;  /* 0x0000003c003c7308 */ /* 0x000ea20000002400 */
[----:B0-----:R-:W-:-:S04]  /*2ac0*/  FSEL R57, R57, -INF , P1 ;  /* 0xff80000039397808 */ /* 0x001fc80000800000 */
[----:B------:R-:W-:-:S03]  /*2ad0*/  FMNMX.FTZ R4, R57, R4, !PT ;  /* 0x0000000439047209 */ /* 0x000fc60007810000 */
[----:B------:R-:W0:Y:S01]  /*2ae0*/  MUFU.TANH R54, R54 ;  /* 0x0000003600367308 */ /* 0x000e220000002400 */
[----:B-1----:R-:W-:Y:S02]  /*2af0*/  FSEL R51, R51, -INF , P5 ;  /* 0xff80000033337808 */ /* 0x002fe40002800000 */
[----:B------:R-:W-:-:S05]  /*2b00*/  ISETP.GT.AND P5, PT, R3, 0x49, PT ;  /* 0x000000490300780c */ /* 0x000fca0003fa4270 */
[----:B------:R-:W1:Y:S01]  /*2b10*/  MUFU.TANH R61, R61 ;  /* 0x0000003d003d7308 */ /* 0x000e620000002400 */
[----:B--2---:R-:W-:Y:S02]  /*2b20*/  FSEL R97, R60, -INF , P6 ;  /* 0xff8000003c617808 */ /* 0x004fe40003000000 */
[----:B------:R-:W-:Y:S02]  /*2b30*/  MOV R60, R119 ;  /* 0x00000077003c7202 */ /* 0x000fe40000000f00 */
        /* <DEDUP_REMOVED lines=8> */
[----:B------:R1:W3:Y:S01]  /*2bc0*/  MUFU.TANH R31, R58 ;  /* 0x0000003a001f7308 */ /* 0x0002e20000002400 */
[----:B--2---:R-:W-:Y:S02]  /*2bd0*/  FSEL R55, R55, -INF , P3 ;  /* 0xff80000037377808 */ /* 0x004fe40001800000 */
[----:B------:R-:W-:-:S05]  /*2be0*/  ISETP.GT.AND P3, PT, R3, 0x51, PT ;  /* 0x000000510300780c */ /* 0x000fca0003f64270 */
[----:B------:R-:W2:Y:S01]  /*2bf0*/  MUFU.TANH R65, R65 ;  /* 0x0000004100417308 */ /* 0x000ea20000002400 */
[----:B0-----:R-:W-:Y:S01]  /*2c00*/  FSEL R99, R64, -INF , P4 ;  /* 0xff80000040637808 */ /* 0x001fe20002000000 */
[--C-:B------:R-:W-:Y:S02]  /*2c10*/  IMAD.MOV.U32 R64, RZ, RZ, R119.reuse ;  /* 0x000000ffff407224 */ /* 0x100fe400078e0077 */
[----:B-1----:R-:W-:Y:S01]  /*2c20*/  IMAD.MOV.U32 R58, RZ, RZ, R119 ;  /* 0x000000ffff3a7224 */ /* 0x002fe200078e0077 */
[----:B------:R-:W-:-:S03]  /*2c30*/  FMNMX.FTZ R4, R99, R4, !PT ;  /* 0x0000000463047209 */ /* 0x000fc60007810000 */
[----:B------:R-:W0:Y:S01]  /*2c40*/  MUFU.TANH R59, R59 ;  /* 0x0000003b003b7308 */ /* 0x000e220000002400 */
[----:B---3--:R-:W-:Y:S02]  /*2c50*/  FSEL R31, R31, -INF , P2 ;  /* 0xff8000001f1f7808 */ /* 0x008fe40001000000 */
[----:B------:R-:W-:-:S05]  /*2c60*/  ISETP.GT.AND P2, PT, R3, 0x58, PT ;  /* 0x000000580300780c */ /* 0x000fca0003f44270 */
[----:B------:R-:W1:Y:S01]  /*2c70*/  MUFU.TANH R68, R68 ;  /* 0x0000004400447308 */ /* 0x000e620000002400 */
[----:B--2---:R-:W-:-:S04]  /*2c80*/  FSEL R65, R65, -INF , P3 ;  /* 0xff80000041417808 */ /* 0x004fc80001800000 */
[----:B------:R-:W-:-:S03]  /*2c90*/  FMNMX.FTZ R4, R65, R4, !PT ;  /* 0x0000000441047209 */ /* 0x000fc60007810000 */
[----:B------:R-:W2:Y:S01]  /*2ca0*/  MUFU.TANH R69, R69 ;  /* 0x0000004500457308 */ /* 0x000ea20000002400 */
[----:B0-----:R-:W-:Y:S02]  /*2cb0*/  FSEL R29, R59, -INF , P1 ;  /* 0xff8000003b1d7808 */ /* 0x001fe40000800000 */
[----:B------:R-:W-:-:S05]  /*2cc0*/  ISETP.GT.AND P1, PT, R3, 0x59, PT ;  /* 0x000000590300780c */ /* 0x000fca0003f24270 */
[----:B------:R-:W-:Y:S01]  /*2cd0*/  MUFU.TANH R62, R62 ;  /* 0x0000003e003e7308 */ /* 0x000fe20000002400 */
[----:B-1----:R-:W-:Y:S01]  /*2ce0*/  FSEL R59, R68, -INF , P2 ;  /* 0xff800000443b7808 */ /* 0x002fe20001000000 */
[----:B------:R-:W-:-:S03]  /*2cf0*/  IMAD.MOV.U32 R68, RZ, RZ, R119 ;  /* 0x000000ffff447224 */ /* 0x000fc600078e0077 */
[----:B------:R-:W-:-:S03]  /*2d00*/  FMNMX.FTZ R4, R59, R4, !PT ;  /* 0x000000043b047209 */ /* 0x000fc60007810000 */
[----:B------:R-:W0:Y:S01]  /*2d10*/  MUFU.TANH R63, R63 ;  /* 0x0000003f003f7308 */ /* 0x000e220000002400 */
[----:B--2---:R-:W-:-:S04]  /*2d20*/  FSEL R69, R69, -INF , P1 ;  /* 0xff80000045457808 */ /* 0x004fc80000800000 */
[----:B------:R-:W-:Y:S01]  /*2d30*/  FMNMX.FTZ R14, R69, R4, !PT ;  /* 0x00000004450e7209 */ /* 0x000fe20007810000 */
[----:B------:R-:W-:Y:S01]  /*2d40*/  IMAD.U32 R4, RZ, RZ, UR5 ;  /* 0x00000005ff047e24 */ /* 0x000fe2000f8e00ff */
[----:B------:R-:W1:Y:S01]  /*2d50*/  S2UR UR5, SR_CgaCtaId ;  /* 0x00000000000579c3 */ /* 0x000e620000008800 */
[----:B------:R-:W-:Y:S02]  /*2d60*/  MUFU.TANH R66, R66 ;  /* 0x0000004200427308 */ /* 0x000fe40000002400 */
[----:B------:R-:W2:Y:S06]  /*2d70*/  SHFL.BFLY PT, R3, R14, 0x2, 0x1f ;  /* 0x0c401f000e037f89 */ /* 0x000eac00000e0000 */
[----:B------:R-:W3:Y:S01]  /*2d80*/  MUFU.TANH R67, R67 ;  /* 0x0000004300437308 */ /* 0x000ee20000002400 */
[----:B0-----:R-:W-:-:S07]  /*2d90*/  FSEL R63, R63, -INF , P5 ;  /* 0xff8000003f3f7808 */ /* 0x001fce0002800000 */
[----:B------:R-:W-:Y:S01]  /*2da0*/  MUFU.TANH R70, R70 ;  /* 0x0000004600467308 */ /* 0x000fe20000002400 */
[----:B-1----:R-:W-:-:S07]  /*2db0*/  UPRMT UR4, UR5, 0x654, UR4 ;  /* 0x0000065405047896 */ /* 0x002fce0008000004 */
[----:B------:R-:W0:Y:S01]  /*2dc0*/  MUFU.TANH R71, R71 ;  /* 0x0000004700477308 */ /* 0x000e220000002400 */
[----:B---3--:R-:W-:Y:S02]  /*2dd0*/  FSEL R67, R67, -INF , P3 ;  /* 0xff80000043437808 */ /* 0x008fe40001800000 */
[----:B--2---:R-:W-:-:S05]  /*2de0*/  FMNMX.FTZ R20, R14, R3, !PT ;  /* 0x000000030e147209 */ /* 0x004fca0007810000 */
[----:B------:R-:W1:Y:S01]  /*2df0*/  SHFL.BFLY PT, R3, R20, 0x1, 0x1f ;  /* 0x0c201f0014037f89 */ /* 0x000e6200000e0000 */
[----:B------:R-:W-:Y:S01]  /*2e00*/  SYNCS.ARRIVE.TRANS64.RED.A1T0 RZ, [UR4], RZ ;  /* 0x000000ffffff79a7 */ /* 0x000fe20008100404 */
[----:B0-----:R-:W-:Y:S02]  /*2e10*/  FSEL R71, R71, -INF , P1 ;  /* 0xff80000047477808 */ /* 0x001fe40000800000 */
[----:B-1----:R-:W-:-:S04]  /*2e20*/  FMNMX.FTZ R3, R20, R3, !PT ;  /* 0x0000000314037209 */ /* 0x002fc80007810000 */
[C---:B------:R-:W-:Y:S01]  /*2e30*/  FSETP.NEU.FTZ.AND P0, PT, R3.reuse, -INF , PT ;  /* 0xff8000000300780b */ /* 0x040fe20003f1d000 */
[----:B------:R-:W-:-:S05]  /*2e40*/  FMUL.FTZ R24, R3, R4 ;  /* 0x0000000403187220 */ /* 0x000fca0000410000 */
[----:B------:R-:W-:Y:S02]  /*2e50*/  FSEL R24, R24, RZ, P0 ;  /* 0x000000ff18187208 */ /* 0x000fe40000000000 */
[----:B------:R-:W-:Y:S02]  /*2e60*/  ISETP.NE.AND P0, PT, R12, RZ, PT ;  /* 0x000000ff0c00720c */ /* 0x000fe40003f05270 */
[----:B------:R-:W-:Y:S01]  /*2e70*/  FMNMX.FTZ R12, R5, R2, !PT ;  /* 0x00000002050c7209 */ /* 0x000fe20007810000 */
[-CC-:B------:R-:W-:Y:S01]  /*2e80*/  FFMA.FTZ R10, R10, R4.reuse, -R24.reuse ;  /* 0x000000040a0a7223 */ /* 0x180fe20000010818 */
[-CC-:B------:R-:W-:Y:S01]  /*2e90*/  FFMA.FTZ R35, R35, R4.reuse, -R24.reuse ;  /* 0x0000000423237223 */ /* 0x180fe20000010818 */
[--C-:B------:R-:W-:Y:S01]  /*2ea0*/  FFMA.FTZ R14, R37, R4, -R24.reuse ;  /* 0x00000004250e7223 */ /* 0x100fe20000010818 */
[----:B------:R-:W-:Y:S01]  /*2eb0*/  FMNMX.FTZ R12, R11, R12, !PT ;  /* 0x0000000c0b0c7209 */ /* 0x000fe20007810000 */
[----:B------:R0:W-:Y:S01]  /*2ec0*/  MUFU.EX2 R101, R10 ;  /* 0x0000000a00657308 */ /* 0x0001e20000000800 */
[----:B------:R-:W-:Y:S01]  /*2ed0*/  FSEL R37, R70, -INF , P2 ;  /* 0xff80000046257808 */ /* 0x000fe20001000000 */
[--C-:B------:R-:W-:Y:S01]  /*2ee0*/  FFMA.FTZ R39, R39, R4, -R24.reuse ;  /* 0x0000000427277223 */ /* 0x100fe20000010818 */
[----:B------:R-:W-:Y:S01]  /*2ef0*/  FMNMX.FTZ R12, R13, R12, !PT ;  /* 0x0000000c0d0c7209 */ /* 0x000fe20007810000 */
[-CC-:B------:R-:W-:Y:S01]  /*2f00*/  FFMA.FTZ R73, R73, R4.reuse, -R24.reuse ;  /* 0x0000000449497223 */ /* 0x180fe20000010818 */
[-CC-:B------:R-:W-:Y:S01]  /*2f10*/  FFMA.FTZ R75, R75, R4.reuse, -R24.reuse ;  /* 0x000000044b4b7223 */ /* 0x180fe20000010818 */
[--C-:B------:R-:W-:Y:S01]  /*2f20*/  FFMA.FTZ R77, R77, R4, -R24.reuse ;  /* 0x000000044d4d7223 */ /* 0x100fe20000010818 */
[----:B------:R-:W-:Y:S01]  /*2f30*/  FMNMX.FTZ R12, R15, R12, !PT ;  /* 0x0000000c0f0c7209 */ /* 0x000fe20007810000 */
[----:B------:R1:W-:Y:S01]  /*2f40*/  MUFU.EX2 R188, R35 ;  /* 0x0000002300bc7308 */ /* 0x0003e20000000800 */
[-CC-:B0-----:R-:W-:Y:S01]  /*2f50*/  FFMA.FTZ R10, R33, R4.reuse, -R24.reuse ;  /* 0x00000004210a7223 */ /* 0x181fe20000010818 */
[----:B------:R-:W-:Y:S01]  /*2f60*/  FSEL R33, R62, -INF , P6 ;  /* 0xff8000003e217808 */ /* 0x000fe20003000000 */
[--C-:B------:R-:W-:Y:S01]  /*2f70*/  FFMA.FTZ R79, R79, R4, -R24.reuse ;  /* 0x000000044f4f7223 */ /* 0x100fe20000010818 */
[----:B------:R-:W-:Y:S01]  /*2f80*/  FMNMX.FTZ R12, R21, R12, !PT ;  /* 0x0000000c150c7209 */ /* 0x000fe20007810000 */
[-CC-:B------:R-:W-:Y:S01]  /*2f90*/  FFMA.FTZ R81, R81, R4.reuse, -R24.reuse ;  /* 0x0000000451517223 */ /* 0x180fe20000010818 */
[-CC-:B------:R-:W-:Y:S01]  /*2fa0*/  FFMA.FTZ R83, R83, R4.reuse, -R24.reuse ;  /* 0x0000000453537223 */ /* 0x180fe20000010818 */
[--C-:B------:R-:W-:Y:S01]  /*2fb0*/  FFMA.FTZ R85, R85, R4, -R24.reuse ;  /* 0x0000000455557223 */ /* 0x100fe20000010818 */
[----:B------:R-:W-:Y:S01]  /*2fc0*/  FMNMX.FTZ R12, R25, R12, !PT ;  /* 0x0000000c190c7209 */ /* 0x000fe20007810000 */
[----:B------:R-:W-:Y:S01]  /*2fd0*/  MUFU.EX2 R190, R39 ;  /* 0x0000002700be7308 */ /* 0x000fe20000000800 */
[----:B-1----:R-:W-:Y:S01]  /*2fe0*/  FSEL R35, R66, -INF , P4 ;  /* 0xff80000042237808 */ /* 0x002fe20002000000 */
[--C-:B------:R-:W-:Y:S01]  /*2ff0*/  FFMA.FTZ R87, R87, R4, -R24.reuse ;  /* 0x0000000457577223 */ /* 0x100fe20000010818 */
[----:B------:R-:W-:Y:S01]  /*3000*/  FMNMX.FTZ R12, R27, R12, !PT ;  /* 0x0000000c1b0c7209 */ /* 0x000fe20007810000 */
[-CC-:B------:R-:W-:Y:S01]  /*3010*/  FFMA.FTZ R89, R89, R4.reuse, -R24.reuse ;  /* 0x0000000459597223 */ /* 0x180fe20000010818 */
[-CC-:B------:R-:W-:Y:S01]  /*3020*/  FFMA.FTZ R91, R91, R4.reuse, -R24.reuse ;  /* 0x000000045b5b7223 */ /* 0x180fe20000010818 */
[--C-:B------:R-:W-:Y:S01]  /*3030*/  FFMA.FTZ R93, R93, R4, -R24.reuse ;  /* 0x000000045d5d7223 */ /* 0x100fe20000010818 */
[----:B------:R-:W-:Y:S01]  /*3040*/  FMNMX.FTZ R12, R41, R12, !PT ;  /* 0x0000000c290c7209 */ /* 0x000fe20007810000 */
[----:B------:R-:W-:Y:S01]  /*3050*/  MUFU.EX2 R184, R10 ;  /* 0x0000000a00b87308 */ /* 0x000fe20000000800 */
        /* <DEDUP_REMOVED lines=11> */
[----:B------:R-:W-:Y:S01]  /*3110*/  FFMA.FTZ R24, R69, R4, -R24 ;  /* 0x0000000445187223 */ /* 0x000fe20000010818 */
[----:B------:R-:W-:Y:S01]  /*3120*/  MOV R70, R119 ;  /* 0x0000007700467202 */ /* 0x000fe20000000f00 */
[--C-:B------:R-:W-:Y:S01]  /*3130*/  IMAD.MOV.U32 R69, RZ, RZ, R119.reuse ;  /* 0x000000ffff457224 */ /* 0x100fe200078e0077 */
[----:B------:R-:W-:Y:S01]  /*3140*/  FMNMX.FTZ R12, R49, R12, !PT ;  /* 0x0000000c310c7209 */ /* 0x000fe20007810000 */
[----:B------:R-:W-:Y:S01]  /*3150*/  MUFU.EX2 R75, R75 ;  /* 0x0000004b004b7308 */ /* 0x000fe20000000800 */
[----:B------:R-:W-:-:S02]  /*3160*/  IMAD.MOV.U32 R66, RZ, RZ, R119 ;  /* 0x000000ffff427224 */ /* 0x000fc400078e0077 */
[----:B------:R-:W-:Y:S01]  /*3170*/  FMNMX.FTZ R12, R51, R12, !PT ;  /* 0x0000000c330c7209 */ /* 0x000fe20007810000 */
[----:B------:R-:W-:-:S03]  /*3180*/  IMAD.MOV.U32 R62, RZ, RZ, R119 ;  /* 0x000000ffff3e7224 */ /* 0x000fc600078e0077 */
[----:B------:R-:W-:Y:S01]  /*3190*/  FMNMX.FTZ R12, R53, R12, !PT ;  /* 0x0000000c350c7209 */ /* 0x000fe20007810000 */
[----:B------:R-:W-:Y:S03]  /*31a0*/  MUFU.EX2 R77, R77 ;  /* 0x0000004d004d7308 */ /* 0x000fe60000000800 */
[----:B------:R-:W-:-:S04]  /*31b0*/  FMNMX.FTZ R12, R55, R12, !PT ;  /* 0x0000000c370c7209 */ /* 0x000fc80007810000 */
[----:B------:R-:W-:Y:S01]  /*31c0*/  FMNMX.FTZ R12, R31, R12, !PT ;  /* 0x0000000c1f0c7209 */ /* 0x000fe20007810000 */
[----:B------:R-:W0:Y:S03]  /*31d0*/  MUFU.EX2 R14, R14 ;  /* 0x0000000e000e7308 */ /* 0x000e260000000800 */
[----:B------:R-:W-:-:S04]  /*31e0*/  FMNMX.FTZ R12, R29, R12, !PT ;  /* 0x0000000c1d0c7209 */ /* 0x000fc80007810000 */
[----:B------:R-:W-:Y:S01]  /*31f0*/  FMNMX.FTZ R12, R33, R12, !PT ;  /* 0x0000000c210c7209 */ /* 0x000fe20007810000 */
[----:B------:R-:W-:Y:S03]  /*3200*/  MUFU.EX2 R79, R79 ;  /* 0x0000004f004f7308 */ /* 0x000fe60000000800 */
[----:B------:R-:W-:-:S04]  /*3210*/  FMNMX.FTZ R12, R63, R12, !PT ;  /* 0x0000000c3f0c7209 */ /* 0x000fc80007810000 */
[----:B------:R-:W-:Y:S01]  /*3220*/  FMNMX.FTZ R12, R35, R12, !PT ;  /* 0x0000000c230c7209 */ /* 0x000fe20007810000 */
[----:B------:R1:W-:Y:S01]  /*3230*/  MUFU.EX2 R180, R81 ;  /* 0x0000005100b47308 */ /* 0x0003e20000000800 */
[----:B0-----:R-:W-:Y:S02]  /*3240*/  F2FP.F16.F32.PACK_AB R186, R14, R77 ;  /* 0x0000004d0eba723e */ /* 0x001fe400000000ff */
[----:B------:R-:W-:-:S04]  /*3250*/  FMNMX.FTZ R12, R67, R12, !PT ;  /* 0x0000000c430c7209 */ /* 0x000fc80007810000 */
[----:B------:R-:W-:Y:S01]  /*3260*/  FMNMX.FTZ R12, R37, R12, !PT ;  /* 0x0000000c250c7209 */ /* 0x000fe20007810000 */
[----:B------:R-:W-:Y:S01]  /*3270*/  MUFU.EX2 R83, R83 ;  /* 0x0000005300537308 */ /* 0x000fe20000000800 */
[----:B-1----:R-:W-:Y:S02]  /*3280*/  IMAD.MOV.U32 R81, RZ, RZ, R119 ;  /* 0x000000ffff517224 */ /* 0x002fe400078e0077 */
[----:B------:R-:W-:-:S05]  /*3290*/  FMNMX.FTZ R12, R71, R12, !PT ;  /* 0x0000000c470c7209 */ /* 0x000fca0007810000 */
[----:B------:R-:W0:Y:S01]  /*32a0*/  SHFL.BFLY PT, R39, R12, 0x2, 0x1f ;  /* 0x0c401f000c277f89 */ /* 0x000e2200000e0000 */
[----:B------:R1:W-:Y:S08]  /*32b0*/  MUFU.EX2 R182, R85 ;  /* 0x0000005500b67308 */ /* 0x0003f00000000800 */
[----:B------:R-:W-:Y:S01]  /*32c0*/  MUFU.EX2 R87, R87 ;  /* 0x0000005700577308 */ /* 0x000fe20000000800 */
[----:B-1----:R-:W-:-:S07]  /*32d0*/  MOV R85, R119 ;  /* 0x0000007700557202 */ /* 0x002fce0000000f00 */
[----:B------:R1:W-:Y:S01]  /*32e0*/  MUFU.EX2 R176, R89 ;  /* 0x0000005900b07308 */ /* 0x0003e20000000800 */
[----:B0-----:R-:W-:-:S07]  /*32f0*/  FMNMX.FTZ R39, R12, R39, !PT ;  /* 0x000000270c277209 */ /* 0x001fce0007810000 */
[----:B------:R-:W-:Y:S01]  /*3300*/  MUFU.EX2 R91, R91 ;  /* 0x0000005b005b7308 */ /* 0x000fe20000000800 */
[--C-:B-1----:R-:W-:Y:S01]  /*3310*/  IMAD.MOV.U32 R89, RZ, RZ, R119.reuse ;  /* 0x000000ffff597224 */ /* 0x102fe200078e0077 */
[----:B------:R-:W0:Y:S06]  /*3320*/  SHFL.BFLY PT, R10, R39, 0x1, 0x1f ;  /* 0x0c201f00270a7f89 */ /* 0x000e2c00000e0000 */
[----:B------:R1:W-:Y:S08]  /*3330*/  MUFU.EX2 R178, R93 ;  /* 0x0000005d00b27308 */ /* 0x0003f00000000800 */
[----:B------:R-:W-:Y:S01]  /*3340*/  MUFU.EX2 R95, R95 ;  /* 0x0000005f005f7308 */ /* 0x000fe20000000800 */
[----:B-1----:R-:W-:-:S07]  /*3350*/  IMAD.MOV.U32 R93, RZ, RZ, R119 ;  /* 0x000000ffff5d7224 */ /* 0x002fce00078e0077 */
[----:B------:R1:W-:Y:S01]  /*3360*/  MUFU.EX2 R172, R57 ;  /* 0x0000003900ac7308 */ /* 0x0003e20000000800 */
[----:B0-----:R-:W-:Y:S01]  /*3370*/  FMNMX.FTZ R10, R39, R10, !PT ;  /* 0x0000000a270a7209 */ /* 0x001fe20007810000 */
[----:B------:R-:W-:-:S03]  /*3380*/  IMAD.MOV.U32 R39, RZ, RZ, R119 ;  /* 0x000000ffff277224 */ /* 0x000fc600078e0077 */
[C---:B------:R-:W-:Y:S01]  /*3390*/  FSETP.NEU.FTZ.AND P1, PT, R10.reuse, -INF , PT ;  /* 0xff8000000a00780b */ /* 0x040fe20003f3d000 */
[----:B------:R-:W-:Y:S02]  /*33a0*/  FMUL.FTZ R12, R10, R4 ;  /* 0x000000040a0c7220 */ /* 0x000fe40000410000 */
[----:B------:R-:W-:Y:S01]  /*33b0*/  MUFU.EX2 R97, R97 ;  /* 0x0000006100617308 */ /* 0x000fe20000000800 */
[----:B-1----:R-:W-:Y:S02]  /*33c0*/  IMAD.MOV.U32 R57, RZ, RZ, R119 ;  /* 0x000000ffff397224 */ /* 0x002fe400078e0077 */
[----:B------:R-:W-:Y:S02]  /*33d0*/  FSEL R12, R12, RZ, P1 ;  /* 0x000000ff0c0c7208 */ /* 0x000fe40000800000 */
[----:B------:R-:W-:-:S03]  /*33e0*/  PLOP3.LUT P1, PT, PT, PT, UP0, 0x80, 0x0 ;  /* 0x000000000000781c */ /* 0x000fc60003f2f008 */
        /* <DEDUP_REMOVED lines=29> */
[----:B------:R-:W-:Y:S01]  /*35c0*/  FADD.FTZ R5, R75, R36 ;  /* 0x000000244b057221 */ /* 0x000fe20000010000 */
[-CC-:B------:R-:W-:Y:S01]  /*35d0*/  FFMA.FTZ R37, R37, R4.reuse, -R12.reuse ;  /* 0x0000000425257223 */ /* 0x180fe2000001080c */
[----:B------:R-:W-:Y:S01]  /*35e0*/  FFMA.FTZ R71, R71, R4, -R12 ;  /* 0x0000000447477223 */ /* 0x000fe2000001080c */
[----:B------:R2:W3:Y:S01]  /*35f0*/  MUFU.EX2 R20, R13 ;  /* 0x0000000d00147308 */ /* 0x0004e20000000800 */
[----:B-1----:R-:W-:Y:S01]  /*3600*/  FADD.FTZ R36, R189, R2 ;  /* 0x00000002bd247221 */ /* 0x002fe20000010000 */
[----:B------:R-:W-:Y:S01]  /*3610*/  FADD.FTZ R38, R184, R5 ;  /* 0x00000005b8267221 */ /* 0x000fe20000010000 */
[----:B------:R-:W-:Y:S01]  /*3620*/  F2FP.F16.F32.PACK_AB R189, R2, R189 ;  /* 0x000000bd02bd723e */ /* 0x000fe200000000ff */
[--C-:B------:R-:W-:Y:S01]  /*3630*/  IMAD.MOV.U32 R61, RZ, RZ, R119.reuse ;  /* 0x000000ffff3d7224 */ /* 0x100fe200078e0077 */
[----:B------:R-:W-:Y:S01]  /*3640*/  F2FP.F16.F32.PACK_AB R188, R101, R188 ;  /* 0x000000bc65bc723e */ /* 0x000fe200000000ff */
[--C-:B------:R-:W-:Y:S01]  /*3650*/  IMAD.MOV.U32 R101, RZ, RZ, R119.reuse ;  /* 0x000000ffff657224 */ /* 0x100fe200078e0077 */
[----:B------:R-:W-:Y:S01]  /*3660*/  F2FP.F16.F32.PACK_AB R190, R73, R190 ;  /* 0x000000be49be723e */ /* 0x000fe200000000ff */
[----:B------:R-:W1:Y:S01]  /*3670*/  MUFU.EX2 R15, R15 ;  /* 0x0000000f000f7308 */ /* 0x000e620000000800 */
[----:B0-----:R-:W-:Y:S01]  /*3680*/  FADD.FTZ R5, R11, R36 ;  /* 0x000000240b057221 */ /* 0x001fe20000010000 */
[----:B--2---:R-:W-:Y:S01]  /*3690*/  FADD.FTZ R13, R77, R38 ;  /* 0x000000264d0d7221 */ /* 0x004fe20000010000 */
[----:B------:R-:W-:Y:S01]  /*36a0*/  F2FP.F16.F32.PACK_AB R184, R184, R75 ;  /* 0x0000004bb8b8723e */ /* 0x000fe200000000ff */
[----:B------:R-:W-:Y:S01]  /*36b0*/  IMAD.MOV.U32 R77, RZ, RZ, R119 ;  /* 0x000000ffff4d7224 */ /* 0x000fe200078e0077 */
[----:B------:R-:W-:Y:S01]  /*36c0*/  MOV R75, R119 ;  /* 0x00000077004b7202 */ /* 0x000fe20000000f00 */
[----:B------:R-:W-:Y:S01]  /*36d0*/  FADD.FTZ R40, R14, R13 ;  /* 0x0000000d0e287221 */ /* 0x000fe20000010000 */
[----:B------:R-:W-:Y:S01]  /*36e0*/  IMAD.MOV.U32 R73, RZ, RZ, R119 ;  /* 0x000000ffff497224 */ /* 0x000fe200078e0077 */
[----:B------:R-:W0:Y:S01]  /*36f0*/  MUFU.EX2 R26, R21 ;  /* 0x00000015001a7308 */ /* 0x000e220000000800 */
[C---:B---3--:R-:W-:Y:S01]  /*3700*/  FADD.FTZ R38, R20.reuse, R5 ;  /* 0x0000000514267221 */ /* 0x048fe20000010000 */
[----:B------:R-:W-:Y:S01]  /*3710*/  FADD.FTZ R13, R79, R40 ;  /* 0x000000284f0d7221 */ /* 0x000fe20000010000 */
[----:B------:R-:W-:-:S03]  /*3720*/  F2FP.F16.F32.PACK_AB R191, R20, R11 ;  /* 0x0000000b14bf723e */ /* 0x000fc600000000ff */
[C---:B------:R-:W-:Y:S01]  /*3730*/  FADD.FTZ R40, R180.reuse, R13 ;  /* 0x0000000db4287221 */ /* 0x040fe20000010000 */
[----:B------:R-:W-:Y:S01]  /*3740*/  F2FP.F16.F32.PACK_AB R180, R180, R79 ;  /* 0x0000004fb4b4723e */ /* 0x000fe200000000ff */
[----:B------:R-:W2:Y:S01]  /*3750*/  MUFU.EX2 R25, R25 ;  /* 0x0000001900197308 */ /* 0x000ea20000000800 */
[----:B-1----:R-:W-:Y:S01]  /*3760*/  FADD.FTZ R5, R15, R38 ;  /* 0x000000260f057221 */ /* 0x002fe20000010000 */
[----:B------:R-:W-:Y:S01]  /*3770*/  FADD.FTZ R13, R83, R40 ;  /* 0x00000028530d7221 */ /* 0x000fe20000010000 */
[----:B------:R-:W-:-:S03]  /*3780*/  IMAD.MOV.U32 R79, RZ, RZ, R119 ;  /* 0x000000ffff4f7224 */ /* 0x000fc600078e0077 */
[C---:B------:R-:W-:Y:S01]  /*3790*/  FADD.FTZ R42, R182.reuse, R13 ;  /* 0x0000000db62a7221 */ /* 0x040fe20000010000 */
[----:B------:R-:W-:Y:S01]  /*37a0*/  F2FP.F16.F32.PACK_AB R182, R182, R83 ;  /* 0x00000053b6b6723e */ /* 0x000fe200000000ff */
[----:B------:R1:W3:Y:S01]  /*37b0*/  MUFU.EX2 R28, R27 ;  /* 0x0000001b001c7308 */ /* 0x0002e20000000800 */
[C---:B0-----:R-:W-:Y:S01]  /*37c0*/  FADD.FTZ R38, R26.reuse, R5 ;  /* 0x000000051a267221 */ /* 0x041fe20000010000 */
[----:B------:R-:W-:Y:S01]  /*37d0*/  FADD.FTZ R13, R87, R42 ;  /* 0x0000002a570d7221 */ /* 0x000fe20000010000 */
[----:B------:R-:W-:Y:S01]  /*37e0*/  F2FP.F16.F32.PACK_AB R185, R26, R15 ;  /* 0x0000000f1ab9723e */ /* 0x000fe200000000ff */
[--C-:B------:R-:W-:Y:S02]  /*37f0*/  IMAD.MOV.U32 R83, RZ, RZ, R119.reuse ;  /* 0x000000ffff537224 */ /* 0x100fe400078e0077 */
[--C-:B------:R-:W-:Y:S02]  /*3800*/  IMAD.MOV.U32 R26, RZ, RZ, R119.reuse ;  /* 0x000000ffff1a7224 */ /* 0x100fe400078e0077 */
        /* <DEDUP_REMOVED lines=16> */
[----:B--2---:R-:W-:Y:S01]  /*3910*/  FADD.FTZ R0, R30, R5 ;  /* 0x000000051e007221 */ /* 0x004fe20000010000 */
[C---:B------:R-:W-:Y:S01]  /*3920*/  FADD.FTZ R42, R178.reuse, R13 ;  /* 0x0000000db22a7221 */ /* 0x040fe20000010000 */
[----:B------:R-:W-:Y:S01]  /*3930*/  F2FP.F16.F32.PACK_AB R178, R178, R91 ;  /* 0x0000005bb2b2723e */ /* 0x000fe200000000ff */
[--C-:B------:R-:W-:Y:S01]  /*3940*/  IMAD.MOV.U32 R91, RZ, RZ, R119.reuse ;  /* 0x000000ffff5b7224 */ /* 0x100fe200078e0077 */
[----:B------:R-:W-:Y:S01]  /*3950*/  F2FP.F16.F32.PACK_AB R181, R30, R41 ;  /* 0x000000291eb5723e */ /* 0x000fe200000000ff */
[----:B------:R-:W-:Y:S01]  /*3960*/  FADD.FTZ R13, R95, R42 ;  /* 0x0000002a5f0d7221 */ /* 0x000fe20000010000 */
[--C-:B------:R-:W-:Y:S01]  /*3970*/  IMAD.MOV.U32 R42, RZ, RZ, R119.reuse ;  /* 0x000000ffff2a7224 */ /* 0x100fe200078e0077 */
[----:B------:R-:W2:Y:S01]  /*3980*/  MUFU.EX2 R49, R49 ;  /* 0x0000003100317308 */ /* 0x000ea20000000800 */
[----:B---3--:R-:W-:Y:S01]  /*3990*/  FADD.FTZ R5, R45, R0 ;  /* 0x000000002d057221 */ /* 0x008fe20000010000 */
[--C-:B0-----:R-:W-:Y:S01]  /*39a0*/  IMAD.MOV.U32 R47, RZ, RZ, R119.reuse ;  /* 0x000000ffff2f7224 */ /* 0x101fe200078e0077 */
[----:B------:R-:W-:Y:S01]  /*39b0*/  MOV R30, R119 ;  /* 0x00000077001e7202 */ /* 0x000fe20000000f00 */
[----:B------:R-:W-:-:S04]  /*39c0*/  IMAD.MOV.U32 R41, RZ, RZ, R119 ;  /* 0x000000ffff297224 */ /* 0x000fc800078e0077 */
[----:B------:R0:W3:Y:S01]  /*39d0*/  MUFU.EX2 R34, R51 ;  /* 0x0000003300227308 */ /* 0x0000e20000000800 */
[C---:B-1----:R-:W-:Y:S01]  /*39e0*/  FADD.FTZ R40, R32.reuse, R5 ;  /* 0x0000000520287221 */ /* 0x042fe20000010000 */
[----:B------:R-:W-:Y:S01]  /*39f0*/  F2FP.F16.F32.PACK_AB R183, R32, R45 ;  /* 0x0000002d20b7723e */ /* 0x000fe200000000ff */
[----:B------:R-:W-:Y:S01]  /*3a00*/  IMAD.MOV.U32 R32, RZ, RZ, R119 ;  /* 0x000000ffff207224 */ /* 0x000fe200078e0077 */
[----:B------:R-:W-:-:S04]  /*3a10*/  MOV R45, R119 ;  /* 0x00000077002d7202 */ /* 0x000fc80000000f00 */
[----:B------:R-:W1:Y:S01]  /*3a20*/  MUFU.EX2 R53, R53 ;  /* 0x0000003500357308 */ /* 0x000e620000000800 */
[----:B--2---:R-:W-:Y:S01]  /*3a30*/  FADD.FTZ R5, R49, R40 ;  /* 0x0000002831057221 */ /* 0x004fe20000010000 */
[C---:B------:R-:W-:Y:S01]  /*3a40*/  FADD.FTZ R40, R172.reuse, R13 ;  /* 0x0000000dac287221 */ /* 0x040fe20000010000 */
[----:B------:R-:W-:Y:S01]  /*3a50*/  F2FP.F16.F32.PACK_AB R172, R172, R95 ;  /* 0x0000005facac723e */ /* 0x000fe200000000ff */
[----:B0-----:R-:W-:Y:S01]  /*3a60*/  IMAD.MOV.U32 R51, RZ, RZ, R119 ;  /* 0x000000ffff337224 */ /* 0x001fe200078e0077 */
[----:B------:R-:W-:Y:S01]  /*3a70*/  MOV R95, R119 ;  /* 0x00000077005f7202 */ /* 0x000fe20000000f00 */
[----:B------:R-:W-:Y:S02]  /*3a80*/  FADD.FTZ R13, R97, R40 ;  /* 0x00000028610d7221 */ /* 0x000fe40000010000 */
[----:B------:R0:W2:Y:S01]  /*3a90*/  MUFU.EX2 R36, R55 ;  /* 0x0000003700247308 */ /* 0x0000a20000000800 */
[----:B---3--:R-:W-:Y:S01]  /*3aa0*/  FADD.FTZ R12, R34, R5 ;  /* 0x00000005220c7221 */ /* 0x008fe20000010000 */
[C---:B------:R-:W-:Y:S01]  /*3ab0*/  FADD.FTZ R40, R174.reuse, R13 ;  /* 0x0000000dae287221 */ /* 0x040fe20000010000 */
[----:B------:R-:W-:Y:S01]  /*3ac0*/  F2FP.F16.F32.PACK_AB R174, R174, R97 ;  /* 0x00000061aeae723e */ /* 0x000fe200000000ff */
[--C-:B------:R-:W-:Y:S01]  /*3ad0*/  IMAD.MOV.U32 R97, RZ, RZ, R119.reuse ;  /* 0x000000ffff617224 */ /* 0x100fe200078e0077 */
[----:B------:R-:W-:Y:S01]  /*3ae0*/  F2FP.F16.F32.PACK_AB R177, R34, R49 ;  /* 0x0000003122b1723e */ /* 0x000fe200000000ff */
[----:B------:R-:W-:-:S02]  /*3af0*/  IMAD.MOV.U32 R49, RZ, RZ, R119 ;  /* 0x000000ffff317224 */ /* 0x000fc400078e0077 */
[----:B------:R-:W3:Y:S01]  /*3b00*/  MUFU.EX2 R31, R31 ;  /* 0x0000001f001f7308 */ /* 0x000ee20000000800 */
[----:B-1----:R-:W-:Y:S01]  /*3b10*/  FADD.FTZ R5, R53, R12 ;  /* 0x0000000c35057221 */ /* 0x002fe20000010000 */
[----:B0-----:R-:W-:Y:S01]  /*3b20*/  MOV R55, R119 ;  /* 0x0000007700377202 */ /* 0x001fe20000000f00 */
[----:B------:R-:W-:-:S05]  /*3b30*/  IMAD.MOV.U32 R34, RZ, RZ, R119 ;  /* 0x000000ffff227224 */ /* 0x000fca00078e0077 */
[----:B------:R-:W0:Y:S01]  /*3b40*/  MUFU.EX2 R99, R99 ;  /* 0x0000006300637308 */ /* 0x000e220000000800 */
[C---:B--2---:R-:W-:Y:S01]  /*3b50*/  FADD.FTZ R14, R36.reuse, R5 ;  /* 0x00000005240e7221 */ /* 0x044fe20000010000 */
[----:B------:R-:W-:Y:S01]  /*3b60*/  F2FP.F16.F32.PACK_AB R179, R36, R53 ;  /* 0x0000003524b3723e */ /* 0x000fe200000000ff */
[--C-:B------:R-:W-:Y:S02]  /*3b70*/  IMAD.MOV.U32 R53, RZ, RZ, R119.reuse ;  /* 0x000000ffff357224 */ /* 0x100fe400078e0077 */
[----:B------:R-:W-:-:S03]  /*3b80*/  IMAD.MOV.U32 R36, RZ, RZ, R119 ;  /* 0x000000ffff247224 */ /* 0x000fc600078e0077 */
[----:B------:R1:W2:Y:S01]  /*3b90*/  MUFU.EX2 R38, R29 ;  /* 0x0000001d00267308 */ /* 0x0002a20000000800 */
[----:B---3--:R-:W-:-:S07]  /*3ba0*/  FADD.FTZ R5, R31, R14 ;  /* 0x0000000e1f057221 */ /* 0x008fce0000010000 */
[----:B------:R3:W4:Y:S01]  /*3bb0*/  MUFU.EX2 R168, R65 ;  /* 0x0000004100a87308 */ /* 0x0007220000000800 */
[----:B0-----:R-:W-:Y:S01]  /*3bc0*/  FADD.FTZ R13, R99, R40 ;  /* 0x00000028630d7221 */ /* 0x001fe20000010000 */
[----:B-1----:R-:W-:-:S06]  /*3bd0*/  IMAD.MOV.U32 R29, RZ, RZ, R119 ;  /* 0x000000ffff1d7224 */ /* 0x002fcc00078e0077 */
[----:B------:R-:W0:Y:S01]  /*3be0*/  MUFU.EX2 R33, R33 ;  /* 0x0000002100217308 */ /* 0x000e220000000800 */
[C---:B--2---:R-:W-:Y:S01]  /*3bf0*/  FADD.FTZ R14, R38.reuse, R5 ;  /* 0x00000005260e7221 */ /* 0x044fe20000010000 */
[----:B------:R-:W-:Y:S01]  /*3c00*/  F2FP.F16.F32.PACK_AB R173, R38, R31 ;  /* 0x0000001f26ad723e */ /* 0x000fe200000000ff */
[--C-:B------:R-:W-:Y:S01]  /*3c10*/  IMAD.MOV.U32 R38, RZ, RZ, R119.reuse ;  /* 0x000000ffff267224 */ /* 0x100fe200078e0077 */
[----:B---3--:R-:W-:Y:S01]  /*3c20*/  MOV R65, R119 ;  /* 0x0000007700417202 */ /* 0x008fe20000000f00 */
[----:B------:R-:W-:-:S03]  /*3c30*/  IMAD.MOV.U32 R31, RZ, RZ, R119 ;  /* 0x000000ffff1f7224 */ /* 0x000fc600078e0077 */
[----:B------:R-:W1:Y:S01]  /*3c40*/  MUFU.EX2 R59, R59 ;  /* 0x0000003b003b7308 */ /* 0x000e620000000800 */
[C---:B----4-:R-:W-:Y:S01]  /*3c50*/  FADD.FTZ R40, R168.reuse, R13 ;  /* 0x0000000da8287221 */ /* 0x050fe20000010000 */
[----:B------:R-:W-:Y:S01]  /*3c60*/  F2FP.F16.F32.PACK_AB R168, R168, R99 ;  /* 0x00000063a8a8723e */ /* 0x000fe200000000ff */
[----:B------:R-:W-:-:S05]  /*3c70*/  IMAD.MOV.U32 R99, RZ, RZ, R119 ;  /* 0x000000ffff637224 */ /* 0x000fca00078e0077 */
[----:B------:R2:W3:Y:S01]  /*3c80*/  MUFU.EX2 R0, R63 ;  /* 0x0000003f00007308 */ /* 0x0004e20000000800 */
[----:B0-----:R-:W-:-:S07]  /*3c90*/  FADD.FTZ R5, R33, R14 ;  /* 0x0000000e21057221 */ /* 0x001fce0000010000 */
[----:B------:R-:W0:Y:S01]  /*3ca0*/  MUFU.EX2 R35, R35 ;  /* 0x0000002300237308 */ /* 0x000e220000000800 */
[----:B-1----:R-:W-:Y:S01]  /*3cb0*/  FADD.FTZ R13, R59, R40 ;  /* 0x000000283b0d7221 */ /* 0x002fe20000010000 */
[----:B--2---:R-:W-:-:S06]  /*3cc0*/  IMAD.MOV.U32 R63, RZ, RZ, R119 ;  /* 0x000000ffff3f7224 */ /* 0x004fcc00078e0077 */
[----:B------:R1:W2:Y:S01]  /*3cd0*/  MUFU.EX2 R12, R67 ;  /* 0x00000043000c7308 */ /* 0x0002a20000000800 */
[C---:B---3--:R-:W-:Y:S01]  /*3ce0*/  FADD.FTZ R40, R0.reuse, R5 ;  /* 0x0000000500287221 */ /* 0x048fe20000010000 */
[----:B------:R-:W-:Y:S01]  /*3cf0*/  F2FP.F16.F32.PACK_AB R175, R0, R33 ;  /* 0x0000002100af723e */ /* 0x000fe200000000ff */
[----:B------:R-:W-:Y:S01]  /*3d00*/  IMAD.MOV.U32 R33, RZ, RZ, R119 ;  /* 0x000000ffff217224 */ /* 0x000fe200078e0077 */
[----:B------:R-:W-:-:S04]  /*3d10*/  MOV R0, 0x3f800000 ;  /* 0x3f80000000007802 */ /* 0x000fc80000000f00 */
[----:B------:R-:W3:Y:S01]  /*3d20*/  MUFU.EX2 R37, R37 ;  /* 0x0000002500257308 */ /* 0x000ee20000000800 */
[----:B0-----:R-:W-:Y:S01]  /*3d30*/  FADD.FTZ R11, R35, R40 ;  /* 0x00000028230b7221 */ /* 0x001fe20000010000 */
[----:B-1----:R-:W-:Y:S01]  /*3d40*/  IMAD.MOV.U32 R67, RZ, RZ, R119 ;  /* 0x000000ffff437224 */ /* 0x002fe200078e0077 */
[----:B------:R-:W-:-:S05]  /*3d50*/  MOV R40, R119 ;  /* 0x0000007700287202 */ /* 0x000fca0000000f00 */
        /* <DEDUP_REMOVED lines=8> */
[--C-:B-1----:R-:W-:Y:S02]  /*3de0*/  IMAD.MOV.U32 R71, RZ, RZ, R119.reuse ;  /* 0x000000ffff477224 */ /* 0x102fe400078e0077 */
[--C-:B------:R-:W-:Y:S02]  /*3df0*/  IMAD.MOV.U32 R59, RZ, RZ, R119.reuse ;  /* 0x000000ffff3b7224 */ /* 0x100fe400078e0077 */
[----:B------:R-:W-:Y:S02]  /*3e00*/  IMAD.MOV.U32 R24, RZ, RZ, R119 ;  /* 0x000000ffff187224 */ /* 0x000fe400078e0077 */
[C---:B--2---:R-:W-:Y:S01]  /*3e10*/  FADD.FTZ R2, R14.reuse, R11 ;  /* 0x0000000b0e027221 */ /* 0x044fe20000010000 */
[----:B------:R-:W-:Y:S01]  /*3e20*/  F2FP.F16.F32.PACK_AB R171, R14, R37 ;  /* 0x000000250eab723e */ /* 0x000fe200000000ff */
[----:B------:R-:W-:-:S02]  /*3e30*/  IMAD.MOV.U32 R11, RZ, RZ, 0x3f800000 ;  /* 0x3f800000ff0b7424 */ /* 0x000fc400078e00ff */
[----:B------:R-:W-:Y:S01]  /*3e40*/  IMAD.MOV.U32 R37, RZ, RZ, R119 ;  /* 0x000000ffff257224 */ /* 0x000fe200078e0077 */
[----:B------:R-:W-:Y:S06]  /*3e50*/  @!P1 BRA `(.L_x_3492) ;  /* 0x0000002400fc9947 */ /* 0x000fec0003800000 */
[----:B------:R-:W-:Y:S01]  /*3e60*/  R2UR UR4, R120 ;  /* 0x00000000780472ca */ /* 0x000fe200000e0000 */
[----:B------:R-:W-:Y:S01]  /*3e70*/  IMAD.MOV.U32 R13, RZ, RZ, R10 ;  /* 0x000000ffff0d7224 */ /* 0x000fe200078e000a */
[----:B------:R-:W-:Y:S01]  /*3e80*/  CS2R R118, SRZ ;  /* 0x0000000000767805 */ /* 0x000fe2000001ff00 */
[----:B------:R-:W-:Y:S01]  /*3e90*/  IMAD.MOV.U32 R12, RZ, RZ, R3 ;  /* 0x000000ffff0c7224 */ /* 0x000fe200078e0003 */
[----:B------:R-:W-:Y:S01]  /*3ea0*/  CS2R R114, SRZ ;  /* 0x0000000000727805 */ /* 0x000fe2000001ff00 */
[----:B------:R-:W-:Y:S01]  /*3eb0*/  IMAD.MOV.U32 R0, RZ, RZ, 0x3f800000 ;  /* 0x3f800000ff007424 */ /* 0x000fe200078e00ff */
        /* <DEDUP_REMOVED lines=46> */
[----:B------:R-:W-:Y:S01]  /*41a0*/  UIADD3 UR4, UR4, -0x2, URZ ;  /* 0xfffffffe04047890 */ /* 0x000fe2000fffe03f */
[----:B------:R-:W-:Y:S01]  /*41b0*/  UMOV UR5, UR39 ;  /* 0x0000002700057c82 */ /* 0x000fe20008000000 */
[----:B------:R-:W-:Y:S01]  /*41c0*/  UMOV UR6, UR38 ;  /* 0x0000002600067c82 */ /* 0x000fe20008000000 */
[----:B------:R-:W-:-:S09]  /*41d0*/  ULDC UR7, c[0x0][0x9d8] ;  /* 0x0002760000077ab9 */ /* 0x000fd20000000800 */
.L_x_3503:
[----:B------:R-:W-:-:S04]  /*41e0*/  UISETP.NE.AND UP0, UPT, UR6, 0x1, UPT ;  /* 0x000000010600788c */ /* 0x000fc8000bf05270 */
[----:B------:R-:W-:-:S04]  /*41f0*/  USEL UR39, URZ, 0x1, UP0 ;  /* 0x000000013f277887 */ /* 0x000fc80008000000 */
[----:B------:R-:W-:Y:S01]  /*4200*/  ULOP3.LUT UR39, UR5, UR39, URZ, 0x3c, !UPT ;  /* 0x0000002705277292 */ /* 0x000fe2000f8e3c3f */
[----:B------:R-:W-:Y:S11]  /*4210*/  @!P0 BRA `(.L_x_3493) ;  /* 0x0000000000048947 */ /* 0x000ff60003800000 */
[----:B------:R-:W-:Y:S01]  /*4220*/  BPT.TRAP 0x1 ;  /* 0x000000040000795c */ /* 0x000fe20000300000 */
.L_x_3493:
        /* <DEDUP_REMOVED lines=12> */
.L_x_3494:
[----:B-1----:R-:W-:Y:S05]  /*42f0*/  @P1 BRA `(.L_x_3495) ;  /* 0x0000000000081947 */ /* 0x002fea0003800000 */
[----:B------:R-:W1:Y:S02]  /*4300*/  SYNCS.PHASECHK.TRANS64.TRYWAIT P1, [UR9+0x30830], R3 ;  /* 0x03083003ff0075a7 */ /* 0x000e640008020149 */
[----:B-1----:R-:W-:Y:S05]  /*4310*/  @!P1 BRA `(.L_x_3496) ;  /* 0x000000b000909947 */ /* 0x002fea0003800000 */
.L_x_3495:
        /* <DEDUP_REMOVED lines=173> */
.L_x_3497:
[----:B------:R-:W-:Y:S01]  /*4df0*/  ULEA UR10, UR6, UR8, 0x3 ;  /* 0x00000008060a7291 */ /* 0x000fe2000f8e183f */
[----:B------:R-:W-:-:S05]  /*4e00*/  IMAD.U32 R0, RZ, RZ, UR5 ;  /* 0x00000005ff007e24 */ /* 0x000fca000f8e00ff */
[----:B------:R-:W-:-:S04]  /*4e10*/  SHF.L.U32 R0, R0, 0x1f, RZ ;  /* 0x0000001f00007819 */ /* 0x000fc800000006ff */
[----:B------:R2:W3:Y:S01]  /*4e20*/  SYNCS.PHASECHK.TRANS64.TRYWAIT P1, [UR10+0x30850], R0 ;  /* 0x03085000ff0075a7 */ /* 0x0004e2000802014a */
[----:B------:R-:W-:Y:S05]  /*4e30*/  @!P0 BRA `(.L_x_3498) ;  /* 0x0000000000048947 */ /* 0x000fea0003800000 */
[----:B------:R-:W-:Y:S01]  /*4e40*/  BPT.TRAP 0x1 ;  /* 0x000000040000795c */ /* 0x000fe20000300000 */
.L_x_3498:
[----:B---3--:R-:W-:Y:S05]  /*4e50*/  @P1 BRA `(.L_x_3499) ;  /* 0x0000000000081947 */ /* 0x008fea0003800000 */
[----:B------:R-:W3:Y:S02]  /*4e60*/  SYNCS.PHASECHK.TRANS64.TRYWAIT P1, [UR10+0x30850], R0 ;  /* 0x03085000ff0075a7 */ /* 0x000ee4000802014a */
[----:B---3--:R-:W-:Y:S05]  /*4e70*/  @!P1 BRA `(.L_x_3500) ;  /* 0x000000a400d09947 */ /* 0x008fea0003800000 */
.L_x_3499:
        /* <DEDUP_REMOVED lines=37> */
.L_x_3501:
        /* <DEDUP_REMOVED lines=209> */
[----:B------:R-:W-:Y:S01]  /*5de0*/  FFMA.FTZ R163, R163, R4, -R12 ;  /* 0x00000004a3a37223 */ /* 0x000fe2000001080c */
[----:B------:R-:W0:Y:S08]  /*5df0*/  MUFU.EX2 R13, R13 ;  /* 0x0000000d000d7308 */ /* 0x000e300000000800 */
        /* <DEDUP_REMOVED lines=26> */
[----:B------:R-:W-:-:S06]  /*5fa0*/  FFMA.FTZ R123, R151, R4, -R12 ;  /* 0x00000004977b7223 */ /* 0x000fcc000001080c */
        /* <DEDUP_REMOVED lines=72> */
.L_x_3502:
        /* <DEDUP_REMOVED lines=32> */
[----:B------:R-:W-:Y:S01]  /*6630*/  F2FP.F16.F32.PACK_AB R170, R161, R170 ;  /* 0x000000aaa1aa723e */ /* 0x000fe200000000ff */
[----:B------:R-:W-:Y:S06]  /*6640*/  @P1 BRA `(.L_x_3503) ;  /* 0xffffffd800e41947 */ /* 0x000fec000383ffff */
.L_x_3492:
        /* <DEDUP_REMOVED lines=99> */
.L_x_3504:
        /* <DEDUP_REMOVED lines=9> */
.L_x_3505:
[----:B-1----:R-:W-:Y:S05]  /*6d10*/  @P1 BRA `(.L_x_3506) ;  /* 0x0000000000081947 */ /* 0x002fea0003800000 */
[----:B------:R-:W1:Y:S02]  /*6d20*/  SYNCS.PHASECHK.TRANS64.TRYWAIT P1, [UR5+0x30850], R0 ;  /* 0x03085000ff0075a7 */ /* 0x000e640008020145 */
[----:B-1----:R-:W-:Y:S05]  /*6d30*/  @!P1 BRA `(.L_x_3507) ;  /* 0x0000008800389947 */ /* 0x002fea0003800000 */
.L_x_3506:
[----:B------:R-:W-:Y:S01]  /*6d40*/  UIADD3 UR4, UR4, 0x400, URZ ;  /* 0x0000040004047890 */ /* 0x000fe2000fffe03f */
[----:B------:R-:W-:Y:S01]  /*6d50*/  WARPGROUP.ARRIVE ;  /* 0x00000000000079c5 */ /* 0x000fe20000000000 */
[----:B------:R-:W-:Y:S01]  /*6d60*/  UMOV UR11, 0x40000040 ;  /* 0x40000040000b7882 */ /* 0x000fe20000000000 */
[----:B01----:R-:W0:Y:S01]  /*6d70*/  SHFL.BFLY PT, R0, R5, 0x2, 0x1f ;  /* 0x0c401f0005007f89 */ /* 0x003e2200000e0000 */
[----:B------:R-:W-:Y:S01]  /*6d80*/  USHF.R.U32.HI UR4, URZ, 0x4, UR4 ;  /* 0x000000043f047899 */ /* 0x000fe20008011604 */
[----:B------:R-:W-:Y:S02]  /*6d90*/  IMAD.MOV.U32 R8, RZ, RZ, RZ ;  /* 0x000000ffff087224 */ /* 0x000fe400078e00ff */
[----:B------:R-:W1:Y:S01]  /*6da0*/  SHFL.BFLY PT, R7, R2, 0x2, 0x1f ;  /* 0x0c401f0002077f89 */ /* 0x000e6200000e0000 */
[----:B------:R-:W-:-:S04]  /*6db0*/  ULOP3.LUT UR4, UR4, 0x3fff, URZ, 0xc0, !UPT ;  /* 0x00003fff04047892 */ /* 0x000fc8000f8ec03f */
[----:B------:R-:W-:-:S04]  /*6dc0*/  ULOP3.LUT UR4, UR4, 0x3000000, URZ, 0xfc, !UPT ;  /* 0x0300000004047892 */ /* 0x000fc8000f8efc3f */
[----:B------:R-:W-:-:S04]  /*6dd0*/  UIMAD UR4, UR38, 0x900, UR4 ;  /* 0x00000900260478a4 */ /* 0x000fc8000f8e0204 */
[----:B------:R-:W-:-:S03]  /*6de0*/  UIADD3 UR6, UR4, 0x80, URZ ;  /* 0x0000008004067890 */ /* 0x000fc6000fffe03f */
[----:B------:R-:W-:Y:S02]  /*6df0*/  UMOV UR10, UR4 ;  /* 0x00000004000a7c82 */ /* 0x000fe40008000000 */
[----:B------:R-:W-:Y:S01]  /*6e00*/  HGMMA.64x192x16.F32 R24, R188, gdesc[UR8].tnspB, R24, gsb0 ;  /* 0x42e00008bc187df0 */ /* 0x000fe20008000818 */
[----:B------:R-:W-:Y:S01]  /*6e10*/  UMOV UR11, 0x40000040 ;  /* 0x40000040000b7882 */ /* 0x000fe20000000000 */
[----:B------:R-:W-:Y:S01]  /*6e20*/  UMOV UR10, UR6 ;  /* 0x00000006000a7c82 */ /* 0x000fe20008000000 */
[----:B------:R-:W-:Y:S01]  /*6e30*/  UIADD3 UR6, UR4, 0x100, URZ ;  /* 0x0000010004067890 */ /* 0x000fe2000fffe03f */
[----:B0-----:R-:W-:Y:S01]  /*6e40*/  FADD.FTZ R0, R0, R5 ;  /* 0x0000000500007221 */ /* 0x001fe20000010000 */
[----:B------:R-:W-:Y:S01]  /*6e50*/  MOV R5, RZ ;  /* 0x000000ff00057202 */ /* 0x000fe20000000f00 */
[----:B-1----:R-:W-:Y:S01]  /*6e60*/  FADD.FTZ R6, R7, R2 ;  /* 0x0000000207067221 */ /* 0x002fe20000010000 */
[----:B------:R-:W-:Y:S02]  /*6e70*/  IMAD.MOV.U32 R2, RZ, RZ, -0x800000 ;  /* 0xff800000ff027424 */ /* 0x000fe400078e00ff */
[----:B------:R-:W0:Y:S04]  /*6e80*/  SHFL.BFLY PT, R7, R0, 0x1, 0x1f ;  /* 0x0c201f0000077f89 */ /* 0x000e2800000e0000 */
[----:B------:R-:W1:Y:S01]  /*6e90*/  SHFL.BFLY PT, R9, R6, 0x1, 0x1f ;  /* 0x0c201f0006097f89 */ /* 0x000e6200000e0000 */
[----:B0-----:R-:W-:Y:S01]  /*6ea0*/  FADD.FTZ R11, R0, R7 ;  /* 0x00000007000b7221 */ /* 0x001fe20000010000 */
[----:B------:R-:W-:-:S02]  /*6eb0*/  IMAD.MOV.U32 R0, RZ, RZ, -0x800000 ;  /* 0xff800000ff007424 */ /* 0x000fc400078e00ff */
[----:B-1----:R-:W-:Y:S02]  /*6ec0*/  FADD.FTZ R12, R6, R9 ;  /* 0x00000009060c7221 */ /* 0x002fe40000010000 */
[----:B------:R-:W-:-:S03]  /*6ed0*/  FSETP.NE.FTZ.AND P1, PT, R11, RZ, PT ;  /* 0x000000ff0b00720b */ /* 0x000fc60003f35000 */
[----:B------:R-:W-:-:S10]  /*6ee0*/  FSETP.NE.FTZ.AND P2, PT, R12, RZ, PT ;  /* 0x000000ff0c00720b */ /* 0x000fd40003f55000 */
[----:B------:R-:W0:Y:S01]  /*6ef0*/  @P1 MUFU.LG2 R7, R11 ;  /* 0x0000000b00071308 */ /* 0x000e220000000c00 */
[C---:B------:R-:W-:Y:S02]  /*6f00*/  @P1 FMUL.FTZ R6, R4.reuse, 0.69314718246459960938 ;  /* 0x3f31721804061820 */ /* 0x040fe40000410000 */
[----:B------:R-:W-:-:S05]  /*6f10*/  @P2 FMUL.FTZ R4, R4, 0.69314718246459960938 ;  /* 0x3f31721804042820 */ /* 0x000fca0000410000 */
        /* <DEDUP_REMOVED lines=27> */
[----:B------:R-:W-:Y:S01]  /*70d0*/  HGMMA.64x192x16.F32 R24, R172, gdesc[UR8].tnspB, R24, gsb0 ;  /* 0x42e00008ac187df0 */ /* 0x000fe20008000818 */
[----:B------:R-:W-:Y:S01]  /*70e0*/  UMOV UR10, UR4 ;  /* 0x00000004000a7c82 */ /* 0x000fe20008000000 */
[----:B------:R-:W-:Y:S01]  /*70f0*/  UMOV UR11, 0x40000040 ;  /* 0x40000040000b7882 */ /* 0x000fe20000000000 */
[----:B------:R-:W-:Y:S02]  /*7100*/  WARPGROUP.DEPBAR.LE gsb0, 0x0 ;  /* 0x00008000000079c5 */ /* 0x000fe40000010000 */
[----:B------:R-:W-:-:S15]  /*7110*/  WARPGROUP.ARRIVE ;  /* 0x00000000000079c5 */ /* 0x000fde0000000000 */
[----:B------:R-:W-:Y:S03]  /*7120*/  HGMMA.64x192x16.F32 R24, R168, gdesc[UR8].tnspB, R24, gsb0 ;  /* 0x42e00008a8187df0 */ /* 0x000fe60008000818 */
[----:B------:R-:W-:Y:S02]  /*7130*/  WARPGROUP.DEPBAR.LE gsb0, 0x0 ;  /* 0x00008000000079c5 */ /* 0x000fe40000010000 */
[----:B0-23--:R-:W-:Y:S05]  /*7140*/  @!P0 BRA `(.L_x_3508) ;  /* 0x0000000000048947 */ /* 0x00dfea0003800000 */
[----:B------:R-:W-:Y:S01]  /*7150*/  BPT.TRAP 0x1 ;  /* 0x000000040000795c */ /* 0x000fe20000300000 */
.L_x_3508:
[----:B------:R-:W-:Y:S01]  /*7160*/  R2UR UR6, R193 ;  /* 0x00000000c10672ca */ /* 0x000fe200000e0000 */
[----:B------:R-:W-:Y:S01]  /*7170*/  UIADD3 UR4, UR5, 0x30860, URZ ;  /* 0x0003086005047890 */ /* 0x000fe2000fffe03f */
[-C--:B------:R-:W-:Y:S01]  /*7180*/  FMUL.FTZ R127, R43, R8.reuse ;  /* 0x000000082b7f7220 */ /* 0x080fe20000410000 */
[----:B------:R-:W-:Y:S01]  /*7190*/  UIADD3 UR38, UR38, 0x1, URZ ;  /* 0x0000000126267890 */ /* 0x000fe2000fffe03f */
[-C--:B------:R-:W-:Y:S01]  /*71a0*/  FMUL.FTZ R125, R46, R8.reuse ;  /* 0x000000082e7d7220 */ /* 0x080fe20000410000 */
        /* <DEDUP_REMOVED lines=103> */
.L_x_3484:
[----:B------:R-:W0:Y:S01]  /*7820*/  S2R R5, SR_CgaCtaId ;  /* 0x0000000000057919 */ /* 0x000e220000008800 */
[----:B------:R-:W-:Y:S01]  /*7830*/  MOV R42, 0x400 ;  /* 0x00000400002a7802 */ /* 0x000fe20000000f00 */
[----:B------:R-:W-:Y:S01]  /*7840*/  BSSY B0, `(.L_x_3509) ;  /* 0x000027f000007945 */ /* 0x000fe20003800000 */
[----:B------:R-:W-:Y:S02]  /*7850*/  BAR.SYNC.DEFER_BLOCKING 0x5, 0x180 ;  /* 0x0146000000007b1d */ /* 0x000fe40000010000 */
[----:B0-----:R-:W-:-:S05]  /*7860*/  LEA R42, R5, R42, 0x18 ;  /* 0x0000002a052a7211 */ /* 0x001fca00078ec0ff */
[----:B------:R-:W0:Y:S02]  /*7870*/  LDS.128 R36, [R42+0x308d0] ;  /* 0x0308d0002a247984 */ /* 0x000e240000000c00 */
[----:B0-----:R-:W-:Y:S02]  /*7880*/  R2UR UR5, R37 ;  /* 0x00000000250572ca */ /* 0x001fe400000e0000 */
        /* <DEDUP_REMOVED lines=14> */
[----:B------:R-:W-:Y:S01]  /*7970*/  F2FP.F16.F32.PACK_AB R99, R46, R99 ;  /* 0x000000632e63723e */ /* 0x000fe200000000ff */
[----:B------:R-:W-:Y:S01]  /*7980*/  UIMAD.WIDE UR8, UR60, 0x4, UR8 ;  /* 0x000000043c0878a5 */ /* 0x000fe2000f8e0208 */
[----:B------:R-:W-:-:S02]  /*7990*/  F2FP.F16.F32.PACK_AB R105, R107, R106 ;  /* 0x0000006a6b69723e */ /* 0x000fc400000000ff */
[----:B------:R-:W-:Y:S02]  /*79a0*/  F2FP.F16.F32.PACK_AB R112, R113, R112 ;  /* 0x000000707170723e */ /* 0x000fe400000000ff */
[----:B------:R-:W-:Y:S02]  /*79b0*/  F2FP.F16.F32.PACK_AB R106, R109, R108 ;  /* 0x0000006c6d6a723e */ /* 0x000fe400000000ff */
[----:B------:R-:W-:Y:S02]  /*79c0*/  F2FP.F16.F32.PACK_AB R107, R111, R110 ;  /* 0x0000006e6f6b723e */ /* 0x000fe400000000ff */
[----:B------:R-:W-:Y:S02]  /*79d0*/  F2FP.F16.F32.PACK_AB R113, R115, R114 ;  /* 0x000000727371723e */ /* 0x000fe400000000ff */
[----:B------:R-:W-:Y:S02]  /*79e0*/  F2FP.F16.F32.PACK_AB R114, R117, R116 ;  /* 0x000000747572723e */ /* 0x000fe400000000ff */
[----:B------:R-:W-:-:S02]  /*79f0*/  F2FP.F16.F32.PACK_AB R115, R119, R118 ;  /* 0x000000767773723e */ /* 0x000fc400000000ff */
[----:B------:R-:W-:Y:S02]  /*7a00*/  R2UR UR4, R192 ;  /* 0x00000000c00472ca */ /* 0x000fe400000e0000 */
[----:B------:R-:W-:Y:S02]  /*7a10*/  R2UR UR10, R22 ;  /* 0x00000000160a72ca */ /* 0x000fe400000e0000 */
[----:B------:R-:W-:Y:S02]  /*7a20*/  MOV R20, R42 ;  /* 0x0000002a00147202 */ /* 0x000fe40000000f00 */
[----:B0-----:R-:W-:-:S03]  /*7a30*/  MOV R21, R5 ;  /* 0x0000000500157202 */ /* 0x001fc60000000f00 */
[----:B------:R-:W-:-:S03]  /*7a40*/  IMAD.WIDE R4, R199, 0x2, R20 ;  /* 0x00000002c7047825 */ /* 0x000fc600078e0214 */
[C---:B------:R-:W-:Y:S02]  /*7a50*/  IADD3 R137, P6, R4.reuse, 0x60, RZ ;  /* 0x0000006004897810 */ /* 0x040fe40007fde0ff */
[C---:B------:R-:W-:Y:S02]  /*7a60*/  LOP3.LUT R25, R4.reuse, 0x380, RZ, 0xc0, !PT ;  /* 0x0000038004197812 */ /* 0x040fe400078ec0ff */
[C---:B------:R-:W-:Y:S01]  /*7a70*/  IADD3 R103, P1, R4.reuse, 0x40, RZ ;  /* 0x0000004004677810 */ /* 0x040fe20007f3e0ff */
[--C-:B------:R-:W-:Y:S01]  /*7a80*/  IMAD.X R13, RZ, RZ, R5.reuse, P6 ;  /* 0x000000ffff0d7224 */ /* 0x100fe200030e0605 */
[C---:B------:R-:W-:Y:S02]  /*7a90*/  IADD3 R139, P5, R4.reuse, 0x4000, RZ ;  /* 0x00004000048b7810 */ /* 0x040fe40007fbe0ff */
[----:B------:R-:W-:Y:S01]  /*7aa0*/  IADD3 R47, P2, R4, 0x20, RZ ;  /* 0x00000020042f7810 */ /* 0x000fe20007f5e0ff */
[--C-:B------:R-:W-:Y:S01]  /*7ab0*/  IMAD.X R11, RZ, RZ, R5.reuse, P1 ;  /* 0x000000ffff0b7224 */ /* 0x100fe200008e0605 */
[----:B------:R-:W-:Y:S01]  /*7ac0*/  LOP3.LUT R12, R137, 0x380, RZ, 0xc0, !PT ;  /* 0x00000380890c7812 */ /* 0x000fe200078ec0ff */
[----:B------:R-:W-:Y:S01]  /*7ad0*/  IMAD.X R15, RZ, RZ, R5, P5 ;  /* 0x000000ffff0f7224 */ /* 0x000fe200028e0605 */
[----:B------:R-:W-:-:S02]  /*7ae0*/  SHF.R.U64 R25, R25, 0x3, RZ ;  /* 0x0000000319197819 */ /* 0x000fc400000012ff */
[----:B------:R-:W-:Y:S02]  /*7af0*/  IADD3.X R9, RZ, R5, RZ, P2, !PT ;  /* 0x00000005ff097210 */ /* 0x000fe400017fe4ff */
[C---:B------:R-:W-:Y:S02]  /*7b00*/  IADD3 R141, P0, R4.reuse, 0x4020, RZ ;  /* 0x00004020048d7810 */ /* 0x040fe40007f1e0ff */
[C---:B------:R-:W-:Y:S02]  /*7b10*/  IADD3 R143, P4, R4.reuse, 0x4040, RZ ;  /* 0x00004040048f7810 */ /* 0x040fe40007f9e0ff */
[C---:B------:R-:W-:Y:S01]  /*7b20*/  IADD3 R145, P3, R4.reuse, 0x4060, RZ ;  /* 0x0000406004917810 */ /* 0x040fe20007f7e0ff */
[--C-:B------:R-:W-:Y:S01]  /*7b30*/  IMAD.X R27, RZ, RZ, R5.reuse, P0 ;  /* 0x000000ffff1b7224 */ /* 0x100fe200000e0605 */
[C---:B------:R-:W-:Y:S02]  /*7b40*/  IADD3 R147, P2, R4.reuse, 0x8000, RZ ;  /* 0x0000800004937810 */ /* 0x040fe40007f5e0ff */
[C---:B------:R-:W-:Y:S01]  /*7b50*/  IADD3 R149, P1, R4.reuse, 0x8020, RZ ;  /* 0x0000802004957810 */ /* 0x040fe20007f3e0ff */
[--C-:B------:R-:W-:Y:S01]  /*7b60*/  IMAD.X R31, RZ, RZ, R5.reuse, P3 ;  /* 0x000000ffff1f7224 */ /* 0x100fe200018e0605 */
[C---:B------:R-:W-:Y:S01]  /*7b70*/  IADD3 R151, P6, R4.reuse, 0x8040, RZ ;  /* 0x0000804004977810 */ /* 0x040fe20007fde0ff */
[--C-:B------:R-:W-:Y:S01]  /*7b80*/  IMAD.X R33, RZ, RZ, R5.reuse, P2 ;  /* 0x000000ffff217224 */ /* 0x100fe200010e0605 */
[----:B------:R-:W-:Y:S01]  /*7b90*/  IADD3 R153, P5, R4, 0x8060, RZ ;  /* 0x0000806004997810 */ /* 0x000fe20007fbe0ff */
[--C-:B------:R-:W-:Y:S01]  /*7ba0*/  IMAD.X R35, RZ, RZ, R5.reuse, P1 ;  /* 0x000000ffff237224 */ /* 0x100fe200008e0605 */
[----:B------:R-:W-:Y:S01]  /*7bb0*/  SHF.R.U64 R12, R12, 0x3, RZ ;  /* 0x000000030c0c7819 */ /* 0x000fe200000012ff */
[----:B------:R-:W-:Y:S01]  /*7bc0*/  IMAD.X R37, RZ, RZ, R5, P6 ;  /* 0x000000ffff257224 */ /* 0x000fe200030e0605 */
[----:B------:R-:W-:-:S02]  /*7bd0*/  LOP3.LUT R4, R25, R4, RZ, 0x3c, !PT ;  /* 0x0000000419047212 */ /* 0x000fc400078e3cff */
[----:B------:R-:W-:Y:S02]  /*7be0*/  LOP3.LUT R12, R12, R137, RZ, 0x3c, !PT ;  /* 0x000000890c0c7212 */ /* 0x000fe400078e3cff */
[----:B------:R-:W-:Y:S02]  /*7bf0*/  LOP3.LUT R8, R47, 0x380, RZ, 0xc0, !PT ;  /* 0x000003802f087812 */ /* 0x000fe400078ec0ff */
[----:B------:R-:W-:Y:S02]  /*7c00*/  LOP3.LUT R10, R103, 0x380, RZ, 0xc0, !PT ;  /* 0x00000380670a7812 */ /* 0x000fe400078ec0ff */
[----:B------:R-:W-:Y:S02]  /*7c10*/  MOV R137, R4 ;  /* 0x0000000400897202 */ /* 0x000fe40000000f00 */
[----:B------:R-:W-:Y:S02]  /*7c20*/  LOP3.LUT R14, R139, 0x380, RZ, 0xc0, !PT ;  /* 0x000003808b0e7812 */ /* 0x000fe400078ec0ff */
[----:B------:R-:W-:-:S02]  /*7c30*/  F2FP.F16.F32.PACK_AB R4, R123, R24 ;  /* 0x000000187b04723e */ /* 0x000fc400000000ff */
[----:B------:R-:W-:Y:S02]  /*7c40*/  LOP3.LUT R32, R147, 0x380, RZ, 0xc0, !PT ;  /* 0x0000038093207812 */ /* 0x000fe400078ec0ff */
[----:B------:R-:W-:Y:S02]  /*7c50*/  LOP3.LUT R24, R149, 0x380, RZ, 0xc0, !PT ;  /* 0x0000038095187812 */ /* 0x000fe400078ec0ff */
[----:B------:R-:W-:Y:S02]  /*7c60*/  LOP3.LUT R26, R141, 0x380, RZ, 0xc0, !PT ;  /* 0x000003808d1a7812 */ /* 0x000fe400078ec0ff */
[----:B------:R-:W-:Y:S02]  /*7c70*/  LOP3.LUT R38, R153, 0x380, RZ, 0xc0, !PT ;  /* 0x0000038099267812 */ /* 0x000fe400078ec0ff */
[----:B------:R-:W-:Y:S02]  /*7c80*/  SHF.R.U64 R8, R8, 0x3, RZ ;  /* 0x0000000308087819 */ /* 0x000fe400000012ff */
[----:B------:R-:W-:-:S02]  /*7c90*/  SHF.R.U64 R10, R10, 0x3, RZ ;  /* 0x000000030a0a7819 */ /* 0x000fc400000012ff */
[----:B------:R-:W-:Y:S02]  /*7ca0*/  LOP3.LUT R28, R143, 0x380, RZ, 0xc0, !PT ;  /* 0x000003808f1c7812 */ /* 0x000fe400078ec0ff */
[----:B------:R-:W-:Y:S02]  /*7cb0*/  LOP3.LUT R30, R145, 0x380, RZ, 0xc0, !PT ;  /* 0x00000380911e7812 */ /* 0x000fe400078ec0ff */
[-C--:B------:R-:W-:Y:S02]  /*7cc0*/  IADD3.X R29, RZ, R5.reuse, RZ, P4, !PT ;  /* 0x00000005ff1d7210 */ /* 0x080fe400027fe4ff */
[----:B------:R-:W-:Y:S02]  /*7cd0*/  IADD3.X R25, RZ, R5, RZ, P5, !PT ;  /* 0x00000005ff197210 */ /* 0x000fe40002ffe4ff */
[----:B------:R-:W-:Y:S02]  /*7ce0*/  SHF.R.U64 R14, R14, 0x3, RZ ;  /* 0x000000030e0e7819 */ /* 0x000fe400000012ff */
[----:B------:R-:W-:-:S02]  /*7cf0*/  SHF.R.U64 R32, R32, 0x3, RZ ;  /* 0x0000000320207819 */ /* 0x000fc400000012ff */
[----:B------:R-:W-:Y:S01]  /*7d00*/  F2FP.F16.F32.PACK_AB R5, R135, R134 ;  /* 0x000000868705723e */ /* 0x000fe200000000ff */
[----:B------:R-:W-:Y:S01]  /*7d10*/  BAR.SYNC.DEFER_BLOCKING 0x1, 0x100 ;  /* 0x0044000000007b1d */ /* 0x000fe20000010000 */
[----:B------:R-:W-:Y:S02]  /*7d20*/  SHF.R.U64 R24, R24, 0x3, RZ ;  /* 0x0000000318187819 */ /* 0x000fe400000012ff */
[----:B------:R-:W-:Y:S02]  /*7d30*/  SHF.R.U64 R26, R26, 0x3, RZ ;  /* 0x000000031a1a7819 */ /* 0x000fe400000012ff */
[----:B------:R-:W-:Y:S02]  /*7d40*/  SHF.R.U64 R38, R38, 0x3, RZ ;  /* 0x0000000326267819 */ /* 0x000fe400000012ff */
[----:B------:R-:W-:Y:S02]  /*7d50*/  LOP3.LUT R8, R8, R47, RZ, 0x3c, !PT ;  /* 0x0000002f08087212 */ /* 0x000fe400078e3cff */
[----:B------:R-:W-:-:S02]  /*7d60*/  LOP3.LUT R10, R10, R103, RZ, 0x3c, !PT ;  /* 0x000000670a0a7212 */ /* 0x000fc400078e3cff */
[----:B------:R-:W-:Y:S02]  /*7d70*/  SHF.R.U64 R28, R28, 0x3, RZ ;  /* 0x000000031c1c7819 */ /* 0x000fe400000012ff */
[----:B------:R-:W-:Y:S02]  /*7d80*/  SHF.R.U64 R30, R30, 0x3, RZ ;  /* 0x000000031e1e7819 */ /* 0x000fe400000012ff */
[----:B------:R-:W-:Y:S02]  /*7d90*/  LOP3.LUT R14, R14, R139, RZ, 0x3c, !PT ;  /* 0x0000008b0e0e7212 */ /* 0x000fe400078e3cff */
[----:B------:R-:W-:Y:S02]  /*7da0*/  LOP3.LUT R32, R32, R147, RZ, 0x3c, !PT ;  /* 0x0000009320207212 */ /* 0x000fe400078e3cff */
[----:B------:R-:W-:Y:S02]  /*7db0*/  LOP3.LUT R36, R151, 0x380, RZ, 0xc0, !PT ;  /* 0x0000038097247812 */ /* 0x000fe400078ec0ff */
[----:B------:R-:W-:-:S02]  /*7dc0*/  LOP3.LUT R34, R24, R149, RZ, 0x3c, !PT ;  /* 0x0000009518227212 */ /* 0x000fc400078e3cff */
[----:B------:R-:W-:Y:S01]  /*7dd0*/  LOP3.LUT R26, R26, R141, RZ, 0x3c, !PT ;  /* 0x0000008d1a1a7212 */ /* 0x000fe200078e3cff */
[----:B------:R0:W-:Y:S01]  /*7de0*/  STSM.16.M88.4 [R137], R4 ;  /* 0x0000000489007844 */ /* 0x0001e20000000200 */
[----:B------:R-:W-:Y:S02]  /*7df0*/  LOP3.LUT R24, R38, R153, RZ, 0x3c, !PT ;  /* 0x0000009926187212 */ /* 0x000fe400078e3cff */
[----:B------:R-:W-:Y:S02]  /*7e00*/  LOP3.LUT R28, R28, R143, RZ, 0x3c, !PT ;  /* 0x0000008f1c1c7212 */ /* 0x000fe400078e3cff */
[----:B------:R-:W-:Y:S02]  /*7e10*/  LOP3.LUT R30, R30, R145, RZ, 0x3c, !PT ;  /* 0x000000911e1e7212 */ /* 0x000fe400078e3cff */
[----:B------:R-:W-:Y:S02]  /*7e20*/  MOV R133, R8 ;  /* 0x0000000800857202 */ /* 0x000fe40000000f00 */
[----:B------:R-:W-:-:S02]  /*7e30*/  MOV R123, R10 ;  /* 0x0000000a007b7202 */ /* 0x000fc40000000f00 */
[----:B------:R-:W-:Y:S02]  /*7e40*/  MOV R120, R12 ;  /* 0x0000000c00787202 */ /* 0x000fe40000000f00 */
[----:B------:R-:W-:Y:S02]  /*7e50*/  MOV R103, R14 ;  /* 0x0000000e00677202 */ /* 0x000fe40000000f00 */
[----:B------:R-:W-:Y:S02]  /*7e60*/  F2FP.F16.F32.PACK_AB R8, R41, R40 ;  /* 0x000000282908723e */ /* 0x000fe400000000ff */
[----:B0-----:R-:W-:Y:S02]  /*7e70*/  F2FP.F16.F32.PACK_AB R4, R124, R121 ;  /* 0x000000797c04723e */ /* 0x001fe400000000ff */
[----:B------:R-:W-:Y:S02]  /*7e80*/  F2FP.F16.F32.PACK_AB R5, R131, R130 ;  /* 0x000000828305723e */ /* 0x000fe400000000ff */
[----:B------:R-:W-:-:S02]  /*7e90*/  F2FP.F16.F32.PACK_AB R6, R122, R3 ;  /* 0x000000037a06723e */ /* 0x000fc400000000ff */
[----:B------:R-:W-:Y:S02]  /*7ea0*/  F2FP.F16.F32.PACK_AB R7, R132, R129 ;  /* 0x000000818407723e */ /* 0x000fe400000000ff */
[----:B------:R-:W-:Y:S02]  /*7eb0*/  F2FP.F16.F32.PACK_AB R9, R127, R126 ;  /* 0x0000007e7f09723e */ /* 0x000fe400000000ff */
[----:B------:R-:W-:Y:S01]  /*7ec0*/  F2FP.F16.F32.PACK_AB R10, R45, R44 ;  /* 0x0000002c2d0a723e */ /* 0x000fe200000000ff */
[----:B------:R0:W-:Y:S01]  /*7ed0*/  STSM.16.M88.4 [R133], R4 ;  /* 0x0000000485007844 */ /* 0x0001e20000000200 */
[----:B------:R-:W-:Y:S02]  /*7ee0*/  F2FP.F16.F32.PACK_AB R11, R128, R125 ;  /* 0x0000007d800b723e */ /* 0x000fe400000000ff */
[----:B------:R-:W-:Y:S02]  /*7ef0*/  SHF.R.U64 R36, R36, 0x3, RZ ;  /* 0x0000000324247819 */ /* 0x000fe400000012ff */
[----:B------:R-:W-:Y:S01]  /*7f00*/  MOV R33, R32 ;  /* 0x0000002000217202 */ /* 0x000fe20000000f00 */
[----:B------:R1:W-:Y:S01]  /*7f10*/  STSM.16.M88.4 [R123], R8 ;  /* 0x000000087b007844 */ /* 0x0003e20000000200 */
[----:B------:R-:W-:-:S02]  /*7f20*/  F2FP.F16.F32.PACK_AB R12, R49, R48 ;  /* 0x00000030310c723e */ /* 0x000fc400000000ff */
[----:B------:R-:W-:Y:S02]  /*7f30*/  F2FP.F16.F32.PACK_AB R13, R51, R50 ;  /* 0x00000032330d723e */ /* 0x000fe400000000ff */
[----:B------:R-:W-:Y:S02]  /*7f40*/  F2FP.F16.F32.PACK_AB R14, R53, R52 ;  /* 0x00000034350e723e */ /* 0x000fe400000000ff */
[----:B------:R-:W-:Y:S02]  /*7f50*/  F2FP.F16.F32.PACK_AB R15, R55, R54 ;  /* 0x00000036370f723e */ /* 0x000fe400000000ff */
[----:B------:R-:W-:Y:S02]  /*7f60*/  MOV R102, R26 ;  /* 0x0000001a00667202 */ /* 0x000fe40000000f00 */
[----:B------:R-:W-:Y:S01]  /*7f70*/  MOV R32, R24 ;  /* 0x0000001800207202 */ /* 0x000fe20000000f00 */
[----:B------:R2:W-:Y:S01]  /*7f80*/  STSM.16.M88.4 [R120], R12 ;  /* 0x0000000c78007844 */ /* 0x0005e20000000200 */
[----:B------:R-:W-:-:S02]  /*7f90*/  MOV R47, R28 ;  /* 0x0000001c002f7202 */ /* 0x000fc40000000f00 */
[----:B------:R-:W-:Y:S02]  /*7fa0*/  MOV R38, R30 ;  /* 0x0000001e00267202 */ /* 0x000fe40000000f00 */
[----:B------:R-:W-:Y:S02]  /*7fb0*/  F2FP.F16.F32.PACK_AB R24, R57, R56 ;  /* 0x000000383918723e */ /* 0x000fe400000000ff */
[----:B------:R-:W-:Y:S02]  /*7fc0*/  F2FP.F16.F32.PACK_AB R25, R59, R58 ;  /* 0x0000003a3b19723e */ /* 0x000fe400000000ff */
[----:B------:R-:W-:Y:S02]  /*7fd0*/  F2FP.F16.F32.PACK_AB R26, R61, R60 ;  /* 0x0000003c3d1a723e */ /* 0x000fe400000000ff */
[----:B------:R-:W-:Y:S02]  /*7fe0*/  F2FP.F16.F32.PACK_AB R27, R63, R62 ;  /* 0x0000003e3f1b723e */ /* 0x000fe400000000ff */
[----:B------:R-:W-:-:S02]  /*7ff0*/  F2FP.F16.F32.PACK_AB R28, R65, R64 ;  /* 0x00000040411c723e */ /* 0x000fc400000000ff */
[----:B------:R-:W-:Y:S01]  /*8000*/  F2FP.F16.F32.PACK_AB R29, R67, R66 ;  /* 0x00000042431d723e */ /* 0x000fe200000000ff */
[----:B------:R-:W-:Y:S01]  /*8010*/  STSM.16.M88.4 [R103], R24 ;  /* 0x0000001867007844 */ /* 0x000fe20000000200 */
[----:B------:R-:W-:Y:S02]  /*8020*/  F2FP.F16.F32.PACK_AB R30, R69, R68 ;  /* 0x00000044451e723e */ /* 0x000fe400000000ff */
[----:B------:R-:W-:Y:S02]  /*8030*/  F2FP.F16.F32.PACK_AB R31, R71, R70 ;  /* 0x00000046471f723e */ /* 0x000fe400000000ff */
[----:B------:R-:W-:Y:S02]  /*8040*/  LOP3.LUT R36, R36, R151, RZ, 0x3c, !PT ;  /* 0x0000009724247212 */ /* 0x000fe400078e3cff */
[----:B0-----:R-:W-:Y:S01]  /*8050*/  F2FP.F16.F32.PACK_AB R4, R73, R72 ;  /* 0x000000484904723e */ /* 0x001fe200000000ff */
[----:B------:R-:W-:Y:S01]  /*8060*/  STSM.16.M88.4 [R102], R28 ;  /* 0x0000001c66007844 */ /* 0x000fe20000000200 */
[----:B------:R-:W-:-:S02]  /*8070*/  F2FP.F16.F32.PACK_AB R5, R75, R74 ;  /* 0x0000004a4b05723e */ /* 0x000fc400000000ff */
[----:B------:R-:W-:Y:S02]  /*8080*/  F2FP.F16.F32.PACK_AB R6, R77, R76 ;  /* 0x0000004c4d06723e */ /* 0x000fe400000000ff */
[----:B------:R-:W-:Y:S02]  /*8090*/  F2FP.F16.F32.PACK_AB R7, R79, R78 ;  /* 0x0000004e4f07723e */ /* 0x000fe400000000ff */
[----:B-1----:R-:W-:Y:S02]  /*80a0*/  F2FP.F16.F32.PACK_AB R8, R81, R80 ;  /* 0x000000505108723e */ /* 0x002fe400000000ff */
[----:B------:R-:W-:Y:S01]  /*80b0*/  F2FP.F16.F32.PACK_AB R9, R83, R82 ;  /* 0x000000525309723e */ /* 0x000fe200000000ff */
[----:B------:R0:W-:Y:S01]  /*80c0*/  STSM.16.M88.4 [R47], R4 ;  /* 0x000000042f007844 */ /* 0x0001e20000000200 */
[----:B------:R-:W-:Y:S02]  /*80d0*/  F2FP.F16.F32.PACK_AB R10, R85, R84 ;  /* 0x00000054550a723e */ /* 0x000fe400000000ff */
[----:B------:R-:W-:-:S02]  /*80e0*/  F2FP.F16.F32.PACK_AB R11, R87, R86 ;  /* 0x00000056570b723e */ /* 0x000fc400000000ff */
[----:B--2---:R-:W-:Y:S02]  /*80f0*/  F2FP.F16.F32.PACK_AB R12, R89, R88 ;  /* 0x00000058590c723e */ /* 0x004fe400000000ff */
[----:B------:R-:W-:Y:S01]  /*8100*/  F2FP.F16.F32.PACK_AB R13, R91, R90 ;  /* 0x0000005a5b0d723e */ /* 0x000fe200000000ff */
[----:B------:R1:W-:Y:S01]  /*8110*/  STSM.16.M88.4 [R38], R8 ;  /* 0x0000000826007844 */ /* 0x0003e20000000200 */
[----:B------:R-:W-:Y:S02]  /*8120*/  F2FP.F16.F32.PACK_AB R14, R93, R92 ;  /* 0x0000005c5d0e723e */ /* 0x000fe400000000ff */
[----:B------:R-:W-:Y:S02]  /*8130*/  F2FP.F16.F32.PACK_AB R15, R95, R94 ;  /* 0x0000005e5f0f723e */ /* 0x000fe400000000ff */
[----:B------:R-:W-:Y:S02]  /*8140*/  MOV R34, R34 ;  /* 0x0000002200227202 */ /* 0x000fe40000000f00 */
[----:B------:R-:W-:Y:S01]  /*8150*/  MOV R36, R36 ;  /* 0x0000002400247202 */ /* 0x000fe20000000f00 */
[----:B------:R2:W-:Y:S01]  /*8160*/  STSM.16.M88.4 [R33], R12 ;  /* 0x0000000c21007844 */ /* 0x0005e20000000200 */
[----:B------:R-:W-:Y:S01]  /*8170*/  PLOP3.LUT P0, PT, PT, PT, UP0, 0x80, 0x0 ;  /* 0x000000000000781c */ /* 0x000fe20003f0f008 */
[----:B0-----:R-:W-:-:S02]  /*8180*/  IMAD.U32 R4, RZ, RZ, UR8 ;  /* 0x00000008ff047e24 */ /* 0x001fc4000f8e00ff */
[----:B------:R2:W-:Y:S01]  /*8190*/  STSM.16.M88.4 [R34], R96 ;  /* 0x0000006022007844 */ /* 0x0005e20000000200 */
[----:B------:R-:W-:Y:S01]  /*81a0*/  IMAD.U32 R5, RZ, RZ, UR9 ;  /* 0x00000009ff057e24 */ /* 0x000fe2000f8e00ff */
[----:B------:R-:W-:Y:S02]  /*81b0*/  ULDC.64 UR8, c[0x0][0xc08] ;  /* 0x0003020000087ab9 */ /* 0x000fe40000000a00 */
[----:B------:R2:W-:Y:S01]  /*81c0*/  STSM.16.M88.4 [R36], R104 ;  /* 0x0000006824007844 */ /* 0x0005e20000000200 */
[----:B------:R-:W-:Y:S01]  /*81d0*/  ULDC UR7, c[0x0][0xa88] ;  /* 0x0002a20000077ab9 */ /* 0x000fe20000000800 */
[----:B-1----:R-:W0:Y:S02]  /*81e0*/  LDC R38, c[0x0][0xbe8] ;  /* 0x0002fa00ff267b82 */ /* 0x002e240000000800 */
[----:B------:R2:W-:Y:S06]  /*81f0*/  STSM.16.M88.4 [R32], R112 ;  /* 0x0000007020007844 */ /* 0x0005ec0000000200 */
[----:B------:R-:W-:Y:S06]  /*8200*/  BAR.SYNC.DEFER_BLOCKING 0x1, 0x100 ;  /* 0x0044000000007b1d */ /* 0x000fec0000010000 */
[----:B------:R-:W3:Y:S01]  /*8210*/  @P0 LDG.E R3, desc[UR36][R4.64] ;  /* 0x0000002404030981 */ /* 0x000ee2000c1e1900 */
[----:B------:R-:W-:Y:S01]  /*8220*/  UISETP.NE.U32.AND UP1, UPT, UR8, URZ, UPT ;  /* 0x0000003f0800728c */ /* 0x000fe2000bf25070 */
[----:B0-----:R-:W-:Y:S01]  /*8230*/  ISETP.NE.AND P1, PT, R38, 0x1, PT ;  /* 0x000000012600780c */ /* 0x001fe20003f25270 */
[----:B------:R-:W-:-:S02]  /*8240*/  IMAD.U32 R9, RZ, RZ, UR10 ;  /* 0x0000000aff097e24 */ /* 0x000fc4000f8e00ff */
[----:B------:R-:W-:-:S06]  /*8250*/  UISETP.NE.AND.EX UP1, UPT, UR9, URZ, UPT, UP1 ;  /* 0x0000003f0900728c */ /* 0x000fcc000bf25310 */
[----:B------:R-:W-:-:S04]  /*8260*/  PLOP3.LUT P2, PT, PT, PT, UP1, 0x80, 0x0 ;  /* 0x000000000000781c */ /* 0x000fc80003f4f018 */
[----:B------:R-:W0:Y:S01]  /*8270*/  @P1 LDC R6, c[0x0][0xbec] ;  /* 0x0002fb00ff061b82 */ /* 0x000e220000000800 */
[----:B------:R-:W-:-:S04]  /*8280*/  @UP1 ULEA UR8, UP2, UR60, UR8, 0x2 ;  /* 0x000000083c081291 */ /* 0x000fc8000f84103f */
[----:B------:R-:W-:Y:S02]  /*8290*/  @UP1 ULEA.HI.X UR9, UR60, UR9, UR4, 0x2, UP2 ;  /* 0x000000093c091291 */ /* 0x000fe400090f1404 */
[----:B------:R-:W-:Y:S01]  /*82a0*/  IMAD.U32 R10, RZ, RZ, UR8 ;  /* 0x00000008ff0a7e24 */ /* 0x000fe2000f8e00ff */
[----:B------:R-:W-:Y:S01]  /*82b0*/  UMOV UR4, URZ ;  /* 0x0000003f00047c82 */ /* 0x000fe20008000000 */
[----:B------:R-:W1:Y:S02]  /*82c0*/  @P1 LDC R8, c[0x0][0xbf0] ;  /* 0x0002fc00ff081b82 */ /* 0x000e640000000800 */
[----:B------:R-:W-:Y:S02]  /*82d0*/  MOV R11, UR9 ;  /* 0x00000009000b7c02 */ /* 0x000fe40008000f00 */
[----:B---3--:R-:W-:Y:S01]  /*82e0*/  @P0 R2UR UR4, R3 ;  /* 0x00000000030402ca */ /* 0x008fe200000e0000 */
[----:B------:R-:W-:-:S06]  /*82f0*/  IMAD.U32 R3, RZ, RZ, UR7 ;  /* 0x00000007ff037e24 */ /* 0x000fcc000f8e00ff */
[----:B------:R2:W5:Y:S01]  /*8300*/  @P2 LDG.E R3, desc[UR36][R10.64] ;  /* 0x000000240a032981 */ /* 0x000562000c1e1900 */
[----:B01----:R-:W-:Y:S07]  /*8310*/  @P2 BRA `(.L_x_3511) ;  /* 0x0000000000102947 */ /* 0x003fee0003800000 */
[----:B------:R-:W-:Y:S05]  /*8320*/  @!P0 BRA `(.L_x_3511) ;  /* 0x00000000000c8947 */ /* 0x000fea0003800000 */
[----:B--2---:R-:W2:Y:S04]  /*8330*/  LDG.E R10, desc[UR36][R4.64] ;  /* 0x00000024040a7981 */ /* 0x004ea8000c1e1900 */
[----:B-----5:R-:W2:Y:S02]  /*8340*/  LDG.E R3, desc[UR36][R4.64+0x4] ;  /* 0x0000042404037981 */ /* 0x020ea4000c1e1900 */
[----:B--2---:R-:W-:-:S07]  /*8350*/  IMAD.IADD R3, R3, 0x1, -R10 ;  /* 0x0000000103037824 */ /* 0x004fce00078e0a0a */
.L_x_3511:
[----:B------:R-:W-:Y:S01]  /*8360*/  R2UR UR15, R192 ;  /* 0x00000000c00f72ca */ /* 0x000fe200000e0000 */
[----:B------:R-:W-:Y:S01]  /*8370*/  USHF.R.S32.HI UR14, URZ, 0x1f, UR61 ;  /* 0x0000001f3f0e7899 */ /* 0x000fe2000801143d */
[----:B------:R-:W-:Y:S01]  /*8380*/  IMAD R9, R9, 0x80, R198 ;  /* 0x0000008009097824 */ /* 0x000fe200078e02c6 */
[----:B------:R-:W-:Y:S01]  /*8390*/  ULDC.64 UR12, c[0x0][0xb90] ;  /* 0x0002e400000c7ab9 */ /* 0x000fe20000000a00 */
[----:B------:R-:W-:Y:S01]  /*83a0*/  USHF.R.S32.HI UR11, URZ, 0x1f, UR4 ;  /* 0x0000001f3f0b7899 */ /* 0x000fe20008011404 */
[----:B------:R-:W-:Y:S01]  /*83b0*/  R2UR UR16, R22 ;  /* 0x00000000161072ca */ /* 0x000fe200000e0000 */
[----:B------:R-:W-:Y:S01]  /*83c0*/  UIMAD UR7, UR14, UR12, URZ ;  /* 0x0000000c0e0772a4 */ /* 0x000fe2000f8e023f */
[----:B------:R-:W-:Y:S01]  /*83d0*/  @P1 IMAD.HI.U32 R5, R9, R6, RZ ;  /* 0x0000000609051227 */ /* 0x000fe200078e00ff */
[----:B------:R-:W-:Y:S01]  /*83e0*/  UMOV UR10, UR4 ;  /* 0x00000004000a7c82 */ /* 0x000fe20008000000 */
[----:B------:R-:W-:Y:S02]  /*83f0*/  USEL UR60, UR60, URZ, !UP0 ;  /* 0x0000003f3c3c7287 */ /* 0x000fe4000c000000 */
[----:B------:R-:W-:Y:S01]  /*8400*/  UIMAD.WIDE.U32 UR8, UR61, UR12, UR10 ;  /* 0x0000000c3d0872a5 */ /* 0x000fe2000f8e000a */
[----:B------:R-:W-:Y:S01]  /*8410*/  IMAD.MOV.U32 R4, RZ, RZ, R9 ;  /* 0x000000ffff047224 */ /* 0x000fe200078e0009 */
[----:B------:R-:W-:Y:S01]  /*8420*/  UIMAD UR7, UR61, UR13, UR7 ;  /* 0x0000000d3d0772a4 */ /* 0x000fe2000f8e0207 */
[----:B------:R-:W-:Y:S01]  /*8430*/  @P1 SHF.R.U32.HI R4, RZ, R8, R5 ;  /* 0x00000008ff041219 */ /* 0x000fe20000011605 */
[----:B------:R-:W-:Y:S01]  /*8440*/  USEL UR15, UR15, URZ, !UP0 ;  /* 0x0000003f0f0f7287 */ /* 0x000fe2000c000000 */
[----:B------:R-:W-:Y:S01]  /*8450*/  LEA R5, R23, R16, 0x6 ;  /* 0x0000001017057211 */ /* 0x000fe200078e30ff */
[----:B------:R-:W-:Y:S01]  /*8460*/  ULDC.64 UR12, c[0x0][0xb98] ;  /* 0x0002e600000c7ab9 */ /* 0x000fe20000000a00 */
[----:B------:R-:W-:Y:S01]  /*8470*/  UIADD3 UR9, UR9, UR7, URZ ;  /* 0x0000000709097290 */ /* 0x000fe2000fffe03f */
[----:B------:R-:W-:Y:S01]  /*8480*/  IMAD.MOV R7, RZ, RZ, -R4 ;  /* 0x000000ffff077224 */ /* 0x000fe200078e0a04 */
[----:B------:R-:W-:Y:S01]  /*8490*/  UIMAD UR7, UR15, UR12, URZ ;  /* 0x0000000c0f0772a4 */ /* 0x000fe2000f8e023f */
[----:B------:R-:W-:Y:S01]  /*84a0*/  IMAD.WIDE R20, R5, 0x2, R20 ;  /* 0x0000000205147825 */ /* 0x000fe200078e0214 */
[----:B------:R-:W-:Y:S01]  /*84b0*/  UIMAD.WIDE.U32 UR8, UR60, UR12, UR8 ;  /* 0x0000000c3c0872a5 */ /* 0x000fe2000f8e0008 */
[----:B------:R-:W-:Y:S01]  /*84c0*/  SHF.R.S32.HI R5, RZ, 0x1f, R4 ;  /* 0x0000001fff057819 */ /* 0x000fe20000011404 */
[----:B------:R-:W-:Y:S01]  /*84d0*/  UIMAD UR7, UR60, UR13, UR7 ;  /* 0x0000000d3c0772a4 */ /* 0x000fe2000f8e0207 */
[----:B------:R-:W-:Y:S01]  /*84e0*/  IMAD R7, R38, R7, R9 ;  /* 0x0000000726077224 */ /* 0x000fe200078e0209 */
[----:B--2---:R-:W-:Y:S01]  /*84f0*/  IADD3 R11, P6, R20, 0x2000, RZ ;  /* 0x00002000140b7810 */ /* 0x004fe20007fde0ff */
[----:B-----5:R-:W-:Y:S01]  /*8500*/  IMAD R43, R3, R38, RZ ;  /* 0x00000026032b7224 */ /* 0x020fe200078e02ff */
[----:B------:R-:W-:Y:S01]  /*8510*/  IADD3 R4, P0, R4, UR8, RZ ;  /* 0x0000000804047c10 */ /* 0x000fe2000ff1e0ff */
[----:B------:R-:W-:Y:S01]  /*8520*/  ULDC.64 UR12, c[0x0][0xaa0] ;  /* 0x0002a800000c7ab9 */ /* 0x000fe20000000a00 */
[----:B------:R-:W-:Y:S01]  /*8530*/  IMAD.U32 R6, RZ, RZ, UR7 ;  /* 0x00000007ff067e24 */ /* 0x000fe2000f8e00ff */
[----:B------:R-:W-:-:S02]  /*8540*/  LOP3.LUT R8, R11, 0x380, RZ, 0xc0, !PT ;  /* 0x000003800b087812 */ /* 0x000fc400078ec0ff */
[----:B------:R-:W-:Y:S02]  /*8550*/  IADD3 R13, P2, R20, 0x1000, RZ ;  /* 0x00001000140d7810 */ /* 0x000fe40007f5e0ff */
[----:B------:R-:W-:Y:S01]  /*8560*/  IADD3.X R5, R5, UR9, R6, P0, !PT ;  /* 0x0000000905057c10 */ /* 0x000fe200087fe406 */
[----:B------:R-:W-:Y:S01]  /*8570*/  ULDC.64 UR8, c[0x0][0xb88] ;  /* 0x0002e20000087ab9 */ /* 0x000fe20000000a00 */
[----:B------:R-:W-:Y:S02]  /*8580*/  SHF.R.S32.HI R6, RZ, 0x1f, R7 ;  /* 0x0000001fff067819 */ /* 0x000fe40000011407 */
[----:B------:R-:W-:Y:S01]  /*8590*/  SHF.R.U64 R8, R8, 0x3, RZ ;  /* 0x0000000308087819 */ /* 0x000fe200000012ff */
[----:B------:R-:W-:Y:S01]  /*85a0*/  IMAD.WIDE.U32 R4, R7, UR8, R4 ;  /* 0x0000000807047c25 */ /* 0x000fe2000f8e0004 */
[----:B------:R-:W-:Y:S02]  /*85b0*/  LOP3.LUT R12, R13, 0x380, RZ, 0xc0, !PT ;  /* 0x000003800d0c7812 */ /* 0x000fe400078ec0ff */
[----:B------:R-:W-:Y:S01]  /*85c0*/  LOP3.LUT R8, R8, R11, RZ, 0x3c, !PT ;  /* 0x0000000b08087212 */ /* 0x000fe200078e3cff */
[----:B------:R-:W-:Y:S01]  /*85d0*/  IMAD R10, R6, UR8, RZ ;  /* 0x00000008060a7c24 */ /* 0x000fe2000f8e02ff */
[----:B------:R-:W-:-:S02]  /*85e0*/  SHF.R.U64 R12, R12, 0x3, RZ ;  /* 0x000000030c0c7819 */ /* 0x000fc400000012ff */
[----:B------:R-:W-:Y:S01]  /*85f0*/  IADD3 R45, P0, R20, 0x5000, RZ ;  /* 0x00005000142d7810 */ /* 0x000fe20007f1e0ff */
[----:B------:R-:W-:Y:S01]  /*8600*/  IMAD R11, R7, UR9, R10 ;  /* 0x00000009070b7c24 */ /* 0x000fe2000f8e020a */
[----:B------:R-:W-:Y:S01]  /*8610*/  ULDC.64 UR8, c[0x0][0xb50] ;  /* 0x0002d40000087ab9 */ /* 0x000fe20000000a00 */
[----:B------:R-:W-:Y:S01]  /*8620*/  LOP3.LUT R12, R12, R13, RZ, 0x3c, !PT ;  /* 0x0000000d0c0c7212 */ /* 0x000fe200078e3cff */
[----:B------:R-:W-:Y:S01]  /*8630*/  IMAD.X R13, RZ, RZ, R21, P2 ;  /* 0x000000ffff0d7224 */ /* 0x000fe200010e0615 */
[----:B------:R-:W-:Y:S01]  /*8640*/  LOP3.LUT R44, R45, 0x380, RZ, 0xc0, !PT ;  /* 0x000003802d2c7812 */ /* 0x000fe200078ec0ff */
[----:B------:R-:W-:Y:S01]  /*8650*/  IMAD.IADD R5, R5, 0x1, R11 ;  /* 0x0000000105057824 */ /* 0x000fe200078e020b */
[----:B------:R-:W-:Y:S02]  /*8660*/  LEA R11, P3, R4, UR8, 0x2 ;  /* 0x00000008040b7c11 */ /* 0x000fe4000f8610ff */
[----:B------:R-:W-:Y:S02]  /*8670*/  IADD3 R25, P2, R20, 0x7000, RZ ;  /* 0x0000700014197810 */ /* 0x000fe40007f5e0ff */
[----:B------:R-:W-:Y:S01]  /*8680*/  LEA.HI.X R14, R4, UR9, R5, 0x2, P3 ;  /* 0x00000009040e7c11 */ /* 0x000fe200098f1405 */
[----:B------:R-:W-:Y:S01]  /*8690*/  SHFL.IDX PT, R36, R11, RZ, 0x1c1f ;  /* 0x001c1fff0b247589 */ /* 0x000fe200000e0000 */
[----:B------:R-:W-:Y:S01]  /*86a0*/  IADD3 R33, P3, R20, 0x6000, RZ ;  /* 0x0000600014217810 */ /* 0x000fe20007f7e0ff */
[----:B------:R-:W-:Y:S01]  /*86b0*/  IMAD.U32 R5, RZ, RZ, UR16 ;  /* 0x00000010ff057e24 */ /* 0x000fe2000f8e00ff */
[----:B------:R-:W-:Y:S01]  /*86c0*/  SHF.R.U64 R44, R44, 0x3, RZ ;  /* 0x000000032c2c7819 */ /* 0x000fe200000012ff */
[----:B------:R-:W0:Y:S01]  /*86d0*/  SHFL.IDX PT, R37, R14, RZ, 0x1c1f ;  /* 0x001c1fff0e257589 */ /* 0x000e2200000e0000 */
[----:B------:R-:W-:Y:S01]  /*86e0*/  LOP3.LUT R32, R33, 0x380, RZ, 0xc0, !PT ;  /* 0x0000038021207812 */ /* 0x000fe200078ec0ff */
[----:B------:R-:W-:Y:S01]  /*86f0*/  IMAD R22, R5, 0x80, R196 ;  /* 0x0000008005167824 */ /* 0x000fe200078e02c4 */
[----:B------:R-:W-:Y:S01]  /*8700*/  LOP3.LUT R24, R25, 0x380, RZ, 0xc0, !PT ;  /* 0x0000038019187812 */ /* 0x000fe200078ec0ff */
[----:B------:R-:W-:Y:S01]  /*8710*/  SHFL.IDX PT, R40, R11, 0x1, 0x1c1f ;  /* 0x003c1f000b287f89 */ /* 0x000fe200000e0000 */
[----:B------:R-:W-:Y:S01]  /*8720*/  SHF.R.U64 R32, R32, 0x3, RZ ;  /* 0x0000000320207819 */ /* 0x000fe200000012ff */
[----:B------:R-:W-:Y:S01]  /*8730*/  VIADD R4, R22, 0x8 ;  /* 0x0000000816047836 */ /* 0x000fe20000000000 */
[----:B------:R-:W-:Y:S01]  /*8740*/  LOP3.LUT R44, R44, R45, RZ, 0x3c, !PT ;  /* 0x0000002d2c2c7212 */ /* 0x000fe200078e3cff */
[----:B------:R-:W1:Y:S01]  /*8750*/  SHFL.IDX PT, R41, R14, 0x1, 0x1c1f ;  /* 0x003c1f000e297f89 */ /* 0x000e6200000e0000 */
[----:B------:R-:W-:Y:S01]  /*8760*/  LOP3.LUT R32, R32, R33, RZ, 0x3c, !PT ;  /* 0x0000002120207212 */ /* 0x000fe200078e3cff */
[----:B------:R-:W-:Y:S01]  /*8770*/  IMAD.X R33, RZ, RZ, R21, P3 ;  /* 0x000000ffff217224 */ /* 0x000fe200018e0615 */
[----:B------:R-:W-:-:S02]  /*8780*/  SHF.R.U64 R24, R24, 0x3, RZ ;  /* 0x0000000318187819 */ /* 0x000fc400000012ff */
[C---:B------:R-:W-:Y:S02]  /*8790*/  IADD3 R9, P5, R20.reuse, 0x3000, RZ ;  /* 0x0000300014097810 */ /* 0x040fe40007fbe0ff */
[C---:B------:R-:W-:Y:S02]  /*87a0*/  IADD3 R53, P4, R20.reuse, 0x4000, RZ ;  /* 0x0000400014357810 */ /* 0x040fe40007f9e0ff */
[----:B------:R-:W-:Y:S01]  /*87b0*/  IADD3.X R45, RZ, R21, RZ, P0, !PT ;  /* 0x00000015ff2d7210 */ /* 0x000fe200007fe4ff */
[--C-:B------:R-:W-:Y:S01]  /*87c0*/  IMAD.X R7, RZ, RZ, R21.reuse, P5 ;  /* 0x000000ffff077224 */ /* 0x100fe200028e0615 */
[----:B------:R-:W-:Y:S02]  /*87d0*/  IADD3 R10, P3, R20, 0xb000, RZ ;  /* 0x0000b000140a7810 */ /* 0x000fe40007f7e0ff */
[----:B------:R-:W-:Y:S02]  /*87e0*/  LOP3.LUT P0, RZ, R194, 0x3, RZ, 0xc0, !PT ;  /* 0x00000003c2ff7812 */ /* 0x000fe4000780c0ff */
[----:B------:R-:W-:Y:S01]  /*87f0*/  LOP3.LUT R24, R24, R25, RZ, 0x3c, !PT ;  /* 0x0000001918187212 */ /* 0x000fe200078e3cff */
[--C-:B------:R-:W-:Y:S01]  /*8800*/  IMAD.X R25, RZ, RZ, R21.reuse, P2 ;  /* 0x000000ffff197224 */ /* 0x100fe200010e0615 */
[----:B------:R-:W-:Y:S01]  /*8810*/  LOP3.LUT R6, R9, 0x380, RZ, 0xc0, !PT ;  /* 0x0000038009067812 */ /* 0x000fe200078ec0ff */
[----:B------:R-:W-:Y:S01]  /*8820*/  UIMAD UR7, UR11, UR12, URZ ;  /* 0x0000000c0b0772a4 */ /* 0x000fe2000f8e023f */
[----:B------:R-:W-:Y:S01]  /*8830*/  LOP3.LUT R52, R53, 0x380, RZ, 0xc0, !PT ;  /* 0x0000038035347812 */ /* 0x000fe200078ec0ff */
[----:B------:R-:W-:Y:S01]  /*8840*/  IMAD.X R49, RZ, RZ, R21, P3 ;  /* 0x000000ffff317224 */ /* 0x000fe200018e0615 */
[----:B------:R-:W-:Y:S01]  /*8850*/  LOP3.LUT R3, R10, 0x380, RZ, 0xc0, !PT ;  /* 0x000003800a037812 */ /* 0x000fe200078ec0ff */
[----:B------:R-:W-:Y:S01]  /*8860*/  UIMAD.WIDE.U32 UR8, UR4, UR12, URZ ;  /* 0x0000000c040872a5 */ /* 0x000fe2000f8e003f */
[----:B------:R-:W-:Y:S01]  /*8870*/  ISETP.GE.OR P2, PT, R22, R43, P0 ;  /* 0x0000002b1600720c */ /* 0x000fe20000746670 */
[----:B------:R-:W-:Y:S01]  /*8880*/  ULDC.64 UR10, c[0x0][0xae8] ;  /* 0x0002ba00000a7ab9 */ /* 0x000fe20000000a00 */
[----:B------:R-:W-:-:S02]  /*8890*/  SHF.R.U64 R6, R6, 0x3, RZ ;  /* 0x0000000306067819 */ /* 0x000fc400000012ff */
[----:B------:R-:W-:Y:S02]  /*88a0*/  SHF.R.U64 R52, R52, 0x3, RZ ;  /* 0x0000000334347819 */ /* 0x000fe400000012ff */
[----:B------:R-:W-:Y:S02]  /*88b0*/  SHF.R.U64 R3, R3, 0x3, RZ ;  /* 0x0000000303037819 */ /* 0x000fe400000012ff */
[----:B------:R-:W-:Y:S02]  /*88c0*/  LOP3.LUT R6, R6, R9, RZ, 0x3c, !PT ;  /* 0x0000000906067212 */ /* 0x000fe400078e3cff */
[----:B------:R-:W-:Y:S01]  /*88d0*/  LOP3.LUT R52, R52, R53, RZ, 0x3c, !PT ;  /* 0x0000003534347212 */ /* 0x000fe200078e3cff */
[----:B------:R-:W-:Y:S01]  /*88e0*/  IMAD.X R53, RZ, RZ, R21, P4 ;  /* 0x000000ffff357224 */ /* 0x000fe200020e0615 */
[----:B------:R-:W-:Y:S01]  /*88f0*/  IADD3.X R9, RZ, R21, RZ, P6, !PT ;  /* 0x00000015ff097210 */ /* 0x000fe200037fe4ff */
[----:B0-----:R0:W-:Y:S01]  /*8900*/  @!P2 ST.E desc[UR36][R36.64], R0 ;  /* 0x000000002400a985 */ /* 0x0011e2000c101924 */
[----:B------:R-:W-:-:S02]  /*8910*/  ISETP.GE.OR P0, PT, R4, R43, P0 ;  /* 0x0000002b0400720c */ /* 0x000fc40000706670 */
[----:B------:R-:W-:Y:S02]  /*8920*/  LOP3.LUT R48, R3, R10, RZ, 0x3c, !PT ;  /* 0x0000000a03307212 */ /* 0x000fe400078e3cff */
[C---:B------:R-:W-:Y:S01]  /*8930*/  IADD3 R65, P6, R20.reuse, 0x8000, RZ ;  /* 0x0000800014417810 */ /* 0x040fe20007fde0ff */
[----:B------:R-:W2:Y:S01]  /*8940*/  @P1 LDC R3, c[0x0][0xbec] ;  /* 0x0002fb00ff031b82 */ /* 0x000ea20000000800 */
[C---:B------:R-:W-:Y:S02]  /*8950*/  IADD3 R61, P5, R20.reuse, 0x9000, RZ ;  /* 0x00009000143d7810 */ /* 0x040fe40007fbe0ff */
[C---:B------:R-:W-:Y:S02]  /*8960*/  IADD3 R57, P4, R20.reuse, 0xa000, RZ ;  /* 0x0000a00014397810 */ /* 0x040fe40007f9e0ff */
[----:B------:R-:W-:Y:S02]  /*8970*/  LOP3.LUT R5, R20, 0x380, RZ, 0xc0, !PT ;  /* 0x0000038014057812 */ /* 0x000fe400078ec0ff */
[----:B------:R-:W-:Y:S01]  /*8980*/  LOP3.LUT R64, R65, 0x380, RZ, 0xc0, !PT ;  /* 0x0000038041407812 */ /* 0x000fe200078ec0ff */
[----:B0-----:R-:W0:Y:S01]  /*8990*/  @P1 LDC R37, c[0x0][0xbf0] ;  /* 0x0002fc00ff251b82 */ /* 0x001e220000000800 */
[----:B------:R-:W-:Y:S01]  /*89a0*/  LOP3.LUT R60, R61, 0x380, RZ, 0xc0, !PT ;  /* 0x000003803d3c7812 */ /* 0x000fe200078ec0ff */
[----:B-1----:R1:W-:Y:S01]  /*89b0*/  @!P0 ST.E desc[UR36][R40.64], R2 ;  /* 0x0000000228008985 */ /* 0x0023e2000c101924 */
[----:B------:R-:W-:-:S02]  /*89c0*/  LOP3.LUT R56, R57, 0x380, RZ, 0xc0, !PT ;  /* 0x0000038039387812 */ /* 0x000fc400078ec0ff */
[----:B------:R-:W-:Y:S01]  /*89d0*/  SHF.R.U64 R5, R5, 0x3, RZ ;  /* 0x0000000305057819 */ /* 0x000fe200000012ff */
[----:B------:R-:W-:Y:S01]  /*89e0*/  UIMAD UR7, UR4, UR13, UR7 ;  /* 0x0000000d040772a4 */ /* 0x000fe2000f8e0207 */
[----:B------:R-:W-:Y:S01]  /*89f0*/  SHF.R.U64 R64, R64, 0x3, RZ ;  /* 0x0000000340407819 */ /* 0x000fe200000012ff */
[----:B------:R-:W-:Y:S01]  /*8a00*/  IMAD R0, R19, 0x20, R23 ;  /* 0x0000002013007824 */ /* 0x000fe200078e0217 */
        /* <DEDUP_REMOVED lines=8> */
[----:B------:R3:W5:Y:S01]  /*8a90*/  LD.E.128 R28, desc[UR36][R20.64] ;  /* 0x00000024141c7980 */ /* 0x000762000c101d00 */
[----:B------:R-:W-:Y:S01]  /*8aa0*/  LOP3.LUT R56, R56, R57, RZ, 0x3c, !PT ;  /* 0x0000003938387212 */ /* 0x000fe200078e3cff */
[----:B------:R-:W-:Y:S01]  /*8ab0*/  IMAD.X R57, RZ, RZ, R21, P4 ;  /* 0x000000ffff397224 */ /* 0x000fe200020e0615 */
[----:B------:R-:W-:Y:S01]  /*8ac0*/  IADD3.X R61, RZ, R21, RZ, P5, !PT ;  /* 0x00000015ff3d7210 */ /* 0x000fe20002ffe4ff */
[----:B------:R-:W-:Y:S01]  /*8ad0*/  UIADD3 UR9, UR9, UR7, URZ ;  /* 0x0000000709097290 */ /* 0x000fe2000fffe03f */
[----:B------:R-:W5:Y:S01]  /*8ae0*/  LD.E.128 R4, desc[UR36][R6.64] ;  /* 0x0000002406047980 */ /* 0x000f62000c101d00 */
[----:B------:R-:W-:-:S03]  /*8af0*/  UIMAD UR4, UR14, UR10, URZ ;  /* 0x0000000a0e0472a4 */ /* 0x000fc6000f8e023f */
[----:B------:R-:W5:Y:S01]  /*8b00*/  LD.E.128 R52, desc[UR36][R52.64] ;  /* 0x0000002434347980 */ /* 0x000f62000c101d00 */
[----:B---3--:R-:W-:Y:S01]  /*8b10*/  IMAD.U32 R21, RZ, RZ, UR16 ;  /* 0x00000010ff157e24 */ /* 0x008fe2000f8e00ff */
[----:B------:R-:W-:Y:S02]  /*8b20*/  UIMAD UR4, UR61, UR11, UR4 ;  /* 0x0000000b3d0472a4 */ /* 0x000fe4000f8e0204 */
[----:B------:R-:W-:Y:S01]  /*8b30*/  UIMAD.WIDE.U32 UR8, UR61, UR10, UR8 ;  /* 0x0000000a3d0872a5 */ /* 0x000fe2000f8e0008 */
[----:B------:R-:W5:Y:S01]  /*8b40*/  LD.E.128 R44, desc[UR36][R44.64] ;  /* 0x000000242c2c7980 */ /* 0x000f62000c101d00 */
[----:B------:R-:W-:Y:S01]  /*8b50*/  LEA R20, R21, R0, 0x7 ;  /* 0x0000000015147211 */ /* 0x000fe200078e38ff */
[----:B------:R-:W-:Y:S01]  /*8b60*/  ULDC.64 UR10, c[0x0][0xaf0] ;  /* 0x0002bc00000a7ab9 */ /* 0x000fe20000000a00 */
[----:B------:R-:W-:Y:S01]  /*8b70*/  UIADD3 UR9, UR9, UR4, URZ ;  /* 0x0000000409097290 */ /* 0x000fe2000fffe03f */
[----:B------:R-:W5:Y:S02]  /*8b80*/  LD.E.128 R32, desc[UR36][R32.64] ;  /* 0x0000002420207980 */ /* 0x000f64000c101d00 */
[----:B--2---:R-:W-:Y:S01]  /*8b90*/  @P1 IMAD.HI.U32 R0, R20, R3, RZ ;  /* 0x0000000314001227 */ /* 0x004fe200078e00ff */
[----:B------:R-:W-:Y:S01]  /*8ba0*/  UIMAD UR4, UR15, UR10, URZ ;  /* 0x0000000a0f0472a4 */ /* 0x000fe2000f8e023f */
[----:B------:R-:W5:Y:S01]  /*8bb0*/  LD.E.128 R24, desc[UR36][R24.64] ;  /* 0x0000002418187980 */ /* 0x000f62000c101d00 */
[----:B------:R-:W-:Y:S01]  /*8bc0*/  UIMAD.WIDE.U32 UR8, UR60, UR10, UR8 ;  /* 0x0000000a3c0872a5 */ /* 0x000fe2000f8e0008 */
[----:B------:R-:W-:Y:S01]  /*8bd0*/  IMAD.MOV.U32 R21, RZ, RZ, R20 ;  /* 0x000000ffff157224 */ /* 0x000fe200078e0014 */
[----:B0-----:R-:W-:Y:S01]  /*8be0*/  @P1 SHF.R.U32.HI R21, RZ, R37, R0 ;  /* 0x00000025ff151219 */ /* 0x001fe20000011600 */
[----:B------:R-:W-:Y:S01]  /*8bf0*/  UIMAD UR4, UR60, UR11, UR4 ;  /* 0x0000000b3c0472a4 */ /* 0x000fe2000f8e0204 */
[----:B------:R-:W5:Y:S02]  /*8c00*/  LD.E.128 R64, desc[UR36][R64.64] ;  /* 0x0000002440407980 */ /* 0x000f64000c101d00 */
[----:B------:R-:W-:Y:S01]  /*8c10*/  SHF.R.S32.HI R0, RZ, 0x1f, R21 ;  /* 0x0000001fff007819 */ /* 0x000fe20000011415 */
[----:B------:R-:W-:Y:S01]  /*8c20*/  UIADD3 UR4, UR9, UR4, URZ ;  /* 0x0000000409047290 */ /* 0x000fe2000fffe03f */
[----:B------:R-:W-:Y:S01]  /*8c30*/  IADD3 R37, -R21, RZ, RZ ;  /* 0x000000ff15257210 */ /* 0x000fe20007ffe1ff */
[----:B-1----:R-:W-:Y:S01]  /*8c40*/  IMAD.U32 R2, RZ, RZ, UR8 ;  /* 0x00000008ff027e24 */ /* 0x002fe2000f8e00ff */
[----:B------:R-:W5:Y:S01]  /*8c50*/  LD.E.128 R60, desc[UR36][R60.64] ;  /* 0x000000243c3c7980 */ /* 0x000f62000c101d00 */
        /* <DEDUP_REMOVED lines=8> */
[----:B------:R-:W-:Y:S01]  /*8ce0*/  SHF.R.S32.HI R0, RZ, 0x1f, R37 ;  /* 0x0000001fff007819 */ /* 0x000fe20000011425 */
[----:B------:R-:W-:Y:S01]  /*8cf0*/  @!PT LDS RZ, [RZ] ;  /* 0x00000000fffff984 */ /* 0x000fe20000000800 */
[----:B------:R-:W-:Y:S01]  /*8d00*/  @!PT LDS RZ, [RZ] ;  /* 0x00000000fffff984 */ /* 0x000fe20000000800 */
[----:B------:R-:W-:Y:S01]  /*8d10*/  @!PT LDS RZ, [RZ] ;  /* 0x00000000fffff984 */ /* 0x000fe20000000800 */
[----:B------:R-:W-:Y:S01]  /*8d20*/  @!PT LDS RZ, [RZ] ;  /* 0x00000000fffff984 */ /* 0x000fe20000000800 */
[----:B------:R0:W-:Y:S06]  /*8d30*/  MEMBAR.ALL.CTA ;  /* 0x0000000000007992 */ /* 0x0001ec0000008000 */
[----:B0-----:R-:W0:Y:S01]  /*8d40*/  FENCE.VIEW.ASYNC.S ;  /* 0x00000000000073c6 */ /* 0x001e220000000000 */
[----:B------:R-:W-:Y:S01]  /*8d50*/  IMAD.WIDE.U32 R2, R21, UR8, R2 ;  /* 0x0000000815027c25 */ /* 0x000fe2000f8e0002 */
[----:B------:R-:W-:-:S03]  /*8d60*/  ULDC.64 UR8, c[0x0][0xad8] ;  /* 0x0002b60000087ab9 */ /* 0x000fc60000000a00 */
[----:B------:R-:W-:Y:S02]  /*8d70*/  IMAD.U32 R40, RZ, RZ, UR16 ;  /* 0x00000010ff287e24 */ /* 0x000fe4000f8e00ff */
[----:B------:R-:W-:Y:S02]  /*8d80*/  IMAD.IADD R3, R3, 0x1, R41 ;  /* 0x0000000103037824 */ /* 0x000fe400078e0229 */
[----:B------:R-:W-:Y:S02]  /*8d90*/  IMAD R20, R0, UR8, RZ ;  /* 0x0000000800147c24 */ /* 0x000fe4000f8e02ff */
[----:B------:R-:W-:Y:S02]  /*8da0*/  IMAD R40, R40, 0x80, R23 ;  /* 0x0000008028287824 */ /* 0x000fe400078e0217 */
[C---:B------:R-:W-:Y:S02]  /*8db0*/  IMAD R21, R37.reuse, UR9, R20 ;  /* 0x0000000925157c24 */ /* 0x040fe4000f8e0214 */
[----:B------:R-:W-:Y:S01]  /*8dc0*/  IMAD.WIDE.U32 R2, R37, UR8, R2 ;  /* 0x0000000825027c25 */ /* 0x000fe2000f8e0002 */
[----:B------:R-:W-:Y:S01]  /*8dd0*/  ISETP.GE.AND P2, PT, R40, R43, PT ;  /* 0x0000002b2800720c */ /* 0x000fe20003f46270 */
[----:B------:R-:W-:-:S02]  /*8de0*/  ULDC.64 UR8, c[0x0][0xa80] ;  /* 0x0002a00000087ab9 */ /* 0x000fc40000000a00 */
[----:B------:R-:W-:Y:S01]  /*8df0*/  VIADD R0, R40, 0x20 ;  /* 0x0000002028007836 */ /* 0x000fe20000000000 */
[----:B------:R-:W-:Y:S01]  /*8e00*/  LEA R22, P3, R2, UR8, 0x1 ;  /* 0x0000000802167c11 */ /* 0x000fe2000f8608ff */
[----:B------:R-:W-:Y:S01]  /*8e10*/  IMAD.IADD R3, R3, 0x1, R21 ;  /* 0x0000000103037824 */ /* 0x000fe200078e0215 */
[----:B------:R-:W-:Y:S02]  /*8e20*/  IADD3 R42, R42, 0x30820, RZ ;  /* 0x000308202a2a7810 */ /* 0x000fe40007ffe0ff */
        /* <DEDUP_REMOVED lines=13> */
[----:B------:R-:W-:-:S09]  /*8f00*/  ISETP.GE.AND P2, PT, R18, UR4, PT ;  /* 0x0000000412007c0c */ /* 0x000fd2000bf46270 */
[CC--:B-1----:R-:W-:Y:S02]  /*8f10*/  @!P4 LEA R2, P6, R16.reuse, R37.reuse, 0x1 ;  /* 0x000000251002c211 */ /* 0x0c2fe400078c08ff */
[CC--:B------:R-:W-:Y:S02]  /*8f20*/  @!P3 LEA R20, P5, R17.reuse, R37.reuse, 0x1 ;  /* 0x000000251114b211 */ /* 0x0c0fe400078a08ff */
[-C--:B--2---:R-:W-:Y:S02]  /*8f30*/  @!P4 LEA.HI.X R3, R16, R0.reuse, R203, 0x1, P6 ;  /* 0x000000001003c211 */ /* 0x084fe400030f0ccb */
[C---:B------:R-:W-:Y:S02]  /*8f40*/  @!P2 LEA R36, P6, R18.reuse, R37, 0x1 ;  /* 0x000000251224a211 */ /* 0x040fe400078c08ff */
[-C--:B------:R-:W-:Y:S01]  /*8f50*/  @!P3 LEA.HI.X R21, R17, R0.reuse, R202, 0x1, P5 ;  /* 0x000000001115b211 */ /* 0x080fe200028f0cca */
[----:B-----5:R3:W-:Y:S01]  /*8f60*/  @!P4 ST.E.128 desc[UR36][R2.64], R28 ;  /* 0x0000001c0200c985 */ /* 0x0207e2000c101d24 */
[----:B------:R-:W-:-:S03]  /*8f70*/  @!P2 LEA.HI.X R37, R18, R0, R201, 0x1, P6 ;  /* 0x000000001225a211 */ /* 0x000fc600030f0cc9 */
[----:B------:R3:W-:Y:S04]  /*8f80*/  @!P3 ST.E.128 desc[UR36][R20.64], R52 ;  /* 0x000000341400b985 */ /* 0x0007e8000c101d24 */
[----:B------:R3:W-:Y:S02]  /*8f90*/  @!P2 ST.E.128 desc[UR36][R36.64], R64 ;  /* 0x000000402400a985 */ /* 0x0007e4000c101d24 */
.L_x_3513:
[----:B------:R-:W-:Y:S05]  /*8fa0*/  BSYNC B1 ;  /* 0x0000000000017941 */ /* 0x000fea0003800000 */
.L_x_3512:
[----:B--2---:R2:W4:Y:S01]  /*8fb0*/  SHFL.IDX PT, R0, R38, 0x1, 0x181f ;  /* 0x00381f0026007f89 */ /* 0x00452200000e0000 */
[----:B------:R-:W-:Y:S03]  /*8fc0*/  BSSY B1, `(.L_x_3514) ;  /* 0x0000010000017945 */ /* 0x000fe60003800000 */
[----:B---3-5:R2:W3:Y:S01]  /*8fd0*/  SHFL.IDX PT, R29, R22, 0x1, 0x181f ;  /* 0x00381f00161d7f89 */ /* 0x0284e200000e0000 */
[----:B------:R-:W-:Y:S05]  /*8fe0*/  @P1 BRA `(.L_x_3515) ;  /* 0x0000000000341947 */ /* 0x000fea0003800000 */
[----:B------:R-:W-:Y:S02]  /*8ff0*/  ULDC UR4, c[0x0][0xac8] ;  /* 0x0002b20000047ab9 */ /* 0x000fe40000000800 */
[----:B------:R-:W-:Y:S02]  /*9000*/  ISETP.GE.AND P4, PT, R16, UR4, PT ;  /* 0x0000000410007c0c */ /* 0x000fe4000bf86270 */
[----:B------:R-:W-:Y:S02]  /*9010*/  ISETP.GE.AND P5, PT, R17, UR4, PT ;  /* 0x0000000411007c0c */ /* 0x000fe4000bfa6270 */
[----:B------:R-:W-:-:S09]  /*9020*/  ISETP.GE.AND P6, PT, R18, UR4, PT ;  /* 0x0000000412007c0c */ /* 0x000fd2000bfc6270 */
[-C--:B---3--:R-:W-:Y:S02]  /*9030*/  @!P4 LEA R2, P1, R16, R29.reuse, 0x1 ;  /* 0x0000001d1002c211 */ /* 0x088fe400078208ff */
[CC--:B------:R-:W-:Y:S02]  /*9040*/  @!P5 LEA R20, P2, R17.reuse, R29.reuse, 0x1 ;  /* 0x0000001d1114d211 */ /* 0x0c0fe400078408ff */
[----:B------:R-:W-:Y:S02]  /*9050*/  @!P6 LEA R28, P3, R18, R29, 0x1 ;  /* 0x0000001d121ce211 */ /* 0x000fe400078608ff */
[-C--:B----4-:R-:W-:Y:S02]  /*9060*/  @!P4 LEA.HI.X R3, R16, R0.reuse, R203, 0x1, P1 ;  /* 0x000000001003c211 */ /* 0x090fe400008f0ccb */
[-C--:B------:R-:W-:Y:S02]  /*9070*/  @!P5 LEA.HI.X R21, R17, R0.reuse, R202, 0x1, P2 ;  /* 0x000000001115d211 */ /* 0x080fe400010f0cca */
[----:B------:R-:W-:Y:S01]  /*9080*/  @!P6 LEA.HI.X R29, R18, R0, R201, 0x1, P3 ;  /* 0x00000000121de211 */ /* 0x000fe200018f0cc9 */
[----:B------:R3:W-:Y:S04]  /*9090*/  @!P4 ST.E.128 desc[UR36][R2.64], R12 ;  /* 0x0000000c0200c985 */ /* 0x0007e8000c101d24 */
[----:B------:R3:W-:Y:S04]  /*90a0*/  @!P5 ST.E.128 desc[UR36][R20.64], R44 ;  /* 0x0000002c1400d985 */ /* 0x0007e8000c101d24 */
[----:B------:R3:W-:Y:S02]  /*90b0*/  @!P6 ST.E.128 desc[UR36][R28.64], R60 ;  /* 0x0000003c1c00e985 */ /* 0x0007e4000c101d24 */
.L_x_3515:
[----:B------:R-:W-:Y:S05]  /*90c0*/  BSYNC B1 ;  /* 0x0000000000017941 */ /* 0x000fea0003800000 */
.L_x_3514:
[----:B----4-:R4:W0:Y:S01]  /*90d0*/  SHFL.IDX PT, R0, R38, 0x2, 0x181f ;  /* 0x00581f0026007f89 */ /* 0x01082200000e0000 */
[----:B------:R-:W-:Y:S03]  /*90e0*/  BSSY B1, `(.L_x_3516) ;  /* 0x0000010000017945 */ /* 0x000fe60003800000 */
[----:B---3--:R4:W3:Y:S01]  /*90f0*/  SHFL.IDX PT, R15, R22, 0x2, 0x181f ;  /* 0x00581f00160f7f89 */ /* 0x0088e200000e0000 */
        /* <DEDUP_REMOVED lines=8> */
[-C--:B0-----:R-:W-:Y:S02]  /*9180*/  @!P3 LEA.HI.X R3, R16, R0.reuse, R203, 0x1, P0 ;  /* 0x000000001003b211 */ /* 0x081fe400000f0ccb */
[-C--:B------:R-:W-:Y:S02]  /*9190*/  @!P4 LEA.HI.X R13, R17, R0.reuse, R202, 0x1, P1 ;  /* 0x00000000110dc211 */ /* 0x080fe400008f0cca */
[----:B------:R-:W-:Y:S01]  /*91a0*/  @!P5 LEA.HI.X R15, R18, R0, R201, 0x1, P2 ;  /* 0x00000000120fd211 */ /* 0x000fe200010f0cc9 */
[----:B------:R0:W-:Y:S04]  /*91b0*/  @!P3 ST.E.128 desc[UR36][R2.64], R8 ;  /* 0x000000080200b985 */ /* 0x0001e8000c101d24 */
[----:B------:R0:W-:Y:S04]  /*91c0*/  @!P4 ST.E.128 desc[UR36][R12.64], R32 ;  /* 0x000000200c00c985 */ /* 0x0001e8000c101d24 */
[----:B------:R0:W-:Y:S02]  /*91d0*/  @!P5 ST.E.128 desc[UR36][R14.64], R56 ;  /* 0x000000380e00d985 */ /* 0x0001e4000c101d24 */
.L_x_3517:
[----:B------:R-:W-:Y:S05]  /*91e0*/  BSYNC B1 ;  /* 0x0000000000017941 */ /* 0x000fea0003800000 */
.L_x_3516:
[----:B0-----:R-:W-:Y:S01]  /*91f0*/  VIADD R0, R40, 0x60 ;  /* 0x0000006028007836 */ /* 0x001fe20000000000 */
[----:B--2-4-:R-:W4:Y:S04]  /*9200*/  SHFL.IDX PT, R38, R38, 0x3, 0x181f ;  /* 0x00781f0026267f89 */ /* 0x014f2800000e0000 */
[----:B------:R-:W-:Y:S01]  /*9210*/  ISETP.GE.AND P0, PT, R0, R43, PT ;  /* 0x0000002b0000720c */ /* 0x000fe20003f06270 */
[----:B------:R0:W2:-:S12]  /*9220*/  SHFL.IDX PT, R11, R22, 0x3, 0x181f ;  /* 0x00781f00160b7f89 */ /* 0x00009800000e0000 */
[----:B0-----:R-:W-:Y:S05]  /*9230*/  @P0 BRA `(.L_x_3518) ;  /* 0x0000000c007c0947 */ /* 0x001fea0003800000 */
[----:B------:R-:W-:Y:S02]  /*9240*/  ULDC UR4, c[0x0][0xac8] ;  /* 0x0002b20000047ab9 */ /* 0x000fe40000000800 */
[----:B------:R-:W-:Y:S02]  /*9250*/  ISETP.GE.AND P2, PT, R16, UR4, PT ;  /* 0x0000000410007c0c */ /* 0x000fe4000bf46270 */
[----:B------:R-:W-:-:S11]  /*9260*/  ISETP.GE.AND P3, PT, R17, UR4, PT ;  /* 0x0000000411007c0c */ /* 0x000fd6000bf66270 */
[CC--:B--2---:R-:W-:Y:S02]  /*9270*/  @!P2 LEA R2, P0, R16.reuse, R11.reuse, 0x1 ;  /* 0x0000000b1002a211 */ /* 0x0c4fe400078008ff */
[C---:B------:R-:W-:Y:S02]  /*9280*/  @!P3 LEA R8, P1, R17.reuse, R11, 0x1 ;  /* 0x0000000b1108b211 */ /* 0x040fe400078208ff */
[-C--:B----4-:R-:W-:Y:S02]  /*9290*/  @!P2 LEA.HI.X R3, R16, R38.reuse, R203, 0x1, P0 ;  /* 0x000000261003a211 */ /* 0x090fe400000f0ccb */
[----:B------:R-:W-:Y:S02]  /*92a0*/  @!P3 LEA.HI.X R9, R17, R38, R202, 0x1, P1 ;  /* 0x000000261109b211 */ /* 0x000fe400008f0cca */
[----:B------:R-:W-:Y:S01]  /*92b0*/  ISETP.GE.AND P0, PT, R18, UR4, PT ;  /* 0x0000000412007c0c */ /* 0x000fe2000bf06270 */
[----:B------:R0:W-:Y:S04]  /*92c0*/  @!P2 ST.E.128 desc[UR36][R2.64], R4 ;  /* 0x000000040200a985 */ /* 0x0001e8000c101d24 */
[----:B------:R0:W-:Y:S08]  /*92d0*/  @!P3 ST.E.128 desc[UR36][R8.64], R24 ;  /* 0x000000180800b985 */ /* 0x0001f0000c101d24 */
[----:B------:R-:W-:Y:S05]  /*92e0*/  @P0 BRA `(.L_x_3518) ;  /* 0x0000000c00500947 */ /* 0x000fea0003800000 */
[----:B0-----:R-:W-:-:S04]  /*92f0*/  LEA R2, P0, R18, R11, 0x1 ;  /* 0x0000000b12027211 */ /* 0x001fc800078008ff */
[----:B------:R-:W-:-:S05]  /*9300*/  LEA.HI.X R3, R18, R38, R201, 0x1, P0 ;  /* 0x0000002612037211 */ /* 0x000fca00000f0cc9 */
[----:B------:R0:W-:Y:S01]  /*9310*/  ST.E.128 desc[UR36][R2.64], R48 ;  /* 0x0000003002007985 */ /* 0x0001e2000c101d24 */
[----:B------:R-:W-:Y:S05]  /*9320*/  BRA `(.L_x_3518) ;  /* 0x0000000c00407947 */ /* 0x000fea0003800000 */
.L_x_3510:
[----:B------:R-:W-:Y:S01]  /*9330*/  R2UR UR4, R192 ;  /* 0x00000000c00472ca */ /* 0x000fe200000e0000 */
[----:B------:R-:W-:Y:S01]  /*9340*/  ULDC.64 UR10, c[0x0][0xc00] ;  /* 0x00030000000a7ab9 */ /* 0x000fe20000000a00 */
[----:B------:R-:W-:Y:S01]  /*9350*/  USHF.L.U32 UR8, UR60, 0x2, URZ ;  /* 0x000000023c087899 */ /* 0x000fe2000800063f */
[----:B------:R-:W0:Y:S01]  /*9360*/  LDC R11, c[0x0][0xbe8] ;  /* 0x0002fa00ff0b7b82 */ /* 0x000e220000000800 */
[----:B------:R-:W-:-:S04]  /*9370*/  UISETP.NE.U32.AND UP0, UPT, UR10, URZ, UPT ;  /* 0x0000003f0a00728c */ /* 0x000fc8000bf05070 */
[----:B------:R-:W-:-:S05]  /*9380*/  UISETP.NE.AND.EX UP0, UPT, UR11, URZ, UPT, UP0 ;  /* 0x0000003f0b00728c */ /* 0x000fca000bf05300 */
[----:B------:R-:W-:Y:S01]  /*9390*/  USHF.L.U64.HI UR9, UR60, 0x2, UR4 ;  /* 0x000000023c097899 */ /* 0x000fe20008010204 */
[----:B------:R-:W-:Y:S01]  /*93a0*/  PLOP3.LUT P2, PT, PT, PT, UP0, 0x80, 0x0 ;  /* 0x000000000000781c */ /* 0x000fe20003f4f008 */
[----:B------:R-:W-:-:S04]  /*93b0*/  UIADD3 UR4, UP1, UR8, UR10, URZ ;  /* 0x0000000a08047290 */ /* 0x000fc8000ff3e03f */
[----:B------:R-:W-:Y:S02]  /*93c0*/  UIADD3.X UR7, UR9, UR11, URZ, UP1, !UPT ;  /* 0x0000000b09077290 */ /* 0x000fe40008ffe43f */
[----:B------:R-:W-:Y:S01]  /*93d0*/  IMAD.U32 R2, RZ, RZ, UR4 ;  /* 0x00000004ff027e24 */ /* 0x000fe2000f8e00ff */
[----:B------:R-:W-:Y:S02]  /*93e0*/  ULDC.64 UR10, c[0x0][0xc08] ;  /* 0x00030200000a7ab9 */ /* 0x000fe40000000a00 */
[----:B------:R-:W-:Y:S01]  /*93f0*/  UISETP.NE.U32.AND UP1, UPT, UR10, URZ, UPT ;  /* 0x0000003f0a00728c */ /* 0x000fe2000bf25070 */
[----:B------:R-:W-:-:S03]  /*9400*/  MOV R3, UR7 ;  /* 0x0000000700037c02 */ /* 0x000fc60008000f00 */
        /* <DEDUP_REMOVED lines=13> */
[----:B------:R-:W-:-:S10]  /*94e0*/  ISETP.GE.AND P1, PT, R204, 0x80, PT ;  /* 0x00000080cc00780c */ /* 0x000fd40003f26270 */
[----:B------:R-:W0:Y:S01]  /*94f0*/  @P0 LDC R9, c[0x0][0xbec] ;  /* 0x0002fb00ff090b82 */ /* 0x000e220000000800 */
[----:B--2---:R-:W-:-:S13]  /*9500*/  @P2 R2UR UR4, R6 ;  /* 0x00000000060422ca */ /* 0x004fda00000e0000 */
[----:B------:R-:W-:Y:S01]  /*9510*/  USHF.R.S32.HI UR10, URZ, 0x1f, UR4 ;  /* 0x0000001f3f0a7899 */ /* 0x000fe20008011404 */
[----:B01----:R-:W-:Y:S11]  /*9520*/  @P3 BRA `(.L_x_3519) ;  /* 0x0000000000103947 */ /* 0x003ff60003800000 */
[----:B------:R-:W-:Y:S05]  /*9530*/  @!P2 BRA `(.L_x_3519) ;  /* 0x00000000000ca947 */ /* 0x000fea0003800000 */
[----:B------:R-:W2:Y:S04]  /*9540*/  LDG.E R5, desc[UR36][R2.64] ;  /* 0x0000002402057981 */ /* 0x000ea8000c1e1900 */
[----:B-----5:R-:W2:Y:S02]  /*9550*/  LDG.E R0, desc[UR36][R2.64+0x4] ;  /* 0x0000042402007981 */ /* 0x020ea4000c1e1900 */
[----:B--2---:R-:W-:-:S07]  /*9560*/  IMAD.IADD R0, R0, 0x1, -R5 ;  /* 0x0000000100007824 */ /* 0x004fce00078e0a05 */
.L_x_3519:
[----:B------:R-:W-:Y:S01]  /*9570*/  R2UR UR7, R192 ;  /* 0x00000000c00772ca */ /* 0x000fe200000e0000 */
[----:B------:R-:W-:Y:S01]  /*9580*/  USEL UR60, UR60, URZ, !UP0 ;  /* 0x0000003f3c3c7287 */ /* 0x000fe2000c000000 */
[----:B------:R-:W-:Y:S11]  /*9590*/  BSSY B1, `(.L_x_3520) ;  /* 0x000002e000017945 */ /* 0x000ff60003800000 */
[----:B------:R-:W-:Y:S01]  /*95a0*/  USEL UR12, UR7, URZ, !UP0 ;  /* 0x0000003f070c7287 */ /* 0x000fe2000c000000 */
[----:B------:R-:W-:Y:S11]  /*95b0*/  @P1 BRA `(.L_x_3521) ;  /* 0x0000000000ac1947 */ /* 0x000ff60003800000 */
[----:B------:R-:W0:Y:S01]  /*95c0*/  S2R R3, SR_TID.X ;  /* 0x0000000000037919 */ /* 0x000e220000002100 */
[----:B------:R-:W1:Y:S01]  /*95d0*/  LDC R7, c[0x0][0xbe8] ;  /* 0x0002fa00ff077b82 */ /* 0x000e620000000800 */
[----:B------:R-:W-:-:S13]  /*95e0*/  R2UR UR7, R22 ;  /* 0x00000000160772ca */ /* 0x000fda00000e0000 */
[----:B------:R-:W-:-:S05]  /*95f0*/  MOV R2, UR7 ;  /* 0x0000000700027c02 */ /* 0x000fca0008000f00 */
[----:B0-----:R-:W-:Y:S02]  /*9600*/  IMAD R2, R2, 0x80, R3 ;  /* 0x0000008002027824 */ /* 0x001fe400078e0203 */
[----:B-1---5:R-:W-:Y:S02]  /*9610*/  IMAD R3, R0, R7, RZ ;  /* 0x0000000700037224 */ /* 0x022fe400078e02ff */
[----:B------:R-:W-:-:S05]  /*9620*/  VIADD R4, R2, 0xffffff80 ;  /* 0xffffff8002047836 */ /* 0x000fca0000000000 */
[----:B------:R-:W-:-:S13]  /*9630*/  ISETP.GE.AND P1, PT, R4, R3, PT ;  /* 0x000000030400720c */ /* 0x000fda0003f26270 */
[----:B------:R-:W-:Y:S05]  /*9640*/  @P1 BRA `(.L_x_3521) ;  /* 0x0000000000881947 */ /* 0x000fea0003800000 */
[----:B------:R-:W-:Y:S01]  /*9650*/  ISETP.NE.AND P1, PT, R7, 0x1, PT ;  /* 0x000000010700780c */ /* 0x000fe20003f25270 */
[----:B------:R-:W-:Y:S01]  /*9660*/  ULDC.64 UR14, c[0x0][0xb90] ;  /* 0x0002e400000e7ab9 */ /* 0x000fe20000000a00 */
[----:B------:R-:W-:Y:S01]  /*9670*/  UMOV UR8, UR4 ;  /* 0x0000000400087c82 */ /* 0x000fe20008000000 */
[----:B------:R-:W-:Y:S01]  /*9680*/  UIMAD UR7, UR11, UR14, URZ ;  /* 0x0000000e0b0772a4 */ /* 0x000fe2000f8e023f */
[----:B------:R-:W-:Y:S01]  /*9690*/  IMAD.MOV.U32 R2, RZ, RZ, R4 ;  /* 0x000000ffff027224 */ /* 0x000fe200078e0004 */
[----:B------:R-:W-:Y:S02]  /*96a0*/  UMOV UR9, UR10 ;  /* 0x0000000a00097c82 */ /* 0x000fe40008000000 */
[----:B------:R-:W-:Y:S02]  /*96b0*/  UIMAD.WIDE.U32 UR8, UR61, UR14, UR8 ;  /* 0x0000000e3d0872a5 */ /* 0x000fe4000f8e0008 */
[----:B------:R-:W-:-:S03]  /*96c0*/  UIMAD UR7, UR61, UR15, UR7 ;  /* 0x0000000f3d0772a4 */ /* 0x000fc6000f8e0207 */
[----:B------:R-:W-:Y:S01]  /*96d0*/  ULDC.64 UR14, c[0x0][0xb98] ;  /* 0x0002e600000e7ab9 */ /* 0x000fe20000000a00 */
[----:B------:R-:W0:Y:S01]  /*96e0*/  @P1 LDC R3, c[0x0][0xbec] ;  /* 0x0002fb00ff031b82 */ /* 0x000e220000000800 */
[----:B------:R-:W-:Y:S02]  /*96f0*/  UIADD3 UR9, UR9, UR7, URZ ;  /* 0x0000000709097290 */ /* 0x000fe4000fffe03f */
[----:B------:R-:W-:Y:S02]  /*9700*/  UIMAD UR7, UR12, UR14, URZ ;  /* 0x0000000e0c0772a4 */ /* 0x000fe4000f8e023f */
[----:B------:R-:W-:Y:S02]  /*9710*/  UIMAD.WIDE.U32 UR8, UR60, UR14, UR8 ;  /* 0x0000000e3c0872a5 */ /* 0x000fe4000f8e0008 */
[----:B------:R-:W-:Y:S01]  /*9720*/  UIMAD UR7, UR60, UR15, UR7 ;  /* 0x0000000f3c0772a4 */ /* 0x000fe2000f8e0207 */
[----:B------:R-:W1:Y:S02]  /*9730*/  @P1 LDC R6, c[0x0][0xbf0] ;  /* 0x0002fc00ff061b82 */ /* 0x000e640000000800 */
[----:B------:R-:W-:Y:S01]  /*9740*/  ULDC.64 UR14, c[0x0][0xb88] ;  /* 0x0002e200000e7ab9 */ /* 0x000fe20000000a00 */
[----:B0-----:R-:W-:-:S05]  /*9750*/  @P1 IMAD.HI.U32 R3, R4, R3, RZ ;  /* 0x0000000304031227 */ /* 0x001fca00078e00ff */
[----:B-1----:R-:W-:Y:S02]  /*9760*/  @P1 SHF.R.U32.HI R2, RZ, R6, R3 ;  /* 0x00000006ff021219 */ /* 0x002fe40000011603 */
[----:B------:R-:W-:Y:S02]  /*9770*/  MOV R6, UR7 ;  /* 0x0000000700067c02 */ /* 0x000fe40008000f00 */
        /* <DEDUP_REMOVED lines=15> */
.L_x_3521:
[----:B------:R-:W-:Y:S05]  /*9870*/  BSYNC B1 ;  /* 0x0000000000017941 */ /* 0x000fea0003800000 */
.L_x_3520:
[----:B------:R-:W-:Y:S01]  /*9880*/  R2UR UR13, R22 ;  /* 0x00000000160d72ca */ /* 0x000fe200000e0000 */
[----:B0-----:R-:W0:Y:S01]  /*9890*/  @P0 LDC R3, c[0x0][0xbf0] ;  /* 0x0002fc00ff030b82 */ /* 0x001e220000000800 */
[----:B------:R-:W-:Y:S01]  /*98a0*/  ULDC.64 UR14, c[0x0][0xaa0] ;  /* 0x0002a800000e7ab9 */ /* 0x000fe20000000a00 */
[----:B------:R-:W-:Y:S01]  /*98b0*/  IMAD R2, R19, 0x20, R23 ;  /* 0x0000002013027824 */ /* 0x000fe200078e0217 */
[----:B------:R-:W-:Y:S01]  /*98c0*/  UIMAD UR7, UR10, UR14, URZ ;  /* 0x0000000e0a0772a4 */ /* 0x000fe2000f8e023f */
[----:B------:R-:W-:Y:S01]  /*98d0*/  BSSY B1, `(.L_x_3522) ;  /* 0x000003f000017945 */ /* 0x000fe20003800000 */
[----:B------:R-:W-:Y:S02]  /*98e0*/  UIMAD.WIDE.U32 UR8, UR4, UR14, URZ ;  /* 0x0000000e040872a5 */ /* 0x000fe4000f8e003f */
[----:B------:R-:W-:-:S03]  /*98f0*/  UIMAD UR7, UR4, UR15, UR7 ;  /* 0x0000000f040772a4 */ /* 0x000fc6000f8e0207 */
[----:B------:R-:W-:Y:S01]  /*9900*/  ULDC.64 UR14, c[0x0][0xae8] ;  /* 0x0002ba00000e7ab9 */ /* 0x000fe20000000a00 */
[----:B------:R-:W-:Y:S01]  /*9910*/  UIADD3 UR9, UR9, UR7, URZ ;  /* 0x0000000709097290 */ /* 0x000fe2000fffe03f */
[----:B------:R-:W-:Y:S01]  /*9920*/  IMAD.U32 R5, RZ, RZ, UR13 ;  /* 0x0000000dff057e24 */ /* 0x000fe2000f8e00ff */
[----:B------:R-:W-:Y:S02]  /*9930*/  UIMAD UR4, UR11, UR14, URZ ;  /* 0x0000000e0b0472a4 */ /* 0x000fe4000f8e023f */
[----:B------:R-:W-:Y:S02]  /*9940*/  UIMAD.WIDE.U32 UR8, UR61, UR14, UR8 ;  /* 0x0000000e3d0872a5 */ /* 0x000fe4000f8e0008 */
[----:B------:R-:W-:Y:S01]  /*9950*/  LEA R6, R5, R2, 0x7 ;  /* 0x0000000205067211 */ /* 0x000fe200078e38ff */
[----:B------:R-:W-:Y:S01]  /*9960*/  UIMAD UR4, UR61, UR15, UR4 ;  /* 0x0000000f3d0472a4 */ /* 0x000fe2000f8e0204 */
[----:B------:R-:W-:-:S03]  /*9970*/  ULDC.64 UR10, c[0x0][0xaf0] ;  /* 0x0002bc00000a7ab9 */ /* 0x000fc60000000a00 */
        /* <DEDUP_REMOVED lines=30> */
[----:B------:R-:W-:Y:S01]  /*9b60*/  LEA R4, P3, R2, UR8, 0x1 ;  /* 0x0000000802047c11 */ /* 0x000fe2000f8608ff */
[----:B------:R-:W-:-:S03]  /*9b70*/  IMAD.IADD R3, R3, 0x1, R5 ;  /* 0x0000000103037824 */ /* 0x000fc600078e0205 */
[-C--:B------:R-:W-:Y:S02]  /*9b80*/  ISETP.GE.AND P1, PT, R0, R11.reuse, PT ;  /* 0x0000000b0000720c */ /* 0x080fe40003f26270 */
[----:B------:R-:W-:Y:S02]  /*9b90*/  IADD3 R0, R6, 0x40, RZ ;  /* 0x0000004006007810 */ /* 0x000fe40007ffe0ff */
        /* <DEDUP_REMOVED lines=14> */
[----:B------:R3:W-:Y:S01]  /*9c80*/  @!P4 ST.E.128 desc[UR36][R8.64], RZ ;  /* 0x000000ff0800c985 */ /* 0x0007e2000c101d24 */
[----:B------:R-:W-:-:S03]  /*9c90*/  @!P2 LEA.HI.X R3, R18, R0, R201, 0x1, P6 ;  /* 0x000000001203a211 */ /* 0x000fc600030f0cc9 */
[----:B------:R3:W-:Y:S04]  /*9ca0*/  @!P3 ST.E.128 desc[UR36][R12.64], RZ ;  /* 0x000000ff0c00b985 */ /* 0x0007e8000c101d24 */
[----:B------:R3:W-:Y:S02]  /*9cb0*/  @!P2 ST.E.128 desc[UR36][R2.64], RZ ;  /* 0x000000ff0200a985 */ /* 0x0007e4000c101d24 */
.L_x_3523:
[----:B------:R-:W-:Y:S05]  /*9cc0*/  BSYNC B1 ;  /* 0x0000000000017941 */ /* 0x000fea0003800000 */
.L_x_3522:
[----:B--2---:R2:W4:Y:S01]  /*9cd0*/  SHFL.IDX PT, R0, R5, 0x1, 0x181f ;  /* 0x00381f0005007f89 */ /* 0x00452200000e0000 */
[----:B------:R-:W-:Y:S03]  /*9ce0*/  BSSY B1, `(.L_x_3524) ;  /* 0x0000010000017945 */ /* 0x000fe60003800000 */
[----:B-1-3--:R2:W1:Y:S01]  /*9cf0*/  SHFL.IDX PT, R3, R4, 0x1, 0x181f ;  /* 0x00381f0004037f89 */ /* 0x00a46200000e0000 */
[----:B------:R-:W-:Y:S05]  /*9d00*/  @P1 BRA `(.L_x_3525) ;  /* 0x0000000000341947 */ /* 0x000fea0003800000 */
[----:B------:R-:W-:Y:S02]  /*9d10*/  ULDC UR4, c[0x0][0xac8] ;  /* 0x0002b20000047ab9 */ /* 0x000fe40000000800 */
[----:B------:R-:W-:Y:S02]  /*9d20*/  ISETP.GE.AND P4, PT, R16, UR4, PT ;  /* 0x0000000410007c0c */ /* 0x000fe4000bf86270 */
[----:B------:R-:W-:Y:S02]  /*9d30*/  ISETP.GE.AND P5, PT, R17, UR4, PT ;  /* 0x0000000411007c0c */ /* 0x000fe4000bfa6270 */
[----:B------:R-:W-:-:S09]  /*9d40*/  ISETP.GE.AND P6, PT, R18, UR4, PT ;  /* 0x0000000412007c0c */ /* 0x000fd2000bfc6270 */
[-C--:B-1----:R-:W-:Y:S02]  /*9d50*/  @!P4 LEA R8, P1, R16, R3.reuse, 0x1 ;  /* 0x000000031008c211 */ /* 0x082fe400078208ff */
[CC--:B------:R-:W-:Y:S02]  /*9d60*/  @!P5 LEA R12, P2, R17.reuse, R3.reuse, 0x1 ;  /* 0x00000003110cd211 */ /* 0x0c0fe400078408ff */
[----:B------:R-:W-:Y:S02]  /*9d70*/  @!P6 LEA R2, P3, R18, R3, 0x1 ;  /* 0x000000031202e211 */ /* 0x000fe400078608ff */
[-C--:B----4-:R-:W-:Y:S02]  /*9d80*/  @!P4 LEA.HI.X R9, R16, R0.reuse, R203, 0x1, P1 ;  /* 0x000000001009c211 */ /* 0x090fe400008f0ccb */
[-C--:B------:R-:W-:Y:S02]  /*9d90*/  @!P5 LEA.HI.X R13, R17, R0.reuse, R202, 0x1, P2 ;  /* 0x00000000110dd211 */ /* 0x080fe400010f0cca */
[----:B------:R-:W-:Y:S01]  /*9da0*/  @!P6 LEA.HI.X R3, R18, R0, R201, 0x1, P3 ;  /* 0x000000001203e211 */ /* 0x000fe200018f0cc9 */
[----:B------:R3:W-:Y:S04]  /*9db0*/  @!P4 ST.E.128 desc[UR36][R8.64], RZ ;  /* 0x000000ff0800c985 */ /* 0x0007e8000c101d24 */
[----:B------:R3:W-:Y:S04]  /*9dc0*/  @!P5 ST.E.128 desc[UR36][R12.64], RZ ;  /* 0x000000ff0c00d985 */ /* 0x0007e8000c101d24 */
[----:B------:R3:W-:Y:S02]  /*9dd0*/  @!P6 ST.E.128 desc[UR36][R2.64], RZ ;  /* 0x000000ff0200e985 */ /* 0x0007e4000c101d24 */
.L_x_3525:
[----:B------:R-:W-:Y:S05]  /*9de0*/  BSYNC B1 ;  /* 0x0000000000017941 */ /* 0x000fea0003800000 */
.L_x_3524:
[----:B----4-:R4:W0:Y:S01]  /*9df0*/  SHFL.IDX PT, R0, R5, 0x2, 0x181f ;  /* 0x00581f0005007f89 */ /* 0x01082200000e0000 */
        /* <DEDUP_REMOVED lines=10> */
[-C--:B0-----:R-:W-:Y:S02]  /*9ea0*/  @!P3 LEA.HI.X R9, R16, R0.reuse, R203, 0x1, P0 ;  /* 0x000000001009b211 */ /* 0x081fe400000f0ccb */
[-C--:B------:R-:W-:Y:S02]  /*9eb0*/  @!P4 LEA.HI.X R13, R17, R0.reuse, R202, 0x1, P1 ;  /* 0x00000000110dc211 */ /* 0x080fe400008f0cca */
[----:B------:R-:W-:Y:S01]  /*9ec0*/  @!P5 LEA.HI.X R3, R18, R0, R201, 0x1, P2 ;  /* 0x000000001203d211 */ /* 0x000fe200010f0cc9 */
[----:B------:R3:W-:Y:S04]  /*9ed0*/  @!P3 ST.E.128 desc[UR36][R8.64], RZ ;  /* 0x000000ff0800b985 */ /* 0x0007e8000c101d24 */
[----:B------:R3:W-:Y:S04]  /*9ee0*/  @!P4 ST.E.128 desc[UR36][R12.64], RZ ;  /* 0x000000ff0c00c985 */ /* 0x0007e8000c101d24 */
[----:B------:R3:W-:Y:S02]  /*9ef0*/  @!P5 ST.E.128 desc[UR36][R2.64], RZ ;  /* 0x000000ff0200d985 */ /* 0x0007e4000c101d24 */
.L_x_3527:
[----:B------:R-:W-:Y:S05]  /*9f00*/  BSYNC B1 ;  /* 0x0000000000017941 */ /* 0x000fea0003800000 */
.L_x_3526:
        /* <DEDUP_REMOVED lines=18> */
.L_x_3518:
[----:B------:R-:W-:Y:S05]  /*a030*/  BSYNC B0 ;  /* 0x0000000000007941 */ /* 0x000fea0003800000 */
.L_x_3509:
[----:B------:R-:W-:Y:S02]  /*a040*/  ULDC UR4, c[0x0][0xc3c] ;  /* 0x00030f0000047ab9 */ /* 0x000fe40000000800 */
[----:B------:R-:W-:-:S13]  /*a050*/  ISETP.GE.AND P0, PT, R39, UR4, PT ;  /* 0x0000000427007c0c */ /* 0x000fda000bf06270 */
[----:B------:R-:W-:Y:S05]  /*a060*/  @!P0 BRA `(.L_x_3528) ;  /* 0xffffff6c004c8947 */ /* 0x000fea000383ffff */
[----:B------:R-:W-:Y:S05]  /*a070*/  EXIT ;  /* 0x000000000000794d */ /* 0x000fea0003800000 */
.L_x_3481:
        /* <DEDUP_REMOVED lines=16> */
.L_x_3529:
        /* <DEDUP_REMOVED lines=34> */
[----:B-1----:R-:W-:Y:S02]  /*a3a0*/  ISETP.GT.AND P6, PT, R4, UR6, PT ;  /* 0x0000000604007c0c */ /* 0x002fe4000bfc4270 */
[----:B------:R-:W-:-:S11]  /*a3b0*/  MOV R3, R4 ;  /* 0x0000000400037202 */ /* 0x000fd60000000f00 */
[----:B------:R-:W-:Y:S05]  /*a3c0*/  @P6 BRA `(.L_x_3531) ;  /* 0x0000000000946947 */ /* 0x000fea0003800000 */
[----:B------:R-:W-:Y:S01]  /*a3d0*/  IMAD.MOV.U32 R4, RZ, RZ, R3 ;  /* 0x000000ffff047224 */ /* 0x000fe200078e0003 */
[----:B------:R-:W-:Y:S01]  /*a3e0*/  UMOV UR4, URZ ;  /* 0x0000003f00047c82 */ /* 0x000fe20008000000 */
[----:B------:R-:W-:-:S05]  /*a3f0*/  ULDC UR5, c[0x0][0xc38] ;  /* 0x00030e0000057ab9 */ /* 0x000fca0000000800 */
.L_x_3535:
        /* <DEDUP_REMOVED lines=12> */
.L_x_3534:
[----:B------:R-:W-:Y:S05]  /*a4c0*/  BSYNC B0 ;  /* 0x0000000000007941 */ /* 0x000fea0003800000 */
.L_x_3533:
[----:B0----5:R-:W0:Y:S02]  /*a4d0*/  SHFL.UP PT, R2, R0, 0x1, RZ ;  /* 0x0420000000027989 */ /* 0x021e2400000e00ff */
        /* <DEDUP_REMOVED lines=19> */
[----:B------:R-:W-:-:S07]  /*a610*/  MOV R7, R9 ;  /* 0x0000000900077202 */ /* 0x000fce0000000f00 */
.L_x_3531:
        /* <DEDUP_REMOVED lines=15> */
.L_x_3536:
        /* <DEDUP_REMOVED lines=20> */
[----:B------:R-:W-:-:S07]  /*a850*/  ISETP.GE.AND P2, PT, R0, RZ, PT ;  /* 0x000000ff0000720c */ /* 0x000fce0003f46270 */
[----:B------:R-:W-:-:S06]  /*a860*/  @P0 VIADD R2, R2, 0x1 ;  /* 0x0000000102020836 */ /* 0x000fcc0000000000 */
[----:B------:R-:W-:Y:S01]  /*a870*/  @!P2 IMAD.MOV R2, RZ, RZ, -R2 ;  /* 0x000000ffff02a224 */ /* 0x000fe200078e0a02 */
[----:B------:R-:W-:-:S04]  /*a880*/  @!P1 LOP3.LUT R2, RZ, R10, RZ, 0x33, !PT ;  /* 0x0000000aff029212 */ /* 0x000fc800078e33ff */
[----:B------:R-:W-:Y:S01]  /*a890*/  MOV R18, R2 ;  /* 0x0000000200127202 */ /* 0x000fe20000000f00 */
[----:B------:R-:W-:-:S04]  /*a8a0*/  IMAD.MOV R17, RZ, RZ, -R2 ;  /* 0x000000ffff117224 */ /* 0x000fc800078e0a02 */
[----:B------:R-:W-:Y:S01]  /*a8b0*/  IMAD R17, R10, R17, R11 ;  /* 0x000000110a117224 */ /* 0x000fe200078e020b */
[----:B------:R-:W-:Y:S06]  /*a8c0*/  BRA `(.L_x_3537) ;  /* 0x0000000000147947 */ /* 0x000fec0003800000 */
.L_x_3532:
[----:B------:R-:W-:Y:S01]  /*a8d0*/  ULDC UR4, c[0x0][0xc3c] ;  /* 0x00030f0000047ab9 */ /* 0x000fe20000000800 */
[----:B------:R-:W-:Y:S02]  /*a8e0*/  IMAD.MOV.U32 R17, RZ, RZ, RZ ;  /* 0x000000ffff117224 */ /* 0x000fe400078e00ff */
[----:B------:R-:W-:Y:S02]  /*a8f0*/  IMAD.U32 R16, RZ, RZ, UR6 ;  /* 0x00000006ff107e24 */ /* 0x000fe4000f8e00ff */
[----:B------:R-:W-:Y:S02]  /*a900*/  IMAD.MOV.U32 R18, RZ, RZ, RZ ;  /* 0x000000ffff127224 */ /* 0x000fe400078e00ff */
[----:B------:R-:W-:-:S07]  /*a910*/  IMAD.U32 R19, RZ, RZ, UR4 ;  /* 0x00000004ff137e24 */ /* 0x000fce000f8e00ff */
.L_x_3537:
[----:B------:R-:W-:-:S13]  /*a920*/  ISETP.NE.AND P0, PT, R5, RZ, PT ;  /* 0x000000ff0500720c */ /* 0x000fda0003f05270 */
[----:B------:R-:W0:Y:S01]  /*a930*/  @!P0 S2R R3, SR_CgaCtaId ;  /* 0x0000000000038919 */ /* 0x000e220000008800 */
[----:B------:R-:W-:-:S04]  /*a940*/  @!P0 MOV R0, 0x400 ;  /* 0x0000040000008802 */ /* 0x000fc80000000f00 */
[----:B0-----:R-:W-:-:S05]  /*a950*/  @!P0 LEA R0, R3, R0, 0x18 ;  /* 0x0000000003008211 */ /* 0x001fca00078ec0ff */
[----:B------:R0:W-:Y:S01]  /*a960*/  @!P0 STS.128 [R0+0x308d0], R16 ;  /* 0x0308d01000008388 */ /* 0x0001e20000000c00 */
[----:B------:R-:W-:Y:S06]  /*a970*/  BAR.ARV 0x5, 0x180 ;  /* 0x0146000000007b1d */ /* 0x000fec0000002000 */
.L_x_3530:
[----:B------:R2:W-:Y:S01]  /*a980*/  STL [R1+0x1c], RZ ;  /* 0x00001cff01007387 */ /* 0x0005e20000100800 */
[----:B------:R-:W-:Y:S01]  /*a990*/  ULDC UR4, c[0x0][0xc3c] ;  /* 0x00030f0000047ab9 */ /* 0x000fe20000000800 */
[----:B------:R-:W-:Y:S01]  /*a9a0*/  MOV R28, 0x1 ;  /* 0x00000001001c7802 */ /* 0x000fe20000000f00 */
[----:B------:R-:W-:Y:S01]  /*a9b0*/  IMAD.MOV.U32 R27, RZ, RZ, RZ ;  /* 0x000000ffff1b7224 */ /* 0x000fe200078e00ff */
[----:B-1----:R-:W-:-:S13]  /*a9c0*/  ISETP.GE.AND P0, PT, R19, UR4, PT ;  /* 0x0000000413007c0c */ /* 0x002fda000bf06270 */
[----:B--2---:R-:W-:Y:S05]  /*a9d0*/  @P0 BRA `(.L_x_3538) ;  /* 0x0000004400c40947 */ /* 0x004fea0003800000 */
[----:B0-----:R-:W2:Y:S01]  /*a9e0*/  LDL R0, [R1+0x28] ;  /* 0x0000280001007983 */ /* 0x001ea20000100800 */
[----:B------:R-:W0:Y:S01]  /*a9f0*/  S2UR UR5, SR_CgaCtaId ;  /* 0x00000000000579c3 */ /* 0x000e220000008800 */
[----:B------:R-:W-:Y:S01]  /*aa00*/  BSSY B8, `(.L_x_3538) ;  /* 0x000046e000087945 */ /* 0x000fe20003800000 */
[----:B------:R-:W-:Y:S01]  /*aa10*/  IMAD.MOV.U32 R28, RZ, RZ, 0x1 ;  /* 0x00000001ff1c7424 */ /* 0x000fe200078e00ff */
[----:B------:R-:W1:Y:S01]  /*aa20*/  S2R R4, SR_TID.X ;  /* 0x0000000000047919 */ /* 0x000e620000002100 */
[----:B------:R-:W-:Y:S01]  /*aa30*/  MOV R27, RZ ;  /* 0x000000ff001b7202 */ /* 0x000fe20000000f00 */
[----:B------:R-:W-:Y:S01]  /*aa40*/  ULDC UR39, c[0x0][0xc] ;  /* 0x0000030000277ab9 */ /* 0x000fe20000000800 */
[----:B------:R3:W-:Y:S01]  /*aa50*/  STL [R1+0x1c], RZ ;  /* 0x00001cff01007387 */ /* 0x0007e20000100800 */
[C---:B-1----:R-:W-:Y:S01]  /*aa60*/  IMAD.SHL.U32 R32, R4.reuse, 0x8, RZ ;  /* 0x0000000804207824 */ /* 0x042fe200078e00ff */
        /* <DEDUP_REMOVED lines=13> */
[----:B------:R-:W-:-:S05]  /*ab40*/  LOP3.LUT R33, R32, 0x80, RZ, 0xfc, !PT ;  /* 0x0000008020217812 */ /* 0x000fca00078efcff */
[----:B------:R-:W-:-:S04]  /*ab50*/  IMAD.U32 R22, RZ, RZ, UR4 ;  /* 0x00000004ff167e24 */ /* 0x000fc8000f8e00ff */
[----:B---3--:R-:W-:-:S07]  /*ab60*/  IMAD R37, R36, 0x2, R22 ;  /* 0x0000000224257824 */ /* 0x008fce00078e0216 */
.L_x_3601:
[----:B0-----:R-:W0:Y:S02]  /*ab70*/  LDC.64 R2, c[0x0][0xc88] ;  /* 0x00032200ff027b82 */ /* 0x001e240000000a00 */
[----:B0-----:R-:W-:-:S05]  /*ab80*/  IMAD.WIDE R2, R19, 0x4, R2 ;  /* 0x0000000413027825 */ /* 0x001fca00078e0202 */
[----:B------:R-:W2:Y:S01]  /*ab90*/  LDG.E R29, desc[UR36][R2.64] ;  /* 0x00000024021d7981 */ /* 0x000ea2000c1e1900 */
[----:B------:R-:W-:Y:S05]  /*aba0*/  YIELD ;  /* 0x0000000000007946 */ /* 0x000fea0003800000 */
[----:B------:R-:W-:Y:S01]  /*abb0*/  ULDC.64 UR4, c[0x0][0xa28] ;  /* 0x00028a0000047ab9 */ /* 0x000fe20000000a00 */
[----:B------:R-:W-:Y:S01]  /*abc0*/  IMAD.MOV.U32 R30, RZ, RZ, RZ ;  /* 0x000000ffff1e7224 */ /* 0x000fe200078e00ff */
[----:B------:R-:W-:Y:S01]  /*abd0*/  ISETP.NE.U32.AND P0, PT, RZ, UR4, PT ;  /* 0x00000004ff007c0c */ /* 0x000fe2000bf05070 */
[----:B------:R-:W-:-:S03]  /*abe0*/  ULDC.64 UR6, c[0x0][0xa18] ;  /* 0x0002860000067ab9 */ /* 0x000fc60000000a00 */
[----:B------:R-:W-:Y:S02]  /*abf0*/  ISETP.NE.AND.EX P0, PT, RZ, UR5, PT, P0 ;  /* 0x00000005ff007c0c */ /* 0x000fe4000bf05300 */
[----:B------:R-:W-:Y:S02]  /*ac00*/  MOV R35, RZ ;  /* 0x000000ff00237202 */ /* 0x000fe40000000f00 */
[----:B--2---:R-:W-:-:S09]  /*ac10*/  SHF.R.S32.HI R0, RZ, 0x1f, R29 ;  /* 0x0000001fff007819 */ /* 0x004fd2000001141d */
[C---:B------:R-:W-:Y:S01]  /*ac20*/  @P0 LEA R2, P1, R29.reuse, UR4, 0x2 ;  /* 0x000000041d020c11 */ /* 0x040fe2000f8210ff */
[C---:B------:R-:W-:Y:S01]  /*ac30*/  IMAD.SHL.U32 R24, R29.reuse, 0x4, RZ ;  /* 0x000000041d187824 */ /* 0x040fe200078e00ff */
[C-C-:B------:R-:W-:Y:S01]  /*ac40*/  SHF.L.U64.HI R25, R29.reuse, 0x2, R0.reuse ;  /* 0x000000021d197819 */ /* 0x140fe20000010200 */
[----:B------:R0:W-:Y:S01]  /*ac50*/  STL [R1+0x10], R0 ;  /* 0x0000100001007387 */ /* 0x0001e20000100800 */
[----:B------:R-:W-:Y:S01]  /*ac60*/  @P0 LEA.HI.X R3, R29, UR5, R0, 0x2, P1 ;  /* 0x000000051d030c11 */ /* 0x000fe200088f1400 */
[----:B------:R-:W-:-:S04]  /*ac70*/  ULDC.64 UR4, c[0x0][0xa00] ;  /* 0x0002800000047ab9 */ /* 0x000fc80000000a00 */
[----:B-1----:R1:W2:Y:S01]  /*ac80*/  @P0 LDG.E R30, desc[UR36][R2.64] ;  /* 0x00000024021e0981 */ /* 0x0022a2000c1e1900 */
[----:B------:R-:W-:Y:S02]  /*ac90*/  ISETP.NE.U32.AND P0, PT, RZ, UR4, PT ;  /* 0x00000004ff007c0c */ /* 0x000fe4000bf05070 */
[----:B------:R-:W-:Y:S02]  /*aca0*/  LOP3.LUT R23, R23, 0xffffffbf, RZ, 0xc0, !PT ;  /* 0xffffffbf17177812 */ /* 0x000fe400078ec0ff */
[----:B------:R-:W-:Y:S02]  /*acb0*/  ISETP.NE.AND.EX P2, PT, RZ, UR5, PT, P0 ;  /* 0x00000005ff007c0c */ /* 0x000fe4000bf45300 */
[----:B------:R-:W-:Y:S02]  /*acc0*/  ISETP.NE.U32.AND P0, PT, RZ, UR6, PT ;  /* 0x00000006ff007c0c */ /* 0x000fe4000bf05070 */
[----:B-1----:R-:W-:Y:S02]  /*acd0*/  IADD3 R2, P1, R24, UR4, RZ ;  /* 0x0000000418027c10 */ /* 0x002fe4000ff3e0ff */
[----:B------:R-:W-:-:S02]  /*ace0*/  ISETP.NE.AND.EX P0, PT, RZ, UR7, PT, P0 ;  /* 0x00000007ff007c0c */ /* 0x000fc4000bf05300 */
[----:B------:R-:W-:Y:S01]  /*acf0*/  IADD3.X R3, R25, UR5, RZ, P1, !PT ;  /* 0x0000000519037c10 */ /* 0x000fe20008ffe4ff */
[----:B------:R-:W-:-:S04]  /*ad00*/  ULDC.64 UR4, c[0x0][0x418] ;  /* 0x0001060000047ab9 */ /* 0x000fc80000000a00 */
[----:B------:R-:W-:Y:S01]  /*ad10*/  @P2 LOP3.LUT R23, R23, 0x40, RZ, 0xfc, !PT ;  /* 0x0000004017172812 */ /* 0x000fe200078efcff */
[----:B------:R1:W5:Y:S05]  /*ad20*/  @P2 LDG.E R35, desc[UR36][R2.64] ;  /* 0x0000002402232981 */ /* 0x00036a000c1e1900 */
[----:B------:R-:W-:-:S04]  /*ad30*/  @P0 IADD3 R4, P1, R24, UR6, RZ ;  /* 0x0000000618040c10 */ /* 0x000fc8000ff3e0ff */
[----:B------:R-:W-:-:S05]  /*ad40*/  @P0 IADD3.X R5, R25, UR7, RZ, P1, !PT ;  /* 0x0000000719050c10 */ /* 0x000fca0008ffe4ff */
[----:B---3--:R-:W3:Y:S01]  /*ad50*/  @P0 LDG.E R4, desc[UR36][R4.64] ;  /* 0x0000002404040981 */ /* 0x008ee2000c1e1900 */
        /* <DEDUP_REMOVED lines=18> */
.L_x_3539:
        /* <DEDUP_REMOVED lines=9> */
.L_x_3540:
        /* <DEDUP_REMOVED lines=9> */
.L_x_3541:
        /* <DEDUP_REMOVED lines=17> */
[----:B------:R-:W1:Y:S08]  /*b0b0*/  FLO.U32 R0, UR4 ;  /* 0x0000000400007d00 */ /* 0x000e7000080e0000 */
[----:B------:R-:W2:Y:S01]  /*b0c0*/  POPC R5, UR4 ;  /* 0x0000000400057d09 */ /* 0x000ea20008000000 */
[----:B-1----:R-:W-:-:S13]  /*b0d0*/  ISETP.EQ.U32.AND P0, PT, R0, R7, PT ;  /* 0x000000070000720c */ /* 0x002fda0003f02070 */
[----:B--2---:R-:W2:Y:S01]  /*b0e0*/  @P0 ATOMG.E.ADD.STRONG.GPU PT, R3, desc[UR36][R2.64], R5 ;  /* 0x00000005020309a8 */ /* 0x004ea200081ee1e4 */
[----:B0-----:R-:W0:Y:S02]  /*b0f0*/  S2R R4, SR_LTMASK ;  /* 0x0000000000047919 */ /* 0x001e240000003900 */
[----:B0-----:R-:W-:-:S04]  /*b100*/  LOP3.LUT R4, R4, UR4, RZ, 0xc0, !PT ;  /* 0x0000000404047c12 */ /* 0x001fc8000f8ec0ff */
[----:B------:R-:W0:Y:S01]  /*b110*/  POPC R7, R4 ;  /* 0x0000000400077309 */ /* 0x000e220000000000 */
[----:B--2---:R-:W0:Y:S02]  /*b120*/  SHFL.IDX PT, R0, R3, R0, 0x1f ;  /* 0x00001f0003007589 */ /* 0x004e2400000e0000 */
[----:B0-----:R-:W-:Y:S01]  /*b130*/  IADD3 R16, R0, UR39, R7 ;  /* 0x0000002700107c10 */ /* 0x001fe2000fffe007 */
[----:B------:R-:W-:Y:S06]  /*b140*/  BRA `(.L_x_3544) ;  /* 0x0000003400687947 */ /* 0x000fec0003800000 */
.L_x_3543:
        /* <DEDUP_REMOVED lines=20> */
.L_x_3546:
[----:B------:R-:W-:Y:S05]  /*b290*/  BSYNC B6 ;  /* 0x0000000000067941 */ /* 0x000fea0003800000 */
.L_x_3545:
        /* <DEDUP_REMOVED lines=11> */
[----:B------:R-:W-:Y:S01]  /*b350*/  IMAD.U32 R6, RZ, RZ, UR8 ;  /* 0x00000008ff067e24 */ /* 0x000fe2000f8e00ff */
[----:B------:R-:W-:Y:S01]  /*b360*/  MOV R8, 0x70 ;  /* 0x0000007000087802 */ /* 0x000fe20000000f00 */
[----:B------:R-:W-:Y:S02]  /*b370*/  IMAD.U32 R7, RZ, RZ, UR9 ;  /* 0x00000009ff077e24 */ /* 0x000fe4000f8e00ff */
[----:B------:R-:W-:-:S02]  /*b380*/  IMAD.U32 R10, RZ, RZ, UR4 ;  /* 0x00000004ff0a7e24 */ /* 0x000fc4000f8e00ff */
[----:B------:R-:W-:Y:S02]  /*b390*/  IMAD.U32 R11, RZ, RZ, UR5 ;  /* 0x00000005ff0b7e24 */ /* 0x000fe4000f8e00ff */
[----:B------:R-:W-:Y:S02]  /*b3a0*/  IMAD.MOV.U32 R12, RZ, RZ, 0x1 ;  /* 0x00000001ff0c7424 */ /* 0x000fe400078e00ff */
[----:B-1----:R-:W-:-:S07]  /*b3b0*/  IMAD.MOV.U32 R13, RZ, RZ, RZ ;  /* 0x000000ffff0d7224 */ /* 0x002fce00078e00ff */
[----:B------:R-:W-:-:S07]  /*b3c0*/  LEPC R20, `(.L_x_3549) ;  /* 0x000000001014794e */ /* 0x000fce0000000000 */
[----:B--2---:R-:W-:Y:S05]  /*b3d0*/  CALL.ABS.NOINC R2 ;  /* 0x0000000002007343 */ /* 0x004fea0003c00000 */
.L_x_3549:
        /* <DEDUP_REMOVED lines=15> */
.L_x_3548:
[----:B------:R-:W-:Y:S05]  /*b4d0*/  BSYNC B6 ;  /* 0x0000000000067941 */ /* 0x000fea0003800000 */
.L_x_3547:
        /* <DEDUP_REMOVED lines=9> */
[----:B------:R-:W-:Y:S01]  /*b570*/  LOP3.LUT R23, R23, 0xffffffdf, RZ, 0xc0, !PT ;  /* 0xffffffdf17177812 */ /* 0x000fe200078ec0ff */
[----:B------:R-:W-:Y:S01]  /*b580*/  ULDC UR4, c[0x0][0x2f4] ;  /* 0x0000bd0000047ab9 */ /* 0x000fe20000000800 */
[----:B------:R-:W-:-:S05]  /*b590*/  @P0 IADD3.X R25, R25, UR5, RZ, P1, !PT ;  /* 0x0000000519190c10 */ /* 0x000fca0008ffe4ff */
[----:B------:R-:W3:Y:S01]  /*b5a0*/  @P0 LDG.E R31, desc[UR36][R24.64] ;  /* 0x00000024181f0981 */ /* 0x000ee2000c1e1900 */
[----:B-1----:R-:W-:Y:S02]  /*b5b0*/  ISETP.NE.AND P2, PT, R8, 0x1, PT ;  /* 0x000000010800780c */ /* 0x002fe40003f45270 */
[----:B----4-:R-:W-:-:S04]  /*b5c0*/  LOP3.LUT R20, R20, 0x7f, RZ, 0xc0, !PT ;  /* 0x0000007f14147812 */ /* 0x010fc800078ec0ff */
[----:B------:R-:W-:-:S07]  /*b5d0*/  SHF.R.U32.HI R0, RZ, 0x3, R20 ;  /* 0x00000003ff007819 */ /* 0x000fce0000011614 */
[----:B------:R-:W1:Y:S08]  /*b5e0*/  @P2 LDC R7, c[0x0][0x434] ;  /* 0x00010d00ff072b82 */ /* 0x000e700000000800 */
[----:B------:R-:W4:Y:S01]  /*b5f0*/  @P2 LDC R5, c[0x0][0x438] ;  /* 0x00010e00ff052b82 */ /* 0x000f220000000800 */
[----:B0-----:R-:W-:-:S05]  /*b600*/  IMAD.SHL.U32 R20, R21, 0x10, RZ ;  /* 0x0000001015147824 */ /* 0x001fca00078e00ff */
[----:B------:R-:W-:Y:S02]  /*b610*/  LOP3.LUT R20, R0, 0x70, R20, 0xf8, !PT ;  /* 0x0000007000147812 */ /* 0x000fe400078ef814 */
        /* <DEDUP_REMOVED lines=8> */
[----:B-1----:R-:W-:-:S08]  /*b6a0*/  @P2 IMAD.HI.U32 R6, R0, R7, RZ ;  /* 0x0000000700062227 */ /* 0x002fd000078e00ff */
[----:B------:R-:W0:Y:S01]  /*b6b0*/  @!P0 LDC.64 R2, c[0x0][0x428] ;  /* 0x00010a00ff028b82 */ /* 0x000e220000000a00 */
[----:B------:R-:W-:Y:S02]  /*b6c0*/  MOV R4, R0 ;  /* 0x0000000000047202 */ /* 0x000fe40000000f00 */
[----:B----4-:R-:W-:Y:S02]  /*b6d0*/  @P2 SHF.R.U32.HI R4, RZ, R5, R6 ;  /* 0x00000005ff042219 */ /* 0x010fe40000011606 */
[----:B------:R-:W-:-:S03]  /*b6e0*/  SHF.R.S32.HI R6, RZ, 0x1f, R31 ;  /* 0x0000001fff067819 */ /* 0x000fc6000001141f */
[----:B------:R-:W-:Y:S02]  /*b6f0*/  IMAD.MOV R5, RZ, RZ, -R4 ;  /* 0x000000ffff057224 */ /* 0x000fe400078e0a04 */
[----:B------:R0:W-:Y:S02]  /*b700*/  STL [R1+0x8], R6 ;  /* 0x0000080601007387 */ /* 0x0001e40000100800 */
[----:B------:R-:W-:Y:S01]  /*b710*/  IMAD R0, R8, R5, R0 ;  /* 0x0000000508007224 */ /* 0x000fe200078e0200 */
[--C-:B------:R-:W-:Y:S01]  /*b720*/  @!P0 SHF.R.S32.HI R5, RZ, 0x1f, R4.reuse ;  /* 0x0000001fff058819 */ /* 0x100fe20000011404 */
[-C--:B0-----:R-:W-:Y:S02]  /*b730*/  @!P0 IMAD R6, R6, R2.reuse, RZ ;  /* 0x0000000206068224 */ /* 0x081fe400078e02ff */
[----:B------:R-:W-:-:S04]  /*b740*/  @!P0 IMAD.WIDE.U32 R4, R31, R2, R4 ;  /* 0x000000021f048225 */ /* 0x000fc800078e0004 */
[----:B------:R-:W-:Y:S02]  /*b750*/  @!P0 IMAD R6, R31, R3, R6 ;  /* 0x000000031f068224 */ /* 0x000fe400078e0206 */
[----:B------:R-:W0:Y:S02]  /*b760*/  @!P0 LDC.64 R2, c[0x0][0x418] ;  /* 0x00010600ff028b82 */ /* 0x000e240000000a00 */
[----:B------:R-:W-:Y:S02]  /*b770*/  @!P0 IMAD.IADD R6, R5, 0x1, R6 ;  /* 0x0000000105068824 */ /* 0x000fe400078e0206 */
[----:B------:R-:W-:-:S05]  /*b780*/  IMAD.U32 R5, RZ, RZ, UR38 ;  /* 0x00000026ff057e24 */ /* 0x000fca000f8e00ff */
[----:B------:R-:W-:Y:S02]  /*b790*/  ISETP.NE.AND P2, PT, R5, 0x3, PT ;  /* 0x000000030500780c */ /* 0x000fe40003f45270 */
[----:B0-----:R-:W-:-:S04]  /*b7a0*/  @!P0 LEA R2, P1, R4, R2, 0x2 ;  /* 0x0000000204028211 */ /* 0x001fc800078210ff */
[----:B------:R-:W-:Y:S01]  /*b7b0*/  @!P0 LEA.HI.X R3, R4, R3, R6, 0x2, P1 ;  /* 0x0000000304038211 */ /* 0x000fe200008f1406 */
[----:B------:R-:W-:-:S06]  /*b7c0*/  IMAD.MOV.U32 R4, RZ, RZ, RZ ;  /* 0x000000ffff047224 */ /* 0x000fcc00078e00ff */
[----:B------:R0:W5:Y:S01]  /*b7d0*/  @!P0 LDG.E R4, desc[UR36][R2.64] ;  /* 0x0000002402048981 */ /* 0x000162000c1e1900 */
[----:B------:R-:W-:Y:S02]  /*b7e0*/  ISETP.GE.AND P0, PT, R32, UR4, PT ;  /* 0x0000000420007c0c */ /* 0x000fe4000bf06270 */
[----:B------:R-:W-:-:S04]  /*b7f0*/  @P2 LOP3.LUT R23, R23, 0x10, RZ, 0xfc, !PT ;  /* 0x0000001017172812 */ /* 0x000fc800078efcff */
[----:B------:R-:W-:Y:S02]  /*b800*/  LOP3.LUT R23, R23, 0xfffffffb, RZ, 0xc0, !PT ;  /* 0xfffffffb17177812 */ /* 0x000fe400078ec0ff */
[----:B------:R-:W-:-:S05]  /*b810*/  ISETP.GE.AND P1, PT, R34, UR4, PT ;  /* 0x0000000422007c0c */ /* 0x000fca000bf26270 */
[----:B------:R-:W-:Y:S02]  /*b820*/  @P0 LOP3.LUT R23, R23, 0x4, RZ, 0xfc, !PT ;  /* 0x0000000417170812 */ /* 0x000fe400078efcff */
[----:B------:R-:W-:Y:S02]  /*b830*/  ISETP.GE.AND P0, PT, R33, UR4, PT ;  /* 0x0000000421007c0c */ /* 0x000fe4000bf06270 */
[----:B------:R-:W-:-:S04]  /*b840*/  LOP3.LUT R23, R23, 0xfffffffe, RZ, 0xc0, !PT ;  /* 0xfffffffe17177812 */ /* 0x000fc800078ec0ff */
[----:B------:R-:W-:-:S04]  /*b850*/  LOP3.LUT R23, R23, 0xfffffffd, RZ, 0xc0, !PT ;  /* 0xfffffffd17177812 */ /* 0x000fc800078ec0ff */
[----:B------:R-:W-:-:S04]  /*b860*/  @P1 LOP3.LUT R23, R23, 0x2, RZ, 0xfc, !PT ;  /* 0x0000000217171812 */ /* 0x000fc800078efcff */
[----:B------:R-:W-:Y:S01]  /*b870*/  @P0 LOP3.LUT R23, R23, 0x1, RZ, 0xfc, !PT ;  /* 0x0000000117170812 */ /* 0x000fe200078efcff */
[----:B0-----:R-:W-:Y:S06]  /*b880*/  BRA.DIV UR5, `(.L_x_3550) ;  /* 0x0000003e057c7947 */ /* 0x001fec000b800000 */
.L_x_3618:
[----:B------:R-:W-:Y:S02]  /*b890*/  ISETP.GT.U32.AND P0, PT, R20, 0x5f, PT ;  /* 0x0000005f1400780c */ /* 0x000fe40003f04070 */
[----:B------:R-:W-:Y:S02]  /*b8a0*/  LOP3.LUT R23, R23, 0xfffffff7, RZ, 0xc0, !PT ;  /* 0xfffffff717177812 */ /* 0x000fe400078ec0ff */
[----:B------:R-:W-:-:S09]  /*b8b0*/  SHF.R.S32.HI R30, RZ, 0x1f, R18 ;  /* 0x0000001fff1e7819 */ /* 0x000fd20000011412 */
[----:B------:R-:W-:Y:S01]  /*b8c0*/  @P0 LOP3.LUT R23, R23, 0x8, RZ, 0xfc, !PT ;  /* 0x0000000817170812 */ /* 0x000fe200078efcff */
[----:B------:R-:W-:Y:S06]  /*b8d0*/  @!P2 BRA `(.L_x_3551) ;  /* 0x000000000004a947 */ /* 0x000fec0003800000 */
[----:B------:R-:W-:Y:S01]  /*b8e0*/  BPT.TRAP 0x1 ;  /* 0x000000040000795c */ /* 0x000fe20000300000 */
.L_x_3551:
[----:B------:R-:W-:Y:S01]  /*b8f0*/  SHF.R.S32.HI R5, RZ, 0x1f, R0 ;  /* 0x0000001fff057819 */ /* 0x000fe20000011400 */
[----:B------:R-:W-:Y:S01]  /*b900*/  ULDC.64 UR4, c[0x0][0x328] ;  /* 0x0000ca0000047ab9 */ /* 0x000fe20000000a00 */
[----:B------:R-:W-:Y:S03]  /*b910*/  BSSY B0, `(.L_x_3552) ;  /* 0x0000017000007945 */ /* 0x000fe60003800000 */
[----:B------:R-:W-:-:S04]  /*b920*/  IMAD R3, R5, UR4, RZ ;  /* 0x0000000405037c24 */ /* 0x000fc8000f8e02ff */
[C---:B------:R-:W-:Y:S02]  /*b930*/  IMAD R6, R0.reuse, UR5, R3 ;  /* 0x0000000500067c24 */ /* 0x040fe4000f8e0203 */
[----:B------:R-:W-:Y:S01]  /*b940*/  IMAD.WIDE.U32 R2, R0, UR4, RZ ;  /* 0x0000000400027c25 */ /* 0x000fe2000f8e00ff */
[----:B------:R-:W-:-:S04]  /*b950*/  ULDC.64 UR4, c[0x0][0x338] ;  /* 0x0000ce0000047ab9 */ /* 0x000fc80000000a00 */
[----:B------:R-:W-:Y:S02]  /*b960*/  IADD3 R3, R3, R6, RZ ;  /* 0x0000000603037210 */ /* 0x000fe40007ffe0ff */
        /* <DEDUP_REMOVED lines=17> */
.L_x_3619:
[----:B------:R-:W-:Y:S05]  /*ba80*/  BSYNC B0 ;  /* 0x0000000000007941 */ /* 0x000fea0003800000 */
.L_x_3552:
[----:B------:R-:W2:Y:S01]  /*ba90*/  LDL R9, [R1] ;  /* 0x0000000001097983 */ /* 0x000ea20000100800 */
[----:B------:R-:W-:Y:S01]  /*baa0*/  ULDC.64 UR4, c[0x0][0x300] ;  /* 0x0000c00000047ab9 */ /* 0x000fe20000000a00 */
[----:B------:R-:W-:Y:S01]  /*bab0*/  LOP3.LUT P4, RZ, R23, 0x4, RZ, 0xc0, !PT ;  /* 0x0000000417ff7812 */ /* 0x000fe2000788c0ff */
[----:B------:R-:W-:Y:S01]  /*bac0*/  IMAD R5, R5, UR4, RZ ;  /* 0x0000000405057c24 */ /* 0x000fe2000f8e02ff */
[----:B------:R-:W1:Y:S01]  /*bad0*/  S2R R8, SR_TID.X ;  /* 0x0000000000087919 */ /* 0x000e620000002100 */
[C---:B0-----:R-:W-:Y:S01]  /*bae0*/  IMAD.WIDE.U32 R2, R0.reuse, UR4, RZ ;  /* 0x0000000400027c25 */ /* 0x041fe2000f8e00ff */
[C---:B------:R-:W-:Y:S02]  /*baf0*/  LOP3.LUT P3, RZ, R23.reuse, 0x2, RZ, 0xc0, !PT ;  /* 0x0000000217ff7812 */ /* 0x040fe4000786c0ff */
[----:B------:R-:W-:Y:S01]  /*bb00*/  LOP3.LUT P2, RZ, R23, 0x1, RZ, 0xc0, !PT ;  /* 0x0000000117ff7812 */ /* 0x000fe2000784c0ff */
        /* <DEDUP_REMOVED lines=24> */
[----:B------:R-:W-:-:S03]  /*bc90*/  @P0 IMAD R8, R5, 0x2, R22 ;  /* 0x0000000205080824 */ /* 0x000fc600078e0216 */
[----:B------:R-:W1:Y:S01]  /*bca0*/  SHFL.IDX PT, R2, R0, RZ, 0x181f ;  /* 0x00181fff00027589 */ /* 0x000e6200000e0000 */
[----:B0-----:R-:W-:-:S05]  /*bcb0*/  @P0 LEA R3, P1, R32, R3, 0x1 ;  /* 0x0000000320030211 */ /* 0x001fca00078208ff */
[----:B-1----:R-:W-:Y:S01]  /*bcc0*/  @P0 IMAD.X R2, RZ, RZ, R2, P1 ;  /* 0x000000ffff020224 */ /* 0x002fe200008e0602 */
[----:B------:R-:W-:-:S04]  /*bcd0*/  ISETP.GE.AND P1, PT, R6, 0x11, PT ;  /* 0x000000110600780c */ /* 0x000fc80003f26270 */
[----:B------:R-:W-:-:S04]  /*bce0*/  @P0 LOP3.LUT R3, R3, R2, RZ, 0x3c, !PT ;  /* 0x0000000203030212 */ /* 0x000fc800078e3cff */
[----:B------:R-:W-:-:S04]  /*bcf0*/  @P0 LOP3.LUT R2, R3, R2, RZ, 0x3c, !PT ;  /* 0x0000000203020212 */ /* 0x000fc800078e3cff */
[----:B------:R-:W-:-:S05]  /*bd00*/  @P0 LOP3.LUT R3, R3, R2, RZ, 0x3c, !PT ;  /* 0x0000000203030212 */ /* 0x000fca00078e3cff */
[----:B------:R-:W-:Y:S01]  /*bd10*/  @!PT LDS RZ, [RZ] ;  /* 0x00000000fffff984 */ /* 0x000fe20000000800 */
[----:B------:R-:W-:Y:S04]  /*bd20*/  @P0 LDGSTS.E.BYPASS.LTC128B.128 [R8+0x1e400], desc[UR36][R2.64], !P4 ;  /* 0x1e40000002080fae */ /* 0x000fe8000e101d64 */
[----:B------:R-:W-:Y:S04]  /*bd30*/  @P0 LDGSTS.E.BYPASS.LTC128B.128 [R8+0x21400], desc[UR36][R2.64+0x80], !P3 ;  /* 0x2140008002080fae */ /* 0x000fe8000d901d64 */
[----:B------:R0:W-:Y:S04]  /*bd40*/  @P0 LDGSTS.E.BYPASS.LTC128B.128 [R8+0x24400], desc[UR36][R2.64+0x100], !P2 ;  /* 0x2440010002080fae */ /* 0x0001e8000d101d64 */
[----:B0-----:R-:W0:Y:S01]  /*bd50*/  SHFL.IDX PT, R3, R4, 0x1, 0x181f ;  /* 0x00381f0004037f89 */ /* 0x001e2200000e0000 */
[----:B------:R-:W-:-:S03]  /*bd60*/  @P1 IMAD R8, R5, 0x2, R22 ;  /* 0x0000000205081824 */ /* 0x000fc600078e0216 */
[----:B------:R-:W1:Y:S01]  /*bd70*/  SHFL.IDX PT, R2, R0, 0x1, 0x181f ;  /* 0x00381f0000027f89 */ /* 0x000e6200000e0000 */
[----:B0-----:R-:W-:-:S04]  /*bd80*/  @P1 LEA R3, P0, R32, R3, 0x1 ;  /* 0x0000000320031211 */ /* 0x001fc800078008ff */
[----:B-1----:R-:W-:-:S04]  /*bd90*/  @P1 IADD3.X R2, RZ, R2, RZ, P0, !PT ;  /* 0x00000002ff021210 */ /* 0x002fc800007fe4ff */
[----:B------:R-:W-:-:S04]  /*bda0*/  @P1 LOP3.LUT R3, R3, R2, RZ, 0x3c, !PT ;  /* 0x0000000203031212 */ /* 0x000fc800078e3cff */
[----:B------:R-:W-:-:S04]  /*bdb0*/  @P1 LOP3.LUT R2, R3, R2, RZ, 0x3c, !PT ;  /* 0x0000000203021212 */ /* 0x000fc800078e3cff */
[----:B------:R-:W-:-:S05]  /*bdc0*/  @P1 LOP3.LUT R3, R3, R2, RZ, 0x3c, !PT ;  /* 0x0000000203031212 */ /* 0x000fca00078e3cff */
        /* <DEDUP_REMOVED lines=8> */
[----:B-1----:R-:W-:-:S05]  /*be50*/  @P1 IMAD.X R2, RZ, RZ, R2, P0 ;  /* 0x000000ffff021224 */ /* 0x002fca00000e0602 */
        /* <DEDUP_REMOVED lines=8> */
[----:B------:R-:W-:Y:S01]  /*bee0*/  @P1 LEA R8, R5, R22, 0x1 ;  /* 0x0000001605081211 */ /* 0x000fe200078e08ff */
        /* <DEDUP_REMOVED lines=12> */
[----:B------:R-:W1:Y:S04]  /*bfb0*/  SHFL.IDX PT, R2, R0, 0x4, 0x181f ;  /* 0x00981f0000027f89 */ /* 0x000e6800000e0000 */
[----:B------:R-:W2:Y:S01]  /*bfc0*/  SHFL.IDX PT, R0, R0, 0x5, 0x181f ;  /* 0x00b81f0000007f89 */ /* 0x000ea200000e0000 */
[----:B0-----:R-:W-:-:S05]  /*bfd0*/  @P1 LEA R3, P0, R32, R3, 0x1 ;  /* 0x0000000320031211 */ /* 0x001fca00078008ff */
[----:B-1----:R-:W-:-:S05]  /*bfe0*/  @P1 IMAD.X R2, RZ, RZ, R2, P0 ;  /* 0x000000ffff021224 */ /* 0x002fca00000e0602 */
[----:B------:R-:W-:-:S04]  /*bff0*/  @P1 LOP3.LUT R3, R3, R2, RZ, 0x3c, !PT ;  /* 0x0000000203031212 */ /* 0x000fc800078e3cff */
[----:B------:R-:W-:-:S04]  /*c000*/  @P1 LOP3.LUT R2, R3, R2, RZ, 0x3c, !PT ;  /* 0x0000000203021212 */ /* 0x000fc800078e3cff */
[----:B------:R-:W-:-:S05]  /*c010*/  @P1 LOP3.LUT R3, R3, R2, RZ, 0x3c, !PT ;  /* 0x0000000203031212 */ /* 0x000fca00078e3cff */
[----:B------:R-:W-:Y:S04]  /*c020*/  @P1 LDGSTS.E.BYPASS.LTC128B.128 [R8+0x20400], desc[UR36][R2.64], !P4 ;  /* 0x2040000002081fae */ /* 0x000fe8000e101d64 */
[----:B------:R-:W-:Y:S04]  /*c030*/  @P1 LDGSTS.E.BYPASS.LTC128B.128 [R8+0x23400], desc[UR36][R2.64+0x80], !P3 ;  /* 0x2340008002081fae */ /* 0x000fe8000d901d64 */
[----:B------:R0:W-:Y:S04]  /*c040*/  @P1 LDGSTS.E.BYPASS.LTC128B.128 [R8+0x26400], desc[UR36][R2.64+0x100], !P2 ;  /* 0x2640010002081fae */ /* 0x0001e8000d101d64 */
[----:B0-2---:R0:W1:Y:S02]  /*c050*/  SHFL.IDX PT, R2, R4, 0x5, 0x181f ;  /* 0x00b81f0004027f89 */ /* 0x00506400000e0000 */
.L_x_3633:
[----:B------:R-:W-:-:S13]  /*c060*/  ISETP.GE.AND P0, PT, R6, 0x51, PT ;  /* 0x000000510600780c */ /* 0x000fda0003f06270 */
[----:B-1----:R-:W-:Y:S01]  /*c070*/  @P0 LEA R2, P1, R32, R2, 0x1 ;  /* 0x0000000220020211 */ /* 0x002fe200078208ff */
[----:B------:R-:W-:-:S04]  /*c080*/  @P0 IMAD R5, R5, 0x2, R22 ;  /* 0x0000000205050824 */ /* 0x000fc800078e0216 */
[----:B------:R-:W-:-:S05]  /*c090*/  @P0 IMAD.X R3, RZ, RZ, R0, P1 ;  /* 0x000000ffff030224 */ /* 0x000fca00008e0600 */
        /* <DEDUP_REMOVED lines=8> */
.L_x_3555:
        /* <DEDUP_REMOVED lines=10> */
.L_x_3556:
[----:B------:R2:W5:Y:S01]  /*c1c0*/  LDL.LU R0, [R1+0x10] ;  /* 0x0000100001007983 */ /* 0x0005620000300800 */
[----:B------:R-:W-:Y:S01]  /*c1d0*/  LOP3.LUT P0, RZ, R23, 0x40, RZ, 0xc0, !PT ;  /* 0x0000004017ff7812 */ /* 0x000fe2000780c0ff */
[----:B------:R2:W-:-:S12]  /*c1e0*/  SYNCS.ARRIVE.TRANS64.A1T0 RZ, [R7+URZ+0x30830], RZ ;  /* 0x030830ff07ff79a7 */ /* 0x0005d8000810003f */
[----:B------:R-:W-:Y:S05]  /*c1f0*/  WARPSYNC.ALL ;  /* 0x0000000000007948 */ /* 0x000fea0003800000 */
[----:B------:R-:W-:Y:S01]  /*c200*/  ULDC.64 UR4, c[0x0][0x298] ;  /* 0x0000a60000047ab9 */ /* 0x000fe20000000a00 */
[----:B------:R-:W-:Y:S01]  /*c210*/  SEL R29, R29, RZ, !P0 ;  /* 0x000000ff1d1d7207 */ /* 0x000fe20004000000 */
[----:B01----:R-:W-:Y:S01]  /*c220*/  IMAD.WIDE.U32 R4, R35, UR4, RZ ;  /* 0x0000000423047c25 */ /* 0x003fe2000f8e00ff */
[----:B------:R-:W-:Y:S01]  /*c230*/  BSSY B6, `(.L_x_3557) ;  /* 0x000001c000067945 */ /* 0x000fe20003800000 */
[----:B------:R-:W-:Y:S01]  /*c240*/  BAR.SYNC.DEFER_BLOCKING 0x8, 0x180 ;  /* 0x0206000000007b1d */ /* 0x000fe20000010000 */
[----:B-----5:R-:W-:-:S02]  /*c250*/  SEL R2, R0, RZ, !P0 ;  /* 0x000000ff00027207 */ /* 0x020fc40004000000 */
[----:B------:R-:W-:-:S03]  /*c260*/  SHF.R.S32.HI R0, RZ, 0x1f, R35 ;  /* 0x0000001fff007819 */ /* 0x000fc60000011423 */
[----:B------:R0:W-:Y:S02]  /*c270*/  STL [R1+0x24], R2 ;  /* 0x0000240201007387 */ /* 0x0001e40000100800 */
[----:B------:R-:W-:Y:S02]  /*c280*/  IMAD R0, R0, UR4, RZ ;  /* 0x0000000400007c24 */ /* 0x000fe4000f8e02ff */
[----:B------:R1:W-:Y:S02]  /*c290*/  STL.64 [R1+0x10], R4 ;  /* 0x0000100401007387 */ /* 0x0003e40000100a00 */
[----:B------:R-:W-:Y:S01]  /*c2a0*/  IMAD R0, R35, UR5, R0 ;  /* 0x0000000523007c24 */ /* 0x000fe2000f8e0200 */
[----:B0-----:R-:W-:-:S03]  /*c2b0*/  IADD3 R2, R22, 0x12400, RZ ;  /* 0x0001240016027810 */ /* 0x001fc60007ffe0ff */
[----:B------:R-:W-:Y:S01]  /*c2c0*/  IMAD.IADD R35, R5, 0x1, R0 ;  /* 0x0000000105237824 */ /* 0x000fe200078e0200 */
[----:B------:R-:W-:-:S13]  /*c2d0*/  LOP3.LUT P0, RZ, R2, 0x3ff, RZ, 0xc0, !PT ;  /* 0x000003ff02ff7812 */ /* 0x000fda000780c0ff */
[----:B-1----:R-:W-:Y:S05]  /*c2e0*/  @!P0 BRA `(.L_x_3558) ;  /* 0x0000000000408947 */ /* 0x002fea0003800000 */
[----:B------:R-:W-:Y:S01]  /*c2f0*/  MOV R2, 0x0 ;  /* 0x0000000000027802 */ /* 0x000fe20000000f00 */
[----:B------:R-:W-:Y:S01]  /*c300*/  ULDC.64 UR6, c[0x4][0x138] ;  /* 0x01004e0000067ab9 */ /* 0x000fe20000000a00 */
[----:B------:R-:W-:Y:S01]  /*c310*/  ULDC.64 UR8, c[0x4][0x140] ;  /* 0x0100500000087ab9 */ /* 0x000fe20000000a00 */
[----:B------:R-:W-:Y:S01]  /*c320*/  ULDC.64 UR4, c[0x4][0x88] ;  /* 0x0100220000047ab9 */ /* 0x000fe20000000a00 */
[----:B------:R-:W-:Y:S01]  /*c330*/  IMAD.U32 R4, RZ, RZ, UR6 ;  /* 0x00000006ff047e24 */ /* 0x000fe2000f8e00ff */
[----:B--2---:R-:W-:Y:S01]  /*c340*/  MOV R7, UR9 ;  /* 0x0000000900077c02 */ /* 0x004fe20008000f00 */
        /* <DEDUP_REMOVED lines=10> */
.L_x_3558:
[----:B------:R-:W-:Y:S05]  /*c3f0*/  BSYNC B6 ;  /* 0x0000000000067941 */ /* 0x000fea0003800000 */
.L_x_3557:
[----:B------:R-:W3:Y:S01]  /*c400*/  LDL.LU R20, [R1+0x24] ;  /* 0x0000240001147983 */ /* 0x000ee20000300800 */
[----:B------:R-:W0:Y:S01]  /*c410*/  LDC R6, c[0x0][0x448] ;  /* 0x00011200ff067b82 */ /* 0x000e220000000800 */
[----:B------:R-:W-:Y:S02]  /*c420*/  ULDC.64 UR4, c[0x0][0x2d8] ;  /* 0x0000b60000047ab9 */ /* 0x000fe40000000a00 */
[----:B------:R-:W4:Y:S01]  /*c430*/  LDL.LU.64 R2, [R1+0x10] ;  /* 0x0000100001027983 */ /* 0x000f220000300a00 */
[----:B------:R-:W-:Y:S01]  /*c440*/  SHF.L.U32 R4, R17, 0x7, RZ ;  /* 0x0000000711047819 */ /* 0x000fe200000006ff */
[----:B------:R-:W-:Y:S02]  /*c450*/  IMAD R0, R30, UR4, RZ ;  /* 0x000000041e007c24 */ /* 0x000fe4000f8e02ff */
[----:B------:R1:W5:Y:S02]  /*c460*/  LDL R17, [R1+0x18] ;  /* 0x0000180001117983 */ /* 0x0003640000100800 */
[----:B------:R-:W-:Y:S01]  /*c470*/  IMAD R5, R18, UR5, R0 ;  /* 0x0000000512057c24 */ /* 0x000fe2000f8e0200 */
[----:B0-----:R-:W-:-:S13]  /*c480*/  ISETP.NE.AND P0, PT, R6, 0x1, PT ;  /* 0x000000010600780c */ /* 0x001fda0003f05270 */
[----:B------:R-:W0:Y:S01]  /*c490*/  @P0 LDC R8, c[0x0][0x450] ;  /* 0x00011400ff080b82 */ /* 0x000e220000000800 */
[----:B---3--:R-:W-:Y:S02]  /*c4a0*/  IMAD.MOV.U32 R21, RZ, RZ, R20 ;  /* 0x000000ffff157224 */ /* 0x008fe400078e0014 */
[----:B------:R-:W3:Y:S01]  /*c4b0*/  S2R R20, SR_TID.X ;  /* 0x0000000000147919 */ /* 0x000ee20000002100 */
[----:B----4-:R-:W-:Y:S02]  /*c4c0*/  IMAD.MOV.U32 R3, RZ, RZ, R35 ;  /* 0x000000ffff037224 */ /* 0x010fe400078e0023 */
[----:B------:R-:W-:Y:S01]  /*c4d0*/  IMAD.WIDE.U32 R2, R18, UR4, R2 ;  /* 0x0000000412027c25 */ /* 0x000fe2000f8e0002 */
[----:B------:R-:W-:-:S03]  /*c4e0*/  ULDC.64 UR4, c[0x0][0x2e0] ;  /* 0x0000b80000047ab9 */ /* 0x000fc60000000a00 */
[----:B------:R-:W-:Y:S02]  /*c4f0*/  IMAD.IADD R3, R3, 0x1, R5 ;  /* 0x0000000103037824 */ /* 0x000fe400078e0205 */
[----:B------:R-:W4:Y:S01]  /*c500*/  @P0 LDC R5, c[0x0][0x44c] ;  /* 0x00011300ff050b82 */ /* 0x000f220000000800 */
[----:B------:R-:W-:Y:S02]  /*c510*/  IMAD R0, R21, UR4, RZ ;  /* 0x0000000415007c24 */ /* 0x000fe4000f8e02ff */
[----:B------:R-:W-:-:S04]  /*c520*/  IMAD.WIDE.U32 R2, R29, UR4, R2 ;  /* 0x000000041d027c25 */ /* 0x000fc8000f8e0002 */
[----:B------:R-:W-:Y:S01]  /*c530*/  IMAD R0, R29, UR5, R0 ;  /* 0x000000051d007c24 */ /* 0x000fe2000f8e0200 */
[----:B------:R-:W-:Y:S01]  /*c540*/  ULDC.64 UR4, c[0x0][0x2d0] ;  /* 0x0000b40000047ab9 */ /* 0x000fe20000000a00 */
[C---:B---3--:R-:W-:Y:S01]  /*c550*/  LOP3.LUT R21, R20.reuse, 0x7f, RZ, 0xc0, !PT ;  /* 0x0000007f14157812 */ /* 0x048fe200078ec0ff */
[----:B------:R-:W-:-:S03]  /*c560*/  IMAD.SHL.U32 R20, R20, 0x10, RZ ;  /* 0x0000001014147824 */ /* 0x000fc600078e00ff */
[----:B------:R-:W-:-:S04]  /*c570*/  SHF.R.U32.HI R21, RZ, 0x3, R21 ;  /* 0x00000003ff157819 */ /* 0x000fc80000011615 */
[----:B------:R-:W-:-:S04]  /*c580*/  LOP3.LUT R20, R21, 0x70, R20, 0xf8, !PT ;  /* 0x0000007015147812 */ /* 0x000fc800078ef814 */
[----:B--2---:R-:W-:-:S05]  /*c590*/  LOP3.LUT R7, R20, R4, RZ, 0xfc, !PT ;  /* 0x0000000414077212 */ /* 0x004fca00078efcff */
[----:B----4-:R-:W-:-:S04]  /*c5a0*/  @P0 IMAD.HI.U32 R9, R7, R5, RZ ;  /* 0x0000000507090227 */ /* 0x010fc800078e00ff */
[----:B------:R-:W-:Y:S01]  /*c5b0*/  IMAD.MOV.U32 R5, RZ, RZ, R7 ;  /* 0x000000ffff057224 */ /* 0x000fe200078e0007 */
[----:B0-----:R-:W-:Y:S01]  /*c5c0*/  @P0 SHF.R.U32.HI R5, RZ, R8, R9 ;  /* 0x00000008ff050219 */ /* 0x001fe20000011609 */
[----:B------:R-:W-:Y:S01]  /*c5d0*/  IMAD.IADD R3, R3, 0x1, R0 ;  /* 0x0000000103037824 */ /* 0x000fe200078e0200 */
[----:B------:R-:W0:Y:S03]  /*c5e0*/  S2R R20, SR_TID.X ;  /* 0x0000000000147919 */ /* 0x000e260000002100 */
        /* <DEDUP_REMOVED lines=36> */
[----:B------:R1:W-:Y:S01]  /*c830*/  @!P1 LDGSTS.E.BYPASS.LTC128B.128 [R37+0x1a400], desc[UR36][R2.64+0x100], !P0 ;  /* 0x1a40010002259fae */ /* 0x0003e2000c101d64 */
[----:B------:R-:W-:-:S03]  /*c840*/  ISETP.GE.AND P1, PT, R7, R6, PT ;  /* 0x000000060700720c */ /* 0x000fc60003f26270 */
[----:B-1----:R-:W1:Y:S10]  /*c850*/  SHFL.IDX PT, R2, R5, 0x1, 0x181f ;  /* 0x00381f0005027f89 */ /* 0x002e7400000e0000 */
[----:B0-----:R-:W-:-:S04]  /*c860*/  @!P1 LEA R14, P4, R32, R14, 0x1 ;  /* 0x0000000e200e9211 */ /* 0x001fc800078808ff */
[----:B-1----:R-:W-:Y:S01]  /*c870*/  @!P1 IADD3.X R7, RZ, R2, RZ, P4, !PT ;  /* 0x00000002ff079210 */ /* 0x002fe200027fe4ff */
[----:B------:R-:W-:Y:S02]  /*c880*/  @!P1 IMAD.MOV.U32 R2, RZ, RZ, R14 ;  /* 0x000000ffff029224 */ /* 0x000fe400078e000e */
[----:B------:R-:W0:Y:S02]  /*c890*/  SHFL.IDX PT, R14, R0, 0x2, 0x181f ;  /* 0x00581f00000e7f89 */ /* 0x000e2400000e0000 */
[----:B------:R-:W-:Y:S02]  /*c8a0*/  @!P1 IMAD.MOV.U32 R3, RZ, RZ, R7 ;  /* 0x000000ffff039224 */ /* 0x000fe400078e0007 */
[----:B------:R-:W-:-:S03]  /*c8b0*/  VIADD R7, R4, 0x20 ;  /* 0x0000002004077836 */ /* 0x000fc60000000000 */
        /* <DEDUP_REMOVED lines=19> */
[----:B------:R-:W0:Y:S01]  /*c9f0*/  SHFL.IDX PT, R14, R0, 0x4, 0x181f ;  /* 0x00981f00000e7f89 */ /* 0x000e2200000e0000 */
[----:B------:R-:W-:Y:S01]  /*ca00*/  @!P1 MOV R3, R7 ;  /* 0x0000000700039202 */ /* 0x000fe20000000f00 */
[----:B------:R-:W-:-:S04]  /*ca10*/  VIADD R7, R4, 0x40 ;  /* 0x0000004004077836 */ /* 0x000fc80000000000 */
        /* <DEDUP_REMOVED lines=24> */
[----:B------:R1:W-:Y:S01]  /*cba0*/  @!P1 LDGSTS.E.BYPASS.LTC128B.128 [R37+0x1cc00], desc[UR36][R2.64+0x100], !P0 ;  /* 0x1cc0010002259fae */ /* 0x0003e2000c101d64 */
[----:B------:R-:W-:-:S03]  /*cbb0*/  ISETP.GE.AND P1, PT, R7, R6, PT ;  /* 0x000000060700720c */ /* 0x000fc60003f26270 */
[----:B-1----:R-:W1:Y:S10]  /*cbc0*/  SHFL.IDX PT, R2, R5, 0x6, 0x181f ;  /* 0x00d81f0005027f89 */ /* 0x002e7400000e0000 */
[----:B0-----:R-:W-:Y:S01]  /*cbd0*/  @!P1 LEA R14, P4, R32, R14, 0x1 ;  /* 0x0000000e200e9211 */ /* 0x001fe200078808ff */
[----:B------:R-:W0:Y:S03]  /*cbe0*/  SHFL.IDX PT, R5, R5, 0x7, 0x181f ;  /* 0x00f81f0005057f89 */ /* 0x000e2600000e0000 */
[----:B-1----:R-:W-:Y:S01]  /*cbf0*/  @!P1 IADD3.X R7, RZ, R2, RZ, P4, !PT ;  /* 0x00000002ff079210 */ /* 0x002fe200027fe4ff */
[----:B------:R-:W-:-:S02]  /*cc00*/  @!P1 IMAD.MOV.U32 R2, RZ, RZ, R14 ;  /* 0x000000ffff029224 */ /* 0x000fc400078e000e */
[----:B------:R1:W2:Y:S02]  /*cc10*/  SHFL.IDX PT, R14, R0, 0x7, 0x181f ;  /* 0x00f81f00000e7f89 */ /* 0x0002a400000e0000 */
[----:B------:R-:W-:-:S05]  /*cc20*/  @!P1 IMAD.MOV.U32 R3, RZ, RZ, R7 ;  /* 0x000000ffff039224 */ /* 0x000fca00078e0007 */
[----:B------:R1:W-:Y:S04]  /*cc30*/  @!P1 LDGSTS.E.BYPASS.LTC128B.128 [R37+0x15400], desc[UR36][R2.64], !P3 ;  /* 0x1540000002259fae */ /* 0x0003e8000d901d64 */
[----:B------:R1:W-:Y:S04]  /*cc40*/  @!P1 LDGSTS.E.BYPASS.LTC128B.128 [R37+0x19400], desc[UR36][R2.64+0x80], !P2 ;  /* 0x1940008002259fae */ /* 0x0003e8000d101d64 */
[----:B0-----:R1:W-:Y:S02]  /*cc50*/  @!P1 LDGSTS.E.BYPASS.LTC128B.128 [R37+0x1d400], desc[UR36][R2.64+0x100], !P0 ;  /* 0x1d40010002259fae */ /* 0x0013e4000c101d64 */
.L_x_3650:
[----:B-1----:R-:W-:Y:S01]  /*cc60*/  VIADD R3, R4, 0x70 ;  /* 0x0000007004037836 */ /* 0x002fe20000000000 */
[----:B------:R-:W-:Y:S04]  /*cc70*/  BSSY B0, `(.L_x_3560) ;  /* 0x000000b000007945 */ /* 0x000fe80003800000 */
[----:B------:R-:W-:-:S13]  /*cc80*/  ISETP.GE.AND P1, PT, R3, R6, PT ;  /* 0x000000060300720c */ /* 0x000fda0003f26270 */
[----:B------:R-:W-:Y:S05]  /*cc90*/  @P1 BRA `(.L_x_3561) ;  /* 0x0000000000201947 */ /* 0x000fea0003800000 */
[----:B--2---:R-:W-:-:S05]  /*cca0*/  LEA R2, P1, R32, R14, 0x1 ;  /* 0x0000000e20027211 */ /* 0x004fca00078208ff */
[----:B------:R-:W-:-:S05]  /*ccb0*/  IMAD.X R3, RZ, RZ, R5, P1 ;  /* 0x000000ffff037224 */ /* 0x000fca00008e0605 */
[----:B------:R-:W-:Y:S01]  /*ccc0*/  @!PT LDS RZ, [RZ] ;  /* 0x00000000fffff984 */ /* 0x000fe20000000800 */
[----:B------:R-:W-:Y:S01]  /*ccd0*/  @!PT LDS RZ, [RZ] ;  /* 0x00000000fffff984 */ /* 0x000fe20000000800 */
[----:B------:R-:W-:Y:S01]  /*cce0*/  @!PT LDS RZ, [RZ] ;  /* 0x00000000fffff984 */ /* 0x000fe20000000800 */
[----:B------:R0:W-:Y:S04]  /*ccf0*/  LDGSTS.E.BYPASS.LTC128B.128 [R37+0x15c00], desc[UR36][R2.64], !P3 ;  /* 0x15c0000002257fae */ /* 0x0001e8000d901d64 */
[----:B------:R0:W-:Y:S04]  /*cd00*/  LDGSTS.E.BYPASS.LTC128B.128 [R37+0x19c00], desc[UR36][R2.64+0x80], !P2 ;  /* 0x19c0008002257fae */ /* 0x0001e8000d101d64 */
[----:B------:R0:W-:Y:S02]  /*cd10*/  LDGSTS.E.BYPASS.LTC128B.128 [R37+0x1dc00], desc[UR36][R2.64+0x100], !P0 ;  /* 0x1dc0010002257fae */ /* 0x0001e4000c101d64 */
.L_x_3561:
[----:B------:R-:W-:Y:S05]  /*cd20*/  BSYNC B0 ;  /* 0x0000000000007941 */ /* 0x000fea0003800000 */
.L_x_3560:
[----:B------:R-:W-:Y:S01]  /*cd30*/  NOP ;  /* 0x0000000000007918 */ /* 0x000fe20000000000 */
[----:B------:R-:W-:-:S13]  /*cd40*/  PLOP3.LUT P0, PT, PT, PT, PT, 0x80, 0x0 ;  /* 0x000000000000781c */ /* 0x000fda0003f0f070 */
.L_x_3562:
        /* <DEDUP_REMOVED lines=18> */
.L_x_3651:
[----:B------:R-:W-:Y:S05]  /*ce70*/  BSYNC B0 ;  /* 0x0000000000007941 */ /* 0x000fea0003800000 */
.L_x_3563:
[----:B------:R-:W3:Y:S01]  /*ce80*/  LDL R0, [R1] ;  /* 0x0000000001007983 */ /* 0x000ee20000100800 */
[----:B------:R-:W-:Y:S01]  /*ce90*/  BSSY B0, `(.L_x_3565) ;  /* 0x000010a000007945 */ /* 0x000fe20003800000 */
[----:B---3--:R-:W-:-:S13]  /*cea0*/  ISETP.GE.AND P0, PT, R0, 0x61, PT ;  /* 0x000000610000780c */ /* 0x008fda0003f06270 */
[----:B------:R-:W-:Y:S05]  /*ceb0*/  @!P0 BRA `(.L_x_3566) ;  /* 0x00000010001c8947 */ /* 0x000fea0003800000 */
[----:B------:R-:W3:Y:S01]  /*cec0*/  LDL.LU R0, [R1+0x20] ;  /* 0x0000200001007983 */ /* 0x000ee20000300800 */
[----:B------:R-:W-:Y:S01]  /*ced0*/  ULDC UR4, c[0x0][0x2f4] ;  /* 0x0000bd0000047ab9 */ /* 0x000fe20000000800 */
[----:B------:R-:W-:Y:S01]  /*cee0*/  IMAD.MOV.U32 R17, RZ, RZ, R28 ;  /* 0x000000ffff117224 */ /* 0x000fe200078e001c */
[----:B------:R-:W-:Y:S01]  /*cef0*/  MOV R29, R26 ;  /* 0x0000001a001d7202 */ /* 0x000fe20000000f00 */
[----:B------:R-:W-:Y:S01]  /*cf00*/  IMAD.MOV.U32 R10, RZ, RZ, R27 ;  /* 0x000000ffff0a7224 */ /* 0x000fe200078e001b */
[----:B------:R-:W-:Y:S02]  /*cf10*/  ISETP.GE.AND P3, PT, R32, UR4, PT ;  /* 0x0000000420007c0c */ /* 0x000fe4000bf66270 */
[----:B------:R-:W-:Y:S02]  /*cf20*/  ISETP.GE.AND P2, PT, R34, UR4, PT ;  /* 0x0000000422007c0c */ /* 0x000fe4000bf46270 */
[----:B------:R-:W-:Y:S01]  /*cf30*/  ISETP.GE.AND P1, PT, R33, UR4, PT ;  /* 0x0000000421007c0c */ /* 0x000fe2000bf26270 */
[----:B---3--:R-:W-:-:S12]  /*cf40*/  VIADD R8, R0, 0xfffffffe ;  /* 0xfffffffe00087836 */ /* 0x008fd80000000000 */
.L_x_3579:
[----:B------:R-:W3:Y:S04]  /*cf50*/  LDL R5, [R1+0x4] ;  /* 0x0000040001057983 */ /* 0x000ee80000100800 */
[----:B------:R-:W4:Y:S01]  /*cf60*/  LDL R12, [R1+0x8] ;  /* 0x00000800010c7983 */ /* 0x000f220000100800 */
[----:B------:R-:W1:Y:S01]  /*cf70*/  S2R R0, SR_TID.X ;  /* 0x0000000000007919 */ /* 0x000e620000002100 */
[----:B------:R-:W2:Y:S01]  /*cf80*/  S2R R4, SR_TID.X ;  /* 0x0000000000047919 */ /* 0x000ea20000002100 */
[----:B-1----:R-:W-:-:S04]  /*cf90*/  LOP3.LUT R0, R0, 0x7f, RZ, 0xc0, !PT ;  /* 0x0000007f00007812 */ /* 0x002fc800078ec0ff */
[----:B0-----:R-:W-:Y:S02]  /*cfa0*/  SHF.R.U32.HI R3, RZ, 0x3, R0 ;  /* 0x00000003ff037819 */ /* 0x001fe40000011600 */
[----:B------:R-:W0:Y:S01]  /*cfb0*/  LDC R0, c[0x0][0x430] ;  /* 0x00010c00ff007b82 */ /* 0x000e220000000800 */
[----:B--2---:R-:W-:-:S05]  /*cfc0*/  IMAD.SHL.U32 R4, R4, 0x10, RZ ;  /* 0x0000001004047824 */ /* 0x004fca00078e00ff */
[----:B------:R-:W-:-:S04]  /*cfd0*/  LOP3.LUT R4, R3, 0x70, R4, 0xf8, !PT ;  /* 0x0000007003047812 */ /* 0x000fc800078ef804 */
[----:B------:R-:W-:-:S13]  /*cfe0*/  ISETP.GT.U32.AND P5, PT, R4, 0x5f, PT ;  /* 0x0000005f0400780c */ /* 0x000fda0003fa4070 */
[----:B------:R-:W4:Y:S01]  /*cff0*/  @!P5 LDC.64 R6, c[0x0][0x428] ;  /* 0x00010a00ff06db82 */ /* 0x000f220000000a00 */
[----:B0-----:R-:W-:-:S13]  /*d000*/  ISETP.NE.AND P0, PT, R0, 0x1, PT ;  /* 0x000000010000780c */ /* 0x001fda0003f05270 */
[----:B------:R-:W0:Y:S08]  /*d010*/  @P0 LDC R0, c[0x0][0x434] ;  /* 0x00010d00ff000b82 */ /* 0x000e300000000800 */
[----:B------:R-:W1:Y:S01]  /*d020*/  @P0 LDC R3, c[0x0][0x438] ;  /* 0x00010e00ff030b82 */ /* 0x000e620000000800 */
[----:B---3--:R-:W-:-:S04]  /*d030*/  IMAD R9, R8, 0x60, R5 ;  /* 0x0000006008097824 */ /* 0x008fc800078e0205 */
[----:B------:R-:W-:-:S03]  /*d040*/  IMAD.IADD R9, R4, 0x1, R9 ;  /* 0x0000000104097824 */ /* 0x000fc600078e0209 */
[----:B------:R-:W2:Y:S01]  /*d050*/  @!P5 LDC.64 R4, c[0x0][0x418] ;  /* 0x00010600ff04db82 */ /* 0x000ea20000000a00 */
[----:B0-----:R-:W-:-:S04]  /*d060*/  @P0 IMAD.HI.U32 R0, R9, R0, RZ ;  /* 0x0000000009000227 */ /* 0x001fc800078e00ff */
[----:B------:R-:W-:Y:S01]  /*d070*/  IMAD.MOV.U32 R11, RZ, RZ, R9 ;  /* 0x000000ffff0b7224 */ /* 0x000fe200078e0009 */
[----:B-1----:R-:W-:Y:S01]  /*d080*/  @P0 SHF.R.U32.HI R11, RZ, R3, R0 ;  /* 0x00000003ff0b0219 */ /* 0x002fe20000011600 */
[----:B----4-:R-:W-:-:S03]  /*d090*/  @!P5 IMAD R0, R12, R6, RZ ;  /* 0x000000060c00d224 */ /* 0x010fc600078e02ff */
[--C-:B------:R-:W-:Y:S01]  /*d0a0*/  @!P5 SHF.R.S32.HI R3, RZ, 0x1f, R11.reuse ;  /* 0x0000001fff03d819 */ /* 0x100fe2000001140b */
[----:B------:R-:W-:Y:S02]  /*d0b0*/  @!P5 IMAD.MOV.U32 R2, RZ, RZ, R11 ;  /* 0x000000ffff02d224 */ /* 0x000fe400078e000b */
[C---:B------:R-:W-:Y:S02]  /*d0c0*/  @!P5 IMAD R7, R31.reuse, R7, R0 ;  /* 0x000000071f07d224 */ /* 0x040fe400078e0200 */
[----:B------:R-:W-:-:S05]  /*d0d0*/  @!P5 IMAD.WIDE.U32 R2, R31, R6, R2 ;  /* 0x000000061f02d225 */ /* 0x000fca00078e0002 */
[----:B------:R-:W-:Y:S02]  /*d0e0*/  @!P5 IADD3 R7, R7, R3, RZ ;  /* 0x000000030707d210 */ /* 0x000fe40007ffe0ff */
[----:B--2---:R-:W-:Y:S01]  /*d0f0*/  @!P5 LEA R4, P0, R2, R4, 0x2 ;  /* 0x000000040204d211 */ /* 0x004fe200078010ff */
[----:B------:R-:W-:-:S03]  /*d100*/  IMAD.MOV.U32 R0, RZ, RZ, RZ ;  /* 0x000000ffff007224 */ /* 0x000fc600078e00ff */
        /* <DEDUP_REMOVED lines=15> */
.L_x_3567:
[----:B------:R-:W-:Y:S01]  /*d200*/  LEA R7, R27, R22, 0x3 ;  /* 0x000000161b077211 */ /* 0x000fe200078e18ff */
[----:B------:R-:W-:Y:S01]  /*d210*/  BSSY B1, `(.L_x_3568) ;  /* 0x0000004000017945 */ /* 0x000fe20003800000 */
[----:B------:R-:W-:-:S04]  /*d220*/  SHF.L.U32 R2, R28, 0x1f, RZ ;  /* 0x0000001f1c027819 */ /* 0x000fc800000006ff */
[----:B------:R-:W0:Y:S02]  /*d230*/  SYNCS.PHASECHK.TRANS64.TRYWAIT P0, [R7+URZ+0x30840], R2 ;  /* 0x03084002070075a7 */ /* 0x000e24000800017f */
[----:B0-----:R-:W-:Y:S05]  /*d240*/  @!P0 BRA `(.L_x_3569) ;  /* 0x0000003800288947 */ /* 0x001fea0003800000 */
.L_x_3652:
[----:B------:R-:W-:Y:S05]  /*d250*/  BSYNC B1 ;  /* 0x0000000000017941 */ /* 0x000fea0003800000 */
.L_x_3568:
[----:B------:R-:W-:Y:S01]  /*d260*/  SHF.R.S32.HI R20, RZ, 0x1f, R9 ;  /* 0x0000001fff147819 */ /* 0x000fe20000011409 */
[----:B------:R-:W-:Y:S01]  /*d270*/  ULDC.64 UR4, c[0x0][0x300] ;  /* 0x0000c00000047ab9 */ /* 0x000fe20000000a00 */
[----:B-----5:R-:W-:Y:S01]  /*d280*/  SHF.R.S32.HI R21, RZ, 0x1f, R0 ;  /* 0x0000001fff157819 */ /* 0x020fe20000011400 */
[----:B0-----:R-:W-:Y:S01]  /*d290*/  IMAD.WIDE.U32 R2, R9, UR4, RZ ;  /* 0x0000000409027c25 */ /* 0x001fe2000f8e00ff */
[C---:B------:R-:W-:Y:S02]  /*d2a0*/  LOP3.LUT P5, RZ, R23.reuse, 0x2, RZ, 0xc0, !PT ;  /* 0x0000000217ff7812 */ /* 0x040fe400078ac0ff */
[----:B------:R-:W-:Y:S01]  /*d2b0*/  LOP3.LUT P4, RZ, R23, 0x1, RZ, 0xc0, !PT ;  /* 0x0000000117ff7812 */ /* 0x000fe2000788c0ff */
        /* <DEDUP_REMOVED lines=20> */
[----:B------:R-:W-:Y:S01]  /*d400*/  IMAD.SHL.U32 R4, R32, 0x2, RZ ;  /* 0x0000000220047824 */ /* 0x000fe200078e00ff */
[----:B------:R-:W-:Y:S01]  /*d410*/  LOP3.LUT P6, RZ, R23, 0x4, RZ, 0xc0, !PT ;  /* 0x0000000417ff7812 */ /* 0x000fe200078cc0ff */
[----:B------:R-:W-:Y:S01]  /*d420*/  IMAD R5, R5, 0x2, R22 ;  /* 0x0000000205057824 */ /* 0x000fe200078e0216 */
[----:B------:R-:W1:Y:S04]  /*d430*/  SHFL.IDX PT, R3, R6, RZ, 0x181f ;  /* 0x00181fff06037589 */ /* 0x000e6800000e0000 */
[----:B------:R-:W-:Y:S01]  /*d440*/  SHFL.IDX PT, R35, R6, 0x2, 0x181f ;  /* 0x00581f0006237f89 */ /* 0x000fe200000e0000 */
[----:B0-----:R-:W-:-:S04]  /*d450*/  IADD3 R2, P0, R2, R4, RZ ;  /* 0x0000000402027210 */ /* 0x001fc80007f1e0ff */
[----:B-1----:R-:W-:-:S05]  /*d460*/  IADD3.X R3, RZ, R3, RZ, P0, !PT ;  /* 0x00000003ff037210 */ /* 0x002fca00007fe4ff */
[----:B------:R-:W-:Y:S04]  /*d470*/  LDGSTS.E.BYPASS.LTC128B.128 [R5+0x1e400], desc[UR36][R2.64], !P6 ;  /* 0x1e40000002057fae */ /* 0x000fe8000f101d64 */
[----:B------:R-:W-:Y:S04]  /*d480*/  LDGSTS.E.BYPASS.LTC128B.128 [R5+0x21400], desc[UR36][R2.64+0x80], !P5 ;  /* 0x2140008002057fae */ /* 0x000fe8000e901d64 */
[----:B------:R0:W-:Y:S04]  /*d490*/  LDGSTS.E.BYPASS.LTC128B.128 [R5+0x24400], desc[UR36][R2.64+0x100], !P4 ;  /* 0x2440010002057fae */ /* 0x0001e8000e101d64 */
[----:B0-----:R-:W0:Y:S04]  /*d4a0*/  SHFL.IDX PT, R2, R8, 0x1, 0x181f ;  /* 0x00381f0008027f89 */ /* 0x001e2800000e0000 */
[----:B------:R-:W1:Y:S01]  /*d4b0*/  SHFL.IDX PT, R3, R6, 0x1, 0x181f ;  /* 0x00381f0006037f89 */ /* 0x000e6200000e0000 */
[----:B0-----:R-:W-:-:S05]  /*d4c0*/  IADD3 R2, P0, R2, R4, RZ ;  /* 0x0000000402027210 */ /* 0x001fca0007f1e0ff */
[----:B-1----:R-:W-:-:S05]  /*d4d0*/  IMAD.X R3, RZ, RZ, R3, P0 ;  /* 0x000000ffff037224 */ /* 0x002fca00000e0603 */
        /* <DEDUP_REMOVED lines=18> */
[----:B0-----:R-:W-:-:S04]  /*d600*/  IADD3 R2, P0, R2, R4, RZ ;  /* 0x0000000402027210 */ /* 0x001fc80007f1e0ff */
[----:B------:R-:W-:Y:S02]  /*d610*/  IADD3.X R3, RZ, R35, RZ, P0, !PT ;  /* 0x00000023ff037210 */ /* 0x000fe400007fe4ff */
[----:B------:R0:W1:Y:S04]  /*d620*/  SHFL.IDX PT, R35, R6, 0x5, 0x181f ;  /* 0x00b81f0006237f89 */ /* 0x00006800000e0000 */
[----:B------:R-:W-:Y:S04]  /*d630*/  LDGSTS.E.BYPASS.LTC128B.128 [R5+0x20400], desc[UR36][R2.64], !P6 ;  /* 0x2040000002057fae */ /* 0x000fe8000f101d64 */
[----:B------:R-:W-:Y:S04]  /*d640*/  LDGSTS.E.BYPASS.LTC128B.128 [R5+0x23400], desc[UR36][R2.64+0x80], !P5 ;  /* 0x2340008002057fae */ /* 0x000fe8000e901d64 */
[----:B------:R2:W-:Y:S04]  /*d650*/  LDGSTS.E.BYPASS.LTC128B.128 [R5+0x26400], desc[UR36][R2.64+0x100], !P4 ;  /* 0x2640010002057fae */ /* 0x0005e8000e101d64 */
[----:B-12---:R0:W2:Y:S02]  /*d660*/  SHFL.IDX PT, R2, R8, 0x5, 0x181f ;  /* 0x00b81f0008027f89 */ /* 0x0060a400000e0000 */
.L_x_3666:
[----:B------:R-:W-:Y:S02]  /*d670*/  LOP3.LUT P6, RZ, R23, 0x4, RZ, 0xc0, !PT ;  /* 0x0000000417ff7812 */ /* 0x000fe400078cc0ff */
[----:B--2---:R-:W-:-:S05]  /*d680*/  IADD3 R2, P0, R2, R4, RZ ;  /* 0x0000000402027210 */ /* 0x004fca0007f1e0ff */
[----:B------:R-:W-:Y:S01]  /*d690*/  IMAD.X R3, RZ, RZ, R35, P0 ;  /* 0x000000ffff037224 */ /* 0x000fe200000e0623 */
[----:B------:R-:W-:-:S05]  /*d6a0*/  PLOP3.LUT P0, PT, PT, PT, PT, 0x80, 0x0 ;  /* 0x000000000000781c */ /* 0x000fca0003f0f070 */
[----:B------:R-:W-:Y:S01]  /*d6b0*/  @!PT LDS RZ, [RZ] ;  /* 0x00000000fffff984 */ /* 0x000fe20000000800 */
[----:B------:R-:W-:Y:S01]  /*d6c0*/  @!PT LDS RZ, [RZ] ;  /* 0x00000000fffff984 */ /* 0x000fe20000000800 */
[----:B------:R-:W-:Y:S01]  /*d6d0*/  @!PT LDS RZ, [RZ] ;  /* 0x00000000fffff984 */ /* 0x000fe20000000800 */
[----:B------:R1:W-:Y:S04]  /*d6e0*/  LDGSTS.E.BYPASS.LTC128B.128 [R5+0x20c00], desc[UR36][R2.64], !P6 ;  /* 0x20c0000002057fae */ /* 0x0003e8000f101d64 */
[----:B------:R1:W-:Y:S04]  /*d6f0*/  LDGSTS.E.BYPASS.LTC128B.128 [R5+0x23c00], desc[UR36][R2.64+0x80], !P5 ;  /* 0x23c0008002057fae */ /* 0x0003e8000e901d64 */
[----:B------:R1:W-:Y:S01]  /*d700*/  LDGSTS.E.BYPASS.LTC128B.128 [R5+0x26c00], desc[UR36][R2.64+0x100], !P4 ;  /* 0x26c0010002057fae */ /* 0x0003e2000e101d64 */
[----:B------:R-:W-:Y:S01]  /*d710*/  NOP ;  /* 0x0000000000007918 */ /* 0x000fe20000000000 */
.L_x_3571:
        /* <DEDUP_REMOVED lines=10> */
.L_x_3572:
[----:B------:R2:W-:Y:S01]  /*d7c0*/  SYNCS.ARRIVE.TRANS64.A1T0 RZ, [R7+URZ+0x30830], RZ ;  /* 0x030830ff07ff79a7 */ /* 0x0005e2000810003f */
[----:B------:R-:W-:Y:S05]  /*d7d0*/  @!P5 BRA `(.L_x_3573) ;  /* 0x000000000004d947 */ /* 0x000fea0003800000 */
[----:B------:R-:W-:Y:S01]  /*d7e0*/  BPT.TRAP 0x1 ;  /* 0x000000040000795c */ /* 0x000fe20000300000 */
.L_x_3573:
[----:B-1----:R-:W2:Y:S01]  /*d7f0*/  LDL R3, [R1] ;  /* 0x0000000001037983 */ /* 0x002ea20000100800 */
[----:B------:R-:W-:Y:S01]  /*d800*/  SHF.L.U32 R2, R17, 0x1f, RZ ;  /* 0x0000001f11027819 */ /* 0x000fe200000006ff */
[----:B0-----:R-:W-:Y:S01]  /*d810*/  IMAD R6, R10, 0x8, R22 ;  /* 0x000000080a067824 */ /* 0x001fe200078e0216 */
[----:B------:R-:W-:Y:S03]  /*d820*/  BSSY B1, `(.L_x_3574) ;  /* 0x0000004000017945 */ /* 0x000fe60003800000 */
[----:B------:R-:W0:Y:S01]  /*d830*/  SYNCS.PHASECHK.TRANS64.TRYWAIT P0, [R6+URZ+0x30860], R2 ;  /* 0x03086002060075a7 */ /* 0x000e22000800017f */
[----:B--2---:R-:W-:Y:S01]  /*d840*/  IMAD R7, R29, -0x60, R3 ;  /* 0xffffffa01d077824 */ /* 0x004fe200078e0203 */
[----:B0-----:R-:W-:Y:S06]  /*d850*/  @!P0 BRA `(.L_x_3575) ;  /* 0x0000003800988947 */ /* 0x001fec0003800000 */
.L_x_3667:
[----:B------:R-:W-:Y:S05]  /*d860*/  BSYNC B1 ;  /* 0x0000000000017941 */ /* 0x000fea0003800000 */
.L_x_3574:
[----:B------:R-:W1:Y:S01]  /*d870*/  S2R R3, SR_TID.X ;  /* 0x0000000000037919 */ /* 0x000e620000002100 */
[----:B------:R-:W-:Y:S01]  /*d880*/  UMOV UR4, 0xffffffff ;  /* 0xffffffff00047882 */ /* 0x000fe20000000000 */
[----:B------:R-:W-:Y:S01]  /*d890*/  IMAD R5, R10, 0x4800, R36 ;  /* 0x000048000a057824 */ /* 0x000fe200078e0224 */
[----:B-1----:R-:W-:-:S04]  /*d8a0*/  LOP3.LUT R3, R3, 0x7f, RZ, 0xc0, !PT ;  /* 0x0000007f03037812 */ /* 0x002fc800078ec0ff */
[----:B------:R-:W-:-:S05]  /*d8b0*/  SHF.R.U32.HI R3, RZ, 0x3, R3 ;  /* 0x00000003ff037819 */ /* 0x000fca0000011603 */
[----:B------:R-:W-:Y:S01]  /*d8c0*/  IMAD.IADD R7, R7, 0x1, -R3 ;  /* 0x0000000107077824 */ /* 0x000fe200078e0a03 */
[----:B------:R-:W-:Y:S06]  /*d8d0*/  BRA.DIV UR4, `(.L_x_3576) ;  /* 0x0000003a048c7947 */ /* 0x000fec000b800000 */
[----:B0-----:R-:W0:Y:S01]  /*d8e0*/  SHFL.IDX PT, R2, R24, RZ, 0x181f ;  /* 0x00181fff18027589 */ /* 0x001e2200000e0000 */
[----:B------:R-:W-:-:S03]  /*d8f0*/  LEA R5, R5, R22, 0x1 ;  /* 0x0000001605057211 */ /* 0x000fc600078e08ff */
        /* <DEDUP_REMOVED lines=50> */
[----:B--2---:R0:W-:Y:S02]  /*dc20*/  LDGSTS.E.BYPASS.LTC128B.128 [R5+0x8400], desc[UR36][R2.64+0x100], !P0 ;  /* 0x0840010002057fae */ /* 0x0041e4000c101d64 */
.L_x_3681:
[----:B01----:R-:W-:Y:S01]  /*dc30*/  IADD3 R2, P0, R14, R4, RZ ;  /* 0x000000040e027210 */ /* 0x003fe20007f1e0ff */
[----:B------:R-:W-:Y:S02]  /*dc40*/  ULDC.64 UR4, c[0x0][0x328] ;  /* 0x0000ca0000047ab9 */ /* 0x000fe40000000a00 */
[----:B------:R-:W-:Y:S01]  /*dc50*/  IMAD R20, R20, UR4, RZ ;  /* 0x0000000414147c24 */ /* 0x000fe2000f8e02ff */
[----:B------:R-:W-:Y:S02]  /*dc60*/  IADD3.X R3, RZ, R25, RZ, P0, !PT ;  /* 0x00000019ff037210 */ /* 0x000fe400007fe4ff */
[----:B------:R-:W-:-:S13]  /*dc70*/  ISETP.LT.OR P0, PT, R7, 0x51, P3 ;  /* 0x000000510700780c */ /* 0x000fda0001f01670 */
[----:B------:R-:W-:Y:S01]  /*dc80*/  @!PT LDS RZ, [RZ] ;  /* 0x00000000fffff984 */ /* 0x000fe20000000800 */
[----:B------:R-:W-:Y:S01]  /*dc90*/  @!PT LDS RZ, [RZ] ;  /* 0x00000000fffff984 */ /* 0x000fe20000000800 */
[----:B------:R-:W-:Y:S01]  /*dca0*/  @!PT LDS RZ, [RZ] ;  /* 0x00000000fffff984 */ /* 0x000fe20000000800 */
        /* <DEDUP_REMOVED lines=23> */
.L_x_3577:
        /* <DEDUP_REMOVED lines=10> */
.L_x_3578:
[C---:B------:R-:W-:Y:S01]  /*dec0*/  ISETP.GT.AND P0, PT, R26.reuse, RZ, PT ;  /* 0x000000ff1a00720c */ /* 0x040fe20003f04270 */
[----:B------:R1:W-:Y:S01]  /*ded0*/  SYNCS.ARRIVE.TRANS64.A1T0 RZ, [R6+URZ+0x30850], RZ ;  /* 0x030850ff06ff79a7 */ /* 0x0003e2000810003f */
[----:B------:R-:W-:Y:S01]  /*dee0*/  VIADD R8, R26, 0xffffffff ;  /* 0xffffffff1a087836 */ /* 0x000fe20000000000 */
[----:B------:R-:W-:Y:S01]  /*def0*/  MOV R17, R28 ;  /* 0x0000001c00117202 */ /* 0x000fe20000000f00 */
[----:B------:R-:W-:Y:S02]  /*df00*/  IMAD.MOV.U32 R10, RZ, RZ, R27 ;  /* 0x000000ffff0a7224 */ /* 0x000fe400078e001b */
[----:B------:R-:W-:-:S07]  /*df10*/  IMAD.MOV.U32 R29, RZ, RZ, R26 ;  /* 0x000000ffff1d7224 */ /* 0x000fce00078e001a */
[----:B-1----:R-:W-:Y:S05]  /*df20*/  @P0 BRA `(.L_x_3579) ;  /* 0xfffffff000080947 */ /* 0x002fea000383ffff */
.L_x_3566:
[----:B------:R-:W-:Y:S05]  /*df30*/  BSYNC B0 ;  /* 0x0000000000007941 */ /* 0x000fea0003800000 */
.L_x_3565:
[----:B------:R-:W1:Y:S01]  /*df40*/  S2R R0, SR_TID.X ;  /* 0x0000000000007919 */ /* 0x000e620000002100 */
[----:B------:R-:W-:Y:S01]  /*df50*/  BSSY B0, `(.L_x_3580) ;  /* 0x0000010000007945 */ /* 0x000fe20003800000 */
[----:B-1----:R-:W-:-:S04]  /*df60*/  LOP3.LUT R0, R0, 0x7f, RZ, 0xc0, !PT ;  /* 0x0000007f00007812 */ /* 0x002fc800078ec0ff */
[----:B------:R-:W-:-:S13]  /*df70*/  ISETP.NE.AND P0, PT, R0, RZ, PT ;  /* 0x000000ff0000720c */ /* 0x000fda0003f05270 */
[----:B------:R-:W-:Y:S05]  /*df80*/  @P0 BRA `(.L_x_3581) ;  /* 0x0000000000300947 */ /* 0x000fea0003800000 */
[----:B------:R-:W1:Y:S01]  /*df90*/  S2R R5, SR_LANEID ;  /* 0x0000000000057919 */ /* 0x000e620000000000 */
[----:B------:R-:W-:Y:S01]  /*dfa0*/  VOTEU.ANY UR4, UPT, PT ;  /* 0x0000000000047886 */ /* 0x000fe200038e0100 */
[----:B0-----:R-:W0:Y:S01]  /*dfb0*/  LDC.64 R2, c[0x0][0xc60] ;  /* 0x00031800ff027b82 */ /* 0x001e220000000a00 */
[----:B------:R-:W1:Y:S02]  /*dfc0*/  FLO.U32 R0, UR4 ;  /* 0x0000000400007d00 */ /* 0x000e6400080e0000 */
[----:B-1----:R-:W-:-:S06]  /*dfd0*/  ISETP.EQ.U32.AND P0, PT, R0, R5, PT ;  /* 0x000000050000720c */ /* 0x002fcc0003f02070 */
[----:B------:R-:W0:Y:S07]  /*dfe0*/  POPC R5, UR4 ;  /* 0x0000000400057d09 */ /* 0x000e2e0008000000 */
[----:B0-----:R-:W3:Y:S01]  /*dff0*/  @P0 ATOMG.E.ADD.STRONG.GPU PT, R3, desc[UR36][R2.64], R5 ;  /* 0x00000005020309a8 */ /* 0x001ee200081ee1e4 */
[----:B------:R-:W0:Y:S02]  /*e000*/  S2R R4, SR_LTMASK ;  /* 0x0000000000047919 */ /* 0x000e240000003900 */
[----:B0-----:R-:W-:-:S04]  /*e010*/  LOP3.LUT R4, R4, UR4, RZ, 0xc0, !PT ;  /* 0x0000000404047c12 */ /* 0x001fc8000f8ec0ff */
[----:B------:R-:W0:Y:S01]  /*e020*/  POPC R7, R4 ;  /* 0x0000000400077309 */ /* 0x000e220000000000 */
[----:B---3--:R-:W0:Y:S02]  /*e030*/  SHFL.IDX PT, R0, R3, R0, 0x1f ;  /* 0x00001f0003007589 */ /* 0x008e2400000e0000 */
[----:B0-----:R-:W-:-:S07]  /*e040*/  IADD3 R16, R0, UR39, R7 ;  /* 0x0000002700107c10 */ /* 0x001fce000fffe007 */
.L_x_3581:
[----:B------:R-:W-:Y:S05]  /*e050*/  BSYNC B0 ;  /* 0x0000000000007941 */ /* 0x000fea0003800000 */
.L_x_3580:
[----:B------:R-:W-:-:S13]  /*e060*/  LOP3.LUT P0, RZ, R23, 0x10, RZ, 0xc0, !PT ;  /* 0x0000001017ff7812 */ /* 0x000fda000780c0ff */
[----:B------:R-:W-:Y:S05]  /*e070*/  @!P0 BRA `(.L_x_3582) ;  /* 0x0000000000048947 */ /* 0x000fea0003800000 */
[----:B------:R-:W-:Y:S01]  /*e080*/  BPT.TRAP 0x1 ;  /* 0x000000040000795c */ /* 0x000fe20000300000 */
.L_x_3582:
[----:B------:R-:W3:Y:S01]  /*e090*/  LDL.LU R2, [R1] ;  /* 0x0000000001027983 */ /* 0x000ee20000300800 */
[----:B------:R-:W-:Y:S01]  /*e0a0*/  IMAD R0, R27, 0x8, R22 ;  /* 0x000000081b007824 */ /* 0x000fe200078e0216 */
[----:B0-----:R-:W-:Y:S01]  /*e0b0*/  SHF.L.U32 R3, R28, 0x1f, RZ ;  /* 0x0000001f1c037819 */ /* 0x001fe200000006ff */
[----:B------:R-:W-:Y:S03]  /*e0c0*/  BSSY B0, `(.L_x_3583) ;  /* 0x0000004000007945 */ /* 0x000fe60003800000 */
[----:B------:R-:W0:Y:S01]  /*e0d0*/  SYNCS.PHASECHK.TRANS64.TRYWAIT P0, [R0+URZ+0x30860], R3 ;  /* 0x03086003000075a7 */ /* 0x000e22000800017f */
[----:B---3--:R-:W-:Y:S01]  /*e0e0*/  IMAD R6, R26, -0x60, R2 ;  /* 0xffffffa01a067824 */ /* 0x008fe200078e0202 */
[----:B0-----:R-:W-:Y:S06]  /*e0f0*/  @!P0 BRA `(.L_x_3584) ;  /* 0x0000003800948947 */ /* 0x001fec0003800000 */
.L_x_3682:
[----:B------:R-:W-:Y:S05]  /*e100*/  BSYNC B0 ;  /* 0x0000000000007941 */ /* 0x000fea0003800000 */
.L_x_3583:
[----:B------:R-:W1:Y:S01]  /*e110*/  S2R R2, SR_TID.X ;  /* 0x0000000000027919 */ /* 0x000e620000002100 */
[----:B------:R-:W-:Y:S01]  /*e120*/  UMOV UR4, 0xffffffff ;  /* 0xffffffff00047882 */ /* 0x000fe20000000000 */
[----:B------:R-:W-:Y:S01]  /*e130*/  IMAD R7, R27, 0x4800, R36 ;  /* 0x000048001b077824 */ /* 0x000fe200078e0224 */
[----:B-1----:R-:W-:-:S04]  /*e140*/  LOP3.LUT R2, R2, 0x7f, RZ, 0xc0, !PT ;  /* 0x0000007f02027812 */ /* 0x002fc800078ec0ff */
[----:B------:R-:W-:-:S05]  /*e150*/  SHF.R.U32.HI R2, RZ, 0x3, R2 ;  /* 0x00000003ff027819 */ /* 0x000fca0000011602 */
[----:B------:R-:W-:Y:S01]  /*e160*/  IMAD.IADD R6, R6, 0x1, -R2 ;  /* 0x0000000106067824 */ /* 0x000fe200078e0a02 */
[----:B------:R-:W-:Y:S06]  /*e170*/  BRA.DIV UR4, `(.L_x_3585) ;  /* 0x0000003a04887947 */ /* 0x000fec000b800000 */
[----:B--2---:R-:W1:Y:S01]  /*e180*/  SHFL.IDX PT, R14, R24, RZ, 0x181f ;  /* 0x00181fff180e7589 */ /* 0x004e6200000e0000 */
[----:B------:R-:W-:Y:S01]  /*e190*/  ULDC UR4, c[0x0][0x2f4] ;  /* 0x0000bd0000047ab9 */ /* 0x000fe20000000800 */
[C---:B------:R-:W-:Y:S01]  /*e1a0*/  SHF.L.U32 R5, R32.reuse, 0x1, RZ ;  /* 0x0000000120057819 */ /* 0x040fe200000006ff */
[----:B------:R-:W-:Y:S01]  /*e1b0*/  IMAD R4, R7, 0x2, R22 ;  /* 0x0000000207047824 */ /* 0x000fe200078e0216 */
[----:B0-----:R-:W0:Y:S01]  /*e1c0*/  SHFL.IDX PT, R3, R25, RZ, 0x181f ;  /* 0x00181fff19037589 */ /* 0x001e2200000e0000 */
[----:B------:R-:W-:Y:S02]  /*e1d0*/  ISETP.GE.AND P2, PT, R32, UR4, PT ;  /* 0x0000000420007c0c */ /* 0x000fe4000bf46270 */
[----:B------:R-:W-:Y:S01]  /*e1e0*/  ISETP.GE.AND P1, PT, R34, UR4, PT ;  /* 0x0000000422007c0c */ /* 0x000fe2000bf26270 */
[----:B------:R-:W-:Y:S01]  /*e1f0*/  SHFL.IDX PT, R7, R25, 0x1, 0x181f ;  /* 0x00381f0019077f89 */ /* 0x000fe200000e0000 */
[C---:B------:R-:W-:Y:S02]  /*e200*/  ISETP.LT.OR P4, PT, R6.reuse, 0x1, P2 ;  /* 0x000000010600780c */ /* 0x040fe40001781670 */
[----:B------:R-:W-:-:S02]  /*e210*/  ISETP.LT.OR P3, PT, R6, 0x1, P1 ;  /* 0x000000010600780c */ /* 0x000fc40000f61670 */
[----:B-1----:R-:W-:Y:S02]  /*e220*/  IADD3 R2, P0, R14, R5, RZ ;  /* 0x000000050e027210 */ /* 0x002fe40007f1e0ff */
[----:B------:R-:W1:Y:S03]  /*e230*/  SHFL.IDX PT, R14, R24, 0x1, 0x181f ;  /* 0x00381f00180e7f89 */ /* 0x000e6600000e0000 */
[----:B0-----:R-:W-:Y:S01]  /*e240*/  IMAD.X R3, RZ, RZ, R3, P0 ;  /* 0x000000ffff037224 */ /* 0x001fe200000e0603 */
[----:B------:R-:W-:-:S04]  /*e250*/  ISETP.GE.AND P0, PT, R33, UR4, PT ;  /* 0x0000000421007c0c */ /* 0x000fc8000bf06270 */
[----:B------:R-:W-:Y:S01]  /*e260*/  LDGSTS.E.BYPASS.LTC128B.128 [R4+0x400], desc[UR36][R2.64], !P4 ;  /* 0x0040000002047fae */ /* 0x000fe2000e101d64 */
[----:B------:R-:W-:-:S03]  /*e270*/  ISETP.LT.OR P4, PT, R6, 0x1, P0 ;  /* 0x000000010600780c */ /* 0x000fc60000781670 */
[----:B------:R-:W-:Y:S10]  /*e280*/  LDGSTS.E.BYPASS.LTC128B.128 [R4+0x3400], desc[UR36][R2.64+0x80], !P3 ;  /* 0x0340008002047fae */ /* 0x000ff4000d901d64 */
[----:B------:R1:W-:Y:S01]  /*e290*/  LDGSTS.E.BYPASS.LTC128B.128 [R4+0x6400], desc[UR36][R2.64+0x100], !P4 ;  /* 0x0640010002047fae */ /* 0x0003e2000e101d64 */
[----:B------:R-:W-:-:S02]  /*e2a0*/  ISETP.LT.OR P4, PT, R6, 0x11, P2 ;  /* 0x000000110600780c */ /* 0x000fc40001781670 */
[----:B-1----:R-:W-:Y:S02]  /*e2b0*/  IADD3 R2, P3, R14, R5, RZ ;  /* 0x000000050e027210 */ /* 0x002fe40007f7e0ff */
[----:B------:R-:W0:Y:S03]  /*e2c0*/  SHFL.IDX PT, R14, R24, 0x2, 0x181f ;  /* 0x00581f00180e7f89 */ /* 0x000e2600000e0000 */
[----:B------:R-:W-:Y:S01]  /*e2d0*/  IMAD.X R3, RZ, RZ, R7, P3 ;  /* 0x000000ffff037224 */ /* 0x000fe200018e0607 */
[C---:B------:R-:W-:Y:S01]  /*e2e0*/  ISETP.LT.OR P3, PT, R6.reuse, 0x11, P1 ;  /* 0x000000110600780c */ /* 0x040fe20000f61670 */
[----:B------:R-:W1:Y:S04]  /*e2f0*/  SHFL.IDX PT, R7, R25, 0x2, 0x181f ;  /* 0x00581f0019077f89 */ /* 0x000e6800000e0000 */
[----:B------:R-:W-:Y:S01]  /*e300*/  LDGSTS.E.BYPASS.LTC128B.128 [R4+0xc00], desc[UR36][R2.64], !P4 ;  /* 0x00c0000002047fae */ /* 0x000fe2000e101d64 */
[----:B------:R-:W-:-:S07]  /*e310*/  ISETP.LT.OR P4, PT, R6, 0x11, P0 ;  /* 0x000000110600780c */ /* 0x000fce0000781670 */
[----:B------:R-:W-:Y:S06]  /*e320*/  LDGSTS.E.BYPASS.LTC128B.128 [R4+0x3c00], desc[UR36][R2.64+0x80], !P3 ;  /* 0x03c0008002047fae */ /* 0x000fec000d901d64 */
[----:B------:R0:W-:Y:S01]  /*e330*/  LDGSTS.E.BYPASS.LTC128B.128 [R4+0x6c00], desc[UR36][R2.64+0x100], !P4 ;  /* 0x06c0010002047fae */ /* 0x0001e2000e101d64 */
[----:B------:R-:W-:Y:S02]  /*e340*/  ISETP.LT.OR P4, PT, R6, 0x21, P2 ;  /* 0x000000210600780c */ /* 0x000fe40001781670 */
[----:B0-----:R-:W-:Y:S02]  /*e350*/  IADD3 R2, P3, R14, R5, RZ ;  /* 0x000000050e027210 */ /* 0x001fe40007f7e0ff */
[----:B------:R-:W0:Y:S03]  /*e360*/  SHFL.IDX PT, R14, R24, 0x3, 0x181f ;  /* 0x00781f00180e7f89 */ /* 0x000e2600000e0000 */
[----:B-1----:R-:W-:Y:S01]  /*e370*/  IMAD.X R3, RZ, RZ, R7, P3 ;  /* 0x000000ffff037224 */ /* 0x002fe200018e0607 */
        /* <DEDUP_REMOVED lines=8> */
[----:B------:R-:W0:Y:S02]  /*e400*/  SHFL.IDX PT, R14, R24, 0x4, 0x181f ;  /* 0x00981f00180e7f89 */ /* 0x000e2400000e0000 */
[----:B-1----:R-:W-:-:S02]  /*e410*/  IADD3.X R3, RZ, R7, RZ, P3, !PT ;  /* 0x00000007ff037210 */ /* 0x002fc40001ffe4ff */
[----:B------:R-:W1:Y:S01]  /*e420*/  SHFL.IDX PT, R7, R25, 0x4, 0x181f ;  /* 0x00981f0019077f89 */ /* 0x000e6200000e0000 */
[----:B------:R-:W-:-:S04]  /*e430*/  ISETP.LT.OR P3, PT, R6, 0x31, P1 ;  /* 0x000000310600780c */ /* 0x000fc80000f61670 */
[----:B------:R-:W-:Y:S01]  /*e440*/  LDGSTS.E.BYPASS.LTC128B.128 [R4+0x1c00], desc[UR36][R2.64], !P4 ;  /* 0x01c0000002047fae */ /* 0x000fe2000e101d64 */
[----:B------:R-:W-:-:S03]  /*e450*/  ISETP.LT.OR P4, PT, R6, 0x31, P0 ;  /* 0x000000310600780c */ /* 0x000fc60000781670 */
[----:B------:R-:W2:Y:S05]  /*e460*/  SHFL.IDX PT, R25, R25, 0x5, 0x181f ;  /* 0x00b81f0019197f89 */ /* 0x000eaa00000e0000 */
[----:B------:R-:W-:Y:S05]  /*e470*/  LDGSTS.E.BYPASS.LTC128B.128 [R4+0x4c00], desc[UR36][R2.64+0x80], !P3 ;  /* 0x04c0008002047fae */ /* 0x000fea000d901d64 */
[----:B------:R0:W-:Y:S01]  /*e480*/  LDGSTS.E.BYPASS.LTC128B.128 [R4+0x7c00], desc[UR36][R2.64+0x100], !P4 ;  /* 0x07c0010002047fae */ /* 0x0001e2000e101d64 */
[----:B------:R-:W-:-:S02]  /*e490*/  ISETP.LT.OR P4, PT, R6, 0x41, P2 ;  /* 0x000000410600780c */ /* 0x000fc40001781670 */
[----:B0-----:R-:W-:Y:S02]  /*e4a0*/  IADD3 R2, P3, R14, R5, RZ ;  /* 0x000000050e027210 */ /* 0x001fe40007f7e0ff */
[----:B------:R0:W3:Y:S03]  /*e4b0*/  SHFL.IDX PT, R14, R24, 0x5, 0x181f ;  /* 0x00b81f00180e7f89 */ /* 0x0000e600000e0000 */
[----:B-1----:R-:W-:Y:S01]  /*e4c0*/  IMAD.X R3, RZ, RZ, R7, P3 ;  /* 0x000000ffff037224 */ /* 0x002fe200018e0607 */
[----:B------:R-:W-:-:S05]  /*e4d0*/  ISETP.LT.OR P3, PT, R6, 0x41, P1 ;  /* 0x000000410600780c */ /* 0x000fca0000f61670 */
[----:B------:R0:W-:Y:S01]  /*e4e0*/  LDGSTS.E.BYPASS.LTC128B.128 [R4+0x2400], desc[UR36][R2.64], !P4 ;  /* 0x0240000002047fae */ /* 0x0001e2000e101d64 */
[----:B------:R-:W-:-:S07]  /*e4f0*/  ISETP.LT.OR P4, PT, R6, 0x41, P0 ;  /* 0x000000410600780c */ /* 0x000fce0000781670 */
[----:B------:R0:W-:Y:S06]  /*e500*/  LDGSTS.E.BYPASS.LTC128B.128 [R4+0x5400], desc[UR36][R2.64+0x80], !P3 ;  /* 0x0540008002047fae */ /* 0x0001ec000d901d64 */
[----:B--2---:R0:W-:Y:S02]  /*e510*/  LDGSTS.E.BYPASS.LTC128B.128 [R4+0x8400], desc[UR36][R2.64+0x100], !P4 ;  /* 0x0840010002047fae */ /* 0x0041e4000e101d64 */
.L_x_3696:
[C---:B------:R-:W-:Y:S02]  /*e520*/  ISETP.LT.OR P2, PT, R6.reuse, 0x51, P2 ;  /* 0x000000510600780c */ /* 0x040fe40001741670 */
[C---:B------:R-:W-:Y:S02]  /*e530*/  ISETP.LT.OR P1, PT, R6.reuse, 0x51, P1 ;  /* 0x000000510600780c */ /* 0x040fe40000f21670 */
[----:B------:R-:W-:Y:S02]  /*e540*/  ISETP.LT.OR P0, PT, R6, 0x51, P0 ;  /* 0x000000510600780c */ /* 0x000fe40000701670 */
[----:B0--3--:R-:W-:-:S05]  /*e550*/  IADD3 R2, P3, R14, R5, RZ ;  /* 0x000000050e027210 */ /* 0x009fca0007f7e0ff */
[----:B------:R-:W-:-:S05]  /*e560*/  IMAD.X R3, RZ, RZ, R25, P3 ;  /* 0x000000ffff037224 */ /* 0x000fca00018e0619 */
[----:B------:R-:W-:Y:S01]  /*e570*/  @!PT LDS RZ, [RZ] ;  /* 0x00000000fffff984 */ /* 0x000fe20000000800 */
[----:B------:R-:W-:Y:S01]  /*e580*/  @!PT LDS RZ, [RZ] ;  /* 0x00000000fffff984 */ /* 0x000fe20000000800 */
[----:B------:R-:W-:Y:S01]  /*e590*/  @!PT LDS RZ, [RZ] ;  /* 0x00000000fffff984 */ /* 0x000fe20000000800 */
[----:B------:R0:W-:Y:S04]  /*e5a0*/  LDGSTS.E.BYPASS.LTC128B.128 [R4+0x2c00], desc[UR36][R2.64], !P2 ;  /* 0x02c0000002047fae */ /* 0x0001e8000d101d64 */
[----:B------:R0:W-:Y:S04]  /*e5b0*/  LDGSTS.E.BYPASS.LTC128B.128 [R4+0x5c00], desc[UR36][R2.64+0x80], !P1 ;  /* 0x05c0008002047fae */ /* 0x0001e8000c901d64 */
[----:B------:R0:W-:Y:S01]  /*e5c0*/  LDGSTS.E.BYPASS.LTC128B.128 [R4+0x8c00], desc[UR36][R2.64+0x100], !P0 ;  /* 0x08c0010002047fae */ /* 0x0001e2000c101d64 */
[----:B------:R-:W-:Y:S01]  /*e5d0*/  PLOP3.LUT P0, PT, PT, PT, PT, 0x80, 0x0 ;  /* 0x000000000000781c */ /* 0x000fe20003f0f070 */
[----:B------:R-:W-:-:S12]  /*e5e0*/  NOP ;  /* 0x0000000000007918 */ /* 0x000fd80000000000 */
.L_x_3586:
        /* <DEDUP_REMOVED lines=10> */
.L_x_3587:
[----:B------:R1:W-:Y:S01]  /*e690*/  SYNCS.ARRIVE.TRANS64.A1T0 RZ, [R0+URZ+0x30850], RZ ;  /* 0x030850ff00ff79a7 */ /* 0x0003e2000810003f */
[----:B------:R-:W-:-:S05]  /*e6a0*/  VIADD R27, R27, 0x1 ;  /* 0x000000011b1b7836 */ /* 0x000fca0000000000 */
[----:B------:R-:W-:-:S04]  /*e6b0*/  ISETP.NE.AND P0, PT, R27, 0x2, PT ;  /* 0x000000021b00780c */ /* 0x000fc80003f05270 */
[----:B0-----:R-:W-:Y:S02]  /*e6c0*/  SEL R3, RZ, 0x1, P0 ;  /* 0x00000001ff037807 */ /* 0x001fe40000000000 */
[----:B------:R-:W-:Y:S02]  /*e6d0*/  SEL R27, R27, RZ, P0 ;  /* 0x000000ff1b1b7207 */ /* 0x000fe40000000000 */
[----:B-1----:R-:W-:-:S07]  /*e6e0*/  LOP3.LUT R28, R28, R3, RZ, 0x3c, !PT ;  /* 0x000000031c1c7212 */ /* 0x002fce00078e3cff */
.L_x_3544:
[----:B------:R-:W-:Y:S05]  /*e6f0*/  BSYNC B7 ;  /* 0x0000000000077941 */ /* 0x000fea0003800000 */
.L_x_3542:
        /* <DEDUP_REMOVED lines=11> */
.L_x_3588:
[----:B------:R-:W1:Y:S01]  /*e7b0*/  S2R R0, SR_TID.X ;  /* 0x0000000000007919 */ /* 0x000e620000002100 */
[----:B------:R-:W-:Y:S01]  /*e7c0*/  UMOV UR4, 0xffffffff ;  /* 0xffffffff00047882 */ /* 0x000fe20000000000 */
[----:B-1----:R-:W-:-:S04]  /*e7d0*/  LOP3.LUT R8, R0, 0x1f, RZ, 0xc0, !PT ;  /* 0x0000001f00087812 */ /* 0x002fc800078ec0ff */
[----:B------:R-:W-:Y:S01]  /*e7e0*/  ISETP.NE.AND P0, PT, R8, 0x1f, PT ;  /* 0x0000001f0800780c */ /* 0x000fe20003f05270 */
[----:B------:R-:W-:-:S12]  /*e7f0*/  BRA.DIV UR4, `(.L_x_3590) ;  /* 0x0000003a04ec7947 */ /* 0x000fd8000b800000 */
[----:B------:R-:W-:Y:S01]  /*e800*/  IADD3 R5, R19, R8, RZ ;  /* 0x0000000813057210 */ /* 0x000fe20007ffe0ff */
[----:B------:R-:W-:-:S03]  /*e810*/  ULDC UR4, c[0x0][0xc3c] ;  /* 0x00030f0000047ab9 */ /* 0x000fc60000000800 */
        /* <DEDUP_REMOVED lines=9> */
[C---:B------:R-:W-:Y:S01]  /*e8b0*/  ISETP.GE.U32.AND P5, PT, R8.reuse, 0x10, PT ;  /* 0x000000100800780c */ /* 0x040fe20003fa6070 */
[----:B--2---:R-:W-:Y:S01]  /*e8c0*/  @!P1 IMAD.MOV.U32 R4, RZ, RZ, R2 ;  /* 0x000000ffff049224 */ /* 0x004fe200078e0002 */
[----:B------:R-:W-:-:S04]  /*e8d0*/  ISETP.NE.AND P1, PT, R8, RZ, PT ;  /* 0x000000ff0800720c */ /* 0x000fc80003f25270 */
        /* <DEDUP_REMOVED lines=16> */
[----:B------:R0:W1:Y:S02]  /*e9e0*/  SHFL.IDX PT, R14, R6, 0x1f, 0x1f ;  /* 0x03e01f00060e7f89 */ /* 0x00006400000e0000 */
.L_x_3706:
[----:B------:R-:W-:Y:S02]  /*e9f0*/  ULDC UR4, c[0x0][0xc38] ;  /* 0x00030e0000047ab9 */ /* 0x000fe40000000800 */
[----:B------:R-:W-:-:S04]  /*ea00*/  IMAD.U32 R7, RZ, RZ, UR4 ;  /* 0x00000004ff077e24 */ /* 0x000fc8000f8e00ff */
[----:B-1----:R-:W-:-:S04]  /*ea10*/  IMAD R3, R14, R7, RZ ;  /* 0x000000070e037224 */ /* 0x002fc800078e02ff */
[----:B------:R-:W-:-:S05]  /*ea20*/  IMAD.IADD R8, R0, 0x1, R3 ;  /* 0x0000000100087824 */ /* 0x000fca00078e0203 */
[----:B------:R-:W-:-:S13]  /*ea30*/  ISETP.GT.AND P6, PT, R8, R5, PT ;  /* 0x000000050800720c */ /* 0x000fda0003fc4270 */
[----:B------:R-:W-:Y:S05]  /*ea40*/  @P6 BRA `(.L_x_3591) ;  /* 0x00000000009c6947 */ /* 0x000fea0003800000 */
.L_x_3596:
[----:B------:R-:W1:Y:S01]  /*ea50*/  LDC R0, c[0x0][0xc3c] ;  /* 0x00030f00ff007b82 */ /* 0x000e620000000800 */
[----:B------:R-:W-:-:S04]  /*ea60*/  IADD3 R19, R19, 0x1f, RZ ;  /* 0x0000001f13137810 */ /* 0x000fc80007ffe0ff */
        /* <DEDUP_REMOVED lines=12> */
.L_x_3594:
[----:B------:R-:W-:Y:S05]  /*eb30*/  BSYNC B0 ;  /* 0x0000000000007941 */ /* 0x000fea0003800000 */
.L_x_3593:
[----:B------:R-:W-:-:S03]  /*eb40*/  UMOV UR4, 0xffffffff ;  /* 0xffffffff00047882 */ /* 0x000fc60000000000 */
[----:B------:R-:W-:Y:S05]  /*eb50*/  BRA.DIV UR4, `(.L_x_3595) ;  /* 0x0000003e04387947 */ /* 0x000fea000b800000 */
[----:B-----5:R-:W2:Y:S02]  /*eb60*/  SHFL.UP PT, R14, R4, 0x1, RZ ;  /* 0x04200000040e7989 */ /* 0x020ea400000e00ff */
[----:B--2---:R-:W-:-:S05]  /*eb70*/  SEL R13, R14, RZ, P1 ;  /* 0x000000ff0e0d7207 */ /* 0x004fca0000800000 */
[----:B------:R-:W-:-:S05]  /*eb80*/  IMAD.IADD R13, R4, 0x1, R13 ;  /* 0x00000001040d7824 */ /* 0x000fca00078e020d */
[----:B------:R-:W2:Y:S02]  /*eb90*/  SHFL.UP PT, R14, R13, 0x2, RZ ;  /* 0x044000000d0e7989 */ /* 0x000ea400000e00ff */
[----:B--2---:R-:W-:-:S05]  /*eba0*/  SEL R0, R14, RZ, P2 ;  /* 0x000000ff0e007207 */ /* 0x004fca0001000000 */
[----:B------:R-:W-:-:S05]  /*ebb0*/  IMAD.IADD R0, R13, 0x1, R0 ;  /* 0x000000010d007824 */ /* 0x000fca00078e0200 */
[----:B------:R-:W1:Y:S02]  /*ebc0*/  SHFL.UP PT, R14, R0, 0x4, RZ ;  /* 0x04800000000e7989 */ /* 0x000e6400000e00ff */
[----:B-1----:R-:W-:-:S04]  /*ebd0*/  SEL R3, R14, RZ, P3 ;  /* 0x000000ff0e037207 */ /* 0x002fc80001800000 */
[----:B------:R-:W-:-:S05]  /*ebe0*/  IADD3 R2, R0, R3, RZ ;  /* 0x0000000300027210 */ /* 0x000fca0007ffe0ff */
[----:B------:R-:W1:Y:S02]  /*ebf0*/  SHFL.UP PT, R14, R2, 0x8, RZ ;  /* 0x05000000020e7989 */ /* 0x000e6400000e00ff */
[----:B-1----:R-:W-:-:S05]  /*ec00*/  SEL R3, R14, RZ, P4 ;  /* 0x000000ff0e037207 */ /* 0x002fca0002000000 */
[----:B------:R-:W-:-:S05]  /*ec10*/  IMAD.IADD R3, R2, 0x1, R3 ;  /* 0x0000000102037824 */ /* 0x000fca00078e0203 */
[----:B------:R-:W0:Y:S02]  /*ec20*/  SHFL.UP PT, R14, R3, 0x10, RZ ;  /* 0x06000000030e7989 */ /* 0x000e2400000e00ff */
[----:B0-----:R-:W-:-:S05]  /*ec30*/  SEL R6, R14, RZ, P5 ;  /* 0x000000ff0e067207 */ /* 0x001fca0002800000 */
[----:B------:R-:W-:-:S05]  /*ec40*/  IMAD.IADD R6, R3, 0x1, R6 ;  /* 0x0000000103067824 */ /* 0x000fca00078e0206 */
[----:B------:R0:W1:Y:S02]  /*ec50*/  SHFL.IDX PT, R14, R6, 0x1f, 0x1f ;  /* 0x03e01f00060e7f89 */ /* 0x00006400000e0000 */
.L_x_3714:
[----:B------:R-:W-:Y:S02]  /*ec60*/  ULDC UR4, c[0x0][0xc38] ;  /* 0x00030e0000047ab9 */ /* 0x000fe40000000800 */
[----:B------:R-:W-:-:S04]  /*ec70*/  IMAD.U32 R7, RZ, RZ, UR4 ;  /* 0x00000004ff077e24 */ /* 0x000fc8000f8e00ff */
[----:B-1----:R-:W-:-:S04]  /*ec80*/  IMAD R3, R14, R7, RZ ;  /* 0x000000070e037224 */ /* 0x002fc800078e02ff */
[----:B------:R-:W-:-:S05]  /*ec90*/  IMAD.IADD R8, R3, 0x1, R8 ;  /* 0x0000000103087824 */ /* 0x000fca00078e0208 */
[----:B------:R-:W-:-:S13]  /*eca0*/  ISETP.GT.AND P6, PT, R8, R5, PT ;  /* 0x000000050800720c */ /* 0x000fda0003fc4270 */
[----:B------:R-:W-:Y:S05]  /*ecb0*/  @!P6 BRA `(.L_x_3596) ;  /* 0xfffffffc0064e947 */ /* 0x000fea000383ffff */
.L_x_3591:
        /* <DEDUP_REMOVED lines=8> */
.L_x_3718:
[----:B------:R-:W-:Y:S01]  /*ed40*/  ISETP.NE.AND P0, PT, R2, RZ, PT ;  /* 0x000000ff0200720c */ /* 0x000fe20003f05270 */
[----:B------:R-:W-:-:S12]  /*ed50*/  IMAD.MOV.U32 R14, RZ, RZ, RZ ;  /* 0x000000ffff0e7224 */ /* 0x000fd800078e00ff */
[----:B------:R-:W-:Y:S05]  /*ed60*/  @!P0 BRA `(.L_x_3598) ;  /* 0x0000000000108947 */ /* 0x000fea0003800000 */
[----:B------:R-:W-:Y:S01]  /*ed70*/  UMOV UR4, 0xffffffff ;  /* 0xffffffff00047882 */ /* 0x000fe20000000000 */
[----:B------:R-:W-:Y:S02]  /*ed80*/  VIADD R12, R0, 0xffffffff ;  /* 0xffffffff000c7836 */ /* 0x000fe40000000000 */
[----:B------:R-:W-:Y:S05]  /*ed90*/  BRA.DIV UR4, `(.L_x_3599) ;  /* 0x0000003e04ac7947 */ /* 0x000fea000b800000 */
[----:B------:R3:W4:Y:S02]  /*eda0*/  SHFL.IDX PT, R14, R6, R12, 0x1f ;  /* 0x00001f0c060e7589 */ /* 0x00072400000e0000 */
.L_x_3598:
[----:B0-23--:R-:W-:Y:S01]  /*edb0*/  IABS R6, R4 ;  /* 0x0000000400067213 */ /* 0x00dfe20000000000 */
[----:B----4-:R-:W-:Y:S01]  /*edc0*/  IMAD R16, R14, R7, R8 ;  /* 0x000000070e107224 */ /* 0x010fe200078e0208 */
[----:B------:R-:W-:Y:S02]  /*edd0*/  IADD3 R19, R0, R19, RZ ;  /* 0x0000001300137210 */ /* 0x000fe40007ffe0ff */
[----:B------:R-:W0:Y:S08]  /*ede0*/  I2F.RP R9, R6 ;  /* 0x0000000600097306 */ /* 0x000e300000209400 */
[----:B0-----:R-:W0:Y:S02]  /*edf0*/  MUFU.RCP R9, R9 ;  /* 0x0000000900097308 */ /* 0x001e240000001000 */
[----:B0-----:R-:W-:-:S06]  /*ee00*/  VIADD R2, R9, 0xffffffe ;  /* 0x0ffffffe09027836 */ /* 0x001fcc0000000000 */
[----:B------:R0:W2:Y:S02]  /*ee10*/  F2I.FTZ.U32.TRUNC.NTZ R3, R2 ;  /* 0x0000000200037305 */ /* 0x0000a4000021f000 */
[----:B0-----:R-:W-:Y:S01]  /*ee20*/  MOV R2, RZ ;  /* 0x000000ff00027202 */ /* 0x001fe20000000f00 */
[----:B--2---:R-:W-:-:S04]  /*ee30*/  IMAD.MOV R7, RZ, RZ, -R3 ;  /* 0x000000ffff077224 */ /* 0x004fc800078e0a03 */
        /* <DEDUP_REMOVED lines=15> */
[----:B------:R-:W-:-:S04]  /*ef30*/  @P0 VIADD R3, R3, 0x1 ;  /* 0x0000000103030836 */ /* 0x000fc80000000000 */
[----:B------:R-:W-:Y:S01]  /*ef40*/  @!P2 IMAD.MOV R3, RZ, RZ, -R3 ;  /* 0x000000ffff03a224 */ /* 0x000fe200078e0a03 */
[----:B------:R-:W-:-:S05]  /*ef50*/  @!P1 LOP3.LUT R3, RZ, R4, RZ, 0x33, !PT ;  /* 0x00000004ff039212 */ /* 0x000fca00078e33ff */
[--C-:B------:R-:W-:Y:S02]  /*ef60*/  IMAD.MOV R17, RZ, RZ, -R3.reuse ;  /* 0x000000ffff117224 */ /* 0x100fe400078e0a03 */
[----:B------:R-:W-:Y:S02]  /*ef70*/  IMAD.MOV.U32 R18, RZ, RZ, R3 ;  /* 0x000000ffff127224 */ /* 0x000fe400078e0003 */
[----:B------:R-:W-:Y:S01]  /*ef80*/  IMAD R17, R4, R17, R7 ;  /* 0x0000001104117224 */ /* 0x000fe200078e0207 */
[----:B------:R-:W-:Y:S06]  /*ef90*/  BRA `(.L_x_3600) ;  /* 0x00000000001c7947 */ /* 0x000fec0003800000 */
.L_x_3592:
[----:B------:R-:W-:Y:S01]  /*efa0*/  UMOV UR4, URZ ;  /* 0x0000003f00047c82 */ /* 0x000fe20008000000 */
[----:B------:R-:W-:Y:S01]  /*efb0*/  UMOV UR5, URZ ;  /* 0x0000003f00057c82 */ /* 0x000fe20008000000 */
[----:B------:R-:W-:Y:S01]  /*efc0*/  ULDC UR6, c[0x0][0xc3c] ;  /* 0x00030f0000067ab9 */ /* 0x000fe20000000800 */
[----:B------:R-:W-:Y:S01]  /*efd0*/  IMAD.MOV.U32 R16, RZ, RZ, R5 ;  /* 0x000000ffff107224 */ /* 0x000fe200078e0005 */
[----:B------:R-:W-:Y:S01]  /*efe0*/  MOV R18, UR5 ;  /* 0x0000000500127c02 */ /* 0x000fe20008000f00 */
[----:B------:R-:W-:Y:S02]  /*eff0*/  IMAD.U32 R17, RZ, RZ, UR4 ;  /* 0x00000004ff117e24 */ /* 0x000fe4000f8e00ff */
[----:B------:R-:W-:-:S07]  /*f000*/  IMAD.U32 R19, RZ, RZ, UR6 ;  /* 0x00000006ff137e24 */ /* 0x000fce000f8e00ff */
.L_x_3600:
        /* <DEDUP_REMOVED lines=10> */
.L_x_3589:
[----:B------:R-:W-:Y:S02]  /*f0b0*/  ULDC UR4, c[0x0][0xc3c] ;  /* 0x00030f0000047ab9 */ /* 0x000fe40000000800 */
[----:B--2---:R-:W-:-:S13]  /*f0c0*/  ISETP.GE.AND P0, PT, R19, UR4, PT ;  /* 0x0000000413007c0c */ /* 0x004fda000bf06270 */
[----:B------:R-:W-:Y:S05]  /*f0d0*/  @!P0 BRA `(.L_x_3601) ;  /* 0xffffffb800a48947 */ /* 0x000fea000383ffff */
[----:B------:R-:W-:Y:S05]  /*f0e0*/  BSYNC B8 ;  /* 0x0000000000087941 */ /* 0x000fea0003800000 */
.L_x_3538:
[----:B0-----:R-:W2:Y:S01]  /*f0f0*/  LDL.LU R0, [R1+0x1c] ;  /* 0x00001c0001007983 */ /* 0x001ea20000300800 */
[----:B------:R-:W-:Y:S01]  /*f100*/  BSSY B0, `(.L_x_3602) ;  /* 0x000000b000007945 */ /* 0x000fe20003800000 */
[----:B------:R-:W0:Y:S01]  /*f110*/  S2R R5, SR_CgaCtaId ;  /* 0x0000000000057919 */ /* 0x000e220000008800 */
[----:B--2---:R-:W-:-:S05]  /*f120*/  VIADD R0, R0, 0x1 ;  /* 0x0000000100007836 */ /* 0x004fca0000000000 */
        /* <DEDUP_REMOVED lines=8> */
.L_x_3721:
[----:B------:R-:W-:Y:S05]  /*f1b0*/  BSYNC B0 ;  /* 0x0000000000007941 */ /* 0x000fea0003800000 */
.L_x_3602:
[----:B------:R-:W-:-:S03]  /*f1c0*/  UMOV UR4, 0xffffffff ;  /* 0xffffffff00047882 */ /* 0x000fc60000000000 */
[----:B------:R-:W-:Y:S05]  /*f1d0*/  BRA.DIV UR4, `(.L_x_3604) ;  /* 0x0000003a04d47947 */ /* 0x000fea000b800000 */
[----:B0-----:R-:W0:Y:S02]  /*f1e0*/  S2R R0, SR_TID.X ;  /* 0x0000000000007919 */ /* 0x001e240000002100 */
[----:B0-----:R-:W-:-:S04]  /*f1f0*/  SHF.R.U32.HI R0, RZ, 0x5, R0 ;  /* 0x00000005ff007819 */ /* 0x001fc80000011600 */
[----:B------:R-:W-:-:S05]  /*f200*/  LOP3.LUT R0, R0, 0x3, RZ, 0xc0, !PT ;  /* 0x0000000300007812 */ /* 0x000fca00078ec0ff */
[----:B------:R0:W2:Y:S02]  /*f210*/  SHFL.IDX PT, R14, R0, RZ, 0x1f ;  /* 0x00001fff000e7589 */ /* 0x0000a400000e0000 */
.L_x_3724:
[----:B--2---:R-:W-:Y:S01]  /*f220*/  ISETP.NE.AND P0, PT, R14, RZ, PT ;  /* 0x000000ff0e00720c */ /* 0x004fe20003f05270 */
[----:B------:R-:W-:-:S12]  /*f230*/  BSSY B0, `(.L_x_3605) ;  /* 0x0000026000007945 */ /* 0x000fd80003800000 */
[----:B------:R-:W-:Y:S05]  /*f240*/  @P0 BRA `(.L_x_3606) ;  /* 0x0000000000900947 */ /* 0x000fea0003800000 */
[----:B------:R-:W-:-:S03]  /*f250*/  UMOV UR4, 0xffffffff ;  /* 0xffffffff00047882 */ /* 0x000fc60000000000 */
[----:B------:R-:W-:Y:S05]  /*f260*/  BRA.DIV UR4, `(.L_x_3607) ;  /* 0x0000003a04e47947 */ /* 0x000fea000b800000 */
[----:B------:R-:W-:-:S13]  /*f270*/  ELECT P6, URZ, PT ;  /* 0x00000000003f782f */ /* 0x000fda00038c0000 */
.L_x_3727:
[----:B------:R-:W-:Y:S05]  /*f280*/  @!P6 BRA `(.L_x_3606) ;  /* 0x000000000080e947 */ /* 0x000fea0003800000 */
[----:B0-----:R-:W2:Y:S02]  /*f290*/  LDL R0, [R1+0x28] ;  /* 0x0000280001007983 */ /* 0x001ea40000100800 */
[----:B--2---:R-:W-:-:S13]  /*f2a0*/  R2UR UR4, R0 ;  /* 0x00000000000472ca */ /* 0x004fda00000e0000 */
[----:B------:R-:W-:-:S06]  /*f2b0*/  ULOP3.LUT UR4, UR4, 0x2, URZ, 0xfc, !UPT ;  /* 0x0000000204047892 */ /* 0x000fcc000f8efc3f */
[----:B------:R-:W-:-:S04]  /*f2c0*/  MOV R0, UR4 ;  /* 0x0000000400007c02 */ /* 0x000fc80008000f00 */
[----:B------:R-:W-:-:S13]  /*f2d0*/  ISETP.NE.AND P0, PT, R0, 0x3, PT ;  /* 0x000000030000780c */ /* 0x000fda0003f05270 */
[----:B------:R-:W-:Y:S05]  /*f2e0*/  @!P0 BRA `(.L_x_3608) ;  /* 0x0000000000048947 */ /* 0x000fea0003800000 */
[----:B------:R-:W-:Y:S01]  /*f2f0*/  BPT.TRAP 0x1 ;  /* 0x000000040000795c */ /* 0x000fe20000300000 */
.L_x_3608:
[C---:B------:R-:W-:Y:S01]  /*f300*/  IMAD R5, R27.reuse, 0x8, R4 ;  /* 0x000000081b057824 */ /* 0x040fe200078e0204 */
[----:B------:R-:W-:Y:S01]  /*f310*/  SHF.L.U32 R0, R28, 0x1f, RZ ;  /* 0x0000001f1c007819 */ /* 0x000fe200000006ff */
[----:B------:R-:W-:-:S03]  /*f320*/  VIADD R27, R27, 0x1 ;  /* 0x000000011b1b7836 */ /* 0x000fc60000000000 */
[----:B------:R-:W0:Y:S02]  /*f330*/  SYNCS.PHASECHK.TRANS64.TRYWAIT P1, [R5+URZ+0x30840], R0 ;  /* 0x03084000050075a7 */ /* 0x000e24000802017f */
[----:B------:R-:W-:-:S04]  /*f340*/  ISETP.NE.AND P2, PT, R27, 0x2, PT ;  /* 0x000000021b00780c */ /* 0x000fc80003f45270 */
[----:B------:R-:W-:Y:S01]  /*f350*/  SEL R3, RZ, 0x1, P2 ;  /* 0x00000001ff037807 */ /* 0x000fe20001000000 */
[----:B0-----:R-:W-:Y:S08]  /*f360*/  @!P1 BRA `(.L_x_3609) ;  /* 0x0000003800c49947 */ /* 0x001ff00003800000 */
.L_x_3728:
[----:B------:R-:W-:Y:S02]  /*f370*/  SEL R27, R27, RZ, P2 ;  /* 0x000000ff1b1b7207 */ /* 0x000fe40001000000 */
[----:B------:R-:W-:Y:S01]  /*f380*/  LOP3.LUT R2, R28, R3, RZ, 0x3c, !PT ;  /* 0x000000031c027212 */ /* 0x000fe200078e3cff */
[----:B------:R-:W-:Y:S06]  /*f390*/  @!P0 BRA `(.L_x_3610) ;  /* 0x0000000000048947 */ /* 0x000fec0003800000 */
[----:B------:R-:W-:Y:S01]  /*f3a0*/  BPT.TRAP 0x1 ;  /* 0x000000040000795c */ /* 0x000fe20000300000 */
.L_x_3610:
[----:B------:R-:W-:Y:S01]  /*f3b0*/  IMAD R27, R27, 0x8, R4 ;  /* 0x000000081b1b7824 */ /* 0x000fe200078e0204 */
[----:B------:R-:W-:-:S04]  /*f3c0*/  SHF.L.U32 R2, R2, 0x1f, RZ ;  /* 0x0000001f02027819 */ /* 0x000fc800000006ff */
[----:B------:R-:W2:Y:S02]  /*f3d0*/  SYNCS.PHASECHK.TRANS64.TRYWAIT P1, [R27+URZ+0x30840], R2 ;  /* 0x030840021b0075a7 */ /* 0x000ea4000802017f */
[----:B--2---:R-:W-:Y:S05]  /*f3e0*/  @!P1 BRA `(.L_x_3611) ;  /* 0x0000003800b89947 */ /* 0x004fea0003800000 */
.L_x_3729:
[----:B------:R-:W-:Y:S05]  /*f3f0*/  @!P0 BRA `(.L_x_3612) ;  /* 0x0000000000048947 */ /* 0x000fea0003800000 */
[----:B------:R-:W-:Y:S01]  /*f400*/  BPT.TRAP 0x1 ;  /* 0x000000040000795c */ /* 0x000fe20000300000 */
.L_x_3612:
[----:B------:R-:W4:Y:S02]  /*f410*/  SYNCS.PHASECHK.TRANS64.TRYWAIT P1, [R5+URZ+0x30860], R0 ;  /* 0x03086000050075a7 */ /* 0x000f24000802017f */
[----:B----4-:R-:W-:Y:S05]  /*f420*/  @!P1 BRA `(.L_x_3613) ;  /* 0x0000003800bc9947 */ /* 0x010fea0003800000 */
.L_x_3730:
[----:B------:R-:W-:Y:S05]  /*f430*/  @!P0 BRA `(.L_x_3614) ;  /* 0x0000000000048947 */ /* 0x000fea0003800000 */
[----:B------:R-:W-:Y:S01]  /*f440*/  BPT.TRAP 0x1 ;  /* 0x000000040000795c */ /* 0x000fe20000300000 */
.L_x_3614:
[----:B------:R0:W0:Y:S02]  /*f450*/  SYNCS.PHASECHK.TRANS64.TRYWAIT P0, [R27+URZ+0x30860], R2 ;  /* 0x030860021b0075a7 */ /* 0x000024000800017f */
[----:B0-----:R-:W-:Y:S05]  /*f460*/  @!P0 NANOSLEEP.SYNCS 0x989680 ;  /* 0x009896800000895d */ /* 0x001fea0003900000 */
[----:B------:R-:W0:Y:S02]  /*f470*/  @!P0 SYNCS.PHASECHK.TRANS64 P0, [R27+URZ+0x30860], R2 ;  /* 0x030860021b0085a7 */ /* 0x000e24000800007f */
[----:B0-----:R-:W-:Y:S05]  /*f480*/  @!P0 BRA `(.L_x_3614) ;  /* 0xfffffffc00f08947 */ /* 0x001fea000383ffff */
.L_x_3606:
[----:B------:R-:W-:Y:S05]  /*f490*/  BSYNC B0 ;  /* 0x0000000000007941 */ /* 0x000fea0003800000 */
.L_x_3605:
[----:B------:R-:W-:Y:S05]  /*f4a0*/  EXIT ;  /* 0x000000000000794d */ /* 0x000fea0003800000 */
.L_x_3486:
[----:B0-----:R-:W-:-:S04]  /*f4b0*/  MOV R3, UR40 ;  /* 0x0000002800037c02 */ /* 0x001fc80008000f00 */
[----:B------:R0:W1:Y:S03]  /*f4c0*/  SYNCS.PHASECHK.TRANS64.TRYWAIT P1, [R3+URZ+0x30800], R0 ;  /* 0x03080000030075a7 */ /* 0x000066000802017f */
[----:B-1----:R-:W-:Y:S05]  /*f4d0*/  @!P1 NANOSLEEP.SYNCS 0x989680 ;  /* 0x009896800000995d */ /* 0x002fea0003900000 */
[----:B------:R-:W1:Y:S02]  /*f4e0*/  @!P1 SYNCS.PHASECHK.TRANS64 P1, [R3+URZ+0x30800], R0 ;  /* 0x03080000030095a7 */ /* 0x000e64000802007f */
[----:B-1----:R-:W-:Y:S05]  /*f4f0*/  @!P1 BRA `(.L_x_3486) ;  /* 0xfffffffc00ec9947 */ /* 0x002fea000383ffff */
[----:B------:R-:W-:Y:S05]  /*f500*/  BRA `(.L_x_3615) ;  /* 0xffffff2000a07947 */ /* 0x000fea000383ffff */
.L_x_3490:
[----:B-1----:R1:W2:Y:S02]  /*f510*/  SYNCS.PHASECHK.TRANS64.TRYWAIT P1, [R0+URZ+0x30830], R3 ;  /* 0x03083003000075a7 */ /* 0x0022a4000802017f */
[----:B--2---:R-:W-:Y:S05]  /*f520*/  @!P1 NANOSLEEP.SYNCS 0x989680 ;  /* 0x009896800000995d */ /* 0x004fea0003900000 */
[----:B------:R-:W2:Y:S02]  /*f530*/  @!P1 SYNCS.PHASECHK.TRANS64 P1, [R0+URZ+0x30830], R3 ;  /* 0x03083003000095a7 */ /* 0x000ea4000802007f */
[----:B--2---:R-:W-:Y:S05]  /*f540*/  @!P1 BRA `(.L_x_3490) ;  /* 0xfffffffc00f09947 */ /* 0x004fea000383ffff */
[----:B------:R-:W-:Y:S05]  /*f550*/  BRA `(.L_x_3489) ;  /* 0xffffff2000c07947 */ /* 0x000fea000383ffff */
.L_x_3496:
[----:B-1----:R-:W-:-:S04]  /*f560*/  IMAD.U32 R4, RZ, RZ, UR9 ;  /* 0x00000009ff047e24 */ /* 0x002fc8000f8e00ff */
[----:B------:R1:W2:Y:S03]  /*f570*/  SYNCS.PHASECHK.TRANS64.TRYWAIT P1, [R4+URZ+0x30830], R3 ;  /* 0x03083003040075a7 */ /* 0x0002a6000802017f */
[----:B--2---:R-:W-:Y:S05]  /*f580*/  @!P1 NANOSLEEP.SYNCS 0x989680 ;  /* 0x009896800000995d */ /* 0x004fea0003900000 */
[----:B------:R-:W2:Y:S02]  /*f590*/  @!P1 SYNCS.PHASECHK.TRANS64 P1, [R4+URZ+0x30830], R3 ;  /* 0x03083003040095a7 */ /* 0x000ea4000802007f */
[----:B--2---:R-:W-:Y:S05]  /*f5a0*/  @!P1 BRA `(.L_x_3496) ;  /* 0xfffffffc00ec9947 */ /* 0x004fea000383ffff */
[----:B------:R-:W-:Y:S05]  /*f5b0*/  BRA `(.L_x_3495) ;  /* 0xffffff4c00587947 */ /* 0x000fea000383ffff */
.L_x_3500:
[----:B01----:R-:W-:-:S04]  /*f5c0*/  IMAD.U32 R3, RZ, RZ, UR10 ;  /* 0x0000000aff037e24 */ /* 0x003fc8000f8e00ff */
[----:B------:R0:W1:Y:S03]  /*f5d0*/  SYNCS.PHASECHK.TRANS64.TRYWAIT P1, [R3+URZ+0x30850], R0 ;  /* 0x03085000030075a7 */ /* 0x000066000802017f */
[----:B-1----:R-:W-:Y:S05]  /*f5e0*/  @!P1 NANOSLEEP.SYNCS 0x989680 ;  /* 0x009896800000995d */ /* 0x002fea0003900000 */
[----:B------:R-:W1:Y:S02]  /*f5f0*/  @!P1 SYNCS.PHASECHK.TRANS64 P1, [R3+URZ+0x30850], R0 ;  /* 0x03085000030095a7 */ /* 0x000e64000802007f */
[----:B-1----:R-:W-:Y:S05]  /*f600*/  @!P1 BRA `(.L_x_3500) ;  /* 0xfffffffc00ec9947 */ /* 0x002fea000383ffff */
[----:B------:R-:W-:Y:S05]  /*f610*/  BRA `(.L_x_3499) ;  /* 0xffffff5800187947 */ /* 0x000fea000383ffff */
.L_x_3507:
[----:B-1----:R-:W-:-:S04]  /*f620*/  IMAD.U32 R7, RZ, RZ, UR5 ;  /* 0x00000005ff077e24 */ /* 0x002fc8000f8e00ff */
[----:B------:R1:W2:Y:S03]  /*f630*/  SYNCS.PHASECHK.TRANS64.TRYWAIT P1, [R7+URZ+0x30850], R0 ;  /* 0x03085000070075a7 */ /* 0x0002a6000802017f */
[----:B--2---:R-:W-:Y:S05]  /*f640*/  @!P1 NANOSLEEP.SYNCS 0x989680 ;  /* 0x009896800000995d */ /* 0x004fea0003900000 */
[----:B------:R-:W2:Y:S02]  /*f650*/  @!P1 SYNCS.PHASECHK.TRANS64 P1, [R7+URZ+0x30850], R0 ;  /* 0x03085000070095a7 */ /* 0x000ea4000802007f */
[----:B--2---:R-:W-:Y:S05]  /*f660*/  @!P1 BRA `(.L_x_3507) ;  /* 0xfffffffc00ec9947 */ /* 0x004fea000383ffff */
[----:B------:R-:W-:Y:S05]  /*f670*/  BRA `(.L_x_3506) ;  /* 0xffffff7400b07947 */ /* 0x000fea000383ffff */
.L_x_3550:
[----:B------:R-:W-:Y:S01]  /*f680*/  SHF.R.U32.HI R8, RZ, 0x5, R21 ;  /* 0x00000005ff087819 */ /* 0x000fe20000011615 */
[----:B------:R-:W-:Y:S01]  /*f690*/  BSSY B0, `(.L_x_3616) ;  /* 0x0000009000007945 */ /* 0x000fe20003800000 */
[----:B------:R-:W-:Y:S02]  /*f6a0*/  IMAD.MOV.U32 R12, RZ, RZ, RZ ;  /* 0x000000ffff0c7224 */ /* 0x000fe400078e00ff */
[----:B------:R-:W-:Y:S01]  /*f6b0*/  LOP3.LUT R8, R8, 0x3, RZ, 0xc0, !PT ;  /* 0x0000000308087812 */ /* 0x000fe200078ec0ff */
[----:B------:R-:W-:Y:S02]  /*f6c0*/  IMAD.MOV.U32 R11, RZ, RZ, 0x1f ;  /* 0x0000001fff0b7424 */ /* 0x000fe400078e00ff */
[----:B------:R-:W-:Y:S01]  /*f6d0*/  IMAD.MOV.U32 R15, RZ, RZ, -0x1 ;  /* 0xffffffffff0f7424 */ /* 0x000fe200078e00ff */
[----:B------:R-:W-:-:S07]  /*f6e0*/  MOV R13, R8 ;  /* 0x00000008000d7202 */ /* 0x000fce0000000f00 */
[----:B-----5:R-:W-:Y:S05]  /*f6f0*/  WARPSYNC.COLLECTIVE R15, `(.L_x_3617) ;  /* 0x000000000f087348 */ /* 0x020fea0003c00000 */
[----:B------:R0:W1:Y:S02]  /*f700*/  SHFL.IDX P6, R14, R13, R12, R11 ;  /* 0x0000000c0d0e7389 */ /* 0x00006400000c000b */
[----:B01---5:R-:W-:Y:S01]  /*f710*/  ENDCOLLECTIVE ;  /* 0x000000000000791b */ /* 0x023fe20003800000 */
.L_x_3617:
[----:B------:R-:W-:Y:S05]  /*f720*/  BSYNC B0 ;  /* 0x0000000000007941 */ /* 0x000fea0003800000 */
.L_x_3616:
[----:B------:R-:W-:Y:S05]  /*f730*/  BRA `(.L_x_3618) ;  /* 0xffffffc000547947 */ /* 0x000fea000383ffff */
.L_x_3553:
[----:B0-----:R0:W1:Y:S02]  /*f740*/  SYNCS.PHASECHK.TRANS64.TRYWAIT P0, [R7+URZ+0x30840], R2 ;  /* 0x03084002070075a7 */ /* 0x001064000800017f */
[----:B-1----:R-:W-:Y:S05]  /*f750*/  @!P0 NANOSLEEP.SYNCS 0x989680 ;  /* 0x009896800000895d */ /* 0x002fea0003900000 */
[----:B------:R-:W1:Y:S02]  /*f760*/  @!P0 SYNCS.PHASECHK.TRANS64 P0, [R7+URZ+0x30840], R2 ;  /* 0x03084002070085a7 */ /* 0x000e64000800007f */
[----:B-1----:R-:W-:Y:S05]  /*f770*/  @!P0 BRA `(.L_x_3553) ;  /* 0xfffffffc00f08947 */ /* 0x002fea000383ffff */
[----:B------:R-:W-:Y:S05]  /*f780*/  BRA `(.L_x_3619) ;  /* 0xffffffc000bc7947 */ /* 0x000fea000383ffff */
.L_x_3554:
        /* <DEDUP_REMOVED lines=8> */
.L_x_3621:
[----:B------:R-:W-:Y:S05]  /*f810*/  BSYNC B0 ;  /* 0x0000000000007941 */ /* 0x000fea0003800000 */
.L_x_3620:
[----:B------:R-:W-:Y:S01]  /*f820*/  IMAD.MOV.U32 R13, RZ, RZ, R4 ;  /* 0x000000ffff0d7224 */ /* 0x000fe200078e0004 */
[----:B------:R-:W-:Y:S01]  /*f830*/  MOV R15, 0xffffffff ;  /* 0xffffffff000f7802 */ /* 0x000fe20000000f00 */
[----:B------:R-:W-:Y:S01]  /*f840*/  IMAD.MOV.U32 R12, RZ, RZ, RZ ;  /* 0x000000ffff0c7224 */ /* 0x000fe200078e00ff */
[----:B------:R-:W-:Y:S01]  /*f850*/  MOV R2, R14 ;  /* 0x0000000e00027202 */ /* 0x000fe20000000f00 */
[----:B------:R-:W-:Y:S02]  /*f860*/  IMAD.MOV.U32 R11, RZ, RZ, 0x181f ;  /* 0x0000181fff0b7424 */ /* 0x000fe400078e00ff */
[----:B------:R-:W-:-:S07]  /*f870*/  @P0 IMAD R8, R5, 0x2, R22 ;  /* 0x0000000205080824 */ /* 0x000fce00078e0216 */
[----:B------:R-:W-:Y:S05]  /*f880*/  WARPSYNC.COLLECTIVE R15, `(.L_x_3622) ;  /* 0x000000000f087348 */ /* 0x000fea0003c00000 */
[----:B------:R0:W1:Y:S02]  /*f890*/  SHFL.IDX P6, R14, R13, R12, R11 ;  /* 0x0000000c0d0e7389 */ /* 0x00006400000c000b */
[----:B01----:R-:W-:Y:S01]  /*f8a0*/  ENDCOLLECTIVE ;  /* 0x000000000000791b */ /* 0x003fe20003800000 */
.L_x_3622:
[----:B------:R-:W-:Y:S01]  /*f8b0*/  MOV R13, R0 ;  /* 0x00000000000d7202 */ /* 0x000fe20000000f00 */
[----:B------:R-:W-:Y:S02]  /*f8c0*/  IMAD.MOV.U32 R12, RZ, RZ, 0x1 ;  /* 0x00000001ff0c7424 */ /* 0x000fe400078e00ff */
[----:B------:R-:W-:-:S07]  /*f8d0*/  IMAD.MOV.U32 R3, RZ, RZ, R14 ;  /* 0x000000ffff037224 */ /* 0x000fce00078e000e */
[----:B------:R-:W-:Y:S05]  /*f8e0*/  WARPSYNC.COLLECTIVE R15, `(.L_x_3623) ;  /* 0x000000000f087348 */ /* 0x000fea0003c00000 */
[----:B------:R0:W1:Y:S02]  /*f8f0*/  SHFL.IDX P6, R14, R13, R12, R11 ;  /* 0x0000000c0d0e7389 */ /* 0x00006400000c000b */
[----:B01----:R-:W-:Y:S01]  /*f900*/  ENDCOLLECTIVE ;  /* 0x000000000000791b */ /* 0x003fe20003800000 */
.L_x_3623:
[----:B------:R-:W-:-:S05]  /*f910*/  @P0 LEA R3, P1, R32, R3, 0x1 ;  /* 0x0000000320030211 */ /* 0x000fca00078208ff */
[----:B------:R-:W-:Y:S01]  /*f920*/  @P0 IMAD.X R2, RZ, RZ, R2, P1 ;  /* 0x000000ffff020224 */ /* 0x000fe200008e0602 */
[----:B------:R-:W-:-:S04]  /*f930*/  ISETP.GE.AND P1, PT, R6, 0x11, PT ;  /* 0x000000110600780c */ /* 0x000fc80003f26270 */
[----:B------:R-:W-:Y:S01]  /*f940*/  @P0 LOP3.LUT R3, R3, R2, RZ, 0x3c, !PT ;  /* 0x0000000203030212 */ /* 0x000fe200078e3cff */
[----:B------:R-:W-:-:S03]  /*f950*/  IMAD.MOV.U32 R13, RZ, RZ, R4 ;  /* 0x000000ffff0d7224 */ /* 0x000fc600078e0004 */
[----:B------:R-:W-:-:S04]  /*f960*/  @P0 LOP3.LUT R2, R3, R2, RZ, 0x3c, !PT ;  /* 0x0000000203020212 */ /* 0x000fc800078e3cff */
[----:B------:R-:W-:-:S05]  /*f970*/  @P0 LOP3.LUT R3, R3, R2, RZ, 0x3c, !PT ;  /* 0x0000000203030212 */ /* 0x000fca00078e3cff */
[----:B------:R-:W-:Y:S01]  /*f980*/  @!PT LDS RZ, [RZ] ;  /* 0x00000000fffff984 */ /* 0x000fe20000000800 */
[----:B------:R-:W-:Y:S01]  /*f990*/  @!PT LDS RZ, [RZ] ;  /* 0x00000000fffff984 */ /* 0x000fe20000000800 */
[----:B------:R-:W-:Y:S01]  /*f9a0*/  @!PT LDS RZ, [RZ] ;  /* 0x00000000fffff984 */ /* 0x000fe20000000800 */
[----:B------:R-:W-:Y:S04]  /*f9b0*/  @P0 LDGSTS.E.BYPASS.LTC128B.128 [R8+0x1e400], desc[UR36][R2.64], !P4 ;  /* 0x1e40000002080fae */ /* 0x000fe8000e101d64 */
[----:B------:R-:W-:Y:S04]  /*f9c0*/  @P0 LDGSTS.E.BYPASS.LTC128B.128 [R8+0x21400], desc[UR36][R2.64+0x80], !P3 ;  /* 0x2140008002080fae */ /* 0x000fe8000d901d64 */
[----:B------:R0:W-:Y:S02]  /*f9d0*/  @P0 LDGSTS.E.BYPASS.LTC128B.128 [R8+0x24400], desc[UR36][R2.64+0x100], !P2 ;  /* 0x2440010002080fae */ /* 0x0001e4000d101d64 */
[----:B0-----:R-:W-:-:S07]  /*f9e0*/  IMAD.MOV.U32 R2, RZ, RZ, R14 ;  /* 0x000000ffff027224 */ /* 0x001fce00078e000e */
[----:B------:R-:W-:Y:S05]  /*f9f0*/  WARPSYNC.COLLECTIVE R15, `(.L_x_3624) ;  /* 0x000000000f087348 */ /* 0x000fea0003c00000 */
[----:B------:R0:W1:Y:S02]  /*fa00*/  SHFL.IDX P6, R14, R13, R12, R11 ;  /* 0x0000000c0d0e7389 */ /* 0x00006400000c000b */
[----:B01----:R-:W-:Y:S01]  /*fa10*/  ENDCOLLECTIVE ;  /* 0x000000000000791b */ /* 0x003fe20003800000 */
.L_x_3624:
[----:B------:R-:W-:Y:S02]  /*fa20*/  @P1 IMAD R8, R5, 0x2, R22 ;  /* 0x0000000205081824 */ /* 0x000fe400078e0216 */
[----:B------:R-:W-:Y:S01]  /*fa30*/  IMAD.MOV.U32 R13, RZ, RZ, R0 ;  /* 0x000000ffff0d7224 */ /* 0x000fe200078e0000 */
[----:B------:R-:W-:Y:S02]  /*fa40*/  MOV R12, 0x2 ;  /* 0x00000002000c7802 */ /* 0x000fe40000000f00 */
[----:B------:R-:W-:-:S07]  /*fa50*/  MOV R3, R14 ;  /* 0x0000000e00037202 */ /* 0x000fce0000000f00 */
[----:B------:R-:W-:Y:S05]  /*fa60*/  WARPSYNC.COLLECTIVE R15, `(.L_x_3625) ;  /* 0x000000000f087348 */ /* 0x000fea0003c00000 */
[----:B------:R0:W1:Y:S02]  /*fa70*/  SHFL.IDX P6, R14, R13, R12, R11 ;  /* 0x0000000c0d0e7389 */ /* 0x00006400000c000b */
[----:B01----:R-:W-:Y:S01]  /*fa80*/  ENDCOLLECTIVE ;  /* 0x000000000000791b */ /* 0x003fe20003800000 */
.L_x_3625:
[----:B------:R-:W-:-:S05]  /*fa90*/  @P1 LEA R3, P0, R32, R3, 0x1 ;  /* 0x0000000320031211 */ /* 0x000fca00078008ff */
[----:B------:R-:W-:-:S05]  /*faa0*/  @P1 IMAD.X R2, RZ, RZ, R2, P0 ;  /* 0x000000ffff021224 */ /* 0x000fca00000e0602 */
        /* <DEDUP_REMOVED lines=9> */
[----:B------:R0:W-:Y:S01]  /*fb40*/  @P1 LDGSTS.E.BYPASS.LTC128B.128 [R8+0x24c00], desc[UR36][R2.64+0x100], !P2 ;  /* 0x24c0010002081fae */ /* 0x0001e2000d101d64 */
[----:B------:R-:W-:Y:S01]  /*fb50*/  ISETP.GE.AND P1, PT, R6, 0x21, PT ;  /* 0x000000210600780c */ /* 0x000fe20003f26270 */
[----:B0-----:R-:W-:-:S12]  /*fb60*/  IMAD.MOV.U32 R2, RZ, RZ, R14 ;  /* 0x000000ffff027224 */ /* 0x001fd800078e000e */
[----:B------:R-:W-:Y:S05]  /*fb70*/  WARPSYNC.COLLECTIVE R15, `(.L_x_3626) ;  /* 0x000000000f087348 */ /* 0x000fea0003c00000 */
[----:B------:R0:W1:Y:S02]  /*fb80*/  SHFL.IDX P6, R14, R13, R12, R11 ;  /* 0x0000000c0d0e7389 */ /* 0x00006400000c000b */
[----:B01----:R-:W-:Y:S01]  /*fb90*/  ENDCOLLECTIVE ;  /* 0x000000000000791b */ /* 0x003fe20003800000 */
.L_x_3626:
[----:B------:R-:W-:Y:S02]  /*fba0*/  @P1 IMAD R8, R5, 0x2, R22 ;  /* 0x0000000205081824 */ /* 0x000fe400078e0216 */
[----:B------:R-:W-:Y:S02]  /*fbb0*/  IMAD.MOV.U32 R13, RZ, RZ, R0 ;  /* 0x000000ffff0d7224 */ /* 0x000fe400078e0000 */
[----:B------:R-:W-:Y:S02]  /*fbc0*/  IMAD.MOV.U32 R12, RZ, RZ, 0x3 ;  /* 0x00000003ff0c7424 */ /* 0x000fe400078e00ff */
[----:B------:R-:W-:-:S07]  /*fbd0*/  IMAD.MOV.U32 R3, RZ, RZ, R14 ;  /* 0x000000ffff037224 */ /* 0x000fce00078e000e */
[----:B------:R-:W-:Y:S05]  /*fbe0*/  WARPSYNC.COLLECTIVE R15, `(.L_x_3627) ;  /* 0x000000000f087348 */ /* 0x000fea0003c00000 */
[----:B------:R0:W1:Y:S02]  /*fbf0*/  SHFL.IDX P6, R14, R13, R12, R11 ;  /* 0x0000000c0d0e7389 */ /* 0x00006400000c000b */
[----:B01----:R-:W-:Y:S01]  /*fc00*/  ENDCOLLECTIVE ;  /* 0x000000000000791b */ /* 0x003fe20003800000 */
.L_x_3627:
[----:B------:R-:W-:-:S04]  /*fc10*/  @P1 LEA R3, P0, R32, R3, 0x1 ;  /* 0x0000000320031211 */ /* 0x000fc800078008ff */
[----:B------:R-:W-:-:S04]  /*fc20*/  @P1 IADD3.X R2, RZ, R2, RZ, P0, !PT ;  /* 0x00000002ff021210 */ /* 0x000fc800007fe4ff */
        /* <DEDUP_REMOVED lines=10> */
[----:B------:R-:W-:Y:S02]  /*fcd0*/  ISETP.GE.AND P1, PT, R6, 0x31, PT ;  /* 0x000000310600780c */ /* 0x000fe40003f26270 */
[----:B0-----:R-:W-:-:S11]  /*fce0*/  MOV R2, R14 ;  /* 0x0000000e00027202 */ /* 0x001fd60000000f00 */
[----:B------:R-:W-:Y:S05]  /*fcf0*/  WARPSYNC.COLLECTIVE R15, `(.L_x_3628) ;  /* 0x000000000f087348 */ /* 0x000fea0003c00000 */
[----:B------:R0:W1:Y:S02]  /*fd00*/  SHFL.IDX P6, R14, R13, R12, R11 ;  /* 0x0000000c0d0e7389 */ /* 0x00006400000c000b */
[----:B01----:R-:W-:Y:S01]  /*fd10*/  ENDCOLLECTIVE ;  /* 0x000000000000791b */ /* 0x003fe20003800000 */
.L_x_3628:
[----:B------:R-:W-:Y:S01]  /*fd20*/  @P1 LEA R8, R5, R22, 0x1 ;  /* 0x0000001605081211 */ /* 0x000fe200078e08ff */
[----:B------:R-:W-:Y:S02]  /*fd30*/  IMAD.MOV.U32 R13, RZ, RZ, R0 ;  /* 0x000000ffff0d7224 */ /* 0x000fe400078e0000 */
[----:B------:R-:W-:Y:S02]  /*fd40*/  IMAD.MOV.U32 R12, RZ, RZ, 0x4 ;  /* 0x00000004ff0c7424 */ /* 0x000fe400078e00ff */
[----:B------:R-:W-:-:S07]  /*fd50*/  IMAD.MOV.U32 R3, RZ, RZ, R14 ;  /* 0x000000ffff037224 */ /* 0x000fce00078e000e */
[----:B------:R-:W-:Y:S05]  /*fd60*/  WARPSYNC.COLLECTIVE R15, `(.L_x_3629) ;  /* 0x000000000f087348 */ /* 0x000fea0003c00000 */
[----:B------:R0:W1:Y:S02]  /*fd70*/  SHFL.IDX P6, R14, R13, R12, R11 ;  /* 0x0000000c0d0e7389 */ /* 0x00006400000c000b */
[----:B01----:R-:W-:Y:S01]  /*fd80*/  ENDCOLLECTIVE ;  /* 0x000000000000791b */ /* 0x003fe20003800000 */
.L_x_3629:
[----:B------:R-:W-:-:S05]  /*fd90*/  @P1 LEA R3, P0, R32, R3, 0x1 ;  /* 0x0000000320031211 */ /* 0x000fca00078008ff */
[----:B------:R-:W-:-:S05]  /*fda0*/  @P1 IMAD.X R2, RZ, RZ, R2, P0 ;  /* 0x000000ffff021224 */ /* 0x000fca00000e0602 */
[----:B------:R-:W-:Y:S02]  /*fdb0*/  @P1 LOP3.LUT R3, R3, R2, RZ, 0x3c, !PT ;  /* 0x0000000203031212 */ /* 0x000fe400078e3cff */
[----:B------:R-:W-:Y:S02]  /*fdc0*/  MOV R13, R4 ;  /* 0x00000004000d7202 */ /* 0x000fe40000000f00 */
        /* <DEDUP_REMOVED lines=13> */
.L_x_3630:
[----:B------:R-:W-:Y:S01]  /*fea0*/  @P1 IMAD R8, R5, 0x2, R22 ;  /* 0x0000000205081824 */ /* 0x000fe200078e0216 */
[----:B------:R-:W-:Y:S01]  /*feb0*/  MOV R13, R0 ;  /* 0x00000000000d7202 */ /* 0x000fe20000000f00 */
[----:B------:R-:W-:Y:S02]  /*fec0*/  IMAD.MOV.U32 R12, RZ, RZ, 0x5 ;  /* 0x00000005ff0c7424 */ /* 0x000fe400078e00ff */
[----:B------:R-:W-:-:S07]  /*fed0*/  IMAD.MOV.U32 R3, RZ, RZ, R14 ;  /* 0x000000ffff037224 */ /* 0x000fce00078e000e */
[----:B------:R-:W-:Y:S05]  /*fee0*/  WARPSYNC.COLLECTIVE R15, `(.L_x_3631) ;  /* 0x000000000f087348 */ /* 0x000fea0003c00000 */
[----:B------:R0:W1:Y:S02]  /*fef0*/  SHFL.IDX P6, R14, R13, R12, R11 ;  /* 0x0000000c0d0e7389 */ /* 0x00006400000c000b */
[----:B01----:R-:W-:Y:S01]  /*ff00*/  ENDCOLLECTIVE ;  /* 0x000000000000791b */ /* 0x003fe20003800000 */
.L_x_3631:
        /* <DEDUP_REMOVED lines=10> */
.L_x_3632:
[----:B------:R-:W-:Y:S01]  /*ffb0*/  @!PT LDS RZ, [RZ] ;  /* 0x00000000fffff984 */ /* 0x000fe20000000800 */
[----:B------:R-:W-:Y:S01]  /*ffc0*/  @!PT LDS RZ, [RZ] ;  /* 0x00000000fffff984 */ /* 0x000fe20000000800 */
[----:B------:R-:W-:Y:S01]  /*ffd0*/  @!PT LDS RZ, [RZ] ;  /* 0x00000000fffff984 */ /* 0x000fe20000000800 */
[----:B------:R-:W-:Y:S04]  /*ffe0*/  @P1 LDGSTS.E.BYPASS.LTC128B.128 [R8+0x20400], desc[UR36][R2.64], !P4 ;  /* 0x2040000002081fae */ /* 0x000fe8000e101d64 */
[----:B------:R-:W-:Y:S04]  /*fff0*/  @P1 LDGSTS.E.BYPASS.LTC128B.128 [R8+0x23400], desc[UR36][R2.64+0x80], !P3 ;  /* 0x2340008002081fae */ /* 0x000fe8000d901d64 */
[----:B------:R0:W-:Y:S02]  /*10000*/  @P1 LDGSTS.E.BYPASS.LTC128B.128 [R8+0x26400], desc[UR36][R2.64+0x100], !P2 ;  /* 0x2640010002081fae */ /* 0x0001e4000d101d64 */
[----:B0-----:R-:W-:Y:S01]  /*10010*/  MOV R2, R14 ;  /* 0x0000000e00027202 */ /* 0x001fe20000000f00 */
[----:B------:R-:W-:Y:S06]  /*10020*/  BRA `(.L_x_3633) ;  /* 0xffffffc0000c7947 */ /* 0x000fec000383ffff */
.L_x_3559:
[----:B------:R-:W-:Y:S01]  /*10030*/  IMAD.MOV.U32 R13, RZ, RZ, R5 ;  /* 0x000000ffff0d7224 */ /* 0x000fe200078e0005 */
[----:B------:R-:W-:Y:S01]  /*10040*/  MOV R15, 0xffffffff ;  /* 0xffffffff000f7802 */ /* 0x000fe20000000f00 */
[----:B------:R-:W-:Y:S02]  /*10050*/  IMAD.MOV.U32 R12, RZ, RZ, RZ ;  /* 0x000000ffff0c7224 */ /* 0x000fe400078e00ff */
[----:B------:R-:W-:Y:S02]  /*10060*/  IMAD.MOV.U32 R11, RZ, RZ, 0x181f ;  /* 0x0000181fff0b7424 */ /* 0x000fe400078e00ff */
[----:B-----5:R-:W-:Y:S02]  /*10070*/  IMAD R6, R17, R6, RZ ;  /* 0x0000000611067224 */ /* 0x020fe400078e02ff */
[----:B------:R-:W-:-:S07]  /*10080*/  IMAD.IADD R4, R10, 0x1, R4 ;  /* 0x000000010a047824 */ /* 0x000fce00078e0204 */
[----:B------:R-:W-:Y:S05]  /*10090*/  WARPSYNC.COLLECTIVE R15, `(.L_x_3634) ;  /* 0x000000000f087348 */ /* 0x000fea0003c00000 */
[----:B------:R0:W1:Y:S02]  /*100a0*/  SHFL.IDX P6, R14, R13, R12, R11 ;  /* 0x0000000c0d0e7389 */ /* 0x00006400000c000b */
[----:B01----:R-:W-:Y:S01]  /*100b0*/  ENDCOLLECTIVE ;  /* 0x000000000000791b */ /* 0x003fe20003800000 */
.L_x_3634:
[C---:B------:R-:W-:Y:S01]  /*100c0*/  VIADD R7, R4.reuse, 0x10 ;  /* 0x0000001004077836 */ /* 0x040fe20000000000 */
[----:B------:R-:W-:Y:S01]  /*100d0*/  ISETP.GE.AND P1, PT, R4, R6, PT ;  /* 0x000000060400720c */ /* 0x000fe20003f26270 */
[----:B------:R-:W-:Y:S02]  /*100e0*/  IMAD.MOV.U32 R13, RZ, RZ, R0 ;  /* 0x000000ffff0d7224 */ /* 0x000fe400078e0000 */
[----:B------:R-:W-:-:S10]  /*100f0*/  IMAD.MOV.U32 R2, RZ, RZ, R14 ;  /* 0x000000ffff027224 */ /* 0x000fd400078e000e */
[----:B------:R-:W-:Y:S05]  /*10100*/  WARPSYNC.COLLECTIVE R15, `(.L_x_3635) ;  /* 0x000000000f087348 */ /* 0x000fea0003c00000 */
[----:B------:R0:W1:Y:S02]  /*10110*/  SHFL.IDX P6, R14, R13, R12, R11 ;  /* 0x0000000c0d0e7389 */ /* 0x00006400000c000b */
[----:B01----:R-:W-:Y:S01]  /*10120*/  ENDCOLLECTIVE ;  /* 0x000000000000791b */ /* 0x003fe20003800000 */
.L_x_3635:
        /* <DEDUP_REMOVED lines=8> */
.L_x_3636:
[----:B------:R-:W-:Y:S01]  /*101b0*/  @!PT LDS RZ, [RZ] ;  /* 0x00000000fffff984 */ /* 0x000fe20000000800 */
[----:B------:R-:W-:Y:S01]  /*101c0*/  @!PT LDS RZ, [RZ] ;  /* 0x00000000fffff984 */ /* 0x000fe20000000800 */
[----:B------:R-:W-:Y:S01]  /*101d0*/  @!PT LDS RZ, [RZ] ;  /* 0x00000000fffff984 */ /* 0x000fe20000000800 */
[----:B------:R-:W-:Y:S04]  /*101e0*/  @!P1 LDGSTS.E.BYPASS.LTC128B.128 [R37+0x12400], desc[UR36][R2.64], !P3 ;  /* 0x1240000002259fae */ /* 0x000fe8000d901d64 */
[----:B------:R-:W-:Y:S04]  /*101f0*/  @!P1 LDGSTS.E.BYPASS.LTC128B.128 [R37+0x16400], desc[UR36][R2.64+0x80], !P2 ;  /* 0x1640008002259fae */ /* 0x000fe8000d101d64 */
[----:B------:R0:W-:Y:S01]  /*10200*/  @!P1 LDGSTS.E.BYPASS.LTC128B.128 [R37+0x1a400], desc[UR36][R2.64+0x100], !P0 ;  /* 0x1a40010002259fae */ /* 0x0001e2000c101d64 */
[----:B------:R-:W-:Y:S01]  /*10210*/  ISETP.GE.AND P1, PT, R7, R6, PT ;  /* 0x000000060700720c */ /* 0x000fe20003f26270 */
[----:B------:R-:W-:-:S02]  /*10220*/  IMAD.MOV.U32 R13, RZ, RZ, R0 ;  /* 0x000000ffff0d7224 */ /* 0x000fc400078e0000 */
[----:B0-----:R-:W-:-:S10]  /*10230*/  IMAD.MOV.U32 R2, RZ, RZ, R14 ;  /* 0x000000ffff027224 */ /* 0x001fd400078e000e */
[----:B------:R-:W-:Y:S05]  /*10240*/  WARPSYNC.COLLECTIVE R15, `(.L_x_3637) ;  /* 0x000000000f087348 */ /* 0x000fea0003c00000 */
[----:B------:R0:W1:Y:S02]  /*10250*/  SHFL.IDX P6, R14, R13, R12, R11 ;  /* 0x0000000c0d0e7389 */ /* 0x00006400000c000b */
[----:B01----:R-:W-:Y:S01]  /*10260*/  ENDCOLLECTIVE ;  /* 0x000000000000791b */ /* 0x003fe20003800000 */
.L_x_3637:
[----:B------:R-:W-:Y:S01]  /*10270*/  IMAD.MOV.U32 R13, RZ, RZ, R5 ;  /* 0x000000ffff0d7224 */ /* 0x000fe200078e0005 */
[----:B------:R-:W-:Y:S02]  /*10280*/  MOV R12, 0x2 ;  /* 0x00000002000c7802 */ /* 0x000fe40000000f00 */
[----:B------:R-:W-:-:S05]  /*10290*/  @!P1 LEA R14, P4, R32, R14, 0x1 ;  /* 0x0000000e200e9211 */ /* 0x000fca00078808ff */
[----:B------:R-:W-:Y:S01]  /*102a0*/  @!P1 IMAD.X R7, RZ, RZ, R2, P4 ;  /* 0x000000ffff079224 */ /* 0x000fe200020e0602 */
[----:B------:R-:W-:-:S07]  /*102b0*/  @!P1 MOV R2, R14 ;  /* 0x0000000e00029202 */ /* 0x000fce0000000f00 */
[----:B------:R-:W-:Y:S05]  /*102c0*/  WARPSYNC.COLLECTIVE R15, `(.L_x_3638) ;  /* 0x000000000f087348 */ /* 0x000fea0003c00000 */
[----:B------:R0:W1:Y:S02]  /*102d0*/  SHFL.IDX P6, R14, R13, R12, R11 ;  /* 0x0000000c0d0e7389 */ /* 0x00006400000c000b */
[----:B01----:R-:W-:Y:S01]  /*102e0*/  ENDCOLLECTIVE ;  /* 0x000000000000791b */ /* 0x003fe20003800000 */
.L_x_3638:
        /* <DEDUP_REMOVED lines=14> */
.L_x_3639:
        /* <DEDUP_REMOVED lines=8> */
.L_x_3640:
        /* <DEDUP_REMOVED lines=14> */
.L_x_3641:
        /* <DEDUP_REMOVED lines=8> */
.L_x_3642:
        /* <DEDUP_REMOVED lines=14> */
.L_x_3643:
        /* <DEDUP_REMOVED lines=8> */
.L_x_3644:
        /* <DEDUP_REMOVED lines=14> */
.L_x_3645:
        /* <DEDUP_REMOVED lines=8> */
.L_x_3646:
        /* <DEDUP_REMOVED lines=14> */
.L_x_3647:
        /* <DEDUP_REMOVED lines=8> */
.L_x_3648:
        /* <DEDUP_REMOVED lines=8> */
[----:B------:R-:W-:-:S07]  /*10a50*/  MOV R5, R14 ;  /* 0x0000000e00057202 */ /* 0x000fce0000000f00 */
[----:B0-----:R-:W-:Y:S05]  /*10a60*/  WARPSYNC.COLLECTIVE R15, `(.L_x_3649) ;  /* 0x000000000f087348 */ /* 0x001fea0003c00000 */
[----:B------:R1:W2:Y:S02]  /*10a70*/  SHFL.IDX P6, R14, R13, R12, R11 ;  /* 0x0000000c0d0e7389 */ /* 0x0002a400000c000b */
[----:B012---:R-:W-:Y:S01]  /*10a80*/  ENDCOLLECTIVE ;  /* 0x000000000000791b */ /* 0x007fe20003800000 */
.L_x_3649:
[----:B------:R-:W-:Y:S05]  /*10a90*/  BRA `(.L_x_3650) ;  /* 0xffffffc000707947 */ /* 0x000fea000383ffff */
.L_x_3564:
[----:B0-----:R0:W1:Y:S02]  /*10aa0*/  SYNCS.PHASECHK.TRANS64.TRYWAIT P0, [R22+URZ+0x30820], R3 ;  /* 0x03082003160075a7 */ /* 0x001064000800017f */
[----:B-1----:R-:W-:Y:S05]  /*10ab0*/  @!P0 NANOSLEEP.SYNCS 0x989680 ;  /* 0x009896800000895d */ /* 0x002fea0003900000 */
[----:B------:R-:W1:Y:S02]  /*10ac0*/  @!P0 SYNCS.PHASECHK.TRANS64 P0, [R22+URZ+0x30820], R3 ;  /* 0x03082003160085a7 */ /* 0x000e64000800007f */
[----:B-1----:R-:W-:Y:S05]  /*10ad0*/  @!P0 BRA `(.L_x_3564) ;  /* 0xfffffffc00f08947 */ /* 0x002fea000383ffff */
[----:B------:R-:W-:Y:S05]  /*10ae0*/  BRA `(.L_x_3651) ;  /* 0xffffffc000e07947 */ /* 0x000fea000383ffff */
.L_x_3569:
[----:B0-----:R0:W1:Y:S02]  /*10af0*/  SYNCS.PHASECHK.TRANS64.TRYWAIT P0, [R7+URZ+0x30840], R2 ;  /* 0x03084002070075a7 */ /* 0x001064000800017f */
[----:B-1----:R-:W-:Y:S05]  /*10b00*/  @!P0 NANOSLEEP.SYNCS 0x989680 ;  /* 0x009896800000895d */ /* 0x002fea0003900000 */
[----:B------:R-:W1:Y:S02]  /*10b10*/  @!P0 SYNCS.PHASECHK.TRANS64 P0, [R7+URZ+0x30840], R2 ;  /* 0x03084002070085a7 */ /* 0x000e64000800007f */
[----:B-1----:R-:W-:Y:S05]  /*10b20*/  @!P0 BRA `(.L_x_3569) ;  /* 0xfffffffc00f08947 */ /* 0x002fea000383ffff */
[----:B------:R-:W-:Y:S05]  /*10b30*/  BRA `(.L_x_3652) ;  /* 0xffffffc400c47947 */ /* 0x000fea000383ffff */
.L_x_3570:
        /* <DEDUP_REMOVED lines=8> */
.L_x_3654:
[----:B------:R-:W-:Y:S05]  /*10bc0*/  BSYNC B1 ;  /* 0x0000000000017941 */ /* 0x000fea0003800000 */
.L_x_3653:
[----:B------:R-:W-:Y:S01]  /*10bd0*/  IMAD.MOV.U32 R13, RZ, RZ, R8 ;  /* 0x000000ffff0d7224 */ /* 0x000fe200078e0008 */
[----:B------:R-:W-:Y:S01]  /*10be0*/  MOV R12, RZ ;  /* 0x000000ff000c7202 */ /* 0x000fe20000000f00 */
[----:B------:R-:W-:Y:S01]  /*10bf0*/  IMAD.MOV.U32 R11, RZ, RZ, 0x181f ;  /* 0x0000181fff0b7424 */ /* 0x000fe200078e00ff */
[----:B------:R-:W-:Y:S01]  /*10c00*/  LOP3.LUT R23, R23, 0xfffffeff, RZ, 0xc0, !PT ;  /* 0xfffffeff17177812 */ /* 0x000fe200078ec0ff */
[----:B------:R-:W-:Y:S01]  /*10c10*/  IMAD.MOV.U32 R15, RZ, RZ, -0x1 ;  /* 0xffffffffff0f7424 */ /* 0x000fe200078e00ff */
[----:B------:R-:W-:Y:S01]  /*10c20*/  SHF.L.U32 R4, R32, 0x1, RZ ;  /* 0x0000000120047819 */ /* 0x000fe200000006ff */
[----:B------:R-:W-:Y:S01]  /*10c30*/  IMAD.MOV.U32 R3, RZ, RZ, R14 ;  /* 0x000000ffff037224 */ /* 0x000fe200078e000e */
[----:B------:R-:W-:Y:S01]  /*10c40*/  @P1 LOP3.LUT R23, R23, 0x100, RZ, 0xfc, !PT ;  /* 0x0000010017171812 */ /* 0x000fe200078efcff */
[----:B------:R-:W-:-:S07]  /*10c50*/  IMAD R5, R5, 0x2, R22 ;  /* 0x0000000205057824 */ /* 0x000fce00078e0216 */
[----:B------:R-:W-:Y:S05]  /*10c60*/  WARPSYNC.COLLECTIVE R15, `(.L_x_3655) ;  /* 0x000000000f087348 */ /* 0x000fea0003c00000 */
[----:B------:R0:W1:Y:S02]  /*10c70*/  SHFL.IDX P6, R14, R13, R12, R11 ;  /* 0x0000000c0d0e7389 */ /* 0x00006400000c000b */
[----:B01----:R-:W-:Y:S01]  /*10c80*/  ENDCOLLECTIVE ;  /* 0x000000000000791b */ /* 0x003fe20003800000 */
.L_x_3655:
[----:B------:R-:W-:Y:S01]  /*10c90*/  LOP3.LUT P1, RZ, R23, 0x4, RZ, 0xc0, !PT ;  /* 0x0000000417ff7812 */ /* 0x000fe2000782c0ff */
[----:B------:R-:W-:Y:S01]  /*10ca0*/  IMAD.MOV.U32 R13, RZ, RZ, R6 ;  /* 0x000000ffff0d7224 */ /* 0x000fe200078e0006 */
[----:B------:R-:W-:Y:S01]  /*10cb0*/  MOV R12, 0x1 ;  /* 0x00000001000c7802 */ /* 0x000fe20000000f00 */
[----:B------:R-:W-:-:S10]  /*10cc0*/  IMAD.MOV.U32 R2, RZ, RZ, R14 ;  /* 0x000000ffff027224 */ /* 0x000fd400078e000e */
[----:B------:R-:W-:Y:S05]  /*10cd0*/  WARPSYNC.COLLECTIVE R15, `(.L_x_3656) ;  /* 0x000000000f087348 */ /* 0x000fea0003c00000 */
[----:B------:R0:W1:Y:S02]  /*10ce0*/  SHFL.IDX P6, R14, R13, R12, R11 ;  /* 0x0000000c0d0e7389 */ /* 0x00006400000c000b */
[----:B01----:R-:W-:Y:S01]  /*10cf0*/  ENDCOLLECTIVE ;  /* 0x000000000000791b */ /* 0x003fe20003800000 */
.L_x_3656:
[----:B------:R-:W-:-:S05]  /*10d00*/  IADD3 R2, P0, R2, R4, RZ ;  /* 0x0000000402027210 */ /* 0x000fca0007f1e0ff */
[----:B------:R-:W-:-:S05]  /*10d10*/  IMAD.X R3, RZ, RZ, R3, P0 ;  /* 0x000000ffff037224 */ /* 0x000fca00000e0603 */
[----:B------:R-:W-:Y:S01]  /*10d20*/  @!PT LDS RZ, [RZ] ;  /* 0x00000000fffff984 */ /* 0x000fe20000000800 */
[----:B------:R-:W-:Y:S01]  /*10d30*/  @!PT LDS RZ, [RZ] ;  /* 0x00000000fffff984 */ /* 0x000fe20000000800 */
[----:B------:R-:W-:Y:S01]  /*10d40*/  @!PT LDS RZ, [RZ] ;  /* 0x00000000fffff984 */ /* 0x000fe20000000800 */
[----:B------:R-:W-:Y:S01]  /*10d50*/  LDGSTS.E.BYPASS.LTC128B.128 [R5+0x1e400], desc[UR36][R2.64], !P1 ;  /* 0x1e40000002057fae */ /* 0x000fe2000c901d64 */
[----:B------:R-:W-:-:S03]  /*10d60*/  IMAD.MOV.U32 R13, RZ, RZ, R8 ;  /* 0x000000ffff0d7224 */ /* 0x000fc600078e0008 */
[----:B------:R-:W-:Y:S04]  /*10d70*/  LDGSTS.E.BYPASS.LTC128B.128 [R5+0x21400], desc[UR36][R2.64+0x80], !P5 ;  /* 0x2140008002057fae */ /* 0x000fe8000e901d64 */
[----:B------:R0:W-:Y:S02]  /*10d80*/  LDGSTS.E.BYPASS.LTC128B.128 [R5+0x24400], desc[UR36][R2.64+0x100], !P4 ;  /* 0x2440010002057fae */ /* 0x0001e4000e101d64 */
[----:B0-----:R-:W-:-:S07]  /*10d90*/  IMAD.MOV.U32 R3, RZ, RZ, R14 ;  /* 0x000000ffff037224 */ /* 0x001fce00078e000e */
[----:B------:R-:W-:Y:S05]  /*10da0*/  WARPSYNC.COLLECTIVE R15, `(.L_x_3657) ;  /* 0x000000000f087348 */ /* 0x000fea0003c00000 */
[----:B------:R0:W1:Y:S02]  /*10db0*/  SHFL.IDX P6, R14, R13, R12, R11 ;  /* 0x0000000c0d0e7389 */ /* 0x00006400000c000b */
[----:B01----:R-:W-:Y:S01]  /*10dc0*/  ENDCOLLECTIVE ;  /* 0x000000000000791b */ /* 0x003fe20003800000 */
.L_x_3657:
[----:B------:R-:W-:Y:S02]  /*10dd0*/  IMAD.MOV.U32 R13, RZ, RZ, R6 ;  /* 0x000000ffff0d7224 */ /* 0x000fe400078e0006 */
[----:B------:R-:W-:Y:S02]  /*10de0*/  IMAD.MOV.U32 R12, RZ, RZ, 0x2 ;  /* 0x00000002ff0c7424 */ /* 0x000fe400078e00ff */
[----:B------:R-:W-:-:S07]  /*10df0*/  IMAD.MOV.U32 R2, RZ, RZ, R14 ;  /* 0x000000ffff027224 */ /* 0x000fce00078e000e */
[----:B------:R-:W-:Y:S05]  /*10e00*/  WARPSYNC.COLLECTIVE R15, `(.L_x_3658) ;  /* 0x000000000f087348 */ /* 0x000fea0003c00000 */
[----:B------:R0:W1:Y:S02]  /*10e10*/  SHFL.IDX P6, R14, R13, R12, R11 ;  /* 0x0000000c0d0e7389 */ /* 0x00006400000c000b */
[----:B01----:R-:W-:Y:S01]  /*10e20*/  ENDCOLLECTIVE ;  /* 0x000000000000791b */ /* 0x003fe20003800000 */
.L_x_3658:
[----:B------:R-:W-:-:S04]  /*10e30*/  IADD3 R2, P0, R2, R4, RZ ;  /* 0x0000000402027210 */ /* 0x000fc80007f1e0ff */
[----:B------:R-:W-:-:S05]  /*10e40*/  IADD3.X R3, RZ, R3, RZ, P0, !PT ;  /* 0x00000003ff037210 */ /* 0x000fca00007fe4ff */
[----:B------:R-:W-:Y:S01]  /*10e50*/  @!PT LDS RZ, [RZ] ;  /* 0x00000000fffff984 */ /* 0x000fe20000000800 */
[----:B------:R-:W-:Y:S01]  /*10e60*/  @!PT LDS RZ, [RZ] ;  /* 0x00000000fffff984 */ /* 0x000fe20000000800 */
[----:B------:R-:W-:Y:S01]  /*10e70*/  @!PT LDS RZ, [RZ] ;  /* 0x00000000fffff984 */ /* 0x000fe20000000800 */
        /* <DEDUP_REMOVED lines=8> */
.L_x_3659:
[----:B------:R-:W-:Y:S01]  /*10f00*/  IMAD.MOV.U32 R13, RZ, RZ, R6 ;  /* 0x000000ffff0d7224 */ /* 0x000fe200078e0006 */
[----:B------:R-:W-:Y:S01]  /*10f10*/  MOV R12, 0x3 ;  /* 0x00000003000c7802 */ /* 0x000fe20000000f00 */
[----:B------:R-:W-:-:S07]  /*10f20*/  IMAD.MOV.U32 R2, RZ, RZ, R14 ;  /* 0x000000ffff027224 */ /* 0x000fce00078e000e */
[----:B------:R-:W-:Y:S05]  /*10f30*/  WARPSYNC.COLLECTIVE R15, `(.L_x_3660) ;  /* 0x000000000f087348 */ /* 0x000fea0003c00000 */
[----:B------:R0:W1:Y:S02]  /*10f40*/  SHFL.IDX P6, R14, R13, R12, R11 ;  /* 0x0000000c0d0e7389 */ /* 0x00006400000c000b */
[----:B01----:R-:W-:Y:S01]  /*10f50*/  ENDCOLLECTIVE ;  /* 0x000000000000791b */ /* 0x003fe20003800000 */
.L_x_3660:
        /* <DEDUP_REMOVED lines=13> */
.L_x_3661:
[----:B------:R-:W-:Y:S02]  /*11030*/  IMAD.MOV.U32 R13, RZ, RZ, R6 ;  /* 0x000000ffff0d7224 */ /* 0x000fe400078e0006 */
[----:B------:R-:W-:Y:S02]  /*11040*/  IMAD.MOV.U32 R12, RZ, RZ, 0x4 ;  /* 0x00000004ff0c7424 */ /* 0x000fe400078e00ff */
[----:B------:R-:W-:-:S07]  /*11050*/  IMAD.MOV.U32 R2, RZ, RZ, R14 ;  /* 0x000000ffff027224 */ /* 0x000fce00078e000e */
[----:B------:R-:W-:Y:S05]  /*11060*/  WARPSYNC.COLLECTIVE R15, `(.L_x_3662) ;  /* 0x000000000f087348 */ /* 0x000fea0003c00000 */
[----:B------:R0:W1:Y:S02]  /*11070*/  SHFL.IDX P6, R14, R13, R12, R11 ;  /* 0x0000000c0d0e7389 */ /* 0x00006400000c000b */
[----:B01----:R-:W-:Y:S01]  /*11080*/  ENDCOLLECTIVE ;  /* 0x000000000000791b */ /* 0x003fe20003800000 */
.L_x_3662:
        /* <DEDUP_REMOVED lines=13> */
.L_x_3663:
[----:B------:R-:W-:Y:S01]  /*11160*/  IMAD.MOV.U32 R13, RZ, RZ, R6 ;  /* 0x000000ffff0d7224 */ /* 0x000fe200078e0006 */
[----:B------:R-:W-:Y:S01]  /*11170*/  MOV R12, 0x5 ;  /* 0x00000005000c7802 */ /* 0x000fe20000000f00 */
[----:B------:R-:W-:-:S07]  /*11180*/  IMAD.MOV.U32 R2, RZ, RZ, R14 ;  /* 0x000000ffff027224 */ /* 0x000fce00078e000e */
[----:B------:R-:W-:Y:S05]  /*11190*/  WARPSYNC.COLLECTIVE R15, `(.L_x_3664) ;  /* 0x000000000f087348 */ /* 0x000fea0003c00000 */
[----:B------:R0:W1:Y:S02]  /*111a0*/  SHFL.IDX P6, R14, R13, R12, R11 ;  /* 0x0000000c0d0e7389 */ /* 0x00006400000c000b */
[----:B01----:R-:W-:Y:S01]  /*111b0*/  ENDCOLLECTIVE ;  /* 0x000000000000791b */ /* 0x003fe20003800000 */
.L_x_3664:
[----:B------:R-:W-:-:S05]  /*111c0*/  IADD3 R2, P0, R2, R4, RZ ;  /* 0x0000000402027210 */ /* 0x000fca0007f1e0ff */
[----:B------:R-:W-:-:S05]  /*111d0*/  IMAD.X R3, RZ, RZ, R35, P0 ;  /* 0x000000ffff037224 */ /* 0x000fca00000e0623 */
[----:B------:R-:W-:Y:S01]  /*111e0*/  @!PT LDS RZ, [RZ] ;  /* 0x00000000fffff984 */ /* 0x000fe20000000800 */
[----:B------:R-:W-:Y:S01]  /*111f0*/  @!PT LDS RZ, [RZ] ;  /* 0x00000000fffff984 */ /* 0x000fe20000000800 */
[----:B------:R-:W-:Y:S01]  /*11200*/  @!PT LDS RZ, [RZ] ;  /* 0x00000000fffff984 */ /* 0x000fe20000000800 */
[----:B------:R0:W-:Y:S01]  /*11210*/  LDGSTS.E.BYPASS.LTC128B.128 [R5+0x20400], desc[UR36][R2.64], !P1 ;  /* 0x2040000002057fae */ /* 0x0001e2000c901d64 */
[----:B------:R-:W-:Y:S01]  /*11220*/  IMAD.MOV.U32 R13, RZ, RZ, R8 ;  /* 0x000000ffff0d7224 */ /* 0x000fe200078e0008 */
[----:B------:R-:W-:Y:S02]  /*11230*/  LOP3.LUT P1, RZ, R23, 0x100, RZ, 0xc0, !PT ;  /* 0x0000010017ff7812 */ /* 0x000fe4000782c0ff */
[----:B------:R0:W-:Y:S04]  /*11240*/  LDGSTS.E.BYPASS.LTC128B.128 [R5+0x23400], desc[UR36][R2.64+0x80], !P5 ;  /* 0x2340008002057fae */ /* 0x0001e8000e901d64 */
[----:B------:R0:W-:Y:S01]  /*11250*/  LDGSTS.E.BYPASS.LTC128B.128 [R5+0x26400], desc[UR36][R2.64+0x100], !P4 ;  /* 0x2640010002057fae */ /* 0x0001e2000e101d64 */
[----:B------:R-:W-:-:S07]  /*11260*/  IMAD.MOV.U32 R35, RZ, RZ, R14 ;  /* 0x000000ffff237224 */ /* 0x000fce00078e000e */
[----:B0-----:R-:W-:Y:S05]  /*11270*/  WARPSYNC.COLLECTIVE R15, `(.L_x_3665) ;  /* 0x000000000f087348 */ /* 0x001fea0003c00000 */
[----:B------:R1:W2:Y:S02]  /*11280*/  SHFL.IDX P6, R14, R13, R12, R11 ;  /* 0x0000000c0d0e7389 */ /* 0x0002a400000c000b */
[----:B012---:R-:W-:Y:S01]  /*11290*/  ENDCOLLECTIVE ;  /* 0x000000000000791b */ /* 0x007fe20003800000 */
.L_x_3665:
[----:B------:R-:W-:Y:S01]  /*112a0*/  IMAD.MOV.U32 R2, RZ, RZ, R14 ;  /* 0x000000ffff027224 */ /* 0x000fe200078e000e */
[----:B------:R-:W-:Y:S06]  /*112b0*/  BRA `(.L_x_3666) ;  /* 0xffffffc000ec7947 */ /* 0x000fec000383ffff */
.L_x_3575:
[----:B0-----:R0:W1:Y:S02]  /*112c0*/  SYNCS.PHASECHK.TRANS64.TRYWAIT P0, [R6+URZ+0x30860], R2 ;  /* 0x03086002060075a7 */ /* 0x001064000800017f */
[----:B-1----:R-:W-:Y:S05]  /*112d0*/  @!P0 NANOSLEEP.SYNCS 0x989680 ;  /* 0x009896800000895d */ /* 0x002fea0003900000 */
[----:B------:R-:W1:Y:S02]  /*112e0*/  @!P0 SYNCS.PHASECHK.TRANS64 P0, [R6+URZ+0x30860], R2 ;  /* 0x03086002060085a7 */ /* 0x000e64000800007f */
[----:B-1----:R-:W-:Y:S05]  /*112f0*/  @!P0 BRA `(.L_x_3575) ;  /* 0xfffffffc00f08947 */ /* 0x002fea000383ffff */
[----:B------:R-:W-:Y:S05]  /*11300*/  BRA `(.L_x_3667) ;  /* 0xffffffc400547947 */ /* 0x000fea000383ffff */
.L_x_3576:
        /* <DEDUP_REMOVED lines=8> */
.L_x_3669:
[----:B------:R-:W-:Y:S05]  /*11390*/  BSYNC B1 ;  /* 0x0000000000017941 */ /* 0x000fea0003800000 */
.L_x_3668:
[----:B------:R-:W-:Y:S01]  /*113a0*/  IMAD.MOV.U32 R13, RZ, RZ, R24 ;  /* 0x000000ffff0d7224 */ /* 0x000fe200078e0018 */
[----:B------:R-:W-:Y:S01]  /*113b0*/  MOV R15, 0xffffffff ;  /* 0xffffffff000f7802 */ /* 0x000fe20000000f00 */
[----:B------:R-:W-:Y:S01]  /*113c0*/  IMAD.MOV.U32 R12, RZ, RZ, RZ ;  /* 0x000000ffff0c7224 */ /* 0x000fe200078e00ff */
[----:B------:R-:W-:Y:S01]  /*113d0*/  MOV R3, R14 ;  /* 0x0000000e00037202 */ /* 0x000fe20000000f00 */
[----:B------:R-:W-:Y:S02]  /*113e0*/  IMAD.MOV.U32 R11, RZ, RZ, 0x181f ;  /* 0x0000181fff0b7424 */ /* 0x000fe400078e00ff */
[----:B------:R-:W-:-:S07]  /*113f0*/  IMAD R5, R5, 0x2, R22 ;  /* 0x0000000205057824 */ /* 0x000fce00078e0216 */
[----:B------:R-:W-:Y:S05]  /*11400*/  WARPSYNC.COLLECTIVE R15, `(.L_x_3670) ;  /* 0x000000000f087348 */ /* 0x000fea0003c00000 */
[----:B------:R0:W1:Y:S02]  /*11410*/  SHFL.IDX P6, R14, R13, R12, R11 ;  /* 0x0000000c0d0e7389 */ /* 0x00006400000c000b */
[----:B01----:R-:W-:Y:S01]  /*11420*/  ENDCOLLECTIVE ;  /* 0x000000000000791b */ /* 0x003fe20003800000 */
.L_x_3670:
[----:B------:R-:W-:Y:S01]  /*11430*/  MOV R13, R25 ;  /* 0x00000019000d7202 */ /* 0x000fe20000000f00 */
[----:B------:R-:W-:Y:S02]  /*11440*/  IMAD.MOV.U32 R12, RZ, RZ, 0x1 ;  /* 0x00000001ff0c7424 */ /* 0x000fe400078e00ff */
[----:B------:R-:W-:-:S07]  /*11450*/  IMAD.MOV.U32 R2, RZ, RZ, R14 ;  /* 0x000000ffff027224 */ /* 0x000fce00078e000e */
[----:B------:R-:W-:Y:S05]  /*11460*/  WARPSYNC.COLLECTIVE R15, `(.L_x_3671) ;  /* 0x000000000f087348 */ /* 0x000fea0003c00000 */
[----:B------:R0:W1:Y:S02]  /*11470*/  SHFL.IDX P6, R14, R13, R12, R11 ;  /* 0x0000000c0d0e7389 */ /* 0x00006400000c000b */
[----:B01----:R-:W-:Y:S01]  /*11480*/  ENDCOLLECTIVE ;  /* 0x000000000000791b */ /* 0x003fe20003800000 */
.L_x_3671:
        /* <DEDUP_REMOVED lines=16> */
.L_x_3672:
[----:B------:R-:W-:Y:S02]  /*11590*/  IMAD.MOV.U32 R13, RZ, RZ, R25 ;  /* 0x000000ffff0d7224 */ /* 0x000fe400078e0019 */
[----:B------:R-:W-:Y:S01]  /*115a0*/  IMAD.MOV.U32 R12, RZ, RZ, 0x2 ;  /* 0x00000002ff0c7424 */ /* 0x000fe200078e00ff */
[----:B------:R-:W-:-:S07]  /*115b0*/  MOV R2, R14 ;  /* 0x0000000e00027202 */ /* 0x000fce0000000f00 */
[----:B------:R-:W-:Y:S05]  /*115c0*/  WARPSYNC.COLLECTIVE R15, `(.L_x_3673) ;  /* 0x000000000f087348 */ /* 0x000fea0003c00000 */
[----:B------:R0:W1:Y:S02]  /*115d0*/  SHFL.IDX P6, R14, R13, R12, R11 ;  /* 0x0000000c0d0e7389 */ /* 0x00006400000c000b */
[----:B01----:R-:W-:Y:S01]  /*115e0*/  ENDCOLLECTIVE ;  /* 0x000000000000791b */ /* 0x003fe20003800000 */
.L_x_3673:
        /* <DEDUP_REMOVED lines=16> */
.L_x_3674:
[----:B------:R-:W-:Y:S01]  /*116f0*/  MOV R13, R25 ;  /* 0x00000019000d7202 */ /* 0x000fe20000000f00 */
[----:B------:R-:W-:Y:S02]  /*11700*/  IMAD.MOV.U32 R12, RZ, RZ, 0x3 ;  /* 0x00000003ff0c7424 */ /* 0x000fe400078e00ff */
[----:B------:R-:W-:-:S07]  /*11710*/  IMAD.MOV.U32 R2, RZ, RZ, R14 ;  /* 0x000000ffff027224 */ /* 0x000fce00078e000e */
[----:B------:R-:W-:Y:S05]  /*11720*/  WARPSYNC.COLLECTIVE R15, `(.L_x_3675) ;  /* 0x000000000f087348 */ /* 0x000fea0003c00000 */
[----:B------:R0:W1:Y:S02]  /*11730*/  SHFL.IDX P6, R14, R13, R12, R11 ;  /* 0x0000000c0d0e7389 */ /* 0x00006400000c000b */
[----:B01----:R-:W-:Y:S01]  /*11740*/  ENDCOLLECTIVE ;  /* 0x000000000000791b */ /* 0x003fe20003800000 */
.L_x_3675:
        /* <DEDUP_REMOVED lines=16> */
.L_x_3676:
[----:B------:R-:W-:Y:S02]  /*11850*/  IMAD.MOV.U32 R13, RZ, RZ, R25 ;  /* 0x000000ffff0d7224 */ /* 0x000fe400078e0019 */
[----:B------:R-:W-:Y:S01]  /*11860*/  IMAD.MOV.U32 R12, RZ, RZ, 0x4 ;  /* 0x00000004ff0c7424 */ /* 0x000fe200078e00ff */
[----:B------:R-:W-:-:S07]  /*11870*/  MOV R2, R14 ;  /* 0x0000000e00027202 */ /* 0x000fce0000000f00 */
[----:B------:R-:W-:Y:S05]  /*11880*/  WARPSYNC.COLLECTIVE R15, `(.L_x_3677) ;  /* 0x000000000f087348 */ /* 0x000fea0003c00000 */
[----:B------:R0:W1:Y:S02]  /*11890*/  SHFL.IDX P6, R14, R13, R12, R11 ;  /* 0x0000000c0d0e7389 */ /* 0x00006400000c000b */
[----:B01----:R-:W-:Y:S01]  /*118a0*/  ENDCOLLECTIVE ;  /* 0x000000000000791b */ /* 0x003fe20003800000 */
.L_x_3677:
        /* <DEDUP_REMOVED lines=16> */
.L_x_3678:
[----:B------:R-:W-:Y:S01]  /*119b0*/  MOV R13, R25 ;  /* 0x00000019000d7202 */ /* 0x000fe20000000f00 */
[----:B------:R-:W-:Y:S02]  /*119c0*/  IMAD.MOV.U32 R12, RZ, RZ, 0x5 ;  /* 0x00000005ff0c7424 */ /* 0x000fe400078e00ff */
[----:B------:R-:W-:-:S07]  /*119d0*/  IMAD.MOV.U32 R2, RZ, RZ, R14 ;  /* 0x000000ffff027224 */ /* 0x000fce00078e000e */
[----:B------:R-:W-:Y:S05]  /*119e0*/  WARPSYNC.COLLECTIVE R15, `(.L_x_3679) ;  /* 0x000000000f087348 */ /* 0x000fea0003c00000 */
[----:B------:R0:W1:Y:S02]  /*119f0*/  SHFL.IDX P6, R14, R13, R12, R11 ;  /* 0x0000000c0d0e7389 */ /* 0x00006400000c000b */
[----:B01----:R-:W-:Y:S01]  /*11a00*/  ENDCOLLECTIVE ;  /* 0x000000000000791b */ /* 0x003fe20003800000 */
.L_x_3679:
        /* <DEDUP_REMOVED lines=13> */
.L_x_3680:
[----:B------:R-:W-:Y:S01]  /*11ae0*/  @!PT LDS RZ, [RZ] ;  /* 0x00000000fffff984 */ /* 0x000fe20000000800 */
[----:B------:R-:W-:Y:S01]  /*11af0*/  @!PT LDS RZ, [RZ] ;  /* 0x00000000fffff984 */ /* 0x000fe20000000800 */
[----:B------:R-:W-:Y:S01]  /*11b00*/  @!PT LDS RZ, [RZ] ;  /* 0x00000000fffff984 */ /* 0x000fe20000000800 */
[----:B------:R1:W-:Y:S01]  /*11b10*/  LDGSTS.E.BYPASS.LTC128B.128 [R5+0x5400], desc[UR36][R2.64+0x80], !P0 ;  /* 0x0540008002057fae */ /* 0x0003e2000c101d64 */
[----:B------:R-:W-:-:S13]  /*11b20*/  ISETP.LT.OR P0, PT, R7, 0x41, P1 ;  /* 0x000000410700780c */ /* 0x000fda0000f01670 */
[----:B------:R1:W-:Y:S01]  /*11b30*/  LDGSTS.E.BYPASS.LTC128B.128 [R5+0x8400], desc[UR36][R2.64+0x100], !P0 ;  /* 0x0840010002057fae */ /* 0x0003e2000c101d64 */
[----:B------:R-:W-:Y:S05]  /*11b40*/  BRA `(.L_x_3681) ;  /* 0xffffffc000387947 */ /* 0x000fea000383ffff */
.L_x_3584:
[----:B0-----:R0:W1:Y:S02]  /*11b50*/  SYNCS.PHASECHK.TRANS64.TRYWAIT P0, [R0+URZ+0x30860], R3 ;  /* 0x03086003000075a7 */ /* 0x001064000800017f */
[----:B-1----:R-:W-:Y:S05]  /*11b60*/  @!P0 NANOSLEEP.SYNCS 0x989680 ;  /* 0x009896800000895d */ /* 0x002fea0003900000 */
[----:B------:R-:W1:Y:S02]  /*11b70*/  @!P0 SYNCS.PHASECHK.TRANS64 P0, [R0+URZ+0x30860], R3 ;  /* 0x03086003000085a7 */ /* 0x000e64000800007f */
[----:B-1----:R-:W-:Y:S05]  /*11b80*/  @!P0 BRA `(.L_x_3584) ;  /* 0xfffffffc00f08947 */ /* 0x002fea000383ffff */
[----:B------:R-:W-:Y:S05]  /*11b90*/  BRA `(.L_x_3682) ;  /* 0xffffffc400587947 */ /* 0x000fea000383ffff */
.L_x_3585:
[----:B------:R-:W-:Y:S01]  /*11ba0*/  BSSY B0, `(.L_x_3683) ;  /* 0x0000008000007945 */ /* 0x000fe20003800000 */
[----:B------:R-:W-:Y:S01]  /*11bb0*/  MOV R13, R25 ;  /* 0x00000019000d7202 */ /* 0x000fe20000000f00 */
[----:B------:R-:W-:Y:S02]  /*11bc0*/  IMAD.MOV.U32 R12, RZ, RZ, RZ ;  /* 0x000000ffff0c7224 */ /* 0x000fe400078e00ff */
[----:B------:R-:W-:Y:S02]  /*11bd0*/  IMAD.MOV.U32 R11, RZ, RZ, 0x181f ;  /* 0x0000181fff0b7424 */ /* 0x000fe400078e00ff */
[----:B------:R-:W-:-:S07]  /*11be0*/  IMAD.MOV.U32 R15, RZ, RZ, -0x1 ;  /* 0xffffffffff0f7424 */ /* 0x000fce00078e00ff */
[----:B0-2---:R-:W-:Y:S05]  /*11bf0*/  WARPSYNC.COLLECTIVE R15, `(.L_x_3684) ;  /* 0x000000000f087348 */ /* 0x005fea0003c00000 */
[----:B--2---:R1:W2:Y:S02]  /*11c00*/  SHFL.IDX P6, R14, R13, R12, R11 ;  /* 0x0000000c0d0e7389 */ /* 0x0042a400000c000b */
[----:B012---:R-:W-:Y:S01]  /*11c10*/  ENDCOLLECTIVE ;  /* 0x000000000000791b */ /* 0x007fe20003800000 */
.L_x_3684:
[----:B------:R-:W-:Y:S05]  /*11c20*/  BSYNC B0 ;  /* 0x0000000000007941 */ /* 0x000fea0003800000 */
.L_x_3683:
[----:B------:R-:W-:Y:S01]  /*11c30*/  IMAD.MOV.U32 R13, RZ, RZ, R24 ;  /* 0x000000ffff0d7224 */ /* 0x000fe200078e0018 */
[----:B------:R-:W-:Y:S01]  /*11c40*/  MOV R15, 0xffffffff ;  /* 0xffffffff000f7802 */ /* 0x000fe20000000f00 */
[----:B------:R-:W-:Y:S01]  /*11c50*/  IMAD.MOV.U32 R12, RZ, RZ, RZ ;  /* 0x000000ffff0c7224 */ /* 0x000fe200078e00ff */
[----:B------:R-:W-:Y:S01]  /*11c60*/  MOV R3, R14 ;  /* 0x0000000e00037202 */ /* 0x000fe20000000f00 */
[----:B------:R-:W-:Y:S02]  /*11c70*/  IMAD.MOV.U32 R11, RZ, RZ, 0x181f ;  /* 0x0000181fff0b7424 */ /* 0x000fe400078e00ff */
[----:B------:R-:W-:Y:S02]  /*11c80*/  IMAD.SHL.U32 R5, R32, 0x2, RZ ;  /* 0x0000000220057824 */ /* 0x000fe400078e00ff */
[----:B------:R-:W-:-:S07]  /*11c90*/  IMAD R4, R7, 0x2, R22 ;  /* 0x0000000207047824 */ /* 0x000fce00078e0216 */
[----:B------:R-:W-:Y:S05]  /*11ca0*/  WARPSYNC.COLLECTIVE R15, `(.L_x_3685) ;  /* 0x000000000f087348 */ /* 0x000fea0003c00000 */
[----:B------:R0:W1:Y:S02]  /*11cb0*/  SHFL.IDX P6, R14, R13, R12, R11 ;  /* 0x0000000c0d0e7389 */ /* 0x00006400000c000b */
[----:B01----:R-:W-:Y:S01]  /*11cc0*/  ENDCOLLECTIVE ;  /* 0x000000000000791b */ /* 0x003fe20003800000 */
.L_x_3685:
[----:B------:R-:W-:Y:S02]  /*11cd0*/  ULDC UR4, c[0x0][0x2f4] ;  /* 0x0000bd0000047ab9 */ /* 0x000fe40000000800 */
[----:B------:R-:W-:Y:S02]  /*11ce0*/  ISETP.GE.AND P2, PT, R32, UR4, PT ;  /* 0x0000000420007c0c */ /* 0x000fe4000bf46270 */
[----:B------:R-:W-:Y:S02]  /*11cf0*/  ISETP.GE.AND P1, PT, R34, UR4, PT ;  /* 0x0000000422007c0c */ /* 0x000fe4000bf26270 */
[C---:B------:R-:W-:Y:S02]  /*11d00*/  ISETP.LT.OR P3, PT, R6.reuse, 0x1, P2 ;  /* 0x000000010600780c */ /* 0x040fe40001761670 */
[----:B------:R-:W-:Y:S02]  /*11d10*/  ISETP.LT.OR P4, PT, R6, 0x1, P1 ;  /* 0x000000010600780c */ /* 0x000fe40000f81670 */
[----:B------:R-:W-:Y:S01]  /*11d20*/  MOV R13, R25 ;  /* 0x00000019000d7202 */ /* 0x000fe20000000f00 */
[----:B------:R-:W-:Y:S01]  /*11d30*/  IMAD.MOV.U32 R12, RZ, RZ, 0x1 ;  /* 0x00000001ff0c7424 */ /* 0x000fe200078e00ff */
[----:B------:R-:W-:-:S05]  /*11d40*/  IADD3 R2, P0, R14, R5, RZ ;  /* 0x000000050e027210 */ /* 0x000fca0007f1e0ff */
[----:B------:R-:W-:Y:S01]  /*11d50*/  IMAD.X R3, RZ, RZ, R3, P0 ;  /* 0x000000ffff037224 */ /* 0x000fe200000e0603 */
[----:B------:R-:W-:-:S13]  /*11d60*/  ISETP.GE.AND P0, PT, R33, UR4, PT ;  /* 0x0000000421007c0c */ /* 0x000fda000bf06270 */
[----:B------:R-:W-:Y:S05]  /*11d70*/  WARPSYNC.COLLECTIVE R15, `(.L_x_3686) ;  /* 0x000000000f087348 */ /* 0x000fea0003c00000 */
[----:B------:R0:W1:Y:S02]  /*11d80*/  SHFL.IDX P6, R14, R13, R12, R11 ;  /* 0x0000000c0d0e7389 */ /* 0x00006400000c000b */
[----:B01----:R-:W-:Y:S01]  /*11d90*/  ENDCOLLECTIVE ;  /* 0x000000000000791b */ /* 0x003fe20003800000 */
.L_x_3686:
[----:B------:R-:W-:Y:S01]  /*11da0*/  @!PT LDS RZ, [RZ] ;  /* 0x00000000fffff984 */ /* 0x000fe20000000800 */
[----:B------:R-:W-:Y:S01]  /*11db0*/  @!PT LDS RZ, [RZ] ;  /* 0x00000000fffff984 */ /* 0x000fe20000000800 */
[----:B------:R-:W-:Y:S01]  /*11dc0*/  @!PT LDS RZ, [RZ] ;  /* 0x00000000fffff984 */ /* 0x000fe20000000800 */
[----:B------:R0:W-:Y:S01]  /*11dd0*/  LDGSTS.E.BYPASS.LTC128B.128 [R4+0x400], desc[UR36][R2.64], !P3 ;  /* 0x0040000002047fae */ /* 0x0001e2000d901d64 */
[----:B------:R-:W-:-:S03]  /*11de0*/  ISETP.LT.OR P3, PT, R6, 0x1, P0 ;  /* 0x000000010600780c */ /* 0x000fc60000761670 */
[----:B------:R0:W-:Y:S01]  /*11df0*/  LDGSTS.E.BYPASS.LTC128B.128 [R4+0x3400], desc[UR36][R2.64+0x80], !P4 ;  /* 0x0340008002047fae */ /* 0x0001e2000e101d64 */
[----:B------:R-:W-:-:S09]  /*11e00*/  IMAD.MOV.U32 R13, RZ, RZ, R24 ;  /* 0x000000ffff0d7224 */ /* 0x000fd200078e0018 */
[----:B------:R0:W-:Y:S01]  /*11e10*/  LDGSTS.E.BYPASS.LTC128B.128 [R4+0x6400], desc[UR36][R2.64+0x100], !P3 ;  /* 0x0640010002047fae */ /* 0x0001e2000d901d64 */
[----:B------:R-:W-:Y:S01]  /*11e20*/  ISETP.LT.OR P3, PT, R6, 0x11, P2 ;  /* 0x000000110600780c */ /* 0x000fe20001761670 */
[----:B------:R-:W-:-:S12]  /*11e30*/  IMAD.MOV.U32 R7, RZ, RZ, R14 ;  /* 0x000000ffff077224 */ /* 0x000fd800078e000e */
[----:B0-----:R-:W-:Y:S05]  /*11e40*/  WARPSYNC.COLLECTIVE R15, `(.L_x_3687) ;  /* 0x000000000f087348 */ /* 0x001fea0003c00000 */
[----:B------:R1:W2:Y:S02]  /*11e50*/  SHFL.IDX P6, R14, R13, R12, R11 ;  /* 0x0000000c0d0e7389 */ /* 0x0002a400000c000b */
[----:B012---:R-:W-:Y:S01]  /*11e60*/  ENDCOLLECTIVE ;  /* 0x000000000000791b */ /* 0x007fe20003800000 */
.L_x_3687:
[----:B------:R-:W-:Y:S02]  /*11e70*/  IMAD.MOV.U32 R13, RZ, RZ, R25 ;  /* 0x000000ffff0d7224 */ /* 0x000fe400078e0019 */
[----:B------:R-:W-:Y:S01]  /*11e80*/  IMAD.MOV.U32 R12, RZ, RZ, 0x2 ;  /* 0x00000002ff0c7424 */ /* 0x000fe200078e00ff */
[----:B------:R-:W-:-:S13]  /*11e90*/  IADD3 R2, P4, R14, R5, RZ ;  /* 0x000000050e027210 */ /* 0x000fda0007f9e0ff */
[----:B------:R-:W-:Y:S05]  /*11ea0*/  WARPSYNC.COLLECTIVE R15, `(.L_x_3688) ;  /* 0x000000000f087348 */ /* 0x000fea0003c00000 */
[----:B------:R0:W1:Y:S02]  /*11eb0*/  SHFL.IDX P6, R14, R13, R12, R11 ;  /* 0x0000000c0d0e7389 */ /* 0x00006400000c000b */
[----:B01----:R-:W-:Y:S01]  /*11ec0*/  ENDCOLLECTIVE ;  /* 0x000000000000791b */ /* 0x003fe20003800000 */
.L_x_3688:
[----:B------:R-:W-:Y:S02]  /*11ed0*/  IADD3.X R3, RZ, R7, RZ, P4, !PT ;  /* 0x00000007ff037210 */ /* 0x000fe400027fe4ff */
[----:B------:R-:W-:-:S03]  /*11ee0*/  ISETP.LT.OR P4, PT, R6, 0x11, P1 ;  /* 0x000000110600780c */ /* 0x000fc60000f81670 */
[----:B------:R-:W-:Y:S01]  /*11ef0*/  @!PT LDS RZ, [RZ] ;  /* 0x00000000fffff984 */ /* 0x000fe20000000800 */
[----:B------:R-:W-:Y:S01]  /*11f00*/  @!PT LDS RZ, [RZ] ;  /* 0x00000000fffff984 */ /* 0x000fe20000000800 */
[----:B------:R-:W-:Y:S01]  /*11f10*/  @!PT LDS RZ, [RZ] ;  /* 0x00000000fffff984 */ /* 0x000fe20000000800 */
[----:B------:R0:W-:Y:S01]  /*11f20*/  LDGSTS.E.BYPASS.LTC128B.128 [R4+0xc00], desc[UR36][R2.64], !P3 ;  /* 0x00c0000002047fae */ /* 0x0001e2000d901d64 */
[----:B------:R-:W-:Y:S02]  /*11f30*/  ISETP.LT.OR P3, PT, R6, 0x11, P0 ;  /* 0x000000110600780c */ /* 0x000fe40000761670 */
[----:B------:R-:W-:-:S07]  /*11f40*/  MOV R13, R24 ;  /* 0x00000018000d7202 */ /* 0x000fce0000000f00 */
[----:B------:R0:W-:Y:S04]  /*11f50*/  LDGSTS.E.BYPASS.LTC128B.128 [R4+0x3c00], desc[UR36][R2.64+0x80], !P4 ;  /* 0x03c0008002047fae */ /* 0x0001e8000e101d64 */
[----:B------:R0:W-:Y:S01]  /*11f60*/  LDGSTS.E.BYPASS.LTC128B.128 [R4+0x6c00], desc[UR36][R2.64+0x100], !P3 ;  /* 0x06c0010002047fae */ /* 0x0001e2000d901d64 */
[----:B------:R-:W-:Y:S01]  /*11f70*/  ISETP.LT.OR P3, PT, R6, 0x21, P2 ;  /* 0x000000210600780c */ /* 0x000fe20001761670 */
[----:B------:R-:W-:-:S12]  /*11f80*/  IMAD.MOV.U32 R7, RZ, RZ, R14 ;  /* 0x000000ffff077224 */ /* 0x000fd800078e000e */
[----:B0-----:R-:W-:Y:S05]  /*11f90*/  WARPSYNC.COLLECTIVE R15, `(.L_x_3689) ;  /* 0x000000000f087348 */ /* 0x001fea0003c00000 */
[----:B------:R1:W2:Y:S02]  /*11fa0*/  SHFL.IDX P6, R14, R13, R12, R11 ;  /* 0x0000000c0d0e7389 */ /* 0x0002a400000c000b */
[----:B012---:R-:W-:Y:S01]  /*11fb0*/  ENDCOLLECTIVE ;  /* 0x000000000000791b */ /* 0x007fe20003800000 */
.L_x_3689:
[----:B------:R-:W-:Y:S02]  /*11fc0*/  IMAD.MOV.U32 R13, RZ, RZ, R25 ;  /* 0x000000ffff0d7224 */ /* 0x000fe400078e0019 */
[----:B------:R-:W-:Y:S01]  /*11fd0*/  IMAD.MOV.U32 R12, RZ, RZ, 0x3 ;  /* 0x00000003ff0c7424 */ /* 0x000fe200078e00ff */
[----:B------:R-:W-:-:S13]  /*11fe0*/  IADD3 R2, P4, R14, R5, RZ ;  /* 0x000000050e027210 */ /* 0x000fda0007f9e0ff */
[----:B------:R-:W-:Y:S05]  /*11ff0*/  WARPSYNC.COLLECTIVE R15, `(.L_x_3690) ;  /* 0x000000000f087348 */ /* 0x000fea0003c00000 */
[----:B------:R0:W1:Y:S02]  /*12000*/  SHFL.IDX P6, R14, R13, R12, R11 ;  /* 0x0000000c0d0e7389 */ /* 0x00006400000c000b */
[----:B01----:R-:W-:Y:S01]  /*12010*/  ENDCOLLECTIVE ;  /* 0x000000000000791b */ /* 0x003fe20003800000 */
.L_x_3690:
[----:B------:R-:W-:Y:S01]  /*12020*/  IMAD.X R3, RZ, RZ, R7, P4 ;  /* 0x000000ffff037224 */ /* 0x000fe200020e0607 */
[----:B------:R-:W-:-:S04]  /*12030*/  ISETP.LT.OR P4, PT, R6, 0x21, P1 ;  /* 0x000000210600780c */ /* 0x000fc80000f81670 */
[----:B------:R-:W-:Y:S01]  /*12040*/  @!PT LDS RZ, [RZ] ;  /* 0x00000000fffff984 */ /* 0x000fe20000000800 */
[----:B------:R-:W-:Y:S01]  /*12050*/  @!PT LDS RZ, [RZ] ;  /* 0x00000000fffff984 */ /* 0x000fe20000000800 */
[----:B------:R-:W-:Y:S01]  /*12060*/  @!PT LDS RZ, [RZ] ;  /* 0x00000000fffff984 */ /* 0x000fe20000000800 */
[----:B------:R0:W-:Y:S01]  /*12070*/  LDGSTS.E.BYPASS.LTC128B.128 [R4+0x1400], desc[UR36][R2.64], !P3 ;  /* 0x0140000002047fae */ /* 0x0001e2000d901d64 */
[----:B------:R-:W-:Y:S01]  /*12080*/  ISETP.LT.OR P3, PT, R6, 0x21, P0 ;  /* 0x000000210600780c */ /* 0x000fe20000761670 */
[----:B------:R-:W-:-:S07]  /*12090*/  IMAD.MOV.U32 R13, RZ, RZ, R24 ;  /* 0x000000ffff0d7224 */ /* 0x000fce00078e0018 */
[----:B------:R0:W-:Y:S05]  /*120a0*/  LDGSTS.E.BYPASS.LTC128B.128 [R4+0x4400], desc[UR36][R2.64+0x80], !P4 ;  /* 0x0440008002047fae */ /* 0x0001ea000e101d64 */
[----:B------:R0:W-:Y:S01]  /*120b0*/  LDGSTS.E.BYPASS.LTC128B.128 [R4+0x7400], desc[UR36][R2.64+0x100], !P3 ;  /* 0x0740010002047fae */ /* 0x0001e2000d901d64 */
[----:B------:R-:W-:Y:S02]  /*120c0*/  ISETP.LT.OR P3, PT, R6, 0x31, P2 ;  /* 0x000000310600780c */ /* 0x000fe40001761670 */
[----:B------:R-:W-:-:S11]  /*120d0*/  MOV R7, R14 ;  /* 0x0000000e00077202 */ /* 0x000fd60000000f00 */
[----:B0-----:R-:W-:Y:S05]  /*120e0*/  WARPSYNC.COLLECTIVE R15, `(.L_x_3691) ;  /* 0x000000000f087348 */ /* 0x001fea0003c00000 */
[----:B------:R1:W2:Y:S02]  /*120f0*/  SHFL.IDX P6, R14, R13, R12, R11 ;  /* 0x0000000c0d0e7389 */ /* 0x0002a400000c000b */
[----:B012---:R-:W-:Y:S01]  /*12100*/  ENDCOLLECTIVE ;  /* 0x000000000000791b */ /* 0x007fe20003800000 */
.L_x_3691:
[----:B------:R-:W-:Y:S01]  /*12110*/  IMAD.MOV.U32 R13, RZ, RZ, R25 ;  /* 0x000000ffff0d7224 */ /* 0x000fe200078e0019 */
[----:B------:R-:W-:Y:S02]  /*12120*/  MOV R12, 0x4 ;  /* 0x00000004000c7802 */ /* 0x000fe40000000f00 */
[----:B------:R-:W-:-:S13]  /*12130*/  IADD3 R2, P4, R14, R5, RZ ;  /* 0x000000050e027210 */ /* 0x000fda0007f9e0ff */
[----:B------:R-:W-:Y:S05]  /*12140*/  WARPSYNC.COLLECTIVE R15, `(.L_x_3692) ;  /* 0x000000000f087348 */ /* 0x000fea0003c00000 */
[----:B------:R0:W1:Y:S02]  /*12150*/  SHFL.IDX P6, R14, R13, R12, R11 ;  /* 0x0000000c0d0e7389 */ /* 0x00006400000c000b */
[----:B01----:R-:W-:Y:S01]  /*12160*/  ENDCOLLECTIVE ;  /* 0x000000000000791b */ /* 0x003fe20003800000 */
.L_x_3692:
        /* <DEDUP_REMOVED lines=10> */
[----:B------:R-:W-:Y:S01]  /*12210*/  ISETP.LT.OR P3, PT, R6, 0x41, P2 ;  /* 0x000000410600780c */ /* 0x000fe20001761670 */
[----:B------:R-:W-:-:S12]  /*12220*/  IMAD.MOV.U32 R7, RZ, RZ, R14 ;  /* 0x000000ffff077224 */ /* 0x000fd800078e000e */
[----:B0-----:R-:W-:Y:S05]  /*12230*/  WARPSYNC.COLLECTIVE R15, `(.L_x_3693) ;  /* 0x000000000f087348 */ /* 0x001fea0003c00000 */
[----:B------:R1:W2:Y:S02]  /*12240*/  SHFL.IDX P6, R14, R13, R12, R11 ;  /* 0x0000000c0d0e7389 */ /* 0x0002a400000c000b */
[----:B012---:R-:W-:Y:S01]  /*12250*/  ENDCOLLECTIVE ;  /* 0x000000000000791b */ /* 0x007fe20003800000 */
.L_x_3693:
[----:B------:R-:W-:Y:S01]  /*12260*/  MOV R13, R25 ;  /* 0x00000019000d7202 */ /* 0x000fe20000000f00 */
[----:B------:R-:W-:Y:S01]  /*12270*/  IMAD.MOV.U32 R12, RZ, RZ, 0x5 ;  /* 0x00000005ff0c7424 */ /* 0x000fe200078e00ff */
[----:B------:R-:W-:-:S13]  /*12280*/  IADD3 R2, P4, R14, R5, RZ ;  /* 0x000000050e027210 */ /* 0x000fda0007f9e0ff */
[----:B------:R-:W-:Y:S05]  /*12290*/  WARPSYNC.COLLECTIVE R15, `(.L_x_3694) ;  /* 0x000000000f087348 */ /* 0x000fea0003c00000 */
[----:B------:R0:W1:Y:S02]  /*122a0*/  SHFL.IDX P6, R14, R13, R12, R11 ;  /* 0x0000000c0d0e7389 */ /* 0x00006400000c000b */
[----:B01----:R-:W-:Y:S01]  /*122b0*/  ENDCOLLECTIVE ;  /* 0x000000000000791b */ /* 0x003fe20003800000 */
.L_x_3694:
        /* <DEDUP_REMOVED lines=10> */
[----:B------:R-:W-:-:S07]  /*12360*/  IMAD.MOV.U32 R25, RZ, RZ, R14 ;  /* 0x000000ffff197224 */ /* 0x000fce00078e000e */
[----:B0-----:R-:W-:Y:S05]  /*12370*/  WARPSYNC.COLLECTIVE R15, `(.L_x_3695) ;  /* 0x000000000f087348 */ /* 0x001fea0003c00000 */
[----:B------:R1:W2:Y:S02]  /*12380*/  SHFL.IDX P6, R14, R13, R12, R11 ;  /* 0x0000000c0d0e7389 */ /* 0x0002a400000c000b */
[----:B012---:R-:W-:Y:S01]  /*12390*/  ENDCOLLECTIVE ;  /* 0x000000000000791b */ /* 0x007fe20003800000 */
.L_x_3695:
[----:B------:R-:W-:Y:S05]  /*123a0*/  BRA `(.L_x_3696) ;  /* 0xffffffc0005c7947 */ /* 0x000fea000383ffff */
.L_x_3590:
        /* <DEDUP_REMOVED lines=8> */
.L_x_3698:
[----:B------:R-:W-:Y:S05]  /*12430*/  BSYNC B0 ;  /* 0x0000000000007941 */ /* 0x000fea0003800000 */
.L_x_3697:
[----:B------:R-:W-:Y:S01]  /*12440*/  IMAD.MOV.U32 R13, RZ, RZ, R16 ;  /* 0x000000ffff0d7224 */ /* 0x000fe200078e0010 */
[----:B------:R-:W-:Y:S01]  /*12450*/  MOV R15, 0xffffffff ;  /* 0xffffffff000f7802 */ /* 0x000fe20000000f00 */
[----:B------:R-:W-:Y:S01]  /*12460*/  IMAD.MOV.U32 R12, RZ, RZ, 0x1 ;  /* 0x00000001ff0c7424 */ /* 0x000fe200078e00ff */
[----:B------:R-:W-:Y:S01]  /*12470*/  MOV R5, R14 ;  /* 0x0000000e00057202 */ /* 0x000fe20000000f00 */
[----:B------:R-:W-:Y:S02]  /*12480*/  IMAD.MOV.U32 R11, RZ, RZ, 0x1f ;  /* 0x0000001fff0b7424 */ /* 0x000fe400078e00ff */
[----:B------:R-:W-:-:S07]  /*12490*/  IMAD.IADD R7, R19, 0x1, R8 ;  /* 0x0000000113077824 */ /* 0x000fce00078e0208 */
[----:B------:R-:W-:Y:S05]  /*124a0*/  WARPSYNC.COLLECTIVE R15, `(.L_x_3699) ;  /* 0x000000000f087348 */ /* 0x000fea0003c00000 */
[----:B------:R0:W1:Y:S02]  /*124b0*/  SHFL.IDX P6, R14, R13, R12, R11 ;  /* 0x0000000c0d0e7389 */ /* 0x00006400000c000b */
[----:B01----:R-:W-:Y:S01]  /*124c0*/  ENDCOLLECTIVE ;  /* 0x000000000000791b */ /* 0x003fe20003800000 */
.L_x_3699:
        /* <DEDUP_REMOVED lines=18> */
.L_x_3700:
[----:B------:R-:W-:Y:S01]  /*125f0*/  IMAD.MOV.U32 R12, RZ, RZ, 0x2 ;  /* 0x00000002ff0c7424 */ /* 0x000fe200078e00ff */
[----:B------:R-:W-:-:S05]  /*12600*/  SEL R7, R14, RZ, P1 ;  /* 0x000000ff0e077207 */ /* 0x000fca0000800000 */
[----:B------:R-:W-:-:S05]  /*12610*/  IMAD.IADD R6, R4, 0x1, R7 ;  /* 0x0000000104067824 */ /* 0x000fca00078e0207 */
[----:B------:R-:W-:-:S07]  /*12620*/  MOV R13, R6 ;  /* 0x00000006000d7202 */ /* 0x000fce0000000f00 */
[----:B------:R-:W-:Y:S05]  /*12630*/  WARPSYNC.COLLECTIVE R15, `(.L_x_3701) ;  /* 0x000000000f087348 */ /* 0x000fea0003c00000 */
[----:B------:R0:W1:Y:S02]  /*12640*/  SHFL.UP P6, R14, R13, R12, R11 ;  /* 0x0400000c0d0e7389 */ /* 0x00006400000c000b */
[----:B01----:R-:W-:Y:S01]  /*12650*/  ENDCOLLECTIVE ;  /* 0x000000000000791b */ /* 0x003fe20003800000 */
.L_x_3701:
[----:B------:R-:W-:Y:S02]  /*12660*/  MOV R12, 0x4 ;  /* 0x00000004000c7802 */ /* 0x000fe40000000f00 */
[----:B------:R-:W-:-:S05]  /*12670*/  SEL R7, R14, RZ, P2 ;  /* 0x000000ff0e077207 */ /* 0x000fca0001000000 */
[----:B------:R-:W-:-:S04]  /*12680*/  IMAD.IADD R7, R6, 0x1, R7 ;  /* 0x0000000106077824 */ /* 0x000fc800078e0207 */
[----:B------:R-:W-:-:S07]  /*12690*/  IMAD.MOV.U32 R13, RZ, RZ, R7 ;  /* 0x000000ffff0d7224 */ /* 0x000fce00078e0007 */
[----:B------:R-:W-:Y:S05]  /*126a0*/  WARPSYNC.COLLECTIVE R15, `(.L_x_3702) ;  /* 0x000000000f087348 */ /* 0x000fea0003c00000 */
[----:B------:R0:W1:Y:S02]  /*126b0*/  SHFL.UP P6, R14, R13, R12, R11 ;  /* 0x0400000c0d0e7389 */ /* 0x00006400000c000b */
[----:B01----:R-:W-:Y:S01]  /*126c0*/  ENDCOLLECTIVE ;  /* 0x000000000000791b */ /* 0x003fe20003800000 */
.L_x_3702:
[----:B------:R-:W-:Y:S01]  /*126d0*/  IMAD.MOV.U32 R12, RZ, RZ, 0x8 ;  /* 0x00000008ff0c7424 */ /* 0x000fe200078e00ff */
[----:B------:R-:W-:-:S05]  /*126e0*/  SEL R2, R14, RZ, P3 ;  /* 0x000000ff0e027207 */ /* 0x000fca0001800000 */
[----:B------:R-:W-:-:S04]  /*126f0*/  IMAD.IADD R2, R7, 0x1, R2 ;  /* 0x0000000107027824 */ /* 0x000fc800078e0202 */
[----:B------:R-:W-:-:S07]  /*12700*/  IMAD.MOV.U32 R13, RZ, RZ, R2 ;  /* 0x000000ffff0d7224 */ /* 0x000fce00078e0002 */
[----:B------:R-:W-:Y:S05]  /*12710*/  WARPSYNC.COLLECTIVE R15, `(.L_x_3703) ;  /* 0x000000000f087348 */ /* 0x000fea0003c00000 */
[----:B------:R0:W1:Y:S02]  /*12720*/  SHFL.UP P6, R14, R13, R12, R11 ;  /* 0x0400000c0d0e7389 */ /* 0x00006400000c000b */
[----:B01----:R-:W-:Y:S01]  /*12730*/  ENDCOLLECTIVE ;  /* 0x000000000000791b */ /* 0x003fe20003800000 */
.L_x_3703:
[----:B------:R-:W-:Y:S01]  /*12740*/  IMAD.MOV.U32 R12, RZ, RZ, 0x10 ;  /* 0x00000010ff0c7424 */ /* 0x000fe200078e00ff */
[----:B------:R-:W-:-:S04]  /*12750*/  SEL R3, R14, RZ, P4 ;  /* 0x000000ff0e037207 */ /* 0x000fc80002000000 */
[----:B------:R-:W-:-:S05]  /*12760*/  IADD3 R3, R2, R3, RZ ;  /* 0x0000000302037210 */ /* 0x000fca0007ffe0ff */
[----:B------:R-:W-:-:S07]  /*12770*/  IMAD.MOV.U32 R13, RZ, RZ, R3 ;  /* 0x000000ffff0d7224 */ /* 0x000fce00078e0003 */
[----:B------:R-:W-:Y:S05]  /*12780*/  WARPSYNC.COLLECTIVE R15, `(.L_x_3704) ;  /* 0x000000000f087348 */ /* 0x000fea0003c00000 */
[----:B------:R0:W1:Y:S02]  /*12790*/  SHFL.UP P6, R14, R13, R12, R11 ;  /* 0x0400000c0d0e7389 */ /* 0x00006400000c000b */
[----:B01----:R-:W-:Y:S01]  /*127a0*/  ENDCOLLECTIVE ;  /* 0x000000000000791b */ /* 0x003fe20003800000 */
.L_x_3704:
        /* <DEDUP_REMOVED lines=8> */
.L_x_3705:
[----:B------:R-:W-:Y:S05]  /*12830*/  BRA `(.L_x_3706) ;  /* 0xffffffc0006c7947 */ /* 0x000fea000383ffff */
.L_x_3595:
        /* <DEDUP_REMOVED lines=8> */
.L_x_3708:
[----:B------:R-:W-:Y:S05]  /*128c0*/  BSYNC B0 ;  /* 0x0000000000007941 */ /* 0x000fea0003800000 */
.L_x_3707:
[----:B------:R-:W-:Y:S01]  /*128d0*/  SEL R13, R14, RZ, P1 ;  /* 0x000000ff0e0d7207 */ /* 0x000fe20000800000 */
[----:B------:R-:W-:Y:S01]  /*128e0*/  IMAD.MOV.U32 R11, RZ, RZ, RZ ;  /* 0x000000ffff0b7224 */ /* 0x000fe200078e00ff */
[----:B------:R-:W-:Y:S01]  /*128f0*/  MOV R12, 0x2 ;  /* 0x00000002000c7802 */ /* 0x000fe20000000f00 */
[----:B------:R-:W-:Y:S02]  /*12900*/  IMAD.MOV.U32 R15, RZ, RZ, -0x1 ;  /* 0xffffffffff0f7424 */ /* 0x000fe400078e00ff */
[----:B------:R-:W-:-:S07]  /*12910*/  IMAD.IADD R13, R4, 0x1, R13 ;  /* 0x00000001040d7824 */ /* 0x000fce00078e020d */
[----:B------:R-:W-:Y:S05]  /*12920*/  WARPSYNC.COLLECTIVE R15, `(.L_x_3709) ;  /* 0x000000000f087348 */ /* 0x000fea0003c00000 */
[----:B------:R0:W1:Y:S02]  /*12930*/  SHFL.UP P6, R14, R13, R12, R11 ;  /* 0x0400000c0d0e7389 */ /* 0x00006400000c000b */
[----:B01----:R-:W-:Y:S01]  /*12940*/  ENDCOLLECTIVE ;  /* 0x000000000000791b */ /* 0x003fe20003800000 */
.L_x_3709:
[----:B------:R-:W-:Y:S01]  /*12950*/  IMAD.MOV.U32 R12, RZ, RZ, 0x4 ;  /* 0x00000004ff0c7424 */ /* 0x000fe200078e00ff */
[----:B------:R-:W-:-:S05]  /*12960*/  SEL R0, R14, RZ, P2 ;  /* 0x000000ff0e007207 */ /* 0x000fca0001000000 */
[----:B------:R-:W-:-:S05]  /*12970*/  IMAD.IADD R0, R13, 0x1, R0 ;  /* 0x000000010d007824 */ /* 0x000fca00078e0200 */
[----:B------:R-:W-:-:S07]  /*12980*/  MOV R13, R0 ;  /* 0x00000000000d7202 */ /* 0x000fce0000000f00 */
[----:B------:R-:W-:Y:S05]  /*12990*/  WARPSYNC.COLLECTIVE R15, `(.L_x_3710) ;  /* 0x000000000f087348 */ /* 0x000fea0003c00000 */
[----:B------:R0:W1:Y:S02]  /*129a0*/  SHFL.UP P6, R14, R13, R12, R11 ;  /* 0x0400000c0d0e7389 */ /* 0x00006400000c000b */
[----:B01----:R-:W-:Y:S01]  /*129b0*/  ENDCOLLECTIVE ;  /* 0x000000000000791b */ /* 0x003fe20003800000 */
.L_x_3710:
[----:B------:R-:W-:Y:S02]  /*129c0*/  MOV R12, 0x8 ;  /* 0x00000008000c7802 */ /* 0x000fe40000000f00 */
[----:B------:R-:W-:-:S05]  /*129d0*/  SEL R3, R14, RZ, P3 ;  /* 0x000000ff0e037207 */ /* 0x000fca0001800000 */
[----:B------:R-:W-:-:S04]  /*129e0*/  IMAD.IADD R2, R0, 0x1, R3 ;  /* 0x0000000100027824 */ /* 0x000fc800078e0203 */
[----:B------:R-:W-:-:S07]  /*129f0*/  IMAD.MOV.U32 R13, RZ, RZ, R2 ;  /* 0x000000ffff0d7224 */ /* 0x000fce00078e0002 */
[----:B------:R-:W-:Y:S05]  /*12a00*/  WARPSYNC.COLLECTIVE R15, `(.L_x_3711) ;  /* 0x000000000f087348 */ /* 0x000fea0003c00000 */
[----:B------:R0:W1:Y:S02]  /*12a10*/  SHFL.UP P6, R14, R13, R12, R11 ;  /* 0x0400000c0d0e7389 */ /* 0x00006400000c000b */
[----:B01----:R-:W-:Y:S01]  /*12a20*/  ENDCOLLECTIVE ;  /* 0x000000000000791b */ /* 0x003fe20003800000 */
.L_x_3711:
[----:B------:R-:W-:Y:S01]  /*12a30*/  IMAD.MOV.U32 R12, RZ, RZ, 0x10 ;  /* 0x00000010ff0c7424 */ /* 0x000fe200078e00ff */
[----:B------:R-:W-:-:S05]  /*12a40*/  SEL R3, R14, RZ, P4 ;  /* 0x000000ff0e037207 */ /* 0x000fca0002000000 */
[----:B------:R-:W-:-:S04]  /*12a50*/  IMAD.IADD R3, R2, 0x1, R3 ;  /* 0x0000000102037824 */ /* 0x000fc800078e0203 */
[----:B------:R-:W-:-:S07]  /*12a60*/  IMAD.MOV.U32 R13, RZ, RZ, R3 ;  /* 0x000000ffff0d7224 */ /* 0x000fce00078e0003 */
[----:B------:R-:W-:Y:S05]  /*12a70*/  WARPSYNC.COLLECTIVE R15, `(.L_x_3712) ;  /* 0x000000000f087348 */ /* 0x000fea0003c00000 */
[----:B------:R0:W1:Y:S02]  /*12a80*/  SHFL.UP P6, R14, R13, R12, R11 ;  /* 0x0400000c0d0e7389 */ /* 0x00006400000c000b */
[----:B01----:R-:W-:Y:S01]  /*12a90*/  ENDCOLLECTIVE ;  /* 0x000000000000791b */ /* 0x003fe20003800000 */
.L_x_3712:
        /* <DEDUP_REMOVED lines=8> */
.L_x_3713:
[----:B------:R-:W-:Y:S05]  /*12b20*/  BRA `(.L_x_3714) ;  /* 0xffffffc0004c7947 */ /* 0x000fea000383ffff */
.L_x_3597:
[----:B------:R-:W-:Y:S01]  /*12b30*/  BSSY B0, `(.L_x_3715) ;  /* 0x0000006000007945 */ /* 0x000fe20003800000 */
[----:B------:R-:W-:Y:S02]  /*12b40*/  PLOP3.LUT P6, PT, P6, PT, PT, 0x8, 0x0 ;  /* 0x000000000000781c */ /* 0x000fe400037ce170 */
[----:B------:R-:W-:-:S11]  /*12b50*/  MOV R15, 0xffffffff ;  /* 0xffffffff000f7802 */ /* 0x000fd60000000f00 */
[----:B0-----:R-:W-:Y:S05]  /*12b60*/  WARPSYNC.COLLECTIVE R15, `(.L_x_3716) ;  /* 0x000000000f087348 */ /* 0x001fea0003c00000 */
[----:B------:R-:W-:Y:S01]  /*12b70*/  VOTE.ANY R14, PT, P6 ;  /* 0x00000000000e7806 */ /* 0x000fe200030e0100 */
[----:B0-----:R-:W-:Y:S06]  /*12b80*/  ENDCOLLECTIVE ;  /* 0x000000000000791b */ /* 0x001fec0003800000 */
.L_x_3716:
[----:B------:R-:W-:Y:S05]  /*12b90*/  BSYNC B0 ;  /* 0x0000000000007941 */ /* 0x000fea0003800000 */
.L_x_3715:
        /* <DEDUP_REMOVED lines=9> */
.L_x_3717:
[----:B------:R-:W-:Y:S01]  /*12c30*/  IMAD.MOV.U32 R4, RZ, RZ, R14 ;  /* 0x000000ffff047224 */ /* 0x000fe200078e000e */
[----:B------:R-:W-:Y:S06]  /*12c40*/  BRA `(.L_x_3718) ;  /* 0xffffffc0003c7947 */ /* 0x000fec000383ffff */
.L_x_3599:
[----:B------:R-:W-:Y:S01]  /*12c50*/  BSSY B0, `(.L_x_3719) ;  /* 0x0000007000007945 */ /* 0x000fe20003800000 */
[----:B------:R-:W-:Y:S01]  /*12c60*/  IMAD.MOV.U32 R13, RZ, RZ, R6 ;  /* 0x000000ffff0d7224 */ /* 0x000fe200078e0006 */
[----:B------:R-:W-:Y:S01]  /*12c70*/  MOV R11, 0x1f ;  /* 0x0000001f000b7802 */ /* 0x000fe20000000f00 */
[----:B------:R-:W-:-:S07]  /*12c80*/  IMAD.MOV.U32 R15, RZ, RZ, -0x1 ;  /* 0xffffffffff0f7424 */ /* 0x000fce00078e00ff */
[----:B012---:R-:W-:Y:S05]  /*12c90*/  WARPSYNC.COLLECTIVE R15, `(.L_x_3720) ;  /* 0x000000000f087348 */ /* 0x007fea0003c00000 */
[----:B------:R3:W4:Y:S02]  /*12ca0*/  SHFL.IDX P6, R14, R13, R12, R11 ;  /* 0x0000000c0d0e7389 */ /* 0x00072400000c000b */
[----:B01234-:R-:W-:Y:S01]  /*12cb0*/  ENDCOLLECTIVE ;  /* 0x000000000000791b */ /* 0x01ffe20003800000 */
.L_x_3720:
[----:B------:R-:W-:Y:S05]  /*12cc0*/  BSYNC B0 ;  /* 0x0000000000007941 */ /* 0x000fea0003800000 */
.L_x_3719:
[----:B------:R-:W-:Y:S05]  /*12cd0*/  BRA `(.L_x_3598) ;  /* 0xffffffc000347947 */ /* 0x000fea000383ffff */
.L_x_3603:
[----:B0-----:R0:W2:Y:S02]  /*12ce0*/  SYNCS.PHASECHK.TRANS64.TRYWAIT P0, [R4+URZ+0x30820], R0 ;  /* 0x03082000040075a7 */ /* 0x0010a4000800017f */
[----:B--2---:R-:W-:Y:S05]  /*12cf0*/  @!P0 NANOSLEEP.SYNCS 0x989680 ;  /* 0x009896800000895d */ /* 0x004fea0003900000 */
[----:B------:R-:W2:Y:S02]  /*12d00*/  @!P0 SYNCS.PHASECHK.TRANS64 P0, [R4+URZ+0x30820], R0 ;  /* 0x03082000040085a7 */ /* 0x000ea4000800007f */
[----:B--2---:R-:W-:Y:S05]  /*12d10*/  @!P0 BRA `(.L_x_3603) ;  /* 0xfffffffc00f08947 */ /* 0x004fea000383ffff */
[----:B------:R-:W-:Y:S05]  /*12d20*/  BRA `(.L_x_3721) ;  /* 0xffffffc400207947 */ /* 0x000fea000383ffff */
.L_x_3604:
[----:B------:R-:W2:Y:S01]  /*12d30*/  S2R R2, SR_TID.X ;  /* 0x0000000000027919 */ /* 0x000ea20000002100 */
[----:B------:R-:W-:Y:S01]  /*12d40*/  BSSY B0, `(.L_x_3722) ;  /* 0x000000a000007945 */ /* 0x000fe20003800000 */
[----:B------:R-:W-:Y:S01]  /*12d50*/  IMAD.MOV.U32 R12, RZ, RZ, RZ ;  /* 0x000000ffff0c7224 */ /* 0x000fe200078e00ff */
[----:B------:R-:W-:Y:S01]  /*12d60*/  MOV R11, 0x1f ;  /* 0x0000001f000b7802 */ /* 0x000fe20000000f00 */
[----:B------:R-:W-:Y:S01]  /*12d70*/  IMAD.MOV.U32 R15, RZ, RZ, -0x1 ;  /* 0xffffffffff0f7424 */ /* 0x000fe200078e00ff */
[----:B--2---:R-:W-:-:S04]  /*12d80*/  SHF.R.U32.HI R2, RZ, 0x5, R2 ;  /* 0x00000005ff027819 */ /* 0x004fc80000011602 */
[----:B------:R-:W-:-:S05]  /*12d90*/  LOP3.LUT R2, R2, 0x3, RZ, 0xc0, !PT ;  /* 0x0000000302027812 */ /* 0x000fca00078ec0ff */
[----:B------:R-:W-:-:S07]  /*12da0*/  IMAD.MOV.U32 R13, RZ, RZ, R2 ;  /* 0x000000ffff0d7224 */ /* 0x000fce00078e0002 */
[----:B01-3--:R-:W-:Y:S05]  /*12db0*/  WARPSYNC.COLLECTIVE R15, `(.L_x_3723) ;  /* 0x000000000f087348 */ /* 0x00bfea0003c00000 */
[----:B------:R2:W4:Y:S02]  /*12dc0*/  SHFL.IDX P6, R14, R13, R12, R11 ;  /* 0x0000000c0d0e7389 */ /* 0x00052400000c000b */
[----:B01234-:R-:W-:Y:S01]  /*12dd0*/  ENDCOLLECTIVE ;  /* 0x000000000000791b */ /* 0x01ffe20003800000 */
.L_x_3723:
[----:B------:R-:W-:Y:S05]  /*12de0*/  BSYNC B0 ;  /* 0x0000000000007941 */ /* 0x000fea0003800000 */
.L_x_3722:
[----:B------:R-:W-:Y:S05]  /*12df0*/  BRA `(.L_x_3724) ;  /* 0xffffffc400087947 */ /* 0x000fea000383ffff */
.L_x_3607:
[----:B------:R-:W-:Y:S01]  /*12e00*/  BSSY B1, `(.L_x_3725) ;  /* 0x0000006000017945 */ /* 0x000fe20003800000 */
[----:B------:R-:W-:-:S07]  /*12e10*/  IMAD.MOV.U32 R15, RZ, RZ, -0x1 ;  /* 0xffffffffff0f7424 */ /* 0x000fce00078e00ff */
[----:B01-3--:R-:W-:Y:S05]  /*12e20*/  WARPSYNC.COLLECTIVE R15, `(.L_x_3726) ;  /* 0x000000000f0c7348 */ /* 0x00bfea0003c00000 */
[----:B------:R-:W-:Y:S02]  /*12e30*/  ELECT P6, UR62, PT ;  /* 0x00000000003e782f */ /* 0x000fe400038c0000 */
[----:B------:R-:W-:Y:S01]  /*12e40*/  MOV R14, UR62 ;  /* 0x0000003e000e7c02 */ /* 0x000fe20008000f00 */
[----:B01-3--:R-:W-:Y:S10]  /*12e50*/  ENDCOLLECTIVE ;  /* 0x000000000000791b */ /* 0x00bff40003800000 */
.L_x_3726:
[----:B------:R-:W-:Y:S05]  /*12e60*/  BSYNC B1 ;  /* 0x0000000000017941 */ /* 0x000fea0003800000 */
.L_x_3725:
[----:B------:R-:W-:Y:S05]  /*12e70*/  BRA `(.L_x_3727) ;  /* 0xffffffc400007947 */ /* 0x000fea000383ffff */
.L_x_3609:
[----:B0-----:R0:W2:Y:S02]  /*12e80*/  SYNCS.PHASECHK.TRANS64.TRYWAIT P1, [R5+URZ+0x30840], R0 ;  /* 0x03084000050075a7 */ /* 0x0010a4000802017f */
[----:B--2---:R-:W-:Y:S05]  /*12e90*/  @!P1 NANOSLEEP.SYNCS 0x989680 ;  /* 0x009896800000995d */ /* 0x004fea0003900000 */
[----:B------:R-:W2:Y:S02]  /*12ea0*/  @!P1 SYNCS.PHASECHK.TRANS64 P1, [R5+URZ+0x30840], R0 ;  /* 0x03084000050095a7 */ /* 0x000ea4000802007f */
[----:B--2---:R-:W-:Y:S05]  /*12eb0*/  @!P1 BRA `(.L_x_3609) ;  /* 0xfffffffc00f09947 */ /* 0x004fea000383ffff */
[----:B------:R-:W-:Y:S05]  /*12ec0*/  BRA `(.L_x_3728) ;  /* 0xffffffc400287947 */ /* 0x000fea000383ffff */
.L_x_3611:
[----:B--2---:R2:W4:Y:S02]  /*12ed0*/  SYNCS.PHASECHK.TRANS64.TRYWAIT P1, [R27+URZ+0x30840], R2 ;  /* 0x030840021b0075a7 */ /* 0x004524000802017f */
[----:B----4-:R-:W-:Y:S05]  /*12ee0*/  @!P1 NANOSLEEP.SYNCS 0x989680 ;  /* 0x009896800000995d */ /* 0x010fea0003900000 */
[----:B------:R-:W4:Y:S02]  /*12ef0*/  @!P1 SYNCS.PHASECHK.TRANS64 P1, [R27+URZ+0x30840], R2 ;  /* 0x030840021b0095a7 */ /* 0x000f24000802007f */
[----:B----4-:R-:W-:Y:S05]  /*12f00*/  @!P1 BRA `(.L_x_3611) ;  /* 0xfffffffc00f09947 */ /* 0x010fea000383ffff */
[----:B------:R-:W-:Y:S05]  /*12f10*/  BRA `(.L_x_3729) ;  /* 0xffffffc400347947 */ /* 0x000fea000383ffff */
.L_x_3613:
[----:B----4-:R4:W0:Y:S02]  /*12f20*/  SYNCS.PHASECHK.TRANS64.TRYWAIT P1, [R5+URZ+0x30860], R0 ;  /* 0x03086000050075a7 */ /* 0x010824000802017f */
[----:B0-----:R-:W-:Y:S05]  /*12f30*/  @!P1 NANOSLEEP.SYNCS 0x989680 ;  /* 0x009896800000995d */ /* 0x001fea0003900000 */
[----:B------:R-:W0:Y:S02]  /*12f40*/  @!P1 SYNCS.PHASECHK.TRANS64 P1, [R5+URZ+0x30860], R0 ;  /* 0x03086000050095a7 */ /* 0x000e24000802007f */
[----:B0-----:R-:W-:Y:S05]  /*12f50*/  @!P1 BRA `(.L_x_3613) ;  /* 0xfffffffc00f09947 */ /* 0x001fea000383ffff */
[----:B------:R-:W-:Y:S05]  /*12f60*/  BRA `(.L_x_3730) ;  /* 0xffffffc400307947 */ /* 0x000fea000383ffff */
.L_x_3731:
        /* <DEDUP_REMOVED lines=9> */
.L_x_15848:


//--------------------- .text._ZN7cutlass13device_kernelIN5flash11enable_sm90INS1_16FlashAttnFwdSm90INS1_25CollectiveMainloopFwdSm90ILi2EN4cute5tupleIJNS5_1CILi1EEES8_S8_EEENS6_IJNS7_ILi128EEENS7_ILi96EEENS7_ILi192EEEEEELi192ENS_6half_tEfNS_4arch4Sm90ELb0ELb0ELb1ELb1ELb1ELb1ELb0ELb1ELb1ELb1ELb0ELb0EEENS1_21CollectiveEpilogueFwdINS6_IJSA_SC_SB_EEES9_SE_SG_Li256ELb1ELb1ELb0ELb0EEENS1_36VarlenDynamicPersistentTileSchedulerILi128ELi96ELi256ELi128ELb0ELb1ELb1ELb0ELb1ELb1EEEEEEEEEvNT_6ParamsE --------------------------
	.section	.text._ZN7cutlass13device_kernelIN5flash11enable_sm90INS1_16FlashAttnFwdSm90INS1_25CollectiveMainloopFwdSm90ILi2EN4cute5tupleIJNS5_1CILi1EEES8_S8_EEENS6_IJNS7_ILi128EEENS7_ILi96EEENS7_ILi192EEEEEELi192ENS_6half_tEfNS_4arch4Sm90ELb0ELb0ELb1ELb1ELb1ELb1ELb0ELb1ELb1ELb1ELb0ELb0EEENS1_21CollectiveEpilogueFwdINS6_IJSA_SC_SB_EEES9_SE_SG_Li256ELb1ELb1ELb0ELb0EEENS1_36VarlenDynamicPersistentTileSchedulerILi128ELi96ELi256ELi128ELb0ELb1ELb1ELb0ELb1ELb1EEEEEEEEEvNT_6ParamsE,"ax",@progbits
	.align	128
.text._ZN7cutlass13device_kernelIN5flash11enable_sm90INS1_16FlashAttnFwdSm90INS1_25CollectiveMainloopFwdSm90ILi2EN4cute5tupleIJNS5_1CILi1EEES8_S8_EEENS6_IJNS7_ILi128EEENS7_ILi96EEENS7_ILi192EEEEEELi192ENS_6half_tEfNS_4arch4Sm90ELb0ELb0ELb1ELb1ELb1ELb1ELb0ELb1ELb1ELb1ELb0ELb0EEENS1_21CollectiveEpilogueFwdINS6_IJSA_SC_SB_EEES9_SE_SG_Li256ELb1ELb1ELb0ELb0EEENS1_36VarlenDynamicPersistentTileSchedulerILi128ELi96ELi256ELi128ELb0ELb1ELb1ELb0ELb1ELb1EEEEEEEEEvNT_6ParamsE:
        .type           _ZN7cutlass13device_kernelIN5flash11enable_sm90INS1_16FlashAttnFwdSm90INS1_25CollectiveMainloopFwdSm90ILi2EN4cute5tupleIJNS5_1CILi1EEES8_S8_EEENS6_IJNS7_ILi128EEENS7_ILi96EEENS7_ILi192EEEEEELi192ENS_6half_tEfNS_4arch4Sm90ELb0ELb0ELb1ELb1ELb1ELb1ELb0ELb1ELb1ELb1ELb0ELb0EEENS1_21CollectiveEpilogueFwdINS6_IJSA_SC_SB_EEES9_SE_SG_Li256ELb1ELb1ELb0ELb0EEENS1_36VarlenDynamicPersistentTileSchedulerILi128ELi96ELi256ELi128ELb0ELb1ELb1ELb0ELb1ELb1EEEEEEEEEvNT_6ParamsE,@function
        .size           _ZN7cutlass13device_kernelIN5flash11enable_sm90INS1_16FlashAttnFwdSm90INS1_25CollectiveMainloopFwdSm90ILi2EN4cute5tupleIJNS5_1CILi1EEES8_S8_EEENS6_IJNS7_ILi128EEENS7_ILi96EEENS7_ILi192EEEEEELi192ENS_6half_tEfNS_4arch4Sm90ELb0ELb0ELb1ELb1ELb1ELb1ELb0ELb1ELb1ELb1ELb0ELb0EEENS1_21CollectiveEpilogueFwdINS6_IJSA_SC_SB_EEES9_SE_SG_Li256ELb1ELb1ELb0ELb0EEENS1_36VarlenDynamicPersistentTileSchedulerILi128ELi96ELi256ELi128ELb0ELb1ELb1ELb0ELb1ELb1EEEEEEEEEvNT_6ParamsE,(.L_x_15849 - _ZN7cutlass13device_kernelIN5flash11enable_sm90INS1_16FlashAttnFwdSm90INS1_25CollectiveMainloopFwdSm90ILi2EN4cute5tupleIJNS5_1CILi1EEES8_S8_EEENS6_IJNS7_ILi128EEENS7_ILi96EEENS7_ILi192EEEEEELi192ENS_6half_tEfNS_4arch4Sm90ELb0ELb0ELb1ELb1ELb1ELb1ELb0ELb1ELb1ELb1ELb0ELb0EEENS1_21CollectiveEpilogueFwdINS6_IJSA_SC_SB_EEES9_SE_SG_Li256ELb1ELb1ELb0ELb0EEENS1_36VarlenDynamicPersistentTileSchedulerILi128ELi96ELi256ELi128ELb0ELb1ELb1ELb0ELb1ELb1EEEEEEEEEvNT_6ParamsE)
        .other          _ZN7cutlass13device_kernelIN5flash11enable_sm90INS1_16FlashAttnFwdSm90INS1_25CollectiveMainloopFwdSm90ILi2EN4cute5tupleIJNS5_1CILi1EEES8_S8_EEENS6_IJNS7_ILi128EEENS7_ILi96EEENS7_ILi192EEEEEELi192ENS_6half_tEfNS_4arch4Sm90ELb0ELb0ELb1ELb1ELb1ELb1ELb0ELb1ELb1ELb1ELb0ELb0EEENS1_21CollectiveEpilogueFwdINS6_IJSA_SC_SB_EEES9_SE_SG_Li256ELb1ELb1ELb0ELb0EEENS1_36VarlenDynamicPersistentTileSchedulerILi128ELi96ELi256ELi128ELb0ELb1ELb1ELb0ELb1ELb1EEEEEEEEEvNT_6ParamsE,@"STO_CUDA_ENTRY STV_DEFAULT"
_ZN7cutlass13device_kernelIN5flash11enable_sm90INS1_16FlashAttnFwdSm90INS1_25CollectiveMainloopFwdSm90ILi2EN4cute5tupleIJNS5_1CILi1EEES8_S8_EEENS6_IJNS7_ILi128EEENS7_ILi96EEENS7_ILi192EEEEEELi192ENS_6half_tEfNS_4arch4Sm90ELb0ELb0ELb1ELb1ELb1ELb1ELb0ELb1ELb1ELb1ELb0ELb0EEENS1_21CollectiveEpilogueFwdINS6_IJSA_SC_SB_EEES9_SE_SG_Li256ELb1ELb1ELb0ELb0EEENS1_36VarlenDynamicPersistentTileSchedulerILi128ELi96ELi256ELi128ELb0ELb1ELb1ELb0ELb1ELb1EEEEEEEEEvNT_6ParamsE:
        /* <DEDUP_REMOVED lines=18> */
.L_x_3733:
[----:B------:R-:W-:Y:S05]  /*0120*/  BSYNC B0 ;  /* 0x0000000000007941 */ /* 0x000fea0003800000 */
.L_x_3732:
        /* <DEDUP_REMOVED lines=41> */
.L_x_3734:
        /* <DEDUP_REMOVED lines=22> */
.L_x_3735:
        /* <DEDUP_REMOVED lines=18> */
.L_x_3736:
        /* <DEDUP_REMOVED lines=22> */
.L_x_3737:
        /* <DEDUP_REMOVED lines=22> */
.L_x_3738:
[----:B------:R-:W-:Y:S01]  /*0900*/  PLOP3.LUT P0, PT, PT, PT, UP0, 0x80, 0x0 ;  /* 0x000000000000781c */ /* 0x000fe20003f0f008 */
[----:B------:R-:W-:Y:S01]  /*0910*/  UMOV UR61, 0x1 ;  /* 0x00000001003d7882 */ /* 0x000fe20000000000 */
[----:B------:R-:W-:Y:S01]  /*0920*/  NOP ;  /* 0x0000000000007918 */ /* 0x000fe20000000000 */
[----:B------:R-:W-:Y:S01]  /*0930*/  USEL UR61, UR61, 0x2, !UP0 ;  /* 0x000000023d3d7887 */ /* 0x000fe2000c000000 */
[----:B------:R-:W-:Y:S01]  /*0940*/  BSSY B9, `(.L_x_3739) ;  /* 0x0001fba000097945 */ /* 0x000fe20003800000 */
[----:B------:R-:W-:Y:S01]  /*0950*/  ULDC.64 UR56, c[0x0][0x208] ;  /* 0x0000820000387ab9 */ /* 0x000fe20000000a00 */
[----:B012-4-:R-:W-:Y:S07]  /*0960*/  BAR.SYNC.DEFER_BLOCKING 0x0 ;  /* 0x0000000000007b1d */ /* 0x017fee0000010000 */
[----:B------:R-:W-:Y:S05]  /*0970*/  @!P0 BRA `(.L_x_3740) ;  /* 0x0000019000288947 */ /* 0x000fea0003800000 */
.L_x_3741:
        /* <DEDUP_REMOVED lines=10> */
[----:B------:R-:W-:-:S05]  /*0a20*/  LEA R2, R222, R3, 0x18 ;  /* 0x00000003de027211 */ /* 0x000fca00078ec0ff */
[----:B------:R-:W0:Y:S01]  /*0a30*/  LDS.128 R28, [R2+0x308d0] ;  /* 0x0308d000021c7984 */ /* 0x000e220000000c00 */
[----:B------:R-:W-:Y:S06]  /*0a40*/  BAR.ARV 0x4, 0x180 ;  /* 0x0106000000007b1d */ /* 0x000fec0000002000 */
[----:B0-----:R-:W-:-:S13]  /*0a50*/  ISETP.GE.AND P0, PT, R31, UR4, PT ;  /* 0x000000041f007c0c */ /* 0x001fda000bf06270 */
[----:B------:R-:W-:Y:S05]  /*0a60*/  @P0 BRA `(.L_x_3742) ;  /* 0x000001f8009c0947 */ /* 0x000fea0003800000 */
[----:B------:R-:W-:Y:S01]  /*0a70*/  IADD3 R16, R0, -0x80, RZ ;  /* 0xffffff8000107810 */ /* 0x000fe20007ffe0ff */
[----:B------:R-:W-:Y:S01]  /*0a80*/  IMAD.MOV.U32 R14, RZ, RZ, -0x2 ;  /* 0xfffffffeff0e7424 */ /* 0x000fe200078e00ff */
[----:B------:R-:W-:Y:S01]  /*0a90*/  R2UR UR60, R2 ;  /* 0x00000000023c72ca */ /* 0x000fe200000e0000 */
[----:B------:R-:W-:Y:S01]  /*0aa0*/  IMAD.MOV.U32 R18, RZ, RZ, RZ ;  /* 0x000000ffff127224 */ /* 0x000fe200078e00ff */
[----:B------:R-:W-:Y:S01]  /*0ab0*/  SHF.R.S32.HI R0, RZ, 0x1f, R16 ;  /* 0x0000001fff007819 */ /* 0x000fe20000011410 */
[----:B------:R-:W-:Y:S01]  /*0ac0*/  IMAD.MOV.U32 R220, RZ, RZ, RZ ;  /* 0x000000ffffdc7224 */ /* 0x000fe200078e00ff */
[----:B------:R-:W-:Y:S01]  /*0ad0*/  MOV R202, RZ ;  /* 0x000000ff00ca7202 */ /* 0x000fe20000000f00 */
[----:B------:R-:W-:Y:S01]  /*0ae0*/  IMAD.MOV.U32 R209, RZ, RZ, RZ ;  /* 0x000000ffffd17224 */ /* 0x000fe200078e00ff */
[CC--:B------:R-:W-:Y:S01]  /*0af0*/  LEA.HI R3, R0.reuse, R16.reuse, RZ, 0x7 ;  /* 0x0000001000037211 */ /* 0x0c0fe200078f38ff */
[----:B------:R-:W-:Y:S01]  /*0b00*/  ULOP3.LUT UR59, UR61, 0x1, URZ, 0xfc, !UPT ;  /* 0x000000013d3b7892 */ /* 0x000fe2000f8efc3f */
[----:B------:R-:W-:-:S02]  /*0b10*/  LEA.HI R6, R0, R16, RZ, 0x5 ;  /* 0x0000001000067211 */ /* 0x000fc400078f28ff */
[C---:B------:R-:W-:Y:S02]  /*0b20*/  LOP3.LUT R4, R3.reuse, 0xffffff80, RZ, 0xc0, !PT ;  /* 0xffffff8003047812 */ /* 0x040fe400078ec0ff */
[----:B------:R-:W-:Y:S01]  /*0b30*/  SHF.R.S32.HI R6, RZ, 0x5, R6 ;  /* 0x00000005ff067819 */ /* 0x000fe20000011406 */
[----:B------:R-:W-:Y:S01]  /*0b40*/  UIADD3 UR60, UR60, 0x12400, URZ ;  /* 0x000124003c3c7890 */ /* 0x000fe2000fffe03f */
[----:B------:R-:W-:Y:S01]  /*0b50*/  SHF.R.S32.HI R13, RZ, 0x7, R3 ;  /* 0x00000007ff0d7819 */ /* 0x000fe20000011403 */
[----:B------:R-:W-:Y:S01]  /*0b60*/  IMAD.IADD R15, R16, 0x1, -R4 ;  /* 0x00000001100f7824 */ /* 0x000fe200078e0a04 */
[----:B------:R-:W-:Y:S01]  /*0b70*/  LEA.HI R4, R0, R16, RZ, 0x4 ;  /* 0x0000001000047211 */ /* 0x000fe200078f20ff */
[----:B------:R-:W-:Y:S01]  /*0b80*/  IMAD.SHL.U32 R218, R6, 0x200, RZ ;  /* 0x0000020006da7824 */ /* 0x000fe200078e00ff */
[----:B------:R-:W-:Y:S02]  /*0b90*/  LEA.HI R3, R3, R13, RZ, 0x1 ;  /* 0x0000000d03037211 */ /* 0x000fe400078f08ff */
[----:B------:R-:W-:-:S02]  /*0ba0*/  SHF.R.S32.HI R7, RZ, 0x4, R4 ;  /* 0x00000004ff077819 */ /* 0x000fc40000011404 */
[----:B------:R-:W-:Y:S02]  /*0bb0*/  SHF.R.S32.HI R8, RZ, 0x1f, R15 ;  /* 0x0000001fff087819 */ /* 0x000fe4000001140f */
[C---:B------:R-:W-:Y:S02]  /*0bc0*/  LOP3.LUT R5, R4.reuse, 0x3fffff0, RZ, 0xc0, !PT ;  /* 0x03fffff004057812 */ /* 0x040fe400078ec0ff */
[----:B------:R-:W-:Y:S02]  /*0bd0*/  LEA.HI R4, R4, R7, RZ, 0x1 ;  /* 0x0000000704047211 */ /* 0x000fe400078f08ff */
[----:B------:R-:W-:Y:S01]  /*0be0*/  LEA.HI R9, R8, R15, RZ, 0x2 ;  /* 0x0000000f08097211 */ /* 0x000fe200078f10ff */
[----:B------:R-:W-:Y:S01]  /*0bf0*/  IMAD.IADD R5, R16, 0x1, -R5 ;  /* 0x0000000110057824 */ /* 0x000fe200078e0a05 */
[----:B------:R-:W-:Y:S02]  /*0c00*/  LOP3.LUT R4, R4, 0x1ffffffe, RZ, 0xc0, !PT ;  /* 0x1ffffffe04047812 */ /* 0x000fe400078ec0ff */
[----:B------:R-:W-:-:S02]  /*0c10*/  SHF.R.S32.HI R10, RZ, 0x2, R9 ;  /* 0x00000002ff0a7819 */ /* 0x000fc40000011409 */
[----:B------:R-:W-:Y:S01]  /*0c20*/  SHF.R.S32.HI R11, RZ, 0x1f, R9 ;  /* 0x0000001fff0b7819 */ /* 0x000fe20000011409 */
[----:B------:R-:W-:Y:S01]  /*0c30*/  IMAD.IADD R4, R7, 0x1, -R4 ;  /* 0x0000000107047824 */ /* 0x000fe200078e0a04 */
[----:B------:R-:W-:Y:S02]  /*0c40*/  LEA R5, R6, R5, 0x4 ;  /* 0x0000000506057211 */ /* 0x000fe400078e20ff */
[----:B------:R-:W-:Y:S02]  /*0c50*/  LEA.HI R11, R11, R10, RZ, 0x3 ;  /* 0x0000000a0b0b7211 */ /* 0x000fe400078f18ff */
[----:B------:R-:W-:Y:S01]  /*0c60*/  LOP3.LUT R9, R9, 0x7ffffffc, RZ, 0xc0, !PT ;  /* 0x7ffffffc09097812 */ /* 0x000fe200078ec0ff */
[----:B------:R-:W-:Y:S01]  /*0c70*/  IMAD R12, R5, 0x8, R4 ;  /* 0x00000008050c7824 */ /* 0x000fe200078e0204 */
[----:B------:R-:W-:Y:S02]  /*0c80*/  LOP3.LUT R11, R11, 0xfffffff8, RZ, 0xc0, !PT ;  /* 0xfffffff80b0b7812 */ /* 0x000fe400078ec0ff */
[----:B------:R-:W-:Y:S01]  /*0c90*/  LEA.HI R4, R0, R16, RZ, 0x2 ;  /* 0x0000001000047211 */ /* 0x000fe200078f10ff */
[----:B------:R-:W-:Y:S01]  /*0ca0*/  IMAD.IADD R9, R15, 0x1, -R9 ;  /* 0x000000010f097824 */ /* 0x000fe200078e0a09 */
[----:B------:R-:W-:Y:S01]  /*0cb0*/  LEA.HI R8, R8, R15, RZ, 0x5 ;  /* 0x0000000f08087211 */ /* 0x000fe200078f28ff */
[----:B------:R-:W-:Y:S01]  /*0cc0*/  IMAD.SHL.U32 R21, R12, 0x8, RZ ;  /* 0x000000080c157824 */ /* 0x000fe200078e00ff */
[----:B------:R-:W-:Y:S01]  /*0cd0*/  IADD3 R11, R10, -R11, RZ ;  /* 0x8000000b0a0b7210 */ /* 0x000fe20007ffe0ff */
[----:B------:R-:W-:Y:S01]  /*0ce0*/  IMAD R5, R9, R14, 0x60 ;  /* 0x0000006009057424 */ /* 0x000fe200078e020e */
[----:B------:R-:W-:-:S02]  /*0cf0*/  SHF.R.S32.HI R201, RZ, 0x2, R4 ;  /* 0x00000002ffc97819 */ /* 0x000fc40000011404 */
[----:B------:R-:W-:Y:S02]  /*0d00*/  SHF.R.S32.HI R10, RZ, 0x1f, R4 ;  /* 0x0000001fff0a7819 */ /* 0x000fe40000011404 */
[----:B------:R-:W-:Y:S01]  /*0d10*/  LOP3.LUT R4, R4, 0xfffffffc, RZ, 0xc0, !PT ;  /* 0xfffffffc04047812 */ /* 0x000fe200078ec0ff */
[----:B------:R0:W-:Y:S01]  /*0d20*/  STL [R1+0x78], R5 ;  /* 0x0000780501007387 */ /* 0x0001e20000100800 */
[----:B------:R-:W-:Y:S02]  /*0d30*/  SHF.R.S32.HI R8, RZ, 0x5, R8 ;  /* 0x00000005ff087819 */ /* 0x000fe40000011408 */
[----:B------:R-:W-:Y:S01]  /*0d40*/  LOP3.LUT R3, R3, 0x3fffffe, RZ, 0xc0, !PT ;  /* 0x03fffffe03037812 */ /* 0x000fe200078ec0ff */
[----:B------:R-:W-:Y:S01]  /*0d50*/  IMAD.IADD R15, R16, 0x1, -R4 ;  /* 0x00000001100f7824 */ /* 0x000fe200078e0a04 */
[----:B------:R-:W-:Y:S02]  /*0d60*/  LEA R8, R8, R11, 0x4 ;  /* 0x0000000b08087211 */ /* 0x000fe400078e20ff */
[----:B------:R-:W-:Y:S01]  /*0d70*/  LEA.HI R10, R10, R201, RZ, 0x3 ;  /* 0x000000c90a0a7211 */ /* 0x000fe200078f18ff */
[----:B------:R-:W-:Y:S01]  /*0d80*/  IMAD.IADD R3, R13, 0x1, -R3 ;  /* 0x000000010d037824 */ /* 0x000fe200078e0a03 */
[----:B------:R-:W-:-:S02]  /*0d90*/  SHF.L.U32 R194, R15, 0x2, RZ ;  /* 0x000000020fc27819 */ /* 0x000fc400000006ff */
[----:B0-----:R-:W-:Y:S01]  /*0da0*/  IADD3 R5, R201, 0x40, RZ ;  /* 0x00000040c9057810 */ /* 0x001fe20007ffe0ff */
[----:B------:R-:W-:Y:S01]  /*0db0*/  IMAD R11, R3, 0x40, R8 ;  /* 0x00000040030b7824 */ /* 0x000fe200078e0208 */
[----:B------:R-:W-:Y:S01]  /*0dc0*/  LOP3.LUT R10, R10, 0xfffffff8, RZ, 0xc0, !PT ;  /* 0xfffffff80a0a7812 */ /* 0x000fe200078ec0ff */
[C---:B------:R-:W-:Y:S01]  /*0dd0*/  VIADD R207, R194.reuse, 0x40 ;  /* 0x00000040c2cf7836 */ /* 0x040fe20000000000 */
[----:B------:R-:W-:Y:S01]  /*0de0*/  SHF.R.S32.HI R3, RZ, 0x1f, R5 ;  /* 0x0000001fff037819 */ /* 0x000fe20000011405 */
[----:B------:R-:W-:Y:S01]  /*0df0*/  IMAD.SHL.U32 R203, R5, 0x40, RZ ;  /* 0x0000004005cb7824 */ /* 0x000fe200078e00ff */
[C---:B------:R-:W-:Y:S01]  /*0e00*/  IADD3 R204, R194.reuse, 0x20, RZ ;  /* 0x00000020c2cc7810 */ /* 0x040fe20007ffe0ff */
[----:B------:R-:W-:Y:S01]  /*0e10*/  IMAD.IADD R224, R201, 0x1, -R10 ;  /* 0x00000001c9e07824 */ /* 0x000fe200078e0a0a */
[----:B------:R-:W-:Y:S01]  /*0e20*/  LEA.HI R3, R3, R5, RZ, 0x3 ;  /* 0x0000000503037211 */ /* 0x000fe200078f18ff */
[C---:B------:R-:W-:Y:S01]  /*0e30*/  IMAD.IADD R192, R194.reuse, 0x1, R207 ;  /* 0x00000001c2c07824 */ /* 0x040fe200078e02cf */
[----:B------:R-:W-:Y:S01]  /*0e40*/  IADD3 R193, R194, R204, RZ ;  /* 0x000000ccc2c17210 */ /* 0x000fe20007ffe0ff */
[----:B------:R-:W-:Y:S01]  /*0e50*/  IMAD.SHL.U32 R216, R224, 0x40, RZ ;  /* 0x00000040e0d87824 */ /* 0x000fe200078e00ff */
[----:B------:R-:W-:Y:S01]  /*0e60*/  LOP3.LUT R203, R203, 0x1c0, RZ, 0xc0, !PT ;  /* 0x000001c0cbcb7812 */ /* 0x000fe200078ec0ff */
[----:B------:R-:W-:Y:S01]  /*0e70*/  IMAD.SHL.U32 R3, R3, 0x40, RZ ;  /* 0x0000004003037824 */ /* 0x000fe200078e00ff */
[----:B------:R-:W-:Y:S01]  /*0e80*/  SHF.R.S32.HI R4, RZ, 0x1f, R193 ;  /* 0x0000001fff047819 */ /* 0x000fe200000114c1 */
[----:B------:R-:W-:Y:S01]  /*0e90*/  VIADD R205, R194, 0x30 ;  /* 0x00000030c2cd7836 */ /* 0x000fe20000000000 */
[----:B------:R-:W-:Y:S01]  /*0ea0*/  LOP3.LUT R216, R216, 0x1c0, RZ, 0xc0, !PT ;  /* 0x000001c0d8d87812 */ /* 0x000fe200078ec0ff */
[----:B------:R-:W-:Y:S01]  /*0eb0*/  VIADD R208, R194, 0x50 ;  /* 0x00000050c2d07836 */ /* 0x000fe20000000000 */
[----:B------:R-:W-:Y:S01]  /*0ec0*/  LOP3.LUT R219, R3, 0xfffffe00, RZ, 0xc0, !PT ;  /* 0xfffffe0003db7812 */ /* 0x000fe200078ec0ff */
[----:B------:R-:W-:Y:S01]  /*0ed0*/  STL [R1+0x74], R11 ;  /* 0x0000740b01007387 */ /* 0x000fe20000100800 */
[----:B------:R-:W-:-:S02]  /*0ee0*/  SHF.R.S32.HI R3, RZ, 0x1f, R192 ;  /* 0x0000001fff037819 */ /* 0x000fc400000114c0 */
[CC--:B------:R-:W-:Y:S01]  /*0ef0*/  LEA.HI R196, R4.reuse, R193.reuse, RZ, 0x3 ;  /* 0x000000c104c47211 */ /* 0x0c0fe200078f18ff */
[----:B------:R-:W-:Y:S01]  /*0f00*/  STL [R1+0x40], RZ ;  /* 0x000040ff01007387 */ /* 0x000fe20000100800 */
[----:B------:R-:W-:Y:S02]  /*0f10*/  LEA.HI R4, R4, R193, RZ, 0x6 ;  /* 0x000000c104047211 */ /* 0x000fe400078f30ff */
[CC--:B------:R-:W-:Y:S01]  /*0f20*/  LEA.HI R5, R3.reuse, R192.reuse, RZ, 0x6 ;  /* 0x000000c003057211 */ /* 0x0c0fe200078f30ff */
[----:B------:R-:W-:Y:S01]  /*0f30*/  STL [R1+0x80], R21 ;  /* 0x0000801501007387 */ /* 0x000fe20000100800 */
[----:B------:R-:W-:Y:S02]  /*0f40*/  LEA.HI R197, R3, R192, RZ, 0x3 ;  /* 0x000000c003c57211 */ /* 0x000fe400078f18ff */
[----:B------:R-:W-:Y:S01]  /*0f50*/  SHF.L.U32 R3, R4, 0x7, RZ ;  /* 0x0000000704037819 */ /* 0x000fe200000006ff */
[----:B------:R-:W-:Y:S01]  /*0f60*/  IMAD.SHL.U32 R5, R5, 0x80, RZ ;  /* 0x0000008005057824 */ /* 0x000fe200078e00ff */
[----:B------:R-:W-:-:S02]  /*0f70*/  SHF.R.U32.HI R13, RZ, 0x3, R203 ;  /* 0x00000003ff0d7819 */ /* 0x000fc400000116cb */
[----:B------:R-:W-:Y:S02]  /*0f80*/  SHF.R.U32.HI R217, RZ, 0x3, R216 ;  /* 0x00000003ffd97819 */ /* 0x000fe400000116d8 */
[--C-:B------:R-:W-:Y:S02]  /*0f90*/  LOP3.LUT R4, R216, 0x38, R196.reuse, 0xf8, !PT ;  /* 0x00000038d8047812 */ /* 0x100fe400078ef8c4 */
[----:B------:R-:W-:Y:S02]  /*0fa0*/  LOP3.LUT R7, R203, 0x38, R196, 0xf8, !PT ;  /* 0x00000038cb077812 */ /* 0x000fe400078ef8c4 */
[----:B------:R-:W-:Y:S02]  /*0fb0*/  LOP3.LUT R3, R3, 0xffffe000, RZ, 0xc0, !PT ;  /* 0xffffe00003037812 */ /* 0x000fe400078ec0ff */
[----:B------:R-:W-:Y:S02]  /*0fc0*/  LOP3.LUT R4, R4, R217, RZ, 0x3c, !PT ;  /* 0x000000d904047212 */ /* 0x000fe400078e3cff */
[----:B------:R-:W-:-:S02]  /*0fd0*/  LOP3.LUT R8, R7, R13, RZ, 0x3c, !PT ;  /* 0x0000000d07087212 */ /* 0x000fc400078e3cff */
[--C-:B------:R-:W-:Y:S02]  /*0fe0*/  LOP3.LUT R6, R216, 0x38, R197.reuse, 0xf8, !PT ;  /* 0x00000038d8067812 */ /* 0x100fe400078ef8c5 */
[----:B------:R-:W-:Y:S02]  /*0ff0*/  LOP3.LUT R9, R203, 0x38, R197, 0xf8, !PT ;  /* 0x00000038cb097812 */ /* 0x000fe400078ef8c5 */
[-C--:B------:R-:W-:Y:S02]  /*1000*/  IADD3 R4, R4, R3.reuse, R218 ;  /* 0x0000000304047210 */ /* 0x080fe40007ffe0da */
[----:B------:R-:W-:Y:S02]  /*1010*/  IADD3 R8, R8, R3, R219 ;  /* 0x0000000308087210 */ /* 0x000fe40007ffe0db */
[----:B------:R-:W-:Y:S02]  /*1020*/  LEA.HI R0, R0, R16, RZ, 0x3 ;  /* 0x0000001000007211 */ /* 0x000fe400078f18ff */
[----:B------:R-:W-:-:S02]  /*1030*/  LEA.HI R3, R15, R15, RZ, 0x1 ;  /* 0x0000000f0f037211 */ /* 0x000fc400078f08ff */
[----:B------:R-:W-:Y:S02]  /*1040*/  LOP3.LUT R5, R5, 0xffffe000, RZ, 0xc0, !PT ;  /* 0xffffe00005057812 */ /* 0x000fe400078ec0ff */
[----:B------:R-:W-:Y:S02]  /*1050*/  LOP3.LUT R6, R6, R217, RZ, 0x3c, !PT ;  /* 0x000000d906067212 */ /* 0x000fe400078e3cff */
[----:B------:R-:W-:Y:S02]  /*1060*/  LOP3.LUT R10, R9, R13, RZ, 0x3c, !PT ;  /* 0x0000000d090a7212 */ /* 0x000fe400078e3cff */
[----:B------:R-:W-:Y:S02]  /*1070*/  IADD3 R206, R194, 0x10, RZ ;  /* 0x00000010c2ce7810 */ /* 0x000fe40007ffe0ff */
[----:B------:R-:W-:Y:S02]  /*1080*/  LOP3.LUT R226, R0, 0xfffffff8, RZ, 0xc0, !PT ;  /* 0xfffffff800e27812 */ /* 0x000fe400078ec0ff */
[----:B------:R-:W-:-:S02]  /*1090*/  LOP3.LUT R3, R3, 0x1ffffffe, RZ, 0xc0, !PT ;  /* 0x1ffffffe03037812 */ /* 0x000fc400078ec0ff */
[-C--:B------:R-:W-:Y:S02]  /*10a0*/  IADD3 R6, R6, R5.reuse, R218 ;  /* 0x0000000506067210 */ /* 0x080fe40007ffe0da */
[----:B------:R-:W-:Y:S01]  /*10b0*/  IADD3 R10, R10, R5, R219 ;  /* 0x000000050a0a7210 */ /* 0x000fe20007ffe0db */
[C---:B------:R-:W-:Y:S01]  /*10c0*/  IMAD.IADD R3, R15.reuse, 0x1, -R3 ;  /* 0x000000010f037824 */ /* 0x040fe200078e0a03 */
[----:B------:R-:W-:Y:S02]  /*10d0*/  SHF.R.S32.HI R5, RZ, 0x1f, R206 ;  /* 0x0000001fff057819 */ /* 0x000fe400000114ce */
[----:B------:R-:W-:Y:S02]  /*10e0*/  SHF.R.S32.HI R7, RZ, 0x1f, R204 ;  /* 0x0000001fff077819 */ /* 0x000fe400000114cc */
[----:B------:R-:W-:Y:S01]  /*10f0*/  IADD3 R226, R16, -R226, RZ ;  /* 0x800000e210e27210 */ /* 0x000fe20007ffe0ff */
[----:B------:R-:W-:Y:S01]  /*1100*/  IMAD.SHL.U32 R16, R15, 0x8, RZ ;  /* 0x000000080f107824 */ /* 0x000fe200078e00ff */
[----:B------:R-:W-:-:S02]  /*1110*/  SHF.R.S32.HI R14, RZ, 0x1f, R205 ;  /* 0x0000001fff0e7819 */ /* 0x000fc400000114cd */
[----:B------:R-:W-:Y:S01]  /*1120*/  SHF.L.U64.HI R15, R206, 0x1, R5 ;  /* 0x00000001ce0f7819 */ /* 0x000fe20000010205 */
[----:B------:R-:W-:Y:S01]  /*1130*/  IMAD.SHL.U32 R223, R226, 0x8, RZ ;  /* 0x00000008e2df7824 */ /* 0x000fe200078e00ff */
[----:B------:R-:W-:Y:S01]  /*1140*/  SHF.L.U64.HI R12, R204, 0x1, R7 ;  /* 0x00000001cc0c7819 */ /* 0x000fe20000010207 */
[C---:B------:R-:W-:Y:S01]  /*1150*/  VIADD R19, R16.reuse, 0x80 ;  /* 0x0000008010137836 */ /* 0x040fe20000000000 */
[----:B------:R-:W-:Y:S01]  /*1160*/  SHF.L.U64.HI R5, R205, 0x1, R14 ;  /* 0x00000001cd057819 */ /* 0x000fe2000001020e */
[----:B------:R-:W-:Y:S01]  /*1170*/  STL [R1+0x4c], R15 ;  /* 0x00004c0f01007387 */ /* 0x000fe20000100800 */
[----:B------:R-:W-:Y:S01]  /*1180*/  SHF.R.S32.HI R20, RZ, 0x1f, R207 ;  /* 0x0000001fff147819 */ /* 0x000fe200000114cf */
[----:B------:R-:W-:Y:S01]  /*1190*/  VIADD R23, R16, 0xa0 ;  /* 0x000000a010177836 */ /* 0x000fe20000000000 */
[----:B------:R-:W-:Y:S01]  /*11a0*/  SHF.R.S32.HI R9, RZ, 0x1f, R208 ;  /* 0x0000001fff097819 */ /* 0x000fe200000114d0 */
[----:B------:R-:W-:Y:S01]  /*11b0*/  STL [R1+0x50], R12 ;  /* 0x0000500c01007387 */ /* 0x000fe20000100800 */
[----:B------:R-:W-:-:S02]  /*11c0*/  SHF.R.S32.HI R0, RZ, 0x3, R0 ;  /* 0x00000003ff007819 */ /* 0x000fc40000011400 */
[----:B------:R-:W-:Y:S01]  /*11d0*/  LOP3.LUT R0, R203, 0x38, R16, 0xf8, !PT ;  /* 0x00000038cb007812 */ /* 0x000fe200078ef810 */
[----:B------:R0:W-:Y:S01]  /*11e0*/  STL [R1+0x54], R5 ;  /* 0x0000540501007387 */ /* 0x0001e20000100800 */
[----:B------:R-:W-:Y:S02]  /*11f0*/  SHF.L.U64.HI R7, R207, 0x1, R20 ;  /* 0x00000001cf077819 */ /* 0x000fe40000010214 */
[----:B------:R-:W-:Y:S02]  /*1200*/  LOP3.LUT R0, R219, R0, R13, 0xf6, !PT ;  /* 0x00000000db007212 */ /* 0x000fe400078ef60d */
[----:B------:R-:W-:Y:S01]  /*1210*/  LEA R4, R4, UR60, 0x1 ;  /* 0x0000003c04047c11 */ /* 0x000fe2000f8e08ff */
[----:B------:R-:W-:Y:S01]  /*1220*/  STL [R1+0x58], R7 ;  /* 0x0000580701007387 */ /* 0x000fe20000100800 */
[----:B------:R-:W-:Y:S02]  /*1230*/  IADD3 R22, R16, 0x60, RZ ;  /* 0x0000006010167810 */ /* 0x000fe40007ffe0ff */
[----:B------:R-:W-:-:S02]  /*1240*/  SHF.R.S32.HI R17, RZ, 0x1f, R16 ;  /* 0x0000001fff117819 */ /* 0x000fc40000011410 */
[----:B0-----:R-:W-:Y:S02]  /*1250*/  SHF.L.U64.HI R5, R208, 0x1, R9 ;  /* 0x00000001d0057819 */ /* 0x001fe40000010209 */
[----:B------:R-:W-:Y:S02]  /*1260*/  IADD3 R225, R223, 0x80, RZ ;  /* 0x00000080dfe17810 */ /* 0x000fe40007ffe0ff */
[----:B------:R-:W-:Y:S01]  /*1270*/  SHF.R.S32.HI R200, RZ, 0x1f, R22 ;  /* 0x0000001fffc87819 */ /* 0x000fe20000011416 */
[----:B------:R0:W-:Y:S01]  /*1280*/  STL [R1+0x5c], R5 ;  /* 0x00005c0501007387 */ /* 0x0001e20000100800 */
[----:B------:R-:W-:Y:S02]  /*1290*/  SHF.R.S32.HI R199, RZ, 0x1f, R19 ;  /* 0x0000001fffc77819 */ /* 0x000fe40000011413 */
[----:B------:R-:W-:Y:S02]  /*12a0*/  SHF.R.S32.HI R198, RZ, 0x1f, R23 ;  /* 0x0000001fffc67819 */ /* 0x000fe40000011417 */
[----:B------:R-:W-:-:S02]  /*12b0*/  SHF.R.S32.HI R196, RZ, 0x3, R196 ;  /* 0x00000003ffc47819 */ /* 0x000fc400000114c4 */
[----:B------:R-:W-:Y:S02]  /*12c0*/  SHF.R.S32.HI R197, RZ, 0x3, R197 ;  /* 0x00000003ffc57819 */ /* 0x000fe400000114c5 */
[----:B0-----:R-:W-:Y:S02]  /*12d0*/  LEA R5, R0, UR60, 0x1 ;  /* 0x0000003c00057c11 */ /* 0x001fe4000f8e08ff */
[----:B------:R-:W-:-:S03]  /*12e0*/  LEA R0, R8, UR60, 0x1 ;  /* 0x0000003c08007c11 */ /* 0x000fc6000f8e08ff */
[----:B------:R0:W-:Y:S04]  /*12f0*/  STL [R1+0x6c], R5 ;  /* 0x00006c0501007387 */ /* 0x0001e80000100800 */
[----:B------:R1:W-:Y:S04]  /*1300*/  STL [R1+0x70], R4 ;  /* 0x0000700401007387 */ /* 0x0003e80000100800 */
[----:B------:R2:W-:Y:S01]  /*1310*/  STL [R1+0x64], R0 ;  /* 0x0000640001007387 */ /* 0x0005e20000100800 */
[----:B0-----:R-:W-:Y:S02]  /*1320*/  LEA R5, R6, UR60, 0x1 ;  /* 0x0000003c06057c11 */ /* 0x001fe4000f8e08ff */
[----:B-1----:R-:W-:-:S03]  /*1330*/  LEA R4, R10, UR60, 0x1 ;  /* 0x0000003c0a047c11 */ /* 0x002fc6000f8e08ff */
[----:B------:R0:W-:Y:S01]  /*1340*/  STL [R1+0x68], R5 ;  /* 0x0000680501007387 */ /* 0x0001e20000100800 */
[----:B--2---:R-:W-:-:S05]  /*1350*/  LEA R0, R3, R11, 0x3 ;  /* 0x0000000b03007211 */ /* 0x004fca00078e18ff */
[----:B------:R0:W-:Y:S04]  /*1360*/  STL [R1+0x7c], R0 ;  /* 0x00007c0001007387 */ /* 0x0001e80000100800 */
[----:B------:R0:W-:Y:S02]  /*1370*/  STL [R1+0x60], R4 ;  /* 0x0000600401007387 */ /* 0x0001e40000100800 */
.L_x_3957:
[----:B0-----:R-:W0:Y:S01]  /*1380*/  LDC.64 R4, c[0x0][0xc88] ;  /* 0x00032200ff047b82 */ /* 0x001e220000000a00 */
[----:B------:R-:W-:Y:S01]  /*1390*/  ULDC.64 UR4, c[0x0][0xa28] ;  /* 0x00028a0000047ab9 */ /* 0x000fe20000000a00 */
[----:B------:R-:W-:Y:S01]  /*13a0*/  ULDC.64 UR8, c[0x0][0xa18] ;  /* 0x0002860000087ab9 */ /* 0x000fe20000000a00 */
[----:B------:R-:W-:Y:S01]  /*13b0*/  ULDC.64 UR6, c[0x0][0xa08] ;  /* 0x0002820000067ab9 */ /* 0x000fe20000000a00 */
[----:B0-----:R-:W-:-:S05]  /*13c0*/  IMAD.WIDE R4, R31, 0x4, R4 ;  /* 0x000000041f047825 */ /* 0x001fca00078e0204 */
[----:B----4-:R-:W2:Y:S01]  /*13d0*/  LDG.E R3, desc[UR56][R4.64] ;  /* 0x0000003804037981 */ /* 0x010ea2000c1e1900 */
[----:B------:R-:W-:Y:S02]  /*13e0*/  ISETP.NE.U32.AND P2, PT, RZ, UR4, PT ;  /* 0x00000004ff007c0c */ /* 0x000fe4000bf45070 */
[----:B------:R-:W-:Y:S02]  /*13f0*/  ISETP.NE.U32.AND P1, PT, RZ, UR8, PT ;  /* 0x00000008ff007c0c */ /* 0x000fe4000bf25070 */
[----:B------:R-:W-:Y:S02]  /*1400*/  ISETP.NE.AND.EX P2, PT, RZ, UR5, PT, P2 ;  /* 0x00000005ff007c0c */ /* 0x000fe4000bf45320 */
[----:B------:R-:W-:Y:S02]  /*1410*/  ISETP.NE.AND.EX P1, PT, RZ, UR9, PT, P1 ;  /* 0x00000009ff007c0c */ /* 0x000fe4000bf25310 */
[----:B------:R-:W-:Y:S02]  /*1420*/  ISETP.NE.U32.AND P0, PT, RZ, UR6, PT ;  /* 0x00000006ff007c0c */ /* 0x000fe4000bf05070 */
[----:B------:R-:W-:-:S02]  /*1430*/  MOV R28, RZ ;  /* 0x000000ff001c7202 */ /* 0x000fc40000000f00 */
[----:B------:R-:W-:Y:S02]  /*1440*/  ISETP.NE.AND.EX P0, PT, RZ, UR7, PT, P0 ;  /* 0x00000007ff007c0c */ /* 0x000fe4000bf05300 */
[----:B--2---:R-:W-:Y:S01]  /*1450*/  SHF.R.S32.HI R0, RZ, 0x1f, R3 ;  /* 0x0000001fff007819 */ /* 0x004fe20000011403 */
[----:B------:R-:W-:Y:S02]  /*1460*/  STL [R1+0x4], R3 ;  /* 0x0000040301007387 */ /* 0x000fe40000100800 */
[C---:B------:R-:W-:Y:S01]  /*1470*/  @P2 LEA R4, P3, R3.reuse, UR4, 0x2 ;  /* 0x0000000403042c11 */ /* 0x040fe2000f8610ff */
[C---:B------:R-:W-:Y:S01]  /*1480*/  IMAD.SHL.U32 R228, R3.reuse, 0x4, RZ ;  /* 0x0000000403e47824 */ /* 0x040fe200078e00ff */
[C-C-:B------:R-:W-:Y:S01]  /*1490*/  SHF.L.U64.HI R229, R3.reuse, 0x2, R0.reuse ;  /* 0x0000000203e57819 */ /* 0x140fe20000010200 */
[----:B------:R0:W-:Y:S01]  /*14a0*/  STL [R1+0x48], R0 ;  /* 0x0000480001007387 */ /* 0x0001e20000100800 */
[----:B------:R-:W-:Y:S01]  /*14b0*/  @P2 LEA.HI.X R5, R3, UR5, R0, 0x2, P3 ;  /* 0x0000000503052c11 */ /* 0x000fe200098f1400 */
[----:B------:R-:W-:Y:S01]  /*14c0*/  ULDC UR4, c[0x0][0x288] ;  /* 0x0000a20000047ab9 */ /* 0x000fe20000000800 */
[----:B---3--:R-:W-:Y:S01]  /*14d0*/  IADD3 R8, P4, R228, UR6, RZ ;  /* 0x00000006e4087c10 */ /* 0x008fe2000ff9e0ff */
[----:B0-----:R-:W-:-:S03]  /*14e0*/  IMAD.MOV.U32 R0, RZ, RZ, RZ ;  /* 0x000000ffff007224 */ /* 0x001fc600078e00ff */
[----:B------:R-:W-:Y:S01]  /*14f0*/  IADD3.X R9, R229, UR7, RZ, P4, !PT ;  /* 0x00000007e5097c10 */ /* 0x000fe2000a7fe4ff */
[----:B------:R-:W-:Y:S01]  /*1500*/  IMAD.U32 R141, RZ, RZ, UR4 ;  /* 0x00000004ff8d7e24 */ /* 0x000fe2000f8e00ff */
[----:B------:R0:W-:Y:S01]  /*1510*/  STL [R1+0x44], R29 ;  /* 0x0000441d01007387 */ /* 0x0001e20000100800 */
[----:B------:R-:W-:-:S03]  /*1520*/  ULDC.64 UR4, c[0x0][0x418] ;  /* 0x0001060000047ab9 */ /* 0x000fc60000000a00 */
[----:B------:R0:W5:Y:S01]  /*1530*/  @P2 LDG.E R0, desc[UR56][R4.64] ;  /* 0x0000003804002981 */ /* 0x000162000c1e1900 */
[----:B------:R-:W-:-:S03]  /*1540*/  @P1 IADD3 R6, P2, R228, UR8, RZ ;  /* 0x00000008e4061c10 */ /* 0x000fc6000ff5e0ff */
[----:B------:R0:W5:Y:S01]  /*1550*/  @P0 LDG.E R28, desc[UR56][R8.64] ;  /* 0x00000038081c0981 */ /* 0x000162000c1e1900 */
[----:B------:R-:W-:Y:S01]  /*1560*/  @P1 IADD3.X R7, R229, UR9, RZ, P2, !PT ;  /* 0x00000009e5071c10 */ /* 0x000fe200097fe4ff */
[----:B------:R-:W-:Y:S01]  /*1570*/  UISETP.NE.U32.AND UP0, UPT, UR4, URZ, UPT ;  /* 0x0000003f0400728c */ /* 0x000fe2000bf05070 */
[----:B------:R-:W-:Y:S02]  /*1580*/  ULDC.64 UR8, c[0x0][0xa20] ;  /* 0x0002880000087ab9 */ /* 0x000fe40000000a00 */
[----:B------:R-:W-:Y:S01]  /*1590*/  ULDC UR4, c[0x0][0x424] ;  /* 0x0001090000047ab9 */ /* 0x000fe20000000800 */
[----:B------:R0:W5:Y:S01]  /*15a0*/  @P1 LDG.E R141, desc[UR56][R6.64] ;  /* 0x00000038068d1981 */ /* 0x000162000c1e1900 */
[----:B------:R-:W-:Y:S01]  /*15b0*/  UISETP.NE.AND.EX UP0, UPT, UR5, URZ, UPT, UP0 ;  /* 0x0000003f0500728c */ /* 0x000fe2000bf05300 */
[----:B------:R-:W-:Y:S01]  /*15c0*/  ISETP.NE.U32.AND P2, PT, RZ, UR8, PT ;  /* 0x00000008ff007c0c */ /* 0x000fe2000bf45070 */
[----:B------:R-:W-:Y:S01]  /*15d0*/  IMAD.MOV.U32 R227, RZ, RZ, R30 ;  /* 0x000000ffffe37224 */ /* 0x000fe200078e001e */
[----:B------:R-:W-:Y:S01]  /*15e0*/  ULDC UR5, c[0x0][0x2f0] ;  /* 0x0000bc0000057ab9 */ /* 0x000fe20000000800 */
[----:B------:R-:W-:Y:S01]  /*15f0*/  USEL UR4, UR4, 0x1, UP0 ;  /* 0x0000000104047887 */ /* 0x000fe20008000000 */
[----:B------:R-:W-:-:S02]  /*1600*/  ISETP.NE.AND.EX P2, PT, RZ, UR9, PT, P2 ;  /* 0x00000009ff007c0c */ /* 0x000fc4000bf45320 */
[----:B------:R-:W-:Y:S01]  /*1610*/  MOV R26, R3 ;  /* 0x00000003001a7202 */ /* 0x000fe20000000f00 */
[----:B------:R-:W-:-:S03]  /*1620*/  UIMAD UR4, UR4, UR5, URZ ;  /* 0x00000005040472a4 */ /* 0x000fc6000f8e023f */
[----:B------:R-:W-:Y:S01]  /*1630*/  ULDC UR5, c[0x0][0x348] ;  /* 0x0000d20000057ab9 */ /* 0x000fe20000000800 */
[----:B01----:R-:W-:Y:S08]  /*1640*/  @P1 BRA `(.L_x_3743) ;  /* 0x0000000000241947 */ /* 0x003ff00003800000 */
        /* <DEDUP_REMOVED lines=9> */
.L_x_3743:
[----:B------:R-:W-:Y:S01]  /*16e0*/  IMAD.U32 R25, RZ, RZ, UR5 ;  /* 0x00000005ff197e24 */ /* 0x000fe2000f8e00ff */
[----:B------:R-:W-:Y:S01]  /*16f0*/  MOV R27, UR4 ;  /* 0x00000004001b7c02 */ /* 0x000fe20008000f00 */
[----:B------:R-:W-:Y:S06]  /*1700*/  @!P2 BRA `(.L_x_3744) ;  /* 0x000000000010a947 */ /* 0x000fec0003800000 */
[----:B------:R-:W-:-:S04]  /*1710*/  IADD3 R4, P0, R228, UR8, RZ ;  /* 0x00000008e4047c10 */ /* 0x000fc8000ff1e0ff */
[----:B------:R-:W-:-:S05]  /*1720*/  IADD3.X R5, R229, UR9, RZ, P0, !PT ;  /* 0x00000009e5057c10 */ /* 0x000fca00087fe4ff */
[----:B------:R0:W5:Y:S01]  /*1730*/  LDG.E R27, desc[UR56][R4.64] ;  /* 0x00000038041b7981 */ /* 0x000162000c1e1900 */
[----:B------:R-:W-:Y:S05]  /*1740*/  BRA `(.L_x_3745) ;  /* 0x0000000000107947 */ /* 0x000fea0003800000 */
.L_x_3744:
[----:B------:R-:W-:Y:S05]  /*1750*/  @!P0 BRA `(.L_x_3745) ;  /* 0x00000000000c8947 */ /* 0x000fea0003800000 */
[----:B------:R-:W2:Y:S04]  /*1760*/  LDG.E R4, desc[UR56][R8.64] ;  /* 0x0000003808047981 */ /* 0x000ea8000c1e1900 */
[----:B------:R-:W2:Y:S02]  /*1770*/  LDG.E R27, desc[UR56][R8.64+0x4] ;  /* 0x00000438081b7981 */ /* 0x000ea4000c1e1900 */
[----:B--2---:R-:W-:-:S07]  /*1780*/  IMAD.IADD R27, R27, 0x1, -R4 ;  /* 0x000000011b1b7824 */ /* 0x004fce00078e0a04 */
.L_x_3745:
[----:B------:R-:W-:Y:S02]  /*1790*/  ULDC.64 UR4, c[0x0][0xa10] ;  /* 0x0002840000047ab9 */ /* 0x000fe40000000a00 */
[----:B------:R-:W-:-:S04]  /*17a0*/  ISETP.NE.U32.AND P0, PT, RZ, UR4, PT ;  /* 0x00000004ff007c0c */ /* 0x000fc8000bf05070 */
[----:B------:R-:W-:Y:S01]  /*17b0*/  ISETP.NE.AND.EX P0, PT, RZ, UR5, PT, P0 ;  /* 0x00000005ff007c0c */ /* 0x000fe2000bf05300 */
[----:B------:R-:W-:-:S12]  /*17c0*/  ULDC.64 UR4, c[0x0][0xa30] ;  /* 0x00028c0000047ab9 */ /* 0x000fd80000000a00 */
[----:B0-----:R-:W0:Y:S02]  /*17d0*/  @P0 LDC.64 R4, c[0x0][0xa10] ;  /* 0x00028400ff040b82 */ /* 0x001e240000000a00 */
[----:B0-----:R-:W-:-:S05]  /*17e0*/  @P0 IMAD.WIDE R4, R26, 0x4, R4 ;  /* 0x000000041a040825 */ /* 0x001fca00078e0204 */
[----:B------:R-:W2:Y:S04]  /*17f0*/  @P0 LDG.E R3, desc[UR56][R4.64] ;  /* 0x0000003804030981 */ /* 0x000ea8000c1e1900 */
[----:B------:R0:W2:Y:S01]  /*1800*/  @P0 LDG.E R8, desc[UR56][R4.64+0x4] ;  /* 0x0000043804080981 */ /* 0x0000a2000c1e1900 */
[----:B------:R-:W-:Y:S01]  /*1810*/  ISETP.NE.U32.AND P1, PT, RZ, UR4, PT ;  /* 0x00000004ff007c0c */ /* 0x000fe2000bf25070 */
[----:B-----5:R-:W-:-:S03]  /*1820*/  IMAD.MOV.U32 R137, RZ, RZ, R27 ;  /* 0x000000ffff897224 */ /* 0x020fc600078e001b */
[----:B------:R-:W-:-:S13]  /*1830*/  ISETP.NE.AND.EX P1, PT, RZ, UR5, PT, P1 ;  /* 0x00000005ff007c0c */ /* 0x000fda000bf25310 */
[----:B------:R-:W-:-:S04]  /*1840*/  @P1 IADD3 R6, P2, R228, UR4, RZ ;  /* 0x00000004e4061c10 */ /* 0x000fc8000ff5e0ff */
[----:B------:R-:W-:-:S05]  /*1850*/  @P1 IADD3.X R7, R229, UR5, RZ, P2, !PT ;  /* 0x00000005e5071c10 */ /* 0x000fca00097fe4ff */
[----:B------:R1:W5:Y:S01]  /*1860*/  @P1 LDG.E R137, desc[UR56][R6.64] ;  /* 0x0000003806891981 */ /* 0x000362000c1e1900 */
[----:B------:R-:W-:Y:S02]  /*1870*/  IADD3 R10, -R0, R27, RZ ;  /* 0x0000001b000a7210 */ /* 0x000fe40007ffe1ff */
[----:B------:R-:W-:-:S03]  /*1880*/  PLOP3.LUT P2, PT, PT, PT, PT, 0x80, 0x0 ;  /* 0x000000000000781c */ /* 0x000fc60003f4f070 */
[----:B0-----:R-:W-:-:S05]  /*1890*/  IMAD.MOV R4, RZ, RZ, -R10 ;  /* 0x000000ffff047224 */ /* 0x001fca00078e0a0a */
[----:B------:R-:W-:Y:S01]  /*18a0*/  VIMNMX R4, RZ, R4, !PT ;  /* 0x00000004ff047248 */ /* 0x000fe20007fe0100 */
        /* <DEDUP_REMOVED lines=15> */
[----:B------:R-:W-:-:S04]  /*19a0*/  @P0 LEA.HI.SX32 R24, R0, R3, 0x1c ;  /* 0x0000000300180211 */ /* 0x000fc800078fe2ff */
[----:B------:R-:W-:-:S13]  /*19b0*/  ISETP.GT.AND P0, PT, R24, R123, PT ;  /* 0x0000007b1800720c */ /* 0x000fda0003f04270 */
[----:B-1----:R-:W-:Y:S05]  /*19c0*/  @!P0 BRA `(.L_x_3746) ;  /* 0x0000008c00b48947 */ /* 0x002fea0003800000 */
        /* <DEDUP_REMOVED lines=20> */
.L_x_3748:
[----:B------:R-:W-:Y:S05]  /*1b10*/  BSYNC B6 ;  /* 0x0000000000067941 */ /* 0x000fea0003800000 */
.L_x_3747:
        /* <DEDUP_REMOVED lines=20> */
.L_x_3750:
[----:B------:R-:W-:Y:S05]  /*1c60*/  BSYNC B6 ;  /* 0x0000000000067941 */ /* 0x000fea0003800000 */
.L_x_3749:
[----:B------:R-:W-:Y:S01]  /*1c70*/  ULDC.64 UR4, c[0x0][0x9f8] ;  /* 0x00027e0000047ab9 */ /* 0x000fe20000000a00 */
[----:B------:R-:W2:Y:S01]  /*1c80*/  LDL.LU R20, [R1] ;  /* 0x0000000001147983 */ /* 0x000ea20000300800 */
[----:B------:R-:W-:Y:S01]  /*1c90*/  ISETP.NE.U32.AND P0, PT, RZ, UR4, PT ;  /* 0x00000004ff007c0c */ /* 0x000fe2000bf05070 */
[----:B------:R-:W0:Y:S03]  /*1ca0*/  LDC.64 R96, c[0x0][0x3f8] ;  /* 0x0000fe00ff607b82 */ /* 0x000e260000000a00 */
[----:B------:R-:W-:-:S05]  /*1cb0*/  ISETP.NE.AND.EX P0, PT, RZ, UR5, PT, P0 ;  /* 0x00000005ff007c0c */ /* 0x000fca000bf05300 */
[----:B------:R-:W1:Y:S08]  /*1cc0*/  LDC R15, c[0x0][0x3f4] ;  /* 0x0000fd00ff0f7b82 */ /* 0x000e700000000800 */
[----:B------:R-:W-:Y:S01]  /*1cd0*/  @P0 IADD3 R4, P1, R228, UR4, RZ ;  /* 0x00000004e4040c10 */ /* 0x000fe2000ff3e0ff */
[----:B------:R-:W-:Y:S01]  /*1ce0*/  ULDC UR4, c[0x0][0x2f4] ;  /* 0x0000bd0000047ab9 */ /* 0x000fe20000000800 */
[----:B------:R-:W3:Y:S02]  /*1cf0*/  LDC.64 R90, c[0x0][0x408] ;  /* 0x00010200ff5a7b82 */ /* 0x000ee40000000a00 */
[----:B------:R-:W-:-:S05]  /*1d00*/  @P0 IADD3.X R5, R229, UR5, RZ, P1, !PT ;  /* 0x00000005e5050c10 */ /* 0x000fca0008ffe4ff */
[----:B------:R4:W2:Y:S01]  /*1d10*/  @P0 LDG.E R26, desc[UR56][R4.64] ;  /* 0x00000038041a0981 */ /* 0x0008a2000c1e1900 */
[----:B------:R-:W-:Y:S01]  /*1d20*/  ISETP.GE.AND P1, PT, R193, UR4, PT ;  /* 0x00000004c1007c0c */ /* 0x000fe2000bf26270 */
[----:B0-----:R-:W-:Y:S01]  /*1d30*/  IMAD.WIDE.U32 R98, R201, R96, R16 ;  /* 0x00000060c9627225 */ /* 0x001fe200078e0010 */
[----:B------:R-:W-:Y:S01]  /*1d40*/  ISETP.GE.AND P0, PT, R16, UR4, PT ;  /* 0x0000000410007c0c */ /* 0x000fe2000bf06270 */
[----:B------:R-:W0:Y:S01]  /*1d50*/  S2R R31, SR_TID.X ;  /* 0x00000000001f7919 */ /* 0x000e220000002100 */
[----:B------:R-:W-:Y:S02]  /*1d60*/  SEL R3, RZ, 0xffffffff, P1 ;  /* 0xffffffffff037807 */ /* 0x000fe40000800000 */
[----:B------:R-:W-:Y:S01]  /*1d70*/  SEL R0, RZ, 0x1, P0 ;  /* 0x00000001ff007807 */ /* 0x000fe20000000000 */
[----:B------:R-:W0:Y:S01]  /*1d80*/  S2R R138, SR_TID.X ;  /* 0x00000000008a7919 */ /* 0x000e220000002100 */
[----:B------:R-:W-:Y:S01]  /*1d90*/  SHF.L.U32 R3, R3, 0x1, RZ ;  /* 0x0000000103037819 */ /* 0x000fe200000006ff */
[----:B-1----:R-:W-:Y:S01]  /*1da0*/  IMAD.SHL.U32 R122, R15, 0x2, RZ ;  /* 0x000000020f7a7824 */ /* 0x002fe200078e00ff */
[----:B----4-:R-:W-:-:S02]  /*1db0*/  SHF.R.S32.HI R5, RZ, 0x1f, R201 ;  /* 0x0000001fff057819 */ /* 0x010fc400000114c9 */
[----:B------:R-:W-:Y:S02]  /*1dc0*/  ISETP.GE.AND P0, PT, R192, UR4, PT ;  /* 0x00000004c0007c0c */ /* 0x000fe4000bf06270 */
[----:B------:R-:W-:Y:S01]  /*1dd0*/  ISETP.GE.AND P1, PT, R22, UR4, PT ;  /* 0x0000000416007c0c */ /* 0x000fe2000bf26270 */
[----:B------:R-:W-:Y:S01]  /*1de0*/  IMAD R6, R5, R96, RZ ;  /* 0x0000006005067224 */ /* 0x000fe200078e02ff */
[----:B------:R-:W-:Y:S01]  /*1df0*/  LOP3.LUT R0, R3, 0x2, R0, 0xe2, !PT ;  /* 0x0000000203007812 */ /* 0x000fe200078ee200 */
[C---:B---3--:R-:W-:Y:S01]  /*1e00*/  IMAD.WIDE.U32 R92, R201.reuse, R90, R16 ;  /* 0x0000005ac95c7225 */ /* 0x048fe200078e0010 */
[----:B------:R-:W-:Y:S02]  /*1e10*/  SHF.R.S32.HI R195, RZ, 0x1f, R194 ;  /* 0x0000001fffc37819 */ /* 0x000fe400000114c2 */
[----:B------:R-:W-:Y:S01]  /*1e20*/  SEL R3, RZ, 0x4, P0 ;  /* 0x00000004ff037807 */ /* 0x000fe20000000000 */
[C---:B------:R-:W-:Y:S01]  /*1e30*/  IMAD R7, R201.reuse, R97, R6 ;  /* 0x00000061c9077224 */ /* 0x040fe200078e0206 */
[----:B------:R-:W-:Y:S01]  /*1e40*/  SEL R4, RZ, 0x8, P1 ;  /* 0x00000008ff047807 */ /* 0x000fe20000800000 */
[----:B------:R-:W-:Y:S01]  /*1e50*/  IMAD.WIDE.U32 R100, R201, R96, R194 ;  /* 0x00000060c9647225 */ /* 0x000fe200078e00c2 */
[----:B------:R-:W-:-:S02]  /*1e60*/  ISETP.GE.AND P2, PT, R19, UR4, PT ;  /* 0x0000000413007c0c */ /* 0x000fc4000bf46270 */
[----:B------:R-:W-:Y:S01]  /*1e70*/  LOP3.LUT R0, R4, R0, R3, 0xfe, !PT ;  /* 0x0000000004007212 */ /* 0x000fe200078efe03 */
[----:B------:R-:W-:Y:S01]  /*1e80*/  IMAD.IADD R101, R101, 0x1, R7 ;  /* 0x0000000165657824 */ /* 0x000fe200078e0207 */
[----:B------:R-:W-:Y:S01]  /*1e90*/  SEL R3, RZ, 0x10, P2 ;  /* 0x00000010ff037807 */ /* 0x000fe20001000000 */
[----:B------:R-:W-:Y:S01]  /*1ea0*/  IMAD.IADD R99, R7, 0x1, R99 ;  /* 0x0000000107637824 */ /* 0x000fe200078e0263 */
[----:B------:R-:W-:Y:S01]  /*1eb0*/  ISETP.GE.AND P0, PT, R16, R15, PT ;  /* 0x0000000f1000720c */ /* 0x000fe20003f06270 */
[-C--:B------:R-:W-:Y:S01]  /*1ec0*/  IMAD.WIDE.U32 R94, R201, R90.reuse, R194 ;  /* 0x0000005ac95e7225 */ /* 0x080fe200078e00c2 */
[----:B------:R-:W-:Y:S02]  /*1ed0*/  LOP3.LUT R7, R0, R3, RZ, 0xfc, !PT ;  /* 0x0000000300077212 */ /* 0x000fe400078efcff */
[-C--:B------:R-:W-:Y:S01]  /*1ee0*/  ISETP.GE.AND P1, PT, R193, R15.reuse, PT ;  /* 0x0000000fc100720c */ /* 0x080fe20003f26270 */
[----:B------:R-:W-:Y:S01]  /*1ef0*/  IMAD R0, R5, R90, RZ ;  /* 0x0000005a05007224 */ /* 0x000fe200078e02ff */
[----:B------:R-:W-:Y:S01]  /*1f00*/  SEL R3, R15, RZ, P0 ;  /* 0x000000ff0f037207 */ /* 0x000fe20000000000 */
[----:B0-----:R-:W-:Y:S01]  /*1f10*/  VIADD R31, R31, 0xffffff80 ;  /* 0xffffff801f1f7836 */ /* 0x001fe20000000000 */
[----:B------:R-:W-:Y:S01]  /*1f20*/  ISETP.GE.AND P3, PT, R192, R15, PT ;  /* 0x0000000fc000720c */ /* 0x000fe20003f66270 */
[----:B------:R-:W-:Y:S01]  /*1f30*/  IMAD R5, R201, R91, R0 ;  /* 0x0000005bc9057224 */ /* 0x000fe200078e0200 */
[----:B------:R-:W-:Y:S01]  /*1f40*/  SEL R0, R15, RZ, P1 ;  /* 0x000000ff0f007207 */ /* 0x000fe20000800000 */
[----:B-----5:R-:W-:Y:S01]  /*1f50*/  IMAD.WIDE.U32 R100, R137, R96, R100 ;  /* 0x0000006089647225 */ /* 0x020fe200078e0064 */
[----:B------:R-:W-:-:S02]  /*1f60*/  IADD3 R3, R16, R3, RZ ;  /* 0x0000000310037210 */ /* 0x000fc40007ffe0ff */
[----:B------:R-:W-:Y:S01]  /*1f70*/  SEL R9, R15, RZ, P3 ;  /* 0x000000ff0f097207 */ /* 0x000fe20001800000 */
[----:B------:R-:W-:Y:S01]  /*1f80*/  IMAD.IADD R95, R95, 0x1, R5 ;  /* 0x000000015f5f7824 */ /* 0x000fe200078e0205 */
[----:B------:R-:W-:Y:S01]  /*1f90*/  SHF.R.U32.HI R21, RZ, 0x3, R203 ;  /* 0x00000003ff157819 */ /* 0x000fe200000116cb */
[----:B------:R-:W-:Y:S01]  /*1fa0*/  IMAD.IADD R93, R5, 0x1, R93 ;  /* 0x00000001055d7824 */ /* 0x000fe200078e025d */
[----:B------:R-:W-:Y:S01]  /*1fb0*/  LOP3.LUT P2, RZ, R224, 0x4, RZ, 0xc0, !PT ;  /* 0x00000004e0ff7812 */ /* 0x000fe2000784c0ff */
[----:B------:R-:W-:Y:S01]  /*1fc0*/  IMAD.IADD R5, R193, 0x1, R0 ;  /* 0x00000001c1057824 */ /* 0x000fe200078e0200 */
[----:B------:R-:W-:Y:S01]  /*1fd0*/  SHF.R.S32.HI R0, RZ, 0x1f, R3 ;  /* 0x0000001fff007819 */ /* 0x000fe20000011403 */
[----:B------:R-:W-:Y:S01]  /*1fe0*/  IMAD.IADD R10, R192, 0x1, R9 ;  /* 0x00000001c00a7824 */ /* 0x000fe200078e0209 */
[----:B------:R-:W-:Y:S01]  /*1ff0*/  SHF.L.U64.HI R105, R96, 0x6, R97 ;  /* 0x0000000660697819 */ /* 0x000fe20000010261 */
[----:B------:R-:W-:Y:S01]  /*2000*/  IMAD.WIDE.U32 R98, R137, R96, R98 ;  /* 0x0000006089627225 */ /* 0x000fe200078e0062 */
[----:B------:R-:W-:-:S02]  /*2010*/  SHF.R.S32.HI R6, RZ, 0x1f, R5 ;  /* 0x0000001fff067819 */ /* 0x000fc40000011405 */
[CC--:B------:R-:W-:Y:S01]  /*2020*/  LEA.HI R4, R0.reuse, R3.reuse, RZ, 0x3 ;  /* 0x0000000300047211 */ /* 0x0c0fe200078f18ff */
[----:B------:R-:W-:Y:S01]  /*2030*/  IMAD R127, R91, 0x60, RZ ;  /* 0x000000605b7f7824 */ /* 0x000fe200078e02ff */
[----:B------:R-:W-:Y:S01]  /*2040*/  LEA.HI R0, R0, R3, RZ, 0x6 ;  /* 0x0000000300007211 */ /* 0x000fe200078f30ff */
[----:B------:R-:W-:Y:S01]  /*2050*/  IMAD.SHL.U32 R108, R90, 0x40, RZ ;  /* 0x000000405a6c7824 */ /* 0x000fe200078e00ff */
[CC--:B------:R-:W-:Y:S01]  /*2060*/  LEA.HI R8, R6.reuse, R5.reuse, RZ, 0x6 ;  /* 0x0000000506087211 */ /* 0x0c0fe200078f30ff */
[CC--:B------:R-:W-:Y:S01]  /*2070*/  IMAD.WIDE.U32 R94, R137.reuse, R90.reuse, R94 ;  /* 0x0000005a895e7225 */ /* 0x0c0fe200078e005e */
[----:B------:R-:W-:Y:S02]  /*2080*/  SHF.R.S32.HI R11, RZ, 0x1f, R10 ;  /* 0x0000001fff0b7819 */ /* 0x000fe4000001140a */
[----:B------:R-:W-:Y:S01]  /*2090*/  LEA.HI R5, R6, R5, RZ, 0x3 ;  /* 0x0000000506057211 */ /* 0x000fe200078f18ff */
[----:B------:R-:W-:Y:S01]  /*20a0*/  IMAD.WIDE.U32 R92, R137, R90, R92 ;  /* 0x0000005a895c7225 */ /* 0x000fe200078e005c */
[----:B------:R-:W-:-:S02]  /*20b0*/  SHF.R.S32.HI R3, RZ, 0x6, R0 ;  /* 0x00000006ff037819 */ /* 0x000fc40000011400 */
[C-C-:B------:R-:W-:Y:S02]  /*20c0*/  LOP3.LUT R0, R216.reuse, 0x38, R4.reuse, 0xf8, !PT ;  /* 0x00000038d8007812 */ /* 0x140fe400078ef804 */
[----:B------:R-:W-:Y:S01]  /*20d0*/  LOP3.LUT R9, R203, 0x38, R4, 0xf8, !PT ;  /* 0x00000038cb097812 */ /* 0x000fe200078ef804 */
[----:B------:R-:W-:Y:S01]  /*20e0*/  IMAD R136, R3, 0x1800, R218 ;  /* 0x0000180003887824 */ /* 0x000fe200078e02da */
[-C--:B------:R-:W-:Y:S01]  /*20f0*/  LEA.HI R12, R11, R10.reuse, RZ, 0x3 ;  /* 0x0000000a0b0c7211 */ /* 0x080fe200078f18ff */
[----:B------:R-:W-:Y:S01]  /*2100*/  IMAD R133, R3, 0x1800, R219 ;  /* 0x0000180003857824 */ /* 0x000fe200078e02db */
[----:B------:R-:W-:Y:S02]  /*2110*/  LOP3.LUT R6, R216, 0x38, R5, 0xf8, !PT ;  /* 0x00000038d8067812 */ /* 0x000fe400078ef805 */
[----:B------:R-:W-:Y:S02]  /*2120*/  LEA.HI R10, R11, R10, RZ, 0x6 ;  /* 0x0000000a0b0a7211 */ /* 0x000fe400078f30ff */
[----:B------:R-:W-:-:S02]  /*2130*/  SHF.R.S32.HI R8, RZ, 0x6, R8 ;  /* 0x00000006ff087819 */ /* 0x000fc40000011408 */
[----:B------:R-:W-:Y:S02]  /*2140*/  LOP3.LUT R3, R0, R217, RZ, 0x3c, !PT ;  /* 0x000000d900037212 */ /* 0x000fe400078e3cff */
[----:B------:R-:W-:Y:S01]  /*2150*/  LOP3.LUT R0, R9, R21, RZ, 0x3c, !PT ;  /* 0x0000001509007212 */ /* 0x000fe200078e3cff */
[----:B------:R-:W-:Y:S01]  /*2160*/  IMAD R134, R8, 0x1800, R218 ;  /* 0x0000180008867824 */ /* 0x000fe200078e02da */
[----:B------:R-:W-:Y:S01]  /*2170*/  LOP3.LUT R9, R6, R217, RZ, 0x3c, !PT ;  /* 0x000000d906097212 */ /* 0x000fe200078e3cff */
[----:B------:R-:W-:Y:S01]  /*2180*/  IMAD R130, R8, 0x1800, R219 ;  /* 0x0000180008827824 */ /* 0x000fe200078e02db */
[----:B------:R-:W-:Y:S01]  /*2190*/  SHF.R.S32.HI R10, RZ, 0x6, R10 ;  /* 0x00000006ff0a7819 */ /* 0x000fe2000001140a */
[----:B------:R-:W-:Y:S01]  /*21a0*/  IMAD.IADD R133, R133, 0x1, R0 ;  /* 0x0000000185857824 */ /* 0x000fe200078e0200 */
[C---:B------:R-:W-:Y:S01]  /*21b0*/  LOP3.LUT R6, R203.reuse, 0x38, R12, 0xf8, !PT ;  /* 0x00000038cb067812 */ /* 0x040fe200078ef80c */
[----:B------:R-:W-:Y:S01]  /*21c0*/  IMAD.IADD R134, R134, 0x1, R9 ;  /* 0x0000000186867824 */ /* 0x000fe200078e0209 */
[----:B------:R-:W-:Y:S01]  /*21d0*/  IADD3 R136, R136, R3, RZ ;  /* 0x0000000388887210 */ /* 0x000fe20007ffe0ff */
[C---:B------:R-:W-:Y:S01]  /*21e0*/  IMAD R129, R10.reuse, 0x1800, R219 ;  /* 0x000018000a817824 */ /* 0x040fe200078e02db */
[----:B------:R-:W-:Y:S01]  /*21f0*/  LOP3.LUT R3, R203, 0x38, R5, 0xf8, !PT ;  /* 0x00000038cb037812 */ /* 0x000fe200078ef805 */
[----:B------:R-:W-:Y:S01]  /*2200*/  IMAD R132, R10, 0x1800, R218 ;  /* 0x000018000a847824 */ /* 0x000fe200078e02da */
[----:B------:R-:W-:-:S02]  /*2210*/  LOP3.LUT R0, R216, 0x38, R12, 0xf8, !PT ;  /* 0x00000038d8007812 */ /* 0x000fc400078ef80c */
[-C--:B------:R-:W-:Y:S02]  /*2220*/  LOP3.LUT R6, R6, R21.reuse, RZ, 0x3c, !PT ;  /* 0x0000001506067212 */ /* 0x080fe400078e3cff */
[----:B------:R-:W-:Y:S02]  /*2230*/  SHF.R.S32.HI R11, RZ, 0x1f, R137 ;  /* 0x0000001fff0b7819 */ /* 0x000fe40000011489 */
[----:B------:R-:W-:Y:S01]  /*2240*/  LOP3.LUT R9, R3, R21, RZ, 0x3c, !PT ;  /* 0x0000001503097212 */ /* 0x000fe200078e3cff */
[----:B------:R-:W-:Y:S01]  /*2250*/  IMAD.IADD R129, R129, 0x1, R6 ;  /* 0x0000000181817824 */ /* 0x000fe200078e0206 */
[----:B------:R-:W-:Y:S01]  /*2260*/  LOP3.LUT R3, R0, R217, RZ, 0x3c, !PT ;  /* 0x000000d900037212 */ /* 0x000fe200078e3cff */
[----:B------:R-:W-:Y:S01]  /*2270*/  IMAD R0, R11, R96, RZ ;  /* 0x000000600b007224 */ /* 0x000fe200078e02ff */
[----:B------:R-:W-:Y:S02]  /*2280*/  SHF.R.S32.HI R21, RZ, 0x1f, R31 ;  /* 0x0000001fff157819 */ /* 0x000fe4000001141f */
[----:B------:R-:W-:Y:S01]  /*2290*/  LOP3.LUT R6, R216, 0x18, R16, 0xf8, !PT ;  /* 0x00000018d8067812 */ /* 0x000fe200078ef810 */
[----:B------:R-:W-:Y:S01]  /*22a0*/  IMAD.IADD R132, R132, 0x1, R3 ;  /* 0x0000000184847824 */ /* 0x000fe200078e0203 */
[----:B------:R-:W-:Y:S01]  /*22b0*/  LEA.HI R21, R21, R31, RZ, 0x2 ;  /* 0x0000001f15157211 */ /* 0x000fe200078f10ff */
[----:B------:R-:W-:Y:S01]  /*22c0*/  IMAD R13, R137, R97, R0 ;  /* 0x00000061890d7224 */ /* 0x000fe200078e0200 */
[----:B------:R-:W-:Y:S01]  /*22d0*/  LOP3.LUT R3, R6, R217, RZ, 0x3c, !PT ;  /* 0x000000d906037212 */ /* 0x000fe200078e3cff */
[----:B------:R-:W-:Y:S01]  /*22e0*/  IMAD R0, R11, R90, RZ ;  /* 0x0000005a0b007224 */ /* 0x000fe200078e02ff */
[----:B------:R-:W-:Y:S01]  /*22f0*/  LOP3.LUT R21, R21, 0xfffffffc, RZ, 0xc0, !PT ;  /* 0xfffffffc15157812 */ /* 0x000fe200078ec0ff */
[----:B------:R-:W-:Y:S01]  /*2300*/  IMAD.IADD R102, R13, 0x1, R99 ;  /* 0x000000010d667824 */ /* 0x000fe200078e0263 */
[----:B------:R-:W-:Y:S01]  /*2310*/  IADD3 R130, R130, R9, RZ ;  /* 0x0000000982827210 */ /* 0x000fe20007ffe0ff */
[----:B------:R-:W-:Y:S01]  /*2320*/  IMAD R9, R97, 0x60, RZ ;  /* 0x0000006061097824 */ /* 0x000fe200078e02ff */
[C---:B------:R-:W-:Y:S01]  /*2330*/  SHF.L.U32 R106, R96.reuse, 0x6, RZ ;  /* 0x00000006606a7819 */ /* 0x040fe200000006ff */
[----:B------:R-:W-:Y:S01]  /*2340*/  IMAD.WIDE.U32 R96, R96, 0x60, RZ ;  /* 0x0000006060607825 */ /* 0x000fe200078e00ff */
[----:B------:R-:W-:-:S02]  /*2350*/  IADD3 R128, R218, R3, RZ ;  /* 0x00000003da807210 */ /* 0x000fc40007ffe0ff */
[----:B------:R-:W-:Y:S01]  /*2360*/  SHF.R.S32.HI R115, RZ, 0x3, R4 ;  /* 0x00000003ff737819 */ /* 0x000fe20000011404 */
[----:B------:R-:W-:Y:S01]  /*2370*/  IMAD R89, R137, R91, R0 ;  /* 0x0000005b89597224 */ /* 0x000fe200078e0200 */
[----:B------:R-:W-:Y:S01]  /*2380*/  LOP3.LUT R3, R4, 0xfffffff8, RZ, 0xc0, !PT ;  /* 0xfffffff804037812 */ /* 0x000fe200078ec0ff */
[----:B------:R-:W-:Y:S01]  /*2390*/  IMAD.IADD R126, R97, 0x1, R9 ;  /* 0x00000001617e7824 */ /* 0x000fe200078e0209 */
[C---:B------:R-:W-:Y:S01]  /*23a0*/  SHF.L.U64.HI R107, R90.reuse, 0x6, R91 ;  /* 0x000000065a6b7819 */ /* 0x040fe2000001025b */
[----:B------:R-:W-:Y:S01]  /*23b0*/  IMAD.WIDE.U32 R90, R90, 0x60, RZ ;  /* 0x000000605a5a7825 */ /* 0x000fe200078e00ff */
[----:B------:R-:W-:Y:S02]  /*23c0*/  IADD3 R21, R31, -R21, RZ ;  /* 0x800000151f157210 */ /* 0x000fe40007ffe0ff */
[----:B------:R-:W-:Y:S01]  /*23d0*/  SHF.R.S32.HI R114, RZ, 0x3, R5 ;  /* 0x00000003ff727819 */ /* 0x000fe20000011405 */
[----:B------:R-:W-:Y:S01]  /*23e0*/  IMAD.IADD R103, R95, 0x1, R89 ;  /* 0x000000015f677824 */ /* 0x000fe200078e0259 */
[----:B------:R-:W-:Y:S01]  /*23f0*/  LOP3.LUT R4, R5, 0xfffffff8, RZ, 0xc0, !PT ;  /* 0xfffffff805047812 */ /* 0x000fe200078ec0ff */
[----:B------:R-:W-:Y:S01]  /*2400*/  IMAD R112, R21, 0x40, R201 ;  /* 0x0000004015707824 */ /* 0x000fe200078e02c9 */
[----:B------:R-:W-:Y:S01]  /*2410*/  LOP3.LUT R5, R12, 0xfffffff8, RZ, 0xc0, !PT ;  /* 0xfffffff80c057812 */ /* 0x000fe200078ec0ff */
[----:B------:R-:W-:Y:S01]  /*2420*/  IMAD.IADD R127, R91, 0x1, R127 ;  /* 0x000000015b7f7824 */ /* 0x000fe200078e027f */
[----:B------:R-:W-:-:S02]  /*2430*/  IADD3 R125, R28, R27, RZ ;  /* 0x0000001b1c7d7210 */ /* 0x000fc40007ffe0ff */
[----:B------:R-:W-:Y:S02]  /*2440*/  SHF.R.S32.HI R0, RZ, 0x1f, R30 ;  /* 0x0000001fff007819 */ /* 0x000fe4000001141e */
[----:B------:R-:W-:Y:S02]  /*2450*/  LEA.HI R138, R138, 0x8, RZ, 0x19 ;  /* 0x000000088a8a7811 */ /* 0x000fe400078fc8ff */
[----:B------:R-:W-:Y:S02]  /*2460*/  IADD3 R104, R101, R13, RZ ;  /* 0x0000000d65687210 */ /* 0x000fe40007ffe0ff */
[----:B------:R-:W-:Y:S02]  /*2470*/  IADD3 R89, R89, R93, RZ ;  /* 0x0000005d59597210 */ /* 0x000fe40007ffe0ff */
[----:B------:R-:W-:Y:S02]  /*2480*/  SHF.R.S32.HI R113, RZ, 0x3, R12 ;  /* 0x00000003ff717819 */ /* 0x000fe4000001140c */
[----:B------:R-:W-:-:S02]  /*2490*/  SHF.R.S32.HI R111, RZ, 0x1f, R3 ;  /* 0x0000001fff6f7819 */ /* 0x000fc40000011403 */
[----:B------:R-:W-:Y:S02]  /*24a0*/  SHF.R.S32.HI R110, RZ, 0x1f, R4 ;  /* 0x0000001fff6e7819 */ /* 0x000fe40000011404 */
[----:B------:R-:W-:Y:S02]  /*24b0*/  SHF.R.S32.HI R109, RZ, 0x1f, R5 ;  /* 0x0000001fff6d7819 */ /* 0x000fe40000011405 */
[----:B--2---:R-:W-:-:S04]  /*24c0*/  LOP3.LUT R20, R20, 0xfffffffe, RZ, 0xc0, !PT ;  /* 0xfffffffe14147812 */ /* 0x004fc800078ec0ff */
[----:B------:R-:W-:-:S04]  /*24d0*/  @P3 LOP3.LUT R20, R20, 0x1, RZ, 0xfc, !PT ;  /* 0x0000000114143812 */ /* 0x000fc800078efcff */
[----:B------:R-:W-:-:S04]  /*24e0*/  LOP3.LUT R20, R20, 0xfffffffb, RZ, 0xc0, !PT ;  /* 0xfffffffb14147812 */ /* 0x000fc800078ec0ff */
[----:B------:R-:W-:Y:S02]  /*24f0*/  @P2 LOP3.LUT R20, R20, 0x4, RZ, 0xfc, !PT ;  /* 0x0000000414142812 */ /* 0x000fe400078efcff */
[----:B------:R-:W-:-:S03]  /*2500*/  ISETP.GE.AND P2, PT, R23, UR4, PT ;  /* 0x0000000417007c0c */ /* 0x000fc6000bf46270 */
[----:B------:R0:W-:Y:S01]  /*2510*/  STL [R1], R20 ;  /* 0x0000001401007387 */ /* 0x0001e20000100800 */
[----:B------:R-:W-:-:S04]  /*2520*/  SEL R6, RZ, 0x20, P2 ;  /* 0x00000020ff067807 */ /* 0x000fc80001000000 */
[C---:B0-----:R-:W-:Y:S02]  /*2530*/  LOP3.LUT R20, R7.reuse, R6, RZ, 0xfc, !PT ;  /* 0x0000000607147212 */ /* 0x041fe400078efcff */
[----:B------:R-:W-:Y:S02]  /*2540*/  LOP3.LUT R6, R7, 0x1, RZ, 0xc0, !PT ;  /* 0x0000000107067812 */ /* 0x000fe400078ec0ff */
[C---:B------:R-:W-:Y:S02]  /*2550*/  LOP3.LUT R7, R20.reuse, 0x2, RZ, 0xc0, !PT ;  /* 0x0000000214077812 */ /* 0x040fe400078ec0ff */
[C---:B------:R-:W-:Y:S02]  /*2560*/  LOP3.LUT R8, R20.reuse, 0x4, RZ, 0xc0, !PT ;  /* 0x0000000414087812 */ /* 0x040fe400078ec0ff */
[C---:B------:R-:W-:Y:S02]  /*2570*/  LOP3.LUT R9, R20.reuse, 0x8, RZ, 0xc0, !PT ;  /* 0x0000000814097812 */ /* 0x040fe400078ec0ff */
[----:B------:R-:W-:-:S02]  /*2580*/  LOP3.LUT R10, R20, 0x10, RZ, 0xc0, !PT ;  /* 0x00000010140a7812 */ /* 0x000fc400078ec0ff */
[----:B------:R-:W-:Y:S02]  /*2590*/  SHF.R.S32.HI R124, RZ, 0x1f, R26 ;  /* 0x0000001fff7c7819 */ /* 0x000fe4000001141a */
[----:B------:R-:W-:-:S07]  /*25a0*/  LOP3.LUT R20, R20, 0x20, RZ, 0xc0, !PT ;  /* 0x0000002014147812 */ /* 0x000fce00078ec0ff */
.L_x_3856:
[----:B--2---:R-:W2:Y:S01]  /*25b0*/  LDL.LU R35, [R1] ;  /* 0x0000000001237983 */ /* 0x004ea20000300800 */
[----:B------:R-:W0:Y:S01]  /*25c0*/  LDC R27, c[0x0][0x430] ;  /* 0x00010c00ff1b7b82 */ /* 0x000e220000000800 */
[----:B------:R-:W-:Y:S02]  /*25d0*/  VIADD R24, R24, 0xffffffff ;  /* 0xffffffff18187836 */ /* 0x000fe40000000000 */
[----:B------:R-:W-:Y:S02]  /*25e0*/  IMAD.MOV.U32 R21, RZ, RZ, RZ ;  /* 0x000000ffff157224 */ /* 0x000fe400078e00ff */
[----:B----4-:R-:W-:-:S03]  /*25f0*/  IMAD R12, R24, 0x60, R112 ;  /* 0x00000060180c7824 */ /* 0x010fc600078e0270 */
[----:B------:R-:W1:Y:S01]  /*2600*/  LDC R121, c[0x0][0x3f4] ;  /* 0x0000fd00ff797b82 */ /* 0x000e620000000800 */
[----:B------:R-:W-:Y:S01]  /*2610*/  IMAD.IADD R34, R125, 0x1, R12 ;  /* 0x000000017d227824 */ /* 0x000fe200078e020c */
[----:B------:R-:W-:-:S04]  /*2620*/  ISETP.GE.AND P2, PT, R12, R25, PT ;  /* 0x000000190c00720c */ /* 0x000fc80003f46270 */
[----:B------:R-:W-:Y:S02]  /*2630*/  ISETP.GT.OR P2, PT, R112, 0x5f, P2 ;  /* 0x0000005f7000780c */ /* 0x000fe40001744670 */
[----:B------:R-:W-:Y:S02]  /*2640*/  MOV R32, R34 ;  /* 0x0000002200207202 */ /* 0x000fe40000000f00 */
[----:B0-----:R-:W-:-:S09]  /*2650*/  ISETP.NE.AND P3, PT, R27, 0x1, PT ;  /* 0x000000011b00780c */ /* 0x001fd20003f65270 */
[----:B------:R-:W0:Y:S08]  /*2660*/  @!P2 LDC.64 R14, c[0x0][0x428] ;  /* 0x00010a00ff0eab82 */ /* 0x000e300000000a00 */
[----:B------:R-:W3:Y:S08]  /*2670*/  @!P2 LDC.64 R12, c[0x0][0x418] ;  /* 0x00010600ff0cab82 */ /* 0x000ef00000000a00 */
[----:B------:R-:W4:Y:S08]  /*2680*/  @P3 LDC R11, c[0x0][0x434] ;  /* 0x00010d00ff0b3b82 */ /* 0x000f300000000800 */
[----:B------:R-:W1:Y:S01]  /*2690*/  @P3 LDC R28, c[0x0][0x438] ;  /* 0x00010e00ff1c3b82 */ /* 0x000e620000000800 */
[----:B----4-:R-:W-:-:S05]  /*26a0*/  @P3 IMAD.HI.U32 R11, R34, R11, RZ ;  /* 0x0000000b220b3227 */ /* 0x010fca00078e00ff */
[----:B-1----:R-:W-:Y:S01]  /*26b0*/  @P3 SHF.R.U32.HI R32, RZ, R28, R11 ;  /* 0x0000001cff203219 */ /* 0x002fe2000001160b */
[----:B0-----:R-:W-:-:S03]  /*26c0*/  @!P2 IMAD R11, R124, R14, RZ ;  /* 0x0000000e7c0ba224 */ /* 0x001fc600078e02ff */
[--C-:B------:R-:W-:Y:S01]  /*26d0*/  @!P2 SHF.R.S32.HI R33, RZ, 0x1f, R32.reuse ;  /* 0x0000001fff21a819 */ /* 0x100fe20000011420 */
[C---:B------:R-:W-:Y:S02]  /*26e0*/  @!P2 IMAD R11, R26.reuse, R15, R11 ;  /* 0x0000000f1a0ba224 */ /* 0x040fe400078e020b */
[----:B------:R-:W-:-:S04]  /*26f0*/  @!P2 IMAD.WIDE.U32 R14, R26, R14, R32 ;  /* 0x0000000e1a0ea225 */ /* 0x000fc800078e0020 */
[----:B------:R-:W-:Y:S01]  /*2700*/  @!P2 IMAD.IADD R11, R15, 0x1, R11 ;  /* 0x000000010f0ba824 */ /* 0x000fe200078e020b */
[----:B---3--:R-:W-:-:S04]  /*2710*/  @!P2 LEA R12, P3, R14, R12, 0x2 ;  /* 0x0000000c0e0ca211 */ /* 0x008fc800078610ff */
[----:B------:R-:W-:-:S05]  /*2720*/  @!P2 LEA.HI.X R13, R14, R13, R11, 0x2, P3 ;  /* 0x0000000d0e0da211 */ /* 0x000fca00018f140b */
[----:B------:R0:W5:Y:S01]  /*2730*/  @!P2 LDG.E R21, desc[UR56][R12.64] ;  /* 0x000000380c15a981 */ /* 0x000162000c1e1900 */
[----:B------:R-:W-:Y:S01]  /*2740*/  ISETP.GT.AND P2, PT, R24, R123, PT ;  /* 0x0000007b1800720c */ /* 0x000fe20003f44270 */
[----:B------:R-:W-:Y:S01]  /*2750*/  IMAD R11, R18, 0x4800, R128 ;  /* 0x00004800120b7824 */ /* 0x000fe200078e0280 */
[----:B------:R-:W-:Y:S01]  /*2760*/  LOP3.LUT P4, RZ, R224, 0x4, RZ, 0xc0, !PT ;  /* 0x00000004e0ff7812 */ /* 0x000fe2000788c0ff */
[----:B------:R-:W-:Y:S05]  /*2770*/  YIELD ;  /* 0x0000000000007946 */ /* 0x000fea0003800000 */
[----:B------:R-:W-:Y:S01]  /*2780*/  IADD3 R14, -R32, RZ, RZ ;  /* 0x000000ff200e7210 */ /* 0x000fe20007ffe1ff */
[C---:B------:R-:W-:Y:S01]  /*2790*/  VIADD R31, R11.reuse, 0x20 ;  /* 0x000000200b1f7836 */ /* 0x040fe20000000000 */
[----:B------:R-:W-:Y:S01]  /*27a0*/  BSSY B0, `(.L_x_3751) ;  /* 0x0000786000007945 */ /* 0x000fe20003800000 */
[----:B------:R-:W-:-:S02]  /*27b0*/  LEA R28, R11, R116, 0x1 ;  /* 0x000000740b1c7211 */ /* 0x000fc400078e08ff */
[----:B------:R-:W-:Y:S02]  /*27c0*/  IMAD R27, R27, R14, R34 ;  /* 0x0000000e1b1b7224 */ /* 0x000fe400078e0222 */
[----:B------:R-:W-:-:S04]  /*27d0*/  @P4 VIADD R31, R11, 0xffffffe0 ;  /* 0xffffffe00b1f4836 */ /* 0x000fc80000000000 */
[----:B------:R-:W-:Y:S01]  /*27e0*/  IMAD R31, R31, 0x2, R116 ;  /* 0x000000021f1f7824 */ /* 0x000fe200078e0274 */
[----:B--2---:R-:W-:-:S04]  /*27f0*/  LOP3.LUT R35, R35, 0xfffffffd, RZ, 0xc0, !PT ;  /* 0xfffffffd23237812 */ /* 0x004fc800078ec0ff */
[----:B------:R-:W-:Y:S02]  /*2800*/  @P2 LOP3.LUT R35, R35, 0x2, RZ, 0xfc, !PT ;  /* 0x0000000223232812 */ /* 0x000fe400078efcff */
[----:B------:R-:W-:-:S03]  /*2810*/  ISETP.GE.AND P2, PT, R121, 0x1, PT ;  /* 0x000000017900780c */ /* 0x000fc60003f46270 */
[----:B------:R0:W-:Y:S10]  /*2820*/  STL [R1], R35 ;  /* 0x0000002301007387 */ /* 0x0001f40000100800 */
[----:B0-----:R-:W-:Y:S05]  /*2830*/  @!P2 BRA `(.L_x_3752) ;  /* 0x00000070001ca947 */ /* 0x001fea0003800000 */
[----:B------:R-:W-:Y:S01]  /*2840*/  SHF.R.S32.HI R84, RZ, 0x1f, R27 ;  /* 0x0000001fff547819 */ /* 0x000fe2000001141b */
[----:B------:R-:W-:Y:S01]  /*2850*/  ULDC.64 UR4, c[0x0][0x300] ;  /* 0x0000c00000047ab9 */ /* 0x000fe20000000a00 */
[----:B-----5:R-:W-:Y:S01]  /*2860*/  SHF.R.S32.HI R85, RZ, 0x1f, R21 ;  /* 0x0000001fff557819 */ /* 0x020fe20000011415 */
[----:B------:R-:W-:Y:S01]  /*2870*/  IMAD.WIDE.U32 R12, R27, UR4, RZ ;  /* 0x000000041b0c7c25 */ /* 0x000fe2000f8e00ff */
[----:B------:R-:W-:Y:S02]  /*2880*/  ULDC.U8 UR6, c[0x0][0x410] ;  /* 0x0001040000067ab9 */ /* 0x000fe40000000000 */
[----:B------:R-:W-:Y:S01]  /*2890*/  ISETP.NE.AND P2, PT, RZ, UR6, PT ;  /* 0x00000006ff007c0c */ /* 0x000fe2000bf45270 */
[----:B------:R-:W-:Y:S02]  /*28a0*/  IMAD R14, R84, UR4, RZ ;  /* 0x00000004540e7c24 */ /* 0x000fe4000f8e02ff */
[----:B------:R-:W-:Y:S02]  /*28b0*/  IMAD R32, R127, R24, RZ ;  /* 0x000000187f207224 */ /* 0x000fe400078e02ff */
[----:B------:R-:W-:Y:S01]  /*28c0*/  IMAD R11, R27, UR5, R14 ;  /* 0x000000051b0b7c24 */ /* 0x000fe2000f8e020e */
[----:B------:R-:W-:Y:S01]  /*28d0*/  ULDC.64 UR4, c[0x0][0x310] ;  /* 0x0000c40000047ab9 */ /* 0x000fe20000000a00 */
[----:B------:R-:W-:-:S02]  /*28e0*/  IMAD R86, R24, -0x60, R25 ;  /* 0xffffffa018567824 */ /* 0x000fc400078e0219 */
[----:B------:R-:W-:Y:S02]  /*28f0*/  IMAD R14, R85, UR4, RZ ;  /* 0x00000004550e7c24 */ /* 0x000fe4000f8e02ff */
[----:B------:R-:W-:Y:S01]  /*2900*/  IMAD.IADD R13, R13, 0x1, R11 ;  /* 0x000000010d0d7824 */ /* 0x000fe200078e020b */
[----:B------:R-:W-:Y:S01]  /*2910*/  SHF.R.S32.HI R11, RZ, 0x1f, R24 ;  /* 0x0000001fff0b7819 */ /* 0x000fe20000011418 */
[C---:B------:R-:W-:Y:S01]  /*2920*/  IMAD R15, R21.reuse, UR5, R14 ;  /* 0x00000005150f7c24 */ /* 0x040fe2000f8e020e */
[----:B------:R-:W-:Y:S01]  /*2930*/  VIMNMX R86, R86, 0x60, PT ;  /* 0x0000006056567848 */ /* 0x000fe20003fe0100 */
[----:B------:R-:W-:Y:S01]  /*2940*/  IMAD.WIDE.U32 R12, R21, UR4, R12 ;  /* 0x00000004150c7c25 */ /* 0x000fe2000f8e000c */
[----:B------:R-:W-:-:S03]  /*2950*/  ULDC.64 UR4, c[0x0][0x308] ;  /* 0x0000c20000047ab9 */ /* 0x000fc60000000a00 */
[----:B------:R-:W-:Y:S01]  /*2960*/  IMAD R37, R11, R90, R32 ;  /* 0x0000005a0b257224 */ /* 0x000fe200078e0220 */
[----:B------:R-:W-:Y:S01]  /*2970*/  IADD3 R13, R13, R15, RZ ;  /* 0x0000000f0d0d7210 */ /* 0x000fe20007ffe0ff */
[----:B------:R-:W-:Y:S02]  /*2980*/  IMAD R15, R0, UR4, RZ ;  /* 0x00000004000f7c24 */ /* 0x000fe4000f8e02ff */
[----:B------:R-:W-:Y:S02]  /*2990*/  IMAD R14, R126, R24, RZ ;  /* 0x000000187e0e7224 */ /* 0x000fe400078e02ff */
[C---:B------:R-:W-:Y:S02]  /*29a0*/  IMAD R117, R30.reuse, UR5, R15 ;  /* 0x000000051e757c24 */ /* 0x040fe4000f8e020f */
[----:B------:R-:W-:Y:S01]  /*29b0*/  IMAD.WIDE.U32 R32, R30, UR4, R12 ;  /* 0x000000041e207c25 */ /* 0x000fe2000f8e000c */
[----:B------:R-:W-:-:S03]  /*29c0*/  ULDC.64 UR4, c[0x0][0x2e8] ;  /* 0x0000ba0000047ab9 */ /* 0x000fc60000000a00 */
[----:B------:R-:W-:Y:S01]  /*29d0*/  IMAD.IADD R117, R33, 0x1, R117 ;  /* 0x0000000121757824 */ /* 0x000fe200078e0275 */
[----:B------:R-:W-:Y:S01]  /*29e0*/  LEA R120, P3, R32, UR4, 0x1 ;  /* 0x0000000420787c11 */ /* 0x000fe2000f8608ff */
[----:B------:R-:W-:Y:S02]  /*29f0*/  IMAD R35, R11, R96, R14 ;  /* 0x000000600b237224 */ /* 0x000fe400078e020e */
[----:B------:R-:W-:Y:S01]  /*2a00*/  IMAD.WIDE.U32 R12, R90, R24, RZ ;  /* 0x000000185a0c7225 */ /* 0x000fe200078e00ff */
[----:B------:R-:W-:-:S03]  /*2a10*/  LEA.HI.X R117, R32, UR5, R117, 0x1, P3 ;  /* 0x0000000520757c11 */ /* 0x000fc600098f0c75 */
[----:B------:R-:W-:Y:S01]  /*2a20*/  IMAD.WIDE.U32 R14, R96, R24, RZ ;  /* 0x00000018600e7225 */ /* 0x000fe200078e00ff */
[----:B------:R-:W-:-:S03]  /*2a30*/  IADD3 R80, R13, R37, RZ ;  /* 0x000000250d507210 */ /* 0x000fc60007ffe0ff */
[----:B------:R-:W-:Y:S01]  /*2a40*/  IMAD.IADD R11, R15, 0x1, R35 ;  /* 0x000000010f0b7824 */ /* 0x000fe200078e0223 */
[----:B------:R-:W-:Y:S06]  /*2a50*/  @!P2 BRA `(.L_x_3753) ;  /* 0x00000034004ca947 */ /* 0x000fec0003800000 */
[----:B------:R-:W-:Y:S01]  /*2a60*/  ISETP.GE.AND P3, PT, R201, R86, PT ;  /* 0x00000056c900720c */ /* 0x000fe20003f66270 */
        /* <DEDUP_REMOVED lines=14> */
[----:B------:R-:W-:Y:S06]  /*2b50*/  @P3 BRA `(.L_x_3755) ;  /* 0x0000000000a03947 */ /* 0x000fec0003800000 */
[----:B------:R-:W-:Y:S01]  /*2b60*/  IADD3 R35, P2, R100, R14, RZ ;  /* 0x0000000e64237210 */ /* 0x000fe20007f5e0ff */
[----:B------:R-:W-:Y:S01]  /*2b70*/  ULDC.64 UR4, c[0x0][0x3e8] ;  /* 0x0000fa0000047ab9 */ /* 0x000fe20000000a00 */
[----:B------:R-:W-:Y:S02]  /*2b80*/  CS2R R76, SRZ ;  /* 0x00000000004c7805 */ /* 0x000fe4000001ff00 */
[----:B------:R-:W-:Y:S01]  /*2b90*/  CS2R R78, SRZ ;  /* 0x00000000004e7805 */ /* 0x000fe2000001ff00 */
[----:B------:R-:W-:Y:S01]  /*2ba0*/  IMAD.X R36, R11, 0x1, R104, P2 ;  /* 0x000000010b247824 */ /* 0x000fe200010e0668 */
[----:B------:R-:W-:-:S04]  /*2bb0*/  LEA R34, P2, R35, UR4, 0x1 ;  /* 0x0000000423227c11 */ /* 0x000fc8000f8408ff */
[----:B------:R-:W-:Y:S01]  /*2bc0*/  LEA.HI.X R35, R35, UR5, R36, 0x1, P2 ;  /* 0x0000000523237c11 */ /* 0x000fe200090f0c24 */
[----:B------:R-:W-:Y:S01]  /*2bd0*/  ULDC.64 UR4, c[0x0][0x400] ;  /* 0x0001000000047ab9 */ /* 0x000fe20000000a00 */
[----:B------:R-:W-:-:S05]  /*2be0*/  IADD3 R37, P2, R94, R12, RZ ;  /* 0x0000000c5e257210 */ /* 0x000fca0007f5e0ff */
[----:B------:R-:W-:Y:S01]  /*2bf0*/  IMAD.X R38, R80, 0x1, R103, P2 ;  /* 0x0000000150267824 */ /* 0x000fe200010e0667 */
        /* <DEDUP_REMOVED lines=30> */
.L_x_3755:
[----:B------:R-:W-:Y:S05]  /*2de0*/  BSYNC B1 ;  /* 0x0000000000017941 */ /* 0x000fea0003800000 */
.L_x_3754:
        /* <DEDUP_REMOVED lines=13> */
[----:B-----5:R-:W-:Y:S01]  /*2ec0*/  IMAD.MOV.U32 R81, RZ, RZ, R56 ;  /* 0x000000ffff517224 */ /* 0x020fe200078e0038 */
[----:B------:R-:W-:Y:S01]  /*2ed0*/  CS2R R54, SRZ ;  /* 0x0000000000367805 */ /* 0x000fe2000001ff00 */
[----:B------:R-:W-:Y:S01]  /*2ee0*/  IMAD.MOV.U32 R82, RZ, RZ, R57 ;  /* 0x000000ffff527224 */ /* 0x000fe200078e0039 */
[----:B------:R-:W-:Y:S06]  /*2ef0*/  @P4 BRA `(.L_x_3757) ;  /* 0x0000000000a04947 */ /* 0x000fec0003800000 */
[----:B------:R-:W-:Y:S01]  /*2f00*/  IADD3 R14, P2, P5, R100, R14, R106 ;  /* 0x0000000e640e7210 */ /* 0x000fe20007d5e06a */
[----:B------:R-:W-:Y:S01]  /*2f10*/  ULDC.64 UR4, c[0x0][0x3e8] ;  /* 0x0000fa0000047ab9 */ /* 0x000fe20000000a00 */
[----:B------:R-:W-:Y:S02]  /*2f20*/  CS2R R52, SRZ ;  /* 0x0000000000347805 */ /* 0x000fe4000001ff00 */
[----:B------:R-:W-:Y:S02]  /*2f30*/  CS2R R54, SRZ ;  /* 0x0000000000367805 */ /* 0x000fe4000001ff00 */
[----:B------:R-:W-:Y:S02]  /*2f40*/  IADD3.X R13, R104, R11, R105, P2, P5 ;  /* 0x0000000b680d7210 */ /* 0x000fe400017ea469 */
[----:B------:R-:W-:-:S04]  /*2f50*/  IADD3 R11, P2, P5, R94, R12, R108 ;  /* 0x0000000c5e0b7210 */ /* 0x000fc80007d5e06c */
[----:B------:R-:W-:Y:S02]  /*2f60*/  IADD3.X R80, R103, R80, R107, P2, P5 ;  /* 0x0000005067507210 */ /* 0x000fe400017ea46b */
[----:B------:R-:W-:-:S04]  /*2f70*/  LEA R12, P2, R14, UR4, 0x1 ;  /* 0x000000040e0c7c11 */ /* 0x000fc8000f8408ff */
[----:B------:R-:W-:Y:S01]  /*2f80*/  LEA.HI.X R13, R14, UR5, R13, 0x1, P2 ;  /* 0x000000050e0d7c11 */ /* 0x000fe200090f0c0d */
[----:B------:R-:W-:Y:S02]  /*2f90*/  ULDC.64 UR4, c[0x0][0x400] ;  /* 0x0001000000047ab9 */ /* 0x000fe40000000a00 */
        /* <DEDUP_REMOVED lines=30> */
.L_x_3757:
[----:B------:R-:W-:Y:S05]  /*3180*/  BSYNC B1 ;  /* 0x0000000000017941 */ /* 0x000fea0003800000 */
.L_x_3756:
[----:B0-----:R-:W-:Y:S01]  /*3190*/  IMAD.MOV.U32 R12, RZ, RZ, R61 ;  /* 0x000000ffff0c7224 */ /* 0x001fe200078e003d */
[----:B------:R-:W-:Y:S01]  /*31a0*/  MOV R11, R60 ;  /* 0x0000003c000b7202 */ /* 0x000fe20000000f00 */
[----:B------:R-:W-:Y:S01]  /*31b0*/  IMAD.MOV.U32 R13, RZ, RZ, R68 ;  /* 0x000000ffff0d7224 */ /* 0x000fe200078e0044 */
[----:B------:R-:W-:Y:S01]  /*31c0*/  UISETP.NE.AND UP0, UPT, UR59, 0x3, UPT ;  /* 0x000000033b00788c */ /* 0x000fe2000bf05270 */
        /* <DEDUP_REMOVED lines=33> */
[----:B-----5:R-:W-:Y:S01]  /*33e0*/  IMAD.MOV.U32 R11, RZ, RZ, R32 ;  /* 0x000000ffff0b7224 */ /* 0x020fe200078e0020 */
        /* <DEDUP_REMOVED lines=11> */
[----:B------:R-:W-:Y:S02]  /*34a0*/  PLOP3.LUT P2, PT, PT, PT, UP0, 0x80, 0x0 ;  /* 0x000000000000781c */ /* 0x000fe40003f4f008 */
[----:B------:R-:W-:Y:S01]  /*34b0*/  PRMT R135, R14, 0x5410, R13 ;  /* 0x000054100e877816 */ /* 0x000fe2000000000d */
[----:B------:R-:W-:Y:S01]  /*34c0*/  IMAD.MOV.U32 R13, RZ, RZ, R49 ;  /* 0x000000ffff0d7224 */ /* 0x000fe200078e0031 */
[----:B------:R-:W-:Y:S01]  /*34d0*/  PRMT R140, R12, 0x5410, R11 ;  /* 0x000054100c8c7816 */ /* 0x000fe2000000000b */
[----:B------:R-:W-:Y:S01]  /*34e0*/  IMAD.MOV.U32 R12, RZ, RZ, R52 ;  /* 0x000000ffff0c7224 */ /* 0x000fe200078e0034 */
[----:B------:R-:W-:-:S02]  /*34f0*/  MOV R14, R48 ;  /* 0x00000030000e7202 */ /* 0x000fc40000000f00 */
[----:B------:R-:W-:Y:S02]  /*3500*/  MOV R11, R53 ;  /* 0x00000035000b7202 */ /* 0x000fe40000000f00 */
        /* <DEDUP_REMOVED lines=17> */
[----:B------:R-:W-:Y:S02]  /*3620*/  MOV R14, R50 ;  /* 0x00000032000e7202 */ /* 0x000fe40000000f00 */
[----:B------:R-:W-:Y:S02]  /*3630*/  MOV R11, R55 ;  /* 0x00000037000b7202 */ /* 0x000fe40000000f00 */
[----:B------:R-:W-:Y:S02]  /*3640*/  PRMT R150, R14, 0x5410, R13 ;  /* 0x000054100e967816 */ /* 0x000fe4000000000d */
[----:B------:R-:W-:Y:S01]  /*3650*/  PRMT R152, R12, 0x5410, R11 ;  /* 0x000054100c987816 */ /* 0x000fe2000000000b */
[----:B------:R-:W-:Y:S06]  /*3660*/  @!P2 BRA `(.L_x_3758) ;  /* 0x000000000004a947 */ /* 0x000fec0003800000 */
[----:B------:R-:W-:Y:S01]  /*3670*/  BPT.TRAP 0x1 ;  /* 0x000000040000795c */ /* 0x000fe20000300000 */
.L_x_3758:
[----:B------:R-:W-:Y:S01]  /*3680*/  IMAD R87, R18, 0x8, R2 ;  /* 0x0000000812577824 */ /* 0x000fe200078e0202 */
[----:B------:R-:W-:Y:S01]  /*3690*/  SHF.L.U32 R88, R202, 0x1f, RZ ;  /* 0x0000001fca587819 */ /* 0x000fe200000006ff */
[----:B------:R-:W-:Y:S03]  /*36a0*/  BSSY B1, `(.L_x_3759) ;  /* 0x0000003000017945 */ /* 0x000fe60003800000 */
[----:B------:R-:W0:Y:S02]  /*36b0*/  SYNCS.PHASECHK.TRANS64.TRYWAIT P5, [R87+URZ+0x30890], R88 ;  /* 0x03089058570075a7 */ /* 0x000e2400080a017f */
[----:B0-----:R-:W-:Y:S05]  /*36c0*/  @!P5 BRA `(.L_x_3760) ;  /* 0x000001cc008cd947 */ /* 0x001fea0003800000 */
.L_x_4082:
[----:B------:R-:W-:Y:S05]  /*36d0*/  BSYNC B1 ;  /* 0x0000000000017941 */ /* 0x000fea0003800000 */
.L_x_3759:
[----:B------:R-:W-:-:S03]  /*36e0*/  UMOV UR4, 0xffffffff ;  /* 0xffffffff00047882 */ /* 0x000fc60000000000 */
[----:B------:R-:W-:Y:S05]  /*36f0*/  BRA.DIV UR4, `(.L_x_3761) ;  /* 0x000001ce04947947 */ /* 0x000fea000b800000 */
[----:B------:R1:W2:Y:S04]  /*3700*/  SHFL.IDX PT, R82, R117, RZ, 0x1c1f ;  /* 0x001c1fff75527589 */ /* 0x0002a800000e0000 */
[----:B------:R1:W3:Y:S02]  /*3710*/  SHFL.IDX PT, R11, R120, RZ, 0x1c1f ;  /* 0x001c1fff780b7589 */ /* 0x0002e400000e0000 */
.L_x_4086:
        /* <DEDUP_REMOVED lines=12> */
[----:B0-----:R-:W-:Y:S01]  /*37e0*/  IMAD.MOV.U32 R78, RZ, RZ, R13 ;  /* 0x000000ffff4e7224 */ /* 0x001fe200078e000d */
[----:B------:R-:W-:Y:S02]  /*37f0*/  SHF.R.U64 R76, R76, 0x10, R77 ;  /* 0x000000104c4c7819 */ /* 0x000fe4000000124d */
[----:B------:R-:W-:Y:S01]  /*3800*/  SHF.R.U32.HI R79, RZ, 0x10, R79 ;  /* 0x00000010ff4f7819 */ /* 0x000fe2000001164f */
[----:B------:R-:W-:Y:S02]  /*3810*/  HADD2.F32 R146, -RZ, R146.H0_H0 ;  /* 0x20000092ff927230 */ /* 0x000fe40000004100 */
[--C-:B------:R-:W-:Y:S02]  /*3820*/  HADD2.F32 R13, -RZ, R78.reuse.H1_H1 ;  /* 0x3000004eff0d7230 */ /* 0x100fe40000004100 */
[----:B------:R-:W-:Y:S02]  /*3830*/  HADD2.F32 R145, -RZ, R78.H0_H0 ;  /* 0x2000004eff917230 */ /* 0x000fe40000004100 */
[----:B------:R-:W-:-:S02]  /*3840*/  HADD2.F32 R76, -RZ, R76.H0_H0 ;  /* 0x2000004cff4c7230 */ /* 0x000fc40000004100 */
[-C--:B------:R-:W-:Y:S01]  /*3850*/  FMUL.FTZ R78, R13, R146.reuse ;  /* 0x000000920d4e7220 */ /* 0x080fe20000410000 */
[----:B------:R-:W-:-:S03]  /*3860*/  FMUL.FTZ R146, R145, R146 ;  /* 0x0000009291927220 */ /* 0x000fc60000410000 */
[-C--:B------:R-:W-:Y:S01]  /*3870*/  FFMA.FTZ R78, R145, R76.reuse, -R78 ;  /* 0x0000004c914e7223 */ /* 0x080fe2000001084e */
[----:B------:R-:W-:Y:S02]  /*3880*/  IMAD.MOV.U32 R145, RZ, RZ, R15 ;  /* 0x000000ffff917224 */ /* 0x000fe400078e000f */
[----:B------:R-:W-:Y:S01]  /*3890*/  FFMA.FTZ R13, R13, R76, R146 ;  /* 0x0000004c0d0d7223 */ /* 0x000fe20000010092 */
[----:B------:R-:W-:Y:S02]  /*38a0*/  SHF.R.U32.HI R76, RZ, 0x10, R77 ;  /* 0x00000010ff4c7819 */ /* 0x000fe4000001164d */
[----:B------:R-:W-:Y:S01]  /*38b0*/  MOV R77, R12 ;  /* 0x0000000c004d7202 */ /* 0x000fe20000000f00 */
[----:B------:R-:W-:Y:S01]  /*38c0*/  HADD2.F32 R12, -RZ, R79.H0_H0 ;  /* 0x2000004fff0c7230 */ /* 0x000fe20000004100 */
[----:B------:R-:W-:Y:S01]  /*38d0*/  F2FP.F16.F32.PACK_AB R13, R13, R78 ;  /* 0x0000004e0d0d723e */ /* 0x000fe200000000ff */
[--C-:B------:R-:W-:Y:S02]  /*38e0*/  HADD2.F32 R15, -RZ, R145.reuse.H1_H1 ;  /* 0x30000091ff0f7230 */ /* 0x100fe40000004100 */
[----:B------:R-:W-:-:S02]  /*38f0*/  HADD2.F32 R79, -RZ, R145.H0_H0 ;  /* 0x20000091ff4f7230 */ /* 0x000fc40000004100 */
[----:B------:R-:W-:Y:S02]  /*3900*/  HADD2.F32 R76, -RZ, R76.H0_H0 ;  /* 0x2000004cff4c7230 */ /* 0x000fe40000004100 */
[-C--:B------:R-:W-:Y:S01]  /*3910*/  FMUL.FTZ R146, R15, R12.reuse ;  /* 0x0000000c0f927220 */ /* 0x080fe20000410000 */
[----:B------:R-:W-:Y:S02]  /*3920*/  HADD2.F32 R145, -RZ, R149.H1_H1 ;  /* 0x30000095ff917230 */ /* 0x000fe40000004100 */
[C---:B------:R-:W-:Y:S01]  /*3930*/  FMUL.FTZ R148, R79.reuse, R12 ;  /* 0x0000000c4f947220 */ /* 0x040fe20000410000 */
[-C--:B------:R-:W-:Y:S01]  /*3940*/  FFMA.FTZ R12, R79, R76.reuse, -R146 ;  /* 0x0000004c4f0c7223 */ /* 0x080fe20000010892 */
[----:B------:R-:W-:Y:S02]  /*3950*/  HADD2.F32 R146, -RZ, R77.H0_H0 ;  /* 0x2000004dff927230 */ /* 0x000fe40000004100 */
[----:B------:R-:W-:Y:S01]  /*3960*/  FFMA.FTZ R15, R15, R76, R148 ;  /* 0x0000004c0f0f7223 */ /* 0x000fe20000010094 */
[----:B------:R-:W-:-:S02]  /*3970*/  IMAD.MOV.U32 R76, RZ, RZ, R14 ;  /* 0x000000ffff4c7224 */ /* 0x000fc400078e000e */
[----:B------:R-:W-:Y:S02]  /*3980*/  HADD2.F32 R14, -RZ, R77.H1_H1 ;  /* 0x3000004dff0e7230 */ /* 0x000fe40000004100 */
[----:B------:R-:W-:Y:S01]  /*3990*/  HADD2.F32 R79, -RZ, R149.H0_H0 ;  /* 0x20000095ff4f7230 */ /* 0x000fe20000004100 */
[----:B------:R-:W-:Y:S01]  /*39a0*/  F2FP.F16.F32.PACK_AB R15, R15, R12 ;  /* 0x0000000c0f0f723e */ /* 0x000fe200000000ff */
[----:B------:R-:W-:Y:S02]  /*39b0*/  HADD2.F32 R149, -RZ, R163.H1_H1 ;  /* 0x300000a3ff957230 */ /* 0x000fe40000004100 */
[-C--:B------:R-:W-:Y:S01]  /*39c0*/  FMUL.FTZ R77, R14, R145.reuse ;  /* 0x000000910e4d7220 */ /* 0x080fe20000410000 */
[----:B------:R-:W-:-:S03]  /*39d0*/  FMUL.FTZ R145, R146, R145 ;  /* 0x0000009192917220 */ /* 0x000fc60000410000 */
[-C--:B------:R-:W-:Y:S01]  /*39e0*/  FFMA.FTZ R77, R146, R79.reuse, -R77 ;  /* 0x0000004f924d7223 */ /* 0x080fe2000001084d */
[--C-:B------:R-:W-:Y:S02]  /*39f0*/  HADD2.F32 R146, -RZ, R76.reuse.H0_H0 ;  /* 0x2000004cff927230 */ /* 0x100fe40000004100 */
[----:B------:R-:W-:Y:S01]  /*3a00*/  FFMA.FTZ R14, R14, R79, R145 ;  /* 0x0000004f0e0e7223 */ /* 0x000fe20000010091 */
[----:B------:R-:W-:Y:S02]  /*3a10*/  HADD2.F32 R76, -RZ, R76.H1_H1 ;  /* 0x3000004cff4c7230 */ /* 0x000fe40000004100 */
[----:B------:R-:W-:Y:S02]  /*3a20*/  HADD2.F32 R79, -RZ, R161.H0_H0 ;  /* 0x200000a1ff4f7230 */ /* 0x000fe40000004100 */
[----:B------:R-:W-:Y:S01]  /*3a30*/  F2FP.F16.F32.PACK_AB R12, R14, R77 ;  /* 0x0000004d0e0c723e */ /* 0x000fe200000000ff */
[-C--:B------:R-:W-:Y:S01]  /*3a40*/  FMUL.FTZ R145, R76, R149.reuse ;  /* 0x000000954c917220 */ /* 0x080fe20000410000 */
[----:B------:R-:W-:-:S03]  /*3a50*/  FMUL.FTZ R149, R146, R149 ;  /* 0x0000009592957220 */ /* 0x000fc60000410000 */
[-C--:B------:R-:W-:Y:S01]  /*3a60*/  FFMA.FTZ R145, R146, R79.reuse, -R145 ;  /* 0x0000004f92917223 */ /* 0x080fe20000010891 */
[----:B------:R-:W-:-:S05]  /*3a70*/  FFMA.FTZ R76, R76, R79, R149 ;  /* 0x0000004f4c4c7223 */ /* 0x000fca0000010095 */
[----:B------:R-:W-:-:S07]  /*3a80*/  F2FP.F16.F32.PACK_AB R14, R76, R145 ;  /* 0x000000914c0e723e */ /* 0x000fce00000000ff */
.L_x_3767:
[----:B------:R-:W-:Y:S05]  /*3a90*/  BSYNC B3 ;  /* 0x0000000000037941 */ /* 0x000fea0003800000 */
.L_x_3766:
[----:B0-----:R4:W-:Y:S02]  /*3aa0*/  ST.E.128 desc[UR56][R80.64], R12 ;  /* 0x0000000c50007985 */ /* 0x0019e4000c101d38 */
.L_x_3765:
[----:B------:R-:W-:Y:S05]  /*3ab0*/  BSYNC B2 ;  /* 0x0000000000027941 */ /* 0x000fea0003800000 */
.L_x_3764:
[----:B------:R-:W-:Y:S01]  /*3ac0*/  ISETP.NE.AND P3, PT, R7, RZ, PT ;  /* 0x000000ff0700720c */ /* 0x000fe20003f65270 */
[----:B------:R-:W-:-:S12]  /*3ad0*/  BSSY B2, `(.L_x_3768) ;  /* 0x0000035000027945 */ /* 0x000fd80003800000 */
[----:B------:R-:W-:Y:S05]  /*3ae0*/  @!P3 BRA `(.L_x_3769) ;  /* 0x0000000000ccb947 */ /* 0x000fea0003800000 */
[----:B----4-:R4:W0:Y:S01]  /*3af0*/  LDS.128 R12, [R31+0x1e000] ;  /* 0x01e000001f0c7984 */ /* 0x0108220000000c00 */
[----:B------:R-:W-:Y:S01]  /*3b00*/  ISETP.GE.AND P3, PT, R206, R121, PT ;  /* 0x00000079ce00720c */ /* 0x000fe20003f66270 */
[----:B---3--:R-:W-:Y:S01]  /*3b10*/  IMAD.MOV.U32 R76, RZ, RZ, R11 ;  /* 0x000000ffff4c7224 */ /* 0x008fe200078e000b */
[----:B------:R-:W-:Y:S01]  /*3b20*/  SHF.L.U32 R79, R196, 0x3, RZ ;  /* 0x00000003c44f7819 */ /* 0x000fe200000006ff */
[----:B--2---:R-:W-:Y:S01]  /*3b30*/  IMAD.MOV.U32 R77, RZ, RZ, R82 ;  /* 0x000000ffff4d7224 */ /* 0x004fe200078e0052 */
[----:B------:R-:W-:Y:S03]  /*3b40*/  BSSY B3, `(.L_x_3770) ;  /* 0x000002c000037945 */ /* 0x000fe60003800000 */
[----:B------:R-:W-:-:S06]  /*3b50*/  IMAD.WIDE R76, R79, 0x2, R76 ;  /* 0x000000024f4c7825 */ /* 0x000fcc00078e024c */
[----:B----4-:R-:W-:Y:S05]  /*3b60*/  @P3 BRA `(.L_x_3771) ;  /* 0x0000000000a43947 */ /* 0x010fea0003800000 */
[----:B------:R-:W-:Y:S01]  /*3b70*/  SHF.R.U64 R78, R74, 0x10, R75 ;  /* 0x000000104a4e7819 */ /* 0x000fe2000000124b */
[----:B------:R-:W-:Y:S01]  /*3b80*/  HADD2.F32 R80, -RZ, R162.H1_H1 ;  /* 0x300000a2ff507230 */ /* 0x000fe20000004100 */
[----:B0-----:R-:W-:Y:S01]  /*3b90*/  MOV R74, R13 ;  /* 0x0000000d004a7202 */ /* 0x001fe20000000f00 */
[----:B------:R-:W-:Y:S01]  /*3ba0*/  HADD2.F32 R81, -RZ, R14.H0_H0 ;  /* 0x2000000eff517230 */ /* 0x000fe20000004100 */
[----:B------:R-:W-:Y:S01]  /*3bb0*/  SHF.R.U64 R72, R72, 0x10, R73 ;  /* 0x0000001048487819 */ /* 0x000fe20000001249 */
[----:B------:R-:W-:Y:S02]  /*3bc0*/  HADD2.F32 R78, -RZ, R78.H0_H0 ;  /* 0x2000004eff4e7230 */ /* 0x000fe40000004100 */
[--C-:B------:R-:W-:Y:S02]  /*3bd0*/  HADD2.F32 R13, -RZ, R74.reuse.H1_H1 ;  /* 0x3000004aff0d7230 */ /* 0x100fe40000004100 */
[----:B------:R-:W-:Y:S02]  /*3be0*/  HADD2.F32 R79, -RZ, R74.H0_H0 ;  /* 0x2000004aff4f7230 */ /* 0x000fe40000004100 */
[----:B------:R-:W-:-:S02]  /*3bf0*/  HADD2.F32 R72, -RZ, R72.H0_H0 ;  /* 0x20000048ff487230 */ /* 0x000fc40000004100 */
[-C--:B------:R-:W-:Y:S01]  /*3c00*/  FMUL.FTZ R74, R13, R78.reuse ;  /* 0x0000004e0d4a7220 */ /* 0x080fe20000410000 */
[----:B------:R-:W-:-:S03]  /*3c10*/  FMUL.FTZ R78, R79, R78 ;  /* 0x0000004e4f4e7220 */ /* 0x000fc60000410000 */
[-C--:B------:R-:W-:Y:S01]  /*3c20*/  FFMA.FTZ R74, R79, R72.reuse, -R74 ;  /* 0x000000484f4a7223 */ /* 0x080fe2000001084a */
[----:B------:R-:W-:Y:S02]  /*3c30*/  HADD2.F32 R79, -RZ, R14.H1_H1 ;  /* 0x3000000eff4f7230 */ /* 0x000fe40000004100 */
[----:B------:R-:W-:Y:S01]  /*3c40*/  FFMA.FTZ R13, R13, R72, R78 ;  /* 0x000000480d0d7223 */ /* 0x000fe2000001004e */
[----:B------:R-:W-:Y:S01]  /*3c50*/  SHF.R.U32.HI R72, RZ, 0x10, R75 ;  /* 0x00000010ff487819 */ /* 0x000fe2000001164b */
[--C-:B------:R-:W-:Y:S01]  /*3c60*/  HADD2.F32 R78, -RZ, R15.reuse.H0_H0 ;  /* 0x2000000fff4e7230 */ /* 0x100fe20000004100 */
[----:B------:R-:W-:Y:S01]  /*3c70*/  SHF.R.U32.HI R75, RZ, 0x10, R73 ;  /* 0x00000010ff4b7819 */ /* 0x000fe20000011649 */
[----:B------:R-:W-:Y:S01]  /*3c80*/  HADD2.F32 R14, -RZ, R160.H1_H1 ;  /* 0x300000a0ff0e7230 */ /* 0x000fe20000004100 */
[----:B------:R-:W-:Y:S01]  /*3c90*/  F2FP.F16.F32.PACK_AB R13, R13, R74 ;  /* 0x0000004a0d0d723e */ /* 0x000fe200000000ff */
[----:B------:R-:W-:Y:S02]  /*3ca0*/  HADD2.F32 R73, -RZ, R72.H0_H0 ;  /* 0x20000048ff497230 */ /* 0x000fe40000004100 */
[----:B------:R-:W-:-:S02]  /*3cb0*/  HADD2.F32 R72, -RZ, R15.H1_H1 ;  /* 0x3000000fff487230 */ /* 0x000fc40000004100 */
[----:B------:R-:W-:-:S03]  /*3cc0*/  HADD2.F32 R75, -RZ, R75.H0_H0 ;  /* 0x2000004bff4b7230 */ /* 0x000fc60000004100 */
[-C--:B------:R-:W-:Y:S01]  /*3cd0*/  FMUL.FTZ R15, R72, R73.reuse ;  /* 0x00000049480f7220 */ /* 0x080fe20000410000 */
[----:B------:R-:W-:-:S03]  /*3ce0*/  FMUL.FTZ R73, R78, R73 ;  /* 0x000000494e497220 */ /* 0x000fc60000410000 */
[-C--:B------:R-:W-:Y:S01]  /*3cf0*/  FFMA.FTZ R15, R78, R75.reuse, -R15 ;  /* 0x0000004b4e0f7223 */ /* 0x080fe2000001080f */
[----:B------:R-:W-:Y:S01]  /*3d00*/  FFMA.FTZ R72, R72, R75, R73 ;  /* 0x0000004b48487223 */ /* 0x000fe20000010049 */
[--C-:B------:R-:W-:Y:S02]  /*3d10*/  HADD2.F32 R73, -RZ, R12.reuse.H1_H1 ;  /* 0x3000000cff497230 */ /* 0x100fe40000004100 */
[----:B------:R-:W-:Y:S02]  /*3d20*/  HADD2.F32 R75, -RZ, R12.H0_H0 ;  /* 0x2000000cff4b7230 */ /* 0x000fe40000004100 */
[----:B------:R-:W-:Y:S02]  /*3d30*/  HADD2.F32 R78, -RZ, R160.H0_H0 ;  /* 0x200000a0ff4e7230 */ /* 0x000fe40000004100 */
[-C--:B------:R-:W-:Y:S01]  /*3d40*/  FMUL.FTZ R12, R73, R80.reuse ;  /* 0x00000050490c7220 */ /* 0x080fe20000410000 */
[----:B------:R-:W-:Y:S01]  /*3d50*/  F2FP.F16.F32.PACK_AB R15, R72, R15 ;  /* 0x0000000f480f723e */ /* 0x000fe200000000ff */
[----:B------:R-:W-:-:S02]  /*3d60*/  FMUL.FTZ R80, R75, R80 ;  /* 0x000000504b507220 */ /* 0x000fc40000410000 */
[-C--:B------:R-:W-:Y:S01]  /*3d70*/  FFMA.FTZ R75, R75, R78.reuse, -R12 ;  /* 0x0000004e4b4b7223 */ /* 0x080fe2000001080c */
[----:B------:R-:W-:Y:S02]  /*3d80*/  HADD2.F32 R12, -RZ, R163.H0_H0 ;  /* 0x200000a3ff0c7230 */ /* 0x000fe40000004100 */
[----:B------:R-:W-:-:S03]  /*3d90*/  FFMA.FTZ R80, R73, R78, R80 ;  /* 0x0000004e49507223 */ /* 0x000fc60000010050 */
[-C--:B------:R-:W-:Y:S01]  /*3da0*/  FMUL.FTZ R78, R79, R12.reuse ;  /* 0x0000000c4f4e7220 */ /* 0x080fe20000410000 */
[----:B------:R-:W-:-:S03]  /*3db0*/  FMUL.FTZ R12, R81, R12 ;  /* 0x0000000c510c7220 */ /* 0x000fc60000410000 */
[-C--:B------:R-:W-:Y:S01]  /*3dc0*/  FFMA.FTZ R78, R81, R14.reuse, -R78 ;  /* 0x0000000e514e7223 */ /* 0x080fe2000001084e */
[----:B------:R-:W-:Y:S01]  /*3dd0*/  FFMA.FTZ R79, R79, R14, R12 ;  /* 0x0000000e4f4f7223 */ /* 0x000fe2000001000c */
[----:B------:R-:W-:-:S04]  /*3de0*/  F2FP.F16.F32.PACK_AB R12, R80, R75 ;  /* 0x0000004b500c723e */ /* 0x000fc800000000ff */
[----:B------:R-:W-:-:S07]  /*3df0*/  F2FP.F16.F32.PACK_AB R14, R79, R78 ;  /* 0x0000004e4f0e723e */ /* 0x000fce00000000ff */
.L_x_3771:
[----:B------:R-:W-:Y:S05]  /*3e00*/  BSYNC B3 ;  /* 0x0000000000037941 */ /* 0x000fea0003800000 */
.L_x_3770:
[----:B0-----:R0:W-:Y:S02]  /*3e10*/  ST.E.128 desc[UR56][R76.64], R12 ;  /* 0x0000000c4c007985 */ /* 0x0011e4000c101d38 */
.L_x_3769:
[----:B------:R-:W-:Y:S05]  /*3e20*/  BSYNC B2 ;  /* 0x0000000000027941 */ /* 0x000fea0003800000 */
.L_x_3768:
[----:B------:R-:W-:Y:S01]  /*3e30*/  ISETP.NE.AND P3, PT, R8, RZ, PT ;  /* 0x000000ff0800720c */ /* 0x000fe20003f65270 */
[----:B------:R-:W-:-:S12]  /*3e40*/  BSSY B2, `(.L_x_3772) ;  /* 0x0000035000027945 */ /* 0x000fd80003800000 */
[----:B------:R-:W-:Y:S05]  /*3e50*/  @!P3 BRA `(.L_x_3773) ;  /* 0x0000000000ccb947 */ /* 0x000fea0003800000 */
[----:B0---4-:R0:W4:Y:S01]  /*3e60*/  LDS.128 R12, [R28+0x21000] ;  /* 0x021000001c0c7984 */ /* 0x0111220000000c00 */
[----:B------:R-:W-:Y:S01]  /*3e70*/  ISETP.GE.AND P3, PT, R204, R121, PT ;  /* 0x00000079cc00720c */ /* 0x000fe20003f66270 */
[----:B------:R-:W-:Y:S01]  /*3e80*/  IMAD.SHL.U32 R75, R197, 0x8, RZ ;  /* 0x00000008c54b7824 */ /* 0x000fe200078e00ff */
[----:B--2---:R-:W-:Y:S01]  /*3e90*/  MOV R73, R82 ;  /* 0x0000005200497202 */ /* 0x004fe20000000f00 */
[----:B---3--:R-:W-:Y:S01]  /*3ea0*/  IMAD.MOV.U32 R72, RZ, RZ, R11 ;  /* 0x000000ffff487224 */ /* 0x008fe200078e000b */
[----:B------:R-:W-:Y:S03]  /*3eb0*/  BSSY B3, `(.L_x_3774) ;  /* 0x000002c000037945 */ /* 0x000fe60003800000 */
[----:B------:R-:W-:-:S06]  /*3ec0*/  IMAD.WIDE R72, R75, 0x2, R72 ;  /* 0x000000024b487825 */ /* 0x000fcc00078e0248 */
[----:B0-----:R-:W-:Y:S05]  /*3ed0*/  @P3 BRA `(.L_x_3775) ;  /* 0x0000000000a43947 */ /* 0x001fea0003800000 */
[----:B------:R-:W-:Y:S01]  /*3ee0*/  SHF.R.U64 R74, R68, 0x10, R69 ;  /* 0x00000010444a7819 */ /* 0x000fe20000001245 */
[----:B----4-:R-:W-:Y:S01]  /*3ef0*/  HADD2.F32 R76, -RZ, R15.H0_H0 ;  /* 0x2000000fff4c7230 */ /* 0x010fe20000004100 */
[----:B------:R-:W-:Y:S01]  /*3f00*/  SHF.R.U32.HI R75, RZ, 0x10, R71 ;  /* 0x00000010ff4b7819 */ /* 0x000fe20000011647 */
[----:B------:R-:W-:Y:S01]  /*3f10*/  HADD2.F32 R79, -RZ, R159.H1_H1 ;  /* 0x3000009fff4f7230 */ /* 0x000fe20000004100 */
[----:B------:R-:W-:Y:S01]  /*3f20*/  SHF.R.U32.HI R68, RZ, 0x10, R69 ;  /* 0x00000010ff447819 */ /* 0x000fe20000011645 */
[----:B------:R-:W-:Y:S01]  /*3f30*/  HADD2.F32 R74, -RZ, R74.H0_H0 ;  /* 0x2000004aff4a7230 */ /* 0x000fe20000004100 */
[----:B------:R-:W-:Y:S01]  /*3f40*/  SHF.R.U64 R69, R70, 0x10, R71 ;  /* 0x0000001046457819 */ /* 0x000fe20000001247 */
[----:B------:R-:W-:Y:S02]  /*3f50*/  HADD2.F32 R75, -RZ, R75.H0_H0 ;  /* 0x2000004bff4b7230 */ /* 0x000fe40000004100 */
[----:B------:R-:W-:Y:S02]  /*3f60*/  HADD2.F32 R70, -RZ, R15.H1_H1 ;  /* 0x3000000fff467230 */ /* 0x000fe40000004100 */
[----:B------:R-:W-:-:S02]  /*3f70*/  HADD2.F32 R78, -RZ, R69.H0_H0 ;  /* 0x20000045ff4e7230 */ /* 0x000fc40000004100 */
[--C-:B------:R-:W-:Y:S02]  /*3f80*/  HADD2.F32 R69, -RZ, R13.reuse.H1_H1 ;  /* 0x3000000dff457230 */ /* 0x100fe40000004100 */
[-C--:B------:R-:W-:Y:S01]  /*3f90*/  FMUL.FTZ R15, R70, R75.reuse ;  /* 0x0000004b460f7220 */ /* 0x080fe20000410000 */
[----:B------:R-:W-:Y:S02]  /*3fa0*/  HADD2.F32 R13, -RZ, R13.H0_H0 ;  /* 0x2000000dff0d7230 */ /* 0x000fe40000004100 */
[C---:B------:R-:W-:Y:S01]  /*3fb0*/  FMUL.FTZ R75, R76.reuse, R75 ;  /* 0x0000004b4c4b7220 */ /* 0x040fe20000410000 */
[----:B------:R-:W-:Y:S02]  /*3fc0*/  HADD2.F32 R71, -RZ, R68.H0_H0 ;  /* 0x20000044ff477230 */ /* 0x000fe40000004100 */
[-C--:B------:R-:W-:Y:S01]  /*3fd0*/  FMUL.FTZ R68, R69, R78.reuse ;  /* 0x0000004e45447220 */ /* 0x080fe20000410000 */
[----:B------:R-:W-:Y:S02]  /*3fe0*/  FMUL.FTZ R78, R13, R78 ;  /* 0x0000004e0d4e7220 */ /* 0x000fe40000410000 */
[-C--:B------:R-:W-:Y:S01]  /*3ff0*/  FFMA.FTZ R15, R76, R71.reuse, -R15 ;  /* 0x000000474c0f7223 */ /* 0x080fe2000001080f */
[----:B------:R-:W-:Y:S01]  /*4000*/  FFMA.FTZ R70, R70, R71, R75 ;  /* 0x0000004746467223 */ /* 0x000fe2000001004b */
[----:B------:R-:W-:-:S02]  /*4010*/  HADD2.F32 R71, -RZ, R161.H1_H1 ;  /* 0x300000a1ff477230 */ /* 0x000fc40000004100 */
[-C--:B------:R-:W-:Y:S01]  /*4020*/  FFMA.FTZ R13, R13, R74.reuse, -R68 ;  /* 0x0000004a0d0d7223 */ /* 0x080fe20000010844 */
[--C-:B------:R-:W-:Y:S02]  /*4030*/  HADD2.F32 R75, -RZ, R12.reuse.H1_H1 ;  /* 0x3000000cff4b7230 */ /* 0x100fe40000004100 */
[----:B------:R-:W-:Y:S01]  /*4040*/  FFMA.FTZ R68, R69, R74, R78 ;  /* 0x0000004a45447223 */ /* 0x000fe2000001004e */
[----:B------:R-:W-:Y:S01]  /*4050*/  HADD2.F32 R76, -RZ, R12.H0_H0 ;  /* 0x2000000cff4c7230 */ /* 0x000fe20000004100 */
[----:B------:R-:W-:Y:S01]  /*4060*/  F2FP.F16.F32.PACK_AB R15, R70, R15 ;  /* 0x0000000f460f723e */ /* 0x000fe200000000ff */
[----:B------:R-:W-:Y:S02]  /*4070*/  HADD2.F32 R69, -RZ, R162.H0_H0 ;  /* 0x200000a2ff457230 */ /* 0x000fe40000004100 */
[-C--:B------:R-:W-:Y:S01]  /*4080*/  FMUL.FTZ R77, R75, R71.reuse ;  /* 0x000000474b4d7220 */ /* 0x080fe20000410000 */
[--C-:B------:R-:W-:Y:S02]  /*4090*/  HADD2.F32 R12, -RZ, R14.reuse.H1_H1 ;  /* 0x3000000eff0c7230 */ /* 0x100fe40000004100 */
[----:B------:R-:W-:Y:S01]  /*40a0*/  FMUL.FTZ R78, R76, R71 ;  /* 0x000000474c4e7220 */ /* 0x000fe20000410000 */
[----:B------:R-:W-:Y:S01]  /*40b0*/  HADD2.F32 R74, -RZ, R159.H0_H0 ;  /* 0x2000009fff4a7230 */ /* 0x000fe20000004100 */
[----:B------:R-:W-:Y:S01]  /*40c0*/  F2FP.F16.F32.PACK_AB R13, R68, R13 ;  /* 0x0000000d440d723e */ /* 0x000fe200000000ff */
[----:B------:R-:W-:-:S02]  /*40d0*/  HADD2.F32 R14, -RZ, R14.H0_H0 ;  /* 0x2000000eff0e7230 */ /* 0x000fc40000004100 */
[-C--:B------:R-:W-:Y:S01]  /*40e0*/  FMUL.FTZ R71, R12, R69.reuse ;  /* 0x000000450c477220 */ /* 0x080fe20000410000 */
[-C--:B------:R-:W-:Y:S01]  /*40f0*/  FFMA.FTZ R77, R76, R74.reuse, -R77 ;  /* 0x0000004a4c4d7223 */ /* 0x080fe2000001084d */
[----:B------:R-:W-:Y:S01]  /*4100*/  FFMA.FTZ R78, R75, R74, R78 ;  /* 0x0000004a4b4e7223 */ /* 0x000fe2000001004e */
[C---:B------:R-:W-:Y:S01]  /*4110*/  FMUL.FTZ R69, R14.reuse, R69 ;  /* 0x000000450e457220 */ /* 0x040fe20000410000 */
[----:B------:R-:W-:-:S03]  /*4120*/  FFMA.FTZ R71, R14, R79, -R71 ;  /* 0x0000004f0e477223 */ /* 0x000fc60000010847 */
[----:B------:R-:W-:Y:S01]  /*4130*/  FFMA.FTZ R12, R12, R79, R69 ;  /* 0x0000004f0c0c7223 */ /* 0x000fe20000010045 */
[----:B------:R-:W-:-:S04]  /*4140*/  F2FP.F16.F32.PACK_AB R78, R78, R77 ;  /* 0x0000004d4e4e723e */ /* 0x000fc800000000ff */
[----:B------:R-:W-:Y:S01]  /*4150*/  F2FP.F16.F32.PACK_AB R14, R12, R71 ;  /* 0x000000470c0e723e */ /* 0x000fe200000000ff */
[----:B------:R-:W-:-:S07]  /*4160*/  IMAD.MOV.U32 R12, RZ, RZ, R78 ;  /* 0x000000ffff0c7224 */ /* 0x000fce00078e004e */
.L_x_3775:
[----:B------:R-:W-:Y:S05]  /*4170*/  BSYNC B3 ;  /* 0x0000000000037941 */ /* 0x000fea0003800000 */
.L_x_3774:
[----:B----4-:R0:W-:Y:S02]  /*4180*/  ST.E.128 desc[UR56][R72.64], R12 ;  /* 0x0000000c48007985 */ /* 0x0101e4000c101d38 */
.L_x_3773:
[----:B------:R-:W-:Y:S05]  /*4190*/  BSYNC B2 ;  /* 0x0000000000027941 */ /* 0x000fea0003800000 */
.L_x_3772:
        /* <DEDUP_REMOVED lines=10> */
[----:B----4-:R-:W-:Y:S01]  /*4240*/  HADD2.F32 R72, -RZ, R15.H0_H0 ;  /* 0x2000000fff487230 */ /* 0x010fe20000004100 */
[----:B------:R-:W-:Y:S01]  /*4250*/  SHF.R.U32.HI R71, RZ, 0x10, R67 ;  /* 0x00000010ff477819 */ /* 0x000fe20000011643 */
[----:B------:R-:W-:Y:S01]  /*4260*/  HADD2.F32 R75, -RZ, R157.H0_H0 ;  /* 0x2000009dff4b7230 */ /* 0x000fe20000004100 */
        /* <DEDUP_REMOVED lines=23> */
[----:B------:R-:W-:Y:S02]  /*43e0*/  HADD2.F32 R12, -RZ, R14.H1_H1 ;  /* 0x3000000eff0c7230 */ /* 0x000fe40000004100 */
[----:B------:R-:W-:Y:S01]  /*43f0*/  FMUL.FTZ R74, R72, R67 ;  /* 0x00000043484a7220 */ /* 0x000fe20000410000 */
[----:B------:R-:W-:Y:S01]  /*4400*/  HADD2.F32 R70, -RZ, R158.H1_H1 ;  /* 0x3000009eff467230 */ /* 0x000fe20000004100 */
        /* <DEDUP_REMOVED lines=11> */
.L_x_3779:
[----:B------:R-:W-:Y:S05]  /*44c0*/  BSYNC B3 ;  /* 0x0000000000037941 */ /* 0x000fea0003800000 */
.L_x_3778:
[----:B----4-:R0:W-:Y:S02]  /*44d0*/  ST.E.128 desc[UR56][R68.64], R12 ;  /* 0x0000000c44007985 */ /* 0x0101e4000c101d38 */
.L_x_3777:
[----:B------:R-:W-:Y:S05]  /*44e0*/  BSYNC B2 ;  /* 0x0000000000027941 */ /* 0x000fea0003800000 */
.L_x_3776:
        /* <DEDUP_REMOVED lines=10> */
[----:B----4-:R-:W-:Y:S01]  /*4590*/  HADD2.F32 R67, -RZ, R13.H1_H1 ;  /* 0x3000000dff437230 */ /* 0x010fe20000004100 */
[----:B------:R-:W-:Y:S01]  /*45a0*/  SHF.R.U32.HI R63, RZ, 0x10, R63 ;  /* 0x00000010ff3f7819 */ /* 0x000fe2000001163f */
[----:B------:R-:W-:Y:S01]  /*45b0*/  HADD2.F32 R66, -RZ, R15.H1_H1 ;  /* 0x3000000fff427230 */ /* 0x000fe20000004100 */
[--C-:B------:R-:W-:Y:S01]  /*45c0*/  SHF.R.U64 R60, R60, 0x10, R61.reuse ;  /* 0x000000103c3c7819 */ /* 0x100fe2000000123d */
[----:B------:R-:W-:Y:S01]  /*45d0*/  HADD2.F32 R62, -RZ, R62.H0_H0 ;  /* 0x2000003eff3e7230 */ /* 0x000fe20000004100 */
[----:B------:R-:W-:Y:S01]  /*45e0*/  SHF.R.U32.HI R61, RZ, 0x10, R61 ;  /* 0x00000010ff3d7819 */ /* 0x000fe2000001163d */
[----:B------:R-:W-:Y:S02]  /*45f0*/  HADD2.F32 R63, -RZ, R63.H0_H0 ;  /* 0x2000003fff3f7230 */ /* 0x000fe40000004100 */
[----:B------:R-:W-:Y:S02]  /*4600*/  HADD2.F32 R13, -RZ, R13.H0_H0 ;  /* 0x2000000dff0d7230 */ /* 0x000fe40000004100 */
[----:B------:R-:W-:Y:S01]  /*4610*/  FMUL.FTZ R70, R67, R62 ;  /* 0x0000003e43467220 */ /* 0x000fe20000410000 */
[----:B------:R-:W-:-:S02]  /*4620*/  HADD2.F32 R68, -RZ, R15.H0_H0 ;  /* 0x2000000fff447230 */ /* 0x000fc40000004100 */
[-C--:B------:R-:W-:Y:S01]  /*4630*/  FMUL.FTZ R15, R66, R63.reuse ;  /* 0x0000003f420f7220 */ /* 0x080fe20000410000 */
[----:B------:R-:W-:Y:S02]  /*4640*/  HADD2.F32 R60, -RZ, R60.H0_H0 ;  /* 0x2000003cff3c7230 */ /* 0x000fe40000004100 */
[C---:B------:R-:W-:Y:S01]  /*4650*/  FMUL.FTZ R62, R13.reuse, R62 ;  /* 0x0000003e0d3e7220 */ /* 0x040fe20000410000 */
[----:B------:R-:W-:Y:S02]  /*4660*/  HADD2.F32 R61, -RZ, R61.H0_H0 ;  /* 0x2000003dff3d7230 */ /* 0x000fe40000004100 */
[----:B------:R-:W-:Y:S01]  /*4670*/  FMUL.FTZ R63, R68, R63 ;  /* 0x0000003f443f7220 */ /* 0x000fe20000410000 */
[-C--:B------:R-:W-:Y:S01]  /*4680*/  FFMA.FTZ R70, R13, R60.reuse, -R70 ;  /* 0x0000003c0d467223 */ /* 0x080fe20000010846 */
[----:B------:R-:W-:Y:S02]  /*4690*/  FFMA.FTZ R67, R67, R60, R62 ;  /* 0x0000003c43437223 */ /* 0x000fe4000001003e */
[----:B------:R-:W-:Y:S01]  /*46a0*/  FFMA.FTZ R66, R66, R61, R63 ;  /* 0x0000003d42427223 */ /* 0x000fe2000001003f */
[----:B------:R-:W-:-:S02]  /*46b0*/  HADD2.F32 R63, -RZ, R156.H0_H0 ;  /* 0x2000009cff3f7230 */ /* 0x000fc40000004100 */
[----:B------:R-:W-:Y:S01]  /*46c0*/  FFMA.FTZ R15, R68, R61, -R15 ;  /* 0x0000003d440f7223 */ /* 0x000fe2000001080f */
[--C-:B------:R-:W-:Y:S02]  /*46d0*/  HADD2.F32 R60, -RZ, R12.reuse.H1_H1 ;  /* 0x3000000cff3c7230 */ /* 0x100fe40000004100 */
[----:B------:R-:W-:Y:S02]  /*46e0*/  HADD2.F32 R62, -RZ, R12.H0_H0 ;  /* 0x2000000cff3e7230 */ /* 0x000fe40000004100 */
[----:B------:R-:W-:Y:S02]  /*46f0*/  HADD2.F32 R61, -RZ, R156.H1_H1 ;  /* 0x3000009cff3d7230 */ /* 0x000fe40000004100 */
[-C--:B------:R-:W-:Y:S01]  /*4700*/  FMUL.FTZ R69, R60, R63.reuse ;  /* 0x0000003f3c457220 */ /* 0x080fe20000410000 */
[--C-:B------:R-:W-:Y:S02]  /*4710*/  HADD2.F32 R12, -RZ, R14.reuse.H1_H1 ;  /* 0x3000000eff0c7230 */ /* 0x100fe40000004100 */
[----:B------:R-:W-:Y:S01]  /*4720*/  FMUL.FTZ R63, R62, R63 ;  /* 0x0000003f3e3f7220 */ /* 0x000fe20000410000 */
[----:B------:R-:W-:Y:S01]  /*4730*/  HADD2.F32 R14, -RZ, R14.H0_H0 ;  /* 0x2000000eff0e7230 */ /* 0x000fe20000004100 */
[----:B------:R-:W-:Y:S01]  /*4740*/  F2FP.F16.F32.PACK_AB R15, R66, R15 ;  /* 0x0000000f420f723e */ /* 0x000fe200000000ff */
[----:B------:R-:W-:-:S02]  /*4750*/  HADD2.F32 R13, -RZ, R155.H1_H1 ;  /* 0x3000009bff0d7230 */ /* 0x000fc40000004100 */
[-C--:B------:R-:W-:Y:S01]  /*4760*/  FMUL.FTZ R71, R12, R61.reuse ;  /* 0x0000003d0c477220 */ /* 0x080fe20000410000 */
[----:B------:R-:W-:Y:S02]  /*4770*/  HADD2.F32 R155, -RZ, R155.H0_H0 ;  /* 0x2000009bff9b7230 */ /* 0x000fe40000004100 */
        /* <DEDUP_REMOVED lines=9> */
.L_x_3783:
[----:B------:R-:W-:Y:S05]  /*4810*/  BSYNC B3 ;  /* 0x0000000000037941 */ /* 0x000fea0003800000 */
.L_x_3782:
[----:B----4-:R0:W-:Y:S02]  /*4820*/  ST.E.128 desc[UR56][R64.64], R12 ;  /* 0x0000000c40007985 */ /* 0x0101e4000c101d38 */
.L_x_3781:
[----:B------:R-:W-:Y:S05]  /*4830*/  BSYNC B2 ;  /* 0x0000000000027941 */ /* 0x000fea0003800000 */
.L_x_3780:
        /* <DEDUP_REMOVED lines=8> */
[--C-:B------:R-:W-:Y:S02]  /*48c0*/  SHF.R.U64 R11, R58, 0x10, R59.reuse ;  /* 0x000000103a0b7819 */ /* 0x100fe4000000123b */
[----:B------:R-:W-:Y:S02]  /*48d0*/  SHF.R.U32.HI R64, RZ, 0x10, R59 ;  /* 0x00000010ff407819 */ /* 0x000fe4000001163b */
[--C-:B------:R-:W-:Y:S01]  /*48e0*/  SHF.R.U64 R63, R56, 0x10, R57.reuse ;  /* 0x00000010383f7819 */ /* 0x100fe20000001239 */
[----:B----4-:R-:W-:Y:S01]  /*48f0*/  IMAD.MOV.U32 R56, RZ, RZ, R12 ;  /* 0x000000ffff387224 */ /* 0x010fe200078e000c */
[----:B------:R-:W-:Y:S01]  /*4900*/  SHF.R.U32.HI R62, RZ, 0x10, R57 ;  /* 0x00000010ff3e7819 */ /* 0x000fe20000011639 */
[----:B------:R-:W-:Y:S02]  /*4910*/  HADD2.F32 R59, -RZ, R11.H0_H0 ;  /* 0x2000000bff3b7230 */ /* 0x000fe40000004100 */
[----:B------:R-:W-:Y:S02]  /*4920*/  HADD2.F32 R12, -RZ, R13.H1_H1 ;  /* 0x3000000dff0c7230 */ /* 0x000fe40000004100 */
[----:B------:R-:W-:-:S02]  /*4930*/  HADD2.F32 R64, -RZ, R64.H0_H0 ;  /* 0x20000040ff407230 */ /* 0x000fc40000004100 */
[----:B------:R-:W-:Y:S02]  /*4940*/  HADD2.F32 R11, -RZ, R13.H0_H0 ;  /* 0x2000000dff0b7230 */ /* 0x000fe40000004100 */
[-C--:B------:R-:W-:Y:S01]  /*4950*/  FMUL.FTZ R66, R12, R59.reuse ;  /* 0x0000003b0c427220 */ /* 0x080fe20000410000 */
[--C-:B------:R-:W-:Y:S02]  /*4960*/  HADD2.F32 R57, -RZ, R15.reuse.H1_H1 ;  /* 0x3000000fff397230 */ /* 0x100fe40000004100 */
[----:B------:R-:W-:Y:S02]  /*4970*/  HADD2.F32 R13, -RZ, R15.H0_H0 ;  /* 0x2000000fff0d7230 */ /* 0x000fe40000004100 */
[----:B------:R-:W-:Y:S01]  /*4980*/  FMUL.FTZ R59, R11, R59 ;  /* 0x0000003b0b3b7220 */ /* 0x000fe20000410000 */
[----:B------:R-:W-:Y:S02]  /*4990*/  HADD2.F32 R58, -RZ, R63.H0_H0 ;  /* 0x2000003fff3a7230 */ /* 0x000fe40000004100 */
[----:B------:R-:W-:Y:S01]  /*49a0*/  FMUL.FTZ R68, R57, R64 ;  /* 0x0000004039447220 */ /* 0x000fe20000410000 */
[----:B------:R-:W-:-:S02]  /*49b0*/  HADD2.F32 R62, -RZ, R62.H0_H0 ;  /* 0x2000003eff3e7230 */ /* 0x000fc40000004100 */
[----:B------:R-:W-:Y:S01]  /*49c0*/  FMUL.FTZ R64, R13, R64 ;  /* 0x000000400d407220 */ /* 0x000fe20000410000 */
[----:B------:R-:W-:Y:S02]  /*49d0*/  HADD2.F32 R15, -RZ, R56.H1_H1 ;  /* 0x30000038ff0f7230 */ /* 0x000fe40000004100 */
[----:B------:R-:W-:Y:S01]  /*49e0*/  FFMA.FTZ R12, R12, R58, R59 ;  /* 0x0000003a0c0c7223 */ /* 0x000fe2000001003b */
[----:B------:R-:W-:Y:S02]  /*49f0*/  HADD2.F32 R59, -RZ, R154.H0_H0 ;  /* 0x2000009aff3b7230 */ /* 0x000fe40000004100 */
[----:B------:R-:W-:Y:S01]  /*4a00*/  FFMA.FTZ R64, R57, R62, R64 ;  /* 0x0000003e39407223 */ /* 0x000fe20000010040 */
[----:B------:R-:W-:Y:S02]  /*4a10*/  HADD2.F32 R56, -RZ, R56.H0_H0 ;  /* 0x20000038ff387230 */ /* 0x000fe40000004100 */
[----:B------:R-:W-:Y:S01]  /*4a20*/  FFMA.FTZ R11, R11, R58, -R66 ;  /* 0x0000003a0b0b7223 */ /* 0x000fe20000010842 */
[----:B------:R-:W-:-:S02]  /*4a30*/  HADD2.F32 R154, -RZ, R154.H1_H1 ;  /* 0x3000009aff9a7230 */ /* 0x000fc40000004100 */
[----:B------:R-:W-:Y:S01]  /*4a40*/  FFMA.FTZ R13, R13, R62, -R68 ;  /* 0x0000003e0d0d7223 */ /* 0x000fe20000010844 */
[--C-:B------:R-:W-:Y:S02]  /*4a50*/  HADD2.F32 R57, -RZ, R14.reuse.H1_H1 ;  /* 0x3000000eff397230 */ /* 0x100fe40000004100 */
[-C--:B------:R-:W-:Y:S01]  /*4a60*/  FMUL.FTZ R63, R15, R59.reuse ;  /* 0x0000003b0f3f7220 */ /* 0x080fe20000410000 */
[----:B------:R-:W-:Y:S02]  /*4a70*/  HADD2.F32 R14, -RZ, R14.H0_H0 ;  /* 0x2000000eff0e7230 */ /* 0x000fe40000004100 */
[----:B------:R-:W-:Y:S01]  /*4a80*/  FMUL.FTZ R62, R56, R59 ;  /* 0x0000003b383e7220 */ /* 0x000fe20000410000 */
[--C-:B------:R-:W-:Y:S02]  /*4a90*/  HADD2.F32 R58, -RZ, R153.reuse.H0_H0 ;  /* 0x20000099ff3a7230 */ /* 0x100fe40000004100 */
[----:B------:R-:W-:Y:S01]  /*4aa0*/  FMUL.FTZ R59, R57, R154 ;  /* 0x0000009a393b7220 */ /* 0x000fe20000410000 */
[----:B------:R-:W-:-:S02]  /*4ab0*/  HADD2.F32 R153, -RZ, R153.H1_H1 ;  /* 0x30000099ff997230 */ /* 0x000fc40000004100 */
        /* <DEDUP_REMOVED lines=8> */
[----:B------:R-:W-:Y:S02]  /*4b40*/  F2FP.F16.F32.PACK_AB R12, R62, R63 ;  /* 0x0000003f3e0c723e */ /* 0x000fe400000000ff */
[----:B------:R-:W-:-:S07]  /*4b50*/  F2FP.F16.F32.PACK_AB R14, R154, R59 ;  /* 0x0000003b9a0e723e */ /* 0x000fce00000000ff */
.L_x_3785:
[----:B------:R-:W-:Y:S05]  /*4b60*/  BSYNC B2 ;  /* 0x0000000000027941 */ /* 0x000fea0003800000 */
.L_x_3784:
[----:B----4-:R0:W-:Y:S02]  /*4b70*/  ST.E.128 desc[UR56][R60.64], R12 ;  /* 0x0000000c3c007985 */ /* 0x0101e4000c101d38 */
.L_x_3763:
[----:B------:R-:W-:Y:S05]  /*4b80*/  BSYNC B1 ;  /* 0x0000000000017941 */ /* 0x000fea0003800000 */
.L_x_3762:
[----:B------:R-:W-:-:S03]  /*4b90*/  UMOV UR4, 0xffffffff ;  /* 0xffffffff00047882 */ /* 0x000fc60000000000 */
[----:B------:R-:W-:Y:S05]  /*4ba0*/  BRA.DIV UR4, `(.L_x_3786) ;  /* 0x000001ba04b47947 */ /* 0x000fea000b800000 */
[----:B-1----:R-:W1:Y:S04]  /*4bb0*/  SHFL.IDX PT, R117, R117, 0x1, 0x1c1f ;  /* 0x003c1f0075757f89 */ /* 0x002e6800000e0000 */
[----:B------:R-:W0:Y:S02]  /*4bc0*/  SHFL.IDX PT, R120, R120, 0x1, 0x1c1f ;  /* 0x003c1f0078787f89 */ /* 0x000e2400000e0000 */
.L_x_4090:
[----:B------:R-:W-:Y:S05]  /*4bd0*/  @P4 BRA `(.L_x_3787) ;  /* 0x0000005400084947 */ /* 0x000fea0003800000 */
[----:B------:R-:W-:Y:S01]  /*4be0*/  ISETP.NE.AND P3, PT, R6, RZ, PT ;  /* 0x000000ff0600720c */ /* 0x000fe20003f65270 */
[----:B------:R-:W-:-:S12]  /*4bf0*/  BSSY B1, `(.L_x_3788) ;  /* 0x0000032000017945 */ /* 0x000fd80003800000 */
[----:B------:R-:W-:Y:S05]  /*4c00*/  @!P3 BRA `(.L_x_3789) ;  /* 0x0000000000c0b947 */ /* 0x000fea0003800000 */
[----:B0---4-:R0:W4:Y:S01]  /*4c10*/  LDS.128 R12, [R28+0x20000] ;  /* 0x020000001c0c7984 */ /* 0x0111220000000c00 */
[C---:B------:R-:W-:Y:S01]  /*4c20*/  LEA R56, P3, R16.reuse, R120, 0x1 ;  /* 0x0000007810387211 */ /* 0x040fe200078608ff */
[----:B------:R-:W-:Y:S03]  /*4c30*/  BSSY B2, `(.L_x_3790) ;  /* 0x000002c000027945 */ /* 0x000fe60003800000 */
[----:B-1----:R-:W-:Y:S02]  /*4c40*/  LEA.HI.X R57, R16, R117, R17, 0x1, P3 ;  /* 0x0000007510397211 */ /* 0x002fe400018f0c11 */
[----:B------:R-:W-:-:S13]  /*4c50*/  ISETP.GE.AND P3, PT, R194, R121, PT ;  /* 0x00000079c200720c */ /* 0x000fda0003f66270 */
[----:B0-----:R-:W-:Y:S05]  /*4c60*/  @P3 BRA `(.L_x_3791) ;  /* 0x0000000000a03947 */ /* 0x001fea0003800000 */
[----:B---3--:R-:W-:Y:S01]  /*4c70*/  SHF.R.U64 R11, R52, 0x10, R53 ;  /* 0x00000010340b7819 */ /* 0x008fe20000001235 */
        /* <DEDUP_REMOVED lines=39> */
.L_x_3791:
[----:B------:R-:W-:Y:S05]  /*4ef0*/  BSYNC B2 ;  /* 0x0000000000027941 */ /* 0x000fea0003800000 */
.L_x_3790:
[----:B----4-:R0:W-:Y:S02]  /*4f00*/  ST.E.128 desc[UR56][R56.64], R12 ;  /* 0x0000000c38007985 */ /* 0x0101e4000c101d38 */
.L_x_3789:
[----:B------:R-:W-:Y:S05]  /*4f10*/  BSYNC B1 ;  /* 0x0000000000017941 */ /* 0x000fea0003800000 */
.L_x_3788:
[----:B------:R-:W-:Y:S01]  /*4f20*/  ISETP.NE.AND P3, PT, R7, RZ, PT ;  /* 0x000000ff0700720c */ /* 0x000fe20003f65270 */
[----:B------:R-:W-:-:S12]  /*4f30*/  BSSY B1, `(.L_x_3792) ;  /* 0x0000034000017945 */ /* 0x000fd80003800000 */
[----:B------:R-:W-:Y:S05]  /*4f40*/  @!P3 BRA `(.L_x_3793) ;  /* 0x0000000000c8b947 */ /* 0x000fea0003800000 */
[----:B0---4-:R0:W4:Y:S01]  /*4f50*/  LDS.128 R12, [R31+0x20000] ;  /* 0x020000001f0c7984 */ /* 0x0111220000000c00 */
[----:B------:R-:W-:Y:S01]  /*4f60*/  ISETP.GE.AND P3, PT, R206, R121, PT ;  /* 0x00000079ce00720c */ /* 0x000fe20003f66270 */
[----:B------:R-:W-:Y:S01]  /*4f70*/  IMAD.MOV.U32 R52, RZ, RZ, R120 ;  /* 0x000000ffff347224 */ /* 0x000fe200078e0078 */
[----:B---3--:R-:W-:Y:S01]  /*4f80*/  SHF.L.U32 R11, R196, 0x3, RZ ;  /* 0x00000003c40b7819 */ /* 0x008fe200000006ff */
[----:B-1----:R-:W-:Y:S01]  /*4f90*/  IMAD.MOV.U32 R53, RZ, RZ, R117 ;  /* 0x000000ffff357224 */ /* 0x002fe200078e0075 */
[----:B------:R-:W-:Y:S03]  /*4fa0*/  BSSY B2, `(.L_x_3794) ;  /* 0x000002b000027945 */ /* 0x000fe60003800000 */
[----:B------:R-:W-:-:S06]  /*4fb0*/  IMAD.WIDE R52, R11, 0x2, R52 ;  /* 0x000000020b347825 */ /* 0x000fcc00078e0234 */
        /* <DEDUP_REMOVED lines=41> */
.L_x_3795:
[----:B------:R-:W-:Y:S05]  /*5250*/  BSYNC B2 ;  /* 0x0000000000027941 */ /* 0x000fea0003800000 */
.L_x_3794:
[----:B----4-:R0:W-:Y:S02]  /*5260*/  ST.E.128 desc[UR56][R52.64], R12 ;  /* 0x0000000c34007985 */ /* 0x0101e4000c101d38 */
.L_x_3793:
[----:B------:R-:W-:Y:S05]  /*5270*/  BSYNC B1 ;  /* 0x0000000000017941 */ /* 0x000fea0003800000 */
.L_x_3792:
        /* <DEDUP_REMOVED lines=51> */
.L_x_3799:
[----:B------:R-:W-:Y:S05]  /*55b0*/  BSYNC B2 ;  /* 0x0000000000027941 */ /* 0x000fea0003800000 */
.L_x_3798:
[----:B----4-:R0:W-:Y:S02]  /*55c0*/  ST.E.128 desc[UR56][R48.64], R12 ;  /* 0x0000000c30007985 */ /* 0x0101e4000c101d38 */
.L_x_3797:
[----:B------:R-:W-:Y:S05]  /*55d0*/  BSYNC B1 ;  /* 0x0000000000017941 */ /* 0x000fea0003800000 */
.L_x_3796:
        /* <DEDUP_REMOVED lines=49> */
.L_x_3803:
[----:B------:R-:W-:Y:S05]  /*58f0*/  BSYNC B2 ;  /* 0x0000000000027941 */ /* 0x000fea0003800000 */
.L_x_3802:
[----:B----4-:R0:W-:Y:S02]  /*5900*/  ST.E.128 desc[UR56][R44.64], R12 ;  /* 0x0000000c2c007985 */ /* 0x0101e4000c101d38 */
.L_x_3801:
[----:B------:R-:W-:Y:S05]  /*5910*/  BSYNC B1 ;  /* 0x0000000000017941 */ /* 0x000fea0003800000 */
.L_x_3800:
        /* <DEDUP_REMOVED lines=49> */
.L_x_3807:
[----:B------:R-:W-:Y:S05]  /*5c30*/  BSYNC B2 ;  /* 0x0000000000027941 */ /* 0x000fea0003800000 */
.L_x_3806:
[----:B----4-:R0:W-:Y:S02]  /*5c40*/  ST.E.128 desc[UR56][R40.64], R12 ;  /* 0x0000000c28007985 */ /* 0x0101e4000c101d38 */
.L_x_3805:
[----:B------:R-:W-:Y:S05]  /*5c50*/  BSYNC B1 ;  /* 0x0000000000017941 */ /* 0x000fea0003800000 */
.L_x_3804:
[----:B------:R-:W-:-:S13]  /*5c60*/  ISETP.NE.AND P3, PT, R20, RZ, PT ;  /* 0x000000ff1400720c */ /* 0x000fda0003f65270 */
        /* <DEDUP_REMOVED lines=47> */
.L_x_3809:
[----:B------:R-:W-:Y:S05]  /*5f60*/  BSYNC B1 ;  /* 0x0000000000017941 */ /* 0x000fea0003800000 */
.L_x_3808:
[----:B----4-:R0:W-:Y:S01]  /*5f70*/  ST.E.128 desc[UR56][R36.64], R12 ;  /* 0x0000000c24007985 */ /* 0x0101e2000c101d38 */
[----:B------:R-:W-:Y:S05]  /*5f80*/  BRA `(.L_x_3787) ;  /* 0x00000040001c7947 */ /* 0x000fea0003800000 */
.L_x_3753:
        /* <DEDUP_REMOVED lines=19> */
[----:B------:R-:W-:Y:S02]  /*60c0*/  CS2R R40, SRZ ;  /* 0x0000000000287805 */ /* 0x000fe4000001ff00 */
[----:B------:R-:W-:Y:S02]  /*60d0*/  IADD3.X R33, R11, R102, RZ, P2, !PT ;  /* 0x000000660b217210 */ /* 0x000fe400017fe4ff */
[----:B------:R-:W-:Y:S02]  /*60e0*/  CS2R R54, SRZ ;  /* 0x0000000000367805 */ /* 0x000fe4000001ff00 */
[----:B------:R-:W-:-:S02]  /*60f0*/  LEA R56, P2, R32, UR4, 0x1 ;  /* 0x0000000420387c11 */ /* 0x000fc4000f8408ff */
[----:B------:R-:W-:Y:S02]  /*6100*/  CS2R R52, SRZ ;  /* 0x0000000000347805 */ /* 0x000fe4000001ff00 */
        /* <DEDUP_REMOVED lines=13> */
[----:B------:R-:W-:Y:S02]  /*61e0*/  ISETP.GE.AND P2, PT, R193, R121, PT ;  /* 0x00000079c100720c */ /* 0x000fe40003f46270 */
[----:B------:R-:W-:Y:S02]  /*61f0*/  CS2R R34, SRZ ;  /* 0x0000000000227805 */ /* 0x000fe4000001ff00 */
[----:B------:R-:W-:Y:S02]  /*6200*/  CS2R R32, SRZ ;  /* 0x0000000000207805 */ /* 0x000fe4000001ff00 */
[----:B------:R-:W-:-:S02]  /*6210*/  CS2R R46, SRZ ;  /* 0x00000000002e7805 */ /* 0x000fc4000001ff00 */
[----:B------:R-:W-:-:S05]  /*6220*/  CS2R R44, SRZ ;  /* 0x00000000002c7805 */ /* 0x000fca000001ff00 */
[----:B------:R0:W5:Y:S04]  /*6230*/  @!P2 LDG.E.128 R36, desc[UR56][R56.64+0x40] ;  /* 0x000040383824a981 */ /* 0x000168000c1e1d00 */
[----:B------:R0:W5:Y:S01]  /*6240*/  @!P2 LDG.E.128 R48, desc[UR56][R60.64+0x40] ;  /* 0x000040383c30a981 */ /* 0x000162000c1e1d00 */
[----:B------:R-:W-:-:S13]  /*6250*/  ISETP.GE.AND P2, PT, R192, R121, PT ;  /* 0x00000079c000720c */ /* 0x000fda0003f46270 */
[----:B------:R0:W5:Y:S04]  /*6260*/  @!P2 LDG.E.128 R32, desc[UR56][R56.64+0x80] ;  /* 0x000080383820a981 */ /* 0x000168000c1e1d00 */
[----:B------:R0:W5:Y:S02]  /*6270*/  @!P2 LDG.E.128 R44, desc[UR56][R60.64+0x80] ;  /* 0x000080383c2ca981 */ /* 0x000164000c1e1d00 */
.L_x_3811:
[----:B------:R-:W-:Y:S05]  /*6280*/  BSYNC B1 ;  /* 0x0000000000017941 */ /* 0x000fea0003800000 */
.L_x_3810:
        /* <DEDUP_REMOVED lines=10> */
[----:B------:R-:W-:Y:S02]  /*6330*/  CS2R R74, SRZ ;  /* 0x00000000004a7805 */ /* 0x000fe4000001ff00 */
[----:B------:R-:W-:Y:S02]  /*6340*/  CS2R R72, SRZ ;  /* 0x0000000000487805 */ /* 0x000fe4000001ff00 */
[----:B------:R-:W-:-:S02]  /*6350*/  CS2R R78, SRZ ;  /* 0x00000000004e7805 */ /* 0x000fc4000001ff00 */
[----:B-----5:R-:W-:Y:S01]  /*6360*/  MOV R81, R34 ;  /* 0x0000002200517202 */ /* 0x020fe20000000f00 */
[----:B------:R-:W-:Y:S01]  /*6370*/  IMAD.MOV.U32 R82, RZ, RZ, R35 ;  /* 0x000000ffff527224 */ /* 0x000fe200078e0023 */
[----:B------:R-:W-:Y:S01]  /*6380*/  CS2R R76, SRZ ;  /* 0x00000000004c7805 */ /* 0x000fe2000001ff00 */
[----:B------:R-:W-:Y:S06]  /*6390*/  @P4 BRA `(.L_x_3813) ;  /* 0x00000000007c4947 */ /* 0x000fec0003800000 */
[----:B------:R-:W-:Y:S01]  /*63a0*/  IADD3 R14, P2, P5, R98, R14, R106 ;  /* 0x0000000e620e7210 */ /* 0x000fe20007d5e06a */
[----:B------:R-:W-:Y:S01]  /*63b0*/  ULDC.64 UR4, c[0x0][0x3e8] ;  /* 0x0000fa0000047ab9 */ /* 0x000fe20000000a00 */
[----:B------:R-:W-:Y:S02]  /*63c0*/  CS2R R66, SRZ ;  /* 0x0000000000427805 */ /* 0x000fe4000001ff00 */
[----:B------:R-:W-:Y:S02]  /*63d0*/  CS2R R64, SRZ ;  /* 0x0000000000407805 */ /* 0x000fe4000001ff00 */
[----:B------:R-:W-:Y:S02]  /*63e0*/  IADD3.X R13, R102, R11, R105, P2, P5 ;  /* 0x0000000b660d7210 */ /* 0x000fe400017ea469 */
[----:B------:R-:W-:Y:S02]  /*63f0*/  CS2R R78, SRZ ;  /* 0x00000000004e7805 */ /* 0x000fe4000001ff00 */
[----:B------:R-:W-:-:S02]  /*6400*/  IADD3 R11, P2, P5, R92, R12, R108 ;  /* 0x0000000c5c0b7210 */ /* 0x000fc40007d5e06c */
[----:B------:R-:W-:Y:S02]  /*6410*/  CS2R R76, SRZ ;  /* 0x00000000004c7805 */ /* 0x000fe4000001ff00 */
        /* <DEDUP_REMOVED lines=23> */
.L_x_3813:
[----:B------:R-:W-:Y:S05]  /*6590*/  BSYNC B1 ;  /* 0x0000000000017941 */ /* 0x000fea0003800000 */
.L_x_3812:
[----:B------:R-:W-:Y:S01]  /*65a0*/  IMAD.MOV.U32 R11, RZ, RZ, R32 ;  /* 0x000000ffff0b7224 */ /* 0x000fe200078e0020 */
[----:B0-----:R-:W-:Y:S01]  /*65b0*/  MOV R12, R33 ;  /* 0x00000021000c7202 */ /* 0x001fe20000000f00 */
[----:B------:R-:W-:Y:S01]  /*65c0*/  IMAD.MOV.U32 R14, RZ, RZ, R37 ;  /* 0x000000ffff0e7224 */ /* 0x000fe200078e0025 */
[----:B------:R-:W-:Y:S01]  /*65d0*/  MOV R13, R36 ;  /* 0x00000024000d7202 */ /* 0x000fe20000000f00 */
[----:B------:R-:W-:Y:S01]  /*65e0*/  UISETP.NE.AND UP0, UPT, UR59, 0x3, UPT ;  /* 0x000000033b00788c */ /* 0x000fe2000bf05270 */
        /* <DEDUP_REMOVED lines=15> */
[----:B------:R-:W-:Y:S02]  /*66e0*/  PRMT R154, R14, 0x7610, R154 ;  /* 0x000076100e9a7816 */ /* 0x000fe4000000009a */
[----:B------:R-:W-:Y:S02]  /*66f0*/  MOV R11, R46 ;  /* 0x0000002e000b7202 */ /* 0x000fe40000000f00 */
[----:B------:R-:W-:Y:S02]  /*6700*/  MOV R14, R45 ;  /* 0x0000002d000e7202 */ /* 0x000fe40000000f00 */
        /* <DEDUP_REMOVED lines=10> */
[----:B------:R-:W-:-:S02]  /*67b0*/  PRMT R168, R168, 0x5410, R12 ;  /* 0x00005410a8a87816 */ /* 0x000fc4000000000c */
[----:B------:R-:W-:Y:S01]  /*67c0*/  PRMT R169, R14, 0x7610, R169 ;  /* 0x000076100ea97816 */ /* 0x000fe200000000a9 */
[----:B------:R-:W-:Y:S01]  /*67d0*/  IMAD.MOV.U32 R14, RZ, RZ, R53 ;  /* 0x000000ffff0e7224 */ /* 0x000fe200078e0035 */
[----:B------:R-:W-:Y:S02]  /*67e0*/  MOV R12, R55 ;  /* 0x00000037000c7202 */ /* 0x000fe40000000f00 */
[----:B------:R-:W-:Y:S02]  /*67f0*/  PRMT R169, R169, 0x5410, R11 ;  /* 0x00005410a9a97816 */ /* 0x000fe4000000000b */
[----:B------:R-:W-:Y:S01]  /*6800*/  PRMT R170, R12, 0x5410, R13 ;  /* 0x000054100caa7816 */ /* 0x000fe2000000000d */
[----:B-----5:R-:W-:Y:S01]  /*6810*/  IMAD.MOV.U32 R12, RZ, RZ, R59 ;  /* 0x000000ffff0c7224 */ /* 0x020fe200078e003b */
        /* <DEDUP_REMOVED lines=39> */
.L_x_3814:
[----:B------:R-:W-:Y:S01]  /*6a90*/  LEA R87, R18, R2, 0x3 ;  /* 0x0000000212577211 */ /* 0x000fe200078e18ff */
[----:B------:R-:W0:Y:S01]  /*6aa0*/  LDC R131, c[0x0][0x2f4] ;  /* 0x0000bd00ff837b82 */ /* 0x000e220000000800 */
[----:B------:R-:W-:Y:S01]  /*6ab0*/  SHF.L.U32 R88, R202, 0x1f, RZ ;  /* 0x0000001fca587819 */ /* 0x000fe200000006ff */
[----:B------:R-:W-:Y:S03]  /*6ac0*/  BSSY B1, `(.L_x_3815) ;  /* 0x0000003000017945 */ /* 0x000fe60003800000 */
[----:B------:R-:W1:Y:S02]  /*6ad0*/  SYNCS.PHASECHK.TRANS64.TRYWAIT P5, [R87+URZ+0x30890], R88 ;  /* 0x03089058570075a7 */ /* 0x000e6400080a017f */
[----:B-1----:R-:W-:Y:S05]  /*6ae0*/  @!P5 BRA `(.L_x_3816) ;  /* 0x0000019c0030d947 */ /* 0x002fea0003800000 */
.L_x_4091:
[----:B------:R-:W-:Y:S05]  /*6af0*/  BSYNC B1 ;  /* 0x0000000000017941 */ /* 0x000fea0003800000 */
.L_x_3815:
[----:B------:R-:W-:Y:S01]  /*6b00*/  UMOV UR4, 0xffffffff ;  /* 0xffffffff00047882 */ /* 0x000fe20000000000 */
[----:B0-----:R-:W-:Y:S02]  /*6b10*/  IMAD.IADD R135, R131, 0x1, -R122 ;  /* 0x0000000183877824 */ /* 0x001fe400078e0a7a */
[----:B------:R-:W-:Y:S05]  /*6b20*/  BRA.DIV UR4, `(.L_x_3817) ;  /* 0x0000019e04347947 */ /* 0x000fea000b800000 */
[----:B------:R0:W2:Y:S04]  /*6b30*/  SHFL.IDX PT, R119, R117, RZ, 0x1c1f ;  /* 0x001c1fff75777589 */ /* 0x0000a800000e0000 */
[----:B------:R0:W3:Y:S02]  /*6b40*/  SHFL.IDX PT, R11, R120, RZ, 0x1c1f ;  /* 0x001c1fff780b7589 */ /* 0x0000e400000e0000 */
.L_x_4095:
[----:B------:R-:W-:Y:S04]  /*6b50*/  BSSY B1, `(.L_x_3818) ;  /* 0x0000168000017945 */ /* 0x000fe80003800000 */
[----:B------:R-:W-:Y:S05]  /*6b60*/  @P3 BRA `(.L_x_3819) ;  /* 0x0000001400983947 */ /* 0x000fea0003800000 */
[----:B------:R-:W-:Y:S01]  /*6b70*/  ISETP.NE.AND P3, PT, R6, RZ, PT ;  /* 0x000000ff0600720c */ /* 0x000fe20003f65270 */
[----:B------:R-:W-:Y:S01]  /*6b80*/  BSSY B2, `(.L_x_3820) ;  /* 0x0000078000027945 */ /* 0x000fe20003800000 */
[----:B---3--:R-:W-:-:S11]  /*6b90*/  IMAD.MOV.U32 R118, RZ, RZ, R11 ;  /* 0x000000ffff767224 */ /* 0x008fd600078e000b */
[----:B------:R-:W-:Y:S05]  /*6ba0*/  @!P3 BRA `(.L_x_3821) ;  /* 0x0000000400d4b947 */ /* 0x000fea0003800000 */
[----:B------:R-:W-:Y:S01]  /*6bb0*/  SEL R12, R122, R135, !P0 ;  /* 0x000000877a0c7207 */ /* 0x000fe20004000000 */
[----:B------:R-:W-:Y:S01]  /*6bc0*/  BSSY B3, `(.L_x_3822) ;  /* 0x000006d000037945 */ /* 0x000fe20003800000 */
[----:B------:R-:W-:Y:S02]  /*6bd0*/  ISETP.GE.AND P3, PT, R16, R121, PT ;  /* 0x000000791000720c */ /* 0x000fe40003f66270 */
[----:B------:R-:W-:-:S04]  /*6be0*/  SHF.R.S32.HI R13, RZ, 0x1f, R12 ;  /* 0x0000001fff0d7819 */ /* 0x000fc8000001140c */
[----:B------:R-:W-:-:S04]  /*6bf0*/  LEA.HI R13, R13, R12, RZ, 0x4 ;  /* 0x0000000c0d0d7211 */ /* 0x000fc800078f20ff */
[----:B------:R-:W-:-:S04]  /*6c00*/  LEA.HI.SX32 R150, R13, R115, 0x1c ;  /* 0x000000730d967211 */ /* 0x000fc800078fe2ff */
[----:B------:R-:W-:-:S04]  /*6c10*/  SHF.R.S32.HI R13, RZ, 0x1f, R150 ;  /* 0x0000001fff0d7819 */ /* 0x000fc80000011496 */
[----:B------:R-:W-:Y:S02]  /*6c20*/  LEA.HI R13, R13, R150, RZ, 0x3 ;  /* 0x000000960d0d7211 */ /* 0x000fe400078f18ff */
[----:B------:R-:W-:Y:S02]  /*6c30*/  SHF.L.U32 R150, R150, 0x3, RZ ;  /* 0x0000000396967819 */ /* 0x000fe400000006ff */
[----:B------:R-:W-:Y:S02]  /*6c40*/  SHF.R.S32.HI R13, RZ, 0x3, R13 ;  /* 0x00000003ff0d7819 */ /* 0x000fe4000001140d */
[----:B------:R-:W-:-:S03]  /*6c50*/  LOP3.LUT R12, R216, 0x38, R150, 0xf8, !PT ;  /* 0x00000038d80c7812 */ /* 0x000fc600078ef896 */
[----:B------:R-:W-:Y:S01]  /*6c60*/  IMAD R13, R13, 0x1800, R218 ;  /* 0x000018000d0d7824 */ /* 0x000fe200078e02da */
[----:B------:R-:W-:-:S05]  /*6c70*/  LOP3.LUT R12, R12, R217, RZ, 0x3c, !PT ;  /* 0x000000d90c0c7212 */ /* 0x000fca00078e3cff */
[----:B------:R-:W-:-:S04]  /*6c80*/  IMAD.IADD R12, R13, 0x1, R12 ;  /* 0x000000010d0c7824 */ /* 0x000fc800078e020c */
[C---:B------:R-:W-:Y:S02]  /*6c90*/  IMAD R80, R18.reuse, 0x4800, R12 ;  /* 0x0000480012507824 */ /* 0x040fe400078e020c */
[----:B------:R-:W-:-:S03]  /*6ca0*/  IMAD R12, R18, 0x4800, R136 ;  /* 0x00004800120c7824 */ /* 0x000fc600078e0288 */
[----:B------:R-:W-:Y:S01]  /*6cb0*/  LEA R80, R80, R2, 0x1 ;  /* 0x0000000250507211 */ /* 0x000fe200078e08ff */
[----:B------:R-:W-:-:S05]  /*6cc0*/  IMAD R12, R12, 0x2, R2 ;  /* 0x000000020c0c7824 */ /* 0x000fca00078e0202 */
[----:B------:R-:W3:Y:S04]  /*6cd0*/  LDS.128 R80, [R80+0x1e400] ;  /* 0x01e4000050507984 */ /* 0x000ee80000000c00 */
[----:B------:R-:W4:Y:S01]  /*6ce0*/  LDS.128 R12, [R12+0x1e400] ;  /* 0x01e400000c0c7984 */ /* 0x000f220000000c00 */
[----:B------:R-:W-:Y:S05]  /*6cf0*/  @P3 BRA `(.L_x_3823) ;  /* 0x0000000400643947 */ /* 0x000fea0003800000 */
[----:B---3--:R-:W-:Y:S01]  /*6d00*/  IMAD.MOV.U32 R152, RZ, RZ, R81 ;  /* 0x000000ffff987224 */ /* 0x008fe200078e0051 */
[----:B------:R-:W-:Y:S01]  /*6d10*/  SHF.R.U64 R40, R40, 0x10, R41 ;  /* 0x0000001028287819 */ /* 0x000fe20000001229 */
[----:B----4-:R-:W-:Y:S01]  /*6d20*/  IMAD.MOV.U32 R151, RZ, RZ, R13 ;  /* 0x000000ffff977224 */ /* 0x010fe200078e000d */
[----:B------:R-:W-:Y:S01]  /*6d30*/  SHF.R.U32.HI R41, RZ, 0x10, R41 ;  /* 0x00000010ff297819 */ /* 0x000fe20000011629 */
[----:B------:R-:W-:Y:S01]  /*6d40*/  HADD2.F32 R153, -RZ, R153.H0_H0 ;  /* 0x20000099ff997230 */ /* 0x000fe20000004100 */
[----:B------:R-:W-:Y:S01]  /*6d50*/  SHF.R.U64 R42, R42, 0x10, R43 ;  /* 0x000000102a2a7819 */ /* 0x000fe2000000122b */
[----:B------:R-:W-:Y:S02]  /*6d60*/  HADD2.F32 R13, -RZ, R152.H0_H0 ;  /* 0x20000098ff0d7230 */ /* 0x000fe40000004100 */
[----:B------:R-:W-:Y:S02]  /*6d70*/  HADD2.F32 R155, -RZ, R151.H0_H0 ;  /* 0x20000097ff9b7230 */ /* 0x000fe40000004100 */
[----:B------:R-:W-:-:S02]  /*6d80*/  HADD2.F32 R154, -RZ, R154.H0_H0 ;  /* 0x2000009aff9a7230 */ /* 0x000fc40000004100 */
[-C--:B------:R-:W-:Y:S01]  /*6d90*/  FMUL.FTZ R81, R13, R153.reuse ;  /* 0x000000990d517220 */ /* 0x080fe20000410000 */
[----:B------:R-:W-:Y:S02]  /*6da0*/  HADD2.F32 R152, -RZ, R152.H1_H1 ;  /* 0x30000098ff987230 */ /* 0x000fe40000004100 */
[C---:B------:R-:W-:Y:S01]  /*6db0*/  FMUL.FTZ R153, R155.reuse, R153 ;  /* 0x000000999b997220 */ /* 0x040fe20000410000 */
[----:B------:R-:W-:Y:S02]  /*6dc0*/  HADD2.F32 R41, -RZ, R41.H0_H0 ;  /* 0x20000029ff297230 */ /* 0x000fe40000004100 */
[-C--:B------:R-:W-:Y:S01]  /*6dd0*/  FFMA.FTZ R81, R155, R154.reuse, -R81 ;  /* 0x0000009a9b517223 */ /* 0x080fe20000010851 */
[----:B------:R-:W-:Y:S02]  /*6de0*/  HADD2.F32 R40, -RZ, R40.H0_H0 ;  /* 0x20000028ff287230 */ /* 0x000fe40000004100 */
[----:B------:R-:W-:Y:S01]  /*6df0*/  FFMA.FTZ R13, R13, R154, R153 ;  /* 0x0000009a0d0d7223 */ /* 0x000fe20000010099 */
[--C-:B------:R-:W-:Y:S01]  /*6e00*/  SHF.R.U32.HI R153, RZ, 0x10, R53.reuse ;  /* 0x00000010ff997819 */ /* 0x100fe20000011635 */
[----:B------:R-:W-:Y:S01]  /*6e10*/  HADD2.F32 R154, -RZ, R170.H0_H0 ;  /* 0x200000aaff9a7230 */ /* 0x000fe20000004100 */
[----:B------:R-:W-:Y:S01]  /*6e20*/  SHF.R.U64 R53, R52, 0x10, R53 ;  /* 0x0000001034357819 */ /* 0x000fe20000001235 */
[----:B------:R-:W-:-:S02]  /*6e30*/  HADD2.F32 R52, -RZ, R151.H1_H1 ;  /* 0x30000097ff347230 */ /* 0x000fc40000004100 */
[----:B------:R-:W-:Y:S02]  /*6e40*/  HADD2.F32 R153, -RZ, R153.H0_H0 ;  /* 0x20000099ff997230 */ /* 0x000fe40000004100 */
[----:B------:R-:W-:Y:S02]  /*6e50*/  HADD2.F32 R53, -RZ, R53.H0_H0 ;  /* 0x20000035ff357230 */ /* 0x000fe40000004100 */
[----:B------:R-:W-:Y:S02]  /*6e60*/  HADD2.F32 R42, -RZ, R42.H0_H0 ;  /* 0x2000002aff2a7230 */ /* 0x000fe40000004100 */
[-C--:B------:R-:W-:Y:S01]  /*6e70*/  FMUL.FTZ R151, R152, R153.reuse ;  /* 0x0000009998977220 */ /* 0x080fe20000410000 */
[----:B------:R-:W-:-:S03]  /*6e80*/  FMUL.FTZ R153, R52, R153 ;  /* 0x0000009934997220 */ /* 0x000fc60000410000 */
[-C--:B------:R-:W-:Y:S01]  /*6e90*/  FFMA.FTZ R52, R52, R41.reuse, -R151 ;  /* 0x0000002934347223 */ /* 0x080fe20000010897 */
[----:B------:R-:W-:Y:S02]  /*6ea0*/  HADD2.F32 R151, -RZ, R83.H0_H0 ;  /* 0x20000053ff977230 */ /* 0x000fe40000004100 */
[----:B------:R-:W-:Y:S01]  /*6eb0*/  FFMA.FTZ R41, R152, R41, R153 ;  /* 0x0000002998297223 */ /* 0x000fe20000010099 */
[----:B------:R-:W-:Y:S02]  /*6ec0*/  HADD2.F32 R152, -RZ, R167.H1_H1 ;  /* 0x300000a7ff987230 */ /* 0x000fe40000004100 */
[--C-:B------:R-:W-:Y:S02]  /*6ed0*/  HADD2.F32 R153, -RZ, R15.reuse.H0_H0 ;  /* 0x2000000fff997230 */ /* 0x100fe40000004100 */
[----:B------:R-:W-:Y:S01]  /*6ee0*/  FMUL.FTZ R155, R151, R154 ;  /* 0x0000009a979b7220 */ /* 0x000fe20000410000 */
[----:B------:R-:W-:Y:S01]  /*6ef0*/  HADD2.F32 R15, -RZ, R15.H1_H1 ;  /* 0x3000000fff0f7230 */ /* 0x000fe20000004100 */
[----:B------:R-:W-:-:S02]  /*6f00*/  F2FP.F16.F32.PACK_AB R41, R41, R13 ;  /* 0x0000000d2929723e */ /* 0x000fc400000000ff */
[C---:B------:R-:W-:Y:S01]  /*6f10*/  FFMA.FTZ R155, R153.reuse, R152, -R155 ;  /* 0x00000098999b7223 */ /* 0x040fe2000001089b */
[----:B------:R-:W-:Y:S01]  /*6f20*/  FMUL.FTZ R153, R153, R154 ;  /* 0x0000009a99997220 */ /* 0x000fe20000410000 */
[----:B------:R-:W-:Y:S01]  /*6f30*/  HADD2.F32 R154, -RZ, R170.H1_H1 ;  /* 0x300000aaff9a7230 */ /* 0x000fe20000004100 */
[----:B------:R-:W-:Y:S01]  /*6f40*/  F2FP.F16.F32.PACK_AB R52, R52, R81 ;  /* 0x000000513434723e */ /* 0x000fe200000000ff */
[----:B------:R-:W-:Y:S02]  /*6f50*/  IMAD.MOV.U32 R81, RZ, RZ, R41 ;  /* 0x000000ffff517224 */ /* 0x000fe400078e0029 */
[----:B------:R-:W-:Y:S01]  /*6f60*/  FFMA.FTZ R153, R151, R152, R153 ;  /* 0x0000009897997223 */ /* 0x000fe20000010099 */
[----:B------:R-:W-:Y:S02]  /*6f70*/  SHF.R.U32.HI R151, RZ, 0x10, R43 ;  /* 0x00000010ff977819 */ /* 0x000fe4000001162b */
[--C-:B------:R-:W-:Y:S01]  /*6f80*/  SHF.R.U64 R43, R54, 0x10, R55.reuse ;  /* 0x00000010362b7819 */ /* 0x100fe20000001237 */
[----:B------:R-:W-:Y:S01]  /*6f90*/  HADD2.F32 R54, -RZ, R83.H1_H1 ;  /* 0x30000053ff367230 */ /* 0x000fe20000004100 */
[----:B------:R-:W-:Y:S01]  /*6fa0*/  SHF.R.U32.HI R55, RZ, 0x10, R55 ;  /* 0x00000010ff377819 */ /* 0x000fe20000011637 */
[----:B------:R-:W-:Y:S01]  /*6fb0*/  HADD2.F32 R151, -RZ, R151.H0_H0 ;  /* 0x20000097ff977230 */ /* 0x000fe20000004100 */
[----:B------:R-:W-:Y:S01]  /*6fc0*/  MOV R13, R52 ;  /* 0x00000034000d7202 */ /* 0x000fe20000000f00 */
[----:B------:R-:W-:-:S02]  /*6fd0*/  HADD2.F32 R43, -RZ, R43.H0_H0 ;  /* 0x2000002bff2b7230 */ /* 0x000fc40000004100 */
[----:B------:R-:W-:-:S05]  /*6fe0*/  HADD2.F32 R55, -RZ, R55.H0_H0 ;  /* 0x20000037ff377230 */ /* 0x000fca0000004100 */
[----:B------:R-:W-:-:S04]  /*6ff0*/  FMUL.FTZ R83, R54, R55 ;  /* 0x0000003736537220 */ /* 0x000fc80000410000 */
[C---:B------:R-:W-:Y:S01]  /*7000*/  FFMA.FTZ R83, R15.reuse, R151, -R83 ;  /* 0x000000970f537223 */ /* 0x040fe20000010853 */
[----:B------:R-:W-:Y:S01]  /*7010*/  FMUL.FTZ R15, R15, R55 ;  /* 0x000000370f0f7220 */ /* 0x000fe20000410000 */
[----:B------:R-:W-:-:S03]  /*7020*/  HADD2.F32 R55, -RZ, R168.H0_H0 ;  /* 0x200000a8ff377230 */ /* 0x000fc60000004100 */
[----:B------:R-:W-:Y:S01]  /*7030*/  FFMA.FTZ R15, R54, R151, R15 ;  /* 0x00000097360f7223 */ /* 0x000fe2000001000f */
[----:B------:R-:W-:Y:S01]  /*7040*/  HADD2.F32 R54, -RZ, R80.H0_H0 ;  /* 0x20000050ff367230 */ /* 0x000fe20000004100 */
[----:B------:R-:W-:Y:S01]  /*7050*/  F2FP.F16.F32.PACK_AB R83, R83, R155 ;  /* 0x0000009b5353723e */ /* 0x000fe200000000ff */
[----:B------:R-:W-:Y:S02]  /*7060*/  HADD2.F32 R151, -RZ, R12.H0_H0 ;  /* 0x2000000cff977230 */ /* 0x000fe40000004100 */
[----:B------:R-:W-:Y:S02]  /*7070*/  HADD2.F32 R80, -RZ, R80.H1_H1 ;  /* 0x30000050ff507230 */ /* 0x000fe40000004100 */
[-C--:B------:R-:W-:Y:S01]  /*7080*/  FMUL.FTZ R152, R54, R154.reuse ;  /* 0x0000009a36987220 */ /* 0x080fe20000410000 */
[----:B------:R-:W-:Y:S02]  /*7090*/  HADD2.F32 R12, -RZ, R12.H1_H1 ;  /* 0x3000000cff0c7230 */ /* 0x000fe40000004100 */
[----:B------:R-:W-:Y:S01]  /*70a0*/  FMUL.FTZ R154, R151, R154 ;  /* 0x0000009a979a7220 */ /* 0x000fe20000410000 */
[----:B------:R-:W-:Y:S01]  /*70b0*/  F2FP.F16.F32.PACK_AB R153, R15, R153 ;  /* 0x000000990f99723e */ /* 0x000fe200000000ff */
[----:B------:R-:W-:Y:S01]  /*70c0*/  FFMA.FTZ R152, R151, R55, -R152 ;  /* 0x0000003797987223 */ /* 0x000fe20000010898 */
[----:B------:R-:W-:-:S02]  /*70d0*/  HADD2.F32 R151, -RZ, R169.H1_H1 ;  /* 0x300000a9ff977230 */ /* 0x000fc40000004100 */
[----:B------:R-:W-:Y:S01]  /*70e0*/  FFMA.FTZ R154, R54, R55, R154 ;  /* 0x00000037369a7223 */ /* 0x000fe2000001009a */
[-C--:B------:R-:W-:Y:S01]  /*70f0*/  FMUL.FTZ R54, R80, R53.reuse ;  /* 0x0000003550367220 */ /* 0x080fe20000410000 */
[C---:B------:R-:W-:Y:S01]  /*7100*/  FMUL.FTZ R53, R12.reuse, R53 ;  /* 0x000000350c357220 */ /* 0x040fe20000410000 */
[----:B------:R-:W-:Y:S02]  /*7110*/  HADD2.F32 R55, -RZ, R14.H0_H0 ;  /* 0x2000000eff377230 */ /* 0x000fe40000004100 */
[-C--:B------:R-:W-:Y:S01]  /*7120*/  FFMA.FTZ R12, R12, R40.reuse, -R54 ;  /* 0x000000280c0c7223 */ /* 0x080fe20000010836 */
[----:B------:R-:W-:Y:S01]  /*7130*/  FFMA.FTZ R40, R80, R40, R53 ;  /* 0x0000002850287223 */ /* 0x000fe20000010035 */
[--C-:B------:R-:W-:Y:S02]  /*7140*/  HADD2.F32 R53, -RZ, R82.reuse.H0_H0 ;  /* 0x20000052ff357230 */ /* 0x100fe40000004100 */
[----:B------:R-:W-:Y:S01]  /*7150*/  HADD2.F32 R54, -RZ, R167.H0_H0 ;  /* 0x200000a7ff367230 */ /* 0x000fe20000004100 */
[----:B------:R-:W-:Y:S01]  /*7160*/  F2FP.F16.F32.PACK_AB R12, R12, R152 ;  /* 0x000000980c0c723e */ /* 0x000fe200000000ff */
[----:B------:R-:W-:-:S02]  /*7170*/  HADD2.F32 R82, -RZ, R82.H1_H1 ;  /* 0x30000052ff527230 */ /* 0x000fc40000004100 */
[-C--:B------:R-:W-:Y:S01]  /*7180*/  FMUL.FTZ R80, R53, R151.reuse ;  /* 0x0000009735507220 */ /* 0x080fe20000410000 */
[C---:B------:R-:W-:Y:S01]  /*7190*/  FMUL.FTZ R151, R55.reuse, R151 ;  /* 0x0000009737977220 */ /* 0x040fe20000410000 */
[----:B------:R-:W-:Y:S01]  /*71a0*/  HADD2.F32 R14, -RZ, R14.H1_H1 ;  /* 0x3000000eff0e7230 */ /* 0x000fe20000004100 */
[----:B------:R-:W-:Y:S01]  /*71b0*/  F2FP.F16.F32.PACK_AB R40, R40, R154 ;  /* 0x0000009a2828723e */ /* 0x000fe200000000ff */
[-C--:B------:R-:W-:Y:S01]  /*71c0*/  FFMA.FTZ R80, R55, R54.reuse, -R80 ;  /* 0x0000003637507223 */ /* 0x080fe20000010850 */
[----:B------:R-:W-:Y:S01]  /*71d0*/  FFMA.FTZ R151, R53, R54, R151 ;  /* 0x0000003635977223 */ /* 0x000fe20000010097 */
[-C--:B------:R-:W-:Y:S01]  /*71e0*/  FMUL.FTZ R53, R82, R43.reuse ;  /* 0x0000002b52357220 */ /* 0x080fe20000410000 */
[C---:B------:R-:W-:Y:S01]  /*71f0*/  FMUL.FTZ R43, R14.reuse, R43 ;  /* 0x0000002b0e2b7220 */ /* 0x040fe20000410000 */
[----:B------:R-:W-:Y:S01]  /*7200*/  IMAD.MOV.U32 R15, RZ, RZ, R83 ;  /* 0x000000ffff0f7224 */ /* 0x000fe200078e0053 */
[----:B------:R-:W-:Y:S01]  /*7210*/  MOV R83, R153 ;  /* 0x0000009900537202 */ /* 0x000fe20000000f00 */
[-C--:B------:R-:W-:Y:S01]  /*7220*/  FFMA.FTZ R53, R14, R42.reuse, -R53 ;  /* 0x0000002a0e357223 */ /* 0x080fe20000010835 */
[----:B------:R-:W-:-:S04]  /*7230*/  FFMA.FTZ R43, R82, R42, R43 ;  /* 0x0000002a522b7223 */ /* 0x000fc8000001002b */
[----:B------:R-:W-:Y:S01]  /*7240*/  F2FP.F16.F32.PACK_AB R53, R53, R80 ;  /* 0x000000503535723e */ /* 0x000fe200000000ff */
[----:B------:R-:W-:Y:S01]  /*7250*/  IMAD.MOV.U32 R80, RZ, RZ, R40 ;  /* 0x000000ffff507224 */ /* 0x000fe200078e0028 */
[----:B------:R-:W-:Y:S02]  /*7260*/  F2FP.F16.F32.PACK_AB R43, R43, R151 ;  /* 0x000000972b2b723e */ /* 0x000fe400000000ff */
[----:B------:R-:W-:-:S03]  /*7270*/  MOV R14, R53 ;  /* 0x00000035000e7202 */ /* 0x000fc60000000f00 */
[----:B------:R-:W-:-:S07]  /*7280*/  IMAD.MOV.U32 R82, RZ, RZ, R43 ;  /* 0x000000ffff527224 */ /* 0x000fce00078e002b */
.L_x_3823:
[----:B------:R-:W-:Y:S05]  /*7290*/  BSYNC B3 ;  /* 0x0000000000037941 */ /* 0x000fea0003800000 */
.L_x_3822:
[----:B------:R-:W-:-:S04]  /*72a0*/  LEA R40, P3, R3, R11, 0x1 ;  /* 0x0000000b03287211 */ /* 0x000fc800078608ff */
[----:B--2---:R-:W-:Y:S02]  /*72b0*/  LEA.HI.X R41, R3, R119, R111, 0x1, P3 ;  /* 0x0000007703297211 */ /* 0x004fe400018f0c6f */
[----:B------:R-:W-:-:S03]  /*72c0*/  ISETP.GE.AND P3, PT, R150, R131, PT ;  /* 0x000000839600720c */ /* 0x000fc60003f66270 */
[----:B----4-:R2:W-:Y:S10]  /*72d0*/  ST.E.128 desc[UR56][R40.64], R12 ;  /* 0x0000000c28007985 */ /* 0x0105f4000c101d38 */
[----:B--2---:R-:W-:-:S05]  /*72e0*/  @!P3 IMAD.WIDE R12, R150, 0x2, R118 ;  /* 0x00000002960cb825 */ /* 0x004fca00078e0276 */
[----:B---3--:R3:W-:Y:S02]  /*72f0*/  @!P3 ST.E.128 desc[UR56][R12.64], R80 ;  /* 0x000000500c00b985 */ /* 0x0087e4000c101d38 */
.L_x_3821:
[----:B------:R-:W-:Y:S05]  /*7300*/  BSYNC B2 ;  /* 0x0000000000027941 */ /* 0x000fea0003800000 */
.L_x_3820:
[----:B------:R-:W-:Y:S01]  /*7310*/  ISETP.NE.AND P3, PT, R7, RZ, PT ;  /* 0x000000ff0700720c */ /* 0x000fe20003f65270 */
[----:B------:R-:W-:-:S12]  /*7320*/  BSSY B2, `(.L_x_3824) ;  /* 0x0000078000027945 */ /* 0x000fd80003800000 */
[----:B------:R-:W-:Y:S05]  /*7330*/  @!P3 BRA `(.L_x_3825) ;  /* 0x0000000400d8b947 */ /* 0x000fea0003800000 */
[----:B---3--:R-:W-:Y:S01]  /*7340*/  SEL R12, R122, R135, !P1 ;  /* 0x000000877a0c7207 */ /* 0x008fe20004800000 */
[----:B------:R-:W-:Y:S01]  /*7350*/  BSSY B3, `(.L_x_3826) ;  /* 0x0000070000037945 */ /* 0x000fe20003800000 */
[C---:B------:R-:W-:Y:S02]  /*7360*/  LEA R52, P3, R4.reuse, R11, 0x1 ;  /* 0x0000000b04347211 */ /* 0x040fe400078608ff */
[----:B------:R-:W-:Y:S02]  /*7370*/  SHF.R.S32.HI R13, RZ, 0x1f, R12 ;  /* 0x0000001fff0d7819 */ /* 0x000fe4000001140c */
[----:B--2---:R-:W-:Y:S02]  /*7380*/  LEA.HI.X R53, R4, R119, R110, 0x1, P3 ;  /* 0x0000007704357211 */ /* 0x004fe400018f0c6e */
[----:B------:R-:W-:Y:S02]  /*7390*/  LEA.HI R13, R13, R12, RZ, 0x4 ;  /* 0x0000000c0d0d7211 */ /* 0x000fe400078f20ff */
[----:B------:R-:W-:-:S02]  /*73a0*/  ISETP.GE.AND P3, PT, R193, R121, PT ;  /* 0x00000079c100720c */ /* 0x000fc40003f66270 */
[----:B------:R-:W-:-:S04]  /*73b0*/  LEA.HI.SX32 R54, R13, R114, 0x1c ;  /* 0x000000720d367211 */ /* 0x000fc800078fe2ff */
[----:B------:R-:W-:-:S04]  /*73c0*/  SHF.R.S32.HI R13, RZ, 0x1f, R54 ;  /* 0x0000001fff0d7819 */ /* 0x000fc80000011436 */
[----:B------:R-:W-:Y:S01]  /*73d0*/  LEA.HI R13, R13, R54, RZ, 0x3 ;  /* 0x000000360d0d7211 */ /* 0x000fe200078f18ff */
[----:B------:R-:W-:-:S03]  /*73e0*/  IMAD.SHL.U32 R54, R54, 0x8, RZ ;  /* 0x0000000836367824 */ /* 0x000fc600078e00ff */
[----:B------:R-:W-:Y:S02]  /*73f0*/  SHF.R.S32.HI R13, RZ, 0x3, R13 ;  /* 0x00000003ff0d7819 */ /* 0x000fe4000001140d */
[----:B------:R-:W-:-:S03]  /*7400*/  LOP3.LUT R12, R216, 0x38, R54, 0xf8, !PT ;  /* 0x00000038d80c7812 */ /* 0x000fc600078ef836 */
[----:B------:R-:W-:Y:S01]  /*7410*/  IMAD R13, R13, 0x1800, R218 ;  /* 0x000018000d0d7824 */ /* 0x000fe200078e02da */
[----:B------:R-:W-:-:S05]  /*7420*/  LOP3.LUT R12, R12, R217, RZ, 0x3c, !PT ;  /* 0x000000d90c0c7212 */ /* 0x000fca00078e3cff */
[----:B------:R-:W-:Y:S02]  /*7430*/  IMAD.IADD R13, R13, 0x1, R12 ;  /* 0x000000010d0d7824 */ /* 0x000fe400078e020c */
[C---:B------:R-:W-:Y:S02]  /*7440*/  IMAD R12, R18.reuse, 0x4800, R134 ;  /* 0x00004800120c7824 */ /* 0x040fe400078e0286 */
[----:B------:R-:W-:-:S03]  /*7450*/  IMAD R40, R18, 0x4800, R13 ;  /* 0x0000480012287824 */ /* 0x000fc600078e020d */
[----:B------:R-:W-:Y:S01]  /*7460*/  LEA R12, R12, R2, 0x1 ;  /* 0x000000020c0c7211 */ /* 0x000fe200078e08ff */
[----:B------:R-:W-:-:S05]  /*7470*/  IMAD R40, R40, 0x2, R2 ;  /* 0x0000000228287824 */ /* 0x000fca00078e0202 */
[----:B------:R-:W2:Y:S04]  /*7480*/  LDS.128 R12, [R12+0x1e400] ;  /* 0x01e400000c0c7984 */ /* 0x000ea80000000c00 */
[----:B------:R-:W3:Y:S01]  /*7490*/  LDS.128 R40, [R40+0x1e400] ;  /* 0x01e4000028287984 */ /* 0x000ee20000000c00 */
[----:B------:R-:W-:Y:S05]  /*74a0*/  @P3 BRA `(.L_x_3827) ;  /* 0x0000000400683947 */ /* 0x000fea0003800000 */
[----:B---3--:R-:W-:Y:S01]  /*74b0*/  IMAD.MOV.U32 R81, RZ, RZ, R41 ;  /* 0x000000ffff517224 */ /* 0x008fe200078e0029 */
[----:B--2---:R-:W-:Y:S01]  /*74c0*/  MOV R41, R13 ;  /* 0x0000000d00297202 */ /* 0x004fe20000000f00 */
[----:B------:R-:W-:Y:S01]  /*74d0*/  HADD2.F32 R82, -RZ, R169.H0_H0 ;  /* 0x200000a9ff527230 */ /* 0x000fe20000004100 */
[----:B------:R-:W-:Y:S01]  /*74e0*/  SHF.R.U64 R48, R48, 0x10, R49 ;  /* 0x0000001030307819 */ /* 0x000fe20000001231 */
[----:B------:R-:W-:Y:S01]  /*74f0*/  HADD2.F32 R13, -RZ, R166.H1_H1 ;  /* 0x300000a6ff0d7230 */ /* 0x000fe20000004100 */
[----:B------:R-:W-:Y:S01]  /*7500*/  SHF.R.U64 R36, R36, 0x10, R37 ;  /* 0x0000001024247819 */ /* 0x000fe20000001225 */
[----:B------:R-:W-:Y:S01]  /*7510*/  HADD2.F32 R55, -RZ, R81.H0_H0 ;  /* 0x20000051ff377230 */ /* 0x000fe20000004100 */
[----:B------:R-:W-:Y:S01]  /*7520*/  SHF.R.U64 R50, R50, 0x10, R51 ;  /* 0x0000001032327819 */ /* 0x000fe20000001233 */
[--C-:B------:R-:W-:Y:S01]  /*7530*/  HADD2.F32 R80, -RZ, R41.reuse.H0_H0 ;  /* 0x20000029ff507230 */ /* 0x100fe20000004100 */
[----:B------:R-:W-:Y:S01]  /*7540*/  SHF.R.U64 R38, R38, 0x10, R39 ;  /* 0x0000001026267819 */ /* 0x000fe20000001227 */
[----:B------:R-:W-:-:S02]  /*7550*/  HADD2.F32 R41, -RZ, R41.H1_H1 ;  /* 0x30000029ff297230 */ /* 0x000fc40000004100 */
[CC--:B------:R-:W-:Y:S01]  /*7560*/  FMUL.FTZ R83, R55.reuse, R82.reuse ;  /* 0x0000005237537220 */ /* 0x0c0fe20000410000 */
[----:B------:R-:W-:Y:S02]  /*7570*/  HADD2.F32 R150, -RZ, R168.H1_H1 ;  /* 0x300000a8ff967230 */ /* 0x000fe40000004100 */
[C---:B------:R-:W-:Y:S01]  /*7580*/  FMUL.FTZ R82, R80.reuse, R82 ;  /* 0x0000005250527220 */ /* 0x040fe20000410000 */
[----:B------:R-:W-:Y:S02]  /*7590*/  HADD2.F32 R152, -RZ, R165.H1_H1 ;  /* 0x300000a5ff987230 */ /* 0x000fe40000004100 */
[-C--:B------:R-:W-:Y:S01]  /*75a0*/  FFMA.FTZ R80, R80, R13.reuse, -R83 ;  /* 0x0000000d50507223 */ /* 0x080fe20000010853 */
[----:B------:R-:W-:Y:S02]  /*75b0*/  HADD2.F32 R48, -RZ, R48.H0_H0 ;  /* 0x20000030ff307230 */ /* 0x000fe40000004100 */
[----:B------:R-:W-:Y:S01]  /*75c0*/  FFMA.FTZ R55, R55, R13, R82 ;  /* 0x0000000d37377223 */ /* 0x000fe20000010052 */
[----:B------:R-:W-:Y:S01]  /*75d0*/  SHF.R.U32.HI R82, RZ, 0x10, R49 ;  /* 0x00000010ff527819 */ /* 0x000fe20000011631 */
[----:B------:R-:W-:Y:S01]  /*75e0*/  HADD2.F32 R13, -RZ, R81.H1_H1 ;  /* 0x30000051ff0d7230 */ /* 0x000fe20000004100 */
[----:B------:R-:W-:Y:S01]  /*75f0*/  SHF.R.U32.HI R81, RZ, 0x10, R37 ;  /* 0x00000010ff517819 */ /* 0x000fe20000011625 */
[----:B------:R-:W-:-:S02]  /*7600*/  HADD2.F32 R49, -RZ, R165.H0_H0 ;  /* 0x200000a5ff317230 */ /* 0x000fc40000004100 */
[----:B------:R-:W-:Y:S02]  /*7610*/  HADD2.F32 R82, -RZ, R82.H0_H0 ;  /* 0x20000052ff527230 */ /* 0x000fe40000004100 */
[----:B------:R-:W-:Y:S02]  /*7620*/  HADD2.F32 R81, -RZ, R81.H0_H0 ;  /* 0x20000051ff517230 */ /* 0x000fe40000004100 */
[----:B------:R-:W-:Y:S02]  /*7630*/  HADD2.F32 R36, -RZ, R36.H0_H0 ;  /* 0x20000024ff247230 */ /* 0x000fe40000004100 */
[-C--:B------:R-:W-:Y:S01]  /*7640*/  FMUL.FTZ R83, R13, R82.reuse ;  /* 0x000000520d537220 */ /* 0x080fe20000410000 */
[C---:B------:R-:W-:Y:S01]  /*7650*/  FMUL.FTZ R82, R41.reuse, R82 ;  /* 0x0000005229527220 */ /* 0x040fe20000410000 */
[----:B------:R-:W-:Y:S02]  /*7660*/  HADD2.F32 R37, -RZ, R14.H0_H0 ;  /* 0x2000000eff257230 */ /* 0x000fe40000004100 */
[-C--:B------:R-:W-:Y:S01]  /*7670*/  FFMA.FTZ R41, R41, R81.reuse, -R83 ;  /* 0x0000005129297223 */ /* 0x080fe20000010853 */
[----:B------:R-:W-:Y:S01]  /*7680*/  FFMA.FTZ R13, R13, R81, R82 ;  /* 0x000000510d0d7223 */ /* 0x000fe20000010052 */
[----:B------:R-:W-:-:S02]  /*7690*/  IMAD.MOV.U32 R81, RZ, RZ, R43 ;  /* 0x000000ffff517224 */ /* 0x000fc400078e002b */
[----:B------:R-:W-:Y:S01]  /*76a0*/  HADD2.F32 R43, -RZ, R15.H0_H0 ;  /* 0x2000000fff2b7230 */ /* 0x000fe20000004100 */
[----:B------:R-:W-:Y:S01]  /*76b0*/  F2FP.F16.F32.PACK_AB R41, R41, R80 ;  /* 0x000000502929723e */ /* 0x000fe200000000ff */
[----:B------:R-:W-:Y:S01]  /*76c0*/  HADD2.F32 R83, -RZ, R166.H0_H0 ;  /* 0x200000a6ff537230 */ /* 0x000fe20000004100 */
[----:B------:R-:W-:Y:S01]  /*76d0*/  F2FP.F16.F32.PACK_AB R55, R13, R55 ;  /* 0x000000370d37723e */ /* 0x000fe200000000ff */
[--C-:B------:R-:W-:Y:S01]  /*76e0*/  HADD2.F32 R82, -RZ, R81.reuse.H0_H0 ;  /* 0x20000051ff527230 */ /* 0x100fe20000004100 */
[----:B------:R-:W-:Y:S01]  /*76f0*/  MOV R13, R41 ;  /* 0x00000029000d7202 */ /* 0x000fe20000000f00 */
[----:B------:R-:W-:Y:S02]  /*7700*/  HADD2.F32 R81, -RZ, R81.H1_H1 ;  /* 0x30000051ff517230 */ /* 0x000fe40000004100 */
[----:B------:R-:W-:Y:S02]  /*7710*/  HADD2.F32 R15, -RZ, R15.H1_H1 ;  /* 0x3000000fff0f7230 */ /* 0x000fe40000004100 */
[-C--:B------:R-:W-:Y:S01]  /*7720*/  FMUL.FTZ R151, R82, R150.reuse ;  /* 0x0000009652977220 */ /* 0x080fe20000410000 */
[----:B------:R-:W-:Y:S01]  /*7730*/  FMUL.FTZ R150, R43, R150 ;  /* 0x000000962b967220 */ /* 0x000fe20000410000 */
[----:B------:R-:W-:-:S02]  /*7740*/  HADD2.F32 R50, -RZ, R50.H0_H0 ;  /* 0x20000032ff327230 */ /* 0x000fc40000004100 */
[-C--:B------:R-:W-:Y:S01]  /*7750*/  FFMA.FTZ R43, R43, R83.reuse, -R151 ;  /* 0x000000532b2b7223 */ /* 0x080fe20000010897 */
[----:B------:R-:W-:Y:S01]  /*7760*/  FFMA.FTZ R150, R82, R83, R150 ;  /* 0x0000005352967223 */ /* 0x000fe20000010096 */
[----:B------:R-:W-:Y:S01]  /*7770*/  SHF.R.U32.HI R82, RZ, 0x10, R51 ;  /* 0x00000010ff527819 */ /* 0x000fe20000011633 */
[----:B------:R-:W-:Y:S01]  /*7780*/  HADD2.F32 R14, -RZ, R14.H1_H1 ;  /* 0x3000000eff0e7230 */ /* 0x000fe20000004100 */
[----:B------:R-:W-:Y:S01]  /*7790*/  SHF.R.U32.HI R83, RZ, 0x10, R39 ;  /* 0x00000010ff537819 */ /* 0x000fe20000011627 */
[----:B------:R-:W-:Y:S02]  /*77a0*/  HADD2.F32 R38, -RZ, R38.H0_H0 ;  /* 0x20000026ff267230 */ /* 0x000fe40000004100 */
[----:B------:R-:W-:Y:S02]  /*77b0*/  HADD2.F32 R82, -RZ, R82.H0_H0 ;  /* 0x20000052ff527230 */ /* 0x000fe40000004100 */
[----:B------:R-:W-:Y:S02]  /*77c0*/  HADD2.F32 R83, -RZ, R83.H0_H0 ;  /* 0x20000053ff537230 */ /* 0x000fe40000004100 */
[----:B------:R-:W-:-:S02]  /*77d0*/  IMAD.MOV.U32 R41, RZ, RZ, R55 ;  /* 0x000000ffff297224 */ /* 0x000fc400078e0037 */
[-C--:B------:R-:W-:Y:S01]  /*77e0*/  FMUL.FTZ R151, R81, R82.reuse ;  /* 0x0000005251977220 */ /* 0x080fe20000410000 */
[----:B------:R-:W-:-:S03]  /*77f0*/  FMUL.FTZ R82, R15, R82 ;  /* 0x000000520f527220 */ /* 0x000fc60000410000 */
[-C--:B------:R-:W-:Y:S01]  /*7800*/  FFMA.FTZ R151, R15, R83.reuse, -R151 ;  /* 0x000000530f977223 */ /* 0x080fe20000010897 */
[----:B------:R-:W-:Y:S01]  /*7810*/  FFMA.FTZ R82, R81, R83, R82 ;  /* 0x0000005351527223 */ /* 0x000fe20000010052 */
[----:B------:R-:W-:Y:S02]  /*7820*/  HADD2.F32 R15, -RZ, R40.H0_H0 ;  /* 0x20000028ff0f7230 */ /* 0x000fe40000004100 */
[----:B------:R-:W-:Y:S01]  /*7830*/  HADD2.F32 R81, -RZ, R12.H0_H0 ;  /* 0x2000000cff517230 */ /* 0x000fe20000004100 */
[----:B------:R-:W-:Y:S01]  /*7840*/  F2FP.F16.F32.PACK_AB R43, R151, R43 ;  /* 0x0000002b972b723e */ /* 0x000fe200000000ff */
[----:B------:R-:W-:Y:S02]  /*7850*/  HADD2.F32 R40, -RZ, R40.H1_H1 ;  /* 0x30000028ff287230 */ /* 0x000fe40000004100 */
[-C--:B------:R-:W-:Y:S01]  /*7860*/  FMUL.FTZ R83, R15, R152.reuse ;  /* 0x000000980f537220 */ /* 0x080fe20000410000 */
[----:B------:R-:W-:Y:S02]  /*7870*/  HADD2.F32 R12, -RZ, R12.H1_H1 ;  /* 0x3000000cff0c7230 */ /* 0x000fe40000004100 */
[C---:B------:R-:W-:Y:S01]  /*7880*/  FMUL.FTZ R152, R81.reuse, R152 ;  /* 0x0000009851987220 */ /* 0x040fe20000410000 */
[----:B------:R-:W-:Y:S01]  /*7890*/  F2FP.F16.F32.PACK_AB R82, R82, R150 ;  /* 0x000000965252723e */ /* 0x000fe200000000ff */
[----:B------:R-:W-:-:S02]  /*78a0*/  FFMA.FTZ R83, R81, R49, -R83 ;  /* 0x0000003151537223 */ /* 0x000fc40000010853 */
[----:B------:R-:W-:Y:S01]  /*78b0*/  FFMA.FTZ R152, R15, R49, R152 ;  /* 0x000000310f987223 */ /* 0x000fe20000010098 */
[-C--:B------:R-:W-:Y:S01]  /*78c0*/  FMUL.FTZ R15, R40, R48.reuse ;  /* 0x00000030280f7220 */ /* 0x080fe20000410000 */
[C---:B------:R-:W-:Y:S01]  /*78d0*/  FMUL.FTZ R48, R12.reuse, R48 ;  /* 0x000000300c307220 */ /* 0x040fe20000410000 */
[----:B------:R-:W-:Y:S02]  /*78e0*/  HADD2.F32 R49, -RZ, R164.H1_H1 ;  /* 0x300000a4ff317230 */ /* 0x000fe40000004100 */
[-C--:B------:R-:W-:Y:S01]  /*78f0*/  FFMA.FTZ R15, R12, R36.reuse, -R15 ;  /* 0x000000240c0f7223 */ /* 0x080fe2000001080f */
[----:B------:R-:W-:Y:S02]  /*7900*/  HADD2.F32 R12, -RZ, R42.H0_H0 ;  /* 0x2000002aff0c7230 */ /* 0x000fe40000004100 */
[----:B------:R-:W-:Y:S01]  /*7910*/  FFMA.FTZ R48, R40, R36, R48 ;  /* 0x0000002428307223 */ /* 0x000fe20000010030 */
[----:B------:R-:W-:Y:S02]  /*7920*/  HADD2.F32 R36, -RZ, R164.H0_H0 ;  /* 0x200000a4ff247230 */ /* 0x000fe40000004100 */
[----:B------:R-:W-:-:S02]  /*7930*/  HADD2.F32 R42, -RZ, R42.H1_H1 ;  /* 0x3000002aff2a7230 */ /* 0x000fc40000004100 */
[CC--:B------:R-:W-:Y:S01]  /*7940*/  FMUL.FTZ R40, R12.reuse, R49.reuse ;  /* 0x000000310c287220 */ /* 0x0c0fe20000410000 */
[----:B------:R-:W-:Y:S01]  /*7950*/  FMUL.FTZ R49, R37, R49 ;  /* 0x0000003125317220 */ /* 0x000fe20000410000 */
[----:B------:R-:W-:Y:S02]  /*7960*/  F2FP.F16.F32.PACK_AB R15, R15, R83 ;  /* 0x000000530f0f723e */ /* 0x000fe400000000ff */
[-C--:B------:R-:W-:Y:S01]  /*7970*/  FFMA.FTZ R40, R37, R36.reuse, -R40 ;  /* 0x0000002425287223 */ /* 0x080fe20000010828 */
[----:B------:R-:W-:Y:S01]  /*7980*/  FFMA.FTZ R49, R12, R36, R49 ;  /* 0x000000240c317223 */ /* 0x000fe20000010031 */
[-C--:B------:R-:W-:Y:S01]  /*7990*/  FMUL.FTZ R12, R42, R50.reuse ;  /* 0x000000322a0c7220 */ /* 0x080fe20000410000 */
[----:B------:R-:W-:Y:S01]  /*79a0*/  FMUL.FTZ R50, R14, R50 ;  /* 0x000000320e327220 */ /* 0x000fe20000410000 */
[----:B------:R-:W-:Y:S02]  /*79b0*/  F2FP.F16.F32.PACK_AB R48, R48, R152 ;  /* 0x000000983030723e */ /* 0x000fe400000000ff */
[-C--:B------:R-:W-:Y:S01]  /*79c0*/  FFMA.FTZ R12, R14, R38.reuse, -R12 ;  /* 0x000000260e0c7223 */ /* 0x080fe2000001080c */
[----:B------:R-:W-:-:S04]  /*79d0*/  FFMA.FTZ R50, R42, R38, R50 ;  /* 0x000000262a327223 */ /* 0x000fc80000010032 */
[----:B------:R-:W-:Y:S01]  /*79e0*/  F2FP.F16.F32.PACK_AB R14, R12, R40 ;  /* 0x000000280c0e723e */ /* 0x000fe200000000ff */
[----:B------:R-:W-:Y:S01]  /*79f0*/  IMAD.MOV.U32 R12, RZ, RZ, R15 ;  /* 0x000000ffff0c7224 */ /* 0x000fe200078e000f */
[----:B------:R-:W-:Y:S01]  /*7a00*/  F2FP.F16.F32.PACK_AB R49, R50, R49 ;  /* 0x000000313231723e */ /* 0x000fe200000000ff */
[----:B------:R-:W-:Y:S01]  /*7a10*/  IMAD.MOV.U32 R40, RZ, RZ, R48 ;  /* 0x000000ffff287224 */ /* 0x000fe200078e0030 */
[----:B------:R-:W-:Y:S01]  /*7a20*/  MOV R15, R43 ;  /* 0x0000002b000f7202 */ /* 0x000fe20000000f00 */
[----:B------:R-:W-:Y:S02]  /*7a30*/  IMAD.MOV.U32 R43, RZ, RZ, R82 ;  /* 0x000000ffff2b7224 */ /* 0x000fe400078e0052 */
[----:B------:R-:W-:-:S07]  /*7a40*/  IMAD.MOV.U32 R42, RZ, RZ, R49 ;  /* 0x000000ffff2a7224 */ /* 0x000fce00078e0031 */
.L_x_3827:
[----:B------:R-:W-:Y:S05]  /*7a50*/  BSYNC B3 ;  /* 0x0000000000037941 */ /* 0x000fea0003800000 */
.L_x_3826:
[----:B------:R-:W-:Y:S01]  /*7a60*/  ISETP.GE.AND P3, PT, R54, R131, PT ;  /* 0x000000833600720c */ /* 0x000fe20003f66270 */
[----:B--2---:R4:W-:-:S12]  /*7a70*/  ST.E.128 desc[UR56][R52.64], R12 ;  /* 0x0000000c34007985 */ /* 0x0049d8000c101d38 */
[----:B------:R-:W-:-:S05]  /*7a80*/  @!P3 IMAD.WIDE R36, R54, 0x2, R118 ;  /* 0x000000023624b825 */ /* 0x000fca00078e0276 */
[----:B---3--:R4:W-:Y:S02]  /*7a90*/  @!P3 ST.E.128 desc[UR56][R36.64], R40 ;  /* 0x000000282400b985 */ /* 0x0089e4000c101d38 */
.L_x_3825:
[----:B------:R-:W-:Y:S05]  /*7aa0*/  BSYNC B2 ;  /* 0x0000000000027941 */ /* 0x000fea0003800000 */
.L_x_3824:
[----:B------:R-:W-:-:S13]  /*7ab0*/  ISETP.NE.AND P3, PT, R8, RZ, PT ;  /* 0x000000ff0800720c */ /* 0x000fda0003f65270 */
[----:B------:R-:W-:Y:S05]  /*7ac0*/  @!P3 BRA `(.L_x_3819) ;  /* 0x0000000400c0b947 */ /* 0x000fea0003800000 */
[----:B---34-:R-:W3:Y:S01]  /*7ad0*/  LDL R12, [R1] ;  /* 0x00000000010c7983 */ /* 0x018ee20000100800 */
[C---:B------:R-:W-:Y:S01]  /*7ae0*/  LEA R40, P3, R5.reuse, R11, 0x1 ;  /* 0x0000000b05287211 */ /* 0x040fe200078608ff */
[----:B------:R-:W-:Y:S03]  /*7af0*/  BSSY B2, `(.L_x_3828) ;  /* 0x0000069000027945 */ /* 0x000fe60003800000 */
[----:B--2---:R-:W-:Y:S02]  /*7b00*/  LEA.HI.X R41, R5, R119, R109, 0x1, P3 ;  /* 0x0000007705297211 */ /* 0x004fe400018f0c6d */
[----:B------:R-:W-:Y:S02]  /*7b10*/  ISETP.GE.AND P3, PT, R192, R121, PT ;  /* 0x00000079c000720c */ /* 0x000fe40003f66270 */
[----:B---3--:R-:W-:-:S04]  /*7b20*/  LOP3.LUT P5, RZ, R12, 0x1, RZ, 0xc0, !PT ;  /* 0x000000010cff7812 */ /* 0x008fc800078ac0ff */
[----:B------:R-:W-:-:S04]  /*7b30*/  SEL R11, R122, R135, !P5 ;  /* 0x000000877a0b7207 */ /* 0x000fc80006800000 */
        /* <DEDUP_REMOVED lines=18> */
[--C-:B------:R-:W-:Y:S01]  /*7c60*/  SHF.R.U64 R32, R32, 0x10, R33.reuse ;  /* 0x0000001020207819 */ /* 0x100fe20000001221 */
[--C-:B---3--:R-:W-:Y:S01]  /*7c70*/  HADD2.F32 R48, -RZ, R37.reuse.H0_H0 ;  /* 0x20000025ff307230 */ /* 0x108fe20000004100 */
[----:B------:R-:W-:Y:S01]  /*7c80*/  SHF.R.U32.HI R42, RZ, 0x10, R33 ;  /* 0x00000010ff2a7819 */ /* 0x000fe20000011621 */
[----:B------:R-:W-:Y:S01]  /*7c90*/  HADD2.F32 R49, -RZ, R37.H1_H1 ;  /* 0x30000025ff317230 */ /* 0x000fe20000004100 */
[----:B------:R-:W-:Y:S01]  /*7ca0*/  SHF.R.U64 R33, R44, 0x10, R45 ;  /* 0x000000102c217819 */ /* 0x000fe2000000122d */
[----:B--2---:R-:W-:Y:S01]  /*7cb0*/  HADD2.F32 R37, -RZ, R13.H0_H0 ;  /* 0x2000000dff257230 */ /* 0x004fe20000004100 */
[----:B------:R-:W-:Y:S01]  /*7cc0*/  SHF.R.U64 R43, R46, 0x10, R47 ;  /* 0x000000102e2b7819 */ /* 0x000fe2000000122f */
[----:B------:R-:W-:Y:S01]  /*7cd0*/  HADD2.F32 R50, -RZ, R42.H0_H0 ;  /* 0x2000002aff327230 */ /* 0x000fe20000004100 */
[----:B------:R-:W-:Y:S01]  /*7ce0*/  SHF.R.U32.HI R44, RZ, 0x10, R45 ;  /* 0x00000010ff2c7819 */ /* 0x000fe2000001162d */
[----:B------:R-:W-:Y:S01]  /*7cf0*/  HADD2.F32 R45, -RZ, R161.H1_H1 ;  /* 0x300000a1ff2d7230 */ /* 0x000fe20000004100 */
[----:B------:R-:W-:Y:S01]  /*7d00*/  SHF.R.U32.HI R46, RZ, 0x10, R47 ;  /* 0x00000010ff2e7819 */ /* 0x000fe2000001162f */
[----:B------:R-:W-:Y:S01]  /*7d10*/  HADD2.F32 R47, -RZ, R163.H1_H1 ;  /* 0x300000a3ff2f7230 */ /* 0x000fe20000004100 */
[--C-:B------:R-:W-:Y:S01]  /*7d20*/  SHF.R.U64 R34, R34, 0x10, R35.reuse ;  /* 0x0000001022227819 */ /* 0x100fe20000001223 */
[----:B------:R-:W-:Y:S01]  /*7d30*/  HADD2.F32 R44, -RZ, R44.H0_H0 ;  /* 0x2000002cff2c7230 */ /* 0x000fe20000004100 */
[----:B------:R-:W-:Y:S01]  /*7d40*/  SHF.R.U32.HI R35, RZ, 0x10, R35 ;  /* 0x00000010ff237819 */ /* 0x000fe20000011623 */
[----:B------:R-:W-:-:S02]  /*7d50*/  HADD2.F32 R13, -RZ, R13.H1_H1 ;  /* 0x3000000dff0d7230 */ /* 0x000fc40000004100 */
[CC--:B------:R-:W-:Y:S01]  /*7d60*/  FMUL.FTZ R42, R48.reuse, R47.reuse ;  /* 0x0000002f302a7220 */ /* 0x0c0fe20000410000 */
[----:B------:R-:W-:Y:S01]  /*7d70*/  FMUL.FTZ R51, R37, R47 ;  /* 0x0000002f25337220 */ /* 0x000fe20000410000 */
[-C--:B------:R-:W-:Y:S01]  /*7d80*/  FMUL.FTZ R47, R49, R44.reuse ;  /* 0x0000002c312f7220 */ /* 0x080fe20000410000 */
[----:B------:R-:W-:Y:S02]  /*7d90*/  HADD2.F32 R46, -RZ, R46.H0_H0 ;  /* 0x2000002eff2e7230 */ /* 0x000fe40000004100 */
[-C--:B------:R-:W-:Y:S01]  /*7da0*/  FFMA.FTZ R42, R37, R45.reuse, -R42 ;  /* 0x0000002d252a7223 */ /* 0x080fe2000001082a */
[----:B------:R-:W-:Y:S01]  /*7db0*/  FFMA.FTZ R51, R48, R45, R51 ;  /* 0x0000002d30337223 */ /* 0x000fe20000010033 */
[C---:B------:R-:W-:Y:S01]  /*7dc0*/  FMUL.FTZ R44, R13.reuse, R44 ;  /* 0x0000002c0d2c7220 */ /* 0x040fe20000410000 */
[--C-:B------:R-:W-:Y:S02]  /*7dd0*/  HADD2.F32 R45, -RZ, R39.reuse.H0_H0 ;  /* 0x20000027ff2d7230 */ /* 0x100fe40000004100 */
[----:B------:R-:W-:Y:S01]  /*7de0*/  FFMA.FTZ R47, R13, R50, -R47 ;  /* 0x000000320d2f7223 */ /* 0x000fe2000001082f */
[----:B------:R-:W-:-:S02]  /*7df0*/  HADD2.F32 R48, -RZ, R39.H1_H1 ;  /* 0x30000027ff307230 */ /* 0x000fc40000004100 */
[----:B------:R-:W-:Y:S01]  /*7e00*/  FFMA.FTZ R44, R49, R50, R44 ;  /* 0x00000032312c7223 */ /* 0x000fe2000001002c */
[----:B------:R-:W-:Y:S02]  /*7e10*/  HADD2.F32 R37, -RZ, R162.H1_H1 ;  /* 0x300000a2ff257230 */ /* 0x000fe40000004100 */
[----:B------:R-:W-:Y:S02]  /*7e20*/  HADD2.F32 R39, -RZ, R15.H0_H0 ;  /* 0x2000000fff277230 */ /* 0x000fe40000004100 */
[----:B------:R-:W-:Y:S02]  /*7e30*/  HADD2.F32 R49, -RZ, R35.H0_H0 ;  /* 0x20000023ff317230 */ /* 0x000fe40000004100 */
[-C--:B------:R-:W-:Y:S01]  /*7e40*/  FMUL.FTZ R35, R45, R37.reuse ;  /* 0x000000252d237220 */ /* 0x080fe20000410000 */
[----:B------:R-:W-:Y:S02]  /*7e50*/  HADD2.F32 R15, -RZ, R15.H1_H1 ;  /* 0x3000000fff0f7230 */ /* 0x000fe40000004100 */
[----:B------:R-:W-:Y:S01]  /*7e60*/  FMUL.FTZ R50, R39, R37 ;  /* 0x0000002527327220 */ /* 0x000fe20000410000 */
[----:B------:R-:W-:-:S02]  /*7e70*/  HADD2.F32 R13, -RZ, R160.H1_H1 ;  /* 0x300000a0ff0d7230 */ /* 0x000fc40000004100 */
[CC--:B------:R-:W-:Y:S01]  /*7e80*/  FMUL.FTZ R37, R48.reuse, R46.reuse ;  /* 0x0000002e30257220 */ /* 0x0c0fe20000410000 */
[----:B------:R-:W-:Y:S02]  /*7e90*/  HADD2.F32 R163, -RZ, R163.H0_H0 ;  /* 0x200000a3ffa37230 */ /* 0x000fe40000004100 */
[C---:B------:R-:W-:Y:S01]  /*7ea0*/  FMUL.FTZ R46, R15.reuse, R46 ;  /* 0x0000002e0f2e7220 */ /* 0x040fe20000410000 */
[----:B------:R-:W-:Y:S02]  /*7eb0*/  HADD2.F32 R161, -RZ, R161.H0_H0 ;  /* 0x200000a1ffa17230 */ /* 0x000fe40000004100 */
[----:B------:R-:W-:Y:S01]  /*7ec0*/  FFMA.FTZ R37, R15, R49, -R37 ;  /* 0x000000310f257223 */ /* 0x000fe20000010825 */
[-C--:B------:R-:W-:Y:S01]  /*7ed0*/  FFMA.FTZ R35, R39, R13.reuse, -R35 ;  /* 0x0000000d27237223 */ /* 0x080fe20000010823 */
[----:B------:R-:W-:Y:S01]  /*7ee0*/  FFMA.FTZ R50, R45, R13, R50 ;  /* 0x0000000d2d327223 */ /* 0x000fe20000010032 */
[----:B------:R-:W-:Y:S02]  /*7ef0*/  HADD2.F32 R15, -RZ, R36.H0_H0 ;  /* 0x20000024ff0f7230 */ /* 0x000fe40000004100 */
[----:B------:R-:W-:Y:S01]  /*7f00*/  FFMA.FTZ R46, R48, R49, R46 ;  /* 0x00000031302e7223 */ /* 0x000fe2000001002e */
[----:B------:R-:W-:-:S02]  /*7f10*/  HADD2.F32 R13, -RZ, R12.H0_H0 ;  /* 0x2000000cff0d7230 */ /* 0x000fc40000004100 */
[----:B------:R-:W-:Y:S02]  /*7f20*/  HADD2.F32 R39, -RZ, R32.H0_H0 ;  /* 0x20000020ff277230 */ /* 0x000fe40000004100 */
        /* <DEDUP_REMOVED lines=8> */
[-C--:B------:R-:W-:Y:S01]  /*7fb0*/  FMUL.FTZ R45, R36, R33.reuse ;  /* 0x00000021242d7220 */ /* 0x080fe20000410000 */
        /* <DEDUP_REMOVED lines=8> */
[----:B------:R-:W-:Y:S02]  /*8040*/  HADD2.F32 R14, -RZ, R14.H1_H1 ;  /* 0x3000000eff0e7230 */ /* 0x000fe40000004100 */
[C---:B------:R-:W-:Y:S01]  /*8050*/  FMUL.FTZ R162, R13.reuse, R162 ;  /* 0x000000a20da27220 */ /* 0x040fe20000410000 */
        /* <DEDUP_REMOVED lines=16> */
[----:B------:R-:W-:Y:S02]  /*8160*/  F2FP.F16.F32.PACK_AB R36, R36, R163 ;  /* 0x000000a32424723e */ /* 0x000fe400000000ff */
[----:B------:R-:W-:-:S07]  /*8170*/  F2FP.F16.F32.PACK_AB R38, R43, R162 ;  /* 0x000000a22b26723e */ /* 0x000fce00000000ff */
.L_x_3829:
[----:B------:R-:W-:Y:S05]  /*8180*/  BSYNC B2 ;  /* 0x0000000000027941 */ /* 0x000fea0003800000 */
.L_x_3828:
[----:B------:R-:W-:Y:S01]  /*8190*/  ISETP.GE.AND P3, PT, R11, R131, PT ;  /* 0x000000830b00720c */ /* 0x000fe20003f66270 */
[----:B--2---:R2:W-:-:S12]  /*81a0*/  ST.E.128 desc[UR56][R40.64], R12 ;  /* 0x0000000c28007985 */ /* 0x0045d8000c101d38 */
[----:B------:R-:W-:-:S05]  /*81b0*/  @!P3 IMAD.WIDE R118, R11, 0x2, R118 ;  /* 0x000000020b76b825 */ /* 0x000fca00078e0276 */
[----:B---3--:R2:W-:Y:S02]  /*81c0*/  @!P3 ST.E.128 desc[UR56][R118.64], R36 ;  /* 0x000000247600b985 */ /* 0x0085e4000c101d38 */
.L_x_3819:
[----:B------:R-:W-:Y:S05]  /*81d0*/  BSYNC B1 ;  /* 0x0000000000017941 */ /* 0x000fea0003800000 */
.L_x_3818:
[----:B------:R-:W-:-:S03]  /*81e0*/  UMOV UR4, 0xffffffff ;  /* 0xffffffff00047882 */ /* 0x000fc60000000000 */
[----:B------:R-:W-:Y:S05]  /*81f0*/  BRA.DIV UR4, `(.L_x_3830) ;  /* 0x0000018604cc7947 */ /* 0x000fea000b800000 */
[----:B0-----:R-:W0:Y:S04]  /*8200*/  SHFL.IDX PT, R117, R117, 0x1, 0x1c1f ;  /* 0x003c1f0075757f89 */ /* 0x001e2800000e0000 */
[----:B--2-4-:R2:W4:Y:S02]  /*8210*/  SHFL.IDX PT, R36, R120, 0x1, 0x1c1f ;  /* 0x003c1f0078247f89 */ /* 0x01452400000e0000 */
.L_x_4099:
[----:B------:R-:W-:Y:S05]  /*8220*/  @P4 BRA `(.L_x_3787) ;  /* 0x0000001c00744947 */ /* 0x000fea0003800000 */
[----:B------:R-:W-:Y:S01]  /*8230*/  ISETP.NE.AND P3, PT, R6, RZ, PT ;  /* 0x000000ff0600720c */ /* 0x000fe20003f65270 */
[----:B------:R-:W-:Y:S01]  /*8240*/  BSSY B1, `(.L_x_3831) ;  /* 0x0000076000017945 */ /* 0x000fe20003800000 */
[----:B0-----:R-:W-:-:S11]  /*8250*/  MOV R37, R117 ;  /* 0x0000007500257202 */ /* 0x001fd60000000f00 */
[----:B------:R-:W-:Y:S05]  /*8260*/  @!P3 BRA `(.L_x_3832) ;  /* 0x0000000400ccb947 */ /* 0x000fea0003800000 */
[----:B---3--:R-:W-:Y:S01]  /*8270*/  SEL R11, R122, R135, !P0 ;  /* 0x000000877a0b7207 */ /* 0x008fe20004000000 */
[----:B------:R-:W-:Y:S01]  /*8280*/  BSSY B2, `(.L_x_3833) ;  /* 0x000006f000027945 */ /* 0x000fe20003800000 */
[----:B------:R-:W-:Y:S02]  /*8290*/  SHF.R.U32.HI R13, RZ, 0x3, R203 ;  /* 0x00000003ff0d7819 */ /* 0x000fe400000116cb */
[----:B------:R-:W-:Y:S02]  /*82a0*/  SHF.R.S32.HI R12, RZ, 0x1f, R11 ;  /* 0x0000001fff0c7819 */ /* 0x000fe4000001140b */
[----:B----4-:R-:W-:Y:S02]  /*82b0*/  LEA R38, P3, R3, R36, 0x1 ;  /* 0x0000002403267211 */ /* 0x010fe400078608ff */
[----:B------:R-:W-:Y:S02]  /*82c0*/  LEA.HI R12, R12, R11, RZ, 0x4 ;  /* 0x0000000b0c0c7211 */ /* 0x000fe400078f20ff */
[----:B------:R-:W-:-:S02]  /*82d0*/  ISETP.GE.AND P4, PT, R16, R121, PT ;  /* 0x000000791000720c */ /* 0x000fc40003f86270 */
[----:B------:R-:W-:Y:S02]  /*82e0*/  LEA.HI.SX32 R12, R12, R115, 0x1c ;  /* 0x000000730c0c7211 */ /* 0x000fe400078fe2ff */
[----:B------:R-:W-:Y:S02]  /*82f0*/  LEA.HI.X R39, R3, R117, R111, 0x1, P3 ;  /* 0x0000007503277211 */ /* 0x000fe400018f0c6f */
[----:B------:R-:W-:Y:S01]  /*8300*/  SHF.R.S32.HI R11, RZ, 0x1f, R12 ;  /* 0x0000001fff0b7819 */ /* 0x000fe2000001140c */
[----:B------:R-:W-:-:S03]  /*8310*/  IMAD.SHL.U32 R40, R12, 0x8, RZ ;  /* 0x000000080c287824 */ /* 0x000fc600078e00ff */
[----:B------:R-:W-:Y:S02]  /*8320*/  LEA.HI R11, R11, R12, RZ, 0x3 ;  /* 0x0000000c0b0b7211 */ /* 0x000fe400078f18ff */
[----:B------:R-:W-:Y:S02]  /*8330*/  ISETP.GE.AND P3, PT, R40, R131, PT ;  /* 0x000000832800720c */ /* 0x000fe40003f66270 */
[----:B------:R-:W-:Y:S02]  /*8340*/  SHF.R.S32.HI R12, RZ, 0x3, R11 ;  /* 0x00000003ff0c7819 */ /* 0x000fe4000001140b */
[----:B------:R-:W-:-:S03]  /*8350*/  LOP3.LUT R11, R203, 0x38, R40, 0xf8, !PT ;  /* 0x00000038cb0b7812 */ /* 0x000fc600078ef828 */
[----:B------:R-:W-:Y:S01]  /*8360*/  IMAD R12, R12, 0x1800, R219 ;  /* 0x000018000c0c7824 */ /* 0x000fe200078e02db */
[----:B------:R-:W-:-:S05]  /*8370*/  LOP3.LUT R11, R11, R13, RZ, 0x3c, !PT ;  /* 0x0000000d0b0b7212 */ /* 0x000fca00078e3cff */
[----:B------:R-:W-:Y:S02]  /*8380*/  IMAD.IADD R13, R12, 0x1, R11 ;  /* 0x000000010c0d7824 */ /* 0x000fe400078e020b */
[C---:B------:R-:W-:Y:S02]  /*8390*/  IMAD R11, R18.reuse, 0x4800, R133 ;  /* 0x00004800120b7824 */ /* 0x040fe400078e0285 */
[----:B------:R-:W-:Y:S02]  /*83a0*/  IMAD R13, R18, 0x4800, R13 ;  /* 0x00004800120d7824 */ /* 0x000fe400078e020d */
[----:B------:R-:W-:Y:S01]  /*83b0*/  @!P3 IMAD.WIDE R40, R40, 0x2, R36 ;  /* 0x000000022828b825 */ /* 0x000fe200078e0224 */
[----:B------:R-:W-:-:S03]  /*83c0*/  LEA R11, R11, R2, 0x1 ;  /* 0x000000020b0b7211 */ /* 0x000fc600078e08ff */
[----:B------:R-:W-:Y:S02]  /*83d0*/  IMAD R32, R13, 0x2, R2 ;  /* 0x000000020d207824 */ /* 0x000fe400078e0202 */
[----:B------:R0:W3:Y:S04]  /*83e0*/  LDS.128 R12, [R11+0x1e400] ;  /* 0x01e400000b0c7984 */ /* 0x0000e80000000c00 */
[----:B------:R-:W4:Y:S01]  /*83f0*/  LDS.128 R32, [R32+0x1e400] ;  /* 0x01e4000020207984 */ /* 0x000f220000000c00 */
[----:B------:R-:W-:Y:S05]  /*8400*/  @P4 BRA `(.L_x_3834) ;  /* 0x0000000400584947 */ /* 0x000fea0003800000 */
[----:B------:R-:W-:Y:S01]  /*8410*/  SHF.R.U64 R42, R76, 0x10, R77 ;  /* 0x000000104c2a7819 */ /* 0x000fe2000000124d */
[----:B----4-:R-:W-:Y:S01]  /*8420*/  IMAD.MOV.U32 R45, RZ, RZ, R33 ;  /* 0x000000ffff2d7224 */ /* 0x010fe200078e0021 */
[----:B------:R-:W-:Y:S01]  /*8430*/  SHF.R.U32.HI R76, RZ, 0x10, R77 ;  /* 0x00000010ff4c7819 */ /* 0x000fe2000001164d */
[----:B------:R-:W-:Y:S01]  /*8440*/  HADD2.F32 R49, -RZ, R159.H1_H1 ;  /* 0x3000009fff317230 */ /* 0x000fe20000004100 */
[----:B---3--:R-:W-:Y:S01]  /*8450*/  MOV R33, R15 ;  /* 0x0000000f00217202 */ /* 0x008fe20000000f00 */
[----:B------:R-:W-:Y:S01]  /*8460*/  HADD2.F32 R15, -RZ, R13.H0_H0 ;  /* 0x2000000dff0f7230 */ /* 0x000fe20000004100 */
[--C-:B0-----:R-:W-:Y:S01]  /*8470*/  SHF.R.U64 R11, R64, 0x10, R65.reuse ;  /* 0x00000010400b7819 */ /* 0x101fe20000001241 */
[--C-:B------:R-:W-:Y:S01]  /*8480*/  HADD2.F32 R46, -RZ, R45.reuse.H0_H0 ;  /* 0x2000002dff2e7230 */ /* 0x100fe20000004100 */
[----:B------:R-:W-:Y:S01]  /*8490*/  SHF.R.U32.HI R64, RZ, 0x10, R65 ;  /* 0x00000010ff407819 */ /* 0x000fe20000011641 */
[----:B------:R-:W-:Y:S01]  /*84a0*/  HADD2.F32 R45, -RZ, R45.H1_H1 ;  /* 0x3000002dff2d7230 */ /* 0x000fe20000004100 */
[----:B------:R-:W-:Y:S01]  /*84b0*/  SHF.R.U64 R44, R78, 0x10, R79 ;  /* 0x000000104e2c7819 */ /* 0x000fe2000000124f */
[----:B------:R-:W-:-:S02]  /*84c0*/  HADD2.F32 R76, -RZ, R76.H0_H0 ;  /* 0x2000004cff4c7230 */ /* 0x000fc40000004100 */
[-C--:B------:R-:W-:Y:S01]  /*84d0*/  FMUL.FTZ R50, R46, R49.reuse ;  /* 0x000000312e327220 */ /* 0x080fe20000410000 */
[----:B------:R-:W-:Y:S02]  /*84e0*/  HADD2.F32 R48, -RZ, R13.H1_H1 ;  /* 0x3000000dff307230 */ /* 0x000fe40000004100 */
[----:B------:R-:W-:Y:S01]  /*84f0*/  FMUL.FTZ R13, R15, R49 ;  /* 0x000000310f0d7220 */ /* 0x000fe20000410000 */
[----:B------:R-:W-:Y:S02]  /*8500*/  HADD2.F32 R47, -RZ, R157.H1_H1 ;  /* 0x3000009dff2f7230 */ /* 0x000fe40000004100 */
[CC--:B------:R-:W-:Y:S01]  /*8510*/  FMUL.FTZ R49, R45.reuse, R76.reuse ;  /* 0x0000004c2d317220 */ /* 0x0c0fe20000410000 */
[----:B------:R-:W-:Y:S01]  /*8520*/  HADD2.F32 R64, -RZ, R64.H0_H0 ;  /* 0x20000040ff407230 */ /* 0x000fe20000004100 */
[----:B------:R-:W-:Y:S01]  /*8530*/  SHF.R.U32.HI R78, RZ, 0x10, R79 ;  /* 0x00000010ff4e7819 */ /* 0x000fe2000001164f */
[----:B------:R-:W-:Y:S01]  /*8540*/  FMUL.FTZ R76, R48, R76 ;  /* 0x0000004c304c7220 */ /* 0x000fe20000410000 */
[----:B------:R-:W-:Y:S01]  /*8550*/  SHF.R.U64 R43, R66, 0x10, R67 ;  /* 0x00000010422b7819 */ /* 0x000fe20000001243 */
[-C--:B------:R-:W-:Y:S01]  /*8560*/  FFMA.FTZ R13, R46, R47.reuse, R13 ;  /* 0x0000002f2e0d7223 */ /* 0x080fe2000001000d */
[----:B------:R-:W-:Y:S01]  /*8570*/  SHF.R.U32.HI R66, RZ, 0x10, R67 ;  /* 0x00000010ff427819 */ /* 0x000fe20000011643 */
[-C--:B------:R-:W-:Y:S01]  /*8580*/  FFMA.FTZ R48, R48, R64.reuse, -R49 ;  /* 0x0000004030307223 */ /* 0x080fe20000010831 */
[----:B------:R-:W-:Y:S01]  /*8590*/  FFMA.FTZ R46, R45, R64, R76 ;  /* 0x000000402d2e7223 */ /* 0x000fe2000001004c */
[----:B------:R-:W-:Y:S01]  /*85a0*/  FFMA.FTZ R15, R15, R47, -R50 ;  /* 0x0000002f0f0f7223 */ /* 0x000fe20000010832 */
[----:B------:R-:W-:-:S02]  /*85b0*/  HADD2.F32 R64, -RZ, R158.H1_H1 ;  /* 0x3000009eff407230 */ /* 0x000fc40000004100 */
[--C-:B------:R-:W-:Y:S02]  /*85c0*/  HADD2.F32 R45, -RZ, R35.reuse.H0_H0 ;  /* 0x20000023ff2d7230 */ /* 0x100fe40000004100 */
[----:B------:R-:W-:Y:S01]  /*85d0*/  HADD2.F32 R52, -RZ, R35.H1_H1 ;  /* 0x30000023ff347230 */ /* 0x000fe20000004100 */
[----:B------:R-:W-:Y:S01]  /*85e0*/  F2FP.F16.F32.PACK_AB R15, R48, R15 ;  /* 0x0000000f300f723e */ /* 0x000fe200000000ff */
[----:B------:R-:W-:Y:S02]  /*85f0*/  HADD2.F32 R49, -RZ, R78.H0_H0 ;  /* 0x2000004eff317230 */ /* 0x000fe40000004100 */
[--C-:B------:R-:W-:Y:S02]  /*8600*/  HADD2.F32 R35, -RZ, R33.reuse.H0_H0 ;  /* 0x20000021ff237230 */ /* 0x100fe40000004100 */
[----:B------:R-:W-:Y:S02]  /*8610*/  HADD2.F32 R50, -RZ, R33.H1_H1 ;  /* 0x30000021ff327230 */ /* 0x000fe40000004100 */
[----:B------:R-:W-:Y:S01]  /*8620*/  FMUL.FTZ R51, R52, R49 ;  /* 0x0000003134337220 */ /* 0x000fe20000410000 */
[----:B------:R-:W-:-:S02]  /*8630*/  HADD2.F32 R54, -RZ, R156.H1_H1 ;  /* 0x3000009cff367230 */ /* 0x000fc40000004100 */
[----:B------:R-:W-:Y:S02]  /*8640*/  HADD2.F32 R47, -RZ, R66.H0_H0 ;  /* 0x20000042ff2f7230 */ /* 0x000fe40000004100 */
[-C--:B------:R-:W-:Y:S01]  /*8650*/  FMUL.FTZ R66, R45, R64.reuse ;  /* 0x000000402d427220 */ /* 0x080fe20000410000 */
[C---:B------:R-:W-:Y:S01]  /*8660*/  FMUL.FTZ R64, R35.reuse, R64 ;  /* 0x0000004023407220 */ /* 0x040fe20000410000 */
[C---:B------:R-:W-:Y:S01]  /*8670*/  FMUL.FTZ R49, R50.reuse, R49 ;  /* 0x0000003132317220 */ /* 0x040fe20000410000 */
[----:B------:R-:W-:Y:S02]  /*8680*/  HADD2.F32 R159, -RZ, R159.H0_H0 ;  /* 0x2000009fff9f7230 */ /* 0x000fe40000004100 */
[-C--:B------:R-:W-:Y:S01]  /*8690*/  FFMA.FTZ R33, R35, R54.reuse, -R66 ;  /* 0x0000003623217223 */ /* 0x080fe20000010842 */
[-C--:B------:R-:W-:Y:S01]  /*86a0*/  FFMA.FTZ R50, R50, R47.reuse, -R51 ;  /* 0x0000002f32327223 */ /* 0x080fe20000010833 */
[----:B------:R-:W-:Y:S01]  /*86b0*/  FFMA.FTZ R35, R45, R54, R64 ;  /* 0x000000362d237223 */ /* 0x000fe20000010040 */
[----:B------:R-:W-:Y:S01]  /*86c0*/  FFMA.FTZ R52, R52, R47, R49 ;  /* 0x0000002f34347223 */ /* 0x000fe20000010031 */
[----:B------:R-:W-:-:S02]  /*86d0*/  HADD2.F32 R51, -RZ, R42.H0_H0 ;  /* 0x2000002aff337230 */ /* 0x000fc40000004100 */
        /* <DEDUP_REMOVED lines=8> */
[----:B------:R-:W-:Y:S02]  /*8760*/  HADD2.F32 R157, -RZ, R157.H0_H0 ;  /* 0x2000009dff9d7230 */ /* 0x000fe40000004100 */
[----:B------:R-:W-:Y:S01]  /*8770*/  FMUL.FTZ R53, R47, R51 ;  /* 0x000000332f357220 */ /* 0x000fe20000410000 */
[----:B------:R-:W-:-:S02]  /*8780*/  HADD2.F32 R49, -RZ, R11.H0_H0 ;  /* 0x2000000bff317230 */ /* 0x000fc40000004100 */
[C---:B------:R-:W-:Y:S01]  /*8790*/  FMUL.FTZ R11, R45.reuse, R159 ;  /* 0x0000009f2d0b7220 */ /* 0x040fe20000410000 */
[----:B------:R-:W-:Y:S01]  /*87a0*/  FMUL.FTZ R54, R32, R51 ;  /* 0x0000003320367220 */ /* 0x000fe20000410000 */
[-C--:B------:R-:W-:Y:S01]  /*87b0*/  FFMA.FTZ R12, R45, R157.reuse, R12 ;  /* 0x0000009d2d0c7223 */ /* 0x080fe2000001000c */
[----:B------:R-:W-:Y:S02]  /*87c0*/  HADD2.F32 R51, -RZ, R44.H0_H0 ;  /* 0x2000002cff337230 */ /* 0x000fe40000004100 */
[----:B------:R-:W-:Y:S01]  /*87d0*/  FFMA.FTZ R11, R42, R157, -R11 ;  /* 0x0000009d2a0b7223 */ /* 0x000fe2000001080b */
        /* <DEDUP_REMOVED lines=19> */
[----:B------:R-:W-:Y:S01]  /*8910*/  F2FP.F16.F32.PACK_AB R42, R45, R12 ;  /* 0x0000000c2d2a723e */ /* 0x000fe200000000ff */
[----:B------:R-:W-:Y:S02]  /*8920*/  IMAD.MOV.U32 R12, RZ, RZ, R32 ;  /* 0x000000ffff0c7224 */ /* 0x000fe400078e0020 */
[----:B------:R-:W-:Y:S01]  /*8930*/  F2FP.F16.F32.PACK_AB R14, R14, R53 ;  /* 0x000000350e0e723e */ /* 0x000fe200000000ff */
[----:B------:R-:W-:Y:S01]  /*8940*/  IMAD.MOV.U32 R15, RZ, RZ, R50 ;  /* 0x000000ffff0f7224 */ /* 0x000fe200078e0032 */
[----:B------:R-:W-:Y:S02]  /*8950*/  F2FP.F16.F32.PACK_AB R34, R34, R49 ;  /* 0x000000312222723e */ /* 0x000fe400000000ff */
[----:B------:R-:W-:-:S07]  /*8960*/  MOV R32, R42 ;  /* 0x0000002a00207202 */ /* 0x000fce0000000f00 */
.L_x_3834:
[----:B------:R-:W-:Y:S05]  /*8970*/  BSYNC B2 ;  /* 0x0000000000027941 */ /* 0x000fea0003800000 */
.L_x_3833:
[----:B---3--:R3:W-:Y:S04]  /*8980*/  ST.E.128 desc[UR56][R38.64], R12 ;  /* 0x0000000c26007985 */ /* 0x0087e8000c101d38 */
[----:B----4-:R3:W-:Y:S02]  /*8990*/  @!P3 ST.E.128 desc[UR56][R40.64], R32 ;  /* 0x000000202800b985 */ /* 0x0107e4000c101d38 */
.L_x_3832:
[----:B------:R-:W-:Y:S05]  /*89a0*/  BSYNC B1 ;  /* 0x0000000000017941 */ /* 0x000fea0003800000 */
.L_x_3831:
[----:B------:R-:W-:Y:S01]  /*89b0*/  ISETP.NE.AND P3, PT, R7, RZ, PT ;  /* 0x000000ff0700720c */ /* 0x000fe20003f65270 */
[----:B------:R-:W-:-:S12]  /*89c0*/  BSSY B1, `(.L_x_3835) ;  /* 0x0000074000017945 */ /* 0x000fd80003800000 */
[----:B------:R-:W-:Y:S05]  /*89d0*/  @!P3 BRA `(.L_x_3836) ;  /* 0x0000000400c8b947 */ /* 0x000fea0003800000 */
[----:B0--3--:R-:W-:Y:S01]  /*89e0*/  SEL R11, R122, R135, !P1 ;  /* 0x000000877a0b7207 */ /* 0x009fe20004800000 */
        /* <DEDUP_REMOVED lines=11> */
[----:B------:R-:W-:Y:S02]  /*8aa0*/  LOP3.LUT R11, R203, 0x38, R40, 0xf8, !PT ;  /* 0x00000038cb0b7812 */ /* 0x000fe400078ef828 */
[----:B------:R-:W-:Y:S02]  /*8ab0*/  SHF.R.S32.HI R12, RZ, 0x3, R12 ;  /* 0x00000003ff0c7819 */ /* 0x000fe4000001140c */
[----:B------:R-:W-:Y:S02]  /*8ac0*/  LOP3.LUT R11, R11, R13, RZ, 0x3c, !PT ;  /* 0x0000000d0b0b7212 */ /* 0x000fe400078e3cff */
[----:B------:R-:W-:Y:S01]  /*8ad0*/  ISETP.GE.AND P3, PT, R40, R131, PT ;  /* 0x000000832800720c */ /* 0x000fe20003f66270 */
[----:B------:R-:W-:-:S05]  /*8ae0*/  IMAD R12, R12, 0x1800, R219 ;  /* 0x000018000c0c7824 */ /* 0x000fca00078e02db */
[----:B------:R-:W-:Y:S01]  /*8af0*/  IADD3 R13, R12, R11, RZ ;  /* 0x0000000b0c0d7210 */ /* 0x000fe20007ffe0ff */
[----:B------:R-:W-:-:S04]  /*8b00*/  IMAD R11, R18, 0x4800, R130 ;  /* 0x00004800120b7824 */ /* 0x000fc800078e0282 */
[----:B------:R-:W-:Y:S02]  /*8b10*/  IMAD R13, R18, 0x4800, R13 ;  /* 0x00004800120d7824 */ /* 0x000fe400078e020d */
[--C-:B------:R-:W-:Y:S02]  /*8b20*/  IMAD R11, R11, 0x2, R2.reuse ;  /* 0x000000020b0b7824 */ /* 0x100fe400078e0202 */
[----:B------:R-:W-:Y:S02]  /*8b30*/  IMAD R32, R13, 0x2, R2 ;  /* 0x000000020d207824 */ /* 0x000fe400078e0202 */
[----:B------:R-:W-:Y:S01]  /*8b40*/  @!P3 IMAD.WIDE R40, R40, 0x2, R36 ;  /* 0x000000022828b825 */ /* 0x000fe200078e0224 */
[----:B------:R0:W3:Y:S04]  /*8b50*/  LDS.128 R12, [R11+0x1e400] ;  /* 0x01e400000b0c7984 */ /* 0x0000e80000000c00 */
[----:B------:R-:W4:Y:S01]  /*8b60*/  LDS.128 R32, [R32+0x1e400] ;  /* 0x01e4000020207984 */ /* 0x000f220000000c00 */
[----:B------:R-:W-:Y:S05]  /*8b70*/  @P4 BRA `(.L_x_3838) ;  /* 0x0000000400544947 */ /* 0x000fea0003800000 */
[----:B----4-:R-:W-:Y:S01]  /*8b80*/  MOV R45, R33 ;  /* 0x00000021002d7202 */ /* 0x010fe20000000f00 */
[----:B------:R-:W-:Y:S01]  /*8b90*/  IMAD.MOV.U32 R47, RZ, RZ, R35 ;  /* 0x000000ffff2f7224 */ /* 0x000fe200078e0023 */
[----:B------:R-:W-:Y:S01]  /*8ba0*/  SHF.R.U32.HI R51, RZ, 0x10, R73 ;  /* 0x00000010ff337819 */ /* 0x000fe20000011649 */
[----:B---3--:R-:W-:Y:S01]  /*8bb0*/  IMAD.MOV.U32 R33, RZ, RZ, R15 ;  /* 0x000000ffff217224 */ /* 0x008fe200078e000f */
[----:B------:R-:W-:Y:S01]  /*8bc0*/  SHF.R.U32.HI R49, RZ, 0x10, R61 ;  /* 0x00000010ff317819 */ /* 0x000fe2000001163d */
[----:B------:R-:W-:Y:S01]  /*8bd0*/  HADD2.F32 R50, -RZ, R149.H1_H1 ;  /* 0x30000095ff327230 */ /* 0x000fe20000004100 */
[--C-:B------:R-:W-:Y:S01]  /*8be0*/  SHF.R.U64 R43, R74, 0x10, R75.reuse ;  /* 0x000000104a2b7819 */ /* 0x100fe2000000124b */
[----:B------:R-:W-:Y:S01]  /*8bf0*/  HADD2.F32 R35, -RZ, R45.H0_H0 ;  /* 0x2000002dff237230 */ /* 0x000fe20000004100 */
[----:B------:R-:W-:Y:S01]  /*8c00*/  SHF.R.U32.HI R74, RZ, 0x10, R75 ;  /* 0x00000010ff4a7819 */ /* 0x000fe2000001164b */
[----:B------:R-:W-:Y:S01]  /*8c10*/  HADD2.F32 R15, -RZ, R13.H0_H0 ;  /* 0x2000000dff0f7230 */ /* 0x000fe20000004100 */
[----:B------:R-:W-:Y:S01]  /*8c20*/  SHF.R.U64 R42, R62, 0x10, R63 ;  /* 0x000000103e2a7819 */ /* 0x000fe2000000123f */
[----:B------:R-:W-:-:S02]  /*8c30*/  HADD2.F32 R51, -RZ, R51.H0_H0 ;  /* 0x20000033ff337230 */ /* 0x000fc40000004100 */
[-C--:B------:R-:W-:Y:S01]  /*8c40*/  FMUL.FTZ R52, R35, R50.reuse ;  /* 0x0000003223347220 */ /* 0x080fe20000410000 */
[----:B------:R-:W-:Y:S02]  /*8c50*/  HADD2.F32 R46, -RZ, R13.H1_H1 ;  /* 0x3000000dff2e7230 */ /* 0x000fe40000004100 */
[C---:B------:R-:W-:Y:S01]  /*8c60*/  FMUL.FTZ R50, R15.reuse, R50 ;  /* 0x000000320f327220 */ /* 0x040fe20000410000 */
[----:B------:R-:W-:Y:S01]  /*8c70*/  HADD2.F32 R48, -RZ, R147.H1_H1 ;  /* 0x30000093ff307230 */ /* 0x000fe20000004100 */
[----:B------:R-:W-:Y:S01]  /*8c80*/  SHF.R.U32.HI R62, RZ, 0x10, R63 ;  /* 0x00000010ff3e7819 */ /* 0x000fe2000001163f */
[----:B------:R-:W-:Y:S02]  /*8c90*/  HADD2.F32 R45, -RZ, R45.H1_H1 ;  /* 0x3000002dff2d7230 */ /* 0x000fe40000004100 */
[-C--:B------:R-:W-:Y:S01]  /*8ca0*/  FMUL.FTZ R54, R46, R51.reuse ;  /* 0x000000332e367220 */ /* 0x080fe20000410000 */
[----:B------:R-:W-:Y:S02]  /*8cb0*/  HADD2.F32 R49, -RZ, R49.H0_H0 ;  /* 0x20000031ff317230 */ /* 0x000fe40000004100 */
[-C--:B------:R-:W-:Y:S01]  /*8cc0*/  FFMA.FTZ R13, R15, R48.reuse, -R52 ;  /* 0x000000300f0d7223 */ /* 0x080fe20000010834 */
[----:B------:R-:W-:Y:S01]  /*8cd0*/  FFMA.FTZ R15, R35, R48, R50 ;  /* 0x00000030230f7223 */ /* 0x000fe20000010032 */
[----:B------:R-:W-:Y:S01]  /*8ce0*/  FMUL.FTZ R53, R45, R51 ;  /* 0x000000332d357220 */ /* 0x000fe20000410000 */
[----:B------:R-:W-:-:S02]  /*8cf0*/  HADD2.F32 R35, -RZ, R33.H0_H0 ;  /* 0x20000021ff237230 */ /* 0x000fc40000004100 */
[-C--:B------:R-:W-:Y:S01]  /*8d00*/  FFMA.FTZ R48, R45, R49.reuse, R54 ;  /* 0x000000312d307223 */ /* 0x080fe20000010036 */
[----:B------:R-:W-:Y:S02]  /*8d10*/  HADD2.F32 R54, -RZ, R148.H1_H1 ;  /* 0x30000094ff367230 */ /* 0x000fe40000004100 */
[----:B------:R-:W-:Y:S01]  /*8d20*/  FFMA.FTZ R46, R46, R49, -R53 ;  /* 0x000000312e2e7223 */ /* 0x000fe20000010835 */
[----:B------:R-:W-:Y:S01]  /*8d30*/  HADD2.F32 R45, -RZ, R47.H0_H0 ;  /* 0x2000002fff2d7230 */ /* 0x000fe20000004100 */
[----:B0-----:R-:W-:Y:S01]  /*8d40*/  SHF.R.U64 R11, R60, 0x10, R61 ;  /* 0x000000103c0b7819 */ /* 0x001fe2000000123d */
[----:B------:R-:W-:Y:S01]  /*8d50*/  HADD2.F32 R49, -RZ, R74.H0_H0 ;  /* 0x2000004aff317230 */ /* 0x000fe20000004100 */
[----:B------:R-:W-:Y:S01]  /*8d60*/  SHF.R.U64 R44, R72, 0x10, R73 ;  /* 0x00000010482c7819 */ /* 0x000fe20000001249 */
[----:B------:R-:W-:Y:S02]  /*8d70*/  HADD2.F32 R50, -RZ, R33.H1_H1 ;  /* 0x30000021ff327230 */ /* 0x000fe40000004100 */
[----:B------:R-:W-:Y:S01]  /*8d80*/  FMUL.FTZ R60, R45, R54 ;  /* 0x000000362d3c7220 */ /* 0x000fe20000410000 */
[----:B------:R-:W-:-:S02]  /*8d90*/  HADD2.F32 R52, -RZ, R146.H1_H1 ;  /* 0x30000092ff347230 */ /* 0x000fc40000004100 */
[C---:B------:R-:W-:Y:S01]  /*8da0*/  FMUL.FTZ R54, R35.reuse, R54 ;  /* 0x0000003623367220 */ /* 0x040fe20000410000 */
[----:B------:R-:W-:Y:S02]  /*8db0*/  HADD2.F32 R47, -RZ, R47.H1_H1 ;  /* 0x3000002fff2f7230 */ /* 0x000fe40000004100 */
[-C--:B------:R-:W-:Y:S01]  /*8dc0*/  FMUL.FTZ R64, R50, R49.reuse ;  /* 0x0000003132407220 */ /* 0x080fe20000410000 */
[----:B------:R-:W-:Y:S02]  /*8dd0*/  HADD2.F32 R62, -RZ, R62.H0_H0 ;  /* 0x2000003eff3e7230 */ /* 0x000fe40000004100 */
[-C--:B------:R-:W-:Y:S01]  /*8de0*/  FFMA.FTZ R33, R35, R52.reuse, -R60 ;  /* 0x0000003423217223 */ /* 0x080fe2000001083c */
[----:B------:R-:W-:Y:S01]  /*8df0*/  FFMA.FTZ R35, R45, R52, R54 ;  /* 0x000000342d237223 */ /* 0x000fe20000010036 */
[C---:B------:R-:W-:Y:S01]  /*8e00*/  FMUL.FTZ R51, R47.reuse, R49 ;  /* 0x000000312f337220 */ /* 0x040fe20000410000 */
[----:B------:R-:W-:Y:S02]  /*8e10*/  HADD2.F32 R149, -RZ, R149.H0_H0 ;  /* 0x20000095ff957230 */ /* 0x000fe40000004100 */
[----:B------:R-:W-:Y:S01]  /*8e20*/  FFMA.FTZ R52, R47, R62, R64 ;  /* 0x0000003e2f347223 */ /* 0x000fe20000010040 */
[----:B------:R-:W-:-:S02]  /*8e30*/  HADD2.F32 R47, -RZ, R44.H0_H0 ;  /* 0x2000002cff2f7230 */ /* 0x000fc40000004100 */
[----:B------:R-:W-:Y:S01]  /*8e40*/  FFMA.FTZ R50, R50, R62, -R51 ;  /* 0x0000003e32327223 */ /* 0x000fe20000010833 */
[----:B------:R-:W-:Y:S01]  /*8e50*/  HADD2.F32 R45, -RZ, R32.H0_H0 ;  /* 0x20000020ff2d7230 */ /* 0x000fe20000004100 */
[----:B------:R-:W-:Y:S01]  /*8e60*/  F2FP.F16.F32.PACK_AB R13, R46, R13 ;  /* 0x0000000d2e0d723e */ /* 0x000fe200000000ff */
[----:B------:R-:W-:Y:S01]  /*8e70*/  HADD2.F32 R44, -RZ, R12.H0_H0 ;  /* 0x2000000cff2c7230 */ /* 0x000fe20000004100 */
[----:B------:R-:W-:Y:S01]  /*8e80*/  F2FP.F16.F32.PACK_AB R35, R52, R35 ;  /* 0x000000233423723e */ /* 0x000fe200000000ff */
[----:B------:R-:W-:Y:S02]  /*8e90*/  HADD2.F32 R32, -RZ, R32.H1_H1 ;  /* 0x30000020ff207230 */ /* 0x000fe40000004100 */
[-C--:B------:R-:W-:Y:S01]  /*8ea0*/  FMUL.FTZ R49, R45, R149.reuse ;  /* 0x000000952d317220 */ /* 0x080fe20000410000 */
[----:B------:R-:W-:Y:S02]  /*8eb0*/  HADD2.F32 R12, -RZ, R12.H1_H1 ;  /* 0x3000000cff0c7230 */ /* 0x000fe40000004100 */
[----:B------:R-:W-:Y:S01]  /*8ec0*/  FMUL.FTZ R54, R44, R149 ;  /* 0x000000952c367220 */ /* 0x000fe20000410000 */
[----:B------:R-:W-:-:S02]  /*8ed0*/  HADD2.F32 R147, -RZ, R147.H0_H0 ;  /* 0x20000093ff937230 */ /* 0x000fc40000004100 */
[-C--:B------:R-:W-:Y:S01]  /*8ee0*/  FMUL.FTZ R51, R32, R47.reuse ;  /* 0x0000002f20337220 */ /* 0x080fe20000410000 */
[----:B------:R-:W-:Y:S02]  /*8ef0*/  HADD2.F32 R11, -RZ, R11.H0_H0 ;  /* 0x2000000bff0b7230 */ /* 0x000fe40000004100 */
[----:B------:R-:W-:Y:S01]  /*8f00*/  FMUL.FTZ R47, R12, R47 ;  /* 0x0000002f0c2f7220 */ /* 0x000fe20000410000 */
[----:B------:R-:W-:Y:S02]  /*8f10*/  HADD2.F32 R148, -RZ, R148.H0_H0 ;  /* 0x20000094ff947230 */ /* 0x000fe40000004100 */
[-C--:B------:R-:W-:Y:S01]  /*8f20*/  FFMA.FTZ R49, R44, R147.reuse, -R49 ;  /* 0x000000932c317223 */ /* 0x080fe20000010831 */
[----:B------:R-:W-:Y:S01]  /*8f30*/  FFMA.FTZ R54, R45, R147, R54 ;  /* 0x000000932d367223 */ /* 0x000fe20000010036 */
[-C--:B------:R-:W-:Y:S01]  /*8f40*/  FFMA.FTZ R44, R12, R11.reuse, -R51 ;  /* 0x0000000b0c2c7223 */ /* 0x080fe20000010833 */
[----:B------:R-:W-:Y:S01]  /*8f50*/  FFMA.FTZ R47, R32, R11, R47 ;  /* 0x0000000b202f7223 */ /* 0x000fe2000001002f */
[----:B------:R-:W-:Y:S01]  /*8f60*/  HADD2.F32 R12, -RZ, R34.H0_H0 ;  /* 0x20000022ff0c7230 */ /* 0x000fe20000004100 */
[----:B------:R-:W-:Y:S01]  /*8f70*/  F2FP.F16.F32.PACK_AB R50, R50, R33 ;  /* 0x000000213232723e */ /* 0x000fe200000000ff */
[----:B------:R-:W-:Y:S01]  /*8f80*/  HADD2.F32 R45, -RZ, R43.H0_H0 ;  /* 0x2000002bff2d7230 */ /* 0x000fe20000004100 */
[----:B------:R-:W-:Y:S01]  /*8f90*/  F2FP.F16.F32.PACK_AB R33, R48, R15 ;  /* 0x0000000f3021723e */ /* 0x000fe200000000ff */
        /* <DEDUP_REMOVED lines=15> */
[----:B------:R-:W-:-:S03]  /*9090*/  F2FP.F16.F32.PACK_AB R12, R44, R49 ;  /* 0x000000312c0c723e */ /* 0x000fc600000000ff */
[----:B------:R-:W-:Y:S02]  /*90a0*/  F2FP.F16.F32.PACK_AB R14, R53, R32 ;  /* 0x00000020350e723e */ /* 0x000fe400000000ff */
[----:B------:R-:W-:Y:S02]  /*90b0*/  F2FP.F16.F32.PACK_AB R34, R34, R51 ;  /* 0x000000332222723e */ /* 0x000fe400000000ff */
[----:B------:R-:W-:-:S07]  /*90c0*/  MOV R32, R54 ;  /* 0x0000003600207202 */ /* 0x000fce0000000f00 */
.L_x_3838:
[----:B------:R-:W-:Y:S05]  /*90d0*/  BSYNC B2 ;  /* 0x0000000000027941 */ /* 0x000fea0003800000 */
.L_x_3837:
[----:B---3--:R3:W-:Y:S04]  /*90e0*/  ST.E.128 desc[UR56][R38.64], R12 ;  /* 0x0000000c26007985 */ /* 0x0087e8000c101d38 */
[----:B----4-:R3:W-:Y:S02]  /*90f0*/  @!P3 ST.E.128 desc[UR56][R40.64], R32 ;  /* 0x000000202800b985 */ /* 0x0107e4000c101d38 */
.L_x_3836:
[----:B------:R-:W-:Y:S05]  /*9100*/  BSYNC B1 ;  /* 0x0000000000017941 */ /* 0x000fea0003800000 */
.L_x_3835:
[----:B------:R-:W-:-:S13]  /*9110*/  ISETP.NE.AND P3, PT, R8, RZ, PT ;  /* 0x000000ff0800720c */ /* 0x000fda0003f65270 */
[----:B------:R-:W-:Y:S05]  /*9120*/  @!P3 BRA `(.L_x_3787) ;  /* 0x0000000c00b4b947 */ /* 0x000fea0003800000 */
[----:B0--3--:R-:W3:Y:S01]  /*9130*/  LDL R11, [R1] ;  /* 0x00000000010b7983 */ /* 0x009ee20000100800 */
[----:B------:R-:W-:Y:S01]  /*9140*/  SHF.R.U32.HI R13, RZ, 0x3, R203 ;  /* 0x00000003ff0d7819 */ /* 0x000fe200000116cb */
[----:B------:R-:W-:Y:S01]  /*9150*/  BSSY B1, `(.L_x_3839) ;  /* 0x000006f000017945 */ /* 0x000fe20003800000 */
[----:B----4-:R-:W-:-:S04]  /*9160*/  LEA R38, P3, R5, R36, 0x1 ;  /* 0x0000002405267211 */ /* 0x010fc800078608ff */
[----:B------:R-:W-:Y:S02]  /*9170*/  LEA.HI.X R39, R5, R117, R109, 0x1, P3 ;  /* 0x0000007505277211 */ /* 0x000fe400018f0c6d */
[----:B------:R-:W-:Y:S02]  /*9180*/  ISETP.GE.AND P3, PT, R192, R121, PT ;  /* 0x00000079c000720c */ /* 0x000fe40003f66270 */
[----:B---3--:R-:W-:-:S04]  /*9190*/  LOP3.LUT P4, RZ, R11, 0x1, RZ, 0xc0, !PT ;  /* 0x000000010bff7812 */ /* 0x008fc8000788c0ff */
[----:B------:R-:W-:-:S04]  /*91a0*/  SEL R135, R122, R135, !P4 ;  /* 0x000000877a877207 */ /* 0x000fc80006000000 */
[----:B------:R-:W-:-:S04]  /*91b0*/  SHF.R.S32.HI R12, RZ, 0x1f, R135 ;  /* 0x0000001fff0c7819 */ /* 0x000fc80000011487 */
[----:B------:R-:W-:-:S04]  /*91c0*/  LEA.HI R12, R12, R135, RZ, 0x4 ;  /* 0x000000870c0c7211 */ /* 0x000fc800078f20ff */
[----:B------:R-:W-:-:S04]  /*91d0*/  LEA.HI.SX32 R12, R12, R113, 0x1c ;  /* 0x000000710c0c7211 */ /* 0x000fc800078fe2ff */
[----:B------:R-:W-:Y:S01]  /*91e0*/  SHF.R.S32.HI R11, RZ, 0x1f, R12 ;  /* 0x0000001fff0b7819 */ /* 0x000fe2000001140c */
[----:B------:R-:W-:-:S03]  /*91f0*/  IMAD.SHL.U32 R40, R12, 0x8, RZ ;  /* 0x000000080c287824 */ /* 0x000fc600078e00ff */
[----:B------:R-:W-:-:S04]  /*9200*/  LEA.HI R11, R11, R12, RZ, 0x3 ;  /* 0x0000000c0b0b7211 */ /* 0x000fc800078f18ff */
[----:B------:R-:W-:Y:S02]  /*9210*/  SHF.R.S32.HI R12, RZ, 0x3, R11 ;  /* 0x00000003ff0c7819 */ /* 0x000fe4000001140b */
[----:B------:R-:W-:-:S03]  /*9220*/  LOP3.LUT R11, R203, 0x38, R40, 0xf8, !PT ;  /* 0x00000038cb0b7812 */ /* 0x000fc600078ef828 */
[----:B------:R-:W-:Y:S01]  /*9230*/  IMAD R12, R12, 0x1800, R219 ;  /* 0x000018000c0c7824 */ /* 0x000fe200078e02db */
[----:B------:R-:W-:-:S04]  /*9240*/  LOP3.LUT R11, R11, R13, RZ, 0x3c, !PT ;  /* 0x0000000d0b0b7212 */ /* 0x000fc800078e3cff */
[----:B------:R-:W-:Y:S01]  /*9250*/  IADD3 R13, R12, R11, RZ ;  /* 0x0000000b0c0d7210 */ /* 0x000fe20007ffe0ff */
[----:B------:R-:W-:-:S04]  /*9260*/  IMAD R11, R18, 0x4800, R129 ;  /* 0x00004800120b7824 */ /* 0x000fc800078e0281 */
[----:B------:R-:W-:Y:S02]  /*9270*/  IMAD R13, R18, 0x4800, R13 ;  /* 0x00004800120d7824 */ /* 0x000fe400078e020d */
[--C-:B------:R-:W-:Y:S02]  /*9280*/  IMAD R11, R11, 0x2, R2.reuse ;  /* 0x000000020b0b7824 */ /* 0x100fe400078e0202 */
[----:B------:R-:W-:-:S03]  /*9290*/  IMAD R32, R13, 0x2, R2 ;  /* 0x000000020d207824 */ /* 0x000fc600078e0202 */
[----:B------:R0:W3:Y:S04]  /*92a0*/  LDS.128 R12, [R11+0x1e400] ;  /* 0x01e400000b0c7984 */ /* 0x0000e80000000c00 */
[----:B------:R-:W4:Y:S01]  /*92b0*/  LDS.128 R32, [R32+0x1e400] ;  /* 0x01e4000020207984 */ /* 0x000f220000000c00 */
[----:B------:R-:W-:Y:S05]  /*92c0*/  @P3 BRA `(.L_x_3840) ;  /* 0x00000004005c3947 */ /* 0x000fea0003800000 */
[----:B------:R-:W-:Y:S01]  /*92d0*/  SHF.R.U32.HI R50, RZ, 0x10, R69 ;  /* 0x00000010ff327819 */ /* 0x000fe20000011645 */
[----:B----4-:R-:W-:Y:S01]  /*92e0*/  IMAD.MOV.U32 R44, RZ, RZ, R32 ;  /* 0x000000ffff2c7224 */ /* 0x010fe200078e0020 */
[----:B------:R-:W-:Y:S01]  /*92f0*/  MOV R45, R35 ;  /* 0x00000023002d7202 */ /* 0x000fe20000000f00 */
[--C-:B------:R-:W-:Y:S01]  /*9300*/  HADD2.F32 R35, -RZ, R33.reuse.H0_H0 ;  /* 0x20000021ff237230 */ /* 0x100fe20000004100 */
[----:B------:R-:W-:Y:S01]  /*9310*/  SHF.R.U32.HI R48, RZ, 0x10, R57 ;  /* 0x00000010ff307819 */ /* 0x000fe20000011639 */
[----:B---3--:R-:W-:Y:S01]  /*9320*/  IMAD.MOV.U32 R32, RZ, RZ, R15 ;  /* 0x000000ffff207224 */ /* 0x008fe200078e000f */
[----:B------:R-:W-:Y:S01]  /*9330*/  MOV R43, R12 ;  /* 0x0000000c002b7202 */ /* 0x000fe20000000f00 */
[----:B------:R-:W-:Y:S01]  /*9340*/  HADD2.F32 R33, -RZ, R33.H1_H1 ;  /* 0x30000021ff217230 */ /* 0x000fe20000004100 */
[--C-:B------:R-:W-:Y:S01]  /*9350*/  SHF.R.U64 R41, R70, 0x10, R71.reuse ;  /* 0x0000001046297819 */ /* 0x100fe20000001247 */
[----:B------:R-:W-:Y:S01]  /*9360*/  HADD2.F32 R50, -RZ, R50.H0_H0 ;  /* 0x20000032ff327230 */ /* 0x000fe20000004100 */
[----:B------:R-:W-:Y:S01]  /*9370*/  SHF.R.U32.HI R70, RZ, 0x10, R71 ;  /* 0x00000010ff467819 */ /* 0x000fe20000011647 */
[----:B------:R-:W-:Y:S01]  /*9380*/  HADD2.F32 R15, -RZ, R13.H1_H1 ;  /* 0x3000000dff0f7230 */ /* 0x000fe20000004100 */
[----:B0-----:R-:W-:Y:S01]  /*9390*/  SHF.R.U64 R11, R58, 0x10, R59 ;  /* 0x000000103a0b7819 */ /* 0x001fe2000000123b */
[----:B------:R-:W-:-:S02]  /*93a0*/  HADD2.F32 R47, -RZ, R145.H1_H1 ;  /* 0x30000091ff2f7230 */ /* 0x000fc40000004100 */
[-C--:B------:R-:W-:Y:S01]  /*93b0*/  FMUL.FTZ R54, R33, R50.reuse ;  /* 0x0000003221367220 */ /* 0x080fe20000410000 */
[----:B------:R-:W-:Y:S02]  /*93c0*/  HADD2.F32 R48, -RZ, R48.H0_H0 ;  /* 0x20000030ff307230 */ /* 0x000fe40000004100 */
[----:B------:R-:W-:Y:S01]  /*93d0*/  FMUL.FTZ R50, R15, R50 ;  /* 0x000000320f327220 */ /* 0x000fe20000410000 */
[----:B------:R-:W-:Y:S02]  /*93e0*/  HADD2.F32 R12, -RZ, R13.H0_H0 ;  /* 0x2000000dff0c7230 */ /* 0x000fe40000004100 */
[-C--:B------:R-:W-:Y:S01]  /*93f0*/  FMUL.FTZ R13, R35, R47.reuse ;  /* 0x0000002f230d7220 */ /* 0x080fe20000410000 */
[----:B------:R-:W-:Y:S02]  /*9400*/  HADD2.F32 R46, -RZ, R140.H1_H1 ;  /* 0x3000008cff2e7230 */ /* 0x000fe40000004100 */
[----:B------:R-:W-:Y:S01]  /*9410*/  FFMA.FTZ R50, R33, R48, R50 ;  /* 0x0000003021327223 */ /* 0x000fe20000010032 */
[----:B------:R-:W-:Y:S01]  /*9420*/  SHF.R.U32.HI R58, RZ, 0x10, R59 ;  /* 0x00000010ff3a7819 */ /* 0x000fe2000001163b */
[----:B------:R-:W-:Y:S01]  /*9430*/  FMUL.FTZ R52, R12, R47 ;  /* 0x0000002f0c347220 */ /* 0x000fe20000410000 */
[----:B------:R-:W-:-:S02]  /*9440*/  HADD2.F32 R33, -RZ, R45.H0_H0 ;  /* 0x2000002dff217230 */ /* 0x000fc40000004100 */
[----:B------:R-:W-:Y:S01]  /*9450*/  FFMA.FTZ R49, R15, R48, -R54 ;  /* 0x000000300f317223 */ /* 0x000fe20000010836 */
[----:B------:R-:W-:Y:S02]  /*9460*/  HADD2.F32 R45, -RZ, R45.H1_H1 ;  /* 0x3000002dff2d7230 */ /* 0x000fe40000004100 */
[-C--:B------:R-:W-:Y:S01]  /*9470*/  FFMA.FTZ R12, R12, R46.reuse, -R13 ;  /* 0x0000002e0c0c7223 */ /* 0x080fe2000001080d */
[----:B------:R-:W-:Y:S02]  /*9480*/  HADD2.F32 R47, -RZ, R70.H0_H0 ;  /* 0x20000046ff2f7230 */ /* 0x000fe40000004100 */
[----:B------:R-:W-:Y:S01]  /*9490*/  FFMA.FTZ R13, R35, R46, R52 ;  /* 0x0000002e230d7223 */ /* 0x000fe20000010034 */
        /* <DEDUP_REMOVED lines=16> */
[----:B------:R-:W-:Y:S02]  /*95a0*/  HADD2.F32 R140, -RZ, R140.H0_H0 ;  /* 0x2000008cff8c7230 */ /* 0x000fe40000004100 */
[-C--:B------:R-:W-:Y:S01]  /*95b0*/  FMUL.FTZ R46, R32, R145.reuse ;  /* 0x00000091202e7220 */ /* 0x080fe20000410000 */
[----:B------:R-:W-:Y:S01]  /*95c0*/  SHF.R.U64 R42, R56, 0x10, R57 ;  /* 0x00000010382a7819 */ /* 0x000fe20000001239 */
[C---:B------:R-:W-:Y:S01]  /*95d0*/  FMUL.FTZ R145, R15.reuse, R145 ;  /* 0x000000910f917220 */ /* 0x040fe20000410000 */
[----:B------:R-:W-:Y:S02]  /*95e0*/  HADD2.F32 R33, -RZ, R53.H0_H0 ;  /* 0x20000035ff217230 */ /* 0x000fe40000004100 */
[----:B------:R-:W-:Y:S01]  /*95f0*/  FFMA.FTZ R46, R15, R140, -R46 ;  /* 0x0000008c0f2e7223 */ /* 0x000fe2000001082e */
[----:B------:R-:W-:-:S02]  /*9600*/  HADD2.F32 R44, -RZ, R44.H1_H1 ;  /* 0x3000002cff2c7230 */ /* 0x000fc40000004100 */
[----:B------:R-:W-:Y:S01]  /*9610*/  FFMA.FTZ R145, R32, R140, R145 ;  /* 0x0000008c20917223 */ /* 0x000fe20000010091 */
        /* <DEDUP_REMOVED lines=28> */
[----:B------:R-:W-:-:S02]  /*97e0*/  F2FP.F16.F32.PACK_AB R12, R43, R46 ;  /* 0x0000002e2b0c723e */ /* 0x000fc400000000ff */
[----:B------:R-:W-:Y:S02]  /*97f0*/  F2FP.F16.F32.PACK_AB R14, R35, R44 ;  /* 0x0000002c230e723e */ /* 0x000fe400000000ff */
[----:B------:R-:W-:Y:S01]  /*9800*/  F2FP.F16.F32.PACK_AB R34, R34, R33 ;  /* 0x000000212222723e */ /* 0x000fe200000000ff */
[----:B------:R-:W-:Y:S01]  /*9810*/  IMAD.MOV.U32 R33, RZ, RZ, R50 ;  /* 0x000000ffff217224 */ /* 0x000fe200078e0032 */
[----:B------:R-:W-:Y:S02]  /*9820*/  F2FP.F16.F32.PACK_AB R32, R42, R145 ;  /* 0x000000912a20723e */ /* 0x000fe400000000ff */
[----:B------:R-:W-:-:S07]  /*9830*/  MOV R35, R47 ;  /* 0x0000002f00237202 */ /* 0x000fce0000000f00 */
.L_x_3840:
[----:B------:R-:W-:Y:S05]  /*9840*/  BSYNC B1 ;  /* 0x0000000000017941 */ /* 0x000fea0003800000 */
.L_x_3839:
[----:B---3--:R3:W-:Y:S01]  /*9850*/  ST.E.128 desc[UR56][R38.64], R12 ;  /* 0x0000000c26007985 */ /* 0x0087e2000c101d38 */
[----:B------:R-:W-:-:S13]  /*9860*/  ISETP.GE.AND P3, PT, R40, R131, PT ;  /* 0x000000832800720c */ /* 0x000fda0003f66270 */
[----:B------:R-:W-:Y:S05]  /*9870*/  @P3 BRA `(.L_x_3787) ;  /* 0x0000000400e03947 */ /* 0x000fea0003800000 */
[----:B------:R-:W-:-:S05]  /*9880*/  IMAD.WIDE R36, R40, 0x2, R36 ;  /* 0x0000000228247825 */ /* 0x000fca00078e0224 */
[----:B----4-:R4:W-:Y:S01]  /*9890*/  ST.E.128 desc[UR56][R36.64], R32 ;  /* 0x0000002024007985 */ /* 0x0109e2000c101d38 */
[----:B------:R-:W-:Y:S05]  /*98a0*/  BRA `(.L_x_3787) ;  /* 0x0000000400d47947 */ /* 0x000fea0003800000 */
.L_x_3752:
[----:B------:R-:W-:-:S06]  /*98b0*/  UISETP.NE.AND UP0, UPT, UR59, 0x3, UPT ;  /* 0x000000033b00788c */ /* 0x000fcc000bf05270 */
[----:B------:R-:W-:-:S13]  /*98c0*/  PLOP3.LUT P2, PT, PT, PT, UP0, 0x80, 0x0 ;  /* 0x000000000000781c */ /* 0x000fda0003f4f008 */
[----:B------:R-:W-:Y:S05]  /*98d0*/  @!P2 BRA `(.L_x_3841) ;  /* 0x000000000004a947 */ /* 0x000fea0003800000 */
[----:B------:R-:W-:Y:S01]  /*98e0*/  BPT.TRAP 0x1 ;  /* 0x000000040000795c */ /* 0x000fe20000300000 */
.L_x_3841:
[----:B------:R-:W-:Y:S01]  /*98f0*/  IMAD R87, R18, 0x8, R2 ;  /* 0x0000000812577824 */ /* 0x000fe200078e0202 */
[----:B------:R-:W-:Y:S01]  /*9900*/  SHF.L.U32 R88, R202, 0x1f, RZ ;  /* 0x0000001fca587819 */ /* 0x000fe200000006ff */
[----:B------:R-:W-:Y:S01]  /*9910*/  BSSY B1, `(.L_x_3842) ;  /* 0x0000004000017945 */ /* 0x000fe20003800000 */
[----:B------:R-:W-:Y:S02]  /*9920*/  SHF.R.S32.HI R84, RZ, 0x1f, R27 ;  /* 0x0000001fff547819 */ /* 0x000fe4000001141b */
[----:B------:R-:W0:Y:S02]  /*9930*/  SYNCS.PHASECHK.TRANS64.TRYWAIT P3, [R87+URZ+0x30890], R88 ;  /* 0x03089058570075a7 */ /* 0x000e24000806017f */
[----:B0-----:R-:W-:Y:S05]  /*9940*/  @!P3 BRA `(.L_x_3843) ;  /* 0x000001700044b947 */ /* 0x001fea0003800000 */
.L_x_4100:
[----:B------:R-:W-:Y:S05]  /*9950*/  BSYNC B1 ;  /* 0x0000000000017941 */ /* 0x000fea0003800000 */
.L_x_3842:
        /* <DEDUP_REMOVED lines=14> */
[----:B------:R-:W-:Y:S01]  /*9a40*/  IADD3 R13, R13, R11, RZ ;  /* 0x0000000b0d0d7210 */ /* 0x000fe20007ffe0ff */
[----:B------:R-:W-:Y:S02]  /*9a50*/  IMAD.IADD R42, R86, 0x1, -R201 ;  /* 0x00000001562a7824 */ /* 0x000fe400078e0ac9 */
        /* <DEDUP_REMOVED lines=11> */
.L_x_4104:
        /* <DEDUP_REMOVED lines=9> */
[----:B------:R-:W-:Y:S02]  /*9ba0*/  @!P4 LEA.HI.X R35, R22, R39, R200, 0x1, P3 ;  /* 0x000000271623c211 */ /* 0x000fe400018f0cc8 */
[----:B------:R-:W-:-:S13]  /*9bb0*/  ISETP.GE.AND P3, PT, R19, UR4, PT ;  /* 0x0000000413007c0c */ /* 0x000fda000bf66270 */
[----:B------:R-:W-:-:S04]  /*9bc0*/  @!P3 LEA R32, P6, R19, R38, 0x1 ;  /* 0x000000261320b211 */ /* 0x000fc800078c08ff */
[----:B------:R-:W-:Y:S01]  /*9bd0*/  @!P3 LEA.HI.X R33, R19, R39, R199, 0x1, P6 ;  /* 0x000000271321b211 */ /* 0x000fe200030f0cc7 */
[----:B----4-:R2:W-:Y:S01]  /*9be0*/  @!P5 ST.E.128 desc[UR56][R36.64], R12 ;  /* 0x0000000c2400d985 */ /* 0x0105e2000c101d38 */
[----:B------:R-:W-:-:S13]  /*9bf0*/  ISETP.GE.AND P5, PT, R193, UR4, PT ;  /* 0x00000004c1007c0c */ /* 0x000fda000bfa6270 */
[----:B------:R-:W3:Y:S01]  /*9c00*/  @!P5 LDS.128 R12, [R31+0x1e000] ;  /* 0x01e000001f0cd984 */ /* 0x000ee20000000c00 */
[----:B------:R-:W-:Y:S01]  /*9c10*/  @!P5 SHF.L.U32 R11, R196, 0x3, RZ ;  /* 0x00000003c40bd819 */ /* 0x000fe200000006ff */
[----:B--2---:R-:W-:Y:S02]  /*9c20*/  @!P5 IMAD.MOV.U32 R36, RZ, RZ, R38 ;  /* 0x000000ffff24d224 */ /* 0x004fe400078e0026 */
[----:B------:R-:W-:Y:S02]  /*9c30*/  @!P5 IMAD.MOV.U32 R37, RZ, RZ, R39 ;  /* 0x000000ffff25d224 */ /* 0x000fe400078e0027 */
[----:B------:R-:W-:-:S05]  /*9c40*/  @!P5 IMAD.WIDE R36, R11, 0x2, R36 ;  /* 0x000000020b24d825 */ /* 0x000fca00078e0224 */
[----:B---3--:R2:W-:Y:S01]  /*9c50*/  @!P5 ST.E.128 desc[UR56][R36.64], R12 ;  /* 0x0000000c2400d985 */ /* 0x0085e2000c101d38 */
[----:B------:R-:W-:-:S13]  /*9c60*/  ISETP.GE.AND P5, PT, R192, UR4, PT ;  /* 0x00000004c0007c0c */ /* 0x000fda000bfa6270 */
[----:B------:R-:W3:Y:S01]  /*9c70*/  @!P5 LDS.128 R12, [R28+0x21000] ;  /* 0x021000001c0cd984 */ /* 0x000ee20000000c00 */
[----:B------:R-:W-:Y:S01]  /*9c80*/  @!P5 SHF.L.U32 R11, R197, 0x3, RZ ;  /* 0x00000003c50bd819 */ /* 0x000fe200000006ff */
[----:B--2---:R-:W-:Y:S02]  /*9c90*/  @!P5 IMAD.MOV.U32 R36, RZ, RZ, R38 ;  /* 0x000000ffff24d224 */ /* 0x004fe400078e0026 */
[----:B------:R-:W-:Y:S02]  /*9ca0*/  @!P5 IMAD.MOV.U32 R37, RZ, RZ, R39 ;  /* 0x000000ffff25d224 */ /* 0x000fe400078e0027 */
[----:B------:R-:W-:-:S05]  /*9cb0*/  @!P5 IMAD.WIDE R36, R11, 0x2, R36 ;  /* 0x000000020b24d825 */ /* 0x000fca00078e0224 */
[----:B---3--:R2:W-:Y:S01]  /*9cc0*/  @!P5 ST.E.128 desc[UR56][R36.64], R12 ;  /* 0x0000000c2400d985 */ /* 0x0085e2000c101d38 */
[----:B------:R-:W-:-:S03]  /*9cd0*/  ISETP.GE.AND P5, PT, R23, UR4, PT ;  /* 0x0000000417007c0c */ /* 0x000fc6000bfa6270 */
[----:B------:R-:W3:Y:S10]  /*9ce0*/  @!P4 LDS.128 R12, [R31+0x21000] ;  /* 0x021000001f0cc984 */ /* 0x000ef40000000c00 */
[----:B--2---:R-:W-:-:S04]  /*9cf0*/  @!P5 LEA R36, P6, R23, R38, 0x1 ;  /* 0x000000261724d211 */ /* 0x004fc800078c08ff */
[----:B------:R-:W-:Y:S01]  /*9d00*/  @!P5 LEA.HI.X R37, R23, R39, R198, 0x1, P6 ;  /* 0x000000271725d211 */ /* 0x000fe200030f0cc6 */
[----:B---3--:R-:W-:Y:S04]  /*9d10*/  @!P4 ST.E.128 desc[UR56][R34.64], R12 ;  /* 0x0000000c2200c985 */ /* 0x008fe8000c101d38 */
[----:B------:R-:W2:Y:S04]  /*9d20*/  @!P3 LDS.128 R12, [R28+0x24000] ;  /* 0x024000001c0cb984 */ /* 0x000ea80000000c00 */
[----:B--2---:R-:W-:Y:S04]  /*9d30*/  @!P3 ST.E.128 desc[UR56][R32.64], R12 ;  /* 0x0000000c2000b985 */ /* 0x004fe8000c101d38 */
[----:B------:R-:W2:Y:S04]  /*9d40*/  @!P5 LDS.128 R12, [R31+0x24000] ;  /* 0x024000001f0cd984 */ /* 0x000ea80000000c00 */
[----:B--2---:R4:W-:Y:S02]  /*9d50*/  @!P5 ST.E.128 desc[UR56][R36.64], R12 ;  /* 0x0000000c2400d985 */ /* 0x0049e4000c101d38 */
.L_x_3846:
[----:B------:R-:W-:Y:S05]  /*9d60*/  BSYNC B1 ;  /* 0x0000000000017941 */ /* 0x000fea0003800000 */
.L_x_3845:
[----:B------:R-:W-:-:S03]  /*9d70*/  UMOV UR4, 0xffffffff ;  /* 0xffffffff00047882 */ /* 0x000fc60000000000 */
[----:B------:R-:W-:Y:S05]  /*9d80*/  BRA.DIV UR4, `(.L_x_3847) ;  /* 0x0000016e04947947 */ /* 0x000fea000b800000 */
[----:B--2---:R2:W0:Y:S04]  /*9d90*/  SHFL.IDX PT, R39, R41, 0x1, 0x1c1f ;  /* 0x003c1f0029277f89 */ /* 0x00442800000e0000 */
[----:B---3--:R2:W3:Y:S02]  /*9da0*/  SHFL.IDX PT, R38, R40, 0x1, 0x1c1f ;  /* 0x003c1f0028267f89 */ /* 0x0084e400000e0000 */
.L_x_4108:
        /* <DEDUP_REMOVED lines=17> */
[----:B0-----:R-:W-:Y:S02]  /*9ec0*/  @!P5 IMAD.MOV.U32 R36, RZ, RZ, R38 ;  /* 0x000000ffff24d224 */ /* 0x001fe400078e0026 */
[----:B------:R-:W-:Y:S02]  /*9ed0*/  @!P5 IMAD.MOV.U32 R37, RZ, RZ, R39 ;  /* 0x000000ffff25d224 */ /* 0x000fe400078e0027 */
[----:B------:R-:W-:-:S05]  /*9ee0*/  @!P5 IMAD.WIDE R36, R11, 0x2, R36 ;  /* 0x000000020b24d825 */ /* 0x000fca00078e0224 */
[----:B---3--:R0:W-:Y:S01]  /*9ef0*/  @!P5 ST.E.128 desc[UR56][R36.64], R12 ;  /* 0x0000000c2400d985 */ /* 0x0081e2000c101d38 */
[----:B------:R-:W-:-:S13]  /*9f00*/  ISETP.GE.AND P5, PT, R192, UR4, PT ;  /* 0x00000004c0007c0c */ /* 0x000fda000bfa6270 */
[----:B------:R-:W3:Y:S01]  /*9f10*/  @!P5 LDS.128 R12, [R28+0x23000] ;  /* 0x023000001c0cd984 */ /* 0x000ee20000000c00 */
[----:B------:R-:W-:Y:S01]  /*9f20*/  @!P5 SHF.L.U32 R11, R197, 0x3, RZ ;  /* 0x00000003c50bd819 */ /* 0x000fe200000006ff */
[----:B0-----:R-:W-:Y:S02]  /*9f30*/  @!P5 IMAD.MOV.U32 R36, RZ, RZ, R38 ;  /* 0x000000ffff24d224 */ /* 0x001fe400078e0026 */
[----:B------:R-:W-:Y:S02]  /*9f40*/  @!P5 IMAD.MOV.U32 R37, RZ, RZ, R39 ;  /* 0x000000ffff25d224 */ /* 0x000fe400078e0027 */
[----:B------:R-:W-:-:S05]  /*9f50*/  @!P5 IMAD.WIDE R36, R11, 0x2, R36 ;  /* 0x000000020b24d825 */ /* 0x000fca00078e0224 */
[----:B---3--:R0:W-:Y:S01]  /*9f60*/  @!P5 ST.E.128 desc[UR56][R36.64], R12 ;  /* 0x0000000c2400d985 */ /* 0x0081e2000c101d38 */
[----:B------:R-:W-:-:S03]  /*9f70*/  ISETP.GE.AND P5, PT, R23, UR4, PT ;  /* 0x0000000417007c0c */ /* 0x000fc6000bfa6270 */
[----:B------:R-:W3:Y:S10]  /*9f80*/  @!P4 LDS.128 R12, [R31+0x23000] ;  /* 0x023000001f0cc984 */ /* 0x000ef40000000c00 */
[----:B0-----:R-:W-:-:S04]  /*9f90*/  @!P5 LEA R36, P6, R23, R38, 0x1 ;  /* 0x000000261724d211 */ /* 0x001fc800078c08ff */
[----:B------:R-:W-:Y:S01]  /*9fa0*/  @!P5 LEA.HI.X R37, R23, R39, R198, 0x1, P6 ;  /* 0x000000271725d211 */ /* 0x000fe200030f0cc6 */
[----:B---3--:R-:W-:Y:S04]  /*9fb0*/  @!P4 ST.E.128 desc[UR56][R34.64], R12 ;  /* 0x0000000c2200c985 */ /* 0x008fe8000c101d38 */
[----:B------:R-:W0:Y:S04]  /*9fc0*/  @!P3 LDS.128 R12, [R28+0x26000] ;  /* 0x026000001c0cb984 */ /* 0x000e280000000c00 */
[----:B0-----:R-:W-:Y:S04]  /*9fd0*/  @!P3 ST.E.128 desc[UR56][R32.64], R12 ;  /* 0x0000000c2000b985 */ /* 0x001fe8000c101d38 */
[----:B------:R-:W0:Y:S04]  /*9fe0*/  @!P5 LDS.128 R12, [R31+0x26000] ;  /* 0x026000001f0cd984 */ /* 0x000e280000000c00 */
[----:B0-----:R0:W-:Y:S02]  /*9ff0*/  @!P5 ST.E.128 desc[UR56][R36.64], R12 ;  /* 0x0000000c2400d985 */ /* 0x0011e4000c101d38 */
.L_x_3787:
[----:B------:R-:W-:Y:S05]  /*a000*/  BSYNC B0 ;  /* 0x0000000000007941 */ /* 0x000fea0003800000 */
.L_x_3751:
[----:B0--3--:R-:W0:Y:S01]  /*a010*/  S2R R11, SR_TID.X ;  /* 0x00000000000b7919 */ /* 0x009e220000002100 */
[----:B------:R-:W-:Y:S01]  /*a020*/  @!PT LDS RZ, [RZ] ;  /* 0x00000000fffff984 */ /* 0x000fe20000000800 */
[----:B------:R-:W-:Y:S01]  /*a030*/  @!PT LDS RZ, [RZ] ;  /* 0x00000000fffff984 */ /* 0x000fe20000000800 */
[----:B------:R-:W-:Y:S01]  /*a040*/  @!PT LDS RZ, [RZ] ;  /* 0x00000000fffff984 */ /* 0x000fe20000000800 */
[----:B------:R-:W-:Y:S01]  /*a050*/  @!PT LDS RZ, [RZ] ;  /* 0x00000000fffff984 */ /* 0x000fe20000000800 */
[----:B------:R3:W-:Y:S06]  /*a060*/  MEMBAR.ALL.CTA ;  /* 0x0000000000007992 */ /* 0x0007ec0000008000 */
[----:B---3--:R-:W3:Y:S01]  /*a070*/  FENCE.VIEW.ASYNC.S ;  /* 0x00000000000073c6 */ /* 0x008ee20000000000 */
[----:B------:R-:W-:Y:S05]  /*a080*/  WARPSYNC.ALL ;  /* 0x0000000000007948 */ /* 0x000fea0003800000 */
[----:B------:R-:W-:Y:S01]  /*a090*/  BSSY B0, `(.L_x_3848) ;  /* 0x0000009000007945 */ /* 0x000fe20003800000 */
[----:B0-----:R-:W-:Y:S01]  /*a0a0*/  LOP3.LUT R11, R11, 0x7f, RZ, 0xc0, !PT ;  /* 0x0000007f0b0b7812 */ /* 0x001fe200078ec0ff */
[----:B---3--:R0:W-:Y:S03]  /*a0b0*/  BAR.SYNC.DEFER_BLOCKING R138, 0x80 ;  /* 0x0002008a0000751d */ /* 0x0081e60000010000 */
[----:B------:R-:W-:-:S13]  /*a0c0*/  ISETP.NE.AND P3, PT, R11, RZ, PT ;  /* 0x000000ff0b00720c */ /* 0x000fda0003f65270 */
[----:B------:R-:W-:-:S04]  /*a0d0*/  @!P3 IADD3 R11, R87, 0x308a0, RZ ;  /* 0x000308a0570bb810 */ /* 0x000fc80007ffe0ff */
[----:B------:R-:W-:-:S04]  /*a0e0*/  @!P3 PRMT R11, RZ, 0x654, R11 ;  /* 0x00000654ff0bb816 */ /* 0x000fc8000000000b */
[----:B------:R0:W-:Y:S01]  /*a0f0*/  @!P3 SYNCS.ARRIVE.TRANS64.RED.A1T0 RZ, [R11+URZ], RZ ;  /* 0x000000ff0bffb9a7 */ /* 0x0001e2000810043f */
[----:B------:R-:W-:Y:S05]  /*a100*/  @!P2 BRA `(.L_x_3849) ;  /* 0x000000000004a947 */ /* 0x000fea0003800000 */
[----:B------:R-:W-:Y:S01]  /*a110*/  BPT.TRAP 0x1 ;  /* 0x000000040000795c */ /* 0x000fe20000300000 */
.L_x_3849:
[----:B------:R-:W-:Y:S05]  /*a120*/  BSYNC B0 ;  /* 0x0000000000007941 */ /* 0x000fea0003800000 */
.L_x_3848:
[----:B------:R-:W3:Y:S01]  /*a130*/  SYNCS.PHASECHK.TRANS64.TRYWAIT P2, [R87+URZ+0x308b0], R88 ;  /* 0x0308b058570075a7 */ /* 0x000ee2000804017f */
[----:B------:R-:W-:Y:S01]  /*a140*/  ULDC UR58, c[0x0][0x2f4] ;  /* 0x0000bd00003a7ab9 */ /* 0x000fe20000000800 */
[----:B------:R-:W-:Y:S04]  /*a150*/  BSSY B0, `(.L_x_3850) ;  /* 0x0000002000007945 */ /* 0x000fe80003800000 */
[----:B---3--:R-:W-:Y:S05]  /*a160*/  @!P2 BRA `(.L_x_3851) ;  /* 0x0000016800e8a947 */ /* 0x008fea0003800000 */
.L_x_4109:
[----:B------:R-:W-:Y:S05]  /*a170*/  BSYNC B0 ;  /* 0x0000000000007941 */ /* 0x000fea0003800000 */
.L_x_3850:
[----:B------:R-:W-:Y:S01]  /*a180*/  ULDC.64 UR4, c[0x0][0x328] ;  /* 0x0000ca0000047ab9 */ /* 0x000fe20000000a00 */
[----:B------:R-:W-:Y:S01]  /*a190*/  IMAD.IADD R86, R86, 0x1, -R201 ;  /* 0x0000000156567824 */ /* 0x000fe200078e0ac9 */
[----:B------:R-:W-:Y:S01]  /*a1a0*/  BSSY B0, `(.L_x_3852) ;  /* 0x0000036000007945 */ /* 0x000fe20003800000 */
[----:B------:R-:W-:Y:S02]  /*a1b0*/  IMAD R84, R84, UR4, RZ ;  /* 0x0000000454547c24 */ /* 0x000fe4000f8e02ff */
[----:B----4-:R-:W-:-:S04]  /*a1c0*/  IMAD.WIDE.U32 R12, R27, UR4, RZ ;  /* 0x000000041b0c7c25 */ /* 0x010fc8000f8e00ff */
[----:B------:R-:W-:Y:S01]  /*a1d0*/  IMAD R27, R27, UR5, R84 ;  /* 0x000000051b1b7c24 */ /* 0x000fe2000f8e0254 */
[----:B------:R-:W-:Y:S02]  /*a1e0*/  ULDC.64 UR4, c[0x0][0x338] ;  /* 0x0000ce0000047ab9 */ /* 0x000fe40000000a00 */
[----:B------:R-:W-:Y:S02]  /*a1f0*/  IMAD R14, R85, UR4, RZ ;  /* 0x00000004550e7c24 */ /* 0x000fe4000f8e02ff */
[----:B------:R-:W-:Y:S02]  /*a200*/  IMAD.IADD R13, R13, 0x1, R27 ;  /* 0x000000010d0d7824 */ /* 0x000fe400078e021b */
[C---:B0-----:R-:W-:Y:S02]  /*a210*/  IMAD R11, R21.reuse, UR5, R14 ;  /* 0x00000005150b7c24 */ /* 0x041fe4000f8e020e */
[----:B------:R-:W-:Y:S01]  /*a220*/  IMAD.WIDE.U32 R12, R21, UR4, R12 ;  /* 0x00000004150c7c25 */ /* 0x000fe2000f8e000c */
[----:B------:R-:W-:-:S03]  /*a230*/  ULDC.64 UR4, c[0x0][0x330] ;  /* 0x0000cc0000047ab9 */ /* 0x000fc60000000a00 */
[----:B------:R-:W-:Y:S02]  /*a240*/  IMAD R15, R0, UR4, RZ ;  /* 0x00000004000f7c24 */ /* 0x000fe4000f8e02ff */
[----:B------:R-:W-:Y:S02]  /*a250*/  IMAD.IADD R13, R13, 0x1, R11 ;  /* 0x000000010d0d7824 */ /* 0x000fe400078e020b */
[C---:B------:R-:W-:Y:S02]  /*a260*/  IMAD R11, R30.reuse, UR5, R15 ;  /* 0x000000051e0b7c24 */ /* 0x040fe4000f8e020f */
[----:B------:R-:W-:Y:S01]  /*a270*/  IMAD.WIDE.U32 R12, R30, UR4, R12 ;  /* 0x000000041e0c7c25 */ /* 0x000fe2000f8e000c */
[----:B------:R-:W-:-:S04]  /*a280*/  ULDC.64 UR4, c[0x0][0x318] ;  /* 0x0000c60000047ab9 */ /* 0x000fc80000000a00 */
[----:B------:R-:W-:Y:S02]  /*a290*/  IADD3 R11, R13, R11, RZ ;  /* 0x0000000b0d0b7210 */ /* 0x000fe40007ffe0ff */
[----:B------:R-:W-:-:S04]  /*a2a0*/  LEA R21, P2, R12, UR4, 0x1 ;  /* 0x000000040c157c11 */ /* 0x000fc8000f8408ff */
[----:B------:R-:W-:Y:S01]  /*a2b0*/  LEA.HI.X R11, R12, UR5, R11, 0x1, P2 ;  /* 0x000000050c0b7c11 */ /* 0x000fe200090f0c0b */
[----:B------:R0:W4:Y:S01]  /*a2c0*/  SHFL.IDX PT, R36, R21, RZ, 0x1c1f ;  /* 0x001c1fff15247589 */ /* 0x00012200000e0000 */
[----:B------:R-:W-:-:S03]  /*a2d0*/  ISETP.GE.AND P2, PT, R86, 0x1, PT ;  /* 0x000000015600780c */ /* 0x000fc60003f46270 */
[----:B------:R0:W0:Y:S10]  /*a2e0*/  SHFL.IDX PT, R37, R11, RZ, 0x1c1f ;  /* 0x001c1fff0b257589 */ /* 0x00003400000e0000 */
[----:B------:R-:W-:Y:S05]  /*a2f0*/  @!P2 BRA `(.L_x_3853) ;  /* 0x000000000080a947 */ /* 0x000fea0003800000 */
[----:B------:R-:W-:Y:S02]  /*a300*/  ISETP.GE.AND P5, PT, R16, UR58, PT ;  /* 0x0000003a10007c0c */ /* 0x000fe4000bfa6270 */
[----:B------:R-:W-:-:S11]  /*a310*/  ISETP.GE.AND P4, PT, R22, UR58, PT ;  /* 0x0000003a16007c0c */ /* 0x000fd6000bf86270 */
[----:B------:R-:W5:Y:S01]  /*a320*/  @!P5 LDS.128 R12, [R28] ;  /* 0x000000001c0cd984 */ /* 0x000f620000000c00 */
[----:B----4-:R-:W-:-:S04]  /*a330*/  @!P5 LEA R38, P2, R16, R36, 0x1 ;  /* 0x000000241026d211 */ /* 0x010fc800078408ff */
[----:B0-----:R-:W-:Y:S02]  /*a340*/  @!P5 LEA.HI.X R39, R16, R37, R17, 0x1, P2 ;  /* 0x000000251027d211 */ /* 0x001fe400010f0c11 */
[----:B------:R-:W-:-:S04]  /*a350*/  @!P4 LEA R34, P2, R22, R36, 0x1 ;  /* 0x000000241622c211 */ /* 0x000fc800078408ff */
[----:B------:R-:W-:Y:S02]  /*a360*/  @!P4 LEA.HI.X R35, R22, R37, R200, 0x1, P2 ;  /* 0x000000251623c211 */ /* 0x000fe400010f0cc8 */
[----:B------:R-:W-:-:S13]  /*a370*/  ISETP.GE.AND P2, PT, R19, UR58, PT ;  /* 0x0000003a13007c0c */ /* 0x000fda000bf46270 */
[----:B------:R-:W-:-:S04]  /*a380*/  @!P2 LEA R32, P6, R19, R36, 0x1 ;  /* 0x000000241320a211 */ /* 0x000fc800078c08ff */
[----:B------:R-:W-:Y:S01]  /*a390*/  @!P2 LEA.HI.X R33, R19, R37, R199, 0x1, P6 ;  /* 0x000000251321a211 */ /* 0x000fe200030f0cc7 */
[----:B-----5:R0:W-:Y:S01]  /*a3a0*/  @!P5 ST.E.128 desc[UR56][R38.64], R12 ;  /* 0x0000000c2600d985 */ /* 0x0201e2000c101d38 */
[----:B------:R-:W-:-:S13]  /*a3b0*/  ISETP.GE.AND P5, PT, R193, UR58, PT ;  /* 0x0000003ac1007c0c */ /* 0x000fda000bfa6270 */
[----:B------:R-:W4:Y:S01]  /*a3c0*/  @!P5 LDS.128 R12, [R31] ;  /* 0x000000001f0cd984 */ /* 0x000f220000000c00 */
[----:B------:R-:W-:-:S04]  /*a3d0*/  @!P5 IMAD.SHL.U32 R27, R196, 0x8, RZ ;  /* 0x00000008c41bd824 */ /* 0x000fc800078e00ff */
[----:B0-----:R-:W-:-:S05]  /*a3e0*/  @!P5 IMAD.WIDE R38, R27, 0x2, R36 ;  /* 0x000000021b26d825 */ /* 0x001fca00078e0224 */
[----:B----4-:R0:W-:Y:S01]  /*a3f0*/  @!P5 ST.E.128 desc[UR56][R38.64], R12 ;  /* 0x0000000c2600d985 */ /* 0x0101e2000c101d38 */
[----:B------:R-:W-:-:S13]  /*a400*/  ISETP.GE.AND P5, PT, R192, UR58, PT ;  /* 0x0000003ac0007c0c */ /* 0x000fda000bfa6270 */
[----:B------:R-:W4:Y:S01]  /*a410*/  @!P5 LDS.128 R12, [R28+0x3000] ;  /* 0x003000001c0cd984 */ /* 0x000f220000000c00 */
[----:B------:R-:W-:Y:S01]  /*a420*/  @!P5 SHF.L.U32 R27, R197, 0x3, RZ ;  /* 0x00000003c51bd819 */ /* 0x000fe200000006ff */
[----:B0-----:R-:W-:Y:S02]  /*a430*/  @!P5 IMAD.MOV.U32 R38, RZ, RZ, R36 ;  /* 0x000000ffff26d224 */ /* 0x001fe400078e0024 */
[----:B------:R-:W-:Y:S02]  /*a440*/  @!P5 IMAD.MOV.U32 R39, RZ, RZ, R37 ;  /* 0x000000ffff27d224 */ /* 0x000fe400078e0025 */
[----:B------:R-:W-:-:S05]  /*a450*/  @!P5 IMAD.WIDE R38, R27, 0x2, R38 ;  /* 0x000000021b26d825 */ /* 0x000fca00078e0226 */
[----:B----4-:R-:W-:Y:S01]  /*a460*/  @!P5 ST.E.128 desc[UR56][R38.64], R12 ;  /* 0x0000000c2600d985 */ /* 0x010fe2000c101d38 */
[----:B------:R-:W-:-:S03]  /*a470*/  ISETP.GE.AND P5, PT, R23, UR58, PT ;  /* 0x0000003a17007c0c */ /* 0x000fc6000bfa6270 */
[----:B------:R-:W0:Y:S10]  /*a480*/  @!P4 LDS.128 R12, [R31+0x3000] ;  /* 0x003000001f0cc984 */ /* 0x000e340000000c00 */
[----:B------:R-:W-:-:S04]  /*a490*/  @!P5 LEA R36, P6, R23, R36, 0x1 ;  /* 0x000000241724d211 */ /* 0x000fc800078c08ff */
[----:B------:R-:W-:Y:S01]  /*a4a0*/  @!P5 LEA.HI.X R37, R23, R37, R198, 0x1, P6 ;  /* 0x000000251725d211 */ /* 0x000fe200030f0cc6 */
[----:B0-----:R-:W-:Y:S04]  /*a4b0*/  @!P4 ST.E.128 desc[UR56][R34.64], R12 ;  /* 0x0000000c2200c985 */ /* 0x001fe8000c101d38 */
[----:B------:R-:W0:Y:S04]  /*a4c0*/  @!P2 LDS.128 R12, [R28+0x6000] ;  /* 0x006000001c0ca984 */ /* 0x000e280000000c00 */
[----:B0-----:R-:W-:Y:S04]  /*a4d0*/  @!P2 ST.E.128 desc[UR56][R32.64], R12 ;  /* 0x0000000c2000a985 */ /* 0x001fe8000c101d38 */
[----:B------:R-:W0:Y:S04]  /*a4e0*/  @!P5 LDS.128 R12, [R31+0x6000] ;  /* 0x006000001f0cd984 */ /* 0x000e280000000c00 */
[----:B0-----:R0:W-:Y:S02]  /*a4f0*/  @!P5 ST.E.128 desc[UR56][R36.64], R12 ;  /* 0x0000000c2400d985 */ /* 0x0011e4000c101d38 */
.L_x_3853:
[----:B------:R-:W-:Y:S05]  /*a500*/  BSYNC B0 ;  /* 0x0000000000007941 */ /* 0x000fea0003800000 */
.L_x_3852:
[----:B------:R-:W-:Y:S01]  /*a510*/  ISETP.GE.AND P2, PT, R86, 0x41, PT ;  /* 0x000000415600780c */ /* 0x000fe20003f46270 */
[----:B0-----:R0:W0:Y:S01]  /*a520*/  SHFL.IDX PT, R37, R11, 0x1, 0x1c1f ;  /* 0x003c1f000b257f89 */ /* 0x00102200000e0000 */
[----:B------:R-:W-:Y:S03]  /*a530*/  BSSY B0, `(.L_x_3854) ;  /* 0x0000023000007945 */ /* 0x000fe60003800000 */
[----:B----4-:R4:W0:Y:S08]  /*a540*/  SHFL.IDX PT, R36, R21, 0x1, 0x1c1f ;  /* 0x003c1f0015247f89 */ /* 0x01083000000e0000 */
[----:B----4-:R-:W-:Y:S05]  /*a550*/  @!P2 BRA `(.L_x_3855) ;  /* 0x000000000080a947 */ /* 0x010fea0003800000 */
[----:B------:R-:W-:Y:S02]  /*a560*/  ISETP.GE.AND P5, PT, R16, UR58, PT ;  /* 0x0000003a10007c0c */ /* 0x000fe4000bfa6270 */
[----:B------:R-:W-:-:S11]  /*a570*/  ISETP.GE.AND P4, PT, R22, UR58, PT ;  /* 0x0000003a16007c0c */ /* 0x000fd6000bf86270 */
[----:B------:R-:W4:Y:S01]  /*a580*/  @!P5 LDS.128 R12, [R28+0x2000] ;  /* 0x002000001c0cd984 */ /* 0x000f220000000c00 */
[----:B0-----:R-:W-:-:S04]  /*a590*/  @!P5 LEA R38, P2, R16, R36, 0x1 ;  /* 0x000000241026d211 */ /* 0x001fc800078408ff */
[----:B------:R-:W-:Y:S02]  /*a5a0*/  @!P5 LEA.HI.X R39, R16, R37, R17, 0x1, P2 ;  /* 0x000000251027d211 */ /* 0x000fe400010f0c11 */
[----:B------:R-:W-:-:S04]  /*a5b0*/  @!P4 LEA R34, P2, R22, R36, 0x1 ;  /* 0x000000241622c211 */ /* 0x000fc800078408ff */
[----:B------:R-:W-:Y:S02]  /*a5c0*/  @!P4 LEA.HI.X R35, R22, R37, R200, 0x1, P2 ;  /* 0x000000251623c211 */ /* 0x000fe400010f0cc8 */
[----:B------:R-:W-:-:S13]  /*a5d0*/  ISETP.GE.AND P2, PT, R19, UR58, PT ;  /* 0x0000003a13007c0c */ /* 0x000fda000bf46270 */
[----:B------:R-:W-:-:S04]  /*a5e0*/  @!P2 LEA R32, P6, R19, R36, 0x1 ;  /* 0x000000241320a211 */ /* 0x000fc800078c08ff */
[----:B------:R-:W-:Y:S01]  /*a5f0*/  @!P2 LEA.HI.X R33, R19, R37, R199, 0x1, P6 ;  /* 0x000000251321a211 */ /* 0x000fe200030f0cc7 */
[----:B----4-:R0:W-:Y:S01]  /*a600*/  @!P5 ST.E.128 desc[UR56][R38.64], R12 ;  /* 0x0000000c2600d985 */ /* 0x0101e2000c101d38 */
[----:B------:R-:W-:-:S13]  /*a610*/  ISETP.GE.AND P5, PT, R193, UR58, PT ;  /* 0x0000003ac1007c0c */ /* 0x000fda000bfa6270 */
[----:B------:R-:W4:Y:S01]  /*a620*/  @!P5 LDS.128 R12, [R31+0x2000] ;  /* 0x002000001f0cd984 */ /* 0x000f220000000c00 */
[----:B------:R-:W-:-:S05]  /*a630*/  @!P5 SHF.L.U32 R11, R196, 0x3, RZ ;  /* 0x00000003c40bd819 */ /* 0x000fca00000006ff */
[----:B0-----:R-:W-:-:S05]  /*a640*/  @!P5 IMAD.WIDE R38, R11, 0x2, R36 ;  /* 0x000000020b26d825 */ /* 0x001fca00078e0224 */
[----:B----4-:R0:W-:Y:S01]  /*a650*/  @!P5 ST.E.128 desc[UR56][R38.64], R12 ;  /* 0x0000000c2600d985 */ /* 0x0101e2000c101d38 */
[----:B------:R-:W-:-:S13]  /*a660*/  ISETP.GE.AND P5, PT, R192, UR58, PT ;  /* 0x0000003ac0007c0c */ /* 0x000fda000bfa6270 */
[----:B------:R-:W4:Y:S01]  /*a670*/  @!P5 LDS.128 R12, [R28+0x5000] ;  /* 0x005000001c0cd984 */ /* 0x000f220000000c00 */
[----:B------:R-:W-:Y:S01]  /*a680*/  @!P5 IMAD.SHL.U32 R11, R197, 0x8, RZ ;  /* 0x00000008c50bd824 */ /* 0x000fe200078e00ff */
[----:B0-----:R-:W-:Y:S01]  /*a690*/  @!P5 MOV R39, R37 ;  /* 0x000000250027d202 */ /* 0x001fe20000000f00 */
[----:B------:R-:W-:-:S04]  /*a6a0*/  @!P5 IMAD.MOV.U32 R38, RZ, RZ, R36 ;  /* 0x000000ffff26d224 */ /* 0x000fc800078e0024 */
        /* <DEDUP_REMOVED lines=11> */
.L_x_3855:
[----:B------:R-:W-:Y:S05]  /*a760*/  BSYNC B0 ;  /* 0x0000000000007941 */ /* 0x000fea0003800000 */
.L_x_3854:
[----:B0-----:R-:W5:Y:S01]  /*a770*/  LDL R11, [R1] ;  /* 0x00000000010b7983 */ /* 0x001f620000100800 */
[----:B-1-3--:R-:W-:Y:S01]  /*a780*/  @!P3 VIADD R87, R87, 0x308c0 ;  /* 0x000308c05757b836 */ /* 0x00afe20000000000 */
[----:B------:R-:W-:Y:S01]  /*a790*/  PLOP3.LUT P2, PT, PT, PT, PT, 0x8, 0x0 ;  /* 0x000000000000781c */ /* 0x000fe20003f4e170 */
[----:B------:R-:W-:Y:S01]  /*a7a0*/  VIADD R18, R18, 0x1 ;  /* 0x0000000112127836 */ /* 0x000fe20000000000 */
[----:B------:R-:W-:Y:S01]  /*a7b0*/  @!PT LDS RZ, [RZ] ;  /* 0x00000000fffff984 */ /* 0x000fe20000000800 */
[----:B------:R-:W-:Y:S01]  /*a7c0*/  @!PT LDS RZ, [RZ] ;  /* 0x00000000fffff984 */ /* 0x000fe20000000800 */
[----:B------:R-:W-:Y:S01]  /*a7d0*/  @!PT LDS RZ, [RZ] ;  /* 0x00000000fffff984 */ /* 0x000fe20000000800 */
[----:B------:R-:W-:Y:S01]  /*a7e0*/  @!PT LDS RZ, [RZ] ;  /* 0x00000000fffff984 */ /* 0x000fe20000000800 */
[----:B------:R0:W-:Y:S06]  /*a7f0*/  MEMBAR.ALL.CTA ;  /* 0x0000000000007992 */ /* 0x0001ec0000008000 */
[----:B0-----:R-:W0:Y:S01]  /*a800*/  FENCE.VIEW.ASYNC.S ;  /* 0x00000000000073c6 */ /* 0x001e220000000000 */
[----:B------:R-:W-:Y:S01]  /*a810*/  @!P3 PRMT R87, RZ, 0x654, R87 ;  /* 0x00000654ff57b816 */ /* 0x000fe20000000057 */
[----:B0-----:R0:W-:Y:S06]  /*a820*/  BAR.SYNC.DEFER_BLOCKING R138, 0x80 ;  /* 0x0002008a0000751d */ /* 0x0011ec0000010000 */
[----:B------:R0:W-:Y:S01]  /*a830*/  @!P3 SYNCS.ARRIVE.TRANS64.RED.A1T0 RZ, [R87+URZ], RZ ;  /* 0x000000ff57ffb9a7 */ /* 0x0001e2000810043f */
[----:B------:R-:W-:-:S04]  /*a840*/  ISETP.NE.AND P3, PT, R18, 0x2, PT ;  /* 0x000000021200780c */ /* 0x000fc80003f65270 */
[----:B------:R-:W-:Y:S02]  /*a850*/  SEL R18, R18, RZ, P3 ;  /* 0x000000ff12127207 */ /* 0x000fe40001800000 */
[----:B-----5:R-:W-:Y:S02]  /*a860*/  LOP3.LUT P4, RZ, R11, 0x2, RZ, 0xc0, !PT ;  /* 0x000000020bff7812 */ /* 0x020fe4000788c0ff */
[----:B------:R-:W-:-:S04]  /*a870*/  SEL R11, RZ, 0x1, P3 ;  /* 0x00000001ff0b7807 */ /* 0x000fc80001800000 */
[----:B------:R-:W-:-:S07]  /*a880*/  LOP3.LUT R202, R202, R11, RZ, 0x3c, !PT ;  /* 0x0000000bcaca7212 */ /* 0x000fce00078e3cff */
[----:B0-----:R-:W-:Y:S05]  /*a890*/  @P4 BRA `(.L_x_3856) ;  /* 0xffffff7c00444947 */ /* 0x001fea000383ffff */
.L_x_3746:
[----:B------:R-:W-:Y:S01]  /*a8a0*/  BSSY B0, `(.L_x_3857) ;  /* 0x000003b000007945 */ /* 0x000fe20003800000 */
[----:B------:R-:W-:Y:S02]  /*a8b0*/  ISETP.GE.AND P1, PT, R142, 0x1, PT ;  /* 0x000000018e00780c */ /* 0x000fe40003f26270 */
[----:B------:R-:W-:Y:S02]  /*a8c0*/  CS2R R6, SRZ ;  /* 0x0000000000067805 */ /* 0x000fe4000001ff00 */
[----:B------:R-:W-:Y:S02]  /*a8d0*/  PLOP3.LUT P0, PT, PT, PT, PT, 0x80, 0x0 ;  /* 0x000000000000781c */ /* 0x000fe40003f0f070 */
[----:B------:R-:W-:Y:S02]  /*a8e0*/  CS2R R118, SRZ ;  /* 0x0000000000767805 */ /* 0x000fe4000001ff00 */
[----:B------:R-:W-:Y:S02]  /*a8f0*/  MOV R3, RZ ;  /* 0x000000ff00037202 */ /* 0x000fe40000000f00 */
[----:B------:R-:W-:-:S02]  /*a900*/  CS2R R116, SRZ ;  /* 0x0000000000747805 */ /* 0x000fc4000001ff00 */
[----:B------:R-:W-:Y:S02]  /*a910*/  CS2R R114, SRZ ;  /* 0x0000000000727805 */ /* 0x000fe4000001ff00 */
[----:B------:R-:W-:Y:S02]  /*a920*/  CS2R R112, SRZ ;  /* 0x0000000000707805 */ /* 0x000fe4000001ff00 */
[----:B------:R-:W-:Y:S01]  /*a930*/  CS2R R106, SRZ ;  /* 0x00000000006a7805 */ /* 0x000fe2000001ff00 */
[----:B------:R-:W-:Y:S01]  /*a940*/  IMAD.MOV.U32 R110, RZ, RZ, RZ ;  /* 0x000000ffff6e7224 */ /* 0x000fe200078e00ff */
[----:B------:R-:W-:Y:S02]  /*a950*/  CS2R R108, SRZ ;  /* 0x00000000006c7805 */ /* 0x000fe4000001ff00 */
[----:B------:R-:W-:Y:S02]  /*a960*/  CS2R R62, SRZ ;  /* 0x00000000003e7805 */ /* 0x000fe4000001ff00 */
[----:B------:R-:W-:Y:S01]  /*a970*/  CS2R R104, SRZ ;  /* 0x0000000000687805 */ /* 0x000fe2000001ff00 */
[----:B------:R-:W-:Y:S01]  /*a980*/  IMAD.MOV.U32 R103, RZ, RZ, RZ ;  /* 0x000000ffff677224 */ /* 0x000fe200078e00ff */
[----:B------:R-:W-:-:S02]  /*a990*/  CS2R R98, SRZ ;  /* 0x0000000000627805 */ /* 0x000fc4000001ff00 */
[----:B------:R-:W-:Y:S02]  /*a9a0*/  CS2R R100, SRZ ;  /* 0x0000000000647805 */ /* 0x000fe4000001ff00 */
[----:B------:R-:W-:Y:S02]  /*a9b0*/  CS2R R96, SRZ ;  /* 0x0000000000607805 */ /* 0x000fe4000001ff00 */
[----:B------:R-:W-:Y:S02]  /*a9c0*/  MOV R95, RZ ;  /* 0x000000ff005f7202 */ /* 0x000fe40000000f00 */
[----:B------:R-:W-:Y:S02]  /*a9d0*/  CS2R R90, SRZ ;  /* 0x00000000005a7805 */ /* 0x000fe4000001ff00 */
[----:B------:R-:W-:Y:S02]  /*a9e0*/  CS2R R92, SRZ ;  /* 0x00000000005c7805 */ /* 0x000fe4000001ff00 */
[----:B------:R-:W-:-:S02]  /*a9f0*/  CS2R R70, SRZ ;  /* 0x0000000000467805 */ /* 0x000fc4000001ff00 */
[----:B------:R-:W-:Y:S01]  /*aa00*/  CS2R R88, SRZ ;  /* 0x0000000000587805 */ /* 0x000fe2000001ff00 */
[----:B------:R-:W-:Y:S01]  /*aa10*/  IMAD.MOV.U32 R87, RZ, RZ, RZ ;  /* 0x000000ffff577224 */ /* 0x000fe200078e00ff */
[----:B--2---:R-:W-:Y:S02]  /*aa20*/  CS2R R82, SRZ ;  /* 0x0000000000527805 */ /* 0x004fe4000001ff00 */
        /* <DEDUP_REMOVED lines=23> */
[----:B------:R-:W-:Y:S02]  /*aba0*/  MOV R136, RZ ;  /* 0x000000ff00887202 */ /* 0x000fe40000000f00 */
[----:B----4-:R-:W-:Y:S02]  /*abb0*/  CS2R R36, SRZ ;  /* 0x0000000000247805 */ /* 0x010fe4000001ff00 */
[----:B------:R-:W-:Y:S02]  /*abc0*/  CS2R R138, SRZ ;  /* 0x00000000008a7805 */ /* 0x000fe4000001ff00 */
[----:B------:R-:W-:Y:S02]  /*abd0*/  CS2R R124, SRZ ;  /* 0x00000000007c7805 */ /* 0x000fe4000001ff00 */
[----:B------:R-:W-:Y:S01]  /*abe0*/  CS2R R32, SRZ ;  /* 0x0000000000207805 */ /* 0x000fe2000001ff00 */
[----:B------:R-:W-:Y:S01]  /*abf0*/  IMAD.MOV.U32 R4, RZ, RZ, RZ ;  /* 0x000000ffff047224 */ /* 0x000fe200078e00ff */
[----:B------:R-:W-:Y:S01]  /*ac00*/  MOV R140, RZ ;  /* 0x000000ff008c7202 */ /* 0x000fe20000000f00 */
[----:B------:R-:W-:Y:S01]  /*ac10*/  IMAD.MOV.U32 R0, RZ, RZ, RZ ;  /* 0x000000ffff007224 */ /* 0x000fe200078e00ff */
[----:B------:R-:W-:Y:S06]  /*ac20*/  @P2 BRA `(.L_x_3858) ;  /* 0x0000000000082947 */ /* 0x000fec0003800000 */
[----:B------:R-:W0:Y:S02]  /*ac30*/  FENCE.VIEW.ASYNC.G ;  /* 0x00000000000073c6 */ /* 0x000e240000000100 */
[----:B0-----:R-:W-:Y:S06]  /*ac40*/  BAR.ARV 0xc, 0x180 ;  /* 0x0306000000007b1d */ /* 0x001fec0000002000 */
.L_x_3858:
[----:B------:R-:W-:Y:S05]  /*ac50*/  BSYNC B0 ;  /* 0x0000000000007941 */ /* 0x000fea0003800000 */
.L_x_3857:
[----:B------:R-:W-:Y:S01]  /*ac60*/  CS2R R24, SRZ ;  /* 0x0000000000187805 */ /* 0x000fe2000001ff00 */
[----:B------:R-:W-:Y:S06]  /*ac70*/  @!P1 BRA `(.L_x_3859) ;  /* 0x000000c400749947 */ /* 0x000fec0003800000 */
[----:B------:R-:W0:Y:S01]  /*ac80*/  S2R R8, SR_TID.X ;  /* 0x0000000000087919 */ /* 0x000e220000002100 */
[----:B------:R-:W-:-:S06]  /*ac90*/  ULOP3.LUT UP0, URZ, UR60, 0x1bf, URZ, 0xc0, !UPT ;  /* 0x000001bf3c3f7892 */ /* 0x000fcc000f80c03f */
[----:B------:R-:W-:Y:S01]  /*aca0*/  PLOP3.LUT P0, PT, PT, PT, UP0, 0x80, 0x0 ;  /* 0x000000000000781c */ /* 0x000fe20003f0f008 */
[----:B0-----:R-:W-:-:S05]  /*acb0*/  VIADD R8, R8, 0xffffff80 ;  /* 0xffffff8008087836 */ /* 0x001fca0000000000 */
[----:B------:R-:W-:-:S04]  /*acc0*/  SHF.R.S32.HI R5, RZ, 0x1f, R8 ;  /* 0x0000001fff057819 */ /* 0x000fc80000011408 */
[----:B------:R-:W-:-:S04]  /*acd0*/  LEA.HI R5, R5, R8, RZ, 0x7 ;  /* 0x0000000805057211 */ /* 0x000fc800078f38ff */
[----:B------:R-:W-:-:S05]  /*ace0*/  SHF.R.S32.HI R5, RZ, 0x7, R5 ;  /* 0x00000007ff057819 */ /* 0x000fca0000011405 */
[----:B------:R-:W0:Y:S02]  /*acf0*/  SHFL.IDX PT, R0, R5, RZ, 0x1f ;  /* 0x00001fff05007589 */ /* 0x000e2400000e0000 */
[----:B0-----:R-:W-:-:S04]  /*ad00*/  LEA.HI R3, R0, R0, RZ, 0x1 ;  /* 0x0000000000037211 */ /* 0x001fc800078f08ff */
[----:B------:R-:W-:-:S05]  /*ad10*/  LOP3.LUT R3, R3, 0x1e, RZ, 0xc0, !PT ;  /* 0x0000001e03037812 */ /* 0x000fca00078ec0ff */
[----:B------:R-:W-:-:S05]  /*ad20*/  IMAD.IADD R3, R0, 0x1, -R3 ;  /* 0x0000000100037824 */ /* 0x000fca00078e0a03 */
[----:B------:R-:W-:-:S04]  /*ad30*/  LEA R3, R3, UR60, 0xd ;  /* 0x0000003c03037c11 */ /* 0x000fc8000f8e68ff */
[----:B------:R-:W-:-:S04]  /*ad40*/  SHF.R.U32.HI R3, RZ, 0x4, R3 ;  /* 0x00000004ff037819 */ /* 0x000fc80000011603 */
[----:B------:R-:W-:Y:S01]  /*ad50*/  LOP3.LUT R36, R3, 0x3fff, RZ, 0xc0, !PT ;  /* 0x00003fff03247812 */ /* 0x000fe200078ec0ff */
[----:B------:R-:W-:Y:S06]  /*ad60*/  @!P0 BRA `(.L_x_3860) ;  /* 0x0000000000408947 */ /* 0x000fec0003800000 */
        /* <DEDUP_REMOVED lines=16> */
.L_x_3860:
        /* <DEDUP_REMOVED lines=13> */
.L_x_3864:
[----:B-1----:R1:W2:Y:S02]  /*af40*/  SYNCS.PHASECHK.TRANS64.TRYWAIT P0, [R2+URZ+0x30800], R3 ;  /* 0x03080003020075a7 */ /* 0x0022a4000800017f */
[----:B--2---:R-:W-:Y:S05]  /*af50*/  @!P0 NANOSLEEP.SYNCS 0x989680 ;  /* 0x009896800000895d */ /* 0x004fea0003900000 */
[----:B------:R-:W2:Y:S02]  /*af60*/  @!P0 SYNCS.PHASECHK.TRANS64 P0, [R2+URZ+0x30800], R3 ;  /* 0x03080003020085a7 */ /* 0x000ea4000800007f */
[----:B--2---:R-:W-:Y:S05]  /*af70*/  @!P0 BRA `(.L_x_3864) ;  /* 0xfffffffc00f08947 */ /* 0x004fea000383ffff */
.L_x_3863:
[----:B------:R-:W-:Y:S05]  /*af80*/  BSYNC B0 ;  /* 0x0000000000007941 */ /* 0x000fea0003800000 */
.L_x_3862:
[----:B------:R-:W-:Y:S05]  /*af90*/  BRA `(.L_x_3865) ;  /* 0x0000005800ac7947 */ /* 0x000fea0003800000 */
.L_x_3861:
[----:B-----5:R-:W-:Y:S01]  /*afa0*/  SHF.R.S32.HI R0, RZ, 0x1f, R137 ;  /* 0x0000001fff007819 */ /* 0x020fe20000011489 */
[----:B------:R-:W-:Y:S01]  /*afb0*/  ULOP3.LUT UP0, URZ, UR60, 0x3ff, URZ, 0xc0, !UPT ;  /* 0x000003ff3c3f7892 */ /* 0x000fe2000f80c03f */
[----:B------:R-:W-:Y:S01]  /*afc0*/  ULDC.64 UR4, c[0x0][0x3f8] ;  /* 0x0000fe0000047ab9 */ /* 0x000fe20000000a00 */
[----:B------:R-:W-:Y:S02]  /*afd0*/  ULDC.64 UR6, c[0x0][0x408] ;  /* 0x0001020000067ab9 */ /* 0x000fe40000000a00 */
[C---:B------:R-:W-:Y:S02]  /*afe0*/  IMAD R6, R0.reuse, UR4, RZ ;  /* 0x0000000400067c24 */ /* 0x040fe4000f8e02ff */
[----:B------:R-:W-:Y:S01]  /*aff0*/  IMAD R0, R0, UR6, RZ ;  /* 0x0000000600007c24 */ /* 0x000fe2000f8e02ff */
[----:B------:R-:W-:Y:S01]  /*b000*/  PLOP3.LUT P2, PT, PT, PT, UP0, 0x80, 0x0 ;  /* 0x000000000000781c */ /* 0x000fe20003f4f008 */
[C---:B------:R-:W-:Y:S02]  /*b010*/  IMAD R25, R137.reuse, UR5, R6 ;  /* 0x0000000589197c24 */ /* 0x040fe4000f8e0206 */
[----:B------:R-:W-:Y:S01]  /*b020*/  IMAD.WIDE.U32 R4, R137, UR4, RZ ;  /* 0x0000000489047c25 */ /* 0x000fe2000f8e00ff */
[----:B------:R-:W-:-:S03]  /*b030*/  ULDC.64 UR4, c[0x0][0x3e8] ;  /* 0x0000fa0000047ab9 */ /* 0x000fc60000000a00 */
[C---:B------:R-:W-:Y:S01]  /*b040*/  IMAD R27, R137.reuse, UR7, R0 ;  /* 0x00000007891b7c24 */ /* 0x040fe2000f8e0200 */
[----:B------:R-:W-:Y:S01]  /*b050*/  LEA R24, P0, R4, UR4, 0x1 ;  /* 0x0000000404187c11 */ /* 0x000fe2000f8008ff */
[----:B------:R-:W-:Y:S01]  /*b060*/  IMAD.WIDE.U32 R6, R137, UR6, RZ ;  /* 0x0000000689067c25 */ /* 0x000fe2000f8e00ff */
[----:B------:R-:W-:-:S03]  /*b070*/  ULDC.64 UR6, c[0x0][0x400] ;  /* 0x0001000000067ab9 */ /* 0x000fc60000000a00 */
[----:B------:R-:W-:Y:S01]  /*b080*/  IMAD.IADD R25, R25, 0x1, R5 ;  /* 0x0000000119197824 */ /* 0x000fe200078e0205 */
[----:B------:R-:W-:Y:S01]  /*b090*/  LEA R26, P1, R6, UR6, 0x1 ;  /* 0x00000006061a7c11 */ /* 0x000fe2000f8208ff */
[----:B------:R-:W-:-:S03]  /*b0a0*/  IMAD.IADD R27, R27, 0x1, R7 ;  /* 0x000000011b1b7824 */ /* 0x000fc600078e0207 */
[----:B------:R-:W-:Y:S02]  /*b0b0*/  LEA.HI.X R25, R4, UR5, R25, 0x1, P0 ;  /* 0x0000000504197c11 */ /* 0x000fe400080f0c19 */
[----:B------:R-:W-:Y:S01]  /*b0c0*/  LEA.HI.X R27, R6, UR7, R27, 0x1, P1 ;  /* 0x00000007061b7c11 */ /* 0x000fe200088f0c1b */
        /* <DEDUP_REMOVED lines=17> */
.L_x_3866:
[----:B------:R-:W-:Y:S01]  /*b1e0*/  ULDC.U8 UR4, c[0x0][0x410] ;  /* 0x0001040000047ab9 */ /* 0x000fe20000000000 */
[----:B------:R-:W-:Y:S01]  /*b1f0*/  BSSY B0, `(.L_x_3867) ;  /* 0x000057d000007945 */ /* 0x000fe20003800000 */
[----:B------:R-:W-:Y:S02]  /*b200*/  ISETP.NE.AND P0, PT, RZ, UR4, PT ;  /* 0x00000004ff007c0c */ /* 0x000fe4000bf05270 */
[----:B------:R-:W-:-:S11]  /*b210*/  LEA R6, R29, R201, 0x7 ;  /* 0x000000c91d067211 */ /* 0x000fd600078e38ff */
[----:B------:R-:W-:Y:S05]  /*b220*/  @!P0 BRA `(.L_x_3868) ;  /* 0x0000002800cc8947 */ /* 0x000fea0003800000 */
[----:B------:R-:W-:-:S03]  /*b230*/  UMOV UR4, 0xffffffff ;  /* 0xffffffff00047882 */ /* 0x000fc60000000000 */
[----:B------:R-:W-:Y:S05]  /*b240*/  BRA.DIV UR4, `(.L_x_3869) ;  /* 0x0000015a04c47947 */ /* 0x000fea000b800000 */
[----:B------:R0:W1:Y:S04]  /*b250*/  SHFL.IDX PT, R3, R25, RZ, 0x1c1f ;  /* 0x001c1fff19037589 */ /* 0x00006800000e0000 */
[----:B------:R0:W2:Y:S04]  /*b260*/  SHFL.IDX PT, R0, R24, RZ, 0x1c1f ;  /* 0x001c1fff18007589 */ /* 0x0000a800000e0000 */
[----:B------:R0:W3:Y:S04]  /*b270*/  SHFL.IDX PT, R5, R27, RZ, 0x1c1f ;  /* 0x001c1fff1b057589 */ /* 0x0000e800000e0000 */
[----:B------:R0:W4:Y:S02]  /*b280*/  SHFL.IDX PT, R14, R26, RZ, 0x1c1f ;  /* 0x001c1fff1a0e7589 */ /* 0x00012400000e0000 */
.L_x_4115:
[----:B------:R-:W-:Y:S01]  /*b290*/  ULDC UR4, c[0x0][0x448] ;  /* 0x0001120000047ab9 */ /* 0x000fe20000000800 */
[----:B------:R-:W-:Y:S01]  /*b2a0*/  LOP3.LUT R8, R216, 0x18, R16, 0xf8, !PT ;  /* 0x00000018d8087812 */ /* 0x000fe200078ef810 */
[----:B------:R-:W-:Y:S01]  /*b2b0*/  IMAD R4, R141, UR4, RZ ;  /* 0x000000048d047c24 */ /* 0x000fe2000f8e02ff */
[----:B------:R-:W-:Y:S01]  /*b2c0*/  BSSY B1, `(.L_x_3870) ;  /* 0x0000058000017945 */ /* 0x000fe20003800000 */
[----:B------:R-:W-:Y:S02]  /*b2d0*/  LOP3.LUT P0, RZ, R224, 0x4, RZ, 0xc0, !PT ;  /* 0x00000004e0ff7812 */ /* 0x000fe4000780c0ff */
[----:B------:R-:W-:Y:S02]  /*b2e0*/  CS2R R38, SRZ ;  /* 0x0000000000267805 */ /* 0x000fe4000001ff00 */
[----:B------:R-:W-:Y:S02]  /*b2f0*/  LOP3.LUT R7, R8, R217, RZ, 0x3c, !PT ;  /* 0x000000d908077212 */ /* 0x000fe400078e3cff */
[----:B0-----:R-:W-:-:S02]  /*b300*/  CS2R R24, SRZ ;  /* 0x0000000000187805 */ /* 0x001fc4000001ff00 */
[----:B------:R-:W-:Y:S01]  /*b310*/  ISETP.GE.AND P1, PT, R6, R4, PT ;  /* 0x000000040600720c */ /* 0x000fe20003f26270 */
[----:B------:R-:W-:Y:S01]  /*b320*/  IMAD R4, R29, -0x80, R4 ;  /* 0xffffff801d047824 */ /* 0x000fe200078e0204 */
[----:B------:R-:W-:Y:S01]  /*b330*/  CS2R R34, SRZ ;  /* 0x0000000000227805 */ /* 0x000fe2000001ff00 */
[----:B------:R-:W-:Y:S01]  /*b340*/  IMAD.IADD R7, R218, 0x1, R7 ;  /* 0x00000001da077824 */ /* 0x000fe200078e0207 */
[----:B------:R-:W-:Y:S02]  /*b350*/  CS2R R26, SRZ ;  /* 0x00000000001a7805 */ /* 0x000fe4000001ff00 */
[----:B------:R-:W-:Y:S02]  /*b360*/  CS2R R12, SRZ ;  /* 0x00000000000c7805 */ /* 0x000fe4000001ff00 */
[----:B------:R-:W-:Y:S01]  /*b370*/  CS2R R40, SRZ ;  /* 0x0000000000287805 */ /* 0x000fe2000001ff00 */
[----:B------:R-:W-:Y:S01]  /*b380*/  IMAD R9, R7, 0x2, R2 ;  /* 0x0000000207097824 */ /* 0x000fe200078e0202 */
[----:B------:R-:W-:-:S02]  /*b390*/  CS2R R28, SRZ ;  /* 0x00000000001c7805 */ /* 0x000fc4000001ff00 */
[----:B------:R-:W-:Y:S02]  /*b3a0*/  CS2R R30, SRZ ;  /* 0x00000000001e7805 */ /* 0x000fe4000001ff00 */
[----:B------:R-:W-:Y:S02]  /*b3b0*/  CS2R R20, SRZ ;  /* 0x0000000000147805 */ /* 0x000fe4000001ff00 */
[----:B------:R-:W-:Y:S02]  /*b3c0*/  CS2R R10, SRZ ;  /* 0x00000000000a7805 */ /* 0x000fe4000001ff00 */
[----:B------:R-:W-:Y:S02]  /*b3d0*/  CS2R R6, SRZ ;  /* 0x0000000000067805 */ /* 0x000fe4000001ff00 */
[C---:B------:R-:W-:Y:S01]  /*b3e0*/  IADD3 R37, R9.reuse, 0x12400, RZ ;  /* 0x0001240009257810 */ /* 0x040fe20007ffe0ff */
[----:B------:R-:W-:Y:S01]  /*b3f0*/  VIADD R8, R9, 0x12440 ;  /* 0x0001244009087836 */ /* 0x000fe20000000000 */
[----:B------:R-:W-:Y:S01]  /*b400*/  CS2R R32, SRZ ;  /* 0x0000000000207805 */ /* 0x000fe2000001ff00 */
[----:B------:R-:W-:Y:S06]  /*b410*/  @P1 BRA `(.L_x_3871) ;  /* 0x0000000400081947 */ /* 0x000fec0003800000 */
[----:B------:R-:W1:Y:S01]  /*b420*/  LDL R43, [R1+0x4c] ;  /* 0x00004c00012b7983 */ /* 0x000e620000100800 */
[----:B------:R-:W-:-:S03]  /*b430*/  ULDC UR4, c[0x0][0x3f4] ;  /* 0x0000fd0000047ab9 */ /* 0x000fc60000000800 */
[----:B------:R-:W3:Y:S04]  /*b440*/  LDL R42, [R1+0x50] ;  /* 0x00005000012a7983 */ /* 0x000ee80000100800 */
[----:B------:R-:W3:Y:S01]  /*b450*/  LDL R15, [R1+0x54] ;  /* 0x00005400010f7983 */ /* 0x000ee20000100800 */
[C---:B------:R-:W-:Y:S01]  /*b460*/  ISETP.GE.AND P4, PT, R206.reuse, UR4, PT ;  /* 0x00000004ce007c0c */ /* 0x040fe2000bf86270 */
[----:B------:R-:W-:Y:S01]  /*b470*/  IMAD.SHL.U32 R25, R206, 0x2, RZ ;  /* 0x00000002ce197824 */ /* 0x000fe200078e00ff */
[----:B------:R-:W-:Y:S01]  /*b480*/  ISETP.GE.AND P2, PT, R204, UR4, PT ;  /* 0x00000004cc007c0c */ /* 0x000fe2000bf46270 */
[----:B------:R-:W3:Y:S01]  /*b490*/  LDL R53, [R1+0x58] ;  /* 0x0000580001357983 */ /* 0x000ee20000100800 */
[----:B------:R-:W-:Y:S02]  /*b4a0*/  CS2R R12, SRZ ;  /* 0x00000000000c7805 */ /* 0x000fe4000001ff00 */
[----:B------:R-:W-:-:S02]  /*b4b0*/  CS2R R6, SRZ ;  /* 0x0000000000067805 */ /* 0x000fc4000001ff00 */
[----:B------:R-:W-:Y:S01]  /*b4c0*/  SHF.L.U32 R31, R204, 0x1, RZ ;  /* 0x00000001cc1f7819 */ /* 0x000fe200000006ff */
[----:B------:R-:W3:Y:S04]  /*b4d0*/  LDL R52, [R1+0x5c] ;  /* 0x00005c0001347983 */ /* 0x000ee80000100800 */
[-C--:B--2---:R-:W-:Y:S02]  /*b4e0*/  @!P4 IADD3 R20, P1, R0, R25.reuse, RZ ;  /* 0x000000190014c210 */ /* 0x084fe40007f3e0ff */
[----:B----4-:R-:W-:Y:S02]  /*b4f0*/  @!P4 IADD3 R24, P3, R14, R25, RZ ;  /* 0x000000190e18c210 */ /* 0x010fe40007f7e0ff */
[----:B------:R-:W-:Y:S02]  /*b500*/  CS2R R26, SRZ ;  /* 0x00000000001a7805 */ /* 0x000fe4000001ff00 */
[----:B------:R-:W-:-:S02]  /*b510*/  CS2R R10, SRZ ;  /* 0x00000000000a7805 */ /* 0x000fc4000001ff00 */
[----:B------:R-:W-:Y:S01]  /*b520*/  CS2R R34, SRZ ;  /* 0x0000000000227805 */ /* 0x000fe2000001ff00 */
[----:B------:R-:W-:Y:S01]  /*b530*/  IMAD.SHL.U32 R49, R207, 0x2, RZ ;  /* 0x00000002cf317824 */ /* 0x000fe200078e00ff */
[----:B------:R-:W-:Y:S02]  /*b540*/  CS2R R40, SRZ ;  /* 0x0000000000287805 */ /* 0x000fe4000001ff00 */
[----:B------:R-:W-:Y:S01]  /*b550*/  CS2R R32, SRZ ;  /* 0x0000000000207805 */ /* 0x000fe2000001ff00 */
[--C-:B-1----:R-:W-:Y:S01]  /*b560*/  @!P4 IMAD.X R21, R3, 0x1, R43.reuse, P1 ;  /* 0x000000010315c824 */ /* 0x102fe200008e062b */
[----:B------:R-:W-:Y:S01]  /*b570*/  ISETP.GE.AND P1, PT, R205, UR4, PT ;  /* 0x00000004cd007c0c */ /* 0x000fe2000bf26270 */
[----:B---3--:R-:W-:Y:S01]  /*b580*/  @!P4 IMAD.X R25, R5, 0x1, R43, P3 ;  /* 0x000000010519c824 */ /* 0x008fe200018e062b */
[----:B------:R-:W-:Y:S02]  /*b590*/  @!P2 IADD3 R28, P3, R0, R31, RZ ;  /* 0x0000001f001ca210 */ /* 0x000fe40007f7e0ff */
[----:B------:R0:W5:Y:S01]  /*b5a0*/  @!P4 LD.E.64 R12, desc[UR56][R20.64] ;  /* 0x00000038140cc980 */ /* 0x000162000c101b00 */
[----:B------:R-:W-:-:S03]  /*b5b0*/  IMAD.SHL.U32 R43, R205, 0x2, RZ ;  /* 0x00000002cd2b7824 */ /* 0x000fc600078e00ff */
[----:B------:R-:W5:Y:S01]  /*b5c0*/  @!P4 LD.E.64 R6, desc[UR56][R24.64] ;  /* 0x000000381806c980 */ /* 0x000f62000c101b00 */
[----:B------:R-:W-:Y:S02]  /*b5d0*/  @!P2 IADD3 R30, P4, R14, R31, RZ ;  /* 0x0000001f0e1ea210 */ /* 0x000fe40007f9e0ff */
[----:B------:R-:W-:Y:S02]  /*b5e0*/  @!P2 IADD3.X R29, R3, R42, RZ, P3, !PT ;  /* 0x0000002a031da210 */ /* 0x000fe40001ffe4ff */
[-C--:B------:R-:W-:Y:S01]  /*b5f0*/  @!P1 IADD3 R38, P3, R0, R43.reuse, RZ ;  /* 0x0000002b00269210 */ /* 0x080fe20007f7e0ff */
[----:B------:R-:W-:Y:S01]  /*b600*/  @!P2 IMAD.X R31, R5, 0x1, R42, P4 ;  /* 0x00000001051fa824 */ /* 0x000fe200020e062a */
[----:B------:R-:W-:Y:S02]  /*b610*/  @!P1 IADD3 R42, P4, R14, R43, RZ ;  /* 0x0000002b0e2a9210 */ /* 0x000fe40007f9e0ff */
[----:B0-----:R-:W-:Y:S02]  /*b620*/  CS2R R20, SRZ ;  /* 0x0000000000147805 */ /* 0x001fe4000001ff00 */
[----:B------:R-:W-:Y:S01]  /*b630*/  @!P1 IADD3.X R39, R3, R15, RZ, P3, !PT ;  /* 0x0000000f03279210 */ /* 0x000fe20001ffe4ff */
[----:B------:R-:W5:Y:S01]  /*b640*/  @!P2 LD.E.64 R26, desc[UR56][R28.64] ;  /* 0x000000381c1aa980 */ /* 0x000f62000c101b00 */
[----:B------:R-:W-:Y:S01]  /*b650*/  ISETP.GE.AND P3, PT, R194, UR4, PT ;  /* 0x00000004c2007c0c */ /* 0x000fe2000bf66270 */
[----:B------:R-:W-:-:S02]  /*b660*/  @!P1 IMAD.X R43, R5, 0x1, R15, P4 ;  /* 0x00000001052b9824 */ /* 0x000fc400020e060f */
[----:B------:R0:W5:Y:S01]  /*b670*/  @!P2 LD.E.64 R10, desc[UR56][R30.64] ;  /* 0x000000381e0aa980 */ /* 0x000162000c101b00 */
[----:B------:R-:W-:-:S03]  /*b680*/  ISETP.GE.AND P2, PT, R207, UR4, PT ;  /* 0x00000004cf007c0c */ /* 0x000fc6000bf46270 */
[----:B------:R-:W5:Y:S04]  /*b690*/  @!P1 LD.E.64 R34, desc[UR56][R38.64] ;  /* 0x0000003826229980 */ /* 0x000f68000c101b00 */
[----:B------:R1:W5:Y:S01]  /*b6a0*/  @!P1 LD.E.64 R20, desc[UR56][R42.64] ;  /* 0x000000382a149980 */ /* 0x000362000c101b00 */
[C---:B------:R-:W-:Y:S02]  /*b6b0*/  ISETP.GE.AND P1, PT, R208.reuse, UR4, PT ;  /* 0x00000004d0007c0c */ /* 0x040fe4000bf26270 */
[----:B------:R-:W-:Y:S02]  /*b6c0*/  @!P3 MOV R15, R5 ;  /* 0x00000005000fb202 */ /* 0x000fe40000000f00 */
[----:B0-----:R-:W-:Y:S02]  /*b6d0*/  SHF.L.U32 R31, R208, 0x1, RZ ;  /* 0x00000001d01f7819 */ /* 0x001fe400000006ff */
[-C--:B------:R-:W-:Y:S01]  /*b6e0*/  @!P2 IADD3 R46, P5, R0, R49.reuse, RZ ;  /* 0x00000031002ea210 */ /* 0x080fe20007fbe0ff */
[----:B------:R-:W-:Y:S01]  /*b6f0*/  @!P3 IMAD.MOV.U32 R28, RZ, RZ, R0 ;  /* 0x000000ffff1cb224 */ /* 0x000fe200078e0000 */
[----:B------:R-:W-:Y:S01]  /*b700*/  @!P2 IADD3 R48, P4, R14, R49, RZ ;  /* 0x000000310e30a210 */ /* 0x000fe20007f9e0ff */
[----:B------:R-:W-:-:S02]  /*b710*/  @!P3 IMAD.MOV.U32 R29, RZ, RZ, R3 ;  /* 0x000000ffff1db224 */ /* 0x000fc400078e0003 */
[----:B------:R-:W-:Y:S02]  /*b720*/  @!P3 IMAD.WIDE R44, R194, 0x2, R14 ;  /* 0x00000002c22cb825 */ /* 0x000fe400078e020e */
[-C--:B------:R-:W-:Y:S02]  /*b730*/  @!P1 IADD3 R14, P6, R14, R31.reuse, RZ ;  /* 0x0000001f0e0e9210 */ /* 0x080fe40007fde0ff */
[----:B------:R-:W-:Y:S01]  /*b740*/  @!P2 IMAD.X R47, R3, 0x1, R53, P5 ;  /* 0x00000001032fa824 */ /* 0x000fe200028e0635 */
[----:B------:R-:W-:Y:S01]  /*b750*/  @!P1 IADD3 R50, P5, R0, R31, RZ ;  /* 0x0000001f00329210 */ /* 0x000fe20007fbe0ff */
[----:B-1----:R-:W-:Y:S01]  /*b760*/  @!P3 IMAD.WIDE R42, R194, 0x2, R28 ;  /* 0x00000002c22ab825 */ /* 0x002fe200078e021c */
[----:B------:R-:W-:Y:S02]  /*b770*/  CS2R R24, SRZ ;  /* 0x0000000000187805 */ /* 0x000fe4000001ff00 */
[----:B------:R-:W-:Y:S02]  /*b780*/  CS2R R30, SRZ ;  /* 0x00000000001e7805 */ /* 0x000fe4000001ff00 */
[----:B------:R-:W-:-:S02]  /*b790*/  CS2R R38, SRZ ;  /* 0x0000000000267805 */ /* 0x000fc4000001ff00 */
        /* <DEDUP_REMOVED lines=9> */
[----:B------:R0:W5:Y:S02]  /*b830*/  @!P1 LD.E.64 R28, desc[UR56][R14.64] ;  /* 0x000000380e1c9980 */ /* 0x000164000c101b00 */
.L_x_3871:
[----:B------:R-:W-:Y:S05]  /*b840*/  BSYNC B1 ;  /* 0x0000000000017941 */ /* 0x000fea0003800000 */
.L_x_3870:
[----:B------:R-:W4:Y:S01]  /*b850*/  LDL R69, [R1+0x40] ;  /* 0x0000400001457983 */ /* 0x000f220000100800 */
[----:B------:R-:W-:Y:S01]  /*b860*/  @P0 VIADD R8, R37, 0xffffffc0 ;  /* 0xffffffc025080836 */ /* 0x000fe20000000000 */
[----:B--2--5:R-:W-:Y:S01]  /*b870*/  MOV R0, R40 ;  /* 0x0000002800007202 */ /* 0x024fe20000000f00 */
[----:B------:R-:W-:Y:S01]  /*b880*/  IMAD.MOV.U32 R37, RZ, RZ, R41 ;  /* 0x000000ffff257224 */ /* 0x000fe200078e0029 */
[----:B0-----:R-:W-:Y:S01]  /*b890*/  SHF.R.U64 R50, R26, 0x10, R27 ;  /* 0x000000101a327819 */ /* 0x001fe2000000121b */
[----:B---3--:R-:W-:Y:S01]  /*b8a0*/  IMAD.MOV.U32 R5, RZ, RZ, R26 ;  /* 0x000000ffff057224 */ /* 0x008fe200078e001a */
[--C-:B------:R-:W-:Y:S01]  /*b8b0*/  SHF.R.U64 R52, R34, 0x10, R35.reuse ;  /* 0x0000001022347819 */ /* 0x100fe20000001223 */
[--C-:B------:R-:W-:Y:S01]  /*b8c0*/  IMAD.MOV.U32 R26, RZ, RZ, R35.reuse ;  /* 0x000000ffff1a7224 */ /* 0x100fe200078e0023 */
[----:B------:R-:W-:Y:S01]  /*b8d0*/  SHF.R.U32.HI R53, RZ, 0x10, R35 ;  /* 0x00000010ff357819 */ /* 0x000fe20000011623 */
[----:B-1----:R-:W-:Y:S01]  /*b8e0*/  IMAD.MOV.U32 R3, RZ, RZ, R38 ;  /* 0x000000ffff037224 */ /* 0x002fe200078e0026 */
[----:B------:R-:W-:Y:S01]  /*b8f0*/  PRMT R35, R0, 0x5410, R37 ;  /* 0x0000541000237816 */ /* 0x000fe20000000025 */
[----:B------:R-:W-:Y:S01]  /*b900*/  IMAD.MOV.U32 R44, RZ, RZ, R10 ;  /* 0x000000ffff2c7224 */ /* 0x000fe200078e000a */
[----:B------:R-:W-:Y:S01]  /*b910*/  SHF.R.U64 R46, R40, 0x10, R41 ;  /* 0x00000010282e7819 */ /* 0x000fe20000001229 */
[--C-:B------:R-:W-:Y:S01]  /*b920*/  IMAD.MOV.U32 R40, RZ, RZ, R27.reuse ;  /* 0x000000ffff287224 */ /* 0x100fe200078e001b */
[----:B------:R-:W-:Y:S01]  /*b930*/  SHF.R.U32.HI R51, RZ, 0x10, R27 ;  /* 0x00000010ff337819 */ /* 0x000fe2000001161b */
[----:B------:R-:W-:Y:S01]  /*b940*/  IMAD.MOV.U32 R45, RZ, RZ, R11 ;  /* 0x000000ffff2d7224 */ /* 0x000fe200078e000b */
[----:B------:R-:W-:Y:S01]  /*b950*/  SHF.R.U32.HI R47, RZ, 0x10, R41 ;  /* 0x00000010ff2f7819 */ /* 0x000fe20000011629 */
[----:B------:R-:W-:Y:S01]  /*b960*/  IMAD.MOV.U32 R41, RZ, RZ, R12 ;  /* 0x000000ffff297224 */ /* 0x000fe200078e000c */
[----:B------:R-:W-:Y:S01]  /*b970*/  PRMT R27, R5, 0x5410, R40 ;  /* 0x00005410051b7816 */ /* 0x000fe20000000028 */
[----:B------:R-:W-:Y:S01]  /*b980*/  IMAD.MOV.U32 R43, RZ, RZ, R21 ;  /* 0x000000ffff2b7224 */ /* 0x000fe200078e0015 */
[----:B------:R-:W-:Y:S01]  /*b990*/  SHF.R.U64 R48, R12, 0x10, R13 ;  /* 0x000000100c307819 */ /* 0x000fe2000000120d */
[--C-:B------:R-:W-:Y:S01]  /*b9a0*/  IMAD.MOV.U32 R12, RZ, RZ, R39.reuse ;  /* 0x000000ffff0c7224 */ /* 0x100fe200078e0027 */
[--C-:B------:R-:W-:Y:S01]  /*b9b0*/  SHF.R.U64 R56, R38, 0x10, R39.reuse ;  /* 0x0000001026387819 */ /* 0x100fe20000001227 */
[----:B------:R-:W-:Y:S01]  /*b9c0*/  BSSY B1, `(.L_x_3872) ;  /* 0x000003b000017945 */ /* 0x000fe20003800000 */
[----:B------:R-:W-:Y:S01]  /*b9d0*/  SHF.R.U32.HI R57, RZ, 0x10, R39 ;  /* 0x00000010ff397819 */ /* 0x000fe20000011627 */
[----:B------:R-:W-:Y:S01]  /*b9e0*/  IMAD.MOV.U32 R39, RZ, RZ, R33 ;  /* 0x000000ffff277224 */ /* 0x000fe200078e0021 */
[----:B------:R-:W-:-:S02]  /*b9f0*/  MOV R42, R13 ;  /* 0x0000000d002a7202 */ /* 0x000fc40000000f00 */
[----:B------:R-:W-:Y:S01]  /*ba00*/  SHF.R.U32.HI R49, RZ, 0x10, R13 ;  /* 0x00000010ff317819 */ /* 0x000fe2000001160d */
[----:B------:R-:W-:Y:S01]  /*ba10*/  IMAD.MOV.U32 R13, RZ, RZ, R24 ;  /* 0x000000ffff0d7224 */ /* 0x000fe200078e0018 */
[----:B------:R-:W-:Y:S02]  /*ba20*/  MOV R15, R34 ;  /* 0x00000022000f7202 */ /* 0x000fe40000000f00 */
[----:B----4-:R-:W-:Y:S02]  /*ba30*/  MOV R14, R25 ;  /* 0x00000019000e7202 */ /* 0x010fe40000000f00 */
[--C-:B------:R-:W-:Y:S02]  /*ba40*/  SHF.R.U64 R54, R24, 0x10, R25.reuse ;  /* 0x0000001018367819 */ /* 0x100fe40000001219 */
[----:B------:R-:W-:Y:S02]  /*ba50*/  SHF.R.U32.HI R55, RZ, 0x10, R25 ;  /* 0x00000010ff377819 */ /* 0x000fe40000011619 */
[----:B------:R-:W-:-:S02]  /*ba60*/  SHF.R.U64 R58, R32, 0x10, R33 ;  /* 0x00000010203a7819 */ /* 0x000fc40000001221 */
[----:B------:R-:W-:Y:S01]  /*ba70*/  SHF.R.U32.HI R59, RZ, 0x10, R33 ;  /* 0x00000010ff3b7819 */ /* 0x000fe20000011621 */
[----:B------:R-:W-:Y:S01]  /*ba80*/  IMAD.MOV.U32 R33, RZ, RZ, R6 ;  /* 0x000000ffff217224 */ /* 0x000fe200078e0006 */
[----:B------:R-:W-:Y:S02]  /*ba90*/  MOV R34, R7 ;  /* 0x0000000700227202 */ /* 0x000fe40000000f00 */
[----:B------:R-:W-:Y:S01]  /*baa0*/  SHF.R.U64 R60, R6, 0x10, R7 ;  /* 0x00000010063c7819 */ /* 0x000fe20000001207 */
[----:B------:R-:W-:Y:S01]  /*bab0*/  IMAD.MOV.U32 R6, RZ, RZ, R29 ;  /* 0x000000ffff067224 */ /* 0x000fe200078e001d */
[----:B------:R-:W-:Y:S01]  /*bac0*/  SHF.R.U32.HI R61, RZ, 0x10, R7 ;  /* 0x00000010ff3d7819 */ /* 0x000fe20000011607 */
[----:B------:R-:W-:Y:S01]  /*bad0*/  IMAD.MOV.U32 R7, RZ, RZ, R30 ;  /* 0x000000ffff077224 */ /* 0x000fe200078e001e */
[----:B------:R-:W-:Y:S01]  /*bae0*/  SHF.R.U64 R62, R10, 0x10, R11 ;  /* 0x000000100a3e7819 */ /* 0x000fe2000000120b */
[----:B------:R-:W-:Y:S01]  /*baf0*/  IMAD.MOV.U32 R10, RZ, RZ, R28 ;  /* 0x000000ffff0a7224 */ /* 0x000fe200078e001c */
[----:B------:R-:W-:-:S02]  /*bb00*/  MOV R25, R20 ;  /* 0x0000001400197202 */ /* 0x000fc40000000f00 */
[----:B------:R-:W-:Y:S02]  /*bb10*/  MOV R38, R32 ;  /* 0x0000002000267202 */ /* 0x000fe40000000f00 */
[----:B------:R-:W-:Y:S02]  /*bb20*/  SHF.R.U32.HI R63, RZ, 0x10, R11 ;  /* 0x00000010ff3f7819 */ /* 0x000fe4000001160b */
[--C-:B------:R-:W-:Y:S02]  /*bb30*/  SHF.R.U64 R20, R20, 0x10, R21.reuse ;  /* 0x0000001014147819 */ /* 0x100fe40000001215 */
[----:B------:R-:W-:Y:S02]  /*bb40*/  SHF.R.U32.HI R64, RZ, 0x10, R21 ;  /* 0x00000010ff407819 */ /* 0x000fe40000011615 */
[----:B------:R-:W-:Y:S02]  /*bb50*/  MOV R11, R31 ;  /* 0x0000001f000b7202 */ /* 0x000fe40000000f00 */
[----:B------:R-:W-:-:S02]  /*bb60*/  SHF.R.U64 R65, R30, 0x10, R31 ;  /* 0x000000101e417819 */ /* 0x000fc4000000121f */
[----:B------:R-:W-:Y:S02]  /*bb70*/  SHF.R.U32.HI R66, RZ, 0x10, R31 ;  /* 0x00000010ff427819 */ /* 0x000fe4000001161f */
[----:B------:R-:W-:Y:S02]  /*bb80*/  PRMT R21, R15, 0x5410, R26 ;  /* 0x000054100f157816 */ /* 0x000fe4000000001a */
[--C-:B------:R-:W-:Y:S02]  /*bb90*/  SHF.R.U64 R67, R28, 0x10, R29.reuse ;  /* 0x000000101c437819 */ /* 0x100fe4000000121d */
[----:B------:R-:W-:Y:S02]  /*bba0*/  SHF.R.U32.HI R68, RZ, 0x10, R29 ;  /* 0x00000010ff447819 */ /* 0x000fe4000001161d */
        /* <DEDUP_REMOVED lines=18> */
[----:B------:R-:W-:-:S04]  /*bcd0*/  LEA.HI R0, R69, R69, RZ, 0x1 ;  /* 0x0000004545007211 */ /* 0x000fc800078f08ff */
[----:B------:R-:W-:-:S04]  /*bce0*/  LOP3.LUT R0, R0, 0xfffffffe, RZ, 0xc0, !PT ;  /* 0xfffffffe00007812 */ /* 0x000fc800078ec0ff */
[----:B------:R-:W-:-:S04]  /*bcf0*/  IADD3 R0, R69, -R0, RZ ;  /* 0x8000000045007210 */ /* 0x000fc80007ffe0ff */
[----:B------:R-:W-:Y:S02]  /*bd00*/  SHF.L.U32 R5, R0, 0x1f, RZ ;  /* 0x0000001f00057819 */ /* 0x000fe400000006ff */
[----:B------:R-:W-:Y:S02]  /*bd10*/  PRMT R0, R3, 0x5410, R12 ;  /* 0x0000541003007816 */ /* 0x000fe4000000000c */
[----:B------:R-:W0:Y:S01]  /*bd20*/  SYNCS.PHASECHK.TRANS64.TRYWAIT P0, [R2+URZ+0x30800], R5 ;  /* 0x03080005020075a7 */ /* 0x000e22000800017f */
[----:B------:R-:W-:Y:S02]  /*bd30*/  VIMNMX R12, R4, 0x80, PT ;  /* 0x00000080040c7848 */ /* 0x000fe40003fe0100 */
[----:B------:R-:W-:Y:S02]  /*bd40*/  PRMT R3, R56, 0x5410, R57 ;  /* 0x0000541038037816 */ /* 0x000fe40000000039 */
[----:B------:R-:W-:Y:S01]  /*bd50*/  ISETP.GE.AND P1, PT, R201, R12, PT ;  /* 0x0000000cc900720c */ /* 0x000fe20003f26270 */
[----:B0-----:R-:W-:-:S12]  /*bd60*/  @!P0 BRA `(.L_x_3873) ;  /* 0x00000150006c8947 */ /* 0x001fd80003800000 */
.L_x_4116:
[----:B------:R-:W-:Y:S05]  /*bd70*/  BSYNC B1 ;  /* 0x0000000000017941 */ /* 0x000fea0003800000 */
.L_x_3872:
        /* <DEDUP_REMOVED lines=8> */
[-C--:B------:R-:W-:Y:S02]  /*be00*/  ISETP.GE.AND P3, PT, R205, R5.reuse, PT ;  /* 0x00000005cd00720c */ /* 0x080fe40003f66270 */
[----:B------:R-:W-:-:S02]  /*be10*/  ISETP.GE.AND P4, PT, R207, R5, PT ;  /* 0x00000005cf00720c */ /* 0x000fc40003f86270 */
[----:B------:R-:W-:-:S03]  /*be20*/  ISETP.GE.AND P5, PT, R208, R5, PT ;  /* 0x00000005d000720c */ /* 0x000fc60003fa6270 */
[----:B------:R-:W-:Y:S10]  /*be30*/  @P0 BRA `(.L_x_3877) ;  /* 0x0000000000980947 */ /* 0x000ff40003800000 */
        /* <DEDUP_REMOVED lines=38> */
.L_x_3877:
[----:B------:R-:W-:Y:S05]  /*c0a0*/  BSYNC B2 ;  /* 0x0000000000027941 */ /* 0x000fea0003800000 */
.L_x_3876:
[----:B------:R-:W-:Y:S04]  /*c0b0*/  BSSY B2, `(.L_x_3878) ;  /* 0x0000028000027945 */ /* 0x000fe80003800000 */
[----:B------:R-:W-:Y:S05]  /*c0c0*/  @P1 BRA `(.L_x_3879) ;  /* 0x0000000000981947 */ /* 0x000fea0003800000 */
[----:B0-----:R-:W0:Y:S01]  /*c0d0*/  LDS.128 R4, [R8] ;  /* 0x0000000008047984 */ /* 0x001e220000000c00 */
        /* <DEDUP_REMOVED lines=37> */
.L_x_3879:
[----:B------:R-:W-:Y:S05]  /*c330*/  BSYNC B2 ;  /* 0x0000000000027941 */ /* 0x000fea0003800000 */
.L_x_3878:
        /* <DEDUP_REMOVED lines=40> */
.L_x_3881:
[----:B------:R-:W-:Y:S05]  /*c5c0*/  BSYNC B2 ;  /* 0x0000000000027941 */ /* 0x000fea0003800000 */
.L_x_3880:
[----:B------:R-:W-:Y:S04]  /*c5d0*/  BSSY B2, `(.L_x_3882) ;  /* 0x0000028000027945 */ /* 0x000fe80003800000 */
        /* <DEDUP_REMOVED lines=39> */
.L_x_3883:
[----:B------:R-:W-:Y:S05]  /*c850*/  BSYNC B2 ;  /* 0x0000000000027941 */ /* 0x000fea0003800000 */
.L_x_3882:
[----:B------:R-:W-:Y:S04]  /*c860*/  BSSY B2, `(.L_x_3884) ;  /* 0x0000028000027945 */ /* 0x000fe80003800000 */
[----:B------:R-:W-:Y:S05]  /*c870*/  @P4 BRA `(.L_x_3885) ;  /* 0x0000000000984947 */ /* 0x000fea0003800000 */
[----:B0123--:R-:W0:Y:S01]  /*c880*/  LDS.128 R4, [R9+0x1a400] ;  /* 0x01a4000009047984 */ /* 0x00fe220000000c00 */
        /* <DEDUP_REMOVED lines=37> */
.L_x_3885:
[----:B------:R-:W-:Y:S05]  /*cae0*/  BSYNC B2 ;  /* 0x0000000000027941 */ /* 0x000fea0003800000 */
.L_x_3884:
[----:B------:R-:W-:Y:S05]  /*caf0*/  @P5 BRA `(.L_x_3875) ;  /* 0x0000000000985947 */ /* 0x000fea0003800000 */
[----:B01234-:R-:W0:Y:S01]  /*cb00*/  LDS.128 R4, [R8+0x8000] ;  /* 0x0080000008047984 */ /* 0x01fe220000000c00 */
        /* <DEDUP_REMOVED lines=37> */
.L_x_3875:
[----:B------:R-:W-:Y:S05]  /*cd60*/  BSYNC B1 ;  /* 0x0000000000017941 */ /* 0x000fea0003800000 */
.L_x_3874:
[----:B01234-:R-:W-:-:S05]  /*cd70*/  VIADD R4, R201, 0x40 ;  /* 0x00000040c9047836 */ /* 0x01ffca0000000000 */
[----:B------:R-:W-:-:S13]  /*cd80*/  ISETP.GE.AND P0, PT, R4, R12, PT ;  /* 0x0000000c0400720c */ /* 0x000fda0003f06270 */
[----:B------:R-:W-:Y:S05]  /*cd90*/  @P0 BRA `(.L_x_3886) ;  /* 0x0000003c00080947 */ /* 0x000fea0003800000 */
[----:B------:R-:W0:Y:S01]  /*cda0*/  LDC R5, c[0x0][0x3f4] ;  /* 0x0000fd00ff057b82 */ /* 0x000e220000000800 */
        /* <DEDUP_REMOVED lines=9> */
[--C-:B------:R-:W-:Y:S02]  /*ce40*/  HADD2.F32 R48, -RZ, R38.reuse.H0_H0 ;  /* 0x20000026ff307230 */ /* 0x100fe40000004100 */
[----:B------:R-:W-:Y:S02]  /*ce50*/  HADD2.F32 R50, -RZ, R39.H0_H0 ;  /* 0x20000027ff327230 */ /* 0x000fe40000004100 */
[----:B------:R-:W-:Y:S02]  /*ce60*/  HADD2.F32 R44, -RZ, R35.H0_H0 ;  /* 0x20000023ff2c7230 */ /* 0x000fe40000004100 */
[----:B------:R-:W-:Y:S02]  /*ce70*/  HADD2.F32 R46, -RZ, R37.H0_H0 ;  /* 0x20000025ff2e7230 */ /* 0x000fe40000004100 */
[----:B------:R-:W-:Y:S02]  /*ce80*/  HADD2.F32 R49, -RZ, R38.H1_H1 ;  /* 0x30000026ff317230 */ /* 0x000fe40000004100 */
[----:B0-----:R-:W-:-:S02]  /*ce90*/  HADD2.F32 R12, -RZ, R4.H0_H0 ;  /* 0x20000004ff0c7230 */ /* 0x001fc40000004100 */
[----:B------:R-:W-:Y:S02]  /*cea0*/  HADD2.F32 R4, -RZ, R4.H1_H1 ;  /* 0x30000004ff047230 */ /* 0x000fe40000004100 */
[--C-:B------:R-:W-:Y:S02]  /*ceb0*/  HADD2.F32 R40, -RZ, R5.reuse.H0_H0 ;  /* 0x20000005ff287230 */ /* 0x100fe40000004100 */
[----:B------:R-:W-:Y:S02]  /*cec0*/  HADD2.F32 R5, -RZ, R5.H1_H1 ;  /* 0x30000005ff057230 */ /* 0x000fe40000004100 */
[-C--:B------:R-:W-:Y:S01]  /*ced0*/  FMUL.FTZ R43, R48, R4.reuse ;  /* 0x00000004302b7220 */ /* 0x080fe20000410000 */
[----:B------:R-:W-:Y:S01]  /*cee0*/  FMUL.FTZ R45, R44, R4 ;  /* 0x000000042c2d7220 */ /* 0x000fe20000410000 */
[----:B------:R-:W-:Y:S02]  /*cef0*/  HADD2.F32 R41, -RZ, R6.H0_H0 ;  /* 0x20000006ff297230 */ /* 0x000fe40000004100 */
[-C--:B------:R-:W-:Y:S01]  /*cf00*/  FMUL.FTZ R47, R50, R5.reuse ;  /* 0x00000005322f7220 */ /* 0x080fe20000410000 */
[----:B------:R-:W-:Y:S01]  /*cf10*/  FFMA.FTZ R4, R44, R12, -R43 ;  /* 0x0000000c2c047223 */ /* 0x000fe2000001082b */
[----:B------:R-:W-:Y:S01]  /*cf20*/  FMUL.FTZ R43, R46, R5 ;  /* 0x000000052e2b7220 */ /* 0x000fe20000410000 */
[----:B------:R-:W-:-:S02]  /*cf30*/  HADD2.F32 R42, -RZ, R7.H0_H0 ;  /* 0x20000007ff2a7230 */ /* 0x000fc40000004100 */
[----:B------:R-:W-:Y:S01]  /*cf40*/  FFMA.FTZ R5, R46, R40, -R47 ;  /* 0x000000282e057223 */ /* 0x000fe2000001082f */
[----:B------:R-:W-:Y:S02]  /*cf50*/  HADD2.F32 R6, -RZ, R6.H1_H1 ;  /* 0x30000006ff067230 */ /* 0x000fe40000004100 */
[----:B------:R-:W-:Y:S01]  /*cf60*/  FFMA.FTZ R45, R48, R12, R45 ;  /* 0x0000000c302d7223 */ /* 0x000fe2000001002d */
[----:B------:R-:W-:Y:S02]  /*cf70*/  HADD2.F32 R7, -RZ, R7.H1_H1 ;  /* 0x30000007ff077230 */ /* 0x000fe40000004100 */
[----:B------:R-:W-:Y:S01]  /*cf80*/  FFMA.FTZ R40, R50, R40, R43 ;  /* 0x0000002832287223 */ /* 0x000fe2000001002b */
[----:B------:R-:W-:Y:S02]  /*cf90*/  HADD2.F32 R46, -RZ, R39.H1_H1 ;  /* 0x30000027ff2e7230 */ /* 0x000fe40000004100 */
[----:B------:R-:W-:Y:S01]  /*cfa0*/  FMUL.FTZ R12, R49, R6 ;  /* 0x00000006310c7220 */ /* 0x000fe20000410000 */
[----:B------:R-:W-:Y:S01]  /*cfb0*/  HADD2.F32 R47, -RZ, R35.H1_H1 ;  /* 0x30000023ff2f7230 */ /* 0x000fe20000004100 */
[----:B------:R-:W-:Y:S01]  /*cfc0*/  F2FP.F16.F32.PACK_AB R4, R45, R4 ;  /* 0x000000042d04723e */ /* 0x000fe200000000ff */
[----:B------:R-:W-:-:S02]  /*cfd0*/  HADD2.F32 R44, -RZ, R37.H1_H1 ;  /* 0x30000025ff2c7230 */ /* 0x000fc40000004100 */
[----:B------:R-:W-:Y:S01]  /*cfe0*/  FMUL.FTZ R35, R46, R7 ;  /* 0x000000072e237220 */ /* 0x000fe20000410000 */
[----:B------:R-:W-:Y:S01]  /*cff0*/  F2FP.F16.F32.PACK_AB R5, R40, R5 ;  /* 0x000000052805723e */ /* 0x000fe200000000ff */
        /* <DEDUP_REMOVED lines=9> */
.L_x_3888:
[----:B------:R-:W-:Y:S05]  /*d090*/  BSYNC B1 ;  /* 0x0000000000017941 */ /* 0x000fea0003800000 */
.L_x_3887:
        /* <DEDUP_REMOVED lines=28> */
[----:B------:R-:W-:Y:S02]  /*d260*/  HADD2.F32 R40, -RZ, R32.H1_H1 ;  /* 0x30000020ff287230 */ /* 0x000fe40000004100 */
[-C--:B------:R-:W-:Y:S01]  /*d270*/  FMUL.FTZ R32, R43, R6.reuse ;  /* 0x000000062b207220 */ /* 0x080fe20000410000 */
[-C--:B------:R-:W-:Y:S01]  /*d280*/  FMUL.FTZ R31, R42, R7.reuse ;  /* 0x000000072a1f7220 */ /* 0x080fe20000410000 */
[C---:B------:R-:W-:Y:S01]  /*d290*/  FMUL.FTZ R34, R39.reuse, R6 ;  /* 0x0000000627227220 */ /* 0x040fe20000410000 */
        /* <DEDUP_REMOVED lines=8> */
.L_x_3890:
[----:B------:R-:W-:Y:S05]  /*d320*/  BSYNC B1 ;  /* 0x0000000000017941 */ /* 0x000fea0003800000 */
.L_x_3889:
        /* <DEDUP_REMOVED lines=30> */
[C---:B------:R-:W-:Y:S01]  /*d510*/  FMUL.FTZ R29, R34.reuse, R6 ;  /* 0x00000006221d7220 */ /* 0x040fe20000410000 */
[-C--:B------:R-:W-:Y:S01]  /*d520*/  FMUL.FTZ R28, R39, R7.reuse ;  /* 0x00000007271c7220 */ /* 0x080fe20000410000 */
[-C--:B------:R-:W-:Y:S01]  /*d530*/  FFMA.FTZ R6, R34, R32.reuse, -R27 ;  /* 0x0000002022067223 */ /* 0x080fe2000001081b */
[C---:B------:R-:W-:Y:S01]  /*d540*/  FMUL.FTZ R30, R35.reuse, R7 ;  /* 0x00000007231e7220 */ /* 0x040fe20000410000 */
[----:B------:R-:W-:Y:S01]  /*d550*/  FFMA.FTZ R29, R38, R32, R29 ;  /* 0x00000020261d7223 */ /* 0x000fe2000001001d */
[-C--:B------:R-:W-:Y:S02]  /*d560*/  FFMA.FTZ R7, R35, R33.reuse, -R28 ;  /* 0x0000002123077223 */ /* 0x080fe4000001081c */
[----:B------:R-:W-:-:S02]  /*d570*/  FFMA.FTZ R30, R39, R33, R30 ;  /* 0x00000021271e7223 */ /* 0x000fc4000001001e */
[----:B------:R-:W-:-:S03]  /*d580*/  F2FP.F16.F32.PACK_AB R6, R29, R6 ;  /* 0x000000061d06723e */ /* 0x000fc600000000ff */
[----:B------:R-:W-:-:S05]  /*d590*/  F2FP.F16.F32.PACK_AB R7, R30, R7 ;  /* 0x000000071e07723e */ /* 0x000fca00000000ff */
[----:B------:R2:W-:Y:S02]  /*d5a0*/  STS.128 [R9+0x18400], R4 ;  /* 0x0184000409007388 */ /* 0x0005e40000000c00 */
.L_x_3892:
[----:B------:R-:W-:Y:S05]  /*d5b0*/  BSYNC B1 ;  /* 0x0000000000017941 */ /* 0x000fea0003800000 */
.L_x_3891:
        /* <DEDUP_REMOVED lines=40> */
.L_x_3894:
[----:B------:R-:W-:Y:S05]  /*d840*/  BSYNC B1 ;  /* 0x0000000000017941 */ /* 0x000fea0003800000 */
.L_x_3893:
        /* <DEDUP_REMOVED lines=40> */
.L_x_3896:
[----:B------:R-:W-:Y:S05]  /*dad0*/  BSYNC B1 ;  /* 0x0000000000017941 */ /* 0x000fea0003800000 */
.L_x_3895:
        /* <DEDUP_REMOVED lines=13> */
[----:B------:R-:W-:Y:S01]  /*dbb0*/  FMUL.FTZ R15, R28, R5 ;  /* 0x000000051c0f7220 */ /* 0x000fe20000410000 */
[----:B------:R-:W-:Y:S01]  /*dbc0*/  FFMA.FTZ R4, R21, R9, -R20 ;  /* 0x0000000915047223 */ /* 0x000fe20000010814 */
[----:B------:R-:W-:-:S02]  /*dbd0*/  HADD2.F32 R14, -RZ, R7.H0_H0 ;  /* 0x20000007ff0e7230 */ /* 0x000fc40000004100 */
[----:B------:R-:W-:Y:S01]  /*dbe0*/  FFMA.FTZ R9, R25, R9, R24 ;  /* 0x0000000919097223 */ /* 0x000fe20000010018 */
        /* <DEDUP_REMOVED lines=8> */
[----:B------:R-:W-:Y:S02]  /*dc70*/  HADD2.F32 R15, -RZ, R0.H1_H1 ;  /* 0x30000000ff0f7230 */ /* 0x000fe40000004100 */
[-C--:B------:R-:W-:Y:S01]  /*dc80*/  FMUL.FTZ R0, R25, R6.reuse ;  /* 0x0000000619007220 */ /* 0x080fe20000410000 */
[----:B------:R-:W-:Y:S02]  /*dc90*/  HADD2.F32 R10, -RZ, R3.H1_H1 ;  /* 0x30000003ff0a7230 */ /* 0x000fe40000004100 */
[----:B------:R-:W-:Y:S01]  /*dca0*/  FMUL.FTZ R3, R20, R7 ;  /* 0x0000000714037220 */ /* 0x000fe20000410000 */
[----:B------:R-:W-:Y:S01]  /*dcb0*/  F2FP.F16.F32.PACK_AB R5, R12, R5 ;  /* 0x000000050c05723e */ /* 0x000fe200000000ff */
[C---:B------:R-:W-:Y:S01]  /*dcc0*/  FMUL.FTZ R6, R15.reuse, R6 ;  /* 0x000000060f067220 */ /* 0x040fe20000410000 */
[----:B------:R-:W-:Y:S01]  /*dcd0*/  FFMA.FTZ R0, R15, R13, -R0 ;  /* 0x0000000d0f007223 */ /* 0x000fe20000010800 */
[C---:B------:R-:W-:Y:S01]  /*dce0*/  FMUL.FTZ R7, R10.reuse, R7 ;  /* 0x000000070a077220 */ /* 0x040fe20000410000 */
[----:B------:R-:W-:Y:S01]  /*dcf0*/  FFMA.FTZ R3, R10, R14, -R3 ;  /* 0x0000000e0a037223 */ /* 0x000fe20000010803 */
[----:B------:R-:W-:-:S02]  /*dd00*/  FFMA.FTZ R13, R25, R13, R6 ;  /* 0x0000000d190d7223 */ /* 0x000fc40000010006 */
[----:B------:R-:W-:-:S03]  /*dd10*/  FFMA.FTZ R14, R20, R14, R7 ;  /* 0x0000000e140e7223 */ /* 0x000fc60000010007 */
[----:B------:R-:W-:Y:S02]  /*dd20*/  F2FP.F16.F32.PACK_AB R6, R13, R0 ;  /* 0x000000000d06723e */ /* 0x000fe400000000ff */
[----:B------:R-:W-:-:S05]  /*dd30*/  F2FP.F16.F32.PACK_AB R7, R14, R3 ;  /* 0x000000030e07723e */ /* 0x000fca00000000ff */
[----:B------:R0:W-:Y:S01]  /*dd40*/  STS.128 [R8+0xa000], R4 ;  /* 0x00a0000408007388 */ /* 0x0001e20000000c00 */
[----:B------:R-:W-:Y:S05]  /*dd50*/  BRA `(.L_x_3886) ;  /* 0x0000002c00187947 */ /* 0x000fea0003800000 */
.L_x_3868:
[----:B------:R-:W-:-:S03]  /*dd60*/  UMOV UR4, 0xffffffff ;  /* 0xffffffff00047882 */ /* 0x000fc60000000000 */
[----:B------:R-:W-:Y:S05]  /*dd70*/  BRA.DIV UR4, `(.L_x_3897) ;  /* 0x00000132047c7947 */ /* 0x000fea000b800000 */
[----:B------:R0:W1:Y:S04]  /*dd80*/  SHFL.IDX PT, R3, R25, RZ, 0x1c1f ;  /* 0x001c1fff19037589 */ /* 0x00006800000e0000 */
[----:B------:R0:W2:Y:S04]  /*dd90*/  SHFL.IDX PT, R0, R24, RZ, 0x1c1f ;  /* 0x001c1fff18007589 */ /* 0x0000a800000e0000 */
[----:B------:R0:W3:Y:S04]  /*dda0*/  SHFL.IDX PT, R21, R27, RZ, 0x1c1f ;  /* 0x001c1fff1b157589 */ /* 0x0000e800000e0000 */
[----:B------:R0:W4:Y:S02]  /*ddb0*/  SHFL.IDX PT, R20, R26, RZ, 0x1c1f ;  /* 0x001c1fff1a147589 */ /* 0x00012400000e0000 */
.L_x_4122:
        /* <DEDUP_REMOVED lines=12> */
[----:B------:R-:W-:Y:S02]  /*de80*/  CS2R R26, SRZ ;  /* 0x00000000001a7805 */ /* 0x000fe4000001ff00 */
[----:B------:R-:W-:Y:S02]  /*de90*/  CS2R R28, SRZ ;  /* 0x00000000001c7805 */ /* 0x000fe4000001ff00 */
[----:B------:R-:W-:Y:S02]  /*dea0*/  CS2R R30, SRZ ;  /* 0x00000000001e7805 */ /* 0x000fe4000001ff00 */
[----:B------:R-:W-:-:S02]  /*deb0*/  CS2R R32, SRZ ;  /* 0x0000000000207805 */ /* 0x000fc4000001ff00 */
[----:B------:R-:W-:Y:S01]  /*dec0*/  CS2R R34, SRZ ;  /* 0x0000000000227805 */ /* 0x000fe2000001ff00 */
[----:B------:R-:W-:Y:S06]  /*ded0*/  @P0 BRA `(.L_x_3899) ;  /* 0x0000000000900947 */ /* 0x000fec0003800000 */
[----:B------:R-:W-:Y:S01]  /*dee0*/  ULDC UR4, c[0x0][0x3f4] ;  /* 0x0000fd0000047ab9 */ /* 0x000fe20000000800 */
[----:B--2---:R-:W-:Y:S01]  /*def0*/  MOV R4, R0 ;  /* 0x0000000000047202 */ /* 0x004fe20000000f00 */
[----:B-1----:R-:W-:Y:S01]  /*df00*/  IMAD.MOV.U32 R5, RZ, RZ, R3 ;  /* 0x000000ffff057224 */ /* 0x002fe200078e0003 */
[----:B------:R-:W-:Y:S02]  /*df10*/  ISETP.GE.AND P2, PT, R16, UR4, PT ;  /* 0x0000000410007c0c */ /* 0x000fe4000bf46270 */
[----:B------:R-:W-:Y:S02]  /*df20*/  CS2R R28, SRZ ;  /* 0x00000000001c7805 */ /* 0x000fe4000001ff00 */
[----:B------:R-:W-:Y:S02]  /*df30*/  ISETP.GE.AND P4, PT, R192, UR4, PT ;  /* 0x00000004c0007c0c */ /* 0x000fe4000bf86270 */
[----:B------:R-:W-:Y:S02]  /*df40*/  CS2R R30, SRZ ;  /* 0x00000000001e7805 */ /* 0x000fe4000001ff00 */
[----:B------:R-:W-:-:S02]  /*df50*/  ISETP.GE.AND P3, PT, R193, UR4, PT ;  /* 0x00000004c1007c0c */ /* 0x000fc4000bf66270 */
[----:B------:R-:W-:Y:S02]  /*df60*/  CS2R R8, SRZ ;  /* 0x0000000000087805 */ /* 0x000fe4000001ff00 */
[----:B------:R-:W-:Y:S02]  /*df70*/  CS2R R10, SRZ ;  /* 0x00000000000a7805 */ /* 0x000fe4000001ff00 */
[----:B------:R-:W-:Y:S02]  /*df80*/  CS2R R32, SRZ ;  /* 0x0000000000207805 */ /* 0x000fe4000001ff00 */
[----:B------:R-:W-:Y:S01]  /*df90*/  CS2R R34, SRZ ;  /* 0x0000000000227805 */ /* 0x000fe2000001ff00 */
[----:B------:R-:W-:Y:S01]  /*dfa0*/  @!P2 IMAD.SHL.U32 R49, R16, 0x2, RZ ;  /* 0x000000021031a824 */ /* 0x000fe200078e00ff */
[----:B------:R-:W-:-:S03]  /*dfb0*/  @!P4 SHF.L.U32 R45, R197, 0x3, RZ ;  /* 0x00000003c52dc819 */ /* 0x000fc600000006ff */
[----:B------:R-:W-:Y:S01]  /*dfc0*/  @!P3 IMAD.SHL.U32 R41, R196, 0x8, RZ ;  /* 0x00000008c429b824 */ /* 0x000fe200078e00ff */
[-C--:B------:R-:W-:Y:S02]  /*dfd0*/  @!P2 IADD3 R46, P0, R0, R49.reuse, RZ ;  /* 0x00000031002ea210 */ /* 0x080fe40007f1e0ff */
[----:B----4-:R-:W-:Y:S01]  /*dfe0*/  @!P2 IADD3 R48, P1, R20, R49, RZ ;  /* 0x000000311430a210 */ /* 0x010fe20007f3e0ff */
[----:B------:R-:W-:Y:S01]  /*dff0*/  @!P3 IMAD.WIDE R38, R41, 0x2, R4 ;  /* 0x000000022926b825 */ /* 0x000fe200078e0204 */
[----:B------:R-:W-:Y:S02]  /*e000*/  @!P2 SHF.L.U64.HI R0, R16, 0x1, R17 ;  /* 0x000000011000a819 */ /* 0x000fe40000010211 */
[----:B------:R-:W-:Y:S02]  /*e010*/  CS2R R12, SRZ ;  /* 0x00000000000c7805 */ /* 0x000fe4000001ff00 */
[----:B------:R-:W-:Y:S01]  /*e020*/  CS2R R14, SRZ ;  /* 0x00000000000e7805 */ /* 0x000fe2000001ff00 */
[----:B------:R-:W-:Y:S01]  /*e030*/  @!P4 IMAD.WIDE R42, R45, 0x2, R4 ;  /* 0x000000022d2ac825 */ /* 0x000fe200078e0204 */
[----:B------:R-:W-:-:S02]  /*e040*/  CS2R R24, SRZ ;  /* 0x0000000000187805 */ /* 0x000fc4000001ff00 */
[----:B------:R-:W-:Y:S02]  /*e050*/  CS2R R26, SRZ ;  /* 0x00000000001a7805 */ /* 0x000fe4000001ff00 */
[----:B------:R-:W-:Y:S02]  /*e060*/  CS2R R4, SRZ ;  /* 0x0000000000047805 */ /* 0x000fe4000001ff00 */
[----:B------:R-:W-:Y:S01]  /*e070*/  CS2R R6, SRZ ;  /* 0x0000000000067805 */ /* 0x000fe2000001ff00 */
[--C-:B---3--:R-:W-:Y:S01]  /*e080*/  @!P3 IMAD.WIDE R40, R41, 0x2, R20.reuse ;  /* 0x000000022928b825 */ /* 0x108fe200078e0214 */
[----:B------:R0:W5:Y:S03]  /*e090*/  @!P3 LD.E.128 R28, desc[UR56][R38.64] ;  /* 0x00000038261cb980 */ /* 0x000166000c101d00 */
[----:B------:R-:W-:Y:S01]  /*e0a0*/  @!P4 IMAD.WIDE R44, R45, 0x2, R20 ;  /* 0x000000022d2cc825 */ /* 0x000fe200078e0214 */
[----:B------:R0:W5:Y:S03]  /*e0b0*/  @!P3 LD.E.128 R8, desc[UR56][R40.64] ;  /* 0x000000382808b980 */ /* 0x000166000c101d00 */
[--C-:B------:R-:W-:Y:S01]  /*e0c0*/  @!P2 IMAD.X R47, R3, 0x1, R0.reuse, P0 ;  /* 0x00000001032fa824 */ /* 0x100fe200000e0600 */
[----:B------:R0:W5:Y:S01]  /*e0d0*/  @!P4 LD.E.128 R32, desc[UR56][R42.64] ;  /* 0x000000382a20c980 */ /* 0x000162000c101d00 */
[----:B------:R-:W-:-:S03]  /*e0e0*/  @!P2 IMAD.X R49, R21, 0x1, R0, P1 ;  /* 0x000000011531a824 */ /* 0x000fc600008e0600 */
[----:B------:R0:W5:Y:S04]  /*e0f0*/  @!P4 LD.E.128 R12, desc[UR56][R44.64] ;  /* 0x000000382c0cc980 */ /* 0x000168000c101d00 */
[----:B------:R0:W5:Y:S04]  /*e100*/  @!P2 LD.E.128 R24, desc[UR56][R46.64] ;  /* 0x000000382e18a980 */ /* 0x000168000c101d00 */
[----:B------:R0:W5:Y:S02]  /*e110*/  @!P2 LD.E.128 R4, desc[UR56][R48.64] ;  /* 0x000000383004a980 */ /* 0x000164000c101d00 */
.L_x_3899:
[----:B------:R-:W-:Y:S05]  /*e120*/  BSYNC B1 ;  /* 0x0000000000017941 */ /* 0x000fea0003800000 */
.L_x_3898:
[----:B------:R-:W4:Y:S01]  /*e130*/  LDL R65, [R1+0x40] ;  /* 0x0000400001417983 */ /* 0x000f220000100800 */
[----:B-1---5:R-:W-:Y:S01]  /*e140*/  IMAD.MOV.U32 R3, RZ, RZ, R25 ;  /* 0x000000ffff037224 */ /* 0x022fe200078e0019 */
[----:B--2---:R-:W-:Y:S01]  /*e150*/  MOV R0, R24 ;  /* 0x0000001800007202 */ /* 0x004fe20000000f00 */
[----:B------:R-:W-:Y:S01]  /*e160*/  IMAD.MOV.U32 R37, RZ, RZ, R26 ;  /* 0x000000ffff257224 */ /* 0x000fe200078e001a */
[----:B---3--:R-:W-:Y:S01]  /*e170*/  MOV R21, R27 ;  /* 0x0000001b00157202 */ /* 0x008fe20000000f00 */
[----:B----4-:R-:W-:Y:S01]  /*e180*/  IMAD.MOV.U32 R20, RZ, RZ, R5 ;  /* 0x000000ffff147224 */ /* 0x010fe200078e0005 */
[--C-:B------:R-:W-:Y:S01]  /*e190*/  SHF.R.U64 R26, R26, 0x10, R27.reuse ;  /* 0x000000101a1a7819 */ /* 0x100fe2000000121b */
[----:B0-----:R-:W-:Y:S01]  /*e1a0*/  IMAD.MOV.U32 R41, RZ, RZ, R6 ;  /* 0x000000ffff297224 */ /* 0x001fe200078e0006 */
[----:B------:R-:W-:Y:S01]  /*e1b0*/  SHF.R.U32.HI R43, RZ, 0x10, R27 ;  /* 0x00000010ff2b7819 */ /* 0x000fe2000001161b */
[----:B------:R-:W-:Y:S01]  /*e1c0*/  BSSY B1, `(.L_x_3900) ;  /* 0x0000048000017945 */ /* 0x000fe20003800000 */
[----:B------:R-:W-:-:S02]  /*e1d0*/  MOV R27, R30 ;  /* 0x0000001e001b7202 */ /* 0x000fc40000000f00 */
[----:B------:R-:W-:Y:S01]  /*e1e0*/  SHF.R.U64 R46, R30, 0x10, R31 ;  /* 0x000000101e2e7819 */ /* 0x000fe2000000121f */
[----:B------:R-:W-:Y:S01]  /*e1f0*/  IMAD.MOV.U32 R30, RZ, RZ, R32 ;  /* 0x000000ffff1e7224 */ /* 0x000fe200078e0020 */
[----:B------:R-:W-:Y:S01]  /*e200*/  SHF.R.U64 R48, R32, 0x10, R33 ;  /* 0x0000001020307819 */ /* 0x000fe20000001221 */
[----:B------:R-:W-:Y:S01]  /*e210*/  IMAD.MOV.U32 R32, RZ, RZ, R34 ;  /* 0x000000ffff207224 */ /* 0x000fe200078e0022 */
[----:B------:R-:W-:Y:S02]  /*e220*/  SHF.R.U64 R51, R34, 0x10, R35 ;  /* 0x0000001022337819 */ /* 0x000fe40000001223 */
[----:B------:R-:W-:Y:S02]  /*e230*/  PRMT R34, R0, 0x5410, R3 ;  /* 0x0000541000227816 */ /* 0x000fe40000000003 */
[--C-:B------:R-:W-:Y:S02]  /*e240*/  SHF.R.U64 R53, R4, 0x10, R5.reuse ;  /* 0x0000001004357819 */ /* 0x100fe40000001205 */
[----:B------:R-:W-:-:S02]  /*e250*/  SHF.R.U32.HI R54, RZ, 0x10, R5 ;  /* 0x00000010ff367819 */ /* 0x000fc40000011605 */
[----:B------:R-:W-:Y:S01]  /*e260*/  SHF.R.U64 R38, R24, 0x10, R25 ;  /* 0x0000001018267819 */ /* 0x000fe20000001219 */
[----:B------:R-:W-:Y:S01]  /*e270*/  IMAD.MOV.U32 R24, RZ, RZ, R29 ;  /* 0x000000ffff187224 */ /* 0x000fe200078e001d */
[----:B------:R-:W-:Y:S01]  /*e280*/  SHF.R.U32.HI R42, RZ, 0x10, R25 ;  /* 0x00000010ff2a7819 */ /* 0x000fe20000011619 */
[----:B------:R-:W-:Y:S01]  /*e290*/  IMAD.MOV.U32 R25, RZ, RZ, R28 ;  /* 0x000000ffff197224 */ /* 0x000fe200078e001c */
[----:B------:R-:W-:Y:S01]  /*e2a0*/  SHF.R.U64 R44, R28, 0x10, R29 ;  /* 0x000000101c2c7819 */ /* 0x000fe2000000121d */
[----:B------:R-:W-:Y:S01]  /*e2b0*/  IMAD.MOV.U32 R28, RZ, RZ, R31 ;  /* 0x000000ffff1c7224 */ /* 0x000fe200078e001f */
[----:B------:R-:W-:Y:S02]  /*e2c0*/  MOV R39, R4 ;  /* 0x0000000400277202 */ /* 0x000fe40000000f00 */
[----:B------:R-:W-:Y:S01]  /*e2d0*/  SHF.R.U32.HI R45, RZ, 0x10, R29 ;  /* 0x00000010ff2d7819 */ /* 0x000fe2000001161d */
[----:B------:R-:W-:Y:S01]  /*e2e0*/  IMAD.MOV.U32 R29, RZ, RZ, R8 ;  /* 0x000000ffff1d7224 */ /* 0x000fe200078e0008 */
[----:B------:R-:W-:-:S02]  /*e2f0*/  SHF.R.U32.HI R47, RZ, 0x10, R31 ;  /* 0x00000010ff2f7819 */ /* 0x000fc4000001161f */
[----:B------:R-:W-:Y:S02]  /*e300*/  MOV R40, R33 ;  /* 0x0000002100287202 */ /* 0x000fe40000000f00 */
        /* <DEDUP_REMOVED lines=10> */
[--C-:B------:R-:W-:Y:S01]  /*e3b0*/  SHF.R.U64 R59, R10, 0x10, R11.reuse ;  /* 0x000000100a3b7819 */ /* 0x100fe2000000120b */
[----:B------:R-:W-:Y:S01]  /*e3c0*/  IMAD.MOV.U32 R10, RZ, RZ, R14 ;  /* 0x000000ffff0a7224 */ /* 0x000fe200078e000e */
[----:B------:R-:W-:Y:S01]  /*e3d0*/  SHF.R.U32.HI R60, RZ, 0x10, R11 ;  /* 0x00000010ff3c7819 */ /* 0x000fe2000001160b */
[----:B------:R-:W-:Y:S01]  /*e3e0*/  IMAD.MOV.U32 R11, RZ, RZ, R15 ;  /* 0x000000ffff0b7224 */ /* 0x000fe200078e000f */
[----:B------:R-:W-:Y:S02]  /*e3f0*/  SHF.R.U32.HI R58, RZ, 0x10, R9 ;  /* 0x00000010ff3a7819 */ /* 0x000fe40000011609 */
[----:B------:R-:W-:Y:S02]  /*e400*/  PRMT R25, R25, 0x5410, R24 ;  /* 0x0000541019197816 */ /* 0x000fe40000000018 */
[----:B------:R-:W-:Y:S02]  /*e410*/  SHF.R.U32.HI R52, RZ, 0x10, R35 ;  /* 0x00000010ff347819 */ /* 0x000fe40000011623 */
[----:B------:R-:W-:-:S02]  /*e420*/  MOV R9, R13 ;  /* 0x0000000d00097202 */ /* 0x000fc40000000f00 */
[--C-:B------:R-:W-:Y:S02]  /*e430*/  SHF.R.U64 R61, R12, 0x10, R13.reuse ;  /* 0x000000100c3d7819 */ /* 0x100fe4000000120d */
[----:B------:R-:W-:Y:S02]  /*e440*/  SHF.R.U32.HI R62, RZ, 0x10, R13 ;  /* 0x00000010ff3e7819 */ /* 0x000fe4000001160d */
[----:B------:R-:W-:Y:S02]  /*e450*/  VIMNMX R24, R50, 0x80, PT ;  /* 0x0000008032187848 */ /* 0x000fe40003fe0100 */
[----:B------:R-:W-:Y:S02]  /*e460*/  PRMT R35, R38, 0x5410, R42 ;  /* 0x0000541026237816 */ /* 0x000fe4000000002a */
[--C-:B------:R-:W-:Y:S02]  /*e470*/  SHF.R.U64 R63, R14, 0x10, R15.reuse ;  /* 0x000000100e3f7819 */ /* 0x100fe4000000120f */
        /* <DEDUP_REMOVED lines=15> */
[----:B------:R-:W-:Y:S02]  /*e570*/  ISETP.GE.AND P1, PT, R201, R24, PT ;  /* 0x00000018c900720c */ /* 0x000fe40003f26270 */
[----:B------:R-:W-:Y:S02]  /*e580*/  PRMT R14, R8, 0x5410, R9 ;  /* 0x00005410080e7816 */ /* 0x000fe40000000009 */
[----:B------:R-:W-:Y:S02]  /*e590*/  PRMT R15, R61, 0x5410, R62 ;  /* 0x000054103d0f7816 */ /* 0x000fe4000000003e */
[----:B------:R-:W-:-:S02]  /*e5a0*/  PRMT R20, R10, 0x5410, R11 ;  /* 0x000054100a147816 */ /* 0x000fc4000000000b */
[----:B------:R-:W-:-:S04]  /*e5b0*/  LEA.HI R0, R65, R65, RZ, 0x1 ;  /* 0x0000004141007211 */ /* 0x000fc800078f08ff */
[----:B------:R-:W-:-:S04]  /*e5c0*/  LOP3.LUT R0, R0, 0xfffffffe, RZ, 0xc0, !PT ;  /* 0xfffffffe00007812 */ /* 0x000fc800078ec0ff */
[----:B------:R-:W-:-:S04]  /*e5d0*/  IADD3 R0, R65, -R0, RZ ;  /* 0x8000000041007210 */ /* 0x000fc80007ffe0ff */
[----:B------:R-:W-:Y:S02]  /*e5e0*/  SHF.L.U32 R5, R0, 0x1f, RZ ;  /* 0x0000001f00057819 */ /* 0x000fe400000006ff */
[----:B------:R-:W-:Y:S02]  /*e5f0*/  PRMT R0, R30, 0x5410, R40 ;  /* 0x000054101e007816 */ /* 0x000fe40000000028 */
[----:B------:R-:W0:Y:S01]  /*e600*/  SYNCS.PHASECHK.TRANS64.TRYWAIT P0, [R2+URZ+0x30800], R5 ;  /* 0x03080005020075a7 */ /* 0x000e22000800017f */
[----:B------:R-:W-:Y:S02]  /*e610*/  PRMT R40, R53, 0x5410, R54 ;  /* 0x0000541035287816 */ /* 0x000fe40000000036 */
[----:B------:R-:W-:Y:S01]  /*e620*/  PRMT R30, R57, 0x5410, R58 ;  /* 0x00005410391e7816 */ /* 0x000fe2000000003a */
[----:B0-----:R-:W-:Y:S06]  /*e630*/  @!P0 BRA `(.L_x_3901) ;  /* 0x0000012800c08947 */ /* 0x001fec0003800000 */
.L_x_4123:
[----:B------:R-:W-:Y:S05]  /*e640*/  BSYNC B1 ;  /* 0x0000000000017941 */ /* 0x000fea0003800000 */
.L_x_3900:
[----:B------:R-:W-:Y:S01]  /*e650*/  BSSY B1, `(.L_x_3902) ;  /* 0x000011c000017945 */ /* 0x000fe20003800000 */
[----:B------:R-:W-:-:S03]  /*e660*/  PRMT R21, R63, 0x5410, R64 ;  /* 0x000054103f157816 */ /* 0x000fc60000000040 */
[----:B------:R-:W-:Y:S05]  /*e670*/  @P1 BRA `(.L_x_3903) ;  /* 0x0000001000641947 */ /* 0x000fea0003800000 */
[----:B------:R-:W1:Y:S01]  /*e680*/  LDC R33, c[0x0][0x3f4] ;  /* 0x0000fd00ff217b82 */ /* 0x000e620000000800 */
[----:B------:R-:W-:Y:S01]  /*e690*/  BSSY B2, `(.L_x_3904) ;  /* 0x0000065000027945 */ /* 0x000fe20003800000 */
[-C--:B-1----:R-:W-:Y:S02]  /*e6a0*/  ISETP.GE.AND P0, PT, R16, R33.reuse, PT ;  /* 0x000000211000720c */ /* 0x082fe40003f06270 */
[-C--:B------:R-:W-:Y:S02]  /*e6b0*/  ISETP.GE.AND P1, PT, R193, R33.reuse, PT ;  /* 0x00000021c100720c */ /* 0x080fe40003f26270 */
[----:B------:R-:W-:-:S09]  /*e6c0*/  ISETP.GE.AND P2, PT, R192, R33, PT ;  /* 0x00000021c000720c */ /* 0x000fd20003f46270 */
[----:B------:R-:W-:Y:S05]  /*e6d0*/  @P0 BRA `(.L_x_3905) ;  /* 0x0000000400800947 */ /* 0x000fea0003800000 */
[----:B------:R-:W1:Y:S01]  /*e6e0*/  S2R R6, SR_TID.X ;  /* 0x0000000000067919 */ /* 0x000e620000002100 */
[----:B------:R-:W-:Y:S02]  /*e6f0*/  HADD2.F32 R52, -RZ, R34.H0_H0 ;  /* 0x20000022ff347230 */ /* 0x000fe40000004100 */
[--C-:B------:R-:W-:Y:S02]  /*e700*/  HADD2.F32 R54, -RZ, R39.reuse.H0_H0 ;  /* 0x20000027ff367230 */ /* 0x100fe40000004100 */
[----:B------:R-:W-:Y:S02]  /*e710*/  HADD2.F32 R51, -RZ, R40.H0_H0 ;  /* 0x20000028ff337230 */ /* 0x000fe40000004100 */
[----:B------:R-:W-:Y:S02]  /*e720*/  HADD2.F32 R53, -RZ, R39.H1_H1 ;  /* 0x30000027ff357230 */ /* 0x000fe40000004100 */
[----:B-1----:R-:W-:-:S05]  /*e730*/  VIADD R6, R6, 0xffffff80 ;  /* 0xffffff8006067836 */ /* 0x002fca0000000000 */
[----:B------:R-:W-:-:S04]  /*e740*/  SHF.R.S32.HI R4, RZ, 0x1f, R6 ;  /* 0x0000001fff047819 */ /* 0x000fc80000011406 */
[----:B------:R-:W-:-:S04]  /*e750*/  LEA.HI R4, R4, R6, RZ, 0x2 ;  /* 0x0000000604047211 */ /* 0x000fc800078f10ff */
[----:B------:R-:W-:-:S05]  /*e760*/  LOP3.LUT R4, R4, 0xfffffffc, RZ, 0xc0, !PT ;  /* 0xfffffffc04047812 */ /* 0x000fca00078ec0ff */
[----:B------:R-:W-:-:S05]  /*e770*/  IMAD.IADD R4, R6, 0x1, -R4 ;  /* 0x0000000106047824 */ /* 0x000fca00078e0a04 */
[----:B------:R-:W-:Y:S02]  /*e780*/  LEA.HI R6, R33, R4, RZ, 0x1d ;  /* 0x0000000421067211 */ /* 0x000fe400078fe8ff */
[----:B------:R-:W-:Y:S02]  /*e790*/  LOP3.LUT R4, R216, 0x38, R16, 0xf8, !PT ;  /* 0x00000038d8047812 */ /* 0x000fe400078ef810 */
[----:B------:R-:W-:Y:S02]  /*e7a0*/  SHF.R.S32.HI R9, RZ, 0x1f, R6 ;  /* 0x0000001fff097819 */ /* 0x000fe40000011406 */
[----:B------:R-:W-:Y:S02]  /*e7b0*/  SHF.L.U32 R7, R6, 0x3, RZ ;  /* 0x0000000306077819 */ /* 0x000fe400000006ff */
[----:B------:R-:W-:Y:S02]  /*e7c0*/  LEA.HI R9, R9, R6, RZ, 0x3 ;  /* 0x0000000609097211 */ /* 0x000fe400078f18ff */
[----:B0-----:R-:W-:-:S02]  /*e7d0*/  LOP3.LUT R5, R4, R217, RZ, 0x3c, !PT ;  /* 0x000000d904057212 */ /* 0x001fc400078e3cff */
[----:B------:R-:W-:Y:S01]  /*e7e0*/  LOP3.LUT R4, R216, 0x38, R7, 0xf8, !PT ;  /* 0x00000038d8047812 */ /* 0x000fe200078ef807 */
[----:B------:R-:W-:Y:S02]  /*e7f0*/  IMAD.SHL.U32 R9, R9, 0x400, RZ ;  /* 0x0000040009097824 */ /* 0x000fe400078e00ff */
[----:B------:R-:W-:Y:S01]  /*e800*/  IMAD.IADD R5, R218, 0x1, R5 ;  /* 0x00000001da057824 */ /* 0x000fe200078e0205 */
[----:B------:R-:W-:Y:S02]  /*e810*/  LOP3.LUT R8, R4, R217, RZ, 0x3c, !PT ;  /* 0x000000d904087212 */ /* 0x000fe400078e3cff */
[----:B------:R-:W-:Y:S02]  /*e820*/  LOP3.LUT R9, R9, 0x7fffe000, RZ, 0xc0, !PT ;  /* 0x7fffe00009097812 */ /* 0x000fe400078ec0ff */
[----:B------:R-:W-:Y:S02]  /*e830*/  LEA R59, R5, R2, 0x1 ;  /* 0x00000002053b7211 */ /* 0x000fe400078e08ff */
[----:B------:R-:W-:-:S03]  /*e840*/  IADD3 R9, R8, R9, R218 ;  /* 0x0000000908097210 */ /* 0x000fc60007ffe0da */
[----:B------:R-:W0:Y:S02]  /*e850*/  LDS.128 R4, [R59+0x12400] ;  /* 0x012400003b047984 */ /* 0x000e240000000c00 */
[----:B------:R-:W-:-:S05]  /*e860*/  IMAD R61, R9, 0x2, R2 ;  /* 0x00000002093d7824 */ /* 0x000fca00078e0202 */
[----:B------:R-:W1:Y:S01]  /*e870*/  LDS.128 R8, [R61+0x12400] ;  /* 0x012400003d087984 */ /* 0x000e620000000c00 */
[--C-:B0-----:R-:W-:Y:S02]  /*e880*/  HADD2.F32 R43, -RZ, R4.reuse.H0_H0 ;  /* 0x20000004ff2b7230 */ /* 0x101fe40000004100 */
[----:B------:R-:W-:Y:S02]  /*e890*/  HADD2.F32 R4, -RZ, R4.H1_H1 ;  /* 0x30000004ff047230 */ /* 0x000fe40000004100 */
[--C-:B------:R-:W-:Y:S02]  /*e8a0*/  HADD2.F32 R44, -RZ, R5.reuse.H0_H0 ;  /* 0x20000005ff2c7230 */ /* 0x100fe40000004100 */
        /* <DEDUP_REMOVED lines=11> */
[-C--:B------:R-:W-:Y:S01]  /*e960*/  FMUL.FTZ R57, R8, R47.reuse ;  /* 0x0000002f08397220 */ /* 0x080fe20000410000 */
[----:B------:R-:W-:Y:S01]  /*e970*/  FFMA.FTZ R55, R4, R47, -R55 ;  /* 0x0000002f04377223 */ /* 0x000fe20000010837 */
[----:B------:R-:W-:Y:S01]  /*e980*/  FMUL.FTZ R47, R48, R53 ;  /* 0x00000035302f7220 */ /* 0x000fe20000410000 */
[----:B------:R-:W-:-:S02]  /*e990*/  HADD2.F32 R9, -RZ, R9.H1_H1 ;  /* 0x30000009ff097230 */ /* 0x000fc40000004100 */
[----:B------:R-:W-:Y:S01]  /*e9a0*/  FMUL.FTZ R48, R48, R43 ;  /* 0x0000002b30307220 */ /* 0x000fe20000410000 */
[----:B------:R-:W-:Y:S02]  /*e9b0*/  HADD2.F32 R52, -RZ, R40.H1_H1 ;  /* 0x30000028ff347230 */ /* 0x000fe40000004100 */
[----:B------:R-:W-:Y:S01]  /*e9c0*/  FFMA.FTZ R57, R4, R51, R57 ;  /* 0x0000003304397223 */ /* 0x000fe20000010039 */
[----:B------:R-:W-:Y:S02]  /*e9d0*/  HADD2.F32 R4, -RZ, R35.H1_H1 ;  /* 0x30000023ff047230 */ /* 0x000fe40000004100 */
[C---:B------:R-:W-:Y:S01]  /*e9e0*/  FFMA.FTZ R47, R44.reuse, R43, -R47 ;  /* 0x0000002b2c2f7223 */ /* 0x040fe2000001082f */
[----:B------:R-:W-:Y:S01]  /*e9f0*/  FFMA.FTZ R48, R44, R53, R48 ;  /* 0x000000352c307223 */ /* 0x000fe20000010030 */
[----:B------:R-:W-:Y:S02]  /*ea00*/  HADD2.F32 R49, -RZ, R10.H0_H0 ;  /* 0x2000000aff317230 */ /* 0x000fe40000004100 */
[----:B------:R-:W-:Y:S01]  /*ea10*/  FMUL.FTZ R54, R9, R52 ;  /* 0x0000003409367220 */ /* 0x000fe20000410000 */
[----:B------:R-:W-:-:S02]  /*ea20*/  HADD2.F32 R8, -RZ, R37.H0_H0 ;  /* 0x20000025ff087230 */ /* 0x000fc40000004100 */
[-C--:B------:R-:W-:Y:S01]  /*ea30*/  FMUL.FTZ R60, R9, R4.reuse ;  /* 0x00000004093c7220 */ /* 0x080fe20000410000 */
[----:B------:R-:W-:Y:S02]  /*ea40*/  HADD2.F32 R44, -RZ, R41.H0_H0 ;  /* 0x20000029ff2c7230 */ /* 0x000fe40000004100 */
[----:B------:R-:W-:Y:S01]  /*ea50*/  FFMA.FTZ R54, R5, R4, -R54 ;  /* 0x0000000405367223 */ /* 0x000fe20000010836 */
[----:B------:R-:W-:Y:S02]  /*ea60*/  HADD2.F32 R10, -RZ, R10.H1_H1 ;  /* 0x3000000aff0a7230 */ /* 0x000fe40000004100 */
[C---:B------:R-:W-:Y:S01]  /*ea70*/  FMUL.FTZ R53, R49.reuse, R8 ;  /* 0x0000000831357220 */ /* 0x040fe20000410000 */
[----:B------:R-:W-:Y:S02]  /*ea80*/  HADD2.F32 R43, -RZ, R42.H0_H0 ;  /* 0x2000002aff2b7230 */ /* 0x000fe40000004100 */
[----:B------:R-:W-:Y:S01]  /*ea90*/  FMUL.FTZ R4, R49, R44 ;  /* 0x0000002c31047220 */ /* 0x000fe20000410000 */
[----:B------:R-:W-:-:S02]  /*eaa0*/  HADD2.F32 R45, -RZ, R6.H0_H0 ;  /* 0x20000006ff2d7230 */ /* 0x000fc40000004100 */
[----:B------:R-:W-:Y:S01]  /*eab0*/  FFMA.FTZ R49, R5, R52, R60 ;  /* 0x0000003405317223 */ /* 0x000fe2000001003c */
[----:B------:R-:W-:Y:S02]  /*eac0*/  HADD2.F32 R9, -RZ, R38.H0_H0 ;  /* 0x20000026ff097230 */ /* 0x000fe40000004100 */
[C---:B------:R-:W-:Y:S01]  /*ead0*/  FMUL.FTZ R5, R10.reuse, R43 ;  /* 0x0000002b0a057220 */ /* 0x040fe20000410000 */
[----:B------:R-:W-:Y:S02]  /*eae0*/  HADD2.F32 R6, -RZ, R6.H1_H1 ;  /* 0x30000006ff067230 */ /* 0x000fe40000004100 */
[C---:B------:R-:W-:Y:S01]  /*eaf0*/  FFMA.FTZ R51, R45.reuse, R8, -R4 ;  /* 0x000000082d337223 */ /* 0x040fe20000010804 */
[----:B------:R-:W-:Y:S01]  /*eb00*/  FFMA.FTZ R53, R45, R44, R53 ;  /* 0x0000002c2d357223 */ /* 0x000fe20000010035 */
        /* <DEDUP_REMOVED lines=25> */
[----:B------:R1:W-:Y:S01]  /*eca0*/  STS.128 [R59+0x12400], R4 ;  /* 0x012400043b007388 */ /* 0x0003e20000000c00 */
[----:B------:R-:W-:Y:S02]  /*ecb0*/  F2FP.F16.F32.PACK_AB R10, R44, R53 ;  /* 0x000000352c0a723e */ /* 0x000fe400000000ff */
[----:B------:R-:W-:-:S05]  /*ecc0*/  F2FP.F16.F32.PACK_AB R11, R50, R11 ;  /* 0x0000000b320b723e */ /* 0x000fca00000000ff */
[----:B------:R1:W-:Y:S02]  /*ecd0*/  STS.128 [R61+0x12400], R8 ;  /* 0x012400083d007388 */ /* 0x0003e40000000c00 */
.L_x_3905:
[----:B------:R-:W-:Y:S05]  /*ece0*/  BSYNC B2 ;  /* 0x0000000000027941 */ /* 0x000fea0003800000 */
.L_x_3904:
[----:B------:R-:W-:Y:S04]  /*ecf0*/  BSSY B2, `(.L_x_3906) ;  /* 0x0000059000027945 */ /* 0x000fe80003800000 */
[----:B------:R-:W-:Y:S05]  /*ed00*/  @P1 BRA `(.L_x_3907) ;  /* 0x00000004005c1947 */ /* 0x000fea0003800000 */
[----:B------:R-:W2:Y:S01]  /*ed10*/  LDL R60, [R1+0x70] ;  /* 0x00007000013c7983 */ /* 0x000ea20000100800 */
[----:B-1----:R-:W-:Y:S01]  /*ed20*/  LEA.HI R4, R33, R196, RZ, 0x1d ;  /* 0x000000c421047211 */ /* 0x002fe200078fe8ff */
[----:B------:R-:W-:Y:S02]  /*ed30*/  HADD2.F32 R55, -RZ, R29.H0_H0 ;  /* 0x2000001dff377230 */ /* 0x000fe40000004100 */
[----:B------:R-:W-:Y:S01]  /*ed40*/  HADD2.F32 R53, -RZ, R25.H0_H0 ;  /* 0x20000019ff357230 */ /* 0x000fe20000004100 */
[----:B------:R-:W-:Y:S01]  /*ed50*/  SHF.R.S32.HI R7, RZ, 0x1f, R4 ;  /* 0x0000001fff077819 */ /* 0x000fe20000011404 */
[----:B0-----:R-:W-:Y:S02]  /*ed60*/  IMAD.SHL.U32 R5, R4, 0x8, RZ ;  /* 0x0000000804057824 */ /* 0x001fe400078e00ff */
[----:B------:R-:W-:Y:S01]  /*ed70*/  HADD2.F32 R57, -RZ, R30.H0_H0 ;  /* 0x2000001eff397230 */ /* 0x000fe20000004100 */
[----:B------:R-:W-:Y:S02]  /*ed80*/  LEA.HI R7, R7, R4, RZ, 0x3 ;  /* 0x0000000407077211 */ /* 0x000fe400078f18ff */
[----:B------:R-:W-:-:S02]  /*ed90*/  LOP3.LUT R4, R216, 0x38, R5, 0xf8, !PT ;  /* 0x00000038d8047812 */ /* 0x000fc400078ef805 */
[----:B------:R-:W-:Y:S02]  /*eda0*/  SHF.L.U32 R7, R7, 0xa, RZ ;  /* 0x0000000a07077819 */ /* 0x000fe400000006ff */
[----:B------:R-:W-:Y:S02]  /*edb0*/  LOP3.LUT R8, R4, R217, RZ, 0x3c, !PT ;  /* 0x000000d904087212 */ /* 0x000fe400078e3cff */
[----:B------:R-:W-:-:S04]  /*edc0*/  LOP3.LUT R9, R7, 0x7fffe000, RZ, 0xc0, !PT ;  /* 0x7fffe00007097812 */ /* 0x000fc800078ec0ff */
[----:B------:R-:W-:-:S05]  /*edd0*/  IADD3 R9, R8, R9, R218 ;  /* 0x0000000908097210 */ /* 0x000fca0007ffe0da */
[----:B------:R-:W-:-:S05]  /*ede0*/  IMAD R43, R9, 0x2, R2 ;  /* 0x00000002092b7824 */ /* 0x000fca00078e0202 */
[----:B------:R-:W0:Y:S02]  /*edf0*/  LDS.128 R8, [R43+0x12400] ;  /* 0x012400002b087984 */ /* 0x000e240000000c00 */
[--C-:B0-----:R-:W-:Y:S02]  /*ee00*/  HADD2.F32 R48, -RZ, R8.reuse.H0_H0 ;  /* 0x20000008ff307230 */ /* 0x101fe40000004100 */
[----:B------:R-:W-:Y:S02]  /*ee10*/  HADD2.F32 R8, -RZ, R8.H1_H1 ;  /* 0x30000008ff087230 */ /* 0x000fe40000004100 */
[----:B------:R-:W-:Y:S02]  /*ee20*/  HADD2.F32 R49, -RZ, R9.H0_H0 ;  /* 0x20000009ff317230 */ /* 0x000fe40000004100 */
[C---:B------:R-:W-:Y:S01]  /*ee30*/  FMUL.FTZ R59, R48.reuse, R55 ;  /* 0x00000037303b7220 */ /* 0x040fe20000410000 */
[----:B------:R-:W-:Y:S01]  /*ee40*/  FMUL.FTZ R61, R48, R53 ;  /* 0x00000035303d7220 */ /* 0x000fe20000410000 */
[----:B------:R-:W-:-:S02]  /*ee50*/  HADD2.F32 R48, -RZ, R29.H1_H1 ;  /* 0x3000001dff307230 */ /* 0x000fc40000004100 */
[----:B------:R-:W-:Y:S01]  /*ee60*/  FMUL.FTZ R63, R8, R57 ;  /* 0x00000039083f7220 */ /* 0x000fe20000410000 */
[----:B------:R-:W-:Y:S02]  /*ee70*/  HADD2.F32 R9, -RZ, R9.H1_H1 ;  /* 0x30000009ff097230 */ /* 0x000fe40000004100 */
[--C-:B------:R-:W-:Y:S02]  /*ee80*/  HADD2.F32 R50, -RZ, R10.reuse.H0_H0 ;  /* 0x2000000aff327230 */ /* 0x100fe40000004100 */
[----:B------:R-:W-:Y:S01]  /*ee90*/  FMUL.FTZ R56, R49, R48 ;  /* 0x0000003031387220 */ /* 0x000fe20000410000 */
[----:B------:R-:W-:Y:S02]  /*eea0*/  HADD2.F32 R10, -RZ, R10.H1_H1 ;  /* 0x3000000aff0a7230 */ /* 0x000fe40000004100 */
[--C-:B------:R-:W-:Y:S02]  /*eeb0*/  HADD2.F32 R51, -RZ, R11.reuse.H0_H0 ;  /* 0x2000000bff337230 */ /* 0x100fe40000004100 */
[----:B------:R-:W-:Y:S01]  /*eec0*/  HADD2.F32 R11, -RZ, R11.H1_H1 ;  /* 0x3000000bff0b7230 */ /* 0x000fe20000004100 */
[----:B--2---:R-:W0:Y:S02]  /*eed0*/  LDS.128 R4, [R60] ;  /* 0x000000003c047984 */ /* 0x004e240000000c00 */
[----:B0-----:R-:W-:-:S02]  /*eee0*/  HADD2.F32 R44, -RZ, R4.H0_H0 ;  /* 0x20000004ff2c7230 */ /* 0x001fc40000004100 */
[----:B------:R-:W-:Y:S02]  /*eef0*/  HADD2.F32 R4, -RZ, R4.H1_H1 ;  /* 0x30000004ff047230 */ /* 0x000fe40000004100 */
[----:B------:R-:W-:Y:S02]  /*ef00*/  HADD2.F32 R45, -RZ, R5.H0_H0 ;  /* 0x20000005ff2d7230 */ /* 0x000fe40000004100 */
[C---:B------:R-:W-:Y:S01]  /*ef10*/  FFMA.FTZ R59, R44.reuse, R53, -R59 ;  /* 0x000000352c3b7223 */ /* 0x040fe2000001083b */
[----:B------:R-:W-:Y:S02]  /*ef20*/  HADD2.F32 R53, -RZ, R26.H0_H0 ;  /* 0x2000001aff357230 */ /* 0x000fe40000004100 */
[----:B------:R-:W-:Y:S01]  /*ef30*/  FFMA.FTZ R61, R44, R55, R61 ;  /* 0x000000372c3d7223 */ /* 0x000fe2000001003d */
[----:B------:R-:W-:Y:S02]  /*ef40*/  HADD2.F32 R44, -RZ, R25.H1_H1 ;  /* 0x30000019ff2c7230 */ /* 0x000fe40000004100 */
[----:B------:R-:W-:-:S02]  /*ef50*/  HADD2.F32 R5, -RZ, R5.H1_H1 ;  /* 0x30000005ff057230 */ /* 0x000fc40000004100 */
[-C--:B------:R-:W-:Y:S01]  /*ef60*/  FMUL.FTZ R55, R8, R53.reuse ;  /* 0x0000003508377220 */ /* 0x080fe20000410000 */
[C---:B------:R-:W-:Y:S01]  /*ef70*/  FFMA.FTZ R52, R4.reuse, R53, -R63 ;  /* 0x0000003504347223 */ /* 0x040fe2000001083f */
[----:B------:R-:W-:Y:S01]  /*ef80*/  FMUL.FTZ R49, R49, R44 ;  /* 0x0000002c31317220 */ /* 0x000fe20000410000 */
[----:B------:R-:W-:Y:S02]  /*ef90*/  HADD2.F32 R8, -RZ, R30.H1_H1 ;  /* 0x3000001eff087230 */ /* 0x000fe40000004100 */
[----:B------:R-:W-:Y:S01]  /*efa0*/  FFMA.FTZ R54, R4, R57, R55 ;  /* 0x0000003904367223 */ /* 0x000fe20000010037 */
[----:B------:R-:W-:Y:S02]  /*efb0*/  HADD2.F32 R4, -RZ, R26.H1_H1 ;  /* 0x3000001aff047230 */ /* 0x000fe40000004100 */
[C---:B------:R-:W-:Y:S01]  /*efc0*/  FFMA.FTZ R48, R45.reuse, R48, R49 ;  /* 0x000000302d307223 */ /* 0x040fe20000010031 */
[----:B------:R-:W-:Y:S02]  /*efd0*/  HADD2.F32 R49, -RZ, R31.H0_H0 ;  /* 0x2000001fff317230 */ /* 0x000fe40000004100 */
[----:B------:R-:W-:Y:S01]  /*efe0*/  FFMA.FTZ R56, R45, R44, -R56 ;  /* 0x0000002c2d387223 */ /* 0x000fe20000010838 */
[----:B------:R-:W-:-:S02]  /*eff0*/  HADD2.F32 R46, -RZ, R6.H0_H0 ;  /* 0x20000006ff2e7230 */ /* 0x000fc40000004100 */
[C---:B------:R-:W-:Y:S01]  /*f000*/  FMUL.FTZ R44, R9.reuse, R8 ;  /* 0x00000008092c7220 */ /* 0x040fe20000410000 */
[----:B------:R-:W-:Y:S02]  /*f010*/  HADD2.F32 R45, -RZ, R27.H0_H0 ;  /* 0x2000001bff2d7230 */ /* 0x000fe40000004100 */
[-C--:B------:R-:W-:Y:S01]  /*f020*/  FMUL.FTZ R58, R9, R4.reuse ;  /* 0x00000004093a7220 */ /* 0x080fe20000410000 */
[----:B------:R-:W-:Y:S02]  /*f030*/  HADD2.F32 R53, -RZ, R32.H0_H0 ;  /* 0x20000020ff357230 */ /* 0x000fe40000004100 */
[C---:B------:R-:W-:Y:S01]  /*f040*/  FMUL.FTZ R63, R50.reuse, R49 ;  /* 0x00000031323f7220 */ /* 0x040fe20000410000 */
[----:B------:R-:W-:Y:S02]  /*f050*/  HADD2.F32 R9, -RZ, R28.H0_H0 ;  /* 0x2000001cff097230 */ /* 0x000fe40000004100 */
[C---:B------:R-:W-:Y:S01]  /*f060*/  FFMA.FTZ R55, R5.reuse, R4, -R44 ;  /* 0x0000000405377223 */ /* 0x040fe2000001082c */
[-C--:B------:R-:W-:Y:S01]  /*f070*/  FMUL.FTZ R50, R50, R45.reuse ;  /* 0x0000002d32327220 */ /* 0x080fe20000410000 */
[----:B------:R-:W-:Y:S01]  /*f080*/  FFMA.FTZ R57, R5, R8, R58 ;  /* 0x0000000805397223 */ /* 0x000fe2000001003a */
[----:B------:R-:W-:Y:S01]  /*f090*/  FFMA.FTZ R63, R46, R45, -R63 ;  /* 0x0000002d2e3f7223 */ /* 0x000fe2000001083f */
[----:B------:R-:W-:-:S02]  /*f0a0*/  HADD2.F32 R6, -RZ, R6.H1_H1 ;  /* 0x30000006ff067230 */ /* 0x000fc40000004100 */
[C---:B------:R-:W-:Y:S01]  /*f0b0*/  FMUL.FTZ R5, R10.reuse, R53 ;  /* 0x000000350a057220 */ /* 0x040fe20000410000 */
[----:B------:R-:W-:Y:S01]  /*f0c0*/  FMUL.FTZ R45, R10, R9 ;  /* 0x000000090a2d7220 */ /* 0x000fe20000410000 */
[----:B------:R-:W-:Y:S02]  /*f0d0*/  HADD2.F32 R10, -RZ, R31.H1_H1 ;  /* 0x3000001fff0a7230 */ /* 0x000fe40000004100 */
[----:B------:R-:W-:Y:S01]  /*f0e0*/  FFMA.FTZ R50, R46, R49, R50 ;  /* 0x000000312e327223 */ /* 0x000fe20000010032 */
[----:B------:R-:W-:Y:S02]  /*f0f0*/  HADD2.F32 R44, -RZ, R32.H1_H1 ;  /* 0x30000020ff2c7230 */ /* 0x000fe40000004100 */
[C---:B------:R-:W-:Y:S01]  /*f100*/  FFMA.FTZ R46, R6.reuse, R9, -R5 ;  /* 0x00000009062e7223 */ /* 0x040fe20000010805 */
[----:B------:R-:W-:Y:S02]  /*f110*/  HADD2.F32 R4, -RZ, R27.H1_H1 ;  /* 0x3000001bff047230 */ /* 0x000fe40000004100 */
[----:B------:R-:W-:Y:S01]  /*f120*/  FFMA.FTZ R45, R6, R53, R45 ;  /* 0x00000035062d7223 */ /* 0x000fe2000001002d */
[----:B------:R-:W-:-:S02]  /*f130*/  HADD2.F32 R8, -RZ, R28.H1_H1 ;  /* 0x3000001cff087230 */ /* 0x000fc40000004100 */
        /* <DEDUP_REMOVED lines=20> */
.L_x_3907:
[----:B------:R-:W-:Y:S05]  /*f280*/  BSYNC B2 ;  /* 0x0000000000027941 */ /* 0x000fea0003800000 */
.L_x_3906:
[----:B------:R-:W-:Y:S05]  /*f290*/  @P2 BRA `(.L_x_3903) ;  /* 0x00000004005c2947 */ /* 0x000fea0003800000 */
[----:B-1----:R-:W3:Y:S01]  /*f2a0*/  LDL R59, [R1+0x68] ;  /* 0x00006800013b7983 */ /* 0x002ee20000100800 */
[----:B------:R-:W-:Y:S01]  /*f2b0*/  LEA.HI R33, R33, R197, RZ, 0x1d ;  /* 0x000000c521217211 */ /* 0x000fe200078fe8ff */
[----:B------:R-:W-:Y:S02]  /*f2c0*/  HADD2.F32 R52, -RZ, R0.H0_H0 ;  /* 0x20000000ff347230 */ /* 0x000fe40000004100 */
[--C-:B------:R-:W-:Y:S01]  /*f2d0*/  HADD2.F32 R54, -RZ, R14.reuse.H0_H0 ;  /* 0x2000000eff367230 */ /* 0x100fe20000004100 */
[----:B--2---:R-:W-:Y:S01]  /*f2e0*/  SHF.R.S32.HI R4, RZ, 0x1f, R33 ;  /* 0x0000001fff047819 */ /* 0x004fe20000011421 */
[----:B0-----:R-:W-:Y:S02]  /*f2f0*/  IMAD.SHL.U32 R5, R33, 0x8, RZ ;  /* 0x0000000821057824 */ /* 0x001fe400078e00ff */
[----:B------:R-:W-:Y:S01]  /*f300*/  HADD2.F32 R51, -RZ, R15.H0_H0 ;  /* 0x2000000fff337230 */ /* 0x000fe20000004100 */
[----:B------:R-:W-:Y:S01]  /*f310*/  LEA.HI R33, R4, R33, RZ, 0x3 ;  /* 0x0000002104217211 */ /* 0x000fe200078f18ff */
[----:B------:R-:W-:Y:S01]  /*f320*/  HADD2.F32 R53, -RZ, R14.H1_H1 ;  /* 0x3000000eff357230 */ /* 0x000fe20000004100 */
        /* <DEDUP_REMOVED lines=12> */
[----:B------:R-:W-:-:S02]  /*f3f0*/  HADD2.F32 R47, -RZ, R3.H0_H0 ;  /* 0x20000003ff2f7230 */ /* 0x000fc40000004100 */
[C---:B------:R-:W-:Y:S01]  /*f400*/  FMUL.FTZ R55, R8.reuse, R51 ;  /* 0x0000003308377220 */ /* 0x040fe20000410000 */
[----:B------:R-:W-:Y:S02]  /*f410*/  HADD2.F32 R9, -RZ, R9.H1_H1 ;  /* 0x30000009ff097230 */ /* 0x000fe40000004100 */
[----:B------:R-:W-:Y:S02]  /*f420*/  HADD2.F32 R49, -RZ, R10.H0_H0 ;  /* 0x2000000aff317230 */ /* 0x000fe40000004100 */
[----:B------:R-:W-:Y:S01]  /*f430*/  FMUL.FTZ R57, R8, R47 ;  /* 0x0000002f08397220 */ /* 0x000fe20000410000 */
[----:B------:R-:W-:Y:S02]  /*f440*/  HADD2.F32 R8, -RZ, R12.H0_H0 ;  /* 0x2000000cff087230 */ /* 0x000fe40000004100 */
[----:B------:R-:W-:Y:S02]  /*f450*/  HADD2.F32 R10, -RZ, R10.H1_H1 ;  /* 0x3000000aff0a7230 */ /* 0x000fe40000004100 */
[----:B------:R-:W-:-:S02]  /*f460*/  HADD2.F32 R50, -RZ, R11.H0_H0 ;  /* 0x2000000bff327230 */ /* 0x000fc40000004100 */
[----:B------:R-:W-:Y:S01]  /*f470*/  HADD2.F32 R11, -RZ, R11.H1_H1 ;  /* 0x3000000bff0b7230 */ /* 0x000fe20000004100 */
[----:B---3--:R-:W0:Y:S02]  /*f480*/  LDS.128 R4, [R59] ;  /* 0x000000003b047984 */ /* 0x008e240000000c00 */
[--C-:B0-----:R-:W-:Y:S02]  /*f490*/  HADD2.F32 R43, -RZ, R4.reuse.H0_H0 ;  /* 0x20000004ff2b7230 */ /* 0x101fe40000004100 */
[----:B------:R-:W-:Y:S02]  /*f4a0*/  HADD2.F32 R4, -RZ, R4.H1_H1 ;  /* 0x30000004ff047230 */ /* 0x000fe40000004100 */
[----:B------:R-:W-:Y:S02]  /*f4b0*/  HADD2.F32 R44, -RZ, R5.H0_H0 ;  /* 0x20000005ff2c7230 */ /* 0x000fe40000004100 */
[C---:B------:R-:W-:Y:S01]  /*f4c0*/  FFMA.FTZ R56, R43.reuse, R52, -R56 ;  /* 0x000000342b387223 */ /* 0x040fe20000010838 */
[----:B------:R-:W-:Y:S01]  /*f4d0*/  FFMA.FTZ R58, R43, R54, R58 ;  /* 0x000000362b3a7223 */ /* 0x000fe2000001003a */
[----:B------:R-:W-:-:S02]  /*f4e0*/  HADD2.F32 R43, -RZ, R0.H1_H1 ;  /* 0x30000000ff2b7230 */ /* 0x000fc40000004100 */
[----:B------:R-:W-:Y:S01]  /*f4f0*/  FFMA.FTZ R55, R4, R47, -R55 ;  /* 0x0000002f04377223 */ /* 0x000fe20000010837 */
[----:B------:R-:W-:Y:S01]  /*f500*/  FMUL.FTZ R47, R48, R53 ;  /* 0x00000035302f7220 */ /* 0x000fe20000410000 */
[----:B------:R-:W-:Y:S02]  /*f510*/  HADD2.F32 R52, -RZ, R15.H1_H1 ;  /* 0x3000000fff347230 */ /* 0x000fe40000004100 */
[----:B------:R-:W-:Y:S01]  /*f520*/  FFMA.FTZ R57, R4, R51, R57 ;  /* 0x0000003304397223 */ /* 0x000fe20000010039 */
[-C--:B------:R-:W-:Y:S01]  /*f530*/  FMUL.FTZ R48, R48, R43.reuse ;  /* 0x0000002b30307220 */ /* 0x080fe20000410000 */
[----:B------:R-:W-:Y:S02]  /*f540*/  HADD2.F32 R4, -RZ, R3.H1_H1 ;  /* 0x30000003ff047230 */ /* 0x000fe40000004100 */
[C---:B------:R-:W-:Y:S01]  /*f550*/  FFMA.FTZ R47, R44.reuse, R43, -R47 ;  /* 0x0000002b2c2f7223 */ /* 0x040fe2000001082f */
[----:B------:R-:W-:Y:S02]  /*f560*/  HADD2.F32 R5, -RZ, R5.H1_H1 ;  /* 0x30000005ff057230 */ /* 0x000fe40000004100 */
[----:B------:R-:W-:Y:S01]  /*f570*/  FFMA.FTZ R48, R44, R53, R48 ;  /* 0x000000352c307223 */ /* 0x000fe20000010030 */
[----:B------:R-:W-:Y:S01]  /*f580*/  FMUL.FTZ R54, R9, R52 ;  /* 0x0000003409367220 */ /* 0x000fe20000410000 */
[----:B------:R-:W-:-:S02]  /*f590*/  HADD2.F32 R44, -RZ, R20.H0_H0 ;  /* 0x20000014ff2c7230 */ /* 0x000fc40000004100 */
[-C--:B------:R-:W-:Y:S01]  /*f5a0*/  FMUL.FTZ R60, R9, R4.reuse ;  /* 0x00000004093c7220 */ /* 0x080fe20000410000 */
[----:B------:R-:W-:Y:S02]  /*f5b0*/  HADD2.F32 R43, -RZ, R21.H0_H0 ;  /* 0x20000015ff2b7230 */ /* 0x000fe40000004100 */
[----:B------:R-:W-:Y:S01]  /*f5c0*/  FFMA.FTZ R54, R5, R4, -R54 ;  /* 0x0000000405367223 */ /* 0x000fe20000010836 */
[--C-:B------:R-:W-:Y:S02]  /*f5d0*/  HADD2.F32 R45, -RZ, R6.reuse.H0_H0 ;  /* 0x20000006ff2d7230 */ /* 0x100fe40000004100 */
[C---:B------:R-:W-:Y:S01]  /*f5e0*/  FMUL.FTZ R4, R49.reuse, R44 ;  /* 0x0000002c31047220 */ /* 0x040fe20000410000 */
[----:B------:R-:W-:Y:S02]  /*f5f0*/  HADD2.F32 R9, -RZ, R13.H0_H0 ;  /* 0x2000000dff097230 */ /* 0x000fe40000004100 */
[----:B------:R-:W-:Y:S01]  /*f600*/  FMUL.FTZ R53, R49, R8 ;  /* 0x0000000831357220 */ /* 0x000fe20000410000 */
[----:B------:R-:W-:-:S02]  /*f610*/  HADD2.F32 R6, -RZ, R6.H1_H1 ;  /* 0x30000006ff067230 */ /* 0x000fc40000004100 */
[----:B------:R-:W-:Y:S01]  /*f620*/  FFMA.FTZ R49, R5, R52, R60 ;  /* 0x0000003405317223 */ /* 0x000fe2000001003c */
[C---:B------:R-:W-:Y:S01]  /*f630*/  FMUL.FTZ R5, R10.reuse, R43 ;  /* 0x0000002b0a057220 */ /* 0x040fe20000410000 */
[C---:B------:R-:W-:Y:S01]  /*f640*/  FFMA.FTZ R51, R45.reuse, R8, -R4 ;  /* 0x000000082d337223 */ /* 0x040fe20000010804 */
[----:B------:R-:W-:Y:S01]  /*f650*/  FFMA.FTZ R53, R45, R44, R53 ;  /* 0x0000002c2d357223 */ /* 0x000fe20000010035 */
[-C--:B------:R-:W-:Y:S01]  /*f660*/  FMUL.FTZ R45, R10, R9.reuse ;  /* 0x000000090a2d7220 */ /* 0x080fe20000410000 */
[C---:B------:R-:W-:Y:S01]  /*f670*/  FFMA.FTZ R10, R6.reuse, R9, -R5 ;  /* 0x00000009060a7223 */ /* 0x040fe20000010805 */
[----:B------:R-:W-:Y:S02]  /*f680*/  HADD2.F32 R9, -RZ, R20.H1_H1 ;  /* 0x30000014ff097230 */ /* 0x000fe40000004100 */
[----:B------:R-:W-:Y:S02]  /*f690*/  HADD2.F32 R5, -RZ, R12.H1_H1 ;  /* 0x3000000cff057230 */ /* 0x000fe40000004100 */
[----:B------:R-:W-:Y:S01]  /*f6a0*/  FFMA.FTZ R44, R6, R43, R45 ;  /* 0x0000002b062c7223 */ /* 0x000fe2000001002d */
[----:B------:R-:W-:-:S02]  /*f6b0*/  HADD2.F32 R8, -RZ, R21.H1_H1 ;  /* 0x30000015ff087230 */ /* 0x000fc40000004100 */
[C---:B------:R-:W-:Y:S01]  /*f6c0*/  FMUL.FTZ R43, R50.reuse, R9 ;  /* 0x00000009322b7220 */ /* 0x040fe20000410000 */
[----:B------:R-:W-:Y:S02]  /*f6d0*/  HADD2.F32 R4, -RZ, R13.H1_H1 ;  /* 0x3000000dff047230 */ /* 0x000fe40000004100 */
[-C--:B------:R-:W-:Y:S01]  /*f6e0*/  FMUL.FTZ R50, R50, R5.reuse ;  /* 0x0000000532327220 */ /* 0x080fe20000410000 */
[--C-:B------:R-:W-:Y:S02]  /*f6f0*/  HADD2.F32 R46, -RZ, R7.reuse.H0_H0 ;  /* 0x20000007ff2e7230 */ /* 0x100fe40000004100 */
[C---:B------:R-:W-:Y:S01]  /*f700*/  FMUL.FTZ R6, R11.reuse, R8 ;  /* 0x000000080b067220 */ /* 0x040fe20000410000 */
[----:B------:R-:W-:Y:S02]  /*f710*/  HADD2.F32 R7, -RZ, R7.H1_H1 ;  /* 0x30000007ff077230 */ /* 0x000fe40000004100 */
        /* <DEDUP_REMOVED lines=15> */
.L_x_3903:
[----:B------:R-:W-:Y:S05]  /*f810*/  BSYNC B1 ;  /* 0x0000000000017941 */ /* 0x000fea0003800000 */
.L_x_3902:
[----:B-123--:R-:W-:-:S05]  /*f820*/  VIADD R4, R201, 0x40 ;  /* 0x00000040c9047836 */ /* 0x00efca0000000000 */
[----:B------:R-:W-:-:S13]  /*f830*/  ISETP.GE.AND P0, PT, R4, R24, PT ;  /* 0x000000180400720c */ /* 0x000fda0003f06270 */
[----:B------:R-:W-:Y:S05]  /*f840*/  @P0 BRA `(.L_x_3886) ;  /* 0x00000010005c0947 */ /* 0x000fea0003800000 */
[----:B------:R-:W1:Y:S01]  /*f850*/  LDC R33, c[0x0][0x3f4] ;  /* 0x0000fd00ff217b82 */ /* 0x000e620000000800 */
[----:B------:R-:W-:Y:S01]  /*f860*/  BSSY B1, `(.L_x_3908) ;  /* 0x0000063000017945 */ /* 0x000fe20003800000 */
[----:B------:R-:W-:Y:S02]  /*f870*/  SHF.R.U32.HI R59, RZ, 0x3, R203 ;  /* 0x00000003ff3b7819 */ /* 0x000fe400000116cb */
[-C--:B-1----:R-:W-:Y:S02]  /*f880*/  ISETP.GE.AND P0, PT, R16, R33.reuse, PT ;  /* 0x000000211000720c */ /* 0x082fe40003f06270 */
[-C--:B------:R-:W-:Y:S02]  /*f890*/  ISETP.GE.AND P1, PT, R193, R33.reuse, PT ;  /* 0x00000021c100720c */ /* 0x080fe40003f26270 */
[----:B------:R-:W-:-:S09]  /*f8a0*/  ISETP.GE.AND P2, PT, R192, R33, PT ;  /* 0x00000021c000720c */ /* 0x000fd20003f46270 */
[----:B------:R-:W-:Y:S05]  /*f8b0*/  @P0 BRA `(.L_x_3909) ;  /* 0x0000000400740947 */ /* 0x000fea0003800000 */
[----:B------:R-:W2:Y:S01]  /*f8c0*/  LDL R61, [R1+0x6c] ;  /* 0x00006c00013d7983 */ /* 0x000ea20000100800 */
[----:B0-----:R-:W0:Y:S02]  /*f8d0*/  S2R R5, SR_TID.X ;  /* 0x0000000000057919 */ /* 0x001e240000002100 */
[----:B0-----:R-:W-:-:S04]  /*f8e0*/  IADD3 R5, R5, -0x80, RZ ;  /* 0xffffff8005057810 */ /* 0x001fc80007ffe0ff */
[----:B------:R-:W-:-:S04]  /*f8f0*/  SHF.R.S32.HI R4, RZ, 0x1f, R5 ;  /* 0x0000001fff047819 */ /* 0x000fc80000011405 */
[----:B------:R-:W-:-:S04]  /*f900*/  LEA.HI R4, R4, R5, RZ, 0x2 ;  /* 0x0000000504047211 */ /* 0x000fc800078f10ff */
[----:B------:R-:W-:-:S05]  /*f910*/  LOP3.LUT R4, R4, 0xfffffffc, RZ, 0xc0, !PT ;  /* 0xfffffffc04047812 */ /* 0x000fca00078ec0ff */
[----:B------:R-:W-:-:S05]  /*f920*/  IMAD.IADD R4, R5, 0x1, -R4 ;  /* 0x0000000105047824 */ /* 0x000fca00078e0a04 */
[----:B------:R-:W-:-:S04]  /*f930*/  LEA.HI R4, R33, R4, RZ, 0x1d ;  /* 0x0000000421047211 */ /* 0x000fc800078fe8ff */
[----:B------:R-:W-:Y:S01]  /*f940*/  SHF.R.S32.HI R5, RZ, 0x1f, R4 ;  /* 0x0000001fff057819 */ /* 0x000fe20000011404 */
[----:B------:R-:W-:-:S03]  /*f950*/  IMAD.SHL.U32 R6, R4, 0x8, RZ ;  /* 0x0000000804067824 */ /* 0x000fc600078e00ff */
[----:B------:R-:W-:Y:S02]  /*f960*/  LEA.HI R5, R5, R4, RZ, 0x3 ;  /* 0x0000000405057211 */ /* 0x000fe400078f18ff */
[----:B------:R-:W-:Y:S02]  /*f970*/  LOP3.LUT R4, R203, 0x38, R6, 0xf8, !PT ;  /* 0x00000038cb047812 */ /* 0x000fe400078ef806 */
[----:B------:R-:W-:Y:S02]  /*f980*/  SHF.L.U32 R5, R5, 0xa, RZ ;  /* 0x0000000a05057819 */ /* 0x000fe400000006ff */
[----:B------:R-:W-:Y:S02]  /*f990*/  LOP3.LUT R8, R4, R59, RZ, 0x3c, !PT ;  /* 0x0000003b04087212 */ /* 0x000fe400078e3cff */
[----:B------:R-:W-:-:S04]  /*f9a0*/  LOP3.LUT R9, R5, 0x7fffe000, RZ, 0xc0, !PT ;  /* 0x7fffe00005097812 */ /* 0x000fc800078ec0ff */
[----:B------:R-:W-:-:S05]  /*f9b0*/  IADD3 R9, R8, R9, R219 ;  /* 0x0000000908097210 */ /* 0x000fca0007ffe0db */
[----:B------:R-:W-:-:S05]  /*f9c0*/  IMAD R24, R9, 0x2, R2 ;  /* 0x0000000209187824 */ /* 0x000fca00078e0202 */
[----:B------:R-:W0:Y:S01]  /*f9d0*/  LDS.128 R8, [R24+0x12400] ;  /* 0x0124000018087984 */ /* 0x000e220000000c00 */
[----:B------:R-:W-:Y:S02]  /*f9e0*/  HADD2.F32 R51, -RZ, R34.H0_H0 ;  /* 0x20000022ff337230 */ /* 0x000fe40000004100 */
[----:B------:R-:W-:Y:S02]  /*f9f0*/  HADD2.F32 R53, -RZ, R39.H0_H0 ;  /* 0x20000027ff357230 */ /* 0x000fe40000004100 */
[----:B------:R-:W-:Y:S02]  /*fa00*/  HADD2.F32 R58, -RZ, R40.H0_H0 ;  /* 0x20000028ff3a7230 */ /* 0x000fe40000004100 */
[----:B------:R-:W-:Y:S02]  /*fa10*/  HADD2.F32 R56, -RZ, R35.H0_H0 ;  /* 0x20000023ff387230 */ /* 0x000fe40000004100 */
[----:B------:R-:W-:Y:S02]  /*fa20*/  HADD2.F32 R60, -RZ, R39.H1_H1 ;  /* 0x30000027ff3c7230 */ /* 0x000fe40000004100 */
[----:B------:R-:W-:-:S02]  /*fa30*/  HADD2.F32 R34, -RZ, R34.H1_H1 ;  /* 0x30000022ff227230 */ /* 0x000fc40000004100 */
[----:B------:R-:W-:Y:S02]  /*fa40*/  HADD2.F32 R55, -RZ, R40.H1_H1 ;  /* 0x30000028ff377230 */ /* 0x000fe40000004100 */
[----:B------:R-:W-:Y:S02]  /*fa50*/  HADD2.F32 R35, -RZ, R35.H1_H1 ;  /* 0x30000023ff237230 */ /* 0x000fe40000004100 */
[----:B------:R-:W-:Y:S02]  /*fa60*/  HADD2.F32 R57, -RZ, R41.H0_H0 ;  /* 0x20000029ff397230 */ /* 0x000fe40000004100 */
[--C-:B0-----:R-:W-:Y:S02]  /*fa70*/  HADD2.F32 R47, -RZ, R8.reuse.H0_H0 ;  /* 0x20000008ff2f7230 */ /* 0x101fe40000004100 */
[----:B------:R-:W-:-:S03]  /*fa80*/  HADD2.F32 R8, -RZ, R8.H1_H1 ;  /* 0x30000008ff087230 */ /* 0x000fc60000004100 */
[-C--:B------:R-:W-:Y:S01]  /*fa90*/  FMUL.FTZ R52, R53, R47.reuse ;  /* 0x0000002f35347220 */ /* 0x080fe20000410000 */
[----:B------:R-:W-:Y:S01]  /*faa0*/  FMUL.FTZ R54, R51, R47 ;  /* 0x0000002f33367220 */ /* 0x000fe20000410000 */
[--C-:B------:R-:W-:Y:S02]  /*fab0*/  HADD2.F32 R48, -RZ, R9.reuse.H0_H0 ;  /* 0x20000009ff307230 */ /* 0x100fe40000004100 */
[----:B------:R-:W-:Y:S01]  /*fac0*/  FMUL.FTZ R39, R58, R8 ;  /* 0x000000083a277220 */ /* 0x000fe20000410000 */
[----:B------:R-:W-:Y:S02]  /*fad0*/  HADD2.F32 R9, -RZ, R9.H1_H1 ;  /* 0x30000009ff097230 */ /* 0x000fe40000004100 */
[--C-:B------:R-:W-:Y:S02]  /*fae0*/  HADD2.F32 R49, -RZ, R10.reuse.H0_H0 ;  /* 0x2000000aff317230 */ /* 0x100fe40000004100 */
[----:B------:R-:W-:Y:S01]  /*faf0*/  FMUL.FTZ R47, R60, R48 ;  /* 0x000000303c2f7220 */ /* 0x000fe20000410000 */
[----:B------:R-:W-:-:S02]  /*fb00*/  HADD2.F32 R10, -RZ, R10.H1_H1 ;  /* 0x3000000aff0a7230 */ /* 0x000fc40000004100 */
[--C-:B------:R-:W-:Y:S02]  /*fb10*/  HADD2.F32 R50, -RZ, R11.reuse.H0_H0 ;  /* 0x2000000bff327230 */ /* 0x100fe40000004100 */
[----:B------:R-:W-:Y:S01]  /*fb20*/  HADD2.F32 R11, -RZ, R11.H1_H1 ;  /* 0x3000000bff0b7230 */ /* 0x000fe20000004100 */
[----:B--2---:R-:W0:Y:S02]  /*fb30*/  LDS.128 R4, [R61] ;  /* 0x000000003d047984 */ /* 0x004e240000000c00 */
[--C-:B0-----:R-:W-:Y:S02]  /*fb40*/  HADD2.F32 R43, -RZ, R4.reuse.H0_H0 ;  /* 0x20000004ff2b7230 */ /* 0x101fe40000004100 */
[----:B------:R-:W-:-:S03]  /*fb50*/  HADD2.F32 R4, -RZ, R4.H1_H1 ;  /* 0x30000004ff047230 */ /* 0x000fc60000004100 */
[-C--:B------:R-:W-:Y:S01]  /*fb60*/  FFMA.FTZ R52, R51, R43.reuse, -R52 ;  /* 0x0000002b33347223 */ /* 0x080fe20000010834 */
[----:B------:R-:W-:Y:S01]  /*fb70*/  FFMA.FTZ R54, R53, R43, R54 ;  /* 0x0000002b35367223 */ /* 0x000fe20000010036 */
[C---:B------:R-:W-:Y:S01]  /*fb80*/  FMUL.FTZ R43, R56.reuse, R8 ;  /* 0x00000008382b7220 */ /* 0x040fe20000410000 */
[--C-:B------:R-:W-:Y:S02]  /*fb90*/  HADD2.F32 R44, -RZ, R5.reuse.H0_H0 ;  /* 0x20000005ff2c7230 */ /* 0x100fe40000004100 */
[-C--:B------:R-:W-:Y:S01]  /*fba0*/  FFMA.FTZ R39, R56, R4.reuse, -R39 ;  /* 0x0000000438277223 */ /* 0x080fe20000010827 */
[----:B------:R-:W-:Y:S02]  /*fbb0*/  HADD2.F32 R5, -RZ, R5.H1_H1 ;  /* 0x30000005ff057230 */ /* 0x000fe40000004100 */
[----:B------:R-:W-:Y:S01]  /*fbc0*/  FFMA.FTZ R43, R58, R4, R43 ;  /* 0x000000043a2b7223 */ /* 0x000fe2000001002b */
[----:B------:R-:W-:Y:S01]  /*fbd0*/  FMUL.FTZ R51, R34, R48 ;  /* 0x0000003022337220 */ /* 0x000fe20000410000 */
[----:B------:R-:W-:Y:S01]  /*fbe0*/  FMUL.FTZ R4, R55, R9 ;  /* 0x0000000937047220 */ /* 0x000fe20000410000 */
[----:B------:R-:W-:-:S02]  /*fbf0*/  HADD2.F32 R53, -RZ, R37.H0_H0 ;  /* 0x20000025ff357230 */ /* 0x000fc40000004100 */
[C---:B------:R-:W-:Y:S01]  /*fc00*/  FMUL.FTZ R8, R35.reuse, R9 ;  /* 0x0000000923087220 */ /* 0x040fe20000410000 */
[----:B------:R-:W-:Y:S02]  /*fc10*/  HADD2.F32 R56, -RZ, R42.H0_H0 ;  /* 0x2000002aff387230 */ /* 0x000fe40000004100 */
[-C--:B------:R-:W-:Y:S01]  /*fc20*/  FFMA.FTZ R47, R34, R44.reuse, -R47 ;  /* 0x0000002c222f7223 */ /* 0x080fe2000001082f */
[----:B------:R-:W-:Y:S02]  /*fc30*/  HADD2.F32 R45, -RZ, R6.H0_H0 ;  /* 0x20000006ff2d7230 */ /* 0x000fe40000004100 */
[----:B------:R-:W-:Y:S01]  /*fc40*/  FFMA.FTZ R51, R60, R44, R51 ;  /* 0x0000002c3c337223 */ /* 0x000fe20000010033 */
[----:B------:R-:W-:Y:S02]  /*fc50*/  HADD2.F32 R48, -RZ, R38.H0_H0 ;  /* 0x20000026ff307230 */ /* 0x000fe40000004100 */
[----:B------:R-:W-:Y:S01]  /*fc60*/  FFMA.FTZ R34, R35, R5, -R4 ;  /* 0x0000000523227223 */ /* 0x000fe20000010804 */
[----:B------:R-:W-:-:S02]  /*fc70*/  HADD2.F32 R6, -RZ, R6.H1_H1 ;  /* 0x30000006ff067230 */ /* 0x000fc40000004100 */
[----:B------:R-:W-:Y:S01]  /*fc80*/  FFMA.FTZ R40, R55, R5, R8 ;  /* 0x0000000537287223 */ /* 0x000fe20000010008 */
[-C--:B------:R-:W-:Y:S01]  /*fc90*/  FMUL.FTZ R4, R57, R49.reuse ;  /* 0x0000003139047220 */ /* 0x080fe20000410000 */
[C---:B------:R-:W-:Y:S01]  /*fca0*/  FMUL.FTZ R44, R53.reuse, R49 ;  /* 0x00000031352c7220 */ /* 0x040fe20000410000 */
[-C--:B------:R-:W-:Y:S01]  /*fcb0*/  FMUL.FTZ R5, R56, R10.reuse ;  /* 0x0000000a38057220 */ /* 0x080fe20000410000 */
[C---:B------:R-:W-:Y:S01]  /*fcc0*/  FMUL.FTZ R9, R48.reuse, R10 ;  /* 0x0000000a30097220 */ /* 0x040fe20000410000 */
[-C--:B------:R-:W-:Y:S01]  /*fcd0*/  FFMA.FTZ R35, R53, R45.reuse, -R4 ;  /* 0x0000002d35237223 */ /* 0x080fe20000010804 */
[----:B------:R-:W-:Y:S01]  /*fce0*/  FFMA.FTZ R44, R57, R45, R44 ;  /* 0x0000002d392c7223 */ /* 0x000fe2000001002c */
[----:B------:R-:W-:Y:S01]  /*fcf0*/  FFMA.FTZ R10, R48, R6, -R5 ;  /* 0x00000006300a7223 */ /* 0x000fe20000010805 */
[----:B------:R-:W-:Y:S02]  /*fd00*/  HADD2.F32 R48, -RZ, R41.H1_H1 ;  /* 0x30000029ff307230 */ /* 0x000fe40000004100 */
[----:B------:R-:W-:-:S02]  /*fd10*/  HADD2.F32 R45, -RZ, R42.H1_H1 ;  /* 0x3000002aff2d7230 */ /* 0x000fc40000004100 */
[----:B------:R-:W-:Y:S02]  /*fd20*/  HADD2.F32 R8, -RZ, R37.H1_H1 ;  /* 0x30000025ff087230 */ /* 0x000fe40000004100 */
[----:B------:R-:W-:Y:S02]  /*fd30*/  HADD2.F32 R41, -RZ, R38.H1_H1 ;  /* 0x30000026ff297230 */ /* 0x000fe40000004100 */
[--C-:B------:R-:W-:Y:S02]  /*fd40*/  HADD2.F32 R46, -RZ, R7.reuse.H0_H0 ;  /* 0x20000007ff2e7230 */ /* 0x100fe40000004100 */
[----:B------:R-:W-:Y:S01]  /*fd50*/  FFMA.FTZ R37, R56, R6, R9 ;  /* 0x0000000638257223 */ /* 0x000fe20000010009 */
        /* <DEDUP_REMOVED lines=8> */
[----:B------:R-:W-:Y:S01]  /*fde0*/  FFMA.FTZ R41, R45, R7, R6 ;  /* 0x000000072d297223 */ /* 0x000fe20000010006 */
[----:B------:R-:W-:-:S02]  /*fdf0*/  F2FP.F16.F32.PACK_AB R4, R39, R52 ;  /* 0x000000342704723e */ /* 0x000fc400000000ff */
[----:B------:R-:W-:Y:S02]  /*fe00*/  F2FP.F16.F32.PACK_AB R5, R34, R47 ;  /* 0x0000002f2205723e */ /* 0x000fe400000000ff */
[----:B------:R-:W-:Y:S02]  /*fe10*/  F2FP.F16.F32.PACK_AB R6, R10, R35 ;  /* 0x000000230a06723e */ /* 0x000fe400000000ff */
[----:B------:R-:W-:Y:S02]  /*fe20*/  F2FP.F16.F32.PACK_AB R7, R38, R11 ;  /* 0x0000000b2607723e */ /* 0x000fe400000000ff */
[----:B------:R-:W-:Y:S02]  /*fe30*/  F2FP.F16.F32.PACK_AB R8, R43, R54 ;  /* 0x000000362b08723e */ /* 0x000fe400000000ff */
[----:B------:R-:W-:Y:S02]  /*fe40*/  F2FP.F16.F32.PACK_AB R9, R40, R51 ;  /* 0x000000332809723e */ /* 0x000fe400000000ff */
[----:B------:R-:W-:-:S02]  /*fe50*/  F2FP.F16.F32.PACK_AB R10, R37, R44 ;  /* 0x0000002c250a723e */ /* 0x000fc400000000ff */
[----:B------:R-:W-:Y:S01]  /*fe60*/  F2FP.F16.F32.PACK_AB R11, R41, R46 ;  /* 0x0000002e290b723e */ /* 0x000fe200000000ff */
[----:B------:R1:W-:Y:S04]  /*fe70*/  STS.128 [R61], R4 ;  /* 0x000000043d007388 */ /* 0x0003e80000000c00 */
[----:B------:R1:W-:Y:S02]  /*fe80*/  STS.128 [R24+0x12400], R8 ;  /* 0x0124000818007388 */ /* 0x0003e40000000c00 */
.L_x_3909:
[----:B------:R-:W-:Y:S05]  /*fe90*/  BSYNC B1 ;  /* 0x0000000000017941 */ /* 0x000fea0003800000 */
.L_x_3908:
[----:B------:R-:W-:Y:S04]  /*fea0*/  BSSY B1, `(.L_x_3910) ;  /* 0x0000059000017945 */ /* 0x000fe80003800000 */
[----:B------:R-:W-:Y:S05]  /*feb0*/  @P1 BRA `(.L_x_3911) ;  /* 0x00000004005c1947 */ /* 0x000fea0003800000 */
[----:B------:R-:W2:Y:S01]  /*fec0*/  LDL R50, [R1+0x64] ;  /* 0x0000640001327983 */ /* 0x000ea20000100800 */
[----:B-1----:R-:W-:Y:S01]  /*fed0*/  LEA.HI R4, R33, R196, RZ, 0x1d ;  /* 0x000000c421047211 */ /* 0x002fe200078fe8ff */
[----:B------:R-:W-:Y:S02]  /*fee0*/  HADD2.F32 R46, -RZ, R29.H0_H0 ;  /* 0x2000001dff2e7230 */ /* 0x000fe40000004100 */
[----:B------:R-:W-:Y:S01]  /*fef0*/  HADD2.F32 R44, -RZ, R25.H0_H0 ;  /* 0x20000019ff2c7230 */ /* 0x000fe20000004100 */
[----:B0-----:R-:W-:Y:S01]  /*ff00*/  SHF.R.S32.HI R5, RZ, 0x1f, R4 ;  /* 0x0000001fff057819 */ /* 0x001fe20000011404 */
[----:B------:R-:W-:Y:S02]  /*ff10*/  IMAD.SHL.U32 R6, R4, 0x8, RZ ;  /* 0x0000000804067824 */ /* 0x000fe400078e00ff */
[----:B------:R-:W-:Y:S01]  /*ff20*/  HADD2.F32 R47, -RZ, R29.H1_H1 ;  /* 0x3000001dff2f7230 */ /* 0x000fe20000004100 */
[----:B------:R-:W-:Y:S01]  /*ff30*/  LEA.HI R5, R5, R4, RZ, 0x3 ;  /* 0x0000000405057211 */ /* 0x000fe200078f18ff */
[--C-:B------:R-:W-:Y:S01]  /*ff40*/  HADD2.F32 R48, -RZ, R30.reuse.H0_H0 ;  /* 0x2000001eff307230 */ /* 0x100fe20000004100 */
[----:B------:R-:W-:Y:S01]  /*ff50*/  LOP3.LUT R4, R203, 0x38, R6, 0xf8, !PT ;  /* 0x00000038cb047812 */ /* 0x000fe200078ef806 */
[----:B------:R-:W-:Y:S01]  /*ff60*/  HADD2.F32 R45, -RZ, R25.H1_H1 ;  /* 0x30000019ff2d7230 */ /* 0x000fe20000004100 */
[----:B------:R-:W-:Y:S01]  /*ff70*/  SHF.L.U32 R5, R5, 0xa, RZ ;  /* 0x0000000a05057819 */ /* 0x000fe200000006ff */
[----:B------:R-:W-:Y:S01]  /*ff80*/  HADD2.F32 R49, -RZ, R30.H1_H1 ;  /* 0x3000001eff317230 */ /* 0x000fe20000004100 */
[----:B------:R-:W-:-:S02]  /*ff90*/  LOP3.LUT R8, R4, R59, RZ, 0x3c, !PT ;  /* 0x0000003b04087212 */ /* 0x000fc400078e3cff */
[----:B------:R-:W-:-:S04]  /*ffa0*/  LOP3.LUT R9, R5, 0x7fffe000, RZ, 0xc0, !PT ;  /* 0x7fffe00005097812 */ /* 0x000fc800078ec0ff */
[----:B------:R-:W-:-:S05]  /*ffb0*/  IADD3 R9, R8, R9, R219 ;  /* 0x0000000908097210 */ /* 0x000fca0007ffe0db */
[----:B------:R-:W-:-:S05]  /*ffc0*/  IMAD R24, R9, 0x2, R2 ;  /* 0x0000000209187824 */ /* 0x000fca00078e0202 */
[----:B------:R-:W0:Y:S02]  /*ffd0*/  LDS.128 R8, [R24+0x12400] ;  /* 0x0124000018087984 */ /* 0x000e240000000c00 */
[--C-:B0-----:R-:W-:Y:S02]  /*ffe0*/  HADD2.F32 R39, -RZ, R8.reuse.H0_H0 ;  /* 0x20000008ff277230 */ /* 0x101fe40000004100 */
[----:B------:R-:W-:Y:S02]  /*fff0*/  HADD2.F32 R8, -RZ, R8.H1_H1 ;  /* 0x30000008ff087230 */ /* 0x000fe40000004100 */
[--C-:B------:R-:W-:Y:S02]  /*10000*/  HADD2.F32 R40, -RZ, R9.reuse.H0_H0 ;  /* 0x20000009ff287230 */ /* 0x100fe40000004100 */
[-C--:B------:R-:W-:Y:S01]  /*10010*/  FMUL.FTZ R43, R46, R39.reuse ;  /* 0x000000272e2b7220 */ /* 0x080fe20000410000 */
[----:B------:R-:W-:Y:S01]  /*10020*/  FMUL.FTZ R39, R44, R39 ;  /* 0x000000272c277220 */ /* 0x000fe20000410000 */
[----:B------:R-:W-:-:S02]  /*10030*/  HADD2.F32 R9, -RZ, R9.H1_H1 ;  /* 0x30000009ff097230 */ /* 0x000fc40000004100 */
[----:B------:R-:W-:Y:S01]  /*10040*/  FMUL.FTZ R29, R48, R8 ;  /* 0x00000008301d7220 */ /* 0x000fe20000410000 */
[--C-:B------:R-:W-:Y:S02]  /*10050*/  HADD2.F32 R41, -RZ, R10.reuse.H0_H0 ;  /* 0x2000000aff297230 */ /* 0x100fe40000004100 */
[----:B------:R-:W-:Y:S02]  /*10060*/  HADD2.F32 R10, -RZ, R10.H1_H1 ;  /* 0x3000000aff0a7230 */ /* 0x000fe40000004100 */
[--C-:B------:R-:W-:Y:S02]  /*10070*/  HADD2.F32 R42, -RZ, R11.reuse.H0_H0 ;  /* 0x2000000bff2a7230 */ /* 0x100fe40000004100 */
[----:B------:R-:W-:Y:S01]  /*10080*/  HADD2.F32 R11, -RZ, R11.H1_H1 ;  /* 0x3000000bff0b7230 */ /* 0x000fe20000004100 */
[----:B--2---:R-:W0:Y:S02]  /*10090*/  LDS.128 R4, [R50] ;  /* 0x0000000032047984 */ /* 0x004e240000000c00 */
[----:B0-----:R-:W-:-:S02]  /*100a0*/  HADD2.F32 R34, -RZ, R4.H0_H0 ;  /* 0x20000004ff227230 */ /* 0x001fc40000004100 */
[----:B------:R-:W-:Y:S02]  /*100b0*/  HADD2.F32 R4, -RZ, R4.H1_H1 ;  /* 0x30000004ff047230 */ /* 0x000fe40000004100 */
[--C-:B------:R-:W-:Y:S02]  /*100c0*/  HADD2.F32 R35, -RZ, R5.reuse.H0_H0 ;  /* 0x20000005ff237230 */ /* 0x100fe40000004100 */
[-C--:B------:R-:W-:Y:S01]  /*100d0*/  FFMA.FTZ R43, R44, R34.reuse, -R43 ;  /* 0x000000222c2b7223 */ /* 0x080fe2000001082b */
[----:B------:R-:W-:Y:S02]  /*100e0*/  HADD2.F32 R44, -RZ, R26.H0_H0 ;  /* 0x2000001aff2c7230 */ /* 0x000fe40000004100 */
[----:B------:R-:W-:Y:S01]  /*100f0*/  FFMA.FTZ R39, R46, R34, R39 ;  /* 0x000000222e277223 */ /* 0x000fe20000010027 */
[-C--:B------:R-:W-:Y:S01]  /*10100*/  FMUL.FTZ R34, R47, R40.reuse ;  /* 0x000000282f227220 */ /* 0x080fe20000410000 */
[----:B------:R-:W-:Y:S01]  /*10110*/  FMUL.FTZ R40, R45, R40 ;  /* 0x000000282d287220 */ /* 0x000fe20000410000 */
[----:B------:R-:W-:-:S02]  /*10120*/  HADD2.F32 R5, -RZ, R5.H1_H1 ;  /* 0x30000005ff057230 */ /* 0x000fc40000004100 */
[C---:B------:R-:W-:Y:S01]  /*10130*/  FMUL.FTZ R25, R44.reuse, R8 ;  /* 0x000000082c197220 */ /* 0x040fe20000410000 */
[-C--:B------:R-:W-:Y:S01]  /*10140*/  FFMA.FTZ R8, R44, R4.reuse, -R29 ;  /* 0x000000042c087223 */ /* 0x080fe2000001081d */
[-C--:B------:R-:W-:Y:S01]  /*10150*/  FFMA.FTZ R34, R45, R35.reuse, -R34 ;  /* 0x000000232d227223 */ /* 0x080fe20000010822 */
[----:B------:R-:W-:Y:S01]  /*10160*/  FFMA.FTZ R40, R47, R35, R40 ;  /* 0x000000232f287223 */ /* 0x000fe20000010028 */
[----:B------:R-:W-:Y:S01]  /*10170*/  FFMA.FTZ R30, R48, R4, R25 ;  /* 0x00000004301e7223 */ /* 0x000fe20000010019 */
[----:B------:R-:W-:Y:S02]  /*10180*/  HADD2.F32 R25, -RZ, R26.H1_H1 ;  /* 0x3000001aff197230 */ /* 0x000fe40000004100 */
[----:B------:R-:W-:Y:S01]  /*10190*/  FMUL.FTZ R4, R49, R9 ;  /* 0x0000000931047220 */ /* 0x000fe20000410000 */
[----:B------:R-:W-:Y:S02]  /*101a0*/  HADD2.F32 R29, -RZ, R27.H0_H0 ;  /* 0x2000001bff1d7230 */ /* 0x000fe40000004100 */
[----:B------:R-:W-:-:S02]  /*101b0*/  HADD2.F32 R35, -RZ, R31.H0_H0 ;  /* 0x2000001fff237230 */ /* 0x000fc40000004100 */
[C---:B------:R-:W-:Y:S01]  /*101c0*/  FMUL.FTZ R26, R25.reuse, R9 ;  /* 0x00000009191a7220 */ /* 0x040fe20000410000 */
[----:B------:R-:W-:Y:S02]  /*101d0*/  HADD2.F32 R48, -RZ, R32.H0_H0 ;  /* 0x20000020ff307230 */ /* 0x000fe40000004100 */
[----:B------:R-:W-:Y:S01]  /*101e0*/  FFMA.FTZ R9, R25, R5, -R4 ;  /* 0x0000000519097223 */ /* 0x000fe20000010804 */
[--C-:B------:R-:W-:Y:S02]  /*101f0*/  HADD2.F32 R37, -RZ, R6.reuse.H0_H0 ;  /* 0x20000006ff257230 */ /* 0x100fe40000004100 */
[-C--:B------:R-:W-:Y:S01]  /*10200*/  FMUL.FTZ R4, R35, R41.reuse ;  /* 0x0000002923047220 */ /* 0x080fe20000410000 */
[----:B------:R-:W-:Y:S02]  /*10210*/  HADD2.F32 R6, -RZ, R6.H1_H1 ;  /* 0x30000006ff067230 */ /* 0x000fe40000004100 */
[----:B------:R-:W-:Y:S01]  /*10220*/  FMUL.FTZ R44, R29, R41 ;  /* 0x000000291d2c7220 */ /* 0x000fe20000410000 */
[----:B------:R-:W-:-:S02]  /*10230*/  HADD2.F32 R46, -RZ, R28.H0_H0 ;  /* 0x2000001cff2e7230 */ /* 0x000fc40000004100 */
[----:B------:R-:W-:Y:S01]  /*10240*/  FFMA.FTZ R25, R49, R5, R26 ;  /* 0x0000000531197223 */ /* 0x000fe2000001001a */
[-C--:B------:R-:W-:Y:S01]  /*10250*/  FMUL.FTZ R5, R48, R10.reuse ;  /* 0x0000000a30057220 */ /* 0x080fe20000410000 */
[-C--:B------:R-:W-:Y:S01]  /*10260*/  FFMA.FTZ R26, R29, R37.reuse, -R4 ;  /* 0x000000251d1a7223 */ /* 0x080fe20000010804 */
[----:B------:R-:W-:Y:S01]  /*10270*/  FFMA.FTZ R44, R35, R37, R44 ;  /* 0x00000025232c7223 */ /* 0x000fe2000001002c */
[C---:B------:R-:W-:Y:S01]  /*10280*/  FMUL.FTZ R35, R46.reuse, R10 ;  /* 0x0000000a2e237220 */ /* 0x040fe20000410000 */
[-C--:B------:R-:W-:Y:S01]  /*10290*/  FFMA.FTZ R29, R46, R6.reuse, -R5 ;  /* 0x000000062e1d7223 */ /* 0x080fe20000010805 */
[----:B------:R-:W-:Y:S02]  /*102a0*/  HADD2.F32 R46, -RZ, R31.H1_H1 ;  /* 0x3000001fff2e7230 */ /* 0x000fe40000004100 */
[----:B------:R-:W-:Y:S02]  /*102b0*/  HADD2.F32 R37, -RZ, R32.H1_H1 ;  /* 0x30000020ff257230 */ /* 0x000fe40000004100 */
[----:B------:R-:W-:Y:S01]  /*102c0*/  FFMA.FTZ R35, R48, R6, R35 ;  /* 0x0000000630237223 */ /* 0x000fe20000010023 */
[----:B------:R-:W-:-:S02]  /*102d0*/  HADD2.F32 R10, -RZ, R27.H1_H1 ;  /* 0x3000001bff0a7230 */ /* 0x000fc40000004100 */
[-C--:B------:R-:W-:Y:S01]  /*102e0*/  FMUL.FTZ R5, R46, R42.reuse ;  /* 0x0000002a2e057220 */ /* 0x080fe20000410000 */
[----:B------:R-:W-:Y:S02]  /*102f0*/  HADD2.F32 R31, -RZ, R28.H1_H1 ;  /* 0x3000001cff1f7230 */ /* 0x000fe40000004100 */
[-C--:B------:R-:W-:Y:S01]  /*10300*/  FMUL.FTZ R4, R37, R11.reuse ;  /* 0x0000000b25047220 */ /* 0x080fe20000410000 */
[--C-:B------:R-:W-:Y:S02]  /*10310*/  HADD2.F32 R38, -RZ, R7.reuse.H0_H0 ;  /* 0x20000007ff267230 */ /* 0x100fe40000004100 */
[C---:B------:R-:W-:Y:S01]  /*10320*/  FMUL.FTZ R27, R10.reuse, R42 ;  /* 0x0000002a0a1b7220 */ /* 0x040fe20000410000 */
[----:B------:R-:W-:Y:S02]  /*10330*/  HADD2.F32 R7, -RZ, R7.H1_H1 ;  /* 0x30000007ff077230 */ /* 0x000fe40000004100 */
        /* <DEDUP_REMOVED lines=15> */
.L_x_3911:
[----:B------:R-:W-:Y:S05]  /*10430*/  BSYNC B1 ;  /* 0x0000000000017941 */ /* 0x000fea0003800000 */
.L_x_3910:
[----:B------:R-:W-:Y:S05]  /*10440*/  @P2 BRA `(.L_x_3886) ;  /* 0x00000004005c2947 */ /* 0x000fea0003800000 */
[----:B------:R-:W0:Y:S01]  /*10450*/  LDL R41, [R1+0x60] ;  /* 0x0000600001297983 */ /* 0x000e220000100800 */
[----:B------:R-:W-:Y:S01]  /*10460*/  LEA.HI R33, R33, R197, RZ, 0x1d ;  /* 0x000000c521217211 */ /* 0x000fe200078fe8ff */
[----:B------:R-:W-:Y:S02]  /*10470*/  HADD2.F32 R35, -RZ, R14.H0_H0 ;  /* 0x2000000eff237230 */ /* 0x000fe40000004100 */
[----:B------:R-:W-:Y:S01]  /*10480*/  HADD2.F32 R42, -RZ, R15.H0_H0 ;  /* 0x2000000fff2a7230 */ /* 0x000fe20000004100 */
[----:B-12---:R-:W-:Y:S01]  /*10490*/  SHF.R.S32.HI R6, RZ, 0x1f, R33 ;  /* 0x0000001fff067819 */ /* 0x006fe20000011421 */
[----:B------:R-:W-:Y:S02]  /*104a0*/  IMAD.SHL.U32 R4, R33, 0x8, RZ ;  /* 0x0000000821047824 */ /* 0x000fe400078e00ff */
[----:B------:R-:W-:Y:S01]  /*104b0*/  HADD2.F32 R40, -RZ, R3.H0_H0 ;  /* 0x20000003ff287230 */ /* 0x000fe20000004100 */
[----:B------:R-:W-:Y:S01]  /*104c0*/  LEA.HI R6, R6, R33, RZ, 0x3 ;  /* 0x0000002106067211 */ /* 0x000fe200078f18ff */
[----:B------:R-:W-:Y:S01]  /*104d0*/  HADD2.F32 R33, -RZ, R0.H0_H0 ;  /* 0x20000000ff217230 */ /* 0x000fe20000004100 */
[----:B------:R-:W-:Y:S01]  /*104e0*/  LOP3.LUT R4, R203, 0x38, R4, 0xf8, !PT ;  /* 0x00000038cb047812 */ /* 0x000fe200078ef804 */
[----:B------:R-:W-:Y:S01]  /*104f0*/  HADD2.F32 R14, -RZ, R14.H1_H1 ;  /* 0x3000000eff0e7230 */ /* 0x000fe20000004100 */
[----:B------:R-:W-:Y:S01]  /*10500*/  SHF.L.U32 R6, R6, 0xa, RZ ;  /* 0x0000000a06067819 */ /* 0x000fe200000006ff */
[----:B------:R-:W-:Y:S01]  /*10510*/  HADD2.F32 R0, -RZ, R0.H1_H1 ;  /* 0x30000000ff007230 */ /* 0x000fe20000004100 */
[----:B------:R-:W-:Y:S01]  /*10520*/  LOP3.LUT R8, R4, R59, RZ, 0x3c, !PT ;  /* 0x0000003b04087212 */ /* 0x000fe200078e3cff */
[----:B------:R-:W-:Y:S01]  /*10530*/  HADD2.F32 R37, -RZ, R15.H1_H1 ;  /* 0x3000000fff257230 */ /* 0x000fe20000004100 */
[----:B------:R-:W-:Y:S01]  /*10540*/  LOP3.LUT R9, R6, 0x7fffe000, RZ, 0xc0, !PT ;  /* 0x7fffe00006097812 */ /* 0x000fe200078ec0ff */
[----:B------:R-:W-:-:S02]  /*10550*/  HADD2.F32 R3, -RZ, R3.H1_H1 ;  /* 0x30000003ff037230 */ /* 0x000fc40000004100 */
[--C-:B------:R-:W-:Y:S01]  /*10560*/  HADD2.F32 R39, -RZ, R20.reuse.H0_H0 ;  /* 0x20000014ff277230 */ /* 0x100fe20000004100 */
[----:B------:R-:W-:Y:S01]  /*10570*/  IADD3 R9, R8, R9, R219 ;  /* 0x0000000908097210 */ /* 0x000fe20007ffe0db */
[----:B------:R-:W-:-:S04]  /*10580*/  HADD2.F32 R20, -RZ, R20.H1_H1 ;  /* 0x30000014ff147230 */ /* 0x000fc80000004100 */
[----:B------:R-:W-:-:S05]  /*10590*/  IMAD R24, R9, 0x2, R2 ;  /* 0x0000000209187824 */ /* 0x000fca00078e0202 */
[----:B------:R-:W1:Y:S02]  /*105a0*/  LDS.128 R8, [R24+0x12400] ;  /* 0x0124000018087984 */ /* 0x000e640000000c00 */
[--C-:B-1----:R-:W-:Y:S02]  /*105b0*/  HADD2.F32 R29, -RZ, R8.reuse.H0_H0 ;  /* 0x20000008ff1d7230 */ /* 0x102fe40000004100 */
[----:B------:R-:W-:Y:S02]  /*105c0*/  HADD2.F32 R8, -RZ, R8.H1_H1 ;  /* 0x30000008ff087230 */ /* 0x000fe40000004100 */
[--C-:B------:R-:W-:Y:S02]  /*105d0*/  HADD2.F32 R30, -RZ, R9.reuse.H0_H0 ;  /* 0x20000009ff1e7230 */ /* 0x100fe40000004100 */
[-C--:B------:R-:W-:Y:S01]  /*105e0*/  FMUL.FTZ R34, R35, R29.reuse ;  /* 0x0000001d23227220 */ /* 0x080fe20000410000 */
[----:B------:R-:W-:Y:S01]  /*105f0*/  FMUL.FTZ R38, R33, R29 ;  /* 0x0000001d21267220 */ /* 0x000fe20000410000 */
[----:B------:R-:W-:-:S02]  /*10600*/  HADD2.F32 R9, -RZ, R9.H1_H1 ;  /* 0x30000009ff097230 */ /* 0x000fc40000004100 */
[----:B------:R-:W-:Y:S01]  /*10610*/  FMUL.FTZ R29, R42, R8 ;  /* 0x000000082a1d7220 */ /* 0x000fe20000410000 */
[--C-:B------:R-:W-:Y:S02]  /*10620*/  HADD2.F32 R31, -RZ, R10.reuse.H0_H0 ;  /* 0x2000000aff1f7230 */ /* 0x100fe40000004100 */
[----:B------:R-:W-:Y:S01]  /*10630*/  FMUL.FTZ R15, R0, R30 ;  /* 0x0000001e000f7220 */ /* 0x000fe20000410000 */
[----:B------:R-:W-:Y:S02]  /*10640*/  HADD2.F32 R10, -RZ, R10.H1_H1 ;  /* 0x3000000aff0a7230 */ /* 0x000fe40000004100 */
[--C-:B------:R-:W-:Y:S02]  /*10650*/  HADD2.F32 R32, -RZ, R11.reuse.H0_H0 ;  /* 0x2000000bff207230 */ /* 0x100fe40000004100 */
[----:B------:R-:W-:Y:S01]  /*10660*/  HADD2.F32 R11, -RZ, R11.H1_H1 ;  /* 0x3000000bff0b7230 */ /* 0x000fe20000004100 */
[----:B0-----:R-:W0:Y:S02]  /*10670*/  LDS.128 R4, [R41] ;  /* 0x0000000029047984 */ /* 0x001e240000000c00 */
[----:B0-----:R-:W-:-:S02]  /*10680*/  HADD2.F32 R25, -RZ, R4.H0_H0 ;  /* 0x20000004ff197230 */ /* 0x001fc40000004100 */
[----:B------:R-:W-:Y:S02]  /*10690*/  HADD2.F32 R4, -RZ, R4.H1_H1 ;  /* 0x30000004ff047230 */ /* 0x000fe40000004100 */
[--C-:B------:R-:W-:Y:S02]  /*106a0*/  HADD2.F32 R26, -RZ, R5.reuse.H0_H0 ;  /* 0x20000005ff1a7230 */ /* 0x100fe40000004100 */
[-C--:B------:R-:W-:Y:S01]  /*106b0*/  FFMA.FTZ R34, R33, R25.reuse, -R34 ;  /* 0x0000001921227223 */ /* 0x080fe20000010822 */
[----:B------:R-:W-:Y:S01]  /*106c0*/  FFMA.FTZ R38, R35, R25, R38 ;  /* 0x0000001923267223 */ /* 0x000fe20000010026 */
[----:B------:R-:W-:Y:S01]  /*106d0*/  FMUL.FTZ R25, R40, R8 ;  /* 0x0000000828197220 */ /* 0x000fe20000410000 */
[----:B------:R-:W-:Y:S01]  /*106e0*/  FMUL.FTZ R33, R14, R30 ;  /* 0x0000001e0e217220 */ /* 0x000fe20000410000 */
[----:B------:R-:W-:Y:S02]  /*106f0*/  HADD2.F32 R35, -RZ, R12.H0_H0 ;  /* 0x2000000cff237230 */ /* 0x000fe40000004100 */
[----:B------:R-:W-:Y:S01]  /*10700*/  FFMA.FTZ R29, R40, R4, -R29 ;  /* 0x00000004281d7223 */ /* 0x000fe2000001081d */
[----:B------:R-:W-:-:S02]  /*10710*/  HADD2.F32 R5, -RZ, R5.H1_H1 ;  /* 0x30000005ff057230 */ /* 0x000fc40000004100 */
[----:B------:R-:W-:Y:S01]  /*10720*/  FFMA.FTZ R25, R42, R4, R25 ;  /* 0x000000042a197223 */ /* 0x000fe20000010019 */
[-C--:B------:R-:W-:Y:S01]  /*10730*/  FFMA.FTZ R33, R0, R26.reuse, -R33 ;  /* 0x0000001a00217223 */ /* 0x080fe20000010821 */
[----:B------:R-:W-:Y:S02]  /*10740*/  HADD2.F32 R27, -RZ, R6.H0_H0 ;  /* 0x20000006ff1b7230 */ /* 0x000fe40000004100 */
[----:B------:R-:W-:Y:S01]  /*10750*/  FFMA.FTZ R15, R14, R26, R15 ;  /* 0x0000001a0e0f7223 */ /* 0x000fe2000001000f */
[-C--:B------:R-:W-:Y:S01]  /*10760*/  FMUL.FTZ R0, R37, R9.reuse ;  /* 0x0000000925007220 */ /* 0x080fe20000410000 */
[----:B------:R-:W-:Y:S01]  /*10770*/  FMUL.FTZ R4, R3, R9 ;  /* 0x0000000903047220 */ /* 0x000fe20000410000 */
[----:B------:R-:W-:Y:S02]  /*10780*/  HADD2.F32 R40, -RZ, R21.H0_H0 ;  /* 0x20000015ff287230 */ /* 0x000fe40000004100 */
[-C--:B------:R-:W-:Y:S01]  /*10790*/  FMUL.FTZ R8, R39, R31.reuse ;  /* 0x0000001f27087220 */ /* 0x080fe20000410000 */
[----:B------:R-:W-:Y:S01]  /*107a0*/  FMUL.FTZ R26, R35, R31 ;  /* 0x0000001f231a7220 */ /* 0x000fe20000410000 */
[----:B------:R-:W-:-:S02]  /*107b0*/  HADD2.F32 R30, -RZ, R13.H0_H0 ;  /* 0x2000000dff1e7230 */ /* 0x000fc40000004100 */
[-C--:B------:R-:W-:Y:S01]  /*107c0*/  FFMA.FTZ R0, R3, R5.reuse, -R0 ;  /* 0x0000000503007223 */ /* 0x080fe20000010800 */
[----:B------:R-:W-:Y:S02]  /*107d0*/  HADD2.F32 R6, -RZ, R6.H1_H1 ;  /* 0x30000006ff067230 */ /* 0x000fe40000004100 */
[----:B------:R-:W-:Y:S01]  /*107e0*/  FFMA.FTZ R14, R37, R5, R4 ;  /* 0x00000005250e7223 */ /* 0x000fe20000010004 */
[-C--:B------:R-:W-:Y:S01]  /*107f0*/  FMUL.FTZ R5, R40, R10.reuse ;  /* 0x0000000a28057220 */ /* 0x080fe20000410000 */
[-C--:B------:R-:W-:Y:S01]  /*10800*/  FFMA.FTZ R3, R35, R27.reuse, -R8 ;  /* 0x0000001b23037223 */ /* 0x080fe20000010808 */
[----:B------:R-:W-:Y:S01]  /*10810*/  FFMA.FTZ R26, R39, R27, R26 ;  /* 0x0000001b271a7223 */ /* 0x000fe2000001001a */
[----:B------:R-:W-:Y:S02]  /*10820*/  HADD2.F32 R27, -RZ, R21.H1_H1 ;  /* 0x30000015ff1b7230 */ /* 0x000fe40000004100 */
[----:B------:R-:W-:Y:S01]  /*10830*/  FMUL.FTZ R9, R30, R10 ;  /* 0x0000000a1e097220 */ /* 0x000fe20000410000 */
[----:B------:R-:W-:-:S02]  /*10840*/  HADD2.F32 R12, -RZ, R12.H1_H1 ;  /* 0x3000000cff0c7230 */ /* 0x000fc40000004100 */
[----:B------:R-:W-:Y:S01]  /*10850*/  FFMA.FTZ R10, R30, R6, -R5 ;  /* 0x000000061e0a7223 */ /* 0x000fe20000010805 */
[----:B------:R-:W-:Y:S02]  /*10860*/  HADD2.F32 R21, -RZ, R13.H1_H1 ;  /* 0x3000000dff157230 */ /* 0x000fe40000004100 */
[----:B------:R-:W-:Y:S01]  /*10870*/  FMUL.FTZ R5, R20, R32 ;  /* 0x0000002014057220 */ /* 0x000fe20000410000 */
[--C-:B------:R-:W-:Y:S02]  /*10880*/  HADD2.F32 R28, -RZ, R7.reuse.H0_H0 ;  /* 0x20000007ff1c7230 */ /* 0x100fe40000004100 */
[----:B------:R-:W-:Y:S01]  /*10890*/  FFMA.FTZ R13, R40, R6, R9 ;  /* 0x00000006280d7223 */ /* 0x000fe20000010009 */
[----:B------:R-:W-:Y:S02]  /*108a0*/  HADD2.F32 R7, -RZ, R7.H1_H1 ;  /* 0x30000007ff077230 */ /* 0x000fe40000004100 */
        /* <DEDUP_REMOVED lines=17> */
.L_x_3886:
[----:B------:R-:W-:Y:S05]  /*109c0*/  BSYNC B0 ;  /* 0x0000000000007941 */ /* 0x000fea0003800000 */
.L_x_3867:
[----:B------:R-:W-:Y:S01]  /*109d0*/  @!PT LDS RZ, [RZ] ;  /* 0x00000000fffff984 */ /* 0x000fe20000000800 */
[----:B------:R-:W-:Y:S01]  /*109e0*/  @!PT LDS RZ, [RZ] ;  /* 0x00000000fffff984 */ /* 0x000fe20000000800 */
[----:B------:R-:W-:Y:S01]  /*109f0*/  @!PT LDS RZ, [RZ] ;  /* 0x00000000fffff984 */ /* 0x000fe20000000800 */
[----:B------:R-:W-:Y:S01]  /*10a00*/  @!PT LDS RZ, [RZ] ;  /* 0x00000000fffff984 */ /* 0x000fe20000000800 */
[----:B------:R5:W-:Y:S06]  /*10a10*/  MEMBAR.ALL.CTA ;  /* 0x0000000000007992 */ /* 0x000bec0000008000 */
[----:B-----5:R-:W5:Y:S01]  /*10a20*/  FENCE.VIEW.ASYNC.S ;  /* 0x00000000000073c6 */ /* 0x020f620000000000 */
[----:B------:R-:W-:Y:S05]  /*10a30*/  WARPSYNC.ALL ;  /* 0x0000000000007948 */ /* 0x000fea0003800000 */
[----:B-----5:R-:W-:Y:S06]  /*10a40*/  BAR.SYNC.DEFER_BLOCKING 0xd, 0x100 ;  /* 0x0344000000007b1d */ /* 0x020fec0000010000 */
.L_x_3865:
[----:B------:R-:W-:-:S05]  /*10a50*/  IMAD.U32 R0, RZ, RZ, UR59 ;  /* 0x0000003bff007e24 */ /* 0x000fca000f8e00ff */
[----:B------:R-:W-:-:S13]  /*10a60*/  ISETP.NE.AND P0, PT, R0, 0x3, PT ;  /* 0x000000030000780c */ /* 0x000fda0003f05270 */
[----:B------:R-:W-:Y:S05]  /*10a70*/  @!P0 BRA `(.L_x_3912) ;  /* 0x0000000000048947 */ /* 0x000fea0003800000 */
[----:B------:R-:W-:Y:S01]  /*10a80*/  BPT.TRAP 0x1 ;  /* 0x000000040000795c */ /* 0x000fe20000300000 */
.L_x_3912:
[----:B01----:R-:W-:Y:S02]  /*10a90*/  LEA R3, R209, R2, 0x3 ;  /* 0x00000002d1037211 */ /* 0x003fe400078e18ff */
[----:B------:R-:W-:-:S04]  /*10aa0*/  SHF.L.U32 R0, R220, 0x1f, RZ ;  /* 0x0000001fdc007819 */ /* 0x000fc800000006ff */
[----:B------:R0:W1:Y:S01]  /*10ab0*/  SYNCS.PHASECHK.TRANS64.TRYWAIT P1, [R3+URZ+0x30830], R0 ;  /* 0x03083000030075a7 */ /* 0x000062000802017f */
[----:B------:R-:W-:Y:S05]  /*10ac0*/  @!P0 BRA `(.L_x_3913) ;  /* 0x0000000000048947 */ /* 0x000fea0003800000 */
[----:B------:R-:W-:Y:S01]  /*10ad0*/  BPT.TRAP 0x1 ;  /* 0x000000040000795c */ /* 0x000fe20000300000 */
.L_x_3913:
[----:B------:R-:W-:Y:S01]  /*10ae0*/  IMAD.MOV.U32 R119, RZ, RZ, RZ ;  /* 0x000000ffff777224 */ /* 0x000fe200078e00ff */
[----:B-1----:R-:W-:Y:S06]  /*10af0*/  @P1 BRA `(.L_x_3914) ;  /* 0x0000000000081947 */ /* 0x002fec0003800000 */
[----:B------:R-:W1:Y:S02]  /*10b00*/  SYNCS.PHASECHK.TRANS64.TRYWAIT P1, [R3+URZ+0x30830], R0 ;  /* 0x03083000030075a7 */ /* 0x000e64000802017f */
[----:B-1----:R-:W-:Y:S05]  /*10b10*/  @!P1 BRA `(.L_x_3915) ;  /* 0x00000104009c9947 */ /* 0x002fea0003800000 */
.L_x_3914:
[----:B------:R-:W-:Y:S05]  /*10b20*/  WARPSYNC.ALL ;  /* 0x0000000000007948 */ /* 0x000fea0003800000 */
[----:B01----:R-:W-:Y:S01]  /*10b30*/  VIADD R0, R2, 0x1e400 ;  /* 0x0001e40002007836 */ /* 0x003fe20000000000 */
[----:B------:R-:W-:Y:S01]  /*10b40*/  R2UR UR4, R36 ;  /* 0x00000000240472ca */ /* 0x000fe200000e0000 */
[----:B------:R-:W-:Y:S01]  /*10b50*/  UMOV UR9, 0x40000040 ;  /* 0x4000004000097882 */ /* 0x000fe20000000000 */
[----:B--234-:R-:W-:Y:S01]  /*10b60*/  MOV R5, 0x40000040 ;  /* 0x4000004000057802 */ /* 0x01cfe20000000f00 */
[----:B------:R-:W-:Y:S01]  /*10b70*/  WARPGROUP.ARRIVE ;  /* 0x00000000000079c5 */ /* 0x000fe20000000000 */
[----:B------:R-:W-:Y:S01]  /*10b80*/  SHF.R.U32.HI R0, RZ, 0x4, R0 ;  /* 0x00000004ff007819 */ /* 0x000fe20000011600 */
[----:B------:R-:W-:Y:S01]  /*10b90*/  IMAD.MOV.U32 R7, RZ, RZ, 0x40000040 ;  /* 0x40000040ff077424 */ /* 0x000fe200078e00ff */
[----:B------:R-:W-:Y:S01]  /*10ba0*/  R2UR UR11, R5 ;  /* 0x00000000050b72ca */ /* 0x000fe200000e0000 */
[----:B------:R-:W-:Y:S01]  /*10bb0*/  IMAD.U32 R9, RZ, RZ, UR9 ;  /* 0x00000009ff097e24 */ /* 0x000fe2000f8e00ff */
[----:B------:R-:W-:Y:S01]  /*10bc0*/  LOP3.LUT R0, R0, 0x3fff, RZ, 0xc0, !PT ;  /* 0x00003fff00007812 */ /* 0x000fe200078ec0ff */
[----:B------:R-:W-:Y:S01]  /*10bd0*/  UMOV UR53, 0x40000040 ;  /* 0x4000004000357882 */ /* 0x000fe20000000000 */
[----:B------:R-:W-:Y:S01]  /*10be0*/  UMOV UR49, 0x40000040 ;  /* 0x4000004000317882 */ /* 0x000fe20000000000 */
[----:B------:R-:W-:Y:S01]  /*10bf0*/  UMOV UR45, 0x40000040 ;  /* 0x40000040002d7882 */ /* 0x000fe20000000000 */
[----:B------:R-:W-:Y:S01]  /*10c00*/  LOP3.LUT R221, R0, 0x10000, RZ, 0xfc, !PT ;  /* 0x0001000000dd7812 */ /* 0x000fe200078efcff */
[----:B------:R-:W-:Y:S01]  /*10c10*/  ULOP3.LUT UR4, UR4, 0x10000, URZ, 0xfc, !UPT ;  /* 0x0001000004047892 */ /* 0x000fe2000f8efc3f */
[----:B------:R-:W-:Y:S01]  /*10c20*/  MOV R5, 0x40000040 ;  /* 0x4000004000057802 */ /* 0x000fe20000000f00 */
[----:B------:R-:W-:Y:S01]  /*10c30*/  UMOV UR41, 0x40000040 ;  /* 0x4000004000297882 */ /* 0x000fe20000000000 */
[----:B------:R-:W-:Y:S01]  /*10c40*/  UMOV UR37, 0x40000040 ;  /* 0x4000004000257882 */ /* 0x000fe20000000000 */
[----:B------:R-:W-:Y:S01]  /*10c50*/  IMAD R4, R209, 0x900, R221 ;  /* 0x00000900d1047824 */ /* 0x000fe200078e02dd */
[----:B------:R-:W-:Y:S01]  /*10c60*/  UIADD3 UR5, UR4, 0x2, URZ ;  /* 0x0000000204057890 */ /* 0x000fe2000fffe03f */
[----:B------:R-:W-:Y:S01]  /*10c70*/  R2UR UR39, R5 ;  /* 0x00000000052772ca */ /* 0x000fe200000e0000 */
[----:B------:R-:W-:Y:S01]  /*10c80*/  UMOV UR8, UR4 ;  /* 0x0000000400087c82 */ /* 0x000fe20008000000 */
[----:B------:R-:W-:Y:S01]  /*10c90*/  UIADD3 UR52, UR4, 0x406, URZ ;  /* 0x0000040604347890 */ /* 0x000fe2000fffe03f */
[C---:B------:R-:W-:Y:S01]  /*10ca0*/  R2UR UR10, R4.reuse ;  /* 0x00000000040a72ca */ /* 0x040fe200000e0000 */
[----:B------:R-:W-:Y:S01]  /*10cb0*/  IMAD.U32 R8, RZ, RZ, UR8 ;  /* 0x00000008ff087e24 */ /* 0x000fe2000f8e00ff */
[----:B------:R-:W-:Y:S01]  /*10cc0*/  IADD3 R6, R4, 0x2, RZ ;  /* 0x0000000204067810 */ /* 0x000fe20007ffe0ff */
[----:B------:R-:W-:-:S02]  /*10cd0*/  UIADD3 UR48, UR4, 0x800, URZ ;  /* 0x0000080004307890 */ /* 0x000fc4000fffe03f */
[----:B------:R-:W-:Y:S01]  /*10ce0*/  UIADD3 UR44, UR4, 0x802, URZ ;  /* 0x00000802042c7890 */ /* 0x000fe2000fffe03f */
[----:B------:R0:W-:Y:S01]  /*10cf0*/  STL.64 [R1+0x38], R8 ;  /* 0x0000380801007387 */ /* 0x0001e20000100a00 */
[----:B------:R-:W-:Y:S02]  /*10d00*/  UIADD3 UR40, UR4, 0x804, URZ ;  /* 0x0000080404287890 */ /* 0x000fe4000fffe03f */
[----:B------:R-:W-:-:S04]  /*10d10*/  UIADD3 UR36, UR4, 0x806, URZ ;  /* 0x0000080604247890 */ /* 0x000fc8000fffe03f */
[----:B------:R-:W-:Y:S01]  /*10d20*/  HGMMA.64x96x16.F32 R24, gdesc[UR8], RZ, !UPT, gsb0 ;  /* 0x01600000081879f0 */ /* 0x000fe2000c0008ff */
[----:B------:R-:W-:Y:S01]  /*10d30*/  R2UR UR10, R6 ;  /* 0x00000000060a72ca */ /* 0x000fe200000e0000 */
[----:B------:R-:W-:Y:S01]  /*10d40*/  UMOV UR8, UR5 ;  /* 0x0000000500087c82 */ /* 0x000fe20008000000 */
[----:B------:R-:W-:Y:S01]  /*10d50*/  R2UR UR11, R7 ;  /* 0x00000000070b72ca */ /* 0x000fe200000e0000 */
[----:B------:R-:W-:Y:S01]  /*10d60*/  UMOV UR9, 0x40000040 ;  /* 0x4000004000097882 */ /* 0x000fe20000000000 */
[----:B------:R-:W-:Y:S01]  /*10d70*/  VIADD R6, R4, 0x4 ;  /* 0x0000000404067836 */ /* 0x000fe20000000000 */
[----:B------:R-:W-:Y:S01]  /*10d80*/  UIADD3 UR5, UR4, 0x4, URZ ;  /* 0x0000000404057890 */ /* 0x000fe2000fffe03f */
[----:B------:R-:W-:Y:S01]  /*10d90*/  IMAD.MOV.U32 R7, RZ, RZ, 0x40000040 ;  /* 0x40000040ff077424 */ /* 0x000fe200078e00ff */
[----:B0-----:R-:W-:Y:S01]  /*10da0*/  MOV R9, UR9 ;  /* 0x0000000900097c02 */ /* 0x001fe20008000f00 */
[----:B------:R-:W-:-:S05]  /*10db0*/  IMAD.U32 R8, RZ, RZ, UR8 ;  /* 0x00000008ff087e24 */ /* 0x000fca000f8e00ff */
[----:B------:R0:W-:Y:S01]  /*10dc0*/  STL.64 [R1+0x30], R8 ;  /* 0x0000300801007387 */ /* 0x0001e20000100a00 */
[----:B------:R-:W-:Y:S02]  /*10dd0*/  WARPGROUP.DEPBAR.LE gsb0, 0x0 ;  /* 0x00008000000079c5 */ /* 0x000fe40000010000 */
[----:B------:R-:W-:-:S06]  /*10de0*/  WARPGROUP.ARRIVE ;  /* 0x00000000000079c5 */ /* 0x000fcc0000000000 */
[----:B------:R-:W-:Y:S01]  /*10df0*/  HGMMA.64x96x16.F32 R24, gdesc[UR8], R24, gsb0 ;  /* 0x01600000081879f0 */ /* 0x000fe20008000818 */
[----:B------:R-:W-:Y:S01]  /*10e00*/  R2UR UR10, R6 ;  /* 0x00000000060a72ca */ /* 0x000fe200000e0000 */
[----:B------:R-:W-:Y:S01]  /*10e10*/  UMOV UR8, UR5 ;  /* 0x0000000500087c82 */ /* 0x000fe20008000000 */
[----:B------:R-:W-:Y:S01]  /*10e20*/  R2UR UR11, R7 ;  /* 0x00000000070b72ca */ /* 0x000fe200000e0000 */
[----:B------:R-:W-:Y:S01]  /*10e30*/  UMOV UR9, 0x40000040 ;  /* 0x4000004000097882 */ /* 0x000fe20000000000 */
[----:B------:R-:W-:Y:S01]  /*10e40*/  VIADD R6, R4, 0x6 ;  /* 0x0000000604067836 */ /* 0x000fe20000000000 */
[----:B------:R-:W-:Y:S01]  /*10e50*/  MOV R7, 0x40000040 ;  /* 0x4000004000077802 */ /* 0x000fe20000000f00 */
[----:B------:R-:W-:Y:S01]  /*10e60*/  UIADD3 UR5, UR4, 0x6, URZ ;  /* 0x0000000604057890 */ /* 0x000fe2000fffe03f */
        /* <DEDUP_REMOVED lines=10> */
[----:B------:R-:W-:Y:S01]  /*10f10*/  IMAD.MOV.U32 R7, RZ, RZ, 0x40000040 ;  /* 0x40000040ff077424 */ /* 0x000fe200078e00ff */
[----:B------:R-:W-:Y:S01]  /*10f20*/  IADD3 R6, R4, 0x300, RZ ;  /* 0x0000030004067810 */ /* 0x000fe20007ffe0ff */
[----:B------:R-:W-:Y:S01]  /*10f30*/  UIADD3 UR5, UR4, 0x400, URZ ;  /* 0x0000040004057890 */ /* 0x000fe2000fffe03f */
[----:B0-----:R-:W-:Y:S02]  /*10f40*/  IMAD.U32 R8, RZ, RZ, UR8 ;  /* 0x00000008ff087e24 */ /* 0x001fe4000f8e00ff */
        /* <DEDUP_REMOVED lines=37> */
[----:B0-----:R-:W-:Y:S02]  /*111a0*/  IMAD.U32 R8, RZ, RZ, UR8 ;  /* 0x00000008ff087e24 */ /* 0x001fe4000f8e00ff */
[----:B------:R-:W-:Y:S01]  /*111b0*/  IMAD.U32 R9, RZ, RZ, UR9 ;  /* 0x00000009ff097e24 */ /* 0x000fe2000f8e00ff */
[----:B------:R-:W-:Y:S01]  /*111c0*/  R2UR UR54, R6 ;  /* 0x00000000063672ca */ /* 0x000fe200000e0000 */
[----:B------:R-:W-:Y:S01]  /*111d0*/  VIADD R6, R4, 0x600 ;  /* 0x0000060004067836 */ /* 0x000fe20000000000 */
[----:B------:R-:W-:-:S02]  /*111e0*/  R2UR UR55, R7 ;  /* 0x00000000073772ca */ /* 0x000fc400000e0000 */
[----:B------:R-:W-:Y:S01]  /*111f0*/  MOV R7, 0x40000040 ;  /* 0x4000004000077802 */ /* 0x000fe20000000f00 */
[----:B------:R0:W-:Y:S01]  /*11200*/  STL.64 [R1+0x8], R8 ;  /* 0x0000080801007387 */ /* 0x0001e20000100a00 */
[----:B------:R-:W-:Y:S01]  /*11210*/  R2UR UR50, R6 ;  /* 0x00000000063272ca */ /* 0x000fe200000e0000 */
[----:B------:R-:W-:Y:S01]  /*11220*/  VIADD R6, R4, 0x602 ;  /* 0x0000060204067836 */ /* 0x000fe20000000000 */
[----:B------:R-:W-:Y:S01]  /*11230*/  R2UR UR51, R7 ;  /* 0x00000000073372ca */ /* 0x000fe200000e0000 */
[----:B------:R-:W-:-:S03]  /*11240*/  IMAD.MOV.U32 R7, RZ, RZ, 0x40000040 ;  /* 0x40000040ff077424 */ /* 0x000fc600078e00ff */
[----:B------:R-:W-:Y:S02]  /*11250*/  R2UR UR46, R6 ;  /* 0x00000000062e72ca */ /* 0x000fe400000e0000 */
[----:B------:R-:W-:Y:S01]  /*11260*/  R2UR UR47, R7 ;  /* 0x00000000072f72ca */ /* 0x000fe200000e0000 */
[----:B------:R-:W-:Y:S01]  /*11270*/  IMAD.MOV.U32 R7, RZ, RZ, 0x40000040 ;  /* 0x40000040ff077424 */ /* 0x000fe200078e00ff */
[C---:B------:R-:W-:Y:S01]  /*11280*/  IADD3 R6, R4.reuse, 0x604, RZ ;  /* 0x0000060404067810 */ /* 0x040fe20007ffe0ff */
[----:B------:R-:W-:-:S03]  /*11290*/  VIADD R4, R4, 0x606 ;  /* 0x0000060604047836 */ /* 0x000fc60000000000 */
[----:B------:R-:W-:Y:S02]  /*112a0*/  R2UR UR42, R6 ;  /* 0x00000000062a72ca */ /* 0x000fe400000e0000 */
[----:B------:R-:W-:Y:S02]  /*112b0*/  R2UR UR43, R7 ;  /* 0x00000000072b72ca */ /* 0x000fe400000e0000 */
[----:B------:R-:W-:Y:S01]  /*112c0*/  R2UR UR38, R4 ;  /* 0x00000000042672ca */ /* 0x000fe200000e0000 */
        /* <DEDUP_REMOVED lines=19> */
[----:B0-----:R-:W-:Y:S05]  /*11400*/  @!P0 BRA `(.L_x_3916) ;  /* 0x0000000000048947 */ /* 0x001fea0003800000 */
[----:B------:R-:W-:Y:S01]  /*11410*/  BPT.TRAP 0x1 ;  /* 0x000000040000795c */ /* 0x000fe20000300000 */
.L_x_3916:
[----:B------:R-:W2:Y:S01]  /*11420*/  LDL R12, [R1+0x78] ;  /* 0x00007800010c7983 */ /* 0x000ea20000100800 */
[----:B------:R-:W-:Y:S01]  /*11430*/  ULDC UR4, c[0x0][0x9d8] ;  /* 0x0002760000047ab9 */ /* 0x000fe20000000800 */
[----:B------:R-:W-:Y:S01]  /*11440*/  ULDC UR5, c[0x0][0x988] ;  /* 0x0002620000057ab9 */ /* 0x000fe20000000800 */
        /* <DEDUP_REMOVED lines=48> */
[----:B------:R-:W-:Y:S01]  /*11750*/  P2R R8, PR, RZ, 0x1 ;  /* 0x00000001ff087803 */ /* 0x000fe20000000000 */
[----:B------:R-:W-:Y:S01]  /*11760*/  FMUL.FTZ R63, R63, UR4 ;  /* 0x000000043f3f7c20 */ /* 0x000fe20008410000 */
[----:B------:R-:W-:Y:S01]  /*11770*/  FMUL.FTZ R66, R66, UR4 ;  /* 0x0000000442427c20 */ /* 0x000fe20008410000 */
[----:B------:R-:W-:Y:S01]  /*11780*/  FMUL.FTZ R67, R67, UR4 ;  /* 0x0000000443437c20 */ /* 0x000fe20008410000 */
[----:B------:R-:W-:Y:S01]  /*11790*/  FMUL.FTZ R70, R70, UR4 ;  /* 0x0000000446467c20 */ /* 0x000fe20008410000 */
[----:B------:R-:W-:Y:S01]  /*117a0*/  FMUL.FTZ R71, R71, UR4 ;  /* 0x0000000447477c20 */ /* 0x000fe20008410000 */
[----:B------:R-:W4:Y:S01]  /*117b0*/  MUFU.TANH R33, R33 ;  /* 0x0000002100217308 */ /* 0x000f220000002400 */
[----:B------:R-:W-:Y:S01]  /*117c0*/  IADD3 R3, R3, 0x30840, RZ ;  /* 0x0003084003037810 */ /* 0x000fe20007ffe0ff */
[----:B------:R-:W-:Y:S01]  /*117d0*/  ULDC UR38, c[0x0][0x9d8] ;  /* 0x0002760000267ab9 */ /* 0x000fe20000000800 */
[----:B------:R-:W-:Y:S01]  /*117e0*/  ULDC UR39, c[0x0][0x988] ;  /* 0x0002620000277ab9 */ /* 0x000fe20000000800 */
[----:B------:R-:W-:Y:S01]  /*117f0*/  BSSY B0, `(.L_x_3917) ;  /* 0x0000483000007945 */ /* 0x000fe20003800000 */
[----:B------:R-:W-:Y:S01]  /*11800*/  PRMT R3, R222, 0x654, R3 ;  /* 0x00000654de037816 */ /* 0x000fe20000000003 */
[--C-:B------:R-:W-:Y:S01]  /*11810*/  IMAD.MOV.U32 R117, RZ, RZ, R119.reuse ;  /* 0x000000ffff757224 */ /* 0x100fe200078e0077 */
[-C--:B------:R-:W-:Y:S01]  /*11820*/  MOV R118, R119.reuse ;  /* 0x0000007700767202 */ /* 0x080fe20000000f00 */
[----:B------:R-:W4:Y:S01]  /*11830*/  MUFU.TANH R6, R27 ;  /* 0x0000001b00067308 */ /* 0x000f220000002400 */
[----:B------:R4:W-:Y:S01]  /*11840*/  SYNCS.ARRIVE.TRANS64.RED.A1T0 RZ, [R3+URZ], RZ ;  /* 0x000000ff03ff79a7 */ /* 0x0009e2000810043f */
[--C-:B------:R-:W-:Y:S01]  /*11850*/  IMAD.MOV.U32 R116, RZ, RZ, R119.reuse ;  /* 0x000000ffff747224 */ /* 0x100fe200078e0077 */
[-C--:B------:R-:W-:Y:S01]  /*11860*/  MOV R115, R119.reuse ;  /* 0x0000007700737202 */ /* 0x080fe20000000f00 */
[--C-:B------:R-:W-:Y:S01]  /*11870*/  IMAD.MOV.U32 R114, RZ, RZ, R119.reuse ;  /* 0x000000ffff727224 */ /* 0x100fe200078e0077 */
[-C--:B------:R-:W-:Y:S01]  /*11880*/  MOV R112, R119.reuse ;  /* 0x0000007700707202 */ /* 0x080fe20000000f00 */
[--C-:B------:R-:W-:Y:S01]  /*11890*/  IMAD.MOV.U32 R113, RZ, RZ, R119.reuse ;  /* 0x000000ffff717224 */ /* 0x100fe200078e0077 */
[-C--:B------:R-:W-:Y:S01]  /*118a0*/  MOV R109, R119.reuse ;  /* 0x00000077006d7202 */ /* 0x080fe20000000f00 */
[----:B------:R-:W4:Y:S01]  /*118b0*/  MUFU.TANH R36, R36 ;  /* 0x0000002400247308 */ /* 0x000f220000002400 */
[--C-:B------:R-:W-:Y:S01]  /*118c0*/  IMAD.MOV.U32 R111, RZ, RZ, R119.reuse ;  /* 0x000000ffff6f7224 */ /* 0x100fe200078e0077 */
[-C--:B------:R-:W-:Y:S01]  /*118d0*/  MOV R106, R119.reuse ;  /* 0x00000077006a7202 */ /* 0x080fe20000000f00 */
[--C-:B------:R-:W-:Y:S01]  /*118e0*/  IMAD.MOV.U32 R110, RZ, RZ, R119.reuse ;  /* 0x000000ffff6e7224 */ /* 0x100fe200078e0077 */
[-C--:B------:R-:W-:Y:S01]  /*118f0*/  MOV R103, R119.reuse ;  /* 0x0000007700677202 */ /* 0x080fe20000000f00 */
[--C-:B------:R-:W-:Y:S01]  /*11900*/  IMAD.MOV.U32 R108, RZ, RZ, R119.reuse ;  /* 0x000000ffff6c7224 */ /* 0x100fe200078e0077 */
[-C--:B------:R-:W-:Y:S01]  /*11910*/  MOV R100, R119.reuse ;  /* 0x0000007700647202 */ /* 0x080fe20000000f00 */
[--C-:B------:R-:W-:Y:S01]  /*11920*/  IMAD.MOV.U32 R107, RZ, RZ, R119.reuse ;  /* 0x000000ffff6b7224 */ /* 0x100fe200078e0077 */
        /* <DEDUP_REMOVED lines=10> */
[----:B------:R-:W-:Y:S01]  /*119d0*/  MOV R76, R119 ;  /* 0x00000077004c7202 */ /* 0x000fe20000000f00 */
[----:B------:R-:W-:-:S02]  /*119e0*/  IMAD.MOV.U32 R96, RZ, RZ, R119 ;  /* 0x000000ffff607224 */ /* 0x000fc400078e0077 */
[--C-:B------:R-:W-:Y:S02]  /*119f0*/  IMAD.MOV.U32 R92, RZ, RZ, R119.reuse ;  /* 0x000000ffff5c7224 */ /* 0x100fe400078e0077 */
[--C-:B------:R-:W-:Y:S01]  /*11a00*/  IMAD.MOV.U32 R90, RZ, RZ, R119.reuse ;  /* 0x000000ffff5a7224 */ /* 0x100fe200078e0077 */
[----:B------:R-:W4:Y:S01]  /*11a10*/  MUFU.TANH R11, R31 ;  /* 0x0000001f000b7308 */ /* 0x000f220000002400 */
[--C-:B------:R-:W-:Y:S02]  /*11a20*/  IMAD.MOV.U32 R86, RZ, RZ, R119.reuse ;  /* 0x000000ffff567224 */ /* 0x100fe400078e0077 */
[--C-:B------:R-:W-:Y:S02]  /*11a30*/  IMAD.MOV.U32 R84, RZ, RZ, R119.reuse ;  /* 0x000000ffff547224 */ /* 0x100fe400078e0077 */
[--C-:B------:R-:W-:Y:S02]  /*11a40*/  IMAD.MOV.U32 R80, RZ, RZ, R119.reuse ;  /* 0x000000ffff507224 */ /* 0x100fe400078e0077 */
[--C-:B------:R-:W-:Y:S01]  /*11a50*/  IMAD.MOV.U32 R78, RZ, RZ, R119.reuse ;  /* 0x000000ffff4e7224 */ /* 0x100fe200078e0077 */
[----:B------:R-:W4:Y:S01]  /*11a60*/  MUFU.TANH R40, R40 ;  /* 0x0000002800287308 */ /* 0x000f220000002400 */
[----:B------:R-:W-:-:S02]  /*11a70*/  IMAD.MOV.U32 R74, RZ, RZ, R119 ;  /* 0x000000ffff4a7224 */ /* 0x000fc400078e0077 */
[----:B------:R-:W-:-:S05]  /*11a80*/  IMAD.MOV.U32 R72, RZ, RZ, R119 ;  /* 0x000000ffff487224 */ /* 0x000fca00078e0077 */
[----:B------:R-:W4:Y:S08]  /*11a90*/  MUFU.TANH R13, R34 ;  /* 0x00000022000d7308 */ /* 0x000f300000002400 */
[----:B------:R-:W4:Y:S08]  /*11aa0*/  MUFU.TANH R41, R41 ;  /* 0x0000002900297308 */ /* 0x000f300000002400 */
[----:B------:R-:W-:Y:S08]  /*11ab0*/  MUFU.TANH R73, R59 ;  /* 0x0000003b00497308 */ /* 0x000ff00000002400 */
        /* <DEDUP_REMOVED lines=9> */
[----:B------:R0:W4:Y:S08]  /*11b50*/  MUFU.TANH R27, R42 ;  /* 0x0000002a001b7308 */ /* 0x0001300000002400 */
[----:B------:R-:W-:Y:S01]  /*11b60*/  MUFU.TANH R0, R43 ;  /* 0x0000002b00007308 */ /* 0x000fe20000002400 */
[----:B0-----:R-:W-:-:S07]  /*11b70*/  IMAD.MOV.U32 R42, RZ, RZ, R119 ;  /* 0x000000ffff2a7224 */ /* 0x001fce00078e0077 */
[----:B------:R-:W0:Y:S08]  /*11b80*/  MUFU.TANH R49, R49 ;  /* 0x0000003100317308 */ /* 0x000e300000002400 */
[----:B------:R-:W0:Y:S08]  /*11b90*/  MUFU.TANH R52, R52 ;  /* 0x0000003400347308 */ /* 0x000e300000002400 */
[----:B------:R1:W0:Y:S08]  /*11ba0*/  MUFU.TANH R31, R46 ;  /* 0x0000002e001f7308 */ /* 0x0002300000002400 */
[----:B------:R-:W0:Y:S01]  /*11bb0*/  MUFU.TANH R75, R53 ;  /* 0x00000035004b7308 */ /* 0x000e220000002400 */
[----:B-1----:R-:W-:-:S07]  /*11bc0*/  MOV R46, R119 ;  /* 0x00000077002e7202 */ /* 0x002fce0000000f00 */
[----:B------:R-:W1:Y:S08]  /*11bd0*/  MUFU.TANH R4, R47 ;  /* 0x0000002f00047308 */ /* 0x000e700000002400 */
[----:B------:R-:W1:Y:S08]  /*11be0*/  MUFU.TANH R56, R56 ;  /* 0x0000003800387308 */ /* 0x000e700000002400 */
[----:B------:R3:W1:Y:S08]  /*11bf0*/  MUFU.TANH R35, R50 ;  /* 0x0000003200237308 */ /* 0x0006700000002400 */
[----:B------:R1:W1:Y:S01]  /*11c00*/  MUFU.TANH R79, R57 ;  /* 0x00000039004f7308 */ /* 0x0002620000002400 */
[----:B---3--:R-:W-:-:S07]  /*11c10*/  IMAD.MOV.U32 R50, RZ, RZ, R119 ;  /* 0x000000ffff327224 */ /* 0x008fce00078e0077 */
[----:B------:R-:W3:Y:S08]  /*11c20*/  MUFU.TANH R60, R60 ;  /* 0x0000003c003c7308 */ /* 0x000ef00000002400 */
[----:B------:R-:W3:Y:S01]  /*11c30*/  MUFU.TANH R54, R54 ;  /* 0x0000003600367308 */ /* 0x000ee20000002400 */
[----:B--2---:R-:W-:-:S04]  /*11c40*/  IMAD.IADD R12, R12, 0x1, R142 ;  /* 0x000000010c0c7824 */ /* 0x004fc800078e028e */
[----:B------:R-:W-:Y:S02]  /*11c50*/  IMAD R14, R143, -0x60, R12 ;  /* 0xffffffa08f0e7824 */ /* 0x000fe400078e020c */
[----:B------:R-:W-:Y:S01]  /*11c60*/  FMUL.FTZ R12, R69, UR4 ;  /* 0x00000004450c7c20 */ /* 0x000fe20008410000 */
[----:B------:R-:W2:Y:S02]  /*11c70*/  MUFU.TANH R61, R61 ;  /* 0x0000003d003d7308 */ /* 0x000ea40000002400 */
[C---:B------:R-:W-:Y:S02]  /*11c80*/  ISETP.GT.AND P6, PT, R14.reuse, RZ, PT ;  /* 0x000000ff0e00720c */ /* 0x040fe40003fc4270 */
[C---:B------:R-:W-:Y:S02]  /*11c90*/  ISETP.GT.AND P5, PT, R14.reuse, 0x1, PT ;  /* 0x000000010e00780c */ /* 0x040fe40003fa4270 */
[----:B------:R-:W-:Y:S02]  /*11ca0*/  ISETP.GT.AND P4, PT, R14, 0x8, PT ;  /* 0x000000080e00780c */ /* 0x000fe40003f84270 */
[----:B------:R-:W2:Y:S01]  /*11cb0*/  MUFU.TANH R64, R64 ;  /* 0x0000004000407308 */ /* 0x000ea20000002400 */
[----:B------:R-:W-:-:S02]  /*11cc0*/  FSEL R93, R24, -INF , P6 ;  /* 0xff800000185d7808 */ /* 0x000fc40003000000 */
[----:B------:R-:W-:Y:S02]  /*11cd0*/  FSEL R20, R25, -INF , P5 ;  /* 0xff80000019147808 */ /* 0x000fe40002800000 */
[----:B------:R-:W-:Y:S02]  /*11ce0*/  ISETP.GT.AND P3, PT, R14, 0x9, PT ;  /* 0x000000090e00780c */ /* 0x000fe40003f64270 */
[----:B------:R-:W-:Y:S01]  /*11cf0*/  FSEL R97, R28, -INF , P4 ;  /* 0xff8000001c617808 */ /* 0x000fe20002000000 */
[----:B------:R-:W2:Y:S01]  /*11d00*/  MUFU.TANH R58, R58 ;  /* 0x0000003a003a7308 */ /* 0x000ea20000002400 */
[----:B------:R-:W-:Y:S02]  /*11d10*/  FMNMX.FTZ R24, R93, R20, !PT ;  /* 0x000000145d187209 */ /* 0x000fe40007810000 */
[----:B------:R-:W-:Y:S02]  /*11d20*/  ISETP.GT.AND P2, PT, R14, 0x10, PT ;  /* 0x000000100e00780c */ /* 0x000fe40003f44270 */
[----:B----4-:R-:W-:-:S02]  /*11d30*/  FSEL R99, R29, -INF , P3 ;  /* 0xff8000001d637808 */ /* 0x010fc40001800000 */
[----:B------:R-:W-:Y:S01]  /*11d40*/  FMNMX.FTZ R24, R97, R24, !PT ;  /* 0x0000001861187209 */ /* 0x000fe20007810000 */
[----:B------:R-:W4:Y:S01]  /*11d50*/  MUFU.TANH R68, R68 ;  /* 0x0000004400447308 */ /* 0x000f220000002400 */
[----:B------:R-:W-:Y:S02]  /*11d60*/  ISETP.GT.AND P1, PT, R14, 0x11, PT ;  /* 0x000000110e00780c */ /* 0x000fe40003f24270 */
[----:B------:R-:W-:Y:S02]  /*11d70*/  FSEL R69, R32, -INF , P2 ;  /* 0xff80000020457808 */ /* 0x000fe40001000000 */
[----:B------:R-:W-:Y:S02]  /*11d80*/  FMNMX.FTZ R24, R99, R24, !PT ;  /* 0x0000001863187209 */ /* 0x000fe40007810000 */
[----:B------:R-:W-:Y:S01]  /*11d90*/  FSEL R7, R7, -INF , P6 ;  /* 0xff80000007077808 */ /* 0x000fe20003000000 */
[----:B------:R-:W4:Y:S01]  /*11da0*/  MUFU.TANH R12, R12 ;  /* 0x0000000c000c7308 */ /* 0x000f220000002400 */
[----:B------:R-:W-:-:S02]  /*11db0*/  ISETP.GT.AND P6, PT, R14, 0x18, PT ;  /* 0x000000180e00780c */ /* 0x000fc40003fc4270 */
[----:B------:R-:W-:Y:S02]  /*11dc0*/  FSEL R59, R33, -INF , P1 ;  /* 0xff800000213b7808 */ /* 0x000fe40000800000 */
[----:B------:R-:W-:Y:S02]  /*11dd0*/  FMNMX.FTZ R24, R69, R24, !PT ;  /* 0x0000001845187209 */ /* 0x000fe40007810000 */
[----:B------:R-:W-:Y:S01]  /*11de0*/  FSEL R6, R6, -INF , P5 ;  /* 0xff80000006067808 */ /* 0x000fe20002800000 */
[----:B------:R-:W-:Y:S01]  /*11df0*/  MUFU.TANH R62, R62 ;  /* 0x0000003e003e7308 */ /* 0x000fe20000002400 */
[----:B------:R-:W-:Y:S02]  /*11e00*/  ISETP.GT.AND P5, PT, R14, 0x19, PT ;  /* 0x000000190e00780c */ /* 0x000fe40003fa4270 */
[----:B------:R-:W-:Y:S02]  /*11e10*/  FSEL R65, R36, -INF , P6 ;  /* 0xff80000024417808 */ /* 0x000fe40003000000 */
[----:B------:R-:W-:-:S02]  /*11e20*/  FMNMX.FTZ R24, R59, R24, !PT ;  /* 0x000000183b187209 */ /* 0x000fc40007810000 */
[----:B------:R-:W-:Y:S01]  /*11e30*/  FSEL R9, R9, -INF , P4 ;  /* 0xff80000009097808 */ /* 0x000fe20002000000 */
[----:B------:R-:W4:Y:S01]  /*11e40*/  MUFU.TANH R66, R66 ;  /* 0x0000004200427308 */ /* 0x000f220000002400 */
[C---:B------:R-:W-:Y:S02]  /*11e50*/  ISETP.GT.AND P4, PT, R14.reuse, 0x20, PT ;  /* 0x000000200e00780c */ /* 0x040fe40003f84270 */
[----:B------:R-:W-:Y:S02]  /*11e60*/  FSEL R55, R37, -INF , P5 ;  /* 0xff80000025377808 */ /* 0x000fe40002800000 */
[----:B------:R-:W-:Y:S02]  /*11e70*/  FMNMX.FTZ R24, R65, R24, !PT ;  /* 0x0000001841187209 */ /* 0x000fe40007810000 */
[----:B------:R-:W-:Y:S01]  /*11e80*/  FSEL R11, R11, -INF , P3 ;  /* 0xff8000000b0b7808 */ /* 0x000fe20001800000 */
[----:B------:R-:W-:Y:S01]  /*11e90*/  MUFU.TANH R70, R70 ;  /* 0x0000004600467308 */ /* 0x000fe20000002400 */
[----:B------:R-:W-:-:S02]  /*11ea0*/  ISETP.GT.AND P3, PT, R14, 0x21, PT ;  /* 0x000000210e00780c */ /* 0x000fc40003f64270 */
[----:B------:R-:W-:Y:S02]  /*11eb0*/  FSEL R51, R40, -INF , P4 ;  /* 0xff80000028337808 */ /* 0x000fe40002000000 */
[----:B------:R-:W-:Y:S02]  /*11ec0*/  FMNMX.FTZ R24, R55, R24, !PT ;  /* 0x0000001837187209 */ /* 0x000fe40007810000 */
[----:B------:R-:W-:Y:S01]  /*11ed0*/  FSEL R13, R13, -INF , P2 ;  /* 0xff8000000d0d7808 */ /* 0x000fe20001000000 */
[----:B------:R4:W4:Y:S01]  /*11ee0*/  MUFU.TANH R95, R71 ;  /* 0x00000047005f7308 */ /* 0x0009220000002400 */
[----:B------:R-:W-:Y:S02]  /*11ef0*/  ISETP.GT.AND P2, PT, R14, 0x28, PT ;  /* 0x000000280e00780c */ /* 0x000fe40003f44270 */
[----:B------:R-:W-:Y:S02]  /*11f00*/  FSEL R43, R41, -INF , P3 ;  /* 0xff800000292b7808 */ /* 0x000fe40001800000 */
[----:B------:R-:W-:-:S02]  /*11f10*/  FMNMX.FTZ R24, R51, R24, !PT ;  /* 0x0000001833187209 */ /* 0x000fc40007810000 */
[----:B------:R-:W-:Y:S02]  /*11f20*/  FSEL R15, R15, -INF , P1 ;  /* 0xff8000000f0f7808 */ /* 0x000fe40000800000 */
[----:B------:R-:W-:Y:S02]  /*11f30*/  ISETP.GT.AND P1, PT, R14, 0x29, PT ;  /* 0x000000290e00780c */ /* 0x000fe40003f24270 */
[----:B------:R-:W-:Y:S01]  /*11f40*/  FSEL R37, R44, -INF , P2 ;  /* 0xff8000002c257808 */ /* 0x000fe20001000000 */
[----:B------:R-:W-:Y:S01]  /*11f50*/  IMAD.MOV.U32 R44, RZ, RZ, R119 ;  /* 0x000000ffff2c7224 */ /* 0x000fe200078e0077 */
[----:B------:R-:W-:Y:S02]  /*11f60*/  FMNMX.FTZ R24, R43, R24, !PT ;  /* 0x000000182b187209 */ /* 0x000fe40007810000 */
[----:B------:R-:W-:Y:S02]  /*11f70*/  FSEL R21, R21, -INF , P6 ;  /* 0xff80000015157808 */ /* 0x000fe40003000000 */
[----:B------:R-:W-:-:S02]  /*11f80*/  ISETP.GT.AND P6, PT, R14, 0x30, PT ;  /* 0x000000300e00780c */ /* 0x000fc40003fc4270 */
[----:B------:R-:W-:Y:S02]  /*11f90*/  FSEL R45, R45, -INF , P1 ;  /* 0xff8000002d2d7808 */ /* 0x000fe40000800000 */
[----:B------:R-:W-:Y:S02]  /*11fa0*/  FMNMX.FTZ R24, R37, R24, !PT ;  /* 0x0000001825187209 */ /* 0x000fe40007810000 */
[----:B------:R-:W-:Y:S02]  /*11fb0*/  FSEL R25, R39, -INF , P5 ;  /* 0xff80000027197808 */ /* 0x000fe40002800000 */
[----:B------:R-:W-:Y:S02]  /*11fc0*/  ISETP.GT.AND P5, PT, R14, 0x31, PT ;  /* 0x000000310e00780c */ /* 0x000fe40003fa4270 */
[----:B------:R-:W-:Y:S01]  /*11fd0*/  FSEL R47, R48, -INF , P6 ;  /* 0xff800000302f7808 */ /* 0x000fe20003000000 */
[----:B------:R-:W-:Y:S01]  /*11fe0*/  IMAD.MOV.U32 R48, RZ, RZ, R119 ;  /* 0x000000ffff307224 */ /* 0x000fe200078e0077 */
[----:B------:R-:W-:-:S02]  /*11ff0*/  FMNMX.FTZ R24, R45, R24, !PT ;  /* 0x000000182d187209 */ /* 0x000fc40007810000 */
[----:B------:R-:W-:Y:S02]  /*12000*/  FSEL R27, R27, -INF , P4 ;  /* 0xff8000001b1b7808 */ /* 0x000fe40002000000 */
[----:B------:R-:W-:Y:S02]  /*12010*/  ISETP.GT.AND P4, PT, R14, 0x38, PT ;  /* 0x000000380e00780c */ /* 0x000fe40003f84270 */
[----:B0-----:R-:W-:Y:S02]  /*12020*/  FSEL R53, R49, -INF , P5 ;  /* 0xff80000031357808 */ /* 0x001fe40002800000 */
[----:B------:R-:W-:Y:S02]  /*12030*/  FMNMX.FTZ R24, R47, R24, !PT ;  /* 0x000000182f187209 */ /* 0x000fe40007810000 */
[----:B------:R-:W-:Y:S01]  /*12040*/  FSEL R29, R0, -INF , P3 ;  /* 0xff800000001d7808 */ /* 0x000fe20001800000 */
[----:B------:R-:W-:Y:S01]  /*12050*/  IMAD.U32 R0, RZ, RZ, UR5 ;  /* 0x00000005ff007e24 */ /* 0x000fe2000f8e00ff */
[----:B------:R-:W-:-:S02]  /*12060*/  ISETP.GT.AND P3, PT, R14, 0x39, PT ;  /* 0x000000390e00780c */ /* 0x000fc40003f64270 */
[----:B-1----:R-:W-:Y:S02]  /*12070*/  FSEL R57, R52, -INF , P4 ;  /* 0xff80000034397808 */ /* 0x002fe40002000000 */
[----:B------:R-:W-:Y:S02]  /*12080*/  FMNMX.FTZ R24, R53, R24, !PT ;  /* 0x0000001835187209 */ /* 0x000fe40007810000 */
[----:B------:R-:W-:Y:S02]  /*12090*/  FSEL R31, R31, -INF , P2 ;  /* 0xff8000001f1f7808 */ /* 0x000fe40001000000 */
        /* <DEDUP_REMOVED lines=14> */
[----:B---3--:R-:W-:Y:S01]  /*12180*/  FSEL R81, R60, -INF , P6 ;  /* 0xff8000003c517808 */ /* 0x008fe20003000000 */
[----:B------:R-:W-:Y:S01]  /*12190*/  IMAD.MOV.U32 R60, RZ, RZ, R119 ;  /* 0x000000ffff3c7224 */ /* 0x000fe200078e0077 */
[----:B------:R-:W-:-:S02]  /*121a0*/  FMNMX.FTZ R24, R79, R24, !PT ;  /* 0x000000184f187209 */ /* 0x000fc40007810000 */
[----:B------:R-:W-:Y:S01]  /*121b0*/  FSEL R41, R54, -INF , P4 ;  /* 0xff80000036297808 */ /* 0x000fe20002000000 */
[----:B------:R-:W-:Y:S01]  /*121c0*/  IMAD.MOV.U32 R54, RZ, RZ, R119 ;  /* 0x000000ffff367224 */ /* 0x000fe200078e0077 */
[----:B------:R-:W-:Y:S02]  /*121d0*/  ISETP.GT.AND P4, PT, R14, 0x50, PT ;  /* 0x000000500e00780c */ /* 0x000fe40003f84270 */
[----:B--2---:R-:W-:Y:S02]  /*121e0*/  FSEL R83, R61, -INF , P5 ;  /* 0xff8000003d537808 */ /* 0x004fe40002800000 */
[----:B------:R-:W-:Y:S02]  /*121f0*/  FMNMX.FTZ R24, R81, R24, !PT ;  /* 0x0000001851187209 */ /* 0x000fe40007810000 */
[----:B------:R-:W-:Y:S02]  /*12200*/  FSEL R49, R10, -INF , P3 ;  /* 0xff8000000a317808 */ /* 0x000fe40001800000 */
[----:B------:R-:W-:-:S02]  /*12210*/  ISETP.GT.AND P3, PT, R14, 0x51, PT ;  /* 0x000000510e00780c */ /* 0x000fc40003f64270 */
[----:B------:R-:W-:Y:S02]  /*12220*/  FSEL R85, R64, -INF , P4 ;  /* 0xff80000040557808 */ /* 0x000fe40002000000 */
[----:B------:R-:W-:Y:S02]  /*12230*/  FMNMX.FTZ R24, R83, R24, !PT ;  /* 0x0000001853187209 */ /* 0x000fe40007810000 */
[----:B------:R-:W-:Y:S02]  /*12240*/  FSEL R61, R58, -INF , P2 ;  /* 0xff8000003a3d7808 */ /* 0x000fe40001000000 */
[----:B------:R-:W-:Y:S02]  /*12250*/  ISETP.GT.AND P2, PT, R14, 0x58, PT ;  /* 0x000000580e00780c */ /* 0x000fe40003f44270 */
[----:B------:R-:W-:Y:S02]  /*12260*/  FSEL R87, R87, -INF , P3 ;  /* 0xff80000057577808 */ /* 0x000fe40001800000 */
[----:B------:R-:W-:-:S02]  /*12270*/  FMNMX.FTZ R24, R85, R24, !PT ;  /* 0x0000001855187209 */ /* 0x000fc40007810000 */
[----:B------:R-:W-:Y:S02]  /*12280*/  FSEL R73, R73, -INF , P1 ;  /* 0xff80000049497808 */ /* 0x000fe40000800000 */
[----:B------:R-:W-:Y:S02]  /*12290*/  ISETP.GT.AND P1, PT, R14, 0x59, PT ;  /* 0x000000590e00780c */ /* 0x000fe40003f24270 */
[----:B----4-:R-:W-:Y:S01]  /*122a0*/  FSEL R89, R68, -INF , P2 ;  /* 0xff80000044597808 */ /* 0x010fe20001000000 */
[----:B------:R-:W-:Y:S01]  /*122b0*/  IMAD.MOV.U32 R68, RZ, RZ, R119 ;  /* 0x000000ffff447224 */ /* 0x000fe200078e0077 */
[----:B------:R-:W-:Y:S02]  /*122c0*/  FMNMX.FTZ R24, R87, R24, !PT ;  /* 0x0000001857187209 */ /* 0x000fe40007810000 */
[----:B------:R-:W-:Y:S02]  /*122d0*/  FSEL R91, R12, -INF , P1 ;  /* 0xff8000000c5b7808 */ /* 0x000fe40000800000 */
[----:B------:R-:W-:-:S02]  /*122e0*/  FMNMX.FTZ R24, R89, R24, !PT ;  /* 0x0000001859187209 */ /* 0x000fc40007810000 */
[----:B------:R-:W-:Y:S01]  /*122f0*/  FSEL R71, R66, -INF , P4 ;  /* 0xff80000042477808 */ /* 0x000fe20002000000 */
[----:B------:R-:W-:Y:S01]  /*12300*/  IMAD.MOV.U32 R66, RZ, RZ, R119 ;  /* 0x000000ffff427224 */ /* 0x000fe200078e0077 */
[----:B------:R-:W-:Y:S02]  /*12310*/  FMNMX.FTZ R24, R91, R24, !PT ;  /* 0x000000185b187209 */ /* 0x000fe40007810000 */
[----:B------:R-:W-:Y:S02]  /*12320*/  FSEL R95, R95, -INF , P1 ;  /* 0xff8000005f5f7808 */ /* 0x000fe40000800000 */
[-C--:B------:R-:W-:Y:S01]  /*12330*/  MOV R64, R119.reuse ;  /* 0x0000007700407202 */ /* 0x080fe20000000f00 */
[----:B------:R-:W0:Y:S01]  /*12340*/  SHFL.BFLY PT, R5, R24, 0x2, 0x1f ;  /* 0x0c401f0018057f89 */ /* 0x000e2200000e0000 */
[-C--:B------:R-:W-:Y:S02]  /*12350*/  MOV R58, R119.reuse ;  /* 0x00000077003a7202 */ /* 0x080fe40000000f00 */
[----:B------:R-:W-:-:S02]  /*12360*/  MOV R52, R119 ;  /* 0x0000007700347202 */ /* 0x000fc40000000f00 */
[----:B------:R-:W-:Y:S02]  /*12370*/  MOV R40, R119 ;  /* 0x0000007700287202 */ /* 0x000fe40000000f00 */
[----:B0-----:R-:W-:-:S05]  /*12380*/  FMNMX.FTZ R10, R24, R5, !PT ;  /* 0x00000005180a7209 */ /* 0x001fca0007810000 */
[----:B------:R-:W0:Y:S02]  /*12390*/  SHFL.BFLY PT, R5, R10, 0x1, 0x1f ;  /* 0x0c201f000a057f89 */ /* 0x000e2400000e0000 */
[----:B0-----:R-:W-:Y:S02]  /*123a0*/  FMNMX.FTZ R5, R10, R5, !PT ;  /* 0x000000050a057209 */ /* 0x001fe40007810000 */
[----:B------:R-:W-:Y:S02]  /*123b0*/  FMNMX.FTZ R10, R7, R6, !PT ;  /* 0x00000006070a7209 */ /* 0x000fe40007810000 */
[C---:B------:R-:W-:Y:S01]  /*123c0*/  FSETP.NEU.FTZ.AND P0, PT, R5.reuse, -INF , PT ;  /* 0xff8000000500780b */ /* 0x040fe20003f1d000 */
[----:B------:R-:W-:Y:S01]  /*123d0*/  FMUL.FTZ R4, R5, R0 ;  /* 0x0000000005047220 */ /* 0x000fe20000410000 */
[----:B------:R-:W-:-:S04]  /*123e0*/  FMNMX.FTZ R10, R9, R10, !PT ;  /* 0x0000000a090a7209 */ /* 0x000fc80007810000 */
[----:B------:R-:W-:Y:S02]  /*123f0*/  FMNMX.FTZ R10, R11, R10, !PT ;  /* 0x0000000a0b0a7209 */ /* 0x000fe40007810000 */
[----:B------:R-:W-:Y:S02]  /*12400*/  FSEL R12, R4, RZ, P0 ;  /* 0x000000ff040c7208 */ /* 0x000fe40000000000 */
[----:B------:R-:W-:Y:S01]  /*12410*/  FMNMX.FTZ R10, R13, R10, !PT ;  /* 0x0000000a0d0a7209 */ /* 0x000fe20007810000 */
[----:B------:R0:W1:Y:S01]  /*12420*/  MUFU.TANH R4, R63 ;  /* 0x0000003f00047308 */ /* 0x0000620000002400 */
[----:B------:R-:W-:Y:S01]  /*12430*/  ISETP.NE.AND P0, PT, R8, RZ, PT ;  /* 0x000000ff0800720c */ /* 0x000fe20003f05270 */
[--C-:B------:R-:W-:Y:S01]  /*12440*/  FFMA.FTZ R186, R65, R0, -R12.reuse ;  /* 0x0000000041ba7223 */ /* 0x100fe2000001080c */
[----:B------:R-:W-:Y:S01]  /*12450*/  FMNMX.FTZ R10, R15, R10, !PT ;  /* 0x0000000a0f0a7209 */ /* 0x000fe20007810000 */
[-CC-:B------:R-:W-:Y:S01]  /*12460*/  FFMA.FTZ R184, R69, R0.reuse, -R12.reuse ;  /* 0x0000000045b87223 */ /* 0x180fe2000001080c */
[----:B------:R-:W-:Y:S01]  /*12470*/  FSEL R65, R62, -INF , P6 ;  /* 0xff8000003e417808 */ /* 0x000fe20003000000 */
[--C-:B------:R-:W-:Y:S01]  /*12480*/  FFMA.FTZ R180, R51, R0, -R12.reuse ;  /* 0x0000000033b47223 */ /* 0x100fe2000001080c */
[----:B------:R-:W-:Y:S01]  /*12490*/  FMNMX.FTZ R10, R21, R10, !PT ;  /* 0x0000000a150a7209 */ /* 0x000fe20007810000 */
[----:B------:R2:W3:Y:S01]  /*124a0*/  MUFU.TANH R8, R67 ;  /* 0x0000004300087308 */ /* 0x0004e20000002400 */
[-CC-:B------:R-:W-:Y:S01]  /*124b0*/  FFMA.FTZ R188, R93, R0.reuse, -R12.reuse ;  /* 0x000000005dbc7223 */ /* 0x180fe2000001080c */
[----:B------:R-:W-:Y:S01]  /*124c0*/  FSEL R93, R70, -INF , P2 ;  /* 0xff800000465d7808 */ /* 0x000fe20001000000 */
[--C-:B------:R-:W-:Y:S01]  /*124d0*/  FFMA.FTZ R190, R97, R0, -R12.reuse ;  /* 0x0000000061be7223 */ /* 0x100fe2000001080c */
[----:B------:R-:W-:Y:S01]  /*124e0*/  FMNMX.FTZ R10, R25, R10, !PT ;  /* 0x0000000a190a7209 */ /* 0x000fe20007810000 */
[-CC-:B0-----:R-:W-:Y:S01]  /*124f0*/  FFMA.FTZ R63, R20, R0.reuse, -R12.reuse ;  /* 0x00000000143f7223 */ /* 0x181fe2000001080c */
[-CC-:B------:R-:W-:Y:S01]  /*12500*/  FFMA.FTZ R182, R37, R0.reuse, -R12.reuse ;  /* 0x0000000025b67223 */ /* 0x180fe2000001080c */
[--C-:B------:R-:W-:Y:S01]  /*12510*/  FFMA.FTZ R37, R45, R0, -R12.reuse ;  /* 0x000000002d257223 */ /* 0x100fe2000001080c */
[----:B------:R-:W-:Y:S01]  /*12520*/  FMNMX.FTZ R10, R27, R10, !PT ;  /* 0x0000000a1b0a7209 */ /* 0x000fe20007810000 */
[-CC-:B------:R-:W-:Y:S01]  /*12530*/  FFMA.FTZ R176, R47, R0.reuse, -R12.reuse ;  /* 0x000000002fb07223 */ /* 0x180fe2000001080c */
[----:B-1----:R-:W-:Y:S01]  /*12540*/  FSEL R69, R4, -INF , P5 ;  /* 0xff80000004457808 */ /* 0x002fe20002800000 */
[--C-:B------:R-:W-:Y:S01]  /*12550*/  FFMA.FTZ R45, R53, R0, -R12.reuse ;  /* 0x00000000352d7223 */ /* 0x100fe2000001080c */
[----:B------:R-:W-:Y:S01]  /*12560*/  FMNMX.FTZ R10, R29, R10, !PT ;  /* 0x0000000a1d0a7209 */ /* 0x000fe20007810000 */
[-CC-:B------:R-:W-:Y:S01]  /*12570*/  FFMA.FTZ R178, R57, R0.reuse, -R12.reuse ;  /* 0x0000000039b27223 */ /* 0x180fe2000001080c */
[-CC-:B------:R-:W-:Y:S01]  /*12580*/  FFMA.FTZ R47, R75, R0.reuse, -R12.reuse ;  /* 0x000000004b2f7223 */ /* 0x180fe2000001080c */
[--C-:B------:R-:W-:Y:S01]  /*12590*/  FFMA.FTZ R172, R77, R0, -R12.reuse ;  /* 0x000000004dac7223 */ /* 0x100fe2000001080c */
[----:B------:R-:W-:Y:S01]  /*125a0*/  FMNMX.FTZ R10, R31, R10, !PT ;  /* 0x0000000a1f0a7209 */ /* 0x000fe20007810000 */
[-CC-:B--2---:R-:W-:Y:S01]  /*125b0*/  FFMA.FTZ R67, R99, R0.reuse, -R12.reuse ;  /* 0x0000000063437223 */ /* 0x184fe2000001080c */
[----:B---3--:R-:W-:Y:S01]  /*125c0*/  FSEL R51, R8, -INF , P3 ;  /* 0xff80000008337808 */ /* 0x008fe20001800000 */
[--C-:B------:R-:W-:Y:S01]  /*125d0*/  FFMA.FTZ R59, R59, R0, -R12.reuse ;  /* 0x000000003b3b7223 */ /* 0x100fe2000001080c */
[----:B------:R-:W-:Y:S01]  /*125e0*/  FMNMX.FTZ R10, R33, R10, !PT ;  /* 0x0000000a210a7209 */ /* 0x000fe20007810000 */
[-CC-:B------:R-:W-:Y:S01]  /*125f0*/  FFMA.FTZ R55, R55, R0.reuse, -R12.reuse ;  /* 0x0000000037377223 */ /* 0x180fe2000001080c */
[-CC-:B------:R-:W-:Y:S01]  /*12600*/  FFMA.FTZ R43, R43, R0.reuse, -R12.reuse ;  /* 0x000000002b2b7223 */ /* 0x180fe2000001080c */
        /* <DEDUP_REMOVED lines=8> */
[----:B------:R-:W-:Y:S01]  /*12690*/  FFMA.FTZ R77, R91, R0, -R12 ;  /* 0x000000005b4d7223 */ /* 0x000fe2000001080c */
[----:B------:R-:W-:Y:S01]  /*126a0*/  FMNMX.FTZ R10, R41, R10, !PT ;  /* 0x0000000a290a7209 */ /* 0x000fe20007810000 */
[----:B------:R-:W-:Y:S01]  /*126b0*/  MUFU.EX2 R188, R188 ;  /* 0x000000bc00bc7308 */ /* 0x000fe20000000800 */
[--C-:B------:R-:W-:Y:S01]  /*126c0*/  IMAD.MOV.U32 R99, RZ, RZ, R119.reuse ;  /* 0x000000ffff637224 */ /* 0x100fe200078e0077 */
[-C--:B------:R-:W-:Y:S01]  /*126d0*/  MOV R91, R119.reuse ;  /* 0x00000077005b7202 */ /* 0x080fe20000000f00 */
[--C-:B------:R-:W-:Y:S01]  /*126e0*/  IMAD.MOV.U32 R89, RZ, RZ, R119.reuse ;  /* 0x000000ffff597224 */ /* 0x100fe200078e0077 */
[----:B------:R-:W-:Y:S01]  /*126f0*/  FMNMX.FTZ R10, R49, R10, !PT ;  /* 0x0000000a310a7209 */ /* 0x000fe20007810000 */
[--C-:B------:R-:W-:Y:S01]  /*12700*/  IMAD.MOV.U32 R87, RZ, RZ, R119.reuse ;  /* 0x000000ffff577224 */ /* 0x100fe200078e0077 */
[-C--:B------:R-:W-:Y:S01]  /*12710*/  MOV R85, R119.reuse ;  /* 0x0000007700557202 */ /* 0x080fe20000000f00 */
[--C-:B------:R-:W-:Y:S01]  /*12720*/  IMAD.MOV.U32 R83, RZ, RZ, R119.reuse ;  /* 0x000000ffff537224 */ /* 0x100fe200078e0077 */
[----:B------:R-:W-:Y:S01]  /*12730*/  FMNMX.FTZ R10, R61, R10, !PT ;  /* 0x0000000a3d0a7209 */ /* 0x000fe20007810000 */
[----:B------:R-:W0:Y:S01]  /*12740*/  MUFU.EX2 R63, R63 ;  /* 0x0000003f003f7308 */ /* 0x000e220000000800 */
[--C-:B------:R-:W-:Y:S01]  /*12750*/  IMAD.MOV.U32 R81, RZ, RZ, R119.reuse ;  /* 0x000000ffff517224 */ /* 0x100fe200078e0077 */
[----:B------:R-:W-:Y:S01]  /*12760*/  MOV R79, R119 ;  /* 0x00000077004f7202 */ /* 0x000fe20000000f00 */
[----:B------:R-:W-:Y:S01]  /*12770*/  IMAD.MOV.U32 R62, RZ, RZ, R119 ;  /* 0x000000ffff3e7224 */ /* 0x000fe200078e0077 */
[----:B------:R-:W-:-:S02]  /*12780*/  FMNMX.FTZ R10, R73, R10, !PT ;  /* 0x0000000a490a7209 */ /* 0x000fc40007810000 */
[----:B------:R-:W-:Y:S02]  /*12790*/  MOV R70, R119 ;  /* 0x0000007700467202 */ /* 0x000fe40000000f00 */
[----:B------:R-:W-:Y:S01]  /*127a0*/  FMNMX.FTZ R10, R65, R10, !PT ;  /* 0x0000000a410a7209 */ /* 0x000fe20007810000 */
[----:B------:R-:W1:Y:S03]  /*127b0*/  MUFU.EX2 R190, R190 ;  /* 0x000000be00be7308 */ /* 0x000e660000000800 */
[----:B------:R-:W-:-:S04]  /*127c0*/  FMNMX.FTZ R10, R69, R10, !PT ;  /* 0x0000000a450a7209 */ /* 0x000fc80007810000 */
[----:B------:R-:W-:Y:S01]  /*127d0*/  FMNMX.FTZ R10, R71, R10, !PT ;  /* 0x0000000a470a7209 */ /* 0x000fe20007810000 */
[----:B------:R-:W2:Y:S03]  /*127e0*/  MUFU.EX2 R67, R67 ;  /* 0x0000004300437308 */ /* 0x000ea60000000800 */
[----:B------:R-:W-:-:S04]  /*127f0*/  FMNMX.FTZ R10, R51, R10, !PT ;  /* 0x0000000a330a7209 */ /* 0x000fc80007810000 */
[----:B------:R-:W-:Y:S01]  /*12800*/  FMNMX.FTZ R10, R93, R10, !PT ;  /* 0x0000000a5d0a7209 */ /* 0x000fe20007810000 */
[----:B------:R-:W3:Y:S03]  /*12810*/  MUFU.EX2 R184, R184 ;  /* 0x000000b800b87308 */ /* 0x000ee60000000800 */
[----:B------:R-:W-:-:S05]  /*12820*/  FMNMX.FTZ R10, R95, R10, !PT ;  /* 0x0000000a5f0a7209 */ /* 0x000fca0007810000 */
[----:B------:R-:W4:Y:S01]  /*12830*/  SHFL.BFLY PT, R97, R10, 0x2, 0x1f ;  /* 0x0c401f000a617f89 */ /* 0x000f2200000e0000 */
[----:B------:R-:W3:Y:S08]  /*12840*/  MUFU.EX2 R59, R59 ;  /* 0x0000003b003b7308 */ /* 0x000ef00000000800 */
[----:B------:R-:W3:Y:S08]  /*12850*/  MUFU.EX2 R186, R186 ;  /* 0x000000ba00ba7308 */ /* 0x000ef00000000800 */
[----:B------:R-:W3:Y:S01]  /*12860*/  MUFU.EX2 R55, R55 ;  /* 0x0000003700377308 */ /* 0x000ee20000000800 */
[----:B----4-:R-:W-:-:S07]  /*12870*/  FMNMX.FTZ R97, R10, R97, !PT ;  /* 0x000000610a617209 */ /* 0x010fce0007810000 */
[----:B------:R-:W-:Y:S01]  /*12880*/  MUFU.EX2 R180, R180 ;  /* 0x000000b400b47308 */ /* 0x000fe20000000800 */
[----:B------:R-:W4:Y:S07]  /*12890*/  SHFL.BFLY PT, R4, R97, 0x1, 0x1f ;  /* 0x0c201f0061047f89 */ /* 0x000f2e00000e0000 */
[----:B------:R-:W-:Y:S08]  /*128a0*/  MUFU.EX2 R43, R43 ;  /* 0x0000002b002b7308 */ /* 0x000ff00000000800 */
[----:B------:R-:W-:Y:S08]  /*128b0*/  MUFU.EX2 R182, R182 ;  /* 0x000000b600b67308 */ /* 0x000ff00000000800 */
[----:B------:R-:W-:Y:S01]  /*128c0*/  MUFU.EX2 R37, R37 ;  /* 0x0000002500257308 */ /* 0x000fe20000000800 */
[----:B----4-:R-:W-:-:S02]  /*128d0*/  FMNMX.FTZ R4, R97, R4, !PT ;  /* 0x0000000461047209 */ /* 0x010fc40007810000 */
[----:B------:R-:W-:Y:S02]  /*128e0*/  MOV R97, R119 ;  /* 0x0000007700617202 */ /* 0x000fe40000000f00 */
[C---:B------:R-:W-:Y:S01]  /*128f0*/  FSETP.NEU.FTZ.AND P1, PT, R4.reuse, -INF , PT ;  /* 0xff8000000400780b */ /* 0x040fe20003f3d000 */
[----:B------:R-:W-:Y:S02]  /*12900*/  FMUL.FTZ R8, R4, R0 ;  /* 0x0000000004087220 */ /* 0x000fe40000410000 */
[----:B------:R-:W-:Y:S03]  /*12910*/  MUFU.EX2 R176, R176 ;  /* 0x000000b000b07308 */ /* 0x000fe60000000800 */
[----:B------:R-:W-:Y:S02]  /*12920*/  FSEL R12, R8, RZ, P1 ;  /* 0x000000ff080c7208 */ /* 0x000fe40000800000 */
[----:B------:R-:W-:-:S03]  /*12930*/  ISETP.GE.AND P1, PT, R142, 0x61, PT ;  /* 0x000000618e00780c */ /* 0x000fc60003f26270 */
[----:B------:R-:W-:Y:S01]  /*12940*/  MUFU.EX2 R45, R45 ;  /* 0x0000002d002d7308 */ /* 0x000fe20000000800 */
[-CC-:B------:R-:W-:Y:S01]  /*12950*/  FFMA.FTZ R189, R7, R0.reuse, -R12.reuse ;  /* 0x0000000007bd7223 */ /* 0x180fe2000001080c */
[-CC-:B------:R-:W-:Y:S01]  /*12960*/  FFMA.FTZ R6, R6, R0.reuse, -R12.reuse ;  /* 0x0000000006067223 */ /* 0x180fe2000001080c */
[-CC-:B------:R-:W-:Y:S01]  /*12970*/  FFMA.FTZ R191, R9, R0.reuse, -R12.reuse ;  /* 0x0000000009bf7223 */ /* 0x180fe2000001080c */
[-CC-:B------:R-:W-:Y:S01]  /*12980*/  FFMA.FTZ R8, R11, R0.reuse, -R12.reuse ;  /* 0x000000000b087223 */ /* 0x180fe2000001080c */
[-CC-:B------:R-:W-:Y:S01]  /*12990*/  FFMA.FTZ R185, R13, R0.reuse, -R12.reuse ;  /* 0x000000000db97223 */ /* 0x180fe2000001080c */
[----:B0-----:R-:W-:Y:S01]  /*129a0*/  FADD.FTZ R7, R188, R63 ;  /* 0x0000003fbc077221 */ /* 0x001fe20000010000 */
[-CC-:B------:R-:W-:Y:S01]  /*129b0*/  FFMA.FTZ R10, R15, R0.reuse, -R12.reuse ;  /* 0x000000000f0a7223 */ /* 0x180fe2000001080c */
[----:B------:R-:W-:Y:S01]  /*129c0*/  MUFU.EX2 R189, R189 ;  /* 0x000000bd00bd7308 */ /* 0x000fe20000000800 */
[-CC-:B------:R-:W-:Y:S01]  /*129d0*/  FFMA.FTZ R187, R21, R0.reuse, -R12.reuse ;  /* 0x0000000015bb7223 */ /* 0x180fe2000001080c */
[----:B-1----:R-:W-:Y:S01]  /*129e0*/  FADD.FTZ R28, R190, R7 ;  /* 0x00000007be1c7221 */ /* 0x002fe20000010000 */
[-CC-:B------:R-:W-:Y:S01]  /*129f0*/  FFMA.FTZ R25, R25, R0.reuse, -R12.reuse ;  /* 0x0000000019197223 */ /* 0x180fe2000001080c */
[-CC-:B------:R-:W-:Y:S01]  /*12a00*/  FFMA.FTZ R27, R27, R0.reuse, -R12.reuse ;  /* 0x000000001b1b7223 */ /* 0x180fe2000001080c */
[-C--:B------:R-:W-:Y:S01]  /*12a10*/  FFMA.FTZ R29, R29, R0.reuse, -R12 ;  /* 0x000000001d1d7223 */ /* 0x080fe2000001080c */
[----:B--2---:R-:W-:Y:S01]  /*12a20*/  FADD.FTZ R7, R67, R28 ;  /* 0x0000001c43077221 */ /* 0x004fe20000010000 */
[-CC-:B------:R-:W-:Y:S01]  /*12a30*/  FFMA.FTZ R31, R31, R0.reuse, -R12.reuse ;  /* 0x000000001f1f7223 */ /* 0x180fe2000001080c */
[----:B------:R-:W0:Y:S01]  /*12a40*/  MUFU.EX2 R6, R6 ;  /* 0x0000000600067308 */ /* 0x000e220000000800 */
[-CC-:B------:R-:W-:Y:S01]  /*12a50*/  FFMA.FTZ R33, R33, R0.reuse, -R12.reuse ;  /* 0x0000000021217223 */ /* 0x180fe2000001080c */
[----:B---3--:R-:W-:Y:S01]  /*12a60*/  FADD.FTZ R30, R184, R7 ;  /* 0x00000007b81e7221 */ /* 0x008fe20000010000 */
[-CC-:B------:R-:W-:Y:S01]  /*12a70*/  FFMA.FTZ R35, R35, R0.reuse, -R12.reuse ;  /* 0x0000000023237223 */ /* 0x180fe2000001080c */
[-CC-:B------:R-:W-:Y:S01]  /*12a80*/  FFMA.FTZ R39, R39, R0.reuse, -R12.reuse ;  /* 0x0000000027277223 */ /* 0x180fe2000001080c */
[-C--:B------:R-:W-:Y:S01]  /*12a90*/  FFMA.FTZ R41, R41, R0.reuse, -R12 ;  /* 0x0000000029297223 */ /* 0x080fe2000001080c */
[----:B------:R-:W-:Y:S01]  /*12aa0*/  FADD.FTZ R9, R59, R30 ;  /* 0x0000001e3b097221 */ /* 0x000fe20000010000 */
[-CC-:B------:R-:W-:Y:S01]  /*12ab0*/  FFMA.FTZ R49, R49, R0.reuse, -R12.reuse ;  /* 0x0000000031317223 */ /* 0x180fe2000001080c */
[----:B------:R-:W1:Y:S01]  /*12ac0*/  MUFU.EX2 R191, R191 ;  /* 0x000000bf00bf7308 */ /* 0x000e620000000800 */
[-CC-:B------:R-:W-:Y:S01]  /*12ad0*/  FFMA.FTZ R61, R61, R0.reuse, -R12.reuse ;  /* 0x000000003d3d7223 */ /* 0x180fe2000001080c */
[----:B------:R-:W-:Y:S01]  /*12ae0*/  FADD.FTZ R32, R186, R9 ;  /* 0x00000009ba207221 */ /* 0x000fe20000010000 */
[-CC-:B------:R-:W-:Y:S01]  /*12af0*/  FFMA.FTZ R73, R73, R0.reuse, -R12.reuse ;  /* 0x0000000049497223 */ /* 0x180fe2000001080c */
[-CC-:B------:R-:W-:Y:S01]  /*12b00*/  FFMA.FTZ R65, R65, R0.reuse, -R12.reuse ;  /* 0x0000000041417223 */ /* 0x180fe2000001080c */
[-C--:B------:R-:W-:Y:S01]  /*12b10*/  FFMA.FTZ R69, R69, R0.reuse, -R12 ;  /* 0x0000000045457223 */ /* 0x080fe2000001080c */
[----:B------:R-:W-:Y:S01]  /*12b20*/  FADD.FTZ R9, R55, R32 ;  /* 0x0000002037097221 */ /* 0x000fe20000010000 */
[-C--:B------:R-:W-:Y:S01]  /*12b30*/  FFMA.FTZ R71, R71, R0.reuse, -R12 ;  /* 0x0000000047477223 */ /* 0x080fe2000001080c */
[----:B------:R-:W2:Y:S01]  /*12b40*/  MUFU.EX2 R8, R8 ;  /* 0x0000000800087308 */ /* 0x000ea20000000800 */
[----:B0-----:R-:W-:Y:S01]  /*12b50*/  FADD.FTZ R28, R189, R6 ;  /* 0x00000006bd1c7221 */ /* 0x001fe20000010000 */
[----:B------:R-:W-:Y:S01]  /*12b60*/  FADD.FTZ R32, R180, R9 ;  /* 0x00000009b4207221 */ /* 0x000fe20000010000 */
[-CC-:B------:R-:W-:Y:S01]  /*12b70*/  FFMA.FTZ R51, R51, R0.reuse, -R12.reuse ;  /* 0x0000000033337223 */ /* 0x180fe2000001080c */
[-CC-:B------:R-:W-:Y:S01]  /*12b80*/  FFMA.FTZ R93, R93, R0.reuse, -R12.reuse ;  /* 0x000000005d5d7223 */ /* 0x180fe2000001080c */
[----:B------:R-:W-:Y:S01]  /*12b90*/  FFMA.FTZ R95, R95, R0, -R12 ;  /* 0x000000005f5f7223 */ /* 0x000fe2000001080c */
[----:B------:R-:W-:Y:S01]  /*12ba0*/  FADD.FTZ R9, R43, R32 ;  /* 0x000000202b097221 */ /* 0x000fe20000010000 */
[----:B------:R-:W-:Y:S01]  /*12bb0*/  F2FP.F16.F32.PACK_AB R189, R6, R189 ;  /* 0x000000bd06bd723e */ /* 0x000fe200000000ff */
[----:B------:R-:W0:Y:S01]  /*12bc0*/  MUFU.EX2 R185, R185 ;  /* 0x000000b900b97308 */ /* 0x000e220000000800 */
[----:B-1----:R-:W-:Y:S01]  /*12bd0*/  FADD.FTZ R7, R191, R28 ;  /* 0x0000001cbf077221 */ /* 0x002fe20000010000 */
[----:B------:R-:W-:Y:S01]  /*12be0*/  FADD.FTZ R34, R182, R9 ;  /* 0x00000009b6227221 */ /* 0x000fe20000010000 */
[----:B------:R-:W-:Y:S01]  /*12bf0*/  F2FP.F16.F32.PACK_AB R188, R63, R188 ;  /* 0x000000bc3fbc723e */ /* 0x000fe200000000ff */
[----:B------:R-:W-:Y:S01]  /*12c00*/  IMAD.MOV.U32 R63, RZ, RZ, R119 ;  /* 0x000000ffff3f7224 */ /* 0x000fe200078e0077 */
[----:B------:R-:W-:-:S02]  /*12c10*/  F2FP.F16.F32.PACK_AB R190, R67, R190 ;  /* 0x000000be43be723e */ /* 0x000fc400000000ff */
[----:B------:R-:W-:Y:S01]  /*12c20*/  F2FP.F16.F32.PACK_AB R184, R59, R184 ;  /* 0x000000b83bb8723e */ /* 0x000fe200000000ff */
[----:B------:R-:W1:Y:S01]  /*12c30*/  MUFU.EX2 R10, R10 ;  /* 0x0000000a000a7308 */ /* 0x000e620000000800 */
[C---:B--2---:R-:W-:Y:S01]  /*12c40*/  FADD.FTZ R30, R8.reuse, R7 ;  /* 0x00000007081e7221 */ /* 0x044fe20000010000 */
[----:B------:R-:W-:Y:S01]  /*12c50*/  F2FP.F16.F32.PACK_AB R186, R55, R186 ;  /* 0x000000ba37ba723e */ /* 0x000fe200000000ff */
[----:B------:R-:W-:Y:S01]  /*12c60*/  IMAD.MOV.U32 R59, RZ, RZ, R119 ;  /* 0x000000ffff3b7224 */ /* 0x000fe200078e0077 */
[----:B------:R-:W-:Y:S02]  /*12c70*/  F2FP.F16.F32.PACK_AB R180, R43, R180 ;  /* 0x000000b42bb4723e */ /* 0x000fe400000000ff */
[----:B------:R-:W-:Y:S02]  /*12c80*/  F2FP.F16.F32.PACK_AB R182, R37, R182 ;  /* 0x000000b625b6723e */ /* 0x000fe400000000ff */
[----:B------:R-:W2:Y:S01]  /*12c90*/  MUFU.EX2 R187, R187 ;  /* 0x000000bb00bb7308 */ /* 0x000ea20000000800 */
[----:B0-----:R-:W-:Y:S01]  /*12ca0*/  FADD.FTZ R7, R185, R30 ;  /* 0x0000001eb9077221 */ /* 0x001fe20000010000 */
[----:B------:R-:W-:-:S02]  /*12cb0*/  F2FP.F16.F32.PACK_AB R191, R8, R191 ;  /* 0x000000bf08bf723e */ /* 0x000fc400000000ff */
[-C--:B------:R-:W-:Y:S02]  /*12cc0*/  MOV R67, R119.reuse ;  /* 0x0000007700437202 */ /* 0x080fe40000000f00 */
[----:B------:R-:W-:Y:S02]  /*12cd0*/  MOV R55, R119 ;  /* 0x0000007700377202 */ /* 0x000fe40000000f00 */
[----:B------:R0:W3:Y:S01]  /*12ce0*/  MUFU.EX2 R14, R25 ;  /* 0x00000019000e7308 */ /* 0x0000e20000000800 */
[C---:B-1----:R-:W-:Y:S01]  /*12cf0*/  FADD.FTZ R30, R10.reuse, R7 ;  /* 0x000000070a1e7221 */ /* 0x042fe20000010000 */
[----:B------:R-:W-:Y:S02]  /*12d00*/  F2FP.F16.F32.PACK_AB R185, R10, R185 ;  /* 0x000000b90ab9723e */ /* 0x000fe400000000ff */
[----:B------:R-:W-:-:S04]  /*12d10*/  MOV R43, R119 ;  /* 0x00000077002b7202 */ /* 0x000fc80000000f00 */
[----:B------:R-:W1:Y:S01]  /*12d20*/  MUFU.EX2 R27, R27 ;  /* 0x0000001b001b7308 */ /* 0x000e620000000800 */
[----:B--2---:R-:W-:Y:S01]  /*12d30*/  FADD.FTZ R7, R187, R30 ;  /* 0x0000001ebb077221 */ /* 0x004fe20000010000 */
[----:B0-----:R-:W-:-:S06]  /*12d40*/  MOV R25, R119 ;  /* 0x0000007700197202 */ /* 0x001fcc0000000f00 */
[----:B------:R0:W2:Y:S01]  /*12d50*/  MUFU.EX2 R20, R29 ;  /* 0x0000001d00147308 */ /* 0x0000a20000000800 */
[C---:B---3--:R-:W-:Y:S01]  /*12d60*/  FADD.FTZ R32, R14.reuse, R7 ;  /* 0x000000070e207221 */ /* 0x048fe20000010000 */
[----:B------:R-:W-:Y:S01]  /*12d70*/  FADD.FTZ R7, R37, R34 ;  /* 0x0000002225077221 */ /* 0x000fe20000010000 */
[----:B------:R-:W-:Y:S02]  /*12d80*/  F2FP.F16.F32.PACK_AB R187, R14, R187 ;  /* 0x000000bb0ebb723e */ /* 0x000fe400000000ff */
[----:B------:R-:W-:Y:S01]  /*12d90*/  MOV R37, R119 ;  /* 0x0000007700257202 */ /* 0x000fe20000000f00 */
[----:B------:R-:W-:Y:S01]  /*12da0*/  FADD.FTZ R34, R176, R7 ;  /* 0x00000007b0227221 */ /* 0x000fe20000010000 */
[----:B------:R-:W-:Y:S01]  /*12db0*/  F2FP.F16.F32.PACK_AB R176, R45, R176 ;  /* 0x000000b02db0723e */ /* 0x000fe200000000ff */
[----:B------:R-:W3:Y:S01]  /*12dc0*/  MUFU.EX2 R31, R31 ;  /* 0x0000001f001f7308 */ /* 0x000ee20000000800 */
[----:B-1----:R-:W-:Y:S01]  /*12dd0*/  FADD.FTZ R3, R27, R32 ;  /* 0x000000201b037221 */ /* 0x002fe20000010000 */
[----:B------:R-:W-:Y:S01]  /*12de0*/  FADD.FTZ R7, R45, R34 ;  /* 0x000000222d077221 */ /* 0x000fe20000010000 */
[----:B------:R-:W-:-:S02]  /*12df0*/  IMAD.MOV.U32 R45, RZ, RZ, R119 ;  /* 0x000000ffff2d7224 */ /* 0x000fc400078e0077 */
[----:B0-----:R-:W-:-:S03]  /*12e00*/  IMAD.MOV.U32 R29, RZ, RZ, R119 ;  /* 0x000000ffff1d7224 */ /* 0x001fc600078e0077 */
[----:B------:R0:W1:Y:S01]  /*12e10*/  MUFU.EX2 R24, R33 ;  /* 0x0000002100187308 */ /* 0x0000620000000800 */
[C---:B--2---:R-:W-:Y:S01]  /*12e20*/  FADD.FTZ R32, R20.reuse, R3 ;  /* 0x0000000314207221 */ /* 0x044fe20000010000 */
[----:B------:R-:W-:Y:S01]  /*12e30*/  F2FP.F16.F32.PACK_AB R181, R20, R27 ;  /* 0x0000001b14b5723e */ /* 0x000fe200000000ff */
[----:B------:R-:W-:-:S05]  /*12e40*/  IMAD.MOV.U32 R27, RZ, RZ, R119 ;  /* 0x000000ffff1b7224 */ /* 0x000fca00078e0077 */
[----:B------:R-:W2:Y:S01]  /*12e50*/  MUFU.EX2 R178, R178 ;  /* 0x000000b200b27308 */ /* 0x000ea20000000800 */
[----:B---3--:R-:W-:Y:S01]  /*12e60*/  FADD.FTZ R3, R31, R32 ;  /* 0x000000201f037221 */ /* 0x008fe20000010000 */
[----:B0-----:R-:W-:-:S06]  /*12e70*/  IMAD.MOV.U32 R33, RZ, RZ, R119 ;  /* 0x000000ffff217224 */ /* 0x001fcc00078e0077 */
        /* <DEDUP_REMOVED lines=8> */
[----:B0-----:R-:W-:-:S07]  /*12f00*/  FADD.FTZ R3, R35, R34 ;  /* 0x0000002223037221 */ /* 0x001fce0000010000 */
[----:B------:R-:W0:Y:S01]  /*12f10*/  MUFU.EX2 R172, R172 ;  /* 0x000000ac00ac7308 */ /* 0x000e220000000800 */
[C---:B-1----:R-:W-:Y:S01]  /*12f20*/  FADD.FTZ R7, R47.reuse, R36 ;  /* 0x000000242f077221 */ /* 0x042fe20000010000 */
[----:B------:R-:W-:Y:S01]  /*12f30*/  F2FP.F16.F32.PACK_AB R178, R47, R178 ;  /* 0x000000b22fb2723e */ /* 0x000fe200000000ff */
[--C-:B------:R-:W-:Y:S02]  /*12f40*/  IMAD.MOV.U32 R47, RZ, RZ, R119.reuse ;  /* 0x000000ffff2f7224 */ /* 0x100fe400078e0077 */
[----:B--2---:R-:W-:-:S03]  /*12f50*/  IMAD.MOV.U32 R39, RZ, RZ, R119 ;  /* 0x000000ffff277224 */ /* 0x004fc600078e0077 */
[----:B------:R-:W1:Y:S01]  /*12f60*/  MUFU.EX2 R41, R41 ;  /* 0x0000002900297308 */ /* 0x000e620000000800 */
[C---:B---3--:R-:W-:Y:S01]  /*12f70*/  FADD.FTZ R12, R26.reuse, R3 ;  /* 0x000000031a0c7221 */ /* 0x048fe20000010000 */
[----:B------:R-:W-:Y:S01]  /*12f80*/  F2FP.F16.F32.PACK_AB R177, R26, R35 ;  /* 0x000000231ab1723e */ /* 0x000fe200000000ff */
[--C-:B------:R-:W-:Y:S02]  /*12f90*/  IMAD.MOV.U32 R35, RZ, RZ, R119.reuse ;  /* 0x000000ffff237224 */ /* 0x100fe400078e0077 */
[----:B------:R-:W-:-:S03]  /*12fa0*/  IMAD.MOV.U32 R26, RZ, RZ, R119 ;  /* 0x000000ffff1a7224 */ /* 0x000fc600078e0077 */
[----:B------:R-:W2:Y:S01]  /*12fb0*/  MUFU.EX2 R53, R53 ;  /* 0x0000003500357308 */ /* 0x000ea20000000800 */
[----:B0-----:R-:W-:-:S07]  /*12fc0*/  FADD.FTZ R34, R172, R7 ;  /* 0x00000007ac227221 */ /* 0x001fce0000010000 */
[----:B------:R0:W3:Y:S01]  /*12fd0*/  MUFU.EX2 R28, R49 ;  /* 0x00000031001c7308 */ /* 0x0000e20000000800 */
[----:B-1----:R-:W-:-:S07]  /*12fe0*/  FADD.FTZ R3, R41, R12 ;  /* 0x0000000c29037221 */ /* 0x002fce0000010000 */
[----:B------:R-:W1:Y:S01]  /*12ff0*/  MUFU.EX2 R174, R174 ;  /* 0x000000ae00ae7308 */ /* 0x000e620000000800 */
[C---:B--2---:R-:W-:Y:S01]  /*13000*/  FADD.FTZ R7, R53.reuse, R34 ;  /* 0x0000002235077221 */ /* 0x044fe20000010000 */
[----:B------:R-:W-:Y:S01]  /*13010*/  F2FP.F16.F32.PACK_AB R172, R53, R172 ;  /* 0x000000ac35ac723e */ /* 0x000fe200000000ff */
[----:B------:R-:W-:Y:S01]  /*13020*/  IMAD.MOV.U32 R53, RZ, RZ, R119 ;  /* 0x000000ffff357224 */ /* 0x000fe200078e0077 */
[----:B0-----:R-:W-:-:S04]  /*13030*/  MOV R49, R119 ;  /* 0x0000007700317202 */ /* 0x001fc80000000f00 */
[----:B------:R-:W0:Y:S01]  /*13040*/  MUFU.EX2 R61, R61 ;  /* 0x0000003d003d7308 */ /* 0x000e220000000800 */
[C---:B---3--:R-:W-:Y:S01]  /*13050*/  FADD.FTZ R34, R28.reuse, R3 ;  /* 0x000000031c227221 */ /* 0x048fe20000010000 */
[----:B------:R-:W-:Y:S01]  /*13060*/  F2FP.F16.F32.PACK_AB R179, R28, R41 ;  /* 0x000000291cb3723e */ /* 0x000fe200000000ff */
[----:B------:R-:W-:Y:S01]  /*13070*/  IMAD.MOV.U32 R41, RZ, RZ, R119 ;  /* 0x000000ffff297224 */ /* 0x000fe200078e0077 */
[----:B------:R-:W-:-:S04]  /*13080*/  MOV R28, R119 ;  /* 0x00000077001c7202 */ /* 0x000fc80000000f00 */
[----:B------:R-:W2:Y:S01]  /*13090*/  MUFU.EX2 R57, R57 ;  /* 0x0000003900397308 */ /* 0x000ea20000000800 */
[----:B-1----:R-:W-:-:S07]  /*130a0*/  FADD.FTZ R36, R174, R7 ;  /* 0x00000007ae247221 */ /* 0x002fce0000010000 */
[----:B------:R1:W3:Y:S01]  /*130b0*/  MUFU.EX2 R30, R73 ;  /* 0x00000049001e7308 */ /* 0x0002e20000000800 */
[----:B0-----:R-:W-:-:S07]  /*130c0*/  FADD.FTZ R3, R61, R34 ;  /* 0x000000223d037221 */ /* 0x001fce0000010000 */
[----:B------:R-:W0:Y:S01]  /*130d0*/  MUFU.EX2 R168, R168 ;  /* 0x000000a800a87308 */ /* 0x000e220000000800 */
[C---:B--2---:R-:W-:Y:S01]  /*130e0*/  FADD.FTZ R7, R57.reuse, R36 ;  /* 0x0000002439077221 */ /* 0x044fe20000010000 */
[----:B------:R-:W-:Y:S01]  /*130f0*/  F2FP.F16.F32.PACK_AB R174, R57, R174 ;  /* 0x000000ae39ae723e */ /* 0x000fe200000000ff */
[----:B------:R-:W-:Y:S01]  /*13100*/  IMAD.MOV.U32 R57, RZ, RZ, R119 ;  /* 0x000000ffff397224 */ /* 0x000fe200078e0077 */
[----:B-1----:R-:W-:-:S04]  /*13110*/  MOV R73, R119 ;  /* 0x0000007700497202 */ /* 0x002fc80000000f00 */
[----:B------:R-:W1:Y:S01]  /*13120*/  MUFU.EX2 R65, R65 ;  /* 0x0000004100417308 */ /* 0x000e620000000800 */
[C---:B---3--:R-:W-:Y:S01]  /*13130*/  FADD.FTZ R34, R30.reuse, R3 ;  /* 0x000000031e227221 */ /* 0x048fe20000010000 */
[----:B------:R-:W-:Y:S01]  /*13140*/  F2FP.F16.F32.PACK_AB R173, R30, R61 ;  /* 0x0000003d1ead723e */ /* 0x000fe200000000ff */
[----:B------:R-:W-:Y:S01]  /*13150*/  IMAD.MOV.U32 R30, RZ, RZ, R119 ;  /* 0x000000ffff1e7224 */ /* 0x000fe200078e0077 */
[----:B------:R-:W-:-:S04]  /*13160*/  MOV R61, R119 ;  /* 0x00000077003d7202 */ /* 0x000fc80000000f00 */
[----:B------:R-:W2:Y:S01]  /*13170*/  MUFU.EX2 R75, R75 ;  /* 0x0000004b004b7308 */ /* 0x000ea20000000800 */
[----:B0-----:R-:W-:-:S07]  /*13180*/  FADD.FTZ R36, R168, R7 ;  /* 0x00000007a8247221 */ /* 0x001fce0000010000 */
[----:B------:R0:W3:Y:S01]  /*13190*/  MUFU.EX2 R32, R69 ;  /* 0x0000004500207308 */ /* 0x0000e20000000800 */
[----:B-1----:R-:W-:-:S07]  /*131a0*/  FADD.FTZ R3, R65, R34 ;  /* 0x0000002241037221 */ /* 0x002fce0000010000 */
[----:B------:R-:W1:Y:S01]  /*131b0*/  MUFU.EX2 R71, R71 ;  /* 0x0000004700477308 */ /* 0x000e620000000800 */
[C---:B--2---:R-:W-:Y:S01]  /*131c0*/  FADD.FTZ R7, R75.reuse, R36 ;  /* 0x000000244b077221 */ /* 0x044fe20000010000 */
[----:B------:R-:W-:Y:S01]  /*131d0*/  F2FP.F16.F32.PACK_AB R168, R75, R168 ;  /* 0x000000a84ba8723e */ /* 0x000fe200000000ff */
[--C-:B------:R-:W-:Y:S02]  /*131e0*/  IMAD.MOV.U32 R75, RZ, RZ, R119.reuse ;  /* 0x000000ffff4b7224 */ /* 0x100fe400078e0077 */
[----:B0-----:R-:W-:-:S03]  /*131f0*/  IMAD.MOV.U32 R69, RZ, RZ, R119 ;  /* 0x000000ffff457224 */ /* 0x001fc600078e0077 */
[----:B------:R0:W2:Y:S01]  /*13200*/  MUFU.EX2 R12, R51 ;  /* 0x00000033000c7308 */ /* 0x0000a20000000800 */
[C---:B---3--:R-:W-:Y:S01]  /*13210*/  FADD.FTZ R36, R32.reuse, R3 ;  /* 0x0000000320247221 */ /* 0x048fe20000010000 */
[----:B------:R-:W-:Y:S01]  /*13220*/  F2FP.F16.F32.PACK_AB R175, R32, R65 ;  /* 0x0000004120af723e */ /* 0x000fe200000000ff */
[--C-:B------:R-:W-:Y:S02]  /*13230*/  IMAD.MOV.U32 R65, RZ, RZ, R119.reuse ;  /* 0x000000ffff417224 */ /* 0x100fe400078e0077 */
[----:B------:R-:W-:-:S03]  /*13240*/  IMAD.MOV.U32 R32, RZ, RZ, R119 ;  /* 0x000000ffff207224 */ /* 0x000fc600078e0077 */
[----:B------:R-:W3:Y:S01]  /*13250*/  MUFU.EX2 R170, R170 ;  /* 0x000000aa00aa7308 */ /* 0x000ee20000000800 */
[----:B-1----:R-:W-:Y:S01]  /*13260*/  FADD.FTZ R3, R71, R36 ;  /* 0x0000002447037221 */ /* 0x002fe20000010000 */
[--C-:B0-----:R-:W-:Y:S02]  /*13270*/  IMAD.MOV.U32 R51, RZ, RZ, R119.reuse ;  /* 0x000000ffff337224 */ /* 0x101fe400078e0077 */
[----:B------:R-:W-:-:S04]  /*13280*/  IMAD.MOV.U32 R36, RZ, RZ, R119 ;  /* 0x000000ffff247224 */ /* 0x000fc800078e0077 */
[----:B------:R-:W0:Y:S01]  /*13290*/  MUFU.EX2 R93, R93 ;  /* 0x0000005d005d7308 */ /* 0x000e220000000800 */
[C---:B--2---:R-:W-:Y:S01]  /*132a0*/  FADD.FTZ R6, R12.reuse, R3 ;  /* 0x000000030c067221 */ /* 0x044fe20000010000 */
[----:B------:R-:W-:Y:S01]  /*132b0*/  F2FP.F16.F32.PACK_AB R169, R12, R71 ;  /* 0x000000470ca9723e */ /* 0x000fe200000000ff */
[----:B------:R-:W-:Y:S02]  /*132c0*/  IMAD.MOV.U32 R12, RZ, RZ, 0x3f800000 ;  /* 0x3f800000ff0c7424 */ /* 0x000fe400078e00ff */
[----:B------:R-:W-:-:S03]  /*132d0*/  IMAD.MOV.U32 R71, RZ, RZ, R119 ;  /* 0x000000ffff477224 */ /* 0x000fc600078e0077 */
[----:B------:R-:W1:Y:S01]  /*132e0*/  MUFU.EX2 R77, R77 ;  /* 0x0000004d004d7308 */ /* 0x000e620000000800 */
[----:B---3--:R-:W-:-:S07]  /*132f0*/  FADD.FTZ R38, R170, R7 ;  /* 0x00000007aa267221 */ /* 0x008fce0000010000 */
[----:B------:R2:W3:Y:S01]  /*13300*/  MUFU.EX2 R34, R95 ;  /* 0x0000005f00227308 */ /* 0x0004e20000000800 */
[----:B0-----:R-:W-:Y:S01]  /*13310*/  FADD.FTZ R3, R93, R6 ;  /* 0x000000065d037221 */ /* 0x001fe20000010000 */
[C---:B-1----:R-:W-:Y:S01]  /*13320*/  FADD.FTZ R215, R77.reuse, R38 ;  /* 0x000000264dd77221 */ /* 0x042fe20000010000 */
[----:B------:R-:W-:Y:S01]  /*13330*/  F2FP.F16.F32.PACK_AB R170, R77, R170 ;  /* 0x000000aa4daa723e */ /* 0x000fe200000000ff */
[--C-:B--2---:R-:W-:Y:S02]  /*13340*/  IMAD.MOV.U32 R95, RZ, RZ, R119.reuse ;  /* 0x000000ffff5f7224 */ /* 0x104fe400078e0077 */
[--C-:B------:R-:W-:Y:S02]  /*13350*/  IMAD.MOV.U32 R77, RZ, RZ, R119.reuse ;  /* 0x000000ffff4d7224 */ /* 0x100fe400078e0077 */
[----:B------:R-:W-:Y:S02]  /*13360*/  IMAD.MOV.U32 R38, RZ, RZ, R119 ;  /* 0x000000ffff267224 */ /* 0x000fe400078e0077 */
[C---:B---3--:R-:W-:Y:S01]  /*13370*/  FADD.FTZ R214, R34.reuse, R3 ;  /* 0x0000000322d67221 */ /* 0x048fe20000010000 */
[----:B------:R-:W-:Y:S01]  /*13380*/  F2FP.F16.F32.PACK_AB R171, R34, R93 ;  /* 0x0000005d22ab723e */ /* 0x000fe200000000ff */
[----:B------:R-:W-:Y:S01]  /*13390*/  IMAD.MOV.U32 R3, RZ, RZ, 0x3f800000 ;  /* 0x3f800000ff037424 */ /* 0x000fe200078e00ff */
[----:B------:R-:W-:Y:S01]  /*133a0*/  MOV R34, R119 ;  /* 0x0000007700227202 */ /* 0x000fe20000000f00 */
[----:B------:R-:W-:Y:S01]  /*133b0*/  IMAD.MOV.U32 R93, RZ, RZ, R119 ;  /* 0x000000ffff5d7224 */ /* 0x000fe200078e0077 */
[----:B------:R-:W-:Y:S06]  /*133c0*/  @!P1 BRA `(.L_x_3918) ;  /* 0x0000002c00149947 */ /* 0x000fec0003800000 */
[----:B------:R-:W-:Y:S01]  /*133d0*/  VIADD R8, R143, 0xfffffffe ;  /* 0xfffffffe8f087836 */ /* 0x000fe20000000000 */
[----:B------:R-:W-:Y:S01]  /*133e0*/  MOV R9, R4 ;  /* 0x0000000400097202 */ /* 0x000fe20000000f00 */
[----:B------:R-:W-:Y:S01]  /*133f0*/  IMAD.MOV.U32 R10, RZ, RZ, R5 ;  /* 0x000000ffff0a7224 */ /* 0x000fe200078e0005 */
[----:B------:R-:W-:Y:S01]  /*13400*/  MOV R7, R209 ;  /* 0x000000d100077202 */ /* 0x000fe20000000f00 */
        /* <DEDUP_REMOVED lines=49> */
[----:B------:R-:W-:-:S07]  /*13720*/  CS2R R24, SRZ ;  /* 0x0000000000187805 */ /* 0x000fce000001ff00 */
.L_x_3931:
[----:B------:R-:W-:-:S04]  /*13730*/  ISETP.NE.AND P1, PT, R7, 0x1, PT ;  /* 0x000000010700780c */ /* 0x000fc80003f25270 */
[----:B------:R-:W-:-:S04]  /*13740*/  SEL R5, RZ, 0x1, P1 ;  /* 0x00000001ff057807 */ /* 0x000fc80000800000 */
[----:B------:R-:W-:Y:S01]  /*13750*/  LOP3.LUT R220, R6, R5, RZ, 0x3c, !PT ;  /* 0x0000000506dc7212 */ /* 0x000fe200078e3cff */
[----:B------:R-:W-:Y:S06]  /*13760*/  @!P0 BRA `(.L_x_3919) ;  /* 0x0000000000048947 */ /* 0x000fec0003800000 */
[----:B------:R-:W-:Y:S01]  /*13770*/  BPT.TRAP 0x1 ;  /* 0x000000040000795c */ /* 0x000fe20000300000 */
.L_x_3919:
[----:B------:R-:W-:Y:S01]  /*13780*/  VIADD R209, R7, 0x1 ;  /* 0x0000000107d17836 */ /* 0x000fe20000000000 */
[----:B------:R-:W-:-:S04]  /*13790*/  SHF.L.U32 R0, R220, 0x1f, RZ ;  /* 0x0000001fdc007819 */ /* 0x000fc800000006ff */
[----:B------:R-:W-:-:S04]  /*137a0*/  ISETP.NE.AND P1, PT, R209, 0x2, PT ;  /* 0x00000002d100780c */ /* 0x000fc80003f25270 */
[----:B------:R-:W-:-:S04]  /*137b0*/  SEL R209, R209, RZ, P1 ;  /* 0x000000ffd1d17207 */ /* 0x000fc80000800000 */
[----:B------:R-:W-:-:S04]  /*137c0*/  LEA R11, R209, R2, 0x3 ;  /* 0x00000002d10b7211 */ /* 0x000fc800078e18ff */
[----:B------:R0:W1:Y:S01]  /*137d0*/  SYNCS.PHASECHK.TRANS64.TRYWAIT P1, [R11+URZ+0x30830], R0 ;  /* 0x030830000b0075a7 */ /* 0x000062000802017f */
[----:B------:R-:W-:Y:S05]  /*137e0*/  @!P0 BRA `(.L_x_3920) ;  /* 0x0000000000048947 */ /* 0x000fea0003800000 */
[----:B------:R-:W-:Y:S01]  /*137f0*/  BPT.TRAP 0x1 ;  /* 0x000000040000795c */ /* 0x000fe20000300000 */
.L_x_3920:
[----:B------:R-:W-:Y:S01]  /*13800*/  IMAD R126, R209, 0x900, R221 ;  /* 0x00000900d17e7824 */ /* 0x000fe200078e02dd */
[----:B------:R-:W-:Y:S03]  /*13810*/  BSSY B1, `(.L_x_3921) ;  /* 0x0000006000017945 */ /* 0x000fe60003800000 */
[C---:B------:R-:W-:Y:S02]  /*13820*/  VIADD R124, R126.reuse, 0x2 ;  /* 0x000000027e7c7836 */ /* 0x040fe40000000000 */
[----:B------:R-:W-:Y:S01]  /*13830*/  VIADD R123, R126, 0x4 ;  /* 0x000000047e7b7836 */ /* 0x000fe20000000000 */
[----:B-1----:R-:W-:Y:S06]  /*13840*/  @P1 BRA `(.L_x_3922) ;  /* 0x0000000000081947 */ /* 0x002fec0003800000 */
[----:B------:R-:W1:Y:S02]  /*13850*/  SYNCS.PHASECHK.TRANS64.TRYWAIT P1, [R11+URZ+0x30830], R0 ;  /* 0x030830000b0075a7 */ /* 0x000e64000802017f */
[----:B-1----:R-:W-:Y:S05]  /*13860*/  @!P1 BRA `(.L_x_3923) ;  /* 0x000000d8005c9947 */ /* 0x002fea0003800000 */
.L_x_3922:
[----:B------:R-:W-:Y:S05]  /*13870*/  BSYNC B1 ;  /* 0x0000000000017941 */ /* 0x000fea0003800000 */
.L_x_3921:
[----:B------:R-:W2:Y:S04]  /*13880*/  LDL.64 R128, [R1+0x38] ;  /* 0x0000380001807983 */ /* 0x000ea80000100a00 */
[----:B------:R3:W-:Y:S04]  /*13890*/  STL.64 [R1+0x90], R8 ;  /* 0x0000900801007387 */ /* 0x0007e80000100a00 */
[----:B---3--:R-:W3:Y:S01]  /*138a0*/  LDL.64 R8, [R1+0x30] ;  /* 0x0000300001087983 */ /* 0x008ee20000100a00 */
[----:B------:R-:W-:Y:S01]  /*138b0*/  MOV R120, R126 ;  /* 0x0000007e00787202 */ /* 0x000fe20000000f00 */
[----:B------:R-:W-:Y:S01]  /*138c0*/  VIADD R122, R126, 0x6 ;  /* 0x000000067e7a7836 */ /* 0x000fe20000000000 */
[----:B------:R-:W-:Y:S01]  /*138d0*/  MOV R5, UR58 ;  /* 0x0000003a00057c02 */ /* 0x000fe20008000f00 */
[----:B------:R-:W-:Y:S01]  /*138e0*/  IMAD.MOV.U32 R121, RZ, RZ, 0x40000040 ;  /* 0x40000040ff797424 */ /* 0x000fe200078e00ff */
[----:B------:R-:W-:Y:S01]  /*138f0*/  R2UR UR46, R120 ;  /* 0x00000000782e72ca */ /* 0x000fe200000e0000 */
[----:B------:R-:W-:Y:S01]  /*13900*/  IMAD.MOV.U32 R125, RZ, RZ, 0x40000040 ;  /* 0x40000040ff7d7424 */ /* 0x000fe200078e00ff */
[----:B------:R-:W-:Y:S01]  /*13910*/  MOV R120, R124 ;  /* 0x0000007c00787202 */ /* 0x000fe20000000f00 */
[----:B------:R-:W-:Y:S01]  /*13920*/  VIADD R124, R126, 0x304 ;  /* 0x000003047e7c7836 */ /* 0x000fe20000000000 */
[----:B------:R-:W-:Y:S01]  /*13930*/  MOV R20, UR38 ;  /* 0x0000002600147c02 */ /* 0x000fe20008000f00 */
[----:B------:R4:W-:Y:S01]  /*13940*/  STL.64 [R1+0x88], R6 ;  /* 0x0000880601007387 */ /* 0x0009e20000100a00 */
[----:B------:R-:W-:Y:S01]  /*13950*/  R2UR UR42, R120 ;  /* 0x00000000782a72ca */ /* 0x000fe200000e0000 */
[----:B------:R-:W-:Y:S01]  /*13960*/  IMAD.MOV.U32 R120, RZ, RZ, R123 ;  /* 0x000000ffff787224 */ /* 0x000fe200078e007b */
[----:B------:R-:W-:Y:S01]  /*13970*/  R2UR UR58, R122 ;  /* 0x000000007a3a72ca */ /* 0x000fe200000e0000 */
[----:B------:R-:W-:Y:S01]  /*13980*/  VIADD R122, R126, 0x302 ;  /* 0x000003027e7a7836 */ /* 0x000fe20000000000 */
[----:B------:R-:W-:Y:S01]  /*13990*/  MOV R213, UR45 ;  /* 0x0000002d00d57c02 */ /* 0x000fe20008000f00 */
[-C--:B------:R-:W-:Y:S01]  /*139a0*/  FMUL.FTZ R24, R24, R12.reuse ;  /* 0x0000000c18187220 */ /* 0x080fe20000410000 */
[----:B------:R-:W-:Y:S01]  /*139b0*/  R2UR UR38, R120 ;  /* 0x00000000782672ca */ /* 0x000fe200000e0000 */
[----:B------:R-:W-:Y:S01]  /*139c0*/  VIADD R120, R126, 0x300 ;  /* 0x000003007e787836 */ /* 0x000fe20000000000 */
[----:B------:R-:W-:Y:S01]  /*139d0*/  R2UR UR30, R122 ;  /* 0x000000007a1e72ca */ /* 0x000fe200000e0000 */
[----:B------:R-:W-:Y:S01]  /*139e0*/  VIADD R122, R126, 0x600 ;  /* 0x000006007e7a7836 */ /* 0x000fe20000000000 */
[----:B01----:R-:W-:Y:S01]  /*139f0*/  MOV R0, UR44 ;  /* 0x0000002c00007c02 */ /* 0x003fe20008000f00 */
[----:B----4-:R-:W4:Y:S01]  /*13a00*/  LDL.64 R6, [R1+0x20] ;  /* 0x0000200001067983 */ /* 0x010f220000100a00 */
[----:B------:R-:W-:Y:S01]  /*13a10*/  R2UR UR34, R120 ;  /* 0x00000000782272ca */ /* 0x000fe200000e0000 */
[-C--:B------:R-:W-:Y:S01]  /*13a20*/  FMUL.FTZ R25, R25, R12.reuse ;  /* 0x0000000c19197220 */ /* 0x080fe20000410000 */
[----:B------:R-:W-:Y:S01]  /*13a30*/  IADD3 R120, R126, 0x306, RZ ;  /* 0x000003067e787810 */ /* 0x000fe20007ffe0ff */
[-C--:B------:R-:W-:Y:S01]  /*13a40*/  FMUL.FTZ R28, R28, R12.reuse ;  /* 0x0000000c1c1c7220 */ /* 0x080fe20000410000 */
[----:B------:R-:W-:Y:S01]  /*13a50*/  R2UR UR47, R121 ;  /* 0x00000000792f72ca */ /* 0x000fe200000e0000 */
[-C--:B------:R-:W-:Y:S01]  /*13a60*/  FMUL.FTZ R29, R29, R12.reuse ;  /* 0x0000000c1d1d7220 */ /* 0x080fe20000410000 */
[----:B------:R-:W-:Y:S01]  /*13a70*/  R2UR UR26, R124 ;  /* 0x000000007c1a72ca */ /* 0x000fe200000e0000 */
[-C--:B------:R-:W-:Y:S01]  /*13a80*/  FMUL.FTZ R32, R32, R12.reuse ;  /* 0x0000000c20207220 */ /* 0x080fe20000410000 */
[----:B------:R-:W-:Y:S01]  /*13a90*/  R2UR UR22, R120 ;  /* 0x00000000781672ca */ /* 0x000fe200000e0000 */
[----:B------:R-:W-:Y:S01]  /*13aa0*/  VIADD R120, R126, 0x604 ;  /* 0x000006047e787836 */ /* 0x000fe20000000000 */
[----:B------:R-:W-:Y:S01]  /*13ab0*/  R2UR UR18, R122 ;  /* 0x000000007a1272ca */ /* 0x000fe200000e0000 */
[C---:B------:R-:W-:Y:S01]  /*13ac0*/  VIADD R122, R126.reuse, 0x606 ;  /* 0x000006067e7a7836 */ /* 0x040fe20000000000 */
[----:B------:R-:W-:Y:S01]  /*13ad0*/  MOV R123, 0x40000040 ;  /* 0x40000040007b7802 */ /* 0x000fe20000000f00 */
[-C--:B------:R-:W-:Y:S01]  /*13ae0*/  FMUL.FTZ R33, R33, R12.reuse ;  /* 0x0000000c21217220 */ /* 0x080fe20000410000 */
[----:B------:R-:W-:Y:S01]  /*13af0*/  IADD3 R124, R126, 0x602, RZ ;  /* 0x000006027e7c7810 */ /* 0x000fe20007ffe0ff */
[-C--:B------:R-:W-:Y:S01]  /*13b00*/  FMUL.FTZ R36, R36, R12.reuse ;  /* 0x0000000c24247220 */ /* 0x080fe20000410000 */
[----:B------:R-:W-:Y:S01]  /*13b10*/  MOV R15, UR39 ;  /* 0x00000027000f7c02 */ /* 0x000fe20008000f00 */
[-C--:B------:R-:W-:Y:S01]  /*13b20*/  FMUL.FTZ R37, R37, R12.reuse ;  /* 0x0000000c25257220 */ /* 0x080fe20000410000 */
[----:B------:R-:W-:Y:S01]  /*13b30*/  MOV R4, UR59 ;  /* 0x0000003b00047c02 */ /* 0x000fe20008000f00 */
[-C--:B------:R-:W-:Y:S01]  /*13b40*/  FMUL.FTZ R40, R40, R12.reuse ;  /* 0x0000000c28287220 */ /* 0x080fe20000410000 */
[----:B------:R-:W-:Y:S01]  /*13b50*/  R2UR UR43, R121 ;  /* 0x00000000792b72ca */ /* 0x000fe200000e0000 */
        /* <DEDUP_REMOVED lines=27> */
[----:B------:R-:W-:Y:S01]  /*13d10*/  MOV R211, UR41 ;  /* 0x0000002900d37c02 */ /* 0x000fe20008000f00 */
        /* <DEDUP_REMOVED lines=77> */
[----:B--2---:R-:W-:-:S02]  /*141f0*/  R2UR UR44, R128 ;  /* 0x00000000802c72ca */ /* 0x004fc400000e0000 */
[----:B------:R-:W-:Y:S02]  /*14200*/  R2UR UR45, R129 ;  /* 0x00000000812d72ca */ /* 0x000fe400000e0000 */
[----:B-----5:R-:W-:-:S11]  /*14210*/  WARPGROUP.ARRIVE ;  /* 0x00000000000079c5 */ /* 0x020fd60000000000 */
[----:B------:R-:W-:Y:S01]  /*14220*/  HGMMA.64x96x16.F32 R120, gdesc[UR44], RZ, !UPT, gsb0 ;  /* 0x016000002c7879f0 */ /* 0x000fe2000c0008ff */
[----:B---3--:R-:W-:Y:S02]  /*14230*/  R2UR UR40, R8 ;  /* 0x00000000082872ca */ /* 0x008fe400000e0000 */
[----:B------:R-:W-:Y:S02]  /*14240*/  R2UR UR41, R9 ;  /* 0x00000000092972ca */ /* 0x000fe400000e0000 */
[----:B------:R-:W-:Y:S01]  /*14250*/  R2UR UR45, R213 ;  /* 0x00000000d52d72ca */ /* 0x000fe200000e0000 */
[----:B------:R0:W5:Y:S01]  /*14260*/  LDL.LU.64 R8, [R1+0x90] ;  /* 0x0000900001087983 */ /* 0x0001620000300a00 */
[----:B------:R-:W-:Y:S02]  /*14270*/  WARPGROUP.DEPBAR.LE gsb0, 0x0 ;  /* 0x00008000000079c5 */ /* 0x000fe40000010000 */
[----:B------:R-:W-:-:S07]  /*14280*/  WARPGROUP.ARRIVE ;  /* 0x00000000000079c5 */ /* 0x000fce0000000000 */
[----:B------:R-:W-:Y:S01]  /*14290*/  HGMMA.64x96x16.F32 R120, gdesc[UR40], R120, gsb0 ;  /* 0x01600000287879f0 */ /* 0x000fe20008000878 */
[----:B------:R-:W-:Y:S02]  /*142a0*/  R2UR UR40, R212 ;  /* 0x00000000d42872ca */ /* 0x000fe400000e0000 */
[----:B------:R-:W2:Y:S01]  /*142b0*/  LDL.64 R212, [R1+0x28] ;  /* 0x0000280001d47983 */ /* 0x000ea20000100a00 */
[----:B------:R-:W-:Y:S01]  /*142c0*/  R2UR UR41, R211 ;  /* 0x00000000d32972ca */ /* 0x000fe200000e0000 */
[----:B------:R-:W-:Y:S02]  /*142d0*/  WARPGROUP.DEPBAR.LE gsb0, 0x0 ;  /* 0x00008000000079c5 */ /* 0x000fe40000010000 */
[----:B------:R-:W-:Y:S01]  /*142e0*/  WARPGROUP.ARRIVE ;  /* 0x00000000000079c5 */ /* 0x000fe20000000000 */
[----:B--2---:R-:W-:Y:S02]  /*142f0*/  R2UR UR36, R212 ;  /* 0x00000000d42472ca */ /* 0x004fe400000e0000 */
[----:B------:R-:W-:-:S02]  /*14300*/  R2UR UR37, R213 ;  /* 0x00000000d52572ca */ /* 0x000fc400000e0000 */
[----:B------:R-:W2:Y:S11]  /*14310*/  LDL.64 R212, [R1+0x8] ;  /* 0x0000080001d47983 */ /* 0x000eb60000100a00 */
[----:B------:R-:W-:Y:S01]  /*14320*/  HGMMA.64x96x16.F32 R120, gdesc[UR36], R120, gsb0 ;  /* 0x01600000247879f0 */ /* 0x000fe20008000878 */
[----:B------:R-:W-:-:S02]  /*14330*/  R2UR UR36, R210 ;  /* 0x00000000d22472ca */ /* 0x000fc400000e0000 */
[----:B------:R-:W3:Y:S01]  /*14340*/  LDL.64 R210, [R1+0x18] ;  /* 0x0000180001d27983 */ /* 0x000ee20000100a00 */
[----:B------:R-:W-:Y:S02]  /*14350*/  R2UR UR38, R20 ;  /* 0x00000000142672ca */ /* 0x000fe400000e0000 */
[----:B------:R-:W-:Y:S02]  /*14360*/  R2UR UR37, R21 ;  /* 0x00000000152572ca */ /* 0x000fe400000e0000 */
[----:B------:R-:W2:Y:S01]  /*14370*/  LDL.64 R20, [R1+0x10] ;  /* 0x0000100001147983 */ /* 0x000ea20000100a00 */
[----:B----4-:R-:W-:Y:S02]  /*14380*/  R2UR UR56, R6 ;  /* 0x00000000063872ca */ /* 0x010fe400000e0000 */
[----:B------:R-:W-:Y:S01]  /*14390*/  R2UR UR57, R7 ;  /* 0x00000000073972ca */ /* 0x000fe200000e0000 */
[----:B------:R-:W-:Y:S01]  /*143a0*/  UMOV UR20, UR52 ;  /* 0x0000003400147c82 */ /* 0x000fe20008000000 */
[----:B------:R-:W-:Y:S01]  /*143b0*/  UMOV UR21, UR53 ;  /* 0x0000003500157c82 */ /* 0x000fe20008000000 */
[----:B------:R-:W-:Y:S01]  /*143c0*/  UMOV UR16, UR48 ;  /* 0x0000003000107c82 */ /* 0x000fe20008000000 */
[----:B------:R-:W-:Y:S01]  /*143d0*/  UMOV UR17, UR49 ;  /* 0x0000003100117c82 */ /* 0x000fe20008000000 */
[----:B------:R-:W-:Y:S01]  /*143e0*/  R2UR UR44, R0 ;  /* 0x00000000002c72ca */ /* 0x000fe200000e0000 */
[----:B------:R0:W5:Y:S01]  /*143f0*/  LDL.LU.64 R6, [R1+0x88] ;  /* 0x0000880001067983 */ /* 0x0001620000300a00 */
[----:B------:R-:W-:-:S02]  /*14400*/  WARPGROUP.DEPBAR.LE gsb0, 0x0 ;  /* 0x00008000000079c5 */ /* 0x000fc40000010000 */
[----:B------:R-:W-:-:S06]  /*14410*/  WARPGROUP.ARRIVE ;  /* 0x00000000000079c5 */ /* 0x000fcc0000000000 */
[----:B------:R-:W-:Y:S03]  /*14420*/  HGMMA.64x96x16.F32 R120, gdesc[UR56], R120, gsb0 ;  /* 0x01600000387879f0 */ /* 0x000fe60008000878 */
[----:B------:R-:W-:Y:S02]  /*14430*/  WARPGROUP.DEPBAR.LE gsb0, 0x0 ;  /* 0x00008000000079c5 */ /* 0x000fe40000010000 */
[----:B------:R-:W-:Y:S01]  /*14440*/  WARPGROUP.ARRIVE ;  /* 0x00000000000079c5 */ /* 0x000fe20000000000 */
[----:B---3--:R-:W-:Y:S02]  /*14450*/  R2UR UR32, R210 ;  /* 0x00000000d22072ca */ /* 0x008fe400000e0000 */
[----:B------:R-:W-:-:S13]  /*14460*/  R2UR UR33, R211 ;  /* 0x00000000d32172ca */ /* 0x000fda00000e0000 */
[----:B------:R-:W-:Y:S01]  /*14470*/  HGMMA.64x96x16.F32 R120, gdesc[UR32], R120, gsb0 ;  /* 0x01600000207879f0 */ /* 0x000fe20008000878 */
[----:B--2---:R-:W-:Y:S02]  /*14480*/  R2UR UR28, R20 ;  /* 0x00000000141c72ca */ /* 0x004fe400000e0000 */
        /* <DEDUP_REMOVED lines=14> */
[----:B------:R-:W-:Y:S01]  /*14570*/  HGMMA.64x96x16.F32 R120, gdesc[UR16], R120, gsb0 ;  /* 0x01600000107879f0 */ /* 0x000fe20008000878 */
[----:B------:R-:W-:Y:S01]  /*14580*/  UMOV UR12, UR44 ;  /* 0x0000002c000c7c82 */ /* 0x000fe20008000000 */
[----:B------:R-:W-:Y:S01]  /*14590*/  UMOV UR13, UR45 ;  /* 0x0000002d000d7c82 */ /* 0x000fe20008000000 */
        /* <DEDUP_REMOVED lines=10> */
[----:B------:R-:W-:Y:S01]  /*14640*/  R2UR UR39, R15 ;  /* 0x000000000f2772ca */ /* 0x000fe200000e0000 */
[----:B------:R-:W-:Y:S02]  /*14650*/  WARPGROUP.DEPBAR.LE gsb0, 0x0 ;  /* 0x00008000000079c5 */ /* 0x000fe40000010000 */
[----:B------:R-:W-:-:S06]  /*14660*/  WARPGROUP.ARRIVE ;  /* 0x00000000000079c5 */ /* 0x000fcc0000000000 */
[----:B------:R-:W-:Y:S01]  /*14670*/  HGMMA.64x96x16.F32 R120, gdesc[UR8], R120, gsb0 ;  /* 0x01600000087879f0 */ /* 0x000fe20008000878 */
[----:B------:R-:W-:Y:S02]  /*14680*/  R2UR UR59, R4 ;  /* 0x00000000043b72ca */ /* 0x000fe400000e0000 */
[----:B------:R-:W-:Y:S02]  /*14690*/  R2UR UR58, R5 ;  /* 0x00000000053a72ca */ /* 0x000fe400000e0000 */
[----:B------:R-:W-:Y:S02]  /*146a0*/  R2UR UR57, R13 ;  /* 0x000000000d3972ca */ /* 0x000fe400000e0000 */
[----:B------:R-:W-:Y:S01]  /*146b0*/  R2UR UR56, R14 ;  /* 0x000000000e3872ca */ /* 0x000fe200000e0000 */
[----:B------:R-:W-:Y:S01]  /*146c0*/  FMUL.FTZ R119, R119, R3 ;  /* 0x0000000377777220 */ /* 0x000fe20000410000 */
[----:B------:R-:W-:Y:S02]  /*146d0*/  WARPGROUP.DEPBAR.LE gsb0, 0x0 ;  /* 0x00008000000079c5 */ /* 0x000fe40000010000 */
[----:B0-----:R-:W-:Y:S11]  /*146e0*/  @!P0 BRA `(.L_x_3924) ;  /* 0x0000000000048947 */ /* 0x001ff60003800000 */
[----:B------:R-:W-:Y:S01]  /*146f0*/  BPT.TRAP 0x1 ;  /* 0x000000040000795c */ /* 0x000fe20000300000 */
.L_x_3924:
[----:B-----5:R-:W-:Y:S02]  /*14700*/  SHF.L.U32 R0, R6, 0x1f, RZ ;  /* 0x0000001f06007819 */ /* 0x020fe400000006ff */
[----:B------:R-:W-:-:S04]  /*14710*/  LEA R13, R7, R2, 0x3 ;  /* 0x00000002070d7211 */ /* 0x000fc800078e18ff */
[----:B------:R0:W1:Y:S01]  /*14720*/  SYNCS.PHASECHK.TRANS64.TRYWAIT P1, [R13+URZ+0x30850], R0 ;  /* 0x030850000d0075a7 */ /* 0x000062000802017f */
[----:B------:R-:W-:Y:S05]  /*14730*/  @!P0 BRA `(.L_x_3925) ;  /* 0x0000000000048947 */ /* 0x000fea0003800000 */
[----:B------:R-:W-:Y:S01]  /*14740*/  BPT.TRAP 0x1 ;  /* 0x000000040000795c */ /* 0x000fe20000300000 */
.L_x_3925:
[----:B------:R-:W-:Y:S04]  /*14750*/  BSSY B1, `(.L_x_3926) ;  /* 0x0000004000017945 */ /* 0x000fe80003800000 */
[----:B-1----:R-:W-:Y:S05]  /*14760*/  @P1 BRA `(.L_x_3927) ;  /* 0x0000000000081947 */ /* 0x002fea0003800000 */
[----:B------:R-:W1:Y:S02]  /*14770*/  SYNCS.PHASECHK.TRANS64.TRYWAIT P1, [R13+URZ+0x30850], R0 ;  /* 0x030850000d0075a7 */ /* 0x000e64000802017f */
[----:B-1----:R-:W-:Y:S05]  /*14780*/  @!P1 BRA `(.L_x_3928) ;  /* 0x000000c800a89947 */ /* 0x002fea0003800000 */
.L_x_3927:
[----:B------:R-:W-:Y:S05]  /*14790*/  BSYNC B1 ;  /* 0x0000000000017941 */ /* 0x000fea0003800000 */
.L_x_3926:
[----:B01----:R-:W-:Y:S01]  /*147a0*/  VIADD R0, R2, 0x400 ;  /* 0x0000040002007836 */ /* 0x003fe20000000000 */
[----:B------:R-:W-:Y:S01]  /*147b0*/  WARPGROUP.ARRIVE ;  /* 0x00000000000079c5 */ /* 0x000fe20000000000 */
[----:B------:R-:W-:-:S03]  /*147c0*/  IMAD.MOV.U32 R5, RZ, RZ, 0x40000040 ;  /* 0x40000040ff057424 */ /* 0x000fc600078e00ff */
[----:B------:R-:W-:Y:S02]  /*147d0*/  SHF.R.U32.HI R0, RZ, 0x4, R0 ;  /* 0x00000004ff007819 */ /* 0x000fe40000011600 */
[----:B------:R-:W-:Y:S02]  /*147e0*/  R2UR UR7, R5 ;  /* 0x00000000050772ca */ /* 0x000fe400000e0000 */
[----:B------:R-:W-:Y:S02]  /*147f0*/  LOP3.LUT R0, R0, 0x3fff, RZ, 0xc0, !PT ;  /* 0x00003fff00007812 */ /* 0x000fe400078ec0ff */
[----:B------:R-:W-:Y:S02]  /*14800*/  MOV R5, 0x40000040 ;  /* 0x4000004000057802 */ /* 0x000fe40000000f00 */
[----:B------:R-:W-:-:S05]  /*14810*/  LOP3.LUT R0, R0, 0x3000000, RZ, 0xfc, !PT ;  /* 0x0300000000007812 */ /* 0x000fca00078efcff */
[----:B------:R-:W-:Y:S02]  /*14820*/  IMAD R4, R7, 0x900, R0 ;  /* 0x0000090007047824 */ /* 0x000fe400078e0200 */
[----:B------:R-:W-:-:S03]  /*14830*/  IMAD.MOV.U32 R7, RZ, RZ, 0x40000040 ;  /* 0x40000040ff077424 */ /* 0x000fc600078e00ff */
[C---:B------:R-:W-:Y:S02]  /*14840*/  R2UR UR6, R4.reuse ;  /* 0x00000000040672ca */ /* 0x040fe400000e0000 */
[----:B------:R-:W-:-:S11]  /*14850*/  IADD3 R6, R4, 0x80, RZ ;  /* 0x0000008004067810 */ /* 0x000fd60007ffe0ff */
[----:B------:R-:W-:Y:S01]  /*14860*/  HGMMA.64x192x16.F32 R24, R188, gdesc[UR4].tnspB, R24, gsb0 ;  /* 0x42e00004bc187df0 */ /* 0x000fe20008000818 */
[----:B------:R-:W-:Y:S01]  /*14870*/  R2UR UR6, R6 ;  /* 0x00000000060672ca */ /* 0x000fe200000e0000 */
[----:B------:R-:W-:Y:S01]  /*14880*/  VIADD R6, R4, 0x100 ;  /* 0x0000010004067836 */ /* 0x000fe20000000000 */
[----:B------:R-:W-:Y:S02]  /*14890*/  R2UR UR7, R7 ;  /* 0x00000000070772ca */ /* 0x000fe400000e0000 */
[----:B------:R-:W-:Y:S01]  /*148a0*/  MOV R7, 0x40000040 ;  /* 0x4000004000077802 */ /* 0x000fe20000000f00 */
[----:B------:R-:W-:Y:S02]  /*148b0*/  WARPGROUP.DEPBAR.LE gsb0, 0x0 ;  /* 0x00008000000079c5 */ /* 0x000fe40000010000 */
[----:B------:R-:W-:-:S12]  /*148c0*/  WARPGROUP.ARRIVE ;  /* 0x00000000000079c5 */ /* 0x000fd80000000000 */
[----:B------:R-:W-:Y:S01]  /*148d0*/  HGMMA.64x192x16.F32 R24, R184, gdesc[UR4].tnspB, R24, gsb0 ;  /* 0x42e00004b8187df0 */ /* 0x000fe20008000818 */
[----:B------:R-:W-:Y:S01]  /*148e0*/  R2UR UR6, R6 ;  /* 0x00000000060672ca */ /* 0x000fe200000e0000 */
[----:B------:R-:W-:Y:S01]  /*148f0*/  VIADD R6, R4, 0x180 ;  /* 0x0000018004067836 */ /* 0x000fe20000000000 */
[----:B------:R-:W-:Y:S01]  /*14900*/  R2UR UR7, R7 ;  /* 0x00000000070772ca */ /* 0x000fe200000e0000 */
[----:B------:R-:W-:Y:S01]  /*14910*/  IMAD.MOV.U32 R7, RZ, RZ, 0x40000040 ;  /* 0x40000040ff077424 */ /* 0x000fe200078e00ff */
[----:B------:R-:W-:Y:S02]  /*14920*/  WARPGROUP.DEPBAR.LE gsb0, 0x0 ;  /* 0x00008000000079c5 */ /* 0x000fe40000010000 */
[----:B------:R-:W-:-:S13]  /*14930*/  WARPGROUP.ARRIVE ;  /* 0x00000000000079c5 */ /* 0x000fda0000000000 */
[----:B------:R-:W-:Y:S01]  /*14940*/  HGMMA.64x192x16.F32 R24, R180, gdesc[UR4].tnspB, R24, gsb0 ;  /* 0x42e00004b4187df0 */ /* 0x000fe20008000818 */
[----:B------:R-:W-:Y:S02]  /*14950*/  R2UR UR6, R6 ;  /* 0x00000000060672ca */ /* 0x000fe400000e0000 */
[----:B------:R-:W-:Y:S01]  /*14960*/  R2UR UR7, R7 ;  /* 0x00000000070772ca */ /* 0x000fe200000e0000 */
[----:B------:R-:W-:Y:S01]  /*14970*/  IMAD.MOV.U32 R7, RZ, RZ, 0x40000040 ;  /* 0x40000040ff077424 */ /* 0x000fe200078e00ff */
[C---:B------:R-:W-:Y:S01]  /*14980*/  IADD3 R6, R4.reuse, 0x200, RZ ;  /* 0x0000020004067810 */ /* 0x040fe20007ffe0ff */
[----:B------:R-:W-:Y:S01]  /*14990*/  VIADD R4, R4, 0x280 ;  /* 0x0000028004047836 */ /* 0x000fe20000000000 */
[----:B------:R-:W-:Y:S02]  /*149a0*/  WARPGROUP.DEPBAR.LE gsb0, 0x0 ;  /* 0x00008000000079c5 */ /* 0x000fe40000010000 */
[----:B------:R-:W-:-:S11]  /*149b0*/  WARPGROUP.ARRIVE ;  /* 0x00000000000079c5 */ /* 0x000fd60000000000 */
[----:B------:R-:W-:Y:S01]  /*149c0*/  HGMMA.64x192x16.F32 R24, R176, gdesc[UR4].tnspB, R24, gsb0 ;  /* 0x42e00004b0187df0 */ /* 0x000fe20008000818 */
[----:B------:R-:W-:Y:S02]  /*149d0*/  R2UR UR6, R6 ;  /* 0x00000000060672ca */ /* 0x000fe400000e0000 */
[----:B------:R-:W-:Y:S01]  /*149e0*/  R2UR UR7, R7 ;  /* 0x00000000070772ca */ /* 0x000fe200000e0000 */
[----:B------:R-:W-:Y:S02]  /*149f0*/  WARPGROUP.DEPBAR.LE gsb0, 0x0 ;  /* 0x00008000000079c5 */ /* 0x000fe40000010000 */
[----:B------:R-:W-:-:S14]  /*14a00*/  WARPGROUP.ARRIVE ;  /* 0x00000000000079c5 */ /* 0x000fdc0000000000 */
[----:B------:R-:W-:Y:S01]  /*14a10*/  HGMMA.64x192x16.F32 R24, R172, gdesc[UR4].tnspB, R24, gsb0 ;  /* 0x42e00004ac187df0 */ /* 0x000fe20008000818 */
[----:B------:R-:W-:Y:S02]  /*14a20*/  R2UR UR6, R4 ;  /* 0x00000000040672ca */ /* 0x000fe400000e0000 */
[----:B------:R-:W-:Y:S01]  /*14a30*/  R2UR UR7, R5 ;  /* 0x00000000050772ca */ /* 0x000fe200000e0000 */
[----:B------:R-:W-:Y:S02]  /*14a40*/  WARPGROUP.DEPBAR.LE gsb0, 0x0 ;  /* 0x00008000000079c5 */ /* 0x000fe40000010000 */
[----:B------:R-:W-:-:S14]  /*14a50*/  WARPGROUP.ARRIVE ;  /* 0x00000000000079c5 */ /* 0x000fdc0000000000 */
[----:B------:R-:W-:Y:S03]  /*14a60*/  HGMMA.64x192x16.F32 R24, R168, gdesc[UR4].tnspB, R24, gsb0 ;  /* 0x42e00004a8187df0 */ /* 0x000fe60008000818 */
[----:B------:R-:W-:Y:S02]  /*14a70*/  WARPGROUP.DEPBAR.LE gsb0, 0x0 ;  /* 0x00008000000079c5 */ /* 0x000fe40000010000 */
[----:B------:R-:W-:Y:S05]  /*14a80*/  @!P0 BRA `(.L_x_3929) ;  /* 0x0000000000048947 */ /* 0x000fea0003800000 */
[----:B------:R-:W-:Y:S01]  /*14a90*/  BPT.TRAP 0x1 ;  /* 0x000000040000795c */ /* 0x000fe20000300000 */
.L_x_3929:
        /* <DEDUP_REMOVED lines=59> */
[----:B------:R-:W-:-:S03]  /*14e50*/  FMUL.FTZ R159, R165, UR38 ;  /* 0x00000026a59f7c20 */ /* 0x000fc60008410000 */
        /* <DEDUP_REMOVED lines=81> */
[----:B0-----:R-:W-:Y:S02]  /*15370*/  FMNMX.FTZ R3, R158, R3, !PT ;  /* 0x000000039e037209 */ /* 0x001fe40007810000 */
[----:B-1----:R-:W-:-:S05]  /*15380*/  FMNMX.FTZ R4, R161, R0, !PT ;  /* 0x00000000a1047209 */ /* 0x002fca0007810000 */
[----:B------:R-:W0:Y:S01]  /*15390*/  SHFL.BFLY PT, R0, R4, 0x2, 0x1f ;  /* 0x0c401f0004007f89 */ /* 0x000e2200000e0000 */
[----:B--2---:R-:W-:-:S05]  /*153a0*/  FMNMX.FTZ R5, R159, R3, !PT ;  /* 0x000000039f057209 */ /* 0x004fca0007810000 */
[----:B------:R-:W1:Y:S01]  /*153b0*/  SHFL.BFLY PT, R3, R5, 0x2, 0x1f ;  /* 0x0c401f0005037f89 */ /* 0x000e6200000e0000 */
[----:B0-----:R-:W-:-:S05]  /*153c0*/  FMNMX.FTZ R4, R4, R0, !PT ;  /* 0x0000000004047209 */ /* 0x001fca0007810000 */
[----:B------:R-:W0:Y:S01]  /*153d0*/  SHFL.BFLY PT, R0, R4, 0x1, 0x1f ;  /* 0x0c201f0004007f89 */ /* 0x000e2200000e0000 */
[----:B-1----:R-:W-:-:S05]  /*153e0*/  FMNMX.FTZ R5, R5, R3, !PT ;  /* 0x0000000305057209 */ /* 0x002fca0007810000 */
[----:B------:R-:W1:Y:S01]  /*153f0*/  SHFL.BFLY PT, R3, R5, 0x1, 0x1f ;  /* 0x0c201f0005037f89 */ /* 0x000e6200000e0000 */
[----:B0-----:R-:W-:Y:S01]  /*15400*/  FMNMX.FTZ R4, R4, R0, !PT ;  /* 0x0000000004047209 */ /* 0x001fe20007810000 */
[----:B------:R-:W-:Y:S01]  /*15410*/  IMAD.U32 R0, RZ, RZ, UR39 ;  /* 0x00000027ff007e24 */ /* 0x000fe2000f8e00ff */
[----:B-1----:R-:W-:-:S03]  /*15420*/  FMNMX.FTZ R5, R5, R3, !PT ;  /* 0x0000000305057209 */ /* 0x002fc60007810000 */
[----:B------:R-:W-:Y:S02]  /*15430*/  FADD.FTZ R3, -R4, R9 ;  /* 0x0000000904037221 */ /* 0x000fe40000010100 */
[CC--:B------:R-:W-:Y:S01]  /*15440*/  FMUL.FTZ R9, R5.reuse, R0.reuse ;  /* 0x0000000005097220 */ /* 0x0c0fe20000410000 */
[----:B------:R-:W-:Y:S01]  /*15450*/  FADD.FTZ R12, -R5, R10 ;  /* 0x0000000a050c7221 */ /* 0x000fe20000010100 */
[-C--:B------:R-:W-:Y:S02]  /*15460*/  FMUL.FTZ R3, R3, R0.reuse ;  /* 0x0000000003037220 */ /* 0x080fe40000410000 */
[-CC-:B------:R-:W-:Y:S01]  /*15470*/  FFMA.FTZ R186, R126, R0.reuse, -R9.reuse ;  /* 0x000000007eba7223 */ /* 0x180fe20000010809 */
[-CC-:B------:R-:W-:Y:S01]  /*15480*/  FFMA.FTZ R126, R127, R0.reuse, -R9.reuse ;  /* 0x000000007f7e7223 */ /* 0x180fe20000010809 */
[-C--:B------:R-:W-:Y:S01]  /*15490*/  FMUL.FTZ R127, R4, R0.reuse ;  /* 0x00000000047f7220 */ /* 0x080fe20000410000 */
[-C--:B------:R-:W-:Y:S01]  /*154a0*/  FMUL.FTZ R12, R12, R0.reuse ;  /* 0x000000000c0c7220 */ /* 0x080fe20000410000 */
[-CC-:B------:R-:W-:Y:S01]  /*154b0*/  FFMA.FTZ R188, R6, R0.reuse, -R9.reuse ;  /* 0x0000000006bc7223 */ /* 0x180fe20000010809 */
[-C--:B------:R-:W-:Y:S01]  /*154c0*/  FFMA.FTZ R180, R130, R0.reuse, -R9 ;  /* 0x0000000082b47223 */ /* 0x080fe20000010809 */
[-C--:B------:R-:W-:Y:S01]  /*154d0*/  FFMA.FTZ R189, R14, R0.reuse, -R127 ;  /* 0x000000000ebd7223 */ /* 0x080fe2000001087f */
[-C--:B------:R-:W-:Y:S01]  /*154e0*/  FFMA.FTZ R164, R7, R0.reuse, -R9 ;  /* 0x0000000007a47223 */ /* 0x080fe20000010809 */
[-C--:B------:R-:W-:Y:S01]  /*154f0*/  FFMA.FTZ R130, R15, R0.reuse, -R127 ;  /* 0x000000000f827223 */ /* 0x080fe2000001087f */
[----:B------:R-:W-:Y:S01]  /*15500*/  MUFU.EX2 R12, R12 ;  /* 0x0000000c000c7308 */ /* 0x000fe20000000800 */
[-C--:B------:R-:W-:Y:S01]  /*15510*/  FFMA.FTZ R190, R20, R0.reuse, -R9 ;  /* 0x0000000014be7223 */ /* 0x080fe20000010809 */
[-C--:B------:R-:W-:Y:S01]  /*15520*/  FFMA.FTZ R191, R120, R0.reuse, -R127 ;  /* 0x0000000078bf7223 */ /* 0x080fe2000001087f */
[-C--:B------:R-:W-:Y:S01]  /*15530*/  FFMA.FTZ R163, R21, R0.reuse, -R9 ;  /* 0x0000000015a37223 */ /* 0x080fe20000010809 */
[-CC-:B------:R-:W-:Y:S01]  /*15540*/  FFMA.FTZ R121, R121, R0.reuse, -R127.reuse ;  /* 0x0000000079797223 */ /* 0x180fe2000001087f */
[-C--:B------:R-:W-:Y:S01]  /*15550*/  FFMA.FTZ R185, R124, R0.reuse, -R127 ;  /* 0x000000007cb97223 */ /* 0x080fe2000001087f */
[-CC-:B------:R-:W-:Y:S01]  /*15560*/  FFMA.FTZ R184, R122, R0.reuse, -R9.reuse ;  /* 0x000000007ab87223 */ /* 0x180fe20000010809 */
[----:B------:R-:W-:Y:S01]  /*15570*/  VIADD R124, R11, 0x30840 ;  /* 0x000308400b7c7836 */ /* 0x000fe20000000000 */
[----:B------:R-:W-:Y:S01]  /*15580*/  MUFU.EX2 R3, R3 ;  /* 0x0000000300037308 */ /* 0x000fe20000000800 */
[-C--:B------:R-:W-:Y:S01]  /*15590*/  FFMA.FTZ R162, R123, R0.reuse, -R9 ;  /* 0x000000007ba27223 */ /* 0x080fe20000010809 */
[-CC-:B------:R-:W-:Y:S01]  /*155a0*/  FFMA.FTZ R120, R125, R0.reuse, -R127.reuse ;  /* 0x000000007d787223 */ /* 0x180fe2000001087f */
[-C--:B------:R-:W-:Y:S01]  /*155b0*/  FFMA.FTZ R187, R128, R0.reuse, -R127 ;  /* 0x0000000080bb7223 */ /* 0x080fe2000001087f */
[----:B------:R-:W-:Y:S01]  /*155c0*/  PRMT R124, R222, 0x654, R124 ;  /* 0x00000654de7c7816 */ /* 0x000fe2000000007c */
[-C--:B------:R-:W-:Y:S01]  /*155d0*/  FFMA.FTZ R123, R131, R0.reuse, -R9 ;  /* 0x00000000837b7223 */ /* 0x080fe20000010809 */
[-CC-:B------:R-:W-:Y:S01]  /*155e0*/  FFMA.FTZ R15, R129, R0.reuse, -R127.reuse ;  /* 0x00000000810f7223 */ /* 0x180fe2000001087f */
[-CC-:B------:R-:W-:Y:S01]  /*155f0*/  FFMA.FTZ R181, R132, R0.reuse, -R127.reuse ;  /* 0x0000000084b57223 */ /* 0x180fe2000001087f */
[----:B------:R-:W0:Y:S01]  /*15600*/  MUFU.EX2 R188, R188 ;  /* 0x000000bc00bc7308 */ /* 0x000e220000000800 */
[----:B------:R1:W-:Y:S01]  /*15610*/  SYNCS.ARRIVE.TRANS64.RED.A1T0 RZ, [R124+URZ], RZ ;  /* 0x000000ff7cff79a7 */ /* 0x0003e2000810043f */
        /* <DEDUP_REMOVED lines=9> */
[-CC-:B------:R-:W-:Y:S01]  /*156b0*/  FFMA.FTZ R129, R149, R0.reuse, -R127.reuse ;  /* 0x0000000095817223 */ /* 0x180fe2000001087f */
[-CC-:B------:R-:W-:Y:S01]  /*156c0*/  FFMA.FTZ R175, R152, R0.reuse, -R127.reuse ;  /* 0x0000000098af7223 */ /* 0x180fe2000001087f */
[-CC-:B------:R-:W-:Y:S01]  /*156d0*/  FFMA.FTZ R153, R153, R0.reuse, -R127.reuse ;  /* 0x0000000099997223 */ /* 0x180fe2000001087f */
[-CC-:B------:R-:W-:Y:S01]  /*156e0*/  FFMA.FTZ R169, R156, R0.reuse, -R127.reuse ;  /* 0x000000009ca97223 */ /* 0x180fe2000001087f */
[-CC-:B------:R-:W-:Y:S01]  /*156f0*/  FFMA.FTZ R125, R157, R0.reuse, -R127.reuse ;  /* 0x000000009d7d7223 */ /* 0x180fe2000001087f */
[----:B------:R-:W3:Y:S01]  /*15700*/  MUFU.EX2 R164, R164 ;  /* 0x000000a400a47308 */ /* 0x000ee20000000800 */
[----:B0-----:R-:W-:Y:S01]  /*15710*/  FFMA.FTZ R215, R12, R215, R188 ;  /* 0x000000d70cd77223 */ /* 0x001fe200000100bc */
[-CC-:B------:R-:W-:Y:S01]  /*15720*/  FFMA.FTZ R171, R160, R0.reuse, -R127.reuse ;  /* 0x00000000a0ab7223 */ /* 0x180fe2000001087f */
[-C--:B-1----:R-:W-:Y:S01]  /*15730*/  FFMA.FTZ R124, R161, R0.reuse, -R127 ;  /* 0x00000000a17c7223 */ /* 0x082fe2000001087f */
[-CC-:B------:R-:W-:Y:S01]  /*15740*/  FFMA.FTZ R182, R134, R0.reuse, -R9.reuse ;  /* 0x0000000086b67223 */ /* 0x180fe20000010809 */
[-CC-:B------:R-:W-:Y:S01]  /*15750*/  FFMA.FTZ R122, R135, R0.reuse, -R9.reuse ;  /* 0x00000000877a7223 */ /* 0x180fe20000010809 */
[-CC-:B------:R-:W-:Y:S01]  /*15760*/  FFMA.FTZ R176, R138, R0.reuse, -R9.reuse ;  /* 0x000000008ab07223 */ /* 0x180fe20000010809 */
[----:B------:R-:W-:Y:S01]  /*15770*/  FFMA.FTZ R21, R139, R0, -R9 ;  /* 0x000000008b157223 */ /* 0x000fe20000010809 */
[----:B------:R-:W0:Y:S01]  /*15780*/  MUFU.EX2 R130, R130 ;  /* 0x0000008200827308 */ /* 0x000e220000000800 */
[----:B--2---:R-:W-:Y:S01]  /*15790*/  FFMA.FTZ R214, R3, R214, R189 ;  /* 0x000000d603d67223 */ /* 0x004fe200000100bd */
[-CC-:B------:R-:W-:Y:S01]  /*157a0*/  FFMA.FTZ R178, R142, R0.reuse, -R9.reuse ;  /* 0x000000008eb27223 */ /* 0x180fe20000010809 */
[-CC-:B------:R-:W-:Y:S01]  /*157b0*/  FFMA.FTZ R20, R143, R0.reuse, -R9.reuse ;  /* 0x000000008f147223 */ /* 0x180fe20000010809 */
[-CC-:B------:R-:W-:Y:S01]  /*157c0*/  FFMA.FTZ R172, R146, R0.reuse, -R9.reuse ;  /* 0x0000000092ac7223 */ /* 0x180fe20000010809 */
[-CC-:B------:R-:W-:Y:S01]  /*157d0*/  FFMA.FTZ R10, R147, R0.reuse, -R9.reuse ;  /* 0x00000000930a7223 */ /* 0x180fe20000010809 */
[-CC-:B------:R-:W-:Y:S01]  /*157e0*/  FFMA.FTZ R174, R150, R0.reuse, -R9.reuse ;  /* 0x0000000096ae7223 */ /* 0x180fe20000010809 */
[-C--:B------:R-:W-:Y:S01]  /*157f0*/  FFMA.FTZ R7, R151, R0.reuse, -R9 ;  /* 0x0000000097077223 */ /* 0x080fe20000010809 */
[----:B------:R-:W1:Y:S01]  /*15800*/  MUFU.EX2 R190, R190 ;  /* 0x000000be00be7308 */ /* 0x000e620000000800 */
[----:B---3--:R-:W-:Y:S01]  /*15810*/  FADD.FTZ R127, R164, R215 ;  /* 0x000000d7a47f7221 */ /* 0x008fe20000010000 */
[-CC-:B------:R-:W-:Y:S01]  /*15820*/  FFMA.FTZ R168, R154, R0.reuse, -R9.reuse ;  /* 0x000000009aa87223 */ /* 0x180fe20000010809 */
[-CC-:B------:R-:W-:Y:S01]  /*15830*/  FFMA.FTZ R6, R155, R0.reuse, -R9.reuse ;  /* 0x000000009b067223 */ /* 0x180fe20000010809 */
[-CC-:B------:R-:W-:Y:S01]  /*15840*/  FFMA.FTZ R170, R158, R0.reuse, -R9.reuse ;  /* 0x000000009eaa7223 */ /* 0x180fe20000010809 */
[----:B------:R-:W-:-:S03]  /*15850*/  FFMA.FTZ R9, R159, R0, -R9 ;  /* 0x000000009f097223 */ /* 0x000fc60000010809 */
        /* <DEDUP_REMOVED lines=90> */
.L_x_3930:
[C---:B------:R-:W-:Y:S01]  /*15e00*/  ISETP.GT.AND P1, PT, R8.reuse, RZ, PT ;  /* 0x000000ff0800720c */ /* 0x040fe20003f24270 */
[----:B------:R-:W-:Y:S01]  /*15e10*/  VIADD R8, R8, 0xffffffff ;  /* 0xffffffff08087836 */ /* 0x000fe20000000000 */
[----:B------:R-:W-:Y:S02]  /*15e20*/  IADD3 R13, R13, 0x30860, RZ ;  /* 0x000308600d0d7810 */ /* 0x000fe40007ffe0ff */
[----:B------:R-:W-:Y:S02]  /*15e30*/  F2FP.F16.F32.PACK_AB R172, R10, R172 ;  /* 0x000000ac0aac723e */ /* 0x000fe400000000ff */
[----:B------:R-:W-:Y:S02]  /*15e40*/  PRMT R13, R222, 0x654, R13 ;  /* 0x00000654de0d7816 */ /* 0x000fe4000000000d */
[----:B------:R-:W-:Y:S01]  /*15e50*/  F2FP.F16.F32.PACK_AB R174, R7, R174 ;  /* 0x000000ae07ae723e */ /* 0x000fe200000000ff */
[----:B------:R-:W-:Y:S01]  /*15e60*/  IMAD.MOV.U32 R7, RZ, RZ, R209 ;  /* 0x000000ffff077224 */ /* 0x000fe200078e00d1 */
[----:B------:R0:W-:Y:S01]  /*15e70*/  SYNCS.ARRIVE.TRANS64.RED.A1T0 RZ, [R13+URZ], RZ ;  /* 0x000000ff0dff79a7 */ /* 0x0001e2000810043f */
        /* <DEDUP_REMOVED lines=25> */
[----:B0-----:R-:W-:Y:S06]  /*16010*/  @P1 BRA `(.L_x_3931) ;  /* 0xffffffd400c41947 */ /* 0x001fec000383ffff */
.L_x_3918:
[----:B------:R-:W-:Y:S05]  /*16020*/  BSYNC B0 ;  /* 0x0000000000007941 */ /* 0x000fea0003800000 */
.L_x_3917:
        /* <DEDUP_REMOVED lines=99> */
.L_x_3932:
[----:B------:R-:W-:Y:S02]  /*16660*/  LEA R8, R209, R2, 0x3 ;  /* 0x00000002d1087211 */ /* 0x000fe400078e18ff */
[----:B------:R-:W-:-:S04]  /*16670*/  SHF.L.U32 R3, R220, 0x1f, RZ ;  /* 0x0000001fdc037819 */ /* 0x000fc800000006ff */
[----:B------:R0:W1:Y:S01]  /*16680*/  SYNCS.PHASECHK.TRANS64.TRYWAIT P1, [R8+URZ+0x30850], R3 ;  /* 0x03085003080075a7 */ /* 0x000062000802017f */
[----:B------:R-:W-:Y:S05]  /*16690*/  @!P0 BRA `(.L_x_3933) ;  /* 0x0000000000048947 */ /* 0x000fea0003800000 */
[----:B------:R-:W-:Y:S01]  /*166a0*/  BPT.TRAP 0x1 ;  /* 0x000000040000795c */ /* 0x000fe20000300000 */
.L_x_3933:
        /* <DEDUP_REMOVED lines=9> */
.L_x_3935:
[----:B------:R-:W-:Y:S05]  /*16740*/  BSYNC B0 ;  /* 0x0000000000007941 */ /* 0x000fea0003800000 */
.L_x_3934:
[----:B------:R-:W-:Y:S01]  /*16750*/  IMAD.MOV.U32 R2, RZ, RZ, R6 ;  /* 0x000000ffff027224 */ /* 0x000fe200078e0006 */
[----:B01----:R-:W-:Y:S01]  /*16760*/  MOV R3, 0x40000040 ;  /* 0x4000004000037802 */ /* 0x003fe20000000f00 */
[----:B------:R-:W-:Y:S01]  /*16770*/  WARPGROUP.ARRIVE ;  /* 0x00000000000079c5 */ /* 0x000fe20000000000 */
[----:B------:R-:W0:Y:S02]  /*16780*/  SHFL.BFLY PT, R7, R214, 0x2, 0x1f ;  /* 0x0c401f00d6077f89 */ /* 0x000e2400000e0000 */
[----:B------:R-:W-:Y:S01]  /*16790*/  R2UR UR6, R2 ;  /* 0x00000000020672ca */ /* 0x000fe200000e0000 */
[----:B------:R-:W-:Y:S01]  /*167a0*/  VIADD R2, R6, 0x80 ;  /* 0x0000008006027836 */ /* 0x000fe20000000000 */
[----:B------:R-:W-:Y:S01]  /*167b0*/  R2UR UR7, R3 ;  /* 0x00000000030772ca */ /* 0x000fe200000e0000 */
[----:B------:R-:W-:-:S12]  /*167c0*/  IMAD.MOV.U32 R3, RZ, RZ, 0x40000040 ;  /* 0x40000040ff037424 */ /* 0x000fd800078e00ff */
[----:B------:R-:W-:Y:S01]  /*167d0*/  HGMMA.64x192x16.F32 R24, R188, gdesc[UR4].tnspB, R24, gsb0 ;  /* 0x42e00004bc187df0 */ /* 0x000fe20008000818 */
[----:B------:R-:W-:Y:S02]  /*167e0*/  R2UR UR6, R2 ;  /* 0x00000000020672ca */ /* 0x000fe400000e0000 */
[----:B------:R-:W-:Y:S01]  /*167f0*/  R2UR UR7, R3 ;  /* 0x00000000030772ca */ /* 0x000fe200000e0000 */
[----:B------:R-:W-:Y:S01]  /*16800*/  IMAD.MOV.U32 R3, RZ, RZ, 0x40000040 ;  /* 0x40000040ff037424 */ /* 0x000fe200078e00ff */
[----:B------:R-:W-:Y:S01]  /*16810*/  IADD3 R2, R6, 0x100, RZ ;  /* 0x0000010006027810 */ /* 0x000fe20007ffe0ff */
[----:B------:R-:W-:Y:S02]  /*16820*/  WARPGROUP.DEPBAR.LE gsb0, 0x0 ;  /* 0x00008000000079c5 */ /* 0x000fe40000010000 */
[----:B------:R-:W-:-:S12]  /*16830*/  WARPGROUP.ARRIVE ;  /* 0x00000000000079c5 */ /* 0x000fd80000000000 */
        /* <DEDUP_REMOVED lines=18> */
[----:B------:R-:W-:Y:S01]  /*16960*/  IADD3 R2, R6, 0x280, RZ ;  /* 0x0000028006027810 */ /* 0x000fe20007ffe0ff */
[----:B0-----:R-:W-:-:S05]  /*16970*/  FADD.FTZ R6, R7, R214 ;  /* 0x000000d607067221 */ /* 0x001fca0000010000 */
[----:B------:R-:W0:Y:S02]  /*16980*/  SHFL.BFLY PT, R7, R6, 0x1, 0x1f ;  /* 0x0c201f0006077f89 */ /* 0x000e2400000e0000 */
[----:B0-----:R-:W-:Y:S01]  /*16990*/  FADD.FTZ R13, R6, R7 ;  /* 0x00000007060d7221 */ /* 0x001fe20000010000 */
[----:B------:R-:W-:Y:S02]  /*169a0*/  IMAD.MOV.U32 R7, RZ, RZ, RZ ;  /* 0x000000ffff077224 */ /* 0x000fe400078e00ff */
[----:B------:R-:W-:Y:S02]  /*169b0*/  IMAD.MOV.U32 R6, RZ, RZ, -0x800000 ;  /* 0xff800000ff067424 */ /* 0x000fe400078e00ff */
[----:B------:R-:W-:-:S13]  /*169c0*/  FSETP.NE.FTZ.AND P2, PT, R13, RZ, PT ;  /* 0x000000ff0d00720b */ /* 0x000fda0003f55000 */
[----:B------:R-:W0:Y:S02]  /*169d0*/  @P2 MUFU.LG2 R11, R13 ;  /* 0x0000000d000b2308 */ /* 0x000e240000000c00 */
[----:B0-----:R-:W-:Y:S01]  /*169e0*/  @P2 FMUL.FTZ R11, R11, 0.69314718246459960938 ;  /* 0x3f3172180b0b2820 */ /* 0x001fe20000410000 */
[----:B------:R-:W-:Y:S02]  /*169f0*/  WARPGROUP.DEPBAR.LE gsb0, 0x0 ;  /* 0x00008000000079c5 */ /* 0x000fe40000010000 */
[----:B------:R-:W-:-:S06]  /*16a00*/  WARPGROUP.ARRIVE ;  /* 0x00000000000079c5 */ /* 0x000fcc0000000000 */
[----:B------:R-:W-:Y:S01]  /*16a10*/  HGMMA.64x192x16.F32 R24, R172, gdesc[UR4].tnspB, R24, gsb0 ;  /* 0x42e00004ac187df0 */ /* 0x000fe20008000818 */
[----:B------:R-:W-:Y:S02]  /*16a20*/  R2UR UR6, R2 ;  /* 0x00000000020672ca */ /* 0x000fe400000e0000 */
[----:B------:R-:W-:Y:S01]  /*16a30*/  R2UR UR7, R3 ;  /* 0x00000000030772ca */ /* 0x000fe200000e0000 */
[----:B------:R-:W0:Y:S02]  /*16a40*/  SHFL.BFLY PT, R2, R215, 0x2, 0x1f ;  /* 0x0c401f00d7027f89 */ /* 0x000e2400000e0000 */
[----:B0-----:R-:W-:-:S05]  /*16a50*/  FADD.FTZ R3, R2, R215 ;  /* 0x000000d702037221 */ /* 0x001fca0000010000 */
[----:B------:R-:W0:Y:S02]  /*16a60*/  SHFL.BFLY PT, R2, R3, 0x1, 0x1f ;  /* 0x0c201f0003027f89 */ /* 0x000e2400000e0000 */
[----:B0-----:R-:W-:Y:S01]  /*16a70*/  FADD.FTZ R12, R3, R2 ;  /* 0x00000002030c7221 */ /* 0x001fe20000010000 */
[----:B------:R-:W-:Y:S01]  /*16a80*/  MOV R2, RZ ;  /* 0x000000ff00027202 */ /* 0x000fe20000000f00 */
[----:B------:R-:W-:-:S03]  /*16a90*/  IMAD.MOV.U32 R3, RZ, RZ, -0x800000 ;  /* 0xff800000ff037424 */ /* 0x000fc600078e00ff */
[----:B------:R-:W-:Y:S02]  /*16aa0*/  FSETP.NE.FTZ.AND P1, PT, R12, RZ, PT ;  /* 0x000000ff0c00720b */ /* 0x000fe40003f35000 */
[----:B------:R-:W-:Y:S11]  /*16ab0*/  @P2 MUFU.RCP R2, R13 ;  /* 0x0000000d00022308 */ /* 0x000ff60000001000 */
[----:B------:R-:W0:Y:S01]  /*16ac0*/  @P1 MUFU.LG2 R9, R12 ;  /* 0x0000000c00091308 */ /* 0x000e220000000c00 */
[C---:B------:R-:W-:Y:S01]  /*16ad0*/  @P1 FMUL.FTZ R10, R0.reuse, 0.69314718246459960938 ;  /* 0x3f317218000a1820 */ /* 0x040fe20000410000 */
[----:B------:R-:W-:-:S04]  /*16ae0*/  @P2 FMUL.FTZ R0, R0, 0.69314718246459960938 ;  /* 0x3f31721800002820 */ /* 0x000fc80000410000 */
[----:B------:R-:W-:Y:S02]  /*16af0*/  @P2 FFMA.FTZ R6, R0, R4, R11 ;  /* 0x0000000400062223 */ /* 0x000fe4000001000b */
[----:B------:R1:W2:Y:S01]  /*16b00*/  @P1 MUFU.RCP R7, R12 ;  /* 0x0000000c00071308 */ /* 0x0002a20000001000 */
[----:B0-----:R-:W-:-:S04]  /*16b10*/  @P1 FMUL.FTZ R9, R9, 0.69314718246459960938 ;  /* 0x3f31721809091820 */ /* 0x001fc80000410000 */
[----:B------:R-:W-:Y:S01]  /*16b20*/  @P1 FFMA.FTZ R3, R10, R5, R9 ;  /* 0x000000050a031223 */ /* 0x000fe20000010009 */
[----:B------:R-:W-:Y:S02]  /*16b30*/  WARPGROUP.DEPBAR.LE gsb0, 0x0 ;  /* 0x00008000000079c5 */ /* 0x000fe40000010000 */
[----:B------:R-:W-:-:S06]  /*16b40*/  WARPGROUP.ARRIVE ;  /* 0x00000000000079c5 */ /* 0x000fcc0000000000 */
[----:B------:R-:W-:Y:S03]  /*16b50*/  HGMMA.64x192x16.F32 R24, R168, gdesc[UR4].tnspB, R24, gsb0 ;  /* 0x42e00004a8187df0 */ /* 0x000fe60008000818 */
[----:B------:R-:W-:Y:S02]  /*16b60*/  WARPGROUP.DEPBAR.LE gsb0, 0x0 ;  /* 0x00008000000079c5 */ /* 0x000fe40000010000 */
[----:B-12---:R-:W-:Y:S05]  /*16b70*/  @!P0 BRA `(.L_x_3937) ;  /* 0x0000000000048947 */ /* 0x006fea0003800000 */
[----:B------:R-:W-:Y:S01]  /*16b80*/  BPT.TRAP 0x1 ;  /* 0x000000040000795c */ /* 0x000fe20000300000 */
.L_x_3937:
        /* <DEDUP_REMOVED lines=11> */
[-C--:B------:R-:W-:Y:S01]  /*16c40*/  FMUL.FTZ R128, R71, R2.reuse ;  /* 0x0000000247807220 */ /* 0x080fe20000410000 */
[-C--:B------:R-:W-:Y:S01]  /*16c50*/  FMUL.FTZ R24, R24, R7.reuse ;  /* 0x0000000718187220 */ /* 0x080fe20000410000 */
[-C--:B------:R-:W-:Y:S01]  /*16c60*/  FMUL.FTZ R25, R25, R7.reuse ;  /* 0x0000000719197220 */ /* 0x080fe20000410000 */
[-C--:B------:R-:W-:Y:S01]  /*16c70*/  FMUL.FTZ R0, R28, R7.reuse ;  /* 0x000000071c007220 */ /* 0x080fe20000410000 */
[-C--:B------:R-:W-:Y:S01]  /*16c80*/  FMUL.FTZ R4, R29, R7.reuse ;  /* 0x000000071d047220 */ /* 0x080fe20000410000 */
[-C--:B------:R-:W-:Y:S01]  /*16c90*/  FMUL.FTZ R32, R32, R7.reuse ;  /* 0x0000000720207220 */ /* 0x080fe20000410000 */
[----:B0-----:R-:W-:Y:S01]  /*16ca0*/  SEL R5, RZ, 0x1, P1 ;  /* 0x00000001ff057807 */ /* 0x001fe20000800000 */
        /* <DEDUP_REMOVED lines=90> */
.L_x_3859:
[----:B------:R-:W1:Y:S08]  /*17250*/  S2UR UR4, SR_CgaCtaId ;  /* 0x00000000000479c3 */ /* 0x000e700000008800 */
[----:B------:R-:W-:Y:S01]  /*17260*/  BAR.SYNC.DEFER_BLOCKING 0x5, 0x180 ;  /* 0x0146000000007b1d */ /* 0x000fe20000010000 */
[----:B------:R-:W-:-:S05]  /*17270*/  MOV R5, 0x400 ;  /* 0x0000040000057802 */ /* 0x000fca0000000f00 */
[----:B------:R-:W-:Y:S01]  /*17280*/  BSSY B0, `(.L_x_3938) ;  /* 0x0000275000007945 */ /* 0x000fe20003800000 */
[----:B-1----:R-:W-:-:S04]  /*17290*/  MOV R222, UR4 ;  /* 0x0000000400de7c02 */ /* 0x002fc80008000f00 */
[----:B------:R-:W-:-:S05]  /*172a0*/  LEA R2, R222, R5, 0x18 ;  /* 0x00000005de027211 */ /* 0x000fca00078ec0ff */
[----:B------:R1:W2:Y:S01]  /*172b0*/  LDS.128 R28, [R2+0x308d0] ;  /* 0x0308d000021c7984 */ /* 0x0002a20000000c00 */
[----:B------:R-:W-:Y:S06]  /*172c0*/  BAR.ARV 0x4, 0x180 ;  /* 0x0106000000007b1d */ /* 0x000fec0000002000 */
[----:B------:R-:W-:Y:S05]  /*172d0*/  @P0 BRA `(.L_x_3939) ;  /* 0x00000018009c0947 */ /* 0x000fea0003800000 */
[----:B------:R-:W3:Y:S01]  /*172e0*/  LDL R10, [R1+0x80] ;  /* 0x00008000010a7983 */ /* 0x000ee20000100800 */
[----:B------:R-:W-:Y:S01]  /*172f0*/  F2FP.F16.F32.PACK_AB R24, R25, R24 ;  /* 0x000000181918723e */ /* 0x000fe200000000ff */
[----:B------:R-:W-:Y:S01]  /*17300*/  ULDC.64 UR4, c[0x0][0xc00] ;  /* 0x0003000000047ab9 */ /* 0x000fe20000000a00 */
[----:B------:R-:W-:Y:S01]  /*17310*/  F2FP.F16.F32.PACK_AB R25, R140, R126 ;  /* 0x0000007e8c19723e */ /* 0x000fe200000000ff */
[----:B------:R-:W0:Y:S01]  /*17320*/  S2R R5, SR_SWINHI ;  /* 0x0000000000057919 */ /* 0x000e220000002f00 */
        /* <DEDUP_REMOVED lines=17> */
[----:B0-----:R-:W-:Y:S02]  /*17440*/  MOV R9, R5 ;  /* 0x0000000500097202 */ /* 0x001fe40000000f00 */
        /* <DEDUP_REMOVED lines=22> */
[----:B------:R-:W-:Y:S01]  /*175b0*/  BAR.SYNC.DEFER_BLOCKING 0x1, 0x100 ;  /* 0x0044000000007b1d */ /* 0x000fe20000010000 */
[----:B---3--:R-:W-:-:S03]  /*175c0*/  IMAD.WIDE R26, R10, 0x2, R8 ;  /* 0x000000020a1a7825 */ /* 0x008fc600078e0208 */
[C---:B------:R-:W-:Y:S02]  /*175d0*/  IADD3 R111, P2, R26.reuse, 0x20, RZ ;  /* 0x000000201a6f7810 */ /* 0x040fe40007f5e0ff */
[C---:B------:R-:W-:Y:S02]  /*175e0*/  IADD3 R141, P6, R26.reuse, 0x60, RZ ;  /* 0x000000601a8d7810 */ /* 0x040fe40007fde0ff */
[----:B------:R-:W-:Y:S01]  /*175f0*/  LOP3.LUT R10, R111, 0x380, RZ, 0xc0, !PT ;  /* 0x000003806f0a7812 */ /* 0x000fe200078ec0ff */
[--C-:B------:R-:W-:Y:S01]  /*17600*/  IMAD.X R11, RZ, RZ, R27.reuse, P2 ;  /* 0x000000ffff0b7224 */ /* 0x100fe200010e061b */
[----:B-----5:R-:W-:Y:S02]  /*17610*/  IADD3 R137, P1, R26, 0x40, RZ ;  /* 0x000000401a897810 */ /* 0x020fe40007f3e0ff */
[----:B------:R-:W-:Y:S02]  /*17620*/  SHF.R.U64 R10, R10, 0x3, RZ ;  /* 0x000000030a0a7819 */ /* 0x000fe400000012ff */
[----:B------:R-:W-:Y:S01]  /*17630*/  IADD3 R34, P0, R26, 0x4020, RZ ;  /* 0x000040201a227810 */ /* 0x000fe20007f1e0ff */
[----:B------:R-:W-:Y:S01]  /*17640*/  IMAD.X R13, RZ, RZ, R27, P1 ;  /* 0x000000ffff0d7224 */ /* 0x000fe200008e061b */
[----:B------:R-:W-:-:S02]  /*17650*/  LOP3.LUT R14, R141, 0x380, RZ, 0xc0, !PT ;  /* 0x000003808d0e7812 */ /* 0x000fc400078ec0ff */
[----:B------:R-:W-:Y:S01]  /*17660*/  LOP3.LUT R12, R137, 0x380, RZ, 0xc0, !PT ;  /* 0x00000380890c7812 */ /* 0x000fe200078ec0ff */
[----:B------:R-:W-:Y:S01]  /*17670*/  IMAD.X R35, RZ, RZ, R27, P0 ;  /* 0x000000ffff237224 */ /* 0x000fe200000e061b */
[----:B------:R-:W-:Y:S02]  /*17680*/  LOP3.LUT R10, R10, R111, RZ, 0x3c, !PT ;  /* 0x0000006f0a0a7212 */ /* 0x000fe400078e3cff */
[----:B------:R-:W-:Y:S02]  /*17690*/  SHF.R.U64 R14, R14, 0x3, RZ ;  /* 0x000000030e0e7819 */ /* 0x000fe400000012ff */
[----:B------:R-:W-:Y:S02]  /*176a0*/  LOP3.LUT R111, R34, 0x380, RZ, 0xc0, !PT ;  /* 0x00000380226f7812 */ /* 0x000fe400078ec0ff */
[C---:B------:R-:W-:Y:S02]  /*176b0*/  IADD3 R42, P3, R26.reuse, 0x4060, RZ ;  /* 0x000040601a2a7810 */ /* 0x040fe40007f7e0ff */
[----:B------:R-:W-:-:S02]  /*176c0*/  IADD3 R143, P5, R26, 0x4000, RZ ;  /* 0x000040001a8f7810 */ /* 0x000fc40007fbe0ff */
[----:B------:R-:W-:Y:S01]  /*176d0*/  SHF.R.U64 R12, R12, 0x3, RZ ;  /* 0x000000030c0c7819 */ /* 0x000fe200000012ff */
[--C-:B------:R-:W-:Y:S01]  /*176e0*/  IMAD.X R43, RZ, RZ, R27.reuse, P3 ;  /* 0x000000ffff2b7224 */ /* 0x100fe200018e061b */
[----:B------:R-:W-:Y:S01]  /*176f0*/  IADD3 R38, P4, R26, 0x4040, RZ ;  /* 0x000040401a267810 */ /* 0x000fe20007f9e0ff */
[----:B------:R-:W-:Y:S01]  /*17700*/  IMAD.X R21, RZ, RZ, R27, P5 ;  /* 0x000000ffff157224 */ /* 0x000fe200028e061b */
[----:B------:R-:W-:Y:S02]  /*17710*/  LOP3.LUT R14, R14, R141, RZ, 0x3c, !PT ;  /* 0x0000008d0e0e7212 */ /* 0x000fe400078e3cff */
[----:B------:R-:W-:Y:S02]  /*17720*/  SHF.R.U64 R111, R111, 0x3, RZ ;  /* 0x000000036f6f7819 */ /* 0x000fe400000012ff */
[----:B--2---:R-:W-:Y:S02]  /*17730*/  IADD3 R28, P1, R26, 0x8020, RZ ;  /* 0x000080201a1c7810 */ /* 0x004fe40007f3e0ff */
[----:B------:R-:W-:-:S02]  /*17740*/  LOP3.LUT R141, R42, 0x380, RZ, 0xc0, !PT ;  /* 0x000003802a8d7812 */ /* 0x000fc400078ec0ff */
[----:B------:R-:W-:Y:S02]  /*17750*/  LOP3.LUT R5, R26, 0x380, RZ, 0xc0, !PT ;  /* 0x000003801a057812 */ /* 0x000fe400078ec0ff */
[----:B------:R-:W-:Y:S02]  /*17760*/  LOP3.LUT R20, R143, 0x380, RZ, 0xc0, !PT ;  /* 0x000003808f147812 */ /* 0x000fe400078ec0ff */
[----:B------:R-:W-:Y:S02]  /*17770*/  LOP3.LUT R12, R12, R137, RZ, 0x3c, !PT ;  /* 0x000000890c0c7212 */ /* 0x000fe400078e3cff */
[----:B------:R-:W-:Y:S02]  /*17780*/  LOP3.LUT R137, R38, 0x380, RZ, 0xc0, !PT ;  /* 0x0000038026897812 */ /* 0x000fe400078ec0ff */
[----:B------:R-:W-:Y:S02]  /*17790*/  LOP3.LUT R34, R111, R34, RZ, 0x3c, !PT ;  /* 0x000000226f227212 */ /* 0x000fe400078e3cff */
[----:B------:R-:W-:-:S02]  /*177a0*/  SHF.R.U64 R141, R141, 0x3, RZ ;  /* 0x000000038d8d7819 */ /* 0x000fc400000012ff */
[----:B------:R-:W-:Y:S02]  /*177b0*/  LOP3.LUT R111, R28, 0x380, RZ, 0xc0, !PT ;  /* 0x000003801c6f7812 */ /* 0x000fe400078ec0ff */
[----:B------:R-:W-:Y:S02]  /*177c0*/  IADD3 R78, P5, R26, 0x8060, RZ ;  /* 0x000080601a4e7810 */ /* 0x000fe40007fbe0ff */
[----:B------:R-:W-:Y:S02]  /*177d0*/  SHF.R.U64 R5, R5, 0x3, RZ ;  /* 0x0000000305057819 */ /* 0x000fe400000012ff */
[----:B------:R-:W-:Y:S02]  /*177e0*/  SHF.R.U64 R20, R20, 0x3, RZ ;  /* 0x0000000314147819 */ /* 0x000fe400000012ff */
[----:B------:R-:W-:Y:S02]  /*177f0*/  IADD3 R46, P2, R26, 0x8000, RZ ;  /* 0x000080001a2e7810 */ /* 0x000fe40007f5e0ff */
[----:B------:R-:W-:-:S02]  /*17800*/  IADD3.X R15, RZ, R27, RZ, P6, !PT ;  /* 0x0000001bff0f7210 */ /* 0x000fc400037fe4ff */
[----:B------:R-:W-:Y:S01]  /*17810*/  SHF.R.U64 R137, R137, 0x3, RZ ;  /* 0x0000000389897819 */ /* 0x000fe200000012ff */
[--C-:B------:R-:W-:Y:S01]  /*17820*/  IMAD.X R47, RZ, RZ, R27.reuse, P2 ;  /* 0x000000ffff2f7224 */ /* 0x100fe200010e061b */
[----:B------:R-:W-:Y:S02]  /*17830*/  IADD3 R54, P6, R26, 0x8040, RZ ;  /* 0x000080401a367810 */ /* 0x000fe40007fde0ff */
[----:B------:R-:W-:Y:S02]  /*17840*/  LOP3.LUT R42, R141, R42, RZ, 0x3c, !PT ;  /* 0x0000002a8d2a7212 */ /* 0x000fe400078e3cff */
[----:B------:R-:W-:Y:S01]  /*17850*/  SHF.R.U64 R111, R111, 0x3, RZ ;  /* 0x000000036f6f7819 */ /* 0x000fe200000012ff */
[--C-:B------:R-:W-:Y:S01]  /*17860*/  IMAD.X R55, RZ, RZ, R27.reuse, P6 ;  /* 0x000000ffff377224 */ /* 0x100fe200030e061b */
[----:B------:R-:W-:Y:S01]  /*17870*/  LOP3.LUT R26, R5, R26, RZ, 0x3c, !PT ;  /* 0x0000001a051a7212 */ /* 0x000fe200078e3cff */
[----:B------:R-:W-:Y:S01]  /*17880*/  IMAD.X R5, RZ, RZ, R27, P5 ;  /* 0x000000ffff057224 */ /* 0x000fe200028e061b */
[----:B------:R-:W-:-:S02]  /*17890*/  LOP3.LUT R20, R20, R143, RZ, 0x3c, !PT ;  /* 0x0000008f14147212 */ /* 0x000fc400078e3cff */
[----:B------:R-:W-:Y:S02]  /*178a0*/  LOP3.LUT R141, R78, 0x380, RZ, 0xc0, !PT ;  /* 0x000003804e8d7812 */ /* 0x000fe400078ec0ff */
[----:B------:R-:W-:Y:S02]  /*178b0*/  LOP3.LUT R143, R46, 0x380, RZ, 0xc0, !PT ;  /* 0x000003802e8f7812 */ /* 0x000fe400078ec0ff */
[----:B------:R-:W-:Y:S02]  /*178c0*/  LOP3.LUT R38, R137, R38, RZ, 0x3c, !PT ;  /* 0x0000002689267212 */ /* 0x000fe400078e3cff */
[----:B------:R-:W-:Y:S02]  /*178d0*/  IADD3.X R51, RZ, R27, RZ, P1, !PT ;  /* 0x0000001bff337210 */ /* 0x000fe40000ffe4ff */
[----:B------:R-:W-:Y:S02]  /*178e0*/  LOP3.LUT R137, R54, 0x380, RZ, 0xc0, !PT ;  /* 0x0000038036897812 */ /* 0x000fe400078ec0ff */
[----:B------:R-:W-:-:S02]  /*178f0*/  LOP3.LUT R50, R111, R28, RZ, 0x3c, !PT ;  /* 0x0000001c6f327212 */ /* 0x000fc400078e3cff */
[-C--:B------:R-:W-:Y:S02]  /*17900*/  IADD3.X R39, RZ, R27.reuse, RZ, P4, !PT ;  /* 0x0000001bff277210 */ /* 0x080fe400027fe4ff */
[----:B------:R-:W-:Y:S02]  /*17910*/  MOV R86, R26 ;  /* 0x0000001a00567202 */ /* 0x000fe40000000f00 */
[----:B------:R-:W-:Y:S02]  /*17920*/  SHF.R.U64 R141, R141, 0x3, RZ ;  /* 0x000000038d8d7819 */ /* 0x000fe400000012ff */
[----:B------:R-:W-:Y:S02]  /*17930*/  MOV R28, R10 ;  /* 0x0000000a001c7202 */ /* 0x000fe40000000f00 */
[----:B------:R-:W-:Y:S02]  /*17940*/  SHF.R.U64 R143, R143, 0x3, RZ ;  /* 0x000000038f8f7819 */ /* 0x000fe400000012ff */
[----:B------:R-:W-:-:S02]  /*17950*/  F2FP.F16.F32.PACK_AB R26, R4, R0 ;  /* 0x00000000041a723e */ /* 0x000fc400000000ff */
[----:B------:R-:W-:Y:S02]  /*17960*/  F2FP.F16.F32.PACK_AB R27, R139, R125 ;  /* 0x0000007d8b1b723e */ /* 0x000fe400000000ff */
[----:B------:R-:W-:Y:S02]  /*17970*/  MOV R11, R34 ;  /* 0x00000022000b7202 */ /* 0x000fe40000000f00 */
[----:B------:R-:W-:Y:S01]  /*17980*/  MOV R10, R42 ;  /* 0x0000002a000a7202 */ /* 0x000fe20000000f00 */
[----:B------:R-:W-:Y:S01]  /*17990*/  STSM.16.M88.4 [R86], R24 ;  /* 0x0000001856007844 */ /* 0x000fe20000000200 */
[----:B------:R-:W-:Y:S02]  /*179a0*/  F2FP.F16.F32.PACK_AB R34, R37, R36 ;  /* 0x000000242522723e */ /* 0x000fe400000000ff */
[----:B------:R-:W-:Y:S02]  /*179b0*/  F2FP.F16.F32.PACK_AB R35, R136, R123 ;  /* 0x0000007b8823723e */ /* 0x000fe400000000ff */
[----:B------:R-:W-:-:S02]  /*179c0*/  SHF.R.U64 R137, R137, 0x3, RZ ;  /* 0x0000000389897819 */ /* 0x000fc400000012ff */
[----:B------:R-:W-:Y:S01]  /*179d0*/  MOV R12, R12 ;  /* 0x0000000c000c7202 */ /* 0x000fe20000000f00 */
[----:B------:R0:W-:Y:S01]  /*179e0*/  STSM.16.M88.4 [R28], R32 ;  /* 0x000000201c007844 */ /* 0x0001e20000000200 */
[----:B------:R-:W-:Y:S02]  /*179f0*/  MOV R0, R50 ;  /* 0x0000003200007202 */ /* 0x000fe40000000f00 */
[----:B------:R-:W-:Y:S02]  /*17a00*/  F2FP.F16.F32.PACK_AB R42, R45, R44 ;  /* 0x0000002c2d2a723e */ /* 0x000fe400000000ff */
[----:B------:R-:W-:Y:S02]  /*17a10*/  F2FP.F16.F32.PACK_AB R43, R134, R121 ;  /* 0x00000079862b723e */ /* 0x000fe400000000ff */
[----:B------:R-:W-:Y:S02]  /*17a20*/  LOP3.LUT R4, R141, R78, RZ, 0x3c, !PT ;  /* 0x0000004e8d047212 */ /* 0x000fe400078e3cff */
[----:B------:R-:W-:Y:S01]  /*17a30*/  MOV R14, R14 ;  /* 0x0000000e000e7202 */ /* 0x000fe20000000f00 */
[----:B------:R-:W-:Y:S01]  /*17a40*/  STSM.16.M88.4 [R12], R40 ;  /* 0x000000280c007844 */ /* 0x000fe20000000200 */
[----:B------:R-:W-:-:S02]  /*17a50*/  F2FP.F16.F32.PACK_AB R50, R53, R52 ;  /* 0x000000343532723e */ /* 0x000fc400000000ff */
[----:B------:R-:W-:Y:S02]  /*17a60*/  F2FP.F16.F32.PACK_AB R51, R132, R7 ;  /* 0x000000078433723e */ /* 0x000fe400000000ff */
[----:B------:R-:W-:Y:S01]  /*17a70*/  LOP3.LUT R46, R143, R46, RZ, 0x3c, !PT ;  /* 0x0000002e8f2e7212 */ /* 0x000fe200078e3cff */
[----:B0-----:R-:W0:Y:S01]  /*17a80*/  LDC R28, c[0x0][0xbe8] ;  /* 0x0002fa00ff1c7b82 */ /* 0x001e220000000800 */
[----:B------:R-:W-:Y:S01]  /*17a90*/  MOV R20, R20 ;  /* 0x0000001400147202 */ /* 0x000fe20000000f00 */
[----:B------:R-:W-:Y:S01]  /*17aa0*/  STSM.16.M88.4 [R14], R48 ;  /* 0x000000300e007844 */ /* 0x000fe20000000200 */
[----:B------:R-:W-:Y:S02]  /*17ab0*/  LOP3.LUT R54, R137, R54, RZ, 0x3c, !PT ;  /* 0x0000003689367212 */ /* 0x000fe400078e3cff */
[----:B------:R-:W-:Y:S01]  /*17ac0*/  MOV R38, R38 ;  /* 0x0000002600267202 */ /* 0x000fe20000000f00 */
[----:B------:R2:W-:Y:S01]  /*17ad0*/  STSM.16.M88.4 [R20], R56 ;  /* 0x0000003814007844 */ /* 0x0005e20000000200 */
[----:B------:R-:W-:-:S02]  /*17ae0*/  MOV R7, R4 ;  /* 0x0000000400077202 */ /* 0x000fc40000000f00 */
[----:B------:R-:W-:Y:S01]  /*17af0*/  MOV R46, R46 ;  /* 0x0000002e002e7202 */ /* 0x000fe20000000f00 */
[----:B------:R-:W-:Y:S01]  /*17b00*/  STSM.16.M88.4 [R11], R64 ;  /* 0x000000400b007844 */ /* 0x000fe20000000200 */
[----:B------:R-:W-:Y:S02]  /*17b10*/  ISETP.NE.U32.AND P0, PT, RZ, UR4, PT ;  /* 0x00000004ff007c0c */ /* 0x000fe4000bf05070 */
[----:B------:R-:W-:Y:S01]  /*17b20*/  IADD3 R4, P1, R228, UR4, RZ ;  /* 0x00000004e4047c10 */ /* 0x000fe2000ff3e0ff */
[----:B------:R-:W-:Y:S01]  /*17b30*/  STSM.16.M88.4 [R38], R72 ;  /* 0x0000004826007844 */ /* 0x000fe20000000200 */
[----:B------:R-:W-:Y:S02]  /*17b40*/  MOV R54, R54 ;  /* 0x0000003600367202 */ /* 0x000fe40000000f00 */
[----:B------:R-:W-:Y:S01]  /*17b50*/  ISETP.NE.AND.EX P0, PT, RZ, UR5, PT, P0 ;  /* 0x00000005ff007c0c */ /* 0x000fe2000bf05300 */
[----:B------:R-:W-:Y:S01]  /*17b60*/  STSM.16.M88.4 [R10], R80 ;  /* 0x000000500a007844 */ /* 0x000fe20000000200 */
[----:B------:R-:W-:Y:S01]  /*17b70*/  IADD3.X R5, R229, UR5, RZ, P1, !PT ;  /* 0x00000005e5057c10 */ /* 0x000fe20008ffe4ff */
[----:B------:R-:W-:-:S02]  /*17b80*/  ULDC.64 UR4, c[0x0][0xc08] ;  /* 0x0003020000047ab9 */ /* 0x000fc40000000a00 */
[----:B------:R-:W-:Y:S01]  /*17b90*/  STSM.16.M88.4 [R46], R88 ;  /* 0x000000582e007844 */ /* 0x000fe20000000200 */
[----:B------:R-:W-:Y:S02]  /*17ba0*/  ISETP.NE.U32.AND P2, PT, RZ, UR4, PT ;  /* 0x00000004ff007c0c */ /* 0x000fe4000bf45070 */
[----:B--2---:R-:W-:Y:S01]  /*17bb0*/  MOV R20, RZ ;  /* 0x000000ff00147202 */ /* 0x004fe20000000f00 */
[----:B------:R-:W-:Y:S04]  /*17bc0*/  STSM.16.M88.4 [R0], R96 ;  /* 0x0000006000007844 */ /* 0x000fe80000000200 */
[----:B------:R-:W-:Y:S01]  /*17bd0*/  STSM.16.M88.4 [R54], R104 ;  /* 0x0000006836007844 */ /* 0x000fe20000000200 */
[----:B------:R-:W-:-:S03]  /*17be0*/  ISETP.NE.AND.EX P2, PT, RZ, UR5, PT, P2 ;  /* 0x00000005ff007c0c */ /* 0x000fc6000bf45320 */
[----:B------:R2:W-:Y:S01]  /*17bf0*/  STSM.16.M88.4 [R7], R112 ;  /* 0x0000007007007844 */ /* 0x0005e20000000200 */
[----:B------:R-:W-:Y:S09]  /*17c00*/  BAR.SYNC.DEFER_BLOCKING 0x1, 0x100 ;  /* 0x0044000000007b1d */ /* 0x000ff20000010000 */
[----:B------:R-:W-:Y:S01]  /*17c10*/  @P2 IADD3 R228, P3, R228, UR4, RZ ;  /* 0x00000004e4e42c10 */ /* 0x000fe2000ff7e0ff */
[----:B------:R-:W-:-:S03]  /*17c20*/  ULDC UR4, c[0x0][0xa88] ;  /* 0x0002a20000047ab9 */ /* 0x000fc60000000800 */
[----:B------:R-:W-:Y:S01]  /*17c30*/  @P2 IADD3.X R229, R229, UR5, RZ, P3, !PT ;  /* 0x00000005e5e52c10 */ /* 0x000fe20009ffe4ff */
[----:B--2---:R-:W-:Y:S01]  /*17c40*/  IMAD.U32 R7, RZ, RZ, UR4 ;  /* 0x00000004ff077e24 */ /* 0x004fe2000f8e00ff */
[----:B------:R2:W5:Y:S01]  /*17c50*/  @P0 LDG.E R20, desc[UR56][R4.64] ;  /* 0x0000003804140981 */ /* 0x000562000c1e1900 */
[----:B0-----:R-:W-:-:S04]  /*17c60*/  ISETP.NE.AND P1, PT, R28, 0x1, PT ;  /* 0x000000011c00780c */ /* 0x001fc80003f25270 */
[----:B------:R2:W5:Y:S09]  /*17c70*/  @P2 LDG.E R7, desc[UR56][R228.64] ;  /* 0x00000038e4072981 */ /* 0x000572000c1e1900 */
[----:B------:R-:W0:Y:S08]  /*17c80*/  @P1 LDC R0, c[0x0][0xbec] ;  /* 0x0002fb00ff001b82 */ /* 0x000e300000000800 */
[----:B------:R-:W3:Y:S01]  /*17c90*/  @P1 LDC R13, c[0x0][0xbf0] ;  /* 0x0002fc00ff0d1b82 */ /* 0x000ee20000000800 */
[----:B--2---:R-:W-:Y:S05]  /*17ca0*/  @P2 BRA `(.L_x_3940) ;  /* 0x0000000000102947 */ /* 0x004fea0003800000 */
[----:B------:R-:W-:Y:S05]  /*17cb0*/  @!P0 BRA `(.L_x_3940) ;  /* 0x00000000000c8947 */ /* 0x000fea0003800000 */
[----:B------:R-:W2:Y:S04]  /*17cc0*/  LDG.E R10, desc[UR56][R4.64] ;  /* 0x00000038040a7981 */ /* 0x000ea8000c1e1900 */
[----:B-----5:R-:W2:Y:S02]  /*17cd0*/  LDG.E R7, desc[UR56][R4.64+0x4] ;  /* 0x0000043804077981 */ /* 0x020ea4000c1e1900 */
[----:B--2---:R-:W-:-:S07]  /*17ce0*/  IMAD.IADD R7, R7, 0x1, -R10 ;  /* 0x0000000107077824 */ /* 0x004fce00078e0a0a */
.L_x_3940:
[----:B------:R-:W2:Y:S01]  /*17cf0*/  LDL R4, [R1+0x7c] ;  /* 0x00007c0001047983 */ /* 0x000ea20000100800 */
[----:B------:R-:W-:Y:S01]  /*17d00*/  SHF.R.S32.HI R65, RZ, 0x1f, R227 ;  /* 0x0000001fff417819 */ /* 0x000fe200000114e3 */
[----:B------:R-:W-:Y:S01]  /*17d10*/  ULDC.64 UR4, c[0x0][0xb90] ;  /* 0x0002e40000047ab9 */ /* 0x000fe20000000a00 */
[----:B------:R-:W4:Y:S01]  /*17d20*/  S2R R35, SR_TID.X ;  /* 0x0000000000237919 */ /* 0x000f220000002100 */
[----:B-----5:R-:W-:Y:S01]  /*17d30*/  SHF.R.S32.HI R21, RZ, 0x1f, R20 ;  /* 0x0000001fff157819 */ /* 0x020fe20000011414 */
[----:B------:R-:W-:Y:S01]  /*17d40*/  IMAD R66, R7, R28, RZ ;  /* 0x0000001c07427224 */ /* 0x000fe200078e02ff */
[----:B------:R-:W1:Y:S01]  /*17d50*/  @P1 LDC R70, c[0x0][0xbec] ;  /* 0x0002fb00ff461b82 */ /* 0x000e620000000800 */
[----:B------:R-:W3:Y:S04]  /*17d60*/  LDL.LU R12, [R1+0x48] ;  /* 0x00004800010c7983 */ /* 0x000ee80000300800 */
[----:B------:R-:W2:Y:S03]  /*17d70*/  LDL.LU R10, [R1+0x4] ;  /* 0x00000400010a7983 */ /* 0x000ea60000300800 */
[----:B------:R-:W1:Y:S01]  /*17d80*/  @P1 LDC R72, c[0x0][0xbf0] ;  /* 0x0002fc00ff481b82 */ /* 0x000e620000000800 */
[----:B------:R-:W3:Y:S04]  /*17d90*/  LDL.LU R71, [R1+0x44] ;  /* 0x0000440001477983 */ /* 0x000ee80000300800 */
[----:B------:R-:W3:Y:S01]  /*17da0*/  LDL R34, [R1+0x74] ;  /* 0x0000740001227983 */ /* 0x000ee20000100800 */
[----:B----4-:R-:W-:-:S05]  /*17db0*/  VIADD R35, R35, 0xffffff80 ;  /* 0xffffff8023237836 */ /* 0x010fca0000000000 */
[----:B------:R-:W-:-:S04]  /*17dc0*/  SHF.R.S32.HI R73, RZ, 0x1f, R35 ;  /* 0x0000001fff497819 */ /* 0x000fc80000011423 */
[----:B------:R-:W-:-:S04]  /*17dd0*/  LEA.HI R73, R73, R35, RZ, 0x3 ;  /* 0x0000002349497211 */ /* 0x000fc800078f18ff */
[----:B------:R-:W-:Y:S01]  /*17de0*/  SHF.R.S32.HI R73, RZ, 0x3, R73 ;  /* 0x00000003ff497819 */ /* 0x000fe20000011449 */
[----:B------:R-:W-:Y:S01]  /*17df0*/  BSSY B1, `(.L_x_3941) ;  /* 0x00000bd000017945 */ /* 0x000fe20003800000 */
[----:B------:R-:W-:Y:S02]  /*17e00*/  SHF.R.S32.HI R74, RZ, 0x1f, R225 ;  /* 0x0000001fff4a7819 */ /* 0x000fe400000114e1 */
[----:B--2---:R-:W-:Y:S02]  /*17e10*/  SEL R64, R10, RZ, !P0 ;  /* 0x000000ff0a407207 */ /* 0x004fe40004000000 */
[----:B---3--:R-:W-:Y:S01]  /*17e20*/  LEA R27, R71, R4, 0x7 ;  /* 0x00000004471b7211 */ /* 0x008fe200078e38ff */
[----:B------:R-:W-:-:S04]  /*17e30*/  IMAD R4, R65, UR4, RZ ;  /* 0x0000000441047c24 */ /* 0x000fc8000f8e02ff */
[----:B0-----:R-:W-:-:S04]  /*17e40*/  @P1 IMAD.HI.U32 R0, R27, R0, RZ ;  /* 0x000000001b001227 */ /* 0x001fc800078e00ff */
[----:B------:R-:W-:Y:S01]  /*17e50*/  IMAD.MOV.U32 R11, RZ, RZ, R27 ;  /* 0x000000ffff0b7224 */ /* 0x000fe200078e001b */
[----:B------:R-:W-:Y:S01]  /*17e60*/  @P1 SHF.R.U32.HI R11, RZ, R13, R0 ;  /* 0x0000000dff0b1219 */ /* 0x000fe20000011600 */
[----:B------:R-:W-:Y:S01]  /*17e70*/  IMAD R15, R227, UR5, R4 ;  /* 0x00000005e30f7c24 */ /* 0x000fe2000f8e0204 */
[----:B------:R-:W-:Y:S01]  /*17e80*/  LEA R13, R73, R223, 0x6 ;  /* 0x000000df490d7211 */ /* 0x000fe200078e30ff */
[----:B------:R-:W-:Y:S01]  /*17e90*/  IMAD.WIDE.U32 R4, R227, UR4, R20 ;  /* 0x00000004e3047c25 */ /* 0x000fe2000f8e0014 */
[----:B------:R-:W-:Y:S01]  /*17ea0*/  SEL R0, R12, RZ, !P0 ;  /* 0x000000ff0c007207 */ /* 0x000fe20004000000 */
[----:B------:R-:W-:Y:S02]  /*17eb0*/  ULDC.64 UR4, c[0x0][0xb98] ;  /* 0x0002e60000047ab9 */ /* 0x000fe40000000a00 */
[----:B------:R-:W-:Y:S02]  /*17ec0*/  IMAD.IADD R5, R5, 0x1, R15 ;  /* 0x0000000105057824 */ /* 0x000fe400078e020f */
[----:B------:R-:W-:-:S02]  /*17ed0*/  IMAD.MOV R25, RZ, RZ, -R11 ;  /* 0x000000ffff197224 */ /* 0x000fc400078e0a0b */
[----:B------:R-:W-:-:S04]  /*17ee0*/  IMAD.WIDE R8, R13, 0x2, R8 ;  /* 0x000000020d087825 */ /* 0x000fc800078e0208 */
[----:B------:R-:W-:Y:S02]  /*17ef0*/  IMAD R15, R0, UR4, RZ ;  /* 0x00000004000f7c24 */ /* 0x000fe4000f8e02ff */
[----:B------:R-:W-:-:S04]  /*17f00*/  IMAD.WIDE.U32 R4, R64, UR4, R4 ;  /* 0x0000000440047c25 */ /* 0x000fc8000f8e0004 */
[----:B------:R-:W-:Y:S01]  /*17f10*/  IMAD R13, R28, R25, R27 ;  /* 0x000000191c0d7224 */ /* 0x000fe200078e021b */
[----:B------:R-:W-:Y:S01]  /*17f20*/  IADD3 R4, P0, R11, R4, RZ ;  /* 0x000000040b047210 */ /* 0x000fe20007f1e0ff */
[----:B------:R-:W-:Y:S01]  /*17f30*/  IMAD R12, R64, UR5, R15 ;  /* 0x00000005400c7c24 */ /* 0x000fe2000f8e020f */
[----:B------:R-:W-:Y:S01]  /*17f40*/  SHF.R.S32.HI R15, RZ, 0x1f, R11 ;  /* 0x0000001fff0f7819 */ /* 0x000fe2000001140b */
[----:B------:R-:W-:Y:S01]  /*17f50*/  ULDC.64 UR4, c[0x0][0xb88] ;  /* 0x0002e20000047ab9 */ /* 0x000fe20000000a00 */
[----:B------:R-:W-:Y:S02]  /*17f60*/  SHF.R.S32.HI R10, RZ, 0x1f, R13 ;  /* 0x0000001fff0a7819 */ /* 0x000fe4000001140d */
[----:B------:R-:W-:-:S03]  /*17f70*/  IADD3.X R5, R15, R5, R12, P0, !PT ;  /* 0x000000050f057210 */ /* 0x000fc600007fe40c */
[----:B------:R-:W-:Y:S01]  /*17f80*/  IMAD R14, R10, UR4, RZ ;  /* 0x000000040a0e7c24 */ /* 0x000fe2000f8e02ff */
[----:B------:R-:W-:Y:S01]  /*17f90*/  IADD3 R11, P6, R8, 0x2000, RZ ;  /* 0x00002000080b7810 */ /* 0x000fe20007fde0ff */
[----:B------:R-:W-:-:S04]  /*17fa0*/  IMAD.WIDE.U32 R4, R13, UR4, R4 ;  /* 0x000000040d047c25 */ /* 0x000fc8000f8e0004 */
[----:B------:R-:W-:Y:S01]  /*17fb0*/  IMAD R15, R13, UR5, R14 ;  /* 0x000000050d0f7c24 */ /* 0x000fe2000f8e020e */
[----:B------:R-:W-:Y:S01]  /*17fc0*/  ULDC.64 UR4, c[0x0][0xb50] ;  /* 0x0002d40000047ab9 */ /* 0x000fe20000000a00 */
[----:B------:R-:W-:Y:S02]  /*17fd0*/  LOP3.LUT R12, R11, 0x380, RZ, 0xc0, !PT ;  /* 0x000003800b0c7812 */ /* 0x000fe400078ec0ff */
[----:B------:R-:W-:Y:S02]  /*17fe0*/  LEA R26, P0, R4, UR4, 0x2 ;  /* 0x00000004041a7c11 */ /* 0x000fe4000f8010ff */
[----:B------:R-:W-:Y:S01]  /*17ff0*/  IADD3 R5, R5, R15, RZ ;  /* 0x0000000f05057210 */ /* 0x000fe20007ffe0ff */
[----:B------:R-:W-:Y:S01]  /*18000*/  IMAD R27, R71, 0x80, R34 ;  /* 0x00000080471b7824 */ /* 0x000fe200078e0222 */
[----:B------:R-:W-:Y:S02]  /*18010*/  IADD3 R25, P2, R8, 0x1000, RZ ;  /* 0x0000100008197810 */ /* 0x000fe40007f5e0ff */
[----:B------:R-:W-:-:S02]  /*18020*/  SHF.R.U64 R12, R12, 0x3, RZ ;  /* 0x000000030c0c7819 */ /* 0x000fc400000012ff */
[----:B------:R-:W-:Y:S02]  /*18030*/  SHF.R.S32.HI R34, RZ, 0x1f, R35 ;  /* 0x0000001fff227819 */ /* 0x000fe40000011423 */
[----:B------:R-:W-:Y:S01]  /*18040*/  LEA.HI.X R4, R4, UR5, R5, 0x2, P0 ;  /* 0x0000000504047c11 */ /* 0x000fe200080f1405 */
[----:B------:R-:W-:Y:S01]  /*18050*/  SHFL.IDX PT, R54, R26, RZ, 0x1c1f ;  /* 0x001c1fff1a367589 */ /* 0x000fe200000e0000 */
[----:B------:R-:W-:Y:S01]  /*18060*/  IADD3 R37, P0, R8, 0x5000, RZ ;  /* 0x0000500008257810 */ /* 0x000fe20007f1e0ff */
[----:B------:R-:W-:Y:S01]  /*18070*/  ULDC.64 UR4, c[0x0][0xaa0] ;  /* 0x0002a80000047ab9 */ /* 0x000fe20000000a00 */
[----:B------:R-:W-:Y:S01]  /*18080*/  LOP3.LUT R12, R12, R11, RZ, 0x3c, !PT ;  /* 0x0000000b0c0c7212 */ /* 0x000fe200078e3cff */
[----:B------:R-:W-:Y:S01]  /*18090*/  IMAD.X R11, RZ, RZ, R9, P2 ;  /* 0x000000ffff0b7224 */ /* 0x000fe200010e0609 */
[----:B------:R-:W-:Y:S02]  /*180a0*/  LEA.HI R34, R34, R35, RZ, 0x7 ;  /* 0x0000002322227211 */ /* 0x000fe400078f38ff */
[----:B------:R-:W-:-:S02]  /*180b0*/  LOP3.LUT R36, R37, 0x380, RZ, 0xc0, !PT ;  /* 0x0000038025247812 */ /* 0x000fc400078ec0ff */
[----:B------:R-:W-:Y:S01]  /*180c0*/  IADD3 R45, P2, R8, 0x7000, RZ ;  /* 0x00007000082d7810 */ /* 0x000fe20007f5e0ff */
[----:B------:R-:W0:Y:S01]  /*180d0*/  SHFL.IDX PT, R55, R4, RZ, 0x1c1f ;  /* 0x001c1fff04377589 */ /* 0x000e2200000e0000 */
[----:B------:R-:W-:Y:S02]  /*180e0*/  LOP3.LUT R34, R34, 0xffffff80, RZ, 0xc0, !PT ;  /* 0xffffff8022227812 */ /* 0x000fe400078ec0ff */
[----:B------:R-:W-:Y:S02]  /*180f0*/  SHF.R.U64 R36, R36, 0x3, RZ ;  /* 0x0000000324247819 */ /* 0x000fe400000012ff */
[----:B------:R-:W-:Y:S02]  /*18100*/  LOP3.LUT R44, R45, 0x380, RZ, 0xc0, !PT ;  /* 0x000003802d2c7812 */ /* 0x000fe400078ec0ff */
[----:B------:R-:W-:Y:S02]  /*18110*/  IADD3 R34, R35, -R34, RZ ;  /* 0x8000002223227210 */ /* 0x000fe40007ffe0ff */
[----:B------:R-:W-:Y:S01]  /*18120*/  LOP3.LUT R36, R36, R37, RZ, 0x3c, !PT ;  /* 0x0000002524247212 */ /* 0x000fe200078e3cff */
[----:B------:R-:W-:Y:S01]  /*18130*/  IMAD.X R37, RZ, RZ, R9, P0 ;  /* 0x000000ffff257224 */ /* 0x000fe200000e0609 */
[----:B------:R-:W-:-:S02]  /*18140*/  SHF.R.U64 R44, R44, 0x3, RZ ;  /* 0x000000032c2c7819 */ /* 0x000fc400000012ff */
[----:B------:R-:W-:Y:S02]  /*18150*/  LOP3.LUT P0, RZ, R34, 0x3, RZ, 0xc0, !PT ;  /* 0x0000000322ff7812 */ /* 0x000fe4000780c0ff */
[----:B------:R-:W-:Y:S01]  /*18160*/  LOP3.LUT R44, R44, R45, RZ, 0x3c, !PT ;  /* 0x0000002d2c2c7212 */ /* 0x000fe200078e3cff */
[----:B------:R-:W-:Y:S01]  /*18170*/  IMAD.X R45, RZ, RZ, R9, P2 ;  /* 0x000000ffff2d7224 */ /* 0x000fe200010e0609 */
[----:B------:R-:W-:Y:S02]  /*18180*/  ISETP.GE.OR P2, PT, R27, R66, P0 ;  /* 0x000000421b00720c */ /* 0x000fe40000746670 */
[----:B------:R-:W-:-:S04]  /*18190*/  LOP3.LUT R10, R25, 0x380, RZ, 0xc0, !PT ;  /* 0x00000380190a7812 */ /* 0x000fc800078ec0ff */
[----:B------:R-:W-:-:S07]  /*181a0*/  SHF.R.U64 R10, R10, 0x3, RZ ;  /* 0x000000030a0a7819 */ /* 0x000fce00000012ff */
[----:B0-----:R0:W-:Y:S01]  /*181b0*/  @!P2 ST.E desc[UR56][R54.64], R3 ;  /* 0x000000033600a985 */ /* 0x0011e2000c101938 */
[----:B------:R-:W-:Y:S01]  /*181c0*/  LOP3.LUT R10, R10, R25, RZ, 0x3c, !PT ;  /* 0x000000190a0a7212 */ /* 0x000fe200078e3cff */
[----:B0-----:R-:W-:-:S04]  /*181d0*/  IMAD R3, R21, UR4, RZ ;  /* 0x0000000415037c24 */ /* 0x001fc8000f8e02ff */
[C---:B------:R-:W-:Y:S02]  /*181e0*/  IMAD R3, R20.reuse, UR5, R3 ;  /* 0x0000000514037c24 */ /* 0x040fe4000f8e0203 */
[----:B------:R-:W-:Y:S01]  /*181f0*/  IMAD.WIDE.U32 R20, R20, UR4, RZ ;  /* 0x0000000414147c25 */ /* 0x000fe2000f8e00ff */
[C---:B------:R-:W-:Y:S01]  /*18200*/  IADD3 R25, P5, R8.reuse, 0x3000, RZ ;  /* 0x0000300008197810 */ /* 0x040fe20007fbe0ff */
[----:B------:R-:W-:Y:S02]  /*18210*/  ULDC.64 UR4, c[0x0][0xae8] ;  /* 0x0002ba0000047ab9 */ /* 0x000fe40000000a00 */
[----:B------:R-:W-:Y:S01]  /*18220*/  IMAD.IADD R21, R21, 0x1, R3 ;  /* 0x0000000115157824 */ /* 0x000fe200078e0203 */
[----:B------:R-:W-:Y:S01]  /*18230*/  IADD3 R33, P4, R8, 0x4000, RZ ;  /* 0x0000400008217810 */ /* 0x000fe20007f9e0ff */
[----:B------:R-:W-:Y:S01]  /*18240*/  IMAD R3, R226, 0x20, R73 ;  /* 0x00000020e2037824 */ /* 0x000fe200078e0249 */
[----:B------:R-:W-:Y:S01]  /*18250*/  IADD3 R41, P3, R8, 0x6000, RZ ;  /* 0x0000600008297810 */ /* 0x000fe20007f7e0ff */
[----:B------:R-:W-:Y:S01]  /*18260*/  IMAD R68, R65, UR4, RZ ;  /* 0x0000000441447c24 */ /* 0x000fe2000f8e02ff */
[----:B------:R-:W-:-:S02]  /*18270*/  LOP3.LUT R24, R25, 0x380, RZ, 0xc0, !PT ;  /* 0x0000038019187812 */ /* 0x000fc400078ec0ff */
[----:B------:R-:W-:Y:S02]  /*18280*/  LOP3.LUT R32, R33, 0x380, RZ, 0xc0, !PT ;  /* 0x0000038021207812 */ /* 0x000fe400078ec0ff */
[----:B------:R-:W-:Y:S02]  /*18290*/  LEA R69, R71, R3, 0x7 ;  /* 0x0000000347457211 */ /* 0x000fe400078e38ff */
[----:B------:R-:W-:Y:S01]  /*182a0*/  LOP3.LUT R40, R41, 0x380, RZ, 0xc0, !PT ;  /* 0x0000038029287812 */ /* 0x000fe200078ec0ff */
[----:B------:R-:W-:Y:S01]  /*182b0*/  SHFL.IDX PT, R58, R26, 0x1, 0x1c1f ;  /* 0x003c1f001a3a7f89 */ /* 0x000fe200000e0000 */
[----:B------:R-:W-:Y:S01]  /*182c0*/  SHF.R.U64 R24, R24, 0x3, RZ ;  /* 0x0000000318187819 */ /* 0x000fe200000012ff */
[C---:B------:R-:W-:Y:S01]  /*182d0*/  IMAD R3, R227.reuse, UR5, R68 ;  /* 0x00000005e3037c24 */ /* 0x040fe2000f8e0244 */
[----:B------:R-:W-:Y:S01]  /*182e0*/  SHF.R.U64 R32, R32, 0x3, RZ ;  /* 0x0000000320207819 */ /* 0x000fe200000012ff */
[----:B------:R0:W2:Y:S01]  /*182f0*/  SHFL.IDX PT, R59, R4, 0x1, 0x1c1f ;  /* 0x003c1f00043b7f89 */ /* 0x0000a200000e0000 */
[----:B------:R-:W-:Y:S01]  /*18300*/  IMAD.WIDE.U32 R20, R227, UR4, R20 ;  /* 0x00000004e3147c25 */ /* 0x000fe2000f8e0014 */
[----:B------:R-:W-:Y:S01]  /*18310*/  SHF.R.U64 R40, R40, 0x3, RZ ;  /* 0x0000000328287819 */ /* 0x000fe200000012ff */
[----:B------:R-:W-:-:S02]  /*18320*/  ULDC.64 UR4, c[0x0][0xaf0] ;  /* 0x0002bc0000047ab9 */ /* 0x000fc40000000a00 */
[----:B-1----:R-:W-:Y:S01]  /*18330*/  @P1 IMAD.HI.U32 R65, R69, R70, RZ ;  /* 0x0000004645411227 */ /* 0x002fe200078e00ff */
[----:B------:R-:W-:Y:S02]  /*18340*/  LOP3.LUT R24, R24, R25, RZ, 0x3c, !PT ;  /* 0x0000001918187212 */ /* 0x000fe400078e3cff */
[----:B------:R-:W-:Y:S01]  /*18350*/  LOP3.LUT R32, R32, R33, RZ, 0x3c, !PT ;  /* 0x0000002120207212 */ /* 0x000fe200078e3cff */
[----:B------:R-:W-:Y:S01]  /*18360*/  IMAD.IADD R21, R21, 0x1, R3 ;  /* 0x0000000115157824 */ /* 0x000fe200078e0203 */
[----:B------:R-:W-:Y:S01]  /*18370*/  LOP3.LUT R40, R40, R41, RZ, 0x3c, !PT ;  /* 0x0000002928287212 */ /* 0x000fe200078e3cff */
[----:B------:R-:W-:Y:S01]  /*18380*/  IMAD R67, R0, UR4, RZ ;  /* 0x0000000400437c24 */ /* 0x000fe2000f8e02ff */
[----:B------:R-:W-:Y:S01]  /*18390*/  IADD3.X R25, RZ, R9, RZ, P5, !PT ;  /* 0x00000009ff197210 */ /* 0x000fe20002ffe4ff */
[--C-:B------:R-:W-:Y:S01]  /*183a0*/  IMAD.X R13, RZ, RZ, R9.reuse, P6 ;  /* 0x000000ffff0d7224 */ /* 0x100fe200030e0609 */
[----:B------:R-:W-:Y:S01]  /*183b0*/  MOV R3, R69 ;  /* 0x0000004500037202 */ /* 0x000fe20000000f00 */
[----:B------:R-:W-:Y:S01]  /*183c0*/  IMAD.X R33, RZ, RZ, R9, P4 ;  /* 0x000000ffff217224 */ /* 0x000fe200020e0609 */
[C---:B------:R-:W-:Y:S01]  /*183d0*/  IADD3 R49, P6, R8.reuse, 0x8000, RZ ;  /* 0x0000800008317810 */ /* 0x040fe20007fde0ff */
[----:B------:R-:W-:Y:S01]  /*183e0*/  VIADD R5, R27, 0x8 ;  /* 0x000000081b057836 */ /* 0x000fe20000000000 */
[----:B------:R-:W-:-:S02]  /*183f0*/  IADD3 R53, P5, R8, 0x9000, RZ ;  /* 0x0000900008357810 */ /* 0x000fc40007fbe0ff */
[----:B------:R-:W-:Y:S02]  /*18400*/  IADD3 R57, P4, R8, 0xa000, RZ ;  /* 0x0000a00008397810 */ /* 0x000fe40007f9e0ff */
[----:B------:R-:W-:Y:S02]  /*18410*/  IADD3.X R41, RZ, R9, RZ, P3, !PT ;  /* 0x00000009ff297210 */ /* 0x000fe40001ffe4ff */
[----:B------:R-:W-:Y:S01]  /*18420*/  @P1 SHF.R.U32.HI R3, RZ, R72, R65 ;  /* 0x00000048ff031219 */ /* 0x000fe20000011641 */
[----:B------:R-:W-:Y:S01]  /*18430*/  IMAD R67, R64, UR5, R67 ;  /* 0x0000000540437c24 */ /* 0x000fe2000f8e0243 */
[----:B------:R-:W-:Y:S01]  /*18440*/  IADD3 R14, P3, R8, 0xb000, RZ ;  /* 0x0000b000080e7810 */ /* 0x000fe20007f7e0ff */
[----:B------:R-:W-:Y:S01]  /*18450*/  IMAD.WIDE.U32 R64, R64, UR4, R20 ;  /* 0x0000000440407c25 */ /* 0x000fe2000f8e0014 */
[----:B------:R-:W-:Y:S01]  /*18460*/  LOP3.LUT R48, R49, 0x380, RZ, 0xc0, !PT ;  /* 0x0000038031307812 */ /* 0x000fe200078ec0ff */
[----:B------:R-:W-:Y:S01]  /*18470*/  ULDC.64 UR4, c[0x0][0xae0] ;  /* 0x0002b80000047ab9 */ /* 0x000fe20000000a00 */
[----:B------:R-:W-:Y:S01]  /*18480*/  LOP3.LUT R52, R53, 0x380, RZ, 0xc0, !PT ;  /* 0x0000038035347812 */ /* 0x000fe200078ec0ff */
[----:B------:R-:W-:Y:S01]  /*18490*/  IMAD.MOV R21, RZ, RZ, -R3 ;  /* 0x000000ffff157224 */ /* 0x000fe200078e0a03 */
[----:B------:R-:W-:-:S02]  /*184a0*/  LOP3.LUT R56, R57, 0x380, RZ, 0xc0, !PT ;  /* 0x0000038039387812 */ /* 0x000fc400078ec0ff */
[----:B------:R-:W-:Y:S02]  /*184b0*/  SHF.R.S32.HI R0, RZ, 0x1f, R3 ;  /* 0x0000001fff007819 */ /* 0x000fe40000011403 */
[----:B------:R-:W-:Y:S02]  /*184c0*/  LOP3.LUT R15, R8, 0x380, RZ, 0xc0, !PT ;  /* 0x00000380080f7812 */ /* 0x000fe400078ec0ff */
[----:B------:R-:W-:Y:S02]  /*184d0*/  ISETP.GE.OR P0, PT, R5, R66, P0 ;  /* 0x000000420500720c */ /* 0x000fe40000706670 */
[----:B------:R-:W-:Y:S01]  /*184e0*/  LOP3.LUT R7, R14, 0x380, RZ, 0xc0, !PT ;  /* 0x000003800e077812 */ /* 0x000fe200078ec0ff */
[----:B------:R-:W-:Y:S01]  /*184f0*/  IMAD R0, R0, UR4, RZ ;  /* 0x0000000400007c24 */ /* 0x000fe2000f8e02ff */
[----:B------:R-:W-:Y:S02]  /*18500*/  SHF.R.U64 R48, R48, 0x3, RZ ;  /* 0x0000000330307819 */ /* 0x000fe400000012ff */
[----:B------:R-:W-:-:S02]  /*18510*/  SHF.R.U64 R52, R52, 0x3, RZ ;  /* 0x0000000334347819 */ /* 0x000fc400000012ff */
[----:B------:R-:W-:Y:S02]  /*18520*/  SHF.R.U64 R56, R56, 0x3, RZ ;  /* 0x0000000338387819 */ /* 0x000fe400000012ff */
[----:B------:R-:W-:Y:S01]  /*18530*/  IADD3 R65, R65, R67, RZ ;  /* 0x0000004341417210 */ /* 0x000fe20007ffe0ff */
[----:B------:R-:W-:Y:S01]  /*18540*/  IMAD R67, R28, R21, R69 ;  /* 0x000000151c437224 */ /* 0x000fe200078e0245 */
[----:B------:R-:W-:Y:S02]  /*18550*/  SHF.R.U64 R15, R15, 0x3, RZ ;  /* 0x000000030f0f7819 */ /* 0x000fe400000012ff */
[----:B------:R-:W-:Y:S01]  /*18560*/  SHF.R.U64 R7, R7, 0x3, RZ ;  /* 0x0000000307077819 */ /* 0x000fe200000012ff */
[--C-:B------:R-:W-:Y:S01]  /*18570*/  IMAD.X R61, RZ, RZ, R9.reuse, P3 ;  /* 0x000000ffff3d7224 */ /* 0x100fe200018e0609 */
[----:B------:R-:W-:Y:S01]  /*18580*/  LOP3.LUT R48, R48, R49, RZ, 0x3c, !PT ;  /* 0x0000003130307212 */ /* 0x000fe200078e3cff */
[--C-:B------:R-:W-:Y:S01]  /*18590*/  IMAD.X R49, RZ, RZ, R9.reuse, P6 ;  /* 0x000000ffff317224 */ /* 0x100fe200030e0609 */
[----:B------:R-:W-:Y:S01]  /*185a0*/  LOP3.LUT R52, R52, R53, RZ, 0x3c, !PT ;  /* 0x0000003534347212 */ /* 0x000fe200078e3cff */
[----:B------:R-:W-:Y:S01]  /*185b0*/  IMAD R69, R3, UR5, R0 ;  /* 0x0000000503457c24 */ /* 0x000fe2000f8e0200 */
[----:B------:R-:W-:Y:S01]  /*185c0*/  LOP3.LUT R56, R56, R57, RZ, 0x3c, !PT ;  /* 0x0000003938387212 */ /* 0x000fe200078e3cff */
[----:B------:R-:W-:Y:S01]  /*185d0*/  IMAD.X R57, RZ, RZ, R9, P4 ;  /* 0x000000ffff397224 */ /* 0x000fe200020e0609 */
[----:B0-----:R-:W-:-:S02]  /*185e0*/  LOP3.LUT R4, R15, R8, RZ, 0x3c, !PT ;  /* 0x000000080f047212 */ /* 0x001fc400078e3cff */
[-C--:B------:R-:W-:Y:S02]  /*185f0*/  IADD3.X R53, RZ, R9.reuse, RZ, P5, !PT ;  /* 0x00000009ff357210 */ /* 0x080fe40002ffe4ff */
[----:B------:R-:W-:Y:S02]  /*18600*/  MOV R5, R9 ;  /* 0x0000000900057202 */ /* 0x000fe40000000f00 */
[----:B------:R-:W-:Y:S01]  /*18610*/  LOP3.LUT R60, R7, R14, RZ, 0x3c, !PT ;  /* 0x0000000e073c7212 */ /* 0x000fe200078e3cff */
[----:B------:R-:W-:Y:S01]  /*18620*/  IMAD.WIDE.U32 R20, R3, UR4, R64 ;  /* 0x0000000403147c25 */ /* 0x000fe2000f8e0040 */
[----:B------:R-:W-:Y:S01]  /*18630*/  SHF.R.S32.HI R0, RZ, 0x1f, R67 ;  /* 0x0000001fff007819 */ /* 0x000fe20000011443 */
[----:B------:R-:W-:Y:S01]  /*18640*/  ULDC.64 UR4, c[0x0][0xad8] ;  /* 0x0002b60000047ab9 */ /* 0x000fe20000000a00 */
[----:B--2---:R0:W-:Y:S01]  /*18650*/  @!P0 ST.E desc[UR56][R58.64], R6 ;  /* 0x000000063a008985 */ /* 0x0041e2000c101938 */
[----:B------:R-:W-:Y:S02]  /*18660*/  IMAD.IADD R21, R21, 0x1, R69 ;  /* 0x0000000115157824 */ /* 0x000fe400078e0245 */
[----:B------:R-:W-:Y:S01]  /*18670*/  IMAD R0, R0, UR4, RZ ;  /* 0x0000000400007c24 */ /* 0x000fe2000f8e02ff */
[----:B------:R-:W5:Y:S04]  /*18680*/  LD.E.128 R8, desc[UR56][R10.64] ;  /* 0x000000380a087980 */ /* 0x000f68000c101d00 */
[----:B------:R-:W5:Y:S04]  /*18690*/  LD.E.128 R12, desc[UR56][R12.64] ;  /* 0x000000380c0c7980 */ /* 0x000f68000c101d00 */
[----:B0-----:R-:W5:Y:S04]  /*186a0*/  LD.E.128 R4, desc[UR56][R4.64] ;  /* 0x0000003804047980 */ /* 0x001f68000c101d00 */
        /* <DEDUP_REMOVED lines=9> */
[C---:B------:R-:W-:Y:S01]  /*18740*/  IMAD R69, R67.reuse, UR5, R0 ;  /* 0x0000000543457c24 */ /* 0x040fe2000f8e0200 */
[----:B------:R-:W-:Y:S01]  /*18750*/  @!PT LDS RZ, [RZ] ;  /* 0x00000000fffff984 */ /* 0x000fe20000000800 */
[----:B------:R-:W-:Y:S01]  /*18760*/  @!PT LDS RZ, [RZ] ;  /* 0x00000000fffff984 */ /* 0x000fe20000000800 */
[----:B------:R-:W-:Y:S01]  /*18770*/  @!PT LDS RZ, [RZ] ;  /* 0x00000000fffff984 */ /* 0x000fe20000000800 */
[----:B------:R-:W-:Y:S01]  /*18780*/  @!PT LDS RZ, [RZ] ;  /* 0x00000000fffff984 */ /* 0x000fe20000000800 */
[----:B------:R0:W-:Y:S06]  /*18790*/  MEMBAR.ALL.CTA ;  /* 0x0000000000007992 */ /* 0x0001ec0000008000 */
[----:B0-----:R-:W0:Y:S01]  /*187a0*/  FENCE.VIEW.ASYNC.S ;  /* 0x00000000000073c6 */ /* 0x001e220000000000 */
[----:B------:R-:W-:Y:S01]  /*187b0*/  IMAD.WIDE.U32 R20, R67, UR4, R20 ;  /* 0x0000000443147c25 */ /* 0x000fe2000f8e0014 */
[----:B------:R-:W-:Y:S01]  /*187c0*/  ULDC.64 UR4, c[0x0][0xa80] ;  /* 0x0002a00000047ab9 */ /* 0x000fe20000000a00 */
[----:B------:R-:W-:-:S02]  /*187d0*/  LEA R71, R71, R73, 0x7 ;  /* 0x0000004947477211 */ /* 0x000fc400078e38ff */
[----:B------:R-:W-:Y:S01]  /*187e0*/  IMAD.IADD R21, R21, 0x1, R69 ;  /* 0x0000000115157824 */ /* 0x000fe200078e0245 */
[----:B------:R-:W-:-:S04]  /*187f0*/  LEA R28, P2, R20, UR4, 0x1 ;  /* 0x00000004141c7c11 */ /* 0x000fc8000f8408ff */
[----:B------:R-:W-:Y:S02]  /*18800*/  LEA.HI.X R67, R20, UR5, R21, 0x1, P2 ;  /* 0x0000000514437c11 */ /* 0x000fe400090f0c15 */
[----:B------:R-:W-:Y:S02]  /*18810*/  ISETP.GE.AND P2, PT, R71, R66, PT ;  /* 0x000000424700720c */ /* 0x000fe40003f46270 */
[----:B------:R-:W-:-:S04]  /*18820*/  IADD3 R0, R2, 0x30820, RZ ;  /* 0x0003082002007810 */ /* 0x000fc80007ffe0ff */
[----:B------:R-:W-:Y:S01]  /*18830*/  PRMT R0, RZ, 0x654, R0 ;  /* 0x00000654ff007816 */ /* 0x000fe20000000000 */
[C---:B------:R-:W-:Y:S01]  /*18840*/  VIADD R3, R71.reuse, 0x20 ;  /* 0x0000002047037836 */ /* 0x040fe20000000000 */
[----:B------:R-:W-:Y:S01]  /*18850*/  IADD3 R65, R71, 0x40, RZ ;  /* 0x0000004047417810 */ /* 0x000fe20007ffe0ff */
[----:B------:R-:W-:Y:S01]  /*18860*/  VIADD R73, R223, 0x40 ;  /* 0x00000040df497836 */ /* 0x000fe20000000000 */
[----:B0-----:R0:W1:Y:S01]  /*18870*/  SHFL.IDX PT, R68, R28, RZ, 0x181f ;  /* 0x00181fff1c447589 */ /* 0x00106200000e0000 */
[----:B------:R2:W-:Y:S01]  /*18880*/  SYNCS.ARRIVE.TRANS64.RED.A1T0 RZ, [R0+URZ], RZ ;  /* 0x000000ff00ff79a7 */ /* 0x0005e2000810043f */
[-C--:B------:R-:W-:Y:S02]  /*18890*/  ISETP.GE.AND P1, PT, R3, R66.reuse, PT ;  /* 0x000000420300720c */ /* 0x080fe40003f26270 */
[----:B------:R-:W-:Y:S02]  /*188a0*/  ISETP.GE.AND P0, PT, R65, R66, PT ;  /* 0x000000424100720c */ /* 0x000fe40003f06270 */
[----:B------:R-:W-:Y:S01]  /*188b0*/  SHF.R.S32.HI R70, RZ, 0x1f, R223 ;  /* 0x0000001fff467819 */ /* 0x000fe200000114df */
[----:B--2---:R0:W2:Y:S01]  /*188c0*/  SHFL.IDX PT, R0, R67, RZ, 0x181f ;  /* 0x00181fff43007589 */ /* 0x0040a200000e0000 */
[----:B------:R-:W-:Y:S01]  /*188d0*/  SHF.R.S32.HI R72, RZ, 0x1f, R73 ;  /* 0x0000001fff487819 */ /* 0x000fe20000011449 */
[----:B------:R-:W-:Y:S08]  /*188e0*/  @P2 BRA `(.L_x_3942) ;  /* 0x0000000000342947 */ /* 0x000ff00003800000 */
[----:B------:R-:W-:Y:S02]  /*188f0*/  ULDC UR4, c[0x0][0xac8] ;  /* 0x0002b20000047ab9 */ /* 0x000fe40000000800 */
[----:B------:R-:W-:Y:S02]  /*18900*/  ISETP.GE.AND P4, PT, R223, UR4, PT ;  /* 0x00000004df007c0c */ /* 0x000fe4000bf86270 */
[----:B------:R-:W-:Y:S02]  /*18910*/  ISETP.GE.AND P3, PT, R73, UR4, PT ;  /* 0x0000000449007c0c */ /* 0x000fe4000bf66270 */
[----:B------:R-:W-:-:S09]  /*18920*/  ISETP.GE.AND P2, PT, R225, UR4, PT ;  /* 0x00000004e1007c0c */ /* 0x000fd2000bf46270 */
[-C--:B-1----:R-:W-:Y:S02]  /*18930*/  @!P4 LEA R20, P6, R223, R68.reuse, 0x1 ;  /* 0x00000044df14c211 */ /* 0x082fe400078c08ff */
[----:B------:R-:W-:Y:S02]  /*18940*/  @!P3 LEA R64, P5, R73, R68, 0x1 ;  /* 0x000000444940b211 */ /* 0x000fe400078a08ff */
[----:B--2---:R-:W-:Y:S02]  /*18950*/  @!P4 LEA.HI.X R21, R223, R0, R70, 0x1, P6 ;  /* 0x00000000df15c211 */ /* 0x004fe400030f0c46 */
[----:B------:R-:W-:Y:S02]  /*18960*/  @!P2 LEA R68, P6, R225, R68, 0x1 ;  /* 0x00000044e144a211 */ /* 0x000fe400078c08ff */
[-C--:B------:R-:W-:Y:S01]  /*18970*/  @!P3 LEA.HI.X R65, R73, R0.reuse, R72, 0x1, P5 ;  /* 0x000000004941b211 */ /* 0x080fe200028f0c48 */
[----:B-----5:R3:W-:Y:S01]  /*18980*/  @!P4 ST.E.128 desc[UR56][R20.64], R4 ;  /* 0x000000041400c985 */ /* 0x0207e2000c101d38 */
[----:B------:R-:W-:-:S03]  /*18990*/  @!P2 LEA.HI.X R69, R225, R0, R74, 0x1, P6 ;  /* 0x00000000e145a211 */ /* 0x000fc600030f0c4a */
[----:B------:R3:W-:Y:S04]  /*189a0*/  @!P3 ST.E.128 desc[UR56][R64.64], R32 ;  /* 0x000000204000b985 */ /* 0x0007e8000c101d38 */
[----:B------:R3:W-:Y:S02]  /*189b0*/  @!P2 ST.E.128 desc[UR56][R68.64], R48 ;  /* 0x000000304400a985 */ /* 0x0007e4000c101d38 */
.L_x_3942:
[----:B------:R-:W-:Y:S05]  /*189c0*/  BSYNC B1 ;  /* 0x0000000000017941 */ /* 0x000fea0003800000 */
.L_x_3941:
[----:B--2---:R2:W4:Y:S01]  /*189d0*/  SHFL.IDX PT, R0, R67, 0x1, 0x181f ;  /* 0x00381f0043007f89 */ /* 0x00452200000e0000 */
[----:B------:R-:W-:Y:S03]  /*189e0*/  BSSY B1, `(.L_x_3943) ;  /* 0x0000010000017945 */ /* 0x000fe60003800000 */
[----:B---3--:R2:W3:Y:S01]  /*189f0*/  SHFL.IDX PT, R20, R28, 0x1, 0x181f ;  /* 0x00381f001c147f89 */ /* 0x0084e200000e0000 */
[----:B------:R-:W-:Y:S05]  /*18a00*/  @P1 BRA `(.L_x_3944) ;  /* 0x0000000000341947 */ /* 0x000fea0003800000 */
[----:B------:R-:W-:Y:S02]  /*18a10*/  ULDC UR4, c[0x0][0xac8] ;  /* 0x0002b20000047ab9 */ /* 0x000fe40000000800 */
[----:B------:R-:W-:Y:S02]  /*18a20*/  ISETP.GE.AND P4, PT, R223, UR4, PT ;  /* 0x00000004df007c0c */ /* 0x000fe4000bf86270 */
[----:B------:R-:W-:Y:S02]  /*18a30*/  ISETP.GE.AND P5, PT, R73, UR4, PT ;  /* 0x0000000449007c0c */ /* 0x000fe4000bfa6270 */
[----:B------:R-:W-:-:S09]  /*18a40*/  ISETP.GE.AND P6, PT, R225, UR4, PT ;  /* 0x00000004e1007c0c */ /* 0x000fd2000bfc6270 */
[-C--:B---3-5:R-:W-:Y:S02]  /*18a50*/  @!P4 LEA R4, P1, R223, R20.reuse, 0x1 ;  /* 0x00000014df04c211 */ /* 0x0a8fe400078208ff */
[-C--:B------:R-:W-:Y:S02]  /*18a60*/  @!P5 LEA R6, P2, R73, R20.reuse, 0x1 ;  /* 0x000000144906d211 */ /* 0x080fe400078408ff */
[----:B------:R-:W-:Y:S02]  /*18a70*/  @!P6 LEA R20, P3, R225, R20, 0x1 ;  /* 0x00000014e114e211 */ /* 0x000fe400078608ff */
[-C--:B----4-:R-:W-:Y:S02]  /*18a80*/  @!P4 LEA.HI.X R5, R223, R0.reuse, R70, 0x1, P1 ;  /* 0x00000000df05c211 */ /* 0x090fe400008f0c46 */
[-C--:B------:R-:W-:Y:S02]  /*18a90*/  @!P5 LEA.HI.X R7, R73, R0.reuse, R72, 0x1, P2 ;  /* 0x000000004907d211 */ /* 0x080fe400010f0c48 */
[----:B------:R-:W-:Y:S01]  /*18aa0*/  @!P6 LEA.HI.X R21, R225, R0, R74, 0x1, P3 ;  /* 0x00000000e115e211 */ /* 0x000fe200018f0c4a */
[----:B------:R3:W-:Y:S04]  /*18ab0*/  @!P4 ST.E.128 desc[UR56][R4.64], R8 ;  /* 0x000000080400c985 */ /* 0x0007e8000c101d38 */
[----:B------:R3:W-:Y:S04]  /*18ac0*/  @!P5 ST.E.128 desc[UR56][R6.64], R36 ;  /* 0x000000240600d985 */ /* 0x0007e8000c101d38 */
[----:B------:R3:W-:Y:S02]  /*18ad0*/  @!P6 ST.E.128 desc[UR56][R20.64], R52 ;  /* 0x000000341400e985 */ /* 0x0007e4000c101d38 */
.L_x_3944:
[----:B------:R-:W-:Y:S05]  /*18ae0*/  BSYNC B1 ;  /* 0x0000000000017941 */ /* 0x000fea0003800000 */
.L_x_3943:
[----:B----4-:R4:W0:Y:S01]  /*18af0*/  SHFL.IDX PT, R0, R67, 0x2, 0x181f ;  /* 0x00581f0043007f89 */ /* 0x01082200000e0000 */
        /* <DEDUP_REMOVED lines=8> */
[-C--:B------:R-:W-:Y:S02]  /*18b80*/  @!P4 LEA R6, P1, R73, R8.reuse, 0x1 ;  /* 0x000000084906c211 */ /* 0x080fe400078208ff */
[----:B------:R-:W-:Y:S02]  /*18b90*/  @!P5 LEA R8, P2, R225, R8, 0x1 ;  /* 0x00000008e108d211 */ /* 0x000fe400078408ff */
[-C--:B0-----:R-:W-:Y:S02]  /*18ba0*/  @!P3 LEA.HI.X R5, R223, R0.reuse, R70, 0x1, P0 ;  /* 0x00000000df05b211 */ /* 0x081fe400000f0c46 */
[-C--:B------:R-:W-:Y:S02]  /*18bb0*/  @!P4 LEA.HI.X R7, R73, R0.reuse, R72, 0x1, P1 ;  /* 0x000000004907c211 */ /* 0x080fe400008f0c48 */
[----:B------:R-:W-:Y:S01]  /*18bc0*/  @!P5 LEA.HI.X R9, R225, R0, R74, 0x1, P2 ;  /* 0x00000000e109d211 */ /* 0x000fe200010f0c4a */
[----:B------:R0:W-:Y:S04]  /*18bd0*/  @!P3 ST.E.128 desc[UR56][R4.64], R12 ;  /* 0x0000000c0400b985 */ /* 0x0001e8000c101d38 */
[----:B------:R0:W-:Y:S04]  /*18be0*/  @!P4 ST.E.128 desc[UR56][R6.64], R40 ;  /* 0x000000280600c985 */ /* 0x0001e8000c101d38 */
[----:B------:R0:W-:Y:S02]  /*18bf0*/  @!P5 ST.E.128 desc[UR56][R8.64], R56 ;  /* 0x000000380800d985 */ /* 0x0001e4000c101d38 */
.L_x_3946:
[----:B------:R-:W-:Y:S05]  /*18c00*/  BSYNC B1 ;  /* 0x0000000000017941 */ /* 0x000fea0003800000 */
.L_x_3945:
[----:B------:R-:W-:Y:S01]  /*18c10*/  IADD3 R3, R71, 0x60, RZ ;  /* 0x0000006047037810 */ /* 0x000fe20007ffe0ff */
[----:B0-----:R0:W0:Y:S03]  /*18c20*/  SHFL.IDX PT, R0, R67, 0x3, 0x181f ;  /* 0x00781f0043007f89 */ /* 0x00102600000e0000 */
[----:B------:R-:W-:Y:S01]  /*18c30*/  ISETP.GE.AND P0, PT, R3, R66, PT ;  /* 0x000000420300720c */ /* 0x000fe20003f06270 */
[----:B--2-4-:R-:W2:-:S12]  /*18c40*/  SHFL.IDX PT, R28, R28, 0x3, 0x181f ;  /* 0x00781f001c1c7f89 */ /* 0x014e9800000e0000 */
[----:B------:R-:W-:Y:S05]  /*18c50*/  @P0 BRA `(.L_x_3947) ;  /* 0x0000000c005c0947 */ /* 0x000fea0003800000 */
[----:B------:R-:W-:Y:S02]  /*18c60*/  ULDC UR4, c[0x0][0xac8] ;  /* 0x0002b20000047ab9 */ /* 0x000fe40000000800 */
[----:B------:R-:W-:Y:S02]  /*18c70*/  ISETP.GE.AND P2, PT, R223, UR4, PT ;  /* 0x00000004df007c0c */ /* 0x000fe4000bf46270 */
[----:B------:R-:W-:-:S11]  /*18c80*/  ISETP.GE.AND P3, PT, R73, UR4, PT ;  /* 0x0000000449007c0c */ /* 0x000fd6000bf66270 */
[-C--:B--2---:R-:W-:Y:S02]  /*18c90*/  @!P2 LEA R4, P0, R223, R28.reuse, 0x1 ;  /* 0x0000001cdf04a211 */ /* 0x084fe400078008ff */
[----:B------:R-:W-:Y:S02]  /*18ca0*/  @!P3 LEA R6, P1, R73, R28, 0x1 ;  /* 0x0000001c4906b211 */ /* 0x000fe400078208ff */
[-C--:B0-----:R-:W-:Y:S02]  /*18cb0*/  @!P2 LEA.HI.X R5, R223, R0.reuse, R70, 0x1, P0 ;  /* 0x00000000df05a211 */ /* 0x081fe400000f0c46 */
        /* <DEDUP_REMOVED lines=9> */
.L_x_3939:
[----:B------:R-:W-:Y:S01]  /*18d50*/  ULDC.64 UR4, c[0x0][0xc00] ;  /* 0x0003000000047ab9 */ /* 0x000fe20000000a00 */
[----:B------:R-:W-:Y:S01]  /*18d60*/  IMAD.MOV.U32 R3, RZ, RZ, RZ ;  /* 0x000000ffff037224 */ /* 0x000fe200078e00ff */
[----:B------:R-:W-:Y:S01]  /*18d70*/  ISETP.NE.U32.AND P0, PT, RZ, UR4, PT ;  /* 0x00000004ff007c0c */ /* 0x000fe2000bf05070 */
[----:B------:R-:W3:Y:S01]  /*18d80*/  LDC R25, c[0x0][0xbe8] ;  /* 0x0002fa00ff197b82 */ /* 0x000ee20000000800 */
[----:B------:R-:W-:Y:S02]  /*18d90*/  IADD3 R4, P1, R228, UR4, RZ ;  /* 0x00000004e4047c10 */ /* 0x000fe4000ff3e0ff */
[----:B------:R-:W-:Y:S02]  /*18da0*/  ISETP.NE.AND.EX P0, PT, RZ, UR5, PT, P0 ;  /* 0x00000005ff007c0c */ /* 0x000fe4000bf05300 */
[----:B------:R-:W-:Y:S01]  /*18db0*/  IADD3.X R5, R229, UR5, RZ, P1, !PT ;  /* 0x00000005e5057c10 */ /* 0x000fe20008ffe4ff */
[----:B------:R-:W-:Y:S02]  /*18dc0*/  ULDC.64 UR4, c[0x0][0xc08] ;  /* 0x0003020000047ab9 */ /* 0x000fe40000000a00 */
[----:B------:R-:W-:-:S04]  /*18dd0*/  ISETP.NE.U32.AND P1, PT, RZ, UR4, PT ;  /* 0x00000004ff007c0c */ /* 0x000fc8000bf25070 */
[----:B------:R-:W-:-:S04]  /*18de0*/  ISETP.NE.AND.EX P1, PT, RZ, UR5, PT, P1 ;  /* 0x00000005ff007c0c */ /* 0x000fc8000bf25310 */
[----:B------:R4:W5:Y:S09]  /*18df0*/  @P0 LDG.E R3, desc[UR56][R4.64] ;  /* 0x0000003804030981 */ /* 0x000972000c1e1900 */
[----:B------:R-:W-:Y:S01]  /*18e00*/  @P1 IADD3 R228, P2, R228, UR4, RZ ;  /* 0x00000004e4e41c10 */ /* 0x000fe2000ff5e0ff */
[----:B------:R-:W-:-:S02]  /*18e10*/  ULDC UR4, c[0x0][0xa88] ;  /* 0x0002a20000047ab9 */ /* 0x000fc40000000800 */
[----:B------:R-:W-:Y:S02]  /*18e20*/  MOV R0, UR4 ;  /* 0x0000000400007c02 */ /* 0x000fe40008000f00 */
[----:B------:R-:W-:-:S05]  /*18e30*/  @P1 IADD3.X R229, R229, UR5, RZ, P2, !PT ;  /* 0x00000005e5e51c10 */ /* 0x000fca00097fe4ff */
[----:B------:R4:W5:Y:S01]  /*18e40*/  @P1 LDG.E R0, desc[UR56][R228.64] ;  /* 0x00000038e4001981 */ /* 0x000962000c1e1900 */
[----:B---3--:R-:W-:Y:S01]  /*18e50*/  ISETP.NE.AND P2, PT, R25, 0x1, PT ;  /* 0x000000011900780c */ /* 0x008fe20003f45270 */
[----:B------:R-:W3:-:S12]  /*18e60*/  S2R R26, SR_TID.X ;  /* 0x00000000001a7919 */ /* 0x000ed80000002100 */
[----:B------:R-:W0:Y:S08]  /*18e70*/  @P2 LDC R20, c[0x0][0xbec] ;  /* 0x0002fb00ff142b82 */ /* 0x000e300000000800 */
[----:B------:R-:W0:Y:S01]  /*18e80*/  @P2 LDC R27, c[0x0][0xbf0] ;  /* 0x0002fc00ff1b2b82 */ /* 0x000e220000000800 */
[----:B---3--:R-:W-:-:S05]  /*18e90*/  VIADD R26, R26, 0xffffff80 ;  /* 0xffffff801a1a7836 */ /* 0x008fca0000000000 */
[----:B------:R-:W-:Y:S01]  /*18ea0*/  ISETP.GE.AND P3, PT, R26, 0x80, PT ;  /* 0x000000801a00780c */ /* 0x000fe20003f66270 */
[----:B----4-:R-:W-:-:S12]  /*18eb0*/  @P1 BRA `(.L_x_3948) ;  /* 0x0000000000101947 */ /* 0x010fd80003800000 */
[----:B------:R-:W-:Y:S05]  /*18ec0*/  @!P0 BRA `(.L_x_3948) ;  /* 0x00000000000c8947 */ /* 0x000fea0003800000 */
[----:B------:R-:W3:Y:S04]  /*18ed0*/  LDG.E R7, desc[UR56][R4.64] ;  /* 0x0000003804077981 */ /* 0x000ee8000c1e1900 */
[----:B-----5:R-:W3:Y:S02]  /*18ee0*/  LDG.E R0, desc[UR56][R4.64+0x4] ;  /* 0x0000043804007981 */ /* 0x020ee4000c1e1900 */
[----:B---3--:R-:W-:-:S07]  /*18ef0*/  IADD3 R0, -R7, R0, RZ ;  /* 0x0000000007007210 */ /* 0x008fce0007ffe1ff */
.L_x_3948:
[----:B------:R-:W3:Y:S04]  /*18f00*/  LDL.LU R5, [R1+0x4] ;  /* 0x0000040001057983 */ /* 0x000ee80000300800 */
[----:B------:R-:W4:Y:S04]  /*18f10*/  LDL.LU R4, [R1+0x48] ;  /* 0x0000480001047983 */ /* 0x000f280000300800 */
[----:B------:R0:W5:Y:S01]  /*18f20*/  LDL R24, [R1+0x44] ;  /* 0x0000440001187983 */ /* 0x0001620000100800 */
[----:B------:R-:W-:Y:S01]  /*18f30*/  BSSY B1, `(.L_x_3949) ;  /* 0x000002e000017945 */ /* 0x000fe20003800000 */
[----:B------:R-:W-:-:S02]  /*18f40*/  SHF.R.S32.HI R13, RZ, 0x1f, R227 ;  /* 0x0000001fff0d7819 */ /* 0x000fc400000114e3 */
[----:B-----5:R-:W-:Y:S02]  /*18f50*/  SHF.R.S32.HI R10, RZ, 0x1f, R3 ;  /* 0x0000001fff0a7819 */ /* 0x020fe40000011403 */
[----:B---3--:R-:W-:Y:S02]  /*18f60*/  SEL R15, R5, RZ, !P0 ;  /* 0x000000ff050f7207 */ /* 0x008fe40004000000 */
[----:B----4-:R-:W-:Y:S01]  /*18f70*/  SEL R14, R4, RZ, !P0 ;  /* 0x000000ff040e7207 */ /* 0x010fe20004000000 */
[----:B0-----:R-:W-:Y:S06]  /*18f80*/  @P3 BRA `(.L_x_3950) ;  /* 0x0000000000a03947 */ /* 0x001fec0003800000 */
[----:B------:R-:W0:Y:S01]  /*18f90*/  S2R R4, SR_TID.X ;  /* 0x0000000000047919 */ /* 0x000e220000002100 */
[----:B------:R-:W3:Y:S02]  /*18fa0*/  LDC R11, c[0x0][0xbe8] ;  /* 0x0002fa00ff0b7b82 */ /* 0x000ee40000000800 */
[----:B---3--:R-:W-:Y:S02]  /*18fb0*/  IMAD R5, R0, R11, RZ ;  /* 0x0000000b00057224 */ /* 0x008fe400078e02ff */
[----:B0-----:R-:W-:-:S05]  /*18fc0*/  IMAD R4, R24, 0x80, R4 ;  /* 0x0000008018047824 */ /* 0x001fca00078e0204 */
[----:B------:R-:W-:-:S04]  /*18fd0*/  IADD3 R12, R4, -0x80, RZ ;  /* 0xffffff80040c7810 */ /* 0x000fc80007ffe0ff */
[----:B------:R-:W-:-:S13]  /*18fe0*/  ISETP.GE.AND P0, PT, R12, R5, PT ;  /* 0x000000050c00720c */ /* 0x000fda0003f06270 */
[----:B------:R-:W-:Y:S05]  /*18ff0*/  @P0 BRA `(.L_x_3950) ;  /* 0x0000000000840947 */ /* 0x000fea0003800000 */
[----:B------:R-:W-:Y:S01]  /*19000*/  ISETP.NE.AND P0, PT, R11, 0x1, PT ;  /* 0x000000010b00780c */ /* 0x000fe20003f05270 */
[----:B------:R-:W-:Y:S01]  /*19010*/  ULDC.64 UR4, c[0x0][0xb90] ;  /* 0x0002e40000047ab9 */ /* 0x000fe20000000a00 */
[----:B------:R-:W-:Y:S01]  /*19020*/  MOV R4, R3 ;  /* 0x0000000300047202 */ /* 0x000fe20000000f00 */
[----:B------:R-:W-:Y:S02]  /*19030*/  IMAD R8, R13, UR4, RZ ;  /* 0x000000040d087c24 */ /* 0x000fe4000f8e02ff */
[----:B------:R-:W-:Y:S02]  /*19040*/  IMAD.MOV.U32 R5, RZ, RZ, R10 ;  /* 0x000000ffff057224 */ /* 0x000fe400078e000a */
[----:B------:R-:W-:Y:S02]  /*19050*/  IMAD.MOV.U32 R7, RZ, RZ, R12 ;  /* 0x000000ffff077224 */ /* 0x000fe400078e000c */
[----:B------:R-:W-:-:S04]  /*19060*/  IMAD.WIDE.U32 R4, R227, UR4, R4 ;  /* 0x00000004e3047c25 */ /* 0x000fc8000f8e0004 */
[----:B------:R-:W0:Y:S08]  /*19070*/  @P0 LDC R9, c[0x0][0xbec] ;  /* 0x0002fb00ff090b82 */ /* 0x000e300000000800 */
[----:B------:R-:W3:Y:S01]  /*19080*/  @P0 LDC R21, c[0x0][0xbf0] ;  /* 0x0002fc00ff150b82 */ /* 0x000ee20000000800 */
[----:B0-----:R-:W-:-:S04]  /*19090*/  @P0 IMAD.HI.U32 R6, R12, R9, RZ ;  /* 0x000000090c060227 */ /* 0x001fc800078e00ff */
[----:B------:R-:W-:Y:S01]  /*190a0*/  IMAD R9, R227, UR5, R8 ;  /* 0x00000005e3097c24 */ /* 0x000fe2000f8e0208 */
[----:B------:R-:W-:Y:S01]  /*190b0*/  ULDC.64 UR4, c[0x0][0xb98] ;  /* 0x0002e60000047ab9 */ /* 0x000fe20000000a00 */
[----:B---3--:R-:W-:Y:S01]  /*190c0*/  @P0 SHF.R.U32.HI R7, RZ, R21, R6 ;  /* 0x00000015ff070219 */ /* 0x008fe20000011606 */
[----:B------:R-:W-:Y:S02]  /*190d0*/  IMAD R6, R14, UR4, RZ ;  /* 0x000000040e067c24 */ /* 0x000fe4000f8e02ff */
[----:B------:R-:W-:Y:S02]  /*190e0*/  IADD3 R5, R5, R9, RZ ;  /* 0x0000000905057210 */ /* 0x000fe40007ffe0ff */
[----:B------:R-:W-:Y:S02]  /*190f0*/  IMAD.MOV R9, RZ, RZ, -R7 ;  /* 0x000000ffff097224 */ /* 0x000fe400078e0a07 */
[----:B------:R-:W-:-:S04]  /*19100*/  IMAD.WIDE.U32 R4, R15, UR4, R4 ;  /* 0x000000040f047c25 */ /* 0x000fc8000f8e0004 */
[----:B------:R-:W-:Y:S01]  /*19110*/  IMAD R9, R11, R9, R12 ;  /* 0x000000090b097224 */ /* 0x000fe200078e020c */
[----:B------:R-:W-:Y:S01]  /*19120*/  SHF.R.S32.HI R11, RZ, 0x1f, R7 ;  /* 0x0000001fff0b7819 */ /* 0x000fe20000011407 */
[----:B------:R-:W-:Y:S01]  /*19130*/  IMAD R8, R15, UR5, R6 ;  /* 0x000000050f087c24 */ /* 0x000fe2000f8e0206 */
[----:B------:R-:W-:Y:S01]  /*19140*/  IADD3 R4, P0, R7, R4, RZ ;  /* 0x0000000407047210 */ /* 0x000fe20007f1e0ff */
[----:B------:R-:W-:Y:S01]  /*19150*/  ULDC.64 UR4, c[0x0][0xb88] ;  /* 0x0002e20000047ab9 */ /* 0x000fe20000000a00 */
[----:B------:R-:W-:Y:S02]  /*19160*/  SHF.R.S32.HI R6, RZ, 0x1f, R9 ;  /* 0x0000001fff067819 */ /* 0x000fe40000011409 */
[----:B------:R-:W-:-:S03]  /*19170*/  IADD3.X R5, R11, R5, R8, P0, !PT ;  /* 0x000000050b057210 */ /* 0x000fc600007fe408 */
[----:B------:R-:W-:Y:S02]  /*19180*/  IMAD R6, R6, UR4, RZ ;  /* 0x0000000406067c24 */ /* 0x000fe4000f8e02ff */
[----:B------:R-:W-:-:S04]  /*19190*/  IMAD.WIDE.U32 R4, R9, UR4, R4 ;  /* 0x0000000409047c25 */ /* 0x000fc8000f8e0004 */
[----:B------:R-:W-:Y:S01]  /*191a0*/  IMAD R7, R9, UR5, R6 ;  /* 0x0000000509077c24 */ /* 0x000fe2000f8e0206 */
[----:B------:R-:W-:Y:S02]  /*191b0*/  ULDC.64 UR4, c[0x0][0xb50] ;  /* 0x0002d40000047ab9 */ /* 0x000fe40000000a00 */
[----:B------:R-:W-:Y:S02]  /*191c0*/  LEA R6, P0, R4, UR4, 0x2 ;  /* 0x0000000404067c11 */ /* 0x000fe4000f8010ff */
[----:B------:R-:W-:-:S04]  /*191d0*/  IADD3 R5, R5, R7, RZ ;  /* 0x0000000705057210 */ /* 0x000fc80007ffe0ff */
[----:B------:R-:W-:Y:S01]  /*191e0*/  LEA.HI.X R7, R4, UR5, R5, 0x2, P0 ;  /* 0x0000000504077c11 */ /* 0x000fe200080f1405 */
[----:B------:R-:W-:-:S05]  /*191f0*/  IMAD.MOV.U32 R5, RZ, RZ, -0x800000 ;  /* 0xff800000ff057424 */ /* 0x000fca00078e00ff */
[----:B------:R0:W-:Y:S02]  /*19200*/  STG.E desc[UR56][R6.64], R5 ;  /* 0x0000000506007986 */ /* 0x0001e4000c101938 */
.L_x_3950:
[----:B------:R-:W-:Y:S05]  /*19210*/  BSYNC B1 ;  /* 0x0000000000017941 */ /* 0x000fea0003800000 */
.L_x_3949:
[----:B------:R-:W-:Y:S01]  /*19220*/  SHF.R.S32.HI R11, RZ, 0x1f, R26 ;  /* 0x0000001fff0b7819 */ /* 0x000fe2000001141a */
[----:B------:R-:W-:Y:S01]  /*19230*/  ULDC.64 UR4, c[0x0][0xaa0] ;  /* 0x0002a80000047ab9 */ /* 0x000fe20000000a00 */
[----:B------:R-:W-:Y:S01]  /*19240*/  BSSY B1, `(.L_x_3951) ;  /* 0x0000042000017945 */ /* 0x000fe20003800000 */
[----:B------:R-:W-:Y:S01]  /*19250*/  IMAD R4, R10, UR4, RZ ;  /* 0x000000040a047c24 */ /* 0x000fe2000f8e02ff */
[----:B------:R-:W-:Y:S02]  /*19260*/  LEA.HI R11, R11, R26, RZ, 0x3 ;  /* 0x0000001a0b0b7211 */ /* 0x000fe400078f18ff */
[----:B------:R-:W-:Y:S01]  /*19270*/  SHF.R.S32.HI R12, RZ, 0x1f, R223 ;  /* 0x0000001fff0c7819 */ /* 0x000fe200000114df */
[C---:B0-----:R-:W-:Y:S01]  /*19280*/  IMAD R7, R3.reuse, UR5, R4 ;  /* 0x0000000503077c24 */ /* 0x041fe2000f8e0204 */
[----:B------:R-:W-:Y:S01]  /*19290*/  SHF.R.S32.HI R11, RZ, 0x3, R11 ;  /* 0x00000003ff0b7819 */ /* 0x000fe2000001140b */
[----:B------:R-:W-:Y:S01]  /*192a0*/  IMAD.WIDE.U32 R4, R3, UR4, RZ ;  /* 0x0000000403047c25 */ /* 0x000fe2000f8e00ff */
[----:B------:R-:W-:-:S02]  /*192b0*/  ULDC.64 UR4, c[0x0][0xae8] ;  /* 0x0002ba0000047ab9 */ /* 0x000fc40000000a00 */
[-C--:B------:R-:W-:Y:S01]  /*192c0*/  LEA R3, R226, R11.reuse, 0x5 ;  /* 0x0000000be2037211 */ /* 0x080fe200078e28ff */
[----:B------:R-:W-:Y:S01]  /*192d0*/  IMAD.IADD R5, R5, 0x1, R7 ;  /* 0x0000000105057824 */ /* 0x000fe200078e0207 */
[C---:B------:R-:W-:Y:S01]  /*192e0*/  LEA R10, R24.reuse, R11, 0x7 ;  /* 0x0000000b180a7211 */ /* 0x040fe200078e38ff */
[----:B------:R-:W-:Y:S01]  /*192f0*/  IMAD R8, R13, UR4, RZ ;  /* 0x000000040d087c24 */ /* 0x000fe2000f8e02ff */
[----:B------:R-:W-:Y:S01]  /*19300*/  LEA R9, R24, R3, 0x7 ;  /* 0x0000000318097211 */ /* 0x000fe200078e38ff */
[----:B------:R-:W-:Y:S01]  /*19310*/  IMAD.WIDE.U32 R4, R227, UR4, R4 ;  /* 0x00000004e3047c25 */ /* 0x000fe2000f8e0004 */
[----:B------:R-:W-:-:S03]  /*19320*/  SHF.R.S32.HI R11, RZ, 0x1f, R225 ;  /* 0x0000001fff0b7819 */ /* 0x000fc600000114e1 */
[----:B------:R-:W-:Y:S01]  /*19330*/  IMAD R7, R227, UR5, R8 ;  /* 0x00000005e3077c24 */ /* 0x000fe2000f8e0208 */
[----:B------:R-:W-:Y:S01]  /*19340*/  ULDC.64 UR4, c[0x0][0xaf0] ;  /* 0x0002bc0000047ab9 */ /* 0x000fe20000000a00 */
[----:B------:R-:W-:-:S03]  /*19350*/  @P2 IMAD.HI.U32 R6, R9, R20, RZ ;  /* 0x0000001409062227 */ /* 0x000fc600078e00ff */
[----:B------:R-:W-:Y:S01]  /*19360*/  IADD3 R5, R5, R7, RZ ;  /* 0x0000000705057210 */ /* 0x000fe20007ffe0ff */
[----:B------:R-:W-:Y:S01]  /*19370*/  IMAD.MOV.U32 R3, RZ, RZ, R9 ;  /* 0x000000ffff037224 */ /* 0x000fe200078e0009 */
[----:B------:R-:W-:Y:S01]  /*19380*/  @P2 SHF.R.U32.HI R3, RZ, R27, R6 ;  /* 0x0000001bff032219 */ /* 0x000fe20000011606 */
[----:B------:R-:W-:Y:S02]  /*19390*/  IMAD R8, R14, UR4, RZ ;  /* 0x000000040e087c24 */ /* 0x000fe4000f8e02ff */
[----:B------:R-:W-:Y:S01]  /*193a0*/  IMAD.WIDE.U32 R4, R15, UR4, R4 ;  /* 0x000000040f047c25 */ /* 0x000fe2000f8e0004 */
[----:B------:R-:W-:-:S03]  /*193b0*/  SHF.R.S32.HI R6, RZ, 0x1f, R3 ;  /* 0x0000001fff067819 */ /* 0x000fc60000011403 */
[----:B------:R-:W-:Y:S01]  /*193c0*/  IMAD R7, R15, UR5, R8 ;  /* 0x000000050f077c24 */ /* 0x000fe2000f8e0208 */
[----:B------:R-:W-:Y:S01]  /*193d0*/  ULDC.64 UR4, c[0x0][0xae0] ;  /* 0x0002b80000047ab9 */ /* 0x000fe20000000a00 */
[----:B------:R-:W-:Y:S02]  /*193e0*/  IMAD.MOV R8, RZ, RZ, -R3 ;  /* 0x000000ffff087224 */ /* 0x000fe400078e0a03 */
[----:B------:R-:W-:Y:S01]  /*193f0*/  IMAD R6, R6, UR4, RZ ;  /* 0x0000000406067c24 */ /* 0x000fe2000f8e02ff */
[----:B------:R-:W-:Y:S01]  /*19400*/  IADD3 R5, R5, R7, RZ ;  /* 0x0000000705057210 */ /* 0x000fe20007ffe0ff */
[----:B------:R-:W-:Y:S02]  /*19410*/  IMAD R7, R25, R8, R9 ;  /* 0x0000000819077224 */ /* 0x000fe400078e0209 */
[C---:B------:R-:W-:Y:S02]  /*19420*/  IMAD R9, R3.reuse, UR5, R6 ;  /* 0x0000000503097c24 */ /* 0x040fe4000f8e0206 */
[----:B------:R-:W-:Y:S01]  /*19430*/  IMAD.WIDE.U32 R4, R3, UR4, R4 ;  /* 0x0000000403047c25 */ /* 0x000fe2000f8e0004 */
[----:B------:R-:W-:Y:S01]  /*19440*/  SHF.R.S32.HI R3, RZ, 0x1f, R7 ;  /* 0x0000001fff037819 */ /* 0x000fe20000011407 */
[----:B------:R-:W-:-:S02]  /*19450*/  ULDC.64 UR4, c[0x0][0xad8] ;  /* 0x0002b60000047ab9 */ /* 0x000fc40000000a00 */
[----:B------:R-:W-:Y:S02]  /*19460*/  IMAD.IADD R5, R5, 0x1, R9 ;  /* 0x0000000105057824 */ /* 0x000fe400078e0209 */
[----:B------:R-:W-:Y:S02]  /*19470*/  IMAD R6, R3, UR4, RZ ;  /* 0x0000000403067c24 */ /* 0x000fe4000f8e02ff */
[----:B------:R-:W-:Y:S02]  /*19480*/  IMAD R25, R0, R25, RZ ;  /* 0x0000001900197224 */ /* 0x000fe400078e02ff */
[C---:B------:R-:W-:Y:S02]  /*19490*/  IMAD R3, R7.reuse, UR5, R6 ;  /* 0x0000000507037c24 */ /* 0x040fe4000f8e0206 */
[----:B------:R-:W-:Y:S01]  /*194a0*/  IMAD.WIDE.U32 R4, R7, UR4, R4 ;  /* 0x0000000407047c25 */ /* 0x000fe2000f8e0004 */
[C---:B------:R-:W-:Y:S01]  /*194b0*/  ISETP.GE.AND P2, PT, R10.reuse, R25, PT ;  /* 0x000000190a00720c */ /* 0x040fe20003f46270 */
[----:B------:R-:W-:Y:S01]  /*194c0*/  ULDC.64 UR4, c[0x0][0xa80] ;  /* 0x0002a00000047ab9 */ /* 0x000fe20000000a00 */
[----:B------:R-:W-:Y:S01]  /*194d0*/  IADD3 R7, R223, 0x40, RZ ;  /* 0x00000040df077810 */ /* 0x000fe20007ffe0ff */
[----:B------:R-:W-:Y:S01]  /*194e0*/  VIADD R0, R10, 0x20 ;  /* 0x000000200a007836 */ /* 0x000fe20000000000 */
[----:B------:R-:W-:Y:S01]  /*194f0*/  LEA R6, P3, R4, UR4, 0x1 ;  /* 0x0000000404067c11 */ /* 0x000fe2000f8608ff */
[----:B------:R-:W-:Y:S01]  /*19500*/  IMAD.IADD R3, R5, 0x1, R3 ;  /* 0x0000000105037824 */ /* 0x000fe200078e0203 */
[----:B------:R-:W-:-:S02]  /*19510*/  SHF.R.S32.HI R9, RZ, 0x1f, R7 ;  /* 0x0000001fff097819 */ /* 0x000fc40000011407 */
[-C--:B------:R-:W-:Y:S02]  /*19520*/  ISETP.GE.AND P1, PT, R0, R25.reuse, PT ;  /* 0x000000190000720c */ /* 0x080fe40003f26270 */
[----:B------:R-:W-:Y:S02]  /*19530*/  IADD3 R0, R10, 0x40, RZ ;  /* 0x000000400a007810 */ /* 0x000fe40007ffe0ff */
[----:B------:R-:W-:Y:S02]  /*19540*/  LEA.HI.X R3, R4, UR5, R3, 0x1, P3 ;  /* 0x0000000504037c11 */ /* 0x000fe400098f0c03 */
[----:B------:R-:W-:Y:S01]  /*19550*/  ISETP.GE.AND P0, PT, R0, R25, PT ;  /* 0x000000190000720c */ /* 0x000fe20003f06270 */
[----:B------:R0:W3:Y:S04]  /*19560*/  SHFL.IDX PT, R4, R6, RZ, 0x181f ;  /* 0x00181fff06047589 */ /* 0x0000e800000e0000 */
[----:B------:R0:W4:Y:S01]  /*19570*/  SHFL.IDX PT, R0, R3, RZ, 0x181f ;  /* 0x00181fff03007589 */ /* 0x00012200000e0000 */
[----:B------:R-:W-:Y:S07]  /*19580*/  @P2 BRA `(.L_x_3952) ;  /* 0x0000000000342947 */ /* 0x000fee0003800000 */
[----:B------:R-:W-:Y:S02]  /*19590*/  ULDC UR4, c[0x0][0xac8] ;  /* 0x0002b20000047ab9 */ /* 0x000fe40000000800 */
[----:B------:R-:W-:Y:S02]  /*195a0*/  ISETP.GE.AND P4, PT, R223, UR4, PT ;  /* 0x00000004df007c0c */ /* 0x000fe4000bf86270 */
[----:B------:R-:W-:Y:S02]  /*195b0*/  ISETP.GE.AND P3, PT, R7, UR4, PT ;  /* 0x0000000407007c0c */ /* 0x000fe4000bf66270 */
[----:B------:R-:W-:-:S09]  /*195c0*/  ISETP.GE.AND P2, PT, R225, UR4, PT ;  /* 0x00000004e1007c0c */ /* 0x000fd2000bf46270 */
[-C--:B---3--:R-:W-:Y:S02]  /*195d0*/  @!P4 LEA R14, P6, R223, R4.reuse, 0x1 ;  /* 0x00000004df0ec211 */ /* 0x088fe400078c08ff */
[----:B------:R-:W-:Y:S02]  /*195e0*/  @!P3 LEA R20, P5, R7, R4, 0x1 ;  /* 0x000000040714b211 */ /* 0x000fe400078a08ff */
[----:B----4-:R-:W-:Y:S02]  /*195f0*/  @!P4 LEA.HI.X R15, R223, R0, R12, 0x1, P6 ;  /* 0x00000000df0fc211 */ /* 0x010fe400030f0c0c */
[----:B------:R-:W-:Y:S02]  /*19600*/  @!P2 LEA R4, P6, R225, R4, 0x1 ;  /* 0x00000004e104a211 */ /* 0x000fe400078c08ff */
[-C--:B------:R-:W-:Y:S01]  /*19610*/  @!P3 LEA.HI.X R21, R7, R0.reuse, R9, 0x1, P5 ;  /* 0x000000000715b211 */ /* 0x080fe200028f0c09 */
[----:B------:R3:W-:Y:S01]  /*19620*/  @!P4 ST.E.128 desc[UR56][R14.64], RZ ;  /* 0x000000ff0e00c985 */ /* 0x0007e2000c101d38 */
[----:B------:R-:W-:-:S03]  /*19630*/  @!P2 LEA.HI.X R5, R225, R0, R11, 0x1, P6 ;  /* 0x00000000e105a211 */ /* 0x000fc600030f0c0b */
[----:B------:R3:W-:Y:S04]  /*19640*/  @!P3 ST.E.128 desc[UR56][R20.64], RZ ;  /* 0x000000ff1400b985 */ /* 0x0007e8000c101d38 */
[----:B------:R3:W-:Y:S02]  /*19650*/  @!P2 ST.E.128 desc[UR56][R4.64], RZ ;  /* 0x000000ff0400a985 */ /* 0x0007e4000c101d38 */
.L_x_3952:
[----:B------:R-:W-:Y:S05]  /*19660*/  BSYNC B1 ;  /* 0x0000000000017941 */ /* 0x000fea0003800000 */
.L_x_3951:
        /* <DEDUP_REMOVED lines=14> */
[----:B------:R0:W-:Y:S04]  /*19750*/  @!P4 ST.E.128 desc[UR56][R14.64], RZ ;  /* 0x000000ff0e00c985 */ /* 0x0001e8000c101d38 */
[----:B------:R0:W-:Y:S04]  /*19760*/  @!P5 ST.E.128 desc[UR56][R20.64], RZ ;  /* 0x000000ff1400d985 */ /* 0x0001e8000c101d38 */
[----:B------:R0:W-:Y:S02]  /*19770*/  @!P6 ST.E.128 desc[UR56][R4.64], RZ ;  /* 0x000000ff0400e985 */ /* 0x0001e4000c101d38 */
.L_x_3954:
[----:B------:R-:W-:Y:S05]  /*19780*/  BSYNC B1 ;  /* 0x0000000000017941 */ /* 0x000fea0003800000 */
.L_x_3953:
[----:B0-----:R0:W0:Y:S01]  /*19790*/  SHFL.IDX PT, R0, R3, 0x2, 0x181f ;  /* 0x00581f0003007f89 */ /* 0x00102200000e0000 */
[----:B------:R-:W-:Y:S03]  /*197a0*/  BSSY B1, `(.L_x_3955) ;  /* 0x0000010000017945 */ /* 0x000fe60003800000 */
[----:B---3--:R3:W0:Y:S01]  /*197b0*/  SHFL.IDX PT, R4, R6, 0x2, 0x181f ;  /* 0x00581f0006047f89 */ /* 0x00862200000e0000 */
[----:B------:R-:W-:Y:S05]  /*197c0*/  @P0 BRA `(.L_x_3956) ;  /* 0x0000000000340947 */ /* 0x000fea0003800000 */
[----:B------:R-:W-:Y:S02]  /*197d0*/  ULDC UR4, c[0x0][0xac8] ;  /* 0x0002b20000047ab9 */ /* 0x000fe40000000800 */
[----:B------:R-:W-:Y:S02]  /*197e0*/  ISETP.GE.AND P3, PT, R223, UR4, PT ;  /* 0x00000004df007c0c */ /* 0x000fe4000bf66270 */
[----:B------:R-:W-:Y:S02]  /*197f0*/  ISETP.GE.AND P4, PT, R7, UR4, PT ;  /* 0x0000000407007c0c */ /* 0x000fe4000bf86270 */
[----:B------:R-:W-:-:S09]  /*19800*/  ISETP.GE.AND P5, PT, R225, UR4, PT ;  /* 0x00000004e1007c0c */ /* 0x000fd2000bfa6270 */
[-C--:B0-----:R-:W-:Y:S02]  /*19810*/  @!P3 LEA R14, P0, R223, R4.reuse, 0x1 ;  /* 0x00000004df0eb211 */ /* 0x081fe400078008ff */
[-C--:B------:R-:W-:Y:S02]  /*19820*/  @!P4 LEA R20, P1, R7, R4.reuse, 0x1 ;  /* 0x000000040714c211 */ /* 0x080fe400078208ff */
[----:B------:R-:W-:Y:S02]  /*19830*/  @!P5 LEA R4, P2, R225, R4, 0x1 ;  /* 0x00000004e104d211 */ /* 0x000fe400078408ff */
[-C--:B------:R-:W-:Y:S02]  /*19840*/  @!P3 LEA.HI.X R15, R223, R0.reuse, R12, 0x1, P0 ;  /* 0x00000000df0fb211 */ /* 0x080fe400000f0c0c */
[-C--:B------:R-:W-:Y:S02]  /*19850*/  @!P4 LEA.HI.X R21, R7, R0.reuse, R9, 0x1, P1 ;  /* 0x000000000715c211 */ /* 0x080fe400008f0c09 */
[----:B------:R-:W-:Y:S01]  /*19860*/  @!P5 LEA.HI.X R5, R225, R0, R11, 0x1, P2 ;  /* 0x00000000e105d211 */ /* 0x000fe200010f0c0b */
[----:B------:R0:W-:Y:S04]  /*19870*/  @!P3 ST.E.128 desc[UR56][R14.64], RZ ;  /* 0x000000ff0e00b985 */ /* 0x0001e8000c101d38 */
[----:B------:R0:W-:Y:S04]  /*19880*/  @!P4 ST.E.128 desc[UR56][R20.64], RZ ;  /* 0x000000ff1400c985 */ /* 0x0001e8000c101d38 */
[----:B------:R0:W-:Y:S02]  /*19890*/  @!P5 ST.E.128 desc[UR56][R4.64], RZ ;  /* 0x000000ff0400d985 */ /* 0x0001e4000c101d38 */
.L_x_3956:
[----:B------:R-:W-:Y:S05]  /*198a0*/  BSYNC B1 ;  /* 0x0000000000017941 */ /* 0x000fea0003800000 */
.L_x_3955:
[----:B0-----:R-:W-:Y:S01]  /*198b0*/  VIADD R0, R10, 0x60 ;  /* 0x000000600a007836 */ /* 0x001fe20000000000 */
[----:B------:R0:W0:Y:S04]  /*198c0*/  SHFL.IDX PT, R8, R3, 0x3, 0x181f ;  /* 0x00781f0003087f89 */ /* 0x00002800000e0000 */
[----:B------:R-:W-:Y:S01]  /*198d0*/  ISETP.GE.AND P0, PT, R0, R25, PT ;  /* 0x000000190000720c */ /* 0x000fe20003f06270 */
[----:B------:R0:W0:-:S12]  /*198e0*/  SHFL.IDX PT, R4, R6, 0x3, 0x181f ;  /* 0x00781f0006047f89 */ /* 0x00001800000e0000 */
[----:B------:R-:W-:Y:S05]  /*198f0*/  @P0 BRA `(.L_x_3947) ;  /* 0x0000000000340947 */ /* 0x000fea0003800000 */
[----:B------:R-:W-:Y:S02]  /*19900*/  ULDC UR4, c[0x0][0xac8] ;  /* 0x0002b20000047ab9 */ /* 0x000fe40000000800 */
[----:B------:R-:W-:Y:S02]  /*19910*/  ISETP.GE.AND P3, PT, R223, UR4, PT ;  /* 0x00000004df007c0c */ /* 0x000fe4000bf66270 */
[----:B------:R-:W-:Y:S02]  /*19920*/  ISETP.GE.AND P4, PT, R7, UR4, PT ;  /* 0x0000000407007c0c */ /* 0x000fe4000bf86270 */
[----:B------:R-:W-:-:S09]  /*19930*/  ISETP.GE.AND P5, PT, R225, UR4, PT ;  /* 0x00000004e1007c0c */ /* 0x000fd2000bfa6270 */
[-C--:B0-----:R-:W-:Y:S02]  /*19940*/  @!P3 LEA R14, P0, R223, R4.reuse, 0x1 ;  /* 0x00000004df0eb211 */ /* 0x081fe400078008ff */
[-C--:B---34-:R-:W-:Y:S02]  /*19950*/  @!P4 LEA R6, P1, R7, R4.reuse, 0x1 ;  /* 0x000000040706c211 */ /* 0x098fe400078208ff */
[----:B------:R-:W-:Y:S02]  /*19960*/  @!P5 LEA R4, P2, R225, R4, 0x1 ;  /* 0x00000004e104d211 */ /* 0x000fe400078408ff */
[-C--:B------:R-:W-:Y:S02]  /*19970*/  @!P3 LEA.HI.X R15, R223, R8.reuse, R12, 0x1, P0 ;  /* 0x00000008df0fb211 */ /* 0x080fe400000f0c0c */
[-C--:B------:R-:W-:Y:S02]  /*19980*/  @!P4 LEA.HI.X R7, R7, R8.reuse, R9, 0x1, P1 ;  /* 0x000000080707c211 */ /* 0x080fe400008f0c09 */
[----:B------:R-:W-:Y:S01]  /*19990*/  @!P5 LEA.HI.X R5, R225, R8, R11, 0x1, P2 ;  /* 0x00000008e105d211 */ /* 0x000fe200010f0c0b */
[----:B------:R0:W-:Y:S04]  /*199a0*/  @!P3 ST.E.128 desc[UR56][R14.64], RZ ;  /* 0x000000ff0e00b985 */ /* 0x0001e8000c101d38 */
[----:B------:R0:W-:Y:S04]  /*199b0*/  @!P4 ST.E.128 desc[UR56][R6.64], RZ ;  /* 0x000000ff0600c985 */ /* 0x0001e8000c101d38 */
[----:B------:R0:W-:Y:S02]  /*199c0*/  @!P5 ST.E.128 desc[UR56][R4.64], RZ ;  /* 0x000000ff0400d985 */ /* 0x0001e4000c101d38 */
.L_x_3947:
[----:B------:R-:W-:Y:S05]  /*199d0*/  BSYNC B0 ;  /* 0x0000000000007941 */ /* 0x000fea0003800000 */
.L_x_3938:
[----:B------:R-:W-:Y:S02]  /*199e0*/  ULDC UR4, c[0x0][0xc3c] ;  /* 0x00030f0000047ab9 */ /* 0x000fe40000000800 */
[----:B--2---:R-:W-:-:S13]  /*199f0*/  ISETP.GE.AND P0, PT, R31, UR4, PT ;  /* 0x000000041f007c0c */ /* 0x004fda000bf06270 */
[----:B------:R-:W-:Y:S05]  /*19a00*/  @!P0 BRA `(.L_x_3957) ;  /* 0xfffffe78005c8947 */ /* 0x000fea000383ffff */
[----:B------:R-:W-:Y:S05]  /*19a10*/  BRA `(.L_x_3742) ;  /* 0x0000006800b07947 */ /* 0x000fea0003800000 */
.L_x_3740:
[----:B------:R-:W-:-:S08]  /*19a20*/  NOP ;  /* 0x0000000000007918 */ /* 0x000fd00000000000 */
[----:B------:R-:W0:-:S00]  /*19a30*/  USETMAXREG.DEALLOC.CTAPOOL 0x28 ;  /* 0x00000028000079c8 */ /* 0x000e0000080e0500 */
[----:B0-----:R-:W2:Y:S01]  /*19a40*/  LDL.LU R3, [R1] ;  /* 0x0000000001037983 */ /* 0x001ea20000300800 */
[----:B------:R-:W-:Y:S02]  /*19a50*/  LOP3.LUT R2, R2, 0x3, RZ, 0xc0, !PT ;  /* 0x0000000302027812 */ /* 0x000fe400078ec0ff */
[----:B------:R-:W-:-:S04]  /*19a60*/  MOV R4, RZ ;  /* 0x000000ff00047202 */ /* 0x000fc80000000f00 */
[----:B------:R-:W0:Y:S02]  /*19a70*/  SHFL.IDX PT, R2, R2, RZ, 0x1f ;  /* 0x00001fff02027589 */ /* 0x000e2400000e0000 */
[----:B0-----:R-:W-:Y:S02]  /*19a80*/  ISETP.NE.AND P0, PT, R2, RZ, PT ;  /* 0x000000ff0200720c */ /* 0x001fe40003f05270 */
[----:B--2---:R-:W-:-:S11]  /*19a90*/  LOP3.LUT R3, R3, 0xffffffdf, RZ, 0xc0, !PT ;  /* 0xffffffdf03037812 */ /* 0x004fd600078ec0ff */
[----:B------:R-:W-:-:S05]  /*19aa0*/  @P0 LOP3.LUT R3, R3, 0x20, RZ, 0xfc, !PT ;  /* 0x0000002003030812 */ /* 0x000fca00078efcff */
[----:B------:R0:W-:Y:S01]  /*19ab0*/  STL [R1], R3 ;  /* 0x0000000301007387 */ /* 0x0001e20000100800 */
[----:B------:R-:W-:Y:S05]  /*19ac0*/  @!P0 BRA `(.L_x_3958) ;  /* 0x00000000001c8947 */ /* 0x000fea0003800000 */
[----:B------:R-:W1:Y:S08]  /*19ad0*/  S2UR UR5, SR_CgaCtaId ;  /* 0x00000000000579c3 */ /* 0x000e700000008800 */
[----:B------:R-:W-:Y:S06]  /*19ae0*/  BAR.SYNC.DEFER_BLOCKING 0x5, 0x180 ;  /* 0x0146000000007b1d */ /* 0x000fec0000010000 */
[----:B------:R-:W-:-:S02]  /*19af0*/  UMOV UR4, 0x400 ;  /* 0x0000040000047882 */ /* 0x000fc40000000000 */
[----:B-1----:R-:W-:-:S09]  /*19b00*/  ULEA UR4, UR5, UR4, 0x18 ;  /* 0x0000000405047291 */ /* 0x002fd2000f8ec03f */
[----:B------:R-:W1:Y:S01]  /*19b10*/  LDS.128 R16, [UR4+0x308d0] ;  /* 0x0308d004ff107984 */ /* 0x000e620008000c00 */
[----:B------:R-:W-:Y:S06]  /*19b20*/  BAR.ARV 0x4, 0x180 ;  /* 0x0106000000007b1d */ /* 0x000fec0000002000 */
[----:B------:R-:W-:Y:S05]  /*19b30*/  BRA `(.L_x_3959) ;  /* 0x0000000400fc7947 */ /* 0x000fea0003800000 */
.L_x_3958:
[----:B------:R-:W-:Y:S01]  /*19b40*/  LOP3.LUT R5, R0, 0x1f, RZ, 0xc0, !PT ;  /* 0x0000001f00057812 */ /* 0x000fe200078ec0ff */
[----:B------:R-:W-:Y:S01]  /*19b50*/  ULDC UR4, c[0x0][0xc3c] ;  /* 0x00030f0000047ab9 */ /* 0x000fe20000000800 */
[----:B------:R-:W1:Y:S01]  /*19b60*/  S2UR UR6, SR_CTAID.X ;  /* 0x00000000000679c3 */ /* 0x000e620000002500 */
[----:B------:R-:W-:Y:S01]  /*19b70*/  ULDC UR5, c[0x0][0xc38] ;  /* 0x00030e0000057ab9 */ /* 0x000fe20000000800 */
[----:B------:R-:W-:-:S04]  /*19b80*/  ISETP.NE.AND P0, PT, R5, 0x1f, PT ;  /* 0x0000001f0500780c */ /* 0x000fc80003f05270 */
[----:B------:R-:W-:-:S13]  /*19b90*/  ISETP.GE.OR P1, PT, R5, UR4, !P0 ;  /* 0x0000000405007c0c */ /* 0x000fda000c726670 */
[----:B0-----:R-:W0:Y:S02]  /*19ba0*/  @!P1 LDC.64 R2, c[0x0][0xc80] ;  /* 0x00032000ff029b82 */ /* 0x001e240000000a00 */
[----:B0-----:R-:W-:-:S05]  /*19bb0*/  @!P1 IMAD.WIDE.U32 R2, R5, 0x4, R2 ;  /* 0x0000000405029825 */ /* 0x001fca00078e0002 */
        /* <DEDUP_REMOVED lines=28> */
[----:B------:R-:W0:Y:S01]  /*19d80*/  LDC R10, c[0x0][0xc3c] ;  /* 0x00030f00ff0a7b82 */ /* 0x000e220000000800 */
[----:B------:R-:W-:Y:S01]  /*19d90*/  MOV R6, R3 ;  /* 0x0000000300067202 */ /* 0x000fe20000000f00 */
[----:B------:R-:W-:Y:S01]  /*19da0*/  UMOV UR4, URZ ;  /* 0x0000003f00047c82 */ /* 0x000fe20008000000 */
[----:B------:R-:W-:Y:S01]  /*19db0*/  ULDC UR7, c[0x0][0xc3c] ;  /* 0x00030f0000077ab9 */ /* 0x000fe20000000800 */
[----:B------:R-:W-:-:S05]  /*19dc0*/  ULDC UR5, c[0x0][0xc38] ;  /* 0x00030e0000057ab9 */ /* 0x000fca0000000800 */
.L_x_3964:
[----:B------:R-:W-:Y:S01]  /*19dd0*/  UIADD3 UR4, UR4, 0x1f, URZ ;  /* 0x0000001f04047890 */ /* 0x000fe2000fffe03f */
[----:B------:R-:W-:-:S05]  /*19de0*/  IMAD.U32 R19, RZ, RZ, UR7 ;  /* 0x00000007ff137e24 */ /* 0x000fca000f8e00ff */
[----:B0-----:R-:W-:-:S13]  /*19df0*/  ISETP.LE.AND P6, PT, R10, UR4, PT ;  /* 0x000000040a007c0c */ /* 0x001fda000bfc3270 */
[----:B------:R-:W-:Y:S05]  /*19e00*/  @P6 BRA `(.L_x_3961) ;  /* 0x0000000400246947 */ /* 0x000fea0003800000 */
[----:B------:R-:W-:Y:S01]  /*19e10*/  IADD3 R7, R5, UR4, RZ ;  /* 0x0000000405077c10 */ /* 0x000fe2000fffe0ff */
[----:B------:R-:W-:Y:S01]  /*19e20*/  BSSY B0, `(.L_x_3962) ;  /* 0x0000007000007945 */ /* 0x000fe20003800000 */
[----:B------:R-:W-:Y:S02]  /*19e30*/  IMAD.MOV.U32 R4, RZ, RZ, RZ ;  /* 0x000000ffff047224 */ /* 0x000fe400078e00ff */
[----:B------:R-:W-:-:S13]  /*19e40*/  ISETP.GE.OR P6, PT, R7, R10, !P0 ;  /* 0x0000000a0700720c */ /* 0x000fda00047c6670 */
[----:B------:R-:W-:Y:S05]  /*19e50*/  @P6 BRA `(.L_x_3963) ;  /* 0x00000000000c6947 */ /* 0x000fea0003800000 */
[----:B------:R-:W0:Y:S02]  /*19e60*/  LDC.64 R2, c[0x0][0xc80] ;  /* 0x00032000ff027b82 */ /* 0x000e240000000a00 */
[----:B0-----:R-:W-:-:S05]  /*19e70*/  IMAD.WIDE R2, R7, 0x4, R2 ;  /* 0x0000000407027825 */ /* 0x001fca00078e0202 */
[----:B------:R0:W5:Y:S02]  /*19e80*/  LDG.E R4, desc[UR56][R2.64] ;  /* 0x0000003802047981 */ /* 0x000164000c1e1900 */
.L_x_3963:
[----:B------:R-:W-:Y:S05]  /*19e90*/  BSYNC B0 ;  /* 0x0000000000007941 */ /* 0x000fea0003800000 */
.L_x_3962:
[----:B0----5:R-:W0:Y:S02]  /*19ea0*/  SHFL.UP PT, R2, R4, 0x1, RZ ;  /* 0x0420000004027989 */ /* 0x021e2400000e00ff */
        /* <DEDUP_REMOVED lines=19> */
[----:B------:R-:W-:-:S07]  /*19fe0*/  MOV R7, R9 ;  /* 0x0000000900077202 */ /* 0x000fce0000000f00 */
.L_x_3960:
        /* <DEDUP_REMOVED lines=15> */
.L_x_3965:
[----:B---3--:R-:W-:Y:S01]  /*1a0e0*/  IMAD R16, R16, UR5, R9 ;  /* 0x0000000510107c24 */ /* 0x008fe2000f8e0209 */
[----:B0-----:R-:W-:Y:S02]  /*1a0f0*/  IABS R2, R12 ;  /* 0x0000000c00027213 */ /* 0x001fe40000000000 */
[----:B-12---:R-:W-:Y:S02]  /*1a100*/  IADD3 R7, RZ, -R3, RZ ;  /* 0x80000003ff077210 */ /* 0x006fe40007ffe0ff */
[----:B------:R-:W-:Y:S01]  /*1a110*/  IADD3 R9, -R16, UR6, RZ ;  /* 0x0000000610097c10 */ /* 0x000fe2000fffe1ff */
[----:B------:R-:W-:Y:S01]  /*1a120*/  IMAD.MOV R6, RZ, RZ, -R2 ;  /* 0x000000ffff067224 */ /* 0x000fe200078e0a02 */
[----:B------:R-:W-:Y:S01]  /*1a130*/  MOV R2, RZ ;  /* 0x000000ff00027202 */ /* 0x000fe20000000f00 */
[----:B------:R-:W-:Y:S01]  /*1a140*/  IMAD R7, R7, R10, RZ ;  /* 0x0000000a07077224 */ /* 0x000fe200078e02ff */
[----:B------:R-:W-:Y:S02]  /*1a150*/  IABS R4, R9 ;  /* 0x0000000900047213 */ /* 0x000fe40000000000 */
[----:B------:R-:W-:Y:S01]  /*1a160*/  IADD3 R19, R19, UR4, RZ ;  /* 0x0000000413137c10 */ /* 0x000fe2000fffe0ff */
[----:B------:R-:W-:-:S04]  /*1a170*/  IMAD.HI.U32 R2, R3, R7, R2 ;  /* 0x0000000703027227 */ /* 0x000fc800078e0002 */
[----:B------:R-:W-:Y:S01]  /*1a180*/  IMAD.MOV.U32 R3, RZ, RZ, R4 ;  /* 0x000000ffff037224 */ /* 0x000fe200078e0004 */
[----:B------:R-:W-:-:S03]  /*1a190*/  MOV R4, R6 ;  /* 0x0000000600047202 */ /* 0x000fc60000000f00 */
        /* <DEDUP_REMOVED lines=10> */
[----:B------:R-:W-:Y:S02]  /*1a240*/  @!P2 IADD3 R2, -R2, RZ, RZ ;  /* 0x000000ff0202a210 */ /* 0x000fe40007ffe1ff */
[----:B------:R-:W-:-:S05]  /*1a250*/  @!P1 LOP3.LUT R2, RZ, R12, RZ, 0x33, !PT ;  /* 0x0000000cff029212 */ /* 0x000fca00078e33ff */
[--C-:B------:R-:W-:Y:S02]  /*1a260*/  IMAD.MOV R17, RZ, RZ, -R2.reuse ;  /* 0x000000ffff117224 */ /* 0x100fe400078e0a02 */
[----:B------:R-:W-:Y:S02]  /*1a270*/  IMAD.MOV.U32 R18, RZ, RZ, R2 ;  /* 0x000000ffff127224 */ /* 0x000fe400078e0002 */
[----:B------:R-:W-:Y:S01]  /*1a280*/  IMAD R17, R12, R17, R9 ;  /* 0x000000110c117224 */ /* 0x000fe200078e0209 */
[----:B------:R-:W-:Y:S06]  /*1a290*/  BRA `(.L_x_3966) ;  /* 0x00000000000c7947 */ /* 0x000fec0003800000 */
.L_x_3961:
[----:B------:R-:W-:Y:S01]  /*1a2a0*/  MOV R17, RZ ;  /* 0x000000ff00117202 */ /* 0x000fe20000000f00 */
[----:B------:R-:W-:Y:S01]  /*1a2b0*/  IMAD.U32 R16, RZ, RZ, UR6 ;  /* 0x00000006ff107e24 */ /* 0x000fe2000f8e00ff */
[----:B------:R-:W-:-:S07]  /*1a2c0*/  MOV R18, RZ ;  /* 0x000000ff00127202 */ /* 0x000fce0000000f00 */
.L_x_3966:
[----:B------:R-:W-:-:S13]  /*1a2d0*/  ISETP.NE.AND P0, PT, R5, RZ, PT ;  /* 0x000000ff0500720c */ /* 0x000fda0003f05270 */
[----:B------:R-:W0:Y:S01]  /*1a2e0*/  @!P0 S2R R3, SR_CgaCtaId ;  /* 0x0000000000038919 */ /* 0x000e220000008800 */
[----:B------:R-:W-:-:S04]  /*1a2f0*/  @!P0 MOV R2, 0x400 ;  /* 0x0000040000028802 */ /* 0x000fc80000000f00 */
[----:B0-----:R-:W-:-:S05]  /*1a300*/  @!P0 LEA R2, R3, R2, 0x18 ;  /* 0x0000000203028211 */ /* 0x001fca00078ec0ff */
[----:B------:R2:W-:Y:S01]  /*1a310*/  @!P0 STS.128 [R2+0x308d0], R16 ;  /* 0x0308d01002008388 */ /* 0x0005e20000000c00 */
[----:B------:R-:W-:Y:S06]  /*1a320*/  BAR.ARV 0x5, 0x180 ;  /* 0x0146000000007b1d */ /* 0x000fec0000002000 */
.L_x_3959:
[----:B------:R3:W-:Y:S01]  /*1a330*/  STL [R1+0x28], RZ ;  /* 0x000028ff01007387 */ /* 0x0007e20000100800 */
[----:B------:R-:W-:Y:S01]  /*1a340*/  ULDC UR4, c[0x0][0xc3c] ;  /* 0x00030f0000047ab9 */ /* 0x000fe20000000800 */
[----:B------:R-:W-:Y:S01]  /*1a350*/  IMAD.MOV.U32 R28, RZ, RZ, 0x1 ;  /* 0x00000001ff1c7424 */ /* 0x000fe200078e00ff */
[----:B-1----:R-:W-:Y:S02]  /*1a360*/  ISETP.GE.AND P0, PT, R19, UR4, PT ;  /* 0x0000000413007c0c */ /* 0x002fe4000bf06270 */
[----:B------:R-:W-:-:S11]  /*1a370*/  MOV R26, RZ ;  /* 0x000000ff001a7202 */ /* 0x000fd60000000f00 */
[----:B---3--:R-:W-:Y:S05]  /*1a380*/  @P0 BRA `(.L_x_3967) ;  /* 0x0000005c00780947 */ /* 0x008fea0003800000 */
[----:B------:R-:W1:Y:S01]  /*1a390*/  S2UR UR5, SR_CgaCtaId ;  /* 0x00000000000579c3 */ /* 0x000e620000008800 */
[C---:B------:R-:W-:Y:S01]  /*1a3a0*/  IMAD.SHL.U32 R33, R0.reuse, 0x8, RZ ;  /* 0x0000000800217824 */ /* 0x040fe200078e00ff */
[----:B------:R-:W-:Y:S01]  /*1a3b0*/  LOP3.LUT R4, R0, 0x7f, RZ, 0xc0, !PT ;  /* 0x0000007f00047812 */ /* 0x000fe200078ec0ff */
[----:B------:R-:W-:Y:S01]  /*1a3c0*/  UMOV UR4, 0x400 ;  /* 0x0000040000047882 */ /* 0x000fe20000000000 */
[----:B------:R3:W-:Y:S01]  /*1a3d0*/  STL [R1+0x28], RZ ;  /* 0x000028ff01007387 */ /* 0x0007e20000100800 */
[----:B------:R-:W-:Y:S01]  /*1a3e0*/  BSSY B8, `(.L_x_3967) ;  /* 0x00005d8000087945 */ /* 0x000fe20003800000 */
[----:B0-----:R-:W-:Y:S02]  /*1a3f0*/  LOP3.LUT R3, R33, 0x1f8, RZ, 0xc0, !PT ;  /* 0x000001f821037812 */ /* 0x001fe400078ec0ff */
[----:B------:R-:W-:Y:S02]  /*1a400*/  CS2R R26, SRZ ;  /* 0x00000000001a7805 */ /* 0x000fe4000001ff00 */
[----:B------:R-:W-:Y:S01]  /*1a410*/  SHF.L.U32 R37, R4, 0x3, RZ ;  /* 0x0000000304257819 */ /* 0x000fe200000006ff */
[----:B------:R-:W-:Y:S01]  /*1a420*/  IMAD.MOV.U32 R28, RZ, RZ, 0x1 ;  /* 0x00000001ff1c7424 */ /* 0x000fe200078e00ff */
[----:B--2---:R-:W-:Y:S01]  /*1a430*/  LOP3.LUT R2, R3, 0x38, R0, 0x78, !PT ;  /* 0x0000003803027812 */ /* 0x004fe200078e7800 */
[----:B------:R-:W-:Y:S01]  /*1a440*/  IMAD.SHL.U32 R0, R0, 0x10, RZ ;  /* 0x0000001000007824 */ /* 0x000fe200078e00ff */
[----:B------:R-:W-:Y:S01]  /*1a450*/  LOP3.LUT R33, R33, 0x38, RZ, 0xc0, !PT ;  /* 0x0000003821217812 */ /* 0x000fe200078ec0ff */
[----:B------:R-:W-:Y:S01]  /*1a460*/  ULOP3.LUT UR39, UR61, 0x2, URZ, 0xfc, !UPT ;  /* 0x000000023d277892 */ /* 0x000fe2000f8efc3f */
[----:B------:R-:W-:Y:S01]  /*1a470*/  LOP3.LUT R37, R2, 0x200, R37, 0xf8, !PT ;  /* 0x0000020002257812 */ /* 0x000fe200078ef825 */
[----:B------:R-:W-:Y:S01]  /*1a480*/  ULDC.64 UR36, c[0x0][0x198] ;  /* 0x0000660000247ab9 */ /* 0x000fe20000000a00 */
[----:B------:R-:W-:Y:S01]  /*1a490*/  SHF.R.U32.HI R2, RZ, 0x3, R4 ;  /* 0x00000003ff027819 */ /* 0x000fe20000011604 */
[----:B------:R-:W-:Y:S01]  /*1a4a0*/  ULDC UR38, c[0x0][0xc] ;  /* 0x0000030000267ab9 */ /* 0x000fe20000000800 */
[----:B------:R-:W-:-:S02]  /*1a4b0*/  MOV R29, 0x1 ;  /* 0x00000001001d7802 */ /* 0x000fc40000000f00 */
[----:B------:R-:W-:Y:S02]  /*1a4c0*/  LOP3.LUT R0, R2, 0x70, R0, 0xf8, !PT ;  /* 0x0000007002007812 */ /* 0x000fe400078ef800 */
[C---:B------:R-:W-:Y:S01]  /*1a4d0*/  LOP3.LUT R36, R33.reuse, 0x40, RZ, 0xfc, !PT ;  /* 0x0000004021247812 */ /* 0x040fe200078efcff */
[----:B-1----:R-:W-:Y:S01]  /*1a4e0*/  ULEA UR4, UR5, UR4, 0x18 ;  /* 0x0000000405047291 */ /* 0x002fe2000f8ec03f */
[----:B------:R-:W-:-:S05]  /*1a4f0*/  LOP3.LUT R35, R33, 0x80, RZ, 0xfc, !PT ;  /* 0x0000008021237812 */ /* 0x000fca00078efcff */
[----:B------:R-:W-:-:S05]  /*1a500*/  MOV R22, UR4 ;  /* 0x0000000400167c02 */ /* 0x000fca0008000f00 */
[----:B------:R-:W-:-:S05]  /*1a510*/  IMAD R0, R37, 0x2, R22 ;  /* 0x0000000225007824 */ /* 0x000fca00078e0216 */
[----:B------:R3:W-:Y:S02]  /*1a520*/  STL [R1+0x4], R0 ;  /* 0x0000040001007387 */ /* 0x0007e40000100800 */
.L_x_4070:
[----:B0-----:R-:W0:Y:S02]  /*1a530*/  LDC.64 R30, c[0x0][0xc88] ;  /* 0x00032200ff1e7b82 */ /* 0x001e240000000a00 */
[----:B0-----:R-:W-:-:S06]  /*1a540*/  IMAD.WIDE R30, R19, 0x4, R30 ;  /* 0x00000004131e7825 */ /* 0x001fcc00078e021e */
[----:B------:R-:W3:Y:S01]  /*1a550*/  LDG.E R30, desc[UR56][R30.64] ;  /* 0x000000381e1e7981 */ /* 0x000ee2000c1e1900 */
[----:B------:R-:W-:Y:S05]  /*1a560*/  YIELD ;  /* 0x0000000000007946 */ /* 0x000fea0003800000 */
[----:B------:R-:W-:Y:S01]  /*1a570*/  ULDC.64 UR4, c[0x0][0xa28] ;  /* 0x00028a0000047ab9 */ /* 0x000fe20000000a00 */
[----:B------:R-:W-:Y:S01]  /*1a580*/  ULDC.64 UR8, c[0x0][0xa18] ;  /* 0x0002860000087ab9 */ /* 0x000fe20000000a00 */
[----:B------:R-:W-:Y:S01]  /*1a590*/  ISETP.NE.U32.AND P0, PT, RZ, UR4, PT ;  /* 0x00000004ff007c0c */ /* 0x000fe2000bf05070 */
[----:B------:R-:W-:Y:S01]  /*1a5a0*/  ULDC.64 UR6, c[0x0][0xa10] ;  /* 0x0002840000067ab9 */ /* 0x000fe20000000a00 */
[----:B------:R-:W-:-:S02]  /*1a5b0*/  MOV R9, RZ ;  /* 0x000000ff00097202 */ /* 0x000fc40000000f00 */
[----:B------:R-:W-:Y:S02]  /*1a5c0*/  ISETP.NE.AND.EX P0, PT, RZ, UR5, PT, P0 ;  /* 0x00000005ff007c0c */ /* 0x000fe4000bf05300 */
[----:B------:R-:W-:-:S04]  /*1a5d0*/  ISETP.NE.U32.AND P2, PT, RZ, UR8, PT ;  /* 0x00000008ff007c0c */ /* 0x000fc8000bf45070 */
[----:B------:R-:W-:Y:S02]  /*1a5e0*/  ISETP.NE.AND.EX P2, PT, RZ, UR9, PT, P2 ;  /* 0x00000009ff007c0c */ /* 0x000fe4000bf45320 */
[----:B------:R-:W-:Y:S02]  /*1a5f0*/  MOV R34, RZ ;  /* 0x000000ff00227202 */ /* 0x000fe40000000f00 */
[----:B---3--:R-:W-:-:S03]  /*1a600*/  SHF.R.S32.HI R0, RZ, 0x1f, R30 ;  /* 0x0000001fff007819 */ /* 0x008fc6000001141e */
[C---:B------:R-:W-:Y:S01]  /*1a610*/  @P0 LEA R2, P1, R30.reuse, UR4, 0x2 ;  /* 0x000000041e020c11 */ /* 0x040fe2000f8210ff */
[C---:B------:R-:W-:Y:S01]  /*1a620*/  IMAD.SHL.U32 R23, R30.reuse, 0x4, RZ ;  /* 0x000000041e177824 */ /* 0x040fe200078e00ff */
[C-C-:B------:R-:W-:Y:S01]  /*1a630*/  SHF.L.U64.HI R24, R30.reuse, 0x2, R0.reuse ;  /* 0x000000021e187819 */ /* 0x140fe20000010200 */
[----:B------:R0:W-:Y:S01]  /*1a640*/  STL [R1+0x18], R0 ;  /* 0x0000180001007387 */ /* 0x0001e20000100800 */
[----:B------:R-:W-:Y:S01]  /*1a650*/  @P0 LEA.HI.X R3, R30, UR5, R0, 0x2, P1 ;  /* 0x000000051e030c11 */ /* 0x000fe200088f1400 */
[----:B------:R-:W-:-:S04]  /*1a660*/  ULDC.64 UR4, c[0x0][0xa00] ;  /* 0x0002800000047ab9 */ /* 0x000fc80000000a00 */
[----:B--2---:R1:W2:Y:S01]  /*1a670*/  @P0 LDG.E R9, desc[UR56][R2.64] ;  /* 0x0000003802090981 */ /* 0x0042a2000c1e1900 */
        /* <DEDUP_REMOVED lines=25> */
[----:B--2---:R-:W-:Y:S04]  /*1a810*/  STL [R1+0xc], R9 ;  /* 0x00000c0901007387 */ /* 0x004fe80000100800 */
[----:B---3--:R0:W-:Y:S02]  /*1a820*/  STL [R1+0x20], R8 ;  /* 0x0000200801007387 */ /* 0x0081e40000100800 */
[----:B0-----:R-:W-:Y:S01]  /*1a830*/  MOV R8, UR4 ;  /* 0x0000000400087c02 */ /* 0x001fe20008000f00 */
[----:B------:R-:W-:Y:S06]  /*1a840*/  @P2 BRA `(.L_x_3968) ;  /* 0x0000000000142947 */ /* 0x000fec0003800000 */
[----:B------:R-:W-:Y:S05]  /*1a850*/  @!P0 BRA `(.L_x_3968) ;  /* 0x0000000000108947 */ /* 0x000fea0003800000 */
[----:B------:R-:W2:Y:S04]  /*1a860*/  LDG.E R10, desc[UR56][R2.64] ;  /* 0x00000038020a7981 */ /* 0x000ea8000c1e1900 */
[----:B------:R-:W2:Y:S02]  /*1a870*/  LDG.E R7, desc[UR56][R2.64+0x4] ;  /* 0x0000043802077981 */ /* 0x000ea4000c1e1900 */
[----:B--2---:R-:W-:-:S05]  /*1a880*/  IMAD.IADD R2, R7, 0x1, -R10 ;  /* 0x0000000107027824 */ /* 0x004fca00078e0a0a */
[----:B------:R0:W-:Y:S02]  /*1a890*/  STL [R1+0x20], R2 ;  /* 0x0000200201007387 */ /* 0x0001e40000100800 */
.L_x_3968:
[----:B------:R-:W-:Y:S01]  /*1a8a0*/  ULDC.64 UR4, c[0x0][0xa20] ;  /* 0x0002880000047ab9 */ /* 0x000fe20000000a00 */
[----:B------:R-:W-:Y:S02]  /*1a8b0*/  MOV R32, R30 ;  /* 0x0000001e00207202 */ /* 0x000fe40000000f00 */
[----:B------:R-:W-:-:S04]  /*1a8c0*/  ISETP.NE.U32.AND P0, PT, RZ, UR4, PT ;  /* 0x00000004ff007c0c */ /* 0x000fc8000bf05070 */
[----:B------:R-:W-:-:S13]  /*1a8d0*/  ISETP.NE.AND.EX P0, PT, RZ, UR5, PT, P0 ;  /* 0x00000005ff007c0c */ /* 0x000fda000bf05300 */
[----:B------:R-:W-:Y:S05]  /*1a8e0*/  @!P0 BRA `(.L_x_3969) ;  /* 0x0000000000108947 */ /* 0x000fea0003800000 */
[----:B0-----:R-:W-:-:S04]  /*1a8f0*/  IADD3 R2, P0, R23, UR4, RZ ;  /* 0x0000000417027c10 */ /* 0x001fc8000ff1e0ff */
[----:B------:R-:W-:-:S05]  /*1a900*/  IADD3.X R3, R24, UR5, RZ, P0, !PT ;  /* 0x0000000518037c10 */ /* 0x000fca00087fe4ff */
[----:B------:R0:W5:Y:S01]  /*1a910*/  LDG.E R8, desc[UR56][R2.64] ;  /* 0x0000003802087981 */ /* 0x000162000c1e1900 */
[----:B------:R-:W-:Y:S05]  /*1a920*/  BRA `(.L_x_3970) ;  /* 0x0000000000247947 */ /* 0x000fea0003800000 */
.L_x_3969:
        /* <DEDUP_REMOVED lines=9> */
.L_x_3970:
[----:B0-----:R-:W2:Y:S04]  /*1a9c0*/  @P1 LDG.E R3, desc[UR56][R4.64] ;  /* 0x0000003804031981 */ /* 0x001ea8000c1e1900 */
[----:B------:R-:W2:Y:S01]  /*1a9d0*/  @P1 LDG.E R2, desc[UR56][R4.64+0x4] ;  /* 0x0000043804021981 */ /* 0x000ea2000c1e1900 */
[----:B------:R-:W-:Y:S01]  /*1a9e0*/  BSSY B0, `(.L_x_3971) ;  /* 0x0000159000007945 */ /* 0x000fe20003800000 */
[----:B--2---:R-:W-:Y:S01]  /*1a9f0*/  @P1 IADD3 R6, -R3, R2, RZ ;  /* 0x0000000203061210 */ /* 0x004fe20007ffe1ff */
[----:B-----5:R-:W-:-:S05]  /*1aa00*/  IMAD.IADD R3, R8, 0x1, -R9 ;  /* 0x0000000108037824 */ /* 0x020fca00078e0a09 */
[----:B------:R-:W-:-:S05]  /*1aa10*/  IADD3 R2, R3, R6, RZ ;  /* 0x0000000603027210 */ /* 0x000fca0007ffe0ff */
[----:B------:R0:W-:Y:S02]  /*1aa20*/  STL [R1+0x8], R2 ;  /* 0x0000080201007387 */ /* 0x0001e40000100800 */
[----:B0-----:R-:W-:-:S04]  /*1aa30*/  VIADD R2, R2, 0x5f ;  /* 0x0000005f02027836 */ /* 0x001fc80000000000 */
[----:B------:R-:W-:-:S05]  /*1aa40*/  IMAD.HI R2, R2, 0x2aaaaaab, RZ ;  /* 0x2aaaaaab02027827 */ /* 0x000fca00078e02ff */
[----:B------:R-:W-:-:S04]  /*1aa50*/  SHF.R.U32.HI R7, RZ, 0x1f, R2 ;  /* 0x0000001fff077819 */ /* 0x000fc80000011602 */
[----:B------:R-:W-:Y:S02]  /*1aa60*/  LEA.HI.SX32 R4, R2, R7, 0x1c ;  /* 0x0000000702047211 */ /* 0x000fe400078fe2ff */
[----:B------:R-:W-:-:S03]  /*1aa70*/  IADD3 R2, -R3, RZ, RZ ;  /* 0x000000ff03027210 */ /* 0x000fc60007ffe1ff */
[----:B------:R-:W-:Y:S01]  /*1aa80*/  IMAD R7, R4, 0x60, -R3 ;  /* 0x0000006004077824 */ /* 0x000fe200078e0a03 */
[----:B------:R-:W-:Y:S01]  /*1aa90*/  VIMNMX R2, RZ, R2, !PT ;  /* 0x00000002ff027248 */ /* 0x000fe20007fe0100 */
[----:B------:R0:W-:Y:S03]  /*1aaa0*/  STL [R1+0x24], R4 ;  /* 0x0000240401007387 */ /* 0x0001e60000100800 */
[----:B------:R-:W-:-:S04]  /*1aab0*/  VIMNMX R7, R7, R6, PT ;  /* 0x0000000607077248 */ /* 0x000fc80003fe0100 */
[----:B------:R-:W-:Y:S01]  /*1aac0*/  ISETP.GT.AND P0, PT, R7, R2, PT ;  /* 0x000000020700720c */ /* 0x000fe20003f04270 */
[----:B------:R-:W-:-:S05]  /*1aad0*/  IMAD.WIDE.U32 R2, R2, -0x55555555, RZ ;  /* 0xaaaaaaab02027825 */ /* 0x000fca00078e00ff */
[----:B0-----:R-:W-:-:S04]  /*1aae0*/  SHF.R.U32.HI R4, RZ, 0x6, R3 ;  /* 0x00000006ff047819 */ /* 0x001fc80000011603 */
[----:B------:R-:W-:-:S03]  /*1aaf0*/  MOV R3, R4 ;  /* 0x0000000400037202 */ /* 0x000fc60000000f00 */
        /* <DEDUP_REMOVED lines=14> */
.L_x_4126:
[----:B-1----:R-:W-:Y:S02]  /*1abe0*/  ISETP.NE.AND P0, PT, R14, RZ, PT ;  /* 0x000000ff0e00720c */ /* 0x002fe40003f05270 */
[----:B------:R-:W-:-:S11]  /*1abf0*/  PLOP3.LUT P6, PT, PT, PT, PT, 0x8, 0x0 ;  /* 0x000000000000781c */ /* 0x000fd60003fce170 */
[----:B------:R-:W-:Y:S05]  /*1ac00*/  @P0 BRA `(.L_x_3974) ;  /* 0x00000000000c0947 */ /* 0x000fea0003800000 */
[----:B------:R-:W-:-:S03]  /*1ac10*/  UMOV UR4, 0xffffffff ;  /* 0xffffffff00047882 */ /* 0x000fc60000000000 */
[----:B------:R-:W-:Y:S05]  /*1ac20*/  BRA.DIV UR4, `(.L_x_3975) ;  /* 0x0000006604dc7947 */ /* 0x000fea000b800000 */
[----:B------:R-:W-:-:S13]  /*1ac30*/  ELECT P6, URZ, PT ;  /* 0x00000000003f782f */ /* 0x000fda00038c0000 */
.L_x_3974:
        /* <DEDUP_REMOVED lines=9> */
.L_x_4129:
[----:B------:R-:W-:Y:S05]  /*1acd0*/  BSYNC B1 ;  /* 0x0000000000017941 */ /* 0x000fea0003800000 */
.L_x_3976:
        /* <DEDUP_REMOVED lines=10> */
.L_x_4130:
[----:B------:R-:W-:Y:S05]  /*1ad80*/  BSYNC B2 ;  /* 0x0000000000027941 */ /* 0x000fea0003800000 */
.L_x_3980:
        /* <DEDUP_REMOVED lines=9> */
.L_x_3983:
[----:B------:R-:W-:Y:S05]  /*1ae20*/  BSYNC B2 ;  /* 0x0000000000027941 */ /* 0x000fea0003800000 */
.L_x_3982:
[----:B------:R-:W-:Y:S01]  /*1ae30*/  IMAD.MOV.U32 R14, RZ, RZ, RZ ;  /* 0x000000ffff0e7224 */ /* 0x000fe200078e00ff */
[----:B------:R-:W-:Y:S01]  /*1ae40*/  UIADD3 UR4, UP0, UR36, 0x570, URZ ;  /* 0x0000057024047890 */ /* 0x000fe2000ff1e03f */
[----:B------:R-:W-:Y:S01]  /*1ae50*/  IMAD R6, R3, 0x60, R0 ;  /* 0x0000006003067824 */ /* 0x000fe200078e0200 */
[----:B------:R-:W-:Y:S01]  /*1ae60*/  PLOP3.LUT P0, PT, PT, PT, PT, 0x80, 0x0 ;  /* 0x000000000000781c */ /* 0x000fe20003f0f070 */
[----:B------:R-:W-:Y:S01]  /*1ae70*/  IMAD R7, R27, 0x9000, R22 ;  /* 0x000090001b077824 */ /* 0x000fe200078e0216 */
[----:B------:R-:W-:Y:S01]  /*1ae80*/  R2UR UR10, R14 ;  /* 0x000000000e0a72ca */ /* 0x000fe200000e0000 */
[----:B0-----:R-:W-:Y:S01]  /*1ae90*/  VIADD R5, R9, 0x30890 ;  /* 0x0003089009057836 */ /* 0x001fe20000000000 */
[----:B------:R-:W-:Y:S01]  /*1aea0*/  IADD3 R6, R6, -0x60, RZ ;  /* 0xffffffa006067810 */ /* 0x000fe20007ffe0ff */
[----:B------:R-:W-:Y:S01]  /*1aeb0*/  UIADD3.X UR5, URZ, UR37, URZ, UP0, !UPT ;  /* 0x000000253f057290 */ /* 0x000fe200087fe43f */
[----:B------:R-:W-:Y:S01]  /*1aec0*/  IADD3 R10, R7, 0x1e400, RZ ;  /* 0x0001e400070a7810 */ /* 0x000fe20007ffe0ff */
[----:B------:R-:W-:Y:S01]  /*1aed0*/  UMOV UR6, 0x0 ;  /* 0x0000000000067882 */ /* 0x000fe20000000000 */
[----:B------:R-:W-:-:S09]  /*1aee0*/  UMOV UR7, 0x12f00000 ;  /* 0x12f0000000077882 */ /* 0x000fd20000000000 */
.L_x_3984:
        /* <DEDUP_REMOVED lines=16> */
.L_x_3985:
        /* <DEDUP_REMOVED lines=16> */
.L_x_3986:
        /* <DEDUP_REMOVED lines=13> */
.L_x_4131:
[----:B------:R-:W-:Y:S05]  /*1b1c0*/  BSYNC B2 ;  /* 0x0000000000027941 */ /* 0x000fea0003800000 */
.L_x_3987:
        /* <DEDUP_REMOVED lines=11> */
.L_x_3990:
[----:B------:R-:W-:Y:S05]  /*1b280*/  BSYNC B2 ;  /* 0x0000000000027941 */ /* 0x000fea0003800000 */
.L_x_3989:
[----:B------:R-:W-:Y:S01]  /*1b290*/  R2UR UR10, R14 ;  /* 0x000000000e0a72ca */ /* 0x000fe200000e0000 */
[----:B------:R-:W-:Y:S01]  /*1b2a0*/  UIADD3 UR4, UP0, UR36, 0x670, URZ ;  /* 0x0000067024047890 */ /* 0x000fe2000ff1e03f */
[----:B------:R-:W-:Y:S01]  /*1b2b0*/  R2UR UR6, R10 ;  /* 0x000000000a0672ca */ /* 0x000fe200000e0000 */
[----:B------:R-:W-:Y:S01]  /*1b2c0*/  VIADD R5, R7, 0x400 ;  /* 0x0000040007057836 */ /* 0x000fe20000000000 */
[----:B------:R-:W-:Y:S01]  /*1b2d0*/  R2UR UR7, R11 ;  /* 0x000000000b0772ca */ /* 0x000fe200000e0000 */
[----:B------:R-:W-:Y:S01]  /*1b2e0*/  UIADD3.X UR5, URZ, UR37, URZ, UP0, !UPT ;  /* 0x000000253f057290 */ /* 0x000fe200087fe43f */
[----:B------:R-:W-:Y:S02]  /*1b2f0*/  PLOP3.LUT P0, PT, PT, PT, PT, 0x80, 0x0 ;  /* 0x000000000000781c */ /* 0x000fe40003f0f070 */
[----:B01----:R-:W-:-:S11]  /*1b300*/  IADD3 R9, R9, 0x308b0, RZ ;  /* 0x000308b009097810 */ /* 0x003fd60007ffe0ff */
.L_x_3991:
        /* <DEDUP_REMOVED lines=15> */
.L_x_3992:
        /* <DEDUP_REMOVED lines=15> */
.L_x_3993:
        /* <DEDUP_REMOVED lines=10> */
.L_x_3979:
[----:B------:R-:W-:Y:S05]  /*1b590*/  BSYNC B1 ;  /* 0x0000000000017941 */ /* 0x000fea0003800000 */
.L_x_3978:
[----:B------:R-:W-:Y:S01]  /*1b5a0*/  VIADD R9, R3, 0xfffffffe ;  /* 0xfffffffe03097836 */ /* 0x000fe20000000000 */
[----:B------:R-:W-:Y:S02]  /*1b5b0*/  IADD3 R27, R27, 0x1, RZ ;  /* 0x000000011b1b7810 */ /* 0x000fe40007ffe0ff */
[----:B------:R-:W-:Y:S02]  /*1b5c0*/  PLOP3.LUT P0, PT, PT, PT, PT, 0x8, 0x0 ;  /* 0x000000000000781c */ /* 0x000fe40003f0e170 */
[----:B------:R-:W-:Y:S02]  /*1b5d0*/  ISETP.GE.AND P2, PT, R9, R4, PT ;  /* 0x000000040900720c */ /* 0x000fe40003f46270 */
[----:B------:R-:W-:-:S04]  /*1b5e0*/  ISETP.NE.AND P1, PT, R27, 0x2, PT ;  /* 0x000000021b00780c */ /* 0x000fc80003f25270 */
[----:B------:R-:W-:Y:S02]  /*1b5f0*/  SEL R6, RZ, 0x1, P1 ;  /* 0x00000001ff067807 */ /* 0x000fe40000800000 */
[----:B------:R-:W-:Y:S02]  /*1b600*/  SEL R27, R27, RZ, P1 ;  /* 0x000000ff1b1b7207 */ /* 0x000fe40000800000 */
[----:B------:R-:W-:-:S03]  /*1b610*/  LOP3.LUT R29, R29, R6, RZ, 0x3c, !PT ;  /* 0x000000061d1d7212 */ /* 0x000fc600078e3cff */
[----:B------:R-:W-:Y:S05]  /*1b620*/  @!P2 BRA `(.L_x_3972) ;  /* 0x000000080050a947 */ /* 0x000fea0003800000 */
.L_x_4010:
        /* <DEDUP_REMOVED lines=11> */
.L_x_4132:
[----:B------:R-:W-:Y:S05]  /*1b6e0*/  BSYNC B2 ;  /* 0x0000000000027941 */ /* 0x000fea0003800000 */
.L_x_3996:
        /* <DEDUP_REMOVED lines=9> */
.L_x_3999:
[----:B------:R-:W-:Y:S05]  /*1b780*/  BSYNC B2 ;  /* 0x0000000000027941 */ /* 0x000fea0003800000 */
.L_x_3998:
[----:B------:R-:W-:Y:S01]  /*1b790*/  MOV R12, RZ ;  /* 0x000000ff000c7202 */ /* 0x000fe20000000f00 */
[----:B------:R-:W-:Y:S01]  /*1b7a0*/  IMAD R6, R27, 0x9000, R22 ;  /* 0x000090001b067824 */ /* 0x000fe200078e0216 */
[----:B------:R-:W-:Y:S01]  /*1b7b0*/  UIADD3 UR4, UP0, UR36, 0x570, URZ ;  /* 0x0000057024047890 */ /* 0x000fe2000ff1e03f */
        /* <DEDUP_REMOVED lines=8> */
.L_x_4000:
        /* <DEDUP_REMOVED lines=16> */
.L_x_4001:
        /* <DEDUP_REMOVED lines=16> */
.L_x_4002:
        /* <DEDUP_REMOVED lines=13> */
.L_x_4133:
[----:B------:R-:W-:Y:S05]  /*1bb10*/  BSYNC B2 ;  /* 0x0000000000027941 */ /* 0x000fea0003800000 */
.L_x_4003:
        /* <DEDUP_REMOVED lines=11> */
.L_x_4006:
[----:B------:R-:W-:Y:S05]  /*1bbd0*/  BSYNC B2 ;  /* 0x0000000000027941 */ /* 0x000fea0003800000 */
.L_x_4005:
        /* <DEDUP_REMOVED lines=8> */
.L_x_4007:
        /* <DEDUP_REMOVED lines=15> */
.L_x_4008:
        /* <DEDUP_REMOVED lines=15> */
.L_x_4009:
        /* <DEDUP_REMOVED lines=10> */
.L_x_3995:
[----:B------:R-:W-:Y:S05]  /*1bee0*/  BSYNC B1 ;  /* 0x0000000000017941 */ /* 0x000fea0003800000 */
.L_x_3994:
        /* <DEDUP_REMOVED lines=8> */
.L_x_3972:
[----:B------:R-:W-:Y:S05]  /*1bf70*/  BSYNC B0 ;  /* 0x0000000000007941 */ /* 0x000fea0003800000 */
.L_x_3971:
        /* <DEDUP_REMOVED lines=23> */
.L_x_4012:
        /* <DEDUP_REMOVED lines=9> */
[----:B0-----:R-:W-:Y:S01]  /*1c180*/  MOV R5, UR7 ;  /* 0x0000000700057c02 */ /* 0x001fe20008000f00 */
[----:B------:R-:W0:Y:S01]  /*1c190*/  LDC.64 R2, c[0x4][R2] ;  /* 0x0100000002027b82 */ /* 0x000e220000000a00 */
[----:B------:R-:W-:Y:S01]  /*1c1a0*/  IMAD.U32 R6, RZ, RZ, UR8 ;  /* 0x00000008ff067e24 */ /* 0x000fe2000f8e00ff */
[----:B------:R-:W-:Y:S01]  /*1c1b0*/  MOV R7, UR9 ;  /* 0x0000000900077c02 */ /* 0x000fe20008000f00 */
[----:B------:R-:W-:Y:S01]  /*1c1c0*/  IMAD.U32 R10, RZ, RZ, UR4 ;  /* 0x00000004ff0a7e24 */ /* 0x000fe2000f8e00ff */
[----:B------:R-:W-:Y:S01]  /*1c1d0*/  MOV R11, UR5 ;  /* 0x00000005000b7c02 */ /* 0x000fe20008000f00 */
[----:B------:R-:W-:Y:S01]  /*1c1e0*/  IMAD.MOV.U32 R8, RZ, RZ, 0x70 ;  /* 0x00000070ff087424 */ /* 0x000fe200078e00ff */
[----:B------:R-:W-:Y:S01]  /*1c1f0*/  MOV R12, 0x1 ;  /* 0x00000001000c7802 */ /* 0x000fe20000000f00 */
[----:B------:R-:W-:-:S07]  /*1c200*/  IMAD.MOV.U32 R13, RZ, RZ, RZ ;  /* 0x000000ffff0d7224 */ /* 0x000fce00078e00ff */
[----:B------:R-:W-:-:S07]  /*1c210*/  LEPC R20, `(.L_x_4015) ;  /* 0x000000001014794e */ /* 0x000fce0000000000 */
[----:B0-----:R-:W-:Y:S05]  /*1c220*/  CALL.ABS.NOINC R2 ;  /* 0x0000000002007343 */ /* 0x001fea0003c00000 */
.L_x_4015:
[----:B------:R-:W-:Y:S05]  /*1c230*/  BSYNC B6 ;  /* 0x0000000000067941 */ /* 0x000fea0003800000 */
.L_x_4014:
        /* <DEDUP_REMOVED lines=14> */
[----:B------:R-:W-:Y:S01]  /*1c320*/  MOV R11, UR5 ;  /* 0x00000005000b7c02 */ /* 0x000fe20008000f00 */
[----:B------:R-:W-:Y:S01]  /*1c330*/  IMAD.MOV.U32 R8, RZ, RZ, 0x70 ;  /* 0x00000070ff087424 */ /* 0x000fe200078e00ff */
[----:B------:R-:W-:Y:S01]  /*1c340*/  MOV R12, 0x1 ;  /* 0x00000001000c7802 */ /* 0x000fe20000000f00 */
[----:B-1----:R-:W-:-:S07]  /*1c350*/  IMAD.MOV.U32 R13, RZ, RZ, RZ ;  /* 0x000000ffff0d7224 */ /* 0x002fce00078e00ff */
[----:B------:R-:W-:-:S07]  /*1c360*/  LEPC R20, `(.L_x_4018) ;  /* 0x000000001014794e */ /* 0x000fce0000000000 */
[----:B--2---:R-:W-:Y:S05]  /*1c370*/  CALL.ABS.NOINC R2 ;  /* 0x0000000002007343 */ /* 0x004fea0003c00000 */
.L_x_4018:
        /* <DEDUP_REMOVED lines=8> */
[----:B------:R-:W-:Y:S01]  /*1c400*/  MOV R10, UR8 ;  /* 0x00000008000a7c02 */ /* 0x000fe20008000f00 */
[----:B------:R-:W-:Y:S01]  /*1c410*/  IMAD.U32 R11, RZ, RZ, UR9 ;  /* 0x00000009ff0b7e24 */ /* 0x000fe2000f8e00ff */
[----:B------:R-:W-:Y:S01]  /*1c420*/  MOV R8, 0x70 ;  /* 0x0000007000087802 */ /* 0x000fe20000000f00 */
[----:B------:R-:W-:Y:S01]  /*1c430*/  IMAD.MOV.U32 R12, RZ, RZ, 0x1 ;  /* 0x00000001ff0c7424 */ /* 0x000fe200078e00ff */
[----:B0-----:R-:W-:-:S07]  /*1c440*/  MOV R13, RZ ;  /* 0x000000ff000d7202 */ /* 0x001fce0000000f00 */
[----:B------:R-:W-:-:S07]  /*1c450*/  LEPC R20, `(.L_x_4017) ;  /* 0x000000001014794e */ /* 0x000fce0000000000 */
[----:B-1----:R-:W-:Y:S05]  /*1c460*/  CALL.ABS.NOINC R2 ;  /* 0x0000000002007343 */ /* 0x002fea0003c00000 */
.L_x_4017:
[----:B------:R-:W-:Y:S05]  /*1c470*/  BSYNC B6 ;  /* 0x0000000000067941 */ /* 0x000fea0003800000 */
.L_x_4016:
[----:B------:R-:W2:Y:S01]  /*1c480*/  LDL R25, [R1+0x24] ;  /* 0x0000240001197983 */ /* 0x000ea20000100800 */
[----:B------:R-:W-:Y:S01]  /*1c490*/  ULDC.64 UR4, c[0x0][0x9f8] ;  /* 0x00027e0000047ab9 */ /* 0x000fe20000000a00 */
[----:B------:R-:W1:Y:S01]  /*1c4a0*/  LDC R0, c[0x0][0x430] ;  /* 0x00010c00ff007b82 */ /* 0x000e620000000800 */
[----:B------:R-:W-:Y:S01]  /*1c4b0*/  ISETP.NE.U32.AND P0, PT, RZ, UR4, PT ;  /* 0x00000004ff007c0c */ /* 0x000fe2000bf05070 */
[----:B------:R-:W3:Y:S03]  /*1c4c0*/  LDL R21, [R1+0xc] ;  /* 0x00000c0001157983 */ /* 0x000ee60000100800 */
[----:B------:R-:W-:Y:S01]  /*1c4d0*/  ISETP.NE.AND.EX P0, PT, RZ, UR5, PT, P0 ;  /* 0x00000005ff007c0c */ /* 0x000fe2000bf05300 */
[----:B------:R-:W4:Y:S01]  /*1c4e0*/  LDL.LU R8, [R1] ;  /* 0x0000000001087983 */ /* 0x000f220000300800 */
[----:B------:R-:W0:Y:S11]  /*1c4f0*/  S2R R20, SR_TID.X ;  /* 0x0000000000147919 */ /* 0x000e360000002100 */
[----:B------:R-:W-:Y:S01]  /*1c500*/  @P0 IADD3 R2, P1, R23, UR4, RZ ;  /* 0x0000000417020c10 */ /* 0x000fe2000ff3e0ff */
[----:B------:R-:W-:-:S03]  /*1c510*/  ULDC UR4, c[0x0][0x2f4] ;  /* 0x0000bd0000047ab9 */ /* 0x000fc60000000800 */
[----:B------:R-:W-:-:S05]  /*1c520*/  @P0 IADD3.X R3, R24, UR5, RZ, P1, !PT ;  /* 0x0000000518030c10 */ /* 0x000fca0008ffe4ff */
[----:B------:R3:W4:Y:S01]  /*1c530*/  @P0 LDG.E R32, desc[UR56][R2.64] ;  /* 0x0000003802200981 */ /* 0x000722000c1e1900 */
[----:B0-----:R-:W-:-:S04]  /*1c540*/  LOP3.LUT R20, R20, 0x7f, RZ, 0xc0, !PT ;  /* 0x0000007f14147812 */ /* 0x001fc800078ec0ff */
[----:B------:R-:W-:Y:S02]  /*1c550*/  SHF.R.U32.HI R4, RZ, 0x3, R20 ;  /* 0x00000003ff047819 */ /* 0x000fe40000011614 */
[----:B------:R-:W0:Y:S01]  /*1c560*/  S2R R20, SR_TID.X ;  /* 0x0000000000147919 */ /* 0x000e220000002100 */
[----:B-1----:R-:W-:-:S13]  /*1c570*/  ISETP.NE.AND P1, PT, R0, 0x1, PT ;  /* 0x000000010000780c */ /* 0x002fda0003f25270 */
[----:B------:R-:W1:Y:S01]  /*1c580*/  @P1 LDC R6, c[0x0][0x438] ;  /* 0x00010e00ff061b82 */ /* 0x000e620000000800 */
[----:B0-----:R-:W-:-:S05]  /*1c590*/  IMAD.SHL.U32 R20, R20, 0x10, RZ ;  /* 0x0000001014147824 */ /* 0x001fca00078e00ff */
[----:B------:R-:W-:Y:S02]  /*1c5a0*/  LOP3.LUT R20, R4, 0x70, R20, 0xf8, !PT ;  /* 0x0000007004147812 */ /* 0x000fe400078ef814 */
[----:B------:R-:W0:Y:S01]  /*1c5b0*/  @P1 LDC R4, c[0x0][0x434] ;  /* 0x00010d00ff041b82 */ /* 0x000e220000000800 */
[----:B------:R-:W-:Y:S01]  /*1c5c0*/  ISETP.GE.AND P3, PT, R33, UR4, PT ;  /* 0x0000000421007c0c */ /* 0x000fe2000bf66270 */
[----:B------:R-:W-:Y:S01]  /*1c5d0*/  UMOV UR5, 0xffffffff ;  /* 0xffffffff00057882 */ /* 0x000fe20000000000 */
[----:B--2---:R-:W-:-:S05]  /*1c5e0*/  IADD3 R25, R25, -0x1, RZ ;  /* 0xffffffff19197810 */ /* 0x004fca0007ffe0ff */
[----:B------:R-:W-:-:S05]  /*1c5f0*/  IMAD R5, R25, 0x60, R20 ;  /* 0x0000006019057824 */ /* 0x000fca00078e0214 */
[----:B------:R-:W-:-:S04]  /*1c600*/  ISETP.GE.AND P0, PT, R5, R31, PT ;  /* 0x0000001f0500720c */ /* 0x000fc80003f06270 */
[----:B------:R-:W-:Y:S01]  /*1c610*/  ISETP.GT.U32.OR P0, PT, R20, 0x5f, P0 ;  /* 0x0000005f1400780c */ /* 0x000fe20000704470 */
[----:B---3--:R-:W-:-:S04]  /*1c620*/  IMAD.IADD R5, R5, 0x1, R21 ;  /* 0x0000000105057824 */ /* 0x008fc800078e0215 */
[----:B0-----:R-:W-:-:S08]  /*1c630*/  @P1 IMAD.HI.U32 R7, R5, R4, RZ ;  /* 0x0000000405071227 */ /* 0x001fd000078e00ff */
[----:B------:R-:W0:Y:S01]  /*1c640*/  @!P0 LDC.64 R2, c[0x0][0x428] ;  /* 0x00010a00ff028b82 */ /* 0x000e220000000a00 */
[----:B------:R-:W-:Y:S02]  /*1c650*/  MOV R4, R5 ;  /* 0x0000000500047202 */ /* 0x000fe40000000f00 */
[----:B-1----:R-:W-:Y:S02]  /*1c660*/  @P1 SHF.R.U32.HI R4, RZ, R6, R7 ;  /* 0x00000006ff041219 */ /* 0x002fe40000011607 */
[----:B----4-:R-:W-:-:S03]  /*1c670*/  SHF.R.S32.HI R9, RZ, 0x1f, R32 ;  /* 0x0000001fff097819 */ /* 0x010fc60000011420 */
[----:B------:R-:W-:-:S04]  /*1c680*/  IMAD.MOV R6, RZ, RZ, -R4 ;  /* 0x000000ffff067224 */ /* 0x000fc800078e0a04 */
[----:B------:R-:W-:Y:S01]  /*1c690*/  IMAD R0, R0, R6, R5 ;  /* 0x0000000600007224 */ /* 0x000fe200078e0205 */
[--C-:B------:R-:W-:Y:S01]  /*1c6a0*/  @!P0 SHF.R.S32.HI R5, RZ, 0x1f, R4.reuse ;  /* 0x0000001fff058819 */ /* 0x100fe20000011404 */
[-C--:B0-----:R-:W-:Y:S02]  /*1c6b0*/  @!P0 IMAD R6, R9, R2.reuse, RZ ;  /* 0x0000000209068224 */ /* 0x081fe400078e02ff */
[----:B------:R-:W-:-:S04]  /*1c6c0*/  @!P0 IMAD.WIDE.U32 R4, R32, R2, R4 ;  /* 0x0000000220048225 */ /* 0x000fc800078e0004 */
[----:B------:R-:W-:Y:S02]  /*1c6d0*/  @!P0 IMAD R6, R32, R3, R6 ;  /* 0x0000000320068224 */ /* 0x000fe400078e0206 */
[----:B------:R-:W0:Y:S03]  /*1c6e0*/  @!P0 LDC.64 R2, c[0x0][0x418] ;  /* 0x00010600ff028b82 */ /* 0x000e260000000a00 */
[----:B------:R-:W-:Y:S02]  /*1c6f0*/  @!P0 IADD3 R6, R5, R6, RZ ;  /* 0x0000000605068210 */ /* 0x000fe40007ffe0ff */
[----:B------:R-:W-:Y:S02]  /*1c700*/  MOV R7, UR39 ;  /* 0x0000002700077c02 */ /* 0x000fe40008000f00 */
[----:B0-----:R-:W-:-:S04]  /*1c710*/  @!P0 LEA R2, P1, R4, R2, 0x2 ;  /* 0x0000000204028211 */ /* 0x001fc800078210ff */
[----:B------:R-:W-:Y:S01]  /*1c720*/  @!P0 LEA.HI.X R3, R4, R3, R6, 0x2, P1 ;  /* 0x0000000304038211 */ /* 0x000fe200008f1406 */
[----:B------:R-:W-:-:S06]  /*1c730*/  IMAD.MOV.U32 R4, RZ, RZ, RZ ;  /* 0x000000ffff047224 */ /* 0x000fcc00078e00ff */
[----:B------:R0:W5:Y:S01]  /*1c740*/  @!P0 LDG.E R4, desc[UR56][R2.64] ;  /* 0x0000003802048981 */ /* 0x000162000c1e1900 */
[----:B------:R-:W-:Y:S02]  /*1c750*/  ISETP.GT.U32.AND P0, PT, R20, 0x5f, PT ;  /* 0x0000005f1400780c */ /* 0x000fe40003f04070 */
[----:B------:R-:W-:Y:S02]  /*1c760*/  ISETP.NE.AND P2, PT, R7, 0x3, PT ;  /* 0x000000030700780c */ /* 0x000fe40003f45270 */
[----:B------:R-:W-:-:S09]  /*1c770*/  LOP3.LUT R8, R8, 0xfffffff7, RZ, 0xc0, !PT ;  /* 0xfffffff708087812 */ /* 0x000fd200078ec0ff */
[----:B------:R-:W-:-:S04]  /*1c780*/  @P0 LOP3.LUT R8, R8, 0x8, RZ, 0xfc, !PT ;  /* 0x0000000808080812 */ /* 0x000fc800078efcff */
[----:B------:R-:W-:-:S04]  /*1c790*/  LOP3.LUT R8, R8, 0xffffffef, RZ, 0xc0, !PT ;  /* 0xffffffef08087812 */ /* 0x000fc800078ec0ff */
[----:B------:R-:W-:-:S04]  /*1c7a0*/  @P2 LOP3.LUT R8, R8, 0x10, RZ, 0xfc, !PT ;  /* 0x0000001008082812 */ /* 0x000fc800078efcff */
[----:B------:R-:W-:Y:S02]  /*1c7b0*/  LOP3.LUT R8, R8, 0xfffffffb, RZ, 0xc0, !PT ;  /* 0xfffffffb08087812 */ /* 0x000fe400078ec0ff */
[----:B------:R-:W-:Y:S02]  /*1c7c0*/  ISETP.GE.AND P1, PT, R36, UR4, PT ;  /* 0x0000000424007c0c */ /* 0x000fe4000bf26270 */
[----:B------:R-:W-:Y:S02]  /*1c7d0*/  @P3 LOP3.LUT R8, R8, 0x4, RZ, 0xfc, !PT ;  /* 0x0000000408083812 */ /* 0x000fe400078efcff */
[----:B------:R-:W-:Y:S02]  /*1c7e0*/  ISETP.GE.AND P0, PT, R35, UR4, PT ;  /* 0x0000000423007c0c */ /* 0x000fe4000bf06270 */
[----:B------:R-:W-:-:S04]  /*1c7f0*/  LOP3.LUT R8, R8, 0xfffffffe, RZ, 0xc0, !PT ;  /* 0xfffffffe08087812 */ /* 0x000fc800078ec0ff */
[----:B------:R-:W-:-:S04]  /*1c800*/  LOP3.LUT R8, R8, 0xfffffffd, RZ, 0xc0, !PT ;  /* 0xfffffffd08087812 */ /* 0x000fc800078ec0ff */
[----:B------:R-:W-:Y:S01]  /*1c810*/  @P1 LOP3.LUT R8, R8, 0x2, RZ, 0xfc, !PT ;  /* 0x0000000208081812 */ /* 0x000fe200078efcff */
[----:B------:R0:W-:Y:S03]  /*1c820*/  STL [R1+0x10], R9 ;  /* 0x0000100901007387 */ /* 0x0001e60000100800 */
[----:B------:R-:W-:Y:S01]  /*1c830*/  @P0 LOP3.LUT R8, R8, 0x1, RZ, 0xfc, !PT ;  /* 0x0000000108080812 */ /* 0x000fe200078efcff */
[----:B------:R0:W-:Y:S04]  /*1c840*/  STL [R1+0x38], R7 ;  /* 0x0000380701007387 */ /* 0x0001e80000100800 */
[----:B------:R0:W-:Y:S01]  /*1c850*/  STL [R1], R8 ;  /* 0x0000000801007387 */ /* 0x0001e20000100800 */
[----:B------:R-:W-:Y:S05]  /*1c860*/  BRA.DIV UR5, `(.L_x_4019) ;  /* 0x0000004e05507947 */ /* 0x000fea000b800000 */
.L_x_4136:
[----:B------:R-:W-:Y:S01]  /*1c870*/  SHF.R.S32.HI R31, RZ, 0x1f, R18 ;  /* 0x0000001fff1f7819 */ /* 0x000fe20000011412 */
[----:B------:R-:W-:Y:S06]  /*1c880*/  @!P2 BRA `(.L_x_4020) ;  /* 0x000000000004a947 */ /* 0x000fec0003800000 */
[----:B------:R-:W-:Y:S01]  /*1c890*/  BPT.TRAP 0x1 ;  /* 0x000000040000795c */ /* 0x000fe20000300000 */
.L_x_4020:
[----:B------:R-:W-:Y:S01]  /*1c8a0*/  SHF.R.S32.HI R5, RZ, 0x1f, R0 ;  /* 0x0000001fff057819 */ /* 0x000fe20000011400 */
[----:B------:R-:W-:Y:S01]  /*1c8b0*/  ULDC.64 UR4, c[0x0][0x328] ;  /* 0x0000ca0000047ab9 */ /* 0x000fe20000000a00 */
[----:B------:R-:W-:Y:S03]  /*1c8c0*/  BSSY B0, `(.L_x_4021) ;  /* 0x0000017000007945 */ /* 0x000fe60003800000 */
[----:B0-----:R-:W-:-:S04]  /*1c8d0*/  IMAD R3, R5, UR4, RZ ;  /* 0x0000000405037c24 */ /* 0x001fc8000f8e02ff */
        /* <DEDUP_REMOVED lines=16> */
[----:B------:R-:W-:Y:S02]  /*1c9e0*/  LEA.HI.X R24, R2, UR5, R7, 0x1, P0 ;  /* 0x0000000502187c11 */ /* 0x000fe400080f0c07 */
[----:B------:R-:W-:Y:S02]  /*1c9f0*/  LEA R7, R26, R22, 0x3 ;  /* 0x000000161a077211 */ /* 0x000fe400078e18ff */
[----:B------:R-:W-:-:S04]  /*1ca00*/  SHF.L.U32 R2, R28, 0x1f, RZ ;  /* 0x0000001f1c027819 */ /* 0x000fc800000006ff */
[----:B------:R-:W0:Y:S02]  /*1ca10*/  SYNCS.PHASECHK.TRANS64.TRYWAIT P0, [R7+URZ+0x30840], R2 ;  /* 0x03084002070075a7 */ /* 0x000e24000800017f */
[----:B0-----:R-:W-:Y:S05]  /*1ca20*/  @!P0 BRA `(.L_x_4022) ;  /* 0x0000004c00148947 */ /* 0x001fea0003800000 */
.L_x_4137:
[----:B------:R-:W-:Y:S05]  /*1ca30*/  BSYNC B0 ;  /* 0x0000000000007941 */ /* 0x000fea0003800000 */
.L_x_4021:
[----:B------:R-:W2:Y:S01]  /*1ca40*/  LDL R3, [R1] ;  /* 0x0000000001037983 */ /* 0x000ea20000100800 */
[----:B------:R-:W-:-:S03]  /*1ca50*/  ULDC.64 UR4, c[0x0][0x300] ;  /* 0x0000c00000047ab9 */ /* 0x000fc60000000a00 */
[----:B------:R-:W3:Y:S01]  /*1ca60*/  LDL R9, [R1+0x8] ;  /* 0x0000080001097983 */ /* 0x000ee20000100800 */
[----:B------:R-:W-:Y:S01]  /*1ca70*/  IMAD R5, R5, UR4, RZ ;  /* 0x0000000405057c24 */ /* 0x000fe2000f8e02ff */
[----:B------:R-:W1:Y:S03]  /*1ca80*/  S2R R8, SR_TID.X ;  /* 0x0000000000087919 */ /* 0x000e660000002100 */
[----:B------:R-:W-:Y:S01]  /*1ca90*/  IMAD R5, R0, UR5, R5 ;  /* 0x0000000500057c24 */ /* 0x000fe2000f8e0205 */
[----:B-1----:R-:W-:-:S04]  /*1caa0*/  LOP3.LUT R8, R8, 0x7f, RZ, 0xc0, !PT ;  /* 0x0000007f08087812 */ /* 0x002fc800078ec0ff */
[----:B------:R-:W-:Y:S02]  /*1cab0*/  SHF.R.U32.HI R8, RZ, 0x3, R8 ;  /* 0x00000003ff087819 */ /* 0x000fe40000011608 */
[C---:B--2---:R-:W-:Y:S02]  /*1cac0*/  LOP3.LUT P4, RZ, R3.reuse, 0x4, RZ, 0xc0, !PT ;  /* 0x0000000403ff7812 */ /* 0x044fe4000788c0ff */
[C---:B------:R-:W-:Y:S02]  /*1cad0*/  LOP3.LUT P3, RZ, R3.reuse, 0x2, RZ, 0xc0, !PT ;  /* 0x0000000203ff7812 */ /* 0x040fe4000786c0ff */
[----:B------:R-:W-:Y:S01]  /*1cae0*/  LOP3.LUT P2, RZ, R3, 0x1, RZ, 0xc0, !PT ;  /* 0x0000000103ff7812 */ /* 0x000fe2000784c0ff */
[----:B0-----:R-:W-:Y:S01]  /*1caf0*/  IMAD.WIDE.U32 R2, R0, UR4, RZ ;  /* 0x0000000400027c25 */ /* 0x001fe2000f8e00ff */
[----:B------:R-:W-:-:S03]  /*1cb00*/  ULDC.64 UR4, c[0x0][0x310] ;  /* 0x0000c40000047ab9 */ /* 0x000fc60000000a00 */
[----:B------:R-:W-:Y:S02]  /*1cb10*/  IMAD.IADD R3, R3, 0x1, R5 ;  /* 0x0000000103037824 */ /* 0x000fe400078e0205 */
[----:B------:R-:W-:Y:S02]  /*1cb20*/  IMAD R6, R6, UR4, RZ ;  /* 0x0000000406067c24 */ /* 0x000fe4000f8e02ff */
[----:B------:R-:W-:-:S04]  /*1cb30*/  IMAD.WIDE.U32 R2, R4, UR4, R2 ;  /* 0x0000000404027c25 */ /* 0x000fc8000f8e0002 */
[----:B------:R-:W-:Y:S01]  /*1cb40*/  IMAD R6, R4, UR5, R6 ;  /* 0x0000000504067c24 */ /* 0x000fe2000f8e0206 */
[----:B------:R-:W-:Y:S01]  /*1cb50*/  ULDC.64 UR4, c[0x0][0x308] ;  /* 0x0000c20000047ab9 */ /* 0x000fe20000000a00 */
[----:B------:R-:W-:Y:S02]  /*1cb60*/  IMAD R5, R26, 0x4800, R37 ;  /* 0x000048001a057824 */ /* 0x000fe400078e0225 */
[----:B------:R-:W-:Y:S01]  /*1cb70*/  IMAD R0, R31, UR4, RZ ;  /* 0x000000041f007c24 */ /* 0x000fe2000f8e02ff */
[----:B------:R-:W-:Y:S01]  /*1cb80*/  IADD3 R3, R3, R6, RZ ;  /* 0x0000000603037210 */ /* 0x000fe20007ffe0ff */
[----:B---3--:R-:W-:Y:S02]  /*1cb90*/  IMAD R6, R25, -0x60, R9 ;  /* 0xffffffa019067824 */ /* 0x008fe400078e0209 */
[C---:B------:R-:W-:Y:S02]  /*1cba0*/  IMAD R0, R18.reuse, UR5, R0 ;  /* 0x0000000512007c24 */ /* 0x040fe4000f8e0200 */
[----:B------:R-:W-:Y:S01]  /*1cbb0*/  IMAD.WIDE.U32 R2, R18, UR4, R2 ;  /* 0x0000000412027c25 */ /* 0x000fe2000f8e0002 */
[----:B------:R-:W-:Y:S01]  /*1cbc0*/  ULDC.64 UR4, c[0x0][0x2e8] ;  /* 0x0000ba0000047ab9 */ /* 0x000fe20000000a00 */
[----:B------:R-:W-:-:S02]  /*1cbd0*/  IADD3 R6, -R8, R6, RZ ;  /* 0x0000000608067210 */ /* 0x000fc40007ffe1ff */
        /* <DEDUP_REMOVED lines=20> */
[----:B------:R-:W-:-:S03]  /*1cd20*/  @P1 LEA R8, R5, R22, 0x1 ;  /* 0x0000001605081211 */ /* 0x000fc600078e08ff */
        /* <DEDUP_REMOVED lines=47> */
.L_x_4151:
[----:B------:R-:W-:-:S13]  /*1d020*/  ISETP.GE.AND P0, PT, R6, 0x51, PT ;  /* 0x000000510600780c */ /* 0x000fda0003f06270 */
[----:B-1----:R-:W-:Y:S02]  /*1d030*/  @P0 LEA R2, P1, R33, R2, 0x1 ;  /* 0x0000000221020211 */ /* 0x002fe400078208ff */
[----:B------:R-:W-:-:S03]  /*1d040*/  @P0 LEA R5, R5, R22, 0x1 ;  /* 0x0000001605050211 */ /* 0x000fc600078e08ff */
        /* <DEDUP_REMOVED lines=9> */
.L_x_4024:
        /* <DEDUP_REMOVED lines=11> */
.L_x_4025:
[----:B-1----:R1:W5:Y:S01]  /*1d190*/  LDL.LU R3, [R1+0x18] ;  /* 0x0000180001037983 */ /* 0x0023620000300800 */
[----:B------:R1:W-:Y:S02]  /*1d1a0*/  SYNCS.ARRIVE.TRANS64.A1T0 RZ, [R7+URZ+0x30830], RZ ;  /* 0x030830ff07ff79a7 */ /* 0x0003e4000810003f */
[----:B------:R-:W-:Y:S05]  /*1d1b0*/  WARPSYNC.ALL ;  /* 0x0000000000007948 */ /* 0x000fea0003800000 */
[----:B------:R-:W-:Y:S01]  /*1d1c0*/  ULDC.64 UR6, c[0x0][0xa00] ;  /* 0x0002800000067ab9 */ /* 0x000fe20000000a00 */
[----:B------:R-:W-:Y:S01]  /*1d1d0*/  ULDC.64 UR4, c[0x0][0x298] ;  /* 0x0000a60000047ab9 */ /* 0x000fe20000000a00 */
[----:B------:R-:W-:Y:S01]  /*1d1e0*/  BAR.SYNC.DEFER_BLOCKING 0x8, 0x180 ;  /* 0x0206000000007b1d */ /* 0x000fe20000010000 */
[----:B------:R-:W-:Y:S01]  /*1d1f0*/  ISETP.NE.U32.AND P0, PT, RZ, UR6, PT ;  /* 0x00000006ff007c0c */ /* 0x000fe2000bf05070 */
[----:B0-----:R-:W-:Y:S01]  /*1d200*/  IMAD.WIDE.U32 R4, R34, UR4, RZ ;  /* 0x0000000422047c25 */ /* 0x001fe2000f8e00ff */
[----:B------:R-:W-:-:S02]  /*1d210*/  SHF.R.S32.HI R0, RZ, 0x1f, R34 ;  /* 0x0000001fff007819 */ /* 0x000fc40000011422 */
[----:B------:R-:W-:Y:S01]  /*1d220*/  ISETP.NE.AND.EX P0, PT, RZ, UR7, PT, P0 ;  /* 0x00000007ff007c0c */ /* 0x000fe2000bf05300 */
[----:B------:R-:W-:Y:S01]  /*1d230*/  VIADD R2, R22, 0x12400 ;  /* 0x0001240016027836 */ /* 0x000fe20000000000 */
[----:B------:R-:W-:Y:S01]  /*1d240*/  BSSY B6, `(.L_x_4026) ;  /* 0x000001a000067945 */ /* 0x000fe20003800000 */
[----:B------:R-:W-:Y:S01]  /*1d250*/  IMAD R0, R0, UR4, RZ ;  /* 0x0000000400007c24 */ /* 0x000fe2000f8e02ff */
[----:B------:R-:W-:-:S03]  /*1d260*/  SEL R30, R30, RZ, !P0 ;  /* 0x000000ff1e1e7207 */ /* 0x000fc60004000000 */
[----:B------:R-:W-:-:S05]  /*1d270*/  IMAD R0, R34, UR5, R0 ;  /* 0x0000000522007c24 */ /* 0x000fca000f8e0200 */
[----:B------:R-:W-:Y:S02]  /*1d280*/  IADD3 R34, R5, R0, RZ ;  /* 0x0000000005227210 */ /* 0x000fe40007ffe0ff */
[----:B-----5:R-:W-:Y:S02]  /*1d290*/  SEL R3, R3, RZ, !P0 ;  /* 0x000000ff03037207 */ /* 0x020fe40004000000 */
[----:B------:R-:W-:-:S03]  /*1d2a0*/  LOP3.LUT P0, RZ, R2, 0x3ff, RZ, 0xc0, !PT ;  /* 0x000003ff02ff7812 */ /* 0x000fc6000780c0ff */
[----:B------:R0:W-:Y:S04]  /*1d2b0*/  STL [R1+0x2c], R3 ;  /* 0x00002c0301007387 */ /* 0x0001e80000100800 */
[----:B------:R0:W-:Y:S06]  /*1d2c0*/  STL.64 [R1+0x18], R4 ;  /* 0x0000180401007387 */ /* 0x0001ec0000100a00 */
        /* <DEDUP_REMOVED lines=9> */
[----:B-1----:R-:W-:Y:S01]  /*1d360*/  MOV R7, UR7 ;  /* 0x0000000700077c02 */ /* 0x002fe20008000f00 */
[----:B------:R-:W-:Y:S01]  /*1d370*/  IMAD.U32 R10, RZ, RZ, UR8 ;  /* 0x00000008ff0a7e24 */ /* 0x000fe2000f8e00ff */
[----:B------:R-:W-:Y:S01]  /*1d380*/  MOV R11, UR9 ;  /* 0x00000009000b7c02 */ /* 0x000fe20008000f00 */
[----:B------:R-:W-:Y:S01]  /*1d390*/  IMAD.MOV.U32 R8, RZ, RZ, 0x70 ;  /* 0x00000070ff087424 */ /* 0x000fe200078e00ff */
[----:B------:R-:W-:Y:S01]  /*1d3a0*/  MOV R12, 0x1 ;  /* 0x00000001000c7802 */ /* 0x000fe20000000f00 */
[----:B------:R-:W-:-:S07]  /*1d3b0*/  IMAD.MOV.U32 R13, RZ, RZ, RZ ;  /* 0x000000ffff0d7224 */ /* 0x000fce00078e00ff */
[----:B------:R-:W-:-:S07]  /*1d3c0*/  LEPC R20, `(.L_x_4027) ;  /* 0x000000001014794e */ /* 0x000fce0000000000 */
[----:B0-----:R-:W-:Y:S05]  /*1d3d0*/  CALL.ABS.NOINC R2 ;  /* 0x0000000002007343 */ /* 0x001fea0003c00000 */
.L_x_4027:
[----:B------:R-:W-:Y:S05]  /*1d3e0*/  BSYNC B6 ;  /* 0x0000000000067941 */ /* 0x000fea0003800000 */
.L_x_4026:
[----:B------:R-:W2:Y:S01]  /*1d3f0*/  LDL.LU R20, [R1+0x2c] ;  /* 0x00002c0001147983 */ /* 0x000ea20000300800 */
[----:B------:R-:W-:Y:S01]  /*1d400*/  ULDC.64 UR4, c[0x0][0x2d8] ;  /* 0x0000b60000047ab9 */ /* 0x000fe20000000a00 */
[----:B------:R-:W3:Y:S02]  /*1d410*/  LDC R8, c[0x0][0x448] ;  /* 0x00011200ff087b82 */ /* 0x000ee40000000800 */
[----:B0-----:R-:W4:Y:S01]  /*1d420*/  LDL.LU.64 R2, [R1+0x18] ;  /* 0x0000180001027983 */ /* 0x001f220000300a00 */
[----:B------:R-:W-:Y:S01]  /*1d430*/  SHF.L.U32 R4, R17, 0x7, RZ ;  /* 0x0000000711047819 */ /* 0x000fe200000006ff */
[----:B------:R-:W-:Y:S02]  /*1d440*/  IMAD R0, R31, UR4, RZ ;  /* 0x000000041f007c24 */ /* 0x000fe4000f8e02ff */
[----:B------:R0:W5:Y:S02]  /*1d450*/  LDL R17, [R1+0x20] ;  /* 0x0000200001117983 */ /* 0x0001640000100800 */
[----:B------:R-:W-:-:S02]  /*1d460*/  IMAD R5, R18, UR5, R0 ;  /* 0x0000000512057c24 */ /* 0x000fc4000f8e0200 */
[----:B------:R0:W5:Y:S01]  /*1d470*/  LDL R9, [R1+0x4] ;  /* 0x0000040001097983 */ /* 0x0001620000100800 */
[----:B---3--:R-:W-:Y:S02]  /*1d480*/  ISETP.NE.AND P0, PT, R8, 0x1, PT ;  /* 0x000000010800780c */ /* 0x008fe40003f05270 */
[----:B----4-:R-:W-:-:S03]  /*1d490*/  MOV R3, R34 ;  /* 0x0000002200037202 */ /* 0x010fc60000000f00 */
[----:B------:R-:W-:Y:S01]  /*1d4a0*/  IMAD.WIDE.U32 R2, R18, UR4, R2 ;  /* 0x0000000412027c25 */ /* 0x000fe2000f8e0002 */
[----:B------:R-:W-:-:S03]  /*1d4b0*/  ULDC.64 UR4, c[0x0][0x2e0] ;  /* 0x0000b80000047ab9 */ /* 0x000fc60000000a00 */
[----:B------:R-:W-:Y:S02]  /*1d4c0*/  IMAD.IADD R3, R3, 0x1, R5 ;  /* 0x0000000103037824 */ /* 0x000fe400078e0205 */
[----:B--2---:R-:W-:Y:S02]  /*1d4d0*/  IMAD R5, R20, UR4, RZ ;  /* 0x0000000414057c24 */ /* 0x004fe4000f8e02ff */
[----:B------:R-:W2:Y:S01]  /*1d4e0*/  S2R R20, SR_TID.X ;  /* 0x0000000000147919 */ /* 0x000ea20000002100 */
[----:B------:R-:W-:-:S04]  /*1d4f0*/  IMAD.WIDE.U32 R2, R30, UR4, R2 ;  /* 0x000000041e027c25 */ /* 0x000fc8000f8e0002 */
[----:B------:R-:W-:Y:S01]  /*1d500*/  IMAD R0, R30, UR5, R5 ;  /* 0x000000051e007c24 */ /* 0x000fe2000f8e0205 */
[----:B------:R-:W-:Y:S01]  /*1d510*/  ULDC.64 UR4, c[0x0][0x2d0] ;  /* 0x0000b40000047ab9 */ /* 0x000fe20000000a00 */
[----:B------:R-:W1:Y:S03]  /*1d520*/  @P0 LDC R5, c[0x0][0x44c] ;  /* 0x00011300ff050b82 */ /* 0x000e660000000800 */
[----:B------:R-:W-:-:S05]  /*1d530*/  IADD3 R3, R3, R0, RZ ;  /* 0x0000000003037210 */ /* 0x000fca0007ffe0ff */
[----:B------:R-:W3:Y:S01]  /*1d540*/  @P0 LDC R0, c[0x0][0x450] ;  /* 0x00011400ff000b82 */ /* 0x000ee20000000800 */
[----:B--2---:R-:W-:-:S04]  /*1d550*/  LOP3.LUT R20, R20, 0x7f, RZ, 0xc0, !PT ;  /* 0x0000007f14147812 */ /* 0x004fc800078ec0ff */
[----:B------:R-:W-:Y:S02]  /*1d560*/  SHF.R.U32.HI R21, RZ, 0x3, R20 ;  /* 0x00000003ff157819 */ /* 0x000fe40000011614 */
[----:B------:R-:W2:Y:S02]  /*1d570*/  S2R R20, SR_TID.X ;  /* 0x0000000000147919 */ /* 0x000ea40000002100 */
[----:B--2---:R-:W-:-:S05]  /*1d580*/  IMAD.SHL.U32 R20, R20, 0x10, RZ ;  /* 0x0000001014147824 */ /* 0x004fca00078e00ff */
[----:B------:R-:W-:-:S04]  /*1d590*/  LOP3.LUT R20, R21, 0x70, R20, 0xf8, !PT ;  /* 0x0000007015147812 */ /* 0x000fc800078ef814 */
[----:B------:R-:W-:-:S05]  /*1d5a0*/  LOP3.LUT R6, R20, R4, RZ, 0xfc, !PT ;  /* 0x0000000414067212 */ /* 0x000fca00078efcff */
[----:B-1----:R-:W-:-:S04]  /*1d5b0*/  @P0 IMAD.HI.U32 R7, R6, R5, RZ ;  /* 0x0000000506070227 */ /* 0x002fc800078e00ff */
[----:B------:R-:W-:Y:S01]  /*1d5c0*/  IMAD.MOV.U32 R5, RZ, RZ, R6 ;  /* 0x000000ffff057224 */ /* 0x000fe200078e0006 */
[----:B---3--:R-:W-:-:S04]  /*1d5d0*/  @P0 SHF.R.U32.HI R5, RZ, R0, R7 ;  /* 0x00000000ff050219 */ /* 0x008fc80000011607 */
[C---:B------:R-:W-:Y:S01]  /*1d5e0*/  IADD3 R0, -R5.reuse, RZ, RZ ;  /* 0x000000ff05007210 */ /* 0x040fe20007ffe1ff */
[----:B------:R-:W1:Y:S04]  /*1d5f0*/  S2R R20, SR_TID.X ;  /* 0x0000000000147919 */ /* 0x000e680000002100 */
[----:B------:R-:W-:Y:S01]  /*1d600*/  IMAD R0, R8, R0, R6 ;  /* 0x0000000008007224 */ /* 0x000fe200078e0206 */
[----:B------:R-:W-:Y:S01]  /*1d610*/  SHF.R.S32.HI R6, RZ, 0x1f, R5 ;  /* 0x0000001fff067819 */ /* 0x000fe20000011405 */
[----:B------:R-:W-:-:S04]  /*1d620*/  IMAD.WIDE.U32 R2, R5, UR4, R2 ;  /* 0x0000000405027c25 */ /* 0x000fc8000f8e0002 */
[----:B------:R-:W-:-:S04]  /*1d630*/  IMAD R6, R6, UR4, RZ ;  /* 0x0000000406067c24 */ /* 0x000fc8000f8e02ff */
[----:B------:R-:W-:Y:S01]  /*1d640*/  IMAD R5, R5, UR5, R6 ;  /* 0x0000000505057c24 */ /* 0x000fe2000f8e0206 */
[----:B------:R-:W-:-:S03]  /*1d650*/  ULDC.64 UR4, c[0x0][0x2c8] ;  /* 0x0000b20000047ab9 */ /* 0x000fc60000000a00 */
[----:B------:R-:W-:Y:S01]  /*1d660*/  IMAD.IADD R3, R3, 0x1, R5 ;  /* 0x0000000103037824 */ /* 0x000fe200078e0205 */
[----:B------:R-:W-:-:S05]  /*1d670*/  SHF.R.S32.HI R5, RZ, 0x1f, R0 ;  /* 0x0000001fff057819 */ /* 0x000fca0000011400 */
[----:B------:R-:W-:Y:S02]  /*1d680*/  IMAD R5, R5, UR4, RZ ;  /* 0x0000000405057c24 */ /* 0x000fe4000f8e02ff */
[----:B------:R-:W-:-:S04]  /*1d690*/  IMAD.WIDE.U32 R2, R0, UR4, R2 ;  /* 0x0000000400027c25 */ /* 0x000fc8000f8e0002 */
[----:B------:R-:W-:Y:S01]  /*1d6a0*/  IMAD R5, R0, UR5, R5 ;  /* 0x0000000500057c24 */ /* 0x000fe2000f8e0205 */
[----:B------:R-:W-:Y:S02]  /*1d6b0*/  ULDC.64 UR4, c[0x0][0x280] ;  /* 0x0000a00000047ab9 */ /* 0x000fe40000000a00 */
[----:B------:R-:W-:Y:S01]  /*1d6c0*/  LEA R0, P0, R2, UR4, 0x1 ;  /* 0x0000000402007c11 */ /* 0x000fe2000f8008ff */
[----:B------:R-:W-:Y:S01]  /*1d6d0*/  ULDC UR4, c[0x0][0x2b8] ;  /* 0x0000ae0000047ab9 */ /* 0x000fe20000000800 */
[----:B------:R-:W-:Y:S02]  /*1d6e0*/  IADD3 R5, R3, R5, RZ ;  /* 0x0000000503057210 */ /* 0x000fe40007ffe0ff */
[----:B-1----:R-:W-:Y:S02]  /*1d6f0*/  LOP3.LUT R20, R20, 0x7f, RZ, 0xc0, !PT ;  /* 0x0000007f14147812 */ /* 0x002fe400078ec0ff */
[----:B------:R-:W-:Y:S01]  /*1d700*/  LEA.HI.X R5, R2, UR5, R5, 0x1, P0 ;  /* 0x0000000502057c11 */ /* 0x000fe200080f0c05 */
[----:B------:R-:W-:Y:S01]  /*1d710*/  UMOV UR5, 0xffffffff ;  /* 0xffffffff00057882 */ /* 0x000fe20000000000 */
[----:B------:R-:W-:-:S02]  /*1d720*/  ISETP.GE.AND P3, PT, R33, UR4, PT ;  /* 0x0000000421007c0c */ /* 0x000fc4000bf66270 */
[----:B------:R-:W-:Y:S02]  /*1d730*/  ISETP.GE.AND P2, PT, R36, UR4, PT ;  /* 0x0000000424007c0c */ /* 0x000fe4000bf46270 */
[----:B------:R-:W-:Y:S02]  /*1d740*/  ISETP.GE.AND P0, PT, R35, UR4, PT ;  /* 0x0000000423007c0c */ /* 0x000fe4000bf06270 */
[----:B------:R-:W-:Y:S01]  /*1d750*/  SHF.R.U32.HI R10, RZ, 0x3, R20 ;  /* 0x00000003ff0a7819 */ /* 0x000fe20000011614 */
[----:B0-----:R-:W-:Y:S10]  /*1d760*/  BRA.DIV UR5, `(.L_x_4028) ;  /* 0x0000004a050c7947 */ /* 0x001ff4000b800000 */
[----:B------:R-:W0:Y:S01]  /*1d770*/  SHFL.IDX PT, R14, R0, RZ, 0x181f ;  /* 0x00181fff000e7589 */ /* 0x000e2200000e0000 */
[----:B-----5:R-:W-:Y:S02]  /*1d780*/  IMAD R6, R17, R8, RZ ;  /* 0x0000000811067224 */ /* 0x020fe400078e02ff */
[----:B------:R-:W-:Y:S01]  /*1d790*/  IMAD.IADD R4, R10, 0x1, R4 ;  /* 0x000000010a047824 */ /* 0x000fe200078e0204 */
[----:B------:R-:W1:Y:S04]  /*1d7a0*/  SHFL.IDX PT, R2, R5, RZ, 0x181f ;  /* 0x00181fff05027589 */ /* 0x000e6800000e0000 */
[C---:B------:R-:W-:Y:S02]  /*1d7b0*/  ISETP.GE.AND P1, PT, R4.reuse, R6, PT ;  /* 0x000000060400720c */ /* 0x040fe40003f26270 */
[----:B------:R-:W-:-:S11]  /*1d7c0*/  IADD3 R7, R4, 0x10, RZ ;  /* 0x0000001004077810 */ /* 0x000fd60007ffe0ff */
[----:B0-----:R-:W-:-:S04]  /*1d7d0*/  @!P1 LEA R14, P4, R33, R14, 0x1 ;  /* 0x0000000e210e9211 */ /* 0x001fc800078808ff */
[----:B-1----:R-:W-:Y:S01]  /*1d7e0*/  @!P1 IADD3.X R3, RZ, R2, RZ, P4, !PT ;  /* 0x00000002ff039210 */ /* 0x002fe200027fe4ff */
[----:B------:R-:W-:Y:S02]  /*1d7f0*/  @!P1 IMAD.MOV.U32 R2, RZ, RZ, R14 ;  /* 0x000000ffff029224 */ /* 0x000fe400078e000e */
[----:B------:R-:W0:Y:S04]  /*1d800*/  SHFL.IDX PT, R14, R0, 0x1, 0x181f ;  /* 0x00381f00000e7f89 */ /* 0x000e2800000e0000 */
        /* <DEDUP_REMOVED lines=9> */
[----:B------:R-:W-:Y:S01]  /*1d8a0*/  @!P1 IMAD.MOV.U32 R3, RZ, RZ, R7 ;  /* 0x000000ffff039224 */ /* 0x000fe200078e0007 */
[----:B------:R-:W-:-:S04]  /*1d8b0*/  IADD3 R7, R4, 0x20, RZ ;  /* 0x0000002004077810 */ /* 0x000fc80007ffe0ff */
        /* <DEDUP_REMOVED lines=49> */
[----:B0-----:R-:W-:Y:S01]  /*1dbd0*/  @!P1 LEA R14, P4, R33, R14, 0x1 ;  /* 0x0000000e210e9211 */ /* 0x001fe200078808ff */
[----:B------:R-:W0:Y:S04]  /*1dbe0*/  SHFL.IDX PT, R5, R5, 0x7, 0x181f ;  /* 0x00f81f0005057f89 */ /* 0x000e2800000e0000 */
[----:B-1----:R-:W-:Y:S01]  /*1dbf0*/  @!P1 IMAD.X R7, RZ, RZ, R2, P4 ;  /* 0x000000ffff079224 */ /* 0x002fe200020e0602 */
[----:B------:R-:W-:-:S02]  /*1dc00*/  @!P1 MOV R2, R14 ;  /* 0x0000000e00029202 */ /* 0x000fc40000000f00 */
[----:B------:R1:W2:Y:S01]  /*1dc10*/  SHFL.IDX PT, R14, R0, 0x7, 0x181f ;  /* 0x00f81f00000e7f89 */ /* 0x0002a200000e0000 */
[----:B------:R-:W-:-:S05]  /*1dc20*/  @!P1 IMAD.MOV.U32 R3, RZ, RZ, R7 ;  /* 0x000000ffff039224 */ /* 0x000fca00078e0007 */
[----:B------:R1:W-:Y:S04]  /*1dc30*/  @!P1 LDGSTS.E.BYPASS.LTC128B.128 [R9+0x15400], desc[UR56][R2.64], !P3 ;  /* 0x1540000002099fae */ /* 0x0003e8000d901d78 */
[----:B------:R1:W-:Y:S04]  /*1dc40*/  @!P1 LDGSTS.E.BYPASS.LTC128B.128 [R9+0x19400], desc[UR56][R2.64+0x80], !P2 ;  /* 0x1940008002099fae */ /* 0x0003e8000d101d78 */
[----:B0-----:R1:W-:Y:S02]  /*1dc50*/  @!P1 LDGSTS.E.BYPASS.LTC128B.128 [R9+0x1d400], desc[UR56][R2.64+0x100], !P0 ;  /* 0x1d40010002099fae */ /* 0x0013e4000c101d78 */
.L_x_4168:
[----:B-1----:R-:W-:Y:S01]  /*1dc60*/  IADD3 R3, R4, 0x70, RZ ;  /* 0x0000007004037810 */ /* 0x002fe20007ffe0ff */
[----:B------:R-:W-:Y:S03]  /*1dc70*/  BSSY B0, `(.L_x_4029) ;  /* 0x000000b000007945 */ /* 0x000fe60003800000 */
        /* <DEDUP_REMOVED lines=10> */
.L_x_4030:
[----:B------:R-:W-:Y:S05]  /*1dd20*/  BSYNC B0 ;  /* 0x0000000000007941 */ /* 0x000fea0003800000 */
.L_x_4029:
[----:B------:R-:W-:Y:S01]  /*1dd30*/  NOP ;  /* 0x0000000000007918 */ /* 0x000fe20000000000 */
[----:B------:R-:W-:-:S13]  /*1dd40*/  PLOP3.LUT P0, PT, PT, PT, PT, 0x80, 0x0 ;  /* 0x000000000000781c */ /* 0x000fda0003f0f070 */
.L_x_4031:
        /* <DEDUP_REMOVED lines=18> */
.L_x_4169:
[----:B------:R-:W-:Y:S05]  /*1de70*/  BSYNC B0 ;  /* 0x0000000000007941 */ /* 0x000fea0003800000 */
.L_x_4032:
[----:B------:R-:W3:Y:S01]  /*1de80*/  LDL R0, [R1+0x8] ;  /* 0x0000080001007983 */ /* 0x000ee20000100800 */
        /* <DEDUP_REMOVED lines=10> */
[----:B------:R-:W-:Y:S02]  /*1df30*/  ISETP.GE.AND P1, PT, R35, UR4, PT ;  /* 0x0000000423007c0c */ /* 0x000fe4000bf26270 */
[----:B---3--:R-:W-:-:S11]  /*1df40*/  IADD3 R6, R0, -0x2, RZ ;  /* 0xfffffffe00067810 */ /* 0x008fd60007ffe0ff */
.L_x_4048:
[----:B------:R-:W3:Y:S01]  /*1df50*/  LDL R4, [R1+0xc] ;  /* 0x00000c0001047983 */ /* 0x000ee20000100800 */
[----:B------:R-:W1:Y:S03]  /*1df60*/  LDC R7, c[0x0][0x430] ;  /* 0x00010c00ff077b82 */ /* 0x000e660000000800 */
[----:B------:R-:W4:Y:S04]  /*1df70*/  LDL R8, [R1+0x10] ;  /* 0x0000100001087983 */ /* 0x000f280000100800 */
[----:B------:R-:W2:Y:S01]  /*1df80*/  LDL R11, [R1+0x38] ;  /* 0x00003800010b7983 */ /* 0x000ea20000100800 */
[----:B------:R-:W0:Y:S02]  /*1df90*/  S2R R0, SR_TID.X ;  /* 0x0000000000007919 */ /* 0x000e240000002100 */
[----:B0-----:R-:W-:-:S04]  /*1dfa0*/  LOP3.LUT R0, R0, 0x7f, RZ, 0xc0, !PT ;  /* 0x0000007f00007812 */ /* 0x001fc800078ec0ff */
[----:B------:R-:W-:Y:S02]  /*1dfb0*/  SHF.R.U32.HI R2, RZ, 0x3, R0 ;  /* 0x00000003ff027819 */ /* 0x000fe40000011600 */
[----:B------:R-:W0:Y:S01]  /*1dfc0*/  S2R R0, SR_TID.X ;  /* 0x0000000000007919 */ /* 0x000e220000002100 */
[----:B-1----:R-:W-:-:S13]  /*1dfd0*/  ISETP.NE.AND P0, PT, R7, 0x1, PT ;  /* 0x000000010700780c */ /* 0x002fda0003f05270 */
[----:B------:R-:W1:Y:S01]  /*1dfe0*/  @P0 LDC R3, c[0x0][0x438] ;  /* 0x00010e00ff030b82 */ /* 0x000e620000000800 */
[----:B0-----:R-:W-:-:S04]  /*1dff0*/  SHF.L.U32 R0, R0, 0x4, RZ ;  /* 0x0000000400007819 */ /* 0x001fc800000006ff */
[----:B------:R-:W-:-:S03]  /*1e000*/  LOP3.LUT R0, R2, 0x70, R0, 0xf8, !PT ;  /* 0x0000007002007812 */ /* 0x000fc600078ef800 */
[----:B------:R-:W0:Y:S01]  /*1e010*/  @P0 LDC R2, c[0x0][0x434] ;  /* 0x00010d00ff020b82 */ /* 0x000e220000000800 */
[----:B------:R-:W-:Y:S02]  /*1e020*/  ISETP.GT.U32.AND P4, PT, R0, 0x5f, PT ;  /* 0x0000005f0000780c */ /* 0x000fe40003f84070 */
[----:B------:R-:W-:Y:S01]  /*1e030*/  IADD3 R26, R10, 0x1, RZ ;  /* 0x000000010a1a7810 */ /* 0x000fe20007ffe0ff */
[----:B------:R-:W-:Y:S05]  /*1e040*/  YIELD ;  /* 0x0000000000007946 */ /* 0x000fea0003800000 */
[----:B------:R-:W-:Y:S01]  /*1e050*/  MOV R25, R6 ;  /* 0x0000000600197202 */ /* 0x000fe20000000f00 */
[----:B---3--:R-:W-:-:S04]  /*1e060*/  IMAD R9, R6, 0x60, R4 ;  /* 0x0000006006097824 */ /* 0x008fc800078e0204 */
[----:B------:R-:W4:Y:S01]  /*1e070*/  @!P4 LDC.64 R4, c[0x0][0x428] ;  /* 0x00010a00ff04cb82 */ /* 0x000f220000000a00 */
[----:B------:R-:W-:-:S04]  /*1e080*/  IMAD.IADD R9, R0, 0x1, R9 ;  /* 0x0000000100097824 */ /* 0x000fc800078e0209 */
[----:B0-----:R-:W-:Y:S01]  /*1e090*/  @P0 IMAD.HI.U32 R2, R9, R2, RZ ;  /* 0x0000000209020227 */ /* 0x001fe200078e00ff */
[----:B------:R-:W-:-:S04]  /*1e0a0*/  MOV R0, R9 ;  /* 0x0000000900007202 */ /* 0x000fc80000000f00 */
[----:B-1----:R-:W-:-:S04]  /*1e0b0*/  @P0 SHF.R.U32.HI R0, RZ, R3, R2 ;  /* 0x00000003ff000219 */ /* 0x002fc80000011602 */
[--C-:B------:R-:W-:Y:S01]  /*1e0c0*/  @!P4 SHF.R.S32.HI R3, RZ, 0x1f, R0.reuse ;  /* 0x0000001fff03c819 */ /* 0x100fe20000011400 */
[----:B------:R-:W-:Y:S02]  /*1e0d0*/  @!P4 IMAD.MOV.U32 R2, RZ, RZ, R0 ;  /* 0x000000ffff02c224 */ /* 0x000fe400078e0000 */
[-C--:B----4-:R-:W-:Y:S02]  /*1e0e0*/  @!P4 IMAD R8, R8, R4.reuse, RZ ;  /* 0x000000040808c224 */ /* 0x090fe400078e02ff */
[----:B------:R-:W-:-:S04]  /*1e0f0*/  @!P4 IMAD.WIDE.U32 R2, R32, R4, R2 ;  /* 0x000000042002c225 */ /* 0x000fc800078e0002 */
[----:B------:R-:W-:Y:S02]  /*1e100*/  @!P4 IMAD R8, R32, R5, R8 ;  /* 0x000000052008c224 */ /* 0x000fe400078e0208 */
[----:B------:R-:W0:Y:S01]  /*1e110*/  @!P4 LDC.64 R4, c[0x0][0x418] ;  /* 0x00010600ff04cb82 */ /* 0x000e220000000a00 */
[----:B------:R-:W-:Y:S02]  /*1e120*/  IMAD.MOV R0, RZ, RZ, -R0 ;  /* 0x000000ffff007224 */ /* 0x000fe400078e0a00 */
[----:B------:R-:W-:Y:S02]  /*1e130*/  @!P4 IADD3 R3, R8, R3, RZ ;  /* 0x000000030803c210 */ /* 0x000fe40007ffe0ff */
[----:B------:R-:W-:Y:S02]  /*1e140*/  IMAD R9, R7, R0, R9 ;  /* 0x0000000007097224 */ /* 0x000fe400078e0209 */
[----:B------:R-:W-:Y:S01]  /*1e150*/  IMAD.MOV.U32 R0, RZ, RZ, RZ ;  /* 0x000000ffff007224 */ /* 0x000fe200078e00ff */
[----:B0-----:R-:W-:-:S04]  /*1e160*/  @!P4 LEA R4, P0, R2, R4, 0x2 ;  /* 0x000000040204c211 */ /* 0x001fc800078010ff */
[----:B------:R-:W-:-:S05]  /*1e170*/  @!P4 LEA.HI.X R5, R2, R5, R3, 0x2, P0 ;  /* 0x000000050205c211 */ /* 0x000fca00000f1403 */
[----:B------:R0:W5:Y:S01]  /*1e180*/  @!P4 LDG.E R0, desc[UR56][R4.64] ;  /* 0x000000380400c981 */ /* 0x000162000c1e1900 */
[----:B--2---:R-:W-:Y:S02]  /*1e190*/  ISETP.NE.AND P4, PT, R11, 0x3, PT ;  /* 0x000000030b00780c */ /* 0x004fe40003f85270 */
[----:B------:R-:W-:-:S04]  /*1e1a0*/  ISETP.NE.AND P0, PT, R26, 0x2, PT ;  /* 0x000000021a00780c */ /* 0x000fc80003f05270 */
[----:B------:R-:W-:Y:S02]  /*1e1b0*/  SEL R28, RZ, 0x1, P0 ;  /* 0x00000001ff1c7807 */ /* 0x000fe40000000000 */
[----:B------:R-:W-:Y:S02]  /*1e1c0*/  SEL R26, R26, RZ, P0 ;  /* 0x000000ff1a1a7207 */ /* 0x000fe40000000000 */
[----:B------:R-:W-:-:S03]  /*1e1d0*/  LOP3.LUT R28, R17, R28, RZ, 0x3c, !PT ;  /* 0x0000001c111c7212 */ /* 0x000fc600078e3cff */
[----:B0-----:R-:W-:Y:S05]  /*1e1e0*/  @!P4 BRA `(.L_x_4036) ;  /* 0x000000000004c947 */ /* 0x001fea0003800000 */
[----:B------:R-:W-:Y:S01]  /*1e1f0*/  BPT.TRAP 0x1 ;  /* 0x000000040000795c */ /* 0x000fe20000300000 */
.L_x_4036:
[----:B------:R-:W-:Y:S01]  /*1e200*/  IMAD R7, R26, 0x8, R22 ;  /* 0x000000081a077824 */ /* 0x000fe200078e0216 */
[----:B------:R-:W-:Y:S01]  /*1e210*/  SHF.L.U32 R2, R28, 0x1f, RZ ;  /* 0x0000001f1c027819 */ /* 0x000fe200000006ff */
[----:B------:R-:W-:Y:S03]  /*1e220*/  BSSY B1, `(.L_x_4037) ;  /* 0x0000003000017945 */ /* 0x000fe60003800000 */
[----:B------:R-:W0:Y:S02]  /*1e230*/  SYNCS.PHASECHK.TRANS64.TRYWAIT P0, [R7+URZ+0x30840], R2 ;  /* 0x03084002070075a7 */ /* 0x000e24000800017f */
[----:B0-----:R-:W-:Y:S05]  /*1e240*/  @!P0 BRA `(.L_x_4038) ;  /* 0x0000004800048947 */ /* 0x001fea0003800000 */
.L_x_4170:
[----:B------:R-:W-:Y:S05]  /*1e250*/  BSYNC B1 ;  /* 0x0000000000017941 */ /* 0x000fea0003800000 */
.L_x_4037:
[----:B------:R-:W2:Y:S01]  /*1e260*/  LDL R3, [R1] ;  /* 0x0000000001037983 */ /* 0x000ea20000100800 */
[----:B------:R-:W-:Y:S01]  /*1e270*/  SHF.R.S32.HI R20, RZ, 0x1f, R9 ;  /* 0x0000001fff147819 */ /* 0x000fe20000011409 */
[----:B------:R-:W-:Y:S01]  /*1e280*/  ULDC.64 UR4, c[0x0][0x300] ;  /* 0x0000c00000047ab9 */ /* 0x000fe20000000a00 */
[----:B-----5:R-:W-:Y:S01]  /*1e290*/  SHF.R.S32.HI R21, RZ, 0x1f, R0 ;  /* 0x0000001fff157819 */ /* 0x020fe20000011400 */
[----:B------:R-:W-:Y:S02]  /*1e2a0*/  IMAD R5, R26, 0x4800, R37 ;  /* 0x000048001a057824 */ /* 0x000fe400078e0225 */
[----:B------:R-:W-:-:S04]  /*1e2b0*/  IMAD R4, R20, UR4, RZ ;  /* 0x0000000414047c24 */ /* 0x000fc8000f8e02ff */
[----:B------:R-:W-:Y:S01]  /*1e2c0*/  IMAD R4, R9, UR5, R4 ;  /* 0x0000000509047c24 */ /* 0x000fe2000f8e0204 */
[C---:B--2---:R-:W-:Y:S02]  /*1e2d0*/  LOP3.LUT P5, RZ, R3.reuse, 0x2, RZ, 0xc0, !PT ;  /* 0x0000000203ff7812 */ /* 0x044fe400078ac0ff */
[----:B------:R-:W-:Y:S01]  /*1e2e0*/  LOP3.LUT P4, RZ, R3, 0x1, RZ, 0xc0, !PT ;  /* 0x0000000103ff7812 */ /* 0x000fe2000788c0ff */
        /* <DEDUP_REMOVED lines=17> */
[----:B------:R-:W2:Y:S01]  /*1e400*/  LDL R3, [R1] ;  /* 0x0000000001037983 */ /* 0x000ea20000100800 */
[----:B------:R-:W-:Y:S02]  /*1e410*/  IMAD.SHL.U32 R4, R33, 0x2, RZ ;  /* 0x0000000221047824 */ /* 0x000fe400078e00ff */
[----:B------:R-:W-:Y:S01]  /*1e420*/  IMAD R5, R5, 0x2, R22 ;  /* 0x0000000205057824 */ /* 0x000fe200078e0216 */
[----:B------:R-:W0:Y:S04]  /*1e430*/  SHFL.IDX PT, R2, R8, RZ, 0x181f ;  /* 0x00181fff08027589 */ /* 0x000e2800000e0000 */
[----:B------:R-:W-:Y:S01]  /*1e440*/  SHFL.IDX PT, R34, R6, 0x2, 0x181f ;  /* 0x00581f0006227f89 */ /* 0x000fe200000e0000 */
[----:B0-----:R-:W-:Y:S02]  /*1e450*/  IADD3 R2, P0, R2, R4, RZ ;  /* 0x0000000402027210 */ /* 0x001fe40007f1e0ff */
[----:B--2---:R-:W-:-:S02]  /*1e460*/  LOP3.LUT P6, RZ, R3, 0x4, RZ, 0xc0, !PT ;  /* 0x0000000403ff7812 */ /* 0x004fc400078cc0ff */
[----:B------:R-:W0:Y:S02]  /*1e470*/  SHFL.IDX PT, R3, R6, RZ, 0x181f ;  /* 0x00181fff06037589 */ /* 0x000e2400000e0000 */
[----:B0-----:R-:W-:-:S09]  /*1e480*/  IADD3.X R3, RZ, R3, RZ, P0, !PT ;  /* 0x00000003ff037210 */ /* 0x001fd200007fe4ff */
[----:B------:R-:W-:Y:S04]  /*1e490*/  LDGSTS.E.BYPASS.LTC128B.128 [R5+0x1e400], desc[UR56][R2.64], !P6 ;  /* 0x1e40000002057fae */ /* 0x000fe8000f101d78 */
[----:B------:R-:W-:Y:S04]  /*1e4a0*/  LDGSTS.E.BYPASS.LTC128B.128 [R5+0x21400], desc[UR56][R2.64+0x80], !P5 ;  /* 0x2140008002057fae */ /* 0x000fe8000e901d78 */
[----:B------:R0:W-:Y:S04]  /*1e4b0*/  LDGSTS.E.BYPASS.LTC128B.128 [R5+0x24400], desc[UR56][R2.64+0x100], !P4 ;  /* 0x2440010002057fae */ /* 0x0001e8000e101d78 */
[----:B0-----:R-:W0:Y:S04]  /*1e4c0*/  SHFL.IDX PT, R2, R8, 0x1, 0x181f ;  /* 0x00381f0008027f89 */ /* 0x001e2800000e0000 */
[----:B------:R-:W1:Y:S01]  /*1e4d0*/  SHFL.IDX PT, R3, R6, 0x1, 0x181f ;  /* 0x00381f0006037f89 */ /* 0x000e6200000e0000 */
[----:B0-----:R-:W-:-:S04]  /*1e4e0*/  IADD3 R2, P0, R2, R4, RZ ;  /* 0x0000000402027210 */ /* 0x001fc80007f1e0ff */
[----:B-1----:R-:W-:-:S05]  /*1e4f0*/  IADD3.X R3, RZ, R3, RZ, P0, !PT ;  /* 0x00000003ff037210 */ /* 0x002fca00007fe4ff */
        /* <DEDUP_REMOVED lines=16> */
[----:B------:R0:W-:Y:S04]  /*1e600*/  LDGSTS.E.BYPASS.LTC128B.128 [R5+0x25c00], desc[UR56][R2.64+0x100], !P4 ;  /* 0x25c0010002057fae */ /* 0x0001e8000e101d78 */
[----:B0-----:R-:W0:Y:S02]  /*1e610*/  SHFL.IDX PT, R2, R8, 0x4, 0x181f ;  /* 0x00981f0008027f89 */ /* 0x001e2400000e0000 */
[----:B0-----:R-:W-:-:S05]  /*1e620*/  IADD3 R2, P0, R2, R4, RZ ;  /* 0x0000000402027210 */ /* 0x001fca0007f1e0ff */
[----:B------:R-:W-:Y:S02]  /*1e630*/  IMAD.X R3, RZ, RZ, R34, P0 ;  /* 0x000000ffff037224 */ /* 0x000fe400000e0622 */
[----:B------:R0:W1:Y:S04]  /*1e640*/  SHFL.IDX PT, R34, R6, 0x5, 0x181f ;  /* 0x00b81f0006227f89 */ /* 0x00006800000e0000 */
[----:B------:R-:W-:Y:S04]  /*1e650*/  LDGSTS.E.BYPASS.LTC128B.128 [R5+0x20400], desc[UR56][R2.64], !P6 ;  /* 0x2040000002057fae */ /* 0x000fe8000f101d78 */
[----:B------:R-:W-:Y:S04]  /*1e660*/  LDGSTS.E.BYPASS.LTC128B.128 [R5+0x23400], desc[UR56][R2.64+0x80], !P5 ;  /* 0x2340008002057fae */ /* 0x000fe8000e901d78 */
[----:B------:R2:W-:Y:S04]  /*1e670*/  LDGSTS.E.BYPASS.LTC128B.128 [R5+0x26400], desc[UR56][R2.64+0x100], !P4 ;  /* 0x2640010002057fae */ /* 0x0005e8000e101d78 */
[----:B-12---:R0:W2:Y:S02]  /*1e680*/  SHFL.IDX PT, R2, R8, 0x5, 0x181f ;  /* 0x00b81f0008027f89 */ /* 0x0060a400000e0000 */
.L_x_4184:
[----:B------:R-:W3:Y:S01]  /*1e690*/  LDL R3, [R1] ;  /* 0x0000000001037983 */ /* 0x000ee20000100800 */
[----:B--2---:R-:W-:Y:S02]  /*1e6a0*/  IADD3 R2, P0, R2, R4, RZ ;  /* 0x0000000402027210 */ /* 0x004fe40007f1e0ff */
[----:B---3--:R-:W-:Y:S02]  /*1e6b0*/  LOP3.LUT P6, RZ, R3, 0x4, RZ, 0xc0, !PT ;  /* 0x0000000403ff7812 */ /* 0x008fe400078cc0ff */
[----:B------:R-:W-:Y:S02]  /*1e6c0*/  IADD3.X R3, RZ, R34, RZ, P0, !PT ;  /* 0x00000022ff037210 */ /* 0x000fe400007fe4ff */
[----:B------:R-:W-:-:S09]  /*1e6d0*/  PLOP3.LUT P0, PT, PT, PT, PT, 0x80, 0x0 ;  /* 0x000000000000781c */ /* 0x000fd20003f0f070 */
[----:B------:R-:W-:Y:S01]  /*1e6e0*/  @!PT LDS RZ, [RZ] ;  /* 0x00000000fffff984 */ /* 0x000fe20000000800 */
[----:B------:R-:W-:Y:S01]  /*1e6f0*/  @!PT LDS RZ, [RZ] ;  /* 0x00000000fffff984 */ /* 0x000fe20000000800 */
[----:B------:R-:W-:Y:S01]  /*1e700*/  @!PT LDS RZ, [RZ] ;  /* 0x00000000fffff984 */ /* 0x000fe20000000800 */
[----:B------:R1:W-:Y:S04]  /*1e710*/  LDGSTS.E.BYPASS.LTC128B.128 [R5+0x20c00], desc[UR56][R2.64], !P6 ;  /* 0x20c0000002057fae */ /* 0x0003e8000f101d78 */
[----:B------:R1:W-:Y:S04]  /*1e720*/  LDGSTS.E.BYPASS.LTC128B.128 [R5+0x23c00], desc[UR56][R2.64+0x80], !P5 ;  /* 0x23c0008002057fae */ /* 0x0003e8000e901d78 */
[----:B------:R1:W-:Y:S01]  /*1e730*/  LDGSTS.E.BYPASS.LTC128B.128 [R5+0x26c00], desc[UR56][R2.64+0x100], !P4 ;  /* 0x26c0010002057fae */ /* 0x0003e2000e101d78 */
[----:B------:R-:W-:Y:S01]  /*1e740*/  NOP ;  /* 0x0000000000007918 */ /* 0x000fe20000000000 */
.L_x_4040:
        /* <DEDUP_REMOVED lines=11> */
.L_x_4041:
[----:B------:R1:W-:Y:S01]  /*1e800*/  SYNCS.ARRIVE.TRANS64.A1T0 RZ, [R7+URZ+0x30830], RZ ;  /* 0x030830ff07ff79a7 */ /* 0x0003e2000810003f */
[----:B------:R-:W-:Y:S05]  /*1e810*/  @!P5 BRA `(.L_x_4042) ;  /* 0x000000000004d947 */ /* 0x000fea0003800000 */
[----:B------:R-:W-:Y:S01]  /*1e820*/  BPT.TRAP 0x1 ;  /* 0x000000040000795c */ /* 0x000fe20000300000 */
.L_x_4042:
[----:B------:R-:W-:Y:S01]  /*1e830*/  SHF.L.U32 R2, R17, 0x1f, RZ ;  /* 0x0000001f11027819 */ /* 0x000fe200000006ff */
[----:B0-----:R-:W-:Y:S01]  /*1e840*/  IMAD R6, R10, 0x8, R22 ;  /* 0x000000080a067824 */ /* 0x001fe200078e0216 */
[----:B------:R-:W-:Y:S03]  /*1e850*/  BSSY B1, `(.L_x_4043) ;  /* 0x0000003000017945 */ /* 0x000fe60003800000 */
[----:B------:R-:W0:Y:S02]  /*1e860*/  SYNCS.PHASECHK.TRANS64.TRYWAIT P0, [R6+URZ+0x30860], R2 ;  /* 0x03086002060075a7 */ /* 0x000e24000800017f */
[----:B0-----:R-:W-:Y:S05]  /*1e870*/  @!P0 BRA `(.L_x_4044) ;  /* 0x0000004800888947 */ /* 0x001fea0003800000 */
.L_x_4185:
[----:B------:R-:W-:Y:S05]  /*1e880*/  BSYNC B1 ;  /* 0x0000000000017941 */ /* 0x000fea0003800000 */
.L_x_4043:
[----:B------:R-:W1:Y:S01]  /*1e890*/  LDL R5, [R1+0x8] ;  /* 0x0000080001057983 */ /* 0x000e620000100800 */
[----:B------:R-:W2:Y:S01]  /*1e8a0*/  S2R R3, SR_TID.X ;  /* 0x0000000000037919 */ /* 0x000ea20000002100 */
[----:B------:R-:W-:Y:S01]  /*1e8b0*/  UMOV UR4, 0xffffffff ;  /* 0xffffffff00047882 */ /* 0x000fe20000000000 */
[----:B--2---:R-:W-:-:S04]  /*1e8c0*/  LOP3.LUT R3, R3, 0x7f, RZ, 0xc0, !PT ;  /* 0x0000007f03037812 */ /* 0x004fc800078ec0ff */
[----:B------:R-:W-:Y:S01]  /*1e8d0*/  SHF.R.U32.HI R3, RZ, 0x3, R3 ;  /* 0x00000003ff037819 */ /* 0x000fe20000011603 */
[----:B-1----:R-:W-:Y:S02]  /*1e8e0*/  IMAD R7, R30, -0x60, R5 ;  /* 0xffffffa01e077824 */ /* 0x002fe400078e0205 */
[----:B------:R-:W-:-:S03]  /*1e8f0*/  IMAD R5, R10, 0x4800, R37 ;  /* 0x000048000a057824 */ /* 0x000fc600078e0225 */
[----:B------:R-:W-:Y:S01]  /*1e900*/  IADD3 R7, -R3, R7, RZ ;  /* 0x0000000703077210 */ /* 0x000fe20007ffe1ff */
        /* <DEDUP_REMOVED lines=49> */
[----:B------:R1:W-:Y:S01]  /*1ec20*/  LDGSTS.E.BYPASS.LTC128B.128 [R5+0x2400], desc[UR56][R2.64], !P0 ;  /* 0x0240000002057fae */ /* 0x0003e2000c101d78 */
[----:B------:R-:W-:-:S13]  /*1ec30*/  ISETP.LT.OR P0, PT, R7, 0x41, P2 ;  /* 0x000000410700780c */ /* 0x000fda0001701670 */
[----:B------:R1:W-:Y:S01]  /*1ec40*/  LDGSTS.E.BYPASS.LTC128B.128 [R5+0x5400], desc[UR56][R2.64+0x80], !P0 ;  /* 0x0540008002057fae */ /* 0x0003e2000c101d78 */
[----:B------:R-:W-:-:S13]  /*1ec50*/  ISETP.LT.OR P0, PT, R7, 0x41, P1 ;  /* 0x000000410700780c */ /* 0x000fda0000f01670 */
[----:B--2---:R1:W-:Y:S02]  /*1ec60*/  LDGSTS.E.BYPASS.LTC128B.128 [R5+0x8400], desc[UR56][R2.64+0x100], !P0 ;  /* 0x0840010002057fae */ /* 0x0043e4000c101d78 */
.L_x_4199:
[----:B01----:R-:W-:Y:S01]  /*1ec70*/  IADD3 R2, P0, R14, R4, RZ ;  /* 0x000000040e027210 */ /* 0x003fe20007f1e0ff */
        /* <DEDUP_REMOVED lines=15> */
[----:B------:R-:W-:Y:S01]  /*1ed70*/  IMAD R21, R21, UR4, RZ ;  /* 0x0000000415157c24 */ /* 0x000fe2000f8e02ff */
[----:B------:R-:W-:-:S03]  /*1ed80*/  IADD3 R3, R3, R7, RZ ;  /* 0x0000000703037210 */ /* 0x000fc60007ffe0ff */
[C---:B------:R-:W-:Y:S02]  /*1ed90*/  IMAD R21, R0.reuse, UR5, R21 ;  /* 0x0000000500157c24 */ /* 0x040fe4000f8e0215 */
[----:B------:R-:W-:Y:S01]  /*1eda0*/  IMAD.WIDE.U32 R2, R0, UR4, R2 ;  /* 0x0000000400027c25 */ /* 0x000fe2000f8e0002 */
        /* <DEDUP_REMOVED lines=11> */
.L_x_4046:
        /* <DEDUP_REMOVED lines=11> */
.L_x_4047:
[C---:B------:R-:W-:Y:S01]  /*1ef10*/  ISETP.GT.AND P0, PT, R25.reuse, RZ, PT ;  /* 0x000000ff1900720c */ /* 0x040fe20003f04270 */
[----:B------:R0:W-:Y:S01]  /*1ef20*/  SYNCS.ARRIVE.TRANS64.A1T0 RZ, [R6+URZ+0x30850], RZ ;  /* 0x030850ff06ff79a7 */ /* 0x0001e2000810003f */
[----:B------:R-:W-:Y:S01]  /*1ef30*/  MOV R17, R28 ;  /* 0x0000001c00117202 */ /* 0x000fe20000000f00 */
[----:B------:R-:W-:Y:S01]  /*1ef40*/  IMAD.MOV.U32 R10, RZ, RZ, R26 ;  /* 0x000000ffff0a7224 */ /* 0x000fe200078e001a */
[----:B------:R-:W-:Y:S01]  /*1ef50*/  MOV R30, R25 ;  /* 0x00000019001e7202 */ /* 0x000fe20000000f00 */
[----:B0-----:R-:W-:-:S08]  /*1ef60*/  VIADD R6, R25, 0xffffffff ;  /* 0xffffffff19067836 */ /* 0x001fd00000000000 */
[----:B------:R-:W-:Y:S05]  /*1ef70*/  @P0 BRA `(.L_x_4048) ;  /* 0xffffffec00f40947 */ /* 0x000fea000383ffff */
.L_x_4035:
[----:B------:R-:W-:Y:S05]  /*1ef80*/  BSYNC B0 ;  /* 0x0000000000007941 */ /* 0x000fea0003800000 */
.L_x_4034:
        /* <DEDUP_REMOVED lines=17> */
.L_x_4050:
[----:B------:R-:W-:Y:S05]  /*1f0a0*/  BSYNC B0 ;  /* 0x0000000000007941 */ /* 0x000fea0003800000 */
.L_x_4049:
[----:B------:R-:W3:Y:S02]  /*1f0b0*/  LDL R0, [R1+0x38] ;  /* 0x0000380001007983 */ /* 0x000ee40000100800 */
[----:B---3--:R-:W-:-:S13]  /*1f0c0*/  ISETP.NE.AND P0, PT, R0, 0x3, PT ;  /* 0x000000030000780c */ /* 0x008fda0003f05270 */
[----:B------:R-:W-:Y:S05]  /*1f0d0*/  @!P0 BRA `(.L_x_4051) ;  /* 0x0000000000048947 */ /* 0x000fea0003800000 */
[----:B------:R-:W-:Y:S01]  /*1f0e0*/  BPT.TRAP 0x1 ;  /* 0x000000040000795c */ /* 0x000fe20000300000 */
.L_x_4051:
[----:B------:R-:W3:Y:S01]  /*1f0f0*/  LDL.LU R2, [R1+0x8] ;  /* 0x0000080001027983 */ /* 0x000ee20000300800 */
[----:B------:R-:W-:Y:S01]  /*1f100*/  IMAD R0, R26, 0x8, R22 ;  /* 0x000000081a007824 */ /* 0x000fe200078e0216 */
[----:B0-----:R-:W-:Y:S01]  /*1f110*/  SHF.L.U32 R3, R28, 0x1f, RZ ;  /* 0x0000001f1c037819 */ /* 0x001fe200000006ff */
[----:B------:R-:W-:Y:S03]  /*1f120*/  BSSY B0, `(.L_x_4052) ;  /* 0x0000004000007945 */ /* 0x000fe60003800000 */
[----:B------:R-:W0:Y:S01]  /*1f130*/  SYNCS.PHASECHK.TRANS64.TRYWAIT P0, [R0+URZ+0x30860], R3 ;  /* 0x03086003000075a7 */ /* 0x000e22000800017f */
[----:B---3--:R-:W-:Y:S01]  /*1f140*/  IMAD R6, R25, -0x60, R2 ;  /* 0xffffffa019067824 */ /* 0x008fe200078e0202 */
[----:B0-----:R-:W-:Y:S06]  /*1f150*/  @!P0 BRA `(.L_x_4053) ;  /* 0x0000004800748947 */ /* 0x001fec0003800000 */
.L_x_4200:
[----:B------:R-:W-:Y:S05]  /*1f160*/  BSYNC B0 ;  /* 0x0000000000007941 */ /* 0x000fea0003800000 */
.L_x_4052:
[----:B------:R-:W1:Y:S01]  /*1f170*/  S2R R2, SR_TID.X ;  /* 0x0000000000027919 */ /* 0x000e620000002100 */
[----:B------:R-:W-:Y:S01]  /*1f180*/  UMOV UR4, 0xffffffff ;  /* 0xffffffff00047882 */ /* 0x000fe20000000000 */
[----:B------:R-:W-:Y:S01]  /*1f190*/  IMAD R7, R26, 0x4800, R37 ;  /* 0x000048001a077824 */ /* 0x000fe200078e0225 */
[----:B-1----:R-:W-:-:S04]  /*1f1a0*/  LOP3.LUT R2, R2, 0x7f, RZ, 0xc0, !PT ;  /* 0x0000007f02027812 */ /* 0x002fc800078ec0ff */
[----:B------:R-:W-:-:S04]  /*1f1b0*/  SHF.R.U32.HI R2, RZ, 0x3, R2 ;  /* 0x00000003ff027819 */ /* 0x000fc80000011602 */
[----:B------:R-:W-:Y:S01]  /*1f1c0*/  IADD3 R6, -R2, R6, RZ ;  /* 0x0000000602067210 */ /* 0x000fe20007ffe1ff */
[----:B------:R-:W-:Y:S06]  /*1f1d0*/  BRA.DIV UR4, `(.L_x_4054) ;  /* 0x0000004a04687947 */ /* 0x000fec000b800000 */
[----:B--2---:R-:W1:Y:S01]  /*1f1e0*/  SHFL.IDX PT, R14, R23, RZ, 0x181f ;  /* 0x00181fff170e7589 */ /* 0x004e6200000e0000 */
[----:B------:R-:W-:Y:S01]  /*1f1f0*/  ULDC UR4, c[0x0][0x2f4] ;  /* 0x0000bd0000047ab9 */ /* 0x000fe20000000800 */
[C---:B------:R-:W-:Y:S01]  /*1f200*/  IMAD.SHL.U32 R5, R33.reuse, 0x2, RZ ;  /* 0x0000000221057824 */ /* 0x040fe200078e00ff */
[----:B------:R-:W-:Y:S01]  /*1f210*/  ISETP.GE.AND P2, PT, R33, UR4, PT ;  /* 0x0000000421007c0c */ /* 0x000fe2000bf46270 */
[----:B0-----:R-:W0:Y:S01]  /*1f220*/  SHFL.IDX PT, R3, R24, RZ, 0x181f ;  /* 0x00181fff18037589 */ /* 0x001e2200000e0000 */
[----:B------:R-:W-:Y:S02]  /*1f230*/  LEA R4, R7, R22, 0x1 ;  /* 0x0000001607047211 */ /* 0x000fe400078e08ff */
[----:B------:R-:W-:Y:S01]  /*1f240*/  ISETP.LT.OR P4, PT, R6, 0x1, P2 ;  /* 0x000000010600780c */ /* 0x000fe20001781670 */
[----:B------:R-:W-:Y:S01]  /*1f250*/  SHFL.IDX PT, R7, R24, 0x1, 0x181f ;  /* 0x00381f0018077f89 */ /* 0x000fe200000e0000 */
[----:B------:R-:W-:-:S04]  /*1f260*/  ISETP.GE.AND P1, PT, R36, UR4, PT ;  /* 0x0000000424007c0c */ /* 0x000fc8000bf26270 */
[----:B------:R-:W-:Y:S02]  /*1f270*/  ISETP.LT.OR P3, PT, R6, 0x1, P1 ;  /* 0x000000010600780c */ /* 0x000fe40000f61670 */
        /* <DEDUP_REMOVED lines=10> */
[----:B------:R-:W0:Y:S02]  /*1f320*/  SHFL.IDX PT, R14, R23, 0x2, 0x181f ;  /* 0x00581f00170e7f89 */ /* 0x000e2400000e0000 */
[----:B------:R-:W-:Y:S02]  /*1f330*/  IADD3.X R3, RZ, R7, RZ, P3, !PT ;  /* 0x00000007ff037210 */ /* 0x000fe40001ffe4ff */
[----:B------:R-:W1:Y:S01]  /*1f340*/  SHFL.IDX PT, R7, R24, 0x2, 0x181f ;  /* 0x00581f0018077f89 */ /* 0x000e6200000e0000 */
[----:B------:R-:W-:-:S04]  /*1f350*/  ISETP.LT.OR P3, PT, R6, 0x11, P1 ;  /* 0x000000110600780c */ /* 0x000fc80000f61670 */
[----:B------:R-:W-:Y:S01]  /*1f360*/  LDGSTS.E.BYPASS.LTC128B.128 [R4+0xc00], desc[UR56][R2.64], !P4 ;  /* 0x00c0000002047fae */ /* 0x000fe2000e101d78 */
[----:B------:R-:W-:-:S08]  /*1f370*/  ISETP.LT.OR P4, PT, R6, 0x11, P0 ;  /* 0x000000110600780c */ /* 0x000fd00000781670 */
[----:B------:R-:W-:Y:S05]  /*1f380*/  LDGSTS.E.BYPASS.LTC128B.128 [R4+0x3c00], desc[UR56][R2.64+0x80], !P3 ;  /* 0x03c0008002047fae */ /* 0x000fea000d901d78 */
        /* <DEDUP_REMOVED lines=31> */
.L_x_4214:
[C---:B------:R-:W-:Y:S02]  /*1f580*/  ISETP.LT.OR P2, PT, R6.reuse, 0x51, P2 ;  /* 0x000000510600780c */ /* 0x040fe40001741670 */
[C---:B------:R-:W-:Y:S02]  /*1f590*/  ISETP.LT.OR P1, PT, R6.reuse, 0x51, P1 ;  /* 0x000000510600780c */ /* 0x040fe40000f21670 */
[----:B------:R-:W-:Y:S02]  /*1f5a0*/  ISETP.LT.OR P0, PT, R6, 0x51, P0 ;  /* 0x000000510600780c */ /* 0x000fe40000701670 */
[----:B0--3--:R-:W-:-:S04]  /*1f5b0*/  IADD3 R2, P3, R14, R5, RZ ;  /* 0x000000050e027210 */ /* 0x009fc80007f7e0ff */
[----:B------:R-:W-:-:S05]  /*1f5c0*/  IADD3.X R3, RZ, R24, RZ, P3, !PT ;  /* 0x00000018ff037210 */ /* 0x000fca0001ffe4ff */
        /* <DEDUP_REMOVED lines=8> */
.L_x_4055:
[----:B------:R-:W-:Y:S02]  /*1f650*/  PLOP3.LUT P1, PT, P1, P0, PT, 0xa2, 0x0 ;  /* 0x000000000000781c */ /* 0x000fe40000f21472 */
[----:B------:R-:W-:-:S08]  /*1f660*/  @P0 R2UR P1, UR4, R0 ;  /* 0x00000000000402ca */ /* 0x000fd00000020000 */
[----:B------:R-:W-:-:S05]  /*1f670*/  @P0 PLOP3.LUT P0, PT, P1, PT, PT, 0x80, 0x0 ;  /* 0x000000000000081c */ /* 0x000fca0000f0f070 */
[----:B------:R-:W-:Y:S01]  /*1f680*/  @!P1 SYNCS.ARRIVE.TRANS64.RED.A0T1 RZ, [UR4+0x30850], RZ ;  /* 0x030850ffffff99a7 */ /* 0x000fe20008200404 */
[----:B------:R-:W-:Y:S07]  /*1f690*/  @!P1 ARRIVES.LDGSTSBAR.64.TRANSCNT [UR4+0x30850] ;  /* 0x03085000ff0099b0 */ /* 0x000fee0008000a84 */
[----:B------:R-:W-:Y:S05]  /*1f6a0*/  @P0 BRA.U.ANY `(.L_x_4055) ;  /* 0xfffffffd00e80947 */ /* 0x000fea000393ffff */
[----:B------:R-:W-:Y:S01]  /*1f6b0*/  NOP ;  /* 0x0000000000007918 */ /* 0x000fe20000000000 */
[----:B0-----:R-:W2:Y:S02]  /*1f6c0*/  LDL.LU R2, [R1+0x38] ;  /* 0x0000380001027983 */ /* 0x001ea40000300800 */
[----:B--2---:R-:W-:-:S13]  /*1f6d0*/  ISETP.NE.AND P2, PT, R2, 0x3, PT ;  /* 0x000000030200780c */ /* 0x004fda0003f45270 */
[----:B------:R-:W-:Y:S05]  /*1f6e0*/  @!P2 BRA `(.L_x_4056) ;  /* 0x000000000004a947 */ /* 0x000fea0003800000 */
[----:B------:R-:W-:Y:S01]  /*1f6f0*/  BPT.TRAP 0x1 ;  /* 0x000000040000795c */ /* 0x000fe20000300000 */
.L_x_4056:
[----:B------:R1:W-:Y:S01]  /*1f700*/  SYNCS.ARRIVE.TRANS64.A1T0 RZ, [R0+URZ+0x30850], RZ ;  /* 0x030850ff00ff79a7 */ /* 0x0003e2000810003f */
[----:B------:R-:W-:-:S05]  /*1f710*/  VIADD R26, R26, 0x1 ;  /* 0x000000011a1a7836 */ /* 0x000fca0000000000 */
[----:B------:R-:W-:-:S04]  /*1f720*/  ISETP.NE.AND P0, PT, R26, 0x2, PT ;  /* 0x000000021a00780c */ /* 0x000fc80003f05270 */
[----:B------:R-:W-:Y:S02]  /*1f730*/  SEL R3, RZ, 0x1, P0 ;  /* 0x00000001ff037807 */ /* 0x000fe40000000000 */
[----:B------:R-:W-:Y:S02]  /*1f740*/  SEL R26, R26, RZ, P0 ;  /* 0x000000ff1a1a7207 */ /* 0x000fe40000000000 */
[----:B-1----:R-:W-:-:S07]  /*1f750*/  LOP3.LUT R28, R28, R3, RZ, 0x3c, !PT ;  /* 0x000000031c1c7212 */ /* 0x002fce00078e3cff */
.L_x_4013:
[----:B------:R-:W-:Y:S05]  /*1f760*/  BSYNC B7 ;  /* 0x0000000000077941 */ /* 0x000fea0003800000 */
.L_x_4011:
[----:B------:R-:W2:Y:S02]  /*1f770*/  LDL R0, [R1] ;  /* 0x0000000001007983 */ /* 0x000ea40000100800 */
[----:B--2---:R-:W-:-:S13]  /*1f780*/  LOP3.LUT P0, RZ, R0, 0x20, RZ, 0xc0, !PT ;  /* 0x0000002000ff7812 */ /* 0x004fda000780c0ff */
        /* <DEDUP_REMOVED lines=10> */
.L_x_4057:
[----:B------:R-:W1:Y:S01]  /*1f830*/  S2R R8, SR_TID.X ;  /* 0x0000000000087919 */ /* 0x000e620000002100 */
[----:B------:R-:W-:Y:S01]  /*1f840*/  UMOV UR4, 0xffffffff ;  /* 0xffffffff00047882 */ /* 0x000fe20000000000 */
[----:B-1----:R-:W-:-:S04]  /*1f850*/  LOP3.LUT R8, R8, 0x1f, RZ, 0xc0, !PT ;  /* 0x0000001f08087812 */ /* 0x002fc800078ec0ff */
[----:B------:R-:W-:Y:S01]  /*1f860*/  ISETP.NE.AND P0, PT, R8, 0x1f, PT ;  /* 0x0000001f0800780c */ /* 0x000fe20003f05270 */
[----:B------:R-:W-:-:S12]  /*1f870*/  BRA.DIV UR4, `(.L_x_4059) ;  /* 0x0000004a04c47947 */ /* 0x000fd8000b800000 */
[----:B0-----:R-:W-:Y:S01]  /*1f880*/  IMAD.IADD R5, R19, 0x1, R8 ;  /* 0x0000000113057824 */ /* 0x001fe200078e0208 */
[----:B------:R-:W-:-:S04]  /*1f890*/  ULDC UR4, c[0x0][0xc3c] ;  /* 0x00030f0000047ab9 */ /* 0x000fc80000000800 */
        /* <DEDUP_REMOVED lines=29> */
.L_x_4224:
[----:B------:R-:W-:Y:S02]  /*1fa70*/  ULDC UR4, c[0x0][0xc38] ;  /* 0x00030e0000047ab9 */ /* 0x000fe40000000800 */
[----:B------:R-:W-:-:S04]  /*1fa80*/  IMAD.U32 R7, RZ, RZ, UR4 ;  /* 0x00000004ff077e24 */ /* 0x000fc8000f8e00ff */
[----:B-1----:R-:W-:-:S05]  /*1fa90*/  IMAD R3, R14, R7, RZ ;  /* 0x000000070e037224 */ /* 0x002fca00078e02ff */
[----:B------:R-:W-:-:S04]  /*1faa0*/  IADD3 R8, R0, R3, RZ ;  /* 0x0000000300087210 */ /* 0x000fc80007ffe0ff */
[----:B------:R-:W-:-:S13]  /*1fab0*/  ISETP.GT.AND P6, PT, R8, R5, PT ;  /* 0x000000050800720c */ /* 0x000fda0003fc4270 */
[----:B------:R-:W-:Y:S05]  /*1fac0*/  @P6 BRA `(.L_x_4060) ;  /* 0x00000000009c6947 */ /* 0x000fea0003800000 */
.L_x_4065:
        /* <DEDUP_REMOVED lines=14> */
.L_x_4063:
[----:B------:R-:W-:Y:S05]  /*1fbb0*/  BSYNC B0 ;  /* 0x0000000000007941 */ /* 0x000fea0003800000 */
.L_x_4062:
[----:B------:R-:W-:-:S03]  /*1fbc0*/  UMOV UR4, 0xffffffff ;  /* 0xffffffff00047882 */ /* 0x000fc60000000000 */
[----:B------:R-:W-:Y:S05]  /*1fbd0*/  BRA.DIV UR4, `(.L_x_4064) ;  /* 0x0000004e04107947 */ /* 0x000fea000b800000 */
[----:B-----5:R-:W2:Y:S02]  /*1fbe0*/  SHFL.UP PT, R14, R4, 0x1, RZ ;  /* 0x04200000040e7989 */ /* 0x020ea400000e00ff */
[----:B--2---:R-:W-:-:S04]  /*1fbf0*/  SEL R13, R14, RZ, P1 ;  /* 0x000000ff0e0d7207 */ /* 0x004fc80000800000 */
[----:B------:R-:W-:-:S05]  /*1fc00*/  IADD3 R13, R4, R13, RZ ;  /* 0x0000000d040d7210 */ /* 0x000fca0007ffe0ff */
        /* <DEDUP_REMOVED lines=12> */
[----:B------:R0:W1:Y:S02]  /*1fcd0*/  SHFL.IDX PT, R14, R6, 0x1f, 0x1f ;  /* 0x03e01f00060e7f89 */ /* 0x00006400000e0000 */
.L_x_4232:
[----:B------:R-:W-:Y:S02]  /*1fce0*/  ULDC UR4, c[0x0][0xc38] ;  /* 0x00030e0000047ab9 */ /* 0x000fe40000000800 */
[----:B------:R-:W-:-:S04]  /*1fcf0*/  IMAD.U32 R7, RZ, RZ, UR4 ;  /* 0x00000004ff077e24 */ /* 0x000fc8000f8e00ff */
[----:B-1----:R-:W-:-:S05]  /*1fd00*/  IMAD R3, R14, R7, RZ ;  /* 0x000000070e037224 */ /* 0x002fca00078e02ff */
[----:B------:R-:W-:-:S04]  /*1fd10*/  IADD3 R8, R3, R8, RZ ;  /* 0x0000000803087210 */ /* 0x000fc80007ffe0ff */
[----:B------:R-:W-:-:S13]  /*1fd20*/  ISETP.GT.AND P6, PT, R8, R5, PT ;  /* 0x000000050800720c */ /* 0x000fda0003fc4270 */
[----:B------:R-:W-:Y:S05]  /*1fd30*/  @!P6 BRA `(.L_x_4065) ;  /* 0xfffffffc0064e947 */ /* 0x000fea000383ffff */
.L_x_4060:
        /* <DEDUP_REMOVED lines=8> */
.L_x_4236:
[----:B------:R-:W-:Y:S02]  /*1fdc0*/  ISETP.NE.AND P0, PT, R2, RZ, PT ;  /* 0x000000ff0200720c */ /* 0x000fe40003f05270 */
[----:B------:R-:W-:-:S11]  /*1fdd0*/  MOV R14, RZ ;  /* 0x000000ff000e7202 */ /* 0x000fd60000000f00 */
[----:B------:R-:W-:Y:S05]  /*1fde0*/  @!P0 BRA `(.L_x_4067) ;  /* 0x0000000000108947 */ /* 0x000fea0003800000 */
[----:B------:R-:W-:Y:S01]  /*1fdf0*/  UMOV UR4, 0xffffffff ;  /* 0xffffffff00047882 */ /* 0x000fe20000000000 */
[----:B------:R-:W-:Y:S02]  /*1fe00*/  VIADD R12, R0, 0xffffffff ;  /* 0xffffffff000c7836 */ /* 0x000fe40000000000 */
[----:B------:R-:W-:Y:S05]  /*1fe10*/  BRA.DIV UR4, `(.L_x_4068) ;  /* 0x0000004e04847947 */ /* 0x000fea000b800000 */
[----:B------:R3:W4:Y:S02]  /*1fe20*/  SHFL.IDX PT, R14, R6, R12, 0x1f ;  /* 0x00001f0c060e7589 */ /* 0x00072400000e0000 */
.L_x_4067:
[----:B0-23--:R-:W-:Y:S01]  /*1fe30*/  IABS R6, R4 ;  /* 0x0000000400067213 */ /* 0x00dfe20000000000 */
[----:B----4-:R-:W-:Y:S01]  /*1fe40*/  IMAD R16, R14, R7, R8 ;  /* 0x000000070e107224 */ /* 0x010fe200078e0208 */
[----:B------:R-:W-:Y:S02]  /*1fe50*/  IADD3 R19, R0, R19, RZ ;  /* 0x0000001300137210 */ /* 0x000fe40007ffe0ff */
[----:B------:R-:W0:Y:S08]  /*1fe60*/  I2F.RP R9, R6 ;  /* 0x0000000600097306 */ /* 0x000e300000209400 */
[----:B0-----:R-:W0:Y:S02]  /*1fe70*/  MUFU.RCP R9, R9 ;  /* 0x0000000900097308 */ /* 0x001e240000001000 */
[----:B0-----:R-:W-:-:S06]  /*1fe80*/  IADD3 R2, R9, 0xffffffe, RZ ;  /* 0x0ffffffe09027810 */ /* 0x001fcc0007ffe0ff */
        /* <DEDUP_REMOVED lines=25> */
.L_x_4061:
[----:B------:R-:W-:Y:S01]  /*20020*/  UMOV UR4, URZ ;  /* 0x0000003f00047c82 */ /* 0x000fe20008000000 */
[----:B------:R-:W-:Y:S01]  /*20030*/  UMOV UR5, URZ ;  /* 0x0000003f00057c82 */ /* 0x000fe20008000000 */
[----:B------:R-:W-:Y:S01]  /*20040*/  ULDC UR6, c[0x0][0xc3c] ;  /* 0x00030f0000067ab9 */ /* 0x000fe20000000800 */
[----:B------:R-:W-:Y:S01]  /*20050*/  MOV R16, R5 ;  /* 0x0000000500107202 */ /* 0x000fe20000000f00 */
[----:B------:R-:W-:Y:S01]  /*20060*/  IMAD.U32 R17, RZ, RZ, UR4 ;  /* 0x00000004ff117e24 */ /* 0x000fe2000f8e00ff */
[----:B------:R-:W-:Y:S01]  /*20070*/  MOV R18, UR5 ;  /* 0x0000000500127c02 */ /* 0x000fe20008000f00 */
[----:B------:R-:W-:-:S07]  /*20080*/  IMAD.U32 R19, RZ, RZ, UR6 ;  /* 0x00000006ff137e24 */ /* 0x000fce000f8e00ff */
.L_x_4069:
        /* <DEDUP_REMOVED lines=10> */
.L_x_4058:
[----:B------:R-:W-:Y:S02]  /*20130*/  ULDC UR4, c[0x0][0xc3c] ;  /* 0x00030f0000047ab9 */ /* 0x000fe40000000800 */
[----:B-1----:R-:W-:-:S13]  /*20140*/  ISETP.GE.AND P0, PT, R19, UR4, PT ;  /* 0x0000000413007c0c */ /* 0x002fda000bf06270 */
[----:B------:R-:W-:Y:S05]  /*20150*/  @!P0 BRA `(.L_x_4070) ;  /* 0xffffffa000f48947 */ /* 0x000fea000383ffff */
[----:B------:R-:W-:Y:S05]  /*20160*/  BSYNC B8 ;  /* 0x0000000000087941 */ /* 0x000fea0003800000 */
.L_x_3967:
[----:B------:R-:W3:Y:S01]  /*20170*/  LDL.LU R0, [R1+0x28] ;  /* 0x0000280001007983 */ /* 0x000ee20000300800 */
[----:B------:R-:W-:Y:S01]  /*20180*/  BSSY B0, `(.L_x_4071) ;  /* 0x000000b000007945 */ /* 0x000fe20003800000 */
[----:B------:R-:W1:Y:S01]  /*20190*/  S2R R5, SR_CgaCtaId ;  /* 0x0000000000057919 */ /* 0x000e620000008800 */
[----:B---3--:R-:W-:-:S04]  /*201a0*/  IADD3 R0, R0, 0x1, RZ ;  /* 0x0000000100007810 */ /* 0x008fc80007ffe0ff */
[----:B--2---:R-:W-:-:S04]  /*201b0*/  LEA.HI R2, R0, R0, RZ, 0x1 ;  /* 0x0000000000027211 */ /* 0x004fc800078f08ff */
[----:B0-----:R-:W-:Y:S02]  /*201c0*/  LOP3.LUT R3, R2, 0xfffffffe, RZ, 0xc0, !PT ;  /* 0xfffffffe02037812 */ /* 0x001fe400078ec0ff */
[----:B------:R-:W-:-:S03]  /*201d0*/  MOV R2, 0x400 ;  /* 0x0000040000027802 */ /* 0x000fc60000000f00 */
[----:B------:R-:W-:Y:S01]  /*201e0*/  IMAD.IADD R0, R0, 0x1, -R3 ;  /* 0x0000000100007824 */ /* 0x000fe200078e0a03 */
[----:B-1----:R-:W-:-:S04]  /*201f0*/  LEA R7, R5, R2, 0x18 ;  /* 0x0000000205077211 */ /* 0x002fc800078ec0ff */
[----:B------:R-:W-:-:S04]  /*20200*/  SHF.L.U32 R0, R0, 0x1f, RZ ;  /* 0x0000001f00007819 */ /* 0x000fc800000006ff */
[----:B------:R-:W0:Y:S02]  /*20210*/  SYNCS.PHASECHK.TRANS64.TRYWAIT P0, [R7+URZ+0x30820], R0 ;  /* 0x03082000070075a7 */ /* 0x000e24000800017f */
[----:B0-----:R-:W-:Y:S05]  /*20220*/  @!P0 BRA `(.L_x_4072) ;  /* 0x0000004800a48947 */ /* 0x001fea0003800000 */
.L_x_4239:
[----:B------:R-:W-:Y:S05]  /*20230*/  BSYNC B0 ;  /* 0x0000000000007941 */ /* 0x000fea0003800000 */
.L_x_4071:
[----:B------:R-:W-:-:S03]  /*20240*/  UMOV UR4, 0xffffffff ;  /* 0xffffffff00047882 */ /* 0x000fc60000000000 */
[----:B------:R-:W-:Y:S05]  /*20250*/  BRA.DIV UR4, `(.L_x_4073) ;  /* 0x0000004a04ac7947 */ /* 0x000fea000b800000 */
[----:B0-----:R-:W0:Y:S02]  /*20260*/  S2R R0, SR_TID.X ;  /* 0x0000000000007919 */ /* 0x001e240000002100 */
[----:B0-----:R-:W-:-:S04]  /*20270*/  SHF.R.U32.HI R0, RZ, 0x5, R0 ;  /* 0x00000005ff007819 */ /* 0x001fc80000011600 */
[----:B------:R-:W-:-:S05]  /*20280*/  LOP3.LUT R0, R0, 0x3, RZ, 0xc0, !PT ;  /* 0x0000000300007812 */ /* 0x000fca00078ec0ff */
[----:B------:R0:W1:Y:S02]  /*20290*/  SHFL.IDX PT, R14, R0, RZ, 0x1f ;  /* 0x00001fff000e7589 */ /* 0x00006400000e0000 */
.L_x_4242:
[----:B-1----:R-:W-:-:S13]  /*202a0*/  ISETP.NE.AND P0, PT, R14, RZ, PT ;  /* 0x000000ff0e00720c */ /* 0x002fda0003f05270 */
[----:B------:R-:W-:Y:S05]  /*202b0*/  @P0 BRA `(.L_x_3742) ;  /* 0x0000000000880947 */ /* 0x000fea0003800000 */
[----:B------:R-:W-:-:S03]  /*202c0*/  UMOV UR4, 0xffffffff ;  /* 0xffffffff00047882 */ /* 0x000fc60000000000 */
[----:B------:R-:W-:Y:S05]  /*202d0*/  BRA.DIV UR4, `(.L_x_4074) ;  /* 0x0000004a04c07947 */ /* 0x000fea000b800000 */
[----:B------:R-:W-:-:S13]  /*202e0*/  ELECT P6, URZ, PT ;  /* 0x00000000003f782f */ /* 0x000fda00038c0000 */
.L_x_4245:
[----:B------:R-:W-:Y:S05]  /*202f0*/  @!P6 BRA `(.L_x_3742) ;  /* 0x000000000078e947 */ /* 0x000fea0003800000 */
[----:B------:R-:W-:-:S06]  /*20300*/  ULOP3.LUT UR4, UR61, 0x2, URZ, 0xfc, !UPT ;  /* 0x000000023d047892 */ /* 0x000fcc000f8efc3f */
[----:B0-----:R-:W-:-:S04]  /*20310*/  MOV R0, UR4 ;  /* 0x0000000400007c02 */ /* 0x001fc80008000f00 */
[----:B------:R-:W-:-:S13]  /*20320*/  ISETP.NE.AND P0, PT, R0, 0x3, PT ;  /* 0x000000030000780c */ /* 0x000fda0003f05270 */
[----:B------:R-:W-:Y:S05]  /*20330*/  @!P0 BRA `(.L_x_4075) ;  /* 0x0000000000048947 */ /* 0x000fea0003800000 */
[----:B------:R-:W-:Y:S01]  /*20340*/  BPT.TRAP 0x1 ;  /* 0x000000040000795c */ /* 0x000fe20000300000 */
.L_x_4075:
[----:B------:R-:W-:Y:S01]  /*20350*/  IMAD R5, R26, 0x8, R7 ;  /* 0x000000081a057824 */ /* 0x000fe200078e0207 */
[----:B------:R-:W-:Y:S02]  /*20360*/  SHF.L.U32 R0, R28, 0x1f, RZ ;  /* 0x0000001f1c007819 */ /* 0x000fe400000006ff */
[----:B------:R-:W-:Y:S02]  /*20370*/  IADD3 R26, R26, 0x1, RZ ;  /* 0x000000011a1a7810 */ /* 0x000fe40007ffe0ff */
[----:B------:R-:W0:Y:S02]  /*20380*/  SYNCS.PHASECHK.TRANS64.TRYWAIT P1, [R5+URZ+0x30840], R0 ;  /* 0x03084000050075a7 */ /* 0x000e24000802017f */
[----:B------:R-:W-:-:S04]  /*20390*/  ISETP.NE.AND P2, PT, R26, 0x2, PT ;  /* 0x000000021a00780c */ /* 0x000fc80003f45270 */
[----:B------:R-:W-:Y:S01]  /*203a0*/  SEL R3, RZ, 0x1, P2 ;  /* 0x00000001ff037807 */ /* 0x000fe20001000000 */
[----:B0-----:R-:W-:Y:S08]  /*203b0*/  @!P1 BRA `(.L_x_4076) ;  /* 0x0000004800a89947 */ /* 0x001ff00003800000 */
.L_x_4246:
[----:B------:R-:W-:Y:S02]  /*203c0*/  SEL R26, R26, RZ, P2 ;  /* 0x000000ff1a1a7207 */ /* 0x000fe40001000000 */
[----:B------:R-:W-:Y:S01]  /*203d0*/  LOP3.LUT R2, R28, R3, RZ, 0x3c, !PT ;  /* 0x000000031c027212 */ /* 0x000fe200078e3cff */
[----:B------:R-:W-:Y:S06]  /*203e0*/  @!P0 BRA `(.L_x_4077) ;  /* 0x0000000000048947 */ /* 0x000fec0003800000 */
[----:B------:R-:W-:Y:S01]  /*203f0*/  BPT.TRAP 0x1 ;  /* 0x000000040000795c */ /* 0x000fe20000300000 */
.L_x_4077:
[----:B------:R-:W-:Y:S01]  /*20400*/  IMAD R3, R26, 0x8, R7 ;  /* 0x000000081a037824 */ /* 0x000fe200078e0207 */
[----:B------:R-:W-:-:S04]  /*20410*/  SHF.L.U32 R2, R2, 0x1f, RZ ;  /* 0x0000001f02027819 */ /* 0x000fc800000006ff */
[----:B------:R-:W1:Y:S02]  /*20420*/  SYNCS.PHASECHK.TRANS64.TRYWAIT P1, [R3+URZ+0x30840], R2 ;  /* 0x03084002030075a7 */ /* 0x000e64000802017f */
[----:B-1----:R-:W-:Y:S05]  /*20430*/  @!P1 BRA `(.L_x_4078) ;  /* 0x00000048009c9947 */ /* 0x002fea0003800000 */
.L_x_4247:
[----:B------:R-:W-:Y:S05]  /*20440*/  @!P0 BRA `(.L_x_4079) ;  /* 0x0000000000048947 */ /* 0x000fea0003800000 */
[----:B------:R-:W-:Y:S01]  /*20450*/  BPT.TRAP 0x1 ;  /* 0x000000040000795c */ /* 0x000fe20000300000 */
.L_x_4079:
[----:B------:R-:W2:Y:S02]  /*20460*/  SYNCS.PHASECHK.TRANS64.TRYWAIT P1, [R5+URZ+0x30860], R0 ;  /* 0x03086000050075a7 */ /* 0x000ea4000802017f */
[----:B--2---:R-:W-:Y:S05]  /*20470*/  @!P1 BRA `(.L_x_4080) ;  /* 0x0000004800a09947 */ /* 0x004fea0003800000 */
.L_x_4248:
[----:B------:R-:W-:Y:S05]  /*20480*/  @!P0 BRA `(.L_x_4081) ;  /* 0x0000000000048947 */ /* 0x000fea0003800000 */
[----:B------:R-:W-:Y:S01]  /*20490*/  BPT.TRAP 0x1 ;  /* 0x000000040000795c */ /* 0x000fe20000300000 */
.L_x_4081:
[----:B---3--:R3:W4:Y:S02]  /*204a0*/  SYNCS.PHASECHK.TRANS64.TRYWAIT P0, [R3+URZ+0x30860], R2 ;  /* 0x03086002030075a7 */ /* 0x008724000800017f */
[----:B----4-:R-:W-:Y:S05]  /*204b0*/  @!P0 NANOSLEEP.SYNCS 0x989680 ;  /* 0x009896800000895d */ /* 0x010fea0003900000 */
[----:B------:R-:W4:Y:S02]  /*204c0*/  @!P0 SYNCS.PHASECHK.TRANS64 P0, [R3+URZ+0x30860], R2 ;  /* 0x03086002030085a7 */ /* 0x000f24000800007f */
[----:B----4-:R-:W-:Y:S05]  /*204d0*/  @!P0 BRA `(.L_x_4081) ;  /* 0xfffffffc00f08947 */ /* 0x010fea000383ffff */
.L_x_3742:
[----:B------:R-:W-:Y:S05]  /*204e0*/  BSYNC B9 ;  /* 0x0000000000097941 */ /* 0x000fea0003800000 */
.L_x_3739:
[----:B------:R-:W-:Y:S05]  /*204f0*/  EXIT ;  /* 0x000000000000794d */ /* 0x000fea0003800000 */
.L_x_3760:
[----:B0-----:R0:W1:Y:S02]  /*20500*/  SYNCS.PHASECHK.TRANS64.TRYWAIT P5, [R87+URZ+0x30890], R88 ;  /* 0x03089058570075a7 */ /* 0x00106400080a017f */
[----:B-1----:R-:W-:Y:S05]  /*20510*/  @!P5 NANOSLEEP.SYNCS 0x989680 ;  /* 0x009896800000d95d */ /* 0x002fea0003900000 */
[----:B------:R-:W1:Y:S02]  /*20520*/  @!P5 SYNCS.PHASECHK.TRANS64 P5, [R87+URZ+0x30890], R88 ;  /* 0x030890585700d5a7 */ /* 0x000e6400080a007f */
[----:B-1----:R-:W-:Y:S05]  /*20530*/  @!P5 BRA `(.L_x_3760) ;  /* 0xfffffffc00f0d947 */ /* 0x002fea000383ffff */
[----:B------:R-:W-:Y:S05]  /*20540*/  BRA `(.L_x_4082) ;  /* 0xfffffe3000607947 */ /* 0x000fea000383ffff */
.L_x_3761:
        /* <DEDUP_REMOVED lines=8> */
.L_x_4084:
[----:B------:R-:W-:Y:S05]  /*205d0*/  BSYNC B1 ;  /* 0x0000000000017941 */ /* 0x000fea0003800000 */
.L_x_4083:
        /* <DEDUP_REMOVED lines=8> */
.L_x_4085:
[----:B------:R-:W-:Y:S01]  /*20660*/  IMAD.MOV.U32 R11, RZ, RZ, R14 ;  /* 0x000000ffff0b7224 */ /* 0x000fe200078e000e */
[----:B------:R-:W-:Y:S06]  /*20670*/  BRA `(.L_x_4086) ;  /* 0xfffffe3000287947 */ /* 0x000fec000383ffff */
.L_x_3786:
[----:B------:R-:W-:Y:S01]  /*20680*/  BSSY B1, `(.L_x_4087) ;  /* 0x0000008000017945 */ /* 0x000fe20003800000 */
[----:B0---4-:R-:W-:Y:S01]  /*20690*/  MOV R13, R117 ;  /* 0x00000075000d7202 */ /* 0x011fe20000000f00 */
[----:B------:R-:W-:Y:S01]  /*206a0*/  IMAD.MOV.U32 R12, RZ, RZ, 0x1 ;  /* 0x00000001ff0c7424 */ /* 0x000fe200078e00ff */
[----:B---3--:R-:W-:Y:S01]  /*206b0*/  MOV R11, 0x1c1f ;  /* 0x00001c1f000b7802 */ /* 0x008fe20000000f00 */
[----:B------:R-:W-:-:S07]  /*206c0*/  IMAD.MOV.U32 R15, RZ, RZ, -0x1 ;  /* 0xffffffffff0f7424 */ /* 0x000fce00078e00ff */
[----:B-12---:R-:W-:Y:S05]  /*206d0*/  WARPSYNC.COLLECTIVE R15, `(.L_x_4088) ;  /* 0x000000000f087348 */ /* 0x006fea0003c00000 */
[----:B------:R0:W3:Y:S02]  /*206e0*/  SHFL.IDX P6, R14, R13, R12, R11 ;  /* 0x0000000c0d0e7389 */ /* 0x0000e400000c000b */
[----:B0123--:R-:W-:Y:S01]  /*206f0*/  ENDCOLLECTIVE ;  /* 0x000000000000791b */ /* 0x00ffe20003800000 */
.L_x_4088:
[----:B------:R-:W-:Y:S05]  /*20700*/  BSYNC B1 ;  /* 0x0000000000017941 */ /* 0x000fea0003800000 */
.L_x_4087:
        /* <DEDUP_REMOVED lines=8> */
.L_x_4089:
[----:B------:R-:W-:Y:S01]  /*20790*/  IMAD.MOV.U32 R120, RZ, RZ, R14 ;  /* 0x000000ffff787224 */ /* 0x000fe200078e000e */
[----:B------:R-:W-:Y:S06]  /*207a0*/  BRA `(.L_x_4090) ;  /* 0xfffffe4400087947 */ /* 0x000fec000383ffff */
.L_x_3816:
[----:B-1----:R1:W2:Y:S02]  /*207b0*/  SYNCS.PHASECHK.TRANS64.TRYWAIT P5, [R87+URZ+0x30890], R88 ;  /* 0x03089058570075a7 */ /* 0x0022a400080a017f */
[----:B--2---:R-:W-:Y:S05]  /*207c0*/  @!P5 NANOSLEEP.SYNCS 0x989680 ;  /* 0x009896800000d95d */ /* 0x004fea0003900000 */
[----:B------:R-:W2:Y:S02]  /*207d0*/  @!P5 SYNCS.PHASECHK.TRANS64 P5, [R87+URZ+0x30890], R88 ;  /* 0x030890585700d5a7 */ /* 0x000ea400080a007f */
[----:B--2---:R-:W-:Y:S05]  /*207e0*/  @!P5 BRA `(.L_x_3816) ;  /* 0xfffffffc00f0d947 */ /* 0x004fea000383ffff */
[----:B------:R-:W-:Y:S05]  /*207f0*/  BRA `(.L_x_4091) ;  /* 0xfffffe6000bc7947 */ /* 0x000fea000383ffff */
.L_x_3817:
        /* <DEDUP_REMOVED lines=8> */
.L_x_4093:
[----:B------:R-:W-:Y:S05]  /*20880*/  BSYNC B1 ;  /* 0x0000000000017941 */ /* 0x000fea0003800000 */
.L_x_4092:
        /* <DEDUP_REMOVED lines=8> */
.L_x_4094:
[----:B------:R-:W-:Y:S01]  /*20910*/  IMAD.MOV.U32 R11, RZ, RZ, R14 ;  /* 0x000000ffff0b7224 */ /* 0x000fe200078e000e */
[----:B------:R-:W-:Y:S06]  /*20920*/  BRA `(.L_x_4095) ;  /* 0xfffffe6000887947 */ /* 0x000fec000383ffff */
.L_x_3830:
[----:B------:R-:W-:Y:S01]  /*20930*/  BSSY B1, `(.L_x_4096) ;  /* 0x0000008000017945 */ /* 0x000fe20003800000 */
[----:B--234-:R-:W-:Y:S01]  /*20940*/  MOV R13, R117 ;  /* 0x00000075000d7202 */ /* 0x01cfe20000000f00 */
[----:B------:R-:W-:Y:S01]  /*20950*/  IMAD.MOV.U32 R12, RZ, RZ, 0x1 ;  /* 0x00000001ff0c7424 */ /* 0x000fe200078e00ff */
[----:B------:R-:W-:Y:S01]  /*20960*/  MOV R11, 0x1c1f ;  /* 0x00001c1f000b7802 */ /* 0x000fe20000000f00 */
[----:B------:R-:W-:-:S07]  /*20970*/  IMAD.MOV.U32 R15, RZ, RZ, -0x1 ;  /* 0xffffffffff0f7424 */ /* 0x000fce00078e00ff */
[----:B01----:R-:W-:Y:S05]  /*20980*/  WARPSYNC.COLLECTIVE R15, `(.L_x_4097) ;  /* 0x000000000f087348 */ /* 0x003fea0003c00000 */
[----:B------:R2:W3:Y:S02]  /*20990*/  SHFL.IDX P6, R14, R13, R12, R11 ;  /* 0x0000000c0d0e7389 */ /* 0x0004e400000c000b */
[----:B0123--:R-:W-:Y:S01]  /*209a0*/  ENDCOLLECTIVE ;  /* 0x000000000000791b */ /* 0x00ffe20003800000 */
.L_x_4097:
[----:B------:R-:W-:Y:S05]  /*209b0*/  BSYNC B1 ;  /* 0x0000000000017941 */ /* 0x000fea0003800000 */
.L_x_4096:
        /* <DEDUP_REMOVED lines=8> */
.L_x_4098:
[----:B------:R-:W-:Y:S01]  /*20a40*/  IMAD.MOV.U32 R36, RZ, RZ, R14 ;  /* 0x000000ffff247224 */ /* 0x000fe200078e000e */
[----:B------:R-:W-:Y:S06]  /*20a50*/  BRA `(.L_x_4099) ;  /* 0xfffffe7400f07947 */ /* 0x000fec000383ffff */
.L_x_3843:
[----:B0-----:R0:W1:Y:S02]  /*20a60*/  SYNCS.PHASECHK.TRANS64.TRYWAIT P3, [R87+URZ+0x30890], R88 ;  /* 0x03089058570075a7 */ /* 0x001064000806017f */
[----:B-1----:R-:W-:Y:S05]  /*20a70*/  @!P3 NANOSLEEP.SYNCS 0x989680 ;  /* 0x009896800000b95d */ /* 0x002fea0003900000 */
[----:B------:R-:W1:Y:S02]  /*20a80*/  @!P3 SYNCS.PHASECHK.TRANS64 P3, [R87+URZ+0x30890], R88 ;  /* 0x030890585700b5a7 */ /* 0x000e64000806007f */
[----:B-1----:R-:W-:Y:S05]  /*20a90*/  @!P3 BRA `(.L_x_3843) ;  /* 0xfffffffc00f0b947 */ /* 0x002fea000383ffff */
[----:B------:R-:W-:Y:S05]  /*20aa0*/  BRA `(.L_x_4100) ;  /* 0xfffffe8c00a87947 */ /* 0x000fea000383ffff */
.L_x_3844:
        /* <DEDUP_REMOVED lines=8> */
.L_x_4102:
[----:B------:R-:W-:Y:S05]  /*20b30*/  BSYNC B1 ;  /* 0x0000000000017941 */ /* 0x000fea0003800000 */
.L_x_4101:
        /* <DEDUP_REMOVED lines=8> */
.L_x_4103:
[----:B------:R-:W-:Y:S01]  /*20bc0*/  IMAD.MOV.U32 R38, RZ, RZ, R14 ;  /* 0x000000ffff267224 */ /* 0x000fe200078e000e */
[----:B------:R-:W-:Y:S06]  /*20bd0*/  BRA `(.L_x_4104) ;  /* 0xfffffe8c00cc7947 */ /* 0x000fec000383ffff */
.L_x_3847:
        /* <DEDUP_REMOVED lines=8> */
.L_x_4106:
[----:B------:R-:W-:Y:S05]  /*20c60*/  BSYNC B1 ;  /* 0x0000000000017941 */ /* 0x000fea0003800000 */
.L_x_4105:
        /* <DEDUP_REMOVED lines=8> */
.L_x_4107:
[----:B------:R-:W-:Y:S01]  /*20cf0*/  IMAD.MOV.U32 R38, RZ, RZ, R14 ;  /* 0x000000ffff267224 */ /* 0x000fe200078e000e */
[----:B------:R-:W-:Y:S06]  /*20d00*/  BRA `(.L_x_4108) ;  /* 0xfffffe9000287947 */ /* 0x000fec000383ffff */
.L_x_3851:
[----:B---3--:R3:W0:Y:S02]  /*20d10*/  SYNCS.PHASECHK.TRANS64.TRYWAIT P2, [R87+URZ+0x308b0], R88 ;  /* 0x0308b058570075a7 */ /* 0x008624000804017f */
[----:B0-----:R-:W-:Y:S05]  /*20d20*/  @!P2 NANOSLEEP.SYNCS 0x989680 ;  /* 0x009896800000a95d */ /* 0x001fea0003900000 */
[----:B------:R-:W0:Y:S02]  /*20d30*/  @!P2 SYNCS.PHASECHK.TRANS64 P2, [R87+URZ+0x308b0], R88 ;  /* 0x0308b0585700a5a7 */ /* 0x000e24000804007f */
[----:B0-----:R-:W-:Y:S05]  /*20d40*/  @!P2 BRA `(.L_x_3851) ;  /* 0xfffffffc00f0a947 */ /* 0x001fea000383ffff */
[----:B------:R-:W-:Y:S05]  /*20d50*/  BRA `(.L_x_4109) ;  /* 0xfffffe9400047947 */ /* 0x000fea000383ffff */
.L_x_3869:
        /* <DEDUP_REMOVED lines=8> */
.L_x_4111:
[----:B------:R-:W-:Y:S05]  /*20de0*/  BSYNC B1 ;  /* 0x0000000000017941 */ /* 0x000fea0003800000 */
.L_x_4110:
        /* <DEDUP_REMOVED lines=8> */
.L_x_4112:
[----:B------:R-:W-:Y:S01]  /*20e70*/  MOV R13, R27 ;  /* 0x0000001b000d7202 */ /* 0x000fe20000000f00 */
[----:B------:R-:W-:-:S07]  /*20e80*/  IMAD.MOV.U32 R0, RZ, RZ, R14 ;  /* 0x000000ffff007224 */ /* 0x000fce00078e000e */
[----:B------:R-:W-:Y:S05]  /*20e90*/  WARPSYNC.COLLECTIVE R15, `(.L_x_4113) ;  /* 0x000000000f087348 */ /* 0x000fea0003c00000 */
[----:B------:R0:W1:Y:S02]  /*20ea0*/  SHFL.IDX P6, R14, R13, R12, R11 ;  /* 0x0000000c0d0e7389 */ /* 0x00006400000c000b */
[----:B01----:R-:W-:Y:S01]  /*20eb0*/  ENDCOLLECTIVE ;  /* 0x000000000000791b */ /* 0x003fe20003800000 */
.L_x_4113:
[----:B------:R-:W-:Y:S01]  /*20ec0*/  MOV R13, R26 ;  /* 0x0000001a000d7202 */ /* 0x000fe20000000f00 */
[----:B------:R-:W-:-:S07]  /*20ed0*/  IMAD.MOV.U32 R5, RZ, RZ, R14 ;  /* 0x000000ffff057224 */ /* 0x000fce00078e000e */
[----:B------:R-:W-:Y:S05]  /*20ee0*/  WARPSYNC.COLLECTIVE R15, `(.L_x_4114) ;  /* 0x000000000f087348 */ /* 0x000fea0003c00000 */
[----:B------:R0:W1:Y:S02]  /*20ef0*/  SHFL.IDX P6, R14, R13, R12, R11 ;  /* 0x0000000c0d0e7389 */ /* 0x00006400000c000b */
[----:B01----:R-:W-:Y:S01]  /*20f00*/  ENDCOLLECTIVE ;  /* 0x000000000000791b */ /* 0x003fe20003800000 */
.L_x_4114:
[----:B------:R-:W-:Y:S05]  /*20f10*/  BRA `(.L_x_4115) ;  /* 0xfffffea000dc7947 */ /* 0x000fea000383ffff */
.L_x_3873:
[----:B0-----:R0:W1:Y:S02]  /*20f20*/  SYNCS.PHASECHK.TRANS64.TRYWAIT P0, [R2+URZ+0x30800], R5 ;  /* 0x03080005020075a7 */ /* 0x001064000800017f */
[----:B-1----:R-:W-:Y:S05]  /*20f30*/  @!P0 NANOSLEEP.SYNCS 0x989680 ;  /* 0x009896800000895d */ /* 0x002fea0003900000 */
[----:B------:R-:W1:Y:S02]  /*20f40*/  @!P0 SYNCS.PHASECHK.TRANS64 P0, [R2+URZ+0x30800], R5 ;  /* 0x03080005020085a7 */ /* 0x000e64000800007f */
[----:B-1----:R-:W-:Y:S05]  /*20f50*/  @!P0 BRA `(.L_x_3873) ;  /* 0xfffffffc00f08947 */ /* 0x002fea000383ffff */
[----:B------:R-:W-:Y:S05]  /*20f60*/  BRA `(.L_x_4116) ;  /* 0xfffffeac00807947 */ /* 0x000fea000383ffff */
.L_x_3897:
        /* <DEDUP_REMOVED lines=8> */
.L_x_4118:
[----:B------:R-:W-:Y:S05]  /*20ff0*/  BSYNC B1 ;  /* 0x0000000000017941 */ /* 0x000fea0003800000 */
.L_x_4117:
        /* <DEDUP_REMOVED lines=8> */
.L_x_4119:
[----:B------:R-:W-:Y:S01]  /*21080*/  IMAD.MOV.U32 R13, RZ, RZ, R27 ;  /* 0x000000ffff0d7224 */ /* 0x000fe200078e001b */
[----:B------:R-:W-:-:S07]  /*21090*/  MOV R0, R14 ;  /* 0x0000000e00007202 */ /* 0x000fce0000000f00 */
[----:B------:R-:W-:Y:S05]  /*210a0*/  WARPSYNC.COLLECTIVE R15, `(.L_x_4120) ;  /* 0x000000000f087348 */ /* 0x000fea0003c00000 */
[----:B------:R0:W1:Y:S02]  /*210b0*/  SHFL.IDX P6, R14, R13, R12, R11 ;  /* 0x0000000c0d0e7389 */ /* 0x00006400000c000b */
[----:B01----:R-:W-:Y:S01]  /*210c0*/  ENDCOLLECTIVE ;  /* 0x000000000000791b */ /* 0x003fe20003800000 */
.L_x_4120:
[----:B------:R-:W-:Y:S01]  /*210d0*/  IMAD.MOV.U32 R13, RZ, RZ, R26 ;  /* 0x000000ffff0d7224 */ /* 0x000fe200078e001a */
[----:B------:R-:W-:-:S07]  /*210e0*/  MOV R21, R14 ;  /* 0x0000000e00157202 */ /* 0x000fce0000000f00 */
[----:B------:R-:W-:Y:S05]  /*210f0*/  WARPSYNC.COLLECTIVE R15, `(.L_x_4121) ;  /* 0x000000000f087348 */ /* 0x000fea0003c00000 */
[----:B------:R0:W1:Y:S02]  /*21100*/  SHFL.IDX P6, R14, R13, R12, R11 ;  /* 0x0000000c0d0e7389 */ /* 0x00006400000c000b */
[----:B01----:R-:W-:Y:S01]  /*21110*/  ENDCOLLECTIVE ;  /* 0x000000000000791b */ /* 0x003fe20003800000 */
.L_x_4121:
[----:B------:R-:W-:Y:S01]  /*21120*/  MOV R20, R14 ;  /* 0x0000000e00147202 */ /* 0x000fe20000000f00 */
[----:B------:R-:W-:Y:S06]  /*21130*/  BRA `(.L_x_4122) ;  /* 0xfffffecc00207947 */ /* 0x000fec000383ffff */
.L_x_3901:
[----:B0-----:R0:W1:Y:S02]  /*21140*/  SYNCS.PHASECHK.TRANS64.TRYWAIT P0, [R2+URZ+0x30800], R5 ;  /* 0x03080005020075a7 */ /* 0x001064000800017f */
[----:B-1----:R-:W-:Y:S05]  /*21150*/  @!P0 NANOSLEEP.SYNCS 0x989680 ;  /* 0x009896800000895d */ /* 0x002fea0003900000 */
[----:B------:R-:W1:Y:S02]  /*21160*/  @!P0 SYNCS.PHASECHK.TRANS64 P0, [R2+URZ+0x30800], R5 ;  /* 0x03080005020085a7 */ /* 0x000e64000800007f */
[----:B-1----:R-:W-:Y:S05]  /*21170*/  @!P0 BRA `(.L_x_3901) ;  /* 0xfffffffc00f08947 */ /* 0x002fea000383ffff */
[----:B------:R-:W-:Y:S05]  /*21180*/  BRA `(.L_x_4123) ;  /* 0xfffffed4002c7947 */ /* 0x000fea000383ffff */
.L_x_3915:
[----:B-1----:R1:W0:Y:S02]  /*21190*/  SYNCS.PHASECHK.TRANS64.TRYWAIT P1, [R3+URZ+0x30830], R0 ;  /* 0x03083000030075a7 */ /* 0x002224000802017f */
[----:B0-----:R-:W-:Y:S05]  /*211a0*/  @!P1 NANOSLEEP.SYNCS 0x989680 ;  /* 0x009896800000995d */ /* 0x001fea0003900000 */
[----:B------:R-:W0:Y:S02]  /*211b0*/  @!P1 SYNCS.PHASECHK.TRANS64 P1, [R3+URZ+0x30830], R0 ;  /* 0x03083000030095a7 */ /* 0x000e24000802007f */
[----:B0-----:R-:W-:Y:S05]  /*211c0*/  @!P1 BRA `(.L_x_3915) ;  /* 0xfffffffc00f09947 */ /* 0x001fea000383ffff */
[----:B------:R-:W-:Y:S05]  /*211d0*/  BRA `(.L_x_3914) ;  /* 0xfffffef800507947 */ /* 0x000fea000383ffff */
.L_x_3923:
[----:B-1----:R1:W2:Y:S02]  /*211e0*/  SYNCS.PHASECHK.TRANS64.TRYWAIT P1, [R11+URZ+0x30830], R0 ;  /* 0x030830000b0075a7 */ /* 0x0022a4000802017f */
[----:B--2---:R-:W-:Y:S05]  /*211f0*/  @!P1 NANOSLEEP.SYNCS 0x989680 ;  /* 0x009896800000995d */ /* 0x004fea0003900000 */
[----:B------:R-:W2:Y:S02]  /*21200*/  @!P1 SYNCS.PHASECHK.TRANS64 P1, [R11+URZ+0x30830], R0 ;  /* 0x030830000b0095a7 */ /* 0x000ea4000802007f */
[----:B--2---:R-:W-:Y:S05]  /*21210*/  @!P1 BRA `(.L_x_3923) ;  /* 0xfffffffc00f09947 */ /* 0x004fea000383ffff */
[----:B------:R-:W-:Y:S05]  /*21220*/  BRA `(.L_x_3922) ;  /* 0xffffff2400907947 */ /* 0x000fea000383ffff */
.L_x_3928:
[----:B-1----:R1:W2:Y:S02]  /*21230*/  SYNCS.PHASECHK.TRANS64.TRYWAIT P1, [R13+URZ+0x30850], R0 ;  /* 0x030850000d0075a7 */ /* 0x0022a4000802017f */
[----:B--2---:R-:W-:Y:S05]  /*21240*/  @!P1 NANOSLEEP.SYNCS 0x989680 ;  /* 0x009896800000995d */ /* 0x004fea0003900000 */
[----:B------:R-:W2:Y:S02]  /*21250*/  @!P1 SYNCS.PHASECHK.TRANS64 P1, [R13+URZ+0x30850], R0 ;  /* 0x030850000d0095a7 */ /* 0x000ea4000802007f */
[----:B--2---:R-:W-:Y:S05]  /*21260*/  @!P1 BRA `(.L_x_3928) ;  /* 0xfffffffc00f09947 */ /* 0x004fea000383ffff */
[----:B------:R-:W-:Y:S05]  /*21270*/  BRA `(.L_x_3927) ;  /* 0xffffff3400447947 */ /* 0x000fea000383ffff */
.L_x_3936:
[----:B-1----:R1:W2:Y:S02]  /*21280*/  SYNCS.PHASECHK.TRANS64.TRYWAIT P1, [R8+URZ+0x30850], R3 ;  /* 0x03085003080075a7 */ /* 0x0022a4000802017f */
[----:B--2---:R-:W-:Y:S05]  /*21290*/  @!P1 NANOSLEEP.SYNCS 0x989680 ;  /* 0x009896800000995d */ /* 0x004fea0003900000 */
[----:B------:R-:W2:Y:S02]  /*212a0*/  @!P1 SYNCS.PHASECHK.TRANS64 P1, [R8+URZ+0x30850], R3 ;  /* 0x03085003080095a7 */ /* 0x000ea4000802007f */
[----:B--2---:R-:W-:Y:S05]  /*212b0*/  @!P1 BRA `(.L_x_3936) ;  /* 0xfffffffc00f09947 */ /* 0x004fea000383ffff */
[----:B------:R-:W-:Y:S05]  /*212c0*/  BRA `(.L_x_3935) ;  /* 0xffffff54001c7947 */ /* 0x000fea000383ffff */
.L_x_3973:
        /* <DEDUP_REMOVED lines=11> */
.L_x_4125:
[----:B------:R-:W-:Y:S05]  /*21380*/  BSYNC B1 ;  /* 0x0000000000017941 */ /* 0x000fea0003800000 */
.L_x_4124:
[----:B------:R-:W-:Y:S05]  /*21390*/  BRA `(.L_x_4126) ;  /* 0xffffff9800107947 */ /* 0x000fea000383ffff */
.L_x_3975:
[----:B------:R-:W-:Y:S01]  /*213a0*/  BSSY B1, `(.L_x_4127) ;  /* 0x0000006000017945 */ /* 0x000fe20003800000 */
[----:B------:R-:W-:-:S07]  /*213b0*/  IMAD.MOV.U32 R15, RZ, RZ, -0x1 ;  /* 0xffffffffff0f7424 */ /* 0x000fce00078e00ff */
[----:B0-----:R-:W-:Y:S05]  /*213c0*/  WARPSYNC.COLLECTIVE R15, `(.L_x_4128) ;  /* 0x000000000f0c7348 */ /* 0x001fea0003c00000 */
[----:B------:R-:W-:Y:S02]  /*213d0*/  ELECT P6, UR62, PT ;  /* 0x00000000003e782f */ /* 0x000fe400038c0000 */
[----:B------:R-:W-:Y:S01]  /*213e0*/  MOV R14, UR62 ;  /* 0x0000003e000e7c02 */ /* 0x000fe20008000f00 */
[----:B0-----:R-:W-:Y:S10]  /*213f0*/  ENDCOLLECTIVE ;  /* 0x000000000000791b */ /* 0x001ff40003800000 */
.L_x_4128:
[----:B------:R-:W-:Y:S05]  /*21400*/  BSYNC B1 ;  /* 0x0000000000017941 */ /* 0x000fea0003800000 */
.L_x_4127:
[----:B------:R-:W-:Y:S05]  /*21410*/  BRA `(.L_x_3974) ;  /* 0xffffff9800087947 */ /* 0x000fea000383ffff */
.L_x_3977:
[----:B0-----:R0:W1:Y:S02]  /*21420*/  SYNCS.PHASECHK.TRANS64.TRYWAIT P0, [R22+URZ+0x30820], R5 ;  /* 0x03082005160075a7 */ /* 0x001064000800017f */
[----:B-1----:R-:W-:Y:S05]  /*21430*/  @!P0 NANOSLEEP.SYNCS 0x989680 ;  /* 0x009896800000895d */ /* 0x002fea0003900000 */
[----:B------:R-:W1:Y:S02]  /*21440*/  @!P0 SYNCS.PHASECHK.TRANS64 P0, [R22+URZ+0x30820], R5 ;  /* 0x03082005160085a7 */ /* 0x000e64000800007f */
[----:B-1----:R-:W-:Y:S05]  /*21450*/  @!P0 BRA `(.L_x_3977) ;  /* 0xfffffffc00f08947 */ /* 0x002fea000383ffff */
[----:B------:R-:W-:Y:S05]  /*21460*/  BRA `(.L_x_4129) ;  /* 0xffffff9800187947 */ /* 0x000fea000383ffff */
.L_x_3981:
[----:B-1----:R1:W2:Y:S02]  /*21470*/  SYNCS.PHASECHK.TRANS64.TRYWAIT P0, [R9+URZ+0x308a0], R8 ;  /* 0x0308a008090075a7 */ /* 0x0022a4000800017f */
[----:B--2---:R-:W-:Y:S05]  /*21480*/  @!P0 NANOSLEEP.SYNCS 0x989680 ;  /* 0x009896800000895d */ /* 0x004fea0003900000 */
[----:B------:R-:W2:Y:S02]  /*21490*/  @!P0 SYNCS.PHASECHK.TRANS64 P0, [R9+URZ+0x308a0], R8 ;  /* 0x0308a008090085a7 */ /* 0x000ea4000800007f */
[----:B--2---:R-:W-:Y:S05]  /*214a0*/  @!P0 BRA `(.L_x_3981) ;  /* 0xfffffffc00f08947 */ /* 0x004fea000383ffff */
[----:B------:R-:W-:Y:S05]  /*214b0*/  BRA `(.L_x_4130) ;  /* 0xffffff9800307947 */ /* 0x000fea000383ffff */
.L_x_3988:
[----:B0-----:R0:W2:Y:S02]  /*214c0*/  SYNCS.PHASECHK.TRANS64.TRYWAIT P0, [R9+URZ+0x308c0], R8 ;  /* 0x0308c008090075a7 */ /* 0x0010a4000800017f */
[----:B--2---:R-:W-:Y:S05]  /*214d0*/  @!P0 NANOSLEEP.SYNCS 0x989680 ;  /* 0x009896800000895d */ /* 0x004fea0003900000 */
[----:B------:R-:W2:Y:S02]  /*214e0*/  @!P0 SYNCS.PHASECHK.TRANS64 P0, [R9+URZ+0x308c0], R8 ;  /* 0x0308c008090085a7 */ /* 0x000ea4000800007f */
[----:B--2---:R-:W-:Y:S05]  /*214f0*/  @!P0 BRA `(.L_x_3988) ;  /* 0xfffffffc00f08947 */ /* 0x004fea000383ffff */
[----:B------:R-:W-:Y:S05]  /*21500*/  BRA `(.L_x_4131) ;  /* 0xffffff9c002c7947 */ /* 0x000fea000383ffff */
.L_x_3997:
[----:B-1----:R1:W2:Y:S02]  /*21510*/  SYNCS.PHASECHK.TRANS64.TRYWAIT P1, [R8+URZ+0x308a0], R7 ;  /* 0x0308a007080075a7 */ /* 0x0022a4000802017f */
[----:B--2---:R-:W-:Y:S05]  /*21520*/  @!P1 NANOSLEEP.SYNCS 0x989680 ;  /* 0x009896800000995d */ /* 0x004fea0003900000 */
[----:B------:R-:W2:Y:S02]  /*21530*/  @!P1 SYNCS.PHASECHK.TRANS64 P1, [R8+URZ+0x308a0], R7 ;  /* 0x0308a007080095a7 */ /* 0x000ea4000802007f */
[----:B--2---:R-:W-:Y:S05]  /*21540*/  @!P1 BRA `(.L_x_3997) ;  /* 0xfffffffc00f09947 */ /* 0x004fea000383ffff */
[----:B------:R-:W-:Y:S05]  /*21550*/  BRA `(.L_x_4132) ;  /* 0xffffffa000607947 */ /* 0x000fea000383ffff */
.L_x_4004:
[----:B0-----:R0:W2:Y:S02]  /*21560*/  SYNCS.PHASECHK.TRANS64.TRYWAIT P1, [R8+URZ+0x308c0], R7 ;  /* 0x0308c007080075a7 */ /* 0x0010a4000802017f */
[----:B--2---:R-:W-:Y:S05]  /*21570*/  @!P1 NANOSLEEP.SYNCS 0x989680 ;  /* 0x009896800000995d */ /* 0x004fea0003900000 */
[----:B------:R-:W2:Y:S02]  /*21580*/  @!P1 SYNCS.PHASECHK.TRANS64 P1, [R8+URZ+0x308c0], R7 ;  /* 0x0308c007080095a7 */ /* 0x000ea4000802007f */
[----:B--2---:R-:W-:Y:S05]  /*21590*/  @!P1 BRA `(.L_x_4004) ;  /* 0xfffffffc00f09947 */ /* 0x004fea000383ffff */
[----:B------:R-:W-:Y:S05]  /*215a0*/  BRA `(.L_x_4133) ;  /* 0xffffffa400587947 */ /* 0x000fea000383ffff */
.L_x_4019:
[----:B0-----:R-:W0:Y:S01]  /*215b0*/  S2R R8, SR_TID.X ;  /* 0x0000000000087919 */ /* 0x001e220000002100 */
        /* <DEDUP_REMOVED lines=10> */
.L_x_4135:
[----:B------:R-:W-:Y:S05]  /*21660*/  BSYNC B0 ;  /* 0x0000000000007941 */ /* 0x000fea0003800000 */
.L_x_4134:
[----:B------:R-:W-:Y:S05]  /*21670*/  BRA `(.L_x_4136) ;  /* 0xffffffb0007c7947 */ /* 0x000fea000383ffff */
.L_x_4022:
[----:B0-----:R0:W1:Y:S02]  /*21680*/  SYNCS.PHASECHK.TRANS64.TRYWAIT P0, [R7+URZ+0x30840], R2 ;  /* 0x03084002070075a7 */ /* 0x001064000800017f */
[----:B-1----:R-:W-:Y:S05]  /*21690*/  @!P0 NANOSLEEP.SYNCS 0x989680 ;  /* 0x009896800000895d */ /* 0x002fea0003900000 */
[----:B------:R-:W1:Y:S02]  /*216a0*/  @!P0 SYNCS.PHASECHK.TRANS64 P0, [R7+URZ+0x30840], R2 ;  /* 0x03084002070085a7 */ /* 0x000e64000800007f */
[----:B-1----:R-:W-:Y:S05]  /*216b0*/  @!P0 BRA `(.L_x_4022) ;  /* 0xfffffffc00f08947 */ /* 0x002fea000383ffff */
[----:B------:R-:W-:Y:S05]  /*216c0*/  BRA `(.L_x_4137) ;  /* 0xffffffb000d87947 */ /* 0x000fea000383ffff */
.L_x_4023:
        /* <DEDUP_REMOVED lines=8> */
.L_x_4139:
[----:B------:R-:W-:Y:S05]  /*21750*/  BSYNC B0 ;  /* 0x0000000000007941 */ /* 0x000fea0003800000 */
.L_x_4138:
[----:B------:R-:W-:Y:S01]  /*21760*/  IMAD.MOV.U32 R13, RZ, RZ, R4 ;  /* 0x000000ffff0d7224 */ /* 0x000fe200078e0004 */
[----:B------:R-:W-:Y:S01]  /*21770*/  MOV R12, RZ ;  /* 0x000000ff000c7202 */ /* 0x000fe20000000f00 */
[----:B------:R-:W-:Y:S01]  /*21780*/  IMAD.MOV.U32 R11, RZ, RZ, 0x181f ;  /* 0x0000181fff0b7424 */ /* 0x000fe200078e00ff */
[----:B------:R-:W-:Y:S01]  /*21790*/  MOV R15, 0xffffffff ;  /* 0xffffffff000f7802 */ /* 0x000fe20000000f00 */
[----:B------:R-:W-:Y:S01]  /*217a0*/  @P0 IMAD R8, R5, 0x2, R22 ;  /* 0x0000000205080824 */ /* 0x000fe200078e0216 */
[----:B------:R-:W-:-:S07]  /*217b0*/  MOV R2, R14 ;  /* 0x0000000e00027202 */ /* 0x000fce0000000f00 */
[----:B------:R-:W-:Y:S05]  /*217c0*/  WARPSYNC.COLLECTIVE R15, `(.L_x_4140) ;  /* 0x000000000f087348 */ /* 0x000fea0003c00000 */
[----:B------:R0:W1:Y:S02]  /*217d0*/  SHFL.IDX P6, R14, R13, R12, R11 ;  /* 0x0000000c0d0e7389 */ /* 0x00006400000c000b */
[----:B01----:R-:W-:Y:S01]  /*217e0*/  ENDCOLLECTIVE ;  /* 0x000000000000791b */ /* 0x003fe20003800000 */
.L_x_4140:
[----:B------:R-:W-:Y:S01]  /*217f0*/  MOV R13, R0 ;  /* 0x00000000000d7202 */ /* 0x000fe20000000f00 */
[----:B------:R-:W-:Y:S02]  /*21800*/  IMAD.MOV.U32 R12, RZ, RZ, 0x1 ;  /* 0x00000001ff0c7424 */ /* 0x000fe400078e00ff */
[----:B------:R-:W-:-:S07]  /*21810*/  IMAD.MOV.U32 R3, RZ, RZ, R14 ;  /* 0x000000ffff037224 */ /* 0x000fce00078e000e */
[----:B------:R-:W-:Y:S05]  /*21820*/  WARPSYNC.COLLECTIVE R15, `(.L_x_4141) ;  /* 0x000000000f087348 */ /* 0x000fea0003c00000 */
[----:B------:R0:W1:Y:S02]  /*21830*/  SHFL.IDX P6, R14, R13, R12, R11 ;  /* 0x0000000c0d0e7389 */ /* 0x00006400000c000b */
[----:B01----:R-:W-:Y:S01]  /*21840*/  ENDCOLLECTIVE ;  /* 0x000000000000791b */ /* 0x003fe20003800000 */
.L_x_4141:
[----:B------:R-:W-:-:S04]  /*21850*/  @P0 LEA R3, P1, R33, R3, 0x1 ;  /* 0x0000000321030211 */ /* 0x000fc800078208ff */
[----:B------:R-:W-:Y:S02]  /*21860*/  @P0 IADD3.X R2, RZ, R2, RZ, P1, !PT ;  /* 0x00000002ff020210 */ /* 0x000fe40000ffe4ff */
[----:B------:R-:W-:Y:S02]  /*21870*/  ISETP.GE.AND P1, PT, R6, 0x11, PT ;  /* 0x000000110600780c */ /* 0x000fe40003f26270 */
        /* <DEDUP_REMOVED lines=10> */
[----:B0-----:R-:W-:-:S07]  /*21920*/  MOV R2, R14 ;  /* 0x0000000e00027202 */ /* 0x001fce0000000f00 */
[----:B------:R-:W-:Y:S05]  /*21930*/  WARPSYNC.COLLECTIVE R15, `(.L_x_4142) ;  /* 0x000000000f087348 */ /* 0x000fea0003c00000 */
[----:B------:R0:W1:Y:S02]  /*21940*/  SHFL.IDX P6, R14, R13, R12, R11 ;  /* 0x0000000c0d0e7389 */ /* 0x00006400000c000b */
[----:B01----:R-:W-:Y:S01]  /*21950*/  ENDCOLLECTIVE ;  /* 0x000000000000791b */ /* 0x003fe20003800000 */
.L_x_4142:
[----:B------:R-:W-:Y:S01]  /*21960*/  @P1 LEA R8, R5, R22, 0x1 ;  /* 0x0000001605081211 */ /* 0x000fe200078e08ff */
[----:B------:R-:W-:Y:S01]  /*21970*/  IMAD.MOV.U32 R13, RZ, RZ, R0 ;  /* 0x000000ffff0d7224 */ /* 0x000fe200078e0000 */
[----:B------:R-:W-:Y:S02]  /*21980*/  MOV R12, 0x2 ;  /* 0x00000002000c7802 */ /* 0x000fe40000000f00 */
[----:B------:R-:W-:-:S07]  /*21990*/  MOV R3, R14 ;  /* 0x0000000e00037202 */ /* 0x000fce0000000f00 */
[----:B------:R-:W-:Y:S05]  /*219a0*/  WARPSYNC.COLLECTIVE R15, `(.L_x_4143) ;  /* 0x000000000f087348 */ /* 0x000fea0003c00000 */
[----:B------:R0:W1:Y:S02]  /*219b0*/  SHFL.IDX P6, R14, R13, R12, R11 ;  /* 0x0000000c0d0e7389 */ /* 0x00006400000c000b */
[----:B01----:R-:W-:Y:S01]  /*219c0*/  ENDCOLLECTIVE ;  /* 0x000000000000791b */ /* 0x003fe20003800000 */
.L_x_4143:
        /* <DEDUP_REMOVED lines=17> */
.L_x_4144:
[----:B------:R-:W-:Y:S01]  /*21ae0*/  @P1 IMAD R8, R5, 0x2, R22 ;  /* 0x0000000205081824 */ /* 0x000fe200078e0216 */
[----:B------:R-:W-:Y:S01]  /*21af0*/  MOV R13, R0 ;  /* 0x00000000000d7202 */ /* 0x000fe20000000f00 */
[----:B------:R-:W-:Y:S02]  /*21b00*/  IMAD.MOV.U32 R12, RZ, RZ, 0x3 ;  /* 0x00000003ff0c7424 */ /* 0x000fe400078e00ff */
[----:B------:R-:W-:-:S07]  /*21b10*/  IMAD.MOV.U32 R3, RZ, RZ, R14 ;  /* 0x000000ffff037224 */ /* 0x000fce00078e000e */
[----:B------:R-:W-:Y:S05]  /*21b20*/  WARPSYNC.COLLECTIVE R15, `(.L_x_4145) ;  /* 0x000000000f087348 */ /* 0x000fea0003c00000 */
[----:B------:R0:W1:Y:S02]  /*21b30*/  SHFL.IDX P6, R14, R13, R12, R11 ;  /* 0x0000000c0d0e7389 */ /* 0x00006400000c000b */
[----:B01----:R-:W-:Y:S01]  /*21b40*/  ENDCOLLECTIVE ;  /* 0x000000000000791b */ /* 0x003fe20003800000 */
.L_x_4145:
        /* <DEDUP_REMOVED lines=17> */
.L_x_4146:
[----:B------:R-:W-:Y:S01]  /*21c60*/  @P1 LEA R8, R5, R22, 0x1 ;  /* 0x0000001605081211 */ /* 0x000fe200078e08ff */
[----:B------:R-:W-:Y:S01]  /*21c70*/  IMAD.MOV.U32 R13, RZ, RZ, R0 ;  /* 0x000000ffff0d7224 */ /* 0x000fe200078e0000 */
[----:B------:R-:W-:Y:S02]  /*21c80*/  MOV R12, 0x4 ;  /* 0x00000004000c7802 */ /* 0x000fe40000000f00 */
[----:B------:R-:W-:-:S07]  /*21c90*/  MOV R3, R14 ;  /* 0x0000000e00037202 */ /* 0x000fce0000000f00 */
[----:B------:R-:W-:Y:S05]  /*21ca0*/  WARPSYNC.COLLECTIVE R15, `(.L_x_4147) ;  /* 0x000000000f087348 */ /* 0x000fea0003c00000 */
[----:B------:R0:W1:Y:S02]  /*21cb0*/  SHFL.IDX P6, R14, R13, R12, R11 ;  /* 0x0000000c0d0e7389 */ /* 0x00006400000c000b */
[----:B01----:R-:W-:Y:S01]  /*21cc0*/  ENDCOLLECTIVE ;  /* 0x000000000000791b */ /* 0x003fe20003800000 */
.L_x_4147:
        /* <DEDUP_REMOVED lines=17> */
.L_x_4148:
[----:B------:R-:W-:Y:S01]  /*21de0*/  @P1 IMAD R8, R5, 0x2, R22 ;  /* 0x0000000205081824 */ /* 0x000fe200078e0216 */
[----:B------:R-:W-:Y:S01]  /*21df0*/  MOV R13, R0 ;  /* 0x00000000000d7202 */ /* 0x000fe20000000f00 */
[----:B------:R-:W-:Y:S02]  /*21e00*/  IMAD.MOV.U32 R12, RZ, RZ, 0x5 ;  /* 0x00000005ff0c7424 */ /* 0x000fe400078e00ff */
[----:B------:R-:W-:-:S07]  /*21e10*/  IMAD.MOV.U32 R3, RZ, RZ, R14 ;  /* 0x000000ffff037224 */ /* 0x000fce00078e000e */
[----:B------:R-:W-:Y:S05]  /*21e20*/  WARPSYNC.COLLECTIVE R15, `(.L_x_4149) ;  /* 0x000000000f087348 */ /* 0x000fea0003c00000 */
[----:B------:R0:W1:Y:S02]  /*21e30*/  SHFL.IDX P6, R14, R13, R12, R11 ;  /* 0x0000000c0d0e7389 */ /* 0x00006400000c000b */
[----:B01----:R-:W-:Y:S01]  /*21e40*/  ENDCOLLECTIVE ;  /* 0x000000000000791b */ /* 0x003fe20003800000 */
.L_x_4149:
        /* <DEDUP_REMOVED lines=14> */
.L_x_4150:
[----:B------:R-:W-:Y:S01]  /*21f30*/  @!PT LDS RZ, [RZ] ;  /* 0x00000000fffff984 */ /* 0x000fe20000000800 */
[----:B------:R-:W-:Y:S01]  /*21f40*/  @!PT LDS RZ, [RZ] ;  /* 0x00000000fffff984 */ /* 0x000fe20000000800 */
[----:B------:R-:W-:Y:S01]  /*21f50*/  @!PT LDS RZ, [RZ] ;  /* 0x00000000fffff984 */ /* 0x000fe20000000800 */
[----:B------:R-:W-:Y:S04]  /*21f60*/  @P1 LDGSTS.E.BYPASS.LTC128B.128 [R8+0x23400], desc[UR56][R2.64+0x80], !P3 ;  /* 0x2340008002081fae */ /* 0x000fe8000d901d78 */
[----:B------:R0:W-:Y:S02]  /*21f70*/  @P1 LDGSTS.E.BYPASS.LTC128B.128 [R8+0x26400], desc[UR56][R2.64+0x100], !P2 ;  /* 0x2640010002081fae */ /* 0x0001e4000d101d78 */
[----:B0-----:R-:W-:Y:S01]  /*21f80*/  MOV R2, R14 ;  /* 0x0000000e00027202 */ /* 0x001fe20000000f00 */
[----:B------:R-:W-:Y:S06]  /*21f90*/  BRA `(.L_x_4151) ;  /* 0xffffffb000207947 */ /* 0x000fec000383ffff */
.L_x_4028:
[----:B------:R-:W-:Y:S01]  /*21fa0*/  IMAD.MOV.U32 R13, RZ, RZ, R5 ;  /* 0x000000ffff0d7224 */ /* 0x000fe200078e0005 */
[----:B------:R-:W-:Y:S01]  /*21fb0*/  MOV R12, RZ ;  /* 0x000000ff000c7202 */ /* 0x000fe20000000f00 */
[----:B------:R-:W-:Y:S01]  /*21fc0*/  IMAD.MOV.U32 R11, RZ, RZ, 0x181f ;  /* 0x0000181fff0b7424 */ /* 0x000fe200078e00ff */
[----:B------:R-:W-:Y:S01]  /*21fd0*/  MOV R15, 0xffffffff ;  /* 0xffffffff000f7802 */ /* 0x000fe20000000f00 */
[----:B-----5:R-:W-:Y:S02]  /*21fe0*/  IMAD R6, R17, R8, RZ ;  /* 0x0000000811067224 */ /* 0x020fe400078e02ff */
[----:B------:R-:W-:-:S07]  /*21ff0*/  IMAD.IADD R4, R10, 0x1, R4 ;  /* 0x000000010a047824 */ /* 0x000fce00078e0204 */
[----:B------:R-:W-:Y:S05]  /*22000*/  WARPSYNC.COLLECTIVE R15, `(.L_x_4152) ;  /* 0x000000000f087348 */ /* 0x000fea0003c00000 */
[----:B------:R0:W1:Y:S02]  /*22010*/  SHFL.IDX P6, R14, R13, R12, R11 ;  /* 0x0000000c0d0e7389 */ /* 0x00006400000c000b */
[----:B01----:R-:W-:Y:S01]  /*22020*/  ENDCOLLECTIVE ;  /* 0x000000000000791b */ /* 0x003fe20003800000 */
.L_x_4152:
[C---:B------:R-:W-:Y:S02]  /*22030*/  ISETP.GE.AND P1, PT, R4.reuse, R6, PT ;  /* 0x000000060400720c */ /* 0x040fe40003f26270 */
[----:B------:R-:W-:Y:S02]  /*22040*/  IADD3 R7, R4, 0x10, RZ ;  /* 0x0000001004077810 */ /* 0x000fe40007ffe0ff */
[----:B------:R-:W-:Y:S01]  /*22050*/  MOV R13, R0 ;  /* 0x00000000000d7202 */ /* 0x000fe20000000f00 */
[----:B------:R-:W-:-:S08]  /*22060*/  IMAD.MOV.U32 R2, RZ, RZ, R14 ;  /* 0x000000ffff027224 */ /* 0x000fd000078e000e */
[----:B------:R-:W-:Y:S05]  /*22070*/  WARPSYNC.COLLECTIVE R15, `(.L_x_4153) ;  /* 0x000000000f087348 */ /* 0x000fea0003c00000 */
[----:B------:R0:W1:Y:S02]  /*22080*/  SHFL.IDX P6, R14, R13, R12, R11 ;  /* 0x0000000c0d0e7389 */ /* 0x00006400000c000b */
[----:B01----:R-:W-:Y:S01]  /*22090*/  ENDCOLLECTIVE ;  /* 0x000000000000791b */ /* 0x003fe20003800000 */
.L_x_4153:
        /* <DEDUP_REMOVED lines=8> */
.L_x_4154:
[----:B------:R-:W-:Y:S01]  /*22120*/  @!PT LDS RZ, [RZ] ;  /* 0x00000000fffff984 */ /* 0x000fe20000000800 */
[----:B------:R-:W-:Y:S01]  /*22130*/  @!PT LDS RZ, [RZ] ;  /* 0x00000000fffff984 */ /* 0x000fe20000000800 */
[----:B------:R-:W-:Y:S01]  /*22140*/  @!PT LDS RZ, [RZ] ;  /* 0x00000000fffff984 */ /* 0x000fe20000000800 */
[----:B------:R-:W-:Y:S04]  /*22150*/  @!P1 LDGSTS.E.BYPASS.LTC128B.128 [R9+0x12400], desc[UR56][R2.64], !P3 ;  /* 0x1240000002099fae */ /* 0x000fe8000d901d78 */
[----:B------:R-:W-:Y:S04]  /*22160*/  @!P1 LDGSTS.E.BYPASS.LTC128B.128 [R9+0x16400], desc[UR56][R2.64+0x80], !P2 ;  /* 0x1640008002099fae */ /* 0x000fe8000d101d78 */
[----:B------:R0:W-:Y:S01]  /*22170*/  @!P1 LDGSTS.E.BYPASS.LTC128B.128 [R9+0x1a400], desc[UR56][R2.64+0x100], !P0 ;  /* 0x1a40010002099fae */ /* 0x0001e2000c101d78 */
[----:B------:R-:W-:Y:S02]  /*22180*/  ISETP.GE.AND P1, PT, R7, R6, PT ;  /* 0x000000060700720c */ /* 0x000fe40003f26270 */
[----:B------:R-:W-:Y:S01]  /*22190*/  MOV R13, R0 ;  /* 0x00000000000d7202 */ /* 0x000fe20000000f00 */
[----:B0-----:R-:W-:-:S10]  /*221a0*/  IMAD.MOV.U32 R2, RZ, RZ, R14 ;  /* 0x000000ffff027224 */ /* 0x001fd400078e000e */
[----:B------:R-:W-:Y:S05]  /*221b0*/  WARPSYNC.COLLECTIVE R15, `(.L_x_4155) ;  /* 0x000000000f087348 */ /* 0x000fea0003c00000 */
[----:B------:R0:W1:Y:S02]  /*221c0*/  SHFL.IDX P6, R14, R13, R12, R11 ;  /* 0x0000000c0d0e7389 */ /* 0x00006400000c000b */
[----:B01----:R-:W-:Y:S01]  /*221d0*/  ENDCOLLECTIVE ;  /* 0x000000000000791b */ /* 0x003fe20003800000 */
.L_x_4155:
        /* <DEDUP_REMOVED lines=8> */
.L_x_4156:
[----:B------:R-:W-:Y:S01]  /*22260*/  @!P1 IMAD.MOV.U32 R3, RZ, RZ, R7 ;  /* 0x000000ffff039224 */ /* 0x000fe200078e0007 */
[----:B------:R-:W-:-:S04]  /*22270*/  IADD3 R7, R4, 0x20, RZ ;  /* 0x0000002004077810 */ /* 0x000fc80007ffe0ff */
[----:B------:R-:W-:Y:S01]  /*22280*/  @!PT LDS RZ, [RZ] ;  /* 0x00000000fffff984 */ /* 0x000fe20000000800 */
[----:B------:R-:W-:Y:S01]  /*22290*/  @!PT LDS RZ, [RZ] ;  /* 0x00000000fffff984 */ /* 0x000fe20000000800 */
[----:B------:R-:W-:Y:S01]  /*222a0*/  @!PT LDS RZ, [RZ] ;  /* 0x00000000fffff984 */ /* 0x000fe20000000800 */
[----:B------:R-:W-:Y:S04]  /*222b0*/  @!P1 LDGSTS.E.BYPASS.LTC128B.128 [R9+0x12c00], desc[UR56][R2.64], !P3 ;  /* 0x12c0000002099fae */ /* 0x000fe8000d901d78 */
[----:B------:R-:W-:Y:S01]  /*222c0*/  @!P1 LDGSTS.E.BYPASS.LTC128B.128 [R9+0x16c00], desc[UR56][R2.64+0x80], !P2 ;  /* 0x16c0008002099fae */ /* 0x000fe2000d101d78 */
[----:B------:R-:W-:-:S03]  /*222d0*/  MOV R13, R0 ;  /* 0x00000000000d7202 */ /* 0x000fc60000000f00 */
[----:B------:R0:W-:Y:S01]  /*222e0*/  @!P1 LDGSTS.E.BYPASS.LTC128B.128 [R9+0x1ac00], desc[UR56][R2.64+0x100], !P0 ;  /* 0x1ac0010002099fae */ /* 0x0001e2000c101d78 */
[----:B------:R-:W-:Y:S01]  /*222f0*/  ISETP.GE.AND P1, PT, R7, R6, PT ;  /* 0x000000060700720c */ /* 0x000fe20003f26270 */
[----:B0-----:R-:W-:-:S12]  /*22300*/  IMAD.MOV.U32 R2, RZ, RZ, R14 ;  /* 0x000000ffff027224 */ /* 0x001fd800078e000e */
[----:B------:R-:W-:Y:S05]  /*22310*/  WARPSYNC.COLLECTIVE R15, `(.L_x_4157) ;  /* 0x000000000f087348 */ /* 0x000fea0003c00000 */
[----:B------:R0:W1:Y:S02]  /*22320*/  SHFL.IDX P6, R14, R13, R12, R11 ;  /* 0x0000000c0d0e7389 */ /* 0x00006400000c000b */
[----:B01----:R-:W-:Y:S01]  /*22330*/  ENDCOLLECTIVE ;  /* 0x000000000000791b */ /* 0x003fe20003800000 */
.L_x_4157:
        /* <DEDUP_REMOVED lines=8> */
.L_x_4158:
        /* <DEDUP_REMOVED lines=14> */
.L_x_4159:
        /* <DEDUP_REMOVED lines=8> */
.L_x_4160:
        /* <DEDUP_REMOVED lines=14> */
.L_x_4161:
        /* <DEDUP_REMOVED lines=8> */
.L_x_4162:
        /* <DEDUP_REMOVED lines=14> */
.L_x_4163:
        /* <DEDUP_REMOVED lines=8> */
.L_x_4164:
        /* <DEDUP_REMOVED lines=14> */
.L_x_4165:
[----:B------:R-:W-:Y:S01]  /*228c0*/  MOV R13, R5 ;  /* 0x00000005000d7202 */ /* 0x000fe20000000f00 */
[----:B------:R-:W-:Y:S01]  /*228d0*/  IMAD.MOV.U32 R12, RZ, RZ, 0x7 ;  /* 0x00000007ff0c7424 */ /* 0x000fe200078e00ff */
[----:B------:R-:W-:-:S05]  /*228e0*/  @!P1 LEA R14, P4, R33, R14, 0x1 ;  /* 0x0000000e210e9211 */ /* 0x000fca00078808ff */
[----:B------:R-:W-:Y:S01]  /*228f0*/  @!P1 IMAD.X R7, RZ, RZ, R2, P4 ;  /* 0x000000ffff079224 */ /* 0x000fe200020e0602 */
[----:B------:R-:W-:-:S07]  /*22900*/  @!P1 MOV R2, R14 ;  /* 0x0000000e00029202 */ /* 0x000fce0000000f00 */
[----:B------:R-:W-:Y:S05]  /*22910*/  WARPSYNC.COLLECTIVE R15, `(.L_x_4166) ;  /* 0x000000000f087348 */ /* 0x000fea0003c00000 */
[----:B------:R0:W1:Y:S02]  /*22920*/  SHFL.IDX P6, R14, R13, R12, R11 ;  /* 0x0000000c0d0e7389 */ /* 0x00006400000c000b */
[----:B01----:R-:W-:Y:S01]  /*22930*/  ENDCOLLECTIVE ;  /* 0x000000000000791b */ /* 0x003fe20003800000 */
.L_x_4166:
        /* <DEDUP_REMOVED lines=12> */
.L_x_4167:
[----:B------:R-:W-:Y:S05]  /*22a00*/  BRA `(.L_x_4168) ;  /* 0xffffffb000947947 */ /* 0x000fea000383ffff */
.L_x_4033:
[----:B0-----:R0:W1:Y:S02]  /*22a10*/  SYNCS.PHASECHK.TRANS64.TRYWAIT P0, [R22+URZ+0x30820], R3 ;  /* 0x03082003160075a7 */ /* 0x001064000800017f */
[----:B-1----:R-:W-:Y:S05]  /*22a20*/  @!P0 NANOSLEEP.SYNCS 0x989680 ;  /* 0x009896800000895d */ /* 0x002fea0003900000 */
[----:B------:R-:W1:Y:S02]  /*22a30*/  @!P0 SYNCS.PHASECHK.TRANS64 P0, [R22+URZ+0x30820], R3 ;  /* 0x03082003160085a7 */ /* 0x000e64000800007f */
[----:B-1----:R-:W-:Y:S05]  /*22a40*/  @!P0 BRA `(.L_x_4033) ;  /* 0xfffffffc00f08947 */ /* 0x002fea000383ffff */
[----:B------:R-:W-:Y:S05]  /*22a50*/  BRA `(.L_x_4169) ;  /* 0xffffffb400047947 */ /* 0x000fea000383ffff */
.L_x_4038:
[----:B0-----:R0:W1:Y:S02]  /*22a60*/  SYNCS.PHASECHK.TRANS64.TRYWAIT P0, [R7+URZ+0x30840], R2 ;  /* 0x03084002070075a7 */ /* 0x001064000800017f */
[----:B-1----:R-:W-:Y:S05]  /*22a70*/  @!P0 NANOSLEEP.SYNCS 0x989680 ;  /* 0x009896800000895d */ /* 0x002fea0003900000 */
[----:B------:R-:W1:Y:S02]  /*22a80*/  @!P0 SYNCS.PHASECHK.TRANS64 P0, [R7+URZ+0x30840], R2 ;  /* 0x03084002070085a7 */ /* 0x000e64000800007f */
[----:B-1----:R-:W-:Y:S05]  /*22a90*/  @!P0 BRA `(.L_x_4038) ;  /* 0xfffffffc00f08947 */ /* 0x002fea000383ffff */
[----:B------:R-:W-:Y:S05]  /*22aa0*/  BRA `(.L_x_4170) ;  /* 0xffffffb400e87947 */ /* 0x000fea000383ffff */
.L_x_4039:
        /* <DEDUP_REMOVED lines=8> */
.L_x_4172:
[----:B------:R-:W-:Y:S05]  /*22b30*/  BSYNC B1 ;  /* 0x0000000000017941 */ /* 0x000fea0003800000 */
.L_x_4171:
[----:B------:R0:W-:Y:S04]  /*22b40*/  STL [R1+0x88], R0 ;  /* 0x0000880001007387 */ /* 0x0001e80000100800 */
[----:B0-----:R0:W5:Y:S01]  /*22b50*/  LDL.LU R0, [R1] ;  /* 0x0000000001007983 */ /* 0x0011620000300800 */
[----:B------:R-:W-:Y:S01]  /*22b60*/  IMAD.MOV.U32 R13, RZ, RZ, R8 ;  /* 0x000000ffff0d7224 */ /* 0x000fe200078e0008 */
[----:B------:R-:W-:Y:S01]  /*22b70*/  MOV R12, RZ ;  /* 0x000000ff000c7202 */ /* 0x000fe20000000f00 */
[----:B------:R-:W-:Y:S01]  /*22b80*/  IMAD.MOV.U32 R11, RZ, RZ, 0x181f ;  /* 0x0000181fff0b7424 */ /* 0x000fe200078e00ff */
[----:B------:R-:W-:Y:S02]  /*22b90*/  MOV R15, 0xffffffff ;  /* 0xffffffff000f7802 */ /* 0x000fe40000000f00 */
[----:B------:R-:W-:-:S02]  /*22ba0*/  MOV R3, R14 ;  /* 0x0000000e00037202 */ /* 0x000fc40000000f00 */
[----:B0-----:R-:W-:-:S07]  /*22bb0*/  SHF.L.U32 R4, R33, 0x1, RZ ;  /* 0x0000000121047819 */ /* 0x001fce00000006ff */
[----:B-----5:R-:W-:Y:S05]  /*22bc0*/  WARPSYNC.COLLECTIVE R15, `(.L_x_4173) ;  /* 0x000000000f087348 */ /* 0x020fea0003c00000 */
[----:B------:R0:W1:Y:S02]  /*22bd0*/  SHFL.IDX P6, R14, R13, R12, R11 ;  /* 0x0000000c0d0e7389 */ /* 0x00006400000c000b */
[----:B01---5:R-:W-:Y:S01]  /*22be0*/  ENDCOLLECTIVE ;  /* 0x000000000000791b */ /* 0x023fe20003800000 */
.L_x_4173:
[----:B------:R-:W-:Y:S01]  /*22bf0*/  LEA R5, R5, R22, 0x1 ;  /* 0x0000001605057211 */ /* 0x000fe200078e08ff */
[----:B------:R-:W-:Y:S01]  /*22c00*/  IMAD.MOV.U32 R13, RZ, RZ, R6 ;  /* 0x000000ffff0d7224 */ /* 0x000fe200078e0006 */
[----:B------:R-:W-:Y:S01]  /*22c10*/  MOV R12, 0x1 ;  /* 0x00000001000c7802 */ /* 0x000fe20000000f00 */
[----:B------:R-:W-:-:S07]  /*22c20*/  IMAD.MOV.U32 R2, RZ, RZ, R14 ;  /* 0x000000ffff027224 */ /* 0x000fce00078e000e */
[----:B------:R-:W-:Y:S05]  /*22c30*/  WARPSYNC.COLLECTIVE R15, `(.L_x_4174) ;  /* 0x000000000f087348 */ /* 0x000fea0003c00000 */
[----:B------:R0:W1:Y:S02]  /*22c40*/  SHFL.IDX P6, R14, R13, R12, R11 ;  /* 0x0000000c0d0e7389 */ /* 0x00006400000c000b */
[----:B01----:R-:W-:Y:S01]  /*22c50*/  ENDCOLLECTIVE ;  /* 0x000000000000791b */ /* 0x003fe20003800000 */
.L_x_4174:
[----:B------:R-:W-:-:S05]  /*22c60*/  IADD3 R2, P0, R2, R4, RZ ;  /* 0x0000000402027210 */ /* 0x000fca0007f1e0ff */
[----:B------:R-:W-:Y:S01]  /*22c70*/  IMAD.X R3, RZ, RZ, R3, P0 ;  /* 0x000000ffff037224 */ /* 0x000fe200000e0603 */
[----:B------:R-:W-:Y:S02]  /*22c80*/  MOV R13, R8 ;  /* 0x00000008000d7202 */ /* 0x000fe40000000f00 */
[----:B------:R-:W-:-:S04]  /*22c90*/  LOP3.LUT R0, R0, 0xffffffbf, RZ, 0xc0, !PT ;  /* 0xffffffbf00007812 */ /* 0x000fc800078ec0ff */
[----:B------:R-:W-:-:S04]  /*22ca0*/  @P1 LOP3.LUT R0, R0, 0x40, RZ, 0xfc, !PT ;  /* 0x0000004000001812 */ /* 0x000fc800078efcff */
[----:B------:R-:W-:Y:S01]  /*22cb0*/  LOP3.LUT P1, RZ, R0, 0x4, RZ, 0xc0, !PT ;  /* 0x0000000400ff7812 */ /* 0x000fe2000782c0ff */
[----:B------:R0:W-:-:S12]  /*22cc0*/  STL [R1], R0 ;  /* 0x0000000001007387 */ /* 0x0001d80000100800 */
[----:B------:R-:W-:Y:S01]  /*22cd0*/  @!PT LDS RZ, [RZ] ;  /* 0x00000000fffff984 */ /* 0x000fe20000000800 */
[----:B------:R-:W-:Y:S01]  /*22ce0*/  @!PT LDS RZ, [RZ] ;  /* 0x00000000fffff984 */ /* 0x000fe20000000800 */
[----:B------:R-:W-:Y:S01]  /*22cf0*/  @!PT LDS RZ, [RZ] ;  /* 0x00000000fffff984 */ /* 0x000fe20000000800 */
[----:B------:R-:W-:Y:S04]  /*22d00*/  LDGSTS.E.BYPASS.LTC128B.128 [R5+0x1e400], desc[UR56][R2.64], !P1 ;  /* 0x1e40000002057fae */ /* 0x000fe8000c901d78 */
[----:B------:R-:W-:Y:S04]  /*22d10*/  LDGSTS.E.BYPASS.LTC128B.128 [R5+0x21400], desc[UR56][R2.64+0x80], !P5 ;  /* 0x2140008002057fae */ /* 0x000fe8000e901d78 */
[----:B------:R1:W-:Y:S02]  /*22d20*/  LDGSTS.E.BYPASS.LTC128B.128 [R5+0x24400], desc[UR56][R2.64+0x100], !P4 ;  /* 0x2440010002057fae */ /* 0x0003e4000e101d78 */
[----:B01----:R-:W-:-:S07]  /*22d30*/  IMAD.MOV.U32 R3, RZ, RZ, R14 ;  /* 0x000000ffff037224 */ /* 0x003fce00078e000e */
[----:B------:R-:W-:Y:S05]  /*22d40*/  WARPSYNC.COLLECTIVE R15, `(.L_x_4175) ;  /* 0x000000000f087348 */ /* 0x000fea0003c00000 */
[----:B------:R0:W1:Y:S02]  /*22d50*/  SHFL.IDX P6, R14, R13, R12, R11 ;  /* 0x0000000c0d0e7389 */ /* 0x00006400000c000b */
[----:B01----:R-:W-:Y:S01]  /*22d60*/  ENDCOLLECTIVE ;  /* 0x000000000000791b */ /* 0x003fe20003800000 */
.L_x_4175:
[----:B------:R-:W-:Y:S01]  /*22d70*/  IMAD.MOV.U32 R13, RZ, RZ, R6 ;  /* 0x000000ffff0d7224 */ /* 0x000fe200078e0006 */
[----:B------:R-:W-:Y:S01]  /*22d80*/  MOV R12, 0x2 ;  /* 0x00000002000c7802 */ /* 0x000fe20000000f00 */
[----:B------:R-:W-:-:S07]  /*22d90*/  IMAD.MOV.U32 R2, RZ, RZ, R14 ;  /* 0x000000ffff027224 */ /* 0x000fce00078e000e */
[----:B------:R-:W-:Y:S05]  /*22da0*/  WARPSYNC.COLLECTIVE R15, `(.L_x_4176) ;  /* 0x000000000f087348 */ /* 0x000fea0003c00000 */
[----:B------:R0:W1:Y:S02]  /*22db0*/  SHFL.IDX P6, R14, R13, R12, R11 ;  /* 0x0000000c0d0e7389 */ /* 0x00006400000c000b */
[----:B01----:R-:W-:Y:S01]  /*22dc0*/  ENDCOLLECTIVE ;  /* 0x000000000000791b */ /* 0x003fe20003800000 */
.L_x_4176:
        /* <DEDUP_REMOVED lines=13> */
.L_x_4177:
[----:B------:R-:W-:Y:S01]  /*22ea0*/  IMAD.MOV.U32 R13, RZ, RZ, R6 ;  /* 0x000000ffff0d7224 */ /* 0x000fe200078e0006 */
[----:B------:R-:W-:Y:S01]  /*22eb0*/  MOV R12, 0x3 ;  /* 0x00000003000c7802 */ /* 0x000fe20000000f00 */
[----:B------:R-:W-:-:S07]  /*22ec0*/  IMAD.MOV.U32 R2, RZ, RZ, R14 ;  /* 0x000000ffff027224 */ /* 0x000fce00078e000e */
[----:B------:R-:W-:Y:S05]  /*22ed0*/  WARPSYNC.COLLECTIVE R15, `(.L_x_4178) ;  /* 0x000000000f087348 */ /* 0x000fea0003c00000 */
[----:B------:R0:W1:Y:S02]  /*22ee0*/  SHFL.IDX P6, R14, R13, R12, R11 ;  /* 0x0000000c0d0e7389 */ /* 0x00006400000c000b */
[----:B01----:R-:W-:Y:S01]  /*22ef0*/  ENDCOLLECTIVE ;  /* 0x000000000000791b */ /* 0x003fe20003800000 */
.L_x_4178:
        /* <DEDUP_REMOVED lines=13> */
.L_x_4179:
[----:B------:R-:W-:Y:S01]  /*22fd0*/  IMAD.MOV.U32 R13, RZ, RZ, R6 ;  /* 0x000000ffff0d7224 */ /* 0x000fe200078e0006 */
[----:B------:R-:W-:Y:S01]  /*22fe0*/  MOV R12, 0x4 ;  /* 0x00000004000c7802 */ /* 0x000fe20000000f00 */
[----:B------:R-:W-:-:S07]  /*22ff0*/  IMAD.MOV.U32 R2, RZ, RZ, R14 ;  /* 0x000000ffff027224 */ /* 0x000fce00078e000e */
[----:B------:R-:W-:Y:S05]  /*23000*/  WARPSYNC.COLLECTIVE R15, `(.L_x_4180) ;  /* 0x000000000f087348 */ /* 0x000fea0003c00000 */
[----:B------:R0:W1:Y:S02]  /*23010*/  SHFL.IDX P6, R14, R13, R12, R11 ;  /* 0x0000000c0d0e7389 */ /* 0x00006400000c000b */
[----:B01----:R-:W-:Y:S01]  /*23020*/  ENDCOLLECTIVE ;  /* 0x000000000000791b */ /* 0x003fe20003800000 */
.L_x_4180:
        /* <DEDUP_REMOVED lines=13> */
.L_x_4181:
        /* <DEDUP_REMOVED lines=8> */
[----:B------:R0:W5:Y:S01]  /*23180*/  LDL.LU R0, [R1+0x88] ;  /* 0x0000880001007983 */ /* 0x0001620000300800 */
[----:B------:R-:W-:Y:S01]  /*23190*/  IMAD.MOV.U32 R13, RZ, RZ, R6 ;  /* 0x000000ffff0d7224 */ /* 0x000fe200078e0006 */
[----:B------:R-:W-:Y:S02]  /*231a0*/  MOV R12, 0x5 ;  /* 0x00000005000c7802 */ /* 0x000fe40000000f00 */
[----:B------:R0:W-:Y:S06]  /*231b0*/  LDGSTS.E.BYPASS.LTC128B.128 [R5+0x23400], desc[UR56][R2.64+0x80], !P5 ;  /* 0x2340008002057fae */ /* 0x0001ec000e901d78 */
[----:B0----5:R-:W-:Y:S05]  /*231c0*/  WARPSYNC.COLLECTIVE R15, `(.L_x_4182) ;  /* 0x000000000f087348 */ /* 0x021fea0003c00000 */
[----:B------:R1:W2:Y:S02]  /*231d0*/  SHFL.IDX P6, R14, R13, R12, R11 ;  /* 0x0000000c0d0e7389 */ /* 0x0002a400000c000b */
[----:B012--5:R-:W-:Y:S01]  /*231e0*/  ENDCOLLECTIVE ;  /* 0x000000000000791b */ /* 0x027fe20003800000 */
.L_x_4182:
[----:B------:R-:W-:Y:S01]  /*231f0*/  @!PT LDS RZ, [RZ] ;  /* 0x00000000fffff984 */ /* 0x000fe20000000800 */
[----:B------:R-:W-:Y:S01]  /*23200*/  @!PT LDS RZ, [RZ] ;  /* 0x00000000fffff984 */ /* 0x000fe20000000800 */
[----:B------:R-:W-:Y:S01]  /*23210*/  @!PT LDS RZ, [RZ] ;  /* 0x00000000fffff984 */ /* 0x000fe20000000800 */
[----:B------:R0:W-:Y:S01]  /*23220*/  LDGSTS.E.BYPASS.LTC128B.128 [R5+0x26400], desc[UR56][R2.64+0x100], !P4 ;  /* 0x2640010002057fae */ /* 0x0001e2000e101d78 */
[----:B------:R-:W-:Y:S01]  /*23230*/  MOV R13, R8 ;  /* 0x00000008000d7202 */ /* 0x000fe20000000f00 */
[----:B------:R-:W-:-:S07]  /*23240*/  IMAD.MOV.U32 R34, RZ, RZ, R14 ;  /* 0x000000ffff227224 */ /* 0x000fce00078e000e */
[----:B0-----:R-:W-:Y:S05]  /*23250*/  WARPSYNC.COLLECTIVE R15, `(.L_x_4183) ;  /* 0x000000000f087348 */ /* 0x001fea0003c00000 */
[----:B------:R1:W2:Y:S02]  /*23260*/  SHFL.IDX P6, R14, R13, R12, R11 ;  /* 0x0000000c0d0e7389 */ /* 0x0002a400000c000b */
[----:B012---:R-:W-:Y:S01]  /*23270*/  ENDCOLLECTIVE ;  /* 0x000000000000791b */ /* 0x007fe20003800000 */
.L_x_4183:
[----:B------:R-:W-:Y:S01]  /*23280*/  IMAD.MOV.U32 R2, RZ, RZ, R14 ;  /* 0x000000ffff027224 */ /* 0x000fe200078e000e */
[----:B------:R-:W-:Y:S06]  /*23290*/  BRA `(.L_x_4184) ;  /* 0xffffffb000fc7947 */ /* 0x000fec000383ffff */
.L_x_4044:
[----:B0-----:R0:W2:Y:S02]  /*232a0*/  SYNCS.PHASECHK.TRANS64.TRYWAIT P0, [R6+URZ+0x30860], R2 ;  /* 0x03086002060075a7 */ /* 0x0010a4000800017f */
[----:B--2---:R-:W-:Y:S05]  /*232b0*/  @!P0 NANOSLEEP.SYNCS 0x989680 ;  /* 0x009896800000895d */ /* 0x004fea0003900000 */
[----:B------:R-:W2:Y:S02]  /*232c0*/  @!P0 SYNCS.PHASECHK.TRANS64 P0, [R6+URZ+0x30860], R2 ;  /* 0x03086002060085a7 */ /* 0x000ea4000800007f */
[----:B--2---:R-:W-:Y:S05]  /*232d0*/  @!P0 BRA `(.L_x_4044) ;  /* 0xfffffffc00f08947 */ /* 0x004fea000383ffff */
[----:B------:R-:W-:Y:S05]  /*232e0*/  BRA `(.L_x_4185) ;  /* 0xffffffb400647947 */ /* 0x000fea000383ffff */
.L_x_4045:
        /* <DEDUP_REMOVED lines=8> */
.L_x_4187:
[----:B------:R-:W-:Y:S05]  /*23370*/  BSYNC B1 ;  /* 0x0000000000017941 */ /* 0x000fea0003800000 */
.L_x_4186:
        /* <DEDUP_REMOVED lines=9> */
.L_x_4188:
[----:B------:R-:W-:Y:S01]  /*23410*/  MOV R13, R24 ;  /* 0x00000018000d7202 */ /* 0x000fe20000000f00 */
[----:B------:R-:W-:Y:S02]  /*23420*/  IMAD.MOV.U32 R12, RZ, RZ, 0x1 ;  /* 0x00000001ff0c7424 */ /* 0x000fe400078e00ff */
[----:B------:R-:W-:-:S07]  /*23430*/  IMAD.MOV.U32 R2, RZ, RZ, R14 ;  /* 0x000000ffff027224 */ /* 0x000fce00078e000e */
[----:B------:R-:W-:Y:S05]  /*23440*/  WARPSYNC.COLLECTIVE R15, `(.L_x_4189) ;  /* 0x000000000f087348 */ /* 0x000fea0003c00000 */
[----:B------:R0:W1:Y:S02]  /*23450*/  SHFL.IDX P6, R14, R13, R12, R11 ;  /* 0x0000000c0d0e7389 */ /* 0x00006400000c000b */
[----:B01----:R-:W-:Y:S01]  /*23460*/  ENDCOLLECTIVE ;  /* 0x000000000000791b */ /* 0x003fe20003800000 */
.L_x_4189:
        /* <DEDUP_REMOVED lines=16> */
.L_x_4190:
[----:B------:R-:W-:Y:S01]  /*23570*/  MOV R13, R24 ;  /* 0x00000018000d7202 */ /* 0x000fe20000000f00 */
[----:B------:R-:W-:Y:S01]  /*23580*/  IMAD.MOV.U32 R12, RZ, RZ, 0x2 ;  /* 0x00000002ff0c7424 */ /* 0x000fe200078e00ff */
[----:B------:R-:W-:-:S07]  /*23590*/  MOV R2, R14 ;  /* 0x0000000e00027202 */ /* 0x000fce0000000f00 */
[----:B------:R-:W-:Y:S05]  /*235a0*/  WARPSYNC.COLLECTIVE R15, `(.L_x_4191) ;  /* 0x000000000f087348 */ /* 0x000fea0003c00000 */
[----:B------:R0:W1:Y:S02]  /*235b0*/  SHFL.IDX P6, R14, R13, R12, R11 ;  /* 0x0000000c0d0e7389 */ /* 0x00006400000c000b */
[----:B01----:R-:W-:Y:S01]  /*235c0*/  ENDCOLLECTIVE ;  /* 0x000000000000791b */ /* 0x003fe20003800000 */
.L_x_4191:
        /* <DEDUP_REMOVED lines=16> */
.L_x_4192:
[----:B------:R-:W-:Y:S01]  /*236d0*/  MOV R13, R24 ;  /* 0x00000018000d7202 */ /* 0x000fe20000000f00 */
[----:B------:R-:W-:Y:S01]  /*236e0*/  IMAD.MOV.U32 R12, RZ, RZ, 0x3 ;  /* 0x00000003ff0c7424 */ /* 0x000fe200078e00ff */
[----:B------:R-:W-:-:S07]  /*236f0*/  MOV R2, R14 ;  /* 0x0000000e00027202 */ /* 0x000fce0000000f00 */
[----:B------:R-:W-:Y:S05]  /*23700*/  WARPSYNC.COLLECTIVE R15, `(.L_x_4193) ;  /* 0x000000000f087348 */ /* 0x000fea0003c00000 */
[----:B------:R0:W1:Y:S02]  /*23710*/  SHFL.IDX P6, R14, R13, R12, R11 ;  /* 0x0000000c0d0e7389 */ /* 0x00006400000c000b */
[----:B01----:R-:W-:Y:S01]  /*23720*/  ENDCOLLECTIVE ;  /* 0x000000000000791b */ /* 0x003fe20003800000 */
.L_x_4193:
        /* <DEDUP_REMOVED lines=16> */
.L_x_4194:
[----:B------:R-:W-:Y:S01]  /*23830*/  MOV R13, R24 ;  /* 0x00000018000d7202 */ /* 0x000fe20000000f00 */
[----:B------:R-:W-:Y:S01]  /*23840*/  IMAD.MOV.U32 R12, RZ, RZ, 0x4 ;  /* 0x00000004ff0c7424 */ /* 0x000fe200078e00ff */
[----:B------:R-:W-:-:S07]  /*23850*/  MOV R2, R14 ;  /* 0x0000000e00027202 */ /* 0x000fce0000000f00 */
[----:B------:R-:W-:Y:S05]  /*23860*/  WARPSYNC.COLLECTIVE R15, `(.L_x_4195) ;  /* 0x000000000f087348 */ /* 0x000fea0003c00000 */
[----:B------:R0:W1:Y:S02]  /*23870*/  SHFL.IDX P6, R14, R13, R12, R11 ;  /* 0x0000000c0d0e7389 */ /* 0x00006400000c000b */
[----:B01----:R-:W-:Y:S01]  /*23880*/  ENDCOLLECTIVE ;  /* 0x000000000000791b */ /* 0x003fe20003800000 */
.L_x_4195:
        /* <DEDUP_REMOVED lines=16> */
.L_x_4196:
[----:B------:R-:W-:Y:S01]  /*23990*/  MOV R13, R24 ;  /* 0x00000018000d7202 */ /* 0x000fe20000000f00 */
[----:B------:R-:W-:Y:S01]  /*239a0*/  IMAD.MOV.U32 R12, RZ, RZ, 0x5 ;  /* 0x00000005ff0c7424 */ /* 0x000fe200078e00ff */
[----:B------:R-:W-:-:S07]  /*239b0*/  MOV R2, R14 ;  /* 0x0000000e00027202 */ /* 0x000fce0000000f00 */
[----:B------:R-:W-:Y:S05]  /*239c0*/  WARPSYNC.COLLECTIVE R15, `(.L_x_4197) ;  /* 0x000000000f087348 */ /* 0x000fea0003c00000 */
[----:B------:R0:W1:Y:S02]  /*239d0*/  SHFL.IDX P6, R14, R13, R12, R11 ;  /* 0x0000000c0d0e7389 */ /* 0x00006400000c000b */
[----:B01----:R-:W-:Y:S01]  /*239e0*/  ENDCOLLECTIVE ;  /* 0x000000000000791b */ /* 0x003fe20003800000 */
.L_x_4197:
        /* <DEDUP_REMOVED lines=13> */
.L_x_4198:
[----:B------:R-:W-:Y:S01]  /*23ac0*/  @!PT LDS RZ, [RZ] ;  /* 0x00000000fffff984 */ /* 0x000fe20000000800 */
[----:B------:R-:W-:Y:S01]  /*23ad0*/  @!PT LDS RZ, [RZ] ;  /* 0x00000000fffff984 */ /* 0x000fe20000000800 */
[----:B------:R-:W-:Y:S01]  /*23ae0*/  @!PT LDS RZ, [RZ] ;  /* 0x00000000fffff984 */ /* 0x000fe20000000800 */
[----:B------:R0:W-:Y:S01]  /*23af0*/  LDGSTS.E.BYPASS.LTC128B.128 [R5+0x5400], desc[UR56][R2.64+0x80], !P0 ;  /* 0x0540008002057fae */ /* 0x0001e2000c101d78 */
[----:B------:R-:W-:-:S13]  /*23b00*/  ISETP.LT.OR P0, PT, R7, 0x41, P1 ;  /* 0x000000410700780c */ /* 0x000fda0000f01670 */
[----:B------:R0:W-:Y:S01]  /*23b10*/  LDGSTS.E.BYPASS.LTC128B.128 [R5+0x8400], desc[UR56][R2.64+0x100], !P0 ;  /* 0x0840010002057fae */ /* 0x0001e2000c101d78 */
[----:B------:R-:W-:Y:S05]  /*23b20*/  BRA `(.L_x_4199) ;  /* 0xffffffb000507947 */ /* 0x000fea000383ffff */
.L_x_4053:
[----:B0-----:R0:W1:Y:S02]  /*23b30*/  SYNCS.PHASECHK.TRANS64.TRYWAIT P0, [R0+URZ+0x30860], R3 ;  /* 0x03086003000075a7 */ /* 0x001064000800017f */
[----:B-1----:R-:W-:Y:S05]  /*23b40*/  @!P0 NANOSLEEP.SYNCS 0x989680 ;  /* 0x009896800000895d */ /* 0x002fea0003900000 */
[----:B------:R-:W1:Y:S02]  /*23b50*/  @!P0 SYNCS.PHASECHK.TRANS64 P0, [R0+URZ+0x30860], R3 ;  /* 0x03086003000085a7 */ /* 0x000e64000800007f */
[----:B-1----:R-:W-:Y:S05]  /*23b60*/  @!P0 BRA `(.L_x_4053) ;  /* 0xfffffffc00f08947 */ /* 0x002fea000383ffff */
[----:B------:R-:W-:Y:S05]  /*23b70*/  BRA `(.L_x_4200) ;  /* 0xffffffb400787947 */ /* 0x000fea000383ffff */
.L_x_4054:
[----:B------:R-:W-:Y:S01]  /*23b80*/  BSSY B0, `(.L_x_4201) ;  /* 0x0000008000007945 */ /* 0x000fe20003800000 */
[----:B------:R-:W-:Y:S01]  /*23b90*/  MOV R13, R24 ;  /* 0x00000018000d7202 */ /* 0x000fe20000000f00 */
[----:B------:R-:W-:Y:S01]  /*23ba0*/  IMAD.MOV.U32 R12, RZ, RZ, RZ ;  /* 0x000000ffff0c7224 */ /* 0x000fe200078e00ff */
[----:B------:R-:W-:Y:S01]  /*23bb0*/  MOV R11, 0x181f ;  /* 0x0000181f000b7802 */ /* 0x000fe20000000f00 */
[----:B------:R-:W-:-:S07]  /*23bc0*/  IMAD.MOV.U32 R15, RZ, RZ, -0x1 ;  /* 0xffffffffff0f7424 */ /* 0x000fce00078e00ff */
[----:B0-2---:R-:W-:Y:S05]  /*23bd0*/  WARPSYNC.COLLECTIVE R15, `(.L_x_4202) ;  /* 0x000000000f087348 */ /* 0x005fea0003c00000 */
[----:B--2---:R1:W2:Y:S02]  /*23be0*/  SHFL.IDX P6, R14, R13, R12, R11 ;  /* 0x0000000c0d0e7389 */ /* 0x0042a400000c000b */
[----:B012---:R-:W-:Y:S01]  /*23bf0*/  ENDCOLLECTIVE ;  /* 0x000000000000791b */ /* 0x007fe20003800000 */
.L_x_4202:
[----:B------:R-:W-:Y:S05]  /*23c00*/  BSYNC B0 ;  /* 0x0000000000007941 */ /* 0x000fea0003800000 */
.L_x_4201:
[----:B------:R-:W-:Y:S01]  /*23c10*/  IMAD.MOV.U32 R13, RZ, RZ, R23 ;  /* 0x000000ffff0d7224 */ /* 0x000fe200078e0017 */
[----:B------:R-:W-:Y:S01]  /*23c20*/  MOV R12, RZ ;  /* 0x000000ff000c7202 */ /* 0x000fe20000000f00 */
[----:B------:R-:W-:Y:S01]  /*23c30*/  IMAD.MOV.U32 R11, RZ, RZ, 0x181f ;  /* 0x0000181fff0b7424 */ /* 0x000fe200078e00ff */
[----:B------:R-:W-:Y:S01]  /*23c40*/  MOV R15, 0xffffffff ;  /* 0xffffffff000f7802 */ /* 0x000fe20000000f00 */
[----:B------:R-:W-:Y:S01]  /*23c50*/  IMAD.SHL.U32 R5, R33, 0x2, RZ ;  /* 0x0000000221057824 */ /* 0x000fe200078e00ff */
[----:B------:R-:W-:Y:S01]  /*23c60*/  MOV R3, R14 ;  /* 0x0000000e00037202 */ /* 0x000fe20000000f00 */
[----:B------:R-:W-:-:S07]  /*23c70*/  IMAD R4, R7, 0x2, R22 ;  /* 0x0000000207047824 */ /* 0x000fce00078e0216 */
[----:B------:R-:W-:Y:S05]  /*23c80*/  WARPSYNC.COLLECTIVE R15, `(.L_x_4203) ;  /* 0x000000000f087348 */ /* 0x000fea0003c00000 */
[----:B------:R0:W1:Y:S02]  /*23c90*/  SHFL.IDX P6, R14, R13, R12, R11 ;  /* 0x0000000c0d0e7389 */ /* 0x00006400000c000b */
[----:B01----:R-:W-:Y:S01]  /*23ca0*/  ENDCOLLECTIVE ;  /* 0x000000000000791b */ /* 0x003fe20003800000 */
.L_x_4203:
[----:B------:R-:W-:Y:S02]  /*23cb0*/  ULDC UR4, c[0x0][0x2f4] ;  /* 0x0000bd0000047ab9 */ /* 0x000fe40000000800 */
[----:B------:R-:W-:Y:S02]  /*23cc0*/  ISETP.GE.AND P2, PT, R33, UR4, PT ;  /* 0x0000000421007c0c */ /* 0x000fe4000bf46270 */
[----:B------:R-:W-:Y:S02]  /*23cd0*/  ISETP.GE.AND P1, PT, R36, UR4, PT ;  /* 0x0000000424007c0c */ /* 0x000fe4000bf26270 */
[C---:B------:R-:W-:Y:S02]  /*23ce0*/  ISETP.LT.OR P3, PT, R6.reuse, 0x1, P2 ;  /* 0x000000010600780c */ /* 0x040fe40001761670 */
[----:B------:R-:W-:Y:S02]  /*23cf0*/  ISETP.LT.OR P4, PT, R6, 0x1, P1 ;  /* 0x000000010600780c */ /* 0x000fe40000f81670 */
[----:B------:R-:W-:Y:S01]  /*23d00*/  MOV R13, R24 ;  /* 0x00000018000d7202 */ /* 0x000fe20000000f00 */
[----:B------:R-:W-:Y:S01]  /*23d10*/  IMAD.MOV.U32 R12, RZ, RZ, 0x1 ;  /* 0x00000001ff0c7424 */ /* 0x000fe200078e00ff */
[----:B------:R-:W-:-:S04]  /*23d20*/  IADD3 R2, P0, R14, R5, RZ ;  /* 0x000000050e027210 */ /* 0x000fc80007f1e0ff */
[----:B------:R-:W-:Y:S02]  /*23d30*/  IADD3.X R3, RZ, R3, RZ, P0, !PT ;  /* 0x00000003ff037210 */ /* 0x000fe400007fe4ff */
[----:B------:R-:W-:-:S13]  /*23d40*/  ISETP.GE.AND P0, PT, R35, UR4, PT ;  /* 0x0000000423007c0c */ /* 0x000fda000bf06270 */
[----:B------:R-:W-:Y:S05]  /*23d50*/  WARPSYNC.COLLECTIVE R15, `(.L_x_4204) ;  /* 0x000000000f087348 */ /* 0x000fea0003c00000 */
[----:B------:R0:W1:Y:S02]  /*23d60*/  SHFL.IDX P6, R14, R13, R12, R11 ;  /* 0x0000000c0d0e7389 */ /* 0x00006400000c000b */
[----:B01----:R-:W-:Y:S01]  /*23d70*/  ENDCOLLECTIVE ;  /* 0x000000000000791b */ /* 0x003fe20003800000 */
.L_x_4204:
        /* <DEDUP_REMOVED lines=8> */
[----:B------:R-:W-:Y:S02]  /*23e00*/  ISETP.LT.OR P3, PT, R6, 0x11, P2 ;  /* 0x000000110600780c */ /* 0x000fe40001761670 */
[----:B------:R-:W-:-:S11]  /*23e10*/  MOV R7, R14 ;  /* 0x0000000e00077202 */ /* 0x000fd60000000f00 */
[----:B0-----:R-:W-:Y:S05]  /*23e20*/  WARPSYNC.COLLECTIVE R15, `(.L_x_4205) ;  /* 0x000000000f087348 */ /* 0x001fea0003c00000 */
[----:B------:R1:W2:Y:S02]  /*23e30*/  SHFL.IDX P6, R14, R13, R12, R11 ;  /* 0x0000000c0d0e7389 */ /* 0x0002a400000c000b */
[----:B012---:R-:W-:Y:S01]  /*23e40*/  ENDCOLLECTIVE ;  /* 0x000000000000791b */ /* 0x007fe20003800000 */
.L_x_4205:
[----:B------:R-:W-:Y:S01]  /*23e50*/  IMAD.MOV.U32 R13, RZ, RZ, R24 ;  /* 0x000000ffff0d7224 */ /* 0x000fe200078e0018 */
[----:B------:R-:W-:Y:S02]  /*23e60*/  MOV R12, 0x2 ;  /* 0x00000002000c7802 */ /* 0x000fe40000000f00 */
[----:B------:R-:W-:-:S13]  /*23e70*/  IADD3 R2, P4, R14, R5, RZ ;  /* 0x000000050e027210 */ /* 0x000fda0007f9e0ff */
[----:B------:R-:W-:Y:S05]  /*23e80*/  WARPSYNC.COLLECTIVE R15, `(.L_x_4206) ;  /* 0x000000000f087348 */ /* 0x000fea0003c00000 */
[----:B------:R0:W1:Y:S02]  /*23e90*/  SHFL.IDX P6, R14, R13, R12, R11 ;  /* 0x0000000c0d0e7389 */ /* 0x00006400000c000b */
[----:B01----:R-:W-:Y:S01]  /*23ea0*/  ENDCOLLECTIVE ;  /* 0x000000000000791b */ /* 0x003fe20003800000 */
.L_x_4206:
        /* <DEDUP_REMOVED lines=15> */
.L_x_4207:
[----:B------:R-:W-:Y:S01]  /*23fa0*/  MOV R13, R24 ;  /* 0x00000018000d7202 */ /* 0x000fe20000000f00 */
[----:B------:R-:W-:Y:S01]  /*23fb0*/  IMAD.MOV.U32 R12, RZ, RZ, 0x3 ;  /* 0x00000003ff0c7424 */ /* 0x000fe200078e00ff */
[----:B------:R-:W-:-:S13]  /*23fc0*/  IADD3 R2, P4, R14, R5, RZ ;  /* 0x000000050e027210 */ /* 0x000fda0007f9e0ff */
[----:B------:R-:W-:Y:S05]  /*23fd0*/  WARPSYNC.COLLECTIVE R15, `(.L_x_4208) ;  /* 0x000000000f087348 */ /* 0x000fea0003c00000 */
[----:B------:R0:W1:Y:S02]  /*23fe0*/  SHFL.IDX P6, R14, R13, R12, R11 ;  /* 0x0000000c0d0e7389 */ /* 0x00006400000c000b */
[----:B01----:R-:W-:Y:S01]  /*23ff0*/  ENDCOLLECTIVE ;  /* 0x000000000000791b */ /* 0x003fe20003800000 */
.L_x_4208:
        /* <DEDUP_REMOVED lines=15> */
.L_x_4209:
[----:B------:R-:W-:Y:S01]  /*240f0*/  IMAD.MOV.U32 R13, RZ, RZ, R24 ;  /* 0x000000ffff0d7224 */ /* 0x000fe200078e0018 */
[----:B------:R-:W-:Y:S02]  /*24100*/  MOV R12, 0x4 ;  /* 0x00000004000c7802 */ /* 0x000fe40000000f00 */
[----:B------:R-:W-:-:S13]  /*24110*/  IADD3 R2, P4, R14, R5, RZ ;  /* 0x000000050e027210 */ /* 0x000fda0007f9e0ff */
[----:B------:R-:W-:Y:S05]  /*24120*/  WARPSYNC.COLLECTIVE R15, `(.L_x_4210) ;  /* 0x000000000f087348 */ /* 0x000fea0003c00000 */
[----:B------:R0:W1:Y:S02]  /*24130*/  SHFL.IDX P6, R14, R13, R12, R11 ;  /* 0x0000000c0d0e7389 */ /* 0x00006400000c000b */
[----:B01----:R-:W-:Y:S01]  /*24140*/  ENDCOLLECTIVE ;  /* 0x000000000000791b */ /* 0x003fe20003800000 */
.L_x_4210:
        /* <DEDUP_REMOVED lines=15> */
.L_x_4211:
[----:B------:R-:W-:Y:S01]  /*24240*/  MOV R13, R24 ;  /* 0x00000018000d7202 */ /* 0x000fe20000000f00 */
[----:B------:R-:W-:Y:S01]  /*24250*/  IMAD.MOV.U32 R12, RZ, RZ, 0x5 ;  /* 0x00000005ff0c7424 */ /* 0x000fe200078e00ff */
[----:B------:R-:W-:-:S13]  /*24260*/  IADD3 R2, P4, R14, R5, RZ ;  /* 0x000000050e027210 */ /* 0x000fda0007f9e0ff */
[----:B------:R-:W-:Y:S05]  /*24270*/  WARPSYNC.COLLECTIVE R15, `(.L_x_4212) ;  /* 0x000000000f087348 */ /* 0x000fea0003c00000 */
[----:B------:R0:W1:Y:S02]  /*24280*/  SHFL.IDX P6, R14, R13, R12, R11 ;  /* 0x0000000c0d0e7389 */ /* 0x00006400000c000b */
[----:B01----:R-:W-:Y:S01]  /*24290*/  ENDCOLLECTIVE ;  /* 0x000000000000791b */ /* 0x003fe20003800000 */
.L_x_4212:
        /* <DEDUP_REMOVED lines=10> */
[----:B------:R-:W-:-:S07]  /*24340*/  MOV R24, R14 ;  /* 0x0000000e00187202 */ /* 0x000fce0000000f00 */
[----:B0-----:R-:W-:Y:S05]  /*24350*/  WARPSYNC.COLLECTIVE R15, `(.L_x_4213) ;  /* 0x000000000f087348 */ /* 0x001fea0003c00000 */
[----:B------:R1:W2:Y:S02]  /*24360*/  SHFL.IDX P6, R14, R13, R12, R11 ;  /* 0x0000000c0d0e7389 */ /* 0x0002a400000c000b */
[----:B012---:R-:W-:Y:S01]  /*24370*/  ENDCOLLECTIVE ;  /* 0x000000000000791b */ /* 0x007fe20003800000 */
.L_x_4213:
[----:B------:R-:W-:Y:S05]  /*24380*/  BRA `(.L_x_4214) ;  /* 0xffffffb0007c7947 */ /* 0x000fea000383ffff */
.L_x_4059:
        /* <DEDUP_REMOVED lines=8> */
.L_x_4216:
[----:B------:R-:W-:Y:S05]  /*24410*/  BSYNC B0 ;  /* 0x0000000000007941 */ /* 0x000fea0003800000 */
.L_x_4215:
        /* <DEDUP_REMOVED lines=9> */
.L_x_4217:
[----:B------:R-:W-:Y:S02]  /*244b0*/  ULDC UR4, c[0x0][0xc3c] ;  /* 0x00030f0000047ab9 */ /* 0x000fe40000000800 */
        /* <DEDUP_REMOVED lines=17> */
.L_x_4218:
[----:B------:R-:W-:Y:S01]  /*245d0*/  IMAD.MOV.U32 R12, RZ, RZ, 0x2 ;  /* 0x00000002ff0c7424 */ /* 0x000fe200078e00ff */
[----:B------:R-:W-:-:S05]  /*245e0*/  SEL R7, R14, RZ, P1 ;  /* 0x000000ff0e077207 */ /* 0x000fca0000800000 */
[----:B------:R-:W-:-:S05]  /*245f0*/  IMAD.IADD R6, R4, 0x1, R7 ;  /* 0x0000000104067824 */ /* 0x000fca00078e0207 */
[----:B------:R-:W-:-:S07]  /*24600*/  MOV R13, R6 ;  /* 0x00000006000d7202 */ /* 0x000fce0000000f00 */
[----:B------:R-:W-:Y:S05]  /*24610*/  WARPSYNC.COLLECTIVE R15, `(.L_x_4219) ;  /* 0x000000000f087348 */ /* 0x000fea0003c00000 */
[----:B------:R0:W1:Y:S02]  /*24620*/  SHFL.UP P6, R14, R13, R12, R11 ;  /* 0x0400000c0d0e7389 */ /* 0x00006400000c000b */
[----:B01----:R-:W-:Y:S01]  /*24630*/  ENDCOLLECTIVE ;  /* 0x000000000000791b */ /* 0x003fe20003800000 */
.L_x_4219:
[----:B------:R-:W-:Y:S02]  /*24640*/  MOV R12, 0x4 ;  /* 0x00000004000c7802 */ /* 0x000fe40000000f00 */
[----:B------:R-:W-:-:S04]  /*24650*/  SEL R7, R14, RZ, P2 ;  /* 0x000000ff0e077207 */ /* 0x000fc80001000000 */
[----:B------:R-:W-:-:S05]  /*24660*/  IADD3 R7, R6, R7, RZ ;  /* 0x0000000706077210 */ /* 0x000fca0007ffe0ff */
[----:B------:R-:W-:-:S07]  /*24670*/  IMAD.MOV.U32 R13, RZ, RZ, R7 ;  /* 0x000000ffff0d7224 */ /* 0x000fce00078e0007 */
[----:B------:R-:W-:Y:S05]  /*24680*/  WARPSYNC.COLLECTIVE R15, `(.L_x_4220) ;  /* 0x000000000f087348 */ /* 0x000fea0003c00000 */
[----:B------:R0:W1:Y:S02]  /*24690*/  SHFL.UP P6, R14, R13, R12, R11 ;  /* 0x0400000c0d0e7389 */ /* 0x00006400000c000b */
[----:B01----:R-:W-:Y:S01]  /*246a0*/  ENDCOLLECTIVE ;  /* 0x000000000000791b */ /* 0x003fe20003800000 */
.L_x_4220:
[----:B------:R-:W-:Y:S01]  /*246b0*/  IMAD.MOV.U32 R12, RZ, RZ, 0x8 ;  /* 0x00000008ff0c7424 */ /* 0x000fe200078e00ff */
[----:B------:R-:W-:-:S05]  /*246c0*/  SEL R2, R14, RZ, P3 ;  /* 0x000000ff0e027207 */ /* 0x000fca0001800000 */
[----:B------:R-:W-:-:S05]  /*246d0*/  IMAD.IADD R2, R7, 0x1, R2 ;  /* 0x0000000107027824 */ /* 0x000fca00078e0202 */
[----:B------:R-:W-:-:S07]  /*246e0*/  MOV R13, R2 ;  /* 0x00000002000d7202 */ /* 0x000fce0000000f00 */
[----:B------:R-:W-:Y:S05]  /*246f0*/  WARPSYNC.COLLECTIVE R15, `(.L_x_4221) ;  /* 0x000000000f087348 */ /* 0x000fea0003c00000 */
[----:B------:R0:W1:Y:S02]  /*24700*/  SHFL.UP P6, R14, R13, R12, R11 ;  /* 0x0400000c0d0e7389 */ /* 0x00006400000c000b */
[----:B01----:R-:W-:Y:S01]  /*24710*/  ENDCOLLECTIVE ;  /* 0x000000000000791b */ /* 0x003fe20003800000 */
.L_x_4221:
[----:B------:R-:W-:Y:S02]  /*24720*/  MOV R12, 0x10 ;  /* 0x00000010000c7802 */ /* 0x000fe40000000f00 */
[----:B------:R-:W-:-:S04]  /*24730*/  SEL R3, R14, RZ, P4 ;  /* 0x000000ff0e037207 */ /* 0x000fc80002000000 */
[----:B------:R-:W-:-:S05]  /*24740*/  IADD3 R3, R2, R3, RZ ;  /* 0x0000000302037210 */ /* 0x000fca0007ffe0ff */
[----:B------:R-:W-:-:S07]  /*24750*/  IMAD.MOV.U32 R13, RZ, RZ, R3 ;  /* 0x000000ffff0d7224 */ /* 0x000fce00078e0003 */
[----:B------:R-:W-:Y:S05]  /*24760*/  WARPSYNC.COLLECTIVE R15, `(.L_x_4222) ;  /* 0x000000000f087348 */ /* 0x000fea0003c00000 */
[----:B------:R0:W1:Y:S02]  /*24770*/  SHFL.UP P6, R14, R13, R12, R11 ;  /* 0x0400000c0d0e7389 */ /* 0x00006400000c000b */
[----:B01----:R-:W-:Y:S01]  /*24780*/  ENDCOLLECTIVE ;  /* 0x000000000000791b */ /* 0x003fe20003800000 */
.L_x_4222:
        /* <DEDUP_REMOVED lines=8> */
.L_x_4223:
[----:B------:R-:W-:Y:S05]  /*24810*/  BRA `(.L_x_4224) ;  /* 0xffffffb000947947 */ /* 0x000fea000383ffff */
.L_x_4064:
[----:B------:R-:W-:Y:S01]  /*24820*/  BSSY B0, `(.L_x_4225) ;  /* 0x0000008000007945 */ /* 0x000fe20003800000 */
[----:B-----5:R-:W-:Y:S01]  /*24830*/  IMAD.MOV.U32 R13, RZ, RZ, R4 ;  /* 0x000000ffff0d7224 */ /* 0x020fe200078e0004 */
[----:B------:R-:W-:Y:S01]  /*24840*/  MOV R12, 0x1 ;  /* 0x00000001000c7802 */ /* 0x000fe20000000f00 */
[----:B------:R-:W-:Y:S01]  /*24850*/  IMAD.MOV.U32 R11, RZ, RZ, RZ ;  /* 0x000000ffff0b7224 */ /* 0x000fe200078e00ff */
[----:B------:R-:W-:-:S07]  /*24860*/  MOV R15, 0xffffffff ;  /* 0xffffffff000f7802 */ /* 0x000fce0000000f00 */
[----:B01----:R-:W-:Y:S05]  /*24870*/  WARPSYNC.COLLECTIVE R15, `(.L_x_4226) ;  /* 0x000000000f087348 */ /* 0x003fea0003c00000 */
[----:B------:R2:W3:Y:S02]  /*24880*/  SHFL.UP P6, R14, R13, R12, R11 ;  /* 0x0400000c0d0e7389 */ /* 0x0004e400000c000b */
[----:B0123--:R-:W-:Y:S01]  /*24890*/  ENDCOLLECTIVE ;  /* 0x000000000000791b */ /* 0x00ffe20003800000 */
.L_x_4226:
[----:B------:R-:W-:Y:S05]  /*248a0*/  BSYNC B0 ;  /* 0x0000000000007941 */ /* 0x000fea0003800000 */
.L_x_4225:
        /* <DEDUP_REMOVED lines=8> */
.L_x_4227:
[----:B------:R-:W-:Y:S01]  /*24930*/  IMAD.MOV.U32 R12, RZ, RZ, 0x4 ;  /* 0x00000004ff0c7424 */ /* 0x000fe200078e00ff */
[----:B------:R-:W-:-:S05]  /*24940*/  SEL R0, R14, RZ, P2 ;  /* 0x000000ff0e007207 */ /* 0x000fca0001000000 */
[----:B------:R-:W-:-:S05]  /*24950*/  IMAD.IADD R0, R13, 0x1, R0 ;  /* 0x000000010d007824 */ /* 0x000fca00078e0200 */
[----:B------:R-:W-:-:S07]  /*24960*/  MOV R13, R0 ;  /* 0x00000000000d7202 */ /* 0x000fce0000000f00 */
[----:B------:R-:W-:Y:S05]  /*24970*/  WARPSYNC.COLLECTIVE R15, `(.L_x_4228) ;  /* 0x000000000f087348 */ /* 0x000fea0003c00000 */
[----:B------:R0:W1:Y:S02]  /*24980*/  SHFL.UP P6, R14, R13, R12, R11 ;  /* 0x0400000c0d0e7389 */ /* 0x00006400000c000b */
[----:B01----:R-:W-:Y:S01]  /*24990*/  ENDCOLLECTIVE ;  /* 0x000000000000791b */ /* 0x003fe20003800000 */
.L_x_4228:
[----:B------:R-:W-:Y:S02]  /*249a0*/  MOV R12, 0x8 ;  /* 0x00000008000c7802 */ /* 0x000fe40000000f00 */
[----:B------:R-:W-:-:S04]  /*249b0*/  SEL R3, R14, RZ, P3 ;  /* 0x000000ff0e037207 */ /* 0x000fc80001800000 */
[----:B------:R-:W-:-:S05]  /*249c0*/  IADD3 R2, R0, R3, RZ ;  /* 0x0000000300027210 */ /* 0x000fca0007ffe0ff */
[----:B------:R-:W-:-:S07]  /*249d0*/  IMAD.MOV.U32 R13, RZ, RZ, R2 ;  /* 0x000000ffff0d7224 */ /* 0x000fce00078e0002 */
[----:B------:R-:W-:Y:S05]  /*249e0*/  WARPSYNC.COLLECTIVE R15, `(.L_x_4229) ;  /* 0x000000000f087348 */ /* 0x000fea0003c00000 */
[----:B------:R0:W1:Y:S02]  /*249f0*/  SHFL.UP P6, R14, R13, R12, R11 ;  /* 0x0400000c0d0e7389 */ /* 0x00006400000c000b */
[----:B01----:R-:W-:Y:S01]  /*24a00*/  ENDCOLLECTIVE ;  /* 0x000000000000791b */ /* 0x003fe20003800000 */
.L_x_4229:
[----:B------:R-:W-:Y:S01]  /*24a10*/  IMAD.MOV.U32 R12, RZ, RZ, 0x10 ;  /* 0x00000010ff0c7424 */ /* 0x000fe200078e00ff */
[----:B------:R-:W-:-:S05]  /*24a20*/  SEL R3, R14, RZ, P4 ;  /* 0x000000ff0e037207 */ /* 0x000fca0002000000 */
[----:B------:R-:W-:-:S05]  /*24a30*/  IMAD.IADD R3, R2, 0x1, R3 ;  /* 0x0000000102037824 */ /* 0x000fca00078e0203 */
[----:B------:R-:W-:-:S07]  /*24a40*/  MOV R13, R3 ;  /* 0x00000003000d7202 */ /* 0x000fce0000000f00 */
[----:B------:R-:W-:Y:S05]  /*24a50*/  WARPSYNC.COLLECTIVE R15, `(.L_x_4230) ;  /* 0x000000000f087348 */ /* 0x000fea0003c00000 */
[----:B------:R0:W1:Y:S02]  /*24a60*/  SHFL.UP P6, R14, R13, R12, R11 ;  /* 0x0400000c0d0e7389 */ /* 0x00006400000c000b */
[----:B01----:R-:W-:Y:S01]  /*24a70*/  ENDCOLLECTIVE ;  /* 0x000000000000791b */ /* 0x003fe20003800000 */
.L_x_4230:
        /* <DEDUP_REMOVED lines=8> */
.L_x_4231:
[----:B------:R-:W-:Y:S05]  /*24b00*/  BRA `(.L_x_4232) ;  /* 0xffffffb000747947 */ /* 0x000fea000383ffff */
.L_x_4066:
[----:B------:R-:W-:Y:S01]  /*24b10*/  BSSY B0, `(.L_x_4233) ;  /* 0x0000006000007945 */ /* 0x000fe20003800000 */
[----:B------:R-:W-:Y:S02]  /*24b20*/  PLOP3.LUT P6, PT, P6, PT, PT, 0x8, 0x0 ;  /* 0x000000000000781c */ /* 0x000fe400037ce170 */
[----:B------:R-:W-:-:S11]  /*24b30*/  MOV R15, 0xffffffff ;  /* 0xffffffff000f7802 */ /* 0x000fd60000000f00 */
[----:B0-----:R-:W-:Y:S05]  /*24b40*/  WARPSYNC.COLLECTIVE R15, `(.L_x_4234) ;  /* 0x000000000f087348 */ /* 0x001fea0003c00000 */
[----:B------:R-:W-:Y:S01]  /*24b50*/  VOTE.ANY R14, PT, P6 ;  /* 0x00000000000e7806 */ /* 0x000fe200030e0100 */
[----:B0-----:R-:W-:Y:S06]  /*24b60*/  ENDCOLLECTIVE ;  /* 0x000000000000791b */ /* 0x001fec0003800000 */
.L_x_4234:
[----:B------:R-:W-:Y:S05]  /*24b70*/  BSYNC B0 ;  /* 0x0000000000007941 */ /* 0x000fea0003800000 */
.L_x_4233:
        /* <DEDUP_REMOVED lines=9> */
.L_x_4235:
[----:B------:R-:W-:Y:S01]  /*24c10*/  MOV R4, R14 ;  /* 0x0000000e00047202 */ /* 0x000fe20000000f00 */
[----:B------:R-:W-:Y:S06]  /*24c20*/  BRA `(.L_x_4236) ;  /* 0xffffffb000647947 */ /* 0x000fec000383ffff */
.L_x_4068:
[----:B------:R-:W-:Y:S01]  /*24c30*/  BSSY B0, `(.L_x_4237) ;  /* 0x0000007000007945 */ /* 0x000fe20003800000 */
[----:B------:R-:W-:Y:S01]  /*24c40*/  IMAD.MOV.U32 R13, RZ, RZ, R6 ;  /* 0x000000ffff0d7224 */ /* 0x000fe200078e0006 */
[----:B------:R-:W-:Y:S01]  /*24c50*/  MOV R11, 0x1f ;  /* 0x0000001f000b7802 */ /* 0x000fe20000000f00 */
[----:B------:R-:W-:-:S07]  /*24c60*/  IMAD.MOV.U32 R15, RZ, RZ, -0x1 ;  /* 0xffffffffff0f7424 */ /* 0x000fce00078e00ff */
[----:B012---:R-:W-:Y:S05]  /*24c70*/  WARPSYNC.COLLECTIVE R15, `(.L_x_4238) ;  /* 0x000000000f087348 */ /* 0x007fea0003c00000 */
[----:B------:R3:W4:Y:S02]  /*24c80*/  SHFL.IDX P6, R14, R13, R12, R11 ;  /* 0x0000000c0d0e7389 */ /* 0x00072400000c000b */
[----:B01234-:R-:W-:Y:S01]  /*24c90*/  ENDCOLLECTIVE ;  /* 0x000000000000791b */ /* 0x01ffe20003800000 */
.L_x_4238:
[----:B------:R-:W-:Y:S05]  /*24ca0*/  BSYNC B0 ;  /* 0x0000000000007941 */ /* 0x000fea0003800000 */
.L_x_4237:
[----:B------:R-:W-:Y:S05]  /*24cb0*/  BRA `(.L_x_4067) ;  /* 0xffffffb0005c7947 */ /* 0x000fea000383ffff */
.L_x_4072:
[----:B0-----:R0:W1:Y:S02]  /*24cc0*/  SYNCS.PHASECHK.TRANS64.TRYWAIT P0, [R7+URZ+0x30820], R0 ;  /* 0x03082000070075a7 */ /* 0x001064000800017f */
[----:B-1----:R-:W-:Y:S05]  /*24cd0*/  @!P0 NANOSLEEP.SYNCS 0x989680 ;  /* 0x009896800000895d */ /* 0x002fea0003900000 */
[----:B------:R-:W1:Y:S02]  /*24ce0*/  @!P0 SYNCS.PHASECHK.TRANS64 P0, [R7+URZ+0x30820], R0 ;  /* 0x03082000070085a7 */ /* 0x000e64000800007f */
[----:B-1----:R-:W-:Y:S05]  /*24cf0*/  @!P0 BRA `(.L_x_4072) ;  /* 0xfffffffc00f08947 */ /* 0x002fea000383ffff */
[----:B------:R-:W-:Y:S05]  /*24d00*/  BRA `(.L_x_4239) ;  /* 0xffffffb400487947 */ /* 0x000fea000383ffff */
.L_x_4073:
        /* <DEDUP_REMOVED lines=8> */
[----:B0-----:R-:W-:Y:S05]  /*24d90*/  WARPSYNC.COLLECTIVE R15, `(.L_x_4241) ;  /* 0x000000000f087348 */ /* 0x001fea0003c00000 */
[----:B------:R1:W2:Y:S02]  /*24da0*/  SHFL.IDX P6, R14, R13, R12, R11 ;  /* 0x0000000c0d0e7389 */ /* 0x0002a400000c000b */
[----:B012---:R-:W-:Y:S01]  /*24db0*/  ENDCOLLECTIVE ;  /* 0x000000000000791b */ /* 0x007fe20003800000 */
.L_x_4241:
[----:B------:R-:W-:Y:S05]  /*24dc0*/  BSYNC B0 ;  /* 0x0000000000007941 */ /* 0x000fea0003800000 */
.L_x_4240:
[----:B------:R-:W-:Y:S05]  /*24dd0*/  BRA `(.L_x_4242) ;  /* 0xffffffb400307947 */ /* 0x000fea000383ffff */
.L_x_4074:
[----:B------:R-:W-:Y:S01]  /*24de0*/  BSSY B0, `(.L_x_4243) ;  /* 0x0000006000007945 */ /* 0x000fe20003800000 */
[----:B------:R-:W-:-:S07]  /*24df0*/  MOV R15, 0xffffffff ;  /* 0xffffffff000f7802 */ /* 0x000fce0000000f00 */
[----:B0-----:R-:W-:Y:S05]  /*24e00*/  WARPSYNC.COLLECTIVE R15, `(.L_x_4244) ;  /* 0x000000000f0c7348 */ /* 0x001fea0003c00000 */
[----:B------:R-:W-:Y:S02]  /*24e10*/  ELECT P6, UR62, PT ;  /* 0x00000000003e782f */ /* 0x000fe400038c0000 */
[----:B------:R-:W-:Y:S01]  /*24e20*/  MOV R14, UR62 ;  /* 0x0000003e000e7c02 */ /* 0x000fe20008000f00 */
[----:B0-----:R-:W-:Y:S10]  /*24e30*/  ENDCOLLECTIVE ;  /* 0x000000000000791b */ /* 0x001ff40003800000 */
.L_x_4244:
[----:B------:R-:W-:Y:S05]  /*24e40*/  BSYNC B0 ;  /* 0x0000000000007941 */ /* 0x000fea0003800000 */
.L_x_4243:
[----:B------:R-:W-:Y:S05]  /*24e50*/  BRA `(.L_x_4245) ;  /* 0xffffffb400247947 */ /* 0x000fea000383ffff */
.L_x_4076:
[----:B0-----:R0:W1:Y:S02]  /*24e60*/  SYNCS.PHASECHK.TRANS64.TRYWAIT P1, [R5+URZ+0x30840], R0 ;  /* 0x03084000050075a7 */ /* 0x001064000802017f */
[----:B-1----:R-:W-:Y:S05]  /*24e70*/  @!P1 NANOSLEEP.SYNCS 0x989680 ;  /* 0x009896800000995d */ /* 0x002fea0003900000 */
[----:B------:R-:W1:Y:S02]  /*24e80*/  @!P1 SYNCS.PHASECHK.TRANS64 P1, [R5+URZ+0x30840], R0 ;  /* 0x03084000050095a7 */ /* 0x000e64000802007f */
[----:B-1----:R-:W-:Y:S05]  /*24e90*/  @!P1 BRA `(.L_x_4076) ;  /* 0xfffffffc00f09947 */ /* 0x002fea000383ffff */
[----:B------:R-:W-:Y:S05]  /*24ea0*/  BRA `(.L_x_4246) ;  /* 0xffffffb400447947 */ /* 0x000fea000383ffff */
.L_x_4078:
[----:B-1----:R1:W2:Y:S02]  /*24eb0*/  SYNCS.PHASECHK.TRANS64.TRYWAIT P1, [R3+URZ+0x30840], R2 ;  /* 0x03084002030075a7 */ /* 0x0022a4000802017f */
[----:B--2---:R-:W-:Y:S05]  /*24ec0*/  @!P1 NANOSLEEP.SYNCS 0x989680 ;  /* 0x009896800000995d */ /* 0x004fea0003900000 */
[----:B------:R-:W2:Y:S02]  /*24ed0*/  @!P1 SYNCS.PHASECHK.TRANS64 P1, [R3+URZ+0x30840], R2 ;  /* 0x03084002030095a7 */ /* 0x000ea4000802007f */
[----:B--2---:R-:W-:Y:S05]  /*24ee0*/  @!P1 BRA `(.L_x_4078) ;  /* 0xfffffffc00f09947 */ /* 0x004fea000383ffff */
[----:B------:R-:W-:Y:S05]  /*24ef0*/  BRA `(.L_x_4247) ;  /* 0xffffffb400507947 */ /* 0x000fea000383ffff */
.L_x_4080:
[----:B--2---:R2:W3:Y:S02]  /*24f00*/  SYNCS.PHASECHK.TRANS64.TRYWAIT P1, [R5+URZ+0x30860], R0 ;  /* 0x03086000050075a7 */ /* 0x0044e4000802017f */
[----:B---3--:R-:W-:Y:S05]  /*24f10*/  @!P1 NANOSLEEP.SYNCS 0x989680 ;  /* 0x009896800000995d */ /* 0x008fea0003900000 */
[----:B------:R-:W3:Y:S02]  /*24f20*/  @!P1 SYNCS.PHASECHK.TRANS64 P1, [R5+URZ+0x30860], R0 ;  /* 0x03086000050095a7 */ /* 0x000ee4000802007f */
[----:B---3--:R-:W-:Y:S05]  /*24f30*/  @!P1 BRA `(.L_x_4080) ;  /* 0xfffffffc00f09947 */ /* 0x008fea000383ffff */
[----:B------:R-:W-:Y:S05]  /*24f40*/  BRA `(.L_x_4248) ;  /* 0xffffffb4004c7947 */ /* 0x000fea000383ffff */
.L_x_4249:
        /* <DEDUP_REMOVED lines=11> */
.L_x_15849:


//--------------------- .text._ZN7cutlass13device_kernelIN5flash11enable_sm90INS1_16FlashAttnFwdSm90INS1_25CollectiveMainloopFwdSm90ILi2EN4cute5tupleIJNS5_1CILi1EEES8_S8_EEENS6_IJNS7_ILi128EEENS7_ILi96EEENS7_ILi192EEEEEELi192ENS_6half_tEfNS_4arch4Sm90ELb0ELb1ELb1ELb0ELb1ELb0ELb0ELb1ELb1ELb1ELb0ELb0EEENS1_21CollectiveEpilogueFwdINS6_IJSA_SC_SB_EEES9_SE_SG_Li256ELb0ELb1ELb0ELb0EEENS1_30DynamicPersistentTileSchedulerILi256ELi128ELb0ELb1ELb1EEEEEEEEEvNT_6ParamsE --------------------------
	.section	.text._ZN7cutlass13device_kernelIN5flash11enable_sm90INS1_16FlashAttnFwdSm90INS1_25CollectiveMainloopFwdSm90ILi2EN4cute5tupleIJNS5_1CILi1EEES8_S8_EEENS6_IJNS7_ILi128EEENS7_ILi96EEENS7_ILi192EEEEEELi192ENS_6half_tEfNS_4arch4Sm90ELb0ELb1ELb1ELb0ELb1ELb0ELb0ELb1ELb1ELb1ELb0ELb0EEENS1_21CollectiveEpilogueFwdINS6_IJSA_SC_SB_EEES9_SE_SG_Li256ELb0ELb1ELb0ELb0EEENS1_30DynamicPersistentTileSchedulerILi256ELi128ELb0ELb1ELb1EEEEEEEEEvNT_6ParamsE,"ax",@progbits
	.align	128
.text._ZN7cutlass13device_kernelIN5flash11enable_sm90INS1_16FlashAttnFwdSm90INS1_25CollectiveMainloopFwdSm90ILi2EN4cute5tupleIJNS5_1CILi1EEES8_S8_EEENS6_IJNS7_ILi128EEENS7_ILi96EEENS7_ILi192EEEEEELi192ENS_6half_tEfNS_4arch4Sm90ELb0ELb1ELb1ELb0ELb1ELb0ELb0ELb1ELb1ELb1ELb0ELb0EEENS1_21CollectiveEpilogueFwdINS6_IJSA_SC_SB_EEES9_SE_SG_Li256ELb0ELb1ELb0ELb0EEENS1_30DynamicPersistentTileSchedulerILi256ELi128ELb0ELb1ELb1EEEEEEEEEvNT_6ParamsE:
        .type           _ZN7cutlass13device_kernelIN5flash11enable_sm90INS1_16FlashAttnFwdSm90INS1_25CollectiveMainloopFwdSm90ILi2EN4cute5tupleIJNS5_1CILi1EEES8_S8_EEENS6_IJNS7_ILi128EEENS7_ILi96EEENS7_ILi192EEEEEELi192ENS_6half_tEfNS_4arch4Sm90ELb0ELb1ELb1ELb0ELb1ELb0ELb0ELb1ELb1ELb1ELb0ELb0EEENS1_21CollectiveEpilogueFwdINS6_IJSA_SC_SB_EEES9_SE_SG_Li256ELb0ELb1ELb0ELb0EEENS1_30DynamicPersistentTileSchedulerILi256ELi128ELb0ELb1ELb1EEEEEEEEEvNT_6ParamsE,@function
        .size           _ZN7cutlass13device_kernelIN5flash11enable_sm90INS1_16FlashAttnFwdSm90INS1_25CollectiveMainloopFwdSm90ILi2EN4cute5tupleIJNS5_1CILi1EEES8_S8_EEENS6_IJNS7_ILi128EEENS7_ILi96EEENS7_ILi192EEEEEELi192ENS_6half_tEfNS_4arch4Sm90ELb0ELb1ELb1ELb0ELb1ELb0ELb0ELb1ELb1ELb1ELb0ELb0EEENS1_21CollectiveEpilogueFwdINS6_IJSA_SC_SB_EEES9_SE_SG_Li256ELb0ELb1ELb0ELb0EEENS1_30DynamicPersistentTileSchedulerILi256ELi128ELb0ELb1ELb1EEEEEEEEEvNT_6ParamsE,(.L_x_15850 - _ZN7cutlass13device_kernelIN5flash11enable_sm90INS1_16FlashAttnFwdSm90INS1_25CollectiveMainloopFwdSm90ILi2EN4cute5tupleIJNS5_1CILi1EEES8_S8_EEENS6_IJNS7_ILi128EEENS7_ILi96EEENS7_ILi192EEEEEELi192ENS_6half_tEfNS_4arch4Sm90ELb0ELb1ELb1ELb0ELb1ELb0ELb0ELb1ELb1ELb1ELb0ELb0EEENS1_21CollectiveEpilogueFwdINS6_IJSA_SC_SB_EEES9_SE_SG_Li256ELb0ELb1ELb0ELb0EEENS1_30DynamicPersistentTileSchedulerILi256ELi128ELb0ELb1ELb1EEEEEEEEEvNT_6ParamsE)
        .other          _ZN7cutlass13device_kernelIN5flash11enable_sm90INS1_16FlashAttnFwdSm90INS1_25CollectiveMainloopFwdSm90ILi2EN4cute5tupleIJNS5_1CILi1EEES8_S8_EEENS6_IJNS7_ILi128EEENS7_ILi96EEENS7_ILi192EEEEEELi192ENS_6half_tEfNS_4arch4Sm90ELb0ELb1ELb1ELb0ELb1ELb0ELb0ELb1ELb1ELb1ELb0ELb0EEENS1_21CollectiveEpilogueFwdINS6_IJSA_SC_SB_EEES9_SE_SG_Li256ELb0ELb1ELb0ELb0EEENS1_30DynamicPersistentTileSchedulerILi256ELi128ELb0ELb1ELb1EEEEEEEEEvNT_6ParamsE,@"STO_CUDA_ENTRY STV_DEFAULT"
_ZN7cutlass13device_kernelIN5flash11enable_sm90INS1_16FlashAttnFwdSm90INS1_25CollectiveMainloopFwdSm90ILi2EN4cute5tupleIJNS5_1CILi1EEES8_S8_EEENS6_IJNS7_ILi128EEENS7_ILi96EEENS7_ILi192EEEEEELi192ENS_6half_tEfNS_4arch4Sm90ELb0ELb1ELb1ELb0ELb1ELb0ELb0ELb1ELb1ELb1ELb0ELb0EEENS1_21CollectiveEpilogueFwdINS6_IJSA_SC_SB_EEES9_SE_SG_Li256ELb0ELb1ELb0ELb0EEENS1_30DynamicPersistentTileSchedulerILi256ELi128ELb0ELb1ELb1EEEEEEEEEvNT_6ParamsE:
        /* <DEDUP_REMOVED lines=45> */
.L_x_4250:
        /* <DEDUP_REMOVED lines=22> */
.L_x_4251:
        /* <DEDUP_REMOVED lines=18> */
.L_x_4252:
        /* <DEDUP_REMOVED lines=22> */
.L_x_4253:
        /* <DEDUP_REMOVED lines=23> */
.L_x_4254:
        /* <DEDUP_REMOVED lines=10> */
.L_x_4256:
        /* <DEDUP_REMOVED lines=16> */
[----:B------:R-:W-:Y:S02]  /*09c0*/  LEA.HI R4, R0, R207, RZ, 0x5 ;  /* 0x000000cf00047211 */ /* 0x000fe400078f28ff */
[----:B------:R-:W-:Y:S02]  /*09d0*/  LOP3.LUT R198, R3, 0xffffff80, RZ, 0xc0, !PT ;  /* 0xffffff8003c67812 */ /* 0x000fe400078ec0ff */
[----:B------:R-:W-:Y:S01]  /*09e0*/  SHF.R.S32.HI R200, RZ, 0x7, R3 ;  /* 0x00000007ffc87819 */ /* 0x000fe20000011403 */
[----:B------:R-:W-:Y:S02]  /*09f0*/  IMAD.SHL.U32 R6, R4, 0x20, RZ ;  /* 0x0000002004067824 */ /* 0x000fe400078e00ff */
[----:B------:R-:W-:Y:S01]  /*0a00*/  IMAD.IADD R198, R207, 0x1, -R198 ;  /* 0x00000001cfc67824 */ /* 0x000fe200078e0ac6 */
[----:B------:R-:W-:-:S02]  /*0a10*/  LEA.HI R3, R3, R200, RZ, 0x1 ;  /* 0x000000c803037211 */ /* 0x000fc400078f08ff */
[----:B------:R-:W-:Y:S02]  /*0a20*/  LOP3.LUT R7, R6, 0xfffffc00, RZ, 0xc0, !PT ;  /* 0xfffffc0006077812 */ /* 0x000fe400078ec0ff */
[----:B------:R-:W-:Y:S02]  /*0a30*/  SHF.R.S32.HI R9, RZ, 0x1f, R198 ;  /* 0x0000001fff097819 */ /* 0x000fe400000114c6 */
[----:B------:R-:W-:Y:S02]  /*0a40*/  LEA.HI R6, R0, R207, RZ, 0x2 ;  /* 0x000000cf00067211 */ /* 0x000fe400078f10ff */
[----:B------:R-:W-:Y:S02]  /*0a50*/  LEA.HI R8, R9, R198, RZ, 0x2 ;  /* 0x000000c609087211 */ /* 0x000fe400078f10ff */
[----:B------:R-:W-:Y:S02]  /*0a60*/  LOP3.LUT R6, R6, 0xfffffffc, RZ, 0xc0, !PT ;  /* 0xfffffffc06067812 */ /* 0x000fe400078ec0ff */
[----:B------:R-:W-:-:S02]  /*0a70*/  SHF.R.S32.HI R10, RZ, 0x2, R8 ;  /* 0x00000002ff0a7819 */ /* 0x000fc40000011408 */
[----:B------:R-:W-:Y:S01]  /*0a80*/  SHF.R.S32.HI R11, RZ, 0x1f, R8 ;  /* 0x0000001fff0b7819 */ /* 0x000fe20000011408 */
[----:B------:R-:W-:Y:S01]  /*0a90*/  IMAD.IADD R6, R207, 0x1, -R6 ;  /* 0x00000001cf067824 */ /* 0x000fe200078e0a06 */
[----:B------:R-:W-:Y:S02]  /*0aa0*/  LEA.HI R9, R9, R198, RZ, 0x5 ;  /* 0x000000c609097211 */ /* 0x000fe400078f28ff */
[----:B------:R-:W-:Y:S02]  /*0ab0*/  LEA.HI R11, R11, R10, RZ, 0x3 ;  /* 0x0000000a0b0b7211 */ /* 0x000fe400078f18ff */
[----:B------:R-:W-:Y:S02]  /*0ac0*/  SHF.R.S32.HI R9, RZ, 0x5, R9 ;  /* 0x00000005ff097819 */ /* 0x000fe40000011409 */
[----:B------:R-:W-:Y:S02]  /*0ad0*/  LOP3.LUT R11, R11, 0xfffffff8, RZ, 0xc0, !PT ;  /* 0xfffffff80b0b7812 */ /* 0x000fe400078ec0ff */
[----:B------:R-:W-:-:S03]  /*0ae0*/  LOP3.LUT R3, R3, 0x3fffffe, RZ, 0xc0, !PT ;  /* 0x03fffffe03037812 */ /* 0x000fc600078ec0ff */
[----:B------:R-:W-:Y:S02]  /*0af0*/  IMAD.IADD R10, R10, 0x1, -R11 ;  /* 0x000000010a0a7824 */ /* 0x000fe400078e0a0b */
[----:B------:R-:W-:Y:S02]  /*0b00*/  IMAD.IADD R3, R200, 0x1, -R3 ;  /* 0x00000001c8037824 */ /* 0x000fe400078e0a03 */
[----:B------:R-:W-:-:S04]  /*0b10*/  IMAD R10, R9, 0x10, R10 ;  /* 0x00000010090a7824 */ /* 0x000fc800078e020a */
[----:B------:R-:W-:Y:S01]  /*0b20*/  IMAD R201, R3, 0x40, R10 ;  /* 0x0000004003c97824 */ /* 0x000fe200078e020a */
[----:B------:R-:W-:-:S05]  /*0b30*/  LOP3.LUT R3, R8, 0x7ffffffc, RZ, 0xc0, !PT ;  /* 0x7ffffffc08037812 */ /* 0x000fca00078ec0ff */
[----:B------:R-:W-:Y:S01]  /*0b40*/  IMAD.IADD R18, R198, 0x1, -R3 ;  /* 0x00000001c6127824 */ /* 0x000fe200078e0a03 */
[----:B--2---:R-:W-:Y:S02]  /*0b50*/  R2UR UR5, R2 ;  /* 0x00000000020572ca */ /* 0x004fe400000e0000 */
[CC--:B------:R-:W-:Y:S02]  /*0b60*/  LEA.HI R2, R0.reuse, R207.reuse, RZ, 0x4 ;  /* 0x000000cf00027211 */ /* 0x0c0fe400078f20ff */
[----:B------:R-:W-:Y:S02]  /*0b70*/  LEA.HI R0, R0, R207, RZ, 0x3 ;  /* 0x000000cf00007211 */ /* 0x000fe400078f18ff */
[C---:B------:R-:W-:Y:S02]  /*0b80*/  LOP3.LUT R4, R2.reuse, 0x3fffff0, RZ, 0xc0, !PT ;  /* 0x03fffff002047812 */ /* 0x040fe400078ec0ff */
[----:B------:R-:W-:Y:S02]  /*0b90*/  SHF.R.S32.HI R5, RZ, 0x4, R2 ;  /* 0x00000004ff057819 */ /* 0x000fe40000011402 */
[----:B------:R-:W-:Y:S01]  /*0ba0*/  SHF.R.S32.HI R196, RZ, 0x3, R0 ;  /* 0x00000003ffc47819 */ /* 0x000fe20000011400 */
[----:B------:R-:W-:Y:S01]  /*0bb0*/  IMAD.IADD R4, R207, 0x1, -R4 ;  /* 0x00000001cf047824 */ /* 0x000fe200078e0a04 */
[----:B------:R-:W-:Y:S01]  /*0bc0*/  LEA.HI R2, R2, R5, RZ, 0x1 ;  /* 0x0000000502027211 */ /* 0x000fe200078f08ff */
[----:B------:R-:W-:-:S02]  /*0bd0*/  ULOP3.LUT UR6, UR5, 0x1, URZ, 0xfc, !UPT ;  /* 0x0000000105067892 */ /* 0x000fc4000f8efc3f */
[----:B------:R-:W-:Y:S01]  /*0be0*/  IMAD R7, R4, 0x40, R7 ;  /* 0x0000004004077824 */ /* 0x000fe200078e0207 */
[----:B------:R-:W-:Y:S01]  /*0bf0*/  LOP3.LUT R2, R2, 0x1ffffffe, RZ, 0xc0, !PT ;  /* 0x1ffffffe02027812 */ /* 0x000fe200078ec0ff */
[----:B------:R-:W-:Y:S01]  /*0c00*/  UMOV UR5, URZ ;  /* 0x0000003f00057c82 */ /* 0x000fe20008000000 */
[----:B------:R-:W-:Y:S01]  /*0c10*/  LOP3.LUT R4, R0, 0xfffffff8, RZ, 0xc0, !PT ;  /* 0xfffffff800047812 */ /* 0x000fe200078ec0ff */
[----:B------:R-:W-:Y:S02]  /*0c20*/  IMAD.U32 R203, RZ, RZ, UR6 ;  /* 0x00000006ffcb7e24 */ /* 0x000fe4000f8e00ff */
[----:B------:R-:W-:Y:S01]  /*0c30*/  IMAD.IADD R2, R5, 0x1, -R2 ;  /* 0x0000000105027824 */ /* 0x000fe200078e0a02 */
[----:B------:R-:W-:Y:S01]  /*0c40*/  LEA.HI R5, R6, R6, RZ, 0x1 ;  /* 0x0000000606057211 */ /* 0x000fe200078f08ff */
[----:B------:R-:W-:Y:S02]  /*0c50*/  IMAD.IADD R193, R207, 0x1, -R4 ;  /* 0x00000001cfc17824 */ /* 0x000fe400078e0a04 */
[----:B------:R-:W-:Y:S01]  /*0c60*/  IMAD R202, R2, 0x8, R7 ;  /* 0x0000000802ca7824 */ /* 0x000fe200078e0207 */
[----:B------:R-:W-:Y:S01]  /*0c70*/  LOP3.LUT R5, R5, 0x1ffffffe, RZ, 0xc0, !PT ;  /* 0x1ffffffe05057812 */ /* 0x000fe200078ec0ff */
[----:B------:R-:W-:-:S02]  /*0c80*/  IMAD.SHL.U32 R22, R193, 0x8, RZ ;  /* 0x00000008c1167824 */ /* 0x000fc400078e00ff */
[----:B------:R-:W-:Y:S02]  /*0c90*/  IMAD.U32 R197, RZ, RZ, UR5 ;  /* 0x00000005ffc57e24 */ /* 0x000fe4000f8e00ff */
[C---:B------:R-:W-:Y:S01]  /*0ca0*/  VIADD R23, R22.reuse, 0x40 ;  /* 0x0000004016177836 */ /* 0x040fe20000000000 */
[----:B------:R-:W-:Y:S01]  /*0cb0*/  SHF.R.S32.HI R206, RZ, 0x1f, R22 ;  /* 0x0000001fffce7819 */ /* 0x000fe20000011416 */
[----:B------:R-:W-:Y:S02]  /*0cc0*/  VIADD R192, R22, 0x80 ;  /* 0x0000008016c07836 */ /* 0x000fe40000000000 */
[----:B------:R-:W-:Y:S01]  /*0cd0*/  IMAD.IADD R6, R6, 0x1, -R5 ;  /* 0x0000000106067824 */ /* 0x000fe200078e0a05 */
[----:B------:R-:W-:Y:S02]  /*0ce0*/  SHF.R.S32.HI R205, RZ, 0x1f, R23 ;  /* 0x0000001fffcd7819 */ /* 0x000fe40000011417 */
[----:B------:R-:W-:Y:S01]  /*0cf0*/  SHF.R.S32.HI R204, RZ, 0x1f, R192 ;  /* 0x0000001fffcc7819 */ /* 0x000fe200000114c0 */
[----:B------:R-:W-:-:S07]  /*0d00*/  IMAD R19, R6, 0x8, R201 ;  /* 0x0000000806137824 */ /* 0x000fce00078e02c9 */
.L_x_4361:
        /* <DEDUP_REMOVED lines=21> */
.L_x_4257:
[----:B------:R-:W-:Y:S01]  /*0e60*/  ULDC UR7, c[0x0][0xc54] ;  /* 0x0003150000077ab9 */ /* 0x000fe20000000800 */
[----:B------:R-:W-:Y:S01]  /*0e70*/  UMOV UR6, UR9 ;  /* 0x0000000900067c82 */ /* 0x000fe20008000000 */
[----:B------:R-:W-:-:S11]  /*0e80*/  UISETP.NE.AND UP0, UPT, UR7, 0x1, UPT ;  /* 0x000000010700788c */ /* 0x000fd6000bf05270 */
[----:B------:R-:W-:Y:S02]  /*0e90*/  @UP0 ULDC.64 UR10, c[0x0][0xc58] ;  /* 0x00031600000a0ab9 */ /* 0x000fe40000000a00 */
[----:B------:R-:W-:-:S04]  /*0ea0*/  UIMAD.WIDE.U32 UR4, UR9, UR10, URZ ;  /* 0x0000000a090472a5 */ /* 0x000fc8000f8e003f */
[----:B------:R-:W-:-:S04]  /*0eb0*/  @UP0 USHF.R.U32.HI UR6, URZ, UR11, UR5 ;  /* 0x0000000b3f060299 */ /* 0x000fc80008011605 */
[----:B------:R-:W-:-:S12]  /*0ec0*/  UIMAD UR4, UR6, UR7, URZ ;  /* 0x00000007060472a4 */ /* 0x000fd8000f8e023f */
.L_x_4258:
[----:B------:R-:W0:Y:S01]  /*0ed0*/  LDC R199, c[0x0][0x448] ;  /* 0x00011200ffc77b82 */ /* 0x000e220000000800 */
[----:B------:R-:W-:Y:S01]  /*0ee0*/  ULDC UR7, c[0x0][0xc48] ;  /* 0x0003120000077ab9 */ /* 0x000fe20000000800 */
[----:B------:R-:W-:Y:S01]  /*0ef0*/  ULOP3.LUT UR6, URZ, UR6, URZ, 0x33, !UPT ;  /* 0x000000063f067292 */ /* 0x000fe2000f8e333f */
[----:B------:R-:W-:Y:S01]  /*0f00*/  LOP3.LUT R16, R16, 0xffefffff, RZ, 0xc0, !PT ;  /* 0xffefffff10107812 */ /* 0x000fe200078ec0ff */
[----:B------:R-:W-:Y:S02]  /*0f10*/  UISETP.NE.AND UP0, UPT, UR7, 0x1, UPT ;  /* 0x000000010700788c */ /* 0x000fe4000bf05270 */
[----:B------:R-:W-:Y:S02]  /*0f20*/  UIADD3 UR4, UR9, -UR4, URZ ;  /* 0x8000000409047290 */ /* 0x000fe4000fffe03f */
[----:B------:R-:W1:Y:S01]  /*0f30*/  LDC.64 R8, c[0x0][0x9e0] ;  /* 0x00027800ff087b82 */ /* 0x000e620000000a00 */
[----:B------:R-:W-:Y:S01]  /*0f40*/  ULDC UR5, c[0x0][0xc3c] ;  /* 0x00030f0000057ab9 */ /* 0x000fe20000000800 */
[----:B------:R-:W-:Y:S01]  /*0f50*/  ULDC UR9, c[0x0][0xc54] ;  /* 0x0003150000097ab9 */ /* 0x000fe20000000800 */
[----:B------:R-:W-:-:S02]  /*0f60*/  UIADD3 UR6, UR6, UR5, URZ ;  /* 0x0000000506067290 */ /* 0x000fc4000fffe03f */
[----:B------:R-:W-:Y:S02]  /*0f70*/  UIMAD UR8, UR8, UR9, UR4 ;  /* 0x00000009080872a4 */ /* 0x000fe4000f8e0204 */
[----:B------:R-:W-:Y:S01]  /*0f80*/  USHF.L.U32 UR42, UR6, 0x7, URZ ;  /* 0x00000007062a7899 */ /* 0x000fe2000800063f */
[----:B------:R-:W2:Y:S01]  /*0f90*/  LDC R75, c[0x0][0x288] ;  /* 0x0000a200ff4b7b82 */ /* 0x000ea20000000800 */
[----:B------:R-:W-:Y:S01]  /*0fa0*/  ULDC.64 UR10, c[0x0][0x418] ;  /* 0x00010600000a7ab9 */ /* 0x000fe20000000a00 */
[----:B------:R-:W-:Y:S01]  /*0fb0*/  @UP0 ULDC UR4, c[0x0][0xc4c] ;  /* 0x0003130000040ab9 */ /* 0x000fe20000000800 */
[----:B------:R-:W-:Y:S01]  /*0fc0*/  ISETP.NE.U32.AND P0, PT, RZ, UR10, PT ;  /* 0x0000000aff007c0c */ /* 0x000fe2000bf05070 */
[----:B------:R-:W-:Y:S02]  /*0fd0*/  UIMAD.WIDE.U32 UR4, UR8, UR4, URZ ;  /* 0x00000004080472a5 */ /* 0x000fe4000f8e003f */
[----:B------:R-:W-:Y:S01]  /*0fe0*/  UIADD3 UR6, UR42, 0x7f, URZ ;  /* 0x0000007f2a067890 */ /* 0x000fe2000fffe03f */
[----:B------:R-:W-:Y:S01]  /*0ff0*/  ISETP.NE.AND.EX P0, PT, RZ, UR11, PT, P0 ;  /* 0x0000000bff007c0c */ /* 0x000fe2000bf05300 */
[----:B------:R-:W3:Y:S01]  /*1000*/  LDC R0, c[0x0][0x424] ;  /* 0x00010900ff007b82 */ /* 0x000ee20000000800 */
[----:B0-----:R-:W-:Y:S01]  /*1010*/  ISETP.NE.AND P2, PT, R199, 0x1, PT ;  /* 0x00000001c700780c */ /* 0x001fe20003f45270 */
[----:B------:R-:W-:Y:S01]  /*1020*/  @UP0 ULDC UR9, c[0x0][0xc50] ;  /* 0x0003140000090ab9 */ /* 0x000fe20000000800 */
[----:B------:R-:W-:Y:S01]  /*1030*/  UMOV UR12, UR8 ;  /* 0x00000008000c7c82 */ /* 0x000fe20008000000 */
[----:B------:R-:W-:Y:S01]  /*1040*/  @UP0 USHF.R.U32.HI UR12, URZ, UR9, UR5 ;  /* 0x000000093f0c0299 */ /* 0x000fe20008011605 */
[----:B------:R-:W-:-:S03]  /*1050*/  IMAD.U32 R2, RZ, RZ, UR6 ;  /* 0x00000006ff027e24 */ /* 0x000fc6000f8e00ff */
[----:B------:R-:W0:Y:S01]  /*1060*/  LDC R7, c[0x0][0x2f0] ;  /* 0x0000bc00ff077b82 */ /* 0x000e220000000800 */
[----:B-1----:R-:W-:Y:S01]  /*1070*/  ISETP.GE.AND P1, PT, R9, 0x1, PT ;  /* 0x000000010900780c */ /* 0x002fe20003f26270 */
[----:B------:R-:W-:Y:S02]  /*1080*/  UIADD3 UR4, -UR12, URZ, URZ ;  /* 0x0000003f0c047290 */ /* 0x000fe4000fffe13f */
[----:B------:R-:W-:Y:S02]  /*1090*/  IMAD.U32 R195, RZ, RZ, UR12 ;  /* 0x0000000cffc37e24 */ /* 0x000fe4000f8e00ff */
[----:B------:R-:W-:Y:S01]  /*10a0*/  UIMAD UR4, UR7, UR4, UR8 ;  /* 0x00000004070472a4 */ /* 0x000fe2000f8e0208 */
[----:B------:R-:W-:Y:S01]  /*10b0*/  @P2 LOP3.LUT R16, R16, 0x100000, RZ, 0xfc, !PT ;  /* 0x0010000010102812 */ /* 0x000fe200078efcff */
[----:B------:R-:W1:Y:S01]  /*10c0*/  @P2 LDC R3, c[0x0][0x44c] ;  /* 0x00011300ff032b82 */ /* 0x000e620000000800 */
[----:B--2---:R-:W-:Y:S02]  /*10d0*/  IADD3 R5, -R75, 0x1, RZ ;  /* 0x000000014b057810 */ /* 0x004fe40007ffe1ff */
[----:B------:R-:W-:Y:S01]  /*10e0*/  LOP3.LUT R16, R16, 0xfff7ffff, RZ, 0xc0, !PT ;  /* 0xfff7ffff10107812 */ /* 0x000fe200078ec0ff */
[----:B------:R-:W-:-:S03]  /*10f0*/  IMAD.U32 R194, RZ, RZ, UR4 ;  /* 0x00000004ffc27e24 */ /* 0x000fc6000f8e00ff */
[----:B------:R-:W-:Y:S01]  /*1100*/  @P1 LOP3.LUT R16, R16, 0x80000, RZ, 0xfc, !PT ;  /* 0x0008000010101812 */ /* 0x000fe200078efcff */
[----:B------:R-:W2:Y:S01]  /*1110*/  @P2 LDC R4, c[0x0][0x450] ;  /* 0x00011400ff042b82 */ /* 0x000ea20000000800 */
[----:B---3--:R-:W-:-:S05]  /*1120*/  SEL R0, R0, 0x1, P0 ;  /* 0x0000000100007807 */ /* 0x008fca0000000000 */
[CC--:B0-----:R-:W-:Y:S02]  /*1130*/  IMAD R5, R0.reuse, R7.reuse, R5 ;  /* 0x0000000700057224 */ /* 0x0c1fe400078e0205 */
[----:B------:R-:W-:Y:S02]  /*1140*/  IMAD R17, R0, R7, RZ ;  /* 0x0000000700117224 */ /* 0x000fe400078e02ff */
[----:B-1----:R-:W-:-:S05]  /*1150*/  @P2 IMAD.HI.U32 R3, R3, UR6, RZ ;  /* 0x0000000603032c27 */ /* 0x002fca000f8e00ff */
[----:B--2---:R-:W-:-:S05]  /*1160*/  @P2 SHF.R.U32.HI R2, RZ, R4, R3 ;  /* 0x00000004ff022219 */ /* 0x004fca0000011603 */
[----:B------:R-:W-:-:S04]  /*1170*/  IMAD.IADD R11, R5, 0x1, R2 ;  /* 0x00000001050b7824 */ /* 0x000fc800078e0202 */
[----:B------:R-:W-:Y:S01]  /*1180*/  IMAD.IADD R2, R11, 0x1, R8 ;  /* 0x000000010b027824 */ /* 0x000fe200078e0208 */
[----:B------:R-:W-:Y:S06]  /*1190*/  @!P1 BRA `(.L_x_4259) ;  /* 0x0000000000409947 */ /* 0x000fec0003800000 */
[C---:B------:R-:W-:Y:S01]  /*11a0*/  ISETP.GT.AND P0, PT, R11.reuse, RZ, PT ;  /* 0x000000ff0b00720c */ /* 0x040fe20003f04270 */
[----:B------:R-:W-:-:S12]  /*11b0*/  VIADD R3, R11, 0xffffffff ;  /* 0xffffffff0b037836 */ /* 0x000fd80000000000 */
        /* <DEDUP_REMOVED lines=8> */
.L_x_4260:
[----:B------:R-:W-:-:S13]  /*1240*/  ISETP.NE.AND P0, PT, R9, 0x1, PT ;  /* 0x000000010900780c */ /* 0x000fda0003f05270 */
[----:B------:R-:W0:Y:S02]  /*1250*/  @P0 LDC.64 R4, c[0x0][0x9e8] ;  /* 0x00027a00ff040b82 */ /* 0x000e240000000a00 */
[----:B0-----:R-:W-:-:S05]  /*1260*/  @P0 IMAD.HI.U32 R4, R3, R4, RZ ;  /* 0x0000000403040227 */ /* 0x001fca00078e00ff */
[----:B------:R-:W-:-:S07]  /*1270*/  @P0 SHF.R.U32.HI R3, RZ, R5, R4 ;  /* 0x00000005ff030219 */ /* 0x000fce0000011604 */
.L_x_4261:
[----:B------:R-:W-:-:S05]  /*1280*/  IMAD R3, R3, R9, R9 ;  /* 0x0000000903037224 */ /* 0x000fca00078e0209 */
[----:B------:R-:W-:-:S07]  /*1290*/  VIMNMX R2, R2, R3, PT ;  /* 0x0000000302027248 */ /* 0x000fce0003fe0100 */
.L_x_4259:
[----:B------:R-:W0:Y:S01]  /*12a0*/  @P2 LDC R3, c[0x0][0x44c] ;  /* 0x00011300ff032b82 */ /* 0x000e220000000800 */
[----:B------:R-:W-:Y:S01]  /*12b0*/  IMAD.U32 R4, RZ, RZ, UR42 ;  /* 0x0000002aff047e24 */ /* 0x000fe2000f8e00ff */
[----:B------:R-:W-:Y:S01]  /*12c0*/  ULDC UR4, c[0x0][0x9dc] ;  /* 0x0002770000047ab9 */ /* 0x000fe20000000800 */
[-C--:B------:R-:W-:Y:S02]  /*12d0*/  IMAD R75, R0, R7.reuse, -R75 ;  /* 0x00000007004b7224 */ /* 0x080fe400078e0a4b */
[----:B------:R-:W-:Y:S02]  /*12e0*/  VIADD R2, R2, 0x5f ;  /* 0x0000005f02027836 */ /* 0x000fe40000000000 */
[----:B------:R-:W-:Y:S01]  /*12f0*/  IMAD R0, R0, R7, 0x5f ;  /* 0x0000005f00007424 */ /* 0x000fe200078e0207 */
[----:B------:R-:W1:Y:S01]  /*1300*/  @P2 LDC R6, c[0x0][0x450] ;  /* 0x00011400ff062b82 */ /* 0x000e620000000800 */
[----:B------:R-:W-:-:S04]  /*1310*/  IMAD.HI R2, R2, 0x2aaaaaab, RZ ;  /* 0x2aaaaaab02027827 */ /* 0x000fc800078e02ff */
[----:B------:R-:W-:Y:S01]  /*1320*/  IMAD.HI R0, R0, 0x2aaaaaab, RZ ;  /* 0x2aaaaaab00007827 */ /* 0x000fe200078e02ff */
[----:B------:R-:W-:-:S04]  /*1330*/  SHF.R.U32.HI R5, RZ, 0x1f, R2 ;  /* 0x0000001fff057819 */ /* 0x000fc80000011602 */
[----:B------:R-:W-:Y:S01]  /*1340*/  LEA.HI.SX32 R74, R2, R5, 0x1c ;  /* 0x00000005024a7211 */ /* 0x000fe200078fe2ff */
[----:B0-----:R-:W-:-:S05]  /*1350*/  @P2 IMAD.HI.U32 R3, R3, UR42, RZ ;  /* 0x0000002a03032c27 */ /* 0x001fca000f8e00ff */
[----:B-1----:R-:W-:Y:S02]  /*1360*/  @P2 SHF.R.U32.HI R4, RZ, R6, R3 ;  /* 0x00000006ff042219 */ /* 0x002fe40000011603 */
[----:B------:R-:W-:-:S03]  /*1370*/  SHF.R.U32.HI R3, RZ, 0x1f, R0 ;  /* 0x0000001fff037819 */ /* 0x000fc60000011600 */
[----:B------:R-:W-:Y:S01]  /*1380*/  IMAD.IADD R4, R75, 0x1, R4 ;  /* 0x000000014b047824 */ /* 0x000fe200078e0204 */
[----:B------:R-:W-:-:S03]  /*1390*/  LEA.HI.SX32 R3, R0, R3, 0x1c ;  /* 0x0000000300037211 */ /* 0x000fc600078fe2ff */
[----:B------:R-:W-:Y:S01]  /*13a0*/  VIADD R6, R4, -UR4 ;  /* 0x8000000404067c36 */ /* 0x000fe20008000000 */
[----:B------:R-:W-:-:S04]  /*13b0*/  VIMNMX R74, R3, R74, PT ;  /* 0x0000004a034a7248 */ /* 0x000fc80003fe0100 */
[----:B------:R-:W-:Y:S01]  /*13c0*/  R2UR UR4, R6 ;  /* 0x00000000060472ca */ /* 0x000fe200000e0000 */
[----:B------:R-:W-:-:S14]  /*13d0*/  @!P1 BRA `(.L_x_4262) ;  /* 0x0000000000449947 */ /* 0x000fdc0003800000 */
        /* <DEDUP_REMOVED lines=9> */
.L_x_4263:
[----:B------:R-:W-:-:S13]  /*1470*/  ISETP.NE.AND P0, PT, R9, 0x1, PT ;  /* 0x000000010900780c */ /* 0x000fda0003f05270 */
[----:B------:R-:W0:Y:S02]  /*1480*/  @P0 LDC.64 R2, c[0x0][0x9e8] ;  /* 0x00027a00ff020b82 */ /* 0x000e240000000a00 */
[----:B0-----:R-:W-:-:S05]  /*1490*/  @P0 IMAD.HI.U32 R0, R4, R2, RZ ;  /* 0x0000000204000227 */ /* 0x001fca00078e00ff */
[----:B------:R-:W-:-:S07]  /*14a0*/  @P0 SHF.R.U32.HI R4, RZ, R3, R0 ;  /* 0x00000003ff040219 */ /* 0x000fce0000011600 */
.L_x_4264:
[----:B------:R-:W-:-:S05]  /*14b0*/  IMAD R4, R4, R9, RZ ;  /* 0x0000000904047224 */ /* 0x000fca00078e02ff */
[----:B------:R-:W-:-:S13]  /*14c0*/  R2UR UR5, R4 ;  /* 0x00000000040572ca */ /* 0x000fda00000e0000 */
[----:B------:R-:W-:-:S04]  /*14d0*/  UISETP.LT.AND UP0, UPT, UR4, UR5, UPT ;  /* 0x000000050400728c */ /* 0x000fc8000bf01270 */
[----:B------:R-:W-:-:S12]  /*14e0*/  USEL UR4, UR4, UR5, !UP0 ;  /* 0x0000000504047287 */ /* 0x000fd8000c000000 */
.L_x_4262:
[----:B------:R-:W-:Y:S01]  /*14f0*/  UIMAD.WIDE UR4, UR4, 0x2aaaaaab, URZ ;  /* 0x2aaaaaab040478a5 */ /* 0x000fe2000f8e023f */
[----:B------:R-:W-:Y:S02]  /*1500*/  PLOP3.LUT P0, PT, PT, PT, PT, 0x80, 0x0 ;  /* 0x000000000000781c */ /* 0x000fe40003f0f070 */
[----:B------:R-:W-:Y:S01]  /*1510*/  CS2R R2, SRZ ;  /* 0x0000000000027805 */ /* 0x000fe2000001ff00 */
[----:B------:R-:W-:Y:S01]  /*1520*/  IMAD.MOV.U32 R0, RZ, RZ, RZ ;  /* 0x000000ffff007224 */ /* 0x000fe200078e00ff */
[----:B------:R-:W-:Y:S01]  /*1530*/  USHF.R.U32.HI UR4, URZ, 0x1f, UR5 ;  /* 0x0000001f3f047899 */ /* 0x000fe20008011605 */
[----:B------:R-:W-:Y:S02]  /*1540*/  CS2R R118, SRZ ;  /* 0x0000000000767805 */ /* 0x000fe4000001ff00 */
[----:B------:R-:W-:Y:S02]  /*1550*/  CS2R R116, SRZ ;  /* 0x0000000000747805 */ /* 0x000fe4000001ff00 */
[----:B------:R-:W-:Y:S01]  /*1560*/  CS2R R114, SRZ ;  /* 0x0000000000727805 */ /* 0x000fe2000001ff00 */
[----:B------:R-:W-:Y:S01]  /*1570*/  ULEA.HI.SX32 UR4, UR5, UR4, 0x1c ;  /* 0x0000000405047291 */ /* 0x000fe2000f8fe23f */
[----:B------:R-:W-:-:S02]  /*1580*/  CS2R R112, SRZ ;  /* 0x0000000000707805 */ /* 0x000fc4000001ff00 */
[----:B------:R-:W-:Y:S02]  /*1590*/  CS2R R110, SRZ ;  /* 0x00000000006e7805 */ /* 0x000fe4000001ff00 */
[----:B------:R-:W-:Y:S01]  /*15a0*/  CS2R R108, SRZ ;  /* 0x00000000006c7805 */ /* 0x000fe2000001ff00 */
[----:B------:R-:W-:Y:S01]  /*15b0*/  UISETP.LT.AND UP0, UPT, URZ, UR4, UPT ;  /* 0x000000043f00728c */ /* 0x000fe2000bf01270 */
[----:B------:R-:W-:Y:S02]  /*15c0*/  CS2R R106, SRZ ;  /* 0x00000000006a7805 */ /* 0x000fe4000001ff00 */
[----:B------:R-:W-:Y:S01]  /*15d0*/  CS2R R104, SRZ ;  /* 0x0000000000687805 */ /* 0x000fe2000001ff00 */
[----:B------:R-:W-:Y:S01]  /*15e0*/  IMAD.MOV.U32 R102, RZ, RZ, RZ ;  /* 0x000000ffff667224 */ /* 0x000fe200078e00ff */
[----:B------:R-:W-:Y:S01]  /*15f0*/  USEL UR60, URZ, UR4, !UP0 ;  /* 0x000000043f3c7287 */ /* 0x000fe2000c000000 */
[----:B------:R-:W-:Y:S02]  /*1600*/  CS2R R98, SRZ ;  /* 0x0000000000627805 */ /* 0x000fe4000001ff00 */
[----:B------:R-:W-:-:S02]  /*1610*/  CS2R R100, SRZ ;  /* 0x0000000000647805 */ /* 0x000fc4000001ff00 */
[----:B------:R-:W-:Y:S02]  /*1620*/  CS2R R94, SRZ ;  /* 0x00000000005e7805 */ /* 0x000fe4000001ff00 */
[----:B------:R-:W-:Y:S02]  /*1630*/  CS2R R96, SRZ ;  /* 0x0000000000607805 */ /* 0x000fe4000001ff00 */
[----:B------:R-:W-:Y:S02]  /*1640*/  CS2R R90, SRZ ;  /* 0x00000000005a7805 */ /* 0x000fe4000001ff00 */
[----:B------:R-:W-:Y:S02]  /*1650*/  ISETP.GT.AND P1, PT, R74, UR60, PT ;  /* 0x0000003c4a007c0c */ /* 0x000fe4000bf24270 */
        /* <DEDUP_REMOVED lines=22> */
[----:B------:R-:W-:Y:S01]  /*17c0*/  IMAD.MOV.U32 R53, RZ, RZ, RZ ;  /* 0x000000ffff357224 */ /* 0x000fe200078e00ff */
        /* <DEDUP_REMOVED lines=9> */
[----:B------:R-:W-:Y:S01]  /*1860*/  CS2R R6, SRZ ;  /* 0x0000000000067805 */ /* 0x000fe2000001ff00 */
[----:B------:R-:W-:Y:S01]  /*1870*/  IMAD.MOV.U32 R33, RZ, RZ, RZ ;  /* 0x000000ffff217224 */ /* 0x000fe200078e00ff */
[----:B------:R-:W-:Y:S01]  /*1880*/  CS2R R4, SRZ ;  /* 0x0000000000047805 */ /* 0x000fe2000001ff00 */
[----:B------:R-:W-:Y:S01]  /*1890*/  IMAD.MOV.U32 R150, RZ, RZ, RZ ;  /* 0x000000ffff967224 */ /* 0x000fe200078e00ff */
        /* <DEDUP_REMOVED lines=32> */
.L_x_4266:
        /* <DEDUP_REMOVED lines=11> */
.L_x_4431:
[----:B------:R-:W-:Y:S05]  /*1b50*/  @!P0 BRA `(.L_x_4268) ;  /* 0x0000000000048947 */ /* 0x000fea0003800000 */
[----:B------:R-:W-:Y:S01]  /*1b60*/  BPT.TRAP 0x1 ;  /* 0x000000040000795c */ /* 0x000fe20000300000 */
.L_x_4268:
[----:B------:R-:W-:Y:S02]  /*1b70*/  IMAD.U32 R13, RZ, RZ, UR38 ;  /* 0x00000026ff0d7e24 */ /* 0x000fe4000f8e00ff */
[----:B0-----:R-:W-:-:S03]  /*1b80*/  IMAD.U32 R0, RZ, RZ, UR39 ;  /* 0x00000027ff007e24 */ /* 0x001fc6000f8e00ff */
[----:B------:R-:W-:Y:S02]  /*1b90*/  LEA R13, R13, UR40, 0x3 ;  /* 0x000000280d0d7c11 */ /* 0x000fe4000f8e18ff */
[----:B------:R-:W-:-:S04]  /*1ba0*/  SHF.L.U32 R0, R0, 0x1f, RZ ;  /* 0x0000001f00007819 */ /* 0x000fc800000006ff */
[----:B------:R0:W1:Y:S01]  /*1bb0*/  SYNCS.PHASECHK.TRANS64.TRYWAIT P1, [R13+URZ+0x30830], R0 ;  /* 0x030830000d0075a7 */ /* 0x000062000802017f */
[----:B------:R-:W-:Y:S05]  /*1bc0*/  @!P0 BRA `(.L_x_4269) ;  /* 0x0000000000048947 */ /* 0x000fea0003800000 */
[----:B------:R-:W-:Y:S01]  /*1bd0*/  BPT.TRAP 0x1 ;  /* 0x000000040000795c */ /* 0x000fe20000300000 */
.L_x_4269:
[----:B-1----:R-:W-:Y:S05]  /*1be0*/  @P1 BRA `(.L_x_4270) ;  /* 0x0000000000081947 */ /* 0x002fea0003800000 */
[----:B------:R-:W1:Y:S02]  /*1bf0*/  SYNCS.PHASECHK.TRANS64.TRYWAIT P1, [R13+URZ+0x30830], R0 ;  /* 0x030830000d0075a7 */ /* 0x000e64000802017f */
[----:B-1----:R-:W-:Y:S05]  /*1c00*/  @!P1 BRA `(.L_x_4271) ;  /* 0x0000014000cc9947 */ /* 0x002fea0003800000 */
.L_x_4270:
        /* <DEDUP_REMOVED lines=14> */
[----:B------:R-:W-:Y:S02]  /*1cf0*/  UIMAD UR5, UR38, 0x900, UR43 ;  /* 0x00000900260578a4 */ /* 0x000fe4000f8e022b */
[----:B------:R-:W-:Y:S02]  /*1d00*/  UIADD3 UR6, UR4, 0x2, URZ ;  /* 0x0000000204067890 */ /* 0x000fe4000fffe03f */
[----:B------:R-:W-:Y:S01]  /*1d10*/  UIADD3 UR7, UR5, 0x2, URZ ;  /* 0x0000000205077890 */ /* 0x000fe2000fffe03f */
[----:B------:R-:W-:Y:S02]  /*1d20*/  UMOV UR8, UR4 ;  /* 0x0000000400087c82 */ /* 0x000fe40008000000 */
[----:B------:R-:W-:Y:S01]  /*1d30*/  UMOV UR10, UR5 ;  /* 0x00000005000a7c82 */ /* 0x000fe20008000000 */
[----:B------:R-:W-:Y:S01]  /*1d40*/  IMAD.U32 R6, RZ, RZ, UR8 ;  /* 0x00000008ff067e24 */ /* 0x000fe2000f8e00ff */
[----:B------:R-:W-:Y:S01]  /*1d50*/  HGMMA.64x96x16.F32 R24, gdesc[UR8], RZ, !UPT, gsb0 ;  /* 0x01600000081879f0 */ /* 0x000fe2000c0008ff */
        /* <DEDUP_REMOVED lines=78> */
.L_x_4272:
[----:B------:R-:W-:Y:S01]  /*2240*/  ISETP.NE.AND P2, PT, R199, 0x1, PT ;  /* 0x00000001c700780c */ /* 0x000fe20003f45270 */
[----:B------:R-:W-:Y:S01]  /*2250*/  ULDC UR5, c[0x0][0x9d8] ;  /* 0x0002760000057ab9 */ /* 0x000fe20000000800 */
[----:B------:R-:W-:Y:S01]  /*2260*/  R2UR UR4, R13 ;  /* 0x000000000d0472ca */ /* 0x000fe200000e0000 */
[----:B01----:R-:W-:Y:S02]  /*2270*/  VIADD R13, R19, UR42 ;  /* 0x0000002a130d7c36 */ /* 0x003fe40008000000 */
[----:B------:R-:W-:Y:S01]  /*2280*/  FMUL.FTZ R37, R37, UR5 ;  /* 0x0000000525257c20 */ /* 0x000fe20008410000 */
[----:B------:R-:W-:Y:S01]  /*2290*/  FMUL.FTZ R2, R30, UR5 ;  /* 0x000000051e027c20 */ /* 0x000fe20008410000 */
[----:B------:R-:W-:Y:S01]  /*22a0*/  FMUL.FTZ R25, R25, UR5 ;  /* 0x0000000519197c20 */ /* 0x000fe20008410000 */
[----:B------:R-:W-:Y:S01]  /*22b0*/  FMUL.FTZ R12, R66, UR5 ;  /* 0x00000005420c7c20 */ /* 0x000fe20008410000 */
[----:B------:R0:W1:Y:S01]  /*22c0*/  MUFU.TANH R30, R37 ;  /* 0x00000025001e7308 */ /* 0x0000620000002400 */
[----:B------:R-:W-:Y:S01]  /*22d0*/  FMUL.FTZ R33, R33, UR5 ;  /* 0x0000000521217c20 */ /* 0x000fe20008410000 */
[----:B------:R-:W-:Y:S01]  /*22e0*/  FMUL.FTZ R3, R26, UR5 ;  /* 0x000000051a037c20 */ /* 0x000fe20008410000 */
[----:B------:R-:W-:Y:S01]  /*22f0*/  FMUL.FTZ R0, R27, UR5 ;  /* 0x000000051b007c20 */ /* 0x000fe20008410000 */
[----:B------:R-:W-:Y:S01]  /*2300*/  FMUL.FTZ R8, R31, UR5 ;  /* 0x000000051f087c20 */ /* 0x000fe20008410000 */
[----:B------:R-:W2:Y:S01]  /*2310*/  @P2 LDC R14, c[0x0][0x44c] ;  /* 0x00011300ff0e2b82 */ /* 0x000ea20000000800 */
[----:B------:R-:W-:Y:S01]  /*2320*/  FMUL.FTZ R9, R24, UR5 ;  /* 0x0000000518097c20 */ /* 0x000fe20008410000 */
[----:B------:R-:W-:Y:S01]  /*2330*/  UIADD3 UR4, UR4, 0x30840, URZ ;  /* 0x0003084004047890 */ /* 0x000fe2000fffe03f */
[----:B------:R3:W4:Y:S01]  /*2340*/  MUFU.TANH R72, R25 ;  /* 0x0000001900487308 */ /* 0x0007220000002400 */
[----:B0-----:R-:W-:-:S02]  /*2350*/  IMAD.MOV.U32 R37, RZ, RZ, R13 ;  /* 0x000000ffff257224 */ /* 0x001fc400078e000d */
[----:B------:R-:W-:Y:S01]  /*2360*/  FMUL.FTZ R28, R28, UR5 ;  /* 0x000000051c1c7c20 */ /* 0x000fe20008410000 */
[----:B------:R-:W-:Y:S01]  /*2370*/  UPRMT UR4, UR61, 0x654, UR4 ;  /* 0x000006543d047896 */ /* 0x000fe20008000004 */
[----:B------:R-:W-:Y:S01]  /*2380*/  FMUL.FTZ R29, R29, UR5 ;  /* 0x000000051d1d7c20 */ /* 0x000fe20008410000 */
[----:B------:R-:W0:Y:S01]  /*2390*/  @P2 LDC R20, c[0x0][0x450] ;  /* 0x00011400ff142b82 */ /* 0x000e220000000800 */
[----:B------:R-:W-:Y:S01]  /*23a0*/  FMUL.FTZ R32, R32, UR5 ;  /* 0x0000000520207c20 */ /* 0x000fe20008410000 */
[----:B------:R-:W-:Y:S01]  /*23b0*/  FMUL.FTZ R11, R34, UR5 ;  /* 0x00000005220b7c20 */ /* 0x000fe20008410000 */
[----:B------:R5:W0:Y:S01]  /*23c0*/  MUFU.TANH R26, R33 ;  /* 0x00000021001a7308 */ /* 0x000a220000002400 */
[----:B---3--:R-:W-:Y:S02]  /*23d0*/  IMAD.MOV.U32 R25, RZ, RZ, -0x60 ;  /* 0xffffffa0ff197424 */ /* 0x008fe400078e00ff */
[----:B------:R-:W-:Y:S01]  /*23e0*/  FMUL.FTZ R27, R35, UR5 ;  /* 0x00000005231b7c20 */ /* 0x000fe20008410000 */
[----:B------:R-:W-:Y:S01]  /*23f0*/  FMUL.FTZ R36, R36, UR5 ;  /* 0x0000000524247c20 */ /* 0x000fe20008410000 */
[----:B------:R-:W-:Y:S01]  /*2400*/  FMUL.FTZ R31, R38, UR5 ;  /* 0x00000005261f7c20 */ /* 0x000fe20008410000 */
[----:B------:R-:W-:-:S02]  /*2410*/  IMAD R25, R74, R25, 0x61 ;  /* 0x000000614a197424 */ /* 0x000fc400078e0219 */
[----:B------:R-:W-:Y:S01]  /*2420*/  FMUL.FTZ R40, R40, UR5 ;  /* 0x0000000528287c20 */ /* 0x000fe20008410000 */
[----:B------:R-:W-:Y:S01]  /*2430*/  FMUL.FTZ R41, R41, UR5 ;  /* 0x0000000529297c20 */ /* 0x000fe20008410000 */
[----:B------:R-:W-:Y:S01]  /*2440*/  FMUL.FTZ R44, R44, UR5 ;  /* 0x000000052c2c7c20 */ /* 0x000fe20008410000 */
[----:B-----5:R-:W-:Y:S01]  /*2450*/  FMUL.FTZ R33, R39, UR5 ;  /* 0x0000000527217c20 */ /* 0x020fe20008410000 */
[----:B------:R-:W-:Y:S01]  /*2460*/  FMUL.FTZ R45, R45, UR5 ;  /* 0x000000052d2d7c20 */ /* 0x000fe20008410000 */
[----:B------:R-:W-:Y:S01]  /*2470*/  FMUL.FTZ R48, R48, UR5 ;  /* 0x0000000530307c20 */ /* 0x000fe20008410000 */
[----:B------:R-:W-:Y:S01]  /*2480*/  FMUL.FTZ R50, R50, UR5 ;  /* 0x0000000532327c20 */ /* 0x000fe20008410000 */
[----:B--2---:R-:W-:-:S04]  /*2490*/  @P2 IMAD.HI.U32 R15, R13, R14, RZ ;  /* 0x0000000e0d0f2227 */ /* 0x004fc800078e00ff */
[----:B------:R-:W-:Y:S01]  /*24a0*/  FMUL.FTZ R51, R51, UR5 ;  /* 0x0000000533337c20 */ /* 0x000fe20008410000 */
[----:B------:R-:W2:Y:S01]  /*24b0*/  LDC R14, c[0x0][0x288] ;  /* 0x0000a200ff0e7b82 */ /* 0x000ea20000000800 */
[----:B------:R-:W-:Y:S01]  /*24c0*/  FMUL.FTZ R53, R53, UR5 ;  /* 0x0000000535357c20 */ /* 0x000fe20008410000 */
[----:B------:R-:W-:Y:S01]  /*24d0*/  FMUL.FTZ R54, R54, UR5 ;  /* 0x0000000536367c20 */ /* 0x000fe20008410000 */
[----:B------:R-:W-:Y:S01]  /*24e0*/  FMUL.FTZ R55, R55, UR5 ;  /* 0x0000000537377c20 */ /* 0x000fe20008410000 */
[----:B------:R-:W-:Y:S01]  /*24f0*/  FMUL.FTZ R56, R56, UR5 ;  /* 0x0000000538387c20 */ /* 0x000fe20008410000 */
[----:B------:R-:W-:Y:S01]  /*2500*/  FMUL.FTZ R57, R57, UR5 ;  /* 0x0000000539397c20 */ /* 0x000fe20008410000 */
[----:B0-----:R-:W-:Y:S01]  /*2510*/  @P2 SHF.R.U32.HI R37, RZ, R20, R15 ;  /* 0x00000014ff252219 */ /* 0x001fe2000001160f */
[----:B------:R-:W-:Y:S01]  /*2520*/  FMUL.FTZ R58, R58, UR5 ;  /* 0x000000053a3a7c20 */ /* 0x000fe20008410000 */
[----:B------:R-:W-:Y:S01]  /*2530*/  FMUL.FTZ R59, R59, UR5 ;  /* 0x000000053b3b7c20 */ /* 0x000fe20008410000 */
        /* <DEDUP_REMOVED lines=15> */
[----:B------:R-:W-:Y:S01]  /*2630*/  IMAD R20, R74, -0x60, R17 ;  /* 0xffffffa04a147824 */ /* 0x000fe200078e0211 */
[----:B------:R-:W3:Y:S01]  /*2640*/  MUFU.TANH R9, R9 ;  /* 0x0000000900097308 */ /* 0x000ee20000002400 */
[----:B------:R-:W-:Y:S01]  /*2650*/  IMAD R24, R18, -0x2, R25 ;  /* 0xfffffffe12187824 */ /* 0x000fe200078e0219 */
[----:B------:R-:W-:Y:S01]  /*2660*/  ULDC UR55, c[0x0][0x9dc] ;  /* 0x0002770000377ab9 */ /* 0x000fe20000000800 */
[----:B------:R-:W-:Y:S01]  /*2670*/  SYNCS.ARRIVE.TRANS64.RED.A1T0 RZ, [UR4], RZ ;  /* 0x000000ffffff79a7 */ /* 0x000fe20008100404 */
[----:B------:R-:W-:-:S02]  /*2680*/  VIADD R21, R20, 0x60 ;  /* 0x0000006014157836 */ /* 0x000fc40000000000 */
[----:B------:R-:W-:Y:S01]  /*2690*/  FMUL.FTZ R42, R42, UR5 ;  /* 0x000000052a2a7c20 */ /* 0x000fe20008410000 */
[----:B------:R-:W-:Y:S01]  /*26a0*/  ULOP3.LUT UR4, URZ, UR55, URZ, 0x33, !UPT ;  /* 0x000000373f047292 */ /* 0x000fe2000f8e333f */
[----:B--2---:R-:W-:Y:S01]  /*26b0*/  IADD3 R20, R24, -R14, R17 ;  /* 0x8000000e18147210 */ /* 0x004fe20007ffe011 */
[----:B------:R-:W2:Y:S01]  /*26c0*/  MUFU.TANH R3, R3 ;  /* 0x0000000300037308 */ /* 0x000ea20000002400 */
[----:B------:R-:W-:Y:S01]  /*26d0*/  FMUL.FTZ R43, R43, UR5 ;  /* 0x000000052b2b7c20 */ /* 0x000fe20008410000 */
[----:B------:R-:W-:Y:S01]  /*26e0*/  FMUL.FTZ R46, R46, UR5 ;  /* 0x000000052e2e7c20 */ /* 0x000fe20008410000 */
[----:B------:R-:W-:Y:S01]  /*26f0*/  FMUL.FTZ R52, R52, UR5 ;  /* 0x0000000534347c20 */ /* 0x000fe20008410000 */
[----:B------:R-:W-:Y:S01]  /*2700*/  ULDC UR5, c[0x0][0x9e0] ;  /* 0x0002780000057ab9 */ /* 0x000fe20000000800 */
[----:B------:R-:W-:-:S03]  /*2710*/  IMAD R39, R18, -0x2, R21 ;  /* 0xfffffffe12277824 */ /* 0x000fc600078e0215 */
        /* <DEDUP_REMOVED lines=39> */
[----:B------:R5:W1:Y:S08]  /*2990*/  MUFU.TANH R73, R42 ;  /* 0x0000002a00497308 */ /* 0x000a700000002400 */
[----:B------:R4:W1:Y:S01]  /*29a0*/  MUFU.TANH R76, R43 ;  /* 0x0000002b004c7308 */ /* 0x0008620000002400 */
[----:B-----5:R-:W-:-:S05]  /*29b0*/  VIADD R42, R20, UR5 ;  /* 0x00000005142a7c36 */ /* 0x020fca0008000000 */
[----:B0-----:R-:W-:Y:S02]  /*29c0*/  VIADDMNMX R21, R66, R42, R39, PT ;  /* 0x0000002a42157246 */ /* 0x001fe40003800127 */
[----:B------:R0:W1:Y:S01]  /*29d0*/  MUFU.TANH R77, R46 ;  /* 0x0000002e004d7308 */ /* 0x0000620000002400 */
[----:B----4-:R-:W-:-:S04]  /*29e0*/  VIADD R43, R20, UR4 ;  /* 0x00000004142b7c36 */ /* 0x010fc80008000000 */
[----:B------:R-:W-:-:S03]  /*29f0*/  IMAD.IADD R38, R43, 0x1, R66 ;  /* 0x000000012b267824 */ /* 0x000fc600078e0242 */
[----:B------:R4:W1:Y:S01]  /*2a00*/  MUFU.TANH R34, R52 ;  /* 0x0000003400227308 */ /* 0x0008620000002400 */
[----:B0-----:R-:W-:Y:S02]  /*2a10*/  VIADD R46, R25, 0xffffffff ;  /* 0xffffffff192e7836 */ /* 0x001fe40000000000 */
[----:B----4-:R-:W-:Y:S01]  /*2a20*/  VIADD R52, R24, 0xffffffff ;  /* 0xffffffff18347836 */ /* 0x010fe20000000000 */
[----:B--23--:R-:W-:Y:S06]  /*2a30*/  @!P1 BRA `(.L_x_4273) ;  /* 0x00000000005c9947 */ /* 0x00cfec0003800000 */
[----:B------:R-:W-:Y:S01]  /*2a40*/  IADD3 R25, R17, -R14, R66 ;  /* 0x8000000e11197210 */ /* 0x000fe20007ffe042 */
        /* <DEDUP_REMOVED lines=12> */
.L_x_4275:
[----:B------:R-:W-:Y:S02]  /*2b10*/  ULDC UR4, c[0x0][0x9e4] ;  /* 0x0002790000047ab9 */ /* 0x000fe40000000800 */
[----:B------:R-:W-:-:S05]  /*2b20*/  IMAD.U32 R24, RZ, RZ, UR4 ;  /* 0x00000004ff187e24 */ /* 0x000fca000f8e00ff */
[----:B------:R-:W-:-:S13]  /*2b30*/  ISETP.NE.AND P1, PT, R24, 0x1, PT ;  /* 0x000000011800780c */ /* 0x000fda0003f25270 */
[----:B------:R-:W0:Y:S02]  /*2b40*/  @P1 LDC.64 R66, c[0x0][0x9e8] ;  /* 0x00027a00ff421b82 */ /* 0x000e240000000a00 */
[----:B0-----:R-:W-:-:S05]  /*2b50*/  @P1 IMAD.HI.U32 R20, R25, R66, RZ ;  /* 0x0000004219141227 */ /* 0x001fca00078e00ff */
[----:B------:R-:W-:-:S07]  /*2b60*/  @P1 SHF.R.U32.HI R25, RZ, R67, R20 ;  /* 0x00000043ff191219 */ /* 0x000fce0000011614 */
.L_x_4276:
[----:B------:R-:W-:Y:S05]  /*2b70*/  BSYNC B0 ;  /* 0x0000000000007941 */ /* 0x000fea0003800000 */
.L_x_4274:
[----:B------:R-:W-:-:S05]  /*2b80*/  IMAD R25, R25, R24, R52 ;  /* 0x0000001819197224 */ /* 0x000fca00078e0234 */
[----:B------:R-:W-:Y:S02]  /*2b90*/  VIADDMNMX R21, R25, R24, R21, PT ;  /* 0x0000001819157246 */ /* 0x000fe40003800115 */
[----:B------:R-:W-:-:S07]  /*2ba0*/  VIMNMX R38, R38, R25, !PT ;  /* 0x0000001926267248 */ /* 0x000fce0007fe0100 */
.L_x_4273:
        /* <DEDUP_REMOVED lines=32> */
[----:B-1----:R-:W-:Y:S02]  /*2db0*/  FSEL R84, R30, -INF , !P2 ;  /* 0xff8000001e547808 */ /* 0x002fe40005000000 */
[----:B------:R-:W-:Y:S02]  /*2dc0*/  ISETP.GT.AND P2, PT, R38, 0x20, !P3 ;  /* 0x000000202600780c */ /* 0x000fe40005f44270 */
[----:B------:R-:W-:Y:S02]  /*2dd0*/  P2R R81, PR, RZ, 0x8 ;  /* 0x00000008ff517803 */ /* 0x000fe40000000000 */
[----:B------:R-:W-:-:S02]  /*2de0*/  ISETP.LT.OR P2, PT, R21, 0x21, P2 ;  /* 0x000000211500780c */ /* 0x000fc40001741670 */
[----:B------:R-:W-:Y:S02]  /*2df0*/  ISETP.GE.AND P3, PT, R46, 0x22, PT ;  /* 0x000000222e00780c */ /* 0x000fe40003f66270 */
[----:B------:R-:W-:Y:S02]  /*2e00*/  FSEL R86, R40, -INF , !P2 ;  /* 0xff80000028567808 */ /* 0x000fe40005000000 */
[----:B------:R-:W-:Y:S01]  /*2e10*/  ISETP.GT.AND P2, PT, R38, 0x21, !P3 ;  /* 0x000000212600780c */ /* 0x000fe20005f44270 */
[----:B------:R-:W0:Y:S01]  /*2e20*/  SHFL.IDX PT, R40, R37, 0x1, 0x1c1f ;  /* 0x003c1f0025287f89 */ /* 0x000e2200000e0000 */
        /* <DEDUP_REMOVED lines=57> */
[----:B------:R-:W-:Y:S02]  /*31c0*/  P2R R47, PR, RZ, 0x10 ;  /* 0x00000010ff2f7803 */ /* 0x000fe40000000000 */
        /* <DEDUP_REMOVED lines=10> */
[----:B------:R-:W-:-:S04]  /*3270*/  ISETP.GT.AND P5, PT, R38, RZ, !P4 ;  /* 0x000000ff2600720c */ /* 0x000fc800067a4270 */
[----:B------:R-:W-:-:S04]  /*3280*/  ISETP.LT.OR P5, PT, R21, 0x1, P5 ;  /* 0x000000011500780c */ /* 0x000fc80002fa1670 */
[----:B------:R-:W-:Y:S02]  /*3290*/  FSEL R188, R9, -INF , !P5 ;  /* 0xff80000009bc7808 */ /* 0x000fe40006800000 */
[----:B------:R-:W-:-:S04]  /*32a0*/  ISETP.GE.AND P5, PT, R46, 0x5a, PT ;  /* 0x0000005a2e00780c */ /* 0x000fc80003fa6270 */
[----:B------:R-:W-:Y:S02]  /*32b0*/  P2R R60, PR, RZ, 0x20 ;  /* 0x00000020ff3c7803 */ /* 0x000fe40000000000 */
[----:B------:R-:W-:Y:S02]  /*32c0*/  ISETP.GT.AND P5, PT, R38, 0x59, !P5 ;  /* 0x000000592600780c */ /* 0x000fe40006fa4270 */
[----:B0-----:R-:W-:Y:S01]  /*32d0*/  VIADDMNMX R38, R40, R42, R39, PT ;  /* 0x0000002a28267246 */ /* 0x001fe20003800127 */
[----:B------:R-:W-:Y:S01]  /*32e0*/  IMAD.IADD R39, R43, 0x1, R40 ;  /* 0x000000012b277824 */ /* 0x000fe200078e0228 */
[----:B------:R-:W-:-:S04]  /*32f0*/  ISETP.LT.OR P5, PT, R21, 0x5a, P5 ;  /* 0x0000005a1500780c */ /* 0x000fc80002fa1670 */
[----:B------:R-:W-:Y:S02]  /*3300*/  FSEL R21, R69, -INF , !P5 ;  /* 0xff80000045157808 */ /* 0x000fe40006800000 */
[----:B------:R-:W-:-:S13]  /*3310*/  LOP3.LUT P5, RZ, R16, 0x80000, RZ, 0xc0, !PT ;  /* 0x0008000010ff7812 */ /* 0x000fda00078ac0ff */
[----:B------:R-:W-:Y:S05]  /*3320*/  @!P5 BRA `(.L_x_4277) ;  /* 0x00000000005cd947 */ /* 0x000fea0003800000 */
        /* <DEDUP_REMOVED lines=13> */
.L_x_4279:
[----:B------:R-:W-:Y:S02]  /*3400*/  ULDC UR4, c[0x0][0x9e4] ;  /* 0x0002790000047ab9 */ /* 0x000fe40000000800 */
[----:B------:R-:W-:-:S05]  /*3410*/  IMAD.U32 R37, RZ, RZ, UR4 ;  /* 0x00000004ff257e24 */ /* 0x000fca000f8e00ff */
[----:B------:R-:W-:-:S13]  /*3420*/  ISETP.NE.AND P5, PT, R37, 0x1, PT ;  /* 0x000000012500780c */ /* 0x000fda0003fa5270 */
[----:B------:R-:W0:Y:S02]  /*3430*/  @P5 LDC.64 R40, c[0x0][0x9e8] ;  /* 0x00027a00ff285b82 */ /* 0x000e240000000a00 */
[----:B0-----:R-:W-:-:S05]  /*3440*/  @P5 IMAD.HI.U32 R40, R9, R40, RZ ;  /* 0x0000002809285227 */ /* 0x001fca00078e00ff */
[----:B------:R-:W-:-:S07]  /*3450*/  @P5 SHF.R.U32.HI R9, RZ, R41, R40 ;  /* 0x00000029ff095219 */ /* 0x000fce0000011628 */
.L_x_4280:
[----:B------:R-:W-:Y:S05]  /*3460*/  BSYNC B0 ;  /* 0x0000000000007941 */ /* 0x000fea0003800000 */
.L_x_4278:
[----:B------:R-:W-:-:S05]  /*3470*/  IMAD R9, R9, R37, R52 ;  /* 0x0000002509097224 */ /* 0x000fca00078e0234 */
[----:B------:R-:W-:Y:S02]  /*3480*/  VIADDMNMX R38, R9, R37, R38, PT ;  /* 0x0000002509267246 */ /* 0x000fe40003800126 */
[----:B------:R-:W-:-:S07]  /*3490*/  VIMNMX R39, R39, R9, !PT ;  /* 0x0000000927277248 */ /* 0x000fce0007fe0100 */
.L_x_4277:
[C---:B------:R-:W-:Y:S01]  /*34a0*/  ISETP.GT.AND P1, PT, R39.reuse, 0x1, !P1 ;  /* 0x000000012700780c */ /* 0x040fe20004f24270 */
[----:B------:R-:W-:Y:S01]  /*34b0*/  ULDC UR11, c[0x0][0x988] ;  /* 0x00026200000b7ab9 */ /* 0x000fe20000000800 */
[----:B------:R-:W-:Y:S01]  /*34c0*/  ISETP.GT.AND P6, PT, R39, 0x8, !P6 ;  /* 0x000000082700780c */ /* 0x000fe200077c4270 */
[----:B------:R-:W-:Y:S01]  /*34d0*/  IMAD.U32 R64, RZ, RZ, UR42 ;  /* 0x0000002aff407e24 */ /* 0x000fe2000f8e00ff */
[C---:B------:R-:W-:Y:S02]  /*34e0*/  ISETP.LT.OR P1, PT, R38.reuse, 0x2, P1 ;  /* 0x000000022600780c */ /* 0x040fe40000f21670 */
[----:B------:R-:W-:Y:S02]  /*34f0*/  ISETP.LT.OR P6, PT, R38, 0x9, P6 ;  /* 0x000000092600780c */ /* 0x000fe400037c1670 */
[----:B------:R-:W-:Y:S02]  /*3500*/  FSEL R40, R0, -INF , !P1 ;  /* 0xff80000000287808 */ /* 0x000fe40004800000 */
[----:B------:R-:W-:-:S02]  /*3510*/  ISETP.NE.AND P1, PT, R47, RZ, PT ;  /* 0x000000ff2f00720c */ /* 0x000fc40003f25270 */
[----:B------:R-:W-:Y:S02]  /*3520*/  FSEL R41, R2, -INF , !P6 ;  /* 0xff80000002297808 */ /* 0x000fe40007000000 */
[----:B------:R-:W-:Y:S02]  /*3530*/  ISETP.GT.AND P1, PT, R39, 0x9, !P1 ;  /* 0x000000092700780c */ /* 0x000fe40004f24270 */
[----:B------:R-:W-:Y:S02]  /*3540*/  ISETP.NE.AND P6, PT, R71, RZ, PT ;  /* 0x000000ff4700720c */ /* 0x000fe40003fc5270 */
[----:B------:R-:W-:Y:S02]  /*3550*/  ISETP.LT.OR P1, PT, R38, 0xa, P1 ;  /* 0x0000000a2600780c */ /* 0x000fe40000f21670 */
[----:B------:R-:W-:Y:S02]  /*3560*/  ISETP.NE.AND P5, PT, R79, RZ, PT ;  /* 0x000000ff4f00720c */ /* 0x000fe40003fa5270 */
[----:B------:R-:W-:-:S02]  /*3570*/  FSEL R42, R8, -INF , !P1 ;  /* 0xff800000082a7808 */ /* 0x000fc40004800000 */
[----:B------:R-:W-:Y:S02]  /*3580*/  ISETP.NE.AND P1, PT, R49, RZ, PT ;  /* 0x000000ff3100720c */ /* 0x000fe40003f25270 */
[C---:B------:R-:W-:Y:S02]  /*3590*/  ISETP.GT.AND P4, PT, R39.reuse, RZ, !P4 ;  /* 0x000000ff2700720c */ /* 0x040fe40006784270 */
[C---:B------:R-:W-:Y:S02]  /*35a0*/  ISETP.GT.AND P1, PT, R39.reuse, 0x10, !P1 ;  /* 0x000000102700780c */ /* 0x040fe40004f24270 */
[C---:B------:R-:W-:Y:S02]  /*35b0*/  ISETP.LT.OR P4, PT, R38.reuse, 0x1, P4 ;  /* 0x000000012600780c */ /* 0x040fe40002781670 */
[----:B------:R-:W-:Y:S02]  /*35c0*/  ISETP.LT.OR P1, PT, R38, 0x11, P1 ;  /* 0x000000112600780c */ /* 0x000fe40000f21670 */
[----:B------:R-:W-:-:S02]  /*35d0*/  ISETP.GT.AND P2, PT, R39, 0x51, !P2 ;  /* 0x000000512700780c */ /* 0x000fc40005744270 */
[----:B------:R-:W-:Y:S02]  /*35e0*/  FSEL R43, R11, -INF , !P1 ;  /* 0xff8000000b2b7808 */ /* 0x000fe40004800000 */
[----:B------:R-:W-:Y:S02]  /*35f0*/  ISETP.NE.AND P1, PT, R67, RZ, PT ;  /* 0x000000ff4300720c */ /* 0x000fe40003f25270 */
[C---:B------:R-:W-:Y:S02]  /*3600*/  ISETP.LT.OR P2, PT, R38.reuse, 0x52, P2 ;  /* 0x000000522600780c */ /* 0x040fe40001741670 */
[C---:B------:R-:W-:Y:S02]  /*3610*/  ISETP.GT.AND P1, PT, R39.reuse, 0x11, !P1 ;  /* 0x000000112700780c */ /* 0x040fe40004f24270 */
[----:B------:R-:W-:Y:S02]  /*3620*/  ISETP.GT.AND P3, PT, R39, 0x58, !P3 ;  /* 0x000000582700780c */ /* 0x000fe40005f64270 */
[----:B------:R-:W-:-:S02]  /*3630*/  ISETP.LT.OR P1, PT, R38, 0x12, P1 ;  /* 0x000000122600780c */ /* 0x000fc40000f21670 */
[C---:B------:R-:W-:Y:S02]  /*3640*/  ISETP.LT.OR P3, PT, R38.reuse, 0x59, P3 ;  /* 0x000000592600780c */ /* 0x040fe40001f61670 */
[----:B------:R-:W-:Y:S02]  /*3650*/  FSEL R44, R27, -INF , !P1 ;  /* 0xff8000001b2c7808 */ /* 0x000fe40004800000 */
[----:B------:R-:W-:Y:S02]  /*3660*/  ISETP.GT.AND P1, PT, R39, 0x18, !P6 ;  /* 0x000000182700780c */ /* 0x000fe40007724270 */
[----:B------:R-:W-:Y:S02]  /*3670*/  ISETP.NE.AND P6, PT, R45, RZ, PT ;  /* 0x000000ff2d00720c */ /* 0x000fe40003fc5270 */
[----:B------:R-:W-:Y:S02]  /*3680*/  ISETP.LT.OR P1, PT, R38, 0x19, P1 ;  /* 0x000000192600780c */ /* 0x000fe40000f21670 */
[----:B------:R-:W-:-:S02]  /*3690*/  FSEL R15, R15, -INF , !P3 ;  /* 0xff8000000f0f7808 */ /* 0x000fc40005800000 */
[----:B------:R-:W-:Y:S02]  /*36a0*/  FSEL R37, R31, -INF , !P1 ;  /* 0xff8000001f257808 */ /* 0x000fe40004800000 */
[----:B------:R-:W-:Y:S02]  /*36b0*/  ISETP.GT.AND P1, PT, R39, 0x19, !P5 ;  /* 0x000000192700780c */ /* 0x000fe40006f24270 */
[----:B------:R-:W-:Y:S02]  /*36c0*/  ISETP.NE.AND P5, PT, R48, RZ, PT ;  /* 0x000000ff3000720c */ /* 0x000fe40003fa5270 */
[----:B------:R-:W-:-:S04]  /*36d0*/  ISETP.LT.OR P1, PT, R38, 0x1a, P1 ;  /* 0x0000001a2600780c */ /* 0x000fc80000f21670 */
[----:B------:R-:W-:Y:S02]  /*36e0*/  FSEL R45, R33, -INF , !P1 ;  /* 0xff800000212d7808 */ /* 0x000fe40004800000 */
[----:B------:R-:W-:Y:S02]  /*36f0*/  FSEL R33, R3, -INF , !P4 ;  /* 0xff80000003217808 */ /* 0x000fe40006000000 */
[----:B------:R-:W-:Y:S02]  /*3700*/  FMNMX.FTZ R3, R188, R72, !PT ;  /* 0x00000048bc037209 */ /* 0x000fe40007810000 */
[----:B------:R-:W-:Y:S02]  /*3710*/  ISETP.NE.AND P1, PT, R81, RZ, PT ;  /* 0x000000ff5100720c */ /* 0x000fe40003f25270 */
[----:B------:R-:W-:Y:S02]  /*3720*/  FMNMX.FTZ R3, R190, R3, !PT ;  /* 0x00000003be037209 */ /* 0x000fe40007810000 */
[----:B------:R-:W-:-:S02]  /*3730*/  ISETP.GT.AND P1, PT, R39, 0x20, !P1 ;  /* 0x000000202700780c */ /* 0x000fc40004f24270 */
[----:B------:R-:W-:Y:S02]  /*3740*/  FMNMX.FTZ R3, R66, R3, !PT ;  /* 0x0000000342037209 */ /* 0x000fe40007810000 */
[----:B------:R-:W-:Y:S02]  /*3750*/  ISETP.LT.OR P1, PT, R38, 0x21, P1 ;  /* 0x000000212600780c */ /* 0x000fe40000f21670 */
[----:B------:R-:W-:Y:S02]  /*3760*/  FMNMX.FTZ R3, R70, R3, !PT ;  /* 0x0000000346037209 */ /* 0x000fe40007810000 */
[----:B------:R-:W-:Y:S02]  /*3770*/  FSEL R46, R73, -INF , !P1 ;  /* 0xff800000492e7808 */ /* 0x000fe40004800000 */
[----:B------:R-:W-:Y:S02]  /*3780*/  FMNMX.FTZ R3, R80, R3, !PT ;  /* 0x0000000350037209 */ /* 0x000fe40007810000 */
[----:B------:R-:W-:-:S02]  /*3790*/  ISETP.NE.AND P1, PT, R83, RZ, PT ;  /* 0x000000ff5300720c */ /* 0x000fc40003f25270 */
[----:B------:R-:W-:Y:S02]  /*37a0*/  FMNMX.FTZ R3, R82, R3, !PT ;  /* 0x0000000352037209 */ /* 0x000fe40007810000 */
[----:B------:R-:W-:Y:S02]  /*37b0*/  ISETP.GT.AND P1, PT, R39, 0x21, !P1 ;  /* 0x000000212700780c */ /* 0x000fe40004f24270 */
[----:B------:R-:W-:Y:S02]  /*37c0*/  FMNMX.FTZ R3, R84, R3, !PT ;  /* 0x0000000354037209 */ /* 0x000fe40007810000 */
[----:B------:R-:W-:Y:S02]  /*37d0*/  ISETP.LT.OR P1, PT, R38, 0x22, P1 ;  /* 0x000000222600780c */ /* 0x000fe40000f21670 */
[----:B------:R-:W-:Y:S02]  /*37e0*/  FMNMX.FTZ R3, R86, R3, !PT ;  /* 0x0000000356037209 */ /* 0x000fe40007810000 */
[----:B------:R-:W-:-:S02]  /*37f0*/  FSEL R47, R76, -INF , !P1 ;  /* 0xff8000004c2f7808 */ /* 0x000fc40004800000 */
[----:B------:R-:W-:Y:S02]  /*3800*/  FMNMX.FTZ R3, R88, R3, !PT ;  /* 0x0000000358037209 */ /* 0x000fe40007810000 */
[----:B------:R-:W-:Y:S02]  /*3810*/  ISETP.NE.AND P1, PT, R85, RZ, PT ;  /* 0x000000ff5500720c */ /* 0x000fe40003f25270 */
[----:B------:R-:W-:Y:S02]  /*3820*/  FMNMX.FTZ R3, R90, R3, !PT ;  /* 0x000000035a037209 */ /* 0x000fe40007810000 */
[----:B------:R-:W-:Y:S02]  /*3830*/  ISETP.GT.AND P1, PT, R39, 0x28, !P1 ;  /* 0x000000282700780c */ /* 0x000fe40004f24270 */
[----:B------:R-:W-:Y:S02]  /*3840*/  FMNMX.FTZ R3, R92, R3, !PT ;  /* 0x000000035c037209 */ /* 0x000fe40007810000 */
[----:B------:R-:W-:-:S02]  /*3850*/  ISETP.LT.OR P1, PT, R38, 0x29, P1 ;  /* 0x000000292600780c */ /* 0x000fc40000f21670 */
[----:B------:R-:W-:Y:S02]  /*3860*/  FMNMX.FTZ R52, R36, R3, !PT ;  /* 0x0000000324347209 */ /* 0x000fe40007810000 */
        /* <DEDUP_REMOVED lines=22> */
[----:B------:R-:W-:-:S03]  /*39d0*/  ISETP.LT.OR P1, PT, R38, 0x32, P1 ;  /* 0x000000322600780c */ /* 0x000fc60000f21670 */
[----:B------:R-:W0:Y:S01]  /*39e0*/  SHFL.BFLY PT, R3, R52, 0x2, 0x1f ;  /* 0x0c401f0034037f89 */ /* 0x000e2200000e0000 */
[----:B------:R-:W-:Y:S02]  /*39f0*/  FSEL R31, R51, -INF , !P1 ;  /* 0xff800000331f7808 */ /* 0x000fe40004800000 */
[----:B------:R-:W-:-:S04]  /*3a00*/  ISETP.NE.AND P1, PT, R93, RZ, PT ;  /* 0x000000ff5d00720c */ /* 0x000fc80003f25270 */
[----:B------:R-:W-:-:S04]  /*3a10*/  ISETP.GT.AND P1, PT, R39, 0x38, !P1 ;  /* 0x000000382700780c */ /* 0x000fc80004f24270 */
[----:B------:R-:W-:-:S04]  /*3a20*/  ISETP.LT.OR P1, PT, R38, 0x39, P1 ;  /* 0x000000392600780c */ /* 0x000fc80000f21670 */
[----:B------:R-:W-:Y:S02]  /*3a30*/  FSEL R27, R54, -INF , !P1 ;  /* 0xff800000361b7808 */ /* 0x000fe40004800000 */
[----:B------:R-:W-:-:S04]  /*3a40*/  ISETP.NE.AND P1, PT, R94, RZ, PT ;  /* 0x000000ff5e00720c */ /* 0x000fc80003f25270 */
[----:B------:R-:W-:Y:S02]  /*3a50*/  ISETP.GT.AND P1, PT, R39, 0x39, !P1 ;  /* 0x000000392700780c */ /* 0x000fe40004f24270 */
[----:B0-----:R-:W-:Y:S02]  /*3a60*/  FMNMX.FTZ R3, R52, R3, !PT ;  /* 0x0000000334037209 */ /* 0x001fe40007810000 */
[----:B------:R-:W-:Y:S02]  /*3a70*/  FMNMX.FTZ R52, R33, R40, !PT ;  /* 0x0000002821347209 */ /* 0x000fe40007810000 */
[----:B------:R-:W-:Y:S01]  /*3a80*/  ISETP.LT.OR P1, PT, R38, 0x3a, P1 ;  /* 0x0000003a2600780c */ /* 0x000fe20000f21670 */
[----:B------:R-:W0:Y:S03]  /*3a90*/  SHFL.BFLY PT, R54, R3, 0x1, 0x1f ;  /* 0x0c201f0003367f89 */ /* 0x000e2600000e0000 */
[----:B------:R-:W-:-:S02]  /*3aa0*/  FSEL R11, R55, -INF , !P1 ;  /* 0xff800000370b7808 */ /* 0x000fc40004800000 */
[----:B------:R-:W-:-:S04]  /*3ab0*/  ISETP.NE.AND P1, PT, R53, RZ, PT ;  /* 0x000000ff3500720c */ /* 0x000fc80003f25270 */
[----:B------:R-:W-:-:S04]  /*3ac0*/  ISETP.GT.AND P1, PT, R39, 0x40, !P1 ;  /* 0x000000402700780c */ /* 0x000fc80004f24270 */
[----:B------:R-:W-:-:S04]  /*3ad0*/  ISETP.LT.OR P1, PT, R38, 0x41, P1 ;  /* 0x000000412600780c */ /* 0x000fc80000f21670 */
[----:B------:R-:W-:Y:S02]  /*3ae0*/  FSEL R8, R58, -INF , !P1 ;  /* 0xff8000003a087808 */ /* 0x000fe40004800000 */
[----:B------:R-:W-:Y:S02]  /*3af0*/  ISETP.GT.AND P1, PT, R39, 0x41, !P6 ;  /* 0x000000412700780c */ /* 0x000fe40007724270 */
[----:B------:R-:W-:Y:S02]  /*3b00*/  ISETP.NE.AND P6, PT, R57, RZ, PT ;  /* 0x000000ff3900720c */ /* 0x000fe40003fc5270 */
[----:B------:R-:W-:Y:S02]  /*3b10*/  ISETP.LT.OR P1, PT, R38, 0x42, P1 ;  /* 0x000000422600780c */ /* 0x000fe40000f21670 */
[----:B0-----:R-:W-:Y:S02]  /*3b20*/  FMNMX.FTZ R9, R3, R54, !PT ;  /* 0x0000003603097209 */ /* 0x001fe40007810000 */
[----:B------:R-:W-:-:S02]  /*3b30*/  FMNMX.FTZ R3, R41, R52, !PT ;  /* 0x0000003429037209 */ /* 0x000fc40007810000 */
[----:B------:R-:W-:Y:S01]  /*3b40*/  FSEL R2, R59, -INF , !P1 ;  /* 0xff8000003b027808 */ /* 0x000fe20004800000 */
[----:B------:R-:W-:Y:S01]  /*3b50*/  FMUL.FTZ R51, R9, UR11 ;  /* 0x0000000b09337c20 */ /* 0x000fe20008410000 */
[----:B------:R-:W-:Y:S02]  /*3b60*/  FMNMX.FTZ R52, R42, R3, !PT ;  /* 0x000000032a347209 */ /* 0x000fe40007810000 */
[----:B------:R-:W-:Y:S02]  /*3b70*/  ISETP.GT.AND P1, PT, R39, 0x48, !P5 ;  /* 0x000000482700780c */ /* 0x000fe40006f24270 */
[----:B------:R-:W-:Y:S02]  /*3b80*/  FMNMX.FTZ R53, R43, R52, !PT ;  /* 0x000000342b357209 */ /* 0x000fe40007810000 */
[----:B------:R-:W-:Y:S02]  /*3b90*/  ISETP.LT.OR P1, PT, R38, 0x49, P1 ;  /* 0x000000492600780c */ /* 0x000fe40000f21670 */
[----:B------:R-:W-:-:S02]  /*3ba0*/  FMNMX.FTZ R52, R44, R53, !PT ;  /* 0x000000352c347209 */ /* 0x000fc40007810000 */
[----:B------:R-:W-:Y:S02]  /*3bb0*/  FSEL R0, R62, -INF , !P1 ;  /* 0xff8000003e007808 */ /* 0x000fe40004800000 */
[----:B------:R-:W-:Y:S02]  /*3bc0*/  FMNMX.FTZ R52, R37, R52, !PT ;  /* 0x0000003425347209 */ /* 0x000fe40007810000 */
[----:B------:R-:W-:Y:S02]  /*3bd0*/  FSETP.NEU.FTZ.AND P1, PT, R9, -INF , PT ;  /* 0xff8000000900780b */ /* 0x000fe40003f3d000 */
[----:B------:R-:W-:Y:S02]  /*3be0*/  FMNMX.FTZ R53, R45, R52, !PT ;  /* 0x000000342d357209 */ /* 0x000fe40007810000 */
[----:B------:R-:W-:Y:S02]  /*3bf0*/  ISETP.NE.AND P5, PT, R56, RZ, PT ;  /* 0x000000ff3800720c */ /* 0x000fe40003fa5270 */
[----:B------:R-:W-:-:S02]  /*3c00*/  FMNMX.FTZ R52, R46, R53, !PT ;  /* 0x000000352e347209 */ /* 0x000fc40007810000 */
[----:B------:R-:W-:Y:S02]  /*3c10*/  FSEL R55, R51, RZ, P1 ;  /* 0x000000ff33377208 */ /* 0x000fe40000800000 */
[----:B------:R-:W-:Y:S02]  /*3c20*/  FMNMX.FTZ R53, R47, R52, !PT ;  /* 0x000000342f357209 */ /* 0x000fe40007810000 */
[----:B------:R-:W-:Y:S01]  /*3c30*/  ISETP.GT.AND P1, PT, R39, 0x49, !P5 ;  /* 0x000000492700780c */ /* 0x000fe20006f24270 */
[--C-:B------:R-:W-:Y:S01]  /*3c40*/  FFMA.FTZ R32, R32, UR11, -R55.reuse ;  /* 0x0000000b20207c23 */ /* 0x100fe20008010837 */
[----:B------:R-:W-:Y:S01]  /*3c50*/  FMNMX.FTZ R52, R48, R53, !PT ;  /* 0x0000003530347209 */ /* 0x000fe20007810000 */
[--C-:B------:R-:W-:Y:S01]  /*3c60*/  FFMA.FTZ R188, R188, UR11, -R55.reuse ;  /* 0x0000000bbcbc7c23 */ /* 0x100fe20008010837 */
[----:B------:R-:W-:Y:S01]  /*3c70*/  ISETP.LT.OR P1, PT, R38, 0x4a, P1 ;  /* 0x0000004a2600780c */ /* 0x000fe20000f21670 */
[----:B------:R-:W-:Y:S01]  /*3c80*/  MUFU.EX2 R67, R32 ;  /* 0x0000002000437308 */ /* 0x000fe20000000800 */
[----:B------:R-:W-:Y:S01]  /*3c90*/  FMNMX.FTZ R53, R49, R52, !PT ;  /* 0x0000003431357209 */ /* 0x000fe20007810000 */
[--C-:B------:R-:W-:Y:S01]  /*3ca0*/  FFMA.FTZ R3, R72, UR11, -R55.reuse ;  /* 0x0000000b48037c23 */ /* 0x100fe20008010837 */
[----:B------:R-:W-:Y:S01]  /*3cb0*/  FSEL R51, R63, -INF , !P1 ;  /* 0xff8000003f337808 */ /* 0x000fe20004800000 */
[--C-:B------:R-:W-:Y:S01]  /*3cc0*/  FFMA.FTZ R190, R190, UR11, -R55.reuse ;  /* 0x0000000bbebe7c23 */ /* 0x100fe20008010837 */
[----:B------:R-:W-:Y:S01]  /*3cd0*/  FMNMX.FTZ R52, R50, R53, !PT ;  /* 0x0000003532347209 */ /* 0x000fe20007810000 */
[--C-:B------:R-:W-:Y:S01]  /*3ce0*/  FFMA.FTZ R54, R66, UR11, -R55.reuse ;  /* 0x0000000b42367c23 */ /* 0x100fe20008010837 */
[----:B------:R-:W-:Y:S01]  /*3cf0*/  ISETP.GT.AND P1, PT, R39, 0x50, !P6 ;  /* 0x000000502700780c */ /* 0x000fe20007724270 */
[----:B------:R-:W-:Y:S01]  /*3d00*/  MUFU.EX2 R188, R188 ;  /* 0x000000bc00bc7308 */ /* 0x000fe20000000800 */
[----:B------:R-:W-:Y:S01]  /*3d10*/  FMNMX.FTZ R52, R31, R52, !PT ;  /* 0x000000341f347209 */ /* 0x000fe20007810000 */
[--C-:B------:R-:W-:Y:S01]  /*3d20*/  FFMA.FTZ R56, R70, UR11, -R55.reuse ;  /* 0x0000000b46387c23 */ /* 0x100fe20008010837 */
[----:B------:R-:W-:Y:S01]  /*3d30*/  ISETP.LT.OR P1, PT, R38, 0x51, P1 ;  /* 0x000000512600780c */ /* 0x000fe20000f21670 */
[--C-:B------:R-:W-:Y:S01]  /*3d40*/  FFMA.FTZ R26, R26, UR11, -R55.reuse ;  /* 0x0000000b1a1a7c23 */ /* 0x100fe20008010837 */
[----:B------:R-:W-:Y:S01]  /*3d50*/  FMNMX.FTZ R52, R27, R52, !PT ;  /* 0x000000341b347209 */ /* 0x000fe20007810000 */
[--C-:B------:R-:W-:Y:S01]  /*3d60*/  FFMA.FTZ R58, R80, UR11, -R55.reuse ;  /* 0x0000000b503a7c23 */ /* 0x100fe20008010837 */
[----:B------:R-:W-:Y:S01]  /*3d70*/  ISETP.NE.AND P5, PT, R60, RZ, PT ;  /* 0x000000ff3c00720c */ /* 0x000fe20003fa5270 */
        /* <DEDUP_REMOVED lines=11> */
[----:B------:R-:W-:Y:S01]  /*3e30*/  FSEL R39, R10, -INF , !P2 ;  /* 0xff8000000a277808 */ /* 0x000fe20005000000 */
[--C-:B------:R-:W-:Y:S01]  /*3e40*/  FFMA.FTZ R30, R30, UR11, -R55.reuse ;  /* 0x0000000b1e1e7c23 */ /* 0x100fe20008010837 */
[----:B------:R-:W-:Y:S01]  /*3e50*/  FMNMX.FTZ R52, R0, R53, !PT ;  /* 0x0000003500347209 */ /* 0x000fe20007810000 */
[--C-:B------:R-:W-:Y:S01]  /*3e60*/  FFMA.FTZ R29, R29, UR11, -R55.reuse ;  /* 0x0000000b1d1d7c23 */ /* 0x100fe20008010837 */
[----:B------:R-:W-:Y:S01]  /*3e70*/  ISETP.LT.OR P4, PT, R38, 0x5a, P4 ;  /* 0x0000005a2600780c */ /* 0x000fe20002781670 */
[----:B------:R0:W-:Y:S01]  /*3e80*/  MUFU.EX2 R57, R54 ;  /* 0x0000003600397308 */ /* 0x0001e20000000800 */
[----:B------:R-:W-:Y:S01]  /*3e90*/  FMNMX.FTZ R53, R51, R52, !PT ;  /* 0x0000003433357209 */ /* 0x000fe20007810000 */
[--C-:B------:R-:W-:Y:S01]  /*3ea0*/  FFMA.FTZ R52, R88, UR11, -R55.reuse ;  /* 0x0000000b58347c23 */ /* 0x100fe20008010837 */
[----:B------:R-:W-:Y:S01]  /*3eb0*/  FSEL R13, R13, -INF , !P4 ;  /* 0xff8000000d0d7808 */ /* 0x000fe20006000000 */
[--C-:B------:R-:W-:Y:S01]  /*3ec0*/  FFMA.FTZ R38, R90, UR11, -R55.reuse ;  /* 0x0000000b5a267c23 */ /* 0x100fe20008010837 */
[----:B------:R-:W-:Y:S01]  /*3ed0*/  FMNMX.FTZ R10, R12, R53, !PT ;  /* 0x000000350c0a7209 */ /* 0x000fe20007810000 */
[--C-:B------:R-:W-:Y:S01]  /*3ee0*/  FFMA.FTZ R28, R28, UR11, -R55.reuse ;  /* 0x0000000b1c1c7c23 */ /* 0x100fe20008010837 */
[----:B------:R-:W-:Y:S01]  /*3ef0*/  ISETP.NE.AND P5, PT, R199, 0x1, PT ;  /* 0x00000001c700780c */ /* 0x000fe20003fa5270 */
[----:B------:R-:W-:Y:S01]  /*3f00*/  MUFU.EX2 R56, R56 ;  /* 0x0000003800387308 */ /* 0x000fe20000000800 */
[----:B------:R-:W-:Y:S01]  /*3f10*/  FMNMX.FTZ R10, R39, R10, !PT ;  /* 0x0000000a270a7209 */ /* 0x000fe20007810000 */
[--C-:B0-----:R-:W-:Y:S01]  /*3f20*/  FFMA.FTZ R54, R84, UR11, -R55.reuse ;  /* 0x0000000b54367c23 */ /* 0x101fe20008010837 */
[--C-:B------:R-:W-:Y:S01]  /*3f30*/  FFMA.FTZ R25, R25, UR11, -R55.reuse ;  /* 0x0000000b19197c23 */ /* 0x100fe20008010837 */
[--C-:B------:R-:W-:Y:S01]  /*3f40*/  FFMA.FTZ R24, R24, UR11, -R55.reuse ;  /* 0x0000000b18187c23 */ /* 0x100fe20008010837 */
[----:B------:R-:W-:Y:S01]  /*3f50*/  FMNMX.FTZ R10, R15, R10, !PT ;  /* 0x0000000a0f0a7209 */ /* 0x000fe20007810000 */
[--C-:B------:R-:W-:Y:S01]  /*3f60*/  FFMA.FTZ R20, R20, UR11, -R55.reuse ;  /* 0x0000000b14147c23 */ /* 0x100fe20008010837 */
[----:B------:R-:W-:Y:S01]  /*3f70*/  FFMA.FTZ R21, R21, UR11, -R55 ;  /* 0x0000000b15157c23 */ /* 0x000fe20008010837 */
[----:B------:R-:W-:Y:S01]  /*3f80*/  MUFU.EX2 R69, R26 ;  /* 0x0000001a00457308 */ /* 0x000fe20000000800 */
[----:B------:R-:W-:-:S03]  /*3f90*/  FMNMX.FTZ R10, R13, R10, !PT ;  /* 0x0000000a0d0a7209 */ /* 0x000fc60007810000 */
[----:B------:R-:W0:Y:S02]  /*3fa0*/  @P5 LDC R66, c[0x0][0x450] ;  /* 0x00011400ff425b82 */ /* 0x000e240000000800 */
[----:B------:R-:W1:Y:S02]  /*3fb0*/  SHFL.BFLY PT, R53, R10, 0x2, 0x1f ;  /* 0x0c401f000a357f89 */ /* 0x000e6400000e0000 */
[----:B------:R2:W3:Y:S08]  /*3fc0*/  MUFU.EX2 R59, R58 ;  /* 0x0000003a003b7308 */ /* 0x0004f00000000800 */
[----:B------:R-:W-:Y:S01]  /*3fd0*/  MUFU.EX2 R60, R60 ;  /* 0x0000003c003c7308 */ /* 0x000fe20000000800 */
[----:B--2---:R-:W-:-:S07]  /*3fe0*/  FFMA.FTZ R58, R86, UR11, -R55 ;  /* 0x0000000b563a7c23 */ /* 0x004fce0008010837 */
[----:B------:R-:W-:Y:S01]  /*3ff0*/  MUFU.EX2 R63, R52 ;  /* 0x00000034003f7308 */ /* 0x000fe20000000800 */
[----:B---3--:R-:W-:Y:S02]  /*4000*/  F2FP.F16.F32.PACK_AB R184, R59, R56 ;  /* 0x000000383bb8723e */ /* 0x008fe400000000ff */
[----:B-1----:R-:W-:-:S05]  /*4010*/  FMNMX.FTZ R53, R10, R53, !PT ;  /* 0x000000350a357209 */ /* 0x002fca0007810000 */
[----:B------:R1:W2:Y:S01]  /*4020*/  MUFU.EX2 R61, R54 ;  /* 0x00000036003d7308 */ /* 0x0002a20000000800 */
[----:B------:R-:W3:Y:S07]  /*4030*/  SHFL.BFLY PT, R10, R53, 0x1, 0x1f ;  /* 0x0c201f00350a7f89 */ /* 0x000eee00000e0000 */
[----:B------:R-:W4:Y:S01]  /*4040*/  MUFU.EX2 R58, R58 ;  /* 0x0000003a003a7308 */ /* 0x000f220000000800 */
[----:B-1----:R-:W-:Y:S02]  /*4050*/  FFMA.FTZ R54, R92, UR11, -R55 ;  /* 0x0000000b5c367c23 */ /* 0x002fe40008010837 */
[----:B------:R-:W1:Y:S05]  /*4060*/  @P5 LDC R55, c[0x0][0x44c] ;  /* 0x00011300ff375b82 */ /* 0x000e6a0000000800 */
[----:B------:R-:W-:Y:S01]  /*4070*/  MUFU.EX2 R65, R54 ;  /* 0x0000003600417308 */ /* 0x000fe20000000800 */
[----:B--2---:R-:W-:-:S07]  /*4080*/  F2FP.F16.F32.PACK_AB R186, R61, R60 ;  /* 0x0000003c3dba723e */ /* 0x004fce00000000ff */
[----:B------:R-:W2:Y:S01]  /*4090*/  MUFU.EX2 R38, R38 ;  /* 0x0000002600267308 */ /* 0x000ea20000000800 */
[----:B----4-:R-:W-:Y:S02]  /*40a0*/  F2FP.F16.F32.PACK_AB R180, R63, R58 ;  /* 0x0000003a3fb4723e */ /* 0x010fe400000000ff */
[----:B---3--:R-:W-:-:S04]  /*40b0*/  FMNMX.FTZ R10, R53, R10, !PT ;  /* 0x0000000a350a7209 */ /* 0x008fc80007810000 */
[C---:B------:R-:W-:Y:S01]  /*40c0*/  FSETP.NEU.FTZ.AND P1, PT, R10.reuse, -INF , PT ;  /* 0xff8000000a00780b */ /* 0x040fe20003f3d000 */
[----:B------:R-:W-:Y:S01]  /*40d0*/  FMUL.FTZ R32, R10, UR11 ;  /* 0x0000000b0a207c20 */ /* 0x000fe20008410000 */
[----:B------:R-:W-:Y:S01]  /*40e0*/  MUFU.EX2 R36, R36 ;  /* 0x0000002400247308 */ /* 0x000fe20000000800 */
[----:B-1----:R-:W-:-:S03]  /*40f0*/  @P5 IMAD.HI.U32 R55, R55, UR42, RZ ;  /* 0x0000002a37375c27 */ /* 0x002fc6000f8e00ff */
[----:B------:R-:W-:Y:S02]  /*4100*/  FSEL R32, R32, RZ, P1 ;  /* 0x000000ff20207208 */ /* 0x000fe40000800000 */
[----:B0-----:R-:W-:Y:S02]  /*4110*/  @P5 SHF.R.U32.HI R64, RZ, R66, R55 ;  /* 0x00000042ff405219 */ /* 0x001fe40000011637 */
        /* <DEDUP_REMOVED lines=23> */
[--C-:B------:R-:W-:Y:S01]  /*4290*/  FFMA.FTZ R12, R12, UR11, -R32.reuse ;  /* 0x0000000b0c0c7c23 */ /* 0x100fe20008010820 */
[----:B------:R-:W3:Y:S01]  /*42a0*/  MUFU.EX2 R41, R41 ;  /* 0x0000002900297308 */ /* 0x000ee20000000800 */
[--C-:B------:R-:W-:Y:S01]  /*42b0*/  FFMA.FTZ R39, R39, UR11, -R32.reuse ;  /* 0x0000000b27277c23 */ /* 0x100fe20008010820 */
[--C-:B------:R-:W-:Y:S01]  /*42c0*/  FFMA.FTZ R15, R15, UR11, -R32.reuse ;  /* 0x0000000b0f0f7c23 */ /* 0x100fe20008010820 */
[----:B------:R-:W-:Y:S01]  /*42d0*/  FFMA.FTZ R13, R13, UR11, -R32 ;  /* 0x0000000b0d0d7c23 */ /* 0x000fe20008010820 */
[----:B------:R-:W-:Y:S01]  /*42e0*/  LOP3.LUT P5, RZ, R16, 0x80000, RZ, 0xc0, !PT ;  /* 0x0008000010ff7812 */ /* 0x000fe200078ac0ff */
[----:B------:R-:W-:Y:S01]  /*42f0*/  IMAD.IADD R64, R75, 0x1, R64 ;  /* 0x000000014b407824 */ /* 0x000fe200078e0240 */
[----:B--2---:R-:W-:-:S02]  /*4300*/  F2FP.F16.F32.PACK_AB R182, R65, R38 ;  /* 0x0000002641b6723e */ /* 0x004fc400000000ff */
[----:B------:R2:W-:Y:S01]  /*4310*/  MUFU.EX2 R26, R45 ;  /* 0x0000002d001a7308 */ /* 0x0005e20000000800 */
[----:B0-----:R-:W-:Y:S02]  /*4320*/  F2FP.F16.F32.PACK_AB R176, R35, R36 ;  /* 0x0000002423b0723e */ /* 0x001fe400000000ff */
[----:B-1----:R-:W-:-:S05]  /*4330*/  F2FP.F16.F32.PACK_AB R189, R40, R33 ;  /* 0x0000002128bd723e */ /* 0x002fca00000000ff */
[----:B------:R-:W0:Y:S01]  /*4340*/  MUFU.EX2 R42, R42 ;  /* 0x0000002a002a7308 */ /* 0x000e220000000800 */
[----:B--2---:R-:W-:Y:S01]  /*4350*/  FADD.FTZ R45, R188, R3 ;  /* 0x00000003bc2d7221 */ /* 0x004fe20000010000 */
[----:B------:R-:W-:-:S03]  /*4360*/  F2FP.F16.F32.PACK_AB R188, R3, R188 ;  /* 0x000000bc03bc723e */ /* 0x000fc600000000ff */
[----:B------:R-:W-:Y:S01]  /*4370*/  FADD.FTZ R52, R190, R45 ;  /* 0x0000002dbe347221 */ /* 0x000fe20000010000 */
[C---:B------:R-:W-:Y:S02]  /*4380*/  F2FP.F16.F32.PACK_AB R190, R57.reuse, R190 ;  /* 0x000000be39be723e */ /* 0x040fe400000000ff */
[----:B------:R-:W1:Y:S01]  /*4390*/  MUFU.EX2 R43, R43 ;  /* 0x0000002b002b7308 */ /* 0x000e620000000800 */
[----:B------:R-:W-:Y:S01]  /*43a0*/  FADD.FTZ R45, R57, R52 ;  /* 0x00000034392d7221 */ /* 0x000fe20000010000 */
[----:B------:R-:W-:-:S03]  /*43b0*/  FADD.FTZ R52, R33, R40 ;  /* 0x0000002821347221 */ /* 0x000fc60000010000 */
[----:B------:R-:W-:Y:S01]  /*43c0*/  FADD.FTZ R54, R56, R45 ;  /* 0x0000002d38367221 */ /* 0x000fe20000010000 */
[----:B---3--:R-:W-:Y:S02]  /*43d0*/  FADD.FTZ R45, R41, R52 ;  /* 0x00000034292d7221 */ /* 0x008fe40000010000 */
[----:B------:R-:W2:Y:S01]  /*43e0*/  MUFU.EX2 R44, R44 ;  /* 0x0000002c002c7308 */ /* 0x000ea20000000800 */
[----:B------:R-:W-:Y:S01]  /*43f0*/  FADD.FTZ R53, R59, R54 ;  /* 0x000000363b357221 */ /* 0x000fe20000010000 */
[C---:B0-----:R-:W-:Y:S01]  /*4400*/  FADD.FTZ R54, R42.reuse, R45 ;  /* 0x0000002d2a367221 */ /* 0x041fe20000010000 */
[----:B------:R-:W-:Y:S02]  /*4410*/  F2FP.F16.F32.PACK_AB R191, R42, R41 ;  /* 0x000000292abf723e */ /* 0x000fe400000000ff */
[----:B------:R-:W-:-:S03]  /*4420*/  FADD.FTZ R62, R60, R53 ;  /* 0x000000353c3e7221 */ /* 0x000fc60000010000 */
[----:B------:R-:W0:Y:S01]  /*4430*/  MUFU.EX2 R37, R37 ;  /* 0x0000002500257308 */ /* 0x000e220000000800 */
[----:B-1----:R-:W-:Y:S01]  /*4440*/  FADD.FTZ R45, R43, R54 ;  /* 0x000000362b2d7221 */ /* 0x002fe20000010000 */
[----:B------:R-:W-:-:S04]  /*4450*/  FADD.FTZ R53, R61, R62 ;  /* 0x0000003e3d357221 */ /* 0x000fc80000010000 */
[----:B------:R-:W-:Y:S01]  /*4460*/  FADD.FTZ R62, R58, R53 ;  /* 0x000000353a3e7221 */ /* 0x000fe20000010000 */
[----:B------:R-:W-:Y:S01]  /*4470*/  VIADD R53, R64, UR5 ;  /* 0x0000000540357c36 */ /* 0x000fe20008000000 */
[----:B------:R-:W-:Y:S01]  /*4480*/  MUFU.EX2 R46, R46 ;  /* 0x0000002e002e7308 */ /* 0x000fe20000000800 */
[C---:B--2---:R-:W-:Y:S01]  /*4490*/  FADD.FTZ R54, R44.reuse, R45 ;  /* 0x0000002d2c367221 */ /* 0x044fe20000010000 */
[----:B------:R-:W-:Y:S01]  /*44a0*/  FADD.FTZ R45, R63, R62 ;  /* 0x0000003e3f2d7221 */ /* 0x000fe20000010000 */
[----:B------:R-:W-:Y:S02]  /*44b0*/  F2FP.F16.F32.PACK_AB R185, R44, R43 ;  /* 0x0000002b2cb9723e */ /* 0x000fe400000000ff */
[----:B------:R-:W-:-:S03]  /*44c0*/  R2UR UR10, R53 ;  /* 0x00000000350a72ca */ /* 0x000fc600000e0000 */
[----:B------:R-:W1:Y:S01]  /*44d0*/  MUFU.EX2 R47, R47 ;  /* 0x0000002f002f7308 */ /* 0x000e620000000800 */
[----:B0-----:R-:W-:-:S07]  /*44e0*/  F2FP.F16.F32.PACK_AB R187, R26, R37 ;  /* 0x000000251abb723e */ /* 0x001fce00000000ff */
[----:B------:R-:W-:Y:S08]  /*44f0*/  MUFU.EX2 R48, R48 ;  /* 0x0000003000307308 */ /* 0x000ff00000000800 */
[----:B------:R0:W-:Y:S01]  /*4500*/  MUFU.EX2 R52, R11 ;  /* 0x0000000b00347308 */ /* 0x0001e20000000800 */
[----:B-1----:R-:W-:-:S07]  /*4510*/  F2FP.F16.F32.PACK_AB R181, R47, R46 ;  /* 0x0000002e2fb5723e */ /* 0x002fce00000000ff */
[----:B------:R-:W1:Y:S01]  /*4520*/  MUFU.EX2 R49, R49 ;  /* 0x0000003100317308 */ /* 0x000e620000000800 */
[----:B0-----:R-:W-:Y:S01]  /*4530*/  FADD.FTZ R11, R37, R54 ;  /* 0x00000036250b7221 */ /* 0x001fe20000010000 */
[----:B------:R-:W-:-:S03]  /*4540*/  FADD.FTZ R54, R38, R45 ;  /* 0x0000002d26367221 */ /* 0x000fc60000010000 */
[----:B------:R-:W-:Y:S01]  /*4550*/  FADD.FTZ R11, R26, R11 ;  /* 0x0000000b1a0b7221 */ /* 0x000fe20000010000 */
[----:B------:R-:W-:Y:S02]  /*4560*/  FADD.FTZ R45, R65, R54 ;  /* 0x00000036412d7221 */ /* 0x000fe40000010000 */
[----:B------:R-:W0:Y:S02]  /*4570*/  MUFU.EX2 R34, R34 ;  /* 0x0000002200227308 */ /* 0x000e240000000800 */
[----:B------:R-:W-:-:S04]  /*4580*/  FADD.FTZ R54, R36, R45 ;  /* 0x0000002d24367221 */ /* 0x000fc80000010000 */
[----:B------:R-:W-:Y:S02]  /*4590*/  FADD.FTZ R45, R35, R54 ;  /* 0x00000036232d7221 */ /* 0x000fe40000010000 */
[----:B------:R-:W2:Y:S01]  /*45a0*/  MUFU.EX2 R50, R50 ;  /* 0x0000003200327308 */ /* 0x000ea20000000800 */
[----:B-1----:R-:W-:-:S07]  /*45b0*/  F2FP.F16.F32.PACK_AB R183, R49, R48 ;  /* 0x0000003031b7723e */ /* 0x002fce00000000ff */
[----:B------:R1:W-:Y:S01]  /*45c0*/  MUFU.EX2 R173, R8 ;  /* 0x0000000800ad7308 */ /* 0x0003e20000000800 */
[----:B0-----:R-:W-:Y:S01]  /*45d0*/  FADD.FTZ R32, R34, R45 ;  /* 0x0000002d22207221 */ /* 0x001fe20000010000 */
[----:B------:R-:W-:-:S03]  /*45e0*/  F2FP.F16.F32.PACK_AB R178, R67, R34 ;  /* 0x0000002243b2723e */ /* 0x000fc600000000ff */
[----:B------:R-:W-:-:S03]  /*45f0*/  FADD.FTZ R45, R67, R32 ;  /* 0x00000020432d7221 */ /* 0x000fc60000010000 */
[----:B------:R-:W0:Y:S01]  /*4600*/  MUFU.EX2 R31, R31 ;  /* 0x0000001f001f7308 */ /* 0x000e220000000800 */
[----:B-1----:R-:W-:-:S04]  /*4610*/  FADD.FTZ R8, R46, R11 ;  /* 0x0000000b2e087221 */ /* 0x002fc80000010000 */
[----:B------:R-:W-:-:S03]  /*4620*/  FADD.FTZ R11, R47, R8 ;  /* 0x000000082f0b7221 */ /* 0x000fc60000010000 */
[----:B------:R-:W1:Y:S01]  /*4630*/  MUFU.EX2 R30, R30 ;  /* 0x0000001e001e7308 */ /* 0x000e620000000800 */
[----:B------:R-:W-:-:S04]  /*4640*/  FADD.FTZ R8, R48, R11 ;  /* 0x0000000b30087221 */ /* 0x000fc80000010000 */
[----:B------:R-:W-:-:S03]  /*4650*/  FADD.FTZ R11, R49, R8 ;  /* 0x00000008310b7221 */ /* 0x000fc60000010000 */
[----:B------:R-:W3:Y:S01]  /*4660*/  MUFU.EX2 R27, R27 ;  /* 0x0000001b001b7308 */ /* 0x000ee20000000800 */
[----:B--2---:R-:W-:Y:S01]  /*4670*/  FADD.FTZ R8, R50, R11 ;  /* 0x0000000b32087221 */ /* 0x004fe20000010000 */
[----:B0-----:R-:W-:-:S03]  /*4680*/  F2FP.F16.F32.PACK_AB R177, R31, R50 ;  /* 0x000000321fb1723e */ /* 0x001fc600000000ff */
[----:B------:R-:W-:-:S03]  /*4690*/  FADD.FTZ R8, R31, R8 ;  /* 0x000000081f087221 */ /* 0x000fc60000010000 */
[----:B------:R-:W0:Y:S01]  /*46a0*/  MUFU.EX2 R29, R29 ;  /* 0x0000001d001d7308 */ /* 0x000e220000000800 */
[----:B-1----:R-:W-:-:S07]  /*46b0*/  FADD.FTZ R32, R30, R45 ;  /* 0x0000002d1e207221 */ /* 0x002fce0000010000 */
[----:B------:R-:W1:Y:S01]  /*46c0*/  MUFU.EX2 R28, R28 ;  /* 0x0000001c001c7308 */ /* 0x000e620000000800 */
[----:B---3--:R-:W-:Y:S01]  /*46d0*/  FADD.FTZ R3, R27, R8 ;  /* 0x000000081b037221 */ /* 0x008fe20000010000 */
[----:B------:R-:W-:-:S03]  /*46e0*/  F2FP.F16.F32.PACK_AB R179, R52, R27 ;  /* 0x0000001b34b3723e */ /* 0x000fc600000000ff */
[----:B------:R-:W-:-:S03]  /*46f0*/  FADD.FTZ R8, R52, R3 ;  /* 0x0000000334087221 */ /* 0x000fc60000010000 */
[----:B------:R-:W2:Y:S01]  /*4700*/  MUFU.EX2 R2, R2 ;  /* 0x0000000200027308 */ /* 0x000ea20000000800 */
[----:B0-----:R-:W-:Y:S01]  /*4710*/  FADD.FTZ R11, R29, R32 ;  /* 0x000000201d0b7221 */ /* 0x001fe20000010000 */
[----:B------:R-:W-:Y:S01]  /*4720*/  FADD.FTZ R3, R173, R8 ;  /* 0x00000008ad037221 */ /* 0x000fe20000010000 */
[----:B------:R-:W-:-:S05]  /*4730*/  F2FP.F16.F32.PACK_AB R172, R29, R30 ;  /* 0x0000001e1dac723e */ /* 0x000fca00000000ff */
[----:B------:R-:W0:Y:S01]  /*4740*/  MUFU.EX2 R25, R25 ;  /* 0x0000001900197308 */ /* 0x000e220000000800 */
[----:B-1----:R-:W-:Y:S01]  /*4750*/  FADD.FTZ R32, R28, R11 ;  /* 0x0000000b1c207221 */ /* 0x002fe20000010000 */
[----:B------:R-:W-:-:S03]  /*4760*/  F2FP.F16.F32.PACK_AB R174, R69, R28 ;  /* 0x0000001c45ae723e */ /* 0x000fc600000000ff */
[----:B------:R-:W-:-:S03]  /*4770*/  FADD.FTZ R32, R69, R32 ;  /* 0x0000002045207221 */ /* 0x000fc60000010000 */
[----:B------:R-:W1:Y:S01]  /*4780*/  MUFU.EX2 R0, R0 ;  /* 0x0000000000007308 */ /* 0x000e620000000800 */
[C---:B--2---:R-:W-:Y:S01]  /*4790*/  FADD.FTZ R3, R2.reuse, R3 ;  /* 0x0000000302037221 */ /* 0x044fe20000010000 */
[----:B------:R-:W-:-:S06]  /*47a0*/  F2FP.F16.F32.PACK_AB R173, R2, R173 ;  /* 0x000000ad02ad723e */ /* 0x000fcc00000000ff */
[----:B------:R-:W2:Y:S01]  /*47b0*/  MUFU.EX2 R24, R24 ;  /* 0x0000001800187308 */ /* 0x000ea20000000800 */
[----:B0-----:R-:W-:-:S07]  /*47c0*/  FADD.FTZ R11, R25, R32 ;  /* 0x00000020190b7221 */ /* 0x001fce0000010000 */
[----:B------:R-:W0:Y:S01]  /*47d0*/  MUFU.EX2 R51, R51 ;  /* 0x0000003300337308 */ /* 0x000e220000000800 */
[----:B-1----:R-:W-:-:S07]  /*47e0*/  FADD.FTZ R8, R0, R3 ;  /* 0x0000000300087221 */ /* 0x002fce0000010000 */
[----:B------:R-:W1:Y:S01]  /*47f0*/  MUFU.EX2 R20, R20 ;  /* 0x0000001400147308 */ /* 0x000e620000000800 */
[C---:B--2---:R-:W-:Y:S01]  /*4800*/  FADD.FTZ R11, R24.reuse, R11 ;  /* 0x0000000b180b7221 */ /* 0x044fe20000010000 */
[----:B------:R-:W-:-:S06]  /*4810*/  F2FP.F16.F32.PACK_AB R168, R24, R25 ;  /* 0x0000001918a8723e */ /* 0x000fcc00000000ff */
[----:B------:R-:W2:Y:S01]  /*4820*/  MUFU.EX2 R21, R21 ;  /* 0x0000001500157308 */ /* 0x000ea20000000800 */
[C---:B0-----:R-:W-:Y:S01]  /*4830*/  FADD.FTZ R3, R51.reuse, R8 ;  /* 0x0000000833037221 */ /* 0x041fe20000010000 */
[----:B------:R-:W-:-:S06]  /*4840*/  F2FP.F16.F32.PACK_AB R175, R51, R0 ;  /* 0x0000000033af723e */ /* 0x000fcc00000000ff */
[----:B------:R-:W0:Y:S01]  /*4850*/  MUFU.EX2 R12, R12 ;  /* 0x0000000c000c7308 */ /* 0x000e220000000800 */
[----:B-1----:R-:W-:-:S07]  /*4860*/  FADD.FTZ R28, R20, R11 ;  /* 0x0000000b141c7221 */ /* 0x002fce0000010000 */
[----:B------:R-:W1:Y:S01]  /*4870*/  MUFU.EX2 R39, R39 ;  /* 0x0000002700277308 */ /* 0x000e620000000800 */
[C---:B--2---:R-:W-:Y:S01]  /*4880*/  F2FP.F16.F32.PACK_AB R170, R21.reuse, R20 ;  /* 0x0000001415aa723e */ /* 0x044fe200000000ff */
[----:B------:R-:W-:-:S06]  /*4890*/  FADD.FTZ R8, R21, R28 ;  /* 0x0000001c15087221 */ /* 0x000fcc0000010000 */
[----:B------:R-:W2:Y:S01]  /*48a0*/  MUFU.EX2 R15, R15 ;  /* 0x0000000f000f7308 */ /* 0x000ea20000000800 */
[----:B0-----:R-:W-:-:S07]  /*48b0*/  FADD.FTZ R20, R12, R3 ;  /* 0x000000030c147221 */ /* 0x001fce0000010000 */
[----:B------:R0:W3:Y:S01]  /*48c0*/  MUFU.EX2 R24, R13 ;  /* 0x0000000d00187308 */ /* 0x0000e20000000800 */
[C---:B-1----:R-:W-:Y:S01]  /*48d0*/  FADD.FTZ R20, R39.reuse, R20 ;  /* 0x0000001427147221 */ /* 0x042fe20000010000 */
[----:B------:R-:W-:-:S03]  /*48e0*/  F2FP.F16.F32.PACK_AB R169, R39, R12 ;  /* 0x0000000c27a9723e */ /* 0x000fc600000000ff */
[----:B--2---:R-:W-:Y:S01]  /*48f0*/  FADD.FTZ R3, R15, R20 ;  /* 0x000000140f037221 */ /* 0x004fe20000010000 */
[----:B0-----:R-:W-:-:S03]  /*4900*/  VIADD R13, R74, 0xfffffffe ;  /* 0xfffffffe4a0d7836 */ /* 0x001fc60000000000 */
[C---:B---3--:R-:W-:Y:S01]  /*4910*/  FADD.FTZ R3, R24.reuse, R3 ;  /* 0x0000000318037221 */ /* 0x048fe20000010000 */
[----:B------:R-:W-:Y:S01]  /*4920*/  F2FP.F16.F32.PACK_AB R171, R24, R15 ;  /* 0x0000000f18ab723e */ /* 0x000fe200000000ff */
[----:B------:R-:W-:Y:S06]  /*4930*/  @!P5 BRA `(.L_x_4281) ;  /* 0x000000000054d947 */ /* 0x000fec0003800000 */
[C---:B------:R-:W-:Y:S01]  /*4940*/  ISETP.GT.AND P1, PT, R64.reuse, RZ, PT ;  /* 0x000000ff4000720c */ /* 0x040fe20003f24270 */
[----:B------:R-:W-:-:S05]  /*4950*/  VIADD R0, R64, 0xffffffff ;  /* 0xffffffff40007836 */ /* 0x000fca0000000000 */
[----:B------:R-:W-:-:S07]  /*4960*/  R2UR UR14, R0 ;  /* 0x00000000000e72ca */ /* 0x000fce00000e0000 */
[----:B------:R-:W-:Y:S08]  /*4970*/  @P1 BRA `(.L_x_4282) ;  /* 0x0000000000241947 */ /* 0x000ff00003800000 */
[----:B------:R-:W-:Y:S01]  /*4980*/  R2UR UR14, R64 ;  /* 0x00000000400e72ca */ /* 0x000fe200000e0000 */
[----:B------:R-:W-:Y:S02]  /*4990*/  ULDC UR15, c[0x0][0x9e4] ;  /* 0x00027900000f7ab9 */ /* 0x000fe40000000800 */
[----:B------:R-:W-:-:S10]  /*49a0*/  UISETP.NE.AND UP0, UPT, UR15, 0x1, UPT ;  /* 0x000000010f00788c */ /* 0x000fd4000bf05270 */
[----:B------:R-:W-:Y:S01]  /*49b0*/  UIADD3 UR14, -UR14, URZ, URZ ;  /* 0x0000003f0e0e7290 */ /* 0x000fe2000fffe13f */
[----:B------:R-:W-:-:S03]  /*49c0*/  @UP0 ULDC.64 UR4, c[0x0][0x9e8] ;  /* 0x00027a0000040ab9 */ /* 0x000fc60000000a00 */
[----:B------:R-:W-:-:S04]  /*49d0*/  UIMAD.WIDE.U32 UR6, UR14, UR4, URZ ;  /* 0x000000040e0672a5 */ /* 0x000fc8000f8e003f */
[----:B------:R-:W-:-:S04]  /*49e0*/  @UP0 USHF.R.U32.HI UR14, URZ, UR5, UR7 ;  /* 0x000000053f0e0299 */ /* 0x000fc80008011607 */
[----:B------:R-:W-:Y:S01]  /*49f0*/  ULOP3.LUT UR14, URZ, UR14, URZ, 0x33, !UPT ;  /* 0x0000000e3f0e7292 */ /* 0x000fe2000f8e333f */
[----:B------:R-:W-:Y:S11]  /*4a00*/  BRA `(.L_x_4283) ;  /* 0x0000000000147947 */ /* 0x000ff60003800000 */
.L_x_4282:
[----:B------:R-:W-:Y:S02]  /*4a10*/  ULDC UR15, c[0x0][0x9e4] ;  /* 0x00027900000f7ab9 */ /* 0x000fe40000000800 */
[----:B------:R-:W-:-:S11]  /*4a20*/  UISETP.NE.AND UP0, UPT, UR15, 0x1, UPT ;  /* 0x000000010f00788c */ /* 0x000fd6000bf05270 */
[----:B------:R-:W-:Y:S02]  /*4a30*/  @UP0 ULDC.64 UR4, c[0x0][0x9e8] ;  /* 0x00027a0000040ab9 */ /* 0x000fe40000000a00 */
[----:B------:R-:W-:-:S04]  /*4a40*/  UIMAD.WIDE.U32 UR6, UR14, UR4, URZ ;  /* 0x000000040e0672a5 */ /* 0x000fc8000f8e003f */
[----:B------:R-:W-:-:S12]  /*4a50*/  @UP0 USHF.R.U32.HI UR14, URZ, UR5, UR7 ;  /* 0x000000053f0e0299 */ /* 0x000fd80008011607 */
.L_x_4283:
[----:B------:R-:W-:-:S04]  /*4a60*/  UIMAD UR14, UR14, UR15, UR15 ;  /* 0x0000000f0e0e72a4 */ /* 0x000fc8000f8e020f */
[----:B------:R-:W-:-:S04]  /*4a70*/  UISETP.LT.AND UP0, UPT, UR10, UR14, UPT ;  /* 0x0000000e0a00728c */ /* 0x000fc8000bf01270 */
[----:B------:R-:W-:-:S12]  /*4a80*/  USEL UR10, UR10, UR14, UP0 ;  /* 0x0000000e0a0a7287 */ /* 0x000fd80008000000 */
.L_x_4281:
[----:B------:R-:W-:Y:S01]  /*4a90*/  UIMAD.WIDE UR4, UR10, 0x2aaaaaab, URZ ;  /* 0x2aaaaaab0a0478a5 */ /* 0x000fe2000f8e023f */
[----:B------:R-:W-:Y:S01]  /*4aa0*/  IMAD.MOV.U32 R2, RZ, RZ, 0x3f800000 ;  /* 0x3f800000ff027424 */ /* 0x000fe200078e00ff */
[----:B------:R-:W-:Y:S01]  /*4ab0*/  CS2R R118, SRZ ;  /* 0x0000000000767805 */ /* 0x000fe2000001ff00 */
[----:B------:R-:W-:Y:S01]  /*4ac0*/  IMAD.MOV.U32 R0, RZ, RZ, 0x3f800000 ;  /* 0x3f800000ff007424 */ /* 0x000fe200078e00ff */
        /* <DEDUP_REMOVED lines=61> */
[----:B------:R-:W-:Y:S01]  /*4ea0*/  ULDC UR5, c[0x0][0x9d8] ;  /* 0x0002760000057ab9 */ /* 0x000fe20000000800 */
[----:B------:R-:W-:Y:S01]  /*4eb0*/  ULDC UR54, c[0x0][0x988] ;  /* 0x0002620000367ab9 */ /* 0x000fe20000000800 */
[----:B------:R-:W-:-:S05]  /*4ec0*/  ULDC UR58, c[0x0][0x9e0] ;  /* 0x00027800003a7ab9 */ /* 0x000fca0000000800 */
.L_x_4303:
[----:B------:R-:W-:-:S04]  /*4ed0*/  UISETP.NE.AND UP0, UPT, UR4, 0x1, UPT ;  /* 0x000000010400788c */ /* 0x000fc8000bf05270 */
[----:B------:R-:W-:-:S04]  /*4ee0*/  USEL UR39, URZ, 0x1, UP0 ;  /* 0x000000013f277887 */ /* 0x000fc80008000000 */
[----:B------:R-:W-:Y:S01]  /*4ef0*/  ULOP3.LUT UR39, UR41, UR39, URZ, 0x3c, !UPT ;  /* 0x0000002729277292 */ /* 0x000fe2000f8e3c3f */
[----:B------:R-:W-:Y:S11]  /*4f00*/  @!P0 BRA `(.L_x_4285) ;  /* 0x0000000000048947 */ /* 0x000ff60003800000 */
[----:B------:R-:W-:Y:S01]  /*4f10*/  BPT.TRAP 0x1 ;  /* 0x000000040000795c */ /* 0x000fe20000300000 */
.L_x_4285:
        /* <DEDUP_REMOVED lines=9> */
.L_x_4286:
[----:B-1----:R-:W-:Y:S05]  /*4fb0*/  @P1 BRA `(.L_x_4287) ;  /* 0x0000000000081947 */ /* 0x002fea0003800000 */
[----:B------:R-:W1:Y:S02]  /*4fc0*/  SYNCS.PHASECHK.TRANS64.TRYWAIT P1, [UR7+0x30830], R9 ;  /* 0x03083009ff0075a7 */ /* 0x000e640008020147 */
[----:B-1----:R-:W-:Y:S05]  /*4fd0*/  @!P1 BRA `(.L_x_4288) ;  /* 0x0000010c00ec9947 */ /* 0x002fea0003800000 */
.L_x_4287:
        /* <DEDUP_REMOVED lines=122> */
[----:B------:R-:W-:Y:S02]  /*5780*/  FMUL.FTZ R119, R119, R2 ;  /* 0x0000000277777220 */ /* 0x000fe40000410000 */
[----:B------:R-:W-:Y:S01]  /*5790*/  HGMMA.64x96x16.F32 R120, gdesc[UR44], R120, gsb0 ;  /* 0x016000002c7879f0 */ /* 0x000fe20008000878 */
[----:B------:R-:W-:Y:S01]  /*57a0*/  UIADD3 UR46, UR6, 0x4, URZ ;  /* 0x00000004062e7890 */ /* 0x000fe2000fffe03f */
[----:B------:R-:W-:Y:S01]  /*57b0*/  UMOV UR44, UR56 ;  /* 0x00000038002c7c82 */ /* 0x000fe20008000000 */
[----:B------:R-:W-:Y:S01]  /*57c0*/  UMOV UR45, UR57 ;  /* 0x00000039002d7c82 */ /* 0x000fe20008000000 */
[----:B------:R-:W-:Y:S01]  /*57d0*/  UMOV UR47, 0x40000040 ;  /* 0x40000040002f7882 */ /* 0x000fe20000000000 */
        /* <DEDUP_REMOVED lines=41> */
.L_x_4289:
[----:B------:R-:W-:Y:S01]  /*5a70*/  ULEA UR6, UR4, UR40, 0x3 ;  /* 0x0000002804067291 */ /* 0x000fe2000f8e183f */
[----:B------:R-:W-:-:S05]  /*5a80*/  IMAD.U32 R0, RZ, RZ, UR41 ;  /* 0x00000029ff007e24 */ /* 0x000fca000f8e00ff */
[----:B------:R-:W-:-:S04]  /*5a90*/  SHF.L.U32 R0, R0, 0x1f, RZ ;  /* 0x0000001f00007819 */ /* 0x000fc800000006ff */
[----:B------:R2:W3:Y:S01]  /*5aa0*/  SYNCS.PHASECHK.TRANS64.TRYWAIT P1, [UR6+0x30850], R0 ;  /* 0x03085000ff0075a7 */ /* 0x0004e20008020146 */
[----:B------:R-:W-:Y:S05]  /*5ab0*/  @!P0 BRA `(.L_x_4290) ;  /* 0x0000000000048947 */ /* 0x000fea0003800000 */
[----:B------:R-:W-:Y:S01]  /*5ac0*/  BPT.TRAP 0x1 ;  /* 0x000000040000795c */ /* 0x000fe20000300000 */
.L_x_4290:
[----:B---3--:R-:W-:Y:S05]  /*5ad0*/  @P1 BRA `(.L_x_4291) ;  /* 0x0000000000081947 */ /* 0x008fea0003800000 */
[----:B------:R-:W3:Y:S02]  /*5ae0*/  SYNCS.PHASECHK.TRANS64.TRYWAIT P1, [UR6+0x30850], R0 ;  /* 0x03085000ff0075a7 */ /* 0x000ee40008020146 */
[----:B---3--:R-:W-:Y:S05]  /*5af0*/  @!P1 BRA `(.L_x_4292) ;  /* 0x00000104003c9947 */ /* 0x008fea0003800000 */
.L_x_4291:
        /* <DEDUP_REMOVED lines=37> */
.L_x_4293:
[----:B------:R-:W-:Y:S01]  /*5d50*/  ISETP.NE.AND P2, PT, R199, 0x1, PT ;  /* 0x00000001c700780c */ /* 0x000fe20003f45270 */
[----:B------:R-:W-:Y:S02]  /*5d60*/  VIADD R177, R19, UR42 ;  /* 0x0000002a13b17c36 */ /* 0x000fe40008000000 */
[----:B------:R-:W-:Y:S01]  /*5d70*/  FMUL.FTZ R172, R129, UR5 ;  /* 0x0000000581ac7c20 */ /* 0x000fe20008410000 */
[----:B------:R-:W-:Y:S01]  /*5d80*/  FMUL.FTZ R129, R146, UR5 ;  /* 0x0000000592817c20 */ /* 0x000fe20008410000 */
[----:B------:R-:W-:Y:S01]  /*5d90*/  FMUL.FTZ R146, R148, UR5 ;  /* 0x0000000594927c20 */ /* 0x000fe20008410000 */
[----:B------:R-:W-:Y:S01]  /*5da0*/  FMUL.FTZ R148, R152, UR5 ;  /* 0x0000000598947c20 */ /* 0x000fe20008410000 */
[----:B01----:R-:W-:Y:S01]  /*5db0*/  FMUL.FTZ R9, R120, UR5 ;  /* 0x0000000578097c20 */ /* 0x003fe20008410000 */
[----:B------:R-:W-:Y:S02]  /*5dc0*/  IMAD R180, R13, -0x60, RZ ;  /* 0xffffffa00db47824 */ /* 0x000fe400078e02ff */
[----:B--2---:R-:W-:Y:S01]  /*5dd0*/  FMUL.FTZ R0, R122, UR5 ;  /* 0x000000057a007c20 */ /* 0x004fe20008410000 */
[----:B------:R-:W-:Y:S01]  /*5de0*/  FMUL.FTZ R120, R130, UR5 ;  /* 0x0000000582787c20 */ /* 0x000fe20008410000 */
[----:B------:R-:W-:Y:S01]  /*5df0*/  FMUL.FTZ R168, R121, UR5 ;  /* 0x0000000579a87c20 */ /* 0x000fe20008410000 */
[----:B------:R-:W-:Y:S01]  /*5e00*/  FMUL.FTZ R2, R123, UR5 ;  /* 0x000000057b027c20 */ /* 0x000fe20008410000 */
[----:B------:R-:W-:Y:S01]  /*5e10*/  FMUL.FTZ R169, R124, UR5 ;  /* 0x000000057ca97c20 */ /* 0x000fe20008410000 */
[----:B------:R-:W0:Y:S01]  /*5e20*/  @P2 LDC R14, c[0x0][0x44c] ;  /* 0x00011300ff0e2b82 */ /* 0x000e220000000800 */
[----:B------:R-:W-:Y:S01]  /*5e30*/  FMUL.FTZ R170, R125, UR5 ;  /* 0x000000057daa7c20 */ /* 0x000fe20008410000 */
[----:B------:R-:W-:Y:S01]  /*5e40*/  FMUL.FTZ R15, R127, UR5 ;  /* 0x000000057f0f7c20 */ /* 0x000fe20008410000 */
[----:B------:R-:W-:Y:S01]  /*5e50*/  FMUL.FTZ R171, R128, UR5 ;  /* 0x0000000580ab7c20 */ /* 0x000fe20008410000 */
[----:B------:R-:W-:Y:S01]  /*5e60*/  FMUL.FTZ R174, R133, UR5 ;  /* 0x0000000585ae7c20 */ /* 0x000fe20008410000 */
[----:B------:R-:W-:Y:S01]  /*5e70*/  FMUL.FTZ R122, R134, UR5 ;  /* 0x00000005867a7c20 */ /* 0x000fe20008410000 */
[----:B------:R-:W-:Y:S01]  /*5e80*/  FMUL.FTZ R130, R147, UR5 ;  /* 0x0000000593827c20 */ /* 0x000fe20008410000 */
[----:B------:R-:W-:Y:S01]  /*5e90*/  FMUL.FTZ R10, R126, UR5 ;  /* 0x000000057e0a7c20 */ /* 0x000fe20008410000 */
[----:B------:R-:W1:Y:S01]  /*5ea0*/  @P2 LDC R21, c[0x0][0x450] ;  /* 0x00011400ff152b82 */ /* 0x000e620000000800 */
        /* <DEDUP_REMOVED lines=15> */
[----:B0-----:R-:W-:-:S04]  /*5fa0*/  @P2 IMAD.HI.U32 R20, R177, R14, RZ ;  /* 0x0000000eb1142227 */ /* 0x001fc800078e00ff */
[----:B------:R-:W-:Y:S01]  /*5fb0*/  FMUL.FTZ R145, R145, UR5 ;  /* 0x0000000591917c20 */ /* 0x000fe20008410000 */
[----:B------:R-:W0:Y:S01]  /*5fc0*/  LDC R14, c[0x0][0x288] ;  /* 0x0000a200ff0e7b82 */ /* 0x000e220000000800 */
[----:B------:R-:W-:Y:S01]  /*5fd0*/  FMUL.FTZ R149, R153, UR5 ;  /* 0x0000000599957c20 */ /* 0x000fe20008410000 */
[----:B------:R-:W-:Y:S01]  /*5fe0*/  FMUL.FTZ R135, R154, UR5 ;  /* 0x000000059a877c20 */ /* 0x000fe20008410000 */
[----:B------:R-:W-:Y:S01]  /*5ff0*/  FMUL.FTZ R136, R155, UR5 ;  /* 0x000000059b887c20 */ /* 0x000fe20008410000 */
[----:B------:R-:W-:Y:S01]  /*6000*/  FMUL.FTZ R150, R156, UR5 ;  /* 0x000000059c967c20 */ /* 0x000fe20008410000 */
[----:B------:R-:W-:Y:S01]  /*6010*/  FMUL.FTZ R151, R157, UR5 ;  /* 0x000000059d977c20 */ /* 0x000fe20008410000 */
[----:B-1----:R-:W-:Y:S01]  /*6020*/  @P2 SHF.R.U32.HI R177, RZ, R21, R20 ;  /* 0x00000015ffb12219 */ /* 0x002fe20000011614 */
        /* <DEDUP_REMOVED lines=8> */
[----:B------:R-:W-:-:S02]  /*60b0*/  VIADD R21, R180, 0x1 ;  /* 0x00000001b4157836 */ /* 0x000fc40000000000 */
[----:B------:R-:W-:Y:S01]  /*60c0*/  FMUL.FTZ R132, R167, UR5 ;  /* 0x00000005a7847c20 */ /* 0x000fe20008410000 */
[----:B------:R-:W-:Y:S01]  /*60d0*/  UIADD3 UR7, UR7, 0x30840, URZ ;  /* 0x0003084007077890 */ /* 0x000fe2000fffe03f */
[----:B------:R-:W-:Y:S01]  /*60e0*/  LOP3.LUT P1, RZ, R16, 0x80000, RZ, 0xc0, !PT ;  /* 0x0008000010ff7812 */ /* 0x000fe2000782c0ff */
[----:B------:R-:W-:Y:S01]  /*60f0*/  IMAD R21, R18, -0x2, R21 ;  /* 0xfffffffe12157824 */ /* 0x000fe200078e0215 */
[----:B------:R-:W2:Y:S01]  /*6100*/  MUFU.TANH R9, R9 ;  /* 0x0000000900097308 */ /* 0x000ea20000002400 */
[----:B------:R-:W-:Y:S01]  /*6110*/  UPRMT UR7, UR61, 0x654, UR7 ;  /* 0x000006543d077896 */ /* 0x000fe20008000007 */
[----:B------:R-:W-:Y:S01]  /*6120*/  FMUL.FTZ R164, R164, UR5 ;  /* 0x00000005a4a47c20 */ /* 0x000fe20008410000 */
[----:B------:R-:W-:Y:S01]  /*6130*/  ULOP3.LUT UR4, URZ, UR55, URZ, 0x33, !UPT ;  /* 0x000000373f047292 */ /* 0x000fe2000f8e333f */
[----:B0-----:R-:W-:Y:S01]  /*6140*/  IADD3 R20, R21, -R14, R17 ;  /* 0x8000000e15147210 */ /* 0x001fe20007ffe011 */
[----:B------:R-:W-:Y:S01]  /*6150*/  FMUL.FTZ R165, R165, UR5 ;  /* 0x00000005a5a57c20 */ /* 0x000fe20008410000 */
[----:B------:R-:W-:-:S02]  /*6160*/  VIADD R159, R21, 0xffffffff ;  /* 0xffffffff159f7836 */ /* 0x000fc40000000000 */
[----:B------:R-:W0:Y:S01]  /*6170*/  MUFU.TANH R168, R168 ;  /* 0x000000a800a87308 */ /* 0x000e220000002400 */
[C---:B------:R-:W-:Y:S01]  /*6180*/  VIADD R167, R20.reuse, UR58 ;  /* 0x0000003a14a77c36 */ /* 0x040fe20008000000 */
[----:B------:R-:W-:Y:S01]  /*6190*/  SYNCS.ARRIVE.TRANS64.RED.A1T0 RZ, [UR7], RZ ;  /* 0x000000ffffff79a7 */ /* 0x000fe20008100407 */
[----:B------:R-:W-:-:S05]  /*61a0*/  VIADD R181, R20, UR4 ;  /* 0x0000000414b57c36 */ /* 0x000fca0008000000 */
        /* <DEDUP_REMOVED lines=46> */
[----:B-1----:R-:W-:-:S02]  /*6490*/  IMAD.IADD R164, R167, 0x1, R152 ;  /* 0x00000001a7a47824 */ /* 0x002fc400078e0298 */
[----:B-----5:R-:W-:Y:S01]  /*64a0*/  IMAD.IADD R165, R181, 0x1, R152 ;  /* 0x00000001b5a57824 */ /* 0x020fe200078e0298 */
[----:B--234-:R-:W-:Y:S06]  /*64b0*/  @!P1 BRA `(.L_x_4294) ;  /* 0x0000000000549947 */ /* 0x01cfec0003800000 */
[----:B------:R-:W-:Y:S01]  /*64c0*/  IADD3 R152, R17, -R14, R152 ;  /* 0x8000000e11987210 */ /* 0x000fe20007ffe098 */
[----:B------:R-:W-:Y:S03]  /*64d0*/  BSSY B0, `(.L_x_4295) ;  /* 0x0000010000007945 */ /* 0x000fe60003800000 */
        /* <DEDUP_REMOVED lines=10> */
.L_x_4296:
[----:B------:R-:W-:-:S05]  /*6580*/  IMAD.U32 R155, RZ, RZ, UR51 ;  /* 0x00000033ff9b7e24 */ /* 0x000fca000f8e00ff */
[----:B------:R-:W-:-:S13]  /*6590*/  ISETP.NE.AND P1, PT, R155, 0x1, PT ;  /* 0x000000019b00780c */ /* 0x000fda0003f25270 */
[----:B------:R-:W1:Y:S02]  /*65a0*/  @P1 LDC.64 R20, c[0x0][0x9e8] ;  /* 0x00027a00ff141b82 */ /* 0x000e640000000a00 */
[----:B-1----:R-:W-:-:S05]  /*65b0*/  @P1 IMAD.HI.U32 R20, R152, R20, RZ ;  /* 0x0000001498141227 */ /* 0x002fca00078e00ff */
[----:B------:R-:W-:-:S07]  /*65c0*/  @P1 SHF.R.U32.HI R152, RZ, R21, R20 ;  /* 0x00000015ff981219 */ /* 0x000fce0000011614 */
.L_x_4297:
[----:B------:R-:W-:Y:S05]  /*65d0*/  BSYNC B0 ;  /* 0x0000000000007941 */ /* 0x000fea0003800000 */
.L_x_4295:
[----:B------:R-:W-:-:S05]  /*65e0*/  IMAD R152, R152, R155, R159 ;  /* 0x0000009b98987224 */ /* 0x000fca00078e029f */
[----:B------:R-:W-:Y:S02]  /*65f0*/  VIADDMNMX R164, R152, R155, R164, PT ;  /* 0x0000009b98a47246 */ /* 0x000fe400038001a4 */
[----:B------:R-:W-:-:S07]  /*6600*/  VIMNMX R165, R165, R152, !PT ;  /* 0x00000098a5a57248 */ /* 0x000fce0007fe0100 */
.L_x_4294:
[C---:B------:R-:W-:Y:S01]  /*6610*/  ISETP.GE.AND P1, PT, R180.reuse, 0x2, PT ;  /* 0x00000002b400780c */ /* 0x040fe20003f26270 */
[----:B------:R-:W1:Y:S01]  /*6620*/  SHFL.IDX PT, R20, R177, 0x1, 0x1c1f ;  /* 0x003c1f00b1147f89 */ /* 0x000e6200000e0000 */
[C---:B------:R-:W-:Y:S02]  /*6630*/  ISETP.GE.AND P2, PT, R180.reuse, 0x9, PT ;  /* 0x00000009b400780c */ /* 0x040fe40003f46270 */
[C---:B------:R-:W-:Y:S02]  /*6640*/  ISETP.GT.AND P4, PT, R165.reuse, 0x1, !P1 ;  /* 0x00000001a500780c */ /* 0x040fe40004f84270 */
[----:B------:R-:W-:Y:S02]  /*6650*/  ISETP.GE.AND P5, PT, R180, 0xa, PT ;  /* 0x0000000ab400780c */ /* 0x000fe40003fa6270 */
[----:B------:R-:W-:Y:S02]  /*6660*/  ISETP.GT.AND P3, PT, R165, 0x8, !P2 ;  /* 0x00000008a500780c */ /* 0x000fe40005764270 */
[----:B------:R-:W-:-:S02]  /*6670*/  ISETP.LT.OR P4, PT, R164, 0x2, P4 ;  /* 0x00000002a400780c */ /* 0x000fc40002781670 */
[----:B------:R-:W-:Y:S02]  /*6680*/  ISETP.LT.OR P3, PT, R164, 0x9, P3 ;  /* 0x00000009a400780c */ /* 0x000fe40001f61670 */
[----:B0-----:R-:W-:Y:S02]  /*6690*/  FSEL R153, R168, -INF , !P4 ;  /* 0xff800000a8997808 */ /* 0x001fe40006000000 */
[----:B------:R-:W-:Y:S02]  /*66a0*/  ISETP.GE.AND P4, PT, R180, 0x11, PT ;  /* 0x00000011b400780c */ /* 0x000fe40003f86270 */
[----:B------:R-:W-:Y:S02]  /*66b0*/  LOP3.LUT R16, R16, 0xfffffffb, RZ, 0xc0, !PT ;  /* 0xfffffffb10107812 */ /* 0x000fe400078ec0ff */
[----:B------:R-:W-:Y:S02]  /*66c0*/  FSEL R154, R169, -INF , !P3 ;  /* 0xff800000a99a7808 */ /* 0x000fe40005800000 */
[----:B------:R-:W-:-:S02]  /*66d0*/  ISETP.GT.AND P3, PT, R165, 0x9, !P5 ;  /* 0x00000009a500780c */ /* 0x000fc40006f64270 */
[----:B------:R-:W-:Y:S02]  /*66e0*/  @P5 LOP3.LUT R16, R16, 0x4, RZ, 0xfc, !PT ;  /* 0x0000000410105812 */ /* 0x000fe400078efcff */
[----:B------:R-:W-:Y:S02]  /*66f0*/  ISETP.LT.OR P3, PT, R164, 0xa, P3 ;  /* 0x0000000aa400780c */ /* 0x000fe40001f61670 */
[----:B------:R-:W-:Y:S02]  /*6700*/  LOP3.LUT R16, R16, 0xfffffff7, RZ, 0xc0, !PT ;  /* 0xfffffff710107812 */ /* 0x000fe400078ec0ff */
[----:B------:R-:W-:Y:S02]  /*6710*/  FSEL R155, R170, -INF , !P3 ;  /* 0xff800000aa9b7808 */ /* 0x000fe40005800000 */
[----:B------:R-:W-:Y:S02]  /*6720*/  @P4 LOP3.LUT R16, R16, 0x8, RZ, 0xfc, !PT ;  /* 0x0000000810104812 */ /* 0x000fe400078efcff */
[----:B------:R-:W-:-:S02]  /*6730*/  ISETP.GT.AND P3, PT, R165, 0x10, !P4 ;  /* 0x00000010a500780c */ /* 0x000fc40006764270 */
[----:B------:R-:W-:Y:S02]  /*6740*/  ISETP.GE.AND P4, PT, R180, 0x12, PT ;  /* 0x00000012b400780c */ /* 0x000fe40003f86270 */
[----:B------:R-:W-:Y:S02]  /*6750*/  ISETP.LT.OR P3, PT, R164, 0x11, P3 ;  /* 0x00000011a400780c */ /* 0x000fe40001f61670 */
[----:B------:R-:W-:Y:S02]  /*6760*/  LOP3.LUT R16, R16, 0xffffffef, RZ, 0xc0, !PT ;  /* 0xffffffef10107812 */ /* 0x000fe400078ec0ff */
[----:B------:R-:W-:Y:S02]  /*6770*/  FSEL R156, R171, -INF , !P3 ;  /* 0xff800000ab9c7808 */ /* 0x000fe40005800000 */
[----:B------:R-:W-:-:S04]  /*6780*/  ISETP.GT.AND P3, PT, R165, 0x11, !P4 ;  /* 0x00000011a500780c */ /* 0x000fc80006764270 */
[----:B------:R-:W-:Y:S02]  /*6790*/  ISETP.LT.OR P3, PT, R164, 0x12, P3 ;  /* 0x00000012a400780c */ /* 0x000fe40001f61670 */
[----:B------:R-:W-:Y:S02]  /*67a0*/  @P4 LOP3.LUT R16, R16, 0x10, RZ, 0xfc, !PT ;  /* 0x0000001010104812 */ /* 0x000fe400078efcff */
[----:B------:R-:W-:Y:S02]  /*67b0*/  ISETP.GE.AND P4, PT, R180, 0x19, PT ;  /* 0x00000019b400780c */ /* 0x000fe40003f86270 */
[----:B------:R-:W-:Y:S02]  /*67c0*/  LOP3.LUT R16, R16, 0xfffbffff, RZ, 0xc0, !PT ;  /* 0xfffbffff10107812 */ /* 0x000fe400078ec0ff */
[----:B------:R-:W-:Y:S02]  /*67d0*/  FSEL R157, R172, -INF , !P3 ;  /* 0xff800000ac9d7808 */ /* 0x000fe40005800000 */
[----:B------:R-:W-:-:S04]  /*67e0*/  ISETP.GT.AND P3, PT, R165, 0x18, !P4 ;  /* 0x00000018a500780c */ /* 0x000fc80006764270 */
[----:B------:R-:W-:-:S03]  /*67f0*/  ISETP.LT.OR P3, PT, R164, 0x19, P3 ;  /* 0x00000019a400780c */ /* 0x000fc60001f61670 */
        /* <DEDUP_REMOVED lines=68> */
[----:B------:R-:W-:Y:S02]  /*6c40*/  FSEL R149, R149, -INF , !P3 ;  /* 0xff80000095957808 */ /* 0x000fe40005800000 */
[----:B------:R-:W-:Y:S02]  /*6c50*/  LOP3.LUT R16, R16, 0xffffffbf, RZ, 0xc0, !PT ;  /* 0xffffffbf10107812 */ /* 0x000fe400078ec0ff */
[----:B------:R-:W-:-:S04]  /*6c60*/  ISETP.GT.AND P3, PT, R165, 0x48, !P4 ;  /* 0x00000048a500780c */ /* 0x000fc80006764270 */
[----:B------:R-:W-:-:S03]  /*6c70*/  ISETP.LT.OR P3, PT, R164, 0x49, P3 ;  /* 0x00000049a400780c */ /* 0x000fc60001f61670 */
[----:B------:R-:W-:Y:S02]  /*6c80*/  @P4 LOP3.LUT R16, R16, 0x40, RZ, 0xfc, !PT ;  /* 0x0000004010104812 */ /* 0x000fe400078efcff */
[----:B------:R-:W-:Y:S02]  /*6c90*/  ISETP.GE.AND P4, PT, R180, 0x4a, PT ;  /* 0x0000004ab400780c */ /* 0x000fe40003f86270 */
[----:B------:R-:W-:Y:S02]  /*6ca0*/  FSEL R150, R150, -INF , !P3 ;  /* 0xff80000096967808 */ /* 0x000fe40005800000 */
[----:B------:R-:W-:Y:S02]  /*6cb0*/  ISETP.GT.AND P3, PT, R165, 0x49, !P4 ;  /* 0x00000049a500780c */ /* 0x000fe40006764270 */
[----:B------:R-:W-:Y:S02]  /*6cc0*/  LOP3.LUT R16, R16, 0xffffffdf, RZ, 0xc0, !PT ;  /* 0xffffffdf10107812 */ /* 0x000fe400078ec0ff */
[----:B------:R-:W-:-:S04]  /*6cd0*/  ISETP.LT.OR P3, PT, R164, 0x4a, P3 ;  /* 0x0000004aa400780c */ /* 0x000fc80001f61670 */
[----:B------:R-:W-:Y:S02]  /*6ce0*/  FSEL R151, R151, -INF , !P3 ;  /* 0xff80000097977808 */ /* 0x000fe40005800000 */
[----:B------:R-:W-:Y:S02]  /*6cf0*/  ISETP.GE.AND P3, PT, R180, 0x51, PT ;  /* 0x00000051b400780c */ /* 0x000fe40003f66270 */
[----:B------:R-:W-:Y:S02]  /*6d00*/  @P4 LOP3.LUT R16, R16, 0x20, RZ, 0xfc, !PT ;  /* 0x0000002010104812 */ /* 0x000fe400078efcff */
[----:B------:R-:W-:Y:S02]  /*6d10*/  ISETP.GT.AND P4, PT, R165, 0x50, !P3 ;  /* 0x00000050a500780c */ /* 0x000fe40005f84270 */
[----:B------:R-:W-:Y:S02]  /*6d20*/  LOP3.LUT R16, R16, 0xfffffffd, RZ, 0xc0, !PT ;  /* 0xfffffffd10107812 */ /* 0x000fe400078ec0ff */
        /* <DEDUP_REMOVED lines=10> */
[----:B------:R-:W-:-:S13]  /*6dd0*/  ISETP.GE.AND P6, PT, R180, 0x1, PT ;  /* 0x00000001b400780c */ /* 0x000fda0003fc6270 */
[----:B------:R-:W-:Y:S02]  /*6de0*/  @P6 LOP3.LUT R16, R16, 0x2, RZ, 0xfc, !PT ;  /* 0x0000000210106812 */ /* 0x000fe400078efcff */
[----:B------:R-:W-:Y:S02]  /*6df0*/  ISETP.GT.AND P6, PT, R165, RZ, !P6 ;  /* 0x000000ffa500720c */ /* 0x000fe400077c4270 */
[----:B------:R-:W-:Y:S02]  /*6e00*/  LOP3.LUT R16, R16, 0xfffffffe, RZ, 0xc0, !PT ;  /* 0xfffffffe10107812 */ /* 0x000fe400078ec0ff */
[----:B------:R-:W-:-:S04]  /*6e10*/  ISETP.LT.OR P6, PT, R164, 0x1, P6 ;  /* 0x00000001a400780c */ /* 0x000fc800037c1670 */
[----:B------:R-:W-:Y:S02]  /*6e20*/  FSEL R166, R9, -INF , !P6 ;  /* 0xff80000009a67808 */ /* 0x000fe40007000000 */
[----:B------:R-:W-:-:S13]  /*6e30*/  ISETP.GE.AND P6, PT, R180, 0x5a, PT ;  /* 0x0000005ab400780c */ /* 0x000fda0003fc6270 */
[----:B------:R-:W-:Y:S02]  /*6e40*/  @P6 LOP3.LUT R16, R16, 0x1, RZ, 0xfc, !PT ;  /* 0x0000000110106812 */ /* 0x000fe400078efcff */
[----:B------:R-:W-:Y:S01]  /*6e50*/  ISETP.GT.AND P6, PT, R165, 0x59, !P6 ;  /* 0x00000059a500780c */ /* 0x000fe200077c4270 */
[----:B-1----:R-:W-:-:S03]  /*6e60*/  IMAD.IADD R165, R181, 0x1, R20 ;  /* 0x00000001b5a57824 */ /* 0x002fc600078e0214 */
[----:B------:R-:W-:Y:S01]  /*6e70*/  ISETP.LT.OR P6, PT, R164, 0x5a, P6 ;  /* 0x0000005aa400780c */ /* 0x000fe200037c1670 */
[----:B------:R-:W-:-:S03]  /*6e80*/  IMAD.IADD R164, R167, 0x1, R20 ;  /* 0x00000001a7a47824 */ /* 0x000fc600078e0214 */
[----:B------:R-:W-:Y:S02]  /*6e90*/  FSEL R141, R179, -INF , !P6 ;  /* 0xff800000b38d7808 */ /* 0x000fe40007000000 */
[----:B------:R-:W-:-:S13]  /*6ea0*/  LOP3.LUT P6, RZ, R16, 0x80000, RZ, 0xc0, !PT ;  /* 0x0008000010ff7812 */ /* 0x000fda00078cc0ff */
[----:B------:R-:W-:Y:S05]  /*6eb0*/  @!P6 BRA `(.L_x_4298) ;  /* 0x000000000054e947 */ /* 0x000fea0003800000 */
[----:B------:R-:W-:Y:S01]  /*6ec0*/  IADD3 R9, R17, -R14, R20 ;  /* 0x8000000e11097210 */ /* 0x000fe20007ffe014 */
[----:B------:R-:W-:Y:S03]  /*6ed0*/  BSSY B0, `(.L_x_4299) ;  /* 0x0000010000007945 */ /* 0x000fe60003800000 */
        /* <DEDUP_REMOVED lines=10> */
.L_x_4300:
[----:B------:R-:W-:-:S05]  /*6f80*/  IMAD.U32 R168, RZ, RZ, UR51 ;  /* 0x00000033ffa87e24 */ /* 0x000fca000f8e00ff */
[----:B------:R-:W-:-:S13]  /*6f90*/  ISETP.NE.AND P6, PT, R168, 0x1, PT ;  /* 0x00000001a800780c */ /* 0x000fda0003fc5270 */
[----:B------:R-:W0:Y:S02]  /*6fa0*/  @P6 LDC.64 R20, c[0x0][0x9e8] ;  /* 0x00027a00ff146b82 */ /* 0x000e240000000a00 */
[----:B0-----:R-:W-:-:S05]  /*6fb0*/  @P6 IMAD.HI.U32 R20, R9, R20, RZ ;  /* 0x0000001409146227 */ /* 0x001fca00078e00ff */
[----:B------:R-:W-:-:S07]  /*6fc0*/  @P6 SHF.R.U32.HI R9, RZ, R21, R20 ;  /* 0x00000015ff096219 */ /* 0x000fce0000011614 */
.L_x_4301:
[----:B------:R-:W-:Y:S05]  /*6fd0*/  BSYNC B0 ;  /* 0x0000000000007941 */ /* 0x000fea0003800000 */
.L_x_4299:
[----:B------:R-:W-:-:S05]  /*6fe0*/  IMAD R9, R9, R168, R159 ;  /* 0x000000a809097224 */ /* 0x000fca00078e029f */
[----:B------:R-:W-:Y:S02]  /*6ff0*/  VIADDMNMX R164, R9, R168, R164, PT ;  /* 0x000000a809a47246 */ /* 0x000fe400038001a4 */
[----:B------:R-:W-:-:S07]  /*7000*/  VIMNMX R165, R165, R9, !PT ;  /* 0x00000009a5a57248 */ /* 0x000fce0007fe0100 */
.L_x_4298:
[C---:B------:R-:W-:Y:S01]  /*7010*/  ISETP.GT.AND P1, PT, R165.reuse, 0x1, !P1 ;  /* 0x00000001a500780c */ /* 0x040fe20004f24270 */
[----:B------:R-:W-:Y:S01]  /*7020*/  UMOV UR11, UR54 ;  /* 0x00000036000b7c82 */ /* 0x000fe20008000000 */
[----:B------:R-:W-:Y:S02]  /*7030*/  ISETP.GT.AND P2, PT, R165, 0x8, !P2 ;  /* 0x00000008a500780c */ /* 0x000fe40005744270 */
[C---:B------:R-:W-:Y:S02]  /*7040*/  ISETP.LT.OR P1, PT, R164.reuse, 0x2, P1 ;  /* 0x00000002a400780c */ /* 0x040fe40000f21670 */
[----:B------:R-:W-:Y:S02]  /*7050*/  ISETP.LT.OR P2, PT, R164, 0x9, P2 ;  /* 0x00000009a400780c */ /* 0x000fe40001741670 */
[----:B------:R-:W-:Y:S02]  /*7060*/  FSEL R2, R2, -INF , !P1 ;  /* 0xff80000002027808 */ /* 0x000fe40004800000 */
[----:B------:R-:W-:-:S02]  /*7070*/  LOP3.LUT P1, RZ, R16, 0x4, RZ, 0xc0, !PT ;  /* 0x0000000410ff7812 */ /* 0x000fc4000782c0ff */
[----:B------:R-:W-:Y:S02]  /*7080*/  FSEL R20, R10, -INF , !P2 ;  /* 0xff8000000a147808 */ /* 0x000fe40005000000 */
[----:B------:R-:W-:Y:S02]  /*7090*/  ISETP.GT.AND P1, PT, R165, 0x9, !P1 ;  /* 0x00000009a500780c */ /* 0x000fe40004f24270 */
[----:B------:R-:W-:Y:S02]  /*70a0*/  LOP3.LUT P2, RZ, R16, 0x20000, RZ, 0xc0, !PT ;  /* 0x0002000010ff7812 */ /* 0x000fe4000784c0ff */
[----:B------:R-:W-:Y:S02]  /*70b0*/  ISETP.LT.OR P1, PT, R164, 0xa, P1 ;  /* 0x0000000aa400780c */ /* 0x000fe40000f21670 */
[----:B------:R-:W-:Y:S02]  /*70c0*/  LOP3.LUT P6, RZ, R16, 0x10000, RZ, 0xc0, !PT ;  /* 0x0001000010ff7812 */ /* 0x000fe400078cc0ff */
[----:B------:R-:W-:-:S02]  /*70d0*/  FSEL R15, R15, -INF , !P1 ;  /* 0xff8000000f0f7808 */ /* 0x000fc40004800000 */
[----:B------:R-:W-:Y:S02]  /*70e0*/  LOP3.LUT P1, RZ, R16, 0x8, RZ, 0xc0, !PT ;  /* 0x0000000810ff7812 */ /* 0x000fe4000782c0ff */
[----:B------:R-:W-:Y:S02]  /*70f0*/  FMNMX.FTZ R10, R166, R11, !PT ;  /* 0x0000000ba60a7209 */ /* 0x000fe40007810000 */
[----:B------:R-:W-:Y:S02]  /*7100*/  ISETP.GT.AND P1, PT, R165, 0x10, !P1 ;  /* 0x00000010a500780c */ /* 0x000fe40004f24270 */
[----:B------:R-:W-:Y:S02]  /*7110*/  FMNMX.FTZ R9, R153, R10, !PT ;  /* 0x0000000a99097209 */ /* 0x000fe40007810000 */
[----:B------:R-:W-:Y:S02]  /*7120*/  ISETP.LT.OR P1, PT, R164, 0x11, P1 ;  /* 0x00000011a400780c */ /* 0x000fe40000f21670 */
[----:B------:R-:W-:-:S02]  /*7130*/  FMNMX.FTZ R10, R154, R9, !PT ;  /* 0x000000099a0a7209 */ /* 0x000fc40007810000 */
[----:B------:R-:W-:Y:S02]  /*7140*/  FSEL R120, R120, -INF , !P1 ;  /* 0xff80000078787808 */ /* 0x000fe40004800000 */
[----:B------:R-:W-:Y:S02]  /*7150*/  LOP3.LUT P1, RZ, R16, 0x10, RZ, 0xc0, !PT ;  /* 0x0000001010ff7812 */ /* 0x000fe4000782c0ff */
[----:B------:R-:W-:Y:S02]  /*7160*/  FMNMX.FTZ R9, R155, R10, !PT ;  /* 0x0000000a9b097209 */ /* 0x000fe40007810000 */
[----:B------:R-:W-:Y:S02]  /*7170*/  ISETP.GT.AND P1, PT, R165, 0x11, !P1 ;  /* 0x00000011a500780c */ /* 0x000fe40004f24270 */
[----:B------:R-:W-:Y:S02]  /*7180*/  FMNMX.FTZ R10, R156, R9, !PT ;  /* 0x000000099c0a7209 */ /* 0x000fe40007810000 */
[----:B------:R-:W-:-:S02]  /*7190*/  ISETP.LT.OR P1, PT, R164, 0x12, P1 ;  /* 0x00000012a400780c */ /* 0x000fc40000f21670 */
[----:B------:R-:W-:Y:S02]  /*71a0*/  FMNMX.FTZ R9, R157, R10, !PT ;  /* 0x0000000a9d097209 */ /* 0x000fe40007810000 */
[----:B------:R-:W-:Y:S02]  /*71b0*/  FSEL R121, R121, -INF , !P1 ;  /* 0xff80000079797808 */ /* 0x000fe40004800000 */
[----:B------:R-:W-:Y:S02]  /*71c0*/  LOP3.LUT P1, RZ, R16, 0x40000, RZ, 0xc0, !PT ;  /* 0x0004000010ff7812 */ /* 0x000fe4000782c0ff */
[----:B------:R-:W-:Y:S02]  /*71d0*/  FMNMX.FTZ R9, R158, R9, !PT ;  /* 0x000000099e097209 */ /* 0x000fe40007810000 */
[----:B------:R-:W-:Y:S02]  /*71e0*/  ISETP.GT.AND P1, PT, R165, 0x18, !P1 ;  /* 0x00000018a500780c */ /* 0x000fe40004f24270 */
[----:B------:R-:W-:-:S02]  /*71f0*/  FMNMX.FTZ R10, R160, R9, !PT ;  /* 0x00000009a00a7209 */ /* 0x000fc40007810000 */
[----:B------:R-:W-:Y:S02]  /*7200*/  ISETP.LT.OR P1, PT, R164, 0x19, P1 ;  /* 0x00000019a400780c */ /* 0x000fe40000f21670 */
[----:B------:R-:W-:Y:S02]  /*7210*/  FMNMX.FTZ R9, R161, R10, !PT ;  /* 0x0000000aa1097209 */ /* 0x000fe40007810000 */
[----:B------:R-:W-:Y:S02]  /*7220*/  FSEL R122, R122, -INF , !P1 ;  /* 0xff8000007a7a7808 */ /* 0x000fe40004800000 */
[----:B------:R-:W-:Y:S02]  /*7230*/  ISETP.GT.AND P1, PT, R165, 0x19, !P2 ;  /* 0x00000019a500780c */ /* 0x000fe40005724270 */
[----:B------:R-:W-:Y:S02]  /*7240*/  FMNMX.FTZ R10, R162, R9, !PT ;  /* 0x00000009a20a7209 */ /* 0x000fe40007810000 */
[----:B------:R-:W-:-:S02]  /*7250*/  ISETP.LT.OR P1, PT, R164, 0x1a, P1 ;  /* 0x0000001aa400780c */ /* 0x000fc40000f21670 */
[----:B------:R-:W-:Y:S02]  /*7260*/  FMNMX.FTZ R9, R163, R10, !PT ;  /* 0x0000000aa3097209 */ /* 0x000fe40007810000 */
[----:B------:R-:W-:Y:S02]  /*7270*/  FSEL R123, R123, -INF , !P1 ;  /* 0xff8000007b7b7808 */ /* 0x000fe40004800000 */
        /* <DEDUP_REMOVED lines=19> */
[----:B------:R-:W-:Y:S02]  /*73b0*/  LOP3.LUT P1, RZ, R16, 0x2000, RZ, 0xc0, !PT ;  /* 0x0000200010ff7812 */ /* 0x000fe4000782c0ff */
[----:B------:R-:W-:Y:S02]  /*73c0*/  FMNMX.FTZ R10, R151, R10, !PT ;  /* 0x0000000a970a7209 */ /* 0x000fe40007810000 */
[----:B------:R-:W-:-:S02]  /*73d0*/  ISETP.GT.AND P1, PT, R165, 0x29, !P1 ;  /* 0x00000029a500780c */ /* 0x000fc40004f24270 */
[----:B------:R-:W-:Y:S02]  /*73e0*/  FMNMX.FTZ R9, R143, R10, !PT ;  /* 0x0000000a8f097209 */ /* 0x000fe40007810000 */
[----:B------:R-:W-:Y:S02]  /*73f0*/  ISETP.LT.OR P1, PT, R164, 0x2a, P1 ;  /* 0x0000002aa400780c */ /* 0x000fe40000f21670 */
[----:B------:R-:W-:Y:S02]  /*7400*/  FMNMX.FTZ R9, R142, R9, !PT ;  /* 0x000000098e097209 */ /* 0x000fe40007810000 */
[----:B------:R-:W-:Y:S02]  /*7410*/  FSEL R128, R128, -INF , !P1 ;  /* 0xff80000080807808 */ /* 0x000fe40004800000 */
[----:B------:R-:W-:Y:S02]  /*7420*/  LOP3.LUT P1, RZ, R16, 0x1000, RZ, 0xc0, !PT ;  /* 0x0000100010ff7812 */ /* 0x000fe4000782c0ff */
[----:B------:R-:W-:-:S02]  /*7430*/  FMNMX.FTZ R10, R140, R9, !PT ;  /* 0x000000098c0a7209 */ /* 0x000fc40007810000 */
[----:B------:R-:W-:Y:S02]  /*7440*/  ISETP.GT.AND P1, PT, R165, 0x30, !P1 ;  /* 0x00000030a500780c */ /* 0x000fe40004f24270 */
[----:B------:R-:W-:Y:S02]  /*7450*/  FMNMX.FTZ R10, R141, R10, !PT ;  /* 0x0000000a8d0a7209 */ /* 0x000fe40007810000 */
[----:B------:R-:W-:Y:S02]  /*7460*/  ISETP.LT.OR P1, PT, R164, 0x31, P1 ;  /* 0x00000031a400780c */ /* 0x000fe40000f21670 */
[C---:B------:R-:W-:Y:S01]  /*7470*/  LOP3.LUT P2, RZ, R16.reuse, 0x40, RZ, 0xc0, !PT ;  /* 0x0000004010ff7812 */ /* 0x040fe2000784c0ff */
[----:B------:R-:W0:Y:S01]  /*7480*/  SHFL.BFLY PT, R9, R10, 0x2, 0x1f ;  /* 0x0c401f000a097f89 */ /* 0x000e2200000e0000 */
[----:B------:R-:W-:Y:S02]  /*7490*/  FSEL R129, R129, -INF , !P1 ;  /* 0xff80000081817808 */ /* 0x000fe40004800000 */
[----:B------:R-:W-:-:S02]  /*74a0*/  LOP3.LUT P1, RZ, R16, 0x800, RZ, 0xc0, !PT ;  /* 0x0000080010ff7812 */ /* 0x000fc4000782c0ff */
[----:B------:R-:W-:Y:S02]  /*74b0*/  LOP3.LUT P6, RZ, R16, 0x20, RZ, 0xc0, !PT ;  /* 0x0000002010ff7812 */ /* 0x000fe400078cc0ff */
[C---:B------:R-:W-:Y:S02]  /*74c0*/  ISETP.GT.AND P1, PT, R165.reuse, 0x31, !P1 ;  /* 0x00000031a500780c */ /* 0x040fe40004f24270 */
[----:B------:R-:W-:Y:S02]  /*74d0*/  ISETP.GT.AND P3, PT, R165, 0x50, !P3 ;  /* 0x00000050a500780c */ /* 0x000fe40005f64270 */
[C---:B------:R-:W-:Y:S02]  /*74e0*/  ISETP.LT.OR P1, PT, R164.reuse, 0x32, P1 ;  /* 0x00000032a400780c */ /* 0x040fe40000f21670 */
[----:B------:R-:W-:Y:S02]  /*74f0*/  ISETP.LT.OR P3, PT, R164, 0x51, P3 ;  /* 0x00000051a400780c */ /* 0x000fe40001f61670 */
[----:B------:R-:W-:-:S02]  /*7500*/  FSEL R130, R130, -INF , !P1 ;  /* 0xff80000082827808 */ /* 0x000fc40004800000 */
[----:B------:R-:W-:Y:S02]  /*7510*/  LOP3.LUT P1, RZ, R16, 0x400, RZ, 0xc0, !PT ;  /* 0x0000040010ff7812 */ /* 0x000fe4000782c0ff */
[C---:B------:R-:W-:Y:S02]  /*7520*/  ISETP.GT.AND P4, PT, R165.reuse, 0x51, !P4 ;  /* 0x00000051a500780c */ /* 0x040fe40006784270 */
[----:B------:R-:W-:Y:S02]  /*7530*/  ISETP.GT.AND P1, PT, R165, 0x38, !P1 ;  /* 0x00000038a500780c */ /* 0x000fe40004f24270 */
[----:B------:R-:W-:Y:S02]  /*7540*/  FSEL R139, R139, -INF , !P3 ;  /* 0xff8000008b8b7808 */ /* 0x000fe40005800000 */
[----:B------:R-:W-:Y:S02]  /*7550*/  ISETP.LT.OR P1, PT, R164, 0x39, P1 ;  /* 0x00000039a400780c */ /* 0x000fe40000f21670 */
[----:B0-----:R-:W-:-:S02]  /*7560*/  FMNMX.FTZ R159, R10, R9, !PT ;  /* 0x000000090a9f7209 */ /* 0x001fc40007810000 */
[----:B------:R-:W-:Y:S02]  /*7570*/  FSEL R133, R133, -INF , !P1 ;  /* 0xff80000085857808 */ /* 0x000fe40004800000 */
[----:B------:R-:W-:Y:S01]  /*7580*/  LOP3.LUT P1, RZ, R16, 0x200, RZ, 0xc0, !PT ;  /* 0x0000020010ff7812 */ /* 0x000fe2000782c0ff */
[----:B------:R-:W0:Y:S01]  /*7590*/  SHFL.BFLY PT, R168, R159, 0x1, 0x1f ;  /* 0x0c201f009fa87f89 */ /* 0x000e2200000e0000 */
[C---:B------:R-:W-:Y:S02]  /*75a0*/  ISETP.GT.AND P5, PT, R165.reuse, 0x58, !P5 ;  /* 0x00000058a500780c */ /* 0x040fe40006fa4270 */
[----:B------:R-:W-:Y:S02]  /*75b0*/  ISETP.GT.AND P1, PT, R165, 0x39, !P1 ;  /* 0x00000039a500780c */ /* 0x000fe40004f24270 */
[C---:B------:R-:W-:Y:S02]  /*75c0*/  ISETP.LT.OR P4, PT, R164.reuse, 0x52, P4 ;  /* 0x00000052a400780c */ /* 0x040fe40002781670 */
[----:B------:R-:W-:-:S02]  /*75d0*/  ISETP.LT.OR P1, PT, R164, 0x3a, P1 ;  /* 0x0000003aa400780c */ /* 0x000fc40000f21670 */
[----:B------:R-:W-:Y:S02]  /*75e0*/  ISETP.LT.OR P5, PT, R164, 0x59, P5 ;  /* 0x00000059a400780c */ /* 0x000fe40002fa1670 */
[----:B------:R-:W-:Y:S02]  /*75f0*/  FSEL R134, R134, -INF , !P1 ;  /* 0xff80000086867808 */ /* 0x000fe40004800000 */
[----:B------:R-:W-:Y:S02]  /*7600*/  LOP3.LUT P1, RZ, R16, 0x100, RZ, 0xc0, !PT ;  /* 0x0000010010ff7812 */ /* 0x000fe4000782c0ff */
[----:B------:R-:W-:Y:S02]  /*7610*/  FSEL R126, R126, -INF , !P4 ;  /* 0xff8000007e7e7808 */ /* 0x000fe40006000000 */
[----:B------:R-:W-:-:S04]  /*7620*/  ISETP.GT.AND P1, PT, R165, 0x40, !P1 ;  /* 0x00000040a500780c */ /* 0x000fc80004f24270 */
[----:B------:R-:W-:Y:S02]  /*7630*/  ISETP.LT.OR P1, PT, R164, 0x41, P1 ;  /* 0x00000041a400780c */ /* 0x000fe40000f21670 */
[----:B0-----:R-:W-:Y:S02]  /*7640*/  FMNMX.FTZ R9, R159, R168, !PT ;  /* 0x000000a89f097209 */ /* 0x001fe40007810000 */
[----:B------:R-:W-:Y:S02]  /*7650*/  FSEL R135, R135, -INF , !P1 ;  /* 0xff80000087877808 */ /* 0x000fe40004800000 */
[----:B------:R-:W-:Y:S01]  /*7660*/  LOP3.LUT P1, RZ, R16, 0x80, RZ, 0xc0, !PT ;  /* 0x0000008010ff7812 */ /* 0x000fe2000782c0ff */
[----:B------:R-:W-:-:S03]  /*7670*/  FMUL.FTZ R169, R9, UR11 ;  /* 0x0000000b09a97c20 */ /* 0x000fc60008410000 */
[----:B------:R-:W-:-:S04]  /*7680*/  ISETP.GT.AND P1, PT, R165, 0x41, !P1 ;  /* 0x00000041a500780c */ /* 0x000fc80004f24270 */
[----:B------:R-:W-:-:S04]  /*7690*/  ISETP.LT.OR P1, PT, R164, 0x42, P1 ;  /* 0x00000042a400780c */ /* 0x000fc80000f21670 */
[----:B------:R-:W-:Y:S02]  /*76a0*/  FSEL R136, R136, -INF , !P1 ;  /* 0xff80000088887808 */ /* 0x000fe40004800000 */
[----:B------:R-:W-:-:S04]  /*76b0*/  ISETP.GT.AND P1, PT, R165, 0x48, !P2 ;  /* 0x00000048a500780c */ /* 0x000fc80005724270 */
[----:B------:R-:W-:-:S04]  /*76c0*/  ISETP.LT.OR P1, PT, R164, 0x49, P1 ;  /* 0x00000049a400780c */ /* 0x000fc80000f21670 */
[----:B------:R-:W-:Y:S02]  /*76d0*/  FSEL R138, R138, -INF , !P1 ;  /* 0xff8000008a8a7808 */ /* 0x000fe40004800000 */
[----:B------:R-:W-:Y:S02]  /*76e0*/  ISETP.GT.AND P1, PT, R165, 0x49, !P6 ;  /* 0x00000049a500780c */ /* 0x000fe40007724270 */
[----:B------:R-:W-:Y:S02]  /*76f0*/  LOP3.LUT P6, RZ, R16, 0x2, RZ, 0xc0, !PT ;  /* 0x0000000210ff7812 */ /* 0x000fe400078cc0ff */
[----:B------:R-:W-:-:S04]  /*7700*/  ISETP.LT.OR P1, PT, R164, 0x4a, P1 ;  /* 0x0000004aa400780c */ /* 0x000fc80000f21670 */
[----:B------:R-:W-:Y:S02]  /*7710*/  FSEL R137, R137, -INF , !P1 ;  /* 0xff80000089897808 */ /* 0x000fe40004800000 */
[C---:B------:R-:W-:Y:S02]  /*7720*/  ISETP.GT.AND P1, PT, R165.reuse, RZ, !P6 ;  /* 0x000000ffa500720c */ /* 0x040fe40007724270 */
[----:B------:R-:W-:Y:S02]  /*7730*/  LOP3.LUT P6, RZ, R16, 0x1, RZ, 0xc0, !PT ;  /* 0x0000000110ff7812 */ /* 0x000fe400078cc0ff */
[----:B------:R-:W-:Y:S02]  /*7740*/  ISETP.LT.OR P1, PT, R164, 0x1, P1 ;  /* 0x00000001a400780c */ /* 0x000fe40000f21670 */
[----:B------:R-:W-:Y:S02]  /*7750*/  ISETP.GT.AND P2, PT, R165, 0x59, !P6 ;  /* 0x00000059a500780c */ /* 0x000fe40007744270 */
[----:B------:R-:W-:-:S02]  /*7760*/  FSEL R167, R0, -INF , !P1 ;  /* 0xff80000000a77808 */ /* 0x000fc40004800000 */
[----:B------:R-:W-:Y:S02]  /*7770*/  FSETP.NEU.FTZ.AND P1, PT, R9, -INF , PT ;  /* 0xff8000000900780b */ /* 0x000fe40003f3d000 */
[----:B------:R-:W-:Y:S02]  /*7780*/  FMNMX.FTZ R159, R167, R12, !PT ;  /* 0x0000000ca79f7209 */ /* 0x000fe40007810000 */
[----:B------:R-:W-:Y:S02]  /*7790*/  FSEL R169, R169, RZ, P1 ;  /* 0x000000ffa9a97208 */ /* 0x000fe40000800000 */
[----:B------:R-:W-:Y:S02]  /*77a0*/  FMNMX.FTZ R159, R2, R159, !PT ;  /* 0x0000009f029f7209 */ /* 0x000fe40007810000 */
[----:B------:R-:W-:Y:S01]  /*77b0*/  ISETP.LT.OR P2, PT, R164, 0x5a, P2 ;  /* 0x0000005aa400780c */ /* 0x000fe20001741670 */
[--C-:B------:R-:W-:Y:S01]  /*77c0*/  FFMA.FTZ R188, R153, UR11, -R169.reuse ;  /* 0x0000000b99bc7c23 */ /* 0x100fe200080108a9 */
[----:B------:R-:W-:Y:S01]  /*77d0*/  FMNMX.FTZ R0, R20, R159, !PT ;  /* 0x0000009f14007209 */ /* 0x000fe20007810000 */
[--C-:B------:R-:W-:Y:S01]  /*77e0*/  FFMA.FTZ R180, R161, UR11, -R169.reuse ;  /* 0x0000000ba1b47c23 */ /* 0x100fe200080108a9 */
        /* <DEDUP_REMOVED lines=9> */
[--C-:B------:R-:W-:Y:S01]  /*7880*/  FFMA.FTZ R157, R157, UR11, -R169.reuse ;  /* 0x0000000b9d9d7c23 */ /* 0x100fe200080108a9 */
        /* <DEDUP_REMOVED lines=20> */
[----:B------:R-:W-:Y:S01]  /*79d0*/  FFMA.FTZ R169, R141, UR11, -R169 ;  /* 0x0000000b8da97c23 */ /* 0x000fe200080108a9 */
[----:B------:R-:W-:Y:S01]  /*79e0*/  FMNMX.FTZ R153, R127, R0, !PT ;  /* 0x000000007f997209 */ /* 0x000fe20007810000 */
[----:B------:R-:W-:Y:S01]  /*79f0*/  MUFU.EX2 R21, R21 ;  /* 0x0000001500157308 */ /* 0x000fe20000000800 */
[----:B------:R-:W-:-:S02]  /*7a00*/  FSEL R140, R9, RZ, P1 ;  /* 0x000000ff098c7208 */ /* 0x000fc40000800000 */
[----:B------:R-:W-:-:S03]  /*7a10*/  FMNMX.FTZ R0, R128, R153, !PT ;  /* 0x0000009980007209 */ /* 0x000fc60007810000 */
[----:B------:R-:W-:Y:S01]  /*7a20*/  FADD.FTZ R140, -R140, R11 ;  /* 0x0000000b8c8c7221 */ /* 0x000fe20000010100 */
[----:B------:R-:W-:Y:S01]  /*7a30*/  FMNMX.FTZ R153, R129, R0, !PT ;  /* 0x0000000081997209 */ /* 0x000fe20007810000 */
[----:B------:R-:W-:Y:S03]  /*7a40*/  MUFU.EX2 R188, R188 ;  /* 0x000000bc00bc7308 */ /* 0x000fe60000000800 */
[----:B------:R-:W-:-:S04]  /*7a50*/  FMNMX.FTZ R0, R130, R153, !PT ;  /* 0x0000009982007209 */ /* 0x000fc80007810000 */
        /* <DEDUP_REMOVED lines=25> */
[----:B0-----:R-:W-:Y:S01]  /*7bf0*/  FMNMX.FTZ R10, R0, R161, !PT ;  /* 0x000000a1000a7209 */ /* 0x001fe20007810000 */
[----:B------:R-:W-:-:S03]  /*7c00*/  FMUL.FTZ R0, R140, UR11 ;  /* 0x0000000b8c007c20 */ /* 0x000fc60008410000 */
[C---:B------:R-:W-:Y:S01]  /*7c10*/  FSETP.NEU.FTZ.AND P1, PT, R10.reuse, -INF , PT ;  /* 0xff8000000a00780b */ /* 0x040fe20003f3d000 */
[----:B------:R-:W-:Y:S02]  /*7c20*/  FMUL.FTZ R141, R10, UR11 ;  /* 0x0000000b0a8d7c20 */ /* 0x000fe40008410000 */
[----:B------:R-:W-:Y:S03]  /*7c30*/  MUFU.EX2 R178, R178 ;  /* 0x000000b200b27308 */ /* 0x000fe60000000800 */
[----:B------:R-:W-:-:S05]  /*7c40*/  FSEL R141, R141, RZ, P1 ;  /* 0x000000ff8d8d7208 */ /* 0x000fca0000800000 */
[----:B------:R-:W0:Y:S01]  /*7c50*/  MUFU.EX2 R0, R0 ;  /* 0x0000000000007308 */ /* 0x000e220000000800 */
[--C-:B------:R-:W-:Y:S01]  /*7c60*/  FFMA.FTZ R191, R20, UR11, -R141.reuse ;  /* 0x0000000b14bf7c23 */ /* 0x100fe2000801088d */
        /* <DEDUP_REMOVED lines=8> */
[--C-:B------:R-:W-:Y:S01]  /*7cf0*/  FFMA.FTZ R187, R122, UR11, -R141.reuse ;  /* 0x0000000b7abb7c23 */ /* 0x100fe2000801088d */
[--C-:B------:R-:W-:Y:S01]  /*7d00*/  FFMA.FTZ R122, R123, UR11, -R141.reuse ;  /* 0x0000000b7b7a7c23 */ /* 0x100fe2000801088d */
[----:B------:R-:W-:Y:S01]  /*7d10*/  FMUL.FTZ R15, R15, UR11 ;  /* 0x0000000b0f0f7c20 */ /* 0x000fe20008410000 */
[--C-:B------:R-:W-:Y:S01]  /*7d20*/  FFMA.FTZ R12, R128, UR11, -R141.reuse ;  /* 0x0000000b800c7c23 */ /* 0x100fe2000801088d */
[--C-:B------:R-:W-:Y:S01]  /*7d30*/  FFMA.FTZ R128, R130, UR11, -R141.reuse ;  /* 0x0000000b82807c23 */ /* 0x100fe2000801088d */
[--C-:B------:R-:W-:Y:S01]  /*7d40*/  FFMA.FTZ R130, R134, UR11, -R141.reuse ;  /* 0x0000000b86827c23 */ /* 0x100fe2000801088d */
[----:B------:R-:W-:Y:S01]  /*7d50*/  FFMA.FTZ R181, R124, UR11, -R141 ;  /* 0x0000000b7cb57c23 */ /* 0x000fe2000801088d */
[----:B------:R-:W-:Y:S01]  /*7d60*/  MUFU.EX2 R189, R189 ;  /* 0x000000bd00bd7308 */ /* 0x000fe20000000800 */
[----:B0-----:R-:W-:Y:S01]  /*7d70*/  FFMA.FTZ R121, R0, R8, R21 ;  /* 0x0000000800797223 */ /* 0x001fe20000010015 */
[--C-:B------:R-:W-:Y:S01]  /*7d80*/  FFMA.FTZ R124, R125, UR11, -R141.reuse ;  /* 0x0000000b7d7c7c23 */ /* 0x100fe2000801088d */
[--C-:B------:R-:W-:Y:S01]  /*7d90*/  FFMA.FTZ R183, R127, UR11, -R141.reuse ;  /* 0x0000000b7fb77c23 */ /* 0x100fe2000801088d */
[----:B------:R-:W-:Y:S01]  /*7da0*/  FFMA.FTZ R177, R129, UR11, -R141 ;  /* 0x0000000b81b17c23 */ /* 0x000fe2000801088d */
[----:B------:R-:W-:Y:S01]  /*7db0*/  FADD.FTZ R121, R188, R121 ;  /* 0x00000079bc797221 */ /* 0x000fe20000010000 */
[--C-:B------:R-:W-:Y:S01]  /*7dc0*/  FFMA.FTZ R179, R133, UR11, -R141.reuse ;  /* 0x0000000b85b37c23 */ /* 0x100fe2000801088d */
[----:B------:R-:W-:Y:S01]  /*7dd0*/  FFMA.FTZ R175, R138, UR11, -R141 ;  /* 0x0000000b8aaf7c23 */ /* 0x000fe2000801088d */
[----:B------:R0:W1:Y:S01]  /*7de0*/  MUFU.EX2 R2, R15 ;  /* 0x0000000f00027308 */ /* 0x0000620000000800 */
[----:B------:R-:W-:Y:S01]  /*7df0*/  FADD.FTZ R134, R190, R121 ;  /* 0x00000079be867221 */ /* 0x000fe20000010000 */
[--C-:B------:R-:W-:Y:S01]  /*7e00*/  FFMA.FTZ R173, R135, UR11, -R141.reuse ;  /* 0x0000000b87ad7c23 */ /* 0x100fe2000801088d */
[--C-:B------:R-:W-:Y:S01]  /*7e10*/  FFMA.FTZ R139, R139, UR11, -R141.reuse ;  /* 0x0000000b8b8b7c23 */ /* 0x100fe2000801088d */
[--C-:B------:R-:W-:Y:S01]  /*7e20*/  FFMA.FTZ R126, R126, UR11, -R141.reuse ;  /* 0x0000000b7e7e7c23 */ /* 0x100fe2000801088d */
[--C-:B------:R-:W-:Y:S01]  /*7e30*/  FFMA.FTZ R154, R154, UR11, -R141.reuse ;  /* 0x0000000b9a9a7c23 */ /* 0x100fe2000801088d */
[----:B------:R-:W-:-:S02]  /*7e40*/  FFMA.FTZ R132, R132, UR11, -R141 ;  /* 0x0000000b84847c23 */ /* 0x000fc4000801088d */
[----:B------:R-:W2:Y:S01]  /*7e50*/  MUFU.EX2 R140, R140 ;  /* 0x0000008c008c7308 */ /* 0x000ea20000000800 */
[----:B0-----:R-:W-:-:S04]  /*7e60*/  FADD.FTZ R15, R159, R134 ;  /* 0x000000869f0f7221 */ /* 0x001fc80000010000 */
[----:B------:R-:W-:-:S03]  /*7e70*/  FADD.FTZ R134, R184, R15 ;  /* 0x0000000fb8867221 */ /* 0x000fc60000010000 */
[----:B------:R-:W0:Y:S01]  /*7e80*/  MUFU.EX2 R20, R20 ;  /* 0x0000001400147308 */ /* 0x000e220000000800 */
[----:B-1----:R-:W-:Y:S01]  /*7e90*/  FFMA.FTZ R3, R2, R3, R189 ;  /* 0x0000000302037223 */ /* 0x002fe200000100bd */
[----:B------:R-:W-:Y:S01]  /*7ea0*/  FADD.FTZ R15, R157, R134 ;  /* 0x000000869d0f7221 */ /* 0x000fe20000010000 */
[----:B------:R-:W-:-:S03]  /*7eb0*/  FFMA.FTZ R134, R136, UR11, -R141 ;  /* 0x0000000b88867c23 */ /* 0x000fc6000801088d */
[----:B------:R-:W-:Y:S02]  /*7ec0*/  FADD.FTZ R136, R186, R15 ;  /* 0x0000000fba887221 */ /* 0x000fe40000010000 */
[----:B------:R-:W1:Y:S01]  /*7ed0*/  MUFU.EX2 R185, R185 ;  /* 0x000000b900b97308 */ /* 0x000e620000000800 */
[----:B--2---:R-:W-:Y:S01]  /*7ee0*/  FADD.FTZ R8, R140, R3 ;  /* 0x000000038c087221 */ /* 0x004fe20000010000 */
[----:B------:R-:W-:-:S03]  /*7ef0*/  FADD.FTZ R15, R155, R136 ;  /* 0x000000889b0f7221 */ /* 0x000fc60000010000 */
[----:B------:R-:W-:Y:S01]  /*7f00*/  FADD.FTZ R3, R191, R8 ;  /* 0x00000008bf037221 */ /* 0x000fe20000010000 */
[----:B------:R-:W-:Y:S02]  /*7f10*/  FADD.FTZ R136, R180, R15 ;  /* 0x0000000fb4887221 */ /* 0x000fe40000010000 */
[----:B------:R-:W2:Y:S01]  /*7f20*/  MUFU.EX2 R120, R120 ;  /* 0x0000007800787308 */ /* 0x000ea20000000800 */
[----:B0-----:R-:W-:Y:S01]  /*7f30*/  FADD.FTZ R8, R20, R3 ;  /* 0x0000000314087221 */ /* 0x001fe20000010000 */
[----:B------:R-:W-:Y:S01]  /*7f40*/  FADD.FTZ R15, R153, R136 ;  /* 0x00000088990f7221 */ /* 0x000fe20000010000 */
[----:B------:R-:W-:-:S03]  /*7f50*/  FFMA.FTZ R136, R137, UR11, -R141 ;  /* 0x0000000b89887c23 */ /* 0x000fc6000801088d */
[----:B------:R-:W-:Y:S02]  /*7f60*/  FADD.FTZ R138, R182, R15 ;  /* 0x0000000fb68a7221 */ /* 0x000fe40000010000 */
[----:B------:R-:W0:Y:S01]  /*7f70*/  MUFU.EX2 R187, R187 ;  /* 0x000000bb00bb7308 */ /* 0x000e220000000800 */
[----:B-1----:R-:W-:Y:S01]  /*7f80*/  FADD.FTZ R3, R185, R8 ;  /* 0x00000008b9037221 */ /* 0x002fe20000010000 */
[----:B------:R-:W-:-:S04]  /*7f90*/  FADD.FTZ R15, R131, R138 ;  /* 0x0000008a830f7221 */ /* 0x000fc80000010000 */
[----:B------:R-:W-:Y:S02]  /*7fa0*/  FADD.FTZ R138, R176, R15 ;  /* 0x0000000fb08a7221 */ /* 0x000fe40000010000 */
[----:B------:R-:W1:Y:S01]  /*7fb0*/  MUFU.EX2 R122, R122 ;  /* 0x0000007a007a7308 */ /* 0x000e620000000800 */
[----:B--2---:R-:W-:Y:S01]  /*7fc0*/  FADD.FTZ R8, R120, R3 ;  /* 0x0000000378087221 */ /* 0x004fe20000010000 */
[----:B------:R-:W-:-:S04]  /*7fd0*/  FADD.FTZ R15, R145, R138 ;  /* 0x0000008a910f7221 */ /* 0x000fc80000010000 */
[----:B------:R-:W-:Y:S02]  /*7fe0*/  FADD.FTZ R138, R178, R15 ;  /* 0x0000000fb28a7221 */ /* 0x000fe40000010000 */
        /* <DEDUP_REMOVED lines=54> */
.L_x_4302:
[----:B------:R-:W-:Y:S01]  /*8350*/  UIADD3 UR6, UR6, 0x30860, URZ ;  /* 0x0003086006067890 */ /* 0x000fe2000fffe03f */
[C---:B------:R-:W-:Y:S01]  /*8360*/  ISETP.GT.AND P1, PT, R13.reuse, UR50, PT ;  /* 0x000000320d007c0c */ /* 0x040fe2000bf24270 */
[----:B------:R-:W-:Y:S01]  /*8370*/  UMOV UR41, UR39 ;  /* 0x0000002700297c82 */ /* 0x000fe20008000000 */
[----:B------:R-:W-:Y:S01]  /*8380*/  UMOV UR4, UR38 ;  /* 0x0000002600047c82 */ /* 0x000fe20008000000 */
[----:B------:R-:W-:Y:S01]  /*8390*/  UPRMT UR6, UR61, 0x654, UR6 ;  /* 0x000006543d067896 */ /* 0x000fe20008000006 */
[----:B------:R-:W-:Y:S01]  /*83a0*/  F2FP.F16.F32.PACK_AB R183, R12, R183 ;  /* 0x000000b70cb7723e */ /* 0x000fe200000000ff */
[----:B------:R-:W-:Y:S01]  /*83b0*/  VIADD R13, R13, 0xffffffff ;  /* 0xffffffff0d0d7836 */ /* 0x000fe20000000000 */
[----:B------:R-:W-:Y:S01]  /*83c0*/  F2FP.F16.F32.PACK_AB R170, R11, R170 ;  /* 0x000000aa0baa723e */ /* 0x000fe200000000ff */
[----:B------:R-:W-:Y:S01]  /*83d0*/  IMAD.MOV.U32 R12, RZ, RZ, R10 ;  /* 0x000000ffff0c7224 */ /* 0x000fe200078e000a */
[----:B------:R-:W-:Y:S01]  /*83e0*/  F2FP.F16.F32.PACK_AB R188, R188, R21 ;  /* 0x00000015bcbc723e */ /* 0x000fe200000000ff */
[----:B------:R-:W-:Y:S01]  /*83f0*/  IMAD.MOV.U32 R11, RZ, RZ, R9 ;  /* 0x000000ffff0b7224 */ /* 0x000fe200078e0009 */
[----:B------:R-:W-:-:S02]  /*8400*/  F2FP.F16.F32.PACK_AB R189, R140, R189 ;  /* 0x000000bd8cbd723e */ /* 0x000fc400000000ff */
[----:B------:R-:W-:Y:S01]  /*8410*/  SYNCS.ARRIVE.TRANS64.RED.A1T0 RZ, [UR6], RZ ;  /* 0x000000ffffff79a7 */ /* 0x000fe20008100406 */
        /* <DEDUP_REMOVED lines=21> */
.L_x_4284:
[----:B------:R-:W-:Y:S01]  /*8570*/  ISETP.NE.AND P2, PT, R199, 0x1, PT ;  /* 0x00000001c700780c */ /* 0x000fe20003f45270 */
[----:B------:R-:W-:Y:S01]  /*8580*/  UIADD3 UR4, UR42, 0x7f, URZ ;  /* 0x0000007f2a047890 */ /* 0x000fe2000fffe03f */
[----:B------:R-:W-:Y:S02]  /*8590*/  IADD3 R14, R17, 0x1, -R14 ;  /* 0x00000001110e7810 */ /* 0x000fe40007ffe80e */
[----:B------:R-:W-:-:S09]  /*85a0*/  LOP3.LUT P1, RZ, R16, 0x80000, RZ, 0xc0, !PT ;  /* 0x0008000010ff7812 */ /* 0x000fd2000782c0ff */
[----:B------:R-:W0:Y:S08]  /*85b0*/  @P2 LDC R11, c[0x0][0x44c] ;  /* 0x00011300ff0b2b82 */ /* 0x000e300000000800 */
[----:B------:R-:W1:Y:S01]  /*85c0*/  @P2 LDC R15, c[0x0][0x450] ;  /* 0x00011400ff0f2b82 */ /* 0x000e620000000800 */
[----:B0-----:R-:W-:-:S04]  /*85d0*/  @P2 IMAD.HI.U32 R12, R11, UR4, RZ ;  /* 0x000000040b0c2c27 */ /* 0x001fc8000f8e00ff */
[----:B------:R-:W-:Y:S01]  /*85e0*/  IMAD.U32 R11, RZ, RZ, UR4 ;  /* 0x00000004ff0b7e24 */ /* 0x000fe2000f8e00ff */
[----:B-1----:R-:W-:-:S05]  /*85f0*/  @P2 SHF.R.U32.HI R11, RZ, R15, R12 ;  /* 0x0000000fff0b2219 */ /* 0x002fca000001160c */
[----:B------:R-:W-:-:S04]  /*8600*/  IMAD.IADD R11, R14, 0x1, R11 ;  /* 0x000000010e0b7824 */ /* 0x000fc800078e020b */
[----:B------:R-:W-:-:S05]  /*8610*/  VIADD R12, R11, -UR55 ;  /* 0x800000370b0c7c36 */ /* 0x000fca0008000000 */
[----:B------:R-:W-:Y:S01]  /*8620*/  R2UR UR14, R12 ;  /* 0x000000000c0e72ca */ /* 0x000fe200000e0000 */
[----:B------:R-:W-:-:S14]  /*8630*/  @!P1 BRA `(.L_x_4304) ;  /* 0x0000000000509947 */ /* 0x000fdc0003800000 */
[----:B------:R-:W-:-:S13]  /*8640*/  R2UR UR10, R11 ;  /* 0x000000000b0a72ca */ /* 0x000fda00000e0000 */
        /* <DEDUP_REMOVED lines=11> */
.L_x_4305:
[----:B------:R-:W-:Y:S02]  /*8700*/  ULDC UR15, c[0x0][0x9e4] ;  /* 0x00027900000f7ab9 */ /* 0x000fe40000000800 */
[----:B------:R-:W-:-:S11]  /*8710*/  UISETP.NE.AND UP0, UPT, UR15, 0x1, UPT ;  /* 0x000000010f00788c */ /* 0x000fd6000bf05270 */
[----:B------:R-:W-:Y:S02]  /*8720*/  @UP0 ULDC.64 UR4, c[0x0][0x9e8] ;  /* 0x00027a0000040ab9 */ /* 0x000fe40000000a00 */
[----:B------:R-:W-:-:S04]  /*8730*/  UIMAD.WIDE.U32 UR6, UR10, UR4, URZ ;  /* 0x000000040a0672a5 */ /* 0x000fc8000f8e003f */
[----:B------:R-:W-:-:S12]  /*8740*/  @UP0 USHF.R.U32.HI UR10, URZ, UR5, UR7 ;  /* 0x000000053f0a0299 */ /* 0x000fd80008011607 */
.L_x_4306:
[----:B------:R-:W-:-:S04]  /*8750*/  UIMAD UR10, UR10, UR15, URZ ;  /* 0x0000000f0a0a72a4 */ /* 0x000fc8000f8e023f */
[----:B------:R-:W-:-:S04]  /*8760*/  UISETP.LT.AND UP0, UPT, UR14, UR10, UPT ;  /* 0x0000000a0e00728c */ /* 0x000fc8000bf01270 */
[----:B------:R-:W-:-:S12]  /*8770*/  USEL UR14, UR14, UR10, !UP0 ;  /* 0x0000000a0e0e7287 */ /* 0x000fd8000c000000 */
.L_x_4304:
[----:B------:R-:W-:-:S04]  /*8780*/  UIADD3 UR4, UR14, 0x5f, URZ ;  /* 0x0000005f0e047890 */ /* 0x000fc8000fffe03f */
[----:B------:R-:W-:-:S04]  /*8790*/  UIMAD.WIDE UR4, UR4, 0x2aaaaaab, URZ ;  /* 0x2aaaaaab040478a5 */ /* 0x000fc8000f8e023f */
[----:B------:R-:W-:-:S04]  /*87a0*/  USHF.R.U32.HI UR4, URZ, 0x1f, UR5 ;  /* 0x0000001f3f047899 */ /* 0x000fc80008011605 */
[----:B------:R-:W-:-:S04]  /*87b0*/  ULEA.HI.SX32 UR4, UR5, UR4, 0x1c ;  /* 0x0000000405047291 */ /* 0x000fc8000f8fe23f */
        /* <DEDUP_REMOVED lines=10> */
.L_x_4318:
[----:B------:R-:W-:-:S04]  /*8860*/  UISETP.NE.AND UP0, UPT, UR4, 0x1, UPT ;  /* 0x000000010400788c */ /* 0x000fc8000bf05270 */
[----:B------:R-:W-:-:S04]  /*8870*/  USEL UR39, URZ, 0x1, UP0 ;  /* 0x000000013f277887 */ /* 0x000fc80008000000 */
[----:B------:R-:W-:Y:S01]  /*8880*/  ULOP3.LUT UR39, UR41, UR39, URZ, 0x3c, !UPT ;  /* 0x0000002729277292 */ /* 0x000fe2000f8e3c3f */
[----:B------:R-:W-:Y:S11]  /*8890*/  @!P0 BRA `(.L_x_4308) ;  /* 0x0000000000048947 */ /* 0x000ff60003800000 */
[----:B------:R-:W-:Y:S01]  /*88a0*/  BPT.TRAP 0x1 ;  /* 0x000000040000795c */ /* 0x000fe20000300000 */
.L_x_4308:
        /* <DEDUP_REMOVED lines=9> */
.L_x_4309:
[----:B-1----:R-:W-:Y:S05]  /*8940*/  @P1 BRA `(.L_x_4310) ;  /* 0x0000000000081947 */ /* 0x002fea0003800000 */
[----:B------:R-:W1:Y:S02]  /*8950*/  SYNCS.PHASECHK.TRANS64.TRYWAIT P1, [UR7+0x30830], R9 ;  /* 0x03083009ff0075a7 */ /* 0x000e640008020147 */
[----:B-1----:R-:W-:Y:S05]  /*8960*/  @!P1 BRA `(.L_x_4311) ;  /* 0x000000d400b89947 */ /* 0x002fea0003800000 */
.L_x_4310:
        /* <DEDUP_REMOVED lines=169> */
.L_x_4312:
[----:B------:R-:W-:Y:S01]  /*9400*/  ULEA UR6, UR4, UR40, 0x3 ;  /* 0x0000002804067291 */ /* 0x000fe2000f8e183f */
[----:B------:R-:W-:-:S05]  /*9410*/  IMAD.U32 R0, RZ, RZ, UR41 ;  /* 0x00000029ff007e24 */ /* 0x000fca000f8e00ff */
[----:B------:R-:W-:-:S04]  /*9420*/  SHF.L.U32 R0, R0, 0x1f, RZ ;  /* 0x0000001f00007819 */ /* 0x000fc800000006ff */
[----:B------:R2:W3:Y:S01]  /*9430*/  SYNCS.PHASECHK.TRANS64.TRYWAIT P1, [UR6+0x30850], R0 ;  /* 0x03085000ff0075a7 */ /* 0x0004e20008020146 */
[----:B------:R-:W-:Y:S05]  /*9440*/  @!P0 BRA `(.L_x_4313) ;  /* 0x0000000000048947 */ /* 0x000fea0003800000 */
[----:B------:R-:W-:Y:S01]  /*9450*/  BPT.TRAP 0x1 ;  /* 0x000000040000795c */ /* 0x000fe20000300000 */
.L_x_4313:
[----:B---3--:R-:W-:Y:S05]  /*9460*/  @P1 BRA `(.L_x_4314) ;  /* 0x0000000000081947 */ /* 0x008fea0003800000 */
[----:B------:R-:W3:Y:S02]  /*9470*/  SYNCS.PHASECHK.TRANS64.TRYWAIT P1, [UR6+0x30850], R0 ;  /* 0x03085000ff0075a7 */ /* 0x000ee40008020146 */
[----:B---3--:R-:W-:Y:S05]  /*9480*/  @!P1 BRA `(.L_x_4315) ;  /* 0x000000cc00089947 */ /* 0x008fea0003800000 */
.L_x_4314:
        /* <DEDUP_REMOVED lines=37> */
.L_x_4316:
        /* <DEDUP_REMOVED lines=58> */
[----:B------:R-:W-:Y:S01]  /*9a80*/  UMOV UR11, UR51 ;  /* 0x00000033000b7c82 */ /* 0x000fe20008000000 */
[----:B------:R-:W-:-:S03]  /*9a90*/  UIADD3 UR7, UR7, 0x30840, URZ ;  /* 0x0003084007077890 */ /* 0x000fc6000fffe03f */
[----:B------:R-:W1:Y:S01]  /*9aa0*/  MUFU.TANH R21, R21 ;  /* 0x0000001500157308 */ /* 0x000e620000002400 */
[----:B--2---:R-:W-:Y:S01]  /*9ab0*/  FMNMX.FTZ R2, R20, R149, !PT ;  /* 0x0000009514027209 */ /* 0x004fe20007810000 */
[----:B------:R-:W-:Y:S01]  /*9ac0*/  FMUL.FTZ R149, R160, UR5 ;  /* 0x00000005a0957c20 */ /* 0x000fe20008410000 */
[----:B------:R-:W-:-:S05]  /*9ad0*/  UPRMT UR7, UR61, 0x654, UR7 ;  /* 0x000006543d077896 */ /* 0x000fca0008000007 */
[----:B------:R-:W2:Y:S01]  /*9ae0*/  MUFU.TANH R172, R172 ;  /* 0x000000ac00ac7308 */ /* 0x000ea20000002400 */
[----:B0-----:R-:W-:-:S03]  /*9af0*/  FMNMX.FTZ R9, R171, R0, !PT ;  /* 0x00000000ab097209 */ /* 0x001fc60007810000 */
[----:B------:R-:W-:Y:S04]  /*9b00*/  SYNCS.ARRIVE.TRANS64.RED.A1T0 RZ, [UR7], RZ ;  /* 0x000000ffffff79a7 */ /* 0x000fe80008100407 */
        /* <DEDUP_REMOVED lines=87> */
[----:B0-----:R-:W-:-:S05]  /*a080*/  FMNMX.FTZ R9, R2, R9, !PT ;  /* 0x0000000902097209 */ /* 0x001fca0007810000 */
[C---:B------:R-:W-:Y:S01]  /*a090*/  FADD.FTZ R12, -R9.reuse, R12 ;  /* 0x0000000c090c7221 */ /* 0x040fe20000010100 */
[----:B------:R-:W-:Y:S01]  /*a0a0*/  FMUL.FTZ R158, R9, UR11 ;  /* 0x0000000b099e7c20 */ /* 0x000fe20008410000 */
[----:B-1----:R-:W-:Y:S02]  /*a0b0*/  FMNMX.FTZ R10, R156, R157, !PT ;  /* 0x0000009d9c0a7209 */ /* 0x002fe40007810000 */
[----:B------:R-:W-:Y:S01]  /*a0c0*/  FMUL.FTZ R12, R12, UR11 ;  /* 0x0000000b0c0c7c20 */ /* 0x000fe20008410000 */
[--C-:B------:R-:W-:Y:S01]  /*a0d0*/  FFMA.FTZ R188, R168, UR11, -R158.reuse ;  /* 0x0000000ba8bc7c23 */ /* 0x100fe2000801089e */
[--C-:B------:R-:W-:Y:S01]  /*a0e0*/  FFMA.FTZ R190, R170, UR11, -R158.reuse ;  /* 0x0000000baabe7c23 */ /* 0x100fe2000801089e */
[--C-:B------:R-:W-:Y:S01]  /*a0f0*/  FFMA.FTZ R155, R171, UR11, -R158.reuse ;  /* 0x0000000bab9b7c23 */ /* 0x100fe2000801089e */
[C---:B------:R-:W-:Y:S01]  /*a100*/  FADD.FTZ R11, -R10.reuse, R11 ;  /* 0x0000000b0a0b7221 */ /* 0x040fe20000010100 */
[----:B------:R-:W-:Y:S01]  /*a110*/  FMUL.FTZ R161, R10, UR11 ;  /* 0x0000000b0aa17c20 */ /* 0x000fe20008410000 */
[----:B------:R0:W-:Y:S01]  /*a120*/  MUFU.EX2 R0, R12 ;  /* 0x0000000c00007308 */ /* 0x0001e20000000800 */
[--C-:B------:R-:W-:Y:S01]  /*a130*/  FFMA.FTZ R184, R172, UR11, -R158.reuse ;  /* 0x0000000bacb87c23 */ /* 0x100fe2000801089e */
[----:B------:R-:W-:Y:S01]  /*a140*/  FMUL.FTZ R157, R11, UR11 ;  /* 0x0000000b0b9d7c20 */ /* 0x000fe20008410000 */
[--C-:B------:R-:W-:Y:S01]  /*a150*/  FFMA.FTZ R11, R169, UR11, -R158.reuse ;  /* 0x0000000ba90b7c23 */ /* 0x100fe2000801089e */
[--C-:B------:R-:W-:Y:S01]  /*a160*/  FFMA.FTZ R189, R14, UR11, -R161.reuse ;  /* 0x0000000b0ebd7c23 */ /* 0x100fe200080108a1 */
[--C-:B------:R-:W-:Y:S01]  /*a170*/  FFMA.FTZ R191, R20, UR11, -R161.reuse ;  /* 0x0000000b14bf7c23 */ /* 0x100fe200080108a1 */
[--C-:B------:R-:W-:Y:S01]  /*a180*/  FFMA.FTZ R14, R21, UR11, -R161.reuse ;  /* 0x0000000b150e7c23 */ /* 0x100fe200080108a1 */
[--C-:B------:R-:W-:Y:S01]  /*a190*/  FFMA.FTZ R185, R120, UR11, -R161.reuse ;  /* 0x0000000b78b97c23 */ /* 0x100fe200080108a1 */
[----:B------:R1:W-:Y:S01]  /*a1a0*/  MUFU.EX2 R2, R157 ;  /* 0x0000009d00027308 */ /* 0x0003e20000000800 */
[--C-:B0-----:R-:W-:Y:S01]  /*a1b0*/  FFMA.FTZ R12, R15, UR11, -R161.reuse ;  /* 0x0000000b0f0c7c23 */ /* 0x101fe200080108a1 */
[--C-:B------:R-:W-:Y:S01]  /*a1c0*/  FFMA.FTZ R20, R121, UR11, -R161.reuse ;  /* 0x0000000b79147c23 */ /* 0x100fe200080108a1 */
[--C-:B------:R-:W-:Y:S01]  /*a1d0*/  FFMA.FTZ R186, R174, UR11, -R158.reuse ;  /* 0x0000000baeba7c23 */ /* 0x100fe2000801089e */
[--C-:B------:R-:W-:Y:S01]  /*a1e0*/  FFMA.FTZ R187, R122, UR11, -R161.reuse ;  /* 0x0000000b7abb7c23 */ /* 0x100fe200080108a1 */
[--C-:B------:R-:W-:Y:S01]  /*a1f0*/  FFMA.FTZ R159, R175, UR11, -R158.reuse ;  /* 0x0000000baf9f7c23 */ /* 0x100fe2000801089e */
[--C-:B------:R-:W-:Y:S01]  /*a200*/  FFMA.FTZ R120, R123, UR11, -R161.reuse ;  /* 0x0000000b7b787c23 */ /* 0x100fe200080108a1 */
[--C-:B------:R-:W-:Y:S01]  /*a210*/  FFMA.FTZ R179, R130, UR11, -R161.reuse ;  /* 0x0000000b82b37c23 */ /* 0x100fe200080108a1 */
[----:B------:R-:W0:Y:S01]  /*a220*/  MUFU.EX2 R11, R11 ;  /* 0x0000000b000b7308 */ /* 0x000e220000000800 */
[--C-:B-1----:R-:W-:Y:S01]  /*a230*/  FFMA.FTZ R157, R173, UR11, -R158.reuse ;  /* 0x0000000bad9d7c23 */ /* 0x102fe2000801089e */
        /* <DEDUP_REMOVED lines=15> */
[----:B0-----:R-:W-:Y:S01]  /*a330*/  FFMA.FTZ R15, R0, R8, R11 ;  /* 0x00000008000f7223 */ /* 0x001fe2000001000b */
[--C-:B------:R-:W-:Y:S01]  /*a340*/  FFMA.FTZ R178, R143, UR11, -R158.reuse ;  /* 0x0000000b8fb27c23 */ /* 0x100fe2000801089e */
[--C-:B------:R-:W-:Y:S01]  /*a350*/  FFMA.FTZ R143, R144, UR11, -R158.reuse ;  /* 0x0000000b908f7c23 */ /* 0x100fe2000801089e */
[--C-:B------:R-:W-:Y:S01]  /*a360*/  FFMA.FTZ R128, R131, UR11, -R161.reuse ;  /* 0x0000000b83807c23 */ /* 0x100fe200080108a1 */
[----:B------:R-:W-:Y:S01]  /*a370*/  FFMA.FTZ R175, R134, UR11, -R161 ;  /* 0x0000000b86af7c23 */ /* 0x000fe200080108a1 */
        /* <DEDUP_REMOVED lines=11> */
[----:B--2---:R-:W-:Y:S01]  /*a430*/  FADD.FTZ R15, R188, R15 ;  /* 0x0000000fbc0f7221 */ /* 0x004fe20000010000 */
[--C-:B------:R-:W-:Y:S01]  /*a440*/  FFMA.FTZ R170, R153, UR11, -R158.reuse ;  /* 0x0000000b99aa7c23 */ /* 0x100fe2000801089e */
[--C-:B------:R-:W-:Y:S01]  /*a450*/  FFMA.FTZ R151, R151, UR11, -R161.reuse ;  /* 0x0000000b97977c23 */ /* 0x100fe200080108a1 */
[----:B------:R-:W-:Y:S01]  /*a460*/  FFMA.FTZ R153, R154, UR11, -R158 ;  /* 0x0000000b9a997c23 */ /* 0x000fe2000801089e */
[----:B------:R-:W-:-:S03]  /*a470*/  FFMA.FTZ R152, R152, UR11, -R161 ;  /* 0x0000000b98987c23 */ /* 0x000fc600080108a1 */
        /* <DEDUP_REMOVED lines=92> */
.L_x_4317:
        /* <DEDUP_REMOVED lines=34> */
.L_x_4307:
        /* <DEDUP_REMOVED lines=9> */
[----:B------:R-:W-:Y:S01]  /*acf0*/  ULDC UR5, c[0x0][0x9d8] ;  /* 0x0002760000057ab9 */ /* 0x000fe20000000800 */
[----:B------:R-:W-:Y:S01]  /*ad00*/  ULDC UR54, c[0x0][0x988] ;  /* 0x0002620000367ab9 */ /* 0x000fe20000000800 */
[----:B------:R-:W-:-:S05]  /*ad10*/  ULDC UR55, c[0x0][0x9e0] ;  /* 0x0002780000377ab9 */ /* 0x000fca0000000800 */
.L_x_4338:
[----:B------:R-:W-:-:S04]  /*ad20*/  UIADD3 UR38, UR4, 0x1, URZ ;  /* 0x0000000104267890 */ /* 0x000fc8000fffe03f */
[----:B------:R-:W-:-:S04]  /*ad30*/  UISETP.NE.AND UP0, UPT, UR38, 0x2, UPT ;  /* 0x000000022600788c */ /* 0x000fc8000bf05270 */
[----:B------:R-:W-:Y:S02]  /*ad40*/  USEL UR39, URZ, 0x1, UP0 ;  /* 0x000000013f277887 */ /* 0x000fe40008000000 */
[----:B------:R-:W-:Y:S02]  /*ad50*/  USEL UR38, UR38, URZ, UP0 ;  /* 0x0000003f26267287 */ /* 0x000fe40008000000 */
[----:B------:R-:W-:Y:S01]  /*ad60*/  ULOP3.LUT UR39, UR7, UR39, URZ, 0x3c, !UPT ;  /* 0x0000002707277292 */ /* 0x000fe2000f8e3c3f */
[----:B------:R-:W-:Y:S11]  /*ad70*/  @!P0 BRA `(.L_x_4320) ;  /* 0x0000000000048947 */ /* 0x000ff60003800000 */
[----:B------:R-:W-:Y:S01]  /*ad80*/  BPT.TRAP 0x1 ;  /* 0x000000040000795c */ /* 0x000fe20000300000 */
.L_x_4320:
[----:B------:R-:W-:Y:S01]  /*ad90*/  ULEA UR6, UR38, UR40, 0x3 ;  /* 0x0000002826067291 */ /* 0x000fe2000f8e183f */
[----:B------:R-:W-:-:S05]  /*ada0*/  IMAD.U32 R9, RZ, RZ, UR39 ;  /* 0x00000027ff097e24 */ /* 0x000fca000f8e00ff */
[----:B------:R-:W-:-:S04]  /*adb0*/  SHF.L.U32 R9, R9, 0x1f, RZ ;  /* 0x0000001f09097819 */ /* 0x000fc800000006ff */
[----:B------:R0:W1:Y:S01]  /*adc0*/  SYNCS.PHASECHK.TRANS64.TRYWAIT P1, [UR6+0x30830], R9 ;  /* 0x03083009ff0075a7 */ /* 0x0000620008020146 */
[----:B------:R-:W-:Y:S05]  /*add0*/  @!P0 BRA `(.L_x_4321) ;  /* 0x0000000000048947 */ /* 0x000fea0003800000 */
[----:B------:R-:W-:Y:S01]  /*ade0*/  BPT.TRAP 0x1 ;  /* 0x000000040000795c */ /* 0x000fe20000300000 */
.L_x_4321:
[----:B-1----:R-:W-:Y:S05]  /*adf0*/  @P1 BRA `(.L_x_4322) ;  /* 0x0000000000081947 */ /* 0x002fea0003800000 */
[----:B------:R-:W1:Y:S02]  /*ae00*/  SYNCS.PHASECHK.TRANS64.TRYWAIT P1, [UR6+0x30830], R9 ;  /* 0x03083009ff0075a7 */ /* 0x000e640008020146 */
[----:B-1----:R-:W-:Y:S05]  /*ae10*/  @!P1 BRA `(.L_x_4323) ;  /* 0x000000b000bc9947 */ /* 0x002fea0003800000 */
.L_x_4322:
        /* <DEDUP_REMOVED lines=169> */
.L_x_4324:
[----:B------:R-:W-:Y:S01]  /*b8b0*/  ULEA UR10, UR4, UR40, 0x3 ;  /* 0x00000028040a7291 */ /* 0x000fe2000f8e183f */
[----:B------:R-:W-:-:S05]  /*b8c0*/  IMAD.U32 R0, RZ, RZ, UR7 ;  /* 0x00000007ff007e24 */ /* 0x000fca000f8e00ff */
[----:B------:R-:W-:-:S04]  /*b8d0*/  SHF.L.U32 R0, R0, 0x1f, RZ ;  /* 0x0000001f00007819 */ /* 0x000fc800000006ff */
[----:B------:R2:W3:Y:S01]  /*b8e0*/  SYNCS.PHASECHK.TRANS64.TRYWAIT P1, [UR10+0x30850], R0 ;  /* 0x03085000ff0075a7 */ /* 0x0004e2000802014a */
[----:B------:R-:W-:Y:S05]  /*b8f0*/  @!P0 BRA `(.L_x_4325) ;  /* 0x0000000000048947 */ /* 0x000fea0003800000 */
[----:B------:R-:W-:Y:S01]  /*b900*/  BPT.TRAP 0x1 ;  /* 0x000000040000795c */ /* 0x000fe20000300000 */
.L_x_4325:
[----:B---3--:R-:W-:Y:S05]  /*b910*/  @P1 BRA `(.L_x_4326) ;  /* 0x0000000000081947 */ /* 0x008fea0003800000 */
[----:B------:R-:W3:Y:S02]  /*b920*/  SYNCS.PHASECHK.TRANS64.TRYWAIT P1, [UR10+0x30850], R0 ;  /* 0x03085000ff0075a7 */ /* 0x000ee4000802014a */
[----:B---3--:R-:W-:Y:S05]  /*b930*/  @!P1 BRA `(.L_x_4327) ;  /* 0x000000a8000c9947 */ /* 0x008fea0003800000 */
.L_x_4326:
        /* <DEDUP_REMOVED lines=37> */
.L_x_4328:
[----:B------:R-:W-:Y:S01]  /*bb90*/  ISETP.NE.AND P2, PT, R199, 0x1, PT ;  /* 0x00000001c700780c */ /* 0x000fe20003f45270 */
[----:B------:R-:W-:Y:S01]  /*bba0*/  FMUL.FTZ R174, R133, UR5 ;  /* 0x0000000585ae7c20 */ /* 0x000fe20008410000 */
[----:B------:R-:W-:Y:S01]  /*bbb0*/  FMUL.FTZ R133, R155, UR5 ;  /* 0x000000059b857c20 */ /* 0x000fe20008410000 */
[----:B------:R-:W-:Y:S01]  /*bbc0*/  VIADD R155, R19, UR42 ;  /* 0x0000002a139b7c36 */ /* 0x000fe20008000000 */
[----:B------:R-:W-:Y:S01]  /*bbd0*/  ULEA UR4, UR38, UR40, 0x3 ;  /* 0x0000002826047291 */ /* 0x000fe2000f8e183f */
[----:B------:R-:W-:Y:S01]  /*bbe0*/  FMUL.FTZ R171, R128, UR5 ;  /* 0x0000000580ab7c20 */ /* 0x000fe20008410000 */
[----:B------:R-:W-:Y:S01]  /*bbf0*/  FMUL.FTZ R128, R146, UR5 ;  /* 0x0000000592807c20 */ /* 0x000fe20008410000 */
[----:B------:R-:W-:Y:S01]  /*bc00*/  FMUL.FTZ R146, R152, UR5 ;  /* 0x0000000598927c20 */ /* 0x000fe20008410000 */
[----:B------:R-:W-:Y:S01]  /*bc10*/  FMUL.FTZ R176, R137, UR5 ;  /* 0x0000000589b07c20 */ /* 0x000fe20008410000 */
[----:B------:R-:W-:Y:S01]  /*bc20*/  UIADD3 UR4, UR4, 0x30840, URZ ;  /* 0x0003084004047890 */ /* 0x000fe2000fffe03f */
[----:B------:R-:W-:Y:S01]  /*bc30*/  FMUL.FTZ R137, R158, UR5 ;  /* 0x000000059e897c20 */ /* 0x000fe20008410000 */
[----:B------:R-:W-:Y:S01]  /*bc40*/  FMUL.FTZ R170, R125, UR5 ;  /* 0x000000057daa7c20 */ /* 0x000fe20008410000 */
[----:B-1----:R-:W-:Y:S01]  /*bc50*/  FMUL.FTZ R10, R126, UR5 ;  /* 0x000000057e0a7c20 */ /* 0x002fe20008410000 */
[----:B------:R-:W1:Y:S01]  /*bc60*/  @P2 LDC R14, c[0x0][0x44c] ;  /* 0x00011300ff0e2b82 */ /* 0x000e620000000800 */
[----:B------:R-:W-:-:S02]  /*bc70*/  IMAD R158, R13, -0x60, RZ ;  /* 0xffffffa00d9e7824 */ /* 0x000fc400078e02ff */
[----:B------:R-:W-:Y:S01]  /*bc80*/  FMUL.FTZ R20, R120, UR5 ;  /* 0x0000000578147c20 */ /* 0x000fe20008410000 */
[----:B------:R-:W-:Y:S01]  /*bc90*/  FMUL.FTZ R2, R123, UR5 ;  /* 0x000000057b027c20 */ /* 0x000fe20008410000 */
[----:B------:R-:W-:Y:S01]  /*bca0*/  FMUL.FTZ R169, R124, UR5 ;  /* 0x000000057ca97c20 */ /* 0x000fe20008410000 */
[----:B------:R-:W-:Y:S01]  /*bcb0*/  FMUL.FTZ R126, R142, UR5 ;  /* 0x000000058e7e7c20 */ /* 0x000fe20008410000 */
[----:B------:R-:W-:Y:S01]  /*bcc0*/  FMUL.FTZ R125, R143, UR5 ;  /* 0x000000058f7d7c20 */ /* 0x000fe20008410000 */
[----:B------:R-:W-:Y:S01]  /*bcd0*/  FMUL.FTZ R168, R121, UR5 ;  /* 0x0000000579a87c20 */ /* 0x000fe20008410000 */
[----:B------:R-:W3:Y:S01]  /*bce0*/  @P2 LDC R15, c[0x0][0x450] ;  /* 0x00011400ff0f2b82 */ /* 0x000ee20000000800 */
[----:B0-2---:R-:W-:Y:S01]  /*bcf0*/  FMUL.FTZ R0, R122, UR5 ;  /* 0x000000057a007c20 */ /* 0x005fe20008410000 */
[----:B------:R-:W-:Y:S01]  /*bd00*/  FMUL.FTZ R9, R127, UR5 ;  /* 0x000000057f097c20 */ /* 0x000fe20008410000 */
[----:B------:R-:W-:Y:S01]  /*bd10*/  FMUL.FTZ R120, R130, UR5 ;  /* 0x0000000582787c20 */ /* 0x000fe20008410000 */
[----:B------:R-:W-:Y:S01]  /*bd20*/  FMUL.FTZ R124, R138, UR5 ;  /* 0x000000058a7c7c20 */ /* 0x000fe20008410000 */
[----:B------:R-:W-:Y:S01]  /*bd30*/  FMUL.FTZ R123, R139, UR5 ;  /* 0x000000058b7b7c20 */ /* 0x000fe20008410000 */
[----:B------:R-:W-:Y:S01]  /*bd40*/  FMUL.FTZ R142, R144, UR5 ;  /* 0x00000005908e7c20 */ /* 0x000fe20008410000 */
[----:B------:R-:W-:Y:S01]  /*bd50*/  FMUL.FTZ R143, R145, UR5 ;  /* 0x00000005918f7c20 */ /* 0x000fe20008410000 */
[----:B------:R-:W-:Y:S01]  /*bd60*/  UPRMT UR4, UR61, 0x654, UR4 ;  /* 0x000006543d047896 */ /* 0x000fe20008000004 */
[----:B------:R-:W-:Y:S01]  /*bd70*/  FMUL.FTZ R172, R129, UR5 ;  /* 0x0000000581ac7c20 */ /* 0x000fe20008410000 */
[----:B------:R-:W-:Y:S01]  /*bd80*/  FMUL.FTZ R21, R131, UR5 ;  /* 0x0000000583157c20 */ /* 0x000fe20008410000 */
[----:B------:R-:W-:Y:S01]  /*bd90*/  FMUL.FTZ R173, R132, UR5 ;  /* 0x0000000584ad7c20 */ /* 0x000fe20008410000 */
[----:B------:R-:W-:Y:S01]  /*bda0*/  FMUL.FTZ R122, R134, UR5 ;  /* 0x00000005867a7c20 */ /* 0x000fe20008410000 */
[----:B------:R-:W-:Y:S01]  /*bdb0*/  FMUL.FTZ R121, R135, UR5 ;  /* 0x0000000587797c20 */ /* 0x000fe20008410000 */
[----:B------:R-:W-:Y:S01]  /*bdc0*/  FMUL.FTZ R175, R136, UR5 ;  /* 0x0000000588af7c20 */ /* 0x000fe20008410000 */
[----:B------:R-:W-:Y:S01]  /*bdd0*/  FMUL.FTZ R138, R140, UR5 ;  /* 0x000000058c8a7c20 */ /* 0x000fe20008410000 */
[----:B-1----:R-:W-:-:S04]  /*bde0*/  @P2 IMAD.HI.U32 R14, R155, R14, RZ ;  /* 0x0000000e9b0e2227 */ /* 0x002fc800078e00ff */
[----:B------:R-:W-:Y:S01]  /*bdf0*/  FMUL.FTZ R139, R141, UR5 ;  /* 0x000000058d8b7c20 */ /* 0x000fe20008410000 */
[----:B------:R-:W-:Y:S01]  /*be00*/  FMUL.FTZ R127, R147, UR5 ;  /* 0x00000005937f7c20 */ /* 0x000fe20008410000 */
[----:B------:R-:W-:Y:S01]  /*be10*/  FMUL.FTZ R144, R148, UR5 ;  /* 0x0000000594907c20 */ /* 0x000fe20008410000 */
[----:B------:R-:W-:Y:S01]  /*be20*/  FMUL.FTZ R145, R149, UR5 ;  /* 0x0000000595917c20 */ /* 0x000fe20008410000 */
[----:B------:R-:W-:Y:S01]  /*be30*/  FMUL.FTZ R130, R150, UR5 ;  /* 0x0000000596827c20 */ /* 0x000fe20008410000 */
[----:B------:R-:W-:Y:S01]  /*be40*/  FMUL.FTZ R129, R151, UR5 ;  /* 0x0000000597817c20 */ /* 0x000fe20008410000 */
[----:B------:R-:W-:Y:S01]  /*be50*/  FMUL.FTZ R147, R153, UR5 ;  /* 0x0000000599937c20 */ /* 0x000fe20008410000 */
[----:B---3--:R-:W-:Y:S01]  /*be60*/  @P2 SHF.R.U32.HI R155, RZ, R15, R14 ;  /* 0x0000000fff9b2219 */ /* 0x008fe2000001160e */
        /* <DEDUP_REMOVED lines=12> */
[----:B------:R-:W-:-:S02]  /*bf30*/  VIADD R15, R158, 0x1 ;  /* 0x000000019e0f7836 */ /* 0x000fc40000000000 */
[----:B------:R-:W-:Y:S01]  /*bf40*/  FMUL.FTZ R135, R167, UR5 ;  /* 0x00000005a7877c20 */ /* 0x000fe20008410000 */
[----:B------:R-:W-:Y:S01]  /*bf50*/  LOP3.LUT P1, RZ, R16, 0x80000, RZ, 0xc0, !PT ;  /* 0x0008000010ff7812 */ /* 0x000fe2000782c0ff */
[----:B------:R-:W1:Y:S01]  /*bf60*/  MUFU.TANH R20, R20 ;  /* 0x0000001400147308 */ /* 0x000e620000002400 */
[----:B------:R-:W-:Y:S01]  /*bf70*/  IMAD R14, R18, -0x2, R15 ;  /* 0xfffffffe120e7824 */ /* 0x000fe200078e020f */
[----:B------:R-:W-:Y:S01]  /*bf80*/  SYNCS.ARRIVE.TRANS64.RED.A1T0 RZ, [UR4], RZ ;  /* 0x000000ffffff79a7 */ /* 0x000fe20008100404 */
[----:B------:R-:W-:Y:S02]  /*bf90*/  ULOP3.LUT UR4, URZ, UR51, URZ, 0x33, !UPT ;  /* 0x000000333f047292 */ /* 0x000fe4000f8e333f */
[C---:B------:R-:W-:Y:S01]  /*bfa0*/  VIADD R157, R14.reuse, 0xffffffff ;  /* 0xffffffff0e9d7836 */ /* 0x040fe20000000000 */
[----:B------:R-:W-:Y:S02]  /*bfb0*/  IADD3 R15, R14, -UR50, R17 ;  /* 0x800000320e0f7c10 */ /* 0x000fe4000fffe011 */
[----:B------:R-:W2:Y:S03]  /*bfc0*/  MUFU.TANH R168, R168 ;  /* 0x000000a800a87308 */ /* 0x000ea60000002400 */
[----:B------:R-:W-:-:S02]  /*bfd0*/  VIADD R159, R15, UR55 ;  /* 0x000000370f9f7c36 */ /* 0x000fc40008000000 */
[----:B------:R-:W-:Y:S02]  /*bfe0*/  VIADD R160, R15, UR4 ;  /* 0x000000040fa07c36 */ /* 0x000fe40008000000 */
[--C-:B0-----:R-:W-:Y:S01]  /*bff0*/  IMAD.IADD R153, R159, 0x1, R152.reuse ;  /* 0x000000019f997824 */ /* 0x101fe200078e0298 */
[----:B------:R-:W0:Y:S01]  /*c000*/  MUFU.TANH R0, R0 ;  /* 0x0000000000007308 */ /* 0x000e220000002400 */
        /* <DEDUP_REMOVED lines=46> */
[----:B-1234-:R-:W-:Y:S05]  /*c2f0*/  @!P1 BRA `(.L_x_4329) ;  /* 0x0000000000549947 */ /* 0x01efea0003800000 */
[----:B------:R-:W-:Y:S01]  /*c300*/  IADD3 R151, R17, -UR50, R152 ;  /* 0x8000003211977c10 */ /* 0x000fe2000fffe098 */
        /* <DEDUP_REMOVED lines=11> */
.L_x_4331:
[----:B------:R-:W-:-:S05]  /*c3c0*/  IMAD.U32 R152, RZ, RZ, UR41 ;  /* 0x00000029ff987e24 */ /* 0x000fca000f8e00ff */
[----:B------:R-:W-:-:S13]  /*c3d0*/  ISETP.NE.AND P1, PT, R152, 0x1, PT ;  /* 0x000000019800780c */ /* 0x000fda0003f25270 */
[----:B------:R-:W1:Y:S02]  /*c3e0*/  @P1 LDC.64 R14, c[0x0][0x9e8] ;  /* 0x00027a00ff0e1b82 */ /* 0x000e640000000a00 */
[----:B-1----:R-:W-:-:S05]  /*c3f0*/  @P1 IMAD.HI.U32 R14, R151, R14, RZ ;  /* 0x0000000e970e1227 */ /* 0x002fca00078e00ff */
[----:B------:R-:W-:-:S07]  /*c400*/  @P1 SHF.R.U32.HI R151, RZ, R15, R14 ;  /* 0x0000000fff971219 */ /* 0x000fce000001160e */
.L_x_4332:
[----:B------:R-:W-:Y:S05]  /*c410*/  BSYNC B0 ;  /* 0x0000000000007941 */ /* 0x000fea0003800000 */
.L_x_4330:
[----:B------:R-:W-:-:S05]  /*c420*/  IMAD R151, R151, R152, R157 ;  /* 0x0000009897977224 */ /* 0x000fca00078e029d */
[----:B------:R-:W-:Y:S02]  /*c430*/  VIADDMNMX R153, R151, R152, R153, PT ;  /* 0x0000009897997246 */ /* 0x000fe40003800199 */
[----:B------:R-:W-:-:S07]  /*c440*/  VIMNMX R154, R154, R151, !PT ;  /* 0x000000979a9a7248 */ /* 0x000fce0007fe0100 */
.L_x_4329:
[C---:B------:R-:W-:Y:S01]  /*c450*/  ISETP.GE.AND P1, PT, R158.reuse, 0x2, PT ;  /* 0x000000029e00780c */ /* 0x040fe20003f26270 */
[----:B------:R-:W1:Y:S01]  /*c460*/  SHFL.IDX PT, R14, R155, 0x1, 0x1c1f ;  /* 0x003c1f009b0e7f89 */ /* 0x000e6200000e0000 */
[----:B------:R-:W-:Y:S02]  /*c470*/  ISETP.GE.AND P2, PT, R158, 0x9, PT ;  /* 0x000000099e00780c */ /* 0x000fe40003f46270 */
[----:B------:R-:W-:Y:S02]  /*c480*/  ISETP.GT.AND P4, PT, R154, 0x1, !P1 ;  /* 0x000000019a00780c */ /* 0x000fe40004f84270 */
[----:B------:R-:W-:Y:S02]  /*c490*/  ISETP.GE.AND P5, PT, R158, 0xa, PT ;  /* 0x0000000a9e00780c */ /* 0x000fe40003fa6270 */
[----:B------:R-:W-:Y:S02]  /*c4a0*/  ISETP.GT.AND P3, PT, R154, 0x8, !P2 ;  /* 0x000000089a00780c */ /* 0x000fe40005764270 */
[----:B------:R-:W-:-:S02]  /*c4b0*/  ISETP.LT.OR P4, PT, R153, 0x2, P4 ;  /* 0x000000029900780c */ /* 0x000fc40002781670 */
[----:B------:R-:W-:Y:S02]  /*c4c0*/  ISETP.LT.OR P3, PT, R153, 0x9, P3 ;  /* 0x000000099900780c */ /* 0x000fe40001f61670 */
[----:B------:R-:W-:Y:S02]  /*c4d0*/  FSEL R168, R168, -INF , !P4 ;  /* 0xff800000a8a87808 */ /* 0x000fe40006000000 */
[----:B------:R-:W-:Y:S02]  /*c4e0*/  ISETP.GE.AND P4, PT, R158, 0x11, PT ;  /* 0x000000119e00780c */ /* 0x000fe40003f86270 */
[----:B------:R-:W-:Y:S02]  /*c4f0*/  LOP3.LUT R16, R16, 0xfffffffb, RZ, 0xc0, !PT ;  /* 0xfffffffb10107812 */ /* 0x000fe400078ec0ff */
[----:B------:R-:W-:Y:S02]  /*c500*/  FSEL R169, R169, -INF , !P3 ;  /* 0xff800000a9a97808 */ /* 0x000fe40005800000 */
[----:B------:R-:W-:-:S02]  /*c510*/  ISETP.GT.AND P3, PT, R154, 0x9, !P5 ;  /* 0x000000099a00780c */ /* 0x000fc40006f64270 */
[----:B------:R-:W-:Y:S02]  /*c520*/  @P5 LOP3.LUT R16, R16, 0x4, RZ, 0xfc, !PT ;  /* 0x0000000410105812 */ /* 0x000fe400078efcff */
[----:B------:R-:W-:Y:S02]  /*c530*/  ISETP.LT.OR P3, PT, R153, 0xa, P3 ;  /* 0x0000000a9900780c */ /* 0x000fe40001f61670 */
[----:B------:R-:W-:Y:S02]  /*c540*/  LOP3.LUT R16, R16, 0xfffffff7, RZ, 0xc0, !PT ;  /* 0xfffffff710107812 */ /* 0x000fe400078ec0ff */
[----:B0-----:R-:W-:Y:S02]  /*c550*/  FSEL R170, R170, -INF , !P3 ;  /* 0xff800000aaaa7808 */ /* 0x001fe40005800000 */
        /* <DEDUP_REMOVED lines=122> */
[----:B------:R-:W-:Y:S01]  /*cd00*/  IADD3 R141, R17, -UR50, R14 ;  /* 0x80000032118d7c10 */ /* 0x000fe2000fffe00e */
        /* <DEDUP_REMOVED lines=11> */
.L_x_4335:
[----:B------:R-:W-:-:S05]  /*cdc0*/  IMAD.U32 R158, RZ, RZ, UR41 ;  /* 0x00000029ff9e7e24 */ /* 0x000fca000f8e00ff */
[----:B------:R-:W-:-:S13]  /*cdd0*/  ISETP.NE.AND P6, PT, R158, 0x1, PT ;  /* 0x000000019e00780c */ /* 0x000fda0003fc5270 */
[----:B------:R-:W0:Y:S02]  /*cde0*/  @P6 LDC.64 R14, c[0x0][0x9e8] ;  /* 0x00027a00ff0e6b82 */ /* 0x000e240000000a00 */
[----:B0-----:R-:W-:-:S05]  /*cdf0*/  @P6 IMAD.HI.U32 R14, R141, R14, RZ ;  /* 0x0000000e8d0e6227 */ /* 0x001fca00078e00ff */
[----:B------:R-:W-:-:S07]  /*ce00*/  @P6 SHF.R.U32.HI R141, RZ, R15, R14 ;  /* 0x0000000fff8d6219 */ /* 0x000fce000001160e */
.L_x_4336:
[----:B------:R-:W-:Y:S05]  /*ce10*/  BSYNC B0 ;  /* 0x0000000000007941 */ /* 0x000fea0003800000 */
.L_x_4334:
[----:B------:R-:W-:-:S05]  /*ce20*/  IMAD R141, R141, R158, R157 ;  /* 0x0000009e8d8d7224 */ /* 0x000fca00078e029d */
[----:B------:R-:W-:Y:S02]  /*ce30*/  VIADDMNMX R153, R141, R158, R153, PT ;  /* 0x0000009e8d997246 */ /* 0x000fe40003800199 */
[----:B------:R-:W-:-:S07]  /*ce40*/  VIMNMX R154, R154, R141, !PT ;  /* 0x0000008d9a9a7248 */ /* 0x000fce0007fe0100 */
.L_x_4333:
        /* <DEDUP_REMOVED lines=9> */
[C---:B------:R-:W-:Y:S02]  /*cee0*/  LOP3.LUT P2, RZ, R16.reuse, 0x20000, RZ, 0xc0, !PT ;  /* 0x0002000010ff7812 */ /* 0x040fe4000784c0ff */
        /* <DEDUP_REMOVED lines=60> */
[----:B------:R-:W-:Y:S01]  /*d2b0*/  LOP3.LUT P2, RZ, R16, 0x40, RZ, 0xc0, !PT ;  /* 0x0000004010ff7812 */ /* 0x000fe2000784c0ff */
        /* <DEDUP_REMOVED lines=42> */
[----:B------:R-:W-:Y:S02]  /*d560*/  ISETP.GT.AND P1, PT, R154, RZ, !P6 ;  /* 0x000000ff9a00720c */ /* 0x000fe40007724270 */
        /* <DEDUP_REMOVED lines=36> */
[----:B------:R-:W-:Y:S01]  /*d7b0*/  FFMA.FTZ R172, R146, UR11, -R165 ;  /* 0x0000000b92ac7c23 */ /* 0x000fe200080108a5 */
[----:B------:R-:W-:Y:S01]  /*d7c0*/  MUFU.EX2 R141, R141 ;  /* 0x0000008d008d7308 */ /* 0x000fe20000000800 */
[----:B------:R-:W-:-:S04]  /*d7d0*/  FMNMX.FTZ R159, R123, R0, !PT ;  /* 0x000000007b9f7209 */ /* 0x000fc80007810000 */
[----:B------:R-:W-:-:S03]  /*d7e0*/  FMNMX.FTZ R0, R126, R159, !PT ;  /* 0x0000009f7e007209 */ /* 0x000fc60007810000 */
[----:B------:R-:W-:Y:S01]  /*d7f0*/  MUFU.EX2 R188, R188 ;  /* 0x000000bc00bc7308 */ /* 0x000fe20000000800 */
[----:B------:R-:W-:-:S04]  /*d800*/  FMNMX.FTZ R159, R125, R0, !PT ;  /* 0x000000007d9f7209 */ /* 0x000fc80007810000 */
        /* <DEDUP_REMOVED lines=10> */
[--C-:B------:R-:W-:Y:S01]  /*d8b0*/  FFMA.FTZ R176, R142, UR11, -R165.reuse ;  /* 0x0000000b8eb07c23 */ /* 0x100fe200080108a5 */
[----:B------:R-:W-:Y:S01]  /*d8c0*/  FFMA.FTZ R165, R20, UR11, -R165 ;  /* 0x0000000b14a57c23 */ /* 0x000fe200080108a5 */
        /* <DEDUP_REMOVED lines=10> */
[----:B------:R-:W-:Y:S04]  /*d970*/  MUFU.EX2 R159, R159 ;  /* 0x0000009f009f7308 */ /* 0x000fe80000000800 */
[----:B------:R-:W0:Y:S04]  /*d980*/  SHFL.BFLY PT, R153, R0, 0x2, 0x1f ;  /* 0x0c401f0000997f89 */ /* 0x000e2800000e0000 */
[----:B------:R-:W-:Y:S08]  /*d990*/  MUFU.EX2 R180, R180 ;  /* 0x000000b400b47308 */ /* 0x000ff00000000800 */
[----:B------:R-:W-:Y:S08]  /*d9a0*/  MUFU.EX2 R161, R161 ;  /* 0x000000a100a17308 */ /* 0x000ff00000000800 */
[----:B------:R-:W-:Y:S01]  /*d9b0*/  MUFU.EX2 R182, R182 ;  /* 0x000000b600b67308 */ /* 0x000fe20000000800 */
[----:B0-----:R-:W-:-:S02]  /*d9c0*/  FMNMX.FTZ R153, R0, R153, !PT ;  /* 0x0000009900997209 */ /* 0x001fc40007810000 */
[----:B------:R-:W-:-:S05]  /*d9d0*/  FSEL R0, R9, RZ, P1 ;  /* 0x000000ff09007208 */ /* 0x000fca0000800000 */
[----:B------:R-:W-:Y:S01]  /*d9e0*/  MUFU.EX2 R131, R131 ;  /* 0x0000008300837308 */ /* 0x000fe20000000800 */
[----:B------:R-:W0:Y:S01]  /*d9f0*/  SHFL.BFLY PT, R10, R153, 0x1, 0x1f ;  /* 0x0c201f00990a7f89 */ /* 0x000e2200000e0000 */
[----:B------:R-:W-:-:S04]  /*da00*/  FADD.FTZ R0, -R0, R11 ;  /* 0x0000000b00007221 */ /* 0x000fc80000010100 */
[----:B------:R-:W-:Y:S02]  /*da10*/  FMUL.FTZ R0, R0, UR11 ;  /* 0x0000000b00007c20 */ /* 0x000fe40008410000 */
[----:B------:R-:W-:Y:S08]  /*da20*/  MUFU.EX2 R176, R176 ;  /* 0x000000b000b07308 */ /* 0x000ff00000000800 */
[----:B------:R-:W1:Y:S08]  /*da30*/  MUFU.EX2 R0, R0 ;  /* 0x0000000000007308 */ /* 0x000e700000000800 */
[----:B------:R-:W-:Y:S01]  /*da40*/  MUFU.EX2 R135, R135 ;  /* 0x0000008700877308 */ /* 0x000fe20000000800 */
[----:B0-----:R-:W-:-:S04]  /*da50*/  FMNMX.FTZ R10, R153, R10, !PT ;  /* 0x0000000a990a7209 */ /* 0x001fc80007810000 */
[C---:B------:R-:W-:Y:S01]  /*da60*/  FSETP.NEU.FTZ.AND P1, PT, R10.reuse, -INF , PT ;  /* 0xff8000000a00780b */ /* 0x040fe20003f3d000 */
[----:B------:R-:W-:Y:S02]  /*da70*/  FMUL.FTZ R149, R10, UR11 ;  /* 0x0000000b0a957c20 */ /* 0x000fe40008410000 */
[----:B------:R-:W-:Y:S03]  /*da80*/  MUFU.EX2 R178, R178 ;  /* 0x000000b200b27308 */ /* 0x000fe60000000800 */
[----:B------:R-:W-:-:S05]  /*da90*/  FSEL R149, R149, RZ, P1 ;  /* 0x000000ff95957208 */ /* 0x000fca0000800000 */
[--C-:B------:R-:W-:Y:S01]  /*daa0*/  FFMA.FTZ R191, R14, UR11, -R149.reuse ;  /* 0x0000000b0ebf7c23 */ /* 0x100fe20008010895 */
[--C-:B------:R-:W-:Y:S01]  /*dab0*/  FFMA.FTZ R14, R15, UR11, -R149.reuse ;  /* 0x0000000b0f0e7c23 */ /* 0x100fe20008010895 */
[----:B------:R-:W-:Y:S01]  /*dac0*/  FSEL R15, R10, RZ, P1 ;  /* 0x000000ff0a0f7208 */ /* 0x000fe20000800000 */
[--C-:B------:R-:W-:Y:S01]  /*dad0*/  FFMA.FTZ R189, R163, UR11, -R149.reuse ;  /* 0x0000000ba3bd7c23 */ /* 0x100fe20008010895 */
[--C-:B------:R-:W-:Y:S01]  /*dae0*/  FFMA.FTZ R20, R2, UR11, -R149.reuse ;  /* 0x0000000b02147c23 */ /* 0x100fe20008010895 */
[--C-:B------:R-:W-:Y:S01]  /*daf0*/  FFMA.FTZ R185, R120, UR11, -R149.reuse ;  /* 0x0000000b78b97c23 */ /* 0x100fe20008010895 */
[----:B------:R-:W-:Y:S01]  /*db00*/  MUFU.EX2 R191, R191 ;  /* 0x000000bf00bf7308 */ /* 0x000fe20000000800 */
[----:B------:R-:W-:Y:S01]  /*db10*/  FADD.FTZ R15, -R15, R12 ;  /* 0x0000000c0f0f7221 */ /* 0x000fe20000010100 */
[----:B------:R-:W-:Y:S01]  /*db20*/  FFMA.FTZ R120, R21, UR11, -R149 ;  /* 0x0000000b15787c23 */ /* 0x000fe20008010895 */
[----:B-1----:R-:W-:Y:S01]  /*db30*/  FFMA.FTZ R21, R0, R8, R141 ;  /* 0x0000000800157223 */ /* 0x002fe2000001008d */
[--C-:B------:R-:W-:Y:S01]  /*db40*/  FFMA.FTZ R187, R122, UR11, -R149.reuse ;  /* 0x0000000b7abb7c23 */ /* 0x100fe20008010895 */
[----:B------:R-:W-:Y:S01]  /*db50*/  FMUL.FTZ R15, R15, UR11 ;  /* 0x0000000b0f0f7c20 */ /* 0x000fe20008410000 */
[----:B------:R-:W-:Y:S01]  /*db60*/  FFMA.FTZ R122, R121, UR11, -R149 ;  /* 0x0000000b797a7c23 */ /* 0x000fe20008010895 */
[----:B------:R-:W-:Y:S01]  /*db70*/  FADD.FTZ R21, R188, R21 ;  /* 0x00000015bc157221 */ /* 0x000fe20000010000 */
[----:B------:R-:W-:Y:S01]  /*db80*/  MUFU.EX2 R189, R189 ;  /* 0x000000bd00bd7308 */ /* 0x000fe20000000800 */
[--C-:B------:R-:W-:Y:S01]  /*db90*/  FFMA.FTZ R179, R130, UR11, -R149.reuse ;  /* 0x0000000b82b37c23 */ /* 0x100fe20008010895 */
[----:B------:R-:W-:Y:S01]  /*dba0*/  FFMA.FTZ R181, R124, UR11, -R149 ;  /* 0x0000000b7cb57c23 */ /* 0x000fe20008010895 */
[----:B------:R-:W-:Y:S01]  /*dbb0*/  FADD.FTZ R130, R190, R21 ;  /* 0x00000015be827221 */ /* 0x000fe20000010000 */
[--C-:B------:R-:W-:Y:S01]  /*dbc0*/  FFMA.FTZ R124, R123, UR11, -R149.reuse ;  /* 0x0000000b7b7c7c23 */ /* 0x100fe20008010895 */
[--C-:B------:R-:W-:Y:S01]  /*dbd0*/  FFMA.FTZ R183, R126, UR11, -R149.reuse ;  /* 0x0000000b7eb77c23 */ /* 0x100fe20008010895 */
[--C-:B------:R-:W-:Y:S01]  /*dbe0*/  FFMA.FTZ R12, R125, UR11, -R149.reuse ;  /* 0x0000000b7d0c7c23 */ /* 0x100fe20008010895 */
[--C-:B------:R-:W-:Y:S01]  /*dbf0*/  FFMA.FTZ R173, R134, UR11, -R149.reuse ;  /* 0x0000000b86ad7c23 */ /* 0x100fe20008010895 */
[----:B------:R0:W1:Y:S01]  /*dc00*/  MUFU.EX2 R2, R15 ;  /* 0x0000000f00027308 */ /* 0x0000620000000800 */
        /* <DEDUP_REMOVED lines=23> */
[--C-:B------:R-:W-:Y:S01]  /*dd80*/  FFMA.FTZ R134, R136, UR11, -R149.reuse ;  /* 0x0000000b88867c23 */ /* 0x100fe20008010895 */
[----:B------:R-:W-:Y:S02]  /*dd90*/  FFMA.FTZ R149, R151, UR11, -R149 ;  /* 0x0000000b97957c23 */ /* 0x000fe40008010895 */
        /* <DEDUP_REMOVED lines=63> */
.L_x_4337:
        /* <DEDUP_REMOVED lines=34> */
.L_x_4319:
        /* <DEDUP_REMOVED lines=99> */
.L_x_4339:
[----:B------:R-:W-:Y:S01]  /*e9e0*/  ULEA UR5, UR38, UR40, 0x3 ;  /* 0x0000002826057291 */ /* 0x000fe2000f8e183f */
[----:B------:R-:W-:-:S05]  /*e9f0*/  IMAD.U32 R0, RZ, RZ, UR39 ;  /* 0x00000027ff007e24 */ /* 0x000fca000f8e00ff */
[----:B------:R-:W-:-:S04]  /*ea00*/  SHF.L.U32 R0, R0, 0x1f, RZ ;  /* 0x0000001f00007819 */ /* 0x000fc800000006ff */
[----:B------:R0:W1:Y:S01]  /*ea10*/  SYNCS.PHASECHK.TRANS64.TRYWAIT P1, [UR5+0x30850], R0 ;  /* 0x03085000ff0075a7 */ /* 0x0000620008020145 */
[----:B------:R-:W-:Y:S05]  /*ea20*/  @!P0 BRA `(.L_x_4340) ;  /* 0x0000000000048947 */ /* 0x000fea0003800000 */
[----:B------:R-:W-:Y:S01]  /*ea30*/  BPT.TRAP 0x1 ;  /* 0x000000040000795c */ /* 0x000fe20000300000 */
.L_x_4340:
[----:B-1----:R-:W-:Y:S05]  /*ea40*/  @P1 BRA `(.L_x_4341) ;  /* 0x0000000000081947 */ /* 0x002fea0003800000 */
[----:B------:R-:W1:Y:S02]  /*ea50*/  SYNCS.PHASECHK.TRANS64.TRYWAIT P1, [UR5+0x30850], R0 ;  /* 0x03085000ff0075a7 */ /* 0x000e640008020145 */
[----:B-1----:R-:W-:Y:S05]  /*ea60*/  @!P1 BRA `(.L_x_4342) ;  /* 0x0000007400d89947 */ /* 0x002fea0003800000 */
.L_x_4341:
        /* <DEDUP_REMOVED lines=8> */
[----:B------:R-:W-:Y:S02]  /*eaf0*/  IMAD.MOV.U32 R20, RZ, RZ, RZ ;  /* 0x000000ffff147224 */ /* 0x000fe400078e00ff */
[----:B------:R-:W-:Y:S01]  /*eb00*/  IMAD.U32 R4, RZ, RZ, UR11 ;  /* 0x0000000bff047e24 */ /* 0x000fe2000f8e00ff */
[----:B------:R-:W-:-:S04]  /*eb10*/  ULOP3.LUT UR4, UR40, 0x3000000, URZ, 0xfc, !UPT ;  /* 0x0300000028047892 */ /* 0x000fc8000f8efc3f */
[----:B------:R-:W-:-:S07]  /*eb20*/  UIMAD UR4, UR38, 0x900, UR4 ;  /* 0x00000900260478a4 */ /* 0x000fce000f8e0204 */
[----:B------:R-:W-:Y:S02]  /*eb30*/  UMOV UR6, UR4 ;  /* 0x0000000400067c82 */ /* 0x000fe40008000000 */
[----:B------:R-:W-:Y:S01]  /*eb40*/  HGMMA.64x192x16.F32 R24, R188, gdesc[UR4].tnspB, R24, gsb0 ;  /* 0x42e00004bc187df0 */ /* 0x000fe20008000818 */
[----:B------:R-:W-:Y:S01]  /*eb50*/  UIADD3 UR6, UR4, 0x80, URZ ;  /* 0x0000008004067890 */ /* 0x000fe2000fffe03f */
[----:B-1----:R-:W-:Y:S01]  /*eb60*/  FADD.FTZ R5, R5, R8 ;  /* 0x0000000805057221 */ /* 0x002fe20000010000 */
[----:B------:R-:W-:Y:S01]  /*eb70*/  UMOV UR7, 0x40000040 ;  /* 0x4000004000077882 */ /* 0x000fe20000000000 */
[----:B------:R-:W-:Y:S02]  /*eb80*/  IMAD.U32 R8, RZ, RZ, UR11 ;  /* 0x0000000bff087e24 */ /* 0x000fe4000f8e00ff */
[----:B0-----:R-:W-:Y:S02]  /*eb90*/  FADD.FTZ R2, R0, R3 ;  /* 0x0000000300027221 */ /* 0x001fe40000010000 */
[----:B------:R-:W0:Y:S04]  /*eba0*/  SHFL.BFLY PT, R0, R5, 0x1, 0x1f ;  /* 0x0c201f0005007f89 */ /* 0x000e2800000e0000 */
[----:B------:R-:W1:Y:S01]  /*ebb0*/  SHFL.BFLY PT, R7, R2, 0x1, 0x1f ;  /* 0x0c201f0002077f89 */ /* 0x000e6200000e0000 */
[----:B0-----:R-:W-:Y:S01]  /*ebc0*/  FADD.FTZ R11, R5, R0 ;  /* 0x00000000050b7221 */ /* 0x001fe20000010000 */
[----:B------:R-:W-:-:S02]  /*ebd0*/  IMAD.MOV.U32 R0, RZ, RZ, -0x800000 ;  /* 0xff800000ff007424 */ /* 0x000fc400078e00ff */
[----:B-1----:R-:W-:Y:S02]  /*ebe0*/  FADD.FTZ R12, R2, R7 ;  /* 0x00000007020c7221 */ /* 0x002fe40000010000 */
[----:B------:R-:W-:Y:S01]  /*ebf0*/  FSETP.NE.FTZ.AND P1, PT, R11, RZ, PT ;  /* 0x000000ff0b00720b */ /* 0x000fe20003f35000 */
[----:B------:R-:W-:Y:S02]  /*ec00*/  IMAD.MOV.U32 R2, RZ, RZ, -0x800000 ;  /* 0xff800000ff027424 */ /* 0x000fe400078e00ff */
[----:B------:R-:W-:-:S10]  /*ec10*/  FSETP.NE.FTZ.AND P2, PT, R12, RZ, PT ;  /* 0x000000ff0c00720b */ /* 0x000fd40003f55000 */
[----:B------:R-:W0:Y:S01]  /*ec20*/  @P1 MUFU.LG2 R6, R11 ;  /* 0x0000000b00061308 */ /* 0x000e220000000c00 */
[----:B------:R-:W-:Y:S02]  /*ec30*/  @P1 FMUL.FTZ R4, R4, 0.69314718246459960938 ;  /* 0x3f31721804041820 */ /* 0x000fe40000410000 */
        /* <DEDUP_REMOVED lines=23> */
[----:B------:R-:W-:Y:S01]  /*edb0*/  UIADD3 UR4, UR4, 0x280, URZ ;  /* 0x0000028004047890 */ /* 0x000fe2000fffe03f */
[----:B------:R-:W-:Y:S02]  /*edc0*/  WARPGROUP.DEPBAR.LE gsb0, 0x0 ;  /* 0x00008000000079c5 */ /* 0x000fe40000010000 */
[----:B------:R-:W-:-:S14]  /*edd0*/  WARPGROUP.ARRIVE ;  /* 0x00000000000079c5 */ /* 0x000fdc0000000000 */
        /* <DEDUP_REMOVED lines=9> */
.L_x_4343:
        /* <DEDUP_REMOVED lines=108> */
.L_x_4265:
        /* <DEDUP_REMOVED lines=10> */
[----:B------:R-:W-:Y:S01]  /*f5d0*/  IMAD R21, R196, 0x40, R22 ;  /* 0x00000040c4157824 */ /* 0x000fe200078e0216 */
        /* <DEDUP_REMOVED lines=12> */
[----:B------:R-:W-:Y:S01]  /*f6a0*/  USHF.R.S32.HI UR10, URZ, 0x1f, UR11 ;  /* 0x0000001f3f0a7899 */ /* 0x000fe2000801140b */
[----:B------:R-:W-:Y:S01]  /*f6b0*/  F2FP.F16.F32.PACK_AB R13, R145, R130 ;  /* 0x00000082910d723e */ /* 0x000fe200000000ff */
[----:B------:R-:W-:Y:S01]  /*f6c0*/  UIMAD.WIDE.U32 UR6, UR11, UR8, URZ ;  /* 0x000000080b0672a5 */ /* 0x000fe2000f8e003f */
[----:B------:R-:W-:Y:S01]  /*f6d0*/  F2FP.F16.F32.PACK_AB R14, R53, R14 ;  /* 0x0000000e350e723e */ /* 0x000fe200000000ff */
[----:B------:R-:W-:Y:S01]  /*f6e0*/  UIMAD UR5, UR10, UR8, URZ ;  /* 0x000000080a0572a4 */ /* 0x000fe2000f8e023f */
[----:B------:R-:W-:Y:S01]  /*f6f0*/  F2FP.F16.F32.PACK_AB R15, R144, R129 ;  /* 0x00000081900f723e */ /* 0x000fe200000000ff */
[----:B------:R-:W-:Y:S01]  /*f700*/  USHF.R.S32.HI UR12, URZ, 0x1f, UR13 ;  /* 0x0000001f3f0c7899 */ /* 0x000fe2000801140d */
[----:B------:R-:W-:Y:S01]  /*f710*/  F2FP.F16.F32.PACK_AB R24, R57, R24 ;  /* 0x000000183918723e */ /* 0x000fe200000000ff */
[----:B------:R-:W-:Y:S01]  /*f720*/  UIMAD UR5, UR11, UR9, UR5 ;  /* 0x000000090b0572a4 */ /* 0x000fe2000f8e0205 */
[----:B------:R-:W-:-:S02]  /*f730*/  F2FP.F16.F32.PACK_AB R88, R89, R88 ;  /* 0x000000585958723e */ /* 0x000fc400000000ff */
[----:B------:R-:W-:Y:S02]  /*f740*/  MOV R48, R17 ;  /* 0x0000001100307202 */ /* 0x000fe40000000f00 */
[----:B0-----:R-:W-:Y:S01]  /*f750*/  MOV R49, R20 ;  /* 0x0000001400317202 */ /* 0x001fe20000000f00 */
[----:B------:R-:W-:Y:S01]  /*f760*/  ULDC.64 UR8, c[0x0][0xb98] ;  /* 0x0002e60000087ab9 */ /* 0x000fe20000000a00 */
[----:B------:R-:W-:Y:S01]  /*f770*/  UIADD3 UR7, UR7, UR5, URZ ;  /* 0x0000000507077290 */ /* 0x000fe2000fffe03f */
[----:B------:R-:W-:Y:S01]  /*f780*/  F2FP.F16.F32.PACK_AB R89, R137, R90 ;  /* 0x0000005a8959723e */ /* 0x000fe200000000ff */
[----:B------:R-:W-:Y:S01]  /*f790*/  UIMAD UR5, UR12, UR8, URZ ;  /* 0x000000080c0572a4 */ /* 0x000fe2000f8e023f */
[--C-:B------:R-:W-:Y:S01]  /*f7a0*/  IMAD.WIDE R46, R202, 0x2, R48.reuse ;  /* 0x00000002ca2e7825 */ /* 0x100fe200078e0230 */
[----:B------:R-:W-:Y:S01]  /*f7b0*/  UIMAD.WIDE.U32 UR6, UR13, UR8, UR6 ;  /* 0x000000080d0672a5 */ /* 0x000fe2000f8e0006 */
[----:B------:R-:W-:Y:S01]  /*f7c0*/  F2FP.F16.F32.PACK_AB R96, R97, R96 ;  /* 0x000000606160723e */ /* 0x000fe200000000ff */
[----:B------:R-:W-:Y:S01]  /*f7d0*/  UIMAD UR5, UR13, UR9, UR5 ;  /* 0x000000090d0572a4 */ /* 0x000fe2000f8e0205 */
[----:B------:R-:W-:Y:S01]  /*f7e0*/  IMAD.WIDE R48, R21, 0x2, R48 ;  /* 0x0000000215307825 */ /* 0x000fe200078e0230 */
[C---:B------:R-:W-:Y:S01]  /*f7f0*/  IADD3 R27, P5, R46.reuse, 0x8060, RZ ;  /* 0x000080602e1b7810 */ /* 0x040fe20007fbe0ff */
[----:B------:R-:W-:Y:S01]  /*f800*/  ULDC.64 UR8, c[0x0][0xae8] ;  /* 0x0002ba0000087ab9 */ /* 0x000fe20000000a00 */
[----:B------:R-:W-:-:S02]  /*f810*/  LOP3.LUT R21, R46, 0x380, RZ, 0xc0, !PT ;  /* 0x000003802e157812 */ /* 0x000fc400078ec0ff */
[----:B------:R-:W-:Y:S02]  /*f820*/  LOP3.LUT R26, R27, 0x380, RZ, 0xc0, !PT ;  /* 0x000003801b1a7812 */ /* 0x000fe400078ec0ff */
[----:B------:R-:W-:Y:S02]  /*f830*/  IADD3 R43, P0, R46, 0x8020, RZ ;  /* 0x000080202e2b7810 */ /* 0x000fe40007f1e0ff */
[----:B------:R-:W-:Y:S02]  /*f840*/  SHF.R.U64 R26, R26, 0x3, RZ ;  /* 0x000000031a1a7819 */ /* 0x000fe400000012ff */
[C---:B------:R-:W-:Y:S01]  /*f850*/  IADD3 R45, P6, R46.reuse, 0x8040, RZ ;  /* 0x000080402e2d7810 */ /* 0x040fe20007fde0ff */
[--C-:B------:R-:W-:Y:S01]  /*f860*/  IMAD.X R55, RZ, RZ, R47.reuse, P0 ;  /* 0x000000ffff377224 */ /* 0x100fe200000e062f */
[----:B------:R-:W-:Y:S02]  /*f870*/  IADD3 R30, P1, R46, 0x8000, RZ ;  /* 0x000080002e1e7810 */ /* 0x000fe40007f3e0ff */
[----:B------:R-:W-:Y:S01]  /*f880*/  SHF.R.U64 R21, R21, 0x3, RZ ;  /* 0x0000000315157819 */ /* 0x000fe200000012ff */
[--C-:B------:R-:W-:Y:S01]  /*f890*/  IMAD.X R51, RZ, RZ, R47.reuse, P6 ;  /* 0x000000ffff337224 */ /* 0x100fe200030e062f */
[----:B------:R-:W-:Y:S01]  /*f8a0*/  LOP3.LUT R32, R43, 0x380, RZ, 0xc0, !PT ;  /* 0x000003802b207812 */ /* 0x000fe200078ec0ff */
        /* <DEDUP_REMOVED lines=15> */
[----:B------:R-:W-:Y:S01]  /*f9a0*/  LOP3.LUT R46, R21, R46, RZ, 0x3c, !PT ;  /* 0x0000002e152e7212 */ /* 0x000fe200078e3cff */
[--C-:B------:R-:W-:Y:S01]  /*f9b0*/  IMAD.X R83, RZ, RZ, R47.reuse, P0 ;  /* 0x000000ffff537224 */ /* 0x100fe200000e062f */
[----:B------:R-:W-:Y:S01]  /*f9c0*/  SHF.R.U64 R32, R32, 0x3, RZ ;  /* 0x0000000320207819 */ /* 0x000fe200000012ff */
[----:B------:R-:W-:Y:S01]  /*f9d0*/  IMAD.X R87, RZ, RZ, R47, P1 ;  /* 0x000000ffff577224 */ /* 0x000fe200008e062f */
[----:B------:R-:W-:-:S02]  /*f9e0*/  LOP3.LUT R21, R30, 0x380, RZ, 0xc0, !PT ;  /* 0x000003801e157812 */ /* 0x000fc400078ec0ff */
[----:B------:R-:W-:Y:S02]  /*f9f0*/  LOP3.LUT R54, R32, R43, RZ, 0x3c, !PT ;  /* 0x0000002b20367212 */ /* 0x000fe400078e3cff */
[----:B------:R-:W-:Y:S02]  /*fa00*/  LOP3.LUT R20, R41, 0x380, RZ, 0xc0, !PT ;  /* 0x0000038029147812 */ /* 0x000fe400078ec0ff */
[----:B------:R-:W-:Y:S02]  /*fa10*/  SHF.R.U64 R21, R21, 0x3, RZ ;  /* 0x0000000315157819 */ /* 0x000fe400000012ff */
[----:B------:R-:W-:Y:S02]  /*fa20*/  LOP3.LUT R32, R39, 0x380, RZ, 0xc0, !PT ;  /* 0x0000038027207812 */ /* 0x000fe400078ec0ff */
[----:B------:R-:W-:Y:S02]  /*fa30*/  SHF.R.U64 R20, R20, 0x3, RZ ;  /* 0x0000000314147819 */ /* 0x000fe400000012ff */
[----:B------:R-:W-:-:S02]  /*fa40*/  LOP3.LUT R58, R21, R30, RZ, 0x3c, !PT ;  /* 0x0000001e153a7212 */ /* 0x000fc400078e3cff */
[----:B------:R-:W-:Y:S02]  /*fa50*/  SHF.R.U64 R32, R32, 0x3, RZ ;  /* 0x0000000320207819 */ /* 0x000fe400000012ff */
[----:B------:R-:W-:Y:S02]  /*fa60*/  LOP3.LUT R21, R28, 0x380, RZ, 0xc0, !PT ;  /* 0x000003801c157812 */ /* 0x000fe400078ec0ff */
[----:B------:R-:W-:Y:S02]  /*fa70*/  LOP3.LUT R62, R20, R41, RZ, 0x3c, !PT ;  /* 0x00000029143e7212 */ /* 0x000fe400078e3cff */
[----:B------:R-:W-:Y:S02]  /*fa80*/  LOP3.LUT R70, R32, R39, RZ, 0x3c, !PT ;  /* 0x0000002720467212 */ /* 0x000fe400078e3cff */
[----:B------:R-:W-:Y:S02]  /*fa90*/  LOP3.LUT R20, R29, 0x380, RZ, 0xc0, !PT ;  /* 0x000003801d147812 */ /* 0x000fe400078ec0ff */
[----:B------:R-:W-:-:S02]  /*faa0*/  SHF.R.U64 R21, R21, 0x3, RZ ;  /* 0x0000000315157819 */ /* 0x000fc400000012ff */
[----:B------:R-:W-:Y:S02]  /*fab0*/  LOP3.LUT R32, R35, 0x380, RZ, 0xc0, !PT ;  /* 0x0000038023207812 */ /* 0x000fe400078ec0ff */
[----:B------:R-:W-:Y:S02]  /*fac0*/  LOP3.LUT R34, R45, 0x380, RZ, 0xc0, !PT ;  /* 0x000003802d227812 */ /* 0x000fe400078ec0ff */
[----:B------:R-:W-:Y:S02]  /*fad0*/  SHF.R.U64 R20, R20, 0x3, RZ ;  /* 0x0000000314147819 */ /* 0x000fe400000012ff */
[----:B------:R-:W-:Y:S02]  /*fae0*/  LOP3.LUT R78, R21, R28, RZ, 0x3c, !PT ;  /* 0x0000001c154e7212 */ /* 0x000fe400078e3cff */
[----:B------:R-:W-:Y:S02]  /*faf0*/  SHF.R.U64 R32, R32, 0x3, RZ ;  /* 0x0000000320207819 */ /* 0x000fe400000012ff */
[----:B------:R-:W-:-:S02]  /*fb00*/  IADD3 R21, P4, R48, 0x1000, RZ ;  /* 0x0000100030157810 */ /* 0x000fc40007f9e0ff */
[----:B------:R-:W-:Y:S02]  /*fb10*/  SHF.R.U64 R34, R34, 0x3, RZ ;  /* 0x0000000322227819 */ /* 0x000fe400000012ff */
[----:B------:R-:W-:Y:S02]  /*fb20*/  LOP3.LUT R66, R20, R29, RZ, 0x3c, !PT ;  /* 0x0000001d14427212 */ /* 0x000fe400078e3cff */
[----:B------:R-:W-:Y:S02]  /*fb30*/  LOP3.LUT R82, R32, R35, RZ, 0x3c, !PT ;  /* 0x0000002320527212 */ /* 0x000fe400078e3cff */
[----:B------:R-:W-:Y:S02]  /*fb40*/  LOP3.LUT R20, R21, 0x380, RZ, 0xc0, !PT ;  /* 0x0000038015147812 */ /* 0x000fe400078ec0ff */
[----:B------:R-:W-:Y:S02]  /*fb50*/  IADD3 R35, P0, R48, 0x5000, RZ ;  /* 0x0000500030237810 */ /* 0x000fe40007f1e0ff */
[----:B------:R-:W-:-:S02]  /*fb60*/  LOP3.LUT R50, R34, R45, RZ, 0x3c, !PT ;  /* 0x0000002d22327212 */ /* 0x000fc400078e3cff */
[----:B------:R-:W-:Y:S02]  /*fb70*/  SHF.R.U64 R20, R20, 0x3, RZ ;  /* 0x0000000314147819 */ /* 0x000fe400000012ff */
[----:B------:R-:W-:Y:S02]  /*fb80*/  LOP3.LUT R34, R35, 0x380, RZ, 0xc0, !PT ;  /* 0x0000038023227812 */ /* 0x000fe400078ec0ff */
[----:B------:R-:W-:Y:S02]  /*fb90*/  LOP3.LUT R20, R20, R21, RZ, 0x3c, !PT ;  /* 0x0000001514147212 */ /* 0x000fe400078e3cff */
[----:B------:R-:W-:Y:S02]  /*fba0*/  SHF.R.U64 R34, R34, 0x3, RZ ;  /* 0x0000000322227819 */ /* 0x000fe400000012ff */
[----:B------:R-:W-:Y:S02]  /*fbb0*/  IADD3 R21, P1, R48, 0x4000, RZ ;  /* 0x0000400030157810 */ /* 0x000fe40007f3e0ff */
[----:B------:R-:W-:Y:S01]  /*fbc0*/  LOP3.LUT R34, R34, R35, RZ, 0x3c, !PT ;  /* 0x0000002322227212 */ /* 0x000fe200078e3cff */
[--C-:B------:R-:W-:Y:S01]  /*fbd0*/  IMAD.X R35, RZ, RZ, R49.reuse, P0 ;  /* 0x000000ffff237224 */ /* 0x100fe200000e0631 */
[----:B------:R-:W-:Y:S01]  /*fbe0*/  MOV R151, R46 ;  /* 0x0000002e00977202 */ /* 0x000fe20000000f00 */
[----:B------:R-:W-:Y:S01]  /*fbf0*/  IMAD.X R33, RZ, RZ, R49, P1 ;  /* 0x000000ffff217224 */ /* 0x000fe200008e0631 */
[----:B------:R-:W-:Y:S01]  /*fc00*/  IADD3 R46, P0, R48, 0xb000, RZ ;  /* 0x0000b000302e7810 */ /* 0x000fe20007f1e0ff */
[----:B------:R-:W-:Y:S01]  /*fc10*/  BAR.SYNC.DEFER_BLOCKING 0x1, 0x100 ;  /* 0x0044000000007b1d */ /* 0x000fe20000010000 */
[----:B-1----:R-:W-:-:S02]  /*fc20*/  ISETP.NE.AND P1, PT, R52, 0x1, PT ;  /* 0x000000013400780c */ /* 0x002fc40003f25270 */
[----:B------:R-:W-:Y:S01]  /*fc30*/  LOP3.LUT R25, R46, 0x380, RZ, 0xc0, !PT ;  /* 0x000003802e197812 */ /* 0x000fe200078ec0ff */
[----:B------:R-:W-:Y:S01]  /*fc40*/  IMAD.X R47, RZ, RZ, R49, P0 ;  /* 0x000000ffff2f7224 */ /* 0x000fe200000e0631 */
[----:B------:R-:W-:Y:S01]  /*fc50*/  MOV R103, R26 ;  /* 0x0000001a00677202 */ /* 0x000fe20000000f00 */
[----:B------:R-:W-:Y:S01]  /*fc60*/  VIADD R26, R19, UR42 ;  /* 0x0000002a131a7c36 */ /* 0x000fe20008000000 */
[----:B------:R-:W-:Y:S02]  /*fc70*/  SHF.R.U64 R25, R25, 0x3, RZ ;  /* 0x0000000319197819 */ /* 0x000fe400000012ff */
[----:B------:R-:W-:Y:S02]  /*fc80*/  LOP3.LUT R30, R37, 0x380, RZ, 0xc0, !PT ;  /* 0x00000380251e7812 */ /* 0x000fe400078ec0ff */
[----:B------:R-:W-:Y:S02]  /*fc90*/  LOP3.LUT R46, R25, R46, RZ, 0x3c, !PT ;  /* 0x0000002e192e7212 */ /* 0x000fe400078e3cff */
[----:B------:R-:W-:Y:S01]  /*fca0*/  SHF.R.U64 R30, R30, 0x3, RZ ;  /* 0x000000031e1e7819 */ /* 0x000fe200000012ff */
[----:B------:R-:W0:Y:S01]  /*fcb0*/  @P1 LDC R25, c[0x0][0xbec] ;  /* 0x0002fb00ff191b82 */ /* 0x000e220000000800 */
[----:B------:R-:W-:Y:S01]  /*fcc0*/  MOV R150, R50 ;  /* 0x0000003200967202 */ /* 0x000fe20000000f00 */
[----:B------:R-:W-:Y:S01]  /*fcd0*/  IMAD.MOV.U32 R50, RZ, RZ, R26 ;  /* 0x000000ffff327224 */ /* 0x000fe200078e001a */
[----:B------:R-:W-:-:S02]  /*fce0*/  LOP3.LUT R74, R30, R37, RZ, 0x3c, !PT ;  /* 0x000000251e4a7212 */ /* 0x000fc400078e3cff */
[----:B------:R-:W-:Y:S02]  /*fcf0*/  LOP3.LUT R30, R31, 0x380, RZ, 0xc0, !PT ;  /* 0x000003801f1e7812 */ /* 0x000fe400078ec0ff */
[----:B------:R-:W-:Y:S01]  /*fd00*/  MOV R66, R66 ;  /* 0x0000004200427202 */ /* 0x000fe20000000f00 */
[----:B------:R-:W1:Y:S01]  /*fd10*/  @P1 LDC R27, c[0x0][0xbf0] ;  /* 0x0002fc00ff1b1b82 */ /* 0x000e620000000800 */
[----:B------:R-:W-:Y:S01]  /*fd20*/  SHF.R.U64 R30, R30, 0x3, RZ ;  /* 0x000000031e1e7819 */ /* 0x000fe200000012ff */
[----:B------:R0:W-:Y:S01]  /*fd30*/  STSM.16.M88.4 [R151], R4 ;  /* 0x0000000497007844 */ /* 0x0001e20000000200 */
[----:B------:R-:W-:Y:S02]  /*fd40*/  MOV R82, R82 ;  /* 0x0000005200527202 */ /* 0x000fe40000000f00 */
[----:B------:R-:W-:Y:S02]  /*fd50*/  LOP3.LUT R86, R30, R31, RZ, 0x3c, !PT ;  /* 0x0000001f1e567212 */ /* 0x000fe400078e3cff */
[----:B------:R-:W-:Y:S01]  /*fd60*/  IADD3 R39, P3, R48, 0x7000, RZ ;  /* 0x0000700030277810 */ /* 0x000fe20007f7e0ff */
[----:B------:R-:W2:Y:S01]  /*fd70*/  @P1 LDC R53, c[0x0][0xbf0] ;  /* 0x0002fc00ff351b82 */ /* 0x000ea20000000800 */
[----:B------:R-:W-:-:S02]  /*fd80*/  MOV R86, R86 ;  /* 0x0000005600567202 */ /* 0x000fc40000000f00 */
[----:B------:R-:W-:Y:S02]  /*fd90*/  IADD3 R37, P2, R48, 0x6000, RZ ;  /* 0x0000600030257810 */ /* 0x000fe40007f5e0ff */
[----:B------:R-:W-:Y:S02]  /*fda0*/  LOP3.LUT R38, R39, 0x380, RZ, 0xc0, !PT ;  /* 0x0000038027267812 */ /* 0x000fe400078ec0ff */
[----:B------:R-:W-:Y:S02]  /*fdb0*/  MOV R78, R78 ;  /* 0x0000004e004e7202 */ /* 0x000fe40000000f00 */
[----:B------:R-:W-:Y:S01]  /*fdc0*/  LOP3.LUT R36, R37, 0x380, RZ, 0xc0, !PT ;  /* 0x0000038025247812 */ /* 0x000fe200078ec0ff */
[----:B0-----:R-:W-:Y:S01]  /*fdd0*/  @P1 IMAD.HI.U32 R4, R26, R25, RZ ;  /* 0x000000191a041227 */ /* 0x001fe200078e00ff */
[----:B------:R-:W-:Y:S02]  /*fde0*/  F2FP.F16.F32.PACK_AB R5, R149, R134 ;  /* 0x000000869505723e */ /* 0x000fe400000000ff */
[----:B------:R-:W-:-:S02]  /*fdf0*/  F2FP.F16.F32.PACK_AB R6, R120, R3 ;  /* 0x000000037806723e */ /* 0x000fc400000000ff */
[----:B------:R-:W-:Y:S02]  /*fe00*/  F2FP.F16.F32.PACK_AB R7, R148, R133 ;  /* 0x000000859407723e */ /* 0x000fe400000000ff */
[----:B-1----:R-:W-:Y:S02]  /*fe10*/  @P1 SHF.R.U32.HI R50, RZ, R27, R4 ;  /* 0x0000001bff321219 */ /* 0x002fe40000011604 */
[----:B------:R-:W-:Y:S02]  /*fe20*/  F2FP.F16.F32.PACK_AB R4, R122, R9 ;  /* 0x000000097a04723e */ /* 0x000fe400000000ff */
[----:B------:R-:W-:Y:S01]  /*fe30*/  F2FP.F16.F32.PACK_AB R9, R147, R132 ;  /* 0x000000849309723e */ /* 0x000fe200000000ff */
[----:B------:R-:W-:Y:S01]  /*fe40*/  IMAD.MOV R3, RZ, RZ, -R50 ;  /* 0x000000ffff037224 */ /* 0x000fe200078e0a32 */
[----:B------:R-:W-:Y:S01]  /*fe50*/  F2FP.F16.F32.PACK_AB R25, R143, R128 ;  /* 0x000000808f19723e */ /* 0x000fe200000000ff */
[----:B------:R0:W-:Y:S01]  /*fe60*/  STSM.16.M88.4 [R66], R4 ;  /* 0x0000000442007844 */ /* 0x0001e20000000200 */
[----:B------:R-:W-:Y:S01]  /*fe70*/  F2FP.F16.F32.PACK_AB R27, R142, R127 ;  /* 0x0000007f8e1b723e */ /* 0x000fe200000000ff */
[----:B------:R-:W-:Y:S01]  /*fe80*/  IMAD R3, R52, R3, R26 ;  /* 0x0000000334037224 */ /* 0x000fe200078e021a */
[----:B------:R-:W-:Y:S01]  /*fe90*/  F2FP.F16.F32.PACK_AB R26, R61, R60 ;  /* 0x0000003c3d1a723e */ /* 0x000fe200000000ff */
[----:B------:R1:W-:Y:S01]  /*fea0*/  STSM.16.M88.4 [R86], R8 ;  /* 0x0000000856007844 */ /* 0x0003e20000000200 */
[----:B------:R-:W-:-:S02]  /*feb0*/  MOV R74, R74 ;  /* 0x0000004a004a7202 */ /* 0x000fc40000000f00 */
[----:B------:R-:W-:Y:S01]  /*fec0*/  SHF.R.U64 R38, R38, 0x3, RZ ;  /* 0x0000000326267819 */ /* 0x000fe200000012ff */
[----:B------:R3:W-:Y:S01]  /*fed0*/  STSM.16.M88.4 [R82], R12 ;  /* 0x0000000c52007844 */ /* 0x0007e20000000200 */
[----:B------:R-:W-:Y:S02]  /*fee0*/  SHF.R.U64 R36, R36, 0x3, RZ ;  /* 0x0000000324247819 */ /* 0x000fe400000012ff */
[----:B------:R-:W-:Y:S01]  /*fef0*/  LOP3.LUT R38, R38, R39, RZ, 0x3c, !PT ;  /* 0x0000002726267212 */ /* 0x000fe200078e3cff */
[----:B------:R-:W-:Y:S01]  /*ff00*/  STSM.16.M88.4 [R78], R24 ;  /* 0x000000184e007844 */ /* 0x000fe20000000200 */
[--C-:B------:R-:W-:Y:S01]  /*ff10*/  IMAD.X R39, RZ, RZ, R49.reuse, P3 ;  /* 0x000000ffff277224 */ /* 0x100fe200018e0631 */
[----:B------:R-:W-:Y:S01]  /*ff20*/  LOP3.LUT R36, R36, R37, RZ, 0x3c, !PT ;  /* 0x0000002524247212 */ /* 0x000fe200078e3cff */
[----:B------:R-:W-:Y:S01]  /*ff30*/  IMAD.X R37, RZ, RZ, R49, P2 ;  /* 0x000000ffff257224 */ /* 0x000fe200010e0631 */
[----:B0-----:R-:W-:Y:S02]  /*ff40*/  F2FP.F16.F32.PACK_AB R4, R65, R64 ;  /* 0x000000404104723e */ /* 0x001fe400000000ff */
[----:B------:R-:W-:Y:S01]  /*ff50*/  F2FP.F16.F32.PACK_AB R5, R141, R126 ;  /* 0x0000007e8d05723e */ /* 0x000fe200000000ff */
[----:B-1----:R-:W-:Y:S01]  /*ff60*/  IMAD.U32 R10, RZ, RZ, UR5 ;  /* 0x00000005ff0a7e24 */ /* 0x002fe2000f8e00ff */
[----:B------:R-:W-:Y:S01]  /*ff70*/  SHF.R.S32.HI R9, RZ, 0x1f, R50 ;  /* 0x0000001fff097819 */ /* 0x000fe20000011432 */
[----:B------:R-:W-:Y:S01]  /*ff80*/  ULDC UR5, c[0x0][0xa88] ;  /* 0x0002a20000057ab9 */ /* 0x000fe20000000800 */
[----:B------:R-:W-:Y:S01]  /*ff90*/  SHF.R.S32.HI R8, RZ, 0x1f, R3 ;  /* 0x0000001fff087819 */ /* 0x000fe20000011403 */
[----:B---3--:R-:W-:Y:S01]  /*ffa0*/  VIADD R14, R201, UR42 ;  /* 0x0000002ac90e7c36 */ /* 0x008fe20008000000 */
[----:B------:R-:W-:-:S02]  /*ffb0*/  IADD3 R12, P0, R50, UR6, RZ ;  /* 0x00000006320c7c10 */ /* 0x000fc4000ff1e0ff */
[----:B------:R-:W-:Y:S02]  /*ffc0*/  F2FP.F16.F32.PACK_AB R6, R69, R68 ;  /* 0x000000444506723e */ /* 0x000fe400000000ff */
[----:B------:R-:W-:Y:S01]  /*ffd0*/  IADD3.X R13, R9, UR7, R10, P0, !PT ;  /* 0x00000007090d7c10 */ /* 0x000fe200087fe40a */
[----:B------:R-:W-:Y:S01]  /*ffe0*/  ULDC.64 UR6, c[0x0][0xb88] ;  /* 0x0002e20000067ab9 */ /* 0x000fe20000000a00 */
[----:B------:R-:W-:Y:S01]  /*fff0*/  F2FP.F16.F32.PACK_AB R7, R140, R125 ;  /* 0x0000007d8c07723e */ /* 0x000fe200000000ff */
[----:B------:R-:W-:Y:S01]  /*10000*/  IMAD R8, R8, UR6, RZ ;  /* 0x0000000608087c24 */ /* 0x000fe2000f8e02ff */
[----:B------:R-:W-:Y:S01]  /*10010*/  LOP3.LUT P0, RZ, R198, 0x3, RZ, 0xc0, !PT ;  /* 0x00000003c6ff7812 */ /* 0x000fe2000780c0ff */
[----:B------:R-:W-:Y:S01]  /*10020*/  IMAD.WIDE.U32 R12, R3, UR6, R12 ;  /* 0x00000006030c7c25 */ /* 0x000fe2000f8e000c */
        /* <DEDUP_REMOVED lines=8> */
[----:B------:R-:W-:Y:S02]  /*100b0*/  ISETP.GE.OR P2, PT, R14, R3, P0 ;  /* 0x000000030e00720c */ /* 0x000fe40000746670 */
[----:B------:R-:W-:Y:S02]  /*100c0*/  F2FP.F16.F32.PACK_AB R11, R138, R123 ;  /* 0x0000007b8a0b723e */ /* 0x000fe400000000ff */
[----:B------:R-:W-:Y:S02]  /*100d0*/  MOV R62, R62 ;  /* 0x0000003e003e7202 */ /* 0x000fe40000000f00 */
[----:B------:R-:W-:Y:S01]  /*100e0*/  MOV R58, R58 ;  /* 0x0000003a003a7202 */ /* 0x000fe20000000f00 */
[----:B0-----:R-:W-:Y:S01]  /*100f0*/  VIADD R4, R14, 0x8 ;  /* 0x000000080e047836 */ /* 0x001fe20000000000 */
[----:B------:R-:W-:Y:S01]  /*10100*/  F2FP.F16.F32.PACK_AB R6, R85, R84 ;  /* 0x000000545506723e */ /* 0x000fe200000000ff */
[----:B------:R-:W-:Y:S01]  /*10110*/  IMAD.IADD R5, R13, 0x1, R15 ;  /* 0x000000010d057824 */ /* 0x000fe200078e020f */
[----:B------:R-:W-:Y:S01]  /*10120*/  LEA R13, P3, R12, UR6, 0x2 ;  /* 0x000000060c0d7c11 */ /* 0x000fe2000f8610ff */
[----:B------:R-:W-:Y:S01]  /*10130*/  STSM.16.M88.4 [R70], R8 ;  /* 0x0000000846007844 */ /* 0x000fe20000000200 */
[----:B------:R-:W-:-:S02]  /*10140*/  ISETP.GE.OR P0, PT, R4, R3, P0 ;  /* 0x000000030400720c */ /* 0x000fc40000706670 */
[----:B------:R-:W-:Y:S01]  /*10150*/  LEA.HI.X R12, R12, UR7, R5, 0x2, P3 ;  /* 0x000000070c0c7c11 */ /* 0x000fe200098f1405 */
[----:B------:R-:W-:Y:S01]  /*10160*/  SHFL.IDX PT, R64, R13, RZ, 0x1c1f ;  /* 0x001c1fff0d407589 */ /* 0x000fe200000e0000 */
[----:B------:R-:W-:Y:S02]  /*10170*/  F2FP.F16.F32.PACK_AB R4, R81, R80 ;  /* 0x000000505104723e */ /* 0x000fe400000000ff */
[----:B------:R-:W-:Y:S01]  /*10180*/  F2FP.F16.F32.PACK_AB R5, R136, R121 ;  /* 0x000000798805723e */ /* 0x000fe200000000ff */
[----:B------:R-:W0:Y:S01]  /*10190*/  SHFL.IDX PT, R65, R12, RZ, 0x1c1f ;  /* 0x001c1fff0c417589 */ /* 0x000e2200000e0000 */
[----:B------:R-:W-:Y:S02]  /*101a0*/  F2FP.F16.F32.PACK_AB R7, R135, R56 ;  /* 0x000000388707723e */ /* 0x000fe400000000ff */
[----:B------:R-:W-:Y:S01]  /*101b0*/  F2FP.F16.F32.PACK_AB R90, R93, R92 ;  /* 0x0000005c5d5a723e */ /* 0x000fe200000000ff */
[----:B------:R-:W-:Y:S01]  /*101c0*/  SHFL.IDX PT, R66, R13, 0x1, 0x1c1f ;  /* 0x003c1f000d427f89 */ /* 0x000fe200000e0000 */
[----:B------:R-:W-:-:S02]  /*101d0*/  F2FP.F16.F32.PACK_AB R91, R94, R91 ;  /* 0x0000005b5e5b723e */ /* 0x000fc400000000ff */
[----:B------:R-:W-:Y:S01]  /*101e0*/  F2FP.F16.F32.PACK_AB R97, R95, R98 ;  /* 0x000000625f61723e */ /* 0x000fe200000000ff */
[----:B------:R-:W-:Y:S01]  /*101f0*/  STSM.16.M88.4 [R62], R4 ;  /* 0x000000043e007844 */ /* 0x000fe20000000200 */
[----:B------:R-:W-:Y:S02]  /*10200*/  F2FP.F16.F32.PACK_AB R104, R105, R104 ;  /* 0x000000686968723e */ /* 0x000fe400000000ff */
[----:B------:R-:W-:Y:S01]  /*10210*/  MOV R54, R54 ;  /* 0x0000003600367202 */ /* 0x000fe20000000f00 */
[----:B------:R-:W-:Y:S01]  /*10220*/  STSM.16.M88.4 [R58], R88 ;  /* 0x000000583a007844 */ /* 0x000fe20000000200 */
[----:B------:R-:W-:Y:S02]  /*10230*/  F2FP.F16.F32.PACK_AB R98, R101, R100 ;  /* 0x000000646562723e */ /* 0x000fe400000000ff */
[----:B------:R-:W-:Y:S01]  /*10240*/  F2FP.F16.F32.PACK_AB R99, R102, R99 ;  /* 0x000000636663723e */ /* 0x000fe200000000ff */
[----:B------:R-:W1:Y:S01]  /*10250*/  SHFL.IDX PT, R67, R12, 0x1, 0x1c1f ;  /* 0x003c1f000c437f89 */ /* 0x000e6200000e0000 */
[----:B------:R-:W-:-:S02]  /*10260*/  F2FP.F16.F32.PACK_AB R105, R107, R106 ;  /* 0x0000006a6b69723e */ /* 0x000fc400000000ff */
[----:B------:R-:W-:Y:S01]  /*10270*/  F2FP.F16.F32.PACK_AB R112, R113, R112 ;  /* 0x000000707170723e */ /* 0x000fe200000000ff */
[----:B------:R-:W-:Y:S01]  /*10280*/  STSM.16.M88.4 [R54], R96 ;  /* 0x0000006036007844 */ /* 0x000fe20000000200 */
[----:B------:R-:W-:Y:S02]  /*10290*/  F2FP.F16.F32.PACK_AB R106, R109, R108 ;  /* 0x0000006c6d6a723e */ /* 0x000fe400000000ff */
[----:B------:R-:W-:Y:S02]  /*102a0*/  F2FP.F16.F32.PACK_AB R107, R111, R110 ;  /* 0x0000006e6f6b723e */ /* 0x000fe400000000ff */
[----:B------:R-:W-:Y:S02]  /*102b0*/  F2FP.F16.F32.PACK_AB R113, R115, R114 ;  /* 0x000000727371723e */ /* 0x000fe400000000ff */
[----:B------:R-:W-:Y:S01]  /*102c0*/  F2FP.F16.F32.PACK_AB R114, R117, R116 ;  /* 0x000000747572723e */ /* 0x000fe200000000ff */
[----:B------:R-:W-:Y:S01]  /*102d0*/  STSM.16.M88.4 [R150], R104 ;  /* 0x0000006896007844 */ /* 0x000fe20000000200 */
[----:B------:R-:W-:-:S02]  /*102e0*/  F2FP.F16.F32.PACK_AB R115, R119, R118 ;  /* 0x000000767773723e */ /* 0x000fc400000000ff */
[----:B------:R-:W-:Y:S02]  /*102f0*/  LOP3.LUT R32, R21, 0x380, RZ, 0xc0, !PT ;  /* 0x0000038015207812 */ /* 0x000fe400078ec0ff */
[----:B------:R-:W-:Y:S01]  /*10300*/  IADD3 R29, P5, R48, 0x2000, RZ ;  /* 0x00002000301d7810 */ /* 0x000fe20007fbe0ff */
[----:B------:R-:W-:Y:S01]  /*10310*/  STSM.16.M88.4 [R103], R112 ;  /* 0x0000007067007844 */ /* 0x000fe20000000200 */
[----:B------:R-:W-:Y:S02]  /*10320*/  SHF.R.U64 R32, R32, 0x3, RZ ;  /* 0x0000000320207819 */ /* 0x000fe400000012ff */
[----:B------:R-:W-:Y:S01]  /*10330*/  LOP3.LUT R28, R29, 0x380, RZ, 0xc0, !PT ;  /* 0x000003801d1c7812 */ /* 0x000fe200078ec0ff */
[----:B------:R-:W-:Y:S01]  /*10340*/  BAR.SYNC.DEFER_BLOCKING 0x1, 0x100 ;  /* 0x0044000000007b1d */ /* 0x000fe20000010000 */
[----:B------:R-:W-:Y:S01]  /*10350*/  LOP3.LUT R32, R32, R21, RZ, 0x3c, !PT ;  /* 0x0000001520207212 */ /* 0x000fe200078e3cff */
[----:B------:R-:W-:Y:S01]  /*10360*/  IMAD.X R21, RZ, RZ, R49, P4 ;  /* 0x000000ffff157224 */ /* 0x000fe200020e0631 */
[----:B------:R-:W-:-:S02]  /*10370*/  SHF.R.U64 R28, R28, 0x3, RZ ;  /* 0x000000031c1c7819 */ /* 0x000fc400000012ff */
[----:B------:R-:W-:Y:S02]  /*10380*/  IADD3 R31, P6, R48, 0x3000, RZ ;  /* 0x00003000301f7810 */ /* 0x000fe40007fde0ff */
[----:B------:R-:W-:Y:S01]  /*10390*/  LOP3.LUT R28, R28, R29, RZ, 0x3c, !PT ;  /* 0x0000001d1c1c7212 */ /* 0x000fe200078e3cff */
[----:B------:R-:W-:Y:S01]  /*103a0*/  IMAD.X R29, RZ, RZ, R49, P5 ;  /* 0x000000ffff1d7224 */ /* 0x000fe200028e0631 */
[----:B------:R-:W-:Y:S02]  /*103b0*/  LOP3.LUT R30, R31, 0x380, RZ, 0xc0, !PT ;  /* 0x000003801f1e7812 */ /* 0x000fe400078ec0ff */
[----:B------:R-:W-:Y:S02]  /*103c0*/  IADD3 R43, P5, R48, 0x9000, RZ ;  /* 0x00009000302b7810 */ /* 0x000fe40007fbe0ff */
[----:B------:R-:W-:Y:S01]  /*103d0*/  SHF.R.U64 R30, R30, 0x3, RZ ;  /* 0x000000031e1e7819 */ /* 0x000fe200000012ff */
[----:B------:R-:W-:Y:S01]  /*103e0*/  UIMAD UR5, UR10, UR8, URZ ;  /* 0x000000080a0572a4 */ /* 0x000fe2000f8e023f */
[----:B------:R-:W-:-:S02]  /*103f0*/  LOP3.LUT R42, R43, 0x380, RZ, 0xc0, !PT ;  /* 0x000003802b2a7812 */ /* 0x000fc400078ec0ff */
[----:B------:R-:W-:Y:S01]  /*10400*/  LOP3.LUT R30, R30, R31, RZ, 0x3c, !PT ;  /* 0x0000001f1e1e7212 */ /* 0x000fe200078e3cff */
[--C-:B------:R-:W-:Y:S01]  /*10410*/  IMAD.X R31, RZ, RZ, R49.reuse, P6 ;  /* 0x000000ffff1f7224 */ /* 0x100fe200030e0631 */
[----:B------:R-:W-:Y:S01]  /*10420*/  SHF.R.U64 R42, R42, 0x3, RZ ;  /* 0x000000032a2a7819 */ /* 0x000fe200000012ff */
[----:B0-----:R0:W-:Y:S01]  /*10430*/  @!P2 ST.E desc[UR36][R64.64], R0 ;  /* 0x000000004000a985 */ /* 0x0011e2000c101924 */
[C---:B------:R-:W-:Y:S01]  /*10440*/  IADD3 R41, P4, R48.reuse, 0x8000, RZ ;  /* 0x0000800030297810 */ /* 0x040fe20007f9e0ff */
[----:B------:R-:W-:Y:S01]  /*10450*/  UIMAD.WIDE.U32 UR6, UR11, UR8, URZ ;  /* 0x000000080b0672a5 */ /* 0x000fe2000f8e003f */
[----:B------:R-:W-:Y:S01]  /*10460*/  IADD3 R45, P6, R48, 0xa000, RZ ;  /* 0x0000a000302d7810 */ /* 0x000fe20007fde0ff */
[----:B-1----:R1:W-:Y:S01]  /*10470*/  @!P0 ST.E desc[UR36][R66.64], R2 ;  /* 0x0000000242008985 */ /* 0x0023e2000c101924 */
[----:B------:R-:W-:Y:S01]  /*10480*/  UIMAD UR5, UR11, UR9, UR5 ;  /* 0x000000090b0572a4 */ /* 0x000fe2000f8e0205 */
[----:B------:R-:W-:Y:S02]  /*10490*/  LOP3.LUT R42, R42, R43, RZ, 0x3c, !PT ;  /* 0x0000002b2a2a7212 */ /* 0x000fe400078e3cff */
[----:B------:R3:W5:Y:S01]  /*104a0*/  LD.E.128 R12, desc[UR36][R20.64] ;  /* 0x00000024140c7980 */ /* 0x000762000c101d00 */
[----:B------:R-:W-:Y:S01]  /*104b0*/  ULDC.64 UR10, c[0x0][0xaf0] ;  /* 0x0002bc00000a7ab9 */ /* 0x000fe20000000a00 */
[----:B------:R-:W-:Y:S01]  /*104c0*/  LOP3.LUT R40, R41, 0x380, RZ, 0xc0, !PT ;  /* 0x0000038029287812 */ /* 0x000fe200078ec0ff */
[----:B0-----:R-:W-:Y:S01]  /*104d0*/  IMAD R0, R193, 0x20, R196 ;  /* 0x00000020c1007824 */ /* 0x001fe200078e02c4 */
[----:B------:R-:W-:Y:S01]  /*104e0*/  LOP3.LUT R44, R45, 0x380, RZ, 0xc0, !PT ;  /* 0x000003802d2c7812 */ /* 0x000fe200078ec0ff */
[----:B------:R-:W-:Y:S01]  /*104f0*/  UIADD3 UR7, UR7, UR5, URZ ;  /* 0x0000000507077290 */ /* 0x000fe2000fffe03f */
[----:B------:R-:W-:Y:S01]  /*10500*/  LOP3.LUT R43, R48, 0x380, RZ, 0xc0, !PT ;  /* 0x00000380302b7812 */ /* 0x000fe200078ec0ff */
[----:B------:R0:W5:Y:S01]  /*10510*/  LD.E.128 R8, desc[UR36][R28.64] ;  /* 0x000000241c087980 */ /* 0x000162000c101d00 */
[----:B---3--:R-:W3:Y:S01]  /*10520*/  @P1 LDC R21, c[0x0][0xbec] ;  /* 0x0002fb00ff151b82 */ /* 0x008ee20000000800 */
[----:B-1----:R-:W-:Y:S01]  /*10530*/  VIADD R2, R0, UR42 ;  /* 0x0000002a00027c36 */ /* 0x002fe20008000000 */
[----:B------:R-:W-:Y:S01]  /*10540*/  UIMAD UR8, UR12, UR10, URZ ;  /* 0x0000000a0c0872a4 */ /* 0x000fe2000f8e023f */
[----:B------:R-:W-:Y:S01]  /*10550*/  SHF.R.U64 R40, R40, 0x3, RZ ;  /* 0x0000000328287819 */ /* 0x000fe200000012ff */
[----:B------:R-:W-:Y:S01]  /*10560*/  UIMAD.WIDE.U32 UR6, UR13, UR10, UR6 ;  /* 0x0000000a0d0672a5 */ /* 0x000fe2000f8e0006 */
[----:B------:R-:W-:Y:S01]  /*10570*/  SHF.R.U64 R44, R44, 0x3, RZ ;  /* 0x000000032c2c7819 */ /* 0x000fe200000012ff */
[----:B------:R-:W-:Y:S01]  /*10580*/  UIMAD UR5, UR13, UR11, UR8 ;  /* 0x0000000b0d0572a4 */ /* 0x000fe2000f8e0208 */
[----:B------:R-:W-:Y:S01]  /*10590*/  SHF.R.U64 R43, R43, 0x3, RZ ;  /* 0x000000032b2b7819 */ /* 0x000fe200000012ff */
[----:B0-----:R-:W-:Y:S01]  /*105a0*/  IMAD.MOV.U32 R29, RZ, RZ, R2 ;  /* 0x000000ffff1d7224 */ /* 0x001fe200078e0002 */
[----:B------:R0:W5:Y:S01]  /*105b0*/  LD.E.128 R4, desc[UR36][R30.64] ;  /* 0x000000241e047980 */ /* 0x000162000c101d00 */
[----:B------:R-:W-:Y:S01]  /*105c0*/  LOP3.LUT R40, R40, R41, RZ, 0x3c, !PT ;  /* 0x0000002928287212 */ /* 0x000fe200078e3cff */
[----:B------:R-:W-:Y:S01]  /*105d0*/  UIADD3 UR5, UR7, UR5, URZ ;  /* 0x0000000507057290 */ /* 0x000fe2000fffe03f */
[----:B------:R-:W-:Y:S01]  /*105e0*/  LOP3.LUT R44, R44, R45, RZ, 0x3c, !PT ;  /* 0x0000002d2c2c7212 */ /* 0x000fe200078e3cff */
[--C-:B------:R-:W-:Y:S01]  /*105f0*/  IMAD.X R41, RZ, RZ, R49.reuse, P4 ;  /* 0x000000ffff297224 */ /* 0x100fe200020e0631 */
[----:B------:R-:W-:Y:S01]  /*10600*/  LOP3.LUT R48, R43, R48, RZ, 0x3c, !PT ;  /* 0x000000302b307212 */ /* 0x000fe200078e3cff */
[--C-:B------:R-:W-:Y:S01]  /*10610*/  IMAD.X R43, RZ, RZ, R49.reuse, P5 ;  /* 0x000000ffff2b7224 */ /* 0x100fe200028e0631 */
[----:B------:R-:W-:Y:S01]  /*10620*/  ULDC.64 UR8, c[0x0][0xae0] ;  /* 0x0002b80000087ab9 */ /* 0x000fe20000000a00 */
[----:B------:R-:W-:Y:S01]  /*10630*/  IMAD.X R45, RZ, RZ, R49, P6 ;  /* 0x000000ffff2d7224 */ /* 0x000fe200030e0631 */
[----:B------:R1:W5:Y:S04]  /*10640*/  LD.E.128 R68, desc[UR36][R32.64] ;  /* 0x0000002420447980 */ /* 0x000368000c101d00 */
[----:B------:R4:W5:Y:S01]  /*10650*/  LD.E.128 R60, desc[UR36][R34.64] ;  /* 0x00000024223c7980 */ /* 0x000962000c101d00 */
[----:B---3--:R-:W-:-:S03]  /*10660*/  @P1 IMAD.HI.U32 R0, R2, R21, RZ ;  /* 0x0000001502001227 */ /* 0x008fc600078e00ff */
[----:B------:R-:W5:Y:S02]  /*10670*/  LD.E.128 R48, desc[UR36][R48.64] ;  /* 0x0000002430307980 */ /* 0x000f64000c101d00 */
[----:B--2---:R-:W-:Y:S02]  /*10680*/  @P1 SHF.R.U32.HI R29, RZ, R53, R0 ;  /* 0x00000035ff1d1219 */ /* 0x004fe40000011600 */
[----:B------:R2:W5:Y:S02]  /*10690*/  LD.E.128 R56, desc[UR36][R36.64] ;  /* 0x0000002424387980 */ /* 0x000564000c101d00 */
[--C-:B------:R-:W-:Y:S01]  /*106a0*/  SHF.R.S32.HI R0, RZ, 0x1f, R29.reuse ;  /* 0x0000001fff007819 */ /* 0x100fe2000001141d */
[----:B0-----:R-:W-:Y:S01]  /*106b0*/  IMAD.MOV R31, RZ, RZ, -R29 ;  /* 0x000000ffff1f7224 */ /* 0x001fe200078e0a1d */
[----:B------:R2:W5:Y:S01]  /*106c0*/  LD.E.128 R24, desc[UR36][R38.64] ;  /* 0x0000002426187980 */ /* 0x000562000c101d00 */
[----:B------:R-:W-:Y:S02]  /*106d0*/  IMAD.U32 R21, RZ, RZ, UR7 ;  /* 0x00000007ff157e24 */ /* 0x000fe4000f8e00ff */
[----:B------:R-:W-:Y:S01]  /*106e0*/  IMAD R0, R0, UR8, RZ ;  /* 0x0000000800007c24 */ /* 0x000fe2000f8e02ff */
[----:B------:R2:W5:Y:S01]  /*106f0*/  LD.E.128 R80, desc[UR36][R40.64] ;  /* 0x0000002428507980 */ /* 0x000562000c101d00 */
[----:B------:R-:W-:-:S02]  /*10700*/  IMAD R31, R52, R31, R2 ;  /* 0x0000001f341f7224 */ /* 0x000fc400078e0202 */
[----:B------:R-:W-:Y:S01]  /*10710*/  IMAD.U32 R20, RZ, RZ, UR6 ;  /* 0x00000006ff147e24 */ /* 0x000fe2000f8e00ff */
[----:B------:R2:W5:Y:S01]  /*10720*/  LD.E.128 R76, desc[UR36][R42.64] ;  /* 0x000000242a4c7980 */ /* 0x000562000c101d00 */
[----:B------:R-:W-:Y:S01]  /*10730*/  IMAD.U32 R21, RZ, RZ, UR5 ;  /* 0x00000005ff157e24 */ /* 0x000fe2000f8e00ff */
[----:B------:R-:W-:Y:S02]  /*10740*/  ULDC.64 UR6, c[0x0][0xad8] ;  /* 0x0002b60000067ab9 */ /* 0x000fe40000000a00 */
[----:B------:R2:W5:Y:S01]  /*10750*/  LD.E.128 R72, desc[UR36][R44.64] ;  /* 0x000000242c487980 */ /* 0x000562000c101d00 */
[----:B-1----:R-:W-:-:S03]  /*10760*/  IMAD R33, R29, UR9, R0 ;  /* 0x000000091d217c24 */ /* 0x002fc6000f8e0200 */
[----:B------:R2:W5:Y:S01]  /*10770*/  LD.E.128 R64, desc[UR36][R46.64] ;  /* 0x000000242e407980 */ /* 0x000562000c101d00 */
[----:B------:R-:W-:Y:S01]  /*10780*/  SHF.R.S32.HI R0, RZ, 0x1f, R31 ;  /* 0x0000001fff007819 */ /* 0x000fe2000001141f */
[----:B------:R-:W-:Y:S01]  /*10790*/  @!PT LDS RZ, [RZ] ;  /* 0x00000000fffff984 */ /* 0x000fe20000000800 */
[----:B------:R-:W-:Y:S01]  /*107a0*/  @!PT LDS RZ, [RZ] ;  /* 0x00000000fffff984 */ /* 0x000fe20000000800 */
[----:B------:R-:W-:Y:S01]  /*107b0*/  @!PT LDS RZ, [RZ] ;  /* 0x00000000fffff984 */ /* 0x000fe20000000800 */
[----:B------:R-:W-:Y:S01]  /*107c0*/  @!PT LDS RZ, [RZ] ;  /* 0x00000000fffff984 */ /* 0x000fe20000000800 */
[----:B------:R0:W-:Y:S06]  /*107d0*/  MEMBAR.ALL.CTA ;  /* 0x0000000000007992 */ /* 0x0001ec0000008000 */
[----:B0-----:R-:W0:Y:S01]  /*107e0*/  FENCE.VIEW.ASYNC.S ;  /* 0x00000000000073c6 */ /* 0x001e220000000000 */
[----:B------:R-:W-:-:S04]  /*107f0*/  IMAD.WIDE.U32 R20, R29, UR8, R20 ;  /* 0x000000081d147c25 */ /* 0x000fc8000f8e0014 */
[----:B------:R-:W-:Y:S02]  /*10800*/  IMAD.IADD R21, R21, 0x1, R33 ;  /* 0x0000000115157824 */ /* 0x000fe400078e0221 */
[----:B------:R-:W-:Y:S02]  /*10810*/  IMAD R2, R0, UR6, RZ ;  /* 0x0000000600027c24 */ /* 0x000fe4000f8e02ff */
[----:B----4-:R-:W-:Y:S02]  /*10820*/  VIADD R34, R196, UR42 ;  /* 0x0000002ac4227c36 */ /* 0x010fe40008000000 */
[C---:B------:R-:W-:Y:S02]  /*10830*/  IMAD R29, R31.reuse, UR7, R2 ;  /* 0x000000071f1d7c24 */ /* 0x040fe4000f8e0202 */
[----:B------:R-:W-:Y:S01]  /*10840*/  IMAD.WIDE.U32 R20, R31, UR6, R20 ;  /* 0x000000061f147c25 */ /* 0x000fe2000f8e0014 */
[----:B------:R-:W-:Y:S01]  /*10850*/  ISETP.GE.AND P2, PT, R34, R3, PT ;  /* 0x000000032200720c */ /* 0x000fe20003f46270 */
[----:B------:R-:W-:-:S02]  /*10860*/  ULDC.64 UR6, c[0x0][0xa80] ;  /* 0x0002a00000067ab9 */ /* 0x000fc40000000a00 */
[----:B------:R-:W-:Y:S01]  /*10870*/  VIADD R17, R17, 0x30820 ;  /* 0x0003082011117836 */ /* 0x000fe20000000000 */
[----:B------:R-:W-:Y:S01]  /*10880*/  LEA R2, P3, R20, UR6, 0x1 ;  /* 0x0000000614027c11 */ /* 0x000fe2000f8608ff */
[----:B------:R-:W-:Y:S02]  /*10890*/  IMAD.IADD R21, R21, 0x1, R29 ;  /* 0x0000000115157824 */ /* 0x000fe400078e021d */
[----:B------:R-:W-:Y:S01]  /*108a0*/  VIADD R0, R34, 0x20 ;  /* 0x0000002022007836 */ /* 0x000fe20000000000 */
[----:B------:R-:W-:Y:S02]  /*108b0*/  PRMT R17, RZ, 0x654, R17 ;  /* 0x00000654ff117816 */ /* 0x000fe40000000011 */
[----:B------:R-:W-:Y:S02]  /*108c0*/  LEA.HI.X R32, R20, UR7, R21, 0x1, P3 ;  /* 0x0000000714207c11 */ /* 0x000fe400098f0c15 */
[-C--:B------:R-:W-:Y:S01]  /*108d0*/  ISETP.GE.AND P1, PT, R0, R3.reuse, PT ;  /* 0x000000030000720c */ /* 0x080fe20003f26270 */
[----:B------:R-:W-:Y:S01]  /*108e0*/  VIADD R0, R34, 0x40 ;  /* 0x0000004022007836 */ /* 0x000fe20000000000 */
[----:B0-----:R0:W-:Y:S01]  /*108f0*/  SYNCS.ARRIVE.TRANS64.RED.A1T0 RZ, [R17+URZ], RZ ;  /* 0x000000ff11ff79a7 */ /* 0x0011e2000810043f */
[----:B------:R2:W1:Y:S01]  /*10900*/  SHFL.IDX PT, R31, R2, RZ, 0x181f ;  /* 0x00181fff021f7589 */ /* 0x00046200000e0000 */
[----:B------:R-:W-:Y:S02]  /*10910*/  BSSY B1, `(.L_x_4346) ;  /* 0x0000011000017945 */ /* 0x000fe40003800000 */
[----:B------:R-:W-:Y:S01]  /*10920*/  ISETP.GE.AND P0, PT, R0, R3, PT ;  /* 0x000000030000720c */ /* 0x000fe20003f06270 */
[----:B0-----:R2:W0:Y:S01]  /*10930*/  SHFL.IDX PT, R17, R32, RZ, 0x181f ;  /* 0x00181fff20117589 */ /* 0x00142200000e0000 */
[----:B------:R-:W-:Y:S11]  /*10940*/  @P2 BRA `(.L_x_4347) ;  /* 0x0000000000342947 */ /* 0x000ff60003800000 */
[----:B------:R-:W-:Y:S02]  /*10950*/  ULDC UR5, c[0x0][0xac8] ;  /* 0x0002b20000057ab9 */ /* 0x000fe40000000800 */
[----:B------:R-:W-:Y:S02]  /*10960*/  ISETP.GE.AND P4, PT, R22, UR5, PT ;  /* 0x0000000516007c0c */ /* 0x000fe4000bf86270 */
[----:B------:R-:W-:Y:S02]  /*10970*/  ISETP.GE.AND P3, PT, R23, UR5, PT ;  /* 0x0000000517007c0c */ /* 0x000fe4000bf66270 */
[----:B------:R-:W-:-:S09]  /*10980*/  ISETP.GE.AND P2, PT, R192, UR5, PT ;  /* 0x00000005c0007c0c */ /* 0x000fd2000bf46270 */
[CC--:B-1----:R-:W-:Y:S02]  /*10990*/  @!P4 LEA R20, P6, R22.reuse, R31.reuse, 0x1 ;  /* 0x0000001f1614c211 */ /* 0x0c2fe400078c08ff */
[C---:B------:R-:W-:Y:S02]  /*109a0*/  @!P3 LEA R28, P5, R23.reuse, R31, 0x1 ;  /* 0x0000001f171cb211 */ /* 0x040fe400078a08ff */
[----:B0-----:R-:W-:Y:S02]  /*109b0*/  @!P4 LEA.HI.X R21, R22, R17, R206, 0x1, P6 ;  /* 0x000000111615c211 */ /* 0x001fe400030f0cce */
[C---:B------:R-:W-:Y:S02]  /*109c0*/  @!P2 LEA R30, P6, R192.reuse, R31, 0x1 ;  /* 0x0000001fc01ea211 */ /* 0x040fe400078c08ff */
[-C--:B------:R-:W-:Y:S01]  /*109d0*/  @!P3 LEA.HI.X R29, R23, R17.reuse, R205, 0x1, P5 ;  /* 0x00000011171db211 */ /* 0x080fe200028f0ccd */
[----:B-----5:R3:W-:Y:S01]  /*109e0*/  @!P4 ST.E.128 desc[UR36][R20.64], R48 ;  /* 0x000000301400c985 */ /* 0x0207e2000c101d24 */
[----:B------:R-:W-:-:S03]  /*109f0*/  @!P2 LEA.HI.X R31, R192, R17, R204, 0x1, P6 ;  /* 0x00000011c01fa211 */ /* 0x000fc600030f0ccc */
[----:B------:R3:W-:Y:S04]  /*10a00*/  @!P3 ST.E.128 desc[UR36][R28.64], R68 ;  /* 0x000000441c00b985 */ /* 0x0007e8000c101d24 */
[----:B------:R3:W-:Y:S02]  /*10a10*/  @!P2 ST.E.128 desc[UR36][R30.64], R80 ;  /* 0x000000501e00a985 */ /* 0x0007e4000c101d24 */
.L_x_4347:
[----:B------:R-:W-:Y:S05]  /*10a20*/  BSYNC B1 ;  /* 0x0000000000017941 */ /* 0x000fea0003800000 */
.L_x_4346:
[----:B0-----:R0:W4:Y:S01]  /*10a30*/  SHFL.IDX PT, R17, R32, 0x1, 0x181f ;  /* 0x00381f0020117f89 */ /* 0x00112200000e0000 */
        /* <DEDUP_REMOVED lines=13> */
[----:B-----5:R3:W-:Y:S04]  /*10b10*/  @!P4 ST.E.128 desc[UR36][R20.64], R12 ;  /* 0x0000000c1400c985 */ /* 0x0207e8000c101d24 */
[----:B------:R3:W-:Y:S04]  /*10b20*/  @!P5 ST.E.128 desc[UR36][R28.64], R60 ;  /* 0x0000003c1c00d985 */ /* 0x0007e8000c101d24 */
[----:B------:R3:W-:Y:S02]  /*10b30*/  @!P6 ST.E.128 desc[UR36][R30.64], R76 ;  /* 0x0000004c1e00e985 */ /* 0x0007e4000c101d24 */
.L_x_4349:
[----:B------:R-:W-:Y:S05]  /*10b40*/  BSYNC B1 ;  /* 0x0000000000017941 */ /* 0x000fea0003800000 */
.L_x_4348:
        /* <DEDUP_REMOVED lines=17> */
.L_x_4351:
[----:B------:R-:W-:Y:S05]  /*10c60*/  BSYNC B1 ;  /* 0x0000000000017941 */ /* 0x000fea0003800000 */
.L_x_4350:
[----:B------:R-:W-:Y:S01]  /*10c70*/  VIADD R0, R34, 0x60 ;  /* 0x0000006022007836 */ /* 0x000fe20000000000 */
[----:B0----5:R0:W0:Y:S04]  /*10c80*/  SHFL.IDX PT, R11, R32, 0x3, 0x181f ;  /* 0x00781f00200b7f89 */ /* 0x02102800000e0000 */
[----:B------:R-:W-:Y:S01]  /*10c90*/  ISETP.GE.AND P0, PT, R0, R3, PT ;  /* 0x000000030000720c */ /* 0x000fe20003f06270 */
[----:B------:R0:W0:-:S12]  /*10ca0*/  SHFL.IDX PT, R13, R2, 0x3, 0x181f ;  /* 0x00781f00020d7f89 */ /* 0x00001800000e0000 */
[----:B------:R-:W-:Y:S05]  /*10cb0*/  @P0 BRA `(.L_x_4352) ;  /* 0x0000000800e80947 */ /* 0x000fea0003800000 */
[----:B------:R-:W-:Y:S02]  /*10cc0*/  ULDC UR5, c[0x0][0xac8] ;  /* 0x0002b20000057ab9 */ /* 0x000fe40000000800 */
[----:B------:R-:W-:Y:S02]  /*10cd0*/  ISETP.GE.AND P2, PT, R22, UR5, PT ;  /* 0x0000000516007c0c */ /* 0x000fe4000bf46270 */
[----:B------:R-:W-:-:S11]  /*10ce0*/  ISETP.GE.AND P3, PT, R23, UR5, PT ;  /* 0x0000000517007c0c */ /* 0x000fd6000bf66270 */
[CC--:B0-2-4-:R-:W-:Y:S02]  /*10cf0*/  @!P2 LEA R2, P0, R22.reuse, R13.reuse, 0x1 ;  /* 0x0000000d1602a211 */ /* 0x0d5fe400078008ff */
[C---:B------:R-:W-:Y:S02]  /*10d00*/  @!P3 LEA R8, P1, R23.reuse, R13, 0x1 ;  /* 0x0000000d1708b211 */ /* 0x040fe400078208ff */
[-C--:B------:R-:W-:Y:S02]  /*10d10*/  @!P2 LEA.HI.X R3, R22, R11.reuse, R206, 0x1, P0 ;  /* 0x0000000b1603a211 */ /* 0x080fe400000f0cce */
        /* <DEDUP_REMOVED lines=9> */
.L_x_4345:
        /* <DEDUP_REMOVED lines=54> */
.L_x_4354:
[----:B------:R-:W-:Y:S05]  /*11110*/  BSYNC B1 ;  /* 0x0000000000017941 */ /* 0x000fea0003800000 */
.L_x_4353:
[----:B------:R-:W-:Y:S01]  /*11120*/  R2UR UR13, R194 ;  /* 0x00000000c20d72ca */ /* 0x000fe200000e0000 */
[----:B------:R-:W-:Y:S01]  /*11130*/  ULDC.64 UR10, c[0x0][0xae8] ;  /* 0x0002ba00000a7ab9 */ /* 0x000fe20000000a00 */
[----:B------:R-:W-:Y:S01]  /*11140*/  R2UR UR12, R195 ;  /* 0x00000000c30c72ca */ /* 0x000fe200000e0000 */
[----:B------:R-:W-:Y:S01]  /*11150*/  UIMAD UR5, UR8, UR10, URZ ;  /* 0x0000000a080572a4 */ /* 0x000fe2000f8e023f */
[----:B------:R-:W-:Y:S01]  /*11160*/  VIADD R6, R6, UR42 ;  /* 0x0000002a06067c36 */ /* 0x000fe20008000000 */
[----:B------:R-:W-:Y:S03]  /*11170*/  BSSY B1, `(.L_x_4355) ;  /* 0x0000038000017945 */ /* 0x000fe60003800000 */
[----:B0-----:R-:W-:-:S04]  /*11180*/  @P1 IMAD.HI.U32 R0, R6, R9, RZ ;  /* 0x0000000906001227 */ /* 0x001fc800078e00ff */
[----:B--2---:R-:W-:Y:S01]  /*11190*/  IMAD.MOV.U32 R5, RZ, RZ, R6 ;  /* 0x000000ffff057224 */ /* 0x004fe200078e0006 */
        /* <DEDUP_REMOVED lines=43> */
[----:B------:R-:W-:-:S09]  /*11450*/  ISETP.GE.AND P2, PT, R192, UR5, PT ;  /* 0x00000005c0007c0c */ /* 0x000fd2000bf46270 */
[CC--:B-1----:R-:W-:Y:S02]  /*11460*/  @!P4 LEA R10, P6, R22.reuse, R7.reuse, 0x1 ;  /* 0x00000007160ac211 */ /* 0x0c2fe400078c08ff */
[C---:B------:R-:W-:Y:S02]  /*11470*/  @!P3 LEA R12, P5, R23.reuse, R7, 0x1 ;  /* 0x00000007170cb211 */ /* 0x040fe400078a08ff */
[----:B--2---:R-:W-:Y:S02]  /*11480*/  @!P4 LEA.HI.X R11, R22, R3, R206, 0x1, P6 ;  /* 0x00000003160bc211 */ /* 0x004fe400030f0cce */
[C---:B------:R-:W-:Y:S02]  /*11490*/  @!P2 LEA R2, P6, R192.reuse, R7, 0x1 ;  /* 0x00000007c002a211 */ /* 0x040fe400078c08ff */
[-C--:B------:R-:W-:Y:S01]  /*114a0*/  @!P3 LEA.HI.X R13, R23, R3.reuse, R205, 0x1, P5 ;  /* 0x00000003170db211 */ /* 0x080fe200028f0ccd */
[----:B------:R3:W-:Y:S01]  /*114b0*/  @!P4 ST.E.128 desc[UR36][R10.64], RZ ;  /* 0x000000ff0a00c985 */ /* 0x0007e2000c101d24 */
[----:B------:R-:W-:-:S03]  /*114c0*/  @!P2 LEA.HI.X R3, R192, R3, R204, 0x1, P6 ;  /* 0x00000003c003a211 */ /* 0x000fc600030f0ccc */
[----:B------:R3:W-:Y:S04]  /*114d0*/  @!P3 ST.E.128 desc[UR36][R12.64], RZ ;  /* 0x000000ff0c00b985 */ /* 0x0007e8000c101d24 */
[----:B------:R3:W-:Y:S02]  /*114e0*/  @!P2 ST.E.128 desc[UR36][R2.64], RZ ;  /* 0x000000ff0200a985 */ /* 0x0007e4000c101d24 */
.L_x_4356:
[----:B------:R-:W-:Y:S05]  /*114f0*/  BSYNC B1 ;  /* 0x0000000000017941 */ /* 0x000fea0003800000 */
.L_x_4355:
[----:B--23--:R2:W3:Y:S01]  /*11500*/  SHFL.IDX PT, R3, R5, 0x1, 0x181f ;  /* 0x00381f0005037f89 */ /* 0x00c4e200000e0000 */
[----:B------:R-:W-:Y:S03]  /*11510*/  BSSY B1, `(.L_x_4357) ;  /* 0x0000010000017945 */ /* 0x000fe60003800000 */
[----:B-1----:R2:W1:Y:S01]  /*11520*/  SHFL.IDX PT, R7, R4, 0x1, 0x181f ;  /* 0x00381f0004077f89 */ /* 0x00246200000e0000 */
        /* <DEDUP_REMOVED lines=8> */
[-C--:B---3--:R-:W-:Y:S02]  /*115b0*/  @!P4 LEA.HI.X R11, R22, R3.reuse, R206, 0x1, P1 ;  /* 0x00000003160bc211 */ /* 0x088fe400008f0cce */
[-C--:B------:R-:W-:Y:S02]  /*115c0*/  @!P5 LEA.HI.X R13, R23, R3.reuse, R205, 0x1, P2 ;  /* 0x00000003170dd211 */ /* 0x080fe400010f0ccd */
[----:B------:R-:W-:Y:S01]  /*115d0*/  @!P6 LEA.HI.X R3, R192, R3, R204, 0x1, P3 ;  /* 0x00000003c003e211 */ /* 0x000fe200018f0ccc */
[----:B------:R4:W-:Y:S04]  /*115e0*/  @!P4 ST.E.128 desc[UR36][R10.64], RZ ;  /* 0x000000ff0a00c985 */ /* 0x0009e8000c101d24 */
[----:B------:R4:W-:Y:S04]  /*115f0*/  @!P5 ST.E.128 desc[UR36][R12.64], RZ ;  /* 0x000000ff0c00d985 */ /* 0x0009e8000c101d24 */
[----:B------:R4:W-:Y:S02]  /*11600*/  @!P6 ST.E.128 desc[UR36][R2.64], RZ ;  /* 0x000000ff0200e985 */ /* 0x0009e4000c101d24 */
.L_x_4358:
[----:B------:R-:W-:Y:S05]  /*11610*/  BSYNC B1 ;  /* 0x0000000000017941 */ /* 0x000fea0003800000 */
.L_x_4357:
[----:B---34-:R3:W4:Y:S01]  /*11620*/  SHFL.IDX PT, R3, R5, 0x2, 0x181f ;  /* 0x00581f0005037f89 */ /* 0x01872200000e0000 */
        /* <DEDUP_REMOVED lines=16> */
.L_x_4360:
[----:B------:R-:W-:Y:S05]  /*11730*/  BSYNC B1 ;  /* 0x0000000000017941 */ /* 0x000fea0003800000 */
.L_x_4359:
        /* <DEDUP_REMOVED lines=18> */
.L_x_4352:
[----:B------:R-:W-:Y:S05]  /*11860*/  BSYNC B0 ;  /* 0x0000000000007941 */ /* 0x000fea0003800000 */
.L_x_4344:
[----:B------:R-:W-:Y:S02]  /*11870*/  ULDC UR5, c[0x0][0xc38] ;  /* 0x00030e0000057ab9 */ /* 0x000fe40000000800 */
[----:B------:R-:W-:-:S06]  /*11880*/  UISETP.GE.AND UP0, UPT, UR4, UR5, UPT ;  /* 0x000000050400728c */ /* 0x000fcc000bf06270 */
[----:B------:R-:W-:-:S13]  /*11890*/  PLOP3.LUT P0, PT, PT, PT, UP0, 0x80, 0x0 ;  /* 0x000000000000781c */ /* 0x000fda0003f0f008 */
[----:B------:R-:W-:Y:S05]  /*118a0*/  @!P0 BRA `(.L_x_4361) ;  /* 0xfffffef400188947 */ /* 0x000fea000383ffff */
[----:B------:R-:W-:Y:S05]  /*118b0*/  EXIT ;  /* 0x000000000000794d */ /* 0x000fea0003800000 */
.L_x_4255:
        /* <DEDUP_REMOVED lines=16> */
[----:B------:R-:W-:Y:S01]  /*119c0*/  IMAD.SHL.U32 R37, R3, 0x8, RZ ;  /* 0x0000000803257824 */ /* 0x000fe200078e00ff */
[----:B------:R-:W-:Y:S01]  /*119d0*/  ULDC UR9, c[0x0][0x2b8] ;  /* 0x0000ae0000097ab9 */ /* 0x000fe20000000800 */
[----:B------:R-:W-:Y:S01]  /*119e0*/  LOP3.LUT R16, R16, 0xfffffffd, RZ, 0xc0, !PT ;  /* 0xfffffffd10107812 */ /* 0x000fe200078ec0ff */
[----:B------:R-:W0:Y:S01]  /*119f0*/  S2UR UR8, SR_CgaCtaId ;  /* 0x00000000000879c3 */ /* 0x000e220000008800 */
[----:B------:R-:W-:Y:S01]  /*11a00*/  ULDC.64 UR4, c[0x0][0x418] ;  /* 0x0001060000047ab9 */ /* 0x000fe20000000a00 */
[C---:B------:R-:W-:Y:S01]  /*11a10*/  LOP3.LUT R0, R37.reuse, 0x1f8, RZ, 0xc0, !PT ;  /* 0x000001f825007812 */ /* 0x040fe200078ec0ff */
[----:B------:R-:W-:Y:S01]  /*11a20*/  UISETP.NE.U32.AND UP0, UPT, UR4, URZ, UPT ;  /* 0x0000003f0400728c */ /* 0x000fe2000bf05070 */
[----:B------:R1:W-:Y:S01]  /*11a30*/  STL [R1], RZ ;  /* 0x000000ff01007387 */ /* 0x0003e20000100800 */
[----:B------:R-:W-:Y:S01]  /*11a40*/  ULDC UR40, c[0x0][0x288] ;  /* 0x0000a20000287ab9 */ /* 0x000fe20000000800 */
[----:B------:R-:W-:Y:S01]  /*11a50*/  LOP3.LUT R0, R0, 0x38, R3, 0x78, !PT ;  /* 0x0000003800007812 */ /* 0x000fe200078e7803 */
[----:B------:R-:W-:Y:S01]  /*11a60*/  UISETP.NE.AND.EX UP0, UPT, UR5, URZ, UPT, UP0 ;  /* 0x0000003f0500728c */ /* 0x000fe2000bf05300 */
[----:B------:R-:W-:Y:S01]  /*11a70*/  IMAD.U32 R34, RZ, RZ, UR10 ;  /* 0x0000000aff227e24 */ /* 0x000fe2000f8e00ff */
[----:B------:R-:W-:Y:S01]  /*11a80*/  ULDC UR4, c[0x0][0x424] ;  /* 0x0001090000047ab9 */ /* 0x000fe20000000800 */
[----:B------:R-:W-:Y:S01]  /*11a90*/  LOP3.LUT R30, R0, 0x200, R37, 0xf8, !PT ;  /* 0x00000200001e7812 */ /* 0x000fe200078ef825 */
[----:B------:R-:W-:Y:S01]  /*11aa0*/  USEL UR4, UR4, 0x1, UP0 ;  /* 0x0000000104047887 */ /* 0x000fe20008000000 */
[----:B------:R-:W-:Y:S01]  /*11ab0*/  LOP3.LUT R37, R37, 0x38, RZ, 0xc0, !PT ;  /* 0x0000003825257812 */ /* 0x000fe200078ec0ff */
[----:B------:R-:W-:Y:S01]  /*11ac0*/  UMOV UR5, 0x400 ;  /* 0x0000040000057882 */ /* 0x000fe20000000000 */
[----:B------:R-:W-:Y:S01]  /*11ad0*/  ULDC UR39, c[0x0][0x448] ;  /* 0x0001120000277ab9 */ /* 0x000fe20000000800 */
[----:B------:R-:W-:Y:S01]  /*11ae0*/  IMAD.MOV.U32 R26, RZ, RZ, 0x1 ;  /* 0x00000001ff1a7424 */ /* 0x000fe200078e00ff */
[C---:B------:R-:W-:Y:S01]  /*11af0*/  LOP3.LUT R0, R37.reuse, 0x40, RZ, 0xfc, !PT ;  /* 0x0000004025007812 */ /* 0x040fe200078efcff */
[----:B------:R-:W-:Y:S01]  /*11b00*/  IMAD.MOV.U32 R23, RZ, RZ, RZ ;  /* 0x000000ffff177224 */ /* 0x000fe200078e00ff */
[----:B------:R-:W-:Y:S01]  /*11b10*/  LOP3.LUT R2, R37, 0x80, RZ, 0xfc, !PT ;  /* 0x0000008025027812 */ /* 0x000fe200078efcff */
[----:B------:R-:W-:Y:S01]  /*11b20*/  UIMAD UR39, UR39, UR40, URZ ;  /* 0x00000028272772a4 */ /* 0x000fe2000f8e023f */
[----:B------:R-:W-:Y:S01]  /*11b30*/  ISETP.GE.AND P1, PT, R0, UR9, PT ;  /* 0x0000000900007c0c */ /* 0x000fe2000bf26270 */
[----:B------:R-:W-:Y:S01]  /*11b40*/  ULDC UR47, c[0x0][0xc] ;  /* 0x00000300002f7ab9 */ /* 0x000fe20000000800 */
[----:B0-----:R-:W-:-:S06]  /*11b50*/  ULEA UR8, UR8, UR5, 0x18 ;  /* 0x0000000508087291 */ /* 0x001fcc000f8ec03f */
[----:B------:R-:W-:-:S04]  /*11b60*/  IMAD.U32 R17, RZ, RZ, UR8 ;  /* 0x00000008ff117e24 */ /* 0x000fc8000f8e00ff */
[----:B------:R-:W-:Y:S01]  /*11b70*/  IMAD R31, R30, 0x2, R17 ;  /* 0x000000021e1f7824 */ /* 0x000fe200078e0211 */
[----:B--2---:R-:W-:Y:S02]  /*11b80*/  R2UR UR6, R4 ;  /* 0x00000000040672ca */ /* 0x004fe400000e0000 */
[C---:B------:R-:W-:Y:S01]  /*11b90*/  LOP3.LUT R4, R3.reuse, 0x7f, RZ, 0xc0, !PT ;  /* 0x0000007f03047812 */ /* 0x040fe200078ec0ff */
[----:B------:R-:W-:-:S03]  /*11ba0*/  IMAD.SHL.U32 R3, R3, 0x10, RZ ;  /* 0x0000001003037824 */ /* 0x000fc600078e00ff */
[----:B------:R-:W-:-:S07]  /*11bb0*/  SHF.R.U32.HI R36, RZ, 0x3, R4 ;  /* 0x00000003ff247819 */ /* 0x000fce0000011604 */
[----:B------:R-:W-:-:S03]  /*11bc0*/  ULOP3.LUT UR48, UR6, 0x2, URZ, 0xfc, !UPT ;  /* 0x0000000206307892 */ /* 0x000fc6000f8efc3f */
[----:B------:R-:W-:Y:S02]  /*11bd0*/  ULDC.64 UR6, c[0x0][0x2f0] ;  /* 0x0000bc0000067ab9 */ /* 0x000fe40000000a00 */
[----:B------:R-:W-:Y:S01]  /*11be0*/  ISETP.GE.AND P0, PT, R0, UR7, PT ;  /* 0x0000000700007c0c */ /* 0x000fe2000bf06270 */
[----:B------:R-:W-:Y:S01]  /*11bf0*/  UIMAD UR38, UR4, UR6, URZ ;  /* 0x00000006042672a4 */ /* 0x000fe2000f8e023f */
[----:B------:R-:W-:-:S03]  /*11c00*/  ISETP.GE.AND P2, PT, R2, UR7, PT ;  /* 0x0000000702007c0c */ /* 0x000fc6000bf46270 */
[----:B------:R-:W-:Y:S02]  /*11c10*/  UIADD3 UR4, UR38, 0x5f, URZ ;  /* 0x0000005f26047890 */ /* 0x000fe4000fffe03f */
[----:B------:R-:W-:Y:S02]  /*11c20*/  UIADD3 UR49, UR38, 0x1, -UR40 ;  /* 0x0000000126317890 */ /* 0x000fe4000fffe828 */
[----:B------:R-:W-:Y:S02]  /*11c30*/  UIMAD.WIDE UR4, UR4, 0x2aaaaaab, URZ ;  /* 0x2aaaaaab040478a5 */ /* 0x000fe4000f8e023f */
[----:B------:R-:W-:Y:S02]  /*11c40*/  UIADD3 UR40, UR38, -UR40, URZ ;  /* 0x8000002826287290 */ /* 0x000fe4000fffe03f */
[----:B------:R-:W-:Y:S01]  /*11c50*/  @P0 LOP3.LUT R16, R16, 0x2, RZ, 0xfc, !PT ;  /* 0x0000000210100812 */ /* 0x000fe200078efcff */
[----:B------:R-:W-:Y:S01]  /*11c60*/  USHF.R.U32.HI UR41, URZ, 0x1f, UR5 ;  /* 0x0000001f3f297899 */ /* 0x000fe20008011605 */
[----:B------:R-:W-:-:S02]  /*11c70*/  ISETP.GE.AND P0, PT, R0, UR7, PT ;  /* 0x0000000700007c0c */ /* 0x000fc4000bf06270 */
[----:B------:R-:W-:Y:S01]  /*11c80*/  LOP3.LUT R16, R16, 0xfffffbff, RZ, 0xc0, !PT ;  /* 0xfffffbff10107812 */ /* 0x000fe200078ec0ff */
[----:B------:R-:W-:Y:S01]  /*11c90*/  ULEA.HI.SX32 UR41, UR5, UR41, 0x1c ;  /* 0x0000002905297291 */ /* 0x000fe2000f8fe23f */
[----:B------:R-:W-:Y:S02]  /*11ca0*/  LOP3.LUT R0, R36, 0x70, R3, 0xf8, !PT ;  /* 0x0000007024007812 */ /* 0x000fe400078ef803 */
        /* <DEDUP_REMOVED lines=20> */
.L_x_4417:
        /* <DEDUP_REMOVED lines=22> */
.L_x_4363:
[----:B------:R-:W-:Y:S01]  /*11f50*/  ULDC UR8, c[0x0][0xc54] ;  /* 0x0003150000087ab9 */ /* 0x000fe20000000800 */
[----:B------:R-:W-:Y:S01]  /*11f60*/  UMOV UR6, UR7 ;  /* 0x0000000700067c82 */ /* 0x000fe20008000000 */
[----:B------:R-:W-:-:S11]  /*11f70*/  UISETP.NE.AND UP0, UPT, UR8, 0x1, UPT ;  /* 0x000000010800788c */ /* 0x000fd6000bf05270 */
[----:B------:R-:W-:Y:S02]  /*11f80*/  @UP0 ULDC.64 UR10, c[0x0][0xc58] ;  /* 0x00031600000a0ab9 */ /* 0x000fe40000000a00 */
[----:B------:R-:W-:-:S04]  /*11f90*/  UIMAD.WIDE.U32 UR4, UR7, UR10, URZ ;  /* 0x0000000a070472a5 */ /* 0x000fc8000f8e003f */
[----:B------:R-:W-:-:S04]  /*11fa0*/  @UP0 USHF.R.U32.HI UR6, URZ, UR11, UR5 ;  /* 0x0000000b3f060299 */ /* 0x000fc80008011605 */
[----:B------:R-:W-:-:S12]  /*11fb0*/  UIMAD UR4, UR6, UR8, URZ ;  /* 0x00000008060472a4 */ /* 0x000fd8000f8e023f */
.L_x_4364:
        /* <DEDUP_REMOVED lines=48> */
.L_x_4366:
[----:B------:R-:W-:-:S11]  /*122c0*/  UISETP.NE.AND UP1, UPT, UR5, 0x1, UPT ;  /* 0x000000010500788c */ /* 0x000fd6000bf25270 */
[----:B------:R-:W-:Y:S02]  /*122d0*/  @UP1 ULDC.64 UR10, c[0x0][0x9e8] ;  /* 0x00027a00000a1ab9 */ /* 0x000fe40000000a00 */
[----:B------:R-:W-:-:S04]  /*122e0*/  UIMAD.WIDE.U32 UR6, UR8, UR10, URZ ;  /* 0x0000000a080672a5 */ /* 0x000fc8000f8e003f */
[----:B------:R-:W-:-:S12]  /*122f0*/  @UP1 USHF.R.U32.HI UR8, URZ, UR11, UR7 ;  /* 0x0000000b3f081299 */ /* 0x000fd80008011607 */
.L_x_4367:
[----:B------:R-:W-:-:S04]  /*12300*/  UIMAD UR8, UR8, UR5, UR5 ;  /* 0x00000005080872a4 */ /* 0x000fc8000f8e0205 */
[----:B------:R-:W-:-:S04]  /*12310*/  UISETP.LT.AND UP1, UPT, UR4, UR8, UPT ;  /* 0x000000080400728c */ /* 0x000fc8000bf21270 */
[----:B------:R-:W-:-:S12]  /*12320*/  USEL UR4, UR4, UR8, UP1 ;  /* 0x0000000804047287 */ /* 0x000fd80008800000 */
.L_x_4365:
[----:B------:R-:W-:Y:S01]  /*12330*/  UISETP.NE.AND UP1, UPT, UR50, URZ, UPT ;  /* 0x0000003f3200728c */ /* 0x000fe2000bf25270 */
[----:B------:R-:W-:Y:S01]  /*12340*/  PLOP3.LUT P0, PT, PT, PT, UP0, 0x40, 0x0 ;  /* 0x000000000000781c */ /* 0x000fe20003f0e808 */
[----:B------:R-:W-:Y:S01]  /*12350*/  UIADD3 UR6, UR4, 0x5f, URZ ;  /* 0x0000005f04067890 */ /* 0x000fe2000fffe03f */
[----:B------:R-:W-:-:S03]  /*12360*/  UMOV UR10, UR44 ;  /* 0x0000002c000a7c82 */ /* 0x000fc60008000000 */
[----:B------:R-:W-:-:S04]  /*12370*/  UIMAD.WIDE UR6, UR6, 0x2aaaaaab, URZ ;  /* 0x2aaaaaab060678a5 */ /* 0x000fc8000f8e023f */
[----:B------:R-:W-:Y:S01]  /*12380*/  USHF.R.U32.HI UR4, URZ, 0x1f, UR7 ;  /* 0x0000001f3f047899 */ /* 0x000fe20008011607 */
[----:B------:R-:W-:Y:S02]  /*12390*/  @UP1 ULDC UR8, c[0x0][0x44c] ;  /* 0x0001130000081ab9 */ /* 0x000fe40000000800 */
[----:B------:R-:W-:Y:S01]  /*123a0*/  @UP1 ULDC UR6, c[0x0][0x450] ;  /* 0x0001140000061ab9 */ /* 0x000fe20000000800 */
[----:B------:R-:W-:Y:S02]  /*123b0*/  UIMAD.WIDE.U32 UR8, UR44, UR8, URZ ;  /* 0x000000082c0872a5 */ /* 0x000fe4000f8e003f */
[----:B------:R-:W-:Y:S02]  /*123c0*/  ULEA.HI.SX32 UR4, UR7, UR4, 0x1c ;  /* 0x0000000407047291 */ /* 0x000fe4000f8fe23f */
[----:B------:R-:W-:Y:S02]  /*123d0*/  @UP1 USHF.R.U32.HI UR10, URZ, UR6, UR9 ;  /* 0x000000063f0a1299 */ /* 0x000fe40008011609 */
[----:B------:R-:W-:-:S02]  /*123e0*/  UISETP.LT.AND UP1, UPT, UR41, UR4, UPT ;  /* 0x000000042900728c */ /* 0x000fc4000bf21270 */
[----:B------:R-:W-:Y:S01]  /*123f0*/  UIADD3 UR6, UR40, UR10, URZ ;  /* 0x0000000a28067290 */ /* 0x000fe2000fffe03f */
[----:B------:R-:W-:Y:S01]  /*12400*/  ULDC UR8, c[0x0][0x9dc] ;  /* 0x0002770000087ab9 */ /* 0x000fe20000000800 */
[----:B------:R-:W-:Y:S02]  /*12410*/  USEL UR45, UR41, UR4, UP1 ;  /* 0x00000004292d7287 */ /* 0x000fe40008800000 */
[----:B------:R-:W-:Y:S01]  /*12420*/  UIADD3 UR8, UR6, -UR8, URZ ;  /* 0x8000000806087290 */ /* 0x000fe2000fffe03f */
[----:B------:R-:W-:Y:S11]  /*12430*/  @P0 BRA `(.L_x_4368) ;  /* 0x0000000000480947 */ /* 0x000ff60003800000 */
[----:B------:R-:W-:Y:S02]  /*12440*/  UMOV UR4, UR6 ;  /* 0x0000000600047c82 */ /* 0x000fe40008000000 */
        /* <DEDUP_REMOVED lines=10> */
.L_x_4369:
[----:B------:R-:W-:-:S11]  /*124f0*/  UISETP.NE.AND UP0, UPT, UR5, 0x1, UPT ;  /* 0x000000010500788c */ /* 0x000fd6000bf05270 */
[----:B------:R-:W-:Y:S02]  /*12500*/  @UP0 ULDC.64 UR10, c[0x0][0x9e8] ;  /* 0x00027a00000a0ab9 */ /* 0x000fe40000000a00 */
[----:B------:R-:W-:-:S04]  /*12510*/  UIMAD.WIDE.U32 UR6, UR4, UR10, URZ ;  /* 0x0000000a040672a5 */ /* 0x000fc8000f8e003f */
[----:B------:R-:W-:-:S12]  /*12520*/  @UP0 USHF.R.U32.HI UR4, URZ, UR11, UR7 ;  /* 0x0000000b3f040299 */ /* 0x000fd80008011607 */
.L_x_4370:
[----:B------:R-:W-:-:S04]  /*12530*/  UIMAD UR4, UR4, UR5, URZ ;  /* 0x00000005040472a4 */ /* 0x000fc8000f8e023f */
[----:B------:R-:W-:-:S04]  /*12540*/  UISETP.LT.AND UP0, UPT, UR8, UR4, UPT ;  /* 0x000000040800728c */ /* 0x000fc8000bf01270 */
[----:B------:R-:W-:-:S12]  /*12550*/  USEL UR8, UR8, UR4, !UP0 ;  /* 0x0000000408087287 */ /* 0x000fd8000c000000 */
.L_x_4368:
[----:B------:R-:W-:Y:S01]  /*12560*/  UIMAD.WIDE UR4, UR8, 0x2aaaaaab, URZ ;  /* 0x2aaaaaab080478a5 */ /* 0x000fe2000f8e023f */
[----:B------:R-:W-:Y:S03]  /*12570*/  BSSY B7, `(.L_x_4371) ;  /* 0x0000341000077945 */ /* 0x000fe60003800000 */
[----:B------:R-:W-:-:S04]  /*12580*/  USHF.R.U32.HI UR4, URZ, 0x1f, UR5 ;  /* 0x0000001f3f047899 */ /* 0x000fc80008011605 */
[----:B------:R-:W-:-:S04]  /*12590*/  ULEA.HI.SX32 UR4, UR5, UR4, 0x1c ;  /* 0x0000000405047291 */ /* 0x000fc8000f8fe23f */
        /* <DEDUP_REMOVED lines=22> */
.L_x_4372:
[----:B------:R-:W-:Y:S01]  /*12700*/  VIADD R0, R17, 0x1e400 ;  /* 0x0001e40011007836 */ /* 0x000fe20000000000 */
[----:B------:R-:W-:Y:S04]  /*12710*/  BSSY B6, `(.L_x_4374) ;  /* 0x0000013000067945 */ /* 0x000fe80003800000 */
[----:B------:R-:W-:-:S13]  /*12720*/  LOP3.LUT P0, RZ, R0, 0x3ff, RZ, 0xc0, !PT ;  /* 0x000003ff00ff7812 */ /* 0x000fda000780c0ff */
[----:B------:R-:W-:Y:S05]  /*12730*/  @!P0 BRA `(.L_x_4375) ;  /* 0x0000000000408947 */ /* 0x000fea0003800000 */
[----:B------:R-:W-:Y:S01]  /*12740*/  MOV R2, 0x0 ;  /* 0x0000000000027802 */ /* 0x000fe20000000f00 */
[----:B------:R-:W-:Y:S01]  /*12750*/  ULDC.64 UR4, c[0x4][0x138] ;  /* 0x01004e0000047ab9 */ /* 0x000fe20000000a00 */
[----:B------:R-:W-:Y:S01]  /*12760*/  ULDC.64 UR6, c[0x4][0x140] ;  /* 0x0100500000067ab9 */ /* 0x000fe20000000a00 */
[----:B------:R-:W-:Y:S02]  /*12770*/  IMAD.U32 R4, RZ, RZ, UR4 ;  /* 0x00000004ff047e24 */ /* 0x000fe4000f8e00ff */
[----:B------:R-:W-:Y:S01]  /*12780*/  IMAD.U32 R5, RZ, RZ, UR5 ;  /* 0x00000005ff057e24 */ /* 0x000fe2000f8e00ff */
[----:B------:R-:W0:Y:S01]  /*12790*/  LDC.64 R2, c[0x4][R2] ;  /* 0x0100000002027b82 */ /* 0x000e220000000a00 */
[----:B------:R-:W-:Y:S01]  /*127a0*/  ULDC.64 UR4, c[0x4][0x70] ;  /* 0x01001c0000047ab9 */ /* 0x000fe20000000a00 */
[----:B------:R-:W-:Y:S02]  /*127b0*/  IMAD.U32 R6, RZ, RZ, UR6 ;  /* 0x00000006ff067e24 */ /* 0x000fe4000f8e00ff */
[----:B------:R-:W-:-:S02]  /*127c0*/  IMAD.U32 R7, RZ, RZ, UR7 ;  /* 0x00000007ff077e24 */ /* 0x000fc4000f8e00ff */
[----:B------:R-:W-:Y:S02]  /*127d0*/  IMAD.U32 R10, RZ, RZ, UR4 ;  /* 0x00000004ff0a7e24 */ /* 0x000fe4000f8e00ff */
[----:B------:R-:W-:Y:S02]  /*127e0*/  IMAD.U32 R11, RZ, RZ, UR5 ;  /* 0x00000005ff0b7e24 */ /* 0x000fe4000f8e00ff */
[----:B------:R-:W-:Y:S02]  /*127f0*/  IMAD.MOV.U32 R8, RZ, RZ, 0x70 ;  /* 0x00000070ff087424 */ /* 0x000fe400078e00ff */
[----:B------:R-:W-:Y:S02]  /*12800*/  IMAD.MOV.U32 R12, RZ, RZ, 0x1 ;  /* 0x00000001ff0c7424 */ /* 0x000fe400078e00ff */
[----:B------:R-:W-:-:S07]  /*12810*/  IMAD.MOV.U32 R13, RZ, RZ, RZ ;  /* 0x000000ffff0d7224 */ /* 0x000fce00078e00ff */
[----:B------:R-:W-:-:S07]  /*12820*/  LEPC R20, `(.L_x_4375) ;  /* 0x000000001014794e */ /* 0x000fce0000000000 */
[----:B0----5:R-:W-:Y:S05]  /*12830*/  CALL.ABS.NOINC R2 ;  /* 0x0000000002007343 */ /* 0x021fea0003c00000 */
.L_x_4375:
[----:B------:R-:W-:Y:S05]  /*12840*/  BSYNC B6 ;  /* 0x0000000000067941 */ /* 0x000fea0003800000 */
.L_x_4374:
        /* <DEDUP_REMOVED lines=19> */
[----:B-1---5:R-:W-:Y:S05]  /*12980*/  CALL.ABS.NOINC R2 ;  /* 0x0000000002007343 */ /* 0x022fea0003c00000 */
.L_x_4378:
[----:B------:R0:W1:Y:S01]  /*12990*/  LDC.64 R2, c[0x4][R18] ;  /* 0x0100000012027b82 */ /* 0x0000620000000a00 */
[----:B------:R-:W-:Y:S01]  /*129a0*/  ULDC.64 UR4, c[0x4][0x138] ;  /* 0x01004e0000047ab9 */ /* 0x000fe20000000a00 */
[----:B------:R-:W-:Y:S01]  /*129b0*/  ULDC.64 UR6, c[0x4][0x140] ;  /* 0x0100500000067ab9 */ /* 0x000fe20000000a00 */
[----:B------:R-:W-:Y:S02]  /*129c0*/  IMAD.U32 R4, RZ, RZ, UR4 ;  /* 0x00000004ff047e24 */ /* 0x000fe4000f8e00ff */
        /* <DEDUP_REMOVED lines=11> */
.L_x_4377:
[----:B------:R-:W-:Y:S05]  /*12a80*/  BSYNC B6 ;  /* 0x0000000000067941 */ /* 0x000fea0003800000 */
.L_x_4376:
        /* <DEDUP_REMOVED lines=9> */
[----:B------:R-:W-:Y:S01]  /*12b20*/  ULDC UR4, c[0x0][0xc48] ;  /* 0x0003120000047ab9 */ /* 0x000fe20000000800 */
[----:B------:R-:W-:-:S05]  /*12b30*/  IMAD.U32 R3, RZ, RZ, UR5 ;  /* 0x00000005ff037e24 */ /* 0x000fca000f8e00ff */
[----:B------:R1:W5:Y:S01]  /*12b40*/  @P0 LDG.E R29, desc[UR36][R2.64] ;  /* 0x00000024021d0981 */ /* 0x000362000c1e1900 */
[----:B------:R-:W-:Y:S01]  /*12b50*/  UMOV UR5, 0xffffffff ;  /* 0xffffffff00057882 */ /* 0x000fe20000000000 */
[----:B------:R-:W-:Y:S02]  /*12b60*/  IMAD.U32 R22, RZ, RZ, UR4 ;  /* 0x00000004ff167e24 */ /* 0x000fe4000f8e00ff */
[----:B------:R-:W-:Y:S05]  /*12b70*/  BRA.DIV UR5, `(.L_x_4379) ;  /* 0x0000003605ac7947 */ /* 0x000fea000b800000 */
.L_x_4433:
        /* <DEDUP_REMOVED lines=22> */
[----:B------:R-:W-:Y:S02]  /*12ce0*/  @!P0 IMAD R7, R29, R7, R2 ;  /* 0x000000071d078224 */ /* 0x000fe400078e0202 */
[----:B------:R-:W-:-:S04]  /*12cf0*/  @!P0 IMAD.MOV.U32 R2, RZ, RZ, R9 ;  /* 0x000000ffff028224 */ /* 0x000fc800078e0009 */
        /* <DEDUP_REMOVED lines=9> */
[----:B------:R-:W-:Y:S01]  /*12d90*/  LOP3.LUT R16, R16, 0xffffff7f, RZ, 0xc0, !PT ;  /* 0xffffff7f10107812 */ /* 0x000fe200078ec0ff */
[----:B------:R-:W-:Y:S02]  /*12da0*/  IMAD.U32 R24, RZ, RZ, UR4 ;  /* 0x00000004ff187e24 */ /* 0x000fe4000f8e00ff */
        /* <DEDUP_REMOVED lines=10> */
.L_x_4380:
        /* <DEDUP_REMOVED lines=25> */
.L_x_4434:
[----:B------:R-:W-:Y:S05]  /*12fe0*/  BSYNC B0 ;  /* 0x0000000000007941 */ /* 0x000fea0003800000 */
.L_x_4381:
        /* <DEDUP_REMOVED lines=13> */
[----:B------:R-:W-:Y:S02]  /*130c0*/  IMAD.MOV.U32 R7, RZ, RZ, -0x60 ;  /* 0xffffffa0ff077424 */ /* 0x000fe400078e00ff */
[----:B------:R-:W-:Y:S02]  /*130d0*/  IMAD.IADD R3, R3, 0x1, R5 ;  /* 0x0000000103037824 */ /* 0x000fe400078e0205 */
[----:B------:R-:W-:Y:S02]  /*130e0*/  IMAD R5, R28, UR4, RZ ;  /* 0x000000041c057c24 */ /* 0x000fe4000f8e02ff */
[----:B------:R-:W-:-:S04]  /*130f0*/  IMAD.WIDE.U32 R2, R22, UR4, R2 ;  /* 0x0000000416027c25 */ /* 0x000fc8000f8e0002 */
[----:B------:R-:W-:Y:S01]  /*13100*/  IMAD R5, R22, UR5, R5 ;  /* 0x0000000516057c24 */ /* 0x000fe2000f8e0205 */
[----:B------:R-:W-:Y:S01]  /*13110*/  ULDC.64 UR4, c[0x0][0x2e8] ;  /* 0x0000ba0000047ab9 */ /* 0x000fe20000000a00 */
[----:B------:R-:W-:Y:S01]  /*13120*/  IMAD R7, R24, R7, UR38 ;  /* 0x0000002618077e24 */ /* 0x000fe2000f8e0207 */
[C---:B------:R-:W-:Y:S01]  /*13130*/  LEA R4, P0, R2.reuse, UR4, 0x1 ;  /* 0x0000000402047c11 */ /* 0x040fe2000f8008ff */
[----:B------:R-:W-:Y:S01]  /*13140*/  IMAD.IADD R3, R3, 0x1, R5 ;  /* 0x0000000103037824 */ /* 0x000fe200078e0205 */
[----:B------:R-:W-:Y:S01]  /*13150*/  UMOV UR4, 0xffffffff ;  /* 0xffffffff00047882 */ /* 0x000fe20000000000 */
[----:B------:R-:W-:Y:S02]  /*13160*/  IMAD.IADD R7, R7, 0x1, -R36 ;  /* 0x0000000107077824 */ /* 0x000fe400078e0a24 */
[----:B------:R-:W-:Y:S01]  /*13170*/  IMAD R5, R23, 0x4800, R30 ;  /* 0x0000480017057824 */ /* 0x000fe200078e021e */
[----:B------:R-:W-:Y:S02]  /*13180*/  LEA.HI.X R6, R2, UR5, R3, 0x1, P0 ;  /* 0x0000000502067c11 */ /* 0x000fe400080f0c03 */
[----:B------:R-:W-:Y:S01]  /*13190*/  ISETP.GE.AND P0, PT, R7, 0x1, PT ;  /* 0x000000010700780c */ /* 0x000fe20003f06270 */
[----:B------:R-:W-:-:S12]  /*131a0*/  BRA.DIV UR4, `(.L_x_4383) ;  /* 0x0000003204607947 */ /* 0x000fd8000b800000 */
[----:B------:R-:W0:Y:S01]  /*131b0*/  SHFL.IDX PT, R14, R4, RZ, 0x181f ;  /* 0x00181fff040e7589 */ /* 0x000e2200000e0000 */
[----:B------:R-:W-:-:S03]  /*131c0*/  @P0 IMAD R9, R5, 0x2, R17 ;  /* 0x0000000205090824 */ /* 0x000fc600078e0211 */
        /* <DEDUP_REMOVED lines=47> */
[----:B------:R0:W1:Y:S01]  /*134c0*/  SHFL.IDX PT, R8, R6, 0x5, 0x181f ;  /* 0x00b81f0006087f89 */ /* 0x00006200000e0000 */
[----:B------:R-:W-:-:S03]  /*134d0*/  @P0 IMAD.MOV.U32 R3, RZ, RZ, R9 ;  /* 0x000000ffff030224 */ /* 0x000fc600078e0009 */
[----:B------:R0:W2:Y:S04]  /*134e0*/  SHFL.IDX PT, R14, R4, 0x5, 0x181f ;  /* 0x00b81f00040e7f89 */ /* 0x0000a800000e0000 */
[----:B------:R0:W-:Y:S04]  /*134f0*/  @P0 LDGSTS.E.BYPASS.LTC128B.128 [R21+0x20400], desc[UR36][R2.64], !P4 ;  /* 0x2040000002150fae */ /* 0x0001e8000e101d64 */
[----:B------:R0:W-:Y:S04]  /*13500*/  @P0 LDGSTS.E.BYPASS.LTC128B.128 [R21+0x23400], desc[UR36][R2.64+0x80], !P3 ;  /* 0x2340008002150fae */ /* 0x0001e8000d901d64 */
[----:B------:R0:W-:Y:S02]  /*13510*/  @P0 LDGSTS.E.BYPASS.LTC128B.128 [R21+0x26400], desc[UR36][R2.64+0x100], !P2 ;  /* 0x2640010002150fae */ /* 0x0001e4000d101d64 */
.L_x_4448:
        /* <DEDUP_REMOVED lines=12> */
.L_x_4384:
        /* <DEDUP_REMOVED lines=10> */
.L_x_4385:
[----:B------:R1:W-:Y:S02]  /*13680*/  SYNCS.ARRIVE.TRANS64.A1T0 RZ, [R0+URZ+0x30830], RZ ;  /* 0x030830ff00ff79a7 */ /* 0x0003e4000810003f */
[----:B------:R-:W-:Y:S05]  /*13690*/  WARPSYNC.ALL ;  /* 0x0000000000007948 */ /* 0x000fea0003800000 */
[----:B------:R-:W-:Y:S01]  /*136a0*/  BSSY B6, `(.L_x_4386) ;  /* 0x0000015000067945 */ /* 0x000fe20003800000 */
[----:B-1----:R-:W-:Y:S01]  /*136b0*/  VIADD R0, R17, 0x12400 ;  /* 0x0001240011007836 */ /* 0x002fe20000000000 */
[----:B------:R-:W-:Y:S04]  /*136c0*/  BAR.SYNC.DEFER_BLOCKING 0x8, 0x180 ;  /* 0x0206000000007b1d */ /* 0x000fe80000010000 */
[----:B------:R-:W-:-:S13]  /*136d0*/  LOP3.LUT P0, RZ, R0, 0x3ff, RZ, 0xc0, !PT ;  /* 0x000003ff00ff7812 */ /* 0x000fda000780c0ff */
[----:B------:R-:W-:Y:S05]  /*136e0*/  @!P0 BRA `(.L_x_4387) ;  /* 0x0000000000408947 */ /* 0x000fea0003800000 */
[----:B0-----:R-:W-:Y:S01]  /*136f0*/  MOV R2, 0x0 ;  /* 0x0000000000027802 */ /* 0x001fe20000000f00 */
[----:B------:R-:W-:Y:S01]  /*13700*/  ULDC.64 UR6, c[0x4][0x138] ;  /* 0x01004e0000067ab9 */ /* 0x000fe20000000a00 */
[----:B------:R-:W-:Y:S01]  /*13710*/  ULDC.64 UR8, c[0x4][0x140] ;  /* 0x0100500000087ab9 */ /* 0x000fe20000000a00 */
[----:B------:R-:W-:Y:S01]  /*13720*/  ULDC.64 UR4, c[0x4][0x88] ;  /* 0x0100220000047ab9 */ /* 0x000fe20000000a00 */
[----:B------:R-:W-:Y:S02]  /*13730*/  IMAD.U32 R4, RZ, RZ, UR6 ;  /* 0x00000006ff047e24 */ /* 0x000fe4000f8e00ff */
[----:B------:R-:W0:Y:S01]  /*13740*/  LDC.64 R2, c[0x4][R2] ;  /* 0x0100000002027b82 */ /* 0x000e220000000a00 */
[----:B------:R-:W-:Y:S02]  /*13750*/  IMAD.U32 R5, RZ, RZ, UR7 ;  /* 0x00000007ff057e24 */ /* 0x000fe4000f8e00ff */
        /* <DEDUP_REMOVED lines=8> */
[----:B0-----:R-:W-:Y:S05]  /*137e0*/  CALL.ABS.NOINC R2 ;  /* 0x0000000002007343 */ /* 0x001fea0003c00000 */
.L_x_4387:
[----:B------:R-:W-:Y:S05]  /*137f0*/  BSYNC B6 ;  /* 0x0000000000067941 */ /* 0x000fea0003800000 */
.L_x_4386:
        /* <DEDUP_REMOVED lines=9> */
[----:B------:R-:W-:Y:S02]  /*13890*/  LOP3.LUT P5, RZ, R16, 0x200, RZ, 0xc0, !PT ;  /* 0x0000020010ff7812 */ /* 0x000fe400078ac0ff */
[----:B------:R-:W-:-:S04]  /*138a0*/  UIMAD UR6, UR6, UR8, URZ ;  /* 0x00000008060672a4 */ /* 0x000fc8000f8e023f */
[----:B------:R-:W-:Y:S02]  /*138b0*/  UIMAD UR7, UR7, UR9, UR6 ;  /* 0x00000009070772a4 */ /* 0x000fe4000f8e0206 */
[----:B------:R-:W-:Y:S01]  /*138c0*/  USHF.R.S32.HI UR6, URZ, 0x1f, UR43 ;  /* 0x0000001f3f067899 */ /* 0x000fe2000801142b */
[----:B0-----:R-:W-:-:S05]  /*138d0*/  IMAD.SHL.U32 R2, R2, 0x10, RZ ;  /* 0x0000001002027824 */ /* 0x001fca00078e00ff */
[----:B------:R-:W-:-:S05]  /*138e0*/  LOP3.LUT R2, R36, 0x70, R2, 0xf8, !PT ;  /* 0x0000007024027812 */ /* 0x000fca00078ef802 */
[----:B------:R-:W-:-:S04]  /*138f0*/  VIADD R0, R2, UR44 ;  /* 0x0000002c02007c36 */ /* 0x000fc80008000000 */
        /* <DEDUP_REMOVED lines=35> */
[----:B------:R-:W-:-:S03]  /*13b30*/  VIADD R4, R36, UR44 ;  /* 0x0000002c24047c36 */ /* 0x000fc60008000000 */
[----:B------:R-:W1:Y:S01]  /*13b40*/  SHFL.IDX PT, R2, R5, RZ, 0x181f ;  /* 0x00181fff05027589 */ /* 0x000e6200000e0000 */
[C---:B------:R-:W-:Y:S01]  /*13b50*/  VIADD R7, R4.reuse, 0x10 ;  /* 0x0000001004077836 */ /* 0x040fe20000000000 */
[----:B------:R-:W-:Y:S02]  /*13b60*/  ISETP.GE.AND P0, PT, R4, UR39, PT ;  /* 0x0000002704007c0c */ /* 0x000fe4000bf06270 */
[----:B------:R-:W-:Y:S11]  /*13b70*/  SHFL.IDX PT, R6, R5, 0x1, 0x181f ;  /* 0x00381f0005067f89 */ /* 0x000ff600000e0000 */
        /* <DEDUP_REMOVED lines=66> */
[----:B------:R0:W1:Y:S01]  /*13fa0*/  SHFL.IDX PT, R6, R5, 0x7, 0x181f ;  /* 0x00f81f0005067f89 */ /* 0x00006200000e0000 */
[----:B------:R-:W-:-:S03]  /*13fb0*/  @!P0 IMAD.MOV.U32 R3, RZ, RZ, R7 ;  /* 0x000000ffff038224 */ /* 0x000fc600078e0007 */
[----:B------:R0:W2:Y:S04]  /*13fc0*/  SHFL.IDX PT, R14, R0, 0x7, 0x181f ;  /* 0x00f81f00000e7f89 */ /* 0x0000a800000e0000 */
[----:B------:R0:W-:Y:S04]  /*13fd0*/  @!P0 LDGSTS.E.BYPASS.LTC128B.128 [R31+0x15400], desc[UR36][R2.64], !P3 ;  /* 0x15400000021f8fae */ /* 0x0001e8000d901d64 */
[----:B------:R0:W-:Y:S04]  /*13fe0*/  @!P0 LDGSTS.E.BYPASS.LTC128B.128 [R31+0x19400], desc[UR36][R2.64+0x80], !P4 ;  /* 0x19400080021f8fae */ /* 0x0001e8000e101d64 */
[----:B------:R0:W-:Y:S02]  /*13ff0*/  @!P0 LDGSTS.E.BYPASS.LTC128B.128 [R31+0x1d400], desc[UR36][R2.64+0x100], !P5 ;  /* 0x1d400100021f8fae */ /* 0x0001e4000e901d64 */
.L_x_4465:
[----:B------:R-:W-:-:S05]  /*14000*/  VIADD R4, R4, 0x70 ;  /* 0x0000007004047836 */ /* 0x000fca0000000000 */
[----:B------:R-:W-:-:S13]  /*14010*/  ISETP.GE.AND P0, PT, R4, UR39, PT ;  /* 0x0000002704007c0c */ /* 0x000fda000bf06270 */
[----:B0-2---:R-:W-:-:S05]  /*14020*/  @!P0 LEA R2, P1, R37, R14, 0x1 ;  /* 0x0000000e25028211 */ /* 0x005fca00078208ff */
[----:B-1----:R-:W-:-:S05]  /*14030*/  @!P0 IMAD.X R3, RZ, RZ, R6, P1 ;  /* 0x000000ffff038224 */ /* 0x002fca00008e0606 */
[----:B------:R-:W-:Y:S01]  /*14040*/  @!PT LDS RZ, [RZ] ;  /* 0x00000000fffff984 */ /* 0x000fe20000000800 */
[----:B------:R-:W-:Y:S01]  /*14050*/  @!PT LDS RZ, [RZ] ;  /* 0x00000000fffff984 */ /* 0x000fe20000000800 */
[----:B------:R-:W-:Y:S01]  /*14060*/  @!PT LDS RZ, [RZ] ;  /* 0x00000000fffff984 */ /* 0x000fe20000000800 */
[----:B------:R0:W-:Y:S04]  /*14070*/  @!P0 LDGSTS.E.BYPASS.LTC128B.128 [R31+0x15c00], desc[UR36][R2.64], !P3 ;  /* 0x15c00000021f8fae */ /* 0x0001e8000d901d64 */
[----:B------:R0:W-:Y:S04]  /*14080*/  @!P0 LDGSTS.E.BYPASS.LTC128B.128 [R31+0x19c00], desc[UR36][R2.64+0x80], !P4 ;  /* 0x19c00080021f8fae */ /* 0x0001e8000e101d64 */
[----:B------:R0:W-:Y:S01]  /*14090*/  @!P0 LDGSTS.E.BYPASS.LTC128B.128 [R31+0x1dc00], desc[UR36][R2.64+0x100], !P5 ;  /* 0x1dc00100021f8fae */ /* 0x0001e2000e901d64 */
[----:B------:R-:W-:Y:S01]  /*140a0*/  PLOP3.LUT P0, PT, PT, PT, PT, 0x80, 0x0 ;  /* 0x000000000000781c */ /* 0x000fe20003f0f070 */
[----:B------:R-:W-:-:S12]  /*140b0*/  NOP ;  /* 0x0000000000007918 */ /* 0x000fd80000000000 */
.L_x_4389:
        /* <DEDUP_REMOVED lines=18> */
.L_x_4466:
[----:B------:R-:W-:Y:S05]  /*141e0*/  BSYNC B0 ;  /* 0x0000000000007941 */ /* 0x000fea0003800000 */
.L_x_4390:
[----:B------:R-:W-:-:S04]  /*141f0*/  UIADD3 UR4, UR45, -0x2, URZ ;  /* 0xfffffffe2d047890 */ /* 0x000fc8000fffe03f */
[----:B------:R-:W-:-:S06]  /*14200*/  UISETP.GE.AND UP0, UPT, UR4, UR46, UPT ;  /* 0x0000002e0400728c */ /* 0x000fcc000bf06270 */
[----:B------:R-:W-:-:S13]  /*14210*/  PLOP3.LUT P0, PT, PT, PT, UP0, 0x40, 0x0 ;  /* 0x000000000000781c */ /* 0x000fda0003f0e808 */
[----:B------:R-:W-:Y:S05]  /*14220*/  @P0 BRA `(.L_x_4392) ;  /* 0x0000000c00f80947 */ /* 0x000fea0003800000 */
[----:B------:R-:W-:Y:S01]  /*14230*/  BSSY B0, `(.L_x_4392) ;  /* 0x00000fd000007945 */ /* 0x000fe20003800000 */
[----:B------:R-:W-:Y:S02]  /*14240*/  IMAD.MOV.U32 R20, RZ, RZ, R26 ;  /* 0x000000ffff147224 */ /* 0x000fe400078e001a */
[----:B------:R-:W-:Y:S02]  /*14250*/  IMAD.MOV.U32 R9, RZ, RZ, R23 ;  /* 0x000000ffff097224 */ /* 0x000fe400078e0017 */
[----:B------:R-:W-:Y:S02]  /*14260*/  IMAD.MOV.U32 R27, RZ, RZ, R24 ;  /* 0x000000ffff1b7224 */ /* 0x000fe400078e0018 */
[----:B------:R-:W-:-:S07]  /*14270*/  IMAD.U32 R8, RZ, RZ, UR4 ;  /* 0x00000004ff087e24 */ /* 0x000fce000f8e00ff */
.L_x_4405:
[----:B------:R-:W1:Y:S01]  /*14280*/  LDC R3, c[0x0][0x430] ;  /* 0x00010c00ff037b82 */ /* 0x000e620000000800 */
[----:B0-----:R-:W0:Y:S01]  /*14290*/  S2R R0, SR_TID.X ;  /* 0x0000000000007919 */ /* 0x001e220000002100 */
[----:B------:R-:W-:Y:S01]  /*142a0*/  IMAD R10, R8, 0x60, R32 ;  /* 0x00000060080a7824 */ /* 0x000fe200078e0220 */
[----:B------:R-:W-:Y:S01]  /*142b0*/  LOP3.LUT P1, RZ, R16, 0x80, RZ, 0xc0, !PT ;  /* 0x0000008010ff7812 */ /* 0x000fe2000782c0ff */
[----:B------:R-:W-:Y:S01]  /*142c0*/  VIADD R23, R9, 0x1 ;  /* 0x0000000109177836 */ /* 0x000fe20000000000 */
[----:B-1----:R-:W-:Y:S01]  /*142d0*/  ISETP.NE.AND P0, PT, R3, 0x1, PT ;  /* 0x000000010300780c */ /* 0x002fe20003f05270 */
[----:B0-----:R-:W-:-:S12]  /*142e0*/  IMAD.SHL.U32 R0, R0, 0x10, RZ ;  /* 0x0000001000007824 */ /* 0x001fd800078e00ff */
[----:B------:R-:W0:Y:S01]  /*142f0*/  @P0 LDC R3, c[0x0][0x434] ;  /* 0x00010d00ff030b82 */ /* 0x000e220000000800 */
[----:B------:R-:W-:-:S04]  /*14300*/  LOP3.LUT R0, R36, 0x70, R0, 0xf8, !PT ;  /* 0x0000007024007812 */ /* 0x000fc800078ef800 */
[C---:B------:R-:W-:Y:S01]  /*14310*/  ISETP.GT.U32.AND P2, PT, R0.reuse, 0x5f, PT ;  /* 0x0000005f0000780c */ /* 0x040fe20003f44070 */
[----:B------:R-:W-:Y:S02]  /*14320*/  IMAD.IADD R10, R0, 0x1, R10 ;  /* 0x00000001000a7824 */ /* 0x000fe400078e020a */
[----:B------:R-:W1:Y:S02]  /*14330*/  @P0 LDC R5, c[0x0][0x438] ;  /* 0x00010e00ff050b82 */ /* 0x000e640000000800 */
[----:B------:R-:W-:-:S08]  /*14340*/  IMAD.MOV.U32 R11, RZ, RZ, R10 ;  /* 0x000000ffff0b7224 */ /* 0x000fd000078e000a */
[----:B------:R-:W2:Y:S01]  /*14350*/  @!P2 LDC.64 R6, c[0x0][0x428] ;  /* 0x00010a00ff06ab82 */ /* 0x000ea20000000a00 */
[----:B0-----:R-:W-:-:S05]  /*14360*/  @P0 IMAD.HI.U32 R0, R10, R3, RZ ;  /* 0x000000030a000227 */ /* 0x001fca00078e00ff */
[----:B-1----:R-:W-:Y:S02]  /*14370*/  @P0 SHF.R.U32.HI R11, RZ, R5, R0 ;  /* 0x00000005ff0b0219 */ /* 0x002fe40000011600 */
[----:B------:R-:W0:Y:S02]  /*14380*/  @!P2 LDC.64 R4, c[0x0][0x418] ;  /* 0x00010600ff04ab82 */ /* 0x000e240000000a00 */
[--C-:B------:R-:W-:Y:S01]  /*14390*/  @!P2 SHF.R.S32.HI R3, RZ, 0x1f, R11.reuse ;  /* 0x0000001fff03a819 */ /* 0x100fe2000001140b */
[----:B------:R-:W-:Y:S02]  /*143a0*/  @!P2 IMAD.MOV.U32 R2, RZ, RZ, R11 ;  /* 0x000000ffff02a224 */ /* 0x000fe400078e000b */
[-C--:B--2---:R-:W-:Y:S02]  /*143b0*/  @!P2 IMAD R0, R33, R6.reuse, RZ ;  /* 0x000000062100a224 */ /* 0x084fe400078e02ff */
[----:B------:R-:W-:-:S04]  /*143c0*/  @!P2 IMAD.WIDE.U32 R2, R29, R6, R2 ;  /* 0x000000061d02a225 */ /* 0x000fc800078e0002 */
[----:B------:R-:W-:-:S04]  /*143d0*/  @!P2 IMAD R7, R29, R7, R0 ;  /* 0x000000071d07a224 */ /* 0x000fc800078e0200 */
[----:B------:R-:W-:Y:S01]  /*143e0*/  @!P2 IMAD.IADD R0, R7, 0x1, R3 ;  /* 0x000000010700a824 */ /* 0x000fe200078e0203 */
[----:B0-----:R-:W-:-:S04]  /*143f0*/  @!P2 LEA R4, P0, R2, R4, 0x2 ;  /* 0x000000040204a211 */ /* 0x001fc800078010ff */
[----:B------:R-:W-:Y:S01]  /*14400*/  @!P2 LEA.HI.X R5, R2, R5, R0, 0x2, P0 ;  /* 0x000000050205a211 */ /* 0x000fe200000f1400 */
[----:B------:R-:W-:Y:S01]  /*14410*/  IMAD.MOV.U32 R0, RZ, RZ, RZ ;  /* 0x000000ffff007224 */ /* 0x000fe200078e00ff */
[C---:B------:R-:W-:Y:S01]  /*14420*/  ISETP.NE.AND P0, PT, R23.reuse, 0x2, PT ;  /* 0x000000021700780c */ /* 0x040fe20003f05270 */
[----:B------:R-:W-:Y:S01]  /*14430*/  IMAD.MOV R7, RZ, RZ, -R11 ;  /* 0x000000ffff077224 */ /* 0x000fe200078e0a0b */
        /* <DEDUP_REMOVED lines=10> */
.L_x_4393:
[----:B------:R-:W-:Y:S01]  /*144e0*/  IMAD R6, R23, 0x8, R17 ;  /* 0x0000000817067824 */ /* 0x000fe200078e0211 */
[----:B------:R-:W-:Y:S01]  /*144f0*/  SHF.L.U32 R3, R26, 0x1f, RZ ;  /* 0x0000001f1a037819 */ /* 0x000fe200000006ff */
[----:B------:R-:W-:Y:S03]  /*14500*/  BSSY B1, `(.L_x_4394) ;  /* 0x0000003000017945 */ /* 0x000fe60003800000 */
[----:B------:R-:W0:Y:S02]  /*14510*/  SYNCS.PHASECHK.TRANS64.TRYWAIT P0, [R6+URZ+0x30840], R3 ;  /* 0x03084003060075a7 */ /* 0x000e24000800017f */
[----:B0-----:R-:W-:Y:S05]  /*14520*/  @!P0 BRA `(.L_x_4395) ;  /* 0x0000003000248947 */ /* 0x001fea0003800000 */
.L_x_4467:
[----:B------:R-:W-:Y:S05]  /*14530*/  BSYNC B1 ;  /* 0x0000000000017941 */ /* 0x000fea0003800000 */
.L_x_4394:
[----:B------:R-:W-:Y:S01]  /*14540*/  SHF.R.S32.HI R21, RZ, 0x1f, R5 ;  /* 0x0000001fff157819 */ /* 0x000fe20000011405 */
[----:B------:R-:W-:Y:S01]  /*14550*/  ULDC.64 UR4, c[0x0][0x300] ;  /* 0x0000c00000047ab9 */ /* 0x000fe20000000a00 */
[----:B-----5:R-:W-:Y:S01]  /*14560*/  SHF.R.S32.HI R25, RZ, 0x1f, R0 ;  /* 0x0000001fff197819 */ /* 0x020fe20000011400 */
[----:B------:R-:W-:Y:S01]  /*14570*/  IMAD R8, R23, 0x4800, R30 ;  /* 0x0000480017087824 */ /* 0x000fe200078e021e */
        /* <DEDUP_REMOVED lines=16> */
[----:B------:R-:W-:-:S03]  /*14680*/  ULDC.64 UR4, c[0x0][0x2e8] ;  /* 0x0000ba0000047ab9 */ /* 0x000fc60000000a00 */
[----:B------:R-:W-:Y:S01]  /*14690*/  IMAD.IADD R3, R7, 0x1, R3 ;  /* 0x0000000107037824 */ /* 0x000fe200078e0203 */
[----:B------:R-:W-:Y:S01]  /*146a0*/  LEA R7, P0, R2, UR4, 0x1 ;  /* 0x0000000402077c11 */ /* 0x000fe2000f8008ff */
[----:B------:R-:W-:-:S03]  /*146b0*/  UMOV UR4, 0xffffffff ;  /* 0xffffffff00047882 */ /* 0x000fc60000000000 */
[----:B------:R-:W-:Y:S01]  /*146c0*/  LEA.HI.X R10, R2, UR5, R3, 0x1, P0 ;  /* 0x00000005020a7c11 */ /* 0x000fe200080f0c03 */
[----:B------:R-:W-:Y:S08]  /*146d0*/  BRA.DIV UR4, `(.L_x_4396) ;  /* 0x0000002e04cc7947 */ /* 0x000ff0000b800000 */
        /* <DEDUP_REMOVED lines=39> */
.L_x_4481:
        /* <DEDUP_REMOVED lines=8> */
[----:B------:R0:W-:Y:S01]  /*149d0*/  LDGSTS.E.BYPASS.LTC128B.128 [R8+0x26c00], desc[UR36][R2.64+0x100], !P1 ;  /* 0x26c0010002087fae */ /* 0x0001e2000c901d64 */
[----:B------:R-:W-:Y:S01]  /*149e0*/  NOP ;  /* 0x0000000000007918 */ /* 0x000fe20000000000 */
.L_x_4397:
        /* <DEDUP_REMOVED lines=10> */
.L_x_4398:
[----:B------:R1:W-:Y:S01]  /*14a90*/  SYNCS.ARRIVE.TRANS64.A1T0 RZ, [R6+URZ+0x30830], RZ ;  /* 0x030830ff06ff79a7 */ /* 0x0003e2000810003f */
[----:B------:R-:W-:Y:S05]  /*14aa0*/  @!P2 BRA `(.L_x_4399) ;  /* 0x000000000004a947 */ /* 0x000fea0003800000 */
[----:B------:R-:W-:Y:S01]  /*14ab0*/  BPT.TRAP 0x1 ;  /* 0x000000040000795c */ /* 0x000fe20000300000 */
.L_x_4399:
[----:B0-----:R-:W-:Y:S01]  /*14ac0*/  SHF.L.U32 R3, R20, 0x1f, RZ ;  /* 0x0000001f14037819 */ /* 0x001fe200000006ff */
[----:B-1----:R-:W-:Y:S01]  /*14ad0*/  IMAD R6, R9, 0x8, R17 ;  /* 0x0000000809067824 */ /* 0x002fe200078e0211 */
[----:B------:R-:W-:Y:S03]  /*14ae0*/  BSSY B1, `(.L_x_4400) ;  /* 0x0000003000017945 */ /* 0x000fe60003800000 */
[----:B------:R-:W0:Y:S02]  /*14af0*/  SYNCS.PHASECHK.TRANS64.TRYWAIT P0, [R6+URZ+0x30860], R3 ;  /* 0x03086003060075a7 */ /* 0x000e24000800017f */
[----:B0-----:R-:W-:Y:S05]  /*14b00*/  @!P0 BRA `(.L_x_4401) ;  /* 0x0000003000788947 */ /* 0x001fea0003800000 */
.L_x_4482:
[----:B------:R-:W-:Y:S05]  /*14b10*/  BSYNC B1 ;  /* 0x0000000000017941 */ /* 0x000fea0003800000 */
.L_x_4400:
[----:B------:R-:W-:Y:S01]  /*14b20*/  IMAD.MOV.U32 R2, RZ, RZ, -0x60 ;  /* 0xffffffa0ff027424 */ /* 0x000fe200078e00ff */
[----:B------:R-:W-:Y:S01]  /*14b30*/  UMOV UR4, 0xffffffff ;  /* 0xffffffff00047882 */ /* 0x000fe20000000000 */
[C---:B------:R-:W-:Y:S01]  /*14b40*/  LOP3.LUT P3, RZ, R16.reuse, 0x20, RZ, 0xc0, !PT ;  /* 0x0000002010ff7812 */ /* 0x040fe2000786c0ff */
[----:B------:R-:W-:Y:S01]  /*14b50*/  IMAD R7, R9, 0x4800, R30 ;  /* 0x0000480009077824 */ /* 0x000fe200078e021e */
[C---:B------:R-:W-:Y:S01]  /*14b60*/  LOP3.LUT P2, RZ, R16.reuse, 0x10, RZ, 0xc0, !PT ;  /* 0x0000001010ff7812 */ /* 0x040fe2000784c0ff */
[----:B0-----:R-:W-:Y:S01]  /*14b70*/  IMAD R3, R27, R2, UR38 ;  /* 0x000000261b037e24 */ /* 0x001fe2000f8e0202 */
[----:B------:R-:W-:-:S03]  /*14b80*/  LOP3.LUT P1, RZ, R16, 0x8, RZ, 0xc0, !PT ;  /* 0x0000000810ff7812 */ /* 0x000fc6000782c0ff */
[----:B------:R-:W-:Y:S01]  /*14b90*/  IMAD.IADD R8, R3, 0x1, -R36 ;  /* 0x0000000103087824 */ /* 0x000fe200078e0a24 */
[----:B------:R-:W-:Y:S09]  /*14ba0*/  BRA.DIV UR4, `(.L_x_4402) ;  /* 0x0000003204647947 */ /* 0x000ff2000b800000 */
        /* <DEDUP_REMOVED lines=52> */
[----:B--2-4-:R3:W-:Y:S02]  /*14ef0*/  LDGSTS.E.BYPASS.LTC128B.128 [R7+0x8400], desc[UR36][R2.64+0x100], !P0 ;  /* 0x0840010002077fae */ /* 0x0147e4000c101d64 */
.L_x_4496:
        /* <DEDUP_REMOVED lines=31> */
.L_x_4403:
        /* <DEDUP_REMOVED lines=10> */
.L_x_4404:
[C---:B------:R-:W-:Y:S01]  /*15190*/  ISETP.GT.AND P0, PT, R24.reuse, UR46, PT ;  /* 0x0000002e18007c0c */ /* 0x040fe2000bf04270 */
[----:B------:R1:W-:Y:S01]  /*151a0*/  SYNCS.ARRIVE.TRANS64.A1T0 RZ, [R6+URZ+0x30850], RZ ;  /* 0x030850ff06ff79a7 */ /* 0x0003e2000810003f */
[----:B------:R-:W-:Y:S02]  /*151b0*/  VIADD R8, R24, 0xffffffff ;  /* 0xffffffff18087836 */ /* 0x000fe40000000000 */
[----:B------:R-:W-:Y:S02]  /*151c0*/  IMAD.MOV.U32 R20, RZ, RZ, R26 ;  /* 0x000000ffff147224 */ /* 0x000fe400078e001a */
[----:B------:R-:W-:Y:S02]  /*151d0*/  IMAD.MOV.U32 R9, RZ, RZ, R23 ;  /* 0x000000ffff097224 */ /* 0x000fe400078e0017 */
[----:B------:R-:W-:-:S05]  /*151e0*/  IMAD.MOV.U32 R27, RZ, RZ, R24 ;  /* 0x000000ffff1b7224 */ /* 0x000fca00078e0018 */
[----:B-1----:R-:W-:Y:S05]  /*151f0*/  @P0 BRA `(.L_x_4405) ;  /* 0xfffffff000200947 */ /* 0x002fea000383ffff */
[----:B------:R-:W-:Y:S05]  /*15200*/  BSYNC B0 ;  /* 0x0000000000007941 */ /* 0x000fea0003800000 */
.L_x_4392:
        /* <DEDUP_REMOVED lines=17> */
.L_x_4407:
[----:B------:R-:W-:Y:S05]  /*15320*/  BSYNC B0 ;  /* 0x0000000000007941 */ /* 0x000fea0003800000 */
.L_x_4406:
[----:B------:R-:W-:-:S13]  /*15330*/  LOP3.LUT P0, RZ, R16, 0x80, RZ, 0xc0, !PT ;  /* 0x0000008010ff7812 */ /* 0x000fda000780c0ff */
[----:B------:R-:W-:Y:S05]  /*15340*/  @!P0 BRA `(.L_x_4408) ;  /* 0x0000000000048947 */ /* 0x000fea0003800000 */
[----:B------:R-:W-:Y:S01]  /*15350*/  BPT.TRAP 0x1 ;  /* 0x000000040000795c */ /* 0x000fe20000300000 */
.L_x_4408:
[----:B------:R-:W-:Y:S01]  /*15360*/  IMAD R4, R23, 0x8, R17 ;  /* 0x0000000817047824 */ /* 0x000fe200078e0211 */
[----:B------:R-:W-:Y:S01]  /*15370*/  SHF.L.U32 R3, R26, 0x1f, RZ ;  /* 0x0000001f1a037819 */ /* 0x000fe200000006ff */
[----:B------:R-:W-:Y:S01]  /*15380*/  IMAD.MOV.U32 R5, RZ, RZ, -0x60 ;  /* 0xffffffa0ff057424 */ /* 0x000fe200078e00ff */
[----:B------:R-:W-:Y:S02]  /*15390*/  BSSY B0, `(.L_x_4409) ;  /* 0x0000004000007945 */ /* 0x000fe40003800000 */
[----:B------:R-:W0:Y:S01]  /*153a0*/  SYNCS.PHASECHK.TRANS64.TRYWAIT P0, [R4+URZ+0x30860], R3 ;  /* 0x03086003040075a7 */ /* 0x000e22000800017f */
[----:B------:R-:W-:Y:S01]  /*153b0*/  IMAD R5, R24, R5, UR38 ;  /* 0x0000002618057e24 */ /* 0x000fe2000f8e0205 */
[----:B0-----:R-:W-:Y:S06]  /*153c0*/  @!P0 BRA `(.L_x_4410) ;  /* 0x0000003000588947 */ /* 0x001fec0003800000 */
.L_x_4497:
[----:B------:R-:W-:Y:S05]  /*153d0*/  BSYNC B0 ;  /* 0x0000000000007941 */ /* 0x000fea0003800000 */
.L_x_4409:
        /* <DEDUP_REMOVED lines=54> */
[----:B------:R-:W-:Y:S01]  /*15740*/  ISETP.LT.OR P0, PT, R5, 0x41, P4 ;  /* 0x000000410500780c */ /* 0x000fe20002701670 */
[----:B------:R2:W1:-:S12]  /*15750*/  SHFL.IDX PT, R7, R19, 0x5, 0x181f ;  /* 0x00b81f0013077f89 */ /* 0x00045800000e0000 */
[----:B------:R2:W-:Y:S01]  /*15760*/  LDGSTS.E.BYPASS.LTC128B.128 [R0+0x2400], desc[UR36][R2.64], !P0 ;  /* 0x0240000002007fae */ /* 0x0005e2000c101d64 */
[----:B------:R-:W-:-:S13]  /*15770*/  ISETP.LT.OR P0, PT, R5, 0x41, P3 ;  /* 0x000000410500780c */ /* 0x000fda0001f01670 */
[----:B------:R2:W-:Y:S01]  /*15780*/  LDGSTS.E.BYPASS.LTC128B.128 [R0+0x5400], desc[UR36][R2.64+0x80], !P0 ;  /* 0x0540008002007fae */ /* 0x0005e2000c101d64 */
[----:B------:R-:W-:-:S13]  /*15790*/  ISETP.LT.OR P0, PT, R5, 0x41, P1 ;  /* 0x000000410500780c */ /* 0x000fda0000f01670 */
[----:B-1-3--:R2:W-:Y:S02]  /*157a0*/  LDGSTS.E.BYPASS.LTC128B.128 [R0+0x8400], desc[UR36][R2.64+0x100], !P0 ;  /* 0x0840010002007fae */ /* 0x00a5e4000c101d64 */
.L_x_4511:
[----:B0-2---:R-:W-:-:S05]  /*157b0*/  IADD3 R2, P0, R14, R6, RZ ;  /* 0x000000060e027210 */ /* 0x005fca0007f1e0ff */
        /* <DEDUP_REMOVED lines=12> */
.L_x_4412:
        /* <DEDUP_REMOVED lines=10> */
.L_x_4413:
[----:B------:R1:W-:Y:S01]  /*15920*/  SYNCS.ARRIVE.TRANS64.A1T0 RZ, [R4+URZ+0x30850], RZ ;  /* 0x030850ff04ff79a7 */ /* 0x0003e2000810003f */
[----:B------:R-:W-:-:S05]  /*15930*/  VIADD R23, R23, 0x1 ;  /* 0x0000000117177836 */ /* 0x000fca0000000000 */
[----:B------:R-:W-:-:S04]  /*15940*/  ISETP.NE.AND P0, PT, R23, 0x2, PT ;  /* 0x000000021700780c */ /* 0x000fc80003f05270 */
[----:B0-----:R-:W-:Y:S02]  /*15950*/  SEL R3, RZ, 0x1, P0 ;  /* 0x00000001ff037807 */ /* 0x001fe40000000000 */
[----:B------:R-:W-:Y:S02]  /*15960*/  SEL R23, R23, RZ, P0 ;  /* 0x000000ff17177207 */ /* 0x000fe40000000000 */
[----:B-1----:R-:W-:-:S07]  /*15970*/  LOP3.LUT R26, R26, R3, RZ, 0x3c, !PT ;  /* 0x000000031a1a7212 */ /* 0x002fce00078e3cff */
.L_x_4373:
[----:B------:R-:W-:Y:S05]  /*15980*/  BSYNC B7 ;  /* 0x0000000000077941 */ /* 0x000fea0003800000 */
.L_x_4371:
        /* <DEDUP_REMOVED lines=11> */
.L_x_4414:
[----:B------:R-:W-:-:S03]  /*15a40*/  UMOV UR4, 0xffffffff ;  /* 0xffffffff00047882 */ /* 0x000fc60000000000 */
[----:B------:R-:W-:Y:S05]  /*15a50*/  BRA.DIV UR4, `(.L_x_4416) ;  /* 0x0000003204f87947 */ /* 0x000fea000b800000 */
[----:B------:R0:W1:Y:S02]  /*15a60*/  SHFL.IDX PT, R14, R34, RZ, 0x1f ;  /* 0x00001fff220e7589 */ /* 0x00006400000e0000 */
.L_x_4514:
        /* <DEDUP_REMOVED lines=8> */
.L_x_4415:
[----:B------:R-:W-:Y:S02]  /*15af0*/  ULDC UR4, c[0x0][0xc38] ;  /* 0x00030e0000047ab9 */ /* 0x000fe40000000800 */
[----:B-1----:R-:W-:-:S13]  /*15b00*/  ISETP.GE.AND P0, PT, R34, UR4, PT ;  /* 0x0000000422007c0c */ /* 0x002fda000bf06270 */
[----:B------:R-:W-:Y:S05]  /*15b10*/  @!P0 BRA `(.L_x_4417) ;  /* 0xffffffc000b48947 */ /* 0x000fea000383ffff */
.L_x_4362:
        /* <DEDUP_REMOVED lines=12> */
.L_x_4515:
[----:B------:R-:W-:Y:S05]  /*15be0*/  BSYNC B0 ;  /* 0x0000000000007941 */ /* 0x000fea0003800000 */
.L_x_4418:
[----:B------:R-:W-:-:S03]  /*15bf0*/  UMOV UR4, 0xffffffff ;  /* 0xffffffff00047882 */ /* 0x000fc60000000000 */
[----:B------:R-:W-:Y:S05]  /*15c00*/  BRA.DIV UR4, `(.L_x_4420) ;  /* 0x0000003204c87947 */ /* 0x000fea000b800000 */
[----:B-1----:R-:W1:Y:S02]  /*15c10*/  S2R R0, SR_TID.X ;  /* 0x0000000000007919 */ /* 0x002e640000002100 */
[----:B-1----:R-:W-:-:S04]  /*15c20*/  SHF.R.U32.HI R0, RZ, 0x5, R0 ;  /* 0x00000005ff007819 */ /* 0x002fc80000011600 */
[----:B------:R-:W-:-:S05]  /*15c30*/  LOP3.LUT R0, R0, 0x3, RZ, 0xc0, !PT ;  /* 0x0000000300007812 */ /* 0x000fca00078ec0ff */
[----:B------:R1:W2:Y:S02]  /*15c40*/  SHFL.IDX PT, R14, R0, RZ, 0x1f ;  /* 0x00001fff000e7589 */ /* 0x0002a400000e0000 */
.L_x_4518:
[----:B--2---:R-:W-:Y:S01]  /*15c50*/  ISETP.NE.AND P0, PT, R14, RZ, PT ;  /* 0x000000ff0e00720c */ /* 0x004fe20003f05270 */
[----:B------:R-:W-:-:S12]  /*15c60*/  BSSY B0, `(.L_x_4421) ;  /* 0x0000026000007945 */ /* 0x000fd80003800000 */
[----:B------:R-:W-:Y:S05]  /*15c70*/  @P0 BRA `(.L_x_4422) ;  /* 0x0000000000900947 */ /* 0x000fea0003800000 */
[----:B------:R-:W-:-:S03]  /*15c80*/  UMOV UR4, 0xffffffff ;  /* 0xffffffff00047882 */ /* 0x000fc60000000000 */
[----:B------:R-:W-:Y:S05]  /*15c90*/  BRA.DIV UR4, `(.L_x_4423) ;  /* 0x0000003204d87947 */ /* 0x000fea000b800000 */
[----:B------:R-:W-:-:S13]  /*15ca0*/  ELECT P6, URZ, PT ;  /* 0x00000000003f782f */ /* 0x000fda00038c0000 */
.L_x_4521:
        /* <DEDUP_REMOVED lines=8> */
.L_x_4424:
[C---:B------:R-:W-:Y:S01]  /*15d30*/  IMAD R5, R23.reuse, 0x8, R4 ;  /* 0x0000000817057824 */ /* 0x040fe200078e0204 */
[----:B------:R-:W-:Y:S01]  /*15d40*/  SHF.L.U32 R0, R26, 0x1f, RZ ;  /* 0x0000001f1a007819 */ /* 0x000fe200000006ff */
[----:B------:R-:W-:-:S03]  /*15d50*/  VIADD R23, R23, 0x1 ;  /* 0x0000000117177836 */ /* 0x000fc60000000000 */
[----:B------:R-:W1:Y:S02]  /*15d60*/  SYNCS.PHASECHK.TRANS64.TRYWAIT P1, [R5+URZ+0x30840], R0 ;  /* 0x03084000050075a7 */ /* 0x000e64000802017f */
[----:B------:R-:W-:-:S04]  /*15d70*/  ISETP.NE.AND P2, PT, R23, 0x2, PT ;  /* 0x000000021700780c */ /* 0x000fc80003f45270 */
[----:B------:R-:W-:Y:S01]  /*15d80*/  SEL R3, RZ, 0x1, P2 ;  /* 0x00000001ff037807 */ /* 0x000fe20001000000 */
[----:B-1----:R-:W-:Y:S08]  /*15d90*/  @!P1 BRA `(.L_x_4425) ;  /* 0x0000003000b89947 */ /* 0x002ff00003800000 */
.L_x_4522:
[----:B------:R-:W-:Y:S02]  /*15da0*/  SEL R23, R23, RZ, P2 ;  /* 0x000000ff17177207 */ /* 0x000fe40001000000 */
[----:B------:R-:W-:Y:S01]  /*15db0*/  LOP3.LUT R2, R26, R3, RZ, 0x3c, !PT ;  /* 0x000000031a027212 */ /* 0x000fe200078e3cff */
[----:B------:R-:W-:Y:S06]  /*15dc0*/  @!P0 BRA `(.L_x_4426) ;  /* 0x0000000000048947 */ /* 0x000fec0003800000 */
[----:B------:R-:W-:Y:S01]  /*15dd0*/  BPT.TRAP 0x1 ;  /* 0x000000040000795c */ /* 0x000fe20000300000 */
.L_x_4426:
[----:B------:R-:W-:Y:S01]  /*15de0*/  IMAD R23, R23, 0x8, R4 ;  /* 0x0000000817177824 */ /* 0x000fe200078e0204 */
[----:B------:R-:W-:-:S04]  /*15df0*/  SHF.L.U32 R2, R2, 0x1f, RZ ;  /* 0x0000001f02027819 */ /* 0x000fc800000006ff */
[----:B------:R-:W2:Y:S02]  /*15e00*/  SYNCS.PHASECHK.TRANS64.TRYWAIT P1, [R23+URZ+0x30840], R2 ;  /* 0x03084002170075a7 */ /* 0x000ea4000802017f */
[----:B--2---:R-:W-:Y:S05]  /*15e10*/  @!P1 BRA `(.L_x_4427) ;  /* 0x0000003000ac9947 */ /* 0x004fea0003800000 */
.L_x_4523:
[----:B------:R-:W-:Y:S05]  /*15e20*/  @!P0 BRA `(.L_x_4428) ;  /* 0x0000000000048947 */ /* 0x000fea0003800000 */
[----:B------:R-:W-:Y:S01]  /*15e30*/  BPT.TRAP 0x1 ;  /* 0x000000040000795c */ /* 0x000fe20000300000 */
.L_x_4428:
[----:B------:R-:W3:Y:S02]  /*15e40*/  SYNCS.PHASECHK.TRANS64.TRYWAIT P1, [R5+URZ+0x30860], R0 ;  /* 0x03086000050075a7 */ /* 0x000ee4000802017f */
[----:B---3--:R-:W-:Y:S05]  /*15e50*/  @!P1 BRA `(.L_x_4429) ;  /* 0x0000003000b09947 */ /* 0x008fea0003800000 */
.L_x_4524:
[----:B------:R-:W-:Y:S05]  /*15e60*/  @!P0 BRA `(.L_x_4430) ;  /* 0x0000000000048947 */ /* 0x000fea0003800000 */
[----:B------:R-:W-:Y:S01]  /*15e70*/  BPT.TRAP 0x1 ;  /* 0x000000040000795c */ /* 0x000fe20000300000 */
.L_x_4430:
[----:B----4-:R4:W0:Y:S02]  /*15e80*/  SYNCS.PHASECHK.TRANS64.TRYWAIT P0, [R23+URZ+0x30860], R2 ;  /* 0x03086002170075a7 */ /* 0x010824000800017f */
[----:B0-----:R-:W-:Y:S05]  /*15e90*/  @!P0 NANOSLEEP.SYNCS 0x989680 ;  /* 0x009896800000895d */ /* 0x001fea0003900000 */
[----:B------:R-:W0:Y:S02]  /*15ea0*/  @!P0 SYNCS.PHASECHK.TRANS64 P0, [R23+URZ+0x30860], R2 ;  /* 0x03086002170085a7 */ /* 0x000e24000800007f */
[----:B0-----:R-:W-:Y:S05]  /*15eb0*/  @!P0 BRA `(.L_x_4430) ;  /* 0xfffffffc00f08947 */ /* 0x001fea000383ffff */
.L_x_4422:
[----:B------:R-:W-:Y:S05]  /*15ec0*/  BSYNC B0 ;  /* 0x0000000000007941 */ /* 0x000fea0003800000 */
.L_x_4421:
[----:B------:R-:W-:Y:S05]  /*15ed0*/  EXIT ;  /* 0x000000000000794d */ /* 0x000fea0003800000 */
.L_x_4267:
[----:B0-----:R-:W-:-:S04]  /*15ee0*/  IMAD.U32 R3, RZ, RZ, UR40 ;  /* 0x00000028ff037e24 */ /* 0x001fc8000f8e00ff */
[----:B------:R0:W1:Y:S03]  /*15ef0*/  SYNCS.PHASECHK.TRANS64.TRYWAIT P1, [R3+URZ+0x30800], R0 ;  /* 0x03080000030075a7 */ /* 0x000066000802017f */
[----:B-1----:R-:W-:Y:S05]  /*15f00*/  @!P1 NANOSLEEP.SYNCS 0x989680 ;  /* 0x009896800000995d */ /* 0x002fea0003900000 */
[----:B------:R-:W1:Y:S02]  /*15f10*/  @!P1 SYNCS.PHASECHK.TRANS64 P1, [R3+URZ+0x30800], R0 ;  /* 0x03080000030095a7 */ /* 0x000e64000802007f */
[----:B-1----:R-:W-:Y:S05]  /*15f20*/  @!P1 BRA `(.L_x_4267) ;  /* 0xfffffffc00ec9947 */ /* 0x002fea000383ffff */
[----:B------:R-:W-:Y:S05]  /*15f30*/  BRA `(.L_x_4431) ;  /* 0xfffffebc00047947 */ /* 0x000fea000383ffff */
.L_x_4271:
[----:B-1----:R1:W2:Y:S02]  /*15f40*/  SYNCS.PHASECHK.TRANS64.TRYWAIT P1, [R13+URZ+0x30830], R0 ;  /* 0x030830000d0075a7 */ /* 0x0022a4000802017f */
[----:B--2---:R-:W-:Y:S05]  /*15f50*/  @!P1 NANOSLEEP.SYNCS 0x989680 ;  /* 0x009896800000995d */ /* 0x004fea0003900000 */
[----:B------:R-:W2:Y:S02]  /*15f60*/  @!P1 SYNCS.PHASECHK.TRANS64 P1, [R13+URZ+0x30830], R0 ;  /* 0x030830000d0095a7 */ /* 0x000ea4000802007f */
[----:B--2---:R-:W-:Y:S05]  /*15f70*/  @!P1 BRA `(.L_x_4271) ;  /* 0xfffffffc00f09947 */ /* 0x004fea000383ffff */
[----:B------:R-:W-:Y:S05]  /*15f80*/  BRA `(.L_x_4270) ;  /* 0xfffffebc00207947 */ /* 0x000fea000383ffff */
.L_x_4288:
[----:B-1----:R-:W-:-:S04]  /*15f90*/  IMAD.U32 R10, RZ, RZ, UR7 ;  /* 0x00000007ff0a7e24 */ /* 0x002fc8000f8e00ff */
[----:B------:R1:W2:Y:S03]  /*15fa0*/  SYNCS.PHASECHK.TRANS64.TRYWAIT P1, [R10+URZ+0x30830], R9 ;  /* 0x030830090a0075a7 */ /* 0x0002a6000802017f */
[----:B--2---:R-:W-:Y:S05]  /*15fb0*/  @!P1 NANOSLEEP.SYNCS 0x989680 ;  /* 0x009896800000995d */ /* 0x004fea0003900000 */
[----:B------:R-:W2:Y:S02]  /*15fc0*/  @!P1 SYNCS.PHASECHK.TRANS64 P1, [R10+URZ+0x30830], R9 ;  /* 0x030830090a0095a7 */ /* 0x000ea4000802007f */
[----:B--2---:R-:W-:Y:S05]  /*15fd0*/  @!P1 BRA `(.L_x_4288) ;  /* 0xfffffffc00ec9947 */ /* 0x004fea000383ffff */
[----:B------:R-:W-:Y:S05]  /*15fe0*/  BRA `(.L_x_4287) ;  /* 0xfffffeec00fc7947 */ /* 0x000fea000383ffff */
.L_x_4292:
[----:B01----:R-:W-:-:S04]  /*15ff0*/  IMAD.U32 R9, RZ, RZ, UR6 ;  /* 0x00000006ff097e24 */ /* 0x003fc8000f8e00ff */
[----:B------:R0:W1:Y:S03]  /*16000*/  SYNCS.PHASECHK.TRANS64.TRYWAIT P1, [R9+URZ+0x30850], R0 ;  /* 0x03085000090075a7 */ /* 0x000066000802017f */
[----:B-1----:R-:W-:Y:S05]  /*16010*/  @!P1 NANOSLEEP.SYNCS 0x989680 ;  /* 0x009896800000995d */ /* 0x002fea0003900000 */
[----:B------:R-:W1:Y:S02]  /*16020*/  @!P1 SYNCS.PHASECHK.TRANS64 P1, [R9+URZ+0x30850], R0 ;  /* 0x03085000090095a7 */ /* 0x000e64000802007f */
[----:B-1----:R-:W-:Y:S05]  /*16030*/  @!P1 BRA `(.L_x_4292) ;  /* 0xfffffffc00ec9947 */ /* 0x002fea000383ffff */
[----:B------:R-:W-:Y:S05]  /*16040*/  BRA `(.L_x_4291) ;  /* 0xfffffef800ac7947 */ /* 0x000fea000383ffff */
.L_x_4311:
[----:B-1----:R-:W-:-:S04]  /*16050*/  IMAD.U32 R10, RZ, RZ, UR7 ;  /* 0x00000007ff0a7e24 */ /* 0x002fc8000f8e00ff */
[----:B------:R1:W2:Y:S03]  /*16060*/  SYNCS.PHASECHK.TRANS64.TRYWAIT P1, [R10+URZ+0x30830], R9 ;  /* 0x030830090a0075a7 */ /* 0x0002a6000802017f */
[----:B--2---:R-:W-:Y:S05]  /*16070*/  @!P1 NANOSLEEP.SYNCS 0x989680 ;  /* 0x009896800000995d */ /* 0x004fea0003900000 */
[----:B------:R-:W2:Y:S02]  /*16080*/  @!P1 SYNCS.PHASECHK.TRANS64 P1, [R10+URZ+0x30830], R9 ;  /* 0x030830090a0095a7 */ /* 0x000ea4000802007f */
[----:B--2---:R-:W-:Y:S05]  /*16090*/  @!P1 BRA `(.L_x_4311) ;  /* 0xfffffffc00ec9947 */ /* 0x004fea000383ffff */
[----:B------:R-:W-:Y:S05]  /*160a0*/  BRA `(.L_x_4310) ;  /* 0xffffff2800307947 */ /* 0x000fea000383ffff */
.L_x_4315:
[----:B01----:R-:W-:-:S04]  /*160b0*/  IMAD.U32 R9, RZ, RZ, UR6 ;  /* 0x00000006ff097e24 */ /* 0x003fc8000f8e00ff */
[----:B------:R0:W1:Y:S03]  /*160c0*/  SYNCS.PHASECHK.TRANS64.TRYWAIT P1, [R9+URZ+0x30850], R0 ;  /* 0x03085000090075a7 */ /* 0x000066000802017f */
[----:B-1----:R-:W-:Y:S05]  /*160d0*/  @!P1 NANOSLEEP.SYNCS 0x989680 ;  /* 0x009896800000995d */ /* 0x002fea0003900000 */
[----:B------:R-:W1:Y:S02]  /*160e0*/  @!P1 SYNCS.PHASECHK.TRANS64 P1, [R9+URZ+0x30850], R0 ;  /* 0x03085000090095a7 */ /* 0x000e64000802007f */
[----:B-1----:R-:W-:Y:S05]  /*160f0*/  @!P1 BRA `(.L_x_4315) ;  /* 0xfffffffc00ec9947 */ /* 0x002fea000383ffff */
[----:B------:R-:W-:Y:S05]  /*16100*/  BRA `(.L_x_4314) ;  /* 0xffffff3000e07947 */ /* 0x000fea000383ffff */
.L_x_4323:
[----:B-1----:R-:W-:-:S04]  /*16110*/  IMAD.U32 R10, RZ, RZ, UR6 ;  /* 0x00000006ff0a7e24 */ /* 0x002fc8000f8e00ff */
[----:B------:R1:W2:Y:S03]  /*16120*/  SYNCS.PHASECHK.TRANS64.TRYWAIT P1, [R10+URZ+0x30830], R9 ;  /* 0x030830090a0075a7 */ /* 0x0002a6000802017f */
[----:B--2---:R-:W-:Y:S05]  /*16130*/  @!P1 NANOSLEEP.SYNCS 0x989680 ;  /* 0x009896800000995d */ /* 0x004fea0003900000 */
[----:B------:R-:W2:Y:S02]  /*16140*/  @!P1 SYNCS.PHASECHK.TRANS64 P1, [R10+URZ+0x30830], R9 ;  /* 0x030830090a0095a7 */ /* 0x000ea4000802007f */
[----:B--2---:R-:W-:Y:S05]  /*16150*/  @!P1 BRA `(.L_x_4323) ;  /* 0xfffffffc00ec9947 */ /* 0x004fea000383ffff */
[----:B------:R-:W-:Y:S05]  /*16160*/  BRA `(.L_x_4322) ;  /* 0xffffff4c002c7947 */ /* 0x000fea000383ffff */
.L_x_4327:
[----:B01----:R-:W-:-:S04]  /*16170*/  IMAD.U32 R9, RZ, RZ, UR10 ;  /* 0x0000000aff097e24 */ /* 0x003fc8000f8e00ff */
[----:B------:R0:W1:Y:S03]  /*16180*/  SYNCS.PHASECHK.TRANS64.TRYWAIT P1, [R9+URZ+0x30850], R0 ;  /* 0x03085000090075a7 */ /* 0x000066000802017f */
[----:B-1----:R-:W-:Y:S05]  /*16190*/  @!P1 NANOSLEEP.SYNCS 0x989680 ;  /* 0x009896800000995d */ /* 0x002fea0003900000 */
[----:B------:R-:W1:Y:S02]  /*161a0*/  @!P1 SYNCS.PHASECHK.TRANS64 P1, [R9+URZ+0x30850], R0 ;  /* 0x03085000090095a7 */ /* 0x000e64000802007f */
[----:B-1----:R-:W-:Y:S05]  /*161b0*/  @!P1 BRA `(.L_x_4327) ;  /* 0xfffffffc00ec9947 */ /* 0x002fea000383ffff */
[----:B------:R-:W-:Y:S05]  /*161c0*/  BRA `(.L_x_4326) ;  /* 0xffffff5400dc7947 */ /* 0x000fea000383ffff */
.L_x_4342:
[----:B-1----:R-:W-:-:S04]  /*161d0*/  IMAD.U32 R5, RZ, RZ, UR5 ;  /* 0x00000005ff057e24 */ /* 0x002fc8000f8e00ff */
[----:B------:R1:W2:Y:S03]  /*161e0*/  SYNCS.PHASECHK.TRANS64.TRYWAIT P1, [R5+URZ+0x30850], R0 ;  /* 0x03085000050075a7 */ /* 0x0002a6000802017f */
[----:B--2---:R-:W-:Y:S05]  /*161f0*/  @!P1 NANOSLEEP.SYNCS 0x989680 ;  /* 0x009896800000995d */ /* 0x004fea0003900000 */
[----:B------:R-:W2:Y:S02]  /*16200*/  @!P1 SYNCS.PHASECHK.TRANS64 P1, [R5+URZ+0x30850], R0 ;  /* 0x03085000050095a7 */ /* 0x000ea4000802007f */
[----:B--2---:R-:W-:Y:S05]  /*16210*/  @!P1 BRA `(.L_x_4342) ;  /* 0xfffffffc00ec9947 */ /* 0x004fea000383ffff */
[----:B------:R-:W-:Y:S05]  /*16220*/  BRA `(.L_x_4341) ;  /* 0xffffff8800107947 */ /* 0x000fea000383ffff */
.L_x_4379:
[----:B------:R-:W2:Y:S01]  /*16230*/  S2R R18, SR_TID.X ;  /* 0x0000000000127919 */ /* 0x000ea20000002100 */
[----:B------:R-:W-:Y:S02]  /*16240*/  IMAD.MOV.U32 R12, RZ, RZ, RZ ;  /* 0x000000ffff0c7224 */ /* 0x000fe400078e00ff */
        /* <DEDUP_REMOVED lines=8> */
.L_x_4432:
[----:B------:R-:W-:Y:S05]  /*162d0*/  BRA `(.L_x_4433) ;  /* 0xffffffc800287947 */ /* 0x000fea000383ffff */
.L_x_4382:
[----:B0-----:R0:W1:Y:S02]  /*162e0*/  SYNCS.PHASECHK.TRANS64.TRYWAIT P0, [R0+URZ+0x30840], R3 ;  /* 0x03084003000075a7 */ /* 0x001064000800017f */
[----:B-1----:R-:W-:Y:S05]  /*162f0*/  @!P0 NANOSLEEP.SYNCS 0x989680 ;  /* 0x009896800000895d */ /* 0x002fea0003900000 */
[----:B------:R-:W1:Y:S02]  /*16300*/  @!P0 SYNCS.PHASECHK.TRANS64 P0, [R0+URZ+0x30840], R3 ;  /* 0x03084003000085a7 */ /* 0x000e64000800007f */
[----:B-1----:R-:W-:Y:S05]  /*16310*/  @!P0 BRA `(.L_x_4382) ;  /* 0xfffffffc00f08947 */ /* 0x002fea000383ffff */
[----:B------:R-:W-:Y:S05]  /*16320*/  BRA `(.L_x_4434) ;  /* 0xffffffcc002c7947 */ /* 0x000fea000383ffff */
.L_x_4383:
        /* <DEDUP_REMOVED lines=8> */
.L_x_4436:
[----:B------:R-:W-:Y:S05]  /*163b0*/  BSYNC B0 ;  /* 0x0000000000007941 */ /* 0x000fea0003800000 */
.L_x_4435:
[----:B------:R-:W-:Y:S02]  /*163c0*/  IMAD.MOV.U32 R13, RZ, RZ, R4 ;  /* 0x000000ffff0d7224 */ /* 0x000fe400078e0004 */
[----:B------:R-:W-:Y:S02]  /*163d0*/  IMAD.MOV.U32 R12, RZ, RZ, RZ ;  /* 0x000000ffff0c7224 */ /* 0x000fe400078e00ff */
[----:B------:R-:W-:Y:S02]  /*163e0*/  IMAD.MOV.U32 R11, RZ, RZ, 0x181f ;  /* 0x0000181fff0b7424 */ /* 0x000fe400078e00ff */
[----:B------:R-:W-:Y:S02]  /*163f0*/  IMAD.MOV.U32 R15, RZ, RZ, -0x1 ;  /* 0xffffffffff0f7424 */ /* 0x000fe400078e00ff */
[----:B------:R-:W-:Y:S02]  /*16400*/  IMAD.MOV.U32 R2, RZ, RZ, R14 ;  /* 0x000000ffff027224 */ /* 0x000fe400078e000e */
[----:B------:R-:W-:-:S07]  /*16410*/  @P0 IMAD R9, R5, 0x2, R17 ;  /* 0x0000000205090824 */ /* 0x000fce00078e0211 */
[----:B------:R-:W-:Y:S05]  /*16420*/  WARPSYNC.COLLECTIVE R15, `(.L_x_4437) ;  /* 0x000000000f087348 */ /* 0x000fea0003c00000 */
[----:B------:R0:W1:Y:S02]  /*16430*/  SHFL.IDX P6, R14, R13, R12, R11 ;  /* 0x0000000c0d0e7389 */ /* 0x00006400000c000b */
[----:B01----:R-:W-:Y:S01]  /*16440*/  ENDCOLLECTIVE ;  /* 0x000000000000791b */ /* 0x003fe20003800000 */
.L_x_4437:
        /* <DEDUP_REMOVED lines=8> */
.L_x_4438:
[----:B------:R-:W-:Y:S01]  /*164d0*/  @!PT LDS RZ, [RZ] ;  /* 0x00000000fffff984 */ /* 0x000fe20000000800 */
[----:B------:R-:W-:Y:S01]  /*164e0*/  @!PT LDS RZ, [RZ] ;  /* 0x00000000fffff984 */ /* 0x000fe20000000800 */
[----:B------:R-:W-:Y:S01]  /*164f0*/  @!PT LDS RZ, [RZ] ;  /* 0x00000000fffff984 */ /* 0x000fe20000000800 */
[----:B------:R0:W-:Y:S04]  /*16500*/  @P0 LDGSTS.E.BYPASS.LTC128B.128 [R9+0x1e400], desc[UR36][R2.64], !P4 ;  /* 0x1e40000002090fae */ /* 0x0001e8000e101d64 */
[----:B------:R0:W-:Y:S04]  /*16510*/  @P0 LDGSTS.E.BYPASS.LTC128B.128 [R9+0x21400], desc[UR36][R2.64+0x80], !P3 ;  /* 0x2140008002090fae */ /* 0x0001e8000d901d64 */
[----:B------:R0:W-:Y:S01]  /*16520*/  @P0 LDGSTS.E.BYPASS.LTC128B.128 [R9+0x24400], desc[UR36][R2.64+0x100], !P2 ;  /* 0x2440010002090fae */ /* 0x0001e2000d101d64 */
[----:B------:R-:W-:Y:S01]  /*16530*/  ISETP.GE.AND P0, PT, R7, 0x11, PT ;  /* 0x000000110700780c */ /* 0x000fe20003f06270 */
[----:B------:R-:W-:-:S02]  /*16540*/  IMAD.MOV.U32 R13, RZ, RZ, R4 ;  /* 0x000000ffff0d7224 */ /* 0x000fc400078e0004 */
[----:B------:R-:W-:-:S10]  /*16550*/  IMAD.MOV.U32 R8, RZ, RZ, R14 ;  /* 0x000000ffff087224 */ /* 0x000fd400078e000e */
[----:B0-----:R-:W-:Y:S05]  /*16560*/  WARPSYNC.COLLECTIVE R15, `(.L_x_4439) ;  /* 0x000000000f087348 */ /* 0x001fea0003c00000 */
[----:B------:R1:W2:Y:S02]  /*16570*/  SHFL.IDX P6, R14, R13, R12, R11 ;  /* 0x0000000c0d0e7389 */ /* 0x0002a400000c000b */
[----:B012---:R-:W-:Y:S01]  /*16580*/  ENDCOLLECTIVE ;  /* 0x000000000000791b */ /* 0x007fe20003800000 */
.L_x_4439:
[----:B------:R-:W-:Y:S02]  /*16590*/  @P0 IMAD R25, R5, 0x2, R17 ;  /* 0x0000000205190824 */ /* 0x000fe400078e0211 */
[----:B------:R-:W-:Y:S02]  /*165a0*/  IMAD.MOV.U32 R13, RZ, RZ, R6 ;  /* 0x000000ffff0d7224 */ /* 0x000fe400078e0006 */
[----:B------:R-:W-:Y:S01]  /*165b0*/  IMAD.MOV.U32 R12, RZ, RZ, 0x2 ;  /* 0x00000002ff0c7424 */ /* 0x000fe200078e00ff */
[----:B------:R-:W-:-:S05]  /*165c0*/  @P0 LEA R14, P1, R37, R14, 0x1 ;  /* 0x0000000e250e0211 */ /* 0x000fca00078208ff */
[----:B------:R-:W-:-:S08]  /*165d0*/  @P0 IMAD.MOV.U32 R2, RZ, RZ, R14 ;  /* 0x000000ffff020224 */ /* 0x000fd000078e000e */
[----:B------:R-:W-:Y:S05]  /*165e0*/  WARPSYNC.COLLECTIVE R15, `(.L_x_4440) ;  /* 0x000000000f087348 */ /* 0x000fea0003c00000 */
[----:B------:R0:W1:Y:S02]  /*165f0*/  SHFL.IDX P6, R14, R13, R12, R11 ;  /* 0x0000000c0d0e7389 */ /* 0x00006400000c000b */
[----:B01----:R-:W-:Y:S01]  /*16600*/  ENDCOLLECTIVE ;  /* 0x000000000000791b */ /* 0x003fe20003800000 */
.L_x_4440:
        /* <DEDUP_REMOVED lines=14> */
.L_x_4441:
        /* <DEDUP_REMOVED lines=8> */
.L_x_4442:
        /* <DEDUP_REMOVED lines=14> */
.L_x_4443:
        /* <DEDUP_REMOVED lines=8> */
.L_x_4444:
        /* <DEDUP_REMOVED lines=14> */
.L_x_4445:
        /* <DEDUP_REMOVED lines=8> */
.L_x_4446:
        /* <DEDUP_REMOVED lines=13> */
.L_x_4447:
[----:B------:R-:W-:Y:S05]  /*16b00*/  BRA `(.L_x_4448) ;  /* 0xffffffc800847947 */ /* 0x000fea000383ffff */
.L_x_4388:
        /* <DEDUP_REMOVED lines=8> */
.L_x_4449:
[C---:B------:R-:W-:Y:S01]  /*16b90*/  VIADD R6, R4.reuse, 0x10 ;  /* 0x0000001004067836 */ /* 0x040fe20000000000 */
[----:B------:R-:W-:Y:S01]  /*16ba0*/  ISETP.GE.AND P0, PT, R4, UR39, PT ;  /* 0x0000002704007c0c */ /* 0x000fe2000bf06270 */
[----:B------:R-:W-:Y:S02]  /*16bb0*/  IMAD.MOV.U32 R13, RZ, RZ, R0 ;  /* 0x000000ffff0d7224 */ /* 0x000fe400078e0000 */
[----:B------:R-:W-:-:S10]  /*16bc0*/  IMAD.MOV.U32 R2, RZ, RZ, R14 ;  /* 0x000000ffff027224 */ /* 0x000fd400078e000e */
[----:B------:R-:W-:Y:S05]  /*16bd0*/  WARPSYNC.COLLECTIVE R15, `(.L_x_4450) ;  /* 0x000000000f087348 */ /* 0x000fea0003c00000 */
[----:B------:R0:W1:Y:S02]  /*16be0*/  SHFL.IDX P6, R14, R13, R12, R11 ;  /* 0x0000000c0d0e7389 */ /* 0x00006400000c000b */
[----:B01----:R-:W-:Y:S01]  /*16bf0*/  ENDCOLLECTIVE ;  /* 0x000000000000791b */ /* 0x003fe20003800000 */
.L_x_4450:
        /* <DEDUP_REMOVED lines=8> */
.L_x_4451:
[----:B------:R-:W-:Y:S01]  /*16c80*/  @!PT LDS RZ, [RZ] ;  /* 0x00000000fffff984 */ /* 0x000fe20000000800 */
[----:B------:R-:W-:Y:S01]  /*16c90*/  @!PT LDS RZ, [RZ] ;  /* 0x00000000fffff984 */ /* 0x000fe20000000800 */
[----:B------:R-:W-:Y:S01]  /*16ca0*/  @!PT LDS RZ, [RZ] ;  /* 0x00000000fffff984 */ /* 0x000fe20000000800 */
[----:B------:R0:W-:Y:S04]  /*16cb0*/  @!P0 LDGSTS.E.BYPASS.LTC128B.128 [R31+0x12400], desc[UR36][R2.64], !P3 ;  /* 0x12400000021f8fae */ /* 0x0001e8000d901d64 */
[----:B------:R0:W-:Y:S04]  /*16cc0*/  @!P0 LDGSTS.E.BYPASS.LTC128B.128 [R31+0x16400], desc[UR36][R2.64+0x80], !P4 ;  /* 0x16400080021f8fae */ /* 0x0001e8000e101d64 */
[----:B------:R0:W-:Y:S01]  /*16cd0*/  @!P0 LDGSTS.E.BYPASS.LTC128B.128 [R31+0x1a400], desc[UR36][R2.64+0x100], !P5 ;  /* 0x1a400100021f8fae */ /* 0x0001e2000e901d64 */
[----:B------:R-:W-:Y:S01]  /*16ce0*/  ISETP.GE.AND P0, PT, R6, UR39, PT ;  /* 0x0000002706007c0c */ /* 0x000fe2000bf06270 */
[----:B------:R-:W-:-:S02]  /*16cf0*/  IMAD.MOV.U32 R13, RZ, RZ, R0 ;  /* 0x000000ffff0d7224 */ /* 0x000fc400078e0000 */
[----:B------:R-:W-:-:S10]  /*16d00*/  IMAD.MOV.U32 R6, RZ, RZ, R14 ;  /* 0x000000ffff067224 */ /* 0x000fd400078e000e */
[----:B0-----:R-:W-:Y:S05]  /*16d10*/  WARPSYNC.COLLECTIVE R15, `(.L_x_4452) ;  /* 0x000000000f087348 */ /* 0x001fea0003c00000 */
[----:B------:R1:W2:Y:S02]  /*16d20*/  SHFL.IDX P6, R14, R13, R12, R11 ;  /* 0x0000000c0d0e7389 */ /* 0x0002a400000c000b */
[----:B012---:R-:W-:Y:S01]  /*16d30*/  ENDCOLLECTIVE ;  /* 0x000000000000791b */ /* 0x007fe20003800000 */
.L_x_4452:
[----:B------:R-:W-:Y:S02]  /*16d40*/  IMAD.MOV.U32 R13, RZ, RZ, R5 ;  /* 0x000000ffff0d7224 */ /* 0x000fe400078e0005 */
[----:B------:R-:W-:Y:S01]  /*16d50*/  IMAD.MOV.U32 R12, RZ, RZ, 0x2 ;  /* 0x00000002ff0c7424 */ /* 0x000fe200078e00ff */
[----:B------:R-:W-:-:S05]  /*16d60*/  @!P0 LEA R14, P1, R37, R14, 0x1 ;  /* 0x0000000e250e8211 */ /* 0x000fca00078208ff */
[----:B------:R-:W-:-:S08]  /*16d70*/  @!P0 IMAD.MOV.U32 R2, RZ, RZ, R14 ;  /* 0x000000ffff028224 */ /* 0x000fd000078e000e */
[----:B------:R-:W-:Y:S05]  /*16d80*/  WARPSYNC.COLLECTIVE R15, `(.L_x_4453) ;  /* 0x000000000f087348 */ /* 0x000fea0003c00000 */
[----:B------:R0:W1:Y:S02]  /*16d90*/  SHFL.IDX P6, R14, R13, R12, R11 ;  /* 0x0000000c0d0e7389 */ /* 0x00006400000c000b */
[----:B01----:R-:W-:Y:S01]  /*16da0*/  ENDCOLLECTIVE ;  /* 0x000000000000791b */ /* 0x003fe20003800000 */
.L_x_4453:
[----:B------:R-:W-:Y:S02]  /*16db0*/  @!P0 IMAD.X R7, RZ, RZ, R6, P1 ;  /* 0x000000ffff078224 */ /* 0x000fe400008e0606 */
[----:B------:R-:W-:Y:S02]  /*16dc0*/  VIADD R6, R4, 0x20 ;  /* 0x0000002004067836 */ /* 0x000fe40000000000 */
[----:B------:R-:W-:-:S05]  /*16dd0*/  @!P0 IMAD.MOV.U32 R3, RZ, RZ, R7 ;  /* 0x000000ffff038224 */ /* 0x000fca00078e0007 */
        /* <DEDUP_REMOVED lines=12> */
.L_x_4454:
[----:B------:R-:W-:Y:S02]  /*16ea0*/  IMAD.MOV.U32 R13, RZ, RZ, R5 ;  /* 0x000000ffff0d7224 */ /* 0x000fe400078e0005 */
[----:B------:R-:W-:Y:S01]  /*16eb0*/  IMAD.MOV.U32 R12, RZ, RZ, 0x3 ;  /* 0x00000003ff0c7424 */ /* 0x000fe200078e00ff */
[----:B------:R-:W-:-:S05]  /*16ec0*/  @!P0 LEA R14, P1, R37, R14, 0x1 ;  /* 0x0000000e250e8211 */ /* 0x000fca00078208ff */
[----:B------:R-:W-:-:S08]  /*16ed0*/  @!P0 IMAD.MOV.U32 R2, RZ, RZ, R14 ;  /* 0x000000ffff028224 */ /* 0x000fd000078e000e */
[----:B------:R-:W-:Y:S05]  /*16ee0*/  WARPSYNC.COLLECTIVE R15, `(.L_x_4455) ;  /* 0x000000000f087348 */ /* 0x000fea0003c00000 */
[----:B------:R0:W1:Y:S02]  /*16ef0*/  SHFL.IDX P6, R14, R13, R12, R11 ;  /* 0x0000000c0d0e7389 */ /* 0x00006400000c000b */
[----:B01----:R-:W-:Y:S01]  /*16f00*/  ENDCOLLECTIVE ;  /* 0x000000000000791b */ /* 0x003fe20003800000 */
.L_x_4455:
        /* <DEDUP_REMOVED lines=15> */
.L_x_4456:
[----:B------:R-:W-:Y:S02]  /*17000*/  IMAD.MOV.U32 R13, RZ, RZ, R5 ;  /* 0x000000ffff0d7224 */ /* 0x000fe400078e0005 */
[----:B------:R-:W-:Y:S01]  /*17010*/  IMAD.MOV.U32 R12, RZ, RZ, 0x4 ;  /* 0x00000004ff0c7424 */ /* 0x000fe200078e00ff */
[----:B------:R-:W-:-:S05]  /*17020*/  @!P0 LEA R14, P1, R37, R14, 0x1 ;  /* 0x0000000e250e8211 */ /* 0x000fca00078208ff */
[----:B------:R-:W-:-:S08]  /*17030*/  @!P0 IMAD.MOV.U32 R2, RZ, RZ, R14 ;  /* 0x000000ffff028224 */ /* 0x000fd000078e000e */
[----:B------:R-:W-:Y:S05]  /*17040*/  WARPSYNC.COLLECTIVE R15, `(.L_x_4457) ;  /* 0x000000000f087348 */ /* 0x000fea0003c00000 */
[----:B------:R0:W1:Y:S02]  /*17050*/  SHFL.IDX P6, R14, R13, R12, R11 ;  /* 0x0000000c0d0e7389 */ /* 0x00006400000c000b */
[----:B01----:R-:W-:Y:S01]  /*17060*/  ENDCOLLECTIVE ;  /* 0x000000000000791b */ /* 0x003fe20003800000 */
.L_x_4457:
        /* <DEDUP_REMOVED lines=15> */
.L_x_4458:
[----:B------:R-:W-:Y:S02]  /*17160*/  IMAD.MOV.U32 R13, RZ, RZ, R5 ;  /* 0x000000ffff0d7224 */ /* 0x000fe400078e0005 */
[----:B------:R-:W-:Y:S01]  /*17170*/  IMAD.MOV.U32 R12, RZ, RZ, 0x5 ;  /* 0x00000005ff0c7424 */ /* 0x000fe200078e00ff */
[----:B------:R-:W-:-:S05]  /*17180*/  @!P0 LEA R14, P1, R37, R14, 0x1 ;  /* 0x0000000e250e8211 */ /* 0x000fca00078208ff */
[----:B------:R-:W-:-:S08]  /*17190*/  @!P0 IMAD.MOV.U32 R2, RZ, RZ, R14 ;  /* 0x000000ffff028224 */ /* 0x000fd000078e000e */
[----:B------:R-:W-:Y:S05]  /*171a0*/  WARPSYNC.COLLECTIVE R15, `(.L_x_4459) ;  /* 0x000000000f087348 */ /* 0x000fea0003c00000 */
[----:B------:R0:W1:Y:S02]  /*171b0*/  SHFL.IDX P6, R14, R13, R12, R11 ;  /* 0x0000000c0d0e7389 */ /* 0x00006400000c000b */
[----:B01----:R-:W-:Y:S01]  /*171c0*/  ENDCOLLECTIVE ;  /* 0x000000000000791b */ /* 0x003fe20003800000 */
.L_x_4459:
        /* <DEDUP_REMOVED lines=15> */
.L_x_4460:
[----:B------:R-:W-:Y:S02]  /*172c0*/  IMAD.MOV.U32 R13, RZ, RZ, R5 ;  /* 0x000000ffff0d7224 */ /* 0x000fe400078e0005 */
[----:B------:R-:W-:Y:S01]  /*172d0*/  IMAD.MOV.U32 R12, RZ, RZ, 0x6 ;  /* 0x00000006ff0c7424 */ /* 0x000fe200078e00ff */
[----:B------:R-:W-:-:S05]  /*172e0*/  @!P0 LEA R14, P1, R37, R14, 0x1 ;  /* 0x0000000e250e8211 */ /* 0x000fca00078208ff */
[----:B------:R-:W-:-:S08]  /*172f0*/  @!P0 IMAD.MOV.U32 R2, RZ, RZ, R14 ;  /* 0x000000ffff028224 */ /* 0x000fd000078e000e */
[----:B------:R-:W-:Y:S05]  /*17300*/  WARPSYNC.COLLECTIVE R15, `(.L_x_4461) ;  /* 0x000000000f087348 */ /* 0x000fea0003c00000 */
[----:B------:R0:W1:Y:S02]  /*17310*/  SHFL.IDX P6, R14, R13, R12, R11 ;  /* 0x0000000c0d0e7389 */ /* 0x00006400000c000b */
[----:B01----:R-:W-:Y:S01]  /*17320*/  ENDCOLLECTIVE ;  /* 0x000000000000791b */ /* 0x003fe20003800000 */
.L_x_4461:
        /* <DEDUP_REMOVED lines=15> */
.L_x_4462:
[----:B------:R-:W-:Y:S02]  /*17420*/  IMAD.MOV.U32 R13, RZ, RZ, R5 ;  /* 0x000000ffff0d7224 */ /* 0x000fe400078e0005 */
[----:B------:R-:W-:Y:S01]  /*17430*/  IMAD.MOV.U32 R12, RZ, RZ, 0x7 ;  /* 0x00000007ff0c7424 */ /* 0x000fe200078e00ff */
[----:B------:R-:W-:-:S05]  /*17440*/  @!P0 LEA R14, P1, R37, R14, 0x1 ;  /* 0x0000000e250e8211 */ /* 0x000fca00078208ff */
[----:B------:R-:W-:-:S08]  /*17450*/  @!P0 IMAD.MOV.U32 R2, RZ, RZ, R14 ;  /* 0x000000ffff028224 */ /* 0x000fd000078e000e */
[----:B------:R-:W-:Y:S05]  /*17460*/  WARPSYNC.COLLECTIVE R15, `(.L_x_4463) ;  /* 0x000000000f087348 */ /* 0x000fea0003c00000 */
[----:B------:R0:W1:Y:S02]  /*17470*/  SHFL.IDX P6, R14, R13, R12, R11 ;  /* 0x0000000c0d0e7389 */ /* 0x00006400000c000b */
[----:B01----:R-:W-:Y:S01]  /*17480*/  ENDCOLLECTIVE ;  /* 0x000000000000791b */ /* 0x003fe20003800000 */
.L_x_4463:
        /* <DEDUP_REMOVED lines=13> */
.L_x_4464:
[----:B------:R-:W-:Y:S05]  /*17560*/  BRA `(.L_x_4465) ;  /* 0xffffffc800a47947 */ /* 0x000fea000383ffff */
.L_x_4391:
[----:B0-----:R0:W1:Y:S02]  /*17570*/  SYNCS.PHASECHK.TRANS64.TRYWAIT P0, [R17+URZ+0x30820], R0 ;  /* 0x03082000110075a7 */ /* 0x001064000800017f */
[----:B-1----:R-:W-:Y:S05]  /*17580*/  @!P0 NANOSLEEP.SYNCS 0x989680 ;  /* 0x009896800000895d */ /* 0x002fea0003900000 */
[----:B------:R-:W1:Y:S02]  /*17590*/  @!P0 SYNCS.PHASECHK.TRANS64 P0, [R17+URZ+0x30820], R0 ;  /* 0x03082000110085a7 */ /* 0x000e64000800007f */
[----:B-1----:R-:W-:Y:S05]  /*175a0*/  @!P0 BRA `(.L_x_4391) ;  /* 0xfffffffc00f08947 */ /* 0x002fea000383ffff */
[----:B------:R-:W-:Y:S05]  /*175b0*/  BRA `(.L_x_4466) ;  /* 0xffffffcc00087947 */ /* 0x000fea000383ffff */
.L_x_4395:
[----:B0-----:R0:W1:Y:S02]  /*175c0*/  SYNCS.PHASECHK.TRANS64.TRYWAIT P0, [R6+URZ+0x30840], R3 ;  /* 0x03084003060075a7 */ /* 0x001064000800017f */
[----:B-1----:R-:W-:Y:S05]  /*175d0*/  @!P0 NANOSLEEP.SYNCS 0x989680 ;  /* 0x009896800000895d */ /* 0x002fea0003900000 */
[----:B------:R-:W1:Y:S02]  /*175e0*/  @!P0 SYNCS.PHASECHK.TRANS64 P0, [R6+URZ+0x30840], R3 ;  /* 0x03084003060085a7 */ /* 0x000e64000800007f */
[----:B-1----:R-:W-:Y:S05]  /*175f0*/  @!P0 BRA `(.L_x_4395) ;  /* 0xfffffffc00f08947 */ /* 0x002fea000383ffff */
[----:B------:R-:W-:Y:S05]  /*17600*/  BRA `(.L_x_4467) ;  /* 0xffffffcc00c87947 */ /* 0x000fea000383ffff */
.L_x_4396:
        /* <DEDUP_REMOVED lines=8> */
.L_x_4469:
[----:B------:R-:W-:Y:S05]  /*17690*/  BSYNC B1 ;  /* 0x0000000000017941 */ /* 0x000fea0003800000 */
.L_x_4468:
[----:B------:R-:W-:Y:S02]  /*176a0*/  IMAD.MOV.U32 R13, RZ, RZ, R7 ;  /* 0x000000ffff0d7224 */ /* 0x000fe400078e0007 */
        /* <DEDUP_REMOVED lines=8> */
.L_x_4470:
[----:B------:R-:W-:Y:S02]  /*17730*/  IMAD R8, R8, 0x2, R17 ;  /* 0x0000000208087824 */ /* 0x000fe400078e0211 */
[----:B------:R-:W-:Y:S02]  /*17740*/  IMAD.MOV.U32 R13, RZ, RZ, R10 ;  /* 0x000000ffff0d7224 */ /* 0x000fe400078e000a */
[----:B------:R-:W-:Y:S01]  /*17750*/  IMAD.MOV.U32 R12, RZ, RZ, 0x1 ;  /* 0x00000001ff0c7424 */ /* 0x000fe200078e00ff */
[----:B------:R-:W-:-:S13]  /*17760*/  IADD3 R2, P0, R14, R4, RZ ;  /* 0x000000040e027210 */ /* 0x000fda0007f1e0ff */
[----:B------:R-:W-:Y:S05]  /*17770*/  WARPSYNC.COLLECTIVE R15, `(.L_x_4471) ;  /* 0x000000000f087348 */ /* 0x000fea0003c00000 */
[----:B------:R0:W1:Y:S02]  /*17780*/  SHFL.IDX P6, R14, R13, R12, R11 ;  /* 0x0000000c0d0e7389 */ /* 0x00006400000c000b */
[----:B01----:R-:W-:Y:S01]  /*17790*/  ENDCOLLECTIVE ;  /* 0x000000000000791b */ /* 0x003fe20003800000 */
.L_x_4471:
[----:B------:R-:W-:-:S05]  /*177a0*/  IMAD.X R3, RZ, RZ, R3, P0 ;  /* 0x000000ffff037224 */ /* 0x000fca00000e0603 */
[----:B------:R-:W-:Y:S01]  /*177b0*/  @!PT LDS RZ, [RZ] ;  /* 0x00000000fffff984 */ /* 0x000fe20000000800 */
[----:B------:R-:W-:Y:S01]  /*177c0*/  @!PT LDS RZ, [RZ] ;  /* 0x00000000fffff984 */ /* 0x000fe20000000800 */
[----:B------:R-:W-:Y:S01]  /*177d0*/  @!PT LDS RZ, [RZ] ;  /* 0x00000000fffff984 */ /* 0x000fe20000000800 */
[----:B------:R-:W-:Y:S04]  /*177e0*/  LDGSTS.E.BYPASS.LTC128B.128 [R8+0x1e400], desc[UR36][R2.64], !P3 ;  /* 0x1e40000002087fae */ /* 0x000fe8000d901d64 */
[----:B------:R-:W-:Y:S01]  /*177f0*/  LDGSTS.E.BYPASS.LTC128B.128 [R8+0x21400], desc[UR36][R2.64+0x80], !P2 ;  /* 0x2140008002087fae */ /* 0x000fe2000d101d64 */
[----:B------:R-:W-:-:S03]  /*17800*/  IMAD.MOV.U32 R13, RZ, RZ, R7 ;  /* 0x000000ffff0d7224 */ /* 0x000fc600078e0007 */
[----:B------:R0:W-:Y:S02]  /*17810*/  LDGSTS.E.BYPASS.LTC128B.128 [R8+0x24400], desc[UR36][R2.64+0x100], !P1 ;  /* 0x2440010002087fae */ /* 0x0001e4000c901d64 */
[----:B0-----:R-:W-:-:S07]  /*17820*/  IMAD.MOV.U32 R3, RZ, RZ, R14 ;  /* 0x000000ffff037224 */ /* 0x001fce00078e000e */
[----:B------:R-:W-:Y:S05]  /*17830*/  WARPSYNC.COLLECTIVE R15, `(.L_x_4472) ;  /* 0x000000000f087348 */ /* 0x000fea0003c00000 */
[----:B------:R0:W1:Y:S02]  /*17840*/  SHFL.IDX P6, R14, R13, R12, R11 ;  /* 0x0000000c0d0e7389 */ /* 0x00006400000c000b */
[----:B01----:R-:W-:Y:S01]  /*17850*/  ENDCOLLECTIVE ;  /* 0x000000000000791b */ /* 0x003fe20003800000 */
.L_x_4472:
[----:B------:R-:W-:Y:S02]  /*17860*/  IMAD.MOV.U32 R13, RZ, RZ, R10 ;  /* 0x000000ffff0d7224 */ /* 0x000fe400078e000a */
[----:B------:R-:W-:Y:S01]  /*17870*/  IMAD.MOV.U32 R12, RZ, RZ, 0x2 ;  /* 0x00000002ff0c7424 */ /* 0x000fe200078e00ff */
[----:B------:R-:W-:-:S13]  /*17880*/  IADD3 R2, P0, R14, R4, RZ ;  /* 0x000000040e027210 */ /* 0x000fda0007f1e0ff */
[----:B------:R-:W-:Y:S05]  /*17890*/  WARPSYNC.COLLECTIVE R15, `(.L_x_4473) ;  /* 0x000000000f087348 */ /* 0x000fea0003c00000 */
[----:B------:R0:W1:Y:S02]  /*178a0*/  SHFL.IDX P6, R14, R13, R12, R11 ;  /* 0x0000000c0d0e7389 */ /* 0x00006400000c000b */
[----:B01----:R-:W-:Y:S01]  /*178b0*/  ENDCOLLECTIVE ;  /* 0x000000000000791b */ /* 0x003fe20003800000 */
.L_x_4473:
        /* <DEDUP_REMOVED lines=12> */
.L_x_4474:
[----:B------:R-:W-:Y:S02]  /*17980*/  IMAD.MOV.U32 R13, RZ, RZ, R10 ;  /* 0x000000ffff0d7224 */ /* 0x000fe400078e000a */
[----:B------:R-:W-:Y:S01]  /*17990*/  IMAD.MOV.U32 R12, RZ, RZ, 0x3 ;  /* 0x00000003ff0c7424 */ /* 0x000fe200078e00ff */
[----:B------:R-:W-:-:S13]  /*179a0*/  IADD3 R2, P0, R14, R4, RZ ;  /* 0x000000040e027210 */ /* 0x000fda0007f1e0ff */
[----:B------:R-:W-:Y:S05]  /*179b0*/  WARPSYNC.COLLECTIVE R15, `(.L_x_4475) ;  /* 0x000000000f087348 */ /* 0x000fea0003c00000 */
[----:B------:R0:W1:Y:S02]  /*179c0*/  SHFL.IDX P6, R14, R13, R12, R11 ;  /* 0x0000000c0d0e7389 */ /* 0x00006400000c000b */
[----:B01----:R-:W-:Y:S01]  /*179d0*/  ENDCOLLECTIVE ;  /* 0x000000000000791b */ /* 0x003fe20003800000 */
.L_x_4475:
        /* <DEDUP_REMOVED lines=12> */
.L_x_4476:
[----:B------:R-:W-:Y:S02]  /*17aa0*/  IMAD.MOV.U32 R13, RZ, RZ, R10 ;  /* 0x000000ffff0d7224 */ /* 0x000fe400078e000a */
[----:B------:R-:W-:Y:S01]  /*17ab0*/  IMAD.MOV.U32 R12, RZ, RZ, 0x4 ;  /* 0x00000004ff0c7424 */ /* 0x000fe200078e00ff */
[----:B------:R-:W-:-:S13]  /*17ac0*/  IADD3 R2, P0, R14, R4, RZ ;  /* 0x000000040e027210 */ /* 0x000fda0007f1e0ff */
[----:B------:R-:W-:Y:S05]  /*17ad0*/  WARPSYNC.COLLECTIVE R15, `(.L_x_4477) ;  /* 0x000000000f087348 */ /* 0x000fea0003c00000 */
[----:B------:R0:W1:Y:S02]  /*17ae0*/  SHFL.IDX P6, R14, R13, R12, R11 ;  /* 0x0000000c0d0e7389 */ /* 0x00006400000c000b */
[----:B01----:R-:W-:Y:S01]  /*17af0*/  ENDCOLLECTIVE ;  /* 0x000000000000791b */ /* 0x003fe20003800000 */
.L_x_4477:
        /* <DEDUP_REMOVED lines=12> */
.L_x_4478:
[----:B------:R-:W-:Y:S02]  /*17bc0*/  IMAD.MOV.U32 R13, RZ, RZ, R10 ;  /* 0x000000ffff0d7224 */ /* 0x000fe400078e000a */
[----:B------:R-:W-:Y:S01]  /*17bd0*/  IMAD.MOV.U32 R12, RZ, RZ, 0x5 ;  /* 0x00000005ff0c7424 */ /* 0x000fe200078e00ff */
[----:B------:R-:W-:-:S13]  /*17be0*/  IADD3 R2, P0, R14, R4, RZ ;  /* 0x000000040e027210 */ /* 0x000fda0007f1e0ff */
[----:B------:R-:W-:Y:S05]  /*17bf0*/  WARPSYNC.COLLECTIVE R15, `(.L_x_4479) ;  /* 0x000000000f087348 */ /* 0x000fea0003c00000 */
[----:B------:R0:W1:Y:S02]  /*17c00*/  SHFL.IDX P6, R14, R13, R12, R11 ;  /* 0x0000000c0d0e7389 */ /* 0x00006400000c000b */
[----:B01----:R-:W-:Y:S01]  /*17c10*/  ENDCOLLECTIVE ;  /* 0x000000000000791b */ /* 0x003fe20003800000 */
.L_x_4479:
        /* <DEDUP_REMOVED lines=12> */
.L_x_4480:
[----:B------:R-:W-:Y:S05]  /*17ce0*/  BRA `(.L_x_4481) ;  /* 0xffffffcc00187947 */ /* 0x000fea000383ffff */
.L_x_4401:
[----:B0-----:R0:W1:Y:S02]  /*17cf0*/  SYNCS.PHASECHK.TRANS64.TRYWAIT P0, [R6+URZ+0x30860], R3 ;  /* 0x03086003060075a7 */ /* 0x001064000800017f */
[----:B-1----:R-:W-:Y:S05]  /*17d00*/  @!P0 NANOSLEEP.SYNCS 0x989680 ;  /* 0x009896800000895d */ /* 0x002fea0003900000 */
[----:B------:R-:W1:Y:S02]  /*17d10*/  @!P0 SYNCS.PHASECHK.TRANS64 P0, [R6+URZ+0x30860], R3 ;  /* 0x03086003060085a7 */ /* 0x000e64000800007f */
[----:B-1----:R-:W-:Y:S05]  /*17d20*/  @!P0 BRA `(.L_x_4401) ;  /* 0xfffffffc00f08947 */ /* 0x002fea000383ffff */
[----:B------:R-:W-:Y:S05]  /*17d30*/  BRA `(.L_x_4482) ;  /* 0xffffffcc00747947 */ /* 0x000fea000383ffff */
.L_x_4402:
        /* <DEDUP_REMOVED lines=8> */
.L_x_4484:
[----:B------:R-:W-:Y:S05]  /*17dc0*/  BSYNC B1 ;  /* 0x0000000000017941 */ /* 0x000fea0003800000 */
.L_x_4483:
[----:B------:R-:W-:Y:S02]  /*17dd0*/  IMAD.MOV.U32 R13, RZ, RZ, R18 ;  /* 0x000000ffff0d7224 */ /* 0x000fe400078e0012 */
        /* <DEDUP_REMOVED lines=8> */
.L_x_4485:
[----:B------:R-:W-:Y:S02]  /*17e60*/  IMAD.MOV.U32 R13, RZ, RZ, R19 ;  /* 0x000000ffff0d7224 */ /* 0x000fe400078e0013 */
[----:B------:R-:W-:Y:S01]  /*17e70*/  IMAD.MOV.U32 R12, RZ, RZ, 0x1 ;  /* 0x00000001ff0c7424 */ /* 0x000fe200078e00ff */
[----:B------:R-:W-:-:S13]  /*17e80*/  IADD3 R2, P0, R14, R4, RZ ;  /* 0x000000040e027210 */ /* 0x000fda0007f1e0ff */
[----:B------:R-:W-:Y:S05]  /*17e90*/  WARPSYNC.COLLECTIVE R15, `(.L_x_4486) ;  /* 0x000000000f087348 */ /* 0x000fea0003c00000 */
[----:B------:R0:W1:Y:S02]  /*17ea0*/  SHFL.IDX P6, R14, R13, R12, R11 ;  /* 0x0000000c0d0e7389 */ /* 0x00006400000c000b */
[----:B01----:R-:W-:Y:S01]  /*17eb0*/  ENDCOLLECTIVE ;  /* 0x000000000000791b */ /* 0x003fe20003800000 */
.L_x_4486:
        /* <DEDUP_REMOVED lines=15> */
.L_x_4487:
[----:B------:R-:W-:Y:S02]  /*17fb0*/  IMAD.MOV.U32 R13, RZ, RZ, R19 ;  /* 0x000000ffff0d7224 */ /* 0x000fe400078e0013 */
[----:B------:R-:W-:Y:S01]  /*17fc0*/  IMAD.MOV.U32 R12, RZ, RZ, 0x2 ;  /* 0x00000002ff0c7424 */ /* 0x000fe200078e00ff */
[----:B------:R-:W-:-:S13]  /*17fd0*/  IADD3 R2, P0, R14, R4, RZ ;  /* 0x000000040e027210 */ /* 0x000fda0007f1e0ff */
[----:B------:R-:W-:Y:S05]  /*17fe0*/  WARPSYNC.COLLECTIVE R15, `(.L_x_4488) ;  /* 0x000000000f087348 */ /* 0x000fea0003c00000 */
[----:B------:R0:W1:Y:S02]  /*17ff0*/  SHFL.IDX P6, R14, R13, R12, R11 ;  /* 0x0000000c0d0e7389 */ /* 0x00006400000c000b */
[----:B01----:R-:W-:Y:S01]  /*18000*/  ENDCOLLECTIVE ;  /* 0x000000000000791b */ /* 0x003fe20003800000 */
.L_x_4488:
        /* <DEDUP_REMOVED lines=15> */
.L_x_4489:
[----:B------:R-:W-:Y:S02]  /*18100*/  IMAD.MOV.U32 R13, RZ, RZ, R19 ;  /* 0x000000ffff0d7224 */ /* 0x000fe400078e0013 */
[----:B------:R-:W-:Y:S01]  /*18110*/  IMAD.MOV.U32 R12, RZ, RZ, 0x3 ;  /* 0x00000003ff0c7424 */ /* 0x000fe200078e00ff */
[----:B------:R-:W-:-:S13]  /*18120*/  IADD3 R2, P0, R14, R4, RZ ;  /* 0x000000040e027210 */ /* 0x000fda0007f1e0ff */
[----:B------:R-:W-:Y:S05]  /*18130*/  WARPSYNC.COLLECTIVE R15, `(.L_x_4490) ;  /* 0x000000000f087348 */ /* 0x000fea0003c00000 */
[----:B------:R0:W1:Y:S02]  /*18140*/  SHFL.IDX P6, R14, R13, R12, R11 ;  /* 0x0000000c0d0e7389 */ /* 0x00006400000c000b */
[----:B01----:R-:W-:Y:S01]  /*18150*/  ENDCOLLECTIVE ;  /* 0x000000000000791b */ /* 0x003fe20003800000 */
.L_x_4490:
        /* <DEDUP_REMOVED lines=15> */
.L_x_4491:
[----:B------:R-:W-:Y:S02]  /*18250*/  IMAD.MOV.U32 R13, RZ, RZ, R19 ;  /* 0x000000ffff0d7224 */ /* 0x000fe400078e0013 */
[----:B------:R-:W-:Y:S01]  /*18260*/  IMAD.MOV.U32 R12, RZ, RZ, 0x4 ;  /* 0x00000004ff0c7424 */ /* 0x000fe200078e00ff */
[----:B------:R-:W-:-:S13]  /*18270*/  IADD3 R2, P0, R14, R4, RZ ;  /* 0x000000040e027210 */ /* 0x000fda0007f1e0ff */
[----:B------:R-:W-:Y:S05]  /*18280*/  WARPSYNC.COLLECTIVE R15, `(.L_x_4492) ;  /* 0x000000000f087348 */ /* 0x000fea0003c00000 */
[----:B------:R0:W1:Y:S02]  /*18290*/  SHFL.IDX P6, R14, R13, R12, R11 ;  /* 0x0000000c0d0e7389 */ /* 0x00006400000c000b */
[----:B01----:R-:W-:Y:S01]  /*182a0*/  ENDCOLLECTIVE ;  /* 0x000000000000791b */ /* 0x003fe20003800000 */
.L_x_4492:
        /* <DEDUP_REMOVED lines=15> */
.L_x_4493:
[----:B------:R-:W-:Y:S02]  /*183a0*/  IMAD.MOV.U32 R13, RZ, RZ, R19 ;  /* 0x000000ffff0d7224 */ /* 0x000fe400078e0013 */
[----:B------:R-:W-:Y:S01]  /*183b0*/  IMAD.MOV.U32 R12, RZ, RZ, 0x5 ;  /* 0x00000005ff0c7424 */ /* 0x000fe200078e00ff */
[----:B------:R-:W-:-:S13]  /*183c0*/  IADD3 R2, P0, R14, R4, RZ ;  /* 0x000000040e027210 */ /* 0x000fda0007f1e0ff */
[----:B------:R-:W-:Y:S05]  /*183d0*/  WARPSYNC.COLLECTIVE R15, `(.L_x_4494) ;  /* 0x000000000f087348 */ /* 0x000fea0003c00000 */
[----:B------:R0:W1:Y:S02]  /*183e0*/  SHFL.IDX P6, R14, R13, R12, R11 ;  /* 0x0000000c0d0e7389 */ /* 0x00006400000c000b */
[----:B01----:R-:W-:Y:S01]  /*183f0*/  ENDCOLLECTIVE ;  /* 0x000000000000791b */ /* 0x003fe20003800000 */
.L_x_4494:
        /* <DEDUP_REMOVED lines=12> */
.L_x_4495:
[----:B------:R-:W-:Y:S01]  /*184c0*/  @!PT LDS RZ, [RZ] ;  /* 0x00000000fffff984 */ /* 0x000fe20000000800 */
[----:B------:R-:W-:Y:S01]  /*184d0*/  @!PT LDS RZ, [RZ] ;  /* 0x00000000fffff984 */ /* 0x000fe20000000800 */
[----:B------:R-:W-:Y:S01]  /*184e0*/  @!PT LDS RZ, [RZ] ;  /* 0x00000000fffff984 */ /* 0x000fe20000000800 */
[----:B------:R0:W-:Y:S01]  /*184f0*/  LDGSTS.E.BYPASS.LTC128B.128 [R7+0x5400], desc[UR36][R2.64+0x80], !P0 ;  /* 0x0540008002077fae */ /* 0x0001e2000c101d64 */
[----:B------:R-:W-:-:S13]  /*18500*/  ISETP.LT.OR P0, PT, R8, 0x41, P1 ;  /* 0x000000410800780c */ /* 0x000fda0000f01670 */
[----:B------:R0:W-:Y:S01]  /*18510*/  LDGSTS.E.BYPASS.LTC128B.128 [R7+0x8400], desc[UR36][R2.64+0x100], !P0 ;  /* 0x0840010002077fae */ /* 0x0001e2000c101d64 */
[----:B------:R-:W-:Y:S05]  /*18520*/  BRA `(.L_x_4496) ;  /* 0xffffffc800747947 */ /* 0x000fea000383ffff */
.L_x_4410:
[----:B0-----:R0:W1:Y:S02]  /*18530*/  SYNCS.PHASECHK.TRANS64.TRYWAIT P0, [R4+URZ+0x30860], R3 ;  /* 0x03086003040075a7 */ /* 0x001064000800017f */
[----:B-1----:R-:W-:Y:S05]  /*18540*/  @!P0 NANOSLEEP.SYNCS 0x989680 ;  /* 0x009896800000895d */ /* 0x002fea0003900000 */
[----:B------:R-:W1:Y:S02]  /*18550*/  @!P0 SYNCS.PHASECHK.TRANS64 P0, [R4+URZ+0x30860], R3 ;  /* 0x03086003040085a7 */ /* 0x000e64000800007f */
[----:B-1----:R-:W-:Y:S05]  /*18560*/  @!P0 BRA `(.L_x_4410) ;  /* 0xfffffffc00f08947 */ /* 0x002fea000383ffff */
[----:B------:R-:W-:Y:S05]  /*18570*/  BRA `(.L_x_4497) ;  /* 0xffffffcc00947947 */ /* 0x000fea000383ffff */
.L_x_4411:
        /* <DEDUP_REMOVED lines=8> */
.L_x_4499:
[----:B------:R-:W-:Y:S05]  /*18600*/  BSYNC B0 ;  /* 0x0000000000007941 */ /* 0x000fea0003800000 */
.L_x_4498:
        /* <DEDUP_REMOVED lines=9> */
.L_x_4500:
[----:B------:R-:W-:Y:S02]  /*186a0*/  IMAD.MOV.U32 R13, RZ, RZ, R19 ;  /* 0x000000ffff0d7224 */ /* 0x000fe400078e0013 */
[----:B------:R-:W-:Y:S01]  /*186b0*/  IMAD.MOV.U32 R12, RZ, RZ, 0x1 ;  /* 0x00000001ff0c7424 */ /* 0x000fe200078e00ff */
[----:B------:R-:W-:-:S13]  /*186c0*/  IADD3 R2, P0, R14, R6, RZ ;  /* 0x000000060e027210 */ /* 0x000fda0007f1e0ff */
[----:B------:R-:W-:Y:S05]  /*186d0*/  WARPSYNC.COLLECTIVE R15, `(.L_x_4501) ;  /* 0x000000000f087348 */ /* 0x000fea0003c00000 */
[----:B------:R0:W1:Y:S02]  /*186e0*/  SHFL.IDX P6, R14, R13, R12, R11 ;  /* 0x0000000c0d0e7389 */ /* 0x00006400000c000b */
[----:B01----:R-:W-:Y:S01]  /*186f0*/  ENDCOLLECTIVE ;  /* 0x000000000000791b */ /* 0x003fe20003800000 */
.L_x_4501:
        /* <DEDUP_REMOVED lines=13> */
.L_x_4502:
        /* <DEDUP_REMOVED lines=12> */
.L_x_4503:
        /* <DEDUP_REMOVED lines=12> */
.L_x_4504:
        /* <DEDUP_REMOVED lines=12> */
.L_x_4505:
        /* <DEDUP_REMOVED lines=12> */
.L_x_4506:
        /* <DEDUP_REMOVED lines=12> */
.L_x_4507:
        /* <DEDUP_REMOVED lines=12> */
.L_x_4508:
        /* <DEDUP_REMOVED lines=12> */
.L_x_4509:
        /* <DEDUP_REMOVED lines=12> */
.L_x_4510:
[----:B------:R-:W-:Y:S01]  /*18dd0*/  @!PT LDS RZ, [RZ] ;  /* 0x00000000fffff984 */ /* 0x000fe20000000800 */
[----:B------:R-:W-:Y:S01]  /*18de0*/  @!PT LDS RZ, [RZ] ;  /* 0x00000000fffff984 */ /* 0x000fe20000000800 */
[----:B------:R-:W-:Y:S01]  /*18df0*/  @!PT LDS RZ, [RZ] ;  /* 0x00000000fffff984 */ /* 0x000fe20000000800 */
[----:B------:R0:W-:Y:S01]  /*18e00*/  LDGSTS.E.BYPASS.LTC128B.128 [R0+0x5400], desc[UR36][R2.64+0x80], !P0 ;  /* 0x0540008002007fae */ /* 0x0001e2000c101d64 */
[----:B------:R-:W-:-:S13]  /*18e10*/  ISETP.LT.OR P0, PT, R5, 0x41, P1 ;  /* 0x000000410500780c */ /* 0x000fda0000f01670 */
[----:B------:R0:W-:Y:S01]  /*18e20*/  LDGSTS.E.BYPASS.LTC128B.128 [R0+0x8400], desc[UR36][R2.64+0x100], !P0 ;  /* 0x0840010002007fae */ /* 0x0001e2000c101d64 */
[----:B------:R-:W-:Y:S05]  /*18e30*/  BRA `(.L_x_4511) ;  /* 0xffffffc8005c7947 */ /* 0x000fea000383ffff */
.L_x_4416:
        /* <DEDUP_REMOVED lines=8> */
.L_x_4513:
[----:B------:R-:W-:Y:S05]  /*18ec0*/  BSYNC B0 ;  /* 0x0000000000007941 */ /* 0x000fea0003800000 */
.L_x_4512:
[----:B------:R-:W-:Y:S05]  /*18ed0*/  BRA `(.L_x_4514) ;  /* 0xffffffc800e47947 */ /* 0x000fea000383ffff */
.L_x_4419:
[----:B-1----:R1:W2:Y:S02]  /*18ee0*/  SYNCS.PHASECHK.TRANS64.TRYWAIT P0, [R4+URZ+0x30820], R0 ;  /* 0x03082000040075a7 */ /* 0x0022a4000800017f */
[----:B--2---:R-:W-:Y:S05]  /*18ef0*/  @!P0 NANOSLEEP.SYNCS 0x989680 ;  /* 0x009896800000895d */ /* 0x004fea0003900000 */
[----:B------:R-:W2:Y:S02]  /*18f00*/  @!P0 SYNCS.PHASECHK.TRANS64 P0, [R4+URZ+0x30820], R0 ;  /* 0x03082000040085a7 */ /* 0x000ea4000800007f */
[----:B--2---:R-:W-:Y:S05]  /*18f10*/  @!P0 BRA `(.L_x_4419) ;  /* 0xfffffffc00f08947 */ /* 0x004fea000383ffff */
[----:B------:R-:W-:Y:S05]  /*18f20*/  BRA `(.L_x_4515) ;  /* 0xffffffcc002c7947 */ /* 0x000fea000383ffff */
.L_x_4420:
        /* <DEDUP_REMOVED lines=11> */
.L_x_4517:
[----:B------:R-:W-:Y:S05]  /*18fe0*/  BSYNC B0 ;  /* 0x0000000000007941 */ /* 0x000fea0003800000 */
.L_x_4516:
[----:B------:R-:W-:Y:S05]  /*18ff0*/  BRA `(.L_x_4518) ;  /* 0xffffffcc00147947 */ /* 0x000fea000383ffff */
.L_x_4423:
[----:B------:R-:W-:Y:S01]  /*19000*/  BSSY B1, `(.L_x_4519) ;  /* 0x0000006000017945 */ /* 0x000fe20003800000 */
[----:B------:R-:W-:-:S07]  /*19010*/  IMAD.MOV.U32 R15, RZ, RZ, -0x1 ;  /* 0xffffffffff0f7424 */ /* 0x000fce00078e00ff */
[----:B01---5:R-:W-:Y:S05]  /*19020*/  WARPSYNC.COLLECTIVE R15, `(.L_x_4520) ;  /* 0x000000000f0c7348 */ /* 0x023fea0003c00000 */
[----:B------:R-:W-:Y:S02]  /*19030*/  ELECT P6, UR62, PT ;  /* 0x00000000003e782f */ /* 0x000fe400038c0000 */
[----:B------:R-:W-:Y:S01]  /*19040*/  MOV R14, UR62 ;  /* 0x0000003e000e7c02 */ /* 0x000fe20008000f00 */
[----:B01---5:R-:W-:Y:S10]  /*19050*/  ENDCOLLECTIVE ;  /* 0x000000000000791b */ /* 0x023ff40003800000 */
.L_x_4520:
[----:B------:R-:W-:Y:S05]  /*19060*/  BSYNC B1 ;  /* 0x0000000000017941 */ /* 0x000fea0003800000 */
.L_x_4519:
[----:B------:R-:W-:Y:S05]  /*19070*/  BRA `(.L_x_4521) ;  /* 0xffffffcc000c7947 */ /* 0x000fea000383ffff */
.L_x_4425:
[----:B-1----:R1:W2:Y:S02]  /*19080*/  SYNCS.PHASECHK.TRANS64.TRYWAIT P1, [R5+URZ+0x30840], R0 ;  /* 0x03084000050075a7 */ /* 0x0022a4000802017f */
[----:B--2---:R-:W-:Y:S05]  /*19090*/  @!P1 NANOSLEEP.SYNCS 0x989680 ;  /* 0x009896800000995d */ /* 0x004fea0003900000 */
[----:B------:R-:W2:Y:S02]  /*190a0*/  @!P1 SYNCS.PHASECHK.TRANS64 P1, [R5+URZ+0x30840], R0 ;  /* 0x03084000050095a7 */ /* 0x000ea4000802007f */
[----:B--2---:R-:W-:Y:S05]  /*190b0*/  @!P1 BRA `(.L_x_4425) ;  /* 0xfffffffc00f09947 */ /* 0x004fea000383ffff */
[----:B------:R-:W-:Y:S05]  /*190c0*/  BRA `(.L_x_4522) ;  /* 0xffffffcc00347947 */ /* 0x000fea000383ffff */
.L_x_4427:
[----:B--2---:R2:W3:Y:S02]  /*190d0*/  SYNCS.PHASECHK.TRANS64.TRYWAIT P1, [R23+URZ+0x30840], R2 ;  /* 0x03084002170075a7 */ /* 0x0044e4000802017f */
[----:B---3--:R-:W-:Y:S05]  /*190e0*/  @!P1 NANOSLEEP.SYNCS 0x989680 ;  /* 0x009896800000995d */ /* 0x008fea0003900000 */
[----:B------:R-:W3:Y:S02]  /*190f0*/  @!P1 SYNCS.PHASECHK.TRANS64 P1, [R23+URZ+0x30840], R2 ;  /* 0x03084002170095a7 */ /* 0x000ee4000802007f */
[----:B---3--:R-:W-:Y:S05]  /*19100*/  @!P1 BRA `(.L_x_4427) ;  /* 0xfffffffc00f09947 */ /* 0x008fea000383ffff */
[----:B------:R-:W-:Y:S05]  /*19110*/  BRA `(.L_x_4523) ;  /* 0xffffffcc00407947 */ /* 0x000fea000383ffff */
.L_x_4429:
[----:B---3--:R3:W4:Y:S02]  /*19120*/  SYNCS.PHASECHK.TRANS64.TRYWAIT P1, [R5+URZ+0x30860], R0 ;  /* 0x03086000050075a7 */ /* 0x008724000802017f */
[----:B----4-:R-:W-:Y:S05]  /*19130*/  @!P1 NANOSLEEP.SYNCS 0x989680 ;  /* 0x009896800000995d */ /* 0x010fea0003900000 */
[----:B------:R-:W4:Y:S02]  /*19140*/  @!P1 SYNCS.PHASECHK.TRANS64 P1, [R5+URZ+0x30860], R0 ;  /* 0x03086000050095a7 */ /* 0x000f24000802007f */
[----:B----4-:R-:W-:Y:S05]  /*19150*/  @!P1 BRA `(.L_x_4429) ;  /* 0xfffffffc00f09947 */ /* 0x010fea000383ffff */
[----:B------:R-:W-:Y:S05]  /*19160*/  BRA `(.L_x_4524) ;  /* 0xffffffcc003c7947 */ /* 0x000fea000383ffff */
.L_x_4525:
        /* <DEDUP_REMOVED lines=9> */
.L_x_15850:


//--------------------- .text._ZN7cutlass13device_kernelIN5flash11enable_sm90INS1_16FlashAttnFwdSm90INS1_25CollectiveMainloopFwdSm90ILi2EN4cute5tupleIJNS5_1CILi1EEES8_S8_EEENS6_IJNS7_ILi128EEENS7_ILi96EEENS7_ILi192EEEEEELi192ENS_6half_tEfNS_4arch4Sm90ELb0ELb1ELb1ELb1ELb1ELb0ELb0ELb1ELb1ELb1ELb0ELb0EEENS1_21CollectiveEpilogueFwdINS6_IJSA_SC_SB_EEES9_SE_SG_Li256ELb1ELb1ELb0ELb0EEENS1_36VarlenDynamicPersistentTileSchedulerILi128ELi96ELi256ELi128ELb0ELb1ELb1ELb1ELb0ELb1EEEEEEEEEvNT_6ParamsE --------------------------
	.section	.text._ZN7cutlass13device_kernelIN5flash11enable_sm90INS1_16FlashAttnFwdSm90INS1_25CollectiveMainloopFwdSm90ILi2EN4cute5tupleIJNS5_1CILi1EEES8_S8_EEENS6_IJNS7_ILi128EEENS7_ILi96EEENS7_ILi192EEEEEELi192ENS_6half_tEfNS_4arch4Sm90ELb0ELb1ELb1ELb1ELb1ELb0ELb0ELb1ELb1ELb1ELb0ELb0EEENS1_21CollectiveEpilogueFwdINS6_IJSA_SC_SB_EEES9_SE_SG_Li256ELb1ELb1ELb0ELb0EEENS1_36VarlenDynamicPersistentTileSchedulerILi128ELi96ELi256ELi128ELb0ELb1ELb1ELb1ELb0ELb1EEEEEEEEEvNT_6ParamsE,"ax",@progbits
	.align	128
.text._ZN7cutlass13device_kernelIN5flash11enable_sm90INS1_16FlashAttnFwdSm90INS1_25CollectiveMainloopFwdSm90ILi2EN4cute5tupleIJNS5_1CILi1EEES8_S8_EEENS6_IJNS7_ILi128EEENS7_ILi96EEENS7_ILi192EEEEEELi192ENS_6half_tEfNS_4arch4Sm90ELb0ELb1ELb1ELb1ELb1ELb0ELb0ELb1ELb1ELb1ELb0ELb0EEENS1_21CollectiveEpilogueFwdINS6_IJSA_SC_SB_EEES9_SE_SG_Li256ELb1ELb1ELb0ELb0EEENS1_36VarlenDynamicPersistentTileSchedulerILi128ELi96ELi256ELi128ELb0ELb1ELb1ELb1ELb0ELb1EEEEEEEEEvNT_6ParamsE:
        .type           _ZN7cutlass13device_kernelIN5flash11enable_sm90INS1_16FlashAttnFwdSm90INS1_25CollectiveMainloopFwdSm90ILi2EN4cute5tupleIJNS5_1CILi1EEES8_S8_EEENS6_IJNS7_ILi128EEENS7_ILi96EEENS7_ILi192EEEEEELi192ENS_6half_tEfNS_4arch4Sm90ELb0ELb1ELb1ELb1ELb1ELb0ELb0ELb1ELb1ELb1ELb0ELb0EEENS1_21CollectiveEpilogueFwdINS6_IJSA_SC_SB_EEES9_SE_SG_Li256ELb1ELb1ELb0ELb0EEENS1_36VarlenDynamicPersistentTileSchedulerILi128ELi96ELi256ELi128ELb0ELb1ELb1ELb1ELb0ELb1EEEEEEEEEvNT_6ParamsE,@function
        .size           _ZN7cutlass13device_kernelIN5flash11enable_sm90INS1_16FlashAttnFwdSm90INS1_25CollectiveMainloopFwdSm90ILi2EN4cute5tupleIJNS5_1CILi1EEES8_S8_EEENS6_IJNS7_ILi128EEENS7_ILi96EEENS7_ILi192EEEEEELi192ENS_6half_tEfNS_4arch4Sm90ELb0ELb1ELb1ELb1ELb1ELb0ELb0ELb1ELb1ELb1ELb0ELb0EEENS1_21CollectiveEpilogueFwdINS6_IJSA_SC_SB_EEES9_SE_SG_Li256ELb1ELb1ELb0ELb0EEENS1_36VarlenDynamicPersistentTileSchedulerILi128ELi96ELi256ELi128ELb0ELb1ELb1ELb1ELb0ELb1EEEEEEEEEvNT_6ParamsE,(.L_x_15851 - _ZN7cutlass13device_kernelIN5flash11enable_sm90INS1_16FlashAttnFwdSm90INS1_25CollectiveMainloopFwdSm90ILi2EN4cute5tupleIJNS5_1CILi1EEES8_S8_EEENS6_IJNS7_ILi128EEENS7_ILi96EEENS7_ILi192EEEEEELi192ENS_6half_tEfNS_4arch4Sm90ELb0ELb1ELb1ELb1ELb1ELb0ELb0ELb1ELb1ELb1ELb0ELb0EEENS1_21CollectiveEpilogueFwdINS6_IJSA_SC_SB_EEES9_SE_SG_Li256ELb1ELb1ELb0ELb0EEENS1_36VarlenDynamicPersistentTileSchedulerILi128ELi96ELi256ELi128ELb0ELb1ELb1ELb1ELb0ELb1EEEEEEEEEvNT_6ParamsE)
        .other          _ZN7cutlass13device_kernelIN5flash11enable_sm90INS1_16FlashAttnFwdSm90INS1_25CollectiveMainloopFwdSm90ILi2EN4cute5tupleIJNS5_1CILi1EEES8_S8_EEENS6_IJNS7_ILi128EEENS7_ILi96EEENS7_ILi192EEEEEELi192ENS_6half_tEfNS_4arch4Sm90ELb0ELb1ELb1ELb1ELb1ELb0ELb0ELb1ELb1ELb1ELb0ELb0EEENS1_21CollectiveEpilogueFwdINS6_IJSA_SC_SB_EEES9_SE_SG_Li256ELb1ELb1ELb0ELb0EEENS1_36VarlenDynamicPersistentTileSchedulerILi128ELi96ELi256ELi128ELb0ELb1ELb1ELb1ELb0ELb1EEEEEEEEEvNT_6ParamsE,@"STO_CUDA_ENTRY STV_DEFAULT"
_ZN7cutlass13device_kernelIN5flash11enable_sm90INS1_16FlashAttnFwdSm90INS1_25CollectiveMainloopFwdSm90ILi2EN4cute5tupleIJNS5_1CILi1EEES8_S8_EEENS6_IJNS7_ILi128EEENS7_ILi96EEENS7_ILi192EEEEEELi192ENS_6half_tEfNS_4arch4Sm90ELb0ELb1ELb1ELb1ELb1ELb0ELb0ELb1ELb1ELb1ELb0ELb0EEENS1_21CollectiveEpilogueFwdINS6_IJSA_SC_SB_EEES9_SE_SG_Li256ELb1ELb1ELb0ELb0EEENS1_36VarlenDynamicPersistentTileSchedulerILi128ELi96ELi256ELi128ELb0ELb1ELb1ELb1ELb0ELb1EEEEEEEEEvNT_6ParamsE:
        /* <DEDUP_REMOVED lines=45> */
.L_x_4526:
        /* <DEDUP_REMOVED lines=22> */
.L_x_4527:
        /* <DEDUP_REMOVED lines=18> */
.L_x_4528:
        /* <DEDUP_REMOVED lines=22> */
.L_x_4529:
        /* <DEDUP_REMOVED lines=22> */
.L_x_4530:
[----:B------:R-:W-:Y:S01]  /*0810*/  ISETP.NE.AND P0, PT, R3, RZ, PT ;  /* 0x000000ff0300720c */ /* 0x000fe20003f05270 */
[----:B------:R-:W-:Y:S01]  /*0820*/  IMAD.MOV.U32 R3, RZ, RZ, 0x1 ;  /* 0x00000001ff037424 */ /* 0x000fe200078e00ff */
[----:B------:R-:W-:Y:S01]  /*0830*/  NOP ;  /* 0x0000000000007918 */ /* 0x000fe20000000000 */
[----:B------:R-:W-:-:S03]  /*0840*/  ULDC.64 UR36, c[0x0][0x208] ;  /* 0x0000820000247ab9 */ /* 0x000fc60000000a00 */
[----:B------:R-:W-:-:S05]  /*0850*/  SEL R3, R3, 0x2, !P0 ;  /* 0x0000000203037807 */ /* 0x000fca0004000000 */
[----:B------:R0:W-:Y:S02]  /*0860*/  STL [R1+0x10], R3 ;  /* 0x0000100301007387 */ /* 0x0001e40000100800 */
[----:B01234-:R-:W-:Y:S06]  /*0870*/  BAR.SYNC.DEFER_BLOCKING 0x0 ;  /* 0x0000000000007b1d */ /* 0x01ffec0000010000 */
[----:B------:R-:W-:Y:S05]  /*0880*/  @!P0 BRA `(.L_x_4531) ;  /* 0x0000011000288947 */ /* 0x000fea0003800000 */
.L_x_4532:
[----:B------:R-:W-:-:S08]  /*0890*/  NOP ;  /* 0x0000000000007918 */ /* 0x000fd00000000000 */
[----:B------:R-:W0:Y:S02]  /*08a0*/  USETMAXREG.TRY_ALLOC.CTAPOOL UP0, 0xe8 ;  /* 0x000000e8000079c8 */ /* 0x000e240008000600 */
[----:B0-----:R-:W-:-:S13]  /*08b0*/  PLOP3.LUT P0, PT, PT, PT, UP0, 0x80, 0x0 ;  /* 0x000000000000781c */ /* 0x001fda0003f0f008 */
[----:B------:R-:W-:Y:S05]  /*08c0*/  @!P0 BRA `(.L_x_4532) ;  /* 0xfffffffc00f08947 */ /* 0x000fea000383ffff */
[----:B------:R-:W0:Y:S08]  /*08d0*/  S2UR UR5, SR_CgaCtaId ;  /* 0x00000000000579c3 */ /* 0x000e300000008800 */
[----:B------:R-:W-:Y:S06]  /*08e0*/  BAR.ARV 0x8, 0x180 ;  /* 0x0206000000007b1d */ /* 0x000fec0000002000 */
[----:B------:R-:W-:-:S02]  /*08f0*/  UMOV UR4, 0x400 ;  /* 0x0000040000047882 */ /* 0x000fc40000000000 */
[----:B------:R-:W-:Y:S01]  /*0900*/  BAR.SYNC.DEFER_BLOCKING 0x5, 0x180 ;  /* 0x0146000000007b1d */ /* 0x000fe20000010000 */
[----:B0-----:R-:W-:-:S09]  /*0910*/  ULEA UR4, UR5, UR4, 0x18 ;  /* 0x0000000405047291 */ /* 0x001fd2000f8ec03f */
[----:B------:R-:W0:Y:S01]  /*0920*/  LDS.128 R40, [UR4+0x308d0] ;  /* 0x0308d004ff287984 */ /* 0x000e220008000c00 */
[----:B------:R-:W-:Y:S01]  /*0930*/  ULDC UR4, c[0x0][0xc3c] ;  /* 0x00030f0000047ab9 */ /* 0x000fe20000000800 */
[----:B------:R-:W-:Y:S06]  /*0940*/  BAR.ARV 0x4, 0x180 ;  /* 0x0106000000007b1d */ /* 0x000fec0000002000 */
[----:B0-----:R-:W-:-:S13]  /*0950*/  ISETP.GE.AND P0, PT, R43, UR4, PT ;  /* 0x000000042b007c0c */ /* 0x001fda000bf06270 */
[----:B------:R-:W-:Y:S05]  /*0960*/  @P0 EXIT ;  /* 0x000000000000094d */ /* 0x000fea0003800000 */
[----:B------:R-:W2:Y:S01]  /*0970*/  LDL.LU R10, [R1+0x10] ;  /* 0x00001000010a7983 */ /* 0x000ea20000300800 */
[----:B------:R-:W-:Y:S01]  /*0980*/  VIADD R210, R0, 0xffffff80 ;  /* 0xffffff8000d27836 */ /* 0x000fe20000000000 */
[----:B------:R-:W-:Y:S01]  /*0990*/  UMOV UR39, URZ ;  /* 0x0000003f00277c82 */ /* 0x000fe20008000000 */
[----:B------:R-:W-:Y:S01]  /*09a0*/  IMAD.MOV.U32 R201, RZ, RZ, RZ ;  /* 0x000000ffffc97224 */ /* 0x000fe200078e00ff */
[----:B------:R-:W-:Y:S02]  /*09b0*/  UMOV UR38, URZ ;  /* 0x0000003f00267c82 */ /* 0x000fe40008000000 */
[----:B------:R-:W-:-:S04]  /*09c0*/  SHF.R.S32.HI R3, RZ, 0x1f, R210 ;  /* 0x0000001fff037819 */ /* 0x000fc800000114d2 */
[CC--:B------:R-:W-:Y:S02]  /*09d0*/  LEA.HI R5, R3.reuse, R210.reuse, RZ, 0x7 ;  /* 0x000000d203057211 */ /* 0x0c0fe400078f38ff */
[-C--:B------:R-:W-:Y:S02]  /*09e0*/  LEA.HI R0, R3, R210.reuse, RZ, 0x4 ;  /* 0x000000d203007211 */ /* 0x080fe400078f20ff */
[----:B------:R-:W-:Y:S02]  /*09f0*/  LOP3.LUT R7, R5, 0xffffff80, RZ, 0xc0, !PT ;  /* 0xffffff8005077812 */ /* 0x000fe400078ec0ff */
[----:B------:R-:W-:Y:S02]  /*0a00*/  SHF.R.S32.HI R9, RZ, 0x4, R0 ;  /* 0x00000004ff097819 */ /* 0x000fe40000011400 */
[----:B------:R-:W-:Y:S01]  /*0a10*/  LEA.HI R2, R3, R210, RZ, 0x5 ;  /* 0x000000d203027211 */ /* 0x000fe200078f28ff */
[----:B------:R-:W-:Y:S01]  /*0a20*/  IMAD.IADD R202, R210, 0x1, -R7 ;  /* 0x00000001d2ca7824 */ /* 0x000fe200078e0a07 */
[----:B------:R-:W-:-:S02]  /*0a30*/  LOP3.LUT R7, R0, 0x3fffff0, RZ, 0xc0, !PT ;  /* 0x03fffff000077812 */ /* 0x000fc400078ec0ff */
[----:B------:R-:W-:Y:S01]  /*0a40*/  LEA.HI R0, R0, R9, RZ, 0x1 ;  /* 0x0000000900007211 */ /* 0x000fe200078f08ff */
[----:B------:R-:W-:Y:S01]  /*0a50*/  IMAD.SHL.U32 R2, R2, 0x20, RZ ;  /* 0x0000002002027824 */ /* 0x000fe200078e00ff */
[----:B------:R-:W-:Y:S01]  /*0a60*/  SHF.R.S32.HI R11, RZ, 0x1f, R202 ;  /* 0x0000001fff0b7819 */ /* 0x000fe200000114ca */
[----:B------:R-:W-:Y:S01]  /*0a70*/  IMAD.IADD R7, R210, 0x1, -R7 ;  /* 0x00000001d2077824 */ /* 0x000fe200078e0a07 */
[----:B------:R-:W-:Y:S02]  /*0a80*/  LOP3.LUT R0, R0, 0x1ffffffe, RZ, 0xc0, !PT ;  /* 0x1ffffffe00007812 */ /* 0x000fe400078ec0ff */
[----:B------:R-:W-:Y:S02]  /*0a90*/  LEA.HI R4, R11, R202, RZ, 0x2 ;  /* 0x000000ca0b047211 */ /* 0x000fe400078f10ff */
[----:B------:R-:W-:Y:S01]  /*0aa0*/  LEA.HI R8, R3, R210, RZ, 0x2 ;  /* 0x000000d203087211 */ /* 0x000fe200078f10ff */
[----:B------:R-:W-:Y:S01]  /*0ab0*/  IMAD.IADD R0, R9, 0x1, -R0 ;  /* 0x0000000109007824 */ /* 0x000fe200078e0a00 */
[----:B------:R-:W-:-:S02]  /*0ac0*/  SHF.R.S32.HI R6, RZ, 0x2, R4 ;  /* 0x00000002ff067819 */ /* 0x000fc40000011404 */
[----:B------:R-:W-:Y:S02]  /*0ad0*/  SHF.R.S32.HI R13, RZ, 0x1f, R4 ;  /* 0x0000001fff0d7819 */ /* 0x000fe40000011404 */
[----:B------:R-:W-:Y:S02]  /*0ae0*/  LOP3.LUT R9, R8, 0xfffffffc, RZ, 0xc0, !PT ;  /* 0xfffffffc08097812 */ /* 0x000fe400078ec0ff */
[----:B------:R-:W-:Y:S02]  /*0af0*/  LEA.HI R3, R3, R210, RZ, 0x3 ;  /* 0x000000d203037211 */ /* 0x000fe400078f18ff */
[----:B------:R-:W-:Y:S01]  /*0b00*/  LEA.HI R13, R13, R6, RZ, 0x3 ;  /* 0x000000060d0d7211 */ /* 0x000fe200078f18ff */
[----:B------:R-:W-:Y:S01]  /*0b10*/  IMAD.IADD R9, R210, 0x1, -R9 ;  /* 0x00000001d2097824 */ /* 0x000fe200078e0a09 */
[----:B------:R-:W-:Y:S02]  /*0b20*/  SHF.R.S32.HI R204, RZ, 0x7, R5 ;  /* 0x00000007ffcc7819 */ /* 0x000fe40000011405 */
[----:B------:R-:W-:-:S02]  /*0b30*/  LOP3.LUT R2, R2, 0xfffffc00, RZ, 0xc0, !PT ;  /* 0xfffffc0002027812 */ /* 0x000fc400078ec0ff */
[----:B------:R-:W-:Y:S02]  /*0b40*/  LOP3.LUT R197, R3, 0xfffffff8, RZ, 0xc0, !PT ;  /* 0xfffffff803c57812 */ /* 0x000fe400078ec0ff */
[----:B------:R-:W-:Y:S01]  /*0b50*/  LOP3.LUT R13, R13, 0xfffffff8, RZ, 0xc0, !PT ;  /* 0xfffffff80d0d7812 */ /* 0x000fe200078ec0ff */
[----:B------:R-:W-:Y:S01]  /*0b60*/  IMAD R7, R7, 0x40, R2 ;  /* 0x0000004007077824 */ /* 0x000fe200078e0202 */
[----:B------:R-:W-:Y:S01]  /*0b70*/  LEA.HI R11, R11, R202, RZ, 0x5 ;  /* 0x000000ca0b0b7211 */ /* 0x000fe200078f28ff */
[----:B------:R-:W-:Y:S01]  /*0b80*/  IMAD.IADD R197, R210, 0x1, -R197 ;  /* 0x00000001d2c57824 */ /* 0x000fe200078e0ac5 */
[----:B------:R-:W-:Y:S01]  /*0b90*/  LEA.HI R5, R5, R204, RZ, 0x1 ;  /* 0x000000cc05057211 */ /* 0x000fe200078f08ff */
[----:B------:R-:W-:Y:S01]  /*0ba0*/  IMAD.IADD R6, R6, 0x1, -R13 ;  /* 0x0000000106067824 */ /* 0x000fe200078e0a0d */
[----:B------:R-:W-:Y:S01]  /*0bb0*/  SHF.R.S32.HI R11, RZ, 0x5, R11 ;  /* 0x00000005ff0b7819 */ /* 0x000fe2000001140b */
[----:B------:R-:W-:Y:S01]  /*0bc0*/  IMAD.SHL.U32 R193, R197, 0x8, RZ ;  /* 0x00000008c5c17824 */ /* 0x000fe200078e00ff */
[----:B------:R-:W-:Y:S01]  /*0bd0*/  LEA.HI R2, R9, R9, RZ, 0x1 ;  /* 0x0000000909027211 */ /* 0x000fe200078f08ff */
[----:B------:R-:W-:Y:S01]  /*0be0*/  IMAD R206, R0, 0x8, R7 ;  /* 0x0000000800ce7824 */ /* 0x000fe200078e0207 */
[----:B------:R-:W-:Y:S01]  /*0bf0*/  LOP3.LUT R5, R5, 0x3fffffe, RZ, 0xc0, !PT ;  /* 0x03fffffe05057812 */ /* 0x000fe200078ec0ff */
[----:B------:R-:W-:Y:S01]  /*0c00*/  IMAD R6, R11, 0x10, R6 ;  /* 0x000000100b067824 */ /* 0x000fe200078e0206 */
[----:B------:R-:W-:Y:S01]  /*0c10*/  LOP3.LUT R2, R2, 0x1ffffffe, RZ, 0xc0, !PT ;  /* 0x1ffffffe02027812 */ /* 0x000fe200078ec0ff */
[C---:B------:R-:W-:Y:S01]  /*0c20*/  VIADD R195, R193.reuse, 0x40 ;  /* 0x00000040c1c37836 */ /* 0x040fe20000000000 */
[----:B------:R-:W-:Y:S01]  /*0c30*/  LOP3.LUT R23, R4, 0x7ffffffc, RZ, 0xc0, !PT ;  /* 0x7ffffffc04177812 */ /* 0x000fe200078ec0ff */
[----:B------:R-:W-:Y:S01]  /*0c40*/  IMAD.IADD R5, R204, 0x1, -R5 ;  /* 0x00000001cc057824 */ /* 0x000fe200078e0a05 */
[----:B------:R-:W-:Y:S01]  /*0c50*/  SHF.R.S32.HI R200, RZ, 0x3, R3 ;  /* 0x00000003ffc87819 */ /* 0x000fe20000011403 */
[----:B------:R-:W-:Y:S01]  /*0c60*/  VIADD R196, R193, 0x80 ;  /* 0x00000080c1c47836 */ /* 0x000fe20000000000 */
[----:B------:R-:W-:Y:S01]  /*0c70*/  SHF.R.S32.HI R209, RZ, 0x1f, R193 ;  /* 0x0000001fffd17819 */ /* 0x000fe200000114c1 */
[----:B------:R-:W-:Y:S01]  /*0c80*/  IMAD.IADD R2, R9, 0x1, -R2 ;  /* 0x0000000109027824 */ /* 0x000fe200078e0a02 */
[----:B------:R-:W-:Y:S01]  /*0c90*/  SHF.R.S32.HI R208, RZ, 0x1f, R195 ;  /* 0x0000001fffd07819 */ /* 0x000fe200000114c3 */
[----:B------:R-:W-:Y:S01]  /*0ca0*/  IMAD R205, R5, 0x40, R6 ;  /* 0x0000004005cd7824 */ /* 0x000fe200078e0206 */
[----:B------:R-:W-:Y:S01]  /*0cb0*/  SHF.R.S32.HI R207, RZ, 0x1f, R196 ;  /* 0x0000001fffcf7819 */ /* 0x000fe200000114c4 */
[----:B------:R-:W-:-:S02]  /*0cc0*/  IMAD.IADD R23, R202, 0x1, -R23 ;  /* 0x00000001ca177824 */ /* 0x000fc400078e0a17 */
[----:B------:R-:W-:Y:S01]  /*0cd0*/  IMAD R192, R2, 0x8, R205 ;  /* 0x0000000802c07824 */ /* 0x000fe200078e02cd */
[----:B--2---:R-:W-:-:S07]  /*0ce0*/  LOP3.LUT R19, R10, 0x1, RZ, 0xfc, !PT ;  /* 0x000000010a137812 */ /* 0x004fce00078efcff */
.L_x_4640:
[----:B0-----:R-:W0:Y:S01]  /*0cf0*/  LDC.64 R2, c[0x0][0xa28] ;  /* 0x00028a00ff027b82 */ /* 0x001e220000000a00 */
[----:B------:R-:W-:Y:S01]  /*0d00*/  IMAD.MOV.U32 R0, RZ, RZ, RZ ;  /* 0x000000ffff007224 */ /* 0x000fe200078e00ff */
[----:B------:R-:W-:Y:S01]  /*0d10*/  ULDC.64 UR4, c[0x0][0x418] ;  /* 0x0001060000047ab9 */ /* 0x000fe20000000a00 */
[----:B------:R-:W-:-:S05]  /*0d20*/  ULDC.64 UR6, c[0x0][0xa20] ;  /* 0x0002880000067ab9 */ /* 0x000fca0000000a00 */
[----:B--234-:R-:W1:Y:S01]  /*0d30*/  LDC.64 R4, c[0x0][0xa18] ;  /* 0x00028600ff047b82 */ /* 0x01ce620000000a00 */
[----:B0-----:R-:W-:-:S04]  /*0d40*/  ISETP.NE.U32.AND P0, PT, R2, RZ, PT ;  /* 0x000000ff0200720c */ /* 0x001fc80003f05070 */
[----:B------:R-:W-:Y:S02]  /*0d50*/  ISETP.NE.AND.EX P0, PT, R3, RZ, PT, P0 ;  /* 0x000000ff0300720c */ /* 0x000fe40003f05300 */
[----:B-1----:R-:W-:-:S04]  /*0d60*/  ISETP.NE.U32.AND P1, PT, R4, RZ, PT ;  /* 0x000000ff0400720c */ /* 0x002fc80003f25070 */
[----:B------:R-:W-:-:S07]  /*0d70*/  ISETP.NE.AND.EX P1, PT, R5, RZ, PT, P1 ;  /* 0x000000ff0500720c */ /* 0x000fce0003f25310 */
[----:B------:R-:W0:Y:S08]  /*0d80*/  @P0 LDC.64 R2, c[0x0][0xa28] ;  /* 0x00028a00ff020b82 */ /* 0x000e300000000a00 */
[----:B------:R-:W1:Y:S01]  /*0d90*/  @P1 LDC.64 R4, c[0x0][0xa18] ;  /* 0x00028600ff041b82 */ /* 0x000e620000000a00 */
[----:B0-----:R-:W-:-:S05]  /*0da0*/  @P0 IMAD.WIDE R2, R43, 0x4, R2 ;  /* 0x000000042b020825 */ /* 0x001fca00078e0202 */
[----:B------:R0:W5:Y:S01]  /*0db0*/  @P0 LDG.E R0, desc[UR36][R2.64] ;  /* 0x0000002402000981 */ /* 0x000162000c1e1900 */
[----:B-1----:R-:W-:-:S05]  /*0dc0*/  @P1 IMAD.WIDE R4, R43, 0x4, R4 ;  /* 0x000000042b041825 */ /* 0x002fca00078e0204 */
[----:B------:R0:W5:Y:S01]  /*0dd0*/  @P1 LDG.E R18, desc[UR36][R4.64] ;  /* 0x0000002404121981 */ /* 0x000162000c1e1900 */
[----:B------:R-:W-:Y:S01]  /*0de0*/  UISETP.NE.U32.AND UP0, UPT, UR4, URZ, UPT ;  /* 0x0000003f0400728c */ /* 0x000fe2000bf05070 */
[----:B------:R-:W-:Y:S01]  /*0df0*/  ISETP.NE.U32.AND P2, PT, RZ, UR6, PT ;  /* 0x00000006ff007c0c */ /* 0x000fe2000bf45070 */
[----:B------:R-:W-:Y:S01]  /*0e00*/  IMAD.MOV.U32 R198, RZ, RZ, R42 ;  /* 0x000000ffffc67224 */ /* 0x000fe200078e002a */
[----:B------:R-:W-:Y:S01]  /*0e10*/  ULDC UR4, c[0x0][0x424] ;  /* 0x0001090000047ab9 */ /* 0x000fe20000000800 */
[----:B------:R-:W-:Y:S01]  /*0e20*/  UISETP.NE.AND.EX UP0, UPT, UR5, URZ, UPT, UP0 ;  /* 0x0000003f0500728c */ /* 0x000fe2000bf05300 */
[----:B------:R-:W-:Y:S02]  /*0e30*/  ISETP.NE.AND.EX P2, PT, RZ, UR7, PT, P2 ;  /* 0x00000007ff007c0c */ /* 0x000fe4000bf45320 */
[----:B------:R-:W-:Y:S01]  /*0e40*/  ULDC UR5, c[0x0][0x2f0] ;  /* 0x0000bc0000057ab9 */ /* 0x000fe20000000800 */
[----:B------:R-:W-:-:S04]  /*0e50*/  USEL UR4, UR4, 0x1, UP0 ;  /* 0x0000000104047887 */ /* 0x000fc80008000000 */
[----:B------:R-:W-:Y:S01]  /*0e60*/  UIMAD UR4, UR4, UR5, URZ ;  /* 0x00000005040472a4 */ /* 0x000fe2000f8e023f */
[----:B0-----:R-:W-:Y:S11]  /*0e70*/  @P1 BRA `(.L_x_4533) ;  /* 0x0000000000281947 */ /* 0x001ff60003800000 */
[----:B------:R-:W-:Y:S01]  /*0e80*/  ULDC.64 UR6, c[0x0][0xa00] ;  /* 0x0002800000067ab9 */ /* 0x000fe20000000a00 */
[----:B-----5:R-:W0:Y:S01]  /*0e90*/  LDC R18, c[0x0][0x288] ;  /* 0x0000a200ff127b82 */ /* 0x020e220000000800 */
[----:B------:R-:W-:-:S04]  /*0ea0*/  ISETP.NE.U32.AND P0, PT, RZ, UR6, PT ;  /* 0x00000006ff007c0c */ /* 0x000fc8000bf05070 */
[----:B------:R-:W-:-:S13]  /*0eb0*/  ISETP.NE.AND.EX P0, PT, RZ, UR7, PT, P0 ;  /* 0x00000007ff007c0c */ /* 0x000fda000bf05300 */
[----:B------:R-:W-:Y:S05]  /*0ec0*/  @!P0 BRA `(.L_x_4533) ;  /* 0x0000000000148947 */ /* 0x000fea0003800000 */
[----:B------:R-:W1:Y:S02]  /*0ed0*/  LDC.64 R2, c[0x0][0xa00] ;  /* 0x00028000ff027b82 */ /* 0x000e640000000a00 */
[----:B-1----:R-:W-:-:S05]  /*0ee0*/  IMAD.WIDE R2, R43, 0x4, R2 ;  /* 0x000000042b027825 */ /* 0x002fca00078e0202 */
[----:B0-----:R-:W2:Y:S04]  /*0ef0*/  LDG.E R18, desc[UR36][R2.64] ;  /* 0x0000002402127981 */ /* 0x001ea8000c1e1900 */
[----:B------:R-:W2:Y:S02]  /*0f00*/  LDG.E R5, desc[UR36][R2.64+0x4] ;  /* 0x0000042402057981 */ /* 0x000ea4000c1e1900 */
[----:B--2---:R-:W-:-:S07]  /*0f10*/  IMAD.IADD R18, R5, 0x1, -R18 ;  /* 0x0000000105127824 */ /* 0x004fce00078e0a12 */
.L_x_4533:
[----:B------:R-:W-:Y:S02]  /*0f20*/  IMAD.U32 R17, RZ, RZ, UR4 ;  /* 0x00000004ff117e24 */ /* 0x000fe4000f8e00ff */
[----:B------:R-:W-:Y:S01]  /*0f30*/  IMAD.MOV.U32 R199, RZ, RZ, R43 ;  /* 0x000000ffffc77224 */ /* 0x000fe200078e002b */
[----:B------:R-:W-:Y:S06]  /*0f40*/  @!P2 BRA `(.L_x_4534) ;  /* 0x000000000010a947 */ /* 0x000fec0003800000 */
[----:B------:R-:W1:Y:S02]  /*0f50*/  LDC.64 R2, c[0x0][0xa20] ;  /* 0x00028800ff027b82 */ /* 0x000e640000000a00 */
[----:B-1----:R-:W-:-:S05]  /*0f60*/  IMAD.WIDE R2, R43, 0x4, R2 ;  /* 0x000000042b027825 */ /* 0x002fca00078e0202 */
[----:B------:R1:W5:Y:S01]  /*0f70*/  LDG.E R17, desc[UR36][R2.64] ;  /* 0x0000002402117981 */ /* 0x000362000c1e1900 */
[----:B------:R-:W-:Y:S05]  /*0f80*/  BRA `(.L_x_4535) ;  /* 0x0000000000247947 */ /* 0x000fea0003800000 */
.L_x_4534:
[----:B------:R-:W-:Y:S02]  /*0f90*/  ULDC.64 UR4, c[0x0][0xa08] ;  /* 0x0002820000047ab9 */ /* 0x000fe40000000a00 */
[----:B------:R-:W-:-:S04]  /*0fa0*/  ISETP.NE.U32.AND P0, PT, RZ, UR4, PT ;  /* 0x00000004ff007c0c */ /* 0x000fc8000bf05070 */
[----:B------:R-:W-:-:S13]  /*0fb0*/  ISETP.NE.AND.EX P0, PT, RZ, UR5, PT, P0 ;  /* 0x00000005ff007c0c */ /* 0x000fda000bf05300 */
[----:B------:R-:W-:Y:S05]  /*0fc0*/  @!P0 BRA `(.L_x_4535) ;  /* 0x0000000000148947 */ /* 0x000fea0003800000 */
[----:B------:R-:W1:Y:S02]  /*0fd0*/  LDC.64 R2, c[0x0][0xa08] ;  /* 0x00028200ff027b82 */ /* 0x000e640000000a00 */
[----:B-1----:R-:W-:-:S05]  /*0fe0*/  IMAD.WIDE R2, R43, 0x4, R2 ;  /* 0x000000042b027825 */ /* 0x002fca00078e0202 */
[----:B------:R-:W2:Y:S04]  /*0ff0*/  LDG.E R17, desc[UR36][R2.64] ;  /* 0x0000002402117981 */ /* 0x000ea8000c1e1900 */
[----:B------:R-:W2:Y:S02]  /*1000*/  LDG.E R4, desc[UR36][R2.64+0x4] ;  /* 0x0000042402047981 */ /* 0x000ea4000c1e1900 */
[----:B--2---:R-:W-:-:S07]  /*1010*/  IMAD.IADD R17, R4, 0x1, -R17 ;  /* 0x0000000104117824 */ /* 0x004fce00078e0a11 */
.L_x_4535:
[----:B------:R-:W2:Y:S01]  /*1020*/  LDC R203, c[0x0][0x448] ;  /* 0x00011200ffcb7b82 */ /* 0x000ea20000000800 */
[----:B------:R-:W-:Y:S01]  /*1030*/  IMAD.SHL.U32 R22, R41, 0x80, RZ ;  /* 0x0000008029167824 */ /* 0x000fe200078e00ff */
[----:B------:R-:W-:Y:S01]  /*1040*/  LOP3.LUT R16, R16, 0xffefffff, RZ, 0xc0, !PT ;  /* 0xffefffff10107812 */ /* 0x000fe200078ec0ff */
[----:B-----5:R-:W-:Y:S02]  /*1050*/  IMAD.IADD R17, R17, 0x1, -R0 ;  /* 0x0000000111117824 */ /* 0x020fe400078e0a00 */
[----:B-1----:R-:W-:-:S03]  /*1060*/  VIADD R2, R22, 0x7f ;  /* 0x0000007f16027836 */ /* 0x002fc60000000000 */
[----:B------:R-:W1:Y:S01]  /*1070*/  LDC.64 R8, c[0x0][0x9e0] ;  /* 0x00027800ff087b82 */ /* 0x000e620000000a00 */
[----:B--2---:R-:W-:Y:S02]  /*1080*/  ISETP.NE.AND P2, PT, R203, 0x1, PT ;  /* 0x00000001cb00780c */ /* 0x004fe40003f45270 */
[----:B-1----:R-:W-:-:S11]  /*1090*/  ISETP.GE.AND P1, PT, R9, 0x1, PT ;  /* 0x000000010900780c */ /* 0x002fd60003f26270 */
[----:B------:R-:W1:Y:S01]  /*10a0*/  @P2 LDC R3, c[0x0][0x44c] ;  /* 0x00011300ff032b82 */ /* 0x000e620000000800 */
[----:B------:R-:W-:-:S04]  /*10b0*/  @P2 LOP3.LUT R16, R16, 0x100000, RZ, 0xfc, !PT ;  /* 0x0010000010102812 */ /* 0x000fc800078efcff */
[----:B------:R-:W-:-:S03]  /*10c0*/  LOP3.LUT R16, R16, 0xfff7ffff, RZ, 0xc0, !PT ;  /* 0xfff7ffff10107812 */ /* 0x000fc600078ec0ff */
[----:B------:R-:W2:Y:S01]  /*10d0*/  @P2 LDC R5, c[0x0][0x450] ;  /* 0x00011400ff052b82 */ /* 0x000ea20000000800 */
[----:B------:R-:W-:Y:S01]  /*10e0*/  @P1 LOP3.LUT R16, R16, 0x80000, RZ, 0xfc, !PT ;  /* 0x0008000010101812 */ /* 0x000fe200078efcff */
[----:B-1----:R-:W-:Y:S01]  /*10f0*/  @P2 IMAD.HI.U32 R0, R2, R3, RZ ;  /* 0x0000000302002227 */ /* 0x002fe200078e00ff */
[----:B0-----:R-:W-:-:S04]  /*1100*/  IADD3 R3, R17, 0x1, -R18 ;  /* 0x0000000111037810 */ /* 0x001fc80007ffe812 */
        /* <DEDUP_REMOVED lines=14> */
.L_x_4537:
[----:B------:R-:W-:-:S13]  /*11f0*/  ISETP.NE.AND P0, PT, R9, 0x1, PT ;  /* 0x000000010900780c */ /* 0x000fda0003f05270 */
[----:B------:R-:W0:Y:S02]  /*1200*/  @P0 LDC.64 R4, c[0x0][0x9e8] ;  /* 0x00027a00ff040b82 */ /* 0x000e240000000a00 */
[----:B0-----:R-:W-:-:S05]  /*1210*/  @P0 IMAD.HI.U32 R4, R2, R4, RZ ;  /* 0x0000000402040227 */ /* 0x001fca00078e00ff */
[----:B------:R-:W-:-:S07]  /*1220*/  @P0 SHF.R.U32.HI R2, RZ, R5, R4 ;  /* 0x00000005ff020219 */ /* 0x000fce0000011604 */
.L_x_4538:
[----:B------:R-:W-:-:S05]  /*1230*/  IMAD R3, R2, R9, R9 ;  /* 0x0000000902037224 */ /* 0x000fca00078e0209 */
[----:B------:R-:W-:-:S07]  /*1240*/  VIMNMX R0, R0, R3, PT ;  /* 0x0000000300007248 */ /* 0x000fce0003fe0100 */
.L_x_4536:
[----:B------:R-:W0:Y:S01]  /*1250*/  @P2 LDC R3, c[0x0][0x44c] ;  /* 0x00011300ff032b82 */ /* 0x000e220000000800 */
[----:B------:R-:W-:Y:S01]  /*1260*/  VIADD R2, R0, 0x5f ;  /* 0x0000005f00027836 */ /* 0x000fe20000000000 */
[----:B------:R-:W-:Y:S01]  /*1270*/  ULDC UR4, c[0x0][0x9dc] ;  /* 0x0002770000047ab9 */ /* 0x000fe20000000800 */
[----:B------:R-:W-:Y:S02]  /*1280*/  VIADD R0, R17, 0x5f ;  /* 0x0000005f11007836 */ /* 0x000fe40000000000 */
[----:B------:R-:W-:Y:S02]  /*1290*/  IMAD.MOV.U32 R7, RZ, RZ, R22 ;  /* 0x000000ffff077224 */ /* 0x000fe400078e0016 */
[----:B------:R-:W-:Y:S01]  /*12a0*/  IMAD.HI R0, R0, 0x2aaaaaab, RZ ;  /* 0x2aaaaaab00007827 */ /* 0x000fe200078e02ff */
[----:B------:R-:W1:Y:S03]  /*12b0*/  @P2 LDC R4, c[0x0][0x450] ;  /* 0x00011400ff042b82 */ /* 0x000e660000000800 */
[----:B------:R-:W-:-:S04]  /*12c0*/  IMAD.HI R2, R2, 0x2aaaaaab, RZ ;  /* 0x2aaaaaab02027827 */ /* 0x000fc800078e02ff */
[----:B------:R-:W-:Y:S01]  /*12d0*/  IMAD.IADD R74, R17, 0x1, -R18 ;  /* 0x00000001114a7824 */ /* 0x000fe200078e0a12 */
[----:B------:R-:W-:-:S04]  /*12e0*/  SHF.R.U32.HI R5, RZ, 0x1f, R2 ;  /* 0x0000001fff057819 */ /* 0x000fc80000011602 */
[----:B------:R-:W-:Y:S01]  /*12f0*/  LEA.HI.SX32 R72, R2, R5, 0x1c ;  /* 0x0000000502487211 */ /* 0x000fe200078fe2ff */
[----:B0-----:R-:W-:-:S05]  /*1300*/  @P2 IMAD.HI.U32 R3, R22, R3, RZ ;  /* 0x0000000316032227 */ /* 0x001fca00078e00ff */
[----:B-1----:R-:W-:Y:S02]  /*1310*/  @P2 SHF.R.U32.HI R7, RZ, R4, R3 ;  /* 0x00000004ff072219 */ /* 0x002fe40000011603 */
[----:B------:R-:W-:-:S04]  /*1320*/  SHF.R.U32.HI R3, RZ, 0x1f, R0 ;  /* 0x0000001fff037819 */ /* 0x000fc80000011600 */
[----:B------:R-:W-:Y:S01]  /*1330*/  LEA.HI.SX32 R3, R0, R3, 0x1c ;  /* 0x0000000300037211 */ /* 0x000fe200078fe2ff */
[----:B------:R-:W-:-:S03]  /*1340*/  IMAD.IADD R0, R74, 0x1, R7 ;  /* 0x000000014a007824 */ /* 0x000fc600078e0207 */
[----:B------:R-:W-:Y:S01]  /*1350*/  VIMNMX R72, R3, R72, PT ;  /* 0x0000004803487248 */ /* 0x000fe20003fe0100 */
[----:B------:R-:W-:Y:S01]  /*1360*/  VIADD R2, R0, -UR4 ;  /* 0x8000000400027c36 */ /* 0x000fe20008000000 */
[----:B------:R-:W-:Y:S06]  /*1370*/  @!P1 BRA `(.L_x_4539) ;  /* 0x00000000003c9947 */ /* 0x000fec0003800000 */
        /* <DEDUP_REMOVED lines=9> */
.L_x_4540:
[----:B------:R-:W-:-:S13]  /*1410*/  ISETP.NE.AND P0, PT, R9, 0x1, PT ;  /* 0x000000010900780c */ /* 0x000fda0003f05270 */
[----:B------:R-:W0:Y:S02]  /*1420*/  @P0 LDC.64 R4, c[0x0][0x9e8] ;  /* 0x00027a00ff040b82 */ /* 0x000e240000000a00 */
[----:B0-----:R-:W-:-:S05]  /*1430*/  @P0 IMAD.HI.U32 R4, R0, R4, RZ ;  /* 0x0000000400040227 */ /* 0x001fca00078e00ff */
[----:B------:R-:W-:-:S07]  /*1440*/  @P0 SHF.R.U32.HI R0, RZ, R5, R4 ;  /* 0x00000005ff000219 */ /* 0x000fce0000011604 */
.L_x_4541:
[----:B------:R-:W-:-:S05]  /*1450*/  IMAD R3, R0, R9, RZ ;  /* 0x0000000900037224 */ /* 0x000fca00078e02ff */
[----:B------:R-:W-:-:S07]  /*1460*/  VIMNMX R2, R2, R3, !PT ;  /* 0x0000000302027248 */ /* 0x000fce0007fe0100 */
.L_x_4539:
[----:B------:R-:W-:Y:S01]  /*1470*/  IMAD.HI R0, R2, 0x2aaaaaab, RZ ;  /* 0x2aaaaaab02007827 */ /* 0x000fe200078e02ff */
[----:B------:R-:W-:Y:S02]  /*1480*/  PLOP3.LUT P0, PT, PT, PT, PT, 0x80, 0x0 ;  /* 0x000000000000781c */ /* 0x000fe40003f0f070 */
[----:B------:R-:W-:Y:S02]  /*1490*/  CS2R R118, SRZ ;  /* 0x0000000000767805 */ /* 0x000fe4000001ff00 */
[----:B------:R-:W-:Y:S02]  /*14a0*/  CS2R R116, SRZ ;  /* 0x0000000000747805 */ /* 0x000fe4000001ff00 */
[----:B------:R-:W-:Y:S02]  /*14b0*/  CS2R R114, SRZ ;  /* 0x0000000000727805 */ /* 0x000fe4000001ff00 */
[----:B------:R-:W-:Y:S02]  /*14c0*/  SHF.R.U32.HI R3, RZ, 0x1f, R0 ;  /* 0x0000001fff037819 */ /* 0x000fe40000011600 */
[----:B------:R-:W-:-:S02]  /*14d0*/  CS2R R112, SRZ ;  /* 0x0000000000707805 */ /* 0x000fc4000001ff00 */
[----:B------:R-:W-:Y:S02]  /*14e0*/  CS2R R110, SRZ ;  /* 0x00000000006e7805 */ /* 0x000fe4000001ff00 */
[----:B------:R-:W-:Y:S02]  /*14f0*/  CS2R R108, SRZ ;  /* 0x00000000006c7805 */ /* 0x000fe4000001ff00 */
[----:B------:R-:W-:Y:S01]  /*1500*/  LEA.HI.SX32 R3, R0, R3, 0x1c ;  /* 0x0000000300037211 */ /* 0x000fe200078fe2ff */
[----:B------:R-:W-:Y:S01]  /*1510*/  IMAD.MOV.U32 R0, RZ, RZ, RZ ;  /* 0x000000ffff007224 */ /* 0x000fe200078e00ff */
[----:B------:R-:W-:Y:S02]  /*1520*/  CS2R R106, SRZ ;  /* 0x00000000006a7805 */ /* 0x000fe4000001ff00 */
[----:B------:R-:W-:Y:S02]  /*1530*/  CS2R R104, SRZ ;  /* 0x0000000000687805 */ /* 0x000fe4000001ff00 */
[----:B------:R-:W-:-:S02]  /*1540*/  VIMNMX R194, RZ, R3, !PT ;  /* 0x00000003ffc27248 */ /* 0x000fc40007fe0100 */
[----:B------:R-:W-:Y:S02]  /*1550*/  CS2R R56, SRZ ;  /* 0x0000000000387805 */ /* 0x000fe4000001ff00 */
[----:B------:R-:W-:Y:S02]  /*1560*/  CS2R R98, SRZ ;  /* 0x0000000000627805 */ /* 0x000fe4000001ff00 */
[----:B------:R-:W-:Y:S02]  /*1570*/  CS2R R100, SRZ ;  /* 0x0000000000647805 */ /* 0x000fe4000001ff00 */
[----:B------:R-:W-:Y:S02]  /*1580*/  ISETP.GT.AND P1, PT, R72, R194, PT ;  /* 0x000000c24800720c */ /* 0x000fe40003f24270 */
        /* <DEDUP_REMOVED lines=36> */
[----:B------:R-:W-:Y:S01]  /*17d0*/  CS2R R6, SRZ ;  /* 0x0000000000067805 */ /* 0x000fe2000001ff00 */
[----:B------:R-:W-:Y:S01]  /*17e0*/  IMAD.MOV.U32 R52, RZ, RZ, RZ ;  /* 0x000000ffff347224 */ /* 0x000fe200078e00ff */
        /* <DEDUP_REMOVED lines=33> */
.L_x_4543:
[----:B------:R-:W-:Y:S02]  /*1a00*/  LEA.HI R0, R201, R201, RZ, 0x1 ;  /* 0x000000c9c9007211 */ /* 0x000fe400078f08ff */
[----:B------:R-:W-:Y:S02]  /*1a10*/  ISETP.NE.AND P0, PT, R19, 0x3, PT ;  /* 0x000000031300780c */ /* 0x000fe40003f05270 */
[----:B------:R-:W-:-:S05]  /*1a20*/  LOP3.LUT R0, R0, 0xfffffffe, RZ, 0xc0, !PT ;  /* 0xfffffffe00007812 */ /* 0x000fca00078ec0ff */
[----:B------:R-:W-:-:S05]  /*1a30*/  IMAD.IADD R0, R201, 0x1, -R0 ;  /* 0x00000001c9007824 */ /* 0x000fca00078e0a00 */
[----:B------:R-:W-:-:S04]  /*1a40*/  SHF.L.U32 R0, R0, 0x1f, RZ ;  /* 0x0000001f00007819 */ /* 0x000fc800000006ff */
[----:B------:R-:W0:Y:S02]  /*1a50*/  SYNCS.PHASECHK.TRANS64.TRYWAIT P1, [UR40+0x30800], R0 ;  /* 0x03080000ff0075a7 */ /* 0x000e240008020168 */
[----:B0-----:R-:W-:Y:S05]  /*1a60*/  @!P1 BRA `(.L_x_4544) ;  /* 0x0000015800c49947 */ /* 0x001fea0003800000 */
.L_x_4735:
[----:B------:R-:W-:Y:S05]  /*1a70*/  @!P0 BRA `(.L_x_4545) ;  /* 0x0000000000048947 */ /* 0x000fea0003800000 */
[----:B------:R-:W-:Y:S01]  /*1a80*/  BPT.TRAP 0x1 ;  /* 0x000000040000795c */ /* 0x000fe20000300000 */
.L_x_4545:
[----:B------:R-:W-:Y:S02]  /*1a90*/  IMAD.U32 R13, RZ, RZ, UR38 ;  /* 0x00000026ff0d7e24 */ /* 0x000fe4000f8e00ff */
[----:B0-----:R-:W-:-:S03]  /*1aa0*/  IMAD.U32 R0, RZ, RZ, UR39 ;  /* 0x00000027ff007e24 */ /* 0x001fc6000f8e00ff */
[----:B------:R-:W-:Y:S02]  /*1ab0*/  LEA R13, R13, UR40, 0x3 ;  /* 0x000000280d0d7c11 */ /* 0x000fe4000f8e18ff */
[----:B------:R-:W-:-:S04]  /*1ac0*/  SHF.L.U32 R0, R0, 0x1f, RZ ;  /* 0x0000001f00007819 */ /* 0x000fc800000006ff */
[----:B------:R0:W1:Y:S01]  /*1ad0*/  SYNCS.PHASECHK.TRANS64.TRYWAIT P1, [R13+URZ+0x30830], R0 ;  /* 0x030830000d0075a7 */ /* 0x000062000802017f */
[----:B------:R-:W-:Y:S05]  /*1ae0*/  @!P0 BRA `(.L_x_4546) ;  /* 0x0000000000048947 */ /* 0x000fea0003800000 */
[----:B------:R-:W-:Y:S01]  /*1af0*/  BPT.TRAP 0x1 ;  /* 0x000000040000795c */ /* 0x000fe20000300000 */
.L_x_4546:
[----:B-1----:R-:W-:Y:S05]  /*1b00*/  @P1 BRA `(.L_x_4547) ;  /* 0x0000000000081947 */ /* 0x002fea0003800000 */
[----:B------:R-:W1:Y:S02]  /*1b10*/  SYNCS.PHASECHK.TRANS64.TRYWAIT P1, [R13+URZ+0x30830], R0 ;  /* 0x030830000d0075a7 */ /* 0x000e64000802017f */
[----:B-1----:R-:W-:Y:S05]  /*1b20*/  @!P1 BRA `(.L_x_4548) ;  /* 0x0000015800ac9947 */ /* 0x002fea0003800000 */
.L_x_4547:
        /* <DEDUP_REMOVED lines=99> */
.L_x_4549:
[----:B------:R-:W-:Y:S01]  /*2160*/  ISETP.NE.AND P2, PT, R203, 0x1, PT ;  /* 0x00000001cb00780c */ /* 0x000fe20003f45270 */
[----:B------:R-:W-:Y:S01]  /*2170*/  ULDC UR5, c[0x0][0x9d8] ;  /* 0x0002760000057ab9 */ /* 0x000fe20000000800 */
[----:B------:R-:W-:Y:S01]  /*2180*/  R2UR UR4, R13 ;  /* 0x000000000d0472ca */ /* 0x000fe200000e0000 */
[----:B------:R-:W-:Y:S01]  /*2190*/  FMUL.FTZ R10, R24, UR5 ;  /* 0x00000005180a7c20 */ /* 0x000fe20008410000 */
[----:B------:R-:W-:Y:S01]  /*21a0*/  FMUL.FTZ R3, R26, UR5 ;  /* 0x000000051a037c20 */ /* 0x000fe20008410000 */
[----:B01----:R-:W-:Y:S02]  /*21b0*/  IMAD.IADD R13, R192, 0x1, R22 ;  /* 0x00000001c00d7824 */ /* 0x003fe400078e0216 */
[----:B------:R-:W-:Y:S01]  /*21c0*/  FMUL.FTZ R29, R29, UR5 ;  /* 0x000000051d1d7c20 */ /* 0x000fe20008410000 */
[----:B------:R-:W-:Y:S01]  /*21d0*/  FMUL.FTZ R33, R33, UR5 ;  /* 0x0000000521217c20 */ /* 0x000fe20008410000 */
[----:B------:R-:W-:Y:S01]  /*21e0*/  FMUL.FTZ R9, R31, UR5 ;  /* 0x000000051f097c20 */ /* 0x000fe20008410000 */
[----:B------:R-:W-:Y:S01]  /*21f0*/  FMUL.FTZ R25, R25, UR5 ;  /* 0x0000000519197c20 */ /* 0x000fe20008410000 */
[----:B------:R0:W1:Y:S01]  /*2200*/  MUFU.TANH R76, R29 ;  /* 0x0000001d004c7308 */ /* 0x0000620000002400 */
[----:B------:R-:W-:-:S02]  /*2210*/  IMAD.MOV.U32 R31, RZ, RZ, -0x60 ;  /* 0xffffffa0ff1f7424 */ /* 0x000fc400078e00ff */
[----:B------:R-:W-:Y:S01]  /*2220*/  FMUL.FTZ R28, R28, UR5 ;  /* 0x000000051c1c7c20 */ /* 0x000fe20008410000 */
[----:B------:R-:W2:Y:S01]  /*2230*/  @P2 LDC R24, c[0x0][0x44c] ;  /* 0x00011300ff182b82 */ /* 0x000ea20000000800 */
[----:B------:R-:W-:Y:S01]  /*2240*/  FMUL.FTZ R0, R27, UR5 ;  /* 0x000000051b007c20 */ /* 0x000fe20008410000 */
[----:B------:R-:W-:Y:S01]  /*2250*/  UIADD3 UR4, UR4, 0x30840, URZ ;  /* 0x0003084004047890 */ /* 0x000fe2000fffe03f */
[----:B------:R-:W-:Y:S01]  /*2260*/  FMUL.FTZ R2, R30, UR5 ;  /* 0x000000051e027c20 */ /* 0x000fe20008410000 */
[----:B------:R-:W-:Y:S01]  /*2270*/  FMUL.FTZ R32, R32, UR5 ;  /* 0x0000000520207c20 */ /* 0x000fe20008410000 */
[----:B------:R-:W3:Y:S01]  /*2280*/  MUFU.TANH R77, R33 ;  /* 0x00000021004d7308 */ /* 0x000ee20000002400 */
[----:B0-----:R-:W-:Y:S01]  /*2290*/  IMAD.MOV.U32 R29, RZ, RZ, R13 ;  /* 0x000000ffff1d7224 */ /* 0x001fe200078e000d */
[----:B------:R-:W-:Y:S01]  /*22a0*/  UPRMT UR4, UR60, 0x654, UR4 ;  /* 0x000006543c047896 */ /* 0x000fe20008000004 */
[----:B------:R-:W0:Y:S01]  /*22b0*/  @P2 LDC R26, c[0x0][0x450] ;  /* 0x00011400ff1a2b82 */ /* 0x000e220000000800 */
[----:B------:R-:W-:Y:S01]  /*22c0*/  FMUL.FTZ R12, R34, UR5 ;  /* 0x00000005220c7c20 */ /* 0x000fe20008410000 */
[----:B------:R-:W-:Y:S01]  /*22d0*/  FMUL.FTZ R14, R35, UR5 ;  /* 0x00000005230e7c20 */ /* 0x000fe20008410000 */
[----:B------:R-:W-:Y:S01]  /*22e0*/  FMUL.FTZ R36, R36, UR5 ;  /* 0x0000000524247c20 */ /* 0x000fe20008410000 */
[----:B------:R-:W-:Y:S01]  /*22f0*/  FMUL.FTZ R37, R37, UR5 ;  /* 0x0000000525257c20 */ /* 0x000fe20008410000 */
        /* <DEDUP_REMOVED lines=11> */
[----:B--2---:R-:W-:-:S04]  /*23b0*/  @P2 IMAD.HI.U32 R15, R13, R24, RZ ;  /* 0x000000180d0f2227 */ /* 0x004fc800078e00ff */
[----:B------:R-:W-:Y:S01]  /*23c0*/  FMUL.FTZ R49, R49, UR5 ;  /* 0x0000000531317c20 */ /* 0x000fe20008410000 */
[----:B------:R-:W-:Y:S01]  /*23d0*/  FMUL.FTZ R50, R50, UR5 ;  /* 0x0000000532327c20 */ /* 0x000fe20008410000 */
[----:B------:R-:W-:Y:S01]  /*23e0*/  FMUL.FTZ R51, R51, UR5 ;  /* 0x0000000533337c20 */ /* 0x000fe20008410000 */
[----:B------:R-:W-:Y:S01]  /*23f0*/  FMUL.FTZ R53, R53, UR5 ;  /* 0x0000000535357c20 */ /* 0x000fe20008410000 */
[----:B------:R-:W-:Y:S01]  /*2400*/  FMUL.FTZ R55, R55, UR5 ;  /* 0x0000000537377c20 */ /* 0x000fe20008410000 */
[----:B------:R-:W-:Y:S01]  /*2410*/  FMUL.FTZ R57, R57, UR5 ;  /* 0x0000000539397c20 */ /* 0x000fe20008410000 */
[----:B------:R-:W-:Y:S01]  /*2420*/  FMUL.FTZ R59, R59, UR5 ;  /* 0x000000053b3b7c20 */ /* 0x000fe20008410000 */
[----:B0-----:R-:W-:Y:S01]  /*2430*/  @P2 SHF.R.U32.HI R29, RZ, R26, R15 ;  /* 0x0000001aff1d2219 */ /* 0x001fe2000001160f */
[----:B------:R-:W-:Y:S02]  /*2440*/  IMAD R26, R72, R31, 0x61 ;  /* 0x00000061481a7424 */ /* 0x000fe400078e021f */
[----:B------:R-:W-:Y:S01]  /*2450*/  FMUL.FTZ R61, R61, UR5 ;  /* 0x000000053d3d7c20 */ /* 0x000fe20008410000 */
[----:B----4-:R-:W-:Y:S01]  /*2460*/  FMUL.FTZ R25, R63, UR5 ;  /* 0x000000053f197c20 */ /* 0x010fe20008410000 */
        /* <DEDUP_REMOVED lines=9> */
[----:B------:R2:W4:Y:S01]  /*2500*/  MUFU.TANH R75, R28 ;  /* 0x0000001c004b7308 */ /* 0x0005220000002400 */
[----:B------:R-:W-:Y:S01]  /*2510*/  FMUL.FTZ R46, R46, UR5 ;  /* 0x000000052e2e7c20 */ /* 0x000fe20008410000 */
[----:B------:R-:W-:Y:S01]  /*2520*/  FMUL.FTZ R52, R52, UR5 ;  /* 0x0000000534347c20 */ /* 0x000fe20008410000 */
[----:B------:R-:W-:Y:S01]  /*2530*/  FMUL.FTZ R62, R62, UR5 ;  /* 0x000000053e3e7c20 */ /* 0x000fe20008410000 */
[----:B------:R-:W-:Y:S01]  /*2540*/  LOP3.LUT P1, RZ, R16, 0x80000, RZ, 0xc0, !PT ;  /* 0x0008000010ff7812 */ /* 0x000fe2000782c0ff */
[----:B------:R-:W-:Y:S01]  /*2550*/  IMAD R24, R72, -0x60, R17 ;  /* 0xffffffa048187824 */ /* 0x000fe200078e0211 */
[----:B------:R-:W-:Y:S01]  /*2560*/  ULDC UR50, c[0x0][0x9dc] ;  /* 0x0002770000327ab9 */ /* 0x000fe20000000800 */
[----:B------:R-:W-:Y:S01]  /*2570*/  SYNCS.ARRIVE.TRANS64.RED.A1T0 RZ, [UR4], RZ ;  /* 0x000000ffffff79a7 */ /* 0x000fe20008100404 */
[----:B------:R-:W0:Y:S01]  /*2580*/  MUFU.TANH R10, R10 ;  /* 0x0000000a000a7308 */ /* 0x000e220000002400 */
[----:B--2---:R-:W-:-:S02]  /*2590*/  IMAD R28, R23, -0x2, R26 ;  /* 0xfffffffe171c7824 */ /* 0x004fc400078e021a */
[----:B------:R-:W-:Y:S01]  /*25a0*/  FMUL.FTZ R54, R54, UR5 ;  /* 0x0000000536367c20 */ /* 0x000fe20008410000 */
[----:B------:R-:W-:Y:S01]  /*25b0*/  ULOP3.LUT UR4, URZ, UR50, URZ, 0x33, !UPT ;  /* 0x000000323f047292 */ /* 0x000fe2000f8e333f */
[----:B------:R-:W-:Y:S01]  /*25c0*/  FMUL.FTZ R56, R56, UR5 ;  /* 0x0000000538387c20 */ /* 0x000fe20008410000 */
[----:B------:R-:W-:Y:S01]  /*25d0*/  VIADD R24, R24, 0x60 ;  /* 0x0000006018187836 */ /* 0x000fe20000000000 */
[----:B------:R-:W-:Y:S01]  /*25e0*/  IADD3 R30, -R18, R28, R17 ;  /* 0x0000001c121e7210 */ /* 0x000fe20007ffe111 */
[----:B------:R-:W-:Y:S01]  /*25f0*/  FMUL.FTZ R58, R58, UR5 ;  /* 0x000000053a3a7c20 */ /* 0x000fe20008410000 */
[----:B------:R-:W2:Y:S01]  /*2600*/  MUFU.TANH R3, R3 ;  /* 0x0000000300037308 */ /* 0x000ea20000002400 */
[----:B------:R-:W-:Y:S01]  /*2610*/  FMUL.FTZ R60, R60, UR5 ;  /* 0x000000053c3c7c20 */ /* 0x000fe20008410000 */
[----:B------:R-:W-:Y:S02]  /*2620*/  ULDC UR5, c[0x0][0x9e0] ;  /* 0x0002780000057ab9 */ /* 0x000fe40000000800 */
[----:B------:R-:W-:-:S04]  /*2630*/  VIADD R63, R30, UR5 ;  /* 0x000000051e3f7c36 */ /* 0x000fc80008000000 */
        /* <DEDUP_REMOVED lines=39> */
[----:B------:R1:W2:Y:S01]  /*28b0*/  MUFU.TANH R38, R56 ;  /* 0x0000003800267308 */ /* 0x0002a20000002400 */
[----:B-----5:R-:W-:-:S07]  /*28c0*/  IMAD R54, R23, -0x2, R24 ;  /* 0xfffffffe17367824 */ /* 0x020fce00078e0218 */
[----:B------:R5:W2:Y:S01]  /*28d0*/  MUFU.TANH R79, R58 ;  /* 0x0000003a004f7308 */ /* 0x000aa20000002400 */
[----:B-1----:R-:W-:-:S04]  /*28e0*/  VIADD R56, R30, UR4 ;  /* 0x000000041e387c36 */ /* 0x002fc80008000000 */
[----:B0-----:R-:W-:-:S03]  /*28f0*/  IMAD.IADD R31, R56, 0x1, R33 ;  /* 0x00000001381f7824 */ /* 0x001fc600078e0221 */
[----:B------:R0:W1:Y:S01]  /*2900*/  MUFU.TANH R34, R60 ;  /* 0x0000003c00227308 */ /* 0x0000620000002400 */
[----:B-----5:R-:W-:Y:S01]  /*2910*/  VIADD R58, R26, 0xffffffff ;  /* 0xffffffff1a3a7836 */ /* 0x020fe20000000000 */
[----:B------:R-:W-:Y:S01]  /*2920*/  VIADDMNMX R26, R33, R63, R54, PT ;  /* 0x0000003f211a7246 */ /* 0x000fe20003800136 */
[----:B0-----:R-:W-:Y:S01]  /*2930*/  VIADD R60, R28, 0xffffffff ;  /* 0xffffffff1c3c7836 */ /* 0x001fe20000000000 */
        /* <DEDUP_REMOVED lines=14> */
.L_x_4552:
[----:B------:R-:W-:Y:S02]  /*2a20*/  ULDC UR4, c[0x0][0x9e4] ;  /* 0x0002790000047ab9 */ /* 0x000fe40000000800 */
[----:B------:R-:W-:-:S05]  /*2a30*/  IMAD.U32 R28, RZ, RZ, UR4 ;  /* 0x00000004ff1c7e24 */ /* 0x000fca000f8e00ff */
[----:B------:R-:W-:-:S13]  /*2a40*/  ISETP.NE.AND P1, PT, R28, 0x1, PT ;  /* 0x000000011c00780c */ /* 0x000fda0003f25270 */
[----:B------:R-:W0:Y:S02]  /*2a50*/  @P1 LDC.64 R66, c[0x0][0x9e8] ;  /* 0x00027a00ff421b82 */ /* 0x000e240000000a00 */
[----:B0-----:R-:W-:-:S05]  /*2a60*/  @P1 IMAD.HI.U32 R24, R33, R66, RZ ;  /* 0x0000004221181227 */ /* 0x001fca00078e00ff */
[----:B------:R-:W-:-:S07]  /*2a70*/  @P1 SHF.R.U32.HI R33, RZ, R67, R24 ;  /* 0x00000043ff211219 */ /* 0x000fce0000011618 */
.L_x_4553:
[----:B------:R-:W-:Y:S05]  /*2a80*/  BSYNC B0 ;  /* 0x0000000000007941 */ /* 0x000fea0003800000 */
.L_x_4551:
[----:B------:R-:W-:-:S05]  /*2a90*/  IMAD R33, R33, R28, R60 ;  /* 0x0000001c21217224 */ /* 0x000fca00078e023c */
[----:B------:R-:W-:Y:S02]  /*2aa0*/  VIADDMNMX R26, R33, R28, R26, PT ;  /* 0x0000001c211a7246 */ /* 0x000fe4000380011a */
[----:B------:R-:W-:-:S07]  /*2ab0*/  VIMNMX R31, R31, R33, !PT ;  /* 0x000000211f1f7248 */ /* 0x000fce0007fe0100 */
.L_x_4550:
[C---:B------:R-:W-:Y:S01]  /*2ac0*/  ISETP.GE.AND P6, PT, R58.reuse, 0x9, PT ;  /* 0x000000093a00780c */ /* 0x040fe20003fc6270 */
[----:B------:R-:W0:Y:S01]  /*2ad0*/  SHFL.IDX PT, R29, R29, 0x1, 0x1c1f ;  /* 0x003c1f001d1d7f89 */ /* 0x000e2200000e0000 */
        /* <DEDUP_REMOVED lines=11> */
[----:B------:R-:W-:Y:S01]  /*2b90*/  FSEL R84, R76, -INF , !P2 ;  /* 0xff8000004c547808 */ /* 0x000fe20005000000 */
[----:B0-----:R-:W-:Y:S01]  /*2ba0*/  IMAD.IADD R33, R56, 0x1, R29 ;  /* 0x0000000138217824 */ /* 0x001fe200078e021d */
        /* <DEDUP_REMOVED lines=74> */
[----:B-1----:R-:W-:Y:S02]  /*3050*/  FSEL R34, R34, -INF , !P2 ;  /* 0xff80000022227808 */ /* 0x002fe40005000000 */
        /* <DEDUP_REMOVED lines=25> */
[----:B------:R-:W-:Y:S02]  /*31f0*/  VIADDMNMX R31, R29, R63, R54, PT ;  /* 0x0000003f1d1f7246 */ /* 0x000fe40003800136 */
[----:B------:R-:W-:-:S04]  /*3200*/  ISETP.LT.OR P5, PT, R26, 0x5a, P5 ;  /* 0x0000005a1a00780c */ /* 0x000fc80002fa1670 */
[----:B------:R-:W-:Y:S02]  /*3210*/  FSEL R26, R69, -INF , !P5 ;  /* 0xff800000451a7808 */ /* 0x000fe40006800000 */
[----:B------:R-:W-:-:S13]  /*3220*/  LOP3.LUT P5, RZ, R16, 0x80000, RZ, 0xc0, !PT ;  /* 0x0008000010ff7812 */ /* 0x000fda00078ac0ff */
[----:B------:R-:W-:Y:S05]  /*3230*/  @!P5 BRA `(.L_x_4554) ;  /* 0x00000000005cd947 */ /* 0x000fea0003800000 */
        /* <DEDUP_REMOVED lines=13> */
.L_x_4556:
[----:B------:R-:W-:Y:S02]  /*3310*/  ULDC UR4, c[0x0][0x9e4] ;  /* 0x0002790000047ab9 */ /* 0x000fe40000000800 */
[----:B------:R-:W-:-:S05]  /*3320*/  IMAD.U32 R37, RZ, RZ, UR4 ;  /* 0x00000004ff257e24 */ /* 0x000fca000f8e00ff */
[----:B------:R-:W-:-:S13]  /*3330*/  ISETP.NE.AND P5, PT, R37, 0x1, PT ;  /* 0x000000012500780c */ /* 0x000fda0003fa5270 */
[----:B------:R-:W0:Y:S02]  /*3340*/  @P5 LDC.64 R48, c[0x0][0x9e8] ;  /* 0x00027a00ff305b82 */ /* 0x000e240000000a00 */
[----:B0-----:R-:W-:-:S05]  /*3350*/  @P5 IMAD.HI.U32 R10, R29, R48, RZ ;  /* 0x000000301d0a5227 */ /* 0x001fca00078e00ff */
[----:B------:R-:W-:-:S07]  /*3360*/  @P5 SHF.R.U32.HI R29, RZ, R49, R10 ;  /* 0x00000031ff1d5219 */ /* 0x000fce000001160a */
.L_x_4557:
[----:B------:R-:W-:Y:S05]  /*3370*/  BSYNC B0 ;  /* 0x0000000000007941 */ /* 0x000fea0003800000 */
.L_x_4555:
[----:B------:R-:W-:-:S05]  /*3380*/  IMAD R10, R29, R37, R60 ;  /* 0x000000251d0a7224 */ /* 0x000fca00078e023c */
[----:B------:R-:W-:Y:S02]  /*3390*/  VIADDMNMX R31, R10, R37, R31, PT ;  /* 0x000000250a1f7246 */ /* 0x000fe4000380011f */
[----:B------:R-:W-:-:S07]  /*33a0*/  VIMNMX R33, R33, R10, !PT ;  /* 0x0000000a21217248 */ /* 0x000fce0007fe0100 */
.L_x_4554:
[C---:B------:R-:W-:Y:S01]  /*33b0*/  ISETP.GT.AND P1, PT, R33.reuse, 0x1, !P1 ;  /* 0x000000012100780c */ /* 0x040fe20004f24270 */
[----:B------:R-:W-:Y:S01]  /*33c0*/  ULDC UR4, c[0x0][0x988] ;  /* 0x0002620000047ab9 */ /* 0x000fe20000000800 */
[----:B------:R-:W-:Y:S02]  /*33d0*/  ISETP.GT.AND P6, PT, R33, 0x8, !P6 ;  /* 0x000000082100780c */ /* 0x000fe400077c4270 */
        /* <DEDUP_REMOVED lines=9> */
[----:B------:R-:W-:Y:S01]  /*3470*/  FSEL R58, R9, -INF , !P1 ;  /* 0xff800000093a7808 */ /* 0x000fe20004800000 */
[----:B------:R-:W-:Y:S01]  /*3480*/  IMAD.U32 R9, RZ, RZ, UR4 ;  /* 0x00000004ff097e24 */ /* 0x000fe2000f8e00ff */
[----:B------:R-:W-:-:S02]  /*3490*/  ISETP.NE.AND P1, PT, R66, RZ, PT ;  /* 0x000000ff4200720c */ /* 0x000fc40003f25270 */
[C---:B------:R-:W-:Y:S02]  /*34a0*/  ISETP.GT.AND P4, PT, R33.reuse, RZ, !P4 ;  /* 0x000000ff2100720c */ /* 0x040fe40006784270 */
[----:B------:R-:W-:Y:S02]  /*34b0*/  ISETP.GT.AND P1, PT, R33, 0x10, !P1 ;  /* 0x000000102100780c */ /* 0x000fe40004f24270 */
[C---:B------:R-:W-:Y:S02]  /*34c0*/  ISETP.LT.OR P4, PT, R31.reuse, 0x1, P4 ;  /* 0x000000011f00780c */ /* 0x040fe40002781670 */
[----:B------:R-:W-:Y:S02]  /*34d0*/  ISETP.LT.OR P1, PT, R31, 0x11, P1 ;  /* 0x000000111f00780c */ /* 0x000fe40000f21670 */
[----:B------:R-:W-:Y:S02]  /*34e0*/  ISETP.GT.AND P2, PT, R33, 0x51, !P2 ;  /* 0x000000512100780c */ /* 0x000fe40005744270 */
[----:B------:R-:W-:-:S02]  /*34f0*/  FSEL R60, R12, -INF , !P1 ;  /* 0xff8000000c3c7808 */ /* 0x000fc40004800000 */
[----:B------:R-:W-:Y:S02]  /*3500*/  ISETP.NE.AND P1, PT, R67, RZ, PT ;  /* 0x000000ff4300720c */ /* 0x000fe40003f25270 */
[C---:B------:R-:W-:Y:S02]  /*3510*/  ISETP.GT.AND P3, PT, R33.reuse, 0x58, !P3 ;  /* 0x000000582100780c */ /* 0x040fe40005f64270 */
[----:B------:R-:W-:Y:S02]  /*3520*/  ISETP.GT.AND P1, PT, R33, 0x11, !P1 ;  /* 0x000000112100780c */ /* 0x000fe40004f24270 */
[C---:B------:R-:W-:Y:S02]  /*3530*/  ISETP.LT.OR P2, PT, R31.reuse, 0x52, P2 ;  /* 0x000000521f00780c */ /* 0x040fe40001741670 */
[C---:B------:R-:W-:Y:S02]  /*3540*/  ISETP.LT.OR P1, PT, R31.reuse, 0x12, P1 ;  /* 0x000000121f00780c */ /* 0x040fe40000f21670 */
[----:B------:R-:W-:-:S02]  /*3550*/  ISETP.LT.OR P3, PT, R31, 0x59, P3 ;  /* 0x000000591f00780c */ /* 0x000fc40001f61670 */
[----:B------:R-:W-:Y:S02]  /*3560*/  FSEL R62, R14, -INF , !P1 ;  /* 0xff8000000e3e7808 */ /* 0x000fe40004800000 */
[----:B------:R-:W-:Y:S02]  /*3570*/  ISETP.GT.AND P1, PT, R33, 0x18, !P6 ;  /* 0x000000182100780c */ /* 0x000fe40007724270 */
[----:B------:R-:W-:Y:S02]  /*3580*/  ISETP.NE.AND P6, PT, R78, RZ, PT ;  /* 0x000000ff4e00720c */ /* 0x000fe40003fc5270 */
[----:B------:R-:W-:-:S04]  /*3590*/  ISETP.LT.OR P1, PT, R31, 0x19, P1 ;  /* 0x000000191f00780c */ /* 0x000fc80000f21670 */
        /* <DEDUP_REMOVED lines=37> */
[----:B------:R-:W-:Y:S01]  /*37f0*/  FSEL R76, R47, -INF , !P1 ;  /* 0xff8000002f4c7808 */ /* 0x000fe20004800000 */
[----:B------:R-:W-:Y:S01]  /*3800*/  IMAD.MOV.U32 R47, RZ, RZ, R22 ;  /* 0x000000ffff2f7224 */ /* 0x000fe200078e0016 */
        /* <DEDUP_REMOVED lines=23> */
[----:B------:R-:W-:Y:S02]  /*3980*/  ISETP.LT.OR P1, PT, R31, 0x3a, P1 ;  /* 0x0000003a1f00780c */ /* 0x000fe40000f21670 */
[----:B------:R-:W-:Y:S01]  /*3990*/  FMNMX.FTZ R3, R21, R54, !PT ;  /* 0x0000003615037209 */ /* 0x000fe20007810000 */
[----:B------:R-:W0:Y:S01]  /*39a0*/  SHFL.BFLY PT, R10, R27, 0x1, 0x1f ;  /* 0x0c201f001b0a7f89 */ /* 0x000e2200000e0000 */
[----:B------:R-:W-:Y:S02]  /*39b0*/  FSEL R14, R55, -INF , !P1 ;  /* 0xff800000370e7808 */ /* 0x000fe40004800000 */
[----:B------:R-:W-:-:S02]  /*39c0*/  ISETP.NE.AND P1, PT, R53, RZ, PT ;  /* 0x000000ff3500720c */ /* 0x000fc40003f25270 */
[----:B------:R-:W-:Y:S02]  /*39d0*/  FMNMX.FTZ R3, R56, R3, !PT ;  /* 0x0000000338037209 */ /* 0x000fe40007810000 */
[----:B------:R-:W-:Y:S02]  /*39e0*/  ISETP.GT.AND P1, PT, R33, 0x40, !P1 ;  /* 0x000000402100780c */ /* 0x000fe40004f24270 */
[----:B------:R-:W-:Y:S02]  /*39f0*/  FMNMX.FTZ R3, R58, R3, !PT ;  /* 0x000000033a037209 */ /* 0x000fe40007810000 */
[----:B------:R-:W-:-:S04]  /*3a00*/  ISETP.LT.OR P1, PT, R31, 0x41, P1 ;  /* 0x000000411f00780c */ /* 0x000fc80000f21670 */
[----:B------:R-:W-:Y:S02]  /*3a10*/  FSEL R12, R79, -INF , !P1 ;  /* 0xff8000004f0c7808 */ /* 0x000fe40004800000 */
[----:B------:R-:W-:Y:S02]  /*3a20*/  ISETP.GT.AND P1, PT, R33, 0x41, !P6 ;  /* 0x000000412100780c */ /* 0x000fe40007724270 */
[----:B------:R-:W-:Y:S02]  /*3a30*/  ISETP.NE.AND P6, PT, R61, RZ, PT ;  /* 0x000000ff3d00720c */ /* 0x000fe40003fc5270 */
[----:B------:R-:W-:Y:S02]  /*3a40*/  ISETP.LT.OR P1, PT, R31, 0x42, P1 ;  /* 0x000000421f00780c */ /* 0x000fe40000f21670 */
[----:B0-----:R-:W-:Y:S02]  /*3a50*/  FMNMX.FTZ R10, R27, R10, !PT ;  /* 0x0000000a1b0a7209 */ /* 0x001fe40007810000 */
[----:B------:R-:W-:-:S02]  /*3a60*/  FSEL R2, R59, -INF , !P1 ;  /* 0xff8000003b027808 */ /* 0x000fc40004800000 */
[----:B------:R-:W-:Y:S01]  /*3a70*/  ISETP.GT.AND P1, PT, R33, 0x48, !P5 ;  /* 0x000000482100780c */ /* 0x000fe20006f24270 */
[----:B------:R-:W-:Y:S01]  /*3a80*/  FMUL.FTZ R29, R10, R9 ;  /* 0x000000090a1d7220 */ /* 0x000fe20000410000 */
[----:B------:R-:W-:Y:S02]  /*3a90*/  ISETP.NE.AND P5, PT, R85, RZ, PT ;  /* 0x000000ff5500720c */ /* 0x000fe40003fa5270 */
[----:B------:R-:W-:-:S04]  /*3aa0*/  ISETP.LT.OR P1, PT, R31, 0x49, P1 ;  /* 0x000000491f00780c */ /* 0x000fc80000f21670 */
[----:B------:R-:W-:Y:S02]  /*3ab0*/  FSEL R0, R80, -INF , !P1 ;  /* 0xff80000050007808 */ /* 0x000fe40004800000 */
[----:B------:R-:W-:-:S04]  /*3ac0*/  FSETP.NEU.FTZ.AND P1, PT, R10, -INF , PT ;  /* 0xff8000000a00780b */ /* 0x000fc80003f3d000 */
[----:B------:R-:W-:Y:S02]  /*3ad0*/  FSEL R29, R29, RZ, P1 ;  /* 0x000000ff1d1d7208 */ /* 0x000fe40000800000 */
[----:B------:R-:W-:Y:S02]  /*3ae0*/  ISETP.GT.AND P1, PT, R33, 0x49, !P5 ;  /* 0x000000492100780c */ /* 0x000fe40006f24270 */
[----:B------:R-:W-:Y:S01]  /*3af0*/  ISETP.NE.AND P5, PT, R65, RZ, PT ;  /* 0x000000ff4100720c */ /* 0x000fe20003fa5270 */
[-CC-:B------:R-:W-:Y:S01]  /*3b00*/  FFMA.FTZ R27, R82, R9.reuse, -R29.reuse ;  /* 0x00000009521b7223 */ /* 0x180fe2000001081d */
[----:B------:R-:W-:Y:S01]  /*3b10*/  ISETP.LT.OR P1, PT, R31, 0x4a, P1 ;  /* 0x0000004a1f00780c */ /* 0x000fe20000f21670 */
[-CC-:B------:R-:W-:Y:S01]  /*3b20*/  FFMA.FTZ R35, R84, R9.reuse, -R29.reuse ;  /* 0x0000000954237223 */ /* 0x180fe2000001081d */
[----:B------:R-:W-:Y:S01]  /*3b30*/  ISETP.GT.AND P4, PT, R33, 0x59, !P5 ;  /* 0x000000592100780c */ /* 0x000fe20006f84270 */
[-CC-:B------:R-:W-:Y:S01]  /*3b40*/  FFMA.FTZ R37, R86, R9.reuse, -R29.reuse ;  /* 0x0000000956257223 */ /* 0x180fe2000001081d */
[----:B------:R-:W-:Y:S01]  /*3b50*/  FSEL R80, R25, -INF , !P1 ;  /* 0xff80000019507808 */ /* 0x000fe20004800000 */
[--C-:B------:R-:W-:Y:S01]  /*3b60*/  FFMA.FTZ R188, R188, R9, -R29.reuse ;  /* 0x00000009bcbc7223 */ /* 0x100fe2000001081d */
[----:B------:R-:W-:Y:S01]  /*3b70*/  FMNMX.FTZ R25, R60, R3, !PT ;  /* 0x000000033c197209 */ /* 0x000fe20007810000 */
[--C-:B------:R-:W-:Y:S01]  /*3b80*/  FFMA.FTZ R190, R190, R9, -R29.reuse ;  /* 0x00000009bebe7223 */ /* 0x100fe2000001081d */
[----:B------:R-:W-:Y:S01]  /*3b90*/  ISETP.GT.AND P1, PT, R33, 0x50, !P6 ;  /* 0x000000502100780c */ /* 0x000fe20007724270 */
[----:B------:R0:W-:Y:S01]  /*3ba0*/  MUFU.EX2 R3, R27 ;  /* 0x0000001b00037308 */ /* 0x0001e20000000800 */
[----:B------:R-:W-:Y:S01]  /*3bb0*/  FMNMX.FTZ R25, R62, R25, !PT ;  /* 0x000000193e197209 */ /* 0x000fe20007810000 */
[-CC-:B------:R-:W-:Y:S01]  /*3bc0*/  FFMA.FTZ R26, R26, R9.reuse, -R29.reuse ;  /* 0x000000091a1a7223 */ /* 0x180fe2000001081d */
[----:B------:R-:W-:Y:S01]  /*3bd0*/  ISETP.LT.OR P1, PT, R31, 0x51, P1 ;  /* 0x000000511f00780c */ /* 0x000fe20000f21670 */
[--C-:B------:R-:W-:Y:S01]  /*3be0*/  FFMA.FTZ R39, R90, R9, -R29.reuse ;  /* 0x000000095a277223 */ /* 0x100fe2000001081d */
[----:B------:R-:W-:Y:S01]  /*3bf0*/  FMNMX.FTZ R25, R48, R25, !PT ;  /* 0x0000001930197209 */ /* 0x000fe20007810000 */
[-CC-:B------:R-:W-:Y:S01]  /*3c00*/  FFMA.FTZ R41, R92, R9.reuse, -R29.reuse ;  /* 0x000000095c297223 */ /* 0x180fe2000001081d */
[----:B------:R-:W-:Y:S01]  /*3c10*/  FSEL R82, R11, -INF , !P1 ;  /* 0xff8000000b527808 */ /* 0x000fe20004800000 */
[--C-:B------:R-:W-:Y:S01]  /*3c20*/  FFMA.FTZ R11, R96, R9, -R29.reuse ;  /* 0x00000009600b7223 */ /* 0x100fe2000001081d */
[----:B------:R-:W-:Y:S01]  /*3c30*/  FMNMX.FTZ R25, R64, R25, !PT ;  /* 0x0000001940197209 */ /* 0x000fe20007810000 */
[--C-:B0-----:R-:W-:Y:S01]  /*3c40*/  FFMA.FTZ R27, R88, R9, -R29.reuse ;  /* 0x00000009581b7223 */ /* 0x101fe2000001081d */
[----:B------:R-:W-:Y:S01]  /*3c50*/  FSEL R84, R8, -INF , !P2 ;  /* 0xff80000008547808 */ /* 0x000fe20005000000 */
[----:B------:R-:W-:Y:S01]  /*3c60*/  MUFU.EX2 R180, R11 ;  /* 0x0000000b00b47308 */ /* 0x000fe20000000800 */
[----:B------:R-:W-:Y:S01]  /*3c70*/  FMNMX.FTZ R25, R66, R25, !PT ;  /* 0x0000001942197209 */ /* 0x000fe20007810000 */
[-CC-:B------:R-:W-:Y:S01]  /*3c80*/  FFMA.FTZ R52, R52, R9.reuse, -R29.reuse ;  /* 0x0000000934347223 */ /* 0x180fe2000001081d */
[----:B------:R-:W-:Y:S01]  /*3c90*/  ISETP.LT.OR P4, PT, R31, 0x5a, P4 ;  /* 0x0000005a1f00780c */ /* 0x000fe20002781670 */
[--C-:B------:R-:W-:Y:S01]  /*3ca0*/  FFMA.FTZ R46, R46, R9, -R29.reuse ;  /* 0x000000092e2e7223 */ /* 0x100fe2000001081d */
[----:B------:R-:W-:Y:S01]  /*3cb0*/  FMNMX.FTZ R25, R68, R25, !PT ;  /* 0x0000001944197209 */ /* 0x000fe20007810000 */
[--C-:B------:R-:W-:Y:S01]  /*3cc0*/  FFMA.FTZ R44, R44, R9, -R29.reuse ;  /* 0x000000092c2c7223 */ /* 0x100fe2000001081d */
[----:B------:R-:W-:Y:S01]  /*3cd0*/  FSEL R86, R15, -INF , !P3 ;  /* 0xff8000000f567808 */ /* 0x000fe20005800000 */
[----:B------:R-:W0:Y:S01]  /*3ce0*/  MUFU.EX2 R188, R188 ;  /* 0x000000bc00bc7308 */ /* 0x000e220000000800 */
[----:B------:R-:W-:Y:S01]  /*3cf0*/  FMNMX.FTZ R25, R70, R25, !PT ;  /* 0x0000001946197209 */ /* 0x000fe20007810000 */
[-CC-:B------:R-:W-:Y:S01]  /*3d00*/  FFMA.FTZ R42, R42, R9.reuse, -R29.reuse ;  /* 0x000000092a2a7223 */ /* 0x180fe2000001081d */
[----:B------:R-:W-:Y:S01]  /*3d10*/  FSEL R88, R13, -INF , !P4 ;  /* 0xff8000000d587808 */ /* 0x000fe20006000000 */
[--C-:B------:R-:W-:Y:S01]  /*3d20*/  FFMA.FTZ R13, R98, R9, -R29.reuse ;  /* 0x00000009620d7223 */ /* 0x100fe2000001081d */
[----:B------:R-:W-:Y:S01]  /*3d30*/  FMNMX.FTZ R25, R76, R25, !PT ;  /* 0x000000194c197209 */ /* 0x000fe20007810000 */
[-CC-:B------:R-:W-:Y:S01]  /*3d40*/  FFMA.FTZ R40, R40, R9.reuse, -R29.reuse ;  /* 0x0000000928287223 */ /* 0x180fe2000001081d */
[--C-:B------:R-:W-:Y:S01]  /*3d50*/  FFMA.FTZ R38, R38, R9, -R29.reuse ;  /* 0x0000000926267223 */ /* 0x100fe2000001081d */
[----:B------:R-:W1:Y:S01]  /*3d60*/  MUFU.EX2 R190, R190 ;  /* 0x000000be00be7308 */ /* 0x000e620000000800 */
[----:B------:R-:W-:Y:S01]  /*3d70*/  FMNMX.FTZ R25, R78, R25, !PT ;  /* 0x000000194e197209 */ /* 0x000fe20007810000 */
[-CC-:B------:R-:W-:Y:S01]  /*3d80*/  FFMA.FTZ R36, R36, R9.reuse, -R29.reuse ;  /* 0x0000000924247223 */ /* 0x180fe2000001081d */
[-CC-:B------:R-:W-:Y:S01]  /*3d90*/  FFMA.FTZ R34, R34, R9.reuse, -R29.reuse ;  /* 0x0000000922227223 */ /* 0x180fe2000001081d */
[--C-:B------:R-:W-:Y:S01]  /*3da0*/  FFMA.FTZ R32, R32, R9, -R29.reuse ;  /* 0x0000000920207223 */ /* 0x100fe2000001081d */
[----:B------:R-:W-:Y:S01]  /*3db0*/  FMNMX.FTZ R25, R50, R25, !PT ;  /* 0x0000001932197209 */ /* 0x000fe20007810000 */
[-CC-:B------:R-:W-:Y:S01]  /*3dc0*/  FFMA.FTZ R30, R30, R9.reuse, -R29.reuse ;  /* 0x000000091e1e7223 */ /* 0x180fe2000001081d */
[----:B------:R-:W-:Y:S01]  /*3dd0*/  FFMA.FTZ R28, R28, R9, -R29 ;  /* 0x000000091c1c7223 */ /* 0x000fe2000001081d */
[----:B------:R-:W2:Y:S01]  /*3de0*/  MUFU.EX2 R35, R35 ;  /* 0x0000002300237308 */ /* 0x000ea20000000800 */
[----:B------:R-:W-:Y:S01]  /*3df0*/  FMNMX.FTZ R25, R20, R25, !PT ;  /* 0x0000001914197209 */ /* 0x000fe20007810000 */
[----:B0-----:R-:W-:Y:S01]  /*3e00*/  FADD.FTZ R43, R188, R3 ;  /* 0x00000003bc2b7221 */ /* 0x001fe20000010000 */
[----:B------:R-:W-:Y:S01]  /*3e10*/  FFMA.FTZ R24, R24, R9, -R29 ;  /* 0x0000000918187223 */ /* 0x000fe2000001081d */
[----:B------:R-:W-:-:S02]  /*3e20*/  ISETP.NE.AND P5, PT, R203, 0x1, PT ;  /* 0x00000001cb00780c */ /* 0x000fc40003fa5270 */
[----:B------:R-:W-:Y:S02]  /*3e30*/  FMNMX.FTZ R25, R14, R25, !PT ;  /* 0x000000190e197209 */ /* 0x000fe40007810000 */
[----:B------:R-:W0:Y:S01]  /*3e40*/  MUFU.EX2 R37, R37 ;  /* 0x0000002500257308 */ /* 0x000e220000000800 */
[----:B------:R-:W-:Y:S02]  /*3e50*/  F2FP.F16.F32.PACK_AB R188, R3, R188 ;  /* 0x000000bc03bc723e */ /* 0x000fe400000000ff */
[----:B------:R-:W-:-:S04]  /*3e60*/  FMNMX.FTZ R25, R12, R25, !PT ;  /* 0x000000190c197209 */ /* 0x000fc80007810000 */
[----:B------:R-:W-:Y:S01]  /*3e70*/  FMNMX.FTZ R25, R2, R25, !PT ;  /* 0x0000001902197209 */ /* 0x000fe20007810000 */
[----:B------:R3:W4:Y:S01]  /*3e80*/  MUFU.EX2 R184, R27 ;  /* 0x0000001b00b87308 */ /* 0x0007220000000800 */
[----:B------:R-:W5:Y:S02]  /*3e90*/  @P5 LDC R49, c[0x0][0x44c] ;  /* 0x00011300ff315b82 */ /* 0x000f640000000800 */
[----:B------:R-:W-:-:S04]  /*3ea0*/  FMNMX.FTZ R25, R0, R25, !PT ;  /* 0x0000001900197209 */ /* 0x000fc80007810000 */
[----:B------:R-:W-:Y:S01]  /*3eb0*/  FMNMX.FTZ R25, R80, R25, !PT ;  /* 0x0000001950197209 */ /* 0x000fe20007810000 */
[----:B------:R-:W4:Y:S01]  /*3ec0*/  MUFU.EX2 R39, R39 ;  /* 0x0000002700277308 */ /* 0x000f220000000800 */
[----:B---3--:R-:W-:Y:S02]  /*3ed0*/  FFMA.FTZ R27, R94, R9, -R29 ;  /* 0x000000095e1b7223 */ /* 0x008fe4000001081d */
[----:B------:R-:W-:-:S04]  /*3ee0*/  FMNMX.FTZ R25, R82, R25, !PT ;  /* 0x0000001952197209 */ /* 0x000fc80007810000 */
[----:B------:R-:W-:Y:S01]  /*3ef0*/  FMNMX.FTZ R25, R84, R25, !PT ;  /* 0x0000001954197209 */ /* 0x000fe20007810000 */
[----:B------:R1:W-:Y:S03]  /*3f00*/  MUFU.EX2 R29, R26 ;  /* 0x0000001a001d7308 */ /* 0x0003e60000000800 */
[----:B------:R-:W-:-:S04]  /*3f10*/  FMNMX.FTZ R25, R86, R25, !PT ;  /* 0x0000001956197209 */ /* 0x000fc80007810000 */
[----:B------:R-:W-:Y:S01]  /*3f20*/  FMNMX.FTZ R25, R88, R25, !PT ;  /* 0x0000001958197209 */ /* 0x000fe20007810000 */
[----:B------:R-:W3:Y:S01]  /*3f30*/  MUFU.EX2 R186, R41 ;  /* 0x0000002900ba7308 */ /* 0x000ee20000000800 */
[----:B-1----:R-:W-:Y:S01]  /*3f40*/  FADD.FTZ R26, R190, R43 ;  /* 0x0000002bbe1a7221 */ /* 0x002fe20000010000 */
[----:B-----5:R-:W-:Y:S01]  /*3f50*/  @P5 IMAD.HI.U32 R49, R22, R49, RZ ;  /* 0x0000003116315227 */ /* 0x020fe200078e00ff */
[C---:B--2---:R-:W-:Y:S01]  /*3f60*/  F2FP.F16.F32.PACK_AB R190, R35.reuse, R190 ;  /* 0x000000be23be723e */ /* 0x044fe200000000ff */
[----:B------:R-:W1:Y:S02]  /*3f70*/  SHFL.BFLY PT, R8, R25, 0x2, 0x1f ;  /* 0x0c401f0019087f89 */ /* 0x000e6400000e0000 */
[----:B------:R-:W-:Y:S02]  /*3f80*/  FADD.FTZ R26, R35, R26 ;  /* 0x0000001a231a7221 */ /* 0x000fe40000010000 */
[----:B------:R-:W2:Y:S02]  /*3f90*/  MUFU.EX2 R27, R27 ;  /* 0x0000001b001b7308 */ /* 0x000ea40000000800 */
[----:B0-----:R-:W-:-:S06]  /*3fa0*/  FADD.FTZ R45, R37, R26 ;  /* 0x0000001a252d7221 */ /* 0x001fcc0000010000 */
[----:B------:R4:W-:Y:S08]  /*3fb0*/  MUFU.EX2 R41, R28 ;  /* 0x0000001c00297308 */ /* 0x0009f00000000800 */
[----:B------:R-:W-:Y:S01]  /*3fc0*/  MUFU.EX2 R13, R13 ;  /* 0x0000000d000d7308 */ /* 0x000fe20000000800 */
[C---:B----4-:R-:W-:Y:S01]  /*3fd0*/  FADD.FTZ R28, R184.reuse, R45 ;  /* 0x0000002db81c7221 */ /* 0x050fe20000010000 */
[----:B------:R-:W-:-:S02]  /*3fe0*/  F2FP.F16.F32.PACK_AB R184, R184, R37 ;  /* 0x00000025b8b8723e */ /* 0x000fc400000000ff */
[----:B-1----:R-:W-:Y:S01]  /*3ff0*/  FMNMX.FTZ R11, R25, R8, !PT ;  /* 0x00000008190b7209 */ /* 0x002fe20007810000 */
[----:B------:R-:W-:-:S03]  /*4000*/  FADD.FTZ R45, R39, R28 ;  /* 0x0000001c272d7221 */ /* 0x000fc60000010000 */
[----:B------:R-:W0:Y:S01]  /*4010*/  MUFU.EX2 R52, R52 ;  /* 0x0000003400347308 */ /* 0x000e220000000800 */
[----:B------:R-:W1:Y:S01]  /*4020*/  SHFL.BFLY PT, R8, R11, 0x1, 0x1f ;  /* 0x0c201f000b087f89 */ /* 0x000e6200000e0000 */
[C---:B---3--:R-:W-:Y:S01]  /*4030*/  FADD.FTZ R28, R186.reuse, R45 ;  /* 0x0000002dba1c7221 */ /* 0x048fe20000010000 */
[----:B------:R-:W-:-:S03]  /*4040*/  F2FP.F16.F32.PACK_AB R186, R186, R39 ;  /* 0x00000027baba723e */ /* 0x000fc600000000ff */
[----:B--2---:R-:W-:Y:S02]  /*4050*/  FADD.FTZ R45, R27, R28 ;  /* 0x0000001c1b2d7221 */ /* 0x004fe40000010000 */
[----:B------:R-:W-:Y:S01]  /*4060*/  MUFU.EX2 R46, R46 ;  /* 0x0000002e002e7308 */ /* 0x000fe20000000800 */
[----:B------:R-:W2:Y:S07]  /*4070*/  @P5 LDC R28, c[0x0][0x450] ;  /* 0x00011400ff1c5b82 */ /* 0x000eae0000000800 */
[----:B------:R-:W3:Y:S01]  /*4080*/  MUFU.EX2 R15, R44 ;  /* 0x0000002c000f7308 */ /* 0x000ee20000000800 */
[----:B0-----:R-:W-:-:S07]  /*4090*/  F2FP.F16.F32.PACK_AB R182, R52, R13 ;  /* 0x0000000d34b6723e */ /* 0x001fce00000000ff */
[----:B------:R-:W-:Y:S01]  /*40a0*/  MUFU.EX2 R42, R42 ;  /* 0x0000002a002a7308 */ /* 0x000fe20000000800 */
[----:B-1----:R-:W-:-:S04]  /*40b0*/  FMNMX.FTZ R8, R11, R8, !PT ;  /* 0x000000080b087209 */ /* 0x002fc80007810000 */
[C---:B------:R-:W-:Y:S01]  /*40c0*/  FSETP.NEU.FTZ.AND P1, PT, R8.reuse, -INF , PT ;  /* 0xff8000000800780b */ /* 0x040fe20003f3d000 */
[-C--:B------:R-:W-:Y:S02]  /*40d0*/  FMUL.FTZ R11, R8, R9.reuse ;  /* 0x00000009080b7220 */ /* 0x080fe40000410000 */
[----:B------:R-:W0:Y:S01]  /*40e0*/  MUFU.EX2 R31, R40 ;  /* 0x00000028001f7308 */ /* 0x000e220000000800 */
[----:B--2---:R-:W-:Y:S02]  /*40f0*/  @P5 SHF.R.U32.HI R47, RZ, R28, R49 ;  /* 0x0000001cff2f5219 */ /* 0x004fe40000011631 */
[----:B------:R-:W-:Y:S02]  /*4100*/  FSEL R11, R11, RZ, P1 ;  /* 0x000000ff0b0b7208 */ /* 0x000fe40000800000 */
[----:B------:R-:W-:Y:S01]  /*4110*/  LOP3.LUT P5, RZ, R16, 0x80000, RZ, 0xc0, !PT ;  /* 0x0008000010ff7812 */ /* 0x000fe200078ac0ff */
[----:B------:R-:W-:Y:S01]  /*4120*/  IMAD.IADD R74, R74, 0x1, R47 ;  /* 0x000000014a4a7824 */ /* 0x000fe200078e022f */
[----:B---3--:R-:W-:Y:S01]  /*4130*/  F2FP.F16.F32.PACK_AB R176, R15, R46 ;  /* 0x0000002e0fb0723e */ /* 0x008fe200000000ff */
        /* <DEDUP_REMOVED lines=26> */
[----:B------:R-:W-:Y:S01]  /*42e0*/  FFMA.FTZ R88, R88, R9, -R11 ;  /* 0x0000000958587223 */ /* 0x000fe2000001080b */
[----:B0-----:R-:W-:-:S03]  /*42f0*/  F2FP.F16.F32.PACK_AB R178, R31, R42 ;  /* 0x0000002a1fb2723e */ /* 0x001fc600000000ff */
[----:B------:R-:W0:Y:S01]  /*4300*/  MUFU.EX2 R191, R58 ;  /* 0x0000003a00bf7308 */ /* 0x000e220000000800 */
[----:B-1----:R-:W-:Y:S01]  /*4310*/  FADD.FTZ R43, R21, R54 ;  /* 0x00000036152b7221 */ /* 0x002fe20000010000 */
[----:B------:R-:W-:Y:S01]  /*4320*/  F2FP.F16.F32.PACK_AB R189, R54, R21 ;  /* 0x0000001536bd723e */ /* 0x000fe200000000ff */
[----:B------:R-:W-:-:S05]  /*4330*/  VIADD R21, R72, 0xfffffffe ;  /* 0xfffffffe48157836 */ /* 0x000fca0000000000 */
        /* <DEDUP_REMOVED lines=8> */
[C---:B--2---:R-:W-:Y:S01]  /*43c0*/  FADD.FTZ R43, R185.reuse, R26 ;  /* 0x0000001ab92b7221 */ /* 0x044fe20000010000 */
[C---:B------:R-:W-:Y:S01]  /*43d0*/  FADD.FTZ R26, R180.reuse, R45 ;  /* 0x0000002db41a7221 */ /* 0x040fe20000010000 */
[----:B------:R-:W-:Y:S02]  /*43e0*/  F2FP.F16.F32.PACK_AB R180, R180, R27 ;  /* 0x0000001bb4b4723e */ /* 0x000fe400000000ff */
[----:B------:R-:W-:Y:S01]  /*43f0*/  F2FP.F16.F32.PACK_AB R185, R185, R60 ;  /* 0x0000003cb9b9723e */ /* 0x000fe200000000ff */
[----:B------:R-:W-:Y:S02]  /*4400*/  FADD.FTZ R45, R13, R26 ;  /* 0x0000001a0d2d7221 */ /* 0x000fe40000010000 */
[----:B------:R-:W2:Y:S02]  /*4410*/  MUFU.EX2 R66, R66 ;  /* 0x0000004200427308 */ /* 0x000ea40000000800 */
[----:B------:R-:W-:-:S04]  /*4420*/  FADD.FTZ R45, R52, R45 ;  /* 0x0000002d342d7221 */ /* 0x000fc80000010000 */
[----:B------:R-:W-:Y:S02]  /*4430*/  FADD.FTZ R26, R46, R45 ;  /* 0x0000002d2e1a7221 */ /* 0x000fe40000010000 */
[----:B------:R-:W3:Y:S02]  /*4440*/  MUFU.EX2 R181, R68 ;  /* 0x0000004400b57308 */ /* 0x000ee40000000800 */
[----:B------:R-:W-:-:S06]  /*4450*/  FADD.FTZ R45, R15, R26 ;  /* 0x0000001a0f2d7221 */ /* 0x000fcc0000010000 */
[----:B------:R-:W4:Y:S08]  /*4460*/  MUFU.EX2 R70, R70 ;  /* 0x0000004600467308 */ /* 0x000f300000000800 */
[----:B------:R0:W-:Y:S08]  /*4470*/  MUFU.EX2 R179, R14 ;  /* 0x0000000e00b37308 */ /* 0x0001f00000000800 */
[----:B------:R-:W5:Y:S01]  /*4480*/  MUFU.EX2 R183, R76 ;  /* 0x0000004c00b77308 */ /* 0x000f620000000800 */
[----:B0-----:R-:W-:-:S04]  /*4490*/  FADD.FTZ R14, R48, R43 ;  /* 0x0000002b300e7221 */ /* 0x001fc80000010000 */
[C---:B-1----:R-:W-:Y:S01]  /*44a0*/  FADD.FTZ R43, R187.reuse, R14 ;  /* 0x0000000ebb2b7221 */ /* 0x042fe20000010000 */
[----:B------:R-:W-:Y:S02]  /*44b0*/  F2FP.F16.F32.PACK_AB R187, R187, R48 ;  /* 0x00000030bbbb723e */ /* 0x000fe400000000ff */
[----:B------:R-:W0:Y:S01]  /*44c0*/  MUFU.EX2 R78, R78 ;  /* 0x0000004e004e7308 */ /* 0x000e220000000800 */
[----:B--2---:R-:W-:-:S04]  /*44d0*/  FADD.FTZ R14, R66, R43 ;  /* 0x0000002b420e7221 */ /* 0x004fc80000010000 */
[C---:B---3--:R-:W-:Y:S01]  /*44e0*/  FADD.FTZ R43, R181.reuse, R14 ;  /* 0x0000000eb52b7221 */ /* 0x048fe20000010000 */
[----:B------:R-:W-:Y:S01]  /*44f0*/  FADD.FTZ R14, R42, R45 ;  /* 0x0000002d2a0e7221 */ /* 0x000fe20000010000 */
[----:B------:R-:W-:Y:S01]  /*4500*/  F2FP.F16.F32.PACK_AB R181, R181, R66 ;  /* 0x00000042b5b5723e */ /* 0x000fe200000000ff */
[----:B------:R-:W1:Y:S08]  /*4510*/  MUFU.EX2 R177, R50 ;  /* 0x0000003200b17308 */ /* 0x000e700000000800 */
[----:B------:R-:W2:Y:S08]  /*4520*/  MUFU.EX2 R20, R20 ;  /* 0x0000001400147308 */ /* 0x000eb00000000800 */
[----:B------:R4:W-:Y:S08]  /*4530*/  MUFU.EX2 R173, R2 ;  /* 0x0000000200ad7308 */ /* 0x0009f00000000800 */
[----:B------:R-:W3:Y:S01]  /*4540*/  MUFU.EX2 R12, R12 ;  /* 0x0000000c000c7308 */ /* 0x000ee20000000800 */
[----:B----4-:R-:W-:Y:S01]  /*4550*/  FADD.FTZ R2, R70, R43 ;  /* 0x0000002b46027221 */ /* 0x010fe20000010000 */
[----:B------:R-:W-:-:S03]  /*4560*/  FADD.FTZ R43, R31, R14 ;  /* 0x0000000e1f2b7221 */ /* 0x000fc60000010000 */
[C---:B-----5:R-:W-:Y:S01]  /*4570*/  FADD.FTZ R11, R183.reuse, R2 ;  /* 0x00000002b70b7221 */ /* 0x060fe20000010000 */
[----:B------:R-:W-:Y:S02]  /*4580*/  F2FP.F16.F32.PACK_AB R183, R183, R70 ;  /* 0x00000046b7b7723e */ /* 0x000fe400000000ff */
[----:B------:R-:W4:Y:S01]  /*4590*/  MUFU.EX2 R38, R38 ;  /* 0x0000002600267308 */ /* 0x000f220000000800 */
[----:B0-----:R-:W-:-:S04]  /*45a0*/  FADD.FTZ R2, R78, R11 ;  /* 0x0000000b4e027221 */ /* 0x001fc80000010000 */
[C---:B-1----:R-:W-:Y:S01]  /*45b0*/  FADD.FTZ R3, R177.reuse, R2 ;  /* 0x00000002b1037221 */ /* 0x042fe20000010000 */
[----:B------:R-:W-:Y:S02]  /*45c0*/  F2FP.F16.F32.PACK_AB R177, R177, R78 ;  /* 0x0000004eb1b1723e */ /* 0x000fe400000000ff */
[----:B------:R-:W0:Y:S01]  /*45d0*/  MUFU.EX2 R25, R36 ;  /* 0x0000002400197308 */ /* 0x000e220000000800 */
[----:B--2---:R-:W-:-:S04]  /*45e0*/  FADD.FTZ R2, R20, R3 ;  /* 0x0000000314027221 */ /* 0x004fc80000010000 */
[C---:B------:R-:W-:Y:S01]  /*45f0*/  FADD.FTZ R3, R179.reuse, R2 ;  /* 0x00000002b3037221 */ /* 0x040fe20000010000 */
[----:B------:R-:W-:Y:S02]  /*4600*/  F2FP.F16.F32.PACK_AB R179, R179, R20 ;  /* 0x00000014b3b3723e */ /* 0x000fe400000000ff */
[----:B------:R-:W1:Y:S01]  /*4610*/  MUFU.EX2 R0, R0 ;  /* 0x0000000000007308 */ /* 0x000e620000000800 */
[----:B---3--:R-:W-:Y:S01]  /*4620*/  FADD.FTZ R2, R12, R3 ;  /* 0x000000030c027221 */ /* 0x008fe20000010000 */
[----:B----4-:R-:W-:-:S03]  /*4630*/  FADD.FTZ R14, R38, R43 ;  /* 0x0000002b260e7221 */ /* 0x010fc60000010000 */
[C---:B------:R-:W-:Y:S01]  /*4640*/  FADD.FTZ R3, R173.reuse, R2 ;  /* 0x00000002ad037221 */ /* 0x040fe20000010000 */
[----:B------:R-:W-:Y:S02]  /*4650*/  F2FP.F16.F32.PACK_AB R173, R173, R12 ;  /* 0x0000000cadad723e */ /* 0x000fe400000000ff */
        /* <DEDUP_REMOVED lines=9> */
[----:B------:R-:W-:Y:S01]  /*46f0*/  F2FP.F16.F32.PACK_AB R175, R175, R0 ;  /* 0x00000000afaf723e */ /* 0x000fe200000000ff */
[----:B------:R-:W-:-:S05]  /*4700*/  VIADD R0, R74, UR5 ;  /* 0x000000054a007c36 */ /* 0x000fca0008000000 */
[----:B------:R-:W0:Y:S01]  /*4710*/  MUFU.EX2 R30, R30 ;  /* 0x0000001e001e7308 */ /* 0x000e220000000800 */
[C---:B-1----:R-:W-:Y:S01]  /*4720*/  FADD.FTZ R11, R33.reuse, R14 ;  /* 0x0000000e210b7221 */ /* 0x042fe20000010000 */
[----:B------:R-:W-:-:S06]  /*4730*/  F2FP.F16.F32.PACK_AB R174, R33, R34 ;  /* 0x0000002221ae723e */ /* 0x000fcc00000000ff */
[----:B------:R-:W1:Y:S01]  /*4740*/  MUFU.EX2 R169, R84 ;  /* 0x0000005400a97308 */ /* 0x000e620000000800 */
[----:B--2---:R-:W-:-:S07]  /*4750*/  FADD.FTZ R2, R82, R3 ;  /* 0x0000000352027221 */ /* 0x004fce0000010000 */
[----:B------:R-:W2:Y:S01]  /*4760*/  MUFU.EX2 R86, R86 ;  /* 0x0000005600567308 */ /* 0x000ea20000000800 */
[----:B0-----:R-:W-:Y:S01]  /*4770*/  FADD.FTZ R14, R30, R11 ;  /* 0x0000000b1e0e7221 */ /* 0x001fe20000010000 */
[----:B------:R-:W-:-:S03]  /*4780*/  F2FP.F16.F32.PACK_AB R168, R41, R30 ;  /* 0x0000001e29a8723e */ /* 0x000fc600000000ff */
[----:B------:R-:W-:-:S03]  /*4790*/  FADD.FTZ R11, R41, R14 ;  /* 0x0000000e290b7221 */ /* 0x000fc60000010000 */
[----:B------:R-:W0:Y:S01]  /*47a0*/  MUFU.EX2 R24, R24 ;  /* 0x0000001800187308 */ /* 0x000e220000000800 */
[C---:B-1----:R-:W-:Y:S01]  /*47b0*/  FADD.FTZ R3, R169.reuse, R2 ;  /* 0x00000002a9037221 */ /* 0x042fe20000010000 */
[----:B------:R-:W-:-:S06]  /*47c0*/  F2FP.F16.F32.PACK_AB R169, R169, R82 ;  /* 0x00000052a9a9723e */ /* 0x000fcc00000000ff */
[----:B------:R-:W1:Y:S01]  /*47d0*/  MUFU.EX2 R171, R88 ;  /* 0x0000005800ab7308 */ /* 0x000e620000000800 */
[----:B--2---:R-:W-:Y:S01]  /*47e0*/  FADD.FTZ R2, R86, R3 ;  /* 0x0000000356027221 */ /* 0x004fe20000010000 */
[----:B0-----:R-:W-:Y:S01]  /*47f0*/  FADD.FTZ R14, R24, R11 ;  /* 0x0000000b180e7221 */ /* 0x001fe20000010000 */
[----:B------:R-:W-:-:S03]  /*4800*/  F2FP.F16.F32.PACK_AB R170, R29, R24 ;  /* 0x000000181daa723e */ /* 0x000fc600000000ff */
[----:B------:R-:W-:Y:S01]  /*4810*/  FADD.FTZ R11, R29, R14 ;  /* 0x0000000e1d0b7221 */ /* 0x000fe20000010000 */
[C---:B-1----:R-:W-:Y:S01]  /*4820*/  FADD.FTZ R3, R171.reuse, R2 ;  /* 0x00000002ab037221 */ /* 0x042fe20000010000 */
[----:B------:R-:W-:Y:S01]  /*4830*/  F2FP.F16.F32.PACK_AB R171, R171, R86 ;  /* 0x00000056abab723e */ /* 0x000fe200000000ff */
[----:B------:R-:W-:Y:S06]  /*4840*/  @!P5 BRA `(.L_x_4558) ;  /* 0x000000000048d947 */ /* 0x000fec0003800000 */
[C---:B------:R-:W-:Y:S01]  /*4850*/  ISETP.GT.AND P1, PT, R74.reuse, RZ, PT ;  /* 0x000000ff4a00720c */ /* 0x040fe20003f24270 */
[----:B------:R-:W-:-:S12]  /*4860*/  VIADD R13, R74, 0xffffffff ;  /* 0xffffffff4a0d7836 */ /* 0x000fd80000000000 */
[----:B------:R-:W-:Y:S05]  /*4870*/  @P1 BRA `(.L_x_4559) ;  /* 0x0000000000201947 */ /* 0x000fea0003800000 */
[----:B------:R-:W0:Y:S01]  /*4880*/  LDC R12, c[0x0][0x9e4] ;  /* 0x00027900ff0c7b82 */ /* 0x000e220000000800 */
[----:B------:R-:W-:Y:S02]  /*4890*/  IADD3 R13, -R74, RZ, RZ ;  /* 0x000000ff4a0d7210 */ /* 0x000fe40007ffe1ff */
[----:B0-----:R-:W-:-:S13]  /*48a0*/  ISETP.NE.AND P1, PT, R12, 0x1, PT ;  /* 0x000000010c00780c */ /* 0x001fda0003f25270 */
[----:B------:R-:W0:Y:S02]  /*48b0*/  @P1 LDC.64 R14, c[0x0][0x9e8] ;  /* 0x00027a00ff0e1b82 */ /* 0x000e240000000a00 */
[----:B0-----:R-:W-:-:S05]  /*48c0*/  @P1 IMAD.HI.U32 R2, R13, R14, RZ ;  /* 0x0000000e0d021227 */ /* 0x001fca00078e00ff */
[----:B------:R-:W-:-:S04]  /*48d0*/  @P1 SHF.R.U32.HI R13, RZ, R15, R2 ;  /* 0x0000000fff0d1219 */ /* 0x000fc80000011602 */
[----:B------:R-:W-:Y:S01]  /*48e0*/  LOP3.LUT R13, RZ, R13, RZ, 0x33, !PT ;  /* 0x0000000dff0d7212 */ /* 0x000fe200078e33ff */
[----:B------:R-:W-:Y:S06]  /*48f0*/  BRA `(.L_x_4560) ;  /* 0x0000000000147947 */ /* 0x000fec0003800000 */
.L_x_4559:
[----:B------:R-:W0:Y:S02]  /*4900*/  LDC R12, c[0x0][0x9e4] ;  /* 0x00027900ff0c7b82 */ /* 0x000e240000000800 */
[----:B0-----:R-:W-:-:S13]  /*4910*/  ISETP.NE.AND P1, PT, R12, 0x1, PT ;  /* 0x000000010c00780c */ /* 0x001fda0003f25270 */
[----:B------:R-:W0:Y:S02]  /*4920*/  @P1 LDC.64 R14, c[0x0][0x9e8] ;  /* 0x00027a00ff0e1b82 */ /* 0x000e240000000a00 */
[----:B0-----:R-:W-:-:S05]  /*4930*/  @P1 IMAD.HI.U32 R2, R13, R14, RZ ;  /* 0x0000000e0d021227 */ /* 0x001fca00078e00ff */
[----:B------:R-:W-:-:S07]  /*4940*/  @P1 SHF.R.U32.HI R13, RZ, R15, R2 ;  /* 0x0000000fff0d1219 */ /* 0x000fce0000011602 */
.L_x_4560:
[----:B------:R-:W-:-:S05]  /*4950*/  IMAD R13, R13, R12, R12 ;  /* 0x0000000c0d0d7224 */ /* 0x000fca00078e020c */
[----:B------:R-:W-:-:S07]  /*4960*/  VIMNMX R0, R0, R13, PT ;  /* 0x0000000d00007248 */ /* 0x000fce0003fe0100 */
.L_x_4558:
[----:B------:R-:W-:Y:S01]  /*4970*/  IMAD.HI R12, R0, 0x2aaaaaab, RZ ;  /* 0x2aaaaaab000c7827 */ /* 0x000fe200078e02ff */
[----:B------:R-:W-:Y:S02]  /*4980*/  CS2R R118, SRZ ;  /* 0x0000000000767805 */ /* 0x000fe4000001ff00 */
[----:B------:R-:W-:Y:S02]  /*4990*/  CS2R R116, SRZ ;  /* 0x0000000000747805 */ /* 0x000fe4000001ff00 */
[----:B------:R-:W-:Y:S01]  /*49a0*/  CS2R R114, SRZ ;  /* 0x0000000000727805 */ /* 0x000fe2000001ff00 */
[----:B------:R-:W-:Y:S01]  /*49b0*/  IMAD.MOV.U32 R2, RZ, RZ, 0x3f800000 ;  /* 0x3f800000ff027424 */ /* 0x000fe200078e00ff */
[----:B------:R-:W-:Y:S01]  /*49c0*/  SHF.R.U32.HI R13, RZ, 0x1f, R12 ;  /* 0x0000001fff0d7819 */ /* 0x000fe2000001160c */
[----:B------:R-:W-:Y:S01]  /*49d0*/  IMAD.MOV.U32 R0, RZ, RZ, 0x3f800000 ;  /* 0x3f800000ff007424 */ /* 0x000fe200078e00ff */
[----:B------:R-:W-:Y:S02]  /*49e0*/  CS2R R112, SRZ ;  /* 0x0000000000707805 */ /* 0x000fe4000001ff00 */
[----:B------:R-:W-:-:S02]  /*49f0*/  CS2R R110, SRZ ;  /* 0x00000000006e7805 */ /* 0x000fc4000001ff00 */
[----:B------:R-:W-:Y:S02]  /*4a00*/  LEA.HI.SX32 R13, R12, R13, 0x1c ;  /* 0x0000000d0c0d7211 */ /* 0x000fe400078fe2ff */
[----:B------:R-:W-:Y:S02]  /*4a10*/  CS2R R108, SRZ ;  /* 0x00000000006c7805 */ /* 0x000fe4000001ff00 */
[----:B------:R-:W-:Y:S02]  /*4a20*/  CS2R R106, SRZ ;  /* 0x00000000006a7805 */ /* 0x000fe4000001ff00 */
[----:B------:R-:W-:Y:S02]  /*4a30*/  CS2R R104, SRZ ;  /* 0x0000000000687805 */ /* 0x000fe4000001ff00 */
[----:B------:R-:W-:Y:S02]  /*4a40*/  VIMNMX R14, R194, R13, !PT ;  /* 0x0000000dc20e7248 */ /* 0x000fe40007fe0100 */
[----:B------:R-:W-:-:S02]  /*4a50*/  CS2R R102, SRZ ;  /* 0x0000000000667805 */ /* 0x000fc4000001ff00 */
[----:B------:R-:W-:Y:S02]  /*4a60*/  CS2R R100, SRZ ;  /* 0x0000000000647805 */ /* 0x000fe4000001ff00 */
[----:B------:R-:W-:Y:S02]  /*4a70*/  CS2R R98, SRZ ;  /* 0x0000000000627805 */ /* 0x000fe4000001ff00 */
[----:B------:R-:W-:Y:S02]  /*4a80*/  ISETP.GE.AND P1, PT, R21, R14, PT ;  /* 0x0000000e1500720c */ /* 0x000fe40003f26270 */
        /* <DEDUP_REMOVED lines=42> */
[----:B------:R-:W-:Y:S01]  /*4d30*/  IMAD.MOV.U32 R15, RZ, RZ, R21 ;  /* 0x000000ffff0f7224 */ /* 0x000fe200078e0015 */
[----:B------:R-:W-:Y:S01]  /*4d40*/  ULDC UR43, c[0x0][0x9e4] ;  /* 0x00027900002b7ab9 */ /* 0x000fe20000000800 */
[----:B------:R-:W-:Y:S01]  /*4d50*/  IMAD.MOV.U32 R2, RZ, RZ, 0x3f800000 ;  /* 0x3f800000ff027424 */ /* 0x000fe200078e00ff */
[----:B------:R-:W-:Y:S01]  /*4d60*/  ULDC UR50, c[0x0][0x9dc] ;  /* 0x0002770000327ab9 */ /* 0x000fe20000000800 */
[----:B------:R-:W-:Y:S01]  /*4d70*/  IMAD.MOV.U32 R119, RZ, RZ, RZ ;  /* 0x000000ffff777224 */ /* 0x000fe200078e00ff */
[----:B------:R-:W-:Y:S01]  /*4d80*/  ULDC UR5, c[0x0][0x9d8] ;  /* 0x0002760000057ab9 */ /* 0x000fe20000000800 */
[----:B------:R-:W-:-:S05]  /*4d90*/  ULDC UR51, c[0x0][0x9e0] ;  /* 0x0002780000337ab9 */ /* 0x000fca0000000800 */
.L_x_4580:
[----:B------:R-:W-:-:S04]  /*4da0*/  UISETP.NE.AND UP0, UPT, UR4, 0x1, UPT ;  /* 0x000000010400788c */ /* 0x000fc8000bf05270 */
[----:B------:R-:W-:-:S04]  /*4db0*/  USEL UR39, URZ, 0x1, UP0 ;  /* 0x000000013f277887 */ /* 0x000fc80008000000 */
[----:B------:R-:W-:Y:S01]  /*4dc0*/  ULOP3.LUT UR39, UR41, UR39, URZ, 0x3c, !UPT ;  /* 0x0000002729277292 */ /* 0x000fe2000f8e3c3f */
[----:B------:R-:W-:Y:S11]  /*4dd0*/  @!P0 BRA `(.L_x_4562) ;  /* 0x0000000000048947 */ /* 0x000ff60003800000 */
[----:B------:R-:W-:Y:S01]  /*4de0*/  BPT.TRAP 0x1 ;  /* 0x000000040000795c */ /* 0x000fe20000300000 */
.L_x_4562:
        /* <DEDUP_REMOVED lines=9> */
.L_x_4563:
[----:B-1----:R-:W-:Y:S05]  /*4e80*/  @P1 BRA `(.L_x_4564) ;  /* 0x0000000000081947 */ /* 0x002fea0003800000 */
[----:B------:R-:W1:Y:S02]  /*4e90*/  SYNCS.PHASECHK.TRANS64.TRYWAIT P1, [UR7+0x30830], R8 ;  /* 0x03083008ff0075a7 */ /* 0x000e640008020147 */
[----:B-1----:R-:W-:Y:S05]  /*4ea0*/  @!P1 BRA `(.L_x_4565) ;  /* 0x0000012400e09947 */ /* 0x002fea0003800000 */
.L_x_4564:
        /* <DEDUP_REMOVED lines=169> */
.L_x_4566:
[----:B------:R-:W-:Y:S01]  /*5940*/  ULEA UR6, UR4, UR40, 0x3 ;  /* 0x0000002804067291 */ /* 0x000fe2000f8e183f */
[----:B------:R-:W-:-:S05]  /*5950*/  IMAD.U32 R0, RZ, RZ, UR41 ;  /* 0x00000029ff007e24 */ /* 0x000fca000f8e00ff */
[----:B------:R-:W-:-:S04]  /*5960*/  SHF.L.U32 R0, R0, 0x1f, RZ ;  /* 0x0000001f00007819 */ /* 0x000fc800000006ff */
[----:B------:R2:W3:Y:S01]  /*5970*/  SYNCS.PHASECHK.TRANS64.TRYWAIT P1, [UR6+0x30850], R0 ;  /* 0x03085000ff0075a7 */ /* 0x0004e20008020146 */
[----:B------:R-:W-:Y:S05]  /*5980*/  @!P0 BRA `(.L_x_4567) ;  /* 0x0000000000048947 */ /* 0x000fea0003800000 */
[----:B------:R-:W-:Y:S01]  /*5990*/  BPT.TRAP 0x1 ;  /* 0x000000040000795c */ /* 0x000fe20000300000 */
.L_x_4567:
[----:B---3--:R-:W-:Y:S05]  /*59a0*/  @P1 BRA `(.L_x_4568) ;  /* 0x0000000000081947 */ /* 0x008fea0003800000 */
[----:B------:R-:W3:Y:S02]  /*59b0*/  SYNCS.PHASECHK.TRANS64.TRYWAIT P1, [UR6+0x30850], R0 ;  /* 0x03085000ff0075a7 */ /* 0x000ee40008020146 */
[----:B---3--:R-:W-:Y:S05]  /*59c0*/  @!P1 BRA `(.L_x_4569) ;  /* 0x0000011c00309947 */ /* 0x008fea0003800000 */
.L_x_4568:
        /* <DEDUP_REMOVED lines=36> */
[----:B------:R-:W-:Y:S05]  /*5c10*/  @!P0 BRA `(.L_x_4570) ;  /* 0x0000000000048947 */ /* 0x000fea0003800000 */
[----:B------:R-:W-:Y:S01]  /*5c20*/  BPT.TRAP 0x1 ;  /* 0x000000040000795c */ /* 0x000fe20000300000 */
.L_x_4570:
[----:B------:R-:W-:Y:S01]  /*5c30*/  ISETP.NE.AND P2, PT, R203, 0x1, PT ;  /* 0x00000001cb00780c */ /* 0x000fe20003f45270 */
[----:B------:R-:W-:Y:S01]  /*5c40*/  FMUL.FTZ R10, R126, UR5 ;  /* 0x000000057e0a7c20 */ /* 0x000fe20008410000 */
[----:B------:R-:W-:Y:S01]  /*5c50*/  FMUL.FTZ R20, R127, UR5 ;  /* 0x000000057f147c20 */ /* 0x000fe20008410000 */
[----:B------:R-:W-:Y:S01]  /*5c60*/  FMUL.FTZ R216, R129, UR5 ;  /* 0x0000000581d87c20 */ /* 0x000fe20008410000 */
[----:B------:R-:W-:Y:S01]  /*5c70*/  FMUL.FTZ R129, R143, UR5 ;  /* 0x000000058f817c20 */ /* 0x000fe20008410000 */
[----:B------:R-:W-:Y:S01]  /*5c80*/  FMUL.FTZ R143, R153, UR5 ;  /* 0x00000005998f7c20 */ /* 0x000fe20008410000 */
[----:B------:R-:W-:Y:S02]  /*5c90*/  IMAD.IADD R153, R192, 0x1, R22 ;  /* 0x00000001c0997824 */ /* 0x000fe400078e0216 */
[----:B------:R-:W-:Y:S01]  /*5ca0*/  FMUL.FTZ R186, R121, UR5 ;  /* 0x0000000579ba7c20 */ /* 0x000fe20008410000 */
[----:B------:R-:W-:Y:S01]  /*5cb0*/  FMUL.FTZ R214, R128, UR5 ;  /* 0x0000000580d67c20 */ /* 0x000fe20008410000 */
[----:B------:R-:W-:Y:S01]  /*5cc0*/  FMUL.FTZ R121, R134, UR5 ;  /* 0x0000000586797c20 */ /* 0x000fe20008410000 */
[----:B------:R-:W-:Y:S01]  /*5cd0*/  FMUL.FTZ R128, R142, UR5 ;  /* 0x000000058e807c20 */ /* 0x000fe20008410000 */
[----:B------:R-:W-:Y:S01]  /*5ce0*/  FMUL.FTZ R142, R144, UR5 ;  /* 0x00000005908e7c20 */ /* 0x000fe20008410000 */
[----:B------:R-:W-:Y:S01]  /*5cf0*/  FMUL.FTZ R134, R150, UR5 ;  /* 0x0000000596867c20 */ /* 0x000fe20008410000 */
[----:B------:R-:W3:Y:S01]  /*5d00*/  @P2 LDC R126, c[0x0][0x44c] ;  /* 0x00011300ff7e2b82 */ /* 0x000ee20000000800 */
[----:B------:R-:W-:Y:S01]  /*5d10*/  FMUL.FTZ R144, R145, UR5 ;  /* 0x0000000591907c20 */ /* 0x000fe20008410000 */
[----:B------:R-:W-:Y:S01]  /*5d20*/  FMUL.FTZ R150, R152, UR5 ;  /* 0x0000000598967c20 */ /* 0x000fe20008410000 */
[----:B------:R-:W-:Y:S01]  /*5d30*/  FMUL.FTZ R145, R156, UR5 ;  /* 0x000000059c917c20 */ /* 0x000fe20008410000 */
[----:B01----:R-:W-:Y:S01]  /*5d40*/  FMUL.FTZ R8, R120, UR5 ;  /* 0x0000000578087c20 */ /* 0x003fe20008410000 */
[----:B------:R-:W-:Y:S01]  /*5d50*/  FMUL.FTZ R156, R161, UR5 ;  /* 0x00000005a19c7c20 */ /* 0x000fe20008410000 */
[----:B------:R-:W-:Y:S01]  /*5d60*/  FMUL.FTZ R120, R131, UR5 ;  /* 0x0000000583787c20 */ /* 0x000fe20008410000 */
[----:B------:R-:W-:Y:S01]  /*5d70*/  IMAD R161, R15, -0x60, RZ ;  /* 0xffffffa00fa17824 */ /* 0x000fe200078e02ff */
[----:B------:R-:W0:Y:S01]  /*5d80*/  @P2 LDC R127, c[0x0][0x450] ;  /* 0x00011400ff7f2b82 */ /* 0x000e220000000800 */
[----:B------:R-:W-:Y:S01]  /*5d90*/  FMUL.FTZ R131, R146, UR5 ;  /* 0x0000000592837c20 */ /* 0x000fe20008410000 */
[----:B--2---:R-:W-:Y:S01]  /*5da0*/  FMUL.FTZ R0, R122, UR5 ;  /* 0x000000057a007c20 */ /* 0x004fe20008410000 */
        /* <DEDUP_REMOVED lines=13> */
[----:B---3--:R-:W-:-:S04]  /*5e80*/  @P2 IMAD.HI.U32 R126, R153, R126, RZ ;  /* 0x0000007e997e2227 */ /* 0x008fc800078e00ff */
        /* <DEDUP_REMOVED lines=22> */
[----:B------:R-:W1:Y:S01]  /*5ff0*/  MUFU.TANH R8, R8 ;  /* 0x0000000800087308 */ /* 0x000e620000002400 */
[----:B------:R-:W-:Y:S02]  /*6000*/  UPRMT UR7, UR60, 0x654, UR7 ;  /* 0x000006543c077896 */ /* 0x000fe40008000007 */
[----:B------:R-:W-:Y:S01]  /*6010*/  ULOP3.LUT UR4, URZ, UR50, URZ, 0x33, !UPT ;  /* 0x000000323f047292 */ /* 0x000fe2000f8e333f */
[----:B------:R-:W-:Y:S01]  /*6020*/  IADD3 R127, -R18, R126, R17 ;  /* 0x0000007e127f7210 */ /* 0x000fe20007ffe111 */
[----:B------:R-:W-:-:S03]  /*6030*/  VIADD R151, R126, 0xffffffff ;  /* 0xffffffff7e977836 */ /* 0x000fc60000000000 */
[----:B------:R-:W2:Y:S01]  /*6040*/  MUFU.TANH R186, R186 ;  /* 0x000000ba00ba7308 */ /* 0x000ea20000002400 */
[C---:B------:R-:W-:Y:S01]  /*6050*/  VIADD R163, R127.reuse, UR51 ;  /* 0x000000337fa37c36 */ /* 0x040fe20008000000 */
[----:B------:R-:W-:Y:S01]  /*6060*/  SYNCS.ARRIVE.TRANS64.RED.A1T0 RZ, [UR7], RZ ;  /* 0x000000ffffff79a7 */ /* 0x000fe20008100407 */
[----:B------:R-:W-:Y:S02]  /*6070*/  VIADD R167, R127, UR4 ;  /* 0x000000047fa77c36 */ /* 0x000fe40008000000 */
[----:B0-----:R-:W-:-:S03]  /*6080*/  IMAD.IADD R155, R163, 0x1, R152 ;  /* 0x00000001a39b7824 */ /* 0x001fc600078e0298 */
        /* <DEDUP_REMOVED lines=48> */
[----:B------:R-:W-:Y:S01]  /*6390*/  IADD3 R152, -R18, R17, R152 ;  /* 0x0000001112987210 */ /* 0x000fe20007ffe198 */
        /* <DEDUP_REMOVED lines=11> */
.L_x_4573:
[----:B------:R-:W-:-:S05]  /*6450*/  IMAD.U32 R158, RZ, RZ, UR43 ;  /* 0x0000002bff9e7e24 */ /* 0x000fca000f8e00ff */
[----:B------:R-:W-:-:S13]  /*6460*/  ISETP.NE.AND P1, PT, R158, 0x1, PT ;  /* 0x000000019e00780c */ /* 0x000fda0003f25270 */
[----:B------:R-:W1:Y:S02]  /*6470*/  @P1 LDC.64 R126, c[0x0][0x9e8] ;  /* 0x00027a00ff7e1b82 */ /* 0x000e640000000a00 */
[----:B-1----:R-:W-:-:S05]  /*6480*/  @P1 IMAD.HI.U32 R126, R152, R126, RZ ;  /* 0x0000007e987e1227 */ /* 0x002fca00078e00ff */
[----:B------:R-:W-:-:S07]  /*6490*/  @P1 SHF.R.U32.HI R152, RZ, R127, R126 ;  /* 0x0000007fff981219 */ /* 0x000fce000001167e */
.L_x_4574:
[----:B------:R-:W-:Y:S05]  /*64a0*/  BSYNC B0 ;  /* 0x0000000000007941 */ /* 0x000fea0003800000 */
.L_x_4572:
[----:B------:R-:W-:-:S05]  /*64b0*/  IMAD R152, R152, R158, R151 ;  /* 0x0000009e98987224 */ /* 0x000fca00078e0297 */
[----:B------:R-:W-:Y:S02]  /*64c0*/  VIADDMNMX R155, R152, R158, R155, PT ;  /* 0x0000009e989b7246 */ /* 0x000fe4000380019b */
[----:B------:R-:W-:-:S07]  /*64d0*/  VIMNMX R157, R157, R152, !PT ;  /* 0x000000989d9d7248 */ /* 0x000fce0007fe0100 */
.L_x_4571:
[C---:B------:R-:W-:Y:S02]  /*64e0*/  ISETP.GE.AND P1, PT, R161.reuse, 0x2, PT ;  /* 0x00000002a100780c */ /* 0x040fe40003f26270 */
        /* <DEDUP_REMOVED lines=128> */
[----:B------:R-:W-:Y:S01]  /*6cf0*/  ISETP.GE.AND P6, PT, R161, 0x5a, PT ;  /* 0x0000005aa100780c */ /* 0x000fe20003fc6270 */
[----:B------:R-:W0:-:S12]  /*6d00*/  SHFL.IDX PT, R8, R153, 0x1, 0x1c1f ;  /* 0x003c1f0099087f89 */ /* 0x000e1800000e0000 */
[----:B------:R-:W-:Y:S02]  /*6d10*/  @P6 LOP3.LUT R16, R16, 0x1, RZ, 0xfc, !PT ;  /* 0x0000000110106812 */ /* 0x000fe400078efcff */
[----:B------:R-:W-:-:S04]  /*6d20*/  ISETP.GT.AND P6, PT, R157, 0x59, !P6 ;  /* 0x000000599d00780c */ /* 0x000fc800077c4270 */
[----:B------:R-:W-:-:S04]  /*6d30*/  ISETP.LT.OR P6, PT, R155, 0x5a, P6 ;  /* 0x0000005a9b00780c */ /* 0x000fc800037c1670 */
[----:B------:R-:W-:Y:S02]  /*6d40*/  FSEL R126, R165, -INF , !P6 ;  /* 0xff800000a57e7808 */ /* 0x000fe40007000000 */
[----:B------:R-:W-:Y:S01]  /*6d50*/  LOP3.LUT P6, RZ, R16, 0x80000, RZ, 0xc0, !PT ;  /* 0x0008000010ff7812 */ /* 0x000fe200078cc0ff */
[--C-:B0-----:R-:W-:Y:S02]  /*6d60*/  IMAD.IADD R141, R163, 0x1, R8.reuse ;  /* 0x00000001a38d7824 */ /* 0x101fe400078e0208 */
[----:B------:R-:W-:-:S10]  /*6d70*/  IMAD.IADD R143, R167, 0x1, R8 ;  /* 0x00000001a78f7824 */ /* 0x000fd400078e0208 */
[----:B------:R-:W-:Y:S05]  /*6d80*/  @!P6 BRA `(.L_x_4575) ;  /* 0x000000000054e947 */ /* 0x000fea0003800000 */
[----:B------:R-:W-:Y:S01]  /*6d90*/  IADD3 R145, -R18, R17, R8 ;  /* 0x0000001112917210 */ /* 0x000fe20007ffe108 */
        /* <DEDUP_REMOVED lines=11> */
.L_x_4577:
[----:B------:R-:W-:-:S05]  /*6e50*/  IMAD.U32 R168, RZ, RZ, UR43 ;  /* 0x0000002bffa87e24 */ /* 0x000fca000f8e00ff */
[----:B------:R-:W-:-:S13]  /*6e60*/  ISETP.NE.AND P6, PT, R168, 0x1, PT ;  /* 0x00000001a800780c */ /* 0x000fda0003fc5270 */
[----:B------:R-:W0:Y:S02]  /*6e70*/  @P6 LDC.64 R8, c[0x0][0x9e8] ;  /* 0x00027a00ff086b82 */ /* 0x000e240000000a00 */
[----:B0-----:R-:W-:-:S05]  /*6e80*/  @P6 IMAD.HI.U32 R8, R145, R8, RZ ;  /* 0x0000000891086227 */ /* 0x001fca00078e00ff */
[----:B------:R-:W-:-:S07]  /*6e90*/  @P6 SHF.R.U32.HI R145, RZ, R9, R8 ;  /* 0x00000009ff916219 */ /* 0x000fce0000011608 */
.L_x_4578:
[----:B------:R-:W-:Y:S05]  /*6ea0*/  BSYNC B0 ;  /* 0x0000000000007941 */ /* 0x000fea0003800000 */
.L_x_4576:
[----:B------:R-:W-:-:S05]  /*6eb0*/  IMAD R8, R145, R168, R151 ;  /* 0x000000a891087224 */ /* 0x000fca00078e0297 */
[----:B------:R-:W-:Y:S02]  /*6ec0*/  VIADDMNMX R141, R8, R168, R141, PT ;  /* 0x000000a8088d7246 */ /* 0x000fe4000380018d */
[----:B------:R-:W-:-:S07]  /*6ed0*/  VIMNMX R143, R143, R8, !PT ;  /* 0x000000088f8f7248 */ /* 0x000fce0007fe0100 */
.L_x_4575:
[C---:B------:R-:W-:Y:S02]  /*6ee0*/  ISETP.GT.AND P1, PT, R143.reuse, 0x1, !P1 ;  /* 0x000000018f00780c */ /* 0x040fe40004f24270 */
        /* <DEDUP_REMOVED lines=45> */
[----:B------:R-:W-:Y:S02]  /*71c0*/  LOP3.LUT P2, RZ, R16, 0x40, RZ, 0xc0, !PT ;  /* 0x0000004010ff7812 */ /* 0x000fe4000784c0ff */
[----:B------:R-:W-:-:S02]  /*71d0*/  ISETP.LT.OR P1, PT, R141, 0x22, P1 ;  /* 0x000000228d00780c */ /* 0x000fc40000f21670 */
[----:B------:R-:W-:Y:S02]  /*71e0*/  FMNMX.FTZ R9, R146, R9, !PT ;  /* 0x0000000992097209 */ /* 0x000fe40007810000 */
[----:B------:R-:W-:Y:S02]  /*71f0*/  FSEL R124, R124, -INF , !P1 ;  /* 0xff8000007c7c7808 */ /* 0x000fe40004800000 */
[----:B------:R-:W-:Y:S02]  /*7200*/  LOP3.LUT P1, RZ, R16, 0x4000, RZ, 0xc0, !PT ;  /* 0x0000400010ff7812 */ /* 0x000fe4000782c0ff */
[----:B------:R-:W-:Y:S02]  /*7210*/  FMNMX.FTZ R9, R148, R9, !PT ;  /* 0x0000000994097209 */ /* 0x000fe40007810000 */
[----:B------:R-:W-:Y:S02]  /*7220*/  ISETP.GT.AND P1, PT, R143, 0x28, !P1 ;  /* 0x000000288f00780c */ /* 0x000fe40004f24270 */
[----:B------:R-:W-:-:S02]  /*7230*/  LOP3.LUT P6, RZ, R16, 0x20, RZ, 0xc0, !PT ;  /* 0x0000002010ff7812 */ /* 0x000fc400078cc0ff */
        /* <DEDUP_REMOVED lines=15> */
[----:B------:R-:W-:Y:S02]  /*7330*/  FMNMX.FTZ R9, R154, R9, !PT ;  /* 0x000000099a097209 */ /* 0x000fe40007810000 */
[----:B------:R-:W-:Y:S02]  /*7340*/  FSEL R178, R131, -INF , !P1 ;  /* 0xff80000083b27808 */ /* 0x000fe40004800000 */
[----:B------:R-:W-:-:S02]  /*7350*/  LOP3.LUT P1, RZ, R16, 0x800, RZ, 0xc0, !PT ;  /* 0x0000080010ff7812 */ /* 0x000fc4000782c0ff */
[----:B------:R-:W-:Y:S02]  /*7360*/  FMNMX.FTZ R8, R126, R9, !PT ;  /* 0x000000097e087209 */ /* 0x000fe40007810000 */
[C---:B------:R-:W-:Y:S02]  /*7370*/  ISETP.GT.AND P1, PT, R143.reuse, 0x31, !P1 ;  /* 0x000000318f00780c */ /* 0x040fe40004f24270 */
[----:B------:R-:W-:Y:S01]  /*7380*/  ISETP.GT.AND P3, PT, R143, 0x50, !P3 ;  /* 0x000000508f00780c */ /* 0x000fe20005f64270 */
[----:B------:R-:W0:Y:S01]  /*7390*/  SHFL.BFLY PT, R9, R8, 0x2, 0x1f ;  /* 0x0c401f0008097f89 */ /* 0x000e2200000e0000 */
        /* <DEDUP_REMOVED lines=8> */
[----:B------:R-:W-:-:S02]  /*7420*/  ISETP.GT.AND P5, PT, R143, 0x58, !P5 ;  /* 0x000000588f00780c */ /* 0x000fc40006fa4270 */
[----:B------:R-:W-:Y:S02]  /*7430*/  FSEL R134, R134, -INF , !P1 ;  /* 0xff80000086867808 */ /* 0x000fe40004800000 */
[----:B------:R-:W-:Y:S02]  /*7440*/  LOP3.LUT P1, RZ, R16, 0x200, RZ, 0xc0, !PT ;  /* 0x0000020010ff7812 */ /* 0x000fe4000782c0ff */
[----:B------:R-:W-:Y:S02]  /*7450*/  ISETP.LT.OR P4, PT, R141, 0x52, P4 ;  /* 0x000000528d00780c */ /* 0x000fe40002781670 */
[----:B------:R-:W-:Y:S02]  /*7460*/  ISETP.GT.AND P1, PT, R143, 0x39, !P1 ;  /* 0x000000398f00780c */ /* 0x000fe40004f24270 */
[----:B0-----:R-:W-:Y:S02]  /*7470*/  FMNMX.FTZ R121, R8, R9, !PT ;  /* 0x0000000908797209 */ /* 0x001fe40007810000 */
[C---:B------:R-:W-:Y:S01]  /*7480*/  ISETP.LT.OR P1, PT, R141.reuse, 0x3a, P1 ;  /* 0x0000003a8d00780c */ /* 0x040fe20000f21670 */
[----:B------:R-:W0:Y:S01]  /*7490*/  LDC R9, c[0x0][0x988] ;  /* 0x00026200ff097b82 */ /* 0x000e220000000800 */
[----:B------:R-:W-:Y:S01]  /*74a0*/  ISETP.LT.OR P5, PT, R141, 0x59, P5 ;  /* 0x000000598d00780c */ /* 0x000fe20002fa1670 */
[----:B------:R-:W1:Y:S01]  /*74b0*/  SHFL.BFLY PT, R10, R121, 0x1, 0x1f ;  /* 0x0c201f00790a7f89 */ /* 0x000e6200000e0000 */
[----:B------:R-:W-:-:S02]  /*74c0*/  FSEL R180, R135, -INF , !P1 ;  /* 0xff80000087b47808 */ /* 0x000fc40004800000 */
[----:B------:R-:W-:-:S04]  /*74d0*/  LOP3.LUT P1, RZ, R16, 0x100, RZ, 0xc0, !PT ;  /* 0x0000010010ff7812 */ /* 0x000fc8000782c0ff */
[----:B------:R-:W-:-:S04]  /*74e0*/  ISETP.GT.AND P1, PT, R143, 0x40, !P1 ;  /* 0x000000408f00780c */ /* 0x000fc80004f24270 */
[----:B------:R-:W-:-:S04]  /*74f0*/  ISETP.LT.OR P1, PT, R141, 0x41, P1 ;  /* 0x000000418d00780c */ /* 0x000fc80000f21670 */
[----:B------:R-:W-:Y:S02]  /*7500*/  FSEL R136, R136, -INF , !P1 ;  /* 0xff80000088887808 */ /* 0x000fe40004800000 */
[----:B------:R-:W-:-:S04]  /*7510*/  LOP3.LUT P1, RZ, R16, 0x80, RZ, 0xc0, !PT ;  /* 0x0000008010ff7812 */ /* 0x000fc8000782c0ff */
[----:B------:R-:W-:Y:S02]  /*7520*/  ISETP.GT.AND P1, PT, R143, 0x41, !P1 ;  /* 0x000000418f00780c */ /* 0x000fe40004f24270 */
[----:B-1----:R-:W-:Y:S02]  /*7530*/  FMNMX.FTZ R10, R121, R10, !PT ;  /* 0x0000000a790a7209 */ /* 0x002fe40007810000 */
[----:B------:R-:W-:-:S03]  /*7540*/  ISETP.LT.OR P1, PT, R141, 0x42, P1 ;  /* 0x000000428d00780c */ /* 0x000fc60000f21670 */
[----:B0-----:R-:W-:Y:S01]  /*7550*/  FMUL.FTZ R145, R10, R9 ;  /* 0x000000090a917220 */ /* 0x001fe20000410000 */
        /* <DEDUP_REMOVED lines=18> */
[--C-:B------:R-:W-:Y:S01]  /*7680*/  FFMA.FTZ R129, R212, R9, -R145.reuse ;  /* 0x00000009d4817223 */ /* 0x100fe20000010891 */
[----:B------:R-:W-:Y:S01]  /*7690*/  FMNMX.FTZ R21, R168, R21, !PT ;  /* 0x00000015a8157209 */ /* 0x000fe20007810000 */
[-CC-:B------:R-:W-:Y:S01]  /*76a0*/  FFMA.FTZ R212, R216, R9.reuse, -R145.reuse ;  /* 0x00000009d8d47223 */ /* 0x180fe20000010891 */
[----:B------:R-:W-:Y:S01]  /*76b0*/  FSEL R216, R125, -INF , !P4 ;  /* 0xff8000007dd87808 */ /* 0x000fe20006000000 */
        /* <DEDUP_REMOVED lines=11> */
[----:B------:R-:W-:Y:S01]  /*7770*/  FSEL R143, R10, RZ, P1 ;  /* 0x000000ff0a8f7208 */ /* 0x000fe20000800000 */
        /* <DEDUP_REMOVED lines=23> */
[----:B------:R-:W-:-:S02]  /*78f0*/  FFMA.FTZ R141, R156, R9, -R145 ;  /* 0x000000099c8d7223 */ /* 0x000fc40000010891 */
        /* <DEDUP_REMOVED lines=22> */
[----:B0-----:R-:W-:Y:S01]  /*7a60*/  FMNMX.FTZ R0, R131, R0, !PT ;  /* 0x0000000083007209 */ /* 0x001fe20007810000 */
[----:B------:R-:W-:-:S06]  /*7a70*/  FFMA.FTZ R131, R166, R9, -R145 ;  /* 0x00000009a6837223 */ /* 0x000fcc0000010891 */
[----:B------:R-:W-:Y:S01]  /*7a80*/  MUFU.EX2 R144, R144 ;  /* 0x0000009000907308 */ /* 0x000fe20000000800 */
[----:B------:R-:W0:Y:S07]  /*7a90*/  SHFL.BFLY PT, R125, R0, 0x1, 0x1f ;  /* 0x0c201f00007d7f89 */ /* 0x000e2e00000e0000 */
[----:B------:R-:W-:Y:S08]  /*7aa0*/  MUFU.EX2 R135, R135 ;  /* 0x0000008700877308 */ /* 0x000ff00000000800 */
[----:B------:R-:W-:Y:S08]  /*7ab0*/  MUFU.EX2 R142, R142 ;  /* 0x0000008e008e7308 */ /* 0x000ff00000000800 */
[----:B------:R-:W-:Y:S01]  /*7ac0*/  MUFU.EX2 R133, R133 ;  /* 0x0000008500857308 */ /* 0x000fe20000000800 */
[----:B0-----:R-:W-:Y:S01]  /*7ad0*/  FMNMX.FTZ R8, R0, R125, !PT ;  /* 0x0000007d00087209 */ /* 0x001fe20007810000 */
[----:B------:R-:W-:Y:S01]  /*7ae0*/  FADD.FTZ R0, -R143, R12 ;  /* 0x0000000c8f007221 */ /* 0x000fe20000010100 */
[----:B------:R-:W-:-:S02]  /*7af0*/  FFMA.FTZ R12, R126, R9, -R145 ;  /* 0x000000097e0c7223 */ /* 0x000fc40000010891 */
[C---:B------:R-:W-:Y:S01]  /*7b00*/  FSETP.NEU.FTZ.AND P1, PT, R8.reuse, -INF , PT ;  /* 0xff8000000800780b */ /* 0x040fe20003f3d000 */
[-C--:B------:R-:W-:Y:S01]  /*7b10*/  FMUL.FTZ R143, R8, R9.reuse ;  /* 0x00000009088f7220 */ /* 0x080fe20000410000 */
[----:B------:R-:W-:Y:S01]  /*7b20*/  FMUL.FTZ R0, R0, R9 ;  /* 0x0000000900007220 */ /* 0x000fe20000410000 */
[----:B------:R-:W-:Y:S03]  /*7b30*/  MUFU.EX2 R125, R154 ;  /* 0x0000009a007d7308 */ /* 0x000fe60000000800 */
[----:B------:R-:W-:-:S05]  /*7b40*/  FSEL R143, R143, RZ, P1 ;  /* 0x000000ff8f8f7208 */ /* 0x000fca0000800000 */
[-CC-:B------:R-:W-:Y:S01]  /*7b50*/  FFMA.FTZ R126, R2, R9.reuse, -R143.reuse ;  /* 0x00000009027e7223 */ /* 0x180fe2000001088f */
[----:B------:R-:W-:Y:S01]  /*7b60*/  FSEL R2, R8, RZ, P1 ;  /* 0x000000ff08027208 */ /* 0x000fe20000800000 */
[-CC-:B------:R-:W-:Y:S01]  /*7b70*/  FFMA.FTZ R189, R226, R9.reuse, -R143.reuse ;  /* 0x00000009e2bd7223 */ /* 0x180fe2000001088f */
[----:B------:R-:W0:Y:S01]  /*7b80*/  MUFU.EX2 R0, R0 ;  /* 0x0000000000007308 */ /* 0x000e220000000800 */
[-CC-:B------:R-:W-:Y:S01]  /*7b90*/  FFMA.FTZ R191, R168, R9.reuse, -R143.reuse ;  /* 0x00000009a8bf7223 */ /* 0x180fe2000001088f */
[-C--:B------:R-:W-:Y:S01]  /*7ba0*/  FFMA.FTZ R20, R20, R9.reuse, -R143 ;  /* 0x0000000914147223 */ /* 0x080fe2000001088f */
[----:B------:R-:W-:Y:S01]  /*7bb0*/  FADD.FTZ R2, -R2, R13 ;  /* 0x0000000d02027221 */ /* 0x000fe20000010100 */
[-CC-:B------:R-:W-:Y:S01]  /*7bc0*/  FFMA.FTZ R185, R170, R9.reuse, -R143.reuse ;  /* 0x00000009aab97223 */ /* 0x180fe2000001088f */
[-CC-:B------:R-:W-:Y:S01]  /*7bd0*/  FFMA.FTZ R120, R120, R9.reuse, -R143.reuse ;  /* 0x0000000978787223 */ /* 0x180fe2000001088f */
[-CC-:B------:R-:W-:Y:S01]  /*7be0*/  FFMA.FTZ R187, R172, R9.reuse, -R143.reuse ;  /* 0x00000009acbb7223 */ /* 0x180fe2000001088f */
[-C--:B------:R-:W-:Y:S01]  /*7bf0*/  FMUL.FTZ R2, R2, R9.reuse ;  /* 0x0000000902027220 */ /* 0x080fe20000410000 */
[----:B------:R-:W-:Y:S01]  /*7c00*/  MUFU.EX2 R189, R189 ;  /* 0x000000bd00bd7308 */ /* 0x000fe20000000800 */
[-CC-:B------:R-:W-:Y:S01]  /*7c10*/  FFMA.FTZ R122, R122, R9.reuse, -R143.reuse ;  /* 0x000000097a7a7223 */ /* 0x180fe2000001088f */
[-CC-:B------:R-:W-:Y:S01]  /*7c20*/  FFMA.FTZ R181, R174, R9.reuse, -R143.reuse ;  /* 0x00000009aeb57223 */ /* 0x180fe2000001088f */
[-CC-:B------:R-:W-:Y:S01]  /*7c30*/  FFMA.FTZ R124, R124, R9.reuse, -R143.reuse ;  /* 0x000000097c7c7223 */ /* 0x180fe2000001088f */
[-CC-:B------:R-:W-:Y:S01]  /*7c40*/  FFMA.FTZ R183, R128, R9.reuse, -R143.reuse ;  /* 0x0000000980b77223 */ /* 0x180fe2000001088f */
[-CC-:B------:R-:W-:Y:S01]  /*7c50*/  FFMA.FTZ R128, R176, R9.reuse, -R143.reuse ;  /* 0x00000009b0807223 */ /* 0x180fe2000001088f */
[-CC-:B------:R-:W-:Y:S01]  /*7c60*/  FFMA.FTZ R177, R178, R9.reuse, -R143.reuse ;  /* 0x00000009b2b17223 */ /* 0x180fe2000001088f */
[----:B------:R-:W-:Y:S01]  /*7c70*/  FFMA.FTZ R132, R132, R9, -R143 ;  /* 0x0000000984847223 */ /* 0x000fe2000001088f */
[----:B------:R-:W1:Y:S01]  /*7c80*/  MUFU.EX2 R2, R2 ;  /* 0x0000000200027308 */ /* 0x000e620000000800 */
[----:B0-----:R-:W-:Y:S01]  /*7c90*/  FFMA.FTZ R11, R0, R11, R123 ;  /* 0x0000000b000b7223 */ /* 0x001fe2000001007b */
[-CC-:B------:R-:W-:Y:S01]  /*7ca0*/  FFMA.FTZ R179, R134, R9.reuse, -R143.reuse ;  /* 0x0000000986b37223 */ /* 0x180fe2000001088f */
[-CC-:B------:R-:W-:Y:S01]  /*7cb0*/  FFMA.FTZ R134, R180, R9.reuse, -R143.reuse ;  /* 0x00000009b4867223 */ /* 0x180fe2000001088f */
[-C--:B------:R-:W-:Y:S01]  /*7cc0*/  FFMA.FTZ R173, R136, R9.reuse, -R143 ;  /* 0x0000000988ad7223 */ /* 0x080fe2000001088f */
[----:B------:R-:W-:Y:S01]  /*7cd0*/  FADD.FTZ R11, R188, R11 ;  /* 0x0000000bbc0b7221 */ /* 0x000fe20000010000 */
[-CC-:B------:R-:W-:Y:S01]  /*7ce0*/  FFMA.FTZ R136, R182, R9.reuse, -R143.reuse ;  /* 0x00000009b6887223 */ /* 0x180fe2000001088f */
[-C--:B------:R-:W-:Y:S01]  /*7cf0*/  FFMA.FTZ R175, R138, R9.reuse, -R143 ;  /* 0x000000098aaf7223 */ /* 0x080fe2000001088f */
[----:B------:R-:W0:Y:S01]  /*7d00*/  MUFU.EX2 R126, R126 ;  /* 0x0000007e007e7308 */ /* 0x000e220000000800 */
[----:B------:R-:W-:Y:S01]  /*7d10*/  FADD.FTZ R154, R190, R11 ;  /* 0x0000000bbe9a7221 */ /* 0x000fe20000010000 */
[-CC-:B------:R-:W-:Y:S01]  /*7d20*/  FFMA.FTZ R169, R140, R9.reuse, -R143.reuse ;  /* 0x000000098ca97223 */ /* 0x180fe2000001088f */
[-CC-:B------:R-:W-:Y:S01]  /*7d30*/  FFMA.FTZ R138, R184, R9.reuse, -R143.reuse ;  /* 0x00000009b88a7223 */ /* 0x180fe2000001088f */
[-CC-:B------:R-:W-:Y:S01]  /*7d40*/  FFMA.FTZ R216, R216, R9.reuse, -R143.reuse ;  /* 0x00000009d8d87223 */ /* 0x180fe2000001088f */
[----:B------:R-:W-:Y:S01]  /*7d50*/  FADD.FTZ R154, R129, R154 ;  /* 0x0000009a819a7221 */ /* 0x000fe20000010000 */
[-CC-:B------:R-:W-:Y:S01]  /*7d60*/  FFMA.FTZ R218, R218, R9.reuse, -R143.reuse ;  /* 0x00000009dada7223 */ /* 0x180fe2000001088f */
[----:B------:R-:W-:Y:S01]  /*7d70*/  FFMA.FTZ R143, R160, R9, -R143 ;  /* 0x00000009a08f7223 */ /* 0x000fe2000001088f */
[----:B------:R-:W2:Y:S01]  /*7d80*/  MUFU.EX2 R191, R191 ;  /* 0x000000bf00bf7308 */ /* 0x000ea20000000800 */
[----:B-1----:R-:W-:-:S07]  /*7d90*/  FFMA.FTZ R3, R2, R3, R189 ;  /* 0x0000000302037223 */ /* 0x002fce00000100bd */
[----:B------:R-:W1:Y:S01]  /*7da0*/  MUFU.EX2 R20, R20 ;  /* 0x0000001400147308 */ /* 0x000e620000000800 */
[----:B0-----:R-:W-:-:S07]  /*7db0*/  FADD.FTZ R150, R126, R3 ;  /* 0x000000037e967221 */ /* 0x001fce0000010000 */
[----:B------:R-:W0:Y:S01]  /*7dc0*/  MUFU.EX2 R185, R185 ;  /* 0x000000b900b97308 */ /* 0x000e220000000800 */
[----:B--2---:R-:W-:-:S07]  /*7dd0*/  FADD.FTZ R3, R191, R150 ;  /* 0x00000096bf037221 */ /* 0x004fce0000010000 */
[----:B------:R-:W2:Y:S01]  /*7de0*/  MUFU.EX2 R120, R120 ;  /* 0x0000007800787308 */ /* 0x000ea20000000800 */
[----:B-1----:R-:W-:Y:S01]  /*7df0*/  FADD.FTZ R150, R20, R3 ;  /* 0x0000000314967221 */ /* 0x002fe20000010000 */
[----:B------:R-:W-:-:S04]  /*7e00*/  FADD.FTZ R3, R121, R154 ;  /* 0x0000009a79037221 */ /* 0x000fc80000010000 */
[----:B------:R-:W-:Y:S02]  /*7e10*/  FADD.FTZ R3, R212, R3 ;  /* 0x00000003d4037221 */ /* 0x000fe40000010000 */
[----:B------:R-:W1:Y:S01]  /*7e20*/  MUFU.EX2 R187, R187 ;  /* 0x000000bb00bb7308 */ /* 0x000e620000000800 */
[----:B0-----:R-:W-:Y:S01]  /*7e30*/  FADD.FTZ R11, R185, R150 ;  /* 0x00000096b90b7221 */ /* 0x001fe20000010000 */
[----:B------:R-:W-:-:S04]  /*7e40*/  FADD.FTZ R154, R186, R3 ;  /* 0x00000003ba9a7221 */ /* 0x000fc80000010000 */
[----:B------:R-:W-:Y:S02]  /*7e50*/  FADD.FTZ R154, R127, R154 ;  /* 0x0000009a7f9a7221 */ /* 0x000fe40000010000 */
[----:B------:R-:W0:Y:S01]  /*7e60*/  MUFU.EX2 R122, R122 ;  /* 0x0000007a007a7308 */ /* 0x000e220000000800 */
[----:B--2---:R-:W-:-:S07]  /*7e70*/  FADD.FTZ R150, R120, R11 ;  /* 0x0000000b78967221 */ /* 0x004fce0000010000 */
[----:B------:R-:W2:Y:S01]  /*7e80*/  MUFU.EX2 R181, R181 ;  /* 0x000000b500b57308 */ /* 0x000ea20000000800 */
[----:B-1----:R-:W-:-:S07]  /*7e90*/  FADD.FTZ R3, R187, R150 ;  /* 0x00000096bb037221 */ /* 0x002fce0000010000 */
[----:B------:R-:W1:Y:S01]  /*7ea0*/  MUFU.EX2 R124, R124 ;  /* 0x0000007c007c7308 */ /* 0x000e620000000800 */
[----:B0-----:R-:W-:Y:S01]  /*7eb0*/  FADD.FTZ R150, R122, R3 ;  /* 0x000000037a967221 */ /* 0x001fe20000010000 */
[----:B------:R-:W-:-:S06]  /*7ec0*/  FADD.FTZ R3, R21, R154 ;  /* 0x0000009a15037221 */ /* 0x000fcc0000010000 */
[----:B------:R-:W0:Y:S01]  /*7ed0*/  MUFU.EX2 R183, R183 ;  /* 0x000000b700b77308 */ /* 0x000e220000000800 */
[----:B--2---:R-:W-:Y:S01]  /*7ee0*/  FADD.FTZ R11, R181, R150 ;  /* 0x00000096b50b7221 */ /* 0x004fe20000010000 */
[----:B------:R-:W-:-:S04]  /*7ef0*/  FADD.FTZ R150, R214, R3 ;  /* 0x00000003d6967221 */ /* 0x000fc80000010000 */
[----:B------:R-:W-:Y:S02]  /*7f00*/  FADD.FTZ R3, R139, R150 ;  /* 0x000000968b037221 */ /* 0x000fe40000010000 */
        /* <DEDUP_REMOVED lines=9> */
[----:B--2---:R-:W-:Y:S01]  /*7fa0*/  FADD.FTZ R154, R128, R11 ;  /* 0x0000000b809a7221 */ /* 0x004fe20000010000 */
[----:B------:R-:W-:-:S04]  /*7fb0*/  FADD.FTZ R140, R142, R3 ;  /* 0x000000038e8c7221 */ /* 0x000fc80000010000 */
[----:B------:R-:W-:Y:S02]  /*7fc0*/  FADD.FTZ R3, R133, R140 ;  /* 0x0000008c85037221 */ /* 0x000fe40000010000 */
        /* <DEDUP_REMOVED lines=27> */
[----:B0-----:R-:W-:-:S04]  /*8180*/  FADD.FTZ R150, R141, R150 ;  /* 0x000000968d967221 */ /* 0x001fc80000010000 */
[----:B------:R-:W-:-:S03]  /*8190*/  FADD.FTZ R11, R125, R150 ;  /* 0x000000967d0b7221 */ /* 0x000fc60000010000 */
        /* <DEDUP_REMOVED lines=8> */
.L_x_4579:
[----:B------:R-:W-:Y:S01]  /*8220*/  UIADD3 UR6, UR6, 0x30860, URZ ;  /* 0x0003086006067890 */ /* 0x000fe2000fffe03f */
[C---:B------:R-:W-:Y:S01]  /*8230*/  ISETP.GT.AND P1, PT, R15.reuse, R14, PT ;  /* 0x0000000e0f00720c */ /* 0x040fe20003f24270 */
        /* <DEDUP_REMOVED lines=32> */
[----:B------:R-:W-:-:S07]  /*8440*/  IMAD.MOV.U32 R21, RZ, RZ, R15 ;  /* 0x000000ffff157224 */ /* 0x000fce00078e000f */
.L_x_4561:
[----:B------:R-:W-:Y:S01]  /*8450*/  ISETP.NE.AND P2, PT, R203, 0x1, PT ;  /* 0x00000001cb00780c */ /* 0x000fe20003f45270 */
[----:B------:R-:W-:Y:S01]  /*8460*/  VIADD R12, R22, 0x7f ;  /* 0x0000007f160c7836 */ /* 0x000fe20000000000 */
[----:B------:R-:W-:Y:S02]  /*8470*/  LOP3.LUT P1, RZ, R16, 0x80000, RZ, 0xc0, !PT ;  /* 0x0008000010ff7812 */ /* 0x000fe4000782c0ff */
[----:B------:R-:W-:-:S09]  /*8480*/  IADD3 R15, R17, 0x1, -R18 ;  /* 0x00000001110f7810 */ /* 0x000fd20007ffe812 */
[----:B------:R-:W0:Y:S08]  /*8490*/  @P2 LDC R13, c[0x0][0x44c] ;  /* 0x00011300ff0d2b82 */ /* 0x000e300000000800 */
[----:B------:R-:W1:Y:S01]  /*84a0*/  @P2 LDC R14, c[0x0][0x450] ;  /* 0x00011400ff0e2b82 */ /* 0x000e620000000800 */
[----:B0-----:R-:W-:-:S05]  /*84b0*/  @P2 IMAD.HI.U32 R13, R12, R13, RZ ;  /* 0x0000000d0c0d2227 */ /* 0x001fca00078e00ff */
[----:B-1----:R-:W-:-:S05]  /*84c0*/  @P2 SHF.R.U32.HI R12, RZ, R14, R13 ;  /* 0x0000000eff0c2219 */ /* 0x002fca000001160d */
[----:B------:R-:W-:-:S04]  /*84d0*/  IMAD.IADD R12, R15, 0x1, R12 ;  /* 0x000000010f0c7824 */ /* 0x000fc800078e020c */
[----:B------:R-:W-:Y:S01]  /*84e0*/  VIADD R13, R12, -UR50 ;  /* 0x800000320c0d7c36 */ /* 0x000fe20008000000 */
[----:B------:R-:W-:Y:S06]  /*84f0*/  @!P1 BRA `(.L_x_4581) ;  /* 0x0000000000449947 */ /* 0x000fec0003800000 */
        /* <DEDUP_REMOVED lines=10> */
.L_x_4582:
[----:B------:R-:W0:Y:S02]  /*85a0*/  LDC R121, c[0x0][0x9e4] ;  /* 0x00027900ff797b82 */ /* 0x000e240000000800 */
[----:B0-----:R-:W-:-:S13]  /*85b0*/  ISETP.NE.AND P1, PT, R121, 0x1, PT ;  /* 0x000000017900780c */ /* 0x001fda0003f25270 */
[----:B------:R-:W0:Y:S02]  /*85c0*/  @P1 LDC.64 R14, c[0x0][0x9e8] ;  /* 0x00027a00ff0e1b82 */ /* 0x000e240000000a00 */
[----:B0-----:R-:W-:-:S05]  /*85d0*/  @P1 IMAD.HI.U32 R14, R12, R14, RZ ;  /* 0x0000000e0c0e1227 */ /* 0x001fca00078e00ff */
[----:B------:R-:W-:-:S07]  /*85e0*/  @P1 SHF.R.U32.HI R12, RZ, R15, R14 ;  /* 0x0000000fff0c1219 */ /* 0x000fce000001160e */
.L_x_4583:
[----:B------:R-:W-:-:S05]  /*85f0*/  IMAD R12, R12, R121, RZ ;  /* 0x000000790c0c7224 */ /* 0x000fca00078e02ff */
[----:B------:R-:W-:-:S07]  /*8600*/  VIMNMX R13, R13, R12, !PT ;  /* 0x0000000c0d0d7248 */ /* 0x000fce0007fe0100 */
.L_x_4581:
[----:B------:R-:W-:-:S04]  /*8610*/  VIADD R13, R13, 0x5f ;  /* 0x0000005f0d0d7836 */ /* 0x000fc80000000000 */
[----:B------:R-:W-:-:S05]  /*8620*/  IMAD.HI R13, R13, 0x2aaaaaab, RZ ;  /* 0x2aaaaaab0d0d7827 */ /* 0x000fca00078e02ff */
[----:B------:R-:W-:-:S04]  /*8630*/  SHF.R.U32.HI R12, RZ, 0x1f, R13 ;  /* 0x0000001fff0c7819 */ /* 0x000fc8000001160d */
[----:B------:R-:W-:-:S04]  /*8640*/  LEA.HI.SX32 R13, R13, R12, 0x1c ;  /* 0x0000000c0d0d7211 */ /* 0x000fc800078fe2ff */
[----:B------:R-:W-:-:S04]  /*8650*/  VIMNMX R12, R194, R13, !PT ;  /* 0x0000000dc20c7248 */ /* 0x000fc80007fe0100 */
[----:B------:R-:W-:-:S13]  /*8660*/  ISETP.GE.AND P1, PT, R21, R12, PT ;  /* 0x0000000c1500720c */ /* 0x000fda0003f26270 */
[----:B------:R-:W-:Y:S05]  /*8670*/  @!P1 BRA `(.L_x_4584) ;  /* 0x0000002400189947 */ /* 0x000fea0003800000 */
[----:B------:R-:W-:Y:S01]  /*8680*/  IMAD.MOV.U32 R15, RZ, RZ, R8 ;  /* 0x000000ffff0f7224 */ /* 0x000fe200078e0008 */
[----:B------:R-:W-:Y:S01]  /*8690*/  UMOV UR41, UR39 ;  /* 0x0000002700297c82 */ /* 0x000fe20008000000 */
[----:B------:R-:W-:Y:S01]  /*86a0*/  IMAD.MOV.U32 R13, RZ, RZ, R10 ;  /* 0x000000ffff0d7224 */ /* 0x000fe200078e000a */
[----:B------:R-:W-:Y:S01]  /*86b0*/  UMOV UR4, UR38 ;  /* 0x0000002600047c82 */ /* 0x000fe20008000000 */
[----:B------:R-:W-:-:S05]  /*86c0*/  ULDC UR5, c[0x0][0x9d8] ;  /* 0x0002760000057ab9 */ /* 0x000fca0000000800 */
.L_x_4595:
[----:B------:R-:W-:-:S04]  /*86d0*/  UISETP.NE.AND UP0, UPT, UR4, 0x1, UPT ;  /* 0x000000010400788c */ /* 0x000fc8000bf05270 */
[----:B------:R-:W-:-:S04]  /*86e0*/  USEL UR39, URZ, 0x1, UP0 ;  /* 0x000000013f277887 */ /* 0x000fc80008000000 */
[----:B------:R-:W-:Y:S01]  /*86f0*/  ULOP3.LUT UR39, UR41, UR39, URZ, 0x3c, !UPT ;  /* 0x0000002729277292 */ /* 0x000fe2000f8e3c3f */
[----:B------:R-:W-:Y:S11]  /*8700*/  @!P0 BRA `(.L_x_4585) ;  /* 0x0000000000048947 */ /* 0x000ff60003800000 */
[----:B------:R-:W-:Y:S01]  /*8710*/  BPT.TRAP 0x1 ;  /* 0x000000040000795c */ /* 0x000fe20000300000 */
.L_x_4585:
        /* <DEDUP_REMOVED lines=9> */
.L_x_4586:
[----:B-1----:R-:W-:Y:S05]  /*87b0*/  @P1 BRA `(.L_x_4587) ;  /* 0x0000000000081947 */ /* 0x002fea0003800000 */
[----:B------:R-:W1:Y:S02]  /*87c0*/  SYNCS.PHASECHK.TRANS64.TRYWAIT P1, [UR7+0x30830], R8 ;  /* 0x03083008ff0075a7 */ /* 0x000e640008020147 */
[----:B-1----:R-:W-:Y:S05]  /*87d0*/  @!P1 BRA `(.L_x_4588) ;  /* 0x000000ec00c49947 */ /* 0x002fea0003800000 */
.L_x_4587:
        /* <DEDUP_REMOVED lines=169> */
.L_x_4589:
[----:B------:R-:W-:Y:S01]  /*9270*/  ULEA UR6, UR4, UR40, 0x3 ;  /* 0x0000002804067291 */ /* 0x000fe2000f8e183f */
[----:B------:R-:W-:-:S05]  /*9280*/  IMAD.U32 R0, RZ, RZ, UR41 ;  /* 0x00000029ff007e24 */ /* 0x000fca000f8e00ff */
[----:B------:R-:W-:-:S04]  /*9290*/  SHF.L.U32 R0, R0, 0x1f, RZ ;  /* 0x0000001f00007819 */ /* 0x000fc800000006ff */
[----:B------:R2:W3:Y:S01]  /*92a0*/  SYNCS.PHASECHK.TRANS64.TRYWAIT P1, [UR6+0x30850], R0 ;  /* 0x03085000ff0075a7 */ /* 0x0004e20008020146 */
[----:B------:R-:W-:Y:S05]  /*92b0*/  @!P0 BRA `(.L_x_4590) ;  /* 0x0000000000048947 */ /* 0x000fea0003800000 */
[----:B------:R-:W-:Y:S01]  /*92c0*/  BPT.TRAP 0x1 ;  /* 0x000000040000795c */ /* 0x000fe20000300000 */
.L_x_4590:
[----:B---3--:R-:W-:Y:S05]  /*92d0*/  @P1 BRA `(.L_x_4591) ;  /* 0x0000000000081947 */ /* 0x008fea0003800000 */
[----:B------:R-:W3:Y:S02]  /*92e0*/  SYNCS.PHASECHK.TRANS64.TRYWAIT P1, [UR6+0x30850], R0 ;  /* 0x03085000ff0075a7 */ /* 0x000ee40008020146 */
[----:B---3--:R-:W-:Y:S05]  /*92f0*/  @!P1 BRA `(.L_x_4592) ;  /* 0x000000e400149947 */ /* 0x008fea0003800000 */
.L_x_4591:
        /* <DEDUP_REMOVED lines=38> */
.L_x_4593:
        /* <DEDUP_REMOVED lines=38> */
[----:B------:R-:W3:Y:S01]  /*97c0*/  MUFU.TANH R122, R122 ;  /* 0x0000007a007a7308 */ /* 0x000ee20000002400 */
[----:B----4-:R-:W-:Y:S01]  /*97d0*/  FMNMX.FTZ R121, R120, R15, !PT ;  /* 0x0000000f78797209 */ /* 0x010fe20007810000 */
        /* <DEDUP_REMOVED lines=19> */
[----:B------:R-:W-:-:S03]  /*9910*/  UIADD3 UR7, UR7, 0x30840, URZ ;  /* 0x0003084007077890 */ /* 0x000fc6000fffe03f */
[----:B------:R-:W3:Y:S01]  /*9920*/  MUFU.TANH R172, R172 ;  /* 0x000000ac00ac7308 */ /* 0x000ee20000002400 */
[----:B----4-:R-:W-:Y:S01]  /*9930*/  FMNMX.FTZ R9, R170, R9, !PT ;  /* 0x00000009aa097209 */ /* 0x010fe20007810000 */
[----:B------:R-:W-:-:S06]  /*9940*/  UPRMT UR7, UR60, 0x654, UR7 ;  /* 0x000006543c077896 */ /* 0x000fcc0008000007 */
[----:B------:R-:W4:Y:S01]  /*9950*/  MUFU.TANH R126, R126 ;  /* 0x0000007e007e7308 */ /* 0x000f220000002400 */
[----:B-1----:R-:W-:Y:S02]  /*9960*/  FMNMX.FTZ R121, R124, R121, !PT ;  /* 0x000000797c797209 */ /* 0x002fe40007810000 */
[----:B------:R-:W-:Y:S05]  /*9970*/  SYNCS.ARRIVE.TRANS64.RED.A1T0 RZ, [UR7], RZ ;  /* 0x000000ffffff79a7 */ /* 0x000fea0008100407 */
[----:B------:R-:W1:Y:S01]  /*9980*/  MUFU.TANH R174, R174 ;  /* 0x000000ae00ae7308 */ /* 0x000e620000002400 */
[----:B---3--:R-:W-:-:S07]  /*9990*/  FMNMX.FTZ R9, R172, R9, !PT ;  /* 0x00000009ac097209 */ /* 0x008fce0007810000 */
[----:B------:R-:W3:Y:S01]  /*99a0*/  MUFU.TANH R128, R128 ;  /* 0x0000008000807308 */ /* 0x000ee20000002400 */
[----:B----4-:R-:W-:-:S07]  /*99b0*/  FMNMX.FTZ R121, R126, R121, !PT ;  /* 0x000000797e797209 */ /* 0x010fce0007810000 */
[----:B------:R-:W4:Y:S01]  /*99c0*/  MUFU.TANH R176, R176 ;  /* 0x000000b000b07308 */ /* 0x000f220000002400 */
[----:B-1----:R-:W-:-:S07]  /*99d0*/  FMNMX.FTZ R9, R174, R9, !PT ;  /* 0x00000009ae097209 */ /* 0x002fce0007810000 */
        /* <DEDUP_REMOVED lines=37> */
[----:B---3--:R-:W-:Y:S01]  /*9c30*/  FMNMX.FTZ R123, R146, R121, !PT ;  /* 0x00000079927b7209 */ /* 0x008fe20007810000 */
[----:B------:R-:W-:-:S06]  /*9c40*/  FMUL.FTZ R121, R165, UR5 ;  /* 0x00000005a5797c20 */ /* 0x000fcc0008410000 */
        /* <DEDUP_REMOVED lines=24> */
[----:B------:R-:W2:Y:S01]  /*9dd0*/  MUFU.TANH R228, R228 ;  /* 0x000000e400e47308 */ /* 0x000ea20000002400 */
[----:B----4-:R-:W-:-:S07]  /*9de0*/  FMNMX.FTZ R9, R226, R9, !PT ;  /* 0x00000009e2097209 */ /* 0x010fce0007810000 */
[----:B------:R-:W3:Y:S01]  /*9df0*/  MUFU.TANH R162, R162 ;  /* 0x000000a200a27308 */ /* 0x000ee20000002400 */
[----:B-1----:R-:W-:-:S07]  /*9e00*/  FMNMX.FTZ R123, R160, R123, !PT ;  /* 0x0000007ba07b7209 */ /* 0x002fce0007810000 */
[----:B------:R-:W1:Y:S01]  /*9e10*/  MUFU.TANH R121, R121 ;  /* 0x0000007900797308 */ /* 0x000e620000002400 */
[----:B--2---:R-:W-:-:S07]  /*9e20*/  FMNMX.FTZ R0, R228, R9, !PT ;  /* 0x00000009e4007209 */ /* 0x004fce0007810000 */
[----:B------:R-:W2:Y:S01]  /*9e30*/  MUFU.TANH R164, R164 ;  /* 0x000000a400a47308 */ /* 0x000ea20000002400 */
[----:B---3--:R-:W-:-:S07]  /*9e40*/  FMNMX.FTZ R123, R162, R123, !PT ;  /* 0x0000007ba27b7209 */ /* 0x008fce0007810000 */
[----:B------:R-:W3:Y:S01]  /*9e50*/  MUFU.TANH R166, R166 ;  /* 0x000000a600a67308 */ /* 0x000ee20000002400 */
[----:B-1----:R-:W-:-:S05]  /*9e60*/  FMNMX.FTZ R0, R121, R0, !PT ;  /* 0x0000000079007209 */ /* 0x002fca0007810000 */
[----:B------:R-:W1:Y:S01]  /*9e70*/  SHFL.BFLY PT, R9, R0, 0x2, 0x1f ;  /* 0x0c401f0000097f89 */ /* 0x000e6200000e0000 */
[----:B--2---:R-:W-:-:S04]  /*9e80*/  FMNMX.FTZ R123, R164, R123, !PT ;  /* 0x0000007ba47b7209 */ /* 0x004fc80007810000 */
[----:B---3--:R-:W-:-:S05]  /*9e90*/  FMNMX.FTZ R123, R166, R123, !PT ;  /* 0x0000007ba67b7209 */ /* 0x008fca0007810000 */
[----:B0-----:R-:W0:Y:S01]  /*9ea0*/  SHFL.BFLY PT, R8, R123, 0x2, 0x1f ;  /* 0x0c401f007b087f89 */ /* 0x001e2200000e0000 */
[----:B-1----:R-:W-:Y:S02]  /*9eb0*/  FMNMX.FTZ R2, R0, R9, !PT ;  /* 0x0000000900027209 */ /* 0x002fe40007810000 */
[----:B------:R-:W1:Y:S03]  /*9ec0*/  LDC R9, c[0x0][0x988] ;  /* 0x00026200ff097b82 */ /* 0x000e660000000800 */
[----:B------:R-:W2:Y:S01]  /*9ed0*/  SHFL.BFLY PT, R125, R2, 0x1, 0x1f ;  /* 0x0c201f00027d7f89 */ /* 0x000ea200000e0000 */
[----:B0-----:R-:W-:-:S05]  /*9ee0*/  FMNMX.FTZ R127, R123, R8, !PT ;  /* 0x000000087b7f7209 */ /* 0x001fca0007810000 */
[----:B------:R-:W0:Y:S01]  /*9ef0*/  SHFL.BFLY PT, R8, R127, 0x1, 0x1f ;  /* 0x0c201f007f087f89 */ /* 0x000e2200000e0000 */
[----:B--2---:R-:W-:-:S05]  /*9f00*/  FMNMX.FTZ R10, R2, R125, !PT ;  /* 0x0000007d020a7209 */ /* 0x004fca0007810000 */
[C---:B------:R-:W-:Y:S01]  /*9f10*/  FADD.FTZ R13, -R10.reuse, R13 ;  /* 0x0000000d0a0d7221 */ /* 0x040fe20000010100 */
[----:B-1----:R-:W-:-:S03]  /*9f20*/  FMUL.FTZ R141, R10, R9 ;  /* 0x000000090a8d7220 */ /* 0x002fc60000410000 */
[-C--:B------:R-:W-:Y:S01]  /*9f30*/  FMUL.FTZ R125, R13, R9.reuse ;  /* 0x000000090d7d7220 */ /* 0x080fe20000410000 */
[-CC-:B------:R-:W-:Y:S01]  /*9f40*/  FFMA.FTZ R133, R214, R9.reuse, -R141.reuse ;  /* 0x00000009d6857223 */ /* 0x180fe2000001088d */
[-CC-:B------:R-:W-:Y:S01]  /*9f50*/  FFMA.FTZ R214, R121, R9.reuse, -R141.reuse ;  /* 0x0000000979d67223 */ /* 0x180fe2000001088d */
[-CC-:B------:R-:W-:Y:S01]  /*9f60*/  FFMA.FTZ R123, R172, R9.reuse, -R141.reuse ;  /* 0x00000009ac7b7223 */ /* 0x180fe2000001088d */
[----:B------:R1:W-:Y:S01]  /*9f70*/  MUFU.EX2 R0, R125 ;  /* 0x0000007d00007308 */ /* 0x0003e20000000800 */
[-CC-:B------:R-:W-:Y:S01]  /*9f80*/  FFMA.FTZ R180, R180, R9.reuse, -R141.reuse ;  /* 0x00000009b4b47223 */ /* 0x180fe2000001088d */
[-CC-:B------:R-:W-:Y:S01]  /*9f90*/  FFMA.FTZ R131, R190, R9.reuse, -R141.reuse ;  /* 0x00000009be837223 */ /* 0x180fe2000001088d */
[----:B0-----:R-:W-:Y:S01]  /*9fa0*/  FMNMX.FTZ R8, R127, R8, !PT ;  /* 0x000000087f087209 */ /* 0x001fe20007810000 */
[-CC-:B------:R-:W-:Y:S01]  /*9fb0*/  FFMA.FTZ R127, R182, R9.reuse, -R141.reuse ;  /* 0x00000009b67f7223 */ /* 0x180fe2000001088d */
[-CC-:B------:R-:W-:Y:S01]  /*9fc0*/  FFMA.FTZ R182, R184, R9.reuse, -R141.reuse ;  /* 0x00000009b8b67223 */ /* 0x180fe2000001088d */
[-CC-:B------:R-:W-:Y:S01]  /*9fd0*/  FFMA.FTZ R172, R216, R9.reuse, -R141.reuse ;  /* 0x00000009d8ac7223 */ /* 0x180fe2000001088d */
[-C--:B------:R-:W-:Y:S01]  /*9fe0*/  FFMA.FTZ R135, R218, R9.reuse, -R141 ;  /* 0x00000009da877223 */ /* 0x080fe2000001088d */
[C---:B------:R-:W-:Y:S01]  /*9ff0*/  FADD.FTZ R13, -R8.reuse, R15 ;  /* 0x0000000f080d7221 */ /* 0x040fe20000010100 */
[-C--:B------:R-:W-:Y:S01]  /*a000*/  FMUL.FTZ R121, R8, R9.reuse ;  /* 0x0000000908797220 */ /* 0x080fe20000410000 */
[-CC-:B------:R-:W-:Y:S01]  /*a010*/  FFMA.FTZ R15, R168, R9.reuse, -R141.reuse ;  /* 0x00000009a80f7223 */ /* 0x180fe2000001088d */
[-CC-:B------:R-:W-:Y:S01]  /*a020*/  FFMA.FTZ R168, R174, R9.reuse, -R141.reuse ;  /* 0x00000009aea87223 */ /* 0x180fe2000001088d */
[-C--:B------:R-:W-:Y:S01]  /*a030*/  FMUL.FTZ R129, R13, R9.reuse ;  /* 0x000000090d817220 */ /* 0x080fe20000410000 */
[-C--:B------:R-:W-:Y:S01]  /*a040*/  FFMA.FTZ R13, R14, R9.reuse, -R141 ;  /* 0x000000090e0d7223 */ /* 0x080fe2000001088d */
[-C--:B------:R-:W-:Y:S01]  /*a050*/  FFMA.FTZ R189, R120, R9.reuse, -R121 ;  /* 0x0000000978bd7223 */ /* 0x080fe20000010879 */
[-C--:B------:R-:W-:Y:S01]  /*a060*/  FFMA.FTZ R14, R20, R9.reuse, -R141 ;  /* 0x00000009140e7223 */ /* 0x080fe2000001088d */
[-CC-:B------:R-:W-:Y:S01]  /*a070*/  FFMA.FTZ R120, R122, R9.reuse, -R121.reuse ;  /* 0x000000097a787223 */ /* 0x180fe20000010879 */
[----:B------:R0:W-:Y:S01]  /*a080*/  MUFU.EX2 R2, R129 ;  /* 0x0000008100027308 */ /* 0x0001e20000000800 */
[-C--:B------:R-:W-:Y:S01]  /*a090*/  FFMA.FTZ R191, R124, R9.reuse, -R121 ;  /* 0x000000097cbf7223 */ /* 0x080fe20000010879 */
[-C--:B------:R-:W-:Y:S01]  /*a0a0*/  FFMA.FTZ R20, R170, R9.reuse, -R141 ;  /* 0x00000009aa147223 */ /* 0x080fe2000001088d */
[-CC-:B------:R-:W-:Y:S01]  /*a0b0*/  FFMA.FTZ R122, R126, R9.reuse, -R121.reuse ;  /* 0x000000097e7a7223 */ /* 0x180fe20000010879 */
[-CC-:B------:R-:W-:Y:S01]  /*a0c0*/  FFMA.FTZ R185, R128, R9.reuse, -R121.reuse ;  /* 0x0000000980b97223 */ /* 0x180fe20000010879 */
[-C--:B------:R-:W-:Y:S01]  /*a0d0*/  FFMA.FTZ R124, R130, R9.reuse, -R121 ;  /* 0x00000009827c7223 */ /* 0x080fe20000010879 */
[-C--:B-1----:R-:W-:Y:S01]  /*a0e0*/  FFMA.FTZ R125, R176, R9.reuse, -R141 ;  /* 0x00000009b07d7223 */ /* 0x082fe2000001088d */
[-CC-:B------:R-:W-:Y:S01]  /*a0f0*/  FFMA.FTZ R187, R132, R9.reuse, -R121.reuse ;  /* 0x0000000984bb7223 */ /* 0x180fe20000010879 */
[----:B------:R-:W1:Y:S01]  /*a100*/  MUFU.EX2 R13, R13 ;  /* 0x0000000d000d7308 */ /* 0x000e620000000800 */
[-CC-:B------:R-:W-:Y:S01]  /*a110*/  FFMA.FTZ R181, R136, R9.reuse, -R121.reuse ;  /* 0x0000000988b57223 */ /* 0x180fe20000010879 */
[-C--:B------:R-:W-:Y:S01]  /*a120*/  FFMA.FTZ R128, R138, R9.reuse, -R121 ;  /* 0x000000098a807223 */ /* 0x080fe20000010879 */
[-C--:B------:R-:W-:Y:S01]  /*a130*/  FFMA.FTZ R170, R178, R9.reuse, -R141 ;  /* 0x00000009b2aa7223 */ /* 0x080fe2000001088d */
[-CC-:B------:R-:W-:Y:S01]  /*a140*/  FFMA.FTZ R126, R134, R9.reuse, -R121.reuse ;  /* 0x00000009867e7223 */ /* 0x180fe20000010879 */
[-C--:B------:R-:W-:Y:S01]  /*a150*/  FFMA.FTZ R183, R140, R9.reuse, -R121 ;  /* 0x000000098cb77223 */ /* 0x080fe20000010879 */
[-C--:B0-----:R-:W-:Y:S01]  /*a160*/  FFMA.FTZ R129, R186, R9.reuse, -R141 ;  /* 0x00000009ba817223 */ /* 0x081fe2000001088d */
[-C--:B------:R-:W-:Y:S01]  /*a170*/  FFMA.FTZ R130, R142, R9.reuse, -R121 ;  /* 0x000000098e827223 */ /* 0x080fe20000010879 */
[----:B------:R-:W0:Y:S01]  /*a180*/  MUFU.EX2 R189, R189 ;  /* 0x000000bd00bd7308 */ /* 0x000e220000000800 */
[-C--:B------:R-:W-:Y:S01]  /*a190*/  FFMA.FTZ R176, R188, R9.reuse, -R141 ;  /* 0x00000009bcb07223 */ /* 0x080fe2000001088d */
[-CC-:B------:R-:W-:Y:S01]  /*a1a0*/  FFMA.FTZ R177, R144, R9.reuse, -R121.reuse ;  /* 0x0000000990b17223 */ /* 0x180fe20000010879 */
[-C--:B------:R-:W-:Y:S01]  /*a1b0*/  FFMA.FTZ R132, R146, R9.reuse, -R121 ;  /* 0x0000000992847223 */ /* 0x080fe20000010879 */
[-C--:B------:R-:W-:Y:S01]  /*a1c0*/  FFMA.FTZ R178, R212, R9.reuse, -R141 ;  /* 0x00000009d4b27223 */ /* 0x080fe2000001088d */
[-CC-:B------:R-:W-:Y:S01]  /*a1d0*/  FFMA.FTZ R179, R148, R9.reuse, -R121.reuse ;  /* 0x0000000994b37223 */ /* 0x180fe20000010879 */
[-CC-:B------:R-:W-:Y:S01]  /*a1e0*/  FFMA.FTZ R134, R150, R9.reuse, -R121.reuse ;  /* 0x0000000996867223 */ /* 0x180fe20000010879 */
[----:B------:R-:W-:Y:S01]  /*a1f0*/  FFMA.FTZ R173, R152, R9, -R121 ;  /* 0x0000000998ad7223 */ /* 0x000fe20000010879 */
[----:B------:R-:W2:Y:S01]  /*a200*/  MUFU.EX2 R14, R14 ;  /* 0x0000000e000e7308 */ /* 0x000ea20000000800 */
[----:B-1----:R-:W-:Y:S01]  /*a210*/  FFMA.FTZ R11, R0, R11, R13 ;  /* 0x0000000b000b7223 */ /* 0x002fe2000001000d */
[-C--:B------:R-:W-:Y:S01]  /*a220*/  FFMA.FTZ R174, R220, R9.reuse, -R141 ;  /* 0x00000009dcae7223 */ /* 0x080fe2000001088d */
[-C--:B------:R-:W-:Y:S01]  /*a230*/  FFMA.FTZ R175, R156, R9.reuse, -R121 ;  /* 0x000000099caf7223 */ /* 0x080fe20000010879 */
[-CC-:B------:R-:W-:Y:S01]  /*a240*/  FFMA.FTZ R137, R222, R9.reuse, -R141.reuse ;  /* 0x00000009de897223 */ /* 0x180fe2000001088d */
[-C--:B------:R-:W-:Y:S01]  /*a250*/  FFMA.FTZ R139, R224, R9.reuse, -R141 ;  /* 0x00000009e08b7223 */ /* 0x080fe2000001088d */
[-C--:B------:R-:W-:Y:S01]  /*a260*/  FFMA.FTZ R169, R160, R9.reuse, -R121 ;  /* 0x00000009a0a97223 */ /* 0x080fe20000010879 */
[----:B------:R-:W-:Y:S01]  /*a270*/  FFMA.FTZ R212, R226, R9, -R141 ;  /* 0x00000009e2d47223 */ /* 0x000fe2000001088d */
[----:B------:R-:W1:Y:S01]  /*a280*/  MUFU.EX2 R120, R120 ;  /* 0x0000007800787308 */ /* 0x000e620000000800 */
[----:B0-----:R-:W-:Y:S01]  /*a290*/  FFMA.FTZ R3, R2, R3, R189 ;  /* 0x0000000302037223 */ /* 0x001fe200000100bd */
[-C--:B------:R-:W-:Y:S01]  /*a2a0*/  FFMA.FTZ R162, R162, R9.reuse, -R121 ;  /* 0x00000009a2a27223 */ /* 0x080fe20000010879 */
[-C--:B------:R-:W-:Y:S01]  /*a2b0*/  FFMA.FTZ R143, R228, R9.reuse, -R141 ;  /* 0x00000009e48f7223 */ /* 0x080fe2000001088d */
[----:B------:R-:W-:-:S04]  /*a2c0*/  FFMA.FTZ R164, R164, R9, -R121 ;  /* 0x00000009a4a47223 */ /* 0x000fc80000010879 */
        /* <DEDUP_REMOVED lines=33> */
[-CC-:B------:R-:W-:Y:S01]  /*a4e0*/  FFMA.FTZ R138, R158, R9.reuse, -R121.reuse ;  /* 0x000000099e8a7223 */ /* 0x180fe20000010879 */
[----:B------:R-:W-:-:S05]  /*a4f0*/  FFMA.FTZ R121, R166, R9, -R121 ;  /* 0x00000009a6797223 */ /* 0x000fca0000010879 */
        /* <DEDUP_REMOVED lines=60> */
.L_x_4594:
        /* <DEDUP_REMOVED lines=34> */
.L_x_4584:
[----:B------:R-:W-:-:S13]  /*aae0*/  ISETP.GE.AND P1, PT, R21, R194, PT ;  /* 0x000000c21500720c */ /* 0x000fda0003f26270 */
        /* <DEDUP_REMOVED lines=9> */
.L_x_4615:
[----:B------:R-:W-:-:S04]  /*ab80*/  UIADD3 UR38, UR4, 0x1, URZ ;  /* 0x0000000104267890 */ /* 0x000fc8000fffe03f */
[----:B------:R-:W-:-:S04]  /*ab90*/  UISETP.NE.AND UP0, UPT, UR38, 0x2, UPT ;  /* 0x000000022600788c */ /* 0x000fc8000bf05270 */
[----:B------:R-:W-:Y:S02]  /*aba0*/  USEL UR39, URZ, 0x1, UP0 ;  /* 0x000000013f277887 */ /* 0x000fe40008000000 */
[----:B------:R-:W-:Y:S02]  /*abb0*/  USEL UR38, UR38, URZ, UP0 ;  /* 0x0000003f26267287 */ /* 0x000fe40008000000 */
[----:B------:R-:W-:Y:S01]  /*abc0*/  ULOP3.LUT UR39, UR7, UR39, URZ, 0x3c, !UPT ;  /* 0x0000002707277292 */ /* 0x000fe2000f8e3c3f */
[----:B------:R-:W-:Y:S11]  /*abd0*/  @!P0 BRA `(.L_x_4597) ;  /* 0x0000000000048947 */ /* 0x000ff60003800000 */
[----:B------:R-:W-:Y:S01]  /*abe0*/  BPT.TRAP 0x1 ;  /* 0x000000040000795c */ /* 0x000fe20000300000 */
.L_x_4597:
[----:B------:R-:W-:Y:S01]  /*abf0*/  ULEA UR6, UR38, UR40, 0x3 ;  /* 0x0000002826067291 */ /* 0x000fe2000f8e183f */
[----:B------:R-:W-:-:S05]  /*ac00*/  IMAD.U32 R8, RZ, RZ, UR39 ;  /* 0x00000027ff087e24 */ /* 0x000fca000f8e00ff */
[----:B------:R-:W-:-:S04]  /*ac10*/  SHF.L.U32 R8, R8, 0x1f, RZ ;  /* 0x0000001f08087819 */ /* 0x000fc800000006ff */
[----:B------:R0:W1:Y:S01]  /*ac20*/  SYNCS.PHASECHK.TRANS64.TRYWAIT P1, [UR6+0x30830], R8 ;  /* 0x03083008ff0075a7 */ /* 0x0000620008020146 */
[----:B------:R-:W-:Y:S05]  /*ac30*/  @!P0 BRA `(.L_x_4598) ;  /* 0x0000000000048947 */ /* 0x000fea0003800000 */
[----:B------:R-:W-:Y:S01]  /*ac40*/  BPT.TRAP 0x1 ;  /* 0x000000040000795c */ /* 0x000fe20000300000 */
.L_x_4598:
[----:B-1----:R-:W-:Y:S05]  /*ac50*/  @P1 BRA `(.L_x_4599) ;  /* 0x0000000000081947 */ /* 0x002fea0003800000 */
[----:B------:R-:W1:Y:S02]  /*ac60*/  SYNCS.PHASECHK.TRANS64.TRYWAIT P1, [UR6+0x30830], R8 ;  /* 0x03083008ff0075a7 */ /* 0x000e640008020146 */
[----:B-1----:R-:W-:Y:S05]  /*ac70*/  @!P1 BRA `(.L_x_4600) ;  /* 0x000000c800cc9947 */ /* 0x002fea0003800000 */
.L_x_4599:
        /* <DEDUP_REMOVED lines=169> */
.L_x_4601:
[----:B------:R-:W-:Y:S01]  /*b710*/  ULEA UR6, UR4, UR40, 0x3 ;  /* 0x0000002804067291 */ /* 0x000fe2000f8e183f */
[----:B------:R-:W-:-:S05]  /*b720*/  IMAD.U32 R0, RZ, RZ, UR7 ;  /* 0x00000007ff007e24 */ /* 0x000fca000f8e00ff */
[----:B------:R-:W-:-:S04]  /*b730*/  SHF.L.U32 R0, R0, 0x1f, RZ ;  /* 0x0000001f00007819 */ /* 0x000fc800000006ff */
[----:B------:R2:W3:Y:S01]  /*b740*/  SYNCS.PHASECHK.TRANS64.TRYWAIT P1, [UR6+0x30850], R0 ;  /* 0x03085000ff0075a7 */ /* 0x0004e20008020146 */
[----:B------:R-:W-:Y:S05]  /*b750*/  @!P0 BRA `(.L_x_4602) ;  /* 0x0000000000048947 */ /* 0x000fea0003800000 */
[----:B------:R-:W-:Y:S01]  /*b760*/  BPT.TRAP 0x1 ;  /* 0x000000040000795c */ /* 0x000fe20000300000 */
.L_x_4602:
[----:B---3--:R-:W-:Y:S05]  /*b770*/  @P1 BRA `(.L_x_4603) ;  /* 0x0000000000081947 */ /* 0x008fea0003800000 */
[----:B------:R-:W3:Y:S02]  /*b780*/  SYNCS.PHASECHK.TRANS64.TRYWAIT P1, [UR6+0x30850], R0 ;  /* 0x03085000ff0075a7 */ /* 0x000ee40008020146 */
[----:B---3--:R-:W-:Y:S05]  /*b790*/  @!P1 BRA `(.L_x_4604) ;  /* 0x000000c0001c9947 */ /* 0x008fea0003800000 */
.L_x_4603:
        /* <DEDUP_REMOVED lines=38> */
.L_x_4605:
[----:B------:R-:W-:Y:S01]  /*ba00*/  ISETP.NE.AND P2, PT, R203, 0x1, PT ;  /* 0x00000001cb00780c */ /* 0x000fe20003f45270 */
[----:B------:R-:W-:Y:S01]  /*ba10*/  FMUL.FTZ R10, R126, UR5 ;  /* 0x000000057e0a7c20 */ /* 0x000fe20008410000 */
[----:B------:R-:W-:Y:S01]  /*ba20*/  FMUL.FTZ R14, R127, UR5 ;  /* 0x000000057f0e7c20 */ /* 0x000fe20008410000 */
[----:B-1----:R-:W-:Y:S01]  /*ba30*/  FMUL.FTZ R9, R140, UR5 ;  /* 0x000000058c097c20 */ /* 0x002fe20008410000 */
[----:B------:R-:W-:Y:S01]  /*ba40*/  FMUL.FTZ R140, R141, UR5 ;  /* 0x000000058d8c7c20 */ /* 0x000fe20008410000 */
[----:B------:R-:W-:Y:S01]  /*ba50*/  FMUL.FTZ R141, R144, UR5 ;  /* 0x00000005908d7c20 */ /* 0x000fe20008410000 */
[----:B------:R-:W-:Y:S01]  /*ba60*/  FMUL.FTZ R144, R149, UR5 ;  /* 0x0000000595907c20 */ /* 0x000fe20008410000 */
[----:B------:R-:W-:Y:S01]  /*ba70*/  FMUL.FTZ R149, R157, UR5 ;  /* 0x000000059d957c20 */ /* 0x000fe20008410000 */
[----:B------:R-:W-:Y:S01]  /*ba80*/  IMAD.IADD R157, R192, 0x1, R22 ;  /* 0x00000001c09d7824 */ /* 0x000fe200078e0216 */
[----:B------:R-:W-:Y:S01]  /*ba90*/  ULEA UR4, UR38, UR40, 0x3 ;  /* 0x0000002826047291 */ /* 0x000fe2000f8e183f */
[----:B------:R-:W-:Y:S01]  /*baa0*/  FMUL.FTZ R214, R128, UR5 ;  /* 0x0000000580d67c20 */ /* 0x000fe20008410000 */
[----:B------:R-:W-:Y:S01]  /*bab0*/  FMUL.FTZ R128, R143, UR5 ;  /* 0x000000058f807c20 */ /* 0x000fe20008410000 */
[----:B------:R-:W-:Y:S01]  /*bac0*/  FMUL.FTZ R143, R148, UR5 ;  /* 0x00000005948f7c20 */ /* 0x000fe20008410000 */
[----:B------:R-:W1:Y:S01]  /*bad0*/  @P2 LDC R126, c[0x0][0x44c] ;  /* 0x00011300ff7e2b82 */ /* 0x000e620000000800 */
[----:B------:R-:W-:Y:S01]  /*bae0*/  UIADD3 UR4, UR4, 0x30840, URZ ;  /* 0x0003084004047890 */ /* 0x000fe2000fffe03f */
[----:B------:R-:W-:-:S02]  /*baf0*/  IMAD R169, R21, -0x60, RZ ;  /* 0xffffffa015a97824 */ /* 0x000fc400078e02ff */
[----:B0-----:R-:W-:Y:S01]  /*bb00*/  FMUL.FTZ R8, R120, UR5 ;  /* 0x0000000578087c20 */ /* 0x001fe20008410000 */
[----:B------:R-:W-:Y:S01]  /*bb10*/  FMUL.FTZ R212, R125, UR5 ;  /* 0x000000057dd47c20 */ /* 0x000fe20008410000 */
[----:B------:R-:W-:Y:S01]  /*bb20*/  FMUL.FTZ R15, R130, UR5 ;  /* 0x00000005820f7c20 */ /* 0x000fe20008410000 */
[----:B------:R-:W-:Y:S01]  /*bb30*/  FMUL.FTZ R186, R121, UR5 ;  /* 0x0000000579ba7c20 */ /* 0x000fe20008410000 */
[----:B--2---:R-:W-:Y:S01]  /*bb40*/  FMUL.FTZ R0, R122, UR5 ;  /* 0x000000057a007c20 */ /* 0x004fe20008410000 */
[----:B------:R-:W0:Y:S01]  /*bb50*/  @P2 LDC R127, c[0x0][0x450] ;  /* 0x00011400ff7f2b82 */ /* 0x000e220000000800 */
        /* <DEDUP_REMOVED lines=37> */
[----:B------:R-:W-:Y:S01]  /*bdb0*/  FMUL.FTZ R164, R164, UR5 ;  /* 0x00000005a4a47c20 */ /* 0x000fe20008410000 */
[----:B------:R-:W-:Y:S01]  /*bdc0*/  LOP3.LUT P1, RZ, R16, 0x80000, RZ, 0xc0, !PT ;  /* 0x0008000010ff7812 */ /* 0x000fe2000782c0ff */
[----:B------:R-:W-:Y:S01]  /*bdd0*/  IMAD R126, R23, -0x2, R126 ;  /* 0xfffffffe177e7824 */ /* 0x000fe200078e027e */
[----:B------:R-:W1:Y:S01]  /*bde0*/  MUFU.TANH R8, R8 ;  /* 0x0000000800087308 */ /* 0x000e620000002400 */
[----:B------:R-:W-:Y:S01]  /*bdf0*/  SYNCS.ARRIVE.TRANS64.RED.A1T0 RZ, [UR4], RZ ;  /* 0x000000ffffff79a7 */ /* 0x000fe20008100404 */
[----:B------:R-:W-:Y:S01]  /*be00*/  ULOP3.LUT UR4, URZ, UR43, URZ, 0x33, !UPT ;  /* 0x0000002b3f047292 */ /* 0x000fe2000f8e333f */
[----:B------:R-:W-:Y:S01]  /*be10*/  VIADD R155, R126, 0xffffffff ;  /* 0xffffffff7e9b7836 */ /* 0x000fe20000000000 */
[----:B------:R-:W-:-:S04]  /*be20*/  IADD3 R127, -R18, R126, R17 ;  /* 0x0000007e127f7210 */ /* 0x000fc80007ffe111 */
[----:B------:R-:W2:Y:S01]  /*be30*/  MUFU.TANH R186, R186 ;  /* 0x000000ba00ba7308 */ /* 0x000ea20000002400 */
[C---:B------:R-:W-:Y:S02]  /*be40*/  VIADD R166, R127.reuse, UR50 ;  /* 0x000000327fa67c36 */ /* 0x040fe40008000000 */
[----:B------:R-:W-:Y:S02]  /*be50*/  VIADD R167, R127, UR4 ;  /* 0x000000047fa77c36 */ /* 0x000fe40008000000 */
[--C-:B0-----:R-:W-:Y:S02]  /*be60*/  IMAD.IADD R159, R166, 0x1, R148.reuse ;  /* 0x00000001a69f7824 */ /* 0x101fe400078e0294 */
        /* <DEDUP_REMOVED lines=60> */
.L_x_4608:
[----:B------:R-:W-:-:S05]  /*c230*/  IMAD.U32 R150, RZ, RZ, UR41 ;  /* 0x00000029ff967e24 */ /* 0x000fca000f8e00ff */
[----:B------:R-:W-:-:S13]  /*c240*/  ISETP.NE.AND P1, PT, R150, 0x1, PT ;  /* 0x000000019600780c */ /* 0x000fda0003f25270 */
[----:B------:R-:W1:Y:S02]  /*c250*/  @P1 LDC.64 R126, c[0x0][0x9e8] ;  /* 0x00027a00ff7e1b82 */ /* 0x000e640000000a00 */
[----:B-1----:R-:W-:-:S05]  /*c260*/  @P1 IMAD.HI.U32 R126, R148, R126, RZ ;  /* 0x0000007e947e1227 */ /* 0x002fca00078e00ff */
[----:B------:R-:W-:-:S07]  /*c270*/  @P1 SHF.R.U32.HI R148, RZ, R127, R126 ;  /* 0x0000007fff941219 */ /* 0x000fce000001167e */
.L_x_4609:
[----:B------:R-:W-:Y:S05]  /*c280*/  BSYNC B0 ;  /* 0x0000000000007941 */ /* 0x000fea0003800000 */
.L_x_4607:
[----:B------:R-:W-:-:S05]  /*c290*/  IMAD R148, R148, R150, R155 ;  /* 0x0000009694947224 */ /* 0x000fca00078e029b */
[----:B------:R-:W-:Y:S02]  /*c2a0*/  VIADDMNMX R159, R148, R150, R159, PT ;  /* 0x00000096949f7246 */ /* 0x000fe4000380019f */
[----:B------:R-:W-:-:S07]  /*c2b0*/  VIMNMX R161, R161, R148, !PT ;  /* 0x00000094a1a17248 */ /* 0x000fce0007fe0100 */
.L_x_4606:
        /* <DEDUP_REMOVED lines=94> */
[----:B------:R-:W-:Y:S01]  /*c8a0*/  ISETP.GT.AND P3, PT, R161, 0x41, !P4 ;  /* 0x00000041a100780c */ /* 0x000fe20006764270 */
[----:B------:R-:W0:Y:S03]  /*c8b0*/  SHFL.IDX PT, R145, R157, 0x1, 0x1c1f ;  /* 0x003c1f009d917f89 */ /* 0x000e2600000e0000 */
        /* <DEDUP_REMOVED lines=8> */
[----:B------:R-:W-:Y:S01]  /*c940*/  ISETP.GE.AND P4, PT, R169, 0x4a, PT ;  /* 0x0000004aa900780c */ /* 0x000fe20003f86270 */
[--C-:B0-----:R-:W-:Y:S01]  /*c950*/  IMAD.IADD R141, R166, 0x1, R145.reuse ;  /* 0x00000001a68d7824 */ /* 0x101fe200078e0291 */
[----:B------:R-:W-:Y:S01]  /*c960*/  FSEL R146, R147, -INF , !P3 ;  /* 0xff80000093927808 */ /* 0x000fe20005800000 */
[----:B------:R-:W-:Y:S01]  /*c970*/  IMAD.IADD R143, R167, 0x1, R145 ;  /* 0x00000001a78f7824 */ /* 0x000fe200078e0291 */
        /* <DEDUP_REMOVED lines=26> */
[----:B------:R-:W-:-:S04]  /*cb20*/  ISETP.GT.AND P6, PT, R161, 0x59, !P6 ;  /* 0x00000059a100780c */ /* 0x000fc800077c4270 */
        /* <DEDUP_REMOVED lines=16> */
.L_x_4612:
[----:B------:R-:W-:-:S05]  /*cc30*/  IMAD.U32 R166, RZ, RZ, UR41 ;  /* 0x00000029ffa67e24 */ /* 0x000fca000f8e00ff */
[----:B------:R-:W-:-:S13]  /*cc40*/  ISETP.NE.AND P6, PT, R166, 0x1, PT ;  /* 0x00000001a600780c */ /* 0x000fda0003fc5270 */
[----:B------:R-:W0:Y:S02]  /*cc50*/  @P6 LDC.64 R8, c[0x0][0x9e8] ;  /* 0x00027a00ff086b82 */ /* 0x000e240000000a00 */
[----:B0-----:R-:W-:-:S05]  /*cc60*/  @P6 IMAD.HI.U32 R8, R145, R8, RZ ;  /* 0x0000000891086227 */ /* 0x001fca00078e00ff */
[----:B------:R-:W-:-:S07]  /*cc70*/  @P6 SHF.R.U32.HI R145, RZ, R9, R8 ;  /* 0x00000009ff916219 */ /* 0x000fce0000011608 */
.L_x_4613:
[----:B------:R-:W-:Y:S05]  /*cc80*/  BSYNC B0 ;  /* 0x0000000000007941 */ /* 0x000fea0003800000 */
.L_x_4611:
[----:B------:R-:W-:-:S05]  /*cc90*/  IMAD R8, R145, R166, R155 ;  /* 0x000000a691087224 */ /* 0x000fca00078e029b */
[----:B------:R-:W-:Y:S02]  /*cca0*/  VIADDMNMX R141, R8, R166, R141, PT ;  /* 0x000000a6088d7246 */ /* 0x000fe4000380018d */
[----:B------:R-:W-:-:S07]  /*ccb0*/  VIMNMX R143, R143, R8, !PT ;  /* 0x000000088f8f7248 */ /* 0x000fce0007fe0100 */
.L_x_4610:
        /* <DEDUP_REMOVED lines=43> */
[C---:B------:R-:W-:Y:S02]  /*cf70*/  LOP3.LUT P1, RZ, R16.reuse, 0x8000, RZ, 0xc0, !PT ;  /* 0x0000800010ff7812 */ /* 0x040fe4000782c0ff */
[----:B------:R-:W-:Y:S02]  /*cf80*/  LOP3.LUT P2, RZ, R16, 0x40, RZ, 0xc0, !PT ;  /* 0x0000004010ff7812 */ /* 0x000fe4000784c0ff */
        /* <DEDUP_REMOVED lines=87> */
[--C-:B------:R-:W-:Y:S01]  /*d500*/  FFMA.FTZ R188, R186, R9, -R131.reuse ;  /* 0x00000009babc7223 */ /* 0x100fe20000010883 */
[----:B------:R-:W-:Y:S01]  /*d510*/  FSEL R164, R132, -INF , !P2 ;  /* 0xff80000084a47808 */ /* 0x000fe20005000000 */
[----:B------:R-:W-:Y:S01]  /*d520*/  MUFU.EX2 R123, R123 ;  /* 0x0000007b007b7308 */ /* 0x000fe20000000800 */
[----:B------:R-:W-:Y:S01]  /*d530*/  FMNMX.FTZ R15, R20, R15, !PT ;  /* 0x0000000f140f7209 */ /* 0x000fe20007810000 */
[-CC-:B------:R-:W-:Y:S01]  /*d540*/  FFMA.FTZ R190, R190, R9.reuse, -R131.reuse ;  /* 0x00000009bebe7223 */ /* 0x180fe20000010883 */
[----:B------:R-:W-:Y:S01]  /*d550*/  FSEL R145, R10, RZ, P1 ;  /* 0x000000ff0a917208 */ /* 0x000fe20000800000 */
[--C-:B------:R-:W-:Y:S01]  /*d560*/  FFMA.FTZ R186, R218, R9, -R131.reuse ;  /* 0x00000009daba7223 */ /* 0x100fe20000010883 */
[----:B------:R-:W-:Y:S01]  /*d570*/  FMNMX.FTZ R15, R120, R15, !PT ;  /* 0x0000000f780f7209 */ /* 0x000fe20007810000 */
[-CC-:B------:R-:W-:Y:S01]  /*d580*/  FFMA.FTZ R125, R220, R9.reuse, -R131.reuse ;  /* 0x00000009dc7d7223 */ /* 0x180fe20000010883 */
[--C-:B------:R-:W-:Y:S01]  /*d590*/  FFMA.FTZ R222, R222, R9, -R131.reuse ;  /* 0x00000009dede7223 */ /* 0x100fe20000010883 */
[----:B------:R-:W-:Y:S01]  /*d5a0*/  MUFU.EX2 R188, R188 ;  /* 0x000000bc00bc7308 */ /* 0x000fe20000000800 */
[----:B------:R-:W-:Y:S01]  /*d5b0*/  FMNMX.FTZ R15, R170, R15, !PT ;  /* 0x0000000faa0f7209 */ /* 0x000fe20007810000 */
[-CC-:B------:R-:W-:Y:S01]  /*d5c0*/  FFMA.FTZ R224, R224, R9.reuse, -R131.reuse ;  /* 0x00000009e0e07223 */ /* 0x180fe20000010883 */
[-CC-:B------:R-:W-:Y:S01]  /*d5d0*/  FFMA.FTZ R135, R148, R9.reuse, -R131.reuse ;  /* 0x0000000994877223 */ /* 0x180fe20000010883 */
        /* <DEDUP_REMOVED lines=14> */
[----:B------:R-:W-:-:S03]  /*d6c0*/  FFMA.FTZ R140, R140, R9, -R131 ;  /* 0x000000098c8c7223 */ /* 0x000fc60000010883 */
[----:B------:R-:W-:-:S03]  /*d6d0*/  FMNMX.FTZ R15, R130, R15, !PT ;  /* 0x0000000f820f7209 */ /* 0x000fc60007810000 */
[----:B------:R-:W-:Y:S01]  /*d6e0*/  MUFU.EX2 R121, R121 ;  /* 0x0000007900797308 */ /* 0x000fe20000000800 */
[----:B------:R-:W-:-:S04]  /*d6f0*/  FMNMX.FTZ R15, R176, R15, !PT ;  /* 0x0000000fb00f7209 */ /* 0x000fc80007810000 */
        /* <DEDUP_REMOVED lines=14> */
[----:B------:R-:W-:Y:S01]  /*d7e0*/  FMNMX.FTZ R0, R164, R133, !PT ;  /* 0x00000085a4007209 */ /* 0x000fe20007810000 */
[----:B------:R-:W-:-:S04]  /*d7f0*/  FFMA.FTZ R133, R152, R9, -R131 ;  /* 0x0000000998857223 */ /* 0x000fc80000010883 */
[----:B------:R-:W0:Y:S02]  /*d800*/  SHFL.BFLY PT, R137, R0, 0x2, 0x1f ;  /* 0x0c401f0000897f89 */ /* 0x000e2400000e0000 */
[----:B------:R-:W-:Y:S08]  /*d810*/  MUFU.EX2 R129, R129 ;  /* 0x0000008100817308 */ /* 0x000ff00000000800 */
[----:B------:R-:W-:Y:S08]  /*d820*/  MUFU.EX2 R158, R158 ;  /* 0x0000009e009e7308 */ /* 0x000ff00000000800 */
[----:B------:R-:W-:Y:S01]  /*d830*/  MUFU.EX2 R135, R135 ;  /* 0x0000008700877308 */ /* 0x000fe20000000800 */
[----:B0-----:R-:W-:Y:S01]  /*d840*/  FMNMX.FTZ R8, R0, R137, !PT ;  /* 0x0000008900087209 */ /* 0x001fe20007810000 */
[----:B------:R-:W-:Y:S01]  /*d850*/  FADD.FTZ R0, -R145, R12 ;  /* 0x0000000c91007221 */ /* 0x000fe20000010100 */
[-CC-:B------:R-:W-:Y:S01]  /*d860*/  FFMA.FTZ R137, R144, R9.reuse, -R131.reuse ;  /* 0x0000000990897223 */ /* 0x180fe20000010883 */
[----:B------:R-:W-:-:S04]  /*d870*/  FFMA.FTZ R131, R126, R9, -R131 ;  /* 0x000000097e837223 */ /* 0x000fc80000010883 */
[----:B------:R-:W-:Y:S01]  /*d880*/  MUFU.EX2 R150, R150 ;  /* 0x0000009600967308 */ /* 0x000fe20000000800 */
[----:B------:R-:W0:Y:S01]  /*d890*/  SHFL.BFLY PT, R143, R8, 0x1, 0x1f ;  /* 0x0c201f00088f7f89 */ /* 0x000e2200000e0000 */
[----:B------:R-:W-:-:S06]  /*d8a0*/  FMUL.FTZ R0, R0, R9 ;  /* 0x0000000900007220 */ /* 0x000fcc0000410000 */
[----:B------:R-:W1:Y:S08]  /*d8b0*/  MUFU.EX2 R0, R0 ;  /* 0x0000000000007308 */ /* 0x000e700000000800 */
[----:B------:R-:W-:Y:S08]  /*d8c0*/  MUFU.EX2 R133, R133 ;  /* 0x0000008500857308 */ /* 0x000ff00000000800 */
[----:B------:R-:W-:Y:S01]  /*d8d0*/  MUFU.EX2 R148, R148 ;  /* 0x0000009400947308 */ /* 0x000fe20000000800 */
[----:B0-----:R-:W-:Y:S01]  /*d8e0*/  FMNMX.FTZ R8, R8, R143, !PT ;  /* 0x0000008f08087209 */ /* 0x001fe20007810000 */
[----:B-1----:R-:W-:-:S03]  /*d8f0*/  FFMA.FTZ R11, R0, R11, R123 ;  /* 0x0000000b000b7223 */ /* 0x002fc6000001007b */
[C---:B------:R-:W-:Y:S01]  /*d900*/  FSETP.NEU.FTZ.AND P1, PT, R8.reuse, -INF , PT ;  /* 0xff8000000800780b */ /* 0x040fe20003f3d000 */
[----:B------:R-:W-:Y:S01]  /*d910*/  FMUL.FTZ R143, R8, R9 ;  /* 0x00000009088f7220 */ /* 0x000fe20000410000 */
[----:B------:R-:W-:Y:S01]  /*d920*/  FADD.FTZ R11, R188, R11 ;  /* 0x0000000bbc0b7221 */ /* 0x000fe20000010000 */
[----:B------:R-:W-:Y:S03]  /*d930*/  MUFU.EX2 R132, R132 ;  /* 0x0000008400847308 */ /* 0x000fe60000000800 */
[----:B------:R-:W-:-:S05]  /*d940*/  FSEL R143, R143, RZ, P1 ;  /* 0x000000ff8f8f7208 */ /* 0x000fca0000800000 */
[-CC-:B------:R-:W-:Y:S01]  /*d950*/  FFMA.FTZ R12, R2, R9.reuse, -R143.reuse ;  /* 0x00000009020c7223 */ /* 0x180fe2000001088f */
[----:B------:R-:W-:Y:S01]  /*d960*/  FSEL R2, R8, RZ, P1 ;  /* 0x000000ff08027208 */ /* 0x000fe20000800000 */
[-CC-:B------:R-:W-:Y:S01]  /*d970*/  FFMA.FTZ R189, R226, R9.reuse, -R143.reuse ;  /* 0x00000009e2bd7223 */ /* 0x180fe2000001088f */
[-CC-:B------:R-:W-:Y:S01]  /*d980*/  FFMA.FTZ R191, R166, R9.reuse, -R143.reuse ;  /* 0x00000009a6bf7223 */ /* 0x180fe2000001088f */
[-CC-:B------:R-:W-:Y:S01]  /*d990*/  FFMA.FTZ R14, R14, R9.reuse, -R143.reuse ;  /* 0x000000090e0e7223 */ /* 0x180fe2000001088f */
[-C--:B------:R-:W-:Y:S01]  /*d9a0*/  FFMA.FTZ R185, R168, R9.reuse, -R143 ;  /* 0x00000009a8b97223 */ /* 0x080fe2000001088f */
[----:B------:R-:W-:Y:S01]  /*d9b0*/  FADD.FTZ R2, -R2, R13 ;  /* 0x0000000d02027221 */ /* 0x000fe20000010100 */
[----:B------:R-:W-:Y:S01]  /*d9c0*/  MUFU.EX2 R12, R12 ;  /* 0x0000000c000c7308 */ /* 0x000fe20000000800 */
[-CC-:B------:R-:W-:Y:S01]  /*d9d0*/  FFMA.FTZ R20, R20, R9.reuse, -R143.reuse ;  /* 0x0000000914147223 */ /* 0x180fe2000001088f */
[-CC-:B------:R-:W-:Y:S01]  /*d9e0*/  FFMA.FTZ R187, R120, R9.reuse, -R143.reuse ;  /* 0x0000000978bb7223 */ /* 0x180fe2000001088f */
[-C--:B------:R-:W-:Y:S01]  /*d9f0*/  FMUL.FTZ R2, R2, R9.reuse ;  /* 0x0000000902027220 */ /* 0x080fe20000410000 */
[-CC-:B------:R-:W-:Y:S01]  /*da00*/  FFMA.FTZ R120, R170, R9.reuse, -R143.reuse ;  /* 0x00000009aa787223 */ /* 0x180fe2000001088f */
[-CC-:B------:R-:W-:Y:S01]  /*da10*/  FFMA.FTZ R177, R130, R9.reuse, -R143.reuse ;  /* 0x0000000982b17223 */ /* 0x180fe2000001088f */
[-C--:B------:R-:W-:Y:S01]  /*da20*/  FFMA.FTZ R130, R134, R9.reuse, -R143 ;  /* 0x0000000986827223 */ /* 0x080fe2000001088f */
[----:B------:R-:W-:Y:S01]  /*da30*/  FADD.FTZ R134, R190, R11 ;  /* 0x0000000bbe867221 */ /* 0x000fe20000010000 */
[----:B------:R-:W-:Y:S01]  /*da40*/  MUFU.EX2 R189, R189 ;  /* 0x000000bd00bd7308 */ /* 0x000fe20000000800 */
[-CC-:B------:R-:W-:Y:S01]  /*da50*/  FFMA.FTZ R181, R122, R9.reuse, -R143.reuse ;  /* 0x000000097ab57223 */ /* 0x180fe2000001088f */
[-CC-:B------:R-:W-:Y:S01]  /*da60*/  FFMA.FTZ R122, R172, R9.reuse, -R143.reuse ;  /* 0x00000009ac7a7223 */ /* 0x180fe2000001088f */
[----:B------:R-:W-:Y:S01]  /*da70*/  FADD.FTZ R134, R127, R134 ;  /* 0x000000867f867221 */ /* 0x000fe20000010000 */
[-CC-:B------:R-:W-:Y:S01]  /*da80*/  FFMA.FTZ R183, R174, R9.reuse, -R143.reuse ;  /* 0x00000009aeb77223 */ /* 0x180fe2000001088f */
[-CC-:B------:R-:W-:Y:S01]  /*da90*/  FFMA.FTZ R126, R128, R9.reuse, -R143.reuse ;  /* 0x00000009807e7223 */ /* 0x180fe2000001088f */
[-CC-:B------:R-:W-:Y:S01]  /*daa0*/  FFMA.FTZ R128, R176, R9.reuse, -R143.reuse ;  /* 0x00000009b0807223 */ /* 0x180fe2000001088f */
[-CC-:B------:R-:W-:Y:S01]  /*dab0*/  FFMA.FTZ R179, R178, R9.reuse, -R143.reuse ;  /* 0x00000009b2b37223 */ /* 0x180fe2000001088f */
[----:B------:R-:W0:Y:S01]  /*dac0*/  MUFU.EX2 R2, R2 ;  /* 0x0000000200027308 */ /* 0x000e220000000800 */
[-CC-:B------:R-:W-:Y:S01]  /*dad0*/  FFMA.FTZ R173, R180, R9.reuse, -R143.reuse ;  /* 0x00000009b4ad7223 */ /* 0x180fe2000001088f */
[-CC-:B------:R-:W-:Y:S01]  /*dae0*/  FFMA.FTZ R175, R182, R9.reuse, -R143.reuse ;  /* 0x00000009b6af7223 */ /* 0x180fe2000001088f */
[-CC-:B------:R-:W-:Y:S01]  /*daf0*/  FFMA.FTZ R169, R184, R9.reuse, -R143.reuse ;  /* 0x00000009b8a97223 */ /* 0x180fe2000001088f */
[-CC-:B------:R-:W-:Y:S01]  /*db00*/  FFMA.FTZ R214, R214, R9.reuse, -R143.reuse ;  /* 0x00000009d6d67223 */ /* 0x180fe2000001088f */
[----:B------:R-:W-:-:S03]  /*db10*/  FFMA.FTZ R216, R216, R9, -R143 ;  /* 0x00000009d8d87223 */ /* 0x000fc6000001088f */
[----:B------:R-:W1:Y:S08]  /*db20*/  MUFU.EX2 R191, R191 ;  /* 0x000000bf00bf7308 */ /* 0x000e700000000800 */
[----:B------:R-:W2:Y:S01]  /*db30*/  MUFU.EX2 R14, R14 ;  /* 0x0000000e000e7308 */ /* 0x000ea20000000800 */
[----:B0-----:R-:W-:-:S04]  /*db40*/  FFMA.FTZ R3, R2, R3, R189 ;  /* 0x0000000302037223 */ /* 0x001fc800000100bd */
[----:B------:R-:W-:-:S03]  /*db50*/  FADD.FTZ R144, R12, R3 ;  /* 0x000000030c907221 */ /* 0x000fc60000010000 */
[----:B------:R-:W0:Y:S01]  /*db60*/  MUFU.EX2 R185, R185 ;  /* 0x000000b900b97308 */ /* 0x000e220000000800 */
[----:B-1----:R-:W-:-:S07]  /*db70*/  FADD.FTZ R3, R191, R144 ;  /* 0x00000090bf037221 */ /* 0x002fce0000010000 */
[----:B------:R-:W1:Y:S01]  /*db80*/  MUFU.EX2 R20, R20 ;  /* 0x0000001400147308 */ /* 0x000e620000000800 */
[----:B--2---:R-:W-:Y:S01]  /*db90*/  FADD.FTZ R144, R14, R3 ;  /* 0x000000030e907221 */ /* 0x004fe20000010000 */
[----:B------:R-:W-:Y:S01]  /*dba0*/  FADD.FTZ R3, R121, R134 ;  /* 0x0000008679037221 */ /* 0x000fe20000010000 */
[----:B------:R-:W-:-:S03]  /*dbb0*/  FFMA.FTZ R134, R136, R9, -R143 ;  /* 0x0000000988867223 */ /* 0x000fc6000001088f */
        /* <DEDUP_REMOVED lines=10> */
[----:B0-----:R-:W-:Y:S01]  /*dc60*/  FADD.FTZ R144, R120, R3 ;  /* 0x0000000378907221 */ /* 0x001fe20000010000 */
[----:B------:R-:W-:Y:S01]  /*dc70*/  FADD.FTZ R3, R15, R136 ;  /* 0x000000880f037221 */ /* 0x000fe20000010000 */
[-CC-:B------:R-:W-:Y:S01]  /*dc80*/  FFMA.FTZ R136, R138, R9.reuse, -R143.reuse ;  /* 0x000000098a887223 */ /* 0x180fe2000001088f */
[----:B------:R-:W-:-:S04]  /*dc90*/  FFMA.FTZ R143, R164, R9, -R143 ;  /* 0x00000009a48f7223 */ /* 0x000fc8000001088f */
        /* <DEDUP_REMOVED lines=54> */
.L_x_4614:
        /* <DEDUP_REMOVED lines=34> */
.L_x_4596:
        /* <DEDUP_REMOVED lines=99> */
.L_x_4616:
[----:B------:R-:W-:Y:S01]  /*e850*/  ULEA UR5, UR38, UR40, 0x3 ;  /* 0x0000002826057291 */ /* 0x000fe2000f8e183f */
[----:B------:R-:W-:-:S05]  /*e860*/  IMAD.U32 R0, RZ, RZ, UR39 ;  /* 0x00000027ff007e24 */ /* 0x000fca000f8e00ff */
[----:B------:R-:W-:-:S04]  /*e870*/  SHF.L.U32 R0, R0, 0x1f, RZ ;  /* 0x0000001f00007819 */ /* 0x000fc800000006ff */
[----:B------:R0:W1:Y:S01]  /*e880*/  SYNCS.PHASECHK.TRANS64.TRYWAIT P1, [UR5+0x30850], R0 ;  /* 0x03085000ff0075a7 */ /* 0x0000620008020145 */
[----:B------:R-:W-:Y:S05]  /*e890*/  @!P0 BRA `(.L_x_4617) ;  /* 0x0000000000048947 */ /* 0x000fea0003800000 */
[----:B------:R-:W-:Y:S01]  /*e8a0*/  BPT.TRAP 0x1 ;  /* 0x000000040000795c */ /* 0x000fe20000300000 */
.L_x_4617:
[----:B-1----:R-:W-:Y:S05]  /*e8b0*/  @P1 BRA `(.L_x_4618) ;  /* 0x0000000000081947 */ /* 0x002fea0003800000 */
[----:B------:R-:W1:Y:S02]  /*e8c0*/  SYNCS.PHASECHK.TRANS64.TRYWAIT P1, [UR5+0x30850], R0 ;  /* 0x03085000ff0075a7 */ /* 0x000e640008020145 */
[----:B-1----:R-:W-:Y:S05]  /*e8d0*/  @!P1 BRA `(.L_x_4619) ;  /* 0x0000008c00e49947 */ /* 0x002fea0003800000 */
.L_x_4618:
        /* <DEDUP_REMOVED lines=9> */
[----:B------:R-:W-:-:S07]  /*e970*/  UIMAD UR4, UR38, 0x900, UR4 ;  /* 0x00000900260478a4 */ /* 0x000fce000f8e0204 */
[----:B------:R-:W-:Y:S02]  /*e980*/  UMOV UR6, UR4 ;  /* 0x0000000400067c82 */ /* 0x000fe40008000000 */
[----:B------:R-:W-:Y:S01]  /*e990*/  HGMMA.64x192x16.F32 R24, R188, gdesc[UR4].tnspB, R24, gsb0 ;  /* 0x42e00004bc187df0 */ /* 0x000fe20008000818 */
[----:B------:R-:W-:Y:S01]  /*e9a0*/  UIADD3 UR6, UR4, 0x80, URZ ;  /* 0x0000008004067890 */ /* 0x000fe2000fffe03f */
[----:B0-----:R-:W-:Y:S01]  /*e9b0*/  FADD.FTZ R0, R0, R11 ;  /* 0x0000000b00007221 */ /* 0x001fe20000010000 */
[----:B------:R-:W-:Y:S01]  /*e9c0*/  UMOV UR7, 0x40000040 ;  /* 0x4000004000077882 */ /* 0x000fe20000000000 */
[----:B-1----:R-:W-:-:S03]  /*e9d0*/  FADD.FTZ R2, R2, R3 ;  /* 0x0000000302027221 */ /* 0x002fc60000010000 */
[----:B------:R-:W0:Y:S04]  /*e9e0*/  SHFL.BFLY PT, R5, R0, 0x1, 0x1f ;  /* 0x0c201f0000057f89 */ /* 0x000e2800000e0000 */
[----:B------:R-:W1:Y:S01]  /*e9f0*/  SHFL.BFLY PT, R7, R2, 0x1, 0x1f ;  /* 0x0c201f0002077f89 */ /* 0x000e6200000e0000 */
[----:B0-----:R-:W-:Y:S01]  /*ea00*/  FADD.FTZ R12, R0, R5 ;  /* 0x00000005000c7221 */ /* 0x001fe20000010000 */
[----:B------:R-:W-:Y:S02]  /*ea10*/  IMAD.MOV.U32 R5, RZ, RZ, RZ ;  /* 0x000000ffff057224 */ /* 0x000fe400078e00ff */
        /* <DEDUP_REMOVED lines=42> */
.L_x_4620:
[----:B------:R-:W-:Y:S01]  /*ecc0*/  UIADD3 UR4, UR5, 0x30860, URZ ;  /* 0x0003086005047890 */ /* 0x000fe2000fffe03f */
[-C--:B------:R-:W-:Y:S01]  /*ecd0*/  FMUL.FTZ R4, R24, R5.reuse ;  /* 0x0000000518047220 */ /* 0x080fe20000410000 */
[----:B------:R-:W-:Y:S01]  /*ece0*/  UIADD3 UR38, UR38, 0x1, URZ ;  /* 0x0000000126267890 */ /* 0x000fe2000fffe03f */
[----:B------:R-:W-:Y:S01]  /*ecf0*/  FMUL.FTZ R3, R32, R5 ;  /* 0x0000000520037220 */ /* 0x000fe20000410000 */
[----:B------:R-:W-:Y:S01]  /*ed00*/  UPRMT UR4, UR60, 0x654, UR4 ;  /* 0x000006543c047896 */ /* 0x000fe20008000004 */
[----:B------:R-:W-:Y:S01]  /*ed10*/  FMUL.FTZ R130, R63, R17 ;  /* 0x000000113f827220 */ /* 0x000fe20000410000 */
        /* <DEDUP_REMOVED lines=95> */
[-C--:B------:R-:W-:Y:S01]  /*f310*/  FMUL.FTZ R118, R118, R17.reuse ;  /* 0x0000001176767220 */ /* 0x080fe20000410000 */
[----:B------:R-:W-:Y:S01]  /*f320*/  FMUL.FTZ R119, R119, R17 ;  /* 0x0000001177777220 */ /* 0x000fe20000410000 */
[----:B------:R-:W-:Y:S01]  /*f330*/  VIADD R201, R201, 0x1 ;  /* 0x00000001c9c97836 */ /* 0x000fe20000000000 */
[----:B------:R-:W-:-:S02]  /*f340*/  USEL UR38, UR38, URZ, UP0 ;  /* 0x0000003f26267287 */ /* 0x000fc40008000000 */
[----:B------:R-:W-:-:S12]  /*f350*/  ULOP3.LUT UR39, UR39, UR4, URZ, 0x3c, !UPT ;  /* 0x0000000427277292 */ /* 0x000fd8000f8e3c3f */
.L_x_4542:
[----:B------:R-:W0:Y:S01]  /*f360*/  S2R R18, SR_CgaCtaId ;  /* 0x0000000000127919 */ /* 0x000e220000008800 */
[----:B------:R-:W-:Y:S01]  /*f370*/  MOV R17, 0x400 ;  /* 0x0000040000117802 */ /* 0x000fe20000000f00 */
[----:B------:R-:W-:Y:S01]  /*f380*/  BSSY B0, `(.L_x_4621) ;  /* 0x0000256000007945 */ /* 0x000fe20003800000 */
[----:B------:R-:W-:Y:S02]  /*f390*/  BAR.SYNC.DEFER_BLOCKING 0x5, 0x180 ;  /* 0x0146000000007b1d */ /* 0x000fe40000010000 */
[----:B0-----:R-:W-:-:S05]  /*f3a0*/  LEA R17, R18, R17, 0x18 ;  /* 0x0000001112117211 */ /* 0x001fca00078ec0ff */
[----:B------:R0:W1:Y:S01]  /*f3b0*/  LDS.128 R40, [R17+0x308d0] ;  /* 0x0308d00011287984 */ /* 0x0000620000000c00 */
[----:B------:R-:W-:Y:S06]  /*f3c0*/  BAR.ARV 0x4, 0x180 ;  /* 0x0106000000007b1d */ /* 0x000fec0000002000 */
[----:B------:R-:W-:Y:S05]  /*f3d0*/  @P0 BRA `(.L_x_4622) ;  /* 0x0000001800500947 */ /* 0x000fea0003800000 */
[----:B------:R-:W2:Y:S01]  /*f3e0*/  S2R R18, SR_SWINHI ;  /* 0x0000000000127919 */ /* 0x000ea20000002f00 */
[----:B------:R-:W-:Y:S02]  /*f3f0*/  F2FP.F16.F32.PACK_AB R4, R25, R4 ;  /* 0x000000041904723e */ /* 0x000fe400000000ff */
[----:B------:R-:W-:Y:S01]  /*f400*/  F2FP.F16.F32.PACK_AB R6, R7, R6 ;  /* 0x000000060706723e */ /* 0x000fe200000000ff */
[----:B------:R-:W-:Y:S01]  /*f410*/  BAR.SYNC.DEFER_BLOCKING 0x1, 0x100 ;  /* 0x0044000000007b1d */ /* 0x000fe20000010000 */
        /* <DEDUP_REMOVED lines=15> */
[----:B--2---:R-:W-:-:S02]  /*f510*/  MOV R21, R18 ;  /* 0x0000001200157202 */ /* 0x004fc40000000f00 */
[----:B------:R-:W-:Y:S02]  /*f520*/  F2FP.F16.F32.PACK_AB R97, R63, R98 ;  /* 0x000000623f61723e */ /* 0x000fe400000000ff */
[----:B------:R-:W-:Y:S01]  /*f530*/  F2FP.F16.F32.PACK_AB R104, R105, R104 ;  /* 0x000000686968723e */ /* 0x000fe200000000ff */
[----:B------:R-:W-:Y:S01]  /*f540*/  IMAD.WIDE R58, R206, 0x2, R20 ;  /* 0x00000002ce3a7825 */ /* 0x000fe200078e0214 */
[----:B------:R-:W-:Y:S02]  /*f550*/  F2FP.F16.F32.PACK_AB R98, R101, R100 ;  /* 0x000000646562723e */ /* 0x000fe400000000ff */
[----:B------:R-:W-:Y:S02]  /*f560*/  F2FP.F16.F32.PACK_AB R99, R56, R99 ;  /* 0x000000633863723e */ /* 0x000fe400000000ff */
[C---:B------:R-:W-:Y:S02]  /*f570*/  IADD3 R75, P2, R58.reuse, 0x20, RZ ;  /* 0x000000203a4b7810 */ /* 0x040fe40007f5e0ff */
[----:B------:R-:W-:-:S02]  /*f580*/  IADD3 R145, P4, R58, 0x4040, RZ ;  /* 0x000040403a917810 */ /* 0x000fc40007f9e0ff */
[----:B------:R-:W-:Y:S01]  /*f590*/  LOP3.LUT R18, R75, 0x380, RZ, 0xc0, !PT ;  /* 0x000003804b127812 */ /* 0x000fe200078ec0ff */
[--C-:B------:R-:W-:Y:S01]  /*f5a0*/  IMAD.X R27, RZ, RZ, R59.reuse, P2 ;  /* 0x000000ffff1b7224 */ /* 0x100fe200010e063b */
[----:B------:R-:W-:Y:S01]  /*f5b0*/  IADD3 R143, P0, R58, 0x4020, RZ ;  /* 0x000040203a8f7810 */ /* 0x000fe20007f1e0ff */
[--C-:B------:R-:W-:Y:S01]  /*f5c0*/  IMAD.X R47, RZ, RZ, R59.reuse, P4 ;  /* 0x000000ffff2f7224 */ /* 0x100fe200020e063b */
[----:B------:R-:W-:Y:S02]  /*f5d0*/  SHF.R.U64 R18, R18, 0x3, RZ ;  /* 0x0000000312127819 */ /* 0x000fe400000012ff */
[C---:B------:R-:W-:Y:S01]  /*f5e0*/  IADD3 R141, P5, R58.reuse, 0x4000, RZ ;  /* 0x000040003a8d7810 */ /* 0x040fe20007fbe0ff */
[--C-:B------:R-:W-:Y:S01]  /*f5f0*/  IMAD.X R45, RZ, RZ, R59.reuse, P0 ;  /* 0x000000ffff2d7224 */ /* 0x100fe200000e063b */
[C---:B------:R-:W-:Y:S02]  /*f600*/  LOP3.LUT R29, R58.reuse, 0x380, RZ, 0xc0, !PT ;  /* 0x000003803a1d7812 */ /* 0x040fe400078ec0ff */
[C---:B------:R-:W-:Y:S01]  /*f610*/  IADD3 R103, P1, R58.reuse, 0x40, RZ ;  /* 0x000000403a677810 */ /* 0x040fe20007f3e0ff */
[----:B------:R-:W-:Y:S01]  /*f620*/  IMAD.X R39, RZ, RZ, R59, P5 ;  /* 0x000000ffff277224 */ /* 0x000fe200028e063b */
[----:B------:R-:W-:-:S02]  /*f630*/  IADD3 R139, P6, R58, 0x60, RZ ;  /* 0x000000603a8b7810 */ /* 0x000fc40007fde0ff */
[----:B-1----:R-:W-:Y:S01]  /*f640*/  LOP3.LUT R40, R145, 0x380, RZ, 0xc0, !PT ;  /* 0x0000038091287812 */ /* 0x002fe200078ec0ff */
[--C-:B------:R-:W-:Y:S01]  /*f650*/  IMAD.X R31, RZ, RZ, R59.reuse, P1 ;  /* 0x000000ffff1f7224 */ /* 0x100fe200008e063b */
[----:B------:R-:W-:Y:S01]  /*f660*/  LOP3.LUT R26, R18, R75, RZ, 0x3c, !PT ;  /* 0x0000004b121a7212 */ /* 0x000fe200078e3cff */
[----:B------:R-:W-:Y:S01]  /*f670*/  IMAD.X R35, RZ, RZ, R59, P6 ;  /* 0x000000ffff237224 */ /* 0x000fe200030e063b */
[----:B------:R-:W-:Y:S02]  /*f680*/  LOP3.LUT R18, R143, 0x380, RZ, 0xc0, !PT ;  /* 0x000003808f127812 */ /* 0x000fe400078ec0ff */
[----:B------:R-:W-:Y:S02]  /*f690*/  SHF.R.U64 R29, R29, 0x3, RZ ;  /* 0x000000031d1d7819 */ /* 0x000fe400000012ff */
[----:B------:R-:W-:Y:S02]  /*f6a0*/  SHF.R.U64 R40, R40, 0x3, RZ ;  /* 0x0000000328287819 */ /* 0x000fe400000012ff */
[----:B------:R-:W-:-:S02]  /*f6b0*/  IADD3 R153, P5, R58, 0x8060, RZ ;  /* 0x000080603a997810 */ /* 0x000fc40007fbe0ff */
[C---:B------:R-:W-:Y:S02]  /*f6c0*/  IADD3 R147, P3, R58.reuse, 0x4060, RZ ;  /* 0x000040603a937810 */ /* 0x040fe40007f7e0ff */
[C---:B------:R-:W-:Y:S02]  /*f6d0*/  IADD3 R149, P2, R58.reuse, 0x8000, RZ ;  /* 0x000080003a957810 */ /* 0x040fe40007f5e0ff */
[C---:B------:R-:W-:Y:S01]  /*f6e0*/  IADD3 R151, P1, R58.reuse, 0x8020, RZ ;  /* 0x000080203a977810 */ /* 0x040fe20007f3e0ff */
[--C-:B------:R-:W-:Y:S01]  /*f6f0*/  IMAD.X R49, RZ, RZ, R59.reuse, P3 ;  /* 0x000000ffff317224 */ /* 0x100fe200018e063b */
[----:B------:R-:W-:Y:S01]  /*f700*/  IADD3 R54, P6, R58, 0x8040, RZ ;  /* 0x000080403a367810 */ /* 0x000fe20007fde0ff */
[--C-:B------:R-:W-:Y:S01]  /*f710*/  IMAD.X R51, RZ, RZ, R59.reuse, P2 ;  /* 0x000000ffff337224 */ /* 0x100fe200010e063b */
[----:B------:R-:W-:Y:S01]  /*f720*/  SHF.R.U64 R18, R18, 0x3, RZ ;  /* 0x0000000312127819 */ /* 0x000fe200000012ff */
[--C-:B------:R-:W-:Y:S01]  /*f730*/  IMAD.X R53, RZ, RZ, R59.reuse, P1 ;  /* 0x000000ffff357224 */ /* 0x100fe200008e063b */
[----:B------:R-:W-:Y:S01]  /*f740*/  LOP3.LUT R30, R103, 0x380, RZ, 0xc0, !PT ;  /* 0x00000380671e7812 */ /* 0x000fe200078ec0ff */
[----:B------:R-:W-:Y:S01]  /*f750*/  IMAD.X R55, RZ, RZ, R59, P6 ;  /* 0x000000ffff377224 */ /* 0x000fe200030e063b */
[----:B------:R-:W-:-:S02]  /*f760*/  LOP3.LUT R58, R29, R58, RZ, 0x3c, !PT ;  /* 0x0000003a1d3a7212 */ /* 0x000fc400078e3cff */
[----:B------:R-:W-:Y:S02]  /*f770*/  LOP3.LUT R34, R139, 0x380, RZ, 0xc0, !PT ;  /* 0x000003808b227812 */ /* 0x000fe400078ec0ff */
[----:B------:R-:W-:Y:S02]  /*f780*/  LOP3.LUT R46, R40, R145, RZ, 0x3c, !PT ;  /* 0x00000091282e7212 */ /* 0x000fe400078e3cff */
[----:B------:R-:W-:Y:S02]  /*f790*/  LOP3.LUT R38, R141, 0x380, RZ, 0xc0, !PT ;  /* 0x000003808d267812 */ /* 0x000fe400078ec0ff */
[----:B------:R-:W-:Y:S02]  /*f7a0*/  LOP3.LUT R40, R153, 0x380, RZ, 0xc0, !PT ;  /* 0x0000038099287812 */ /* 0x000fe400078ec0ff */
[----:B------:R-:W-:Y:S02]  /*f7b0*/  LOP3.LUT R44, R18, R143, RZ, 0x3c, !PT ;  /* 0x0000008f122c7212 */ /* 0x000fe400078e3cff */
[----:B------:R-:W-:-:S02]  /*f7c0*/  IADD3.X R29, RZ, R59, RZ, P5, !PT ;  /* 0x0000003bff1d7210 */ /* 0x000fc40002ffe4ff */
[----:B------:R-:W-:Y:S02]  /*f7d0*/  SHF.R.U64 R30, R30, 0x3, RZ ;  /* 0x000000031e1e7819 */ /* 0x000fe400000012ff */
[----:B------:R-:W-:Y:S02]  /*f7e0*/  LOP3.LUT R18, R151, 0x380, RZ, 0xc0, !PT ;  /* 0x0000038097127812 */ /* 0x000fe400078ec0ff */
[----:B------:R-:W-:Y:S02]  /*f7f0*/  SHF.R.U64 R34, R34, 0x3, RZ ;  /* 0x0000000322227819 */ /* 0x000fe400000012ff */
[----:B------:R-:W-:Y:S02]  /*f800*/  LOP3.LUT R48, R147, 0x380, RZ, 0xc0, !PT ;  /* 0x0000038093307812 */ /* 0x000fe400078ec0ff */
[----:B------:R-:W-:Y:S02]  /*f810*/  MOV R59, R58 ;  /* 0x0000003a003b7202 */ /* 0x000fe40000000f00 */
[----:B------:R-:W-:-:S02]  /*f820*/  LOP3.LUT R25, R54, 0x380, RZ, 0xc0, !PT ;  /* 0x0000038036197812 */ /* 0x000fc400078ec0ff */
[----:B------:R-:W-:Y:S01]  /*f830*/  SHF.R.U64 R38, R38, 0x3, RZ ;  /* 0x0000000326267819 */ /* 0x000fe200000012ff */
[----:B------:R1:W-:Y:S01]  /*f840*/  STSM.16.M88.4 [R59], R4 ;  /* 0x000000043b007844 */ /* 0x0003e20000000200 */
[----:B------:R-:W-:Y:S02]  /*f850*/  SHF.R.U64 R40, R40, 0x3, RZ ;  /* 0x0000000328287819 */ /* 0x000fe400000012ff */
[----:B------:R-:W-:Y:S02]  /*f860*/  LOP3.LUT R30, R30, R103, RZ, 0x3c, !PT ;  /* 0x000000671e1e7212 */ /* 0x000fe400078e3cff */
[----:B------:R-:W-:Y:S02]  /*f870*/  SHF.R.U64 R18, R18, 0x3, RZ ;  /* 0x0000000312127819 */ /* 0x000fe400000012ff */
[----:B------:R-:W-:Y:S02]  /*f880*/  LOP3.LUT R34, R34, R139, RZ, 0x3c, !PT ;  /* 0x0000008b22227212 */ /* 0x000fe400078e3cff */
[----:B------:R-:W-:-:S02]  /*f890*/  SHF.R.U64 R48, R48, 0x3, RZ ;  /* 0x0000000330307819 */ /* 0x000fc400000012ff */
[----:B------:R-:W-:Y:S02]  /*f8a0*/  SHF.R.U64 R25, R25, 0x3, RZ ;  /* 0x0000000319197819 */ /* 0x000fe400000012ff */
[----:B------:R-:W-:Y:S02]  /*f8b0*/  LOP3.LUT R38, R38, R141, RZ, 0x3c, !PT ;  /* 0x0000008d26267212 */ /* 0x000fe400078e3cff */
[----:B------:R-:W-:Y:S02]  /*f8c0*/  LOP3.LUT R28, R40, R153, RZ, 0x3c, !PT ;  /* 0x00000099281c7212 */ /* 0x000fe400078e3cff */
[----:B------:R-:W-:Y:S02]  /*f8d0*/  MOV R58, R26 ;  /* 0x0000001a003a7202 */ /* 0x000fe40000000f00 */
[----:B-1----:R-:W-:Y:S02]  /*f8e0*/  F2FP.F16.F32.PACK_AB R4, R120, R3 ;  /* 0x000000037804723e */ /* 0x002fe400000000ff */
[----:B------:R-:W-:-:S02]  /*f8f0*/  F2FP.F16.F32.PACK_AB R5, R135, R128 ;  /* 0x000000808705723e */ /* 0x000fc400000000ff */
[----:B------:R-:W-:Y:S02]  /*f900*/  F2FP.F16.F32.PACK_AB R6, R37, R36 ;  /* 0x000000242506723e */ /* 0x000fe400000000ff */
[----:B------:R-:W-:Y:S01]  /*f910*/  F2FP.F16.F32.PACK_AB R7, R132, R127 ;  /* 0x0000007f8407723e */ /* 0x000fe200000000ff */
[----:B------:R-:W1:Y:S01]  /*f920*/  LDC.64 R36, c[0x0][0xc00] ;  /* 0x00030000ff247b82 */ /* 0x000e620000000a00 */
[----:B------:R-:W-:Y:S02]  /*f930*/  LOP3.LUT R52, R18, R151, RZ, 0x3c, !PT ;  /* 0x0000009712347212 */ /* 0x000fe400078e3cff */
[----:B------:R-:W-:Y:S01]  /*f940*/  MOV R40, R30 ;  /* 0x0000001e00287202 */ /* 0x000fe20000000f00 */
[----:B------:R-:W-:Y:S01]  /*f950*/  STSM.16.M88.4 [R58], R4 ;  /* 0x000000043a007844 */ /* 0x000fe20000000200 */
[----:B------:R-:W-:Y:S02]  /*f960*/  LOP3.LUT R48, R48, R147, RZ, 0x3c, !PT ;  /* 0x0000009330307212 */ /* 0x000fe400078e3cff */
[----:B------:R-:W-:Y:S01]  /*f970*/  LOP3.LUT R54, R25, R54, RZ, 0x3c, !PT ;  /* 0x0000003619367212 */ /* 0x000fe200078e3cff */
[----:B------:R-:W-:Y:S01]  /*f980*/  STSM.16.M88.4 [R40], R8 ;  /* 0x0000000828007844 */ /* 0x000fe20000000200 */
[----:B------:R-:W-:-:S02]  /*f990*/  MOV R18, R34 ;  /* 0x0000002200127202 */ /* 0x000fc40000000f00 */
[----:B------:R-:W-:Y:S02]  /*f9a0*/  MOV R38, R38 ;  /* 0x0000002600267202 */ /* 0x000fe40000000f00 */
[----:B------:R-:W-:Y:S01]  /*f9b0*/  F2FP.F16.F32.PACK_AB R25, R129, R122 ;  /* 0x0000007a8119723e */ /* 0x000fe200000000ff */
[----:B------:R2:W-:Y:S01]  /*f9c0*/  STSM.16.M88.4 [R18], R12 ;  /* 0x0000000c12007844 */ /* 0x0005e20000000200 */
[----:B------:R-:W-:Y:S02]  /*f9d0*/  F2FP.F16.F32.PACK_AB R26, R61, R60 ;  /* 0x0000003c3d1a723e */ /* 0x000fe400000000ff */
[----:B------:R-:W-:Y:S02]  /*f9e0*/  F2FP.F16.F32.PACK_AB R27, R130, R121 ;  /* 0x00000079821b723e */ /* 0x000fe400000000ff */
[----:B------:R-:W-:Y:S02]  /*f9f0*/  MOV R3, R28 ;  /* 0x0000001c00037202 */ /* 0x000fe40000000f00 */
[----:B------:R-:W-:Y:S01]  /*fa00*/  MOV R44, R44 ;  /* 0x0000002c002c7202 */ /* 0x000fe20000000f00 */
[----:B------:R-:W-:Y:S01]  /*fa10*/  STSM.16.M88.4 [R38], R24 ;  /* 0x0000001826007844 */ /* 0x000fe20000000200 */
[----:B------:R-:W-:-:S02]  /*fa20*/  F2FP.F16.F32.PACK_AB R28, R65, R64 ;  /* 0x00000040411c723e */ /* 0x000fc400000000ff */
[----:B------:R-:W-:Y:S01]  /*fa30*/  F2FP.F16.F32.PACK_AB R112, R113, R112 ;  /* 0x000000707170723e */ /* 0x000fe200000000ff */
[----:B------:R-:W-:Y:S01]  /*fa40*/  ULDC UR4, c[0x0][0xa88] ;  /* 0x0002a20000047ab9 */ /* 0x000fe20000000800 */
[----:B------:R-:W-:Y:S01]  /*fa50*/  F2FP.F16.F32.PACK_AB R29, R67, R66 ;  /* 0x00000042431d723e */ /* 0x000fe200000000ff */
[----:B------:R-:W-:Y:S01]  /*fa60*/  IMAD.MOV.U32 R64, RZ, RZ, RZ ;  /* 0x000000ffff407224 */ /* 0x000fe200078e00ff */
[----:B------:R-:W-:Y:S01]  /*fa70*/  F2FP.F16.F32.PACK_AB R30, R69, R68 ;  /* 0x00000044451e723e */ /* 0x000fe200000000ff */
[----:B--2---:R-:W2:Y:S01]  /*fa80*/  LDC.64 R12, c[0x0][0xc00] ;  /* 0x00030000ff0c7b82 */ /* 0x004ea20000000a00 */
[----:B------:R-:W-:Y:S02]  /*fa90*/  F2FP.F16.F32.PACK_AB R31, R71, R70 ;  /* 0x00000046471f723e */ /* 0x000fe400000000ff */
[----:B------:R-:W-:Y:S02]  /*faa0*/  MOV R46, R46 ;  /* 0x0000002e002e7202 */ /* 0x000fe40000000f00 */
[----:B------:R-:W-:Y:S01]  /*fab0*/  F2FP.F16.F32.PACK_AB R34, R77, R76 ;  /* 0x0000004c4d22723e */ /* 0x000fe200000000ff */
[----:B------:R-:W-:Y:S01]  /*fac0*/  STSM.16.M88.4 [R44], R28 ;  /* 0x0000001c2c007844 */ /* 0x000fe20000000200 */
[----:B------:R-:W-:Y:S01]  /*fad0*/  F2FP.F16.F32.PACK_AB R35, R79, R78 ;  /* 0x0000004e4f23723e */ /* 0x000fe200000000ff */
[----:B------:R-:W3:Y:S01]  /*fae0*/  LDC R40, c[0x0][0xbe8] ;  /* 0x0002fa00ff287b82 */ /* 0x000ee20000000800 */
[----:B------:R-:W-:-:S02]  /*faf0*/  MOV R48, R48 ;  /* 0x0000003000307202 */ /* 0x000fc40000000f00 */
[----:B------:R-:W-:Y:S01]  /*fb00*/  F2FP.F16.F32.PACK_AB R4, R81, R80 ;  /* 0x000000505104723e */ /* 0x000fe200000000ff */
[----:B------:R-:W-:Y:S01]  /*fb10*/  STSM.16.M88.4 [R46], R32 ;  /* 0x000000202e007844 */ /* 0x000fe20000000200 */
[----:B------:R-:W-:Y:S02]  /*fb20*/  F2FP.F16.F32.PACK_AB R5, R83, R82 ;  /* 0x000000525305723e */ /* 0x000fe400000000ff */
[----:B------:R-:W-:Y:S02]  /*fb30*/  F2FP.F16.F32.PACK_AB R6, R85, R84 ;  /* 0x000000545506723e */ /* 0x000fe400000000ff */
[----:B------:R-:W-:Y:S02]  /*fb40*/  F2FP.F16.F32.PACK_AB R7, R87, R86 ;  /* 0x000000565707723e */ /* 0x000fe400000000ff */
[----:B------:R-:W-:Y:S02]  /*fb50*/  LOP3.LUT R50, R149, 0x380, RZ, 0xc0, !PT ;  /* 0x0000038095327812 */ /* 0x000fe400078ec0ff */
[----:B------:R-:W-:Y:S01]  /*fb60*/  F2FP.F16.F32.PACK_AB R8, R89, R88 ;  /* 0x000000585908723e */ /* 0x000fe200000000ff */
[----:B------:R4:W-:Y:S01]  /*fb70*/  STSM.16.M88.4 [R48], R4 ;  /* 0x0000000430007844 */ /* 0x0009e20000000200 */
[----:B------:R-:W-:Y:S01]  /*fb80*/  SHF.R.U64 R50, R50, 0x3, RZ ;  /* 0x0000000332327819 */ /* 0x000fe200000012ff */
[----:B--2---:R-:W-:Y:S01]  /*fb90*/  IMAD.WIDE R12, R199, 0x4, R12 ;  /* 0x00000004c70c7825 */ /* 0x004fe200078e020c */
[----:B------:R-:W-:-:S02]  /*fba0*/  F2FP.F16.F32.PACK_AB R9, R91, R90 ;  /* 0x0000005a5b09723e */ /* 0x000fc400000000ff */
[----:B------:R-:W-:Y:S02]  /*fbb0*/  LOP3.LUT R50, R50, R149, RZ, 0x3c, !PT ;  /* 0x0000009532327212 */ /* 0x000fe400078e3cff */
[----:B------:R-:W-:Y:S02]  /*fbc0*/  F2FP.F16.F32.PACK_AB R10, R93, R92 ;  /* 0x0000005c5d0a723e */ /* 0x000fe400000000ff */
[----:B------:R-:W-:Y:S02]  /*fbd0*/  MOV R50, R50 ;  /* 0x0000003200327202 */ /* 0x000fe40000000f00 */
[----:B------:R-:W-:Y:S02]  /*fbe0*/  F2FP.F16.F32.PACK_AB R11, R95, R94 ;  /* 0x0000005e5f0b723e */ /* 0x000fe400000000ff */
[----:B------:R-:W-:Y:S02]  /*fbf0*/  MOV R52, R52 ;  /* 0x0000003400347202 */ /* 0x000fe40000000f00 */
[----:B------:R-:W-:Y:S01]  /*fc00*/  F2FP.F16.F32.PACK_AB R105, R107, R106 ;  /* 0x0000006a6b69723e */ /* 0x000fe200000000ff */
[----:B----4-:R-:W2:Y:S01]  /*fc10*/  LDC.64 R4, c[0x0][0xc08] ;  /* 0x00030200ff047b82 */ /* 0x010ea20000000a00 */
[----:B------:R-:W-:Y:S01]  /*fc20*/  MOV R54, R54 ;  /* 0x0000003600367202 */ /* 0x000fe20000000f00 */
[----:B------:R-:W-:Y:S01]  /*fc30*/  STSM.16.M88.4 [R50], R8 ;  /* 0x0000000832007844 */ /* 0x000fe20000000200 */
[----:B------:R-:W-:-:S02]  /*fc40*/  F2FP.F16.F32.PACK_AB R106, R109, R108 ;  /* 0x0000006c6d6a723e */ /* 0x000fc400000000ff */
[----:B------:R-:W-:Y:S01]  /*fc50*/  F2FP.F16.F32.PACK_AB R107, R111, R110 ;  /* 0x0000006e6f6b723e */ /* 0x000fe200000000ff */
[----:B------:R-:W-:Y:S01]  /*fc60*/  STSM.16.M88.4 [R52], R96 ;  /* 0x0000006034007844 */ /* 0x000fe20000000200 */
[----:B------:R-:W-:Y:S02]  /*fc70*/  F2FP.F16.F32.PACK_AB R113, R115, R114 ;  /* 0x000000727371723e */ /* 0x000fe400000000ff */
[----:B------:R-:W-:Y:S01]  /*fc80*/  F2FP.F16.F32.PACK_AB R114, R117, R116 ;  /* 0x000000747572723e */ /* 0x000fe200000000ff */
[----:B------:R-:W-:Y:S01]  /*fc90*/  STSM.16.M88.4 [R54], R104 ;  /* 0x0000006836007844 */ /* 0x000fe20000000200 */
[----:B------:R-:W-:Y:S02]  /*fca0*/  F2FP.F16.F32.PACK_AB R115, R119, R118 ;  /* 0x000000767773723e */ /* 0x000fe400000000ff */
[----:B-1----:R-:W-:-:S03]  /*fcb0*/  ISETP.NE.U32.AND P0, PT, R36, RZ, PT ;  /* 0x000000ff2400720c */ /* 0x002fc60003f05070 */
[----:B------:R1:W-:Y:S01]  /*fcc0*/  STSM.16.M88.4 [R3], R112 ;  /* 0x0000007003007844 */ /* 0x0003e20000000200 */
[----:B------:R-:W-:Y:S01]  /*fcd0*/  BAR.SYNC.DEFER_BLOCKING 0x1, 0x100 ;  /* 0x0044000000007b1d */ /* 0x000fe20000010000 */
[----:B------:R-:W-:Y:S02]  /*fce0*/  ISETP.NE.AND.EX P0, PT, R37, RZ, PT, P0 ;  /* 0x000000ff2500720c */ /* 0x000fe40003f05300 */
[----:B--2---:R-:W-:-:S04]  /*fcf0*/  ISETP.NE.U32.AND P2, PT, R4, RZ, PT ;  /* 0x000000ff0400720c */ /* 0x004fc80003f45070 */
[----:B------:R-:W-:-:S13]  /*fd00*/  ISETP.NE.AND.EX P2, PT, R5, RZ, PT, P2 ;  /* 0x000000ff0500720c */ /* 0x000fda0003f45320 */
[----:B------:R-:W2:Y:S01]  /*fd10*/  @P2 LDC.64 R4, c[0x0][0xc08] ;  /* 0x00030200ff042b82 */ /* 0x000ea20000000a00 */
[----:B-1----:R-:W-:Y:S01]  /*fd20*/  IMAD.U32 R3, RZ, RZ, UR4 ;  /* 0x00000004ff037e24 */ /* 0x002fe2000f8e00ff */
[----:B------:R1:W5:Y:S01]  /*fd30*/  @P0 LDG.E R64, desc[UR36][R12.64] ;  /* 0x000000240c400981 */ /* 0x000362000c1e1900 */
[----:B---3--:R-:W-:-:S13]  /*fd40*/  ISETP.NE.AND P1, PT, R40, 0x1, PT ;  /* 0x000000012800780c */ /* 0x008fda0003f25270 */
[----:B------:R-:W3:Y:S01]  /*fd50*/  @P1 LDC R6, c[0x0][0xbec] ;  /* 0x0002fb00ff061b82 */ /* 0x000ee20000000800 */
[----:B--2---:R-:W-:-:S07]  /*fd60*/  @P2 IMAD.WIDE R4, R199, 0x4, R4 ;  /* 0x00000004c7042825 */ /* 0x004fce00078e0204 */
[----:B------:R-:W2:Y:S01]  /*fd70*/  @P1 LDC R9, c[0x0][0xbf0] ;  /* 0x0002fc00ff091b82 */ /* 0x000ea20000000800 */
[----:B------:R1:W5:Y:S01]  /*fd80*/  @P2 LDG.E R3, desc[UR36][R4.64] ;  /* 0x0000002404032981 */ /* 0x000362000c1e1900 */
[----:B------:R-:W-:Y:S05]  /*fd90*/  @P2 BRA `(.L_x_4623) ;  /* 0x0000000000102947 */ /* 0x000fea0003800000 */
[----:B------:R-:W-:Y:S05]  /*fda0*/  @!P0 BRA `(.L_x_4623) ;  /* 0x00000000000c8947 */ /* 0x000fea0003800000 */
[----:B-1----:R-:W4:Y:S04]  /*fdb0*/  LDG.E R4, desc[UR36][R12.64] ;  /* 0x000000240c047981 */ /* 0x002f28000c1e1900 */
[----:B-----5:R-:W4:Y:S02]  /*fdc0*/  LDG.E R3, desc[UR36][R12.64+0x4] ;  /* 0x000004240c037981 */ /* 0x020f24000c1e1900 */
[----:B----4-:R-:W-:-:S07]  /*fdd0*/  IMAD.IADD R3, R3, 0x1, -R4 ;  /* 0x0000000103037824 */ /* 0x010fce00078e0a04 */
.L_x_4623:
[----:B------:R-:W-:Y:S01]  /*fde0*/  SHF.R.S32.HI R18, RZ, 0x1f, R198 ;  /* 0x0000001fff127819 */ /* 0x000fe200000114c6 */
[----:B-1----:R-:W-:Y:S01]  /*fdf0*/  IMAD.IADD R13, R192, 0x1, R22 ;  /* 0x00000001c00d7824 */ /* 0x002fe200078e0216 */
[----:B------:R-:W-:Y:S01]  /*fe00*/  ULDC.64 UR4, c[0x0][0xb90] ;  /* 0x0002e40000047ab9 */ /* 0x000fe20000000a00 */
[----:B-----5:R-:W-:Y:S01]  /*fe10*/  SHF.R.S32.HI R65, RZ, 0x1f, R64 ;  /* 0x0000001fff417819 */ /* 0x020fe20000011440 */
[----:B------:R-:W-:Y:S01]  /*fe20*/  IMAD.IADD R14, R205, 0x1, R22 ;  /* 0x00000001cd0e7824 */ /* 0x000fe200078e0216 */
[----:B------:R-:W-:Y:S01]  /*fe30*/  SHF.R.S32.HI R8, RZ, 0x1f, R199 ;  /* 0x0000001fff087819 */ /* 0x000fe200000114c7 */
[----:B------:R-:W-:Y:S01]  /*fe40*/  IMAD R5, R18, UR4, RZ ;  /* 0x0000000412057c24 */ /* 0x000fe2000f8e02ff */
[----:B------:R-:W-:Y:S01]  /*fe50*/  SEL R67, R199, RZ, !P0 ;  /* 0x000000ffc7437207 */ /* 0x000fe20004000000 */
[----:B---3--:R-:W-:Y:S01]  /*fe60*/  @P1 IMAD.HI.U32 R6, R13, R6, RZ ;  /* 0x000000060d061227 */ /* 0x008fe200078e00ff */
[----:B------:R-:W-:Y:S01]  /*fe70*/  SEL R66, R8, RZ, !P0 ;  /* 0x000000ff08427207 */ /* 0x000fe20004000000 */
[----:B------:R-:W1:Y:S02]  /*fe80*/  @P1 LDC R71, c[0x0][0xbec] ;  /* 0x0002fb00ff471b82 */ /* 0x000e640000000800 */
[----:B------:R-:W-:Y:S01]  /*fe90*/  IMAD.MOV.U32 R7, RZ, RZ, R13 ;  /* 0x000000ffff077224 */ /* 0x000fe200078e000d */
[----:B--2---:R-:W-:Y:S01]  /*fea0*/  @P1 SHF.R.U32.HI R7, RZ, R9, R6 ;  /* 0x00000009ff071219 */ /* 0x004fe20000011606 */
[----:B------:R-:W-:-:S02]  /*feb0*/  IMAD R11, R198, UR5, R5 ;  /* 0x00000005c60b7c24 */ /* 0x000fc4000f8e0205 */
[----:B------:R-:W-:Y:S01]  /*fec0*/  IMAD.WIDE.U32 R4, R198, UR4, R64 ;  /* 0x00000004c6047c25 */ /* 0x000fe2000f8e0040 */
[----:B------:R-:W-:Y:S01]  /*fed0*/  ULDC.64 UR4, c[0x0][0xb98] ;  /* 0x0002e60000047ab9 */ /* 0x000fe20000000a00 */
[----:B------:R-:W2:Y:S02]  /*fee0*/  @P1 LDC R73, c[0x0][0xbf0] ;  /* 0x0002fc00ff491b82 */ /* 0x000ea40000000800 */
[----:B------:R-:W-:Y:S02]  /*fef0*/  IMAD R9, R200, 0x40, R193 ;  /* 0x00000040c8097824 */ /* 0x000fe400078e02c1 */
[----:B------:R-:W-:Y:S02]  /*ff00*/  IMAD.IADD R5, R5, 0x1, R11 ;  /* 0x0000000105057824 */ /* 0x000fe400078e020b */
[----:B------:R-:W-:Y:S02]  /*ff10*/  IMAD.MOV R11, RZ, RZ, -R7 ;  /* 0x000000ffff0b7224 */ /* 0x000fe400078e0a07 */
[----:B------:R-:W-:-:S04]  /*ff20*/  IMAD.WIDE R20, R9, 0x2, R20 ;  /* 0x0000000209147825 */ /* 0x000fc800078e0214 */
[----:B------:R-:W-:Y:S01]  /*ff30*/  IMAD R6, R66, UR4, RZ ;  /* 0x0000000442067c24 */ /* 0x000fe2000f8e02ff */
[C---:B------:R-:W-:Y:S01]  /*ff40*/  IADD3 R29, P3, R20.reuse, 0x6000, RZ ;  /* 0x00006000141d7810 */ /* 0x040fe20007f7e0ff */
[C---:B------:R-:W-:Y:S01]  /*ff50*/  IMAD.WIDE.U32 R4, R67.reuse, UR4, R4 ;  /* 0x0000000443047c25 */ /* 0x040fe2000f8e0004 */
[C---:B------:R-:W-:Y:S02]  /*ff60*/  IADD3 R25, P5, R20.reuse, 0x3000, RZ ;  /* 0x0000300014197810 */ /* 0x040fe40007fbe0ff */
[----:B------:R-:W-:Y:S01]  /*ff70*/  IADD3 R49, P4, R20, 0x4000, RZ ;  /* 0x0000400014317810 */ /* 0x000fe20007f9e0ff */
[----:B------:R-:W-:Y:S01]  /*ff80*/  IMAD R9, R40, R11, R13 ;  /* 0x0000000b28097224 */ /* 0x000fe200078e020d */
[----:B------:R-:W-:Y:S01]  /*ff90*/  SHF.R.S32.HI R11, RZ, 0x1f, R7 ;  /* 0x0000001fff0b7819 */ /* 0x000fe20000011407 */
[----:B------:R-:W-:Y:S01]  /*ffa0*/  IMAD R8, R67, UR5, R6 ;  /* 0x0000000543087c24 */ /* 0x000fe2000f8e0206 */
[----:B------:R-:W-:Y:S01]  /*ffb0*/  IADD3 R4, P0, R7, R4, RZ ;  /* 0x0000000407047210 */ /* 0x000fe20007f1e0ff */
[----:B------:R-:W-:Y:S01]  /*ffc0*/  ULDC.64 UR4, c[0x0][0xb88] ;  /* 0x0002e20000047ab9 */ /* 0x000fe20000000a00 */
[----:B------:R-:W-:Y:S01]  /*ffd0*/  SHF.R.S32.HI R6, RZ, 0x1f, R9 ;  /* 0x0000001fff067819 */ /* 0x000fe20000011409 */
[----:B------:R-:W-:Y:S01]  /*ffe0*/  IMAD R69, R3, R40, RZ ;  /* 0x0000002803457224 */ /* 0x000fe200078e02ff */
[----:B------:R-:W-:-:S02]  /*fff0*/  IADD3.X R5, R11, R5, R8, P0, !PT ;  /* 0x000000050b057210 */ /* 0x000fc400007fe408 */
[----:B------:R-:W-:Y:S01]  /*10000*/  IADD3 R7, P2, R20, 0x1000, RZ ;  /* 0x0000100014077810 */ /* 0x000fe20007f5e0ff */
[----:B------:R-:W-:Y:S01]  /*10010*/  IMAD R6, R6, UR4, RZ ;  /* 0x0000000406067c24 */ /* 0x000fe2000f8e02ff */
[----:B------:R-:W-:Y:S01]  /*10020*/  IADD3 R13, P6, R20, 0x2000, RZ ;  /* 0x00002000140d7810 */ /* 0x000fe20007fde0ff */
[----:B------:R-:W-:Y:S01]  /*10030*/  IMAD.WIDE.U32 R4, R9, UR4, R4 ;  /* 0x0000000409047c25 */ /* 0x000fe2000f8e0004 */
[----:B------:R-:W-:Y:S02]  /*10040*/  LOP3.LUT R8, R7, 0x380, RZ, 0xc0, !PT ;  /* 0x0000038007087812 */ /* 0x000fe400078ec0ff */
[----:B------:R-:W-:Y:S01]  /*10050*/  LOP3.LUT R28, R29, 0x380, RZ, 0xc0, !PT ;  /* 0x000003801d1c7812 */ /* 0x000fe200078ec0ff */
[----:B------:R-:W-:Y:S01]  /*10060*/  IMAD R11, R9, UR5, R6 ;  /* 0x00000005090b7c24 */ /* 0x000fe2000f8e0206 */
[----:B------:R-:W-:Y:S01]  /*10070*/  ULDC.64 UR4, c[0x0][0xb50] ;  /* 0x0002d40000047ab9 */ /* 0x000fe20000000a00 */
[----:B------:R-:W-:Y:S01]  /*10080*/  SHF.R.U64 R8, R8, 0x3, RZ ;  /* 0x0000000308087819 */ /* 0x000fe200000012ff */
[----:B------:R-:W-:Y:S01]  /*10090*/  IMAD.X R9, RZ, RZ, R21, P2 ;  /* 0x000000ffff097224 */ /* 0x000fe200010e0615 */
[----:B------:R-:W-:Y:S01]  /*100a0*/  LEA R10, P0, R4, UR4, 0x2 ;  /* 0x00000004040a7c11 */ /* 0x000fe2000f8010ff */
[----:B------:R-:W-:Y:S01]  /*100b0*/  IMAD.IADD R5, R5, 0x1, R11 ;  /* 0x0000000105057824 */ /* 0x000fe200078e020b */
[----:B------:R-:W-:-:S02]  /*100c0*/  LOP3.LUT R8, R8, R7, RZ, 0x3c, !PT ;  /* 0x0000000708087212 */ /* 0x000fc400078e3cff */
[----:B------:R-:W-:Y:S01]  /*100d0*/  IADD3 R33, P2, R20, 0x7000, RZ ;  /* 0x0000700014217810 */ /* 0x000fe20007f5e0ff */
[----:B------:R-:W-:Y:S01]  /*100e0*/  SHFL.IDX PT, R46, R10, RZ, 0x1c1f ;  /* 0x001c1fff0a2e7589 */ /* 0x000fe200000e0000 */
[----:B------:R-:W-:Y:S01]  /*100f0*/  LEA.HI.X R7, R4, UR5, R5, 0x2, P0 ;  /* 0x0000000504077c11 */ /* 0x000fe200080f1405 */
[----:B------:R-:W-:Y:S01]  /*10100*/  VIADD R4, R14, 0x8 ;  /* 0x000000080e047836 */ /* 0x000fe20000000000 */
[----:B------:R-:W-:Y:S01]  /*10110*/  IADD3 R37, P0, R20, 0x5000, RZ ;  /* 0x0000500014257810 */ /* 0x000fe20007f1e0ff */
[----:B------:R-:W-:Y:S01]  /*10120*/  SHFL.IDX PT, R54, R10, 0x1, 0x1c1f ;  /* 0x003c1f000a367f89 */ /* 0x000fe200000e0000 */
[----:B------:R-:W-:Y:S01]  /*10130*/  LOP3.LUT R32, R33, 0x380, RZ, 0xc0, !PT ;  /* 0x0000038021207812 */ /* 0x000fe200078ec0ff */
[----:B------:R-:W-:Y:S01]  /*10140*/  ULDC.64 UR4, c[0x0][0xaa0] ;  /* 0x0002a80000047ab9 */ /* 0x000fe20000000a00 */
[----:B------:R-:W-:Y:S01]  /*10150*/  LOP3.LUT R36, R37, 0x380, RZ, 0xc0, !PT ;  /* 0x0000038025247812 */ /* 0x000fe200078ec0ff */
[----:B------:R-:W3:Y:S01]  /*10160*/  SHFL.IDX PT, R47, R7, RZ, 0x1c1f ;  /* 0x001c1fff072f7589 */ /* 0x000ee200000e0000 */
[----:B------:R-:W-:-:S02]  /*10170*/  LOP3.LUT R12, R13, 0x380, RZ, 0xc0, !PT ;  /* 0x000003800d0c7812 */ /* 0x000fc400078ec0ff */
[----:B------:R-:W-:Y:S01]  /*10180*/  SHF.R.U64 R36, R36, 0x3, RZ ;  /* 0x0000000324247819 */ /* 0x000fe200000012ff */
[----:B------:R-:W4:Y:S01]  /*10190*/  SHFL.IDX PT, R55, R7, 0x1, 0x1c1f ;  /* 0x003c1f0007377f89 */ /* 0x000f2200000e0000 */
[----:B------:R-:W-:Y:S02]  /*101a0*/  LOP3.LUT R24, R25, 0x380, RZ, 0xc0, !PT ;  /* 0x0000038019187812 */ /* 0x000fe400078ec0ff */
[----:B------:R-:W-:Y:S02]  /*101b0*/  LOP3.LUT R48, R49, 0x380, RZ, 0xc0, !PT ;  /* 0x0000038031307812 */ /* 0x000fe400078ec0ff */
[----:B------:R-:W-:Y:S02]  /*101c0*/  SHF.R.U64 R28, R28, 0x3, RZ ;  /* 0x000000031c1c7819 */ /* 0x000fe400000012ff */
[----:B------:R-:W-:Y:S01]  /*101d0*/  LOP3.LUT R36, R36, R37, RZ, 0x3c, !PT ;  /* 0x0000002524247212 */ /* 0x000fe200078e3cff */
[----:B------:R-:W-:Y:S01]  /*101e0*/  IMAD.X R37, RZ, RZ, R21, P0 ;  /* 0x000000ffff257224 */ /* 0x000fe200000e0615 */
[----:B------:R-:W-:-:S02]  /*101f0*/  SHF.R.U64 R32, R32, 0x3, RZ ;  /* 0x0000000320207819 */ /* 0x000fc400000012ff */
[----:B------:R-:W-:Y:S02]  /*10200*/  SHF.R.U64 R12, R12, 0x3, RZ ;  /* 0x000000030c0c7819 */ /* 0x000fe400000012ff */
[----:B------:R-:W-:Y:S02]  /*10210*/  SHF.R.U64 R24, R24, 0x3, RZ ;  /* 0x0000000318187819 */ /* 0x000fe400000012ff */
[----:B------:R-:W-:Y:S02]  /*10220*/  SHF.R.U64 R48, R48, 0x3, RZ ;  /* 0x0000000330307819 */ /* 0x000fe400000012ff */
[----:B------:R-:W-:Y:S02]  /*10230*/  LOP3.LUT P0, RZ, R202, 0x3, RZ, 0xc0, !PT ;  /* 0x00000003caff7812 */ /* 0x000fe4000780c0ff */
[----:B------:R-:W-:Y:S01]  /*10240*/  LOP3.LUT R28, R28, R29, RZ, 0x3c, !PT ;  /* 0x0000001d1c1c7212 */ /* 0x000fe200078e3cff */
[--C-:B------:R-:W-:Y:S01]  /*10250*/  IMAD.X R29, RZ, RZ, R21.reuse, P3 ;  /* 0x000000ffff1d7224 */ /* 0x100fe200018e0615 */
[----:B------:R-:W-:Y:S01]  /*10260*/  LOP3.LUT R32, R32, R33, RZ, 0x3c, !PT ;  /* 0x0000002120207212 */ /* 0x000fe200078e3cff */
[----:B------:R-:W-:Y:S01]  /*10270*/  IMAD.X R33, RZ, RZ, R21, P2 ;  /* 0x000000ffff217224 */ /* 0x000fe200010e0615 */
[----:B------:R-:W-:-:S02]  /*10280*/  IADD3 R6, P3, R20, 0xb000, RZ ;  /* 0x0000b00014067810 */ /* 0x000fc40007f7e0ff */
[----:B------:R-:W-:Y:S01]  /*10290*/  LOP3.LUT R12, R12, R13, RZ, 0x3c, !PT ;  /* 0x0000000d0c0c7212 */ /* 0x000fe200078e3cff */
[--C-:B------:R-:W-:Y:S01]  /*102a0*/  IMAD.X R13, RZ, RZ, R21.reuse, P6 ;  /* 0x000000ffff0d7224 */ /* 0x100fe200030e0615 */
[----:B------:R-:W-:Y:S01]  /*102b0*/  LOP3.LUT R24, R24, R25, RZ, 0x3c, !PT ;  /* 0x0000001918187212 */ /* 0x000fe200078e3cff */
[--C-:B------:R-:W-:Y:S01]  /*102c0*/  IMAD.X R25, RZ, RZ, R21.reuse, P5 ;  /* 0x000000ffff197224 */ /* 0x100fe200028e0615 */
[----:B------:R-:W-:Y:S01]  /*102d0*/  LOP3.LUT R48, R48, R49, RZ, 0x3c, !PT ;  /* 0x0000003130307212 */ /* 0x000fe200078e3cff */
[--C-:B------:R-:W-:Y:S01]  /*102e0*/  IMAD.X R49, RZ, RZ, R21.reuse, P4 ;  /* 0x000000ffff317224 */ /* 0x100fe200020e0615 */
[-C--:B------:R-:W-:Y:S01]  /*102f0*/  ISETP.GE.OR P2, PT, R14, R69.reuse, P0 ;  /* 0x000000450e00720c */ /* 0x080fe20000746670 */
[----:B------:R-:W-:Y:S01]  /*10300*/  IMAD.X R45, RZ, RZ, R21, P3 ;  /* 0x000000ffff2d7224 */ /* 0x000fe200018e0615 */
[----:B------:R-:W-:Y:S02]  /*10310*/  ISETP.GE.OR P0, PT, R4, R69, P0 ;  /* 0x000000450400720c */ /* 0x000fe40000706670 */
[----:B------:R-:W-:-:S02]  /*10320*/  IADD3 R61, P6, R20, 0x8000, RZ ;  /* 0x00008000143d7810 */ /* 0x000fc40007fde0ff */
[C---:B------:R-:W-:Y:S02]  /*10330*/  IADD3 R57, P5, R20.reuse, 0x9000, RZ ;  /* 0x0000900014397810 */ /* 0x040fe40007fbe0ff */
[C---:B------:R-:W-:Y:S02]  /*10340*/  IADD3 R53, P4, R20.reuse, 0xa000, RZ ;  /* 0x0000a00014357810 */ /* 0x040fe40007f9e0ff */
[----:B------:R-:W-:Y:S02]  /*10350*/  LOP3.LUT R5, R20, 0x380, RZ, 0xc0, !PT ;  /* 0x0000038014057812 */ /* 0x000fe400078ec0ff */
[----:B------:R-:W-:Y:S01]  /*10360*/  LOP3.LUT R3, R6, 0x380, RZ, 0xc0, !PT ;  /* 0x0000038006037812 */ /* 0x000fe200078ec0ff */
[----:B---3--:R-:W-:Y:S01]  /*10370*/  @!P2 ST.E desc[UR36][R46.64], R0 ;  /* 0x000000002e00a985 */ /* 0x008fe2000c101924 */
[----:B------:R-:W-:Y:S02]  /*10380*/  LOP3.LUT R60, R61, 0x380, RZ, 0xc0, !PT ;  /* 0x000003803d3c7812 */ /* 0x000fe400078ec0ff */
[----:B------:R-:W-:Y:S01]  /*10390*/  LOP3.LUT R56, R57, 0x380, RZ, 0xc0, !PT ;  /* 0x0000038039387812 */ /* 0x000fe200078ec0ff */
[----:B----4-:R3:W-:Y:S01]  /*103a0*/  @!P0 ST.E desc[UR36][R54.64], R2 ;  /* 0x0000000236008985 */ /* 0x0107e2000c101924 */
[----:B------:R-:W-:-:S02]  /*103b0*/  LOP3.LUT R52, R53, 0x380, RZ, 0xc0, !PT ;  /* 0x0000038035347812 */ /* 0x000fc400078ec0ff */
[----:B------:R-:W-:Y:S01]  /*103c0*/  SHF.R.U64 R5, R5, 0x3, RZ ;  /* 0x0000000305057819 */ /* 0x000fe200000012ff */
[----:B------:R-:W5:Y:S01]  /*103d0*/  LD.E.128 R8, desc[UR36][R8.64] ;  /* 0x0000002408087980 */ /* 0x000f62000c101d00 */
[----:B------:R-:W-:Y:S02]  /*103e0*/  SHF.R.U64 R3, R3, 0x3, RZ ;  /* 0x0000000303037819 */ /* 0x000fe400000012ff */
[----:B------:R-:W-:Y:S01]  /*103f0*/  SHF.R.U64 R60, R60, 0x3, RZ ;  /* 0x000000033c3c7819 */ /* 0x000fe200000012ff */
[----:B------:R-:W5:Y:S01]  /*10400*/  LD.E.128 R12, desc[UR36][R12.64] ;  /* 0x000000240c0c7980 */ /* 0x000f62000c101d00 */
[----:B------:R-:W-:Y:S02]  /*10410*/  SHF.R.U64 R56, R56, 0x3, RZ ;  /* 0x0000000338387819 */ /* 0x000fe400000012ff */
[----:B------:R-:W-:Y:S01]  /*10420*/  SHF.R.U64 R52, R52, 0x3, RZ ;  /* 0x0000000334347819 */ /* 0x000fe200000012ff */
[----:B------:R-:W5:Y:S01]  /*10430*/  LD.E.128 R24, desc[UR36][R24.64] ;  /* 0x0000002418187980 */ /* 0x000f62000c101d00 */
[----:B------:R-:W-:-:S02]  /*10440*/  LOP3.LUT R20, R5, R20, RZ, 0x3c, !PT ;  /* 0x0000001405147212 */ /* 0x000fc400078e3cff */
[----:B------:R-:W-:Y:S01]  /*10450*/  LOP3.LUT R44, R3, R6, RZ, 0x3c, !PT ;  /* 0x00000006032c7212 */ /* 0x000fe200078e3cff */
[----:B------:R-:W-:Y:S01]  /*10460*/  IMAD R3, R65, UR4, RZ ;  /* 0x0000000441037c24 */ /* 0x000fe2000f8e02ff */
[----:B------:R-:W-:Y:S01]  /*10470*/  LOP3.LUT R60, R60, R61, RZ, 0x3c, !PT ;  /* 0x0000003d3c3c7212 */ /* 0x000fe200078e3cff */
[--C-:B------:R-:W-:Y:S01]  /*10480*/  IMAD.X R61, RZ, RZ, R21.reuse, P6 ;  /* 0x000000ffff3d7224 */ /* 0x100fe200030e0615 */
[----:B------:R-:W-:Y:S01]  /*10490*/  LOP3.LUT R56, R56, R57, RZ, 0x3c, !PT ;  /* 0x0000003938387212 */ /* 0x000fe200078e3cff */
[--C-:B------:R-:W-:Y:S01]  /*104a0*/  IMAD.X R57, RZ, RZ, R21.reuse, P5 ;  /* 0x000000ffff397224 */ /* 0x100fe200028e0615 */
[----:B------:R-:W-:Y:S01]  /*104b0*/  LOP3.LUT R52, R52, R53, RZ, 0x3c, !PT ;  /* 0x0000003534347212 */ /* 0x000fe200078e3cff */
[----:B------:R-:W-:Y:S01]  /*104c0*/  IMAD.X R53, RZ, RZ, R21, P4 ;  /* 0x000000ffff357224 */ /* 0x000fe200020e0615 */
[----:B------:R4:W5:Y:S04]  /*104d0*/  LD.E.128 R4, desc[UR36][R20.64] ;  /* 0x0000002414047980 */ /* 0x000968000c101d00 */
[----:B------:R-:W5:Y:S04]  /*104e0*/  LD.E.128 R48, desc[UR36][R48.64] ;  /* 0x0000002430307980 */ /* 0x000f68000c101d00 */
[----:B------:R-:W5:Y:S01]  /*104f0*/  LD.E.128 R36, desc[UR36][R36.64] ;  /* 0x0000002424247980 */ /* 0x000f62000c101d00 */
[----:B----4-:R-:W-:-:S02]  /*10500*/  IMAD R21, R64, UR5, R3 ;  /* 0x0000000540157c24 */ /* 0x010fc4000f8e0203 */
[----:B---3--:R-:W-:Y:S01]  /*10510*/  IMAD.WIDE.U32 R2, R64, UR4, RZ ;  /* 0x0000000440027c25 */ /* 0x008fe2000f8e00ff */
[----:B------:R-:W-:Y:S01]  /*10520*/  ULDC.64 UR4, c[0x0][0xae8] ;  /* 0x0002ba0000047ab9 */ /* 0x000fe20000000a00 */
[----:B------:R-:W5:Y:S02]  /*10530*/  LD.E.128 R28, desc[UR36][R28.64] ;  /* 0x000000241c1c7980 */ /* 0x000f64000c101d00 */
[----:B------:R-:W-:Y:S02]  /*10540*/  IMAD.IADD R3, R3, 0x1, R21 ;  /* 0x0000000103037824 */ /* 0x000fe400078e0215 */
[----:B------:R-:W-:Y:S01]  /*10550*/  IMAD R21, R197, 0x20, R200 ;  /* 0x00000020c5157824 */ /* 0x000fe200078e02c8 */
[----:B------:R-:W5:Y:S01]  /*10560*/  LD.E.128 R32, desc[UR36][R32.64] ;  /* 0x0000002420207980 */ /* 0x000f62000c101d00 */
[----:B------:R-:W-:Y:S02]  /*10570*/  IMAD R65, R18, UR4, RZ ;  /* 0x0000000412417c24 */ /* 0x000fe4000f8e02ff */
[----:B------:R-:W-:Y:S01]  /*10580*/  IMAD.IADD R20, R22, 0x1, R21 ;  /* 0x0000000116147824 */ /* 0x000fe200078e0215 */
[----:B------:R-:W5:Y:S01]  /*10590*/  LD.E.128 R60, desc[UR36][R60.64] ;  /* 0x000000243c3c7980 */ /* 0x000f62000c101d00 */
[----:B------:R-:W-:-:S02]  /*105a0*/  IMAD R65, R198, UR5, R65 ;  /* 0x00000005c6417c24 */ /* 0x000fc4000f8e0241 */
[----:B-1----:R-:W-:Y:S01]  /*105b0*/  @P1 IMAD.HI.U32 R0, R20, R71, RZ ;  /* 0x0000004714001227 */ /* 0x002fe200078e00ff */
[----:B------:R-:W5:Y:S03]  /*105c0*/  LD.E.128 R56, desc[UR36][R56.64] ;  /* 0x0000002438387980 */ /* 0x000f66000c101d00 */
[----:B------:R-:W-:Y:S01]  /*105d0*/  IMAD.WIDE.U32 R2, R198, UR4, R2 ;  /* 0x00000004c6027c25 */ /* 0x000fe2000f8e0002 */
[----:B------:R-:W-:Y:S01]  /*105e0*/  ULDC.64 UR4, c[0x0][0xaf0] ;  /* 0x0002bc0000047ab9 */ /* 0x000fe20000000a00 */
[----:B------:R-:W5:Y:S02]  /*105f0*/  LD.E.128 R52, desc[UR36][R52.64] ;  /* 0x0000002434347980 */ /* 0x000f64000c101d00 */
[----:B------:R-:W-:Y:S01]  /*10600*/  IMAD.MOV.U32 R21, RZ, RZ, R20 ;  /* 0x000000ffff157224 */ /* 0x000fe200078e0014 */
[----:B--2---:R-:W-:Y:S01]  /*10610*/  @P1 SHF.R.U32.HI R21, RZ, R73, R0 ;  /* 0x00000049ff151219 */ /* 0x004fe20000011600 */
[----:B------:R-:W-:Y:S01]  /*10620*/  IMAD.IADD R3, R3, 0x1, R65 ;  /* 0x0000000103037824 */ /* 0x000fe200078e0241 */
[----:B------:R-:W5:Y:S01]  /*10630*/  LD.E.128 R44, desc[UR36][R44.64] ;  /* 0x000000242c2c7980 */ /* 0x000f62000c101d00 */
[----:B------:R-:W-:Y:S01]  /*10640*/  IMAD R18, R66, UR4, RZ ;  /* 0x0000000442127c24 */ /* 0x000fe2000f8e02ff */
[----:B------:R-:W-:Y:S01]  /*10650*/  SHF.R.S32.HI R0, RZ, 0x1f, R21 ;  /* 0x0000001fff007819 */ /* 0x000fe20000011415 */
[C---:B------:R-:W-:Y:S01]  /*10660*/  IMAD.WIDE.U32 R2, R67.reuse, UR4, R2 ;  /* 0x0000000443027c25 */ /* 0x040fe2000f8e0002 */
[----:B------:R-:W-:Y:S01]  /*10670*/  @!PT LDS RZ, [RZ] ;  /* 0x00000000fffff984 */ /* 0x000fe20000000800 */
[----:B------:R-:W-:Y:S01]  /*10680*/  @!PT LDS RZ, [RZ] ;  /* 0x00000000fffff984 */ /* 0x000fe20000000800 */
[----:B------:R-:W-:Y:S01]  /*10690*/  @!PT LDS RZ, [RZ] ;  /* 0x00000000fffff984 */ /* 0x000fe20000000800 */
[----:B------:R-:W-:Y:S01]  /*106a0*/  @!PT LDS RZ, [RZ] ;  /* 0x00000000fffff984 */ /* 0x000fe20000000800 */
[----:B------:R1:W-:Y:S06]  /*106b0*/  MEMBAR.ALL.CTA ;  /* 0x0000000000007992 */ /* 0x0003ec0000008000 */
[----:B-1----:R-:W1:Y:S01]  /*106c0*/  FENCE.VIEW.ASYNC.S ;  /* 0x00000000000073c6 */ /* 0x002e620000000000 */
[----:B------:R-:W-:Y:S01]  /*106d0*/  IMAD R65, R67, UR5, R18 ;  /* 0x0000000543417c24 */ /* 0x000fe2000f8e0212 */
[----:B------:R-:W-:Y:S01]  /*106e0*/  ULDC.64 UR4, c[0x0][0xae0] ;  /* 0x0002b80000047ab9 */ /* 0x000fe20000000a00 */
[----:B------:R-:W-:-:S02]  /*106f0*/  IMAD.MOV R67, RZ, RZ, -R21 ;  /* 0x000000ffff437224 */ /* 0x000fc400078e0a15 */
[----:B------:R-:W-:Y:S02]  /*10700*/  IMAD.IADD R3, R3, 0x1, R65 ;  /* 0x0000000103037824 */ /* 0x000fe400078e0241 */
[----:B------:R-:W-:Y:S02]  /*10710*/  IMAD R0, R0, UR4, RZ ;  /* 0x0000000400007c24 */ /* 0x000fe4000f8e02ff */
[----:B------:R-:W-:Y:S02]  /*10720*/  IMAD R65, R40, R67, R20 ;  /* 0x0000004328417224 */ /* 0x000fe400078e0214 */
[C---:B------:R-:W-:Y:S02]  /*10730*/  IMAD R67, R21.reuse, UR5, R0 ;  /* 0x0000000515437c24 */ /* 0x040fe4000f8e0200 */
[----:B------:R-:W-:Y:S01]  /*10740*/  IMAD.WIDE.U32 R2, R21, UR4, R2 ;  /* 0x0000000415027c25 */ /* 0x000fe2000f8e0002 */
[----:B------:R-:W-:Y:S01]  /*10750*/  SHF.R.S32.HI R0, RZ, 0x1f, R65 ;  /* 0x0000001fff007819 */ /* 0x000fe20000011441 */
[----:B------:R-:W-:-:S02]  /*10760*/  ULDC.64 UR4, c[0x0][0xad8] ;  /* 0x0002b60000047ab9 */ /* 0x000fc40000000a00 */
[----:B------:R-:W-:Y:S02]  /*10770*/  IMAD.IADD R3, R3, 0x1, R67 ;  /* 0x0000000103037824 */ /* 0x000fe400078e0243 */
[----:B------:R-:W-:Y:S02]  /*10780*/  IMAD R18, R0, UR4, RZ ;  /* 0x0000000400127c24 */ /* 0x000fe4000f8e02ff */
[----:B------:R-:W-:Y:S02]  /*10790*/  IMAD.IADD R40, R200, 0x1, R22 ;  /* 0x00000001c8287824 */ /* 0x000fe400078e0216 */
[C---:B------:R-:W-:Y:S02]  /*107a0*/  IMAD R21, R65.reuse, UR5, R18 ;  /* 0x0000000541157c24 */ /* 0x040fe4000f8e0212 */
[----:B------:R-:W-:Y:S01]  /*107b0*/  IMAD.WIDE.U32 R2, R65, UR4, R2 ;  /* 0x0000000441027c25 */ /* 0x000fe2000f8e0002 */
[----:B------:R-:W-:Y:S01]  /*107c0*/  ISETP.GE.AND P2, PT, R40, R69, PT ;  /* 0x000000452800720c */ /* 0x000fe20003f46270 */
[----:B------:R-:W-:-:S02]  /*107d0*/  ULDC.64 UR4, c[0x0][0xa80] ;  /* 0x0002a00000047ab9 */ /* 0x000fc40000000a00 */
[----:B------:R-:W-:Y:S01]  /*107e0*/  VIADD R0, R40, 0x20 ;  /* 0x0000002028007836 */ /* 0x000fe20000000000 */
[----:B------:R-:W-:Y:S01]  /*107f0*/  LEA R18, P3, R2, UR4, 0x1 ;  /* 0x0000000402127c11 */ /* 0x000fe2000f8608ff */
[----:B------:R-:W-:Y:S02]  /*10800*/  IMAD.IADD R3, R3, 0x1, R21 ;  /* 0x0000000103037824 */ /* 0x000fe400078e0215 */
[----:B0-----:R-:W-:Y:S01]  /*10810*/  VIADD R17, R17, 0x30820 ;  /* 0x0003082011117836 */ /* 0x001fe20000000000 */
[-C--:B------:R-:W-:Y:S01]  /*10820*/  ISETP.GE.AND P1, PT, R0, R69.reuse, PT ;  /* 0x000000450000720c */ /* 0x080fe20003f26270 */
[----:B------:R-:W-:Y:S01]  /*10830*/  VIADD R0, R40, 0x40 ;  /* 0x0000004028007836 */ /* 0x000fe20000000000 */
[----:B------:R-:W-:Y:S02]  /*10840*/  LEA.HI.X R22, R2, UR5, R3, 0x1, P3 ;  /* 0x0000000502167c11 */ /* 0x000fe400098f0c03 */
[----:B------:R-:W-:Y:S01]  /*10850*/  PRMT R17, RZ, 0x654, R17 ;  /* 0x00000654ff117816 */ /* 0x000fe20000000011 */
[----:B-1----:R0:W1:Y:S01]  /*10860*/  SHFL.IDX PT, R64, R18, RZ, 0x181f ;  /* 0x00181fff12407589 */ /* 0x00206200000e0000 */
        /* <DEDUP_REMOVED lines=12> */
[C---:B------:R-:W-:Y:S02]  /*10930*/  @!P2 LEA R64, P6, R196.reuse, R64, 0x1 ;  /* 0x00000040c440a211 */ /* 0x040fe400078c08ff */
[-C--:B------:R-:W-:Y:S01]  /*10940*/  @!P3 LEA.HI.X R21, R195, R0.reuse, R208, 0x1, P5 ;  /* 0x00000000c315b211 */ /* 0x080fe200028f0cd0 */
[----:B-----5:R3:W-:Y:S01]  /*10950*/  @!P4 ST.E.128 desc[UR36][R2.64], R4 ;  /* 0x000000040200c985 */ /* 0x0207e2000c101d24 */
[----:B------:R-:W-:-:S03]  /*10960*/  @!P2 LEA.HI.X R65, R196, R0, R207, 0x1, P6 ;  /* 0x00000000c441a211 */ /* 0x000fc600030f0ccf */
[----:B------:R3:W-:Y:S04]  /*10970*/  @!P3 ST.E.128 desc[UR36][R20.64], R48 ;  /* 0x000000301400b985 */ /* 0x0007e8000c101d24 */
[----:B------:R3:W-:Y:S02]  /*10980*/  @!P2 ST.E.128 desc[UR36][R64.64], R60 ;  /* 0x0000003c4000a985 */ /* 0x0007e4000c101d24 */
.L_x_4625:
[----:B------:R-:W-:Y:S05]  /*10990*/  BSYNC B1 ;  /* 0x0000000000017941 */ /* 0x000fea0003800000 */
.L_x_4624:
        /* <DEDUP_REMOVED lines=10> */
[C---:B------:R-:W-:Y:S02]  /*10a40*/  @!P6 LEA R6, P3, R196.reuse, R6, 0x1 ;  /* 0x00000006c406e211 */ /* 0x040fe400078608ff */
[-C--:B----4-:R-:W-:Y:S02]  /*10a50*/  @!P4 LEA.HI.X R3, R193, R0.reuse, R209, 0x1, P1 ;  /* 0x00000000c103c211 */ /* 0x090fe400008f0cd1 */
[-C--:B------:R-:W-:Y:S02]  /*10a60*/  @!P5 LEA.HI.X R5, R195, R0.reuse, R208, 0x1, P2 ;  /* 0x00000000c305d211 */ /* 0x080fe400010f0cd0 */
[----:B------:R-:W-:Y:S01]  /*10a70*/  @!P6 LEA.HI.X R7, R196, R0, R207, 0x1, P3 ;  /* 0x00000000c407e211 */ /* 0x000fe200018f0ccf */
[----:B------:R3:W-:Y:S04]  /*10a80*/  @!P4 ST.E.128 desc[UR36][R2.64], R8 ;  /* 0x000000080200c985 */ /* 0x0007e8000c101d24 */
[----:B------:R3:W-:Y:S04]  /*10a90*/  @!P5 ST.E.128 desc[UR36][R4.64], R36 ;  /* 0x000000240400d985 */ /* 0x0007e8000c101d24 */
[----:B------:R3:W-:Y:S02]  /*10aa0*/  @!P6 ST.E.128 desc[UR36][R6.64], R56 ;  /* 0x000000380600e985 */ /* 0x0007e4000c101d24 */
.L_x_4627:
[----:B------:R-:W-:Y:S05]  /*10ab0*/  BSYNC B1 ;  /* 0x0000000000017941 */ /* 0x000fea0003800000 */
.L_x_4626:
        /* <DEDUP_REMOVED lines=14> */
[----:B------:R0:W-:Y:S04]  /*10ba0*/  @!P3 ST.E.128 desc[UR36][R2.64], R12 ;  /* 0x0000000c0200b985 */ /* 0x0001e8000c101d24 */
[----:B------:R0:W-:Y:S04]  /*10bb0*/  @!P4 ST.E.128 desc[UR36][R4.64], R28 ;  /* 0x0000001c0400c985 */ /* 0x0001e8000c101d24 */
[----:B------:R0:W-:Y:S02]  /*10bc0*/  @!P5 ST.E.128 desc[UR36][R6.64], R52 ;  /* 0x000000340600d985 */ /* 0x0001e4000c101d24 */
.L_x_4629:
[----:B------:R-:W-:Y:S05]  /*10bd0*/  BSYNC B1 ;  /* 0x0000000000017941 */ /* 0x000fea0003800000 */
.L_x_4628:
[----:B0-----:R-:W-:Y:S01]  /*10be0*/  VIADD R0, R40, 0x60 ;  /* 0x0000006028007836 */ /* 0x001fe20000000000 */
[----:B--2-4-:R-:W0:Y:S04]  /*10bf0*/  SHFL.IDX PT, R22, R22, 0x3, 0x181f ;  /* 0x00781f0016167f89 */ /* 0x014e2800000e0000 */
[----:B------:R-:W-:Y:S01]  /*10c00*/  ISETP.GE.AND P0, PT, R0, R69, PT ;  /* 0x000000450000720c */ /* 0x000fe20003f06270 */
[----:B------:R-:W2:-:S12]  /*10c10*/  SHFL.IDX PT, R18, R18, 0x3, 0x181f ;  /* 0x00781f0012127f89 */ /* 0x000e9800000e0000 */
        /* <DEDUP_REMOVED lines=16> */
.L_x_4622:
[----:B------:R-:W2:Y:S08]  /*10d20*/  LDC.64 R4, c[0x0][0xc00] ;  /* 0x00030000ff047b82 */ /* 0x000eb00000000a00 */
[----:B------:R-:W3:Y:S01]  /*10d30*/  LDC.64 R2, c[0x0][0xc00] ;  /* 0x00030000ff027b82 */ /* 0x000ee20000000a00 */
[----:B------:R-:W-:Y:S01]  /*10d40*/  ULDC UR4, c[0x0][0xa88] ;  /* 0x0002a20000047ab9 */ /* 0x000fe20000000800 */
[----:B------:R-:W-:-:S06]  /*10d50*/  IMAD.MOV.U32 R6, RZ, RZ, RZ ;  /* 0x000000ffff067224 */ /* 0x000fcc00078e00ff */
[----:B------:R-:W4:Y:S01]  /*10d60*/  LDC R21, c[0x0][0xbe8] ;  /* 0x0002fa00ff157b82 */ /* 0x000f220000000800 */
[----:B--2---:R-:W-:-:S04]  /*10d70*/  ISETP.NE.U32.AND P0, PT, R4, RZ, PT ;  /* 0x000000ff0400720c */ /* 0x004fc80003f05070 */
[----:B------:R-:W-:-:S03]  /*10d80*/  ISETP.NE.AND.EX P0, PT, R5, RZ, PT, P0 ;  /* 0x000000ff0500720c */ /* 0x000fc60003f05300 */
[----:B------:R-:W2:Y:S01]  /*10d90*/  LDC.64 R4, c[0x0][0xc08] ;  /* 0x00030200ff047b82 */ /* 0x000ea20000000a00 */
[----:B---3--:R-:W-:-:S04]  /*10da0*/  IMAD.WIDE R2, R199, 0x4, R2 ;  /* 0x00000004c7027825 */ /* 0x008fc800078e0202 */
[----:B------:R-:W-:-:S05]  /*10db0*/  IMAD.U32 R0, RZ, RZ, UR4 ;  /* 0x00000004ff007e24 */ /* 0x000fca000f8e00ff */
[----:B------:R3:W5:Y:S01]  /*10dc0*/  @P0 LDG.E R6, desc[UR36][R2.64] ;  /* 0x0000002402060981 */ /* 0x000762000c1e1900 */
[----:B--2---:R-:W-:-:S04]  /*10dd0*/  ISETP.NE.U32.AND P1, PT, R4, RZ, PT ;  /* 0x000000ff0400720c */ /* 0x004fc80003f25070 */
[----:B------:R-:W-:-:S13]  /*10de0*/  ISETP.NE.AND.EX P1, PT, R5, RZ, PT, P1 ;  /* 0x000000ff0500720c */ /* 0x000fda0003f25310 */
[----:B------:R-:W2:Y:S02]  /*10df0*/  @P1 LDC.64 R4, c[0x0][0xc08] ;  /* 0x00030200ff041b82 */ /* 0x000ea40000000a00 */
[----:B--2---:R-:W-:-:S05]  /*10e00*/  @P1 IMAD.WIDE R4, R199, 0x4, R4 ;  /* 0x00000004c7041825 */ /* 0x004fca00078e0204 */
[----:B------:R3:W5:Y:S01]  /*10e10*/  @P1 LDG.E R0, desc[UR36][R4.64] ;  /* 0x0000002404001981 */ /* 0x000762000c1e1900 */
[----:B----4-:R-:W-:Y:S02]  /*10e20*/  ISETP.NE.AND P2, PT, R21, 0x1, PT ;  /* 0x000000011500780c */ /* 0x010fe40003f45270 */
[----:B------:R-:W-:Y:S02]  /*10e30*/  ISETP.GE.AND P3, PT, R210, 0x80, PT ;  /* 0x00000080d200780c */ /* 0x000fe40003f66270 */
[----:B------:R-:W-:-:S09]  /*10e40*/  SHF.R.S32.HI R7, RZ, 0x1f, R199 ;  /* 0x0000001fff077819 */ /* 0x000fd200000114c7 */
[----:B------:R-:W2:Y:S08]  /*10e50*/  @P2 LDC R14, c[0x0][0xbec] ;  /* 0x0002fb00ff0e2b82 */ /* 0x000eb00000000800 */
[----:B------:R-:W4:Y:S01]  /*10e60*/  @P2 LDC R25, c[0x0][0xbf0] ;  /* 0x0002fc00ff192b82 */ /* 0x000f220000000800 */
[----:B---3--:R-:W-:Y:S05]  /*10e70*/  @P1 BRA `(.L_x_4631) ;  /* 0x0000000000101947 */ /* 0x008fea0003800000 */
[----:B------:R-:W-:Y:S05]  /*10e80*/  @!P0 BRA `(.L_x_4631) ;  /* 0x00000000000c8947 */ /* 0x000fea0003800000 */
[----:B------:R-:W3:Y:S04]  /*10e90*/  LDG.E R5, desc[UR36][R2.64] ;  /* 0x0000002402057981 */ /* 0x000ee8000c1e1900 */
[----:B-----5:R-:W3:Y:S02]  /*10ea0*/  LDG.E R0, desc[UR36][R2.64+0x4] ;  /* 0x0000042402007981 */ /* 0x020ee4000c1e1900 */
[----:B---3--:R-:W-:-:S07]  /*10eb0*/  IMAD.IADD R0, R0, 0x1, -R5 ;  /* 0x0000000100007824 */ /* 0x008fce00078e0a05 */
.L_x_4631:
[----:B------:R-:W-:Y:S01]  /*10ec0*/  BSSY B1, `(.L_x_4632) ;  /* 0x000002d000017945 */ /* 0x000fe20003800000 */
[----:B------:R-:W-:Y:S02]  /*10ed0*/  SHF.R.S32.HI R10, RZ, 0x1f, R198 ;  /* 0x0000001fff0a7819 */ /* 0x000fe400000114c6 */
[----:B------:R-:W-:Y:S02]  /*10ee0*/  SEL R13, R199, RZ, !P0 ;  /* 0x000000ffc70d7207 */ /* 0x000fe40004000000 */
[----:B------:R-:W-:Y:S02]  /*10ef0*/  SEL R12, R7, RZ, !P0 ;  /* 0x000000ff070c7207 */ /* 0x000fe40004000000 */
[----:B-----5:R-:W-:Y:S01]  /*10f00*/  SHF.R.S32.HI R11, RZ, 0x1f, R6 ;  /* 0x0000001fff0b7819 */ /* 0x020fe20000011406 */
[----:B------:R-:W-:Y:S06]  /*10f10*/  @P3 BRA `(.L_x_4633) ;  /* 0x00000000009c3947 */ /* 0x000fec0003800000 */
[----:B------:R-:W3:Y:S01]  /*10f20*/  S2R R3, SR_TID.X ;  /* 0x0000000000037919 */ /* 0x000ee20000002100 */
[----:B------:R-:W5:Y:S02]  /*10f30*/  LDC R9, c[0x0][0xbe8] ;  /* 0x0002fa00ff097b82 */ /* 0x000f640000000800 */
[----:B-----5:R-:W-:Y:S01]  /*10f40*/  IMAD R2, R0, R9, RZ ;  /* 0x0000000900027224 */ /* 0x020fe200078e02ff */
[----:B---3--:R-:W-:-:S04]  /*10f50*/  IADD3 R8, R22, -0x80, R3 ;  /* 0xffffff8016087810 */ /* 0x008fc80007ffe003 */
        /* <DEDUP_REMOVED lines=11> */
[----:B------:R-:W-:-:S03]  /*11010*/  ULDC.64 UR4, c[0x0][0xb98] ;  /* 0x0002e60000047ab9 */ /* 0x000fc60000000a00 */
[----:B------:R-:W-:-:S03]  /*11020*/  IMAD.IADD R3, R3, 0x1, R7 ;  /* 0x0000000103037824 */ /* 0x000fc600078e0207 */
[----:B0-----:R-:W0:Y:S01]  /*11030*/  @P0 LDC R17, c[0x0][0xbf0] ;  /* 0x0002fc00ff110b82 */ /* 0x001e220000000800 */
[----:B------:R-:W-:-:S04]  /*11040*/  IMAD.WIDE.U32 R2, R13, UR4, R2 ;  /* 0x000000040d027c25 */ /* 0x000fc8000f8e0002 */
[----:B---3--:R-:W-:-:S05]  /*11050*/  @P0 IMAD.HI.U32 R4, R8, R15, RZ ;  /* 0x0000000f08040227 */ /* 0x008fca00078e00ff */
[----:B0-----:R-:W-:Y:S01]  /*11060*/  @P0 SHF.R.U32.HI R5, RZ, R17, R4 ;  /* 0x00000011ff050219 */ /* 0x001fe20000011604 */
        /* <DEDUP_REMOVED lines=18> */
.L_x_4633:
[----:B------:R-:W-:Y:S05]  /*11190*/  BSYNC B1 ;  /* 0x0000000000017941 */ /* 0x000fea0003800000 */
.L_x_4632:
[----:B------:R-:W-:Y:S01]  /*111a0*/  ULDC.64 UR4, c[0x0][0xaa0] ;  /* 0x0002a80000047ab9 */ /* 0x000fe20000000a00 */
[----:B------:R-:W-:Y:S01]  /*111b0*/  IMAD R7, R197, 0x20, R200 ;  /* 0x00000020c5077824 */ /* 0x000fe200078e02c8 */
[----:B------:R-:W-:Y:S01]  /*111c0*/  BSSY B1, `(.L_x_4634) ;  /* 0x000003b000017945 */ /* 0x000fe20003800000 */
[----:B---3--:R-:W-:Y:S02]  /*111d0*/  IMAD R3, R11, UR4, RZ ;  /* 0x000000040b037c24 */ /* 0x008fe4000f8e02ff */
[----:B------:R-:W-:Y:S02]  /*111e0*/  IMAD.IADD R9, R22, 0x1, R7 ;  /* 0x0000000116097824 */ /* 0x000fe400078e0207 */
[C---:B------:R-:W-:Y:S02]  /*111f0*/  IMAD R5, R6.reuse, UR5, R3 ;  /* 0x0000000506057c24 */ /* 0x040fe4000f8e0203 */
[----:B------:R-:W-:Y:S01]  /*11200*/  IMAD.WIDE.U32 R2, R6, UR4, RZ ;  /* 0x0000000406027c25 */ /* 0x000fe2000f8e00ff */
[----:B------:R-:W-:-:S03]  /*11210*/  ULDC.64 UR4, c[0x0][0xae8] ;  /* 0x0002ba0000047ab9 */ /* 0x000fc60000000a00 */
[----:B------:R-:W-:Y:S02]  /*11220*/  IMAD.IADD R3, R3, 0x1, R5 ;  /* 0x0000000103037824 */ /* 0x000fe400078e0205 */
[----:B------:R-:W-:Y:S02]  /*11230*/  IMAD R7, R10, UR4, RZ ;  /* 0x000000040a077c24 */ /* 0x000fe4000f8e02ff */
[----:B--2---:R-:W-:-:S04]  /*11240*/  @P2 IMAD.HI.U32 R4, R9, R14, RZ ;  /* 0x0000000e09042227 */ /* 0x004fc800078e00ff */
[C---:B------:R-:W-:Y:S02]  /*11250*/  IMAD R7, R198.reuse, UR5, R7 ;  /* 0x00000005c6077c24 */ /* 0x040fe4000f8e0207 */
[----:B------:R-:W-:Y:S01]  /*11260*/  IMAD.WIDE.U32 R2, R198, UR4, R2 ;  /* 0x00000004c6027c25 */ /* 0x000fe2000f8e0002 */
[----:B------:R-:W-:-:S03]  /*11270*/  ULDC.64 UR4, c[0x0][0xaf0] ;  /* 0x0002bc0000047ab9 */ /* 0x000fc60000000a00 */
[----:B------:R-:W-:Y:S01]  /*11280*/  IMAD.MOV.U32 R5, RZ, RZ, R9 ;  /* 0x000000ffff057224 */ /* 0x000fe200078e0009 */
[----:B----4-:R-:W-:Y:S01]  /*11290*/  @P2 SHF.R.U32.HI R5, RZ, R25, R4 ;  /* 0x00000019ff052219 */ /* 0x010fe20000011604 */
[----:B------:R-:W-:Y:S02]  /*112a0*/  IMAD R6, R12, UR4, RZ ;  /* 0x000000040c067c24 */ /* 0x000fe4000f8e02ff */
[----:B------:R-:W-:Y:S01]  /*112b0*/  IMAD.IADD R3, R3, 0x1, R7 ;  /* 0x0000000103037824 */ /* 0x000fe200078e0207 */
[----:B------:R-:W-:Y:S01]  /*112c0*/  SHF.R.S32.HI R4, RZ, 0x1f, R5 ;  /* 0x0000001fff047819 */ /* 0x000fe20000011405 */
[C---:B------:R-:W-:Y:S02]  /*112d0*/  IMAD R7, R13.reuse, UR5, R6 ;  /* 0x000000050d077c24 */ /* 0x040fe4000f8e0206 */
[----:B------:R-:W-:Y:S01]  /*112e0*/  IMAD.WIDE.U32 R2, R13, UR4, R2 ;  /* 0x000000040d027c25 */ /* 0x000fe2000f8e0002 */
[----:B------:R-:W-:-:S03]  /*112f0*/  ULDC.64 UR4, c[0x0][0xae0] ;  /* 0x0002b80000047ab9 */ /* 0x000fc60000000a00 */
[----:B------:R-:W-:Y:S02]  /*11300*/  IMAD.MOV R6, RZ, RZ, -R5 ;  /* 0x000000ffff067224 */ /* 0x000fe400078e0a05 */
        /* <DEDUP_REMOVED lines=10> */
[----:B------:R-:W-:Y:S02]  /*113b0*/  IMAD R21, R0, R21, RZ ;  /* 0x0000001500157224 */ /* 0x000fe400078e02ff */
        /* <DEDUP_REMOVED lines=10> */
[----:B------:R2:W3:Y:S02]  /*11460*/  SHFL.IDX PT, R2, R4, RZ, 0x181f ;  /* 0x00181fff04027589 */ /* 0x0004e400000e0000 */
[----:B------:R-:W-:Y:S02]  /*11470*/  ISETP.GE.AND P0, PT, R0, R21, PT ;  /* 0x000000150000720c */ /* 0x000fe40003f06270 */
[----:B------:R2:W4:Y:S01]  /*11480*/  SHFL.IDX PT, R0, R5, RZ, 0x181f ;  /* 0x00181fff05007589 */ /* 0x00052200000e0000 */
[----:B------:R-:W-:Y:S10]  /*11490*/  @P2 BRA `(.L_x_4635) ;  /* 0x0000000000342947 */ /* 0x000ff40003800000 */
[----:B------:R-:W-:Y:S02]  /*114a0*/  ULDC UR4, c[0x0][0xac8] ;  /* 0x0002b20000047ab9 */ /* 0x000fe40000000800 */
[----:B------:R-:W-:Y:S02]  /*114b0*/  ISETP.GE.AND P4, PT, R193, UR4, PT ;  /* 0x00000004c1007c0c */ /* 0x000fe4000bf86270 */
[----:B------:R-:W-:Y:S02]  /*114c0*/  ISETP.GE.AND P3, PT, R195, UR4, PT ;  /* 0x00000004c3007c0c */ /* 0x000fe4000bf66270 */
[----:B------:R-:W-:-:S09]  /*114d0*/  ISETP.GE.AND P2, PT, R196, UR4, PT ;  /* 0x00000004c4007c0c */ /* 0x000fd2000bf46270 */
[-C--:B---3--:R-:W-:Y:S02]  /*114e0*/  @!P4 LEA R6, P6, R193, R2.reuse, 0x1 ;  /* 0x00000002c106c211 */ /* 0x088fe400078c08ff */
[----:B------:R-:W-:Y:S02]  /*114f0*/  @!P3 LEA R8, P5, R195, R2, 0x1 ;  /* 0x00000002c308b211 */ /* 0x000fe400078a08ff */
[----:B----4-:R-:W-:Y:S02]  /*11500*/  @!P4 LEA.HI.X R7, R193, R0, R209, 0x1, P6 ;  /* 0x00000000c107c211 */ /* 0x010fe400030f0cd1 */
[C---:B------:R-:W-:Y:S02]  /*11510*/  @!P2 LEA R2, P6, R196.reuse, R2, 0x1 ;  /* 0x00000002c402a211 */ /* 0x040fe400078c08ff */
[-C--:B------:R-:W-:Y:S01]  /*11520*/  @!P3 LEA.HI.X R9, R195, R0.reuse, R208, 0x1, P5 ;  /* 0x00000000c309b211 */ /* 0x080fe200028f0cd0 */
[----:B------:R3:W-:Y:S01]  /*11530*/  @!P4 ST.E.128 desc[UR36][R6.64], RZ ;  /* 0x000000ff0600c985 */ /* 0x0007e2000c101d24 */
[----:B------:R-:W-:-:S03]  /*11540*/  @!P2 LEA.HI.X R3, R196, R0, R207, 0x1, P6 ;  /* 0x00000000c403a211 */ /* 0x000fc600030f0ccf */
[----:B------:R3:W-:Y:S04]  /*11550*/  @!P3 ST.E.128 desc[UR36][R8.64], RZ ;  /* 0x000000ff0800b985 */ /* 0x0007e8000c101d24 */
[----:B------:R3:W-:Y:S02]  /*11560*/  @!P2 ST.E.128 desc[UR36][R2.64], RZ ;  /* 0x000000ff0200a985 */ /* 0x0007e4000c101d24 */
.L_x_4635:
[----:B------:R-:W-:Y:S05]  /*11570*/  BSYNC B1 ;  /* 0x0000000000017941 */ /* 0x000fea0003800000 */
.L_x_4634:
        /* <DEDUP_REMOVED lines=14> */
[----:B------:R0:W-:Y:S04]  /*11660*/  @!P4 ST.E.128 desc[UR36][R6.64], RZ ;  /* 0x000000ff0600c985 */ /* 0x0001e8000c101d24 */
[----:B------:R0:W-:Y:S04]  /*11670*/  @!P5 ST.E.128 desc[UR36][R8.64], RZ ;  /* 0x000000ff0800d985 */ /* 0x0001e8000c101d24 */
[----:B------:R0:W-:Y:S02]  /*11680*/  @!P6 ST.E.128 desc[UR36][R2.64], RZ ;  /* 0x000000ff0200e985 */ /* 0x0001e4000c101d24 */
.L_x_4637:
[----:B------:R-:W-:Y:S05]  /*11690*/  BSYNC B1 ;  /* 0x0000000000017941 */ /* 0x000fea0003800000 */
.L_x_4636:
        /* <DEDUP_REMOVED lines=11> */
[-C--:B------:R-:W-:Y:S02]  /*11750*/  @!P3 LEA.HI.X R7, R193, R0.reuse, R209, 0x1, P0 ;  /* 0x00000000c107b211 */ /* 0x080fe400000f0cd1 */
[-C--:B------:R-:W-:Y:S02]  /*11760*/  @!P4 LEA.HI.X R9, R195, R0.reuse, R208, 0x1, P1 ;  /* 0x00000000c309c211 */ /* 0x080fe400008f0cd0 */
[----:B------:R-:W-:Y:S01]  /*11770*/  @!P5 LEA.HI.X R3, R196, R0, R207, 0x1, P2 ;  /* 0x00000000c403d211 */ /* 0x000fe200010f0ccf */
[----:B------:R0:W-:Y:S04]  /*11780*/  @!P3 ST.E.128 desc[UR36][R6.64], RZ ;  /* 0x000000ff0600b985 */ /* 0x0001e8000c101d24 */
[----:B------:R0:W-:Y:S04]  /*11790*/  @!P4 ST.E.128 desc[UR36][R8.64], RZ ;  /* 0x000000ff0800c985 */ /* 0x0001e8000c101d24 */
[----:B------:R0:W-:Y:S02]  /*117a0*/  @!P5 ST.E.128 desc[UR36][R2.64], RZ ;  /* 0x000000ff0200d985 */ /* 0x0001e4000c101d24 */
.L_x_4639:
[----:B------:R-:W-:Y:S05]  /*117b0*/  BSYNC B1 ;  /* 0x0000000000017941 */ /* 0x000fea0003800000 */
.L_x_4638:
        /* <DEDUP_REMOVED lines=9> */
[-C--:B0-234-:R-:W-:Y:S02]  /*11850*/  @!P3 LEA R4, P0, R193, R2.reuse, 0x1 ;  /* 0x00000002c104b211 */ /* 0x09dfe400078008ff */
        /* <DEDUP_REMOVED lines=8> */
.L_x_4630:
[----:B------:R-:W-:Y:S05]  /*118e0*/  BSYNC B0 ;  /* 0x0000000000007941 */ /* 0x000fea0003800000 */
.L_x_4621:
[----:B------:R-:W-:Y:S02]  /*118f0*/  ULDC UR4, c[0x0][0xc3c] ;  /* 0x00030f0000047ab9 */ /* 0x000fe40000000800 */
[----:B-1----:R-:W-:-:S13]  /*11900*/  ISETP.GE.AND P0, PT, R43, UR4, PT ;  /* 0x000000042b007c0c */ /* 0x002fda000bf06270 */
[----:B------:R-:W-:Y:S05]  /*11910*/  @!P0 BRA `(.L_x_4640) ;  /* 0xfffffef000f48947 */ /* 0x000fea000383ffff */
[----:B------:R-:W-:Y:S05]  /*11920*/  EXIT ;  /* 0x000000000000794d */ /* 0x000fea0003800000 */
.L_x_4531:
        /* <DEDUP_REMOVED lines=16> */
.L_x_4641:
        /* <DEDUP_REMOVED lines=36> */
[----:B------:R-:W-:Y:S01]  /*11c70*/  IMAD.MOV.U32 R6, RZ, RZ, R3 ;  /* 0x000000ffff067224 */ /* 0x000fe200078e0003 */
[----:B------:R-:W-:Y:S01]  /*11c80*/  UMOV UR4, URZ ;  /* 0x0000003f00047c82 */ /* 0x000fe20008000000 */
[----:B------:R-:W-:-:S05]  /*11c90*/  ULDC UR5, c[0x0][0xc38] ;  /* 0x00030e0000057ab9 */ /* 0x000fca0000000800 */
.L_x_4647:
        /* <DEDUP_REMOVED lines=12> */
.L_x_4646:
[----:B------:R-:W-:Y:S05]  /*11d60*/  BSYNC B0 ;  /* 0x0000000000007941 */ /* 0x000fea0003800000 */
.L_x_4645:
        /* <DEDUP_REMOVED lines=20> */
.L_x_4643:
        /* <DEDUP_REMOVED lines=20> */
.L_x_4648:
[----:B---3--:R-:W-:Y:S01]  /*11ff0*/  IMAD R24, R24, UR5, R13 ;  /* 0x0000000518187c24 */ /* 0x008fe2000f8e020d */
[----:B------:R-:W-:Y:S01]  /*12000*/  IABS R2, R6 ;  /* 0x0000000600027213 */ /* 0x000fe20000000000 */
[----:B01----:R-:W-:-:S03]  /*12010*/  IMAD.MOV R11, RZ, RZ, -R3 ;  /* 0x000000ffff0b7224 */ /* 0x003fc600078e0a03 */
[----:B--2---:R-:W-:Y:S01]  /*12020*/  IADD3 R9, -R24, UR6, RZ ;  /* 0x0000000618097c10 */ /* 0x004fe2000fffe1ff */
[----:B------:R-:W-:Y:S02]  /*12030*/  IMAD.MOV R10, RZ, RZ, -R2 ;  /* 0x000000ffff0a7224 */ /* 0x000fe400078e0a02 */
[----:B------:R-:W-:Y:S01]  /*12040*/  IMAD R11, R11, R12, RZ ;  /* 0x0000000c0b0b7224 */ /* 0x000fe200078e02ff */
        /* <DEDUP_REMOVED lines=50> */
[----:B------:R-:W-:-:S04]  /*12370*/  IMAD R26, R2, R26, R3 ;  /* 0x0000001a021a7224 */ /* 0x000fc800078e0203 */
[----:B------:R-:W-:Y:S01]  /*12380*/  IMAD.IADD R25, R4, 0x1, R25 ;  /* 0x0000000104197824 */ /* 0x000fe200078e0219 */
[----:B------:R-:W-:Y:S06]  /*12390*/  BRA `(.L_x_4649) ;  /* 0x0000000000147947 */ /* 0x000fec0003800000 */
.L_x_4644:
[----:B------:R-:W-:Y:S01]  /*123a0*/  ULDC UR4, c[0x0][0xc3c] ;  /* 0x00030f0000047ab9 */ /* 0x000fe20000000800 */
[----:B------:R-:W-:Y:S02]  /*123b0*/  IMAD.MOV.U32 R25, RZ, RZ, RZ ;  /* 0x000000ffff197224 */ /* 0x000fe400078e00ff */
[----:B------:R-:W-:Y:S02]  /*123c0*/  IMAD.U32 R24, RZ, RZ, UR6 ;  /* 0x00000006ff187e24 */ /* 0x000fe4000f8e00ff */
[----:B------:R-:W-:Y:S02]  /*123d0*/  IMAD.MOV.U32 R26, RZ, RZ, RZ ;  /* 0x000000ffff1a7224 */ /* 0x000fe400078e00ff */
[----:B------:R-:W-:-:S07]  /*123e0*/  IMAD.U32 R27, RZ, RZ, UR4 ;  /* 0x00000004ff1b7e24 */ /* 0x000fce000f8e00ff */
.L_x_4649:
[----:B------:R-:W-:-:S13]  /*123f0*/  ISETP.NE.AND P0, PT, R5, RZ, PT ;  /* 0x000000ff0500720c */ /* 0x000fda0003f05270 */
[----:B------:R-:W0:Y:S01]  /*12400*/  @!P0 S2R R3, SR_CgaCtaId ;  /* 0x0000000000038919 */ /* 0x000e220000008800 */
[----:B------:R-:W-:-:S04]  /*12410*/  @!P0 MOV R2, 0x400 ;  /* 0x0000040000028802 */ /* 0x000fc80000000f00 */
[----:B0-----:R-:W-:-:S05]  /*12420*/  @!P0 LEA R2, R3, R2, 0x18 ;  /* 0x0000000203028211 */ /* 0x001fca00078ec0ff */
[----:B------:R1:W-:Y:S01]  /*12430*/  @!P0 STS.128 [R2+0x308d0], R24 ;  /* 0x0308d01802008388 */ /* 0x0003e20000000c00 */
[----:B------:R-:W-:Y:S06]  /*12440*/  BAR.ARV 0x5, 0x180 ;  /* 0x0146000000007b1d */ /* 0x000fec0000002000 */
.L_x_4642:
[----:B------:R2:W-:Y:S01]  /*12450*/  STL [R1+0x24], RZ ;  /* 0x000024ff01007387 */ /* 0x0005e20000100800 */
[----:B------:R-:W-:Y:S01]  /*12460*/  ULDC UR4, c[0x0][0xc3c] ;  /* 0x00030f0000047ab9 */ /* 0x000fe20000000800 */
[----:B------:R-:W-:Y:S01]  /*12470*/  IMAD.MOV.U32 R28, RZ, RZ, 0x1 ;  /* 0x00000001ff1c7424 */ /* 0x000fe200078e00ff */
[----:B0-----:R-:W-:Y:S01]  /*12480*/  ISETP.GE.AND P0, PT, R27, UR4, PT ;  /* 0x000000041b007c0c */ /* 0x001fe2000bf06270 */
[----:B------:R-:W-:-:S12]  /*12490*/  IMAD.MOV.U32 R23, RZ, RZ, RZ ;  /* 0x000000ffff177224 */ /* 0x000fd800078e00ff */
[----:B--2---:R-:W-:Y:S05]  /*124a0*/  @P0 BRA `(.L_x_4650) ;  /* 0x0000004c004c0947 */ /* 0x004fea0003800000 */
[----:B------:R-:W2:Y:S01]  /*124b0*/  LDL R4, [R1+0x10] ;  /* 0x0000100001047983 */ /* 0x000ea20000100800 */
[----:B------:R-:W0:Y:S01]  /*124c0*/  S2UR UR5, SR_CgaCtaId ;  /* 0x00000000000579c3 */ /* 0x000e220000008800 */
[C---:B------:R-:W-:Y:S01]  /*124d0*/  IMAD.SHL.U32 R32, R0.reuse, 0x8, RZ ;  /* 0x0000000800207824 */ /* 0x040fe200078e00ff */
[----:B------:R-:W-:Y:S01]  /*124e0*/  UMOV UR4, 0x400 ;  /* 0x0000040000047882 */ /* 0x000fe20000000000 */
[----:B-1----:R-:W-:Y:S01]  /*124f0*/  LOP3.LUT R2, R0, 0x7f, RZ, 0xc0, !PT ;  /* 0x0000007f00027812 */ /* 0x002fe200078ec0ff */
[----:B------:R-:W-:Y:S01]  /*12500*/  BSSY B8, `(.L_x_4650) ;  /* 0x00004cd000087945 */ /* 0x000fe20003800000 */
[----:B------:R-:W-:Y:S01]  /*12510*/  IMAD.MOV.U32 R28, RZ, RZ, 0x1 ;  /* 0x00000001ff1c7424 */ /* 0x000fe200078e00ff */
[----:B------:R-:W-:Y:S01]  /*12520*/  LOP3.LUT R3, R32, 0x1f8, RZ, 0xc0, !PT ;  /* 0x000001f820037812 */ /* 0x000fe200078ec0ff */
[----:B------:R-:W-:Y:S01]  /*12530*/  IMAD.MOV.U32 R23, RZ, RZ, RZ ;  /* 0x000000ffff177224 */ /* 0x000fe200078e00ff */
[----:B------:R-:W-:Y:S01]  /*12540*/  SHF.R.U32.HI R2, RZ, 0x3, R2 ;  /* 0x00000003ff027819 */ /* 0x000fe20000011602 */
[----:B------:R-:W-:Y:S01]  /*12550*/  ULDC UR38, c[0x0][0xc] ;  /* 0x0000030000267ab9 */ /* 0x000fe20000000800 */
[----:B------:R-:W-:Y:S01]  /*12560*/  LOP3.LUT R3, R3, 0x38, R0, 0x78, !PT ;  /* 0x0000003803037812 */ /* 0x000fe200078e7800 */
[----:B------:R-:W-:-:S03]  /*12570*/  IMAD.SHL.U32 R0, R0, 0x10, RZ ;  /* 0x0000001000007824 */ /* 0x000fc600078e00ff */
[----:B------:R-:W-:Y:S02]  /*12580*/  LOP3.LUT R36, R3, 0x200, R32, 0xf8, !PT ;  /* 0x0000020003247812 */ /* 0x000fe400078ef820 */
[----:B------:R-:W-:Y:S02]  /*12590*/  LOP3.LUT R32, R32, 0x38, RZ, 0xc0, !PT ;  /* 0x0000003820207812 */ /* 0x000fe400078ec0ff */
[----:B------:R-:W-:Y:S02]  /*125a0*/  LOP3.LUT R0, R2, 0x70, R0, 0xf8, !PT ;  /* 0x0000007002007812 */ /* 0x000fe400078ef800 */
[C---:B------:R-:W-:Y:S02]  /*125b0*/  LOP3.LUT R34, R32.reuse, 0x40, RZ, 0xfc, !PT ;  /* 0x0000004020227812 */ /* 0x040fe400078efcff */
[----:B------:R-:W-:Y:S01]  /*125c0*/  LOP3.LUT R33, R32, 0x80, RZ, 0xfc, !PT ;  /* 0x0000008020217812 */ /* 0x000fe200078efcff */
[----:B0-----:R-:W-:-:S06]  /*125d0*/  ULEA UR4, UR5, UR4, 0x18 ;  /* 0x0000000405047291 */ /* 0x001fcc000f8ec03f */
[----:B------:R-:W-:-:S04]  /*125e0*/  IMAD.U32 R17, RZ, RZ, UR4 ;  /* 0x00000004ff117e24 */ /* 0x000fc8000f8e00ff */
[----:B------:R-:W-:Y:S01]  /*125f0*/  IMAD R37, R36, 0x2, R17 ;  /* 0x0000000224257824 */ /* 0x000fe200078e0211 */
[----:B--2---:R-:W-:-:S05]  /*12600*/  LOP3.LUT R4, R4, 0x2, RZ, 0xfc, !PT ;  /* 0x0000000204047812 */ /* 0x004fca00078efcff */
[----:B------:R0:W-:Y:S04]  /*12610*/  STL [R1+0x28], R4 ;  /* 0x0000280401007387 */ /* 0x0001e80000100800 */
[----:B------:R0:W-:Y:S02]  /*12620*/  STL [R1+0x24], RZ ;  /* 0x000024ff01007387 */ /* 0x0001e40000100800 */
.L_x_4721:
[----:B------:R-:W-:Y:S05]  /*12630*/  YIELD ;  /* 0x0000000000007946 */ /* 0x000fea0003800000 */
[----:B------:R-:W-:Y:S01]  /*12640*/  ULDC.64 UR4, c[0x0][0xa28] ;  /* 0x00028a0000047ab9 */ /* 0x000fe20000000a00 */
[----:B------:R-:W-:Y:S01]  /*12650*/  IMAD.MOV.U32 R19, RZ, RZ, RZ ;  /* 0x000000ffff137224 */ /* 0x000fe200078e00ff */
[----:B------:R-:W-:-:S04]  /*12660*/  ISETP.NE.U32.AND P0, PT, RZ, UR4, PT ;  /* 0x00000004ff007c0c */ /* 0x000fc8000bf05070 */
[----:B------:R-:W-:Y:S01]  /*12670*/  ISETP.NE.AND.EX P0, PT, RZ, UR5, PT, P0 ;  /* 0x00000005ff007c0c */ /* 0x000fe2000bf05300 */
[----:B------:R-:W-:-:S12]  /*12680*/  ULDC.64 UR4, c[0x0][0xa18] ;  /* 0x0002860000047ab9 */ /* 0x000fd80000000a00 */
[----:B-1----:R-:W1:Y:S02]  /*12690*/  @P0 LDC.64 R2, c[0x0][0xa28] ;  /* 0x00028a00ff020b82 */ /* 0x002e640000000a00 */
[----:B-1----:R-:W-:-:S05]  /*126a0*/  @P0 IMAD.WIDE R2, R27, 0x4, R2 ;  /* 0x000000041b020825 */ /* 0x002fca00078e0202 */
[----:B--2---:R1:W2:Y:S01]  /*126b0*/  @P0 LDG.E R19, desc[UR36][R2.64] ;  /* 0x0000002402130981 */ /* 0x0042a2000c1e1900 */
[----:B------:R-:W-:Y:S01]  /*126c0*/  ISETP.NE.U32.AND P0, PT, RZ, UR4, PT ;  /* 0x00000004ff007c0c */ /* 0x000fe2000bf05070 */
[----:B------:R-:W-:Y:S01]  /*126d0*/  IMAD.MOV.U32 R35, RZ, RZ, RZ ;  /* 0x000000ffff237224 */ /* 0x000fe200078e00ff */
[----:B------:R-:W-:Y:S02]  /*126e0*/  LOP3.LUT R16, R16, 0xffffff7f, RZ, 0xc0, !PT ;  /* 0xffffff7f10107812 */ /* 0x000fe400078ec0ff */
[----:B------:R-:W-:Y:S01]  /*126f0*/  ISETP.NE.AND.EX P1, PT, RZ, UR5, PT, P0 ;  /* 0x00000005ff007c0c */ /* 0x000fe2000bf25300 */
[----:B------:R-:W-:Y:S02]  /*12700*/  ULDC.64 UR4, c[0x0][0xa00] ;  /* 0x0002800000047ab9 */ /* 0x000fe40000000a00 */
[----:B------:R-:W-:Y:S01]  /*12710*/  ISETP.NE.U32.AND P0, PT, RZ, UR4, PT ;  /* 0x00000004ff007c0c */ /* 0x000fe2000bf05070 */
[----:B-1----:R-:W1:Y:S03]  /*12720*/  LDC.64 R2, c[0x0][0xa00] ;  /* 0x00028000ff027b82 */ /* 0x002e660000000a00 */
[----:B------:R-:W-:Y:S01]  /*12730*/  ISETP.NE.AND.EX P2, PT, RZ, UR5, PT, P0 ;  /* 0x00000005ff007c0c */ /* 0x000fe2000bf45300 */
[----:B------:R-:W-:-:S05]  /*12740*/  ULDC.64 UR4, c[0x0][0x418] ;  /* 0x0001060000047ab9 */ /* 0x000fca0000000a00 */
[----:B0-----:R-:W0:Y:S07]  /*12750*/  @P1 LDC.64 R4, c[0x0][0xa18] ;  /* 0x00028600ff041b82 */ /* 0x001e2e0000000a00 */
[----:B------:R-:W-:Y:S01]  /*12760*/  @P2 LOP3.LUT R16, R16, 0x80, RZ, 0xfc, !PT ;  /* 0x0000008010102812 */ /* 0x000fe200078efcff */
[----:B-1----:R-:W-:-:S05]  /*12770*/  IMAD.WIDE R2, R27, 0x4, R2 ;  /* 0x000000041b027825 */ /* 0x002fca00078e0202 */
[----:B------:R1:W5:Y:S01]  /*12780*/  @P2 LDG.E R35, desc[UR36][R2.64] ;  /* 0x0000002402232981 */ /* 0x000362000c1e1900 */
[----:B0-----:R-:W-:-:S05]  /*12790*/  @P1 IMAD.WIDE R4, R27, 0x4, R4 ;  /* 0x000000041b041825 */ /* 0x001fca00078e0204 */
        /* <DEDUP_REMOVED lines=13> */
[----:B-1----:R-:W2:Y:S04]  /*12870*/  LDG.E R4, desc[UR36][R2.64] ;  /* 0x0000002402047981 */ /* 0x002ea8000c1e1900 */
[----:B------:R-:W2:Y:S02]  /*12880*/  LDG.E R29, desc[UR36][R2.64+0x4] ;  /* 0x00000424021d7981 */ /* 0x000ea4000c1e1900 */
[----:B--2---:R-:W-:-:S07]  /*12890*/  IMAD.IADD R29, R29, 0x1, -R4 ;  /* 0x000000011d1d7824 */ /* 0x004fce00078e0a04 */
.L_x_4651:
[----:B------:R-:W-:Y:S02]  /*128a0*/  ULDC.64 UR4, c[0x0][0xa20] ;  /* 0x0002880000047ab9 */ /* 0x000fe40000000a00 */
[----:B------:R-:W-:-:S04]  /*128b0*/  ISETP.NE.U32.AND P0, PT, RZ, UR4, PT ;  /* 0x00000004ff007c0c */ /* 0x000fc8000bf05070 */
[----:B------:R-:W-:-:S13]  /*128c0*/  ISETP.NE.AND.EX P0, PT, RZ, UR5, PT, P0 ;  /* 0x00000005ff007c0c */ /* 0x000fda000bf05300 */
[----:B------:R-:W-:Y:S05]  /*128d0*/  @!P0 BRA `(.L_x_4652) ;  /* 0x0000000000108947 */ /* 0x000fea0003800000 */
[----:B-1----:R-:W0:Y:S02]  /*128e0*/  LDC.64 R2, c[0x0][0xa20] ;  /* 0x00028800ff027b82 */ /* 0x002e240000000a00 */
[----:B0-----:R-:W-:-:S05]  /*128f0*/  IMAD.WIDE R2, R27, 0x4, R2 ;  /* 0x000000041b027825 */ /* 0x001fca00078e0202 */
[----:B------:R0:W5:Y:S01]  /*12900*/  LDG.E R0, desc[UR36][R2.64] ;  /* 0x0000002402007981 */ /* 0x000162000c1e1900 */
[----:B------:R-:W-:Y:S05]  /*12910*/  BRA `(.L_x_4653) ;  /* 0x0000000000247947 */ /* 0x000fea0003800000 */
.L_x_4652:
[----:B------:R-:W-:Y:S02]  /*12920*/  ULDC.64 UR4, c[0x0][0xa08] ;  /* 0x0002820000047ab9 */ /* 0x000fe40000000a00 */
[----:B------:R-:W-:-:S04]  /*12930*/  ISETP.NE.U32.AND P0, PT, RZ, UR4, PT ;  /* 0x00000004ff007c0c */ /* 0x000fc8000bf05070 */
[----:B------:R-:W-:-:S13]  /*12940*/  ISETP.NE.AND.EX P0, PT, RZ, UR5, PT, P0 ;  /* 0x00000005ff007c0c */ /* 0x000fda000bf05300 */
[----:B------:R-:W-:Y:S05]  /*12950*/  @!P0 BRA `(.L_x_4653) ;  /* 0x0000000000148947 */ /* 0x000fea0003800000 */
[----:B-1----:R-:W0:Y:S02]  /*12960*/  LDC.64 R2, c[0x0][0xa08] ;  /* 0x00028200ff027b82 */ /* 0x002e240000000a00 */
[----:B0-----:R-:W-:-:S05]  /*12970*/  IMAD.WIDE R2, R27, 0x4, R2 ;  /* 0x000000041b027825 */ /* 0x001fca00078e0202 */
[----:B------:R-:W2:Y:S04]  /*12980*/  LDG.E R0, desc[UR36][R2.64] ;  /* 0x0000002402007981 */ /* 0x000ea8000c1e1900 */
[----:B------:R-:W2:Y:S02]  /*12990*/  LDG.E R5, desc[UR36][R2.64+0x4] ;  /* 0x0000042402057981 */ /* 0x000ea4000c1e1900 */
[----:B--2---:R-:W-:-:S07]  /*129a0*/  IMAD.IADD R0, R5, 0x1, -R0 ;  /* 0x0000000105007824 */ /* 0x004fce00078e0a00 */
.L_x_4653:
[----:B01----:R-:W0:Y:S01]  /*129b0*/  LDC R2, c[0x0][0x448] ;  /* 0x00011200ff027b82 */ /* 0x003e220000000800 */
[----:B-----5:R-:W-:Y:S01]  /*129c0*/  IMAD.IADD R30, R0, 0x1, -R19 ;  /* 0x00000001001e7824 */ /* 0x020fe200078e0a13 */
[----:B------:R-:W-:Y:S01]  /*129d0*/  LOP3.LUT R16, R16, 0xffffffbf, RZ, 0xc0, !PT ;  /* 0xffffffbf10107812 */ /* 0x000fe200078ec0ff */
[----:B------:R-:W-:-:S03]  /*129e0*/  IMAD.SHL.U32 R25, R25, 0x80, RZ ;  /* 0x0000008019197824 */ /* 0x000fc600078e00ff */
        /* <DEDUP_REMOVED lines=25> */
.L_x_4656:
[----:B------:R-:W-:-:S13]  /*12b80*/  ISETP.NE.AND P0, PT, R3, 0x1, PT ;  /* 0x000000010300780c */ /* 0x000fda0003f05270 */
[----:B------:R-:W0:Y:S02]  /*12b90*/  @P0 LDC.64 R4, c[0x0][0x9e8] ;  /* 0x00027a00ff040b82 */ /* 0x000e240000000a00 */
[----:B0-----:R-:W-:-:S05]  /*12ba0*/  @P0 IMAD.HI.U32 R4, R0, R4, RZ ;  /* 0x0000000400040227 */ /* 0x001fca00078e00ff */
[----:B------:R-:W-:-:S07]  /*12bb0*/  @P0 SHF.R.U32.HI R0, RZ, R5, R4 ;  /* 0x00000005ff000219 */ /* 0x000fce0000011604 */
.L_x_4657:
[----:B------:R-:W-:Y:S05]  /*12bc0*/  BSYNC B0 ;  /* 0x0000000000007941 */ /* 0x000fea0003800000 */
.L_x_4655:
[----:B------:R-:W-:-:S05]  /*12bd0*/  IMAD R5, R0, R3, R3 ;  /* 0x0000000300057224 */ /* 0x000fca00078e0203 */
[----:B------:R-:W-:-:S07]  /*12be0*/  VIMNMX R2, R2, R5, PT ;  /* 0x0000000502027248 */ /* 0x000fce0003fe0100 */
.L_x_4654:
[----:B------:R-:W0:Y:S01]  /*12bf0*/  @P2 LDC R4, c[0x0][0x44c] ;  /* 0x00011300ff042b82 */ /* 0x000e220000000800 */
[----:B------:R-:W-:Y:S01]  /*12c00*/  VIADD R2, R2, 0x5f ;  /* 0x0000005f02027836 */ /* 0x000fe20000000000 */
[----:B------:R-:W-:Y:S01]  /*12c10*/  ULDC UR4, c[0x0][0x9dc] ;  /* 0x0002770000047ab9 */ /* 0x000fe20000000800 */
[----:B------:R-:W-:-:S05]  /*12c20*/  IMAD.MOV.U32 R0, RZ, RZ, R25 ;  /* 0x000000ffff007224 */ /* 0x000fca00078e0019 */
[----:B------:R-:W1:Y:S01]  /*12c30*/  @P2 LDC R5, c[0x0][0x450] ;  /* 0x00011400ff052b82 */ /* 0x000e620000000800 */
[----:B0-----:R-:W-:-:S05]  /*12c40*/  @P2 IMAD.HI.U32 R4, R25, R4, RZ ;  /* 0x0000000419042227 */ /* 0x001fca00078e00ff */
[----:B-1----:R-:W-:Y:S01]  /*12c50*/  @P2 SHF.R.U32.HI R0, RZ, R5, R4 ;  /* 0x00000005ff002219 */ /* 0x002fe20000011604 */
[----:B------:R-:W-:-:S04]  /*12c60*/  IMAD.HI R4, R2, 0x2aaaaaab, RZ ;  /* 0x2aaaaaab02047827 */ /* 0x000fc800078e02ff */
[----:B------:R-:W-:Y:S01]  /*12c70*/  VIADD R2, R30, 0x5f ;  /* 0x0000005f1e027836 */ /* 0x000fe20000000000 */
[----:B------:R-:W-:-:S03]  /*12c80*/  SHF.R.U32.HI R5, RZ, 0x1f, R4 ;  /* 0x0000001fff057819 */ /* 0x000fc60000011604 */
[----:B------:R-:W-:Y:S01]  /*12c90*/  IMAD.HI R2, R2, 0x2aaaaaab, RZ ;  /* 0x2aaaaaab02027827 */ /* 0x000fe200078e02ff */
[----:B------:R-:W-:-:S04]  /*12ca0*/  LEA.HI.SX32 R4, R4, R5, 0x1c ;  /* 0x0000000504047211 */ /* 0x000fc800078fe2ff */
[----:B------:R-:W-:-:S04]  /*12cb0*/  SHF.R.U32.HI R5, RZ, 0x1f, R2 ;  /* 0x0000001fff057819 */ /* 0x000fc80000011602 */
[----:B------:R-:W-:Y:S02]  /*12cc0*/  LEA.HI.SX32 R5, R2, R5, 0x1c ;  /* 0x0000000502057211 */ /* 0x000fe400078fe2ff */
[----:B------:R-:W-:Y:S02]  /*12cd0*/  IADD3 R2, R0, R30, -R29 ;  /* 0x0000001e00027210 */ /* 0x000fe40007ffe81d */
[----:B------:R-:W-:-:S03]  /*12ce0*/  VIMNMX R22, R5, R4, PT ;  /* 0x0000000405167248 */ /* 0x000fc60003fe0100 */
[----:B------:R-:W-:Y:S02]  /*12cf0*/  VIADD R0, R2, -UR4 ;  /* 0x8000000402007c36 */ /* 0x000fe40008000000 */
        /* <DEDUP_REMOVED lines=12> */
.L_x_4660:
[----:B------:R-:W-:-:S13]  /*12dc0*/  ISETP.NE.AND P0, PT, R3, 0x1, PT ;  /* 0x000000010300780c */ /* 0x000fda0003f05270 */
[----:B------:R-:W1:Y:S02]  /*12dd0*/  @P0 LDC.64 R4, c[0x0][0x9e8] ;  /* 0x00027a00ff040b82 */ /* 0x000e640000000a00 */
[----:B-1----:R-:W-:-:S05]  /*12de0*/  @P0 IMAD.HI.U32 R4, R2, R4, RZ ;  /* 0x0000000402040227 */ /* 0x002fca00078e00ff */
[----:B------:R-:W-:-:S07]  /*12df0*/  @P0 SHF.R.U32.HI R2, RZ, R5, R4 ;  /* 0x00000005ff020219 */ /* 0x000fce0000011604 */
.L_x_4661:
[----:B------:R-:W-:Y:S05]  /*12e00*/  BSYNC B0 ;  /* 0x0000000000007941 */ /* 0x000fea0003800000 */
.L_x_4659:
[----:B------:R-:W-:-:S05]  /*12e10*/  IMAD R3, R2, R3, RZ ;  /* 0x0000000302037224 */ /* 0x000fca00078e02ff */
[----:B------:R-:W-:-:S07]  /*12e20*/  VIMNMX R0, R0, R3, !PT ;  /* 0x0000000300007248 */ /* 0x000fce0007fe0100 */
.L_x_4658:
[----:B------:R-:W-:Y:S01]  /*12e30*/  IMAD.HI R0, R0, 0x2aaaaaab, RZ ;  /* 0x2aaaaaab00007827 */ /* 0x000fe200078e02ff */
[----:B------:R-:W-:Y:S04]  /*12e40*/  BSSY B7, `(.L_x_4662) ;  /* 0x0000377000077945 */ /* 0x000fe80003800000 */
[----:B------:R-:W-:-:S04]  /*12e50*/  SHF.R.U32.HI R3, RZ, 0x1f, R0 ;  /* 0x0000001fff037819 */ /* 0x000fc80000011600 */
[----:B------:R-:W-:-:S04]  /*12e60*/  LEA.HI.SX32 R3, R0, R3, 0x1c ;  /* 0x0000000300037211 */ /* 0x000fc800078fe2ff */
        /* <DEDUP_REMOVED lines=21> */
.L_x_4663:
        /* <DEDUP_REMOVED lines=8> */
[----:B------:R-:W-:Y:S02]  /*13040*/  IMAD.U32 R4, RZ, RZ, UR6 ;  /* 0x00000006ff047e24 */ /* 0x000fe4000f8e00ff */
[----:B------:R-:W1:Y:S01]  /*13050*/  LDC.64 R2, c[0x4][R2] ;  /* 0x0100000002027b82 */ /* 0x000e620000000a00 */
        /* <DEDUP_REMOVED lines=9> */
[----:B01----:R-:W-:Y:S05]  /*130f0*/  CALL.ABS.NOINC R2 ;  /* 0x0000000002007343 */ /* 0x003fea0003c00000 */
.L_x_4666:
[----:B------:R-:W-:Y:S05]  /*13100*/  BSYNC B6 ;  /* 0x0000000000067941 */ /* 0x000fea0003800000 */
.L_x_4665:
        /* <DEDUP_REMOVED lines=19> */
[----:B0-2---:R-:W-:Y:S05]  /*13240*/  CALL.ABS.NOINC R2 ;  /* 0x0000000002007343 */ /* 0x005fea0003c00000 */
.L_x_4669:
[----:B------:R0:W1:Y:S01]  /*13250*/  LDC.64 R2, c[0x4][R18] ;  /* 0x0100000012027b82 */ /* 0x0000620000000a00 */
[----:B------:R-:W-:Y:S01]  /*13260*/  ULDC.64 UR6, c[0x4][0x138] ;  /* 0x01004e0000067ab9 */ /* 0x000fe20000000a00 */
[----:B------:R-:W-:Y:S01]  /*13270*/  ULDC.64 UR8, c[0x4][0x140] ;  /* 0x0100500000087ab9 */ /* 0x000fe20000000a00 */
[----:B------:R-:W-:Y:S01]  /*13280*/  ULDC.64 UR4, c[0x4][0x80] ;  /* 0x0100200000047ab9 */ /* 0x000fe20000000a00 */
[----:B------:R-:W-:Y:S02]  /*13290*/  IMAD.U32 R4, RZ, RZ, UR6 ;  /* 0x00000006ff047e24 */ /* 0x000fe4000f8e00ff */
[----:B------:R-:W-:Y:S02]  /*132a0*/  IMAD.U32 R5, RZ, RZ, UR7 ;  /* 0x00000007ff057e24 */ /* 0x000fe4000f8e00ff */
[----:B------:R-:W-:Y:S02]  /*132b0*/  IMAD.U32 R6, RZ, RZ, UR8 ;  /* 0x00000008ff067e24 */ /* 0x000fe4000f8e00ff */
[----:B------:R-:W-:-:S02]  /*132c0*/  IMAD.U32 R7, RZ, RZ, UR9 ;  /* 0x00000009ff077e24 */ /* 0x000fc4000f8e00ff */
[----:B------:R-:W-:Y:S02]  /*132d0*/  IMAD.U32 R10, RZ, RZ, UR4 ;  /* 0x00000004ff0a7e24 */ /* 0x000fe4000f8e00ff */
[----:B------:R-:W-:Y:S02]  /*132e0*/  IMAD.U32 R11, RZ, RZ, UR5 ;  /* 0x00000005ff0b7e24 */ /* 0x000fe4000f8e00ff */
[----:B------:R-:W-:Y:S02]  /*132f0*/  IMAD.MOV.U32 R8, RZ, RZ, 0x70 ;  /* 0x00000070ff087424 */ /* 0x000fe400078e00ff */
[----:B------:R-:W-:Y:S02]  /*13300*/  IMAD.MOV.U32 R12, RZ, RZ, 0x1 ;  /* 0x00000001ff0c7424 */ /* 0x000fe400078e00ff */
[----:B0-----:R-:W-:-:S07]  /*13310*/  IMAD.MOV.U32 R13, RZ, RZ, RZ ;  /* 0x000000ffff0d7224 */ /* 0x001fce00078e00ff */
[----:B------:R-:W-:-:S07]  /*13320*/  LEPC R20, `(.L_x_4668) ;  /* 0x000000001014794e */ /* 0x000fce0000000000 */
[----:B-1----:R-:W-:Y:S05]  /*13330*/  CALL.ABS.NOINC R2 ;  /* 0x0000000002007343 */ /* 0x002fea0003c00000 */
.L_x_4668:
[----:B------:R-:W-:Y:S05]  /*13340*/  BSYNC B6 ;  /* 0x0000000000067941 */ /* 0x000fea0003800000 */
.L_x_4667:
[----:B------:R-:W-:Y:S01]  /*13350*/  ULDC.64 UR4, c[0x0][0x9f8] ;  /* 0x00027e0000047ab9 */ /* 0x000fe20000000a00 */
[----:B------:R-:W-:Y:S01]  /*13360*/  IMAD.MOV.U32 R31, RZ, RZ, R27 ;  /* 0x000000ffff1f7224 */ /* 0x000fe200078e001b */
[----:B------:R-:W-:Y:S01]  /*13370*/  ISETP.NE.U32.AND P0, PT, RZ, UR4, PT ;  /* 0x00000004ff007c0c */ /* 0x000fe2000bf05070 */
[----:B------:R-:W1:Y:S01]  /*13380*/  S2R R18, SR_TID.X ;  /* 0x0000000000127919 */ /* 0x000e620000002100 */
[----:B------:R-:W2:Y:S01]  /*13390*/  LDC R6, c[0x0][0x430] ;  /* 0x00010c00ff067b82 */ /* 0x000ea20000000800 */
[----:B0-----:R-:W-:Y:S01]  /*133a0*/  VIADD R22, R22, 0xffffffff ;  /* 0xffffffff16167836 */ /* 0x001fe20000000000 */
[----:B------:R-:W-:Y:S01]  /*133b0*/  ISETP.NE.AND.EX P0, PT, RZ, UR5, PT, P0 ;  /* 0x00000005ff007c0c */ /* 0x000fe2000bf05300 */
[----:B------:R-:W-:-:S12]  /*133c0*/  ULDC UR4, c[0x0][0x2f4] ;  /* 0x0000bd0000047ab9 */ /* 0x000fd80000000800 */
[----:B------:R-:W0:Y:S01]  /*133d0*/  @P0 LDC.64 R2, c[0x0][0x9f8] ;  /* 0x00027e00ff020b82 */ /* 0x000e220000000a00 */
[----:B-1----:R-:W-:-:S04]  /*133e0*/  LOP3.LUT R18, R18, 0x7f, RZ, 0xc0, !PT ;  /* 0x0000007f12127812 */ /* 0x002fc800078ec0ff */
[----:B------:R-:W-:Y:S01]  /*133f0*/  SHF.R.U32.HI R20, RZ, 0x3, R18 ;  /* 0x00000003ff147819 */ /* 0x000fe20000011612 */
[----:B0-----:R-:W-:-:S05]  /*13400*/  @P0 IMAD.WIDE R2, R27, 0x4, R2 ;  /* 0x000000041b020825 */ /* 0x001fca00078e0202 */
[----:B------:R0:W3:Y:S01]  /*13410*/  @P0 LDG.E R31, desc[UR36][R2.64] ;  /* 0x00000024021f0981 */ /* 0x0000e2000c1e1900 */
[----:B--2---:R-:W-:Y:S02]  /*13420*/  ISETP.NE.AND P1, PT, R6, 0x1, PT ;  /* 0x000000010600780c */ /* 0x004fe40003f25270 */
[----:B------:R-:W-:Y:S01]  /*13430*/  LOP3.LUT R16, R16, 0xffffffdf, RZ, 0xc0, !PT ;  /* 0xffffffdf10107812 */ /* 0x000fe200078ec0ff */
[----:B------:R-:W1:Y:S10]  /*13440*/  S2R R18, SR_TID.X ;  /* 0x0000000000127919 */ /* 0x000e740000002100 */
[----:B------:R-:W2:Y:S01]  /*13450*/  @P1 LDC R4, c[0x0][0x434] ;  /* 0x00010d00ff041b82 */ /* 0x000ea20000000800 */
[----:B------:R-:W-:-:S02]  /*13460*/  ISETP.GE.AND P2, PT, R32, UR4, PT ;  /* 0x0000000420007c0c */ /* 0x000fc4000bf46270 */
[----:B------:R-:W-:-:S05]  /*13470*/  @P1 LOP3.LUT R16, R16, 0x20, RZ, 0xfc, !PT ;  /* 0x0000002010101812 */ /* 0x000fca00078efcff */
[----:B------:R-:W4:Y:S01]  /*13480*/  @P1 LDC R0, c[0x0][0x438] ;  /* 0x00010e00ff001b82 */ /* 0x000f220000000800 */
[----:B-1----:R-:W-:-:S05]  /*13490*/  IMAD.SHL.U32 R18, R18, 0x10, RZ ;  /* 0x0000001012127824 */ /* 0x002fca00078e00ff */
[----:B------:R-:W-:-:S05]  /*134a0*/  LOP3.LUT R18, R20, 0x70, R18, 0xf8, !PT ;  /* 0x0000007014127812 */ /* 0x000fca00078ef812 */
[----:B------:R-:W-:-:S05]  /*134b0*/  IMAD R5, R22, 0x60, R18 ;  /* 0x0000006016057824 */ /* 0x000fca00078e0212 */
[C---:B------:R-:W-:Y:S01]  /*134c0*/  ISETP.GE.AND P0, PT, R5.reuse, R30, PT ;  /* 0x0000001e0500720c */ /* 0x040fe20003f06270 */
[----:B------:R-:W-:-:S03]  /*134d0*/  IMAD.IADD R5, R5, 0x1, R19 ;  /* 0x0000000105057824 */ /* 0x000fc600078e0213 */
[----:B------:R-:W-:Y:S01]  /*134e0*/  ISETP.GT.U32.OR P0, PT, R18, 0x5f, P0 ;  /* 0x0000005f1200780c */ /* 0x000fe20000704470 */
[----:B--2---:R-:W-:-:S04]  /*134f0*/  @P1 IMAD.HI.U32 R7, R5, R4, RZ ;  /* 0x0000000405071227 */ /* 0x004fc800078e00ff */
[----:B------:R-:W-:Y:S01]  /*13500*/  IMAD.MOV.U32 R4, RZ, RZ, R5 ;  /* 0x000000ffff047224 */ /* 0x000fe200078e0005 */
[----:B----4-:R-:W-:-:S05]  /*13510*/  @P1 SHF.R.U32.HI R4, RZ, R0, R7 ;  /* 0x00000000ff041219 */ /* 0x010fca0000011607 */
[--C-:B------:R-:W-:Y:S02]  /*13520*/  IMAD.MOV R0, RZ, RZ, -R4.reuse ;  /* 0x000000ffff007224 */ /* 0x100fe400078e0a04 */
[----:B0-----:R-:W0:Y:S02]  /*13530*/  @!P0 LDC.64 R2, c[0x0][0x428] ;  /* 0x00010a00ff028b82 */ /* 0x001e240000000a00 */
[----:B------:R-:W-:Y:S01]  /*13540*/  IMAD R0, R6, R0, R5 ;  /* 0x0000000006007224 */ /* 0x000fe200078e0205 */
[----:B------:R-:W-:Y:S02]  /*13550*/  @!P0 SHF.R.S32.HI R5, RZ, 0x1f, R4 ;  /* 0x0000001fff058819 */ /* 0x000fe40000011404 */
[----:B------:R-:W-:-:S04]  /*13560*/  LOP3.LUT R16, R16, 0xfffffffb, RZ, 0xc0, !PT ;  /* 0xfffffffb10107812 */ /* 0x000fc800078ec0ff */
[----:B------:R-:W-:-:S04]  /*13570*/  @P2 LOP3.LUT R16, R16, 0x4, RZ, 0xfc, !PT ;  /* 0x0000000410102812 */ /* 0x000fc800078efcff */
[----:B------:R-:W-:Y:S01]  /*13580*/  LOP3.LUT R16, R16, 0xfffffffe, RZ, 0xc0, !PT ;  /* 0xfffffffe10107812 */ /* 0x000fe200078ec0ff */
[----:B------:R-:W-:-:S03]  /*13590*/  UMOV UR5, 0xffffffff ;  /* 0xffffffff00057882 */ /* 0x000fc60000000000 */
[----:B------:R-:W-:Y:S02]  /*135a0*/  LOP3.LUT R16, R16, 0xfffffffd, RZ, 0xc0, !PT ;  /* 0xfffffffd10107812 */ /* 0x000fe400078ec0ff */
[----:B---3--:R-:W-:Y:S01]  /*135b0*/  SHF.R.S32.HI R6, RZ, 0x1f, R31 ;  /* 0x0000001fff067819 */ /* 0x008fe2000001141f */
[----:B0-----:R-:W-:-:S04]  /*135c0*/  @!P0 IMAD.WIDE.U32 R4, R31, R2, R4 ;  /* 0x000000021f048225 */ /* 0x001fc800078e0004 */
[----:B------:R0:W-:Y:S02]  /*135d0*/  STL [R1+0xc], R6 ;  /* 0x00000c0601007387 */ /* 0x0001e40000100800 */
[----:B0-----:R-:W-:-:S04]  /*135e0*/  @!P0 IMAD R6, R6, R2, RZ ;  /* 0x0000000206068224 */ /* 0x001fc800078e02ff */
[----:B------:R-:W-:Y:S02]  /*135f0*/  @!P0 IMAD R6, R31, R3, R6 ;  /* 0x000000031f068224 */ /* 0x000fe400078e0206 */
[----:B------:R-:W0:Y:S02]  /*13600*/  @!P0 LDC.64 R2, c[0x0][0x418] ;  /* 0x00010600ff028b82 */ /* 0x000e240000000a00 */
[----:B------:R-:W-:Y:S01]  /*13610*/  @!P0 IMAD.IADD R6, R5, 0x1, R6 ;  /* 0x0000000105068824 */ /* 0x000fe200078e0206 */
[----:B0-----:R-:W-:-:S04]  /*13620*/  @!P0 LEA R2, P1, R4, R2, 0x2 ;  /* 0x0000000204028211 */ /* 0x001fc800078210ff */
[----:B------:R-:W-:Y:S01]  /*13630*/  @!P0 LEA.HI.X R3, R4, R3, R6, 0x2, P1 ;  /* 0x0000000304038211 */ /* 0x000fe200008f1406 */
[----:B------:R-:W-:Y:S01]  /*13640*/  IMAD.MOV.U32 R4, RZ, RZ, RZ ;  /* 0x000000ffff047224 */ /* 0x000fe200078e00ff */
[----:B------:R-:W-:-:S05]  /*13650*/  ISETP.GE.AND P1, PT, R34, UR4, PT ;  /* 0x0000000422007c0c */ /* 0x000fca000bf26270 */
[----:B------:R0:W5:Y:S01]  /*13660*/  @!P0 LDG.E R4, desc[UR36][R2.64] ;  /* 0x0000002402048981 */ /* 0x000162000c1e1900 */
[----:B------:R-:W-:-:S07]  /*13670*/  ISETP.GE.AND P0, PT, R33, UR4, PT ;  /* 0x0000000421007c0c */ /* 0x000fce000bf06270 */
[----:B------:R-:W-:-:S06]  /*13680*/  @P1 LOP3.LUT R16, R16, 0x2, RZ, 0xfc, !PT ;  /* 0x0000000210101812 */ /* 0x000fcc00078efcff */
[----:B------:R-:W-:Y:S01]  /*13690*/  @P0 LOP3.LUT R16, R16, 0x1, RZ, 0xfc, !PT ;  /* 0x0000000110100812 */ /* 0x000fe200078efcff */
[----:B0-----:R-:W-:Y:S06]  /*136a0*/  BRA.DIV UR5, `(.L_x_4670) ;  /* 0x0000004205887947 */ /* 0x001fec000b800000 */
.L_x_4738:
[----:B------:R-:W2:Y:S01]  /*136b0*/  LDL R2, [R1+0x28] ;  /* 0x0000280001027983 */ /* 0x000ea20000100800 */
[----:B------:R-:W-:Y:S02]  /*136c0*/  ISETP.GT.U32.AND P1, PT, R18, 0x5f, PT ;  /* 0x0000005f1200780c */ /* 0x000fe40003f24070 */
[----:B------:R-:W-:Y:S02]  /*136d0*/  LOP3.LUT R16, R16, 0xffffffef, RZ, 0xc0, !PT ;  /* 0xffffffef10107812 */ /* 0x000fe400078ec0ff */
[----:B------:R-:W-:Y:S02]  /*136e0*/  SHF.R.S32.HI R30, RZ, 0x1f, R26 ;  /* 0x0000001fff1e7819 */ /* 0x000fe4000001141a */
[----:B------:R-:W-:-:S07]  /*136f0*/  LOP3.LUT R16, R16, 0xfffffff7, RZ, 0xc0, !PT ;  /* 0xfffffff710107812 */ /* 0x000fce00078ec0ff */
[----:B------:R-:W-:Y:S02]  /*13700*/  @P1 LOP3.LUT R16, R16, 0x8, RZ, 0xfc, !PT ;  /* 0x0000000810101812 */ /* 0x000fe400078efcff */
[----:B--2---:R-:W-:-:S13]  /*13710*/  ISETP.NE.AND P0, PT, R2, 0x3, PT ;  /* 0x000000030200780c */ /* 0x004fda0003f05270 */
[----:B------:R-:W-:Y:S01]  /*13720*/  @P0 LOP3.LUT R16, R16, 0x10, RZ, 0xfc, !PT ;  /* 0x0000001010100812 */ /* 0x000fe200078efcff */
[----:B------:R-:W-:Y:S06]  /*13730*/  @!P0 BRA `(.L_x_4671) ;  /* 0x0000000000048947 */ /* 0x000fec0003800000 */
[----:B------:R-:W-:Y:S01]  /*13740*/  BPT.TRAP 0x1 ;  /* 0x000000040000795c */ /* 0x000fe20000300000 */
.L_x_4671:
[----:B------:R-:W-:Y:S01]  /*13750*/  SHF.R.S32.HI R5, RZ, 0x1f, R0 ;  /* 0x0000001fff057819 */ /* 0x000fe20000011400 */
[----:B------:R-:W-:Y:S01]  /*13760*/  ULDC.64 UR4, c[0x0][0x328] ;  /* 0x0000ca0000047ab9 */ /* 0x000fe20000000a00 */
[----:B------:R-:W-:Y:S03]  /*13770*/  BSSY B0, `(.L_x_4672) ;  /* 0x0000017000007945 */ /* 0x000fe60003800000 */
        /* <DEDUP_REMOVED lines=22> */
.L_x_4739:
[----:B------:R-:W-:Y:S05]  /*138e0*/  BSYNC B0 ;  /* 0x0000000000007941 */ /* 0x000fea0003800000 */
.L_x_4672:
[----:B------:R-:W2:Y:S01]  /*138f0*/  LDL R9, [R1] ;  /* 0x0000000001097983 */ /* 0x000ea20000100800 */
[----:B------:R-:W-:Y:S01]  /*13900*/  ULDC.64 UR4, c[0x0][0x300] ;  /* 0x0000c00000047ab9 */ /* 0x000fe20000000a00 */
[----:B------:R-:W-:Y:S01]  /*13910*/  LOP3.LUT P4, RZ, R16, 0x4, RZ, 0xc0, !PT ;  /* 0x0000000410ff7812 */ /* 0x000fe2000788c0ff */
[----:B------:R-:W-:Y:S01]  /*13920*/  IMAD R5, R5, UR4, RZ ;  /* 0x0000000405057c24 */ /* 0x000fe2000f8e02ff */
[----:B------:R-:W1:Y:S01]  /*13930*/  S2R R8, SR_TID.X ;  /* 0x0000000000087919 */ /* 0x000e620000002100 */
[----:B0-----:R-:W-:Y:S01]  /*13940*/  IMAD.WIDE.U32 R2, R0, UR4, RZ ;  /* 0x0000000400027c25 */ /* 0x001fe2000f8e00ff */
        /* <DEDUP_REMOVED lines=14> */
[----:B------:R-:W-:Y:S01]  /*13a30*/  IMAD R5, R23, 0x4800, R36 ;  /* 0x0000480017057824 */ /* 0x000fe200078e0224 */
[----:B------:R-:W-:Y:S01]  /*13a40*/  LEA R4, P0, R2, UR4, 0x1 ;  /* 0x0000000402047c11 */ /* 0x000fe2000f8008ff */
[----:B------:R-:W-:Y:S01]  /*13a50*/  IMAD.IADD R0, R3, 0x1, R0 ;  /* 0x0000000103007824 */ /* 0x000fe200078e0200 */
[----:B------:R-:W-:Y:S01]  /*13a60*/  UMOV UR4, 0xffffffff ;  /* 0xffffffff00047882 */ /* 0x000fe20000000000 */
[----:B-1----:R-:W-:-:S03]  /*13a70*/  LOP3.LUT R8, R8, 0x7f, RZ, 0xc0, !PT ;  /* 0x0000007f08087812 */ /* 0x002fc600078ec0ff */
        /* <DEDUP_REMOVED lines=68> */
.L_x_4753:
        /* <DEDUP_REMOVED lines=12> */
.L_x_4675:
        /* <DEDUP_REMOVED lines=11> */
.L_x_4676:
[----:B------:R2:W-:Y:S02]  /*14030*/  SYNCS.ARRIVE.TRANS64.A1T0 RZ, [R7+URZ+0x30830], RZ ;  /* 0x030830ff07ff79a7 */ /* 0x0005e4000810003f */
[----:B------:R-:W-:Y:S05]  /*14040*/  WARPSYNC.ALL ;  /* 0x0000000000007948 */ /* 0x000fea0003800000 */
[----:B------:R-:W-:Y:S01]  /*14050*/  ULDC.64 UR4, c[0x0][0x298] ;  /* 0x0000a60000047ab9 */ /* 0x000fe20000000a00 */
[----:B-1----:R-:W-:Y:S01]  /*14060*/  VIADD R2, R17, 0x12400 ;  /* 0x0001240011027836 */ /* 0x002fe20000000000 */
[----:B------:R-:W-:Y:S01]  /*14070*/  SHF.R.S32.HI R0, RZ, 0x1f, R35 ;  /* 0x0000001fff007819 */ /* 0x000fe20000011423 */
[----:B0-----:R-:W-:Y:S01]  /*14080*/  IMAD.WIDE.U32 R4, R35, UR4, RZ ;  /* 0x0000000423047c25 */ /* 0x001fe2000f8e00ff */
        /* <DEDUP_REMOVED lines=12> */
[----:B0-----:R-:W-:Y:S02]  /*14150*/  IMAD.U32 R4, RZ, RZ, UR6 ;  /* 0x00000006ff047e24 */ /* 0x001fe4000f8e00ff */
[----:B------:R-:W0:Y:S01]  /*14160*/  LDC.64 R2, c[0x4][R2] ;  /* 0x0100000002027b82 */ /* 0x000e220000000a00 */
[----:B------:R-:W-:Y:S02]  /*14170*/  IMAD.U32 R5, RZ, RZ, UR7 ;  /* 0x00000007ff057e24 */ /* 0x000fe4000f8e00ff */
[----:B------:R-:W-:Y:S02]  /*14180*/  IMAD.U32 R6, RZ, RZ, UR8 ;  /* 0x00000008ff067e24 */ /* 0x000fe4000f8e00ff */
[----:B--2---:R-:W-:-:S02]  /*14190*/  IMAD.U32 R7, RZ, RZ, UR9 ;  /* 0x00000009ff077e24 */ /* 0x004fc4000f8e00ff */
[----:B------:R-:W-:Y:S02]  /*141a0*/  IMAD.U32 R10, RZ, RZ, UR4 ;  /* 0x00000004ff0a7e24 */ /* 0x000fe4000f8e00ff */
[----:B------:R-:W-:Y:S02]  /*141b0*/  IMAD.U32 R11, RZ, RZ, UR5 ;  /* 0x00000005ff0b7e24 */ /* 0x000fe4000f8e00ff */
[----:B------:R-:W-:Y:S02]  /*141c0*/  IMAD.MOV.U32 R8, RZ, RZ, 0x70 ;  /* 0x00000070ff087424 */ /* 0x000fe400078e00ff */
[----:B------:R-:W-:Y:S02]  /*141d0*/  IMAD.MOV.U32 R12, RZ, RZ, 0x1 ;  /* 0x00000001ff0c7424 */ /* 0x000fe400078e00ff */
[----:B------:R-:W-:-:S07]  /*141e0*/  IMAD.MOV.U32 R13, RZ, RZ, RZ ;  /* 0x000000ffff0d7224 */ /* 0x000fce00078e00ff */
[----:B------:R-:W-:-:S07]  /*141f0*/  LEPC R20, `(.L_x_4678) ;  /* 0x000000001014794e */ /* 0x000fce0000000000 */
[----:B0-----:R-:W-:Y:S05]  /*14200*/  CALL.ABS.NOINC R2 ;  /* 0x0000000002007343 */ /* 0x001fea0003c00000 */
.L_x_4678:
[----:B------:R-:W-:Y:S05]  /*14210*/  BSYNC B6 ;  /* 0x0000000000067941 */ /* 0x000fea0003800000 */
.L_x_4677:
[----:B------:R-:W3:Y:S01]  /*14220*/  LDL.LU.64 R20, [R1+0x18] ;  /* 0x0000180001147983 */ /* 0x000ee20000300a00 */
[----:B------:R-:W-:Y:S01]  /*14230*/  ULDC.64 UR4, c[0x0][0x2d8] ;  /* 0x0000b60000047ab9 */ /* 0x000fe20000000a00 */
[----:B------:R-:W-:Y:S01]  /*14240*/  LOP3.LUT P6, RZ, R16, 0x80, RZ, 0xc0, !PT ;  /* 0x0000008010ff7812 */ /* 0x000fe200078cc0ff */
[----:B------:R-:W-:Y:S01]  /*14250*/  IMAD R0, R30, UR4, RZ ;  /* 0x000000041e007c24 */ /* 0x000fe2000f8e02ff */
[----:B0-----:R-:W-:Y:S01]  /*14260*/  SHF.R.S32.HI R4, RZ, 0x1f, R27 ;  /* 0x0000001fff047819 */ /* 0x001fe2000001141b */
[----:B------:R-:W-:Y:S02]  /*14270*/  IMAD.MOV.U32 R3, RZ, RZ, R35 ;  /* 0x000000ffff037224 */ /* 0x000fe400078e0023 */
[----:B------:R-:W-:Y:S01]  /*14280*/  IMAD R5, R26, UR5, R0 ;  /* 0x000000051a057c24 */ /* 0x000fe2000f8e0200 */
[----:B------:R-:W-:Y:S02]  /*14290*/  SEL R4, R4, RZ, !P6 ;  /* 0x000000ff04047207 */ /* 0x000fe40007000000 */
[----:B------:R-:W-:Y:S01]  /*142a0*/  SEL R0, R27, RZ, !P6 ;  /* 0x000000ff1b007207 */ /* 0x000fe20007000000 */
[----:B---3--:R-:W-:Y:S01]  /*142b0*/  IMAD.MOV.U32 R2, RZ, RZ, R20 ;  /* 0x000000ffff027224 */ /* 0x008fe200078e0014 */
[----:B------:R-:W0:Y:S01]  /*142c0*/  LDC R21, c[0x0][0x448] ;  /* 0x00011200ff157b82 */ /* 0x000e220000000800 */
[----:B------:R-:W1:Y:S02]  /*142d0*/  S2R R20, SR_TID.X ;  /* 0x0000000000147919 */ /* 0x000e640000002100 */
[----:B------:R-:W-:Y:S01]  /*142e0*/  IMAD.WIDE.U32 R2, R26, UR4, R2 ;  /* 0x000000041a027c25 */ /* 0x000fe2000f8e0002 */
[----:B------:R-:W-:-:S03]  /*142f0*/  ULDC.64 UR4, c[0x0][0x2e0] ;  /* 0x0000b80000047ab9 */ /* 0x000fc60000000a00 */
[----:B------:R-:W-:Y:S02]  /*14300*/  IMAD R4, R4, UR4, RZ ;  /* 0x0000000404047c24 */ /* 0x000fe4000f8e02ff */
[----:B------:R-:W-:Y:S02]  /*14310*/  IMAD.IADD R3, R3, 0x1, R5 ;  /* 0x0000000103037824 */ /* 0x000fe400078e0205 */
[C---:B------:R-:W-:Y:S02]  /*14320*/  IMAD R5, R0.reuse, UR5, R4 ;  /* 0x0000000500057c24 */ /* 0x040fe4000f8e0204 */
[----:B------:R-:W-:Y:S01]  /*14330*/  IMAD.WIDE.U32 R2, R0, UR4, R2 ;  /* 0x0000000400027c25 */ /* 0x000fe2000f8e0002 */
[----:B------:R-:W-:-:S03]  /*14340*/  ULDC.64 UR4, c[0x0][0x2d0] ;  /* 0x0000b40000047ab9 */ /* 0x000fc60000000a00 */
[----:B------:R-:W-:Y:S01]  /*14350*/  IMAD.IADD R3, R3, 0x1, R5 ;  /* 0x0000000103037824 */ /* 0x000fe200078e0205 */
[----:B0-----:R-:W-:Y:S02]  /*14360*/  ISETP.NE.AND P6, PT, R21, 0x1, PT ;  /* 0x000000011500780c */ /* 0x001fe40003fc5270 */
[----:B-1----:R-:W-:-:S04]  /*14370*/  LOP3.LUT R20, R20, 0x7f, RZ, 0xc0, !PT ;  /* 0x0000007f14147812 */ /* 0x002fc800078ec0ff */
[----:B------:R-:W-:-:S07]  /*14380*/  SHF.R.U32.HI R21, RZ, 0x3, R20 ;  /* 0x00000003ff157819 */ /* 0x000fce0000011614 */
[----:B------:R-:W0:Y:S01]  /*14390*/  @P6 LDC R6, c[0x0][0x44c] ;  /* 0x00011300ff066b82 */ /* 0x000e220000000800 */
[----:B------:R-:W1:Y:S07]  /*143a0*/  S2R R20, SR_TID.X ;  /* 0x0000000000147919 */ /* 0x000e6e0000002100 */
[----:B------:R-:W3:Y:S01]  /*143b0*/  @P6 LDC R5, c[0x0][0x450] ;  /* 0x00011400ff056b82 */ /* 0x000ee20000000800 */
[----:B-1----:R-:W-:-:S05]  /*143c0*/  IMAD.SHL.U32 R20, R20, 0x10, RZ ;  /* 0x0000001014147824 */ /* 0x002fca00078e00ff */
[----:B------:R-:W-:-:S05]  /*143d0*/  LOP3.LUT R20, R21, 0x70, R20, 0xf8, !PT ;  /* 0x0000007015147812 */ /* 0x000fca00078ef814 */
[----:B------:R-:W-:Y:S02]  /*143e0*/  IMAD.IADD R0, R20, 0x1, R25 ;  /* 0x0000000114007824 */ /* 0x000fe400078e0219 */
[----:B------:R-:W1:Y:S02]  /*143f0*/  S2R R20, SR_TID.X ;  /* 0x0000000000147919 */ /* 0x000e640000002100 */
[----:B0-----:R-:W-:-:S04]  /*14400*/  @P6 IMAD.HI.U32 R6, R0, R6, RZ ;  /* 0x0000000600066227 */ /* 0x001fc800078e00ff */
[----:B------:R-:W-:Y:S01]  /*14410*/  IMAD.MOV.U32 R4, RZ, RZ, R0 ;  /* 0x000000ffff047224 */ /* 0x000fe200078e0000 */
[----:B---3--:R-:W-:Y:S02]  /*14420*/  @P6 SHF.R.U32.HI R4, RZ, R5, R6 ;  /* 0x00000005ff046219 */ /* 0x008fe40000011606 */
[----:B------:R-:W0:Y:S03]  /*14430*/  LDC R6, c[0x0][0x448] ;  /* 0x00011200ff067b82 */ /* 0x000e260000000800 */
[----:B------:R-:W-:Y:S02]  /*14440*/  IMAD.MOV R5, RZ, RZ, -R4 ;  /* 0x000000ffff057224 */ /* 0x000fe400078e0a04 */
[----:B------:R-:W-:Y:S01]  /*14450*/  IMAD.WIDE.U32 R2, R4, UR4, R2 ;  /* 0x0000000404027c25 */ /* 0x000fe2000f8e0002 */
[----:B-1----:R-:W-:-:S03]  /*14460*/  LOP3.LUT R20, R20, 0x7f, RZ, 0xc0, !PT ;  /* 0x0000007f14147812 */ /* 0x002fc600078ec0ff */
[----:B0-----:R-:W-:Y:S01]  /*14470*/  IMAD R0, R6, R5, R0 ;  /* 0x0000000506007224 */ /* 0x001fe200078e0200 */
[----:B------:R-:W-:Y:S02]  /*14480*/  SHF.R.S32.HI R5, RZ, 0x1f, R4 ;  /* 0x0000001fff057819 */ /* 0x000fe40000011404 */
[----:B--2---:R-:W-:-:S03]  /*14490*/  SHF.R.U32.HI R7, RZ, 0x3, R20 ;  /* 0x00000003ff077819 */ /* 0x004fc60000011614 */
        /* <DEDUP_REMOVED lines=26> */
[----:B------:R-:W-:Y:S02]  /*14640*/  @!P1 IMAD.MOV.U32 R2, RZ, RZ, R5 ;  /* 0x000000ffff029224 */ /* 0x000fe400078e0005 */
[----:B------:R-:W-:-:S03]  /*14650*/  VIADD R5, R25, 0x10 ;  /* 0x0000001019057836 */ /* 0x000fc60000000000 */
        /* <DEDUP_REMOVED lines=19> */
[----:B------:R-:W-:Y:S01]  /*14790*/  @!P1 IMAD.MOV.U32 R2, RZ, RZ, R5 ;  /* 0x000000ffff029224 */ /* 0x000fe200078e0005 */
[----:B------:R-:W-:Y:S01]  /*147a0*/  IADD3 R5, R25, 0x30, RZ ;  /* 0x0000003019057810 */ /* 0x000fe20007ffe0ff */
[----:B------:R-:W-:-:S05]  /*147b0*/  @!P1 IMAD.MOV.U32 R3, RZ, RZ, R6 ;  /* 0x000000ffff039224 */ /* 0x000fca00078e0006 */
        /* <DEDUP_REMOVED lines=38> */
[----:B------:R-:W1:Y:S04]  /*14a20*/  SHFL.IDX PT, R2, R4, 0x6, 0x181f ;  /* 0x00d81f0004027f89 */ /* 0x000e6800000e0000 */
[----:B------:R-:W2:Y:S02]  /*14a30*/  SHFL.IDX PT, R4, R4, 0x7, 0x181f ;  /* 0x00f81f0004047f89 */ /* 0x000ea400000e0000 */
[----:B0-----:R-:W-:-:S05]  /*14a40*/  @!P1 LEA R5, P4, R32, R3, 0x1 ;  /* 0x0000000320059211 */ /* 0x001fca00078808ff */
[----:B-1----:R-:W-:Y:S02]  /*14a50*/  @!P1 IMAD.X R6, RZ, RZ, R2, P4 ;  /* 0x000000ffff069224 */ /* 0x002fe400020e0602 */
[----:B------:R-:W-:Y:S02]  /*14a60*/  @!P1 IMAD.MOV.U32 R2, RZ, RZ, R5 ;  /* 0x000000ffff029224 */ /* 0x000fe400078e0005 */
[----:B------:R-:W-:-:S05]  /*14a70*/  @!P1 IMAD.MOV.U32 R3, RZ, RZ, R6 ;  /* 0x000000ffff039224 */ /* 0x000fca00078e0006 */
[----:B------:R0:W-:Y:S04]  /*14a80*/  @!P1 LDGSTS.E.BYPASS.LTC128B.128 [R37+0x15400], desc[UR36][R2.64], !P3 ;  /* 0x1540000002259fae */ /* 0x0001e8000d901d64 */
[----:B------:R0:W-:Y:S04]  /*14a90*/  @!P1 LDGSTS.E.BYPASS.LTC128B.128 [R37+0x19400], desc[UR36][R2.64+0x80], !P2 ;  /* 0x1940008002259fae */ /* 0x0001e8000d101d64 */
[----:B--2---:R0:W-:Y:S02]  /*14aa0*/  @!P1 LDGSTS.E.BYPASS.LTC128B.128 [R37+0x1d400], desc[UR36][R2.64+0x100], !P0 ;  /* 0x1d40010002259fae */ /* 0x0041e4000c101d64 */
.L_x_4770:
        /* <DEDUP_REMOVED lines=11> */
[----:B------:R1:W-:Y:S02]  /*14b60*/  LDGSTS.E.BYPASS.LTC128B.128 [R37+0x1dc00], desc[UR36][R2.64+0x100], !P0 ;  /* 0x1dc0010002257fae */ /* 0x0003e4000c101d64 */
.L_x_4681:
[----:B------:R-:W-:Y:S05]  /*14b70*/  BSYNC B0 ;  /* 0x0000000000007941 */ /* 0x000fea0003800000 */
.L_x_4680:
[----:B------:R-:W-:Y:S01]  /*14b80*/  NOP ;  /* 0x0000000000007918 */ /* 0x000fe20000000000 */
[----:B------:R-:W-:-:S13]  /*14b90*/  PLOP3.LUT P0, PT, PT, PT, PT, 0x80, 0x0 ;  /* 0x000000000000781c */ /* 0x000fda0003f0f070 */
.L_x_4682:
        /* <DEDUP_REMOVED lines=8> */
[----:B--2---:R-:W-:Y:S02]  /*14c20*/  VIADD R3, R3, 0x1 ;  /* 0x0000000103037836 */ /* 0x004fe40000000000 */
[----:B---3--:R-:W-:-:S03]  /*14c30*/  VIADD R6, R2, 0xfffffffe ;  /* 0xfffffffe02067836 */ /* 0x008fc60000000000 */
[----:B------:R0:W-:Y:S01]  /*14c40*/  STL [R1+0x24], R3 ;  /* 0x0000240301007387 */ /* 0x0001e20000100800 */
        /* <DEDUP_REMOVED lines=9> */
.L_x_4771:
[----:B------:R-:W-:Y:S05]  /*14ce0*/  BSYNC B0 ;  /* 0x0000000000007941 */ /* 0x000fea0003800000 */
.L_x_4683:
[----:B------:R-:W2:Y:S01]  /*14cf0*/  LDL R2, [R1+0x8] ;  /* 0x0000080001027983 */ /* 0x000ea20000100800 */
[----:B------:R-:W-:Y:S01]  /*14d00*/  BSSY B0, `(.L_x_4685) ;  /* 0x000010d000007945 */ /* 0x000fe20003800000 */
[----:B--2---:R-:W-:-:S13]  /*14d10*/  ISETP.GE.AND P0, PT, R6, R2, PT ;  /* 0x000000020600720c */ /* 0x004fda0003f06270 */
[----:B------:R-:W-:Y:S05]  /*14d20*/  @!P0 BRA `(.L_x_4686) ;  /* 0x0000001000288947 */ /* 0x000fea0003800000 */
[----:B------:R-:W-:Y:S01]  /*14d30*/  ULDC UR4, c[0x0][0x2f4] ;  /* 0x0000bd0000047ab9 */ /* 0x000fe20000000800 */
[----:B------:R-:W-:Y:S01]  /*14d40*/  IMAD.MOV.U32 R20, RZ, RZ, R28 ;  /* 0x000000ffff147224 */ /* 0x000fe200078e001c */
[----:B------:R-:W-:Y:S01]  /*14d50*/  ISETP.GE.AND P3, PT, R32, UR4, PT ;  /* 0x0000000420007c0c */ /* 0x000fe2000bf66270 */
[----:B------:R-:W-:Y:S01]  /*14d60*/  IMAD.MOV.U32 R10, RZ, RZ, R23 ;  /* 0x000000ffff0a7224 */ /* 0x000fe200078e0017 */
[----:B------:R-:W-:Y:S01]  /*14d70*/  ISETP.GE.AND P2, PT, R34, UR4, PT ;  /* 0x0000000422007c0c */ /* 0x000fe2000bf46270 */
[----:B------:R-:W-:Y:S01]  /*14d80*/  IMAD.MOV.U32 R29, RZ, RZ, R22 ;  /* 0x000000ffff1d7224 */ /* 0x000fe200078e0016 */
[----:B------:R-:W-:-:S13]  /*14d90*/  ISETP.GE.AND P1, PT, R33, UR4, PT ;  /* 0x0000000421007c0c */ /* 0x000fda000bf26270 */
.L_x_4699:
[----:B------:R-:W2:Y:S01]  /*14da0*/  LDL R4, [R1+0x4] ;  /* 0x0000040001047983 */ /* 0x000ea20000100800 */
[----:B0-----:R-:W0:Y:S03]  /*14db0*/  LDC R0, c[0x0][0x430] ;  /* 0x00010c00ff007b82 */ /* 0x001e260000000800 */
[----:B------:R-:W3:Y:S01]  /*14dc0*/  LDL R7, [R1+0xc] ;  /* 0x00000c0001077983 */ /* 0x000ee20000100800 */
[----:B------:R-:W1:Y:S03]  /*14dd0*/  S2R R2, SR_TID.X ;  /* 0x0000000000027919 */ /* 0x000e660000002100 */
[----:B------:R-:W4:Y:S01]  /*14de0*/  LDL R8, [R1+0x28] ;  /* 0x0000280001087983 */ /* 0x000f220000100800 */
[----:B0-----:R-:W-:Y:S02]  /*14df0*/  ISETP.NE.AND P0, PT, R0, 0x1, PT ;  /* 0x000000010000780c */ /* 0x001fe40003f05270 */
[----:B------:R-:W0:Y:S11]  /*14e00*/  S2R R0, SR_TID.X ;  /* 0x0000000000007919 */ /* 0x000e360000002100 */
[----:B------:R-:W2:Y:S01]  /*14e10*/  @P0 LDC R3, c[0x0][0x438] ;  /* 0x00010e00ff030b82 */ /* 0x000ea20000000800 */
[----:B-1----:R-:W-:-:S04]  /*14e20*/  LOP3.LUT R2, R2, 0x7f, RZ, 0xc0, !PT ;  /* 0x0000007f02027812 */ /* 0x002fc800078ec0ff */
[----:B------:R-:W-:Y:S01]  /*14e30*/  SHF.R.U32.HI R2, RZ, 0x3, R2 ;  /* 0x00000003ff027819 */ /* 0x000fe20000011602 */
[----:B0-----:R-:W-:-:S05]  /*14e40*/  IMAD.SHL.U32 R0, R0, 0x10, RZ ;  /* 0x0000001000007824 */ /* 0x001fca00078e00ff */
[----:B------:R-:W-:Y:S02]  /*14e50*/  LOP3.LUT R0, R2, 0x70, R0, 0xf8, !PT ;  /* 0x0000007002007812 */ /* 0x000fe400078ef800 */
[----:B------:R-:W0:Y:S02]  /*14e60*/  @P0 LDC R2, c[0x0][0x434] ;  /* 0x00010d00ff020b82 */ /* 0x000e240000000800 */
[----:B------:R-:W-:Y:S01]  /*14e70*/  ISETP.GT.U32.AND P5, PT, R0, 0x5f, PT ;  /* 0x0000005f0000780c */ /* 0x000fe20003fa4070 */
[----:B------:R-:W-:Y:S05]  /*14e80*/  YIELD ;  /* 0x0000000000007946 */ /* 0x000fea0003800000 */
[----:B------:R-:W-:Y:S01]  /*14e90*/  ULDC UR4, c[0x0][0x430] ;  /* 0x00010c0000047ab9 */ /* 0x000fe20000000800 */
[----:B--2---:R-:W-:-:S06]  /*14ea0*/  IMAD R9, R6, 0x60, R4 ;  /* 0x0000006006097824 */ /* 0x004fcc00078e0204 */
[----:B------:R-:W1:Y:S01]  /*14eb0*/  @!P5 LDC.64 R4, c[0x0][0x428] ;  /* 0x00010a00ff04db82 */ /* 0x000e620000000a00 */
[----:B------:R-:W-:-:S04]  /*14ec0*/  IMAD.IADD R9, R0, 0x1, R9 ;  /* 0x0000000100097824 */ /* 0x000fc800078e0209 */
[----:B0-----:R-:W-:-:S04]  /*14ed0*/  @P0 IMAD.HI.U32 R2, R9, R2, RZ ;  /* 0x0000000209020227 */ /* 0x001fc800078e00ff */
[----:B------:R-:W-:Y:S01]  /*14ee0*/  IMAD.MOV.U32 R0, RZ, RZ, R9 ;  /* 0x000000ffff007224 */ /* 0x000fe200078e0009 */
[----:B------:R-:W-:-:S04]  /*14ef0*/  @P0 SHF.R.U32.HI R0, RZ, R3, R2 ;  /* 0x00000003ff000219 */ /* 0x000fc80000011602 */
[--C-:B------:R-:W-:Y:S01]  /*14f00*/  @!P5 SHF.R.S32.HI R3, RZ, 0x1f, R0.reuse ;  /* 0x0000001fff03d819 */ /* 0x100fe20000011400 */
[----:B------:R-:W-:-:S04]  /*14f10*/  @!P5 IMAD.MOV.U32 R2, RZ, RZ, R0 ;  /* 0x000000ffff02d224 */ /* 0x000fc800078e0000 */
[----:B-1----:R-:W-:-:S04]  /*14f20*/  @!P5 IMAD.WIDE.U32 R2, R31, R4, R2 ;  /* 0x000000041f02d225 */ /* 0x002fc800078e0002 */
[----:B---3--:R-:W-:-:S04]  /*14f30*/  @!P5 IMAD R4, R7, R4, RZ ;  /* 0x000000040704d224 */ /* 0x008fc800078e02ff */
[----:B------:R-:W-:Y:S02]  /*14f40*/  @!P5 IMAD R7, R31, R5, R4 ;  /* 0x000000051f07d224 */ /* 0x000fe400078e0204 */
[----:B------:R-:W0:Y:S01]  /*14f50*/  @!P5 LDC.64 R4, c[0x0][0x418] ;  /* 0x00010600ff04db82 */ /* 0x000e220000000a00 */
[----:B------:R-:W-:Y:S02]  /*14f60*/  IMAD.MOV R0, RZ, RZ, -R0 ;  /* 0x000000ffff007224 */ /* 0x000fe400078e0a00 */
[----:B------:R-:W-:Y:S02]  /*14f70*/  @!P5 IMAD.IADD R3, R7, 0x1, R3 ;  /* 0x000000010703d824 */ /* 0x000fe400078e0203 */
[----:B------:R-:W-:Y:S02]  /*14f80*/  IMAD R9, R0, UR4, R9 ;  /* 0x0000000400097c24 */ /* 0x000fe4000f8e0209 */
[----:B------:R-:W-:Y:S01]  /*14f90*/  IMAD.MOV.U32 R0, RZ, RZ, RZ ;  /* 0x000000ffff007224 */ /* 0x000fe200078e00ff */
[----:B0-----:R-:W-:-:S04]  /*14fa0*/  @!P5 LEA R4, P0, R2, R4, 0x2 ;  /* 0x000000040204d211 */ /* 0x001fc800078010ff */
[----:B------:R-:W-:-:S05]  /*14fb0*/  @!P5 LEA.HI.X R5, R2, R5, R3, 0x2, P0 ;  /* 0x000000050205d211 */ /* 0x000fca00000f1403 */
[----:B------:R0:W5:Y:S01]  /*14fc0*/  @!P5 LDG.E R0, desc[UR36][R4.64] ;  /* 0x000000240400d981 */ /* 0x000162000c1e1900 */
[----:B----4-:R-:W-:Y:S01]  /*14fd0*/  ISETP.NE.AND P4, PT, R8, 0x3, PT ;  /* 0x000000030800780c */ /* 0x010fe20003f85270 */
        /* <DEDUP_REMOVED lines=8> */
.L_x_4687:
[----:B------:R-:W-:Y:S01]  /*15060*/  IMAD R7, R23, 0x8, R17 ;  /* 0x0000000817077824 */ /* 0x000fe200078e0211 */
[----:B------:R-:W-:Y:S01]  /*15070*/  SHF.L.U32 R2, R28, 0x1f, RZ ;  /* 0x0000001f1c027819 */ /* 0x000fe200000006ff */
[----:B------:R-:W-:Y:S03]  /*15080*/  BSSY B1, `(.L_x_4688) ;  /* 0x0000003000017945 */ /* 0x000fe60003800000 */
[----:B------:R-:W0:Y:S02]  /*15090*/  SYNCS.PHASECHK.TRANS64.TRYWAIT P0, [R7+URZ+0x30840], R2 ;  /* 0x03084002070075a7 */ /* 0x000e24000800017f */
[----:B0-----:R-:W-:Y:S05]  /*150a0*/  @!P0 BRA `(.L_x_4689) ;  /* 0x0000003c00448947 */ /* 0x001fea0003800000 */
.L_x_4772:
[----:B------:R-:W-:Y:S05]  /*150b0*/  BSYNC B1 ;  /* 0x0000000000017941 */ /* 0x000fea0003800000 */
.L_x_4688:
        /* <DEDUP_REMOVED lines=31> */
[----:B0-----:R-:W-:-:S05]  /*152b0*/  IADD3 R2, P0, R2, R4, RZ ;  /* 0x0000000402027210 */ /* 0x001fca0007f1e0ff */
[----:B-1----:R-:W-:-:S05]  /*152c0*/  IMAD.X R3, RZ, RZ, R3, P0 ;  /* 0x000000ffff037224 */ /* 0x002fca00000e0603 */
        /* <DEDUP_REMOVED lines=32> */
.L_x_4786:
        /* <DEDUP_REMOVED lines=11> */
.L_x_4691:
        /* <DEDUP_REMOVED lines=11> */
.L_x_4692:
[----:B------:R1:W-:Y:S01]  /*15630*/  SYNCS.ARRIVE.TRANS64.A1T0 RZ, [R7+URZ+0x30830], RZ ;  /* 0x030830ff07ff79a7 */ /* 0x0003e2000810003f */
[----:B------:R-:W-:Y:S05]  /*15640*/  @!P5 BRA `(.L_x_4693) ;  /* 0x000000000004d947 */ /* 0x000fea0003800000 */
[----:B------:R-:W-:Y:S01]  /*15650*/  BPT.TRAP 0x1 ;  /* 0x000000040000795c */ /* 0x000fe20000300000 */
.L_x_4693:
[----:B------:R-:W-:Y:S01]  /*15660*/  SHF.L.U32 R2, R20, 0x1f, RZ ;  /* 0x0000001f14027819 */ /* 0x000fe200000006ff */
[----:B0-----:R-:W-:Y:S01]  /*15670*/  IMAD R6, R10, 0x8, R17 ;  /* 0x000000080a067824 */ /* 0x001fe200078e0211 */
[----:B------:R-:W-:Y:S03]  /*15680*/  BSSY B1, `(.L_x_4694) ;  /* 0x0000003000017945 */ /* 0x000fe60003800000 */
[----:B------:R-:W0:Y:S02]  /*15690*/  SYNCS.PHASECHK.TRANS64.TRYWAIT P0, [R6+URZ+0x30860], R2 ;  /* 0x03086002060075a7 */ /* 0x000e24000800017f */
[----:B0-----:R-:W-:Y:S05]  /*156a0*/  @!P0 BRA `(.L_x_4695) ;  /* 0x0000003c00b88947 */ /* 0x001fea0003800000 */
.L_x_4787:
[----:B------:R-:W-:Y:S05]  /*156b0*/  BSYNC B1 ;  /* 0x0000000000017941 */ /* 0x000fea0003800000 */
.L_x_4694:
[----:B------:R-:W1:Y:S01]  /*156c0*/  LDL R5, [R1] ;  /* 0x0000000001057983 */ /* 0x000e620000100800 */
[----:B------:R-:W2:Y:S01]  /*156d0*/  S2R R3, SR_TID.X ;  /* 0x0000000000037919 */ /* 0x000ea20000002100 */
[----:B------:R-:W-:Y:S01]  /*156e0*/  UMOV UR4, 0xffffffff ;  /* 0xffffffff00047882 */ /* 0x000fe20000000000 */
[----:B--2---:R-:W-:-:S04]  /*156f0*/  LOP3.LUT R3, R3, 0x7f, RZ, 0xc0, !PT ;  /* 0x0000007f03037812 */ /* 0x004fc800078ec0ff */
[----:B------:R-:W-:Y:S01]  /*15700*/  SHF.R.U32.HI R3, RZ, 0x3, R3 ;  /* 0x00000003ff037819 */ /* 0x000fe20000011603 */
[----:B-1----:R-:W-:Y:S02]  /*15710*/  IMAD R7, R29, -0x60, R5 ;  /* 0xffffffa01d077824 */ /* 0x002fe400078e0205 */
[----:B------:R-:W-:Y:S02]  /*15720*/  IMAD R5, R10, 0x4800, R36 ;  /* 0x000048000a057824 */ /* 0x000fe400078e0224 */
[----:B------:R-:W-:Y:S01]  /*15730*/  IMAD.IADD R7, R7, 0x1, -R3 ;  /* 0x0000000107077824 */ /* 0x000fe200078e0a03 */
[----:B------:R-:W-:Y:S06]  /*15740*/  BRA.DIV UR4, `(.L_x_4696) ;  /* 0x0000003e04a47947 */ /* 0x000fec000b800000 */
[----:B0-----:R-:W0:Y:S01]  /*15750*/  SHFL.IDX PT, R2, R18, RZ, 0x181f ;  /* 0x00181fff12027589 */ /* 0x001e2200000e0000 */
        /* <DEDUP_REMOVED lines=52> */
[----:B0-2---:R0:W1:Y:S02]  /*15aa0*/  SHFL.IDX PT, R2, R18, 0x5, 0x181f ;  /* 0x00b81f0012027f89 */ /* 0x00506400000e0000 */
.L_x_4801:
        /* <DEDUP_REMOVED lines=28> */
[----:B0-----:R-:W-:-:S04]  /*15c70*/  LEA R18, P0, R2, UR4, 0x1 ;  /* 0x0000000402127c11 */ /* 0x001fc8000f8008ff */
[----:B------:R-:W-:Y:S02]  /*15c80*/  LEA.HI.X R19, R2, UR5, R3, 0x1, P0 ;  /* 0x0000000502137c11 */ /* 0x000fe400080f0c03 */
[----:B------:R-:W-:-:S13]  /*15c90*/  PLOP3.LUT P0, PT, PT, PT, PT, 0x80, 0x0 ;  /* 0x000000000000781c */ /* 0x000fda0003f0f070 */
.L_x_4697:
        /* <DEDUP_REMOVED lines=11> */
.L_x_4698:
        /* <DEDUP_REMOVED lines=8> */
.L_x_4686:
[----:B------:R-:W-:Y:S05]  /*15dd0*/  BSYNC B0 ;  /* 0x0000000000007941 */ /* 0x000fea0003800000 */
.L_x_4685:
        /* <DEDUP_REMOVED lines=17> */
.L_x_4701:
[----:B------:R-:W-:Y:S05]  /*15ef0*/  BSYNC B0 ;  /* 0x0000000000007941 */ /* 0x000fea0003800000 */
.L_x_4700:
[----:B------:R-:W2:Y:S02]  /*15f00*/  LDL R0, [R1+0x28] ;  /* 0x0000280001007983 */ /* 0x000ea40000100800 */
[----:B--2---:R-:W-:-:S13]  /*15f10*/  ISETP.NE.AND P0, PT, R0, 0x3, PT ;  /* 0x000000030000780c */ /* 0x004fda0003f05270 */
[----:B------:R-:W-:Y:S05]  /*15f20*/  @!P0 BRA `(.L_x_4702) ;  /* 0x0000000000048947 */ /* 0x000fea0003800000 */
[----:B------:R-:W-:Y:S01]  /*15f30*/  BPT.TRAP 0x1 ;  /* 0x000000040000795c */ /* 0x000fe20000300000 */
.L_x_4702:
[----:B------:R-:W2:Y:S01]  /*15f40*/  LDL.LU R2, [R1] ;  /* 0x0000000001027983 */ /* 0x000ea20000300800 */
[----:B------:R-:W-:Y:S01]  /*15f50*/  IMAD R0, R23, 0x8, R17 ;  /* 0x0000000817007824 */ /* 0x000fe200078e0211 */
[----:B------:R-:W-:Y:S01]  /*15f60*/  SHF.L.U32 R3, R28, 0x1f, RZ ;  /* 0x0000001f1c037819 */ /* 0x000fe200000006ff */
[----:B------:R-:W-:Y:S03]  /*15f70*/  BSSY B0, `(.L_x_4703) ;  /* 0x0000004000007945 */ /* 0x000fe60003800000 */
[----:B------:R-:W0:Y:S01]  /*15f80*/  SYNCS.PHASECHK.TRANS64.TRYWAIT P0, [R0+URZ+0x30860], R3 ;  /* 0x03086003000075a7 */ /* 0x000e22000800017f */
[----:B--2---:R-:W-:Y:S01]  /*15f90*/  IMAD R6, R22, -0x60, R2 ;  /* 0xffffffa016067824 */ /* 0x004fe200078e0202 */
[----:B0-----:R-:W-:Y:S06]  /*15fa0*/  @!P0 BRA `(.L_x_4704) ;  /* 0x0000003c00a08947 */ /* 0x001fec0003800000 */
.L_x_4802:
[----:B------:R-:W-:Y:S05]  /*15fb0*/  BSYNC B0 ;  /* 0x0000000000007941 */ /* 0x000fea0003800000 */
.L_x_4703:
[----:B------:R-:W1:Y:S01]  /*15fc0*/  S2R R2, SR_TID.X ;  /* 0x0000000000027919 */ /* 0x000e620000002100 */
[----:B------:R-:W-:Y:S01]  /*15fd0*/  UMOV UR4, 0xffffffff ;  /* 0xffffffff00047882 */ /* 0x000fe20000000000 */
[----:B------:R-:W-:Y:S01]  /*15fe0*/  IMAD R4, R23, 0x4800, R36 ;  /* 0x0000480017047824 */ /* 0x000fe200078e0224 */
[----:B-1----:R-:W-:-:S04]  /*15ff0*/  LOP3.LUT R2, R2, 0x7f, RZ, 0xc0, !PT ;  /* 0x0000007f02027812 */ /* 0x002fc800078ec0ff */
[----:B------:R-:W-:-:S05]  /*16000*/  SHF.R.U32.HI R2, RZ, 0x3, R2 ;  /* 0x00000003ff027819 */ /* 0x000fca0000011602 */
[----:B------:R-:W-:Y:S01]  /*16010*/  IMAD.IADD R6, R6, 0x1, -R2 ;  /* 0x0000000106067824 */ /* 0x000fe200078e0a02 */
[----:B------:R-:W-:Y:S06]  /*16020*/  BRA.DIV UR4, `(.L_x_4705) ;  /* 0x0000003e04947947 */ /* 0x000fec000b800000 */
[----:B------:R-:W1:Y:S01]  /*16030*/  SHFL.IDX PT, R14, R18, RZ, 0x181f ;  /* 0x00181fff120e7589 */ /* 0x000e6200000e0000 */
[----:B------:R-:W-:Y:S01]  /*16040*/  ULDC UR4, c[0x0][0x2f4] ;  /* 0x0000bd0000047ab9 */ /* 0x000fe20000000800 */
[C---:B------:R-:W-:Y:S01]  /*16050*/  IMAD.SHL.U32 R5, R32.reuse, 0x2, RZ ;  /* 0x0000000220057824 */ /* 0x040fe200078e00ff */
[----:B------:R-:W-:Y:S01]  /*16060*/  ISETP.GE.AND P2, PT, R32, UR4, PT ;  /* 0x0000000420007c0c */ /* 0x000fe2000bf46270 */
[----:B0-----:R-:W0:Y:S01]  /*16070*/  SHFL.IDX PT, R3, R19, RZ, 0x181f ;  /* 0x00181fff13037589 */ /* 0x001e2200000e0000 */
[----:B------:R-:W-:Y:S01]  /*16080*/  IMAD R4, R4, 0x2, R17 ;  /* 0x0000000204047824 */ /* 0x000fe200078e0211 */
[----:B------:R-:W-:Y:S02]  /*16090*/  ISETP.GE.AND P1, PT, R34, UR4, PT ;  /* 0x0000000422007c0c */ /* 0x000fe4000bf26270 */
[C---:B------:R-:W-:Y:S01]  /*160a0*/  ISETP.LT.OR P4, PT, R6.reuse, 0x1, P2 ;  /* 0x000000010600780c */ /* 0x040fe20001781670 */
[----:B------:R-:W-:Y:S01]  /*160b0*/  SHFL.IDX PT, R7, R19, 0x1, 0x181f ;  /* 0x00381f0013077f89 */ /* 0x000fe200000e0000 */
        /* <DEDUP_REMOVED lines=36> */
[----:B------:R-:W-:-:S03]  /*16300*/  ISETP.LT.OR P4, PT, R6, 0x31, P0 ;  /* 0x000000310600780c */ /* 0x000fc60000781670 */
[----:B------:R-:W2:Y:S04]  /*16310*/  SHFL.IDX PT, R19, R19, 0x5, 0x181f ;  /* 0x00b81f0013137f89 */ /* 0x000ea800000e0000 */
[----:B------:R-:W-:Y:S06]  /*16320*/  LDGSTS.E.BYPASS.LTC128B.128 [R4+0x4c00], desc[UR36][R2.64+0x80], !P3 ;  /* 0x04c0008002047fae */ /* 0x000fec000d901d64 */
        /* <DEDUP_REMOVED lines=10> */
.L_x_4816:
        /* <DEDUP_REMOVED lines=13> */
.L_x_4706:
        /* <DEDUP_REMOVED lines=11> */
.L_x_4707:
[----:B------:R0:W-:Y:S01]  /*16550*/  SYNCS.ARRIVE.TRANS64.A1T0 RZ, [R0+URZ+0x30850], RZ ;  /* 0x030850ff00ff79a7 */ /* 0x0001e2000810003f */
[----:B------:R-:W-:-:S05]  /*16560*/  VIADD R23, R23, 0x1 ;  /* 0x0000000117177836 */ /* 0x000fca0000000000 */
[----:B------:R-:W-:-:S04]  /*16570*/  ISETP.NE.AND P0, PT, R23, 0x2, PT ;  /* 0x000000021700780c */ /* 0x000fc80003f05270 */
[----:B------:R-:W-:Y:S02]  /*16580*/  SEL R3, RZ, 0x1, P0 ;  /* 0x00000001ff037807 */ /* 0x000fe40000000000 */
[----:B------:R-:W-:Y:S02]  /*16590*/  SEL R23, R23, RZ, P0 ;  /* 0x000000ff17177207 */ /* 0x000fe40000000000 */
[----:B0-----:R-:W-:-:S07]  /*165a0*/  LOP3.LUT R28, R28, R3, RZ, 0x3c, !PT ;  /* 0x000000031c1c7212 */ /* 0x001fce00078e3cff */
.L_x_4664:
[----:B------:R-:W-:Y:S05]  /*165b0*/  BSYNC B7 ;  /* 0x0000000000077941 */ /* 0x000fea0003800000 */
.L_x_4662:
        /* <DEDUP_REMOVED lines=8> */
[----:B------:R3:W4:Y:S01]  /*16640*/  LDS.128 R24, [R17+0x308d0] ;  /* 0x0308d00011187984 */ /* 0x0007220000000c00 */
[----:B------:R-:W-:Y:S06]  /*16650*/  BAR.ARV 0x4, 0x180 ;  /* 0x0106000000007b1d */ /* 0x000fec0000002000 */
[----:B------:R-:W-:Y:S05]  /*16660*/  BRA `(.L_x_4709) ;  /* 0x0000000800cc7947 */ /* 0x000fea0003800000 */
.L_x_4708:
        /* <DEDUP_REMOVED lines=11> */
[----:B------:R-:W-:Y:S02]  /*16720*/  MOV R5, RZ ;  /* 0x000000ff00057202 */ /* 0x000fe40000000f00 */
[C---:B------:R-:W-:Y:S01]  /*16730*/  ISETP.GE.U32.AND P2, PT, R8.reuse, 0x2, PT ;  /* 0x000000020800780c */ /* 0x040fe20003f46070 */
[----:B------:R-:W-:Y:S01]  /*16740*/  SHFL.IDX PT, R0, R24, RZ, 0x1f ;  /* 0x00001fff18007589 */ /* 0x000fe200000e0000 */
[C---:B------:R-:W-:Y:S02]  /*16750*/  ISETP.GE.U32.AND P3, PT, R8.reuse, 0x4, PT ;  /* 0x000000040800780c */ /* 0x040fe40003f66070 */
[C---:B------:R-:W-:Y:S01]  /*16760*/  ISETP.GE.U32.AND P4, PT, R8.reuse, 0x8, PT ;  /* 0x000000080800780c */ /* 0x040fe20003f86070 */
[----:B------:R-:W-:Y:S01]  /*16770*/  SHFL.IDX PT, R4, R24, 0x1, 0x1f ;  /* 0x00201f0018047f89 */ /* 0x000fe200000e0000 */
[C---:B------:R-:W-:Y:S01]  /*16780*/  ISETP.GE.U32.AND P5, PT, R8.reuse, 0x10, PT ;  /* 0x000000100800780c */ /* 0x040fe20003fa6070 */
        /* <DEDUP_REMOVED lines=17> */
[----:B------:R1:W2:Y:S02]  /*168a0*/  SHFL.IDX PT, R14, R6, 0x1f, 0x1f ;  /* 0x03e01f00060e7f89 */ /* 0x0002a400000e0000 */
.L_x_4826:
[----:B------:R-:W-:Y:S02]  /*168b0*/  ULDC UR4, c[0x0][0xc38] ;  /* 0x00030e0000047ab9 */ /* 0x000fe40000000800 */
[----:B------:R-:W-:-:S04]  /*168c0*/  IMAD.U32 R7, RZ, RZ, UR4 ;  /* 0x00000004ff077e24 */ /* 0x000fc8000f8e00ff */
[----:B--2---:R-:W-:-:S04]  /*168d0*/  IMAD R14, R14, R7, RZ ;  /* 0x000000070e0e7224 */ /* 0x004fc800078e02ff */
[----:B------:R-:W-:-:S05]  /*168e0*/  IMAD.IADD R9, R4, 0x1, R14 ;  /* 0x0000000104097824 */ /* 0x000fca00078e020e */
[----:B------:R-:W-:-:S13]  /*168f0*/  ISETP.GT.AND P6, PT, R9, R0, PT ;  /* 0x000000000900720c */ /* 0x000fda0003fc4270 */
[----:B------:R-:W-:Y:S05]  /*16900*/  @P6 BRA `(.L_x_4711) ;  /* 0x00000000009c6947 */ /* 0x000fea0003800000 */
.L_x_4716:
[----:B------:R-:W2:Y:S01]  /*16910*/  LDC R2, c[0x0][0xc3c] ;  /* 0x00030f00ff027b82 */ /* 0x000ea20000000800 */
[----:B------:R-:W-:-:S05]  /*16920*/  VIADD R27, R27, 0x1f ;  /* 0x0000001f1b1b7836 */ /* 0x000fca0000000000 */
[----:B--2---:R-:W-:-:S13]  /*16930*/  ISETP.GE.AND P6, PT, R27, R2, PT ;  /* 0x000000021b00720c */ /* 0x004fda0003fc6270 */
[----:B------:R-:W-:Y:S05]  /*16940*/  @P6 BRA `(.L_x_4712) ;  /* 0x0000000400d06947 */ /* 0x000fea0003800000 */
[----:B------:R-:W2:Y:S01]  /*16950*/  S2R R3, SR_TID.X ;  /* 0x0000000000037919 */ /* 0x000ea20000002100 */
[----:B------:R-:W-:Y:S01]  /*16960*/  BSSY B0, `(.L_x_4713) ;  /* 0x0000009000007945 */ /* 0x000fe20003800000 */
[----:B------:R-:W-:Y:S01]  /*16970*/  IMAD.MOV.U32 R5, RZ, RZ, RZ ;  /* 0x000000ffff057224 */ /* 0x000fe200078e00ff */
[----:B--2---:R-:W-:-:S05]  /*16980*/  LOP3.LUT R3, R3, 0x1f, RZ, 0xc0, !PT ;  /* 0x0000001f03037812 */ /* 0x004fca00078ec0ff */
[----:B------:R-:W-:-:S05]  /*16990*/  IMAD.IADD R7, R27, 0x1, R3 ;  /* 0x000000011b077824 */ /* 0x000fca00078e0203 */
[----:B------:R-:W-:-:S13]  /*169a0*/  ISETP.GE.OR P6, PT, R7, R2, !P0 ;  /* 0x000000020700720c */ /* 0x000fda00047c6670 */
[----:B------:R-:W-:Y:S05]  /*169b0*/  @P6 BRA `(.L_x_4714) ;  /* 0x00000000000c6947 */ /* 0x000fea0003800000 */
[----:B------:R-:W2:Y:S02]  /*169c0*/  LDC.64 R2, c[0x0][0xc80] ;  /* 0x00032000ff027b82 */ /* 0x000ea40000000a00 */
[----:B--2---:R-:W-:-:S05]  /*169d0*/  IMAD.WIDE R2, R7, 0x4, R2 ;  /* 0x0000000407027825 */ /* 0x004fca00078e0202 */
[----:B------:R2:W5:Y:S02]  /*169e0*/  LDG.E R5, desc[UR36][R2.64] ;  /* 0x0000002402057981 */ /* 0x000564000c1e1900 */
.L_x_4714:
[----:B------:R-:W-:Y:S05]  /*169f0*/  BSYNC B0 ;  /* 0x0000000000007941 */ /* 0x000fea0003800000 */
.L_x_4713:
        /* <DEDUP_REMOVED lines=18> */
.L_x_4834:
[----:B------:R-:W-:Y:S02]  /*16b20*/  ULDC UR4, c[0x0][0xc38] ;  /* 0x00030e0000047ab9 */ /* 0x000fe40000000800 */
[----:B------:R-:W-:-:S04]  /*16b30*/  IMAD.U32 R7, RZ, RZ, UR4 ;  /* 0x00000004ff077e24 */ /* 0x000fc8000f8e00ff */
[----:B--2---:R-:W-:-:S04]  /*16b40*/  IMAD R14, R14, R7, RZ ;  /* 0x000000070e0e7224 */ /* 0x004fc800078e02ff */
[----:B------:R-:W-:-:S05]  /*16b50*/  IMAD.IADD R9, R14, 0x1, R9 ;  /* 0x000000010e097824 */ /* 0x000fca00078e0209 */
[----:B------:R-:W-:-:S13]  /*16b60*/  ISETP.GT.AND P6, PT, R9, R0, PT ;  /* 0x000000000900720c */ /* 0x000fda0003fc4270 */
[----:B------:R-:W-:Y:S05]  /*16b70*/  @!P6 BRA `(.L_x_4716) ;  /* 0xfffffffc0064e947 */ /* 0x000fea000383ffff */
.L_x_4711:
        /* <DEDUP_REMOVED lines=8> */
.L_x_4838:
[----:B------:R-:W-:Y:S01]  /*16c00*/  ISETP.NE.AND P0, PT, R2, RZ, PT ;  /* 0x000000ff0200720c */ /* 0x000fe20003f05270 */
[----:B------:R-:W-:-:S12]  /*16c10*/  IMAD.MOV.U32 R14, RZ, RZ, RZ ;  /* 0x000000ffff0e7224 */ /* 0x000fd800078e00ff */
[----:B------:R-:W-:Y:S05]  /*16c20*/  @!P0 BRA `(.L_x_4718) ;  /* 0x0000000000108947 */ /* 0x000fea0003800000 */
[----:B------:R-:W-:Y:S01]  /*16c30*/  UMOV UR4, 0xffffffff ;  /* 0xffffffff00047882 */ /* 0x000fe20000000000 */
[----:B------:R-:W-:Y:S02]  /*16c40*/  VIADD R12, R4, 0xffffffff ;  /* 0xffffffff040c7836 */ /* 0x000fe40000000000 */
[----:B------:R-:W-:Y:S05]  /*16c50*/  BRA.DIV UR4, `(.L_x_4719) ;  /* 0x0000004204b47947 */ /* 0x000fea000b800000 */
[----:B------:R4:W0:Y:S02]  /*16c60*/  SHFL.IDX PT, R14, R6, R12, 0x1f ;  /* 0x00001f0c060e7589 */ /* 0x00082400000e0000 */
.L_x_4718:
[----:B------:R-:W5:Y:S01]  /*16c70*/  LDC.64 R2, c[0x0][0xc90] ;  /* 0x00032400ff027b82 */ /* 0x000f620000000a00 */
[----:B------:R-:W-:-:S04]  /*16c80*/  IMAD.IADD R27, R4, 0x1, R27 ;  /* 0x00000001041b7824 */ /* 0x000fc800078e021b */
[----:B-----5:R-:W-:-:S05]  /*16c90*/  IMAD.WIDE R2, R27, 0x4, R2 ;  /* 0x000000041b027825 */ /* 0x020fca00078e0202 */
[----:B-1--4-:R1:W2:Y:S01]  /*16ca0*/  LDG.E R6, desc[UR36][R2.64] ;  /* 0x0000002402067981 */ /* 0x0122a2000c1e1900 */
[----:B0-----:R-:W-:Y:S02]  /*16cb0*/  IMAD R24, R14, R7, R24 ;  /* 0x000000070e187224 */ /* 0x001fe400078e0218 */
[----:B-1----:R-:W-:Y:S02]  /*16cc0*/  IMAD.MOV.U32 R2, RZ, RZ, RZ ;  /* 0x000000ffff027224 */ /* 0x002fe400078e00ff */
        /* <DEDUP_REMOVED lines=48> */
[----:B------:R-:W-:Y:S02]  /*16fd0*/  @!P1 IMAD.IADD R4, R4, 0x1, -R7 ;  /* 0x0000000104049824 */ /* 0x000fe400078e0a07 */
        /* <DEDUP_REMOVED lines=11> */
.L_x_4712:
[----:B------:R-:W-:Y:S01]  /*17090*/  UMOV UR4, URZ ;  /* 0x0000003f00047c82 */ /* 0x000fe20008000000 */
[----:B------:R-:W-:Y:S01]  /*170a0*/  UMOV UR5, URZ ;  /* 0x0000003f00057c82 */ /* 0x000fe20008000000 */
[----:B------:R-:W-:Y:S01]  /*170b0*/  ULDC UR6, c[0x0][0xc3c] ;  /* 0x00030f0000067ab9 */ /* 0x000fe20000000800 */
[----:B------:R-:W-:Y:S02]  /*170c0*/  IMAD.MOV.U32 R24, RZ, RZ, R0 ;  /* 0x000000ffff187224 */ /* 0x000fe400078e0000 */
[----:B------:R-:W-:Y:S02]  /*170d0*/  IMAD.U32 R25, RZ, RZ, UR4 ;  /* 0x00000004ff197e24 */ /* 0x000fe4000f8e00ff */
[----:B------:R-:W-:Y:S02]  /*170e0*/  IMAD.U32 R26, RZ, RZ, UR5 ;  /* 0x00000005ff1a7e24 */ /* 0x000fe4000f8e00ff */
[----:B------:R-:W-:-:S07]  /*170f0*/  IMAD.U32 R27, RZ, RZ, UR6 ;  /* 0x00000006ff1b7e24 */ /* 0x000fce000f8e00ff */
.L_x_4720:
        /* <DEDUP_REMOVED lines=10> */
.L_x_4709:
[----:B------:R-:W-:Y:S02]  /*171a0*/  ULDC UR4, c[0x0][0xc3c] ;  /* 0x00030f0000047ab9 */ /* 0x000fe40000000800 */
[----:B----4-:R-:W-:-:S13]  /*171b0*/  ISETP.GE.AND P0, PT, R27, UR4, PT ;  /* 0x000000041b007c0c */ /* 0x010fda000bf06270 */
[----:B------:R-:W-:Y:S05]  /*171c0*/  @!P0 BRA `(.L_x_4721) ;  /* 0xffffffb400188947 */ /* 0x000fea000383ffff */
[----:B------:R-:W-:Y:S05]  /*171d0*/  BSYNC B8 ;  /* 0x0000000000087941 */ /* 0x000fea0003800000 */
.L_x_4650:
[----:B------:R-:W4:Y:S01]  /*171e0*/  LDL.LU R0, [R1+0x24] ;  /* 0x0000240001007983 */ /* 0x000f220000300800 */
[----:B------:R-:W-:Y:S01]  /*171f0*/  BSSY B0, `(.L_x_4722) ;  /* 0x000000b000007945 */ /* 0x000fe20003800000 */
[----:B------:R-:W5:Y:S01]  /*17200*/  S2R R5, SR_CgaCtaId ;  /* 0x0000000000057919 */ /* 0x000f620000008800 */
[----:B----4-:R-:W-:-:S05]  /*17210*/  VIADD R0, R0, 0x1 ;  /* 0x0000000100007836 */ /* 0x010fca0000000000 */
[----:B-1----:R-:W-:-:S04]  /*17220*/  LEA.HI R2, R0, R0, RZ, 0x1 ;  /* 0x0000000000027211 */ /* 0x002fc800078f08ff */
[----:B------:R-:W-:Y:S02]  /*17230*/  LOP3.LUT R3, R2, 0xfffffffe, RZ, 0xc0, !PT ;  /* 0xfffffffe02037812 */ /* 0x000fe400078ec0ff */
[----:B------:R-:W-:-:S03]  /*17240*/  MOV R2, 0x400 ;  /* 0x0000040000027802 */ /* 0x000fc60000000f00 */
[----:B------:R-:W-:Y:S01]  /*17250*/  IMAD.IADD R0, R0, 0x1, -R3 ;  /* 0x0000000100007824 */ /* 0x000fe200078e0a03 */
[----:B-----5:R-:W-:-:S04]  /*17260*/  LEA R4, R5, R2, 0x18 ;  /* 0x0000000205047211 */ /* 0x020fc800078ec0ff */
[----:B------:R-:W-:-:S04]  /*17270*/  SHF.L.U32 R0, R0, 0x1f, RZ ;  /* 0x0000001f00007819 */ /* 0x000fc800000006ff */
[----:B------:R-:W1:Y:S02]  /*17280*/  SYNCS.PHASECHK.TRANS64.TRYWAIT P0, [R4+URZ+0x30820], R0 ;  /* 0x03082000040075a7 */ /* 0x000e64000800017f */
[----:B-1----:R-:W-:Y:S05]  /*17290*/  @!P0 BRA `(.L_x_4723) ;  /* 0x0000003c00488947 */ /* 0x002fea0003800000 */
.L_x_4841:
[----:B------:R-:W-:Y:S05]  /*172a0*/  BSYNC B0 ;  /* 0x0000000000007941 */ /* 0x000fea0003800000 */
.L_x_4722:
[----:B------:R-:W-:-:S03]  /*172b0*/  UMOV UR4, 0xffffffff ;  /* 0xffffffff00047882 */ /* 0x000fc60000000000 */
[----:B------:R-:W-:Y:S05]  /*172c0*/  BRA.DIV UR4, `(.L_x_4724) ;  /* 0x0000003e04507947 */ /* 0x000fea000b800000 */
[----:B-1----:R-:W1:Y:S02]  /*172d0*/  S2R R0, SR_TID.X ;  /* 0x0000000000007919 */ /* 0x002e640000002100 */
[----:B-1----:R-:W-:-:S04]  /*172e0*/  SHF.R.U32.HI R0, RZ, 0x5, R0 ;  /* 0x00000005ff007819 */ /* 0x002fc80000011600 */
[----:B------:R-:W-:-:S05]  /*172f0*/  LOP3.LUT R0, R0, 0x3, RZ, 0xc0, !PT ;  /* 0x0000000300007812 */ /* 0x000fca00078ec0ff */
[----:B------:R1:W4:Y:S02]  /*17300*/  SHFL.IDX PT, R14, R0, RZ, 0x1f ;  /* 0x00001fff000e7589 */ /* 0x00032400000e0000 */
.L_x_4844:
[----:B----4-:R-:W-:Y:S01]  /*17310*/  ISETP.NE.AND P0, PT, R14, RZ, PT ;  /* 0x000000ff0e00720c */ /* 0x010fe20003f05270 */
[----:B------:R-:W-:-:S12]  /*17320*/  BSSY B0, `(.L_x_4725) ;  /* 0x0000024000007945 */ /* 0x000fd80003800000 */
[----:B------:R-:W-:Y:S05]  /*17330*/  @P0 BRA `(.L_x_4726) ;  /* 0x0000000000880947 */ /* 0x000fea0003800000 */
[----:B------:R-:W-:-:S03]  /*17340*/  UMOV UR4, 0xffffffff ;  /* 0xffffffff00047882 */ /* 0x000fc60000000000 */
[----:B------:R-:W-:Y:S05]  /*17350*/  BRA.DIV UR4, `(.L_x_4727) ;  /* 0x0000003e04607947 */ /* 0x000fea000b800000 */
[----:B------:R-:W-:-:S13]  /*17360*/  ELECT P6, URZ, PT ;  /* 0x00000000003f782f */ /* 0x000fda00038c0000 */
.L_x_4847:
[----:B------:R-:W-:Y:S05]  /*17370*/  @!P6 BRA `(.L_x_4726) ;  /* 0x000000000078e947 */ /* 0x000fea0003800000 */
[----:B-1----:R-:W4:Y:S02]  /*17380*/  LDL.LU R0, [R1+0x10] ;  /* 0x0000100001007983 */ /* 0x002f240000300800 */
[----:B----4-:R-:W-:-:S04]  /*17390*/  LOP3.LUT R0, R0, 0x2, RZ, 0xfc, !PT ;  /* 0x0000000200007812 */ /* 0x010fc800078efcff */
[----:B------:R-:W-:-:S13]  /*173a0*/  ISETP.NE.AND P0, PT, R0, 0x3, PT ;  /* 0x000000030000780c */ /* 0x000fda0003f05270 */
[----:B------:R-:W-:Y:S05]  /*173b0*/  @!P0 BRA `(.L_x_4728) ;  /* 0x0000000000048947 */ /* 0x000fea0003800000 */
[----:B------:R-:W-:Y:S01]  /*173c0*/  BPT.TRAP 0x1 ;  /* 0x000000040000795c */ /* 0x000fe20000300000 */
.L_x_4728:
[C---:B------:R-:W-:Y:S01]  /*173d0*/  IMAD R5, R23.reuse, 0x8, R4 ;  /* 0x0000000817057824 */ /* 0x040fe200078e0204 */
[----:B------:R-:W-:Y:S01]  /*173e0*/  SHF.L.U32 R0, R28, 0x1f, RZ ;  /* 0x0000001f1c007819 */ /* 0x000fe200000006ff */
[----:B------:R-:W-:-:S03]  /*173f0*/  VIADD R23, R23, 0x1 ;  /* 0x0000000117177836 */ /* 0x000fc60000000000 */
[----:B------:R-:W1:Y:S02]  /*17400*/  SYNCS.PHASECHK.TRANS64.TRYWAIT P1, [R5+URZ+0x30840], R0 ;  /* 0x03084000050075a7 */ /* 0x000e64000802017f */
[----:B------:R-:W-:-:S04]  /*17410*/  ISETP.NE.AND P2, PT, R23, 0x2, PT ;  /* 0x000000021700780c */ /* 0x000fc80003f45270 */
[----:B------:R-:W-:Y:S01]  /*17420*/  SEL R3, RZ, 0x1, P2 ;  /* 0x00000001ff037807 */ /* 0x000fe20001000000 */
[----:B-1----:R-:W-:Y:S08]  /*17430*/  @!P1 BRA `(.L_x_4729) ;  /* 0x0000003c00489947 */ /* 0x002ff00003800000 */
.L_x_4848:
[----:B------:R-:W-:Y:S02]  /*17440*/  SEL R23, R23, RZ, P2 ;  /* 0x000000ff17177207 */ /* 0x000fe40001000000 */
[----:B------:R-:W-:Y:S01]  /*17450*/  LOP3.LUT R2, R28, R3, RZ, 0x3c, !PT ;  /* 0x000000031c027212 */ /* 0x000fe200078e3cff */
[----:B------:R-:W-:Y:S06]  /*17460*/  @!P0 BRA `(.L_x_4730) ;  /* 0x0000000000048947 */ /* 0x000fec0003800000 */
[----:B------:R-:W-:Y:S01]  /*17470*/  BPT.TRAP 0x1 ;  /* 0x000000040000795c */ /* 0x000fe20000300000 */
.L_x_4730:
[----:B------:R-:W-:Y:S01]  /*17480*/  IMAD R23, R23, 0x8, R4 ;  /* 0x0000000817177824 */ /* 0x000fe200078e0204 */
[----:B------:R-:W-:-:S04]  /*17490*/  SHF.L.U32 R2, R2, 0x1f, RZ ;  /* 0x0000001f02027819 */ /* 0x000fc800000006ff */
[----:B------:R-:W4:Y:S02]  /*174a0*/  SYNCS.PHASECHK.TRANS64.TRYWAIT P1, [R23+URZ+0x30840], R2 ;  /* 0x03084002170075a7 */ /* 0x000f24000802017f */
[----:B----4-:R-:W-:Y:S05]  /*174b0*/  @!P1 BRA `(.L_x_4731) ;  /* 0x0000003c003c9947 */ /* 0x010fea0003800000 */
.L_x_4849:
[----:B------:R-:W-:Y:S05]  /*174c0*/  @!P0 BRA `(.L_x_4732) ;  /* 0x0000000000048947 */ /* 0x000fea0003800000 */
[----:B------:R-:W-:Y:S01]  /*174d0*/  BPT.TRAP 0x1 ;  /* 0x000000040000795c */ /* 0x000fe20000300000 */
.L_x_4732:
[----:B------:R-:W5:Y:S02]  /*174e0*/  SYNCS.PHASECHK.TRANS64.TRYWAIT P1, [R5+URZ+0x30860], R0 ;  /* 0x03086000050075a7 */ /* 0x000f64000802017f */
[----:B-----5:R-:W-:Y:S05]  /*174f0*/  @!P1 BRA `(.L_x_4733) ;  /* 0x0000003c00409947 */ /* 0x020fea0003800000 */
.L_x_4850:
[----:B------:R-:W-:Y:S05]  /*17500*/  @!P0 BRA `(.L_x_4734) ;  /* 0x0000000000048947 */ /* 0x000fea0003800000 */
[----:B------:R-:W-:Y:S01]  /*17510*/  BPT.TRAP 0x1 ;  /* 0x000000040000795c */ /* 0x000fe20000300000 */
.L_x_4734:
[----:B------:R0:W0:Y:S02]  /*17520*/  SYNCS.PHASECHK.TRANS64.TRYWAIT P0, [R23+URZ+0x30860], R2 ;  /* 0x03086002170075a7 */ /* 0x000024000800017f */
[----:B0-----:R-:W-:Y:S05]  /*17530*/  @!P0 NANOSLEEP.SYNCS 0x989680 ;  /* 0x009896800000895d */ /* 0x001fea0003900000 */
[----:B------:R-:W0:Y:S02]  /*17540*/  @!P0 SYNCS.PHASECHK.TRANS64 P0, [R23+URZ+0x30860], R2 ;  /* 0x03086002170085a7 */ /* 0x000e24000800007f */
[----:B0-----:R-:W-:Y:S05]  /*17550*/  @!P0 BRA `(.L_x_4734) ;  /* 0xfffffffc00f08947 */ /* 0x001fea000383ffff */
.L_x_4726:
[----:B------:R-:W-:Y:S05]  /*17560*/  BSYNC B0 ;  /* 0x0000000000007941 */ /* 0x000fea0003800000 */
.L_x_4725:
[----:B------:R-:W-:Y:S05]  /*17570*/  EXIT ;  /* 0x000000000000794d */ /* 0x000fea0003800000 */
.L_x_4544:
[----:B0-----:R-:W-:-:S04]  /*17580*/  IMAD.U32 R3, RZ, RZ, UR40 ;  /* 0x00000028ff037e24 */ /* 0x001fc8000f8e00ff */
[----:B------:R0:W1:Y:S03]  /*17590*/  SYNCS.PHASECHK.TRANS64.TRYWAIT P1, [R3+URZ+0x30800], R0 ;  /* 0x03080000030075a7 */ /* 0x000066000802017f */
[----:B-1----:R-:W-:Y:S05]  /*175a0*/  @!P1 NANOSLEEP.SYNCS 0x989680 ;  /* 0x009896800000995d */ /* 0x002fea0003900000 */
[----:B------:R-:W1:Y:S02]  /*175b0*/  @!P1 SYNCS.PHASECHK.TRANS64 P1, [R3+URZ+0x30800], R0 ;  /* 0x03080000030095a7 */ /* 0x000e64000802007f */
[----:B-1----:R-:W-:Y:S05]  /*175c0*/  @!P1 BRA `(.L_x_4544) ;  /* 0xfffffffc00ec9947 */ /* 0x002fea000383ffff */
[----:B------:R-:W-:Y:S05]  /*175d0*/  BRA `(.L_x_4735) ;  /* 0xfffffea400247947 */ /* 0x000fea000383ffff */
.L_x_4548:
[----:B-1----:R1:W2:Y:S02]  /*175e0*/  SYNCS.PHASECHK.TRANS64.TRYWAIT P1, [R13+URZ+0x30830], R0 ;  /* 0x030830000d0075a7 */ /* 0x0022a4000802017f */
[----:B--2---:R-:W-:Y:S05]  /*175f0*/  @!P1 NANOSLEEP.SYNCS 0x989680 ;  /* 0x009896800000995d */ /* 0x004fea0003900000 */
[----:B------:R-:W2:Y:S02]  /*17600*/  @!P1 SYNCS.PHASECHK.TRANS64 P1, [R13+URZ+0x30830], R0 ;  /* 0x030830000d0095a7 */ /* 0x000ea4000802007f */
[----:B--2---:R-:W-:Y:S05]  /*17610*/  @!P1 BRA `(.L_x_4548) ;  /* 0xfffffffc00f09947 */ /* 0x004fea000383ffff */
[----:B------:R-:W-:Y:S05]  /*17620*/  BRA `(.L_x_4547) ;  /* 0xfffffea400407947 */ /* 0x000fea000383ffff */
.L_x_4565:
[----:B-1----:R-:W-:-:S04]  /*17630*/  IMAD.U32 R9, RZ, RZ, UR7 ;  /* 0x00000007ff097e24 */ /* 0x002fc8000f8e00ff */
[----:B------:R1:W2:Y:S03]  /*17640*/  SYNCS.PHASECHK.TRANS64.TRYWAIT P1, [R9+URZ+0x30830], R8 ;  /* 0x03083008090075a7 */ /* 0x0002a6000802017f */
[----:B--2---:R-:W-:Y:S05]  /*17650*/  @!P1 NANOSLEEP.SYNCS 0x989680 ;  /* 0x009896800000995d */ /* 0x004fea0003900000 */
[----:B------:R-:W2:Y:S02]  /*17660*/  @!P1 SYNCS.PHASECHK.TRANS64 P1, [R9+URZ+0x30830], R8 ;  /* 0x03083008090095a7 */ /* 0x000ea4000802007f */
[----:B--2---:R-:W-:Y:S05]  /*17670*/  @!P1 BRA `(.L_x_4565) ;  /* 0xfffffffc00ec9947 */ /* 0x004fea000383ffff */
[----:B------:R-:W-:Y:S05]  /*17680*/  BRA `(.L_x_4564) ;  /* 0xfffffed800087947 */ /* 0x000fea000383ffff */
.L_x_4569:
[----:B-1----:R-:W-:-:S04]  /*17690*/  IMAD.U32 R9, RZ, RZ, UR6 ;  /* 0x00000006ff097e24 */ /* 0x002fc8000f8e00ff */
[----:B------:R1:W3:Y:S03]  /*176a0*/  SYNCS.PHASECHK.TRANS64.TRYWAIT P1, [R9+URZ+0x30850], R0 ;  /* 0x03085000090075a7 */ /* 0x0002e6000802017f */
[----:B---3--:R-:W-:Y:S05]  /*176b0*/  @!P1 NANOSLEEP.SYNCS 0x989680 ;  /* 0x009896800000995d */ /* 0x008fea0003900000 */
[----:B------:R-:W3:Y:S02]  /*176c0*/  @!P1 SYNCS.PHASECHK.TRANS64 P1, [R9+URZ+0x30850], R0 ;  /* 0x03085000090095a7 */ /* 0x000ee4000802007f */
[----:B---3--:R-:W-:Y:S05]  /*176d0*/  @!P1 BRA `(.L_x_4569) ;  /* 0xfffffffc00ec9947 */ /* 0x008fea000383ffff */
[----:B------:R-:W-:Y:S05]  /*176e0*/  BRA `(.L_x_4568) ;  /* 0xfffffee000b87947 */ /* 0x000fea000383ffff */
.L_x_4588:
[----:B-1----:R-:W-:-:S04]  /*176f0*/  IMAD.U32 R9, RZ, RZ, UR7 ;  /* 0x00000007ff097e24 */ /* 0x002fc8000f8e00ff */
[----:B------:R1:W2:Y:S03]  /*17700*/  SYNCS.PHASECHK.TRANS64.TRYWAIT P1, [R9+URZ+0x30830], R8 ;  /* 0x03083008090075a7 */ /* 0x0002a6000802017f */
[----:B--2---:R-:W-:Y:S05]  /*17710*/  @!P1 NANOSLEEP.SYNCS 0x989680 ;  /* 0x009896800000995d */ /* 0x004fea0003900000 */
[----:B------:R-:W2:Y:S02]  /*17720*/  @!P1 SYNCS.PHASECHK.TRANS64 P1, [R9+URZ+0x30830], R8 ;  /* 0x03083008090095a7 */ /* 0x000ea4000802007f */
[----:B--2---:R-:W-:Y:S05]  /*17730*/  @!P1 BRA `(.L_x_4588) ;  /* 0xfffffffc00ec9947 */ /* 0x004fea000383ffff */
[----:B------:R-:W-:Y:S05]  /*17740*/  BRA `(.L_x_4587) ;  /* 0xffffff1000247947 */ /* 0x000fea000383ffff */
.L_x_4592:
[----:B-1----:R-:W-:-:S04]  /*17750*/  IMAD.U32 R9, RZ, RZ, UR6 ;  /* 0x00000006ff097e24 */ /* 0x002fc8000f8e00ff */
[----:B------:R1:W3:Y:S03]  /*17760*/  SYNCS.PHASECHK.TRANS64.TRYWAIT P1, [R9+URZ+0x30850], R0 ;  /* 0x03085000090075a7 */ /* 0x0002e6000802017f */
[----:B---3--:R-:W-:Y:S05]  /*17770*/  @!P1 NANOSLEEP.SYNCS 0x989680 ;  /* 0x009896800000995d */ /* 0x008fea0003900000 */
[----:B------:R-:W3:Y:S02]  /*17780*/  @!P1 SYNCS.PHASECHK.TRANS64 P1, [R9+URZ+0x30850], R0 ;  /* 0x03085000090095a7 */ /* 0x000ee4000802007f */
[----:B---3--:R-:W-:Y:S05]  /*17790*/  @!P1 BRA `(.L_x_4592) ;  /* 0xfffffffc00ec9947 */ /* 0x008fea000383ffff */
[----:B------:R-:W-:Y:S05]  /*177a0*/  BRA `(.L_x_4591) ;  /* 0xffffff1800d47947 */ /* 0x000fea000383ffff */
.L_x_4600:
[----:B-1----:R-:W-:-:S04]  /*177b0*/  IMAD.U32 R9, RZ, RZ, UR6 ;  /* 0x00000006ff097e24 */ /* 0x002fc8000f8e00ff */
[----:B------:R1:W2:Y:S03]  /*177c0*/  SYNCS.PHASECHK.TRANS64.TRYWAIT P1, [R9+URZ+0x30830], R8 ;  /* 0x03083008090075a7 */ /* 0x0002a6000802017f */
[----:B--2---:R-:W-:Y:S05]  /*177d0*/  @!P1 NANOSLEEP.SYNCS 0x989680 ;  /* 0x009896800000995d */ /* 0x004fea0003900000 */
[----:B------:R-:W2:Y:S02]  /*177e0*/  @!P1 SYNCS.PHASECHK.TRANS64 P1, [R9+URZ+0x30830], R8 ;  /* 0x03083008090095a7 */ /* 0x000ea4000802007f */
[----:B--2---:R-:W-:Y:S05]  /*177f0*/  @!P1 BRA `(.L_x_4600) ;  /* 0xfffffffc00ec9947 */ /* 0x004fea000383ffff */
[----:B------:R-:W-:Y:S05]  /*17800*/  BRA `(.L_x_4599) ;  /* 0xffffff34001c7947 */ /* 0x000fea000383ffff */
.L_x_4604:
[----:B-1----:R-:W-:-:S04]  /*17810*/  IMAD.U32 R9, RZ, RZ, UR6 ;  /* 0x00000006ff097e24 */ /* 0x002fc8000f8e00ff */
[----:B------:R1:W3:Y:S03]  /*17820*/  SYNCS.PHASECHK.TRANS64.TRYWAIT P1, [R9+URZ+0x30850], R0 ;  /* 0x03085000090075a7 */ /* 0x0002e6000802017f */
[----:B---3--:R-:W-:Y:S05]  /*17830*/  @!P1 NANOSLEEP.SYNCS 0x989680 ;  /* 0x009896800000995d */ /* 0x008fea0003900000 */
[----:B------:R-:W3:Y:S02]  /*17840*/  @!P1 SYNCS.PHASECHK.TRANS64 P1, [R9+URZ+0x30850], R0 ;  /* 0x03085000090095a7 */ /* 0x000ee4000802007f */
[----:B---3--:R-:W-:Y:S05]  /*17850*/  @!P1 BRA `(.L_x_4604) ;  /* 0xfffffffc00ec9947 */ /* 0x008fea000383ffff */
[----:B------:R-:W-:Y:S05]  /*17860*/  BRA `(.L_x_4603) ;  /* 0xffffff3c00cc7947 */ /* 0x000fea000383ffff */
.L_x_4619:
[----:B-1----:R-:W-:-:S04]  /*17870*/  IMAD.U32 R5, RZ, RZ, UR5 ;  /* 0x00000005ff057e24 */ /* 0x002fc8000f8e00ff */
[----:B------:R1:W2:Y:S03]  /*17880*/  SYNCS.PHASECHK.TRANS64.TRYWAIT P1, [R5+URZ+0x30850], R0 ;  /* 0x03085000050075a7 */ /* 0x0002a6000802017f */
[----:B--2---:R-:W-:Y:S05]  /*17890*/  @!P1 NANOSLEEP.SYNCS 0x989680 ;  /* 0x009896800000995d */ /* 0x004fea0003900000 */
[----:B------:R-:W2:Y:S02]  /*178a0*/  @!P1 SYNCS.PHASECHK.TRANS64 P1, [R5+URZ+0x30850], R0 ;  /* 0x03085000050095a7 */ /* 0x000ea4000802007f */
[----:B--2---:R-:W-:Y:S05]  /*178b0*/  @!P1 BRA `(.L_x_4619) ;  /* 0xfffffffc00ec9947 */ /* 0x004fea000383ffff */
[----:B------:R-:W-:Y:S05]  /*178c0*/  BRA `(.L_x_4618) ;  /* 0xffffff7000047947 */ /* 0x000fea000383ffff */
.L_x_4670:
[----:B------:R-:W0:Y:S01]  /*178d0*/  S2R R8, SR_TID.X ;  /* 0x0000000000087919 */ /* 0x000e220000002100 */
[----:B------:R-:W-:Y:S01]  /*178e0*/  BSSY B0, `(.L_x_4736) ;  /* 0x000000a000007945 */ /* 0x000fe20003800000 */
        /* <DEDUP_REMOVED lines=9> */
.L_x_4737:
[----:B------:R-:W-:Y:S05]  /*17980*/  BSYNC B0 ;  /* 0x0000000000007941 */ /* 0x000fea0003800000 */
.L_x_4736:
[----:B------:R-:W-:Y:S05]  /*17990*/  BRA `(.L_x_4738) ;  /* 0xffffffbc00447947 */ /* 0x000fea000383ffff */
.L_x_4673:
[----:B0-----:R0:W1:Y:S02]  /*179a0*/  SYNCS.PHASECHK.TRANS64.TRYWAIT P0, [R7+URZ+0x30840], R2 ;  /* 0x03084002070075a7 */ /* 0x001064000800017f */
[----:B-1----:R-:W-:Y:S05]  /*179b0*/  @!P0 NANOSLEEP.SYNCS 0x989680 ;  /* 0x009896800000895d */ /* 0x002fea0003900000 */
[----:B------:R-:W1:Y:S02]  /*179c0*/  @!P0 SYNCS.PHASECHK.TRANS64 P0, [R7+URZ+0x30840], R2 ;  /* 0x03084002070085a7 */ /* 0x000e64000800007f */
[----:B-1----:R-:W-:Y:S05]  /*179d0*/  @!P0 BRA `(.L_x_4673) ;  /* 0xfffffffc00f08947 */ /* 0x002fea000383ffff */
[----:B------:R-:W-:Y:S05]  /*179e0*/  BRA `(.L_x_4739) ;  /* 0xffffffbc00bc7947 */ /* 0x000fea000383ffff */
.L_x_4674:
        /* <DEDUP_REMOVED lines=8> */
.L_x_4741:
[----:B------:R-:W-:Y:S05]  /*17a70*/  BSYNC B0 ;  /* 0x0000000000007941 */ /* 0x000fea0003800000 */
.L_x_4740:
[----:B------:R-:W-:Y:S01]  /*17a80*/  IMAD.MOV.U32 R13, RZ, RZ, R4 ;  /* 0x000000ffff0d7224 */ /* 0x000fe200078e0004 */
[----:B------:R-:W-:Y:S01]  /*17a90*/  MOV R15, 0xffffffff ;  /* 0xffffffff000f7802 */ /* 0x000fe20000000f00 */
[----:B------:R-:W-:Y:S02]  /*17aa0*/  IMAD.MOV.U32 R12, RZ, RZ, RZ ;  /* 0x000000ffff0c7224 */ /* 0x000fe400078e00ff */
[----:B------:R-:W-:Y:S02]  /*17ab0*/  IMAD.MOV.U32 R11, RZ, RZ, 0x181f ;  /* 0x0000181fff0b7424 */ /* 0x000fe400078e00ff */
[----:B------:R-:W-:Y:S02]  /*17ac0*/  IMAD.MOV.U32 R2, RZ, RZ, R14 ;  /* 0x000000ffff027224 */ /* 0x000fe400078e000e */
[----:B------:R-:W-:-:S07]  /*17ad0*/  @P0 IMAD R8, R5, 0x2, R17 ;  /* 0x0000000205080824 */ /* 0x000fce00078e0211 */
[----:B------:R-:W-:Y:S05]  /*17ae0*/  WARPSYNC.COLLECTIVE R15, `(.L_x_4742) ;  /* 0x000000000f087348 */ /* 0x000fea0003c00000 */
[----:B------:R0:W1:Y:S02]  /*17af0*/  SHFL.IDX P6, R14, R13, R12, R11 ;  /* 0x0000000c0d0e7389 */ /* 0x00006400000c000b */
[----:B01----:R-:W-:Y:S01]  /*17b00*/  ENDCOLLECTIVE ;  /* 0x000000000000791b */ /* 0x003fe20003800000 */
.L_x_4742:
[----:B------:R-:W-:Y:S02]  /*17b10*/  IMAD.MOV.U32 R13, RZ, RZ, R0 ;  /* 0x000000ffff0d7224 */ /* 0x000fe400078e0000 */
[----:B------:R-:W-:Y:S02]  /*17b20*/  IMAD.MOV.U32 R12, RZ, RZ, 0x1 ;  /* 0x00000001ff0c7424 */ /* 0x000fe400078e00ff */
[----:B------:R-:W-:-:S07]  /*17b30*/  IMAD.MOV.U32 R3, RZ, RZ, R14 ;  /* 0x000000ffff037224 */ /* 0x000fce00078e000e */
[----:B------:R-:W-:Y:S05]  /*17b40*/  WARPSYNC.COLLECTIVE R15, `(.L_x_4743) ;  /* 0x000000000f087348 */ /* 0x000fea0003c00000 */
[----:B------:R0:W1:Y:S02]  /*17b50*/  SHFL.IDX P6, R14, R13, R12, R11 ;  /* 0x0000000c0d0e7389 */ /* 0x00006400000c000b */
[----:B01----:R-:W-:Y:S01]  /*17b60*/  ENDCOLLECTIVE ;  /* 0x000000000000791b */ /* 0x003fe20003800000 */
.L_x_4743:
        /* <DEDUP_REMOVED lines=17> */
.L_x_4744:
[----:B------:R-:W-:Y:S02]  /*17c80*/  @P1 IMAD R8, R5, 0x2, R17 ;  /* 0x0000000205081824 */ /* 0x000fe400078e0211 */
[----:B------:R-:W-:Y:S02]  /*17c90*/  IMAD.MOV.U32 R13, RZ, RZ, R0 ;  /* 0x000000ffff0d7224 */ /* 0x000fe400078e0000 */
[----:B------:R-:W-:Y:S02]  /*17ca0*/  IMAD.MOV.U32 R12, RZ, RZ, 0x2 ;  /* 0x00000002ff0c7424 */ /* 0x000fe400078e00ff */
[----:B------:R-:W-:-:S07]  /*17cb0*/  IMAD.MOV.U32 R3, RZ, RZ, R14 ;  /* 0x000000ffff037224 */ /* 0x000fce00078e000e */
[----:B------:R-:W-:Y:S05]  /*17cc0*/  WARPSYNC.COLLECTIVE R15, `(.L_x_4745) ;  /* 0x000000000f087348 */ /* 0x000fea0003c00000 */
[----:B------:R0:W1:Y:S02]  /*17cd0*/  SHFL.IDX P6, R14, R13, R12, R11 ;  /* 0x0000000c0d0e7389 */ /* 0x00006400000c000b */
[----:B01----:R-:W-:Y:S01]  /*17ce0*/  ENDCOLLECTIVE ;  /* 0x000000000000791b */ /* 0x003fe20003800000 */
.L_x_4745:
        /* <DEDUP_REMOVED lines=17> */
.L_x_4746:
[----:B------:R-:W-:Y:S02]  /*17e00*/  @P1 IMAD R8, R5, 0x2, R17 ;  /* 0x0000000205081824 */ /* 0x000fe400078e0211 */
[----:B------:R-:W-:Y:S02]  /*17e10*/  IMAD.MOV.U32 R13, RZ, RZ, R0 ;  /* 0x000000ffff0d7224 */ /* 0x000fe400078e0000 */
[----:B------:R-:W-:Y:S02]  /*17e20*/  IMAD.MOV.U32 R12, RZ, RZ, 0x3 ;  /* 0x00000003ff0c7424 */ /* 0x000fe400078e00ff */
[----:B------:R-:W-:-:S07]  /*17e30*/  IMAD.MOV.U32 R3, RZ, RZ, R14 ;  /* 0x000000ffff037224 */ /* 0x000fce00078e000e */
[----:B------:R-:W-:Y:S05]  /*17e40*/  WARPSYNC.COLLECTIVE R15, `(.L_x_4747) ;  /* 0x000000000f087348 */ /* 0x000fea0003c00000 */
[----:B------:R0:W1:Y:S02]  /*17e50*/  SHFL.IDX P6, R14, R13, R12, R11 ;  /* 0x0000000c0d0e7389 */ /* 0x00006400000c000b */
[----:B01----:R-:W-:Y:S01]  /*17e60*/  ENDCOLLECTIVE ;  /* 0x000000000000791b */ /* 0x003fe20003800000 */
.L_x_4747:
        /* <DEDUP_REMOVED lines=17> */
.L_x_4748:
[----:B------:R-:W-:Y:S02]  /*17f80*/  @P1 IMAD R8, R5, 0x2, R17 ;  /* 0x0000000205081824 */ /* 0x000fe400078e0211 */
[----:B------:R-:W-:Y:S02]  /*17f90*/  IMAD.MOV.U32 R13, RZ, RZ, R0 ;  /* 0x000000ffff0d7224 */ /* 0x000fe400078e0000 */
[----:B------:R-:W-:Y:S02]  /*17fa0*/  IMAD.MOV.U32 R12, RZ, RZ, 0x4 ;  /* 0x00000004ff0c7424 */ /* 0x000fe400078e00ff */
[----:B------:R-:W-:-:S07]  /*17fb0*/  IMAD.MOV.U32 R3, RZ, RZ, R14 ;  /* 0x000000ffff037224 */ /* 0x000fce00078e000e */
[----:B------:R-:W-:Y:S05]  /*17fc0*/  WARPSYNC.COLLECTIVE R15, `(.L_x_4749) ;  /* 0x000000000f087348 */ /* 0x000fea0003c00000 */
[----:B------:R0:W1:Y:S02]  /*17fd0*/  SHFL.IDX P6, R14, R13, R12, R11 ;  /* 0x0000000c0d0e7389 */ /* 0x00006400000c000b */
[----:B01----:R-:W-:Y:S01]  /*17fe0*/  ENDCOLLECTIVE ;  /* 0x000000000000791b */ /* 0x003fe20003800000 */
.L_x_4749:
        /* <DEDUP_REMOVED lines=17> */
.L_x_4750:
[----:B------:R-:W-:Y:S02]  /*18100*/  @P1 IMAD R8, R5, 0x2, R17 ;  /* 0x0000000205081824 */ /* 0x000fe400078e0211 */
[----:B------:R-:W-:Y:S02]  /*18110*/  IMAD.MOV.U32 R13, RZ, RZ, R0 ;  /* 0x000000ffff0d7224 */ /* 0x000fe400078e0000 */
[----:B------:R-:W-:Y:S02]  /*18120*/  IMAD.MOV.U32 R12, RZ, RZ, 0x5 ;  /* 0x00000005ff0c7424 */ /* 0x000fe400078e00ff */
[----:B------:R-:W-:-:S07]  /*18130*/  IMAD.MOV.U32 R3, RZ, RZ, R14 ;  /* 0x000000ffff037224 */ /* 0x000fce00078e000e */
[----:B------:R-:W-:Y:S05]  /*18140*/  WARPSYNC.COLLECTIVE R15, `(.L_x_4751) ;  /* 0x000000000f087348 */ /* 0x000fea0003c00000 */
[----:B------:R0:W1:Y:S02]  /*18150*/  SHFL.IDX P6, R14, R13, R12, R11 ;  /* 0x0000000c0d0e7389 */ /* 0x00006400000c000b */
[----:B01----:R-:W-:Y:S01]  /*18160*/  ENDCOLLECTIVE ;  /* 0x000000000000791b */ /* 0x003fe20003800000 */
.L_x_4751:
        /* <DEDUP_REMOVED lines=10> */
.L_x_4752:
[----:B------:R-:W-:Y:S01]  /*18210*/  @!PT LDS RZ, [RZ] ;  /* 0x00000000fffff984 */ /* 0x000fe20000000800 */
[----:B------:R-:W-:Y:S01]  /*18220*/  @!PT LDS RZ, [RZ] ;  /* 0x00000000fffff984 */ /* 0x000fe20000000800 */
[----:B------:R-:W-:Y:S01]  /*18230*/  @!PT LDS RZ, [RZ] ;  /* 0x00000000fffff984 */ /* 0x000fe20000000800 */
[----:B------:R-:W-:Y:S04]  /*18240*/  @P1 LDGSTS.E.BYPASS.LTC128B.128 [R8+0x20400], desc[UR36][R2.64], !P4 ;  /* 0x2040000002081fae */ /* 0x000fe8000e101d64 */
[----:B------:R-:W-:Y:S04]  /*18250*/  @P1 LDGSTS.E.BYPASS.LTC128B.128 [R8+0x23400], desc[UR36][R2.64+0x80], !P3 ;  /* 0x2340008002081fae */ /* 0x000fe8000d901d64 */
[----:B------:R0:W-:Y:S02]  /*18260*/  @P1 LDGSTS.E.BYPASS.LTC128B.128 [R8+0x26400], desc[UR36][R2.64+0x100], !P2 ;  /* 0x2640010002081fae */ /* 0x0001e4000d101d64 */
[----:B0-----:R-:W-:Y:S01]  /*18270*/  IMAD.MOV.U32 R2, RZ, RZ, R14 ;  /* 0x000000ffff027224 */ /* 0x001fe200078e000e */
[----:B------:R-:W-:Y:S06]  /*18280*/  BRA `(.L_x_4753) ;  /* 0xffffffbc000c7947 */ /* 0x000fec000383ffff */
.L_x_4679:
        /* <DEDUP_REMOVED lines=9> */
.L_x_4754:
[C---:B------:R-:W-:Y:S01]  /*18320*/  VIADD R6, R25.reuse, 0x10 ;  /* 0x0000001019067836 */ /* 0x040fe20000000000 */
[----:B------:R-:W-:Y:S01]  /*18330*/  ISETP.GE.AND P1, PT, R25, R29, PT ;  /* 0x0000001d1900720c */ /* 0x000fe20003f26270 */
[----:B------:R-:W-:Y:S02]  /*18340*/  IMAD.MOV.U32 R13, RZ, RZ, R0 ;  /* 0x000000ffff0d7224 */ /* 0x000fe400078e0000 */
[----:B------:R-:W-:-:S10]  /*18350*/  IMAD.MOV.U32 R2, RZ, RZ, R14 ;  /* 0x000000ffff027224 */ /* 0x000fd400078e000e */
[----:B------:R-:W-:Y:S05]  /*18360*/  WARPSYNC.COLLECTIVE R15, `(.L_x_4755) ;  /* 0x000000000f087348 */ /* 0x000fea0003c00000 */
[----:B------:R0:W1:Y:S02]  /*18370*/  SHFL.IDX P6, R14, R13, R12, R11 ;  /* 0x0000000c0d0e7389 */ /* 0x00006400000c000b */
[----:B01----:R-:W-:Y:S01]  /*18380*/  ENDCOLLECTIVE ;  /* 0x000000000000791b */ /* 0x003fe20003800000 */
.L_x_4755:
[----:B------:R-:W-:Y:S02]  /*18390*/  IMAD.MOV.U32 R13, RZ, RZ, R4 ;  /* 0x000000ffff0d7224 */ /* 0x000fe400078e0004 */
[----:B------:R-:W-:Y:S02]  /*183a0*/  IMAD.MOV.U32 R12, RZ, RZ, 0x1 ;  /* 0x00000001ff0c7424 */ /* 0x000fe400078e00ff */
[----:B------:R-:W-:-:S07]  /*183b0*/  IMAD.MOV.U32 R3, RZ, RZ, R14 ;  /* 0x000000ffff037224 */ /* 0x000fce00078e000e */
[----:B------:R-:W-:Y:S05]  /*183c0*/  WARPSYNC.COLLECTIVE R15, `(.L_x_4756) ;  /* 0x000000000f087348 */ /* 0x000fea0003c00000 */
[----:B------:R0:W1:Y:S02]  /*183d0*/  SHFL.IDX P6, R14, R13, R12, R11 ;  /* 0x0000000c0d0e7389 */ /* 0x00006400000c000b */
[----:B01----:R-:W-:Y:S01]  /*183e0*/  ENDCOLLECTIVE ;  /* 0x000000000000791b */ /* 0x003fe20003800000 */
.L_x_4756:
[----:B------:R-:W-:-:S05]  /*183f0*/  @!P1 LEA R5, P4, R32, R3, 0x1 ;  /* 0x0000000320059211 */ /* 0x000fca00078808ff */
[----:B------:R-:W-:Y:S02]  /*18400*/  @!P1 IMAD.X R3, RZ, RZ, R2, P4 ;  /* 0x000000ffff039224 */ /* 0x000fe400020e0602 */
[----:B------:R-:W-:Y:S02]  /*18410*/  @!P1 IMAD.MOV.U32 R2, RZ, RZ, R5 ;  /* 0x000000ffff029224 */ /* 0x000fe400078e0005 */
[----:B------:R-:W-:-:S03]  /*18420*/  IMAD.MOV.U32 R13, RZ, RZ, R0 ;  /* 0x000000ffff0d7224 */ /* 0x000fc600078e0000 */
[----:B------:R-:W-:Y:S01]  /*18430*/  @!PT LDS RZ, [RZ] ;  /* 0x00000000fffff984 */ /* 0x000fe20000000800 */
[----:B------:R-:W-:Y:S01]  /*18440*/  @!PT LDS RZ, [RZ] ;  /* 0x00000000fffff984 */ /* 0x000fe20000000800 */
[----:B------:R-:W-:Y:S01]  /*18450*/  @!PT LDS RZ, [RZ] ;  /* 0x00000000fffff984 */ /* 0x000fe20000000800 */
        /* <DEDUP_REMOVED lines=8> */
.L_x_4757:
[----:B------:R-:W-:Y:S02]  /*184e0*/  IMAD.MOV.U32 R13, RZ, RZ, R4 ;  /* 0x000000ffff0d7224 */ /* 0x000fe400078e0004 */
[----:B------:R-:W-:Y:S02]  /*184f0*/  IMAD.MOV.U32 R12, RZ, RZ, 0x2 ;  /* 0x00000002ff0c7424 */ /* 0x000fe400078e00ff */
[----:B------:R-:W-:-:S07]  /*18500*/  IMAD.MOV.U32 R3, RZ, RZ, R14 ;  /* 0x000000ffff037224 */ /* 0x000fce00078e000e */
[----:B------:R-:W-:Y:S05]  /*18510*/  WARPSYNC.COLLECTIVE R15, `(.L_x_4758) ;  /* 0x000000000f087348 */ /* 0x000fea0003c00000 */
[----:B------:R0:W1:Y:S02]  /*18520*/  SHFL.IDX P6, R14, R13, R12, R11 ;  /* 0x0000000c0d0e7389 */ /* 0x00006400000c000b */
[----:B01----:R-:W-:Y:S01]  /*18530*/  ENDCOLLECTIVE ;  /* 0x000000000000791b */ /* 0x003fe20003800000 */
.L_x_4758:
        /* <DEDUP_REMOVED lines=17> */
.L_x_4759:
[----:B------:R-:W-:Y:S02]  /*18650*/  IMAD.MOV.U32 R13, RZ, RZ, R4 ;  /* 0x000000ffff0d7224 */ /* 0x000fe400078e0004 */
[----:B------:R-:W-:Y:S02]  /*18660*/  IMAD.MOV.U32 R12, RZ, RZ, 0x3 ;  /* 0x00000003ff0c7424 */ /* 0x000fe400078e00ff */
[----:B------:R-:W-:-:S07]  /*18670*/  IMAD.MOV.U32 R3, RZ, RZ, R14 ;  /* 0x000000ffff037224 */ /* 0x000fce00078e000e */
[----:B------:R-:W-:Y:S05]  /*18680*/  WARPSYNC.COLLECTIVE R15, `(.L_x_4760) ;  /* 0x000000000f087348 */ /* 0x000fea0003c00000 */
[----:B------:R0:W1:Y:S02]  /*18690*/  SHFL.IDX P6, R14, R13, R12, R11 ;  /* 0x0000000c0d0e7389 */ /* 0x00006400000c000b */
[----:B01----:R-:W-:Y:S01]  /*186a0*/  ENDCOLLECTIVE ;  /* 0x000000000000791b */ /* 0x003fe20003800000 */
.L_x_4760:
        /* <DEDUP_REMOVED lines=17> */
.L_x_4761:
[----:B------:R-:W-:Y:S02]  /*187c0*/  IMAD.MOV.U32 R13, RZ, RZ, R4 ;  /* 0x000000ffff0d7224 */ /* 0x000fe400078e0004 */
[----:B------:R-:W-:Y:S02]  /*187d0*/  IMAD.MOV.U32 R12, RZ, RZ, 0x4 ;  /* 0x00000004ff0c7424 */ /* 0x000fe400078e00ff */
[----:B------:R-:W-:-:S07]  /*187e0*/  IMAD.MOV.U32 R3, RZ, RZ, R14 ;  /* 0x000000ffff037224 */ /* 0x000fce00078e000e */
[----:B------:R-:W-:Y:S05]  /*187f0*/  WARPSYNC.COLLECTIVE R15, `(.L_x_4762) ;  /* 0x000000000f087348 */ /* 0x000fea0003c00000 */
[----:B------:R0:W1:Y:S02]  /*18800*/  SHFL.IDX P6, R14, R13, R12, R11 ;  /* 0x0000000c0d0e7389 */ /* 0x00006400000c000b */
[----:B01----:R-:W-:Y:S01]  /*18810*/  ENDCOLLECTIVE ;  /* 0x000000000000791b */ /* 0x003fe20003800000 */
.L_x_4762:
[----:B------:R-:W-:-:S05]  /*18820*/  @!P1 LEA R5, P4, R32, R3, 0x1 ;  /* 0x0000000320059211 */ /* 0x000fca00078808ff */
[----:B------:R-:W-:Y:S02]  /*18830*/  @!P1 IMAD.X R6, RZ, RZ, R2, P4 ;  /* 0x000000ffff069224 */ /* 0x000fe400020e0602 */
[----:B------:R-:W-:-:S03]  /*18840*/  @!P1 IMAD.MOV.U32 R2, RZ, RZ, R5 ;  /* 0x000000ffff029224 */ /* 0x000fc600078e0005 */
[----:B------:R-:W-:Y:S01]  /*18850*/  @!P1 MOV R3, R6 ;  /* 0x0000000600039202 */ /* 0x000fe20000000f00 */
[----:B------:R-:W-:Y:S02]  /*18860*/  IMAD.MOV.U32 R13, RZ, RZ, R0 ;  /* 0x000000ffff0d7224 */ /* 0x000fe400078e0000 */
[----:B------:R-:W-:Y:S02]  /*18870*/  VIADD R6, R25, 0x40 ;  /* 0x0000004019067836 */ /* 0x000fe40000000000 */
        /* <DEDUP_REMOVED lines=11> */
.L_x_4763:
[----:B------:R-:W-:Y:S02]  /*18930*/  IMAD.MOV.U32 R13, RZ, RZ, R4 ;  /* 0x000000ffff0d7224 */ /* 0x000fe400078e0004 */
[----:B------:R-:W-:Y:S02]  /*18940*/  IMAD.MOV.U32 R12, RZ, RZ, 0x5 ;  /* 0x00000005ff0c7424 */ /* 0x000fe400078e00ff */
[----:B------:R-:W-:-:S07]  /*18950*/  IMAD.MOV.U32 R3, RZ, RZ, R14 ;  /* 0x000000ffff037224 */ /* 0x000fce00078e000e */
[----:B------:R-:W-:Y:S05]  /*18960*/  WARPSYNC.COLLECTIVE R15, `(.L_x_4764) ;  /* 0x000000000f087348 */ /* 0x000fea0003c00000 */
[----:B------:R0:W1:Y:S02]  /*18970*/  SHFL.IDX P6, R14, R13, R12, R11 ;  /* 0x0000000c0d0e7389 */ /* 0x00006400000c000b */
[----:B01----:R-:W-:Y:S01]  /*18980*/  ENDCOLLECTIVE ;  /* 0x000000000000791b */ /* 0x003fe20003800000 */
.L_x_4764:
        /* <DEDUP_REMOVED lines=17> */
.L_x_4765:
[----:B------:R-:W-:Y:S02]  /*18aa0*/  IMAD.MOV.U32 R13, RZ, RZ, R4 ;  /* 0x000000ffff0d7224 */ /* 0x000fe400078e0004 */
[----:B------:R-:W-:Y:S02]  /*18ab0*/  IMAD.MOV.U32 R12, RZ, RZ, 0x6 ;  /* 0x00000006ff0c7424 */ /* 0x000fe400078e00ff */
[----:B------:R-:W-:-:S07]  /*18ac0*/  IMAD.MOV.U32 R3, RZ, RZ, R14 ;  /* 0x000000ffff037224 */ /* 0x000fce00078e000e */
[----:B------:R-:W-:Y:S05]  /*18ad0*/  WARPSYNC.COLLECTIVE R15, `(.L_x_4766) ;  /* 0x000000000f087348 */ /* 0x000fea0003c00000 */
[----:B------:R0:W1:Y:S02]  /*18ae0*/  SHFL.IDX P6, R14, R13, R12, R11 ;  /* 0x0000000c0d0e7389 */ /* 0x00006400000c000b */
[----:B01----:R-:W-:Y:S01]  /*18af0*/  ENDCOLLECTIVE ;  /* 0x000000000000791b */ /* 0x003fe20003800000 */
.L_x_4766:
        /* <DEDUP_REMOVED lines=17> */
.L_x_4767:
[----:B------:R-:W-:Y:S02]  /*18c10*/  IMAD.MOV.U32 R13, RZ, RZ, R4 ;  /* 0x000000ffff0d7224 */ /* 0x000fe400078e0004 */
[----:B------:R-:W-:Y:S02]  /*18c20*/  IMAD.MOV.U32 R12, RZ, RZ, 0x7 ;  /* 0x00000007ff0c7424 */ /* 0x000fe400078e00ff */
[----:B------:R-:W-:-:S07]  /*18c30*/  IMAD.MOV.U32 R3, RZ, RZ, R14 ;  /* 0x000000ffff037224 */ /* 0x000fce00078e000e */
[----:B------:R-:W-:Y:S05]  /*18c40*/  WARPSYNC.COLLECTIVE R15, `(.L_x_4768) ;  /* 0x000000000f087348 */ /* 0x000fea0003c00000 */
[----:B------:R0:W1:Y:S02]  /*18c50*/  SHFL.IDX P6, R14, R13, R12, R11 ;  /* 0x0000000c0d0e7389 */ /* 0x00006400000c000b */
[----:B01----:R-:W-:Y:S01]  /*18c60*/  ENDCOLLECTIVE ;  /* 0x000000000000791b */ /* 0x003fe20003800000 */
.L_x_4768:
[----:B------:R-:W-:-:S05]  /*18c70*/  @!P1 LEA R5, P4, R32, R3, 0x1 ;  /* 0x0000000320059211 */ /* 0x000fca00078808ff */
[----:B------:R-:W-:Y:S02]  /*18c80*/  @!P1 IMAD.X R6, RZ, RZ, R2, P4 ;  /* 0x000000ffff069224 */ /* 0x000fe400020e0602 */
[----:B------:R-:W-:Y:S02]  /*18c90*/  @!P1 IMAD.MOV.U32 R2, RZ, RZ, R5 ;  /* 0x000000ffff029224 */ /* 0x000fe400078e0005 */
[----:B------:R-:W-:Y:S02]  /*18ca0*/  @!P1 IMAD.MOV.U32 R3, RZ, RZ, R6 ;  /* 0x000000ffff039224 */ /* 0x000fe400078e0006 */
[----:B------:R-:W-:-:S03]  /*18cb0*/  IMAD.MOV.U32 R13, RZ, RZ, R0 ;  /* 0x000000ffff0d7224 */ /* 0x000fc600078e0000 */
[----:B------:R-:W-:Y:S01]  /*18cc0*/  @!PT LDS RZ, [RZ] ;  /* 0x00000000fffff984 */ /* 0x000fe20000000800 */
[----:B------:R-:W-:Y:S01]  /*18cd0*/  @!PT LDS RZ, [RZ] ;  /* 0x00000000fffff984 */ /* 0x000fe20000000800 */
[----:B------:R-:W-:Y:S01]  /*18ce0*/  @!PT LDS RZ, [RZ] ;  /* 0x00000000fffff984 */ /* 0x000fe20000000800 */
[----:B------:R0:W-:Y:S04]  /*18cf0*/  @!P1 LDGSTS.E.BYPASS.LTC128B.128 [R37+0x15400], desc[UR36][R2.64], !P3 ;  /* 0x1540000002259fae */ /* 0x0001e8000d901d64 */
[----:B------:R0:W-:Y:S01]  /*18d00*/  @!P1 LDGSTS.E.BYPASS.LTC128B.128 [R37+0x19400], desc[UR36][R2.64+0x80], !P2 ;  /* 0x1940008002259fae */ /* 0x0001e2000d101d64 */
[----:B------:R-:W-:-:S03]  /*18d10*/  IMAD.MOV.U32 R4, RZ, RZ, R14 ;  /* 0x000000ffff047224 */ /* 0x000fc600078e000e */
[----:B------:R0:W-:Y:S04]  /*18d20*/  @!P1 LDGSTS.E.BYPASS.LTC128B.128 [R37+0x1d400], desc[UR36][R2.64+0x100], !P0 ;  /* 0x1d40010002259fae */ /* 0x0001e8000c101d64 */
[----:B0-----:R-:W-:Y:S05]  /*18d30*/  WARPSYNC.COLLECTIVE R15, `(.L_x_4769) ;  /* 0x000000000f087348 */ /* 0x001fea0003c00000 */
[----:B------:R1:W2:Y:S02]  /*18d40*/  SHFL.IDX P6, R14, R13, R12, R11 ;  /* 0x0000000c0d0e7389 */ /* 0x0002a400000c000b */
[----:B012---:R-:W-:Y:S01]  /*18d50*/  ENDCOLLECTIVE ;  /* 0x000000000000791b */ /* 0x007fe20003800000 */
.L_x_4769:
[----:B------:R-:W-:Y:S05]  /*18d60*/  BRA `(.L_x_4770) ;  /* 0xffffffbc00507947 */ /* 0x000fea000383ffff */
.L_x_4684:
[----:B0-----:R0:W1:Y:S02]  /*18d70*/  SYNCS.PHASECHK.TRANS64.TRYWAIT P0, [R17+URZ+0x30820], R0 ;  /* 0x03082000110075a7 */ /* 0x001064000800017f */
[----:B-1----:R-:W-:Y:S05]  /*18d80*/  @!P0 NANOSLEEP.SYNCS 0x989680 ;  /* 0x009896800000895d */ /* 0x002fea0003900000 */
[----:B------:R-:W1:Y:S02]  /*18d90*/  @!P0 SYNCS.PHASECHK.TRANS64 P0, [R17+URZ+0x30820], R0 ;  /* 0x03082000110085a7 */ /* 0x000e64000800007f */
[----:B-1----:R-:W-:Y:S05]  /*18da0*/  @!P0 BRA `(.L_x_4684) ;  /* 0xfffffffc00f08947 */ /* 0x002fea000383ffff */
[----:B------:R-:W-:Y:S05]  /*18db0*/  BRA `(.L_x_4771) ;  /* 0xffffffbc00c87947 */ /* 0x000fea000383ffff */
.L_x_4689:
[----:B0-----:R0:W1:Y:S02]  /*18dc0*/  SYNCS.PHASECHK.TRANS64.TRYWAIT P0, [R7+URZ+0x30840], R2 ;  /* 0x03084002070075a7 */ /* 0x001064000800017f */
[----:B-1----:R-:W-:Y:S05]  /*18dd0*/  @!P0 NANOSLEEP.SYNCS 0x989680 ;  /* 0x009896800000895d */ /* 0x002fea0003900000 */
[----:B------:R-:W1:Y:S02]  /*18de0*/  @!P0 SYNCS.PHASECHK.TRANS64 P0, [R7+URZ+0x30840], R2 ;  /* 0x03084002070085a7 */ /* 0x000e64000800007f */
[----:B-1----:R-:W-:Y:S05]  /*18df0*/  @!P0 BRA `(.L_x_4689) ;  /* 0xfffffffc00f08947 */ /* 0x002fea000383ffff */
[----:B------:R-:W-:Y:S05]  /*18e00*/  BRA `(.L_x_4772) ;  /* 0xffffffc000a87947 */ /* 0x000fea000383ffff */
.L_x_4690:
        /* <DEDUP_REMOVED lines=8> */
.L_x_4774:
[----:B------:R-:W-:Y:S05]  /*18e90*/  BSYNC B1 ;  /* 0x0000000000017941 */ /* 0x000fea0003800000 */
.L_x_4773:
[----:B------:R-:W-:Y:S01]  /*18ea0*/  IMAD.MOV.U32 R13, RZ, RZ, R8 ;  /* 0x000000ffff0d7224 */ /* 0x000fe200078e0008 */
[----:B------:R-:W-:Y:S01]  /*18eb0*/  LOP3.LUT R16, R16, 0xffdfffff, RZ, 0xc0, !PT ;  /* 0xffdfffff10107812 */ /* 0x000fe200078ec0ff */
[----:B------:R-:W-:Y:S02]  /*18ec0*/  IMAD.MOV.U32 R12, RZ, RZ, RZ ;  /* 0x000000ffff0c7224 */ /* 0x000fe400078e00ff */
[----:B------:R-:W-:Y:S01]  /*18ed0*/  IMAD.MOV.U32 R11, RZ, RZ, 0x181f ;  /* 0x0000181fff0b7424 */ /* 0x000fe200078e00ff */
[----:B------:R-:W-:Y:S01]  /*18ee0*/  @P1 LOP3.LUT R16, R16, 0x200000, RZ, 0xfc, !PT ;  /* 0x0020000010101812 */ /* 0x000fe200078efcff */
[----:B------:R-:W-:Y:S02]  /*18ef0*/  IMAD.MOV.U32 R15, RZ, RZ, -0x1 ;  /* 0xffffffffff0f7424 */ /* 0x000fe400078e00ff */
[----:B------:R-:W-:Y:S01]  /*18f00*/  IMAD.MOV.U32 R3, RZ, RZ, R14 ;  /* 0x000000ffff037224 */ /* 0x000fe200078e000e */
[----:B------:R-:W-:Y:S01]  /*18f10*/  LOP3.LUT P1, RZ, R16, 0x4, RZ, 0xc0, !PT ;  /* 0x0000000410ff7812 */ /* 0x000fe2000782c0ff */
[----:B------:R-:W-:-:S12]  /*18f20*/  IMAD.SHL.U32 R4, R32, 0x2, RZ ;  /* 0x0000000220047824 */ /* 0x000fd800078e00ff */
[----:B------:R-:W-:Y:S05]  /*18f30*/  WARPSYNC.COLLECTIVE R15, `(.L_x_4775) ;  /* 0x000000000f087348 */ /* 0x000fea0003c00000 */
[----:B------:R0:W1:Y:S02]  /*18f40*/  SHFL.IDX P6, R14, R13, R12, R11 ;  /* 0x0000000c0d0e7389 */ /* 0x00006400000c000b */
[----:B01----:R-:W-:Y:S01]  /*18f50*/  ENDCOLLECTIVE ;  /* 0x000000000000791b */ /* 0x003fe20003800000 */
.L_x_4775:
[----:B------:R-:W-:Y:S02]  /*18f60*/  IMAD R5, R5, 0x2, R17 ;  /* 0x0000000205057824 */ /* 0x000fe400078e0211 */
[----:B------:R-:W-:Y:S02]  /*18f70*/  IMAD.MOV.U32 R13, RZ, RZ, R6 ;  /* 0x000000ffff0d7224 */ /* 0x000fe400078e0006 */
[----:B------:R-:W-:Y:S02]  /*18f80*/  IMAD.MOV.U32 R12, RZ, RZ, 0x1 ;  /* 0x00000001ff0c7424 */ /* 0x000fe400078e00ff */
[----:B------:R-:W-:-:S07]  /*18f90*/  IMAD.MOV.U32 R2, RZ, RZ, R14 ;  /* 0x000000ffff027224 */ /* 0x000fce00078e000e */
[----:B------:R-:W-:Y:S05]  /*18fa0*/  WARPSYNC.COLLECTIVE R15, `(.L_x_4776) ;  /* 0x000000000f087348 */ /* 0x000fea0003c00000 */
[----:B------:R0:W1:Y:S02]  /*18fb0*/  SHFL.IDX P6, R14, R13, R12, R11 ;  /* 0x0000000c0d0e7389 */ /* 0x00006400000c000b */
[----:B01----:R-:W-:Y:S01]  /*18fc0*/  ENDCOLLECTIVE ;  /* 0x000000000000791b */ /* 0x003fe20003800000 */
.L_x_4776:
        /* <DEDUP_REMOVED lines=13> */
.L_x_4777:
[----:B------:R-:W-:Y:S02]  /*190a0*/  IMAD.MOV.U32 R13, RZ, RZ, R6 ;  /* 0x000000ffff0d7224 */ /* 0x000fe400078e0006 */
[----:B------:R-:W-:Y:S02]  /*190b0*/  IMAD.MOV.U32 R12, RZ, RZ, 0x2 ;  /* 0x00000002ff0c7424 */ /* 0x000fe400078e00ff */
[----:B------:R-:W-:-:S07]  /*190c0*/  IMAD.MOV.U32 R2, RZ, RZ, R14 ;  /* 0x000000ffff027224 */ /* 0x000fce00078e000e */
[----:B------:R-:W-:Y:S05]  /*190d0*/  WARPSYNC.COLLECTIVE R15, `(.L_x_4778) ;  /* 0x000000000f087348 */ /* 0x000fea0003c00000 */
[----:B------:R0:W1:Y:S02]  /*190e0*/  SHFL.IDX P6, R14, R13, R12, R11 ;  /* 0x0000000c0d0e7389 */ /* 0x00006400000c000b */
[----:B01----:R-:W-:Y:S01]  /*190f0*/  ENDCOLLECTIVE ;  /* 0x000000000000791b */ /* 0x003fe20003800000 */
.L_x_4778:
        /* <DEDUP_REMOVED lines=13> */
.L_x_4779:
[----:B------:R-:W-:Y:S02]  /*191d0*/  IMAD.MOV.U32 R13, RZ, RZ, R6 ;  /* 0x000000ffff0d7224 */ /* 0x000fe400078e0006 */
[----:B------:R-:W-:Y:S02]  /*191e0*/  IMAD.MOV.U32 R12, RZ, RZ, 0x3 ;  /* 0x00000003ff0c7424 */ /* 0x000fe400078e00ff */
[----:B------:R-:W-:-:S07]  /*191f0*/  IMAD.MOV.U32 R2, RZ, RZ, R14 ;  /* 0x000000ffff027224 */ /* 0x000fce00078e000e */
[----:B------:R-:W-:Y:S05]  /*19200*/  WARPSYNC.COLLECTIVE R15, `(.L_x_4780) ;  /* 0x000000000f087348 */ /* 0x000fea0003c00000 */
[----:B------:R0:W1:Y:S02]  /*19210*/  SHFL.IDX P6, R14, R13, R12, R11 ;  /* 0x0000000c0d0e7389 */ /* 0x00006400000c000b */
[----:B01----:R-:W-:Y:S01]  /*19220*/  ENDCOLLECTIVE ;  /* 0x000000000000791b */ /* 0x003fe20003800000 */
.L_x_4780:
        /* <DEDUP_REMOVED lines=13> */
.L_x_4781:
[----:B------:R-:W-:Y:S02]  /*19300*/  IMAD.MOV.U32 R13, RZ, RZ, R6 ;  /* 0x000000ffff0d7224 */ /* 0x000fe400078e0006 */
[----:B------:R-:W-:Y:S02]  /*19310*/  IMAD.MOV.U32 R12, RZ, RZ, 0x4 ;  /* 0x00000004ff0c7424 */ /* 0x000fe400078e00ff */
[----:B------:R-:W-:-:S07]  /*19320*/  IMAD.MOV.U32 R2, RZ, RZ, R14 ;  /* 0x000000ffff027224 */ /* 0x000fce00078e000e */
[----:B------:R-:W-:Y:S05]  /*19330*/  WARPSYNC.COLLECTIVE R15, `(.L_x_4782) ;  /* 0x000000000f087348 */ /* 0x000fea0003c00000 */
[----:B------:R0:W1:Y:S02]  /*19340*/  SHFL.IDX P6, R14, R13, R12, R11 ;  /* 0x0000000c0d0e7389 */ /* 0x00006400000c000b */
[----:B01----:R-:W-:Y:S01]  /*19350*/  ENDCOLLECTIVE ;  /* 0x000000000000791b */ /* 0x003fe20003800000 */
.L_x_4782:
        /* <DEDUP_REMOVED lines=13> */
.L_x_4783:
[----:B------:R-:W-:Y:S02]  /*19430*/  IMAD.MOV.U32 R13, RZ, RZ, R6 ;  /* 0x000000ffff0d7224 */ /* 0x000fe400078e0006 */
[----:B------:R-:W-:Y:S02]  /*19440*/  IMAD.MOV.U32 R12, RZ, RZ, 0x5 ;  /* 0x00000005ff0c7424 */ /* 0x000fe400078e00ff */
[----:B------:R-:W-:-:S07]  /*19450*/  IMAD.MOV.U32 R2, RZ, RZ, R14 ;  /* 0x000000ffff027224 */ /* 0x000fce00078e000e */
[----:B------:R-:W-:Y:S05]  /*19460*/  WARPSYNC.COLLECTIVE R15, `(.L_x_4784) ;  /* 0x000000000f087348 */ /* 0x000fea0003c00000 */
[----:B------:R0:W1:Y:S02]  /*19470*/  SHFL.IDX P6, R14, R13, R12, R11 ;  /* 0x0000000c0d0e7389 */ /* 0x00006400000c000b */
[----:B01----:R-:W-:Y:S01]  /*19480*/  ENDCOLLECTIVE ;  /* 0x000000000000791b */ /* 0x003fe20003800000 */
.L_x_4784:
        /* <DEDUP_REMOVED lines=14> */
.L_x_4785:
[----:B------:R-:W-:Y:S01]  /*19570*/  MOV R2, R14 ;  /* 0x0000000e00027202 */ /* 0x000fe20000000f00 */
[----:B------:R-:W-:Y:S06]  /*19580*/  BRA `(.L_x_4786) ;  /* 0xffffffbc00d07947 */ /* 0x000fec000383ffff */
.L_x_4695:
[----:B0-----:R0:W2:Y:S02]  /*19590*/  SYNCS.PHASECHK.TRANS64.TRYWAIT P0, [R6+URZ+0x30860], R2 ;  /* 0x03086002060075a7 */ /* 0x0010a4000800017f */
[----:B--2---:R-:W-:Y:S05]  /*195a0*/  @!P0 NANOSLEEP.SYNCS 0x989680 ;  /* 0x009896800000895d */ /* 0x004fea0003900000 */
[----:B------:R-:W2:Y:S02]  /*195b0*/  @!P0 SYNCS.PHASECHK.TRANS64 P0, [R6+URZ+0x30860], R2 ;  /* 0x03086002060085a7 */ /* 0x000ea4000800007f */
[----:B--2---:R-:W-:Y:S05]  /*195c0*/  @!P0 BRA `(.L_x_4695) ;  /* 0xfffffffc00f08947 */ /* 0x004fea000383ffff */
[----:B------:R-:W-:Y:S05]  /*195d0*/  BRA `(.L_x_4787) ;  /* 0xffffffc000347947 */ /* 0x000fea000383ffff */
.L_x_4696:
        /* <DEDUP_REMOVED lines=8> */
.L_x_4789:
[----:B------:R-:W-:Y:S05]  /*19660*/  BSYNC B1 ;  /* 0x0000000000017941 */ /* 0x000fea0003800000 */
.L_x_4788:
        /* <DEDUP_REMOVED lines=9> */
.L_x_4790:
[----:B------:R-:W-:Y:S02]  /*19700*/  IMAD.MOV.U32 R13, RZ, RZ, R19 ;  /* 0x000000ffff0d7224 */ /* 0x000fe400078e0013 */
[----:B------:R-:W-:Y:S02]  /*19710*/  IMAD.MOV.U32 R12, RZ, RZ, 0x1 ;  /* 0x00000001ff0c7424 */ /* 0x000fe400078e00ff */
[----:B------:R-:W-:-:S07]  /*19720*/  IMAD.MOV.U32 R2, RZ, RZ, R14 ;  /* 0x000000ffff027224 */ /* 0x000fce00078e000e */
[----:B------:R-:W-:Y:S05]  /*19730*/  WARPSYNC.COLLECTIVE R15, `(.L_x_4791) ;  /* 0x000000000f087348 */ /* 0x000fea0003c00000 */
[----:B------:R0:W1:Y:S02]  /*19740*/  SHFL.IDX P6, R14, R13, R12, R11 ;  /* 0x0000000c0d0e7389 */ /* 0x00006400000c000b */
[----:B01----:R-:W-:Y:S01]  /*19750*/  ENDCOLLECTIVE ;  /* 0x000000000000791b */ /* 0x003fe20003800000 */
.L_x_4791:
        /* <DEDUP_REMOVED lines=16> */
.L_x_4792:
[----:B------:R-:W-:Y:S02]  /*19860*/  IMAD.MOV.U32 R13, RZ, RZ, R19 ;  /* 0x000000ffff0d7224 */ /* 0x000fe400078e0013 */
[----:B------:R-:W-:Y:S02]  /*19870*/  IMAD.MOV.U32 R12, RZ, RZ, 0x2 ;  /* 0x00000002ff0c7424 */ /* 0x000fe400078e00ff */
[----:B------:R-:W-:-:S07]  /*19880*/  IMAD.MOV.U32 R2, RZ, RZ, R14 ;  /* 0x000000ffff027224 */ /* 0x000fce00078e000e */
[----:B------:R-:W-:Y:S05]  /*19890*/  WARPSYNC.COLLECTIVE R15, `(.L_x_4793) ;  /* 0x000000000f087348 */ /* 0x000fea0003c00000 */
[----:B------:R0:W1:Y:S02]  /*198a0*/  SHFL.IDX P6, R14, R13, R12, R11 ;  /* 0x0000000c0d0e7389 */ /* 0x00006400000c000b */
[----:B01----:R-:W-:Y:S01]  /*198b0*/  ENDCOLLECTIVE ;  /* 0x000000000000791b */ /* 0x003fe20003800000 */
.L_x_4793:
        /* <DEDUP_REMOVED lines=16> */
.L_x_4794:
[----:B------:R-:W-:Y:S02]  /*199c0*/  IMAD.MOV.U32 R13, RZ, RZ, R19 ;  /* 0x000000ffff0d7224 */ /* 0x000fe400078e0013 */
[----:B------:R-:W-:Y:S02]  /*199d0*/  IMAD.MOV.U32 R12, RZ, RZ, 0x3 ;  /* 0x00000003ff0c7424 */ /* 0x000fe400078e00ff */
[----:B------:R-:W-:-:S07]  /*199e0*/  IMAD.MOV.U32 R2, RZ, RZ, R14 ;  /* 0x000000ffff027224 */ /* 0x000fce00078e000e */
[----:B------:R-:W-:Y:S05]  /*199f0*/  WARPSYNC.COLLECTIVE R15, `(.L_x_4795) ;  /* 0x000000000f087348 */ /* 0x000fea0003c00000 */
[----:B------:R0:W1:Y:S02]  /*19a00*/  SHFL.IDX P6, R14, R13, R12, R11 ;  /* 0x0000000c0d0e7389 */ /* 0x00006400000c000b */
[----:B01----:R-:W-:Y:S01]  /*19a10*/  ENDCOLLECTIVE ;  /* 0x000000000000791b */ /* 0x003fe20003800000 */
.L_x_4795:
        /* <DEDUP_REMOVED lines=16> */
.L_x_4796:
[----:B------:R-:W-:Y:S02]  /*19b20*/  IMAD.MOV.U32 R13, RZ, RZ, R19 ;  /* 0x000000ffff0d7224 */ /* 0x000fe400078e0013 */
[----:B------:R-:W-:Y:S02]  /*19b30*/  IMAD.MOV.U32 R12, RZ, RZ, 0x4 ;  /* 0x00000004ff0c7424 */ /* 0x000fe400078e00ff */
[----:B------:R-:W-:-:S07]  /*19b40*/  IMAD.MOV.U32 R2, RZ, RZ, R14 ;  /* 0x000000ffff027224 */ /* 0x000fce00078e000e */
[----:B------:R-:W-:Y:S05]  /*19b50*/  WARPSYNC.COLLECTIVE R15, `(.L_x_4797) ;  /* 0x000000000f087348 */ /* 0x000fea0003c00000 */
[----:B------:R0:W1:Y:S02]  /*19b60*/  SHFL.IDX P6, R14, R13, R12, R11 ;  /* 0x0000000c0d0e7389 */ /* 0x00006400000c000b */
[----:B01----:R-:W-:Y:S01]  /*19b70*/  ENDCOLLECTIVE ;  /* 0x000000000000791b */ /* 0x003fe20003800000 */
.L_x_4797:
        /* <DEDUP_REMOVED lines=16> */
.L_x_4798:
[----:B------:R-:W-:Y:S02]  /*19c80*/  IMAD.MOV.U32 R13, RZ, RZ, R19 ;  /* 0x000000ffff0d7224 */ /* 0x000fe400078e0013 */
[----:B------:R-:W-:Y:S02]  /*19c90*/  IMAD.MOV.U32 R12, RZ, RZ, 0x5 ;  /* 0x00000005ff0c7424 */ /* 0x000fe400078e00ff */
[----:B------:R-:W-:-:S07]  /*19ca0*/  IMAD.MOV.U32 R2, RZ, RZ, R14 ;  /* 0x000000ffff027224 */ /* 0x000fce00078e000e */
[----:B------:R-:W-:Y:S05]  /*19cb0*/  WARPSYNC.COLLECTIVE R15, `(.L_x_4799) ;  /* 0x000000000f087348 */ /* 0x000fea0003c00000 */
[----:B------:R0:W1:Y:S02]  /*19cc0*/  SHFL.IDX P6, R14, R13, R12, R11 ;  /* 0x0000000c0d0e7389 */ /* 0x00006400000c000b */
[----:B01----:R-:W-:Y:S01]  /*19cd0*/  ENDCOLLECTIVE ;  /* 0x000000000000791b */ /* 0x003fe20003800000 */
.L_x_4799:
        /* <DEDUP_REMOVED lines=13> */
.L_x_4800:
[----:B------:R-:W-:Y:S01]  /*19db0*/  @!PT LDS RZ, [RZ] ;  /* 0x00000000fffff984 */ /* 0x000fe20000000800 */
[----:B------:R-:W-:Y:S01]  /*19dc0*/  @!PT LDS RZ, [RZ] ;  /* 0x00000000fffff984 */ /* 0x000fe20000000800 */
[----:B------:R-:W-:Y:S01]  /*19dd0*/  @!PT LDS RZ, [RZ] ;  /* 0x00000000fffff984 */ /* 0x000fe20000000800 */
[----:B------:R-:W-:Y:S01]  /*19de0*/  LDGSTS.E.BYPASS.LTC128B.128 [R5+0x5400], desc[UR36][R2.64+0x80], !P0 ;  /* 0x0540008002057fae */ /* 0x000fe2000c101d64 */
[----:B------:R-:W-:-:S13]  /*19df0*/  ISETP.LT.OR P0, PT, R7, 0x41, P1 ;  /* 0x000000410700780c */ /* 0x000fda0000f01670 */
[----:B------:R0:W-:Y:S02]  /*19e00*/  LDGSTS.E.BYPASS.LTC128B.128 [R5+0x8400], desc[UR36][R2.64+0x100], !P0 ;  /* 0x0840010002057fae */ /* 0x0001e4000c101d64 */
[----:B0-----:R-:W-:Y:S01]  /*19e10*/  IMAD.MOV.U32 R2, RZ, RZ, R14 ;  /* 0x000000ffff027224 */ /* 0x001fe200078e000e */
[----:B------:R-:W-:Y:S06]  /*19e20*/  BRA `(.L_x_4801) ;  /* 0xffffffbc00207947 */ /* 0x000fec000383ffff */
.L_x_4704:
[----:B0-----:R0:W1:Y:S02]  /*19e30*/  SYNCS.PHASECHK.TRANS64.TRYWAIT P0, [R0+URZ+0x30860], R3 ;  /* 0x03086003000075a7 */ /* 0x001064000800017f */
[----:B-1----:R-:W-:Y:S05]  /*19e40*/  @!P0 NANOSLEEP.SYNCS 0x989680 ;  /* 0x009896800000895d */ /* 0x002fea0003900000 */
[----:B------:R-:W1:Y:S02]  /*19e50*/  @!P0 SYNCS.PHASECHK.TRANS64 P0, [R0+URZ+0x30860], R3 ;  /* 0x03086003000085a7 */ /* 0x000e64000800007f */
[----:B-1----:R-:W-:Y:S05]  /*19e60*/  @!P0 BRA `(.L_x_4704) ;  /* 0xfffffffc00f08947 */ /* 0x002fea000383ffff */
[----:B------:R-:W-:Y:S05]  /*19e70*/  BRA `(.L_x_4802) ;  /* 0xffffffc0004c7947 */ /* 0x000fea000383ffff */
.L_x_4705:
        /* <DEDUP_REMOVED lines=8> */
.L_x_4804:
[----:B------:R-:W-:Y:S05]  /*19f00*/  BSYNC B0 ;  /* 0x0000000000007941 */ /* 0x000fea0003800000 */
.L_x_4803:
        /* <DEDUP_REMOVED lines=9> */
.L_x_4805:
[----:B------:R-:W-:Y:S01]  /*19fa0*/  ULDC UR4, c[0x0][0x2f4] ;  /* 0x0000bd0000047ab9 */ /* 0x000fe20000000800 */
[----:B------:R-:W-:Y:S01]  /*19fb0*/  IMAD R4, R4, 0x2, R17 ;  /* 0x0000000204047824 */ /* 0x000fe200078e0211 */
[----:B------:R-:W-:Y:S02]  /*19fc0*/  ISETP.GE.AND P2, PT, R32, UR4, PT ;  /* 0x0000000420007c0c */ /* 0x000fe4000bf46270 */
[----:B------:R-:W-:Y:S02]  /*19fd0*/  ISETP.GE.AND P1, PT, R34, UR4, PT ;  /* 0x0000000422007c0c */ /* 0x000fe4000bf26270 */
[C---:B------:R-:W-:Y:S02]  /*19fe0*/  ISETP.LT.OR P3, PT, R6.reuse, 0x1, P2 ;  /* 0x000000010600780c */ /* 0x040fe40001761670 */
[----:B------:R-:W-:Y:S01]  /*19ff0*/  ISETP.LT.OR P4, PT, R6, 0x1, P1 ;  /* 0x000000010600780c */ /* 0x000fe20000f81670 */
[----:B------:R-:W-:Y:S02]  /*1a000*/  IMAD.MOV.U32 R13, RZ, RZ, R19 ;  /* 0x000000ffff0d7224 */ /* 0x000fe400078e0013 */
[----:B------:R-:W-:Y:S01]  /*1a010*/  IMAD.MOV.U32 R12, RZ, RZ, 0x1 ;  /* 0x00000001ff0c7424 */ /* 0x000fe200078e00ff */
[----:B------:R-:W-:-:S05]  /*1a020*/  IADD3 R2, P0, R14, R5, RZ ;  /* 0x000000050e027210 */ /* 0x000fca0007f1e0ff */
[----:B------:R-:W-:Y:S01]  /*1a030*/  IMAD.X R3, RZ, RZ, R3, P0 ;  /* 0x000000ffff037224 */ /* 0x000fe200000e0603 */
[----:B------:R-:W-:-:S13]  /*1a040*/  ISETP.GE.AND P0, PT, R33, UR4, PT ;  /* 0x0000000421007c0c */ /* 0x000fda000bf06270 */
[----:B------:R-:W-:Y:S05]  /*1a050*/  WARPSYNC.COLLECTIVE R15, `(.L_x_4806) ;  /* 0x000000000f087348 */ /* 0x000fea0003c00000 */
[----:B------:R0:W1:Y:S02]  /*1a060*/  SHFL.IDX P6, R14, R13, R12, R11 ;  /* 0x0000000c0d0e7389 */ /* 0x00006400000c000b */
[----:B01----:R-:W-:Y:S01]  /*1a070*/  ENDCOLLECTIVE ;  /* 0x000000000000791b */ /* 0x003fe20003800000 */
.L_x_4806:
        /* <DEDUP_REMOVED lines=13> */
.L_x_4807:
[----:B------:R-:W-:Y:S02]  /*1a150*/  IMAD.MOV.U32 R13, RZ, RZ, R19 ;  /* 0x000000ffff0d7224 */ /* 0x000fe400078e0013 */
[----:B------:R-:W-:Y:S01]  /*1a160*/  IMAD.MOV.U32 R12, RZ, RZ, 0x2 ;  /* 0x00000002ff0c7424 */ /* 0x000fe200078e00ff */
[----:B------:R-:W-:-:S13]  /*1a170*/  IADD3 R2, P4, R14, R5, RZ ;  /* 0x000000050e027210 */ /* 0x000fda0007f9e0ff */
[----:B------:R-:W-:Y:S05]  /*1a180*/  WARPSYNC.COLLECTIVE R15, `(.L_x_4808) ;  /* 0x000000000f087348 */ /* 0x000fea0003c00000 */
[----:B------:R0:W1:Y:S02]  /*1a190*/  SHFL.IDX P6, R14, R13, R12, R11 ;  /* 0x0000000c0d0e7389 */ /* 0x00006400000c000b */
[----:B01----:R-:W-:Y:S01]  /*1a1a0*/  ENDCOLLECTIVE ;  /* 0x000000000000791b */ /* 0x003fe20003800000 */
.L_x_4808:
        /* <DEDUP_REMOVED lines=15> */
.L_x_4809:
[----:B------:R-:W-:Y:S02]  /*1a2a0*/  IMAD.MOV.U32 R13, RZ, RZ, R19 ;  /* 0x000000ffff0d7224 */ /* 0x000fe400078e0013 */
[----:B------:R-:W-:Y:S01]  /*1a2b0*/  IMAD.MOV.U32 R12, RZ, RZ, 0x3 ;  /* 0x00000003ff0c7424 */ /* 0x000fe200078e00ff */
[----:B------:R-:W-:-:S13]  /*1a2c0*/  IADD3 R2, P4, R14, R5, RZ ;  /* 0x000000050e027210 */ /* 0x000fda0007f9e0ff */
[----:B------:R-:W-:Y:S05]  /*1a2d0*/  WARPSYNC.COLLECTIVE R15, `(.L_x_4810) ;  /* 0x000000000f087348 */ /* 0x000fea0003c00000 */
[----:B------:R0:W1:Y:S02]  /*1a2e0*/  SHFL.IDX P6, R14, R13, R12, R11 ;  /* 0x0000000c0d0e7389 */ /* 0x00006400000c000b */
[----:B01----:R-:W-:Y:S01]  /*1a2f0*/  ENDCOLLECTIVE ;  /* 0x000000000000791b */ /* 0x003fe20003800000 */
.L_x_4810:
        /* <DEDUP_REMOVED lines=15> */
.L_x_4811:
[----:B------:R-:W-:Y:S02]  /*1a3f0*/  IMAD.MOV.U32 R13, RZ, RZ, R19 ;  /* 0x000000ffff0d7224 */ /* 0x000fe400078e0013 */
[----:B------:R-:W-:Y:S01]  /*1a400*/  IMAD.MOV.U32 R12, RZ, RZ, 0x4 ;  /* 0x00000004ff0c7424 */ /* 0x000fe200078e00ff */
[----:B------:R-:W-:-:S13]  /*1a410*/  IADD3 R2, P4, R14, R5, RZ ;  /* 0x000000050e027210 */ /* 0x000fda0007f9e0ff */
[----:B------:R-:W-:Y:S05]  /*1a420*/  WARPSYNC.COLLECTIVE R15, `(.L_x_4812) ;  /* 0x000000000f087348 */ /* 0x000fea0003c00000 */
[----:B------:R0:W1:Y:S02]  /*1a430*/  SHFL.IDX P6, R14, R13, R12, R11 ;  /* 0x0000000c0d0e7389 */ /* 0x00006400000c000b */
[----:B01----:R-:W-:Y:S01]  /*1a440*/  ENDCOLLECTIVE ;  /* 0x000000000000791b */ /* 0x003fe20003800000 */
.L_x_4812:
        /* <DEDUP_REMOVED lines=15> */
.L_x_4813:
[----:B------:R-:W-:Y:S02]  /*1a540*/  IMAD.MOV.U32 R13, RZ, RZ, R19 ;  /* 0x000000ffff0d7224 */ /* 0x000fe400078e0013 */
[----:B------:R-:W-:Y:S01]  /*1a550*/  IMAD.MOV.U32 R12, RZ, RZ, 0x5 ;  /* 0x00000005ff0c7424 */ /* 0x000fe200078e00ff */
[----:B------:R-:W-:-:S13]  /*1a560*/  IADD3 R2, P4, R14, R5, RZ ;  /* 0x000000050e027210 */ /* 0x000fda0007f9e0ff */
[----:B------:R-:W-:Y:S05]  /*1a570*/  WARPSYNC.COLLECTIVE R15, `(.L_x_4814) ;  /* 0x000000000f087348 */ /* 0x000fea0003c00000 */
[----:B------:R0:W1:Y:S02]  /*1a580*/  SHFL.IDX P6, R14, R13, R12, R11 ;  /* 0x0000000c0d0e7389 */ /* 0x00006400000c000b */
[----:B01----:R-:W-:Y:S01]  /*1a590*/  ENDCOLLECTIVE ;  /* 0x000000000000791b */ /* 0x003fe20003800000 */
.L_x_4814:
[----:B------:R-:W-:Y:S02]  /*1a5a0*/  IADD3.X R3, RZ, R7, RZ, P4, !PT ;  /* 0x00000007ff037210 */ /* 0x000fe400027fe4ff */
[----:B------:R-:W-:-:S03]  /*1a5b0*/  ISETP.LT.OR P4, PT, R6, 0x41, P1 ;  /* 0x000000410600780c */ /* 0x000fc60000f81670 */
[----:B------:R-:W-:Y:S01]  /*1a5c0*/  @!PT LDS RZ, [RZ] ;  /* 0x00000000fffff984 */ /* 0x000fe20000000800 */
[----:B------:R-:W-:Y:S01]  /*1a5d0*/  @!PT LDS RZ, [RZ] ;  /* 0x00000000fffff984 */ /* 0x000fe20000000800 */
[----:B------:R-:W-:Y:S01]  /*1a5e0*/  @!PT LDS RZ, [RZ] ;  /* 0x00000000fffff984 */ /* 0x000fe20000000800 */
[----:B------:R0:W-:Y:S01]  /*1a5f0*/  LDGSTS.E.BYPASS.LTC128B.128 [R4+0x2400], desc[UR36][R2.64], !P3 ;  /* 0x0240000002047fae */ /* 0x0001e2000d901d64 */
[----:B------:R-:W-:Y:S01]  /*1a600*/  ISETP.LT.OR P3, PT, R6, 0x41, P0 ;  /* 0x000000410600780c */ /* 0x000fe20000761670 */
[----:B------:R-:W-:-:S08]  /*1a610*/  IMAD.MOV.U32 R13, RZ, RZ, R18 ;  /* 0x000000ffff0d7224 */ /* 0x000fd000078e0012 */
[----:B------:R0:W-:Y:S04]  /*1a620*/  LDGSTS.E.BYPASS.LTC128B.128 [R4+0x5400], desc[UR36][R2.64+0x80], !P4 ;  /* 0x0540008002047fae */ /* 0x0001e8000e101d64 */
[----:B------:R0:W-:Y:S01]  /*1a630*/  LDGSTS.E.BYPASS.LTC128B.128 [R4+0x8400], desc[UR36][R2.64+0x100], !P3 ;  /* 0x0840010002047fae */ /* 0x0001e2000d901d64 */
[----:B------:R-:W-:-:S07]  /*1a640*/  IMAD.MOV.U32 R19, RZ, RZ, R14 ;  /* 0x000000ffff137224 */ /* 0x000fce00078e000e */
[----:B0-----:R-:W-:Y:S05]  /*1a650*/  WARPSYNC.COLLECTIVE R15, `(.L_x_4815) ;  /* 0x000000000f087348 */ /* 0x001fea0003c00000 */
[----:B------:R1:W2:Y:S02]  /*1a660*/  SHFL.IDX P6, R14, R13, R12, R11 ;  /* 0x0000000c0d0e7389 */ /* 0x0002a400000c000b */
[----:B012---:R-:W-:Y:S01]  /*1a670*/  ENDCOLLECTIVE ;  /* 0x000000000000791b */ /* 0x007fe20003800000 */
.L_x_4815:
[----:B------:R-:W-:Y:S05]  /*1a680*/  BRA `(.L_x_4816) ;  /* 0xffffffbc00507947 */ /* 0x000fea000383ffff */
.L_x_4710:
        /* <DEDUP_REMOVED lines=8> */
.L_x_4818:
[----:B------:R-:W-:Y:S05]  /*1a710*/  BSYNC B0 ;  /* 0x0000000000007941 */ /* 0x000fea0003800000 */
.L_x_4817:
[----:B------:R-:W-:Y:S02]  /*1a720*/  IMAD.MOV.U32 R13, RZ, RZ, R24 ;  /* 0x000000ffff0d7224 */ /* 0x000fe400078e0018 */
        /* <DEDUP_REMOVED lines=8> */
.L_x_4819:
        /* <DEDUP_REMOVED lines=18> */
.L_x_4820:
[----:B------:R-:W-:Y:S01]  /*1a8d0*/  IMAD.MOV.U32 R12, RZ, RZ, 0x2 ;  /* 0x00000002ff0c7424 */ /* 0x000fe200078e00ff */
[----:B------:R-:W-:-:S05]  /*1a8e0*/  SEL R6, R14, RZ, P1 ;  /* 0x000000ff0e067207 */ /* 0x000fca0000800000 */
[----:B------:R-:W-:-:S04]  /*1a8f0*/  IMAD.IADD R6, R5, 0x1, R6 ;  /* 0x0000000105067824 */ /* 0x000fc800078e0206 */
[----:B------:R-:W-:-:S07]  /*1a900*/  IMAD.MOV.U32 R13, RZ, RZ, R6 ;  /* 0x000000ffff0d7224 */ /* 0x000fce00078e0006 */
[----:B------:R-:W-:Y:S05]  /*1a910*/  WARPSYNC.COLLECTIVE R15, `(.L_x_4821) ;  /* 0x000000000f087348 */ /* 0x000fea0003c00000 */
[----:B------:R0:W1:Y:S02]  /*1a920*/  SHFL.UP P6, R14, R13, R12, R11 ;  /* 0x0400000c0d0e7389 */ /* 0x00006400000c000b */
[----:B01----:R-:W-:Y:S01]  /*1a930*/  ENDCOLLECTIVE ;  /* 0x000000000000791b */ /* 0x003fe20003800000 */
.L_x_4821:
[----:B------:R-:W-:Y:S01]  /*1a940*/  IMAD.MOV.U32 R12, RZ, RZ, 0x4 ;  /* 0x00000004ff0c7424 */ /* 0x000fe200078e00ff */
[----:B------:R-:W-:-:S05]  /*1a950*/  SEL R7, R14, RZ, P2 ;  /* 0x000000ff0e077207 */ /* 0x000fca0001000000 */
[----:B------:R-:W-:-:S04]  /*1a960*/  IMAD.IADD R7, R6, 0x1, R7 ;  /* 0x0000000106077824 */ /* 0x000fc800078e0207 */
[----:B------:R-:W-:-:S07]  /*1a970*/  IMAD.MOV.U32 R13, RZ, RZ, R7 ;  /* 0x000000ffff0d7224 */ /* 0x000fce00078e0007 */
[----:B------:R-:W-:Y:S05]  /*1a980*/  WARPSYNC.COLLECTIVE R15, `(.L_x_4822) ;  /* 0x000000000f087348 */ /* 0x000fea0003c00000 */
[----:B------:R0:W1:Y:S02]  /*1a990*/  SHFL.UP P6, R14, R13, R12, R11 ;  /* 0x0400000c0d0e7389 */ /* 0x00006400000c000b */
[----:B01----:R-:W-:Y:S01]  /*1a9a0*/  ENDCOLLECTIVE ;  /* 0x000000000000791b */ /* 0x003fe20003800000 */
.L_x_4822:
[----:B------:R-:W-:Y:S01]  /*1a9b0*/  IMAD.MOV.U32 R12, RZ, RZ, 0x8 ;  /* 0x00000008ff0c7424 */ /* 0x000fe200078e00ff */
[----:B------:R-:W-:-:S05]  /*1a9c0*/  SEL R2, R14, RZ, P3 ;  /* 0x000000ff0e027207 */ /* 0x000fca0001800000 */
[----:B------:R-:W-:-:S04]  /*1a9d0*/  IMAD.IADD R2, R7, 0x1, R2 ;  /* 0x0000000107027824 */ /* 0x000fc800078e0202 */
[----:B------:R-:W-:-:S07]  /*1a9e0*/  IMAD.MOV.U32 R13, RZ, RZ, R2 ;  /* 0x000000ffff0d7224 */ /* 0x000fce00078e0002 */
[----:B------:R-:W-:Y:S05]  /*1a9f0*/  WARPSYNC.COLLECTIVE R15, `(.L_x_4823) ;  /* 0x000000000f087348 */ /* 0x000fea0003c00000 */
[----:B------:R0:W1:Y:S02]  /*1aa00*/  SHFL.UP P6, R14, R13, R12, R11 ;  /* 0x0400000c0d0e7389 */ /* 0x00006400000c000b */
[----:B01----:R-:W-:Y:S01]  /*1aa10*/  ENDCOLLECTIVE ;  /* 0x000000000000791b */ /* 0x003fe20003800000 */
.L_x_4823:
[----:B------:R-:W-:Y:S01]  /*1aa20*/  IMAD.MOV.U32 R12, RZ, RZ, 0x10 ;  /* 0x00000010ff0c7424 */ /* 0x000fe200078e00ff */
[----:B------:R-:W-:-:S05]  /*1aa30*/  SEL R3, R14, RZ, P4 ;  /* 0x000000ff0e037207 */ /* 0x000fca0002000000 */
[----:B------:R-:W-:-:S04]  /*1aa40*/  IMAD.IADD R3, R2, 0x1, R3 ;  /* 0x0000000102037824 */ /* 0x000fc800078e0203 */
[----:B------:R-:W-:-:S07]  /*1aa50*/  IMAD.MOV.U32 R13, RZ, RZ, R3 ;  /* 0x000000ffff0d7224 */ /* 0x000fce00078e0003 */
[----:B------:R-:W-:Y:S05]  /*1aa60*/  WARPSYNC.COLLECTIVE R15, `(.L_x_4824) ;  /* 0x000000000f087348 */ /* 0x000fea0003c00000 */
[----:B------:R0:W1:Y:S02]  /*1aa70*/  SHFL.UP P6, R14, R13, R12, R11 ;  /* 0x0400000c0d0e7389 */ /* 0x00006400000c000b */
[----:B01----:R-:W-:Y:S01]  /*1aa80*/  ENDCOLLECTIVE ;  /* 0x000000000000791b */ /* 0x003fe20003800000 */
.L_x_4824:
        /* <DEDUP_REMOVED lines=8> */
.L_x_4825:
[----:B------:R-:W-:Y:S05]  /*1ab10*/  BRA `(.L_x_4826) ;  /* 0xffffffbc00647947 */ /* 0x000fea000383ffff */
.L_x_4715:
[----:B------:R-:W-:Y:S01]  /*1ab20*/  BSSY B0, `(.L_x_4827) ;  /* 0x0000008000007945 */ /* 0x000fe20003800000 */
[----:B-----5:R-:W-:Y:S02]  /*1ab30*/  IMAD.MOV.U32 R13, RZ, RZ, R5 ;  /* 0x000000ffff0d7224 */ /* 0x020fe400078e0005 */
[----:B------:R-:W-:Y:S02]  /*1ab40*/  IMAD.MOV.U32 R12, RZ, RZ, 0x1 ;  /* 0x00000001ff0c7424 */ /* 0x000fe400078e00ff */
[----:B------:R-:W-:Y:S02]  /*1ab50*/  IMAD.MOV.U32 R11, RZ, RZ, RZ ;  /* 0x000000ffff0b7224 */ /* 0x000fe400078e00ff */
[----:B------:R-:W-:-:S07]  /*1ab60*/  IMAD.MOV.U32 R15, RZ, RZ, -0x1 ;  /* 0xffffffffff0f7424 */ /* 0x000fce00078e00ff */
[----:B012---:R-:W-:Y:S05]  /*1ab70*/  WARPSYNC.COLLECTIVE R15, `(.L_x_4828) ;  /* 0x000000000f087348 */ /* 0x007fea0003c00000 */
[----:B------:R3:W4:Y:S02]  /*1ab80*/  SHFL.UP P6, R14, R13, R12, R11 ;  /* 0x0400000c0d0e7389 */ /* 0x00072400000c000b */
[----:B01234-:R-:W-:Y:S01]  /*1ab90*/  ENDCOLLECTIVE ;  /* 0x000000000000791b */ /* 0x01ffe20003800000 */
.L_x_4828:
[----:B------:R-:W-:Y:S05]  /*1aba0*/  BSYNC B0 ;  /* 0x0000000000007941 */ /* 0x000fea0003800000 */
.L_x_4827:
        /* <DEDUP_REMOVED lines=8> */
.L_x_4829:
[----:B------:R-:W-:Y:S01]  /*1ac30*/  IMAD.MOV.U32 R12, RZ, RZ, 0x4 ;  /* 0x00000004ff0c7424 */ /* 0x000fe200078e00ff */
[----:B------:R-:W-:-:S05]  /*1ac40*/  SEL R2, R14, RZ, P2 ;  /* 0x000000ff0e027207 */ /* 0x000fca0001000000 */
[----:B------:R-:W-:-:S04]  /*1ac50*/  IMAD.IADD R2, R13, 0x1, R2 ;  /* 0x000000010d027824 */ /* 0x000fc800078e0202 */
[----:B------:R-:W-:-:S07]  /*1ac60*/  IMAD.MOV.U32 R13, RZ, RZ, R2 ;  /* 0x000000ffff0d7224 */ /* 0x000fce00078e0002 */
[----:B------:R-:W-:Y:S05]  /*1ac70*/  WARPSYNC.COLLECTIVE R15, `(.L_x_4830) ;  /* 0x000000000f087348 */ /* 0x000fea0003c00000 */
[----:B------:R0:W1:Y:S02]  /*1ac80*/  SHFL.UP P6, R14, R13, R12, R11 ;  /* 0x0400000c0d0e7389 */ /* 0x00006400000c000b */
[----:B01----:R-:W-:Y:S01]  /*1ac90*/  ENDCOLLECTIVE ;  /* 0x000000000000791b */ /* 0x003fe20003800000 */
.L_x_4830:
[----:B------:R-:W-:Y:S01]  /*1aca0*/  IMAD.MOV.U32 R12, RZ, RZ, 0x8 ;  /* 0x00000008ff0c7424 */ /* 0x000fe200078e00ff */
[----:B------:R-:W-:-:S05]  /*1acb0*/  SEL R3, R14, RZ, P3 ;  /* 0x000000ff0e037207 */ /* 0x000fca0001800000 */
[----:B------:R-:W-:-:S04]  /*1acc0*/  IMAD.IADD R3, R2, 0x1, R3 ;  /* 0x0000000102037824 */ /* 0x000fc800078e0203 */
[----:B------:R-:W-:-:S07]  /*1acd0*/  IMAD.MOV.U32 R13, RZ, RZ, R3 ;  /* 0x000000ffff0d7224 */ /* 0x000fce00078e0003 */
[----:B------:R-:W-:Y:S05]  /*1ace0*/  WARPSYNC.COLLECTIVE R15, `(.L_x_4831) ;  /* 0x000000000f087348 */ /* 0x000fea0003c00000 */
[----:B------:R0:W1:Y:S02]  /*1acf0*/  SHFL.UP P6, R14, R13, R12, R11 ;  /* 0x0400000c0d0e7389 */ /* 0x00006400000c000b */
[----:B01----:R-:W-:Y:S01]  /*1ad00*/  ENDCOLLECTIVE ;  /* 0x000000000000791b */ /* 0x003fe20003800000 */
.L_x_4831:
[----:B------:R-:W-:Y:S01]  /*1ad10*/  IMAD.MOV.U32 R12, RZ, RZ, 0x10 ;  /* 0x00000010ff0c7424 */ /* 0x000fe200078e00ff */
[----:B------:R-:W-:-:S05]  /*1ad20*/  SEL R4, R14, RZ, P4 ;  /* 0x000000ff0e047207 */ /* 0x000fca0002000000 */
[----:B------:R-:W-:-:S04]  /*1ad30*/  IMAD.IADD R4, R3, 0x1, R4 ;  /* 0x0000000103047824 */ /* 0x000fc800078e0204 */
[----:B------:R-:W-:-:S07]  /*1ad40*/  IMAD.MOV.U32 R13, RZ, RZ, R4 ;  /* 0x000000ffff0d7224 */ /* 0x000fce00078e0004 */
[----:B------:R-:W-:Y:S05]  /*1ad50*/  WARPSYNC.COLLECTIVE R15, `(.L_x_4832) ;  /* 0x000000000f087348 */ /* 0x000fea0003c00000 */
[----:B------:R0:W1:Y:S02]  /*1ad60*/  SHFL.UP P6, R14, R13, R12, R11 ;  /* 0x0400000c0d0e7389 */ /* 0x00006400000c000b */
[----:B01----:R-:W-:Y:S01]  /*1ad70*/  ENDCOLLECTIVE ;  /* 0x000000000000791b */ /* 0x003fe20003800000 */
.L_x_4832:
        /* <DEDUP_REMOVED lines=8> */
.L_x_4833:
[----:B------:R-:W-:Y:S05]  /*1ae00*/  BRA `(.L_x_4834) ;  /* 0xffffffbc00447947 */ /* 0x000fea000383ffff */
.L_x_4717:
[----:B------:R-:W-:Y:S01]  /*1ae10*/  BSSY B0, `(.L_x_4835) ;  /* 0x0000006000007945 */ /* 0x000fe20003800000 */
[----:B------:R-:W-:Y:S01]  /*1ae20*/  PLOP3.LUT P6, PT, P6, PT, PT, 0x8, 0x0 ;  /* 0x000000000000781c */ /* 0x000fe200037ce170 */
[----:B------:R-:W-:-:S12]  /*1ae30*/  IMAD.MOV.U32 R15, RZ, RZ, -0x1 ;  /* 0xffffffffff0f7424 */ /* 0x000fd800078e00ff */
[----:B01----:R-:W-:Y:S05]  /*1ae40*/  WARPSYNC.COLLECTIVE R15, `(.L_x_4836) ;  /* 0x000000000f087348 */ /* 0x003fea0003c00000 */
[----:B------:R-:W-:Y:S01]  /*1ae50*/  VOTE.ANY R14, PT, P6 ;  /* 0x00000000000e7806 */ /* 0x000fe200030e0100 */
[----:B01----:R-:W-:Y:S06]  /*1ae60*/  ENDCOLLECTIVE ;  /* 0x000000000000791b */ /* 0x003fec0003800000 */
.L_x_4836:
[----:B------:R-:W-:Y:S05]  /*1ae70*/  BSYNC B0 ;  /* 0x0000000000007941 */ /* 0x000fea0003800000 */
.L_x_4835:
[----:B------:R-:W-:Y:S02]  /*1ae80*/  IMAD.MOV.U32 R2, RZ, RZ, R14 ;  /* 0x000000ffff027224 */ /* 0x000fe400078e000e */
[----:B------:R-:W-:Y:S02]  /*1ae90*/  IMAD.MOV.U32 R13, RZ, RZ, R5 ;  /* 0x000000ffff0d7224 */ /* 0x000fe400078e0005 */
[----:B------:R-:W0:Y:S01]  /*1aea0*/  POPC R4, R2 ;  /* 0x0000000200047309 */ /* 0x000e220000000000 */
[----:B------:R-:W-:Y:S02]  /*1aeb0*/  IMAD.MOV.U32 R11, RZ, RZ, 0x1f ;  /* 0x0000001fff0b7424 */ /* 0x000fe400078e00ff */
[----:B------:R-:W-:Y:S02]  /*1aec0*/  IMAD.MOV.U32 R15, RZ, RZ, -0x1 ;  /* 0xffffffffff0f7424 */ /* 0x000fe400078e00ff */
[----:B0-----:R-:W-:-:S07]  /*1aed0*/  IMAD.MOV.U32 R12, RZ, RZ, R4 ;  /* 0x000000ffff0c7224 */ /* 0x001fce00078e0004 */
[----:B------:R-:W-:Y:S05]  /*1aee0*/  WARPSYNC.COLLECTIVE R15, `(.L_x_4837) ;  /* 0x000000000f087348 */ /* 0x000fea0003c00000 */
[----:B------:R0:W1:Y:S02]  /*1aef0*/  SHFL.IDX P6, R14, R13, R12, R11 ;  /* 0x0000000c0d0e7389 */ /* 0x00006400000c000b */
[----:B01----:R-:W-:Y:S01]  /*1af00*/  ENDCOLLECTIVE ;  /* 0x000000000000791b */ /* 0x003fe20003800000 */
.L_x_4837:
[----:B------:R-:W-:Y:S01]  /*1af10*/  IMAD.MOV.U32 R5, RZ, RZ, R14 ;  /* 0x000000ffff057224 */ /* 0x000fe200078e000e */
[----:B------:R-:W-:Y:S06]  /*1af20*/  BRA `(.L_x_4838) ;  /* 0xffffffbc00347947 */ /* 0x000fec000383ffff */
.L_x_4719:
[----:B------:R-:W-:Y:S01]  /*1af30*/  BSSY B0, `(.L_x_4839) ;  /* 0x0000007000007945 */ /* 0x000fe20003800000 */
[----:B------:R-:W-:Y:S02]  /*1af40*/  IMAD.MOV.U32 R13, RZ, RZ, R6 ;  /* 0x000000ffff0d7224 */ /* 0x000fe400078e0006 */
[----:B------:R-:W-:Y:S02]  /*1af50*/  IMAD.MOV.U32 R11, RZ, RZ, 0x1f ;  /* 0x0000001fff0b7424 */ /* 0x000fe400078e00ff */
[----:B------:R-:W-:-:S07]  /*1af60*/  IMAD.MOV.U32 R15, RZ, RZ, -0x1 ;  /* 0xffffffffff0f7424 */ /* 0x000fce00078e00ff */
[----:B0123--:R-:W-:Y:S05]  /*1af70*/  WARPSYNC.COLLECTIVE R15, `(.L_x_4840) ;  /* 0x000000000f087348 */ /* 0x00ffea0003c00000 */
[----:B------:R4:W0:Y:S02]  /*1af80*/  SHFL.IDX P6, R14, R13, R12, R11 ;  /* 0x0000000c0d0e7389 */ /* 0x00082400000c000b */
[----:B01234-:R-:W-:Y:S01]  /*1af90*/  ENDCOLLECTIVE ;  /* 0x000000000000791b */ /* 0x01ffe20003800000 */
.L_x_4840:
[----:B------:R-:W-:Y:S05]  /*1afa0*/  BSYNC B0 ;  /* 0x0000000000007941 */ /* 0x000fea0003800000 */
.L_x_4839:
[----:B------:R-:W-:Y:S05]  /*1afb0*/  BRA `(.L_x_4718) ;  /* 0xffffffbc002c7947 */ /* 0x000fea000383ffff */
.L_x_4723:
[----:B-1----:R1:W4:Y:S02]  /*1afc0*/  SYNCS.PHASECHK.TRANS64.TRYWAIT P0, [R4+URZ+0x30820], R0 ;  /* 0x03082000040075a7 */ /* 0x002324000800017f */
[----:B----4-:R-:W-:Y:S05]  /*1afd0*/  @!P0 NANOSLEEP.SYNCS 0x989680 ;  /* 0x009896800000895d */ /* 0x010fea0003900000 */
[----:B------:R-:W4:Y:S02]  /*1afe0*/  @!P0 SYNCS.PHASECHK.TRANS64 P0, [R4+URZ+0x30820], R0 ;  /* 0x03082000040085a7 */ /* 0x000f24000800007f */
[----:B----4-:R-:W-:Y:S05]  /*1aff0*/  @!P0 BRA `(.L_x_4723) ;  /* 0xfffffffc00f08947 */ /* 0x010fea000383ffff */
[----:B------:R-:W-:Y:S05]  /*1b000*/  BRA `(.L_x_4841) ;  /* 0xffffffc000a47947 */ /* 0x000fea000383ffff */
.L_x_4724:
[----:B------:R-:W4:Y:S01]  /*1b010*/  S2R R2, SR_TID.X ;  /* 0x0000000000027919 */ /* 0x000f220000002100 */
[----:B------:R-:W-:Y:S01]  /*1b020*/  BSSY B0, `(.L_x_4842) ;  /* 0x000000a000007945 */ /* 0x000fe20003800000 */
[----:B------:R-:W-:Y:S02]  /*1b030*/  IMAD.MOV.U32 R12, RZ, RZ, RZ ;  /* 0x000000ffff0c7224 */ /* 0x000fe400078e00ff */
[----:B------:R-:W-:Y:S02]  /*1b040*/  IMAD.MOV.U32 R11, RZ, RZ, 0x1f ;  /* 0x0000001fff0b7424 */ /* 0x000fe400078e00ff */
[----:B------:R-:W-:Y:S01]  /*1b050*/  IMAD.MOV.U32 R15, RZ, RZ, -0x1 ;  /* 0xffffffffff0f7424 */ /* 0x000fe200078e00ff */
[----:B----4-:R-:W-:-:S04]  /*1b060*/  SHF.R.U32.HI R2, RZ, 0x5, R2 ;  /* 0x00000005ff027819 */ /* 0x010fc80000011602 */
[----:B------:R-:W-:-:S05]  /*1b070*/  LOP3.LUT R2, R2, 0x3, RZ, 0xc0, !PT ;  /* 0x0000000302027812 */ /* 0x000fca00078ec0ff */
[----:B------:R-:W-:-:S07]  /*1b080*/  IMAD.MOV.U32 R13, RZ, RZ, R2 ;  /* 0x000000ffff0d7224 */ /* 0x000fce00078e0002 */
[----:B0123--:R-:W-:Y:S05]  /*1b090*/  WARPSYNC.COLLECTIVE R15, `(.L_x_4843) ;  /* 0x000000000f087348 */ /* 0x00ffea0003c00000 */
[----:B------:R4:W0:Y:S02]  /*1b0a0*/  SHFL.IDX P6, R14, R13, R12, R11 ;  /* 0x0000000c0d0e7389 */ /* 0x00082400000c000b */
[----:B01234-:R-:W-:Y:S01]  /*1b0b0*/  ENDCOLLECTIVE ;  /* 0x000000000000791b */ /* 0x01ffe20003800000 */
.L_x_4843:
[----:B------:R-:W-:Y:S05]  /*1b0c0*/  BSYNC B0 ;  /* 0x0000000000007941 */ /* 0x000fea0003800000 */
.L_x_4842:
[----:B------:R-:W-:Y:S05]  /*1b0d0*/  BRA `(.L_x_4844) ;  /* 0xffffffc0008c7947 */ /* 0x000fea000383ffff */
.L_x_4727:
[----:B------:R-:W-:Y:S01]  /*1b0e0*/  BSSY B1, `(.L_x_4845) ;  /* 0x0000006000017945 */ /* 0x000fe20003800000 */
[----:B------:R-:W-:-:S07]  /*1b0f0*/  IMAD.MOV.U32 R15, RZ, RZ, -0x1 ;  /* 0xffffffffff0f7424 */ /* 0x000fce00078e00ff */
[----:B0123--:R-:W-:Y:S05]  /*1b100*/  WARPSYNC.COLLECTIVE R15, `(.L_x_4846) ;  /* 0x000000000f0c7348 */ /* 0x00ffea0003c00000 */
[----:B------:R-:W-:Y:S02]  /*1b110*/  ELECT P6, UR62, PT ;  /* 0x00000000003e782f */ /* 0x000fe400038c0000 */
[----:B------:R-:W-:Y:S01]  /*1b120*/  MOV R14, UR62 ;  /* 0x0000003e000e7c02 */ /* 0x000fe20008000f00 */
[----:B0123--:R-:W-:Y:S10]  /*1b130*/  ENDCOLLECTIVE ;  /* 0x000000000000791b */ /* 0x00fff40003800000 */
.L_x_4846:
[----:B------:R-:W-:Y:S05]  /*1b140*/  BSYNC B1 ;  /* 0x0000000000017941 */ /* 0x000fea0003800000 */
.L_x_4845:
[----:B------:R-:W-:Y:S05]  /*1b150*/  BRA `(.L_x_4847) ;  /* 0xffffffc000847947 */ /* 0x000fea000383ffff */
.L_x_4729:
[----:B-1----:R1:W4:Y:S02]  /*1b160*/  SYNCS.PHASECHK.TRANS64.TRYWAIT P1, [R5+URZ+0x30840], R0 ;  /* 0x03084000050075a7 */ /* 0x002324000802017f */
[----:B----4-:R-:W-:Y:S05]  /*1b170*/  @!P1 NANOSLEEP.SYNCS 0x989680 ;  /* 0x009896800000995d */ /* 0x010fea0003900000 */
[----:B------:R-:W4:Y:S02]  /*1b180*/  @!P1 SYNCS.PHASECHK.TRANS64 P1, [R5+URZ+0x30840], R0 ;  /* 0x03084000050095a7 */ /* 0x000f24000802007f */
[----:B----4-:R-:W-:Y:S05]  /*1b190*/  @!P1 BRA `(.L_x_4729) ;  /* 0xfffffffc00f09947 */ /* 0x010fea000383ffff */
[----:B------:R-:W-:Y:S05]  /*1b1a0*/  BRA `(.L_x_4848) ;  /* 0xffffffc000a47947 */ /* 0x000fea000383ffff */
.L_x_4731:
[----:B----4-:R4:W0:Y:S02]  /*1b1b0*/  SYNCS.PHASECHK.TRANS64.TRYWAIT P1, [R23+URZ+0x30840], R2 ;  /* 0x03084002170075a7 */ /* 0x010824000802017f */
[----:B0-----:R-:W-:Y:S05]  /*1b1c0*/  @!P1 NANOSLEEP.SYNCS 0x989680 ;  /* 0x009896800000995d */ /* 0x001fea0003900000 */
[----:B------:R-:W0:Y:S02]  /*1b1d0*/  @!P1 SYNCS.PHASECHK.TRANS64 P1, [R23+URZ+0x30840], R2 ;  /* 0x03084002170095a7 */ /* 0x000e24000802007f */
[----:B0-----:R-:W-:Y:S05]  /*1b1e0*/  @!P1 BRA `(.L_x_4731) ;  /* 0xfffffffc00f09947 */ /* 0x001fea000383ffff */
[----:B------:R-:W-:Y:S05]  /*1b1f0*/  BRA `(.L_x_4849) ;  /* 0xffffffc000b07947 */ /* 0x000fea000383ffff */
.L_x_4733:
[----:B------:R0:W0:Y:S02]  /*1b200*/  SYNCS.PHASECHK.TRANS64.TRYWAIT P1, [R5+URZ+0x30860], R0 ;  /* 0x03086000050075a7 */ /* 0x000024000802017f */
[----:B0-----:R-:W-:Y:S05]  /*1b210*/  @!P1 NANOSLEEP.SYNCS 0x989680 ;  /* 0x009896800000995d */ /* 0x001fea0003900000 */
[----:B------:R-:W0:Y:S02]  /*1b220*/  @!P1 SYNCS.PHASECHK.TRANS64 P1, [R5+URZ+0x30860], R0 ;  /* 0x03086000050095a7 */ /* 0x000e24000802007f */
[----:B0-----:R-:W-:Y:S05]  /*1b230*/  @!P1 BRA `(.L_x_4733) ;  /* 0xfffffffc00f09947 */ /* 0x001fea000383ffff */
[----:B------:R-:W-:Y:S05]  /*1b240*/  BRA `(.L_x_4850) ;  /* 0xffffffc000ac7947 */ /* 0x000fea000383ffff */
.L_x_4851:
        /* <DEDUP_REMOVED lines=11> */
.L_x_15851:


//--------------------- .text._ZN7cutlass13device_kernelIN5flash11enable_sm90INS1_16FlashAttnFwdSm90INS1_25CollectiveMainloopFwdSm90ILi2EN4cute5tupleIJNS5_1CILi1EEES8_S8_EEENS6_IJNS7_ILi128EEENS7_ILi96EEENS7_ILi192EEEEEELi192ENS_6half_tEfNS_4arch4Sm90ELb0ELb1ELb1ELb1ELb1ELb1ELb0ELb1ELb1ELb1ELb0ELb0EEENS1_21CollectiveEpilogueFwdINS6_IJSA_SC_SB_EEES9_SE_SG_Li256ELb1ELb1ELb0ELb0EEENS1_36VarlenDynamicPersistentTileSchedulerILi128ELi96ELi256ELi128ELb0ELb1ELb1ELb1ELb0ELb1EEEEEEEEEvNT_6ParamsE --------------------------
	.section	.text._ZN7cutlass13device_kernelIN5flash11enable_sm90INS1_16FlashAttnFwdSm90INS1_25CollectiveMainloopFwdSm90ILi2EN4cute5tupleIJNS5_1CILi1EEES8_S8_EEENS6_IJNS7_ILi128EEENS7_ILi96EEENS7_ILi192EEEEEELi192ENS_6half_tEfNS_4arch4Sm90ELb0ELb1ELb1ELb1ELb1ELb1ELb0ELb1ELb1ELb1ELb0ELb0EEENS1_21CollectiveEpilogueFwdINS6_IJSA_SC_SB_EEES9_SE_SG_Li256ELb1ELb1ELb0ELb0EEENS1_36VarlenDynamicPersistentTileSchedulerILi128ELi96ELi256ELi128ELb0ELb1ELb1ELb1ELb0ELb1EEEEEEEEEvNT_6ParamsE,"ax",@progbits
	.align	128
.text._ZN7cutlass13device_kernelIN5flash11enable_sm90INS1_16FlashAttnFwdSm90INS1_25CollectiveMainloopFwdSm90ILi2EN4cute5tupleIJNS5_1CILi1EEES8_S8_EEENS6_IJNS7_ILi128EEENS7_ILi96EEENS7_ILi192EEEEEELi192ENS_6half_tEfNS_4arch4Sm90ELb0ELb1ELb1ELb1ELb1ELb1ELb0ELb1ELb1ELb1ELb0ELb0EEENS1_21CollectiveEpilogueFwdINS6_IJSA_SC_SB_EEES9_SE_SG_Li256ELb1ELb1ELb0ELb0EEENS1_36VarlenDynamicPersistentTileSchedulerILi128ELi96ELi256ELi128ELb0ELb1ELb1ELb1ELb0ELb1EEEEEEEEEvNT_6ParamsE:
        .type           _ZN7cutlass13device_kernelIN5flash11enable_sm90INS1_16FlashAttnFwdSm90INS1_25CollectiveMainloopFwdSm90ILi2EN4cute5tupleIJNS5_1CILi1EEES8_S8_EEENS6_IJNS7_ILi128EEENS7_ILi96EEENS7_ILi192EEEEEELi192ENS_6half_tEfNS_4arch4Sm90ELb0ELb1ELb1ELb1ELb1ELb1ELb0ELb1ELb1ELb1ELb0ELb0EEENS1_21CollectiveEpilogueFwdINS6_IJSA_SC_SB_EEES9_SE_SG_Li256ELb1ELb1ELb0ELb0EEENS1_36VarlenDynamicPersistentTileSchedulerILi128ELi96ELi256ELi128ELb0ELb1ELb1ELb1ELb0ELb1EEEEEEEEEvNT_6ParamsE,@function
        .size           _ZN7cutlass13device_kernelIN5flash11enable_sm90INS1_16FlashAttnFwdSm90INS1_25CollectiveMainloopFwdSm90ILi2EN4cute5tupleIJNS5_1CILi1EEES8_S8_EEENS6_IJNS7_ILi128EEENS7_ILi96EEENS7_ILi192EEEEEELi192ENS_6half_tEfNS_4arch4Sm90ELb0ELb1ELb1ELb1ELb1ELb1ELb0ELb1ELb1ELb1ELb0ELb0EEENS1_21CollectiveEpilogueFwdINS6_IJSA_SC_SB_EEES9_SE_SG_Li256ELb1ELb1ELb0ELb0EEENS1_36VarlenDynamicPersistentTileSchedulerILi128ELi96ELi256ELi128ELb0ELb1ELb1ELb1ELb0ELb1EEEEEEEEEvNT_6ParamsE,(.L_x_15852 - _ZN7cutlass13device_kernelIN5flash11enable_sm90INS1_16FlashAttnFwdSm90INS1_25CollectiveMainloopFwdSm90ILi2EN4cute5tupleIJNS5_1CILi1EEES8_S8_EEENS6_IJNS7_ILi128EEENS7_ILi96EEENS7_ILi192EEEEEELi192ENS_6half_tEfNS_4arch4Sm90ELb0ELb1ELb1ELb1ELb1ELb1ELb0ELb1ELb1ELb1ELb0ELb0EEENS1_21CollectiveEpilogueFwdINS6_IJSA_SC_SB_EEES9_SE_SG_Li256ELb1ELb1ELb0ELb0EEENS1_36VarlenDynamicPersistentTileSchedulerILi128ELi96ELi256ELi128ELb0ELb1ELb1ELb1ELb0ELb1EEEEEEEEEvNT_6ParamsE)
        .other          _ZN7cutlass13device_kernelIN5flash11enable_sm90INS1_16FlashAttnFwdSm90INS1_25CollectiveMainloopFwdSm90ILi2EN4cute5tupleIJNS5_1CILi1EEES8_S8_EEENS6_IJNS7_ILi128EEENS7_ILi96EEENS7_ILi192EEEEEELi192ENS_6half_tEfNS_4arch4Sm90ELb0ELb1ELb1ELb1ELb1ELb1ELb0ELb1ELb1ELb1ELb0ELb0EEENS1_21CollectiveEpilogueFwdINS6_IJSA_SC_SB_EEES9_SE_SG_Li256ELb1ELb1ELb0ELb0EEENS1_36VarlenDynamicPersistentTileSchedulerILi128ELi96ELi256ELi128ELb0ELb1ELb1ELb1ELb0ELb1EEEEEEEEEvNT_6ParamsE,@"STO_CUDA_ENTRY STV_DEFAULT"
_ZN7cutlass13device_kernelIN5flash11enable_sm90INS1_16FlashAttnFwdSm90INS1_25CollectiveMainloopFwdSm90ILi2EN4cute5tupleIJNS5_1CILi1EEES8_S8_EEENS6_IJNS7_ILi128EEENS7_ILi96EEENS7_ILi192EEEEEELi192ENS_6half_tEfNS_4arch4Sm90ELb0ELb1ELb1ELb1ELb1ELb1ELb0ELb1ELb1ELb1ELb0ELb0EEENS1_21CollectiveEpilogueFwdINS6_IJSA_SC_SB_EEES9_SE_SG_Li256ELb1ELb1ELb0ELb0EEENS1_36VarlenDynamicPersistentTileSchedulerILi128ELi96ELi256ELi128ELb0ELb1ELb1ELb1ELb0ELb1EEEEEEEEEvNT_6ParamsE:
        /* <DEDUP_REMOVED lines=18> */
.L_x_4853:
[----:B------:R-:W-:Y:S05]  /*0120*/  BSYNC B0 ;  /* 0x0000000000007941 */ /* 0x000fea0003800000 */
.L_x_4852:
        /* <DEDUP_REMOVED lines=41> */
.L_x_4854:
        /* <DEDUP_REMOVED lines=22> */
.L_x_4855:
        /* <DEDUP_REMOVED lines=18> */
.L_x_4856:
        /* <DEDUP_REMOVED lines=22> */
.L_x_4857:
        /* <DEDUP_REMOVED lines=22> */
.L_x_4858:
        /* <DEDUP_REMOVED lines=10> */
.L_x_4861:
        /* <DEDUP_REMOVED lines=15> */
[----:B0-----:R-:W2:Y:S01]  /*0a90*/  LDL R3, [R1+0x8c] ;  /* 0x00008c0001037983 */ /* 0x001ea20000100800 */
[----:B------:R-:W-:Y:S01]  /*0aa0*/  VIADD R0, R0, 0xffffff80 ;  /* 0xffffff8000007836 */ /* 0x000fe20000000000 */
[----:B------:R-:W-:Y:S01]  /*0ab0*/  R2UR UR4, R2 ;  /* 0x00000000020472ca */ /* 0x000fe200000e0000 */
[----:B------:R-:W-:Y:S02]  /*0ac0*/  IMAD.MOV.U32 R18, RZ, RZ, RZ ;  /* 0x000000ffff127224 */ /* 0x000fe400078e00ff */
[----:B------:R-:W-:Y:S02]  /*0ad0*/  IMAD.MOV.U32 R219, RZ, RZ, RZ ;  /* 0x000000ffffdb7224 */ /* 0x000fe400078e00ff */
[----:B------:R-:W-:Y:S02]  /*0ae0*/  IMAD.MOV.U32 R198, RZ, RZ, RZ ;  /* 0x000000ffffc67224 */ /* 0x000fe400078e00ff */
[----:B------:R-:W-:-:S06]  /*0af0*/  IMAD.MOV.U32 R193, RZ, RZ, RZ ;  /* 0x000000ffffc17224 */ /* 0x000fcc00078e00ff */
[----:B------:R-:W-:Y:S01]  /*0b00*/  UIADD3 UR4, UR4, 0x12400, URZ ;  /* 0x0001240004047890 */ /* 0x000fe2000fffe03f */
[----:B--2---:R-:W-:Y:S02]  /*0b10*/  R2UR UR5, R3 ;  /* 0x00000000030572ca */ /* 0x004fe400000e0000 */
[----:B------:R-:W-:-:S04]  /*0b20*/  SHF.R.S32.HI R3, RZ, 0x1f, R0 ;  /* 0x0000001fff037819 */ /* 0x000fc80000011400 */
[CC--:B------:R-:W-:Y:S02]  /*0b30*/  LEA.HI R4, R3.reuse, R0.reuse, RZ, 0x7 ;  /* 0x0000000003047211 */ /* 0x0c0fe400078f38ff */
[CC--:B------:R-:W-:Y:S02]  /*0b40*/  LEA.HI R6, R3.reuse, R0.reuse, RZ, 0x5 ;  /* 0x0000000003067211 */ /* 0x0c0fe400078f28ff */
[----:B------:R-:W-:Y:S02]  /*0b50*/  LOP3.LUT R5, R4, 0xffffff80, RZ, 0xc0, !PT ;  /* 0xffffff8004057812 */ /* 0x000fe400078ec0ff */
[CC--:B------:R-:W-:Y:S01]  /*0b60*/  LEA.HI R7, R3.reuse, R0.reuse, RZ, 0x2 ;  /* 0x0000000003077211 */ /* 0x0c0fe200078f10ff */
[----:B------:R-:W-:Y:S01]  /*0b70*/  ULOP3.LUT UR5, UR5, 0x1, URZ, 0xfc, !UPT ;  /* 0x0000000105057892 */ /* 0x000fe2000f8efc3f */
[----:B------:R-:W-:Y:S02]  /*0b80*/  IADD3 R20, R0, -R5, RZ ;  /* 0x8000000500147210 */ /* 0x000fe40007ffe0ff */
[----:B------:R-:W-:-:S02]  /*0b90*/  LEA.HI R5, R3, R0, RZ, 0x4 ;  /* 0x0000000003057211 */ /* 0x000fc400078f20ff */
[----:B------:R-:W-:Y:S01]  /*0ba0*/  LEA.HI R10, R3, R0, RZ, 0x3 ;  /* 0x00000000030a7211 */ /* 0x000fe200078f18ff */
[----:B------:R-:W-:Y:S01]  /*0bb0*/  STL [R1+0x64], R20 ;  /* 0x0000641401007387 */ /* 0x000fe20000100800 */
[----:B------:R-:W-:Y:S02]  /*0bc0*/  SHF.R.S32.HI R8, RZ, 0x4, R5 ;  /* 0x00000004ff087819 */ /* 0x000fe40000011405 */
[C---:B------:R-:W-:Y:S02]  /*0bd0*/  LOP3.LUT R3, R5.reuse, 0x3fffff0, RZ, 0xc0, !PT ;  /* 0x03fffff005037812 */ /* 0x040fe400078ec0ff */
[----:B------:R-:W-:Y:S02]  /*0be0*/  LEA.HI R5, R5, R8, RZ, 0x1 ;  /* 0x0000000805057211 */ /* 0x000fe400078f08ff */
[----:B------:R-:W-:Y:S01]  /*0bf0*/  SHF.R.S32.HI R12, RZ, 0x1f, R20 ;  /* 0x0000001fff0c7819 */ /* 0x000fe20000011414 */
[----:B------:R-:W-:Y:S01]  /*0c00*/  IMAD.IADD R3, R0, 0x1, -R3 ;  /* 0x0000000100037824 */ /* 0x000fe200078e0a03 */
[----:B------:R-:W-:-:S02]  /*0c10*/  LOP3.LUT R11, R10, 0xfffffff8, RZ, 0xc0, !PT ;  /* 0xfffffff80a0b7812 */ /* 0x000fc400078ec0ff */
[----:B------:R-:W-:Y:S02]  /*0c20*/  LOP3.LUT R9, R7, 0xfffffffc, RZ, 0xc0, !PT ;  /* 0xfffffffc07097812 */ /* 0x000fe400078ec0ff */
[----:B------:R-:W-:Y:S01]  /*0c30*/  LOP3.LUT R5, R5, 0x1ffffffe, RZ, 0xc0, !PT ;  /* 0x1ffffffe05057812 */ /* 0x000fe200078ec0ff */
[C---:B------:R-:W-:Y:S01]  /*0c40*/  IMAD.IADD R11, R0.reuse, 0x1, -R11 ;  /* 0x00000001000b7824 */ /* 0x040fe200078e0a0b */
[----:B------:R-:W-:Y:S01]  /*0c50*/  SHF.R.S32.HI R6, RZ, 0x5, R6 ;  /* 0x00000005ff067819 */ /* 0x000fe20000011406 */
[----:B------:R-:W-:Y:S01]  /*0c60*/  IMAD.IADD R21, R0, 0x1, -R9 ;  /* 0x0000000100157824 */ /* 0x000fe200078e0a09 */
[----:B------:R-:W-:Y:S01]  /*0c70*/  LEA.HI R13, R12, R20, RZ, 0x2 ;  /* 0x000000140c0d7211 */ /* 0x000fe200078f10ff */
[----:B------:R-:W-:Y:S01]  /*0c80*/  IMAD.IADD R5, R8, 0x1, -R5 ;  /* 0x0000000108057824 */ /* 0x000fe200078e0a05 */
[----:B------:R-:W-:Y:S01]  /*0c90*/  SHF.R.S32.HI R218, RZ, 0x2, R7 ;  /* 0x00000002ffda7819 */ /* 0x000fe20000011407 */
[----:B------:R-:W-:Y:S01]  /*0ca0*/  IMAD R0, R6, 0x10, R3 ;  /* 0x0000001006007824 */ /* 0x000fe200078e0203 */
[--C-:B------:R-:W-:Y:S01]  /*0cb0*/  SHF.R.S32.HI R14, RZ, 0x2, R13.reuse ;  /* 0x00000002ff0e7819 */ /* 0x100fe2000001140d */
[----:B------:R0:W-:Y:S01]  /*0cc0*/  STL [R1+0x4c], R11 ;  /* 0x00004c0b01007387 */ /* 0x0001e20000100800 */
[----:B------:R-:W-:Y:S01]  /*0cd0*/  SHF.R.S32.HI R15, RZ, 0x1f, R13 ;  /* 0x0000001fff0f7819 */ /* 0x000fe2000001140d */
[----:B------:R-:W-:Y:S01]  /*0ce0*/  IMAD.SHL.U32 R194, R21, 0x4, RZ ;  /* 0x0000000415c27824 */ /* 0x000fe200078e00ff */
[----:B------:R-:W-:Y:S01]  /*0cf0*/  IADD3 R3, R218, 0x40, RZ ;  /* 0x00000040da037810 */ /* 0x000fe20007ffe0ff */
[----:B------:R-:W-:Y:S01]  /*0d00*/  STL [R1+0x5c], R21 ;  /* 0x00005c1501007387 */ /* 0x000fe20000100800 */
[----:B------:R-:W-:Y:S01]  /*0d10*/  LEA.HI R15, R15, R14, RZ, 0x3 ;  /* 0x0000000e0f0f7211 */ /* 0x000fe200078f18ff */
[C---:B------:R-:W-:Y:S01]  /*0d20*/  VIADD R221, R194.reuse, 0x20 ;  /* 0x00000020c2dd7836 */ /* 0x040fe20000000000 */
[----:B------:R-:W-:Y:S01]  /*0d30*/  SHF.R.S32.HI R16, RZ, 0x7, R4 ;  /* 0x00000007ff107819 */ /* 0x000fe20000011404 */
[----:B------:R-:W-:Y:S01]  /*0d40*/  VIADD R220, R194, 0x40 ;  /* 0x00000040c2dc7836 */ /* 0x000fe20000000000 */
[----:B------:R-:W-:Y:S01]  /*0d50*/  SHF.R.S32.HI R7, RZ, 0x1f, R7 ;  /* 0x0000001fff077819 */ /* 0x000fe20000011407 */
[----:B0-----:R-:W-:Y:S01]  /*0d60*/  IMAD R11, R0, 0x8, R5 ;  /* 0x00000008000b7824 */ /* 0x001fe200078e0205 */
[----:B------:R-:W-:Y:S01]  /*0d70*/  SHF.R.S32.HI R0, RZ, 0x1f, R3 ;  /* 0x0000001fff007819 */ /* 0x000fe20000011403 */
[----:B------:R-:W-:Y:S01]  /*0d80*/  IMAD.SHL.U32 R225, R3, 0x40, RZ ;  /* 0x0000004003e17824 */ /* 0x000fe200078e00ff */
[----:B------:R-:W-:Y:S01]  /*0d90*/  LOP3.LUT R15, R15, 0xfffffff8, RZ, 0xc0, !PT ;  /* 0xfffffff80f0f7812 */ /* 0x000fe200078ec0ff */
[----:B------:R-:W-:Y:S01]  /*0da0*/  IMAD.IADD R197, R194, 0x1, R221 ;  /* 0x00000001c2c57824 */ /* 0x000fe200078e02dd */
[----:B------:R-:W-:Y:S01]  /*0db0*/  LEA.HI R12, R12, R20, RZ, 0x5 ;  /* 0x000000140c0c7211 */ /* 0x000fe200078f28ff */
[----:B------:R-:W-:Y:S01]  /*0dc0*/  IMAD.IADD R196, R194, 0x1, R220 ;  /* 0x00000001c2c47824 */ /* 0x000fe200078e02dc */
[----:B------:R-:W-:Y:S01]  /*0dd0*/  LEA.HI R4, R4, R16, RZ, 0x1 ;  /* 0x0000001004047211 */ /* 0x000fe200078f08ff */
[----:B------:R-:W-:Y:S01]  /*0de0*/  IMAD.SHL.U32 R229, R6, 0x200, RZ ;  /* 0x0000020006e57824 */ /* 0x000fe200078e00ff */
[----:B------:R-:W-:Y:S01]  /*0df0*/  LEA.HI R7, R7, R218, RZ, 0x3 ;  /* 0x000000da07077211 */ /* 0x000fe200078f18ff */
[----:B------:R0:W-:Y:S01]  /*0e00*/  STL [R1+0x80], R16 ;  /* 0x0000801001007387 */ /* 0x0001e20000100800 */
[----:B------:R-:W-:Y:S01]  /*0e10*/  LEA.HI R0, R0, R3, RZ, 0x3 ;  /* 0x0000000300007211 */ /* 0x000fe200078f18ff */
[----:B------:R-:W-:Y:S01]  /*0e20*/  VIADD R223, R194, 0x10 ;  /* 0x00000010c2df7836 */ /* 0x000fe20000000000 */
[----:B------:R-:W-:Y:S01]  /*0e30*/  IADD3 R15, R14, -R15, RZ ;  /* 0x8000000f0e0f7210 */ /* 0x000fe20007ffe0ff */
[----:B------:R-:W-:Y:S01]  /*0e40*/  VIADD R224, R194, 0x50 ;  /* 0x00000050c2e07836 */ /* 0x000fe20000000000 */
[----:B------:R-:W-:Y:S01]  /*0e50*/  SHF.R.S32.HI R12, RZ, 0x5, R12 ;  /* 0x00000005ff0c7819 */ /* 0x000fe2000001140c */
[----:B------:R-:W-:Y:S01]  /*0e60*/  IMAD.SHL.U32 R3, R0, 0x40, RZ ;  /* 0x0000004000037824 */ /* 0x000fe200078e00ff */
[----:B------:R-:W-:-:S02]  /*0e70*/  LOP3.LUT R4, R4, 0x3fffffe, RZ, 0xc0, !PT ;  /* 0x03fffffe04047812 */ /* 0x000fc400078ec0ff */
[----:B------:R-:W-:Y:S01]  /*0e80*/  LOP3.LUT R7, R7, 0xfffffff8, RZ, 0xc0, !PT ;  /* 0xfffffff807077812 */ /* 0x000fe200078ec0ff */
[----:B------:R-:W-:Y:S01]  /*0e90*/  IMAD R15, R12, 0x10, R15 ;  /* 0x000000100c0f7824 */ /* 0x000fe200078e020f */
[----:B------:R-:W-:Y:S01]  /*0ea0*/  SHF.R.S32.HI R0, RZ, 0x1f, R197 ;  /* 0x0000001fff007819 */ /* 0x000fe200000114c5 */
[----:B------:R-:W-:Y:S01]  /*0eb0*/  IMAD.IADD R4, R16, 0x1, -R4 ;  /* 0x0000000110047824 */ /* 0x000fe200078e0a04 */
[----:B------:R-:W-:Y:S01]  /*0ec0*/  IADD3 R8, R218, -R7, RZ ;  /* 0x80000007da087210 */ /* 0x000fe20007ffe0ff */
[----:B0-----:R-:W-:Y:S01]  /*0ed0*/  IMAD.SHL.U32 R16, R21, 0x8, RZ ;  /* 0x0000000815107824 */ /* 0x001fe200078e00ff */
[----:B------:R-:W-:Y:S01]  /*0ee0*/  LOP3.LUT R14, R3, 0xfffffe00, RZ, 0xc0, !PT ;  /* 0xfffffe00030e7812 */ /* 0x000fe200078ec0ff */
[----:B------:R-:W-:Y:S01]  /*0ef0*/  IMAD R12, R4, 0x40, R15 ;  /* 0x00000040040c7824 */ /* 0x000fe200078e020f */
[----:B------:R-:W-:Y:S01]  /*0f00*/  SHF.R.S32.HI R3, RZ, 0x1f, R196 ;  /* 0x0000001fff037819 */ /* 0x000fe200000114c4 */
[----:B------:R-:W-:Y:S01]  /*0f10*/  VIADD R23, R16, 0x60 ;  /* 0x0000006010177836 */ /* 0x000fe20000000000 */
[----:B------:R-:W-:Y:S01]  /*0f20*/  SHF.L.U32 R227, R8, 0x6, RZ ;  /* 0x0000000608e37819 */ /* 0x000fe200000006ff */
[----:B------:R-:W-:Y:S01]  /*0f30*/  VIADD R19, R16, 0x80 ;  /* 0x0000008010137836 */ /* 0x000fe20000000000 */
[CC--:B------:R-:W-:Y:S01]  /*0f40*/  LEA.HI R4, R0.reuse, R197.reuse, RZ, 0x3 ;  /* 0x000000c500047211 */ /* 0x0c0fe200078f18ff */
[----:B------:R-:W-:Y:S01]  /*0f50*/  STL [R1+0x84], R12 ;  /* 0x0000840c01007387 */ /* 0x000fe20000100800 */
[----:B------:R-:W-:Y:S01]  /*0f60*/  LEA.HI R0, R0, R197, RZ, 0x6 ;  /* 0x000000c500007211 */ /* 0x000fe200078f30ff */
[----:B------:R-:W-:Y:S01]  /*0f70*/  VIADD R192, R16, 0xa0 ;  /* 0x000000a010c07836 */ /* 0x000fe20000000000 */
[-C--:B------:R-:W-:Y:S01]  /*0f80*/  LEA.HI R5, R3, R196.reuse, RZ, 0x6 ;  /* 0x000000c403057211 */ /* 0x080fe200078f30ff */
[----:B------:R0:W-:Y:S01]  /*0f90*/  STL [R1+0x48], R8 ;  /* 0x0000480801007387 */ /* 0x0001e20000100800 */
[----:B------:R-:W-:Y:S01]  /*0fa0*/  LOP3.LUT R225, R225, 0x1c0, RZ, 0xc0, !PT ;  /* 0x000001c0e1e17812 */ /* 0x000fe200078ec0ff */
[----:B------:R-:W-:Y:S01]  /*0fb0*/  IMAD.SHL.U32 R0, R0, 0x80, RZ ;  /* 0x0000008000007824 */ /* 0x000fe200078e00ff */
[----:B------:R-:W-:Y:S01]  /*0fc0*/  LOP3.LUT R227, R227, 0x1c0, RZ, 0xc0, !PT ;  /* 0x000001c0e3e37812 */ /* 0x000fe200078ec0ff */
[----:B------:R-:W-:Y:S01]  /*0fd0*/  IMAD.SHL.U32 R6, R5, 0x80, RZ ;  /* 0x0000008005067824 */ /* 0x000fe200078e00ff */
[----:B------:R-:W-:Y:S01]  /*0fe0*/  LEA.HI R202, R3, R196, RZ, 0x3 ;  /* 0x000000c403ca7211 */ /* 0x000fe200078f18ff */
[----:B------:R-:W-:Y:S01]  /*0ff0*/  STL [R1+0x34], R14 ;  /* 0x0000340e01007387 */ /* 0x000fe20000100800 */
[----:B------:R-:W-:-:S02]  /*1000*/  SHF.R.U32.HI R15, RZ, 0x3, R225 ;  /* 0x00000003ff0f7819 */ /* 0x000fc400000116e1 */
[----:B------:R-:W-:Y:S01]  /*1010*/  SHF.R.U32.HI R228, RZ, 0x3, R227 ;  /* 0x00000003ffe47819 */ /* 0x000fe200000116e3 */
[----:B------:R-:W-:Y:S01]  /*1020*/  STL [R1+0x58], RZ ;  /* 0x000058ff01007387 */ /* 0x000fe20000100800 */
[--C-:B------:R-:W-:Y:S02]  /*1030*/  LOP3.LUT R3, R227, 0x38, R4.reuse, 0xf8, !PT ;  /* 0x00000038e3037812 */ /* 0x100fe400078ef804 */
[----:B------:R-:W-:Y:S02]  /*1040*/  LOP3.LUT R7, R225, 0x38, R4, 0xf8, !PT ;  /* 0x00000038e1077812 */ /* 0x000fe400078ef804 */
[--C-:B------:R-:W-:Y:S02]  /*1050*/  LOP3.LUT R5, R227, 0x38, R202.reuse, 0xf8, !PT ;  /* 0x00000038e3057812 */ /* 0x100fe400078ef8ca */
[----:B0-----:R-:W-:Y:S02]  /*1060*/  LOP3.LUT R8, R225, 0x38, R202, 0xf8, !PT ;  /* 0x00000038e1087812 */ /* 0x001fe400078ef8ca */
[----:B------:R-:W-:-:S02]  /*1070*/  LOP3.LUT R0, R0, 0xffffe000, RZ, 0xc0, !PT ;  /* 0xffffe00000007812 */ /* 0x000fc400078ec0ff */
[-C--:B------:R-:W-:Y:S02]  /*1080*/  LOP3.LUT R3, R3, R228.reuse, RZ, 0x3c, !PT ;  /* 0x000000e403037212 */ /* 0x080fe400078e3cff */
[-C--:B------:R-:W-:Y:S02]  /*1090*/  LOP3.LUT R7, R7, R15.reuse, RZ, 0x3c, !PT ;  /* 0x0000000f07077212 */ /* 0x080fe400078e3cff */
[----:B------:R-:W-:Y:S02]  /*10a0*/  LOP3.LUT R6, R6, 0xffffe000, RZ, 0xc0, !PT ;  /* 0xffffe00006067812 */ /* 0x000fe400078ec0ff */
[----:B------:R-:W-:Y:S02]  /*10b0*/  LOP3.LUT R5, R5, R228, RZ, 0x3c, !PT ;  /* 0x000000e405057212 */ /* 0x000fe400078e3cff */
[----:B------:R-:W-:Y:S02]  /*10c0*/  LOP3.LUT R9, R8, R15, RZ, 0x3c, !PT ;  /* 0x0000000f08097212 */ /* 0x000fe400078e3cff */
[----:B------:R-:W-:-:S02]  /*10d0*/  IADD3 R3, R3, R0, R229 ;  /* 0x0000000003037210 */ /* 0x000fc40007ffe0e5 */
[----:B------:R-:W-:Y:S02]  /*10e0*/  IADD3 R8, R7, R0, R14 ;  /* 0x0000000007087210 */ /* 0x000fe40007ffe00e */
[-C--:B------:R-:W-:Y:S02]  /*10f0*/  IADD3 R7, R5, R6.reuse, R229 ;  /* 0x0000000605077210 */ /* 0x080fe40007ffe0e5 */
[----:B------:R-:W-:Y:S02]  /*1100*/  MOV R0, UR5 ;  /* 0x0000000500007c02 */ /* 0x000fe40008000f00 */
[----:B------:R-:W-:Y:S01]  /*1110*/  SHF.R.S32.HI R5, RZ, 0x3, R10 ;  /* 0x00000003ff057819 */ /* 0x000fe2000001140a */
[----:B------:R-:W-:Y:S01]  /*1120*/  IMAD.SHL.U32 R10, R11, 0x8, RZ ;  /* 0x000000080b0a7824 */ /* 0x000fe200078e00ff */
[----:B------:R-:W-:Y:S01]  /*1130*/  LOP3.LUT R13, R13, 0x7ffffffc, RZ, 0xc0, !PT ;  /* 0x7ffffffc0d0d7812 */ /* 0x000fe200078ec0ff */
[----:B------:R0:W-:Y:S01]  /*1140*/  STL [R1+0x38], R0 ;  /* 0x0000380001007387 */ /* 0x0001e20000100800 */
[----:B------:R-:W-:-:S02]  /*1150*/  IADD3 R9, R9, R6, R14 ;  /* 0x0000000609097210 */ /* 0x000fc40007ffe00e */
[----:B------:R-:W-:Y:S01]  /*1160*/  SHF.R.S32.HI R201, RZ, 0x3, R4 ;  /* 0x00000003ffc97819 */ /* 0x000fe20000011404 */
[----:B------:R1:W-:Y:S01]  /*1170*/  STL [R1+0x60], R5 ;  /* 0x0000600501007387 */ /* 0x0003e20000100800 */
[----:B------:R-:W-:Y:S01]  /*1180*/  IMAD.IADD R6, R20, 0x1, -R13 ;  /* 0x0000000114067824 */ /* 0x000fe200078e0a0d */
[----:B------:R-:W-:Y:S02]  /*1190*/  LEA R3, R3, UR4, 0x1 ;  /* 0x0000000403037c11 */ /* 0x000fe4000f8e08ff */
[----:B------:R-:W-:Y:S02]  /*11a0*/  SHF.R.S32.HI R17, RZ, 0x1f, R16 ;  /* 0x0000001fff117819 */ /* 0x000fe40000011410 */
[----:B0-----:R-:W-:Y:S02]  /*11b0*/  LEA.HI R0, R21, R21, RZ, 0x1 ;  /* 0x0000001515007211 */ /* 0x001fe400078f08ff */
[----:B------:R-:W-:Y:S02]  /*11c0*/  IADD3 R222, R194, 0x30, RZ ;  /* 0x00000030c2de7810 */ /* 0x000fe40007ffe0ff */
[----:B-1----:R-:W-:-:S02]  /*11d0*/  MOV R5, UR4 ;  /* 0x0000000400057c02 */ /* 0x002fc40008000f00 */
[----:B------:R-:W-:Y:S02]  /*11e0*/  LOP3.LUT R0, R0, 0x1ffffffe, RZ, 0xc0, !PT ;  /* 0x1ffffffe00007812 */ /* 0x000fe400078ec0ff */
[----:B------:R-:W-:Y:S01]  /*11f0*/  SHF.R.S32.HI R216, RZ, 0x1f, R23 ;  /* 0x0000001fffd87819 */ /* 0x000fe20000011417 */
[----:B------:R0:W-:Y:S01]  /*1200*/  STL [R1+0x7c], R5 ;  /* 0x00007c0501007387 */ /* 0x0001e20000100800 */
[----:B------:R-:W-:Y:S01]  /*1210*/  SHF.R.S32.HI R205, RZ, 0x1f, R19 ;  /* 0x0000001fffcd7819 */ /* 0x000fe20000011413 */
[----:B------:R-:W-:Y:S01]  /*1220*/  IMAD.IADD R0, R21, 0x1, -R0 ;  /* 0x0000000115007824 */ /* 0x000fe200078e0a00 */
[----:B------:R-:W-:Y:S01]  /*1230*/  SHF.R.S32.HI R204, RZ, 0x1f, R192 ;  /* 0x0000001fffcc7819 */ /* 0x000fe200000114c0 */
[----:B------:R-:W-:Y:S01]  /*1240*/  STL [R1+0x88], R10 ;  /* 0x0000880a01007387 */ /* 0x000fe20000100800 */
[----:B------:R-:W-:Y:S02]  /*1250*/  SHF.R.S32.HI R202, RZ, 0x3, R202 ;  /* 0x00000003ffca7819 */ /* 0x000fe400000114ca */
[----:B------:R-:W-:Y:S01]  /*1260*/  LEA R0, R0, R12, 0x3 ;  /* 0x0000000c00007211 */ /* 0x000fe200078e18ff */
[----:B------:R-:W-:Y:S01]  /*1270*/  STL [R1+0x40], R6 ;  /* 0x0000400601007387 */ /* 0x000fe20000100800 */
[----:B0-----:R-:W-:-:S04]  /*1280*/  LOP3.LUT R5, R225, 0x38, R16, 0xf8, !PT ;  /* 0x00000038e1057812 */ /* 0x001fc800078ef810 */
[----:B------:R-:W-:-:S04]  /*1290*/  LOP3.LUT R5, R14, R5, R15, 0xf6, !PT ;  /* 0x000000050e057212 */ /* 0x000fc800078ef60f */
[----:B------:R-:W-:Y:S02]  /*12a0*/  LEA R4, R5, UR4, 0x1 ;  /* 0x0000000405047c11 */ /* 0x000fe4000f8e08ff */
[----:B------:R-:W-:-:S03]  /*12b0*/  LEA R5, R8, UR4, 0x1 ;  /* 0x0000000408057c11 */ /* 0x000fc6000f8e08ff */
[----:B------:R0:W-:Y:S04]  /*12c0*/  STL [R1+0x74], R4 ;  /* 0x0000740401007387 */ /* 0x0001e80000100800 */
[----:B------:R1:W-:Y:S04]  /*12d0*/  STL [R1+0x78], R3 ;  /* 0x0000780301007387 */ /* 0x0003e80000100800 */
[----:B------:R2:W-:Y:S01]  /*12e0*/  STL [R1+0x6c], R5 ;  /* 0x00006c0501007387 */ /* 0x0005e20000100800 */
[----:B0-----:R-:W-:Y:S02]  /*12f0*/  LEA R4, R7, UR4, 0x1 ;  /* 0x0000000407047c11 */ /* 0x001fe4000f8e08ff */
[----:B-1----:R-:W-:-:S03]  /*1300*/  LEA R3, R9, UR4, 0x1 ;  /* 0x0000000409037c11 */ /* 0x002fc6000f8e08ff */
[----:B------:R2:W-:Y:S04]  /*1310*/  STL [R1+0x70], R4 ;  /* 0x0000700401007387 */ /* 0x0005e80000100800 */
[----:B------:R2:W-:Y:S04]  /*1320*/  STL [R1+0x44], R0 ;  /* 0x0000440001007387 */ /* 0x0005e80000100800 */
[----:B------:R2:W-:Y:S02]  /*1330*/  STL [R1+0x68], R3 ;  /* 0x0000680301007387 */ /* 0x0005e40000100800 */
.L_x_5163:
[----:B------:R-:W-:Y:S01]  /*1340*/  ULDC.64 UR4, c[0x0][0xa28] ;  /* 0x00028a0000047ab9 */ /* 0x000fe20000000a00 */
[----:B0-23--:R-:W0:Y:S01]  /*1350*/  LDC.64 R6, c[0x0][0xa08] ;  /* 0x00028200ff067b82 */ /* 0x00de220000000a00 */
[----:B------:R-:W-:Y:S01]  /*1360*/  ISETP.NE.U32.AND P0, PT, RZ, UR4, PT ;  /* 0x00000004ff007c0c */ /* 0x000fe2000bf05070 */
[----:B--2---:R-:W-:Y:S01]  /*1370*/  IMAD.MOV.U32 R0, RZ, RZ, RZ ;  /* 0x000000ffff007224 */ /* 0x004fe200078e00ff */
[----:B------:R-:W-:Y:S01]  /*1380*/  ULDC UR6, c[0x0][0x424] ;  /* 0x0001090000067ab9 */ /* 0x000fe20000000800 */
[----:B------:R-:W-:Y:S01]  /*1390*/  IMAD.MOV.U32 R126, RZ, RZ, RZ ;  /* 0x000000ffff7e7224 */ /* 0x000fe200078e00ff */
[----:B------:R-:W-:Y:S01]  /*13a0*/  ISETP.NE.AND.EX P0, PT, RZ, UR5, PT, P0 ;  /* 0x00000005ff007c0c */ /* 0x000fe2000bf05300 */
[----:B------:R-:W-:Y:S02]  /*13b0*/  ULDC.64 UR4, c[0x0][0xa18] ;  /* 0x0002860000047ab9 */ /* 0x000fe40000000a00 */
[----:B------:R-:W-:-:S04]  /*13c0*/  ISETP.NE.U32.AND P1, PT, RZ, UR4, PT ;  /* 0x00000004ff007c0c */ /* 0x000fc8000bf25070 */
[----:B------:R-:W-:Y:S01]  /*13d0*/  ISETP.NE.AND.EX P1, PT, RZ, UR5, PT, P1 ;  /* 0x00000005ff007c0c */ /* 0x000fe2000bf25310 */
[----:B------:R-:W-:Y:S02]  /*13e0*/  ULDC.64 UR4, c[0x0][0xa08] ;  /* 0x0002820000047ab9 */ /* 0x000fe40000000a00 */
[----:B------:R-:W-:-:S03]  /*13f0*/  ISETP.NE.U32.AND P3, PT, RZ, UR4, PT ;  /* 0x00000004ff007c0c */ /* 0x000fc6000bf65070 */
[----:B----4-:R-:W1:Y:S01]  /*1400*/  @P0 LDC.64 R4, c[0x0][0xa28] ;  /* 0x00028a00ff040b82 */ /* 0x010e620000000a00 */
        /* <DEDUP_REMOVED lines=13> */
[----:B------:R-:W-:-:S04]  /*14e0*/  UISETP.NE.U32.AND UP0, UPT, UR4, URZ, UPT ;  /* 0x0000003f0400728c */ /* 0x000fc8000bf05070 */
[----:B------:R-:W-:-:S03]  /*14f0*/  UISETP.NE.AND.EX UP0, UPT, UR5, URZ, UPT, UP0 ;  /* 0x0000003f0500728c */ /* 0x000fc6000bf05300 */
[----:B------:R-:W-:Y:S02]  /*1500*/  ULDC.64 UR4, c[0x0][0xa20] ;  /* 0x0002880000047ab9 */ /* 0x000fe40000000a00 */
[----:B------:R-:W-:Y:S01]  /*1510*/  ISETP.NE.U32.AND P2, PT, RZ, UR4, PT ;  /* 0x00000004ff007c0c */ /* 0x000fe2000bf45070 */
[----:B------:R-:W-:-:S03]  /*1520*/  USEL UR4, UR6, 0x1, UP0 ;  /* 0x0000000106047887 */ /* 0x000fc60008000000 */
[----:B------:R-:W-:Y:S01]  /*1530*/  ULDC UR6, c[0x0][0x2f0] ;  /* 0x0000bc0000067ab9 */ /* 0x000fe20000000800 */
[----:B------:R-:W-:Y:S01]  /*1540*/  ISETP.NE.AND.EX P2, PT, RZ, UR5, PT, P2 ;  /* 0x00000005ff007c0c */ /* 0x000fe2000bf45320 */
[----:B------:R-:W-:Y:S01]  /*1550*/  UIMAD UR6, UR4, UR6, URZ ;  /* 0x00000006040672a4 */ /* 0x000fe2000f8e023f */
[----:B------:R-:W-:Y:S01]  /*1560*/  ULDC UR7, c[0x0][0x348] ;  /* 0x0000d20000077ab9 */ /* 0x000fe20000000800 */
[----:B--2---:R-:W-:Y:S10]  /*1570*/  @P1 BRA `(.L_x_4863) ;  /* 0x0000000000241947 */ /* 0x004ff40003800000 */
        /* <DEDUP_REMOVED lines=9> */
.L_x_4863:
[----:B------:R-:W-:Y:S01]  /*1610*/  MOV R25, UR7 ;  /* 0x0000000700197c02 */ /* 0x000fe20008000f00 */
[----:B------:R-:W-:Y:S01]  /*1620*/  IMAD.U32 R27, RZ, RZ, UR6 ;  /* 0x00000006ff1b7e24 */ /* 0x000fe2000f8e00ff */
[----:B------:R-:W-:Y:S06]  /*1630*/  @!P2 BRA `(.L_x_4864) ;  /* 0x000000000010a947 */ /* 0x000fec0003800000 */
[----:B------:R-:W0:Y:S02]  /*1640*/  LDC.64 R4, c[0x0][0xa20] ;  /* 0x00028800ff047b82 */ /* 0x000e240000000a00 */
[----:B0-----:R-:W-:-:S05]  /*1650*/  IMAD.WIDE R4, R31, 0x4, R4 ;  /* 0x000000041f047825 */ /* 0x001fca00078e0204 */
[----:B------:R0:W5:Y:S01]  /*1660*/  LDG.E R27, desc[UR60][R4.64] ;  /* 0x0000003c041b7981 */ /* 0x000162000c1e1900 */
[----:B------:R-:W-:Y:S05]  /*1670*/  BRA `(.L_x_4865) ;  /* 0x0000000000107947 */ /* 0x000fea0003800000 */
.L_x_4864:
[----:B------:R-:W-:Y:S05]  /*1680*/  @!P3 BRA `(.L_x_4865) ;  /* 0x00000000000cb947 */ /* 0x000fea0003800000 */
[----:B------:R-:W2:Y:S04]  /*1690*/  LDG.E R4, desc[UR60][R10.64] ;  /* 0x0000003c0a047981 */ /* 0x000ea8000c1e1900 */
[----:B------:R-:W2:Y:S02]  /*16a0*/  LDG.E R27, desc[UR60][R10.64+0x4] ;  /* 0x0000043c0a1b7981 */ /* 0x000ea4000c1e1900 */
[----:B--2---:R-:W-:-:S07]  /*16b0*/  IMAD.IADD R27, R27, 0x1, -R4 ;  /* 0x000000011b1b7824 */ /* 0x004fce00078e0a04 */
.L_x_4865:
        /* <DEDUP_REMOVED lines=13> */
[----:B------:R-:W4:Y:S01]  /*1790*/  @P0 LDG.E R8, desc[UR60][R4.64+0x4] ;  /* 0x0000043c04080981 */ /* 0x000f22000c1e1900 */
[----:B---3--:R-:W-:-:S05]  /*17a0*/  @P1 IMAD.WIDE R6, R31, 0x4, R6 ;  /* 0x000000041f061825 */ /* 0x008fca00078e0206 */
[----:B------:R0:W5:Y:S01]  /*17b0*/  @P1 LDG.E R138, desc[UR60][R6.64] ;  /* 0x0000003c068a1981 */ /* 0x000162000c1e1900 */
[----:B-1----:R-:W-:Y:S02]  /*17c0*/  ISETP.NE.AND P1, PT, R9, 0x1, PT ;  /* 0x000000010900780c */ /* 0x002fe40003f25270 */
[----:B------:R-:W-:Y:S02]  /*17d0*/  SHF.L.U32 R11, R29, 0x7, RZ ;  /* 0x000000071d0b7819 */ /* 0x000fe400000006ff */
[----:B--2---:R-:W-:-:S03]  /*17e0*/  ISETP.GE.AND P2, PT, R13, 0x1, PT ;  /* 0x000000010d00780c */ /* 0x004fc60003f46270 */
[----:B------:R1:W-:Y:S06]  /*17f0*/  STL [R1+0x30], R11 ;  /* 0x0000300b01007387 */ /* 0x0003ec0000100800 */
[----:B------:R-:W2:Y:S08]  /*1800*/  @P1 LDC R10, c[0x0][0x44c] ;  /* 0x00011300ff0a1b82 */ /* 0x000eb00000000800 */
[----:B------:R-:W3:Y:S01]  /*1810*/  @P1 LDC R9, c[0x0][0x450] ;  /* 0x00011400ff091b82 */ /* 0x000ee20000000800 */
[----:B----4-:R-:W-:-:S02]  /*1820*/  @P0 IMAD.IADD R25, R8, 0x1, -R3 ;  /* 0x0000000108190824 */ /* 0x010fc400078e0a03 */
[----:B------:R-:W-:Y:S02]  /*1830*/  IMAD.IADD R8, R27, 0x1, -R0 ;  /* 0x000000011b087824 */ /* 0x000fe400078e0a00 */
[----:B------:R-:W-:Y:S02]  /*1840*/  VIADD R3, R11, 0x7f ;  /* 0x0000007f0b037836 */ /* 0x000fe40000000000 */
[----:B------:R-:W-:Y:S02]  /*1850*/  IMAD.IADD R200, R8, 0x1, R25 ;  /* 0x0000000108c87824 */ /* 0x000fe400078e0219 */
[----:B--2---:R-:W-:-:S04]  /*1860*/  @P1 IMAD.HI.U32 R4, R3, R10, RZ ;  /* 0x0000000a03041227 */ /* 0x004fc800078e00ff */
[C---:B------:R-:W-:Y:S01]  /*1870*/  VIADD R0, R200.reuse, 0x5f ;  /* 0x0000005fc8007836 */ /* 0x040fe20000000000 */
[----:B---3--:R-:W-:Y:S02]  /*1880*/  @P1 SHF.R.U32.HI R3, RZ, R9, R4 ;  /* 0x00000009ff031219 */ /* 0x008fe40000011604 */
[----:B------:R-:W-:Y:S01]  /*1890*/  IADD3 R4, R200, 0x1, -R199 ;  /* 0x00000001c8047810 */ /* 0x000fe20007ffe8c7 */
[----:B------:R-:W-:-:S03]  /*18a0*/  IMAD.HI R0, R0, 0x2aaaaaab, RZ ;  /* 0x2aaaaaab00007827 */ /* 0x000fc600078e02ff */
[----:B0-----:R-:W-:Y:S02]  /*18b0*/  IADD3 R7, R4, R3, RZ ;  /* 0x0000000304077210 */ /* 0x001fe40007ffe0ff */
[----:B------:R-:W-:-:S04]  /*18c0*/  SHF.R.U32.HI R139, RZ, 0x1f, R0 ;  /* 0x0000001fff8b7819 */ /* 0x000fc80000011600 */
[----:B------:R-:W-:Y:S01]  /*18d0*/  LEA.HI.SX32 R139, R0, R139, 0x1c ;  /* 0x0000008b008b7211 */ /* 0x000fe200078fe2ff */
        /* <DEDUP_REMOVED lines=13> */
.L_x_4868:
[----:B------:R-:W-:-:S13]  /*19b0*/  ISETP.NE.AND P0, PT, R13, 0x1, PT ;  /* 0x000000010d00780c */ /* 0x000fda0003f05270 */
[----:B------:R-:W0:Y:S02]  /*19c0*/  @P0 LDC.64 R4, c[0x0][0x9e8] ;  /* 0x00027a00ff040b82 */ /* 0x000e240000000a00 */
[----:B0-----:R-:W-:-:S05]  /*19d0*/  @P0 IMAD.HI.U32 R4, R3, R4, RZ ;  /* 0x0000000403040227 */ /* 0x001fca00078e00ff */
[----:B------:R-:W-:-:S07]  /*19e0*/  @P0 SHF.R.U32.HI R3, RZ, R5, R4 ;  /* 0x00000005ff030219 */ /* 0x000fce0000011604 */
.L_x_4869:
[----:B------:R-:W-:Y:S05]  /*19f0*/  BSYNC B0 ;  /* 0x0000000000007941 */ /* 0x000fea0003800000 */
.L_x_4867:
[----:B------:R-:W-:-:S05]  /*1a00*/  IMAD R3, R3, R13, R13 ;  /* 0x0000000d03037224 */ /* 0x000fca00078e020d */
[----:B------:R-:W-:-:S07]  /*1a10*/  VIMNMX R0, R0, R3, PT ;  /* 0x0000000300007248 */ /* 0x000fce0003fe0100 */
.L_x_4866:
[----:B------:R-:W0:Y:S01]  /*1a20*/  @P1 LDC R4, c[0x0][0x44c] ;  /* 0x00011300ff041b82 */ /* 0x000e220000000800 */
[----:B------:R-:W-:Y:S01]  /*1a30*/  IMAD.MOV.U32 R3, RZ, RZ, R11 ;  /* 0x000000ffff037224 */ /* 0x000fe200078e000b */
[----:B------:R-:W-:Y:S01]  /*1a40*/  IADD3 R140, R200, -R199, RZ ;  /* 0x800000c7c88c7210 */ /* 0x000fe20007ffe0ff */
[----:B------:R-:W-:-:S05]  /*1a50*/  ULDC UR4, c[0x0][0x9dc] ;  /* 0x0002770000047ab9 */ /* 0x000fca0000000800 */
[----:B------:R-:W1:Y:S01]  /*1a60*/  @P1 LDC R5, c[0x0][0x450] ;  /* 0x00011400ff051b82 */ /* 0x000e620000000800 */
[----:B0-----:R-:W-:-:S05]  /*1a70*/  @P1 IMAD.HI.U32 R4, R11, R4, RZ ;  /* 0x000000040b041227 */ /* 0x001fca00078e00ff */
[----:B-1----:R-:W-:-:S05]  /*1a80*/  @P1 SHF.R.U32.HI R3, RZ, R5, R4 ;  /* 0x00000005ff031219 */ /* 0x002fca0000011604 */
        /* <DEDUP_REMOVED lines=13> */
.L_x_4872:
[----:B------:R-:W-:-:S13]  /*1b60*/  ISETP.NE.AND P0, PT, R13, 0x1, PT ;  /* 0x000000010d00780c */ /* 0x000fda0003f05270 */
[----:B------:R-:W0:Y:S02]  /*1b70*/  @P0 LDC.64 R6, c[0x0][0x9e8] ;  /* 0x00027a00ff060b82 */ /* 0x000e240000000a00 */
[----:B0-----:R-:W-:-:S05]  /*1b80*/  @P0 IMAD.HI.U32 R6, R3, R6, RZ ;  /* 0x0000000603060227 */ /* 0x001fca00078e00ff */
[----:B------:R-:W-:-:S07]  /*1b90*/  @P0 SHF.R.U32.HI R3, RZ, R7, R6 ;  /* 0x00000007ff030219 */ /* 0x000fce0000011606 */
.L_x_4873:
[----:B------:R-:W-:Y:S05]  /*1ba0*/  BSYNC B0 ;  /* 0x0000000000007941 */ /* 0x000fea0003800000 */
.L_x_4871:
[----:B------:R-:W-:-:S05]  /*1bb0*/  IMAD R3, R3, R13, RZ ;  /* 0x0000000d03037224 */ /* 0x000fca00078e02ff */
[----:B------:R-:W-:-:S07]  /*1bc0*/  VIMNMX R4, R4, R3, !PT ;  /* 0x0000000304047248 */ /* 0x000fce0007fe0100 */
.L_x_4870:
[----:B------:R-:W-:Y:S01]  /*1bd0*/  VIADD R0, R0, 0x5f ;  /* 0x0000005f00007836 */ /* 0x000fe20000000000 */
[----:B------:R-:W-:Y:S01]  /*1be0*/  PLOP3.LUT P2, PT, PT, PT, PT, 0x80, 0x0 ;  /* 0x000000000000781c */ /* 0x000fe20003f4f070 */
[----:B------:R-:W-:-:S04]  /*1bf0*/  IMAD.HI R4, R4, 0x2aaaaaab, RZ ;  /* 0x2aaaaaab04047827 */ /* 0x000fc800078e02ff */
[----:B------:R-:W-:Y:S01]  /*1c00*/  IMAD.HI R0, R0, 0x2aaaaaab, RZ ;  /* 0x2aaaaaab00007827 */ /* 0x000fe200078e02ff */
[----:B------:R-:W-:-:S04]  /*1c10*/  SHF.R.U32.HI R5, RZ, 0x1f, R4 ;  /* 0x0000001fff057819 */ /* 0x000fc80000011604 */
[----:B------:R-:W-:Y:S02]  /*1c20*/  SHF.R.U32.HI R3, RZ, 0x1f, R0 ;  /* 0x0000001fff037819 */ /* 0x000fe40000011600 */
[----:B------:R-:W-:Y:S02]  /*1c30*/  LEA.HI.SX32 R5, R4, R5, 0x1c ;  /* 0x0000000504057211 */ /* 0x000fe400078fe2ff */
[----:B------:R-:W-:Y:S02]  /*1c40*/  LEA.HI.SX32 R0, R0, R3, 0x1c ;  /* 0x0000000300007211 */ /* 0x000fe400078fe2ff */
[----:B------:R-:W-:Y:S02]  /*1c50*/  VIMNMX R5, RZ, R5, !PT ;  /* 0x00000005ff057248 */ /* 0x000fe40007fe0100 */
[----:B------:R-:W-:-:S03]  /*1c60*/  VIMNMX R0, R139, R0, PT ;  /* 0x000000008b007248 */ /* 0x000fc60003fe0100 */
[--C-:B------:R-:W-:Y:S02]  /*1c70*/  IMAD R5, R5, 0x60, -R8.reuse ;  /* 0x0000006005057824 */ /* 0x100fe400078e0a08 */
[----:B------:R-:W-:-:S03]  /*1c80*/  IMAD R0, R0, 0x60, -R8 ;  /* 0x0000006000007824 */ /* 0x000fc600078e0a08 */
[----:B------:R-:W-:Y:S02]  /*1c90*/  VIMNMX R5, RZ, R5, !PT ;  /* 0x00000005ff057248 */ /* 0x000fe40007fe0100 */
[----:B------:R-:W-:-:S03]  /*1ca0*/  VIMNMX R0, R0, R25, PT ;  /* 0x0000001900007248 */ /* 0x000fc60003fe0100 */
[----:B------:R-:W-:Y:S01]  /*1cb0*/  IMAD.WIDE.U32 R124, R5, -0x55555555, RZ ;  /* 0xaaaaaaab057c7825 */ /* 0x000fe200078e00ff */
[----:B------:R-:W-:-:S04]  /*1cc0*/  ISETP.GT.AND P0, PT, R0, R5, PT ;  /* 0x000000050000720c */ /* 0x000fc80003f04270 */
[----:B------:R-:W-:-:S04]  /*1cd0*/  SHF.R.U32.HI R124, RZ, 0x6, R125 ;  /* 0x00000006ff7c7819 */ /* 0x000fc8000001167d */
[----:B------:R-:W-:-:S05]  /*1ce0*/  MOV R24, R124 ;  /* 0x0000007c00187202 */ /* 0x000fca0000000f00 */
[----:B------:R-:W-:-:S04]  /*1cf0*/  @P0 VIADD R0, R0, 0x5f ;  /* 0x0000005f00000836 */ /* 0x000fc80000000000 */
[----:B------:R-:W-:-:S05]  /*1d00*/  @P0 IMAD.HI R0, R0, 0x2aaaaaab, RZ ;  /* 0x2aaaaaab00000827 */ /* 0x000fca00078e02ff */
[----:B------:R-:W-:-:S04]  /*1d10*/  @P0 SHF.R.U32.HI R3, RZ, 0x1f, R0 ;  /* 0x0000001fff030819 */ /* 0x000fc80000011600 */
[----:B------:R-:W-:-:S04]  /*1d20*/  @P0 LEA.HI.SX32 R24, R0, R3, 0x1c ;  /* 0x0000000300180211 */ /* 0x000fc800078fe2ff */
        /* <DEDUP_REMOVED lines=21> */
[----:B-1---5:R-:W-:Y:S05]  /*1e80*/  CALL.ABS.NOINC R14 ;  /* 0x000000000e007343 */ /* 0x022fea0003c00000 */
.L_x_4876:
[----:B------:R-:W-:Y:S05]  /*1e90*/  BSYNC B6 ;  /* 0x0000000000067941 */ /* 0x000fea0003800000 */
.L_x_4875:
        /* <DEDUP_REMOVED lines=20> */
.L_x_4878:
[----:B------:R-:W-:Y:S05]  /*1fe0*/  BSYNC B6 ;  /* 0x0000000000067941 */ /* 0x000fea0003800000 */
.L_x_4877:
[----:B------:R-:W-:Y:S01]  /*1ff0*/  ULDC.64 UR4, c[0x0][0x9f8] ;  /* 0x00027e0000047ab9 */ /* 0x000fe20000000a00 */
[----:B------:R-:W2:Y:S01]  /*2000*/  LDL R28, [R1+0x34] ;  /* 0x00003400011c7983 */ /* 0x000ea20000100800 */
[----:B------:R-:W-:-:S03]  /*2010*/  ISETP.NE.U32.AND P0, PT, RZ, UR4, PT ;  /* 0x00000004ff007c0c */ /* 0x000fc6000bf05070 */
[----:B------:R-:W3:Y:S01]  /*2020*/  LDL R21, [R1+0x48] ;  /* 0x0000480001157983 */ /* 0x000ee20000100800 */
[----:B------:R-:W-:Y:S01]  /*2030*/  ISETP.NE.AND.EX P0, PT, RZ, UR5, PT, P0 ;  /* 0x00000005ff007c0c */ /* 0x000fe2000bf05300 */
[----:B------:R-:W-:Y:S01]  /*2040*/  IMAD.MOV.U32 R0, RZ, RZ, R31 ;  /* 0x000000ffff007224 */ /* 0x000fe200078e001f */
[----:B------:R-:W0:Y:S01]  /*2050*/  LDC.64 R96, c[0x0][0x3f8] ;  /* 0x0000fe00ff607b82 */ /* 0x000e220000000a00 */
[----:B------:R-:W4:Y:S01]  /*2060*/  LDL R20, [R1+0x5c] ;  /* 0x00005c0001147983 */ /* 0x000f220000100800 */
[----:B------:R-:W-:-:S06]  /*2070*/  ULDC UR4, c[0x0][0x2f4] ;  /* 0x0000bd0000047ab9 */ /* 0x000fcc0000000800 */
[----:B------:R-:W1:Y:S08]  /*2080*/  LDC R121, c[0x0][0x3f4] ;  /* 0x0000fd00ff797b82 */ /* 0x000e700000000800 */
[----:B------:R-:W0:Y:S08]  /*2090*/  @P0 LDC.64 R4, c[0x0][0x9f8] ;  /* 0x00027e00ff040b82 */ /* 0x000e300000000a00 */
[----:B------:R-:W1:Y:S01]  /*20a0*/  LDC.64 R90, c[0x0][0x408] ;  /* 0x00010200ff5a7b82 */ /* 0x000e620000000a00 */
[----:B0-----:R-:W-:-:S05]  /*20b0*/  @P0 IMAD.WIDE R4, R31, 0x4, R4 ;  /* 0x000000041f040825 */ /* 0x001fca00078e0204 */
[----:B------:R0:W4:Y:S01]  /*20c0*/  @P0 LDG.E R0, desc[UR60][R4.64] ;  /* 0x0000003c04000981 */ /* 0x000122000c1e1900 */
[----:B------:R-:W-:Y:S01]  /*20d0*/  ISETP.GE.AND P1, PT, R197, UR4, PT ;  /* 0x00000004c5007c0c */ /* 0x000fe2000bf26270 */
[--C-:B------:R-:W-:Y:S01]  /*20e0*/  IMAD.WIDE.U32 R98, R218, R96, R16.reuse ;  /* 0x00000060da627225 */ /* 0x100fe200078e0010 */
[----:B------:R-:W-:Y:S01]  /*20f0*/  ISETP.GE.AND P0, PT, R16, UR4, PT ;  /* 0x0000000410007c0c */ /* 0x000fe2000bf06270 */
[----:B------:R-:W0:Y:S01]  /*2100*/  S2R R141, SR_TID.X ;  /* 0x00000000008d7919 */ /* 0x000e220000002100 */
[----:B------:R-:W-:Y:S01]  /*2110*/  SEL R6, RZ, 0xffffffff, P1 ;  /* 0xffffffffff067807 */ /* 0x000fe20000800000 */
[----:B-1----:R-:W-:Y:S01]  /*2120*/  IMAD.WIDE.U32 R92, R218, R90, R16 ;  /* 0x0000005ada5c7225 */ /* 0x002fe200078e0010 */
[----:B------:R-:W-:Y:S02]  /*2130*/  SEL R3, RZ, 0x1, P0 ;  /* 0x00000001ff037807 */ /* 0x000fe40000000000 */
[----:B------:R-:W-:Y:S01]  /*2140*/  SHF.R.S32.HI R7, RZ, 0x1f, R218 ;  /* 0x0000001fff077819 */ /* 0x000fe200000114da */
[----:B------:R-:W-:Y:S01]  /*2150*/  IMAD.SHL.U32 R6, R6, 0x2, RZ ;  /* 0x0000000206067824 */ /* 0x000fe200078e00ff */
[----:B------:R-:W-:Y:S01]  /*2160*/  ISETP.GE.AND P0, PT, R196, UR4, PT ;  /* 0x00000004c4007c0c */ /* 0x000fe2000bf06270 */
[----:B------:R-:W-:Y:S01]  /*2170*/  IMAD.SHL.U32 R107, R90, 0x40, RZ ;  /* 0x000000405a6b7824 */ /* 0x000fe200078e00ff */
[----:B------:R-:W-:Y:S01]  /*2180*/  ISETP.GE.AND P1, PT, R23, UR4, PT ;  /* 0x0000000417007c0c */ /* 0x000fe2000bf26270 */
[----:B------:R-:W-:Y:S01]  /*2190*/  IMAD R127, R97, 0x60, RZ ;  /* 0x00000060617f7824 */ /* 0x000fe200078e02ff */
[----:B------:R-:W-:Y:S01]  /*21a0*/  LOP3.LUT R3, R6, 0x2, R3, 0xe2, !PT ;  /* 0x0000000206037812 */ /* 0x000fe200078ee203 */
[C---:B------:R-:W-:Y:S01]  /*21b0*/  IMAD R6, R7.reuse, R96, RZ ;  /* 0x0000006007067224 */ /* 0x040fe200078e02ff */
[----:B------:R-:W-:Y:S01]  /*21c0*/  SHF.R.S32.HI R195, RZ, 0x1f, R194 ;  /* 0x0000001fffc37819 */ /* 0x000fe200000114c2 */
[----:B------:R-:W-:Y:S01]  /*21d0*/  IMAD R7, R7, R90, RZ ;  /* 0x0000005a07077224 */ /* 0x000fe200078e02ff */
[----:B0-----:R-:W-:Y:S01]  /*21e0*/  SEL R4, RZ, 0x4, P0 ;  /* 0x00000004ff047807 */ /* 0x001fe20000000000 */
        /* <DEDUP_REMOVED lines=8> */
[-C--:B------:R-:W-:Y:S01]  /*2270*/  ISETP.GE.AND P0, PT, R16, R121.reuse, PT ;  /* 0x000000791000720c */ /* 0x080fe20003f06270 */
[C---:B------:R-:W-:Y:S01]  /*2280*/  IMAD.WIDE.U32 R94, R218.reuse, R90, R194 ;  /* 0x0000005ada5e7225 */ /* 0x040fe200078e00c2 */
[----:B------:R-:W-:Y:S02]  /*2290*/  LOP3.LUT R9, R3, R4, RZ, 0xfc, !PT ;  /* 0x0000000403097212 */ /* 0x000fe400078efcff */
[----:B------:R-:W-:Y:S01]  /*22a0*/  ISETP.GE.AND P1, PT, R197, R121, PT ;  /* 0x00000079c500720c */ /* 0x000fe20003f26270 */
[----:B------:R-:W-:Y:S01]  /*22b0*/  IMAD R5, R218, R91, R7 ;  /* 0x0000005bda057224 */ /* 0x000fe200078e0207 */
[C---:B------:R-:W-:Y:S01]  /*22c0*/  SEL R3, R121.reuse, RZ, P0 ;  /* 0x000000ff79037207 */ /* 0x040fe20000000000 */
[----:B------:R-:W-:Y:S01]  /*22d0*/  IMAD.SHL.U32 R105, R96, 0x40, RZ ;  /* 0x0000004060697824 */ /* 0x000fe200078e00ff */
[----:B------:R-:W-:Y:S01]  /*22e0*/  SEL R4, R121, RZ, P1 ;  /* 0x000000ff79047207 */ /* 0x000fe20000800000 */
[----:B------:R-:W-:Y:S01]  /*22f0*/  IMAD.IADD R95, R95, 0x1, R5 ;  /* 0x000000015f5f7824 */ /* 0x000fe200078e0205 */
[----:B------:R-:W-:Y:S01]  /*2300*/  ISETP.GE.AND P3, PT, R196, R121, PT ;  /* 0x00000079c400720c */ /* 0x000fe20003f66270 */
[----:B------:R-:W-:Y:S01]  /*2310*/  IMAD.IADD R3, R16, 0x1, R3 ;  /* 0x0000000110037824 */ /* 0x000fe200078e0203 */
[----:B------:R-:W-:Y:S01]  /*2320*/  SHF.R.U32.HI R26, RZ, 0x3, R225 ;  /* 0x00000003ff1a7819 */ /* 0x000fe200000116e1 */
[----:B------:R-:W-:Y:S01]  /*2330*/  IMAD.IADD R93, R5, 0x1, R93 ;  /* 0x00000001055d7824 */ /* 0x000fe200078e025d */
[----:B------:R-:W-:Y:S01]  /*2340*/  SEL R7, R121, RZ, P3 ;  /* 0x000000ff79077207 */ /* 0x000fe20001800000 */
[----:B------:R-:W-:Y:S01]  /*2350*/  IMAD.IADD R5, R197, 0x1, R4 ;  /* 0x00000001c5057824 */ /* 0x000fe200078e0204 */
[----:B------:R-:W-:Y:S01]  /*2360*/  SHF.R.S32.HI R4, RZ, 0x1f, R3 ;  /* 0x0000001fff047819 */ /* 0x000fe20000011403 */
[----:B-----5:R-:W-:Y:S01]  /*2370*/  IMAD.WIDE.U32 R94, R138, R90, R94 ;  /* 0x0000005a8a5e7225 */ /* 0x020fe200078e005e */
[----:B------:R-:W-:-:S02]  /*2380*/  IADD3 R11, R196, R7, RZ ;  /* 0x00000007c40b7210 */ /* 0x000fc40007ffe0ff */
[----:B------:R-:W-:Y:S01]  /*2390*/  SHF.R.S32.HI R8, RZ, 0x1f, R5 ;  /* 0x0000001fff087819 */ /* 0x000fe20000011405 */
[----:B------:R-:W-:Y:S01]  /*23a0*/  IMAD.WIDE.U32 R92, R138, R90, R92 ;  /* 0x0000005a8a5c7225 */ /* 0x000fe200078e005c */
[CC--:B------:R-:W-:Y:S02]  /*23b0*/  LEA.HI R6, R4.reuse, R3.reuse, RZ, 0x3 ;  /* 0x0000000304067211 */ /* 0x0c0fe400078f18ff */
[----:B------:R-:W-:Y:S01]  /*23c0*/  LEA.HI R3, R4, R3, RZ, 0x6 ;  /* 0x0000000304037211 */ /* 0x000fe200078f30ff */
[-C--:B------:R-:W-:Y:S01]  /*23d0*/  IMAD.WIDE.U32 R100, R138, R96.reuse, R100 ;  /* 0x000000608a647225 */ /* 0x080fe200078e0064 */
[CC--:B------:R-:W-:Y:S02]  /*23e0*/  LEA.HI R7, R8.reuse, R5.reuse, RZ, 0x6 ;  /* 0x0000000508077211 */ /* 0x0c0fe400078f30ff */
[----:B------:R-:W-:Y:S01]  /*23f0*/  LEA.HI R10, R8, R5, RZ, 0x3 ;  /* 0x00000005080a7211 */ /* 0x000fe200078f18ff */
[----:B------:R-:W-:Y:S01]  /*2400*/  IMAD.WIDE.U32 R98, R138, R96, R98 ;  /* 0x000000608a627225 */ /* 0x000fe200078e0062 */
[----:B------:R-:W-:-:S02]  /*2410*/  SHF.R.S32.HI R4, RZ, 0x6, R3 ;  /* 0x00000006ff047819 */ /* 0x000fc40000011403 */
[--C-:B------:R-:W-:Y:S02]  /*2420*/  LOP3.LUT R3, R227, 0x38, R6.reuse, 0xf8, !PT ;  /* 0x00000038e3037812 */ /* 0x100fe400078ef806 */
[----:B------:R-:W-:Y:S01]  /*2430*/  SHF.R.S32.HI R12, RZ, 0x1f, R11 ;  /* 0x0000001fff0c7819 */ /* 0x000fe2000001140b */
[----:B------:R-:W-:Y:S01]  /*2440*/  IMAD R137, R4, 0x1800, R229 ;  /* 0x0000180004897824 */ /* 0x000fe200078e02e5 */
[----:B------:R-:W-:Y:S02]  /*2450*/  SHF.R.S32.HI R8, RZ, 0x6, R7 ;  /* 0x00000006ff087819 */ /* 0x000fe40000011407 */
[----:B------:R-:W-:Y:S02]  /*2460*/  LOP3.LUT R7, R225, 0x38, R6, 0xf8, !PT ;  /* 0x00000038e1077812 */ /* 0x000fe400078ef806 */
[----:B------:R-:W-:Y:S01]  /*2470*/  LOP3.LUT R5, R227, 0x38, R10, 0xf8, !PT ;  /* 0x00000038e3057812 */ /* 0x000fe200078ef80a */
[----:B------:R-:W-:Y:S01]  /*2480*/  IMAD R136, R8, 0x1800, R229 ;  /* 0x0000180008887824 */ /* 0x000fe200078e02e5 */
[----:B------:R-:W-:-:S02]  /*2490*/  LEA.HI R14, R12, R11, RZ, 0x3 ;  /* 0x0000000b0c0e7211 */ /* 0x000fc400078f18ff */
[----:B------:R-:W-:Y:S02]  /*24a0*/  LOP3.LUT R22, R22, 0xfffffffe, RZ, 0xc0, !PT ;  /* 0xfffffffe16167812 */ /* 0x000fe400078ec0ff */
[----:B------:R-:W-:Y:S02]  /*24b0*/  LOP3.LUT R7, R7, R26, RZ, 0x3c, !PT ;  /* 0x0000001a07077212 */ /* 0x000fe400078e3cff */
[----:B------:R-:W-:Y:S02]  /*24c0*/  LOP3.LUT R5, R5, R228, RZ, 0x3c, !PT ;  /* 0x000000e405057212 */ /* 0x000fe400078e3cff */
[----:B------:R-:W-:Y:S02]  /*24d0*/  LEA.HI R11, R12, R11, RZ, 0x6 ;  /* 0x0000000b0c0b7211 */ /* 0x000fe400078f30ff */
[----:B------:R-:W-:Y:S01]  /*24e0*/  @P3 LOP3.LUT R22, R22, 0x1, RZ, 0xfc, !PT ;  /* 0x0000000116163812 */ /* 0x000fe200078efcff */
[----:B------:R-:W-:Y:S01]  /*24f0*/  IMAD.IADD R136, R136, 0x1, R5 ;  /* 0x0000000188887824 */ /* 0x000fe200078e0205 */
[----:B------:R-:W-:-:S02]  /*2500*/  SHF.R.S32.HI R13, RZ, 0x1f, R138 ;  /* 0x0000001fff0d7819 */ /* 0x000fc4000001148a */
[----:B------:R-:W-:Y:S02]  /*2510*/  LOP3.LUT R5, R225, 0x38, R10, 0xf8, !PT ;  /* 0x00000038e1057812 */ /* 0x000fe400078ef80a */
[----:B------:R-:W-:Y:S02]  /*2520*/  LOP3.LUT R22, R22, 0xfffffffb, RZ, 0xc0, !PT ;  /* 0xfffffffb16167812 */ /* 0x000fe400078ec0ff */
[----:B------:R-:W-:Y:S02]  /*2530*/  LOP3.LUT R5, R5, R26, RZ, 0x3c, !PT ;  /* 0x0000001a05057212 */ /* 0x000fe400078e3cff */
[----:B------:R-:W-:Y:S02]  /*2540*/  SHF.L.U64.HI R106, R90, 0x6, R91 ;  /* 0x000000065a6a7819 */ /* 0x000fe4000001025b */
[----:B------:R-:W-:Y:S02]  /*2550*/  SHF.L.U64.HI R104, R96, 0x6, R97 ;  /* 0x0000000660687819 */ /* 0x000fe40000010261 */
[----:B------:R-:W-:-:S02]  /*2560*/  SHF.R.S32.HI R114, RZ, 0x3, R6 ;  /* 0x00000003ff727819 */ /* 0x000fc40000011406 */
[----:B------:R-:W-:Y:S02]  /*2570*/  SHF.R.S32.HI R113, RZ, 0x3, R10 ;  /* 0x00000003ff717819 */ /* 0x000fe4000001140a */
[----:B------:R-:W-:Y:S02]  /*2580*/  IADD3 R126, R126, R27, RZ ;  /* 0x0000001b7e7e7210 */ /* 0x000fe40007ffe0ff */
[----:B------:R-:W-:Y:S02]  /*2590*/  LEA.HI R141, R141, 0x8, RZ, 0x19 ;  /* 0x000000088d8d7811 */ /* 0x000fe400078fc8ff */
[----:B------:R-:W-:Y:S02]  /*25a0*/  SHF.L.U32 R121, R121, 0x1, RZ ;  /* 0x0000000179797819 */ /* 0x000fe400000006ff */
[----:B------:R-:W-:Y:S01]  /*25b0*/  SHF.R.S32.HI R112, RZ, 0x3, R14 ;  /* 0x00000003ff707819 */ /* 0x000fe2000001140e */
[--C-:B--2---:R-:W-:Y:S01]  /*25c0*/  IMAD R134, R4, 0x1800, R28.reuse ;  /* 0x0000180004867824 */ /* 0x104fe200078e021c */
[----:B------:R-:W-:Y:S01]  /*25d0*/  LOP3.LUT R4, R3, R228, RZ, 0x3c, !PT ;  /* 0x000000e403047212 */ /* 0x000fe200078e3cff */
[----:B------:R-:W-:Y:S01]  /*25e0*/  IMAD R132, R8, 0x1800, R28 ;  /* 0x0000180008847824 */ /* 0x000fe200078e021c */
[----:B------:R-:W-:Y:S01]  /*25f0*/  LOP3.LUT R3, R227, 0x38, R14, 0xf8, !PT ;  /* 0x00000038e3037812 */ /* 0x000fe200078ef80e */
[----:B------:R-:W-:Y:S01]  /*2600*/  IMAD.IADD R134, R134, 0x1, R7 ;  /* 0x0000000186867824 */ /* 0x000fe200078e0207 */
[----:B---3--:R-:W-:Y:S01]  /*2610*/  LOP3.LUT P2, RZ, R21, 0x4, RZ, 0xc0, !PT ;  /* 0x0000000415ff7812 */ /* 0x008fe2000784c0ff */
[----:B------:R-:W-:Y:S01]  /*2620*/  IMAD.IADD R137, R137, 0x1, R4 ;  /* 0x0000000189897824 */ /* 0x000fe200078e0204 */
[----:B------:R-:W-:Y:S01]  /*2630*/  SHF.R.S32.HI R4, RZ, 0x6, R11 ;  /* 0x00000006ff047819 */ /* 0x000fe2000001140b */
[----:B------:R-:W-:Y:S01]  /*2640*/  IMAD.IADD R132, R132, 0x1, R5 ;  /* 0x0000000184847824 */ /* 0x000fe200078e0205 */
[----:B------:R-:W-:Y:S01]  /*2650*/  LOP3.LUT R7, R225, 0x38, R14, 0xf8, !PT ;  /* 0x00000038e1077812 */ /* 0x000fe200078ef80e */
[----:B----4-:R-:W-:Y:S01]  /*2660*/  IMAD R111, R20, 0x40, R218 ;  /* 0x00000040146f7824 */ /* 0x010fe200078e02da */
[----:B------:R-:W-:Y:S01]  /*2670*/  LOP3.LUT R5, R227, 0x18, R16, 0xf8, !PT ;  /* 0x00000018e3057812 */ /* 0x000fe200078ef810 */
[C---:B------:R-:W-:Y:S01]  /*2680*/  IMAD R133, R4.reuse, 0x1800, R229 ;  /* 0x0000180004857824 */ /* 0x040fe200078e02e5 */
[----:B------:R-:W-:Y:S01]  /*2690*/  LOP3.LUT R7, R7, R26, RZ, 0x3c, !PT ;  /* 0x0000001a07077212 */ /* 0x000fe200078e3cff */
[----:B------:R-:W-:Y:S01]  /*26a0*/  IMAD R130, R4, 0x1800, R28 ;  /* 0x0000180004827824 */ /* 0x000fe200078e021c */
[----:B------:R-:W-:Y:S01]  /*26b0*/  LOP3.LUT R4, R3, R228, RZ, 0x3c, !PT ;  /* 0x000000e403047212 */ /* 0x000fe200078e3cff */
[----:B------:R-:W-:-:S02]  /*26c0*/  IMAD R3, R13, R96, RZ ;  /* 0x000000600d037224 */ /* 0x000fc400078e02ff */
[----:B------:R-:W-:Y:S01]  /*26d0*/  IMAD R13, R13, R90, RZ ;  /* 0x0000005a0d0d7224 */ /* 0x000fe200078e02ff */
[----:B------:R-:W-:Y:S01]  /*26e0*/  @P2 LOP3.LUT R22, R22, 0x4, RZ, 0xfc, !PT ;  /* 0x0000000416162812 */ /* 0x000fe200078efcff */
[----:B------:R-:W-:Y:S01]  /*26f0*/  IMAD.IADD R130, R130, 0x1, R7 ;  /* 0x0000000182827824 */ /* 0x000fe200078e0207 */
[----:B------:R-:W-:Y:S01]  /*2700*/  ISETP.GE.AND P2, PT, R192, UR4, PT ;  /* 0x00000004c0007c0c */ /* 0x000fe2000bf46270 */
[----:B------:R-:W-:Y:S01]  /*2710*/  IMAD R7, R91, 0x60, RZ ;  /* 0x000000605b077824 */ /* 0x000fe200078e02ff */
[----:B------:R-:W-:Y:S01]  /*2720*/  IADD3 R133, R133, R4, RZ ;  /* 0x0000000485857210 */ /* 0x000fe20007ffe0ff */
[----:B------:R-:W-:Y:S01]  /*2730*/  IMAD R13, R138, R91, R13 ;  /* 0x0000005b8a0d7224 */ /* 0x000fe200078e020d */
[----:B------:R-:W-:Y:S01]  /*2740*/  SEL R8, RZ, 0x20, P2 ;  /* 0x00000020ff087807 */ /* 0x000fe20001000000 */
[----:B------:R-:W-:Y:S01]  /*2750*/  IMAD.WIDE.U32 R90, R90, 0x60, RZ ;  /* 0x000000605a5a7825 */ /* 0x000fe200078e00ff */
[----:B------:R-:W-:Y:S02]  /*2760*/  LOP3.LUT R4, R5, R228, RZ, 0x3c, !PT ;  /* 0x000000e405047212 */ /* 0x000fe400078e3cff */
[----:B------:R-:W-:Y:S01]  /*2770*/  LOP3.LUT R5, R6, 0xfffffff8, RZ, 0xc0, !PT ;  /* 0xfffffff806057812 */ /* 0x000fe200078ec0ff */
[----:B------:R-:W-:Y:S01]  /*2780*/  IMAD R89, R138, R97, R3 ;  /* 0x000000618a597224 */ /* 0x000fe200078e0203 */
[----:B------:R-:W-:Y:S01]  /*2790*/  LOP3.LUT R26, R9, R8, RZ, 0xfc, !PT ;  /* 0x00000008091a7212 */ /* 0x000fe200078efcff */
[----:B------:R-:W-:Y:S01]  /*27a0*/  IMAD.IADD R128, R91, 0x1, R7 ;  /* 0x000000015b807824 */ /* 0x000fe200078e0207 */
[----:B------:R-:W-:Y:S01]  /*27b0*/  LOP3.LUT R6, R10, 0xfffffff8, RZ, 0xc0, !PT ;  /* 0xfffffff80a067812 */ /* 0x000fe200078ec0ff */
[----:B------:R-:W-:Y:S01]  /*27c0*/  IMAD.WIDE.U32 R96, R96, 0x60, RZ ;  /* 0x0000006060607825 */ /* 0x000fe200078e00ff */
[----:B------:R-:W-:-:S02]  /*27d0*/  LOP3.LUT R7, R14, 0xfffffff8, RZ, 0xc0, !PT ;  /* 0xfffffff80e077812 */ /* 0x000fc400078ec0ff */
[----:B------:R-:W-:Y:S01]  /*27e0*/  LOP3.LUT R8, R9, 0x1, RZ, 0xc0, !PT ;  /* 0x0000000109087812 */ /* 0x000fe200078ec0ff */
[----:B------:R-:W-:Y:S01]  /*27f0*/  IMAD.IADD R129, R229, 0x1, R4 ;  /* 0x00000001e5817824 */ /* 0x000fe200078e0204 */
[C---:B------:R-:W-:Y:S01]  /*2800*/  LOP3.LUT R9, R26.reuse, 0x2, RZ, 0xc0, !PT ;  /* 0x000000021a097812 */ /* 0x040fe200078ec0ff */
[----:B------:R-:W-:Y:S01]  /*2810*/  IMAD.IADD R103, R101, 0x1, R89 ;  /* 0x0000000165677824 */ /* 0x000fe200078e0259 */
[C---:B------:R-:W-:Y:S01]  /*2820*/  LOP3.LUT R10, R26.reuse, 0x4, RZ, 0xc0, !PT ;  /* 0x000000041a0a7812 */ /* 0x040fe200078ec0ff */
[----:B------:R-:W-:Y:S01]  /*2830*/  IMAD.IADD R127, R97, 0x1, R127 ;  /* 0x00000001617f7824 */ /* 0x000fe200078e027f */
[C---:B------:R-:W-:Y:S01]  /*2840*/  LOP3.LUT R20, R26.reuse, 0x8, RZ, 0xc0, !PT ;  /* 0x000000081a147812 */ /* 0x040fe200078ec0ff */
[----:B------:R-:W-:Y:S01]  /*2850*/  IMAD.IADD R102, R95, 0x1, R13 ;  /* 0x000000015f667824 */ /* 0x000fe200078e020d */
[----:B------:R-:W-:Y:S01]  /*2860*/  LOP3.LUT R21, R26, 0x10, RZ, 0xc0, !PT ;  /* 0x000000101a157812 */ /* 0x000fe200078ec0ff */
[----:B------:R-:W-:Y:S01]  /*2870*/  IMAD.IADD R4, R13, 0x1, R93 ;  /* 0x000000010d047824 */ /* 0x000fe200078e025d */
[----:B------:R-:W-:-:S02]  /*2880*/  SHF.R.S32.HI R3, RZ, 0x1f, R30 ;  /* 0x0000001fff037819 */ /* 0x000fc4000001141e */
[----:B------:R-:W-:Y:S02]  /*2890*/  IADD3 R89, R89, R99, RZ ;  /* 0x0000006359597210 */ /* 0x000fe40007ffe0ff */
[----:B------:R-:W-:Y:S02]  /*28a0*/  SHF.R.S32.HI R110, RZ, 0x1f, R5 ;  /* 0x0000001fff6e7819 */ /* 0x000fe40000011405 */
[----:B------:R-:W-:Y:S02]  /*28b0*/  SHF.R.S32.HI R125, RZ, 0x1f, R0 ;  /* 0x0000001fff7d7819 */ /* 0x000fe40000011400 */
[----:B------:R-:W-:Y:S02]  /*28c0*/  SHF.R.S32.HI R109, RZ, 0x1f, R6 ;  /* 0x0000001fff6d7819 */ /* 0x000fe40000011406 */
[----:B------:R-:W-:Y:S02]  /*28d0*/  SHF.R.S32.HI R108, RZ, 0x1f, R7 ;  /* 0x0000001fff6c7819 */ /* 0x000fe40000011407 */
[----:B------:R-:W-:-:S07]  /*28e0*/  LOP3.LUT R26, R26, 0x20, RZ, 0xc0, !PT ;  /* 0x000000201a1a7812 */ /* 0x000fce00078ec0ff */
.L_x_4984:
[----:B--2---:R-:W2:Y:S01]  /*28f0*/  LDL R33, [R1+0x48] ;  /* 0x0000480001217983 */ /* 0x004ea20000100800 */
[----:B------:R-:W0:Y:S01]  /*2900*/  LDC R31, c[0x0][0x430] ;  /* 0x00010c00ff1f7b82 */ /* 0x000e220000000800 */
[----:B------:R-:W-:Y:S02]  /*2910*/  VIADD R24, R24, 0xffffffff ;  /* 0xffffffff18187836 */ /* 0x000fe40000000000 */
[----:B------:R-:W-:Y:S02]  /*2920*/  IMAD.MOV.U32 R27, RZ, RZ, RZ ;  /* 0x000000ffff1b7224 */ /* 0x000fe400078e00ff */
        /* <DEDUP_REMOVED lines=23> */
[----:B------:R-:W-:Y:S01]  /*2aa0*/  LOP3.LUT R22, R22, 0xfffffffd, RZ, 0xc0, !PT ;  /* 0xfffffffd16167812 */ /* 0x000fe200078ec0ff */
[----:B------:R-:W-:Y:S01]  /*2ab0*/  IMAD.MOV R28, RZ, RZ, -R28 ;  /* 0x000000ffff1c7224 */ /* 0x000fe200078e0a1c */
[----:B------:R-:W-:Y:S05]  /*2ac0*/  YIELD ;  /* 0x0000000000007946 */ /* 0x000fea0003800000 */
[----:B------:R-:W-:Y:S01]  /*2ad0*/  VIADD R32, R14, 0x20 ;  /* 0x000000200e207836 */ /* 0x000fe20000000000 */
[----:B------:R-:W-:Y:S01]  /*2ae0*/  BSSY B0, `(.L_x_4879) ;  /* 0x0000779000007945 */ /* 0x000fe20003800000 */
[----:B------:R-:W-:-:S02]  /*2af0*/  IMAD R28, R31, R28, R34 ;  /* 0x0000001c1f1c7224 */ /* 0x000fc400078e0222 */
[----:B------:R-:W-:Y:S01]  /*2b00*/  @P2 LOP3.LUT R22, R22, 0x2, RZ, 0xfc, !PT ;  /* 0x0000000216162812 */ /* 0x000fe200078efcff */
[----:B------:R-:W-:Y:S01]  /*2b10*/  IMAD R29, R14, 0x2, R115 ;  /* 0x000000020e1d7824 */ /* 0x000fe200078e0273 */
[----:B------:R-:W-:Y:S02]  /*2b20*/  ISETP.GE.AND P2, PT, R120, 0x1, PT ;  /* 0x000000017800780c */ /* 0x000fe40003f46270 */
[----:B--2---:R-:W-:-:S13]  /*2b30*/  LOP3.LUT P4, RZ, R33, 0x4, RZ, 0xc0, !PT ;  /* 0x0000000421ff7812 */ /* 0x004fda000788c0ff */
[----:B------:R-:W-:-:S05]  /*2b40*/  @P4 IADD3 R32, R14, -0x20, RZ ;  /* 0xffffffe00e204810 */ /* 0x000fca0007ffe0ff */
        /* <DEDUP_REMOVED lines=20> */
[----:B------:R-:W-:Y:S02]  /*2c90*/  IMAD R14, R127, R24, RZ ;  /* 0x000000187f0e7224 */ /* 0x000fe400078e02ff */
[----:B------:R-:W-:Y:S02]  /*2ca0*/  IMAD.IADD R13, R13, 0x1, R15 ;  /* 0x000000010d0d7824 */ /* 0x000fe400078e020f */
[----:B------:R-:W-:Y:S02]  /*2cb0*/  IMAD R15, R3, UR4, RZ ;  /* 0x00000004030f7c24 */ /* 0x000fe4000f8e02ff */
[C---:B------:R-:W-:Y:S02]  /*2cc0*/  IMAD R33, R11.reuse, R96, R14 ;  /* 0x000000600b217224 */ /* 0x040fe400078e020e */
[----:B------:R-:W-:Y:S02]  /*2cd0*/  IMAD R35, R11, R90, R32 ;  /* 0x0000005a0b237224 */ /* 0x000fe400078e0220 */
[----:B------:R-:W-:-:S02]  /*2ce0*/  IMAD R11, R30, UR5, R15 ;  /* 0x000000051e0b7c24 */ /* 0x000fc4000f8e020f */
[----:B------:R-:W-:Y:S01]  /*2cf0*/  IMAD.WIDE.U32 R118, R30, UR4, R12 ;  /* 0x000000041e767c25 */ /* 0x000fe2000f8e000c */
[----:B------:R-:W-:-:S03]  /*2d00*/  ULDC.64 UR4, c[0x0][0x2e8] ;  /* 0x0000ba0000047ab9 */ /* 0x000fc60000000a00 */
[-C--:B------:R-:W-:Y:S01]  /*2d10*/  IMAD.WIDE.U32 R14, R96, R24.reuse, RZ ;  /* 0x00000018600e7225 */ /* 0x080fe200078e00ff */
[----:B------:R-:W-:Y:S02]  /*2d20*/  IADD3 R11, R119, R11, RZ ;  /* 0x0000000b770b7210 */ /* 0x000fe40007ffe0ff */
[----:B------:R-:W-:Y:S01]  /*2d30*/  LEA R119, P3, R118, UR4, 0x1 ;  /* 0x0000000476777c11 */ /* 0x000fe2000f8608ff */
[----:B------:R-:W-:-:S03]  /*2d40*/  IMAD.WIDE.U32 R12, R90, R24, RZ ;  /* 0x000000185a0c7225 */ /* 0x000fc600078e00ff */
[----:B------:R-:W-:Y:S01]  /*2d50*/  LEA.HI.X R118, R118, UR5, R11, 0x1, P3 ;  /* 0x0000000576767c11 */ /* 0x000fe200098f0c0b */
[----:B------:R-:W-:Y:S02]  /*2d60*/  IMAD.IADD R11, R15, 0x1, R33 ;  /* 0x000000010f0b7824 */ /* 0x000fe400078e0221 */
        /* <DEDUP_REMOVED lines=58> */
.L_x_4883:
[----:B------:R-:W-:Y:S05]  /*3110*/  BSYNC B1 ;  /* 0x0000000000017941 */ /* 0x000fea0003800000 */
.L_x_4882:
        /* <DEDUP_REMOVED lines=57> */
.L_x_4885:
[----:B------:R-:W-:Y:S05]  /*34b0*/  BSYNC B1 ;  /* 0x0000000000017941 */ /* 0x000fea0003800000 */
.L_x_4884:
[----:B------:R-:W2:Y:S01]  /*34c0*/  LDL R11, [R1+0x38] ;  /* 0x00003800010b7983 */ /* 0x000ea20000100800 */
[----:B0-----:R-:W-:Y:S01]  /*34d0*/  IMAD.MOV.U32 R12, RZ, RZ, R61 ;  /* 0x000000ffff0c7224 */ /* 0x001fe200078e003d */
[----:B------:R-:W-:Y:S01]  /*34e0*/  PRMT R147, R81, 0x5410, R82 ;  /* 0x0000541051937816 */ /* 0x000fe20000000052 */
[----:B------:R-:W-:Y:S02]  /*34f0*/  IMAD.MOV.U32 R13, RZ, RZ, R68 ;  /* 0x000000ffff0d7224 */ /* 0x000fe400078e0044 */
[----:B------:R-:W-:-:S05]  /*3500*/  IMAD.MOV.U32 R14, RZ, RZ, R69 ;  /* 0x000000ffff0e7224 */ /* 0x000fca00078e0045 */
[----:B------:R-:W-:Y:S01]  /*3510*/  PRMT R160, R13, 0x5410, R14 ;  /* 0x000054100da07816 */ /* 0x000fe2000000000e */
[----:B------:R-:W-:Y:S02]  /*3520*/  IMAD.MOV.U32 R13, RZ, RZ, R76 ;  /* 0x000000ffff0d7224 */ /* 0x000fe400078e004c */
[----:B------:R-:W-:-:S05]  /*3530*/  IMAD.MOV.U32 R14, RZ, RZ, R77 ;  /* 0x000000ffff0e7224 */ /* 0x000fca00078e004d */
        /* <DEDUP_REMOVED lines=8> */
[----:B------:R-:W-:-:S05]  /*35c0*/  IMAD.MOV.U32 R14, RZ, RZ, R79 ;  /* 0x000000ffff0e7224 */ /* 0x000fca00078e004f */
[----:B------:R-:W-:Y:S01]  /*35d0*/  PRMT R164, R13, 0x5410, R14 ;  /* 0x000054100da47816 */ /* 0x000fe2000000000e */
[----:B-----5:R-:W-:Y:S02]  /*35e0*/  IMAD.MOV.U32 R13, RZ, RZ, R36 ;  /* 0x000000ffff0d7224 */ /* 0x020fe400078e0024 */
        /* <DEDUP_REMOVED lines=16> */
[----:B------:R-:W-:Y:S02]  /*36f0*/  PRMT R145, R14, 0x5410, R13 ;  /* 0x000054100e917816 */ /* 0x000fe4000000000d */
[----:B--2---:R-:W-:Y:S01]  /*3700*/  R2UR UR4, R11 ;  /* 0x000000000b0472ca */ /* 0x004fe200000e0000 */
[----:B------:R-:W-:-:S05]  /*3710*/  IMAD.MOV.U32 R11, RZ, RZ, R60 ;  /* 0x000000ffff0b7224 */ /* 0x000fca00078e003c */
[----:B------:R-:W-:Y:S01]  /*3720*/  PRMT R156, R11, 0x5410, R12 ;  /* 0x000054100b9c7816 */ /* 0x000fe2000000000c */
[----:B------:R-:W-:Y:S01]  /*3730*/  IMAD.MOV.U32 R12, RZ, RZ, R65 ;  /* 0x000000ffff0c7224 */ /* 0x000fe200078e0041 */
[----:B------:R-:W-:-:S04]  /*3740*/  MOV R11, R64 ;  /* 0x00000040000b7202 */ /* 0x000fc80000000f00 */
[----:B------:R-:W-:Y:S01]  /*3750*/  PRMT R158, R12, 0x5410, R11 ;  /* 0x000054100c9e7816 */ /* 0x000fe2000000000b */
[----:B------:R-:W-:Y:S01]  /*3760*/  IMAD.MOV.U32 R11, RZ, RZ, R72 ;  /* 0x000000ffff0b7224 */ /* 0x000fe200078e0048 */
[----:B------:R-:W-:Y:S01]  /*3770*/  MOV R12, R73 ;  /* 0x00000049000c7202 */ /* 0x000fe20000000f00 */
[----:B------:R-:W-:-:S03]  /*3780*/  UISETP.NE.AND UP0, UPT, UR4, 0x3, UPT ;  /* 0x000000030400788c */ /* 0x000fc6000bf05270 */
[----:B------:R-:W-:Y:S01]  /*3790*/  PRMT R161, R11, 0x5410, R12 ;  /* 0x000054100ba17816 */ /* 0x000fe2000000000c */
[----:B------:R-:W-:Y:S02]  /*37a0*/  IMAD.MOV.U32 R11, RZ, RZ, R58 ;  /* 0x000000ffff0b7224 */ /* 0x000fe400078e003a */
[----:B------:R-:W-:Y:S01]  /*37b0*/  IMAD.MOV.U32 R12, RZ, RZ, R59 ;  /* 0x000000ffff0c7224 */ /* 0x000fe200078e003b */
[----:B------:R-:W-:-:S04]  /*37c0*/  PLOP3.LUT P2, PT, PT, PT, UP0, 0x80, 0x0 ;  /* 0x000000000000781c */ /* 0x000fc80003f4f008 */
        /* <DEDUP_REMOVED lines=25> */
[----:B------:R-:W-:Y:S06]  /*3960*/  @!P2 BRA `(.L_x_4886) ;  /* 0x000000000004a947 */ /* 0x000fec0003800000 */
[----:B------:R-:W-:Y:S01]  /*3970*/  BPT.TRAP 0x1 ;  /* 0x000000040000795c */ /* 0x000fe20000300000 */
.L_x_4886:
[----:B------:R-:W-:Y:S01]  /*3980*/  IMAD R87, R18, 0x8, R2 ;  /* 0x0000000812577824 */ /* 0x000fe200078e0202 */
[----:B------:R-:W-:Y:S01]  /*3990*/  SHF.L.U32 R88, R219, 0x1f, RZ ;  /* 0x0000001fdb587819 */ /* 0x000fe200000006ff */
[----:B------:R-:W-:Y:S03]  /*39a0*/  BSSY B1, `(.L_x_4887) ;  /* 0x0000003000017945 */ /* 0x000fe60003800000 */
[----:B------:R-:W0:Y:S02]  /*39b0*/  SYNCS.PHASECHK.TRANS64.TRYWAIT P5, [R87+URZ+0x30890], R88 ;  /* 0x03089058570075a7 */ /* 0x000e2400080a017f */
[----:B0-----:R-:W-:Y:S05]  /*39c0*/  @!P5 BRA `(.L_x_4888) ;  /* 0x000002740078d947 */ /* 0x001fea0003800000 */
.L_x_5304:
[----:B------:R-:W-:Y:S05]  /*39d0*/  BSYNC B1 ;  /* 0x0000000000017941 */ /* 0x000fea0003800000 */
.L_x_4887:
[----:B------:R-:W-:-:S03]  /*39e0*/  UMOV UR4, 0xffffffff ;  /* 0xffffffff00047882 */ /* 0x000fc60000000000 */
[----:B------:R-:W-:Y:S05]  /*39f0*/  BRA.DIV UR4, `(.L_x_4889) ;  /* 0x0000027604807947 */ /* 0x000fea000b800000 */
[----:B------:R1:W2:Y:S04]  /*3a00*/  SHFL.IDX PT, R82, R118, RZ, 0x1c1f ;  /* 0x001c1fff76527589 */ /* 0x0002a800000e0000 */
[----:B------:R1:W3:Y:S02]  /*3a10*/  SHFL.IDX PT, R83, R119, RZ, 0x1c1f ;  /* 0x001c1fff77537589 */ /* 0x0002e400000e0000 */
.L_x_5308:
        /* <DEDUP_REMOVED lines=37> */
[--C-:B------:R-:W-:Y:S02]  /*3c70*/  HADD2.F32 R12, -RZ, R14.reuse.H1_H1 ;  /* 0x3000000eff0c7230 */ /* 0x100fe40000004100 */
[----:B------:R-:W-:-:S02]  /*3c80*/  HADD2.F32 R14, -RZ, R14.H0_H0 ;  /* 0x2000000eff0e7230 */ /* 0x000fc40000004100 */
[--C-:B------:R-:W-:Y:S02]  /*3c90*/  HADD2.F32 R79, -RZ, R153.reuse.H0_H0 ;  /* 0x20000099ff4f7230 */ /* 0x100fe40000004100 */
        /* <DEDUP_REMOVED lines=12> */
[----:B------:R-:W-:-:S07]  /*3d60*/  MOV R12, R150 ;  /* 0x00000096000c7202 */ /* 0x000fce0000000f00 */
.L_x_4895:
[----:B------:R-:W-:Y:S05]  /*3d70*/  BSYNC B3 ;  /* 0x0000000000037941 */ /* 0x000fea0003800000 */
.L_x_4894:
[----:B0-----:R4:W-:Y:S02]  /*3d80*/  ST.E.128 desc[UR60][R80.64], R12 ;  /* 0x0000000c50007985 */ /* 0x0019e4000c101d3c */
.L_x_4893:
[----:B------:R-:W-:Y:S05]  /*3d90*/  BSYNC B2 ;  /* 0x0000000000027941 */ /* 0x000fea0003800000 */
.L_x_4892:
[----:B------:R-:W-:Y:S01]  /*3da0*/  ISETP.NE.AND P3, PT, R9, RZ, PT ;  /* 0x000000ff0900720c */ /* 0x000fe20003f65270 */
[----:B------:R-:W-:-:S12]  /*3db0*/  BSSY B2, `(.L_x_4896) ;  /* 0x0000036000027945 */ /* 0x000fd80003800000 */
[----:B------:R-:W-:Y:S05]  /*3dc0*/  @!P3 BRA `(.L_x_4897) ;  /* 0x0000000000d0b947 */ /* 0x000fea0003800000 */
[----:B----4-:R4:W0:Y:S01]  /*3dd0*/  LDS.128 R12, [R31+0x1e000] ;  /* 0x01e000001f0c7984 */ /* 0x0108220000000c00 */
[----:B------:R-:W-:Y:S01]  /*3de0*/  ISETP.GE.AND P3, PT, R223, R120, PT ;  /* 0x00000078df00720c */ /* 0x000fe20003f66270 */
[----:B------:R-:W-:Y:S01]  /*3df0*/  IMAD.SHL.U32 R11, R201, 0x8, RZ ;  /* 0x00000008c90b7824 */ /* 0x000fe200078e00ff */
[----:B------:R-:W-:Y:S01]  /*3e00*/  BSSY B3, `(.L_x_4898) ;  /* 0x000002f000037945 */ /* 0x000fe20003800000 */
[----:B---3--:R-:W-:Y:S02]  /*3e10*/  IMAD.MOV.U32 R76, RZ, RZ, R83 ;  /* 0x000000ffff4c7224 */ /* 0x008fe400078e0053 */
[----:B--2---:R-:W-:Y:S02]  /*3e20*/  IMAD.MOV.U32 R77, RZ, RZ, R82 ;  /* 0x000000ffff4d7224 */ /* 0x004fe400078e0052 */
[----:B------:R-:W-:-:S06]  /*3e30*/  IMAD.WIDE R76, R11, 0x2, R76 ;  /* 0x000000020b4c7825 */ /* 0x000fcc00078e024c */
        /* <DEDUP_REMOVED lines=43> */
.L_x_4899:
[----:B------:R-:W-:Y:S05]  /*40f0*/  BSYNC B3 ;  /* 0x0000000000037941 */ /* 0x000fea0003800000 */
.L_x_4898:
[----:B0-----:R0:W-:Y:S02]  /*4100*/  ST.E.128 desc[UR60][R76.64], R12 ;  /* 0x0000000c4c007985 */ /* 0x0011e4000c101d3c */
.L_x_4897:
[----:B------:R-:W-:Y:S05]  /*4110*/  BSYNC B2 ;  /* 0x0000000000027941 */ /* 0x000fea0003800000 */
.L_x_4896:
[----:B------:R-:W-:Y:S01]  /*4120*/  ISETP.NE.AND P3, PT, R10, RZ, PT ;  /* 0x000000ff0a00720c */ /* 0x000fe20003f65270 */
[----:B------:R-:W-:-:S12]  /*4130*/  BSSY B2, `(.L_x_4900) ;  /* 0x0000036000027945 */ /* 0x000fd80003800000 */
[----:B------:R-:W-:Y:S05]  /*4140*/  @!P3 BRA `(.L_x_4901) ;  /* 0x0000000000d0b947 */ /* 0x000fea0003800000 */
[----:B0---4-:R0:W4:Y:S01]  /*4150*/  LDS.128 R12, [R29+0x21000] ;  /* 0x021000001d0c7984 */ /* 0x0111220000000c00 */
[----:B------:R-:W-:Y:S01]  /*4160*/  ISETP.GE.AND P3, PT, R221, R120, PT ;  /* 0x00000078dd00720c */ /* 0x000fe20003f66270 */
[----:B------:R-:W-:Y:S01]  /*4170*/  IMAD.SHL.U32 R11, R202, 0x8, RZ ;  /* 0x00000008ca0b7824 */ /* 0x000fe200078e00ff */
[----:B------:R-:W-:Y:S01]  /*4180*/  BSSY B3, `(.L_x_4902) ;  /* 0x000002f000037945 */ /* 0x000fe20003800000 */
[----:B---3--:R-:W-:Y:S02]  /*4190*/  IMAD.MOV.U32 R72, RZ, RZ, R83 ;  /* 0x000000ffff487224 */ /* 0x008fe400078e0053 */
[----:B--2---:R-:W-:Y:S02]  /*41a0*/  IMAD.MOV.U32 R73, RZ, RZ, R82 ;  /* 0x000000ffff497224 */ /* 0x004fe400078e0052 */
[----:B------:R-:W-:-:S06]  /*41b0*/  IMAD.WIDE R72, R11, 0x2, R72 ;  /* 0x000000020b487825 */ /* 0x000fcc00078e0248 */
[----:B0-----:R-:W-:Y:S05]  /*41c0*/  @P3 BRA `(.L_x_4903) ;  /* 0x0000000000a83947 */ /* 0x001fea0003800000 */
[----:B------:R-:W-:Y:S01]  /*41d0*/  SHF.R.U64 R11, R68, 0x10, R69 ;  /* 0x00000010440b7819 */ /* 0x000fe20000001245 */
[----:B----4-:R-:W-:Y:S01]  /*41e0*/  HADD2.F32 R78, -RZ, R13.H0_H0 ;  /* 0x2000000dff4e7230 */ /* 0x010fe20000004100 */
        /* <DEDUP_REMOVED lines=40> */
.L_x_4903:
[----:B------:R-:W-:Y:S05]  /*4470*/  BSYNC B3 ;  /* 0x0000000000037941 */ /* 0x000fea0003800000 */
.L_x_4902:
[----:B----4-:R0:W-:Y:S02]  /*4480*/  ST.E.128 desc[UR60][R72.64], R12 ;  /* 0x0000000c48007985 */ /* 0x0101e4000c101d3c */
.L_x_4901:
[----:B------:R-:W-:Y:S05]  /*4490*/  BSYNC B2 ;  /* 0x0000000000027941 */ /* 0x000fea0003800000 */
.L_x_4900:
        /* <DEDUP_REMOVED lines=10> */
[--C-:B----4-:R-:W-:Y:S01]  /*4540*/  HADD2.F32 R72, -RZ, R15.reuse.H0_H0 ;  /* 0x2000000fff487230 */ /* 0x110fe20000004100 */
[----:B------:R-:W-:Y:S01]  /*4550*/  SHF.R.U32.HI R64, RZ, 0x10, R65 ;  /* 0x00000010ff407819 */ /* 0x000fe20000011641 */
[----:B------:R-:W-:Y:S01]  /*4560*/  IMAD.MOV.U32 R65, RZ, RZ, R13 ;  /* 0x000000ffff417224 */ /* 0x000fe200078e000d */
[--C-:B------:R-:W-:Y:S01]  /*4570*/  SHF.R.U64 R74, R66, 0x10, R67.reuse ;  /* 0x00000010424a7819 */ /* 0x100fe20000001243 */
[----:B------:R-:W-:Y:S01]  /*4580*/  HADD2.F32 R66, -RZ, R15.H1_H1 ;  /* 0x3000000fff427230 */ /* 0x000fe20000004100 */
[----:B------:R-:W-:Y:S01]  /*4590*/  SHF.R.U32.HI R11, RZ, 0x10, R67 ;  /* 0x00000010ff0b7819 */ /* 0x000fe20000011643 */
[----:B------:R-:W-:Y:S02]  /*45a0*/  HADD2.F32 R70, -RZ, R70.H0_H0 ;  /* 0x20000046ff467230 */ /* 0x000fe40000004100 */
[----:B------:R-:W-:Y:S02]  /*45b0*/  HADD2.F32 R74, -RZ, R74.H0_H0 ;  /* 0x2000004aff4a7230 */ /* 0x000fe40000004100 */
[----:B------:R-:W-:-:S02]  /*45c0*/  HADD2.F32 R13, -RZ, R65.H1_H1 ;  /* 0x30000041ff0d7230 */ /* 0x000fc40000004100 */
[----:B------:R-:W-:Y:S02]  /*45d0*/  HADD2.F32 R65, -RZ, R65.H0_H0 ;  /* 0x20000041ff417230 */ /* 0x000fe40000004100 */
[----:B------:R-:W-:Y:S02]  /*45e0*/  HADD2.F32 R11, -RZ, R11.H0_H0 ;  /* 0x2000000bff0b7230 */ /* 0x000fe40000004100 */
[----:B------:R-:W-:Y:S02]  /*45f0*/  HADD2.F32 R15, -RZ, R64.H0_H0 ;  /* 0x20000040ff0f7230 */ /* 0x000fe40000004100 */
[-C--:B------:R-:W-:Y:S01]  /*4600*/  FMUL.FTZ R64, R13, R74.reuse ;  /* 0x0000004a0d407220 */ /* 0x080fe20000410000 */
[C---:B------:R-:W-:Y:S01]  /*4610*/  FMUL.FTZ R74, R65.reuse, R74 ;  /* 0x0000004a414a7220 */ /* 0x040fe20000410000 */
[-C--:B------:R-:W-:Y:S01]  /*4620*/  FMUL.FTZ R67, R66, R11.reuse ;  /* 0x0000000b42437220 */ /* 0x080fe20000410000 */
[C---:B------:R-:W-:Y:S01]  /*4630*/  FMUL.FTZ R71, R72.reuse, R11 ;  /* 0x0000000b48477220 */ /* 0x040fe20000410000 */
[-C--:B------:R-:W-:Y:S01]  /*4640*/  FFMA.FTZ R11, R65, R70.reuse, -R64 ;  /* 0x00000046410b7223 */ /* 0x080fe20000010840 */
[----:B------:R-:W-:Y:S01]  /*4650*/  FFMA.FTZ R64, R13, R70, R74 ;  /* 0x000000460d407223 */ /* 0x000fe2000001004a */
[----:B------:R-:W-:Y:S01]  /*4660*/  FFMA.FTZ R13, R72, R15, -R67 ;  /* 0x0000000f480d7223 */ /* 0x000fe20000010843 */
[----:B------:R-:W-:-:S02]  /*4670*/  HADD2.F32 R67, -RZ, R159.H0_H0 ;  /* 0x2000009fff437230 */ /* 0x000fc40000004100 */
[----:B------:R-:W-:Y:S01]  /*4680*/  FFMA.FTZ R66, R66, R15, R71 ;  /* 0x0000000f42427223 */ /* 0x000fe20000010047 */
[--C-:B------:R-:W-:Y:S01]  /*4690*/  HADD2.F32 R70, -RZ, R12.reuse.H1_H1 ;  /* 0x3000000cff467230 */ /* 0x100fe20000004100 */
[----:B------:R-:W-:Y:S01]  /*46a0*/  F2FP.F16.F32.PACK_AB R11, R64, R11 ;  /* 0x0000000b400b723e */ /* 0x000fe200000000ff */
[----:B------:R-:W-:Y:S02]  /*46b0*/  HADD2.F32 R72, -RZ, R12.H0_H0 ;  /* 0x2000000cff487230 */ /* 0x000fe40000004100 */
[----:B------:R-:W-:Y:S02]  /*46c0*/  HADD2.F32 R159, -RZ, R159.H1_H1 ;  /* 0x3000009fff9f7230 */ /* 0x000fe40000004100 */
[-C--:B------:R-:W-:Y:S01]  /*46d0*/  FMUL.FTZ R71, R70, R67.reuse ;  /* 0x0000004346477220 */ /* 0x080fe20000410000 */
[----:B------:R-:W-:Y:S02]  /*46e0*/  HADD2.F32 R12, -RZ, R14.H1_H1 ;  /* 0x3000000eff0c7230 */ /* 0x000fe40000004100 */
[----:B------:R-:W-:Y:S01]  /*46f0*/  FMUL.FTZ R67, R72, R67 ;  /* 0x0000004348437220 */ /* 0x000fe20000410000 */
[----:B------:R-:W-:-:S02]  /*4700*/  HADD2.F32 R15, -RZ, R158.H1_H1 ;  /* 0x3000009eff0f7230 */ /* 0x000fc40000004100 */
[----:B------:R-:W-:Y:S02]  /*4710*/  HADD2.F32 R14, -RZ, R14.H0_H0 ;  /* 0x2000000eff0e7230 */ /* 0x000fe40000004100 */
[----:B------:R-:W-:Y:S01]  /*4720*/  FMUL.FTZ R73, R12, R159 ;  /* 0x0000009f0c497220 */ /* 0x000fe20000410000 */
[----:B------:R-:W-:Y:S02]  /*4730*/  HADD2.F32 R65, -RZ, R158.H0_H0 ;  /* 0x2000009eff417230 */ /* 0x000fe40000004100 */
[-C--:B------:R-:W-:Y:S01]  /*4740*/  FFMA.FTZ R71, R72, R15.reuse, -R71 ;  /* 0x0000000f48477223 */ /* 0x080fe20000010847 */
[----:B------:R-:W-:Y:S01]  /*4750*/  FFMA.FTZ R70, R70, R15, R67 ;  /* 0x0000000f46467223 */ /* 0x000fe20000010043 */
[----:B------:R-:W-:Y:S01]  /*4760*/  FMUL.FTZ R159, R14, R159 ;  /* 0x0000009f0e9f7220 */ /* 0x000fe20000410000 */
[----:B------:R-:W-:Y:S01]  /*4770*/  F2FP.F16.F32.PACK_AB R15, R66, R13 ;  /* 0x0000000d420f723e */ /* 0x000fe200000000ff */
[----:B------:R-:W-:Y:S01]  /*4780*/  FFMA.FTZ R73, R14, R65, -R73 ;  /* 0x000000410e497223 */ /* 0x000fe20000010849 */
[----:B------:R-:W-:-:S02]  /*4790*/  IMAD.MOV.U32 R13, RZ, RZ, R11 ;  /* 0x000000ffff0d7224 */ /* 0x000fc400078e000b */
[----:B------:R-:W-:Y:S01]  /*47a0*/  FFMA.FTZ R12, R12, R65, R159 ;  /* 0x000000410c0c7223 */ /* 0x000fe2000001009f */
[----:B------:R-:W-:-:S04]  /*47b0*/  F2FP.F16.F32.PACK_AB R70, R70, R71 ;  /* 0x000000474646723e */ /* 0x000fc800000000ff */
[----:B------:R-:W-:Y:S01]  /*47c0*/  F2FP.F16.F32.PACK_AB R14, R12, R73 ;  /* 0x000000490c0e723e */ /* 0x000fe200000000ff */
[----:B------:R-:W-:-:S07]  /*47d0*/  IMAD.MOV.U32 R12, RZ, RZ, R70 ;  /* 0x000000ffff0c7224 */ /* 0x000fce00078e0046 */
.L_x_4907:
[----:B------:R-:W-:Y:S05]  /*47e0*/  BSYNC B3 ;  /* 0x0000000000037941 */ /* 0x000fea0003800000 */
.L_x_4906:
[----:B----4-:R0:W-:Y:S02]  /*47f0*/  ST.E.128 desc[UR60][R68.64], R12 ;  /* 0x0000000c44007985 */ /* 0x0101e4000c101d3c */
.L_x_4905:
[----:B------:R-:W-:Y:S05]  /*4800*/  BSYNC B2 ;  /* 0x0000000000027941 */ /* 0x000fea0003800000 */
.L_x_4904:
        /* <DEDUP_REMOVED lines=12> */
[----:B------:R-:W-:Y:S01]  /*48d0*/  HADD2.F32 R63, -RZ, R11.H0_H0 ;  /* 0x2000000bff3f7230 */ /* 0x000fe20000004100 */
[----:B------:R-:W-:Y:S01]  /*48e0*/  SHF.R.U32.HI R66, RZ, 0x10, R61 ;  /* 0x00000010ff427819 */ /* 0x000fe2000001163d */
[----:B------:R-:W-:Y:S01]  /*48f0*/  HADD2.F32 R68, -RZ, R68.H0_H0 ;  /* 0x20000044ff447230 */ /* 0x000fe20000004100 */
[----:B----4-:R-:W-:Y:S01]  /*4900*/  MOV R60, R12 ;  /* 0x0000000c003c7202 */ /* 0x010fe20000000f00 */
[--C-:B------:R-:W-:Y:S02]  /*4910*/  HADD2.F32 R12, -RZ, R13.reuse.H1_H1 ;  /* 0x3000000dff0c7230 */ /* 0x100fe40000004100 */
[----:B------:R-:W-:-:S02]  /*4920*/  HADD2.F32 R11, -RZ, R13.H0_H0 ;  /* 0x2000000dff0b7230 */ /* 0x000fc40000004100 */
[--C-:B------:R-:W-:Y:S02]  /*4930*/  HADD2.F32 R61, -RZ, R15.reuse.H1_H1 ;  /* 0x3000000fff3d7230 */ /* 0x100fe40000004100 */
[-C--:B------:R-:W-:Y:S01]  /*4940*/  FMUL.FTZ R70, R12, R63.reuse ;  /* 0x0000003f0c467220 */ /* 0x080fe20000410000 */
[----:B------:R-:W-:Y:S02]  /*4950*/  HADD2.F32 R13, -RZ, R15.H0_H0 ;  /* 0x2000000fff0d7230 */ /* 0x000fe40000004100 */
[----:B------:R-:W-:Y:S01]  /*4960*/  FMUL.FTZ R63, R11, R63 ;  /* 0x0000003f0b3f7220 */ /* 0x000fe20000410000 */
[----:B------:R-:W-:Y:S02]  /*4970*/  HADD2.F32 R62, -RZ, R67.H0_H0 ;  /* 0x20000043ff3e7230 */ /* 0x000fe40000004100 */
[-C--:B------:R-:W-:Y:S01]  /*4980*/  FMUL.FTZ R72, R61, R68.reuse ;  /* 0x000000443d487220 */ /* 0x080fe20000410000 */
[----:B------:R-:W-:Y:S02]  /*4990*/  HADD2.F32 R66, -RZ, R66.H0_H0 ;  /* 0x20000042ff427230 */ /* 0x000fe40000004100 */
[----:B------:R-:W-:Y:S01]  /*49a0*/  FMUL.FTZ R68, R13, R68 ;  /* 0x000000440d447220 */ /* 0x000fe20000410000 */
[----:B------:R-:W-:-:S02]  /*49b0*/  HADD2.F32 R15, -RZ, R60.H1_H1 ;  /* 0x3000003cff0f7230 */ /* 0x000fc40000004100 */
[-C--:B------:R-:W-:Y:S01]  /*49c0*/  FFMA.FTZ R11, R11, R62.reuse, -R70 ;  /* 0x0000003e0b0b7223 */ /* 0x080fe20000010846 */
[----:B------:R-:W-:Y:S01]  /*49d0*/  FFMA.FTZ R12, R12, R62, R63 ;  /* 0x0000003e0c0c7223 */ /* 0x000fe2000001003f */
[-C--:B------:R-:W-:Y:S01]  /*49e0*/  FFMA.FTZ R70, R61, R66.reuse, R68 ;  /* 0x000000423d467223 */ /* 0x080fe20000010044 */
[--C-:B------:R-:W-:Y:S02]  /*49f0*/  HADD2.F32 R63, -RZ, R157.reuse.H0_H0 ;  /* 0x2000009dff3f7230 */ /* 0x100fe40000004100 */
[----:B------:R-:W-:Y:S01]  /*4a00*/  FFMA.FTZ R13, R13, R66, -R72 ;  /* 0x000000420d0d7223 */ /* 0x000fe20000010848 */
[----:B------:R-:W-:Y:S01]  /*4a10*/  HADD2.F32 R60, -RZ, R60.H0_H0 ;  /* 0x2000003cff3c7230 */ /* 0x000fe20000004100 */
[----:B------:R-:W-:Y:S01]  /*4a20*/  F2FP.F16.F32.PACK_AB R11, R12, R11 ;  /* 0x0000000b0c0b723e */ /* 0x000fe200000000ff */
[----:B------:R-:W-:Y:S02]  /*4a30*/  HADD2.F32 R61, -RZ, R14.H1_H1 ;  /* 0x3000000eff3d7230 */ /* 0x000fe40000004100 */
[----:B------:R-:W-:Y:S01]  /*4a40*/  FMUL.FTZ R67, R15, R63 ;  /* 0x0000003f0f437220 */ /* 0x000fe20000410000 */
[----:B------:R-:W-:-:S02]  /*4a50*/  HADD2.F32 R157, -RZ, R157.H1_H1 ;  /* 0x3000009dff9d7230 */ /* 0x000fc40000004100 */
[----:B------:R-:W-:Y:S01]  /*4a60*/  FMUL.FTZ R66, R60, R63 ;  /* 0x0000003f3c427220 */ /* 0x000fe20000410000 */
[----:B------:R-:W-:Y:S02]  /*4a70*/  HADD2.F32 R14, -RZ, R14.H0_H0 ;  /* 0x2000000eff0e7230 */ /* 0x000fe40000004100 */
        /* <DEDUP_REMOVED lines=11> */
[----:B------:R-:W-:-:S07]  /*4b30*/  F2FP.F16.F32.PACK_AB R14, R68, R63 ;  /* 0x0000003f440e723e */ /* 0x000fce00000000ff */
.L_x_4911:
[----:B------:R-:W-:Y:S05]  /*4b40*/  BSYNC B3 ;  /* 0x0000000000037941 */ /* 0x000fea0003800000 */
.L_x_4910:
[----:B----4-:R0:W-:Y:S02]  /*4b50*/  ST.E.128 desc[UR60][R64.64], R12 ;  /* 0x0000000c40007985 */ /* 0x0101e4000c101d3c */
.L_x_4909:
[----:B------:R-:W-:Y:S05]  /*4b60*/  BSYNC B2 ;  /* 0x0000000000027941 */ /* 0x000fea0003800000 */
.L_x_4908:
        /* <DEDUP_REMOVED lines=48> */
.L_x_4913:
[----:B------:R-:W-:Y:S05]  /*4e70*/  BSYNC B2 ;  /* 0x0000000000027941 */ /* 0x000fea0003800000 */
.L_x_4912:
[----:B----4-:R0:W-:Y:S02]  /*4e80*/  ST.E.128 desc[UR60][R60.64], R12 ;  /* 0x0000000c3c007985 */ /* 0x0101e4000c101d3c */
.L_x_4891:
[----:B------:R-:W-:Y:S05]  /*4e90*/  BSYNC B1 ;  /* 0x0000000000017941 */ /* 0x000fea0003800000 */
.L_x_4890:
[----:B------:R-:W-:-:S03]  /*4ea0*/  UMOV UR4, 0xffffffff ;  /* 0xffffffff00047882 */ /* 0x000fc60000000000 */
[----:B------:R-:W-:Y:S05]  /*4eb0*/  BRA.DIV UR4, `(.L_x_4914) ;  /* 0x00000262049c7947 */ /* 0x000fea000b800000 */
[----:B------:R0:W0:Y:S04]  /*4ec0*/  SHFL.IDX PT, R59, R118, 0x1, 0x1c1f ;  /* 0x003c1f00763b7f89 */ /* 0x00002800000e0000 */
[----:B------:R0:W0:Y:S02]  /*4ed0*/  SHFL.IDX PT, R58, R119, 0x1, 0x1c1f ;  /* 0x003c1f00773a7f89 */ /* 0x00002400000e0000 */
.L_x_5312:
[----:B------:R-:W-:Y:S05]  /*4ee0*/  @P4 BRA `(.L_x_4915) ;  /* 0x0000005000e04947 */ /* 0x000fea0003800000 */
[----:B------:R-:W-:Y:S01]  /*4ef0*/  ISETP.NE.AND P3, PT, R8, RZ, PT ;  /* 0x000000ff0800720c */ /* 0x000fe20003f65270 */
[----:B------:R-:W-:-:S12]  /*4f00*/  BSSY B1, `(.L_x_4916) ;  /* 0x0000032000017945 */ /* 0x000fd80003800000 */
[----:B------:R-:W-:Y:S05]  /*4f10*/  @!P3 BRA `(.L_x_4917) ;  /* 0x0000000000c0b947 */ /* 0x000fea0003800000 */
[----:B0---4-:R0:W4:Y:S01]  /*4f20*/  LDS.128 R12, [R29+0x20000] ;  /* 0x020000001d0c7984 */ /* 0x0111220000000c00 */
[C---:B------:R-:W-:Y:S01]  /*4f30*/  LEA R56, P3, R16.reuse, R58, 0x1 ;  /* 0x0000003a10387211 */ /* 0x040fe200078608ff */
[----:B------:R-:W-:Y:S03]  /*4f40*/  BSSY B2, `(.L_x_4918) ;  /* 0x000002c000027945 */ /* 0x000fe60003800000 */
[----:B------:R-:W-:Y:S02]  /*4f50*/  LEA.HI.X R57, R16, R59, R17, 0x1, P3 ;  /* 0x0000003b10397211 */ /* 0x000fe400018f0c11 */
        /* <DEDUP_REMOVED lines=42> */
.L_x_4919:
[----:B------:R-:W-:Y:S05]  /*5200*/  BSYNC B2 ;  /* 0x0000000000027941 */ /* 0x000fea0003800000 */
.L_x_4918:
[----:B----4-:R0:W-:Y:S02]  /*5210*/  ST.E.128 desc[UR60][R56.64], R12 ;  /* 0x0000000c38007985 */ /* 0x0101e4000c101d3c */
.L_x_4917:
[----:B------:R-:W-:Y:S05]  /*5220*/  BSYNC B1 ;  /* 0x0000000000017941 */ /* 0x000fea0003800000 */
.L_x_4916:
[----:B------:R-:W-:Y:S01]  /*5230*/  ISETP.NE.AND P3, PT, R9, RZ, PT ;  /* 0x000000ff0900720c */ /* 0x000fe20003f65270 */
[----:B------:R-:W-:-:S12]  /*5240*/  BSSY B1, `(.L_x_4920) ;  /* 0x0000034000017945 */ /* 0x000fd80003800000 */
[----:B------:R-:W-:Y:S05]  /*5250*/  @!P3 BRA `(.L_x_4921) ;  /* 0x0000000000c8b947 */ /* 0x000fea0003800000 */
[----:B0---4-:R0:W4:Y:S01]  /*5260*/  LDS.128 R12, [R31+0x20000] ;  /* 0x020000001f0c7984 */ /* 0x0111220000000c00 */
[----:B------:R-:W-:Y:S01]  /*5270*/  ISETP.GE.AND P3, PT, R223, R120, PT ;  /* 0x00000078df00720c */ /* 0x000fe20003f66270 */
[----:B------:R-:W-:Y:S01]  /*5280*/  IMAD.SHL.U32 R11, R201, 0x8, RZ ;  /* 0x00000008c90b7824 */ /* 0x000fe200078e00ff */
[----:B------:R-:W-:Y:S01]  /*5290*/  BSSY B2, `(.L_x_4922) ;  /* 0x000002d000027945 */ /* 0x000fe20003800000 */
[----:B------:R-:W-:Y:S02]  /*52a0*/  IMAD.MOV.U32 R52, RZ, RZ, R58 ;  /* 0x000000ffff347224 */ /* 0x000fe400078e003a */
[----:B------:R-:W-:Y:S02]  /*52b0*/  IMAD.MOV.U32 R53, RZ, RZ, R59 ;  /* 0x000000ffff357224 */ /* 0x000fe400078e003b */
        /* <DEDUP_REMOVED lines=42> */
.L_x_4923:
[----:B------:R-:W-:Y:S05]  /*5560*/  BSYNC B2 ;  /* 0x0000000000027941 */ /* 0x000fea0003800000 */
.L_x_4922:
[----:B----4-:R0:W-:Y:S02]  /*5570*/  ST.E.128 desc[UR60][R52.64], R12 ;  /* 0x0000000c34007985 */ /* 0x0101e4000c101d3c */
.L_x_4921:
[----:B------:R-:W-:Y:S05]  /*5580*/  BSYNC B1 ;  /* 0x0000000000017941 */ /* 0x000fea0003800000 */
.L_x_4920:
[----:B------:R-:W-:Y:S01]  /*5590*/  ISETP.NE.AND P3, PT, R10, RZ, PT ;  /* 0x000000ff0a00720c */ /* 0x000fe20003f65270 */
[----:B------:R-:W-:-:S12]  /*55a0*/  BSSY B1, `(.L_x_4924) ;  /* 0x0000034000017945 */ /* 0x000fd80003800000 */
[----:B------:R-:W-:Y:S05]  /*55b0*/  @!P3 BRA `(.L_x_4925) ;  /* 0x0000000000c8b947 */ /* 0x000fea0003800000 */
[----:B0---4-:R0:W4:Y:S01]  /*55c0*/  LDS.128 R12, [R29+0x23000] ;  /* 0x023000001d0c7984 */ /* 0x0111220000000c00 */
[----:B------:R-:W-:Y:S01]  /*55d0*/  ISETP.GE.AND P3, PT, R221, R120, PT ;  /* 0x00000078dd00720c */ /* 0x000fe20003f66270 */
[----:B------:R-:W-:Y:S01]  /*55e0*/  IMAD.MOV.U32 R48, RZ, RZ, R58 ;  /* 0x000000ffff307224 */ /* 0x000fe200078e003a */
[----:B------:R-:W-:Y:S01]  /*55f0*/  SHF.L.U32 R11, R202, 0x3, RZ ;  /* 0x00000003ca0b7819 */ /* 0x000fe200000006ff */
[----:B------:R-:W-:Y:S01]  /*5600*/  IMAD.MOV.U32 R49, RZ, RZ, R59 ;  /* 0x000000ffff317224 */ /* 0x000fe200078e003b */
        /* <DEDUP_REMOVED lines=43> */
.L_x_4927:
[----:B------:R-:W-:Y:S05]  /*58c0*/  BSYNC B2 ;  /* 0x0000000000027941 */ /* 0x000fea0003800000 */
.L_x_4926:
[----:B----4-:R0:W-:Y:S02]  /*58d0*/  ST.E.128 desc[UR60][R48.64], R12 ;  /* 0x0000000c30007985 */ /* 0x0101e4000c101d3c */
.L_x_4925:
[----:B------:R-:W-:Y:S05]  /*58e0*/  BSYNC B1 ;  /* 0x0000000000017941 */ /* 0x000fea0003800000 */
.L_x_4924:
        /* <DEDUP_REMOVED lines=49> */
.L_x_4931:
[----:B------:R-:W-:Y:S05]  /*5c00*/  BSYNC B2 ;  /* 0x0000000000027941 */ /* 0x000fea0003800000 */
.L_x_4930:
[----:B----4-:R0:W-:Y:S02]  /*5c10*/  ST.E.128 desc[UR60][R44.64], R12 ;  /* 0x0000000c2c007985 */ /* 0x0101e4000c101d3c */
.L_x_4929:
[----:B------:R-:W-:Y:S05]  /*5c20*/  BSYNC B1 ;  /* 0x0000000000017941 */ /* 0x000fea0003800000 */
.L_x_4928:
        /* <DEDUP_REMOVED lines=49> */
.L_x_4935:
[----:B------:R-:W-:Y:S05]  /*5f40*/  BSYNC B2 ;  /* 0x0000000000027941 */ /* 0x000fea0003800000 */
.L_x_4934:
[----:B----4-:R0:W-:Y:S02]  /*5f50*/  ST.E.128 desc[UR60][R40.64], R12 ;  /* 0x0000000c28007985 */ /* 0x0101e4000c101d3c */
.L_x_4933:
[----:B------:R-:W-:Y:S05]  /*5f60*/  BSYNC B1 ;  /* 0x0000000000017941 */ /* 0x000fea0003800000 */
.L_x_4932:
[----:B------:R-:W-:-:S13]  /*5f70*/  ISETP.NE.AND P3, PT, R26, RZ, PT ;  /* 0x000000ff1a00720c */ /* 0x000fda0003f65270 */
        /* <DEDUP_REMOVED lines=47> */
.L_x_4937:
[----:B------:R-:W-:Y:S05]  /*6270*/  BSYNC B1 ;  /* 0x0000000000017941 */ /* 0x000fea0003800000 */
.L_x_4936:
[----:B----4-:R0:W-:Y:S01]  /*6280*/  ST.E.128 desc[UR60][R36.64], R12 ;  /* 0x0000000c24007985 */ /* 0x0101e2000c101d3c */
[----:B------:R-:W-:Y:S05]  /*6290*/  BRA `(.L_x_4915) ;  /* 0x0000003c00f47947 */ /* 0x000fea0003800000 */
.L_x_4881:
        /* <DEDUP_REMOVED lines=20> */
[----:B------:R-:W-:Y:S01]  /*63e0*/  CS2R R54, SRZ ;  /* 0x0000000000367805 */ /* 0x000fe2000001ff00 */
[----:B------:R-:W-:Y:S01]  /*63f0*/  IMAD.X R33, R11, 0x1, R89, P2 ;  /* 0x000000010b217824 */ /* 0x000fe200010e0659 */
[----:B------:R-:W-:Y:S02]  /*6400*/  LEA R56, P2, R32, UR4, 0x1 ;  /* 0x0000000420387c11 */ /* 0x000fe4000f8408ff */
[----:B------:R-:W-:-:S02]  /*6410*/  CS2R R52, SRZ ;  /* 0x0000000000347805 */ /* 0x000fc4000001ff00 */
        /* <DEDUP_REMOVED lines=23> */
.L_x_4939:
[----:B------:R-:W-:Y:S05]  /*6590*/  BSYNC B1 ;  /* 0x0000000000017941 */ /* 0x000fea0003800000 */
.L_x_4938:
        /* <DEDUP_REMOVED lines=48> */
.L_x_4941:
[----:B------:R-:W-:Y:S05]  /*68a0*/  BSYNC B1 ;  /* 0x0000000000017941 */ /* 0x000fea0003800000 */
.L_x_4940:
[----:B------:R-:W2:Y:S01]  /*68b0*/  LDL R11, [R1+0x38] ;  /* 0x00003800010b7983 */ /* 0x000ea20000100800 */
[----:B0-----:R-:W-:Y:S01]  /*68c0*/  IMAD.MOV.U32 R12, RZ, RZ, R33 ;  /* 0x000000ffff0c7224 */ /* 0x001fe200078e0021 */
[----:B------:R-:W-:Y:S01]  /*68d0*/  PRMT R165, R82, 0x5410, R81 ;  /* 0x0000541052a57816 */ /* 0x000fe20000000051 */
[----:B------:R-:W-:Y:S02]  /*68e0*/  IMAD.MOV.U32 R13, RZ, RZ, R36 ;  /* 0x000000ffff0d7224 */ /* 0x000fe400078e0024 */
[----:B------:R-:W-:-:S03]  /*68f0*/  IMAD.MOV.U32 R14, RZ, RZ, R37 ;  /* 0x000000ffff0e7224 */ /* 0x000fc600078e0025 */
[----:B------:R-:W-:Y:S01]  /*6900*/  PRMT R169, R13, 0x7610, R169 ;  /* 0x000076100da97816 */ /* 0x000fe200000000a9 */
[----:B------:R-:W-:Y:S01]  /*6910*/  IMAD.MOV.U32 R13, RZ, RZ, R40 ;  /* 0x000000ffff0d7224 */ /* 0x000fe200078e0028 */
[----:B--2---:R-:W-:Y:S01]  /*6920*/  R2UR UR4, R11 ;  /* 0x000000000b0472ca */ /* 0x004fe200000e0000 */
[----:B------:R-:W-:-:S05]  /*6930*/  IMAD.MOV.U32 R11, RZ, RZ, R32 ;  /* 0x000000ffff0b7224 */ /* 0x000fca00078e0020 */
        /* <DEDUP_REMOVED lines=59> */
[----:B------:R-:W-:Y:S02]  /*6cf0*/  IMAD.MOV.U32 R14, RZ, RZ, R74 ;  /* 0x000000ffff0e7224 */ /* 0x000fe400078e004a */
[----:B------:R-:W-:Y:S02]  /*6d00*/  IMAD.MOV.U32 R13, RZ, RZ, R75 ;  /* 0x000000ffff0d7224 */ /* 0x000fe400078e004b */
        /* <DEDUP_REMOVED lines=11> */
.L_x_4942:
[----:B------:R-:W-:Y:S01]  /*6dc0*/  IMAD R87, R18, 0x8, R2 ;  /* 0x0000000812577824 */ /* 0x000fe200078e0202 */
[----:B------:R-:W-:Y:S01]  /*6dd0*/  SHF.L.U32 R88, R219, 0x1f, RZ ;  /* 0x0000001fdb587819 */ /* 0x000fe200000006ff */
[----:B------:R-:W0:Y:S01]  /*6de0*/  LDC R131, c[0x0][0x2f4] ;  /* 0x0000bd00ff837b82 */ /* 0x000e220000000800 */
[----:B------:R-:W-:Y:S02]  /*6df0*/  BSSY B1, `(.L_x_4943) ;  /* 0x0000003000017945 */ /* 0x000fe40003800000 */
[----:B------:R-:W1:Y:S02]  /*6e00*/  SYNCS.PHASECHK.TRANS64.TRYWAIT P5, [R87+URZ+0x30890], R88 ;  /* 0x03089058570075a7 */ /* 0x000e6400080a017f */
[----:B-1----:R-:W-:Y:S05]  /*6e10*/  @!P5 BRA `(.L_x_4944) ;  /* 0x000002440010d947 */ /* 0x002fea0003800000 */
.L_x_5313:
[----:B------:R-:W-:Y:S05]  /*6e20*/  BSYNC B1 ;  /* 0x0000000000017941 */ /* 0x000fea0003800000 */
.L_x_4943:
[----:B------:R-:W-:Y:S01]  /*6e30*/  UMOV UR4, 0xffffffff ;  /* 0xffffffff00047882 */ /* 0x000fe20000000000 */
[----:B0-----:R-:W-:Y:S02]  /*6e40*/  IADD3 R135, -R121, R131, RZ ;  /* 0x0000008379877210 */ /* 0x001fe40007ffe1ff */
[----:B------:R-:W-:Y:S05]  /*6e50*/  BRA.DIV UR4, `(.L_x_4945) ;  /* 0x0000024604147947 */ /* 0x000fea000b800000 */
[----:B------:R0:W2:Y:S04]  /*6e60*/  SHFL.IDX PT, R117, R118, RZ, 0x1c1f ;  /* 0x001c1fff76757589 */ /* 0x0000a800000e0000 */
[----:B------:R0:W3:Y:S02]  /*6e70*/  SHFL.IDX PT, R116, R119, RZ, 0x1c1f ;  /* 0x001c1fff77747589 */ /* 0x0000e400000e0000 */
.L_x_5317:
[----:B------:R-:W-:Y:S04]  /*6e80*/  BSSY B1, `(.L_x_4946) ;  /* 0x0000158000017945 */ /* 0x000fe80003800000 */
[----:B------:R-:W-:Y:S05]  /*6e90*/  @P3 BRA `(.L_x_4947) ;  /* 0x0000001400583947 */ /* 0x000fea0003800000 */
[----:B------:R-:W-:Y:S01]  /*6ea0*/  ISETP.NE.AND P3, PT, R8, RZ, PT ;  /* 0x000000ff0800720c */ /* 0x000fe20003f65270 */
[----:B------:R-:W-:-:S12]  /*6eb0*/  BSSY B2, `(.L_x_4948) ;  /* 0x0000070000027945 */ /* 0x000fd80003800000 */
[----:B------:R-:W-:Y:S05]  /*6ec0*/  @!P3 BRA `(.L_x_4949) ;  /* 0x0000000400b8b947 */ /* 0x000fea0003800000 */
[----:B------:R-:W-:Y:S01]  /*6ed0*/  SEL R11, R121, R135, !P0 ;  /* 0x00000087790b7207 */ /* 0x000fe20004000000 */
[----:B------:R-:W-:Y:S01]  /*6ee0*/  IMAD R13, R18, 0x4800, R137 ;  /* 0x00004800120d7824 */ /* 0x000fe200078e0289 */
[C---:B---3--:R-:W-:Y:S01]  /*6ef0*/  LEA R122, P3, R5.reuse, R116, 0x1 ;  /* 0x00000074057a7211 */ /* 0x048fe200078608ff */
[----:B------:R-:W-:Y:S01]  /*6f00*/  BSSY B3, `(.L_x_4950) ;  /* 0x0000066000037945 */ /* 0x000fe20003800000 */
        /* <DEDUP_REMOVED lines=13> */
[----:B------:R-:W-:Y:S02]  /*6fe0*/  IMAD R12, R13, 0x2, R2 ;  /* 0x000000020d0c7824 */ /* 0x000fe400078e0202 */
[----:B------:R-:W-:-:S04]  /*6ff0*/  IMAD R11, R18, 0x4800, R11 ;  /* 0x00004800120b7824 */ /* 0x000fc800078e020b */
[----:B------:R-:W-:Y:S01]  /*7000*/  IMAD R80, R11, 0x2, R2 ;  /* 0x000000020b507824 */ /* 0x000fe200078e0202 */
[----:B------:R-:W2:Y:S05]  /*7010*/  LDS.128 R12, [R12+0x1e400] ;  /* 0x01e400000c0c7984 */ /* 0x000eaa0000000c00 */
[----:B------:R-:W3:Y:S01]  /*7020*/  LDS.128 R80, [R80+0x1e400] ;  /* 0x01e4000050507984 */ /* 0x000ee20000000c00 */
[----:B------:R-:W-:Y:S05]  /*7030*/  @P3 BRA `(.L_x_4951) ;  /* 0x0000000400483947 */ /* 0x000fea0003800000 */
[----:B------:R-:W-:Y:S01]  /*7040*/  HADD2.F32 R149, -RZ, R149.H0_H0 ;  /* 0x20000095ff957230 */ /* 0x000fe20000004100 */
[--C-:B------:R-:W-:Y:S01]  /*7050*/  SHF.R.U32.HI R156, RZ, 0x10, R53.reuse ;  /* 0x00000010ff9c7819 */ /* 0x100fe20000011635 */
[----:B---3--:R-:W-:Y:S01]  /*7060*/  HADD2.F32 R150, -RZ, R81.H0_H0 ;  /* 0x20000051ff967230 */ /* 0x008fe20000004100 */
[----:B------:R-:W-:Y:S01]  /*7070*/  SHF.R.U64 R52, R52, 0x10, R53 ;  /* 0x0000001034347819 */ /* 0x000fe20000001235 */
[--C-:B--2---:R-:W-:Y:S01]  /*7080*/  HADD2.F32 R152, -RZ, R13.reuse.H0_H0 ;  /* 0x2000000dff987230 */ /* 0x104fe20000004100 */
[--C-:B------:R-:W-:Y:S01]  /*7090*/  SHF.R.U64 R40, R40, 0x10, R41.reuse ;  /* 0x0000001028287819 */ /* 0x100fe20000001229 */
[----:B------:R-:W-:Y:S02]  /*70a0*/  HADD2.F32 R11, -RZ, R154.H0_H0 ;  /* 0x2000009aff0b7230 */ /* 0x000fe40000004100 */
[-C--:B------:R-:W-:Y:S01]  /*70b0*/  FMUL.FTZ R155, R150, R149.reuse ;  /* 0x00000095969b7220 */ /* 0x080fe20000410000 */
[----:B------:R-:W-:Y:S02]  /*70c0*/  HADD2.F32 R156, -RZ, R156.H0_H0 ;  /* 0x2000009cff9c7230 */ /* 0x000fe40000004100 */
[C---:B------:R-:W-:Y:S01]  /*70d0*/  FMUL.FTZ R149, R152.reuse, R149 ;  /* 0x0000009598957220 */ /* 0x040fe20000410000 */
[----:B------:R-:W-:Y:S01]  /*70e0*/  SHF.R.U32.HI R154, RZ, 0x10, R41 ;  /* 0x00000010ff9a7819 */ /* 0x000fe20000011629 */
[----:B------:R-:W-:Y:S01]  /*70f0*/  FFMA.FTZ R152, R152, R11, -R155 ;  /* 0x0000000b98987223 */ /* 0x000fe2000001089b */
[----:B------:R-:W-:-:S02]  /*7100*/  HADD2.F32 R13, -RZ, R13.H1_H1 ;  /* 0x3000000dff0d7230 */ /* 0x000fc40000004100 */
[----:B------:R-:W-:Y:S01]  /*7110*/  FFMA.FTZ R150, R150, R11, R149 ;  /* 0x0000000b96967223 */ /* 0x000fe20000010095 */
[----:B------:R-:W-:Y:S01]  /*7120*/  HADD2.F32 R11, -RZ, R81.H1_H1 ;  /* 0x30000051ff0b7230 */ /* 0x000fe20000004100 */
[----:B------:R-:W-:Y:S01]  /*7130*/  SHF.R.U64 R54, R54, 0x10, R55 ;  /* 0x0000001036367819 */ /* 0x000fe20000001237 */
[----:B------:R-:W-:Y:S01]  /*7140*/  HADD2.F32 R154, -RZ, R154.H0_H0 ;  /* 0x2000009aff9a7230 */ /* 0x000fe20000004100 */
[----:B------:R-:W-:Y:S01]  /*7150*/  SHF.R.U64 R42, R42, 0x10, R43 ;  /* 0x000000102a2a7819 */ /* 0x000fe2000000122b */
[----:B------:R-:W-:Y:S02]  /*7160*/  HADD2.F32 R149, -RZ, R83.H0_H0 ;  /* 0x20000053ff957230 */ /* 0x000fe40000004100 */
[-C--:B------:R-:W-:Y:S01]  /*7170*/  FMUL.FTZ R158, R11, R156.reuse ;  /* 0x0000009c0b9e7220 */ /* 0x080fe20000410000 */
[C---:B------:R-:W-:Y:S01]  /*7180*/  FMUL.FTZ R156, R13.reuse, R156 ;  /* 0x0000009c0d9c7220 */ /* 0x040fe20000410000 */
[----:B------:R-:W-:Y:S02]  /*7190*/  HADD2.F32 R81, -RZ, R15.H0_H0 ;  /* 0x2000000fff517230 */ /* 0x000fe40000004100 */
[-C--:B------:R-:W-:Y:S01]  /*71a0*/  FFMA.FTZ R13, R13, R154.reuse, -R158 ;  /* 0x0000009a0d0d7223 */ /* 0x080fe2000001089e */
[----:B------:R-:W-:Y:S01]  /*71b0*/  FFMA.FTZ R11, R11, R154, R156 ;  /* 0x0000009a0b0b7223 */ /* 0x000fe2000001009c */
[----:B------:R-:W-:-:S02]  /*71c0*/  HADD2.F32 R156, -RZ, R160.H1_H1 ;  /* 0x300000a0ff9c7230 */ /* 0x000fc40000004100 */
[----:B------:R-:W-:Y:S01]  /*71d0*/  HADD2.F32 R154, -RZ, R160.H0_H0 ;  /* 0x200000a0ff9a7230 */ /* 0x000fe20000004100 */
[----:B------:R-:W-:Y:S01]  /*71e0*/  F2FP.F16.F32.PACK_AB R13, R13, R152 ;  /* 0x000000980d0d723e */ /* 0x000fe200000000ff */
[----:B------:R-:W-:Y:S02]  /*71f0*/  HADD2.F32 R83, -RZ, R83.H1_H1 ;  /* 0x30000053ff537230 */ /* 0x000fe40000004100 */
[-C--:B------:R-:W-:Y:S01]  /*7200*/  FMUL.FTZ R158, R149, R156.reuse ;  /* 0x0000009c959e7220 */ /* 0x080fe20000410000 */
[C---:B------:R-:W-:Y:S01]  /*7210*/  FMUL.FTZ R156, R81.reuse, R156 ;  /* 0x0000009c519c7220 */ /* 0x040fe20000410000 */
[----:B------:R-:W-:Y:S02]  /*7220*/  HADD2.F32 R15, -RZ, R15.H1_H1 ;  /* 0x3000000fff0f7230 */ /* 0x000fe40000004100 */
[-C--:B------:R-:W-:Y:S01]  /*7230*/  FFMA.FTZ R81, R81, R154.reuse, -R158 ;  /* 0x0000009a51517223 */ /* 0x080fe2000001089e */
[----:B------:R-:W-:Y:S01]  /*7240*/  FFMA.FTZ R156, R149, R154, R156 ;  /* 0x0000009a959c7223 */ /* 0x000fe2000001009c */
[----:B------:R-:W-:Y:S01]  /*7250*/  SHF.R.U32.HI R154, RZ, 0x10, R55 ;  /* 0x00000010ff9a7819 */ /* 0x000fe20000011637 */
[----:B------:R-:W-:Y:S01]  /*7260*/  HADD2.F32 R162, -RZ, R162.H0_H0 ;  /* 0x200000a2ffa27230 */ /* 0x000fe20000004100 */
[----:B------:R-:W-:Y:S01]  /*7270*/  SHF.R.U32.HI R158, RZ, 0x10, R43 ;  /* 0x00000010ff9e7819 */ /* 0x000fe2000001162b */
[----:B------:R-:W-:-:S02]  /*7280*/  HADD2.F32 R53, -RZ, R12.H0_H0 ;  /* 0x2000000cff357230 */ /* 0x000fc40000004100 */
[----:B------:R-:W-:Y:S02]  /*7290*/  HADD2.F32 R154, -RZ, R154.H0_H0 ;  /* 0x2000009aff9a7230 */ /* 0x000fe40000004100 */
[----:B------:R-:W-:Y:S02]  /*72a0*/  HADD2.F32 R158, -RZ, R158.H0_H0 ;  /* 0x2000009eff9e7230 */ /* 0x000fe40000004100 */
[----:B------:R-:W-:Y:S02]  /*72b0*/  HADD2.F32 R52, -RZ, R52.H0_H0 ;  /* 0x20000034ff347230 */ /* 0x000fe40000004100 */
[-C--:B------:R-:W-:Y:S01]  /*72c0*/  FMUL.FTZ R160, R83, R154.reuse ;  /* 0x0000009a53a07220 */ /* 0x080fe20000410000 */
[C---:B------:R-:W-:Y:S01]  /*72d0*/  FMUL.FTZ R154, R15.reuse, R154 ;  /* 0x0000009a0f9a7220 */ /* 0x040fe20000410000 */
[----:B------:R-:W-:Y:S02]  /*72e0*/  HADD2.F32 R41, -RZ, R12.H1_H1 ;  /* 0x3000000cff297230 */ /* 0x000fe40000004100 */
[----:B------:R-:W-:Y:S01]  /*72f0*/  FFMA.FTZ R160, R15, R158, -R160 ;  /* 0x0000009e0fa07223 */ /* 0x000fe200000108a0 */
[----:B------:R-:W-:-:S02]  /*7300*/  HADD2.F32 R15, -RZ, R80.H0_H0 ;  /* 0x20000050ff0f7230 */ /* 0x000fc40000004100 */
[----:B------:R-:W-:Y:S01]  /*7310*/  FFMA.FTZ R83, R83, R158, R154 ;  /* 0x0000009e53537223 */ /* 0x000fe2000001009a */
[----:B------:R-:W-:Y:S02]  /*7320*/  HADD2.F32 R154, -RZ, R171.H1_H1 ;  /* 0x300000abff9a7230 */ /* 0x000fe40000004100 */
[----:B------:R-:W-:Y:S02]  /*7330*/  HADD2.F32 R40, -RZ, R40.H0_H0 ;  /* 0x20000028ff287230 */ /* 0x000fe40000004100 */
[-C--:B------:R-:W-:Y:S01]  /*7340*/  FMUL.FTZ R158, R15, R162.reuse ;  /* 0x000000a20f9e7220 */ /* 0x080fe20000410000 */
[C---:B------:R-:W-:Y:S01]  /*7350*/  FMUL.FTZ R162, R53.reuse, R162 ;  /* 0x000000a235a27220 */ /* 0x040fe20000410000 */
[----:B------:R-:W-:Y:S01]  /*7360*/  HADD2.F32 R149, -RZ, R173.H0_H0 ;  /* 0x200000adff957230 */ /* 0x000fe20000004100 */
[----:B------:R-:W-:Y:S01]  /*7370*/  F2FP.F16.F32.PACK_AB R160, R160, R81 ;  /* 0x00000051a0a0723e */ /* 0x000fe200000000ff */
[-C--:B------:R-:W-:Y:S01]  /*7380*/  FFMA.FTZ R158, R53, R154.reuse, -R158 ;  /* 0x0000009a359e7223 */ /* 0x080fe2000001089e */
[----:B------:R-:W-:Y:S01]  /*7390*/  FFMA.FTZ R162, R15, R154, R162 ;  /* 0x0000009a0fa27223 */ /* 0x000fe200000100a2 */
[----:B------:R-:W-:Y:S01]  /*73a0*/  HADD2.F32 R15, -RZ, R80.H1_H1 ;  /* 0x30000050ff0f7230 */ /* 0x000fe20000004100 */
[----:B------:R-:W-:Y:S01]  /*73b0*/  F2FP.F16.F32.PACK_AB R81, R11, R150 ;  /* 0x000000960b51723e */ /* 0x000fe200000000ff */
[----:B------:R-:W-:Y:S01]  /*73c0*/  HADD2.F32 R53, -RZ, R171.H0_H0 ;  /* 0x200000abff357230 */ /* 0x000fe20000004100 */
[----:B------:R-:W-:Y:S01]  /*73d0*/  F2FP.F16.F32.PACK_AB R83, R83, R156 ;  /* 0x0000009c5353723e */ /* 0x000fe200000000ff */
[----:B------:R-:W-:-:S02]  /*73e0*/  HADD2.F32 R54, -RZ, R54.H0_H0 ;  /* 0x20000036ff367230 */ /* 0x000fc40000004100 */
[-C--:B------:R-:W-:Y:S01]  /*73f0*/  FMUL.FTZ R12, R15, R52.reuse ;  /* 0x000000340f0c7220 */ /* 0x080fe20000410000 */
[C---:B------:R-:W-:Y:S01]  /*7400*/  FMUL.FTZ R52, R41.reuse, R52 ;  /* 0x0000003429347220 */ /* 0x040fe20000410000 */
[--C-:B------:R-:W-:Y:S02]  /*7410*/  HADD2.F32 R43, -RZ, R82.reuse.H1_H1 ;  /* 0x30000052ff2b7230 */ /* 0x100fe40000004100 */
[-C--:B------:R-:W-:Y:S01]  /*7420*/  FFMA.FTZ R41, R41, R40.reuse, -R12 ;  /* 0x0000002829297223 */ /* 0x080fe2000001080c */
[----:B------:R-:W-:Y:S01]  /*7430*/  FFMA.FTZ R15, R15, R40, R52 ;  /* 0x000000280f0f7223 */ /* 0x000fe20000010034 */
[----:B------:R-:W-:Y:S02]  /*7440*/  HADD2.F32 R12, -RZ, R82.H0_H0 ;  /* 0x20000052ff0c7230 */ /* 0x000fe40000004100 */
[----:B------:R-:W-:Y:S01]  /*7450*/  HADD2.F32 R40, -RZ, R14.H0_H0 ;  /* 0x2000000eff287230 */ /* 0x000fe20000004100 */
[----:B------:R-:W-:Y:S01]  /*7460*/  F2FP.F16.F32.PACK_AB R158, R41, R158 ;  /* 0x0000009e299e723e */ /* 0x000fe200000000ff */
[----:B------:R-:W-:-:S02]  /*7470*/  HADD2.F32 R42, -RZ, R42.H0_H0 ;  /* 0x2000002aff2a7230 */ /* 0x000fc40000004100 */
[-C--:B------:R-:W-:Y:S01]  /*7480*/  FMUL.FTZ R55, R12, R149.reuse ;  /* 0x000000950c377220 */ /* 0x080fe20000410000 */
[----:B------:R-:W-:Y:S01]  /*7490*/  F2FP.F16.F32.PACK_AB R80, R15, R162 ;  /* 0x000000a20f50723e */ /* 0x000fe200000000ff */
[C---:B------:R-:W-:Y:S01]  /*74a0*/  FMUL.FTZ R149, R40.reuse, R149 ;  /* 0x0000009528957220 */ /* 0x040fe20000410000 */
[----:B------:R-:W-:Y:S02]  /*74b0*/  IMAD.MOV.U32 R15, RZ, RZ, R160 ;  /* 0x000000ffff0f7224 */ /* 0x000fe400078e00a0 */
[-C--:B------:R-:W-:Y:S01]  /*74c0*/  FFMA.FTZ R55, R40, R53.reuse, -R55 ;  /* 0x0000003528377223 */ /* 0x080fe20000010837 */
[----:B------:R-:W-:Y:S01]  /*74d0*/  FFMA.FTZ R149, R12, R53, R149 ;  /* 0x000000350c957223 */ /* 0x000fe20000010095 */
[----:B------:R-:W-:Y:S02]  /*74e0*/  HADD2.F32 R53, -RZ, R14.H1_H1 ;  /* 0x3000000eff357230 */ /* 0x000fe40000004100 */
[----:B------:R-:W-:-:S03]  /*74f0*/  FMUL.FTZ R12, R43, R54 ;  /* 0x000000362b0c7220 */ /* 0x000fc60000410000 */
[C---:B------:R-:W-:Y:S01]  /*7500*/  FMUL.FTZ R54, R53.reuse, R54 ;  /* 0x0000003635367220 */ /* 0x040fe20000410000 */
[----:B------:R-:W-:-:S03]  /*7510*/  FFMA.FTZ R12, R53, R42, -R12 ;  /* 0x0000002a350c7223 */ /* 0x000fc6000001080c */
[----:B------:R-:W-:Y:S02]  /*7520*/  FFMA.FTZ R54, R43, R42, R54 ;  /* 0x0000002a2b367223 */ /* 0x000fe40000010036 */
[----:B------:R-:W-:Y:S02]  /*7530*/  F2FP.F16.F32.PACK_AB R14, R12, R55 ;  /* 0x000000370c0e723e */ /* 0x000fe400000000ff */
[----:B------:R-:W-:Y:S02]  /*7540*/  MOV R12, R158 ;  /* 0x0000009e000c7202 */ /* 0x000fe40000000f00 */
[----:B------:R-:W-:-:S07]  /*7550*/  F2FP.F16.F32.PACK_AB R82, R54, R149 ;  /* 0x000000953652723e */ /* 0x000fce00000000ff */
.L_x_4951:
[----:B------:R-:W-:Y:S05]  /*7560*/  BSYNC B3 ;  /* 0x0000000000037941 */ /* 0x000fea0003800000 */
.L_x_4950:
[----:B------:R-:W-:Y:S01]  /*7570*/  ISETP.GE.AND P3, PT, R148, R131, PT ;  /* 0x000000839400720c */ /* 0x000fe20003f66270 */
[----:B--2---:R4:W-:-:S12]  /*7580*/  ST.E.128 desc[UR60][R122.64], R12 ;  /* 0x0000000c7a007985 */ /* 0x0049d8000c101d3c */
[----:B------:R-:W-:-:S05]  /*7590*/  @!P3 IMAD.WIDE R40, R148, 0x2, R116 ;  /* 0x000000029428b825 */ /* 0x000fca00078e0274 */
[----:B---3--:R4:W-:Y:S02]  /*75a0*/  @!P3 ST.E.128 desc[UR60][R40.64], R80 ;  /* 0x000000502800b985 */ /* 0x0089e4000c101d3c */
.L_x_4949:
[----:B------:R-:W-:Y:S05]  /*75b0*/  BSYNC B2 ;  /* 0x0000000000027941 */ /* 0x000fea0003800000 */
.L_x_4948:
[----:B------:R-:W-:Y:S01]  /*75c0*/  ISETP.NE.AND P3, PT, R9, RZ, PT ;  /* 0x000000ff0900720c */ /* 0x000fe20003f65270 */
[----:B------:R-:W-:-:S12]  /*75d0*/  BSSY B2, `(.L_x_4952) ;  /* 0x0000071000027945 */ /* 0x000fd80003800000 */
[----:B------:R-:W-:Y:S05]  /*75e0*/  @!P3 BRA `(.L_x_4953) ;  /* 0x0000000400bcb947 */ /* 0x000fea0003800000 */
[----:B------:R-:W-:Y:S01]  /*75f0*/  SEL R11, R121, R135, !P1 ;  /* 0x00000087790b7207 */ /* 0x000fe20004800000 */
[----:B----4-:R-:W-:Y:S01]  /*7600*/  IMAD R13, R18, 0x4800, R136 ;  /* 0x00004800120d7824 */ /* 0x010fe200078e0288 */
        /* <DEDUP_REMOVED lines=22> */
[--C-:B---3--:R-:W-:Y:S01]  /*7770*/  HADD2.F32 R80, -RZ, R41.reuse.H0_H0 ;  /* 0x20000029ff507230 */ /* 0x108fe20000004100 */
[--C-:B------:R-:W-:Y:S01]  /*7780*/  SHF.R.U64 R36, R48, 0x10, R49.reuse ;  /* 0x0000001030247819 */ /* 0x100fe20000001231 */
[----:B------:R-:W-:Y:S01]  /*7790*/  HADD2.F32 R81, -RZ, R41.H1_H1 ;  /* 0x30000029ff517230 */ /* 0x000fe20000004100 */
[----:B------:R-:W-:Y:S01]  /*77a0*/  SHF.R.U32.HI R48, RZ, 0x10, R49 ;  /* 0x00000010ff307819 */ /* 0x000fe20000011631 */
[--C-:B--2---:R-:W-:Y:S01]  /*77b0*/  HADD2.F32 R41, -RZ, R13.reuse.H0_H0 ;  /* 0x2000000dff297230 */ /* 0x104fe20000004100 */
[--C-:B------:R-:W-:Y:S01]  /*77c0*/  SHF.R.U64 R49, R50, 0x10, R51.reuse ;  /* 0x0000001032317819 */ /* 0x100fe20000001233 */
[----:B------:R-:W-:Y:S01]  /*77d0*/  HADD2.F32 R13, -RZ, R13.H1_H1 ;  /* 0x3000000dff0d7230 */ /* 0x000fe20000004100 */
[----:B------:R-:W-:Y:S01]  /*77e0*/  SHF.R.U32.HI R50, RZ, 0x10, R51 ;  /* 0x00000010ff327819 */ /* 0x000fe20000011633 */
[----:B------:R-:W-:Y:S01]  /*77f0*/  IMAD.MOV.U32 R51, RZ, RZ, R42 ;  /* 0x000000ffff337224 */ /* 0x000fe200078e002a */
[----:B------:R-:W-:Y:S01]  /*7800*/  SHF.R.U32.HI R37, RZ, 0x10, R37 ;  /* 0x00000010ff257819 */ /* 0x000fe20000011625 */
[----:B------:R-:W-:Y:S01]  /*7810*/  HADD2.F32 R42, -RZ, R172.H1_H1 ;  /* 0x300000acff2a7230 */ /* 0x000fe20000004100 */
[--C-:B------:R-:W-:Y:S01]  /*7820*/  SHF.R.U64 R38, R38, 0x10, R39.reuse ;  /* 0x0000001026267819 */ /* 0x100fe20000001227 */
[----:B------:R-:W-:Y:S01]  /*7830*/  HADD2.F32 R48, -RZ, R48.H0_H0 ;  /* 0x20000030ff307230 */ /* 0x000fe20000004100 */
[----:B------:R-:W-:Y:S01]  /*7840*/  SHF.R.U32.HI R39, RZ, 0x10, R39 ;  /* 0x00000010ff277819 */ /* 0x000fe20000011627 */
[----:B------:R-:W-:-:S02]  /*7850*/  HADD2.F32 R122, -RZ, R37.H0_H0 ;  /* 0x20000025ff7a7230 */ /* 0x000fc40000004100 */
[CC--:B------:R-:W-:Y:S01]  /*7860*/  FMUL.FTZ R82, R80.reuse, R42.reuse ;  /* 0x0000002a50527220 */ /* 0x0c0fe20000410000 */
[----:B------:R-:W-:Y:S01]  /*7870*/  FMUL.FTZ R37, R41, R42 ;  /* 0x0000002a29257220 */ /* 0x000fe20000410000 */
[----:B------:R-:W-:Y:S02]  /*7880*/  HADD2.F32 R55, -RZ, R170.H1_H1 ;  /* 0x300000aaff377230 */ /* 0x000fe40000004100 */
[-C--:B------:R-:W-:Y:S01]  /*7890*/  FMUL.FTZ R42, R81, R48.reuse ;  /* 0x00000030512a7220 */ /* 0x080fe20000410000 */
[----:B------:R-:W-:Y:S01]  /*78a0*/  FMUL.FTZ R48, R13, R48 ;  /* 0x000000300d307220 */ /* 0x000fe20000410000 */
[----:B------:R-:W-:Y:S02]  /*78b0*/  HADD2.F32 R39, -RZ, R39.H0_H0 ;  /* 0x20000027ff277230 */ /* 0x000fe40000004100 */
[-C--:B------:R-:W-:Y:S01]  /*78c0*/  FFMA.FTZ R37, R80, R55.reuse, R37 ;  /* 0x0000003750257223 */ /* 0x080fe20000010025 */
[----:B------:R-:W-:Y:S01]  /*78d0*/  FFMA.FTZ R48, R81, R122, R48 ;  /* 0x0000007a51307223 */ /* 0x000fe20000010030 */
[----:B------:R-:W-:Y:S01]  /*78e0*/  FFMA.FTZ R82, R41, R55, -R82 ;  /* 0x0000003729527223 */ /* 0x000fe20000010852 */
[----:B------:R-:W-:-:S02]  /*78f0*/  HADD2.F32 R80, -RZ, R43.H1_H1 ;  /* 0x3000002bff507230 */ /* 0x000fc40000004100 */
[----:B------:R-:W-:Y:S01]  /*7900*/  FFMA.FTZ R13, R13, R122, -R42 ;  /* 0x0000007a0d0d7223 */ /* 0x000fe2000001082a */
[----:B------:R-:W-:Y:S02]  /*7910*/  HADD2.F32 R81, -RZ, R50.H0_H0 ;  /* 0x20000032ff517230 */ /* 0x000fe40000004100 */
[----:B------:R-:W-:Y:S02]  /*7920*/  HADD2.F32 R41, -RZ, R172.H0_H0 ;  /* 0x200000acff297230 */ /* 0x000fe40000004100 */
[----:B------:R-:W-:Y:S01]  /*7930*/  HADD2.F32 R55, -RZ, R43.H0_H0 ;  /* 0x2000002bff377230 */ /* 0x000fe20000004100 */
[----:B------:R-:W-:Y:S01]  /*7940*/  F2FP.F16.F32.PACK_AB R13, R13, R82 ;  /* 0x000000520d0d723e */ /* 0x000fe200000000ff */
[--C-:B------:R-:W-:Y:S02]  /*7950*/  HADD2.F32 R50, -RZ, R15.reuse.H1_H1 ;  /* 0x3000000fff327230 */ /* 0x100fe40000004100 */
[----:B------:R-:W-:Y:S02]  /*7960*/  HADD2.F32 R43, -RZ, R15.H0_H0 ;  /* 0x2000000fff2b7230 */ /* 0x000fe40000004100 */
[----:B------:R-:W-:Y:S01]  /*7970*/  FMUL.FTZ R15, R80, R81 ;  /* 0x00000051500f7220 */ /* 0x000fe20000410000 */
[----:B------:R-:W-:-:S02]  /*7980*/  HADD2.F32 R42, -RZ, R170.H0_H0 ;  /* 0x200000aaff2a7230 */ /* 0x000fc40000004100 */
[----:B------:R-:W-:Y:S01]  /*7990*/  FMUL.FTZ R122, R55, R41 ;  /* 0x00000029377a7220 */ /* 0x000fe20000410000 */
[C---:B------:R-:W-:Y:S01]  /*79a0*/  FMUL.FTZ R81, R50.reuse, R81 ;  /* 0x0000005132517220 */ /* 0x040fe20000410000 */
[C---:B------:R-:W-:Y:S01]  /*79b0*/  FMUL.FTZ R148, R43.reuse, R41 ;  /* 0x000000292b947220 */ /* 0x040fe20000410000 */
[-C--:B------:R-:W-:Y:S01]  /*79c0*/  FFMA.FTZ R15, R50, R39.reuse, -R15 ;  /* 0x00000027320f7223 */ /* 0x080fe2000001080f */
[-C--:B------:R-:W-:Y:S01]  /*79d0*/  FFMA.FTZ R122, R43, R42.reuse, -R122 ;  /* 0x0000002a2b7a7223 */ /* 0x080fe2000001087a */
[----:B------:R-:W-:Y:S01]  /*79e0*/  FFMA.FTZ R81, R80, R39, R81 ;  /* 0x0000002750517223 */ /* 0x000fe20000010051 */
[----:B------:R-:W-:Y:S01]  /*79f0*/  FFMA.FTZ R148, R55, R42, R148 ;  /* 0x0000002a37947223 */ /* 0x000fe20000010094 */
[----:B------:R-:W-:Y:S02]  /*7a00*/  HADD2.F32 R39, -RZ, R169.H1_H1 ;  /* 0x300000a9ff277230 */ /* 0x000fe40000004100 */
[----:B------:R-:W-:Y:S01]  /*7a10*/  HADD2.F32 R36, -RZ, R36.H0_H0 ;  /* 0x20000024ff247230 */ /* 0x000fe20000004100 */
[----:B------:R-:W-:Y:S01]  /*7a20*/  F2FP.F16.F32.PACK_AB R15, R15, R122 ;  /* 0x0000007a0f0f723e */ /* 0x000fe200000000ff */
[----:B------:R-:W-:-:S02]  /*7a30*/  HADD2.F32 R50, -RZ, R40.H0_H0 ;  /* 0x20000028ff327230 */ /* 0x000fc40000004100 */
[----:B------:R-:W-:Y:S02]  /*7a40*/  HADD2.F32 R43, -RZ, R40.H1_H1 ;  /* 0x30000028ff2b7230 */ /* 0x000fe40000004100 */
[--C-:B------:R-:W-:Y:S02]  /*7a50*/  HADD2.F32 R42, -RZ, R12.reuse.H0_H0 ;  /* 0x2000000cff2a7230 */ /* 0x100fe40000004100 */
        /* <DEDUP_REMOVED lines=11> */
[----:B------:R-:W-:Y:S01]  /*7b10*/  FFMA.FTZ R36, R43, R12, R36 ;  /* 0x0000000c2b247223 */ /* 0x000fe20000010024 */
[----:B------:R-:W-:Y:S02]  /*7b20*/  HADD2.F32 R12, -RZ, R168.H0_H0 ;  /* 0x200000a8ff0c7230 */ /* 0x000fe40000004100 */
[--C-:B------:R-:W-:Y:S01]  /*7b30*/  HADD2.F32 R43, -RZ, R51.reuse.H0_H0 ;  /* 0x20000033ff2b7230 */ /* 0x100fe20000004100 */
[----:B------:R-:W-:Y:S01]  /*7b40*/  F2FP.F16.F32.PACK_AB R40, R40, R11 ;  /* 0x0000000b2828723e */ /* 0x000fe200000000ff */
[----:B------:R-:W-:Y:S01]  /*7b50*/  HADD2.F32 R42, -RZ, R14.H0_H0 ;  /* 0x2000000eff2a7230 */ /* 0x000fe20000004100 */
[----:B------:R-:W-:Y:S01]  /*7b60*/  F2FP.F16.F32.PACK_AB R36, R36, R39 ;  /* 0x000000272424723e */ /* 0x000fe200000000ff */
[----:B------:R-:W-:-:S02]  /*7b70*/  HADD2.F32 R50, -RZ, R51.H1_H1 ;  /* 0x30000033ff327230 */ /* 0x000fc40000004100 */
[CC--:B------:R-:W-:Y:S01]  /*7b80*/  FMUL.FTZ R51, R43.reuse, R12.reuse ;  /* 0x0000000c2b337220 */ /* 0x0c0fe20000410000 */
[----:B------:R-:W-:Y:S02]  /*7b90*/  HADD2.F32 R14, -RZ, R14.H1_H1 ;  /* 0x3000000eff0e7230 */ /* 0x000fe40000004100 */
[----:B------:R-:W-:Y:S01]  /*7ba0*/  FMUL.FTZ R12, R42, R12 ;  /* 0x0000000c2a0c7220 */ /* 0x000fe20000410000 */
[----:B------:R-:W-:Y:S02]  /*7bb0*/  HADD2.F32 R41, -RZ, R168.H1_H1 ;  /* 0x300000a8ff297230 */ /* 0x000fe40000004100 */
[-C--:B------:R-:W-:Y:S01]  /*7bc0*/  FMUL.FTZ R83, R50, R49.reuse ;  /* 0x0000003132537220 */ /* 0x080fe20000410000 */
[----:B------:R-:W-:Y:S02]  /*7bd0*/  HADD2.F32 R55, -RZ, R38.H0_H0 ;  /* 0x20000026ff377230 */ /* 0x000fe40000004100 */
[----:B------:R-:W-:Y:S01]  /*7be0*/  FMUL.FTZ R49, R14, R49 ;  /* 0x000000310e317220 */ /* 0x000fe20000410000 */
[-C--:B------:R-:W-:Y:S01]  /*7bf0*/  FFMA.FTZ R12, R43, R41.reuse, R12 ;  /* 0x000000292b0c7223 */ /* 0x080fe2000001000c */
[----:B------:R-:W-:-:S02]  /*7c00*/  FFMA.FTZ R51, R42, R41, -R51 ;  /* 0x000000292a337223 */ /* 0x000fc40000010833 */
[-C--:B------:R-:W-:Y:S01]  /*7c10*/  FFMA.FTZ R49, R50, R55.reuse, R49 ;  /* 0x0000003732317223 */ /* 0x080fe20000010031 */
[----:B------:R-:W-:Y:S01]  /*7c20*/  FFMA.FTZ R14, R14, R55, -R83 ;  /* 0x000000370e0e7223 */ /* 0x000fe20000010853 */
[----:B------:R-:W-:Y:S02]  /*7c30*/  F2FP.F16.F32.PACK_AB R41, R48, R37 ;  /* 0x000000253029723e */ /* 0x000fe400000000ff */
[----:B------:R-:W-:Y:S02]  /*7c40*/  F2FP.F16.F32.PACK_AB R43, R81, R148 ;  /* 0x00000094512b723e */ /* 0x000fe400000000ff */
[----:B------:R-:W-:Y:S01]  /*7c50*/  F2FP.F16.F32.PACK_AB R42, R49, R12 ;  /* 0x0000000c312a723e */ /* 0x000fe200000000ff */
[----:B------:R-:W-:Y:S01]  /*7c60*/  IMAD.MOV.U32 R12, RZ, RZ, R40 ;  /* 0x000000ffff0c7224 */ /* 0x000fe200078e0028 */
[----:B------:R-:W-:Y:S01]  /*7c70*/  F2FP.F16.F32.PACK_AB R14, R14, R51 ;  /* 0x000000330e0e723e */ /* 0x000fe200000000ff */
[----:B------:R-:W-:-:S07]  /*7c80*/  IMAD.MOV.U32 R40, RZ, RZ, R36 ;  /* 0x000000ffff287224 */ /* 0x000fce00078e0024 */
.L_x_4955:
[----:B------:R-:W-:Y:S05]  /*7c90*/  BSYNC B3 ;  /* 0x0000000000037941 */ /* 0x000fea0003800000 */
.L_x_4954:
[----:B------:R-:W-:Y:S01]  /*7ca0*/  ISETP.GE.AND P3, PT, R54, R131, PT ;  /* 0x000000833600720c */ /* 0x000fe20003f66270 */
[----:B--2---:R2:W-:-:S12]  /*7cb0*/  ST.E.128 desc[UR60][R52.64], R12 ;  /* 0x0000000c34007985 */ /* 0x0045d8000c101d3c */
[----:B------:R-:W-:-:S05]  /*7cc0*/  @!P3 IMAD.WIDE R36, R54, 0x2, R116 ;  /* 0x000000023624b825 */ /* 0x000fca00078e0274 */
[----:B---3--:R2:W-:Y:S02]  /*7cd0*/  @!P3 ST.E.128 desc[UR60][R36.64], R40 ;  /* 0x000000282400b985 */ /* 0x0085e4000c101d3c */
.L_x_4953:
[----:B------:R-:W-:Y:S05]  /*7ce0*/  BSYNC B2 ;  /* 0x0000000000027941 */ /* 0x000fea0003800000 */
.L_x_4952:
[----:B------:R-:W-:-:S13]  /*7cf0*/  ISETP.NE.AND P3, PT, R10, RZ, PT ;  /* 0x000000ff0a00720c */ /* 0x000fda0003f65270 */
[----:B------:R-:W-:Y:S05]  /*7d00*/  @!P3 BRA `(.L_x_4947) ;  /* 0x0000000400bcb947 */ /* 0x000fea0003800000 */
[----:B------:R-:W-:Y:S01]  /*7d10*/  LOP3.LUT P5, RZ, R22, 0x1, RZ, 0xc0, !PT ;  /* 0x0000000116ff7812 */ /* 0x000fe200078ac0ff */
[----:B------:R-:W-:Y:S01]  /*7d20*/  BSSY B2, `(.L_x_4956) ;  /* 0x0000069000027945 */ /* 0x000fe20003800000 */
[----:B--234-:R-:W-:Y:S02]  /*7d30*/  LEA R40, P3, R7, R116, 0x1 ;  /* 0x0000007407287211 */ /* 0x01cfe400078608ff */
[----:B------:R-:W-:Y:S02]  /*7d40*/  SEL R11, R121, R135, !P5 ;  /* 0x00000087790b7207 */ /* 0x000fe40006800000 */
[----:B------:R-:W-:Y:S02]  /*7d50*/  LEA.HI.X R41, R7, R117, R108, 0x1, P3 ;  /* 0x0000007507297211 */ /* 0x000fe400018f0c6c */
[----:B------:R-:W-:Y:S02]  /*7d60*/  SHF.R.S32.HI R12, RZ, 0x1f, R11 ;  /* 0x0000001fff0c7819 */ /* 0x000fe4000001140b */
[----:B------:R-:W-:-:S02]  /*7d70*/  ISETP.GE.AND P3, PT, R196, R120, PT ;  /* 0x00000078c400720c */ /* 0x000fc40003f66270 */
[----:B------:R-:W-:-:S04]  /*7d80*/  LEA.HI R11, R12, R11, RZ, 0x4 ;  /* 0x0000000b0c0b7211 */ /* 0x000fc800078f20ff */
[----:B------:R-:W-:-:S04]  /*7d90*/  LEA.HI.SX32 R11, R11, R112, 0x1c ;  /* 0x000000700b0b7211 */ /* 0x000fc800078fe2ff */
[----:B------:R-:W-:Y:S01]  /*7da0*/  SHF.R.S32.HI R12, RZ, 0x1f, R11 ;  /* 0x0000001fff0c7819 */ /* 0x000fe2000001140b */
[----:B------:R-:W-:-:S03]  /*7db0*/  IMAD.SHL.U32 R42, R11, 0x8, RZ ;  /* 0x000000080b2a7824 */ /* 0x000fc600078e00ff */
[----:B------:R-:W-:Y:S02]  /*7dc0*/  LEA.HI R12, R12, R11, RZ, 0x3 ;  /* 0x0000000b0c0c7211 */ /* 0x000fe400078f18ff */
[----:B------:R-:W-:Y:S02]  /*7dd0*/  LOP3.LUT R11, R227, 0x38, R42, 0xf8, !PT ;  /* 0x00000038e30b7812 */ /* 0x000fe400078ef82a */
[----:B------:R-:W-:Y:S02]  /*7de0*/  SHF.R.S32.HI R12, RZ, 0x3, R12 ;  /* 0x00000003ff0c7819 */ /* 0x000fe4000001140c */
[----:B------:R-:W-:-:S03]  /*7df0*/  LOP3.LUT R11, R11, R228, RZ, 0x3c, !PT ;  /* 0x000000e40b0b7212 */ /* 0x000fc600078e3cff */
[----:B------:R-:W-:-:S05]  /*7e00*/  IMAD R12, R12, 0x1800, R229 ;  /* 0x000018000c0c7824 */ /* 0x000fca00078e02e5 */
        /* <DEDUP_REMOVED lines=8> */
[----:B--2---:R-:W-:Y:S01]  /*7e90*/  SHF.R.U64 R11, R32, 0x10, R33 ;  /* 0x00000010200b7819 */ /* 0x004fe20000001221 */
[----:B------:R-:W-:Y:S01]  /*7ea0*/  HADD2.F32 R49, -RZ, R167.H1_H1 ;  /* 0x300000a7ff317230 */ /* 0x000fe20000004100 */
[--C-:B------:R-:W-:Y:S01]  /*7eb0*/  SHF.R.U64 R32, R44, 0x10, R45.reuse ;  /* 0x000000102c207819 */ /* 0x100fe2000000122d */
[----:B----4-:R-:W-:Y:S01]  /*7ec0*/  HADD2.F32 R48, -RZ, R37.H0_H0 ;  /* 0x20000025ff307230 */ /* 0x010fe20000004100 */
[----:B------:R-:W-:Y:S01]  /*7ed0*/  SHF.R.U32.HI R44, RZ, 0x10, R45 ;  /* 0x00000010ff2c7819 */ /* 0x000fe2000001162d */
[----:B---3--:R-:W-:Y:S01]  /*7ee0*/  HADD2.F32 R52, -RZ, R13.H0_H0 ;  /* 0x2000000dff347230 */ /* 0x008fe20000004100 */
[----:B------:R-:W-:Y:S01]  /*7ef0*/  SHF.R.U32.HI R33, RZ, 0x10, R33 ;  /* 0x00000010ff217819 */ /* 0x000fe20000011621 */
[----:B------:R-:W-:Y:S01]  /*7f00*/  HADD2.F32 R37, -RZ, R37.H1_H1 ;  /* 0x30000025ff257230 */ /* 0x000fe20000004100 */
[--C-:B------:R-:W-:Y:S01]  /*7f10*/  SHF.R.U64 R43, R46, 0x10, R47.reuse ;  /* 0x000000102e2b7819 */ /* 0x100fe2000000122f */
[----:B------:R-:W-:Y:S01]  /*7f20*/  HADD2.F32 R44, -RZ, R44.H0_H0 ;  /* 0x2000002cff2c7230 */ /* 0x000fe20000004100 */
[----:B------:R-:W-:Y:S01]  /*7f30*/  SHF.R.U32.HI R46, RZ, 0x10, R47 ;  /* 0x00000010ff2e7819 */ /* 0x000fe2000001162f */
[----:B------:R-:W-:-:S02]  /*7f40*/  HADD2.F32 R47, -RZ, R13.H1_H1 ;  /* 0x3000000dff2f7230 */ /* 0x000fc40000004100 */
[-C--:B------:R-:W-:Y:S01]  /*7f50*/  FMUL.FTZ R13, R48, R49.reuse ;  /* 0x00000031300d7220 */ /* 0x080fe20000410000 */
[----:B------:R-:W-:Y:S02]  /*7f60*/  HADD2.F32 R45, -RZ, R164.H0_H0 ;  /* 0x200000a4ff2d7230 */ /* 0x000fe40000004100 */
[-C--:B------:R-:W-:Y:S01]  /*7f70*/  FMUL.FTZ R54, R37, R44.reuse ;  /* 0x0000002c25367220 */ /* 0x080fe20000410000 */
[----:B------:R-:W-:Y:S02]  /*7f80*/  HADD2.F32 R50, -RZ, R33.H0_H0 ;  /* 0x20000021ff327230 */ /* 0x000fe40000004100 */
[----:B------:R-:W-:Y:S01]  /*7f90*/  FMUL.FTZ R33, R52, R49 ;  /* 0x0000003134217220 */ /* 0x000fe20000410000 */
[C---:B------:R-:W-:Y:S01]  /*7fa0*/  FMUL.FTZ R80, R47.reuse, R44 ;  /* 0x0000002c2f507220 */ /* 0x040fe20000410000 */
[----:B------:R-:W-:Y:S01]  /*7fb0*/  SHF.R.U64 R34, R34, 0x10, R35 ;  /* 0x0000001022227819 */ /* 0x000fe20000001223 */
[-C--:B------:R-:W-:Y:S01]  /*7fc0*/  FFMA.FTZ R13, R52, R45.reuse, -R13 ;  /* 0x0000002d340d7223 */ /* 0x080fe2000001080d */
[----:B------:R-:W-:Y:S01]  /*7fd0*/  FFMA.FTZ R33, R48, R45, R33 ;  /* 0x0000002d30217223 */ /* 0x000fe20000010021 */
[----:B------:R-:W-:Y:S01]  /*7fe0*/  SHF.R.U32.HI R35, RZ, 0x10, R35 ;  /* 0x00000010ff237819 */ /* 0x000fe20000011623 */
[-C--:B------:R-:W-:Y:S01]  /*7ff0*/  FFMA.FTZ R44, R47, R50.reuse, -R54 ;  /* 0x000000322f2c7223 */ /* 0x080fe20000010836 */
[----:B------:R-:W-:Y:S01]  /*8000*/  FFMA.FTZ R48, R37, R50, R80 ;  /* 0x0000003225307223 */ /* 0x000fe20000010050 */
[----:B------:R-:W-:-:S02]  /*8010*/  HADD2.F32 R47, -RZ, R166.H1_H1 ;  /* 0x300000a6ff2f7230 */ /* 0x000fc40000004100 */
[----:B------:R-:W-:Y:S01]  /*8020*/  HADD2.F32 R50, -RZ, R39.H0_H0 ;  /* 0x20000027ff327230 */ /* 0x000fe20000004100 */
[----:B------:R-:W-:Y:S01]  /*8030*/  F2FP.F16.F32.PACK_AB R13, R44, R13 ;  /* 0x0000000d2c0d723e */ /* 0x000fe200000000ff */
[----:B------:R-:W-:Y:S01]  /*8040*/  HADD2.F32 R52, -RZ, R15.H0_H0 ;  /* 0x2000000fff347230 */ /* 0x000fe20000004100 */
[----:B------:R-:W-:Y:S01]  /*8050*/  F2FP.F16.F32.PACK_AB R33, R48, R33 ;  /* 0x000000213021723e */ /* 0x000fe200000000ff */
[----:B------:R-:W-:Y:S02]  /*8060*/  HADD2.F32 R39, -RZ, R39.H1_H1 ;  /* 0x30000027ff277230 */ /* 0x000fe40000004100 */
[----:B------:R-:W-:Y:S02]  /*8070*/  HADD2.F32 R49, -RZ, R46.H0_H0 ;  /* 0x2000002eff317230 */ /* 0x000fe40000004100 */
[----:B------:R-:W-:Y:S02]  /*8080*/  HADD2.F32 R46, -RZ, R15.H1_H1 ;  /* 0x3000000fff2e7230 */ /* 0x000fe40000004100 */
[----:B------:R-:W-:Y:S01]  /*8090*/  FMUL.FTZ R15, R50, R47 ;  /* 0x0000002f320f7220 */ /* 0x000fe20000410000 */
[----:B------:R-:W-:-:S02]  /*80a0*/  HADD2.F32 R45, -RZ, R35.H0_H0 ;  /* 0x20000023ff2d7230 */ /* 0x000fc40000004100 */
[----:B------:R-:W-:Y:S01]  /*80b0*/  FMUL.FTZ R35, R52, R47 ;  /* 0x0000002f34237220 */ /* 0x000fe20000410000 */
[----:B------:R-:W-:Y:S02]  /*80c0*/  HADD2.F32 R37, -RZ, R165.H0_H0 ;  /* 0x200000a5ff257230 */ /* 0x000fe40000004100 */
[CC--:B------:R-:W-:Y:S01]  /*80d0*/  FMUL.FTZ R47, R39.reuse, R49.reuse ;  /* 0x00000031272f7220 */ /* 0x0c0fe20000410000 */
[----:B------:R-:W-:Y:S01]  /*80e0*/  FMUL.FTZ R54, R46, R49 ;  /* 0x000000312e367220 */ /* 0x000fe20000410000 */
[----:B------:R-:W-:Y:S02]  /*80f0*/  HADD2.F32 R167, -RZ, R167.H0_H0 ;  /* 0x200000a7ffa77230 */ /* 0x000fe40000004100 */
[----:B------:R-:W-:Y:S01]  /*8100*/  FFMA.FTZ R35, R50, R37, R35 ;  /* 0x0000002532237223 */ /* 0x000fe20000010023 */
[----:B------:R-:W-:Y:S01]  /*8110*/  FFMA.FTZ R46, R46, R45, -R47 ;  /* 0x0000002d2e2e7223 */ /* 0x000fe2000001082f */
[----:B------:R-:W-:Y:S01]  /*8120*/  FFMA.FTZ R15, R52, R37, -R15 ;  /* 0x00000025340f7223 */ /* 0x000fe2000001080f */
[----:B------:R-:W-:Y:S01]  /*8130*/  FFMA.FTZ R50, R39, R45, R54 ;  /* 0x0000002d27327223 */ /* 0x000fe20000010036 */
[----:B------:R-:W-:-:S02]  /*8140*/  HADD2.F32 R47, -RZ, R32.H0_H0 ;  /* 0x20000020ff2f7230 */ /* 0x000fc40000004100 */
[----:B------:R-:W-:Y:S01]  /*8150*/  HADD2.F32 R37, -RZ, R36.H0_H0 ;  /* 0x20000024ff257230 */ /* 0x000fe20000004100 */
[----:B------:R-:W-:Y:S01]  /*8160*/  F2FP.F16.F32.PACK_AB R15, R46, R15 ;  /* 0x0000000f2e0f723e */ /* 0x000fe200000000ff */
[----:B------:R-:W-:Y:S02]  /*8170*/  HADD2.F32 R32, -RZ, R12.H0_H0 ;  /* 0x2000000cff207230 */ /* 0x000fe40000004100 */
[----:B------:R-:W-:Y:S02]  /*8180*/  HADD2.F32 R39, -RZ, R36.H1_H1 ;  /* 0x30000024ff277230 */ /* 0x000fe40000004100 */
[----:B------:R-:W-:Y:S02]  /*8190*/  HADD2.F32 R36, -RZ, R12.H1_H1 ;  /* 0x3000000cff247230 */ /* 0x000fe40000004100 */
[----:B------:R-:W-:Y:S01]  /*81a0*/  FMUL.FTZ R12, R32, R167 ;  /* 0x000000a7200c7220 */ /* 0x000fe20000410000 */
[----:B------:R-:W-:Y:S02]  /*81b0*/  HADD2.F32 R164, -RZ, R164.H1_H1 ;  /* 0x300000a4ffa47230 */ /* 0x000fe40000004100 */
[----:B------:R-:W-:Y:S01]  /*81c0*/  FMUL.FTZ R49, R39, R47 ;  /* 0x0000002f27317220 */ /* 0x000fe20000410000 */
[----:B------:R-:W-:-:S02]  /*81d0*/  HADD2.F32 R45, -RZ, R11.H0_H0 ;  /* 0x2000000bff2d7230 */ /* 0x000fc40000004100 */
[C---:B------:R-:W-:Y:S01]  /*81e0*/  FMUL.FTZ R11, R37.reuse, R167 ;  /* 0x000000a7250b7220 */ /* 0x040fe20000410000 */
[----:B------:R-:W-:Y:S01]  /*81f0*/  FMUL.FTZ R52, R36, R47 ;  /* 0x0000002f24347220 */ /* 0x000fe20000410000 */
[-C--:B------:R-:W-:Y:S01]  /*8200*/  FFMA.FTZ R12, R37, R164.reuse, R12 ;  /* 0x000000a4250c7223 */ /* 0x080fe2000001000c */
[----:B------:R-:W-:Y:S02]  /*8210*/  HADD2.F32 R166, -RZ, R166.H0_H0 ;  /* 0x200000a6ffa67230 */ /* 0x000fe40000004100 */
[----:B------:R-:W-:Y:S01]  /*8220*/  FFMA.FTZ R11, R32, R164, -R11 ;  /* 0x000000a4200b7223 */ /* 0x000fe2000001080b */
[-C--:B------:R-:W-:Y:S01]  /*8230*/  FFMA.FTZ R37, R39, R45.reuse, R52 ;  /* 0x0000002d27257223 */ /* 0x080fe20000010034 */
[----:B------:R-:W-:Y:S01]  /*8240*/  FFMA.FTZ R32, R36, R45, -R49 ;  /* 0x0000002d24207223 */ /* 0x000fe20000010831 */
[----:B------:R-:W-:Y:S02]  /*8250*/  HADD2.F32 R39, -RZ, R38.H0_H0 ;  /* 0x20000026ff277230 */ /* 0x000fe40000004100 */
[----:B------:R-:W-:-:S02]  /*8260*/  HADD2.F32 R45, -RZ, R43.H0_H0 ;  /* 0x2000002bff2d7230 */ /* 0x000fc40000004100 */
[----:B------:R-:W-:Y:S02]  /*8270*/  HADD2.F32 R36, -RZ, R14.H0_H0 ;  /* 0x2000000eff247230 */ /* 0x000fe40000004100 */
[-C--:B------:R-:W-:Y:S01]  /*8280*/  FMUL.FTZ R47, R39, R166.reuse ;  /* 0x000000a6272f7220 */ /* 0x080fe20000410000 */
[----:B------:R-:W-:Y:S01]  /*8290*/  HADD2.F32 R38, -RZ, R38.H1_H1 ;  /* 0x30000026ff267230 */ /* 0x000fe20000004100 */
[----:B------:R-:W-:Y:S01]  /*82a0*/  F2FP.F16.F32.PACK_AB R32, R32, R11 ;  /* 0x0000000b2020723e */ /* 0x000fe200000000ff */
[----:B------:R-:W-:Y:S02]  /*82b0*/  HADD2.F32 R14, -RZ, R14.H1_H1 ;  /* 0x3000000eff0e7230 */ /* 0x000fe40000004100 */
[----:B------:R-:W-:Y:S01]  /*82c0*/  FMUL.FTZ R166, R36, R166 ;  /* 0x000000a624a67220 */ /* 0x000fe20000410000 */
[----:B------:R-:W-:Y:S02]  /*82d0*/  HADD2.F32 R165, -RZ, R165.H1_H1 ;  /* 0x300000a5ffa57230 */ /* 0x000fe40000004100 */
[----:B------:R-:W-:Y:S01]  /*82e0*/  FMUL.FTZ R49, R38, R45 ;  /* 0x0000002d26317220 */ /* 0x000fe20000410000 */
[----:B------:R-:W-:-:S02]  /*82f0*/  HADD2.F32 R43, -RZ, R34.H0_H0 ;  /* 0x20000022ff2b7230 */ /* 0x000fc40000004100 */
[----:B------:R-:W-:Y:S01]  /*8300*/  FMUL.FTZ R45, R14, R45 ;  /* 0x0000002d0e2d7220 */ /* 0x000fe20000410000 */
[-C--:B------:R-:W-:Y:S01]  /*8310*/  FFMA.FTZ R47, R36, R165.reuse, -R47 ;  /* 0x000000a5242f7223 */ /* 0x080fe2000001082f */
[----:B------:R-:W-:Y:S01]  /*8320*/  FFMA.FTZ R166, R39, R165, R166 ;  /* 0x000000a527a67223 */ /* 0x000fe200000100a6 */
[-C--:B------:R-:W-:Y:S01]  /*8330*/  FFMA.FTZ R14, R14, R43.reuse, -R49 ;  /* 0x0000002b0e0e7223 */ /* 0x080fe20000010831 */
[----:B------:R-:W-:Y:S01]  /*8340*/  FFMA.FTZ R45, R38, R43, R45 ;  /* 0x0000002b262d7223 */ /* 0x000fe2000001002d */
[----:B------:R-:W-:Y:S01]  /*8350*/  F2FP.F16.F32.PACK_AB R36, R37, R12 ;  /* 0x0000000c2524723e */ /* 0x000fe200000000ff */
[----:B------:R-:W-:Y:S01]  /*8360*/  IMAD.MOV.U32 R12, RZ, RZ, R32 ;  /* 0x000000ffff0c7224 */ /* 0x000fe200078e0020 */
[----:B------:R-:W-:Y:S01]  /*8370*/  F2FP.F16.F32.PACK_AB R39, R50, R35 ;  /* 0x000000233227723e */ /* 0x000fe200000000ff */
[----:B------:R-:W-:Y:S01]  /*8380*/  IMAD.MOV.U32 R37, RZ, RZ, R33 ;  /* 0x000000ffff257224 */ /* 0x000fe200078e0021 */
[----:B------:R-:W-:Y:S02]  /*8390*/  F2FP.F16.F32.PACK_AB R14, R14, R47 ;  /* 0x0000002f0e0e723e */ /* 0x000fe400000000ff */
[----:B------:R-:W-:-:S07]  /*83a0*/  F2FP.F16.F32.PACK_AB R38, R45, R166 ;  /* 0x000000a62d26723e */ /* 0x000fce00000000ff */
.L_x_4957:
[----:B------:R-:W-:Y:S05]  /*83b0*/  BSYNC B2 ;  /* 0x0000000000027941 */ /* 0x000fea0003800000 */
.L_x_4956:
[----:B------:R-:W-:Y:S01]  /*83c0*/  ISETP.GE.AND P3, PT, R42, R131, PT ;  /* 0x000000832a00720c */ /* 0x000fe20003f66270 */
[----:B---3--:R3:W-:-:S12]  /*83d0*/  ST.E.128 desc[UR60][R40.64], R12 ;  /* 0x0000000c28007985 */ /* 0x0087d8000c101d3c */
[----:B------:R-:W-:-:S05]  /*83e0*/  @!P3 IMAD.WIDE R116, R42, 0x2, R116 ;  /* 0x000000022a74b825 */ /* 0x000fca00078e0274 */
[----:B----4-:R3:W-:Y:S02]  /*83f0*/  @!P3 ST.E.128 desc[UR60][R116.64], R36 ;  /* 0x000000247400b985 */ /* 0x0107e4000c101d3c */
.L_x_4947:
[----:B------:R-:W-:Y:S05]  /*8400*/  BSYNC B1 ;  /* 0x0000000000017941 */ /* 0x000fea0003800000 */
.L_x_4946:
[----:B------:R-:W-:-:S03]  /*8410*/  UMOV UR4, 0xffffffff ;  /* 0xffffffff00047882 */ /* 0x000fc60000000000 */
[----:B------:R-:W-:Y:S05]  /*8420*/  BRA.DIV UR4, `(.L_x_4958) ;  /* 0x0000022e04ec7947 */ /* 0x000fea000b800000 */
[----:B--23--:R2:W3:Y:S04]  /*8430*/  SHFL.IDX PT, R37, R118, 0x1, 0x1c1f ;  /* 0x003c1f0076257f89 */ /* 0x00c4e800000e0000 */
[----:B------:R2:W0:Y:S02]  /*8440*/  SHFL.IDX PT, R36, R119, 0x1, 0x1c1f ;  /* 0x003c1f0077247f89 */ /* 0x00042400000e0000 */
.L_x_5321:
[----:B------:R-:W-:Y:S05]  /*8450*/  @P4 BRA `(.L_x_4915) ;  /* 0x0000001c00844947 */ /* 0x000fea0003800000 */
[----:B------:R-:W-:Y:S01]  /*8460*/  ISETP.NE.AND P3, PT, R8, RZ, PT ;  /* 0x000000ff0800720c */ /* 0x000fe20003f65270 */
[----:B------:R-:W-:-:S12]  /*8470*/  BSSY B1, `(.L_x_4959) ;  /* 0x0000075000017945 */ /* 0x000fd80003800000 */
[----:B------:R-:W-:Y:S05]  /*8480*/  @!P3 BRA `(.L_x_4960) ;  /* 0x0000000400ccb947 */ /* 0x000fea0003800000 */
[----:B----4-:R-:W4:Y:S01]  /*8490*/  LDL R14, [R1+0x34] ;  /* 0x00003400010e7983 */ /* 0x010f220000100800 */
[----:B------:R-:W-:Y:S01]  /*84a0*/  SEL R11, R121, R135, !P0 ;  /* 0x00000087790b7207 */ /* 0x000fe20004000000 */
[----:B------:R-:W-:Y:S01]  /*84b0*/  BSSY B2, `(.L_x_4961) ;  /* 0x000006e000027945 */ /* 0x000fe20003800000 */
[----:B------:R-:W-:Y:S02]  /*84c0*/  SHF.R.U32.HI R13, RZ, 0x3, R225 ;  /* 0x00000003ff0d7819 */ /* 0x000fe400000116e1 */
[----:B------:R-:W-:Y:S02]  /*84d0*/  SHF.R.S32.HI R12, RZ, 0x1f, R11 ;  /* 0x0000001fff0c7819 */ /* 0x000fe4000001140b */
[----:B0-----:R-:W-:Y:S02]  /*84e0*/  LEA R38, P3, R5, R36, 0x1 ;  /* 0x0000002405267211 */ /* 0x001fe400078608ff */
[----:B------:R-:W-:Y:S02]  /*84f0*/  LEA.HI R11, R12, R11, RZ, 0x4 ;  /* 0x0000000b0c0b7211 */ /* 0x000fe400078f20ff */
[----:B------:R-:W-:-:S02]  /*8500*/  ISETP.GE.AND P4, PT, R16, R120, PT ;  /* 0x000000781000720c */ /* 0x000fc40003f86270 */
[----:B------:R-:W-:Y:S02]  /*8510*/  LEA.HI.SX32 R11, R11, R114, 0x1c ;  /* 0x000000720b0b7211 */ /* 0x000fe400078fe2ff */
[----:B---3--:R-:W-:Y:S02]  /*8520*/  LEA.HI.X R39, R5, R37, R110, 0x1, P3 ;  /* 0x0000002505277211 */ /* 0x008fe400018f0c6e */
[----:B------:R-:W-:Y:S02]  /*8530*/  SHF.R.S32.HI R12, RZ, 0x1f, R11 ;  /* 0x0000001fff0c7819 */ /* 0x000fe4000001140b */
[----:B------:R-:W-:Y:S02]  /*8540*/  SHF.L.U32 R40, R11, 0x3, RZ ;  /* 0x000000030b287819 */ /* 0x000fe400000006ff */
[----:B------:R-:W-:Y:S02]  /*8550*/  LEA.HI R12, R12, R11, RZ, 0x3 ;  /* 0x0000000b0c0c7211 */ /* 0x000fe400078f18ff */
[----:B------:R-:W-:-:S02]  /*8560*/  LOP3.LUT R11, R225, 0x38, R40, 0xf8, !PT ;  /* 0x00000038e10b7812 */ /* 0x000fc400078ef828 */
[----:B------:R-:W-:Y:S02]  /*8570*/  SHF.R.S32.HI R12, RZ, 0x3, R12 ;  /* 0x00000003ff0c7819 */ /* 0x000fe4000001140c */
[----:B------:R-:W-:Y:S02]  /*8580*/  LOP3.LUT R11, R11, R13, RZ, 0x3c, !PT ;  /* 0x0000000d0b0b7212 */ /* 0x000fe400078e3cff */
[----:B------:R-:W-:-:S13]  /*8590*/  ISETP.GE.AND P3, PT, R40, R131, PT ;  /* 0x000000832800720c */ /* 0x000fda0003f66270 */
[----:B------:R-:W-:-:S04]  /*85a0*/  @!P3 IMAD.WIDE R40, R40, 0x2, R36 ;  /* 0x000000022828b825 */ /* 0x000fc800078e0224 */
[----:B----4-:R-:W-:-:S04]  /*85b0*/  IMAD R12, R12, 0x1800, R14 ;  /* 0x000018000c0c7824 */ /* 0x010fc800078e020e */
[----:B------:R-:W-:Y:S02]  /*85c0*/  IMAD.IADD R13, R12, 0x1, R11 ;  /* 0x000000010c0d7824 */ /* 0x000fe400078e020b */
[C---:B------:R-:W-:Y:S02]  /*85d0*/  IMAD R11, R18.reuse, 0x4800, R134 ;  /* 0x00004800120b7824 */ /* 0x040fe400078e0286 */
[----:B------:R-:W-:Y:S02]  /*85e0*/  IMAD R13, R18, 0x4800, R13 ;  /* 0x00004800120d7824 */ /* 0x000fe400078e020d */
[--C-:B------:R-:W-:Y:S02]  /*85f0*/  IMAD R11, R11, 0x2, R2.reuse ;  /* 0x000000020b0b7824 */ /* 0x100fe400078e0202 */
[----:B------:R-:W-:-:S03]  /*8600*/  IMAD R32, R13, 0x2, R2 ;  /* 0x000000020d207824 */ /* 0x000fc600078e0202 */
[----:B------:R0:W3:Y:S04]  /*8610*/  LDS.128 R12, [R11+0x1e400] ;  /* 0x01e400000b0c7984 */ /* 0x0000e80000000c00 */
[----:B------:R-:W4:Y:S01]  /*8620*/  LDS.128 R32, [R32+0x1e400] ;  /* 0x01e4000020207984 */ /* 0x000f220000000c00 */
[----:B------:R-:W-:Y:S05]  /*8630*/  @P4 BRA `(.L_x_4962) ;  /* 0x0000000400544947 */ /* 0x000fea0003800000 */
[----:B----4-:R-:W-:Y:S01]  /*8640*/  IMAD.MOV.U32 R45, RZ, RZ, R33 ;  /* 0x000000ffff2d7224 */ /* 0x010fe200078e0021 */
[----:B------:R-:W-:Y:S01]  /*8650*/  SHF.R.U32.HI R51, RZ, 0x10, R77 ;  /* 0x00000010ff337819 */ /* 0x000fe2000001164d */
[----:B------:R-:W-:Y:S01]  /*8660*/  IMAD.MOV.U32 R47, RZ, RZ, R35 ;  /* 0x000000ffff2f7224 */ /* 0x000fe200078e0023 */
[----:B---3--:R-:W-:Y:S01]  /*8670*/  MOV R33, R15 ;  /* 0x0000000f00217202 */ /* 0x008fe20000000f00 */
[----:B------:R-:W-:Y:S01]  /*8680*/  HADD2.F32 R50, -RZ, R163.H1_H1 ;  /* 0x300000a3ff327230 */ /* 0x000fe20000004100 */
[----:B------:R-:W-:Y:S01]  /*8690*/  SHF.R.U32.HI R49, RZ, 0x10, R65 ;  /* 0x00000010ff317819 */ /* 0x000fe20000011641 */
[----:B------:R-:W-:Y:S01]  /*86a0*/  HADD2.F32 R35, -RZ, R45.H0_H0 ;  /* 0x2000002dff237230 */ /* 0x000fe20000004100 */
[--C-:B------:R-:W-:Y:S01]  /*86b0*/  SHF.R.U64 R44, R78, 0x10, R79.reuse ;  /* 0x000000104e2c7819 */ /* 0x100fe2000000124f */
[----:B------:R-:W-:Y:S01]  /*86c0*/  HADD2.F32 R15, -RZ, R13.H0_H0 ;  /* 0x2000000dff0f7230 */ /* 0x000fe20000004100 */
[----:B------:R-:W-:Y:S01]  /*86d0*/  SHF.R.U32.HI R78, RZ, 0x10, R79 ;  /* 0x00000010ff4e7819 */ /* 0x000fe2000001164f */
[----:B------:R-:W-:-:S02]  /*86e0*/  HADD2.F32 R51, -RZ, R51.H0_H0 ;  /* 0x20000033ff337230 */ /* 0x000fc40000004100 */
[-C--:B------:R-:W-:Y:S01]  /*86f0*/  FMUL.FTZ R52, R35, R50.reuse ;  /* 0x0000003223347220 */ /* 0x080fe20000410000 */
[----:B------:R-:W-:Y:S02]  /*8700*/  HADD2.F32 R46, -RZ, R13.H1_H1 ;  /* 0x3000000dff2e7230 */ /* 0x000fe40000004100 */
[C---:B------:R-:W-:Y:S01]  /*8710*/  FMUL.FTZ R50, R15.reuse, R50 ;  /* 0x000000320f327220 */ /* 0x040fe20000410000 */
[----:B------:R-:W-:Y:S01]  /*8720*/  HADD2.F32 R48, -RZ, R159.H1_H1 ;  /* 0x3000009fff307230 */ /* 0x000fe20000004100 */
[--C-:B------:R-:W-:Y:S01]  /*8730*/  SHF.R.U64 R42, R66, 0x10, R67.reuse ;  /* 0x00000010422a7819 */ /* 0x100fe20000001243 */
[----:B------:R-:W-:Y:S02]  /*8740*/  HADD2.F32 R45, -RZ, R45.H1_H1 ;  /* 0x3000002dff2d7230 */ /* 0x000fe40000004100 */
[-C--:B------:R-:W-:Y:S01]  /*8750*/  FMUL.FTZ R54, R46, R51.reuse ;  /* 0x000000332e367220 */ /* 0x080fe20000410000 */
[----:B------:R-:W-:Y:S02]  /*8760*/  HADD2.F32 R49, -RZ, R49.H0_H0 ;  /* 0x20000031ff317230 */ /* 0x000fe40000004100 */
[-C--:B------:R-:W-:Y:S01]  /*8770*/  FFMA.FTZ R13, R15, R48.reuse, -R52 ;  /* 0x000000300f0d7223 */ /* 0x080fe20000010834 */
[----:B------:R-:W-:Y:S01]  /*8780*/  FFMA.FTZ R15, R35, R48, R50 ;  /* 0x00000030230f7223 */ /* 0x000fe20000010032 */
[C---:B------:R-:W-:Y:S01]  /*8790*/  FMUL.FTZ R53, R45.reuse, R51 ;  /* 0x000000332d357220 */ /* 0x040fe20000410000 */
[----:B------:R-:W-:Y:S01]  /*87a0*/  SHF.R.U32.HI R66, RZ, 0x10, R67 ;  /* 0x00000010ff427819 */ /* 0x000fe20000011643 */
[----:B------:R-:W-:Y:S01]  /*87b0*/  FFMA.FTZ R48, R45, R49, R54 ;  /* 0x000000312d307223 */ /* 0x000fe20000010036 */
[----:B------:R-:W-:Y:S01]  /*87c0*/  HADD2.F32 R54, -RZ, R161.H1_H1 ;  /* 0x300000a1ff367230 */ /* 0x000fe20000004100 */
[----:B0-----:R-:W-:Y:S01]  /*87d0*/  SHF.R.U64 R11, R64, 0x10, R65 ;  /* 0x00000010400b7819 */ /* 0x001fe20000001241 */
[----:B------:R-:W-:-:S02]  /*87e0*/  HADD2.F32 R45, -RZ, R47.H0_H0 ;  /* 0x2000002fff2d7230 */ /* 0x000fc40000004100 */
[----:B------:R-:W-:Y:S01]  /*87f0*/  FFMA.FTZ R46, R46, R49, -R53 ;  /* 0x000000312e2e7223 */ /* 0x000fe20000010835 */
[----:B------:R-:W-:Y:S01]  /*8800*/  HADD2.F32 R47, -RZ, R47.H1_H1 ;  /* 0x3000002fff2f7230 */ /* 0x000fe20000004100 */
[----:B------:R-:W-:Y:S01]  /*8810*/  SHF.R.U64 R43, R76, 0x10, R77 ;  /* 0x000000104c2b7819 */ /* 0x000fe2000000124d */
[--C-:B------:R-:W-:Y:S02]  /*8820*/  HADD2.F32 R35, -RZ, R33.reuse.H0_H0 ;  /* 0x20000021ff237230 */ /* 0x100fe40000004100 */
[-C--:B------:R-:W-:Y:S01]  /*8830*/  FMUL.FTZ R64, R45, R54.reuse ;  /* 0x000000362d407220 */ /* 0x080fe20000410000 */
        /* <DEDUP_REMOVED lines=8> */
[----:B------:R-:W-:Y:S02]  /*88c0*/  HADD2.F32 R11, -RZ, R11.H0_H0 ;  /* 0x2000000bff0b7230 */ /* 0x000fe40000004100 */
[-C--:B------:R-:W-:Y:S01]  /*88d0*/  FFMA.FTZ R33, R35, R52.reuse, -R64 ;  /* 0x0000003423217223 */ /* 0x080fe20000010840 */
[----:B------:R-:W-:Y:S01]  /*88e0*/  FFMA.FTZ R35, R45, R52, R54 ;  /* 0x000000342d237223 */ /* 0x000fe20000010036 */
[-C--:B------:R-:W-:Y:S01]  /*88f0*/  FFMA.FTZ R52, R47, R66.reuse, R78 ;  /* 0x000000422f347223 */ /* 0x080fe2000001004e */
[----:B------:R-:W-:Y:S02]  /*8900*/  HADD2.F32 R47, -RZ, R43.H0_H0 ;  /* 0x2000002bff2f7230 */ /* 0x000fe40000004100 */
[----:B------:R-:W-:Y:S01]  /*8910*/  FFMA.FTZ R50, R50, R66, -R49 ;  /* 0x0000004232327223 */ /* 0x000fe20000010831 */
[----:B------:R-:W-:-:S02]  /*8920*/  HADD2.F32 R45, -RZ, R32.H0_H0 ;  /* 0x20000020ff2d7230 */ /* 0x000fc40000004100 */
        /* <DEDUP_REMOVED lines=11> */
[C---:B------:R-:W-:Y:S01]  /*89e0*/  FMUL.FTZ R47, R12.reuse, R47 ;  /* 0x0000002f0c2f7220 */ /* 0x040fe20000410000 */
[----:B------:R-:W-:Y:S02]  /*89f0*/  HADD2.F32 R157, -RZ, R157.H0_H0 ;  /* 0x2000009dff9d7230 */ /* 0x000fe40000004100 */
[-C--:B------:R-:W-:Y:S01]  /*8a00*/  FFMA.FTZ R49, R12, R11.reuse, -R49 ;  /* 0x0000000b0c317223 */ /* 0x080fe20000010831 */
[-C--:B------:R-:W-:Y:S01]  /*8a10*/  FFMA.FTZ R64, R45, R54.reuse, R64 ;  /* 0x000000362d407223 */ /* 0x080fe20000010040 */
[----:B------:R-:W-:Y:S01]  /*8a20*/  FFMA.FTZ R47, R32, R11, R47 ;  /* 0x0000000b202f7223 */ /* 0x000fe2000001002f */
[----:B------:R-:W-:Y:S02]  /*8a30*/  HADD2.F32 R12, -RZ, R34.H0_H0 ;  /* 0x20000022ff0c7230 */ /* 0x000fe40000004100 */
[----:B------:R-:W-:Y:S01]  /*8a40*/  FFMA.FTZ R66, R43, R54, -R66 ;  /* 0x000000362b427223 */ /* 0x000fe20000010842 */
        /* <DEDUP_REMOVED lines=9> */
[----:B------:R-:W-:Y:S01]  /*8ae0*/  FMUL.FTZ R51, R34, R45 ;  /* 0x0000002d22337220 */ /* 0x000fe20000410000 */
[----:B------:R-:W-:Y:S01]  /*8af0*/  FFMA.FTZ R32, R11, R157, -R32 ;  /* 0x0000009d0b207223 */ /* 0x000fe20000010820 */
[----:B------:R-:W-:Y:S01]  /*8b00*/  FMUL.FTZ R45, R14, R45 ;  /* 0x0000002d0e2d7220 */ /* 0x000fe20000410000 */
[----:B------:R-:W-:Y:S01]  /*8b10*/  FFMA.FTZ R161, R12, R157, R161 ;  /* 0x0000009d0ca17223 */ /* 0x000fe200000100a1 */
[-C--:B------:R-:W-:Y:S01]  /*8b20*/  FFMA.FTZ R51, R14, R43.reuse, -R51 ;  /* 0x0000002b0e337223 */ /* 0x080fe20000010833 */
[----:B------:R-:W-:Y:S01]  /*8b30*/  F2FP.F16.F32.PACK_AB R12, R49, R66 ;  /* 0x00000042310c723e */ /* 0x000fe200000000ff */
[----:B------:R-:W-:Y:S01]  /*8b40*/  FFMA.FTZ R34, R34, R43, R45 ;  /* 0x0000002b22227223 */ /* 0x000fe2000001002d */
[----:B------:R-:W-:-:S02]  /*8b50*/  IMAD.MOV.U32 R15, RZ, RZ, R50 ;  /* 0x000000ffff0f7224 */ /* 0x000fc400078e0032 */
[----:B------:R-:W-:Y:S01]  /*8b60*/  F2FP.F16.F32.PACK_AB R14, R51, R32 ;  /* 0x00000020330e723e */ /* 0x000fe200000000ff */
[----:B------:R-:W-:Y:S01]  /*8b70*/  IMAD.MOV.U32 R32, RZ, RZ, R64 ;  /* 0x000000ffff207224 */ /* 0x000fe200078e0040 */
[----:B------:R-:W-:-:S07]  /*8b80*/  F2FP.F16.F32.PACK_AB R34, R34, R161 ;  /* 0x000000a12222723e */ /* 0x000fce00000000ff */
.L_x_4962:
[----:B------:R-:W-:Y:S05]  /*8b90*/  BSYNC B2 ;  /* 0x0000000000027941 */ /* 0x000fea0003800000 */
.L_x_4961:
[----:B---3--:R3:W-:Y:S04]  /*8ba0*/  ST.E.128 desc[UR60][R38.64], R12 ;  /* 0x0000000c26007985 */ /* 0x0087e8000c101d3c */
[----:B----4-:R3:W-:Y:S02]  /*8bb0*/  @!P3 ST.E.128 desc[UR60][R40.64], R32 ;  /* 0x000000202800b985 */ /* 0x0107e4000c101d3c */
.L_x_4960:
[----:B------:R-:W-:Y:S05]  /*8bc0*/  BSYNC B1 ;  /* 0x0000000000017941 */ /* 0x000fea0003800000 */
.L_x_4959:
[----:B------:R-:W-:Y:S01]  /*8bd0*/  ISETP.NE.AND P3, PT, R9, RZ, PT ;  /* 0x000000ff0900720c */ /* 0x000fe20003f65270 */
[----:B------:R-:W-:-:S12]  /*8be0*/  BSSY B1, `(.L_x_4963) ;  /* 0x0000077000017945 */ /* 0x000fd80003800000 */
[----:B------:R-:W-:Y:S05]  /*8bf0*/  @!P3 BRA `(.L_x_4964) ;  /* 0x0000000400d4b947 */ /* 0x000fea0003800000 */
[----:B---34-:R-:W3:Y:S01]  /*8c00*/  LDL R14, [R1+0x34] ;  /* 0x00003400010e7983 */ /* 0x018ee20000100800 */
[----:B0-----:R-:W-:Y:S01]  /*8c10*/  SEL R11, R121, R135, !P1 ;  /* 0x00000087790b7207 */ /* 0x001fe20004800000 */
[----:B------:R-:W-:Y:S01]  /*8c20*/  BSSY B2, `(.L_x_4965) ;  /* 0x0000070000027945 */ /* 0x000fe20003800000 */
[----:B------:R-:W-:Y:S02]  /*8c30*/  SHF.R.U32.HI R13, RZ, 0x3, R225 ;  /* 0x00000003ff0d7819 */ /* 0x000fe400000116e1 */
[----:B------:R-:W-:Y:S02]  /*8c40*/  SHF.R.S32.HI R12, RZ, 0x1f, R11 ;  /* 0x0000001fff0c7819 */ /* 0x000fe4000001140b */
[----:B------:R-:W-:Y:S02]  /*8c50*/  LEA R38, P3, R6, R36, 0x1 ;  /* 0x0000002406267211 */ /* 0x000fe400078608ff */
        /* <DEDUP_REMOVED lines=12> */
[----:B---3--:R-:W-:-:S05]  /*8d20*/  IMAD R12, R12, 0x1800, R14 ;  /* 0x000018000c0c7824 */ /* 0x008fca00078e020e */
        /* <DEDUP_REMOVED lines=8> */
[----:B---3--:R-:W-:Y:S01]  /*8db0*/  IMAD.MOV.U32 R45, RZ, RZ, R12 ;  /* 0x000000ffff2d7224 */ /* 0x008fe200078e000c */
[----:B------:R-:W-:Y:S01]  /*8dc0*/  SHF.R.U32.HI R50, RZ, 0x10, R73 ;  /* 0x00000010ff327819 */ /* 0x000fe20000011649 */
[----:B----4-:R-:W-:Y:S01]  /*8dd0*/  IMAD.MOV.U32 R12, RZ, RZ, R33 ;  /* 0x000000ffff0c7224 */ /* 0x010fe200078e0021 */
[----:B------:R-:W-:Y:S01]  /*8de0*/  MOV R46, R32 ;  /* 0x00000020002e7202 */ /* 0x000fe20000000f00 */
[----:B------:R-:W-:Y:S01]  /*8df0*/  IMAD.MOV.U32 R47, RZ, RZ, R35 ;  /* 0x000000ffff2f7224 */ /* 0x000fe200078e0023 */
[----:B------:R-:W-:Y:S01]  /*8e00*/  SHF.R.U32.HI R48, RZ, 0x10, R61 ;  /* 0x00000010ff307819 */ /* 0x000fe2000001163d */
[----:B------:R-:W-:Y:S01]  /*8e10*/  HADD2.F32 R51, -RZ, R153.H1_H1 ;  /* 0x30000099ff337230 */ /* 0x000fe20000004100 */
[--C-:B------:R-:W-:Y:S01]  /*8e20*/  SHF.R.U64 R42, R74, 0x10, R75.reuse ;  /* 0x000000104a2a7819 */ /* 0x100fe2000000124b */
[--C-:B------:R-:W-:Y:S01]  /*8e30*/  HADD2.F32 R32, -RZ, R12.reuse.H0_H0 ;  /* 0x2000000cff207230 */ /* 0x100fe20000004100 */
[----:B------:R-:W-:Y:S01]  /*8e40*/  SHF.R.U32.HI R74, RZ, 0x10, R75 ;  /* 0x00000010ff4a7819 */ /* 0x000fe2000001164b */
[----:B------:R-:W-:Y:S01]  /*8e50*/  HADD2.F32 R35, -RZ, R12.H1_H1 ;  /* 0x3000000cff237230 */ /* 0x000fe20000004100 */
[----:B0-----:R-:W-:Y:S01]  /*8e60*/  SHF.R.U64 R11, R62, 0x10, R63 ;  /* 0x000000103e0b7819 */ /* 0x001fe2000000123f */
        /* <DEDUP_REMOVED lines=17> */
[----:B------:R-:W-:-:S02]  /*8f80*/  HADD2.F32 R48, -RZ, R47.H0_H0 ;  /* 0x2000002fff307230 */ /* 0x000fc40000004100 */
[----:B------:R-:W-:Y:S01]  /*8f90*/  HADD2.F32 R47, -RZ, R47.H1_H1 ;  /* 0x3000002fff2f7230 */ /* 0x000fe20000004100 */
[----:B------:R-:W-:Y:S01]  /*8fa0*/  F2FP.F16.F32.PACK_AB R15, R15, R12 ;  /* 0x0000000c0f0f723e */ /* 0x000fe200000000ff */
[----:B------:R-:W-:Y:S02]  /*8fb0*/  HADD2.F32 R35, -RZ, R33.H0_H0 ;  /* 0x20000021ff237230 */ /* 0x000fe40000004100 */
[----:B------:R-:W-:Y:S02]  /*8fc0*/  HADD2.F32 R52, -RZ, R74.H0_H0 ;  /* 0x2000004aff347230 */ /* 0x000fe40000004100 */
[----:B------:R-:W-:Y:S02]  /*8fd0*/  HADD2.F32 R51, -RZ, R151.H1_H1 ;  /* 0x30000097ff337230 */ /* 0x000fe40000004100 */
[----:B------:R-:W-:Y:S02]  /*8fe0*/  HADD2.F32 R33, -RZ, R33.H1_H1 ;  /* 0x30000021ff217230 */ /* 0x000fe40000004100 */
[----:B------:R-:W-:Y:S01]  /*8ff0*/  FMUL.FTZ R60, R47, R52 ;  /* 0x000000342f3c7220 */ /* 0x000fe20000410000 */
[----:B------:R-:W-:-:S02]  /*9000*/  HADD2.F32 R49, -RZ, R146.H1_H1 ;  /* 0x30000092ff317230 */ /* 0x000fc40000004100 */
[-C--:B------:R-:W-:Y:S01]  /*9010*/  FMUL.FTZ R54, R48, R51.reuse ;  /* 0x0000003330367220 */ /* 0x080fe20000410000 */
[----:B------:R-:W-:Y:S02]  /*9020*/  HADD2.F32 R50, -RZ, R62.H0_H0 ;  /* 0x2000003eff327230 */ /* 0x000fe40000004100 */
[----:B------:R-:W-:Y:S01]  /*9030*/  FMUL.FTZ R52, R33, R52 ;  /* 0x0000003421347220 */ /* 0x000fe20000410000 */
[C---:B------:R-:W-:Y:S01]  /*9040*/  FMUL.FTZ R53, R35.reuse, R51 ;  /* 0x0000003323357220 */ /* 0x040fe20000410000 */
[----:B------:R-:W-:Y:S01]  /*9050*/  FFMA.FTZ R51, R35, R49, -R54 ;  /* 0x0000003123337223 */ /* 0x000fe20000010836 */
[----:B------:R-:W-:Y:S02]  /*9060*/  HADD2.F32 R35, -RZ, R46.H0_H0 ;  /* 0x2000002eff237230 */ /* 0x000fe40000004100 */
[-C--:B------:R-:W-:Y:S01]  /*9070*/  FFMA.FTZ R60, R33, R50.reuse, -R60 ;  /* 0x00000032213c7223 */ /* 0x080fe2000001083c */
[----:B------:R-:W-:Y:S01]  /*9080*/  FFMA.FTZ R62, R47, R50, R52 ;  /* 0x000000322f3e7223 */ /* 0x000fe20000010034 */
[----:B------:R-:W-:-:S02]  /*9090*/  HADD2.F32 R50, -RZ, R153.H0_H0 ;  /* 0x20000099ff327230 */ /* 0x000fc40000004100 */
[----:B------:R-:W-:Y:S01]  /*90a0*/  FFMA.FTZ R53, R48, R49, R53 ;  /* 0x0000003130357223 */ /* 0x000fe20000010035 */
[--C-:B------:R-:W-:Y:S01]  /*90b0*/  HADD2.F32 R33, -RZ, R45.reuse.H0_H0 ;  /* 0x2000002dff217230 */ /* 0x100fe20000004100 */
[----:B------:R-:W-:Y:S01]  /*90c0*/  F2FP.F16.F32.PACK_AB R51, R60, R51 ;  /* 0x000000333c33723e */ /* 0x000fe200000000ff */
[----:B------:R-:W-:Y:S02]  /*90d0*/  HADD2.F32 R44, -RZ, R44.H0_H0 ;  /* 0x2000002cff2c7230 */ /* 0x000fe40000004100 */
[-C--:B------:R-:W-:Y:S01]  /*90e0*/  FMUL.FTZ R52, R35, R50.reuse ;  /* 0x0000003223347220 */ /* 0x080fe20000410000 */
[----:B------:R-:W-:Y:S02]  /*90f0*/  HADD2.F32 R46, -RZ, R46.H1_H1 ;  /* 0x3000002eff2e7230 */ /* 0x000fe40000004100 */
[----:B------:R-:W-:Y:S01]  /*9100*/  FMUL.FTZ R50, R33, R50 ;  /* 0x0000003221327220 */ /* 0x000fe20000410000 */
[----:B------:R-:W-:Y:S02]  /*9110*/  HADD2.F32 R45, -RZ, R45.H1_H1 ;  /* 0x3000002dff2d7230 */ /* 0x000fe40000004100 */
[----:B------:R-:W-:-:S02]  /*9120*/  HADD2.F32 R48, -RZ, R147.H0_H0 ;  /* 0x20000093ff307230 */ /* 0x000fc40000004100 */
[CC--:B------:R-:W-:Y:S01]  /*9130*/  FMUL.FTZ R54, R46.reuse, R44.reuse ;  /* 0x0000002c2e367220 */ /* 0x0c0fe20000410000 */
[----:B------:R-:W-:Y:S02]  /*9140*/  HADD2.F32 R43, -RZ, R43.H0_H0 ;  /* 0x2000002bff2b7230 */ /* 0x000fe40000004100 */
[----:B------:R-:W-:Y:S01]  /*9150*/  FMUL.FTZ R47, R45, R44 ;  /* 0x0000002c2d2f7220 */ /* 0x000fe20000410000 */
[----:B------:R-:W-:Y:S02]  /*9160*/  HADD2.F32 R44, -RZ, R151.H0_H0 ;  /* 0x20000097ff2c7230 */ /* 0x000fe40000004100 */
[-C--:B------:R-:W-:Y:S01]  /*9170*/  FFMA.FTZ R50, R35, R48.reuse, R50 ;  /* 0x0000003023327223 */ /* 0x080fe20000010032 */
[----:B------:R-:W-:Y:S01]  /*9180*/  FFMA.FTZ R52, R33, R48, -R52 ;  /* 0x0000003021347223 */ /* 0x000fe20000010834 */
[-C--:B------:R-:W-:Y:S01]  /*9190*/  FFMA.FTZ R45, R45, R43.reuse, -R54 ;  /* 0x0000002b2d2d7223 */ /* 0x080fe20000010836 */
[----:B------:R-:W-:Y:S01]  /*91a0*/  FFMA.FTZ R47, R46, R43, R47 ;  /* 0x0000002b2e2f7223 */ /* 0x000fe2000001002f */
[----:B------:R-:W-:-:S02]  /*91b0*/  HADD2.F32 R35, -RZ, R34.H0_H0 ;  /* 0x20000022ff237230 */ /* 0x000fc40000004100 */
        /* <DEDUP_REMOVED lines=10> */
[C---:B------:R-:W-:Y:S01]  /*9260*/  FMUL.FTZ R43, R14.reuse, R43 ;  /* 0x0000002b0e2b7220 */ /* 0x040fe20000410000 */
        /* <DEDUP_REMOVED lines=11> */
.L_x_4966:
[----:B------:R-:W-:Y:S05]  /*9320*/  BSYNC B2 ;  /* 0x0000000000027941 */ /* 0x000fea0003800000 */
.L_x_4965:
[----:B---3--:R3:W-:Y:S04]  /*9330*/  ST.E.128 desc[UR60][R38.64], R12 ;  /* 0x0000000c26007985 */ /* 0x0087e8000c101d3c */
[----:B----4-:R3:W-:Y:S02]  /*9340*/  @!P3 ST.E.128 desc[UR60][R40.64], R32 ;  /* 0x000000202800b985 */ /* 0x0107e4000c101d3c */
.L_x_4964:
[----:B------:R-:W-:Y:S05]  /*9350*/  BSYNC B1 ;  /* 0x0000000000017941 */ /* 0x000fea0003800000 */
.L_x_4963:
[----:B------:R-:W-:-:S13]  /*9360*/  ISETP.NE.AND P3, PT, R10, RZ, PT ;  /* 0x000000ff0a00720c */ /* 0x000fda0003f65270 */
[----:B------:R-:W-:Y:S05]  /*9370*/  @!P3 BRA `(.L_x_4915) ;  /* 0x0000000c00bcb947 */ /* 0x000fea0003800000 */
[----:B---34-:R-:W3:Y:S01]  /*9380*/  LDL R14, [R1+0x34] ;  /* 0x00003400010e7983 */ /* 0x018ee20000100800 */
[----:B------:R-:W-:Y:S01]  /*9390*/  LOP3.LUT P4, RZ, R22, 0x1, RZ, 0xc0, !PT ;  /* 0x0000000116ff7812 */ /* 0x000fe2000788c0ff */
[----:B------:R-:W-:Y:S01]  /*93a0*/  BSSY B1, `(.L_x_4967) ;  /* 0x000006f000017945 */ /* 0x000fe20003800000 */
[----:B------:R-:W-:Y:S02]  /*93b0*/  SHF.R.U32.HI R13, RZ, 0x3, R225 ;  /* 0x00000003ff0d7819 */ /* 0x000fe400000116e1 */
[----:B------:R-:W-:Y:S02]  /*93c0*/  SEL R135, R121, R135, !P4 ;  /* 0x0000008779877207 */ /* 0x000fe40006000000 */
[C---:B0-----:R-:W-:Y:S02]  /*93d0*/  LEA R38, P3, R7.reuse, R36, 0x1 ;  /* 0x0000002407267211 */ /* 0x041fe400078608ff */
[----:B------:R-:W-:Y:S02]  /*93e0*/  SHF.R.S32.HI R12, RZ, 0x1f, R135 ;  /* 0x0000001fff0c7819 */ /* 0x000fe40000011487 */
[----:B------:R-:W-:-:S02]  /*93f0*/  LEA.HI.X R39, R7, R37, R108, 0x1, P3 ;  /* 0x0000002507277211 */ /* 0x000fc400018f0c6c */
[----:B------:R-:W-:Y:S02]  /*9400*/  LEA.HI R135, R12, R135, RZ, 0x4 ;  /* 0x000000870c877211 */ /* 0x000fe400078f20ff */
[----:B------:R-:W-:Y:S02]  /*9410*/  ISETP.GE.AND P3, PT, R196, R120, PT ;  /* 0x00000078c400720c */ /* 0x000fe40003f66270 */
[----:B------:R-:W-:-:S04]  /*9420*/  LEA.HI.SX32 R135, R135, R112, 0x1c ;  /* 0x0000007087877211 */ /* 0x000fc800078fe2ff */
[----:B------:R-:W-:Y:S02]  /*9430*/  SHF.R.S32.HI R12, RZ, 0x1f, R135 ;  /* 0x0000001fff0c7819 */ /* 0x000fe40000011487 */
[----:B------:R-:W-:Y:S02]  /*9440*/  SHF.L.U32 R40, R135, 0x3, RZ ;  /* 0x0000000387287819 */ /* 0x000fe400000006ff */
[----:B------:R-:W-:Y:S02]  /*9450*/  LEA.HI R12, R12, R135, RZ, 0x3 ;  /* 0x000000870c0c7211 */ /* 0x000fe400078f18ff */
[----:B------:R-:W-:Y:S02]  /*9460*/  LOP3.LUT R11, R225, 0x38, R40, 0xf8, !PT ;  /* 0x00000038e10b7812 */ /* 0x000fe400078ef828 */
[----:B------:R-:W-:Y:S02]  /*9470*/  SHF.R.S32.HI R12, RZ, 0x3, R12 ;  /* 0x00000003ff0c7819 */ /* 0x000fe4000001140c */
[----:B------:R-:W-:-:S03]  /*9480*/  LOP3.LUT R11, R11, R13, RZ, 0x3c, !PT ;  /* 0x0000000d0b0b7212 */ /* 0x000fc600078e3cff */
[----:B---3--:R-:W-:-:S04]  /*9490*/  IMAD R12, R12, 0x1800, R14 ;  /* 0x000018000c0c7824 */ /* 0x008fc800078e020e */
        /* <DEDUP_REMOVED lines=10> */
[----:B---3--:R-:W-:Y:S01]  /*9540*/  MOV R32, R14 ;  /* 0x0000000e00207202 */ /* 0x008fe20000000f00 */
[----:B------:R-:W-:Y:S01]  /*9550*/  IMAD.MOV.U32 R42, RZ, RZ, R34 ;  /* 0x000000ffff2a7224 */ /* 0x000fe200078e0022 */
[----:B------:R-:W-:Y:S01]  /*9560*/  SHF.R.U32.HI R44, RZ, 0x10, R57 ;  /* 0x00000010ff2c7819 */ /* 0x000fe20000011639 */
[----:B------:R-:W-:Y:S01]  /*9570*/  HADD2.F32 R45, -RZ, R145.H1_H1 ;  /* 0x30000091ff2d7230 */ /* 0x000fe20000004100 */
[--C-:B------:R-:W-:Y:S01]  /*9580*/  SHF.R.U64 R51, R70, 0x10, R71.reuse ;  /* 0x0000001046337819 */ /* 0x100fe20000001247 */
[----:B------:R-:W-:Y:S01]  /*9590*/  HADD2.F32 R34, -RZ, R33.H0_H0 ;  /* 0x20000021ff227230 */ /* 0x000fe20000004100 */
[----:B------:R-:W-:Y:S01]  /*95a0*/  SHF.R.U32.HI R70, RZ, 0x10, R71 ;  /* 0x00000010ff467819 */ /* 0x000fe20000011647 */
[----:B------:R-:W-:Y:S01]  /*95b0*/  HADD2.F32 R14, -RZ, R13.H0_H0 ;  /* 0x2000000dff0e7230 */ /* 0x000fe20000004100 */
[----:B0-----:R-:W-:Y:S01]  /*95c0*/  SHF.R.U64 R11, R58, 0x10, R59 ;  /* 0x000000103a0b7819 */ /* 0x001fe2000000123b */
[----:B------:R-:W-:-:S02]  /*95d0*/  HADD2.F32 R33, -RZ, R33.H1_H1 ;  /* 0x30000021ff217230 */ /* 0x000fc40000004100 */
[-C--:B------:R-:W-:Y:S01]  /*95e0*/  FMUL.FTZ R47, R34, R45.reuse ;  /* 0x0000002d222f7220 */ /* 0x080fe20000410000 */
[----:B------:R-:W-:Y:S02]  /*95f0*/  HADD2.F32 R46, -RZ, R46.H0_H0 ;  /* 0x2000002eff2e7230 */ /* 0x000fe40000004100 */
        /* <DEDUP_REMOVED lines=9> */
[----:B------:R-:W-:-:S02]  /*9690*/  HADD2.F32 R43, -RZ, R144.H1_H1 ;  /* 0x30000090ff2b7230 */ /* 0x000fc40000004100 */
[-C--:B------:R-:W-:Y:S01]  /*96a0*/  FFMA.FTZ R48, R13, R44.reuse, -R48 ;  /* 0x0000002c0d307223 */ /* 0x080fe20000010830 */
[----:B------:R-:W-:Y:S02]  /*96b0*/  HADD2.F32 R14, -RZ, R35.H0_H0 ;  /* 0x20000023ff0e7230 */ /* 0x000fe40000004100 */
[----:B------:R-:W-:Y:S01]  /*96c0*/  FFMA.FTZ R46, R33, R44, R46 ;  /* 0x0000002c212e7223 */ /* 0x000fe2000001002e */
[----:B------:R-:W-:Y:S01]  /*96d0*/  HADD2.F32 R13, -RZ, R15.H0_H0 ;  /* 0x2000000fff0d7230 */ /* 0x000fe20000004100 */
[----:B------:R-:W-:Y:S01]  /*96e0*/  SHF.R.U64 R53, R68, 0x10, R69 ;  /* 0x0000001044357819 */ /* 0x000fe20000001245 */
[----:B------:R-:W-:Y:S02]  /*96f0*/  HADD2.F32 R33, -RZ, R142.H1_H1 ;  /* 0x3000008eff217230 */ /* 0x000fe40000004100 */
[-C--:B------:R-:W-:Y:S01]  /*9700*/  FMUL.FTZ R50, R14, R43.reuse ;  /* 0x0000002b0e327220 */ /* 0x080fe20000410000 */
[----:B------:R-:W-:Y:S02]  /*9710*/  HADD2.F32 R35, -RZ, R35.H1_H1 ;  /* 0x30000023ff237230 */ /* 0x000fe40000004100 */
[----:B------:R-:W-:Y:S01]  /*9720*/  FMUL.FTZ R43, R13, R43 ;  /* 0x0000002b0d2b7220 */ /* 0x000fe20000410000 */
[----:B------:R-:W-:-:S02]  /*9730*/  HADD2.F32 R44, -RZ, R70.H0_H0 ;  /* 0x20000046ff2c7230 */ /* 0x000fc40000004100 */
[-C--:B------:R-:W-:Y:S01]  /*9740*/  FFMA.FTZ R50, R13, R33.reuse, -R50 ;  /* 0x000000210d327223 */ /* 0x080fe20000010832 */
[----:B------:R-:W-:Y:S02]  /*9750*/  HADD2.F32 R15, -RZ, R15.H1_H1 ;  /* 0x3000000fff0f7230 */ /* 0x000fe40000004100 */
[----:B------:R-:W-:Y:S01]  /*9760*/  FFMA.FTZ R43, R14, R33, R43 ;  /* 0x000000210e2b7223 */ /* 0x000fe2000001002b */
[----:B------:R-:W-:Y:S02]  /*9770*/  HADD2.F32 R34, -RZ, R58.H0_H0 ;  /* 0x2000003aff227230 */ /* 0x000fe40000004100 */
[-C--:B------:R-:W-:Y:S01]  /*9780*/  FMUL.FTZ R52, R35, R44.reuse ;  /* 0x0000002c23347220 */ /* 0x080fe20000410000 */
[----:B------:R-:W-:Y:S01]  /*9790*/  SHF.R.U64 R54, R56, 0x10, R57 ;  /* 0x0000001038367819 */ /* 0x000fe20000001239 */
[C---:B------:R-:W-:Y:S01]  /*97a0*/  FMUL.FTZ R44, R15.reuse, R44 ;  /* 0x0000002c0f2c7220 */ /* 0x040fe20000410000 */
[----:B------:R-:W-:Y:S02]  /*97b0*/  HADD2.F32 R145, -RZ, R145.H0_H0 ;  /* 0x20000091ff917230 */ /* 0x000fe40000004100 */
[----:B------:R-:W-:Y:S01]  /*97c0*/  FFMA.FTZ R49, R15, R34, -R52 ;  /* 0x000000220f317223 */ /* 0x000fe20000010834 */
        /* <DEDUP_REMOVED lines=13> */
[C---:B------:R-:W-:Y:S01]  /*98a0*/  FMUL.FTZ R44, R12.reuse, R33 ;  /* 0x000000210c2c7220 */ /* 0x040fe20000410000 */
[----:B------:R-:W-:Y:S02]  /*98b0*/  HADD2.F32 R144, -RZ, R144.H0_H0 ;  /* 0x20000090ff907230 */ /* 0x000fe40000004100 */
[----:B------:R-:W-:Y:S01]  /*98c0*/  FFMA.FTZ R34, R13, R143, -R34 ;  /* 0x0000008f0d227223 */ /* 0x000fe20000010822 */
[----:B------:R-:W-:Y:S02]  /*98d0*/  HADD2.F32 R13, -RZ, R42.H0_H0 ;  /* 0x2000002aff0d7230 */ /* 0x000fe40000004100 */
[-C--:B------:R-:W-:Y:S01]  /*98e0*/  FFMA.FTZ R35, R12, R15.reuse, -R35 ;  /* 0x0000000f0c237223 */ /* 0x080fe20000010823 */
[----:B------:R-:W-:Y:S01]  /*98f0*/  FFMA.FTZ R44, R41, R15, R44 ;  /* 0x0000000f292c7223 */ /* 0x000fe2000001002c */
[----:B------:R-:W-:-:S02]  /*9900*/  HADD2.F32 R15, -RZ, R51.H0_H0 ;  /* 0x20000033ff0f7230 */ /* 0x000fc40000004100 */
[----:B------:R-:W-:Y:S01]  /*9910*/  FFMA.FTZ R145, R14, R143, R145 ;  /* 0x0000008f0e917223 */ /* 0x000fe20000010091 */
[----:B------:R-:W-:Y:S02]  /*9920*/  HADD2.F32 R12, -RZ, R32.H0_H0 ;  /* 0x20000020ff0c7230 */ /* 0x000fe40000004100 */
[-C--:B------:R-:W-:Y:S01]  /*9930*/  FMUL.FTZ R33, R13, R144.reuse ;  /* 0x000000900d217220 */ /* 0x080fe20000410000 */
[----:B------:R-:W-:Y:S01]  /*9940*/  HADD2.F32 R42, -RZ, R42.H1_H1 ;  /* 0x3000002aff2a7230 */ /* 0x000fe20000004100 */
[----:B------:R-:W-:Y:S01]  /*9950*/  F2FP.F16.F32.PACK_AB R43, R52, R43 ;  /* 0x0000002b342b723e */ /* 0x000fe200000000ff */
[----:B------:R-:W-:Y:S02]  /*9960*/  HADD2.F32 R32, -RZ, R32.H1_H1 ;  /* 0x30000020ff207230 */ /* 0x000fe40000004100 */
[----:B------:R-:W-:Y:S01]  /*9970*/  FMUL.FTZ R144, R12, R144 ;  /* 0x000000900c907220 */ /* 0x000fe20000410000 */
[----:B------:R-:W-:Y:S02]  /*9980*/  HADD2.F32 R142, -RZ, R142.H0_H0 ;  /* 0x2000008eff8e7230 */ /* 0x000fe40000004100 */
[----:B------:R-:W-:Y:S01]  /*9990*/  FMUL.FTZ R41, R42, R15 ;  /* 0x0000000f2a297220 */ /* 0x000fe20000410000 */
[----:B------:R-:W-:-:S02]  /*99a0*/  HADD2.F32 R11, -RZ, R11.H0_H0 ;  /* 0x2000000bff0b7230 */ /* 0x000fc40000004100 */
[----:B------:R-:W-:Y:S01]  /*99b0*/  FMUL.FTZ R15, R32, R15 ;  /* 0x0000000f200f7220 */ /* 0x000fe20000410000 */
[----:B------:R-:W-:Y:S01]  /*99c0*/  F2FP.F16.F32.PACK_AB R44, R44, R145 ;  /* 0x000000912c2c723e */ /* 0x000fe200000000ff */
[-C--:B------:R-:W-:Y:S01]  /*99d0*/  FFMA.FTZ R33, R12, R142.reuse, -R33 ;  /* 0x0000008e0c217223 */ /* 0x080fe20000010821 */
[----:B------:R-:W-:Y:S01]  /*99e0*/  FFMA.FTZ R144, R13, R142, R144 ;  /* 0x0000008e0d907223 */ /* 0x000fe20000010090 */
[-C--:B------:R-:W-:Y:S01]  /*99f0*/  FFMA.FTZ R32, R32, R11.reuse, -R41 ;  /* 0x0000000b20207223 */ /* 0x080fe20000010829 */
[----:B------:R-:W-:Y:S01]  /*9a00*/  FFMA.FTZ R15, R42, R11, R15 ;  /* 0x0000000b2a0f7223 */ /* 0x000fe2000001000f */
[----:B------:R-:W-:Y:S02]  /*9a10*/  F2FP.F16.F32.PACK_AB R12, R35, R34 ;  /* 0x00000022230c723e */ /* 0x000fe400000000ff */
[----:B------:R-:W-:Y:S02]  /*9a20*/  F2FP.F16.F32.PACK_AB R13, R48, R47 ;  /* 0x0000002f300d723e */ /* 0x000fe400000000ff */
[----:B------:R-:W-:Y:S01]  /*9a30*/  F2FP.F16.F32.PACK_AB R14, R32, R33 ;  /* 0x00000021200e723e */ /* 0x000fe200000000ff */
[----:B------:R-:W-:Y:S01]  /*9a40*/  IMAD.MOV.U32 R32, RZ, RZ, R44 ;  /* 0x000000ffff207224 */ /* 0x000fe200078e002c */
[----:B------:R-:W-:Y:S01]  /*9a50*/  F2FP.F16.F32.PACK_AB R34, R15, R144 ;  /* 0x000000900f22723e */ /* 0x000fe200000000ff */
[----:B------:R-:W-:Y:S01]  /*9a60*/  IMAD.MOV.U32 R33, RZ, RZ, R45 ;  /* 0x000000ffff217224 */ /* 0x000fe200078e002d */
[----:B------:R-:W-:Y:S01]  /*9a70*/  MOV R35, R43 ;  /* 0x0000002b00237202 */ /* 0x000fe20000000f00 */
[----:B------:R-:W-:-:S07]  /*9a80*/  IMAD.MOV.U32 R15, RZ, RZ, R49 ;  /* 0x000000ffff0f7224 */ /* 0x000fce00078e0031 */
.L_x_4968:
[----:B------:R-:W-:Y:S05]  /*9a90*/  BSYNC B1 ;  /* 0x0000000000017941 */ /* 0x000fea0003800000 */
.L_x_4967:
[----:B---3--:R3:W-:Y:S01]  /*9aa0*/  ST.E.128 desc[UR60][R38.64], R12 ;  /* 0x0000000c26007985 */ /* 0x0087e2000c101d3c */
[----:B------:R-:W-:-:S13]  /*9ab0*/  ISETP.GE.AND P3, PT, R40, R131, PT ;  /* 0x000000832800720c */ /* 0x000fda0003f66270 */
[----:B------:R-:W-:Y:S05]  /*9ac0*/  @P3 BRA `(.L_x_4915) ;  /* 0x0000000400e83947 */ /* 0x000fea0003800000 */
[----:B------:R-:W-:-:S05]  /*9ad0*/  IMAD.WIDE R36, R40, 0x2, R36 ;  /* 0x0000000228247825 */ /* 0x000fca00078e0224 */
[----:B----4-:R4:W-:Y:S01]  /*9ae0*/  ST.E.128 desc[UR60][R36.64], R32 ;  /* 0x0000002024007985 */ /* 0x0109e2000c101d3c */
[----:B------:R-:W-:Y:S05]  /*9af0*/  BRA `(.L_x_4915) ;  /* 0x0000000400dc7947 */ /* 0x000fea0003800000 */
.L_x_4880:
[----:B------:R-:W2:Y:S02]  /*9b00*/  LDL R11, [R1+0x38] ;  /* 0x00003800010b7983 */ /* 0x000ea40000100800 */
[----:B--2---:R-:W-:-:S13]  /*9b10*/  R2UR UR4, R11 ;  /* 0x000000000b0472ca */ /* 0x004fda00000e0000 */
[----:B------:R-:W-:-:S06]  /*9b20*/  UISETP.NE.AND UP0, UPT, UR4, 0x3, UPT ;  /* 0x000000030400788c */ /* 0x000fcc000bf05270 */
[----:B------:R-:W-:-:S13]  /*9b30*/  PLOP3.LUT P2, PT, PT, PT, UP0, 0x80, 0x0 ;  /* 0x000000000000781c */ /* 0x000fda0003f4f008 */
[----:B------:R-:W-:Y:S05]  /*9b40*/  @!P2 BRA `(.L_x_4969) ;  /* 0x000000000004a947 */ /* 0x000fea0003800000 */
[----:B------:R-:W-:Y:S01]  /*9b50*/  BPT.TRAP 0x1 ;  /* 0x000000040000795c */ /* 0x000fe20000300000 */
.L_x_4969:
[----:B------:R-:W-:Y:S01]  /*9b60*/  IMAD R87, R18, 0x8, R2 ;  /* 0x0000000812577824 */ /* 0x000fe200078e0202 */
[----:B------:R-:W-:Y:S01]  /*9b70*/  SHF.L.U32 R88, R219, 0x1f, RZ ;  /* 0x0000001fdb587819 */ /* 0x000fe200000006ff */
[----:B------:R-:W-:Y:S01]  /*9b80*/  BSSY B1, `(.L_x_4970) ;  /* 0x0000004000017945 */ /* 0x000fe20003800000 */
[----:B------:R-:W-:Y:S02]  /*9b90*/  SHF.R.S32.HI R84, RZ, 0x1f, R28 ;  /* 0x0000001fff547819 */ /* 0x000fe4000001141c */
[----:B------:R-:W0:Y:S02]  /*9ba0*/  SYNCS.PHASECHK.TRANS64.TRYWAIT P3, [R87+URZ+0x30890], R88 ;  /* 0x03089058570075a7 */ /* 0x000e24000806017f */
[----:B0-----:R-:W-:Y:S05]  /*9bb0*/  @!P3 BRA `(.L_x_4971) ;  /* 0x000002180054b947 */ /* 0x001fea0003800000 */
.L_x_5322:
[----:B------:R-:W-:Y:S05]  /*9bc0*/  BSYNC B1 ;  /* 0x0000000000017941 */ /* 0x000fea0003800000 */
.L_x_4970:
        /* <DEDUP_REMOVED lines=27> */
.L_x_5326:
        /* <DEDUP_REMOVED lines=16> */
[----:B------:R-:W-:Y:S02]  /*9e80*/  @!P5 IMAD.SHL.U32 R11, R201, 0x8, RZ ;  /* 0x00000008c90bd824 */ /* 0x000fe400078e00ff */
[----:B--2---:R-:W-:Y:S02]  /*9e90*/  @!P5 IMAD.MOV.U32 R36, RZ, RZ, R38 ;  /* 0x000000ffff24d224 */ /* 0x004fe400078e0026 */
[----:B------:R-:W-:Y:S02]  /*9ea0*/  @!P5 IMAD.MOV.U32 R37, RZ, RZ, R39 ;  /* 0x000000ffff25d224 */ /* 0x000fe400078e0027 */
[----:B------:R-:W-:-:S05]  /*9eb0*/  @!P5 IMAD.WIDE R36, R11, 0x2, R36 ;  /* 0x000000020b24d825 */ /* 0x000fca00078e0224 */
[----:B---3--:R2:W-:Y:S01]  /*9ec0*/  @!P5 ST.E.128 desc[UR60][R36.64], R12 ;  /* 0x0000000c2400d985 */ /* 0x0085e2000c101d3c */
[----:B------:R-:W-:-:S13]  /*9ed0*/  ISETP.GE.AND P5, PT, R196, UR4, PT ;  /* 0x00000004c4007c0c */ /* 0x000fda000bfa6270 */
[----:B------:R-:W3:Y:S01]  /*9ee0*/  @!P5 LDS.128 R12, [R29+0x21000] ;  /* 0x021000001d0cd984 */ /* 0x000ee20000000c00 */
[----:B------:R-:W-:Y:S01]  /*9ef0*/  @!P5 IMAD.SHL.U32 R11, R202, 0x8, RZ ;  /* 0x00000008ca0bd824 */ /* 0x000fe200078e00ff */
[----:B--2---:R-:W-:Y:S01]  /*9f00*/  @!P5 MOV R36, R38 ;  /* 0x000000260024d202 */ /* 0x004fe20000000f00 */
[----:B------:R-:W-:-:S04]  /*9f10*/  @!P5 IMAD.MOV.U32 R37, RZ, RZ, R39 ;  /* 0x000000ffff25d224 */ /* 0x000fc800078e0027 */
        /* <DEDUP_REMOVED lines=11> */
.L_x_4974:
[----:B------:R-:W-:Y:S05]  /*9fd0*/  BSYNC B1 ;  /* 0x0000000000017941 */ /* 0x000fea0003800000 */
.L_x_4973:
[----:B------:R-:W-:-:S03]  /*9fe0*/  UMOV UR4, 0xffffffff ;  /* 0xffffffff00047882 */ /* 0x000fc60000000000 */
[----:B------:R-:W-:Y:S05]  /*9ff0*/  BRA.DIV UR4, `(.L_x_4975) ;  /* 0x0000021604a47947 */ /* 0x000fea000b800000 */
[----:B--2---:R2:W0:Y:S04]  /*a000*/  SHFL.IDX PT, R39, R41, 0x1, 0x1c1f ;  /* 0x003c1f0029277f89 */ /* 0x00442800000e0000 */
[----:B---3--:R2:W3:Y:S02]  /*a010*/  SHFL.IDX PT, R38, R40, 0x1, 0x1c1f ;  /* 0x003c1f0028267f89 */ /* 0x0084e400000e0000 */
.L_x_5330:
        /* <DEDUP_REMOVED lines=37> */
.L_x_4915:
[----:B------:R-:W-:Y:S05]  /*a270*/  BSYNC B0 ;  /* 0x0000000000007941 */ /* 0x000fea0003800000 */
.L_x_4879:
        /* <DEDUP_REMOVED lines=17> */
.L_x_4977:
[----:B------:R-:W-:Y:S05]  /*a390*/  BSYNC B0 ;  /* 0x0000000000007941 */ /* 0x000fea0003800000 */
.L_x_4976:
[----:B------:R-:W5:Y:S01]  /*a3a0*/  SYNCS.PHASECHK.TRANS64.TRYWAIT P2, [R87+URZ+0x308b0], R88 ;  /* 0x0308b058570075a7 */ /* 0x000f62000804017f */
[----:B------:R-:W-:Y:S04]  /*a3b0*/  BSSY B0, `(.L_x_4978) ;  /* 0x0000002000007945 */ /* 0x000fe80003800000 */
[----:B-----5:R-:W-:Y:S05]  /*a3c0*/  @!P2 BRA `(.L_x_4979) ;  /* 0x0000021000fca947 */ /* 0x020fea0003800000 */
.L_x_5331:
[----:B------:R-:W-:Y:S05]  /*a3d0*/  BSYNC B0 ;  /* 0x0000000000007941 */ /* 0x000fea0003800000 */
.L_x_4978:
[----:B------:R-:W-:Y:S01]  /*a3e0*/  ULDC.64 UR4, c[0x0][0x328] ;  /* 0x0000ca0000047ab9 */ /* 0x000fe20000000a00 */
[----:B------:R-:W-:Y:S01]  /*a3f0*/  IMAD.IADD R86, R86, 0x1, -R218 ;  /* 0x0000000156567824 */ /* 0x000fe200078e0ada */
[----:B------:R-:W-:Y:S01]  /*a400*/  BSSY B0, `(.L_x_4980) ;  /* 0x0000037000007945 */ /* 0x000fe20003800000 */
[----:B0-----:R-:W-:Y:S02]  /*a410*/  IMAD R11, R84, UR4, RZ ;  /* 0x00000004540b7c24 */ /* 0x001fe4000f8e02ff */
[----:B---34-:R-:W-:-:S04]  /*a420*/  IMAD.WIDE.U32 R12, R28, UR4, RZ ;  /* 0x000000041c0c7c25 */ /* 0x018fc8000f8e00ff */
        /* <DEDUP_REMOVED lines=15> */
[----:B------:R0:W3:Y:S01]  /*a520*/  SHFL.IDX PT, R36, R27, RZ, 0x1c1f ;  /* 0x001c1fff1b247589 */ /* 0x0000e200000e0000 */
[----:B------:R-:W-:-:S03]  /*a530*/  ISETP.GE.AND P2, PT, R86, 0x1, PT ;  /* 0x000000015600780c */ /* 0x000fc60003f46270 */
[----:B------:R0:W4:Y:S10]  /*a540*/  SHFL.IDX PT, R37, R11, RZ, 0x1c1f ;  /* 0x001c1fff0b257589 */ /* 0x00013400000e0000 */
[----:B0-----:R-:W-:Y:S05]  /*a550*/  @!P2 BRA `(.L_x_4981) ;  /* 0x000000000084a947 */ /* 0x001fea0003800000 */
[----:B------:R-:W-:Y:S02]  /*a560*/  ULDC UR4, c[0x0][0x2f4] ;  /* 0x0000bd0000047ab9 */ /* 0x000fe40000000800 */
[----:B------:R-:W-:Y:S02]  /*a570*/  ISETP.GE.AND P5, PT, R16, UR4, PT ;  /* 0x0000000410007c0c */ /* 0x000fe4000bfa6270 */
[----:B------:R-:W-:-:S11]  /*a580*/  ISETP.GE.AND P4, PT, R23, UR4, PT ;  /* 0x0000000417007c0c */ /* 0x000fd6000bf86270 */
[----:B------:R-:W0:Y:S01]  /*a590*/  @!P5 LDS.128 R12, [R29] ;  /* 0x000000001d0cd984 */ /* 0x000e220000000c00 */
[----:B---3--:R-:W-:-:S04]  /*a5a0*/  @!P5 LEA R38, P2, R16, R36, 0x1 ;  /* 0x000000241026d211 */ /* 0x008fc800078408ff */
[----:B----4-:R-:W-:Y:S02]  /*a5b0*/  @!P5 LEA.HI.X R39, R16, R37, R17, 0x1, P2 ;  /* 0x000000251027d211 */ /* 0x010fe400010f0c11 */
[----:B------:R-:W-:-:S04]  /*a5c0*/  @!P4 LEA R34, P2, R23, R36, 0x1 ;  /* 0x000000241722c211 */ /* 0x000fc800078408ff */
[----:B------:R-:W-:Y:S02]  /*a5d0*/  @!P4 LEA.HI.X R35, R23, R37, R216, 0x1, P2 ;  /* 0x000000251723c211 */ /* 0x000fe400010f0cd8 */
[----:B------:R-:W-:-:S13]  /*a5e0*/  ISETP.GE.AND P2, PT, R19, UR4, PT ;  /* 0x0000000413007c0c */ /* 0x000fda000bf46270 */
[----:B------:R-:W-:-:S04]  /*a5f0*/  @!P2 LEA R32, P6, R19, R36, 0x1 ;  /* 0x000000241320a211 */ /* 0x000fc800078c08ff */
[----:B------:R-:W-:Y:S01]  /*a600*/  @!P2 LEA.HI.X R33, R19, R37, R205, 0x1, P6 ;  /* 0x000000251321a211 */ /* 0x000fe200030f0ccd */
[----:B0-----:R0:W-:Y:S01]  /*a610*/  @!P5 ST.E.128 desc[UR60][R38.64], R12 ;  /* 0x0000000c2600d985 */ /* 0x0011e2000c101d3c */
[----:B------:R-:W-:-:S13]  /*a620*/  ISETP.GE.AND P5, PT, R197, UR4, PT ;  /* 0x00000004c5007c0c */ /* 0x000fda000bfa6270 */
[----:B------:R-:W3:Y:S01]  /*a630*/  @!P5 LDS.128 R12, [R31] ;  /* 0x000000001f0cd984 */ /* 0x000ee20000000c00 */
[----:B-12---:R-:W-:-:S04]  /*a640*/  @!P5 IMAD.SHL.U32 R41, R201, 0x8, RZ ;  /* 0x00000008c929d824 */ /* 0x006fc800078e00ff */
[----:B0-----:R-:W-:-:S05]  /*a650*/  @!P5 IMAD.WIDE R38, R41, 0x2, R36 ;  /* 0x000000022926d825 */ /* 0x001fca00078e0224 */
[----:B---3--:R0:W-:Y:S01]  /*a660*/  @!P5 ST.E.128 desc[UR60][R38.64], R12 ;  /* 0x0000000c2600d985 */ /* 0x0081e2000c101d3c */
[----:B------:R-:W-:-:S13]  /*a670*/  ISETP.GE.AND P5, PT, R196, UR4, PT ;  /* 0x00000004c4007c0c */ /* 0x000fda000bfa6270 */
[----:B------:R-:W1:Y:S01]  /*a680*/  @!P5 LDS.128 R12, [R29+0x3000] ;  /* 0x003000001d0cd984 */ /* 0x000e620000000c00 */
[----:B------:R-:W-:Y:S01]  /*a690*/  @!P5 IMAD.SHL.U32 R41, R202, 0x8, RZ ;  /* 0x00000008ca29d824 */ /* 0x000fe200078e00ff */
[----:B0-----:R-:W-:Y:S01]  /*a6a0*/  @!P5 MOV R38, R36 ;  /* 0x000000240026d202 */ /* 0x001fe20000000f00 */
[----:B------:R-:W-:-:S04]  /*a6b0*/  @!P5 IMAD.MOV.U32 R39, RZ, RZ, R37 ;  /* 0x000000ffff27d224 */ /* 0x000fc800078e0025 */
[----:B------:R-:W-:-:S05]  /*a6c0*/  @!P5 IMAD.WIDE R38, R41, 0x2, R38 ;  /* 0x000000022926d825 */ /* 0x000fca00078e0226 */
[----:B-1----:R-:W-:Y:S01]  /*a6d0*/  @!P5 ST.E.128 desc[UR60][R38.64], R12 ;  /* 0x0000000c2600d985 */ /* 0x002fe2000c101d3c */
        /* <DEDUP_REMOVED lines=9> */
.L_x_4981:
[----:B------:R-:W-:Y:S05]  /*a770*/  BSYNC B0 ;  /* 0x0000000000007941 */ /* 0x000fea0003800000 */
.L_x_4980:
[----:B------:R-:W-:Y:S01]  /*a780*/  ISETP.GE.AND P2, PT, R86, 0x41, PT ;  /* 0x000000415600780c */ /* 0x000fe20003f46270 */
[----:B0---4-:R0:W4:Y:S01]  /*a790*/  SHFL.IDX PT, R37, R11, 0x1, 0x1c1f ;  /* 0x003c1f000b257f89 */ /* 0x01112200000e0000 */
[----:B------:R-:W-:Y:S03]  /*a7a0*/  BSSY B0, `(.L_x_4982) ;  /* 0x0000024000007945 */ /* 0x000fe60003800000 */
[----:B---3--:R0:W3:Y:S08]  /*a7b0*/  SHFL.IDX PT, R36, R27, 0x1, 0x1c1f ;  /* 0x003c1f001b247f89 */ /* 0x0080f000000e0000 */
[----:B0-----:R-:W-:Y:S05]  /*a7c0*/  @!P2 BRA `(.L_x_4983) ;  /* 0x000000000084a947 */ /* 0x001fea0003800000 */
[----:B------:R-:W-:Y:S02]  /*a7d0*/  ULDC UR4, c[0x0][0x2f4] ;  /* 0x0000bd0000047ab9 */ /* 0x000fe40000000800 */
[----:B------:R-:W-:Y:S02]  /*a7e0*/  ISETP.GE.AND P5, PT, R16, UR4, PT ;  /* 0x0000000410007c0c */ /* 0x000fe4000bfa6270 */
[----:B------:R-:W-:-:S11]  /*a7f0*/  ISETP.GE.AND P4, PT, R23, UR4, PT ;  /* 0x0000000417007c0c */ /* 0x000fd6000bf86270 */
[----:B------:R-:W0:Y:S01]  /*a800*/  @!P5 LDS.128 R12, [R29+0x2000] ;  /* 0x002000001d0cd984 */ /* 0x000e220000000c00 */
        /* <DEDUP_REMOVED lines=9> */
[----:B------:R-:W3:Y:S01]  /*a8a0*/  @!P5 LDS.128 R12, [R31+0x2000] ;  /* 0x002000001f0cd984 */ /* 0x000ee20000000c00 */
[----:B------:R-:W-:-:S04]  /*a8b0*/  @!P5 IMAD.SHL.U32 R11, R201, 0x8, RZ ;  /* 0x00000008c90bd824 */ /* 0x000fc800078e00ff */
[----:B0-----:R-:W-:-:S05]  /*a8c0*/  @!P5 IMAD.WIDE R38, R11, 0x2, R36 ;  /* 0x000000020b26d825 */ /* 0x001fca00078e0224 */
[----:B---3--:R0:W-:Y:S01]  /*a8d0*/  @!P5 ST.E.128 desc[UR60][R38.64], R12 ;  /* 0x0000000c2600d985 */ /* 0x0081e2000c101d3c */
[----:B------:R-:W-:-:S13]  /*a8e0*/  ISETP.GE.AND P5, PT, R196, UR4, PT ;  /* 0x00000004c4007c0c */ /* 0x000fda000bfa6270 */
[----:B------:R-:W3:Y:S01]  /*a8f0*/  @!P5 LDS.128 R12, [R29+0x5000] ;  /* 0x005000001d0cd984 */ /* 0x000ee20000000c00 */
[----:B------:R-:W-:Y:S01]  /*a900*/  @!P5 IMAD.SHL.U32 R11, R202, 0x8, RZ ;  /* 0x00000008ca0bd824 */ /* 0x000fe200078e00ff */
[----:B0-----:R-:W-:Y:S01]  /*a910*/  @!P5 MOV R39, R37 ;  /* 0x000000250027d202 */ /* 0x001fe20000000f00 */
[----:B------:R-:W-:-:S04]  /*a920*/  @!P5 IMAD.MOV.U32 R38, RZ, RZ, R36 ;  /* 0x000000ffff26d224 */ /* 0x000fc800078e0024 */
[----:B------:R-:W-:-:S05]  /*a930*/  @!P5 IMAD.WIDE R38, R11, 0x2, R38 ;  /* 0x000000020b26d825 */ /* 0x000fca00078e0226 */
[----:B---3--:R-:W-:Y:S01]  /*a940*/  @!P5 ST.E.128 desc[UR60][R38.64], R12 ;  /* 0x0000000c2600d985 */ /* 0x008fe2000c101d3c */
        /* <DEDUP_REMOVED lines=9> */
.L_x_4983:
[----:B------:R-:W-:Y:S05]  /*a9e0*/  BSYNC B0 ;  /* 0x0000000000007941 */ /* 0x000fea0003800000 */
.L_x_4982:
        /* <DEDUP_REMOVED lines=8> */
[----:B------:R-:W-:Y:S01]  /*aa70*/  LOP3.LUT P4, RZ, R22, 0x2, RZ, 0xc0, !PT ;  /* 0x0000000216ff7812 */ /* 0x000fe2000788c0ff */
[----:B------:R-:W-:-:S02]  /*aa80*/  VIADD R18, R18, 0x1 ;  /* 0x0000000112127836 */ /* 0x000fc40000000000 */
        /* <DEDUP_REMOVED lines=8> */
.L_x_4874:
[----:B------:R-:W2:Y:S01]  /*ab10*/  LDL R11, [R1+0x30] ;  /* 0x00003000010b7983 */ /* 0x000ea20000100800 */
[----:B------:R-:W0:Y:S01]  /*ab20*/  LDC R0, c[0x0][0x448] ;  /* 0x00011200ff007b82 */ /* 0x000e220000000800 */
[----:B------:R-:W-:Y:S01]  /*ab30*/  IADD3 R5, R200, 0x1, -R199 ;  /* 0x00000001c8057810 */ /* 0x000fe20007ffe8c7 */
[----:B------:R-:W-:Y:S06]  /*ab40*/  BSSY B0, `(.L_x_4985) ;  /* 0x000000d000007945 */ /* 0x000fec0003800000 */
[----:B------:R-:W1:Y:S01]  /*ab50*/  LDC.64 R6, c[0x0][0x9e0] ;  /* 0x00027800ff067b82 */ /* 0x000e620000000a00 */
[----:B0-----:R-:W-:-:S02]  /*ab60*/  ISETP.NE.AND P1, PT, R0, 0x1, PT ;  /* 0x000000010000780c */ /* 0x001fc40003f25270 */
[----:B-1----:R-:W-:-:S11]  /*ab70*/  ISETP.GE.AND P3, PT, R7, 0x1, PT ;  /* 0x000000010700780c */ /* 0x002fd60003f66270 */
[----:B------:R-:W0:Y:S08]  /*ab80*/  @P1 LDC R3, c[0x0][0x44c] ;  /* 0x00011300ff031b82 */ /* 0x000e300000000800 */
[----:B------:R-:W1:Y:S01]  /*ab90*/  @P1 LDC R4, c[0x0][0x450] ;  /* 0x00011400ff041b82 */ /* 0x000e620000000800 */
[----:B--2---:R-:W-:-:S04]  /*aba0*/  VIADD R0, R11, 0x7f ;  /* 0x0000007f0b007836 */ /* 0x004fc80000000000 */
[----:B0-----:R-:W-:-:S05]  /*abb0*/  @P1 IMAD.HI.U32 R3, R0, R3, RZ ;  /* 0x0000000300031227 */ /* 0x001fca00078e00ff */
[----:B-1----:R-:W-:-:S05]  /*abc0*/  @P1 SHF.R.U32.HI R0, RZ, R4, R3 ;  /* 0x00000004ff001219 */ /* 0x002fca0000011603 */
[----:B------:R-:W-:Y:S01]  /*abd0*/  IMAD.IADD R5, R5, 0x1, R0 ;  /* 0x0000000105057824 */ /* 0x000fe200078e0200 */
[----:B------:R-:W-:Y:S06]  /*abe0*/  @P2 BRA `(.L_x_4986) ;  /* 0x0000000000082947 */ /* 0x000fec0003800000 */
[----:B------:R-:W0:Y:S02]  /*abf0*/  FENCE.VIEW.ASYNC.G ;  /* 0x00000000000073c6 */ /* 0x000e240000000100 */
[----:B0-----:R-:W-:Y:S06]  /*ac00*/  BAR.ARV 0xc, 0x180 ;  /* 0x0306000000007b1d */ /* 0x001fec0000002000 */
.L_x_4986:
[----:B------:R-:W-:Y:S05]  /*ac10*/  BSYNC B0 ;  /* 0x0000000000007941 */ /* 0x000fea0003800000 */
.L_x_4985:
        /* <DEDUP_REMOVED lines=13> */
.L_x_4989:
[----:B------:R-:W-:-:S13]  /*acf0*/  ISETP.NE.AND P0, PT, R7, 0x1, PT ;  /* 0x000000010700780c */ /* 0x000fda0003f05270 */
[----:B------:R-:W0:Y:S02]  /*ad00*/  @P0 LDC.64 R4, c[0x0][0x9e8] ;  /* 0x00027a00ff040b82 */ /* 0x000e240000000a00 */
[----:B0-----:R-:W-:-:S05]  /*ad10*/  @P0 IMAD.HI.U32 R4, R3, R4, RZ ;  /* 0x0000000403040227 */ /* 0x001fca00078e00ff */
[----:B------:R-:W-:-:S07]  /*ad20*/  @P0 SHF.R.U32.HI R3, RZ, R5, R4 ;  /* 0x00000005ff030219 */ /* 0x000fce0000011604 */
.L_x_4990:
[----:B------:R-:W-:Y:S05]  /*ad30*/  BSYNC B0 ;  /* 0x0000000000007941 */ /* 0x000fea0003800000 */
.L_x_4988:
[----:B------:R-:W-:-:S05]  /*ad40*/  IMAD R3, R3, R7, R7 ;  /* 0x0000000703037224 */ /* 0x000fca00078e0207 */
[----:B------:R-:W-:-:S07]  /*ad50*/  VIMNMX R0, R0, R3, PT ;  /* 0x0000000300007248 */ /* 0x000fce0003fe0100 */
.L_x_4987:
[----:B------:R-:W0:Y:S01]  /*ad60*/  @P1 LDC R3, c[0x0][0x44c] ;  /* 0x00011300ff031b82 */ /* 0x000e220000000800 */
[----:B------:R-:W-:Y:S01]  /*ad70*/  VIADD R0, R0, 0x5f ;  /* 0x0000005f00007836 */ /* 0x000fe20000000000 */
[----:B------:R-:W-:Y:S01]  /*ad80*/  ULDC UR4, c[0x0][0x9dc] ;  /* 0x0002770000047ab9 */ /* 0x000fe20000000800 */
[----:B------:R-:W-:Y:S02]  /*ad90*/  IMAD.MOV.U32 R5, RZ, RZ, R11 ;  /* 0x000000ffff057224 */ /* 0x000fe400078e000b */
[----:B------:R-:W-:-:S03]  /*ada0*/  IMAD.HI R0, R0, 0x2aaaaaab, RZ ;  /* 0x2aaaaaab00007827 */ /* 0x000fc600078e02ff */
[----:B------:R-:W1:Y:S01]  /*adb0*/  @P1 LDC R9, c[0x0][0x450] ;  /* 0x00011400ff091b82 */ /* 0x000e620000000800 */
[----:B0-----:R-:W-:Y:S01]  /*adc0*/  @P1 IMAD.HI.U32 R4, R11, R3, RZ ;  /* 0x000000030b041227 */ /* 0x001fe200078e00ff */
[----:B------:R-:W-:-:S04]  /*add0*/  SHF.R.U32.HI R3, RZ, 0x1f, R0 ;  /* 0x0000001fff037819 */ /* 0x000fc80000011600 */
[----:B------:R-:W-:Y:S02]  /*ade0*/  LEA.HI.SX32 R72, R0, R3, 0x1c ;  /* 0x0000000300487211 */ /* 0x000fe400078fe2ff */
[----:B-1----:R-:W-:Y:S02]  /*adf0*/  @P1 SHF.R.U32.HI R5, RZ, R9, R4 ;  /* 0x00000009ff051219 */ /* 0x002fe40000011604 */
[----:B------:R-:W-:Y:S02]  /*ae00*/  VIMNMX R72, R139, R72, PT ;  /* 0x000000488b487248 */ /* 0x000fe40003fe0100 */
        /* <DEDUP_REMOVED lines=13> */
.L_x_4993:
[----:B------:R-:W-:-:S13]  /*aee0*/  ISETP.NE.AND P0, PT, R7, 0x1, PT ;  /* 0x000000010700780c */ /* 0x000fda0003f05270 */
[----:B------:R-:W0:Y:S02]  /*aef0*/  @P0 LDC.64 R4, c[0x0][0x9e8] ;  /* 0x00027a00ff040b82 */ /* 0x000e240000000a00 */
[----:B0-----:R-:W-:-:S05]  /*af00*/  @P0 IMAD.HI.U32 R4, R0, R4, RZ ;  /* 0x0000000400040227 */ /* 0x001fca00078e00ff */
[----:B------:R-:W-:-:S07]  /*af10*/  @P0 SHF.R.U32.HI R0, RZ, R5, R4 ;  /* 0x00000005ff000219 */ /* 0x000fce0000011604 */
.L_x_4994:
[----:B------:R-:W-:Y:S05]  /*af20*/  BSYNC B0 ;  /* 0x0000000000007941 */ /* 0x000fea0003800000 */
.L_x_4992:
[----:B------:R-:W-:-:S05]  /*af30*/  IMAD R0, R0, R7, RZ ;  /* 0x0000000700007224 */ /* 0x000fca00078e02ff */
[----:B------:R-:W-:-:S07]  /*af40*/  VIMNMX R3, R3, R0, !PT ;  /* 0x0000000003037248 */ /* 0x000fce0007fe0100 */
.L_x_4991:
        /* <DEDUP_REMOVED lines=9> */
[----:B------:R-:W-:Y:S02]  /*afe0*/  LEA.HI.SX32 R0, R3, R0, 0x1c ;  /* 0x0000000003007211 */ /* 0x000fe400078fe2ff */
[----:B------:R-:W-:Y:S01]  /*aff0*/  CS2R R106, SRZ ;  /* 0x00000000006a7805 */ /* 0x000fe2000001ff00 */
[----:B------:R-:W-:Y:S01]  /*b000*/  IMAD.MOV.U32 R110, RZ, RZ, RZ ;  /* 0x000000ffff6e7224 */ /* 0x000fe200078e00ff */
[----:B------:R-:W-:Y:S02]  /*b010*/  CS2R R108, SRZ ;  /* 0x00000000006c7805 */ /* 0x000fe4000001ff00 */
[----:B------:R-:W-:-:S02]  /*b020*/  VIMNMX R9, RZ, R0, !PT ;  /* 0x00000000ff097248 */ /* 0x000fc40007fe0100 */
[----:B------:R-:W-:Y:S02]  /*b030*/  CS2R R78, SRZ ;  /* 0x00000000004e7805 */ /* 0x000fe4000001ff00 */
[----:B------:R-:W-:Y:S01]  /*b040*/  CS2R R104, SRZ ;  /* 0x0000000000687805 */ /* 0x000fe2000001ff00 */
[----:B------:R-:W-:Y:S01]  /*b050*/  IMAD.MOV.U32 R103, RZ, RZ, RZ ;  /* 0x000000ffff677224 */ /* 0x000fe200078e00ff */
[----:B------:R-:W-:Y:S01]  /*b060*/  ISETP.GT.AND P1, PT, R72, R9, PT ;  /* 0x000000094800720c */ /* 0x000fe20003f24270 */
[----:B------:R0:W-:Y:S01]  /*b070*/  STL [R1+0x3c], R9 ;  /* 0x00003c0901007387 */ /* 0x0001e20000100800 */
[----:B------:R-:W-:Y:S02]  /*b080*/  CS2R R98, SRZ ;  /* 0x0000000000627805 */ /* 0x000fe4000001ff00 */
[----:B------:R-:W-:Y:S02]  /*b090*/  CS2R R100, SRZ ;  /* 0x0000000000647805 */ /* 0x000fe4000001ff00 */
        /* <DEDUP_REMOVED lines=31> */
[----:B---34-:R-:W-:-:S02]  /*b290*/  CS2R R36, SRZ ;  /* 0x0000000000247805 */ /* 0x018fc4000001ff00 */
[----:B------:R-:W-:Y:S01]  /*b2a0*/  CS2R R32, SRZ ;  /* 0x0000000000207805 */ /* 0x000fe2000001ff00 */
[----:B------:R-:W-:Y:S01]  /*b2b0*/  IMAD.MOV.U32 R8, RZ, RZ, RZ ;  /* 0x000000ffff087224 */ /* 0x000fe200078e00ff */
[----:B------:R-:W-:Y:S01]  /*b2c0*/  CS2R R26, SRZ ;  /* 0x00000000001a7805 */ /* 0x000fe2000001ff00 */
[----:B------:R-:W-:Y:S01]  /*b2d0*/  IMAD.MOV.U32 R3, RZ, RZ, RZ ;  /* 0x000000ffff037224 */ /* 0x000fe200078e00ff */
[----:B------:R-:W-:Y:S01]  /*b2e0*/  CS2R R24, SRZ ;  /* 0x0000000000187805 */ /* 0x000fe2000001ff00 */
[----:B------:R-:W-:Y:S02]  /*b2f0*/  IMAD.MOV.U32 R0, RZ, RZ, RZ ;  /* 0x000000ffff007224 */ /* 0x000fe400078e00ff */
[----:B------:R-:W-:Y:S01]  /*b300*/  IMAD.MOV.U32 R139, RZ, RZ, RZ ;  /* 0x000000ffff8b7224 */ /* 0x000fe200078e00ff */
[----:B0-----:R-:W-:Y:S06]  /*b310*/  @!P1 BRA `(.L_x_4995) ;  /* 0x0000015c00909947 */ /* 0x001fec0003800000 */
[----:B------:R-:W2:Y:S04]  /*b320*/  LDL R9, [R1+0x80] ;  /* 0x0000800001097983 */ /* 0x000ea80000100800 */
[----:B------:R-:W3:Y:S04]  /*b330*/  LDL R10, [R1+0x7c] ;  /* 0x00007c00010a7983 */ /* 0x000ee80000100800 */
[----:B--2---:R-:W0:Y:S01]  /*b340*/  SHFL.IDX PT, R0, R9, RZ, 0x1f ;  /* 0x00001fff09007589 */ /* 0x004e2200000e0000 */
[----:B---3--:R-:W-:-:S13]  /*b350*/  R2UR UR4, R10 ;  /* 0x000000000a0472ca */ /* 0x008fda00000e0000 */
[----:B------:R-:W-:Y:S01]  /*b360*/  ULOP3.LUT UP0, URZ, UR4, 0x1bf, URZ, 0xc0, !UPT ;  /* 0x000001bf043f7892 */ /* 0x000fe2000f80c03f */
[----:B0-----:R-:W-:-:S05]  /*b370*/  LEA.HI R3, R0, R0, RZ, 0x1 ;  /* 0x0000000000037211 */ /* 0x001fca00078f08ff */
[----:B------:R-:W-:Y:S02]  /*b380*/  PLOP3.LUT P0, PT, PT, PT, UP0, 0x80, 0x0 ;  /* 0x000000000000781c */ /* 0x000fe40003f0f008 */
[----:B------:R-:W-:-:S04]  /*b390*/  LOP3.LUT R3, R3, 0x1e, RZ, 0xc0, !PT ;  /* 0x0000001e03037812 */ /* 0x000fc800078ec0ff */
[----:B------:R-:W-:-:S04]  /*b3a0*/  IADD3 R3, R0, -R3, RZ ;  /* 0x8000000300037210 */ /* 0x000fc80007ffe0ff */
[----:B------:R-:W-:-:S04]  /*b3b0*/  LEA R3, R3, UR4, 0xd ;  /* 0x0000000403037c11 */ /* 0x000fc8000f8e68ff */
        /* <DEDUP_REMOVED lines=19> */
.L_x_4996:
        /* <DEDUP_REMOVED lines=13> */
.L_x_5000:
[----:B-1----:R1:W2:Y:S02]  /*b5c0*/  SYNCS.PHASECHK.TRANS64.TRYWAIT P0, [R2+URZ+0x30800], R3 ;  /* 0x03080003020075a7 */ /* 0x0022a4000800017f */
[----:B--2---:R-:W-:Y:S05]  /*b5d0*/  @!P0 NANOSLEEP.SYNCS 0x989680 ;  /* 0x009896800000895d */ /* 0x004fea0003900000 */
[----:B------:R-:W2:Y:S02]  /*b5e0*/  @!P0 SYNCS.PHASECHK.TRANS64 P0, [R2+URZ+0x30800], R3 ;  /* 0x03080003020085a7 */ /* 0x000ea4000800007f */
[----:B--2---:R-:W-:Y:S05]  /*b5f0*/  @!P0 BRA `(.L_x_5000) ;  /* 0xfffffffc00f08947 */ /* 0x004fea000383ffff */
.L_x_4999:
[----:B------:R-:W-:Y:S05]  /*b600*/  BSYNC B0 ;  /* 0x0000000000007941 */ /* 0x000fea0003800000 */
.L_x_4998:
[----:B------:R-:W-:Y:S05]  /*b610*/  BRA `(.L_x_5001) ;  /* 0x0000006c00747947 */ /* 0x000fea0003800000 */
.L_x_4997:
[----:B------:R-:W2:Y:S01]  /*b620*/  LDL R0, [R1+0x7c] ;  /* 0x00007c0001007983 */ /* 0x000ea20000100800 */
[----:B------:R-:W-:Y:S01]  /*b630*/  ULDC.64 UR6, c[0x0][0x408] ;  /* 0x0001020000067ab9 */ /* 0x000fe20000000a00 */
[----:B--2---:R-:W-:Y:S02]  /*b640*/  R2UR UR4, R0 ;  /* 0x00000000000472ca */ /* 0x004fe400000e0000 */
[----:B-----5:R-:W-:-:S05]  /*b650*/  SHF.R.S32.HI R0, RZ, 0x1f, R138 ;  /* 0x0000001fff007819 */ /* 0x020fca000001148a */
[----:B------:R-:W-:-:S04]  /*b660*/  IMAD R5, R0, UR6, RZ ;  /* 0x0000000600057c24 */ /* 0x000fc8000f8e02ff */
[----:B------:R-:W-:Y:S02]  /*b670*/  IMAD R5, R138, UR7, R5 ;  /* 0x000000078a057c24 */ /* 0x000fe4000f8e0205 */
[----:B------:R-:W-:-:S03]  /*b680*/  ULOP3.LUT UP0, URZ, UR4, 0x3ff, URZ, 0xc0, !UPT ;  /* 0x000003ff043f7892 */ /* 0x000fc6000f80c03f */
[----:B------:R-:W-:Y:S02]  /*b690*/  ULDC.64 UR4, c[0x0][0x3f8] ;  /* 0x0000fe0000047ab9 */ /* 0x000fe40000000a00 */
[----:B------:R-:W-:Y:S01]  /*b6a0*/  IMAD R3, R0, UR4, RZ ;  /* 0x0000000400037c24 */ /* 0x000fe2000f8e02ff */
[----:B------:R-:W-:Y:S01]  /*b6b0*/  PLOP3.LUT P0, PT, PT, PT, UP0, 0x80, 0x0 ;  /* 0x000000000000781c */ /* 0x000fe20003f0f008 */
[----:B------:R-:W-:-:S04]  /*b6c0*/  IMAD.WIDE.U32 R24, R138, UR4, RZ ;  /* 0x000000048a187c25 */ /* 0x000fc8000f8e00ff */
[C---:B------:R-:W-:Y:S02]  /*b6d0*/  IMAD R3, R138.reuse, UR5, R3 ;  /* 0x000000058a037c24 */ /* 0x040fe4000f8e0203 */
[----:B------:R-:W-:-:S04]  /*b6e0*/  IMAD.WIDE.U32 R138, R138, UR6, RZ ;  /* 0x000000068a8a7c25 */ /* 0x000fc8000f8e00ff */
        /* <DEDUP_REMOVED lines=19> */
.L_x_5002:
[----:B------:R-:W2:Y:S01]  /*b820*/  LDL R90, [R1+0x30] ;  /* 0x00003000015a7983 */ /* 0x000ea20000100800 */
[----:B------:R-:W-:Y:S01]  /*b830*/  ULDC.U8 UR4, c[0x0][0x410] ;  /* 0x0001040000047ab9 */ /* 0x000fe20000000000 */
[----:B------:R-:W-:Y:S01]  /*b840*/  BSSY B0, `(.L_x_5003) ;  /* 0x00006b2000007945 */ /* 0x000fe20003800000 */
[----:B------:R-:W-:Y:S01]  /*b850*/  ISETP.NE.AND P0, PT, RZ, UR4, PT ;  /* 0x00000004ff007c0c */ /* 0x000fe2000bf05270 */
[----:B--2---:R-:W-:-:S12]  /*b860*/  IMAD.IADD R62, R218, 0x1, R90 ;  /* 0x00000001da3e7824 */ /* 0x004fd800078e025a */
[----:B------:R-:W-:Y:S05]  /*b870*/  @!P0 BRA `(.L_x_5004) ;  /* 0x0000003400888947 */ /* 0x000fea0003800000 */
[----:B------:R-:W2:Y:S01]  /*b880*/  LDL R21, [R1+0x5c] ;  /* 0x00005c0001157983 */ /* 0x000ea20000100800 */
[----:B------:R-:W0:Y:S01]  /*b890*/  LDC R20, c[0x0][0x448] ;  /* 0x00011200ff147b82 */ /* 0x000e220000000800 */
[----:B------:R-:W-:Y:S01]  /*b8a0*/  ULDC.64 UR4, c[0x0][0x3f8] ;  /* 0x0000fe0000047ab9 */ /* 0x000fe20000000a00 */
[----:B------:R-:W-:Y:S01]  /*b8b0*/  MOV R9, R27 ;  /* 0x0000001b00097202 */ /* 0x000fe20000000f00 */
[----:B------:R-:W-:Y:S01]  /*b8c0*/  ULDC.64 UR6, c[0x0][0x408] ;  /* 0x0001020000067ab9 */ /* 0x000fe20000000a00 */
[----:B------:R-:W-:Y:S01]  /*b8d0*/  IMAD.MOV.U32 R8, RZ, RZ, R24 ;  /* 0x000000ffff087224 */ /* 0x000fe200078e0018 */
[----:B------:R-:W-:Y:S01]  /*b8e0*/  SHF.R.S32.HI R66, RZ, 0x1f, R223 ;  /* 0x0000001fff427819 */ /* 0x000fe200000114df */
[----:B------:R-:W-:Y:S01]  /*b8f0*/  IMAD.MOV.U32 R10, RZ, RZ, R138 ;  /* 0x000000ffff0a7224 */ /* 0x000fe200078e008a */
[----:B------:R-:W-:Y:S01]  /*b900*/  SHF.R.S32.HI R64, RZ, 0x1f, R221 ;  /* 0x0000001fff407819 */ /* 0x000fe200000114dd */
[----:B------:R-:W-:Y:S01]  /*b910*/  IMAD.MOV.U32 R11, RZ, RZ, R29 ;  /* 0x000000ffff0b7224 */ /* 0x000fe200078e001d */
[----:B------:R-:W-:-:S02]  /*b920*/  SHF.R.S32.HI R67, RZ, 0x1f, R222 ;  /* 0x0000001fff437819 */ /* 0x000fc400000114de */
[----:B------:R-:W-:Y:S02]  /*b930*/  SHF.R.S32.HI R65, RZ, 0x1f, R220 ;  /* 0x0000001fff417819 */ /* 0x000fe400000114dc */
[----:B------:R-:W-:Y:S02]  /*b940*/  SHF.R.S32.HI R77, RZ, 0x1f, R224 ;  /* 0x0000001fff4d7819 */ /* 0x000fe400000114e0 */
[----:B0-----:R-:W-:-:S13]  /*b950*/  ISETP.NE.AND P0, PT, R20, 0x1, PT ;  /* 0x000000011400780c */ /* 0x001fda0003f05270 */
[----:B------:R-:W0:Y:S08]  /*b960*/  @P0 LDC R0, c[0x0][0x44c] ;  /* 0x00011300ff000b82 */ /* 0x000e300000000800 */
[----:B------:R-:W1:Y:S01]  /*b970*/  @P0 LDC R5, c[0x0][0x450] ;  /* 0x00011400ff050b82 */ /* 0x000e620000000800 */
[----:B--2---:R-:W-:-:S04]  /*b980*/  IMAD R3, R21, 0x40, R62 ;  /* 0x0000004015037824 */ /* 0x004fc800078e023e */
        /* <DEDUP_REMOVED lines=23> */
.L_x_5337:
        /* <DEDUP_REMOVED lines=22> */
[----:B------:R-:W-:-:S02]  /*bc60*/  ISETP.GE.AND P0, PT, R220, UR4, PT ;  /* 0x00000004dc007c0c */ /* 0x000fc4000bf06270 */
[----:B------:R-:W-:-:S03]  /*bc70*/  ISETP.GE.AND P4, PT, R194, UR4, PT ;  /* 0x00000004c2007c0c */ /* 0x000fc6000bf86270 */
[C---:B------:R-:W-:Y:S02]  /*bc80*/  @!P3 SHF.L.U32 R25, R223.reuse, 0x1, RZ ;  /* 0x00000001df19b819 */ /* 0x040fe400000006ff */
[----:B------:R-:W-:Y:S02]  /*bc90*/  @!P3 SHF.L.U64.HI R12, R223, 0x1, R66 ;  /* 0x00000001df0cb819 */ /* 0x000fe40000010242 */
[C---:B------:R-:W-:Y:S01]  /*bca0*/  @!P2 IMAD.SHL.U32 R29, R221.reuse, 0x2, RZ ;  /* 0x00000002dd1da824 */ /* 0x040fe200078e00ff */
[-C--:B--2---:R-:W-:Y:S01]  /*bcb0*/  @!P3 IADD3 R20, P6, R0, R25.reuse, RZ ;  /* 0x000000190014b210 */ /* 0x084fe20007fde0ff */
[----:B------:R-:W-:Y:S01]  /*bcc0*/  @!P1 IMAD.SHL.U32 R37, R222, 0x2, RZ ;  /* 0x00000002de259824 */ /* 0x000fe200078e00ff */
[----:B----4-:R-:W-:Y:S01]  /*bcd0*/  @!P3 IADD3 R24, P5, R14, R25, RZ ;  /* 0x000000190e18b210 */ /* 0x010fe20007fbe0ff */
[----:B------:R-:W-:Y:S01]  /*bce0*/  @!P0 IMAD.SHL.U32 R45, R220, 0x2, RZ ;  /* 0x00000002dc2d8824 */ /* 0x000fe200078e00ff */
[----:B------:R-:W-:Y:S01]  /*bcf0*/  @!P2 SHF.L.U64.HI R8, R221, 0x1, R64 ;  /* 0x00000001dd08a819 */ /* 0x000fe20000010240 */
[--C-:B-1----:R-:W-:Y:S01]  /*bd00*/  @!P3 IMAD.X R21, R3, 0x1, R12.reuse, P6 ;  /* 0x000000010315b824 */ /* 0x102fe200030e060c */
[-C--:B------:R-:W-:Y:S01]  /*bd10*/  @!P2 IADD3 R26, P6, R0, R29.reuse, RZ ;  /* 0x0000001d001aa210 */ /* 0x080fe20007fde0ff */
[----:B---3--:R-:W-:Y:S01]  /*bd20*/  @!P3 IMAD.X R25, R5, 0x1, R12, P5 ;  /* 0x000000010519b824 */ /* 0x008fe200028e060c */
[----:B------:R-:W-:Y:S01]  /*bd30*/  @!P2 IADD3 R28, P5, R14, R29, RZ ;  /* 0x0000001d0e1ca210 */ /* 0x000fe20007fbe0ff */
[----:B------:R-:W-:Y:S01]  /*bd40*/  @!P4 IMAD.MOV.U32 R15, RZ, RZ, R5 ;  /* 0x000000ffff0fc224 */ /* 0x000fe200078e0005 */
[----:B------:R-:W-:-:S02]  /*bd50*/  @!P2 IADD3.X R27, R3, R8, RZ, P6, !PT ;  /* 0x00000008031ba210 */ /* 0x000fc400037fe4ff */
[----:B------:R-:W-:Y:S01]  /*bd60*/  @!P1 SHF.L.U64.HI R12, R222, 0x1, R67 ;  /* 0x00000001de0c9819 */ /* 0x000fe20000010243 */
[----:B------:R-:W-:Y:S01]  /*bd70*/  @!P2 IMAD.X R29, R5, 0x1, R8, P5 ;  /* 0x00000001051da824 */ /* 0x000fe200028e0608 */
[-C--:B------:R-:W-:Y:S01]  /*bd80*/  @!P1 IADD3 R34, P6, R0, R37.reuse, RZ ;  /* 0x0000002500229210 */ /* 0x080fe20007fde0ff */
[----:B------:R-:W-:Y:S01]  /*bd90*/  @!P4 IMAD.MOV.U32 R8, RZ, RZ, R0 ;  /* 0x000000ffff08c224 */ /* 0x000fe200078e0000 */
[----:B------:R-:W-:Y:S02]  /*bda0*/  ISETP.GE.AND P5, PT, R224, UR4, PT ;  /* 0x00000004e0007c0c */ /* 0x000fe4000bfa6270 */
[----:B------:R-:W-:Y:S01]  /*bdb0*/  @!P0 SHF.L.U64.HI R32, R220, 0x1, R65 ;  /* 0x00000001dc208819 */ /* 0x000fe20000010241 */
[----:B------:R-:W-:Y:S01]  /*bdc0*/  @!P1 IMAD.X R35, R3, 0x1, R12, P6 ;  /* 0x0000000103239824 */ /* 0x000fe200030e060c */
[----:B------:R-:W-:Y:S02]  /*bdd0*/  @!P1 IADD3 R36, P6, R14, R37, RZ ;  /* 0x000000250e249210 */ /* 0x000fe40007fde0ff */
[----:B------:R-:W-:-:S03]  /*bde0*/  @!P4 MOV R9, R3 ;  /* 0x000000030009c202 */ /* 0x000fc60000000f00 */
[----:B------:R-:W-:Y:S01]  /*bdf0*/  @!P1 IMAD.X R37, R5, 0x1, R12, P6 ;  /* 0x0000000105259824 */ /* 0x000fe200030e060c */
[----:B------:R-:W-:Y:S01]  /*be00*/  @!P0 IADD3 R42, P6, R0, R45, RZ ;  /* 0x0000002d002a8210 */ /* 0x000fe20007fde0ff */
[----:B------:R-:W-:-:S04]  /*be10*/  @!P4 IMAD.WIDE R8, R194, 0x2, R8 ;  /* 0x00000002c208c825 */ /* 0x000fc800078e0208 */
[----:B------:R-:W-:Y:S01]  /*be20*/  @!P4 IMAD.WIDE R12, R194, 0x2, R14 ;  /* 0x00000002c20cc825 */ /* 0x000fe200078e020e */
[----:B------:R1:W5:Y:S03]  /*be30*/  @!P4 LD.E.64 R58, desc[UR60][R8.64] ;  /* 0x0000003c083ac980 */ /* 0x000366000c101b00 */
[----:B------:R-:W-:Y:S01]  /*be40*/  @!P0 IMAD.X R43, R3, 0x1, R32, P6 ;  /* 0x00000001032b8824 */ /* 0x000fe200030e0620 */
[----:B------:R-:W-:Y:S01]  /*be50*/  @!P0 IADD3 R44, P6, R14, R45, RZ ;  /* 0x0000002d0e2c8210 */ /* 0x000fe20007fde0ff */
[C---:B------:R-:W-:Y:S01]  /*be60*/  @!P5 IMAD.SHL.U32 R15, R224.reuse, 0x2, RZ ;  /* 0x00000002e00fd824 */ /* 0x040fe200078e00ff */
[----:B------:R1:W5:Y:S01]  /*be70*/  @!P4 LD.E.64 R60, desc[UR60][R12.64] ;  /* 0x0000003c0c3cc980 */ /* 0x000362000c101b00 */
[----:B------:R-:W-:Y:S02]  /*be80*/  @!P5 SHF.L.U64.HI R30, R224, 0x1, R77 ;  /* 0x00000001e01ed819 */ /* 0x000fe4000001024d */
[----:B------:R-:W-:-:S02]  /*be90*/  CS2R R56, SRZ ;  /* 0x0000000000387805 */ /* 0x000fc4000001ff00 */
[----:B------:R-:W-:Y:S02]  /*bea0*/  @!P0 IADD3.X R45, R5, R32, RZ, P6, !PT ;  /* 0x00000020052d8210 */ /* 0x000fe400037fe4ff */
[----:B------:R-:W-:Y:S02]  /*beb0*/  CS2R R54, SRZ ;  /* 0x0000000000367805 */ /* 0x000fe4000001ff00 */
[-C--:B------:R-:W-:Y:S02]  /*bec0*/  @!P5 IADD3 R70, P4, R0, R15.reuse, RZ ;  /* 0x0000000f0046d210 */ /* 0x080fe40007f9e0ff */
[----:B------:R-:W-:Y:S02]  /*bed0*/  @!P5 IADD3 R14, P6, R14, R15, RZ ;  /* 0x0000000f0e0ed210 */ /* 0x000fe40007fde0ff */
[----:B------:R-:W-:Y:S02]  /*bee0*/  CS2R R52, SRZ ;  /* 0x0000000000347805 */ /* 0x000fe4000001ff00 */
[----:B------:R-:W-:Y:S01]  /*bef0*/  CS2R R50, SRZ ;  /* 0x0000000000327805 */ /* 0x000fe2000001ff00 */
[--C-:B------:R-:W-:Y:S01]  /*bf00*/  @!P5 IMAD.X R71, R3, 0x1, R30.reuse, P4 ;  /* 0x000000010347d824 */ /* 0x100fe200020e061e */
[----:B------:R-:W-:Y:S01]  /*bf10*/  CS2R R46, SRZ ;  /* 0x00000000002e7805 */ /* 0x000fe2000001ff00 */
[----:B------:R-:W-:Y:S01]  /*bf20*/  @!P5 IMAD.X R15, R5, 0x1, R30, P6 ;  /* 0x00000001050fd824 */ /* 0x000fe200030e061e */
[----:B------:R-:W-:-:S02]  /*bf30*/  CS2R R48, SRZ ;  /* 0x0000000000307805 */ /* 0x000fc4000001ff00 */
[----:B------:R-:W-:Y:S02]  /*bf40*/  CS2R R40, SRZ ;  /* 0x0000000000287805 */ /* 0x000fe4000001ff00 */
[----:B------:R-:W-:Y:S02]  /*bf50*/  CS2R R38, SRZ ;  /* 0x0000000000267805 */ /* 0x000fe4000001ff00 */
[----:B------:R-:W-:Y:S02]  /*bf60*/  CS2R R32, SRZ ;  /* 0x0000000000207805 */ /* 0x000fe4000001ff00 */
        /* <DEDUP_REMOVED lines=11> */
.L_x_5007:
[----:B------:R-:W-:Y:S05]  /*c020*/  BSYNC B1 ;  /* 0x0000000000017941 */ /* 0x000fea0003800000 */
.L_x_5006:
[----:B-1---5:R-:W-:Y:S01]  /*c030*/  IMAD.MOV.U32 R8, RZ, RZ, R41 ;  /* 0x000000ffff087224 */ /* 0x022fe200078e0029 */
[----:B---3--:R-:W-:Y:S01]  /*c040*/  MOV R5, R40 ;  /* 0x0000002800057202 */ /* 0x008fe20000000f00 */
[----:B--2---:R-:W-:Y:S01]  /*c050*/  IMAD.MOV.U32 R0, RZ, RZ, R32 ;  /* 0x000000ffff007224 */ /* 0x004fe200078e0020 */
        /* <DEDUP_REMOVED lines=8> */
[----:B------:R-:W-:-:S02]  /*c0e0*/  IMAD.MOV.U32 R3, RZ, RZ, R47 ;  /* 0x000000ffff037224 */ /* 0x000fc400078e002f */
[----:B------:R-:W-:Y:S02]  /*c0f0*/  IMAD.MOV.U32 R5, RZ, RZ, R58 ;  /* 0x000000ffff057224 */ /* 0x000fe400078e003a */
        /* <DEDUP_REMOVED lines=23> */
[----:B------:R-:W-:Y:S01]  /*c270*/  IMAD.MOV.U32 R3, RZ, RZ, R55 ;  /* 0x000000ffff037224 */ /* 0x000fe200078e0037 */
[----:B------:R-:W-:Y:S02]  /*c280*/  PRMT R88, R88, 0x5410, R8 ;  /* 0x0000541058587816 */ /* 0x000fe40000000008 */
[----:B------:R-:W-:Y:S02]  /*c290*/  CS2R R8, SRZ ;  /* 0x0000000000087805 */ /* 0x000fe4000001ff00 */
[----:B------:R-:W-:-:S02]  /*c2a0*/  PRMT R87, R0, 0x7610, R87 ;  /* 0x0000761000577816 */ /* 0x000fc40000000057 */
[----:B------:R-:W-:Y:S02]  /*c2b0*/  PRMT R86, R86, 0x5410, R3 ;  /* 0x0000541056567816 */ /* 0x000fe40000000003 */
[----:B------:R-:W-:Y:S01]  /*c2c0*/  PRMT R89, R89, 0x5410, R5 ;  /* 0x0000541059597816 */ /* 0x000fe20000000005 */
[----:B------:R-:W-:Y:S06]  /*c2d0*/  BRA.DIV UR4, `(.L_x_5008) ;  /* 0x000001f604bc7947 */ /* 0x000fec000b800000 */
[----:B------:R1:W2:Y:S04]  /*c2e0*/  SHFL.IDX PT, R3, R7, 0x1, 0x1c1f ;  /* 0x003c1f0007037f89 */ /* 0x0002a800000e0000 */
[----:B------:R1:W3:Y:S04]  /*c2f0*/  SHFL.IDX PT, R0, R6, 0x1, 0x1c1f ;  /* 0x003c1f0006007f89 */ /* 0x0002e800000e0000 */
[----:B------:R1:W1:Y:S04]  /*c300*/  SHFL.IDX PT, R5, R10, 0x1, 0x1c1f ;  /* 0x003c1f000a057f89 */ /* 0x00026800000e0000 */
[----:B0-----:R-:W0:Y:S02]  /*c310*/  SHFL.IDX PT, R4, R4, 0x1, 0x1c1f ;  /* 0x003c1f0004047f89 */ /* 0x001e2400000e0000 */
.L_x_5343:
[----:B-1----:R-:W5:Y:S01]  /*c320*/  LDL R6, [R1+0x48] ;  /* 0x0000480001067983 */ /* 0x002f620000100800 */
[----:B------:R-:W-:Y:S01]  /*c330*/  VIADD R62, R62, 0x40 ;  /* 0x000000403e3e7836 */ /* 0x000fe20000000000 */
[----:B------:R-:W-:Y:S01]  /*c340*/  LOP3.LUT R7, R227, 0x18, R16, 0xf8, !PT ;  /* 0x00000018e3077812 */ /* 0x000fe200078ef810 */
[----:B------:R-:W-:Y:S01]  /*c350*/  BSSY B1, `(.L_x_5009) ;  /* 0x0000053000017945 */ /* 0x000fe20003800000 */
[----:B------:R-:W-:Y:S02]  /*c360*/  CS2R R12, SRZ ;  /* 0x00000000000c7805 */ /* 0x000fe4000001ff00 */
[----:B------:R-:W-:Y:S02]  /*c370*/  CS2R R20, SRZ ;  /* 0x0000000000147805 */ /* 0x000fe4000001ff00 */
[----:B------:R-:W-:Y:S02]  /*c380*/  ISETP.GE.AND P1, PT, R62, R63, PT ;  /* 0x0000003f3e00720c */ /* 0x000fe40003f26270 */
[----:B------:R-:W-:-:S02]  /*c390*/  CS2R R26, SRZ ;  /* 0x00000000001a7805 */ /* 0x000fc4000001ff00 */
[----:B------:R-:W-:Y:S02]  /*c3a0*/  CS2R R34, SRZ ;  /* 0x0000000000227805 */ /* 0x000fe4000001ff00 */
[----:B------:R-:W-:Y:S02]  /*c3b0*/  CS2R R42, SRZ ;  /* 0x00000000002a7805 */ /* 0x000fe4000001ff00 */
[----:B------:R-:W-:Y:S02]  /*c3c0*/  CS2R R10, SRZ ;  /* 0x00000000000a7805 */ /* 0x000fe4000001ff00 */
[----:B----4-:R-:W-:Y:S02]  /*c3d0*/  CS2R R14, SRZ ;  /* 0x00000000000e7805 */ /* 0x010fe4000001ff00 */
[----:B------:R-:W-:Y:S02]  /*c3e0*/  CS2R R24, SRZ ;  /* 0x0000000000187805 */ /* 0x000fe4000001ff00 */
[----:B------:R-:W-:-:S02]  /*c3f0*/  CS2R R28, SRZ ;  /* 0x00000000001c7805 */ /* 0x000fc4000001ff00 */
[----:B------:R-:W-:Y:S02]  /*c400*/  CS2R R36, SRZ ;  /* 0x0000000000247805 */ /* 0x000fe4000001ff00 */
[----:B------:R-:W-:Y:S02]  /*c410*/  CS2R R44, SRZ ;  /* 0x00000000002c7805 */ /* 0x000fe4000001ff00 */
[----:B-----5:R-:W-:Y:S02]  /*c420*/  LOP3.LUT P0, RZ, R6, 0x4, RZ, 0xc0, !PT ;  /* 0x0000000406ff7812 */ /* 0x020fe4000780c0ff */
[----:B------:R-:W-:-:S05]  /*c430*/  LOP3.LUT R6, R7, R228, RZ, 0x3c, !PT ;  /* 0x000000e407067212 */ /* 0x000fca00078e3cff */
[----:B------:R-:W-:-:S04]  /*c440*/  IMAD.IADD R7, R229, 0x1, R6 ;  /* 0x00000001e5077824 */ /* 0x000fc800078e0206 */
[----:B------:R-:W-:Y:S01]  /*c450*/  IMAD R62, R7, 0x2, R2 ;  /* 0x00000002073e7824 */ /* 0x000fe200078e0202 */
        /* <DEDUP_REMOVED lines=8> */
[C---:B------:R-:W-:Y:S02]  /*c4e0*/  @!P4 SHF.L.U32 R9, R223.reuse, 0x1, RZ ;  /* 0x00000001df09c819 */ /* 0x040fe400000006ff */
[----:B------:R-:W-:Y:S02]  /*c4f0*/  @!P4 SHF.L.U64.HI R66, R223, 0x1, R66 ;  /* 0x00000001df42c819 */ /* 0x000fe40000010242 */
[----:B------:R-:W-:Y:S01]  /*c500*/  @!P3 IMAD.SHL.U32 R75, R221, 0x2, RZ ;  /* 0x00000002dd4bb824 */ /* 0x000fe200078e00ff */
[-C--:B---3--:R-:W-:Y:S02]  /*c510*/  @!P4 IADD3 R10, P5, R0, R9.reuse, RZ ;  /* 0x00000009000ac210 */ /* 0x088fe40007fbe0ff */
[----:B0-----:R-:W-:Y:S01]  /*c520*/  @!P4 IADD3 R8, P6, R4, R9, RZ ;  /* 0x000000090408c210 */ /* 0x001fe20007fde0ff */
[----:B------:R-:W-:Y:S01]  /*c530*/  @!P1 IMAD.SHL.U32 R7, R220, 0x2, RZ ;  /* 0x00000002dc079824 */ /* 0x000fe200078e00ff */
[C---:B------:R-:W-:Y:S01]  /*c540*/  @!P2 SHF.L.U64.HI R6, R222.reuse, 0x1, R67 ;  /* 0x00000001de06a819 */ /* 0x040fe20000010243 */
[----:B--2---:R-:W-:Y:S01]  /*c550*/  @!P4 IMAD.X R11, R3, 0x1, R66, P5 ;  /* 0x00000001030bc824 */ /* 0x004fe200028e0642 */
[----:B------:R-:W-:Y:S01]  /*c560*/  @!P3 SHF.L.U64.HI R64, R221, 0x1, R64 ;  /* 0x00000001dd40b819 */ /* 0x000fe20000010240 */
[----:B------:R-:W-:Y:S01]  /*c570*/  @!P2 IMAD.SHL.U32 R67, R222, 0x2, RZ ;  /* 0x00000002de43a824 */ /* 0x000fe200078e00ff */
[-C--:B------:R-:W-:Y:S01]  /*c580*/  @!P3 IADD3 R78, P5, R0, R75.reuse, RZ ;  /* 0x0000004b004eb210 */ /* 0x080fe20007fbe0ff */
[----:B------:R-:W-:Y:S01]  /*c590*/  @!P4 IMAD.X R9, R5, 0x1, R66, P6 ;  /* 0x000000010509c824 */ /* 0x000fe200030e0642 */
[----:B------:R-:W-:-:S02]  /*c5a0*/  @!P3 IADD3 R74, P6, R4, R75, RZ ;  /* 0x0000004b044ab210 */ /* 0x000fc40007fde0ff */
[----:B------:R-:W-:Y:S02]  /*c5b0*/  @!P3 IADD3.X R79, R3, R64, RZ, P5, !PT ;  /* 0x00000040034fb210 */ /* 0x000fe40002ffe4ff */
[-C--:B------:R-:W-:Y:S01]  /*c5c0*/  @!P2 IADD3 R70, P5, R0, R67.reuse, RZ ;  /* 0x000000430046a210 */ /* 0x080fe20007fbe0ff */
[----:B------:R-:W-:Y:S01]  /*c5d0*/  @!P3 IMAD.X R75, R5, 0x1, R64, P6 ;  /* 0x00000001054bb824 */ /* 0x000fe200030e0640 */
[----:B------:R-:W-:Y:S02]  /*c5e0*/  @!P2 IADD3 R66, P6, R4, R67, RZ ;  /* 0x000000430442a210 */ /* 0x000fe40007fde0ff */
[----:B------:R-:W-:Y:S01]  /*c5f0*/  @!P1 SHF.L.U64.HI R12, R220, 0x1, R65 ;  /* 0x00000001dc0c9819 */ /* 0x000fe20000010241 */
[--C-:B------:R-:W-:Y:S01]  /*c600*/  @!P2 IMAD.X R71, R3, 0x1, R6.reuse, P5 ;  /* 0x000000010347a824 */ /* 0x100fe200028e0606 */
[----:B------:R-:W-:Y:S01]  /*c610*/  @!P1 IADD3 R64, P5, R0, R7, RZ ;  /* 0x0000000700409210 */ /* 0x000fe20007fbe0ff */
[----:B------:R-:W-:Y:S01]  /*c620*/  @!P2 IMAD.X R67, R5, 0x1, R6, P6 ;  /* 0x000000010543a824 */ /* 0x000fe200030e0606 */
[----:B------:R-:W-:-:S02]  /*c630*/  ISETP.GE.AND P6, PT, R194, UR4, PT ;  /* 0x00000004c2007c0c */ /* 0x000fc4000bfc6270 */
[----:B------:R-:W-:Y:S02]  /*c640*/  @!P1 IADD3.X R65, R3, R12, RZ, P5, !PT ;  /* 0x0000000c03419210 */ /* 0x000fe40002ffe4ff */
[----:B------:R-:W-:-:S05]  /*c650*/  @!P1 IADD3 R6, P5, R4, R7, RZ ;  /* 0x0000000704069210 */ /* 0x000fca0007fbe0ff */
[----:B------:R-:W-:Y:S01]  /*c660*/  @!P1 IMAD.X R7, R5, 0x1, R12, P5 ;  /* 0x0000000105079824 */ /* 0x000fe200028e060c */
[----:B------:R-:W-:-:S03]  /*c670*/  ISETP.GE.AND P5, PT, R224, UR4, PT ;  /* 0x00000004e0007c0c */ /* 0x000fc6000bfa6270 */
[----:B------:R-:W-:Y:S02]  /*c680*/  @!P6 IMAD.MOV.U32 R12, RZ, RZ, R0 ;  /* 0x000000ffff0ce224 */ /* 0x000fe400078e0000 */
[----:B------:R-:W-:Y:S02]  /*c690*/  @!P6 IMAD.MOV.U32 R13, RZ, RZ, R3 ;  /* 0x000000ffff0de224 */ /* 0x000fe400078e0003 */
[----:B------:R-:W-:-:S04]  /*c6a0*/  @!P6 IMAD.WIDE R14, R194, 0x2, R4 ;  /* 0x00000002c20ee825 */ /* 0x000fc800078e0204 */
[----:B------:R-:W-:Y:S01]  /*c6b0*/  @!P6 IMAD.WIDE R12, R194, 0x2, R12 ;  /* 0x00000002c20ce825 */ /* 0x000fe200078e020c */
[----:B------:R-:W5:Y:S03]  /*c6c0*/  @!P6 LD.E.64 R44, desc[UR60][R14.64] ;  /* 0x0000003c0e2ce980 */ /* 0x000f66000c101b00 */
[C---:B------:R-:W-:Y:S01]  /*c6d0*/  @!P5 IMAD.SHL.U32 R21, R224.reuse, 0x2, RZ ;  /* 0x00000002e015d824 */ /* 0x040fe200078e00ff */
[----:B------:R0:W5:Y:S01]  /*c6e0*/  @!P6 LD.E.64 R42, desc[UR60][R12.64] ;  /* 0x0000003c0c2ae980 */ /* 0x000162000c101b00 */
[----:B------:R-:W-:-:S03]  /*c6f0*/  @!P5 SHF.L.U64.HI R20, R224, 0x1, R77 ;  /* 0x00000001e014d819 */ /* 0x000fc6000001024d */
[-C--:B------:R-:W-:Y:S02]  /*c700*/  @!P5 IADD3 R76, P6, R0, R21.reuse, RZ ;  /* 0x00000015004cd210 */ /* 0x080fe40007fde0ff */
[----:B------:R-:W-:Y:S02]  /*c710*/  CS2R R34, SRZ ;  /* 0x0000000000227805 */ /* 0x000fe4000001ff00 */
[----:B------:R-:W-:Y:S02]  /*c720*/  CS2R R36, SRZ ;  /* 0x0000000000247805 */ /* 0x000fe4000001ff00 */
[----:B------:R-:W-:Y:S02]  /*c730*/  @!P5 IADD3.X R77, R3, R20, RZ, P6, !PT ;  /* 0x00000014034dd210 */ /* 0x000fe400037fe4ff */
[----:B------:R-:W-:Y:S01]  /*c740*/  @!P5 IADD3 R4, P6, R4, R21, RZ ;  /* 0x000000150404d210 */ /* 0x000fe20007fde0ff */
[----:B------:R1:W5:Y:S01]  /*c750*/  @!P4 LD.E.64 R34, desc[UR60][R10.64] ;  /* 0x0000003c0a22c980 */ /* 0x000362000c101b00 */
[----:B------:R-:W-:-:S02]  /*c760*/  CS2R R26, SRZ ;  /* 0x00000000001a7805 */ /* 0x000fc4000001ff00 */
[----:B------:R-:W-:Y:S02]  /*c770*/  CS2R R28, SRZ ;  /* 0x00000000001c7805 */ /* 0x000fe4000001ff00 */
[----:B------:R-:W-:Y:S01]  /*c780*/  CS2R R24, SRZ ;  /* 0x0000000000187805 */ /* 0x000fe2000001ff00 */
[----:B------:R-:W-:Y:S01]  /*c790*/  @!P5 IMAD.X R5, R5, 0x1, R20, P6 ;  /* 0x000000010505d824 */ /* 0x000fe200030e0614 */
[----:B------:R2:W5:Y:S01]  /*c7a0*/  @!P4 LD.E.64 R36, desc[UR60][R8.64] ;  /* 0x0000003c0824c980 */ /* 0x000562000c101b00 */
[----:B------:R-:W-:Y:S02]  /*c7b0*/  CS2R R20, SRZ ;  /* 0x0000000000147805 */ /* 0x000fe4000001ff00 */
[----:B0-----:R-:W-:Y:S02]  /*c7c0*/  CS2R R12, SRZ ;  /* 0x00000000000c7805 */ /* 0x001fe4000001ff00 */
[----:B------:R-:W-:Y:S01]  /*c7d0*/  CS2R R14, SRZ ;  /* 0x00000000000e7805 */ /* 0x000fe2000001ff00 */
[----:B------:R4:W5:Y:S01]  /*c7e0*/  @!P3 LD.E.64 R26, desc[UR60][R78.64] ;  /* 0x0000003c4e1ab980 */ /* 0x000962000c101b00 */
[----:B-1----:R-:W-:-:S03]  /*c7f0*/  CS2R R10, SRZ ;  /* 0x00000000000a7805 */ /* 0x002fc6000001ff00 */
[----:B------:R4:W5:Y:S01]  /*c800*/  @!P3 LD.E.64 R28, desc[UR60][R74.64] ;  /* 0x0000003c4a1cb980 */ /* 0x000962000c101b00 */
[----:B--2---:R-:W-:-:S03]  /*c810*/  CS2R R8, SRZ ;  /* 0x0000000000087805 */ /* 0x004fc6000001ff00 */
[----:B------:R4:W5:Y:S04]  /*c820*/  @!P2 LD.E.64 R20, desc[UR60][R70.64] ;  /* 0x0000003c4614a980 */ /* 0x000968000c101b00 */
[----:B------:R4:W5:Y:S04]  /*c830*/  @!P2 LD.E.64 R24, desc[UR60][R66.64] ;  /* 0x0000003c4218a980 */ /* 0x000968000c101b00 */
[----:B------:R4:W5:Y:S04]  /*c840*/  @!P1 LD.E.64 R12, desc[UR60][R64.64] ;  /* 0x0000003c400c9980 */ /* 0x000968000c101b00 */
[----:B------:R4:W5:Y:S04]  /*c850*/  @!P1 LD.E.64 R14, desc[UR60][R6.64] ;  /* 0x0000003c060e9980 */ /* 0x000968000c101b00 */
[----:B------:R4:W5:Y:S04]  /*c860*/  @!P5 LD.E.64 R8, desc[UR60][R76.64] ;  /* 0x0000003c4c08d980 */ /* 0x000968000c101b00 */
[----:B------:R4:W5:Y:S02]  /*c870*/  @!P5 LD.E.64 R10, desc[UR60][R4.64] ;  /* 0x0000003c040ad980 */ /* 0x000964000c101b00 */
.L_x_5010:
[----:B------:R-:W-:Y:S05]  /*c880*/  BSYNC B1 ;  /* 0x0000000000017941 */ /* 0x000fea0003800000 */
.L_x_5009:
[----:B----4-:R-:W0:Y:S01]  /*c890*/  LDL R64, [R1+0x58] ;  /* 0x0000580001407983 */ /* 0x010e220000100800 */
[C---:B------:R-:W-:Y:S01]  /*c8a0*/  VIADD R5, R62.reuse, 0x12400 ;  /* 0x000124003e057836 */ /* 0x040fe20000000000 */
[----:B-----5:R-:W-:Y:S01]  /*c8b0*/  MOV R66, R14 ;  /* 0x0000000e00427202 */ /* 0x020fe20000000f00 */
[----:B---3--:R-:W-:Y:S01]  /*c8c0*/  VIADD R0, R62, 0x12440 ;  /* 0x000124403e007836 */ /* 0x008fe20000000000 */
[----:B------:R-:W-:Y:S01]  /*c8d0*/  VIADDMNMX R63, R63, -R90, 0x80, PT ;  /* 0x000000803f3f7446 */ /* 0x000fe2000380095a */
[----:B--2---:R-:W-:Y:S01]  /*c8e0*/  IMAD.MOV.U32 R3, RZ, RZ, R8 ;  /* 0x000000ffff037224 */ /* 0x004fe200078e0008 */
[----:B------:R-:W-:Y:S01]  /*c8f0*/  @P0 IADD3 R0, R5, -0x40, RZ ;  /* 0xffffffc005000810 */ /* 0x000fe20007ffe0ff */
[----:B------:R-:W-:Y:S01]  /*c900*/  IMAD.MOV.U32 R5, RZ, RZ, R9 ;  /* 0x000000ffff057224 */ /* 0x000fe200078e0009 */
[----:B------:R-:W-:Y:S01]  /*c910*/  BSSY B1, `(.L_x_5011) ;  /* 0x000002a000017945 */ /* 0x000fe20003800000 */
[----:B------:R-:W-:Y:S01]  /*c920*/  IMAD.MOV.U32 R6, RZ, RZ, R12 ;  /* 0x000000ffff067224 */ /* 0x000fe200078e000c */
[----:B------:R-:W-:Y:S01]  /*c930*/  ISETP.GE.AND P1, PT, R218, R63, PT ;  /* 0x0000003fda00720c */ /* 0x000fe20003f26270 */
[----:B------:R-:W-:Y:S01]  /*c940*/  IMAD.MOV.U32 R7, RZ, RZ, R13 ;  /* 0x000000ffff077224 */ /* 0x000fe200078e000d */
[----:B------:R-:W-:Y:S01]  /*c950*/  PRMT R3, R3, 0x5410, R5 ;  /* 0x0000541003037816 */ /* 0x000fe20000000005 */
[----:B------:R-:W-:-:S03]  /*c960*/  IMAD.MOV.U32 R78, RZ, RZ, R37 ;  /* 0x000000ffff4e7224 */ /* 0x000fc600078e0025 */
        /* <DEDUP_REMOVED lines=9> */
[----:B0-----:R-:W-:-:S04]  /*ca00*/  LEA.HI R4, R64, R64, RZ, 0x1 ;  /* 0x0000004040047211 */ /* 0x001fc800078f08ff */
[----:B------:R-:W-:-:S05]  /*ca10*/  LOP3.LUT R4, R4, 0xfffffffe, RZ, 0xc0, !PT ;  /* 0xfffffffe04047812 */ /* 0x000fca00078ec0ff */
[----:B------:R-:W-:Y:S02]  /*ca20*/  IMAD.IADD R4, R64, 0x1, -R4 ;  /* 0x0000000140047824 */ /* 0x000fe400078e0a04 */
[----:B------:R-:W-:-:S03]  /*ca30*/  IMAD.MOV.U32 R64, RZ, RZ, R26 ;  /* 0x000000ffff407224 */ /* 0x000fc600078e001a */
[----:B------:R-:W-:Y:S01]  /*ca40*/  SHF.L.U32 R5, R4, 0x1f, RZ ;  /* 0x0000001f04057819 */ /* 0x000fe200000006ff */
[----:B------:R-:W-:Y:S01]  /*ca50*/  IMAD.MOV.U32 R4, RZ, RZ, R27 ;  /* 0x000000ffff047224 */ /* 0x000fe200078e001b */
[----:B------:R-:W-:Y:S01]  /*ca60*/  PRMT R71, R64, 0x7610, R71 ;  /* 0x0000761040477816 */ /* 0x000fe20000000047 */
[----:B------:R-:W-:Y:S01]  /*ca70*/  IMAD.MOV.U32 R64, RZ, RZ, R42 ;  /* 0x000000ffff407224 */ /* 0x000fe200078e002a */
[----:B------:R-:W0:Y:S02]  /*ca80*/  SYNCS.PHASECHK.TRANS64.TRYWAIT P0, [R2+URZ+0x30800], R5 ;  /* 0x03080005020075a7 */ /* 0x000e24000800017f */
[----:B------:R-:W-:Y:S01]  /*ca90*/  PRMT R71, R71, 0x5410, R4 ;  /* 0x0000541047477816 */ /* 0x000fe20000000004 */
[----:B------:R-:W-:Y:S01]  /*caa0*/  IMAD.MOV.U32 R4, RZ, RZ, R43 ;  /* 0x000000ffff047224 */ /* 0x000fe200078e002b */
[----:B------:R-:W-:Y:S02]  /*cab0*/  PRMT R77, R64, 0x7610, R77 ;  /* 0x00007610404d7816 */ /* 0x000fe4000000004d */
[----:B------:R-:W-:Y:S01]  /*cac0*/  PRMT R64, R6, 0x5410, R7 ;  /* 0x0000541006407816 */ /* 0x000fe20000000007 */
[----:B------:R-:W-:Y:S01]  /*cad0*/  IMAD.MOV.U32 R6, RZ, RZ, R24 ;  /* 0x000000ffff067224 */ /* 0x000fe200078e0018 */
[----:B------:R-:W-:Y:S01]  /*cae0*/  PRMT R77, R77, 0x5410, R4 ;  /* 0x000054104d4d7816 */ /* 0x000fe20000000004 */
[----:B------:R-:W-:-:S02]  /*caf0*/  IMAD.MOV.U32 R4, RZ, RZ, R15 ;  /* 0x000000ffff047224 */ /* 0x000fc400078e000f */
[----:B------:R-:W-:-:S03]  /*cb00*/  IMAD.MOV.U32 R7, RZ, RZ, R25 ;  /* 0x000000ffff077224 */ /* 0x000fc600078e0019 */
        /* <DEDUP_REMOVED lines=9> */
[----:B0-----:R-:W-:Y:S06]  /*cba0*/  @!P0 BRA `(.L_x_5012) ;  /* 0x000001ec00fc8947 */ /* 0x001fec0003800000 */
.L_x_5344:
[----:B------:R-:W-:Y:S05]  /*cbb0*/  BSYNC B1 ;  /* 0x0000000000017941 */ /* 0x000fea0003800000 */
.L_x_5011:
        /* <DEDUP_REMOVED lines=21> */
[--C-:B0-----:R-:W-:Y:S02]  /*cd10*/  HADD2.F32 R61, -RZ, R7.reuse.H1_H1 ;  /* 0x30000007ff3d7230 */ /* 0x101fe40000004100 */
        /* <DEDUP_REMOVED lines=9> */
[--C-:B------:R-:W-:Y:S02]  /*cdb0*/  HADD2.F32 R61, -RZ, R88.reuse.H1_H1 ;  /* 0x30000058ff3d7230 */ /* 0x100fe40000004100 */
[----:B------:R-:W-:Y:S01]  /*cdc0*/  FFMA.FTZ R93, R60, R89, -R93 ;  /* 0x000000593c5d7223 */ /* 0x000fe2000001085d */
[----:B------:R-:W-:Y:S02]  /*cdd0*/  HADD2.F32 R6, -RZ, R5.H0_H0 ;  /* 0x20000005ff067230 */ /* 0x000fe40000004100 */
[----:B------:R-:W-:Y:S01]  /*cde0*/  FMUL.FTZ R94, R4, R79 ;  /* 0x0000004f045e7220 */ /* 0x000fe20000410000 */
[----:B------:R-:W-:-:S02]  /*cdf0*/  HADD2.F32 R88, -RZ, R88.H0_H0 ;  /* 0x20000058ff587230 */ /* 0x000fc40000004100 */
[C---:B------:R-:W-:Y:S01]  /*ce00*/  FFMA.FTZ R92, R7.reuse, R79, -R92 ;  /* 0x0000004f075c7223 */ /* 0x040fe2000001085c */
[----:B------:R-:W-:Y:S02]  /*ce10*/  HADD2.F32 R5, -RZ, R5.H1_H1 ;  /* 0x30000005ff057230 */ /* 0x000fe40000004100 */
[----:B------:R-:W-:Y:S01]  /*ce20*/  FFMA.FTZ R79, R7, R90, R94 ;  /* 0x0000005a074f7223 */ /* 0x000fe2000001005e */
[----:B------:R-:W-:Y:S02]  /*ce30*/  HADD2.F32 R60, -RZ, R95.H0_H0 ;  /* 0x2000005fff3c7230 */ /* 0x000fe40000004100 */
[CC--:B------:R-:W-:Y:S01]  /*ce40*/  FMUL.FTZ R89, R59.reuse, R61.reuse ;  /* 0x0000003d3b597220 */ /* 0x0c0fe20000410000 */
[----:B------:R-:W-:Y:S02]  /*ce50*/  HADD2.F32 R4, -RZ, R97.H0_H0 ;  /* 0x20000061ff047230 */ /* 0x000fe40000004100 */
[----:B------:R-:W-:Y:S01]  /*ce60*/  FMUL.FTZ R90, R59, R88 ;  /* 0x000000583b5a7220 */ /* 0x000fe20000410000 */
[C---:B------:R-:W-:Y:S01]  /*ce70*/  FMUL.FTZ R7, R5.reuse, R60 ;  /* 0x0000003c05077220 */ /* 0x040fe20000410000 */
[C---:B------:R-:W-:Y:S01]  /*ce80*/  FFMA.FTZ R89, R58.reuse, R88, -R89 ;  /* 0x000000583a597223 */ /* 0x040fe20000010859 */
        /* <DEDUP_REMOVED lines=9> */
.L_x_5016:
[----:B------:R-:W-:Y:S05]  /*cf20*/  BSYNC B2 ;  /* 0x0000000000027941 */ /* 0x000fea0003800000 */
.L_x_5015:
[----:B------:R-:W-:Y:S04]  /*cf30*/  BSSY B2, `(.L_x_5017) ;  /* 0x000002c000027945 */ /* 0x000fe80003800000 */
[----:B------:R-:W-:Y:S05]  /*cf40*/  @P1 BRA `(.L_x_5018) ;  /* 0x0000000000a81947 */ /* 0x000fea0003800000 */
[----:B0-----:R-:W0:Y:S01]  /*cf50*/  LDS.128 R4, [R0] ;  /* 0x0000000000047984 */ /* 0x001e220000000c00 */
        /* <DEDUP_REMOVED lines=8> */
[----:B0-----:R-:W-:-:S02]  /*cfe0*/  HADD2.F32 R57, -RZ, R7.H1_H1 ;  /* 0x30000007ff397230 */ /* 0x001fc40000004100 */
[----:B------:R-:W-:Y:S02]  /*cff0*/  HADD2.F32 R56, -RZ, R7.H0_H0 ;  /* 0x20000007ff387230 */ /* 0x000fe40000004100 */
[--C-:B------:R-:W-:Y:S02]  /*d000*/  HADD2.F32 R7, -RZ, R4.reuse.H0_H0 ;  /* 0x20000004ff077230 */ /* 0x100fe40000004100 */
[CC--:B------:R-:W-:Y:S01]  /*d010*/  FMUL.FTZ R61, R57.reuse, R60.reuse ;  /* 0x0000003c393d7220 */ /* 0x0c0fe20000410000 */
[----:B------:R-:W-:Y:S01]  /*d020*/  FMUL.FTZ R57, R57, R59 ;  /* 0x0000003b39397220 */ /* 0x000fe20000410000 */
[----:B------:R-:W-:Y:S02]  /*d030*/  HADD2.F32 R4, -RZ, R4.H1_H1 ;  /* 0x30000004ff047230 */ /* 0x000fe40000004100 */
[--C-:B------:R-:W-:Y:S02]  /*d040*/  HADD2.F32 R54, -RZ, R6.reuse.H0_H0 ;  /* 0x20000006ff367230 */ /* 0x100fe40000004100 */
[----:B------:R-:W-:Y:S01]  /*d050*/  FFMA.FTZ R90, R56, R60, R57 ;  /* 0x0000003c385a7223 */ /* 0x000fe20000010039 */
[----:B------:R-:W-:-:S02]  /*d060*/  HADD2.F32 R55, -RZ, R6.H1_H1 ;  /* 0x30000006ff377230 */ /* 0x000fc40000004100 */
[----:B------:R-:W-:Y:S01]  /*d070*/  FMUL.FTZ R88, R4, R87 ;  /* 0x0000005704587220 */ /* 0x000fe20000410000 */
[--C-:B------:R-:W-:Y:S02]  /*d080*/  HADD2.F32 R57, -RZ, R86.reuse.H1_H1 ;  /* 0x30000056ff397230 */ /* 0x100fe40000004100 */
[----:B------:R-:W-:Y:S01]  /*d090*/  FFMA.FTZ R61, R56, R59, -R61 ;  /* 0x0000003b383d7223 */ /* 0x000fe2000001083d */
[--C-:B------:R-:W-:Y:S02]  /*d0a0*/  HADD2.F32 R6, -RZ, R5.reuse.H0_H0 ;  /* 0x20000005ff067230 */ /* 0x100fe40000004100 */
[-C--:B------:R-:W-:Y:S01]  /*d0b0*/  FMUL.FTZ R60, R4, R58.reuse ;  /* 0x0000003a043c7220 */ /* 0x080fe20000410000 */
[----:B------:R-:W-:Y:S02]  /*d0c0*/  HADD2.F32 R86, -RZ, R86.H0_H0 ;  /* 0x20000056ff567230 */ /* 0x000fe40000004100 */
[----:B------:R-:W-:Y:S01]  /*d0d0*/  FFMA.FTZ R88, R7, R58, -R88 ;  /* 0x0000003a07587223 */ /* 0x000fe20000010858 */
[----:B------:R-:W-:-:S02]  /*d0e0*/  HADD2.F32 R5, -RZ, R5.H1_H1 ;  /* 0x30000005ff057230 */ /* 0x000fc40000004100 */
        /* <DEDUP_REMOVED lines=16> */
.L_x_5018:
[----:B------:R-:W-:Y:S05]  /*d1f0*/  BSYNC B2 ;  /* 0x0000000000027941 */ /* 0x000fea0003800000 */
.L_x_5017:
[----:B------:R-:W-:Y:S04]  /*d200*/  BSSY B2, `(.L_x_5019) ;  /* 0x000002c000027945 */ /* 0x000fe80003800000 */
[----:B------:R-:W-:Y:S05]  /*d210*/  @P2 BRA `(.L_x_5020) ;  /* 0x0000000000a82947 */ /* 0x000fea0003800000 */
[----:B01----:R-:W0:Y:S01]  /*d220*/  LDS.128 R4, [R62+0x16400] ;  /* 0x016400003e047984 */ /* 0x003e220000000c00 */
        /* <DEDUP_REMOVED lines=41> */
.L_x_5020:
[----:B------:R-:W-:Y:S05]  /*d4c0*/  BSYNC B2 ;  /* 0x0000000000027941 */ /* 0x000fea0003800000 */
.L_x_5019:
[----:B------:R-:W-:Y:S04]  /*d4d0*/  BSSY B2, `(.L_x_5021) ;  /* 0x000002c000027945 */ /* 0x000fe80003800000 */
[----:B------:R-:W-:Y:S05]  /*d4e0*/  @P3 BRA `(.L_x_5022) ;  /* 0x0000000000a83947 */ /* 0x000fea0003800000 */
[----:B012---:R-:W0:Y:S01]  /*d4f0*/  LDS.128 R4, [R0+0x4000] ;  /* 0x0040000000047984 */ /* 0x007e220000000c00 */
        /* <DEDUP_REMOVED lines=41> */
.L_x_5022:
[----:B------:R-:W-:Y:S05]  /*d790*/  BSYNC B2 ;  /* 0x0000000000027941 */ /* 0x000fea0003800000 */
.L_x_5021:
[----:B------:R-:W-:Y:S04]  /*d7a0*/  BSSY B2, `(.L_x_5023) ;  /* 0x000002c000027945 */ /* 0x000fe80003800000 */
[----:B------:R-:W-:Y:S05]  /*d7b0*/  @P4 BRA `(.L_x_5024) ;  /* 0x0000000000a84947 */ /* 0x000fea0003800000 */
[----:B0123--:R-:W0:Y:S01]  /*d7c0*/  LDS.128 R4, [R62+0x1a400] ;  /* 0x01a400003e047984 */ /* 0x00fe220000000c00 */
        /* <DEDUP_REMOVED lines=41> */
.L_x_5024:
[----:B------:R-:W-:Y:S05]  /*da60*/  BSYNC B2 ;  /* 0x0000000000027941 */ /* 0x000fea0003800000 */
.L_x_5023:
[----:B------:R-:W-:Y:S05]  /*da70*/  @P5 BRA `(.L_x_5014) ;  /* 0x0000000000a85947 */ /* 0x000fea0003800000 */
[----:B01234-:R-:W0:Y:S01]  /*da80*/  LDS.128 R4, [R0+0x8000] ;  /* 0x0080000000047984 */ /* 0x01fe220000000c00 */
        /* <DEDUP_REMOVED lines=41> */
.L_x_5014:
[----:B------:R-:W-:Y:S05]  /*dd20*/  BSYNC B1 ;  /* 0x0000000000017941 */ /* 0x000fea0003800000 */
.L_x_5013:
[----:B01234-:R-:W-:-:S04]  /*dd30*/  IADD3 R4, R218, 0x40, RZ ;  /* 0x00000040da047810 */ /* 0x01ffc80007ffe0ff */
        /* <DEDUP_REMOVED lines=53> */
.L_x_5027:
[----:B------:R-:W-:Y:S05]  /*e090*/  BSYNC B1 ;  /* 0x0000000000017941 */ /* 0x000fea0003800000 */
.L_x_5026:
[----:B------:R-:W-:Y:S04]  /*e0a0*/  BSSY B1, `(.L_x_5028) ;  /* 0x000002c000017945 */ /* 0x000fe80003800000 */
[----:B------:R-:W-:Y:S05]  /*e0b0*/  @P1 BRA `(.L_x_5029) ;  /* 0x0000000000a81947 */ /* 0x000fea0003800000 */
[----:B0-----:R-:W0:Y:S01]  /*e0c0*/  LDS.128 R4, [R0+0x2000] ;  /* 0x0020000000047984 */ /* 0x001e220000000c00 */
        /* <DEDUP_REMOVED lines=41> */
.L_x_5029:
[----:B------:R-:W-:Y:S05]  /*e360*/  BSYNC B1 ;  /* 0x0000000000017941 */ /* 0x000fea0003800000 */
.L_x_5028:
[----:B------:R-:W-:Y:S04]  /*e370*/  BSSY B1, `(.L_x_5030) ;  /* 0x000002c000017945 */ /* 0x000fe80003800000 */
[----:B------:R-:W-:Y:S05]  /*e380*/  @P2 BRA `(.L_x_5031) ;  /* 0x0000000000a82947 */ /* 0x000fea0003800000 */
[----:B01----:R-:W0:Y:S01]  /*e390*/  LDS.128 R4, [R62+0x18400] ;  /* 0x018400003e047984 */ /* 0x003e220000000c00 */
        /* <DEDUP_REMOVED lines=41> */
.L_x_5031:
[----:B------:R-:W-:Y:S05]  /*e630*/  BSYNC B1 ;  /* 0x0000000000017941 */ /* 0x000fea0003800000 */
.L_x_5030:
[----:B------:R-:W-:Y:S04]  /*e640*/  BSSY B1, `(.L_x_5032) ;  /* 0x000002c000017945 */ /* 0x000fe80003800000 */
[----:B------:R-:W-:Y:S05]  /*e650*/  @P3 BRA `(.L_x_5033) ;  /* 0x0000000000a83947 */ /* 0x000fea0003800000 */
[----:B012---:R-:W0:Y:S01]  /*e660*/  LDS.128 R4, [R0+0x6000] ;  /* 0x0060000000047984 */ /* 0x007e220000000c00 */
        /* <DEDUP_REMOVED lines=41> */
.L_x_5033:
[----:B------:R-:W-:Y:S05]  /*e900*/  BSYNC B1 ;  /* 0x0000000000017941 */ /* 0x000fea0003800000 */
.L_x_5032:
[----:B------:R-:W-:Y:S04]  /*e910*/  BSSY B1, `(.L_x_5034) ;  /* 0x000002c000017945 */ /* 0x000fe80003800000 */
[----:B------:R-:W-:Y:S05]  /*e920*/  @P4 BRA `(.L_x_5035) ;  /* 0x0000000000a84947 */ /* 0x000fea0003800000 */
[----:B0123--:R-:W0:Y:S01]  /*e930*/  LDS.128 R4, [R62+0x1c400] ;  /* 0x01c400003e047984 */ /* 0x00fe220000000c00 */
        /* <DEDUP_REMOVED lines=41> */
.L_x_5035:
[----:B------:R-:W-:Y:S05]  /*ebd0*/  BSYNC B1 ;  /* 0x0000000000017941 */ /* 0x000fea0003800000 */
.L_x_5034:
[----:B------:R-:W-:Y:S05]  /*ebe0*/  @P5 BRA `(.L_x_5025) ;  /* 0x0000003400dc5947 */ /* 0x000fea0003800000 */
[----:B01234-:R-:W0:Y:S01]  /*ebf0*/  LDS.128 R4, [R0+0xa000] ;  /* 0x00a0000000047984 */ /* 0x01fe220000000c00 */
        /* <DEDUP_REMOVED lines=18> */
[C---:B------:R-:W-:Y:S01]  /*ed20*/  FMUL.FTZ R20, R4.reuse, R14 ;  /* 0x0000000e04147220 */ /* 0x040fe20000410000 */
[-C--:B------:R-:W-:Y:S01]  /*ed30*/  FMUL.FTZ R24, R4, R12.reuse ;  /* 0x0000000c04187220 */ /* 0x080fe20000410000 */
[----:B------:R-:W-:Y:S02]  /*ed40*/  HADD2.F32 R6, -RZ, R5.H0_H0 ;  /* 0x20000005ff067230 */ /* 0x000fe40000004100 */
[----:B------:R-:W-:Y:S01]  /*ed50*/  FFMA.FTZ R21, R10, R13, -R21 ;  /* 0x0000000d0a157223 */ /* 0x000fe20000010815 */
[----:B------:R-:W-:Y:S02]  /*ed60*/  HADD2.F32 R4, -RZ, R3.H1_H1 ;  /* 0x30000003ff047230 */ /* 0x000fe40000004100 */
[----:B------:R-:W-:Y:S01]  /*ed70*/  FFMA.FTZ R20, R7, R12, -R20 ;  /* 0x0000000c07147223 */ /* 0x000fe20000010814 */
[----:B------:R-:W-:-:S02]  /*ed80*/  HADD2.F32 R5, -RZ, R5.H1_H1 ;  /* 0x30000005ff057230 */ /* 0x000fc40000004100 */
[----:B------:R-:W-:Y:S01]  /*ed90*/  FFMA.FTZ R11, R7, R14, R24 ;  /* 0x0000000e070b7223 */ /* 0x000fe20000010018 */
[----:B------:R-:W-:Y:S02]  /*eda0*/  HADD2.F32 R10, -RZ, R25.H0_H0 ;  /* 0x20000019ff0a7230 */ /* 0x000fe40000004100 */
[C---:B------:R-:W-:Y:S01]  /*edb0*/  FMUL.FTZ R13, R9.reuse, R64 ;  /* 0x00000040090d7220 */ /* 0x040fe20000410000 */
        /* <DEDUP_REMOVED lines=12> */
[----:B------:R0:W-:Y:S01]  /*ee80*/  STS.128 [R0+0xa000], R4 ;  /* 0x00a0000400007388 */ /* 0x0001e20000000c00 */
[----:B------:R-:W-:Y:S05]  /*ee90*/  BRA `(.L_x_5025) ;  /* 0x0000003400307947 */ /* 0x000fea0003800000 */
.L_x_5004:
[----:B------:R-:W2:Y:S01]  /*eea0*/  LDL R3, [R1+0x5c] ;  /* 0x00005c0001037983 */ /* 0x000ea20000100800 */
[----:B------:R-:W0:Y:S01]  /*eeb0*/  LDC R10, c[0x0][0x448] ;  /* 0x00011200ff0a7b82 */ /* 0x000e220000000800 */
[----:B------:R-:W-:Y:S01]  /*eec0*/  ULDC.64 UR4, c[0x0][0x3f8] ;  /* 0x0000fe0000047ab9 */ /* 0x000fe20000000a00 */
[----:B------:R-:W-:Y:S01]  /*eed0*/  ULDC.64 UR6, c[0x0][0x408] ;  /* 0x0001020000067ab9 */ /* 0x000fe20000000a00 */
[----:B------:R-:W-:Y:S01]  /*eee0*/  MOV R9, R29 ;  /* 0x0000001d00097202 */ /* 0x000fe20000000f00 */
[----:B------:R-:W-:Y:S02]  /*eef0*/  IMAD.MOV.U32 R4, RZ, RZ, R24 ;  /* 0x000000ffff047224 */ /* 0x000fe400078e0018 */
[----:B------:R-:W-:Y:S01]  /*ef00*/  IMAD.MOV.U32 R8, RZ, RZ, R138 ;  /* 0x000000ffff087224 */ /* 0x000fe200078e008a */
[----:B0-----:R-:W-:-:S13]  /*ef10*/  ISETP.NE.AND P0, PT, R10, 0x1, PT ;  /* 0x000000010a00780c */ /* 0x001fda0003f05270 */
[----:B------:R-:W0:Y:S08]  /*ef20*/  @P0 LDC R0, c[0x0][0x44c] ;  /* 0x00011300ff000b82 */ /* 0x000e300000000800 */
[----:B------:R-:W1:Y:S01]  /*ef30*/  @P0 LDC R5, c[0x0][0x450] ;  /* 0x00011400ff050b82 */ /* 0x000e620000000800 */
[----:B--2---:R-:W-:-:S04]  /*ef40*/  IMAD R3, R3, 0x40, R62 ;  /* 0x0000004003037824 */ /* 0x004fc800078e023e */
        /* <DEDUP_REMOVED lines=24> */
.L_x_5350:
        /* <DEDUP_REMOVED lines=17> */
[----:B-1----:R-:W-:Y:S01]  /*f1e0*/  MOV R11, R3 ;  /* 0x00000003000b7202 */ /* 0x002fe20000000f00 */
[----:B--2---:R-:W-:Y:S01]  /*f1f0*/  IMAD.MOV.U32 R10, RZ, RZ, R0 ;  /* 0x000000ffff0a7224 */ /* 0x004fe200078e0000 */
[----:B------:R-:W-:Y:S01]  /*f200*/  ISETP.GE.AND P2, PT, R16, UR4, PT ;  /* 0x0000000410007c0c */ /* 0x000fe2000bf46270 */
[----:B---3--:R-:W-:Y:S01]  /*f210*/  IMAD.MOV.U32 R15, RZ, RZ, R5 ;  /* 0x000000ffff0f7224 */ /* 0x008fe200078e0005 */
[----:B------:R-:W-:Y:S02]  /*f220*/  ISETP.GE.AND P3, PT, R197, UR4, PT ;  /* 0x00000004c5007c0c */ /* 0x000fe4000bf66270 */
[----:B------:R-:W-:Y:S02]  /*f230*/  CS2R R28, SRZ ;  /* 0x00000000001c7805 */ /* 0x000fe4000001ff00 */
[----:B------:R-:W-:Y:S02]  /*f240*/  ISETP.GE.AND P4, PT, R196, UR4, PT ;  /* 0x00000004c4007c0c */ /* 0x000fe4000bf86270 */
[----:B------:R-:W-:-:S02]  /*f250*/  CS2R R30, SRZ ;  /* 0x00000000001e7805 */ /* 0x000fc4000001ff00 */
[----:B------:R-:W-:Y:S02]  /*f260*/  CS2R R40, SRZ ;  /* 0x0000000000287805 */ /* 0x000fe4000001ff00 */
[----:B------:R-:W-:Y:S01]  /*f270*/  CS2R R42, SRZ ;  /* 0x00000000002a7805 */ /* 0x000fe2000001ff00 */
[----:B------:R-:W-:Y:S02]  /*f280*/  @!P2 IMAD.SHL.U32 R9, R16, 0x2, RZ ;  /* 0x000000021009a824 */ /* 0x000fe400078e00ff */
[----:B------:R-:W-:-:S04]  /*f290*/  @!P3 IMAD.SHL.U32 R25, R201, 0x8, RZ ;  /* 0x00000008c919b824 */ /* 0x000fc800078e00ff */
[----:B------:R-:W-:Y:S01]  /*f2a0*/  @!P4 IMAD.SHL.U32 R27, R202, 0x8, RZ ;  /* 0x00000008ca1bc824 */ /* 0x000fe200078e00ff */
[-C--:B------:R-:W-:Y:S02]  /*f2b0*/  @!P2 IADD3 R48, P0, R0, R9.reuse, RZ ;  /* 0x000000090030a210 */ /* 0x080fe40007f1e0ff */
[----:B----4-:R-:W-:Y:S01]  /*f2c0*/  @!P2 IADD3 R4, P1, R14, R9, RZ ;  /* 0x000000090e04a210 */ /* 0x010fe20007f3e0ff */
[----:B------:R-:W-:Y:S01]  /*f2d0*/  @!P3 IMAD.WIDE R8, R25, 0x2, R10 ;  /* 0x000000021908b825 */ /* 0x000fe200078e020a */
[----:B------:R-:W-:-:S03]  /*f2e0*/  @!P2 SHF.L.U64.HI R0, R16, 0x1, R17 ;  /* 0x000000011000a819 */ /* 0x000fc60000010211 */
[----:B------:R-:W-:Y:S01]  /*f2f0*/  @!P4 IMAD.WIDE R12, R27, 0x2, R10 ;  /* 0x000000021b0cc825 */ /* 0x000fe200078e020a */
[----:B------:R-:W-:Y:S02]  /*f300*/  CS2R R36, SRZ ;  /* 0x0000000000247805 */ /* 0x000fe4000001ff00 */
[----:B------:R-:W-:Y:S02]  /*f310*/  CS2R R38, SRZ ;  /* 0x0000000000267805 */ /* 0x000fe4000001ff00 */
[----:B------:R-:W-:Y:S01]  /*f320*/  CS2R R32, SRZ ;  /* 0x0000000000207805 */ /* 0x000fe2000001ff00 */
[--C-:B------:R-:W-:Y:S01]  /*f330*/  @!P3 IMAD.WIDE R10, R25, 0x2, R14.reuse ;  /* 0x00000002190ab825 */ /* 0x100fe200078e020e */
[----:B------:R-:W-:Y:S02]  /*f340*/  CS2R R24, SRZ ;  /* 0x0000000000187805 */ /* 0x000fe4000001ff00 */
[----:B------:R-:W-:Y:S02]  /*f350*/  CS2R R34, SRZ ;  /* 0x0000000000227805 */ /* 0x000fe4000001ff00 */
[----:B------:R-:W-:Y:S01]  /*f360*/  CS2R R44, SRZ ;  /* 0x00000000002c7805 */ /* 0x000fe2000001ff00 */
[----:B------:R-:W-:Y:S01]  /*f370*/  @!P4 IMAD.WIDE R14, R27, 0x2, R14 ;  /* 0x000000021b0ec825 */ /* 0x000fe200078e020e */
[----:B------:R-:W-:-:S02]  /*f380*/  CS2R R26, SRZ ;  /* 0x00000000001a7805 */ /* 0x000fc4000001ff00 */
[----:B------:R-:W-:Y:S02]  /*f390*/  CS2R R46, SRZ ;  /* 0x00000000002e7805 */ /* 0x000fe4000001ff00 */
[----:B------:R-:W-:Y:S01]  /*f3a0*/  @!P2 IADD3.X R5, R5, R0, RZ, P1, !PT ;  /* 0x000000000505a210 */ /* 0x000fe20000ffe4ff */
[----:B------:R-:W-:Y:S01]  /*f3b0*/  @!P2 IMAD.X R49, R3, 0x1, R0, P0 ;  /* 0x000000010331a824 */ /* 0x000fe200000e0600 */
[----:B------:R1:W5:Y:S04]  /*f3c0*/  @!P3 LD.E.128 R28, desc[UR60][R8.64] ;  /* 0x0000003c081cb980 */ /* 0x000368000c101d00 */
[----:B------:R1:W5:Y:S04]  /*f3d0*/  @!P3 LD.E.128 R40, desc[UR60][R10.64] ;  /* 0x0000003c0a28b980 */ /* 0x000368000c101d00 */
[----:B------:R1:W5:Y:S04]  /*f3e0*/  @!P4 LD.E.128 R24, desc[UR60][R12.64] ;  /* 0x0000003c0c18c980 */ /* 0x000368000c101d00 */
[----:B------:R1:W5:Y:S04]  /*f3f0*/  @!P4 LD.E.128 R36, desc[UR60][R14.64] ;  /* 0x0000003c0e24c980 */ /* 0x000368000c101d00 */
[----:B------:R1:W5:Y:S04]  /*f400*/  @!P2 LD.E.128 R32, desc[UR60][R48.64] ;  /* 0x0000003c3020a980 */ /* 0x000368000c101d00 */
[----:B------:R1:W5:Y:S02]  /*f410*/  @!P2 LD.E.128 R44, desc[UR60][R4.64] ;  /* 0x0000003c042ca980 */ /* 0x000364000c101d00 */
.L_x_5038:
[----:B------:R-:W-:Y:S05]  /*f420*/  BSYNC B1 ;  /* 0x0000000000017941 */ /* 0x000fea0003800000 */
.L_x_5037:
[----:B-1---5:R-:W-:Y:S01]  /*f430*/  IMAD.MOV.U32 R3, RZ, RZ, R45 ;  /* 0x000000ffff037224 */ /* 0x022fe200078e002d */
[----:B------:R-:W-:Y:S01]  /*f440*/  UMOV UR4, 0xffffffff ;  /* 0xffffffff00047882 */ /* 0x000fe20000000000 */
[----:B------:R-:W-:Y:S02]  /*f450*/  IMAD.MOV.U32 R4, RZ, RZ, R46 ;  /* 0x000000ffff047224 */ /* 0x000fe400078e002e */
[----:B---3--:R-:W-:Y:S01]  /*f460*/  IMAD.MOV.U32 R5, RZ, RZ, R47 ;  /* 0x000000ffff057224 */ /* 0x008fe200078e002f */
[----:B------:R-:W-:Y:S01]  /*f470*/  PRMT R93, R3, 0x7610, R93 ;  /* 0x00007610035d7816 */ /* 0x000fe2000000005d */
[----:B--2---:R-:W-:Y:S01]  /*f480*/  IMAD.MOV.U32 R0, RZ, RZ, R44 ;  /* 0x000000ffff007224 */ /* 0x004fe200078e002c */
        /* <DEDUP_REMOVED lines=30> */
[----:B------:R-:W-:Y:S02]  /*f670*/  IMAD.MOV.U32 R4, RZ, RZ, R26 ;  /* 0x000000ffff047224 */ /* 0x000fe400078e001a */
[----:B------:R-:W-:Y:S02]  /*f680*/  IMAD.MOV.U32 R5, RZ, RZ, R27 ;  /* 0x000000ffff057224 */ /* 0x000fe400078e001b */
[----:B------:R-:W-:-:S03]  /*f690*/  IMAD.MOV.U32 R3, RZ, RZ, R25 ;  /* 0x000000ffff037224 */ /* 0x000fc600078e0019 */
[----:B------:R-:W-:Y:S02]  /*f6a0*/  PRMT R79, R4, 0x5410, R5 ;  /* 0x00005410044f7816 */ /* 0x000fe40000000005 */
[----:B------:R-:W-:Y:S02]  /*f6b0*/  CS2R R4, SRZ ;  /* 0x0000000000047805 */ /* 0x000fe4000001ff00 */
[----:B------:R-:W-:Y:S01]  /*f6c0*/  PRMT R78, R0, 0x5410, R3 ;  /* 0x00005410004e7816 */ /* 0x000fe20000000003 */
[----:B------:R-:W-:Y:S06]  /*f6d0*/  BRA.DIV UR4, `(.L_x_5039) ;  /* 0x000001c604b47947 */ /* 0x000fec000b800000 */
[----:B------:R1:W2:Y:S04]  /*f6e0*/  SHFL.IDX PT, R3, R7, 0x1, 0x1c1f ;  /* 0x003c1f0007037f89 */ /* 0x0002a800000e0000 */
[----:B------:R1:W3:Y:S04]  /*f6f0*/  SHFL.IDX PT, R0, R6, 0x1, 0x1c1f ;  /* 0x003c1f0006007f89 */ /* 0x0002e800000e0000 */
[----:B0-----:R-:W0:Y:S04]  /*f700*/  SHFL.IDX PT, R21, R21, 0x1, 0x1c1f ;  /* 0x003c1f0015157f89 */ /* 0x001e2800000e0000 */
[----:B-1----:R-:W0:Y:S02]  /*f710*/  SHFL.IDX PT, R20, R20, 0x1, 0x1c1f ;  /* 0x003c1f0014147f89 */ /* 0x002e2400000e0000 */
.L_x_5356:
[----:B------:R-:W-:Y:S01]  /*f720*/  IADD3 R62, R62, 0x40, RZ ;  /* 0x000000403e3e7810 */ /* 0x000fe20007ffe0ff */
[----:B------:R-:W-:Y:S01]  /*f730*/  BSSY B1, `(.L_x_5040) ;  /* 0x0000032000017945 */ /* 0x000fe20003800000 */
[----:B------:R-:W-:Y:S02]  /*f740*/  CS2R R6, SRZ ;  /* 0x0000000000067805 */ /* 0x000fe4000001ff00 */
[----:B------:R-:W-:Y:S02]  /*f750*/  CS2R R8, SRZ ;  /* 0x0000000000087805 */ /* 0x000fe4000001ff00 */
[----:B------:R-:W-:Y:S02]  /*f760*/  ISETP.GE.AND P0, PT, R62, R69, PT ;  /* 0x000000453e00720c */ /* 0x000fe40003f06270 */
[----:B------:R-:W-:Y:S02]  /*f770*/  CS2R R10, SRZ ;  /* 0x00000000000a7805 */ /* 0x000fe4000001ff00 */
[----:B------:R-:W-:-:S02]  /*f780*/  CS2R R12, SRZ ;  /* 0x00000000000c7805 */ /* 0x000fc4000001ff00 */
[----:B----4-:R-:W-:Y:S02]  /*f790*/  CS2R R14, SRZ ;  /* 0x00000000000e7805 */ /* 0x010fe4000001ff00 */
[----:B------:R-:W-:Y:S02]  /*f7a0*/  CS2R R48, SRZ ;  /* 0x0000000000307805 */ /* 0x000fe4000001ff00 */
[----:B------:R-:W-:Y:S02]  /*f7b0*/  CS2R R50, SRZ ;  /* 0x0000000000327805 */ /* 0x000fe4000001ff00 */
[----:B------:R-:W-:Y:S02]  /*f7c0*/  CS2R R52, SRZ ;  /* 0x0000000000347805 */ /* 0x000fe4000001ff00 */
[----:B------:R-:W-:Y:S02]  /*f7d0*/  CS2R R54, SRZ ;  /* 0x0000000000367805 */ /* 0x000fe4000001ff00 */
[----:B------:R-:W-:-:S02]  /*f7e0*/  CS2R R56, SRZ ;  /* 0x0000000000387805 */ /* 0x000fc4000001ff00 */
[----:B------:R-:W-:Y:S01]  /*f7f0*/  CS2R R58, SRZ ;  /* 0x00000000003a7805 */ /* 0x000fe2000001ff00 */
[----:B------:R-:W-:Y:S06]  /*f800*/  @P0 BRA `(.L_x_5041) ;  /* 0x0000000000900947 */ /* 0x000fec0003800000 */
[----:B------:R-:W-:Y:S01]  /*f810*/  ULDC UR4, c[0x0][0x3f4] ;  /* 0x0000fd0000047ab9 */ /* 0x000fe20000000800 */
[----:B---3--:R-:W-:Y:S01]  /*f820*/  IMAD.MOV.U32 R4, RZ, RZ, R0 ;  /* 0x000000ffff047224 */ /* 0x008fe200078e0000 */
[----:B------:R-:W-:Y:S01]  /*f830*/  ISETP.GE.AND P2, PT, R16, UR4, PT ;  /* 0x0000000410007c0c */ /* 0x000fe2000bf46270 */
[----:B--2---:R-:W-:Y:S01]  /*f840*/  IMAD.MOV.U32 R5, RZ, RZ, R3 ;  /* 0x000000ffff057224 */ /* 0x004fe200078e0003 */
[----:B------:R-:W-:Y:S02]  /*f850*/  ISETP.GE.AND P4, PT, R196, UR4, PT ;  /* 0x00000004c4007c0c */ /* 0x000fe4000bf86270 */
[----:B------:R-:W-:Y:S02]  /*f860*/  CS2R R52, SRZ ;  /* 0x0000000000347805 */ /* 0x000fe4000001ff00 */
[----:B------:R-:W-:Y:S02]  /*f870*/  ISETP.GE.AND P3, PT, R197, UR4, PT ;  /* 0x00000004c5007c0c */ /* 0x000fe4000bf66270 */
[----:B------:R-:W-:-:S02]  /*f880*/  CS2R R54, SRZ ;  /* 0x0000000000367805 */ /* 0x000fc4000001ff00 */
[----:B------:R-:W-:Y:S02]  /*f890*/  CS2R R8, SRZ ;  /* 0x0000000000087805 */ /* 0x000fe4000001ff00 */
[----:B------:R-:W-:Y:S02]  /*f8a0*/  CS2R R10, SRZ ;  /* 0x00000000000a7805 */ /* 0x000fe4000001ff00 */
[----:B------:R-:W-:Y:S02]  /*f8b0*/  CS2R R56, SRZ ;  /* 0x0000000000387805 */ /* 0x000fe4000001ff00 */
[----:B------:R-:W-:Y:S01]  /*f8c0*/  CS2R R58, SRZ ;  /* 0x00000000003a7805 */ /* 0x000fe2000001ff00 */
[----:B------:R-:W-:Y:S01]  /*f8d0*/  @!P2 IMAD.SHL.U32 R63, R16, 0x2, RZ ;  /* 0x00000002103fa824 */ /* 0x000fe200078e00ff */
[----:B------:R-:W-:Y:S01]  /*f8e0*/  @!P4 SHF.L.U32 R65, R202, 0x3, RZ ;  /* 0x00000003ca41c819 */ /* 0x000fe200000006ff */
[----:B------:R-:W-:-:S03]  /*f8f0*/  @!P3 IMAD.SHL.U32 R75, R201, 0x8, RZ ;  /* 0x00000008c94bb824 */ /* 0x000fc600078e00ff */
[-C--:B------:R-:W-:Y:S02]  /*f900*/  @!P2 IADD3 R60, P0, R0, R63.reuse, RZ ;  /* 0x0000003f003ca210 */ /* 0x080fe40007f1e0ff */
[----:B0-----:R-:W-:Y:S01]  /*f910*/  @!P2 IADD3 R62, P1, R20, R63, RZ ;  /* 0x0000003f143ea210 */ /* 0x001fe20007f3e0ff */
        /* <DEDUP_REMOVED lines=9> */
[--C-:B------:R-:W-:Y:S01]  /*f9b0*/  @!P3 IMAD.WIDE R74, R75, 0x2, R20.reuse ;  /* 0x000000024b4ab825 */ /* 0x100fe200078e0214 */
        /* <DEDUP_REMOVED lines=9> */
.L_x_5041:
[----:B------:R-:W-:Y:S05]  /*fa50*/  BSYNC B1 ;  /* 0x0000000000017941 */ /* 0x000fea0003800000 */
.L_x_5040:
[----:B-1----:R-:W3:Y:S04]  /*fa60*/  LDL R60, [R1+0x58] ;  /* 0x00005800013c7983 */ /* 0x002ee80000100800 */
[----:B------:R-:W4:Y:S01]  /*fa70*/  LDL R63, [R1+0x30] ;  /* 0x00003000013f7983 */ /* 0x000f220000100800 */
[----:B--2--5:R-:W-:Y:S01]  /*fa80*/  IMAD.MOV.U32 R3, RZ, RZ, R4 ;  /* 0x000000ffff037224 */ /* 0x024fe200078e0004 */
[----:B------:R-:W-:Y:S01]  /*fa90*/  BSSY B1, `(.L_x_5042) ;  /* 0x000002e000017945 */ /* 0x000fe20003800000 */
[----:B0-----:R-:W-:Y:S02]  /*faa0*/  IMAD.MOV.U32 R20, RZ, RZ, R5 ;  /* 0x000000ffff147224 */ /* 0x001fe400078e0005 */
[----:B------:R-:W-:Y:S02]  /*fab0*/  IMAD.MOV.U32 R21, RZ, RZ, R7 ;  /* 0x000000ffff157224 */ /* 0x000fe400078e0007 */
[----:B------:R-:W-:Y:S01]  /*fac0*/  IMAD.MOV.U32 R61, RZ, RZ, R49 ;  /* 0x000000ffff3d7224 */ /* 0x000fe200078e0031 */
[----:B------:R-:W-:Y:S01]  /*fad0*/  PRMT R80, R3, 0x5410, R20 ;  /* 0x0000541003507816 */ /* 0x000fe20000000014 */
[----:B------:R-:W-:Y:S01]  /*fae0*/  IMAD.MOV.U32 R20, RZ, RZ, R9 ;  /* 0x000000ffff147224 */ /* 0x000fe200078e0009 */
[----:B------:R-:W-:Y:S01]  /*faf0*/  MOV R3, R6 ;  /* 0x0000000600037202 */ /* 0x000fe20000000f00 */
[----:B------:R-:W-:-:S03]  /*fb00*/  IMAD.MOV.U32 R62, RZ, RZ, R50 ;  /* 0x000000ffff3e7224 */ /* 0x000fc600078e0032 */
[----:B------:R-:W-:Y:S01]  /*fb10*/  PRMT R81, R3, 0x5410, R21 ;  /* 0x0000541003517816 */ /* 0x000fe20000000015 */
[----:B------:R-:W-:Y:S01]  /*fb20*/  IMAD.MOV.U32 R3, RZ, RZ, R8 ;  /* 0x000000ffff037224 */ /* 0x000fe200078e0008 */
[----:B------:R-:W-:Y:S02]  /*fb30*/  PRMT R83, R62, 0x7610, R83 ;  /* 0x000076103e537816 */ /* 0x000fe40000000053 */
[----:B------:R-:W-:Y:S02]  /*fb40*/  MOV R62, R57 ;  /* 0x00000039003e7202 */ /* 0x000fe40000000f00 */
[----:B------:R-:W-:Y:S01]  /*fb50*/  PRMT R70, R3, 0x5410, R20 ;  /* 0x0000541003467816 */ /* 0x000fe20000000014 */
[----:B------:R-:W-:Y:S02]  /*fb60*/  IMAD.MOV.U32 R3, RZ, RZ, R12 ;  /* 0x000000ffff037224 */ /* 0x000fe400078e000c */
[----:B------:R-:W-:Y:S01]  /*fb70*/  IMAD.MOV.U32 R20, RZ, RZ, R13 ;  /* 0x000000ffff147224 */ /* 0x000fe200078e000d */
[----:B---3--:R-:W-:-:S04]  /*fb80*/  LEA.HI R0, R60, R60, RZ, 0x1 ;  /* 0x0000003c3c007211 */ /* 0x008fc800078f08ff */
[----:B------:R-:W-:Y:S02]  /*fb90*/  LOP3.LUT R0, R0, 0xfffffffe, RZ, 0xc0, !PT ;  /* 0xfffffffe00007812 */ /* 0x000fe400078ec0ff */
[----:B----4-:R-:W-:-:S03]  /*fba0*/  VIADDMNMX R69, R69, -R63, 0x80, PT ;  /* 0x0000008045457446 */ /* 0x010fc6000380093f */
[----:B------:R-:W-:Y:S01]  /*fbb0*/  IMAD.IADD R0, R60, 0x1, -R0 ;  /* 0x000000013c007824 */ /* 0x000fe200078e0a00 */
[----:B------:R-:W-:Y:S02]  /*fbc0*/  MOV R60, R10 ;  /* 0x0000000a003c7202 */ /* 0x000fe40000000f00 */
[----:B------:R-:W-:Y:S02]  /*fbd0*/  ISETP.GE.AND P1, PT, R218, R69, PT ;  /* 0x00000045da00720c */ /* 0x000fe40003f26270 */
[----:B------:R-:W-:Y:S01]  /*fbe0*/  SHF.L.U32 R21, R0, 0x1f, RZ ;  /* 0x0000001f00157819 */ /* 0x000fe200000006ff */
[----:B------:R-:W-:Y:S01]  /*fbf0*/  IMAD.MOV.U32 R0, RZ, RZ, R11 ;  /* 0x000000ffff007224 */ /* 0x000fe200078e000b */
[----:B------:R-:W-:Y:S01]  /*fc00*/  PRMT R71, R60, 0x7610, R71 ;  /* 0x000076103c477816 */ /* 0x000fe20000000047 */
[----:B------:R-:W-:Y:S01]  /*fc10*/  IMAD.MOV.U32 R60, RZ, RZ, R14 ;  /* 0x000000ffff3c7224 */ /* 0x000fe200078e000e */
[----:B------:R-:W0:Y:S02]  /*fc20*/  SYNCS.PHASECHK.TRANS64.TRYWAIT P0, [R2+URZ+0x30800], R21 ;  /* 0x03080015020075a7 */ /* 0x000e24000800017f */
[----:B------:R-:W-:-:S02]  /*fc30*/  PRMT R71, R71, 0x5410, R0 ;  /* 0x0000541047477816 */ /* 0x000fc40000000000 */
[----:B------:R-:W-:Y:S02]  /*fc40*/  PRMT R0, R3, 0x5410, R20 ;  /* 0x0000541003007816 */ /* 0x000fe40000000014 */
        /* <DEDUP_REMOVED lines=16> */
[----:B------:R-:W-:Y:S01]  /*fd50*/  IMAD.MOV.U32 R61, RZ, RZ, R59 ;  /* 0x000000ffff3d7224 */ /* 0x000fe200078e003b */
[----:B0-----:R-:W-:Y:S06]  /*fd60*/  @!P0 BRA `(.L_x_5043) ;  /* 0x000001c000848947 */ /* 0x001fec0003800000 */
.L_x_5357:
[----:B------:R-:W-:Y:S05]  /*fd70*/  BSYNC B1 ;  /* 0x0000000000017941 */ /* 0x000fea0003800000 */
.L_x_5042:
[----:B------:R-:W-:Y:S01]  /*fd80*/  BSSY B1, `(.L_x_5044) ;  /* 0x000012f000017945 */ /* 0x000fe20003800000 */
[----:B0-----:R-:W-:-:S03]  /*fd90*/  PRMT R21, R60, 0x5410, R61 ;  /* 0x000054103c157816 */ /* 0x001fc6000000003d */
[----:B------:R-:W-:Y:S05]  /*fda0*/  @P1 BRA `(.L_x_5045) ;  /* 0x0000001000b01947 */ /* 0x000fea0003800000 */
[----:B------:R-:W0:Y:S01]  /*fdb0*/  LDC R75, c[0x0][0x3f4] ;  /* 0x0000fd00ff4b7b82 */ /* 0x000e220000000800 */
[----:B------:R-:W-:Y:S01]  /*fdc0*/  BSSY B2, `(.L_x_5046) ;  /* 0x0000068000027945 */ /* 0x000fe20003800000 */
[-C--:B0-----:R-:W-:Y:S02]  /*fdd0*/  ISETP.GE.AND P0, PT, R16, R75.reuse, PT ;  /* 0x0000004b1000720c */ /* 0x081fe40003f06270 */
[-C--:B------:R-:W-:Y:S02]  /*fde0*/  ISETP.GE.AND P1, PT, R197, R75.reuse, PT ;  /* 0x0000004bc500720c */ /* 0x080fe40003f26270 */
[----:B------:R-:W-:-:S09]  /*fdf0*/  ISETP.GE.AND P2, PT, R196, R75, PT ;  /* 0x0000004bc400720c */ /* 0x000fd20003f46270 */
[----:B------:R-:W-:Y:S05]  /*fe00*/  @P0 BRA `(.L_x_5047) ;  /* 0x00000004008c0947 */ /* 0x000fea0003800000 */
[----:B------:R-:W2:Y:S01]  /*fe10*/  LDL R62, [R1+0x5c] ;  /* 0x00005c00013e7983 */ /* 0x000ea20000100800 */
[----:B------:R-:W-:Y:S01]  /*fe20*/  LOP3.LUT R61, R227, 0x38, R16, 0xf8, !PT ;  /* 0x00000038e33d7812 */ /* 0x000fe200078ef810 */
[--C-:B------:R-:W-:Y:S01]  /*fe30*/  HADD2.F32 R97, -RZ, R93.reuse.H1_H1 ;  /* 0x3000005dff617230 */ /* 0x100fe20000004100 */
[----:B------:R-:W-:Y:S01]  /*fe40*/  SHF.R.U32.HI R102, RZ, 0x10, R45 ;  /* 0x00000010ff667819 */ /* 0x000fe2000001162d */
[----:B------:R-:W-:Y:S01]  /*fe50*/  HADD2.F32 R99, -RZ, R93.H0_H0 ;  /* 0x2000005dff637230 */ /* 0x000fe20000004100 */
[----:B------:R-:W-:Y:S01]  /*fe60*/  LOP3.LUT R60, R61, R228, RZ, 0x3c, !PT ;  /* 0x000000e43d3c7212 */ /* 0x000fe200078e3cff */
[----:B------:R-:W-:Y:S01]  /*fe70*/  HADD2.F32 R100, -RZ, R92.H0_H0 ;  /* 0x2000005cff647230 */ /* 0x000fe20000004100 */
[--C-:B------:R-:W-:Y:S01]  /*fe80*/  SHF.R.U32.HI R98, RZ, 0x10, R33.reuse ;  /* 0x00000010ff627819 */ /* 0x100fe20000011621 */
[----:B------:R-:W-:Y:S01]  /*fe90*/  HADD2.F32 R102, -RZ, R102.H0_H0 ;  /* 0x20000066ff667230 */ /* 0x000fe20000004100 */
[----:B------:R-:W-:Y:S01]  /*fea0*/  SHF.R.U64 R32, R32, 0x10, R33 ;  /* 0x0000001020207819 */ /* 0x000fe20000001221 */
[----:B------:R-:W-:Y:S01]  /*feb0*/  IMAD.IADD R61, R229, 0x1, R60 ;  /* 0x00000001e53d7824 */ /* 0x000fe200078e023c */
[----:B------:R-:W-:Y:S01]  /*fec0*/  SHF.R.U64 R33, R34, 0x10, R35 ;  /* 0x0000001022217819 */ /* 0x000fe20000001223 */
[----:B------:R-:W-:Y:S01]  /*fed0*/  HADD2.F32 R98, -RZ, R98.H0_H0 ;  /* 0x20000062ff627230 */ /* 0x000fe20000004100 */
[----:B------:R-:W-:Y:S01]  /*fee0*/  SHF.R.U64 R34, R46, 0x10, R47 ;  /* 0x000000102e227819 */ /* 0x000fe2000000122f */
[----:B------:R-:W-:Y:S01]  /*fef0*/  IMAD R88, R61, 0x2, R2 ;  /* 0x000000023d587824 */ /* 0x000fe200078e0202 */
[----:B------:R-:W-:Y:S01]  /*ff00*/  SHF.R.U64 R44, R44, 0x10, R45 ;  /* 0x000000102c2c7819 */ /* 0x000fe2000000122d */
[----:B------:R-:W-:Y:S01]  /*ff10*/  HADD2.F32 R92, -RZ, R92.H1_H1 ;  /* 0x3000005cff5c7230 */ /* 0x000fe20000004100 */
[----:B------:R-:W-:Y:S01]  /*ff20*/  SHF.R.U32.HI R107, RZ, 0x10, R35 ;  /* 0x00000010ff6b7819 */ /* 0x000fe20000011623 */
[----:B------:R-:W-:Y:S01]  /*ff30*/  HADD2.F32 R33, -RZ, R33.H0_H0 ;  /* 0x20000021ff217230 */ /* 0x000fe20000004100 */
[----:B------:R-:W-:-:S02]  /*ff40*/  SHF.R.U32.HI R105, RZ, 0x10, R47 ;  /* 0x00000010ff697819 */ /* 0x000fc4000001162f */
[----:B--2---:R-:W-:-:S04]  /*ff50*/  LEA.HI R62, R75, R62, RZ, 0x1d ;  /* 0x0000003e4b3e7211 */ /* 0x004fc800078fe8ff */
[----:B------:R-:W-:Y:S01]  /*ff60*/  SHF.R.S32.HI R63, RZ, 0x1f, R62 ;  /* 0x0000001fff3f7819 */ /* 0x000fe2000001143e */
[----:B------:R-:W-:-:S03]  /*ff70*/  IMAD.SHL.U32 R64, R62, 0x8, RZ ;  /* 0x000000083e407824 */ /* 0x000fc600078e00ff */
[----:B------:R-:W-:Y:S02]  /*ff80*/  LEA.HI R62, R63, R62, RZ, 0x3 ;  /* 0x0000003e3f3e7211 */ /* 0x000fe400078f18ff */
[----:B------:R-:W-:Y:S02]  /*ff90*/  LOP3.LUT R63, R227, 0x38, R64, 0xf8, !PT ;  /* 0x00000038e33f7812 */ /* 0x000fe400078ef840 */
[----:B------:R-:W-:Y:S02]  /*ffa0*/  SHF.L.U32 R62, R62, 0xa, RZ ;  /* 0x0000000a3e3e7819 */ /* 0x000fe400000006ff */
[----:B------:R-:W-:Y:S02]  /*ffb0*/  LOP3.LUT R65, R63, R228, RZ, 0x3c, !PT ;  /* 0x000000e43f417212 */ /* 0x000fe400078e3cff */
[----:B------:R-:W-:Y:S02]  /*ffc0*/  LOP3.LUT R64, R62, 0x7fffe000, RZ, 0xc0, !PT ;  /* 0x7fffe0003e407812 */ /* 0x000fe400078ec0ff */
[----:B------:R-:W0:Y:S02]  /*ffd0*/  LDS.128 R60, [R88+0x12400] ;  /* 0x01240000583c7984 */ /* 0x000e240000000c00 */
        /* <DEDUP_REMOVED lines=9> */
[--C-:B-1----:R-:W-:Y:S02]  /*10070*/  HADD2.F32 R93, -RZ, R65.reuse.H1_H1 ;  /* 0x30000041ff5d7230 */ /* 0x102fe40000004100 */
[----:B------:R-:W-:Y:S02]  /*10080*/  HADD2.F32 R45, -RZ, R65.H0_H0 ;  /* 0x20000041ff2d7230 */ /* 0x000fe40000004100 */
[----:B------:R-:W-:Y:S02]  /*10090*/  HADD2.F32 R65, -RZ, R64.H0_H0 ;  /* 0x20000040ff417230 */ /* 0x000fe40000004100 */
[C---:B------:R-:W-:Y:S01]  /*100a0*/  FMUL.FTZ R104, R93.reuse, R102 ;  /* 0x000000665d687220 */ /* 0x040fe20000410000 */
[-C--:B------:R-:W-:Y:S01]  /*100b0*/  FMUL.FTZ R108, R93, R98.reuse ;  /* 0x000000625d6c7220 */ /* 0x080fe20000410000 */
[----:B------:R-:W-:Y:S02]  /*100c0*/  HADD2.F32 R95, -RZ, R66.H0_H0 ;  /* 0x20000042ff5f7230 */ /* 0x000fe40000004100 */
[----:B------:R-:W-:Y:S01]  /*100d0*/  FMUL.FTZ R101, R45, R99 ;  /* 0x000000632d657220 */ /* 0x000fe20000410000 */
[----:B------:R-:W-:Y:S01]  /*100e0*/  FFMA.FTZ R106, R61, R98, -R104 ;  /* 0x000000623d6a7223 */ /* 0x000fe20000010868 */
[----:B------:R-:W-:Y:S01]  /*100f0*/  FMUL.FTZ R104, R65, R100 ;  /* 0x0000006441687220 */ /* 0x000fe20000410000 */
[----:B------:R-:W-:-:S02]  /*10100*/  HADD2.F32 R98, -RZ, R91.H1_H1 ;  /* 0x3000005bff627230 */ /* 0x000fc40000004100 */
[----:B------:R-:W-:Y:S01]  /*10110*/  FMUL.FTZ R65, R65, R92 ;  /* 0x0000005c41417220 */ /* 0x000fe20000410000 */
[----:B------:R-:W-:Y:S01]  /*10120*/  FFMA.FTZ R93, R61, R102, R108 ;  /* 0x000000663d5d7223 */ /* 0x000fe2000001006c */
[C---:B------:R-:W-:Y:S01]  /*10130*/  FFMA.FTZ R104, R35.reuse, R92, -R104 ;  /* 0x0000005c23687223 */ /* 0x040fe20000010868 */
[----:B------:R-:W-:Y:S02]  /*10140*/  HADD2.F32 R96, -RZ, R67.H0_H0 ;  /* 0x20000043ff607230 */ /* 0x000fe40000004100 */
[----:B------:R-:W-:Y:S01]  /*10150*/  FFMA.FTZ R65, R35, R100, R65 ;  /* 0x0000006423417223 */ /* 0x000fe20000010041 */
[----:B------:R-:W-:Y:S02]  /*10160*/  HADD2.F32 R92, -RZ, R91.H0_H0 ;  /* 0x2000005bff5c7230 */ /* 0x000fe40000004100 */
[----:B------:R-:W-:Y:S01]  /*10170*/  FMUL.FTZ R100, R95, R98 ;  /* 0x000000625f647220 */ /* 0x000fe20000410000 */
[--C-:B------:R-:W-:Y:S02]  /*10180*/  HADD2.F32 R61, -RZ, R90.reuse.H0_H0 ;  /* 0x2000005aff3d7230 */ /* 0x100fe40000004100 */
[----:B------:R-:W-:Y:S01]  /*10190*/  FMUL.FTZ R103, R45, R97 ;  /* 0x000000612d677220 */ /* 0x000fe20000410000 */
[----:B------:R-:W-:-:S02]  /*101a0*/  HADD2.F32 R35, -RZ, R90.H1_H1 ;  /* 0x3000005aff237230 */ /* 0x000fc40000004100 */
[-C--:B------:R-:W-:Y:S01]  /*101b0*/  FMUL.FTZ R102, R95, R92.reuse ;  /* 0x0000005c5f667220 */ /* 0x080fe20000410000 */
[C---:B------:R-:W-:Y:S01]  /*101c0*/  FFMA.FTZ R100, R47.reuse, R92, -R100 ;  /* 0x0000005c2f647223 */ /* 0x040fe20000010864 */
[C---:B------:R-:W-:Y:S01]  /*101d0*/  FMUL.FTZ R91, R96.reuse, R61 ;  /* 0x0000003d605b7220 */ /* 0x040fe20000410000 */
[----:B------:R-:W-:Y:S02]  /*101e0*/  HADD2.F32 R67, -RZ, R67.H1_H1 ;  /* 0x30000043ff437230 */ /* 0x000fe40000004100 */
[-C--:B------:R-:W-:Y:S01]  /*101f0*/  FMUL.FTZ R96, R96, R35.reuse ;  /* 0x0000002360607220 */ /* 0x080fe20000410000 */
[----:B------:R-:W-:Y:S02]  /*10200*/  HADD2.F32 R92, -RZ, R105.H0_H0 ;  /* 0x20000069ff5c7230 */ /* 0x000fe40000004100 */
[----:B------:R-:W-:Y:S01]  /*10210*/  FFMA.FTZ R102, R47, R98, R102 ;  /* 0x000000622f667223 */ /* 0x000fe20000010066 */
[----:B------:R-:W-:Y:S02]  /*10220*/  HADD2.F32 R90, -RZ, R107.H0_H0 ;  /* 0x2000006bff5a7230 */ /* 0x000fe40000004100 */
[C---:B------:R-:W-:Y:S01]  /*10230*/  FFMA.FTZ R91, R94.reuse, R35, -R91 ;  /* 0x000000235e5b7223 */ /* 0x040fe2000001085b */
[----:B------:R-:W-:Y:S01]  /*10240*/  FFMA.FTZ R96, R94, R61, R96 ;  /* 0x0000003d5e607223 */ /* 0x000fe20000010060 */
[----:B------:R-:W-:-:S02]  /*10250*/  HADD2.F32 R64, -RZ, R64.H1_H1 ;  /* 0x30000040ff407230 */ /* 0x000fc40000004100 */
[C---:B------:R-:W-:Y:S01]  /*10260*/  FMUL.FTZ R98, R67.reuse, R92 ;  /* 0x0000005c43627220 */ /* 0x040fe20000410000 */
[----:B------:R-:W-:Y:S02]  /*10270*/  HADD2.F32 R66, -RZ, R66.H1_H1 ;  /* 0x30000042ff427230 */ /* 0x000fe40000004100 */
[-C--:B------:R-:W-:Y:S01]  /*10280*/  FMUL.FTZ R94, R67, R90.reuse ;  /* 0x0000005a435e7220 */ /* 0x080fe20000410000 */
[----:B------:R-:W-:Y:S02]  /*10290*/  HADD2.F32 R47, -RZ, R44.H0_H0 ;  /* 0x2000002cff2f7230 */ /* 0x000fe40000004100 */
[C---:B------:R-:W-:Y:S01]  /*102a0*/  FFMA.FTZ R98, R63.reuse, R90, -R98 ;  /* 0x0000005a3f627223 */ /* 0x040fe20000010862 */
[----:B------:R-:W-:Y:S02]  /*102b0*/  HADD2.F32 R61, -RZ, R34.H0_H0 ;  /* 0x20000022ff3d7230 */ /* 0x000fe40000004100 */
[----:B------:R-:W-:Y:S01]  /*102c0*/  FFMA.FTZ R95, R63, R92, R94 ;  /* 0x0000005c3f5f7223 */ /* 0x000fe2000001005e */
[----:B------:R-:W-:-:S02]  /*102d0*/  HADD2.F32 R35, -RZ, R32.H0_H0 ;  /* 0x20000020ff237230 */ /* 0x000fc40000004100 */
[----:B------:R-:W-:Y:S01]  /*102e0*/  FMUL.FTZ R63, R64, R47 ;  /* 0x0000002f403f7220 */ /* 0x000fe20000410000 */
[----:B------:R-:W-:Y:S02]  /*102f0*/  HADD2.F32 R60, -RZ, R60.H1_H1 ;  /* 0x3000003cff3c7230 */ /* 0x000fe40000004100 */
[----:B------:R-:W-:Y:S01]  /*10300*/  FMUL.FTZ R67, R66, R61 ;  /* 0x0000003d42437220 */ /* 0x000fe20000410000 */
[----:B------:R-:W-:Y:S02]  /*10310*/  HADD2.F32 R62, -RZ, R62.H1_H1 ;  /* 0x3000003eff3e7230 */ /* 0x000fe40000004100 */
[----:B------:R-:W-:Y:S01]  /*10320*/  FMUL.FTZ R64, R64, R35 ;  /* 0x0000002340407220 */ /* 0x000fe20000410000 */
[----:B------:R-:W-:Y:S01]  /*10330*/  FMUL.FTZ R66, R66, R33 ;  /* 0x0000002142427220 */ /* 0x000fe20000410000 */
[C---:B------:R-:W-:Y:S01]  /*10340*/  FFMA.FTZ R45, R46.reuse, R97, -R101 ;  /* 0x000000612e2d7223 */ /* 0x040fe20000010865 */
[----:B------:R-:W-:Y:S01]  /*10350*/  FFMA.FTZ R46, R46, R99, R103 ;  /* 0x000000632e2e7223 */ /* 0x000fe20000010067 */
        /* <DEDUP_REMOVED lines=10> */
[----:B------:R-:W-:Y:S01]  /*10400*/  F2FP.F16.F32.PACK_AB R44, R44, R65 ;  /* 0x000000412c2c723e */ /* 0x000fe200000000ff */
[----:B------:R0:W-:Y:S01]  /*10410*/  STS.128 [R88+0x12400], R32 ;  /* 0x0124002058007388 */ /* 0x0001e20000000c00 */
[----:B------:R-:W-:-:S05]  /*10420*/  F2FP.F16.F32.PACK_AB R46, R61, R102 ;  /* 0x000000663d2e723e */ /* 0x000fca00000000ff */
[----:B------:R0:W-:Y:S02]  /*10430*/  STS.128 [R89+0x12400], R44 ;  /* 0x0124002c59007388 */ /* 0x0001e40000000c00 */
.L_x_5047:
[----:B------:R-:W-:Y:S05]  /*10440*/  BSYNC B2 ;  /* 0x0000000000027941 */ /* 0x000fea0003800000 */
.L_x_5046:
[----:B------:R-:W-:Y:S04]  /*10450*/  BSSY B2, `(.L_x_5048) ;  /* 0x0000061000027945 */ /* 0x000fe80003800000 */
[----:B------:R-:W-:Y:S05]  /*10460*/  @P1 BRA `(.L_x_5049) ;  /* 0x00000004007c1947 */ /* 0x000fea0003800000 */
[----:B------:R-:W2:Y:S01]  /*10470*/  LDL R96, [R1+0x78] ;  /* 0x0000780001607983 */ /* 0x000ea20000100800 */
[----:B0-----:R-:W-:Y:S01]  /*10480*/  LEA.HI R32, R75, R201, RZ, 0x1d ;  /* 0x000000c94b207211 */ /* 0x001fe200078fe8ff */
[----:B------:R-:W-:Y:S01]  /*10490*/  HADD2.F32 R62, -RZ, R86.H1_H1 ;  /* 0x30000056ff3e7230 */ /* 0x000fe20000004100 */
[--C-:B------:R-:W-:Y:S01]  /*104a0*/  SHF.R.U64 R92, R40, 0x10, R41.reuse ;  /* 0x00000010285c7819 */ /* 0x100fe20000001229 */
[----:B------:R-:W-:Y:S01]  /*104b0*/  HADD2.F32 R64, -RZ, R84.H1_H1 ;  /* 0x30000054ff407230 */ /* 0x000fe20000004100 */
[----:B------:R-:W-:Y:S01]  /*104c0*/  SHF.R.S32.HI R33, RZ, 0x1f, R32 ;  /* 0x0000001fff217819 */ /* 0x000fe20000011420 */
[----:B------:R-:W-:Y:S01]  /*104d0*/  IMAD.SHL.U32 R34, R32, 0x8, RZ ;  /* 0x0000000820227824 */ /* 0x000fe200078e00ff */
[----:B------:R-:W-:Y:S02]  /*104e0*/  SHF.R.U32.HI R66, RZ, 0x10, R41 ;  /* 0x00000010ff427819 */ /* 0x000fe40000011629 */
[----:B------:R-:W-:Y:S02]  /*104f0*/  LEA.HI R32, R33, R32, RZ, 0x3 ;  /* 0x0000002021207211 */ /* 0x000fe400078f18ff */
[----:B------:R-:W-:Y:S01]  /*10500*/  LOP3.LUT R33, R227, 0x38, R34, 0xf8, !PT ;  /* 0x00000038e3217812 */ /* 0x000fe200078ef822 */
[----:B------:R-:W-:Y:S01]  /*10510*/  HADD2.F32 R66, -RZ, R66.H0_H0 ;  /* 0x20000042ff427230 */ /* 0x000fe20000004100 */
[----:B------:R-:W-:Y:S01]  /*10520*/  SHF.R.U64 R95, R28, 0x10, R29 ;  /* 0x000000101c5f7819 */ /* 0x000fe2000000121d */
[----:B------:R-:W-:Y:S01]  /*10530*/  IMAD.SHL.U32 R32, R32, 0x400, RZ ;  /* 0x0000040020207824 */ /* 0x000fe200078e00ff */
[----:B------:R-:W-:-:S02]  /*10540*/  LOP3.LUT R45, R33, R228, RZ, 0x3c, !PT ;  /* 0x000000e4212d7212 */ /* 0x000fc400078e3cff */
[----:B------:R-:W-:Y:S02]  /*10550*/  SHF.R.U32.HI R61, RZ, 0x10, R29 ;  /* 0x00000010ff3d7819 */ /* 0x000fe4000001161d */
[----:B------:R-:W-:Y:S02]  /*10560*/  LOP3.LUT R44, R32, 0x7fffe000, RZ, 0xc0, !PT ;  /* 0x7fffe000202c7812 */ /* 0x000fe400078ec0ff */
[----:B------:R-:W-:Y:S02]  /*10570*/  SHF.R.U64 R91, R42, 0x10, R43 ;  /* 0x000000102a5b7819 */ /* 0x000fe4000000122b */
[----:B------:R-:W-:Y:S02]  /*10580*/  IADD3 R45, R45, R44, R229 ;  /* 0x0000002c2d2d7210 */ /* 0x000fe40007ffe0e5 */
[----:B------:R-:W-:Y:S02]  /*10590*/  SHF.R.U32.HI R89, RZ, 0x10, R43 ;  /* 0x00000010ff597819 */ /* 0x000fe4000001162b */
[----:B------:R-:W-:-:S02]  /*105a0*/  LEA R60, R45, R2, 0x1 ;  /* 0x000000022d3c7211 */ /* 0x000fc400078e08ff */
[--C-:B------:R-:W-:Y:S02]  /*105b0*/  SHF.R.U32.HI R93, RZ, 0x10, R31.reuse ;  /* 0x00000010ff5d7819 */ /* 0x100fe4000001161f */
[----:B------:R-:W-:Y:S01]  /*105c0*/  SHF.R.U64 R94, R30, 0x10, R31 ;  /* 0x000000101e5e7819 */ /* 0x000fe2000000121f */
[----:B------:R-:W0:Y:S02]  /*105d0*/  LDS.128 R44, [R60+0x12400] ;  /* 0x012400003c2c7984 */ /* 0x000e240000000c00 */
[--C-:B0-----:R-:W-:Y:S02]  /*105e0*/  HADD2.F32 R41, -RZ, R45.reuse.H0_H0 ;  /* 0x2000002dff297230 */ /* 0x101fe40000004100 */
[----:B------:R-:W-:Y:S02]  /*105f0*/  HADD2.F32 R40, -RZ, R44.H0_H0 ;  /* 0x2000002cff287230 */ /* 0x000fe40000004100 */
[----:B------:R-:W-:Y:S02]  /*10600*/  HADD2.F32 R45, -RZ, R45.H1_H1 ;  /* 0x3000002dff2d7230 */ /* 0x000fe40000004100 */
[C---:B------:R-:W-:Y:S01]  /*10610*/  FMUL.FTZ R88, R41.reuse, R64 ;  /* 0x0000004029587220 */ /* 0x040fe20000410000 */
[----:B------:R-:W-:Y:S01]  /*10620*/  FMUL.FTZ R90, R41, R62 ;  /* 0x0000003e295a7220 */ /* 0x000fe20000410000 */
[----:B------:R-:W-:-:S02]  /*10630*/  HADD2.F32 R41, -RZ, R84.H0_H0 ;  /* 0x20000054ff297230 */ /* 0x000fc40000004100 */
[----:B------:R-:W-:Y:S01]  /*10640*/  FMUL.FTZ R84, R45, R66 ;  /* 0x000000422d547220 */ /* 0x000fe20000410000 */
[----:B------:R-:W-:Y:S02]  /*10650*/  HADD2.F32 R42, -RZ, R46.H0_H0 ;  /* 0x2000002eff2a7230 */ /* 0x000fe40000004100 */
[--C-:B------:R-:W-:Y:S02]  /*10660*/  HADD2.F32 R43, -RZ, R47.reuse.H0_H0 ;  /* 0x2000002fff2b7230 */ /* 0x100fe40000004100 */
[----:B------:R-:W-:Y:S02]  /*10670*/  HADD2.F32 R47, -RZ, R47.H1_H1 ;  /* 0x3000002fff2f7230 */ /* 0x000fe40000004100 */
[----:B------:R-:W-:Y:S02]  /*10680*/  HADD2.F32 R44, -RZ, R44.H1_H1 ;  /* 0x3000002cff2c7230 */ /* 0x000fe40000004100 */
[----:B------:R-:W-:Y:S01]  /*10690*/  HADD2.F32 R46, -RZ, R46.H1_H1 ;  /* 0x3000002eff2e7230 */ /* 0x000fe20000004100 */
[----:B--2---:R-:W0:Y:S02]  /*106a0*/  LDS.128 R32, [R96] ;  /* 0x0000000060207984 */ /* 0x004e240000000c00 */
[----:B0-----:R-:W-:-:S02]  /*106b0*/  HADD2.F32 R29, -RZ, R33.H0_H0 ;  /* 0x20000021ff1d7230 */ /* 0x001fc40000004100 */
[----:B------:R-:W-:Y:S02]  /*106c0*/  HADD2.F32 R28, -RZ, R32.H0_H0 ;  /* 0x20000020ff1c7230 */ /* 0x000fe40000004100 */
[----:B------:R-:W-:Y:S02]  /*106d0*/  HADD2.F32 R33, -RZ, R33.H1_H1 ;  /* 0x30000021ff217230 */ /* 0x000fe40000004100 */
[C---:B------:R-:W-:Y:S01]  /*106e0*/  FFMA.FTZ R88, R29.reuse, R62, -R88 ;  /* 0x0000003e1d587223 */ /* 0x040fe20000010858 */
[----:B------:R-:W-:Y:S01]  /*106f0*/  FFMA.FTZ R90, R29, R64, R90 ;  /* 0x000000401d5a7223 */ /* 0x000fe2000001005a */
[----:B------:R-:W-:Y:S02]  /*10700*/  HADD2.F32 R29, -RZ, R86.H0_H0 ;  /* 0x20000056ff1d7230 */ /* 0x000fe40000004100 */
[----:B------:R-:W-:Y:S02]  /*10710*/  HADD2.F32 R62, -RZ, R61.H0_H0 ;  /* 0x2000003dff3e7230 */ /* 0x000fe40000004100 */
[----:B------:R-:W-:Y:S01]  /*10720*/  FMUL.FTZ R61, R40, R41 ;  /* 0x00000029283d7220 */ /* 0x000fe20000410000 */
[----:B------:R-:W-:-:S02]  /*10730*/  HADD2.F32 R30, -RZ, R34.H0_H0 ;  /* 0x20000022ff1e7230 */ /* 0x000fc40000004100 */
[-C--:B------:R-:W-:Y:S01]  /*10740*/  FMUL.FTZ R40, R40, R29.reuse ;  /* 0x0000001d28287220 */ /* 0x080fe20000410000 */
[----:B------:R-:W-:Y:S02]  /*10750*/  HADD2.F32 R31, -RZ, R35.H0_H0 ;  /* 0x20000023ff1f7230 */ /* 0x000fe40000004100 */
[-C--:B------:R-:W-:Y:S01]  /*10760*/  FMUL.FTZ R64, R45, R62.reuse ;  /* 0x0000003e2d407220 */ /* 0x080fe20000410000 */
[C---:B------:R-:W-:Y:S01]  /*10770*/  FFMA.FTZ R61, R28.reuse, R29, -R61 ;  /* 0x0000001d1c3d7223 */ /* 0x040fe2000001083d */
[C---:B------:R-:W-:Y:S01]  /*10780*/  FFMA.FTZ R65, R33.reuse, R62, -R84 ;  /* 0x0000003e21417223 */ /* 0x040fe20000010854 */
[----:B------:R-:W-:Y:S02]  /*10790*/  HADD2.F32 R45, -RZ, R85.H0_H0 ;  /* 0x20000055ff2d7230 */ /* 0x000fe40000004100 */
[----:B------:R-:W-:Y:S01]  /*107a0*/  FFMA.FTZ R63, R28, R41, R40 ;  /* 0x000000291c3f7223 */ /* 0x000fe20000010028 */
[----:B------:R-:W-:Y:S02]  /*107b0*/  HADD2.F32 R29, -RZ, R87.H0_H0 ;  /* 0x20000057ff1d7230 */ /* 0x000fe40000004100 */
[----:B------:R-:W-:Y:S01]  /*107c0*/  FFMA.FTZ R67, R33, R66, R64 ;  /* 0x0000004221437223 */ /* 0x000fe20000010040 */
[----:B------:R-:W-:-:S02]  /*107d0*/  HADD2.F32 R62, -RZ, R85.H1_H1 ;  /* 0x30000055ff3e7230 */ /* 0x000fc40000004100 */
[C---:B------:R-:W-:Y:S01]  /*107e0*/  FMUL.FTZ R33, R42.reuse, R45 ;  /* 0x0000002d2a217220 */ /* 0x040fe20000410000 */
[----:B------:R-:W-:Y:S02]  /*107f0*/  HADD2.F32 R28, -RZ, R87.H1_H1 ;  /* 0x30000057ff1c7230 */ /* 0x000fe40000004100 */
[----:B------:R-:W-:Y:S01]  /*10800*/  FMUL.FTZ R41, R42, R29 ;  /* 0x0000001d2a297220 */ /* 0x000fe20000410000 */
[----:B------:R-:W-:Y:S02]  /*10810*/  HADD2.F32 R42, -RZ, R89.H0_H0 ;  /* 0x20000059ff2a7230 */ /* 0x000fe40000004100 */
[C---:B------:R-:W-:Y:S01]  /*10820*/  FMUL.FTZ R66, R43.reuse, R62 ;  /* 0x0000003e2b427220 */ /* 0x040fe20000410000 */
[----:B------:R-:W-:Y:S02]  /*10830*/  HADD2.F32 R40, -RZ, R93.H0_H0 ;  /* 0x2000005dff287230 */ /* 0x000fe40000004100 */
[----:B------:R-:W-:Y:S01]  /*10840*/  FMUL.FTZ R43, R43, R28 ;  /* 0x0000001c2b2b7220 */ /* 0x000fe20000410000 */
[----:B------:R-:W-:-:S02]  /*10850*/  HADD2.F32 R35, -RZ, R35.H1_H1 ;  /* 0x30000023ff237230 */ /* 0x000fc40000004100 */
[C---:B------:R-:W-:Y:S01]  /*10860*/  FFMA.FTZ R64, R30.reuse, R29, -R33 ;  /* 0x0000001d1e407223 */ /* 0x040fe20000010821 */
[----:B------:R-:W-:Y:S01]  /*10870*/  FFMA.FTZ R45, R30, R45, R41 ;  /* 0x0000002d1e2d7223 */ /* 0x000fe20000010029 */
[----:B------:R-:W-:Y:S01]  /*10880*/  FFMA.FTZ R66, R31, R28, -R66 ;  /* 0x0000001c1f427223 */ /* 0x000fe20000010842 */
[----:B------:R-:W-:Y:S01]  /*10890*/  FMUL.FTZ R30, R47, R42 ;  /* 0x0000002a2f1e7220 */ /* 0x000fe20000410000 */
[----:B------:R-:W-:Y:S01]  /*108a0*/  FFMA.FTZ R62, R31, R62, R43 ;  /* 0x0000003e1f3e7223 */ /* 0x000fe2000001002b */
[-C--:B------:R-:W-:Y:S01]  /*108b0*/  FMUL.FTZ R28, R47, R40.reuse ;  /* 0x000000282f1c7220 */ /* 0x080fe20000410000 */
[----:B------:R-:W-:Y:S02]  /*108c0*/  HADD2.F32 R33, -RZ, R92.H0_H0 ;  /* 0x2000005cff217230 */ /* 0x000fe40000004100 */
[C---:B------:R-:W-:Y:S01]  /*108d0*/  FFMA.FTZ R47, R35.reuse, R40, -R30 ;  /* 0x00000028232f7223 */ /* 0x040fe2000001081e */
        /* <DEDUP_REMOVED lines=24> */
.L_x_5049:
[----:B------:R-:W-:Y:S05]  /*10a60*/  BSYNC B2 ;  /* 0x0000000000027941 */ /* 0x000fea0003800000 */
.L_x_5048:
[----:B------:R-:W-:Y:S05]  /*10a70*/  @P2 BRA `(.L_x_5045) ;  /* 0x00000004007c2947 */ /* 0x000fea0003800000 */
[----:B------:R-:W2:Y:S01]  /*10a80*/  LDL R66, [R1+0x70] ;  /* 0x0000700001427983 */ /* 0x000ea20000100800 */
[----:B------:R-:W-:Y:S01]  /*10a90*/  LEA.HI R75, R75, R202, RZ, 0x1d ;  /* 0x000000ca4b4b7211 */ /* 0x000fe200078fe8ff */
[----:B------:R-:W-:Y:S01]  /*10aa0*/  HADD2.F32 R41, -RZ, R78.H1_H1 ;  /* 0x3000004eff297230 */ /* 0x000fe20000004100 */
[----:B------:R-:W-:Y:S01]  /*10ab0*/  SHF.R.U64 R63, R36, 0x10, R37 ;  /* 0x00000010243f7819 */ /* 0x000fe20000001225 */
[--C-:B------:R-:W-:Y:S01]  /*10ac0*/  HADD2.F32 R42, -RZ, R76.reuse.H1_H1 ;  /* 0x3000004cff2a7230 */ /* 0x100fe20000004100 */
[----:B-1----:R-:W-:Y:S01]  /*10ad0*/  SHF.R.S32.HI R30, RZ, 0x1f, R75 ;  /* 0x0000001fff1e7819 */ /* 0x002fe2000001144b */
[----:B------:R-:W-:Y:S01]  /*10ae0*/  IMAD.SHL.U32 R28, R75, 0x8, RZ ;  /* 0x000000084b1c7824 */ /* 0x000fe200078e00ff */
[----:B------:R-:W-:Y:S01]  /*10af0*/  SHF.R.U32.HI R43, RZ, 0x10, R25 ;  /* 0x00000010ff2b7819 */ /* 0x000fe20000011619 */
[----:B------:R-:W-:Y:S01]  /*10b00*/  HADD2.F32 R76, -RZ, R76.H0_H0 ;  /* 0x2000004cff4c7230 */ /* 0x000fe20000004100 */
[----:B------:R-:W-:Y:S01]  /*10b10*/  LEA.HI R30, R30, R75, RZ, 0x3 ;  /* 0x0000004b1e1e7211 */ /* 0x000fe200078f18ff */
[----:B------:R-:W-:Y:S01]  /*10b20*/  HADD2.F32 R78, -RZ, R78.H0_H0 ;  /* 0x2000004eff4e7230 */ /* 0x000fe20000004100 */
[----:B------:R-:W-:-:S02]  /*10b30*/  LOP3.LUT R29, R227, 0x38, R28, 0xf8, !PT ;  /* 0x00000038e31d7812 */ /* 0x000fc400078ef81c */
[----:B0-----:R-:W-:Y:S01]  /*10b40*/  SHF.R.U32.HI R44, RZ, 0x10, R37 ;  /* 0x00000010ff2c7819 */ /* 0x001fe20000011625 */
[----:B------:R-:W-:Y:S01]  /*10b50*/  IMAD.SHL.U32 R30, R30, 0x400, RZ ;  /* 0x000004001e1e7824 */ /* 0x000fe200078e00ff */
[----:B------:R-:W-:Y:S02]  /*10b60*/  LOP3.LUT R33, R29, R228, RZ, 0x3c, !PT ;  /* 0x000000e41d217212 */ /* 0x000fe400078e3cff */
[----:B------:R-:W-:Y:S01]  /*10b70*/  SHF.R.U64 R65, R24, 0x10, R25 ;  /* 0x0000001018417819 */ /* 0x000fe20000001219 */
[----:B------:R-:W-:Y:S01]  /*10b80*/  HADD2.F32 R44, -RZ, R44.H0_H0 ;  /* 0x2000002cff2c7230 */ /* 0x000fe20000004100 */
[----:B------:R-:W-:Y:S02]  /*10b90*/  LOP3.LUT R32, R30, 0x7fffe000, RZ, 0xc0, !PT ;  /* 0x7fffe0001e207812 */ /* 0x000fe400078ec0ff */
[----:B------:R-:W-:Y:S02]  /*10ba0*/  SHF.R.U64 R61, R38, 0x10, R39 ;  /* 0x00000010263d7819 */ /* 0x000fe40000001227 */
[----:B------:R-:W-:-:S02]  /*10bb0*/  IADD3 R33, R33, R32, R229 ;  /* 0x0000002021217210 */ /* 0x000fc40007ffe0e5 */
[----:B------:R-:W-:Y:S02]  /*10bc0*/  SHF.R.U64 R64, R26, 0x10, R27 ;  /* 0x000000101a407819 */ /* 0x000fe4000000121b */
[----:B------:R-:W-:Y:S01]  /*10bd0*/  SHF.R.U32.HI R45, RZ, 0x10, R39 ;  /* 0x00000010ff2d7819 */ /* 0x000fe20000011627 */
[----:B------:R-:W-:Y:S01]  /*10be0*/  IMAD R40, R33, 0x2, R2 ;  /* 0x0000000221287824 */ /* 0x000fe200078e0202 */
[----:B------:R-:W-:-:S04]  /*10bf0*/  SHF.R.U32.HI R47, RZ, 0x10, R27 ;  /* 0x00000010ff2f7819 */ /* 0x000fc8000001161b */
[----:B------:R-:W0:Y:S02]  /*10c00*/  LDS.128 R32, [R40+0x12400] ;  /* 0x0124000028207984 */ /* 0x000e240000000c00 */
[--C-:B0-----:R-:W-:Y:S02]  /*10c10*/  HADD2.F32 R36, -RZ, R33.reuse.H0_H0 ;  /* 0x20000021ff247230 */ /* 0x101fe40000004100 */
[----:B------:R-:W-:Y:S02]  /*10c20*/  HADD2.F32 R37, -RZ, R33.H1_H1 ;  /* 0x30000021ff257230 */ /* 0x000fe40000004100 */
[----:B------:R-:W-:Y:S02]  /*10c30*/  HADD2.F32 R33, -RZ, R32.H0_H0 ;  /* 0x20000020ff217230 */ /* 0x000fe40000004100 */
        /* <DEDUP_REMOVED lines=15> */
[----:B------:R-:W-:Y:S01]  /*10d30*/  FMUL.FTZ R25, R33, R76 ;  /* 0x0000004c21197220 */ /* 0x000fe20000410000 */
[----:B------:R-:W-:Y:S01]  /*10d40*/  FMUL.FTZ R42, R37, R36 ;  /* 0x00000024252a7220 */ /* 0x000fe20000410000 */
[----:B------:R-:W-:Y:S02]  /*10d50*/  HADD2.F32 R37, -RZ, R77.H0_H0 ;  /* 0x2000004dff257230 */ /* 0x000fe40000004100 */
[-C--:B------:R-:W-:Y:S01]  /*10d60*/  FMUL.FTZ R33, R33, R78.reuse ;  /* 0x0000004e21217220 */ /* 0x080fe20000410000 */
[----:B------:R-:W-:Y:S01]  /*10d70*/  FFMA.FTZ R78, R24, R78, -R25 ;  /* 0x0000004e184e7223 */ /* 0x000fe20000010819 */
[----:B------:R-:W-:Y:S01]  /*10d80*/  FFMA.FTZ R43, R29, R44, R42 ;  /* 0x0000002c1d2b7223 */ /* 0x000fe2000001002a */
[----:B------:R-:W-:-:S02]  /*10d90*/  HADD2.F32 R25, -RZ, R79.H0_H0 ;  /* 0x2000004fff197230 */ /* 0x000fc40000004100 */
[----:B------:R-:W-:Y:S01]  /*10da0*/  FFMA.FTZ R41, R29, R36, -R62 ;  /* 0x000000241d297223 */ /* 0x000fe2000001083e */
[----:B------:R-:W-:Y:S02]  /*10db0*/  HADD2.F32 R26, -RZ, R30.H0_H0 ;  /* 0x2000001eff1a7230 */ /* 0x000fe40000004100 */
        /* <DEDUP_REMOVED lines=8> */
[C---:B------:R-:W-:Y:S01]  /*10e40*/  FMUL.FTZ R62, R39.reuse, R42 ;  /* 0x0000002a273e7220 */ /* 0x040fe20000410000 */
[----:B------:R-:W-:Y:S02]  /*10e50*/  HADD2.F32 R36, -RZ, R47.H0_H0 ;  /* 0x2000002fff247230 */ /* 0x000fe40000004100 */
[-C--:B------:R-:W-:Y:S01]  /*10e60*/  FMUL.FTZ R25, R39, R24.reuse ;  /* 0x0000001827197220 */ /* 0x080fe20000410000 */
[----:B------:R-:W-:Y:S02]  /*10e70*/  HADD2.F32 R31, -RZ, R31.H1_H1 ;  /* 0x3000001fff1f7230 */ /* 0x000fe40000004100 */
[----:B------:R-:W-:Y:S01]  /*10e80*/  FFMA.FTZ R39, R26, R37, R33 ;  /* 0x000000251a277223 */ /* 0x000fe20000010021 */
        /* <DEDUP_REMOVED lines=30> */
.L_x_5045:
[----:B------:R-:W-:Y:S05]  /*11070*/  BSYNC B1 ;  /* 0x0000000000017941 */ /* 0x000fea0003800000 */
.L_x_5044:
[----:B--2---:R-:W-:-:S05]  /*11080*/  VIADD R24, R218, 0x40 ;  /* 0x00000040da187836 */ /* 0x004fca0000000000 */
[----:B------:R-:W-:-:S13]  /*11090*/  ISETP.GE.AND P0, PT, R24, R69, PT ;  /* 0x000000451800720c */ /* 0x000fda0003f06270 */
[----:B------:R-:W-:Y:S05]  /*110a0*/  @P0 BRA `(.L_x_5025) ;  /* 0x0000001000ac0947 */ /* 0x000fea0003800000 */
[----:B------:R2:W5:Y:S01]  /*110b0*/  LDL R61, [R1+0x34] ;  /* 0x00003400013d7983 */ /* 0x0005620000100800 */
[----:B01----:R-:W0:Y:S01]  /*110c0*/  LDC R33, c[0x0][0x3f4] ;  /* 0x0000fd00ff217b82 */ /* 0x003e220000000800 */
[----:B------:R-:W-:Y:S01]  /*110d0*/  BSSY B1, `(.L_x_5050) ;  /* 0x0000066000017945 */ /* 0x000fe20003800000 */
[----:B------:R-:W-:Y:S02]  /*110e0*/  SHF.R.U32.HI R62, RZ, 0x3, R225 ;  /* 0x00000003ff3e7819 */ /* 0x000fe400000116e1 */
[-C--:B0-----:R-:W-:Y:S02]  /*110f0*/  ISETP.GE.AND P0, PT, R16, R33.reuse, PT ;  /* 0x000000211000720c */ /* 0x081fe40003f06270 */
[-C--:B------:R-:W-:Y:S02]  /*11100*/  ISETP.GE.AND P1, PT, R197, R33.reuse, PT ;  /* 0x00000021c500720c */ /* 0x080fe40003f26270 */
[----:B------:R-:W-:-:S09]  /*11110*/  ISETP.GE.AND P2, PT, R196, R33, PT ;  /* 0x00000021c400720c */ /* 0x000fd20003f46270 */
[----:B--2---:R-:W-:Y:S05]  /*11120*/  @P0 BRA `(.L_x_5051) ;  /* 0x0000000400800947 */ /* 0x004fea0003800000 */
[----:B------:R-:W2:Y:S04]  /*11130*/  LDL R24, [R1+0x5c] ;  /* 0x00005c0001187983 */ /* 0x000ea80000100800 */
[----:B------:R-:W3:Y:S01]  /*11140*/  LDL R63, [R1+0x74] ;  /* 0x00007400013f7983 */ /* 0x000ee20000100800 */
[----:B------:R-:W-:Y:S01]  /*11150*/  HADD2.F32 R38, -RZ, R82.H1_H1 ;  /* 0x30000052ff267230 */ /* 0x000fe20000004100 */
[----:B------:R-:W-:Y:S01]  /*11160*/  SHF.R.U32.HI R41, RZ, 0x10, R49 ;  /* 0x00000010ff297819 */ /* 0x000fe20000011631 */
[--C-:B------:R-:W-:Y:S01]  /*11170*/  HADD2.F32 R39, -RZ, R80.reuse.H1_H1 ;  /* 0x30000050ff277230 */ /* 0x100fe20000004100 */
[----:B------:R-:W-:Y:S01]  /*11180*/  SHF.R.U32.HI R40, RZ, 0x10, R5 ;  /* 0x00000010ff287819 */ /* 0x000fe20000011605 */
[----:B------:R-:W-:Y:S01]  /*11190*/  HADD2.F32 R80, -RZ, R80.H0_H0 ;  /* 0x20000050ff507230 */ /* 0x000fe20000004100 */
[----:B------:R-:W-:Y:S01]  /*111a0*/  SHF.R.U64 R60, R48, 0x10, R49 ;  /* 0x00000010303c7819 */ /* 0x000fe20000001231 */
[----:B------:R-:W-:Y:S01]  /*111b0*/  HADD2.F32 R82, -RZ, R82.H0_H0 ;  /* 0x20000052ff527230 */ /* 0x000fe20000004100 */
[----:B------:R-:W-:Y:S01]  /*111c0*/  SHF.R.U64 R48, R4, 0x10, R5 ;  /* 0x0000001004307819 */ /* 0x000fe20000001205 */
[----:B------:R-:W-:Y:S01]  /*111d0*/  HADD2.F32 R40, -RZ, R40.H0_H0 ;  /* 0x20000028ff287230 */ /* 0x000fe20000004100 */
[----:B------:R-:W-:-:S02]  /*111e0*/  SHF.R.U64 R49, R50, 0x10, R51 ;  /* 0x0000001032317819 */ /* 0x000fc40000001233 */
[----:B------:R-:W-:Y:S02]  /*111f0*/  SHF.R.U64 R47, R6, 0x10, R7 ;  /* 0x00000010062f7819 */ /* 0x000fe40000001207 */
[----:B------:R-:W-:Y:S02]  /*11200*/  SHF.R.U32.HI R50, RZ, 0x10, R51 ;  /* 0x00000010ff327819 */ /* 0x000fe40000011633 */
[----:B------:R-:W-:Y:S02]  /*11210*/  SHF.R.U32.HI R43, RZ, 0x10, R7 ;  /* 0x00000010ff2b7819 */ /* 0x000fe40000011607 */
[----:B--2---:R-:W-:-:S04]  /*11220*/  LEA.HI R24, R33, R24, RZ, 0x1d ;  /* 0x0000001821187211 */ /* 0x004fc800078fe8ff */
[----:B------:R-:W-:Y:S02]  /*11230*/  SHF.R.S32.HI R25, RZ, 0x1f, R24 ;  /* 0x0000001fff197819 */ /* 0x000fe40000011418 */
[----:B------:R-:W-:Y:S02]  /*11240*/  SHF.L.U32 R26, R24, 0x3, RZ ;  /* 0x00000003181a7819 */ /* 0x000fe400000006ff */
[----:B------:R-:W-:Y:S02]  /*11250*/  LEA.HI R25, R25, R24, RZ, 0x3 ;  /* 0x0000001819197211 */ /* 0x000fe400078f18ff */
[----:B------:R-:W-:-:S03]  /*11260*/  LOP3.LUT R24, R225, 0x38, R26, 0xf8, !PT ;  /* 0x00000038e1187812 */ /* 0x000fc600078ef81a */
[----:B------:R-:W-:Y:S01]  /*11270*/  IMAD.SHL.U32 R25, R25, 0x400, RZ ;  /* 0x0000040019197824 */ /* 0x000fe200078e00ff */
[----:B------:R-:W-:-:S04]  /*11280*/  LOP3.LUT R28, R24, R62, RZ, 0x3c, !PT ;  /* 0x0000003e181c7212 */ /* 0x000fc800078e3cff */
[----:B------:R-:W-:Y:S02]  /*11290*/  LOP3.LUT R29, R25, 0x7fffe000, RZ, 0xc0, !PT ;  /* 0x7fffe000191d7812 */ /* 0x000fe400078ec0ff */
[----:B---3--:R-:W0:Y:S02]  /*112a0*/  LDS.128 R24, [R63] ;  /* 0x000000003f187984 */ /* 0x008e240000000c00 */
[----:B-----5:R-:W-:-:S05]  /*112b0*/  IADD3 R29, R28, R29, R61 ;  /* 0x0000001d1c1d7210 */ /* 0x020fca0007ffe03d */
        /* <DEDUP_REMOVED lines=9> */
[----:B------:R-:W-:Y:S02]  /*11350*/  HADD2.F32 R35, -RZ, R29.H1_H1 ;  /* 0x3000001dff237230 */ /* 0x000fe40000004100 */
[----:B------:R-:W-:Y:S02]  /*11360*/  HADD2.F32 R29, -RZ, R28.H0_H0 ;  /* 0x2000001cff1d7230 */ /* 0x000fe40000004100 */
[CC--:B------:R-:W-:Y:S01]  /*11370*/  FMUL.FTZ R42, R34.reuse, R39.reuse ;  /* 0x00000027222a7220 */ /* 0x0c0fe20000410000 */
[-C--:B------:R-:W-:Y:S01]  /*11380*/  FMUL.FTZ R44, R34, R38.reuse ;  /* 0x00000026222c7220 */ /* 0x080fe20000410000 */
[----:B------:R-:W-:Y:S02]  /*11390*/  HADD2.F32 R34, -RZ, R41.H0_H0 ;  /* 0x20000029ff227230 */ /* 0x000fe40000004100 */
[C---:B------:R-:W-:Y:S01]  /*113a0*/  FFMA.FTZ R42, R5.reuse, R38, -R42 ;  /* 0x00000026052a7223 */ /* 0x040fe2000001082a */
[----:B------:R-:W-:Y:S01]  /*113b0*/  FFMA.FTZ R44, R5, R39, R44 ;  /* 0x00000027052c7223 */ /* 0x000fe2000001002c */
[----:B------:R-:W-:Y:S01]  /*113c0*/  FMUL.FTZ R5, R29, R80 ;  /* 0x000000501d057220 */ /* 0x000fe20000410000 */
[C---:B------:R-:W-:Y:S01]  /*113d0*/  FMUL.FTZ R38, R35.reuse, R40 ;  /* 0x0000002823267220 */ /* 0x040fe20000410000 */
[----:B------:R-:W-:Y:S01]  /*113e0*/  FMUL.FTZ R46, R35, R34 ;  /* 0x00000022232e7220 */ /* 0x000fe20000410000 */
[----:B------:R-:W-:-:S02]  /*113f0*/  HADD2.F32 R36, -RZ, R30.H0_H0 ;  /* 0x2000001eff247230 */ /* 0x000fc40000004100 */
[-C--:B------:R-:W-:Y:S01]  /*11400*/  FMUL.FTZ R29, R29, R82.reuse ;  /* 0x000000521d1d7220 */ /* 0x080fe20000410000 */
[----:B------:R-:W-:Y:S02]  /*11410*/  HADD2.F32 R35, -RZ, R81.H0_H0 ;  /* 0x20000051ff237230 */ /* 0x000fe40000004100 */
        /* <DEDUP_REMOVED lines=9> */
[-C--:B------:R-:W-:Y:S01]  /*114b0*/  FMUL.FTZ R29, R36, R5.reuse ;  /* 0x00000005241d7220 */ /* 0x080fe20000410000 */
[----:B------:R-:W-:Y:S02]  /*114c0*/  HADD2.F32 R31, -RZ, R31.H1_H1 ;  /* 0x3000001fff1f7230 */ /* 0x000fe40000004100 */
[----:B------:R-:W-:Y:S01]  /*114d0*/  FFMA.FTZ R40, R6, R5, -R25 ;  /* 0x0000000506287223 */ /* 0x000fe20000010819 */
[----:B------:R-:W-:Y:S02]  /*114e0*/  HADD2.F32 R36, -RZ, R43.H0_H0 ;  /* 0x2000002bff247230 */ /* 0x000fe40000004100 */
[----:B------:R-:W-:Y:S01]  /*114f0*/  FMUL.FTZ R46, R37, R38 ;  /* 0x00000026252e7220 */ /* 0x000fe20000410000 */
[----:B------:R-:W-:-:S02]  /*11500*/  HADD2.F32 R34, -RZ, R50.H0_H0 ;  /* 0x20000032ff227230 */ /* 0x000fc40000004100 */
[-C--:B------:R-:W-:Y:S01]  /*11510*/  FMUL.FTZ R5, R37, R4.reuse ;  /* 0x0000000425057220 */ /* 0x080fe20000410000 */
[----:B------:R-:W-:Y:S01]  /*11520*/  FFMA.FTZ R37, R6, R35, R29 ;  /* 0x0000002306257223 */ /* 0x000fe2000001001d */
[----:B------:R-:W-:Y:S01]  /*11530*/  FFMA.FTZ R46, R7, R4, -R46 ;  /* 0x00000004072e7223 */ /* 0x000fe2000001082e */
[----:B------:R-:W-:Y:S02]  /*11540*/  HADD2.F32 R28, -RZ, R28.H1_H1 ;  /* 0x3000001cff1c7230 */ /* 0x000fe40000004100 */
[----:B------:R-:W-:Y:S01]  /*11550*/  FMUL.FTZ R6, R31, R36 ;  /* 0x000000241f067220 */ /* 0x000fe20000410000 */
[----:B------:R-:W-:Y:S02]  /*11560*/  HADD2.F32 R30, -RZ, R30.H1_H1 ;  /* 0x3000001eff1e7230 */ /* 0x000fe40000004100 */
        /* <DEDUP_REMOVED lines=28> */
.L_x_5051:
[----:B------:R-:W-:Y:S05]  /*11730*/  BSYNC B1 ;  /* 0x0000000000017941 */ /* 0x000fea0003800000 */
.L_x_5050:
[----:B------:R-:W-:Y:S04]  /*11740*/  BSSY B1, `(.L_x_5052) ;  /* 0x0000061000017945 */ /* 0x000fe80003800000 */
[----:B------:R-:W-:Y:S05]  /*11750*/  @P1 BRA `(.L_x_5053) ;  /* 0x00000004007c1947 */ /* 0x000fea0003800000 */
[----:B------:R-:W2:Y:S01]  /*11760*/  LDL R48, [R1+0x6c] ;  /* 0x00006c0001307983 */ /* 0x000ea20000100800 */
[----:B0-----:R-:W-:Y:S01]  /*11770*/  LEA.HI R4, R33, R201, RZ, 0x1d ;  /* 0x000000c921047211 */ /* 0x001fe200078fe8ff */
[----:B------:R-:W-:Y:S01]  /*11780*/  HADD2.F32 R34, -RZ, R73.H1_H1 ;  /* 0x30000049ff227230 */ /* 0x000fe20000004100 */
[----:B------:R-:W-:Y:S01]  /*11790*/  SHF.R.U32.HI R36, RZ, 0x10, R9 ;  /* 0x00000010ff247819 */ /* 0x000fe20000011609 */
[----:B------:R-:W-:Y:S01]  /*117a0*/  HADD2.F32 R35, -RZ, R70.H1_H1 ;  /* 0x30000046ff237230 */ /* 0x000fe20000004100 */
[----:B------:R-:W-:Y:S01]  /*117b0*/  SHF.R.S32.HI R5, RZ, 0x1f, R4 ;  /* 0x0000001fff057819 */ /* 0x000fe20000011404 */
[----:B------:R-:W-:Y:S01]  /*117c0*/  IMAD.SHL.U32 R6, R4, 0x8, RZ ;  /* 0x0000000804067824 */ /* 0x000fe200078e00ff */
[----:B------:R-:W-:Y:S01]  /*117d0*/  SHF.R.U64 R47, R52, 0x10, R53 ;  /* 0x00000010342f7819 */ /* 0x000fe20000001235 */
[----:B------:R-:W-:Y:S01]  /*117e0*/  HADD2.F32 R36, -RZ, R36.H0_H0 ;  /* 0x20000024ff247230 */ /* 0x000fe20000004100 */
[----:B------:R-:W-:Y:S01]  /*117f0*/  LEA.HI R5, R5, R4, RZ, 0x3 ;  /* 0x0000000405057211 */ /* 0x000fe200078f18ff */
[----:B------:R-:W-:Y:S01]  /*11800*/  HADD2.F32 R70, -RZ, R70.H0_H0 ;  /* 0x20000046ff467230 */ /* 0x000fe20000004100 */
[----:B------:R-:W-:-:S02]  /*11810*/  LOP3.LUT R4, R225, 0x38, R6, 0xf8, !PT ;  /* 0x00000038e1047812 */ /* 0x000fc400078ef806 */
[----:B------:R-:W-:Y:S01]  /*11820*/  SHF.R.U32.HI R52, RZ, 0x10, R53 ;  /* 0x00000010ff347819 */ /* 0x000fe20000011635 */
[----:B------:R-:W-:Y:S01]  /*11830*/  IMAD.SHL.U32 R5, R5, 0x400, RZ ;  /* 0x0000040005057824 */ /* 0x000fe200078e00ff */
[----:B------:R-:W-:Y:S02]  /*11840*/  LOP3.LUT R24, R4, R62, RZ, 0x3c, !PT ;  /* 0x0000003e04187212 */ /* 0x000fe400078e3cff */
[----:B------:R-:W-:Y:S02]  /*11850*/  SHF.R.U64 R45, R8, 0x10, R9 ;  /* 0x00000010082d7819 */ /* 0x000fe40000001209 */
[----:B------:R-:W-:Y:S02]  /*11860*/  LOP3.LUT R25, R5, 0x7fffe000, RZ, 0xc0, !PT ;  /* 0x7fffe00005197812 */ /* 0x000fe400078ec0ff */
[----:B------:R-:W-:Y:S02]  /*11870*/  SHF.R.U64 R43, R10, 0x10, R11 ;  /* 0x000000100a2b7819 */ /* 0x000fe4000000120b */
[----:B-----5:R-:W-:-:S02]  /*11880*/  IADD3 R25, R24, R25, R61 ;  /* 0x0000001918197210 */ /* 0x020fc40007ffe03d */
[--C-:B------:R-:W-:Y:S02]  /*11890*/  SHF.R.U64 R46, R54, 0x10, R55.reuse ;  /* 0x00000010362e7819 */ /* 0x100fe40000001237 */
[----:B------:R-:W-:Y:S02]  /*118a0*/  LEA R28, R25, R2, 0x1 ;  /* 0x00000002191c7211 */ /* 0x000fe400078e08ff */
[----:B------:R-:W-:Y:S02]  /*118b0*/  SHF.R.U32.HI R54, RZ, 0x10, R55 ;  /* 0x00000010ff367819 */ /* 0x000fe40000011637 */
        /* <DEDUP_REMOVED lines=8> */
[----:B------:R-:W-:Y:S02]  /*11940*/  HADD2.F32 R31, -RZ, R26.H0_H0 ;  /* 0x2000001aff1f7230 */ /* 0x000fe40000004100 */
[--C-:B------:R-:W-:Y:S02]  /*11950*/  HADD2.F32 R32, -RZ, R27.reuse.H0_H0 ;  /* 0x2000001bff207230 */ /* 0x100fe40000004100 */
[----:B------:R-:W-:Y:S01]  /*11960*/  FMUL.FTZ R40, R30, R29 ;  /* 0x0000001d1e287220 */ /* 0x000fe20000410000 */
[----:B------:R-:W-:-:S02]  /*11970*/  HADD2.F32 R27, -RZ, R27.H1_H1 ;  /* 0x3000001bff1b7230 */ /* 0x000fc40000004100 */
[----:B------:R-:W-:Y:S02]  /*11980*/  HADD2.F32 R24, -RZ, R24.H1_H1 ;  /* 0x30000018ff187230 */ /* 0x000fe40000004100 */
[----:B------:R-:W-:Y:S01]  /*11990*/  HADD2.F32 R26, -RZ, R26.H1_H1 ;  /* 0x3000001aff1a7230 */ /* 0x000fe20000004100 */
[----:B--2---:R-:W0:Y:S02]  /*119a0*/  LDS.128 R4, [R48] ;  /* 0x0000000030047984 */ /* 0x004e240000000c00 */
[--C-:B0-----:R-:W-:Y:S02]  /*119b0*/  HADD2.F32 R8, -RZ, R5.reuse.H0_H0 ;  /* 0x20000005ff087230 */ /* 0x101fe40000004100 */
[----:B------:R-:W-:Y:S02]  /*119c0*/  HADD2.F32 R9, -RZ, R5.H1_H1 ;  /* 0x30000005ff097230 */ /* 0x000fe40000004100 */
[----:B------:R-:W-:Y:S02]  /*119d0*/  HADD2.F32 R5, -RZ, R4.H0_H0 ;  /* 0x20000004ff057230 */ /* 0x000fe40000004100 */
[C---:B------:R-:W-:Y:S01]  /*119e0*/  FFMA.FTZ R37, R8.reuse, R34, -R37 ;  /* 0x0000002208257223 */ /* 0x040fe20000010825 */
[----:B------:R-:W-:Y:S01]  /*119f0*/  FFMA.FTZ R39, R8, R35, R39 ;  /* 0x0000002308277223 */ /* 0x000fe20000010027 */
[----:B------:R-:W-:Y:S01]  /*11a00*/  FMUL.FTZ R34, R30, R36 ;  /* 0x000000241e227220 */ /* 0x000fe20000410000 */
[----:B------:R-:W-:-:S02]  /*11a10*/  HADD2.F32 R8, -RZ, R73.H0_H0 ;  /* 0x20000049ff087230 */ /* 0x000fc40000004100 */
[----:B------:R-:W-:Y:S01]  /*11a20*/  FMUL.FTZ R30, R25, R70 ;  /* 0x00000046191e7220 */ /* 0x000fe20000410000 */
[----:B------:R-:W-:Y:S02]  /*11a30*/  HADD2.F32 R10, -RZ, R6.H0_H0 ;  /* 0x20000006ff0a7230 */ /* 0x000fe40000004100 */
[----:B------:R-:W-:Y:S01]  /*11a40*/  FFMA.FTZ R38, R9, R29, -R34 ;  /* 0x0000001d09267223 */ /* 0x000fe20000010822 */
[--C-:B------:R-:W-:Y:S02]  /*11a50*/  HADD2.F32 R29, -RZ, R71.reuse.H0_H0 ;  /* 0x20000047ff1d7230 */ /* 0x100fe40000004100 */
[-C--:B------:R-:W-:Y:S01]  /*11a60*/  FMUL.FTZ R25, R25, R8.reuse ;  /* 0x0000000819197220 */ /* 0x080fe20000410000 */
[----:B------:R-:W-:Y:S01]  /*11a70*/  FFMA.FTZ R34, R5, R8, -R30 ;  /* 0x0000000805227223 */ /* 0x000fe2000001081e */
[----:B------:R-:W-:Y:S02]  /*11a80*/  HADD2.F32 R8, -RZ, R74.H0_H0 ;  /* 0x2000004aff087230 */ /* 0x000fe40000004100 */
[----:B------:R-:W-:Y:S01]  /*11a90*/  FFMA.FTZ R40, R9, R36, R40 ;  /* 0x0000002409287223 */ /* 0x000fe20000010028 */
[----:B------:R-:W-:Y:S01]  /*11aa0*/  FFMA.FTZ R70, R5, R70, R25 ;  /* 0x0000004605467223 */ /* 0x000fe20000010019 */
[----:B------:R-:W-:-:S02]  /*11ab0*/  HADD2.F32 R71, -RZ, R71.H1_H1 ;  /* 0x30000047ff477230 */ /* 0x000fc40000004100 */
[C---:B------:R-:W-:Y:S01]  /*11ac0*/  FMUL.FTZ R5, R31.reuse, R29 ;  /* 0x0000001d1f057220 */ /* 0x040fe20000410000 */
[----:B------:R-:W-:Y:S02]  /*11ad0*/  HADD2.F32 R74, -RZ, R74.H1_H1 ;  /* 0x3000004aff4a7230 */ /* 0x000fe40000004100 */
[-C--:B------:R-:W-:Y:S01]  /*11ae0*/  FMUL.FTZ R9, R31, R8.reuse ;  /* 0x000000081f097220 */ /* 0x080fe20000410000 */
[----:B------:R-:W-:Y:S02]  /*11af0*/  HADD2.F32 R11, -RZ, R7.H0_H0 ;  /* 0x20000007ff0b7230 */ /* 0x000fe40000004100 */
[----:B------:R-:W-:Y:S01]  /*11b00*/  FFMA.FTZ R31, R10, R8, -R5 ;  /* 0x000000080a1f7223 */ /* 0x000fe20000010805 */
[C---:B------:R-:W-:Y:S01]  /*11b10*/  FMUL.FTZ R36, R32.reuse, R71 ;  /* 0x0000004720247220 */ /* 0x040fe20000410000 */
[----:B------:R-:W-:Y:S02]  /*11b20*/  HADD2.F32 R30, -RZ, R41.H0_H0 ;  /* 0x20000029ff1e7230 */ /* 0x000fe40000004100 */
[----:B------:R-:W-:Y:S01]  /*11b30*/  FMUL.FTZ R32, R32, R74 ;  /* 0x0000004a20207220 */ /* 0x000fe20000410000 */
[----:B------:R-:W-:-:S02]  /*11b40*/  HADD2.F32 R8, -RZ, R54.H0_H0 ;  /* 0x20000036ff087230 */ /* 0x000fc40000004100 */
[C---:B------:R-:W-:Y:S01]  /*11b50*/  FFMA.FTZ R36, R11.reuse, R74, -R36 ;  /* 0x0000004a0b247223 */ /* 0x040fe20000010824 */
[----:B------:R-:W-:Y:S02]  /*11b60*/  HADD2.F32 R7, -RZ, R7.H1_H1 ;  /* 0x30000007ff077230 */ /* 0x000fe40000004100 */
[----:B------:R-:W-:Y:S01]  /*11b70*/  FFMA.FTZ R32, R11, R71, R32 ;  /* 0x000000470b207223 */ /* 0x000fe20000010020 */
[C---:B------:R-:W-:Y:S01]  /*11b80*/  FMUL.FTZ R42, R27.reuse, R30 ;  /* 0x0000001e1b2a7220 */ /* 0x040fe20000410000 */
[-C--:B------:R-:W-:Y:S01]  /*11b90*/  FMUL.FTZ R44, R27, R8.reuse ;  /* 0x000000081b2c7220 */ /* 0x080fe20000410000 */
[----:B------:R-:W-:Y:S02]  /*11ba0*/  HADD2.F32 R11, -RZ, R45.H0_H0 ;  /* 0x2000002dff0b7230 */ /* 0x000fe40000004100 */
[----:B------:R-:W-:Y:S01]  /*11bb0*/  FFMA.FTZ R10, R10, R29, R9 ;  /* 0x0000001d0a0a7223 */ /* 0x000fe20000010009 */
[----:B------:R-:W-:Y:S02]  /*11bc0*/  HADD2.F32 R5, -RZ, R47.H0_H0 ;  /* 0x2000002fff057230 */ /* 0x000fe40000004100 */
[----:B------:R-:W-:Y:S01]  /*11bd0*/  FFMA.FTZ R41, R7, R8, -R42 ;  /* 0x0000000807297223 */ /* 0x000fe2000001082a */
[----:B------:R-:W-:-:S02]  /*11be0*/  HADD2.F32 R25, -RZ, R43.H0_H0 ;  /* 0x2000002bff197230 */ /* 0x000fc40000004100 */
[----:B------:R-:W-:Y:S01]  /*11bf0*/  FFMA.FTZ R43, R7, R30, R44 ;  /* 0x0000001e072b7223 */ /* 0x000fe2000001002c */
[----:B------:R-:W-:Y:S02]  /*11c00*/  HADD2.F32 R9, -RZ, R46.H0_H0 ;  /* 0x2000002eff097230 */ /* 0x000fe40000004100 */
[C---:B------:R-:W-:Y:S01]  /*11c10*/  FMUL.FTZ R7, R24.reuse, R11 ;  /* 0x0000000b18077220 */ /* 0x040fe20000410000 */
[----:B------:R-:W-:Y:S02]  /*11c20*/  HADD2.F32 R4, -RZ, R4.H1_H1 ;  /* 0x30000004ff047230 */ /* 0x000fe40000004100 */
        /* <DEDUP_REMOVED lines=18> */
.L_x_5053:
[----:B------:R-:W-:Y:S05]  /*11d50*/  BSYNC B1 ;  /* 0x0000000000017941 */ /* 0x000fea0003800000 */
.L_x_5052:
[----:B------:R-:W-:Y:S05]  /*11d60*/  @P2 BRA `(.L_x_5025) ;  /* 0x00000004007c2947 */ /* 0x000fea0003800000 */
[----:B------:R-:W2:Y:S01]  /*11d70*/  LDL R41, [R1+0x68] ;  /* 0x0000680001297983 */ /* 0x000ea20000100800 */
[----:B------:R-:W-:Y:S01]  /*11d80*/  LEA.HI R33, R33, R202, RZ, 0x1d ;  /* 0x000000ca21217211 */ /* 0x000fe200078fe8ff */
[----:B------:R-:W-:Y:S01]  /*11d90*/  HADD2.F32 R29, -RZ, R20.H1_H1 ;  /* 0x30000014ff1d7230 */ /* 0x000fe20000004100 */
[----:B0-----:R-:W-:Y:S01]  /*11da0*/  SHF.R.U32.HI R32, RZ, 0x10, R13 ;  /* 0x00000010ff207819 */ /* 0x001fe2000001160d */
[----:B------:R-:W-:Y:S01]  /*11db0*/  HADD2.F32 R31, -RZ, R0.H1_H1 ;  /* 0x30000000ff1f7230 */ /* 0x000fe20000004100 */
[----:B-1----:R-:W-:Y:S01]  /*11dc0*/  SHF.R.S32.HI R6, RZ, 0x1f, R33 ;  /* 0x0000001fff067819 */ /* 0x002fe20000011421 */
[----:B------:R-:W-:Y:S01]  /*11dd0*/  IMAD.SHL.U32 R4, R33, 0x8, RZ ;  /* 0x0000000821047824 */ /* 0x000fe200078e00ff */
[--C-:B------:R-:W-:Y:S01]  /*11de0*/  SHF.R.U64 R40, R56, 0x10, R57.reuse ;  /* 0x0000001038287819 */ /* 0x100fe20000001239 */
[----:B------:R-:W-:Y:S01]  /*11df0*/  HADD2.F32 R32, -RZ, R32.H0_H0 ;  /* 0x20000020ff207230 */ /* 0x000fe20000004100 */
[----:B------:R-:W-:Y:S01]  /*11e00*/  LEA.HI R6, R6, R33, RZ, 0x3 ;  /* 0x0000002106067211 */ /* 0x000fe200078f18ff */
[----:B------:R-:W-:Y:S01]  /*11e10*/  HADD2.F32 R30, -RZ, R0.H0_H0 ;  /* 0x20000000ff1e7230 */ /* 0x000fe20000004100 */
[----:B------:R-:W-:Y:S01]  /*11e20*/  LOP3.LUT R4, R225, 0x38, R4, 0xf8, !PT ;  /* 0x00000038e1047812 */ /* 0x000fe200078ef804 */
[----:B------:R-:W-:Y:S01]  /*11e30*/  HADD2.F32 R20, -RZ, R20.H0_H0 ;  /* 0x20000014ff147230 */ /* 0x000fe20000004100 */
[----:B------:R-:W-:Y:S01]  /*11e40*/  SHF.R.U32.HI R56, RZ, 0x10, R57 ;  /* 0x00000010ff387819 */ /* 0x000fe20000011639 */
[----:B------:R-:W-:Y:S01]  /*11e50*/  IMAD.SHL.U32 R6, R6, 0x400, RZ ;  /* 0x0000040006067824 */ /* 0x000fe200078e00ff */
[----:B------:R-:W-:-:S02]  /*11e60*/  LOP3.LUT R8, R4, R62, RZ, 0x3c, !PT ;  /* 0x0000003e04087212 */ /* 0x000fc400078e3cff */
[----:B------:R-:W-:Y:S02]  /*11e70*/  SHF.R.U64 R38, R12, 0x10, R13 ;  /* 0x000000100c267819 */ /* 0x000fe4000000120d */
[----:B------:R-:W-:Y:S02]  /*11e80*/  LOP3.LUT R9, R6, 0x7fffe000, RZ, 0xc0, !PT ;  /* 0x7fffe00006097812 */ /* 0x000fe400078ec0ff */
[----:B------:R-:W-:Y:S02]  /*11e90*/  SHF.R.U64 R37, R14, 0x10, R15 ;  /* 0x000000100e257819 */ /* 0x000fe4000000120f */
[----:B-----5:R-:W-:Y:S02]  /*11ea0*/  IADD3 R9, R8, R9, R61 ;  /* 0x0000000908097210 */ /* 0x020fe40007ffe03d */
[--C-:B------:R-:W-:Y:S02]  /*11eb0*/  SHF.R.U64 R39, R58, 0x10, R59.reuse ;  /* 0x000000103a277819 */ /* 0x100fe4000000123b */
        /* <DEDUP_REMOVED lines=11> */
[----:B------:R-:W-:Y:S02]  /*11f70*/  HADD2.F32 R27, -RZ, R10.H0_H0 ;  /* 0x2000000aff1b7230 */ /* 0x000fe40000004100 */
[--C-:B------:R-:W-:Y:S02]  /*11f80*/  HADD2.F32 R28, -RZ, R11.reuse.H0_H0 ;  /* 0x2000000bff1c7230 */ /* 0x100fe40000004100 */
[----:B------:R-:W-:Y:S01]  /*11f90*/  FMUL.FTZ R34, R26, R25 ;  /* 0x000000191a227220 */ /* 0x000fe20000410000 */
[----:B------:R-:W-:Y:S02]  /*11fa0*/  HADD2.F32 R11, -RZ, R11.H1_H1 ;  /* 0x3000000bff0b7230 */ /* 0x000fe40000004100 */
[----:B------:R-:W-:Y:S02]  /*11fb0*/  HADD2.F32 R8, -RZ, R8.H1_H1 ;  /* 0x30000008ff087230 */ /* 0x000fe40000004100 */
[----:B------:R-:W-:Y:S01]  /*11fc0*/  HADD2.F32 R10, -RZ, R10.H1_H1 ;  /* 0x3000000aff0a7230 */ /* 0x000fe20000004100 */
[----:B--2---:R-:W0:Y:S02]  /*11fd0*/  LDS.128 R4, [R41] ;  /* 0x0000000029047984 */ /* 0x004e240000000c00 */
[----:B0-----:R-:W-:-:S02]  /*11fe0*/  HADD2.F32 R13, -RZ, R5.H1_H1 ;  /* 0x30000005ff0d7230 */ /* 0x001fc40000004100 */
[----:B------:R-:W-:Y:S02]  /*11ff0*/  HADD2.F32 R12, -RZ, R5.H0_H0 ;  /* 0x20000005ff0c7230 */ /* 0x000fe40000004100 */
[----:B------:R-:W-:Y:S02]  /*12000*/  HADD2.F32 R5, -RZ, R4.H0_H0 ;  /* 0x20000004ff057230 */ /* 0x000fe40000004100 */
[----:B------:R-:W-:Y:S01]  /*12010*/  FFMA.FTZ R26, R13, R25, -R0 ;  /* 0x000000190d1a7223 */ /* 0x000fe20000010800 */
[C---:B------:R-:W-:Y:S01]  /*12020*/  FMUL.FTZ R0, R9.reuse, R30 ;  /* 0x0000001e09007220 */ /* 0x040fe20000410000 */
[C---:B------:R-:W-:Y:S01]  /*12030*/  FFMA.FTZ R33, R12.reuse, R29, -R33 ;  /* 0x0000001d0c217223 */ /* 0x040fe20000010821 */
[----:B------:R-:W-:Y:S01]  /*12040*/  FFMA.FTZ R35, R12, R31, R35 ;  /* 0x0000001f0c237223 */ /* 0x000fe20000010023 */
[----:B------:R-:W-:Y:S02]  /*12050*/  HADD2.F32 R12, -RZ, R3.H0_H0 ;  /* 0x20000003ff0c7230 */ /* 0x000fe40000004100 */
[----:B------:R-:W-:Y:S01]  /*12060*/  FMUL.FTZ R9, R9, R20 ;  /* 0x0000001409097220 */ /* 0x000fe20000410000 */
[----:B------:R-:W-:Y:S01]  /*12070*/  FFMA.FTZ R34, R13, R32, R34 ;  /* 0x000000200d227223 */ /* 0x000fe20000010022 */
[----:B------:R-:W-:Y:S01]  /*12080*/  FFMA.FTZ R13, R5, R20, -R0 ;  /* 0x00000014050d7223 */ /* 0x000fe20000010800 */
[----:B------:R-:W-:-:S02]  /*12090*/  HADD2.F32 R14, -RZ, R6.H0_H0 ;  /* 0x20000006ff0e7230 */ /* 0x000fc40000004100 */
[----:B------:R-:W-:Y:S01]  /*120a0*/  FFMA.FTZ R30, R5, R30, R9 ;  /* 0x0000001e051e7223 */ /* 0x000fe20000010009 */
[----:B------:R-:W-:Y:S02]  /*120b0*/  HADD2.F32 R0, -RZ, R21.H0_H0 ;  /* 0x20000015ff007230 */ /* 0x000fe40000004100 */
[C---:B------:R-:W-:Y:S01]  /*120c0*/  FMUL.FTZ R5, R27.reuse, R12 ;  /* 0x0000000c1b057220 */ /* 0x040fe20000410000 */
[----:B------:R-:W-:Y:S02]  /*120d0*/  HADD2.F32 R3, -RZ, R3.H1_H1 ;  /* 0x30000003ff037230 */ /* 0x000fe40000004100 */
[----:B------:R-:W-:Y:S02]  /*120e0*/  HADD2.F32 R21, -RZ, R21.H1_H1 ;  /* 0x30000015ff157230 */ /* 0x000fe40000004100 */
[-C--:B------:R-:W-:Y:S01]  /*120f0*/  FMUL.FTZ R27, R27, R0.reuse ;  /* 0x000000001b1b7220 */ /* 0x080fe20000410000 */
[----:B------:R-:W-:Y:S01]  /*12100*/  FFMA.FTZ R25, R14, R0, -R5 ;  /* 0x000000000e197223 */ /* 0x000fe20000010805 */
[----:B------:R-:W-:-:S02]  /*12110*/  HADD2.F32 R20, -RZ, R36.H0_H0 ;  /* 0x20000024ff147230 */ /* 0x000fc40000004100 */
[C---:B------:R-:W-:Y:S01]  /*12120*/  FMUL.FTZ R32, R28.reuse, R3 ;  /* 0x000000031c207220 */ /* 0x040fe20000410000 */
[----:B------:R-:W-:Y:S02]  /*12130*/  HADD2.F32 R0, -RZ, R58.H0_H0 ;  /* 0x2000003aff007230 */ /* 0x000fe40000004100 */
[----:B------:R-:W-:Y:S01]  /*12140*/  FMUL.FTZ R28, R28, R21 ;  /* 0x000000151c1c7220 */ /* 0x000fe20000410000 */
[--C-:B------:R-:W-:Y:S02]  /*12150*/  HADD2.F32 R15, -RZ, R7.reuse.H0_H0 ;  /* 0x20000007ff0f7230 */ /* 0x100fe40000004100 */
[----:B------:R-:W-:Y:S01]  /*12160*/  FFMA.FTZ R27, R14, R12, R27 ;  /* 0x0000000c0e1b7223 */ /* 0x000fe2000001001b */
[----:B------:R-:W-:Y:S02]  /*12170*/  HADD2.F32 R7, -RZ, R7.H1_H1 ;  /* 0x30000007ff077230 */ /* 0x000fe40000004100 */
[C---:B------:R-:W-:Y:S01]  /*12180*/  FMUL.FTZ R12, R11.reuse, R20 ;  /* 0x000000140b0c7220 */ /* 0x040fe20000410000 */
[----:B------:R-:W-:Y:S01]  /*12190*/  FMUL.FTZ R14, R11, R0 ;  /* 0x000000000b0e7220 */ /* 0x000fe20000410000 */
[----:B------:R-:W-:Y:S01]  /*121a0*/  FFMA.FTZ R28, R15, R3, R28 ;  /* 0x000000030f1c7223 */ /* 0x000fe2000001001c */
[----:B------:R-:W-:-:S02]  /*121b0*/  HADD2.F32 R9, -RZ, R38.H0_H0 ;  /* 0x20000026ff097230 */ /* 0x000fc40000004100 */
[----:B------:R-:W-:Y:S01]  /*121c0*/  FFMA.FTZ R32, R15, R21, -R32 ;  /* 0x000000150f207223 */ /* 0x000fe20000010820 */
        /* <DEDUP_REMOVED lines=25> */
.L_x_5025:
[----:B------:R-:W-:Y:S05]  /*12360*/  BSYNC B0 ;  /* 0x0000000000007941 */ /* 0x000fea0003800000 */
.L_x_5003:
        /* <DEDUP_REMOVED lines=8> */
.L_x_5001:
[----:B0--3--:R-:W3:Y:S02]  /*123f0*/  LDL R0, [R1+0x38] ;  /* 0x0000380001007983 */ /* 0x009ee40000100800 */
[----:B---3--:R-:W-:-:S13]  /*12400*/  R2UR UR4, R0 ;  /* 0x00000000000472ca */ /* 0x008fda00000e0000 */
[----:B------:R-:W-:-:S05]  /*12410*/  IMAD.U32 R0, RZ, RZ, UR4 ;  /* 0x00000004ff007e24 */ /* 0x000fca000f8e00ff */
[----:B------:R-:W-:-:S13]  /*12420*/  ISETP.NE.AND P0, PT, R0, 0x3, PT ;  /* 0x000000030000780c */ /* 0x000fda0003f05270 */
[----:B------:R-:W-:Y:S05]  /*12430*/  @!P0 BRA `(.L_x_5054) ;  /* 0x0000000000048947 */ /* 0x000fea0003800000 */
[----:B------:R-:W-:Y:S01]  /*12440*/  BPT.TRAP 0x1 ;  /* 0x000000040000795c */ /* 0x000fe20000300000 */
.L_x_5054:
[----:B------:R-:W-:Y:S02]  /*12450*/  LEA R75, R193, R2, 0x3 ;  /* 0x00000002c14b7211 */ /* 0x000fe400078e18ff */
[----:B------:R-:W-:-:S04]  /*12460*/  SHF.L.U32 R0, R198, 0x1f, RZ ;  /* 0x0000001fc6007819 */ /* 0x000fc800000006ff */
[----:B------:R0:W3:Y:S01]  /*12470*/  SYNCS.PHASECHK.TRANS64.TRYWAIT P1, [R75+URZ+0x30830], R0 ;  /* 0x030830004b0075a7 */ /* 0x0000e2000802017f */
[----:B------:R-:W-:Y:S05]  /*12480*/  @!P0 BRA `(.L_x_5055) ;  /* 0x0000000000048947 */ /* 0x000fea0003800000 */
[----:B------:R-:W-:Y:S01]  /*12490*/  BPT.TRAP 0x1 ;  /* 0x000000040000795c */ /* 0x000fe20000300000 */
.L_x_5055:
[----:B---3--:R-:W-:Y:S05]  /*124a0*/  @P1 BRA `(.L_x_5056) ;  /* 0x0000000000081947 */ /* 0x008fea0003800000 */
[----:B------:R-:W3:Y:S02]  /*124b0*/  SYNCS.PHASECHK.TRANS64.TRYWAIT P1, [R75+URZ+0x30830], R0 ;  /* 0x030830004b0075a7 */ /* 0x000ee4000802017f */
[----:B---3--:R-:W-:Y:S05]  /*124c0*/  @!P1 BRA `(.L_x_5057) ;  /* 0x0000019800c09947 */ /* 0x008fea0003800000 */
.L_x_5056:
[----:B------:R-:W-:Y:S05]  /*124d0*/  WARPSYNC.ALL ;  /* 0x0000000000007948 */ /* 0x000fea0003800000 */
[----:B0--3--:R-:W-:Y:S01]  /*124e0*/  VIADD R0, R2, 0x1e400 ;  /* 0x0001e40002007836 */ /* 0x009fe20000000000 */
[----:B------:R-:W-:Y:S01]  /*124f0*/  R2UR UR4, R68 ;  /* 0x00000000440472ca */ /* 0x000fe200000e0000 */
[----:B--2-4-:R-:W-:Y:S01]  /*12500*/  IMAD.MOV.U32 R5, RZ, RZ, 0x40000040 ;  /* 0x40000040ff057424 */ /* 0x014fe200078e00ff */
[----:B-----5:R-:W-:Y:S01]  /*12510*/  WARPGROUP.ARRIVE ;  /* 0x00000000000079c5 */ /* 0x020fe20000000000 */
[----:B------:R-:W-:Y:S01]  /*12520*/  UMOV UR9, 0x40000040 ;  /* 0x4000004000097882 */ /* 0x000fe20000000000 */
        /* <DEDUP_REMOVED lines=10> */
[----:B------:R-:W-:Y:S01]  /*125d0*/  IMAD.MOV.U32 R5, RZ, RZ, 0x40000040 ;  /* 0x40000040ff057424 */ /* 0x000fe200078e00ff */
        /* <DEDUP_REMOVED lines=14> */
[----:B------:R-:W-:Y:S02]  /*126c0*/  UIADD3 UR40, UR4, 0x804, URZ ;  /* 0x0000080404287890 */ /* 0x000fe4000fffe03f */
[----:B------:R-:W-:Y:S02]  /*126d0*/  UIADD3 UR36, UR4, 0x806, URZ ;  /* 0x0000080604247890 */ /* 0x000fe4000fffe03f */
[----:B------:R-:W-:Y:S01]  /*126e0*/  HGMMA.64x96x16.F32 R24, gdesc[UR8], RZ, !UPT, gsb0 ;  /* 0x01600000081879f0 */ /* 0x000fe2000c0008ff */
[----:B------:R-:W-:Y:S01]  /*126f0*/  R2UR UR10, R6 ;  /* 0x00000000060a72ca */ /* 0x000fe200000e0000 */
[----:B------:R-:W-:Y:S01]  /*12700*/  UMOV UR8, UR5 ;  /* 0x0000000500087c82 */ /* 0x000fe20008000000 */
[----:B------:R-:W-:Y:S01]  /*12710*/  R2UR UR11, R7 ;  /* 0x00000000070b72ca */ /* 0x000fe200000e0000 */
[----:B------:R-:W-:Y:S01]  /*12720*/  UMOV UR9, 0x40000040 ;  /* 0x4000004000097882 */ /* 0x000fe20000000000 */
[----:B------:R-:W-:Y:S01]  /*12730*/  VIADD R6, R4, 0x4 ;  /* 0x0000000404067836 */ /* 0x000fe20000000000 */
[----:B------:R-:W-:Y:S01]  /*12740*/  MOV R7, 0x40000040 ;  /* 0x4000004000077802 */ /* 0x000fe20000000f00 */
[----:B------:R-:W-:Y:S01]  /*12750*/  UIADD3 UR5, UR4, 0x4, URZ ;  /* 0x0000000404057890 */ /* 0x000fe2000fffe03f */
[----:B0-----:R-:W-:Y:S01]  /*12760*/  IMAD.U32 R8, RZ, RZ, UR8 ;  /* 0x00000008ff087e24 */ /* 0x001fe2000f8e00ff */
[----:B------:R-:W-:Y:S01]  /*12770*/  UMOV UR37, 0x40000040 ;  /* 0x4000004000257882 */ /* 0x000fe20000000000 */
        /* <DEDUP_REMOVED lines=11> */
[----:B------:R-:W-:Y:S02]  /*12830*/  IMAD.MOV.U32 R7, RZ, RZ, 0x40000040 ;  /* 0x40000040ff077424 */ /* 0x000fe400078e00ff */
        /* <DEDUP_REMOVED lines=42> */
[----:B------:R-:W-:Y:S01]  /*12ae0*/  R2UR UR59, R7 ;  /* 0x00000000073b72ca */ /* 0x000fe200000e0000 */
[----:B------:R-:W-:Y:S01]  /*12af0*/  IMAD.MOV.U32 R7, RZ, RZ, 0x40000040 ;  /* 0x40000040ff077424 */ /* 0x000fe200078e00ff */
[----:B------:R0:W-:Y:S02]  /*12b00*/  STL.64 [R1], R8 ;  /* 0x0000000801007387 */ /* 0x0001e40000100a00 */
[----:B------:R-:W-:Y:S01]  /*12b10*/  R2UR UR54, R6 ;  /* 0x00000000063672ca */ /* 0x000fe200000e0000 */
[----:B------:R-:W-:Y:S01]  /*12b20*/  VIADD R6, R4, 0x600 ;  /* 0x0000060004067836 */ /* 0x000fe20000000000 */
[----:B------:R-:W-:-:S02]  /*12b30*/  R2UR UR55, R7 ;  /* 0x00000000073772ca */ /* 0x000fc400000e0000 */
[----:B------:R-:W-:Y:S02]  /*12b40*/  MOV R7, 0x40000040 ;  /* 0x4000004000077802 */ /* 0x000fe40000000f00 */
[----:B------:R-:W-:Y:S01]  /*12b50*/  R2UR UR50, R6 ;  /* 0x00000000063272ca */ /* 0x000fe200000e0000 */
[----:B------:R-:W-:Y:S01]  /*12b60*/  VIADD R6, R4, 0x602 ;  /* 0x0000060204067836 */ /* 0x000fe20000000000 */
[----:B------:R-:W-:Y:S01]  /*12b70*/  R2UR UR51, R7 ;  /* 0x00000000073372ca */ /* 0x000fe200000e0000 */
[----:B------:R-:W-:-:S03]  /*12b80*/  IMAD.MOV.U32 R7, RZ, RZ, 0x40000040 ;  /* 0x40000040ff077424 */ /* 0x000fc600078e00ff */
[----:B------:R-:W-:Y:S01]  /*12b90*/  R2UR UR46, R6 ;  /* 0x00000000062e72ca */ /* 0x000fe200000e0000 */
[C---:B------:R-:W-:Y:S01]  /*12ba0*/  VIADD R6, R4.reuse, 0x604 ;  /* 0x0000060404067836 */ /* 0x040fe20000000000 */
[----:B------:R-:W-:Y:S01]  /*12bb0*/  R2UR UR47, R7 ;  /* 0x00000000072f72ca */ /* 0x000fe200000e0000 */
[----:B------:R-:W-:Y:S01]  /*12bc0*/  IMAD.MOV.U32 R7, RZ, RZ, 0x40000040 ;  /* 0x40000040ff077424 */ /* 0x000fe200078e00ff */
[----:B------:R-:W-:Y:S02]  /*12bd0*/  IADD3 R4, R4, 0x606, RZ ;  /* 0x0000060604047810 */ /* 0x000fe40007ffe0ff */
[----:B------:R-:W-:Y:S02]  /*12be0*/  R2UR UR42, R6 ;  /* 0x00000000062a72ca */ /* 0x000fe400000e0000 */
[----:B------:R-:W-:Y:S02]  /*12bf0*/  R2UR UR43, R7 ;  /* 0x00000000072b72ca */ /* 0x000fe400000e0000 */
[----:B------:R-:W-:Y:S01]  /*12c00*/  R2UR UR38, R4 ;  /* 0x00000000042672ca */ /* 0x000fe200000e0000 */
[----:B------:R-:W-:-:S02]  /*12c10*/  WARPGROUP.DEPBAR.LE gsb0, 0x0 ;  /* 0x00008000000079c5 */ /* 0x000fc40000010000 */
        /* <DEDUP_REMOVED lines=23> */
.L_x_5058:
[----:B------:R-:W2:Y:S01]  /*12d90*/  LDL R10, [R1+0x44] ;  /* 0x00004400010a7983 */ /* 0x000ea20000100800 */
[----:B------:R-:W0:Y:S01]  /*12da0*/  LDC R85, c[0x0][0x448] ;  /* 0x00011200ff557b82 */ /* 0x000e220000000800 */
[----:B------:R-:W-:Y:S02]  /*12db0*/  ULDC UR4, c[0x0][0x9d8] ;  /* 0x0002760000047ab9 */ /* 0x000fe40000000800 */
[----:B------:R-:W2:Y:S04]  /*12dc0*/  LDL R83, [R1+0x30] ;  /* 0x0000300001537983 */ /* 0x000ea80000100800 */
[----:B------:R-:W3:Y:S01]  /*12dd0*/  LDL R77, [R1+0x40] ;  /* 0x00004000014d7983 */ /* 0x000ee20000100800 */
[----:B------:R-:W-:Y:S01]  /*12de0*/  LOP3.LUT R22, R22, 0xffefffff, RZ, 0xc0, !PT ;  /* 0xffefffff16167812 */ /* 0x000fe200078ec0ff */
[----:B------:R-:W-:Y:S01]  /*12df0*/  ULDC UR38, c[0x0][0x9dc] ;  /* 0x0002770000267ab9 */ /* 0x000fe20000000800 */
[----:B0-----:R-:W-:Y:S01]  /*12e00*/  ISETP.NE.AND P1, PT, R85, 0x1, PT ;  /* 0x000000015500780c */ /* 0x001fe20003f25270 */
[----:B------:R-:W-:-:S12]  /*12e10*/  FMUL.FTZ R4, R24, UR4 ;  /* 0x0000000418047c20 */ /* 0x000fd80008410000 */
[----:B------:R-:W0:Y:S08]  /*12e20*/  @P1 LDC R11, c[0x0][0x44c] ;  /* 0x00011300ff0b1b82 */ /* 0x000e300000000800 */
[----:B------:R-:W4:Y:S01]  /*12e30*/  @P1 LDC R24, c[0x0][0x450] ;  /* 0x00011400ff181b82 */ /* 0x000f220000000800 */
[----:B------:R-:W-:Y:S01]  /*12e40*/  FMUL.FTZ R86, R41, UR4 ;  /* 0x0000000429567c20 */ /* 0x000fe20008410000 */
[----:B------:R-:W-:Y:S01]  /*12e50*/  FMUL.FTZ R9, R35, UR4 ;  /* 0x0000000423097c20 */ /* 0x000fe20008410000 */
[----:B------:R-:W-:Y:S01]  /*12e60*/  FMUL.FTZ R73, R33, UR4 ;  /* 0x0000000421497c20 */ /* 0x000fe20008410000 */
[----:B------:R-:W-:Y:S01]  /*12e70*/  FMUL.FTZ R35, R50, UR4 ;  /* 0x0000000432237c20 */ /* 0x000fe20008410000 */
[----:B------:R-:W-:Y:S01]  /*12e80*/  FMUL.FTZ R5, R25, UR4 ;  /* 0x0000000419057c20 */ /* 0x000fe20008410000 */
[----:B------:R-:W-:Y:S01]  /*12e90*/  MOV R33, 0xffffffa0 ;  /* 0xffffffa000217802 */ /* 0x000fe20000000f00 */
[----:B------:R-:W-:Y:S01]  /*12ea0*/  FMUL.FTZ R0, R26, UR4 ;  /* 0x000000041a007c20 */ /* 0x000fe20008410000 */
[----:B------:R-:W-:Y:S01]  /*12eb0*/  FMUL.FTZ R26, R28, UR4 ;  /* 0x000000041c1a7c20 */ /* 0x000fe20008410000 */
[----:B-1----:R-:W-:Y:S01]  /*12ec0*/  FMUL.FTZ R3, R27, UR4 ;  /* 0x000000041b037c20 */ /* 0x002fe20008410000 */
[----:B------:R-:W-:Y:S01]  /*12ed0*/  FMUL.FTZ R28, R29, UR4 ;  /* 0x000000041d1c7c20 */ /* 0x000fe20008410000 */
[----:B------:R-:W-:Y:S01]  /*12ee0*/  FMUL.FTZ R6, R30, UR4 ;  /* 0x000000041e067c20 */ /* 0x000fe20008410000 */
[----:B------:R-:W-:Y:S01]  /*12ef0*/  FMUL.FTZ R7, R31, UR4 ;  /* 0x000000041f077c20 */ /* 0x000fe20008410000 */
[----:B------:R-:W-:Y:S01]  /*12f00*/  FMUL.FTZ R88, R37, UR4 ;  /* 0x0000000425587c20 */ /* 0x000fe20008410000 */
[----:B------:R-:W-:Y:S01]  /*12f10*/  FMUL.FTZ R13, R39, UR4 ;  /* 0x00000004270d7c20 */ /* 0x000fe20008410000 */
[----:B------:R-:W-:-:S02]  /*12f20*/  IMAD R33, R72, R33, 0x61 ;  /* 0x0000006148217424 */ /* 0x000fc400078e0221 */
        /* <DEDUP_REMOVED lines=30> */
[----:B------:R-:W-:Y:S01]  /*13110*/  @P1 LOP3.LUT R22, R22, 0x100000, RZ, 0xfc, !PT ;  /* 0x0010000016161812 */ /* 0x000fe200078efcff */
[----:B------:R-:W-:Y:S01]  /*13120*/  FMUL.FTZ R64, R64, UR4 ;  /* 0x0000000440407c20 */ /* 0x000fe20008410000 */
[----:B------:R-:W-:Y:S01]  /*13130*/  FMUL.FTZ R70, R70, UR4 ;  /* 0x0000000446467c20 */ /* 0x000fe20008410000 */
[----:B------:R-:W-:Y:S01]  /*13140*/  FMUL.FTZ R71, R71, UR4 ;  /* 0x0000000447477c20 */ /* 0x000fe20008410000 */
[----:B------:R-:W1:Y:S01]  /*13150*/  MUFU.TANH R4, R4 ;  /* 0x0000000400047308 */ /* 0x000e620000002400 */
[----:B------:R-:W-:Y:S01]  /*13160*/  ULOP3.LUT UR38, URZ, UR38, URZ, 0x33, !UPT ;  /* 0x000000263f267292 */ /* 0x000fe2000f8e333f */
[----:B------:R-:W-:-:S06]  /*13170*/  FMUL.FTZ R53, R53, UR4 ;  /* 0x0000000435357c20 */ /* 0x000fcc0008410000 */
        /* <DEDUP_REMOVED lines=21> */
[----:B--2---:R-:W-:-:S04]  /*132d0*/  IMAD.IADD R10, R10, 0x1, R83 ;  /* 0x000000010a0a7824 */ /* 0x004fc800078e0253 */
[----:B0-----:R-:W-:-:S04]  /*132e0*/  @P1 IMAD.HI.U32 R11, R10, R11, RZ ;  /* 0x0000000b0a0b1227 */ /* 0x001fc800078e00ff */
[----:B------:R-:W-:Y:S01]  /*132f0*/  IMAD.MOV.U32 R41, RZ, RZ, R10 ;  /* 0x000000ffff297224 */ /* 0x000fe200078e000a */
[----:B----4-:R-:W-:Y:S02]  /*13300*/  @P1 SHF.R.U32.HI R41, RZ, R24, R11 ;  /* 0x00000018ff291219 */ /* 0x010fe4000001160b */
[----:B------:R-:W0:Y:S01]  /*13310*/  LDC.64 R10, c[0x0][0x9e0] ;  /* 0x00027800ff0a7b82 */ /* 0x000e220000000a00 */
[----:B------:R-:W-:Y:S02]  /*13320*/  VIADD R24, R75, 0x30840 ;  /* 0x000308404b187836 */ /* 0x000fe40000000000 */
[----:B------:R-:W2:Y:S03]  /*13330*/  SHFL.IDX PT, R50, R41, RZ, 0x1c1f ;  /* 0x001c1fff29327589 */ /* 0x000ea600000e0000 */
[----:B------:R-:W-:-:S04]  /*13340*/  PRMT R25, R203, 0x654, R24 ;  /* 0x00000654cb197816 */ /* 0x000fc80000000018 */
[----:B------:R4:W-:Y:S01]  /*13350*/  SYNCS.ARRIVE.TRANS64.RED.A1T0 RZ, [R25+URZ], RZ ;  /* 0x000000ff19ff79a7 */ /* 0x0009e2000810043f */
[----:B---3--:R-:W-:Y:S01]  /*13360*/  IMAD R34, R77, -0x2, R33 ;  /* 0xfffffffe4d227824 */ /* 0x008fe200078e0221 */
[----:B------:R-:W3:Y:S01]  /*13370*/  MUFU.TANH R29, R29 ;  /* 0x0000001d001d7308 */ /* 0x000ee20000002400 */
[----:B----4-:R-:W-:-:S07]  /*13380*/  IMAD R25, R72, -0x60, R200 ;  /* 0xffffffa048197824 */ /* 0x010fce00078e02c8 */
[----:B------:R-:W4:Y:S01]  /*13390*/  MUFU.TANH R31, R31 ;  /* 0x0000001f001f7308 */ /* 0x000f220000002400 */
[----:B------:R-:W-:Y:S01]  /*133a0*/  VIADD R32, R25, 0x60 ;  /* 0x0000006019207836 */ /* 0x000fe20000000000 */
[----:B0-----:R-:W-:Y:S02]  /*133b0*/  ISETP.GE.AND P1, PT, R11, 0x1, PT ;  /* 0x000000010b00780c */ /* 0x001fe40003f26270 */
[----:B------:R-:W-:-:S04]  /*133c0*/  IADD3 R43, -R199, R34, R200 ;  /* 0x00000022c72b7210 */ /* 0x000fc80007ffe1c8 */
[----:B------:R-:W0:Y:S01]  /*133d0*/  MUFU.TANH R48, R48 ;  /* 0x0000003000307308 */ /* 0x000e220000002400 */
[----:B------:R-:W-:-:S07]  /*133e0*/  IMAD R96, R77, -0x2, R32 ;  /* 0xfffffffe4d607824 */ /* 0x000fce00078e0220 */
[----:B------:R-:W0:Y:S01]  /*133f0*/  MUFU.TANH R49, R49 ;  /* 0x0000003100317308 */ /* 0x000e220000002400 */
[----:B------:R-:W-:-:S07]  /*13400*/  IMAD.IADD R51, R43, 0x1, R10 ;  /* 0x000000012b337824 */ /* 0x000fce00078e020a */
        /* <DEDUP_REMOVED lines=21> */
[----:B------:R-:W-:Y:S01]  /*13560*/  LOP3.LUT R22, R22, 0xfff7ffff, RZ, 0xc0, !PT ;  /* 0xfff7ffff16167812 */ /* 0x000fe200078ec0ff */
[----:B------:R-:W-:Y:S01]  /*13570*/  VIADD R54, R33, 0xffffffff ;  /* 0xffffffff21367836 */ /* 0x000fe20000000000 */
[----:B------:R-:W-:-:S05]  /*13580*/  IADD3 R58, R34, -0x1, RZ ;  /* 0xffffffff223a7810 */ /* 0x000fca0007ffe0ff */
[----:B------:R5:W0:Y:S01]  /*13590*/  MUFU.TANH R42, R53 ;  /* 0x00000035002a7308 */ /* 0x000a220000002400 */
[----:B------:R-:W-:Y:S02]  /*135a0*/  @P1 LOP3.LUT R22, R22, 0x80000, RZ, 0xfc, !PT ;  /* 0x0008000016161812 */ /* 0x000fe400078efcff */
[----:B--2---:R-:W-:Y:S01]  /*135b0*/  VIADDMNMX R46, R50, R51, R96, PT ;  /* 0x00000033322e7246 */ /* 0x004fe20003800160 */
[----:B-----5:R-:W-:-:S04]  /*135c0*/  VIADD R53, R43, UR38 ;  /* 0x000000262b357c36 */ /* 0x020fc80008000000 */
[----:B------:R-:W-:Y:S01]  /*135d0*/  IMAD.IADD R43, R53, 0x1, R50 ;  /* 0x00000001352b7824 */ /* 0x000fe200078e0232 */
[----:B-1-34-:R-:W-:Y:S06]  /*135e0*/  @!P1 BRA `(.L_x_5059) ;  /* 0x00000000004c9947 */ /* 0x01afec0003800000 */
[----:B------:R-:W-:Y:S01]  /*135f0*/  IADD3 R34, -R199, R200, R50 ;  /* 0x000000c8c7227210 */ /* 0x000fe20007ffe132 */
[----:B------:R-:W-:Y:S03]  /*13600*/  BSSY B0, `(.L_x_5060) ;  /* 0x000000e000007945 */ /* 0x000fe60003800000 */
[----:B------:R-:W-:-:S13]  /*13610*/  ISETP.GT.AND P1, PT, R34, -0x1, PT ;  /* 0xffffffff2200780c */ /* 0x000fda0003f24270 */
        /* <DEDUP_REMOVED lines=8> */
.L_x_5061:
[----:B------:R-:W-:-:S13]  /*136a0*/  ISETP.NE.AND P1, PT, R11, 0x1, PT ;  /* 0x000000010b00780c */ /* 0x000fda0003f25270 */
[----:B------:R-:W1:Y:S02]  /*136b0*/  @P1 LDC.64 R32, c[0x0][0x9e8] ;  /* 0x00027a00ff201b82 */ /* 0x000e640000000a00 */
[----:B-1----:R-:W-:-:S05]  /*136c0*/  @P1 IMAD.HI.U32 R32, R34, R32, RZ ;  /* 0x0000002022201227 */ /* 0x002fca00078e00ff */
[----:B------:R-:W-:-:S07]  /*136d0*/  @P1 SHF.R.U32.HI R34, RZ, R33, R32 ;  /* 0x00000021ff221219 */ /* 0x000fce0000011620 */
.L_x_5062:
[----:B------:R-:W-:Y:S05]  /*136e0*/  BSYNC B0 ;  /* 0x0000000000007941 */ /* 0x000fea0003800000 */
.L_x_5060:
[----:B------:R-:W-:-:S05]  /*136f0*/  IMAD R34, R34, R11, R58 ;  /* 0x0000000b22227224 */ /* 0x000fca00078e023a */
[----:B------:R-:W-:Y:S02]  /*13700*/  VIMNMX R43, R43, R34, !PT ;  /* 0x000000222b2b7248 */ /* 0x000fe40007fe0100 */
[----:B------:R-:W-:-:S07]  /*13710*/  VIADDMNMX R46, R34, R11, R46, PT ;  /* 0x0000000b222e7246 */ /* 0x000fce000380012e */
.L_x_5059:
        /* <DEDUP_REMOVED lines=48> */
[C---:B------:R-:W-:Y:S02]  /*13a20*/  ISETP.GT.AND P2, PT, R43.reuse, 0x29, !P3 ;  /* 0x000000292b00780c */ /* 0x040fe40005f44270 */
        /* <DEDUP_REMOVED lines=8> */
[----:B0-----:R-:W-:Y:S02]  /*13ab0*/  FSEL R52, R48, -INF , !P2 ;  /* 0xff80000030347808 */ /* 0x001fe40005000000 */
        /* <DEDUP_REMOVED lines=52> */
[----:B------:R-:W-:Y:S01]  /*13e00*/  ISETP.GE.AND P5, PT, R54, 0x5a, PT ;  /* 0x0000005a3600780c */ /* 0x000fe20003fa6270 */
[----:B------:R-:W0:Y:S03]  /*13e10*/  SHFL.IDX PT, R4, R41, 0x1, 0x1c1f ;  /* 0x003c1f0029047f89 */ /* 0x000e2600000e0000 */
[----:B------:R-:W-:Y:S02]  /*13e20*/  P2R R47, PR, RZ, 0x20 ;  /* 0x00000020ff2f7803 */ /* 0x000fe40000000000 */
[----:B------:R-:W-:-:S04]  /*13e30*/  ISETP.GT.AND P5, PT, R43, 0x59, !P5 ;  /* 0x000000592b00780c */ /* 0x000fc80006fa4270 */
[----:B------:R-:W-:-:S04]  /*13e40*/  ISETP.LT.OR P5, PT, R46, 0x5a, P5 ;  /* 0x0000005a2e00780c */ /* 0x000fc80002fa1670 */
[----:B------:R-:W-:Y:S02]  /*13e50*/  FSEL R28, R69, -INF , !P5 ;  /* 0xff800000451c7808 */ /* 0x000fe40006800000 */
[----:B------:R-:W-:Y:S02]  /*13e60*/  ISETP.GE.AND P5, PT, R11, 0x1, PT ;  /* 0x000000010b00780c */ /* 0x000fe40003fa6270 */
[----:B0-----:R-:W-:Y:S01]  /*13e70*/  VIADDMNMX R96, R4, R51, R96, PT ;  /* 0x0000003304607246 */ /* 0x001fe20003800160 */
[----:B------:R-:W-:-:S10]  /*13e80*/  IMAD.IADD R33, R53, 0x1, R4 ;  /* 0x0000000135217824 */ /* 0x000fd400078e0204 */
        /* <DEDUP_REMOVED lines=12> */
.L_x_5065:
[----:B------:R-:W-:-:S13]  /*13f50*/  ISETP.NE.AND P5, PT, R11, 0x1, PT ;  /* 0x000000010b00780c */ /* 0x000fda0003fa5270 */
[----:B------:R-:W0:Y:S02]  /*13f60*/  @P5 LDC.64 R4, c[0x0][0x9e8] ;  /* 0x00027a00ff045b82 */ /* 0x000e240000000a00 */
[----:B0-----:R-:W-:-:S05]  /*13f70*/  @P5 IMAD.HI.U32 R4, R41, R4, RZ ;  /* 0x0000000429045227 */ /* 0x001fca00078e00ff */
[----:B------:R-:W-:-:S07]  /*13f80*/  @P5 SHF.R.U32.HI R41, RZ, R5, R4 ;  /* 0x00000005ff295219 */ /* 0x000fce0000011604 */
.L_x_5066:
[----:B------:R-:W-:Y:S05]  /*13f90*/  BSYNC B0 ;  /* 0x0000000000007941 */ /* 0x000fea0003800000 */
.L_x_5064:
[----:B------:R-:W-:-:S05]  /*13fa0*/  IMAD R4, R41, R11, R58 ;  /* 0x0000000b29047224 */ /* 0x000fca00078e023a */
[----:B------:R-:W-:Y:S02]  /*13fb0*/  VIMNMX R33, R33, R4, !PT ;  /* 0x0000000421217248 */ /* 0x000fe40007fe0100 */
[----:B------:R-:W-:-:S07]  /*13fc0*/  VIADDMNMX R96, R4, R11, R96, PT ;  /* 0x0000000b04607246 */ /* 0x000fce0003800160 */
.L_x_5063:
[C---:B------:R-:W-:Y:S01]  /*13fd0*/  ISETP.GT.AND P1, PT, R33.reuse, 0x1, !P1 ;  /* 0x000000012100780c */ /* 0x040fe20004f24270 */
[----:B------:R-:W-:Y:S01]  /*13fe0*/  ULDC UR4, c[0x0][0x988] ;  /* 0x0002620000047ab9 */ /* 0x000fe20000000800 */
[----:B------:R-:W-:Y:S01]  /*13ff0*/  ISETP.GT.AND P6, PT, R33, 0x8, !P6 ;  /* 0x000000082100780c */ /* 0x000fe200077c4270 */
[----:B------:R-:W-:Y:S01]  /*14000*/  IMAD.U32 R5, RZ, RZ, UR4 ;  /* 0x00000004ff057e24 */ /* 0x000fe2000f8e00ff */
[C---:B------:R-:W-:Y:S02]  /*14010*/  ISETP.LT.OR P1, PT, R96.reuse, 0x2, P1 ;  /* 0x000000026000780c */ /* 0x040fe40000f21670 */
[----:B------:R-:W-:Y:S02]  /*14020*/  ISETP.LT.OR P6, PT, R96, 0x9, P6 ;  /* 0x000000096000780c */ /* 0x000fe400037c1670 */
[----:B------:R-:W-:Y:S02]  /*14030*/  FSEL R48, R3, -INF , !P1 ;  /* 0xff80000003307808 */ /* 0x000fe40004800000 */
[----:B------:R-:W-:Y:S01]  /*14040*/  ISETP.NE.AND P1, PT, R45, RZ, PT ;  /* 0x000000ff2d00720c */ /* 0x000fe20003f25270 */
[----:B------:R-:W-:Y:S01]  /*14050*/  IMAD.MOV.U32 R45, RZ, RZ, R83 ;  /* 0x000000ffff2d7224 */ /* 0x000fe200078e0053 */
[----:B------:R-:W-:-:S02]  /*14060*/  FSEL R6, R6, -INF , !P6 ;  /* 0xff80000006067808 */ /* 0x000fc40007000000 */
[----:B------:R-:W-:Y:S02]  /*14070*/  ISETP.GT.AND P1, PT, R33, 0x9, !P1 ;  /* 0x000000092100780c */ /* 0x000fe40004f24270 */
[----:B------:R-:W-:Y:S02]  /*14080*/  ISETP.NE.AND P6, PT, R62, RZ, PT ;  /* 0x000000ff3e00720c */ /* 0x000fe40003fc5270 */
        /* <DEDUP_REMOVED lines=17> */
[----:B------:R-:W-:Y:S02]  /*141a0*/  ISETP.GT.AND P1, PT, R33, 0x18, !P6 ;  /* 0x000000182100780c */ /* 0x000fe40007724270 */
[----:B------:R-:W-:Y:S02]  /*141b0*/  FMNMX.FTZ R3, R88, R3, !PT ;  /* 0x0000000358037209 */ /* 0x000fe40007810000 */
[----:B------:R-:W-:Y:S02]  /*141c0*/  ISETP.LT.OR P1, PT, R96, 0x19, P1 ;  /* 0x000000196000780c */ /* 0x000fe40000f21670 */
[----:B------:R-:W-:Y:S02]  /*141d0*/  FMNMX.FTZ R3, R84, R3, !PT ;  /* 0x0000000354037209 */ /* 0x000fe40007810000 */
[----:B------:R-:W-:-:S02]  /*141e0*/  FSEL R12, R12, -INF , !P1 ;  /* 0xff8000000c0c7808 */ /* 0x000fc40004800000 */
[----:B------:R-:W-:Y:S02]  /*141f0*/  ISETP.GT.AND P1, PT, R33, 0x19, !P5 ;  /* 0x000000192100780c */ /* 0x000fe40006f24270 */
[----:B------:R-:W-:Y:S02]  /*14200*/  FMNMX.FTZ R3, R86, R3, !PT ;  /* 0x0000000356037209 */ /* 0x000fe40007810000 */
[----:B------:R-:W-:Y:S02]  /*14210*/  ISETP.LT.OR P1, PT, R96, 0x1a, P1 ;  /* 0x0000001a6000780c */ /* 0x000fe40000f21670 */
[----:B------:R-:W-:Y:S02]  /*14220*/  FMNMX.FTZ R3, R64, R3, !PT ;  /* 0x0000000340037209 */ /* 0x000fe40007810000 */
        /* <DEDUP_REMOVED lines=23> */
[----:B------:R-:W-:Y:S02]  /*143a0*/  FMNMX.FTZ R3, R32, R3, !PT ;  /* 0x0000000320037209 */ /* 0x000fe40007810000 */
[C---:B------:R-:W-:Y:S02]  /*143b0*/  ISETP.GT.AND P1, PT, R33.reuse, 0x29, !P1 ;  /* 0x000000292100780c */ /* 0x040fe40004f24270 */
[----:B------:R-:W-:-:S02]  /*143c0*/  ISETP.GT.AND P4, PT, R33, RZ, !P4 ;  /* 0x000000ff2100720c */ /* 0x000fc40006784270 */
[----:B------:R-:W-:Y:S02]  /*143d0*/  ISETP.LT.OR P1, PT, R96, 0x2a, P1 ;  /* 0x0000002a6000780c */ /* 0x000fe40000f21670 */
[----:B------:R-:W-:Y:S02]  /*143e0*/  FMNMX.FTZ R3, R30, R3, !PT ;  /* 0x000000031e037209 */ /* 0x000fe40007810000 */
[----:B------:R-:W-:Y:S02]  /*143f0*/  FSEL R62, R31, -INF , !P1 ;  /* 0xff8000001f3e7808 */ /* 0x000fe40004800000 */
[----:B------:R-:W-:Y:S02]  /*14400*/  ISETP.NE.AND P1, PT, R73, RZ, PT ;  /* 0x000000ff4900720c */ /* 0x000fe40003f25270 */
[----:B------:R-:W-:Y:S02]  /*14410*/  ISETP.LT.OR P4, PT, R96, 0x1, P4 ;  /* 0x000000016000780c */ /* 0x000fe40002781670 */
[----:B------:R-:W-:-:S02]  /*14420*/  ISETP.GT.AND P1, PT, R33, 0x30, !P1 ;  /* 0x000000302100780c */ /* 0x000fc40004f24270 */
[----:B------:R-:W-:Y:S02]  /*14430*/  FMNMX.FTZ R3, R26, R3, !PT ;  /* 0x000000031a037209 */ /* 0x000fe40007810000 */
[----:B------:R-:W-:Y:S02]  /*14440*/  ISETP.LT.OR P1, PT, R96, 0x31, P1 ;  /* 0x000000316000780c */ /* 0x000fe40000f21670 */
[----:B------:R-:W-:Y:S02]  /*14450*/  FSEL R7, R0, -INF , !P4 ;  /* 0xff80000000077808 */ /* 0x000fe40006000000 */
[----:B------:R-:W-:Y:S02]  /*14460*/  FSEL R66, R35, -INF , !P1 ;  /* 0xff80000023427808 */ /* 0x000fe40004800000 */
[----:B------:R-:W-:Y:S02]  /*14470*/  ISETP.NE.AND P1, PT, R75, RZ, PT ;  /* 0x000000ff4b00720c */ /* 0x000fe40003f25270 */
[----:B------:R-:W-:-:S02]  /*14480*/  FMNMX.FTZ R0, R28, R3, !PT ;  /* 0x000000031c007209 */ /* 0x000fc40007810000 */
[----:B------:R-:W-:Y:S02]  /*14490*/  ISETP.GT.AND P1, PT, R33, 0x31, !P1 ;  /* 0x000000312100780c */ /* 0x000fe40004f24270 */
[----:B------:R-:W-:Y:S01]  /*144a0*/  ISETP.NE.AND P6, PT, R81, RZ, PT ;  /* 0x000000ff5100720c */ /* 0x000fe20003fc5270 */
[----:B------:R-:W0:Y:S01]  /*144b0*/  SHFL.BFLY PT, R3, R0, 0x2, 0x1f ;  /* 0x0c401f0000037f89 */ /* 0x000e2200000e0000 */
[----:B------:R-:W-:Y:S02]  /*144c0*/  ISETP.LT.OR P1, PT, R96, 0x32, P1 ;  /* 0x000000326000780c */ /* 0x000fe40000f21670 */
[----:B------:R-:W-:Y:S02]  /*144d0*/  ISETP.NE.AND P5, PT, R57, RZ, PT ;  /* 0x000000ff3900720c */ /* 0x000fe40003fa5270 */
[----:B------:R-:W-:Y:S02]  /*144e0*/  FSEL R68, R37, -INF , !P1 ;  /* 0xff80000025447808 */ /* 0x000fe40004800000 */
[----:B------:R-:W-:-:S02]  /*144f0*/  ISETP.NE.AND P1, PT, R49, RZ, PT ;  /* 0x000000ff3100720c */ /* 0x000fc40003f25270 */
[C---:B------:R-:W-:Y:S02]  /*14500*/  ISETP.GT.AND P2, PT, R33.reuse, 0x51, !P2 ;  /* 0x000000512100780c */ /* 0x040fe40005744270 */
[C---:B------:R-:W-:Y:S02]  /*14510*/  ISETP.GT.AND P1, PT, R33.reuse, 0x38, !P1 ;  /* 0x000000382100780c */ /* 0x040fe40004f24270 */
[----:B------:R-:W-:Y:S02]  /*14520*/  ISETP.GT.AND P3, PT, R33, 0x58, !P3 ;  /* 0x000000582100780c */ /* 0x000fe40005f64270 */
[C---:B------:R-:W-:Y:S02]  /*14530*/  ISETP.LT.OR P1, PT, R96.reuse, 0x39, P1 ;  /* 0x000000396000780c */ /* 0x040fe40000f21670 */
[----:B------:R-:W-:Y:S02]  /*14540*/  ISETP.LT.OR P2, PT, R96, 0x52, P2 ;  /* 0x000000526000780c */ /* 0x000fe40001741670 */
[----:B------:R-:W-:-:S02]  /*14550*/  FSEL R70, R39, -INF , !P1 ;  /* 0xff80000027467808 */ /* 0x000fc40004800000 */
[----:B------:R-:W-:Y:S02]  /*14560*/  ISETP.NE.AND P1, PT, R77, RZ, PT ;  /* 0x000000ff4d00720c */ /* 0x000fe40003f25270 */
[----:B------:R-:W-:Y:S02]  /*14570*/  ISETP.LT.OR P3, PT, R96, 0x59, P3 ;  /* 0x000000596000780c */ /* 0x000fe40001f61670 */
[----:B------:R-:W-:Y:S02]  /*14580*/  ISETP.GT.AND P1, PT, R33, 0x39, !P1 ;  /* 0x000000392100780c */ /* 0x000fe40004f24270 */
[----:B0-----:R-:W-:Y:S02]  /*14590*/  FMNMX.FTZ R13, R0, R3, !PT ;  /* 0x00000003000d7209 */ /* 0x001fe40007810000 */
[----:B------:R-:W-:Y:S02]  /*145a0*/  ISETP.LT.OR P1, PT, R96, 0x3a, P1 ;  /* 0x0000003a6000780c */ /* 0x000fe40000f21670 */
[----:B------:R-:W-:-:S02]  /*145b0*/  FSEL R20, R20, -INF , !P2 ;  /* 0xff80000014147808 */ /* 0x000fc40005000000 */
[----:B------:R-:W-:Y:S02]  /*145c0*/  FSEL R74, R74, -INF , !P1 ;  /* 0xff8000004a4a7808 */ /* 0x000fe40004800000 */
[----:B------:R-:W-:Y:S02]  /*145d0*/  ISETP.NE.AND P1, PT, R79, RZ, PT ;  /* 0x000000ff4f00720c */ /* 0x000fe40003f25270 */
[----:B------:R-:W-:Y:S02]  /*145e0*/  FSEL R24, R24, -INF , !P3 ;  /* 0xff80000018187808 */ /* 0x000fe40005800000 */
[----:B------:R-:W-:-:S04]  /*145f0*/  ISETP.GT.AND P1, PT, R33, 0x40, !P1 ;  /* 0x000000402100780c */ /* 0x000fc80004f24270 */
[----:B------:R-:W-:-:S04]  /*14600*/  ISETP.LT.OR P1, PT, R96, 0x41, P1 ;  /* 0x000000416000780c */ /* 0x000fc80000f21670 */
[----:B------:R-:W-:Y:S02]  /*14610*/  FSEL R76, R76, -INF , !P1 ;  /* 0xff8000004c4c7808 */ /* 0x000fe40004800000 */
[----:B------:R-:W-:Y:S02]  /*14620*/  ISETP.GT.AND P1, PT, R33, 0x41, !P6 ;  /* 0x000000412100780c */ /* 0x000fe40007724270 */
[----:B------:R-:W-:Y:S02]  /*14630*/  ISETP.NE.AND P6, PT, R61, RZ, PT ;  /* 0x000000ff3d00720c */ /* 0x000fe40003fc5270 */
[----:B------:R-:W-:-:S04]  /*14640*/  ISETP.LT.OR P1, PT, R96, 0x42, P1 ;  /* 0x000000426000780c */ /* 0x000fc80000f21670 */
[----:B------:R-:W-:Y:S02]  /*14650*/  FSEL R78, R78, -INF , !P1 ;  /* 0xff8000004e4e7808 */ /* 0x000fe40004800000 */
[----:B------:R-:W-:Y:S02]  /*14660*/  ISETP.GT.AND P1, PT, R33, 0x48, !P5 ;  /* 0x000000482100780c */ /* 0x000fe40006f24270 */
[----:B------:R-:W-:Y:S02]  /*14670*/  ISETP.NE.AND P5, PT, R82, RZ, PT ;  /* 0x000000ff5200720c */ /* 0x000fe40003fa5270 */
[----:B------:R-:W0:Y:S01]  /*14680*/  SHFL.BFLY PT, R82, R13, 0x1, 0x1f ;  /* 0x0c201f000d527f89 */ /* 0x000e2200000e0000 */
[----:B------:R-:W-:-:S04]  /*14690*/  ISETP.LT.OR P1, PT, R96, 0x49, P1 ;  /* 0x000000496000780c */ /* 0x000fc80000f21670 */
[----:B------:R-:W-:Y:S02]  /*146a0*/  FSEL R80, R80, -INF , !P1 ;  /* 0xff80000050507808 */ /* 0x000fe40004800000 */
[----:B0-----:R-:W-:-:S04]  /*146b0*/  FMNMX.FTZ R3, R13, R82, !PT ;  /* 0x000000520d037209 */ /* 0x001fc80007810000 */
[C---:B------:R-:W-:Y:S01]  /*146c0*/  FSETP.NEU.FTZ.AND P1, PT, R3.reuse, -INF , PT ;  /* 0xff8000000300780b */ /* 0x040fe20003f3d000 */
[----:B------:R-:W-:-:S05]  /*146d0*/  FMUL.FTZ R9, R3, R5 ;  /* 0x0000000503097220 */ /* 0x000fca0000410000 */
[----:B------:R-:W-:Y:S02]  /*146e0*/  FSEL R41, R9, RZ, P1 ;  /* 0x000000ff09297208 */ /* 0x000fe40000800000 */
[----:B------:R-:W-:Y:S02]  /*146f0*/  FMNMX.FTZ R9, R7, R48, !PT ;  /* 0x0000003007097209 */ /* 0x000fe40007810000 */
[----:B------:R-:W-:Y:S01]  /*14700*/  ISETP.GT.AND P1, PT, R33, 0x49, !P5 ;  /* 0x000000492100780c */ /* 0x000fe20006f24270 */
[--C-:B------:R-:W-:Y:S01]  /*14710*/  FFMA.FTZ R180, R84, R5, -R41.reuse ;  /* 0x0000000554b47223 */ /* 0x100fe20000010829 */
        /* <DEDUP_REMOVED lines=9> */
[----:B------:R-:W-:Y:S01]  /*147b0*/  MUFU.EX2 R188, R188 ;  /* 0x000000bc00bc7308 */ /* 0x000fe20000000800 */
[----:B------:R-:W-:Y:S01]  /*147c0*/  ISETP.GT.AND P1, PT, R33, 0x50, !P6 ;  /* 0x000000502100780c */ /* 0x000fe20007724270 */
[--C-:B------:R-:W-:Y:S01]  /*147d0*/  FFMA.FTZ R98, R98, R5, -R41.reuse ;  /* 0x0000000562627223 */ /* 0x100fe20000010829 */
[----:B------:R-:W-:Y:S01]  /*147e0*/  FMNMX.FTZ R13, R4, R13, !PT ;  /* 0x0000000d040d7209 */ /* 0x000fe20007810000 */
[-CC-:B------:R-:W-:Y:S01]  /*147f0*/  FFMA.FTZ R184, R94, R5.reuse, -R41.reuse ;  /* 0x000000055eb87223 */ /* 0x180fe20000010829 */
[----:B------:R-:W-:Y:S01]  /*14800*/  ISETP.LT.OR P1, PT, R96, 0x51, P1 ;  /* 0x000000516000780c */ /* 0x000fe20000f21670 */
[--C-:B------:R-:W-:Y:S01]  /*14810*/  FFMA.FTZ R92, R92, R5, -R41.reuse ;  /* 0x000000055c5c7223 */ /* 0x100fe20000010829 */
[----:B------:R-:W-:Y:S01]  /*14820*/  FMNMX.FTZ R13, R12, R13, !PT ;  /* 0x0000000d0c0d7209 */ /* 0x000fe20007810000 */
[----:B------:R-:W0:Y:S01]  /*14830*/  MUFU.EX2 R9, R102 ;  /* 0x0000006600097308 */ /* 0x000e220000000800 */
[----:B------:R-:W-:Y:S01]  /*14840*/  ISETP.NE.AND P5, PT, R47, RZ, PT ;  /* 0x000000ff2f00720c */ /* 0x000fe20003fa5270 */
[--C-:B------:R-:W-:Y:S01]  /*14850*/  FFMA.FTZ R186, R90, R5, -R41.reuse ;  /* 0x000000055aba7223 */ /* 0x100fe20000010829 */
[----:B------:R-:W-:Y:S01]  /*14860*/  FMNMX.FTZ R13, R54, R13, !PT ;  /* 0x0000000d360d7209 */ /* 0x000fe20007810000 */
[-CC-:B------:R-:W-:Y:S01]  /*14870*/  FFMA.FTZ R88, R88, R5.reuse, -R41.reuse ;  /* 0x0000000558587223 */ /* 0x180fe20000010829 */
[----:B------:R-:W-:Y:S01]  /*14880*/  FSEL R84, R21, -INF , !P1 ;  /* 0xff80000015547808 */ /* 0x000fe20004800000 */
[--C-:B------:R-:W-:Y:S01]  /*14890*/  FFMA.FTZ R21, R86, R5, -R41.reuse ;  /* 0x0000000556157223 */ /* 0x100fe20000010829 */
[----:B------:R-:W-:Y:S01]  /*148a0*/  FMNMX.FTZ R15, R14, R13, !PT ;  /* 0x0000000d0e0f7209 */ /* 0x000fe20007810000 */
[-CC-:B------:R-:W-:Y:S01]  /*148b0*/  FFMA.FTZ R182, R64, R5.reuse, -R41.reuse ;  /* 0x0000000540b67223 */ /* 0x180fe20000010829 */
        /* <DEDUP_REMOVED lines=12> */
[-CC-:B------:R-:W-:Y:S01]  /*14980*/  FFMA.FTZ R35, R34, R5.reuse, -R41.reuse ;  /* 0x0000000522237223 */ /* 0x180fe20000010829 */
[--C-:B------:R-:W-:Y:S01]  /*14990*/  FFMA.FTZ R168, R32, R5, -R41.reuse ;  /* 0x0000000520a87223 */ /* 0x100fe20000010829 */
[----:B------:R-:W-:Y:S01]  /*149a0*/  FMNMX.FTZ R27, R66, R15, !PT ;  /* 0x0000000f421b7209 */ /* 0x000fe20007810000 */
[----:B------:R-:W-:Y:S01]  /*149b0*/  FFMA.FTZ R37, R30, R5, -R41 ;  /* 0x000000051e257223 */ /* 0x000fe20000010829 */
[----:B------:R-:W1:Y:S01]  /*149c0*/  MUFU.EX2 R190, R190 ;  /* 0x000000be00be7308 */ /* 0x000e620000000800 */
[----:B------:R-:W-:-:S02]  /*149d0*/  ISETP.NE.AND P5, PT, R85, 0x1, PT ;  /* 0x000000015500780c */ /* 0x000fc40003fa5270 */
[----:B------:R-:W-:-:S04]  /*149e0*/  FMNMX.FTZ R27, R68, R27, !PT ;  /* 0x0000001b441b7209 */ /* 0x000fc80007810000 */
[----:B------:R-:W-:Y:S01]  /*149f0*/  FMNMX.FTZ R27, R70, R27, !PT ;  /* 0x0000001b461b7209 */ /* 0x000fe20007810000 */
[----:B------:R-:W2:Y:S03]  /*14a00*/  MUFU.EX2 R13, R98 ;  /* 0x00000062000d7308 */ /* 0x000ea60000000800 */
[----:B------:R-:W-:-:S03]  /*14a10*/  FMNMX.FTZ R27, R74, R27, !PT ;  /* 0x0000001b4a1b7209 */ /* 0x000fc60007810000 */
[----:B------:R-:W3:Y:S01]  /*14a20*/  @P5 LDC R30, c[0x0][0x44c] ;  /* 0x00011300ff1e5b82 */ /* 0x000ee20000000800 */
[----:B------:R-:W-:Y:S01]  /*14a30*/  FMNMX.FTZ R29, R76, R27, !PT ;  /* 0x0000001b4c1d7209 */ /* 0x000fe20007810000 */
[----:B------:R-:W4:Y:S03]  /*14a40*/  MUFU.EX2 R184, R184 ;  /* 0x000000b800b87308 */ /* 0x000f260000000800 */
[----:B------:R-:W-:-:S03]  /*14a50*/  FMNMX.FTZ R29, R78, R29, !PT ;  /* 0x0000001d4e1d7209 */ /* 0x000fc60007810000 */
[----:B------:R-:W5:Y:S01]  /*14a60*/  @P5 LDC R47, c[0x0][0x450] ;  /* 0x00011400ff2f5b82 */ /* 0x000f620000000800 */
[----:B------:R-:W-:Y:S01]  /*14a70*/  FMNMX.FTZ R29, R80, R29, !PT ;  /* 0x0000001d501d7209 */ /* 0x000fe20007810000 */
[----:B------:R-:W4:Y:S03]  /*14a80*/  MUFU.EX2 R15, R92 ;  /* 0x0000005c000f7308 */ /* 0x000f260000000800 */
[----:B------:R-:W-:-:S04]  /*14a90*/  FMNMX.FTZ R29, R82, R29, !PT ;  /* 0x0000001d521d7209 */ /* 0x000fc80007810000 */
[----:B------:R-:W-:Y:S01]  /*14aa0*/  FMNMX.FTZ R29, R84, R29, !PT ;  /* 0x0000001d541d7209 */ /* 0x000fe20007810000 */
[----:B------:R-:W4:Y:S03]  /*14ab0*/  MUFU.EX2 R186, R186 ;  /* 0x000000ba00ba7308 */ /* 0x000f260000000800 */
[----:B------:R-:W-:Y:S01]  /*14ac0*/  FMNMX.FTZ R29, R20, R29, !PT ;  /* 0x0000001d141d7209 */ /* 0x000fe20007810000 */
[----:B---3--:R-:W-:-:S03]  /*14ad0*/  @P5 IMAD.HI.U32 R30, R83, R30, RZ ;  /* 0x0000001e531e5227 */ /* 0x008fc600078e00ff */
[----:B------:R-:W-:Y:S01]  /*14ae0*/  FMNMX.FTZ R29, R24, R29, !PT ;  /* 0x0000001d181d7209 */ /* 0x000fe20007810000 */
[----:B------:R-:W3:Y:S03]  /*14af0*/  MUFU.EX2 R27, R88 ;  /* 0x00000058001b7308 */ /* 0x000ee60000000800 */
[----:B------:R-:W-:Y:S01]  /*14b00*/  FMNMX.FTZ R0, R86, R29, !PT ;  /* 0x0000001d56007209 */ /* 0x000fe20007810000 */
[----:B------:R-:W-:Y:S01]  /*14b10*/  FFMA.FTZ R29, R50, R5, -R41 ;  /* 0x00000005321d7223 */ /* 0x000fe20000010829 */
[----:B-----5:R-:W-:-:S03]  /*14b20*/  @P5 SHF.R.U32.HI R45, RZ, R47, R30 ;  /* 0x0000002fff2d5219 */ /* 0x020fc6000001161e */
[----:B------:R-:W5:Y:S01]  /*14b30*/  SHFL.BFLY PT, R33, R0, 0x2, 0x1f ;  /* 0x0c401f0000217f89 */ /* 0x000f6200000e0000 */
[----:B------:R-:W-:Y:S01]  /*14b40*/  MUFU.EX2 R180, R180 ;  /* 0x000000b400b47308 */ /* 0x000fe20000000800 */
[----:B------:R-:W-:Y:S02]  /*14b50*/  ISETP.GE.AND P5, PT, R11, 0x1, PT ;  /* 0x000000010b00780c */ /* 0x000fe40003fa6270 */
[----:B------:R-:W-:-:S05]  /*14b60*/  IADD3 R45, R140, R45, RZ ;  /* 0x0000002d8c2d7210 */ /* 0x000fca0007ffe0ff */
[----:B------:R-:W-:Y:S01]  /*14b70*/  MUFU.EX2 R21, R21 ;  /* 0x0000001500157308 */ /* 0x000fe20000000800 */
[----:B------:R-:W-:-:S07]  /*14b80*/  IMAD.IADD R10, R45, 0x1, R10 ;  /* 0x000000012d0a7824 */ /* 0x000fce00078e020a */
[----:B------:R-:W-:Y:S01]  /*14b90*/  MUFU.EX2 R182, R182 ;  /* 0x000000b600b67308 */ /* 0x000fe20000000800 */
[----:B-----5:R-:W-:Y:S01]  /*14ba0*/  FMNMX.FTZ R39, R0, R33, !PT ;  /* 0x0000002100277209 */ /* 0x020fe20007810000 */
[----:B------:R-:W-:-:S06]  /*14bb0*/  FFMA.FTZ R33, R38, R5, -R41 ;  /* 0x0000000526217223 */ /* 0x000fcc0000010829 */
[----:B------:R-:W-:Y:S01]  /*14bc0*/  MUFU.EX2 R25, R25 ;  /* 0x0000001900197308 */ /* 0x000fe20000000800 */
[----:B------:R-:W5:Y:S07]  /*14bd0*/  SHFL.BFLY PT, R0, R39, 0x1, 0x1f ;  /* 0x0c201f0027007f89 */ /* 0x000f6e00000e0000 */
[----:B------:R-:W-:Y:S08]  /*14be0*/  MUFU.EX2 R176, R176 ;  /* 0x000000b000b07308 */ /* 0x000ff00000000800 */
[----:B------:R-:W-:Y:S08]  /*14bf0*/  MUFU.EX2 R29, R29 ;  /* 0x0000001d001d7308 */ /* 0x000ff00000000800 */
[----:B------:R-:W-:Y:S01]  /*14c00*/  MUFU.EX2 R178, R178 ;  /* 0x000000b200b27308 */ /* 0x000fe20000000800 */
[----:B-----5:R-:W-:Y:S01]  /*14c10*/  FMNMX.FTZ R0, R39, R0, !PT ;  /* 0x0000000027007209 */ /* 0x020fe20007810000 */
[----:B------:R-:W-:-:S03]  /*14c20*/  FFMA.FTZ R39, R28, R5, -R41 ;  /* 0x000000051c277223 */ /* 0x000fc60000010829 */
[C---:B------:R-:W-:Y:S01]  /*14c30*/  FSETP.NEU.FTZ.AND P1, PT, R0.reuse, -INF , PT ;  /* 0xff8000000000780b */ /* 0x040fe20003f3d000 */
[----:B------:R-:W-:Y:S02]  /*14c40*/  FMUL.FTZ R26, R0, R5 ;  /* 0x00000005001a7220 */ /* 0x000fe40000410000 */
[----:B------:R-:W-:Y:S03]  /*14c50*/  MUFU.EX2 R31, R31 ;  /* 0x0000001f001f7308 */ /* 0x000fe60000000800 */
[----:B------:R-:W-:-:S05]  /*14c60*/  FSEL R41, R26, RZ, P1 ;  /* 0x000000ff1a297208 */ /* 0x000fca0000800000 */
[----:B------:R-:W-:Y:S01]  /*14c70*/  MUFU.EX2 R172, R172 ;  /* 0x000000ac00ac7308 */ /* 0x000fe20000000800 */
[-CC-:B------:R-:W-:Y:S01]  /*14c80*/  FFMA.FTZ R189, R7, R5.reuse, -R41.reuse ;  /* 0x0000000507bd7223 */ /* 0x180fe20000010829 */
[-CC-:B------:R-:W-:Y:S01]  /*14c90*/  FFMA.FTZ R26, R48, R5.reuse, -R41.reuse ;  /* 0x00000005301a7223 */ /* 0x180fe20000010829 */
[-CC-:B------:R-:W-:Y:S01]  /*14ca0*/  FFMA.FTZ R191, R6, R5.reuse, -R41.reuse ;  /* 0x0000000506bf7223 */ /* 0x180fe20000010829 */
[-C--:B------:R-:W-:Y:S01]  /*14cb0*/  FFMA.FTZ R6, R46, R5.reuse, -R41 ;  /* 0x000000052e067223 */ /* 0x080fe20000010829 */
[----:B0-----:R-:W-:Y:S01]  /*14cc0*/  FADD.FTZ R7, R188, R9 ;  /* 0x00000009bc077221 */ /* 0x001fe20000010000 */
[-CC-:B------:R-:W-:Y:S01]  /*14cd0*/  FFMA.FTZ R185, R8, R5.reuse, -R41.reuse ;  /* 0x0000000508b97223 */ /* 0x180fe20000010829 */
[-C--:B------:R-:W-:Y:S01]  /*14ce0*/  FFMA.FTZ R4, R4, R5.reuse, -R41 ;  /* 0x0000000504047223 */ /* 0x080fe20000010829 */
[----:B------:R-:W-:Y:S01]  /*14cf0*/  MUFU.EX2 R189, R189 ;  /* 0x000000bd00bd7308 */ /* 0x000fe20000000800 */
[----:B-1----:R-:W-:Y:S01]  /*14d00*/  FADD.FTZ R8, R190, R7 ;  /* 0x00000007be087221 */ /* 0x002fe20000010000 */
[-CC-:B------:R-:W-:Y:S01]  /*14d10*/  FFMA.FTZ R12, R12, R5.reuse, -R41.reuse ;  /* 0x000000050c0c7223 */ /* 0x180fe20000010829 */
[-CC-:B------:R-:W-:Y:S01]  /*14d20*/  FFMA.FTZ R54, R54, R5.reuse, -R41.reuse ;  /* 0x0000000536367223 */ /* 0x180fe20000010829 */
[-CC-:B------:R-:W-:Y:S01]  /*14d30*/  FFMA.FTZ R14, R14, R5.reuse, -R41.reuse ;  /* 0x000000050e0e7223 */ /* 0x180fe20000010829 */
[----:B--2---:R-:W-:Y:S01]  /*14d40*/  FADD.FTZ R7, R13, R8 ;  /* 0x000000080d077221 */ /* 0x004fe20000010000 */
[-CC-:B------:R-:W-:Y:S01]  /*14d50*/  FFMA.FTZ R58, R58, R5.reuse, -R41.reuse ;  /* 0x000000053a3a7223 */ /* 0x180fe20000010829 */
[-C--:B------:R-:W-:Y:S01]  /*14d60*/  FFMA.FTZ R60, R60, R5.reuse, -R41 ;  /* 0x000000053c3c7223 */ /* 0x080fe20000010829 */
[----:B------:R-:W0:Y:S01]  /*14d70*/  MUFU.EX2 R26, R26 ;  /* 0x0000001a001a7308 */ /* 0x000e220000000800 */
[----:B----4-:R-:W-:Y:S01]  /*14d80*/  FADD.FTZ R28, R184, R7 ;  /* 0x00000007b81c7221 */ /* 0x010fe20000010000 */
[-CC-:B------:R-:W-:Y:S01]  /*14d90*/  FFMA.FTZ R62, R62, R5.reuse, -R41.reuse ;  /* 0x000000053e3e7223 */ /* 0x180fe20000010829 */
[-CC-:B------:R-:W-:Y:S01]  /*14da0*/  FFMA.FTZ R66, R66, R5.reuse, -R41.reuse ;  /* 0x0000000542427223 */ /* 0x180fe20000010829 */
[-CC-:B------:R-:W-:Y:S01]  /*14db0*/  FFMA.FTZ R68, R68, R5.reuse, -R41.reuse ;  /* 0x0000000544447223 */ /* 0x180fe20000010829 */
[----:B------:R-:W-:Y:S01]  /*14dc0*/  FADD.FTZ R43, R15, R28 ;  /* 0x0000001c0f2b7221 */ /* 0x000fe20000010000 */
[-CC-:B------:R-:W-:Y:S01]  /*14dd0*/  FFMA.FTZ R70, R70, R5.reuse, -R41.reuse ;  /* 0x0000000546467223 */ /* 0x180fe20000010829 */
[-C--:B------:R-:W-:Y:S01]  /*14de0*/  FFMA.FTZ R74, R74, R5.reuse, -R41 ;  /* 0x000000054a4a7223 */ /* 0x080fe20000010829 */
[----:B------:R-:W1:Y:S01]  /*14df0*/  MUFU.EX2 R191, R191 ;  /* 0x000000bf00bf7308 */ /* 0x000e620000000800 */
[----:B------:R-:W-:Y:S01]  /*14e00*/  FADD.FTZ R28, R186, R43 ;  /* 0x0000002bba1c7221 */ /* 0x000fe20000010000 */
[-CC-:B------:R-:W-:Y:S01]  /*14e10*/  FFMA.FTZ R76, R76, R5.reuse, -R41.reuse ;  /* 0x000000054c4c7223 */ /* 0x180fe20000010829 */
[-CC-:B------:R-:W-:Y:S01]  /*14e20*/  FFMA.FTZ R78, R78, R5.reuse, -R41.reuse ;  /* 0x000000054e4e7223 */ /* 0x180fe20000010829 */
[-CC-:B------:R-:W-:Y:S01]  /*14e30*/  FFMA.FTZ R80, R80, R5.reuse, -R41.reuse ;  /* 0x0000000550507223 */ /* 0x180fe20000010829 */
[----:B---3--:R-:W-:Y:S01]  /*14e40*/  FADD.FTZ R43, R27, R28 ;  /* 0x0000001c1b2b7221 */ /* 0x008fe20000010000 */
[-CC-:B------:R-:W-:Y:S01]  /*14e50*/  FFMA.FTZ R82, R82, R5.reuse, -R41.reuse ;  /* 0x0000000552527223 */ /* 0x180fe20000010829 */
[-CC-:B------:R-:W-:Y:S01]  /*14e60*/  FFMA.FTZ R84, R84, R5.reuse, -R41.reuse ;  /* 0x0000000554547223 */ /* 0x180fe20000010829 */
[----:B------:R-:W2:Y:S01]  /*14e70*/  MUFU.EX2 R6, R6 ;  /* 0x0000000600067308 */ /* 0x000ea20000000800 */
[----:B0-----:R-:W-:Y:S01]  /*14e80*/  FADD.FTZ R8, R189, R26 ;  /* 0x0000001abd087221 */ /* 0x001fe20000010000 */
[-CC-:B------:R-:W-:Y:S01]  /*14e90*/  FFMA.FTZ R20, R20, R5.reuse, -R41.reuse ;  /* 0x0000000514147223 */ /* 0x180fe20000010829 */
[-CC-:B------:R-:W-:Y:S01]  /*14ea0*/  FFMA.FTZ R24, R24, R5.reuse, -R41.reuse ;  /* 0x0000000518187223 */ /* 0x180fe20000010829 */
[----:B------:R-:W-:Y:S01]  /*14eb0*/  F2FP.F16.F32.PACK_AB R188, R9, R188 ;  /* 0x000000bc09bc723e */ /* 0x000fe200000000ff */
[----:B------:R-:W-:Y:S01]  /*14ec0*/  FFMA.FTZ R41, R86, R5, -R41 ;  /* 0x0000000556297223 */ /* 0x000fe20000010829 */
[----:B------:R-:W-:-:S02]  /*14ed0*/  F2FP.F16.F32.PACK_AB R190, R13, R190 ;  /* 0x000000be0dbe723e */ /* 0x000fc400000000ff */
[----:B------:R-:W0:Y:S01]  /*14ee0*/  MUFU.EX2 R185, R185 ;  /* 0x000000b900b97308 */ /* 0x000e220000000800 */
[----:B-1----:R-:W-:Y:S01]  /*14ef0*/  FADD.FTZ R7, R191, R8 ;  /* 0x00000008bf077221 */ /* 0x002fe20000010000 */
[----:B------:R-:W-:Y:S02]  /*14f00*/  F2FP.F16.F32.PACK_AB R184, R15, R184 ;  /* 0x000000b80fb8723e */ /* 0x000fe400000000ff */
[----:B------:R-:W-:Y:S02]  /*14f10*/  F2FP.F16.F32.PACK_AB R186, R27, R186 ;  /* 0x000000ba1bba723e */ /* 0x000fe400000000ff */
[----:B------:R-:W-:Y:S02]  /*14f20*/  F2FP.F16.F32.PACK_AB R189, R26, R189 ;  /* 0x000000bd1abd723e */ /* 0x000fe400000000ff */
[----:B------:R-:W1:Y:S01]  /*14f30*/  MUFU.EX2 R4, R4 ;  /* 0x0000000400047308 */ /* 0x000e620000000800 */
[C---:B--2---:R-:W-:Y:S01]  /*14f40*/  FADD.FTZ R8, R6.reuse, R7 ;  /* 0x0000000706087221 */ /* 0x044fe20000010000 */
[----:B------:R-:W-:-:S06]  /*14f50*/  F2FP.F16.F32.PACK_AB R191, R6, R191 ;  /* 0x000000bf06bf723e */ /* 0x000fcc00000000ff */
[----:B------:R-:W2:Y:S01]  /*14f60*/  MUFU.EX2 R12, R12 ;  /* 0x0000000c000c7308 */ /* 0x000ea20000000800 */
[----:B0-----:R-:W-:Y:S01]  /*14f70*/  FADD.FTZ R7, R185, R8 ;  /* 0x00000008b9077221 */ /* 0x001fe20000010000 */
[----:B------:R-:W-:Y:S01]  /*14f80*/  FADD.FTZ R8, R180, R43 ;  /* 0x0000002bb4087221 */ /* 0x000fe20000010000 */
[----:B------:R-:W-:-:S03]  /*14f90*/  F2FP.F16.F32.PACK_AB R180, R21, R180 ;  /* 0x000000b415b4723e */ /* 0x000fc600000000ff */
[----:B------:R-:W-:Y:S02]  /*14fa0*/  FADD.FTZ R43, R21, R8 ;  /* 0x00000008152b7221 */ /* 0x000fe40000010000 */
[----:B------:R-:W0:Y:S01]  /*14fb0*/  MUFU.EX2 R187, R54 ;  /* 0x0000003600bb7308 */ /* 0x000e220000000800 */
[----:B-1----:R-:W-:Y:S01]  /*14fc0*/  FADD.FTZ R7, R4, R7 ;  /* 0x0000000704077221 */ /* 0x002fe20000010000 */
[----:B------:R-:W-:Y:S01]  /*14fd0*/  FADD.FTZ R28, R182, R43 ;  /* 0x0000002bb61c7221 */ /* 0x000fe20000010000 */
[----:B------:R-:W-:Y:S02]  /*14fe0*/  F2FP.F16.F32.PACK_AB R185, R4, R185 ;  /* 0x000000b904b9723e */ /* 0x000fe400000000ff */
[C---:B------:R-:W-:Y:S01]  /*14ff0*/  F2FP.F16.F32.PACK_AB R182, R25.reuse, R182 ;  /* 0x000000b619b6723e */ /* 0x040fe200000000ff */
[----:B------:R-:W-:Y:S02]  /*15000*/  FADD.FTZ R43, R25, R28 ;  /* 0x0000001c192b7221 */ /* 0x000fe40000010000 */
[----:B------:R-:W1:Y:S01]  /*15010*/  MUFU.EX2 R14, R14 ;  /* 0x0000000e000e7308 */ /* 0x000e620000000800 */
[----:B--2---:R-:W-:Y:S01]  /*15020*/  FADD.FTZ R8, R12, R7 ;  /* 0x000000070c087221 */ /* 0x004fe20000010000 */
[----:B------:R-:W-:Y:S01]  /*15030*/  FADD.FTZ R28, R176, R43 ;  /* 0x0000002bb01c7221 */ /* 0x000fe20000010000 */
[----:B------:R-:W-:-:S03]  /*15040*/  F2FP.F16.F32.PACK_AB R176, R29, R176 ;  /* 0x000000b01db0723e */ /* 0x000fc600000000ff */
[----:B------:R-:W-:Y:S02]  /*15050*/  FADD.FTZ R43, R29, R28 ;  /* 0x0000001c1d2b7221 */ /* 0x000fe40000010000 */
[----:B------:R-:W2:Y:S01]  /*15060*/  MUFU.EX2 R181, R58 ;  /* 0x0000003a00b57308 */ /* 0x000ea20000000800 */
[----:B0-----:R-:W-:Y:S01]  /*15070*/  FADD.FTZ R7, R187, R8 ;  /* 0x00000008bb077221 */ /* 0x001fe20000010000 */
[----:B------:R-:W-:Y:S01]  /*15080*/  FADD.FTZ R28, R178, R43 ;  /* 0x0000002bb21c7221 */ /* 0x000fe20000010000 */
[----:B------:R-:W-:Y:S02]  /*15090*/  F2FP.F16.F32.PACK_AB R178, R31, R178 ;  /* 0x000000b21fb2723e */ /* 0x000fe400000000ff */
[----:B------:R-:W-:Y:S01]  /*150a0*/  F2FP.F16.F32.PACK_AB R187, R187, R12 ;  /* 0x0000000cbbbb723e */ /* 0x000fe200000000ff */
[----:B------:R-:W-:Y:S02]  /*150b0*/  FADD.FTZ R43, R31, R28 ;  /* 0x0000001c1f2b7221 */ /* 0x000fe40000010000 */
[----:B------:R-:W0:Y:S01]  /*150c0*/  MUFU.EX2 R60, R60 ;  /* 0x0000003c003c7308 */ /* 0x000e220000000800 */
[----:B-1----:R-:W-:Y:S01]  /*150d0*/  FADD.FTZ R8, R14, R7 ;  /* 0x000000070e087221 */ /* 0x002fe20000010000 */
[----:B------:R-:W-:-:S06]  /*150e0*/  FADD.FTZ R28, R172, R43 ;  /* 0x0000002bac1c7221 */ /* 0x000fcc0000010000 */
        /* <DEDUP_REMOVED lines=51> */
[----:B------:R-:W-:Y:S01]  /*15420*/  F2FP.F16.F32.PACK_AB R171, R41, R24 ;  /* 0x0000001829ab723e */ /* 0x000fe200000000ff */
[----:B------:R-:W-:Y:S02]  /*15430*/  VIADD R4, R72, 0xfffffffe ;  /* 0xfffffffe48047836 */ /* 0x000fe40000000000 */
[C---:B--2---:R-:W-:Y:S01]  /*15440*/  FADD.FTZ R8, R39.reuse, R20 ;  /* 0x0000001427087221 */ /* 0x044fe20000010000 */
[----:B------:R-:W-:Y:S01]  /*15450*/  F2FP.F16.F32.PACK_AB R170, R39, R170 ;  /* 0x000000aa27aa723e */ /* 0x000fe200000000ff */
        /* <DEDUP_REMOVED lines=12> */
.L_x_5069:
[----:B------:R-:W-:-:S13]  /*15520*/  ISETP.NE.AND P1, PT, R11, 0x1, PT ;  /* 0x000000010b00780c */ /* 0x000fda0003f25270 */
[----:B------:R-:W0:Y:S02]  /*15530*/  @P1 LDC.64 R12, c[0x0][0x9e8] ;  /* 0x00027a00ff0c1b82 */ /* 0x000e240000000a00 */
[----:B0-----:R-:W-:-:S05]  /*15540*/  @P1 IMAD.HI.U32 R12, R6, R12, RZ ;  /* 0x0000000c060c1227 */ /* 0x001fca00078e00ff */
[----:B------:R-:W-:-:S07]  /*15550*/  @P1 SHF.R.U32.HI R6, RZ, R13, R12 ;  /* 0x0000000dff061219 */ /* 0x000fce000001160c */
.L_x_5070:
[----:B------:R-:W-:Y:S05]  /*15560*/  BSYNC B0 ;  /* 0x0000000000007941 */ /* 0x000fea0003800000 */
.L_x_5068:
[----:B------:R-:W-:-:S05]  /*15570*/  IMAD R11, R6, R11, R11 ;  /* 0x0000000b060b7224 */ /* 0x000fca00078e020b */
[----:B------:R-:W-:-:S07]  /*15580*/  VIMNMX R10, R10, R11, PT ;  /* 0x0000000b0a0a7248 */ /* 0x000fce0003fe0100 */
.L_x_5067:
[----:B------:R-:W2:Y:S01]  /*15590*/  LDL R12, [R1+0x3c] ;  /* 0x00003c00010c7983 */ /* 0x000ea20000100800 */
[----:B------:R-:W-:Y:S01]  /*155a0*/  IMAD.HI R10, R10, 0x2aaaaaab, RZ ;  /* 0x2aaaaaab0a0a7827 */ /* 0x000fe200078e02ff */
[----:B------:R-:W-:Y:S01]  /*155b0*/  ULDC UR47, c[0x0][0x9e4] ;  /* 0x00027900002f7ab9 */ /* 0x000fe20000000800 */
[----:B------:R-:W-:Y:S01]  /*155c0*/  ULDC UR46, c[0x0][0x9e4] ;  /* 0x00027900002e7ab9 */ /* 0x000fe20000000800 */
[----:B------:R-:W-:Y:S01]  /*155d0*/  ULDC UR39, c[0x0][0x9d8] ;  /* 0x0002760000277ab9 */ /* 0x000fe20000000800 */
[----:B------:R-:W-:Y:S01]  /*155e0*/  ULDC UR43, c[0x0][0x9d8] ;  /* 0x00027600002b7ab9 */ /* 0x000fe20000000800 */
[----:B------:R-:W-:Y:S01]  /*155f0*/  SHF.R.U32.HI R9, RZ, 0x1f, R10 ;  /* 0x0000001fff097819 */ /* 0x000fe2000001160a */
[----:B------:R-:W-:Y:S01]  /*15600*/  ULDC UR42, c[0x0][0x9d8] ;  /* 0x00027600002a7ab9 */ /* 0x000fe20000000800 */
[----:B------:R-:W-:Y:S01]  /*15610*/  ULDC UR50, c[0x0][0x988] ;  /* 0x0002620000327ab9 */ /* 0x000fe20000000800 */
[----:B------:R-:W-:Y:S01]  /*15620*/  ULDC UR54, c[0x0][0x988] ;  /* 0x0002620000367ab9 */ /* 0x000fe20000000800 */
[----:B------:R-:W-:Y:S01]  /*15630*/  LEA.HI.SX32 R9, R10, R9, 0x1c ;  /* 0x000000090a097211 */ /* 0x000fe200078fe2ff */
[----:B------:R-:W-:Y:S01]  /*15640*/  ULDC UR51, c[0x0][0x988] ;  /* 0x0002620000337ab9 */ /* 0x000fe20000000800 */
[----:B------:R-:W-:Y:S01]  /*15650*/  ULDC UR58, c[0x0][0x9e0] ;  /* 0x00027800003a7ab9 */ /* 0x000fe20000000800 */
[----:B------:R-:W-:Y:S01]  /*15660*/  ULDC UR55, c[0x0][0x9e0] ;  /* 0x0002780000377ab9 */ /* 0x000fe20000000800 */
[----:B------:R-:W-:Y:S01]  /*15670*/  BSSY B1, `(.L_x_5071) ;  /* 0x00003fb000017945 */ /* 0x000fe20003800000 */
[----:B------:R-:W-:Y:S01]  /*15680*/  MOV R6, 0x3f800000 ;  /* 0x3f80000000067802 */ /* 0x000fe20000000f00 */
[----:B------:R-:W-:Y:S01]  /*15690*/  IMAD.MOV.U32 R11, RZ, RZ, 0x3f800000 ;  /* 0x3f800000ff0b7424 */ /* 0x000fe200078e00ff */
        /* <DEDUP_REMOVED lines=48> */
[----:B--2---:R-:W-:-:S04]  /*159a0*/  VIMNMX R226, R12, R9, !PT ;  /* 0x000000090ce27248 */ /* 0x004fc80007fe0100 */
[----:B------:R-:W-:-:S13]  /*159b0*/  ISETP.GE.AND P1, PT, R4, R226, PT ;  /* 0x000000e20400720c */ /* 0x000fda0003f26270 */
[----:B------:R-:W-:Y:S05]  /*159c0*/  @!P1 BRA `(.L_x_5072) ;  /* 0x0000003c00149947 */ /* 0x000fea0003800000 */
[----:B------:R-:W-:Y:S01]  /*159d0*/  BSSY B0, `(.L_x_5073) ;  /* 0x00003c0000007945 */ /* 0x000fe20003800000 */
[----:B------:R-:W-:Y:S02]  /*159e0*/  IMAD.MOV.U32 R6, RZ, RZ, 0x3f800000 ;  /* 0x3f800000ff067424 */ /* 0x000fe400078e00ff */
[----:B------:R-:W-:-:S07]  /*159f0*/  IMAD.MOV.U32 R119, RZ, RZ, RZ ;  /* 0x000000ffff777224 */ /* 0x000fce00078e00ff */
.L_x_5094:
[----:B------:R-:W-:-:S05]  /*15a00*/  VIADD R9, R193, 0x1 ;  /* 0x00000001c1097836 */ /* 0x000fca0000000000 */
[----:B------:R-:W-:-:S04]  /*15a10*/  ISETP.NE.AND P1, PT, R9, 0x2, PT ;  /* 0x000000020900780c */ /* 0x000fc80003f25270 */
[----:B------:R-:W-:Y:S02]  /*15a20*/  SEL R5, RZ, 0x1, P1 ;  /* 0x00000001ff057807 */ /* 0x000fe40000800000 */
[----:B------:R-:W-:Y:S02]  /*15a30*/  SEL R9, R9, RZ, P1 ;  /* 0x000000ff09097207 */ /* 0x000fe40000800000 */
[----:B------:R-:W-:Y:S01]  /*15a40*/  LOP3.LUT R12, R198, R5, RZ, 0x3c, !PT ;  /* 0x00000005c60c7212 */ /* 0x000fe200078e3cff */
[----:B------:R-:W-:Y:S06]  /*15a50*/  @!P0 BRA `(.L_x_5074) ;  /* 0x0000000000048947 */ /* 0x000fec0003800000 */
[----:B------:R-:W-:Y:S01]  /*15a60*/  BPT.TRAP 0x1 ;  /* 0x000000040000795c */ /* 0x000fe20000300000 */
.L_x_5074:
[----:B------:R-:W-:Y:S02]  /*15a70*/  LEA R5, R9, R2, 0x3 ;  /* 0x0000000209057211 */ /* 0x000fe400078e18ff */
[----:B------:R-:W-:-:S04]  /*15a80*/  SHF.L.U32 R10, R12, 0x1f, RZ ;  /* 0x0000001f0c0a7819 */ /* 0x000fc800000006ff */
[----:B------:R0:W1:Y:S01]  /*15a90*/  SYNCS.PHASECHK.TRANS64.TRYWAIT P1, [R5+URZ+0x30830], R10 ;  /* 0x0308300a050075a7 */ /* 0x000062000802017f */
[----:B------:R-:W-:Y:S05]  /*15aa0*/  @!P0 BRA `(.L_x_5075) ;  /* 0x0000000000048947 */ /* 0x000fea0003800000 */
[----:B------:R-:W-:Y:S01]  /*15ab0*/  BPT.TRAP 0x1 ;  /* 0x000000040000795c */ /* 0x000fe20000300000 */
.L_x_5075:
[----:B------:R-:W-:Y:S01]  /*15ac0*/  IMAD R126, R9, 0x900, R217 ;  /* 0x00000900097e7824 */ /* 0x000fe200078e02d9 */
[----:B------:R-:W-:Y:S03]  /*15ad0*/  BSSY B2, `(.L_x_5076) ;  /* 0x0000006000027945 */ /* 0x000fe60003800000 */
[C---:B------:R-:W-:Y:S02]  /*15ae0*/  VIADD R122, R126.reuse, 0x2 ;  /* 0x000000027e7a7836 */ /* 0x040fe40000000000 */
[----:B------:R-:W-:Y:S01]  /*15af0*/  VIADD R124, R126, 0x4 ;  /* 0x000000047e7c7836 */ /* 0x000fe20000000000 */
[----:B-1----:R-:W-:Y:S06]  /*15b00*/  @P1 BRA `(.L_x_5077) ;  /* 0x0000000000081947 */ /* 0x002fec0003800000 */
[----:B------:R-:W1:Y:S02]  /*15b10*/  SYNCS.PHASECHK.TRANS64.TRYWAIT P1, [R5+URZ+0x30830], R10 ;  /* 0x0308300a050075a7 */ /* 0x000e64000802017f */
[----:B-1----:R-:W-:Y:S05]  /*15b20*/  @!P1 BRA `(.L_x_5078) ;  /* 0x00000164003c9947 */ /* 0x002fea0003800000 */
.L_x_5077:
[----:B------:R-:W-:Y:S05]  /*15b30*/  BSYNC B2 ;  /* 0x0000000000027941 */ /* 0x000fea0003800000 */
.L_x_5076:
[----:B------:R-:W2:Y:S01]  /*15b40*/  LDL.64 R128, [R1+0x28] ;  /* 0x0000280001807983 */ /* 0x000ea20000100a00 */
[----:B------:R-:W-:Y:S01]  /*15b50*/  IMAD.MOV.U32 R120, RZ, RZ, R126 ;  /* 0x000000ffff787224 */ /* 0x000fe200078e007e */
[----:B------:R-:W-:Y:S01]  /*15b60*/  MOV R209, UR46 ;  /* 0x0000002e00d17c02 */ /* 0x000fe20008000f00 */
[----:B------:R-:W-:Y:S01]  /*15b70*/  IMAD.MOV.U32 R121, RZ, RZ, 0x40000040 ;  /* 0x40000040ff797424 */ /* 0x000fe200078e00ff */
[----:B------:R-:W-:Y:S01]  /*15b80*/  R2UR UR46, R122 ;  /* 0x000000007a2e72ca */ /* 0x000fe200000e0000 */
[----:B------:R-:W-:Y:S01]  /*15b90*/  IMAD.MOV.U32 R122, RZ, RZ, R124 ;  /* 0x000000ffff7a7224 */ /* 0x000fe200078e007c */
[----:B------:R-:W-:Y:S01]  /*15ba0*/  MOV R213, UR50 ;  /* 0x0000003200d57c02 */ /* 0x000fe20008000f00 */
[----:B------:R-:W-:Y:S01]  /*15bb0*/  VIADD R124, R126, 0x300 ;  /* 0x000003007e7c7836 */ /* 0x000fe20000000000 */
[----:B------:R-:W-:Y:S01]  /*15bc0*/  R2UR UR50, R120 ;  /* 0x00000000783272ca */ /* 0x000fe200000e0000 */
[----:B------:R-:W-:Y:S01]  /*15bd0*/  IMAD.MOV.U32 R123, RZ, RZ, 0x40000040 ;  /* 0x40000040ff7b7424 */ /* 0x000fe200078e00ff */
[----:B------:R-:W-:Y:S01]  /*15be0*/  IADD3 R120, R126, 0x6, RZ ;  /* 0x000000067e787810 */ /* 0x000fe20007ffe0ff */
[----:B------:R-:W-:Y:S01]  /*15bf0*/  IMAD.MOV.U32 R125, RZ, RZ, 0x40000040 ;  /* 0x40000040ff7d7424 */ /* 0x000fe200078e00ff */
[----:B------:R-:W-:Y:S01]  /*15c00*/  MOV R21, UR42 ;  /* 0x0000002a00157c02 */ /* 0x000fe20008000f00 */
[----:B------:R-:W-:Y:S01]  /*15c10*/  IMAD.MOV.U32 R127, RZ, RZ, 0x40000040 ;  /* 0x40000040ff7f7424 */ /* 0x000fe200078e00ff */
[----:B------:R-:W-:Y:S01]  /*15c20*/  MOV R13, UR38 ;  /* 0x00000026000d7c02 */ /* 0x000fe20008000f00 */
[-C--:B------:R-:W-:Y:S01]  /*15c30*/  FMUL.FTZ R24, R24, R11.reuse ;  /* 0x0000000b18187220 */ /* 0x080fe20000410000 */
[----:B------:R-:W-:Y:S01]  /*15c40*/  R2UR UR42, R122 ;  /* 0x000000007a2a72ca */ /* 0x000fe200000e0000 */
[----:B------:R-:W-:Y:S01]  /*15c50*/  VIADD R122, R126, 0x302 ;  /* 0x000003027e7a7836 */ /* 0x000fe20000000000 */
[----:B------:R-:W-:Y:S01]  /*15c60*/  R2UR UR34, R124 ;  /* 0x000000007c2272ca */ /* 0x000fe200000e0000 */
[----:B------:R-:W-:Y:S01]  /*15c70*/  VIADD R124, R126, 0x306 ;  /* 0x000003067e7c7836 */ /* 0x000fe20000000000 */
[----:B------:R-:W-:Y:S01]  /*15c80*/  R2UR UR38, R120 ;  /* 0x00000000782672ca */ /* 0x000fe200000e0000 */
[-C--:B------:R-:W-:Y:S01]  /*15c90*/  FMUL.FTZ R25, R25, R11.reuse ;  /* 0x0000000b19197220 */ /* 0x080fe20000410000 */
[----:B------:R-:W-:Y:S01]  /*15ca0*/  IADD3 R120, R126, 0x304, RZ ;  /* 0x000003047e787810 */ /* 0x000fe20007ffe0ff */
[-C--:B------:R-:W-:Y:S01]  /*15cb0*/  FMUL.FTZ R28, R28, R11.reuse ;  /* 0x0000000b1c1c7220 */ /* 0x080fe20000410000 */
[----:B------:R-:W-:Y:S01]  /*15cc0*/  MOV R212, UR51 ;  /* 0x0000003300d47c02 */ /* 0x000fe20008000f00 */
        /* <DEDUP_REMOVED lines=8> */
[----:B------:R-:W-:Y:S01]  /*15d50*/  VIADD R120, R126, 0x600 ;  /* 0x000006007e787836 */ /* 0x000fe20000000000 */
[----:B------:R-:W-:Y:S01]  /*15d60*/  R2UR UR22, R124 ;  /* 0x000000007c1672ca */ /* 0x000fe200000e0000 */
[C---:B------:R-:W-:Y:S01]  /*15d70*/  VIADD R124, R126.reuse, 0x604 ;  /* 0x000006047e7c7836 */ /* 0x040fe20000000000 */
[----:B------:R-:W-:Y:S01]  /*15d80*/  R2UR UR51, R121 ;  /* 0x00000000793372ca */ /* 0x000fe200000e0000 */
[-C--:B------:R-:W-:Y:S01]  /*15d90*/  FMUL.FTZ R37, R37, R11.reuse ;  /* 0x0000000b25257220 */ /* 0x080fe20000410000 */
[C---:B------:R-:W-:Y:S01]  /*15da0*/  IADD3 R122, R126.reuse, 0x602, RZ ;  /* 0x000006027e7a7810 */ /* 0x040fe20007ffe0ff */
[----:B------:R-:W-:Y:S01]  /*15db0*/  VIADD R126, R126, 0x606 ;  /* 0x000006067e7e7836 */ /* 0x000fe20000000000 */
[----:B------:R-:W-:Y:S01]  /*15dc0*/  MOV R208, UR47 ;  /* 0x0000002f00d07c02 */ /* 0x000fe20008000f00 */
[-C--:B------:R-:W-:Y:S01]  /*15dd0*/  FMUL.FTZ R40, R40, R11.reuse ;  /* 0x0000000b28287220 */ /* 0x080fe20000410000 */
[----:B------:R-:W-:Y:S01]  /*15de0*/  MOV R20, UR43 ;  /* 0x0000002b00147c02 */ /* 0x000fe20008000f00 */
[-C--:B------:R-:W-:Y:S01]  /*15df0*/  FMUL.FTZ R41, R41, R11.reuse ;  /* 0x0000000b29297220 */ /* 0x080fe20000410000 */
[----:B01----:R-:W-:Y:S01]  /*15e00*/  MOV R10, UR39 ;  /* 0x00000027000a7c02 */ /* 0x003fe20008000f00 */
        /* <DEDUP_REMOVED lines=109> */
[----:B------:R-:W-:-:S11]  /*164e0*/  WARPGROUP.ARRIVE ;  /* 0x00000000000079c5 */ /* 0x000fd60000000000 */
[----:B------:R-:W-:Y:S01]  /*164f0*/  HGMMA.64x96x16.F32 R120, gdesc[UR48], RZ, !UPT, gsb0 ;  /* 0x01600000307879f0 */ /* 0x000fe2000c0008ff */
[----:B------:R-:W-:Y:S02]  /*16500*/  R2UR UR51, R212 ;  /* 0x00000000d43372ca */ /* 0x000fe400000e0000 */
[----:B------:R-:W-:Y:S02]  /*16510*/  R2UR UR50, R213 ;  /* 0x00000000d53272ca */ /* 0x000fe400000e0000 */
[----:B------:R-:W2:Y:S01]  /*16520*/  LDL.64 R212, [R1+0x20] ;  /* 0x0000200001d47983 */ /* 0x000ea20000100a00 */
[----:B------:R-:W-:Y:S02]  /*16530*/  WARPGROUP.DEPBAR.LE gsb0, 0x0 ;  /* 0x00008000000079c5 */ /* 0x000fe40000010000 */
[----:B------:R-:W-:Y:S01]  /*16540*/  WARPGROUP.ARRIVE ;  /* 0x00000000000079c5 */ /* 0x000fe20000000000 */
[----:B--2---:R-:W-:Y:S02]  /*16550*/  R2UR UR44, R212 ;  /* 0x00000000d42c72ca */ /* 0x004fe400000e0000 */
[----:B------:R-:W-:-:S02]  /*16560*/  R2UR UR45, R213 ;  /* 0x00000000d52d72ca */ /* 0x000fc400000e0000 */
[----:B------:R-:W-:Y:S01]  /*16570*/  R2UR UR49, R214 ;  /* 0x00000000d63172ca */ /* 0x000fe200000e0000 */
[----:B------:R-:W2:Y:S10]  /*16580*/  LDL.64 R212, [R1] ;  /* 0x0000000001d47983 */ /* 0x000eb40000100a00 */
[----:B------:R-:W-:Y:S01]  /*16590*/  HGMMA.64x96x16.F32 R120, gdesc[UR44], R120, gsb0 ;  /* 0x016000002c7879f0 */ /* 0x000fe20008000878 */
[----:B------:R-:W-:-:S02]  /*165a0*/  R2UR UR45, R210 ;  /* 0x00000000d22d72ca */ /* 0x000fc400000e0000 */
[----:B------:R-:W-:Y:S02]  /*165b0*/  R2UR UR44, R211 ;  /* 0x00000000d32c72ca */ /* 0x000fe400000e0000 */
[----:B------:R-:W3:Y:S01]  /*165c0*/  LDL.64 R210, [R1+0x18] ;  /* 0x0000180001d27983 */ /* 0x000ee20000100a00 */
[----:B------:R-:W-:Y:S02]  /*165d0*/  R2UR UR47, R208 ;  /* 0x00000000d02f72ca */ /* 0x000fe400000e0000 */
[----:B------:R-:W-:Y:S02]  /*165e0*/  R2UR UR46, R209 ;  /* 0x00000000d12e72ca */ /* 0x000fe400000e0000 */
[----:B------:R-:W4:Y:S01]  /*165f0*/  LDL.64 R208, [R1+0x10] ;  /* 0x0000100001d07983 */ /* 0x000f220000100a00 */
[----:B------:R-:W-:-:S03]  /*16600*/  R2UR UR48, R215 ;  /* 0x00000000d73072ca */ /* 0x000fc600000e0000 */
[----:B------:R-:W5:Y:S01]  /*16610*/  LDL.64 R214, [R1+0x8] ;  /* 0x0000080001d67983 */ /* 0x000f620000100a00 */
[----:B------:R-:W-:Y:S02]  /*16620*/  WARPGROUP.DEPBAR.LE gsb0, 0x0 ;  /* 0x00008000000079c5 */ /* 0x000fe40000010000 */
[----:B------:R-:W-:Y:S01]  /*16630*/  WARPGROUP.ARRIVE ;  /* 0x00000000000079c5 */ /* 0x000fe20000000000 */
[----:B---3--:R-:W-:Y:S02]  /*16640*/  R2UR UR40, R210 ;  /* 0x00000000d22872ca */ /* 0x008fe400000e0000 */
[----:B------:R-:W-:-:S13]  /*16650*/  R2UR UR41, R211 ;  /* 0x00000000d32972ca */ /* 0x000fda00000e0000 */
[----:B------:R-:W-:Y:S01]  /*16660*/  HGMMA.64x96x16.F32 R120, gdesc[UR40], R120, gsb0 ;  /* 0x01600000287879f0 */ /* 0x000fe20008000878 */
[----:B----4-:R-:W-:Y:S02]  /*16670*/  R2UR UR36, R208 ;  /* 0x00000000d02472ca */ /* 0x010fe400000e0000 */
[----:B------:R-:W-:Y:S02]  /*16680*/  R2UR UR37, R209 ;  /* 0x00000000d12572ca */ /* 0x000fe400000e0000 */
[----:B-----5:R-:W-:Y:S02]  /*16690*/  R2UR UR32, R214 ;  /* 0x00000000d62072ca */ /* 0x020fe400000e0000 */
[----:B------:R-:W-:Y:S01]  /*166a0*/  R2UR UR33, R215 ;  /* 0x00000000d72172ca */ /* 0x000fe200000e0000 */
[----:B------:R-:W-:Y:S02]  /*166b0*/  WARPGROUP.DEPBAR.LE gsb0, 0x0 ;  /* 0x00008000000079c5 */ /* 0x000fe40000010000 */
[----:B------:R-:W-:-:S06]  /*166c0*/  WARPGROUP.ARRIVE ;  /* 0x00000000000079c5 */ /* 0x000fcc0000000000 */
[----:B------:R-:W-:Y:S01]  /*166d0*/  HGMMA.64x96x16.F32 R120, gdesc[UR36], R120, gsb0 ;  /* 0x01600000247879f0 */ /* 0x000fe20008000878 */
[----:B--2---:R-:W-:Y:S02]  /*166e0*/  R2UR UR28, R212 ;  /* 0x00000000d41c72ca */ /* 0x004fe400000e0000 */
[----:B------:R-:W-:Y:S01]  /*166f0*/  R2UR UR29, R213 ;  /* 0x00000000d51d72ca */ /* 0x000fe200000e0000 */
        /* <DEDUP_REMOVED lines=23> */
[----:B------:R-:W-:Y:S02]  /*16870*/  R2UR UR41, R206 ;  /* 0x00000000ce2972ca */ /* 0x000fe400000e0000 */
[----:B------:R-:W-:Y:S01]  /*16880*/  R2UR UR40, R207 ;  /* 0x00000000cf2872ca */ /* 0x000fe200000e0000 */
[----:B------:R-:W-:Y:S02]  /*16890*/  WARPGROUP.DEPBAR.LE gsb0, 0x0 ;  /* 0x00008000000079c5 */ /* 0x000fe40000010000 */
[----:B------:R-:W-:-:S06]  /*168a0*/  WARPGROUP.ARRIVE ;  /* 0x00000000000079c5 */ /* 0x000fcc0000000000 */
[----:B------:R-:W-:Y:S04]  /*168b0*/  HGMMA.64x96x16.F32 R120, gdesc[UR12], R120, gsb0 ;  /* 0x016000000c7879f0 */ /* 0x000fe80008000878 */
        /* <DEDUP_REMOVED lines=15> */
[----:B------:R-:W-:Y:S01]  /*169b0*/  R2UR UR38, R13 ;  /* 0x000000000d2672ca */ /* 0x000fe200000e0000 */
[----:B------:R-:W-:Y:S02]  /*169c0*/  WARPGROUP.DEPBAR.LE gsb0, 0x0 ;  /* 0x00008000000079c5 */ /* 0x000fe40000010000 */
[----:B------:R-:W-:-:S12]  /*169d0*/  @!P0 BRA `(.L_x_5079) ;  /* 0x0000000000048947 */ /* 0x000fd80003800000 */
[----:B------:R-:W-:Y:S01]  /*169e0*/  BPT.TRAP 0x1 ;  /* 0x000000040000795c */ /* 0x000fe20000300000 */
.L_x_5079:
[----:B------:R-:W-:Y:S02]  /*169f0*/  SHF.L.U32 R6, R198, 0x1f, RZ ;  /* 0x0000001fc6067819 */ /* 0x000fe400000006ff */
[----:B------:R-:W-:-:S04]  /*16a00*/  LEA R13, R193, R2, 0x3 ;  /* 0x00000002c10d7211 */ /* 0x000fc800078e18ff */
[----:B------:R0:W1:Y:S01]  /*16a10*/  SYNCS.PHASECHK.TRANS64.TRYWAIT P1, [R13+URZ+0x30850], R6 ;  /* 0x030850060d0075a7 */ /* 0x000062000802017f */
[----:B------:R-:W-:Y:S05]  /*16a20*/  @!P0 BRA `(.L_x_5080) ;  /* 0x0000000000048947 */ /* 0x000fea0003800000 */
[----:B------:R-:W-:Y:S01]  /*16a30*/  BPT.TRAP 0x1 ;  /* 0x000000040000795c */ /* 0x000fe20000300000 */
.L_x_5080:
[----:B------:R-:W-:Y:S04]  /*16a40*/  BSSY B2, `(.L_x_5081) ;  /* 0x0000004000027945 */ /* 0x000fe80003800000 */
[----:B-1----:R-:W-:Y:S05]  /*16a50*/  @P1 BRA `(.L_x_5082) ;  /* 0x0000000000081947 */ /* 0x002fea0003800000 */
[----:B------:R-:W1:Y:S02]  /*16a60*/  SYNCS.PHASECHK.TRANS64.TRYWAIT P1, [R13+URZ+0x30850], R6 ;  /* 0x030850060d0075a7 */ /* 0x000e64000802017f */
[----:B-1----:R-:W-:Y:S05]  /*16a70*/  @!P1 BRA `(.L_x_5083) ;  /* 0x00000154007c9947 */ /* 0x002fea0003800000 */
.L_x_5082:
[----:B------:R-:W-:Y:S05]  /*16a80*/  BSYNC B2 ;  /* 0x0000000000027941 */ /* 0x000fea0003800000 */
.L_x_5081:
[----:B01----:R-:W-:Y:S01]  /*16a90*/  VIADD R6, R2, 0x400 ;  /* 0x0000040002067836 */ /* 0x003fe20000000000 */
[----:B------:R-:W-:Y:S01]  /*16aa0*/  WARPGROUP.ARRIVE ;  /* 0x00000000000079c5 */ /* 0x000fe20000000000 */
[----:B------:R-:W-:Y:S01]  /*16ab0*/  IMAD.MOV.U32 R11, RZ, RZ, 0x40000040 ;  /* 0x40000040ff0b7424 */ /* 0x000fe200078e00ff */
[----:B------:R-:W-:Y:S02]  /*16ac0*/  MOV R15, 0x40000040 ;  /* 0x40000040000f7802 */ /* 0x000fe40000000f00 */
        /* <DEDUP_REMOVED lines=24> */
[C---:B------:R-:W-:Y:S01]  /*16c50*/  VIADD R14, R10.reuse, 0x200 ;  /* 0x000002000a0e7836 */ /* 0x040fe20000000000 */
[----:B------:R-:W-:Y:S01]  /*16c60*/  R2UR UR7, R15 ;  /* 0x000000000f0772ca */ /* 0x000fe200000e0000 */
[----:B------:R-:W-:Y:S02]  /*16c70*/  IMAD.MOV.U32 R15, RZ, RZ, 0x40000040 ;  /* 0x40000040ff0f7424 */ /* 0x000fe400078e00ff */
        /* <DEDUP_REMOVED lines=17> */
.L_x_5084:
[----:B------:R-:W2:Y:S01]  /*16d90*/  LDL R170, [R1+0x30] ;  /* 0x0000300001aa7983 */ /* 0x000ea20000100800 */
[----:B------:R-:W0:Y:S03]  /*16da0*/  LDC R171, c[0x0][0x448] ;  /* 0x00011200ffab7b82 */ /* 0x000e260000000800 */
[----:B------:R-:W2:Y:S04]  /*16db0*/  LDL R169, [R1+0x44] ;  /* 0x0000440001a97983 */ /* 0x000ea80000100800 */
[----:B------:R-:W3:Y:S01]  /*16dc0*/  LDL R168, [R1+0x40] ;  /* 0x0000400001a87983 */ /* 0x000ee20000100800 */
        /* <DEDUP_REMOVED lines=16> */
[----:B0-----:R-:W-:Y:S01]  /*16ed0*/  ISETP.NE.AND P2, PT, R171, 0x1, PT ;  /* 0x00000001ab00780c */ /* 0x001fe20003f45270 */
        /* <DEDUP_REMOVED lines=19> */
[----:B------:R-:W-:Y:S01]  /*17010*/  IMAD R164, R4, -0x60, RZ ;  /* 0xffffffa004a47824 */ /* 0x000fe200078e02ff */
        /* <DEDUP_REMOVED lines=10> */
[----:B------:R-:W-:Y:S01]  /*170c0*/  PRMT R5, R203, 0x654, R5 ;  /* 0x00000654cb057816 */ /* 0x000fe20000000005 */
[----:B------:R-:W-:Y:S01]  /*170d0*/  FMUL.FTZ R152, R159, UR43 ;  /* 0x0000002b9f987c20 */ /* 0x000fe20008410000 */
[----:B------:R-:W-:Y:S01]  /*170e0*/  FMUL.FTZ R157, R160, UR43 ;  /* 0x0000002ba09d7c20 */ /* 0x000fe20008410000 */
[----:B------:R-:W-:Y:S01]  /*170f0*/  FMUL.FTZ R155, R163, UR43 ;  /* 0x0000002ba39b7c20 */ /* 0x000fe20008410000 */
[----:B------:R-:W-:Y:S01]  /*17100*/  FMUL.FTZ R163, R165, UR43 ;  /* 0x0000002ba5a37c20 */ /* 0x000fe20008410000 */
[----:B------:R-:W-:Y:S01]  /*17110*/  FMUL.FTZ R159, R166, UR43 ;  /* 0x0000002ba69f7c20 */ /* 0x000fe20008410000 */
[----:B------:R-:W-:Y:S01]  /*17120*/  FMUL.FTZ R160, R167, UR43 ;  /* 0x0000002ba7a07c20 */ /* 0x000fe20008410000 */
[----:B------:R3:W-:Y:S01]  /*17130*/  SYNCS.ARRIVE.TRANS64.RED.A1T0 RZ, [R5+URZ], RZ ;  /* 0x000000ff05ff79a7 */ /* 0x0007e2000810043f */
[----:B------:R-:W-:Y:S01]  /*17140*/  LOP3.LUT P1, RZ, R22, 0x80000, RZ, 0xc0, !PT ;  /* 0x0008000016ff7812 */ /* 0x000fe2000782c0ff */
        /* <DEDUP_REMOVED lines=29> */
[----:B------:R-:W3:Y:S01]  /*17320*/  MUFU.TANH R146, R146 ;  /* 0x0000009200927308 */ /* 0x000ee20000002400 */
[----:B--2---:R-:W-:-:S07]  /*17330*/  IMAD.IADD R161, R169, 0x1, R170 ;  /* 0x00000001a9a17824 */ /* 0x004fce00078e02aa */
[----:B------:R-:W2:Y:S01]  /*17340*/  MUFU.TANH R143, R143 ;  /* 0x0000008f008f7308 */ /* 0x000ea20000002400 */
[----:B0-----:R-:W-:-:S05]  /*17350*/  @P2 IMAD.HI.U32 R129, R161, R129, RZ ;  /* 0x00000081a1812227 */ /* 0x001fca00078e00ff */
[----:B-1----:R-:W-:Y:S01]  /*17360*/  @P2 SHF.R.U32.HI R161, RZ, R128, R129 ;  /* 0x00000080ffa12219 */ /* 0x002fe20000011681 */
[----:B------:R-:W-:Y:S01]  /*17370*/  VIADD R128, R164, 0x1 ;  /* 0x00000001a4807836 */ /* 0x000fe20000000000 */
[----:B------:R-:W0:Y:S03]  /*17380*/  MUFU.TANH R144, R144 ;  /* 0x0000009000907308 */ /* 0x000e260000002400 */
[----:B------:R-:W1:Y:S01]  /*17390*/  SHFL.IDX PT, R169, R161, RZ, 0x1c1f ;  /* 0x001c1fffa1a97589 */ /* 0x000e6200000e0000 */
[----:B---3--:R-:W-:-:S04]  /*173a0*/  IMAD R5, R168, -0x2, R128 ;  /* 0xfffffffea8057824 */ /* 0x008fc800078e0280 */
[----:B------:R-:W3:Y:S01]  /*173b0*/  MUFU.TANH R149, R149 ;  /* 0x0000009500957308 */ /* 0x000ee20000002400 */
[----:B------:R-:W-:Y:S01]  /*173c0*/  IADD3 R167, -R199, R5, R200 ;  /* 0x00000005c7a77210 */ /* 0x000fe20007ffe1c8 */
[----:B------:R-:W-:-:S03]  /*173d0*/  VIADD R5, R5, 0xffffffff ;  /* 0xffffffff05057836 */ /* 0x000fc60000000000 */
[C---:B------:R-:W-:Y:S01]  /*173e0*/  IADD3 R168, R167.reuse, UR58, RZ ;  /* 0x0000003aa7a87c10 */ /* 0x040fe2000fffe0ff */
[----:B------:R-:W-:Y:S02]  /*173f0*/  VIADD R167, R167, UR38 ;  /* 0x00000026a7a77c36 */ /* 0x000fe40008000000 */
[----:B------:R-:W0:Y:S08]  /*17400*/  MUFU.TANH R150, R150 ;  /* 0x0000009600967308 */ /* 0x000e300000002400 */
[----:B------:R-:W0:Y:S01]  /*17410*/  MUFU.TANH R147, R147 ;  /* 0x0000009300937308 */ /* 0x000e220000002400 */
[----:B-1----:R-:W-:Y:S01]  /*17420*/  IMAD.IADD R166, R168, 0x1, R169 ;  /* 0x00000001a8a67824 */ /* 0x002fe200078e02a9 */
[----:B------:R-:W-:-:S06]  /*17430*/  IADD3 R165, R167, R169, RZ ;  /* 0x000000a9a7a57210 */ /* 0x000fcc0007ffe0ff */
        /* <DEDUP_REMOVED lines=26> */
.L_x_5087:
[----:B------:R-:W-:-:S05]  /*175e0*/  IMAD.U32 R170, RZ, RZ, UR47 ;  /* 0x0000002fffaa7e24 */ /* 0x000fca000f8e00ff */
[----:B------:R-:W-:-:S13]  /*175f0*/  ISETP.NE.AND P1, PT, R170, 0x1, PT ;  /* 0x00000001aa00780c */ /* 0x000fda0003f25270 */
[----:B------:R-:W1:Y:S02]  /*17600*/  @P1 LDC.64 R128, c[0x0][0x9e8] ;  /* 0x00027a00ff801b82 */ /* 0x000e640000000a00 */
[----:B-1----:R-:W-:-:S05]  /*17610*/  @P1 IMAD.HI.U32 R128, R169, R128, RZ ;  /* 0x00000080a9801227 */ /* 0x002fca00078e00ff */
[----:B------:R-:W-:-:S07]  /*17620*/  @P1 SHF.R.U32.HI R169, RZ, R129, R128 ;  /* 0x00000081ffa91219 */ /* 0x000fce0000011680 */
.L_x_5088:
[----:B------:R-:W-:Y:S05]  /*17630*/  BSYNC B2 ;  /* 0x0000000000027941 */ /* 0x000fea0003800000 */
.L_x_5086:
[----:B------:R-:W-:-:S05]  /*17640*/  IMAD R169, R169, R170, R5 ;  /* 0x000000aaa9a97224 */ /* 0x000fca00078e0205 */
[----:B------:R-:W-:Y:S02]  /*17650*/  VIADDMNMX R166, R169, R170, R166, PT ;  /* 0x000000aaa9a67246 */ /* 0x000fe400038001a6 */
[----:B------:R-:W-:-:S07]  /*17660*/  VIMNMX R165, R165, R169, !PT ;  /* 0x000000a9a5a57248 */ /* 0x000fce0007fe0100 */
.L_x_5085:
        /* <DEDUP_REMOVED lines=13> */
[----:B------:R-:W-:Y:S01]  /*17740*/  @P5 LOP3.LUT R22, R22, 0x4, RZ, 0xfc, !PT ;  /* 0x0000000416165812 */ /* 0x000fe200078efcff */
[----:B-1----:R-:W-:Y:S01]  /*17750*/  IMAD.IADD R168, R168, 0x1, R161 ;  /* 0x00000001a8a87824 */ /* 0x002fe200078e02a1 */
        /* <DEDUP_REMOVED lines=9> */
[----:B------:R-:W-:Y:S02]  /*177f0*/  ISETP.GT.AND P3, PT, R165, 0x11, !P4 ;  /* 0x00000011a500780c */ /* 0x000fe40006764270 */
[----:B------:R-:W-:-:S02]  /*17800*/  IADD3 R167, R167, R161, RZ ;  /* 0x000000a1a7a77210 */ /* 0x000fc40007ffe0ff */
        /* <DEDUP_REMOVED lines=75> */
[----:B0-----:R-:W-:Y:S02]  /*17cc0*/  FSEL R150, R150, -INF , !P3 ;  /* 0xff80000096967808 */ /* 0x001fe40005800000 */
        /* <DEDUP_REMOVED lines=49> */
.L_x_5091:
[----:B------:R-:W-:-:S05]  /*17fe0*/  IMAD.U32 R164, RZ, RZ, UR47 ;  /* 0x0000002fffa47e24 */ /* 0x000fca000f8e00ff */
[----:B------:R-:W-:-:S13]  /*17ff0*/  ISETP.NE.AND P6, PT, R164, 0x1, PT ;  /* 0x00000001a400780c */ /* 0x000fda0003fc5270 */
[----:B------:R-:W0:Y:S02]  /*18000*/  @P6 LDC.64 R128, c[0x0][0x9e8] ;  /* 0x00027a00ff806b82 */ /* 0x000e240000000a00 */
[----:B0-----:R-:W-:-:S05]  /*18010*/  @P6 IMAD.HI.U32 R128, R161, R128, RZ ;  /* 0x00000080a1806227 */ /* 0x001fca00078e00ff */
[----:B------:R-:W-:-:S07]  /*18020*/  @P6 SHF.R.U32.HI R161, RZ, R129, R128 ;  /* 0x00000081ffa16219 */ /* 0x000fce0000011680 */
.L_x_5092:
[----:B------:R-:W-:Y:S05]  /*18030*/  BSYNC B2 ;  /* 0x0000000000027941 */ /* 0x000fea0003800000 */
.L_x_5090:
[----:B------:R-:W-:-:S05]  /*18040*/  IMAD R5, R161, R164, R5 ;  /* 0x000000a4a1057224 */ /* 0x000fca00078e0205 */
[----:B------:R-:W-:Y:S02]  /*18050*/  VIADDMNMX R168, R5, R164, R168, PT ;  /* 0x000000a405a87246 */ /* 0x000fe400038001a8 */
[----:B------:R-:W-:-:S07]  /*18060*/  VIMNMX R167, R167, R5, !PT ;  /* 0x00000005a7a77248 */ /* 0x000fce0007fe0100 */
.L_x_5089:
        /* <DEDUP_REMOVED lines=65> */
[----:B------:R-:W-:Y:S01]  /*18480*/  FMNMX.FTZ R14, R162, R5, !PT ;  /* 0x00000005a20e7209 */ /* 0x000fe20007810000 */
[----:B------:R-:W-:Y:S01]  /*18490*/  IMAD.U32 R5, RZ, RZ, UR54 ;  /* 0x00000036ff057e24 */ /* 0x000fe2000f8e00ff */
[----:B------:R-:W-:-:S02]  /*184a0*/  ISETP.GT.AND P1, PT, R167, 0x30, !P1 ;  /* 0x00000030a700780c */ /* 0x000fc40004f24270 */
[----:B------:R-:W-:Y:S02]  /*184b0*/  FMNMX.FTZ R129, R163, R14, !PT ;  /* 0x0000000ea3817209 */ /* 0x000fe40007810000 */
[----:B------:R-:W-:Y:S02]  /*184c0*/  ISETP.LT.OR P1, PT, R168, 0x31, P1 ;  /* 0x00000031a800780c */ /* 0x000fe40000f21670 */
[C---:B------:R-:W-:Y:S01]  /*184d0*/  LOP3.LUT P2, RZ, R22.reuse, 0x40, RZ, 0xc0, !PT ;  /* 0x0000004016ff7812 */ /* 0x040fe2000784c0ff */
[----:B------:R-:W0:Y:S01]  /*184e0*/  SHFL.BFLY PT, R14, R129, 0x2, 0x1f ;  /* 0x0c401f00810e7f89 */ /* 0x000e2200000e0000 */
[----:B------:R-:W-:Y:S02]  /*184f0*/  FSEL R141, R141, -INF , !P1 ;  /* 0xff8000008d8d7808 */ /* 0x000fe40004800000 */
[C---:B------:R-:W-:Y:S02]  /*18500*/  LOP3.LUT P1, RZ, R22.reuse, 0x800, RZ, 0xc0, !PT ;  /* 0x0000080016ff7812 */ /* 0x040fe4000782c0ff */
[----:B------:R-:W-:-:S02]  /*18510*/  LOP3.LUT P6, RZ, R22, 0x20, RZ, 0xc0, !PT ;  /* 0x0000002016ff7812 */ /* 0x000fc400078cc0ff */
[C---:B------:R-:W-:Y:S02]  /*18520*/  ISETP.GT.AND P1, PT, R167.reuse, 0x31, !P1 ;  /* 0x00000031a700780c */ /* 0x040fe40004f24270 */
[----:B------:R-:W-:Y:S02]  /*18530*/  ISETP.GT.AND P3, PT, R167, 0x50, !P3 ;  /* 0x00000050a700780c */ /* 0x000fe40005f64270 */
[C---:B------:R-:W-:Y:S02]  /*18540*/  ISETP.LT.OR P1, PT, R168.reuse, 0x32, P1 ;  /* 0x00000032a800780c */ /* 0x040fe40000f21670 */
[----:B------:R-:W-:Y:S02]  /*18550*/  ISETP.LT.OR P3, PT, R168, 0x51, P3 ;  /* 0x00000051a800780c */ /* 0x000fe40001f61670 */
[----:B------:R-:W-:Y:S02]  /*18560*/  FSEL R142, R142, -INF , !P1 ;  /* 0xff8000008e8e7808 */ /* 0x000fe40004800000 */
[----:B------:R-:W-:-:S02]  /*18570*/  LOP3.LUT P1, RZ, R22, 0x400, RZ, 0xc0, !PT ;  /* 0x0000040016ff7812 */ /* 0x000fc4000782c0ff */
[C---:B------:R-:W-:Y:S02]  /*18580*/  ISETP.GT.AND P4, PT, R167.reuse, 0x51, !P4 ;  /* 0x00000051a700780c */ /* 0x040fe40006784270 */
[----:B------:R-:W-:Y:S02]  /*18590*/  ISETP.GT.AND P1, PT, R167, 0x38, !P1 ;  /* 0x00000038a700780c */ /* 0x000fe40004f24270 */
[----:B------:R-:W-:Y:S02]  /*185a0*/  FSEL R156, R156, -INF , !P3 ;  /* 0xff8000009c9c7808 */ /* 0x000fe40005800000 */
[----:B------:R-:W-:Y:S02]  /*185b0*/  ISETP.LT.OR P1, PT, R168, 0x39, P1 ;  /* 0x00000039a800780c */ /* 0x000fe40000f21670 */
[----:B0-----:R-:W-:Y:S02]  /*185c0*/  FMNMX.FTZ R161, R129, R14, !PT ;  /* 0x0000000e81a17209 */ /* 0x001fe40007810000 */
[----:B------:R-:W-:-:S02]  /*185d0*/  FSEL R143, R143, -INF , !P1 ;  /* 0xff8000008f8f7808 */ /* 0x000fc40004800000 */
[----:B------:R-:W-:Y:S01]  /*185e0*/  LOP3.LUT P1, RZ, R22, 0x200, RZ, 0xc0, !PT ;  /* 0x0000020016ff7812 */ /* 0x000fe2000782c0ff */
[----:B------:R-:W0:Y:S01]  /*185f0*/  SHFL.BFLY PT, R14, R161, 0x1, 0x1f ;  /* 0x0c201f00a10e7f89 */ /* 0x000e2200000e0000 */
[C---:B------:R-:W-:Y:S02]  /*18600*/  ISETP.GT.AND P5, PT, R167.reuse, 0x58, !P5 ;  /* 0x00000058a700780c */ /* 0x040fe40006fa4270 */
[----:B------:R-:W-:Y:S02]  /*18610*/  ISETP.GT.AND P1, PT, R167, 0x39, !P1 ;  /* 0x00000039a700780c */ /* 0x000fe40004f24270 */
[C---:B------:R-:W-:Y:S02]  /*18620*/  ISETP.LT.OR P4, PT, R168.reuse, 0x52, P4 ;  /* 0x00000052a800780c */ /* 0x040fe40002781670 */
[C---:B------:R-:W-:Y:S02]  /*18630*/  ISETP.LT.OR P1, PT, R168.reuse, 0x3a, P1 ;  /* 0x0000003aa800780c */ /* 0x040fe40000f21670 */
[----:B------:R-:W-:-:S02]  /*18640*/  ISETP.LT.OR P5, PT, R168, 0x59, P5 ;  /* 0x00000059a800780c */ /* 0x000fc40002fa1670 */
[----:B------:R-:W-:Y:S02]  /*18650*/  FSEL R144, R144, -INF , !P1 ;  /* 0xff80000090907808 */ /* 0x000fe40004800000 */
[----:B------:R-:W-:Y:S02]  /*18660*/  LOP3.LUT P1, RZ, R22, 0x100, RZ, 0xc0, !PT ;  /* 0x0000010016ff7812 */ /* 0x000fe4000782c0ff */
[----:B------:R-:W-:Y:S02]  /*18670*/  FSEL R155, R155, -INF , !P4 ;  /* 0xff8000009b9b7808 */ /* 0x000fe40006000000 */
[----:B------:R-:W-:Y:S02]  /*18680*/  ISETP.GT.AND P1, PT, R167, 0x40, !P1 ;  /* 0x00000040a700780c */ /* 0x000fe40004f24270 */
[----:B------:R-:W-:Y:S02]  /*18690*/  FSEL R159, R159, -INF , !P5 ;  /* 0xff8000009f9f7808 */ /* 0x000fe40006800000 */
[----:B------:R-:W-:-:S02]  /*186a0*/  ISETP.LT.OR P1, PT, R168, 0x41, P1 ;  /* 0x00000041a800780c */ /* 0x000fc40000f21670 */
[----:B0-----:R-:W-:Y:S02]  /*186b0*/  FMNMX.FTZ R14, R161, R14, !PT ;  /* 0x0000000ea10e7209 */ /* 0x001fe40007810000 */
[----:B------:R-:W-:Y:S02]  /*186c0*/  FSEL R147, R147, -INF , !P1 ;  /* 0xff80000093937808 */ /* 0x000fe40004800000 */
[----:B------:R-:W-:Y:S01]  /*186d0*/  LOP3.LUT P1, RZ, R22, 0x80, RZ, 0xc0, !PT ;  /* 0x0000008016ff7812 */ /* 0x000fe2000782c0ff */
[----:B------:R-:W-:-:S03]  /*186e0*/  FMUL.FTZ R164, R14, R5 ;  /* 0x000000050ea47220 */ /* 0x000fc60000410000 */
[----:B------:R-:W-:-:S04]  /*186f0*/  ISETP.GT.AND P1, PT, R167, 0x41, !P1 ;  /* 0x00000041a700780c */ /* 0x000fc80004f24270 */
[----:B------:R-:W-:-:S04]  /*18700*/  ISETP.LT.OR P1, PT, R168, 0x42, P1 ;  /* 0x00000042a800780c */ /* 0x000fc80000f21670 */
[----:B------:R-:W-:Y:S02]  /*18710*/  FSEL R148, R148, -INF , !P1 ;  /* 0xff80000094947808 */ /* 0x000fe40004800000 */
[----:B------:R-:W-:Y:S02]  /*18720*/  ISETP.GT.AND P1, PT, R167, 0x48, !P2 ;  /* 0x00000048a700780c */ /* 0x000fe40005724270 */
[----:B------:R-:W-:Y:S02]  /*18730*/  LOP3.LUT P2, RZ, R22, 0x2, RZ, 0xc0, !PT ;  /* 0x0000000216ff7812 */ /* 0x000fe4000784c0ff */
[----:B------:R-:W-:-:S04]  /*18740*/  ISETP.LT.OR P1, PT, R168, 0x49, P1 ;  /* 0x00000049a800780c */ /* 0x000fc80000f21670 */
[----:B------:R-:W-:Y:S02]  /*18750*/  FSEL R151, R151, -INF , !P1 ;  /* 0xff80000097977808 */ /* 0x000fe40004800000 */
[----:B------:R-:W-:Y:S02]  /*18760*/  ISETP.GT.AND P1, PT, R167, 0x49, !P6 ;  /* 0x00000049a700780c */ /* 0x000fe40007724270 */
[----:B------:R-:W-:Y:S02]  /*18770*/  LOP3.LUT P6, RZ, R22, 0x1, RZ, 0xc0, !PT ;  /* 0x0000000116ff7812 */ /* 0x000fe400078cc0ff */
[----:B------:R-:W-:-:S04]  /*18780*/  ISETP.LT.OR P1, PT, R168, 0x4a, P1 ;  /* 0x0000004aa800780c */ /* 0x000fc80000f21670 */
[----:B------:R-:W-:Y:S02]  /*18790*/  FSEL R152, R152, -INF , !P1 ;  /* 0xff80000098987808 */ /* 0x000fe40004800000 */
[C---:B------:R-:W-:Y:S02]  /*187a0*/  ISETP.GT.AND P1, PT, R167.reuse, RZ, !P2 ;  /* 0x000000ffa700720c */ /* 0x040fe40005724270 */
[----:B------:R-:W-:Y:S02]  /*187b0*/  ISETP.GT.AND P2, PT, R167, 0x59, !P6 ;  /* 0x00000059a700780c */ /* 0x000fe40007744270 */
[C---:B------:R-:W-:Y:S02]  /*187c0*/  ISETP.LT.OR P1, PT, R168.reuse, 0x1, P1 ;  /* 0x00000001a800780c */ /* 0x040fe40000f21670 */
[----:B------:R-:W-:Y:S02]  /*187d0*/  ISETP.LT.OR P2, PT, R168, 0x5a, P2 ;  /* 0x0000005aa800780c */ /* 0x000fe40001741670 */
[----:B------:R-:W-:-:S02]  /*187e0*/  FSEL R10, R10, -INF , !P1 ;  /* 0xff8000000a0a7808 */ /* 0x000fc40004800000 */
[----:B------:R-:W-:Y:S02]  /*187f0*/  FSETP.NEU.FTZ.AND P1, PT, R14, -INF , PT ;  /* 0xff8000000e00780b */ /* 0x000fe40003f3d000 */
[----:B------:R-:W-:Y:S02]  /*18800*/  FSEL R160, R160, -INF , !P2 ;  /* 0xff800000a0a07808 */ /* 0x000fe40005000000 */
[----:B------:R-:W-:-:S05]  /*18810*/  FSEL R164, R164, RZ, P1 ;  /* 0x000000ffa4a47208 */ /* 0x000fca0000800000 */
[-CC-:B------:R-:W-:Y:S01]  /*18820*/  FFMA.FTZ R188, R6, R5.reuse, -R164.reuse ;  /* 0x0000000506bc7223 */ /* 0x180fe200000108a4 */
[----:B------:R-:W-:Y:S01]  /*18830*/  FMNMX.FTZ R6, R10, R0, !PT ;  /* 0x000000000a067209 */ /* 0x000fe20007810000 */
[-CC-:B------:R-:W-:Y:S01]  /*18840*/  FFMA.FTZ R161, R11, R5.reuse, -R164.reuse ;  /* 0x000000050ba17223 */ /* 0x180fe200000108a4 */
[-CC-:B------:R-:W-:Y:S01]  /*18850*/  FFMA.FTZ R184, R121, R5.reuse, -R164.reuse ;  /* 0x0000000579b87223 */ /* 0x180fe200000108a4 */
[-CC-:B------:R-:W-:Y:S01]  /*18860*/  FFMA.FTZ R121, R122, R5.reuse, -R164.reuse ;  /* 0x000000057a797223 */ /* 0x180fe200000108a4 */
[----:B------:R-:W-:Y:S01]  /*18870*/  FMNMX.FTZ R6, R128, R6, !PT ;  /* 0x0000000680067209 */ /* 0x000fe20007810000 */
[-CC-:B------:R-:W-:Y:S01]  /*18880*/  FFMA.FTZ R186, R125, R5.reuse, -R164.reuse ;  /* 0x000000057dba7223 */ /* 0x180fe200000108a4 */
[-CC-:B------:R-:W-:Y:S01]  /*18890*/  FFMA.FTZ R125, R136, R5.reuse, -R164.reuse ;  /* 0x00000005887d7223 */ /* 0x180fe200000108a4 */
[-CC-:B------:R-:W-:Y:S01]  /*188a0*/  FFMA.FTZ R136, R140, R5.reuse, -R164.reuse ;  /* 0x000000058c887223 */ /* 0x180fe200000108a4 */
[----:B------:R-:W-:Y:S01]  /*188b0*/  FMNMX.FTZ R6, R21, R6, !PT ;  /* 0x0000000615067209 */ /* 0x000fe20007810000 */
[-CC-:B------:R-:W-:Y:S01]  /*188c0*/  FFMA.FTZ R176, R139, R5.reuse, -R164.reuse ;  /* 0x000000058bb07223 */ /* 0x180fe200000108a4 */
[----:B------:R-:W-:Y:S01]  /*188d0*/  MUFU.EX2 R188, R188 ;  /* 0x000000bc00bc7308 */ /* 0x000fe20000000800 */
        /* <DEDUP_REMOVED lines=24> */
[----:B------:R-:W-:Y:S01]  /*18a60*/  FFMA.FTZ R163, R163, R5, -R164 ;  /* 0x00000005a3a37223 */ /* 0x000fe200000108a4 */
[----:B------:R-:W-:-:S04]  /*18a70*/  FMNMX.FTZ R6, R134, R6, !PT ;  /* 0x0000000686067209 */ /* 0x000fc80007810000 */
[----:B------:R-:W-:Y:S02]  /*18a80*/  FMNMX.FTZ R6, R137, R6, !PT ;  /* 0x0000000689067209 */ /* 0x000fe40007810000 */
[----:B------:R-:W-:Y:S02]  /*18a90*/  MUFU.EX2 R184, R184 ;  /* 0x000000b800b87308 */ /* 0x000fe40000000800 */
        /* <DEDUP_REMOVED lines=18> */
[----:B------:R-:W-:-:S05]  /*18bc0*/  FMNMX.FTZ R6, R160, R6, !PT ;  /* 0x00000006a0067209 */ /* 0x000fca0007810000 */
[----:B------:R-:W0:Y:S01]  /*18bd0*/  SHFL.BFLY PT, R11, R6, 0x2, 0x1f ;  /* 0x0c401f00060b7f89 */ /* 0x000e2200000e0000 */
[----:B------:R-:W-:Y:S08]  /*18be0*/  MUFU.EX2 R125, R125 ;  /* 0x0000007d007d7308 */ /* 0x000ff00000000800 */
[----:B------:R-:W-:Y:S08]  /*18bf0*/  MUFU.EX2 R176, R176 ;  /* 0x000000b000b07308 */ /* 0x000ff00000000800 */
[----:B------:R-:W-:Y:S01]  /*18c00*/  MUFU.EX2 R136, R136 ;  /* 0x0000008800887308 */ /* 0x000fe20000000800 */
[----:B0-----:R-:W-:-:S07]  /*18c10*/  FMNMX.FTZ R6, R6, R11, !PT ;  /* 0x0000000b06067209 */ /* 0x001fce0007810000 */
[----:B------:R-:W-:Y:S01]  /*18c20*/  MUFU.EX2 R178, R178 ;  /* 0x000000b200b27308 */ /* 0x000fe20000000800 */
[----:B------:R-:W-:Y:S01]  /*18c30*/  FSEL R11, R14, RZ, P1 ;  /* 0x000000ff0e0b7208 */ /* 0x000fe20000800000 */
[----:B------:R-:W0:Y:S04]  /*18c40*/  SHFL.BFLY PT, R122, R6, 0x1, 0x1f ;  /* 0x0c201f00067a7f89 */ /* 0x000e2800000e0000 */
[----:B------:R-:W-:Y:S02]  /*18c50*/  FADD.FTZ R11, -R11, R3 ;  /* 0x000000030b0b7221 */ /* 0x000fe40000010100 */
[----:B------:R-:W-:Y:S02]  /*18c60*/  MUFU.EX2 R135, R135 ;  /* 0x0000008700877308 */ /* 0x000fe40000000800 */
[----:B------:R-:W-:-:S06]  /*18c70*/  FMUL.FTZ R11, R11, R5 ;  /* 0x000000050b0b7220 */ /* 0x000fcc0000410000 */
[----:B------:R-:W1:Y:S08]  /*18c80*/  MUFU.EX2 R11, R11 ;  /* 0x0000000b000b7308 */ /* 0x000e700000000800 */
[----:B------:R-:W-:Y:S01]  /*18c90*/  MUFU.EX2 R172, R172 ;  /* 0x000000ac00ac7308 */ /* 0x000fe20000000800 */
[----:B0-----:R-:W-:-:S04]  /*18ca0*/  FMNMX.FTZ R122, R6, R122, !PT ;  /* 0x0000007a067a7209 */ /* 0x001fc80007810000 */
[C---:B------:R-:W-:Y:S01]  /*18cb0*/  FSETP.NEU.FTZ.AND P1, PT, R122.reuse, -INF , PT ;  /* 0xff8000007a00780b */ /* 0x040fe20003f3d000 */
[CC--:B------:R-:W-:Y:S01]  /*18cc0*/  FMUL.FTZ R140, R122.reuse, R5.reuse ;  /* 0x000000057a8c7220 */ /* 0x0c0fe20000410000 */
[----:B-1----:R-:W-:Y:S01]  /*18cd0*/  FFMA.FTZ R8, R11, R8, R188 ;  /* 0x000000080b087223 */ /* 0x002fe200000100bc */
[----:B------:R-:W-:Y:S01]  /*18ce0*/  MUFU.EX2 R132, R132 ;  /* 0x0000008400847308 */ /* 0x000fe20000000800 */
[----:B------:R-:W-:Y:S02]  /*18cf0*/  FSEL R6, R122, RZ, P1 ;  /* 0x000000ff7a067208 */ /* 0x000fe40000800000 */
[----:B------:R-:W-:Y:S01]  /*18d00*/  FSEL R140, R140, RZ, P1 ;  /* 0x000000ff8c8c7208 */ /* 0x000fe20000800000 */
[----:B------:R-:W-:Y:S02]  /*18d10*/  FADD.FTZ R8, R161, R8 ;  /* 0x00000008a1087221 */ /* 0x000fe40000010000 */
[----:B------:R-:W-:Y:S02]  /*18d20*/  FADD.FTZ R6, -R6, R0 ;  /* 0x0000000006067221 */ /* 0x000fe40000010100 */
[-CC-:B------:R-:W-:Y:S01]  /*18d30*/  FFMA.FTZ R189, R10, R5.reuse, -R140.reuse ;  /* 0x000000050abd7223 */ /* 0x180fe2000001088c */
[-CC-:B------:R-:W-:Y:S01]  /*18d40*/  FFMA.FTZ R139, R128, R5.reuse, -R140.reuse ;  /* 0x00000005808b7223 */ /* 0x180fe2000001088c */
[-C--:B------:R-:W-:Y:S01]  /*18d50*/  FMUL.FTZ R6, R6, R5.reuse ;  /* 0x0000000506067220 */ /* 0x080fe20000410000 */
[-CC-:B------:R-:W-:Y:S01]  /*18d60*/  FFMA.FTZ R191, R21, R5.reuse, -R140.reuse ;  /* 0x0000000515bf7223 */ /* 0x180fe2000001088c */
[-CC-:B------:R-:W-:Y:S01]  /*18d70*/  FFMA.FTZ R128, R120, R5.reuse, -R140.reuse ;  /* 0x0000000578807223 */ /* 0x180fe2000001088c */
[-CC-:B------:R-:W-:Y:S01]  /*18d80*/  FFMA.FTZ R185, R123, R5.reuse, -R140.reuse ;  /* 0x000000057bb97223 */ /* 0x180fe2000001088c */
[----:B------:R-:W-:Y:S01]  /*18d90*/  MUFU.EX2 R189, R189 ;  /* 0x000000bd00bd7308 */ /* 0x000fe20000000800 */
[-CC-:B------:R-:W-:Y:S01]  /*18da0*/  FFMA.FTZ R120, R124, R5.reuse, -R140.reuse ;  /* 0x000000057c787223 */ /* 0x180fe2000001088c */
[-CC-:B------:R-:W-:Y:S01]  /*18db0*/  FFMA.FTZ R187, R127, R5.reuse, -R140.reuse ;  /* 0x000000057fbb7223 */ /* 0x180fe2000001088c */
[-C--:B------:R-:W-:Y:S01]  /*18dc0*/  FFMA.FTZ R21, R130, R5.reuse, -R140 ;  /* 0x0000000582157223 */ /* 0x080fe2000001088c */
[----:B------:R-:W-:Y:S01]  /*18dd0*/  FADD.FTZ R8, R190, R8 ;  /* 0x00000008be087221 */ /* 0x000fe20000010000 */
[-CC-:B------:R-:W-:Y:S01]  /*18de0*/  FFMA.FTZ R181, R133, R5.reuse, -R140.reuse ;  /* 0x0000000585b57223 */ /* 0x180fe2000001088c */
        /* <DEDUP_REMOVED lines=9> */
[-C--:B------:R-:W-:Y:S01]  /*18e80*/  FFMA.FTZ R127, R144, R5.reuse, -R140 ;  /* 0x00000005907f7223 */ /* 0x080fe2000001088c */
[----:B------:R-:W1:Y:S01]  /*18e90*/  MUFU.EX2 R139, R139 ;  /* 0x0000008b008b7308 */ /* 0x000e620000000800 */
[----:B------:R-:W-:Y:S01]  /*18ea0*/  FADD.FTZ R8, R121, R8 ;  /* 0x0000000879087221 */ /* 0x000fe20000010000 */
[-CC-:B------:R-:W-:Y:S01]  /*18eb0*/  FFMA.FTZ R173, R147, R5.reuse, -R140.reuse ;  /* 0x0000000593ad7223 */ /* 0x180fe2000001088c */
[-CC-:B------:R-:W-:Y:S01]  /*18ec0*/  FFMA.FTZ R124, R148, R5.reuse, -R140.reuse ;  /* 0x00000005947c7223 */ /* 0x180fe2000001088c */
[-C--:B------:R-:W-:Y:S01]  /*18ed0*/  FFMA.FTZ R175, R151, R5.reuse, -R140 ;  /* 0x0000000597af7223 */ /* 0x080fe2000001088c */
[----:B------:R-:W-:Y:S01]  /*18ee0*/  FADD.FTZ R8, R186, R8 ;  /* 0x00000008ba087221 */ /* 0x000fe20000010000 */
[-CC-:B------:R-:W-:Y:S01]  /*18ef0*/  FFMA.FTZ R123, R152, R5.reuse, -R140.reuse ;  /* 0x00000005987b7223 */ /* 0x180fe2000001088c */
[----:B------:R-:W-:Y:S01]  /*18f00*/  FFMA.FTZ R169, R156, R5, -R140 ;  /* 0x000000059ca97223 */ /* 0x000fe2000001088c */
[----:B------:R-:W2:Y:S01]  /*18f10*/  MUFU.EX2 R191, R191 ;  /* 0x000000bf00bf7308 */ /* 0x000ea20000000800 */
[----:B0-----:R-:W-:Y:S01]  /*18f20*/  FFMA.FTZ R7, R6, R7, R189 ;  /* 0x0000000706077223 */ /* 0x001fe200000100bd */
[----:B------:R-:W-:Y:S01]  /*18f30*/  FADD.FTZ R8, R20, R8 ;  /* 0x0000000814087221 */ /* 0x000fe20000010000 */
[-CC-:B------:R-:W-:Y:S01]  /*18f40*/  FFMA.FTZ R0, R155, R5.reuse, -R140.reuse ;  /* 0x000000059b007223 */ /* 0x180fe2000001088c */
[-CC-:B------:R-:W-:Y:S01]  /*18f50*/  FFMA.FTZ R171, R159, R5.reuse, -R140.reuse ;  /* 0x000000059fab7223 */ /* 0x180fe2000001088c */
[----:B------:R-:W-:Y:S01]  /*18f60*/  FFMA.FTZ R134, R160, R5, -R140 ;  /* 0x00000005a0867223 */ /* 0x000fe2000001088c */
[----:B------:R-:W-:-:S02]  /*18f70*/  FADD.FTZ R8, R180, R8 ;  /* 0x00000008b4087221 */ /* 0x000fc40000010000 */
        /* <DEDUP_REMOVED lines=67> */
.L_x_5093:
[C---:B------:R-:W-:Y:S01]  /*193b0*/  ISETP.GT.AND P1, PT, R4.reuse, R226, PT ;  /* 0x000000e20400720c */ /* 0x040fe20003f24270 */
[----:B------:R-:W-:Y:S01]  /*193c0*/  VIADD R4, R4, 0xffffffff ;  /* 0xffffffff04047836 */ /* 0x000fe20000000000 */
[----:B------:R-:W-:Y:S01]  /*193d0*/  IADD3 R138, R13, 0x30860, RZ ;  /* 0x000308600d8a7810 */ /* 0x000fe20007ffe0ff */
[----:B------:R-:W-:Y:S01]  /*193e0*/  IMAD.MOV.U32 R193, RZ, RZ, R9 ;  /* 0x000000ffffc17224 */ /* 0x000fe200078e0009 */
[----:B------:R-:W-:Y:S01]  /*193f0*/  F2FP.F16.F32.PACK_AB R169, R0, R169 ;  /* 0x000000a900a9723e */ /* 0x000fe200000000ff */
[----:B------:R-:W-:Y:S01]  /*19400*/  IMAD.MOV.U32 R0, RZ, RZ, R122 ;  /* 0x000000ffff007224 */ /* 0x000fe200078e007a */
[----:B------:R-:W-:Y:S02]  /*19410*/  PRMT R13, R203, 0x654, R138 ;  /* 0x00000654cb0d7816 */ /* 0x000fe4000000008a */
[----:B------:R-:W-:Y:S01]  /*19420*/  F2FP.F16.F32.PACK_AB R170, R3, R170 ;  /* 0x000000aa03aa723e */ /* 0x000fe200000000ff */
[----:B------:R-:W-:Y:S01]  /*19430*/  IMAD.MOV.U32 R3, RZ, RZ, R14 ;  /* 0x000000ffff037224 */ /* 0x000fe200078e000e */
        /* <DEDUP_REMOVED lines=23> */
[----:B------:R-:W-:Y:S01]  /*195b0*/  MOV R198, R12 ;  /* 0x0000000c00c67202 */ /* 0x000fe20000000f00 */
[----:B0-----:R-:W-:Y:S06]  /*195c0*/  @P1 BRA `(.L_x_5094) ;  /* 0xffffffc4000c1947 */ /* 0x001fec000383ffff */
[----:B------:R-:W-:Y:S05]  /*195d0*/  BSYNC B0 ;  /* 0x0000000000007941 */ /* 0x000fea0003800000 */
.L_x_5073:
[----:B------:R-:W-:Y:S01]  /*195e0*/  IMAD.MOV.U32 R0, RZ, RZ, R122 ;  /* 0x000000ffff007224 */ /* 0x000fe200078e007a */
[----:B------:R-:W-:Y:S01]  /*195f0*/  MOV R193, R9 ;  /* 0x0000000900c17202 */ /* 0x000fe20000000f00 */
[----:B------:R-:W-:Y:S02]  /*19600*/  IMAD.MOV.U32 R3, RZ, RZ, R14 ;  /* 0x000000ffff037224 */ /* 0x000fe400078e000e */
[----:B------:R-:W-:-:S07]  /*19610*/  IMAD.MOV.U32 R198, RZ, RZ, R12 ;  /* 0x000000ffffc67224 */ /* 0x000fce00078e000c */
.L_x_5072:
[----:B------:R-:W-:Y:S05]  /*19620*/  BSYNC B1 ;  /* 0x0000000000017941 */ /* 0x000fea0003800000 */
.L_x_5071:
[----:B------:R-:W2:Y:S01]  /*19630*/  LDL R9, [R1+0x30] ;  /* 0x0000300001097983 */ /* 0x000ea20000100800 */
[----:B------:R-:W0:Y:S01]  /*19640*/  LDC R10, c[0x0][0x448] ;  /* 0x00011200ff0a7b82 */ /* 0x000e220000000800 */
[----:B------:R-:W-:Y:S01]  /*19650*/  LOP3.LUT R22, R22, 0xfff7ffff, RZ, 0xc0, !PT ;  /* 0xfff7ffff16167812 */ /* 0x000fe200078ec0ff */
[----:B------:R-:W-:Y:S01]  /*19660*/  ULDC UR4, c[0x0][0x9dc] ;  /* 0x0002770000047ab9 */ /* 0x000fe20000000800 */
[----:B------:R-:W-:-:S05]  /*19670*/  IADD3 R12, R200, 0x1, -R199 ;  /* 0x00000001c80c7810 */ /* 0x000fca0007ffe8c7 */
[----:B------:R-:W1:Y:S01]  /*19680*/  LDC R14, c[0x0][0x9e4] ;  /* 0x00027900ff0e7b82 */ /* 0x000e620000000800 */
[----:B0-----:R-:W-:-:S13]  /*19690*/  ISETP.NE.AND P1, PT, R10, 0x1, PT ;  /* 0x000000010a00780c */ /* 0x001fda0003f25270 */
[----:B------:R-:W0:Y:S01]  /*196a0*/  @P1 LDC R10, c[0x0][0x44c] ;  /* 0x00011300ff0a1b82 */ /* 0x000e220000000800 */
[----:B------:R-:W-:-:S04]  /*196b0*/  @P1 LOP3.LUT R22, R22, 0x80000, RZ, 0xfc, !PT ;  /* 0x0008000016161812 */ /* 0x000fc800078efcff */
[----:B------:R-:W-:-:S03]  /*196c0*/  LOP3.LUT R22, R22, 0xffefffff, RZ, 0xc0, !PT ;  /* 0xffefffff16167812 */ /* 0x000fc600078ec0ff */
[----:B------:R-:W3:Y:S01]  /*196d0*/  @P1 LDC R13, c[0x0][0x450] ;  /* 0x00011400ff0d1b82 */ /* 0x000ee20000000800 */
[----:B--2---:R-:W-:-:S04]  /*196e0*/  VIADD R9, R9, 0x7f ;  /* 0x0000007f09097836 */ /* 0x004fc80000000000 */
[----:B0-----:R-:W-:-:S05]  /*196f0*/  @P1 IMAD.HI.U32 R10, R9, R10, RZ ;  /* 0x0000000a090a1227 */ /* 0x001fca00078e00ff */
[----:B---3--:R-:W-:Y:S02]  /*19700*/  @P1 SHF.R.U32.HI R9, RZ, R13, R10 ;  /* 0x0000000dff091219 */ /* 0x008fe4000001160a */
[----:B-1----:R-:W-:-:S03]  /*19710*/  ISETP.GE.AND P1, PT, R14, 0x1, PT ;  /* 0x000000010e00780c */ /* 0x002fc60003f26270 */
[----:B------:R-:W-:-:S05]  /*19720*/  IMAD.IADD R9, R12, 0x1, R9 ;  /* 0x000000010c097824 */ /* 0x000fca00078e0209 */
[----:B------:R-:W-:-:S05]  /*19730*/  IADD3 R10, R9, -UR4, RZ ;  /* 0x80000004090a7c10 */ /* 0x000fca000fffe0ff */
[----:B------:R-:W-:Y:S01]  /*19740*/  @P1 LOP3.LUT R22, R22, 0x100000, RZ, 0xfc, !PT ;  /* 0x0010000016161812 */ /* 0x000fe200078efcff */
        /* <DEDUP_REMOVED lines=11> */
.L_x_5097:
[----:B------:R-:W-:-:S13]  /*19800*/  ISETP.NE.AND P1, PT, R14, 0x1, PT ;  /* 0x000000010e00780c */ /* 0x000fda0003f25270 */
[----:B------:R-:W0:Y:S02]  /*19810*/  @P1 LDC.64 R12, c[0x0][0x9e8] ;  /* 0x00027a00ff0c1b82 */ /* 0x000e240000000a00 */
[----:B0-----:R-:W-:-:S05]  /*19820*/  @P1 IMAD.HI.U32 R12, R9, R12, RZ ;  /* 0x0000000c090c1227 */ /* 0x001fca00078e00ff */
[----:B------:R-:W-:-:S07]  /*19830*/  @P1 SHF.R.U32.HI R9, RZ, R13, R12 ;  /* 0x0000000dff091219 */ /* 0x000fce000001160c */
.L_x_5098:
[----:B------:R-:W-:Y:S05]  /*19840*/  BSYNC B0 ;  /* 0x0000000000007941 */ /* 0x000fea0003800000 */
.L_x_5096:
[----:B------:R-:W-:-:S05]  /*19850*/  IMAD R9, R9, R14, RZ ;  /* 0x0000000e09097224 */ /* 0x000fca00078e02ff */
[----:B------:R-:W-:-:S07]  /*19860*/  VIMNMX R10, R10, R9, !PT ;  /* 0x000000090a0a7248 */ /* 0x000fce0007fe0100 */
.L_x_5095:
[----:B------:R-:W2:Y:S01]  /*19870*/  LDL R12, [R1+0x3c] ;  /* 0x00003c00010c7983 */ /* 0x000ea20000100800 */
[----:B------:R-:W-:Y:S01]  /*19880*/  VIADD R10, R10, 0x5f ;  /* 0x0000005f0a0a7836 */ /* 0x000fe20000000000 */
[----:B------:R-:W-:Y:S03]  /*19890*/  BSSY B0, `(.L_x_5099) ;  /* 0x00002a1000007945 */ /* 0x000fe60003800000 */
[----:B------:R-:W-:-:S05]  /*198a0*/  IMAD.HI R10, R10, 0x2aaaaaab, RZ ;  /* 0x2aaaaaab0a0a7827 */ /* 0x000fca00078e02ff */
[----:B------:R-:W-:-:S04]  /*198b0*/  SHF.R.U32.HI R9, RZ, 0x1f, R10 ;  /* 0x0000001fff097819 */ /* 0x000fc8000001160a */
[----:B------:R-:W-:-:S04]  /*198c0*/  LEA.HI.SX32 R9, R10, R9, 0x1c ;  /* 0x000000090a097211 */ /* 0x000fc800078fe2ff */
[----:B--2---:R-:W-:-:S04]  /*198d0*/  VIMNMX R226, R12, R9, !PT ;  /* 0x000000090ce27248 */ /* 0x004fc80007fe0100 */
[----:B------:R-:W-:-:S13]  /*198e0*/  ISETP.GE.AND P1, PT, R4, R226, PT ;  /* 0x000000e20400720c */ /* 0x000fda0003f26270 */
[----:B------:R-:W-:Y:S05]  /*198f0*/  @!P1 BRA `(.L_x_5100) ;  /* 0x0000002800689947 */ /* 0x000fea0003800000 */
[----:B------:R-:W-:Y:S01]  /*19900*/  BSSY B1, `(.L_x_5101) ;  /* 0x0000298000017945 */ /* 0x000fe20003800000 */
[----:B------:R-:W-:Y:S01]  /*19910*/  MOV R12, R4 ;  /* 0x00000004000c7202 */ /* 0x000fe20000000f00 */
[----:B------:R-:W-:Y:S02]  /*19920*/  IMAD.MOV.U32 R9, RZ, RZ, R0 ;  /* 0x000000ffff097224 */ /* 0x000fe400078e0000 */
[----:B------:R-:W-:Y:S02]  /*19930*/  IMAD.MOV.U32 R10, RZ, RZ, R3 ;  /* 0x000000ffff0a7224 */ /* 0x000fe400078e0003 */
[----:B------:R-:W-:Y:S02]  /*19940*/  IMAD.MOV.U32 R4, RZ, RZ, R198 ;  /* 0x000000ffff047224 */ /* 0x000fe400078e00c6 */
[----:B------:R-:W-:-:S07]  /*19950*/  IMAD.MOV.U32 R14, RZ, RZ, R193 ;  /* 0x000000ffff0e7224 */ /* 0x000fce00078e00c1 */
.L_x_5114:
[----:B------:R-:W-:-:S04]  /*19960*/  ISETP.NE.AND P1, PT, R14, 0x1, PT ;  /* 0x000000010e00780c */ /* 0x000fc80003f25270 */
[----:B------:R-:W-:-:S04]  /*19970*/  SEL R3, RZ, 0x1, P1 ;  /* 0x00000001ff037807 */ /* 0x000fc80000800000 */
[----:B------:R-:W-:Y:S01]  /*19980*/  LOP3.LUT R198, R4, R3, RZ, 0x3c, !PT ;  /* 0x0000000304c67212 */ /* 0x000fe200078e3cff */
[----:B------:R-:W-:Y:S06]  /*19990*/  @!P0 BRA `(.L_x_5102) ;  /* 0x0000000000048947 */ /* 0x000fec0003800000 */
[----:B------:R-:W-:Y:S01]  /*199a0*/  BPT.TRAP 0x1 ;  /* 0x000000040000795c */ /* 0x000fe20000300000 */
.L_x_5102:
        /* <DEDUP_REMOVED lines=8> */
.L_x_5103:
[----:B------:R-:W-:Y:S01]  /*19a30*/  IMAD R126, R193, 0x900, R217 ;  /* 0x00000900c17e7824 */ /* 0x000fe200078e02d9 */
[----:B------:R-:W-:Y:S03]  /*19a40*/  BSSY B2, `(.L_x_5104) ;  /* 0x0000006000027945 */ /* 0x000fe60003800000 */
[C---:B------:R-:W-:Y:S02]  /*19a50*/  VIADD R122, R126.reuse, 0x2 ;  /* 0x000000027e7a7836 */ /* 0x040fe40000000000 */
[----:B------:R-:W-:Y:S01]  /*19a60*/  VIADD R124, R126, 0x4 ;  /* 0x000000047e7c7836 */ /* 0x000fe20000000000 */
[----:B-1----:R-:W-:Y:S06]  /*19a70*/  @P1 BRA `(.L_x_5105) ;  /* 0x0000000000081947 */ /* 0x002fec0003800000 */
[----:B------:R-:W1:Y:S02]  /*19a80*/  SYNCS.PHASECHK.TRANS64.TRYWAIT P1, [R13+URZ+0x30830], R0 ;  /* 0x030830000d0075a7 */ /* 0x000e64000802017f */
[----:B-1----:R-:W-:Y:S05]  /*19a90*/  @!P1 BRA `(.L_x_5106) ;  /* 0x0000012400889947 */ /* 0x002fea0003800000 */
.L_x_5105:
[----:B------:R-:W-:Y:S05]  /*19aa0*/  BSYNC B2 ;  /* 0x0000000000027941 */ /* 0x000fea0003800000 */
.L_x_5104:
[----:B------:R-:W2:Y:S01]  /*19ab0*/  LDL.64 R128, [R1+0x28] ;  /* 0x0000280001807983 */ /* 0x000ea20000100a00 */
[----:B------:R-:W-:Y:S01]  /*19ac0*/  IMAD.MOV.U32 R120, RZ, RZ, R126 ;  /* 0x000000ffff787224 */ /* 0x000fe200078e007e */
[----:B------:R-:W-:Y:S01]  /*19ad0*/  MOV R213, UR50 ;  /* 0x0000003200d57c02 */ /* 0x000fe20008000f00 */
[----:B------:R-:W-:Y:S01]  /*19ae0*/  IMAD.MOV.U32 R123, RZ, RZ, 0x40000040 ;  /* 0x40000040ff7b7424 */ /* 0x000fe200078e00ff */
[----:B------:R-:W-:Y:S01]  /*19af0*/  MOV R209, UR46 ;  /* 0x0000002e00d17c02 */ /* 0x000fe20008000f00 */
[----:B------:R-:W-:Y:S01]  /*19b00*/  IMAD.MOV.U32 R125, RZ, RZ, 0x40000040 ;  /* 0x40000040ff7d7424 */ /* 0x000fe200078e00ff */
[----:B------:R-:W-:Y:S01]  /*19b10*/  R2UR UR50, R120 ;  /* 0x00000000783272ca */ /* 0x000fe200000e0000 */
[----:B------:R-:W-:Y:S01]  /*19b20*/  VIADD R120, R126, 0x6 ;  /* 0x000000067e787836 */ /* 0x000fe20000000000 */
[----:B------:R-:W-:Y:S01]  /*19b30*/  R2UR UR46, R122 ;  /* 0x000000007a2e72ca */ /* 0x000fe200000e0000 */
[----:B------:R-:W-:Y:S01]  /*19b40*/  IMAD.MOV.U32 R122, RZ, RZ, R124 ;  /* 0x000000ffff7a7224 */ /* 0x000fe200078e007c */
[----:B------:R-:W-:Y:S01]  /*19b50*/  IADD3 R124, R126, 0x300, RZ ;  /* 0x000003007e7c7810 */ /* 0x000fe20007ffe0ff */
[----:B------:R-:W-:Y:S01]  /*19b60*/  IMAD.MOV.U32 R127, RZ, RZ, 0x40000040 ;  /* 0x40000040ff7f7424 */ /* 0x000fe200078e00ff */
[----:B------:R-:W-:Y:S01]  /*19b70*/  MOV R21, UR42 ;  /* 0x0000002a00157c02 */ /* 0x000fe20008000f00 */
[-C--:B------:R-:W-:Y:S01]  /*19b80*/  FMUL.FTZ R24, R24, R11.reuse ;  /* 0x0000000b18187220 */ /* 0x080fe20000410000 */
        /* <DEDUP_REMOVED lines=10> */
[----:B------:R-:W-:Y:S01]  /*19c30*/  MOV R121, 0x40000040 ;  /* 0x4000004000797802 */ /* 0x000fe20000000f00 */
        /* <DEDUP_REMOVED lines=210> */
.L_x_5107:
[----:B------:R-:W-:Y:S01]  /*1a960*/  SHF.L.U32 R0, R4, 0x1f, RZ ;  /* 0x0000001f04007819 */ /* 0x000fe200000006ff */
[----:B------:R-:W-:-:S04]  /*1a970*/  IMAD R20, R14, 0x8, R2 ;  /* 0x000000080e147824 */ /* 0x000fc800078e0202 */
[----:B------:R0:W1:Y:S01]  /*1a980*/  SYNCS.PHASECHK.TRANS64.TRYWAIT P1, [R20+URZ+0x30850], R0 ;  /* 0x03085000140075a7 */ /* 0x000062000802017f */
[----:B------:R-:W-:Y:S05]  /*1a990*/  @!P0 BRA `(.L_x_5108) ;  /* 0x0000000000048947 */ /* 0x000fea0003800000 */
[----:B------:R-:W-:Y:S01]  /*1a9a0*/  BPT.TRAP 0x1 ;  /* 0x000000040000795c */ /* 0x000fe20000300000 */
.L_x_5108:
[----:B------:R-:W-:Y:S04]  /*1a9b0*/  BSSY B2, `(.L_x_5109) ;  /* 0x0000004000027945 */ /* 0x000fe80003800000 */
[----:B-1----:R-:W-:Y:S05]  /*1a9c0*/  @P1 BRA `(.L_x_5110) ;  /* 0x0000000000081947 */ /* 0x002fea0003800000 */
[----:B------:R-:W1:Y:S02]  /*1a9d0*/  SYNCS.PHASECHK.TRANS64.TRYWAIT P1, [R20+URZ+0x30850], R0 ;  /* 0x03085000140075a7 */ /* 0x000e64000802017f */
[----:B-1----:R-:W-:Y:S05]  /*1a9e0*/  @!P1 BRA `(.L_x_5111) ;  /* 0x0000011400c89947 */ /* 0x002fea0003800000 */
.L_x_5110:
[----:B------:R-:W-:Y:S05]  /*1a9f0*/  BSYNC B2 ;  /* 0x0000000000027941 */ /* 0x000fea0003800000 */
.L_x_5109:
[----:B01----:R-:W-:Y:S01]  /*1aa00*/  VIADD R0, R2, 0x400 ;  /* 0x0000040002007836 */ /* 0x003fe20000000000 */
[----:B------:R-:W-:Y:S01]  /*1aa10*/  MOV R5, 0x40000040 ;  /* 0x4000004000057802 */ /* 0x000fe20000000f00 */
[----:B------:R-:W-:Y:S01]  /*1aa20*/  WARPGROUP.ARRIVE ;  /* 0x00000000000079c5 */ /* 0x000fe20000000000 */
[----:B------:R-:W-:Y:S02]  /*1aa30*/  IMAD.MOV.U32 R15, RZ, RZ, 0x40000040 ;  /* 0x40000040ff0f7424 */ /* 0x000fe400078e00ff */
[----:B------:R-:W-:Y:S02]  /*1aa40*/  SHF.R.U32.HI R0, RZ, 0x4, R0 ;  /* 0x00000004ff007819 */ /* 0x000fe40000011600 */
[----:B------:R-:W-:Y:S01]  /*1aa50*/  R2UR UR7, R5 ;  /* 0x00000000050772ca */ /* 0x000fe200000e0000 */
[----:B------:R-:W-:Y:S01]  /*1aa60*/  IMAD.MOV.U32 R5, RZ, RZ, 0x40000040 ;  /* 0x40000040ff057424 */ /* 0x000fe200078e00ff */
[----:B------:R-:W-:-:S04]  /*1aa70*/  LOP3.LUT R0, R0, 0x3fff, RZ, 0xc0, !PT ;  /* 0x00003fff00007812 */ /* 0x000fc800078ec0ff */
[----:B------:R-:W-:-:S05]  /*1aa80*/  LOP3.LUT R0, R0, 0x3000000, RZ, 0xfc, !PT ;  /* 0x0300000000007812 */ /* 0x000fca00078efcff */
[----:B------:R-:W-:-:S04]  /*1aa90*/  IMAD R4, R14, 0x900, R0 ;  /* 0x000009000e047824 */ /* 0x000fc800078e0200 */
[C---:B------:R-:W-:Y:S01]  /*1aaa0*/  VIADD R14, R4.reuse, 0x80 ;  /* 0x00000080040e7836 */ /* 0x040fe20000000000 */
[----:B------:R-:W-:-:S13]  /*1aab0*/  R2UR UR6, R4 ;  /* 0x00000000040672ca */ /* 0x000fda00000e0000 */
        /* <DEDUP_REMOVED lines=16> */
[C---:B------:R-:W-:Y:S01]  /*1abc0*/  VIADD R14, R4.reuse, 0x200 ;  /* 0x00000200040e7836 */ /* 0x040fe20000000000 */
[----:B------:R-:W-:Y:S01]  /*1abd0*/  R2UR UR7, R15 ;  /* 0x000000000f0772ca */ /* 0x000fe200000e0000 */
[----:B------:R-:W-:Y:S01]  /*1abe0*/  VIADD R4, R4, 0x280 ;  /* 0x0000028004047836 */ /* 0x000fe20000000000 */
[----:B------:R-:W-:Y:S01]  /*1abf0*/  MOV R15, 0x40000040 ;  /* 0x40000040000f7802 */ /* 0x000fe20000000f00 */
[----:B------:R-:W-:Y:S02]  /*1ac00*/  WARPGROUP.DEPBAR.LE gsb0, 0x0 ;  /* 0x00008000000079c5 */ /* 0x000fe40000010000 */
[----:B------:R-:W-:-:S12]  /*1ac10*/  WARPGROUP.ARRIVE ;  /* 0x00000000000079c5 */ /* 0x000fd80000000000 */
        /* <DEDUP_REMOVED lines=14> */
.L_x_5112:
        /* <DEDUP_REMOVED lines=60> */
[----:B------:R-:W-:-:S02]  /*1b0c0*/  IADD3 R13, R13, 0x30840, RZ ;  /* 0x000308400d0d7810 */ /* 0x000fc40007ffe0ff */
[----:B------:R-:W1:Y:S01]  /*1b0d0*/  MUFU.TANH R123, R123 ;  /* 0x0000007b007b7308 */ /* 0x000e620000002400 */
[----:B--2---:R-:W-:Y:S02]  /*1b0e0*/  FMNMX.FTZ R3, R122, R3, !PT ;  /* 0x000000037a037209 */ /* 0x004fe40007810000 */
[----:B------:R-:W-:-:S04]  /*1b0f0*/  PRMT R13, R203, 0x654, R13 ;  /* 0x00000654cb0d7816 */ /* 0x000fc8000000000d */
[----:B------:R2:W-:Y:S01]  /*1b100*/  SYNCS.ARRIVE.TRANS64.RED.A1T0 RZ, [R13+URZ], RZ ;  /* 0x000000ff0dff79a7 */ /* 0x0005e2000810043f */
        /* <DEDUP_REMOVED lines=79> */
[----:B0-----:R-:W-:Y:S02]  /*1b600*/  FMNMX.FTZ R5, R162, R3, !PT ;  /* 0x00000003a2057209 */ /* 0x001fe40007810000 */
[----:B-1----:R-:W-:-:S05]  /*1b610*/  FMNMX.FTZ R3, R161, R0, !PT ;  /* 0x00000000a1037209 */ /* 0x002fca0007810000 */
[----:B------:R-:W0:Y:S01]  /*1b620*/  SHFL.BFLY PT, R6, R3, 0x2, 0x1f ;  /* 0x0c401f0003067f89 */ /* 0x000e2200000e0000 */
[----:B---3--:R-:W-:-:S05]  /*1b630*/  FMNMX.FTZ R0, R163, R5, !PT ;  /* 0x00000005a3007209 */ /* 0x008fca0007810000 */
[----:B------:R-:W1:Y:S01]  /*1b640*/  SHFL.BFLY PT, R5, R0, 0x2, 0x1f ;  /* 0x0c401f0000057f89 */ /* 0x000e6200000e0000 */
[----:B0-----:R-:W-:-:S05]  /*1b650*/  FMNMX.FTZ R3, R3, R6, !PT ;  /* 0x0000000603037209 */ /* 0x001fca0007810000 */
[----:B------:R-:W0:Y:S01]  /*1b660*/  SHFL.BFLY PT, R6, R3, 0x1, 0x1f ;  /* 0x0c201f0003067f89 */ /* 0x000e2200000e0000 */
[----:B-1----:R-:W-:-:S05]  /*1b670*/  FMNMX.FTZ R0, R0, R5, !PT ;  /* 0x0000000500007209 */ /* 0x002fca0007810000 */
[----:B------:R-:W1:Y:S01]  /*1b680*/  SHFL.BFLY PT, R5, R0, 0x1, 0x1f ;  /* 0x0c201f0000057f89 */ /* 0x000e6200000e0000 */
[----:B0-----:R-:W-:-:S05]  /*1b690*/  FMNMX.FTZ R3, R3, R6, !PT ;  /* 0x0000000603037209 */ /* 0x001fca0007810000 */
[----:B------:R-:W-:Y:S01]  /*1b6a0*/  FADD.FTZ R11, -R3, R10 ;  /* 0x0000000a030b7221 */ /* 0x000fe20000010100 */
[----:B-1----:R-:W-:Y:S01]  /*1b6b0*/  FMNMX.FTZ R0, R0, R5, !PT ;  /* 0x0000000500007209 */ /* 0x002fe20007810000 */
[----:B------:R-:W-:-:S04]  /*1b6c0*/  IMAD.U32 R5, RZ, RZ, UR51 ;  /* 0x00000033ff057e24 */ /* 0x000fc8000f8e00ff */
[-C--:B------:R-:W-:Y:S01]  /*1b6d0*/  FMUL.FTZ R10, R3, R5.reuse ;  /* 0x00000005030a7220 */ /* 0x080fe20000410000 */
[----:B------:R-:W-:Y:S01]  /*1b6e0*/  FADD.FTZ R6, -R0, R9 ;  /* 0x0000000900067221 */ /* 0x000fe20000010100 */
[-C--:B------:R-:W-:Y:S02]  /*1b6f0*/  FMUL.FTZ R11, R11, R5.reuse ;  /* 0x000000050b0b7220 */ /* 0x080fe40000410000 */
[-CC-:B------:R-:W-:Y:S01]  /*1b700*/  FFMA.FTZ R180, R132, R5.reuse, -R10.reuse ;  /* 0x0000000584b47223 */ /* 0x180fe2000001080a */
[-C--:B------:R-:W-:Y:S01]  /*1b710*/  FMUL.FTZ R132, R0, R5.reuse ;  /* 0x0000000500847220 */ /* 0x080fe20000410000 */
[-C--:B------:R-:W-:Y:S01]  /*1b720*/  FMUL.FTZ R6, R6, R5.reuse ;  /* 0x0000000506067220 */ /* 0x080fe20000410000 */
[-CC-:B------:R-:W-:Y:S01]  /*1b730*/  FFMA.FTZ R188, R4, R5.reuse, -R10.reuse ;  /* 0x0000000504bc7223 */ /* 0x180fe2000001080a */
[-C--:B------:R-:W-:Y:S01]  /*1b740*/  FFMA.FTZ R184, R124, R5.reuse, -R10 ;  /* 0x000000057cb87223 */ /* 0x080fe2000001080a */
[-C--:B------:R-:W-:Y:S01]  /*1b750*/  FFMA.FTZ R189, R15, R5.reuse, -R132 ;  /* 0x000000050fbd7223 */ /* 0x080fe20000010884 */
[-CC-:B------:R-:W-:Y:S01]  /*1b760*/  FFMA.FTZ R124, R137, R5.reuse, -R10.reuse ;  /* 0x00000005897c7223 */ /* 0x180fe2000001080a */
[-C--:B------:R-:W-:Y:S01]  /*1b770*/  FFMA.FTZ R166, R14, R5.reuse, -R10 ;  /* 0x000000050ea67223 */ /* 0x080fe2000001080a */
[-C--:B------:R-:W-:Y:S01]  /*1b780*/  FFMA.FTZ R137, R21, R5.reuse, -R132 ;  /* 0x0000000515897223 */ /* 0x080fe20000010884 */
[----:B------:R-:W-:Y:S01]  /*1b790*/  MUFU.EX2 R11, R11 ;  /* 0x0000000b000b7308 */ /* 0x000fe20000000800 */
[-C--:B------:R-:W-:Y:S01]  /*1b7a0*/  FFMA.FTZ R190, R120, R5.reuse, -R10 ;  /* 0x0000000578be7223 */ /* 0x080fe2000001080a */
[-C--:B------:R-:W-:Y:S01]  /*1b7b0*/  FFMA.FTZ R191, R122, R5.reuse, -R132 ;  /* 0x000000057abf7223 */ /* 0x080fe20000010884 */
[-CC-:B------:R-:W-:Y:S01]  /*1b7c0*/  FFMA.FTZ R182, R136, R5.reuse, -R10.reuse ;  /* 0x0000000588b67223 */ /* 0x180fe2000001080a */
[-C--:B------:R-:W-:Y:S01]  /*1b7d0*/  FFMA.FTZ R165, R121, R5.reuse, -R10 ;  /* 0x0000000579a57223 */ /* 0x080fe2000001080a */
[-CC-:B------:R-:W-:Y:S01]  /*1b7e0*/  FFMA.FTZ R136, R123, R5.reuse, -R132.reuse ;  /* 0x000000057b887223 */ /* 0x180fe20000010884 */
[-C--:B------:R-:W-:Y:S01]  /*1b7f0*/  FFMA.FTZ R185, R126, R5.reuse, -R132 ;  /* 0x000000057eb97223 */ /* 0x080fe20000010884 */
[-CC-:B------:R-:W-:Y:S01]  /*1b800*/  FFMA.FTZ R164, R125, R5.reuse, -R10.reuse ;  /* 0x000000057da47223 */ /* 0x180fe2000001080a */
[----:B------:R-:W-:Y:S01]  /*1b810*/  MUFU.EX2 R6, R6 ;  /* 0x0000000600067308 */ /* 0x000fe20000000800 */
[-C--:B------:R-:W-:Y:S01]  /*1b820*/  FFMA.FTZ R125, R133, R5.reuse, -R10 ;  /* 0x00000005857d7223 */ /* 0x080fe2000001080a */
[-C--:B------:R-:W-:Y:S01]  /*1b830*/  FFMA.FTZ R133, R127, R5.reuse, -R132 ;  /* 0x000000057f857223 */ /* 0x080fe20000010884 */
[-C--:B------:R-:W-:Y:S01]  /*1b840*/  FFMA.FTZ R186, R128, R5.reuse, -R10 ;  /* 0x0000000580ba7223 */ /* 0x080fe2000001080a */
[-C--:B------:R-:W-:Y:S01]  /*1b850*/  FFMA.FTZ R187, R130, R5.reuse, -R132 ;  /* 0x0000000582bb7223 */ /* 0x080fe20000010884 */
[-C--:B------:R-:W-:Y:S01]  /*1b860*/  FFMA.FTZ R128, R129, R5.reuse, -R10 ;  /* 0x0000000581807223 */ /* 0x080fe2000001080a */
[-CC-:B------:R-:W-:Y:S01]  /*1b870*/  FFMA.FTZ R130, R131, R5.reuse, -R132.reuse ;  /* 0x0000000583827223 */ /* 0x180fe20000010884 */
[-CC-:B------:R-:W-:Y:S01]  /*1b880*/  FFMA.FTZ R181, R134, R5.reuse, -R132.reuse ;  /* 0x0000000586b57223 */ /* 0x180fe20000010884 */
[----:B------:R-:W0:Y:S01]  /*1b890*/  MUFU.EX2 R188, R188 ;  /* 0x000000bc00bc7308 */ /* 0x000e220000000800 */
[-CC-:B------:R-:W-:Y:S01]  /*1b8a0*/  FFMA.FTZ R129, R135, R5.reuse, -R132.reuse ;  /* 0x0000000587817223 */ /* 0x180fe20000010884 */
[-CC-:B------:R-:W-:Y:S01]  /*1b8b0*/  FFMA.FTZ R183, R138, R5.reuse, -R132.reuse ;  /* 0x000000058ab77223 */ /* 0x180fe20000010884 */
[-C--:B------:R-:W-:Y:S01]  /*1b8c0*/  FFMA.FTZ R127, R139, R5.reuse, -R132 ;  /* 0x000000058b7f7223 */ /* 0x080fe20000010884 */
[-C--:B------:R-:W-:Y:S01]  /*1b8d0*/  FFMA.FTZ R176, R140, R5.reuse, -R10 ;  /* 0x000000058cb07223 */ /* 0x080fe2000001080a */
[-C--:B------:R-:W-:Y:S01]  /*1b8e0*/  FFMA.FTZ R177, R142, R5.reuse, -R132 ;  /* 0x000000058eb17223 */ /* 0x080fe20000010884 */
[-C--:B------:R-:W-:Y:S01]  /*1b8f0*/  FFMA.FTZ R121, R141, R5.reuse, -R10 ;  /* 0x000000058d797223 */ /* 0x080fe2000001080a */
[-C--:B------:R-:W-:Y:S01]  /*1b900*/  FFMA.FTZ R126, R143, R5.reuse, -R132 ;  /* 0x000000058f7e7223 */ /* 0x080fe20000010884 */
[----:B------:R-:W1:Y:S01]  /*1b910*/  MUFU.EX2 R189, R189 ;  /* 0x000000bd00bd7308 */ /* 0x000e620000000800 */
[-C--:B------:R-:W-:Y:S01]  /*1b920*/  FFMA.FTZ R178, R144, R5.reuse, -R10 ;  /* 0x0000000590b27223 */ /* 0x080fe2000001080a */
[-C--:B------:R-:W-:Y:S01]  /*1b930*/  FFMA.FTZ R179, R146, R5.reuse, -R132 ;  /* 0x0000000592b37223 */ /* 0x080fe20000010884 */
[-C--:B------:R-:W-:Y:S01]  /*1b940*/  FFMA.FTZ R120, R145, R5.reuse, -R10 ;  /* 0x0000000591787223 */ /* 0x080fe2000001080a */
[-C--:B------:R-:W-:Y:S01]  /*1b950*/  FFMA.FTZ R123, R147, R5.reuse, -R132 ;  /* 0x00000005937b7223 */ /* 0x080fe20000010884 */
[-C--:B------:R-:W-:Y:S01]  /*1b960*/  FFMA.FTZ R172, R148, R5.reuse, -R10 ;  /* 0x0000000594ac7223 */ /* 0x080fe2000001080a */
[-C--:B------:R-:W-:Y:S01]  /*1b970*/  FFMA.FTZ R173, R150, R5.reuse, -R132 ;  /* 0x0000000596ad7223 */ /* 0x080fe20000010884 */
[-C--:B------:R-:W-:Y:S01]  /*1b980*/  FFMA.FTZ R14, R149, R5.reuse, -R10 ;  /* 0x00000005950e7223 */ /* 0x080fe2000001080a */
[----:B------:R-:W3:Y:S01]  /*1b990*/  MUFU.EX2 R166, R166 ;  /* 0x000000a600a67308 */ /* 0x000ee20000000800 */
[----:B0-----:R-:W-:Y:S01]  /*1b9a0*/  FFMA.FTZ R8, R11, R8, R188 ;  /* 0x000000080b087223 */ /* 0x001fe200000100bc */
[-C--:B------:R-:W-:Y:S01]  /*1b9b0*/  FFMA.FTZ R122, R151, R5.reuse, -R132 ;  /* 0x00000005977a7223 */ /* 0x080fe20000010884 */
[-C--:B------:R-:W-:Y:S01]  /*1b9c0*/  FFMA.FTZ R174, R152, R5.reuse, -R10 ;  /* 0x0000000598ae7223 */ /* 0x080fe2000001080a */
[-C--:B------:R-:W-:Y:S01]  /*1b9d0*/  FFMA.FTZ R175, R154, R5.reuse, -R132 ;  /* 0x000000059aaf7223 */ /* 0x080fe20000010884 */
[-C--:B------:R-:W-:Y:S01]  /*1b9e0*/  FFMA.FTZ R9, R153, R5.reuse, -R10 ;  /* 0x0000000599097223 */ /* 0x080fe2000001080a */
[-C--:B------:R-:W-:Y:S01]  /*1b9f0*/  FFMA.FTZ R21, R155, R5.reuse, -R132 ;  /* 0x000000059b157223 */ /* 0x080fe20000010884 */
[----:B------:R-:W-:Y:S01]  /*1ba00*/  FFMA.FTZ R168, R156, R5, -R10 ;  /* 0x000000059ca87223 */ /* 0x000fe2000001080a */
[----:B------:R-:W0:Y:S01]  /*1ba10*/  MUFU.EX2 R137, R137 ;  /* 0x0000008900897308 */ /* 0x000e220000000800 */
[----:B-1----:R-:W-:Y:S01]  /*1ba20*/  FFMA.FTZ R7, R6, R7, R189 ;  /* 0x0000000706077223 */ /* 0x002fe200000100bd */
[-C--:B------:R-:W-:Y:S01]  /*1ba30*/  FFMA.FTZ R169, R158, R5.reuse, -R132 ;  /* 0x000000059ea97223 */ /* 0x080fe20000010884 */
[-C--:B------:R-:W-:Y:S01]  /*1ba40*/  FFMA.FTZ R4, R157, R5.reuse, -R10 ;  /* 0x000000059d047223 */ /* 0x080fe2000001080a */
[-C--:B------:R-:W-:Y:S01]  /*1ba50*/  FFMA.FTZ R15, R159, R5.reuse, -R132 ;  /* 0x000000059f0f7223 */ /* 0x080fe20000010884 */
[-C--:B------:R-:W-:Y:S01]  /*1ba60*/  FFMA.FTZ R170, R160, R5.reuse, -R10 ;  /* 0x00000005a0aa7223 */ /* 0x080fe2000001080a */
[-C--:B------:R-:W-:Y:S01]  /*1ba70*/  FFMA.FTZ R171, R162, R5.reuse, -R132 ;  /* 0x00000005a2ab7223 */ /* 0x080fe20000010884 */
[-C--:B------:R-:W-:Y:S01]  /*1ba80*/  FFMA.FTZ R10, R161, R5.reuse, -R10 ;  /* 0x00000005a10a7223 */ /* 0x080fe2000001080a */
[----:B------:R-:W1:Y:S01]  /*1ba90*/  MUFU.EX2 R190, R190 ;  /* 0x000000be00be7308 */ /* 0x000e620000000800 */
[----:B---3--:R-:W-:Y:S01]  /*1baa0*/  FADD.FTZ R8, R166, R8 ;  /* 0x00000008a6087221 */ /* 0x008fe20000010000 */
[----:B------:R-:W-:-:S06]  /*1bab0*/  FFMA.FTZ R132, R163, R5, -R132 ;  /* 0x00000005a3847223 */ /* 0x000fcc0000010884 */
[----:B------:R-:W3:Y:S01]  /*1bac0*/  MUFU.EX2 R191, R191 ;  /* 0x000000bf00bf7308 */ /* 0x000ee20000000800 */
[----:B0-----:R-:W-:-:S07]  /*1bad0*/  FADD.FTZ R7, R137, R7 ;  /* 0x0000000789077221 */ /* 0x001fce0000010000 */
[----:B------:R-:W0:Y:S01]  /*1bae0*/  MUFU.EX2 R165, R165 ;  /* 0x000000a500a57308 */ /* 0x000e220000000800 */
[----:B-1----:R-:W-:-:S07]  /*1baf0*/  FADD.FTZ R8, R190, R8 ;  /* 0x00000008be087221 */ /* 0x002fce0000010000 */
[----:B------:R-:W1:Y:S01]  /*1bb00*/  MUFU.EX2 R136, R136 ;  /* 0x0000008800887308 */ /* 0x000e620000000800 */
[----:B---3--:R-:W-:-:S07]  /*1bb10*/  FADD.FTZ R7, R191, R7 ;  /* 0x00000007bf077221 */ /* 0x008fce0000010000 */
        /* <DEDUP_REMOVED lines=78> */
[----:B--2---:R-:W2:Y:S01]  /*1c000*/  MUFU.EX2 R13, R132 ;  /* 0x00000084000d7308 */ /* 0x004ea20000000800 */
[----:B0-----:R-:W-:Y:S01]  /*1c010*/  FADD.FTZ R7, R171, R7 ;  /* 0x00000007ab077221 */ /* 0x001fe20000010000 */
[----:B-1----:R-:W-:-:S03]  /*1c020*/  FADD.FTZ R8, R10, R8 ;  /* 0x000000080a087221 */ /* 0x002fc60000010000 */
[----:B--2---:R-:W-:Y:S01]  /*1c030*/  FADD.FTZ R7, R13, R7 ;  /* 0x000000070d077221 */ /* 0x004fe20000010000 */
[----:B------:R-:W-:Y:S06]  /*1c040*/  @!P0 BRA `(.L_x_5113) ;  /* 0x0000000000048947 */ /* 0x000fec0003800000 */
[----:B------:R-:W-:Y:S01]  /*1c050*/  BPT.TRAP 0x1 ;  /* 0x000000040000795c */ /* 0x000fe20000300000 */
.L_x_5113:
[----:B------:R-:W-:Y:S01]  /*1c060*/  ISETP.GT.AND P1, PT, R12, R226, PT ;  /* 0x000000e20c00720c */ /* 0x000fe20003f24270 */
[----:B------:R-:W-:Y:S01]  /*1c070*/  VIADD R20, R20, 0x30860 ;  /* 0x0003086014147836 */ /* 0x000fe20000000000 */
[----:B------:R-:W-:Y:S01]  /*1c080*/  F2FP.F16.F32.PACK_AB R172, R14, R172 ;  /* 0x000000ac0eac723e */ /* 0x000fe200000000ff */
[----:B------:R-:W-:Y:S01]  /*1c090*/  VIADD R12, R12, 0xffffffff ;  /* 0xffffffff0c0c7836 */ /* 0x000fe20000000000 */
[----:B------:R-:W-:Y:S01]  /*1c0a0*/  F2FP.F16.F32.PACK_AB R174, R9, R174 ;  /* 0x000000ae09ae723e */ /* 0x000fe200000000ff */
[----:B------:R-:W-:Y:S01]  /*1c0b0*/  IMAD.MOV.U32 R9, RZ, RZ, R0 ;  /* 0x000000ffff097224 */ /* 0x000fe200078e0000 */
[----:B------:R-:W-:Y:S01]  /*1c0c0*/  PRMT R20, R203, 0x654, R20 ;  /* 0x00000654cb147816 */ /* 0x000fe20000000014 */
[----:B------:R-:W-:Y:S01]  /*1c0d0*/  IMAD.MOV.U32 R14, RZ, RZ, R193 ;  /* 0x000000ffff0e7224 */ /* 0x000fe200078e00c1 */
        /* <DEDUP_REMOVED lines=25> */
[----:B0-----:R-:W-:Y:S06]  /*1c270*/  @P1 BRA `(.L_x_5114) ;  /* 0xffffffd400b81947 */ /* 0x001fec000383ffff */
[----:B------:R-:W-:Y:S05]  /*1c280*/  BSYNC B1 ;  /* 0x0000000000017941 */ /* 0x000fea0003800000 */
.L_x_5101:
[----:B------:R-:W-:-:S07]  /*1c290*/  IMAD.MOV.U32 R4, RZ, RZ, R12 ;  /* 0x000000ffff047224 */ /* 0x000fce00078e000c */
.L_x_5100:
[----:B------:R-:W-:Y:S05]  /*1c2a0*/  BSYNC B0 ;  /* 0x0000000000007941 */ /* 0x000fea0003800000 */
.L_x_5099:
[----:B------:R-:W2:Y:S01]  /*1c2b0*/  LDL R9, [R1+0x3c] ;  /* 0x00003c0001097983 */ /* 0x000ea20000100800 */
[----:B------:R-:W-:Y:S01]  /*1c2c0*/  BSSY B0, `(.L_x_5115) ;  /* 0x00003c7000007945 */ /* 0x000fe20003800000 */
[----:B--2---:R-:W-:-:S13]  /*1c2d0*/  ISETP.GE.AND P1, PT, R4, R9, PT ;  /* 0x000000090400720c */ /* 0x004fda0003f26270 */
[----:B------:R-:W-:Y:S05]  /*1c2e0*/  @!P1 BRA `(.L_x_5116) ;  /* 0x0000003c00109947 */ /* 0x000fea0003800000 */
[----:B------:R-:W-:Y:S01]  /*1c2f0*/  MOV R9, R0 ;  /* 0x0000000000097202 */ /* 0x000fe20000000f00 */
[----:B------:R-:W-:Y:S02]  /*1c300*/  IMAD.MOV.U32 R12, RZ, RZ, R3 ;  /* 0x000000ffff0c7224 */ /* 0x000fe400078e0003 */
[----:B------:R-:W-:Y:S02]  /*1c310*/  IMAD.MOV.U32 R10, RZ, RZ, R198 ;  /* 0x000000ffff0a7224 */ /* 0x000fe400078e00c6 */
[----:B------:R-:W-:-:S07]  /*1c320*/  IMAD.MOV.U32 R13, RZ, RZ, R193 ;  /* 0x000000ffff0d7224 */ /* 0x000fce00078e00c1 */
.L_x_5137:
[----:B------:R-:W-:-:S04]  /*1c330*/  ISETP.NE.AND P1, PT, R13, 0x1, PT ;  /* 0x000000010d00780c */ /* 0x000fc80003f25270 */
[----:B------:R-:W-:-:S04]  /*1c340*/  SEL R3, RZ, 0x1, P1 ;  /* 0x00000001ff037807 */ /* 0x000fc80000800000 */
[----:B------:R-:W-:Y:S01]  /*1c350*/  LOP3.LUT R198, R10, R3, RZ, 0x3c, !PT ;  /* 0x000000030ac67212 */ /* 0x000fe200078e3cff */
[----:B------:R-:W-:Y:S06]  /*1c360*/  @!P0 BRA `(.L_x_5117) ;  /* 0x0000000000048947 */ /* 0x000fec0003800000 */
[----:B------:R-:W-:Y:S01]  /*1c370*/  BPT.TRAP 0x1 ;  /* 0x000000040000795c */ /* 0x000fe20000300000 */
.L_x_5117:
        /* <DEDUP_REMOVED lines=8> */
.L_x_5118:
[----:B------:R-:W-:Y:S01]  /*1c400*/  IMAD R126, R193, 0x900, R217 ;  /* 0x00000900c17e7824 */ /* 0x000fe200078e02d9 */
[----:B------:R-:W-:Y:S03]  /*1c410*/  BSSY B1, `(.L_x_5119) ;  /* 0x0000006000017945 */ /* 0x000fe60003800000 */
[C---:B------:R-:W-:Y:S02]  /*1c420*/  VIADD R122, R126.reuse, 0x2 ;  /* 0x000000027e7a7836 */ /* 0x040fe40000000000 */
[----:B------:R-:W-:Y:S01]  /*1c430*/  VIADD R124, R126, 0x4 ;  /* 0x000000047e7c7836 */ /* 0x000fe20000000000 */
[----:B-1----:R-:W-:Y:S06]  /*1c440*/  @P1 BRA `(.L_x_5120) ;  /* 0x0000000000081947 */ /* 0x002fec0003800000 */
[----:B------:R-:W1:Y:S02]  /*1c450*/  SYNCS.PHASECHK.TRANS64.TRYWAIT P1, [R0+URZ+0x30830], R3 ;  /* 0x03083003000075a7 */ /* 0x000e64000802017f */
[----:B-1----:R-:W-:Y:S05]  /*1c460*/  @!P1 BRA `(.L_x_5121) ;  /* 0x000000fc003c9947 */ /* 0x002fea0003800000 */
.L_x_5120:
[----:B------:R-:W-:Y:S05]  /*1c470*/  BSYNC B1 ;  /* 0x0000000000017941 */ /* 0x000fea0003800000 */
.L_x_5119:
[----:B------:R-:W2:Y:S01]  /*1c480*/  LDL.64 R128, [R1+0x28] ;  /* 0x0000280001807983 */ /* 0x000ea20000100a00 */
[----:B------:R-:W-:Y:S01]  /*1c490*/  MOV R120, R126 ;  /* 0x0000007e00787202 */ /* 0x000fe20000000f00 */
[----:B------:R-:W-:Y:S01]  /*1c4a0*/  IMAD.MOV.U32 R121, RZ, RZ, 0x40000040 ;  /* 0x40000040ff797424 */ /* 0x000fe200078e00ff */
[----:B------:R-:W-:Y:S01]  /*1c4b0*/  MOV R209, UR46 ;  /* 0x0000002e00d17c02 */ /* 0x000fe20008000f00 */
[----:B------:R-:W-:Y:S01]  /*1c4c0*/  IMAD.MOV.U32 R123, RZ, RZ, 0x40000040 ;  /* 0x40000040ff7b7424 */ /* 0x000fe200078e00ff */
[----:B------:R-:W-:Y:S01]  /*1c4d0*/  MOV R213, UR50 ;  /* 0x0000003200d57c02 */ /* 0x000fe20008000f00 */
[----:B------:R-:W-:Y:S01]  /*1c4e0*/  IMAD.MOV.U32 R127, RZ, RZ, 0x40000040 ;  /* 0x40000040ff7f7424 */ /* 0x000fe200078e00ff */
[----:B------:R-:W-:Y:S01]  /*1c4f0*/  R2UR UR46, R122 ;  /* 0x000000007a2e72ca */ /* 0x000fe200000e0000 */
[-C--:B------:R-:W-:Y:S01]  /*1c500*/  FMUL.FTZ R24, R24, R11.reuse ;  /* 0x0000000b18187220 */ /* 0x080fe20000410000 */
[----:B------:R-:W-:Y:S01]  /*1c510*/  R2UR UR50, R120 ;  /* 0x00000000783272ca */ /* 0x000fe200000e0000 */
[C---:B------:R-:W-:Y:S01]  /*1c520*/  VIADD R120, R126.reuse, 0x6 ;  /* 0x000000067e787836 */ /* 0x040fe20000000000 */
[----:B------:R-:W-:Y:S01]  /*1c530*/  MOV R122, R124 ;  /* 0x0000007c007a7202 */ /* 0x000fe20000000f00 */
[----:B------:R-:W-:Y:S01]  /*1c540*/  VIADD R124, R126, 0x300 ;  /* 0x000003007e7c7836 */ /* 0x000fe20000000000 */
        /* <DEDUP_REMOVED lines=22> */
[----:B------:R-:W-:Y:S01]  /*1c6b0*/  R2UR UR51, R121 ;  /* 0x00000000793372ca */ /* 0x000fe200000e0000 */
[-C--:B------:R-:W-:Y:S01]  /*1c6c0*/  FMUL.FTZ R37, R37, R11.reuse ;  /* 0x0000000b25257220 */ /* 0x080fe20000410000 */
[C---:B------:R-:W-:Y:S01]  /*1c6d0*/  IADD3 R124, R126.reuse, 0x604, RZ ;  /* 0x000006047e7c7810 */ /* 0x040fe20007ffe0ff */
[----:B------:R-:W-:Y:S01]  /*1c6e0*/  VIADD R126, R126, 0x606 ;  /* 0x000006067e7e7836 */ /* 0x000fe20000000000 */
[----:B------:R-:W-:Y:S01]  /*1c6f0*/  MOV R125, 0x40000040 ;  /* 0x40000040007d7802 */ /* 0x000fe20000000f00 */
[-C--:B------:R-:W-:Y:S01]  /*1c700*/  FMUL.FTZ R40, R40, R11.reuse ;  /* 0x0000000b28287220 */ /* 0x080fe20000410000 */
[----:B------:R-:W-:Y:S01]  /*1c710*/  MOV R208, UR47 ;  /* 0x0000002f00d07c02 */ /* 0x000fe20008000f00 */
[-C--:B------:R-:W-:Y:S01]  /*1c720*/  FMUL.FTZ R41, R41, R11.reuse ;  /* 0x0000000b29297220 */ /* 0x080fe20000410000 */
[----:B------:R-:W-:Y:S01]  /*1c730*/  MOV R20, UR43 ;  /* 0x0000002b00147c02 */ /* 0x000fe20008000f00 */
[-C--:B------:R-:W-:Y:S01]  /*1c740*/  FMUL.FTZ R44, R44, R11.reuse ;  /* 0x0000000b2c2c7220 */ /* 0x080fe20000410000 */
[----:B01----:R-:W-:Y:S01]  /*1c750*/  MOV R3, UR39 ;  /* 0x0000002700037c02 */ /* 0x003fe20008000f00 */
        /* <DEDUP_REMOVED lines=189> */
.L_x_5122:
[----:B------:R-:W-:Y:S01]  /*1d330*/  SHF.L.U32 R3, R10, 0x1f, RZ ;  /* 0x0000001f0a037819 */ /* 0x000fe200000006ff */
[----:B------:R-:W-:-:S04]  /*1d340*/  IMAD R20, R13, 0x8, R2 ;  /* 0x000000080d147824 */ /* 0x000fc800078e0202 */
[----:B------:R0:W1:Y:S01]  /*1d350*/  SYNCS.PHASECHK.TRANS64.TRYWAIT P1, [R20+URZ+0x30850], R3 ;  /* 0x03085003140075a7 */ /* 0x000062000802017f */
[----:B------:R-:W-:Y:S05]  /*1d360*/  @!P0 BRA `(.L_x_5123) ;  /* 0x0000000000048947 */ /* 0x000fea0003800000 */
[----:B------:R-:W-:Y:S01]  /*1d370*/  BPT.TRAP 0x1 ;  /* 0x000000040000795c */ /* 0x000fe20000300000 */
.L_x_5123:
[----:B------:R-:W-:Y:S04]  /*1d380*/  BSSY B1, `(.L_x_5124) ;  /* 0x0000004000017945 */ /* 0x000fe80003800000 */
[----:B-1----:R-:W-:Y:S05]  /*1d390*/  @P1 BRA `(.L_x_5125) ;  /* 0x0000000000081947 */ /* 0x002fea0003800000 */
[----:B------:R-:W1:Y:S02]  /*1d3a0*/  SYNCS.PHASECHK.TRANS64.TRYWAIT P1, [R20+URZ+0x30850], R3 ;  /* 0x03085003140075a7 */ /* 0x000e64000802017f */
[----:B-1----:R-:W-:Y:S05]  /*1d3b0*/  @!P1 BRA `(.L_x_5126) ;  /* 0x000000ec007c9947 */ /* 0x002fea0003800000 */
.L_x_5125:
[----:B------:R-:W-:Y:S05]  /*1d3c0*/  BSYNC B1 ;  /* 0x0000000000017941 */ /* 0x000fea0003800000 */
.L_x_5124:
[----:B01----:R-:W-:Y:S01]  /*1d3d0*/  IADD3 R3, R2, 0x400, RZ ;  /* 0x0000040002037810 */ /* 0x003fe20007ffe0ff */
[----:B------:R-:W-:Y:S01]  /*1d3e0*/  IMAD.MOV.U32 R11, RZ, RZ, 0x40000040 ;  /* 0x40000040ff0b7424 */ /* 0x000fe200078e00ff */
[----:B------:R-:W-:Y:S01]  /*1d3f0*/  WARPGROUP.ARRIVE ;  /* 0x00000000000079c5 */ /* 0x000fe20000000000 */
[----:B------:R-:W-:Y:S01]  /*1d400*/  IMAD.MOV.U32 R15, RZ, RZ, 0x40000040 ;  /* 0x40000040ff0f7424 */ /* 0x000fe200078e00ff */
        /* <DEDUP_REMOVED lines=44> */
.L_x_5127:
        /* <DEDUP_REMOVED lines=31> */
[----:B------:R-:W-:-:S02]  /*1d8c0*/  IMAD R161, R4, -0x60, RZ ;  /* 0xffffffa004a17824 */ /* 0x000fc400078e02ff */
        /* <DEDUP_REMOVED lines=20> */
[----:B------:R-:W-:Y:S01]  /*1da10*/  FMUL.FTZ R154, R162, UR39 ;  /* 0x00000027a29a7c20 */ /* 0x000fe20008410000 */
[----:B------:R-:W-:Y:S01]  /*1da20*/  FMUL.FTZ R159, R164, UR39 ;  /* 0x00000027a49f7c20 */ /* 0x000fe20008410000 */
[----:B------:R-:W-:Y:S01]  /*1da30*/  FMUL.FTZ R162, R165, UR39 ;  /* 0x00000027a5a27c20 */ /* 0x000fe20008410000 */
[----:B------:R-:W-:Y:S01]  /*1da40*/  FMUL.FTZ R157, R167, UR39 ;  /* 0x00000027a79d7c20 */ /* 0x000fe20008410000 */
        /* <DEDUP_REMOVED lines=30> */
[----:B------:R-:W4:Y:S01]  /*1dc30*/  MUFU.TANH R141, R141 ;  /* 0x0000008d008d7308 */ /* 0x000f220000002400 */
[----:B--2---:R-:W-:-:S02]  /*1dc40*/  IADD3 R160, R169, R170, RZ ;  /* 0x000000aaa9a07210 */ /* 0x004fc40007ffe0ff */
[----:B------:R-:W2:Y:S01]  /*1dc50*/  LDC R169, c[0x0][0x9e4] ;  /* 0x00027900ffa97b82 */ /* 0x000ea20000000800 */
[----:B---3--:R-:W-:-:S04]  /*1dc60*/  IMAD R158, R168, -0x2, R158 ;  /* 0xfffffffea89e7824 */ /* 0x008fc800078e029e */
[----:B------:R-:W3:Y:S01]  /*1dc70*/  MUFU.TANH R142, R142 ;  /* 0x0000008e008e7308 */ /* 0x000ee20000002400 */
[----:B0-----:R-:W-:-:S05]  /*1dc80*/  @P1 IMAD.HI.U32 R127, R160, R127, RZ ;  /* 0x0000007fa07f1227 */ /* 0x001fca00078e00ff */
[----:B-1----:R-:W-:Y:S01]  /*1dc90*/  @P1 SHF.R.U32.HI R160, RZ, R126, R127 ;  /* 0x0000007effa01219 */ /* 0x002fe2000001167f */
[----:B------:R-:W-:Y:S02]  /*1dca0*/  VIADD R126, R0, 0x30840 ;  /* 0x00030840007e7836 */ /* 0x000fe40000000000 */
[----:B------:R-:W-:Y:S01]  /*1dcb0*/  FMUL.FTZ R0, R166, UR39 ;  /* 0x00000027a6007c20 */ /* 0x000fe20008410000 */
[----:B------:R-:W0:Y:S01]  /*1dcc0*/  MUFU.TANH R147, R147 ;  /* 0x0000009300937308 */ /* 0x000e220000002400 */
[----:B------:R-:W-:Y:S01]  /*1dcd0*/  IADD3 R166, -R199, R158, R200 ;  /* 0x0000009ec7a67210 */ /* 0x000fe20007ffe1c8 */
[----:B------:R-:W1:Y:S01]  /*1dce0*/  SHFL.IDX PT, R163, R160, RZ, 0x1c1f ;  /* 0x001c1fffa0a37589 */ /* 0x000e6200000e0000 */
[----:B------:R-:W-:Y:S01]  /*1dcf0*/  PRMT R126, R203, 0x654, R126 ;  /* 0x00000654cb7e7816 */ /* 0x000fe2000000007e */
[----:B------:R-:W-:Y:S02]  /*1dd00*/  VIADD R158, R158, 0xffffffff ;  /* 0xffffffff9e9e7836 */ /* 0x000fe40000000000 */
[C---:B------:R-:W-:Y:S01]  /*1dd10*/  VIADD R167, R166.reuse, UR55 ;  /* 0x00000037a6a77c36 */ /* 0x040fe20008000000 */
[----:B------:R-:W-:Y:S01]  /*1dd20*/  IADD3 R166, R166, UR38, RZ ;  /* 0x00000026a6a67c10 */ /* 0x000fe2000fffe0ff */
[----:B------:R-:W0:Y:S01]  /*1dd30*/  MUFU.TANH R148, R148 ;  /* 0x0000009400947308 */ /* 0x000e220000002400 */
[----:B------:R0:W-:Y:S01]  /*1dd40*/  SYNCS.ARRIVE.TRANS64.RED.A1T0 RZ, [R126+URZ], RZ ;  /* 0x000000ff7eff79a7 */ /* 0x0001e2000810043f */
[----:B--2---:R-:W-:-:S06]  /*1dd50*/  ISETP.GE.AND P1, PT, R169, 0x1, PT ;  /* 0x00000001a900780c */ /* 0x004fcc0003f26270 */
[----:B------:R-:W2:Y:S08]  /*1dd60*/  MUFU.TANH R145, R145 ;  /* 0x0000009100917308 */ /* 0x000eb00000002400 */
[----:B------:R-:W0:Y:S01]  /*1dd70*/  MUFU.TANH R146, R146 ;  /* 0x0000009200927308 */ /* 0x000e220000002400 */
[--C-:B-1----:R-:W-:Y:S02]  /*1dd80*/  IMAD.IADD R165, R167, 0x1, R163.reuse ;  /* 0x00000001a7a57824 */ /* 0x102fe400078e02a3 */
[----:B------:R-:W-:-:S05]  /*1dd90*/  IMAD.IADD R164, R166, 0x1, R163 ;  /* 0x00000001a6a47824 */ /* 0x000fca00078e02a3 */
        /* <DEDUP_REMOVED lines=17> */
[----:B------:R-:W-:Y:S02]  /*1deb0*/  MOV R168, UR46 ;  /* 0x0000002e00a87c02 */ /* 0x000fe40008000f00 */
[----:B------:R-:W-:Y:S02]  /*1dec0*/  LOP3.LUT R163, RZ, R163, RZ, 0x33, !PT ;  /* 0x000000a3ffa37212 */ /* 0x000fe400078e33ff */
[----:B------:R-:W-:-:S13]  /*1ded0*/  ISETP.NE.AND P1, PT, R168, 0x1, PT ;  /* 0x00000001a800780c */ /* 0x000fda0003f25270 */
[----:B0-----:R-:W0:Y:S02]  /*1dee0*/  @P1 LDC.64 R126, c[0x0][0x9e8] ;  /* 0x00027a00ff7e1b82 */ /* 0x001e240000000a00 */
[----:B0-----:R-:W-:-:S05]  /*1def0*/  @P1 IMAD.HI.U32 R126, R163, R126, RZ ;  /* 0x0000007ea37e1227 */ /* 0x001fca00078e00ff */
[----:B------:R-:W-:-:S04]  /*1df00*/  @P1 SHF.R.U32.HI R163, RZ, R127, R126 ;  /* 0x0000007fffa31219 */ /* 0x000fc8000001167e */
[----:B------:R-:W-:Y:S01]  /*1df10*/  LOP3.LUT R163, RZ, R163, RZ, 0x33, !PT ;  /* 0x000000a3ffa37212 */ /* 0x000fe200078e33ff */
[----:B------:R-:W-:Y:S06]  /*1df20*/  BRA `(.L_x_5131) ;  /* 0x0000000000147947 */ /* 0x000fec0003800000 */
.L_x_5130:
[----:B------:R-:W-:-:S05]  /*1df30*/  IMAD.U32 R168, RZ, RZ, UR46 ;  /* 0x0000002effa87e24 */ /* 0x000fca000f8e00ff */
[----:B------:R-:W-:-:S13]  /*1df40*/  ISETP.NE.AND P1, PT, R168, 0x1, PT ;  /* 0x00000001a800780c */ /* 0x000fda0003f25270 */
[----:B0-----:R-:W0:Y:S02]  /*1df50*/  @P1 LDC.64 R126, c[0x0][0x9e8] ;  /* 0x00027a00ff7e1b82 */ /* 0x001e240000000a00 */
[----:B0-----:R-:W-:-:S05]  /*1df60*/  @P1 IMAD.HI.U32 R126, R163, R126, RZ ;  /* 0x0000007ea37e1227 */ /* 0x001fca00078e00ff */
[----:B------:R-:W-:-:S07]  /*1df70*/  @P1 SHF.R.U32.HI R163, RZ, R127, R126 ;  /* 0x0000007fffa31219 */ /* 0x000fce000001167e */
.L_x_5131:
[----:B------:R-:W-:Y:S05]  /*1df80*/  BSYNC B1 ;  /* 0x0000000000017941 */ /* 0x000fea0003800000 */
.L_x_5129:
[----:B------:R-:W-:-:S05]  /*1df90*/  IMAD R163, R163, R168, R158 ;  /* 0x000000a8a3a37224 */ /* 0x000fca00078e029e */
[----:B------:R-:W-:Y:S02]  /*1dfa0*/  VIADDMNMX R165, R163, R168, R165, PT ;  /* 0x000000a8a3a57246 */ /* 0x000fe400038001a5 */
[----:B------:R-:W-:-:S07]  /*1dfb0*/  VIMNMX R164, R164, R163, !PT ;  /* 0x000000a3a4a47248 */ /* 0x000fce0007fe0100 */
.L_x_5128:
[C---:B------:R-:W-:Y:S02]  /*1dfc0*/  ISETP.GE.AND P1, PT, R161.reuse, 0x2, PT ;  /* 0x00000002a100780c */ /* 0x040fe40003f26270 */
        /* <DEDUP_REMOVED lines=92> */
[----:B0-----:R-:W-:Y:S02]  /*1e590*/  FSEL R147, R147, -INF , !P3 ;  /* 0xff80000093937808 */ /* 0x001fe40005800000 */
        /* <DEDUP_REMOVED lines=41> */
[----:B------:R-:W-:Y:S01]  /*1e830*/  ISETP.GE.AND P6, PT, R169, 0x1, PT ;  /* 0x00000001a900780c */ /* 0x000fe20003fc6270 */
[--C-:B0-----:R-:W-:Y:S02]  /*1e840*/  IMAD.IADD R167, R167, 0x1, R3.reuse ;  /* 0x00000001a7a77824 */ /* 0x101fe400078e0203 */
[----:B------:R-:W-:-:S10]  /*1e850*/  IMAD.IADD R166, R166, 0x1, R3 ;  /* 0x00000001a6a67824 */ /* 0x000fd400078e0203 */
[----:B------:R-:W-:Y:S05]  /*1e860*/  @!P6 BRA `(.L_x_5132) ;  /* 0x000000000054e947 */ /* 0x000fea0003800000 */
[----:B------:R-:W-:Y:S01]  /*1e870*/  IADD3 R3, -R199, R200, R3 ;  /* 0x000000c8c7037210 */ /* 0x000fe20007ffe103 */
[----:B------:R-:W-:Y:S03]  /*1e880*/  BSSY B1, `(.L_x_5133) ;  /* 0x0000010000017945 */ /* 0x000fe60003800000 */
        /* <DEDUP_REMOVED lines=10> */
.L_x_5134:
[----:B------:R-:W-:-:S05]  /*1e930*/  IMAD.U32 R5, RZ, RZ, UR46 ;  /* 0x0000002eff057e24 */ /* 0x000fca000f8e00ff */
[----:B------:R-:W-:-:S13]  /*1e940*/  ISETP.NE.AND P6, PT, R5, 0x1, PT ;  /* 0x000000010500780c */ /* 0x000fda0003fc5270 */
[----:B------:R-:W0:Y:S02]  /*1e950*/  @P6 LDC.64 R126, c[0x0][0x9e8] ;  /* 0x00027a00ff7e6b82 */ /* 0x000e240000000a00 */
[----:B0-----:R-:W-:-:S05]  /*1e960*/  @P6 IMAD.HI.U32 R126, R3, R126, RZ ;  /* 0x0000007e037e6227 */ /* 0x001fca00078e00ff */
[----:B------:R-:W-:-:S07]  /*1e970*/  @P6 SHF.R.U32.HI R3, RZ, R127, R126 ;  /* 0x0000007fff036219 */ /* 0x000fce000001167e */
.L_x_5135:
[----:B------:R-:W-:Y:S05]  /*1e980*/  BSYNC B1 ;  /* 0x0000000000017941 */ /* 0x000fea0003800000 */
.L_x_5133:
[----:B------:R-:W-:-:S05]  /*1e990*/  IMAD R158, R3, R5, R158 ;  /* 0x00000005039e7224 */ /* 0x000fca00078e029e */
[----:B------:R-:W-:Y:S02]  /*1e9a0*/  VIADDMNMX R167, R158, R5, R167, PT ;  /* 0x000000059ea77246 */ /* 0x000fe400038001a7 */
[----:B------:R-:W-:-:S07]  /*1e9b0*/  VIMNMX R166, R166, R158, !PT ;  /* 0x0000009ea6a67248 */ /* 0x000fce0007fe0100 */
.L_x_5132:
[C---:B------:R-:W-:Y:S01]  /*1e9c0*/  ISETP.GT.AND P1, PT, R166.reuse, 0x1, !P1 ;  /* 0x00000001a600780c */ /* 0x040fe20004f24270 */
[----:B------:R-:W-:Y:S01]  /*1e9d0*/  IMAD.U32 R5, RZ, RZ, UR50 ;  /* 0x00000032ff057e24 */ /* 0x000fe2000f8e00ff */
        /* <DEDUP_REMOVED lines=95> */
[----:B------:R-:W-:Y:S02]  /*1efd0*/  ISETP.GT.AND P1, PT, R166, 0x40, !P1 ;  /* 0x00000040a600780c */ /* 0x000fe40004f24270 */
[----:B------:R-:W-:-:S02]  /*1efe0*/  FSEL R160, R0, -INF , !P5 ;  /* 0xff80000000a07808 */ /* 0x000fc40006800000 */
[----:B------:R-:W-:Y:S02]  /*1eff0*/  ISETP.LT.OR P1, PT, R167, 0x41, P1 ;  /* 0x00000041a700780c */ /* 0x000fe40000f21670 */
[----:B0-----:R-:W-:Y:S02]  /*1f000*/  FMNMX.FTZ R3, R127, R158, !PT ;  /* 0x0000009e7f037209 */ /* 0x001fe40007810000 */
[----:B------:R-:W-:Y:S02]  /*1f010*/  FSEL R145, R145, -INF , !P1 ;  /* 0xff80000091917808 */ /* 0x000fe40004800000 */
[----:B------:R-:W-:Y:S01]  /*1f020*/  LOP3.LUT P1, RZ, R22, 0x80, RZ, 0xc0, !PT ;  /* 0x0000008016ff7812 */ /* 0x000fe2000782c0ff */
[----:B------:R-:W-:-:S03]  /*1f030*/  FMUL.FTZ R158, R3, R5 ;  /* 0x00000005039e7220 */ /* 0x000fc60000410000 */
        /* <DEDUP_REMOVED lines=20> */
[-CC-:B------:R-:W-:Y:S01]  /*1f180*/  FFMA.FTZ R190, R11, R5.reuse, -R158.reuse ;  /* 0x000000050bbe7223 */ /* 0x180fe2000001089e */
[----:B------:R-:W-:Y:S01]  /*1f190*/  FMNMX.FTZ R126, R14, R126, !PT ;  /* 0x0000007e0e7e7209 */ /* 0x000fe20007810000 */
[-CC-:B------:R-:W-:Y:S01]  /*1f1a0*/  FFMA.FTZ R182, R133, R5.reuse, -R158.reuse ;  /* 0x0000000585b67223 */ /* 0x180fe2000001089e */
[----:B------:R-:W-:Y:S01]  /*1f1b0*/  FSEL R157, R157, -INF , !P2 ;  /* 0xff8000009d9d7808 */ /* 0x000fe20005000000 */
[-CC-:B------:R-:W-:Y:S01]  /*1f1c0*/  FFMA.FTZ R176, R137, R5.reuse, -R158.reuse ;  /* 0x0000000589b07223 */ /* 0x180fe2000001089e */
[----:B------:R-:W-:Y:S01]  /*1f1d0*/  FMNMX.FTZ R126, R15, R126, !PT ;  /* 0x0000007e0f7e7209 */ /* 0x000fe20007810000 */
[-CC-:B------:R-:W-:Y:S01]  /*1f1e0*/  FFMA.FTZ R133, R138, R5.reuse, -R158.reuse ;  /* 0x000000058a857223 */ /* 0x180fe2000001089e */
[----:B------:R-:W-:Y:S01]  /*1f1f0*/  FSEL R137, R3, RZ, P1 ;  /* 0x000000ff03897208 */ /* 0x000fe20000800000 */
[-CC-:B------:R-:W-:Y:S01]  /*1f200*/  FFMA.FTZ R188, R168, R5.reuse, -R158.reuse ;  /* 0x00000005a8bc7223 */ /* 0x180fe2000001089e */
[----:B------:R-:W-:Y:S01]  /*1f210*/  FMNMX.FTZ R126, R121, R126, !PT ;  /* 0x0000007e797e7209 */ /* 0x000fe20007810000 */
[-CC-:B------:R-:W-:Y:S01]  /*1f220*/  FFMA.FTZ R127, R163, R5.reuse, -R158.reuse ;  /* 0x00000005a37f7223 */ /* 0x180fe2000001089e */
[-C--:B------:R-:W-:Y:S01]  /*1f230*/  FFMA.FTZ R178, R143, R5.reuse, -R158 ;  /* 0x000000058fb27223 */ /* 0x080fe2000001089e */
[----:B------:R-:W-:Y:S01]  /*1f240*/  FADD.FTZ R137, -R137, R12 ;  /* 0x0000000c89897221 */ /* 0x000fe20000010100 */
[----:B------:R-:W-:Y:S01]  /*1f250*/  FMNMX.FTZ R11, R122, R126, !PT ;  /* 0x0000007e7a0b7209 */ /* 0x000fe20007810000 */
[----:B------:R-:W-:Y:S01]  /*1f260*/  MUFU.EX2 R188, R188 ;  /* 0x000000bc00bc7308 */ /* 0x000fe20000000800 */
[-CC-:B------:R-:W-:Y:S01]  /*1f270*/  FFMA.FTZ R13, R13, R5.reuse, -R158.reuse ;  /* 0x000000050d0d7223 */ /* 0x180fe2000001089e */
[----:B------:R-:W-:Y:S01]  /*1f280*/  FMUL.FTZ R137, R137, R5 ;  /* 0x0000000589897220 */ /* 0x000fe20000410000 */
        /* <DEDUP_REMOVED lines=19> */
[----:B------:R-:W-:Y:S01]  /*1f3c0*/  FFMA.FTZ R170, R159, R5, -R158 ;  /* 0x000000059faa7223 */ /* 0x000fe2000001089e */
[----:B------:R-:W-:Y:S01]  /*1f3d0*/  FMNMX.FTZ R11, R136, R11, !PT ;  /* 0x0000000b880b7209 */ /* 0x000fe20007810000 */
[----:B------:R0:W-:Y:S03]  /*1f3e0*/  MUFU.EX2 R126, R13 ;  /* 0x0000000d007e7308 */ /* 0x0001e60000000800 */
[----:B------:R-:W-:-:S04]  /*1f3f0*/  FMNMX.FTZ R11, R139, R11, !PT ;  /* 0x0000000b8b0b7209 */ /* 0x000fc80007810000 */
[----:B------:R-:W-:Y:S01]  /*1f400*/  FMNMX.FTZ R11, R140, R11, !PT ;  /* 0x0000000b8c0b7209 */ /* 0x000fe20007810000 */
[----:B------:R-:W-:Y:S01]  /*1f410*/  MUFU.EX2 R184, R184 ;  /* 0x000000b800b87308 */ /* 0x000fe20000000800 */
[-CC-:B0-----:R-:W-:Y:S01]  /*1f420*/  FFMA.FTZ R13, R124, R5.reuse, -R158.reuse ;  /* 0x000000057c0d7223 */ /* 0x181fe2000001089e */
[--C-:B------:R-:W-:Y:S01]  /*1f430*/  FFMA.FTZ R124, R153, R5, -R158.reuse ;  /* 0x00000005997c7223 */ /* 0x100fe2000001089e */
[----:B------:R-:W-:Y:S01]  /*1f440*/  FMNMX.FTZ R11, R141, R11, !PT ;  /* 0x0000000b8d0b7209 */ /* 0x000fe20007810000 */
[----:B------:R-:W-:-:S03]  /*1f450*/  FFMA.FTZ R158, R162, R5, -R158 ;  /* 0x00000005a29e7223 */ /* 0x000fc6000001089e */
        /* <DEDUP_REMOVED lines=26> */
[----:B------:R-:W-:Y:S02]  /*1f600*/  FMUL.FTZ R138, R0, R5 ;  /* 0x00000005008a7220 */ /* 0x000fe40000410000 */
[----:B------:R-:W0:Y:S03]  /*1f610*/  MUFU.EX2 R11, R137 ;  /* 0x00000089000b7308 */ /* 0x000e260000000800 */
[----:B------:R-:W-:-:S05]  /*1f620*/  FSEL R138, R138, RZ, P1 ;  /* 0x000000ff8a8a7208 */ /* 0x000fca0000800000 */
        /* <DEDUP_REMOVED lines=8> */
[-C--:B------:R-:W-:Y:S01]  /*1f6b0*/  FFMA.FTZ R14, R128, R5.reuse, -R138 ;  /* 0x00000005800e7223 */ /* 0x080fe2000001088a */
[----:B0-----:R-:W-:Y:S01]  /*1f6c0*/  FFMA.FTZ R8, R11, R8, R188 ;  /* 0x000000080b087223 */ /* 0x001fe200000100bc */
[-CC-:B------:R-:W-:Y:S01]  /*1f6d0*/  FFMA.FTZ R181, R131, R5.reuse, -R138.reuse ;  /* 0x0000000583b57223 */ /* 0x180fe2000001088a */
[-CC-:B------:R-:W-:Y:S01]  /*1f6e0*/  FFMA.FTZ R10, R132, R5.reuse, -R138.reuse ;  /* 0x00000005840a7223 */ /* 0x180fe2000001088a */
[-C--:B------:R-:W-:Y:S01]  /*1f6f0*/  FFMA.FTZ R183, R135, R5.reuse, -R138 ;  /* 0x0000000587b77223 */ /* 0x080fe2000001088a */
[----:B------:R-:W-:Y:S01]  /*1f700*/  MUFU.EX2 R189, R189 ;  /* 0x000000bd00bd7308 */ /* 0x000fe20000000800 */
[----:B-1----:R-:W-:Y:S01]  /*1f710*/  FSEL R6, R0, RZ, P1 ;  /* 0x000000ff00067208 */ /* 0x002fe20000800000 */
[----:B------:R-:W-:Y:S01]  /*1f720*/  FADD.FTZ R8, R127, R8 ;  /* 0x000000087f087221 */ /* 0x000fe20000010000 */
[-CC-:B------:R-:W-:Y:S01]  /*1f730*/  FFMA.FTZ R131, R136, R5.reuse, -R138.reuse ;  /* 0x0000000588837223 */ /* 0x180fe2000001088a */
[-CC-:B------:R-:W-:Y:S01]  /*1f740*/  FFMA.FTZ R177, R139, R5.reuse, -R138.reuse ;  /* 0x000000058bb17223 */ /* 0x180fe2000001088a */
[-C--:B------:R-:W-:Y:S01]  /*1f750*/  FFMA.FTZ R128, R140, R5.reuse, -R138 ;  /* 0x000000058c807223 */ /* 0x080fe2000001088a */
[----:B------:R-:W-:Y:S01]  /*1f760*/  FADD.FTZ R6, -R6, R9 ;  /* 0x0000000906067221 */ /* 0x000fe20000010100 */
[----:B------:R-:W-:Y:S01]  /*1f770*/  FADD.FTZ R8, R190, R8 ;  /* 0x00000008be087221 */ /* 0x000fe20000010000 */
[----:B------:R-:W-:Y:S01]  /*1f780*/  MUFU.EX2 R143, R143 ;  /* 0x0000008f008f7308 */ /* 0x000fe20000000800 */
[-C--:B------:R-:W-:Y:S01]  /*1f790*/  FFMA.FTZ R179, R141, R5.reuse, -R138 ;  /* 0x000000058db37223 */ /* 0x080fe2000001088a */
[-C--:B------:R-:W-:Y:S01]  /*1f7a0*/  FMUL.FTZ R6, R6, R5.reuse ;  /* 0x0000000506067220 */ /* 0x080fe20000410000 */
[----:B------:R-:W-:Y:S01]  /*1f7b0*/  FADD.FTZ R8, R126, R8 ;  /* 0x000000087e087221 */ /* 0x000fe20000010000 */
[-CC-:B------:R-:W-:Y:S01]  /*1f7c0*/  FFMA.FTZ R125, R142, R5.reuse, -R138.reuse ;  /* 0x000000058e7d7223 */ /* 0x180fe2000001088a */
[-CC-:B------:R-:W-:Y:S01]  /*1f7d0*/  FFMA.FTZ R173, R145, R5.reuse, -R138.reuse ;  /* 0x0000000591ad7223 */ /* 0x180fe2000001088a */
[-C--:B------:R-:W-:Y:S01]  /*1f7e0*/  FFMA.FTZ R122, R146, R5.reuse, -R138 ;  /* 0x00000005927a7223 */ /* 0x080fe2000001088a */
[----:B------:R-:W-:Y:S01]  /*1f7f0*/  FADD.FTZ R8, R184, R8 ;  /* 0x00000008b8087221 */ /* 0x000fe20000010000 */
[----:B------:R-:W0:Y:S01]  /*1f800*/  MUFU.EX2 R6, R6 ;  /* 0x0000000600067308 */ /* 0x000e220000000800 */
[-CC-:B------:R-:W-:Y:S01]  /*1f810*/  FFMA.FTZ R175, R149, R5.reuse, -R138.reuse ;  /* 0x0000000595af7223 */ /* 0x180fe2000001088a */
[-C--:B------:R-:W-:Y:S01]  /*1f820*/  FFMA.FTZ R121, R150, R5.reuse, -R138 ;  /* 0x0000000596797223 */ /* 0x080fe2000001088a */
[----:B------:R-:W-:Y:S01]  /*1f830*/  FADD.FTZ R8, R21, R8 ;  /* 0x0000000815087221 */ /* 0x000fe20000010000 */
[-CC-:B------:R-:W-:Y:S01]  /*1f840*/  FFMA.FTZ R169, R154, R5.reuse, -R138.reuse ;  /* 0x000000059aa97223 */ /* 0x180fe2000001088a */
[-CC-:B------:R-:W-:Y:S01]  /*1f850*/  FFMA.FTZ R9, R152, R5.reuse, -R138.reuse ;  /* 0x0000000598097223 */ /* 0x180fe2000001088a */
[-C--:B------:R-:W-:Y:S01]  /*1f860*/  FFMA.FTZ R171, R160, R5.reuse, -R138 ;  /* 0x00000005a0ab7223 */ /* 0x080fe2000001088a */
[----:B------:R-:W-:Y:S01]  /*1f870*/  FADD.FTZ R8, R186, R8 ;  /* 0x00000008ba087221 */ /* 0x000fe20000010000 */
[----:B------:R-:W1:Y:S01]  /*1f880*/  MUFU.EX2 R191, R191 ;  /* 0x000000bf00bf7308 */ /* 0x000e620000000800 */
[----:B------:R-:W-:-:S02]  /*1f890*/  FFMA.FTZ R132, R157, R5, -R138 ;  /* 0x000000059d847223 */ /* 0x000fc4000001088a */
[----:B------:R-:W-:-:S04]  /*1f8a0*/  FADD.FTZ R8, R13, R8 ;  /* 0x000000080d087221 */ /* 0x000fc80000010000 */
[----:B------:R-:W-:Y:S01]  /*1f8b0*/  FADD.FTZ R8, R180, R8 ;  /* 0x00000008b4087221 */ /* 0x000fe20000010000 */
[----:B------:R-:W2:Y:S01]  /*1f8c0*/  MUFU.EX2 R185, R185 ;  /* 0x000000b900b97308 */ /* 0x000ea20000000800 */
[----:B0-----:R-:W-:Y:S02]  /*1f8d0*/  FFMA.FTZ R7, R6, R7, R189 ;  /* 0x0000000706077223 */ /* 0x001fe400000100bd */
[----:B------:R-:W-:Y:S02]  /*1f8e0*/  FADD.FTZ R8, R120, R8 ;  /* 0x0000000878087221 */ /* 0x000fe40000010000 */
[----:B------:R-:W-:Y:S02]  /*1f8f0*/  FADD.FTZ R7, R143, R7 ;  /* 0x000000078f077221 */ /* 0x000fe40000010000 */
[----:B------:R-:W-:Y:S01]  /*1f900*/  FADD.FTZ R8, R182, R8 ;  /* 0x00000008b6087221 */ /* 0x000fe20000010000 */
[----:B------:R-:W0:Y:S01]  /*1f910*/  MUFU.EX2 R15, R15 ;  /* 0x0000000f000f7308 */ /* 0x000e220000000800 */
[----:B-1----:R-:W-:-:S02]  /*1f920*/  FADD.FTZ R7, R191, R7 ;  /* 0x00000007bf077221 */ /* 0x002fc40000010000 */
[----:B------:R-:W-:Y:S02]  /*1f930*/  FADD.FTZ R8, R134, R8 ;  /* 0x0000000886087221 */ /* 0x000fe40000010000 */
[----:B------:R-:W-:Y:S02]  /*1f940*/  FADD.FTZ R7, R137, R7 ;  /* 0x0000000789077221 */ /* 0x000fe40000010000 */
[----:B------:R-:W-:Y:S01]  /*1f950*/  FADD.FTZ R8, R176, R8 ;  /* 0x00000008b0087221 */ /* 0x000fe20000010000 */
[----:B------:R-:W1:Y:S01]  /*1f960*/  MUFU.EX2 R187, R187 ;  /* 0x000000bb00bb7308 */ /* 0x000e620000000800 */
[----:B--2---:R-:W-:Y:S02]  /*1f970*/  FADD.FTZ R7, R185, R7 ;  /* 0x00000007b9077221 */ /* 0x004fe40000010000 */
[----:B------:R-:W-:-:S04]  /*1f980*/  FADD.FTZ R8, R133, R8 ;  /* 0x0000000885087221 */ /* 0x000fc80000010000 */
[----:B------:R-:W-:Y:S01]  /*1f990*/  FADD.FTZ R8, R178, R8 ;  /* 0x00000008b2087221 */ /* 0x000fe20000010000 */
[----:B------:R-:W2:Y:S01]  /*1f9a0*/  MUFU.EX2 R14, R14 ;  /* 0x0000000e000e7308 */ /* 0x000ea20000000800 */
[----:B0-----:R-:W-:Y:S02]  /*1f9b0*/  FADD.FTZ R7, R15, R7 ;  /* 0x000000070f077221 */ /* 0x001fe40000010000 */
[----:B------:R-:W-:-:S04]  /*1f9c0*/  FADD.FTZ R8, R130, R8 ;  /* 0x0000000882087221 */ /* 0x000fc80000010000 */
[----:B------:R-:W-:Y:S01]  /*1f9d0*/  FADD.FTZ R8, R172, R8 ;  /* 0x00000008ac087221 */ /* 0x000fe20000010000 */
        /* <DEDUP_REMOVED lines=46> */
[----:B0-----:R-:W-:-:S03]  /*1fcc0*/  FADD.FTZ R8, R12, R7 ;  /* 0x000000070c087221 */ /* 0x001fc60000010000 */
[----:B-1----:R-:W-:Y:S01]  /*1fcd0*/  FADD.FTZ R7, R132, R135 ;  /* 0x0000008784077221 */ /* 0x002fe20000010000 */
[----:B------:R-:W-:Y:S06]  /*1fce0*/  @!P0 BRA `(.L_x_5136) ;  /* 0x0000000000048947 */ /* 0x000fec0003800000 */
[----:B------:R-:W-:Y:S01]  /*1fcf0*/  BPT.TRAP 0x1 ;  /* 0x000000040000795c */ /* 0x000fe20000300000 */
.L_x_5136:
[----:B------:R-:W2:Y:S01]  /*1fd00*/  LDL R135, [R1+0x3c] ;  /* 0x00003c0001877983 */ /* 0x000ea20000100800 */
[----:B------:R-:W-:Y:S01]  /*1fd10*/  VIADD R20, R20, 0x30860 ;  /* 0x0003086014147836 */ /* 0x000fe20000000000 */
[----:B------:R-:W-:Y:S02]  /*1fd20*/  F2FP.F16.F32.PACK_AB R186, R13, R186 ;  /* 0x000000ba0dba723e */ /* 0x000fe400000000ff */
[----:B------:R-:W-:Y:S01]  /*1fd30*/  F2FP.F16.F32.PACK_AB R181, R10, R181 ;  /* 0x000000b50ab5723e */ /* 0x000fe200000000ff */
[----:B------:R-:W-:Y:S01]  /*1fd40*/  IMAD.MOV.U32 R10, RZ, RZ, R198 ;  /* 0x000000ffff0a7224 */ /* 0x000fe200078e00c6 */
        /* <DEDUP_REMOVED lines=26> */
[----:B------:R-:W-:Y:S02]  /*1fef0*/  MOV R13, R193 ;  /* 0x000000c1000d7202 */ /* 0x000fe40000000f00 */
[C---:B--2---:R-:W-:Y:S02]  /*1ff00*/  ISETP.GT.AND P1, PT, R4.reuse, R135, PT ;  /* 0x000000870400720c */ /* 0x044fe40003f24270 */
[----:B------:R-:W-:-:S11]  /*1ff10*/  IADD3 R4, R4, -0x1, RZ ;  /* 0xffffffff04047810 */ /* 0x000fd60007ffe0ff */
[----:B0-----:R-:W-:Y:S05]  /*1ff20*/  @P1 BRA `(.L_x_5137) ;  /* 0xffffffc400001947 */ /* 0x001fea000383ffff */
.L_x_5116:
[----:B------:R-:W-:Y:S05]  /*1ff30*/  BSYNC B0 ;  /* 0x0000000000007941 */ /* 0x000fea0003800000 */
.L_x_5115:
        /* <DEDUP_REMOVED lines=99> */
.L_x_5138:
[----:B------:R-:W-:Y:S01]  /*20570*/  IMAD R9, R193, 0x8, R2 ;  /* 0x00000008c1097824 */ /* 0x000fe200078e0202 */
[----:B------:R-:W-:-:S04]  /*20580*/  SHF.L.U32 R4, R198, 0x1f, RZ ;  /* 0x0000001fc6047819 */ /* 0x000fc800000006ff */
[----:B------:R0:W1:Y:S01]  /*20590*/  SYNCS.PHASECHK.TRANS64.TRYWAIT P1, [R9+URZ+0x30850], R4 ;  /* 0x03085004090075a7 */ /* 0x000062000802017f */
[----:B------:R-:W-:Y:S05]  /*205a0*/  @!P0 BRA `(.L_x_5139) ;  /* 0x0000000000048947 */ /* 0x000fea0003800000 */
[----:B------:R-:W-:Y:S01]  /*205b0*/  BPT.TRAP 0x1 ;  /* 0x000000040000795c */ /* 0x000fe20000300000 */
.L_x_5139:
        /* <DEDUP_REMOVED lines=9> */
.L_x_5141:
[----:B------:R-:W-:Y:S05]  /*20650*/  BSYNC B0 ;  /* 0x0000000000007941 */ /* 0x000fea0003800000 */
.L_x_5140:
[----:B------:R-:W-:Y:S01]  /*20660*/  IMAD.MOV.U32 R10, RZ, RZ, R2 ;  /* 0x000000ffff0a7224 */ /* 0x000fe200078e0002 */
[----:B------:R-:W-:Y:S01]  /*20670*/  MOV R11, 0x40000040 ;  /* 0x40000040000b7802 */ /* 0x000fe20000000f00 */
[----:B------:R-:W-:Y:S01]  /*20680*/  WARPGROUP.ARRIVE ;  /* 0x00000000000079c5 */ /* 0x000fe20000000000 */
[----:B------:R-:W-:Y:S02]  /*20690*/  IMAD.MOV.U32 R6, RZ, RZ, -0x800000 ;  /* 0xff800000ff067424 */ /* 0x000fe400078e00ff */
[----:B------:R-:W-:Y:S01]  /*206a0*/  R2UR UR6, R10 ;  /* 0x000000000a0672ca */ /* 0x000fe200000e0000 */
[----:B------:R-:W-:Y:S01]  /*206b0*/  VIADD R10, R2, 0x80 ;  /* 0x00000080020a7836 */ /* 0x000fe20000000000 */
[----:B------:R-:W-:Y:S01]  /*206c0*/  R2UR UR7, R11 ;  /* 0x000000000b0772ca */ /* 0x000fe200000e0000 */
[----:B------:R-:W-:-:S12]  /*206d0*/  IMAD.MOV.U32 R11, RZ, RZ, 0x40000040 ;  /* 0x40000040ff0b7424 */ /* 0x000fd800078e00ff */
        /* <DEDUP_REMOVED lines=26> */
[----:B------:R-:W0:Y:S02]  /*20880*/  SHFL.BFLY PT, R2, R7, 0x2, 0x1f ;  /* 0x0c401f0007027f89 */ /* 0x000e2400000e0000 */
[----:B01----:R-:W-:Y:S01]  /*20890*/  FADD.FTZ R4, R2, R7 ;  /* 0x0000000702047221 */ /* 0x003fe20000010000 */
[----:B------:R-:W-:-:S04]  /*208a0*/  IMAD.MOV.U32 R7, RZ, RZ, RZ ;  /* 0x000000ffff077224 */ /* 0x000fc800078e00ff */
[----:B------:R-:W0:Y:S02]  /*208b0*/  SHFL.BFLY PT, R13, R4, 0x1, 0x1f ;  /* 0x0c201f00040d7f89 */ /* 0x000e2400000e0000 */
[----:B0-----:R-:W-:Y:S01]  /*208c0*/  FADD.FTZ R13, R4, R13 ;  /* 0x0000000d040d7221 */ /* 0x001fe20000010000 */
[----:B------:R-:W-:-:S04]  /*208d0*/  IMAD.MOV.U32 R4, RZ, RZ, -0x800000 ;  /* 0xff800000ff047424 */ /* 0x000fc800078e00ff */
[----:B------:R-:W-:-:S13]  /*208e0*/  FSETP.NE.FTZ.AND P2, PT, R13, RZ, PT ;  /* 0x000000ff0d00720b */ /* 0x000fda0003f55000 */
[----:B------:R-:W0:Y:S01]  /*208f0*/  @P2 MUFU.LG2 R12, R13 ;  /* 0x0000000d000c2308 */ /* 0x000e220000000c00 */
[----:B------:R-:W-:Y:S01]  /*20900*/  @P2 FMUL.FTZ R20, R5, 0.69314718246459960938 ;  /* 0x3f31721805142820 */ /* 0x000fe20000410000 */
[----:B------:R-:W-:Y:S02]  /*20910*/  WARPGROUP.DEPBAR.LE gsb0, 0x0 ;  /* 0x00008000000079c5 */ /* 0x000fe40000010000 */
[----:B------:R-:W-:-:S06]  /*20920*/  WARPGROUP.ARRIVE ;  /* 0x00000000000079c5 */ /* 0x000fcc0000000000 */
[----:B------:R-:W-:Y:S01]  /*20930*/  HGMMA.64x192x16.F32 R24, R172, gdesc[UR4].tnspB, R24, gsb0 ;  /* 0x42e00004ac187df0 */ /* 0x000fe20008000818 */
[----:B------:R-:W-:Y:S02]  /*20940*/  R2UR UR6, R10 ;  /* 0x000000000a0672ca */ /* 0x000fe400000e0000 */
[----:B------:R-:W-:Y:S02]  /*20950*/  R2UR UR7, R11 ;  /* 0x000000000b0772ca */ /* 0x000fe400000e0000 */
[----:B------:R-:W1:Y:S02]  /*20960*/  SHFL.BFLY PT, R11, R8, 0x2, 0x1f ;  /* 0x0c401f00080b7f89 */ /* 0x000e6400000e0000 */
[----:B-1----:R-:W-:-:S05]  /*20970*/  FADD.FTZ R11, R11, R8 ;  /* 0x000000080b0b7221 */ /* 0x002fca0000010000 */
[----:B------:R-:W1:Y:S02]  /*20980*/  SHFL.BFLY PT, R2, R11, 0x1, 0x1f ;  /* 0x0c201f000b027f89 */ /* 0x000e6400000e0000 */
[----:B-1----:R-:W-:Y:S01]  /*20990*/  FADD.FTZ R14, R11, R2 ;  /* 0x000000020b0e7221 */ /* 0x002fe20000010000 */
[----:B------:R-:W-:Y:S01]  /*209a0*/  MOV R2, RZ ;  /* 0x000000ff00027202 */ /* 0x000fe20000000f00 */
[----:B0-----:R-:W-:-:S03]  /*209b0*/  @P2 FMUL.FTZ R11, R12, 0.69314718246459960938 ;  /* 0x3f3172180c0b2820 */ /* 0x001fc60000410000 */
[----:B------:R-:W-:Y:S01]  /*209c0*/  FSETP.NE.FTZ.AND P1, PT, R14, RZ, PT ;  /* 0x000000ff0e00720b */ /* 0x000fe20003f35000 */
[----:B------:R-:W-:Y:S01]  /*209d0*/  @P2 FFMA.FTZ R4, R20, R0, R11 ;  /* 0x0000000014042223 */ /* 0x000fe2000001000b */
[----:B------:R-:W-:Y:S11]  /*209e0*/  @P2 MUFU.RCP R2, R13 ;  /* 0x0000000d00022308 */ /* 0x000ff60000001000 */
[----:B------:R-:W0:Y:S01]  /*209f0*/  @P1 MUFU.LG2 R10, R14 ;  /* 0x0000000e000a1308 */ /* 0x000e220000000c00 */
[----:B------:R-:W-:-:S07]  /*20a00*/  @P1 FMUL.FTZ R8, R5, 0.69314718246459960938 ;  /* 0x3f31721805081820 */ /* 0x000fce0000410000 */
        /* <DEDUP_REMOVED lines=9> */
.L_x_5143:
[----:B------:R-:W2:Y:S01]  /*20aa0*/  LDL.LU R10, [R1+0x58] ;  /* 0x00005800010a7983 */ /* 0x000ea20000300800 */
[----:B------:R-:W-:Y:S01]  /*20ab0*/  VIADD R0, R9, 0x30860 ;  /* 0x0003086009007836 */ /* 0x000fe20000000000 */
[----:B------:R-:W-:Y:S01]  /*20ac0*/  IADD3 R193, R193, 0x1, RZ ;  /* 0x00000001c1c17810 */ /* 0x000fe20007ffe0ff */
[-C--:B------:R-:W-:Y:S01]  /*20ad0*/  FMUL.FTZ R125, R83, R2.reuse ;  /* 0x00000002537d7220 */ /* 0x080fe20000410000 */
        /* <DEDUP_REMOVED lines=104> */
.L_x_4995:
[----:B------:R-:W0:Y:S08]  /*21160*/  S2UR UR4, SR_CgaCtaId ;  /* 0x00000000000479c3 */ /* 0x000e300000008800 */
[----:B------:R-:W-:Y:S01]  /*21170*/  BAR.SYNC.DEFER_BLOCKING 0x5, 0x180 ;  /* 0x0146000000007b1d */ /* 0x000fe20000010000 */
[----:B------:R-:W-:-:S05]  /*21180*/  MOV R2, 0x400 ;  /* 0x0000040000027802 */ /* 0x000fca0000000f00 */
[----:B------:R-:W-:Y:S01]  /*21190*/  BSSY B0, `(.L_x_5144) ;  /* 0x0000272000007945 */ /* 0x000fe20003800000 */
[----:B0-----:R-:W-:-:S05]  /*211a0*/  IMAD.U32 R203, RZ, RZ, UR4 ;  /* 0x00000004ffcb7e24 */ /* 0x001fca000f8e00ff */
[----:B------:R-:W-:-:S05]  /*211b0*/  LEA R2, R203, R2, 0x18 ;  /* 0x00000002cb027211 */ /* 0x000fca00078ec0ff */
[----:B------:R0:W1:Y:S01]  /*211c0*/  LDS.128 R28, [R2+0x308d0] ;  /* 0x0308d000021c7984 */ /* 0x0000620000000c00 */
[----:B------:R-:W-:Y:S06]  /*211d0*/  BAR.ARV 0x4, 0x180 ;  /* 0x0106000000007b1d */ /* 0x000fec0000002000 */
[----:B------:R-:W-:Y:S05]  /*211e0*/  @P0 BRA `(.L_x_5145) ;  /* 0x0000001800900947 */ /* 0x000fea0003800000 */
[----:B------:R-:W2:Y:S01]  /*211f0*/  LDL R10, [R1+0x88] ;  /* 0x00008800010a7983 */ /* 0x000ea20000100800 */
[----:B------:R-:W-:-:S03]  /*21200*/  ULDC.64 UR4, c[0x0][0xc00] ;  /* 0x0003000000047ab9 */ /* 0x000fc60000000a00 */
[----:B------:R-:W3:Y:S01]  /*21210*/  LDL R102, [R1+0x54] ;  /* 0x0000540001667983 */ /* 0x000ee20000100800 */
[----:B------:R-:W4:Y:S01]  /*21220*/  S2R R9, SR_SWINHI ;  /* 0x0000000000097919 */ /* 0x000f220000002f00 */
[----:B------:R-:W-:Y:S02]  /*21230*/  F2FP.F16.F32.PACK_AB R24, R25, R24 ;  /* 0x000000181918723e */ /* 0x000fe400000000ff */
[----:B------:R-:W-:Y:S01]  /*21240*/  F2FP.F16.F32.PACK_AB R25, R139, R26 ;  /* 0x0000001a8b19723e */ /* 0x000fe200000000ff */
[----:B------:R-:W3:Y:S01]  /*21250*/  LDL R94, [R1+0x50] ;  /* 0x00005000015e7983 */ /* 0x000ee20000100800 */
[----:B------:R-:W-:Y:S02]  /*21260*/  F2FP.F16.F32.PACK_AB R26, R3, R0 ;  /* 0x00000000031a723e */ /* 0x000fe400000000ff */
[----:B------:R-:W-:Y:S02]  /*21270*/  MOV R12, R2 ;  /* 0x00000002000c7202 */ /* 0x000fe40000000f00 */
[----:B----4-:R-:W-:-:S02]  /*21280*/  MOV R13, R9 ;  /* 0x00000009000d7202 */ /* 0x010fc40000000f00 */
        /* <DEDUP_REMOVED lines=37> */
[----:B--2---:R-:W-:-:S03]  /*214e0*/  IMAD.WIDE R74, R10, 0x2, R12 ;  /* 0x000000020a4a7825 */ /* 0x004fc600078e020c */
[C---:B------:R-:W-:Y:S02]  /*214f0*/  IADD3 R111, P2, R74.reuse, 0x20, RZ ;  /* 0x000000204a6f7810 */ /* 0x040fe40007f5e0ff */
[C---:B------:R-:W-:Y:S02]  /*21500*/  IADD3 R147, P0, R74.reuse, 0x4020, RZ ;  /* 0x000040204a937810 */ /* 0x040fe40007f1e0ff */
[C---:B------:R-:W-:Y:S02]  /*21510*/  IADD3 R141, P1, R74.reuse, 0x40, RZ ;  /* 0x000000404a8d7810 */ /* 0x040fe40007f3e0ff */
[C---:B------:R-:W-:Y:S02]  /*21520*/  IADD3 R145, P5, R74.reuse, 0x4000, RZ ;  /* 0x000040004a917810 */ /* 0x040fe40007fbe0ff */
[----:B------:R-:W-:Y:S02]  /*21530*/  LOP3.LUT R10, R111, 0x380, RZ, 0xc0, !PT ;  /* 0x000003806f0a7812 */ /* 0x000fe400078ec0ff */
[C---:B------:R-:W-:Y:S01]  /*21540*/  LOP3.LUT R9, R74.reuse, 0x380, RZ, 0xc0, !PT ;  /* 0x000003804a097812 */ /* 0x040fe200078ec0ff */
[--C-:B------:R-:W-:Y:S01]  /*21550*/  IMAD.X R47, RZ, RZ, R75.reuse, P0 ;  /* 0x000000ffff2f7224 */ /* 0x100fe200000e064b */
[C---:B------:R-:W-:Y:S01]  /*21560*/  IADD3 R143, P6, R74.reuse, 0x60, RZ ;  /* 0x000000604a8f7810 */ /* 0x040fe20007fde0ff */
[--C-:B------:R-:W-:Y:S01]  /*21570*/  IMAD.X R11, RZ, RZ, R75.reuse, P2 ;  /* 0x000000ffff0b7224 */ /* 0x100fe200010e064b */
[----:B------:R-:W-:Y:S01]  /*21580*/  IADD3 R151, P3, R74, 0x4060, RZ ;  /* 0x000040604a977810 */ /* 0x000fe20007f7e0ff */
[----:B------:R-:W-:Y:S01]  /*21590*/  IMAD.X R39, RZ, RZ, R75, P5 ;  /* 0x000000ffff277224 */ /* 0x000fe200028e064b */
[----:B------:R-:W-:-:S02]  /*215a0*/  IADD3.X R15, RZ, R75, RZ, P1, !PT ;  /* 0x0000004bff0f7210 */ /* 0x000fc40000ffe4ff */
[----:B-1----:R-:W-:Y:S02]  /*215b0*/  IADD3 R28, P1, R74, 0x8020, RZ ;  /* 0x000080204a1c7810 */ /* 0x002fe40007f3e0ff */
[----:B------:R-:W-:Y:S02]  /*215c0*/  SHF.R.U64 R10, R10, 0x3, RZ ;  /* 0x000000030a0a7819 */ /* 0x000fe400000012ff */
[----:B------:R-:W-:Y:S02]  /*215d0*/  ISETP.NE.U32.AND P0, PT, RZ, UR4, PT ;  /* 0x00000004ff007c0c */ /* 0x000fe4000bf05070 */
[C---:B------:R-:W-:Y:S02]  /*215e0*/  IADD3 R153, P2, R74.reuse, 0x8000, RZ ;  /* 0x000080004a997810 */ /* 0x040fe40007f5e0ff */
[C---:B------:R-:W-:Y:S02]  /*215f0*/  IADD3 R72, P5, R74.reuse, 0x8060, RZ ;  /* 0x000080604a487810 */ /* 0x040fe40007fbe0ff */
[----:B------:R-:W-:Y:S01]  /*21600*/  SHF.R.U64 R9, R9, 0x3, RZ ;  /* 0x0000000309097819 */ /* 0x000fe200000012ff */
[----:B------:R-:W-:Y:S01]  /*21610*/  IMAD.X R21, RZ, RZ, R75, P6 ;  /* 0x000000ffff157224 */ /* 0x000fe200030e064b */
[----:B------:R-:W-:-:S02]  /*21620*/  IADD3 R149, P4, R74, 0x4040, RZ ;  /* 0x000040404a957810 */ /* 0x000fc40007f9e0ff */
[----:B------:R-:W-:Y:S02]  /*21630*/  LOP3.LUT R14, R141, 0x380, RZ, 0xc0, !PT ;  /* 0x000003808d0e7812 */ /* 0x000fe400078ec0ff */
[----:B------:R-:W-:Y:S02]  /*21640*/  LOP3.LUT R20, R143, 0x380, RZ, 0xc0, !PT ;  /* 0x000003808f147812 */ /* 0x000fe400078ec0ff */
[----:B------:R-:W-:Y:S02]  /*21650*/  LOP3.LUT R58, R151, 0x380, RZ, 0xc0, !PT ;  /* 0x00000380973a7812 */ /* 0x000fe400078ec0ff */
[----:B------:R-:W-:Y:S02]  /*21660*/  IADD3 R70, P6, R74, 0x8040, RZ ;  /* 0x000080404a467810 */ /* 0x000fe40007fde0ff */
[----:B------:R-:W-:Y:S02]  /*21670*/  LOP3.LUT R38, R145, 0x380, RZ, 0xc0, !PT ;  /* 0x0000038091267812 */ /* 0x000fe400078ec0ff */
[----:B------:R-:W-:-:S02]  /*21680*/  LOP3.LUT R10, R10, R111, RZ, 0x3c, !PT ;  /* 0x0000006f0a0a7212 */ /* 0x000fc400078e3cff */
[----:B------:R-:W-:Y:S02]  /*21690*/  LOP3.LUT R66, R28, 0x380, RZ, 0xc0, !PT ;  /* 0x000003801c427812 */ /* 0x000fe400078ec0ff */
[----:B------:R-:W-:Y:S01]  /*216a0*/  ISETP.NE.AND.EX P0, PT, RZ, UR5, PT, P0 ;  /* 0x00000005ff007c0c */ /* 0x000fe2000bf05300 */
[----:B------:R-:W-:Y:S01]  /*216b0*/  ULDC.64 UR4, c[0x0][0xc08] ;  /* 0x0003020000047ab9 */ /* 0x000fe20000000a00 */
[----:B------:R-:W-:Y:S01]  /*216c0*/  LOP3.LUT R74, R9, R74, RZ, 0x3c, !PT ;  /* 0x0000004a094a7212 */ /* 0x000fe200078e3cff */
[----:B------:R-:W-:Y:S01]  /*216d0*/  IMAD.X R63, RZ, RZ, R75, P2 ;  /* 0x000000ffff3f7224 */ /* 0x000fe200010e064b */
[----:B------:R-:W-:Y:S02]  /*216e0*/  LOP3.LUT R46, R147, 0x380, RZ, 0xc0, !PT ;  /* 0x00000380932e7812 */ /* 0x000fe400078ec0ff */
[----:B------:R-:W-:Y:S02]  /*216f0*/  LOP3.LUT R111, R72, 0x380, RZ, 0xc0, !PT ;  /* 0x00000380486f7812 */ /* 0x000fe400078ec0ff */
[----:B------:R-:W-:-:S02]  /*21700*/  SHF.R.U64 R14, R14, 0x3, RZ ;  /* 0x000000030e0e7819 */ /* 0x000fc400000012ff */
[----:B------:R-:W-:Y:S02]  /*21710*/  LOP3.LUT R54, R149, 0x380, RZ, 0xc0, !PT ;  /* 0x0000038095367812 */ /* 0x000fe400078ec0ff */
[----:B------:R-:W-:Y:S02]  /*21720*/  SHF.R.U64 R20, R20, 0x3, RZ ;  /* 0x0000000314147819 */ /* 0x000fe400000012ff */
[----:B------:R-:W-:Y:S02]  /*21730*/  SHF.R.U64 R58, R58, 0x3, RZ ;  /* 0x000000033a3a7819 */ /* 0x000fe400000012ff */
[----:B------:R-:W-:Y:S01]  /*21740*/  ISETP.NE.U32.AND P2, PT, RZ, UR4, PT ;  /* 0x00000004ff007c0c */ /* 0x000fe2000bf45070 */
[--C-:B------:R-:W-:Y:S01]  /*21750*/  IMAD.X R59, RZ, RZ, R75.reuse, P3 ;  /* 0x000000ffff3b7224 */ /* 0x100fe200018e064b */
[----:B------:R-:W-:Y:S01]  /*21760*/  SHF.R.U64 R38, R38, 0x3, RZ ;  /* 0x0000000326267819 */ /* 0x000fe200000012ff */
[--C-:B------:R-:W-:Y:S01]  /*21770*/  IMAD.X R67, RZ, RZ, R75.reuse, P1 ;  /* 0x000000ffff437224 */ /* 0x100fe200008e064b */
[----:B------:R-:W-:Y:S01]  /*21780*/  LOP3.LUT R62, R153, 0x380, RZ, 0xc0, !PT ;  /* 0x00000380993e7812 */ /* 0x000fe200078ec0ff */
[----:B------:R-:W-:Y:S01]  /*21790*/  IMAD.X R9, RZ, RZ, R75, P5 ;  /* 0x000000ffff097224 */ /* 0x000fe200028e064b */
[----:B------:R-:W-:-:S02]  /*217a0*/  SHF.R.U64 R3, R66, 0x3, RZ ;  /* 0x0000000342037819 */ /* 0x000fc400000012ff */
[-C--:B------:R-:W-:Y:S02]  /*217b0*/  IADD3.X R55, RZ, R75.reuse, RZ, P4, !PT ;  /* 0x0000004bff377210 */ /* 0x080fe400027fe4ff */
[-C--:B------:R-:W-:Y:S02]  /*217c0*/  IADD3.X R71, RZ, R75.reuse, RZ, P6, !PT ;  /* 0x0000004bff477210 */ /* 0x080fe400037fe4ff */
[----:B------:R-:W-:Y:S02]  /*217d0*/  SHF.R.U64 R46, R46, 0x3, RZ ;  /* 0x000000032e2e7819 */ /* 0x000fe400000012ff */
[----:B------:R-:W-:Y:S01]  /*217e0*/  MOV R74, R74 ;  /* 0x0000004a004a7202 */ /* 0x000fe20000000f00 */
[----:B------:R-:W-:Y:S01]  /*217f0*/  BAR.SYNC.DEFER_BLOCKING 0x1, 0x100 ;  /* 0x0044000000007b1d */ /* 0x000fe20000010000 */
[----:B------:R-:W-:Y:S02]  /*21800*/  SHF.R.U64 R111, R111, 0x3, RZ ;  /* 0x000000036f6f7819 */ /* 0x000fe400000012ff */
[----:B------:R-:W-:-:S02]  /*21810*/  LOP3.LUT R14, R14, R141, RZ, 0x3c, !PT ;  /* 0x0000008d0e0e7212 */ /* 0x000fc400078e3cff */
[----:B------:R-:W-:Y:S02]  /*21820*/  SHF.R.U64 R54, R54, 0x3, RZ ;  /* 0x0000000336367819 */ /* 0x000fe400000012ff */
[----:B------:R-:W-:Y:S02]  /*21830*/  LOP3.LUT R75, R70, 0x380, RZ, 0xc0, !PT ;  /* 0x00000380464b7812 */ /* 0x000fe400078ec0ff */
[----:B------:R-:W-:Y:S02]  /*21840*/  LOP3.LUT R20, R20, R143, RZ, 0x3c, !PT ;  /* 0x0000008f14147212 */ /* 0x000fe400078e3cff */
[----:B------:R-:W-:Y:S02]  /*21850*/  LOP3.LUT R58, R58, R151, RZ, 0x3c, !PT ;  /* 0x000000973a3a7212 */ /* 0x000fe400078e3cff */
[----:B------:R-:W-:Y:S02]  /*21860*/  ISETP.NE.AND.EX P2, PT, RZ, UR5, PT, P2 ;  /* 0x00000005ff007c0c */ /* 0x000fe4000bf45320 */
[----:B------:R-:W-:-:S02]  /*21870*/  LOP3.LUT R38, R38, R145, RZ, 0x3c, !PT ;  /* 0x0000009126267212 */ /* 0x000fc400078e3cff */
[----:B------:R-:W-:Y:S02]  /*21880*/  SHF.R.U64 R62, R62, 0x3, RZ ;  /* 0x000000033e3e7819 */ /* 0x000fe400000012ff */
[----:B------:R-:W-:Y:S02]  /*21890*/  LOP3.LUT R66, R3, R28, RZ, 0x3c, !PT ;  /* 0x0000001c03427212 */ /* 0x000fe400078e3cff */
[----:B------:R-:W-:Y:S02]  /*218a0*/  MOV R11, R10 ;  /* 0x0000000a000b7202 */ /* 0x000fe40000000f00 */
[----:B------:R-:W-:Y:S02]  /*218b0*/  LOP3.LUT R46, R46, R147, RZ, 0x3c, !PT ;  /* 0x000000932e2e7212 */ /* 0x000fe400078e3cff */
[----:B------:R-:W-:Y:S02]  /*218c0*/  LOP3.LUT R8, R111, R72, RZ, 0x3c, !PT ;  /* 0x000000486f087212 */ /* 0x000fe400078e3cff */
[----:B------:R-:W-:-:S02]  /*218d0*/  LOP3.LUT R54, R54, R149, RZ, 0x3c, !PT ;  /* 0x0000009536367212 */ /* 0x000fc400078e3cff */
[----:B------:R-:W-:Y:S02]  /*218e0*/  SHF.R.U64 R75, R75, 0x3, RZ ;  /* 0x000000034b4b7819 */ /* 0x000fe400000012ff */
[----:B------:R-:W-:Y:S01]  /*218f0*/  MOV R14, R14 ;  /* 0x0000000e000e7202 */ /* 0x000fe20000000f00 */
[----:B------:R-:W-:Y:S01]  /*21900*/  STSM.16.M88.4 [R74], R24 ;  /* 0x000000184a007844 */ /* 0x000fe20000000200 */
[----:B------:R-:W-:Y:S02]  /*21910*/  MOV R20, R20 ;  /* 0x0000001400147202 */ /* 0x000fe40000000f00 */
[----:B------:R-:W-:Y:S01]  /*21920*/  MOV R3, R58 ;  /* 0x0000003a00037202 */ /* 0x000fe20000000f00 */
[----:B------:R1:W-:Y:S01]  /*21930*/  STSM.16.M88.4 [R11], R32 ;  /* 0x000000200b007844 */ /* 0x0003e20000000200 */
[----:B------:R-:W-:Y:S02]  /*21940*/  LOP3.LUT R62, R62, R153, RZ, 0x3c, !PT ;  /* 0x000000993e3e7212 */ /* 0x000fe400078e3cff */
[----:B------:R-:W-:-:S02]  /*21950*/  MOV R38, R38 ;  /* 0x0000002600267202 */ /* 0x000fc40000000f00 */
[----:B------:R-:W-:Y:S02]  /*21960*/  MOV R21, R66 ;  /* 0x0000004200157202 */ /* 0x000fe40000000f00 */
[----:B------:R-:W-:Y:S02]  /*21970*/  F2FP.F16.F32.PACK_AB R58, R61, R60 ;  /* 0x0000003c3d3a723e */ /* 0x000fe400000000ff */
[----:B------:R-:W-:Y:S02]  /*21980*/  F2FP.F16.F32.PACK_AB R59, R130, R120 ;  /* 0x00000078823b723e */ /* 0x000fe400000000ff */
[----:B------:R-:W-:Y:S02]  /*21990*/  MOV R46, R46 ;  /* 0x0000002e002e7202 */ /* 0x000fe40000000f00 */
[----:B------:R-:W-:Y:S02]  /*219a0*/  MOV R0, R8 ;  /* 0x0000000800007202 */ /* 0x000fe40000000f00 */
[----:B------:R-:W-:-:S02]  /*219b0*/  F2FP.F16.F32.PACK_AB R66, R69, R68 ;  /* 0x000000444542723e */ /* 0x000fc400000000ff */
[----:B------:R-:W-:Y:S01]  /*219c0*/  F2FP.F16.F32.PACK_AB R67, R128, R122 ;  /* 0x0000007a8043723e */ /* 0x000fe200000000ff */
[----:B------:R2:W-:Y:S01]  /*219d0*/  STSM.16.M88.4 [R14], R40 ;  /* 0x000000280e007844 */ /* 0x0005e20000000200 */
[----:B------:R-:W-:Y:S02]  /*219e0*/  LOP3.LUT R70, R75, R70, RZ, 0x3c, !PT ;  /* 0x000000464b467212 */ /* 0x000fe400078e3cff */
[----:B------:R-:W-:Y:S02]  /*219f0*/  MOV R54, R54 ;  /* 0x0000003600367202 */ /* 0x000fe40000000f00 */
[----:B------:R-:W-:Y:S02]  /*21a00*/  F2FP.F16.F32.PACK_AB R8, R73, R5 ;  /* 0x000000054908723e */ /* 0x000fe400000000ff */
[----:B------:R-:W-:Y:S02]  /*21a10*/  F2FP.F16.F32.PACK_AB R9, R127, R123 ;  /* 0x0000007b7f09723e */ /* 0x000fe400000000ff */
[----:B------:R-:W-:-:S02]  /*21a20*/  F2FP.F16.F32.PACK_AB R10, R77, R76 ;  /* 0x0000004c4d0a723e */ /* 0x000fc400000000ff */
[----:B-1----:R-:W-:Y:S01]  /*21a30*/  F2FP.F16.F32.PACK_AB R11, R126, R78 ;  /* 0x0000004e7e0b723e */ /* 0x002fe200000000ff */
[----:B------:R-:W-:Y:S01]  /*21a40*/  STSM.16.M88.4 [R20], R48 ;  /* 0x0000003014007844 */ /* 0x000fe20000000200 */
[----:B------:R-:W-:Y:S02]  /*21a50*/  MOV R62, R62 ;  /* 0x0000003e003e7202 */ /* 0x000fe40000000f00 */
[----:B------:R-:W-:Y:S01]  /*21a60*/  MOV R70, R70 ;  /* 0x0000004600467202 */ /* 0x000fe20000000f00 */
[----:B------:R-:W-:Y:S01]  /*21a70*/  STSM.16.M88.4 [R38], R56 ;  /* 0x0000003826007844 */ /* 0x000fe20000000200 */
[----:B--2---:R-:W3:Y:S03]  /*21a80*/  LDC.64 R14, c[0x0][0xc00] ;  /* 0x00030000ff0e7b82 */ /* 0x004ee60000000a00 */
[----:B------:R-:W-:Y:S04]  /*21a90*/  STSM.16.M88.4 [R46], R64 ;  /* 0x000000402e007844 */ /* 0x000fe80000000200 */
[----:B------:R1:W-:Y:S04]  /*21aa0*/  STSM.16.M88.4 [R54], R8 ;  /* 0x0000000836007844 */ /* 0x0003e80000000200 */
[----:B------:R2:W-:Y:S04]  /*21ab0*/  STSM.16.M88.4 [R3], R80 ;  /* 0x0000005003007844 */ /* 0x0005e80000000200 */
[----:B------:R4:W-:Y:S04]  /*21ac0*/  STSM.16.M88.4 [R62], R88 ;  /* 0x000000583e007844 */ /* 0x0009e80000000200 */
[----:B------:R4:W-:Y:S01]  /*21ad0*/  STSM.16.M88.4 [R21], R96 ;  /* 0x0000006015007844 */ /* 0x0009e20000000200 */
[----:B-1----:R-:W1:Y:S03]  /*21ae0*/  @P2 LDC.64 R8, c[0x0][0xc08] ;  /* 0x00030200ff082b82 */ /* 0x002e660000000a00 */
[----:B------:R4:W-:Y:S04]  /*21af0*/  STSM.16.M88.4 [R70], R104 ;  /* 0x0000006846007844 */ /* 0x0009e80000000200 */
[----:B------:R4:W-:Y:S01]  /*21b00*/  STSM.16.M88.4 [R0], R112 ;  /* 0x0000007000007844 */ /* 0x0009e20000000200 */
[----:B------:R-:W-:Y:S01]  /*21b10*/  ULDC UR4, c[0x0][0xa88] ;  /* 0x0002a20000047ab9 */ /* 0x000fe20000000800 */
[----:B------:R-:W-:Y:S01]  /*21b20*/  IMAD.MOV.U32 R20, RZ, RZ, RZ ;  /* 0x000000ffff147224 */ /* 0x000fe200078e00ff */
[----:B--2---:R-:W2:Y:S01]  /*21b30*/  LDC R3, c[0x0][0xbe8] ;  /* 0x0002fa00ff037b82 */ /* 0x004ea20000000800 */
[----:B------:R-:W-:-:S02]  /*21b40*/  IMAD.U32 R66, RZ, RZ, UR4 ;  /* 0x00000004ff427e24 */ /* 0x000fc4000f8e00ff */
[----:B---3--:R-:W-:-:S05]  /*21b50*/  IMAD.WIDE R14, R102, 0x4, R14 ;  /* 0x00000004660e7825 */ /* 0x008fca00078e020e */
[----:B------:R-:W-:Y:S01]  /*21b60*/  BAR.SYNC.DEFER_BLOCKING 0x1, 0x100 ;  /* 0x0044000000007b1d */ /* 0x000fe20000010000 */
[----:B-1----:R-:W-:-:S05]  /*21b70*/  @P2 IMAD.WIDE R8, R102, 0x4, R8 ;  /* 0x0000000466082825 */ /* 0x002fca00078e0208 */
[----:B------:R4:W5:Y:S04]  /*21b80*/  @P0 LDG.E R20, desc[UR60][R14.64] ;  /* 0x0000003c0e140981 */ /* 0x000968000c1e1900 */
[----:B------:R4:W5:Y:S01]  /*21b90*/  @P2 LDG.E R66, desc[UR60][R8.64] ;  /* 0x0000003c08422981 */ /* 0x000962000c1e1900 */
[----:B--2---:R-:W-:-:S13]  /*21ba0*/  ISETP.NE.AND P1, PT, R3, 0x1, PT ;  /* 0x000000010300780c */ /* 0x004fda0003f25270 */
[----:B------:R-:W1:Y:S08]  /*21bb0*/  @P1 LDC R5, c[0x0][0xbec] ;  /* 0x0002fb00ff051b82 */ /* 0x000e700000000800 */
[----:B------:R-:W2:Y:S01]  /*21bc0*/  @P1 LDC R10, c[0x0][0xbf0] ;  /* 0x0002fc00ff0a1b82 */ /* 0x000ea20000000800 */
[----:B------:R-:W-:Y:S01]  /*21bd0*/  SHF.R.S32.HI R28, RZ, 0x1f, R94 ;  /* 0x0000001fff1c7819 */ /* 0x000fe2000001145e */
[----:B----4-:R-:W-:Y:S06]  /*21be0*/  @P2 BRA `(.L_x_5146) ;  /* 0x0000000000102947 */ /* 0x010fec0003800000 */
[----:B------:R-:W-:Y:S05]  /*21bf0*/  @!P0 BRA `(.L_x_5146) ;  /* 0x00000000000c8947 */ /* 0x000fea0003800000 */
[----:B------:R-:W3:Y:S04]  /*21c00*/  LDG.E R7, desc[UR60][R14.64] ;  /* 0x0000003c0e077981 */ /* 0x000ee8000c1e1900 */
[----:B-----5:R-:W3:Y:S02]  /*21c10*/  LDG.E R66, desc[UR60][R14.64+0x4] ;  /* 0x0000043c0e427981 */ /* 0x020ee4000c1e1900 */
[----:B---3--:R-:W-:-:S07]  /*21c20*/  IADD3 R66, -R7, R66, RZ ;  /* 0x0000004207427210 */ /* 0x008fce0007ffe1ff */
.L_x_5146:
[----:B------:R-:W3:Y:S01]  /*21c30*/  LDL R7, [R1+0x44] ;  /* 0x0000440001077983 */ /* 0x000ee20000100800 */
[----:B------:R-:W-:-:S03]  /*21c40*/  ULDC.64 UR4, c[0x0][0xb90] ;  /* 0x0002e40000047ab9 */ /* 0x000fc60000000a00 */
[----:B------:R-:W4:Y:S01]  /*21c50*/  LDL R68, [R1+0x4c] ;  /* 0x00004c0001447983 */ /* 0x000f220000100800 */
[----:B-----5:R-:W-:Y:S01]  /*21c60*/  SHF.R.S32.HI R21, RZ, 0x1f, R20 ;  /* 0x0000001fff157819 */ /* 0x020fe20000011414 */
[----:B------:R-:W0:Y:S02]  /*21c70*/  @P1 LDC R69, c[0x0][0xbec] ;  /* 0x0002fb00ff451b82 */ /* 0x000e240000000800 */
[----:B------:R-:W3:Y:S04]  /*21c80*/  LDL.LU R72, [R1+0x30] ;  /* 0x0000300001487983 */ /* 0x000ee80000300800 */
[----:B------:R-:W2:Y:S01]  /*21c90*/  LDL R70, [R1+0x60] ;  /* 0x0000600001467983 */ /* 0x000ea20000100800 */
[----:B------:R-:W-:Y:S01]  /*21ca0*/  IMAD R0, R28, UR4, RZ ;  /* 0x000000041c007c24 */ /* 0x000fe2000f8e02ff */
[----:B------:R-:W-:Y:S01]  /*21cb0*/  SHF.R.S32.HI R64, RZ, 0x1f, R102 ;  /* 0x0000001fff407819 */ /* 0x000fe20000011466 */
[----:B------:R-:W-:Y:S01]  /*21cc0*/  IMAD.WIDE.U32 R8, R94, UR4, R20 ;  /* 0x000000045e087c25 */ /* 0x000fe2000f8e0014 */
[----:B------:R-:W2:Y:S01]  /*21cd0*/  LDL R27, [R1+0x84] ;  /* 0x00008400011b7983 */ /* 0x000ea20000100800 */
[----:B------:R-:W-:Y:S01]  /*21ce0*/  SEL R65, R102, RZ, !P0 ;  /* 0x000000ff66417207 */ /* 0x000fe20004000000 */
[----:B------:R-:W0:Y:S01]  /*21cf0*/  @P1 LDC R71, c[0x0][0xbf0] ;  /* 0x0002fc00ff471b82 */ /* 0x000e220000000800 */
[----:B------:R-:W-:Y:S01]  /*21d00*/  SEL R64, R64, RZ, !P0 ;  /* 0x000000ff40407207 */ /* 0x000fe20004000000 */
[----:B------:R-:W2:Y:S01]  /*21d10*/  LDL R26, [R1+0x64] ;  /* 0x00006400011a7983 */ /* 0x000ea20000100800 */
[----:B------:R-:W-:Y:S01]  /*21d20*/  IMAD R66, R66, R3, RZ ;  /* 0x0000000342427224 */ /* 0x000fe200078e02ff */
[----:B------:R-:W-:Y:S01]  /*21d30*/  BSSY B1, `(.L_x_5147) ;  /* 0x00000b7000017945 */ /* 0x000fe20003800000 */
[----:B---3--:R-:W-:-:S02]  /*21d40*/  IMAD.IADD R24, R7, 0x1, R72 ;  /* 0x0000000107187824 */ /* 0x008fc400078e0248 */
[----:B------:R-:W-:Y:S01]  /*21d50*/  IMAD R7, R94, UR5, R0 ;  /* 0x000000055e077c24 */ /* 0x000fe2000f8e0200 */
[----:B------:R-:W-:Y:S01]  /*21d60*/  ULDC.64 UR4, c[0x0][0xb98] ;  /* 0x0002e60000047ab9 */ /* 0x000fe20000000a00 */
[----:B-1----:R-:W-:-:S04]  /*21d70*/  @P1 IMAD.HI.U32 R5, R24, R5, RZ ;  /* 0x0000000518051227 */ /* 0x002fc800078e00ff */
[----:B----4-:R-:W-:Y:S02]  /*21d80*/  IMAD.SHL.U32 R0, R68, 0x8, RZ ;  /* 0x0000000844007824 */ /* 0x010fe400078e00ff */
[----:B------:R-:W-:Y:S01]  /*21d90*/  IMAD.MOV.U32 R11, RZ, RZ, R24 ;  /* 0x000000ffff0b7224 */ /* 0x000fe200078e0018 */
[----:B--2---:R-:W-:Y:S01]  /*21da0*/  @P1 SHF.R.U32.HI R11, RZ, R10, R5 ;  /* 0x0000000aff0b1219 */ /* 0x004fe20000011605 */
[----:B------:R-:W-:Y:S01]  /*21db0*/  IMAD.IADD R9, R9, 0x1, R7 ;  /* 0x0000000109097824 */ /* 0x000fe200078e0207 */
[----:B------:R-:W-:-:S03]  /*21dc0*/  LEA R5, R70, R0, 0x6 ;  /* 0x0000000046057211 */ /* 0x000fc600078e30ff */
[----:B------:R-:W-:Y:S02]  /*21dd0*/  IMAD.MOV R14, RZ, RZ, -R11 ;  /* 0x000000ffff0e7224 */ /* 0x000fe400078e0a0b */
[----:B------:R-:W-:-:S04]  /*21de0*/  IMAD.WIDE R12, R5, 0x2, R12 ;  /* 0x00000002050c7825 */ /* 0x000fc800078e020c */
[----:B------:R-:W-:Y:S02]  /*21df0*/  IMAD R10, R64, UR4, RZ ;  /* 0x00000004400a7c24 */ /* 0x000fe4000f8e02ff */
        /* <DEDUP_REMOVED lines=11> */
[----:B------:R-:W-:-:S03]  /*21eb0*/  ULDC.64 UR4, c[0x0][0xb50] ;  /* 0x0002d40000047ab9 */ /* 0x000fc60000000a00 */
[----:B------:R-:W-:Y:S01]  /*21ec0*/  IMAD.IADD R5, R11, 0x1, R7 ;  /* 0x000000010b057824 */ /* 0x000fe200078e0207 */
[----:B------:R-:W-:Y:S02]  /*21ed0*/  LEA R7, P0, R10, UR4, 0x2 ;  /* 0x000000040a077c11 */ /* 0x000fe4000f8010ff */
[----:B------:R-:W-:Y:S02]  /*21ee0*/  IADD3 R25, P2, R12, 0x1000, RZ ;  /* 0x000010000c197810 */ /* 0x000fe40007f5e0ff */
[----:B------:R-:W-:Y:S01]  /*21ef0*/  LEA.HI.X R11, R10, UR5, R5, 0x2, P0 ;  /* 0x000000050a0b7c11 */ /* 0x000fe200080f1405 */
[----:B------:R-:W-:Y:S02]  /*21f00*/  ULDC.64 UR4, c[0x0][0xaa0] ;  /* 0x0002a80000047ab9 */ /* 0x000fe40000000a00 */
[----:B------:R-:W-:Y:S01]  /*21f10*/  IMAD R21, R21, UR4, RZ ;  /* 0x0000000415157c24 */ /* 0x000fe2000f8e02ff */
[----:B------:R-:W-:-:S03]  /*21f20*/  LOP3.LUT R8, R25, 0x380, RZ, 0xc0, !PT ;  /* 0x0000038019087812 */ /* 0x000fc600078ec0ff */
[----:B------:R-:W-:Y:S01]  /*21f30*/  IMAD R67, R20, UR5, R21 ;  /* 0x0000000514437c24 */ /* 0x000fe2000f8e0215 */
[----:B------:R-:W-:Y:S01]  /*21f40*/  SHF.R.U64 R8, R8, 0x3, RZ ;  /* 0x0000000308087819 */ /* 0x000fe200000012ff */
[----:B------:R-:W-:Y:S01]  /*21f50*/  IMAD.WIDE.U32 R20, R20, UR4, RZ ;  /* 0x0000000414147c25 */ /* 0x000fe2000f8e00ff */
[----:B------:R-:W-:Y:S01]  /*21f60*/  IADD3 R37, P0, R12, 0x5000, RZ ;  /* 0x000050000c257810 */ /* 0x000fe20007f1e0ff */
[----:B------:R-:W-:Y:S01]  /*21f70*/  ULDC.64 UR4, c[0x0][0xae8] ;  /* 0x0002ba0000047ab9 */ /* 0x000fe20000000a00 */
[----:B------:R-:W-:Y:S01]  /*21f80*/  LOP3.LUT R8, R8, R25, RZ, 0x3c, !PT ;  /* 0x0000001908087212 */ /* 0x000fe200078e3cff */
[----:B------:R-:W-:Y:S01]  /*21f90*/  IMAD.IADD R21, R21, 0x1, R67 ;  /* 0x0000000115157824 */ /* 0x000fe200078e0243 */
[----:B------:R-:W-:Y:S01]  /*21fa0*/  IADD3 R15, P6, R12, 0x2000, RZ ;  /* 0x000020000c0f7810 */ /* 0x000fe20007fde0ff */
[----:B------:R-:W-:Y:S01]  /*21fb0*/  IMAD R67, R68, 0x20, R70 ;  /* 0x0000002044437824 */ /* 0x000fe200078e0246 */
[C---:B------:R-:W-:Y:S02]  /*21fc0*/  IADD3 R25, P5, R12.reuse, 0x3000, RZ ;  /* 0x000030000c197810 */ /* 0x040fe40007fbe0ff */
[----:B------:R-:W-:-:S02]  /*21fd0*/  IADD3 R33, P4, R12, 0x4000, RZ ;  /* 0x000040000c217810 */ /* 0x000fc40007f9e0ff */
[----:B------:R-:W-:Y:S02]  /*21fe0*/  IADD3 R41, P3, R12, 0x6000, RZ ;  /* 0x000060000c297810 */ /* 0x000fe40007f7e0ff */
[----:B------:R-:W-:Y:S01]  /*21ff0*/  IADD3.X R9, RZ, R13, RZ, P2, !PT ;  /* 0x0000000dff097210 */ /* 0x000fe200017fe4ff */
[----:B------:R-:W-:Y:S01]  /*22000*/  IMAD R28, R28, UR4, RZ ;  /* 0x000000041c1c7c24 */ /* 0x000fe2000f8e02ff */
[----:B------:R-:W-:Y:S02]  /*22010*/  LOP3.LUT R36, R37, 0x380, RZ, 0xc0, !PT ;  /* 0x0000038025247812 */ /* 0x000fe400078ec0ff */
[----:B------:R-:W-:Y:S02]  /*22020*/  IADD3 R45, P2, R12, 0x7000, RZ ;  /* 0x000070000c2d7810 */ /* 0x000fe40007f5e0ff */
[----:B------:R-:W-:Y:S02]  /*22030*/  LOP3.LUT R14, R15, 0x380, RZ, 0xc0, !PT ;  /* 0x000003800f0e7812 */ /* 0x000fe400078ec0ff */
[----:B------:R-:W-:-:S02]  /*22040*/  LOP3.LUT R24, R25, 0x380, RZ, 0xc0, !PT ;  /* 0x0000038019187812 */ /* 0x000fc400078ec0ff */
[----:B------:R-:W-:Y:S02]  /*22050*/  LOP3.LUT R32, R33, 0x380, RZ, 0xc0, !PT ;  /* 0x0000038021207812 */ /* 0x000fe400078ec0ff */
[----:B------:R-:W-:Y:S01]  /*22060*/  IADD3 R68, R72, R67, RZ ;  /* 0x0000004348447210 */ /* 0x000fe20007ffe0ff */
[----:B------:R-:W-:Y:S01]  /*22070*/  SHFL.IDX PT, R54, R7, RZ, 0x1c1f ;  /* 0x001c1fff07367589 */ /* 0x000fe200000e0000 */
[----:B------:R-:W-:Y:S01]  /*22080*/  LOP3.LUT R40, R41, 0x380, RZ, 0xc0, !PT ;  /* 0x0000038029287812 */ /* 0x000fe200078ec0ff */
[----:B------:R-:W-:Y:S01]  /*22090*/  IMAD R67, R94, UR5, R28 ;  /* 0x000000055e437c24 */ /* 0x000fe2000f8e021c */
[----:B------:R-:W-:Y:S01]  /*220a0*/  SHF.R.U64 R36, R36, 0x3, RZ ;  /* 0x0000000324247819 */ /* 0x000fe200000012ff */
[----:B------:R-:W1:Y:S01]  /*220b0*/  SHFL.IDX PT, R55, R11, RZ, 0x1c1f ;  /* 0x001c1fff0b377589 */ /* 0x000e6200000e0000 */
[----:B------:R-:W-:Y:S01]  /*220c0*/  LOP3.LUT R44, R45, 0x380, RZ, 0xc0, !PT ;  /* 0x000003802d2c7812 */ /* 0x000fe200078ec0ff */
[----:B------:R-:W-:Y:S01]  /*220d0*/  IMAD.WIDE.U32 R20, R94, UR4, R20 ;  /* 0x000000045e147c25 */ /* 0x000fe2000f8e0014 */
[----:B------:R-:W-:Y:S01]  /*220e0*/  SHF.R.U64 R14, R14, 0x3, RZ ;  /* 0x000000030e0e7819 */ /* 0x000fe200000012ff */
[----:B------:R-:W-:Y:S01]  /*220f0*/  SHFL.IDX PT, R58, R7, 0x1, 0x1c1f ;  /* 0x003c1f00073a7f89 */ /* 0x000fe200000e0000 */
[----:B------:R-:W-:Y:S01]  /*22100*/  SHF.R.U64 R24, R24, 0x3, RZ ;  /* 0x0000000318187819 */ /* 0x000fe200000012ff */
[----:B0-----:R-:W-:Y:S01]  /*22110*/  @P1 IMAD.HI.U32 R28, R68, R69, RZ ;  /* 0x00000045441c1227 */ /* 0x001fe200078e00ff */
[----:B------:R-:W-:Y:S01]  /*22120*/  SHF.R.U64 R32, R32, 0x3, RZ ;  /* 0x0000000320207819 */ /* 0x000fe200000012ff */
[----:B------:R-:W0:Y:S01]  /*22130*/  SHFL.IDX PT, R59, R11, 0x1, 0x1c1f ;  /* 0x003c1f000b3b7f89 */ /* 0x000e2200000e0000 */
[----:B------:R-:W-:-:S02]  /*22140*/  IADD3 R27, R27, R72, RZ ;  /* 0x000000481b1b7210 */ /* 0x000fc40007ffe0ff */
[----:B------:R-:W-:Y:S01]  /*22150*/  SHF.R.U64 R40, R40, 0x3, RZ ;  /* 0x0000000328287819 */ /* 0x000fe200000012ff */
[----:B------:R-:W-:Y:S01]  /*22160*/  IMAD.IADD R21, R21, 0x1, R67 ;  /* 0x0000000115157824 */ /* 0x000fe200078e0243 */
[----:B------:R-:W-:Y:S01]  /*22170*/  LOP3.LUT R36, R36, R37, RZ, 0x3c, !PT ;  /* 0x0000002524247212 */ /* 0x000fe200078e3cff */
[--C-:B------:R-:W-:Y:S01]  /*22180*/  IMAD.X R37, RZ, RZ, R13.reuse, P0 ;  /* 0x000000ffff257224 */ /* 0x100fe200000e060d */
[----:B------:R-:W-:Y:S01]  /*22190*/  SHF.R.U64 R44, R44, 0x3, RZ ;  /* 0x000000032c2c7819 */ /* 0x000fe200000012ff */
[----:B------:R-:W-:Y:S01]  /*221a0*/  ULDC.64 UR4, c[0x0][0xaf0] ;  /* 0x0002bc0000047ab9 */ /* 0x000fe20000000a00 */
[----:B------:R-:W-:Y:S01]  /*221b0*/  LOP3.LUT R14, R14, R15, RZ, 0x3c, !PT ;  /* 0x0000000f0e0e7212 */ /* 0x000fe200078e3cff */
[--C-:B------:R-:W-:Y:S01]  /*221c0*/  IMAD.X R15, RZ, RZ, R13.reuse, P6 ;  /* 0x000000ffff0f7224 */ /* 0x100fe200030e060d */
[----:B------:R-:W-:Y:S01]  /*221d0*/  LOP3.LUT R24, R24, R25, RZ, 0x3c, !PT ;  /* 0x0000001918187212 */ /* 0x000fe200078e3cff */
[--C-:B------:R-:W-:Y:S01]  /*221e0*/  IMAD.X R25, RZ, RZ, R13.reuse, P5 ;  /* 0x000000ffff197224 */ /* 0x100fe200028e060d */
[----:B------:R-:W-:Y:S01]  /*221f0*/  LOP3.LUT R32, R32, R33, RZ, 0x3c, !PT ;  /* 0x0000002120207212 */ /* 0x000fe200078e3cff */
[--C-:B------:R-:W-:Y:S01]  /*22200*/  IMAD.X R33, RZ, RZ, R13.reuse, P4 ;  /* 0x000000ffff217224 */ /* 0x100fe200020e060d */
[----:B------:R-:W-:Y:S01]  /*22210*/  LOP3.LUT R40, R40, R41, RZ, 0x3c, !PT ;  /* 0x0000002928287212 */ /* 0x000fe200078e3cff */
[----:B------:R-:W-:Y:S01]  /*22220*/  VIADD R5, R27, 0x8 ;  /* 0x000000081b057836 */ /* 0x000fe20000000000 */
[----:B------:R-:W-:Y:S01]  /*22230*/  LOP3.LUT P0, RZ, R26, 0x3, RZ, 0xc0, !PT ;  /* 0x000000031aff7812 */ /* 0x000fe2000780c0ff */
[----:B------:R-:W-:Y:S01]  /*22240*/  IMAD.MOV.U32 R67, RZ, RZ, R68 ;  /* 0x000000ffff437224 */ /* 0x000fe200078e0044 */
[C---:B------:R-:W-:Y:S01]  /*22250*/  IADD3 R49, P6, R12.reuse, 0x8000, RZ ;  /* 0x000080000c317810 */ /* 0x040fe20007fde0ff */
[----:B------:R-:W-:Y:S01]  /*22260*/  IMAD.X R41, RZ, RZ, R13, P3 ;  /* 0x000000ffff297224 */ /* 0x000fe200018e060d */
[----:B------:R-:W-:Y:S01]  /*22270*/  IADD3 R53, P5, R12, 0x9000, RZ ;  /* 0x000090000c357810 */ /* 0x000fe20007fbe0ff */
[----:B------:R-:W-:Y:S01]  /*22280*/  IMAD R64, R64, UR4, RZ ;  /* 0x0000000440407c24 */ /* 0x000fe2000f8e02ff */
[----:B------:R-:W-:-:S02]  /*22290*/  IADD3 R57, P4, R12, 0xa000, RZ ;  /* 0x0000a0000c397810 */ /* 0x000fc40007f9e0ff */
[----:B------:R-:W-:Y:S02]  /*222a0*/  @P1 SHF.R.U32.HI R67, RZ, R71, R28 ;  /* 0x00000047ff431219 */ /* 0x000fe4000001161c */
[----:B------:R-:W-:Y:S02]  /*222b0*/  LOP3.LUT R44, R44, R45, RZ, 0x3c, !PT ;  /* 0x0000002d2c2c7212 */ /* 0x000fe400078e3cff */
[----:B------:R-:W-:Y:S02]  /*222c0*/  IADD3 R10, P3, R12, 0xb000, RZ ;  /* 0x0000b0000c0a7810 */ /* 0x000fe40007f7e0ff */
[----:B------:R-:W-:Y:S01]  /*222d0*/  IADD3.X R45, RZ, R13, RZ, P2, !PT ;  /* 0x0000000dff2d7210 */ /* 0x000fe200017fe4ff */
[----:B------:R-:W-:Y:S01]  /*222e0*/  IMAD R69, R65, UR5, R64 ;  /* 0x0000000541457c24 */ /* 0x000fe2000f8e0240 */
[----:B------:R-:W-:Y:S01]  /*222f0*/  ISETP.GE.OR P2, PT, R27, R66, P0 ;  /* 0x000000421b00720c */ /* 0x000fe20000746670 */
[----:B------:R-:W-:Y:S01]  /*22300*/  IMAD.WIDE.U32 R20, R65, UR4, R20 ;  /* 0x0000000441147c25 */ /* 0x000fe2000f8e0014 */
[----:B------:R-:W-:Y:S01]  /*22310*/  LOP3.LUT R48, R49, 0x380, RZ, 0xc0, !PT ;  /* 0x0000038031307812 */ /* 0x000fe200078ec0ff */
[----:B------:R-:W-:Y:S01]  /*22320*/  ULDC.64 UR4, c[0x0][0xae0] ;  /* 0x0002b80000047ab9 */ /* 0x000fe20000000a00 */
[----:B------:R-:W-:Y:S01]  /*22330*/  LOP3.LUT R52, R53, 0x380, RZ, 0xc0, !PT ;  /* 0x0000038035347812 */ /* 0x000fe200078ec0ff */
[----:B------:R-:W-:Y:S01]  /*22340*/  IMAD.MOV R64, RZ, RZ, -R67 ;  /* 0x000000ffff407224 */ /* 0x000fe200078e0a43 */
[----:B------:R-:W-:-:S02]  /*22350*/  LOP3.LUT R56, R57, 0x380, RZ, 0xc0, !PT ;  /* 0x0000038039387812 */ /* 0x000fc400078ec0ff */
[----:B------:R-:W-:Y:S02]  /*22360*/  LOP3.LUT R61, R12, 0x380, RZ, 0xc0, !PT ;  /* 0x000003800c3d7812 */ /* 0x000fe400078ec0ff */
[----:B------:R-:W-:Y:S02]  /*22370*/  ISETP.GE.OR P0, PT, R5, R66, P0 ;  /* 0x000000420500720c */ /* 0x000fe40000706670 */
[----:B------:R-:W-:Y:S02]  /*22380*/  SHF.R.S32.HI R28, RZ, 0x1f, R67 ;  /* 0x0000001fff1c7819 */ /* 0x000fe40000011443 */
[----:B------:R-:W-:Y:S01]  /*22390*/  LOP3.LUT R5, R10, 0x380, RZ, 0xc0, !PT ;  /* 0x000003800a057812 */ /* 0x000fe200078ec0ff */
[----:B------:R-:W-:Y:S01]  /*223a0*/  IMAD R3, R3, R64, R68 ;  /* 0x0000004003037224 */ /* 0x000fe200078e0244 */
[----:B------:R-:W-:Y:S01]  /*223b0*/  SHF.R.U64 R48, R48, 0x3, RZ ;  /* 0x0000000330307819 */ /* 0x000fe200000012ff */
[----:B------:R-:W-:Y:S01]  /*223c0*/  IMAD R28, R28, UR4, RZ ;  /* 0x000000041c1c7c24 */ /* 0x000fe2000f8e02ff */
[----:B------:R-:W-:-:S02]  /*223d0*/  SHF.R.U64 R52, R52, 0x3, RZ ;  /* 0x0000000334347819 */ /* 0x000fc400000012ff */
[----:B------:R-:W-:Y:S02]  /*223e0*/  SHF.R.U64 R56, R56, 0x3, RZ ;  /* 0x0000000338387819 */ /* 0x000fe400000012ff */
[----:B------:R-:W-:Y:S02]  /*223f0*/  SHF.R.U64 R61, R61, 0x3, RZ ;  /* 0x000000033d3d7819 */ /* 0x000fe400000012ff */
[----:B------:R-:W-:Y:S02]  /*22400*/  SHF.R.U64 R5, R5, 0x3, RZ ;  /* 0x0000000305057819 */ /* 0x000fe400000012ff */
[----:B------:R-:W-:Y:S01]  /*22410*/  IADD3 R21, R21, R69, RZ ;  /* 0x0000004515157210 */ /* 0x000fe20007ffe0ff */
[----:B------:R-:W-:Y:S01]  /*22420*/  IMAD R65, R67, UR5, R28 ;  /* 0x0000000543417c24 */ /* 0x000fe2000f8e021c */
[----:B------:R-:W-:Y:S01]  /*22430*/  LOP3.LUT R48, R48, R49, RZ, 0x3c, !PT ;  /* 0x0000003130307212 */ /* 0x000fe200078e3cff */
[--C-:B------:R-:W-:Y:S01]  /*22440*/  IMAD.X R49, RZ, RZ, R13.reuse, P6 ;  /* 0x000000ffff317224 */ /* 0x100fe200030e060d */
[----:B------:R-:W-:Y:S01]  /*22450*/  LOP3.LUT R52, R52, R53, RZ, 0x3c, !PT ;  /* 0x0000003534347212 */ /* 0x000fe200078e3cff */
[--C-:B------:R-:W-:Y:S01]  /*22460*/  IMAD.X R53, RZ, RZ, R13.reuse, P5 ;  /* 0x000000ffff357224 */ /* 0x100fe200028e060d */
[----:B------:R-:W-:Y:S01]  /*22470*/  LOP3.LUT R56, R56, R57, RZ, 0x3c, !PT ;  /* 0x0000003938387212 */ /* 0x000fe200078e3cff */
[--C-:B------:R-:W-:Y:S01]  /*22480*/  IMAD.X R57, RZ, RZ, R13.reuse, P4 ;  /* 0x000000ffff397224 */ /* 0x100fe200020e060d */
[----:B------:R-:W-:Y:S01]  /*22490*/  LOP3.LUT R60, R61, R12, RZ, 0x3c, !PT ;  /* 0x0000000c3d3c7212 */ /* 0x000fe200078e3cff */
[----:B------:R-:W-:Y:S01]  /*224a0*/  IMAD.MOV.U32 R61, RZ, RZ, R13 ;  /* 0x000000ffff3d7224 */ /* 0x000fe200078e000d */
[----:B------:R-:W-:-:S02]  /*224b0*/  IADD3.X R63, RZ, R13, RZ, P3, !PT ;  /* 0x0000000dff3f7210 */ /* 0x000fc40001ffe4ff */
[----:B------:R-:W-:Y:S01]  /*224c0*/  LOP3.LUT R62, R5, R10, RZ, 0x3c, !PT ;  /* 0x0000000a053e7212 */ /* 0x000fe200078e3cff */
[----:B------:R-:W-:Y:S01]  /*224d0*/  IMAD.WIDE.U32 R20, R67, UR4, R20 ;  /* 0x0000000443147c25 */ /* 0x000fe2000f8e0014 */
[----:B------:R-:W-:Y:S01]  /*224e0*/  SHF.R.S32.HI R28, RZ, 0x1f, R3 ;  /* 0x0000001fff1c7819 */ /* 0x000fe20000011403 */
[----:B-1----:R-:W-:Y:S01]  /*224f0*/  @!P2 ST.E desc[UR60][R54.64], R6 ;  /* 0x000000063600a985 */ /* 0x002fe2000c10193c */
[----:B------:R-:W-:Y:S01]  /*22500*/  ULDC.64 UR4, c[0x0][0xad8] ;  /* 0x0002b60000047ab9 */ /* 0x000fe20000000a00 */
[----:B------:R-:W-:Y:S02]  /*22510*/  IMAD.IADD R21, R21, 0x1, R65 ;  /* 0x0000000115157824 */ /* 0x000fe400078e0241 */
[----:B0-----:R0:W-:Y:S01]  /*22520*/  @!P0 ST.E desc[UR60][R58.64], R4 ;  /* 0x000000043a008985 */ /* 0x0011e2000c10193c */
[----:B------:R-:W-:-:S03]  /*22530*/  IMAD R28, R28, UR4, RZ ;  /* 0x000000041c1c7c24 */ /* 0x000fc6000f8e02ff */
[----:B------:R-:W5:Y:S01]  /*22540*/  LD.E.128 R8, desc[UR60][R8.64] ;  /* 0x0000003c08087980 */ /* 0x000f62000c101d00 */
[----:B------:R-:W-:-:S03]  /*22550*/  IMAD.IADD R71, R70, 0x1, R72 ;  /* 0x0000000146477824 */ /* 0x000fc600078e0248 */
[----:B------:R-:W5:Y:S04]  /*22560*/  LD.E.128 R12, desc[UR60][R14.64] ;  /* 0x0000003c0e0c7980 */ /* 0x000f68000c101d00 */
[----:B0-----:R0:W5:Y:S04]  /*22570*/  LD.E.128 R4, desc[UR60][R60.64] ;  /* 0x0000003c3c047980 */ /* 0x001168000c101d00 */
        /* <DEDUP_REMOVED lines=15> */
[----:B-1----:R-:W1:Y:S01]  /*22670*/  FENCE.VIEW.ASYNC.S ;  /* 0x00000000000073c6 */ /* 0x002e620000000000 */
[----:B------:R-:W-:Y:S01]  /*22680*/  IMAD.WIDE.U32 R20, R3, UR4, R20 ;  /* 0x0000000403147c25 */ /* 0x000fe2000f8e0014 */
[----:B------:R-:W-:Y:S01]  /*22690*/  ULDC.64 UR4, c[0x0][0xa80] ;  /* 0x0002a00000047ab9 */ /* 0x000fe20000000a00 */
[----:B------:R-:W-:-:S02]  /*226a0*/  IADD3 R67, R71, 0x40, RZ ;  /* 0x0000004047437810 */ /* 0x000fc40007ffe0ff */
[----:B------:R-:W-:Y:S01]  /*226b0*/  IMAD.IADD R21, R21, 0x1, R69 ;  /* 0x0000000115157824 */ /* 0x000fe200078e0245 */
[C---:B------:R-:W-:Y:S02]  /*226c0*/  LEA R28, P2, R20.reuse, UR4, 0x1 ;  /* 0x00000004141c7c11 */ /* 0x040fe4000f8408ff */
[-C--:B------:R-:W-:Y:S02]  /*226d0*/  ISETP.GE.AND P0, PT, R67, R66.reuse, PT ;  /* 0x000000424300720c */ /* 0x080fe40003f06270 */
[----:B------:R-:W-:Y:S01]  /*226e0*/  LEA.HI.X R67, R20, UR5, R21, 0x1, P2 ;  /* 0x0000000514437c11 */ /* 0x000fe200090f0c15 */
[----:B------:R-:W-:Y:S01]  /*226f0*/  VIADD R3, R2, 0x30820 ;  /* 0x0003082002037836 */ /* 0x000fe20000000000 */
[----:B------:R-:W-:-:S04]  /*22700*/  ISETP.GE.AND P2, PT, R71, R66, PT ;  /* 0x000000424700720c */ /* 0x000fc80003f46270 */
[----:B------:R-:W-:Y:S01]  /*22710*/  PRMT R3, RZ, 0x654, R3 ;  /* 0x00000654ff037816 */ /* 0x000fe20000000003 */
[----:B------:R-:W-:Y:S01]  /*22720*/  VIADD R65, R71, 0x20 ;  /* 0x0000002047417836 */ /* 0x000fe20000000000 */
[C---:B------:R-:W-:Y:S01]  /*22730*/  IADD3 R74, R0.reuse, 0x80, RZ ;  /* 0x00000080004a7810 */ /* 0x040fe20007ffe0ff */
[----:B------:R-:W-:Y:S01]  /*22740*/  VIADD R72, R0, 0x40 ;  /* 0x0000004000487836 */ /* 0x000fe20000000000 */
[----:B-1----:R0:W1:Y:S01]  /*22750*/  SHFL.IDX PT, R69, R28, RZ, 0x181f ;  /* 0x00181fff1c457589 */ /* 0x00206200000e0000 */
[----:B------:R2:W-:Y:S01]  /*22760*/  SYNCS.ARRIVE.TRANS64.RED.A1T0 RZ, [R3+URZ], RZ ;  /* 0x000000ff03ff79a7 */ /* 0x0005e2000810043f */
[----:B------:R-:W-:Y:S02]  /*22770*/  ISETP.GE.AND P1, PT, R65, R66, PT ;  /* 0x000000424100720c */ /* 0x000fe40003f26270 */
[----:B------:R-:W-:Y:S02]  /*22780*/  SHF.R.S32.HI R70, RZ, 0x1f, R0 ;  /* 0x0000001fff467819 */ /* 0x000fe40000011400 */
[----:B------:R-:W-:Y:S01]  /*22790*/  SHF.R.S32.HI R73, RZ, 0x1f, R72 ;  /* 0x0000001fff497819 */ /* 0x000fe20000011448 */
[----:B--2---:R0:W2:Y:S01]  /*227a0*/  SHFL.IDX PT, R3, R67, RZ, 0x181f ;  /* 0x00181fff43037589 */ /* 0x0040a200000e0000 */
[----:B------:R-:W-:Y:S01]  /*227b0*/  SHF.R.S32.HI R75, RZ, 0x1f, R74 ;  /* 0x0000001fff4b7819 */ /* 0x000fe2000001144a */
[----:B------:R-:W-:Y:S06]  /*227c0*/  @P2 BRA `(.L_x_5148) ;  /* 0x0000000000342947 */ /* 0x000fec0003800000 */
        /* <DEDUP_REMOVED lines=13> */
.L_x_5148:
[----:B------:R-:W-:Y:S05]  /*228a0*/  BSYNC B1 ;  /* 0x0000000000017941 */ /* 0x000fea0003800000 */
.L_x_5147:
        /* <DEDUP_REMOVED lines=17> */
.L_x_5150:
[----:B------:R-:W-:Y:S05]  /*229c0*/  BSYNC B1 ;  /* 0x0000000000017941 */ /* 0x000fea0003800000 */
.L_x_5149:
        /* <DEDUP_REMOVED lines=17> */
.L_x_5152:
[----:B------:R-:W-:Y:S05]  /*22ae0*/  BSYNC B1 ;  /* 0x0000000000017941 */ /* 0x000fea0003800000 */
.L_x_5151:
[----:B0-----:R-:W-:Y:S01]  /*22af0*/  VIADD R3, R71, 0x60 ;  /* 0x0000006047037836 */ /* 0x001fe20000000000 */
[----:B--2-4-:R-:W0:Y:S04]  /*22b00*/  SHFL.IDX PT, R67, R67, 0x3, 0x181f ;  /* 0x00781f0043437f89 */ /* 0x014e2800000e0000 */
[----:B------:R-:W-:Y:S01]  /*22b10*/  ISETP.GE.AND P0, PT, R3, R66, PT ;  /* 0x000000420300720c */ /* 0x000fe20003f06270 */
[----:B---3--:R2:W3:-:S12]  /*22b20*/  SHFL.IDX PT, R9, R28, 0x3, 0x181f ;  /* 0x00781f001c097f89 */ /* 0x0084d800000e0000 */
[----:B--2---:R-:W-:Y:S05]  /*22b30*/  @P0 BRA `(.L_x_5153) ;  /* 0x0000000c005c0947 */ /* 0x004fea0003800000 */
[----:B------:R-:W-:Y:S02]  /*22b40*/  ULDC UR4, c[0x0][0xac8] ;  /* 0x0002b20000047ab9 */ /* 0x000fe40000000800 */
[----:B------:R-:W-:Y:S02]  /*22b50*/  ISETP.GE.AND P2, PT, R0, UR4, PT ;  /* 0x0000000400007c0c */ /* 0x000fe4000bf46270 */
[----:B------:R-:W-:-:S11]  /*22b60*/  ISETP.GE.AND P3, PT, R72, UR4, PT ;  /* 0x0000000448007c0c */ /* 0x000fd6000bf66270 */
[-C--:B---3--:R-:W-:Y:S02]  /*22b70*/  @!P2 LEA R4, P0, R0, R9.reuse, 0x1 ;  /* 0x000000090004a211 */ /* 0x088fe400078008ff */
        /* <DEDUP_REMOVED lines=11> */
.L_x_5145:
[----:B------:R-:W2:Y:S01]  /*22c30*/  LDL R9, [R1+0x54] ;  /* 0x0000540001097983 */ /* 0x000ea20000100800 */
[----:B------:R-:W-:Y:S01]  /*22c40*/  ULDC.64 UR4, c[0x0][0xc00] ;  /* 0x0003000000047ab9 */ /* 0x000fe20000000a00 */
[----:B------:R-:W2:Y:S01]  /*22c50*/  LDC.64 R4, c[0x0][0xc00] ;  /* 0x00030000ff047b82 */ /* 0x000ea20000000a00 */
[----:B------:R-:W-:Y:S01]  /*22c60*/  ISETP.NE.U32.AND P0, PT, RZ, UR4, PT ;  /* 0x00000004ff007c0c */ /* 0x000fe2000bf05070 */
[----:B------:R-:W-:-:S03]  /*22c70*/  IMAD.MOV.U32 R3, RZ, RZ, RZ ;  /* 0x000000ffff037224 */ /* 0x000fc600078e00ff */
[----:B------:R-:W-:Y:S01]  /*22c80*/  ISETP.NE.AND.EX P0, PT, RZ, UR5, PT, P0 ;  /* 0x00000005ff007c0c */ /* 0x000fe2000bf05300 */
[----:B------:R-:W-:Y:S02]  /*22c90*/  ULDC.64 UR4, c[0x0][0xc08] ;  /* 0x0003020000047ab9 */ /* 0x000fe40000000a00 */
[----:B------:R-:W-:Y:S01]  /*22ca0*/  ISETP.NE.U32.AND P1, PT, RZ, UR4, PT ;  /* 0x00000004ff007c0c */ /* 0x000fe2000bf25070 */
[----:B------:R-:W3:Y:S03]  /*22cb0*/  LDC R21, c[0x0][0xbe8] ;  /* 0x0002fa00ff157b82 */ /* 0x000ee60000000800 */
[----:B------:R-:W-:-:S13]  /*22cc0*/  ISETP.NE.AND.EX P1, PT, RZ, UR5, PT, P1 ;  /* 0x00000005ff007c0c */ /* 0x000fda000bf25310 */
[----:B------:R-:W4:Y:S01]  /*22cd0*/  @P1 LDC.64 R6, c[0x0][0xc08] ;  /* 0x00030200ff061b82 */ /* 0x000f220000000a00 */
[----:B------:R-:W-:Y:S02]  /*22ce0*/  ULDC UR4, c[0x0][0xa88] ;  /* 0x0002a20000047ab9 */ /* 0x000fe40000000800 */
[----:B------:R-:W-:Y:S01]  /*22cf0*/  IMAD.U32 R0, RZ, RZ, UR4 ;  /* 0x00000004ff007e24 */ /* 0x000fe2000f8e00ff */
[----:B------:R-:W0:Y:S01]  /*22d00*/  S2R R11, SR_TID.X ;  /* 0x00000000000b7919 */ /* 0x000e220000002100 */
[----:B--2---:R-:W-:-:S04]  /*22d10*/  IMAD.WIDE R4, R9, 0x4, R4 ;  /* 0x0000000409047825 */ /* 0x004fc800078e0204 */
[----:B----4-:R-:W-:Y:S01]  /*22d20*/  @P1 IMAD.WIDE R6, R9, 0x4, R6 ;  /* 0x0000000409061825 */ /* 0x010fe200078e0206 */
[----:B------:R2:W5:Y:S04]  /*22d30*/  @P0 LDG.E R3, desc[UR60][R4.64] ;  /* 0x0000003c04030981 */ /* 0x000568000c1e1900 */
[----:B------:R2:W5:Y:S01]  /*22d40*/  @P1 LDG.E R0, desc[UR60][R6.64] ;  /* 0x0000003c06001981 */ /* 0x000562000c1e1900 */
[----:B---3--:R-:W-:Y:S02]  /*22d50*/  ISETP.NE.AND P2, PT, R21, 0x1, PT ;  /* 0x000000011500780c */ /* 0x008fe40003f45270 */
[----:B0-----:R-:W-:-:S04]  /*22d60*/  IADD3 R8, R11, -0x80, RZ ;  /* 0xffffff800b087810 */ /* 0x001fc80007ffe0ff */
[----:B------:R-:W-:Y:S02]  /*22d70*/  ISETP.GE.AND P3, PT, R8, 0x80, PT ;  /* 0x000000800800780c */ /* 0x000fe40003f66270 */
[----:B------:R-:W-:-:S05]  /*22d80*/  SHF.R.S32.HI R8, RZ, 0x1f, R9 ;  /* 0x0000001fff087819 */ /* 0x000fca0000011409 */
[----:B------:R-:W0:Y:S08]  /*22d90*/  @P2 LDC R24, c[0x0][0xbec] ;  /* 0x0002fb00ff182b82 */ /* 0x000e300000000800 */
[----:B------:R-:W3:Y:S01]  /*22da0*/  @P2 LDC R25, c[0x0][0xbf0] ;  /* 0x0002fc00ff192b82 */ /* 0x000ee20000000800 */
[----:B--2---:R-:W-:Y:S05]  /*22db0*/  @P1 BRA `(.L_x_5154) ;  /* 0x0000000000101947 */ /* 0x004fea0003800000 */
[----:B------:R-:W-:Y:S05]  /*22dc0*/  @!P0 BRA `(.L_x_5154) ;  /* 0x00000000000c8947 */ /* 0x000fea0003800000 */
[----:B------:R-:W2:Y:S04]  /*22dd0*/  LDG.E R7, desc[UR60][R4.64] ;  /* 0x0000003c04077981 */ /* 0x000ea8000c1e1900 */
[----:B-----5:R-:W2:Y:S02]  /*22de0*/  LDG.E R0, desc[UR60][R4.64+0x4] ;  /* 0x0000043c04007981 */ /* 0x020ea4000c1e1900 */
[----:B--2---:R-:W-:-:S07]  /*22df0*/  IMAD.IADD R0, R0, 0x1, -R7 ;  /* 0x0000000100007824 */ /* 0x004fce00078e0a07 */
.L_x_5154:
[----:B------:R-:W2:Y:S04]  /*22e00*/  LDL R27, [R1+0x50] ;  /* 0x00005000011b7983 */ /* 0x000ea80000100800 */
[----:B------:R4:W5:Y:S01]  /*22e10*/  LDL R26, [R1+0x30] ;  /* 0x00003000011a7983 */ /* 0x0009620000100800 */
[----:B------:R-:W-:Y:S01]  /*22e20*/  BSSY B1, `(.L_x_5155) ;  /* 0x000002c000017945 */ /* 0x000fe20003800000 */
[----:B------:R-:W-:Y:S02]  /*22e30*/  SEL R13, R9, RZ, !P0 ;  /* 0x000000ff090d7207 */ /* 0x000fe40004000000 */
[----:B------:R-:W-:Y:S02]  /*22e40*/  SEL R14, R8, RZ, !P0 ;  /* 0x000000ff080e7207 */ /* 0x000fe40004000000 */
[----:B-----5:R-:W-:-:S02]  /*22e50*/  SHF.R.S32.HI R10, RZ, 0x1f, R3 ;  /* 0x0000001fff0a7819 */ /* 0x020fc40000011403 */
[----:B--2---:R-:W-:Y:S01]  /*22e60*/  SHF.R.S32.HI R12, RZ, 0x1f, R27 ;  /* 0x0000001fff0c7819 */ /* 0x004fe2000001141b */
[----:B----4-:R-:W-:Y:S06]  /*22e70*/  @P3 BRA `(.L_x_5156) ;  /* 0x0000000000983947 */ /* 0x010fec0003800000 */
[----:B------:R-:W2:Y:S01]  /*22e80*/  LDC R20, c[0x0][0xbe8] ;  /* 0x0002fa00ff147b82 */ /* 0x000ea20000000800 */
[----:B------:R-:W-:Y:S01]  /*22e90*/  IADD3 R11, R26, -0x80, R11 ;  /* 0xffffff801a0b7810 */ /* 0x000fe20007ffe00b */
[----:B--2---:R-:W-:-:S05]  /*22ea0*/  IMAD R4, R0, R20, RZ ;  /* 0x0000001400047224 */ /* 0x004fca00078e02ff */
        /* <DEDUP_REMOVED lines=9> */
[----:B------:R-:W2:Y:S01]  /*22f40*/  @P0 LDC R6, c[0x0][0xbec] ;  /* 0x0002fb00ff060b82 */ /* 0x000ea20000000800 */
[----:B------:R-:W-:Y:S01]  /*22f50*/  IMAD R9, R27, UR5, R8 ;  /* 0x000000051b097c24 */ /* 0x000fe2000f8e0208 */
[----:B------:R-:W-:-:S03]  /*22f60*/  ULDC.64 UR4, c[0x0][0xb98] ;  /* 0x0002e60000047ab9 */ /* 0x000fc60000000a00 */
[----:B------:R-:W-:-:S03]  /*22f70*/  IMAD.IADD R5, R5, 0x1, R9 ;  /* 0x0000000105057824 */ /* 0x000fc600078e0209 */
[----:B------:R-:W4:Y:S01]  /*22f80*/  @P0 LDC R15, c[0x0][0xbf0] ;  /* 0x0002fc00ff0f0b82 */ /* 0x000f220000000800 */
[----:B------:R-:W-:-:S04]  /*22f90*/  IMAD.WIDE.U32 R4, R13, UR4, R4 ;  /* 0x000000040d047c25 */ /* 0x000fc8000f8e0004 */
[----:B--2---:R-:W-:-:S05]  /*22fa0*/  @P0 IMAD.HI.U32 R6, R11, R6, RZ ;  /* 0x000000060b060227 */ /* 0x004fca00078e00ff */
[----:B----4-:R-:W-:Y:S01]  /*22fb0*/  @P0 SHF.R.U32.HI R7, RZ, R15, R6 ;  /* 0x0000000fff070219 */ /* 0x010fe20000011606 */
[----:B------:R-:W-:-:S03]  /*22fc0*/  IMAD R6, R14, UR4, RZ ;  /* 0x000000040e067c24 */ /* 0x000fc6000f8e02ff */
[----:B------:R-:W-:Y:S01]  /*22fd0*/  IADD3 R4, P0, R7, R4, RZ ;  /* 0x0000000407047210 */ /* 0x000fe20007f1e0ff */
[----:B------:R-:W-:Y:S02]  /*22fe0*/  IMAD.MOV R9, RZ, RZ, -R7 ;  /* 0x000000ffff097224 */ /* 0x000fe400078e0a07 */
[----:B------:R-:W-:Y:S01]  /*22ff0*/  IMAD R8, R13, UR5, R6 ;  /* 0x000000050d087c24 */ /* 0x000fe2000f8e0206 */
[----:B------:R-:W-:Y:S01]  /*23000*/  ULDC.64 UR4, c[0x0][0xb88] ;  /* 0x0002e20000047ab9 */ /* 0x000fe20000000a00 */
[----:B------:R-:W-:Y:S01]  /*23010*/  IMAD R9, R20, R9, R11 ;  /* 0x0000000914097224 */ /* 0x000fe200078e020b */
[----:B------:R-:W-:-:S04]  /*23020*/  SHF.R.S32.HI R11, RZ, 0x1f, R7 ;  /* 0x0000001fff0b7819 */ /* 0x000fc80000011407 */
        /* <DEDUP_REMOVED lines=11> */
.L_x_5156:
[----:B------:R-:W-:Y:S05]  /*230e0*/  BSYNC B1 ;  /* 0x0000000000017941 */ /* 0x000fea0003800000 */
.L_x_5155:
[----:B------:R-:W4:Y:S01]  /*230f0*/  LDL R15, [R1+0x60] ;  /* 0x00006000010f7983 */ /* 0x000f220000100800 */
[----:B------:R-:W-:-:S03]  /*23100*/  ULDC.64 UR4, c[0x0][0xaa0] ;  /* 0x0002a80000047ab9 */ /* 0x000fc60000000a00 */
[----:B------:R-:W4:Y:S01]  /*23110*/  LDL R11, [R1+0x4c] ;  /* 0x00004c00010b7983 */ /* 0x000f220000100800 */
[----:B------:R-:W-:Y:S01]  /*23120*/  IMAD R4, R10, UR4, RZ ;  /* 0x000000040a047c24 */ /* 0x000fe2000f8e02ff */
[----:B------:R-:W-:Y:S03]  /*23130*/  BSSY B1, `(.L_x_5157) ;  /* 0x0000041000017945 */ /* 0x000fe60003800000 */
[C---:B--2---:R-:W-:Y:S02]  /*23140*/  IMAD R7, R3.reuse, UR5, R4 ;  /* 0x0000000503077c24 */ /* 0x044fe4000f8e0204 */
        /* <DEDUP_REMOVED lines=13> */
[----:B----4-:R-:W-:-:S04]  /*23220*/  IMAD R3, R11, 0x20, R15 ;  /* 0x000000200b037824 */ /* 0x010fc800078e020f */
[----:B------:R-:W-:-:S04]  /*23230*/  IMAD.IADD R9, R26, 0x1, R3 ;  /* 0x000000011a097824 */ /* 0x000fc800078e0203 */
[----:B0-----:R-:W-:Y:S01]  /*23240*/  @P2 IMAD.HI.U32 R6, R9, R24, RZ ;  /* 0x0000001809062227 */ /* 0x001fe200078e00ff */
[----:B------:R-:W-:-:S04]  /*23250*/  MOV R3, R9 ;  /* 0x0000000900037202 */ /* 0x000fc80000000f00 */
[----:B---3--:R-:W-:-:S04]  /*23260*/  @P2 SHF.R.U32.HI R3, RZ, R25, R6 ;  /* 0x00000019ff032219 */ /* 0x008fc80000011606 */
[--C-:B------:R-:W-:Y:S01]  /*23270*/  SHF.R.S32.HI R6, RZ, 0x1f, R3.reuse ;  /* 0x0000001fff067819 */ /* 0x100fe20000011403 */
[----:B------:R-:W-:Y:S02]  /*23280*/  IMAD.MOV R8, RZ, RZ, -R3 ;  /* 0x000000ffff087224 */ /* 0x000fe400078e0a03 */
[----:B------:R-:W-:-:S04]  /*23290*/  IMAD.WIDE.U32 R4, R3, UR4, R4 ;  /* 0x0000000403047c25 */ /* 0x000fc8000f8e0004 */
[----:B------:R-:W-:Y:S02]  /*232a0*/  IMAD R6, R6, UR4, RZ ;  /* 0x0000000406067c24 */ /* 0x000fe4000f8e02ff */
[----:B------:R-:W-:Y:S02]  /*232b0*/  IMAD R7, R21, R8, R9 ;  /* 0x0000000815077224 */ /* 0x000fe400078e0209 */
[----:B------:R-:W-:Y:S01]  /*232c0*/  IMAD R9, R3, UR5, R6 ;  /* 0x0000000503097c24 */ /* 0x000fe2000f8e0206 */
[----:B------:R-:W-:Y:S01]  /*232d0*/  ULDC.64 UR4, c[0x0][0xad8] ;  /* 0x0002b60000047ab9 */ /* 0x000fe20000000a00 */
[----:B------:R-:W-:Y:S01]  /*232e0*/  IMAD.IADD R8, R15, 0x1, R26 ;  /* 0x000000010f087824 */ /* 0x000fe200078e021a */
[----:B------:R-:W-:Y:S01]  /*232f0*/  SHF.R.S32.HI R3, RZ, 0x1f, R7 ;  /* 0x0000001fff037819 */ /* 0x000fe20000011407 */
[----:B------:R-:W-:Y:S01]  /*23300*/  IMAD R21, R0, R21, RZ ;  /* 0x0000001500157224 */ /* 0x000fe200078e02ff */
[----:B------:R-:W-:Y:S01]  /*23310*/  IADD3 R5, R5, R9, RZ ;  /* 0x0000000905057210 */ /* 0x000fe20007ffe0ff */
[----:B------:R-:W-:-:S02]  /*23320*/  VIADD R0, R8, 0x20 ;  /* 0x0000002008007836 */ /* 0x000fc40000000000 */
[----:B------:R-:W-:Y:S01]  /*23330*/  IMAD R6, R3, UR4, RZ ;  /* 0x0000000403067c24 */ /* 0x000fe2000f8e02ff */
[CC--:B------:R-:W-:Y:S01]  /*23340*/  ISETP.GE.AND P2, PT, R8.reuse, R21.reuse, PT ;  /* 0x000000150800720c */ /* 0x0c0fe20003f46270 */
[----:B------:R-:W-:Y:S01]  /*23350*/  VIADD R3, R8, 0x40 ;  /* 0x0000004008037836 */ /* 0x000fe20000000000 */
[-C--:B------:R-:W-:Y:S01]  /*23360*/  ISETP.GE.AND P0, PT, R0, R21.reuse, PT ;  /* 0x000000150000720c */ /* 0x080fe20003f06270 */
[C---:B------:R-:W-:Y:S02]  /*23370*/  IMAD R9, R7.reuse, UR5, R6 ;  /* 0x0000000507097c24 */ /* 0x040fe4000f8e0206 */
[----:B------:R-:W-:Y:S01]  /*23380*/  IMAD.WIDE.U32 R4, R7, UR4, R4 ;  /* 0x0000000407047c25 */ /* 0x000fe2000f8e0004 */
[----:B------:R-:W-:Y:S01]  /*23390*/  ISETP.GE.AND P1, PT, R3, R21, PT ;  /* 0x000000150300720c */ /* 0x000fe20003f26270 */
[----:B------:R-:W-:Y:S01]  /*233a0*/  ULDC.64 UR4, c[0x0][0xa80] ;  /* 0x0002a00000047ab9 */ /* 0x000fe20000000a00 */
[----:B------:R-:W-:Y:S01]  /*233b0*/  SHF.L.U32 R7, R11, 0x3, RZ ;  /* 0x000000030b077819 */ /* 0x000fe200000006ff */
[----:B------:R-:W-:Y:S01]  /*233c0*/  IMAD.IADD R3, R5, 0x1, R9 ;  /* 0x0000000105037824 */ /* 0x000fe200078e0209 */
[----:B------:R-:W-:-:S02]  /*233d0*/  LEA R6, P3, R4, UR4, 0x1 ;  /* 0x0000000404067c11 */ /* 0x000fc4000f8608ff */
[----:B------:R-:W-:Y:S01]  /*233e0*/  SHF.R.S32.HI R12, RZ, 0x1f, R7 ;  /* 0x0000001fff0c7819 */ /* 0x000fe20000011407 */
[C---:B------:R-:W-:Y:S01]  /*233f0*/  VIADD R9, R7.reuse, 0x80 ;  /* 0x0000008007097836 */ /* 0x040fe20000000000 */
[----:B------:R-:W-:Y:S01]  /*23400*/  LEA.HI.X R3, R4, UR5, R3, 0x1, P3 ;  /* 0x0000000504037c11 */ /* 0x000fe200098f0c03 */
[----:B------:R-:W-:Y:S01]  /*23410*/  VIADD R11, R7, 0x40 ;  /* 0x00000040070b7836 */ /* 0x000fe20000000000 */
[----:B------:R0:W2:Y:S02]  /*23420*/  SHFL.IDX PT, R4, R6, RZ, 0x181f ;  /* 0x00181fff06047589 */ /* 0x0000a400000e0000 */
[----:B------:R-:W-:Y:S02]  /*23430*/  SHF.R.S32.HI R10, RZ, 0x1f, R9 ;  /* 0x0000001fff0a7819 */ /* 0x000fe40000011409 */
[----:B------:R0:W3:Y:S01]  /*23440*/  SHFL.IDX PT, R0, R3, RZ, 0x181f ;  /* 0x00181fff03007589 */ /* 0x0000e200000e0000 */
[----:B------:R-:W-:Y:S01]  /*23450*/  SHF.R.S32.HI R14, RZ, 0x1f, R11 ;  /* 0x0000001fff0e7819 */ /* 0x000fe2000001140b */
[----:B------:R-:W-:Y:S06]  /*23460*/  @P2 BRA `(.L_x_5158) ;  /* 0x0000000000342947 */ /* 0x000fec0003800000 */
[----:B------:R-:W-:Y:S02]  /*23470*/  ULDC UR4, c[0x0][0xac8] ;  /* 0x0002b20000047ab9 */ /* 0x000fe40000000800 */
[----:B------:R-:W-:Y:S02]  /*23480*/  ISETP.GE.AND P4, PT, R7, UR4, PT ;  /* 0x0000000407007c0c */ /* 0x000fe4000bf86270 */
[----:B------:R-:W-:Y:S02]  /*23490*/  ISETP.GE.AND P3, PT, R11, UR4, PT ;  /* 0x000000040b007c0c */ /* 0x000fe4000bf66270 */
[----:B------:R-:W-:-:S09]  /*234a0*/  ISETP.GE.AND P2, PT, R9, UR4, PT ;  /* 0x0000000409007c0c */ /* 0x000fd2000bf46270 */
[-C--:B--2---:R-:W-:Y:S02]  /*234b0*/  @!P4 LEA R24, P6, R7, R4.reuse, 0x1 ;  /* 0x000000040718c211 */ /* 0x084fe400078c08ff */
[----:B------:R-:W-:Y:S02]  /*234c0*/  @!P3 LEA R26, P5, R11, R4, 0x1 ;  /* 0x000000040b1ab211 */ /* 0x000fe400078a08ff */
[----:B---3--:R-:W-:Y:S02]  /*234d0*/  @!P4 LEA.HI.X R25, R7, R0, R12, 0x1, P6 ;  /* 0x000000000719c211 */ /* 0x008fe400030f0c0c */
[----:B------:R-:W-:Y:S02]  /*234e0*/  @!P2 LEA R4, P6, R9, R4, 0x1 ;  /* 0x000000040904a211 */ /* 0x000fe400078c08ff */
[-C--:B------:R-:W-:Y:S01]  /*234f0*/  @!P3 LEA.HI.X R27, R11, R0.reuse, R14, 0x1, P5 ;  /* 0x000000000b1bb211 */ /* 0x080fe200028f0c0e */
[----:B------:R4:W-:Y:S01]  /*23500*/  @!P4 ST.E.128 desc[UR60][R24.64], RZ ;  /* 0x000000ff1800c985 */ /* 0x0009e2000c101d3c */
[----:B------:R-:W-:-:S03]  /*23510*/  @!P2 LEA.HI.X R5, R9, R0, R10, 0x1, P6 ;  /* 0x000000000905a211 */ /* 0x000fc600030f0c0a */
[----:B------:R4:W-:Y:S04]  /*23520*/  @!P3 ST.E.128 desc[UR60][R26.64], RZ ;  /* 0x000000ff1a00b985 */ /* 0x0009e8000c101d3c */
[----:B------:R4:W-:Y:S02]  /*23530*/  @!P2 ST.E.128 desc[UR60][R4.64], RZ ;  /* 0x000000ff0400a985 */ /* 0x0009e4000c101d3c */
.L_x_5158:
[----:B------:R-:W-:Y:S05]  /*23540*/  BSYNC B1 ;  /* 0x0000000000017941 */ /* 0x000fea0003800000 */
.L_x_5157:
[----:B---3--:R3:W0:Y:S01]  /*23550*/  SHFL.IDX PT, R0, R3, 0x1, 0x181f ;  /* 0x00381f0003007f89 */ /* 0x00862200000e0000 */
[----:B------:R-:W-:Y:S03]  /*23560*/  BSSY B1, `(.L_x_5159) ;  /* 0x0000010000017945 */ /* 0x000fe60003800000 */
[----:B--2-4-:R3:W2:Y:S01]  /*23570*/  SHFL.IDX PT, R4, R6, 0x1, 0x181f ;  /* 0x00381f0006047f89 */ /* 0x0146a200000e0000 */
[----:B------:R-:W-:Y:S05]  /*23580*/  @P0 BRA `(.L_x_5160) ;  /* 0x0000000000340947 */ /* 0x000fea0003800000 */
[----:B------:R-:W-:Y:S02]  /*23590*/  ULDC UR4, c[0x0][0xac8] ;  /* 0x0002b20000047ab9 */ /* 0x000fe40000000800 */
[----:B------:R-:W-:Y:S02]  /*235a0*/  ISETP.GE.AND P4, PT, R7, UR4, PT ;  /* 0x0000000407007c0c */ /* 0x000fe4000bf86270 */
[----:B------:R-:W-:Y:S02]  /*235b0*/  ISETP.GE.AND P5, PT, R11, UR4, PT ;  /* 0x000000040b007c0c */ /* 0x000fe4000bfa6270 */
[----:B------:R-:W-:-:S09]  /*235c0*/  ISETP.GE.AND P6, PT, R9, UR4, PT ;  /* 0x0000000409007c0c */ /* 0x000fd2000bfc6270 */
[-C--:B--2---:R-:W-:Y:S02]  /*235d0*/  @!P4 LEA R24, P0, R7, R4.reuse, 0x1 ;  /* 0x000000040718c211 */ /* 0x084fe400078008ff */
        /* <DEDUP_REMOVED lines=8> */
.L_x_5160:
[----:B------:R-:W-:Y:S05]  /*23660*/  BSYNC B1 ;  /* 0x0000000000017941 */ /* 0x000fea0003800000 */
.L_x_5159:
[----:B0-----:R0:W0:Y:S01]  /*23670*/  SHFL.IDX PT, R0, R3, 0x2, 0x181f ;  /* 0x00581f0003007f89 */ /* 0x00102200000e0000 */
[----:B------:R-:W-:Y:S03]  /*23680*/  BSSY B1, `(.L_x_5161) ;  /* 0x0000010000017945 */ /* 0x000fe60003800000 */
[----:B--2-4-:R2:W4:Y:S01]  /*23690*/  SHFL.IDX PT, R4, R6, 0x2, 0x181f ;  /* 0x00581f0006047f89 */ /* 0x01452200000e0000 */
[----:B------:R-:W-:Y:S05]  /*236a0*/  @P1 BRA `(.L_x_5162) ;  /* 0x0000000000341947 */ /* 0x000fea0003800000 */
[----:B------:R-:W-:Y:S02]  /*236b0*/  ULDC UR4, c[0x0][0xac8] ;  /* 0x0002b20000047ab9 */ /* 0x000fe40000000800 */
[----:B------:R-:W-:Y:S02]  /*236c0*/  ISETP.GE.AND P3, PT, R7, UR4, PT ;  /* 0x0000000407007c0c */ /* 0x000fe4000bf66270 */
[----:B------:R-:W-:Y:S02]  /*236d0*/  ISETP.GE.AND P4, PT, R11, UR4, PT ;  /* 0x000000040b007c0c */ /* 0x000fe4000bf86270 */
[----:B------:R-:W-:-:S09]  /*236e0*/  ISETP.GE.AND P5, PT, R9, UR4, PT ;  /* 0x0000000409007c0c */ /* 0x000fd2000bfa6270 */
[-C--:B----4-:R-:W-:Y:S02]  /*236f0*/  @!P3 LEA R24, P0, R7, R4.reuse, 0x1 ;  /* 0x000000040718b211 */ /* 0x090fe400078008ff */
        /* <DEDUP_REMOVED lines=8> */
.L_x_5162:
[----:B------:R-:W-:Y:S05]  /*23780*/  BSYNC B1 ;  /* 0x0000000000017941 */ /* 0x000fea0003800000 */
.L_x_5161:
[----:B0-----:R-:W-:Y:S01]  /*23790*/  IADD3 R0, R8, 0x60, RZ ;  /* 0x0000006008007810 */ /* 0x001fe20007ffe0ff */
[----:B---3--:R-:W0:Y:S03]  /*237a0*/  SHFL.IDX PT, R3, R3, 0x3, 0x181f ;  /* 0x00781f0003037f89 */ /* 0x008e2600000e0000 */
[----:B------:R-:W-:Y:S01]  /*237b0*/  ISETP.GE.AND P0, PT, R0, R21, PT ;  /* 0x000000150000720c */ /* 0x000fe20003f06270 */
[----:B----4-:R3:W4:-:S12]  /*237c0*/  SHFL.IDX PT, R4, R6, 0x3, 0x181f ;  /* 0x00781f0006047f89 */ /* 0x01071800000e0000 */
[----:B---3--:R-:W-:Y:S05]  /*237d0*/  @P0 BRA `(.L_x_5153) ;  /* 0x0000000000340947 */ /* 0x008fea0003800000 */
[----:B------:R-:W-:Y:S02]  /*237e0*/  ULDC UR4, c[0x0][0xac8] ;  /* 0x0002b20000047ab9 */ /* 0x000fe40000000800 */
[----:B------:R-:W-:Y:S02]  /*237f0*/  ISETP.GE.AND P3, PT, R7, UR4, PT ;  /* 0x0000000407007c0c */ /* 0x000fe4000bf66270 */
[----:B------:R-:W-:Y:S02]  /*23800*/  ISETP.GE.AND P4, PT, R11, UR4, PT ;  /* 0x000000040b007c0c */ /* 0x000fe4000bf86270 */
[----:B------:R-:W-:-:S09]  /*23810*/  ISETP.GE.AND P5, PT, R9, UR4, PT ;  /* 0x0000000409007c0c */ /* 0x000fd2000bfa6270 */
[-C--:B--2-4-:R-:W-:Y:S02]  /*23820*/  @!P3 LEA R6, P0, R7, R4.reuse, 0x1 ;  /* 0x000000040706b211 */ /* 0x094fe400078008ff */
        /* <DEDUP_REMOVED lines=8> */
.L_x_5153:
[----:B------:R-:W-:Y:S05]  /*238b0*/  BSYNC B0 ;  /* 0x0000000000007941 */ /* 0x000fea0003800000 */
.L_x_5144:
[----:B------:R-:W-:Y:S02]  /*238c0*/  ULDC UR4, c[0x0][0xc3c] ;  /* 0x00030f0000047ab9 */ /* 0x000fe40000000800 */
[----:B-1----:R-:W-:-:S13]  /*238d0*/  ISETP.GE.AND P0, PT, R31, UR4, PT ;  /* 0x000000041f007c0c */ /* 0x002fda000bf06270 */
[----:B------:R-:W-:Y:S05]  /*238e0*/  @!P0 BRA `(.L_x_5163) ;  /* 0xfffffdd800948947 */ /* 0x000fea000383ffff */
[----:B------:R-:W-:Y:S05]  /*238f0*/  BRA `(.L_x_4862) ;  /* 0x0000007400a47947 */ /* 0x000fea0003800000 */
.L_x_4860:
        /* <DEDUP_REMOVED lines=16> */
.L_x_5164:
        /* <DEDUP_REMOVED lines=41> */
.L_x_5170:
        /* <DEDUP_REMOVED lines=12> */
.L_x_5169:
[----:B------:R-:W-:Y:S05]  /*23d50*/  BSYNC B0 ;  /* 0x0000000000007941 */ /* 0x000fea0003800000 */
.L_x_5168:
        /* <DEDUP_REMOVED lines=20> */
.L_x_5166:
        /* <DEDUP_REMOVED lines=20> */
.L_x_5171:
        /* <DEDUP_REMOVED lines=59> */
.L_x_5167:
[----:B------:R-:W-:Y:S01]  /*24390*/  IMAD.MOV.U32 R17, RZ, RZ, RZ ;  /* 0x000000ffff117224 */ /* 0x000fe200078e00ff */
[----:B------:R-:W-:Y:S01]  /*243a0*/  MOV R18, RZ ;  /* 0x000000ff00127202 */ /* 0x000fe20000000f00 */
[----:B------:R-:W-:-:S07]  /*243b0*/  IMAD.U32 R16, RZ, RZ, UR6 ;  /* 0x00000006ff107e24 */ /* 0x000fce000f8e00ff */
.L_x_5172:
[----:B------:R-:W-:-:S13]  /*243c0*/  ISETP.NE.AND P0, PT, R5, RZ, PT ;  /* 0x000000ff0500720c */ /* 0x000fda0003f05270 */
[----:B------:R-:W0:Y:S01]  /*243d0*/  @!P0 S2R R3, SR_CgaCtaId ;  /* 0x0000000000038919 */ /* 0x000e220000008800 */
[----:B------:R-:W-:-:S04]  /*243e0*/  @!P0 MOV R2, 0x400 ;  /* 0x0000040000028802 */ /* 0x000fc80000000f00 */
[----:B0-----:R-:W-:-:S05]  /*243f0*/  @!P0 LEA R2, R3, R2, 0x18 ;  /* 0x0000000203028211 */ /* 0x001fca00078ec0ff */
[----:B------:R1:W-:Y:S01]  /*24400*/  @!P0 STS.128 [R2+0x308d0], R16 ;  /* 0x0308d01002008388 */ /* 0x0003e20000000c00 */
[----:B------:R-:W-:Y:S06]  /*24410*/  BAR.ARV 0x5, 0x180 ;  /* 0x0146000000007b1d */ /* 0x000fec0000002000 */
.L_x_5165:
        /* <DEDUP_REMOVED lines=8> */
[C---:B------:R-:W-:Y:S01]  /*244a0*/  IMAD.SHL.U32 R34, R0.reuse, 0x8, RZ ;  /* 0x0000000800227824 */ /* 0x040fe200078e00ff */
[----:B------:R-:W-:Y:S01]  /*244b0*/  LOP3.LUT R5, R0, 0x7f, RZ, 0xc0, !PT ;  /* 0x0000007f00057812 */ /* 0x000fe200078ec0ff */
[----:B------:R-:W-:Y:S01]  /*244c0*/  BSSY B8, `(.L_x_5173) ;  /* 0x0000673000087945 */ /* 0x000fe20003800000 */
[----:B------:R-:W-:Y:S01]  /*244d0*/  IMAD.MOV.U32 R30, RZ, RZ, 0x1 ;  /* 0x00000001ff1e7424 */ /* 0x000fe200078e00ff */
[----:B------:R-:W-:Y:S02]  /*244e0*/  CS2R R26, SRZ ;  /* 0x00000000001a7805 */ /* 0x000fe4000001ff00 */
[C---:B------:R-:W-:Y:S01]  /*244f0*/  LOP3.LUT R3, R34.reuse, 0x1f8, RZ, 0xc0, !PT ;  /* 0x000001f822037812 */ /* 0x040fe200078ec0ff */
[----:B------:R-:W-:Y:S01]  /*24500*/  IMAD.MOV.U32 R29, RZ, RZ, 0x1 ;  /* 0x00000001ff1d7424 */ /* 0x000fe200078e00ff */
[----:B------:R-:W-:Y:S01]  /*24510*/  LOP3.LUT R34, R34, 0x38, RZ, 0xc0, !PT ;  /* 0x0000003822227812 */ /* 0x000fe200078ec0ff */
[----:B------:R-:W-:Y:S01]  /*24520*/  ULDC.64 UR36, c[0x0][0x198] ;  /* 0x0000660000247ab9 */ /* 0x000fe20000000a00 */
[----:B------:R-:W-:Y:S01]  /*24530*/  LOP3.LUT R3, R3, 0x38, R0, 0x78, !PT ;  /* 0x0000003803037812 */ /* 0x000fe200078e7800 */
[----:B------:R-:W-:Y:S01]  /*24540*/  IMAD.SHL.U32 R0, R0, 0x10, RZ ;  /* 0x0000001000007824 */ /* 0x000fe200078e00ff */
[C---:B------:R-:W-:Y:S01]  /*24550*/  LOP3.LUT R37, R34.reuse, 0x40, RZ, 0xfc, !PT ;  /* 0x0000004022257812 */ /* 0x040fe200078efcff */
[----:B------:R-:W-:Y:S01]  /*24560*/  ULDC UR38, c[0x0][0xc] ;  /* 0x0000030000267ab9 */ /* 0x000fe20000000800 */
[----:B------:R-:W-:-:S02]  /*24570*/  LOP3.LUT R36, R34, 0x80, RZ, 0xfc, !PT ;  /* 0x0000008022247812 */ /* 0x000fc400078efcff */
[----:B--2---:R-:W-:Y:S02]  /*24580*/  R2UR UR4, R2 ;  /* 0x00000000020472ca */ /* 0x004fe400000e0000 */
[----:B------:R-:W-:-:S04]  /*24590*/  SHF.L.U32 R2, R5, 0x3, RZ ;  /* 0x0000000305027819 */ /* 0x000fc800000006ff */
[----:B------:R-:W-:Y:S02]  /*245a0*/  LOP3.LUT R4, R3, 0x200, R2, 0xf8, !PT ;  /* 0x0000020003047812 */ /* 0x000fe400078ef802 */
[----:B------:R-:W-:-:S03]  /*245b0*/  SHF.R.U32.HI R2, RZ, 0x3, R5 ;  /* 0x00000003ff027819 */ /* 0x000fc60000011605 */
[----:B------:R1:W-:Y:S01]  /*245c0*/  STL [R1], R4 ;  /* 0x0000000401007387 */ /* 0x0003e20000100800 */
[----:B------:R-:W-:Y:S01]  /*245d0*/  LOP3.LUT R0, R2, 0x70, R0, 0xf8, !PT ;  /* 0x0000007002007812 */ /* 0x000fe200078ef800 */
[----:B------:R-:W-:Y:S02]  /*245e0*/  ULOP3.LUT UR39, UR4, 0x2, URZ, 0xfc, !UPT ;  /* 0x0000000204277892 */ /* 0x000fe4000f8efc3f */
[----:B------:R1:W-:Y:S01]  /*245f0*/  STL [R1+0x2c], RZ ;  /* 0x00002cff01007387 */ /* 0x0003e20000100800 */
[----:B------:R-:W-:Y:S02]  /*24600*/  UMOV UR4, 0x400 ;  /* 0x0000040000047882 */ /* 0x000fe40000000000 */
[----:B0-----:R-:W-:-:S06]  /*24610*/  ULEA UR4, UR5, UR4, 0x18 ;  /* 0x0000000405047291 */ /* 0x001fcc000f8ec03f */
[----:B------:R-:W-:-:S05]  /*24620*/  MOV R23, UR4 ;  /* 0x0000000400177c02 */ /* 0x000fca0008000f00 */
[----:B------:R-:W-:-:S05]  /*24630*/  IMAD R0, R4, 0x2, R23 ;  /* 0x0000000204007824 */ /* 0x000fca00078e0217 */
[----:B------:R1:W-:Y:S02]  /*24640*/  STL [R1+0x4], R0 ;  /* 0x0000040001007387 */ /* 0x0003e40000100800 */
.L_x_5292:
[----:B------:R-:W-:Y:S05]  /*24650*/  YIELD ;  /* 0x0000000000007946 */ /* 0x000fea0003800000 */
[----:B------:R-:W-:Y:S01]  /*24660*/  ULDC.64 UR4, c[0x0][0xa28] ;  /* 0x00028a0000047ab9 */ /* 0x000fe20000000a00 */
[----:B------:R-:W-:Y:S01]  /*24670*/  IMAD.MOV.U32 R11, RZ, RZ, RZ ;  /* 0x000000ffff0b7224 */ /* 0x000fe200078e00ff */
[----:B------:R-:W-:Y:S01]  /*24680*/  ISETP.NE.U32.AND P0, PT, RZ, UR4, PT ;  /* 0x00000004ff007c0c */ /* 0x000fe2000bf05070 */
[----:B01----:R-:W0:Y:S01]  /*24690*/  LDC.64 R4, c[0x0][0xa00] ;  /* 0x00028000ff047b82 */ /* 0x003e220000000a00 */
[----:B------:R-:W-:Y:S02]  /*246a0*/  ULDC.64 UR6, c[0x0][0xa10] ;  /* 0x0002840000067ab9 */ /* 0x000fe40000000a00 */
[----:B------:R-:W-:Y:S01]  /*246b0*/  ISETP.NE.AND.EX P0, PT, RZ, UR5, PT, P0 ;  /* 0x00000005ff007c0c */ /* 0x000fe2000bf05300 */
[----:B------:R-:W-:-:S12]  /*246c0*/  ULDC.64 UR4, c[0x0][0xa18] ;  /* 0x0002860000047ab9 */ /* 0x000fd80000000a00 */
[----:B------:R-:W1:Y:S01]  /*246d0*/  @P0 LDC.64 R2, c[0x0][0xa28] ;  /* 0x00028a00ff020b82 */ /* 0x000e620000000a00 */
[----:B------:R-:W-:Y:S01]  /*246e0*/  ISETP.NE.U32.AND P1, PT, RZ, UR6, PT ;  /* 0x00000006ff007c0c */ /* 0x000fe2000bf25070 */
[----:B-1----:R-:W-:-:S05]  /*246f0*/  @P0 IMAD.WIDE R2, R19, 0x4, R2 ;  /* 0x0000000413020825 */ /* 0x002fca00078e0202 */
[----:B--2---:R1:W2:Y:S01]  /*24700*/  @P0 LDG.E R11, desc[UR60][R2.64] ;  /* 0x0000003c020b0981 */ /* 0x0042a2000c1e1900 */
[----:B------:R-:W-:Y:S01]  /*24710*/  ISETP.NE.U32.AND P0, PT, RZ, UR4, PT ;  /* 0x00000004ff007c0c */ /* 0x000fe2000bf05070 */
[----:B------:R-:W-:Y:S01]  /*24720*/  IMAD.MOV.U32 R35, RZ, RZ, RZ ;  /* 0x000000ffff237224 */ /* 0x000fe200078e00ff */
[----:B------:R-:W-:Y:S01]  /*24730*/  ISETP.NE.AND.EX P1, PT, RZ, UR7, PT, P1 ;  /* 0x00000007ff007c0c */ /* 0x000fe2000bf25310 */
[----:B0-----:R-:W-:Y:S01]  /*24740*/  IMAD.WIDE R4, R19, 0x4, R4 ;  /* 0x0000000413047825 */ /* 0x001fe200078e0204 */
[----:B------:R-:W-:Y:S01]  /*24750*/  ISETP.NE.AND.EX P2, PT, RZ, UR5, PT, P0 ;  /* 0x00000005ff007c0c */ /* 0x000fe2000bf45300 */
[----:B------:R-:W-:Y:S01]  /*24760*/  ULDC.64 UR4, c[0x0][0xa00] ;  /* 0x0002800000047ab9 */ /* 0x000fe20000000a00 */
[----:B------:R-:W-:Y:S02]  /*24770*/  MOV R0, RZ ;  /* 0x000000ff00007202 */ /* 0x000fe40000000f00 */
[----:B------:R-:W-:Y:S01]  /*24780*/  ISETP.NE.U32.AND P0, PT, RZ, UR4, PT ;  /* 0x00000004ff007c0c */ /* 0x000fe2000bf05070 */
[----:B-1----:R-:W0:Y:S03]  /*24790*/  LDC.64 R2, c[0x0][0xa10] ;  /* 0x00028400ff027b82 */ /* 0x002e260000000a00 */
[----:B------:R-:W-:-:S05]  /*247a0*/  ISETP.NE.AND.EX P0, PT, RZ, UR5, PT, P0 ;  /* 0x00000005ff007c0c */ /* 0x000fca000bf05300 */
[----:B------:R-:W1:Y:S08]  /*247b0*/  @P2 LDC.64 R6, c[0x0][0xa18] ;  /* 0x00028600ff062b82 */ /* 0x000e700000000a00 */
        /* <DEDUP_REMOVED lines=9> */
[----:B-1----:R-:W-:Y:S02]  /*24850*/  @P2 IMAD.WIDE R6, R19, 0x4, R6 ;  /* 0x0000000413062825 */ /* 0x002fe400078e0206 */
[----:B------:R-:W-:Y:S01]  /*24860*/  ULDC UR5, c[0x0][0x2f0] ;  /* 0x0000bc0000057ab9 */ /* 0x000fe20000000800 */
[----:B------:R-:W-:Y:S02]  /*24870*/  USEL UR4, UR4, 0x1, UP0 ;  /* 0x0000000104047887 */ /* 0x000fe40008000000 */
[----:B------:R0:W5:Y:S02]  /*24880*/  @P2 LDG.E R31, desc[UR60][R6.64] ;  /* 0x0000003c061f2981 */ /* 0x000164000c1e1900 */
[----:B------:R-:W-:-:S03]  /*24890*/  UIMAD UR4, UR4, UR5, URZ ;  /* 0x00000005040472a4 */ /* 0x000fc6000f8e023f */
[----:B------:R-:W-:-:S03]  /*248a0*/  ULDC UR5, c[0x0][0x348] ;  /* 0x0000d20000057ab9 */ /* 0x000fc60000000800 */
[----:B------:R-:W-:Y:S02]  /*248b0*/  IMAD.U32 R10, RZ, RZ, UR4 ;  /* 0x00000004ff0a7e24 */ /* 0x000fe4000f8e00ff */
[----:B0-----:R-:W-:Y:S01]  /*248c0*/  IMAD.U32 R6, RZ, RZ, UR5 ;  /* 0x00000005ff067e24 */ /* 0x001fe2000f8e00ff */
[----:B--2---:R0:W-:Y:S01]  /*248d0*/  STL [R1+0xc], R11 ;  /* 0x00000c0b01007387 */ /* 0x0041e20000100800 */
[----:B------:R-:W-:Y:S05]  /*248e0*/  @P2 BRA `(.L_x_5174) ;  /* 0x0000000000102947 */ /* 0x000fea0003800000 */
[----:B------:R-:W-:Y:S05]  /*248f0*/  @!P0 BRA `(.L_x_5174) ;  /* 0x00000000000c8947 */ /* 0x000fea0003800000 */
[----:B------:R-:W2:Y:S04]  /*24900*/  LDG.E R8, desc[UR60][R4.64] ;  /* 0x0000003c04087981 */ /* 0x000ea8000c1e1900 */
[----:B-----5:R-:W2:Y:S02]  /*24910*/  LDG.E R31, desc[UR60][R4.64+0x4] ;  /* 0x0000043c041f7981 */ /* 0x020ea4000c1e1900 */
[----:B--2---:R-:W-:-:S07]  /*24920*/  IADD3 R31, -R8, R31, RZ ;  /* 0x0000001f081f7210 */ /* 0x004fce0007ffe1ff */
.L_x_5174:
[----:B------:R-:W-:Y:S02]  /*24930*/  ULDC.64 UR4, c[0x0][0xa20] ;  /* 0x0002880000047ab9 */ /* 0x000fe40000000a00 */
[----:B------:R-:W-:-:S04]  /*24940*/  ISETP.NE.U32.AND P0, PT, RZ, UR4, PT ;  /* 0x00000004ff007c0c */ /* 0x000fc8000bf05070 */
[----:B------:R-:W-:-:S13]  /*24950*/  ISETP.NE.AND.EX P0, PT, RZ, UR5, PT, P0 ;  /* 0x00000005ff007c0c */ /* 0x000fda000bf05300 */
[----:B------:R-:W-:Y:S05]  /*24960*/  @!P0 BRA `(.L_x_5175) ;  /* 0x0000000000108947 */ /* 0x000fea0003800000 */
[----:B------:R-:W1:Y:S02]  /*24970*/  LDC.64 R4, c[0x0][0xa20] ;  /* 0x00028800ff047b82 */ /* 0x000e640000000a00 */
[----:B-1----:R-:W-:-:S05]  /*24980*/  IMAD.WIDE R4, R19, 0x4, R4 ;  /* 0x0000000413047825 */ /* 0x002fca00078e0204 */
[----:B------:R1:W5:Y:S01]  /*24990*/  LDG.E R10, desc[UR60][R4.64] ;  /* 0x0000003c040a7981 */ /* 0x000362000c1e1900 */
[----:B------:R-:W-:Y:S05]  /*249a0*/  BRA `(.L_x_5176) ;  /* 0x0000000000247947 */ /* 0x000fea0003800000 */
.L_x_5175:
        /* <DEDUP_REMOVED lines=9> */
.L_x_5176:
[----:B-1----:R-:W2:Y:S01]  /*24a40*/  @P1 LDG.E R5, desc[UR60][R2.64] ;  /* 0x0000003c02051981 */ /* 0x002ea2000c1e1900 */
[----:B------:R-:W1:Y:S03]  /*24a50*/  LDC R7, c[0x0][0x448] ;  /* 0x00011200ff077b82 */ /* 0x000e660000000800 */
[----:B------:R3:W2:Y:S01]  /*24a60*/  @P1 LDG.E R4, desc[UR60][R2.64+0x4] ;  /* 0x0000043c02041981 */ /* 0x0006a2000c1e1900 */
[----:B------:R-:W-:Y:S02]  /*24a70*/  IMAD.SHL.U32 R28, R17, 0x80, RZ ;  /* 0x00000080111c7824 */ /* 0x000fe400078e00ff */
[----:B-----5:R-:W-:Y:S02]  /*24a80*/  IMAD.IADD R10, R10, 0x1, -R11 ;  /* 0x000000010a0a7824 */ /* 0x020fe400078e0a0b */
[----:B---3--:R-:W3:Y:S01]  /*24a90*/  LDC.64 R2, c[0x0][0x9e0] ;  /* 0x00027800ff027b82 */ /* 0x008ee20000000a00 */
[----:B-1----:R-:W-:-:S02]  /*24aa0*/  ISETP.NE.AND P2, PT, R7, 0x1, PT ;  /* 0x000000010700780c */ /* 0x002fc40003f45270 */
[----:B------:R-:W-:-:S11]  /*24ab0*/  IADD3 R7, R28, 0x7f, RZ ;  /* 0x0000007f1c077810 */ /* 0x000fd60007ffe0ff */
[----:B------:R-:W1:Y:S01]  /*24ac0*/  @P2 LDC R8, c[0x0][0x44c] ;  /* 0x00011300ff082b82 */ /* 0x000e620000000800 */
[----:B---3--:R-:W-:-:S07]  /*24ad0*/  ISETP.GE.AND P3, PT, R3, 0x1, PT ;  /* 0x000000010300780c */ /* 0x008fce0003f66270 */
[----:B------:R-:W3:Y:S01]  /*24ae0*/  @P2 LDC R9, c[0x0][0x450] ;  /* 0x00011400ff092b82 */ /* 0x000ee20000000800 */
[----:B--2---:R-:W-:Y:S02]  /*24af0*/  @P1 IMAD.IADD R6, R4, 0x1, -R5 ;  /* 0x0000000104061824 */ /* 0x004fe400078e0a05 */
[----:B-1----:R-:W-:-:S04]  /*24b00*/  @P2 IMAD.HI.U32 R4, R7, R8, RZ ;  /* 0x0000000807042227 */ /* 0x002fc800078e00ff */
[----:B------:R-:W-:Y:S01]  /*24b10*/  IMAD.IADD R13, R10, 0x1, R6 ;  /* 0x000000010a0d7824 */ /* 0x000fe200078e0206 */
[----:B---3--:R-:W-:-:S03]  /*24b20*/  @P2 SHF.R.U32.HI R7, RZ, R9, R4 ;  /* 0x00000009ff072219 */ /* 0x008fc60000011604 */
[C---:B------:R-:W-:Y:S01]  /*24b30*/  VIADD R4, R13.reuse, 0x5f ;  /* 0x0000005f0d047836 */ /* 0x040fe20000000000 */
[----:B------:R1:W-:Y:S01]  /*24b40*/  STL [R1+0x8], R13 ;  /* 0x0000080d01007387 */ /* 0x0003e20000100800 */
[----:B------:R-:W-:Y:S02]  /*24b50*/  IADD3 R8, R13, 0x1, -R31 ;  /* 0x000000010d087810 */ /* 0x000fe40007ffe81f */
[----:B------:R-:W-:Y:S02]  /*24b60*/  IMAD.HI R4, R4, 0x2aaaaaab, RZ ;  /* 0x2aaaaaab04047827 */ /* 0x000fe400078e02ff */
[----:B------:R-:W-:-:S03]  /*24b70*/  IADD3 R7, R8, R7, RZ ;  /* 0x0000000708077210 */ /* 0x000fc60007ffe0ff */
[----:B------:R-:W-:Y:S02]  /*24b80*/  SHF.R.U32.HI R9, RZ, 0x1f, R4 ;  /* 0x0000001fff097819 */ /* 0x000fe40000011604 */
[----:B------:R-:W-:Y:S02]  /*24b90*/  IMAD.IADD R2, R7, 0x1, R2 ;  /* 0x0000000107027824 */ /* 0x000fe400078e0202 */
[----:B------:R-:W-:Y:S01]  /*24ba0*/  LEA.HI.SX32 R9, R4, R9, 0x1c ;  /* 0x0000000904097211 */ /* 0x000fe200078fe2ff */
[----:B-1----:R-:W-:Y:S06]  /*24bb0*/  @!P3 BRA `(.L_x_5177) ;  /* 0x000000000048b947 */ /* 0x002fec0003800000 */
[C---:B------:R-:W-:Y:S01]  /*24bc0*/  ISETP.GT.AND P0, PT, R7.reuse, RZ, PT ;  /* 0x000000ff0700720c */ /* 0x040fe20003f04270 */
[----:B------:R-:W-:Y:S01]  /*24bd0*/  BSSY B0, `(.L_x_5178) ;  /* 0x000000e000007945 */ /* 0x000fe20003800000 */
[----:B0-----:R-:W-:-:S11]  /*24be0*/  VIADD R11, R7, 0xffffffff ;  /* 0xffffffff070b7836 */ /* 0x001fd60000000000 */
        /* <DEDUP_REMOVED lines=8> */
.L_x_5179:
[----:B------:R-:W-:-:S13]  /*24c70*/  ISETP.NE.AND P0, PT, R3, 0x1, PT ;  /* 0x000000010300780c */ /* 0x000fda0003f05270 */
[----:B------:R-:W0:Y:S02]  /*24c80*/  @P0 LDC.64 R4, c[0x0][0x9e8] ;  /* 0x00027a00ff040b82 */ /* 0x000e240000000a00 */
[----:B0-----:R-:W-:-:S05]  /*24c90*/  @P0 IMAD.HI.U32 R4, R11, R4, RZ ;  /* 0x000000040b040227 */ /* 0x001fca00078e00ff */
[----:B------:R-:W-:-:S07]  /*24ca0*/  @P0 SHF.R.U32.HI R11, RZ, R5, R4 ;  /* 0x00000005ff0b0219 */ /* 0x000fce0000011604 */
.L_x_5180:
[----:B------:R-:W-:Y:S05]  /*24cb0*/  BSYNC B0 ;  /* 0x0000000000007941 */ /* 0x000fea0003800000 */
.L_x_5178:
[----:B------:R-:W-:-:S05]  /*24cc0*/  IMAD R11, R11, R3, R3 ;  /* 0x000000030b0b7224 */ /* 0x000fca00078e0203 */
[----:B------:R-:W-:-:S07]  /*24cd0*/  VIMNMX R2, R2, R11, PT ;  /* 0x0000000b02027248 */ /* 0x000fce0003fe0100 */
.L_x_5177:
[----:B------:R-:W1:Y:S01]  /*24ce0*/  @P2 LDC R5, c[0x0][0x44c] ;  /* 0x00011300ff052b82 */ /* 0x000e620000000800 */
[----:B------:R-:W-:Y:S01]  /*24cf0*/  MOV R4, R28 ;  /* 0x0000001c00047202 */ /* 0x000fe20000000f00 */
[----:B------:R-:W-:Y:S01]  /*24d00*/  IMAD.IADD R7, R13, 0x1, -R31 ;  /* 0x000000010d077824 */ /* 0x000fe200078e0a1f */
[----:B------:R-:W-:-:S05]  /*24d10*/  ULDC UR4, c[0x0][0x9dc] ;  /* 0x0002770000047ab9 */ /* 0x000fca0000000800 */
[----:B------:R-:W2:Y:S01]  /*24d20*/  @P2 LDC R12, c[0x0][0x450] ;  /* 0x00011400ff0c2b82 */ /* 0x000ea20000000800 */
[----:B-1----:R-:W-:-:S05]  /*24d30*/  @P2 IMAD.HI.U32 R5, R28, R5, RZ ;  /* 0x000000051c052227 */ /* 0x002fca00078e00ff */
[----:B--2---:R-:W-:-:S05]  /*24d40*/  @P2 SHF.R.U32.HI R4, RZ, R12, R5 ;  /* 0x0000000cff042219 */ /* 0x004fca0000011605 */
[----:B------:R-:W-:-:S04]  /*24d50*/  IMAD.IADD R12, R7, 0x1, R4 ;  /* 0x00000001070c7824 */ /* 0x000fc800078e0204 */
        /* <DEDUP_REMOVED lines=12> */
.L_x_5183:
[----:B------:R-:W-:-:S13]  /*24e20*/  ISETP.NE.AND P0, PT, R3, 0x1, PT ;  /* 0x000000010300780c */ /* 0x000fda0003f05270 */
[----:B------:R-:W0:Y:S02]  /*24e30*/  @P0 LDC.64 R4, c[0x0][0x9e8] ;  /* 0x00027a00ff040b82 */ /* 0x000e240000000a00 */
[----:B0-----:R-:W-:-:S05]  /*24e40*/  @P0 IMAD.HI.U32 R4, R12, R4, RZ ;  /* 0x000000040c040227 */ /* 0x001fca00078e00ff */
[----:B------:R-:W-:-:S07]  /*24e50*/  @P0 SHF.R.U32.HI R12, RZ, R5, R4 ;  /* 0x00000005ff0c0219 */ /* 0x000fce0000011604 */
.L_x_5184:
[----:B------:R-:W-:Y:S05]  /*24e60*/  BSYNC B0 ;  /* 0x0000000000007941 */ /* 0x000fea0003800000 */
.L_x_5182:
[----:B------:R-:W-:-:S05]  /*24e70*/  IMAD R12, R12, R3, RZ ;  /* 0x000000030c0c7224 */ /* 0x000fca00078e02ff */
[----:B------:R-:W-:-:S07]  /*24e80*/  VIMNMX R11, R11, R12, !PT ;  /* 0x0000000c0b0b7248 */ /* 0x000fce0007fe0100 */
.L_x_5181:
[----:B------:R-:W-:Y:S01]  /*24e90*/  IADD3 R2, R2, 0x5f, RZ ;  /* 0x0000005f02027810 */ /* 0x000fe20007ffe0ff */
[----:B------:R-:W-:Y:S01]  /*24ea0*/  IMAD.HI R11, R11, 0x2aaaaaab, RZ ;  /* 0x2aaaaaab0b0b7827 */ /* 0x000fe200078e02ff */
[----:B------:R-:W-:Y:S03]  /*24eb0*/  BSSY B0, `(.L_x_5185) ;  /* 0x0000157000007945 */ /* 0x000fe60003800000 */
        /* <DEDUP_REMOVED lines=10> */
[----:B------:R-:W-:-:S04]  /*24f60*/  VIMNMX R4, R5, R6, PT ;  /* 0x0000000605047248 */ /* 0x000fc80003fe0100 */
        /* <DEDUP_REMOVED lines=18> */
.L_x_5360:
[----:B-1----:R-:W-:Y:S02]  /*25090*/  ISETP.NE.AND P0, PT, R14, RZ, PT ;  /* 0x000000ff0e00720c */ /* 0x002fe40003f05270 */
[----:B------:R-:W-:-:S11]  /*250a0*/  PLOP3.LUT P6, PT, PT, PT, PT, 0x8, 0x0 ;  /* 0x000000000000781c */ /* 0x000fd60003fce170 */
[----:B------:R-:W-:Y:S05]  /*250b0*/  @P0 BRA `(.L_x_5188) ;  /* 0x00000000000c0947 */ /* 0x000fea0003800000 */
[----:B------:R-:W-:-:S03]  /*250c0*/  UMOV UR4, 0xffffffff ;  /* 0xffffffff00047882 */ /* 0x000fc60000000000 */
[----:B------:R-:W-:Y:S05]  /*250d0*/  BRA.DIV UR4, `(.L_x_5189) ;  /* 0x0000007204907947 */ /* 0x000fea000b800000 */
[----:B------:R-:W-:-:S13]  /*250e0*/  ELECT P6, URZ, PT ;  /* 0x00000000003f782f */ /* 0x000fda00038c0000 */
.L_x_5188:
        /* <DEDUP_REMOVED lines=9> */
.L_x_5363:
[----:B------:R-:W-:Y:S05]  /*25180*/  BSYNC B1 ;  /* 0x0000000000017941 */ /* 0x000fea0003800000 */
.L_x_5190:
        /* <DEDUP_REMOVED lines=10> */
.L_x_5364:
[----:B------:R-:W-:Y:S05]  /*25230*/  BSYNC B2 ;  /* 0x0000000000027941 */ /* 0x000fea0003800000 */
.L_x_5194:
[----:B------:R-:W-:Y:S04]  /*25240*/  BSSY B2, `(.L_x_5196) ;  /* 0x0000009000027945 */ /* 0x000fe80003800000 */
[----:B------:R-:W-:Y:S05]  /*25250*/  @P1 BRA `(.L_x_5197) ;  /* 0x00000000001c1947 */ /* 0x000fea0003800000 */
[----:B------:R-:W2:Y:S01]  /*25260*/  S2R R10, SR_TID.X ;  /* 0x00000000000a7919 */ /* 0x000ea20000002100 */
[----:B0-----:R-:W-:-:S04]  /*25270*/  IMAD.MOV.U32 R6, RZ, RZ, 0x9000 ;  /* 0x00009000ff067424 */ /* 0x001fc800078e00ff */
[----:B------:R3:W-:Y:S01]  /*25280*/  SYNCS.ARRIVE.TRANS64 RZ, [R3+URZ+0x30890], R6 ;  /* 0x0308900603ff79a7 */ /* 0x0007e2000800003f */
[----:B--2---:R-:W-:-:S04]  /*25290*/  LOP3.LUT R10, R10, 0x1f, RZ, 0xc0, !PT ;  /* 0x0000001f0a0a7812 */ /* 0x004fc800078ec0ff */
[----:B------:R-:W-:-:S13]  /*252a0*/  ISETP.NE.AND P0, PT, R10, RZ, PT ;  /* 0x000000ff0a00720c */ /* 0x000fda0003f05270 */
[----:B---3--:R-:W-:Y:S05]  /*252b0*/  @!P0 BRA `(.L_x_5197) ;  /* 0x0000000000048947 */ /* 0x008fea0003800000 */
[----:B------:R-:W-:Y:S01]  /*252c0*/  BPT.TRAP 0x1 ;  /* 0x000000040000795c */ /* 0x000fe20000300000 */
.L_x_5197:
[----:B------:R-:W-:Y:S05]  /*252d0*/  BSYNC B2 ;  /* 0x0000000000027941 */ /* 0x000fea0003800000 */
.L_x_5196:
[----:B------:R-:W-:Y:S01]  /*252e0*/  IMAD.MOV.U32 R14, RZ, RZ, RZ ;  /* 0x000000ffff0e7224 */ /* 0x000fe200078e00ff */
[----:B------:R-:W-:Y:S01]  /*252f0*/  UIADD3 UR4, UP0, UR36, 0x570, URZ ;  /* 0x0000057024047890 */ /* 0x000fe2000ff1e03f */
[----:B------:R-:W-:Y:S01]  /*25300*/  IMAD R12, R2, 0x60, R0 ;  /* 0x00000060020c7824 */ /* 0x000fe200078e0200 */
[----:B------:R-:W-:Y:S01]  /*25310*/  PLOP3.LUT P0, PT, PT, PT, PT, 0x80, 0x0 ;  /* 0x000000000000781c */ /* 0x000fe20003f0f070 */
[----:B0-----:R-:W-:Y:S01]  /*25320*/  IMAD R6, R27, 0x9000, R23 ;  /* 0x000090001b067824 */ /* 0x001fe200078e0217 */
[----:B------:R-:W-:Y:S01]  /*25330*/  R2UR UR10, R14 ;  /* 0x000000000e0a72ca */ /* 0x000fe200000e0000 */
[----:B------:R-:W-:Y:S01]  /*25340*/  VIADD R10, R3, 0x30890 ;  /* 0x00030890030a7836 */ /* 0x000fe20000000000 */
[----:B------:R-:W-:Y:S01]  /*25350*/  IADD3 R12, R12, -0x60, RZ ;  /* 0xffffffa00c0c7810 */ /* 0x000fe20007ffe0ff */
[----:B------:R-:W-:Y:S01]  /*25360*/  VIADD R13, R6, 0x1e400 ;  /* 0x0001e400060d7836 */ /* 0x000fe20000000000 */
[----:B------:R-:W-:Y:S01]  /*25370*/  UIADD3.X UR5, URZ, UR37, URZ, UP0, !UPT ;  /* 0x000000253f057290 */ /* 0x000fe200087fe43f */
[----:B------:R-:W-:Y:S01]  /*25380*/  UMOV UR6, 0x0 ;  /* 0x0000000000067882 */ /* 0x000fe20000000000 */
[----:B------:R-:W-:-:S10]  /*25390*/  UMOV UR7, 0x12f00000 ;  /* 0x12f0000000077882 */ /* 0x000fd40000000000 */
.L_x_5198:
        /* <DEDUP_REMOVED lines=16> */
.L_x_5199:
        /* <DEDUP_REMOVED lines=16> */
.L_x_5200:
        /* <DEDUP_REMOVED lines=13> */
.L_x_5365:
[----:B------:R-:W-:Y:S05]  /*25670*/  BSYNC B2 ;  /* 0x0000000000027941 */ /* 0x000fea0003800000 */
.L_x_5201:
[----:B------:R-:W-:Y:S01]  /*25680*/  BSSY B2, `(.L_x_5203) ;  /* 0x000000b000027945 */ /* 0x000fe20003800000 */
[----:B------:R-:W-:Y:S01]  /*25690*/  IMAD.MOV.U32 R10, RZ, RZ, 0x0 ;  /* 0x00000000ff0a7424 */ /* 0x000fe200078e00ff */
[----:B01----:R-:W-:Y:S02]  /*256a0*/  MOV R11, 0x12f00000 ;  /* 0x12f00000000b7802 */ /* 0x003fe40000000f00 */
[----:B------:R-:W-:Y:S05]  /*256b0*/  @P1 BRA `(.L_x_5204) ;  /* 0x00000000001c1947 */ /* 0x000fea0003800000 */
[----:B------:R-:W0:Y:S01]  /*256c0*/  S2R R20, SR_TID.X ;  /* 0x0000000000147919 */ /* 0x000e220000002100 */
[----:B------:R-:W-:-:S04]  /*256d0*/  IMAD.MOV.U32 R13, RZ, RZ, 0x9000 ;  /* 0x00009000ff0d7424 */ /* 0x000fc800078e00ff */
[----:B------:R1:W-:Y:S01]  /*256e0*/  SYNCS.ARRIVE.TRANS64 RZ, [R3+URZ+0x308b0], R13 ;  /* 0x0308b00d03ff79a7 */ /* 0x0003e2000800003f */
[----:B0-----:R-:W-:-:S04]  /*256f0*/  LOP3.LUT R20, R20, 0x1f, RZ, 0xc0, !PT ;  /* 0x0000001f14147812 */ /* 0x001fc800078ec0ff */
[----:B------:R-:W-:-:S13]  /*25700*/  ISETP.NE.AND P0, PT, R20, RZ, PT ;  /* 0x000000ff1400720c */ /* 0x000fda0003f05270 */
[----:B-1----:R-:W-:Y:S05]  /*25710*/  @!P0 BRA `(.L_x_5204) ;  /* 0x0000000000048947 */ /* 0x002fea0003800000 */
[----:B------:R-:W-:Y:S01]  /*25720*/  BPT.TRAP 0x1 ;  /* 0x000000040000795c */ /* 0x000fe20000300000 */
.L_x_5204:
[----:B------:R-:W-:Y:S05]  /*25730*/  BSYNC B2 ;  /* 0x0000000000027941 */ /* 0x000fea0003800000 */
.L_x_5203:
[----:B------:R-:W-:Y:S01]  /*25740*/  R2UR UR10, R14 ;  /* 0x000000000e0a72ca */ /* 0x000fe200000e0000 */
[----:B------:R-:W-:Y:S01]  /*25750*/  UIADD3 UR4, UP0, UR36, 0x670, URZ ;  /* 0x0000067024047890 */ /* 0x000fe2000ff1e03f */
[----:B------:R-:W-:Y:S01]  /*25760*/  R2UR UR6, R10 ;  /* 0x000000000a0672ca */ /* 0x000fe200000e0000 */
[----:B------:R-:W-:Y:S01]  /*25770*/  VIADD R3, R3, 0x308b0 ;  /* 0x000308b003037836 */ /* 0x000fe20000000000 */
[----:B------:R-:W-:Y:S01]  /*25780*/  R2UR UR7, R11 ;  /* 0x000000000b0772ca */ /* 0x000fe200000e0000 */
[----:B------:R-:W-:Y:S01]  /*25790*/  VIADD R13, R6, 0x400 ;  /* 0x00000400060d7836 */ /* 0x000fe20000000000 */
[----:B------:R-:W-:Y:S01]  /*257a0*/  PLOP3.LUT P0, PT, PT, PT, PT, 0x80, 0x0 ;  /* 0x000000000000781c */ /* 0x000fe20003f0f070 */
[----:B------:R-:W-:-:S12]  /*257b0*/  UIADD3.X UR5, URZ, UR37, URZ, UP0, !UPT ;  /* 0x000000253f057290 */ /* 0x000fd800087fe43f */
.L_x_5205:
        /* <DEDUP_REMOVED lines=15> */
.L_x_5206:
        /* <DEDUP_REMOVED lines=15> */
.L_x_5207:
        /* <DEDUP_REMOVED lines=10> */
.L_x_5193:
[----:B------:R-:W-:Y:S05]  /*25a40*/  BSYNC B1 ;  /* 0x0000000000017941 */ /* 0x000fea0003800000 */
.L_x_5192:
        /* <DEDUP_REMOVED lines=9> */
.L_x_5224:
        /* <DEDUP_REMOVED lines=11> */
.L_x_5366:
[----:B------:R-:W-:Y:S05]  /*25b90*/  BSYNC B2 ;  /* 0x0000000000027941 */ /* 0x000fea0003800000 */
.L_x_5210:
        /* <DEDUP_REMOVED lines=9> */
.L_x_5213:
[----:B------:R-:W-:Y:S05]  /*25c30*/  BSYNC B2 ;  /* 0x0000000000027941 */ /* 0x000fea0003800000 */
.L_x_5212:
        /* <DEDUP_REMOVED lines=11> */
.L_x_5214:
        /* <DEDUP_REMOVED lines=16> */
.L_x_5215:
        /* <DEDUP_REMOVED lines=16> */
.L_x_5216:
        /* <DEDUP_REMOVED lines=13> */
.L_x_5367:
[----:B------:R-:W-:Y:S05]  /*25fc0*/  BSYNC B2 ;  /* 0x0000000000027941 */ /* 0x000fea0003800000 */
.L_x_5217:
[----:B------:R-:W-:Y:S01]  /*25fd0*/  BSSY B2, `(.L_x_5219) ;  /* 0x000000b000027945 */ /* 0x000fe20003800000 */
[----:B01----:R-:W-:Y:S02]  /*25fe0*/  IMAD.MOV.U32 R2, RZ, RZ, 0x0 ;  /* 0x00000000ff027424 */ /* 0x003fe400078e00ff */
[----:B------:R-:W-:Y:S01]  /*25ff0*/  IMAD.MOV.U32 R3, RZ, RZ, 0x12f00000 ;  /* 0x12f00000ff037424 */ /* 0x000fe200078e00ff */
[----:B------:R-:W-:Y:S06]  /*26000*/  @P2 BRA `(.L_x_5220) ;  /* 0x00000000001c2947 */ /* 0x000fec0003800000 */
[----:B------:R-:W0:Y:S01]  /*26010*/  S2R R20, SR_TID.X ;  /* 0x0000000000147919 */ /* 0x000e220000002100 */
[----:B------:R-:W-:-:S04]  /*26020*/  IMAD.MOV.U32 R14, RZ, RZ, 0x9000 ;  /* 0x00009000ff0e7424 */ /* 0x000fc800078e00ff */
[----:B------:R1:W-:Y:S01]  /*26030*/  SYNCS.ARRIVE.TRANS64 RZ, [R11+URZ+0x308b0], R14 ;  /* 0x0308b00e0bff79a7 */ /* 0x0003e2000800003f */
[----:B0-----:R-:W-:-:S04]  /*26040*/  LOP3.LUT R20, R20, 0x1f, RZ, 0xc0, !PT ;  /* 0x0000001f14147812 */ /* 0x001fc800078ec0ff */
[----:B------:R-:W-:-:S13]  /*26050*/  ISETP.NE.AND P1, PT, R20, RZ, PT ;  /* 0x000000ff1400720c */ /* 0x000fda0003f25270 */
[----:B-1----:R-:W-:Y:S05]  /*26060*/  @!P1 BRA `(.L_x_5220) ;  /* 0x0000000000049947 */ /* 0x002fea0003800000 */
[----:B------:R-:W-:Y:S01]  /*26070*/  BPT.TRAP 0x1 ;  /* 0x000000040000795c */ /* 0x000fe20000300000 */
.L_x_5220:
[----:B------:R-:W-:Y:S05]  /*26080*/  BSYNC B2 ;  /* 0x0000000000027941 */ /* 0x000fea0003800000 */
.L_x_5219:
        /* <DEDUP_REMOVED lines=8> */
.L_x_5221:
        /* <DEDUP_REMOVED lines=15> */
.L_x_5222:
        /* <DEDUP_REMOVED lines=15> */
.L_x_5223:
        /* <DEDUP_REMOVED lines=10> */
.L_x_5209:
[----:B------:R-:W-:Y:S05]  /*26390*/  BSYNC B1 ;  /* 0x0000000000017941 */ /* 0x000fea0003800000 */
.L_x_5208:
        /* <DEDUP_REMOVED lines=8> */
.L_x_5186:
[----:B------:R-:W-:Y:S05]  /*26420*/  BSYNC B0 ;  /* 0x0000000000007941 */ /* 0x000fea0003800000 */
.L_x_5185:
[----:B------:R-:W1:Y:S01]  /*26430*/  LDC R0, c[0x0][0x448] ;  /* 0x00011200ff007b82 */ /* 0x000e620000000800 */
[----:B------:R-:W-:Y:S01]  /*26440*/  VIADD R5, R28, 0x7f ;  /* 0x0000007f1c057836 */ /* 0x000fe20000000000 */
[----:B------:R-:W-:Y:S06]  /*26450*/  @!P0 WARPSYNC.ALL ;  /* 0x0000000000008948 */ /* 0x000fec0003800000 */
[----:B------:R-:W2:Y:S08]  /*26460*/  LDC.64 R2, c[0x0][0x9e0] ;  /* 0x00027800ff027b82 */ /* 0x000eb00000000a00 */
[----:B------:R-:W-:Y:S01]  /*26470*/  @!P0 BAR.SYNC.DEFER_BLOCKING 0xc, 0x180 ;  /* 0x0306000000008b1d */ /* 0x000fe20000010000 */
[----:B-1----:R-:W-:-:S02]  /*26480*/  ISETP.NE.AND P1, PT, R0, 0x1, PT ;  /* 0x000000010000780c */ /* 0x002fc40003f25270 */
[----:B--2---:R-:W-:-:S11]  /*26490*/  ISETP.GE.AND P2, PT, R3, 0x1, PT ;  /* 0x000000010300780c */ /* 0x004fd60003f46270 */
[----:B------:R-:W1:Y:S08]  /*264a0*/  @P1 LDC R0, c[0x0][0x44c] ;  /* 0x00011300ff001b82 */ /* 0x000e700000000800 */
[----:B------:R-:W2:Y:S01]  /*264b0*/  @P1 LDC R11, c[0x0][0x450] ;  /* 0x00011400ff0b1b82 */ /* 0x000ea20000000800 */
[----:B-1----:R-:W-:-:S05]  /*264c0*/  @P1 IMAD.HI.U32 R0, R5, R0, RZ ;  /* 0x0000000005001227 */ /* 0x002fca00078e00ff */
[----:B--2---:R-:W-:-:S05]  /*264d0*/  @P1 SHF.R.U32.HI R5, RZ, R11, R0 ;  /* 0x0000000bff051219 */ /* 0x004fca0000011600 */
[----:B------:R-:W-:-:S05]  /*264e0*/  IMAD.IADD R11, R8, 0x1, R5 ;  /* 0x00000001080b7824 */ /* 0x000fca00078e0205 */
        /* <DEDUP_REMOVED lines=13> */
.L_x_5227:
[----:B------:R-:W-:-:S13]  /*265c0*/  ISETP.NE.AND P0, PT, R3, 0x1, PT ;  /* 0x000000010300780c */ /* 0x000fda0003f05270 */
[----:B------:R-:W1:Y:S02]  /*265d0*/  @P0 LDC.64 R4, c[0x0][0x9e8] ;  /* 0x00027a00ff040b82 */ /* 0x000e640000000a00 */
[----:B-1----:R-:W-:-:S05]  /*265e0*/  @P0 IMAD.HI.U32 R4, R0, R4, RZ ;  /* 0x0000000400040227 */ /* 0x002fca00078e00ff */
[----:B------:R-:W-:-:S07]  /*265f0*/  @P0 SHF.R.U32.HI R0, RZ, R5, R4 ;  /* 0x00000005ff000219 */ /* 0x000fce0000011604 */
.L_x_5228:
[----:B------:R-:W-:Y:S05]  /*26600*/  BSYNC B0 ;  /* 0x0000000000007941 */ /* 0x000fea0003800000 */
.L_x_5226:
[----:B------:R-:W-:-:S05]  /*26610*/  IMAD R5, R0, R3, R3 ;  /* 0x0000000300057224 */ /* 0x000fca00078e0203 */
[----:B------:R-:W-:-:S07]  /*26620*/  VIMNMX R2, R2, R5, PT ;  /* 0x0000000502027248 */ /* 0x000fce0003fe0100 */
.L_x_5225:
[----:B------:R-:W1:Y:S01]  /*26630*/  @P1 LDC R5, c[0x0][0x44c] ;  /* 0x00011300ff051b82 */ /* 0x000e620000000800 */
[----:B------:R-:W-:Y:S01]  /*26640*/  IADD3 R2, R2, 0x5f, RZ ;  /* 0x0000005f02027810 */ /* 0x000fe20007ffe0ff */
[----:B------:R-:W-:Y:S01]  /*26650*/  IMAD.MOV.U32 R0, RZ, RZ, R28 ;  /* 0x000000ffff007224 */ /* 0x000fe200078e001c */
[----:B------:R-:W-:-:S03]  /*26660*/  ULDC UR4, c[0x0][0x9dc] ;  /* 0x0002770000047ab9 */ /* 0x000fc60000000800 */
[----:B------:R-:W-:Y:S02]  /*26670*/  IMAD.HI R2, R2, 0x2aaaaaab, RZ ;  /* 0x2aaaaaab02027827 */ /* 0x000fe400078e02ff */
[----:B------:R-:W2:Y:S02]  /*26680*/  @P1 LDC R4, c[0x0][0x450] ;  /* 0x00011400ff041b82 */ /* 0x000ea40000000800 */
[----:B-1----:R-:W-:-:S05]  /*26690*/  @P1 IMAD.HI.U32 R5, R28, R5, RZ ;  /* 0x000000051c051227 */ /* 0x002fca00078e00ff */
[----:B--2---:R-:W-:Y:S02]  /*266a0*/  @P1 SHF.R.U32.HI R0, RZ, R4, R5 ;  /* 0x00000004ff001219 */ /* 0x004fe40000011605 */
[----:B------:R-:W-:-:S03]  /*266b0*/  SHF.R.U32.HI R5, RZ, 0x1f, R2 ;  /* 0x0000001fff057819 */ /* 0x000fc60000011602 */
[----:B------:R-:W-:Y:S01]  /*266c0*/  IMAD.IADD R7, R7, 0x1, R0 ;  /* 0x0000000107077824 */ /* 0x000fe200078e0200 */
[----:B------:R-:W-:-:S03]  /*266d0*/  LEA.HI.SX32 R2, R2, R5, 0x1c ;  /* 0x0000000502027211 */ /* 0x000fc600078fe2ff */
        /* <DEDUP_REMOVED lines=14> */
.L_x_5231:
[----:B------:R-:W-:-:S13]  /*267c0*/  ISETP.NE.AND P0, PT, R3, 0x1, PT ;  /* 0x000000010300780c */ /* 0x000fda0003f05270 */
[----:B------:R-:W2:Y:S02]  /*267d0*/  @P0 LDC.64 R4, c[0x0][0x9e8] ;  /* 0x00027a00ff040b82 */ /* 0x000ea40000000a00 */
[----:B--2---:R-:W-:-:S05]  /*267e0*/  @P0 IMAD.HI.U32 R4, R7, R4, RZ ;  /* 0x0000000407040227 */ /* 0x004fca00078e00ff */
[----:B------:R-:W-:-:S07]  /*267f0*/  @P0 SHF.R.U32.HI R7, RZ, R5, R4 ;  /* 0x00000005ff070219 */ /* 0x000fce0000011604 */
.L_x_5232:
[----:B------:R-:W-:Y:S05]  /*26800*/  BSYNC B0 ;  /* 0x0000000000007941 */ /* 0x000fea0003800000 */
.L_x_5230:
[----:B------:R-:W-:-:S05]  /*26810*/  IMAD R3, R7, R3, RZ ;  /* 0x0000000307037224 */ /* 0x000fca00078e02ff */
[----:B------:R-:W-:-:S07]  /*26820*/  VIMNMX R0, R0, R3, !PT ;  /* 0x0000000300007248 */ /* 0x000fce0007fe0100 */
.L_x_5229:
[----:B------:R-:W-:Y:S01]  /*26830*/  IMAD.HI R0, R0, 0x2aaaaaab, RZ ;  /* 0x2aaaaaab00007827 */ /* 0x000fe200078e02ff */
[----:B------:R-:W-:Y:S04]  /*26840*/  BSSY B7, `(.L_x_5233) ;  /* 0x0000379000077945 */ /* 0x000fe80003800000 */
[----:B------:R-:W-:-:S04]  /*26850*/  SHF.R.U32.HI R3, RZ, 0x1f, R0 ;  /* 0x0000001fff037819 */ /* 0x000fc80000011600 */
[----:B------:R-:W-:-:S04]  /*26860*/  LEA.HI.SX32 R3, R0, R3, 0x1c ;  /* 0x0000000300037211 */ /* 0x000fc800078fe2ff */
        /* <DEDUP_REMOVED lines=21> */
.L_x_5234:
        /* <DEDUP_REMOVED lines=20> */
.L_x_5237:
[----:B------:R-:W-:Y:S05]  /*26b00*/  BSYNC B6 ;  /* 0x0000000000067941 */ /* 0x000fea0003800000 */
.L_x_5236:
        /* <DEDUP_REMOVED lines=20> */
.L_x_5240:
        /* <DEDUP_REMOVED lines=15> */
.L_x_5239:
[----:B------:R-:W-:Y:S05]  /*26d40*/  BSYNC B6 ;  /* 0x0000000000067941 */ /* 0x000fea0003800000 */
.L_x_5238:
[----:B------:R-:W-:Y:S01]  /*26d50*/  ULDC.64 UR4, c[0x0][0x9f8] ;  /* 0x00027e0000047ab9 */ /* 0x000fe20000000a00 */
[----:B------:R-:W2:Y:S01]  /*26d60*/  LDL R21, [R1+0x8] ;  /* 0x0000080001157983 */ /* 0x000ea20000100800 */
[----:B------:R-:W-:Y:S01]  /*26d70*/  ISETP.NE.U32.AND P0, PT, RZ, UR4, PT ;  /* 0x00000004ff007c0c */ /* 0x000fe2000bf05070 */
[----:B------:R-:W3:Y:S02]  /*26d80*/  LDC R0, c[0x0][0x430] ;  /* 0x00010c00ff007b82 */ /* 0x000ee40000000800 */
[----:B------:R-:W4:Y:S01]  /*26d90*/  LDL R20, [R1+0xc] ;  /* 0x00000c0001147983 */ /* 0x000f220000100800 */
[----:B------:R-:W-:Y:S01]  /*26da0*/  ISETP.NE.AND.EX P0, PT, RZ, UR5, PT, P0 ;  /* 0x00000005ff007c0c */ /* 0x000fe2000bf05300 */
[----:B------:R-:W-:Y:S01]  /*26db0*/  ULDC UR4, c[0x0][0x2f4] ;  /* 0x0000bd0000047ab9 */ /* 0x000fe20000000800 */
[----:B------:R-:W-:Y:S01]  /*26dc0*/  MOV R33, R19 ;  /* 0x0000001300217202 */ /* 0x000fe20000000f00 */
[----:B------:R-:W0:Y:S10]  /*26dd0*/  S2R R17, SR_TID.X ;  /* 0x0000000000117919 */ /* 0x000e340000002100 */
[----:B------:R-:W1:Y:S01]  /*26de0*/  @P0 LDC.64 R2, c[0x0][0x9f8] ;  /* 0x00027e00ff020b82 */ /* 0x000e620000000a00 */
[----:B0-----:R-:W-:Y:S01]  /*26df0*/  LOP3.LUT R17, R17, 0x7f, RZ, 0xc0, !PT ;  /* 0x0000007f11117812 */ /* 0x001fe200078ec0ff */
[----:B-1----:R-:W-:-:S03]  /*26e00*/  @P0 IMAD.WIDE R2, R19, 0x4, R2 ;  /* 0x0000000413020825 */ /* 0x002fc600078e0202 */
[----:B------:R-:W-:Y:S02]  /*26e10*/  SHF.R.U32.HI R25, RZ, 0x3, R17 ;  /* 0x00000003ff197819 */ /* 0x000fe40000011611 */
[----:B------:R0:W4:Y:S01]  /*26e20*/  @P0 LDG.E R33, desc[UR60][R2.64] ;  /* 0x0000003c02210981 */ /* 0x000122000c1e1900 */
[----:B---3--:R-:W-:Y:S01]  /*26e30*/  ISETP.NE.AND P1, PT, R0, 0x1, PT ;  /* 0x000000010000780c */ /* 0x008fe20003f25270 */
[----:B------:R-:W1:-:S12]  /*26e40*/  S2R R17, SR_TID.X ;  /* 0x0000000000117919 */ /* 0x000e580000002100 */
[----:B------:R-:W3:Y:S08]  /*26e50*/  @P1 LDC R4, c[0x0][0x434] ;  /* 0x00010d00ff041b82 */ /* 0x000ef00000000800 */
[----:B------:R-:W0:Y:S01]  /*26e60*/  @P1 LDC R6, c[0x0][0x438] ;  /* 0x00010e00ff061b82 */ /* 0x000e220000000800 */
[----:B-1----:R-:W-:-:S05]  /*26e70*/  IMAD.SHL.U32 R17, R17, 0x10, RZ ;  /* 0x0000001011117824 */ /* 0x002fca00078e00ff */
[----:B------:R-:W-:Y:S01]  /*26e80*/  LOP3.LUT R17, R25, 0x70, R17, 0xf8, !PT ;  /* 0x0000007019117812 */ /* 0x000fe200078ef811 */
[----:B------:R-:W-:-:S04]  /*26e90*/  VIADD R25, R24, 0xffffffff ;  /* 0xffffffff18197836 */ /* 0x000fc80000000000 */
[----:B------:R-:W-:Y:S01]  /*26ea0*/  IMAD R5, R25, 0x60, R17 ;  /* 0x0000006019057824 */ /* 0x000fe200078e0211 */
[----:B------:R-:W-:Y:S02]  /*26eb0*/  LOP3.LUT R22, R22, 0xfffffff7, RZ, 0xc0, !PT ;  /* 0xfffffff716167812 */ /* 0x000fe400078ec0ff */
[----:B------:R-:W-:Y:S01]  /*26ec0*/  ISETP.GE.AND P3, PT, R34, UR4, PT ;  /* 0x0000000422007c0c */ /* 0x000fe2000bf66270 */
[----:B------:R-:W-:Y:S01]  /*26ed0*/  UMOV UR5, 0xffffffff ;  /* 0xffffffff00057882 */ /* 0x000fe20000000000 */
[----:B--2---:R-:W-:-:S04]  /*26ee0*/  ISETP.GE.AND P0, PT, R5, R21, PT ;  /* 0x000000150500720c */ /* 0x004fc80003f06270 */
[----:B------:R-:W-:Y:S01]  /*26ef0*/  ISETP.GT.U32.OR P0, PT, R17, 0x5f, P0 ;  /* 0x0000005f1100780c */ /* 0x000fe20000704470 */
[----:B----4-:R-:W-:-:S04]  /*26f00*/  IMAD.IADD R5, R5, 0x1, R20 ;  /* 0x0000000105057824 */ /* 0x010fc800078e0214 */
[----:B---3--:R-:W-:Y:S01]  /*26f10*/  @P1 IMAD.HI.U32 R7, R5, R4, RZ ;  /* 0x0000000405071227 */ /* 0x008fe200078e00ff */
[----:B------:R-:W-:-:S04]  /*26f20*/  MOV R4, R5 ;  /* 0x0000000500047202 */ /* 0x000fc80000000f00 */
[----:B0-----:R-:W-:-:S03]  /*26f30*/  @P1 SHF.R.U32.HI R4, RZ, R6, R7 ;  /* 0x00000006ff041219 */ /* 0x001fc60000011607 */
[----:B------:R-:W0:Y:S02]  /*26f40*/  @!P0 LDC.64 R2, c[0x0][0x428] ;  /* 0x00010a00ff028b82 */ /* 0x000e240000000a00 */
[----:B------:R-:W-:-:S04]  /*26f50*/  IMAD.MOV R6, RZ, RZ, -R4 ;  /* 0x000000ffff067224 */ /* 0x000fc800078e0a04 */
[----:B------:R-:W-:Y:S01]  /*26f60*/  IMAD R0, R0, R6, R5 ;  /* 0x0000000600007224 */ /* 0x000fe200078e0205 */
[--C-:B------:R-:W-:Y:S02]  /*26f70*/  @!P0 SHF.R.S32.HI R5, RZ, 0x1f, R4.reuse ;  /* 0x0000001fff058819 */ /* 0x100fe40000011404 */
[----:B------:R-:W-:Y:S01]  /*26f80*/  SHF.R.S32.HI R8, RZ, 0x1f, R33 ;  /* 0x0000001fff087819 */ /* 0x000fe20000011421 */
[----:B0-----:R-:W-:-:S04]  /*26f90*/  @!P0 IMAD.WIDE.U32 R4, R33, R2, R4 ;  /* 0x0000000221048225 */ /* 0x001fc800078e0004 */
[----:B------:R-:W-:Y:S01]  /*26fa0*/  @!P0 IMAD R6, R8, R2, RZ ;  /* 0x0000000208068224 */ /* 0x000fe200078e02ff */
[----:B------:R0:W-:Y:S03]  /*26fb0*/  STL [R1+0x14], R8 ;  /* 0x0000140801007387 */ /* 0x0001e60000100800 */
[----:B------:R-:W-:Y:S02]  /*26fc0*/  @!P0 IMAD R6, R33, R3, R6 ;  /* 0x0000000321068224 */ /* 0x000fe400078e0206 */
[----:B------:R-:W1:Y:S02]  /*26fd0*/  @!P0 LDC.64 R2, c[0x0][0x418] ;  /* 0x00010600ff028b82 */ /* 0x000e640000000a00 */
[----:B------:R-:W-:Y:S01]  /*26fe0*/  @!P0 IMAD.IADD R6, R5, 0x1, R6 ;  /* 0x0000000105068824 */ /* 0x000fe200078e0206 */
[----:B------:R-:W-:Y:S02]  /*26ff0*/  MOV R5, UR39 ;  /* 0x0000002700057c02 */ /* 0x000fe40008000f00 */
[----:B-1----:R-:W-:-:S04]  /*27000*/  @!P0 LEA R2, P1, R4, R2, 0x2 ;  /* 0x0000000204028211 */ /* 0x002fc800078210ff */
[----:B------:R-:W-:Y:S01]  /*27010*/  @!P0 LEA.HI.X R3, R4, R3, R6, 0x2, P1 ;  /* 0x0000000304038211 */ /* 0x000fe200008f1406 */
[----:B------:R-:W-:-:S06]  /*27020*/  IMAD.MOV.U32 R4, RZ, RZ, RZ ;  /* 0x000000ffff047224 */ /* 0x000fcc00078e00ff */
[----:B------:R0:W5:Y:S01]  /*27030*/  @!P0 LDG.E R4, desc[UR60][R2.64] ;  /* 0x0000003c02048981 */ /* 0x000162000c1e1900 */
[----:B------:R-:W-:Y:S02]  /*27040*/  ISETP.GT.U32.AND P0, PT, R17, 0x5f, PT ;  /* 0x0000005f1100780c */ /* 0x000fe40003f04070 */
[----:B------:R-:W-:Y:S02]  /*27050*/  ISETP.NE.AND P2, PT, R5, 0x3, PT ;  /* 0x000000030500780c */ /* 0x000fe40003f45270 */
[----:B------:R-:W-:-:S09]  /*27060*/  ISETP.GE.AND P1, PT, R37, UR4, PT ;  /* 0x0000000425007c0c */ /* 0x000fd2000bf26270 */
[----:B------:R-:W-:Y:S02]  /*27070*/  @P0 LOP3.LUT R22, R22, 0x8, RZ, 0xfc, !PT ;  /* 0x0000000816160812 */ /* 0x000fe400078efcff */
[----:B------:R-:W-:Y:S02]  /*27080*/  ISETP.GE.AND P0, PT, R36, UR4, PT ;  /* 0x0000000424007c0c */ /* 0x000fe4000bf06270 */
[----:B------:R-:W-:-:S04]  /*27090*/  LOP3.LUT R22, R22, 0xffffffef, RZ, 0xc0, !PT ;  /* 0xffffffef16167812 */ /* 0x000fc800078ec0ff */
[----:B------:R-:W-:-:S04]  /*270a0*/  @P2 LOP3.LUT R22, R22, 0x10, RZ, 0xfc, !PT ;  /* 0x0000001016162812 */ /* 0x000fc800078efcff */
[----:B------:R-:W-:-:S04]  /*270b0*/  LOP3.LUT R22, R22, 0xfffffffb, RZ, 0xc0, !PT ;  /* 0xfffffffb16167812 */ /* 0x000fc800078ec0ff */
[----:B------:R-:W-:-:S04]  /*270c0*/  @P3 LOP3.LUT R22, R22, 0x4, RZ, 0xfc, !PT ;  /* 0x0000000416163812 */ /* 0x000fc800078efcff */
[----:B------:R-:W-:-:S04]  /*270d0*/  LOP3.LUT R22, R22, 0xfffffffe, RZ, 0xc0, !PT ;  /* 0xfffffffe16167812 */ /* 0x000fc800078ec0ff */
[----:B------:R-:W-:-:S04]  /*270e0*/  LOP3.LUT R22, R22, 0xfffffffd, RZ, 0xc0, !PT ;  /* 0xfffffffd16167812 */ /* 0x000fc800078ec0ff */
[----:B------:R-:W-:-:S04]  /*270f0*/  @P1 LOP3.LUT R22, R22, 0x2, RZ, 0xfc, !PT ;  /* 0x0000000216161812 */ /* 0x000fc800078efcff */
[----:B------:R-:W-:Y:S01]  /*27100*/  @P0 LOP3.LUT R22, R22, 0x1, RZ, 0xfc, !PT ;  /* 0x0000000116160812 */ /* 0x000fe200078efcff */
[----:B0-----:R-:W-:Y:S06]  /*27110*/  BRA.DIV UR5, `(.L_x_5241) ;  /* 0x0000005605047947 */ /* 0x001fec000b800000 */
.L_x_5370:
[----:B------:R-:W-:Y:S01]  /*27120*/  SHF.R.S32.HI R32, RZ, 0x1f, R18 ;  /* 0x0000001fff207819 */ /* 0x000fe20000011412 */
[----:B------:R-:W-:Y:S06]  /*27130*/  @!P2 BRA `(.L_x_5242) ;  /* 0x000000000004a947 */ /* 0x000fec0003800000 */
[----:B------:R-:W-:Y:S01]  /*27140*/  BPT.TRAP 0x1 ;  /* 0x000000040000795c */ /* 0x000fe20000300000 */
.L_x_5242:
        /* <DEDUP_REMOVED lines=25> */
.L_x_5371:
[----:B------:R-:W-:Y:S05]  /*272e0*/  BSYNC B0 ;  /* 0x0000000000007941 */ /* 0x000fea0003800000 */
.L_x_5243:
[----:B------:R-:W2:Y:S01]  /*272f0*/  LDL R10, [R1+0x8] ;  /* 0x00000800010a7983 */ /* 0x000ea20000100800 */
[----:B------:R-:W-:-:S03]  /*27300*/  ULDC.64 UR4, c[0x0][0x300] ;  /* 0x0000c00000047ab9 */ /* 0x000fc60000000a00 */
[----:B------:R-:W3:Y:S01]  /*27310*/  LDL R8, [R1] ;  /* 0x0000000001087983 */ /* 0x000ee20000100800 */
[----:B------:R-:W-:Y:S01]  /*27320*/  IMAD R5, R5, UR4, RZ ;  /* 0x0000000405057c24 */ /* 0x000fe2000f8e02ff */
[----:B------:R-:W-:Y:S01]  /*27330*/  LOP3.LUT P4, RZ, R22, 0x4, RZ, 0xc0, !PT ;  /* 0x0000000416ff7812 */ /* 0x000fe2000788c0ff */
[----:B0-----:R-:W-:Y:S01]  /*27340*/  IMAD.WIDE.U32 R2, R0, UR4, RZ ;  /* 0x0000000400027c25 */ /* 0x001fe2000f8e00ff */
[----:B------:R-:W0:Y:S01]  /*27350*/  S2R R9, SR_TID.X ;  /* 0x0000000000097919 */ /* 0x000e220000002100 */
[----:B------:R-:W-:Y:S02]  /*27360*/  LOP3.LUT P3, RZ, R22, 0x2, RZ, 0xc0, !PT ;  /* 0x0000000216ff7812 */ /* 0x000fe4000786c0ff */
        /* <DEDUP_REMOVED lines=16> */
[----:B0-----:R-:W-:-:S03]  /*27470*/  LOP3.LUT R9, R9, 0x7f, RZ, 0xc0, !PT ;  /* 0x0000007f09097812 */ /* 0x001fc600078ec0ff */
[----:B------:R-:W-:Y:S02]  /*27480*/  LEA.HI.X R0, R2, UR5, R0, 0x1, P0 ;  /* 0x0000000502007c11 */ /* 0x000fe400080f0c00 */
[----:B------:R-:W-:Y:S01]  /*27490*/  SHF.R.U32.HI R9, RZ, 0x3, R9 ;  /* 0x00000003ff097819 */ /* 0x000fe20000011609 */
[----:B--2---:R-:W-:Y:S02]  /*274a0*/  IMAD R6, R25, -0x60, R10 ;  /* 0xffffffa019067824 */ /* 0x004fe400078e020a */
[----:B---3--:R-:W-:-:S03]  /*274b0*/  IMAD R5, R26, 0x4800, R8 ;  /* 0x000048001a057824 */ /* 0x008fc600078e0208 */
[----:B------:R-:W-:-:S04]  /*274c0*/  IADD3 R6, -R9, R6, RZ ;  /* 0x0000000609067210 */ /* 0x000fc80007ffe1ff */
        /* <DEDUP_REMOVED lines=64> */
.L_x_5385:
        /* <DEDUP_REMOVED lines=12> */
.L_x_5246:
        /* <DEDUP_REMOVED lines=10> */
.L_x_5247:
[----:B------:R2:W-:Y:S02]  /*27a30*/  SYNCS.ARRIVE.TRANS64.A1T0 RZ, [R7+URZ+0x30830], RZ ;  /* 0x030830ff07ff79a7 */ /* 0x0005e4000810003f */
[----:B------:R-:W-:Y:S05]  /*27a40*/  WARPSYNC.ALL ;  /* 0x0000000000007948 */ /* 0x000fea0003800000 */
[----:B------:R-:W-:Y:S01]  /*27a50*/  ULDC.64 UR4, c[0x0][0xa00] ;  /* 0x0002800000047ab9 */ /* 0x000fe20000000a00 */
[----:B-1----:R-:W-:Y:S01]  /*27a60*/  VIADD R2, R23, 0x12400 ;  /* 0x0001240017027836 */ /* 0x002fe20000000000 */
[----:B------:R-:W-:Y:S01]  /*27a70*/  BAR.SYNC.DEFER_BLOCKING 0x8, 0x180 ;  /* 0x0206000000007b1d */ /* 0x000fe20000010000 */
[----:B------:R-:W-:Y:S02]  /*27a80*/  ISETP.NE.U32.AND P0, PT, RZ, UR4, PT ;  /* 0x00000004ff007c0c */ /* 0x000fe4000bf05070 */
[----:B------:R-:W-:-:S02]  /*27a90*/  SHF.R.S32.HI R0, RZ, 0x1f, R19 ;  /* 0x0000001fff007819 */ /* 0x000fc40000011413 */
[----:B------:R-:W-:Y:S01]  /*27aa0*/  ISETP.NE.AND.EX P0, PT, RZ, UR5, PT, P0 ;  /* 0x00000005ff007c0c */ /* 0x000fe2000bf05300 */
[----:B------:R-:W-:Y:S01]  /*27ab0*/  ULDC.64 UR4, c[0x0][0x298] ;  /* 0x0000a60000047ab9 */ /* 0x000fe20000000a00 */
[----:B------:R-:W-:Y:S01]  /*27ac0*/  LOP3.LUT P1, RZ, R2, 0x3ff, RZ, 0xc0, !PT ;  /* 0x000003ff02ff7812 */ /* 0x000fe2000782c0ff */
[----:B------:R-:W-:Y:S01]  /*27ad0*/  BSSY B6, `(.L_x_5248) ;  /* 0x000001c000067945 */ /* 0x000fe20003800000 */
[----:B------:R-:W-:Y:S02]  /*27ae0*/  SEL R0, R0, RZ, !P0 ;  /* 0x000000ff00007207 */ /* 0x000fe40004000000 */
[----:B------:R-:W-:-:S03]  /*27af0*/  SEL R2, R19, RZ, !P0 ;  /* 0x000000ff13027207 */ /* 0x000fc60004000000 */
[----:B------:R1:W-:Y:S04]  /*27b00*/  STL [R1+0x30], R0 ;  /* 0x0000300001007387 */ /* 0x0003e80000100800 */
[----:B------:R3:W-:Y:S01]  /*27b10*/  STL [R1+0x1c], R2 ;  /* 0x00001c0201007387 */ /* 0x0007e20000100800 */
[----:B-1----:R-:W-:Y:S01]  /*27b20*/  SHF.R.S32.HI R0, RZ, 0x1f, R35 ;  /* 0x0000001fff007819 */ /* 0x002fe20000011423 */
[----:B---3--:R-:W-:-:S04]  /*27b30*/  IMAD.WIDE.U32 R2, R35, UR4, RZ ;  /* 0x0000000423027c25 */ /* 0x008fc8000f8e00ff */
[----:B------:R-:W-:Y:S01]  /*27b40*/  IMAD R0, R0, UR4, RZ ;  /* 0x0000000400007c24 */ /* 0x000fe2000f8e02ff */
[----:B------:R1:W-:Y:S03]  /*27b50*/  STL.64 [R1+0x20], R2 ;  /* 0x0000200201007387 */ /* 0x0003e60000100a00 */
[----:B------:R-:W-:-:S04]  /*27b60*/  IMAD R0, R35, UR5, R0 ;  /* 0x0000000523007c24 */ /* 0x000fc8000f8e0200 */
[----:B------:R-:W-:Y:S01]  /*27b70*/  IMAD.IADD R35, R3, 0x1, R0 ;  /* 0x0000000103237824 */ /* 0x000fe200078e0200 */
[----:B------:R-:W-:Y:S06]  /*27b80*/  @!P1 BRA `(.L_x_5249) ;  /* 0x0000000000409947 */ /* 0x000fec0003800000 */
[----:B-1----:R-:W-:Y:S01]  /*27b90*/  MOV R2, 0x0 ;  /* 0x0000000000027802 */ /* 0x002fe20000000f00 */
[----:B------:R-:W-:Y:S01]  /*27ba0*/  ULDC.64 UR4, c[0x4][0x138] ;  /* 0x01004e0000047ab9 */ /* 0x000fe20000000a00 */
[----:B------:R-:W-:Y:S01]  /*27bb0*/  ULDC.64 UR6, c[0x4][0x140] ;  /* 0x0100500000067ab9 */ /* 0x000fe20000000a00 */
[----:B------:R-:W-:Y:S01]  /*27bc0*/  ULDC.64 UR8, c[0x4][0x88] ;  /* 0x0100220000087ab9 */ /* 0x000fe20000000a00 */
[----:B0-----:R-:W-:Y:S01]  /*27bd0*/  IMAD.U32 R4, RZ, RZ, UR4 ;  /* 0x00000004ff047e24 */ /* 0x001fe2000f8e00ff */
[----:B------:R-:W-:Y:S01]  /*27be0*/  MOV R5, UR5 ;  /* 0x0000000500057c02 */ /* 0x000fe20008000f00 */
[----:B------:R-:W0:Y:S01]  /*27bf0*/  LDC.64 R2, c[0x4][R2] ;  /* 0x0100000002027b82 */ /* 0x000e220000000a00 */
[----:B------:R-:W-:Y:S01]  /*27c00*/  IMAD.U32 R6, RZ, RZ, UR6 ;  /* 0x00000006ff067e24 */ /* 0x000fe2000f8e00ff */
[----:B------:R-:W-:Y:S01]  /*27c10*/  MOV R11, UR9 ;  /* 0x00000009000b7c02 */ /* 0x000fe20008000f00 */
[----:B--2---:R-:W-:Y:S02]  /*27c20*/  IMAD.U32 R7, RZ, RZ, UR7 ;  /* 0x00000007ff077e24 */ /* 0x004fe4000f8e00ff */
[----:B------:R-:W-:-:S02]  /*27c30*/  IMAD.U32 R10, RZ, RZ, UR8 ;  /* 0x00000008ff0a7e24 */ /* 0x000fc4000f8e00ff */
[----:B------:R-:W-:Y:S02]  /*27c40*/  IMAD.MOV.U32 R8, RZ, RZ, 0x70 ;  /* 0x00000070ff087424 */ /* 0x000fe400078e00ff */
[----:B------:R-:W-:Y:S02]  /*27c50*/  IMAD.MOV.U32 R12, RZ, RZ, 0x1 ;  /* 0x00000001ff0c7424 */ /* 0x000fe400078e00ff */
[----:B------:R-:W-:-:S07]  /*27c60*/  IMAD.MOV.U32 R13, RZ, RZ, RZ ;  /* 0x000000ffff0d7224 */ /* 0x000fce00078e00ff */
[----:B------:R-:W-:-:S07]  /*27c70*/  LEPC R20, `(.L_x_5249) ;  /* 0x000000001014794e */ /* 0x000fce0000000000 */
[----:B0-----:R-:W-:Y:S05]  /*27c80*/  CALL.ABS.NOINC R2 ;  /* 0x0000000002007343 */ /* 0x001fea0003c00000 */
.L_x_5249:
[----:B------:R-:W-:Y:S05]  /*27c90*/  BSYNC B6 ;  /* 0x0000000000067941 */ /* 0x000fea0003800000 */
.L_x_5248:
[----:B------:R-:W3:Y:S01]  /*27ca0*/  LDL.LU R20, [R1+0x30] ;  /* 0x0000300001147983 */ /* 0x000ee20000300800 */
[----:B------:R-:W-:Y:S01]  /*27cb0*/  ULDC.64 UR4, c[0x0][0x2d8] ;  /* 0x0000b60000047ab9 */ /* 0x000fe20000000a00 */
[----:B--2---:R-:W2:Y:S02]  /*27cc0*/  LDC R7, c[0x0][0x448] ;  /* 0x00011200ff077b82 */ /* 0x004ea40000000800 */
[----:B------:R-:W4:Y:S04]  /*27cd0*/  LDL.LU R21, [R1+0x1c] ;  /* 0x00001c0001157983 */ /* 0x000f280000300800 */
[----:B-1----:R-:W3:Y:S01]  /*27ce0*/  LDL.LU.64 R2, [R1+0x20] ;  /* 0x0000200001027983 */ /* 0x002ee20000300a00 */
[----:B------:R-:W-:-:S03]  /*27cf0*/  IMAD R0, R32, UR4, RZ ;  /* 0x0000000420007c24 */ /* 0x000fc6000f8e02ff */
[----:B------:R1:W5:Y:S01]  /*27d00*/  LDL R8, [R1+0x4] ;  /* 0x0000040001087983 */ /* 0x0003620000100800 */
[----:B------:R-:W-:Y:S01]  /*27d10*/  IMAD R0, R18, UR5, R0 ;  /* 0x0000000512007c24 */ /* 0x000fe2000f8e0200 */
[----:B--2---:R-:W-:-:S13]  /*27d20*/  ISETP.NE.AND P0, PT, R7, 0x1, PT ;  /* 0x000000010700780c */ /* 0x004fda0003f05270 */
[----:B------:R-:W2:Y:S01]  /*27d30*/  @P0 LDC R6, c[0x0][0x44c] ;  /* 0x00011300ff060b82 */ /* 0x000ea20000000800 */
[----:B---3--:R-:W-:-:S03]  /*27d40*/  MOV R3, R35 ;  /* 0x0000002300037202 */ /* 0x008fc60000000f00 */
[----:B------:R-:W-:Y:S01]  /*27d50*/  IMAD.WIDE.U32 R2, R18, UR4, R2 ;  /* 0x0000000412027c25 */ /* 0x000fe2000f8e0002 */
[----:B------:R-:W-:-:S03]  /*27d60*/  ULDC.64 UR4, c[0x0][0x2e0] ;  /* 0x0000b80000047ab9 */ /* 0x000fc60000000a00 */
[----:B------:R-:W-:Y:S02]  /*27d70*/  IMAD.IADD R3, R3, 0x1, R0 ;  /* 0x0000000103037824 */ /* 0x000fe400078e0200 */
[----:B------:R-:W-:Y:S02]  /*27d80*/  IMAD R0, R20, UR4, RZ ;  /* 0x0000000414007c24 */ /* 0x000fe4000f8e02ff */
[----:B------:R-:W3:Y:S01]  /*27d90*/  S2R R20, SR_TID.X ;  /* 0x0000000000147919 */ /* 0x000ee20000002100 */
[----:B----4-:R-:W-:-:S04]  /*27da0*/  IMAD.WIDE.U32 R2, R21, UR4, R2 ;  /* 0x0000000415027c25 */ /* 0x010fc8000f8e0002 */
[----:B------:R-:W-:Y:S01]  /*27db0*/  IMAD R0, R21, UR5, R0 ;  /* 0x0000000515007c24 */ /* 0x000fe2000f8e0200 */
[----:B------:R-:W-:-:S03]  /*27dc0*/  ULDC.64 UR4, c[0x0][0x2d0] ;  /* 0x0000b40000047ab9 */ /* 0x000fc60000000a00 */
[----:B------:R-:W-:Y:S02]  /*27dd0*/  IMAD.IADD R3, R3, 0x1, R0 ;  /* 0x0000000103037824 */ /* 0x000fe400078e0200 */
[----:B------:R-:W4:Y:S01]  /*27de0*/  @P0 LDC R0, c[0x0][0x450] ;  /* 0x00011400ff000b82 */ /* 0x000f220000000800 */
[----:B---3--:R-:W-:-:S04]  /*27df0*/  LOP3.LUT R20, R20, 0x7f, RZ, 0xc0, !PT ;  /* 0x0000007f14147812 */ /* 0x008fc800078ec0ff */
[----:B------:R-:W-:Y:S02]  /*27e00*/  SHF.R.U32.HI R21, RZ, 0x3, R20 ;  /* 0x00000003ff157819 */ /* 0x000fe40000011614 */
[----:B------:R-:W3:Y:S02]  /*27e10*/  S2R R20, SR_TID.X ;  /* 0x0000000000147919 */ /* 0x000ee40000002100 */
[----:B---3--:R-:W-:-:S05]  /*27e20*/  IMAD.SHL.U32 R20, R20, 0x10, RZ ;  /* 0x0000001014147824 */ /* 0x008fca00078e00ff */
[----:B------:R-:W-:-:S04]  /*27e30*/  LOP3.LUT R20, R21, 0x70, R20, 0xf8, !PT ;  /* 0x0000007015147812 */ /* 0x000fc800078ef814 */
[----:B------:R-:W-:-:S05]  /*27e40*/  IADD3 R5, R20, R28, RZ ;  /* 0x0000001c14057210 */ /* 0x000fca0007ffe0ff */
[----:B--2---:R-:W-:-:S04]  /*27e50*/  @P0 IMAD.HI.U32 R6, R5, R6, RZ ;  /* 0x0000000605060227 */ /* 0x004fc800078e00ff */
[----:B0-----:R-:W-:Y:S01]  /*27e60*/  IMAD.MOV.U32 R4, RZ, RZ, R5 ;  /* 0x000000ffff047224 */ /* 0x001fe200078e0005 */
        /* <DEDUP_REMOVED lines=36> */
[----:B-----5:R-:W-:Y:S04]  /*280b0*/  @!P1 LDGSTS.E.BYPASS.LTC128B.128 [R8+0x12400], desc[UR60][R2.64], !P3 ;  /* 0x1240000002089fae */ /* 0x020fe8000d901d7c */
        /* <DEDUP_REMOVED lines=68> */
.L_x_5402:
[----:B------:R-:W-:Y:S01]  /*28500*/  IADD3 R28, R28, 0x70, RZ ;  /* 0x000000701c1c7810 */ /* 0x000fe20007ffe0ff */
[----:B------:R-:W-:Y:S03]  /*28510*/  BSSY B0, `(.L_x_5251) ;  /* 0x000000b000007945 */ /* 0x000fe60003800000 */
        /* <DEDUP_REMOVED lines=10> */
.L_x_5252:
[----:B------:R-:W-:Y:S05]  /*285c0*/  BSYNC B0 ;  /* 0x0000000000007941 */ /* 0x000fea0003800000 */
.L_x_5251:
[----:B------:R-:W-:Y:S01]  /*285d0*/  NOP ;  /* 0x0000000000007918 */ /* 0x000fe20000000000 */
[----:B------:R-:W-:-:S13]  /*285e0*/  PLOP3.LUT P0, PT, PT, PT, PT, 0x80, 0x0 ;  /* 0x000000000000781c */ /* 0x000fda0003f0f070 */
.L_x_5253:
[----:B------:R-:W-:Y:S02]  /*285f0*/  PLOP3.LUT P1, PT, P1, P0, PT, 0xa2, 0x0 ;  /* 0x000000000000781c */ /* 0x000fe40000f21472 */
[----:B------:R-:W-:-:S08]  /*28600*/  @P0 R2UR P1, UR4, R23 ;  /* 0x00000000170402ca */ /* 0x000fd00000020000 */
[----:B------:R-:W-:-:S05]  /*28610*/  @P0 PLOP3.LUT P0, PT, P1, PT, PT, 0x80, 0x0 ;  /* 0x000000000000081c */ /* 0x000fca0000f0f070 */
[----:B------:R-:W-:Y:S01]  /*28620*/  @!P1 SYNCS.ARRIVE.TRANS64.RED.A0T1 RZ, [UR4+0x30800], RZ ;  /* 0x030800ffffff99a7 */ /* 0x000fe20008200404 */
[----:B------:R-:W-:Y:S07]  /*28630*/  @!P1 ARRIVES.LDGSTSBAR.64.TRANSCNT [UR4+0x30800] ;  /* 0x03080000ff0099b0 */ /* 0x000fee0008000a84 */
[----:B------:R-:W-:Y:S05]  /*28640*/  @P0 BRA.U.ANY `(.L_x_5253) ;  /* 0xfffffffd00e80947 */ /* 0x000fea000393ffff */
[----:B01----:R-:W2:Y:S02]  /*28650*/  LDL.LU R2, [R1+0x2c] ;  /* 0x00002c0001027983 */ /* 0x003ea40000300800 */
[----:B--2---:R-:W-:-:S05]  /*28660*/  VIADD R2, R2, 0x1 ;  /* 0x0000000102027836 */ /* 0x004fca0000000000 */
[----:B------:R0:W-:Y:S01]  /*28670*/  STL [R1+0x2c], R2 ;  /* 0x00002c0201007387 */ /* 0x0001e20000100800 */
[----:B------:R-:W-:-:S04]  /*28680*/  LEA.HI R0, R2, R2, RZ, 0x1 ;  /* 0x0000000202007211 */ /* 0x000fc800078f08ff */
[----:B------:R-:W-:-:S05]  /*28690*/  LOP3.LUT R0, R0, 0xfffffffe, RZ, 0xc0, !PT ;  /* 0xfffffffe00007812 */ /* 0x000fca00078ec0ff */
[----:B------:R-:W-:-:S05]  /*286a0*/  IMAD.IADD R0, R2, 0x1, -R0 ;  /* 0x0000000102007824 */ /* 0x000fca00078e0a00 */
[----:B------:R-:W-:Y:S01]  /*286b0*/  SHF.L.U32 R0, R0, 0x1f, RZ ;  /* 0x0000001f00007819 */ /* 0x000fe200000006ff */
[----:B------:R-:W-:Y:S01]  /*286c0*/  NOP ;  /* 0x0000000000007918 */ /* 0x000fe20000000000 */
[----:B0-----:R-:W2:Y:S01]  /*286d0*/  LDL.LU R2, [R1+0x28] ;  /* 0x0000280001027983 */ /* 0x001ea20000300800 */
[----:B------:R0:W-:Y:S01]  /*286e0*/  SYNCS.ARRIVE.TRANS64.A1T0 RZ, [R23+URZ+0x30800], RZ ;  /* 0x030800ff17ff79a7 */ /* 0x0001e2000810003f */
[----:B------:R-:W-:Y:S01]  /*286f0*/  BSSY B0, `(.L_x_5254) ;  /* 0x0000004000007945 */ /* 0x000fe20003800000 */
[----:B------:R-:W1:Y:S01]  /*28700*/  SYNCS.PHASECHK.TRANS64.TRYWAIT P0, [R23+URZ+0x30820], R0 ;  /* 0x03082000170075a7 */ /* 0x000e62000800017f */
[----:B--2---:R-:W-:Y:S02]  /*28710*/  IADD3 R6, R2, -0x2, RZ ;  /* 0xfffffffe02067810 */ /* 0x004fe40007ffe0ff */
[----:B01----:R-:W-:Y:S05]  /*28720*/  @!P0 BRA `(.L_x_5255) ;  /* 0x0000005000a88947 */ /* 0x003fea0003800000 */
.L_x_5403:
[----:B------:R-:W-:Y:S05]  /*28730*/  BSYNC B0 ;  /* 0x0000000000007941 */ /* 0x000fea0003800000 */
.L_x_5254:
        /* <DEDUP_REMOVED lines=11> */
.L_x_5270:
[----:B------:R-:W2:Y:S01]  /*287f0*/  LDL R4, [R1+0xc] ;  /* 0x00000c0001047983 */ /* 0x000ea20000100800 */
[----:B------:R-:W1:Y:S03]  /*28800*/  LDC R7, c[0x0][0x430] ;  /* 0x00010c00ff077b82 */ /* 0x000e660000000800 */
[----:B------:R-:W3:Y:S01]  /*28810*/  LDL R8, [R1+0x14] ;  /* 0x0000140001087983 */ /* 0x000ee20000100800 */
[----:B0-----:R-:W0:Y:S01]  /*28820*/  S2R R0, SR_TID.X ;  /* 0x0000000000007919 */ /* 0x001e220000002100 */
[----:B------:R-:W4:Y:S01]  /*28830*/  S2R R3, SR_TID.X ;  /* 0x0000000000037919 */ /* 0x000f220000002100 */
[----:B-1----:R-:W-:-:S13]  /*28840*/  ISETP.NE.AND P0, PT, R7, 0x1, PT ;  /* 0x000000010700780c */ /* 0x002fda0003f05270 */
[----:B------:R-:W1:Y:S01]  /*28850*/  @P0 LDC R2, c[0x0][0x438] ;  /* 0x00010e00ff020b82 */ /* 0x000e620000000800 */
[----:B0-----:R-:W-:-:S04]  /*28860*/  LOP3.LUT R0, R0, 0x7f, RZ, 0xc0, !PT ;  /* 0x0000007f00007812 */ /* 0x001fc800078ec0ff */
[----:B------:R-:W-:Y:S02]  /*28870*/  SHF.R.U32.HI R0, RZ, 0x3, R0 ;  /* 0x00000003ff007819 */ /* 0x000fe40000011600 */
[----:B----4-:R-:W-:-:S04]  /*28880*/  SHF.L.U32 R3, R3, 0x4, RZ ;  /* 0x0000000403037819 */ /* 0x010fc800000006ff */
[----:B------:R-:W-:Y:S02]  /*28890*/  LOP3.LUT R3, R0, 0x70, R3, 0xf8, !PT ;  /* 0x0000007000037812 */ /* 0x000fe400078ef803 */
[----:B------:R-:W0:Y:S02]  /*288a0*/  @P0 LDC R0, c[0x0][0x434] ;  /* 0x00010d00ff000b82 */ /* 0x000e240000000800 */
[----:B------:R-:W-:Y:S01]  /*288b0*/  ISETP.GT.U32.AND P5, PT, R3, 0x5f, PT ;  /* 0x0000005f0300780c */ /* 0x000fe20003fa4070 */
[----:B--2---:R-:W-:-:S12]  /*288c0*/  IMAD R9, R6, 0x60, R4 ;  /* 0x0000006006097824 */ /* 0x004fd800078e0204 */
[----:B------:R-:W3:Y:S01]  /*288d0*/  @!P5 LDC.64 R4, c[0x0][0x428] ;  /* 0x00010a00ff04db82 */ /* 0x000ee20000000a00 */
[----:B------:R-:W-:-:S04]  /*288e0*/  IMAD.IADD R9, R3, 0x1, R9 ;  /* 0x0000000103097824 */ /* 0x000fc800078e0209 */
[----:B0-----:R-:W-:-:S04]  /*288f0*/  @P0 IMAD.HI.U32 R3, R9, R0, RZ ;  /* 0x0000000009030227 */ /* 0x001fc800078e00ff */
[----:B------:R-:W-:Y:S01]  /*28900*/  IMAD.MOV.U32 R0, RZ, RZ, R9 ;  /* 0x000000ffff007224 */ /* 0x000fe200078e0009 */
[----:B-1----:R-:W-:-:S04]  /*28910*/  @P0 SHF.R.U32.HI R0, RZ, R2, R3 ;  /* 0x00000002ff000219 */ /* 0x002fc80000011603 */
[--C-:B------:R-:W-:Y:S01]  /*28920*/  @!P5 SHF.R.S32.HI R3, RZ, 0x1f, R0.reuse ;  /* 0x0000001fff03d819 */ /* 0x100fe20000011400 */
[----:B------:R-:W-:Y:S02]  /*28930*/  @!P5 IMAD.MOV.U32 R2, RZ, RZ, R0 ;  /* 0x000000ffff02d224 */ /* 0x000fe400078e0000 */
[-C--:B---3--:R-:W-:Y:S02]  /*28940*/  @!P5 IMAD R8, R8, R4.reuse, RZ ;  /* 0x000000040808d224 */ /* 0x088fe400078e02ff */
        /* <DEDUP_REMOVED lines=10> */
[----:B------:R-:W-:Y:S01]  /*289f0*/  LOP3.LUT P4, RZ, R22, 0x10, RZ, 0xc0, !PT ;  /* 0x0000001016ff7812 */ /* 0x000fe2000788c0ff */
[----:B------:R-:W-:-:S05]  /*28a00*/  VIADD R26, R10, 0x1 ;  /* 0x000000010a1a7836 */ /* 0x000fca0000000000 */
[C---:B------:R-:W-:Y:S01]  /*28a10*/  ISETP.NE.AND P0, PT, R26.reuse, 0x2, PT ;  /* 0x000000021a00780c */ /* 0x040fe20003f05270 */
[----:B------:R-:W-:Y:S05]  /*28a20*/  YIELD ;  /* 0x0000000000007946 */ /* 0x000fea0003800000 */
[----:B------:R-:W-:Y:S02]  /*28a30*/  SEL R29, RZ, 0x1, P0 ;  /* 0x00000001ff1d7807 */ /* 0x000fe40000000000 */
[----:B------:R-:W-:Y:S02]  /*28a40*/  SEL R26, R26, RZ, P0 ;  /* 0x000000ff1a1a7207 */ /* 0x000fe40000000000 */
[----:B------:R-:W-:-:S02]  /*28a50*/  MOV R25, R6 ;  /* 0x0000000600197202 */ /* 0x000fc40000000f00 */
[----:B------:R-:W-:Y:S01]  /*28a60*/  LOP3.LUT R29, R20, R29, RZ, 0x3c, !PT ;  /* 0x0000001d141d7212 */ /* 0x000fe200078e3cff */
[----:B0-----:R-:W-:Y:S06]  /*28a70*/  @!P4 BRA `(.L_x_5258) ;  /* 0x000000000004c947 */ /* 0x001fec0003800000 */
[----:B------:R-:W-:Y:S01]  /*28a80*/  BPT.TRAP 0x1 ;  /* 0x000000040000795c */ /* 0x000fe20000300000 */
.L_x_5258:
[----:B------:R-:W-:Y:S01]  /*28a90*/  IMAD R7, R26, 0x8, R23 ;  /* 0x000000081a077824 */ /* 0x000fe200078e0217 */
[----:B------:R-:W-:Y:S01]  /*28aa0*/  SHF.L.U32 R2, R29, 0x1f, RZ ;  /* 0x0000001f1d027819 */ /* 0x000fe200000006ff */
[----:B------:R-:W-:Y:S03]  /*28ab0*/  BSSY B1, `(.L_x_5259) ;  /* 0x0000003000017945 */ /* 0x000fe60003800000 */
[----:B------:R-:W0:Y:S02]  /*28ac0*/  SYNCS.PHASECHK.TRANS64.TRYWAIT P0, [R7+URZ+0x30840], R2 ;  /* 0x03084002070075a7 */ /* 0x000e24000800017f */
[----:B0-----:R-:W-:Y:S05]  /*28ad0*/  @!P0 BRA `(.L_x_5260) ;  /* 0x0000004c00d08947 */ /* 0x001fea0003800000 */
.L_x_5404:
[----:B------:R-:W-:Y:S05]  /*28ae0*/  BSYNC B1 ;  /* 0x0000000000017941 */ /* 0x000fea0003800000 */
.L_x_5259:
[----:B------:R-:W2:Y:S01]  /*28af0*/  LDL R5, [R1] ;  /* 0x0000000001057983 */ /* 0x000ea20000100800 */
[----:B------:R-:W-:Y:S01]  /*28b00*/  SHF.R.S32.HI R21, RZ, 0x1f, R9 ;  /* 0x0000001fff157819 */ /* 0x000fe20000011409 */
[----:B------:R-:W-:Y:S01]  /*28b10*/  ULDC.64 UR4, c[0x0][0x300] ;  /* 0x0000c00000047ab9 */ /* 0x000fe20000000a00 */
[----:B-----5:R-:W-:Y:S01]  /*28b20*/  SHF.R.S32.HI R28, RZ, 0x1f, R0 ;  /* 0x0000001fff1c7819 */ /* 0x020fe20000011400 */
[----:B0-----:R-:W-:Y:S01]  /*28b30*/  IMAD.WIDE.U32 R2, R9, UR4, RZ ;  /* 0x0000000409027c25 */ /* 0x001fe2000f8e00ff */
[C---:B------:R-:W-:Y:S02]  /*28b40*/  LOP3.LUT P5, RZ, R22.reuse, 0x2, RZ, 0xc0, !PT ;  /* 0x0000000216ff7812 */ /* 0x040fe400078ac0ff */
[----:B------:R-:W-:Y:S01]  /*28b50*/  LOP3.LUT P4, RZ, R22, 0x1, RZ, 0xc0, !PT ;  /* 0x0000000116ff7812 */ /* 0x000fe2000788c0ff */
        /* <DEDUP_REMOVED lines=17> */
[----:B--2---:R-:W-:Y:S01]  /*28c70*/  IMAD R5, R26, 0x4800, R5 ;  /* 0x000048001a057824 */ /* 0x004fe200078e0205 */
        /* <DEDUP_REMOVED lines=41> */
.L_x_5418:
[----:B------:R-:W-:Y:S02]  /*28f10*/  LOP3.LUT P6, RZ, R22, 0x4, RZ, 0xc0, !PT ;  /* 0x0000000416ff7812 */ /* 0x000fe400078cc0ff */
[----:B--2---:R-:W-:-:S04]  /*28f20*/  IADD3 R2, P0, R2, R4, RZ ;  /* 0x0000000402027210 */ /* 0x004fc80007f1e0ff */
[----:B------:R-:W-:Y:S02]  /*28f30*/  IADD3.X R3, RZ, R35, RZ, P0, !PT ;  /* 0x00000023ff037210 */ /* 0x000fe400007fe4ff */
        /* <DEDUP_REMOVED lines=8> */
.L_x_5262:
        /* <DEDUP_REMOVED lines=10> */
.L_x_5263:
[----:B------:R2:W-:Y:S01]  /*29060*/  SYNCS.ARRIVE.TRANS64.A1T0 RZ, [R7+URZ+0x30830], RZ ;  /* 0x030830ff07ff79a7 */ /* 0x0005e2000810003f */
[----:B------:R-:W-:Y:S05]  /*29070*/  @!P5 BRA `(.L_x_5264) ;  /* 0x000000000004d947 */ /* 0x000fea0003800000 */
[----:B------:R-:W-:Y:S01]  /*29080*/  BPT.TRAP 0x1 ;  /* 0x000000040000795c */ /* 0x000fe20000300000 */
.L_x_5264:
[----:B-1----:R-:W-:Y:S01]  /*29090*/  SHF.L.U32 R2, R20, 0x1f, RZ ;  /* 0x0000001f14027819 */ /* 0x002fe200000006ff */
[----:B0-----:R-:W-:Y:S01]  /*290a0*/  IMAD R6, R10, 0x8, R23 ;  /* 0x000000080a067824 */ /* 0x001fe200078e0217 */
[----:B------:R-:W-:Y:S03]  /*290b0*/  BSSY B1, `(.L_x_5265) ;  /* 0x0000003000017945 */ /* 0x000fe60003800000 */
[----:B------:R-:W0:Y:S02]  /*290c0*/  SYNCS.PHASECHK.TRANS64.TRYWAIT P0, [R6+URZ+0x30860], R2 ;  /* 0x03086002060075a7 */ /* 0x000e24000800017f */
[----:B0-----:R-:W-:Y:S05]  /*290d0*/  @!P0 BRA `(.L_x_5266) ;  /* 0x0000005000448947 */ /* 0x001fea0003800000 */
.L_x_5419:
[----:B------:R-:W-:Y:S05]  /*290e0*/  BSYNC B1 ;  /* 0x0000000000017941 */ /* 0x000fea0003800000 */
.L_x_5265:
[----:B--2---:R-:W2:Y:S04]  /*290f0*/  LDL R7, [R1+0x8] ;  /* 0x0000080001077983 */ /* 0x004ea80000100800 */
[----:B------:R-:W3:Y:S01]  /*29100*/  LDL R5, [R1] ;  /* 0x0000000001057983 */ /* 0x000ee20000100800 */
[----:B------:R-:W1:Y:S01]  /*29110*/  S2R R3, SR_TID.X ;  /* 0x0000000000037919 */ /* 0x000e620000002100 */
[----:B------:R-:W-:Y:S01]  /*29120*/  UMOV UR4, 0xffffffff ;  /* 0xffffffff00047882 */ /* 0x000fe20000000000 */
[----:B-1----:R-:W-:-:S04]  /*29130*/  LOP3.LUT R3, R3, 0x7f, RZ, 0xc0, !PT ;  /* 0x0000007f03037812 */ /* 0x002fc800078ec0ff */
[----:B------:R-:W-:Y:S01]  /*29140*/  SHF.R.U32.HI R3, RZ, 0x3, R3 ;  /* 0x00000003ff037819 */ /* 0x000fe20000011603 */
[----:B--2---:R-:W-:Y:S02]  /*29150*/  IMAD R7, R31, -0x60, R7 ;  /* 0xffffffa01f077824 */ /* 0x004fe400078e0207 */
[----:B---3--:R-:W-:Y:S02]  /*29160*/  IMAD R5, R10, 0x4800, R5 ;  /* 0x000048000a057824 */ /* 0x008fe400078e0205 */
[----:B------:R-:W-:Y:S01]  /*29170*/  IMAD.IADD R7, R7, 0x1, -R3 ;  /* 0x0000000107077824 */ /* 0x000fe200078e0a03 */
[----:B------:R-:W-:Y:S06]  /*29180*/  BRA.DIV UR4, `(.L_x_5267) ;  /* 0x00000052042c7947 */ /* 0x000fec000b800000 */
[----:B0-----:R-:W0:Y:S01]  /*29190*/  SHFL.IDX PT, R2, R17, RZ, 0x181f ;  /* 0x00181fff11027589 */ /* 0x001e2200000e0000 */
[----:B------:R-:W-:-:S03]  /*291a0*/  LEA R5, R5, R23, 0x1 ;  /* 0x0000001705057211 */ /* 0x000fc600078e08ff */
        /* <DEDUP_REMOVED lines=51> */
[----:B0-2---:R0:W1:Y:S02]  /*294e0*/  SHFL.IDX PT, R2, R17, 0x5, 0x181f ;  /* 0x00b81f0011027f89 */ /* 0x00506400000e0000 */
.L_x_5433:
        /* <DEDUP_REMOVED lines=31> */
.L_x_5268:
        /* <DEDUP_REMOVED lines=10> */
.L_x_5269:
[----:B------:R-:W2:Y:S01]  /*29780*/  LDL R0, [R1+0x10] ;  /* 0x0000100001007983 */ /* 0x000ea20000100800 */
[----:B------:R0:W-:Y:S01]  /*29790*/  SYNCS.ARRIVE.TRANS64.A1T0 RZ, [R6+URZ+0x30850], RZ ;  /* 0x030850ff06ff79a7 */ /* 0x0001e2000810003f */
[----:B------:R-:W-:Y:S01]  /*297a0*/  IMAD.MOV.U32 R10, RZ, RZ, R26 ;  /* 0x000000ffff0a7224 */ /* 0x000fe200078e001a */
[----:B------:R-:W-:Y:S01]  /*297b0*/  MOV R31, R25 ;  /* 0x00000019001f7202 */ /* 0x000fe20000000f00 */
[----:B------:R-:W-:Y:S02]  /*297c0*/  IMAD.MOV.U32 R20, RZ, RZ, R29 ;  /* 0x000000ffff147224 */ /* 0x000fe400078e001d */
[C---:B0-----:R-:W-:Y:S01]  /*297d0*/  VIADD R6, R25.reuse, 0xffffffff ;  /* 0xffffffff19067836 */ /* 0x041fe20000000000 */
[----:B--2---:R-:W-:-:S13]  /*297e0*/  ISETP.GT.AND P0, PT, R25, R0, PT ;  /* 0x000000001900720c */ /* 0x004fda0003f04270 */
[----:B------:R-:W-:Y:S05]  /*297f0*/  @P0 BRA `(.L_x_5270) ;  /* 0xffffffec00fc0947 */ /* 0x000fea000383ffff */
.L_x_5257:
[----:B------:R-:W-:Y:S05]  /*29800*/  BSYNC B0 ;  /* 0x0000000000007941 */ /* 0x000fea0003800000 */
.L_x_5256:
        /* <DEDUP_REMOVED lines=17> */
.L_x_5272:
[----:B------:R-:W-:Y:S05]  /*29920*/  BSYNC B0 ;  /* 0x0000000000007941 */ /* 0x000fea0003800000 */
.L_x_5271:
[----:B------:R-:W-:-:S13]  /*29930*/  LOP3.LUT P0, RZ, R22, 0x10, RZ, 0xc0, !PT ;  /* 0x0000001016ff7812 */ /* 0x000fda000780c0ff */
[----:B------:R-:W-:Y:S05]  /*29940*/  @!P0 BRA `(.L_x_5273) ;  /* 0x0000000000048947 */ /* 0x000fea0003800000 */
[----:B------:R-:W-:Y:S01]  /*29950*/  BPT.TRAP 0x1 ;  /* 0x000000040000795c */ /* 0x000fe20000300000 */
.L_x_5273:
[----:B------:R-:W2:Y:S01]  /*29960*/  LDL.LU R2, [R1+0x8] ;  /* 0x0000080001027983 */ /* 0x000ea20000300800 */
[----:B------:R-:W-:Y:S01]  /*29970*/  IMAD R0, R26, 0x8, R23 ;  /* 0x000000081a007824 */ /* 0x000fe200078e0217 */
[----:B------:R-:W-:Y:S01]  /*29980*/  SHF.L.U32 R3, R29, 0x1f, RZ ;  /* 0x0000001f1d037819 */ /* 0x000fe200000006ff */
[----:B------:R-:W-:Y:S03]  /*29990*/  BSSY B0, `(.L_x_5274) ;  /* 0x0000004000007945 */ /* 0x000fe60003800000 */
[----:B------:R-:W0:Y:S01]  /*299a0*/  SYNCS.PHASECHK.TRANS64.TRYWAIT P0, [R0+URZ+0x30860], R3 ;  /* 0x03086003000075a7 */ /* 0x000e22000800017f */
[----:B--2---:R-:W-:Y:S01]  /*299b0*/  IMAD R6, R25, -0x60, R2 ;  /* 0xffffffa019067824 */ /* 0x004fe200078e0202 */
[----:B0-----:R-:W-:Y:S06]  /*299c0*/  @!P0 BRA `(.L_x_5275) ;  /* 0x0000005000308947 */ /* 0x001fec0003800000 */
.L_x_5434:
[----:B------:R-:W-:Y:S05]  /*299d0*/  BSYNC B0 ;  /* 0x0000000000007941 */ /* 0x000fea0003800000 */
.L_x_5274:
[----:B------:R-:W1:Y:S02]  /*299e0*/  S2R R2, SR_TID.X ;  /* 0x0000000000027919 */ /* 0x000e640000002100 */
[----:B-1----:R-:W-:-:S04]  /*299f0*/  LOP3.LUT R2, R2, 0x7f, RZ, 0xc0, !PT ;  /* 0x0000007f02027812 */ /* 0x002fc800078ec0ff */
[----:B------:R-:W-:Y:S02]  /*29a00*/  SHF.R.U32.HI R4, RZ, 0x3, R2 ;  /* 0x00000003ff047819 */ /* 0x000fe40000011602 */
[----:B------:R-:W2:Y:S01]  /*29a10*/  LDL R2, [R1] ;  /* 0x0000000001027983 */ /* 0x000ea20000100800 */
[----:B------:R-:W-:Y:S02]  /*29a20*/  UMOV UR4, 0xffffffff ;  /* 0xffffffff00047882 */ /* 0x000fe40000000000 */
[----:B------:R-:W-:Y:S02]  /*29a30*/  IMAD.IADD R6, R6, 0x1, -R4 ;  /* 0x0000000106067824 */ /* 0x000fe400078e0a04 */
[----:B--2---:R-:W-:Y:S01]  /*29a40*/  IMAD R4, R26, 0x4800, R2 ;  /* 0x000048001a047824 */ /* 0x004fe200078e0202 */
[----:B------:R-:W-:Y:S06]  /*29a50*/  BRA.DIV UR4, `(.L_x_5276) ;  /* 0x0000005204207947 */ /* 0x000fec000b800000 */
[----:B------:R-:W1:Y:S01]  /*29a60*/  SHFL.IDX PT, R14, R17, RZ, 0x181f ;  /* 0x00181fff110e7589 */ /* 0x000e6200000e0000 */
        /* <DEDUP_REMOVED lines=57> */
.L_x_5448:
        /* <DEDUP_REMOVED lines=13> */
.L_x_5277:
        /* <DEDUP_REMOVED lines=10> */
.L_x_5278:
[----:B------:R-:W-:Y:S01]  /*29f70*/  VIADD R26, R26, 0x1 ;  /* 0x000000011a1a7836 */ /* 0x000fe20000000000 */
[----:B------:R1:W-:Y:S04]  /*29f80*/  SYNCS.ARRIVE.TRANS64.A1T0 RZ, [R0+URZ+0x30850], RZ ;  /* 0x030850ff00ff79a7 */ /* 0x0003e8000810003f */
[----:B------:R-:W-:-:S04]  /*29f90*/  ISETP.NE.AND P0, PT, R26, 0x2, PT ;  /* 0x000000021a00780c */ /* 0x000fc80003f05270 */
[----:B-1----:R-:W-:Y:S02]  /*29fa0*/  SEL R0, RZ, 0x1, P0 ;  /* 0x00000001ff007807 */ /* 0x002fe40000000000 */
[----:B------:R-:W-:Y:S02]  /*29fb0*/  SEL R26, R26, RZ, P0 ;  /* 0x000000ff1a1a7207 */ /* 0x000fe40000000000 */
[----:B------:R-:W-:-:S07]  /*29fc0*/  LOP3.LUT R29, R29, R0, RZ, 0x3c, !PT ;  /* 0x000000001d1d7212 */ /* 0x000fce00078e3cff */
.L_x_5235:
[----:B------:R-:W-:Y:S05]  /*29fd0*/  BSYNC B7 ;  /* 0x0000000000077941 */ /* 0x000fea0003800000 */
.L_x_5233:
[----:B------:R-:W-:-:S13]  /*29fe0*/  LOP3.LUT P0, RZ, R22, 0x20, RZ, 0xc0, !PT ;  /* 0x0000002016ff7812 */ /* 0x000fda000780c0ff */
[----:B------:R-:W-:Y:S05]  /*29ff0*/  @!P0 BRA `(.L_x_5279) ;  /* 0x0000000000248947 */ /* 0x000fea0003800000 */
[----:B------:R-:W-:Y:S05]  /*2a000*/  WARPSYNC.ALL ;  /* 0x0000000000007948 */ /* 0x000fea0003800000 */
[----:B------:R-:W2:Y:S08]  /*2a010*/  S2UR UR5, SR_CgaCtaId ;  /* 0x00000000000579c3 */ /* 0x000eb00000008800 */
[----:B------:R-:W-:Y:S06]  /*2a020*/  BAR.SYNC.DEFER_BLOCKING 0x5, 0x180 ;  /* 0x0146000000007b1d */ /* 0x000fec0000010000 */
[----:B------:R-:W-:-:S02]  /*2a030*/  UMOV UR4, 0x400 ;  /* 0x0000040000047882 */ /* 0x000fc40000000000 */
[----:B--2---:R-:W-:-:S06]  /*2a040*/  ULEA UR4, UR5, UR4, 0x18 ;  /* 0x0000000405047291 */ /* 0x004fcc000f8ec03f */
[----:B0-----:R-:W-:-:S05]  /*2a050*/  MOV R23, UR4 ;  /* 0x0000000400177c02 */ /* 0x001fca0008000f00 */
[----:B------:R2:W3:Y:S01]  /*2a060*/  LDS.128 R16, [R23+0x308d0] ;  /* 0x0308d00017107984 */ /* 0x0004e20000000c00 */
[----:B------:R-:W-:Y:S06]  /*2a070*/  BAR.ARV 0x4, 0x180 ;  /* 0x0106000000007b1d */ /* 0x000fec0000002000 */
[----:B------:R-:W-:Y:S05]  /*2a080*/  BRA `(.L_x_5280) ;  /* 0x0000000800cc7947 */ /* 0x000fea0003800000 */
.L_x_5279:
[----:B------:R-:W2:Y:S01]  /*2a090*/  S2R R8, SR_TID.X ;  /* 0x0000000000087919 */ /* 0x000ea20000002100 */
[----:B------:R-:W-:Y:S01]  /*2a0a0*/  UMOV UR4, 0xffffffff ;  /* 0xffffffff00047882 */ /* 0x000fe20000000000 */
[----:B--2---:R-:W-:-:S04]  /*2a0b0*/  LOP3.LUT R8, R8, 0x1f, RZ, 0xc0, !PT ;  /* 0x0000001f08087812 */ /* 0x004fc800078ec0ff */
[----:B------:R-:W-:Y:S01]  /*2a0c0*/  ISETP.NE.AND P0, PT, R8, 0x1f, PT ;  /* 0x0000001f0800780c */ /* 0x000fe20003f05270 */
[----:B------:R-:W-:-:S12]  /*2a0d0*/  BRA.DIV UR4, `(.L_x_5281) ;  /* 0x0000005204847947 */ /* 0x000fd8000b800000 */
[----:B------:R-:W-:Y:S01]  /*2a0e0*/  IMAD.IADD R5, R19, 0x1, R8 ;  /* 0x0000000113057824 */ /* 0x000fe200078e0208 */
[----:B------:R-:W-:-:S04]  /*2a0f0*/  ULDC UR4, c[0x0][0xc3c] ;  /* 0x00030f0000047ab9 */ /* 0x000fc80000000800 */
[----:B------:R-:W-:-:S13]  /*2a100*/  ISETP.GE.OR P1, PT, R5, UR4, !P0 ;  /* 0x0000000405007c0c */ /* 0x000fda000c726670 */
[----:B0-----:R-:W0:Y:S02]  /*2a110*/  @!P1 LDC.64 R2, c[0x0][0xc80] ;  /* 0x00032000ff029b82 */ /* 0x001e240000000a00 */
        /* <DEDUP_REMOVED lines=27> */
.L_x_5458:
[----:B------:R-:W-:Y:S02]  /*2a2d0*/  ULDC UR4, c[0x0][0xc38] ;  /* 0x00030e0000047ab9 */ /* 0x000fe40000000800 */
[----:B------:R-:W-:-:S04]  /*2a2e0*/  IMAD.U32 R7, RZ, RZ, UR4 ;  /* 0x00000004ff077e24 */ /* 0x000fc8000f8e00ff */
[----:B--2---:R-:W-:-:S04]  /*2a2f0*/  IMAD R14, R14, R7, RZ ;  /* 0x000000070e0e7224 */ /* 0x004fc800078e02ff */
[----:B------:R-:W-:-:S05]  /*2a300*/  IMAD.IADD R9, R4, 0x1, R14 ;  /* 0x0000000104097824 */ /* 0x000fca00078e020e */
[----:B------:R-:W-:-:S13]  /*2a310*/  ISETP.GT.AND P6, PT, R9, R0, PT ;  /* 0x000000000900720c */ /* 0x000fda0003fc4270 */
[----:B------:R-:W-:Y:S05]  /*2a320*/  @P6 BRA `(.L_x_5282) ;  /* 0x00000000009c6947 */ /* 0x000fea0003800000 */
.L_x_5287:
        /* <DEDUP_REMOVED lines=14> */
.L_x_5285:
[----:B------:R-:W-:Y:S05]  /*2a410*/  BSYNC B0 ;  /* 0x0000000000007941 */ /* 0x000fea0003800000 */
.L_x_5284:
        /* <DEDUP_REMOVED lines=18> */
.L_x_5466:
[----:B------:R-:W-:Y:S02]  /*2a540*/  ULDC UR4, c[0x0][0xc38] ;  /* 0x00030e0000047ab9 */ /* 0x000fe40000000800 */
[----:B------:R-:W-:-:S04]  /*2a550*/  IMAD.U32 R7, RZ, RZ, UR4 ;  /* 0x00000004ff077e24 */ /* 0x000fc8000f8e00ff */
[----:B--2---:R-:W-:-:S05]  /*2a560*/  IMAD R14, R14, R7, RZ ;  /* 0x000000070e0e7224 */ /* 0x004fca00078e02ff */
[----:B------:R-:W-:-:S04]  /*2a570*/  IADD3 R9, R14, R9, RZ ;  /* 0x000000090e097210 */ /* 0x000fc80007ffe0ff */
[----:B------:R-:W-:-:S13]  /*2a580*/  ISETP.GT.AND P6, PT, R9, R0, PT ;  /* 0x000000000900720c */ /* 0x000fda0003fc4270 */
[----:B------:R-:W-:Y:S05]  /*2a590*/  @!P6 BRA `(.L_x_5287) ;  /* 0xfffffffc0064e947 */ /* 0x000fea000383ffff */
.L_x_5282:
        /* <DEDUP_REMOVED lines=8> */
.L_x_5470:
[----:B------:R-:W-:Y:S01]  /*2a620*/  ISETP.NE.AND P0, PT, R3, RZ, PT ;  /* 0x000000ff0300720c */ /* 0x000fe20003f05270 */
[----:B------:R-:W-:-:S12]  /*2a630*/  IMAD.MOV.U32 R14, RZ, RZ, RZ ;  /* 0x000000ffff0e7224 */ /* 0x000fd800078e00ff */
[----:B------:R-:W-:Y:S05]  /*2a640*/  @!P0 BRA `(.L_x_5289) ;  /* 0x0000000000108947 */ /* 0x000fea0003800000 */
[----:B------:R-:W-:Y:S01]  /*2a650*/  UMOV UR4, 0xffffffff ;  /* 0xffffffff00047882 */ /* 0x000fe20000000000 */
[----:B------:R-:W-:Y:S02]  /*2a660*/  VIADD R12, R4, 0xffffffff ;  /* 0xffffffff040c7836 */ /* 0x000fe40000000000 */
[----:B------:R-:W-:Y:S05]  /*2a670*/  BRA.DIV UR4, `(.L_x_5290) ;  /* 0x0000005604447947 */ /* 0x000fea000b800000 */
[----:B------:R4:W0:Y:S02]  /*2a680*/  SHFL.IDX PT, R14, R2, R12, 0x1f ;  /* 0x00001f0c020e7589 */ /* 0x00082400000e0000 */
.L_x_5289:
[----:B0---4-:R-:W0:Y:S01]  /*2a690*/  LDC.64 R2, c[0x0][0xc90] ;  /* 0x00032400ff027b82 */ /* 0x011e220000000a00 */
[----:B------:R-:W-:-:S05]  /*2a6a0*/  IADD3 R19, R4, R19, RZ ;  /* 0x0000001304137210 */ /* 0x000fca0007ffe0ff */
        /* <DEDUP_REMOVED lines=26> */
[----:B------:R-:W-:-:S05]  /*2a850*/  @P0 IADD3 R2, R2, 0x1, RZ ;  /* 0x0000000102020810 */ /* 0x000fca0007ffe0ff */
[----:B------:R-:W-:Y:S01]  /*2a860*/  @!P2 IMAD.MOV R2, RZ, RZ, -R2 ;  /* 0x000000ffff02a224 */ /* 0x000fe200078e0a02 */
[----:B------:R-:W-:-:S05]  /*2a870*/  @!P1 LOP3.LUT R2, RZ, R4, RZ, 0x33, !PT ;  /* 0x00000004ff029212 */ /* 0x000fca00078e33ff */
[----:B------:R-:W-:Y:S01]  /*2a880*/  IMAD R0, R6, R2, RZ ;  /* 0x0000000206007224 */ /* 0x000fe200078e02ff */
[----:B------:R-:W-:-:S03]  /*2a890*/  IADD3 R2, -R2, RZ, RZ ;  /* 0x000000ff02027210 */ /* 0x000fc60007ffe1ff */
        /* <DEDUP_REMOVED lines=15> */
[C---:B------:R-:W-:Y:S02]  /*2a990*/  LOP3.LUT R3, R9.reuse, R6, RZ, 0x3c, !PT ;  /* 0x0000000609037212 */ /* 0x040fe400078e3cff */
[----:B------:R-:W-:Y:S01]  /*2a9a0*/  IADD3 R9, R9, R0, RZ ;  /* 0x0000000009097210 */ /* 0x000fe20007ffe0ff */
        /* <DEDUP_REMOVED lines=16> */
.L_x_5283:
[----:B------:R-:W-:Y:S01]  /*2aab0*/  UMOV UR4, URZ ;  /* 0x0000003f00047c82 */ /* 0x000fe20008000000 */
[----:B------:R-:W-:Y:S01]  /*2aac0*/  UMOV UR5, URZ ;  /* 0x0000003f00057c82 */ /* 0x000fe20008000000 */
[----:B------:R-:W-:Y:S01]  /*2aad0*/  ULDC UR6, c[0x0][0xc3c] ;  /* 0x00030f0000067ab9 */ /* 0x000fe20000000800 */
[----:B------:R-:W-:Y:S01]  /*2aae0*/  IMAD.MOV.U32 R16, RZ, RZ, R0 ;  /* 0x000000ffff107224 */ /* 0x000fe200078e0000 */
[----:B------:R-:W-:Y:S01]  /*2aaf0*/  MOV R17, UR4 ;  /* 0x0000000400117c02 */ /* 0x000fe20008000f00 */
[----:B------:R-:W-:Y:S02]  /*2ab00*/  IMAD.U32 R18, RZ, RZ, UR5 ;  /* 0x00000005ff127e24 */ /* 0x000fe4000f8e00ff */
[----:B------:R-:W-:-:S07]  /*2ab10*/  IMAD.U32 R19, RZ, RZ, UR6 ;  /* 0x00000006ff137e24 */ /* 0x000fce000f8e00ff */
.L_x_5291:
        /* <DEDUP_REMOVED lines=10> */
.L_x_5280:
[----:B------:R-:W-:Y:S02]  /*2abc0*/  ULDC UR4, c[0x0][0xc3c] ;  /* 0x00030f0000047ab9 */ /* 0x000fe40000000800 */
[----:B---3--:R-:W-:-:S13]  /*2abd0*/  ISETP.GE.AND P0, PT, R19, UR4, PT ;  /* 0x0000000413007c0c */ /* 0x008fda000bf06270 */
[----:B------:R-:W-:Y:S05]  /*2abe0*/  @!P0 BRA `(.L_x_5292) ;  /* 0xffffff9800988947 */ /* 0x000fea000383ffff */
[----:B------:R-:W-:Y:S05]  /*2abf0*/  BSYNC B8 ;  /* 0x0000000000087941 */ /* 0x000fea0003800000 */
.L_x_5173:
[----:B------:R-:W3:Y:S01]  /*2ac00*/  LDL.LU R0, [R1+0x2c] ;  /* 0x00002c0001007983 */ /* 0x000ee20000300800 */
[----:B------:R-:W-:Y:S01]  /*2ac10*/  BSSY B0, `(.L_x_5293) ;  /* 0x000000b000007945 */ /* 0x000fe20003800000 */
[----:B------:R-:W4:Y:S01]  /*2ac20*/  S2R R5, SR_CgaCtaId ;  /* 0x0000000000057919 */ /* 0x000f220000008800 */
[----:B---3--:R-:W-:-:S05]  /*2ac30*/  VIADD R0, R0, 0x1 ;  /* 0x0000000100007836 */ /* 0x008fca0000000000 */
[----:B-1----:R-:W-:-:S04]  /*2ac40*/  LEA.HI R2, R0, R0, RZ, 0x1 ;  /* 0x0000000000027211 */ /* 0x002fc800078f08ff */
[----:B------:R-:W-:Y:S02]  /*2ac50*/  LOP3.LUT R3, R2, 0xfffffffe, RZ, 0xc0, !PT ;  /* 0xfffffffe02037812 */ /* 0x000fe400078ec0ff */
[----:B------:R-:W-:Y:S02]  /*2ac60*/  MOV R2, 0x400 ;  /* 0x0000040000027802 */ /* 0x000fe40000000f00 */
[----:B------:R-:W-:Y:S02]  /*2ac70*/  IADD3 R0, R0, -R3, RZ ;  /* 0x8000000300007210 */ /* 0x000fe40007ffe0ff */
[----:B----4-:R-:W-:Y:S02]  /*2ac80*/  LEA R5, R5, R2, 0x18 ;  /* 0x0000000205057211 */ /* 0x010fe400078ec0ff */
[----:B------:R-:W-:-:S04]  /*2ac90*/  SHF.L.U32 R0, R0, 0x1f, RZ ;  /* 0x0000001f00007819 */ /* 0x000fc800000006ff */
[----:B------:R-:W1:Y:S02]  /*2aca0*/  SYNCS.PHASECHK.TRANS64.TRYWAIT P0, [R5+URZ+0x30820], R0 ;  /* 0x03082000050075a7 */ /* 0x000e64000800017f */
[----:B-1----:R-:W-:Y:S05]  /*2acb0*/  @!P0 BRA `(.L_x_5294) ;  /* 0x0000004c00d88947 */ /* 0x002fea0003800000 */
.L_x_5473:
[----:B------:R-:W-:Y:S05]  /*2acc0*/  BSYNC B0 ;  /* 0x0000000000007941 */ /* 0x000fea0003800000 */
.L_x_5293:
[----:B------:R-:W-:-:S03]  /*2acd0*/  UMOV UR4, 0xffffffff ;  /* 0xffffffff00047882 */ /* 0x000fc60000000000 */
[----:B------:R-:W-:Y:S05]  /*2ace0*/  BRA.DIV UR4, `(.L_x_5295) ;  /* 0x0000004e04e07947 */ /* 0x000fea000b800000 */
[----:B-1----:R-:W1:Y:S02]  /*2acf0*/  S2R R0, SR_TID.X ;  /* 0x0000000000007919 */ /* 0x002e640000002100 */
[----:B-1----:R-:W-:-:S04]  /*2ad00*/  SHF.R.U32.HI R0, RZ, 0x5, R0 ;  /* 0x00000005ff007819 */ /* 0x002fc80000011600 */
[----:B------:R-:W-:-:S05]  /*2ad10*/  LOP3.LUT R0, R0, 0x3, RZ, 0xc0, !PT ;  /* 0x0000000300007812 */ /* 0x000fca00078ec0ff */
[----:B------:R1:W3:Y:S02]  /*2ad20*/  SHFL.IDX PT, R14, R0, RZ, 0x1f ;  /* 0x00001fff000e7589 */ /* 0x0002e400000e0000 */
.L_x_5476:
[----:B---3--:R-:W-:-:S13]  /*2ad30*/  ISETP.NE.AND P0, PT, R14, RZ, PT ;  /* 0x000000ff0e00720c */ /* 0x008fda0003f05270 */
[----:B------:R-:W-:Y:S05]  /*2ad40*/  @P0 BRA `(.L_x_4862) ;  /* 0x0000000000900947 */ /* 0x000fea0003800000 */
[----:B------:R-:W-:-:S03]  /*2ad50*/  UMOV UR4, 0xffffffff ;  /* 0xffffffff00047882 */ /* 0x000fc60000000000 */
[----:B------:R-:W-:Y:S05]  /*2ad60*/  BRA.DIV UR4, `(.L_x_5296) ;  /* 0x0000004e04f47947 */ /* 0x000fea000b800000 */
[----:B------:R-:W-:-:S13]  /*2ad70*/  ELECT P6, URZ, PT ;  /* 0x00000000003f782f */ /* 0x000fda00038c0000 */
.L_x_5479:
        /* <DEDUP_REMOVED lines=8> */
.L_x_5297:
[C---:B------:R-:W-:Y:S01]  /*2ae00*/  IMAD R3, R26.reuse, 0x8, R5 ;  /* 0x000000081a037824 */ /* 0x040fe200078e0205 */
[----:B------:R-:W-:Y:S01]  /*2ae10*/  SHF.L.U32 R2, R29, 0x1f, RZ ;  /* 0x0000001f1d027819 */ /* 0x000fe200000006ff */
[----:B------:R-:W-:-:S03]  /*2ae20*/  VIADD R26, R26, 0x1 ;  /* 0x000000011a1a7836 */ /* 0x000fc60000000000 */
[----:B------:R-:W1:Y:S02]  /*2ae30*/  SYNCS.PHASECHK.TRANS64.TRYWAIT P1, [R3+URZ+0x30840], R2 ;  /* 0x03084002030075a7 */ /* 0x000e64000802017f */
[----:B------:R-:W-:-:S04]  /*2ae40*/  ISETP.NE.AND P2, PT, R26, 0x2, PT ;  /* 0x000000021a00780c */ /* 0x000fc80003f45270 */
[----:B------:R-:W-:Y:S01]  /*2ae50*/  SEL R0, RZ, 0x1, P2 ;  /* 0x00000001ff007807 */ /* 0x000fe20001000000 */
[----:B-1----:R-:W-:Y:S08]  /*2ae60*/  @!P1 BRA `(.L_x_5298) ;  /* 0x0000004c00d49947 */ /* 0x002ff00003800000 */
.L_x_5480:
[----:B------:R-:W-:Y:S02]  /*2ae70*/  SEL R26, R26, RZ, P2 ;  /* 0x000000ff1a1a7207 */ /* 0x000fe40001000000 */
[----:B------:R-:W-:Y:S01]  /*2ae80*/  LOP3.LUT R0, R29, R0, RZ, 0x3c, !PT ;  /* 0x000000001d007212 */ /* 0x000fe200078e3cff */
[----:B------:R-:W-:Y:S06]  /*2ae90*/  @!P0 BRA `(.L_x_5299) ;  /* 0x0000000000048947 */ /* 0x000fec0003800000 */
[----:B------:R-:W-:Y:S01]  /*2aea0*/  BPT.TRAP 0x1 ;  /* 0x000000040000795c */ /* 0x000fe20000300000 */
.L_x_5299:
[----:B------:R-:W-:Y:S02]  /*2aeb0*/  LEA R5, R26, R5, 0x3 ;  /* 0x000000051a057211 */ /* 0x000fe400078e18ff */
[----:B------:R-:W-:-:S04]  /*2aec0*/  SHF.L.U32 R0, R0, 0x1f, RZ ;  /* 0x0000001f00007819 */ /* 0x000fc800000006ff */
[----:B------:R-:W3:Y:S02]  /*2aed0*/  SYNCS.PHASECHK.TRANS64.TRYWAIT P1, [R5+URZ+0x30840], R0 ;  /* 0x03084000050075a7 */ /* 0x000ee4000802017f */
[----:B---3--:R-:W-:Y:S05]  /*2aee0*/  @!P1 BRA `(.L_x_5300) ;  /* 0x0000004c00c89947 */ /* 0x008fea0003800000 */
.L_x_5481:
[----:B------:R-:W-:Y:S05]  /*2aef0*/  @!P0 BRA `(.L_x_5301) ;  /* 0x0000000000048947 */ /* 0x000fea0003800000 */
[----:B------:R-:W-:Y:S01]  /*2af00*/  BPT.TRAP 0x1 ;  /* 0x000000040000795c */ /* 0x000fe20000300000 */
.L_x_5301:
[----:B------:R-:W4:Y:S02]  /*2af10*/  SYNCS.PHASECHK.TRANS64.TRYWAIT P1, [R3+URZ+0x30860], R2 ;  /* 0x03086002030075a7 */ /* 0x000f24000802017f */
[----:B----4-:R-:W-:Y:S05]  /*2af20*/  @!P1 BRA `(.L_x_5302) ;  /* 0x0000004c00cc9947 */ /* 0x010fea0003800000 */
.L_x_5482:
[----:B------:R-:W-:Y:S05]  /*2af30*/  @!P0 BRA `(.L_x_5303) ;  /* 0x0000000000048947 */ /* 0x000fea0003800000 */
[----:B------:R-:W-:Y:S01]  /*2af40*/  BPT.TRAP 0x1 ;  /* 0x000000040000795c */ /* 0x000fe20000300000 */
.L_x_5303:
[----:B------:R0:W0:Y:S02]  /*2af50*/  SYNCS.PHASECHK.TRANS64.TRYWAIT P0, [R5+URZ+0x30860], R0 ;  /* 0x03086000050075a7 */ /* 0x000024000800017f */
[----:B0-----:R-:W-:Y:S05]  /*2af60*/  @!P0 NANOSLEEP.SYNCS 0x989680 ;  /* 0x009896800000895d */ /* 0x001fea0003900000 */
[----:B------:R-:W0:Y:S02]  /*2af70*/  @!P0 SYNCS.PHASECHK.TRANS64 P0, [R5+URZ+0x30860], R0 ;  /* 0x03086000050085a7 */ /* 0x000e24000800007f */
[----:B0-----:R-:W-:Y:S05]  /*2af80*/  @!P0 BRA `(.L_x_5303) ;  /* 0xfffffffc00f08947 */ /* 0x001fea000383ffff */
.L_x_4862:
[----:B------:R-:W-:Y:S05]  /*2af90*/  BSYNC B9 ;  /* 0x0000000000097941 */ /* 0x000fea0003800000 */
.L_x_4859:
[----:B------:R-:W-:Y:S05]  /*2afa0*/  EXIT ;  /* 0x000000000000794d */ /* 0x000fea0003800000 */
.L_x_4888:
[----:B0-----:R0:W1:Y:S02]  /*2afb0*/  SYNCS.PHASECHK.TRANS64.TRYWAIT P5, [R87+URZ+0x30890], R88 ;  /* 0x03089058570075a7 */ /* 0x00106400080a017f */
[----:B-1----:R-:W-:Y:S05]  /*2afc0*/  @!P5 NANOSLEEP.SYNCS 0x989680 ;  /* 0x009896800000d95d */ /* 0x002fea0003900000 */
[----:B------:R-:W1:Y:S02]  /*2afd0*/  @!P5 SYNCS.PHASECHK.TRANS64 P5, [R87+URZ+0x30890], R88 ;  /* 0x030890585700d5a7 */ /* 0x000e6400080a007f */
[----:B-1----:R-:W-:Y:S05]  /*2afe0*/  @!P5 BRA `(.L_x_4888) ;  /* 0xfffffffc00f0d947 */ /* 0x002fea000383ffff */
[----:B------:R-:W-:Y:S05]  /*2aff0*/  BRA `(.L_x_5304) ;  /* 0xfffffd8800747947 */ /* 0x000fea000383ffff */
.L_x_4889:
        /* <DEDUP_REMOVED lines=8> */
.L_x_5306:
[----:B------:R-:W-:Y:S05]  /*2b080*/  BSYNC B1 ;  /* 0x0000000000017941 */ /* 0x000fea0003800000 */
.L_x_5305:
[----:B------:R-:W-:Y:S01]  /*2b090*/  IMAD.MOV.U32 R13, RZ, RZ, R119 ;  /* 0x000000ffff0d7224 */ /* 0x000fe200078e0077 */
[----:B------:R-:W-:Y:S01]  /*2b0a0*/  MOV R11, 0x1c1f ;  /* 0x00001c1f000b7802 */ /* 0x000fe20000000f00 */
[----:B------:R-:W-:Y:S02]  /*2b0b0*/  IMAD.MOV.U32 R12, RZ, RZ, RZ ;  /* 0x000000ffff0c7224 */ /* 0x000fe400078e00ff */
[----:B------:R-:W-:Y:S02]  /*2b0c0*/  IMAD.MOV.U32 R15, RZ, RZ, -0x1 ;  /* 0xffffffffff0f7424 */ /* 0x000fe400078e00ff */
[----:B------:R-:W-:-:S07]  /*2b0d0*/  IMAD.MOV.U32 R82, RZ, RZ, R14 ;  /* 0x000000ffff527224 */ /* 0x000fce00078e000e */
[----:B------:R-:W-:Y:S05]  /*2b0e0*/  WARPSYNC.COLLECTIVE R15, `(.L_x_5307) ;  /* 0x000000000f087348 */ /* 0x000fea0003c00000 */
[----:B------:R0:W1:Y:S02]  /*2b0f0*/  SHFL.IDX P6, R14, R13, R12, R11 ;  /* 0x0000000c0d0e7389 */ /* 0x00006400000c000b */
[----:B01----:R-:W-:Y:S01]  /*2b100*/  ENDCOLLECTIVE ;  /* 0x000000000000791b */ /* 0x003fe20003800000 */
.L_x_5307:
[----:B------:R-:W-:Y:S01]  /*2b110*/  IMAD.MOV.U32 R83, RZ, RZ, R14 ;  /* 0x000000ffff537224 */ /* 0x000fe200078e000e */
[----:B------:R-:W-:Y:S06]  /*2b120*/  BRA `(.L_x_5308) ;  /* 0xfffffd88003c7947 */ /* 0x000fec000383ffff */
.L_x_4914:
        /* <DEDUP_REMOVED lines=8> */
.L_x_5310:
[----:B------:R-:W-:Y:S05]  /*2b1b0*/  BSYNC B1 ;  /* 0x0000000000017941 */ /* 0x000fea0003800000 */
.L_x_5309:
        /* <DEDUP_REMOVED lines=8> */
.L_x_5311:
[----:B------:R-:W-:Y:S01]  /*2b240*/  MOV R58, R14 ;  /* 0x0000000e003a7202 */ /* 0x000fe20000000f00 */
[----:B------:R-:W-:Y:S06]  /*2b250*/  BRA `(.L_x_5312) ;  /* 0xfffffd9c00207947 */ /* 0x000fec000383ffff */
.L_x_4944:
[----:B-1----:R1:W2:Y:S02]  /*2b260*/  SYNCS.PHASECHK.TRANS64.TRYWAIT P5, [R87+URZ+0x30890], R88 ;  /* 0x03089058570075a7 */ /* 0x0022a400080a017f */
[----:B--2---:R-:W-:Y:S05]  /*2b270*/  @!P5 NANOSLEEP.SYNCS 0x989680 ;  /* 0x009896800000d95d */ /* 0x004fea0003900000 */
[----:B------:R-:W2:Y:S02]  /*2b280*/  @!P5 SYNCS.PHASECHK.TRANS64 P5, [R87+URZ+0x30890], R88 ;  /* 0x030890585700d5a7 */ /* 0x000ea400080a007f */
[----:B--2---:R-:W-:Y:S05]  /*2b290*/  @!P5 BRA `(.L_x_4944) ;  /* 0xfffffffc00f0d947 */ /* 0x004fea000383ffff */
[----:B------:R-:W-:Y:S05]  /*2b2a0*/  BRA `(.L_x_5313) ;  /* 0xfffffdb800dc7947 */ /* 0x000fea000383ffff */
.L_x_4945:
        /* <DEDUP_REMOVED lines=8> */
.L_x_5315:
[----:B------:R-:W-:Y:S05]  /*2b330*/  BSYNC B1 ;  /* 0x0000000000017941 */ /* 0x000fea0003800000 */
.L_x_5314:
        /* <DEDUP_REMOVED lines=8> */
.L_x_5316:
[----:B------:R-:W-:Y:S01]  /*2b3c0*/  IMAD.MOV.U32 R116, RZ, RZ, R14 ;  /* 0x000000ffff747224 */ /* 0x000fe200078e000e */
[----:B------:R-:W-:Y:S06]  /*2b3d0*/  BRA `(.L_x_5317) ;  /* 0xfffffdb800a87947 */ /* 0x000fec000383ffff */
.L_x_4958:
[----:B------:R-:W-:Y:S01]  /*2b3e0*/  BSSY B1, `(.L_x_5318) ;  /* 0x0000008000017945 */ /* 0x000fe20003800000 */
[----:B--234-:R-:W-:Y:S01]  /*2b3f0*/  IMAD.MOV.U32 R13, RZ, RZ, R118 ;  /* 0x000000ffff0d7224 */ /* 0x01cfe200078e0076 */
[----:B------:R-:W-:Y:S01]  /*2b400*/  MOV R12, 0x1 ;  /* 0x00000001000c7802 */ /* 0x000fe20000000f00 */
[----:B------:R-:W-:Y:S02]  /*2b410*/  IMAD.MOV.U32 R11, RZ, RZ, 0x1c1f ;  /* 0x00001c1fff0b7424 */ /* 0x000fe400078e00ff */
[----:B------:R-:W-:-:S07]  /*2b420*/  IMAD.MOV.U32 R15, RZ, RZ, -0x1 ;  /* 0xffffffffff0f7424 */ /* 0x000fce00078e00ff */
[----:B01----:R-:W-:Y:S05]  /*2b430*/  WARPSYNC.COLLECTIVE R15, `(.L_x_5319) ;  /* 0x000000000f087348 */ /* 0x003fea0003c00000 */
[----:B------:R2:W3:Y:S02]  /*2b440*/  SHFL.IDX P6, R14, R13, R12, R11 ;  /* 0x0000000c0d0e7389 */ /* 0x0004e400000c000b */
[----:B0123--:R-:W-:Y:S01]  /*2b450*/  ENDCOLLECTIVE ;  /* 0x000000000000791b */ /* 0x00ffe20003800000 */
.L_x_5319:
[----:B------:R-:W-:Y:S05]  /*2b460*/  BSYNC B1 ;  /* 0x0000000000017941 */ /* 0x000fea0003800000 */
.L_x_5318:
        /* <DEDUP_REMOVED lines=8> */
.L_x_5320:
[----:B------:R-:W-:Y:S01]  /*2b4f0*/  MOV R36, R14 ;  /* 0x0000000e00247202 */ /* 0x000fe20000000f00 */
[----:B------:R-:W-:Y:S06]  /*2b500*/  BRA `(.L_x_5321) ;  /* 0xfffffdcc00d07947 */ /* 0x000fec000383ffff */
.L_x_4971:
[----:B0-----:R0:W1:Y:S02]  /*2b510*/  SYNCS.PHASECHK.TRANS64.TRYWAIT P3, [R87+URZ+0x30890], R88 ;  /* 0x03089058570075a7 */ /* 0x001064000806017f */
[----:B-1----:R-:W-:Y:S05]  /*2b520*/  @!P3 NANOSLEEP.SYNCS 0x989680 ;  /* 0x009896800000b95d */ /* 0x002fea0003900000 */
[----:B------:R-:W1:Y:S02]  /*2b530*/  @!P3 SYNCS.PHASECHK.TRANS64 P3, [R87+URZ+0x30890], R88 ;  /* 0x030890585700b5a7 */ /* 0x000e64000806007f */
[----:B-1----:R-:W-:Y:S05]  /*2b540*/  @!P3 BRA `(.L_x_4971) ;  /* 0xfffffffc00f0b947 */ /* 0x002fea000383ffff */
[----:B------:R-:W-:Y:S05]  /*2b550*/  BRA `(.L_x_5322) ;  /* 0xfffffde400987947 */ /* 0x000fea000383ffff */
.L_x_4972:
        /* <DEDUP_REMOVED lines=8> */
.L_x_5324:
[----:B------:R-:W-:Y:S05]  /*2b5e0*/  BSYNC B1 ;  /* 0x0000000000017941 */ /* 0x000fea0003800000 */
.L_x_5323:
        /* <DEDUP_REMOVED lines=8> */
.L_x_5325:
[----:B------:R-:W-:Y:S01]  /*2b670*/  IMAD.MOV.U32 R38, RZ, RZ, R14 ;  /* 0x000000ffff267224 */ /* 0x000fe200078e000e */
[----:B------:R-:W-:Y:S06]  /*2b680*/  BRA `(.L_x_5326) ;  /* 0xfffffde400bc7947 */ /* 0x000fec000383ffff */
.L_x_4975:
        /* <DEDUP_REMOVED lines=8> */
.L_x_5328:
[----:B------:R-:W-:Y:S05]  /*2b710*/  BSYNC B1 ;  /* 0x0000000000017941 */ /* 0x000fea0003800000 */
.L_x_5327:
        /* <DEDUP_REMOVED lines=8> */
.L_x_5329:
[----:B------:R-:W-:Y:S01]  /*2b7a0*/  MOV R38, R14 ;  /* 0x0000000e00267202 */ /* 0x000fe20000000f00 */
[----:B------:R-:W-:Y:S06]  /*2b7b0*/  BRA `(.L_x_5330) ;  /* 0xfffffde800187947 */ /* 0x000fec000383ffff */
.L_x_4979:
[----:B------:R0:W0:Y:S02]  /*2b7c0*/  SYNCS.PHASECHK.TRANS64.TRYWAIT P2, [R87+URZ+0x308b0], R88 ;  /* 0x0308b058570075a7 */ /* 0x000024000804017f */
[----:B0-----:R-:W-:Y:S05]  /*2b7d0*/  @!P2 NANOSLEEP.SYNCS 0x989680 ;  /* 0x009896800000a95d */ /* 0x001fea0003900000 */
[----:B------:R-:W0:Y:S02]  /*2b7e0*/  @!P2 SYNCS.PHASECHK.TRANS64 P2, [R87+URZ+0x308b0], R88 ;  /* 0x0308b0585700a5a7 */ /* 0x000e24000804007f */
[----:B0-----:R-:W-:Y:S05]  /*2b7f0*/  @!P2 BRA `(.L_x_4979) ;  /* 0xfffffffc00f0a947 */ /* 0x001fea000383ffff */
[----:B------:R-:W-:Y:S05]  /*2b800*/  BRA `(.L_x_5331) ;  /* 0xfffffde800f07947 */ /* 0x000fea000383ffff */
.L_x_5005:
        /* <DEDUP_REMOVED lines=8> */
.L_x_5333:
[----:B------:R-:W-:Y:S05]  /*2b890*/  BSYNC B1 ;  /* 0x0000000000017941 */ /* 0x000fea0003800000 */
.L_x_5332:
        /* <DEDUP_REMOVED lines=8> */
.L_x_5334:
[----:B------:R-:W-:Y:S02]  /*2b920*/  IMAD.MOV.U32 R13, RZ, RZ, R10 ;  /* 0x000000ffff0d7224 */ /* 0x000fe400078e000a */
[----:B------:R-:W-:-:S07]  /*2b930*/  IMAD.MOV.U32 R0, RZ, RZ, R14 ;  /* 0x000000ffff007224 */ /* 0x000fce00078e000e */
[----:B------:R-:W-:Y:S05]  /*2b940*/  WARPSYNC.COLLECTIVE R15, `(.L_x_5335) ;  /* 0x000000000f087348 */ /* 0x000fea0003c00000 */
[----:B------:R0:W1:Y:S02]  /*2b950*/  SHFL.IDX P6, R14, R13, R12, R11 ;  /* 0x0000000c0d0e7389 */ /* 0x00006400000c000b */
[----:B01----:R-:W-:Y:S01]  /*2b960*/  ENDCOLLECTIVE ;  /* 0x000000000000791b */ /* 0x003fe20003800000 */
.L_x_5335:
[----:B------:R-:W-:Y:S01]  /*2b970*/  IMAD.MOV.U32 R13, RZ, RZ, R4 ;  /* 0x000000ffff0d7224 */ /* 0x000fe200078e0004 */
[----:B------:R-:W-:-:S07]  /*2b980*/  MOV R5, R14 ;  /* 0x0000000e00057202 */ /* 0x000fce0000000f00 */
[----:B------:R-:W-:Y:S05]  /*2b990*/  WARPSYNC.COLLECTIVE R15, `(.L_x_5336) ;  /* 0x000000000f087348 */ /* 0x000fea0003c00000 */
[----:B------:R0:W1:Y:S02]  /*2b9a0*/  SHFL.IDX P6, R14, R13, R12, R11 ;  /* 0x0000000c0d0e7389 */ /* 0x00006400000c000b */
[----:B01----:R-:W-:Y:S01]  /*2b9b0*/  ENDCOLLECTIVE ;  /* 0x000000000000791b */ /* 0x003fe20003800000 */
.L_x_5336:
[----:B------:R-:W-:Y:S05]  /*2b9c0*/  BRA `(.L_x_5337) ;  /* 0xfffffe00004c7947 */ /* 0x000fea000383ffff */
.L_x_5008:
        /* <DEDUP_REMOVED lines=8> */
.L_x_5339:
[----:B------:R-:W-:Y:S05]  /*2ba50*/  BSYNC B1 ;  /* 0x0000000000017941 */ /* 0x000fea0003800000 */
.L_x_5338:
        /* <DEDUP_REMOVED lines=8> */
.L_x_5340:
[----:B------:R-:W-:Y:S01]  /*2bae0*/  MOV R13, R10 ;  /* 0x0000000a000d7202 */ /* 0x000fe20000000f00 */
[----:B------:R-:W-:-:S07]  /*2baf0*/  IMAD.MOV.U32 R0, RZ, RZ, R14 ;  /* 0x000000ffff007224 */ /* 0x000fce00078e000e */
[----:B------:R-:W-:Y:S05]  /*2bb00*/  WARPSYNC.COLLECTIVE R15, `(.L_x_5341) ;  /* 0x000000000f087348 */ /* 0x000fea0003c00000 */
[----:B------:R0:W1:Y:S02]  /*2bb10*/  SHFL.IDX P6, R14, R13, R12, R11 ;  /* 0x0000000c0d0e7389 */ /* 0x00006400000c000b */
[----:B01----:R-:W-:Y:S01]  /*2bb20*/  ENDCOLLECTIVE ;  /* 0x000000000000791b */ /* 0x003fe20003800000 */
.L_x_5341:
[----:B------:R-:W-:Y:S02]  /*2bb30*/  IMAD.MOV.U32 R13, RZ, RZ, R4 ;  /* 0x000000ffff0d7224 */ /* 0x000fe400078e0004 */
[----:B------:R-:W-:-:S07]  /*2bb40*/  IMAD.MOV.U32 R5, RZ, RZ, R14 ;  /* 0x000000ffff057224 */ /* 0x000fce00078e000e */
[----:B------:R-:W-:Y:S05]  /*2bb50*/  WARPSYNC.COLLECTIVE R15, `(.L_x_5342) ;  /* 0x000000000f087348 */ /* 0x000fea0003c00000 */
[----:B------:R0:W1:Y:S02]  /*2bb60*/  SHFL.IDX P6, R14, R13, R12, R11 ;  /* 0x0000000c0d0e7389 */ /* 0x00006400000c000b */
[----:B01----:R-:W-:Y:S01]  /*2bb70*/  ENDCOLLECTIVE ;  /* 0x000000000000791b */ /* 0x003fe20003800000 */
.L_x_5342:
[----:B------:R-:W-:Y:S01]  /*2bb80*/  IMAD.MOV.U32 R4, RZ, RZ, R14 ;  /* 0x000000ffff047224 */ /* 0x000fe200078e000e */
[----:B------:R-:W-:Y:S06]  /*2bb90*/  BRA `(.L_x_5343) ;  /* 0xfffffe0400e07947 */ /* 0x000fec000383ffff */
.L_x_5012:
[----:B0-----:R0:W1:Y:S02]  /*2bba0*/  SYNCS.PHASECHK.TRANS64.TRYWAIT P0, [R2+URZ+0x30800], R5 ;  /* 0x03080005020075a7 */ /* 0x001064000800017f */
[----:B-1----:R-:W-:Y:S05]  /*2bbb0*/  @!P0 NANOSLEEP.SYNCS 0x989680 ;  /* 0x009896800000895d */ /* 0x002fea0003900000 */
[----:B------:R-:W1:Y:S02]  /*2bbc0*/  @!P0 SYNCS.PHASECHK.TRANS64 P0, [R2+URZ+0x30800], R5 ;  /* 0x03080005020085a7 */ /* 0x000e64000800007f */
[----:B-1----:R-:W-:Y:S05]  /*2bbd0*/  @!P0 BRA `(.L_x_5012) ;  /* 0xfffffffc00f08947 */ /* 0x002fea000383ffff */
[----:B------:R-:W-:Y:S05]  /*2bbe0*/  BRA `(.L_x_5344) ;  /* 0xfffffe0c00f07947 */ /* 0x000fea000383ffff */
.L_x_5036:
        /* <DEDUP_REMOVED lines=8> */
.L_x_5346:
[----:B------:R-:W-:Y:S05]  /*2bc70*/  BSYNC B1 ;  /* 0x0000000000017941 */ /* 0x000fea0003800000 */
.L_x_5345:
        /* <DEDUP_REMOVED lines=8> */
.L_x_5347:
[----:B------:R-:W-:Y:S02]  /*2bd00*/  IMAD.MOV.U32 R13, RZ, RZ, R21 ;  /* 0x000000ffff0d7224 */ /* 0x000fe400078e0015 */
[----:B------:R-:W-:-:S07]  /*2bd10*/  IMAD.MOV.U32 R0, RZ, RZ, R14 ;  /* 0x000000ffff007224 */ /* 0x000fce00078e000e */
[----:B------:R-:W-:Y:S05]  /*2bd20*/  WARPSYNC.COLLECTIVE R15, `(.L_x_5348) ;  /* 0x000000000f087348 */ /* 0x000fea0003c00000 */
[----:B------:R0:W1:Y:S02]  /*2bd30*/  SHFL.IDX P6, R14, R13, R12, R11 ;  /* 0x0000000c0d0e7389 */ /* 0x00006400000c000b */
[----:B01----:R-:W-:Y:S01]  /*2bd40*/  ENDCOLLECTIVE ;  /* 0x000000000000791b */ /* 0x003fe20003800000 */
.L_x_5348:
[----:B------:R-:W-:Y:S01]  /*2bd50*/  MOV R13, R20 ;  /* 0x00000014000d7202 */ /* 0x000fe20000000f00 */
[----:B------:R-:W-:-:S07]  /*2bd60*/  IMAD.MOV.U32 R5, RZ, RZ, R14 ;  /* 0x000000ffff057224 */ /* 0x000fce00078e000e */
[----:B------:R-:W-:Y:S05]  /*2bd70*/  WARPSYNC.COLLECTIVE R15, `(.L_x_5349) ;  /* 0x000000000f087348 */ /* 0x000fea0003c00000 */
[----:B------:R0:W1:Y:S02]  /*2bd80*/  SHFL.IDX P6, R14, R13, R12, R11 ;  /* 0x0000000c0d0e7389 */ /* 0x00006400000c000b */
[----:B01----:R-:W-:Y:S01]  /*2bd90*/  ENDCOLLECTIVE ;  /* 0x000000000000791b */ /* 0x003fe20003800000 */
.L_x_5349:
[----:B------:R-:W-:Y:S05]  /*2bda0*/  BRA `(.L_x_5350) ;  /* 0xfffffe3000c87947 */ /* 0x000fea000383ffff */
.L_x_5039:
        /* <DEDUP_REMOVED lines=8> */
.L_x_5352:
[----:B------:R-:W-:Y:S05]  /*2be30*/  BSYNC B1 ;  /* 0x0000000000017941 */ /* 0x000fea0003800000 */
.L_x_5351:
        /* <DEDUP_REMOVED lines=8> */
.L_x_5353:
[----:B------:R-:W-:Y:S02]  /*2bec0*/  IMAD.MOV.U32 R13, RZ, RZ, R21 ;  /* 0x000000ffff0d7224 */ /* 0x000fe400078e0015 */
[----:B------:R-:W-:-:S07]  /*2bed0*/  IMAD.MOV.U32 R0, RZ, RZ, R14 ;  /* 0x000000ffff007224 */ /* 0x000fce00078e000e */
[----:B------:R-:W-:Y:S05]  /*2bee0*/  WARPSYNC.COLLECTIVE R15, `(.L_x_5354) ;  /* 0x000000000f087348 */ /* 0x000fea0003c00000 */
[----:B------:R0:W1:Y:S02]  /*2bef0*/  SHFL.IDX P6, R14, R13, R12, R11 ;  /* 0x0000000c0d0e7389 */ /* 0x00006400000c000b */
[----:B01----:R-:W-:Y:S01]  /*2bf00*/  ENDCOLLECTIVE ;  /* 0x000000000000791b */ /* 0x003fe20003800000 */
.L_x_5354:
[----:B------:R-:W-:Y:S01]  /*2bf10*/  IMAD.MOV.U32 R13, RZ, RZ, R20 ;  /* 0x000000ffff0d7224 */ /* 0x000fe200078e0014 */
[----:B------:R-:W-:-:S07]  /*2bf20*/  MOV R21, R14 ;  /* 0x0000000e00157202 */ /* 0x000fce0000000f00 */
[----:B------:R-:W-:Y:S05]  /*2bf30*/  WARPSYNC.COLLECTIVE R15, `(.L_x_5355) ;  /* 0x000000000f087348 */ /* 0x000fea0003c00000 */
[----:B------:R0:W1:Y:S02]  /*2bf40*/  SHFL.IDX P6, R14, R13, R12, R11 ;  /* 0x0000000c0d0e7389 */ /* 0x00006400000c000b */
[----:B01----:R-:W-:Y:S01]  /*2bf50*/  ENDCOLLECTIVE ;  /* 0x000000000000791b */ /* 0x003fe20003800000 */
.L_x_5355:
[----:B------:R-:W-:Y:S01]  /*2bf60*/  IMAD.MOV.U32 R20, RZ, RZ, R14 ;  /* 0x000000ffff147224 */ /* 0x000fe200078e000e */
[----:B------:R-:W-:Y:S06]  /*2bf70*/  BRA `(.L_x_5356) ;  /* 0xfffffe3400e87947 */ /* 0x000fec000383ffff */
.L_x_5043:
[----:B0-----:R0:W1:Y:S02]  /*2bf80*/  SYNCS.PHASECHK.TRANS64.TRYWAIT P0, [R2+URZ+0x30800], R21 ;  /* 0x03080015020075a7 */ /* 0x001064000800017f */
[----:B-1----:R-:W-:Y:S05]  /*2bf90*/  @!P0 NANOSLEEP.SYNCS 0x989680 ;  /* 0x009896800000895d */ /* 0x002fea0003900000 */
[----:B------:R-:W1:Y:S02]  /*2bfa0*/  @!P0 SYNCS.PHASECHK.TRANS64 P0, [R2+URZ+0x30800], R21 ;  /* 0x03080015020085a7 */ /* 0x000e64000800007f */
[----:B-1----:R-:W-:Y:S05]  /*2bfb0*/  @!P0 BRA `(.L_x_5043) ;  /* 0xfffffffc00f08947 */ /* 0x002fea000383ffff */
[----:B------:R-:W-:Y:S05]  /*2bfc0*/  BRA `(.L_x_5357) ;  /* 0xfffffe3c00687947 */ /* 0x000fea000383ffff */
.L_x_5057:
[----:B---3--:R3:W0:Y:S02]  /*2bfd0*/  SYNCS.PHASECHK.TRANS64.TRYWAIT P1, [R75+URZ+0x30830], R0 ;  /* 0x030830004b0075a7 */ /* 0x008624000802017f */
[----:B0-----:R-:W-:Y:S05]  /*2bfe0*/  @!P1 NANOSLEEP.SYNCS 0x989680 ;  /* 0x009896800000995d */ /* 0x001fea0003900000 */
[----:B------:R-:W0:Y:S02]  /*2bff0*/  @!P1 SYNCS.PHASECHK.TRANS64 P1, [R75+URZ+0x30830], R0 ;  /* 0x030830004b0095a7 */ /* 0x000e24000802007f */
[----:B0-----:R-:W-:Y:S05]  /*2c000*/  @!P1 BRA `(.L_x_5057) ;  /* 0xfffffffc00f09947 */ /* 0x001fea000383ffff */
[----:B------:R-:W-:Y:S05]  /*2c010*/  BRA `(.L_x_5056) ;  /* 0xfffffe64002c7947 */ /* 0x000fea000383ffff */
.L_x_5078:
[----:B-1----:R1:W2:Y:S02]  /*2c020*/  SYNCS.PHASECHK.TRANS64.TRYWAIT P1, [R5+URZ+0x30830], R10 ;  /* 0x0308300a050075a7 */ /* 0x0022a4000802017f */
[----:B--2---:R-:W-:Y:S05]  /*2c030*/  @!P1 NANOSLEEP.SYNCS 0x989680 ;  /* 0x009896800000995d */ /* 0x004fea0003900000 */
[----:B------:R-:W2:Y:S02]  /*2c040*/  @!P1 SYNCS.PHASECHK.TRANS64 P1, [R5+URZ+0x30830], R10 ;  /* 0x0308300a050095a7 */ /* 0x000ea4000802007f */
[----:B--2---:R-:W-:Y:S05]  /*2c050*/  @!P1 BRA `(.L_x_5078) ;  /* 0xfffffffc00f09947 */ /* 0x004fea000383ffff */
[----:B------:R-:W-:Y:S05]  /*2c060*/  BRA `(.L_x_5077) ;  /* 0xfffffe9800b07947 */ /* 0x000fea000383ffff */
.L_x_5083:
[----:B-1----:R1:W2:Y:S02]  /*2c070*/  SYNCS.PHASECHK.TRANS64.TRYWAIT P1, [R13+URZ+0x30850], R6 ;  /* 0x030850060d0075a7 */ /* 0x0022a4000802017f */
[----:B--2---:R-:W-:Y:S05]  /*2c080*/  @!P1 NANOSLEEP.SYNCS 0x989680 ;  /* 0x009896800000995d */ /* 0x004fea0003900000 */
[----:B------:R-:W2:Y:S02]  /*2c090*/  @!P1 SYNCS.PHASECHK.TRANS64 P1, [R13+URZ+0x30850], R6 ;  /* 0x030850060d0095a7 */ /* 0x000ea4000802007f */
[----:B--2---:R-:W-:Y:S05]  /*2c0a0*/  @!P1 BRA `(.L_x_5083) ;  /* 0xfffffffc00f09947 */ /* 0x004fea000383ffff */
[----:B------:R-:W-:Y:S05]  /*2c0b0*/  BRA `(.L_x_5082) ;  /* 0xfffffea800707947 */ /* 0x000fea000383ffff */
.L_x_5106:
[----:B-1----:R1:W2:Y:S02]  /*2c0c0*/  SYNCS.PHASECHK.TRANS64.TRYWAIT P1, [R13+URZ+0x30830], R0 ;  /* 0x030830000d0075a7 */ /* 0x0022a4000802017f */
[----:B--2---:R-:W-:Y:S05]  /*2c0d0*/  @!P1 NANOSLEEP.SYNCS 0x989680 ;  /* 0x009896800000995d */ /* 0x004fea0003900000 */
[----:B------:R-:W2:Y:S02]  /*2c0e0*/  @!P1 SYNCS.PHASECHK.TRANS64 P1, [R13+URZ+0x30830], R0 ;  /* 0x030830000d0095a7 */ /* 0x000ea4000802007f */
[----:B--2---:R-:W-:Y:S05]  /*2c0f0*/  @!P1 BRA `(.L_x_5106) ;  /* 0xfffffffc00f09947 */ /* 0x004fea000383ffff */
[----:B------:R-:W-:Y:S05]  /*2c100*/  BRA `(.L_x_5105) ;  /* 0xfffffed800647947 */ /* 0x000fea000383ffff */
.L_x_5111:
[----:B-1----:R1:W2:Y:S02]  /*2c110*/  SYNCS.PHASECHK.TRANS64.TRYWAIT P1, [R20+URZ+0x30850], R0 ;  /* 0x03085000140075a7 */ /* 0x0022a4000802017f */
[----:B--2---:R-:W-:Y:S05]  /*2c120*/  @!P1 NANOSLEEP.SYNCS 0x989680 ;  /* 0x009896800000995d */ /* 0x004fea0003900000 */
[----:B------:R-:W2:Y:S02]  /*2c130*/  @!P1 SYNCS.PHASECHK.TRANS64 P1, [R20+URZ+0x30850], R0 ;  /* 0x03085000140095a7 */ /* 0x000ea4000802007f */
[----:B--2---:R-:W-:Y:S05]  /*2c140*/  @!P1 BRA `(.L_x_5111) ;  /* 0xfffffffc00f09947 */ /* 0x004fea000383ffff */
[----:B------:R-:W-:Y:S05]  /*2c150*/  BRA `(.L_x_5110) ;  /* 0xfffffee800247947 */ /* 0x000fea000383ffff */
.L_x_5121:
[----:B-1----:R1:W2:Y:S02]  /*2c160*/  SYNCS.PHASECHK.TRANS64.TRYWAIT P1, [R0+URZ+0x30830], R3 ;  /* 0x03083003000075a7 */ /* 0x0022a4000802017f */
[----:B--2---:R-:W-:Y:S05]  /*2c170*/  @!P1 NANOSLEEP.SYNCS 0x989680 ;  /* 0x009896800000995d */ /* 0x004fea0003900000 */
[----:B------:R-:W2:Y:S02]  /*2c180*/  @!P1 SYNCS.PHASECHK.TRANS64 P1, [R0+URZ+0x30830], R3 ;  /* 0x03083003000095a7 */ /* 0x000ea4000802007f */
[----:B--2---:R-:W-:Y:S05]  /*2c190*/  @!P1 BRA `(.L_x_5121) ;  /* 0xfffffffc00f09947 */ /* 0x004fea000383ffff */
[----:B------:R-:W-:Y:S05]  /*2c1a0*/  BRA `(.L_x_5120) ;  /* 0xffffff0000b07947 */ /* 0x000fea000383ffff */
.L_x_5126:
[----:B-1----:R1:W2:Y:S02]  /*2c1b0*/  SYNCS.PHASECHK.TRANS64.TRYWAIT P1, [R20+URZ+0x30850], R3 ;  /* 0x03085003140075a7 */ /* 0x0022a4000802017f */
[----:B--2---:R-:W-:Y:S05]  /*2c1c0*/  @!P1 NANOSLEEP.SYNCS 0x989680 ;  /* 0x009896800000995d */ /* 0x004fea0003900000 */
[----:B------:R-:W2:Y:S02]  /*2c1d0*/  @!P1 SYNCS.PHASECHK.TRANS64 P1, [R20+URZ+0x30850], R3 ;  /* 0x03085003140095a7 */ /* 0x000ea4000802007f */
[----:B--2---:R-:W-:Y:S05]  /*2c1e0*/  @!P1 BRA `(.L_x_5126) ;  /* 0xfffffffc00f09947 */ /* 0x004fea000383ffff */
[----:B------:R-:W-:Y:S05]  /*2c1f0*/  BRA `(.L_x_5125) ;  /* 0xffffff1000707947 */ /* 0x000fea000383ffff */
.L_x_5142:
[----:B-1----:R1:W2:Y:S02]  /*2c200*/  SYNCS.PHASECHK.TRANS64.TRYWAIT P1, [R9+URZ+0x30850], R4 ;  /* 0x03085004090075a7 */ /* 0x0022a4000802017f */
[----:B--2---:R-:W-:Y:S05]  /*2c210*/  @!P1 NANOSLEEP.SYNCS 0x989680 ;  /* 0x009896800000995d */ /* 0x004fea0003900000 */
[----:B------:R-:W2:Y:S02]  /*2c220*/  @!P1 SYNCS.PHASECHK.TRANS64 P1, [R9+URZ+0x30850], R4 ;  /* 0x03085004090095a7 */ /* 0x000ea4000802007f */
[----:B--2---:R-:W-:Y:S05]  /*2c230*/  @!P1 BRA `(.L_x_5142) ;  /* 0xfffffffc00f09947 */ /* 0x004fea000383ffff */
[----:B------:R-:W-:Y:S05]  /*2c240*/  BRA `(.L_x_5141) ;  /* 0xffffff4400007947 */ /* 0x000fea000383ffff */
.L_x_5187:
[----:B------:R-:W0:Y:S01]  /*2c250*/  S2R R12, SR_TID.X ;  /* 0x00000000000c7919 */ /* 0x000e220000002100 */
[----:B------:R-:W-:Y:S01]  /*2c260*/  BSSY B1, `(.L_x_5358) ;  /* 0x000000a000017945 */ /* 0x000fe20003800000 */
[----:B------:R-:W-:Y:S02]  /*2c270*/  IMAD.MOV.U32 R11, RZ, RZ, 0x1f ;  /* 0x0000001fff0b7424 */ /* 0x000fe400078e00ff */
[----:B------:R-:W-:Y:S01]  /*2c280*/  IMAD.MOV.U32 R15, RZ, RZ, -0x1 ;  /* 0xffffffffff0f7424 */ /* 0x000fe200078e00ff */
[----:B0-----:R-:W-:-:S04]  /*2c290*/  SHF.R.U32.HI R12, RZ, 0x5, R12 ;  /* 0x00000005ff0c7819 */ /* 0x001fc8000001160c */
[----:B------:R-:W-:-:S05]  /*2c2a0*/  LOP3.LUT R12, R12, 0x3, RZ, 0xc0, !PT ;  /* 0x000000030c0c7812 */ /* 0x000fca00078ec0ff */
[----:B------:R-:W-:Y:S01]  /*2c2b0*/  IMAD.MOV.U32 R13, RZ, RZ, R12 ;  /* 0x000000ffff0d7224 */ /* 0x000fe200078e000c */
[----:B------:R-:W-:-:S07]  /*2c2c0*/  MOV R12, RZ ;  /* 0x000000ff000c7202 */ /* 0x000fce0000000f00 */
[----:B------:R-:W-:Y:S05]  /*2c2d0*/  WARPSYNC.COLLECTIVE R15, `(.L_x_5359) ;  /* 0x000000000f087348 */ /* 0x000fea0003c00000 */
[----:B------:R0:W1:Y:S02]  /*2c2e0*/  SHFL.IDX P6, R14, R13, R12, R11 ;  /* 0x0000000c0d0e7389 */ /* 0x00006400000c000b */
[----:B01----:R-:W-:Y:S01]  /*2c2f0*/  ENDCOLLECTIVE ;  /* 0x000000000000791b */ /* 0x003fe20003800000 */
.L_x_5359:
[----:B------:R-:W-:Y:S05]  /*2c300*/  BSYNC B1 ;  /* 0x0000000000017941 */ /* 0x000fea0003800000 */
.L_x_5358:
[----:B------:R-:W-:Y:S05]  /*2c310*/  BRA `(.L_x_5360) ;  /* 0xffffff8c005c7947 */ /* 0x000fea000383ffff */
.L_x_5189:
[----:B------:R-:W-:Y:S01]  /*2c320*/  BSSY B1, `(.L_x_5361) ;  /* 0x0000006000017945 */ /* 0x000fe20003800000 */
[----:B------:R-:W-:-:S07]  /*2c330*/  IMAD.MOV.U32 R15, RZ, RZ, -0x1 ;  /* 0xffffffffff0f7424 */ /* 0x000fce00078e00ff */
[----:B0-----:R-:W-:Y:S05]  /*2c340*/  WARPSYNC.COLLECTIVE R15, `(.L_x_5362) ;  /* 0x000000000f0c7348 */ /* 0x001fea0003c00000 */
[----:B------:R-:W-:Y:S02]  /*2c350*/  ELECT P6, UR62, PT ;  /* 0x00000000003e782f */ /* 0x000fe400038c0000 */
[----:B------:R-:W-:Y:S01]  /*2c360*/  MOV R14, UR62 ;  /* 0x0000003e000e7c02 */ /* 0x000fe20008000f00 */
[----:B0-----:R-:W-:Y:S10]  /*2c370*/  ENDCOLLECTIVE ;  /* 0x000000000000791b */ /* 0x001ff40003800000 */
.L_x_5362:
[----:B------:R-:W-:Y:S05]  /*2c380*/  BSYNC B1 ;  /* 0x0000000000017941 */ /* 0x000fea0003800000 */
.L_x_5361:
[----:B------:R-:W-:Y:S05]  /*2c390*/  BRA `(.L_x_5188) ;  /* 0xffffff8c00547947 */ /* 0x000fea000383ffff */
.L_x_5191:
[----:B0-----:R0:W1:Y:S02]  /*2c3a0*/  SYNCS.PHASECHK.TRANS64.TRYWAIT P0, [R23+URZ+0x30820], R6 ;  /* 0x03082006170075a7 */ /* 0x001064000800017f */
[----:B-1----:R-:W-:Y:S05]  /*2c3b0*/  @!P0 NANOSLEEP.SYNCS 0x989680 ;  /* 0x009896800000895d */ /* 0x002fea0003900000 */
[----:B------:R-:W1:Y:S02]  /*2c3c0*/  @!P0 SYNCS.PHASECHK.TRANS64 P0, [R23+URZ+0x30820], R6 ;  /* 0x03082006170085a7 */ /* 0x000e64000800007f */
[----:B-1----:R-:W-:Y:S05]  /*2c3d0*/  @!P0 BRA `(.L_x_5191) ;  /* 0xfffffffc00f08947 */ /* 0x002fea000383ffff */
[----:B------:R-:W-:Y:S05]  /*2c3e0*/  BRA `(.L_x_5363) ;  /* 0xffffff8c00647947 */ /* 0x000fea000383ffff */
.L_x_5195:
[----:B-1----:R1:W2:Y:S02]  /*2c3f0*/  SYNCS.PHASECHK.TRANS64.TRYWAIT P0, [R3+URZ+0x308a0], R11 ;  /* 0x0308a00b030075a7 */ /* 0x0022a4000800017f */
[----:B--2---:R-:W-:Y:S05]  /*2c400*/  @!P0 NANOSLEEP.SYNCS 0x989680 ;  /* 0x009896800000895d */ /* 0x004fea0003900000 */
[----:B------:R-:W2:Y:S02]  /*2c410*/  @!P0 SYNCS.PHASECHK.TRANS64 P0, [R3+URZ+0x308a0], R11 ;  /* 0x0308a00b030085a7 */ /* 0x000ea4000800007f */
[----:B--2---:R-:W-:Y:S05]  /*2c420*/  @!P0 BRA `(.L_x_5195) ;  /* 0xfffffffc00f08947 */ /* 0x004fea000383ffff */
[----:B------:R-:W-:Y:S05]  /*2c430*/  BRA `(.L_x_5364) ;  /* 0xffffff8c007c7947 */ /* 0x000fea000383ffff */
.L_x_5202:
[----:B0-----:R0:W2:Y:S02]  /*2c440*/  SYNCS.PHASECHK.TRANS64.TRYWAIT P0, [R3+URZ+0x308c0], R11 ;  /* 0x0308c00b030075a7 */ /* 0x0010a4000800017f */
[----:B--2---:R-:W-:Y:S05]  /*2c450*/  @!P0 NANOSLEEP.SYNCS 0x989680 ;  /* 0x009896800000895d */ /* 0x004fea0003900000 */
[----:B------:R-:W2:Y:S02]  /*2c460*/  @!P0 SYNCS.PHASECHK.TRANS64 P0, [R3+URZ+0x308c0], R11 ;  /* 0x0308c00b030085a7 */ /* 0x000ea4000800007f */
[----:B--2---:R-:W-:Y:S05]  /*2c470*/  @!P0 BRA `(.L_x_5202) ;  /* 0xfffffffc00f08947 */ /* 0x004fea000383ffff */
[----:B------:R-:W-:Y:S05]  /*2c480*/  BRA `(.L_x_5365) ;  /* 0xffffff9000787947 */ /* 0x000fea000383ffff */
.L_x_5211:
[----:B-1----:R1:W2:Y:S02]  /*2c490*/  SYNCS.PHASECHK.TRANS64.TRYWAIT P1, [R11+URZ+0x308a0], R2 ;  /* 0x0308a0020b0075a7 */ /* 0x0022a4000802017f */
[----:B--2---:R-:W-:Y:S05]  /*2c4a0*/  @!P1 NANOSLEEP.SYNCS 0x989680 ;  /* 0x009896800000995d */ /* 0x004fea0003900000 */
[----:B------:R-:W2:Y:S02]  /*2c4b0*/  @!P1 SYNCS.PHASECHK.TRANS64 P1, [R11+URZ+0x308a0], R2 ;  /* 0x0308a0020b0095a7 */ /* 0x000ea4000802007f */
[----:B--2---:R-:W-:Y:S05]  /*2c4c0*/  @!P1 BRA `(.L_x_5211) ;  /* 0xfffffffc00f09947 */ /* 0x004fea000383ffff */
[----:B------:R-:W-:Y:S05]  /*2c4d0*/  BRA `(.L_x_5366) ;  /* 0xffffff9400ac7947 */ /* 0x000fea000383ffff */
.L_x_5218:
[----:B0-----:R0:W2:Y:S02]  /*2c4e0*/  SYNCS.PHASECHK.TRANS64.TRYWAIT P1, [R11+URZ+0x308c0], R2 ;  /* 0x0308c0020b0075a7 */ /* 0x0010a4000802017f */
[----:B--2---:R-:W-:Y:S05]  /*2c4f0*/  @!P1 NANOSLEEP.SYNCS 0x989680 ;  /* 0x009896800000995d */ /* 0x004fea0003900000 */
[----:B------:R-:W2:Y:S02]  /*2c500*/  @!P1 SYNCS.PHASECHK.TRANS64 P1, [R11+URZ+0x308c0], R2 ;  /* 0x0308c0020b0095a7 */ /* 0x000ea4000802007f */
[----:B--2---:R-:W-:Y:S05]  /*2c510*/  @!P1 BRA `(.L_x_5218) ;  /* 0xfffffffc00f09947 */ /* 0x004fea000383ffff */
[----:B------:R-:W-:Y:S05]  /*2c520*/  BRA `(.L_x_5367) ;  /* 0xffffff9800a47947 */ /* 0x000fea000383ffff */
.L_x_5241:
[----:B------:R-:W0:Y:S01]  /*2c530*/  S2R R8, SR_TID.X ;  /* 0x0000000000087919 */ /* 0x000e220000002100 */
[----:B------:R-:W-:Y:S01]  /*2c540*/  BSSY B0, `(.L_x_5368) ;  /* 0x000000a000007945 */ /* 0x000fe20003800000 */
[----:B------:R-:W-:Y:S02]  /*2c550*/  IMAD.MOV.U32 R12, RZ, RZ, RZ ;  /* 0x000000ffff0c7224 */ /* 0x000fe400078e00ff */
[----:B------:R-:W-:Y:S02]  /*2c560*/  IMAD.MOV.U32 R11, RZ, RZ, 0x1f ;  /* 0x0000001fff0b7424 */ /* 0x000fe400078e00ff */
[----:B------:R-:W-:Y:S01]  /*2c570*/  IMAD.MOV.U32 R15, RZ, RZ, -0x1 ;  /* 0xffffffffff0f7424 */ /* 0x000fe200078e00ff */
[----:B0-----:R-:W-:-:S04]  /*2c580*/  SHF.R.U32.HI R8, RZ, 0x5, R8 ;  /* 0x00000005ff087819 */ /* 0x001fc80000011608 */
[----:B------:R-:W-:-:S04]  /*2c590*/  LOP3.LUT R8, R8, 0x3, RZ, 0xc0, !PT ;  /* 0x0000000308087812 */ /* 0x000fc800078ec0ff */
[----:B------:R-:W-:-:S07]  /*2c5a0*/  MOV R13, R8 ;  /* 0x00000008000d7202 */ /* 0x000fce0000000f00 */
[----:B-----5:R-:W-:Y:S05]  /*2c5b0*/  WARPSYNC.COLLECTIVE R15, `(.L_x_5369) ;  /* 0x000000000f087348 */ /* 0x020fea0003c00000 */
[----:B------:R0:W1:Y:S02]  /*2c5c0*/  SHFL.IDX P6, R14, R13, R12, R11 ;  /* 0x0000000c0d0e7389 */ /* 0x00006400000c000b */
[----:B01---5:R-:W-:Y:S01]  /*2c5d0*/  ENDCOLLECTIVE ;  /* 0x000000000000791b */ /* 0x023fe20003800000 */
.L_x_5369:
[----:B------:R-:W-:Y:S05]  /*2c5e0*/  BSYNC B0 ;  /* 0x0000000000007941 */ /* 0x000fea0003800000 */
.L_x_5368:
[----:B------:R-:W-:Y:S05]  /*2c5f0*/  BRA `(.L_x_5370) ;  /* 0xffffffa800c87947 */ /* 0x000fea000383ffff */
.L_x_5244:
[----:B0-----:R0:W1:Y:S02]  /*2c600*/  SYNCS.PHASECHK.TRANS64.TRYWAIT P0, [R7+URZ+0x30840], R2 ;  /* 0x03084002070075a7 */ /* 0x001064000800017f */
[----:B-1----:R-:W-:Y:S05]  /*2c610*/  @!P0 NANOSLEEP.SYNCS 0x989680 ;  /* 0x009896800000895d */ /* 0x002fea0003900000 */
[----:B------:R-:W1:Y:S02]  /*2c620*/  @!P0 SYNCS.PHASECHK.TRANS64 P0, [R7+URZ+0x30840], R2 ;  /* 0x03084002070085a7 */ /* 0x000e64000800007f */
[----:B-1----:R-:W-:Y:S05]  /*2c630*/  @!P0 BRA `(.L_x_5244) ;  /* 0xfffffffc00f08947 */ /* 0x002fea000383ffff */
[----:B------:R-:W-:Y:S05]  /*2c640*/  BRA `(.L_x_5371) ;  /* 0xffffffac00247947 */ /* 0x000fea000383ffff */
.L_x_5245:
        /* <DEDUP_REMOVED lines=8> */
.L_x_5373:
[----:B------:R-:W-:Y:S05]  /*2c6d0*/  BSYNC B0 ;  /* 0x0000000000007941 */ /* 0x000fea0003800000 */
.L_x_5372:
        /* <DEDUP_REMOVED lines=9> */
.L_x_5374:
[----:B------:R-:W-:Y:S01]  /*2c770*/  MOV R13, R0 ;  /* 0x00000000000d7202 */ /* 0x000fe20000000f00 */
[----:B------:R-:W-:Y:S02]  /*2c780*/  IMAD.MOV.U32 R12, RZ, RZ, 0x1 ;  /* 0x00000001ff0c7424 */ /* 0x000fe400078e00ff */
[----:B------:R-:W-:-:S07]  /*2c790*/  IMAD.MOV.U32 R3, RZ, RZ, R14 ;  /* 0x000000ffff037224 */ /* 0x000fce00078e000e */
[----:B------:R-:W-:Y:S05]  /*2c7a0*/  WARPSYNC.COLLECTIVE R15, `(.L_x_5375) ;  /* 0x000000000f087348 */ /* 0x000fea0003c00000 */
[----:B------:R0:W1:Y:S02]  /*2c7b0*/  SHFL.IDX P6, R14, R13, R12, R11 ;  /* 0x0000000c0d0e7389 */ /* 0x00006400000c000b */
[----:B01----:R-:W-:Y:S01]  /*2c7c0*/  ENDCOLLECTIVE ;  /* 0x000000000000791b */ /* 0x003fe20003800000 */
.L_x_5375:
        /* <DEDUP_REMOVED lines=17> */
.L_x_5376:
[----:B------:R-:W-:Y:S02]  /*2c8e0*/  @P1 IMAD R8, R5, 0x2, R23 ;  /* 0x0000000205081824 */ /* 0x000fe400078e0217 */
[----:B------:R-:W-:Y:S01]  /*2c8f0*/  IMAD.MOV.U32 R13, RZ, RZ, R0 ;  /* 0x000000ffff0d7224 */ /* 0x000fe200078e0000 */
[----:B------:R-:W-:Y:S02]  /*2c900*/  MOV R12, 0x2 ;  /* 0x00000002000c7802 */ /* 0x000fe40000000f00 */
[----:B------:R-:W-:-:S07]  /*2c910*/  MOV R3, R14 ;  /* 0x0000000e00037202 */ /* 0x000fce0000000f00 */
[----:B------:R-:W-:Y:S05]  /*2c920*/  WARPSYNC.COLLECTIVE R15, `(.L_x_5377) ;  /* 0x000000000f087348 */ /* 0x000fea0003c00000 */
[----:B------:R0:W1:Y:S02]  /*2c930*/  SHFL.IDX P6, R14, R13, R12, R11 ;  /* 0x0000000c0d0e7389 */ /* 0x00006400000c000b */
[----:B01----:R-:W-:Y:S01]  /*2c940*/  ENDCOLLECTIVE ;  /* 0x000000000000791b */ /* 0x003fe20003800000 */
.L_x_5377:
        /* <DEDUP_REMOVED lines=17> */
.L_x_5378:
[----:B------:R-:W-:Y:S02]  /*2ca60*/  @P1 IMAD R8, R5, 0x2, R23 ;  /* 0x0000000205081824 */ /* 0x000fe400078e0217 */
[----:B------:R-:W-:Y:S02]  /*2ca70*/  IMAD.MOV.U32 R13, RZ, RZ, R0 ;  /* 0x000000ffff0d7224 */ /* 0x000fe400078e0000 */
[----:B------:R-:W-:Y:S02]  /*2ca80*/  IMAD.MOV.U32 R12, RZ, RZ, 0x3 ;  /* 0x00000003ff0c7424 */ /* 0x000fe400078e00ff */
[----:B------:R-:W-:-:S07]  /*2ca90*/  IMAD.MOV.U32 R3, RZ, RZ, R14 ;  /* 0x000000ffff037224 */ /* 0x000fce00078e000e */
[----:B------:R-:W-:Y:S05]  /*2caa0*/  WARPSYNC.COLLECTIVE R15, `(.L_x_5379) ;  /* 0x000000000f087348 */ /* 0x000fea0003c00000 */
[----:B------:R0:W1:Y:S02]  /*2cab0*/  SHFL.IDX P6, R14, R13, R12, R11 ;  /* 0x0000000c0d0e7389 */ /* 0x00006400000c000b */
[----:B01----:R-:W-:Y:S01]  /*2cac0*/  ENDCOLLECTIVE ;  /* 0x000000000000791b */ /* 0x003fe20003800000 */
.L_x_5379:
        /* <DEDUP_REMOVED lines=17> */
.L_x_5380:
[----:B------:R-:W-:Y:S01]  /*2cbe0*/  @P1 LEA R8, R5, R23, 0x1 ;  /* 0x0000001705081211 */ /* 0x000fe200078e08ff */
[----:B------:R-:W-:Y:S02]  /*2cbf0*/  IMAD.MOV.U32 R13, RZ, RZ, R0 ;  /* 0x000000ffff0d7224 */ /* 0x000fe400078e0000 */
[----:B------:R-:W-:Y:S02]  /*2cc00*/  IMAD.MOV.U32 R12, RZ, RZ, 0x4 ;  /* 0x00000004ff0c7424 */ /* 0x000fe400078e00ff */
[----:B------:R-:W-:-:S07]  /*2cc10*/  IMAD.MOV.U32 R3, RZ, RZ, R14 ;  /* 0x000000ffff037224 */ /* 0x000fce00078e000e */
[----:B------:R-:W-:Y:S05]  /*2cc20*/  WARPSYNC.COLLECTIVE R15, `(.L_x_5381) ;  /* 0x000000000f087348 */ /* 0x000fea0003c00000 */
[----:B------:R0:W1:Y:S02]  /*2cc30*/  SHFL.IDX P6, R14, R13, R12, R11 ;  /* 0x0000000c0d0e7389 */ /* 0x00006400000c000b */
[----:B01----:R-:W-:Y:S01]  /*2cc40*/  ENDCOLLECTIVE ;  /* 0x000000000000791b */ /* 0x003fe20003800000 */
.L_x_5381:
        /* <DEDUP_REMOVED lines=17> */
.L_x_5382:
[----:B------:R-:W-:Y:S01]  /*2cd60*/  @P1 IMAD R8, R5, 0x2, R23 ;  /* 0x0000000205081824 */ /* 0x000fe200078e0217 */
[----:B------:R-:W-:Y:S01]  /*2cd70*/  MOV R13, R0 ;  /* 0x00000000000d7202 */ /* 0x000fe20000000f00 */
[----:B------:R-:W-:Y:S02]  /*2cd80*/  IMAD.MOV.U32 R12, RZ, RZ, 0x5 ;  /* 0x00000005ff0c7424 */ /* 0x000fe400078e00ff */
[----:B------:R-:W-:-:S07]  /*2cd90*/  IMAD.MOV.U32 R3, RZ, RZ, R14 ;  /* 0x000000ffff037224 */ /* 0x000fce00078e000e */
[----:B------:R-:W-:Y:S05]  /*2cda0*/  WARPSYNC.COLLECTIVE R15, `(.L_x_5383) ;  /* 0x000000000f087348 */ /* 0x000fea0003c00000 */
[----:B------:R0:W1:Y:S02]  /*2cdb0*/  SHFL.IDX P6, R14, R13, R12, R11 ;  /* 0x0000000c0d0e7389 */ /* 0x00006400000c000b */
[----:B01----:R-:W-:Y:S01]  /*2cdc0*/  ENDCOLLECTIVE ;  /* 0x000000000000791b */ /* 0x003fe20003800000 */
.L_x_5383:
        /* <DEDUP_REMOVED lines=10> */
.L_x_5384:
        /* <DEDUP_REMOVED lines=8> */
.L_x_5250:
[----:B------:R-:W-:Y:S01]  /*2cef0*/  IMAD.MOV.U32 R13, RZ, RZ, R4 ;  /* 0x000000ffff0d7224 */ /* 0x000fe200078e0004 */
[----:B------:R-:W-:Y:S01]  /*2cf00*/  MOV R15, 0xffffffff ;  /* 0xffffffff000f7802 */ /* 0x000fe20000000f00 */
[----:B------:R-:W-:Y:S01]  /*2cf10*/  IMAD.MOV.U32 R12, RZ, RZ, RZ ;  /* 0x000000ffff0c7224 */ /* 0x000fe200078e00ff */
[----:B------:R-:W-:Y:S01]  /*2cf20*/  IADD3 R28, R9, R28, RZ ;  /* 0x0000001c091c7210 */ /* 0x000fe20007ffe0ff */
[----:B------:R-:W-:Y:S02]  /*2cf30*/  IMAD.MOV.U32 R11, RZ, RZ, 0x181f ;  /* 0x0000181fff0b7424 */ /* 0x000fe400078e00ff */
[----:B------:R-:W-:Y:S02]  /*2cf40*/  IMAD R31, R31, R7, RZ ;  /* 0x000000071f1f7224 */ /* 0x000fe400078e02ff */
[----:B------:R-:W-:-:S07]  /*2cf50*/  VIADD R6, R28, 0x10 ;  /* 0x000000101c067836 */ /* 0x000fce0000000000 */
[----:B-----5:R-:W-:Y:S05]  /*2cf60*/  WARPSYNC.COLLECTIVE R15, `(.L_x_5386) ;  /* 0x000000000f087348 */ /* 0x020fea0003c00000 */
[----:B------:R0:W1:Y:S02]  /*2cf70*/  SHFL.IDX P6, R14, R13, R12, R11 ;  /* 0x0000000c0d0e7389 */ /* 0x00006400000c000b */
[----:B01---5:R-:W-:Y:S01]  /*2cf80*/  ENDCOLLECTIVE ;  /* 0x000000000000791b */ /* 0x023fe20003800000 */
.L_x_5386:
[----:B------:R-:W-:Y:S01]  /*2cf90*/  ISETP.GE.AND P1, PT, R28, R31, PT ;  /* 0x0000001f1c00720c */ /* 0x000fe20003f26270 */
[----:B------:R-:W-:Y:S02]  /*2cfa0*/  IMAD.MOV.U32 R13, RZ, RZ, R0 ;  /* 0x000000ffff0d7224 */ /* 0x000fe400078e0000 */
[----:B------:R-:W-:-:S10]  /*2cfb0*/  IMAD.MOV.U32 R2, RZ, RZ, R14 ;  /* 0x000000ffff027224 */ /* 0x000fd400078e000e */
[----:B------:R-:W-:Y:S05]  /*2cfc0*/  WARPSYNC.COLLECTIVE R15, `(.L_x_5387) ;  /* 0x000000000f087348 */ /* 0x000fea0003c00000 */
[----:B------:R0:W1:Y:S02]  /*2cfd0*/  SHFL.IDX P6, R14, R13, R12, R11 ;  /* 0x0000000c0d0e7389 */ /* 0x00006400000c000b */
[----:B01----:R-:W-:Y:S01]  /*2cfe0*/  ENDCOLLECTIVE ;  /* 0x000000000000791b */ /* 0x003fe20003800000 */
.L_x_5387:
[----:B------:R-:W-:Y:S01]  /*2cff0*/  MOV R13, R4 ;  /* 0x00000004000d7202 */ /* 0x000fe20000000f00 */
[----:B------:R-:W-:Y:S02]  /*2d000*/  IMAD.MOV.U32 R12, RZ, RZ, 0x1 ;  /* 0x00000001ff0c7424 */ /* 0x000fe400078e00ff */
[----:B------:R-:W-:-:S07]  /*2d010*/  IMAD.MOV.U32 R3, RZ, RZ, R14 ;  /* 0x000000ffff037224 */ /* 0x000fce00078e000e */
[----:B------:R-:W-:Y:S05]  /*2d020*/  WARPSYNC.COLLECTIVE R15, `(.L_x_5388) ;  /* 0x000000000f087348 */ /* 0x000fea0003c00000 */
[----:B------:R0:W1:Y:S02]  /*2d030*/  SHFL.IDX P6, R14, R13, R12, R11 ;  /* 0x0000000c0d0e7389 */ /* 0x00006400000c000b */
[----:B01----:R-:W-:Y:S01]  /*2d040*/  ENDCOLLECTIVE ;  /* 0x000000000000791b */ /* 0x003fe20003800000 */
.L_x_5388:
        /* <DEDUP_REMOVED lines=15> */
.L_x_5389:
[----:B------:R-:W-:Y:S02]  /*2d140*/  IMAD.MOV.U32 R13, RZ, RZ, R4 ;  /* 0x000000ffff0d7224 */ /* 0x000fe400078e0004 */
[----:B------:R-:W-:Y:S01]  /*2d150*/  IMAD.MOV.U32 R12, RZ, RZ, 0x2 ;  /* 0x00000002ff0c7424 */ /* 0x000fe200078e00ff */
[----:B------:R-:W-:-:S07]  /*2d160*/  MOV R3, R14 ;  /* 0x0000000e00037202 */ /* 0x000fce0000000f00 */
[----:B------:R-:W-:Y:S05]  /*2d170*/  WARPSYNC.COLLECTIVE R15, `(.L_x_5390) ;  /* 0x000000000f087348 */ /* 0x000fea0003c00000 */
[----:B------:R0:W1:Y:S02]  /*2d180*/  SHFL.IDX P6, R14, R13, R12, R11 ;  /* 0x0000000c0d0e7389 */ /* 0x00006400000c000b */
[----:B01----:R-:W-:Y:S01]  /*2d190*/  ENDCOLLECTIVE ;  /* 0x000000000000791b */ /* 0x003fe20003800000 */
.L_x_5390:
[----:B------:R-:W-:-:S05]  /*2d1a0*/  @!P1 LEA R5, P4, R34, R3, 0x1 ;  /* 0x0000000322059211 */ /* 0x000fca00078808ff */
[----:B------:R-:W-:Y:S02]  /*2d1b0*/  @!P1 IMAD.X R6, RZ, RZ, R2, P4 ;  /* 0x000000ffff069224 */ /* 0x000fe400020e0602 */
[----:B------:R-:W-:Y:S02]  /*2d1c0*/  @!P1 IMAD.MOV.U32 R2, RZ, RZ, R5 ;  /* 0x000000ffff029224 */ /* 0x000fe400078e0005 */
[----:B------:R-:W-:Y:S01]  /*2d1d0*/  @!P1 IMAD.MOV.U32 R3, RZ, RZ, R6 ;  /* 0x000000ffff039224 */ /* 0x000fe200078e0006 */
[----:B------:R-:W-:Y:S02]  /*2d1e0*/  IADD3 R6, R28, 0x20, RZ ;  /* 0x000000201c067810 */ /* 0x000fe40007ffe0ff */
[----:B------:R-:W-:Y:S02]  /*2d1f0*/  MOV R13, R0 ;  /* 0x00000000000d7202 */ /* 0x000fe40000000f00 */
        /* <DEDUP_REMOVED lines=11> */
.L_x_5391:
[----:B------:R-:W-:Y:S02]  /*2d2b0*/  IMAD.MOV.U32 R13, RZ, RZ, R4 ;  /* 0x000000ffff0d7224 */ /* 0x000fe400078e0004 */
[----:B------:R-:W-:Y:S02]  /*2d2c0*/  IMAD.MOV.U32 R12, RZ, RZ, 0x3 ;  /* 0x00000003ff0c7424 */ /* 0x000fe400078e00ff */
[----:B------:R-:W-:-:S07]  /*2d2d0*/  IMAD.MOV.U32 R3, RZ, RZ, R14 ;  /* 0x000000ffff037224 */ /* 0x000fce00078e000e */
[----:B------:R-:W-:Y:S05]  /*2d2e0*/  WARPSYNC.COLLECTIVE R15, `(.L_x_5392) ;  /* 0x000000000f087348 */ /* 0x000fea0003c00000 */
[----:B------:R0:W1:Y:S02]  /*2d2f0*/  SHFL.IDX P6, R14, R13, R12, R11 ;  /* 0x0000000c0d0e7389 */ /* 0x00006400000c000b */
[----:B01----:R-:W-:Y:S01]  /*2d300*/  ENDCOLLECTIVE ;  /* 0x000000000000791b */ /* 0x003fe20003800000 */
.L_x_5392:
        /* <DEDUP_REMOVED lines=17> */
.L_x_5393:
[----:B------:R-:W-:Y:S01]  /*2d420*/  IMAD.MOV.U32 R13, RZ, RZ, R4 ;  /* 0x000000ffff0d7224 */ /* 0x000fe200078e0004 */
[----:B------:R-:W-:Y:S01]  /*2d430*/  MOV R12, 0x4 ;  /* 0x00000004000c7802 */ /* 0x000fe20000000f00 */
[----:B------:R-:W-:-:S07]  /*2d440*/  IMAD.MOV.U32 R3, RZ, RZ, R14 ;  /* 0x000000ffff037224 */ /* 0x000fce00078e000e */
[----:B------:R-:W-:Y:S05]  /*2d450*/  WARPSYNC.COLLECTIVE R15, `(.L_x_5394) ;  /* 0x000000000f087348 */ /* 0x000fea0003c00000 */
[----:B------:R0:W1:Y:S02]  /*2d460*/  SHFL.IDX P6, R14, R13, R12, R11 ;  /* 0x0000000c0d0e7389 */ /* 0x00006400000c000b */
[----:B01----:R-:W-:Y:S01]  /*2d470*/  ENDCOLLECTIVE ;  /* 0x000000000000791b */ /* 0x003fe20003800000 */
.L_x_5394:
[----:B------:R-:W-:-:S05]  /*2d480*/  @!P1 LEA R5, P4, R34, R3, 0x1 ;  /* 0x0000000322059211 */ /* 0x000fca00078808ff */
[----:B------:R-:W-:Y:S01]  /*2d490*/  @!P1 IMAD.X R6, RZ, RZ, R2, P4 ;  /* 0x000000ffff069224 */ /* 0x000fe200020e0602 */
[----:B------:R-:W-:-:S03]  /*2d4a0*/  @!P1 MOV R2, R5 ;  /* 0x0000000500029202 */ /* 0x000fc60000000f00 */
        /* <DEDUP_REMOVED lines=14> */
.L_x_5395:
[----:B------:R-:W-:Y:S01]  /*2d590*/  MOV R13, R4 ;  /* 0x00000004000d7202 */ /* 0x000fe20000000f00 */
[----:B------:R-:W-:Y:S02]  /*2d5a0*/  IMAD.MOV.U32 R12, RZ, RZ, 0x5 ;  /* 0x00000005ff0c7424 */ /* 0x000fe400078e00ff */
[----:B------:R-:W-:-:S07]  /*2d5b0*/  IMAD.MOV.U32 R3, RZ, RZ, R14 ;  /* 0x000000ffff037224 */ /* 0x000fce00078e000e */
[----:B------:R-:W-:Y:S05]  /*2d5c0*/  WARPSYNC.COLLECTIVE R15, `(.L_x_5396) ;  /* 0x000000000f087348 */ /* 0x000fea0003c00000 */
[----:B------:R0:W1:Y:S02]  /*2d5d0*/  SHFL.IDX P6, R14, R13, R12, R11 ;  /* 0x0000000c0d0e7389 */ /* 0x00006400000c000b */
[----:B01----:R-:W-:Y:S01]  /*2d5e0*/  ENDCOLLECTIVE ;  /* 0x000000000000791b */ /* 0x003fe20003800000 */
.L_x_5396:
[----:B------:R-:W-:-:S04]  /*2d5f0*/  @!P1 LEA R5, P4, R34, R3, 0x1 ;  /* 0x0000000322059211 */ /* 0x000fc800078808ff */
[----:B------:R-:W-:Y:S01]  /*2d600*/  @!P1 IADD3.X R6, RZ, R2, RZ, P4, !PT ;  /* 0x00000002ff069210 */ /* 0x000fe200027fe4ff */
[----:B------:R-:W-:-:S04]  /*2d610*/  @!P1 IMAD.MOV.U32 R2, RZ, RZ, R5 ;  /* 0x000000ffff029224 */ /* 0x000fc800078e0005 */
        /* <DEDUP_REMOVED lines=14> */
.L_x_5397:
[----:B------:R-:W-:Y:S02]  /*2d700*/  IMAD.MOV.U32 R13, RZ, RZ, R4 ;  /* 0x000000ffff0d7224 */ /* 0x000fe400078e0004 */
[----:B------:R-:W-:Y:S01]  /*2d710*/  IMAD.MOV.U32 R12, RZ, RZ, 0x6 ;  /* 0x00000006ff0c7424 */ /* 0x000fe200078e00ff */
[----:B------:R-:W-:-:S07]  /*2d720*/  MOV R3, R14 ;  /* 0x0000000e00037202 */ /* 0x000fce0000000f00 */
[----:B------:R-:W-:Y:S05]  /*2d730*/  WARPSYNC.COLLECTIVE R15, `(.L_x_5398) ;  /* 0x000000000f087348 */ /* 0x000fea0003c00000 */
[----:B------:R0:W1:Y:S02]  /*2d740*/  SHFL.IDX P6, R14, R13, R12, R11 ;  /* 0x0000000c0d0e7389 */ /* 0x00006400000c000b */
[----:B01----:R-:W-:Y:S01]  /*2d750*/  ENDCOLLECTIVE ;  /* 0x000000000000791b */ /* 0x003fe20003800000 */
.L_x_5398:
        /* <DEDUP_REMOVED lines=17> */
.L_x_5399:
[----:B------:R-:W-:Y:S02]  /*2d870*/  IMAD.MOV.U32 R13, RZ, RZ, R4 ;  /* 0x000000ffff0d7224 */ /* 0x000fe400078e0004 */
[----:B------:R-:W-:Y:S02]  /*2d880*/  IMAD.MOV.U32 R12, RZ, RZ, 0x7 ;  /* 0x00000007ff0c7424 */ /* 0x000fe400078e00ff */
[----:B------:R-:W-:-:S07]  /*2d890*/  IMAD.MOV.U32 R3, RZ, RZ, R14 ;  /* 0x000000ffff037224 */ /* 0x000fce00078e000e */
[----:B------:R-:W-:Y:S05]  /*2d8a0*/  WARPSYNC.COLLECTIVE R15, `(.L_x_5400) ;  /* 0x000000000f087348 */ /* 0x000fea0003c00000 */
[----:B------:R0:W1:Y:S02]  /*2d8b0*/  SHFL.IDX P6, R14, R13, R12, R11 ;  /* 0x0000000c0d0e7389 */ /* 0x00006400000c000b */
[----:B01----:R-:W-:Y:S01]  /*2d8c0*/  ENDCOLLECTIVE ;  /* 0x000000000000791b */ /* 0x003fe20003800000 */
.L_x_5400:
[----:B------:R-:W-:-:S05]  /*2d8d0*/  @!P1 LEA R5, P4, R34, R3, 0x1 ;  /* 0x0000000322059211 */ /* 0x000fca00078808ff */
[----:B------:R-:W-:Y:S02]  /*2d8e0*/  @!P1 IMAD.X R6, RZ, RZ, R2, P4 ;  /* 0x000000ffff069224 */ /* 0x000fe400020e0602 */
[----:B------:R-:W-:-:S03]  /*2d8f0*/  @!P1 IMAD.MOV.U32 R2, RZ, RZ, R5 ;  /* 0x000000ffff029224 */ /* 0x000fc600078e0005 */
[----:B------:R-:W-:Y:S02]  /*2d900*/  @!P1 MOV R3, R6 ;  /* 0x0000000600039202 */ /* 0x000fe40000000f00 */
[----:B------:R-:W-:-:S03]  /*2d910*/  MOV R13, R0 ;  /* 0x00000000000d7202 */ /* 0x000fc60000000f00 */
        /* <DEDUP_REMOVED lines=10> */
.L_x_5401:
[----:B------:R-:W-:Y:S05]  /*2d9c0*/  BRA `(.L_x_5402) ;  /* 0xffffffa800cc7947 */ /* 0x000fea000383ffff */
.L_x_5255:
[----:B0-----:R0:W1:Y:S02]  /*2d9d0*/  SYNCS.PHASECHK.TRANS64.TRYWAIT P0, [R23+URZ+0x30820], R0 ;  /* 0x03082000170075a7 */ /* 0x001064000800017f */
[----:B-1----:R-:W-:Y:S05]  /*2d9e0*/  @!P0 NANOSLEEP.SYNCS 0x989680 ;  /* 0x009896800000895d */ /* 0x002fea0003900000 */
[----:B------:R-:W1:Y:S02]  /*2d9f0*/  @!P0 SYNCS.PHASECHK.TRANS64 P0, [R23+URZ+0x30820], R0 ;  /* 0x03082000170085a7 */ /* 0x000e64000800007f */
[----:B-1----:R-:W-:Y:S05]  /*2da00*/  @!P0 BRA `(.L_x_5255) ;  /* 0xfffffffc00f08947 */ /* 0x002fea000383ffff */
[----:B------:R-:W-:Y:S05]  /*2da10*/  BRA `(.L_x_5403) ;  /* 0xffffffac00447947 */ /* 0x000fea000383ffff */
.L_x_5260:
[----:B0-----:R0:W1:Y:S02]  /*2da20*/  SYNCS.PHASECHK.TRANS64.TRYWAIT P0, [R7+URZ+0x30840], R2 ;  /* 0x03084002070075a7 */ /* 0x001064000800017f */
[----:B-1----:R-:W-:Y:S05]  /*2da30*/  @!P0 NANOSLEEP.SYNCS 0x989680 ;  /* 0x009896800000895d */ /* 0x002fea0003900000 */
[----:B------:R-:W1:Y:S02]  /*2da40*/  @!P0 SYNCS.PHASECHK.TRANS64 P0, [R7+URZ+0x30840], R2 ;  /* 0x03084002070085a7 */ /* 0x000e64000800007f */
[----:B-1----:R-:W-:Y:S05]  /*2da50*/  @!P0 BRA `(.L_x_5260) ;  /* 0xfffffffc00f08947 */ /* 0x002fea000383ffff */
[----:B------:R-:W-:Y:S05]  /*2da60*/  BRA `(.L_x_5404) ;  /* 0xffffffb0001c7947 */ /* 0x000fea000383ffff */
.L_x_5261:
        /* <DEDUP_REMOVED lines=8> */
.L_x_5406:
[----:B------:R-:W-:Y:S05]  /*2daf0*/  BSYNC B1 ;  /* 0x0000000000017941 */ /* 0x000fea0003800000 */
.L_x_5405:
        /* <DEDUP_REMOVED lines=11> */
.L_x_5407:
[----:B------:R-:W-:Y:S01]  /*2dbb0*/  IMAD R5, R5, 0x2, R23 ;  /* 0x0000000205057824 */ /* 0x000fe200078e0217 */
[----:B------:R-:W-:Y:S01]  /*2dbc0*/  LOP3.LUT P1, RZ, R22, 0x4, RZ, 0xc0, !PT ;  /* 0x0000000416ff7812 */ /* 0x000fe2000782c0ff */
[----:B------:R-:W-:Y:S02]  /*2dbd0*/  IMAD.MOV.U32 R13, RZ, RZ, R6 ;  /* 0x000000ffff0d7224 */ /* 0x000fe400078e0006 */
[----:B------:R-:W-:Y:S02]  /*2dbe0*/  IMAD.MOV.U32 R12, RZ, RZ, 0x1 ;  /* 0x00000001ff0c7424 */ /* 0x000fe400078e00ff */
[----:B------:R-:W-:-:S08]  /*2dbf0*/  IMAD.MOV.U32 R2, RZ, RZ, R14 ;  /* 0x000000ffff027224 */ /* 0x000fd000078e000e */
[----:B------:R-:W-:Y:S05]  /*2dc00*/  WARPSYNC.COLLECTIVE R15, `(.L_x_5408) ;  /* 0x000000000f087348 */ /* 0x000fea0003c00000 */
[----:B------:R0:W1:Y:S02]  /*2dc10*/  SHFL.IDX P6, R14, R13, R12, R11 ;  /* 0x0000000c0d0e7389 */ /* 0x00006400000c000b */
[----:B01----:R-:W-:Y:S01]  /*2dc20*/  ENDCOLLECTIVE ;  /* 0x000000000000791b */ /* 0x003fe20003800000 */
.L_x_5408:
[----:B------:R-:W-:-:S04]  /*2dc30*/  IADD3 R2, P0, R2, R4, RZ ;  /* 0x0000000402027210 */ /* 0x000fc80007f1e0ff */
[----:B------:R-:W-:-:S05]  /*2dc40*/  IADD3.X R3, RZ, R3, RZ, P0, !PT ;  /* 0x00000003ff037210 */ /* 0x000fca00007fe4ff */
[----:B------:R-:W-:Y:S01]  /*2dc50*/  @!PT LDS RZ, [RZ] ;  /* 0x00000000fffff984 */ /* 0x000fe20000000800 */
[----:B------:R-:W-:Y:S01]  /*2dc60*/  @!PT LDS RZ, [RZ] ;  /* 0x00000000fffff984 */ /* 0x000fe20000000800 */
[----:B------:R-:W-:Y:S01]  /*2dc70*/  @!PT LDS RZ, [RZ] ;  /* 0x00000000fffff984 */ /* 0x000fe20000000800 */
[----:B------:R-:W-:Y:S01]  /*2dc80*/  LDGSTS.E.BYPASS.LTC128B.128 [R5+0x1e400], desc[UR60][R2.64], !P1 ;  /* 0x1e40000002057fae */ /* 0x000fe2000c901d7c */
[----:B------:R-:W-:-:S03]  /*2dc90*/  IMAD.MOV.U32 R13, RZ, RZ, R8 ;  /* 0x000000ffff0d7224 */ /* 0x000fc600078e0008 */
[----:B------:R-:W-:Y:S04]  /*2dca0*/  LDGSTS.E.BYPASS.LTC128B.128 [R5+0x21400], desc[UR60][R2.64+0x80], !P5 ;  /* 0x2140008002057fae */ /* 0x000fe8000e901d7c */
[----:B------:R0:W-:Y:S02]  /*2dcb0*/  LDGSTS.E.BYPASS.LTC128B.128 [R5+0x24400], desc[UR60][R2.64+0x100], !P4 ;  /* 0x2440010002057fae */ /* 0x0001e4000e101d7c */
[----:B0-----:R-:W-:-:S07]  /*2dcc0*/  MOV R3, R14 ;  /* 0x0000000e00037202 */ /* 0x001fce0000000f00 */
[----:B------:R-:W-:Y:S05]  /*2dcd0*/  WARPSYNC.COLLECTIVE R15, `(.L_x_5409) ;  /* 0x000000000f087348 */ /* 0x000fea0003c00000 */
[----:B------:R0:W1:Y:S02]  /*2dce0*/  SHFL.IDX P6, R14, R13, R12, R11 ;  /* 0x0000000c0d0e7389 */ /* 0x00006400000c000b */
[----:B01----:R-:W-:Y:S01]  /*2dcf0*/  ENDCOLLECTIVE ;  /* 0x000000000000791b */ /* 0x003fe20003800000 */
.L_x_5409:
[----:B------:R-:W-:Y:S01]  /*2dd00*/  MOV R13, R6 ;  /* 0x00000006000d7202 */ /* 0x000fe20000000f00 */
[----:B------:R-:W-:Y:S02]  /*2dd10*/  IMAD.MOV.U32 R12, RZ, RZ, 0x2 ;  /* 0x00000002ff0c7424 */ /* 0x000fe400078e00ff */
[----:B------:R-:W-:-:S07]  /*2dd20*/  IMAD.MOV.U32 R2, RZ, RZ, R14 ;  /* 0x000000ffff027224 */ /* 0x000fce00078e000e */
[----:B------:R-:W-:Y:S05]  /*2dd30*/  WARPSYNC.COLLECTIVE R15, `(.L_x_5410) ;  /* 0x000000000f087348 */ /* 0x000fea0003c00000 */
[----:B------:R0:W1:Y:S02]  /*2dd40*/  SHFL.IDX P6, R14, R13, R12, R11 ;  /* 0x0000000c0d0e7389 */ /* 0x00006400000c000b */
[----:B01----:R-:W-:Y:S01]  /*2dd50*/  ENDCOLLECTIVE ;  /* 0x000000000000791b */ /* 0x003fe20003800000 */
.L_x_5410:
        /* <DEDUP_REMOVED lines=13> */
.L_x_5411:
[----:B------:R-:W-:Y:S02]  /*2de30*/  IMAD.MOV.U32 R13, RZ, RZ, R6 ;  /* 0x000000ffff0d7224 */ /* 0x000fe400078e0006 */
[----:B------:R-:W-:Y:S01]  /*2de40*/  IMAD.MOV.U32 R12, RZ, RZ, 0x3 ;  /* 0x00000003ff0c7424 */ /* 0x000fe200078e00ff */
[----:B------:R-:W-:-:S07]  /*2de50*/  MOV R2, R14 ;  /* 0x0000000e00027202 */ /* 0x000fce0000000f00 */
[----:B------:R-:W-:Y:S05]  /*2de60*/  WARPSYNC.COLLECTIVE R15, `(.L_x_5412) ;  /* 0x000000000f087348 */ /* 0x000fea0003c00000 */
[----:B------:R0:W1:Y:S02]  /*2de70*/  SHFL.IDX P6, R14, R13, R12, R11 ;  /* 0x0000000c0d0e7389 */ /* 0x00006400000c000b */
[----:B01----:R-:W-:Y:S01]  /*2de80*/  ENDCOLLECTIVE ;  /* 0x000000000000791b */ /* 0x003fe20003800000 */
.L_x_5412:
        /* <DEDUP_REMOVED lines=13> */
.L_x_5413:
[----:B------:R-:W-:Y:S01]  /*2df60*/  MOV R13, R6 ;  /* 0x00000006000d7202 */ /* 0x000fe20000000f00 */
[----:B------:R-:W-:Y:S02]  /*2df70*/  IMAD.MOV.U32 R12, RZ, RZ, 0x4 ;  /* 0x00000004ff0c7424 */ /* 0x000fe400078e00ff */
[----:B------:R-:W-:-:S07]  /*2df80*/  IMAD.MOV.U32 R2, RZ, RZ, R14 ;  /* 0x000000ffff027224 */ /* 0x000fce00078e000e */
[----:B------:R-:W-:Y:S05]  /*2df90*/  WARPSYNC.COLLECTIVE R15, `(.L_x_5414) ;  /* 0x000000000f087348 */ /* 0x000fea0003c00000 */
[----:B------:R0:W1:Y:S02]  /*2dfa0*/  SHFL.IDX P6, R14, R13, R12, R11 ;  /* 0x0000000c0d0e7389 */ /* 0x00006400000c000b */
[----:B01----:R-:W-:Y:S01]  /*2dfb0*/  ENDCOLLECTIVE ;  /* 0x000000000000791b */ /* 0x003fe20003800000 */
.L_x_5414:
        /* <DEDUP_REMOVED lines=13> */
.L_x_5415:
[----:B------:R-:W-:Y:S02]  /*2e090*/  IMAD.MOV.U32 R13, RZ, RZ, R6 ;  /* 0x000000ffff0d7224 */ /* 0x000fe400078e0006 */
[----:B------:R-:W-:Y:S01]  /*2e0a0*/  IMAD.MOV.U32 R12, RZ, RZ, 0x5 ;  /* 0x00000005ff0c7424 */ /* 0x000fe200078e00ff */
[----:B------:R-:W-:-:S07]  /*2e0b0*/  MOV R2, R14 ;  /* 0x0000000e00027202 */ /* 0x000fce0000000f00 */
[----:B------:R-:W-:Y:S05]  /*2e0c0*/  WARPSYNC.COLLECTIVE R15, `(.L_x_5416) ;  /* 0x000000000f087348 */ /* 0x000fea0003c00000 */
[----:B------:R0:W1:Y:S02]  /*2e0d0*/  SHFL.IDX P6, R14, R13, R12, R11 ;  /* 0x0000000c0d0e7389 */ /* 0x00006400000c000b */
[----:B01----:R-:W-:Y:S01]  /*2e0e0*/  ENDCOLLECTIVE ;  /* 0x000000000000791b */ /* 0x003fe20003800000 */
.L_x_5416:
[----:B------:R-:W-:-:S05]  /*2e0f0*/  IADD3 R2, P0, R2, R4, RZ ;  /* 0x0000000402027210 */ /* 0x000fca0007f1e0ff */
[----:B------:R-:W-:-:S05]  /*2e100*/  IMAD.X R3, RZ, RZ, R35, P0 ;  /* 0x000000ffff037224 */ /* 0x000fca00000e0623 */
[----:B------:R-:W-:Y:S01]  /*2e110*/  @!PT LDS RZ, [RZ] ;  /* 0x00000000fffff984 */ /* 0x000fe20000000800 */
[----:B------:R-:W-:Y:S01]  /*2e120*/  @!PT LDS RZ, [RZ] ;  /* 0x00000000fffff984 */ /* 0x000fe20000000800 */
[----:B------:R-:W-:Y:S01]  /*2e130*/  @!PT LDS RZ, [RZ] ;  /* 0x00000000fffff984 */ /* 0x000fe20000000800 */
[----:B------:R0:W-:Y:S01]  /*2e140*/  LDGSTS.E.BYPASS.LTC128B.128 [R5+0x20400], desc[UR60][R2.64], !P1 ;  /* 0x2040000002057fae */ /* 0x0001e2000c901d7c */
[----:B------:R-:W-:Y:S01]  /*2e150*/  LOP3.LUT P1, RZ, R22, 0x200000, RZ, 0xc0, !PT ;  /* 0x0020000016ff7812 */ /* 0x000fe2000782c0ff */
[----:B------:R-:W-:Y:S02]  /*2e160*/  IMAD.MOV.U32 R13, RZ, RZ, R8 ;  /* 0x000000ffff0d7224 */ /* 0x000fe400078e0008 */
[----:B------:R0:W-:Y:S04]  /*2e170*/  LDGSTS.E.BYPASS.LTC128B.128 [R5+0x23400], desc[UR60][R2.64+0x80], !P5 ;  /* 0x2340008002057fae */ /* 0x0001e8000e901d7c */
[----:B------:R0:W-:Y:S01]  /*2e180*/  LDGSTS.E.BYPASS.LTC128B.128 [R5+0x26400], desc[UR60][R2.64+0x100], !P4 ;  /* 0x2640010002057fae */ /* 0x0001e2000e101d7c */
[----:B------:R-:W-:-:S07]  /*2e190*/  MOV R35, R14 ;  /* 0x0000000e00237202 */ /* 0x000fce0000000f00 */
[----:B0-----:R-:W-:Y:S05]  /*2e1a0*/  WARPSYNC.COLLECTIVE R15, `(.L_x_5417) ;  /* 0x000000000f087348 */ /* 0x001fea0003c00000 */
[----:B------:R1:W2:Y:S02]  /*2e1b0*/  SHFL.IDX P6, R14, R13, R12, R11 ;  /* 0x0000000c0d0e7389 */ /* 0x0002a400000c000b */
[----:B012---:R-:W-:Y:S01]  /*2e1c0*/  ENDCOLLECTIVE ;  /* 0x000000000000791b */ /* 0x007fe20003800000 */
.L_x_5417:
[----:B------:R-:W-:Y:S01]  /*2e1d0*/  IMAD.MOV.U32 R2, RZ, RZ, R14 ;  /* 0x000000ffff027224 */ /* 0x000fe200078e000e */
[----:B------:R-:W-:Y:S06]  /*2e1e0*/  BRA `(.L_x_5418) ;  /* 0xffffffac00487947 */ /* 0x000fec000383ffff */
.L_x_5266:
[----:B0-----:R0:W1:Y:S02]  /*2e1f0*/  SYNCS.PHASECHK.TRANS64.TRYWAIT P0, [R6+URZ+0x30860], R2 ;  /* 0x03086002060075a7 */ /* 0x001064000800017f */
[----:B-1----:R-:W-:Y:S05]  /*2e200*/  @!P0 NANOSLEEP.SYNCS 0x989680 ;  /* 0x009896800000895d */ /* 0x002fea0003900000 */
[----:B------:R-:W1:Y:S02]  /*2e210*/  @!P0 SYNCS.PHASECHK.TRANS64 P0, [R6+URZ+0x30860], R2 ;  /* 0x03086002060085a7 */ /* 0x000e64000800007f */
[----:B-1----:R-:W-:Y:S05]  /*2e220*/  @!P0 BRA `(.L_x_5266) ;  /* 0xfffffffc00f08947 */ /* 0x002fea000383ffff */
[----:B------:R-:W-:Y:S05]  /*2e230*/  BRA `(.L_x_5419) ;  /* 0xffffffac00a87947 */ /* 0x000fea000383ffff */
.L_x_5267:
        /* <DEDUP_REMOVED lines=8> */
.L_x_5421:
[----:B------:R-:W-:Y:S05]  /*2e2c0*/  BSYNC B1 ;  /* 0x0000000000017941 */ /* 0x000fea0003800000 */
.L_x_5420:
[----:B------:R-:W-:Y:S01]  /*2e2d0*/  MOV R13, R17 ;  /* 0x00000011000d7202 */ /* 0x000fe20000000f00 */
        /* <DEDUP_REMOVED lines=8> */
.L_x_5422:
[----:B------:R-:W-:Y:S01]  /*2e360*/  IMAD.MOV.U32 R13, RZ, RZ, R24 ;  /* 0x000000ffff0d7224 */ /* 0x000fe200078e0018 */
[----:B------:R-:W-:Y:S02]  /*2e370*/  MOV R12, 0x1 ;  /* 0x00000001000c7802 */ /* 0x000fe40000000f00 */
[----:B------:R-:W-:-:S07]  /*2e380*/  MOV R2, R14 ;  /* 0x0000000e00027202 */ /* 0x000fce0000000f00 */
[----:B------:R-:W-:Y:S05]  /*2e390*/  WARPSYNC.COLLECTIVE R15, `(.L_x_5423) ;  /* 0x000000000f087348 */ /* 0x000fea0003c00000 */
[----:B------:R0:W1:Y:S02]  /*2e3a0*/  SHFL.IDX P6, R14, R13, R12, R11 ;  /* 0x0000000c0d0e7389 */ /* 0x00006400000c000b */
[----:B01----:R-:W-:Y:S01]  /*2e3b0*/  ENDCOLLECTIVE ;  /* 0x000000000000791b */ /* 0x003fe20003800000 */
.L_x_5423:
        /* <DEDUP_REMOVED lines=16> */
.L_x_5424:
[----:B------:R-:W-:Y:S02]  /*2e4c0*/  IMAD.MOV.U32 R13, RZ, RZ, R24 ;  /* 0x000000ffff0d7224 */ /* 0x000fe400078e0018 */
[----:B------:R-:W-:Y:S02]  /*2e4d0*/  IMAD.MOV.U32 R12, RZ, RZ, 0x2 ;  /* 0x00000002ff0c7424 */ /* 0x000fe400078e00ff */
[----:B------:R-:W-:-:S07]  /*2e4e0*/  IMAD.MOV.U32 R2, RZ, RZ, R14 ;  /* 0x000000ffff027224 */ /* 0x000fce00078e000e */
[----:B------:R-:W-:Y:S05]  /*2e4f0*/  WARPSYNC.COLLECTIVE R15, `(.L_x_5425) ;  /* 0x000000000f087348 */ /* 0x000fea0003c00000 */
[----:B------:R0:W1:Y:S02]  /*2e500*/  SHFL.IDX P6, R14, R13, R12, R11 ;  /* 0x0000000c0d0e7389 */ /* 0x00006400000c000b */
[----:B01----:R-:W-:Y:S01]  /*2e510*/  ENDCOLLECTIVE ;  /* 0x000000000000791b */ /* 0x003fe20003800000 */
.L_x_5425:
[----:B------:R-:W-:-:S04]  /*2e520*/  IADD3 R2, P0, R2, R4, RZ ;  /* 0x0000000402027210 */ /* 0x000fc80007f1e0ff */
[----:B------:R-:W-:Y:S02]  /*2e530*/  IADD3.X R3, RZ, R3, RZ, P0, !PT ;  /* 0x00000003ff037210 */ /* 0x000fe400007fe4ff */
        /* <DEDUP_REMOVED lines=14> */
.L_x_5426:
[----:B------:R-:W-:Y:S01]  /*2e620*/  IMAD.MOV.U32 R13, RZ, RZ, R24 ;  /* 0x000000ffff0d7224 */ /* 0x000fe200078e0018 */
[----:B------:R-:W-:Y:S01]  /*2e630*/  MOV R12, 0x3 ;  /* 0x00000003000c7802 */ /* 0x000fe20000000f00 */
[----:B------:R-:W-:-:S07]  /*2e640*/  IMAD.MOV.U32 R2, RZ, RZ, R14 ;  /* 0x000000ffff027224 */ /* 0x000fce00078e000e */
[----:B------:R-:W-:Y:S05]  /*2e650*/  WARPSYNC.COLLECTIVE R15, `(.L_x_5427) ;  /* 0x000000000f087348 */ /* 0x000fea0003c00000 */
[----:B------:R0:W1:Y:S02]  /*2e660*/  SHFL.IDX P6, R14, R13, R12, R11 ;  /* 0x0000000c0d0e7389 */ /* 0x00006400000c000b */
[----:B01----:R-:W-:Y:S01]  /*2e670*/  ENDCOLLECTIVE ;  /* 0x000000000000791b */ /* 0x003fe20003800000 */
.L_x_5427:
        /* <DEDUP_REMOVED lines=16> */
.L_x_5428:
[----:B------:R-:W-:Y:S02]  /*2e780*/  IMAD.MOV.U32 R13, RZ, RZ, R24 ;  /* 0x000000ffff0d7224 */ /* 0x000fe400078e0018 */
[----:B------:R-:W-:Y:S02]  /*2e790*/  IMAD.MOV.U32 R12, RZ, RZ, 0x4 ;  /* 0x00000004ff0c7424 */ /* 0x000fe400078e00ff */
[----:B------:R-:W-:-:S07]  /*2e7a0*/  IMAD.MOV.U32 R2, RZ, RZ, R14 ;  /* 0x000000ffff027224 */ /* 0x000fce00078e000e */
[----:B------:R-:W-:Y:S05]  /*2e7b0*/  WARPSYNC.COLLECTIVE R15, `(.L_x_5429) ;  /* 0x000000000f087348 */ /* 0x000fea0003c00000 */
[----:B------:R0:W1:Y:S02]  /*2e7c0*/  SHFL.IDX P6, R14, R13, R12, R11 ;  /* 0x0000000c0d0e7389 */ /* 0x00006400000c000b */
[----:B01----:R-:W-:Y:S01]  /*2e7d0*/  ENDCOLLECTIVE ;  /* 0x000000000000791b */ /* 0x003fe20003800000 */
.L_x_5429:
        /* <DEDUP_REMOVED lines=16> */
.L_x_5430:
[----:B------:R-:W-:Y:S01]  /*2e8e0*/  IMAD.MOV.U32 R13, RZ, RZ, R24 ;  /* 0x000000ffff0d7224 */ /* 0x000fe200078e0018 */
[----:B------:R-:W-:Y:S01]  /*2e8f0*/  MOV R12, 0x5 ;  /* 0x00000005000c7802 */ /* 0x000fe20000000f00 */
[----:B------:R-:W-:-:S07]  /*2e900*/  IMAD.MOV.U32 R2, RZ, RZ, R14 ;  /* 0x000000ffff027224 */ /* 0x000fce00078e000e */
[----:B------:R-:W-:Y:S05]  /*2e910*/  WARPSYNC.COLLECTIVE R15, `(.L_x_5431) ;  /* 0x000000000f087348 */ /* 0x000fea0003c00000 */
[----:B------:R0:W1:Y:S02]  /*2e920*/  SHFL.IDX P6, R14, R13, R12, R11 ;  /* 0x0000000c0d0e7389 */ /* 0x00006400000c000b */
[----:B01----:R-:W-:Y:S01]  /*2e930*/  ENDCOLLECTIVE ;  /* 0x000000000000791b */ /* 0x003fe20003800000 */
.L_x_5431:
        /* <DEDUP_REMOVED lines=13> */
.L_x_5432:
        /* <DEDUP_REMOVED lines=8> */
.L_x_5275:
[----:B0-----:R0:W1:Y:S02]  /*2ea90*/  SYNCS.PHASECHK.TRANS64.TRYWAIT P0, [R0+URZ+0x30860], R3 ;  /* 0x03086003000075a7 */ /* 0x001064000800017f */
[----:B-1----:R-:W-:Y:S05]  /*2eaa0*/  @!P0 NANOSLEEP.SYNCS 0x989680 ;  /* 0x009896800000895d */ /* 0x002fea0003900000 */
[----:B------:R-:W1:Y:S02]  /*2eab0*/  @!P0 SYNCS.PHASECHK.TRANS64 P0, [R0+URZ+0x30860], R3 ;  /* 0x03086003000085a7 */ /* 0x000e64000800007f */
[----:B-1----:R-:W-:Y:S05]  /*2eac0*/  @!P0 BRA `(.L_x_5275) ;  /* 0xfffffffc00f08947 */ /* 0x002fea000383ffff */
[----:B------:R-:W-:Y:S05]  /*2ead0*/  BRA `(.L_x_5434) ;  /* 0xffffffac00bc7947 */ /* 0x000fea000383ffff */
.L_x_5276:
        /* <DEDUP_REMOVED lines=8> */
.L_x_5436:
[----:B------:R-:W-:Y:S05]  /*2eb60*/  BSYNC B0 ;  /* 0x0000000000007941 */ /* 0x000fea0003800000 */
.L_x_5435:
        /* <DEDUP_REMOVED lines=10> */
.L_x_5437:
        /* <DEDUP_REMOVED lines=13> */
.L_x_5438:
        /* <DEDUP_REMOVED lines=13> */
.L_x_5439:
[----:B------:R-:W-:Y:S02]  /*2edb0*/  IMAD.MOV.U32 R13, RZ, RZ, R24 ;  /* 0x000000ffff0d7224 */ /* 0x000fe400078e0018 */
[----:B------:R-:W-:Y:S01]  /*2edc0*/  IMAD.MOV.U32 R12, RZ, RZ, 0x2 ;  /* 0x00000002ff0c7424 */ /* 0x000fe200078e00ff */
[----:B------:R-:W-:-:S13]  /*2edd0*/  IADD3 R2, P4, R14, R5, RZ ;  /* 0x000000050e027210 */ /* 0x000fda0007f9e0ff */
[----:B------:R-:W-:Y:S05]  /*2ede0*/  WARPSYNC.COLLECTIVE R15, `(.L_x_5440) ;  /* 0x000000000f087348 */ /* 0x000fea0003c00000 */
[----:B------:R0:W1:Y:S02]  /*2edf0*/  SHFL.IDX P6, R14, R13, R12, R11 ;  /* 0x0000000c0d0e7389 */ /* 0x00006400000c000b */
[----:B01----:R-:W-:Y:S01]  /*2ee00*/  ENDCOLLECTIVE ;  /* 0x000000000000791b */ /* 0x003fe20003800000 */
.L_x_5440:
        /* <DEDUP_REMOVED lines=15> */
.L_x_5441:
[----:B------:R-:W-:Y:S02]  /*2ef00*/  IMAD.MOV.U32 R13, RZ, RZ, R24 ;  /* 0x000000ffff0d7224 */ /* 0x000fe400078e0018 */
[----:B------:R-:W-:Y:S01]  /*2ef10*/  IMAD.MOV.U32 R12, RZ, RZ, 0x3 ;  /* 0x00000003ff0c7424 */ /* 0x000fe200078e00ff */
[----:B------:R-:W-:-:S13]  /*2ef20*/  IADD3 R2, P4, R14, R5, RZ ;  /* 0x000000050e027210 */ /* 0x000fda0007f9e0ff */
[----:B------:R-:W-:Y:S05]  /*2ef30*/  WARPSYNC.COLLECTIVE R15, `(.L_x_5442) ;  /* 0x000000000f087348 */ /* 0x000fea0003c00000 */
[----:B------:R0:W1:Y:S02]  /*2ef40*/  SHFL.IDX P6, R14, R13, R12, R11 ;  /* 0x0000000c0d0e7389 */ /* 0x00006400000c000b */
[----:B01----:R-:W-:Y:S01]  /*2ef50*/  ENDCOLLECTIVE ;  /* 0x000000000000791b */ /* 0x003fe20003800000 */
.L_x_5442:
        /* <DEDUP_REMOVED lines=15> */
.L_x_5443:
[----:B------:R-:W-:Y:S01]  /*2f050*/  IMAD.MOV.U32 R13, RZ, RZ, R24 ;  /* 0x000000ffff0d7224 */ /* 0x000fe200078e0018 */
[----:B------:R-:W-:Y:S02]  /*2f060*/  MOV R12, 0x4 ;  /* 0x00000004000c7802 */ /* 0x000fe40000000f00 */
[----:B------:R-:W-:-:S13]  /*2f070*/  IADD3 R2, P4, R14, R5, RZ ;  /* 0x000000050e027210 */ /* 0x000fda0007f9e0ff */
[----:B------:R-:W-:Y:S05]  /*2f080*/  WARPSYNC.COLLECTIVE R15, `(.L_x_5444) ;  /* 0x000000000f087348 */ /* 0x000fea0003c00000 */
[----:B------:R0:W1:Y:S02]  /*2f090*/  SHFL.IDX P6, R14, R13, R12, R11 ;  /* 0x0000000c0d0e7389 */ /* 0x00006400000c000b */
[----:B01----:R-:W-:Y:S01]  /*2f0a0*/  ENDCOLLECTIVE ;  /* 0x000000000000791b */ /* 0x003fe20003800000 */
.L_x_5444:
        /* <DEDUP_REMOVED lines=15> */
.L_x_5445:
[----:B------:R-:W-:Y:S01]  /*2f1a0*/  MOV R13, R24 ;  /* 0x00000018000d7202 */ /* 0x000fe20000000f00 */
[----:B------:R-:W-:Y:S01]  /*2f1b0*/  IMAD.MOV.U32 R12, RZ, RZ, 0x5 ;  /* 0x00000005ff0c7424 */ /* 0x000fe200078e00ff */
[----:B------:R-:W-:-:S13]  /*2f1c0*/  IADD3 R2, P4, R14, R5, RZ ;  /* 0x000000050e027210 */ /* 0x000fda0007f9e0ff */
[----:B------:R-:W-:Y:S05]  /*2f1d0*/  WARPSYNC.COLLECTIVE R15, `(.L_x_5446) ;  /* 0x000000000f087348 */ /* 0x000fea0003c00000 */
[----:B------:R0:W1:Y:S02]  /*2f1e0*/  SHFL.IDX P6, R14, R13, R12, R11 ;  /* 0x0000000c0d0e7389 */ /* 0x00006400000c000b */
[----:B01----:R-:W-:Y:S01]  /*2f1f0*/  ENDCOLLECTIVE ;  /* 0x000000000000791b */ /* 0x003fe20003800000 */
.L_x_5446:
        /* <DEDUP_REMOVED lines=14> */
.L_x_5447:
[----:B------:R-:W-:Y:S05]  /*2f2e0*/  BRA `(.L_x_5448) ;  /* 0xffffffa800c47947 */ /* 0x000fea000383ffff */
.L_x_5281:
[----:B------:R-:W-:Y:S01]  /*2f2f0*/  BSSY B0, `(.L_x_5449) ;  /* 0x0000008000007945 */ /* 0x000fe20003800000 */
[----:B------:R-:W-:Y:S01]  /*2f300*/  MOV R13, R16 ;  /* 0x00000010000d7202 */ /* 0x000fe20000000f00 */
[----:B------:R-:W-:Y:S02]  /*2f310*/  IMAD.MOV.U32 R12, RZ, RZ, RZ ;  /* 0x000000ffff0c7224 */ /* 0x000fe400078e00ff */
[----:B------:R-:W-:Y:S02]  /*2f320*/  IMAD.MOV.U32 R11, RZ, RZ, 0x1f ;  /* 0x0000001fff0b7424 */ /* 0x000fe400078e00ff */
[----:B------:R-:W-:-:S07]  /*2f330*/  IMAD.MOV.U32 R15, RZ, RZ, -0x1 ;  /* 0xffffffffff0f7424 */ /* 0x000fce00078e00ff */
[----:B01----:R-:W-:Y:S05]  /*2f340*/  WARPSYNC.COLLECTIVE R15, `(.L_x_5450) ;  /* 0x000000000f087348 */ /* 0x003fea0003c00000 */
[----:B------:R2:W3:Y:S02]  /*2f350*/  SHFL.IDX P6, R14, R13, R12, R11 ;  /* 0x0000000c0d0e7389 */ /* 0x0004e400000c000b */
[----:B0123--:R-:W-:Y:S01]  /*2f360*/  ENDCOLLECTIVE ;  /* 0x000000000000791b */ /* 0x00ffe20003800000 */
.L_x_5450:
[----:B------:R-:W-:Y:S05]  /*2f370*/  BSYNC B0 ;  /* 0x0000000000007941 */ /* 0x000fea0003800000 */
.L_x_5449:
        /* <DEDUP_REMOVED lines=9> */
.L_x_5451:
        /* <DEDUP_REMOVED lines=18> */
.L_x_5452:
[----:B------:R-:W-:Y:S01]  /*2f530*/  IMAD.MOV.U32 R12, RZ, RZ, 0x2 ;  /* 0x00000002ff0c7424 */ /* 0x000fe200078e00ff */
[----:B------:R-:W-:-:S05]  /*2f540*/  SEL R6, R14, RZ, P1 ;  /* 0x000000ff0e067207 */ /* 0x000fca0000800000 */
[----:B------:R-:W-:-:S05]  /*2f550*/  IMAD.IADD R6, R5, 0x1, R6 ;  /* 0x0000000105067824 */ /* 0x000fca00078e0206 */
[----:B------:R-:W-:-:S07]  /*2f560*/  MOV R13, R6 ;  /* 0x00000006000d7202 */ /* 0x000fce0000000f00 */
[----:B------:R-:W-:Y:S05]  /*2f570*/  WARPSYNC.COLLECTIVE R15, `(.L_x_5453) ;  /* 0x000000000f087348 */ /* 0x000fea0003c00000 */
[----:B------:R0:W1:Y:S02]  /*2f580*/  SHFL.UP P6, R14, R13, R12, R11 ;  /* 0x0400000c0d0e7389 */ /* 0x00006400000c000b */
[----:B01----:R-:W-:Y:S01]  /*2f590*/  ENDCOLLECTIVE ;  /* 0x000000000000791b */ /* 0x003fe20003800000 */
.L_x_5453:
[----:B------:R-:W-:Y:S02]  /*2f5a0*/  MOV R12, 0x4 ;  /* 0x00000004000c7802 */ /* 0x000fe40000000f00 */
[----:B------:R-:W-:-:S05]  /*2f5b0*/  SEL R7, R14, RZ, P2 ;  /* 0x000000ff0e077207 */ /* 0x000fca0001000000 */
[----:B------:R-:W-:-:S04]  /*2f5c0*/  IMAD.IADD R7, R6, 0x1, R7 ;  /* 0x0000000106077824 */ /* 0x000fc800078e0207 */
[----:B------:R-:W-:-:S07]  /*2f5d0*/  IMAD.MOV.U32 R13, RZ, RZ, R7 ;  /* 0x000000ffff0d7224 */ /* 0x000fce00078e0007 */
[----:B------:R-:W-:Y:S05]  /*2f5e0*/  WARPSYNC.COLLECTIVE R15, `(.L_x_5454) ;  /* 0x000000000f087348 */ /* 0x000fea0003c00000 */
[----:B------:R0:W1:Y:S02]  /*2f5f0*/  SHFL.UP P6, R14, R13, R12, R11 ;  /* 0x0400000c0d0e7389 */ /* 0x00006400000c000b */
[----:B01----:R-:W-:Y:S01]  /*2f600*/  ENDCOLLECTIVE ;  /* 0x000000000000791b */ /* 0x003fe20003800000 */
.L_x_5454:
[----:B------:R-:W-:Y:S01]  /*2f610*/  IMAD.MOV.U32 R12, RZ, RZ, 0x8 ;  /* 0x00000008ff0c7424 */ /* 0x000fe200078e00ff */
[----:B------:R-:W-:-:S05]  /*2f620*/  SEL R2, R14, RZ, P3 ;  /* 0x000000ff0e027207 */ /* 0x000fca0001800000 */
[----:B------:R-:W-:-:S04]  /*2f630*/  IMAD.IADD R2, R7, 0x1, R2 ;  /* 0x0000000107027824 */ /* 0x000fc800078e0202 */
[----:B------:R-:W-:-:S07]  /*2f640*/  IMAD.MOV.U32 R13, RZ, RZ, R2 ;  /* 0x000000ffff0d7224 */ /* 0x000fce00078e0002 */
[----:B------:R-:W-:Y:S05]  /*2f650*/  WARPSYNC.COLLECTIVE R15, `(.L_x_5455) ;  /* 0x000000000f087348 */ /* 0x000fea0003c00000 */
[----:B------:R0:W1:Y:S02]  /*2f660*/  SHFL.UP P6, R14, R13, R12, R11 ;  /* 0x0400000c0d0e7389 */ /* 0x00006400000c000b */
[----:B01----:R-:W-:Y:S01]  /*2f670*/  ENDCOLLECTIVE ;  /* 0x000000000000791b */ /* 0x003fe20003800000 */
.L_x_5455:
[----:B------:R-:W-:Y:S01]  /*2f680*/  IMAD.MOV.U32 R12, RZ, RZ, 0x10 ;  /* 0x00000010ff0c7424 */ /* 0x000fe200078e00ff */
[----:B------:R-:W-:-:S04]  /*2f690*/  SEL R3, R14, RZ, P4 ;  /* 0x000000ff0e037207 */ /* 0x000fc80002000000 */
[----:B------:R-:W-:-:S05]  /*2f6a0*/  IADD3 R3, R2, R3, RZ ;  /* 0x0000000302037210 */ /* 0x000fca0007ffe0ff */
[----:B------:R-:W-:-:S07]  /*2f6b0*/  IMAD.MOV.U32 R13, RZ, RZ, R3 ;  /* 0x000000ffff0d7224 */ /* 0x000fce00078e0003 */
[----:B------:R-:W-:Y:S05]  /*2f6c0*/  WARPSYNC.COLLECTIVE R15, `(.L_x_5456) ;  /* 0x000000000f087348 */ /* 0x000fea0003c00000 */
[----:B------:R0:W1:Y:S02]  /*2f6d0*/  SHFL.UP P6, R14, R13, R12, R11 ;  /* 0x0400000c0d0e7389 */ /* 0x00006400000c000b */
[----:B01----:R-:W-:Y:S01]  /*2f6e0*/  ENDCOLLECTIVE ;  /* 0x000000000000791b */ /* 0x003fe20003800000 */
.L_x_5456:
        /* <DEDUP_REMOVED lines=8> */
.L_x_5457:
[----:B------:R-:W-:Y:S05]  /*2f770*/  BRA `(.L_x_5458) ;  /* 0xffffffa800d47947 */ /* 0x000fea000383ffff */
.L_x_5286:
        /* <DEDUP_REMOVED lines=8> */
.L_x_5460:
[----:B------:R-:W-:Y:S05]  /*2f800*/  BSYNC B0 ;  /* 0x0000000000007941 */ /* 0x000fea0003800000 */
.L_x_5459:
        /* <DEDUP_REMOVED lines=8> */
.L_x_5461:
[----:B------:R-:W-:Y:S01]  /*2f890*/  IMAD.MOV.U32 R12, RZ, RZ, 0x4 ;  /* 0x00000004ff0c7424 */ /* 0x000fe200078e00ff */
[----:B------:R-:W-:-:S05]  /*2f8a0*/  SEL R2, R14, RZ, P2 ;  /* 0x000000ff0e027207 */ /* 0x000fca0001000000 */
[----:B------:R-:W-:-:S05]  /*2f8b0*/  IMAD.IADD R2, R13, 0x1, R2 ;  /* 0x000000010d027824 */ /* 0x000fca00078e0202 */
[----:B------:R-:W-:-:S07]  /*2f8c0*/  MOV R13, R2 ;  /* 0x00000002000d7202 */ /* 0x000fce0000000f00 */
[----:B------:R-:W-:Y:S05]  /*2f8d0*/  WARPSYNC.COLLECTIVE R15, `(.L_x_5462) ;  /* 0x000000000f087348 */ /* 0x000fea0003c00000 */
[----:B------:R0:W1:Y:S02]  /*2f8e0*/  SHFL.UP P6, R14, R13, R12, R11 ;  /* 0x0400000c0d0e7389 */ /* 0x00006400000c000b */
[----:B01----:R-:W-:Y:S01]  /*2f8f0*/  ENDCOLLECTIVE ;  /* 0x000000000000791b */ /* 0x003fe20003800000 */
.L_x_5462:
[----:B------:R-:W-:Y:S02]  /*2f900*/  MOV R12, 0x8 ;  /* 0x00000008000c7802 */ /* 0x000fe40000000f00 */
[----:B------:R-:W-:-:S05]  /*2f910*/  SEL R3, R14, RZ, P3 ;  /* 0x000000ff0e037207 */ /* 0x000fca0001800000 */
[----:B------:R-:W-:-:S04]  /*2f920*/  IMAD.IADD R3, R2, 0x1, R3 ;  /* 0x0000000102037824 */ /* 0x000fc800078e0203 */
[----:B------:R-:W-:-:S07]  /*2f930*/  IMAD.MOV.U32 R13, RZ, RZ, R3 ;  /* 0x000000ffff0d7224 */ /* 0x000fce00078e0003 */
[----:B------:R-:W-:Y:S05]  /*2f940*/  WARPSYNC.COLLECTIVE R15, `(.L_x_5463) ;  /* 0x000000000f087348 */ /* 0x000fea0003c00000 */
[----:B------:R0:W1:Y:S02]  /*2f950*/  SHFL.UP P6, R14, R13, R12, R11 ;  /* 0x0400000c0d0e7389 */ /* 0x00006400000c000b */
[----:B01----:R-:W-:Y:S01]  /*2f960*/  ENDCOLLECTIVE ;  /* 0x000000000000791b */ /* 0x003fe20003800000 */
.L_x_5463:
[----:B------:R-:W-:Y:S01]  /*2f970*/  IMAD.MOV.U32 R12, RZ, RZ, 0x10 ;  /* 0x00000010ff0c7424 */ /* 0x000fe200078e00ff */
[----:B------:R-:W-:-:S05]  /*2f980*/  SEL R4, R14, RZ, P4 ;  /* 0x000000ff0e047207 */ /* 0x000fca0002000000 */
[----:B------:R-:W-:-:S04]  /*2f990*/  IMAD.IADD R4, R3, 0x1, R4 ;  /* 0x0000000103047824 */ /* 0x000fc800078e0204 */
[----:B------:R-:W-:-:S07]  /*2f9a0*/  IMAD.MOV.U32 R13, RZ, RZ, R4 ;  /* 0x000000ffff0d7224 */ /* 0x000fce00078e0004 */
[----:B------:R-:W-:Y:S05]  /*2f9b0*/  WARPSYNC.COLLECTIVE R15, `(.L_x_5464) ;  /* 0x000000000f087348 */ /* 0x000fea0003c00000 */
[----:B------:R0:W1:Y:S02]  /*2f9c0*/  SHFL.UP P6, R14, R13, R12, R11 ;  /* 0x0400000c0d0e7389 */ /* 0x00006400000c000b */
[----:B01----:R-:W-:Y:S01]  /*2f9d0*/  ENDCOLLECTIVE ;  /* 0x000000000000791b */ /* 0x003fe20003800000 */
.L_x_5464:
        /* <DEDUP_REMOVED lines=8> */
.L_x_5465:
[----:B------:R-:W-:Y:S05]  /*2fa60*/  BRA `(.L_x_5466) ;  /* 0xffffffa800b47947 */ /* 0x000fea000383ffff */
.L_x_5288:
[----:B------:R-:W-:Y:S01]  /*2fa70*/  BSSY B0, `(.L_x_5467) ;  /* 0x0000006000007945 */ /* 0x000fe20003800000 */
[----:B------:R-:W-:Y:S02]  /*2fa80*/  PLOP3.LUT P6, PT, P6, PT, PT, 0x8, 0x0 ;  /* 0x000000000000781c */ /* 0x000fe400037ce170 */
[----:B------:R-:W-:-:S11]  /*2fa90*/  MOV R15, 0xffffffff ;  /* 0xffffffff000f7802 */ /* 0x000fd60000000f00 */
[----:B01----:R-:W-:Y:S05]  /*2faa0*/  WARPSYNC.COLLECTIVE R15, `(.L_x_5468) ;  /* 0x000000000f087348 */ /* 0x003fea0003c00000 */
[----:B------:R-:W-:Y:S01]  /*2fab0*/  VOTE.ANY R14, PT, P6 ;  /* 0x00000000000e7806 */ /* 0x000fe200030e0100 */
[----:B01----:R-:W-:Y:S06]  /*2fac0*/  ENDCOLLECTIVE ;  /* 0x000000000000791b */ /* 0x003fec0003800000 */
.L_x_5468:
[----:B------:R-:W-:Y:S05]  /*2fad0*/  BSYNC B0 ;  /* 0x0000000000007941 */ /* 0x000fea0003800000 */
.L_x_5467:
        /* <DEDUP_REMOVED lines=9> */
.L_x_5469:
[----:B------:R-:W-:Y:S01]  /*2fb70*/  IMAD.MOV.U32 R5, RZ, RZ, R14 ;  /* 0x000000ffff057224 */ /* 0x000fe200078e000e */
[----:B------:R-:W-:Y:S06]  /*2fb80*/  BRA `(.L_x_5470) ;  /* 0xffffffa800a47947 */ /* 0x000fec000383ffff */
.L_x_5290:
[----:B------:R-:W-:Y:S01]  /*2fb90*/  BSSY B0, `(.L_x_5471) ;  /* 0x0000007000007945 */ /* 0x000fe20003800000 */
[----:B------:R-:W-:Y:S01]  /*2fba0*/  IMAD.MOV.U32 R13, RZ, RZ, R2 ;  /* 0x000000ffff0d7224 */ /* 0x000fe200078e0002 */
[----:B------:R-:W-:Y:S01]  /*2fbb0*/  MOV R11, 0x1f ;  /* 0x0000001f000b7802 */ /* 0x000fe20000000f00 */
[----:B------:R-:W-:-:S07]  /*2fbc0*/  IMAD.MOV.U32 R15, RZ, RZ, -0x1 ;  /* 0xffffffffff0f7424 */ /* 0x000fce00078e00ff */
[----:B0123--:R-:W-:Y:S05]  /*2fbd0*/  WARPSYNC.COLLECTIVE R15, `(.L_x_5472) ;  /* 0x000000000f087348 */ /* 0x00ffea0003c00000 */
[----:B------:R4:W0:Y:S02]  /*2fbe0*/  SHFL.IDX P6, R14, R13, R12, R11 ;  /* 0x0000000c0d0e7389 */ /* 0x00082400000c000b */
[----:B01234-:R-:W-:Y:S01]  /*2fbf0*/  ENDCOLLECTIVE ;  /* 0x000000000000791b */ /* 0x01ffe20003800000 */
.L_x_5472:
[----:B------:R-:W-:Y:S05]  /*2fc00*/  BSYNC B0 ;  /* 0x0000000000007941 */ /* 0x000fea0003800000 */
.L_x_5471:
[----:B------:R-:W-:Y:S05]  /*2fc10*/  BRA `(.L_x_5289) ;  /* 0xffffffa8009c7947 */ /* 0x000fea000383ffff */
.L_x_5294:
[----:B-1----:R1:W3:Y:S02]  /*2fc20*/  SYNCS.PHASECHK.TRANS64.TRYWAIT P0, [R5+URZ+0x30820], R0 ;  /* 0x03082000050075a7 */ /* 0x0022e4000800017f */
[----:B---3--:R-:W-:Y:S05]  /*2fc30*/  @!P0 NANOSLEEP.SYNCS 0x989680 ;  /* 0x009896800000895d */ /* 0x008fea0003900000 */
[----:B------:R-:W3:Y:S02]  /*2fc40*/  @!P0 SYNCS.PHASECHK.TRANS64 P0, [R5+URZ+0x30820], R0 ;  /* 0x03082000050085a7 */ /* 0x000ee4000800007f */
[----:B---3--:R-:W-:Y:S05]  /*2fc50*/  @!P0 BRA `(.L_x_5294) ;  /* 0xfffffffc00f08947 */ /* 0x008fea000383ffff */
[----:B------:R-:W-:Y:S05]  /*2fc60*/  BRA `(.L_x_5473) ;  /* 0xffffffb000147947 */ /* 0x000fea000383ffff */
.L_x_5295:
[----:B------:R-:W3:Y:S01]  /*2fc70*/  S2R R2, SR_TID.X ;  /* 0x0000000000027919 */ /* 0x000ee20000002100 */
[----:B------:R-:W-:Y:S01]  /*2fc80*/  BSSY B0, `(.L_x_5474) ;  /* 0x000000a000007945 */ /* 0x000fe20003800000 */
[----:B------:R-:W-:Y:S01]  /*2fc90*/  IMAD.MOV.U32 R12, RZ, RZ, RZ ;  /* 0x000000ffff0c7224 */ /* 0x000fe200078e00ff */
[----:B------:R-:W-:Y:S01]  /*2fca0*/  MOV R11, 0x1f ;  /* 0x0000001f000b7802 */ /* 0x000fe20000000f00 */
[----:B------:R-:W-:Y:S01]  /*2fcb0*/  IMAD.MOV.U32 R15, RZ, RZ, -0x1 ;  /* 0xffffffffff0f7424 */ /* 0x000fe200078e00ff */
[----:B---3--:R-:W-:-:S04]  /*2fcc0*/  SHF.R.U32.HI R2, RZ, 0x5, R2 ;  /* 0x00000005ff027819 */ /* 0x008fc80000011602 */
[----:B------:R-:W-:-:S05]  /*2fcd0*/  LOP3.LUT R2, R2, 0x3, RZ, 0xc0, !PT ;  /* 0x0000000302027812 */ /* 0x000fca00078ec0ff */
[----:B------:R-:W-:-:S07]  /*2fce0*/  IMAD.MOV.U32 R13, RZ, RZ, R2 ;  /* 0x000000ffff0d7224 */ /* 0x000fce00078e0002 */
[----:B012---:R-:W-:Y:S05]  /*2fcf0*/  WARPSYNC.COLLECTIVE R15, `(.L_x_5475) ;  /* 0x000000000f087348 */ /* 0x007fea0003c00000 */
[----:B------:R3:W4:Y:S02]  /*2fd00*/  SHFL.IDX P6, R14, R13, R12, R11 ;  /* 0x0000000c0d0e7389 */ /* 0x00072400000c000b */
[----:B01234-:R-:W-:Y:S01]  /*2fd10*/  ENDCOLLECTIVE ;  /* 0x000000000000791b */ /* 0x01ffe20003800000 */
.L_x_5475:
[----:B------:R-:W-:Y:S05]  /*2fd20*/  BSYNC B0 ;  /* 0x0000000000007941 */ /* 0x000fea0003800000 */
.L_x_5474:
[----:B------:R-:W-:Y:S05]  /*2fd30*/  BRA `(.L_x_5476) ;  /* 0xffffffac00fc7947 */ /* 0x000fea000383ffff */
.L_x_5296:
[----:B------:R-:W-:Y:S01]  /*2fd40*/  BSSY B0, `(.L_x_5477) ;  /* 0x0000006000007945 */ /* 0x000fe20003800000 */
[----:B------:R-:W-:-:S07]  /*2fd50*/  IMAD.MOV.U32 R15, RZ, RZ, -0x1 ;  /* 0xffffffffff0f7424 */ /* 0x000fce00078e00ff */
[----:B012---:R-:W-:Y:S05]  /*2fd60*/  WARPSYNC.COLLECTIVE R15, `(.L_x_5478) ;  /* 0x000000000f0c7348 */ /* 0x007fea0003c00000 */
[----:B------:R-:W-:Y:S02]  /*2fd70*/  ELECT P6, UR62, PT ;  /* 0x00000000003e782f */ /* 0x000fe400038c0000 */
[----:B------:R-:W-:Y:S01]  /*2fd80*/  MOV R14, UR62 ;  /* 0x0000003e000e7c02 */ /* 0x000fe20008000f00 */
[----:B012---:R-:W-:Y:S10]  /*2fd90*/  ENDCOLLECTIVE ;  /* 0x000000000000791b */ /* 0x007ff40003800000 */
.L_x_5478:
[----:B------:R-:W-:Y:S05]  /*2fda0*/  BSYNC B0 ;  /* 0x0000000000007941 */ /* 0x000fea0003800000 */
.L_x_5477:
[----:B------:R-:W-:Y:S05]  /*2fdb0*/  BRA `(.L_x_5479) ;  /* 0xffffffac00f07947 */ /* 0x000fea000383ffff */
.L_x_5298:
[----:B-1----:R1:W3:Y:S02]  /*2fdc0*/  SYNCS.PHASECHK.TRANS64.TRYWAIT P1, [R3+URZ+0x30840], R2 ;  /* 0x03084002030075a7 */ /* 0x0022e4000802017f */
[----:B---3--:R-:W-:Y:S05]  /*2fdd0*/  @!P1 NANOSLEEP.SYNCS 0x989680 ;  /* 0x009896800000995d */ /* 0x008fea0003900000 */
[----:B------:R-:W3:Y:S02]  /*2fde0*/  @!P1 SYNCS.PHASECHK.TRANS64 P1, [R3+URZ+0x30840], R2 ;  /* 0x03084002030095a7 */ /* 0x000ee4000802007f */
[----:B---3--:R-:W-:Y:S05]  /*2fdf0*/  @!P1 BRA `(.L_x_5298) ;  /* 0xfffffffc00f09947 */ /* 0x008fea000383ffff */
[----:B------:R-:W-:Y:S05]  /*2fe00*/  BRA `(.L_x_5480) ;  /* 0xffffffb000187947 */ /* 0x000fea000383ffff */
.L_x_5300:
[----:B---3--:R3:W4:Y:S02]  /*2fe10*/  SYNCS.PHASECHK.TRANS64.TRYWAIT P1, [R5+URZ+0x30840], R0 ;  /* 0x03084000050075a7 */ /* 0x008724000802017f */
[----:B----4-:R-:W-:Y:S05]  /*2fe20*/  @!P1 NANOSLEEP.SYNCS 0x989680 ;  /* 0x009896800000995d */ /* 0x010fea0003900000 */
[----:B------:R-:W4:Y:S02]  /*2fe30*/  @!P1 SYNCS.PHASECHK.TRANS64 P1, [R5+URZ+0x30840], R0 ;  /* 0x03084000050095a7 */ /* 0x000f24000802007f */
[----:B----4-:R-:W-:Y:S05]  /*2fe40*/  @!P1 BRA `(.L_x_5300) ;  /* 0xfffffffc00f09947 */ /* 0x010fea000383ffff */
[----:B------:R-:W-:Y:S05]  /*2fe50*/  BRA `(.L_x_5481) ;  /* 0xffffffb000247947 */ /* 0x000fea000383ffff */
.L_x_5302:
[----:B----4-:R4:W0:Y:S02]  /*2fe60*/  SYNCS.PHASECHK.TRANS64.TRYWAIT P1, [R3+URZ+0x30860], R2 ;  /* 0x03086002030075a7 */ /* 0x010824000802017f */
[----:B0-----:R-:W-:Y:S05]  /*2fe70*/  @!P1 NANOSLEEP.SYNCS 0x989680 ;  /* 0x009896800000995d */ /* 0x001fea0003900000 */
[----:B------:R-:W0:Y:S02]  /*2fe80*/  @!P1 SYNCS.PHASECHK.TRANS64 P1, [R3+URZ+0x30860], R2 ;  /* 0x03086002030095a7 */ /* 0x000e24000802007f */
[----:B0-----:R-:W-:Y:S05]  /*2fe90*/  @!P1 BRA `(.L_x_5302) ;  /* 0xfffffffc00f09947 */ /* 0x001fea000383ffff */
[----:B------:R-:W-:Y:S05]  /*2fea0*/  BRA `(.L_x_5482) ;  /* 0xffffffb000207947 */ /* 0x000fea000383ffff */
.L_x_5483:
        /* <DEDUP_REMOVED lines=13> */
.L_x_15852:


//--------------------- .text._ZN7cutlass13device_kernelIN5flash11enable_sm90INS1_16FlashAttnFwdSm90INS1_25CollectiveMainloopFwdSm90ILi2EN4cute5tupleIJNS5_1CILi1EEES8_S8_EEENS6_IJNS7_ILi128EEENS7_ILi96EEENS7_ILi192EEEEEELi192ENS_6half_tEfNS_4arch4Sm90ELb1ELb0ELb1ELb0ELb1ELb0ELb0ELb1ELb1ELb1ELb0ELb0EEENS1_21CollectiveEpilogueFwdINS6_IJSA_SC_SB_EEES9_SE_SG_Li256ELb0ELb1ELb0ELb0EEENS1_30DynamicPersistentTileSchedulerILi256ELi128ELb0ELb1ELb1EEEEEEEEEvNT_6ParamsE --------------------------
	.section	.text._ZN7cutlass13device_kernelIN5flash11enable_sm90INS1_16FlashAttnFwdSm90INS1_25CollectiveMainloopFwdSm90ILi2EN4cute5tupleIJNS5_1CILi1EEES8_S8_EEENS6_IJNS7_ILi128EEENS7_ILi96EEENS7_ILi192EEEEEELi192ENS_6half_tEfNS_4arch4Sm90ELb1ELb0ELb1ELb0ELb1ELb0ELb0ELb1ELb1ELb1ELb0ELb0EEENS1_21CollectiveEpilogueFwdINS6_IJSA_SC_SB_EEES9_SE_SG_Li256ELb0ELb1ELb0ELb0EEENS1_30DynamicPersistentTileSchedulerILi256ELi128ELb0ELb1ELb1EEEEEEEEEvNT_6ParamsE,"ax",@progbits
	.align	128
.text._ZN7cutlass13device_kernelIN5flash11enable_sm90INS1_16FlashAttnFwdSm90INS1_25CollectiveMainloopFwdSm90ILi2EN4cute5tupleIJNS5_1CILi1EEES8_S8_EEENS6_IJNS7_ILi128EEENS7_ILi96EEENS7_ILi192EEEEEELi192ENS_6half_tEfNS_4arch4Sm90ELb1ELb0ELb1ELb0ELb1ELb0ELb0ELb1ELb1ELb1ELb0ELb0EEENS1_21CollectiveEpilogueFwdINS6_IJSA_SC_SB_EEES9_SE_SG_Li256ELb0ELb1ELb0ELb0EEENS1_30DynamicPersistentTileSchedulerILi256ELi128ELb0ELb1ELb1EEEEEEEEEvNT_6ParamsE:
        .type           _ZN7cutlass13device_kernelIN5flash11enable_sm90INS1_16FlashAttnFwdSm90INS1_25CollectiveMainloopFwdSm90ILi2EN4cute5tupleIJNS5_1CILi1EEES8_S8_EEENS6_IJNS7_ILi128EEENS7_ILi96EEENS7_ILi192EEEEEELi192ENS_6half_tEfNS_4arch4Sm90ELb1ELb0ELb1ELb0ELb1ELb0ELb0ELb1ELb1ELb1ELb0ELb0EEENS1_21CollectiveEpilogueFwdINS6_IJSA_SC_SB_EEES9_SE_SG_Li256ELb0ELb1ELb0ELb0EEENS1_30DynamicPersistentTileSchedulerILi256ELi128ELb0ELb1ELb1EEEEEEEEEvNT_6ParamsE,@function
        .size           _ZN7cutlass13device_kernelIN5flash11enable_sm90INS1_16FlashAttnFwdSm90INS1_25CollectiveMainloopFwdSm90ILi2EN4cute5tupleIJNS5_1CILi1EEES8_S8_EEENS6_IJNS7_ILi128EEENS7_ILi96EEENS7_ILi192EEEEEELi192ENS_6half_tEfNS_4arch4Sm90ELb1ELb0ELb1ELb0ELb1ELb0ELb0ELb1ELb1ELb1ELb0ELb0EEENS1_21CollectiveEpilogueFwdINS6_IJSA_SC_SB_EEES9_SE_SG_Li256ELb0ELb1ELb0ELb0EEENS1_30DynamicPersistentTileSchedulerILi256ELi128ELb0ELb1ELb1EEEEEEEEEvNT_6ParamsE,(.L_x_15853 - _ZN7cutlass13device_kernelIN5flash11enable_sm90INS1_16FlashAttnFwdSm90INS1_25CollectiveMainloopFwdSm90ILi2EN4cute5tupleIJNS5_1CILi1EEES8_S8_EEENS6_IJNS7_ILi128EEENS7_ILi96EEENS7_ILi192EEEEEELi192ENS_6half_tEfNS_4arch4Sm90ELb1ELb0ELb1ELb0ELb1ELb0ELb0ELb1ELb1ELb1ELb0ELb0EEENS1_21CollectiveEpilogueFwdINS6_IJSA_SC_SB_EEES9_SE_SG_Li256ELb0ELb1ELb0ELb0EEENS1_30DynamicPersistentTileSchedulerILi256ELi128ELb0ELb1ELb1EEEEEEEEEvNT_6ParamsE)
        .other          _ZN7cutlass13device_kernelIN5flash11enable_sm90INS1_16FlashAttnFwdSm90INS1_25CollectiveMainloopFwdSm90ILi2EN4cute5tupleIJNS5_1CILi1EEES8_S8_EEENS6_IJNS7_ILi128EEENS7_ILi96EEENS7_ILi192EEEEEELi192ENS_6half_tEfNS_4arch4Sm90ELb1ELb0ELb1ELb0ELb1ELb0ELb0ELb1ELb1ELb1ELb0ELb0EEENS1_21CollectiveEpilogueFwdINS6_IJSA_SC_SB_EEES9_SE_SG_Li256ELb0ELb1ELb0ELb0EEENS1_30DynamicPersistentTileSchedulerILi256ELi128ELb0ELb1ELb1EEEEEEEEEvNT_6ParamsE,@"STO_CUDA_ENTRY STV_DEFAULT"
_ZN7cutlass13device_kernelIN5flash11enable_sm90INS1_16FlashAttnFwdSm90INS1_25CollectiveMainloopFwdSm90ILi2EN4cute5tupleIJNS5_1CILi1EEES8_S8_EEENS6_IJNS7_ILi128EEENS7_ILi96EEENS7_ILi192EEEEEELi192ENS_6half_tEfNS_4arch4Sm90ELb1ELb0ELb1ELb0ELb1ELb0ELb0ELb1ELb1ELb1ELb0ELb0EEENS1_21CollectiveEpilogueFwdINS6_IJSA_SC_SB_EEES9_SE_SG_Li256ELb0ELb1ELb0ELb0EEENS1_30DynamicPersistentTileSchedulerILi256ELi128ELb0ELb1ELb1EEEEEEEEEvNT_6ParamsE:
        /* <DEDUP_REMOVED lines=45> */
.L_x_5484:
        /* <DEDUP_REMOVED lines=22> */
.L_x_5485:
        /* <DEDUP_REMOVED lines=18> */
.L_x_5486:
        /* <DEDUP_REMOVED lines=22> */
.L_x_5487:
        /* <DEDUP_REMOVED lines=23> */
.L_x_5488:
        /* <DEDUP_REMOVED lines=10> */
.L_x_5490:
        /* <DEDUP_REMOVED lines=12> */
[----:B------:R-:W-:Y:S01]  /*0980*/  UMOV UR39, URZ ;  /* 0x0000003f00277c82 */ /* 0x000fe20008000000 */
[----:B0-----:R-:W0:Y:S02]  /*0990*/  S2R R2, SR_TID.X ;  /* 0x0000000000027919 */ /* 0x001e240000002100 */
[----:B0-----:R-:W-:Y:S01]  /*09a0*/  VIADD R202, R2, 0xffffff80 ;  /* 0xffffff8002ca7836 */ /* 0x001fe20000000000 */
[----:B--2---:R-:W-:-:S04]  /*09b0*/  R2UR UR5, R3 ;  /* 0x00000000030572ca */ /* 0x004fc800000e0000 */
[----:B------:R-:W-:-:S04]  /*09c0*/  SHF.R.S32.HI R3, RZ, 0x1f, R202 ;  /* 0x0000001fff037819 */ /* 0x000fc800000114ca */
[CC--:B------:R-:W-:Y:S02]  /*09d0*/  LEA.HI R0, R3.reuse, R202.reuse, RZ, 0x7 ;  /* 0x000000ca03007211 */ /* 0x0c0fe400078f38ff */
[CC--:B------:R-:W-:Y:S02]  /*09e0*/  LEA.HI R2, R3.reuse, R202.reuse, RZ, 0x4 ;  /* 0x000000ca03027211 */ /* 0x0c0fe400078f20ff */
[----:B------:R-:W-:Y:S02]  /*09f0*/  LOP3.LUT R5, R0, 0xffffff80, RZ, 0xc0, !PT ;  /* 0xffffff8000057812 */ /* 0x000fe400078ec0ff */
[----:B------:R-:W-:Y:S01]  /*0a00*/  SHF.R.S32.HI R7, RZ, 0x4, R2 ;  /* 0x00000004ff077819 */ /* 0x000fe20000011402 */
[----:B------:R-:W-:Y:S01]  /*0a10*/  ULOP3.LUT UR6, UR5, 0x1, URZ, 0xfc, !UPT ;  /* 0x0000000105067892 */ /* 0x000fe2000f8efc3f */
[----:B------:R-:W-:Y:S01]  /*0a20*/  LEA.HI R4, R3, R202, RZ, 0x5 ;  /* 0x000000ca03047211 */ /* 0x000fe200078f28ff */
[----:B------:R-:W-:Y:S01]  /*0a30*/  IMAD.IADD R194, R202, 0x1, -R5 ;  /* 0x00000001cac27824 */ /* 0x000fe200078e0a05 */
[C---:B------:R-:W-:Y:S01]  /*0a40*/  LOP3.LUT R5, R2.reuse, 0x3fffff0, RZ, 0xc0, !PT ;  /* 0x03fffff002057812 */ /* 0x040fe200078ec0ff */
[----:B------:R-:W-:Y:S01]  /*0a50*/  UMOV UR5, URZ ;  /* 0x0000003f00057c82 */ /* 0x000fe20008000000 */
[----:B------:R-:W-:Y:S01]  /*0a60*/  LEA.HI R2, R2, R7, RZ, 0x1 ;  /* 0x0000000702027211 */ /* 0x000fe200078f08ff */
[----:B------:R-:W-:Y:S01]  /*0a70*/  IMAD.U32 R198, RZ, RZ, UR6 ;  /* 0x00000006ffc67e24 */ /* 0x000fe2000f8e00ff */
[----:B------:R-:W-:Y:S01]  /*0a80*/  SHF.R.S32.HI R9, RZ, 0x1f, R194 ;  /* 0x0000001fff097819 */ /* 0x000fe200000114c2 */
[----:B------:R-:W-:Y:S01]  /*0a90*/  IMAD.IADD R5, R202, 0x1, -R5 ;  /* 0x00000001ca057824 */ /* 0x000fe200078e0a05 */
[----:B------:R-:W-:-:S02]  /*0aa0*/  LOP3.LUT R2, R2, 0x1ffffffe, RZ, 0xc0, !PT ;  /* 0x1ffffffe02027812 */ /* 0x000fc400078ec0ff */
[----:B------:R-:W-:Y:S02]  /*0ab0*/  LEA.HI R6, R9, R194, RZ, 0x2 ;  /* 0x000000c209067211 */ /* 0x000fe400078f10ff */
[-C--:B------:R-:W-:Y:S01]  /*0ac0*/  LEA.HI R10, R3, R202.reuse, RZ, 0x2 ;  /* 0x000000ca030a7211 */ /* 0x080fe200078f10ff */
[----:B------:R-:W-:Y:S01]  /*0ad0*/  IMAD.IADD R2, R7, 0x1, -R2 ;  /* 0x0000000107027824 */ /* 0x000fe200078e0a02 */
[--C-:B------:R-:W-:Y:S02]  /*0ae0*/  SHF.R.S32.HI R8, RZ, 0x2, R6.reuse ;  /* 0x00000002ff087819 */ /* 0x100fe40000011406 */
[----:B------:R-:W-:Y:S02]  /*0af0*/  SHF.R.S32.HI R11, RZ, 0x1f, R6 ;  /* 0x0000001fff0b7819 */ /* 0x000fe40000011406 */
[----:B------:R-:W-:Y:S02]  /*0b00*/  SHF.L.U32 R4, R4, 0x5, RZ ;  /* 0x0000000504047819 */ /* 0x000fe400000006ff */
[----:B------:R-:W-:-:S02]  /*0b10*/  LEA.HI R3, R3, R202, RZ, 0x3 ;  /* 0x000000ca03037211 */ /* 0x000fc400078f18ff */
[----:B------:R-:W-:Y:S02]  /*0b20*/  LEA.HI R11, R11, R8, RZ, 0x3 ;  /* 0x000000080b0b7211 */ /* 0x000fe400078f18ff */
[----:B------:R-:W-:Y:S02]  /*0b30*/  LOP3.LUT R7, R10, 0xfffffffc, RZ, 0xc0, !PT ;  /* 0xfffffffc0a077812 */ /* 0x000fe400078ec0ff */
[----:B------:R-:W-:Y:S02]  /*0b40*/  SHF.R.S32.HI R195, RZ, 0x7, R0 ;  /* 0x00000007ffc37819 */ /* 0x000fe40000011400 */
[----:B------:R-:W-:Y:S02]  /*0b50*/  LOP3.LUT R4, R4, 0xfffffc00, RZ, 0xc0, !PT ;  /* 0xfffffc0004047812 */ /* 0x000fe400078ec0ff */
[----:B------:R-:W-:Y:S02]  /*0b60*/  LOP3.LUT R23, R3, 0xfffffff8, RZ, 0xc0, !PT ;  /* 0xfffffff803177812 */ /* 0x000fe400078ec0ff */
[----:B------:R-:W-:Y:S01]  /*0b70*/  LOP3.LUT R11, R11, 0xfffffff8, RZ, 0xc0, !PT ;  /* 0xfffffff80b0b7812 */ /* 0x000fe200078ec0ff */
[----:B------:R-:W-:Y:S01]  /*0b80*/  IMAD R5, R5, 0x40, R4 ;  /* 0x0000004005057824 */ /* 0x000fe200078e0204 */
[----:B------:R-:W-:Y:S01]  /*0b90*/  LEA.HI R9, R9, R194, RZ, 0x5 ;  /* 0x000000c209097211 */ /* 0x000fe200078f28ff */
[C---:B------:R-:W-:Y:S01]  /*0ba0*/  IMAD.IADD R23, R202.reuse, 0x1, -R23 ;  /* 0x00000001ca177824 */ /* 0x040fe200078e0a17 */
[----:B------:R-:W-:Y:S01]  /*0bb0*/  IADD3 R7, R202, -R7, RZ ;  /* 0x80000007ca077210 */ /* 0x000fe20007ffe0ff */
[----:B------:R-:W-:Y:S01]  /*0bc0*/  IMAD.IADD R8, R8, 0x1, -R11 ;  /* 0x0000000108087824 */ /* 0x000fe200078e0a0b */
[----:B------:R-:W-:Y:S01]  /*0bd0*/  LEA.HI R0, R0, R195, RZ, 0x1 ;  /* 0x000000c300007211 */ /* 0x000fe200078f08ff */
[----:B------:R-:W-:Y:S01]  /*0be0*/  IMAD.SHL.U32 R16, R23, 0x8, RZ ;  /* 0x0000000817107824 */ /* 0x000fe200078e00ff */
[----:B------:R-:W-:Y:S01]  /*0bf0*/  SHF.R.S32.HI R9, RZ, 0x5, R9 ;  /* 0x00000005ff097819 */ /* 0x000fe20000011409 */
[----:B------:R-:W-:Y:S01]  /*0c00*/  IMAD R197, R2, 0x8, R5 ;  /* 0x0000000802c57824 */ /* 0x000fe200078e0205 */
[----:B------:R-:W-:Y:S01]  /*0c10*/  LEA.HI R4, R7, R7, RZ, 0x1 ;  /* 0x0000000707047211 */ /* 0x000fe200078f08ff */
[----:B------:R-:W-:Y:S01]  /*0c20*/  VIADD R19, R16, 0x40 ;  /* 0x0000004010137836 */ /* 0x000fe20000000000 */
[----:B------:R-:W-:Y:S01]  /*0c30*/  LOP3.LUT R0, R0, 0x3fffffe, RZ, 0xc0, !PT ;  /* 0x03fffffe00007812 */ /* 0x000fe200078ec0ff */
[----:B------:R-:W-:Y:S01]  /*0c40*/  IMAD R9, R9, 0x10, R8 ;  /* 0x0000001009097824 */ /* 0x000fe200078e0208 */
[----:B------:R-:W-:Y:S01]  /*0c50*/  LOP3.LUT R4, R4, 0x1ffffffe, RZ, 0xc0, !PT ;  /* 0x1ffffffe04047812 */ /* 0x000fe200078ec0ff */
[----:B------:R-:W-:Y:S01]  /*0c60*/  VIADD R22, R16, 0x80 ;  /* 0x0000008010167836 */ /* 0x000fe20000000000 */
[----:B------:R-:W-:Y:S01]  /*0c70*/  LOP3.LUT R17, R6, 0x7ffffffc, RZ, 0xc0, !PT ;  /* 0x7ffffffc06117812 */ /* 0x000fe200078ec0ff */
[----:B------:R-:W-:Y:S01]  /*0c80*/  IMAD.IADD R0, R195, 0x1, -R0 ;  /* 0x00000001c3007824 */ /* 0x000fe200078e0a00 */
[----:B------:R-:W-:-:S02]  /*0c90*/  IADD3 R7, R7, -R4, RZ ;  /* 0x8000000407077210 */ /* 0x000fc40007ffe0ff */
[----:B------:R-:W-:Y:S01]  /*0ca0*/  SHF.R.S32.HI R192, RZ, 0x3, R3 ;  /* 0x00000003ffc07819 */ /* 0x000fe20000011403 */
[----:B------:R-:W-:Y:S01]  /*0cb0*/  IMAD R196, R0, 0x40, R9 ;  /* 0x0000004000c47824 */ /* 0x000fe200078e0209 */
[----:B------:R-:W-:Y:S01]  /*0cc0*/  MOV R193, UR5 ;  /* 0x0000000500c17c02 */ /* 0x000fe20008000f00 */
[----:B------:R-:W-:Y:S01]  /*0cd0*/  IMAD.IADD R17, R194, 0x1, -R17 ;  /* 0x00000001c2117824 */ /* 0x000fe200078e0a11 */
[----:B------:R-:W-:Y:S01]  /*0ce0*/  SHF.R.S32.HI R201, RZ, 0x1f, R16 ;  /* 0x0000001fffc97819 */ /* 0x000fe20000011410 */
[----:B------:R-:W-:Y:S01]  /*0cf0*/  IMAD R18, R7, 0x8, R196 ;  /* 0x0000000807127824 */ /* 0x000fe200078e02c4 */
[----:B------:R-:W-:Y:S02]  /*0d00*/  SHF.R.S32.HI R200, RZ, 0x1f, R19 ;  /* 0x0000001fffc87819 */ /* 0x000fe40000011413 */
[----:B------:R-:W-:-:S07]  /*0d10*/  SHF.R.S32.HI R199, RZ, 0x1f, R22 ;  /* 0x0000001fffc77819 */ /* 0x000fce0000011416 */
.L_x_5547:
        /* <DEDUP_REMOVED lines=21> */
.L_x_5491:
[----:B------:R-:W-:Y:S01]  /*0e70*/  ULDC UR8, c[0x0][0xc54] ;  /* 0x0003150000087ab9 */ /* 0x000fe20000000800 */
[----:B------:R-:W-:Y:S01]  /*0e80*/  UMOV UR4, UR9 ;  /* 0x0000000900047c82 */ /* 0x000fe20008000000 */
[----:B------:R-:W-:-:S11]  /*0e90*/  UISETP.NE.AND UP0, UPT, UR8, 0x1, UPT ;  /* 0x000000010800788c */ /* 0x000fd6000bf05270 */
[----:B------:R-:W-:Y:S02]  /*0ea0*/  @UP0 ULDC.64 UR10, c[0x0][0xc58] ;  /* 0x00031600000a0ab9 */ /* 0x000fe40000000a00 */
[----:B------:R-:W-:-:S04]  /*0eb0*/  UIMAD.WIDE.U32 UR6, UR9, UR10, URZ ;  /* 0x0000000a090672a5 */ /* 0x000fc8000f8e003f */
[----:B------:R-:W-:-:S04]  /*0ec0*/  @UP0 USHF.R.U32.HI UR4, URZ, UR11, UR7 ;  /* 0x0000000b3f040299 */ /* 0x000fc80008011607 */
[----:B------:R-:W-:-:S12]  /*0ed0*/  UIMAD UR6, UR4, UR8, URZ ;  /* 0x00000008040672a4 */ /* 0x000fd8000f8e023f */
.L_x_5492:
[----:B------:R-:W-:Y:S01]  /*0ee0*/  ULOP3.LUT UR4, URZ, UR4, URZ, 0x33, !UPT ;  /* 0x000000043f047292 */ /* 0x000fe2000f8e333f */
[----:B------:R-:W-:Y:S01]  /*0ef0*/  PLOP3.LUT P0, PT, PT, PT, PT, 0x80, 0x0 ;  /* 0x000000000000781c */ /* 0x000fe20003f0f070 */
[----:B------:R-:W-:Y:S01]  /*0f00*/  UIADD3 UR10, UR9, -UR6, URZ ;  /* 0x80000006090a7290 */ /* 0x000fe2000fffe03f */
[----:B------:R-:W-:Y:S01]  /*0f10*/  CS2R R2, SRZ ;  /* 0x0000000000027805 */ /* 0x000fe2000001ff00 */
[----:B------:R-:W-:Y:S01]  /*0f20*/  ULDC UR7, c[0x0][0x448] ;  /* 0x0001120000077ab9 */ /* 0x000fe20000000800 */
[----:B------:R-:W-:Y:S01]  /*0f30*/  ULDC UR6, c[0x0][0xc3c] ;  /* 0x00030f0000067ab9 */ /* 0x000fe20000000800 */
[----:B------:R-:W-:Y:S01]  /*0f40*/  UISETP.NE.AND UP2, UPT, UR7, 0x1, UPT ;  /* 0x000000010700788c */ /* 0x000fe2000bf45270 */
[----:B------:R-:W-:Y:S01]  /*0f50*/  IMAD.MOV.U32 R0, RZ, RZ, RZ ;  /* 0x000000ffff007224 */ /* 0x000fe200078e00ff */
[----:B------:R-:W-:Y:S01]  /*0f60*/  UIADD3 UR4, UR4, UR6, URZ ;  /* 0x0000000604047290 */ /* 0x000fe2000fffe03f */
[----:B------:R-:W-:Y:S01]  /*0f70*/  CS2R R118, SRZ ;  /* 0x0000000000767805 */ /* 0x000fe2000001ff00 */
[----:B------:R-:W-:Y:S01]  /*0f80*/  ULDC.64 UR12, c[0x0][0x418] ;  /* 0x00010600000c7ab9 */ /* 0x000fe20000000a00 */
[----:B------:R-:W-:Y:S01]  /*0f90*/  ULDC UR42, c[0x0][0x424] ;  /* 0x00010900002a7ab9 */ /* 0x000fe20000000800 */
[----:B------:R-:W-:Y:S01]  /*0fa0*/  UISETP.NE.U32.AND UP0, UPT, UR12, URZ, UPT ;  /* 0x0000003f0c00728c */ /* 0x000fe2000bf05070 */
[----:B------:R-:W-:Y:S01]  /*0fb0*/  CS2R R116, SRZ ;  /* 0x0000000000747805 */ /* 0x000fe2000001ff00 */
[----:B------:R-:W-:Y:S01]  /*0fc0*/  USHF.L.U32 UR41, UR4, 0x7, URZ ;  /* 0x0000000704297899 */ /* 0x000fe2000800063f */
[----:B------:R-:W-:Y:S01]  /*0fd0*/  CS2R R114, SRZ ;  /* 0x0000000000727805 */ /* 0x000fe2000001ff00 */
[----:B------:R-:W-:Y:S01]  /*0fe0*/  UISETP.NE.AND.EX UP0, UPT, UR13, URZ, UPT, UP0 ;  /* 0x0000003f0d00728c */ /* 0x000fe2000bf05300 */
[----:B------:R-:W-:Y:S01]  /*0ff0*/  CS2R R112, SRZ ;  /* 0x0000000000707805 */ /* 0x000fe2000001ff00 */
[----:B------:R-:W-:Y:S01]  /*1000*/  UIADD3 UR4, UR41, 0x7f, URZ ;  /* 0x0000007f29047890 */ /* 0x000fe2000fffe03f */
[----:B------:R-:W-:Y:S01]  /*1010*/  MOV R102, RZ ;  /* 0x000000ff00667202 */ /* 0x000fe20000000f00 */
        /* <DEDUP_REMOVED lines=13> */
[----:B------:R-:W-:Y:S01]  /*10f0*/  CS2R R124, SRZ ;  /* 0x00000000007c7805 */ /* 0x000fe2000001ff00 */
        /* <DEDUP_REMOVED lines=15> */
[----:B------:R-:W-:Y:S01]  /*11f0*/  ULEA.HI.SX32 UR7, UR7, UR4, 0x1c ;  /* 0x0000000407077291 */ /* 0x000fe2000f8fe23f */
[----:B------:R-:W-:Y:S01]  /*1200*/  CS2R R132, SRZ ;  /* 0x0000000000847805 */ /* 0x000fe2000001ff00 */
[----:B------:R-:W-:Y:S01]  /*1210*/  ULEA.HI.SX32 UR9, UR9, UR5, 0x1c ;  /* 0x0000000509097291 */ /* 0x000fe2000f8fe23f */
[----:B------:R-:W-:Y:S01]  /*1220*/  CS2R R120, SRZ ;  /* 0x0000000000787805 */ /* 0x000fe2000001ff00 */
[----:B------:R-:W-:Y:S01]  /*1230*/  ULDC UR61, c[0x0][0xc48] ;  /* 0x00031200003d7ab9 */ /* 0x000fe20000000800 */
[----:B------:R-:W-:Y:S01]  /*1240*/  UMOV UR60, UR11 ;  /* 0x0000000b003c7c82 */ /* 0x000fe20008000000 */
[----:B------:R-:W-:Y:S01]  /*1250*/  UISETP.LT.AND UP0, UPT, UR7, UR9, UPT ;  /* 0x000000090700728c */ /* 0x000fe2000bf01270 */
[----:B------:R-:W-:Y:S01]  /*1260*/  CS2R R84, SRZ ;  /* 0x0000000000547805 */ /* 0x000fe2000001ff00 */
[----:B------:R-:W-:Y:S01]  /*1270*/  UISETP.NE.AND UP1, UPT, UR61, 0x1, UPT ;  /* 0x000000013d00788c */ /* 0x000fe2000bf25270 */
[----:B------:R-:W-:Y:S01]  /*1280*/  CS2R R130, SRZ ;  /* 0x0000000000827805 */ /* 0x000fe2000001ff00 */
[----:B------:R-:W-:Y:S01]  /*1290*/  USEL UR14, UR7, UR9, UP0 ;  /* 0x00000009070e7287 */ /* 0x000fe20008000000 */
[----:B------:R-:W-:Y:S01]  /*12a0*/  CS2R R122, SRZ ;  /* 0x00000000007a7805 */ /* 0x000fe2000001ff00 */
[----:B------:R-:W-:Y:S01]  /*12b0*/  UP2UR UR43, UPR, URZ, 0x4 ;  /* 0x000000043f2b7883 */ /* 0x000fe20008000000 */
[----:B------:R-:W-:Y:S01]  /*12c0*/  CS2R R80, SRZ ;  /* 0x0000000000507805 */ /* 0x000fe2000001ff00 */
[----:B------:R-:W-:Y:S01]  /*12d0*/  UISETP.GE.AND UP0, UPT, UR14, 0x1, UPT ;  /* 0x000000010e00788c */ /* 0x000fe2000bf06270 */
[----:B------:R-:W-:Y:S01]  /*12e0*/  CS2R R128, SRZ ;  /* 0x0000000000807805 */ /* 0x000fe2000001ff00 */
[----:B------:R-:W-:Y:S01]  /*12f0*/  IMAD.U32 R74, RZ, RZ, UR14 ;  /* 0x0000000eff4a7e24 */ /* 0x000fe2000f8e00ff */
[----:B------:R-:W-:-:S02]  /*1300*/  CS2R R76, SRZ ;  /* 0x00000000004c7805 */ /* 0x000fc4000001ff00 */
[----:B------:R-:W-:Y:S01]  /*1310*/  CS2R R72, SRZ ;  /* 0x0000000000487805 */ /* 0x000fe2000001ff00 */
[----:B------:R-:W-:Y:S01]  /*1320*/  @UP1 ULDC UR10, c[0x0][0xc4c] ;  /* 0x00031300000a1ab9 */ /* 0x000fe20000000800 */
[----:B------:R-:W-:Y:S01]  /*1330*/  PLOP3.LUT P1, PT, PT, PT, UP0, 0x80, 0x0 ;  /* 0x000000000000781c */ /* 0x000fe20003f2f008 */
[----:B------:R-:W-:Y:S01]  /*1340*/  UIMAD.WIDE.U32 UR4, UR11, UR10, URZ ;  /* 0x0000000a0b0472a5 */ /* 0x000fe2000f8e003f */
[----:B------:R-:W-:Y:S01]  /*1350*/  CS2R R134, SRZ ;  /* 0x0000000000867805 */ /* 0x000fe2000001ff00 */
[----:B------:R-:W-:Y:S01]  /*1360*/  @UP1 ULDC UR6, c[0x0][0xc50] ;  /* 0x0003140000061ab9 */ /* 0x000fe20000000800 */
[----:B------:R-:W-:Y:S01]  /*1370*/  CS2R R68, SRZ ;  /* 0x0000000000447805 */ /* 0x000fe2000001ff00 */
[----:B------:R-:W-:Y:S01]  /*1380*/  @UP1 USHF.R.U32.HI UR60, URZ, UR6, UR5 ;  /* 0x000000063f3c1299 */ /* 0x000fe20008011605 */
[----:B------:R-:W-:Y:S02]  /*1390*/  CS2R R144, SRZ ;  /* 0x0000000000907805 */ /* 0x000fe4000001ff00 */
[----:B------:R-:W-:-:S02]  /*13a0*/  CS2R R64, SRZ ;  /* 0x0000000000407805 */ /* 0x000fc4000001ff00 */
[----:B------:R-:W-:Y:S01]  /*13b0*/  CS2R R142, SRZ ;  /* 0x00000000008e7805 */ /* 0x000fe2000001ff00 */
[----:B------:R-:W-:Y:S01]  /*13c0*/  UIADD3 UR4, -UR60, URZ, URZ ;  /* 0x0000003f3c047290 */ /* 0x000fe2000fffe13f */
[----:B------:R-:W-:Y:S02]  /*13d0*/  CS2R R136, SRZ ;  /* 0x0000000000887805 */ /* 0x000fe4000001ff00 */
[----:B------:R-:W-:Y:S02]  /*13e0*/  CS2R R60, SRZ ;  /* 0x00000000003c7805 */ /* 0x000fe4000001ff00 */
[----:B------:R-:W-:Y:S01]  /*13f0*/  CS2R R146, SRZ ;  /* 0x0000000000927805 */ /* 0x000fe2000001ff00 */
[----:B------:R-:W-:Y:S01]  /*1400*/  UIMAD UR61, UR61, UR4, UR11 ;  /* 0x000000043d3d72a4 */ /* 0x000fe2000f8e020b */
[----:B------:R-:W-:Y:S01]  /*1410*/  IMAD.MOV.U32 R57, RZ, RZ, RZ ;  /* 0x000000ffff397224 */ /* 0x000fe200078e00ff */
        /* <DEDUP_REMOVED lines=11> */
[----:B------:R-:W-:Y:S01]  /*14d0*/  MOV R156, RZ ;  /* 0x000000ff009c7202 */ /* 0x000fe20000000f00 */
        /* <DEDUP_REMOVED lines=36> */
.L_x_5494:
        /* <DEDUP_REMOVED lines=11> */
.L_x_5611:
[----:B------:R-:W-:Y:S05]  /*17d0*/  @!P0 BRA `(.L_x_5496) ;  /* 0x0000000000048947 */ /* 0x000fea0003800000 */
[----:B------:R-:W-:Y:S01]  /*17e0*/  BPT.TRAP 0x1 ;  /* 0x000000040000795c */ /* 0x000fe20000300000 */
.L_x_5496:
[----:B0-----:R-:W-:Y:S01]  /*17f0*/  IMAD.U32 R0, RZ, RZ, UR39 ;  /* 0x00000027ff007e24 */ /* 0x001fe2000f8e00ff */
[----:B------:R-:W-:-:S04]  /*1800*/  MOV R3, UR38 ;  /* 0x0000002600037c02 */ /* 0x000fc80008000f00 */
[----:B------:R-:W-:Y:S02]  /*1810*/  LEA R0, R0, UR40, 0x3 ;  /* 0x0000002800007c11 */ /* 0x000fe4000f8e18ff */
[----:B------:R-:W-:-:S04]  /*1820*/  SHF.L.U32 R3, R3, 0x1f, RZ ;  /* 0x0000001f03037819 */ /* 0x000fc800000006ff */
[----:B------:R0:W1:Y:S01]  /*1830*/  SYNCS.PHASECHK.TRANS64.TRYWAIT P1, [R0+URZ+0x30830], R3 ;  /* 0x03083003000075a7 */ /* 0x000062000802017f */
[----:B------:R-:W-:Y:S05]  /*1840*/  @!P0 BRA `(.L_x_5497) ;  /* 0x0000000000048947 */ /* 0x000fea0003800000 */
[----:B------:R-:W-:Y:S01]  /*1850*/  BPT.TRAP 0x1 ;  /* 0x000000040000795c */ /* 0x000fe20000300000 */
.L_x_5497:
[----:B-1----:R-:W-:Y:S05]  /*1860*/  @P1 BRA `(.L_x_5498) ;  /* 0x0000000000081947 */ /* 0x002fea0003800000 */
[----:B------:R-:W1:Y:S02]  /*1870*/  SYNCS.PHASECHK.TRANS64.TRYWAIT P1, [R0+URZ+0x30830], R3 ;  /* 0x03083003000075a7 */ /* 0x000e64000802017f */
[----:B-1----:R-:W-:Y:S05]  /*1880*/  @!P1 BRA `(.L_x_5499) ;  /* 0x000000f000009947 */ /* 0x002fea0003800000 */
.L_x_5498:
        /* <DEDUP_REMOVED lines=103> */
.L_x_5500:
[----:B------:R-:W-:Y:S01]  /*1f00*/  UISETP.NE.AND UP0, UPT, UR43, URZ, UPT ;  /* 0x0000003f2b00728c */ /* 0x000fe2000bf05270 */
[----:B------:R-:W-:Y:S01]  /*1f10*/  VIADD R11, R18, UR41 ;  /* 0x00000029120b7c36 */ /* 0x000fe20008000000 */
[----:B------:R-:W-:Y:S01]  /*1f20*/  R2UR UR7, R74 ;  /* 0x000000004a0772ca */ /* 0x000fe200000e0000 */
[----:B------:R-:W-:Y:S01]  /*1f30*/  ULDC UR8, c[0x0][0x2f0] ;  /* 0x0000bc0000087ab9 */ /* 0x000fe20000000800 */
[----:B------:R-:W-:Y:S01]  /*1f40*/  ULDC UR6, c[0x0][0x9d8] ;  /* 0x0002760000067ab9 */ /* 0x000fe20000000800 */
[----:B------:R-:W-:Y:S01]  /*1f50*/  IMAD.U32 R13, RZ, RZ, UR8 ;  /* 0x00000008ff0d7e24 */ /* 0x000fe2000f8e00ff */
[----:B------:R-:W-:Y:S01]  /*1f60*/  PLOP3.LUT P1, PT, PT, PT, UP0, 0x80, 0x0 ;  /* 0x000000000000781c */ /* 0x000fe20003f2f008 */
[----:B------:R-:W-:Y:S01]  /*1f70*/  FMUL.FTZ R26, R26, UR6 ;  /* 0x000000061a1a7c20 */ /* 0x000fe20008410000 */
[----:B------:R-:W-:Y:S01]  /*1f80*/  PLOP3.LUT P2, PT, PT, PT, UP0, 0x80, 0x0 ;  /* 0x000000000000781c */ /* 0x000fe20003f4f008 */
[----:B------:R-:W-:Y:S01]  /*1f90*/  FMUL.FTZ R27, R27, UR6 ;  /* 0x000000061b1b7c20 */ /* 0x000fe20008410000 */
[----:B------:R-:W-:Y:S01]  /*1fa0*/  FMUL.FTZ R30, R30, UR6 ;  /* 0x000000061e1e7c20 */ /* 0x000fe20008410000 */
[----:B------:R-:W-:Y:S01]  /*1fb0*/  @UP0 ULDC UR4, c[0x0][0x44c] ;  /* 0x0001130000040ab9 */ /* 0x000fe20000000800 */
[----:B------:R-:W-:Y:S01]  /*1fc0*/  FMUL.FTZ R31, R31, UR6 ;  /* 0x000000061f1f7c20 */ /* 0x000fe20008410000 */
[----:B------:R-:W2:Y:S01]  /*1fd0*/  MUFU.TANH R26, R26 ;  /* 0x0000001a001a7308 */ /* 0x000ea20000002400 */
[----:B------:R-:W-:Y:S01]  /*1fe0*/  ULDC UR9, c[0x0][0x288] ;  /* 0x0000a20000097ab9 */ /* 0x000fe20000000800 */
        /* <DEDUP_REMOVED lines=10> */
[----:B------:R-:W-:Y:S01]  /*2090*/  UIMAD UR4, UR7, -0x60, URZ ;  /* 0xffffffa0070478a4 */ /* 0x000fe2000f8e023f */
[----:B------:R-:W-:Y:S01]  /*20a0*/  FMUL.FTZ R42, R42, UR6 ;  /* 0x000000062a2a7c20 */ /* 0x000fe20008410000 */
[----:B01----:R-:W-:Y:S01]  /*20b0*/  FMUL.FTZ R3, R24, UR6 ;  /* 0x0000000618037c20 */ /* 0x003fe20008410000 */
[----:B------:R-:W-:Y:S01]  /*20c0*/  FMUL.FTZ R43, R43, UR6 ;  /* 0x000000062b2b7c20 */ /* 0x000fe20008410000 */
[----:B------:R-:W0:Y:S01]  /*20d0*/  SHFL.IDX PT, R14, R11, 0x1, 0x1c1f ;  /* 0x003c1f000b0e7f89 */ /* 0x000e2200000e0000 */
[----:B------:R-:W-:Y:S01]  /*20e0*/  UIADD3 UR5, UR4, 0x61, URZ ;  /* 0x0000006104057890 */ /* 0x000fe2000fffe03f */
[----:B------:R-:W1:Y:S01]  /*20f0*/  MUFU.TANH R30, R30 ;  /* 0x0000001e001e7308 */ /* 0x000e620000002400 */
        /* <DEDUP_REMOVED lines=8> */
[----:B------:R-:W-:-:S02]  /*2180*/  IMAD R2, R17, -0x2, R2 ;  /* 0xfffffffe11027824 */ /* 0x000fc400078e0202 */
[----:B------:R-:W-:Y:S01]  /*2190*/  FMUL.FTZ R50, R50, UR6 ;  /* 0x0000000632327c20 */ /* 0x000fe20008410000 */
[----:B------:R-:W-:Y:S01]  /*21a0*/  FMUL.FTZ R41, R41, UR6 ;  /* 0x0000000629297c20 */ /* 0x000fe20008410000 */
[----:B------:R-:W-:Y:S01]  /*21b0*/  MOV R12, UR4 ;  /* 0x00000004000c7c02 */ /* 0x000fe20008000f00 */
[----:B------:R-:W-:Y:S02]  /*21c0*/  IMAD R13, R13, UR42, R2 ;  /* 0x0000002a0d0d7c24 */ /* 0x000fe4000f8e0202 */
[----:B------:R-:W-:Y:S01]  /*21d0*/  FMUL.FTZ R51, R51, UR6 ;  /* 0x0000000633337c20 */ /* 0x000fe20008410000 */
[----:B------:R-:W-:Y:S01]  /*21e0*/  FMUL.FTZ R54, R54, UR6 ;  /* 0x0000000636367c20 */ /* 0x000fe20008410000 */
[----:B------:R-:W4:Y:S01]  /*21f0*/  MUFU.TANH R34, R34 ;  /* 0x0000002200227308 */ /* 0x000f220000002400 */
[----:B------:R-:W-:Y:S02]  /*2200*/  IMAD R12, R17, -0x2, R12 ;  /* 0xfffffffe110c7824 */ /* 0x000fe400078e020c */
[----:B------:R-:W-:Y:S01]  /*2210*/  FMUL.FTZ R55, R55, UR6 ;  /* 0x0000000637377c20 */ /* 0x000fe20008410000 */
[----:B------:R-:W-:Y:S01]  /*2220*/  FMUL.FTZ R58, R58, UR6 ;  /* 0x000000063a3a7c20 */ /* 0x000fe20008410000 */
[----:B------:R-:W-:Y:S01]  /*2230*/  FMUL.FTZ R59, R59, UR6 ;  /* 0x000000063b3b7c20 */ /* 0x000fe20008410000 */
[----:B------:R-:W-:Y:S01]  /*2240*/  FMUL.FTZ R62, R62, UR6 ;  /* 0x000000063e3e7c20 */ /* 0x000fe20008410000 */
[----:B0-----:R-:W-:Y:S01]  /*2250*/  IADD3 R15, R14, -UR9, R13 ;  /* 0x800000090e0f7c10 */ /* 0x001fe2000fffe00d */
[----:B------:R-:W-:Y:S01]  /*2260*/  FMUL.FTZ R63, R63, UR6 ;  /* 0x000000063f3f7c20 */ /* 0x000fe20008410000 */
[----:B------:R3:W-:Y:S01]  /*2270*/  MUFU.TANH R20, R29 ;  /* 0x0000001d00147308 */ /* 0x0007e20000002400 */
[----:B------:R-:W-:Y:S01]  /*2280*/  FMUL.FTZ R66, R66, UR6 ;  /* 0x0000000642427c20 */ /* 0x000fe20008410000 */
[----:B------:R-:W-:Y:S01]  /*2290*/  VIMNMX R15, R12, R15, PT ;  /* 0x0000000f0c0f7248 */ /* 0x000fe20003fe0100 */
[----:B------:R-:W-:Y:S01]  /*22a0*/  FMUL.FTZ R67, R67, UR6 ;  /* 0x0000000643437c20 */ /* 0x000fe20008410000 */
[----:B------:R-:W-:Y:S01]  /*22b0*/  FMUL.FTZ R70, R70, UR6 ;  /* 0x0000000646467c20 */ /* 0x000fe20008410000 */
[----:B------:R-:W-:Y:S01]  /*22c0*/  FMUL.FTZ R71, R71, UR6 ;  /* 0x0000000647477c20 */ /* 0x000fe20008410000 */
[C---:B------:R-:W-:Y:S01]  /*22d0*/  ISETP.GT.AND P1, PT, R15.reuse, RZ, PT ;  /* 0x000000ff0f00720c */ /* 0x040fe20003f24270 */
[----:B------:R-:W0:Y:S01]  /*22e0*/  SHFL.IDX PT, R11, R11, RZ, 0x1c1f ;  /* 0x001c1fff0b0b7589 */ /* 0x000e2200000e0000 */
[C---:B------:R-:W-:Y:S01]  /*22f0*/  ISETP.GT.AND P2, PT, R15.reuse, 0x1, PT ;  /* 0x000000010f00780c */ /* 0x040fe20003f44270 */
[----:B------:R-:W-:Y:S01]  /*2300*/  MUFU.TANH R35, R35 ;  /* 0x0000002300237308 */ /* 0x000fe20000002400 */
[----:B------:R-:W-:Y:S01]  /*2310*/  ISETP.GT.AND P3, PT, R15, 0x8, PT ;  /* 0x000000080f00780c */ /* 0x000fe20003f64270 */
[----:B------:R-:W-:Y:S01]  /*2320*/  FMUL.FTZ R10, R25, UR6 ;  /* 0x00000006190a7c20 */ /* 0x000fe20008410000 */
[----:B--2---:R-:W-:Y:S01]  /*2330*/  FSEL R26, R26, -INF , P1 ;  /* 0xff8000001a1a7808 */ /* 0x004fe20000800000 */
[----:B------:R-:W-:Y:S01]  /*2340*/  FMUL.FTZ R28, R28, UR6 ;  /* 0x000000061c1c7c20 */ /* 0x000fe20008410000 */
[----:B---3--:R-:W-:Y:S01]  /*2350*/  FSEL R29, R27, -INF , P2 ;  /* 0xff8000001b1d7808 */ /* 0x008fe20001000000 */
[----:B------:R-:W-:Y:S01]  /*2360*/  VIADD R13, R13, -UR9 ;  /* 0x800000090d0d7c36 */ /* 0x000fe20008000000 */
[----:B------:R-:W-:Y:S01]  /*2370*/  ISETP.GT.AND P1, PT, R15, 0x9, PT ;  /* 0x000000090f00780c */ /* 0x000fe20003f24270 */
[----:B------:R-:W2:Y:S01]  /*2380*/  MUFU.TANH R38, R38 ;  /* 0x0000002600267308 */ /* 0x000ea20000002400 */
[----:B-1----:R-:W-:Y:S01]  /*2390*/  FSEL R30, R30, -INF , P3 ;  /* 0xff8000001e1e7808 */ /* 0x002fe20001800000 */
[----:B------:R-:W-:Y:S01]  /*23a0*/  FMUL.FTZ R33, R33, UR6 ;  /* 0x0000000621217c20 */ /* 0x000fe20008410000 */
[----:B------:R-:W-:Y:S01]  /*23b0*/  FMNMX.FTZ R21, R26, R29, !PT ;  /* 0x0000001d1a157209 */ /* 0x000fe20007810000 */
[----:B------:R-:W-:Y:S01]  /*23c0*/  FMUL.FTZ R37, R37, UR6 ;  /* 0x0000000625257c20 */ /* 0x000fe20008410000 */
[C---:B------:R-:W-:Y:S01]  /*23d0*/  ISETP.GT.AND P2, PT, R15.reuse, 0x10, PT ;  /* 0x000000100f00780c */ /* 0x040fe20003f44270 */
[----:B------:R-:W-:Y:S01]  /*23e0*/  ULDC UR35, c[0x0][0x988] ;  /* 0x0002620000237ab9 */ /* 0x000fe20000000800 */
[----:B------:R-:W-:Y:S01]  /*23f0*/  FMNMX.FTZ R21, R30, R21, !PT ;  /* 0x000000151e157209 */ /* 0x000fe20007810000 */
[----:B------:R1:W-:Y:S01]  /*2400*/  MUFU.TANH R24, R32 ;  /* 0x0000002000187308 */ /* 0x0003e20000002400 */
[----:B----4-:R-:W-:Y:S01]  /*2410*/  FSEL R34, R34, -INF , P2 ;  /* 0xff80000022227808 */ /* 0x010fe20001000000 */
[----:B------:R-:W-:Y:S01]  /*2420*/  FMUL.FTZ R44, R44, UR6 ;  /* 0x000000062c2c7c20 */ /* 0x000fe20008410000 */
[----:B------:R-:W-:Y:S01]  /*2430*/  ISETP.GT.AND P2, PT, R15, 0x18, PT ;  /* 0x000000180f00780c */ /* 0x000fe20003f44270 */
[----:B------:R-:W-:Y:S01]  /*2440*/  FMUL.FTZ R49, R49, UR6 ;  /* 0x0000000631317c20 */ /* 0x000fe20008410000 */
[----:B------:R-:W-:Y:S01]  /*2450*/  FMUL.FTZ R45, R45, UR6 ;  /* 0x000000062d2d7c20 */ /* 0x000fe20008410000 */
[----:B0-----:R-:W-:Y:S01]  /*2460*/  VIADDMNMX R13, R11, R13, R12, PT ;  /* 0x0000000d0b0d7246 */ /* 0x001fe2000380010c */
[----:B------:R-:W-:Y:S01]  /*2470*/  FMUL.FTZ R48, R48, UR6 ;  /* 0x0000000630307c20 */ /* 0x000fe20008410000 */
[----:B------:R-:W0:Y:S01]  /*2480*/  MUFU.TANH R39, R39 ;  /* 0x0000002700277308 */ /* 0x000e220000002400 */
[----:B-1----:R-:W-:Y:S01]  /*2490*/  FSEL R32, R31, -INF , P1 ;  /* 0xff8000001f207808 */ /* 0x002fe20000800000 */
[----:B------:R-:W-:Y:S01]  /*24a0*/  FMUL.FTZ R52, R52, UR6 ;  /* 0x0000000634347c20 */ /* 0x000fe20008410000 */
[----:B------:R-:W-:Y:S01]  /*24b0*/  ISETP.GT.AND P1, PT, R15, 0x11, PT ;  /* 0x000000110f00780c */ /* 0x000fe20003f24270 */
[----:B------:R-:W-:Y:S01]  /*24c0*/  FMUL.FTZ R53, R53, UR6 ;  /* 0x0000000635357c20 */ /* 0x000fe20008410000 */
[----:B------:R-:W-:Y:S01]  /*24d0*/  FMNMX.FTZ R21, R32, R21, !PT ;  /* 0x0000001520157209 */ /* 0x000fe20007810000 */
[----:B------:R-:W-:Y:S01]  /*24e0*/  FMUL.FTZ R56, R56, UR6 ;  /* 0x0000000638387c20 */ /* 0x000fe20008410000 */
[----:B--2---:R-:W-:Y:S01]  /*24f0*/  FSEL R38, R38, -INF , P2 ;  /* 0xff80000026267808 */ /* 0x004fe20001000000 */
[----:B------:R-:W1:Y:S01]  /*2500*/  MUFU.TANH R42, R42 ;  /* 0x0000002a002a7308 */ /* 0x000e620000002400 */
[----:B------:R-:W-:Y:S01]  /*2510*/  FMNMX.FTZ R21, R34, R21, !PT ;  /* 0x0000001522157209 */ /* 0x000fe20007810000 */
[----:B------:R-:W-:Y:S01]  /*2520*/  FMUL.FTZ R57, R57, UR6 ;  /* 0x0000000639397c20 */ /* 0x000fe20008410000 */
[----:B------:R-:W-:Y:S01]  /*2530*/  ISETP.GT.AND P2, PT, R15, 0x20, PT ;  /* 0x000000200f00780c */ /* 0x000fe20003f44270 */
[----:B------:R-:W-:Y:S01]  /*2540*/  FMUL.FTZ R60, R60, UR6 ;  /* 0x000000063c3c7c20 */ /* 0x000fe20008410000 */
[----:B------:R-:W-:Y:S01]  /*2550*/  ISETP.GT.AND P3, PT, R13, 0x8, PT ;  /* 0x000000080d00780c */ /* 0x000fe20003f64270 */
[----:B------:R-:W-:Y:S01]  /*2560*/  FMUL.FTZ R61, R61, UR6 ;  /* 0x000000063d3d7c20 */ /* 0x000fe20008410000 */
[----:B------:R-:W-:Y:S01]  /*2570*/  FMUL.FTZ R64, R64, UR6 ;  /* 0x0000000640407c20 */ /* 0x000fe20008410000 */
[----:B------:R2:W-:Y:S01]  /*2580*/  MUFU.TANH R72, R36 ;  /* 0x0000002400487308 */ /* 0x0005e20000002400 */
[----:B------:R-:W-:Y:S01]  /*2590*/  FMUL.FTZ R65, R65, UR6 ;  /* 0x0000000641417c20 */ /* 0x000fe20008410000 */
[----:B------:R-:W-:Y:S01]  /*25a0*/  FMUL.FTZ R68, R68, UR6 ;  /* 0x0000000644447c20 */ /* 0x000fe20008410000 */
[----:B------:R-:W-:Y:S01]  /*25b0*/  FMUL.FTZ R69, R69, UR6 ;  /* 0x0000000645457c20 */ /* 0x000fe20008410000 */
[----:B------:R-:W-:Y:S01]  /*25c0*/  R2UR UR10, R0 ;  /* 0x00000000000a72ca */ /* 0x000fe200000e0000 */
[----:B------:R-:W-:Y:S01]  /*25d0*/  @UP0 ULDC UR6, c[0x0][0x44c] ;  /* 0x0001130000060ab9 */ /* 0x000fe20000000800 */
[----:B------:R-:W-:Y:S01]  /*25e0*/  UIADD3 UR4, UR7, -0x2, URZ ;  /* 0xfffffffe07047890 */ /* 0x000fe2000fffe03f */
[----:B------:R-:W3:Y:S01]  /*25f0*/  S2UR UR15, SR_CgaCtaId ;  /* 0x00000000000f79c3 */ /* 0x000ee20000008800 */
[----:B------:R-:W4:Y:S01]  /*2600*/  MUFU.TANH R43, R43 ;  /* 0x0000002b002b7308 */ /* 0x000f220000002400 */
[----:B--2---:R-:W-:Y:S01]  /*2610*/  FSEL R36, R35, -INF , P1 ;  /* 0xff80000023247808 */ /* 0x004fe20000800000 */
[----:B------:R-:W-:Y:S01]  /*2620*/  UIMAD.WIDE.U32 UR6, UR41, UR6, URZ ;  /* 0x00000006290672a5 */ /* 0x000fe2000f8e003f */
[----:B------:R-:W-:Y:S01]  /*2630*/  ISETP.GT.AND P1, PT, R15, 0x19, PT ;  /* 0x000000190f00780c */ /* 0x000fe20003f24270 */
[----:B------:R-:W-:Y:S01]  /*2640*/  @UP0 ULDC UR14, c[0x0][0x450] ;  /* 0x00011400000e0ab9 */ /* 0x000fe20000000800 */
[----:B------:R-:W-:Y:S01]  /*2650*/  FMNMX.FTZ R21, R36, R21, !PT ;  /* 0x0000001524157209 */ /* 0x000fe20007810000 */
[----:B------:R-:W-:Y:S01]  /*2660*/  UMOV UR5, UR41 ;  /* 0x0000002900057c82 */ /* 0x000fe20008000000 */
[----:B------:R-:W-:Y:S01]  /*2670*/  UIMAD UR8, UR42, UR8, -UR9 ;  /* 0x000000082a0872a4 */ /* 0x000fe2000f8e0a09 */
[----:B------:R-:W2:Y:S01]  /*2680*/  MUFU.TANH R46, R46 ;  /* 0x0000002e002e7308 */ /* 0x000ea20000002400 */
[----:B------:R-:W-:Y:S01]  /*2690*/  FMNMX.FTZ R21, R38, R21, !PT ;  /* 0x0000001526157209 */ /* 0x000fe20007810000 */
[----:B------:R-:W-:Y:S01]  /*26a0*/  @UP0 USHF.R.U32.HI UR5, URZ, UR14, UR7 ;  /* 0x0000000e3f050299 */ /* 0x000fe20008011607 */
[----:B------:R-:W-:-:S02]  /*26b0*/  CS2R R118, SRZ ;  /* 0x0000000000767805 */ /* 0x000fc4000001ff00 */
[----:B------:R-:W-:Y:S02]  /*26c0*/  CS2R R116, SRZ ;  /* 0x0000000000747805 */ /* 0x000fe4000001ff00 */
[----:B------:R-:W-:Y:S01]  /*26d0*/  CS2R R114, SRZ ;  /* 0x0000000000727805 */ /* 0x000fe2000001ff00 */
[----:B------:R-:W-:Y:S01]  /*26e0*/  UIADD3 UR6, UR8, UR5, URZ ;  /* 0x0000000508067290 */ /* 0x000fe2000fffe03f */
[----:B------:R-:W-:Y:S01]  /*26f0*/  CS2R R112, SRZ ;  /* 0x0000000000707805 */ /* 0x000fe2000001ff00 */
[----:B------:R0:W-:Y:S01]  /*2700*/  MUFU.TANH R73, R40 ;  /* 0x0000002800497308 */ /* 0x0001e20000002400 */
[----:B------:R-:W-:Y:S01]  /*2710*/  UIADD3 UR5, UR10, 0x30840, URZ ;  /* 0x000308400a057890 */ /* 0x000fe2000fffe03f */
[----:B------:R-:W-:Y:S01]  /*2720*/  CS2R R110, SRZ ;  /* 0x00000000006e7805 */ /* 0x000fe2000001ff00 */
[----:B------:R-:W-:Y:S01]  /*2730*/  UIMAD.WIDE UR6, UR6, 0x2aaaaaab, URZ ;  /* 0x2aaaaaab060678a5 */ /* 0x000fe2000f8e023f */
[----:B------:R-:W-:Y:S02]  /*2740*/  CS2R R108, SRZ ;  /* 0x00000000006c7805 */ /* 0x000fe4000001ff00 */
[----:B------:R-:W-:-:S02]  /*2750*/  CS2R R106, SRZ ;  /* 0x00000000006a7805 */ /* 0x000fc4000001ff00 */
[----:B------:R-:W-:Y:S01]  /*2760*/  CS2R R104, SRZ ;  /* 0x0000000000687805 */ /* 0x000fe2000001ff00 */
[----:B------:R-:W-:Y:S01]  /*2770*/  USHF.R.U32.HI UR6, URZ, 0x1f, UR7 ;  /* 0x0000001f3f067899 */ /* 0x000fe20008011607 */
[----:B------:R-:W5:Y:S01]  /*2780*/  MUFU.TANH R47, R47 ;  /* 0x0000002f002f7308 */ /* 0x000f620000002400 */
[----:B0-----:R-:W-:Y:S01]  /*2790*/  FSEL R40, R39, -INF , P1 ;  /* 0xff80000027287808 */ /* 0x001fe20000800000 */
[----:B---3--:R-:W-:Y:S01]  /*27a0*/  UPRMT UR5, UR15, 0x654, UR5 ;  /* 0x000006540f057896 */ /* 0x008fe20008000005 */
[----:B------:R-:W-:Y:S01]  /*27b0*/  ISETP.GT.AND P1, PT, R15, 0x21, PT ;  /* 0x000000210f00780c */ /* 0x000fe20003f24270 */
[----:B------:R-:W-:Y:S01]  /*27c0*/  ULEA.HI.SX32 UR6, UR7, UR6, 0x1c ;  /* 0x0000000607067291 */ /* 0x000fe2000f8fe23f */
[----:B------:R-:W-:Y:S02]  /*27d0*/  FMNMX.FTZ R2, R40, R21, !PT ;  /* 0x0000001528027209 */ /* 0x000fe40007810000 */
[----:B------:R-:W-:Y:S02]  /*27e0*/  CS2R R102, SRZ ;  /* 0x0000000000667805 */ /* 0x000fe4000001ff00 */
[----:B------:R-:W-:Y:S01]  /*27f0*/  CS2R R100, SRZ ;  /* 0x0000000000647805 */ /* 0x000fe2000001ff00 */
[----:B------:R1:W-:Y:S01]  /*2800*/  MUFU.TANH R74, R41 ;  /* 0x00000029004a7308 */ /* 0x0003e20000002400 */
[----:B------:R-:W-:Y:S01]  /*2810*/  UISETP.LT.AND UP0, UPT, URZ, UR6, UPT ;  /* 0x000000063f00728c */ /* 0x000fe2000bf01270 */
[----:B------:R-:W-:Y:S01]  /*2820*/  CS2R R98, SRZ ;  /* 0x0000000000627805 */ /* 0x000fe2000001ff00 */
[----:B------:R-:W-:Y:S01]  /*2830*/  SYNCS.ARRIVE.TRANS64.RED.A1T0 RZ, [UR5], RZ ;  /* 0x000000ffffff79a7 */ /* 0x000fe20008100405 */
[----:B------:R-:W-:Y:S01]  /*2840*/  CS2R R96, SRZ ;  /* 0x0000000000607805 */ /* 0x000fe2000001ff00 */
[----:B------:R-:W-:Y:S01]  /*2850*/  USEL UR10, URZ, UR6, !UP0 ;  /* 0x000000063f0a7287 */ /* 0x000fe2000c000000 */
[----:B------:R-:W-:-:S02]  /*2860*/  CS2R R94, SRZ ;  /* 0x00000000005e7805 */ /* 0x000fc4000001ff00 */
[----:B------:R-:W-:Y:S01]  /*2870*/  CS2R R92, SRZ ;  /* 0x00000000005c7805 */ /* 0x000fe2000001ff00 */
[----:B------:R-:W0:Y:S01]  /*2880*/  MUFU.TANH R50, R50 ;  /* 0x0000003200327308 */ /* 0x000e220000002400 */
[----:B-1----:R-:W-:Y:S01]  /*2890*/  FSEL R41, R42, -INF , P2 ;  /* 0xff8000002a297808 */ /* 0x002fe20001000000 */
[----:B------:R-:W-:Y:S01]  /*28a0*/  UISETP.GE.AND UP0, UPT, UR4, UR10, UPT ;  /* 0x0000000a0400728c */ /* 0x000fe2000bf06270 */
[----:B------:R-:W-:Y:S02]  /*28b0*/  ISETP.GT.AND P2, PT, R15, 0x28, PT ;  /* 0x000000280f00780c */ /* 0x000fe40003f44270 */
[----:B------:R-:W-:Y:S02]  /*28c0*/  CS2R R90, SRZ ;  /* 0x00000000005a7805 */ /* 0x000fe4000001ff00 */
[----:B----4-:R-:W-:Y:S02]  /*28d0*/  FSEL R42, R43, -INF , P1 ;  /* 0xff8000002b2a7808 */ /* 0x010fe40000800000 */
[----:B------:R-:W-:-:S02]  /*28e0*/  CS2R R88, SRZ ;  /* 0x0000000000587805 */ /* 0x000fc4000001ff00 */
[----:B------:R-:W-:Y:S01]  /*28f0*/  FMNMX.FTZ R21, R41, R2, !PT ;  /* 0x0000000229157209 */ /* 0x000fe20007810000 */
[----:B------:R-:W1:Y:S01]  /*2900*/  MUFU.TANH R51, R51 ;  /* 0x0000003300337308 */ /* 0x000e620000002400 */
[----:B------:R-:W-:Y:S02]  /*2910*/  ISETP.GT.AND P1, PT, R15, 0x29, PT ;  /* 0x000000290f00780c */ /* 0x000fe40003f24270 */
[----:B------:R-:W-:Y:S02]  /*2920*/  CS2R R86, SRZ ;  /* 0x0000000000567805 */ /* 0x000fe4000001ff00 */
[----:B--2---:R-:W-:Y:S02]  /*2930*/  FSEL R43, R46, -INF , P2 ;  /* 0xff8000002e2b7808 */ /* 0x004fe40001000000 */
[----:B------:R-:W-:Y:S02]  /*2940*/  CS2R R84, SRZ ;  /* 0x0000000000547805 */ /* 0x000fe4000001ff00 */
[----:B------:R-:W-:-:S02]  /*2950*/  FMNMX.FTZ R2, R42, R21, !PT ;  /* 0x000000152a027209 */ /* 0x000fc40007810000 */
[----:B------:R-:W-:Y:S02]  /*2960*/  CS2R R82, SRZ ;  /* 0x0000000000527805 */ /* 0x000fe4000001ff00 */
[----:B------:R-:W-:Y:S01]  /*2970*/  ISETP.GT.AND P2, PT, R15, 0x30, PT ;  /* 0x000000300f00780c */ /* 0x000fe20003f44270 */
[----:B------:R-:W2:Y:S01]  /*2980*/  MUFU.TANH R54, R54 ;  /* 0x0000003600367308 */ /* 0x000ea20000002400 */
[----:B-----5:R-:W-:Y:S02]  /*2990*/  FSEL R46, R47, -INF , P1 ;  /* 0xff8000002f2e7808 */ /* 0x020fe40000800000 */
[----:B------:R-:W-:Y:S02]  /*29a0*/  CS2R R80, SRZ ;  /* 0x0000000000507805 */ /* 0x000fe4000001ff00 */
[----:B------:R-:W-:Y:S02]  /*29b0*/  FMNMX.FTZ R21, R43, R2, !PT ;  /* 0x000000022b157209 */ /* 0x000fe40007810000 */
[----:B------:R-:W-:-:S02]  /*29c0*/  CS2R R78, SRZ ;  /* 0x00000000004e7805 */ /* 0x000fc4000001ff00 */
[C---:B------:R-:W-:Y:S02]  /*29d0*/  ISETP.GT.AND P1, PT, R15.reuse, 0x31, PT ;  /* 0x000000310f00780c */ /* 0x040fe40003f24270 */
[----:B------:R-:W-:Y:S02]  /*29e0*/  CS2R R76, SRZ ;  /* 0x00000000004c7805 */ /* 0x000fe4000001ff00 */
[----:B0-----:R-:W-:Y:S01]  /*29f0*/  FSEL R47, R50, -INF , P2 ;  /* 0xff800000322f7808 */ /* 0x001fe20001000000 */
[----:B------:R-:W0:Y:S01]  /*2a00*/  MUFU.TANH R55, R55 ;  /* 0x0000003700377308 */ /* 0x000e220000002400 */
[----:B------:R-:W-:Y:S02]  /*2a10*/  FMNMX.FTZ R2, R46, R21, !PT ;  /* 0x000000152e027209 */ /* 0x000fe40007810000 */
[----:B------:R-:W-:Y:S02]  /*2a20*/  ISETP.GT.AND P2, PT, R15, 0x38, PT ;  /* 0x000000380f00780c */ /* 0x000fe40003f44270 */
[----:B-1----:R-:W-:-:S02]  /*2a30*/  FSEL R50, R51, -INF , P1 ;  /* 0xff80000033327808 */ /* 0x002fc40000800000 */
[----:B------:R-:W-:Y:S01]  /*2a40*/  FMNMX.FTZ R21, R47, R2, !PT ;  /* 0x000000022f157209 */ /* 0x000fe20007810000 */
[----:B------:R-:W1:Y:S01]  /*2a50*/  MUFU.TANH R58, R58 ;  /* 0x0000003a003a7308 */ /* 0x000e620000002400 */
[C---:B------:R-:W-:Y:S02]  /*2a60*/  ISETP.GT.AND P1, PT, R15.reuse, 0x39, PT ;  /* 0x000000390f00780c */ /* 0x040fe40003f24270 */
[----:B--2---:R-:W-:Y:S02]  /*2a70*/  FSEL R51, R54, -INF , P2 ;  /* 0xff80000036337808 */ /* 0x004fe40001000000 */
[----:B------:R-:W-:Y:S02]  /*2a80*/  FMNMX.FTZ R2, R50, R21, !PT ;  /* 0x0000001532027209 */ /* 0x000fe40007810000 */
[----:B------:R-:W-:Y:S01]  /*2a90*/  ISETP.GT.AND P2, PT, R15, 0x40, PT ;  /* 0x000000400f00780c */ /* 0x000fe20003f44270 */
[----:B------:R-:W2:Y:S01]  /*2aa0*/  MUFU.TANH R59, R59 ;  /* 0x0000003b003b7308 */ /* 0x000ea20000002400 */
[----:B0-----:R-:W-:-:S02]  /*2ab0*/  FSEL R54, R55, -INF , P1 ;  /* 0xff80000037367808 */ /* 0x001fc40000800000 */
[----:B------:R-:W-:Y:S02]  /*2ac0*/  FMNMX.FTZ R21, R51, R2, !PT ;  /* 0x0000000233157209 */ /* 0x000fe40007810000 */
[C---:B------:R-:W-:Y:S02]  /*2ad0*/  ISETP.GT.AND P1, PT, R15.reuse, 0x41, PT ;  /* 0x000000410f00780c */ /* 0x040fe40003f24270 */
[----:B------:R-:W-:Y:S01]  /*2ae0*/  FMNMX.FTZ R2, R54, R21, !PT ;  /* 0x0000001536027209 */ /* 0x000fe20007810000 */
[----:B------:R-:W0:Y:S01]  /*2af0*/  MUFU.TANH R62, R62 ;  /* 0x0000003e003e7308 */ /* 0x000e220000002400 */
[----:B-1----:R-:W-:Y:S02]  /*2b00*/  FSEL R55, R58, -INF , P2 ;  /* 0xff8000003a377808 */ /* 0x002fe40001000000 */
[----:B------:R-:W-:Y:S02]  /*2b10*/  ISETP.GT.AND P2, PT, R15, 0x48, PT ;  /* 0x000000480f00780c */ /* 0x000fe40003f44270 */
[----:B------:R-:W-:-:S03]  /*2b20*/  FMNMX.FTZ R21, R55, R2, !PT ;  /* 0x0000000237157209 */ /* 0x000fc60007810000 */
[----:B------:R-:W1:Y:S01]  /*2b30*/  MUFU.TANH R63, R63 ;  /* 0x0000003f003f7308 */ /* 0x000e620000002400 */
[----:B--2---:R-:W-:Y:S02]  /*2b40*/  FSEL R58, R59, -INF , P1 ;  /* 0xff8000003b3a7808 */ /* 0x004fe40000800000 */
[----:B------:R-:W-:Y:S02]  /*2b50*/  ISETP.GT.AND P1, PT, R15, 0x49, PT ;  /* 0x000000490f00780c */ /* 0x000fe40003f24270 */
[----:B------:R-:W-:-:S03]  /*2b60*/  FMNMX.FTZ R2, R58, R21, !PT ;  /* 0x000000153a027209 */ /* 0x000fc60007810000 */
[----:B------:R-:W2:Y:S01]  /*2b70*/  MUFU.TANH R66, R66 ;  /* 0x0000004200427308 */ /* 0x000ea20000002400 */
[----:B0-----:R-:W-:Y:S02]  /*2b80*/  FSEL R59, R62, -INF , P2 ;  /* 0xff8000003e3b7808 */ /* 0x001fe40001000000 */
[----:B------:R-:W-:Y:S02]  /*2b90*/  ISETP.GT.AND P2, PT, R15, 0x50, PT ;  /* 0x000000500f00780c */ /* 0x000fe40003f44270 */
[----:B------:R-:W-:-:S03]  /*2ba0*/  FMNMX.FTZ R21, R59, R2, !PT ;  /* 0x000000023b157209 */ /* 0x000fc60007810000 */
        /* <DEDUP_REMOVED lines=18> */
[----:B------:R-:W-:Y:S02]  /*2cd0*/  CS2R R70, SRZ ;  /* 0x0000000000467805 */ /* 0x000fe4000001ff00 */
[----:B------:R-:W-:Y:S02]  /*2ce0*/  ISETP.GT.AND P1, PT, R13, RZ, PT ;  /* 0x000000ff0d00720c */ /* 0x000fe40003f24270 */
[----:B------:R-:W-:Y:S01]  /*2cf0*/  FMNMX.FTZ R15, R2, R15, !PT ;  /* 0x0000000f020f7209 */ /* 0x000fe20007810000 */
[----:B------:R-:W2:Y:S01]  /*2d00*/  MUFU.TANH R28, R28 ;  /* 0x0000001c001c7308 */ /* 0x000ea20000002400 */
[----:B0-----:R-:W-:-:S03]  /*2d10*/  FSEL R3, R3, -INF , P1 ;  /* 0xff80000003037808 */ /* 0x001fc60000800000 */
[----:B------:R-:W0:Y:S01]  /*2d20*/  SHFL.BFLY PT, R14, R15, 0x2, 0x1f ;  /* 0x0c401f000f0e7f89 */ /* 0x000e2200000e0000 */
[----:B------:R-:W-:-:S03]  /*2d30*/  ISETP.GT.AND P1, PT, R13, 0x9, PT ;  /* 0x000000090d00780c */ /* 0x000fc60003f24270 */
[----:B------:R-:W3:Y:S01]  /*2d40*/  MUFU.TANH R33, R33 ;  /* 0x0000002100217308 */ /* 0x000ee20000002400 */
[----:B-1----:R-:W-:Y:S02]  /*2d50*/  FSEL R10, R10, -INF , P2 ;  /* 0xff8000000a0a7808 */ /* 0x002fe40001000000 */
[----:B------:R-:W-:Y:S02]  /*2d60*/  ISETP.GT.AND P2, PT, R13, 0x10, PT ;  /* 0x000000100d00780c */ /* 0x000fe40003f44270 */
[----:B------:R-:W-:-:S03]  /*2d70*/  FMNMX.FTZ R21, R3, R10, !PT ;  /* 0x0000000a03157209 */ /* 0x000fc60007810000 */
[----:B------:R-:W1:Y:S08]  /*2d80*/  MUFU.TANH R37, R37 ;  /* 0x0000002500257308 */ /* 0x000e700000002400 */
[----:B------:R4:W-:Y:S01]  /*2d90*/  MUFU.TANH R39, R49 ;  /* 0x0000003100277308 */ /* 0x0009e20000002400 */
[----:B0-----:R-:W-:-:S05]  /*2da0*/  FMNMX.FTZ R14, R15, R14, !PT ;  /* 0x0000000e0f0e7209 */ /* 0x001fca0007810000 */
[----:B------:R-:W0:Y:S02]  /*2db0*/  SHFL.BFLY PT, R15, R14, 0x1, 0x1f ;  /* 0x0c201f000e0f7f89 */ /* 0x000e2400000e0000 */
[----:B------:R-:W5:Y:S08]  /*2dc0*/  MUFU.TANH R44, R44 ;  /* 0x0000002c002c7308 */ /* 0x000f700000002400 */
[----:B------:R-:W5:Y:S08]  /*2dd0*/  MUFU.TANH R45, R45 ;  /* 0x0000002d002d7308 */ /* 0x000f700000002400 */
[----:B------:R-:W5:Y:S01]  /*2de0*/  MUFU.TANH R48, R48 ;  /* 0x0000003000307308 */ /* 0x000f620000002400 */
[----:B0-----:R-:W-:-:S07]  /*2df0*/  FMNMX.FTZ R11, R14, R15, !PT ;  /* 0x0000000f0e0b7209 */ /* 0x001fce0007810000 */
[----:B------:R-:W0:Y:S01]  /*2e00*/  MUFU.TANH R52, R52 ;  /* 0x0000003400347308 */ /* 0x000e220000002400 */
[----:B--2---:R-:W-:Y:S02]  /*2e10*/  FSEL R14, R28, -INF , P3 ;  /* 0xff8000001c0e7808 */ /* 0x004fe40001800000 */
[----:B------:R-:W-:Y:S02]  /*2e20*/  FSEL R15, R20, -INF , P1 ;  /* 0xff800000140f7808 */ /* 0x000fe40000800000 */
[----:B------:R-:W-:Y:S02]  /*2e30*/  FMNMX.FTZ R12, R14, R21, !PT ;  /* 0x000000150e0c7209 */ /* 0x000fe40007810000 */
[----:B------:R-:W-:Y:S01]  /*2e40*/  ISETP.GT.AND P1, PT, R13, 0x11, PT ;  /* 0x000000110d00780c */ /* 0x000fe20003f24270 */
[----:B------:R-:W2:Y:S01]  /*2e50*/  MUFU.TANH R53, R53 ;  /* 0x0000003500357308 */ /* 0x000ea20000002400 */
[----:B------:R-:W-:Y:S01]  /*2e60*/  FSEL R20, R24, -INF , P2 ;  /* 0xff80000018147808 */ /* 0x000fe20001000000 */
[----:B------:R-:W-:Y:S01]  /*2e70*/  FMUL.FTZ R24, R11, UR35 ;  /* 0x000000230b187c20 */ /* 0x000fe20008410000 */
[----:B------:R-:W-:-:S02]  /*2e80*/  FMNMX.FTZ R25, R15, R12, !PT ;  /* 0x0000000c0f197209 */ /* 0x000fc40007810000 */
[----:B------:R-:W-:Y:S02]  /*2e90*/  FSETP.NEU.FTZ.AND P2, PT, R11, -INF , PT ;  /* 0xff8000000b00780b */ /* 0x000fe40003f5d000 */
[----:B------:R-:W-:Y:S01]  /*2ea0*/  ISETP.GT.AND P3, PT, R13, 0x18, PT ;  /* 0x000000180d00780c */ /* 0x000fe20003f64270 */
[----:B------:R-:W2:Y:S01]  /*2eb0*/  MUFU.TANH R56, R56 ;  /* 0x0000003800387308 */ /* 0x000ea20000002400 */
[----:B---3--:R-:W-:Y:S02]  /*2ec0*/  FSEL R21, R33, -INF , P1 ;  /* 0xff80000021157808 */ /* 0x008fe40000800000 */
[----:B------:R-:W-:Y:S02]  /*2ed0*/  FMNMX.FTZ R12, R20, R25, !PT ;  /* 0x00000019140c7209 */ /* 0x000fe40007810000 */
[----:B----4-:R-:W-:Y:S02]  /*2ee0*/  FSEL R49, R24, RZ, P2 ;  /* 0x000000ff18317208 */ /* 0x010fe40001000000 */
[----:B------:R-:W-:Y:S01]  /*2ef0*/  ISETP.GT.AND P1, PT, R13, 0x19, PT ;  /* 0x000000190d00780c */ /* 0x000fe20003f24270 */
[----:B------:R-:W3:Y:S01]  /*2f00*/  MUFU.TANH R57, R57 ;  /* 0x0000003900397308 */ /* 0x000ee20000002400 */
[----:B------:R-:W-:Y:S01]  /*2f10*/  FSEL R24, R72, -INF , P3 ;  /* 0xff80000048187808 */ /* 0x000fe20001800000 */
[--C-:B------:R-:W-:Y:S01]  /*2f20*/  FFMA.FTZ R33, R26, UR35, -R49.reuse ;  /* 0x000000231a217c23 */ /* 0x100fe20008010831 */
[----:B------:R-:W-:Y:S01]  /*2f30*/  FMNMX.FTZ R27, R21, R12, !PT ;  /* 0x0000000c151b7209 */ /* 0x000fe20007810000 */
[--C-:B------:R-:W-:Y:S01]  /*2f40*/  FFMA.FTZ R35, R29, UR35, -R49.reuse ;  /* 0x000000231d237c23 */ /* 0x100fe20008010831 */
[----:B------:R-:W-:Y:S01]  /*2f50*/  ISETP.GT.AND P2, PT, R13, 0x20, PT ;  /* 0x000000200d00780c */ /* 0x000fe20003f44270 */
[--C-:B------:R-:W-:Y:S01]  /*2f60*/  FFMA.FTZ R42, R42, UR35, -R49.reuse ;  /* 0x000000232a2a7c23 */ /* 0x100fe20008010831 */
[----:B-1----:R-:W-:Y:S01]  /*2f70*/  FSEL R25, R37, -INF , P1 ;  /* 0xff80000025197808 */ /* 0x002fe20000800000 */
[----:B------:R1:W-:Y:S01]  /*2f80*/  MUFU.EX2 R189, R33 ;  /* 0x0000002100bd7308 */ /* 0x0003e20000000800 */
[----:B------:R-:W-:Y:S01]  /*2f90*/  FMNMX.FTZ R12, R24, R27, !PT ;  /* 0x0000001b180c7209 */ /* 0x000fe20007810000 */
[--C-:B------:R-:W-:Y:S01]  /*2fa0*/  FFMA.FTZ R37, R30, UR35, -R49.reuse ;  /* 0x000000231e257c23 */ /* 0x100fe20008010831 */
[----:B------:R-:W-:Y:S01]  /*2fb0*/  ISETP.GT.AND P1, PT, R13, 0x21, PT ;  /* 0x000000210d00780c */ /* 0x000fe20003f24270 */
[--C-:B------:R-:W-:Y:S01]  /*2fc0*/  FFMA.FTZ R43, R43, UR35, -R49.reuse ;  /* 0x000000232b2b7c23 */ /* 0x100fe20008010831 */
[----:B------:R-:W-:Y:S01]  /*2fd0*/  FSEL R26, R73, -INF , P2 ;  /* 0xff800000491a7808 */ /* 0x000fe20001000000 */
[--C-:B------:R-:W-:Y:S01]  /*2fe0*/  FFMA.FTZ R46, R46, UR35, -R49.reuse ;  /* 0x000000232e2e7c23 */ /* 0x100fe20008010831 */
[----:B------:R-:W-:Y:S01]  /*2ff0*/  FMNMX.FTZ R31, R25, R12, !PT ;  /* 0x0000000c191f7209 */ /* 0x000fe20007810000 */
[----:B------:R-:W4:Y:S01]  /*3000*/  MUFU.TANH R60, R60 ;  /* 0x0000003c003c7308 */ /* 0x000f220000002400 */
[----:B------:R-:W-:Y:S01]  /*3010*/  ISETP.GT.AND P2, PT, R13, 0x28, PT ;  /* 0x000000280d00780c */ /* 0x000fe20003f44270 */
[--C-:B------:R-:W-:Y:S01]  /*3020*/  FFMA.FTZ R47, R47, UR35, -R49.reuse ;  /* 0x000000232f2f7c23 */ /* 0x100fe20008010831 */
[----:B------:R-:W-:Y:S01]  /*3030*/  FSEL R27, R74, -INF , P1 ;  /* 0xff8000004a1b7808 */ /* 0x000fe20000800000 */
[--C-:B------:R-:W-:Y:S01]  /*3040*/  FFMA.FTZ R50, R50, UR35, -R49.reuse ;  /* 0x0000002332327c23 */ /* 0x100fe20008010831 */
[----:B------:R-:W-:Y:S01]  /*3050*/  FMNMX.FTZ R12, R26, R31, !PT ;  /* 0x0000001f1a0c7209 */ /* 0x000fe20007810000 */
[--C-:B------:R-:W-:Y:S01]  /*3060*/  FFMA.FTZ R51, R51, UR35, -R49.reuse ;  /* 0x0000002333337c23 */ /* 0x100fe20008010831 */
[----:B------:R-:W-:Y:S01]  /*3070*/  ISETP.GT.AND P1, PT, R13, 0x29, PT ;  /* 0x000000290d00780c */ /* 0x000fe20003f24270 */
[----:B------:R-:W4:Y:S01]  /*3080*/  MUFU.TANH R61, R61 ;  /* 0x0000003d003d7308 */ /* 0x000f220000002400 */
[----:B-----5:R-:W-:Y:S01]  /*3090*/  FSEL R28, R44, -INF , P2 ;  /* 0xff8000002c1c7808 */ /* 0x020fe20001000000 */
[--C-:B------:R-:W-:Y:S01]  /*30a0*/  FFMA.FTZ R54, R54, UR35, -R49.reuse ;  /* 0x0000002336367c23 */ /* 0x100fe20008010831 */
[----:B------:R-:W-:Y:S01]  /*30b0*/  FMNMX.FTZ R31, R27, R12, !PT ;  /* 0x0000000c1b1f7209 */ /* 0x000fe20007810000 */
[--C-:B------:R-:W-:Y:S01]  /*30c0*/  FFMA.FTZ R55, R55, UR35, -R49.reuse ;  /* 0x0000002337377c23 */ /* 0x100fe20008010831 */
[----:B------:R-:W-:Y:S01]  /*30d0*/  ISETP.GT.AND P2, PT, R13, 0x30, PT ;  /* 0x000000300d00780c */ /* 0x000fe20003f44270 */
[--C-:B------:R-:W-:Y:S01]  /*30e0*/  FFMA.FTZ R58, R58, UR35, -R49.reuse ;  /* 0x000000233a3a7c23 */ /* 0x100fe20008010831 */
[----:B------:R-:W-:Y:S01]  /*30f0*/  FSEL R29, R45, -INF , P1 ;  /* 0xff8000002d1d7808 */ /* 0x000fe20000800000 */
[----:B------:R5:W-:Y:S01]  /*3100*/  MUFU.EX2 R44, R35 ;  /* 0x00000023002c7308 */ /* 0x000be20000000800 */
[----:B------:R-:W-:Y:S01]  /*3110*/  FMNMX.FTZ R12, R28, R31, !PT ;  /* 0x0000001f1c0c7209 */ /* 0x000fe20007810000 */
[--C-:B------:R-:W-:Y:S01]  /*3120*/  FFMA.FTZ R45, R34, UR35, -R49.reuse ;  /* 0x00000023222d7c23 */ /* 0x100fe20008010831 */
[----:B------:R-:W-:Y:S01]  /*3130*/  ISETP.GT.AND P1, PT, R13, 0x31, PT ;  /* 0x000000310d00780c */ /* 0x000fe20003f24270 */
[--C-:B------:R-:W-:Y:S01]  /*3140*/  FFMA.FTZ R59, R59, UR35, -R49.reuse ;  /* 0x000000233b3b7c23 */ /* 0x100fe20008010831 */
[----:B------:R-:W-:Y:S01]  /*3150*/  FSEL R30, R48, -INF , P2 ;  /* 0xff800000301e7808 */ /* 0x000fe20001000000 */
[--C-:B------:R-:W-:Y:S01]  /*3160*/  FFMA.FTZ R62, R62, UR35, -R49.reuse ;  /* 0x000000233e3e7c23 */ /* 0x100fe20008010831 */
[----:B-1----:R-:W-:Y:S01]  /*3170*/  FMNMX.FTZ R33, R29, R12, !PT ;  /* 0x0000000c1d217209 */ /* 0x002fe20007810000 */
[----:B------:R-:W1:Y:S01]  /*3180*/  MUFU.TANH R64, R64 ;  /* 0x0000004000407308 */ /* 0x000e620000002400 */
[----:B------:R-:W-:Y:S01]  /*3190*/  ISETP.GT.AND P2, PT, R13, 0x38, PT ;  /* 0x000000380d00780c */ /* 0x000fe20003f44270 */
[--C-:B------:R-:W-:Y:S01]  /*31a0*/  FFMA.FTZ R63, R63, UR35, -R49.reuse ;  /* 0x000000233f3f7c23 */ /* 0x100fe20008010831 */
[----:B------:R-:W-:Y:S01]  /*31b0*/  FSEL R31, R39, -INF , P1 ;  /* 0xff800000271f7808 */ /* 0x000fe20000800000 */
[--C-:B------:R-:W-:Y:S01]  /*31c0*/  FFMA.FTZ R39, R32, UR35, -R49.reuse ;  /* 0x0000002320277c23 */ /* 0x100fe20008010831 */
[----:B------:R-:W-:Y:S01]  /*31d0*/  FMNMX.FTZ R12, R30, R33, !PT ;  /* 0x000000211e0c7209 */ /* 0x000fe20007810000 */
[--C-:B------:R-:W-:Y:S01]  /*31e0*/  FFMA.FTZ R66, R66, UR35, -R49.reuse ;  /* 0x0000002342427c23 */ /* 0x100fe20008010831 */
[----:B------:R-:W-:Y:S01]  /*31f0*/  ISETP.GT.AND P1, PT, R13, 0x39, PT ;  /* 0x000000390d00780c */ /* 0x000fe20003f24270 */
[----:B------:R3:W-:Y:S01]  /*3200*/  MUFU.EX2 R191, R37 ;  /* 0x0000002500bf7308 */ /* 0x0007e20000000800 */
[----:B0-----:R-:W-:Y:S01]  /*3210*/  FSEL R32, R52, -INF , P2 ;  /* 0xff80000034207808 */ /* 0x001fe20001000000 */
[--C-:B------:R-:W-:Y:S01]  /*3220*/  FFMA.FTZ R52, R36, UR35, -R49.reuse ;  /* 0x0000002324347c23 */ /* 0x100fe20008010831 */
[----:B-----5:R-:W-:Y:S01]  /*3230*/  FMNMX.FTZ R35, R31, R12, !PT ;  /* 0x0000000c1f237209 */ /* 0x020fe20007810000 */
[--C-:B------:R-:W-:Y:S01]  /*3240*/  FFMA.FTZ R67, R67, UR35, -R49.reuse ;  /* 0x0000002343437c23 */ /* 0x100fe20008010831 */
[----:B------:R-:W-:Y:S01]  /*3250*/  ISETP.GT.AND P2, PT, R13, 0x40, PT ;  /* 0x000000400d00780c */ /* 0x000fe20003f44270 */
[--C-:B------:R-:W-:Y:S01]  /*3260*/  FFMA.FTZ R2, R2, UR35, -R49.reuse ;  /* 0x0000002302027c23 */ /* 0x100fe20008010831 */
[----:B--2---:R-:W-:Y:S01]  /*3270*/  FSEL R33, R53, -INF , P1 ;  /* 0xff80000035217808 */ /* 0x004fe20000800000 */
[----:B------:R-:W0:Y:S01]  /*3280*/  MUFU.TANH R65, R65 ;  /* 0x0000004100417308 */ /* 0x000e220000002400 */
[----:B------:R-:W-:Y:S01]  /*3290*/  FMNMX.FTZ R12, R32, R35, !PT ;  /* 0x00000023200c7209 */ /* 0x000fe20007810000 */
[----:B------:R-:W-:Y:S01]  /*32a0*/  FFMA.FTZ R53, R38, UR35, -R49 ;  /* 0x0000002326357c23 */ /* 0x000fe20008010831 */
[----:B------:R-:W-:-:S02]  /*32b0*/  ISETP.GT.AND P1, PT, R13, 0x41, PT ;  /* 0x000000410d00780c */ /* 0x000fc40003f24270 */
[----:B------:R-:W-:Y:S02]  /*32c0*/  CS2R R74, SRZ ;  /* 0x00000000004a7805 */ /* 0x000fe4000001ff00 */
[----:B------:R-:W-:Y:S01]  /*32d0*/  FSEL R34, R56, -INF , P2 ;  /* 0xff80000038227808 */ /* 0x000fe20001000000 */
[----:B------:R-:W-:Y:S01]  /*32e0*/  FFMA.FTZ R56, R40, UR35, -R49 ;  /* 0x0000002328387c23 */ /* 0x000fe20008010831 */
[----:B---3--:R-:W-:Y:S01]  /*32f0*/  FMNMX.FTZ R37, R33, R12, !PT ;  /* 0x0000000c21257209 */ /* 0x008fe20007810000 */
[----:B------:R-:W2:Y:S01]  /*3300*/  MUFU.TANH R68, R68 ;  /* 0x0000004400447308 */ /* 0x000ea20000002400 */
[----:B------:R-:W-:Y:S02]  /*3310*/  ISETP.GT.AND P2, PT, R13, 0x48, PT ;  /* 0x000000480d00780c */ /* 0x000fe40003f44270 */
[----:B------:R-:W-:Y:S02]  /*3320*/  CS2R R72, SRZ ;  /* 0x0000000000487805 */ /* 0x000fe4000001ff00 */
[----:B------:R-:W-:-:S02]  /*3330*/  FSEL R35, R57, -INF , P1 ;  /* 0xff80000039237808 */ /* 0x000fc40000800000 */
[----:B------:R-:W-:Y:S02]  /*3340*/  FMNMX.FTZ R12, R34, R37, !PT ;  /* 0x00000025220c7209 */ /* 0x000fe40007810000 */
[C---:B------:R-:W-:Y:S01]  /*3350*/  ISETP.GT.AND P1, PT, R13.reuse, 0x49, PT ;  /* 0x000000490d00780c */ /* 0x040fe20003f24270 */
[----:B------:R3:W-:Y:S01]  /*3360*/  MUFU.EX2 R48, R39 ;  /* 0x0000002700307308 */ /* 0x0007e20000000800 */
[----:B----4-:R-:W-:Y:S02]  /*3370*/  FSEL R36, R60, -INF , P2 ;  /* 0xff8000003c247808 */ /* 0x010fe40001000000 */
[----:B------:R-:W-:Y:S02]  /*3380*/  ISETP.GT.AND P2, PT, R13, 0x50, PT ;  /* 0x000000500d00780c */ /* 0x000fe40003f44270 */
[----:B------:R-:W-:Y:S02]  /*3390*/  FSEL R37, R61, -INF , P1 ;  /* 0xff8000003d257808 */ /* 0x000fe40000800000 */
[----:B------:R-:W-:Y:S01]  /*33a0*/  ISETP.GT.AND P1, PT, R13, 0x51, PT ;  /* 0x000000510d00780c */ /* 0x000fe20003f24270 */
[----:B------:R-:W4:Y:S01]  /*33b0*/  MUFU.TANH R69, R69 ;  /* 0x0000004500457308 */ /* 0x000f220000002400 */
[----:B---3--:R-:W-:-:S02]  /*33c0*/  FMNMX.FTZ R39, R35, R12, !PT ;  /* 0x0000000c23277209 */ /* 0x008fc40007810000 */
[----:B-1----:R-:W-:Y:S02]  /*33d0*/  FSEL R38, R64, -INF , P2 ;  /* 0xff80000040267808 */ /* 0x002fe40001000000 */
[----:B------:R-:W-:Y:S02]  /*33e0*/  FMNMX.FTZ R12, R36, R39, !PT ;  /* 0x00000027240c7209 */ /* 0x000fe40007810000 */
[----:B------:R-:W-:Y:S01]  /*33f0*/  ISETP.GT.AND P2, PT, R13, 0x58, PT ;  /* 0x000000580d00780c */ /* 0x000fe20003f44270 */
[----:B------:R1:W-:Y:S01]  /*3400*/  MUFU.EX2 R185, R45 ;  /* 0x0000002d00b97308 */ /* 0x0003e20000000800 */
[----:B0-----:R-:W-:Y:S02]  /*3410*/  FSEL R39, R65, -INF , P1 ;  /* 0xff80000041277808 */ /* 0x001fe40000800000 */
[----:B------:R-:W-:Y:S02]  /*3420*/  ISETP.GT.AND P1, PT, R13, 0x59, PT ;  /* 0x000000590d00780c */ /* 0x000fe40003f24270 */
[----:B--2---:R-:W-:-:S03]  /*3430*/  FSEL R13, R68, -INF , P2 ;  /* 0xff800000440d7808 */ /* 0x004fc60001000000 */
[----:B------:R-:W-:Y:S01]  /*3440*/  MUFU.EX2 R60, R42 ;  /* 0x0000002a003c7308 */ /* 0x000fe20000000800 */
[----:B-1----:R-:W-:Y:S02]  /*3450*/  FMNMX.FTZ R45, R37, R12, !PT ;  /* 0x0000000c252d7209 */ /* 0x002fe40007810000 */
[----:B----4-:R-:W-:Y:S02]  /*3460*/  FSEL R40, R69, -INF , P1 ;  /* 0xff80000045287808 */ /* 0x010fe40000800000 */
[----:B------:R-:W-:Y:S02]  /*3470*/  CS2R R68, SRZ ;  /* 0x0000000000447805 */ /* 0x000fe4000001ff00 */
[----:B------:R-:W-:Y:S01]  /*3480*/  FMNMX.FTZ R12, R38, R45, !PT ;  /* 0x0000002d260c7209 */ /* 0x000fe20007810000 */
[----:B------:R-:W-:Y:S01]  /*3490*/  FFMA.FTZ R45, R41, UR35, -R49 ;  /* 0x00000023292d7c23 */ /* 0x000fe20008010831 */
[----:B------:R-:W-:Y:S02]  /*34a0*/  MUFU.EX2 R52, R52 ;  /* 0x0000003400347308 */ /* 0x000fe40000000800 */
[----:B------:R-:W-:-:S04]  /*34b0*/  FMNMX.FTZ R12, R39, R12, !PT ;  /* 0x0000000c270c7209 */ /* 0x000fc80007810000 */
[----:B------:R-:W-:Y:S02]  /*34c0*/  FMNMX.FTZ R41, R13, R12, !PT ;  /* 0x0000000c0d297209 */ /* 0x000fe40007810000 */
[----:B------:R-:W-:Y:S02]  /*34d0*/  MUFU.EX2 R53, R53 ;  /* 0x0000003500357308 */ /* 0x000fe40000000800 */
[----:B------:R-:W-:-:S05]  /*34e0*/  FMNMX.FTZ R41, R40, R41, !PT ;  /* 0x0000002928297209 */ /* 0x000fca0007810000 */
[----:B------:R-:W0:Y:S01]  /*34f0*/  SHFL.BFLY PT, R12, R41, 0x2, 0x1f ;  /* 0x0c401f00290c7f89 */ /* 0x000e2200000e0000 */
[----:B------:R-:W1:Y:S08]  /*3500*/  MUFU.EX2 R56, R56 ;  /* 0x0000003800387308 */ /* 0x000e700000000800 */
[----:B------:R-:W2:Y:S08]  /*3510*/  MUFU.EX2 R45, R45 ;  /* 0x0000002d002d7308 */ /* 0x000eb00000000800 */
[----:B------:R-:W-:Y:S01]  /*3520*/  MUFU.EX2 R43, R43 ;  /* 0x0000002b002b7308 */ /* 0x000fe20000000800 */
[----:B-1----:R-:W-:-:S02]  /*3530*/  F2FP.F16.F32.PACK_AB R187, R56, R53 ;  /* 0x0000003538bb723e */ /* 0x002fc400000000ff */
[----:B0-----:R-:W-:-:S05]  /*3540*/  FMNMX.FTZ R42, R41, R12, !PT ;  /* 0x0000000c292a7209 */ /* 0x001fca0007810000 */
[----:B------:R-:W0:Y:S01]  /*3550*/  MUFU.EX2 R46, R46 ;  /* 0x0000002e002e7308 */ /* 0x000e220000000800 */
[----:B--2---:R-:W-:Y:S01]  /*3560*/  F2FP.F16.F32.PACK_AB R181, R60, R45 ;  /* 0x0000002d3cb5723e */ /* 0x004fe200000000ff */
[----:B------:R-:W1:Y:S06]  /*3570*/  SHFL.BFLY PT, R41, R42, 0x1, 0x1f ;  /* 0x0c201f002a297f89 */ /* 0x000e6c00000e0000 */
[----:B------:R-:W-:Y:S08]  /*3580*/  MUFU.EX2 R47, R47 ;  /* 0x0000002f002f7308 */ /* 0x000ff00000000800 */
[----:B------:R-:W2:Y:S01]  /*3590*/  MUFU.EX2 R50, R50 ;  /* 0x0000003200327308 */ /* 0x000ea20000000800 */
[----:B0-----:R-:W-:-:S07]  /*35a0*/  F2FP.F16.F32.PACK_AB R183, R46, R43 ;  /* 0x0000002b2eb7723e */ /* 0x001fce00000000ff */
[----:B------:R-:W-:Y:S01]  /*35b0*/  MUFU.EX2 R51, R51 ;  /* 0x0000003300337308 */ /* 0x000fe20000000800 */
[----:B-1----:R-:W-:Y:S01]  /*35c0*/  FMNMX.FTZ R12, R42, R41, !PT ;  /* 0x000000292a0c7209 */ /* 0x002fe20007810000 */
[----:B------:R-:W-:Y:S01]  /*35d0*/  FADD.FTZ R42, R189, R44 ;  /* 0x0000002cbd2a7221 */ /* 0x000fe20000010000 */
[----:B------:R-:W-:Y:S02]  /*35e0*/  F2FP.F16.F32.PACK_AB R189, R44, R189 ;  /* 0x000000bd2cbd723e */ /* 0x000fe400000000ff */
[C---:B------:R-:W-:Y:S01]  /*35f0*/  FSETP.NEU.FTZ.AND P1, PT, R12.reuse, -INF , PT ;  /* 0xff8000000c00780b */ /* 0x040fe20003f3d000 */
[----:B------:R-:W-:Y:S02]  /*3600*/  FMUL.FTZ R41, R12, UR35 ;  /* 0x000000230c297c20 */ /* 0x000fe40008410000 */
[----:B------:R-:W0:Y:S01]  /*3610*/  MUFU.EX2 R54, R54 ;  /* 0x0000003600367308 */ /* 0x000e220000000800 */
[----:B--2---:R-:W-:Y:S02]  /*3620*/  F2FP.F16.F32.PACK_AB R177, R50, R47 ;  /* 0x0000002f32b1723e */ /* 0x004fe400000000ff */
[----:B------:R-:W-:-:S02]  /*3630*/  FSEL R41, R41, RZ, P1 ;  /* 0x000000ff29297208 */ /* 0x000fc40000800000 */
[----:B------:R-:W-:-:S03]  /*3640*/  PLOP3.LUT P1, PT, PT, PT, UP0, 0x80, 0x0 ;  /* 0x000000000000781c */ /* 0x000fc60003f2f008 */
        /* <DEDUP_REMOVED lines=24> */
[----:B------:R-:W2:Y:S01]  /*37d0*/  MUFU.EX2 R14, R14 ;  /* 0x0000000e000e7308 */ /* 0x000ea20000000800 */
[--C-:B------:R-:W-:Y:S01]  /*37e0*/  FFMA.FTZ R39, R39, UR35, -R41.reuse ;  /* 0x0000002327277c23 */ /* 0x100fe20008010829 */
[--C-:B------:R-:W-:Y:S01]  /*37f0*/  FFMA.FTZ R13, R13, UR35, -R41.reuse ;  /* 0x000000230d0d7c23 */ /* 0x100fe20008010829 */
[----:B------:R-:W-:Y:S01]  /*3800*/  FFMA.FTZ R40, R40, UR35, -R41 ;  /* 0x0000002328287c23 */ /* 0x000fe20008010829 */
[----:B0-----:R-:W-:-:S04]  /*3810*/  F2FP.F16.F32.PACK_AB R179, R54, R51 ;  /* 0x0000003336b3723e */ /* 0x001fc800000000ff */
[----:B------:R-:W0:Y:S01]  /*3820*/  MUFU.EX2 R15, R15 ;  /* 0x0000000f000f7308 */ /* 0x000e220000000800 */
[----:B-1----:R-:W-:Y:S01]  /*3830*/  FADD.FTZ R57, R3, R10 ;  /* 0x0000000a03397221 */ /* 0x002fe20000010000 */
[----:B------:R-:W-:-:S06]  /*3840*/  F2FP.F16.F32.PACK_AB R188, R10, R3 ;  /* 0x000000030abc723e */ /* 0x000fcc00000000ff */
        /* <DEDUP_REMOVED lines=9> */
[----:B------:R-:W-:Y:S02]  /*38e0*/  CS2R R64, SRZ ;  /* 0x0000000000407805 */ /* 0x000fe4000001ff00 */
[----:B------:R-:W-:Y:S01]  /*38f0*/  F2FP.F16.F32.PACK_AB R185, R52, R185 ;  /* 0x000000b934b9723e */ /* 0x000fe200000000ff */
[----:B------:R-:W0:Y:S01]  /*3900*/  MUFU.EX2 R24, R24 ;  /* 0x0000001800187308 */ /* 0x000e220000000800 */
[----:B-1----:R-:W-:-:S07]  /*3910*/  FADD.FTZ R0, R20, R61 ;  /* 0x0000003d14007221 */ /* 0x002fce0000010000 */
[----:B------:R-:W1:Y:S01]  /*3920*/  MUFU.EX2 R25, R25 ;  /* 0x0000001900197308 */ /* 0x000e620000000800 */
[C---:B--2---:R-:W-:Y:S01]  /*3930*/  FADD.FTZ R49, R21.reuse, R0 ;  /* 0x0000000015317221 */ /* 0x044fe20000010000 */
[----:B------:R-:W-:Y:S01]  /*3940*/  FADD.FTZ R0, R52, R57 ;  /* 0x0000003934007221 */ /* 0x000fe20000010000 */
[----:B------:R-:W-:-:S05]  /*3950*/  F2FP.F16.F32.PACK_AB R184, R21, R20 ;  /* 0x0000001415b8723e */ /* 0x000fca00000000ff */
[----:B------:R-:W2:Y:S01]  /*3960*/  MUFU.EX2 R26, R26 ;  /* 0x0000001a001a7308 */ /* 0x000ea20000000800 */
[----:B0-----:R-:W-:Y:S01]  /*3970*/  FADD.FTZ R42, R24, R49 ;  /* 0x00000031182a7221 */ /* 0x001fe20000010000 */
[----:B------:R-:W-:Y:S01]  /*3980*/  FADD.FTZ R49, R53, R0 ;  /* 0x0000000035317221 */ /* 0x000fe20000010000 */
[----:B------:R-:W-:-:S03]  /*3990*/  CS2R R52, SRZ ;  /* 0x0000000000347805 */ /* 0x000fc6000001ff00 */
[----:B------:R-:W-:Y:S02]  /*39a0*/  FADD.FTZ R0, R56, R49 ;  /* 0x0000003138007221 */ /* 0x000fe40000010000 */
[----:B------:R-:W0:Y:S01]  /*39b0*/  MUFU.EX2 R27, R27 ;  /* 0x0000001b001b7308 */ /* 0x000e220000000800 */
[----:B-1----:R-:W-:Y:S01]  /*39c0*/  FADD.FTZ R57, R25, R42 ;  /* 0x0000002a19397221 */ /* 0x002fe20000010000 */
[----:B------:R-:W-:Y:S01]  /*39d0*/  FADD.FTZ R49, R45, R0 ;  /* 0x000000002d317221 */ /* 0x000fe20000010000 */
[----:B------:R-:W-:Y:S02]  /*39e0*/  F2FP.F16.F32.PACK_AB R186, R25, R24 ;  /* 0x0000001819ba723e */ /* 0x000fe400000000ff */
[----:B------:R-:W-:Y:S02]  /*39f0*/  CS2R R44, SRZ ;  /* 0x00000000002c7805 */ /* 0x000fe4000001ff00 */
[----:B------:R-:W-:Y:S01]  /*3a00*/  CS2R R24, SRZ ;  /* 0x0000000000187805 */ /* 0x000fe2000001ff00 */
[----:B------:R-:W-:Y:S01]  /*3a10*/  FADD.FTZ R0, R60, R49 ;  /* 0x000000313c007221 */ /* 0x000fe20000010000 */
[----:B------:R-:W-:Y:S01]  /*3a20*/  CS2R R60, SRZ ;  /* 0x00000000003c7805 */ /* 0x000fe2000001ff00 */
[----:B------:R-:W1:Y:S01]  /*3a30*/  MUFU.EX2 R28, R28 ;  /* 0x0000001c001c7308 */ /* 0x000e620000000800 */
[----:B--2---:R-:W-:Y:S01]  /*3a40*/  FADD.FTZ R42, R26, R57 ;  /* 0x000000391a2a7221 */ /* 0x004fe20000010000 */
[----:B------:R-:W-:-:S06]  /*3a50*/  CS2R R56, SRZ ;  /* 0x0000000000387805 */ /* 0x000fcc000001ff00 */
[----:B------:R-:W2:Y:S01]  /*3a60*/  MUFU.EX2 R29, R29 ;  /* 0x0000001d001d7308 */ /* 0x000ea20000000800 */
[C---:B0-----:R-:W-:Y:S01]  /*3a70*/  FADD.FTZ R41, R27.reuse, R42 ;  /* 0x0000002a1b297221 */ /* 0x041fe20000010000 */
[----:B------:R-:W-:Y:S02]  /*3a80*/  F2FP.F16.F32.PACK_AB R180, R27, R26 ;  /* 0x0000001a1bb4723e */ /* 0x000fe400000000ff */
[----:B------:R-:W-:-:S04]  /*3a90*/  CS2R R26, SRZ ;  /* 0x00000000001a7805 */ /* 0x000fc8000001ff00 */
[----:B------:R-:W0:Y:S01]  /*3aa0*/  MUFU.EX2 R30, R30 ;  /* 0x0000001e001e7308 */ /* 0x000e220000000800 */
[----:B-1----:R-:W-:Y:S01]  /*3ab0*/  FADD.FTZ R42, R28, R41 ;  /* 0x000000291c2a7221 */ /* 0x002fe20000010000 */
[----:B------:R-:W-:-:S04]  /*3ac0*/  FADD.FTZ R41, R43, R0 ;  /* 0x000000002b297221 */ /* 0x000fc80000010000 */
[----:B------:R-:W-:Y:S02]  /*3ad0*/  FADD.FTZ R0, R46, R41 ;  /* 0x000000292e007221 */ /* 0x000fe40000010000 */
[----:B------:R-:W1:Y:S01]  /*3ae0*/  MUFU.EX2 R31, R31 ;  /* 0x0000001f001f7308 */ /* 0x000e620000000800 */
[----:B--2---:R-:W-:Y:S01]  /*3af0*/  FADD.FTZ R49, R29, R42 ;  /* 0x0000002a1d317221 */ /* 0x004fe20000010000 */
[----:B------:R-:W-:Y:S01]  /*3b00*/  FADD.FTZ R41, R47, R0 ;  /* 0x000000002f297221 */ /* 0x000fe20000010000 */
[----:B------:R-:W-:Y:S02]  /*3b10*/  F2FP.F16.F32.PACK_AB R182, R29, R28 ;  /* 0x0000001c1db6723e */ /* 0x000fe400000000ff */
[----:B------:R-:W-:Y:S02]  /*3b20*/  CS2R R46, SRZ ;  /* 0x00000000002e7805 */ /* 0x000fe4000001ff00 */
[----:B------:R-:W-:Y:S01]  /*3b30*/  CS2R R28, SRZ ;  /* 0x00000000001c7805 */ /* 0x000fe2000001ff00 */
[----:B------:R-:W-:Y:S01]  /*3b40*/  FADD.FTZ R0, R50, R41 ;  /* 0x0000002932007221 */ /* 0x000fe20000010000 */
[----:B------:R-:W2:Y:S01]  /*3b50*/  MUFU.EX2 R32, R32 ;  /* 0x0000002000207308 */ /* 0x000ea20000000800 */
[----:B0-----:R-:W-:-:S02]  /*3b60*/  FADD.FTZ R42, R30, R49 ;  /* 0x000000311e2a7221 */ /* 0x001fc40000010000 */
[----:B------:R-:W-:Y:S01]  /*3b70*/  FADD.FTZ R3, R51, R0 ;  /* 0x0000000033037221 */ /* 0x000fe20000010000 */
[----:B------:R-:W-:Y:S02]  /*3b80*/  CS2R R50, SRZ ;  /* 0x0000000000327805 */ /* 0x000fe4000001ff00 */
[----:B------:R-:W-:Y:S01]  /*3b90*/  CS2R R48, SRZ ;  /* 0x0000000000307805 */ /* 0x000fe2000001ff00 */
[----:B------:R-:W-:Y:S01]  /*3ba0*/  FADD.FTZ R0, R54, R3 ;  /* 0x0000000336007221 */ /* 0x000fe20000010000 */
[----:B------:R-:W0:Y:S01]  /*3bb0*/  MUFU.EX2 R33, R33 ;  /* 0x0000002100217308 */ /* 0x000e220000000800 */
[----:B-1----:R-:W-:Y:S02]  /*3bc0*/  FADD.FTZ R43, R31, R42 ;  /* 0x0000002a1f2b7221 */ /* 0x002fe40000010000 */
[----:B------:R-:W-:Y:S01]  /*3bd0*/  FADD.FTZ R3, R55, R0 ;  /* 0x0000000037037221 */ /* 0x000fe20000010000 */
[----:B------:R-:W-:Y:S02]  /*3be0*/  F2FP.F16.F32.PACK_AB R176, R31, R30 ;  /* 0x0000001e1fb0723e */ /* 0x000fe400000000ff */
[----:B------:R-:W-:-:S02]  /*3bf0*/  CS2R R30, SRZ ;  /* 0x00000000001e7805 */ /* 0x000fc4000001ff00 */
        /* <DEDUP_REMOVED lines=18> */
[----:B-1----:R-:W-:-:S07]  /*3d20*/  FADD.FTZ R10, R36, R15 ;  /* 0x0000000f240a7221 */ /* 0x002fce0000010000 */
        /* <DEDUP_REMOVED lines=22> */
[----:B------:R-:W2:Y:S01]  /*3e90*/  MUFU.EX2 R40, R40 ;  /* 0x0000002800287308 */ /* 0x000ea20000000800 */
[----:B0-----:R-:W-:-:S07]  /*3ea0*/  FADD.FTZ R3, R13, R10 ;  /* 0x0000000a0d037221 */ /* 0x001fce0000010000 */
[----:B------:R-:W0:Y:S01]  /*3eb0*/  MUFU.EX2 R2, R2 ;  /* 0x0000000200027308 */ /* 0x000e220000000800 */
[----:B-1----:R-:W-:Y:S01]  /*3ec0*/  FADD.FTZ R15, R67, R0 ;  /* 0x00000000430f7221 */ /* 0x002fe20000010000 */
[----:B------:R-:W-:Y:S02]  /*3ed0*/  IMAD.MOV.U32 R0, RZ, RZ, 0x3f800000 ;  /* 0x3f800000ff007424 */ /* 0x000fe400078e00ff */
[C---:B--2---:R-:W-:Y:S01]  /*3ee0*/  FADD.FTZ R10, R40.reuse, R3 ;  /* 0x00000003280a7221 */ /* 0x044fe20000010000 */
[----:B------:R-:W-:Y:S02]  /*3ef0*/  F2FP.F16.F32.PACK_AB R170, R40, R13 ;  /* 0x0000000d28aa723e */ /* 0x000fe400000000ff */
[----:B------:R-:W-:Y:S01]  /*3f00*/  CS2R R40, SRZ ;  /* 0x0000000000287805 */ /* 0x000fe2000001ff00 */
[C---:B0-----:R-:W-:Y:S01]  /*3f10*/  FADD.FTZ R3, R2.reuse, R15 ;  /* 0x0000000f02037221 */ /* 0x041fe20000010000 */
[----:B------:R-:W-:Y:S01]  /*3f20*/  F2FP.F16.F32.PACK_AB R171, R2, R67 ;  /* 0x0000004302ab723e */ /* 0x000fe200000000ff */
[----:B------:R-:W-:Y:S01]  /*3f30*/  IMAD.MOV.U32 R2, RZ, RZ, 0x3f800000 ;  /* 0x3f800000ff027424 */ /* 0x000fe200078e00ff */
        /* <DEDUP_REMOVED lines=10> */
[----:B------:R-:W-:-:S05]  /*3fe0*/  ULDC UR35, c[0x0][0x988] ;  /* 0x0002620000237ab9 */ /* 0x000fca0000000800 */
.L_x_5512:
[----:B------:R-:W-:-:S04]  /*3ff0*/  UISETP.NE.AND UP0, UPT, UR6, 0x1, UPT ;  /* 0x000000010600788c */ /* 0x000fc8000bf05270 */
[----:B------:R-:W-:-:S04]  /*4000*/  USEL UR38, URZ, 0x1, UP0 ;  /* 0x000000013f267887 */ /* 0x000fc80008000000 */
[----:B------:R-:W-:Y:S01]  /*4010*/  ULOP3.LUT UR38, UR5, UR38, URZ, 0x3c, !UPT ;  /* 0x0000002605267292 */ /* 0x000fe2000f8e3c3f */
[----:B------:R-:W-:Y:S11]  /*4020*/  @!P0 BRA `(.L_x_5502) ;  /* 0x0000000000048947 */ /* 0x000ff60003800000 */
[----:B------:R-:W-:Y:S01]  /*4030*/  BPT.TRAP 0x1 ;  /* 0x000000040000795c */ /* 0x000fe20000300000 */
.L_x_5502:
        /* <DEDUP_REMOVED lines=9> */
.L_x_5503:
[----:B-1----:R-:W-:Y:S05]  /*40d0*/  @P1 BRA `(.L_x_5504) ;  /* 0x0000000000081947 */ /* 0x002fea0003800000 */
[----:B------:R-:W1:Y:S02]  /*40e0*/  SYNCS.PHASECHK.TRANS64.TRYWAIT P1, [UR8+0x30830], R11 ;  /* 0x0308300bff0075a7 */ /* 0x000e640008020148 */
[----:B-1----:R-:W-:Y:S05]  /*40f0*/  @!P1 BRA `(.L_x_5505) ;  /* 0x000000c400f89947 */ /* 0x002fea0003800000 */
.L_x_5504:
        /* <DEDUP_REMOVED lines=118> */
[----:B------:R-:W-:Y:S01]  /*4860*/  R2UR UR28, R4 ;  /* 0x00000000041c72ca */ /* 0x000fe200000e0000 */
[----:B------:R-:W-:Y:S01]  /*4870*/  UIADD3 UR30, UR9, 0x4, URZ ;  /* 0x00000004091e7890 */ /* 0x000fe2000fffe03f */
[----:B------:R-:W-:Y:S01]  /*4880*/  R2UR UR29, R5 ;  /* 0x00000000051d72ca */ /* 0x000fe200000e0000 */
[----:B------:R-:W-:Y:S01]  /*4890*/  UMOV UR31, 0x40000040 ;  /* 0x40000040001f7882 */ /* 0x000fe20000000000 */
[----:B------:R-:W-:Y:S02]  /*48a0*/  WARPGROUP.DEPBAR.LE gsb0, 0x0 ;  /* 0x00008000000079c5 */ /* 0x000fe40000010000 */
[----:B------:R-:W-:-:S09]  /*48b0*/  WARPGROUP.ARRIVE ;  /* 0x00000000000079c5 */ /* 0x000fd20000000000 */
        /* <DEDUP_REMOVED lines=51> */
.L_x_5506:
[----:B------:R-:W-:Y:S01]  /*4bf0*/  ULEA UR9, UR6, UR40, 0x3 ;  /* 0x0000002806097291 */ /* 0x000fe2000f8e183f */
[----:B------:R-:W-:-:S05]  /*4c00*/  IMAD.U32 R0, RZ, RZ, UR5 ;  /* 0x00000005ff007e24 */ /* 0x000fca000f8e00ff */
[----:B------:R-:W-:-:S04]  /*4c10*/  SHF.L.U32 R0, R0, 0x1f, RZ ;  /* 0x0000001f00007819 */ /* 0x000fc800000006ff */
[----:B------:R2:W3:Y:S01]  /*4c20*/  SYNCS.PHASECHK.TRANS64.TRYWAIT P1, [UR9+0x30850], R0 ;  /* 0x03085000ff0075a7 */ /* 0x0004e20008020149 */
[----:B------:R-:W-:Y:S05]  /*4c30*/  @!P0 BRA `(.L_x_5507) ;  /* 0x0000000000048947 */ /* 0x000fea0003800000 */
[----:B------:R-:W-:Y:S01]  /*4c40*/  BPT.TRAP 0x1 ;  /* 0x000000040000795c */ /* 0x000fe20000300000 */
.L_x_5507:
[----:B---3--:R-:W-:Y:S05]  /*4c50*/  @P1 BRA `(.L_x_5508) ;  /* 0x0000000000081947 */ /* 0x008fea0003800000 */
[----:B------:R-:W3:Y:S02]  /*4c60*/  SYNCS.PHASECHK.TRANS64.TRYWAIT P1, [UR9+0x30850], R0 ;  /* 0x03085000ff0075a7 */ /* 0x000ee40008020149 */
[----:B---3--:R-:W-:Y:S05]  /*4c70*/  @!P1 BRA `(.L_x_5509) ;  /* 0x000000bc00309947 */ /* 0x008fea0003800000 */
.L_x_5508:
        /* <DEDUP_REMOVED lines=37> */
.L_x_5510:
[----:B------:R-:W-:Y:S01]  /*4ed0*/  UISETP.NE.AND UP0, UPT, UR43, URZ, UPT ;  /* 0x0000003f2b00728c */ /* 0x000fe2000bf05270 */
[----:B------:R-:W-:Y:S01]  /*4ee0*/  FMUL.FTZ R2, R129, UR7 ;  /* 0x0000000781027c20 */ /* 0x000fe20008410000 */
[----:B-1----:R-:W-:Y:S01]  /*4ef0*/  IADD3 R12, R18, UR41, RZ ;  /* 0x00000029120c7c10 */ /* 0x002fe2000fffe0ff */
[----:B0-----:R-:W-:Y:S01]  /*4f00*/  FMUL.FTZ R11, R133, UR7 ;  /* 0x00000007850b7c20 */ /* 0x001fe20008410000 */
[----:B--2---:R-:W-:Y:S01]  /*4f10*/  FMUL.FTZ R0, R121, UR7 ;  /* 0x0000000779007c20 */ /* 0x004fe20008410000 */
[----:B------:R0:W-:Y:S01]  /*4f20*/  MUFU.TANH R15, R2 ;  /* 0x00000002000f7308 */ /* 0x0001e20000002400 */
[----:B------:R-:W-:Y:S01]  /*4f30*/  PLOP3.LUT P1, PT, PT, PT, UP0, 0x80, 0x0 ;  /* 0x000000000000781c */ /* 0x000fe20003f2f008 */
[----:B------:R-:W-:Y:S01]  /*4f40*/  FMUL.FTZ R171, R120, UR7 ;  /* 0x0000000778ab7c20 */ /* 0x000fe20008410000 */
[----:B------:R-:W-:Y:S01]  /*4f50*/  PLOP3.LUT P2, PT, PT, PT, UP0, 0x80, 0x0 ;  /* 0x000000000000781c */ /* 0x000fe20003f4f008 */
[----:B------:R-:W-:Y:S01]  /*4f60*/  FMUL.FTZ R124, R124, UR7 ;  /* 0x000000077c7c7c20 */ /* 0x000fe20008410000 */
[----:B------:R-:W-:Y:S01]  /*4f70*/  FMUL.FTZ R125, R125, UR7 ;  /* 0x000000077d7d7c20 */ /* 0x000fe20008410000 */
[----:B------:R-:W-:Y:S01]  /*4f80*/  @UP0 ULDC UR5, c[0x0][0x44c] ;  /* 0x0001130000050ab9 */ /* 0x000fe20000000800 */
[----:B------:R-:W-:Y:S01]  /*4f90*/  FMUL.FTZ R128, R128, UR7 ;  /* 0x0000000780807c20 */ /* 0x000fe20008410000 */
[----:B------:R1:W-:Y:S01]  /*4fa0*/  MUFU.TANH R20, R11 ;  /* 0x0000000b00147308 */ /* 0x0003e20000002400 */
[----:B------:R-:W-:Y:S01]  /*4fb0*/  FMUL.FTZ R132, R132, UR7 ;  /* 0x0000000784847c20 */ /* 0x000fe20008410000 */
[----:B------:R-:W-:Y:S01]  /*4fc0*/  FMUL.FTZ R144, R144, UR7 ;  /* 0x0000000790907c20 */ /* 0x000fe20008410000 */
[----:B------:R-:W-:Y:S01]  /*4fd0*/  FMUL.FTZ R169, R123, UR7 ;  /* 0x000000077ba97c20 */ /* 0x000fe20008410000 */
[----:B------:R-:W-:Y:S01]  /*4fe0*/  FMUL.FTZ R137, R137, UR7 ;  /* 0x0000000789897c20 */ /* 0x000fe20008410000 */
[----:B------:R-:W-:Y:S01]  /*4ff0*/  FMUL.FTZ R136, R136, UR7 ;  /* 0x0000000788887c20 */ /* 0x000fe20008410000 */
[----:B0-----:R-:W-:Y:S01]  /*5000*/  @P1 IMAD.HI.U32 R2, R12, UR5, RZ ;  /* 0x000000050c021c27 */ /* 0x001fe2000f8e00ff */
[----:B------:R-:W-:Y:S01]  /*5010*/  @UP0 ULDC UR5, c[0x0][0x450] ;  /* 0x0001140000050ab9 */ /* 0x000fe20000000800 */
[----:B------:R-:W0:Y:S01]  /*5020*/  MUFU.TANH R171, R171 ;  /* 0x000000ab00ab7308 */ /* 0x000e220000002400 */
[----:B-1----:R-:W1:Y:S01]  /*5030*/  LDC R11, c[0x0][0x2f0] ;  /* 0x0000bc00ff0b7b82 */ /* 0x002e620000000800 */
[----:B------:R-:W-:Y:S01]  /*5040*/  FMUL.FTZ R141, R141, UR7 ;  /* 0x000000078d8d7c20 */ /* 0x000fe20008410000 */
[----:B------:R-:W-:Y:S01]  /*5050*/  @P2 SHF.R.U32.HI R12, RZ, UR5, R2 ;  /* 0x00000005ff0c2c19 */ /* 0x000fe20008011602 */
[----:B------:R-:W-:Y:S01]  /*5060*/  UMOV UR5, 0x1 ;  /* 0x0000000100057882 */ /* 0x000fe20000000000 */
[----:B------:R-:W-:Y:S01]  /*5070*/  FMUL.FTZ R2, R145, UR7 ;  /* 0x0000000791027c20 */ /* 0x000fe20008410000 */
[----:B------:R-:W-:Y:S01]  /*5080*/  UIMAD UR5, UR4, -0x60, UR5 ;  /* 0xffffffa0040578a4 */ /* 0x000fe2000f8e0205 */
[----:B------:R-:W-:Y:S01]  /*5090*/  FMUL.FTZ R168, R122, UR7 ;  /* 0x000000077aa87c20 */ /* 0x000fe20008410000 */
[----:B------:R-:W2:Y:S01]  /*50a0*/  SHFL.IDX PT, R121, R12, RZ, 0x1c1f ;  /* 0x001c1fff0c797589 */ /* 0x000ea200000e0000 */
[----:B------:R-:W3:Y:S01]  /*50b0*/  MUFU.TANH R0, R0 ;  /* 0x0000000000007308 */ /* 0x000ee20000002400 */
[----:B------:R-:W-:Y:S01]  /*50c0*/  FMUL.FTZ R140, R140, UR7 ;  /* 0x000000078c8c7c20 */ /* 0x000fe20008410000 */
[----:B------:R-:W-:Y:S01]  /*50d0*/  FMUL.FTZ R133, R135, UR7 ;  /* 0x0000000787857c20 */ /* 0x000fe20008410000 */
[----:B------:R-:W-:-:S02]  /*50e0*/  IMAD.U32 R172, RZ, RZ, UR5 ;  /* 0x00000005ffac7e24 */ /* 0x000fc4000f8e00ff */
[----:B------:R-:W-:Y:S01]  /*50f0*/  FMUL.FTZ R135, R139, UR7 ;  /* 0x000000078b877c20 */ /* 0x000fe20008410000 */
[----:B------:R-:W-:Y:S01]  /*5100*/  FMUL.FTZ R129, R130, UR7 ;  /* 0x0000000782817c20 */ /* 0x000fe20008410000 */
[----:B------:R-:W-:Y:S01]  /*5110*/  FMUL.FTZ R130, R131, UR7 ;  /* 0x0000000783827c20 */ /* 0x000fe20008410000 */
[----:B------:R-:W-:Y:S01]  /*5120*/  IMAD R172, R17, -0x2, R172 ;  /* 0xfffffffe11ac7824 */ /* 0x000fe200078e02ac */
        /* <DEDUP_REMOVED lines=8> */
[----:B-1----:R-:W-:Y:S01]  /*51b0*/  IMAD R172, R11, UR42, R172 ;  /* 0x0000002a0bac7c24 */ /* 0x002fe2000f8e02ac */
[----:B------:R-:W1:Y:S01]  /*51c0*/  MUFU.TANH R125, R125 ;  /* 0x0000007d007d7308 */ /* 0x000e620000002400 */
[----:B------:R-:W-:Y:S01]  /*51d0*/  FMUL.FTZ R157, R157, UR7 ;  /* 0x000000079d9d7c20 */ /* 0x000fe20008410000 */
[----:B------:R-:W-:Y:S01]  /*51e0*/  FMUL.FTZ R160, R160, UR7 ;  /* 0x00000007a0a07c20 */ /* 0x000fe20008410000 */
[----:B------:R-:W-:Y:S01]  /*51f0*/  FMUL.FTZ R161, R161, UR7 ;  /* 0x00000007a1a17c20 */ /* 0x000fe20008410000 */
[----:B------:R-:W-:Y:S01]  /*5200*/  FMUL.FTZ R164, R164, UR7 ;  /* 0x00000007a4a47c20 */ /* 0x000fe20008410000 */
[----:B------:R-:W-:Y:S01]  /*5210*/  FMUL.FTZ R165, R165, UR7 ;  /* 0x00000007a5a57c20 */ /* 0x000fe20008410000 */
[----:B--2---:R-:W-:Y:S01]  /*5220*/  IADD3 R121, R121, -UR34, R172 ;  /* 0x8000002279797c10 */ /* 0x004fe2000fffe0ac */
[----:B------:R-:W-:Y:S01]  /*5230*/  FMUL.FTZ R170, R126, UR7 ;  /* 0x000000077eaa7c20 */ /* 0x000fe20008410000 */
[----:B------:R-:W2:Y:S01]  /*5240*/  MUFU.TANH R128, R128 ;  /* 0x0000008000807308 */ /* 0x000ea20000002400 */
[----:B------:R-:W-:Y:S01]  /*5250*/  FMUL.FTZ R127, R127, UR7 ;  /* 0x000000077f7f7c20 */ /* 0x000fe20008410000 */
[C---:B------:R-:W-:Y:S01]  /*5260*/  ISETP.GT.AND P1, PT, R121.reuse, RZ, PT ;  /* 0x000000ff7900720c */ /* 0x040fe20003f24270 */
[----:B------:R-:W5:Y:S01]  /*5270*/  S2UR UR6, SR_CgaCtaId ;  /* 0x00000000000679c3 */ /* 0x000f620000008800 */
[----:B------:R-:W-:Y:S01]  /*5280*/  ISETP.GT.AND P2, PT, R121, 0x1, PT ;  /* 0x000000017900780c */ /* 0x000fe20003f44270 */
[----:B------:R-:W-:Y:S01]  /*5290*/  UIADD3 UR8, UR8, 0x30840, URZ ;  /* 0x0003084008087890 */ /* 0x000fe2000fffe03f */
[----:B0-----:R-:W-:-:S02]  /*52a0*/  FSEL R171, R171, -INF , P1 ;  /* 0xff800000abab7808 */ /* 0x001fc40000800000 */
[----:B---3--:R-:W-:Y:S01]  /*52b0*/  FSEL R145, R0, -INF , P2 ;  /* 0xff80000000917808 */ /* 0x008fe20001000000 */
[----:B------:R-:W0:Y:S01]  /*52c0*/  MUFU.TANH R132, R132 ;  /* 0x0000008400847308 */ /* 0x000e220000002400 */
[----:B------:R-:W-:Y:S02]  /*52d0*/  ISETP.GT.AND P1, PT, R121, 0x8, PT ;  /* 0x000000087900780c */ /* 0x000fe40003f24270 */
[----:B------:R-:W-:Y:S02]  /*52e0*/  FMNMX.FTZ R0, R171, R14, !PT ;  /* 0x0000000eab007209 */ /* 0x000fe40007810000 */
[----:B------:R-:W-:Y:S02]  /*52f0*/  ISETP.GT.AND P2, PT, R121, 0x9, PT ;  /* 0x000000097900780c */ /* 0x000fe40003f44270 */
[----:B------:R-:W-:Y:S01]  /*5300*/  FMNMX.FTZ R11, R145, R0, !PT ;  /* 0x00000000910b7209 */ /* 0x000fe20007810000 */
[----:B------:R4:W-:Y:S08]  /*5310*/  MUFU.TANH R123, R144 ;  /* 0x00000090007b7308 */ /* 0x0009f00000002400 */
[----:B------:R3:W-:Y:S01]  /*5320*/  MUFU.TANH R21, R137 ;  /* 0x0000008900157308 */ /* 0x0007e20000002400 */
[----:B----4-:R-:W-:Y:S01]  /*5330*/  FSEL R144, R124, -INF , P1 ;  /* 0xff8000007c907808 */ /* 0x010fe20000800000 */
[----:B-----5:R-:W-:Y:S01]  /*5340*/  UPRMT UR8, UR6, 0x654, UR8 ;  /* 0x0000065406087896 */ /* 0x020fe20008000008 */
[----:B------:R-:W-:-:S02]  /*5350*/  ISETP.GT.AND P1, PT, R121, 0x10, PT ;  /* 0x000000107900780c */ /* 0x000fc40003f24270 */
[----:B------:R-:W-:-:S03]  /*5360*/  FMNMX.FTZ R11, R144, R11, !PT ;  /* 0x0000000b900b7209 */ /* 0x000fc60007810000 */
[----:B------:R-:W4:Y:S01]  /*5370*/  MUFU.TANH R136, R136 ;  /* 0x0000008800887308 */ /* 0x000f220000002400 */
[----:B---3--:R-:W-:Y:S01]  /*5380*/  FMUL.FTZ R137, R142, UR7 ;  /* 0x000000078e897c20 */ /* 0x008fe20008410000 */
[----:B-1----:R-:W-:Y:S01]  /*5390*/  FSEL R142, R125, -INF , P2 ;  /* 0xff8000007d8e7808 */ /* 0x002fe20001000000 */
[----:B------:R-:W-:Y:S01]  /*53a0*/  SYNCS.ARRIVE.TRANS64.RED.A1T0 RZ, [UR8], RZ ;  /* 0x000000ffffff79a7 */ /* 0x000fe20008100408 */
[----:B------:R-:W-:Y:S02]  /*53b0*/  ISETP.GT.AND P2, PT, R121, 0x11, PT ;  /* 0x000000117900780c */ /* 0x000fe40003f44270 */
[----:B------:R-:W-:Y:S02]  /*53c0*/  FMNMX.FTZ R0, R142, R11, !PT ;  /* 0x0000000b8e007209 */ /* 0x000fe40007810000 */
[----:B------:R2:W-:Y:S08]  /*53d0*/  MUFU.TANH R122, R141 ;  /* 0x0000008d007a7308 */ /* 0x0005f00000002400 */
[----:B------:R1:W3:Y:S01]  /*53e0*/  MUFU.TANH R120, R140 ;  /* 0x0000008c00787308 */ /* 0x0002e20000002400 */
[----:B--2---:R-:W-:-:S02]  /*53f0*/  FSEL R141, R128, -INF , P1 ;  /* 0xff800000808d7808 */ /* 0x004fc40000800000 */
[----:B------:R-:W-:Y:S02]  /*5400*/  ISETP.GT.AND P1, PT, R121, 0x18, PT ;  /* 0x000000187900780c */ /* 0x000fe40003f24270 */
[----:B------:R-:W-:Y:S02]  /*5410*/  FMNMX.FTZ R11, R141, R0, !PT ;  /* 0x000000008d0b7209 */ /* 0x000fe40007810000 */
[----:B0-----:R-:W-:Y:S01]  /*5420*/  FSEL R139, R132, -INF , P1 ;  /* 0xff800000848b7808 */ /* 0x001fe20000800000 */
[----:B------:R-:W0:Y:S01]  /*5430*/  MUFU.TANH R2, R2 ;  /* 0x0000000200027308 */ /* 0x000e220000002400 */
[----:B-1----:R-:W-:Y:S02]  /*5440*/  FSEL R140, R15, -INF , P2 ;  /* 0xff8000000f8c7808 */ /* 0x002fe40001000000 */
[----:B------:R-:W-:Y:S02]  /*5450*/  ISETP.GT.AND P2, PT, R121, 0x19, PT ;  /* 0x000000197900780c */ /* 0x000fe40003f44270 */
[----:B------:R-:W-:-:S02]  /*5460*/  FMNMX.FTZ R0, R140, R11, !PT ;  /* 0x0000000b8c007209 */ /* 0x000fc40007810000 */
[----:B------:R-:W-:Y:S01]  /*5470*/  ISETP.GT.AND P1, PT, R121, 0x20, PT ;  /* 0x000000207900780c */ /* 0x000fe20003f24270 */
[----:B------:R-:W1:Y:S01]  /*5480*/  MUFU.TANH R148, R148 ;  /* 0x0000009400947308 */ /* 0x000e620000002400 */
[----:B------:R-:W-:Y:S02]  /*5490*/  FSEL R138, R20, -INF , P2 ;  /* 0xff800000148a7808 */ /* 0x000fe40001000000 */
[----:B------:R-:W-:Y:S02]  /*54a0*/  FMNMX.FTZ R11, R139, R0, !PT ;  /* 0x000000008b0b7209 */ /* 0x000fe40007810000 */
[----:B------:R-:W-:Y:S02]  /*54b0*/  ISETP.GT.AND P2, PT, R121, 0x21, PT ;  /* 0x000000217900780c */ /* 0x000fe40003f44270 */
[----:B----4-:R-:W-:Y:S01]  /*54c0*/  FSEL R136, R136, -INF , P1 ;  /* 0xff80000088887808 */ /* 0x010fe20000800000 */
[----:B------:R-:W2:Y:S01]  /*54d0*/  MUFU.TANH R149, R149 ;  /* 0x0000009500957308 */ /* 0x000ea20000002400 */
[----:B------:R-:W-:-:S02]  /*54e0*/  FMNMX.FTZ R11, R138, R11, !PT ;  /* 0x0000000b8a0b7209 */ /* 0x000fc40007810000 */
[----:B------:R-:W-:Y:S02]  /*54f0*/  ISETP.GT.AND P1, PT, R121, 0x28, PT ;  /* 0x000000287900780c */ /* 0x000fe40003f24270 */
[----:B------:R-:W-:Y:S02]  /*5500*/  FSEL R132, R21, -INF , P2 ;  /* 0xff80000015847808 */ /* 0x000fe40001000000 */
[----:B------:R-:W-:Y:S01]  /*5510*/  FMNMX.FTZ R11, R136, R11, !PT ;  /* 0x0000000b880b7209 */ /* 0x000fe20007810000 */
[----:B------:R-:W4:Y:S01]  /*5520*/  MUFU.TANH R152, R152 ;  /* 0x0000009800987308 */ /* 0x000f220000002400 */
[----:B------:R-:W-:Y:S02]  /*5530*/  ISETP.GT.AND P2, PT, R121, 0x29, PT ;  /* 0x000000297900780c */ /* 0x000fe40003f44270 */
[----:B---3--:R-:W-:Y:S02]  /*5540*/  FSEL R128, R120, -INF , P1 ;  /* 0xff80000078807808 */ /* 0x008fe40000800000 */
[----:B------:R-:W-:-:S02]  /*5550*/  FMNMX.FTZ R11, R132, R11, !PT ;  /* 0x0000000b840b7209 */ /* 0x000fc40007810000 */
[C---:B------:R-:W-:Y:S01]  /*5560*/  ISETP.GT.AND P1, PT, R121.reuse, 0x30, PT ;  /* 0x000000307900780c */ /* 0x040fe20003f24270 */
[----:B------:R-:W3:Y:S01]  /*5570*/  MUFU.TANH R153, R153 ;  /* 0x0000009900997308 */ /* 0x000ee20000002400 */
[----:B------:R-:W-:Y:S02]  /*5580*/  FSEL R122, R122, -INF , P2 ;  /* 0xff8000007a7a7808 */ /* 0x000fe40001000000 */
[----:B------:R-:W-:Y:S02]  /*5590*/  FMNMX.FTZ R11, R128, R11, !PT ;  /* 0x0000000b800b7209 */ /* 0x000fe40007810000 */
[----:B------:R-:W-:Y:S02]  /*55a0*/  ISETP.GT.AND P2, PT, R121, 0x31, PT ;  /* 0x000000317900780c */ /* 0x000fe40003f44270 */
[----:B------:R-:W-:Y:S01]  /*55b0*/  FSEL R123, R123, -INF , P1 ;  /* 0xff8000007b7b7808 */ /* 0x000fe20000800000 */
[----:B------:R-:W5:Y:S01]  /*55c0*/  MUFU.TANH R156, R156 ;  /* 0x0000009c009c7308 */ /* 0x000f620000002400 */
[----:B------:R-:W-:-:S02]  /*55d0*/  FMNMX.FTZ R0, R122, R11, !PT ;  /* 0x0000000b7a007209 */ /* 0x000fc40007810000 */
[----:B------:R-:W-:Y:S02]  /*55e0*/  ISETP.GT.AND P1, PT, R121, 0x38, PT ;  /* 0x000000387900780c */ /* 0x000fe40003f24270 */
[----:B0-----:R-:W-:Y:S02]  /*55f0*/  FSEL R15, R2, -INF , P2 ;  /* 0xff800000020f7808 */ /* 0x001fe40001000000 */
[----:B------:R-:W-:Y:S01]  /*5600*/  FMNMX.FTZ R0, R123, R0, !PT ;  /* 0x000000007b007209 */ /* 0x000fe20007810000 */
[----:B------:R-:W0:Y:S01]  /*5610*/  MUFU.TANH R157, R157 ;  /* 0x0000009d009d7308 */ /* 0x000e220000002400 */
[----:B------:R-:W-:Y:S02]  /*5620*/  ISETP.GT.AND P2, PT, R121, 0x39, PT ;  /* 0x000000397900780c */ /* 0x000fe40003f44270 */
[----:B-1----:R-:W-:Y:S02]  /*5630*/  FSEL R20, R148, -INF , P1 ;  /* 0xff80000094147808 */ /* 0x002fe40000800000 */
[----:B------:R-:W-:-:S02]  /*5640*/  FMNMX.FTZ R11, R15, R0, !PT ;  /* 0x000000000f0b7209 */ /* 0x000fc40007810000 */
[----:B------:R-:W-:Y:S01]  /*5650*/  ISETP.GT.AND P1, PT, R121, 0x40, PT ;  /* 0x000000407900780c */ /* 0x000fe20003f24270 */
[----:B------:R-:W1:Y:S01]  /*5660*/  MUFU.TANH R160, R160 ;  /* 0x000000a000a07308 */ /* 0x000e620000002400 */
[----:B--2---:R-:W-:Y:S01]  /*5670*/  FSEL R2, R149, -INF , P2 ;  /* 0xff80000095027808 */ /* 0x004fe20001000000 */
[----:B------:R-:W-:Y:S01]  /*5680*/  FMUL.FTZ R149, R158, UR7 ;  /* 0x000000079e957c20 */ /* 0x000fe20008410000 */
[----:B------:R-:W-:Y:S02]  /*5690*/  FMNMX.FTZ R21, R20, R11, !PT ;  /* 0x0000000b14157209 */ /* 0x000fe40007810000 */
[----:B------:R-:W-:Y:S02]  /*56a0*/  ISETP.GT.AND P2, PT, R121, 0x41, PT ;  /* 0x000000417900780c */ /* 0x000fe40003f44270 */
[----:B----4-:R-:W-:Y:S01]  /*56b0*/  FSEL R11, R152, -INF , P1 ;  /* 0xff800000980b7808 */ /* 0x010fe20000800000 */
[----:B------:R-:W2:Y:S01]  /*56c0*/  MUFU.TANH R161, R161 ;  /* 0x000000a100a17308 */ /* 0x000ea20000002400 */
[----:B------:R-:W-:Y:S01]  /*56d0*/  FMNMX.FTZ R120, R2, R21, !PT ;  /* 0x0000001502787209 */ /* 0x000fe20007810000 */
[----:B------:R-:W-:Y:S01]  /*56e0*/  FMUL.FTZ R152, R159, UR7 ;  /* 0x000000079f987c20 */ /* 0x000fe20008410000 */
[----:B------:R-:W-:-:S02]  /*56f0*/  ISETP.GT.AND P1, PT, R121, 0x48, PT ;  /* 0x000000487900780c */ /* 0x000fc40003f24270 */
[----:B---3--:R-:W-:Y:S01]  /*5700*/  FSEL R0, R153, -INF , P2 ;  /* 0xff80000099007808 */ /* 0x008fe20001000000 */
[----:B------:R-:W-:Y:S01]  /*5710*/  FMUL.FTZ R153, R163, UR7 ;  /* 0x00000007a3997c20 */ /* 0x000fe20008410000 */
[----:B------:R-:W-:Y:S01]  /*5720*/  FMNMX.FTZ R125, R11, R120, !PT ;  /* 0x000000780b7d7209 */ /* 0x000fe20007810000 */
[----:B------:R3:W4:Y:S01]  /*5730*/  MUFU.TANH R126, R164 ;  /* 0x000000a4007e7308 */ /* 0x0007220000002400 */
[----:B------:R-:W-:Y:S02]  /*5740*/  ISETP.GT.AND P2, PT, R121, 0x49, PT ;  /* 0x000000497900780c */ /* 0x000fe40003f44270 */
[----:B-----5:R-:W-:Y:S01]  /*5750*/  FSEL R21, R156, -INF , P1 ;  /* 0xff8000009c157808 */ /* 0x020fe20000800000 */
[----:B------:R-:W-:Y:S01]  /*5760*/  FMUL.FTZ R156, R143, UR7 ;  /* 0x000000078f9c7c20 */ /* 0x000fe20008410000 */
[----:B------:R-:W-:Y:S02]  /*5770*/  FMNMX.FTZ R124, R0, R125, !PT ;  /* 0x0000007d007c7209 */ /* 0x000fe40007810000 */
[----:B------:R-:W-:Y:S01]  /*5780*/  ISETP.GT.AND P1, PT, R121, 0x50, PT ;  /* 0x000000507900780c */ /* 0x000fe20003f24270 */
[----:B------:R-:W5:Y:S01]  /*5790*/  MUFU.TANH R165, R165 ;  /* 0x000000a500a57308 */ /* 0x000f620000002400 */
[----:B0-----:R-:W-:Y:S01]  /*57a0*/  FSEL R120, R157, -INF , P2 ;  /* 0xff8000009d787808 */ /* 0x001fe20001000000 */
[----:B---3--:R-:W-:Y:S01]  /*57b0*/  FMUL.FTZ R164, R151, UR7 ;  /* 0x0000000797a47c20 */ /* 0x008fe20008410000 */
[----:B------:R-:W-:Y:S01]  /*57c0*/  FMNMX.FTZ R125, R21, R124, !PT ;  /* 0x0000007c157d7209 */ /* 0x000fe20007810000 */
[----:B------:R-:W-:Y:S01]  /*57d0*/  FMUL.FTZ R151, R162, UR7 ;  /* 0x00000007a2977c20 */ /* 0x000fe20008410000 */
[----:B------:R-:W-:Y:S01]  /*57e0*/  ISETP.GT.AND P2, PT, R121, 0x51, PT ;  /* 0x000000517900780c */ /* 0x000fe20003f44270 */
[----:B------:R-:W-:Y:S01]  /*57f0*/  FMUL.FTZ R157, R167, UR7 ;  /* 0x00000007a79d7c20 */ /* 0x000fe20008410000 */
[----:B-1----:R-:W-:Y:S01]  /*5800*/  FSEL R124, R160, -INF , P1 ;  /* 0xff800000a07c7808 */ /* 0x002fe20000800000 */
[----:B------:R-:W-:Y:S01]  /*5810*/  FMUL.FTZ R160, R146, UR7 ;  /* 0x0000000792a07c20 */ /* 0x000fe20008410000 */
[----:B------:R-:W-:Y:S01]  /*5820*/  FMNMX.FTZ R143, R120, R125, !PT ;  /* 0x0000007d788f7209 */ /* 0x000fe20007810000 */
[----:B------:R-:W0:Y:S01]  /*5830*/  MUFU.TANH R168, R168 ;  /* 0x000000a800a87308 */ /* 0x000e220000002400 */
[----:B------:R-:W-:-:S02]  /*5840*/  ISETP.GT.AND P1, PT, R121, 0x58, PT ;  /* 0x000000587900780c */ /* 0x000fc40003f24270 */
[----:B--2---:R-:W-:Y:S01]  /*5850*/  FSEL R125, R161, -INF , P2 ;  /* 0xff800000a17d7808 */ /* 0x004fe20001000000 */
[----:B------:R-:W-:Y:S01]  /*5860*/  FMUL.FTZ R161, R150, UR7 ;  /* 0x0000000796a17c20 */ /* 0x000fe20008410000 */
[----:B------:R-:W-:Y:S01]  /*5870*/  FMNMX.FTZ R148, R124, R143, !PT ;  /* 0x0000008f7c947209 */ /* 0x000fe20007810000 */
[----:B------:R-:W-:Y:S01]  /*5880*/  FMUL.FTZ R150, R155, UR7 ;  /* 0x000000079b967c20 */ /* 0x000fe20008410000 */
[----:B------:R-:W-:Y:S01]  /*5890*/  ISETP.GT.AND P2, PT, R121, 0x59, PT ;  /* 0x000000597900780c */ /* 0x000fe20003f44270 */
[----:B------:R-:W1:Y:S01]  /*58a0*/  MUFU.TANH R169, R169 ;  /* 0x000000a900a97308 */ /* 0x000e620000002400 */
[----:B----4-:R-:W-:Y:S02]  /*58b0*/  FSEL R126, R126, -INF , P1 ;  /* 0xff8000007e7e7808 */ /* 0x010fe40000800000 */
[----:B------:R-:W-:Y:S01]  /*58c0*/  FMNMX.FTZ R143, R125, R148, !PT ;  /* 0x000000947d8f7209 */ /* 0x000fe20007810000 */
[----:B------:R-:W-:Y:S01]  /*58d0*/  FMUL.FTZ R148, R154, UR7 ;  /* 0x000000079a947c20 */ /* 0x000fe20008410000 */
[----:B-----5:R-:W-:Y:S01]  /*58e0*/  FSEL R121, R165, -INF , P2 ;  /* 0xff800000a5797808 */ /* 0x020fe20001000000 */
[----:B------:R-:W-:Y:S01]  /*58f0*/  FMUL.FTZ R165, R147, UR7 ;  /* 0x0000000793a57c20 */ /* 0x000fe20008410000 */
[----:B------:R-:W-:Y:S01]  /*5900*/  FMNMX.FTZ R146, R126, R143, !PT ;  /* 0x0000008f7e927209 */ /* 0x000fe20007810000 */
[----:B------:R-:W2:Y:S01]  /*5910*/  MUFU.TANH R170, R170 ;  /* 0x000000aa00aa7308 */ /* 0x000ea20000002400 */
[----:B------:R-:W-:-:S02]  /*5920*/  FMUL.FTZ R154, R166, UR7 ;  /* 0x00000007a69a7c20 */ /* 0x000fc40008410000 */
[----:B------:R-:W-:-:S05]  /*5930*/  FMNMX.FTZ R146, R121, R146, !PT ;  /* 0x0000009279927209 */ /* 0x000fca0007810000 */
[----:B------:R-:W3:Y:S01]  /*5940*/  SHFL.BFLY PT, R143, R146, 0x2, 0x1f ;  /* 0x0c401f00928f7f89 */ /* 0x000ee200000e0000 */
[----:B------:R-:W4:Y:S08]  /*5950*/  MUFU.TANH R127, R127 ;  /* 0x0000007f007f7308 */ /* 0x000f300000002400 */
[----:B------:R-:W5:Y:S08]  /*5960*/  MUFU.TANH R129, R129 ;  /* 0x0000008100817308 */ /* 0x000f700000002400 */
[----:B------:R-:W5:Y:S01]  /*5970*/  MUFU.TANH R130, R130 ;  /* 0x0000008200827308 */ /* 0x000f620000002400 */
[----:B---3--:R-:W-:-:S07]  /*5980*/  FMNMX.FTZ R147, R146, R143, !PT ;  /* 0x0000008f92937209 */ /* 0x008fce0007810000 */
[----:B------:R-:W3:Y:S01]  /*5990*/  MUFU.TANH R131, R131 ;  /* 0x0000008300837308 */ /* 0x000ee20000002400 */
[----:B------:R-:W0:Y:S04]  /*59a0*/  SHFL.IDX PT, R143, R12, 0x1, 0x1c1f ;  /* 0x003c1f000c8f7f89 */ /* 0x000e2800000e0000 */
[----:B------:R-:W1:Y:S03]  /*59b0*/  SHFL.BFLY PT, R146, R147, 0x1, 0x1f ;  /* 0x0c201f0093927f89 */ /* 0x000e6600000e0000 */
[----:B------:R-:W3:Y:S08]  /*59c0*/  MUFU.TANH R133, R133 ;  /* 0x0000008500857308 */ /* 0x000ef00000002400 */
[----:B------:R-:W3:Y:S08]  /*59d0*/  MUFU.TANH R134, R134 ;  /* 0x0000008600867308 */ /* 0x000ef00000002400 */
[----:B------:R-:W3:Y:S01]  /*59e0*/  MUFU.TANH R135, R135 ;  /* 0x0000008700877308 */ /* 0x000ee20000002400 */
[----:B0-----:R-:W-:-:S04]  /*59f0*/  IADD3 R172, R143, -UR34, R172 ;  /* 0x800000228fac7c10 */ /* 0x001fc8000fffe0ac */
[C---:B------:R-:W-:Y:S02]  /*5a00*/  ISETP.GT.AND P1, PT, R172.reuse, RZ, PT ;  /* 0x000000ffac00720c */ /* 0x040fe40003f24270 */
[----:B------:R-:W-:Y:S01]  /*5a10*/  ISETP.GT.AND P2, PT, R172, 0x1, PT ;  /* 0x00000001ac00780c */ /* 0x000fe20003f44270 */
[----:B------:R-:W0:Y:S01]  /*5a20*/  MUFU.TANH R137, R137 ;  /* 0x0000008900897308 */ /* 0x000e220000002400 */
[----:B------:R-:W-:Y:S02]  /*5a30*/  FSEL R168, R168, -INF , P1 ;  /* 0xff800000a8a87808 */ /* 0x000fe40000800000 */
[----:B-1----:R-:W-:Y:S02]  /*5a40*/  FMNMX.FTZ R12, R147, R146, !PT ;  /* 0x00000092930c7209 */ /* 0x002fe40007810000 */
[----:B------:R-:W-:Y:S02]  /*5a50*/  ISETP.GT.AND P3, PT, R172, 0x8, PT ;  /* 0x00000008ac00780c */ /* 0x000fe40003f64270 */
[----:B------:R-:W-:Y:S01]  /*5a60*/  FSEL R169, R169, -INF , P2 ;  /* 0xff800000a9a97808 */ /* 0x000fe20001000000 */
[----:B------:R-:W-:Y:S01]  /*5a70*/  FMUL.FTZ R147, R12, UR35 ;  /* 0x000000230c937c20 */ /* 0x000fe20008410000 */
[----:B------:R-:W-:Y:S01]  /*5a80*/  FMNMX.FTZ R146, R168, R13, !PT ;  /* 0x0000000da8927209 */ /* 0x000fe20007810000 */
[----:B------:R-:W1:Y:S01]  /*5a90*/  MUFU.TANH R156, R156 ;  /* 0x0000009c009c7308 */ /* 0x000e620000002400 */
[----:B------:R-:W-:-:S02]  /*5aa0*/  ISETP.GT.AND P4, PT, R172, 0x9, PT ;  /* 0x00000009ac00780c */ /* 0x000fc40003f84270 */
[----:B--2---:R-:W-:Y:S02]  /*5ab0*/  FSEL R170, R170, -INF , P3 ;  /* 0xff800000aaaa7808 */ /* 0x004fe40001800000 */
[----:B------:R-:W-:Y:S02]  /*5ac0*/  FMNMX.FTZ R155, R169, R146, !PT ;  /* 0x00000092a99b7209 */ /* 0x000fe40007810000 */
[----:B------:R-:W-:Y:S01]  /*5ad0*/  ISETP.GT.AND P2, PT, R172, 0x10, PT ;  /* 0x00000010ac00780c */ /* 0x000fe20003f44270 */
[----:B------:R-:W2:Y:S01]  /*5ae0*/  MUFU.TANH R160, R160 ;  /* 0x000000a000a07308 */ /* 0x000ea20000002400 */
[----:B----4-:R-:W-:Y:S02]  /*5af0*/  FSEL R143, R127, -INF , P4 ;  /* 0xff8000007f8f7808 */ /* 0x010fe40002000000 */
[----:B------:R-:W-:Y:S02]  /*5b00*/  FMNMX.FTZ R158, R170, R155, !PT ;  /* 0x0000009baa9e7209 */ /* 0x000fe40007810000 */
[----:B-----5:R-:W-:-:S02]  /*5b10*/  FSEL R146, R129, -INF , P2 ;  /* 0xff80000081927808 */ /* 0x020fc40001000000 */
[C---:B------:R-:W-:Y:S01]  /*5b20*/  ISETP.GT.AND P3, PT, R172.reuse, 0x11, PT ;  /* 0x00000011ac00780c */ /* 0x040fe20003f64270 */
[----:B------:R-:W4:Y:S01]  /*5b30*/  MUFU.TANH R165, R165 ;  /* 0x000000a500a57308 */ /* 0x000f220000002400 */
[----:B------:R-:W-:Y:S02]  /*5b40*/  FMNMX.FTZ R129, R143, R158, !PT ;  /* 0x0000009e8f817209 */ /* 0x000fe40007810000 */
[----:B------:R-:W-:Y:S02]  /*5b50*/  ISETP.GT.AND P2, PT, R172, 0x18, PT ;  /* 0x00000018ac00780c */ /* 0x000fe40003f44270 */
[----:B------:R-:W-:Y:S02]  /*5b60*/  FSEL R130, R130, -INF , P3 ;  /* 0xff80000082827808 */ /* 0x000fe40001800000 */
[----:B------:R-:W-:Y:S01]  /*5b70*/  FMNMX.FTZ R129, R146, R129, !PT ;  /* 0x0000008192817209 */ /* 0x000fe20007810000 */
[----:B------:R-:W5:Y:S01]  /*5b80*/  MUFU.TANH R161, R161 ;  /* 0x000000a100a17308 */ /* 0x000f620000002400 */
[----:B------:R-:W-:-:S02]  /*5b90*/  ISETP.GT.AND P3, PT, R172, 0x19, PT ;  /* 0x00000019ac00780c */ /* 0x000fc40003f64270 */
[----:B---3--:R-:W-:Y:S02]  /*5ba0*/  FSEL R131, R131, -INF , P2 ;  /* 0xff80000083837808 */ /* 0x008fe40001000000 */
[----:B------:R-:W-:Y:S02]  /*5bb0*/  FMNMX.FTZ R158, R130, R129, !PT ;  /* 0x00000081829e7209 */ /* 0x000fe40007810000 */
[----:B------:R-:W-:Y:S01]  /*5bc0*/  FSETP.NEU.FTZ.AND P1, PT, R12, -INF , PT ;  /* 0xff8000000c00780b */ /* 0x000fe20003f3d000 */
[----:B------:R-:W3:Y:S01]  /*5bd0*/  MUFU.TANH R164, R164 ;  /* 0x000000a400a47308 */ /* 0x000ee20000002400 */
[----:B------:R-:W-:Y:S02]  /*5be0*/  ISETP.GT.AND P2, PT, R172, 0x20, PT ;  /* 0x00000020ac00780c */ /* 0x000fe40003f44270 */
[----:B------:R-:W-:Y:S02]  /*5bf0*/  FSEL R133, R133, -INF , P3 ;  /* 0xff80000085857808 */ /* 0x000fe40001800000 */
[----:B------:R-:W-:-:S02]  /*5c00*/  FMNMX.FTZ R158, R131, R158, !PT ;  /* 0x0000009e839e7209 */ /* 0x000fc40007810000 */
[----:B------:R-:W-:Y:S01]  /*5c10*/  FSEL R147, R147, RZ, P1 ;  /* 0x000000ff93937208 */ /* 0x000fe20000800000 */
[----:B------:R-:W3:Y:S01]  /*5c20*/  MUFU.TANH R148, R148 ;  /* 0x0000009400947308 */ /* 0x000ee20000002400 */
[----:B------:R-:W-:Y:S02]  /*5c30*/  ISETP.GT.AND P3, PT, R172, 0x21, PT ;  /* 0x00000021ac00780c */ /* 0x000fe40003f64270 */
[----:B------:R-:W-:Y:S01]  /*5c40*/  FSEL R134, R134, -INF , P2 ;  /* 0xff80000086867808 */ /* 0x000fe20001000000 */
[--C-:B------:R-:W-:Y:S01]  /*5c50*/  FFMA.FTZ R190, R144, UR35, -R147.reuse ;  /* 0x0000002390be7c23 */ /* 0x100fe20008010893 */
[----:B------:R-:W-:Y:S01]  /*5c60*/  FMNMX.FTZ R129, R133, R158, !PT ;  /* 0x0000009e85817209 */ /* 0x000fe20007810000 */
[--C-:B------:R-:W-:Y:S01]  /*5c70*/  FFMA.FTZ R188, R145, UR35, -R147.reuse ;  /* 0x0000002391bc7c23 */ /* 0x100fe20008010893 */
[----:B------:R-:W-:Y:S01]  /*5c80*/  ISETP.GT.AND P2, PT, R172, 0x28, PT ;  /* 0x00000028ac00780c */ /* 0x000fe20003f44270 */
[--C-:B------:R-:W-:Y:S01]  /*5c90*/  FFMA.FTZ R155, R142, UR35, -R147.reuse ;  /* 0x000000238e9b7c23 */ /* 0x100fe20008010893 */
[----:B------:R-:W-:Y:S01]  /*5ca0*/  FSEL R144, R135, -INF , P3 ;  /* 0xff80000087907808 */ /* 0x000fe20001800000 */
[----:B------:R-:W3:Y:S01]  /*5cb0*/  MUFU.TANH R150, R150 ;  /* 0x0000009600967308 */ /* 0x000ee20000002400 */
[----:B------:R-:W-:Y:S01]  /*5cc0*/  FMNMX.FTZ R129, R134, R129, !PT ;  /* 0x0000008186817209 */ /* 0x000fe20007810000 */
[--C-:B------:R-:W-:Y:S01]  /*5cd0*/  FFMA.FTZ R184, R141, UR35, -R147.reuse ;  /* 0x000000238db87c23 */ /* 0x100fe20008010893 */
[----:B------:R-:W-:Y:S01]  /*5ce0*/  ISETP.GT.AND P3, PT, R172, 0x29, PT ;  /* 0x00000029ac00780c */ /* 0x000fe20003f64270 */
[--C-:B------:R-:W-:Y:S01]  /*5cf0*/  FFMA.FTZ R186, R139, UR35, -R147.reuse ;  /* 0x000000238bba7c23 */ /* 0x100fe20008010893 */
[----:B0-----:R-:W-:Y:S01]  /*5d00*/  FSEL R145, R137, -INF , P2 ;  /* 0xff80000089917808 */ /* 0x001fe20001000000 */
[--C-:B------:R-:W-:Y:S01]  /*5d10*/  FFMA.FTZ R139, R138, UR35, -R147.reuse ;  /* 0x000000238a8b7c23 */ /* 0x100fe20008010893 */
[----:B------:R-:W-:Y:S01]  /*5d20*/  FMNMX.FTZ R142, R144, R129, !PT ;  /* 0x00000081908e7209 */ /* 0x000fe20007810000 */
[----:B------:R-:W0:Y:S01]  /*5d30*/  MUFU.TANH R149, R149 ;  /* 0x0000009500957308 */ /* 0x000e220000002400 */
[----:B-1----:R-:W-:Y:S01]  /*5d40*/  FSEL R137, R156, -INF , P3 ;  /* 0xff8000009c897808 */ /* 0x002fe20001800000 */
[--C-:B------:R-:W-:Y:S01]  /*5d50*/  FFMA.FTZ R180, R136, UR35, -R147.reuse ;  /* 0x0000002388b47c23 */ /* 0x100fe20008010893 */
[C---:B------:R-:W-:Y:S01]  /*5d60*/  ISETP.GT.AND P2, PT, R172.reuse, 0x30, PT ;  /* 0x00000030ac00780c */ /* 0x040fe20003f44270 */
[--C-:B------:R-:W-:Y:S01]  /*5d70*/  FFMA.FTZ R174, R21, UR35, -R147.reuse ;  /* 0x0000002315ae7c23 */ /* 0x100fe20008010893 */
[----:B------:R-:W-:Y:S01]  /*5d80*/  FMNMX.FTZ R156, R145, R142, !PT ;  /* 0x0000008e919c7209 */ /* 0x000fe20007810000 */
[--C-:B------:R-:W-:Y:S01]  /*5d90*/  FFMA.FTZ R176, R123, UR35, -R147.reuse ;  /* 0x000000237bb07c23 */ /* 0x100fe20008010893 */
[----:B------:R-:W-:Y:S01]  /*5da0*/  ISETP.GT.AND P3, PT, R172, 0x31, PT ;  /* 0x00000031ac00780c */ /* 0x000fe20003f64270 */
[----:B------:R5:W-:Y:S01]  /*5db0*/  MUFU.EX2 R129, R155 ;  /* 0x0000009b00817308 */ /* 0x000be20000000800 */
[----:B--2---:R-:W-:Y:S01]  /*5dc0*/  FSEL R142, R160, -INF , P2 ;  /* 0xff800000a08e7808 */ /* 0x004fe20001000000 */
[--C-:B------:R-:W-:Y:S01]  /*5dd0*/  FFMA.FTZ R178, R20, UR35, -R147.reuse ;  /* 0x0000002314b27c23 */ /* 0x100fe20008010893 */
[----:B------:R-:W-:Y:S01]  /*5de0*/  FMNMX.FTZ R135, R137, R156, !PT ;  /* 0x0000009c89877209 */ /* 0x000fe20007810000 */
[--C-:B------:R-:W-:Y:S01]  /*5df0*/  FFMA.FTZ R21, R120, UR35, -R147.reuse ;  /* 0x0000002378157c23 */ /* 0x100fe20008010893 */
[----:B------:R-:W-:Y:S01]  /*5e00*/  ISETP.GT.AND P2, PT, R172, 0x38, PT ;  /* 0x00000038ac00780c */ /* 0x000fe20003f44270 */
[--C-:B------:R-:W-:Y:S01]  /*5e10*/  FFMA.FTZ R127, R171, UR35, -R147.reuse ;  /* 0x00000023ab7f7c23 */ /* 0x100fe20008010893 */
[----:B----4-:R-:W-:Y:S01]  /*5e20*/  FSEL R141, R165, -INF , P3 ;  /* 0xff800000a58d7808 */ /* 0x010fe20001800000 */
[----:B------:R-:W1:Y:S01]  /*5e30*/  MUFU.TANH R152, R152 ;  /* 0x0000009800987308 */ /* 0x000e620000002400 */
[----:B------:R-:W-:Y:S01]  /*5e40*/  FMNMX.FTZ R156, R142, R135, !PT ;  /* 0x000000878e9c7209 */ /* 0x000fe20007810000 */
[--C-:B------:R-:W-:Y:S01]  /*5e50*/  FFMA.FTZ R135, R140, UR35, -R147.reuse ;  /* 0x000000238c877c23 */ /* 0x100fe20008010893 */
[----:B------:R-:W-:Y:S01]  /*5e60*/  ISETP.GT.AND P3, PT, R172, 0x39, PT ;  /* 0x00000039ac00780c */ /* 0x000fe20003f64270 */
[--C-:B------:R-:W-:Y:S01]  /*5e70*/  FFMA.FTZ R182, R128, UR35, -R147.reuse ;  /* 0x0000002380b67c23 */ /* 0x100fe20008010893 */
[----:B-----5:R-:W-:Y:S01]  /*5e80*/  FSEL R155, R161, -INF , P2 ;  /* 0xff800000a19b7808 */ /* 0x020fe20001000000 */
[--C-:B------:R-:W-:Y:S01]  /*5e90*/  FFMA.FTZ R15, R15, UR35, -R147.reuse ;  /* 0x000000230f0f7c23 */ /* 0x100fe20008010893 */
[----:B------:R-:W-:Y:S01]  /*5ea0*/  FMNMX.FTZ R156, R141, R156, !PT ;  /* 0x0000009c8d9c7209 */ /* 0x000fe20007810000 */
[----:B------:R-:W2:Y:S01]  /*5eb0*/  MUFU.TANH R151, R151 ;  /* 0x0000009700977308 */ /* 0x000ea20000002400 */
[----:B------:R-:W-:Y:S01]  /*5ec0*/  ISETP.GT.AND P2, PT, R172, 0x40, PT ;  /* 0x00000040ac00780c */ /* 0x000fe20003f44270 */
[--C-:B------:R-:W-:Y:S01]  /*5ed0*/  FFMA.FTZ R123, R2, UR35, -R147.reuse ;  /* 0x00000023027b7c23 */ /* 0x100fe20008010893 */
[----:B---3--:R-:W-:Y:S01]  /*5ee0*/  FSEL R140, R164, -INF , P3 ;  /* 0xff800000a48c7808 */ /* 0x008fe20001800000 */
[--C-:B------:R-:W-:Y:S01]  /*5ef0*/  FFMA.FTZ R20, R124, UR35, -R147.reuse ;  /* 0x000000237c147c23 */ /* 0x100fe20008010893 */
[----:B------:R-:W-:Y:S01]  /*5f00*/  FMNMX.FTZ R159, R155, R156, !PT ;  /* 0x0000009c9b9f7209 */ /* 0x000fe20007810000 */
[--C-:B------:R-:W-:Y:S01]  /*5f10*/  FFMA.FTZ R125, R125, UR35, -R147.reuse ;  /* 0x000000237d7d7c23 */ /* 0x100fe20008010893 */
[----:B------:R-:W-:Y:S01]  /*5f20*/  ISETP.GT.AND P3, PT, R172, 0x41, PT ;  /* 0x00000041ac00780c */ /* 0x000fe20003f64270 */
[----:B------:R-:W3:Y:S01]  /*5f30*/  MUFU.TANH R153, R153 ;  /* 0x0000009900997308 */ /* 0x000ee20000002400 */
[----:B------:R-:W-:Y:S01]  /*5f40*/  FSEL R148, R148, -INF , P2 ;  /* 0xff80000094947808 */ /* 0x000fe20001000000 */
[--C-:B------:R-:W-:Y:S01]  /*5f50*/  FFMA.FTZ R120, R126, UR35, -R147.reuse ;  /* 0x000000237e787c23 */ /* 0x100fe20008010893 */
[----:B------:R-:W-:Y:S01]  /*5f60*/  FMNMX.FTZ R159, R140, R159, !PT ;  /* 0x0000009f8c9f7209 */ /* 0x000fe20007810000 */
[----:B------:R-:W-:Y:S01]  /*5f70*/  FFMA.FTZ R121, R121, UR35, -R147 ;  /* 0x0000002379797c23 */ /* 0x000fe20008010893 */
[----:B------:R-:W-:-:S02]  /*5f80*/  ISETP.GT.AND P2, PT, R172, 0x48, PT ;  /* 0x00000048ac00780c */ /* 0x000fc40003f44270 */
[----:B------:R-:W-:Y:S01]  /*5f90*/  FSEL R150, R150, -INF , P3 ;  /* 0xff80000096967808 */ /* 0x000fe20001800000 */
[----:B------:R-:W4:Y:S01]  /*5fa0*/  MUFU.TANH R154, R154 ;  /* 0x0000009a009a7308 */ /* 0x000f220000002400 */
[----:B------:R-:W-:Y:S02]  /*5fb0*/  FMNMX.FTZ R159, R148, R159, !PT ;  /* 0x0000009f949f7209 */ /* 0x000fe40007810000 */
[----:B------:R-:W-:Y:S02]  /*5fc0*/  ISETP.GT.AND P3, PT, R172, 0x49, PT ;  /* 0x00000049ac00780c */ /* 0x000fe40003f64270 */
[----:B0-----:R-:W-:Y:S02]  /*5fd0*/  FSEL R149, R149, -INF , P2 ;  /* 0xff80000095957808 */ /* 0x001fe40001000000 */
[----:B------:R-:W-:Y:S01]  /*5fe0*/  FMNMX.FTZ R138, R150, R159, !PT ;  /* 0x0000009f968a7209 */ /* 0x000fe20007810000 */
[----:B------:R-:W0:Y:S01]  /*5ff0*/  MUFU.TANH R157, R157 ;  /* 0x0000009d009d7308 */ /* 0x000e220000002400 */
[----:B------:R-:W-:-:S02]  /*6000*/  ISETP.GT.AND P2, PT, R172, 0x50, PT ;  /* 0x00000050ac00780c */ /* 0x000fc40003f44270 */
[----:B-1----:R-:W-:Y:S02]  /*6010*/  FSEL R152, R152, -INF , P3 ;  /* 0xff80000098987808 */ /* 0x002fe40001800000 */
[----:B------:R-:W-:Y:S02]  /*6020*/  FMNMX.FTZ R159, R149, R138, !PT ;  /* 0x0000008a959f7209 */ /* 0x000fe40007810000 */
[----:B------:R-:W-:Y:S01]  /*6030*/  ISETP.GT.AND P3, PT, R172, 0x51, PT ;  /* 0x00000051ac00780c */ /* 0x000fe20003f64270 */
[----:B------:R-:W-:Y:S01]  /*6040*/  MUFU.EX2 R127, R127 ;  /* 0x0000007f007f7308 */ /* 0x000fe20000000800 */
[----:B--2---:R-:W-:Y:S02]  /*6050*/  FSEL R151, R151, -INF , P2 ;  /* 0xff80000097977808 */ /* 0x004fe40001000000 */
[----:B------:R-:W-:Y:S02]  /*6060*/  FMNMX.FTZ R138, R152, R159, !PT ;  /* 0x0000009f988a7209 */ /* 0x000fe40007810000 */
[----:B---3--:R-:W-:-:S02]  /*6070*/  FSEL R136, R153, -INF , P3 ;  /* 0xff80000099887808 */ /* 0x008fc40001800000 */
[----:B------:R-:W-:Y:S01]  /*6080*/  ISETP.GT.AND P2, PT, R172, 0x58, PT ;  /* 0x00000058ac00780c */ /* 0x000fe20003f44270 */
[----:B------:R-:W-:Y:S01]  /*6090*/  MUFU.EX2 R188, R188 ;  /* 0x000000bc00bc7308 */ /* 0x000fe20000000800 */
[----:B------:R-:W-:Y:S01]  /*60a0*/  FMNMX.FTZ R153, R151, R138, !PT ;  /* 0x0000008a97997209 */ /* 0x000fe20007810000 */
[--C-:B------:R-:W-:Y:S01]  /*60b0*/  FFMA.FTZ R138, R132, UR35, -R147.reuse ;  /* 0x00000023848a7c23 */ /* 0x100fe20008010893 */
[----:B------:R-:W-:Y:S01]  /*60c0*/  ISETP.GT.AND P3, PT, R172, 0x59, PT ;  /* 0x00000059ac00780c */ /* 0x000fe20003f64270 */
[--C-:B------:R-:W-:Y:S01]  /*60d0*/  FFMA.FTZ R172, R11, UR35, -R147.reuse ;  /* 0x000000230bac7c23 */ /* 0x100fe20008010893 */
[----:B----4-:R-:W-:Y:S02]  /*60e0*/  FSEL R154, R154, -INF , P2 ;  /* 0xff8000009a9a7808 */ /* 0x010fe40001000000 */
[----:B------:R-:W-:Y:S01]  /*60f0*/  FMNMX.FTZ R159, R136, R153, !PT ;  /* 0x00000099889f7209 */ /* 0x000fe20007810000 */
[----:B------:R-:W-:Y:S01]  /*6100*/  MUFU.EX2 R190, R190 ;  /* 0x000000be00be7308 */ /* 0x000fe20000000800 */
[----:B0-----:R-:W-:Y:S01]  /*6110*/  FSEL R132, R157, -INF , P3 ;  /* 0xff8000009d847808 */ /* 0x001fe20001800000 */
[----:B------:R-:W-:Y:S01]  /*6120*/  FFMA.FTZ R157, R122, UR35, -R147 ;  /* 0x000000237a9d7c23 */ /* 0x000fe20008010893 */
[----:B------:R-:W-:-:S04]  /*6130*/  FMNMX.FTZ R159, R154, R159, !PT ;  /* 0x0000009f9a9f7209 */ /* 0x000fc80007810000 */
[----:B------:R-:W-:Y:S01]  /*6140*/  FMNMX.FTZ R159, R132, R159, !PT ;  /* 0x0000009f849f7209 */ /* 0x000fe20007810000 */
[----:B------:R-:W-:Y:S04]  /*6150*/  MUFU.EX2 R184, R184 ;  /* 0x000000b800b87308 */ /* 0x000fe80000000800 */
[----:B------:R-:W0:Y:S04]  /*6160*/  SHFL.BFLY PT, R122, R159, 0x2, 0x1f ;  /* 0x0c401f009f7a7f89 */ /* 0x000e2800000e0000 */
[----:B------:R-:W-:Y:S08]  /*6170*/  MUFU.EX2 R135, R135 ;  /* 0x0000008700877308 */ /* 0x000ff00000000800 */
[----:B------:R1:W-:Y:S08]  /*6180*/  MUFU.EX2 R153, R138 ;  /* 0x0000008a00997308 */ /* 0x0003f00000000800 */
[----:B------:R-:W-:Y:S01]  /*6190*/  MUFU.EX2 R186, R186 ;  /* 0x000000ba00ba7308 */ /* 0x000fe20000000800 */
[----:B0-----:R-:W-:Y:S01]  /*61a0*/  FMNMX.FTZ R122, R159, R122, !PT ;  /* 0x0000007a9f7a7209 */ /* 0x001fe20007810000 */
[----:B------:R-:W-:-:S06]  /*61b0*/  FFMA.FTZ R159, R0, UR35, -R147 ;  /* 0x00000023009f7c23 */ /* 0x000fcc0008010893 */
[----:B------:R-:W-:Y:S01]  /*61c0*/  MUFU.EX2 R139, R139 ;  /* 0x0000008b008b7308 */ /* 0x000fe20000000800 */
[----:B------:R-:W0:Y:S07]  /*61d0*/  SHFL.BFLY PT, R11, R122, 0x1, 0x1f ;  /* 0x0c201f007a0b7f89 */ /* 0x000e2e00000e0000 */
[----:B------:R-:W-:Y:S08]  /*61e0*/  MUFU.EX2 R180, R180 ;  /* 0x000000b400b47308 */ /* 0x000ff00000000800 */
[----:B------:R-:W-:Y:S08]  /*61f0*/  MUFU.EX2 R182, R182 ;  /* 0x000000b600b67308 */ /* 0x000ff00000000800 */
[----:B------:R-:W-:Y:S01]  /*6200*/  MUFU.EX2 R157, R157 ;  /* 0x0000009d009d7308 */ /* 0x000fe20000000800 */
[----:B0-----:R-:W-:-:S04]  /*6210*/  FMNMX.FTZ R11, R122, R11, !PT ;  /* 0x0000000b7a0b7209 */ /* 0x001fc80007810000 */
[C---:B------:R-:W-:Y:S01]  /*6220*/  FSETP.NEU.FTZ.AND P2, PT, R11.reuse, -INF , PT ;  /* 0xff8000000b00780b */ /* 0x040fe20003f5d000 */
[C---:B------:R-:W-:Y:S02]  /*6230*/  FMUL.FTZ R0, R11.reuse, UR35 ;  /* 0x000000230b007c20 */ /* 0x040fe40008410000 */
[----:B------:R-:W-:Y:S03]  /*6240*/  MUFU.EX2 R176, R176 ;  /* 0x000000b000b07308 */ /* 0x000fe60000000800 */
[----:B------:R-:W-:Y:S02]  /*6250*/  FSEL R147, R0, RZ, P2 ;  /* 0x000000ff00937208 */ /* 0x000fe40001000000 */
[----:B------:R-:W-:-:S03]  /*6260*/  FSEL R0, R11, RZ, P2 ;  /* 0x000000ff0b007208 */ /* 0x000fc60001000000 */
[----:B------:R-:W-:Y:S01]  /*6270*/  FFMA.FTZ R187, R131, UR35, -R147 ;  /* 0x0000002383bb7c23 */ /* 0x000fe20008010893 */
[----:B------:R-:W-:Y:S01]  /*6280*/  FSEL R131, R12, RZ, P1 ;  /* 0x000000ff0c837208 */ /* 0x000fe20000800000 */
[----:B------:R-:W-:Y:S01]  /*6290*/  FADD.FTZ R2, -R0, R13 ;  /* 0x0000000d00027221 */ /* 0x000fe20000010100 */
[--C-:B------:R-:W-:Y:S01]  /*62a0*/  FFMA.FTZ R189, R168, UR35, -R147.reuse ;  /* 0x00000023a8bd7c23 */ /* 0x100fe20008010893 */
[--C-:B------:R-:W-:Y:S01]  /*62b0*/  FFMA.FTZ R122, R169, UR35, -R147.reuse ;  /* 0x00000023a97a7c23 */ /* 0x100fe20008010893 */
[--C-:B------:R-:W-:Y:S01]  /*62c0*/  FFMA.FTZ R191, R170, UR35, -R147.reuse ;  /* 0x00000023aabf7c23 */ /* 0x100fe20008010893 */
[----:B------:R-:W-:Y:S01]  /*62d0*/  FADD.FTZ R131, -R131, R14 ;  /* 0x0000000e83837221 */ /* 0x000fe20000010100 */
[----:B------:R-:W-:Y:S01]  /*62e0*/  FMUL.FTZ R2, R2, UR35 ;  /* 0x0000002302027c20 */ /* 0x000fe20008410000 */
[--C-:B------:R-:W-:Y:S01]  /*62f0*/  FFMA.FTZ R124, R143, UR35, -R147.reuse ;  /* 0x000000238f7c7c23 */ /* 0x100fe20008010893 */
[----:B------:R-:W-:Y:S01]  /*6300*/  MUFU.EX2 R189, R189 ;  /* 0x000000bd00bd7308 */ /* 0x000fe20000000800 */
[----:B------:R-:W-:Y:S01]  /*6310*/  FMUL.FTZ R131, R131, UR35 ;  /* 0x0000002383837c20 */ /* 0x000fe20008410000 */
[--C-:B------:R-:W-:Y:S01]  /*6320*/  FFMA.FTZ R185, R146, UR35, -R147.reuse ;  /* 0x0000002392b97c23 */ /* 0x100fe20008010893 */
[--C-:B------:R-:W-:Y:S01]  /*6330*/  FFMA.FTZ R126, R130, UR35, -R147.reuse ;  /* 0x00000023827e7c23 */ /* 0x100fe20008010893 */
[--C-:B------:R-:W-:Y:S01]  /*6340*/  FFMA.FTZ R128, R133, UR35, -R147.reuse ;  /* 0x0000002385807c23 */ /* 0x100fe20008010893 */
[--C-:B-1----:R-:W-:Y:S01]  /*6350*/  FFMA.FTZ R138, R140, UR35, -R147.reuse ;  /* 0x000000238c8a7c23 */ /* 0x102fe20008010893 */
        /* <DEDUP_REMOVED lines=15> */
[----:B------:R-:W-:-:S03]  /*6450*/  FFMA.FTZ R132, R132, UR35, -R147 ;  /* 0x0000002384847c23 */ /* 0x000fc60008010893 */
[----:B------:R-:W2:Y:S01]  /*6460*/  MUFU.EX2 R122, R122 ;  /* 0x0000007a007a7308 */ /* 0x000ea20000000800 */
[----:B0-----:R-:W-:-:S04]  /*6470*/  FFMA.FTZ R13, R0, R10, R127 ;  /* 0x0000000a000d7223 */ /* 0x001fc8000001007f */
[----:B------:R-:W-:-:S03]  /*6480*/  FADD.FTZ R13, R188, R13 ;  /* 0x0000000dbc0d7221 */ /* 0x000fc60000010000 */
[----:B------:R-:W0:Y:S01]  /*6490*/  MUFU.EX2 R191, R191 ;  /* 0x000000bf00bf7308 */ /* 0x000e220000000800 */
[----:B-1----:R-:W-:Y:S01]  /*64a0*/  FFMA.FTZ R3, R2, R3, R189 ;  /* 0x0000000302037223 */ /* 0x002fe200000100bd */
[----:B------:R-:W-:-:S04]  /*64b0*/  FADD.FTZ R140, R190, R13 ;  /* 0x0000000dbe8c7221 */ /* 0x000fc80000010000 */
[----:B------:R-:W-:Y:S02]  /*64c0*/  FADD.FTZ R13, R129, R140 ;  /* 0x0000008c810d7221 */ /* 0x000fe40000010000 */
[----:B------:R-:W1:Y:S01]  /*64d0*/  MUFU.EX2 R124, R124 ;  /* 0x0000007c007c7308 */ /* 0x000e620000000800 */
[----:B--2---:R-:W-:Y:S01]  /*64e0*/  FADD.FTZ R10, R122, R3 ;  /* 0x000000037a0a7221 */ /* 0x004fe20000010000 */
[----:B------:R-:W-:-:S04]  /*64f0*/  FADD.FTZ R140, R184, R13 ;  /* 0x0000000db88c7221 */ /* 0x000fc80000010000 */
[----:B------:R-:W-:Y:S01]  /*6500*/  FADD.FTZ R13, R135, R140 ;  /* 0x0000008c870d7221 */ /* 0x000fe20000010000 */
[----:B------:R-:W-:Y:S01]  /*6510*/  FFMA.FTZ R140, R150, UR35, -R147 ;  /* 0x00000023968c7c23 */ /* 0x000fe20008010893 */
        /* <DEDUP_REMOVED lines=14> */
[----:B------:R-:W-:-:S06]  /*6600*/  FADD.FTZ R142, R176, R13 ;  /* 0x0000000db08e7221 */ /* 0x000fcc0000010000 */
        /* <DEDUP_REMOVED lines=30> */
[----:B------:R-:W-:Y:S01]  /*67f0*/  MUFU.EX2 R174, R174 ;  /* 0x000000ae00ae7308 */ /* 0x000fe20000000800 */
[----:B-1----:R-:W-:-:S07]  /*6800*/  FADD.FTZ R13, R159, R142 ;  /* 0x0000008e9f0d7221 */ /* 0x002fce0000010000 */
[----:B------:R-:W0:Y:S01]  /*6810*/  MUFU.EX2 R175, R175 ;  /* 0x000000af00af7308 */ /* 0x000e220000000800 */
[----:B--2---:R-:W-:-:S07]  /*6820*/  FADD.FTZ R10, R140, R3 ;  /* 0x000000038c0a7221 */ /* 0x004fce0000010000 */
[----:B------:R-:W-:Y:S08]  /*6830*/  MUFU.EX2 R21, R21 ;  /* 0x0000001500157308 */ /* 0x000ff00000000800 */
[----:B------:R-:W1:Y:S01]  /*6840*/  MUFU.EX2 R152, R152 ;  /* 0x0000009800987308 */ /* 0x000e620000000800 */
[----:B0-----:R-:W-:-:S07]  /*6850*/  FADD.FTZ R10, R175, R10 ;  /* 0x0000000aaf0a7221 */ /* 0x001fce0000010000 */
[----:B------:R-:W-:Y:S08]  /*6860*/  MUFU.EX2 R20, R20 ;  /* 0x0000001400147308 */ /* 0x000ff00000000800 */
[----:B------:R-:W0:Y:S01]  /*6870*/  MUFU.EX2 R151, R151 ;  /* 0x0000009700977308 */ /* 0x000e220000000800 */
[----:B-1----:R-:W-:-:S07]  /*6880*/  FADD.FTZ R10, R152, R10 ;  /* 0x0000000a980a7221 */ /* 0x002fce0000010000 */
[----:B------:R-:W-:Y:S08]  /*6890*/  MUFU.EX2 R125, R125 ;  /* 0x0000007d007d7308 */ /* 0x000ff00000000800 */
[----:B------:R1:W2:Y:S01]  /*68a0*/  MUFU.EX2 R169, R136 ;  /* 0x0000008800a97308 */ /* 0x0002a20000000800 */
[----:B0-----:R-:W-:-:S07]  /*68b0*/  FADD.FTZ R10, R151, R10 ;  /* 0x0000000a970a7221 */ /* 0x001fce0000010000 */
[----:B------:R-:W0:Y:S01]  /*68c0*/  MUFU.EX2 R120, R120 ;  /* 0x0000007800787308 */ /* 0x000e220000000800 */
[----:B-1----:R-:W-:-:S04]  /*68d0*/  FADD.FTZ R136, R174, R13 ;  /* 0x0000000dae887221 */ /* 0x002fc80000010000 */
[----:B------:R-:W-:-:S03]  /*68e0*/  FADD.FTZ R3, R21, R136 ;  /* 0x0000008815037221 */ /* 0x000fc60000010000 */
[----:B------:R-:W1:Y:S01]  /*68f0*/  MUFU.EX2 R171, R154 ;  /* 0x0000009a00ab7308 */ /* 0x000e620000000800 */
[----:B------:R-:W-:Y:S01]  /*6900*/  FADD.FTZ R136, R20, R3 ;  /* 0x0000000314887221 */ /* 0x000fe20000010000 */
[----:B--2---:R-:W-:-:S03]  /*6910*/  FADD.FTZ R10, R169, R10 ;  /* 0x0000000aa90a7221 */ /* 0x004fc60000010000 */
[----:B------:R-:W-:-:S03]  /*6920*/  FADD.FTZ R3, R125, R136 ;  /* 0x000000887d037221 */ /* 0x000fc60000010000 */
        /* <DEDUP_REMOVED lines=8> */
.L_x_5511:
[----:B------:R-:W0:Y:S01]  /*69b0*/  S2UR UR5, SR_CgaCtaId ;  /* 0x00000000000579c3 */ /* 0x000e220000008800 */
[----:B------:R-:W-:Y:S01]  /*69c0*/  UISETP.GT.AND UP0, UPT, UR4, UR10, UPT ;  /* 0x0000000a0400728c */ /* 0x000fe2000bf04270 */
[----:B------:R-:W-:Y:S01]  /*69d0*/  F2FP.F16.F32.PACK_AB R183, R14, R183 ;  /* 0x000000b70eb7723e */ /* 0x000fe200000000ff */
[----:B------:R-:W-:Y:S01]  /*69e0*/  UIADD3 UR9, UR9, 0x30860, URZ ;  /* 0x0003086009097890 */ /* 0x000fe2000fffe03f */
[----:B------:R-:W-:Y:S01]  /*69f0*/  F2FP.F16.F32.PACK_AB R188, R188, R127 ;  /* 0x0000007fbcbc723e */ /* 0x000fe200000000ff */
[----:B------:R-:W-:Y:S01]  /*6a00*/  UIADD3 UR4, UR4, -0x1, URZ ;  /* 0xffffffff04047890 */ /* 0x000fe2000fffe03f */
[----:B------:R-:W-:Y:S01]  /*6a10*/  F2FP.F16.F32.PACK_AB R189, R122, R189 ;  /* 0x000000bd7abd723e */ /* 0x000fe200000000ff */
[----:B------:R-:W-:Y:S01]  /*6a20*/  UMOV UR6, UR39 ;  /* 0x0000002700067c82 */ /* 0x000fe20008000000 */
[----:B------:R-:W-:Y:S01]  /*6a30*/  PLOP3.LUT P1, PT, PT, PT, UP0, 0x80, 0x0 ;  /* 0x000000000000781c */ /* 0x000fe20003f2f008 */
        /* <DEDUP_REMOVED lines=26> */
[----:B------:R-:W-:Y:S06]  /*6be0*/  @P1 BRA `(.L_x_5512) ;  /* 0xffffffd400001947 */ /* 0x000fec000383ffff */
.L_x_5501:
[----:B------:R-:W-:-:S13]  /*6bf0*/  ISETP.LE.AND P1, PT, RZ, UR4, PT ;  /* 0x00000004ff007c0c */ /* 0x000fda000bf23270 */
[----:B------:R-:W-:Y:S05]  /*6c00*/  @!P1 BRA `(.L_x_5513) ;  /* 0x00000024003c9947 */ /* 0x000fea0003800000 */
[----:B------:R-:W-:Y:S01]  /*6c10*/  IMAD.MOV.U32 R14, RZ, RZ, R11 ;  /* 0x000000ffff0e7224 */ /* 0x000fe200078e000b */
[----:B------:R-:W-:Y:S01]  /*6c20*/  MOV R13, R12 ;  /* 0x0000000c000d7202 */ /* 0x000fe20000000f00 */
[----:B------:R-:W-:Y:S01]  /*6c30*/  UMOV UR5, UR38 ;  /* 0x0000002600057c82 */ /* 0x000fe20008000000 */
[----:B------:R-:W-:Y:S01]  /*6c40*/  UMOV UR6, UR39 ;  /* 0x0000002700067c82 */ /* 0x000fe20008000000 */
[----:B------:R-:W-:Y:S01]  /*6c50*/  ULDC UR7, c[0x0][0x9d8] ;  /* 0x0002760000077ab9 */ /* 0x000fe20000000800 */
[----:B------:R-:W-:-:S05]  /*6c60*/  ULDC UR10, c[0x0][0x988] ;  /* 0x00026200000a7ab9 */ /* 0x000fca0000000800 */
.L_x_5524:
[----:B------:R-:W-:-:S04]  /*6c70*/  UIADD3 UR9, UR6, 0x1, URZ ;  /* 0x0000000106097890 */ /* 0x000fc8000fffe03f */
[----:B------:R-:W-:-:S04]  /*6c80*/  UISETP.NE.AND UP0, UPT, UR9, 0x2, UPT ;  /* 0x000000020900788c */ /* 0x000fc8000bf05270 */
[----:B------:R-:W-:Y:S02]  /*6c90*/  USEL UR9, UR9, URZ, UP0 ;  /* 0x0000003f09097287 */ /* 0x000fe40008000000 */
[----:B------:R-:W-:-:S04]  /*6ca0*/  USEL UR38, URZ, 0x1, UP0 ;  /* 0x000000013f267887 */ /* 0x000fc80008000000 */
[----:B------:R-:W-:Y:S01]  /*6cb0*/  ULOP3.LUT UR38, UR5, UR38, URZ, 0x3c, !UPT ;  /* 0x0000002605267292 */ /* 0x000fe2000f8e3c3f */
[----:B------:R-:W-:Y:S01]  /*6cc0*/  UMOV UR39, UR9 ;  /* 0x0000000900277c82 */ /* 0x000fe20008000000 */
[----:B------:R-:W-:Y:S10]  /*6cd0*/  @!P0 BRA `(.L_x_5514) ;  /* 0x0000000000048947 */ /* 0x000ff40003800000 */
[----:B------:R-:W-:Y:S01]  /*6ce0*/  BPT.TRAP 0x1 ;  /* 0x000000040000795c */ /* 0x000fe20000300000 */
.L_x_5514:
[----:B------:R-:W-:Y:S01]  /*6cf0*/  ULEA UR8, UR39, UR40, 0x3 ;  /* 0x0000002827087291 */ /* 0x000fe2000f8e183f */
[----:B------:R-:W-:-:S05]  /*6d00*/  IMAD.U32 R11, RZ, RZ, UR38 ;  /* 0x00000026ff0b7e24 */ /* 0x000fca000f8e00ff */
[----:B------:R-:W-:-:S04]  /*6d10*/  SHF.L.U32 R11, R11, 0x1f, RZ ;  /* 0x0000001f0b0b7819 */ /* 0x000fc800000006ff */
[----:B------:R0:W1:Y:S01]  /*6d20*/  SYNCS.PHASECHK.TRANS64.TRYWAIT P1, [UR8+0x30830], R11 ;  /* 0x0308300bff0075a7 */ /* 0x0000620008020148 */
[----:B------:R-:W-:Y:S05]  /*6d30*/  @!P0 BRA `(.L_x_5515) ;  /* 0x0000000000048947 */ /* 0x000fea0003800000 */
[----:B------:R-:W-:Y:S01]  /*6d40*/  BPT.TRAP 0x1 ;  /* 0x000000040000795c */ /* 0x000fe20000300000 */
.L_x_5515:
[----:B-1----:R-:W-:Y:S05]  /*6d50*/  @P1 BRA `(.L_x_5516) ;  /* 0x0000000000081947 */ /* 0x002fea0003800000 */
[----:B------:R-:W1:Y:S02]  /*6d60*/  SYNCS.PHASECHK.TRANS64.TRYWAIT P1, [UR8+0x30830], R11 ;  /* 0x0308300bff0075a7 */ /* 0x000e640008020148 */
[----:B-1----:R-:W-:Y:S05]  /*6d70*/  @!P1 BRA `(.L_x_5517) ;  /* 0x0000009c00089947 */ /* 0x002fea0003800000 */
.L_x_5516:
        /* <DEDUP_REMOVED lines=175> */
.L_x_5518:
[----:B------:R-:W-:Y:S01]  /*7870*/  ULEA UR8, UR6, UR40, 0x3 ;  /* 0x0000002806087291 */ /* 0x000fe2000f8e183f */
[----:B------:R-:W-:-:S05]  /*7880*/  IMAD.U32 R0, RZ, RZ, UR5 ;  /* 0x00000005ff007e24 */ /* 0x000fca000f8e00ff */
[----:B------:R-:W-:-:S04]  /*7890*/  SHF.L.U32 R0, R0, 0x1f, RZ ;  /* 0x0000001f00007819 */ /* 0x000fc800000006ff */
[----:B------:R2:W3:Y:S01]  /*78a0*/  SYNCS.PHASECHK.TRANS64.TRYWAIT P1, [UR8+0x30850], R0 ;  /* 0x03085000ff0075a7 */ /* 0x0004e20008020148 */
[----:B------:R-:W-:Y:S05]  /*78b0*/  @!P0 BRA `(.L_x_5519) ;  /* 0x0000000000048947 */ /* 0x000fea0003800000 */
[----:B------:R-:W-:Y:S01]  /*78c0*/  BPT.TRAP 0x1 ;  /* 0x000000040000795c */ /* 0x000fe20000300000 */
.L_x_5519:
[----:B---3--:R-:W-:Y:S05]  /*78d0*/  @P1 BRA `(.L_x_5520) ;  /* 0x0000000000081947 */ /* 0x008fea0003800000 */
[----:B------:R-:W3:Y:S02]  /*78e0*/  SYNCS.PHASECHK.TRANS64.TRYWAIT P1, [UR8+0x30850], R0 ;  /* 0x03085000ff0075a7 */ /* 0x000ee40008020148 */
[----:B---3--:R-:W-:Y:S05]  /*78f0*/  @!P1 BRA `(.L_x_5521) ;  /* 0x0000009000409947 */ /* 0x008fea0003800000 */
.L_x_5520:
        /* <DEDUP_REMOVED lines=37> */
.L_x_5522:
        /* <DEDUP_REMOVED lines=59> */
[----:B------:R-:W1:Y:S01]  /*7f00*/  S2UR UR6, SR_CgaCtaId ;  /* 0x00000000000679c3 */ /* 0x000e620000008800 */
[----:B------:R-:W-:-:S02]  /*7f10*/  ULEA UR5, UR9, UR40, 0x3 ;  /* 0x0000002809057291 */ /* 0x000fc4000f8e183f */
[----:B------:R-:W3:Y:S01]  /*7f20*/  MUFU.TANH R120, R120 ;  /* 0x0000007800787308 */ /* 0x000ee20000002400 */
[----:B--2---:R-:W-:Y:S01]  /*7f30*/  FMNMX.FTZ R11, R21, R0, !PT ;  /* 0x00000000150b7209 */ /* 0x004fe20007810000 */
[----:B------:R-:W-:-:S06]  /*7f40*/  UIADD3 UR5, UR5, 0x30840, URZ ;  /* 0x0003084005057890 */ /* 0x000fcc000fffe03f */
[----:B------:R-:W2:Y:S01]  /*7f50*/  MUFU.TANH R172, R172 ;  /* 0x000000ac00ac7308 */ /* 0x000ea20000002400 */
[----:B0-----:R-:W-:-:S07]  /*7f60*/  FMNMX.FTZ R143, R171, R2, !PT ;  /* 0x00000002ab8f7209 */ /* 0x001fce0007810000 */
[----:B------:R-:W0:Y:S01]  /*7f70*/  MUFU.TANH R121, R121 ;  /* 0x0000007900797308 */ /* 0x000e220000002400 */
[----:B---3--:R-:W-:Y:S01]  /*7f80*/  FMNMX.FTZ R0, R120, R11, !PT ;  /* 0x0000000b78007209 */ /* 0x008fe20007810000 */
[----:B-1----:R-:W-:-:S06]  /*7f90*/  UPRMT UR5, UR6, 0x654, UR5 ;  /* 0x0000065406057896 */ /* 0x002fcc0008000005 */
[----:B------:R-:W1:Y:S01]  /*7fa0*/  MUFU.TANH R173, R173 ;  /* 0x000000ad00ad7308 */ /* 0x000e620000002400 */
[----:B--2---:R-:W-:Y:S02]  /*7fb0*/  FMNMX.FTZ R2, R172, R143, !PT ;  /* 0x0000008fac027209 */ /* 0x004fe40007810000 */
[----:B------:R-:W-:Y:S05]  /*7fc0*/  SYNCS.ARRIVE.TRANS64.RED.A1T0 RZ, [UR5], RZ ;  /* 0x000000ffffff79a7 */ /* 0x000fea0008100405 */
        /* <DEDUP_REMOVED lines=48> */
[----:B--2---:R-:W-:Y:S01]  /*82d0*/  FMNMX.FTZ R2, R146, R153, !PT ;  /* 0x0000009992027209 */ /* 0x004fe20007810000 */
[----:B------:R-:W-:-:S06]  /*82e0*/  FMUL.FTZ R153, R166, UR7 ;  /* 0x00000007a6997c20 */ /* 0x000fcc0008410000 */
        /* <DEDUP_REMOVED lines=25> */
[----:B0-----:R-:W-:-:S05]  /*8480*/  FMNMX.FTZ R0, R156, R11, !PT ;  /* 0x0000000b9c007209 */ /* 0x001fca0007810000 */
[----:B------:R-:W0:Y:S01]  /*8490*/  SHFL.BFLY PT, R11, R0, 0x2, 0x1f ;  /* 0x0c401f00000b7f89 */ /* 0x000e2200000e0000 */
[----:B-1----:R-:W-:-:S04]  /*84a0*/  FMNMX.FTZ R157, R153, R2, !PT ;  /* 0x00000002999d7209 */ /* 0x002fc80007810000 */
        /* <DEDUP_REMOVED lines=8> */
[----:B------:R-:W-:-:S04]  /*8530*/  FMUL.FTZ R160, R12, UR35 ;  /* 0x000000230ca07c20 */ /* 0x000fc80008410000 */
[--C-:B------:R-:W-:Y:S01]  /*8540*/  FFMA.FTZ R188, R169, UR35, -R160.reuse ;  /* 0x00000023a9bc7c23 */ /* 0x100fe200080108a0 */
[--C-:B------:R-:W-:Y:S01]  /*8550*/  FFMA.FTZ R190, R170, UR35, -R160.reuse ;  /* 0x00000023aabe7c23 */ /* 0x100fe200080108a0 */
[--C-:B------:R-:W-:Y:S01]  /*8560*/  FFMA.FTZ R157, R171, UR35, -R160.reuse ;  /* 0x00000023ab9d7c23 */ /* 0x100fe200080108a0 */
[--C-:B------:R-:W-:Y:S01]  /*8570*/  FFMA.FTZ R184, R172, UR35, -R160.reuse ;  /* 0x00000023acb87c23 */ /* 0x100fe200080108a0 */
[--C-:B------:R-:W-:Y:S01]  /*8580*/  FFMA.FTZ R186, R174, UR35, -R160.reuse ;  /* 0x00000023aeba7c23 */ /* 0x100fe200080108a0 */
[--C-:B------:R-:W-:Y:S01]  /*8590*/  FFMA.FTZ R161, R175, UR35, -R160.reuse ;  /* 0x00000023afa17c23 */ /* 0x100fe200080108a0 */
[----:B-1----:R-:W-:Y:S01]  /*85a0*/  FMNMX.FTZ R11, R158, R159, !PT ;  /* 0x0000009f9e0b7209 */ /* 0x002fe20007810000 */
[----:B------:R-:W-:Y:S01]  /*85b0*/  FMUL.FTZ R159, R13, UR35 ;  /* 0x000000230d9f7c20 */ /* 0x000fe20008410000 */
[----:B------:R-:W-:Y:S01]  /*85c0*/  MUFU.EX2 R188, R188 ;  /* 0x000000bc00bc7308 */ /* 0x000fe20000000800 */
[--C-:B------:R-:W-:Y:S01]  /*85d0*/  FFMA.FTZ R180, R135, UR35, -R160.reuse ;  /* 0x0000002387b47c23 */ /* 0x100fe200080108a0 */
[----:B------:R-:W-:Y:S01]  /*85e0*/  FFMA.FTZ R135, R136, UR35, -R160 ;  /* 0x0000002388877c23 */ /* 0x000fe200080108a0 */
[----:B------:R-:W-:Y:S01]  /*85f0*/  FADD.FTZ R13, -R11, R14 ;  /* 0x0000000e0b0d7221 */ /* 0x000fe20000010100 */
[--C-:B------:R-:W-:Y:S01]  /*8600*/  FFMA.FTZ R182, R137, UR35, -R160.reuse ;  /* 0x0000002389b67c23 */ /* 0x100fe200080108a0 */
[--C-:B------:R-:W-:Y:S01]  /*8610*/  FFMA.FTZ R137, R138, UR35, -R160.reuse ;  /* 0x000000238a897c23 */ /* 0x100fe200080108a0 */
[--C-:B------:R-:W-:Y:S01]  /*8620*/  FFMA.FTZ R176, R141, UR35, -R160.reuse ;  /* 0x000000238db07c23 */ /* 0x100fe200080108a0 */
[----:B------:R-:W-:Y:S01]  /*8630*/  FMUL.FTZ R14, R13, UR35 ;  /* 0x000000230d0e7c20 */ /* 0x000fe20008410000 */
        /* <DEDUP_REMOVED lines=14> */
[----:B------:R-:W-:-:S03]  /*8720*/  FFMA.FTZ R155, R156, UR35, -R160 ;  /* 0x000000239c9b7c23 */ /* 0x000fc600080108a0 */
[----:B------:R-:W0:Y:S01]  /*8730*/  MUFU.EX2 R13, R13 ;  /* 0x0000000d000d7308 */ /* 0x000e220000000800 */
[----:B-1----:R-:W-:-:S04]  /*8740*/  FMUL.FTZ R14, R11, UR35 ;  /* 0x000000230b0e7c20 */ /* 0x002fc80008410000 */
        /* <DEDUP_REMOVED lines=16> */
[--C-:B------:R-:W-:Y:S01]  /*8850*/  FFMA.FTZ R130, R130, UR35, -R14.reuse ;  /* 0x0000002382827c23 */ /* 0x100fe2000801080e */
[----:B------:R-:W-:Y:S01]  /*8860*/  FADD.FTZ R15, R188, R15 ;  /* 0x0000000fbc0f7221 */ /* 0x000fe20000010000 */
[--C-:B------:R-:W-:Y:S01]  /*8870*/  FFMA.FTZ R179, R131, UR35, -R14.reuse ;  /* 0x0000002383b37c23 */ /* 0x100fe2000801080e */
[--C-:B------:R-:W-:Y:S01]  /*8880*/  FFMA.FTZ R132, R132, UR35, -R14.reuse ;  /* 0x0000002384847c23 */ /* 0x100fe2000801080e */
[----:B------:R-:W0:Y:S01]  /*8890*/  MUFU.EX2 R20, R20 ;  /* 0x0000001400147308 */ /* 0x000e220000000800 */
[----:B-1----:R-:W-:Y:S01]  /*88a0*/  FADD.FTZ R136, R190, R15 ;  /* 0x0000000fbe887221 */ /* 0x002fe20000010000 */
[--C-:B------:R-:W-:Y:S01]  /*88b0*/  FFMA.FTZ R173, R133, UR35, -R14.reuse ;  /* 0x0000002385ad7c23 */ /* 0x100fe2000801080e */
[--C-:B------:R-:W-:Y:S01]  /*88c0*/  FFMA.FTZ R134, R134, UR35, -R14.reuse ;  /* 0x0000002386867c23 */ /* 0x100fe2000801080e */
[--C-:B------:R-:W-:Y:S01]  /*88d0*/  FFMA.FTZ R175, R139, UR35, -R14.reuse ;  /* 0x000000238baf7c23 */ /* 0x100fe2000801080e */
[--C-:B------:R-:W-:Y:S01]  /*88e0*/  FFMA.FTZ R140, R140, UR35, -R14.reuse ;  /* 0x000000238c8c7c23 */ /* 0x100fe2000801080e */
[--C-:B------:R-:W-:Y:S01]  /*88f0*/  FFMA.FTZ R143, R143, UR35, -R14.reuse ;  /* 0x000000238f8f7c23 */ /* 0x100fe2000801080e */
[--C-:B------:R-:W-:Y:S01]  /*8900*/  FFMA.FTZ R150, R150, UR35, -R14.reuse ;  /* 0x0000002396967c23 */ /* 0x100fe2000801080e */
[----:B------:R-:W1:Y:S01]  /*8910*/  MUFU.EX2 R191, R191 ;  /* 0x000000bf00bf7308 */ /* 0x000e620000000800 */
[----:B--2---:R-:W-:Y:S01]  /*8920*/  FFMA.FTZ R3, R2, R3, R189 ;  /* 0x0000000302037223 */ /* 0x004fe200000100bd */
[--C-:B------:R-:W-:Y:S01]  /*8930*/  FFMA.FTZ R153, R153, UR35, -R14.reuse ;  /* 0x0000002399997c23 */ /* 0x100fe2000801080e */
[----:B------:R-:W-:-:S05]  /*8940*/  FFMA.FTZ R14, R154, UR35, -R14 ;  /* 0x000000239a0e7c23 */ /* 0x000fca000801080e */
        /* <DEDUP_REMOVED lines=88> */
.L_x_5523:
        /* <DEDUP_REMOVED lines=35> */
.L_x_5513:
        /* <DEDUP_REMOVED lines=99> */
.L_x_5525:
[----:B------:R-:W-:Y:S01]  /*9730*/  ULEA UR5, UR39, UR40, 0x3 ;  /* 0x0000002827057291 */ /* 0x000fe2000f8e183f */
[----:B------:R-:W-:-:S04]  /*9740*/  MOV R0, UR38 ;  /* 0x0000002600007c02 */ /* 0x000fc80008000f00 */
[----:B------:R-:W-:-:S04]  /*9750*/  SHF.L.U32 R0, R0, 0x1f, RZ ;  /* 0x0000001f00007819 */ /* 0x000fc800000006ff */
[----:B------:R0:W1:Y:S01]  /*9760*/  SYNCS.PHASECHK.TRANS64.TRYWAIT P1, [UR5+0x30850], R0 ;  /* 0x03085000ff0075a7 */ /* 0x0000620008020145 */
[----:B------:R-:W-:Y:S05]  /*9770*/  @!P0 BRA `(.L_x_5526) ;  /* 0x0000000000048947 */ /* 0x000fea0003800000 */
[----:B------:R-:W-:Y:S01]  /*9780*/  BPT.TRAP 0x1 ;  /* 0x000000040000795c */ /* 0x000fe20000300000 */
.L_x_5526:
[----:B-1----:R-:W-:Y:S05]  /*9790*/  @P1 BRA `(.L_x_5527) ;  /* 0x0000000000081947 */ /* 0x002fea0003800000 */
[----:B------:R-:W1:Y:S02]  /*97a0*/  SYNCS.PHASECHK.TRANS64.TRYWAIT P1, [UR5+0x30850], R0 ;  /* 0x03085000ff0075a7 */ /* 0x000e640008020145 */
[----:B-1----:R-:W-:Y:S05]  /*97b0*/  @!P1 BRA `(.L_x_5528) ;  /* 0x0000007000a89947 */ /* 0x002fea0003800000 */
.L_x_5527:
[----:B------:R-:W-:Y:S01]  /*97c0*/  UIADD3 UR40, UR40, 0x400, URZ ;  /* 0x0000040028287890 */ /* 0x000fe2000fffe03f */
[----:B------:R-:W-:Y:S01]  /*97d0*/  WARPGROUP.ARRIVE ;  /* 0x00000000000079c5 */ /* 0x000fe20000000000 */
[----:B------:R-:W-:Y:S01]  /*97e0*/  UMOV UR7, 0x40000040 ;  /* 0x4000004000077882 */ /* 0x000fe20000000000 */
[----:B-1----:R-:W1:Y:S01]  /*97f0*/  SHFL.BFLY PT, R5, R10, 0x2, 0x1f ;  /* 0x0c401f000a057f89 */ /* 0x002e6200000e0000 */
[----:B------:R-:W-:Y:S01]  /*9800*/  USHF.R.U32.HI UR40, URZ, 0x4, UR40 ;  /* 0x000000043f287899 */ /* 0x000fe20008011628 */
[----:B------:R-:W-:Y:S02]  /*9810*/  CS2R R20, SRZ ;  /* 0x0000000000147805 */ /* 0x000fe4000001ff00 */
[----:B0-----:R-:W0:Y:S01]  /*9820*/  SHFL.BFLY PT, R0, R3, 0x2, 0x1f ;  /* 0x0c401f0003007f89 */ /* 0x001e2200000e0000 */
[----:B------:R-:W-:-:S04]  /*9830*/  ULOP3.LUT UR40, UR40, 0x3fff, URZ, 0xc0, !UPT ;  /* 0x00003fff28287892 */ /* 0x000fc8000f8ec03f */
[----:B------:R-:W-:-:S04]  /*9840*/  ULOP3.LUT UR4, UR40, 0x3000000, URZ, 0xfc, !UPT ;  /* 0x0300000028047892 */ /* 0x000fc8000f8efc3f */
[----:B------:R-:W-:-:S07]  /*9850*/  UIMAD UR4, UR39, 0x900, UR4 ;  /* 0x00000900270478a4 */ /* 0x000fce000f8e0204 */
[----:B------:R-:W-:Y:S02]  /*9860*/  UMOV UR6, UR4 ;  /* 0x0000000400067c82 */ /* 0x000fe40008000000 */
[----:B------:R-:W-:Y:S01]  /*9870*/  HGMMA.64x192x16.F32 R24, R188, gdesc[UR4].tnspB, R24, gsb0 ;  /* 0x42e00004bc187df0 */ /* 0x000fe20008000818 */
[----:B------:R-:W-:Y:S01]  /*9880*/  UIADD3 UR6, UR4, 0x80, URZ ;  /* 0x0000008004067890 */ /* 0x000fe2000fffe03f */
[----:B-1----:R-:W-:Y:S01]  /*9890*/  FADD.FTZ R5, R5, R10 ;  /* 0x0000000a05057221 */ /* 0x002fe20000010000 */
[----:B------:R-:W-:Y:S01]  /*98a0*/  UMOV UR7, 0x40000040 ;  /* 0x4000004000077882 */ /* 0x000fe20000000000 */
[----:B0-----:R-:W-:Y:S01]  /*98b0*/  FADD.FTZ R2, R0, R3 ;  /* 0x0000000300027221 */ /* 0x001fe20000010000 */
[----:B------:R-:W-:Y:S02]  /*98c0*/  IMAD.U32 R3, RZ, RZ, UR35 ;  /* 0x00000023ff037e24 */ /* 0x000fe4000f8e00ff */
        /* <DEDUP_REMOVED lines=46> */
.L_x_5529:
        /* <DEDUP_REMOVED lines=109> */
.L_x_5493:
        /* <DEDUP_REMOVED lines=12> */
[----:B------:R-:W-:Y:S01]  /*a340*/  USHF.R.S32.HI UR10, URZ, 0x1f, UR61 ;  /* 0x0000001f3f0a7899 */ /* 0x000fe2000801143d */
[----:B------:R-:W-:Y:S01]  /*a350*/  F2FP.F16.F32.PACK_AB R7, R156, R33 ;  /* 0x000000219c07723e */ /* 0x000fe200000000ff */
[----:B------:R-:W-:Y:S01]  /*a360*/  ULDC.64 UR8, c[0x0][0xb90] ;  /* 0x0002e40000087ab9 */ /* 0x000fe20000000a00 */
[----:B------:R-:W-:Y:S01]  /*a370*/  F2FP.F16.F32.PACK_AB R4, R25, R4 ;  /* 0x000000041904723e */ /* 0x000fe200000000ff */
[----:B------:R-:W-:Y:S01]  /*a380*/  UIMAD UR5, UR10, UR8, URZ ;  /* 0x000000080a0572a4 */ /* 0x000fe2000f8e023f */
[----:B------:R-:W-:Y:S01]  /*a390*/  F2FP.F16.F32.PACK_AB R5, R154, R5 ;  /* 0x000000059a05723e */ /* 0x000fe200000000ff */
[----:B------:R-:W-:Y:S01]  /*a3a0*/  UIMAD.WIDE.U32 UR6, UR61, UR8, URZ ;  /* 0x000000083d0672a5 */ /* 0x000fe2000f8e003f */
[----:B------:R-:W-:Y:S01]  /*a3b0*/  F2FP.F16.F32.PACK_AB R10, R11, R10 ;  /* 0x0000000a0b0a723e */ /* 0x000fe200000000ff */
[----:B------:R-:W-:Y:S01]  /*a3c0*/  UIMAD UR5, UR61, UR9, UR5 ;  /* 0x000000093d0572a4 */ /* 0x000fe2000f8e0205 */
[----:B------:R-:W-:Y:S01]  /*a3d0*/  F2FP.F16.F32.PACK_AB R8, R15, R8 ;  /* 0x000000080f08723e */ /* 0x000fe200000000ff */
[----:B------:R-:W-:Y:S01]  /*a3e0*/  USHF.R.S32.HI UR12, URZ, 0x1f, UR60 ;  /* 0x0000001f3f0c7899 */ /* 0x000fe2000801143c */
[----:B------:R-:W-:Y:S01]  /*a3f0*/  F2FP.F16.F32.PACK_AB R11, R150, R141 ;  /* 0x0000008d960b723e */ /* 0x000fe200000000ff */
[----:B------:R-:W-:Y:S01]  /*a400*/  ULDC.64 UR8, c[0x0][0xb98] ;  /* 0x0002e60000087ab9 */ /* 0x000fe20000000a00 */
[----:B------:R-:W-:Y:S01]  /*a410*/  UIADD3 UR7, UR7, UR5, URZ ;  /* 0x0000000507077290 */ /* 0x000fe2000fffe03f */
[----:B------:R-:W-:Y:S01]  /*a420*/  F2FP.F16.F32.PACK_AB R12, R13, R12 ;  /* 0x0000000c0d0c723e */ /* 0x000fe200000000ff */
[----:B------:R-:W-:Y:S01]  /*a430*/  UIMAD UR5, UR12, UR8, URZ ;  /* 0x000000080c0572a4 */ /* 0x000fe2000f8e023f */
[----:B------:R-:W-:Y:S01]  /*a440*/  F2FP.F16.F32.PACK_AB R13, R147, R140 ;  /* 0x0000008c930d723e */ /* 0x000fe200000000ff */
[----:B------:R-:W-:Y:S01]  /*a450*/  UIMAD.WIDE.U32 UR6, UR60, UR8, UR6 ;  /* 0x000000083c0672a5 */ /* 0x000fe2000f8e0006 */
[----:B------:R-:W-:Y:S01]  /*a460*/  F2FP.F16.F32.PACK_AB R14, R53, R14 ;  /* 0x0000000e350e723e */ /* 0x000fe200000000ff */
[----:B------:R-:W-:Y:S01]  /*a470*/  UIMAD UR5, UR60, UR9, UR5 ;  /* 0x000000093c0572a4 */ /* 0x000fe2000f8e0205 */
[----:B------:R-:W-:-:S02]  /*a480*/  F2FP.F16.F32.PACK_AB R15, R149, R142 ;  /* 0x0000008e950f723e */ /* 0x000fc400000000ff */
[----:B------:R-:W-:Y:S01]  /*a490*/  F2FP.F16.F32.PACK_AB R24, R57, R24 ;  /* 0x000000183918723e */ /* 0x000fe200000000ff */
[----:B------:R-:W-:Y:S01]  /*a4a0*/  ULDC.64 UR8, c[0x0][0xae8] ;  /* 0x0002ba0000087ab9 */ /* 0x000fe20000000a00 */
[----:B------:R-:W-:Y:S02]  /*a4b0*/  F2FP.F16.F32.PACK_AB R96, R97, R96 ;  /* 0x000000606160723e */ /* 0x000fe400000000ff */
[----:B------:R-:W-:Y:S02]  /*a4c0*/  F2FP.F16.F32.PACK_AB R97, R95, R98 ;  /* 0x000000625f61723e */ /* 0x000fe400000000ff */
[----:B------:R-:W-:Y:S02]  /*a4d0*/  F2FP.F16.F32.PACK_AB R104, R105, R104 ;  /* 0x000000686968723e */ /* 0x000fe400000000ff */
[----:B------:R-:W-:Y:S02]  /*a4e0*/  MOV R48, R52 ;  /* 0x0000003400307202 */ /* 0x000fe40000000f00 */
[----:B0-----:R-:W-:Y:S01]  /*a4f0*/  MOV R49, R21 ;  /* 0x0000001500317202 */ /* 0x001fe20000000f00 */
[----:B------:R-:W-:Y:S01]  /*a500*/  IMAD R21, R192, 0x40, R16 ;  /* 0x00000040c0157824 */ /* 0x000fe200078e0210 */
[----:B------:R-:W-:-:S02]  /*a510*/  F2FP.F16.F32.PACK_AB R98, R101, R100 ;  /* 0x000000646562723e */ /* 0x000fc400000000ff */
[----:B------:R-:W-:Y:S01]  /*a520*/  F2FP.F16.F32.PACK_AB R99, R124, R99 ;  /* 0x000000637c63723e */ /* 0x000fe200000000ff */
[--C-:B------:R-:W-:Y:S01]  /*a530*/  IMAD.WIDE R46, R197, 0x2, R48.reuse ;  /* 0x00000002c52e7825 */ /* 0x100fe200078e0230 */
[----:B------:R-:W-:Y:S02]  /*a540*/  F2FP.F16.F32.PACK_AB R105, R91, R106 ;  /* 0x0000006a5b69723e */ /* 0x000fe400000000ff */
[----:B------:R-:W-:Y:S01]  /*a550*/  F2FP.F16.F32.PACK_AB R112, R113, R112 ;  /* 0x000000707170723e */ /* 0x000fe200000000ff */
[----:B------:R-:W-:Y:S01]  /*a560*/  IMAD.WIDE R48, R21, 0x2, R48 ;  /* 0x0000000215307825 */ /* 0x000fe200078e0230 */
[C---:B------:R-:W-:Y:S02]  /*a570*/  IADD3 R27, P5, R46.reuse, 0x8060, RZ ;  /* 0x000080602e1b7810 */ /* 0x040fe40007fbe0ff */
[----:B------:R-:W-:Y:S02]  /*a580*/  LOP3.LUT R21, R46, 0x380, RZ, 0xc0, !PT ;  /* 0x000003802e157812 */ /* 0x000fe400078ec0ff */
[----:B------:R-:W-:-:S02]  /*a590*/  LOP3.LUT R26, R27, 0x380, RZ, 0xc0, !PT ;  /* 0x000003801b1a7812 */ /* 0x000fc400078ec0ff */
[----:B------:R-:W-:Y:S02]  /*a5a0*/  IADD3 R43, P0, R46, 0x8020, RZ ;  /* 0x000080202e2b7810 */ /* 0x000fe40007f1e0ff */
[----:B------:R-:W-:Y:S02]  /*a5b0*/  SHF.R.U64 R26, R26, 0x3, RZ ;  /* 0x000000031a1a7819 */ /* 0x000fe400000012ff */
[C---:B------:R-:W-:Y:S01]  /*a5c0*/  IADD3 R45, P6, R46.reuse, 0x8040, RZ ;  /* 0x000080402e2d7810 */ /* 0x040fe20007fde0ff */
[--C-:B------:R-:W-:Y:S01]  /*a5d0*/  IMAD.X R55, RZ, RZ, R47.reuse, P0 ;  /* 0x000000ffff377224 */ /* 0x100fe200000e062f */
[----:B------:R-:W-:Y:S02]  /*a5e0*/  IADD3 R30, P1, R46, 0x8000, RZ ;  /* 0x000080002e1e7810 */ /* 0x000fe40007f3e0ff */
[----:B------:R-:W-:Y:S01]  /*a5f0*/  SHF.R.U64 R21, R21, 0x3, RZ ;  /* 0x0000000315157819 */ /* 0x000fe200000012ff */
[----:B------:R-:W-:Y:S01]  /*a600*/  IMAD.X R51, RZ, RZ, R47, P6 ;  /* 0x000000ffff337224 */ /* 0x000fe200030e062f */
[----:B------:R-:W-:-:S02]  /*a610*/  LOP3.LUT R32, R43, 0x380, RZ, 0xc0, !PT ;  /* 0x000003802b207812 */ /* 0x000fc400078ec0ff */
[----:B------:R-:W-:Y:S01]  /*a620*/  LOP3.LUT R26, R26, R27, RZ, 0x3c, !PT ;  /* 0x0000001b1a1a7212 */ /* 0x000fe200078e3cff */
[--C-:B------:R-:W-:Y:S01]  /*a630*/  IMAD.X R27, RZ, RZ, R47.reuse, P5 ;  /* 0x000000ffff1b7224 */ /* 0x100fe200028e062f */
[----:B------:R-:W-:Y:S02]  /*a640*/  IADD3.X R59, RZ, R47, RZ, P1, !PT ;  /* 0x0000002fff3b7210 */ /* 0x000fe40000ffe4ff */
        /* <DEDUP_REMOVED lines=9> */
[----:B------:R-:W-:Y:S01]  /*a6e0*/  IMAD.X R75, RZ, RZ, R47, P5 ;  /* 0x000000ffff4b7224 */ /* 0x000fe200028e062f */
[----:B------:R-:W-:-:S02]  /*a6f0*/  IADD3 R31, P1, R46, 0x40, RZ ;  /* 0x000000402e1f7810 */ /* 0x000fc40007f3e0ff */
[----:B------:R-:W-:Y:S01]  /*a700*/  LOP3.LUT R46, R21, R46, RZ, 0x3c, !PT ;  /* 0x0000002e152e7212 */ /* 0x000fe200078e3cff */
[--C-:B------:R-:W-:Y:S01]  /*a710*/  IMAD.X R83, RZ, RZ, R47.reuse, P0 ;  /* 0x000000ffff537224 */ /* 0x100fe200000e062f */
[----:B------:R-:W-:Y:S01]  /*a720*/  SHF.R.U64 R32, R32, 0x3, RZ ;  /* 0x0000000320207819 */ /* 0x000fe200000012ff */
[----:B------:R-:W-:Y:S01]  /*a730*/  IMAD.X R87, RZ, RZ, R47, P1 ;  /* 0x000000ffff577224 */ /* 0x000fe200008e062f */
[----:B------:R-:W-:Y:S02]  /*a740*/  LOP3.LUT R21, R30, 0x380, RZ, 0xc0, !PT ;  /* 0x000003801e157812 */ /* 0x000fe400078ec0ff */
[----:B------:R-:W-:Y:S02]  /*a750*/  LOP3.LUT R54, R32, R43, RZ, 0x3c, !PT ;  /* 0x0000002b20367212 */ /* 0x000fe400078e3cff */
[----:B------:R-:W-:Y:S02]  /*a760*/  LOP3.LUT R20, R41, 0x380, RZ, 0xc0, !PT ;  /* 0x0000038029147812 */ /* 0x000fe400078ec0ff */
[----:B------:R-:W-:-:S02]  /*a770*/  SHF.R.U64 R21, R21, 0x3, RZ ;  /* 0x0000000315157819 */ /* 0x000fc400000012ff */
[----:B------:R-:W-:Y:S02]  /*a780*/  LOP3.LUT R32, R39, 0x380, RZ, 0xc0, !PT ;  /* 0x0000038027207812 */ /* 0x000fe400078ec0ff */
[----:B------:R-:W-:Y:S02]  /*a790*/  SHF.R.U64 R20, R20, 0x3, RZ ;  /* 0x0000000314147819 */ /* 0x000fe400000012ff */
[----:B------:R-:W-:Y:S02]  /*a7a0*/  LOP3.LUT R58, R21, R30, RZ, 0x3c, !PT ;  /* 0x0000001e153a7212 */ /* 0x000fe400078e3cff */
[----:B------:R-:W-:Y:S02]  /*a7b0*/  SHF.R.U64 R32, R32, 0x3, RZ ;  /* 0x0000000320207819 */ /* 0x000fe400000012ff */
[----:B------:R-:W-:Y:S02]  /*a7c0*/  LOP3.LUT R21, R28, 0x380, RZ, 0xc0, !PT ;  /* 0x000003801c157812 */ /* 0x000fe400078ec0ff */
[----:B------:R-:W-:-:S02]  /*a7d0*/  LOP3.LUT R62, R20, R41, RZ, 0x3c, !PT ;  /* 0x00000029143e7212 */ /* 0x000fc400078e3cff */
[----:B------:R-:W-:Y:S02]  /*a7e0*/  LOP3.LUT R70, R32, R39, RZ, 0x3c, !PT ;  /* 0x0000002720467212 */ /* 0x000fe400078e3cff */
[----:B------:R-:W-:Y:S02]  /*a7f0*/  LOP3.LUT R20, R29, 0x380, RZ, 0xc0, !PT ;  /* 0x000003801d147812 */ /* 0x000fe400078ec0ff */
[----:B------:R-:W-:Y:S02]  /*a800*/  SHF.R.U64 R21, R21, 0x3, RZ ;  /* 0x0000000315157819 */ /* 0x000fe400000012ff */
[----:B------:R-:W-:Y:S02]  /*a810*/  LOP3.LUT R32, R35, 0x380, RZ, 0xc0, !PT ;  /* 0x0000038023207812 */ /* 0x000fe400078ec0ff */
[----:B------:R-:W-:Y:S02]  /*a820*/  LOP3.LUT R34, R45, 0x380, RZ, 0xc0, !PT ;  /* 0x000003802d227812 */ /* 0x000fe400078ec0ff */
[----:B------:R-:W-:-:S02]  /*a830*/  SHF.R.U64 R20, R20, 0x3, RZ ;  /* 0x0000000314147819 */ /* 0x000fc400000012ff */
[----:B------:R-:W-:Y:S02]  /*a840*/  LOP3.LUT R78, R21, R28, RZ, 0x3c, !PT ;  /* 0x0000001c154e7212 */ /* 0x000fe400078e3cff */
[----:B------:R-:W-:Y:S02]  /*a850*/  SHF.R.U64 R32, R32, 0x3, RZ ;  /* 0x0000000320207819 */ /* 0x000fe400000012ff */
[----:B------:R-:W-:Y:S02]  /*a860*/  IADD3 R21, P4, R48, 0x1000, RZ ;  /* 0x0000100030157810 */ /* 0x000fe40007f9e0ff */
[----:B------:R-:W-:Y:S02]  /*a870*/  SHF.R.U64 R34, R34, 0x3, RZ ;  /* 0x0000000322227819 */ /* 0x000fe400000012ff */
[----:B------:R-:W-:Y:S02]  /*a880*/  LOP3.LUT R66, R20, R29, RZ, 0x3c, !PT ;  /* 0x0000001d14427212 */ /* 0x000fe400078e3cff */
[----:B------:R-:W-:-:S02]  /*a890*/  LOP3.LUT R82, R32, R35, RZ, 0x3c, !PT ;  /* 0x0000002320527212 */ /* 0x000fc400078e3cff */
[----:B------:R-:W-:Y:S02]  /*a8a0*/  LOP3.LUT R20, R21, 0x380, RZ, 0xc0, !PT ;  /* 0x0000038015147812 */ /* 0x000fe400078ec0ff */
[----:B------:R-:W-:Y:S02]  /*a8b0*/  IADD3 R35, P0, R48, 0x5000, RZ ;  /* 0x0000500030237810 */ /* 0x000fe40007f1e0ff */
[----:B------:R-:W-:Y:S02]  /*a8c0*/  LOP3.LUT R50, R34, R45, RZ, 0x3c, !PT ;  /* 0x0000002d22327212 */ /* 0x000fe400078e3cff */
[----:B------:R-:W-:Y:S02]  /*a8d0*/  SHF.R.U64 R20, R20, 0x3, RZ ;  /* 0x0000000314147819 */ /* 0x000fe400000012ff */
[----:B------:R-:W-:Y:S02]  /*a8e0*/  LOP3.LUT R34, R35, 0x380, RZ, 0xc0, !PT ;  /* 0x0000038023227812 */ /* 0x000fe400078ec0ff */
[----:B------:R-:W-:-:S02]  /*a8f0*/  LOP3.LUT R20, R20, R21, RZ, 0x3c, !PT ;  /* 0x0000001514147212 */ /* 0x000fc400078e3cff */
        /* <DEDUP_REMOVED lines=9> */
[----:B------:R-:W-:Y:S02]  /*a990*/  LOP3.LUT R25, R46, 0x380, RZ, 0xc0, !PT ;  /* 0x000003802e197812 */ /* 0x000fe400078ec0ff */
        /* <DEDUP_REMOVED lines=17> */
[----:B------:R-:W-:Y:S01]  /*aab0*/  IADD3.X R79, RZ, R47, RZ, P6, !PT ;  /* 0x0000002fff4f7210 */ /* 0x000fe200037fe4ff */
[----:B------:R-:W2:Y:S01]  /*aac0*/  @P1 LDC R53, c[0x0][0xbf0] ;  /* 0x0002fc00ff351b82 */ /* 0x000ea20000000800 */
[----:B------:R-:W-:-:S02]  /*aad0*/  MOV R86, R86 ;  /* 0x0000005600567202 */ /* 0x000fc40000000f00 */
[----:B------:R-:W-:Y:S02]  /*aae0*/  IADD3.X R47, RZ, R49, RZ, P0, !PT ;  /* 0x00000031ff2f7210 */ /* 0x000fe400007fe4ff */
[C---:B------:R-:W-:Y:S02]  /*aaf0*/  IADD3 R39, P3, R48.reuse, 0x7000, RZ ;  /* 0x0000700030277810 */ /* 0x040fe40007f7e0ff */
[----:B------:R-:W-:Y:S02]  /*ab00*/  IADD3 R37, P2, R48, 0x6000, RZ ;  /* 0x0000600030257810 */ /* 0x000fe40007f5e0ff */
        /* <DEDUP_REMOVED lines=9> */
[----:B------:R-:W-:Y:S01]  /*aba0*/  MOV R78, R78 ;  /* 0x0000004e004e7202 */ /* 0x000fe20000000f00 */
[----:B------:R0:W-:Y:S01]  /*abb0*/  STSM.16.M88.4 [R66], R4 ;  /* 0x0000000442007844 */ /* 0x0001e20000000200 */
[----:B------:R-:W-:Y:S01]  /*abc0*/  F2FP.F16.F32.PACK_AB R25, R146, R137 ;  /* 0x000000899219723e */ /* 0x000fe200000000ff */
[----:B------:R-:W-:Y:S01]  /*abd0*/  IMAD R3, R56, R3, R26 ;  /* 0x0000000338037224 */ /* 0x000fe200078e021a */
[----:B------:R-:W-:Y:S01]  /*abe0*/  F2FP.F16.F32.PACK_AB R26, R61, R60 ;  /* 0x0000003c3d1a723e */ /* 0x000fe200000000ff */
[----:B------:R1:W-:Y:S01]  /*abf0*/  STSM.16.M88.4 [R86], R8 ;  /* 0x0000000856007844 */ /* 0x0003e20000000200 */
[----:B------:R-:W-:-:S02]  /*ac00*/  F2FP.F16.F32.PACK_AB R27, R143, R136 ;  /* 0x000000888f1b723e */ /* 0x000fc400000000ff */
[----:B------:R-:W-:Y:S01]  /*ac10*/  LOP3.LUT R36, R37, 0x380, RZ, 0xc0, !PT ;  /* 0x0000038025247812 */ /* 0x000fe200078ec0ff */
[----:B------:R3:W-:Y:S01]  /*ac20*/  STSM.16.M88.4 [R82], R12 ;  /* 0x0000000c52007844 */ /* 0x0007e20000000200 */
[----:B------:R-:W-:Y:S02]  /*ac30*/  MOV R74, R74 ;  /* 0x0000004a004a7202 */ /* 0x000fe40000000f00 */
[----:B------:R-:W-:Y:S01]  /*ac40*/  SHF.R.U64 R38, R38, 0x3, RZ ;  /* 0x0000000326267819 */ /* 0x000fe200000012ff */
[----:B------:R4:W-:Y:S01]  /*ac50*/  STSM.16.M88.4 [R78], R24 ;  /* 0x000000184e007844 */ /* 0x0009e20000000200 */
[----:B------:R-:W-:Y:S02]  /*ac60*/  SHF.R.U64 R36, R36, 0x3, RZ ;  /* 0x0000000324247819 */ /* 0x000fe400000012ff */
[----:B------:R-:W-:Y:S02]  /*ac70*/  LOP3.LUT R38, R38, R39, RZ, 0x3c, !PT ;  /* 0x0000002726267212 */ /* 0x000fe400078e3cff */
[----:B0-----:R-:W-:-:S02]  /*ac80*/  F2FP.F16.F32.PACK_AB R4, R65, R64 ;  /* 0x000000404104723e */ /* 0x001fc400000000ff */
[----:B------:R-:W-:Y:S02]  /*ac90*/  F2FP.F16.F32.PACK_AB R5, R144, R135 ;  /* 0x000000879005723e */ /* 0x000fe400000000ff */
[----:B-1----:R-:W-:Y:S01]  /*aca0*/  MOV R10, UR5 ;  /* 0x00000005000a7c02 */ /* 0x002fe20008000f00 */
[----:B------:R-:W-:Y:S01]  /*acb0*/  ULDC UR5, c[0x0][0xa88] ;  /* 0x0002a20000057ab9 */ /* 0x000fe20000000800 */
[----:B------:R-:W-:Y:S01]  /*acc0*/  SHF.R.S32.HI R9, RZ, 0x1f, R50 ;  /* 0x0000001fff097819 */ /* 0x000fe20000011432 */
[----:B---3--:R-:W-:Y:S01]  /*acd0*/  VIADD R14, R196, UR41 ;  /* 0x00000029c40e7c36 */ /* 0x008fe20008000000 */
[----:B------:R-:W-:Y:S02]  /*ace0*/  IADD3 R12, P0, R50, UR6, RZ ;  /* 0x00000006320c7c10 */ /* 0x000fe4000ff1e0ff */
[----:B------:R-:W-:Y:S02]  /*acf0*/  SHF.R.S32.HI R8, RZ, 0x1f, R3 ;  /* 0x0000001fff087819 */ /* 0x000fe40000011403 */
[----:B------:R-:W-:Y:S01]  /*ad00*/  IADD3.X R13, R9, UR7, R10, P0, !PT ;  /* 0x00000007090d7c10 */ /* 0x000fe200087fe40a */
[----:B------:R-:W-:Y:S01]  /*ad10*/  ULDC.64 UR6, c[0x0][0xb88] ;  /* 0x0002e20000067ab9 */ /* 0x000fe20000000a00 */
[----:B------:R-:W-:Y:S01]  /*ad20*/  F2FP.F16.F32.PACK_AB R6, R69, R68 ;  /* 0x000000444506723e */ /* 0x000fe200000000ff */
[----:B------:R-:W-:Y:S01]  /*ad30*/  IMAD R8, R8, UR6, RZ ;  /* 0x0000000608087c24 */ /* 0x000fe2000f8e02ff */
[----:B------:R-:W-:Y:S01]  /*ad40*/  F2FP.F16.F32.PACK_AB R7, R134, R133 ;  /* 0x000000858607723e */ /* 0x000fe200000000ff */
[----:B------:R-:W-:Y:S01]  /*ad50*/  IMAD.WIDE.U32 R12, R3, UR6, R12 ;  /* 0x00000006030c7c25 */ /* 0x000fe2000f8e000c */
[----:B------:R-:W-:-:S02]  /*ad60*/  IADD3.X R39, RZ, R49, RZ, P3, !PT ;  /* 0x00000031ff277210 */ /* 0x000fc40001ffe4ff */
[----:B------:R-:W-:Y:S01]  /*ad70*/  LOP3.LUT P0, RZ, R194, 0x3, RZ, 0xc0, !PT ;  /* 0x00000003c2ff7812 */ /* 0x000fe2000780c0ff */
[----:B------:R-:W-:Y:S01]  /*ad80*/  IMAD R15, R3, UR7, R8 ;  /* 0x00000007030f7c24 */ /* 0x000fe2000f8e0208 */
[----:B------:R0:W-:Y:S01]  /*ad90*/  STSM.16.M88.4 [R74], R4 ;  /* 0x000000044a007844 */ /* 0x0001e20000000200 */
[----:B------:R-:W-:Y:S01]  /*ada0*/  ULDC.64 UR6, c[0x0][0xb50] ;  /* 0x0002d40000067ab9 */ /* 0x000fe20000000a00 */
[----:B------:R-:W-:Y:S01]  /*adb0*/  IMAD R3, R56, UR5, RZ ;  /* 0x0000000538037c24 */ /* 0x000fe2000f8e02ff */
[----:B----4-:R-:W-:Y:S02]  /*adc0*/  LEA R24, P3, R12, UR6, 0x2 ;  /* 0x000000060c187c11 */ /* 0x010fe4000f8610ff */
[----:B------:R-:W-:Y:S01]  /*add0*/  LOP3.LUT R36, R36, R37, RZ, 0x3c, !PT ;  /* 0x0000002524247212 */ /* 0x000fe200078e3cff */
[----:B------:R-:W-:Y:S01]  /*ade0*/  IMAD.X R37, RZ, RZ, R49, P2 ;  /* 0x000000ffff257224 */ /* 0x000fe200010e0631 */
[----:B------:R-:W-:Y:S01]  /*adf0*/  ISETP.GE.OR P2, PT, R14, R3, P0 ;  /* 0x000000030e00720c */ /* 0x000fe20000746670 */
[----:B------:R-:W-:Y:S01]  /*ae00*/  SHFL.IDX PT, R68, R24, RZ, 0x1c1f ;  /* 0x001c1fff18447589 */ /* 0x000fe200000e0000 */
[----:B------:R-:W-:-:S02]  /*ae10*/  MOV R70, R70 ;  /* 0x0000004600467202 */ /* 0x000fc40000000f00 */
[----:B------:R-:W-:Y:S02]  /*ae20*/  F2FP.F16.F32.PACK_AB R8, R73, R72 ;  /* 0x000000484908723e */ /* 0x000fe400000000ff */
[----:B------:R-:W-:Y:S02]  /*ae30*/  F2FP.F16.F32.PACK_AB R9, R131, R126 ;  /* 0x0000007e8309723e */ /* 0x000fe400000000ff */
[----:B------:R-:W-:Y:S01]  /*ae40*/  F2FP.F16.F32.PACK_AB R10, R77, R76 ;  /* 0x0000004c4d0a723e */ /* 0x000fe200000000ff */
[----:B0-----:R-:W-:Y:S01]  /*ae50*/  VIADD R4, R14, 0x8 ;  /* 0x000000080e047836 */ /* 0x001fe20000000000 */
[----:B------:R-:W-:Y:S01]  /*ae60*/  F2FP.F16.F32.PACK_AB R11, R129, R128 ;  /* 0x00000080810b723e */ /* 0x000fe200000000ff */
[----:B------:R-:W-:Y:S01]  /*ae70*/  IMAD.IADD R5, R13, 0x1, R15 ;  /* 0x000000010d057824 */ /* 0x000fe200078e020f */
[----:B------:R-:W-:Y:S02]  /*ae80*/  MOV R62, R62 ;  /* 0x0000003e003e7202 */ /* 0x000fe40000000f00 */
[----:B------:R-:W-:Y:S01]  /*ae90*/  ISETP.GE.OR P0, PT, R4, R3, P0 ;  /* 0x000000030400720c */ /* 0x000fe20000706670 */
[----:B------:R-:W-:Y:S01]  /*aea0*/  STSM.16.M88.4 [R70], R8 ;  /* 0x0000000846007844 */ /* 0x000fe20000000200 */
[----:B------:R-:W-:-:S02]  /*aeb0*/  LEA.HI.X R25, R12, UR7, R5, 0x2, P3 ;  /* 0x000000070c197c11 */ /* 0x000fc400098f1405 */
[----:B------:R-:W-:Y:S01]  /*aec0*/  F2FP.F16.F32.PACK_AB R4, R81, R80 ;  /* 0x000000505104723e */ /* 0x000fe200000000ff */
[----:B------:R-:W-:Y:S01]  /*aed0*/  SHFL.IDX PT, R70, R24, 0x1, 0x1c1f ;  /* 0x003c1f0018467f89 */ /* 0x000fe200000e0000 */
[----:B------:R-:W-:Y:S02]  /*aee0*/  F2FP.F16.F32.PACK_AB R5, R130, R123 ;  /* 0x0000007b8205723e */ /* 0x000fe400000000ff */
[----:B------:R-:W-:Y:S01]  /*aef0*/  F2FP.F16.F32.PACK_AB R6, R85, R84 ;  /* 0x000000545506723e */ /* 0x000fe200000000ff */
[----:B------:R-:W0:Y:S01]  /*af00*/  SHFL.IDX PT, R69, R25, RZ, 0x1c1f ;  /* 0x001c1fff19457589 */ /* 0x000e2200000e0000 */
[----:B------:R-:W-:Y:S02]  /*af10*/  F2FP.F16.F32.PACK_AB R7, R132, R121 ;  /* 0x000000798407723e */ /* 0x000fe400000000ff */
[----:B------:R-:W-:Y:S01]  /*af20*/  MOV R58, R58 ;  /* 0x0000003a003a7202 */ /* 0x000fe20000000f00 */
[----:B------:R-:W1:Y:S01]  /*af30*/  SHFL.IDX PT, R71, R25, 0x1, 0x1c1f ;  /* 0x003c1f0019477f89 */ /* 0x000e6200000e0000 */
[----:B------:R-:W-:-:S02]  /*af40*/  F2FP.F16.F32.PACK_AB R12, R89, R88 ;  /* 0x00000058590c723e */ /* 0x000fc400000000ff */
[----:B------:R-:W-:Y:S01]  /*af50*/  F2FP.F16.F32.PACK_AB R13, R127, R90 ;  /* 0x0000005a7f0d723e */ /* 0x000fe200000000ff */
[----:B------:R-:W-:Y:S01]  /*af60*/  STSM.16.M88.4 [R62], R4 ;  /* 0x000000043e007844 */ /* 0x000fe20000000200 */
[----:B------:R-:W-:Y:S02]  /*af70*/  F2FP.F16.F32.PACK_AB R14, R93, R92 ;  /* 0x0000005c5d0e723e */ /* 0x000fe400000000ff */
[----:B------:R-:W-:Y:S02]  /*af80*/  F2FP.F16.F32.PACK_AB R15, R125, R94 ;  /* 0x0000005e7d0f723e */ /* 0x000fe400000000ff */
[----:B------:R-:W-:Y:S02]  /*af90*/  MOV R54, R54 ;  /* 0x0000003600367202 */ /* 0x000fe40000000f00 */
[----:B------:R-:W-:Y:S01]  /*afa0*/  F2FP.F16.F32.PACK_AB R106, R109, R108 ;  /* 0x0000006c6d6a723e */ /* 0x000fe200000000ff */
[----:B------:R-:W-:Y:S01]  /*afb0*/  STSM.16.M88.4 [R58], R12 ;  /* 0x0000000c3a007844 */ /* 0x000fe20000000200 */
[----:B------:R-:W-:-:S02]  /*afc0*/  F2FP.F16.F32.PACK_AB R107, R102, R107 ;  /* 0x0000006b666b723e */ /* 0x000fc400000000ff */
[----:B------:R-:W-:Y:S01]  /*afd0*/  F2FP.F16.F32.PACK_AB R113, R115, R114 ;  /* 0x000000727371723e */ /* 0x000fe200000000ff */
[----:B------:R-:W-:Y:S01]  /*afe0*/  STSM.16.M88.4 [R54], R96 ;  /* 0x0000006036007844 */ /* 0x000fe20000000200 */
[----:B------:R-:W-:Y:S02]  /*aff0*/  F2FP.F16.F32.PACK_AB R114, R117, R116 ;  /* 0x000000747572723e */ /* 0x000fe400000000ff */
[----:B------:R-:W-:Y:S01]  /*b000*/  F2FP.F16.F32.PACK_AB R115, R119, R118 ;  /* 0x000000767773723e */ /* 0x000fe200000000ff */
[----:B------:R-:W-:Y:S01]  /*b010*/  STSM.16.M88.4 [R110], R104 ;  /* 0x000000686e007844 */ /* 0x000fe20000000200 */
[----:B------:R-:W-:Y:S02]  /*b020*/  LOP3.LUT R32, R21, 0x380, RZ, 0xc0, !PT ;  /* 0x0000038015207812 */ /* 0x000fe400078ec0ff */
[----:B------:R-:W-:Y:S01]  /*b030*/  IADD3 R29, P5, R48, 0x2000, RZ ;  /* 0x00002000301d7810 */ /* 0x000fe20007fbe0ff */
[----:B------:R-:W-:Y:S01]  /*b040*/  STSM.16.M88.4 [R103], R112 ;  /* 0x0000007067007844 */ /* 0x000fe20000000200 */
[----:B------:R-:W-:-:S02]  /*b050*/  SHF.R.U64 R32, R32, 0x3, RZ ;  /* 0x0000000320207819 */ /* 0x000fc400000012ff */
[----:B------:R-:W-:Y:S01]  /*b060*/  LOP3.LUT R28, R29, 0x380, RZ, 0xc0, !PT ;  /* 0x000003801d1c7812 */ /* 0x000fe200078ec0ff */
[----:B------:R-:W-:Y:S01]  /*b070*/  BAR.SYNC.DEFER_BLOCKING 0x1, 0x100 ;  /* 0x0044000000007b1d */ /* 0x000fe20000010000 */
[----:B------:R-:W-:Y:S01]  /*b080*/  LOP3.LUT R32, R32, R21, RZ, 0x3c, !PT ;  /* 0x0000001520207212 */ /* 0x000fe200078e3cff */
[--C-:B------:R-:W-:Y:S01]  /*b090*/  IMAD.X R21, RZ, RZ, R49.reuse, P4 ;  /* 0x000000ffff157224 */ /* 0x100fe200020e0631 */
[----:B------:R-:W-:Y:S02]  /*b0a0*/  SHF.R.U64 R28, R28, 0x3, RZ ;  /* 0x000000031c1c7819 */ /* 0x000fe400000012ff */
[----:B------:R-:W-:Y:S02]  /*b0b0*/  IADD3 R31, P6, R48, 0x3000, RZ ;  /* 0x00003000301f7810 */ /* 0x000fe40007fde0ff */
[----:B------:R-:W-:Y:S01]  /*b0c0*/  LOP3.LUT R28, R28, R29, RZ, 0x3c, !PT ;  /* 0x0000001d1c1c7212 */ /* 0x000fe200078e3cff */
[----:B------:R-:W-:Y:S01]  /*b0d0*/  IMAD.X R29, RZ, RZ, R49, P5 ;  /* 0x000000ffff1d7224 */ /* 0x000fe200028e0631 */
[----:B------:R-:W-:-:S02]  /*b0e0*/  LOP3.LUT R30, R31, 0x380, RZ, 0xc0, !PT ;  /* 0x000003801f1e7812 */ /* 0x000fc400078ec0ff */
[----:B------:R-:W-:Y:S01]  /*b0f0*/  IADD3 R43, P5, R48, 0x9000, RZ ;  /* 0x00009000302b7810 */ /* 0x000fe20007fbe0ff */
[----:B------:R-:W-:Y:S01]  /*b100*/  UIMAD UR5, UR10, UR8, URZ ;  /* 0x000000080a0572a4 */ /* 0x000fe2000f8e023f */
[----:B------:R-:W-:Y:S02]  /*b110*/  SHF.R.U64 R30, R30, 0x3, RZ ;  /* 0x000000031e1e7819 */ /* 0x000fe400000012ff */
[----:B------:R-:W-:Y:S01]  /*b120*/  LOP3.LUT R42, R43, 0x380, RZ, 0xc0, !PT ;  /* 0x000003802b2a7812 */ /* 0x000fe200078ec0ff */
[----:B0-----:R0:W-:Y:S01]  /*b130*/  @!P2 ST.E desc[UR36][R68.64], R0 ;  /* 0x000000004400a985 */ /* 0x0011e2000c101924 */
[----:B------:R-:W-:Y:S01]  /*b140*/  UIMAD.WIDE.U32 UR6, UR61, UR8, URZ ;  /* 0x000000083d0672a5 */ /* 0x000fe2000f8e003f */
[----:B------:R-:W-:Y:S01]  /*b150*/  LOP3.LUT R30, R30, R31, RZ, 0x3c, !PT ;  /* 0x0000001f1e1e7212 */ /* 0x000fe200078e3cff */
[----:B------:R-:W-:Y:S01]  /*b160*/  ULDC.64 UR10, c[0x0][0xaf0] ;  /* 0x0002bc00000a7ab9 */ /* 0x000fe20000000a00 */
[----:B-1----:R1:W-:Y:S01]  /*b170*/  @!P0 ST.E desc[UR36][R70.64], R2 ;  /* 0x0000000246008985 */ /* 0x0023e2000c101924 */
[----:B------:R-:W-:Y:S01]  /*b180*/  UIMAD UR5, UR61, UR9, UR5 ;  /* 0x000000093d0572a4 */ /* 0x000fe2000f8e0205 */
[----:B------:R-:W-:-:S02]  /*b190*/  IADD3.X R31, RZ, R49, RZ, P6, !PT ;  /* 0x00000031ff1f7210 */ /* 0x000fc400037fe4ff */
[----:B------:R3:W5:Y:S01]  /*b1a0*/  LD.E.128 R24, desc[UR36][R20.64] ;  /* 0x0000002414187980 */ /* 0x000762000c101d00 */
[----:B------:R-:W-:Y:S02]  /*b1b0*/  SHF.R.U64 R42, R42, 0x3, RZ ;  /* 0x000000032a2a7819 */ /* 0x000fe400000012ff */
[C---:B------:R-:W-:Y:S02]  /*b1c0*/  IADD3 R41, P4, R48.reuse, 0x8000, RZ ;  /* 0x0000800030297810 */ /* 0x040fe40007f9e0ff */
[----:B0-----:R-:W-:Y:S01]  /*b1d0*/  LEA R0, R23, R192, 0x5 ;  /* 0x000000c017007211 */ /* 0x001fe200078e28ff */
[----:B------:R-:W-:Y:S01]  /*b1e0*/  UIMAD UR8, UR12, UR10, URZ ;  /* 0x0000000a0c0872a4 */ /* 0x000fe2000f8e023f */
[----:B------:R-:W-:Y:S01]  /*b1f0*/  IADD3 R45, P6, R48, 0xa000, RZ ;  /* 0x0000a000302d7810 */ /* 0x000fe20007fde0ff */
[----:B------:R-:W-:Y:S01]  /*b200*/  UIADD3 UR7, UR7, UR5, URZ ;  /* 0x0000000507077290 */ /* 0x000fe2000fffe03f */
[----:B------:R-:W-:Y:S01]  /*b210*/  LOP3.LUT R42, R42, R43, RZ, 0x3c, !PT ;  /* 0x0000002b2a2a7212 */ /* 0x000fe200078e3cff */
[----:B---3--:R-:W0:Y:S01]  /*b220*/  @P1 LDC R21, c[0x0][0xbec] ;  /* 0x0002fb00ff151b82 */ /* 0x008e220000000800 */
[----:B-1----:R-:W-:Y:S01]  /*b230*/  VIADD R2, R0, UR41 ;  /* 0x0000002900027c36 */ /* 0x002fe20008000000 */
[----:B------:R-:W-:Y:S01]  /*b240*/  LOP3.LUT R40, R41, 0x380, RZ, 0xc0, !PT ;  /* 0x0000038029287812 */ /* 0x000fe200078ec0ff */
[----:B------:R1:W5:Y:S01]  /*b250*/  LD.E.128 R8, desc[UR36][R28.64] ;  /* 0x000000241c087980 */ /* 0x000362000c101d00 */
[----:B------:R-:W-:Y:S01]  /*b260*/  LOP3.LUT R44, R45, 0x380, RZ, 0xc0, !PT ;  /* 0x000003802d2c7812 */ /* 0x000fe200078ec0ff */
[----:B------:R-:W-:Y:S01]  /*b270*/  UIMAD UR5, UR60, UR11, UR8 ;  /* 0x0000000b3c0572a4 */ /* 0x000fe2000f8e0208 */
[----:B------:R-:W-:Y:S01]  /*b280*/  LOP3.LUT R43, R48, 0x380, RZ, 0xc0, !PT ;  /* 0x00000380302b7812 */ /* 0x000fe200078ec0ff */
[----:B------:R-:W-:Y:S01]  /*b290*/  UIMAD.WIDE.U32 UR60, UR60, UR10, UR6 ;  /* 0x0000000a3c3c72a5 */ /* 0x000fe2000f8e0006 */
[----:B------:R-:W-:Y:S01]  /*b2a0*/  SHF.R.U64 R40, R40, 0x3, RZ ;  /* 0x0000000328287819 */ /* 0x000fe200000012ff */
[----:B------:R3:W5:Y:S01]  /*b2b0*/  LD.E.128 R4, desc[UR36][R30.64] ;  /* 0x000000241e047980 */ /* 0x000762000c101d00 */
[----:B------:R-:W-:Y:S01]  /*b2c0*/  SHF.R.U64 R44, R44, 0x3, RZ ;  /* 0x000000032c2c7819 */ /* 0x000fe200000012ff */
[----:B-1----:R-:W-:Y:S01]  /*b2d0*/  IMAD.MOV.U32 R29, RZ, RZ, R2 ;  /* 0x000000ffff1d7224 */ /* 0x002fe200078e0002 */
[----:B------:R-:W-:Y:S01]  /*b2e0*/  SHF.R.U64 R43, R43, 0x3, RZ ;  /* 0x000000032b2b7819 */ /* 0x000fe200000012ff */
[----:B------:R-:W-:Y:S01]  /*b2f0*/  UIADD3 UR5, UR61, UR5, URZ ;  /* 0x000000053d057290 */ /* 0x000fe2000fffe03f */
[----:B------:R-:W-:Y:S01]  /*b300*/  LOP3.LUT R40, R40, R41, RZ, 0x3c, !PT ;  /* 0x0000002928287212 */ /* 0x000fe200078e3cff */
[--C-:B------:R-:W-:Y:S01]  /*b310*/  IMAD.X R41, RZ, RZ, R49.reuse, P4 ;  /* 0x000000ffff297224 */ /* 0x100fe200020e0631 */
[----:B------:R-:W-:Y:S01]  /*b320*/  LOP3.LUT R44, R44, R45, RZ, 0x3c, !PT ;  /* 0x0000002d2c2c7212 */ /* 0x000fe200078e3cff */
[--C-:B------:R-:W-:Y:S01]  /*b330*/  IMAD.X R45, RZ, RZ, R49.reuse, P6 ;  /* 0x000000ffff2d7224 */ /* 0x100fe200030e0631 */
[----:B------:R-:W-:Y:S01]  /*b340*/  LOP3.LUT R48, R43, R48, RZ, 0x3c, !PT ;  /* 0x000000302b307212 */ /* 0x000fe200078e3cff */
[----:B------:R-:W-:Y:S01]  /*b350*/  IMAD.X R43, RZ, RZ, R49, P5 ;  /* 0x000000ffff2b7224 */ /* 0x000fe200028e0631 */
[----:B------:R-:W-:Y:S01]  /*b360*/  ULDC.64 UR6, c[0x0][0xae0] ;  /* 0x0002b80000067ab9 */ /* 0x000fe20000000a00 */
[----:B------:R1:W5:Y:S01]  /*b370*/  LD.E.128 R72, desc[UR36][R32.64] ;  /* 0x0000002420487980 */ /* 0x000362000c101d00 */
[----:B0-----:R-:W-:Y:S01]  /*b380*/  @P1 IMAD.HI.U32 R0, R2, R21, RZ ;  /* 0x0000001502001227 */ /* 0x001fe200078e00ff */
[----:B------:R-:W-:-:S02]  /*b390*/  MOV R20, UR60 ;  /* 0x0000003c00147c02 */ /* 0x000fc40008000f00 */
[----:B------:R-:W5:Y:S02]  /*b3a0*/  LD.E.128 R48, desc[UR36][R48.64] ;  /* 0x0000002430307980 */ /* 0x000f64000c101d00 */
[----:B--2---:R-:W-:Y:S02]  /*b3b0*/  @P1 SHF.R.U32.HI R29, RZ, R53, R0 ;  /* 0x00000035ff1d1219 */ /* 0x004fe40000011600 */
[----:B------:R0:W5:Y:S02]  /*b3c0*/  LD.E.128 R64, desc[UR36][R34.64] ;  /* 0x0000002422407980 */ /* 0x000164000c101d00 */
[--C-:B------:R-:W-:Y:S01]  /*b3d0*/  SHF.R.S32.HI R0, RZ, 0x1f, R29.reuse ;  /* 0x0000001fff007819 */ /* 0x100fe2000001141d */
[----:B---3--:R-:W-:Y:S01]  /*b3e0*/  IMAD.MOV R31, RZ, RZ, -R29 ;  /* 0x000000ffff1f7224 */ /* 0x008fe200078e0a1d */
[----:B------:R2:W5:Y:S01]  /*b3f0*/  LD.E.128 R60, desc[UR36][R36.64] ;  /* 0x00000024243c7980 */ /* 0x000562000c101d00 */
[----:B------:R-:W-:Y:S02]  /*b400*/  IMAD.U32 R21, RZ, RZ, UR61 ;  /* 0x0000003dff157e24 */ /* 0x000fe4000f8e00ff */
[----:B------:R-:W-:Y:S01]  /*b410*/  IMAD.U32 R21, RZ, RZ, UR5 ;  /* 0x00000005ff157e24 */ /* 0x000fe2000f8e00ff */
[----:B------:R2:W5:Y:S01]  /*b420*/  LD.E.128 R12, desc[UR36][R38.64] ;  /* 0x00000024260c7980 */ /* 0x000562000c101d00 */
[----:B------:R-:W-:-:S02]  /*b430*/  IMAD R0, R0, UR6, RZ ;  /* 0x0000000600007c24 */ /* 0x000fc4000f8e02ff */
[----:B------:R-:W-:Y:S01]  /*b440*/  IMAD R31, R56, R31, R2 ;  /* 0x0000001f381f7224 */ /* 0x000fe200078e0202 */
[----:B------:R2:W5:Y:S01]  /*b450*/  LD.E.128 R84, desc[UR36][R40.64] ;  /* 0x0000002428547980 */ /* 0x000562000c101d00 */
[C---:B-1----:R-:W-:Y:S02]  /*b460*/  IMAD R33, R29.reuse, UR7, R0 ;  /* 0x000000071d217c24 */ /* 0x042fe4000f8e0200 */
[----:B------:R-:W-:Y:S01]  /*b470*/  IMAD.WIDE.U32 R20, R29, UR6, R20 ;  /* 0x000000061d147c25 */ /* 0x000fe2000f8e0014 */
[----:B------:R2:W5:Y:S01]  /*b480*/  LD.E.128 R80, desc[UR36][R42.64] ;  /* 0x000000242a507980 */ /* 0x000562000c101d00 */
[----:B------:R-:W-:Y:S01]  /*b490*/  SHF.R.S32.HI R0, RZ, 0x1f, R31 ;  /* 0x0000001fff007819 */ /* 0x000fe2000001141f */
[----:B------:R-:W-:Y:S02]  /*b4a0*/  ULDC.64 UR6, c[0x0][0xad8] ;  /* 0x0002b60000067ab9 */ /* 0x000fe40000000a00 */
[----:B------:R2:W5:Y:S04]  /*b4b0*/  LD.E.128 R76, desc[UR36][R44.64] ;  /* 0x000000242c4c7980 */ /* 0x000568000c101d00 */
[----:B------:R2:W5:Y:S01]  /*b4c0*/  LD.E.128 R68, desc[UR36][R46.64] ;  /* 0x000000242e447980 */ /* 0x000562000c101d00 */
[----:B------:R-:W-:Y:S01]  /*b4d0*/  @!PT LDS RZ, [RZ] ;  /* 0x00000000fffff984 */ /* 0x000fe20000000800 */
[----:B------:R-:W-:Y:S01]  /*b4e0*/  @!PT LDS RZ, [RZ] ;  /* 0x00000000fffff984 */ /* 0x000fe20000000800 */
[----:B------:R-:W-:Y:S01]  /*b4f0*/  @!PT LDS RZ, [RZ] ;  /* 0x00000000fffff984 */ /* 0x000fe20000000800 */
[----:B------:R-:W-:Y:S01]  /*b500*/  @!PT LDS RZ, [RZ] ;  /* 0x00000000fffff984 */ /* 0x000fe20000000800 */
[----:B------:R1:W-:Y:S06]  /*b510*/  MEMBAR.ALL.CTA ;  /* 0x0000000000007992 */ /* 0x0003ec0000008000 */
[----:B-1----:R-:W1:Y:S01]  /*b520*/  FENCE.VIEW.ASYNC.S ;  /* 0x00000000000073c6 */ /* 0x002e620000000000 */
[----:B------:R-:W-:Y:S01]  /*b530*/  IADD3 R21, R21, R33, RZ ;  /* 0x0000002115157210 */ /* 0x000fe20007ffe0ff */
[----:B------:R-:W-:-:S02]  /*b540*/  IMAD R2, R0, UR6, RZ ;  /* 0x0000000600027c24 */ /* 0x000fc4000f8e02ff */
[----:B0-----:R-:W-:Y:S02]  /*b550*/  VIADD R34, R192, UR41 ;  /* 0x00000029c0227c36 */ /* 0x001fe40008000000 */
        /* <DEDUP_REMOVED lines=12> */
[----:B-1----:R2:W0:Y:S01]  /*b620*/  SHFL.IDX PT, R31, R2, RZ, 0x181f ;  /* 0x00181fff021f7589 */ /* 0x00242200000e0000 */
        /* <DEDUP_REMOVED lines=8> */
[----:B------:R-:W-:-:S09]  /*b6b0*/  ISETP.GE.AND P2, PT, R22, UR5, PT ;  /* 0x0000000516007c0c */ /* 0x000fd2000bf46270 */
[CC--:B0-----:R-:W-:Y:S02]  /*b6c0*/  @!P4 LEA R20, P6, R16.reuse, R31.reuse, 0x1 ;  /* 0x0000001f1014c211 */ /* 0x0c1fe400078c08ff */
[CC--:B------:R-:W-:Y:S02]  /*b6d0*/  @!P3 LEA R28, P5, R19.reuse, R31.reuse, 0x1 ;  /* 0x0000001f131cb211 */ /* 0x0c0fe400078a08ff */
[-C--:B-1----:R-:W-:Y:S02]  /*b6e0*/  @!P4 LEA.HI.X R21, R16, R0.reuse, R201, 0x1, P6 ;  /* 0x000000001015c211 */ /* 0x082fe400030f0cc9 */
[C---:B------:R-:W-:Y:S02]  /*b6f0*/  @!P2 LEA R30, P6, R22.reuse, R31, 0x1 ;  /* 0x0000001f161ea211 */ /* 0x040fe400078c08ff */
[-C--:B------:R-:W-:Y:S01]  /*b700*/  @!P3 LEA.HI.X R29, R19, R0.reuse, R200, 0x1, P5 ;  /* 0x00000000131db211 */ /* 0x080fe200028f0cc8 */
[----:B-----5:R3:W-:Y:S01]  /*b710*/  @!P4 ST.E.128 desc[UR36][R20.64], R48 ;  /* 0x000000301400c985 */ /* 0x0207e2000c101d24 */
[----:B------:R-:W-:-:S03]  /*b720*/  @!P2 LEA.HI.X R31, R22, R0, R199, 0x1, P6 ;  /* 0x00000000161fa211 */ /* 0x000fc600030f0cc7 */
[----:B------:R3:W-:Y:S04]  /*b730*/  @!P3 ST.E.128 desc[UR36][R28.64], R72 ;  /* 0x000000481c00b985 */ /* 0x0007e8000c101d24 */
[----:B------:R3:W-:Y:S02]  /*b740*/  @!P2 ST.E.128 desc[UR36][R30.64], R84 ;  /* 0x000000541e00a985 */ /* 0x0007e4000c101d24 */
.L_x_5533:
[----:B------:R-:W-:Y:S05]  /*b750*/  BSYNC B1 ;  /* 0x0000000000017941 */ /* 0x000fea0003800000 */
.L_x_5532:
[----:B-1----:R1:W4:Y:S01]  /*b760*/  SHFL.IDX PT, R0, R32, 0x1, 0x181f ;  /* 0x00381f0020007f89 */ /* 0x00232200000e0000 */
[----:B------:R-:W-:Y:S03]  /*b770*/  BSSY B1, `(.L_x_5534) ;  /* 0x0000010000017945 */ /* 0x000fe60003800000 */
[----:B0--3--:R1:W0:Y:S01]  /*b780*/  SHFL.IDX PT, R31, R2, 0x1, 0x181f ;  /* 0x00381f00021f7f89 */ /* 0x00922200000e0000 */
[----:B------:R-:W-:Y:S05]  /*b790*/  @P1 BRA `(.L_x_5535) ;  /* 0x0000000000341947 */ /* 0x000fea0003800000 */
[----:B------:R-:W-:Y:S02]  /*b7a0*/  ULDC UR5, c[0x0][0xac8] ;  /* 0x0002b20000057ab9 */ /* 0x000fe40000000800 */
[----:B------:R-:W-:Y:S02]  /*b7b0*/  ISETP.GE.AND P4, PT, R16, UR5, PT ;  /* 0x0000000510007c0c */ /* 0x000fe4000bf86270 */
[----:B------:R-:W-:Y:S02]  /*b7c0*/  ISETP.GE.AND P5, PT, R19, UR5, PT ;  /* 0x0000000513007c0c */ /* 0x000fe4000bfa6270 */
[----:B------:R-:W-:-:S09]  /*b7d0*/  ISETP.GE.AND P6, PT, R22, UR5, PT ;  /* 0x0000000516007c0c */ /* 0x000fd2000bfc6270 */
[-C--:B0-----:R-:W-:Y:S02]  /*b7e0*/  @!P4 LEA R20, P1, R16, R31.reuse, 0x1 ;  /* 0x0000001f1014c211 */ /* 0x081fe400078208ff */
        /* <DEDUP_REMOVED lines=8> */
.L_x_5535:
[----:B------:R-:W-:Y:S05]  /*b870*/  BSYNC B1 ;  /* 0x0000000000017941 */ /* 0x000fea0003800000 */
.L_x_5534:
        /* <DEDUP_REMOVED lines=17> */
.L_x_5537:
[----:B------:R-:W-:Y:S05]  /*b990*/  BSYNC B1 ;  /* 0x0000000000017941 */ /* 0x000fea0003800000 */
.L_x_5536:
[----:B0-----:R-:W-:Y:S01]  /*b9a0*/  VIADD R0, R34, 0x60 ;  /* 0x0000006022007836 */ /* 0x001fe20000000000 */
[----:B-12-4-:R-:W4:Y:S04]  /*b9b0*/  SHFL.IDX PT, R32, R32, 0x3, 0x181f ;  /* 0x00781f0020207f89 */ /* 0x016f2800000e0000 */
[----:B------:R-:W-:Y:S01]  /*b9c0*/  ISETP.GE.AND P0, PT, R0, R3, PT ;  /* 0x000000030000720c */ /* 0x000fe20003f06270 */
[----:B------:R0:W1:-:S12]  /*b9d0*/  SHFL.IDX PT, R11, R2, 0x3, 0x181f ;  /* 0x00781f00020b7f89 */ /* 0x00005800000e0000 */
[----:B0-----:R-:W-:Y:S05]  /*b9e0*/  @P0 BRA `(.L_x_5538) ;  /* 0x0000000800d00947 */ /* 0x001fea0003800000 */
[----:B------:R-:W-:Y:S02]  /*b9f0*/  ULDC UR5, c[0x0][0xac8] ;  /* 0x0002b20000057ab9 */ /* 0x000fe40000000800 */
[----:B------:R-:W-:Y:S02]  /*ba00*/  ISETP.GE.AND P2, PT, R16, UR5, PT ;  /* 0x0000000510007c0c */ /* 0x000fe4000bf46270 */
[----:B------:R-:W-:-:S11]  /*ba10*/  ISETP.GE.AND P3, PT, R19, UR5, PT ;  /* 0x0000000513007c0c */ /* 0x000fd6000bf66270 */
[CC--:B-1----:R-:W-:Y:S02]  /*ba20*/  @!P2 LEA R2, P0, R16.reuse, R11.reuse, 0x1 ;  /* 0x0000000b1002a211 */ /* 0x0c2fe400078008ff */
        /* <DEDUP_REMOVED lines=11> */
.L_x_5531:
[----:B------:R-:W0:Y:S01]  /*bae0*/  LDC R8, c[0x0][0xbe8] ;  /* 0x0002fa00ff087b82 */ /* 0x000e220000000800 */
[----:B------:R-:W-:Y:S01]  /*baf0*/  ISETP.GE.AND P0, PT, R202, 0x80, PT ;  /* 0x00000080ca00780c */ /* 0x000fe20003f06270 */
[----:B------:R-:W-:Y:S01]  /*bb00*/  USHF.R.S32.HI UR8, URZ, 0x1f, UR61 ;  /* 0x0000001f3f087899 */ /* 0x000fe2000801143d */
[----:B------:R-:W-:Y:S01]  /*bb10*/  BSSY B1, `(.L_x_5539) ;  /* 0x000002f000017945 */ /* 0x000fe20003800000 */
[----:B------:R-:W-:Y:S01]  /*bb20*/  USHF.R.S32.HI UR9, URZ, 0x1f, UR60 ;  /* 0x0000001f3f097899 */ /* 0x000fe2000801143c */
[----:B------:R-:W-:Y:S01]  /*bb30*/  IMAD R6, R23, 0x20, R192 ;  /* 0x0000002017067824 */ /* 0x000fe200078e02c0 */
        /* <DEDUP_REMOVED lines=14> */
[----:B------:R-:W-:Y:S01]  /*bc20*/  MOV R2, R4 ;  /* 0x0000000400027202 */ /* 0x000fe20000000f00 */
[----:B------:R-:W-:Y:S02]  /*bc30*/  UIMAD UR5, UR8, UR10, URZ ;  /* 0x0000000a080572a4 */ /* 0x000fe4000f8e023f */
[----:B------:R-:W-:Y:S02]  /*bc40*/  UIMAD.WIDE.U32 UR6, UR61, UR10, URZ ;  /* 0x0000000a3d0672a5 */ /* 0x000fe4000f8e003f */
[----:B------:R-:W-:-:S03]  /*bc50*/  UIMAD UR5, UR61, UR11, UR5 ;  /* 0x0000000b3d0572a4 */ /* 0x000fc6000f8e0205 */
[----:B------:R-:W-:Y:S01]  /*bc60*/  ULDC.64 UR10, c[0x0][0xb98] ;  /* 0x0002e600000a7ab9 */ /* 0x000fe20000000a00 */
[----:B------:R-:W-:Y:S02]  /*bc70*/  UIADD3 UR7, UR7, UR5, URZ ;  /* 0x0000000507077290 */ /* 0x000fe4000fffe03f */
[----:B------:R-:W2:Y:S01]  /*bc80*/  @P0 LDC R5, c[0x0][0xbec] ;  /* 0x0002fb00ff050b82 */ /* 0x000ea20000000800 */
[----:B------:R-:W-:Y:S02]  /*bc90*/  UIMAD UR5, UR9, UR10, URZ ;  /* 0x0000000a090572a4 */ /* 0x000fe4000f8e023f */
[----:B------:R-:W-:Y:S02]  /*bca0*/  UIMAD.WIDE.U32 UR6, UR60, UR10, UR6 ;  /* 0x0000000a3c0672a5 */ /* 0x000fe4000f8e0006 */
[----:B------:R-:W-:-:S03]  /*bcb0*/  UIMAD UR5, UR60, UR11, UR5 ;  /* 0x0000000b3c0572a4 */ /* 0x000fc6000f8e0205 */
[----:B------:R-:W3:Y:S01]  /*bcc0*/  @P0 LDC R7, c[0x0][0xbf0] ;  /* 0x0002fc00ff070b82 */ /* 0x000ee20000000800 */
        /* <DEDUP_REMOVED lines=16> */
[----:B------:R-:W-:Y:S02]  /*bdd0*/  LEA.HI.X R5, R2, UR7, R3, 0x2, P0 ;  /* 0x0000000702057c11 */ /* 0x000fe400080f1403 */
[----:B------:R-:W-:-:S05]  /*bde0*/  MOV R3, 0xff800000 ;  /* 0xff80000000037802 */ /* 0x000fca0000000f00 */
[----:B------:R2:W-:Y:S02]  /*bdf0*/  STG.E desc[UR36][R4.64], R3 ;  /* 0x0000000304007986 */ /* 0x0005e4000c101924 */
.L_x_5540:
[----:B------:R-:W-:Y:S05]  /*be00*/  BSYNC B1 ;  /* 0x0000000000017941 */ /* 0x000fea0003800000 */
.L_x_5539:
[----:B------:R-:W-:Y:S01]  /*be10*/  ULDC.64 UR10, c[0x0][0xae8] ;  /* 0x0002ba00000a7ab9 */ /* 0x000fe20000000a00 */
[----:B------:R-:W-:Y:S01]  /*be20*/  VIADD R6, R6, UR41 ;  /* 0x0000002906067c36 */ /* 0x000fe20008000000 */
[----:B------:R-:W-:Y:S01]  /*be30*/  UIMAD UR5, UR8, UR10, URZ ;  /* 0x0000000a080572a4 */ /* 0x000fe2000f8e023f */
[----:B------:R-:W-:Y:S01]  /*be40*/  BSSY B1, `(.L_x_5541) ;  /* 0x0000038000017945 */ /* 0x000fe20003800000 */
[----:B------:R-:W-:Y:S01]  /*be50*/  UIMAD.WIDE.U32 UR6, UR61, UR10, URZ ;  /* 0x0000000a3d0672a5 */ /* 0x000fe2000f8e003f */
[----:B0-----:R-:W-:Y:S01]  /*be60*/  @P1 IMAD.HI.U32 R0, R6, R9, RZ ;  /* 0x0000000906001227 */ /* 0x001fe200078e00ff */
[----:B------:R-:W-:-:S03]  /*be70*/  UIMAD UR5, UR61, UR11, UR5 ;  /* 0x0000000b3d0572a4 */ /* 0x000fc6000f8e0205 */
[----:B------:R-:W-:Y:S01]  /*be80*/  ULDC.64 UR10, c[0x0][0xaf0] ;  /* 0x0002bc00000a7ab9 */ /* 0x000fe20000000a00 */
[----:B------:R-:W-:Y:S01]  /*be90*/  UIADD3 UR7, UR7, UR5, URZ ;  /* 0x0000000507077290 */ /* 0x000fe2000fffe03f */
[----:B--2---:R-:W-:Y:S01]  /*bea0*/  IMAD.MOV.U32 R5, RZ, RZ, R6 ;  /* 0x000000ffff057224 */ /* 0x004fe200078e0006 */
[----:B------:R-:W-:Y:S01]  /*beb0*/  UIMAD UR5, UR9, UR10, URZ ;  /* 0x0000000a090572a4 */ /* 0x000fe2000f8e023f */
[----:B-1----:R-:W-:-:S03]  /*bec0*/  @P1 SHF.R.U32.HI R5, RZ, R11, R0 ;  /* 0x0000000bff051219 */ /* 0x002fc60000011600 */
[----:B------:R-:W-:Y:S01]  /*bed0*/  UIMAD UR5, UR60, UR11, UR5 ;  /* 0x0000000b3c0572a4 */ /* 0x000fe2000f8e0205 */
[--C-:B------:R-:W-:Y:S01]  /*bee0*/  SHF.R.S32.HI R0, RZ, 0x1f, R5.reuse ;  /* 0x0000001fff007819 */ /* 0x100fe20000011405 */
[----:B------:R-:W-:Y:S01]  /*bef0*/  UIMAD.WIDE.U32 UR60, UR60, UR10, UR6 ;  /* 0x0000000a3c3c72a5 */ /* 0x000fe2000f8e0006 */
[----:B------:R-:W-:Y:S02]  /*bf00*/  IMAD.MOV R7, RZ, RZ, -R5 ;  /* 0x000000ffff077224 */ /* 0x000fe400078e0a05 */
[----:B------:R-:W-:Y:S01]  /*bf10*/  ULDC.64 UR6, c[0x0][0xae0] ;  /* 0x0002b80000067ab9 */ /* 0x000fe20000000a00 */
[----:B------:R-:W-:Y:S01]  /*bf20*/  UIADD3 UR5, UR61, UR5, URZ ;  /* 0x000000053d057290 */ /* 0x000fe2000fffe03f */
[----:B------:R-:W-:Y:S01]  /*bf30*/  IMAD R0, R0, UR6, RZ ;  /* 0x0000000600007c24 */ /* 0x000fe2000f8e02ff */
[----:B------:R-:W-:Y:S01]  /*bf40*/  MOV R2, UR60 ;  /* 0x0000003c00027c02 */ /* 0x000fe20008000f00 */
[----:B------:R-:W-:Y:S01]  /*bf50*/  IMAD R7, R8, R7, R6 ;  /* 0x0000000708077224 */ /* 0x000fe200078e0206 */
[----:B------:R-:W-:Y:S01]  /*bf60*/  IADD3 R6, R192, UR41, RZ ;  /* 0x00000029c0067c10 */ /* 0x000fe2000fffe0ff */
[----:B------:R-:W-:-:S02]  /*bf70*/  IMAD.U32 R3, RZ, RZ, UR61 ;  /* 0x0000003dff037e24 */ /* 0x000fc4000f8e00ff */
[----:B------:R-:W-:Y:S01]  /*bf80*/  IMAD.U32 R3, RZ, RZ, UR5 ;  /* 0x00000005ff037e24 */ /* 0x000fe2000f8e00ff */
[----:B------:R-:W-:Y:S01]  /*bf90*/  ULDC UR5, c[0x0][0xa88] ;  /* 0x0002a20000057ab9 */ /* 0x000fe20000000800 */
[C---:B------:R-:W-:Y:S01]  /*bfa0*/  IMAD R9, R5.reuse, UR7, R0 ;  /* 0x0000000705097c24 */ /* 0x040fe2000f8e0200 */
[----:B------:R-:W-:Y:S01]  /*bfb0*/  SHF.R.S32.HI R0, RZ, 0x1f, R7 ;  /* 0x0000001fff007819 */ /* 0x000fe20000011407 */
[----:B------:R-:W-:Y:S01]  /*bfc0*/  IMAD.WIDE.U32 R2, R5, UR6, R2 ;  /* 0x0000000605027c25 */ /* 0x000fe2000f8e0002 */
[----:B------:R-:W-:-:S03]  /*bfd0*/  ULDC.64 UR6, c[0x0][0xad8] ;  /* 0x0002b60000067ab9 */ /* 0x000fc60000000a00 */
[----:B------:R-:W-:Y:S02]  /*bfe0*/  IMAD.IADD R3, R3, 0x1, R9 ;  /* 0x0000000103037824 */ /* 0x000fe400078e0209 */
[----:B------:R-:W-:Y:S02]  /*bff0*/  IMAD R4, R0, UR6, RZ ;  /* 0x0000000600047c24 */ /* 0x000fe4000f8e02ff */
[----:B------:R-:W-:Y:S02]  /*c000*/  IMAD R9, R8, UR5, RZ ;  /* 0x0000000508097c24 */ /* 0x000fe4000f8e02ff */
        /* <DEDUP_REMOVED lines=27> */
.L_x_5542:
[----:B------:R-:W-:Y:S05]  /*c1c0*/  BSYNC B1 ;  /* 0x0000000000017941 */ /* 0x000fea0003800000 */
.L_x_5541:
        /* <DEDUP_REMOVED lines=17> */
.L_x_5544:
[----:B------:R-:W-:Y:S05]  /*c2e0*/  BSYNC B1 ;  /* 0x0000000000017941 */ /* 0x000fea0003800000 */
.L_x_5543:
        /* <DEDUP_REMOVED lines=17> */
.L_x_5546:
[----:B------:R-:W-:Y:S05]  /*c400*/  BSYNC B1 ;  /* 0x0000000000017941 */ /* 0x000fea0003800000 */
.L_x_5545:
[----:B0-----:R-:W-:Y:S01]  /*c410*/  IADD3 R0, R6, 0x60, RZ ;  /* 0x0000006006007810 */ /* 0x001fe20007ffe0ff */
[----:B--2-4-:R-:W0:Y:S03]  /*c420*/  SHFL.IDX PT, R5, R5, 0x3, 0x181f ;  /* 0x00781f0005057f89 */ /* 0x014e2600000e0000 */
        /* <DEDUP_REMOVED lines=16> */
.L_x_5538:
[----:B------:R-:W-:Y:S05]  /*c530*/  BSYNC B0 ;  /* 0x0000000000007941 */ /* 0x000fea0003800000 */
.L_x_5530:
[----:B------:R-:W-:Y:S02]  /*c540*/  ULDC UR5, c[0x0][0xc38] ;  /* 0x00030e0000057ab9 */ /* 0x000fe40000000800 */
[----:B------:R-:W-:-:S06]  /*c550*/  UISETP.GE.AND UP0, UPT, UR4, UR5, UPT ;  /* 0x000000050400728c */ /* 0x000fcc000bf06270 */
[----:B------:R-:W-:-:S13]  /*c560*/  PLOP3.LUT P0, PT, PT, PT, UP0, 0x80, 0x0 ;  /* 0x000000000000781c */ /* 0x000fda0003f0f008 */
[----:B------:R-:W-:Y:S05]  /*c570*/  @!P0 BRA `(.L_x_5547) ;  /* 0xffffff4400e88947 */ /* 0x000fea000383ffff */
[----:B------:R-:W-:Y:S05]  /*c580*/  EXIT ;  /* 0x000000000000794d */ /* 0x000fea0003800000 */
.L_x_5489:
        /* <DEDUP_REMOVED lines=46> */
[C---:B------:R-:W-:Y:S02]  /*c870*/  LOP3.LUT R4, R3.reuse, 0x7f, RZ, 0xc0, !PT ;  /* 0x0000007f03047812 */ /* 0x040fe400078ec0ff */
[----:B------:R-:W-:-:S02]  /*c880*/  SHF.L.U32 R3, R3, 0x4, RZ ;  /* 0x0000000403037819 */ /* 0x000fc400000006ff */
        /* <DEDUP_REMOVED lines=8> */
[----:B------:R-:W-:-:S04]  /*c910*/  UIMAD.WIDE UR4, UR4, 0x2aaaaaab, URZ ;  /* 0x2aaaaaab040478a5 */ /* 0x000fc8000f8e023f */
[----:B------:R-:W-:Y:S01]  /*c920*/  @P0 LOP3.LUT R16, R16, 0x2, RZ, 0xfc, !PT ;  /* 0x0000000210100812 */ /* 0x000fe200078efcff */
[----:B------:R-:W-:Y:S01]  /*c930*/  USHF.R.U32.HI UR41, URZ, 0x1f, UR5 ;  /* 0x0000001f3f297899 */ /* 0x000fe20008011605 */
[----:B------:R-:W-:Y:S02]  /*c940*/  ISETP.GE.AND P0, PT, R0, UR7, PT ;  /* 0x0000000700007c0c */ /* 0x000fe4000bf06270 */
[----:B------:R-:W-:Y:S01]  /*c950*/  LOP3.LUT R16, R16, 0xfffffbff, RZ, 0xc0, !PT ;  /* 0xfffffbff10107812 */ /* 0x000fe200078ec0ff */
[----:B------:R-:W-:Y:S01]  /*c960*/  ULEA.HI.SX32 UR41, UR5, UR41, 0x1c ;  /* 0x0000002905297291 */ /* 0x000fe2000f8fe23f */
[----:B------:R-:W-:Y:S02]  /*c970*/  LOP3.LUT R0, R36, 0x70, R3, 0xf8, !PT ;  /* 0x0000007024007812 */ /* 0x000fe400078ef803 */
[----:B------:R-:W-:Y:S02]  /*c980*/  @P1 LOP3.LUT R16, R16, 0x400, RZ, 0xfc, !PT ;  /* 0x0000040010101812 */ /* 0x000fe400078efcff */
[----:B------:R-:W-:-:S02]  /*c990*/  ISETP.GE.AND P1, PT, R2, UR9, PT ;  /* 0x0000000902007c0c */ /* 0x000fc4000bf26270 */
        /* <DEDUP_REMOVED lines=18> */
.L_x_5597:
        /* <DEDUP_REMOVED lines=22> */
.L_x_5549:
[----:B------:R-:W-:Y:S01]  /*cc20*/  ULDC UR8, c[0x0][0xc54] ;  /* 0x0003150000087ab9 */ /* 0x000fe20000000800 */
[----:B------:R-:W-:Y:S01]  /*cc30*/  UMOV UR6, UR7 ;  /* 0x0000000700067c82 */ /* 0x000fe20008000000 */
[----:B------:R-:W-:-:S11]  /*cc40*/  UISETP.NE.AND UP0, UPT, UR8, 0x1, UPT ;  /* 0x000000010800788c */ /* 0x000fd6000bf05270 */
[----:B------:R-:W-:Y:S02]  /*cc50*/  @UP0 ULDC.64 UR10, c[0x0][0xc58] ;  /* 0x00031600000a0ab9 */ /* 0x000fe40000000a00 */
[----:B------:R-:W-:-:S04]  /*cc60*/  UIMAD.WIDE.U32 UR4, UR7, UR10, URZ ;  /* 0x0000000a070472a5 */ /* 0x000fc8000f8e003f */
[----:B------:R-:W-:-:S04]  /*cc70*/  @UP0 USHF.R.U32.HI UR6, URZ, UR11, UR5 ;  /* 0x0000000b3f060299 */ /* 0x000fc80008011605 */
[----:B------:R-:W-:-:S12]  /*cc80*/  UIMAD UR4, UR6, UR8, URZ ;  /* 0x00000008060472a4 */ /* 0x000fd8000f8e023f */
.L_x_5550:
        /* <DEDUP_REMOVED lines=18> */
[----:B------:R-:W-:Y:S01]  /*cdb0*/  MOV R3, UR5 ;  /* 0x0000000500037c02 */ /* 0x000fe20008000f00 */
[----:B------:R-:W-:Y:S01]  /*cdc0*/  IMAD.U32 R2, RZ, RZ, UR4 ;  /* 0x00000004ff027e24 */ /* 0x000fe2000f8e00ff */
[----:B------:R-:W-:Y:S01]  /*cdd0*/  ULDC UR5, c[0x0][0x448] ;  /* 0x0001120000057ab9 */ /* 0x000fe20000000800 */
        /* <DEDUP_REMOVED lines=37> */
.L_x_5552:
        /* <DEDUP_REMOVED lines=13> */
[----:B------:R-:W-:Y:S01]  /*d100*/  MOV R8, 0x70 ;  /* 0x0000007000087802 */ /* 0x000fe20000000f00 */
[----:B------:R-:W-:-:S02]  /*d110*/  IMAD.U32 R10, RZ, RZ, UR4 ;  /* 0x00000004ff0a7e24 */ /* 0x000fc4000f8e00ff */
[----:B------:R-:W-:Y:S02]  /*d120*/  IMAD.U32 R11, RZ, RZ, UR5 ;  /* 0x00000005ff0b7e24 */ /* 0x000fe4000f8e00ff */
[----:B------:R-:W-:Y:S02]  /*d130*/  IMAD.MOV.U32 R12, RZ, RZ, 0x1 ;  /* 0x00000001ff0c7424 */ /* 0x000fe400078e00ff */
[----:B------:R-:W-:-:S07]  /*d140*/  IMAD.MOV.U32 R13, RZ, RZ, RZ ;  /* 0x000000ffff0d7224 */ /* 0x000fce00078e00ff */
[----:B------:R-:W-:-:S07]  /*d150*/  LEPC R20, `(.L_x_5555) ;  /* 0x000000001014794e */ /* 0x000fce0000000000 */
[----:B0----5:R-:W-:Y:S05]  /*d160*/  CALL.ABS.NOINC R2 ;  /* 0x0000000002007343 */ /* 0x021fea0003c00000 */
.L_x_5555:
[----:B------:R-:W-:Y:S05]  /*d170*/  BSYNC B6 ;  /* 0x0000000000067941 */ /* 0x000fea0003800000 */
.L_x_5554:
        /* <DEDUP_REMOVED lines=20> */
.L_x_5558:
[----:B------:R0:W1:Y:S01]  /*d2c0*/  LDC.64 R2, c[0x4][R18] ;  /* 0x0100000012027b82 */ /* 0x0000620000000a00 */
[----:B------:R-:W-:Y:S01]  /*d2d0*/  ULDC.64 UR4, c[0x4][0x138] ;  /* 0x01004e0000047ab9 */ /* 0x000fe20000000a00 */
[----:B------:R-:W-:Y:S01]  /*d2e0*/  ULDC.64 UR6, c[0x4][0x140] ;  /* 0x0100500000067ab9 */ /* 0x000fe20000000a00 */
[----:B------:R-:W-:Y:S01]  /*d2f0*/  IMAD.U32 R4, RZ, RZ, UR4 ;  /* 0x00000004ff047e24 */ /* 0x000fe2000f8e00ff */
[----:B------:R-:W-:Y:S01]  /*d300*/  MOV R7, UR7 ;  /* 0x0000000700077c02 */ /* 0x000fe20008000f00 */
[----:B------:R-:W-:Y:S01]  /*d310*/  IMAD.U32 R5, RZ, RZ, UR5 ;  /* 0x00000005ff057e24 */ /* 0x000fe2000f8e00ff */
[----:B------:R-:W-:Y:S01]  /*d320*/  ULDC.64 UR4, c[0x4][0x80] ;  /* 0x0100200000047ab9 */ /* 0x000fe20000000a00 */
        /* <DEDUP_REMOVED lines=8> */
.L_x_5557:
[----:B------:R-:W-:Y:S05]  /*d3b0*/  BSYNC B6 ;  /* 0x0000000000067941 */ /* 0x000fea0003800000 */
.L_x_5556:
        /* <DEDUP_REMOVED lines=15> */
.L_x_5613:
        /* <DEDUP_REMOVED lines=11> */
[----:B------:R-:W-:-:S05]  /*d560*/  IMAD R7, R7, 0x60, R8 ;  /* 0x0000006007077824 */ /* 0x000fca00078e0208 */
[C---:B------:R-:W-:Y:S02]  /*d570*/  ISETP.GE.AND P0, PT, R7.reuse, UR38, PT ;  /* 0x0000002607007c0c */ /* 0x040fe4000bf06270 */
[----:B------:R-:W-:Y:S02]  /*d580*/  IADD3 R0, R7, R32, RZ ;  /* 0x0000002007007210 */ /* 0x000fe40007ffe0ff */
[----:B------:R-:W-:-:S03]  /*d590*/  ISETP.GT.U32.OR P0, PT, R8, 0x5f, P0 ;  /* 0x0000005f0800780c */ /* 0x000fc60000704470 */
[----:B0-----:R-:W-:-:S04]  /*d5a0*/  @P1 IMAD.HI.U32 R2, R0, R3, RZ ;  /* 0x0000000300021227 */ /* 0x001fc800078e00ff */
[----:B------:R-:W-:Y:S01]  /*d5b0*/  IMAD.MOV.U32 R9, RZ, RZ, R0 ;  /* 0x000000ffff097224 */ /* 0x000fe200078e0000 */
[----:B-1----:R-:W-:-:S05]  /*d5c0*/  @P1 SHF.R.U32.HI R9, RZ, R5, R2 ;  /* 0x00000005ff091219 */ /* 0x002fca0000011602 */
[----:B------:R-:W0:Y:S01]  /*d5d0*/  @!P0 LDC.64 R6, c[0x0][0x428] ;  /* 0x00010a00ff068b82 */ /* 0x000e220000000a00 */
[----:B------:R-:W-:-:S07]  /*d5e0*/  @!P0 SHF.R.S32.HI R3, RZ, 0x1f, R9 ;  /* 0x0000001fff038819 */ /* 0x000fce0000011409 */
[----:B------:R-:W1:Y:S01]  /*d5f0*/  @!P0 LDC.64 R4, c[0x0][0x418] ;  /* 0x00010600ff048b82 */ /* 0x000e620000000a00 */
[----:B0-----:R-:W-:-:S04]  /*d600*/  @!P0 IMAD R2, R33, R6, RZ ;  /* 0x0000000621028224 */ /* 0x001fc800078e02ff */
[----:B------:R-:W-:Y:S02]  /*d610*/  @!P0 IMAD R7, R29, R7, R2 ;  /* 0x000000071d078224 */ /* 0x000fe400078e0202 */
[----:B------:R-:W-:-:S04]  /*d620*/  @!P0 IMAD.MOV.U32 R2, RZ, RZ, R9 ;  /* 0x000000ffff028224 */ /* 0x000fc800078e0009 */
[----:B------:R-:W-:Y:S01]  /*d630*/  @!P0 IMAD.WIDE.U32 R2, R29, R6, R2 ;  /* 0x000000061d028225 */ /* 0x000fe200078e0002 */
[----:B------:R-:W-:-:S03]  /*d640*/  MOV R6, RZ ;  /* 0x000000ff00067202 */ /* 0x000fc60000000f00 */
[----:B------:R-:W-:Y:S01]  /*d650*/  @!P0 IMAD.IADD R3, R3, 0x1, R7 ;  /* 0x0000000103038824 */ /* 0x000fe200078e0207 */
[----:B-1----:R-:W-:Y:S01]  /*d660*/  @!P0 LEA R4, P1, R2, R4, 0x2 ;  /* 0x0000000402048211 */ /* 0x002fe200078210ff */
[----:B------:R-:W-:-:S03]  /*d670*/  IMAD.MOV R7, RZ, RZ, -R9 ;  /* 0x000000ffff077224 */ /* 0x000fc600078e0a09 */
[----:B------:R-:W-:-:S05]  /*d680*/  @!P0 LEA.HI.X R5, R2, R5, R3, 0x2, P1 ;  /* 0x0000000502058211 */ /* 0x000fca00008f1403 */
        /* <DEDUP_REMOVED lines=15> */
.L_x_5560:
        /* <DEDUP_REMOVED lines=8> */
[----:B------:R-:W-:Y:S02]  /*d800*/  LEA R0, R23, R17, 0x3 ;  /* 0x0000001117007211 */ /* 0x000fe400078e18ff */
        /* <DEDUP_REMOVED lines=16> */
.L_x_5614:
[----:B------:R-:W-:Y:S05]  /*d910*/  BSYNC B0 ;  /* 0x0000000000007941 */ /* 0x000fea0003800000 */
.L_x_5561:
        /* <DEDUP_REMOVED lines=8> */
[----:B------:R-:W-:Y:S01]  /*d9a0*/  IMAD.IADD R3, R3, 0x1, R7 ;  /* 0x0000000103037824 */ /* 0x000fe200078e0207 */
[----:B------:R-:W-:Y:S01]  /*d9b0*/  MOV R7, 0xffffffa0 ;  /* 0xffffffa000077802 */ /* 0x000fe20000000f00 */
[----:B------:R-:W-:Y:S02]  /*d9c0*/  IMAD R5, R4, UR4, RZ ;  /* 0x0000000404057c24 */ /* 0x000fe4000f8e02ff */
[----:B------:R-:W-:-:S04]  /*d9d0*/  IMAD.WIDE.U32 R2, R6, UR4, R2 ;  /* 0x0000000406027c25 */ /* 0x000fc8000f8e0002 */
[----:B------:R-:W-:Y:S01]  /*d9e0*/  IMAD R5, R6, UR5, R5 ;  /* 0x0000000506057c24 */ /* 0x000fe2000f8e0205 */
[----:B------:R-:W-:Y:S01]  /*d9f0*/  ULDC.64 UR4, c[0x0][0x308] ;  /* 0x0000c20000047ab9 */ /* 0x000fe20000000a00 */
[----:B------:R-:W-:Y:S02]  /*da00*/  IMAD R7, R24, R7, UR38 ;  /* 0x0000002618077e24 */ /* 0x000fe4000f8e0207 */
[----:B------:R-:W-:Y:S02]  /*da10*/  IMAD.IADD R3, R3, 0x1, R5 ;  /* 0x0000000103037824 */ /* 0x000fe400078e0205 */
[----:B------:R-:W-:Y:S02]  /*da20*/  IMAD R5, R28, UR4, RZ ;  /* 0x000000041c057c24 */ /* 0x000fe4000f8e02ff */
[----:B------:R-:W-:-:S04]  /*da30*/  IMAD.WIDE.U32 R2, R22, UR4, R2 ;  /* 0x0000000416027c25 */ /* 0x000fc8000f8e0002 */
[----:B------:R-:W-:Y:S01]  /*da40*/  IMAD R5, R22, UR5, R5 ;  /* 0x0000000516057c24 */ /* 0x000fe2000f8e0205 */
[----:B------:R-:W-:Y:S01]  /*da50*/  ULDC.64 UR4, c[0x0][0x2e8] ;  /* 0x0000ba0000047ab9 */ /* 0x000fe20000000a00 */
[----:B------:R-:W-:Y:S01]  /*da60*/  IMAD.IADD R7, R7, 0x1, -R36 ;  /* 0x0000000107077824 */ /* 0x000fe200078e0a24 */
[----:B------:R-:W-:Y:S01]  /*da70*/  LEA R4, P0, R2, UR4, 0x1 ;  /* 0x0000000402047c11 */ /* 0x000fe2000f8008ff */
[----:B------:R-:W-:Y:S01]  /*da80*/  IMAD.IADD R3, R3, 0x1, R5 ;  /* 0x0000000103037824 */ /* 0x000fe200078e0205 */
[----:B------:R-:W-:Y:S01]  /*da90*/  UMOV UR4, 0xffffffff ;  /* 0xffffffff00047882 */ /* 0x000fe20000000000 */
[----:B------:R-:W-:-:S03]  /*daa0*/  IMAD R5, R23, 0x4800, R30 ;  /* 0x0000480017057824 */ /* 0x000fc600078e021e */
        /* <DEDUP_REMOVED lines=8> */
[----:B-1----:R-:W-:Y:S01]  /*db30*/  @P0 IMAD.X R3, RZ, RZ, R2, P1 ;  /* 0x000000ffff030224 */ /* 0x002fe200008e0602 */
[----:B------:R-:W-:Y:S02]  /*db40*/  @P0 MOV R2, R14 ;  /* 0x0000000e00020202 */ /* 0x000fe40000000f00 */
        /* <DEDUP_REMOVED lines=9> */
[----:B------:R-:W-:Y:S02]  /*dbe0*/  SHFL.IDX PT, R8, R6, 0x2, 0x181f ;  /* 0x00581f0006087f89 */ /* 0x000fe400000e0000 */
        /* <DEDUP_REMOVED lines=37> */
[----:B------:R0:W-:Y:S02]  /*de40*/  @P0 LDGSTS.E.BYPASS.LTC128B.128 [R21+0x26400], desc[UR36][R2.64+0x100], !P2 ;  /* 0x2640010002150fae */ /* 0x0001e4000d101d64 */
.L_x_5628:
        /* <DEDUP_REMOVED lines=12> */
.L_x_5564:
        /* <DEDUP_REMOVED lines=10> */
.L_x_5565:
        /* <DEDUP_REMOVED lines=11> */
[----:B------:R-:W-:Y:S01]  /*e060*/  MOV R4, UR6 ;  /* 0x0000000600047c02 */ /* 0x000fe20008000f00 */
[----:B------:R-:W-:Y:S01]  /*e070*/  IMAD.U32 R5, RZ, RZ, UR7 ;  /* 0x00000007ff057e24 */ /* 0x000fe2000f8e00ff */
        /* <DEDUP_REMOVED lines=9> */
[----:B0-----:R-:W-:Y:S05]  /*e110*/  CALL.ABS.NOINC R2 ;  /* 0x0000000002007343 */ /* 0x001fea0003c00000 */
.L_x_5567:
[----:B------:R-:W-:Y:S05]  /*e120*/  BSYNC B6 ;  /* 0x0000000000067941 */ /* 0x000fea0003800000 */
.L_x_5566:
[----:B0-----:R-:W0:Y:S01]  /*e130*/  S2R R2, SR_TID.X ;  /* 0x0000000000027919 */ /* 0x001e220000002100 */
        /* <DEDUP_REMOVED lines=9> */
[----:B------:R-:W-:-:S03]  /*e1d0*/  LOP3.LUT P5, RZ, R16, 0x200, RZ, 0xc0, !PT ;  /* 0x0000020010ff7812 */ /* 0x000fc600078ac0ff */
        /* <DEDUP_REMOVED lines=41> */
[----:B------:R-:W-:-:S03]  /*e470*/  IMAD.U32 R3, RZ, RZ, UR44 ;  /* 0x0000002cff037e24 */ /* 0x000fc6000f8e00ff */
[----:B------:R-:W1:Y:S01]  /*e480*/  SHFL.IDX PT, R2, R5, RZ, 0x181f ;  /* 0x00181fff05027589 */ /* 0x000e6200000e0000 */
[----:B------:R-:W-:-:S03]  /*e490*/  IMAD R4, R3, 0x80, R36 ;  /* 0x0000008003047824 */ /* 0x000fc600078e0224 */
[----:B------:R-:W-:Y:S01]  /*e4a0*/  SHFL.IDX PT, R6, R5, 0x1, 0x181f ;  /* 0x00381f0005067f89 */ /* 0x000fe200000e0000 */
[C---:B------:R-:W-:Y:S01]  /*e4b0*/  VIADD R7, R4.reuse, 0x10 ;  /* 0x0000001004077836 */ /* 0x040fe20000000000 */
[----:B------:R-:W-:-:S13]  /*e4c0*/  ISETP.GE.AND P0, PT, R4, UR39, PT ;  /* 0x0000002704007c0c */ /* 0x000fda000bf06270 */
[----:B0-----:R-:W-:-:S05]  /*e4d0*/  @!P0 LEA R14, P1, R37, R14, 0x1 ;  /* 0x0000000e250e8211 */ /* 0x001fca00078208ff */
[----:B-1----:R-:W-:Y:S01]  /*e4e0*/  @!P0 IMAD.X R3, RZ, RZ, R2, P1 ;  /* 0x000000ffff038224 */ /* 0x002fe200008e0602 */
[----:B------:R-:W-:Y:S02]  /*e4f0*/  @!P0 MOV R2, R14 ;  /* 0x0000000e00028202 */ /* 0x000fe40000000f00 */
        /* <DEDUP_REMOVED lines=68> */
[----:B------:R0:W-:Y:S02]  /*e940*/  @!P0 LDGSTS.E.BYPASS.LTC128B.128 [R31+0x1d400], desc[UR36][R2.64+0x100], !P5 ;  /* 0x1d400100021f8fae */ /* 0x0001e4000e901d64 */
.L_x_5645:
        /* <DEDUP_REMOVED lines=12> */
.L_x_5569:
        /* <DEDUP_REMOVED lines=10> */
[----:B------:R-:W-:-:S04]  /*eab0*/  LOP3.LUT R0, R0, 0xfffffffe, RZ, 0xc0, !PT ;  /* 0xfffffffe00007812 */ /* 0x000fc800078ec0ff */
[----:B------:R-:W-:-:S04]  /*eac0*/  IADD3 R0, R2, -R0, RZ ;  /* 0x8000000002007210 */ /* 0x000fc80007ffe0ff */
[----:B------:R-:W-:Y:S01]  /*ead0*/  SHF.L.U32 R0, R0, 0x1f, RZ ;  /* 0x0000001f00007819 */ /* 0x000fe200000006ff */
[----:B------:R-:W-:Y:S01]  /*eae0*/  NOP ;  /* 0x0000000000007918 */ /* 0x000fe20000000000 */
[----:B------:R0:W-:Y:S01]  /*eaf0*/  SYNCS.ARRIVE.TRANS64.A1T0 RZ, [R17+URZ+0x30800], RZ ;  /* 0x030800ff11ff79a7 */ /* 0x0001e2000810003f */
[----:B------:R-:W-:Y:S01]  /*eb00*/  BSSY B0, `(.L_x_5570) ;  /* 0x0000003000007945 */ /* 0x000fe20003800000 */
[----:B------:R-:W1:Y:S03]  /*eb10*/  SYNCS.PHASECHK.TRANS64.TRYWAIT P0, [R17+URZ+0x30820], R0 ;  /* 0x03082000110075a7 */ /* 0x000e66000800017f */
[----:B01----:R-:W-:Y:S05]  /*eb20*/  @!P0 BRA `(.L_x_5571) ;  /* 0x0000003000b88947 */ /* 0x003fea0003800000 */
.L_x_5646:
[----:B------:R-:W-:Y:S05]  /*eb30*/  BSYNC B0 ;  /* 0x0000000000007941 */ /* 0x000fea0003800000 */
.L_x_5570:
[----:B------:R-:W-:-:S06]  /*eb40*/  UISETP.GE.AND UP0, UPT, UR45, 0x2, UPT ;  /* 0x000000022d00788c */ /* 0x000fcc000bf06270 */
[----:B------:R-:W-:-:S13]  /*eb50*/  PLOP3.LUT P0, PT, PT, PT, UP0, 0x40, 0x0 ;  /* 0x000000000000781c */ /* 0x000fda0003f0e808 */
[----:B------:R-:W-:Y:S05]  /*eb60*/  @P0 BRA `(.L_x_5572) ;  /* 0x0000000c00fc0947 */ /* 0x000fea0003800000 */
[----:B------:R-:W-:Y:S01]  /*eb70*/  UIADD3 UR4, UR45, -0x2, URZ ;  /* 0xfffffffe2d047890 */ /* 0x000fe2000fffe03f */
[----:B------:R-:W-:Y:S01]  /*eb80*/  BSSY B0, `(.L_x_5572) ;  /* 0x00000fd000007945 */ /* 0x000fe20003800000 */
[----:B------:R-:W-:Y:S02]  /*eb90*/  IMAD.MOV.U32 R20, RZ, RZ, R26 ;  /* 0x000000ffff147224 */ /* 0x000fe400078e001a */
[----:B------:R-:W-:Y:S02]  /*eba0*/  IMAD.MOV.U32 R9, RZ, RZ, R23 ;  /* 0x000000ffff097224 */ /* 0x000fe400078e0017 */
[----:B------:R-:W-:Y:S01]  /*ebb0*/  IMAD.MOV.U32 R27, RZ, RZ, R24 ;  /* 0x000000ffff1b7224 */ /* 0x000fe200078e0018 */
[----:B------:R-:W-:-:S07]  /*ebc0*/  MOV R8, UR4 ;  /* 0x0000000400087c02 */ /* 0x000fce0008000f00 */
.L_x_5585:
        /* <DEDUP_REMOVED lines=17> */
[----:B------:R-:W-:Y:S02]  /*ece0*/  @!P2 SHF.R.S32.HI R3, RZ, 0x1f, R11 ;  /* 0x0000001fff03a819 */ /* 0x000fe4000001140b */
[----:B------:R-:W-:Y:S01]  /*ecf0*/  @!P2 MOV R2, R11 ;  /* 0x0000000b0002a202 */ /* 0x000fe20000000f00 */
[----:B--2---:R-:W-:-:S04]  /*ed00*/  @!P2 IMAD R0, R33, R6, RZ ;  /* 0x000000062100a224 */ /* 0x004fc800078e02ff */
[----:B------:R-:W-:-:S04]  /*ed10*/  @!P2 IMAD.WIDE.U32 R2, R29, R6, R2 ;  /* 0x000000061d02a225 */ /* 0x000fc800078e0002 */
[----:B------:R-:W-:-:S04]  /*ed20*/  @!P2 IMAD R7, R29, R7, R0 ;  /* 0x000000071d07a224 */ /* 0x000fc800078e0200 */
[----:B------:R-:W-:Y:S01]  /*ed30*/  @!P2 IMAD.IADD R0, R7, 0x1, R3 ;  /* 0x000000010700a824 */ /* 0x000fe200078e0203 */
[----:B0-----:R-:W-:-:S04]  /*ed40*/  @!P2 LEA R4, P0, R2, R4, 0x2 ;  /* 0x000000040204a211 */ /* 0x001fc800078010ff */
[----:B------:R-:W-:Y:S01]  /*ed50*/  @!P2 LEA.HI.X R5, R2, R5, R0, 0x2, P0 ;  /* 0x000000050205a211 */ /* 0x000fe200000f1400 */
[----:B------:R-:W-:Y:S01]  /*ed60*/  IMAD.MOV.U32 R0, RZ, RZ, RZ ;  /* 0x000000ffff007224 */ /* 0x000fe200078e00ff */
[----:B------:R-:W-:Y:S02]  /*ed70*/  ISETP.NE.AND P0, PT, R23, 0x2, PT ;  /* 0x000000021700780c */ /* 0x000fe40003f05270 */
        /* <DEDUP_REMOVED lines=11> */
.L_x_5573:
[----:B------:R-:W-:Y:S01]  /*ee30*/  IMAD R6, R23, 0x8, R17 ;  /* 0x0000000817067824 */ /* 0x000fe200078e0211 */
[----:B------:R-:W-:Y:S01]  /*ee40*/  SHF.L.U32 R3, R26, 0x1f, RZ ;  /* 0x0000001f1a037819 */ /* 0x000fe200000006ff */
[----:B------:R-:W-:Y:S03]  /*ee50*/  BSSY B1, `(.L_x_5574) ;  /* 0x0000003000017945 */ /* 0x000fe60003800000 */
[----:B------:R-:W0:Y:S02]  /*ee60*/  SYNCS.PHASECHK.TRANS64.TRYWAIT P0, [R6+URZ+0x30840], R3 ;  /* 0x03084003060075a7 */ /* 0x000e24000800017f */
[----:B0-----:R-:W-:Y:S05]  /*ee70*/  @!P0 BRA `(.L_x_5575) ;  /* 0x0000002c00f88947 */ /* 0x001fea0003800000 */
.L_x_5647:
[----:B------:R-:W-:Y:S05]  /*ee80*/  BSYNC B1 ;  /* 0x0000000000017941 */ /* 0x000fea0003800000 */
.L_x_5574:
        /* <DEDUP_REMOVED lines=59> */
[----:B------:R0:W2:Y:S02]  /*f240*/  SHFL.IDX PT, R14, R7, 0x5, 0x181f ;  /* 0x00b81f00070e7f89 */ /* 0x0000a400000e0000 */
[----:B-1----:R-:W-:Y:S02]  /*f250*/  IADD3.X R3, RZ, R35, RZ, P0, !PT ;  /* 0x00000023ff037210 */ /* 0x002fe400007fe4ff */
[----:B------:R0:W1:Y:S04]  /*f260*/  SHFL.IDX PT, R35, R10, 0x5, 0x181f ;  /* 0x00b81f000a237f89 */ /* 0x00006800000e0000 */
[----:B------:R0:W-:Y:S04]  /*f270*/  LDGSTS.E.BYPASS.LTC128B.128 [R8+0x20400], desc[UR36][R2.64], !P3 ;  /* 0x2040000002087fae */ /* 0x0001e8000d901d64 */
[----:B------:R0:W-:Y:S04]  /*f280*/  LDGSTS.E.BYPASS.LTC128B.128 [R8+0x23400], desc[UR36][R2.64+0x80], !P2 ;  /* 0x2340008002087fae */ /* 0x0001e8000d101d64 */
[----:B------:R0:W-:Y:S02]  /*f290*/  LDGSTS.E.BYPASS.LTC128B.128 [R8+0x26400], desc[UR36][R2.64+0x100], !P1 ;  /* 0x2640010002087fae */ /* 0x0001e4000c901d64 */
.L_x_5661:
        /* <DEDUP_REMOVED lines=10> */
.L_x_5577:
        /* <DEDUP_REMOVED lines=10> */
.L_x_5578:
[----:B------:R1:W-:Y:S01]  /*f3e0*/  SYNCS.ARRIVE.TRANS64.A1T0 RZ, [R6+URZ+0x30830], RZ ;  /* 0x030830ff06ff79a7 */ /* 0x0003e2000810003f */
[----:B------:R-:W-:Y:S05]  /*f3f0*/  @!P2 BRA `(.L_x_5579) ;  /* 0x000000000004a947 */ /* 0x000fea0003800000 */
[----:B------:R-:W-:Y:S01]  /*f400*/  BPT.TRAP 0x1 ;  /* 0x000000040000795c */ /* 0x000fe20000300000 */
.L_x_5579:
[----:B0-----:R-:W-:Y:S01]  /*f410*/  SHF.L.U32 R3, R20, 0x1f, RZ ;  /* 0x0000001f14037819 */ /* 0x001fe200000006ff */
[----:B-1----:R-:W-:Y:S01]  /*f420*/  IMAD R6, R9, 0x8, R17 ;  /* 0x0000000809067824 */ /* 0x002fe200078e0211 */
[----:B------:R-:W-:Y:S03]  /*f430*/  BSSY B1, `(.L_x_5580) ;  /* 0x0000003000017945 */ /* 0x000fe60003800000 */
[----:B------:R-:W0:Y:S02]  /*f440*/  SYNCS.PHASECHK.TRANS64.TRYWAIT P0, [R6+URZ+0x30860], R3 ;  /* 0x03086003060075a7 */ /* 0x000e24000800017f */
[----:B0-----:R-:W-:Y:S05]  /*f450*/  @!P0 BRA `(.L_x_5581) ;  /* 0x00000030004c8947 */ /* 0x001fea0003800000 */
.L_x_5662:
[----:B------:R-:W-:Y:S05]  /*f460*/  BSYNC B1 ;  /* 0x0000000000017941 */ /* 0x000fea0003800000 */
.L_x_5580:
[----:B------:R-:W-:Y:S01]  /*f470*/  IMAD.MOV.U32 R2, RZ, RZ, -0x60 ;  /* 0xffffffa0ff027424 */ /* 0x000fe200078e00ff */
[----:B------:R-:W-:Y:S01]  /*f480*/  UMOV UR4, 0xffffffff ;  /* 0xffffffff00047882 */ /* 0x000fe20000000000 */
[C---:B------:R-:W-:Y:S01]  /*f490*/  LOP3.LUT P3, RZ, R16.reuse, 0x20, RZ, 0xc0, !PT ;  /* 0x0000002010ff7812 */ /* 0x040fe2000786c0ff */
[----:B------:R-:W-:Y:S01]  /*f4a0*/  IMAD R7, R9, 0x4800, R30 ;  /* 0x0000480009077824 */ /* 0x000fe200078e021e */
[C---:B------:R-:W-:Y:S01]  /*f4b0*/  LOP3.LUT P2, RZ, R16.reuse, 0x10, RZ, 0xc0, !PT ;  /* 0x0000001010ff7812 */ /* 0x040fe2000784c0ff */
[----:B0-----:R-:W-:Y:S01]  /*f4c0*/  IMAD R3, R27, R2, UR38 ;  /* 0x000000261b037e24 */ /* 0x001fe2000f8e0202 */
[----:B------:R-:W-:-:S04]  /*f4d0*/  LOP3.LUT P1, RZ, R16, 0x8, RZ, 0xc0, !PT ;  /* 0x0000000810ff7812 */ /* 0x000fc8000782c0ff */
[----:B------:R-:W-:Y:S01]  /*f4e0*/  IADD3 R8, -R36, R3, RZ ;  /* 0x0000000324087210 */ /* 0x000fe20007ffe1ff */
[----:B------:R-:W-:Y:S08]  /*f4f0*/  BRA.DIV UR4, `(.L_x_5582) ;  /* 0x0000003204387947 */ /* 0x000ff0000b800000 */
        /* <DEDUP_REMOVED lines=44> */
[----:B------:R-:W0:Y:S04]  /*f7c0*/  SHFL.IDX PT, R19, R19, 0x5, 0x181f ;  /* 0x00b81f0013137f89 */ /* 0x000e2800000e0000 */
[----:B------:R2:W3:Y:S01]  /*f7d0*/  SHFL.IDX PT, R14, R18, 0x5, 0x181f ;  /* 0x00b81f00120e7f89 */ /* 0x0004e200000e0000 */
[----:B-1----:R-:W-:Y:S01]  /*f7e0*/  IMAD.X R3, RZ, RZ, R3, P0 ;  /* 0x000000ffff037224 */ /* 0x002fe200000e0603 */
[----:B------:R-:W-:-:S13]  /*f7f0*/  ISETP.LT.OR P0, PT, R8, 0x41, P3 ;  /* 0x000000410800780c */ /* 0x000fda0001f01670 */
[----:B------:R2:W-:Y:S01]  /*f800*/  LDGSTS.E.BYPASS.LTC128B.128 [R7+0x2400], desc[UR36][R2.64], !P0 ;  /* 0x0240000002077fae */ /* 0x0005e2000c101d64 */
[----:B------:R-:W-:-:S13]  /*f810*/  ISETP.LT.OR P0, PT, R8, 0x41, P2 ;  /* 0x000000410800780c */ /* 0x000fda0001701670 */
[----:B------:R2:W-:Y:S01]  /*f820*/  LDGSTS.E.BYPASS.LTC128B.128 [R7+0x5400], desc[UR36][R2.64+0x80], !P0 ;  /* 0x0540008002077fae */ /* 0x0005e2000c101d64 */
[----:B------:R-:W-:-:S13]  /*f830*/  ISETP.LT.OR P0, PT, R8, 0x41, P1 ;  /* 0x000000410800780c */ /* 0x000fda0000f01670 */
[----:B0--3--:R2:W-:Y:S02]  /*f840*/  LDGSTS.E.BYPASS.LTC128B.128 [R7+0x8400], desc[UR36][R2.64+0x100], !P0 ;  /* 0x0840010002077fae */ /* 0x0095e4000c101d64 */
.L_x_5676:
[----:B0-2---:R-:W-:Y:S01]  /*f850*/  IADD3 R2, P0, R14, R4, RZ ;  /* 0x000000040e027210 */ /* 0x005fe20007f1e0ff */
        /* <DEDUP_REMOVED lines=29> */
[----:B------:R-:W-:-:S13]  /*fa30*/  PLOP3.LUT P0, PT, PT, PT, PT, 0x80, 0x0 ;  /* 0x000000000000781c */ /* 0x000fda0003f0f070 */
.L_x_5583:
        /* <DEDUP_REMOVED lines=10> */
.L_x_5584:
[C---:B------:R-:W-:Y:S01]  /*fae0*/  ISETP.GT.AND P0, PT, R24.reuse, RZ, PT ;  /* 0x000000ff1800720c */ /* 0x040fe20003f04270 */
[----:B------:R1:W-:Y:S01]  /*faf0*/  SYNCS.ARRIVE.TRANS64.A1T0 RZ, [R6+URZ+0x30850], RZ ;  /* 0x030850ff06ff79a7 */ /* 0x0003e2000810003f */
[----:B------:R-:W-:Y:S01]  /*fb00*/  VIADD R8, R24, 0xffffffff ;  /* 0xffffffff18087836 */ /* 0x000fe20000000000 */
[----:B------:R-:W-:Y:S01]  /*fb10*/  MOV R20, R26 ;  /* 0x0000001a00147202 */ /* 0x000fe20000000f00 */
[----:B------:R-:W-:Y:S02]  /*fb20*/  IMAD.MOV.U32 R9, RZ, RZ, R23 ;  /* 0x000000ffff097224 */ /* 0x000fe400078e0017 */
[----:B------:R-:W-:-:S07]  /*fb30*/  IMAD.MOV.U32 R27, RZ, RZ, R24 ;  /* 0x000000ffff1b7224 */ /* 0x000fce00078e0018 */
[----:B-1----:R-:W-:Y:S05]  /*fb40*/  @P0 BRA `(.L_x_5585) ;  /* 0xfffffff000200947 */ /* 0x002fea000383ffff */
[----:B------:R-:W-:Y:S05]  /*fb50*/  BSYNC B0 ;  /* 0x0000000000007941 */ /* 0x000fea0003800000 */
.L_x_5572:
        /* <DEDUP_REMOVED lines=17> */
.L_x_5587:
[----:B------:R-:W-:Y:S05]  /*fc70*/  BSYNC B0 ;  /* 0x0000000000007941 */ /* 0x000fea0003800000 */
.L_x_5586:
[----:B------:R-:W-:-:S13]  /*fc80*/  LOP3.LUT P0, RZ, R16, 0x80, RZ, 0xc0, !PT ;  /* 0x0000008010ff7812 */ /* 0x000fda000780c0ff */
[----:B------:R-:W-:Y:S05]  /*fc90*/  @!P0 BRA `(.L_x_5588) ;  /* 0x0000000000048947 */ /* 0x000fea0003800000 */
[----:B------:R-:W-:Y:S01]  /*fca0*/  BPT.TRAP 0x1 ;  /* 0x000000040000795c */ /* 0x000fe20000300000 */
.L_x_5588:
[----:B------:R-:W-:Y:S01]  /*fcb0*/  LEA R4, R23, R17, 0x3 ;  /* 0x0000001117047211 */ /* 0x000fe200078e18ff */
[----:B------:R-:W-:Y:S01]  /*fcc0*/  IMAD.MOV.U32 R5, RZ, RZ, -0x60 ;  /* 0xffffffa0ff057424 */ /* 0x000fe200078e00ff */
[----:B------:R-:W-:Y:S01]  /*fcd0*/  SHF.L.U32 R3, R26, 0x1f, RZ ;  /* 0x0000001f1a037819 */ /* 0x000fe200000006ff */
[----:B------:R-:W-:Y:S02]  /*fce0*/  BSSY B0, `(.L_x_5589) ;  /* 0x0000004000007945 */ /* 0x000fe40003800000 */
[----:B------:R-:W-:Y:S01]  /*fcf0*/  IMAD R5, R24, R5, UR38 ;  /* 0x0000002618057e24 */ /* 0x000fe2000f8e0205 */
[----:B------:R-:W0:Y:S02]  /*fd00*/  SYNCS.PHASECHK.TRANS64.TRYWAIT P0, [R4+URZ+0x30860], R3 ;  /* 0x03086003040075a7 */ /* 0x000e24000800017f */
[----:B0-----:R-:W-:Y:S05]  /*fd10*/  @!P0 BRA `(.L_x_5590) ;  /* 0x00000030002c8947 */ /* 0x001fea0003800000 */
.L_x_5677:
[----:B------:R-:W-:Y:S05]  /*fd20*/  BSYNC B0 ;  /* 0x0000000000007941 */ /* 0x000fea0003800000 */
.L_x_5589:
        /* <DEDUP_REMOVED lines=14> */
[----:B------:R-:W-:Y:S02]  /*fe10*/  ISETP.LT.OR P0, PT, R5, 0x1, P4 ;  /* 0x000000010500780c */ /* 0x000fe40002701670 */
[----:B------:R-:W-:-:S11]  /*fe20*/  LEA R0, R8, R17, 0x1 ;  /* 0x0000001108007211 */ /* 0x000fd600078e08ff */
        /* <DEDUP_REMOVED lines=36> */
[----:B------:R0:W2:Y:S02]  /*10070*/  SHFL.IDX PT, R14, R18, 0x5, 0x181f ;  /* 0x00b81f00120e7f89 */ /* 0x0000a400000e0000 */
[----:B-1----:R-:W-:Y:S02]  /*10080*/  IADD3.X R3, RZ, R7, RZ, P0, !PT ;  /* 0x00000007ff037210 */ /* 0x002fe400007fe4ff */
[----:B------:R-:W-:Y:S01]  /*10090*/  ISETP.LT.OR P0, PT, R5, 0x41, P4 ;  /* 0x000000410500780c */ /* 0x000fe20002701670 */
[----:B------:R0:W1:-:S12]  /*100a0*/  SHFL.IDX PT, R7, R19, 0x5, 0x181f ;  /* 0x00b81f0013077f89 */ /* 0x00005800000e0000 */
[----:B------:R0:W-:Y:S01]  /*100b0*/  LDGSTS.E.BYPASS.LTC128B.128 [R0+0x2400], desc[UR36][R2.64], !P0 ;  /* 0x0240000002007fae */ /* 0x0001e2000c101d64 */
[----:B------:R-:W-:-:S13]  /*100c0*/  ISETP.LT.OR P0, PT, R5, 0x41, P3 ;  /* 0x000000410500780c */ /* 0x000fda0001f01670 */
[----:B------:R0:W-:Y:S01]  /*100d0*/  LDGSTS.E.BYPASS.LTC128B.128 [R0+0x5400], desc[UR36][R2.64+0x80], !P0 ;  /* 0x0540008002007fae */ /* 0x0001e2000c101d64 */
[----:B------:R-:W-:-:S13]  /*100e0*/  ISETP.LT.OR P0, PT, R5, 0x41, P1 ;  /* 0x000000410500780c */ /* 0x000fda0000f01670 */
[----:B-12---:R0:W-:Y:S02]  /*100f0*/  LDGSTS.E.BYPASS.LTC128B.128 [R0+0x8400], desc[UR36][R2.64+0x100], !P0 ;  /* 0x0840010002007fae */ /* 0x0061e4000c101d64 */
.L_x_5691:
        /* <DEDUP_REMOVED lines=13> */
.L_x_5592:
        /* <DEDUP_REMOVED lines=10> */
.L_x_5593:
[----:B------:R1:W-:Y:S01]  /*10270*/  SYNCS.ARRIVE.TRANS64.A1T0 RZ, [R4+URZ+0x30850], RZ ;  /* 0x030850ff04ff79a7 */ /* 0x0003e2000810003f */
[----:B------:R-:W-:-:S05]  /*10280*/  VIADD R23, R23, 0x1 ;  /* 0x0000000117177836 */ /* 0x000fca0000000000 */
[----:B------:R-:W-:-:S04]  /*10290*/  ISETP.NE.AND P0, PT, R23, 0x2, PT ;  /* 0x000000021700780c */ /* 0x000fc80003f05270 */
[----:B0-----:R-:W-:Y:S02]  /*102a0*/  SEL R3, RZ, 0x1, P0 ;  /* 0x00000001ff037807 */ /* 0x001fe40000000000 */
[----:B------:R-:W-:Y:S02]  /*102b0*/  SEL R23, R23, RZ, P0 ;  /* 0x000000ff17177207 */ /* 0x000fe40000000000 */
[----:B-1----:R-:W-:-:S07]  /*102c0*/  LOP3.LUT R26, R26, R3, RZ, 0x3c, !PT ;  /* 0x000000031a1a7212 */ /* 0x002fce00078e3cff */
.L_x_5553:
[----:B------:R-:W-:Y:S05]  /*102d0*/  BSYNC B7 ;  /* 0x0000000000077941 */ /* 0x000fea0003800000 */
.L_x_5551:
        /* <DEDUP_REMOVED lines=11> */
.L_x_5594:
[----:B------:R-:W-:-:S03]  /*10390*/  UMOV UR4, 0xffffffff ;  /* 0xffffffff00047882 */ /* 0x000fc60000000000 */
[----:B------:R-:W-:Y:S05]  /*103a0*/  BRA.DIV UR4, `(.L_x_5596) ;  /* 0x0000003204cc7947 */ /* 0x000fea000b800000 */
[----:B------:R0:W1:Y:S02]  /*103b0*/  SHFL.IDX PT, R14, R34, RZ, 0x1f ;  /* 0x00001fff220e7589 */ /* 0x00006400000e0000 */
.L_x_5694:
[----:B------:R-:W2:Y:S01]  /*103c0*/  @!P2 S2R R3, SR_CgaCtaId ;  /* 0x000000000003a919 */ /* 0x000ea20000008800 */
[----:B------:R-:W-:Y:S05]  /*103d0*/  WARPSYNC.ALL ;  /* 0x0000000000007948 */ /* 0x000fea0003800000 */
[----:B------:R-:W-:Y:S01]  /*103e0*/  BAR.SYNC.DEFER_BLOCKING 0x4, 0x180 ;  /* 0x0106000000007b1d */ /* 0x000fe20000010000 */
[----:B------:R-:W-:-:S04]  /*103f0*/  @!P2 MOV R0, 0x400 ;  /* 0x000004000000a802 */ /* 0x000fc80000000f00 */
[----:B--2---:R-:W-:-:S05]  /*10400*/  @!P2 LEA R17, R3, R0, 0x18 ;  /* 0x000000000311a211 */ /* 0x004fca00078ec0ff */
[----:B------:R0:W-:Y:S02]  /*10410*/  @!P2 STS [R17+0x308d0], R34 ;  /* 0x0308d0221100a388 */ /* 0x0001e40000000800 */
[----:B01----:R-:W-:Y:S01]  /*10420*/  MOV R34, R14 ;  /* 0x0000000e00227202 */ /* 0x003fe20000000f00 */
[----:B------:R-:W-:Y:S06]  /*10430*/  BAR.ARV 0x5, 0x180 ;  /* 0x0146000000007b1d */ /* 0x000fec0000002000 */
.L_x_5595:
[----:B------:R-:W-:Y:S02]  /*10440*/  ULDC UR4, c[0x0][0xc38] ;  /* 0x00030e0000047ab9 */ /* 0x000fe40000000800 */
[----:B-1----:R-:W-:-:S13]  /*10450*/  ISETP.GE.AND P0, PT, R34, UR4, PT ;  /* 0x0000000422007c0c */ /* 0x002fda000bf06270 */
[----:B------:R-:W-:Y:S05]  /*10460*/  @!P0 BRA `(.L_x_5597) ;  /* 0xffffffc400948947 */ /* 0x000fea000383ffff */
.L_x_5548:
        /* <DEDUP_REMOVED lines=12> */
.L_x_5695:
[----:B------:R-:W-:Y:S05]  /*10530*/  BSYNC B0 ;  /* 0x0000000000007941 */ /* 0x000fea0003800000 */
.L_x_5598:
[----:B------:R-:W-:-:S03]  /*10540*/  UMOV UR4, 0xffffffff ;  /* 0xffffffff00047882 */ /* 0x000fc60000000000 */
[----:B------:R-:W-:Y:S05]  /*10550*/  BRA.DIV UR4, `(.L_x_5600) ;  /* 0x00000032049c7947 */ /* 0x000fea000b800000 */
[----:B-1----:R-:W1:Y:S02]  /*10560*/  S2R R0, SR_TID.X ;  /* 0x0000000000007919 */ /* 0x002e640000002100 */
[----:B-1----:R-:W-:-:S04]  /*10570*/  SHF.R.U32.HI R0, RZ, 0x5, R0 ;  /* 0x00000005ff007819 */ /* 0x002fc80000011600 */
[----:B------:R-:W-:-:S05]  /*10580*/  LOP3.LUT R0, R0, 0x3, RZ, 0xc0, !PT ;  /* 0x0000000300007812 */ /* 0x000fca00078ec0ff */
[----:B------:R1:W2:Y:S02]  /*10590*/  SHFL.IDX PT, R14, R0, RZ, 0x1f ;  /* 0x00001fff000e7589 */ /* 0x0002a400000e0000 */
.L_x_5698:
[----:B--2---:R-:W-:Y:S01]  /*105a0*/  ISETP.NE.AND P0, PT, R14, RZ, PT ;  /* 0x000000ff0e00720c */ /* 0x004fe20003f05270 */
[----:B------:R-:W-:-:S12]  /*105b0*/  BSSY B0, `(.L_x_5601) ;  /* 0x0000026000007945 */ /* 0x000fd80003800000 */
[----:B------:R-:W-:Y:S05]  /*105c0*/  @P0 BRA `(.L_x_5602) ;  /* 0x0000000000900947 */ /* 0x000fea0003800000 */
[----:B------:R-:W-:-:S03]  /*105d0*/  UMOV UR4, 0xffffffff ;  /* 0xffffffff00047882 */ /* 0x000fc60000000000 */
[----:B------:R-:W-:Y:S05]  /*105e0*/  BRA.DIV UR4, `(.L_x_5603) ;  /* 0x0000003204ac7947 */ /* 0x000fea000b800000 */
[----:B------:R-:W-:-:S13]  /*105f0*/  ELECT P6, URZ, PT ;  /* 0x00000000003f782f */ /* 0x000fda00038c0000 */
.L_x_5701:
        /* <DEDUP_REMOVED lines=8> */
.L_x_5604:
[C---:B------:R-:W-:Y:S01]  /*10680*/  LEA R5, R23.reuse, R4, 0x3 ;  /* 0x0000000417057211 */ /* 0x040fe200078e18ff */
[----:B------:R-:W-:Y:S01]  /*10690*/  VIADD R23, R23, 0x1 ;  /* 0x0000000117177836 */ /* 0x000fe20000000000 */
[----:B------:R-:W-:-:S04]  /*106a0*/  SHF.L.U32 R0, R26, 0x1f, RZ ;  /* 0x0000001f1a007819 */ /* 0x000fc800000006ff */
[----:B------:R-:W1:Y:S01]  /*106b0*/  SYNCS.PHASECHK.TRANS64.TRYWAIT P1, [R5+URZ+0x30840], R0 ;  /* 0x03084000050075a7 */ /* 0x000e62000802017f */
[----:B------:R-:W-:-:S04]  /*106c0*/  ISETP.NE.AND P2, PT, R23, 0x2, PT ;  /* 0x000000021700780c */ /* 0x000fc80003f45270 */
[----:B------:R-:W-:Y:S01]  /*106d0*/  SEL R3, RZ, 0x1, P2 ;  /* 0x00000001ff037807 */ /* 0x000fe20001000000 */
[----:B-1----:R-:W-:Y:S08]  /*106e0*/  @!P1 BRA `(.L_x_5605) ;  /* 0x00000030008c9947 */ /* 0x002ff00003800000 */
.L_x_5702:
[----:B------:R-:W-:Y:S02]  /*106f0*/  SEL R23, R23, RZ, P2 ;  /* 0x000000ff17177207 */ /* 0x000fe40001000000 */
[----:B------:R-:W-:Y:S01]  /*10700*/  LOP3.LUT R2, R26, R3, RZ, 0x3c, !PT ;  /* 0x000000031a027212 */ /* 0x000fe200078e3cff */
[----:B------:R-:W-:Y:S06]  /*10710*/  @!P0 BRA `(.L_x_5606) ;  /* 0x0000000000048947 */ /* 0x000fec0003800000 */
[----:B------:R-:W-:Y:S01]  /*10720*/  BPT.TRAP 0x1 ;  /* 0x000000040000795c */ /* 0x000fe20000300000 */
.L_x_5606:
[----:B------:R-:W-:Y:S01]  /*10730*/  IMAD R23, R23, 0x8, R4 ;  /* 0x0000000817177824 */ /* 0x000fe200078e0204 */
[----:B------:R-:W-:-:S04]  /*10740*/  SHF.L.U32 R2, R2, 0x1f, RZ ;  /* 0x0000001f02027819 */ /* 0x000fc800000006ff */
[----:B------:R-:W2:Y:S02]  /*10750*/  SYNCS.PHASECHK.TRANS64.TRYWAIT P1, [R23+URZ+0x30840], R2 ;  /* 0x03084002170075a7 */ /* 0x000ea4000802017f */
[----:B--2---:R-:W-:Y:S05]  /*10760*/  @!P1 BRA `(.L_x_5607) ;  /* 0x0000003000809947 */ /* 0x004fea0003800000 */
.L_x_5703:
[----:B------:R-:W-:Y:S05]  /*10770*/  @!P0 BRA `(.L_x_5608) ;  /* 0x0000000000048947 */ /* 0x000fea0003800000 */
[----:B------:R-:W-:Y:S01]  /*10780*/  BPT.TRAP 0x1 ;  /* 0x000000040000795c */ /* 0x000fe20000300000 */
.L_x_5608:
[----:B------:R-:W3:Y:S02]  /*10790*/  SYNCS.PHASECHK.TRANS64.TRYWAIT P1, [R5+URZ+0x30860], R0 ;  /* 0x03086000050075a7 */ /* 0x000ee4000802017f */
[----:B---3--:R-:W-:Y:S05]  /*107a0*/  @!P1 BRA `(.L_x_5609) ;  /* 0x0000003000849947 */ /* 0x008fea0003800000 */
.L_x_5704:
[----:B------:R-:W-:Y:S05]  /*107b0*/  @!P0 BRA `(.L_x_5610) ;  /* 0x0000000000048947 */ /* 0x000fea0003800000 */
[----:B------:R-:W-:Y:S01]  /*107c0*/  BPT.TRAP 0x1 ;  /* 0x000000040000795c */ /* 0x000fe20000300000 */
.L_x_5610:
[----:B----4-:R4:W0:Y:S02]  /*107d0*/  SYNCS.PHASECHK.TRANS64.TRYWAIT P0, [R23+URZ+0x30860], R2 ;  /* 0x03086002170075a7 */ /* 0x010824000800017f */
[----:B0-----:R-:W-:Y:S05]  /*107e0*/  @!P0 NANOSLEEP.SYNCS 0x989680 ;  /* 0x009896800000895d */ /* 0x001fea0003900000 */
[----:B------:R-:W0:Y:S02]  /*107f0*/  @!P0 SYNCS.PHASECHK.TRANS64 P0, [R23+URZ+0x30860], R2 ;  /* 0x03086002170085a7 */ /* 0x000e24000800007f */
[----:B0-----:R-:W-:Y:S05]  /*10800*/  @!P0 BRA `(.L_x_5610) ;  /* 0xfffffffc00f08947 */ /* 0x001fea000383ffff */
.L_x_5602:
[----:B------:R-:W-:Y:S05]  /*10810*/  BSYNC B0 ;  /* 0x0000000000007941 */ /* 0x000fea0003800000 */
.L_x_5601:
[----:B------:R-:W-:Y:S05]  /*10820*/  EXIT ;  /* 0x000000000000794d */ /* 0x000fea0003800000 */
.L_x_5495:
[----:B0-----:R-:W-:-:S04]  /*10830*/  IMAD.U32 R3, RZ, RZ, UR40 ;  /* 0x00000028ff037e24 */ /* 0x001fc8000f8e00ff */
[----:B------:R0:W1:Y:S03]  /*10840*/  SYNCS.PHASECHK.TRANS64.TRYWAIT P1, [R3+URZ+0x30800], R0 ;  /* 0x03080000030075a7 */ /* 0x000066000802017f */
[----:B-1----:R-:W-:Y:S05]  /*10850*/  @!P1 NANOSLEEP.SYNCS 0x989680 ;  /* 0x009896800000995d */ /* 0x002fea0003900000 */
[----:B------:R-:W1:Y:S02]  /*10860*/  @!P1 SYNCS.PHASECHK.TRANS64 P1, [R3+URZ+0x30800], R0 ;  /* 0x03080000030095a7 */ /* 0x000e64000802007f */
[----:B-1----:R-:W-:Y:S05]  /*10870*/  @!P1 BRA `(.L_x_5495) ;  /* 0xfffffffc00ec9947 */ /* 0x002fea000383ffff */
[----:B------:R-:W-:Y:S05]  /*10880*/  BRA `(.L_x_5611) ;  /* 0xffffff0c00d07947 */ /* 0x000fea000383ffff */
.L_x_5499:
[----:B-1----:R1:W2:Y:S02]  /*10890*/  SYNCS.PHASECHK.TRANS64.TRYWAIT P1, [R0+URZ+0x30830], R3 ;  /* 0x03083003000075a7 */ /* 0x0022a4000802017f */
[----:B--2---:R-:W-:Y:S05]  /*108a0*/  @!P1 NANOSLEEP.SYNCS 0x989680 ;  /* 0x009896800000995d */ /* 0x004fea0003900000 */
[----:B------:R-:W2:Y:S02]  /*108b0*/  @!P1 SYNCS.PHASECHK.TRANS64 P1, [R0+URZ+0x30830], R3 ;  /* 0x03083003000095a7 */ /* 0x000ea4000802007f */
[----:B--2---:R-:W-:Y:S05]  /*108c0*/  @!P1 BRA `(.L_x_5499) ;  /* 0xfffffffc00f09947 */ /* 0x004fea000383ffff */
[----:B------:R-:W-:Y:S05]  /*108d0*/  BRA `(.L_x_5498) ;  /* 0xffffff0c00ec7947 */ /* 0x000fea000383ffff */
.L_x_5505:
[----:B-1----:R-:W-:-:S04]  /*108e0*/  MOV R12, UR8 ;  /* 0x00000008000c7c02 */ /* 0x002fc80008000f00 */
[----:B------:R1:W2:Y:S03]  /*108f0*/  SYNCS.PHASECHK.TRANS64.TRYWAIT P1, [R12+URZ+0x30830], R11 ;  /* 0x0308300b0c0075a7 */ /* 0x0002a6000802017f */
[----:B--2---:R-:W-:Y:S05]  /*10900*/  @!P1 NANOSLEEP.SYNCS 0x989680 ;  /* 0x009896800000995d */ /* 0x004fea0003900000 */
[----:B------:R-:W2:Y:S02]  /*10910*/  @!P1 SYNCS.PHASECHK.TRANS64 P1, [R12+URZ+0x30830], R11 ;  /* 0x0308300b0c0095a7 */ /* 0x000ea4000802007f */
[----:B--2---:R-:W-:Y:S05]  /*10920*/  @!P1 BRA `(.L_x_5505) ;  /* 0xfffffffc00ec9947 */ /* 0x004fea000383ffff */
[----:B------:R-:W-:Y:S05]  /*10930*/  BRA `(.L_x_5504) ;  /* 0xffffff3400f07947 */ /* 0x000fea000383ffff */
.L_x_5509:
[----:B01----:R-:W-:-:S04]  /*10940*/  IMAD.U32 R11, RZ, RZ, UR9 ;  /* 0x00000009ff0b7e24 */ /* 0x003fc8000f8e00ff */
[----:B------:R0:W1:Y:S03]  /*10950*/  SYNCS.PHASECHK.TRANS64.TRYWAIT P1, [R11+URZ+0x30850], R0 ;  /* 0x030850000b0075a7 */ /* 0x000066000802017f */
[----:B-1----:R-:W-:Y:S05]  /*10960*/  @!P1 NANOSLEEP.SYNCS 0x989680 ;  /* 0x009896800000995d */ /* 0x002fea0003900000 */
[----:B------:R-:W1:Y:S02]  /*10970*/  @!P1 SYNCS.PHASECHK.TRANS64 P1, [R11+URZ+0x30850], R0 ;  /* 0x030850000b0095a7 */ /* 0x000e64000802007f */
[----:B-1----:R-:W-:Y:S05]  /*10980*/  @!P1 BRA `(.L_x_5509) ;  /* 0xfffffffc00ec9947 */ /* 0x002fea000383ffff */
[----:B------:R-:W-:Y:S05]  /*10990*/  BRA `(.L_x_5508) ;  /* 0xffffff4000b87947 */ /* 0x000fea000383ffff */
.L_x_5517:
[----:B-1----:R-:W-:-:S04]  /*109a0*/  IMAD.U32 R12, RZ, RZ, UR8 ;  /* 0x00000008ff0c7e24 */ /* 0x002fc8000f8e00ff */
[----:B------:R1:W2:Y:S03]  /*109b0*/  SYNCS.PHASECHK.TRANS64.TRYWAIT P1, [R12+URZ+0x30830], R11 ;  /* 0x0308300b0c0075a7 */ /* 0x0002a6000802017f */
[----:B--2---:R-:W-:Y:S05]  /*109c0*/  @!P1 NANOSLEEP.SYNCS 0x989680 ;  /* 0x009896800000995d */ /* 0x004fea0003900000 */
[----:B------:R-:W2:Y:S02]  /*109d0*/  @!P1 SYNCS.PHASECHK.TRANS64 P1, [R12+URZ+0x30830], R11 ;  /* 0x0308300b0c0095a7 */ /* 0x000ea4000802007f */
[----:B--2---:R-:W-:Y:S05]  /*109e0*/  @!P1 BRA `(.L_x_5517) ;  /* 0xfffffffc00ec9947 */ /* 0x004fea000383ffff */
[----:B------:R-:W-:Y:S05]  /*109f0*/  BRA `(.L_x_5516) ;  /* 0xffffff6000e07947 */ /* 0x000fea000383ffff */
.L_x_5521:
[----:B01----:R-:W-:-:S04]  /*10a00*/  IMAD.U32 R11, RZ, RZ, UR8 ;  /* 0x00000008ff0b7e24 */ /* 0x003fc8000f8e00ff */
[----:B------:R0:W1:Y:S03]  /*10a10*/  SYNCS.PHASECHK.TRANS64.TRYWAIT P1, [R11+URZ+0x30850], R0 ;  /* 0x030850000b0075a7 */ /* 0x000066000802017f */
[----:B-1----:R-:W-:Y:S05]  /*10a20*/  @!P1 NANOSLEEP.SYNCS 0x989680 ;  /* 0x009896800000995d */ /* 0x002fea0003900000 */
[----:B------:R-:W1:Y:S02]  /*10a30*/  @!P1 SYNCS.PHASECHK.TRANS64 P1, [R11+URZ+0x30850], R0 ;  /* 0x030850000b0095a7 */ /* 0x000e64000802007f */
[----:B-1----:R-:W-:Y:S05]  /*10a40*/  @!P1 BRA `(.L_x_5521) ;  /* 0xfffffffc00ec9947 */ /* 0x002fea000383ffff */
[----:B------:R-:W-:Y:S05]  /*10a50*/  BRA `(.L_x_5520) ;  /* 0xffffff6c00a87947 */ /* 0x000fea000383ffff */
.L_x_5528:
[----:B-1----:R-:W-:-:S04]  /*10a60*/  MOV R5, UR5 ;  /* 0x0000000500057c02 */ /* 0x002fc80008000f00 */
[----:B------:R1:W2:Y:S03]  /*10a70*/  SYNCS.PHASECHK.TRANS64.TRYWAIT P1, [R5+URZ+0x30850], R0 ;  /* 0x03085000050075a7 */ /* 0x0002a6000802017f */
[----:B--2---:R-:W-:Y:S05]  /*10a80*/  @!P1 NANOSLEEP.SYNCS 0x989680 ;  /* 0x009896800000995d */ /* 0x004fea0003900000 */
[----:B------:R-:W2:Y:S02]  /*10a90*/  @!P1 SYNCS.PHASECHK.TRANS64 P1, [R5+URZ+0x30850], R0 ;  /* 0x03085000050095a7 */ /* 0x000ea4000802007f */
[----:B--2---:R-:W-:Y:S05]  /*10aa0*/  @!P1 BRA `(.L_x_5528) ;  /* 0xfffffffc00ec9947 */ /* 0x004fea000383ffff */
[----:B------:R-:W-:Y:S05]  /*10ab0*/  BRA `(.L_x_5527) ;  /* 0xffffff8c00407947 */ /* 0x000fea000383ffff */
.L_x_5559:
[----:B------:R-:W2:Y:S01]  /*10ac0*/  S2R R18, SR_TID.X ;  /* 0x0000000000127919 */ /* 0x000ea20000002100 */
[----:B------:R-:W-:Y:S01]  /*10ad0*/  IMAD.MOV.U32 R12, RZ, RZ, RZ ;  /* 0x000000ffff0c7224 */ /* 0x000fe200078e00ff */
[----:B------:R-:W-:Y:S01]  /*10ae0*/  MOV R15, 0xffffffff ;  /* 0xffffffff000f7802 */ /* 0x000fe20000000f00 */
[----:B------:R-:W-:Y:S01]  /*10af0*/  IMAD.MOV.U32 R11, RZ, RZ, 0x1f ;  /* 0x0000001fff0b7424 */ /* 0x000fe200078e00ff */
[----:B--2---:R-:W-:-:S04]  /*10b00*/  SHF.R.U32.HI R18, RZ, 0x5, R18 ;  /* 0x00000005ff127819 */ /* 0x004fc80000011612 */
[----:B------:R-:W-:-:S05]  /*10b10*/  LOP3.LUT R18, R18, 0x3, RZ, 0xc0, !PT ;  /* 0x0000000312127812 */ /* 0x000fca00078ec0ff */
[----:B------:R-:W-:-:S07]  /*10b20*/  IMAD.MOV.U32 R13, RZ, RZ, R18 ;  /* 0x000000ffff0d7224 */ /* 0x000fce00078e0012 */
[----:B01---5:R-:W-:Y:S05]  /*10b30*/  WARPSYNC.COLLECTIVE R15, `(.L_x_5612) ;  /* 0x000000000f087348 */ /* 0x023fea0003c00000 */
[----:B------:R2:W3:Y:S02]  /*10b40*/  SHFL.IDX P6, R14, R13, R12, R11 ;  /* 0x0000000c0d0e7389 */ /* 0x0004e400000c000b */
[----:B0123-5:R-:W-:Y:S01]  /*10b50*/  ENDCOLLECTIVE ;  /* 0x000000000000791b */ /* 0x02ffe20003800000 */
.L_x_5612:
[----:B------:R-:W-:Y:S05]  /*10b60*/  BRA `(.L_x_5613) ;  /* 0xffffffc800507947 */ /* 0x000fea000383ffff */
.L_x_5562:
[----:B0-----:R0:W1:Y:S02]  /*10b70*/  SYNCS.PHASECHK.TRANS64.TRYWAIT P0, [R0+URZ+0x30840], R3 ;  /* 0x03084003000075a7 */ /* 0x001064000800017f */
[----:B-1----:R-:W-:Y:S05]  /*10b80*/  @!P0 NANOSLEEP.SYNCS 0x989680 ;  /* 0x009896800000895d */ /* 0x002fea0003900000 */
[----:B------:R-:W1:Y:S02]  /*10b90*/  @!P0 SYNCS.PHASECHK.TRANS64 P0, [R0+URZ+0x30840], R3 ;  /* 0x03084003000085a7 */ /* 0x000e64000800007f */
[----:B-1----:R-:W-:Y:S05]  /*10ba0*/  @!P0 BRA `(.L_x_5562) ;  /* 0xfffffffc00f08947 */ /* 0x002fea000383ffff */
[----:B------:R-:W-:Y:S05]  /*10bb0*/  BRA `(.L_x_5614) ;  /* 0xffffffcc00547947 */ /* 0x000fea000383ffff */
.L_x_5563:
        /* <DEDUP_REMOVED lines=8> */
.L_x_5616:
[----:B------:R-:W-:Y:S05]  /*10c40*/  BSYNC B0 ;  /* 0x0000000000007941 */ /* 0x000fea0003800000 */
.L_x_5615:
        /* <DEDUP_REMOVED lines=9> */
.L_x_5617:
        /* <DEDUP_REMOVED lines=8> */
.L_x_5618:
        /* <DEDUP_REMOVED lines=12> */
.L_x_5619:
        /* <DEDUP_REMOVED lines=8> */
.L_x_5620:
[----:B------:R-:W-:-:S05]  /*10ea0*/  @P0 IMAD.X R21, RZ, RZ, R8, P1 ;  /* 0x000000ffff150224 */ /* 0x000fca00008e0608 */
[----:B------:R-:W-:-:S05]  /*10eb0*/  @P0 MOV R3, R21 ;  /* 0x0000001500030202 */ /* 0x000fca0000000f00 */
[----:B------:R-:W-:Y:S01]  /*10ec0*/  @!PT LDS RZ, [RZ] ;  /* 0x00000000fffff984 */ /* 0x000fe20000000800 */
[----:B------:R-:W-:Y:S01]  /*10ed0*/  @!PT LDS RZ, [RZ] ;  /* 0x00000000fffff984 */ /* 0x000fe20000000800 */
[----:B------:R-:W-:Y:S01]  /*10ee0*/  @!PT LDS RZ, [RZ] ;  /* 0x00000000fffff984 */ /* 0x000fe20000000800 */
        /* <DEDUP_REMOVED lines=9> */
.L_x_5621:
        /* <DEDUP_REMOVED lines=8> */
.L_x_5622:
        /* <DEDUP_REMOVED lines=14> */
.L_x_5623:
        /* <DEDUP_REMOVED lines=8> */
.L_x_5624:
        /* <DEDUP_REMOVED lines=14> */
.L_x_5625:
        /* <DEDUP_REMOVED lines=8> */
.L_x_5626:
        /* <DEDUP_REMOVED lines=9> */
[----:B------:R-:W-:-:S07]  /*11350*/  IMAD.MOV.U32 R8, RZ, RZ, R14 ;  /* 0x000000ffff087224 */ /* 0x000fce00078e000e */
[----:B0-----:R-:W-:Y:S05]  /*11360*/  WARPSYNC.COLLECTIVE R15, `(.L_x_5627) ;  /* 0x000000000f087348 */ /* 0x001fea0003c00000 */
[----:B------:R1:W2:Y:S02]  /*11370*/  SHFL.IDX P6, R14, R13, R12, R11 ;  /* 0x0000000c0d0e7389 */ /* 0x0002a400000c000b */
[----:B012---:R-:W-:Y:S01]  /*11380*/  ENDCOLLECTIVE ;  /* 0x000000000000791b */ /* 0x007fe20003800000 */
.L_x_5627:
[----:B------:R-:W-:Y:S05]  /*11390*/  BRA `(.L_x_5628) ;  /* 0xffffffc800ac7947 */ /* 0x000fea000383ffff */
.L_x_5568:
[----:B------:R-:W-:Y:S01]  /*113a0*/  IMAD.MOV.U32 R13, RZ, RZ, R5 ;  /* 0x000000ffff0d7224 */ /* 0x000fe200078e0005 */
[----:B------:R-:W-:Y:S01]  /*113b0*/  MOV R15, 0xffffffff ;  /* 0xffffffff000f7802 */ /* 0x000fe20000000f00 */
[----:B------:R-:W-:Y:S02]  /*113c0*/  IMAD.MOV.U32 R12, RZ, RZ, RZ ;  /* 0x000000ffff0c7224 */ /* 0x000fe400078e00ff */
[----:B------:R-:W-:Y:S02]  /*113d0*/  IMAD.MOV.U32 R11, RZ, RZ, 0x181f ;  /* 0x0000181fff0b7424 */ /* 0x000fe400078e00ff */
[----:B------:R-:W-:-:S07]  /*113e0*/  IMAD.U32 R3, RZ, RZ, UR44 ;  /* 0x0000002cff037e24 */ /* 0x000fce000f8e00ff */
[----:B------:R-:W-:Y:S05]  /*113f0*/  WARPSYNC.COLLECTIVE R15, `(.L_x_5629) ;  /* 0x000000000f087348 */ /* 0x000fea0003c00000 */
[----:B------:R0:W1:Y:S02]  /*11400*/  SHFL.IDX P6, R14, R13, R12, R11 ;  /* 0x0000000c0d0e7389 */ /* 0x00006400000c000b */
[----:B01----:R-:W-:Y:S01]  /*11410*/  ENDCOLLECTIVE ;  /* 0x000000000000791b */ /* 0x003fe20003800000 */
.L_x_5629:
[----:B------:R-:W-:-:S04]  /*11420*/  LEA R4, R3, R36, 0x7 ;  /* 0x0000002403047211 */ /* 0x000fc800078e38ff */
[C---:B------:R-:W-:Y:S01]  /*11430*/  ISETP.GE.AND P0, PT, R4.reuse, UR39, PT ;  /* 0x0000002704007c0c */ /* 0x040fe2000bf06270 */
[----:B------:R-:W-:Y:S02]  /*11440*/  VIADD R6, R4, 0x10 ;  /* 0x0000001004067836 */ /* 0x000fe40000000000 */
[----:B------:R-:W-:Y:S02]  /*11450*/  IMAD.MOV.U32 R13, RZ, RZ, R0 ;  /* 0x000000ffff0d7224 */ /* 0x000fe400078e0000 */
[----:B------:R-:W-:-:S08]  /*11460*/  IMAD.MOV.U32 R2, RZ, RZ, R14 ;  /* 0x000000ffff027224 */ /* 0x000fd000078e000e */
[----:B------:R-:W-:Y:S05]  /*11470*/  WARPSYNC.COLLECTIVE R15, `(.L_x_5630) ;  /* 0x000000000f087348 */ /* 0x000fea0003c00000 */
[----:B------:R0:W1:Y:S02]  /*11480*/  SHFL.IDX P6, R14, R13, R12, R11 ;  /* 0x0000000c0d0e7389 */ /* 0x00006400000c000b */
[----:B01----:R-:W-:Y:S01]  /*11490*/  ENDCOLLECTIVE ;  /* 0x000000000000791b */ /* 0x003fe20003800000 */
.L_x_5630:
        /* <DEDUP_REMOVED lines=8> */
.L_x_5631:
        /* <DEDUP_REMOVED lines=12> */
.L_x_5632:
        /* <DEDUP_REMOVED lines=8> */
.L_x_5633:
        /* <DEDUP_REMOVED lines=14> */
.L_x_5634:
        /* <DEDUP_REMOVED lines=8> */
.L_x_5635:
        /* <DEDUP_REMOVED lines=14> */
.L_x_5636:
        /* <DEDUP_REMOVED lines=8> */
.L_x_5637:
        /* <DEDUP_REMOVED lines=14> */
.L_x_5638:
        /* <DEDUP_REMOVED lines=8> */
.L_x_5639:
        /* <DEDUP_REMOVED lines=14> */
.L_x_5640:
        /* <DEDUP_REMOVED lines=8> */
.L_x_5641:
        /* <DEDUP_REMOVED lines=14> */
.L_x_5642:
        /* <DEDUP_REMOVED lines=8> */
.L_x_5643:
        /* <DEDUP_REMOVED lines=12> */
.L_x_5644:
[----:B------:R-:W-:Y:S05]  /*11e00*/  BRA `(.L_x_5645) ;  /* 0xffffffc800d07947 */ /* 0x000fea000383ffff */
.L_x_5571:
[----:B0-----:R0:W1:Y:S02]  /*11e10*/  SYNCS.PHASECHK.TRANS64.TRYWAIT P0, [R17+URZ+0x30820], R0 ;  /* 0x03082000110075a7 */ /* 0x001064000800017f */
[----:B-1----:R-:W-:Y:S05]  /*11e20*/  @!P0 NANOSLEEP.SYNCS 0x989680 ;  /* 0x009896800000895d */ /* 0x002fea0003900000 */
[----:B------:R-:W1:Y:S02]  /*11e30*/  @!P0 SYNCS.PHASECHK.TRANS64 P0, [R17+URZ+0x30820], R0 ;  /* 0x03082000110085a7 */ /* 0x000e64000800007f */
[----:B-1----:R-:W-:Y:S05]  /*11e40*/  @!P0 BRA `(.L_x_5571) ;  /* 0xfffffffc00f08947 */ /* 0x002fea000383ffff */
[----:B------:R-:W-:Y:S05]  /*11e50*/  BRA `(.L_x_5646) ;  /* 0xffffffcc00347947 */ /* 0x000fea000383ffff */
.L_x_5575:
[----:B0-----:R0:W1:Y:S02]  /*11e60*/  SYNCS.PHASECHK.TRANS64.TRYWAIT P0, [R6+URZ+0x30840], R3 ;  /* 0x03084003060075a7 */ /* 0x001064000800017f */
[----:B-1----:R-:W-:Y:S05]  /*11e70*/  @!P0 NANOSLEEP.SYNCS 0x989680 ;  /* 0x009896800000895d */ /* 0x002fea0003900000 */
[----:B------:R-:W1:Y:S02]  /*11e80*/  @!P0 SYNCS.PHASECHK.TRANS64 P0, [R6+URZ+0x30840], R3 ;  /* 0x03084003060085a7 */ /* 0x000e64000800007f */
[----:B-1----:R-:W-:Y:S05]  /*11e90*/  @!P0 BRA `(.L_x_5575) ;  /* 0xfffffffc00f08947 */ /* 0x002fea000383ffff */
[----:B------:R-:W-:Y:S05]  /*11ea0*/  BRA `(.L_x_5647) ;  /* 0xffffffcc00f47947 */ /* 0x000fea000383ffff */
.L_x_5576:
        /* <DEDUP_REMOVED lines=8> */
.L_x_5649:
[----:B------:R-:W-:Y:S05]  /*11f30*/  BSYNC B1 ;  /* 0x0000000000017941 */ /* 0x000fea0003800000 */
.L_x_5648:
[----:B------:R-:W-:Y:S01]  /*11f40*/  MOV R13, R7 ;  /* 0x00000007000d7202 */ /* 0x000fe20000000f00 */
[----:B------:R-:W-:Y:S01]  /*11f50*/  IMAD.MOV.U32 R12, RZ, RZ, RZ ;  /* 0x000000ffff0c7224 */ /* 0x000fe200078e00ff */
[----:B------:R-:W-:Y:S01]  /*11f60*/  SHF.L.U32 R4, R37, 0x1, RZ ;  /* 0x0000000125047819 */ /* 0x000fe200000006ff */
[----:B------:R-:W-:Y:S02]  /*11f70*/  IMAD.MOV.U32 R11, RZ, RZ, 0x181f ;  /* 0x0000181fff0b7424 */ /* 0x000fe400078e00ff */
[----:B------:R-:W-:Y:S02]  /*11f80*/  IMAD.MOV.U32 R15, RZ, RZ, -0x1 ;  /* 0xffffffffff0f7424 */ /* 0x000fe400078e00ff */
[----:B------:R-:W-:Y:S02]  /*11f90*/  IMAD.MOV.U32 R3, RZ, RZ, R14 ;  /* 0x000000ffff037224 */ /* 0x000fe400078e000e */
[----:B------:R-:W-:-:S07]  /*11fa0*/  IMAD R8, R8, 0x2, R17 ;  /* 0x0000000208087824 */ /* 0x000fce00078e0211 */
[----:B------:R-:W-:Y:S05]  /*11fb0*/  WARPSYNC.COLLECTIVE R15, `(.L_x_5650) ;  /* 0x000000000f087348 */ /* 0x000fea0003c00000 */
[----:B------:R0:W1:Y:S02]  /*11fc0*/  SHFL.IDX P6, R14, R13, R12, R11 ;  /* 0x0000000c0d0e7389 */ /* 0x00006400000c000b */
[----:B01----:R-:W-:Y:S01]  /*11fd0*/  ENDCOLLECTIVE ;  /* 0x000000000000791b */ /* 0x003fe20003800000 */
.L_x_5650:
[----:B------:R-:W-:Y:S01]  /*11fe0*/  IMAD.MOV.U32 R13, RZ, RZ, R10 ;  /* 0x000000ffff0d7224 */ /* 0x000fe200078e000a */
[----:B------:R-:W-:Y:S02]  /*11ff0*/  MOV R12, 0x1 ;  /* 0x00000001000c7802 */ /* 0x000fe40000000f00 */
[----:B------:R-:W-:-:S13]  /*12000*/  IADD3 R2, P0, R14, R4, RZ ;  /* 0x000000040e027210 */ /* 0x000fda0007f1e0ff */
[----:B------:R-:W-:Y:S05]  /*12010*/  WARPSYNC.COLLECTIVE R15, `(.L_x_5651) ;  /* 0x000000000f087348 */ /* 0x000fea0003c00000 */
[----:B------:R0:W1:Y:S02]  /*12020*/  SHFL.IDX P6, R14, R13, R12, R11 ;  /* 0x0000000c0d0e7389 */ /* 0x00006400000c000b */
[----:B01----:R-:W-:Y:S01]  /*12030*/  ENDCOLLECTIVE ;  /* 0x000000000000791b */ /* 0x003fe20003800000 */
.L_x_5651:
        /* <DEDUP_REMOVED lines=12> */
.L_x_5652:
[----:B------:R-:W-:Y:S01]  /*12100*/  MOV R13, R10 ;  /* 0x0000000a000d7202 */ /* 0x000fe20000000f00 */
[----:B------:R-:W-:Y:S01]  /*12110*/  IMAD.MOV.U32 R12, RZ, RZ, 0x2 ;  /* 0x00000002ff0c7424 */ /* 0x000fe200078e00ff */
[----:B------:R-:W-:-:S13]  /*12120*/  IADD3 R2, P0, R14, R4, RZ ;  /* 0x000000040e027210 */ /* 0x000fda0007f1e0ff */
[----:B------:R-:W-:Y:S05]  /*12130*/  WARPSYNC.COLLECTIVE R15, `(.L_x_5653) ;  /* 0x000000000f087348 */ /* 0x000fea0003c00000 */
[----:B------:R0:W1:Y:S02]  /*12140*/  SHFL.IDX P6, R14, R13, R12, R11 ;  /* 0x0000000c0d0e7389 */ /* 0x00006400000c000b */
[----:B01----:R-:W-:Y:S01]  /*12150*/  ENDCOLLECTIVE ;  /* 0x000000000000791b */ /* 0x003fe20003800000 */
.L_x_5653:
        /* <DEDUP_REMOVED lines=12> */
.L_x_5654:
[----:B------:R-:W-:Y:S02]  /*12220*/  IMAD.MOV.U32 R13, RZ, RZ, R10 ;  /* 0x000000ffff0d7224 */ /* 0x000fe400078e000a */
[----:B------:R-:W-:Y:S01]  /*12230*/  IMAD.MOV.U32 R12, RZ, RZ, 0x3 ;  /* 0x00000003ff0c7424 */ /* 0x000fe200078e00ff */
[----:B------:R-:W-:-:S13]  /*12240*/  IADD3 R2, P0, R14, R4, RZ ;  /* 0x000000040e027210 */ /* 0x000fda0007f1e0ff */
[----:B------:R-:W-:Y:S05]  /*12250*/  WARPSYNC.COLLECTIVE R15, `(.L_x_5655) ;  /* 0x000000000f087348 */ /* 0x000fea0003c00000 */
[----:B------:R0:W1:Y:S02]  /*12260*/  SHFL.IDX P6, R14, R13, R12, R11 ;  /* 0x0000000c0d0e7389 */ /* 0x00006400000c000b */
[----:B01----:R-:W-:Y:S01]  /*12270*/  ENDCOLLECTIVE ;  /* 0x000000000000791b */ /* 0x003fe20003800000 */
.L_x_5655:
[----:B------:R-:W-:-:S05]  /*12280*/  IADD3.X R3, RZ, R35, RZ, P0, !PT ;  /* 0x00000023ff037210 */ /* 0x000fca00007fe4ff */
        /* <DEDUP_REMOVED lines=11> */
.L_x_5656:
[----:B------:R-:W-:Y:S02]  /*12340*/  IMAD.MOV.U32 R13, RZ, RZ, R10 ;  /* 0x000000ffff0d7224 */ /* 0x000fe400078e000a */
[----:B------:R-:W-:Y:S01]  /*12350*/  IMAD.MOV.U32 R12, RZ, RZ, 0x4 ;  /* 0x00000004ff0c7424 */ /* 0x000fe200078e00ff */
[----:B------:R-:W-:-:S13]  /*12360*/  IADD3 R2, P0, R14, R4, RZ ;  /* 0x000000040e027210 */ /* 0x000fda0007f1e0ff */
[----:B------:R-:W-:Y:S05]  /*12370*/  WARPSYNC.COLLECTIVE R15, `(.L_x_5657) ;  /* 0x000000000f087348 */ /* 0x000fea0003c00000 */
[----:B------:R0:W1:Y:S02]  /*12380*/  SHFL.IDX P6, R14, R13, R12, R11 ;  /* 0x0000000c0d0e7389 */ /* 0x00006400000c000b */
[----:B01----:R-:W-:Y:S01]  /*12390*/  ENDCOLLECTIVE ;  /* 0x000000000000791b */ /* 0x003fe20003800000 */
.L_x_5657:
        /* <DEDUP_REMOVED lines=12> */
.L_x_5658:
[----:B------:R-:W-:Y:S01]  /*12460*/  IMAD.MOV.U32 R13, RZ, RZ, R10 ;  /* 0x000000ffff0d7224 */ /* 0x000fe200078e000a */
[----:B------:R-:W-:Y:S02]  /*12470*/  MOV R12, 0x5 ;  /* 0x00000005000c7802 */ /* 0x000fe40000000f00 */
[----:B------:R-:W-:-:S13]  /*12480*/  IADD3 R2, P0, R14, R4, RZ ;  /* 0x000000040e027210 */ /* 0x000fda0007f1e0ff */
[----:B------:R-:W-:Y:S05]  /*12490*/  WARPSYNC.COLLECTIVE R15, `(.L_x_5659) ;  /* 0x000000000f087348 */ /* 0x000fea0003c00000 */
[----:B------:R0:W1:Y:S02]  /*124a0*/  SHFL.IDX P6, R14, R13, R12, R11 ;  /* 0x0000000c0d0e7389 */ /* 0x00006400000c000b */
[----:B01----:R-:W-:Y:S01]  /*124b0*/  ENDCOLLECTIVE ;  /* 0x000000000000791b */ /* 0x003fe20003800000 */
.L_x_5659:
        /* <DEDUP_REMOVED lines=12> */
.L_x_5660:
[----:B------:R-:W-:Y:S05]  /*12580*/  BRA `(.L_x_5661) ;  /* 0xffffffcc00447947 */ /* 0x000fea000383ffff */
.L_x_5581:
[----:B0-----:R0:W1:Y:S02]  /*12590*/  SYNCS.PHASECHK.TRANS64.TRYWAIT P0, [R6+URZ+0x30860], R3 ;  /* 0x03086003060075a7 */ /* 0x001064000800017f */
[----:B-1----:R-:W-:Y:S05]  /*125a0*/  @!P0 NANOSLEEP.SYNCS 0x989680 ;  /* 0x009896800000895d */ /* 0x002fea0003900000 */
[----:B------:R-:W1:Y:S02]  /*125b0*/  @!P0 SYNCS.PHASECHK.TRANS64 P0, [R6+URZ+0x30860], R3 ;  /* 0x03086003060085a7 */ /* 0x000e64000800007f */
[----:B-1----:R-:W-:Y:S05]  /*125c0*/  @!P0 BRA `(.L_x_5581) ;  /* 0xfffffffc00f08947 */ /* 0x002fea000383ffff */
[----:B------:R-:W-:Y:S05]  /*125d0*/  BRA `(.L_x_5662) ;  /* 0xffffffcc00a07947 */ /* 0x000fea000383ffff */
.L_x_5582:
        /* <DEDUP_REMOVED lines=8> */
.L_x_5664:
[----:B------:R-:W-:Y:S05]  /*12660*/  BSYNC B1 ;  /* 0x0000000000017941 */ /* 0x000fea0003800000 */
.L_x_5663:
        /* <DEDUP_REMOVED lines=9> */
.L_x_5665:
[----:B------:R-:W-:Y:S02]  /*12700*/  IMAD.MOV.U32 R13, RZ, RZ, R19 ;  /* 0x000000ffff0d7224 */ /* 0x000fe400078e0013 */
[----:B------:R-:W-:Y:S01]  /*12710*/  IMAD.MOV.U32 R12, RZ, RZ, 0x1 ;  /* 0x00000001ff0c7424 */ /* 0x000fe200078e00ff */
[----:B------:R-:W-:-:S13]  /*12720*/  IADD3 R2, P0, R14, R4, RZ ;  /* 0x000000040e027210 */ /* 0x000fda0007f1e0ff */
[----:B------:R-:W-:Y:S05]  /*12730*/  WARPSYNC.COLLECTIVE R15, `(.L_x_5666) ;  /* 0x000000000f087348 */ /* 0x000fea0003c00000 */
[----:B------:R0:W1:Y:S02]  /*12740*/  SHFL.IDX P6, R14, R13, R12, R11 ;  /* 0x0000000c0d0e7389 */ /* 0x00006400000c000b */
[----:B01----:R-:W-:Y:S01]  /*12750*/  ENDCOLLECTIVE ;  /* 0x000000000000791b */ /* 0x003fe20003800000 */
.L_x_5666:
        /* <DEDUP_REMOVED lines=15> */
.L_x_5667:
[----:B------:R-:W-:Y:S01]  /*12850*/  IMAD.MOV.U32 R13, RZ, RZ, R19 ;  /* 0x000000ffff0d7224 */ /* 0x000fe200078e0013 */
[----:B------:R-:W-:Y:S02]  /*12860*/  MOV R12, 0x2 ;  /* 0x00000002000c7802 */ /* 0x000fe40000000f00 */
[----:B------:R-:W-:-:S13]  /*12870*/  IADD3 R2, P0, R14, R4, RZ ;  /* 0x000000040e027210 */ /* 0x000fda0007f1e0ff */
[----:B------:R-:W-:Y:S05]  /*12880*/  WARPSYNC.COLLECTIVE R15, `(.L_x_5668) ;  /* 0x000000000f087348 */ /* 0x000fea0003c00000 */
[----:B------:R0:W1:Y:S02]  /*12890*/  SHFL.IDX P6, R14, R13, R12, R11 ;  /* 0x0000000c0d0e7389 */ /* 0x00006400000c000b */
[----:B01----:R-:W-:Y:S01]  /*128a0*/  ENDCOLLECTIVE ;  /* 0x000000000000791b */ /* 0x003fe20003800000 */
.L_x_5668:
        /* <DEDUP_REMOVED lines=15> */
.L_x_5669:
[----:B------:R-:W-:Y:S01]  /*129a0*/  MOV R13, R19 ;  /* 0x00000013000d7202 */ /* 0x000fe20000000f00 */
[----:B------:R-:W-:Y:S01]  /*129b0*/  IMAD.MOV.U32 R12, RZ, RZ, 0x3 ;  /* 0x00000003ff0c7424 */ /* 0x000fe200078e00ff */
[----:B------:R-:W-:-:S13]  /*129c0*/  IADD3 R2, P0, R14, R4, RZ ;  /* 0x000000040e027210 */ /* 0x000fda0007f1e0ff */
[----:B------:R-:W-:Y:S05]  /*129d0*/  WARPSYNC.COLLECTIVE R15, `(.L_x_5670) ;  /* 0x000000000f087348 */ /* 0x000fea0003c00000 */
[----:B------:R0:W1:Y:S02]  /*129e0*/  SHFL.IDX P6, R14, R13, R12, R11 ;  /* 0x0000000c0d0e7389 */ /* 0x00006400000c000b */
[----:B01----:R-:W-:Y:S01]  /*129f0*/  ENDCOLLECTIVE ;  /* 0x000000000000791b */ /* 0x003fe20003800000 */
.L_x_5670:
        /* <DEDUP_REMOVED lines=15> */
.L_x_5671:
[----:B------:R-:W-:Y:S02]  /*12af0*/  IMAD.MOV.U32 R13, RZ, RZ, R19 ;  /* 0x000000ffff0d7224 */ /* 0x000fe400078e0013 */
[----:B------:R-:W-:Y:S01]  /*12b00*/  IMAD.MOV.U32 R12, RZ, RZ, 0x4 ;  /* 0x00000004ff0c7424 */ /* 0x000fe200078e00ff */
[----:B------:R-:W-:-:S13]  /*12b10*/  IADD3 R2, P0, R14, R4, RZ ;  /* 0x000000040e027210 */ /* 0x000fda0007f1e0ff */
[----:B------:R-:W-:Y:S05]  /*12b20*/  WARPSYNC.COLLECTIVE R15, `(.L_x_5672) ;  /* 0x000000000f087348 */ /* 0x000fea0003c00000 */
[----:B------:R0:W1:Y:S02]  /*12b30*/  SHFL.IDX P6, R14, R13, R12, R11 ;  /* 0x0000000c0d0e7389 */ /* 0x00006400000c000b */
[----:B01----:R-:W-:Y:S01]  /*12b40*/  ENDCOLLECTIVE ;  /* 0x000000000000791b */ /* 0x003fe20003800000 */
.L_x_5672:
        /* <DEDUP_REMOVED lines=15> */
.L_x_5673:
[----:B------:R-:W-:Y:S02]  /*12c40*/  IMAD.MOV.U32 R13, RZ, RZ, R19 ;  /* 0x000000ffff0d7224 */ /* 0x000fe400078e0013 */
[----:B------:R-:W-:Y:S01]  /*12c50*/  IMAD.MOV.U32 R12, RZ, RZ, 0x5 ;  /* 0x00000005ff0c7424 */ /* 0x000fe200078e00ff */
[----:B------:R-:W-:-:S13]  /*12c60*/  IADD3 R2, P0, R14, R4, RZ ;  /* 0x000000040e027210 */ /* 0x000fda0007f1e0ff */
[----:B------:R-:W-:Y:S05]  /*12c70*/  WARPSYNC.COLLECTIVE R15, `(.L_x_5674) ;  /* 0x000000000f087348 */ /* 0x000fea0003c00000 */
[----:B------:R0:W1:Y:S02]  /*12c80*/  SHFL.IDX P6, R14, R13, R12, R11 ;  /* 0x0000000c0d0e7389 */ /* 0x00006400000c000b */
[----:B01----:R-:W-:Y:S01]  /*12c90*/  ENDCOLLECTIVE ;  /* 0x000000000000791b */ /* 0x003fe20003800000 */
.L_x_5674:
        /* <DEDUP_REMOVED lines=12> */
.L_x_5675:
[----:B------:R-:W-:Y:S01]  /*12d60*/  @!PT LDS RZ, [RZ] ;  /* 0x00000000fffff984 */ /* 0x000fe20000000800 */
[----:B------:R-:W-:Y:S01]  /*12d70*/  @!PT LDS RZ, [RZ] ;  /* 0x00000000fffff984 */ /* 0x000fe20000000800 */
[----:B------:R-:W-:Y:S01]  /*12d80*/  @!PT LDS RZ, [RZ] ;  /* 0x00000000fffff984 */ /* 0x000fe20000000800 */
[----:B------:R0:W-:Y:S01]  /*12d90*/  LDGSTS.E.BYPASS.LTC128B.128 [R7+0x5400], desc[UR36][R2.64+0x80], !P0 ;  /* 0x0540008002077fae */ /* 0x0001e2000c101d64 */
[----:B------:R-:W-:-:S13]  /*12da0*/  ISETP.LT.OR P0, PT, R8, 0x41, P1 ;  /* 0x000000410800780c */ /* 0x000fda0000f01670 */
[----:B------:R0:W-:Y:S01]  /*12db0*/  LDGSTS.E.BYPASS.LTC128B.128 [R7+0x8400], desc[UR36][R2.64+0x100], !P0 ;  /* 0x0840010002077fae */ /* 0x0001e2000c101d64 */
[----:B------:R-:W-:Y:S05]  /*12dc0*/  BRA `(.L_x_5676) ;  /* 0xffffffc800a07947 */ /* 0x000fea000383ffff */
.L_x_5590:
[----:B0-----:R0:W1:Y:S02]  /*12dd0*/  SYNCS.PHASECHK.TRANS64.TRYWAIT P0, [R4+URZ+0x30860], R3 ;  /* 0x03086003040075a7 */ /* 0x001064000800017f */
[----:B-1----:R-:W-:Y:S05]  /*12de0*/  @!P0 NANOSLEEP.SYNCS 0x989680 ;  /* 0x009896800000895d */ /* 0x002fea0003900000 */
[----:B------:R-:W1:Y:S02]  /*12df0*/  @!P0 SYNCS.PHASECHK.TRANS64 P0, [R4+URZ+0x30860], R3 ;  /* 0x03086003040085a7 */ /* 0x000e64000800007f */
[----:B-1----:R-:W-:Y:S05]  /*12e00*/  @!P0 BRA `(.L_x_5590) ;  /* 0xfffffffc00f08947 */ /* 0x002fea000383ffff */
[----:B------:R-:W-:Y:S05]  /*12e10*/  BRA `(.L_x_5677) ;  /* 0xffffffcc00c07947 */ /* 0x000fea000383ffff */
.L_x_5591:
        /* <DEDUP_REMOVED lines=8> */
.L_x_5679:
[----:B------:R-:W-:Y:S05]  /*12ea0*/  BSYNC B0 ;  /* 0x0000000000007941 */ /* 0x000fea0003800000 */
.L_x_5678:
        /* <DEDUP_REMOVED lines=9> */
.L_x_5680:
[----:B------:R-:W-:Y:S02]  /*12f40*/  IMAD.MOV.U32 R13, RZ, RZ, R19 ;  /* 0x000000ffff0d7224 */ /* 0x000fe400078e0013 */
[----:B------:R-:W-:Y:S01]  /*12f50*/  IMAD.MOV.U32 R12, RZ, RZ, 0x1 ;  /* 0x00000001ff0c7424 */ /* 0x000fe200078e00ff */
[----:B------:R-:W-:-:S13]  /*12f60*/  IADD3 R2, P0, R14, R6, RZ ;  /* 0x000000060e027210 */ /* 0x000fda0007f1e0ff */
[----:B------:R-:W-:Y:S05]  /*12f70*/  WARPSYNC.COLLECTIVE R15, `(.L_x_5681) ;  /* 0x000000000f087348 */ /* 0x000fea0003c00000 */
[----:B------:R0:W1:Y:S02]  /*12f80*/  SHFL.IDX P6, R14, R13, R12, R11 ;  /* 0x0000000c0d0e7389 */ /* 0x00006400000c000b */
[----:B01----:R-:W-:Y:S01]  /*12f90*/  ENDCOLLECTIVE ;  /* 0x000000000000791b */ /* 0x003fe20003800000 */
.L_x_5681:
[----:B------:R-:W-:Y:S01]  /*12fa0*/  IADD3.X R3, RZ, R0, RZ, P0, !PT ;  /* 0x00000000ff037210 */ /* 0x000fe200007fe4ff */
[----:B------:R-:W-:Y:S01]  /*12fb0*/  IMAD R0, R8, 0x2, R17 ;  /* 0x0000000208007824 */ /* 0x000fe200078e0211 */
        /* <DEDUP_REMOVED lines=11> */
.L_x_5682:
        /* <DEDUP_REMOVED lines=12> */
.L_x_5683:
        /* <DEDUP_REMOVED lines=12> */
.L_x_5684:
        /* <DEDUP_REMOVED lines=12> */
.L_x_5685:
        /* <DEDUP_REMOVED lines=12> */
.L_x_5686:
        /* <DEDUP_REMOVED lines=12> */
.L_x_5687:
        /* <DEDUP_REMOVED lines=12> */
.L_x_5688:
        /* <DEDUP_REMOVED lines=12> */
.L_x_5689:
        /* <DEDUP_REMOVED lines=12> */
.L_x_5690:
[----:B------:R-:W-:Y:S01]  /*13670*/  @!PT LDS RZ, [RZ] ;  /* 0x00000000fffff984 */ /* 0x000fe20000000800 */
[----:B------:R-:W-:Y:S01]  /*13680*/  @!PT LDS RZ, [RZ] ;  /* 0x00000000fffff984 */ /* 0x000fe20000000800 */
[----:B------:R-:W-:Y:S01]  /*13690*/  @!PT LDS RZ, [RZ] ;  /* 0x00000000fffff984 */ /* 0x000fe20000000800 */
[----:B------:R1:W-:Y:S01]  /*136a0*/  LDGSTS.E.BYPASS.LTC128B.128 [R0+0x5400], desc[UR36][R2.64+0x80], !P0 ;  /* 0x0540008002007fae */ /* 0x0003e2000c101d64 */
[----:B------:R-:W-:-:S13]  /*136b0*/  ISETP.LT.OR P0, PT, R5, 0x41, P1 ;  /* 0x000000410500780c */ /* 0x000fda0000f01670 */
[----:B------:R1:W-:Y:S01]  /*136c0*/  LDGSTS.E.BYPASS.LTC128B.128 [R0+0x8400], desc[UR36][R2.64+0x100], !P0 ;  /* 0x0840010002007fae */ /* 0x0003e2000c101d64 */
[----:B------:R-:W-:Y:S05]  /*136d0*/  BRA `(.L_x_5691) ;  /* 0xffffffc800887947 */ /* 0x000fea000383ffff */
.L_x_5596:
[----:B------:R-:W-:Y:S01]  /*136e0*/  BSSY B0, `(.L_x_5692) ;  /* 0x0000008000007945 */ /* 0x000fe20003800000 */
[----:B------:R-:W-:Y:S01]  /*136f0*/  IMAD.MOV.U32 R13, RZ, RZ, R34 ;  /* 0x000000ffff0d7224 */ /* 0x000fe200078e0022 */
[----:B------:R-:W-:Y:S01]  /*13700*/  MOV R11, 0x1f ;  /* 0x0000001f000b7802 */ /* 0x000fe20000000f00 */
[----:B------:R-:W-:Y:S02]  /*13710*/  IMAD.MOV.U32 R12, RZ, RZ, RZ ;  /* 0x000000ffff0c7224 */ /* 0x000fe400078e00ff */
[----:B------:R-:W-:-:S07]  /*13720*/  IMAD.MOV.U32 R15, RZ, RZ, -0x1 ;  /* 0xffffffffff0f7424 */ /* 0x000fce00078e00ff */
[----:B-----5:R-:W-:Y:S05]  /*13730*/  WARPSYNC.COLLECTIVE R15, `(.L_x_5693) ;  /* 0x000000000f087348 */ /* 0x020fea0003c00000 */
[----:B------:R0:W1:Y:S02]  /*13740*/  SHFL.IDX P6, R14, R13, R12, R11 ;  /* 0x0000000c0d0e7389 */ /* 0x00006400000c000b */
[----:B01---5:R-:W-:Y:S01]  /*13750*/  ENDCOLLECTIVE ;  /* 0x000000000000791b */ /* 0x023fe20003800000 */
.L_x_5693:
[----:B------:R-:W-:Y:S05]  /*13760*/  BSYNC B0 ;  /* 0x0000000000007941 */ /* 0x000fea0003800000 */
.L_x_5692:
[----:B------:R-:W-:Y:S05]  /*13770*/  BRA `(.L_x_5694) ;  /* 0xffffffcc00107947 */ /* 0x000fea000383ffff */
.L_x_5599:
[----:B-1----:R1:W2:Y:S02]  /*13780*/  SYNCS.PHASECHK.TRANS64.TRYWAIT P0, [R4+URZ+0x30820], R0 ;  /* 0x03082000040075a7 */ /* 0x0022a4000800017f */
[----:B--2---:R-:W-:Y:S05]  /*13790*/  @!P0 NANOSLEEP.SYNCS 0x989680 ;  /* 0x009896800000895d */ /* 0x004fea0003900000 */
[----:B------:R-:W2:Y:S02]  /*137a0*/  @!P0 SYNCS.PHASECHK.TRANS64 P0, [R4+URZ+0x30820], R0 ;  /* 0x03082000040085a7 */ /* 0x000ea4000800007f */
[----:B--2---:R-:W-:Y:S05]  /*137b0*/  @!P0 BRA `(.L_x_5599) ;  /* 0xfffffffc00f08947 */ /* 0x004fea000383ffff */
[----:B------:R-:W-:Y:S05]  /*137c0*/  BRA `(.L_x_5695) ;  /* 0xffffffcc00587947 */ /* 0x000fea000383ffff */
.L_x_5600:
        /* <DEDUP_REMOVED lines=11> */
.L_x_5697:
[----:B------:R-:W-:Y:S05]  /*13880*/  BSYNC B0 ;  /* 0x0000000000007941 */ /* 0x000fea0003800000 */
.L_x_5696:
[----:B------:R-:W-:Y:S05]  /*13890*/  BRA `(.L_x_5698) ;  /* 0xffffffcc00407947 */ /* 0x000fea000383ffff */
.L_x_5603:
[----:B------:R-:W-:Y:S01]  /*138a0*/  BSSY B1, `(.L_x_5699) ;  /* 0x0000006000017945 */ /* 0x000fe20003800000 */
[----:B------:R-:W-:-:S07]  /*138b0*/  IMAD.MOV.U32 R15, RZ, RZ, -0x1 ;  /* 0xffffffffff0f7424 */ /* 0x000fce00078e00ff */
[----:B01---5:R-:W-:Y:S05]  /*138c0*/  WARPSYNC.COLLECTIVE R15, `(.L_x_5700) ;  /* 0x000000000f0c7348 */ /* 0x023fea0003c00000 */
[----:B------:R-:W-:Y:S02]  /*138d0*/  ELECT P6, UR62, PT ;  /* 0x00000000003e782f */ /* 0x000fe400038c0000 */
[----:B------:R-:W-:Y:S01]  /*138e0*/  MOV R14, UR62 ;  /* 0x0000003e000e7c02 */ /* 0x000fe20008000f00 */
[----:B01---5:R-:W-:Y:S10]  /*138f0*/  ENDCOLLECTIVE ;  /* 0x000000000000791b */ /* 0x023ff40003800000 */
.L_x_5700:
[----:B------:R-:W-:Y:S05]  /*13900*/  BSYNC B1 ;  /* 0x0000000000017941 */ /* 0x000fea0003800000 */
.L_x_5699:
[----:B------:R-:W-:Y:S05]  /*13910*/  BRA `(.L_x_5701) ;  /* 0xffffffcc00387947 */ /* 0x000fea000383ffff */
.L_x_5605:
[----:B-1----:R1:W2:Y:S02]  /*13920*/  SYNCS.PHASECHK.TRANS64.TRYWAIT P1, [R5+URZ+0x30840], R0 ;  /* 0x03084000050075a7 */ /* 0x0022a4000802017f */
[----:B--2---:R-:W-:Y:S05]  /*13930*/  @!P1 NANOSLEEP.SYNCS 0x989680 ;  /* 0x009896800000995d */ /* 0x004fea0003900000 */
[----:B------:R-:W2:Y:S02]  /*13940*/  @!P1 SYNCS.PHASECHK.TRANS64 P1, [R5+URZ+0x30840], R0 ;  /* 0x03084000050095a7 */ /* 0x000ea4000802007f */
[----:B--2---:R-:W-:Y:S05]  /*13950*/  @!P1 BRA `(.L_x_5605) ;  /* 0xfffffffc00f09947 */ /* 0x004fea000383ffff */
[----:B------:R-:W-:Y:S05]  /*13960*/  BRA `(.L_x_5702) ;  /* 0xffffffcc00607947 */ /* 0x000fea000383ffff */
.L_x_5607:
[----:B--2---:R2:W3:Y:S02]  /*13970*/  SYNCS.PHASECHK.TRANS64.TRYWAIT P1, [R23+URZ+0x30840], R2 ;  /* 0x03084002170075a7 */ /* 0x0044e4000802017f */
[----:B---3--:R-:W-:Y:S05]  /*13980*/  @!P1 NANOSLEEP.SYNCS 0x989680 ;  /* 0x009896800000995d */ /* 0x008fea0003900000 */
[----:B------:R-:W3:Y:S02]  /*13990*/  @!P1 SYNCS.PHASECHK.TRANS64 P1, [R23+URZ+0x30840], R2 ;  /* 0x03084002170095a7 */ /* 0x000ee4000802007f */
[----:B---3--:R-:W-:Y:S05]  /*139a0*/  @!P1 BRA `(.L_x_5607) ;  /* 0xfffffffc00f09947 */ /* 0x008fea000383ffff */
[----:B------:R-:W-:Y:S05]  /*139b0*/  BRA `(.L_x_5703) ;  /* 0xffffffcc006c7947 */ /* 0x000fea000383ffff */
.L_x_5609:
[----:B---3--:R3:W4:Y:S02]  /*139c0*/  SYNCS.PHASECHK.TRANS64.TRYWAIT P1, [R5+URZ+0x30860], R0 ;  /* 0x03086000050075a7 */ /* 0x008724000802017f */
[----:B----4-:R-:W-:Y:S05]  /*139d0*/  @!P1 NANOSLEEP.SYNCS 0x989680 ;  /* 0x009896800000995d */ /* 0x010fea0003900000 */
[----:B------:R-:W4:Y:S02]  /*139e0*/  @!P1 SYNCS.PHASECHK.TRANS64 P1, [R5+URZ+0x30860], R0 ;  /* 0x03086000050095a7 */ /* 0x000f24000802007f */
[----:B----4-:R-:W-:Y:S05]  /*139f0*/  @!P1 BRA `(.L_x_5609) ;  /* 0xfffffffc00f09947 */ /* 0x010fea000383ffff */
[----:B------:R-:W-:Y:S05]  /*13a00*/  BRA `(.L_x_5704) ;  /* 0xffffffcc00687947 */ /* 0x000fea000383ffff */
.L_x_5705:
        /* <DEDUP_REMOVED lines=15> */
.L_x_15853:


//--------------------- .text._ZN7cutlass13device_kernelIN5flash11enable_sm90INS1_16FlashAttnFwdSm90INS1_25CollectiveMainloopFwdSm90ILi2EN4cute5tupleIJNS5_1CILi1EEES8_S8_EEENS6_IJNS7_ILi128EEENS7_ILi96EEENS7_ILi192EEEEEELi192ENS_6half_tEfNS_4arch4Sm90ELb1ELb0ELb1ELb1ELb1ELb0ELb0ELb1ELb1ELb1ELb0ELb0EEENS1_21CollectiveEpilogueFwdINS6_IJSA_SC_SB_EEES9_SE_SG_Li256ELb1ELb1ELb0ELb0EEENS1_36VarlenDynamicPersistentTileSchedulerILi128ELi96ELi256ELi128ELb0ELb1ELb1ELb1ELb1ELb1EEEEEEEEEvNT_6ParamsE --------------------------
	.section	.text._ZN7cutlass13device_kernelIN5flash11enable_sm90INS1_16FlashAttnFwdSm90INS1_25CollectiveMainloopFwdSm90ILi2EN4cute5tupleIJNS5_1CILi1EEES8_S8_EEENS6_IJNS7_ILi128EEENS7_ILi96EEENS7_ILi192EEEEEELi192ENS_6half_tEfNS_4arch4Sm90ELb1ELb0ELb1ELb1ELb1ELb0ELb0ELb1ELb1ELb1ELb0ELb0EEENS1_21CollectiveEpilogueFwdINS6_IJSA_SC_SB_EEES9_SE_SG_Li256ELb1ELb1ELb0ELb0EEENS1_36VarlenDynamicPersistentTileSchedulerILi128ELi96ELi256ELi128ELb0ELb1ELb1ELb1ELb1ELb1EEEEEEEEEvNT_6ParamsE,"ax",@progbits
	.align	128
.text._ZN7cutlass13device_kernelIN5flash11enable_sm90INS1_16FlashAttnFwdSm90INS1_25CollectiveMainloopFwdSm90ILi2EN4cute5tupleIJNS5_1CILi1EEES8_S8_EEENS6_IJNS7_ILi128EEENS7_ILi96EEENS7_ILi192EEEEEELi192ENS_6half_tEfNS_4arch4Sm90ELb1ELb0ELb1ELb1ELb1ELb0ELb0ELb1ELb1ELb1ELb0ELb0EEENS1_21CollectiveEpilogueFwdINS6_IJSA_SC_SB_EEES9_SE_SG_Li256ELb1ELb1ELb0ELb0EEENS1_36VarlenDynamicPersistentTileSchedulerILi128ELi96ELi256ELi128ELb0ELb1ELb1ELb1ELb1ELb1EEEEEEEEEvNT_6ParamsE:
        .type           _ZN7cutlass13device_kernelIN5flash11enable_sm90INS1_16FlashAttnFwdSm90INS1_25CollectiveMainloopFwdSm90ILi2EN4cute5tupleIJNS5_1CILi1EEES8_S8_EEENS6_IJNS7_ILi128EEENS7_ILi96EEENS7_ILi192EEEEEELi192ENS_6half_tEfNS_4arch4Sm90ELb1ELb0ELb1ELb1ELb1ELb0ELb0ELb1ELb1ELb1ELb0ELb0EEENS1_21CollectiveEpilogueFwdINS6_IJSA_SC_SB_EEES9_SE_SG_Li256ELb1ELb1ELb0ELb0EEENS1_36VarlenDynamicPersistentTileSchedulerILi128ELi96ELi256ELi128ELb0ELb1ELb1ELb1ELb1ELb1EEEEEEEEEvNT_6ParamsE,@function
        .size           _ZN7cutlass13device_kernelIN5flash11enable_sm90INS1_16FlashAttnFwdSm90INS1_25CollectiveMainloopFwdSm90ILi2EN4cute5tupleIJNS5_1CILi1EEES8_S8_EEENS6_IJNS7_ILi128EEENS7_ILi96EEENS7_ILi192EEEEEELi192ENS_6half_tEfNS_4arch4Sm90ELb1ELb0ELb1ELb1ELb1ELb0ELb0ELb1ELb1ELb1ELb0ELb0EEENS1_21CollectiveEpilogueFwdINS6_IJSA_SC_SB_EEES9_SE_SG_Li256ELb1ELb1ELb0ELb0EEENS1_36VarlenDynamicPersistentTileSchedulerILi128ELi96ELi256ELi128ELb0ELb1ELb1ELb1ELb1ELb1EEEEEEEEEvNT_6ParamsE,(.L_x_15854 - _ZN7cutlass13device_kernelIN5flash11enable_sm90INS1_16FlashAttnFwdSm90INS1_25CollectiveMainloopFwdSm90ILi2EN4cute5tupleIJNS5_1CILi1EEES8_S8_EEENS6_IJNS7_ILi128EEENS7_ILi96EEENS7_ILi192EEEEEELi192ENS_6half_tEfNS_4arch4Sm90ELb1ELb0ELb1ELb1ELb1ELb0ELb0ELb1ELb1ELb1ELb0ELb0EEENS1_21CollectiveEpilogueFwdINS6_IJSA_SC_SB_EEES9_SE_SG_Li256ELb1ELb1ELb0ELb0EEENS1_36VarlenDynamicPersistentTileSchedulerILi128ELi96ELi256ELi128ELb0ELb1ELb1ELb1ELb1ELb1EEEEEEEEEvNT_6ParamsE)
        .other          _ZN7cutlass13device_kernelIN5flash11enable_sm90INS1_16FlashAttnFwdSm90INS1_25CollectiveMainloopFwdSm90ILi2EN4cute5tupleIJNS5_1CILi1EEES8_S8_EEENS6_IJNS7_ILi128EEENS7_ILi96EEENS7_ILi192EEEEEELi192ENS_6half_tEfNS_4arch4Sm90ELb1ELb0ELb1ELb1ELb1ELb0ELb0ELb1ELb1ELb1ELb0ELb0EEENS1_21CollectiveEpilogueFwdINS6_IJSA_SC_SB_EEES9_SE_SG_Li256ELb1ELb1ELb0ELb0EEENS1_36VarlenDynamicPersistentTileSchedulerILi128ELi96ELi256ELi128ELb0ELb1ELb1ELb1ELb1ELb1EEEEEEEEEvNT_6ParamsE,@"STO_CUDA_ENTRY STV_DEFAULT"
_ZN7cutlass13device_kernelIN5flash11enable_sm90INS1_16FlashAttnFwdSm90INS1_25CollectiveMainloopFwdSm90ILi2EN4cute5tupleIJNS5_1CILi1EEES8_S8_EEENS6_IJNS7_ILi128EEENS7_ILi96EEENS7_ILi192EEEEEELi192ENS_6half_tEfNS_4arch4Sm90ELb1ELb0ELb1ELb1ELb1ELb0ELb0ELb1ELb1ELb1ELb0ELb0EEENS1_21CollectiveEpilogueFwdINS6_IJSA_SC_SB_EEES9_SE_SG_Li256ELb1ELb1ELb0ELb0EEENS1_36VarlenDynamicPersistentTileSchedulerILi128ELi96ELi256ELi128ELb0ELb1ELb1ELb1ELb1ELb1EEEEEEEEEvNT_6ParamsE:
        /* <DEDUP_REMOVED lines=45> */
.L_x_5706:
        /* <DEDUP_REMOVED lines=22> */
.L_x_5707:
        /* <DEDUP_REMOVED lines=18> */
.L_x_5708:
        /* <DEDUP_REMOVED lines=22> */
.L_x_5709:
        /* <DEDUP_REMOVED lines=23> */
.L_x_5710:
        /* <DEDUP_REMOVED lines=10> */
.L_x_5712:
        /* <DEDUP_REMOVED lines=23> */
[CC--:B------:R-:W-:Y:S02]  /*0a30*/  LEA.HI R4, R3.reuse, R204.reuse, RZ, 0x5 ;  /* 0x000000cc03047211 */ /* 0x0c0fe400078f28ff */
[----:B------:R-:W-:Y:S02]  /*0a40*/  LOP3.LUT R5, R0, 0xffffff80, RZ, 0xc0, !PT ;  /* 0xffffff8000057812 */ /* 0x000fe400078ec0ff */
[----:B------:R-:W-:Y:S01]  /*0a50*/  LEA.HI R10, R3, R204, RZ, 0x2 ;  /* 0x000000cc030a7211 */ /* 0x000fe200078f10ff */
[----:B------:R-:W-:Y:S01]  /*0a60*/  IMAD.SHL.U32 R4, R4, 0x20, RZ ;  /* 0x0000002004047824 */ /* 0x000fe200078e00ff */
[----:B------:R-:W-:Y:S01]  /*0a70*/  SHF.R.S32.HI R197, RZ, 0x7, R0 ;  /* 0x00000007ffc57819 */ /* 0x000fe20000011400 */
[----:B------:R-:W-:-:S03]  /*0a80*/  IMAD.IADD R196, R204, 0x1, -R5 ;  /* 0x00000001ccc47824 */ /* 0x000fc600078e0a05 */
[----:B------:R-:W-:Y:S02]  /*0a90*/  LOP3.LUT R4, R4, 0xfffffc00, RZ, 0xc0, !PT ;  /* 0xfffffc0004047812 */ /* 0x000fe400078ec0ff */
[----:B------:R-:W-:Y:S02]  /*0aa0*/  SHF.R.S32.HI R9, RZ, 0x1f, R196 ;  /* 0x0000001fff097819 */ /* 0x000fe400000114c4 */
        /* <DEDUP_REMOVED lines=9> */
[----:B------:R-:W-:-:S02]  /*0b40*/  IADD3 R0, R197, -R0, RZ ;  /* 0x80000000c5007210 */ /* 0x000fc40007ffe0ff */
[----:B------:R-:W-:Y:S01]  /*0b50*/  LOP3.LUT R17, R6, 0x7ffffffc, RZ, 0xc0, !PT ;  /* 0x7ffffffc06117812 */ /* 0x000fe200078ec0ff */
[----:B------:R-:W-:-:S04]  /*0b60*/  IMAD.IADD R8, R8, 0x1, -R11 ;  /* 0x0000000108087824 */ /* 0x000fc800078e0a0b */
[----:B------:R-:W-:Y:S02]  /*0b70*/  IMAD R9, R9, 0x10, R8 ;  /* 0x0000001009097824 */ /* 0x000fe400078e0208 */
[----:B------:R-:W-:Y:S02]  /*0b80*/  IMAD.IADD R17, R196, 0x1, -R17 ;  /* 0x00000001c4117824 */ /* 0x000fe400078e0a11 */
[----:B------:R-:W-:Y:S01]  /*0b90*/  IMAD R198, R0, 0x40, R9 ;  /* 0x0000004000c67824 */ /* 0x000fe200078e0209 */
[----:B--2---:R-:W-:Y:S02]  /*0ba0*/  R2UR UR4, R2 ;  /* 0x00000000020472ca */ /* 0x004fe400000e0000 */
[CC--:B------:R-:W-:Y:S02]  /*0bb0*/  LEA.HI R2, R3.reuse, R204.reuse, RZ, 0x4 ;  /* 0x000000cc03027211 */ /* 0x0c0fe400078f20ff */
[----:B------:R-:W-:Y:S02]  /*0bc0*/  LEA.HI R3, R3, R204, RZ, 0x3 ;  /* 0x000000cc03037211 */ /* 0x000fe400078f18ff */
[----:B------:R-:W-:-:S02]  /*0bd0*/  SHF.R.S32.HI R7, RZ, 0x4, R2 ;  /* 0x00000004ff077819 */ /* 0x000fc40000011402 */
[C---:B------:R-:W-:Y:S02]  /*0be0*/  LOP3.LUT R5, R2.reuse, 0x3fffff0, RZ, 0xc0, !PT ;  /* 0x03fffff002057812 */ /* 0x040fe400078ec0ff */
[----:B------:R-:W-:Y:S02]  /*0bf0*/  LEA.HI R2, R2, R7, RZ, 0x1 ;  /* 0x0000000702027211 */ /* 0x000fe400078f08ff */
[----:B------:R-:W-:Y:S01]  /*0c00*/  IADD3 R5, R204, -R5, RZ ;  /* 0x80000005cc057210 */ /* 0x000fe20007ffe0ff */
[----:B------:R-:W-:Y:S01]  /*0c10*/  ULOP3.LUT UR7, UR4, 0x1, URZ, 0xfc, !UPT ;  /* 0x0000000104077892 */ /* 0x000fe2000f8efc3f */
[----:B------:R-:W-:Y:S02]  /*0c20*/  LOP3.LUT R2, R2, 0x1ffffffe, RZ, 0xc0, !PT ;  /* 0x1ffffffe02027812 */ /* 0x000fe400078ec0ff */
[----:B------:R-:W-:Y:S01]  /*0c30*/  LOP3.LUT R23, R3, 0xfffffff8, RZ, 0xc0, !PT ;  /* 0xfffffff803177812 */ /* 0x000fe200078ec0ff */
[----:B------:R-:W-:Y:S01]  /*0c40*/  IMAD R5, R5, 0x40, R4 ;  /* 0x0000004005057824 */ /* 0x000fe200078e0204 */
[----:B------:R-:W-:Y:S01]  /*0c50*/  UMOV UR4, URZ ;  /* 0x0000003f00047c82 */ /* 0x000fe20008000000 */
[----:B------:R-:W-:Y:S01]  /*0c60*/  IMAD.IADD R2, R7, 0x1, -R2 ;  /* 0x0000000107027824 */ /* 0x000fe200078e0a02 */
[----:B------:R-:W-:Y:S01]  /*0c70*/  LOP3.LUT R7, R10, 0xfffffffc, RZ, 0xc0, !PT ;  /* 0xfffffffc0a077812 */ /* 0x000fe200078ec0ff */
[----:B------:R-:W-:Y:S01]  /*0c80*/  IMAD.IADD R23, R204, 0x1, -R23 ;  /* 0x00000001cc177824 */ /* 0x000fe200078e0a17 */
[----:B------:R-:W-:Y:S01]  /*0c90*/  SHF.R.S32.HI R194, RZ, 0x3, R3 ;  /* 0x00000003ffc27819 */ /* 0x000fe20000011403 */
[----:B------:R-:W-:Y:S01]  /*0ca0*/  IMAD R199, R2, 0x8, R5 ;  /* 0x0000000802c77824 */ /* 0x000fe200078e0205 */
[----:B------:R-:W-:Y:S01]  /*0cb0*/  MOV R200, UR7 ;  /* 0x0000000700c87c02 */ /* 0x000fe20008000f00 */
[----:B------:R-:W-:-:S02]  /*0cc0*/  IMAD.IADD R7, R204, 0x1, -R7 ;  /* 0x00000001cc077824 */ /* 0x000fc400078e0a07 */
[----:B------:R-:W-:Y:S02]  /*0cd0*/  IMAD.SHL.U32 R16, R23, 0x8, RZ ;  /* 0x0000000817107824 */ /* 0x000fe400078e00ff */
[----:B------:R-:W-:Y:S01]  /*0ce0*/  IMAD.U32 R195, RZ, RZ, UR4 ;  /* 0x00000004ffc37e24 */ /* 0x000fe2000f8e00ff */
[C---:B------:R-:W-:Y:S01]  /*0cf0*/  LEA.HI R4, R7.reuse, R7, RZ, 0x1 ;  /* 0x0000000707047211 */ /* 0x040fe200078f08ff */
[C---:B------:R-:W-:Y:S01]  /*0d00*/  VIADD R19, R16.reuse, 0x40 ;  /* 0x0000004010137836 */ /* 0x040fe20000000000 */
[----:B------:R-:W-:Y:S01]  /*0d10*/  SHF.R.S32.HI R203, RZ, 0x1f, R16 ;  /* 0x0000001fffcb7819 */ /* 0x000fe20000011410 */
[----:B------:R-:W-:Y:S01]  /*0d20*/  VIADD R22, R16, 0x80 ;  /* 0x0000008010167836 */ /* 0x000fe20000000000 */
[----:B------:R-:W-:Y:S02]  /*0d30*/  LOP3.LUT R4, R4, 0x1ffffffe, RZ, 0xc0, !PT ;  /* 0x1ffffffe04047812 */ /* 0x000fe400078ec0ff */
[----:B------:R-:W-:Y:S02]  /*0d40*/  SHF.R.S32.HI R202, RZ, 0x1f, R19 ;  /* 0x0000001fffca7819 */ /* 0x000fe40000011413 */
[----:B------:R-:W-:Y:S01]  /*0d50*/  SHF.R.S32.HI R201, RZ, 0x1f, R22 ;  /* 0x0000001fffc97819 */ /* 0x000fe20000011416 */
[----:B------:R-:W-:-:S04]  /*0d60*/  IMAD.IADD R7, R7, 0x1, -R4 ;  /* 0x0000000107077824 */ /* 0x000fc800078e0a04 */
[----:B------:R-:W-:-:S07]  /*0d70*/  IMAD R18, R7, 0x8, R198 ;  /* 0x0000000807127824 */ /* 0x000fce00078e02c6 */
.L_x_5772:
[----:B012---:R-:W0:Y:S01]  /*0d80*/  LDC.64 R2, c[0x0][0xc88] ;  /* 0x00032200ff027b82 */ /* 0x007e220000000a00 */
[----:B------:R-:W-:Y:S01]  /*0d90*/  ULDC.64 UR8, c[0x0][0xa28] ;  /* 0x00028a0000087ab9 */ /* 0x000fe20000000a00 */
[----:B------:R-:W-:Y:S01]  /*0da0*/  ULDC.64 UR10, c[0x0][0xa18] ;  /* 0x00028600000a7ab9 */ /* 0x000fe20000000a00 */
[----:B------:R-:W-:Y:S01]  /*0db0*/  ULDC UR7, c[0x0][0x2f0] ;  /* 0x0000bc0000077ab9 */ /* 0x000fe20000000800 */
        /* <DEDUP_REMOVED lines=21> */
[----:B------:R-:W2:Y:S04]  /*0f10*/  @P0 LDG.E R2, desc[UR36][R2.64] ;  /* 0x0000002402020981 */ /* 0x000ea8000c1e1900 */
[----:B---3--:R-:W3:Y:S01]  /*0f20*/  @P2 LDG.E R4, desc[UR36][R4.64] ;  /* 0x0000002404042981 */ /* 0x008ee2000c1e1900 */
[----:B------:R-:W-:Y:S01]  /*0f30*/  UISETP.NE.U32.AND UP0, UPT, UR8, URZ, UPT ;  /* 0x0000003f0800728c */ /* 0x000fe2000bf05070 */
[----:B------:R-:W-:Y:S01]  /*0f40*/  IMAD.U32 R192, RZ, RZ, UR6 ;  /* 0x00000006ffc07e24 */ /* 0x000fe2000f8e00ff */
[----:B------:R-:W-:-:S02]  /*0f50*/  UMOV UR43, URZ ;  /* 0x0000003f002b7c82 */ /* 0x000fc40008000000 */
[----:B------:R-:W-:-:S03]  /*0f60*/  UISETP.NE.AND.EX UP0, UPT, UR9, URZ, UPT, UP0 ;  /* 0x0000003f0900728c */ /* 0x000fc6000bf05300 */
[----:B------:R-:W-:Y:S01]  /*0f70*/  ULDC.64 UR8, c[0x0][0xa20] ;  /* 0x0002880000087ab9 */ /* 0x000fe20000000a00 */
[----:B------:R-:W-:Y:S01]  /*0f80*/  USEL UR4, UR4, 0x1, UP0 ;  /* 0x0000000104047887 */ /* 0x000fe20008000000 */
[----:B------:R-:W-:-:S03]  /*0f90*/  ISETP.NE.U32.AND P1, PT, RZ, UR8, PT ;  /* 0x00000008ff007c0c */ /* 0x000fc6000bf25070 */
[----:B------:R-:W-:Y:S01]  /*0fa0*/  UIMAD UR4, UR4, UR7, URZ ;  /* 0x00000007040472a4 */ /* 0x000fe2000f8e023f */
[----:B------:R-:W-:Y:S02]  /*0fb0*/  ISETP.NE.AND.EX P1, PT, RZ, UR9, PT, P1 ;  /* 0x00000009ff007c0c */ /* 0x000fe4000bf25310 */
[----:B--2---:R-:W-:Y:S02]  /*0fc0*/  @P0 R2UR UR43, R2 ;  /* 0x00000000022b02ca */ /* 0x004fe400000e0000 */
[----:B---3--:R-:W-:Y:S01]  /*0fd0*/  @P2 R2UR UR42, R4 ;  /* 0x00000000042a22ca */ /* 0x008fe200000e0000 */
[----:B----4-:R-:W-:-:S14]  /*0fe0*/  @P2 BRA `(.L_x_5713) ;  /* 0x0000000000382947 */ /* 0x010fdc0003800000 */
[----:B------:R-:W-:Y:S01]  /*0ff0*/  ULDC.64 UR6, c[0x0][0xa00] ;  /* 0x0002800000067ab9 */ /* 0x000fe20000000a00 */
[----:B------:R-:W-:Y:S01]  /*1000*/  ULDC UR42, c[0x0][0x288] ;  /* 0x0000a200002a7ab9 */ /* 0x000fe20000000800 */
[----:B------:R-:W-:-:S04]  /*1010*/  ISETP.NE.U32.AND P0, PT, RZ, UR6, PT ;  /* 0x00000006ff007c0c */ /* 0x000fc8000bf05070 */
[----:B------:R-:W-:-:S13]  /*1020*/  ISETP.NE.AND.EX P0, PT, RZ, UR7, PT, P0 ;  /* 0x00000007ff007c0c */ /* 0x000fda000bf05300 */
[----:B------:R-:W-:Y:S05]  /*1030*/  @!P0 BRA `(.L_x_5713) ;  /* 0x0000000000248947 */ /* 0x000fea0003800000 */
[----:B------:R-:W-:Y:S02]  /*1040*/  ULDC.64 UR6, c[0x0][0xa00] ;  /* 0x0002800000067ab9 */ /* 0x000fe40000000a00 */
[----:B------:R-:W-:-:S06]  /*1050*/  UIMAD.WIDE UR6, UR61, 0x4, UR6 ;  /* 0x000000043d0678a5 */ /* 0x000fcc000f8e0206 */
[----:B------:R-:W-:Y:S01]  /*1060*/  MOV R2, UR6 ;  /* 0x0000000600027c02 */ /* 0x000fe20008000f00 */
[----:B------:R-:W-:-:S05]  /*1070*/  IMAD.U32 R3, RZ, RZ, UR7 ;  /* 0x00000007ff037e24 */ /* 0x000fca000f8e00ff */
[----:B------:R-:W2:Y:S04]  /*1080*/  LDG.E R4, desc[UR36][R2.64] ;  /* 0x0000002402047981 */ /* 0x000ea8000c1e1900 */
[----:B------:R-:W3:Y:S01]  /*1090*/  LDG.E R0, desc[UR36][R2.64+0x4] ;  /* 0x0000042402007981 */ /* 0x000ee2000c1e1900 */
[----:B--2---:R-:W-:Y:S02]  /*10a0*/  R2UR UR42, R4 ;  /* 0x00000000042a72ca */ /* 0x004fe400000e0000 */
[----:B---3--:R-:W-:-:S13]  /*10b0*/  R2UR UR6, R0 ;  /* 0x00000000000672ca */ /* 0x008fda00000e0000 */
[----:B------:R-:W-:-:S12]  /*10c0*/  UIADD3 UR42, -UR42, UR6, URZ ;  /* 0x000000062a2a7290 */ /* 0x000fd8000fffe13f */
.L_x_5713:
[----:B------:R-:W-:Y:S05]  /*10d0*/  @!P1 BRA `(.L_x_5714) ;  /* 0x0000000000209947 */ /* 0x000fea0003800000 */
[----:B------:R-:W-:Y:S01]  /*10e0*/  R2UR UR6, R193 ;  /* 0x00000000c10672ca */ /* 0x000fe200000e0000 */
[----:B------:R-:W-:-:S06]  /*10f0*/  ULEA UR4, UP0, UR61, UR8, 0x2 ;  /* 0x000000083d047291 */ /* 0x000fcc000f80103f */
[----:B------:R-:W-:-:S06]  /*1100*/  IMAD.U32 R2, RZ, RZ, UR4 ;  /* 0x00000004ff027e24 */ /* 0x000fcc000f8e00ff */
[----:B------:R-:W-:-:S06]  /*1110*/  ULEA.HI.X UR6, UR61, UR9, UR6, 0x2, UP0 ;  /* 0x000000093d067291 */ /* 0x000fcc00080f1406 */
[----:B------:R-:W-:-:S05]  /*1120*/  IMAD.U32 R3, RZ, RZ, UR6 ;  /* 0x00000006ff037e24 */ /* 0x000fca000f8e00ff */
[----:B------:R-:W2:Y:S02]  /*1130*/  LDG.E R2, desc[UR36][R2.64] ;  /* 0x0000002402027981 */ /* 0x000ea4000c1e1900 */
[----:B--2---:R-:W-:Y:S01]  /*1140*/  R2UR UR4, R2 ;  /* 0x00000000020472ca */ /* 0x004fe200000e0000 */
[----:B------:R-:W-:-:S14]  /*1150*/  BRA `(.L_x_5715) ;  /* 0x0000000000347947 */ /* 0x000fdc0003800000 */
.L_x_5714:
        /* <DEDUP_REMOVED lines=13> */
.L_x_5715:
[----:B------:R-:W-:Y:S01]  /*1230*/  UIADD3 UR43, -UR43, UR4, URZ ;  /* 0x000000042b2b7290 */ /* 0x000fe2000fffe13f */
[----:B------:R-:W-:Y:S01]  /*1240*/  PLOP3.LUT P0, PT, PT, PT, PT, 0x80, 0x0 ;  /* 0x000000000000781c */ /* 0x000fe20003f0f070 */
[----:B------:R-:W-:Y:S01]  /*1250*/  USHF.L.U32 UR41, UR5, 0x7, URZ ;  /* 0x0000000705297899 */ /* 0x000fe2000800063f */
[----:B------:R-:W-:Y:S01]  /*1260*/  CS2R R2, SRZ ;  /* 0x0000000000027805 */ /* 0x000fe2000001ff00 */
[----:B------:R-:W-:Y:S01]  /*1270*/  ULDC UR4, c[0x0][0x448] ;  /* 0x0001120000047ab9 */ /* 0x000fe20000000800 */
[----:B------:R-:W-:Y:S01]  /*1280*/  UIADD3 UR7, UR43, 0x60, -UR42 ;  /* 0x000000602b077890 */ /* 0x000fe2000fffe82a */
[----:B------:R-:W-:Y:S01]  /*1290*/  MOV R0, RZ ;  /* 0x000000ff00007202 */ /* 0x000fe20000000f00 */
[----:B------:R-:W-:Y:S01]  /*12a0*/  UISETP.NE.AND UP0, UPT, UR4, 0x1, UPT ;  /* 0x000000010400788c */ /* 0x000fe2000bf05270 */
[----:B------:R-:W-:Y:S01]  /*12b0*/  CS2R R118, SRZ ;  /* 0x0000000000767805 */ /* 0x000fe2000001ff00 */
[----:B------:R-:W-:Y:S01]  /*12c0*/  UIADD3 UR6, UR41, 0x7f, URZ ;  /* 0x0000007f29067890 */ /* 0x000fe2000fffe03f */
[----:B------:R-:W-:Y:S01]  /*12d0*/  CS2R R116, SRZ ;  /* 0x0000000000747805 */ /* 0x000fe2000001ff00 */
[----:B------:R-:W-:Y:S01]  /*12e0*/  UP2UR UR60, UPR, URZ, 0x1 ;  /* 0x000000013f3c7883 */ /* 0x000fe20008000000 */
[----:B------:R-:W-:-:S02]  /*12f0*/  CS2R R114, SRZ ;  /* 0x0000000000727805 */ /* 0x000fc4000001ff00 */
[----:B------:R-:W-:Y:S02]  /*1300*/  CS2R R112, SRZ ;  /* 0x0000000000707805 */ /* 0x000fe4000001ff00 */
[----:B------:R-:W-:Y:S02]  /*1310*/  CS2R R110, SRZ ;  /* 0x00000000006e7805 */ /* 0x000fe4000001ff00 */
[----:B------:R-:W-:Y:S02]  /*1320*/  CS2R R108, SRZ ;  /* 0x00000000006c7805 */ /* 0x000fe4000001ff00 */
[----:B------:R-:W-:Y:S02]  /*1330*/  CS2R R106, SRZ ;  /* 0x00000000006a7805 */ /* 0x000fe4000001ff00 */
[----:B------:R-:W-:Y:S01]  /*1340*/  CS2R R104, SRZ ;  /* 0x0000000000687805 */ /* 0x000fe2000001ff00 */
        /* <DEDUP_REMOVED lines=9> */
[----:B------:R-:W-:Y:S01]  /*13e0*/  IMAD.MOV.U32 R43, RZ, RZ, RZ ;  /* 0x000000ffff2b7224 */ /* 0x000fe200078e00ff */
        /* <DEDUP_REMOVED lines=25> */
[----:B------:R-:W-:Y:S01]  /*1580*/  CS2R R64, SRZ ;  /* 0x0000000000407805 */ /* 0x000fe2000001ff00 */
[----:B------:R-:W-:Y:S01]  /*1590*/  IMAD.U32 R102, RZ, RZ, UR9 ;  /* 0x00000009ff667e24 */ /* 0x000fe2000f8e00ff */
[----:B------:R-:W-:-:S02]  /*15a0*/  CS2R R62, SRZ ;  /* 0x00000000003e7805 */ /* 0x000fc4000001ff00 */
[----:B------:R-:W-:Y:S02]  /*15b0*/  CS2R R60, SRZ ;  /* 0x00000000003c7805 */ /* 0x000fe4000001ff00 */
[----:B------:R-:W-:Y:S02]  /*15c0*/  CS2R R58, SRZ ;  /* 0x00000000003a7805 */ /* 0x000fe4000001ff00 */
[----:B------:R-:W-:Y:S02]  /*15d0*/  PLOP3.LUT P1, PT, PT, PT, UP0, 0x80, 0x0 ;  /* 0x000000000000781c */ /* 0x000fe40003f2f008 */
        /* <DEDUP_REMOVED lines=49> */
.L_x_5717:
        /* <DEDUP_REMOVED lines=11> */
.L_x_5859:
[----:B------:R-:W-:Y:S05]  /*19a0*/  @!P0 BRA `(.L_x_5719) ;  /* 0x0000000000048947 */ /* 0x000fea0003800000 */
[----:B------:R-:W-:Y:S01]  /*19b0*/  BPT.TRAP 0x1 ;  /* 0x000000040000795c */ /* 0x000fe20000300000 */
.L_x_5719:
[----:B0-----:R-:W-:Y:S02]  /*19c0*/  IMAD.U32 R0, RZ, RZ, UR39 ;  /* 0x00000027ff007e24 */ /* 0x001fe4000f8e00ff */
[----:B------:R-:W-:-:S03]  /*19d0*/  IMAD.U32 R3, RZ, RZ, UR38 ;  /* 0x00000026ff037e24 */ /* 0x000fc6000f8e00ff */
[----:B------:R-:W-:Y:S02]  /*19e0*/  LEA R0, R0, UR40, 0x3 ;  /* 0x0000002800007c11 */ /* 0x000fe4000f8e18ff */
[----:B------:R-:W-:-:S04]  /*19f0*/  SHF.L.U32 R3, R3, 0x1f, RZ ;  /* 0x0000001f03037819 */ /* 0x000fc800000006ff */
[----:B------:R0:W1:Y:S01]  /*1a00*/  SYNCS.PHASECHK.TRANS64.TRYWAIT P1, [R0+URZ+0x30830], R3 ;  /* 0x03083003000075a7 */ /* 0x000062000802017f */
[----:B------:R-:W-:Y:S05]  /*1a10*/  @!P0 BRA `(.L_x_5720) ;  /* 0x0000000000048947 */ /* 0x000fea0003800000 */
[----:B------:R-:W-:Y:S01]  /*1a20*/  BPT.TRAP 0x1 ;  /* 0x000000040000795c */ /* 0x000fe20000300000 */
.L_x_5720:
[----:B-1----:R-:W-:Y:S05]  /*1a30*/  @P1 BRA `(.L_x_5721) ;  /* 0x0000000000081947 */ /* 0x002fea0003800000 */
[----:B------:R-:W1:Y:S02]  /*1a40*/  SYNCS.PHASECHK.TRANS64.TRYWAIT P1, [R0+URZ+0x30830], R3 ;  /* 0x03083003000075a7 */ /* 0x000e64000802017f */
[----:B-1----:R-:W-:Y:S05]  /*1a50*/  @!P1 BRA `(.L_x_5722) ;  /* 0x0000010800e49947 */ /* 0x002fea0003800000 */
.L_x_5721:
        /* <DEDUP_REMOVED lines=19> */
[----:B------:R-:W-:Y:S01]  /*1b90*/  MOV R8, UR12 ;  /* 0x0000000c00087c02 */ /* 0x000fe20008000f00 */
        /* <DEDUP_REMOVED lines=83> */
.L_x_5723:
[----:B------:R-:W-:Y:S01]  /*20d0*/  UISETP.NE.AND UP0, UPT, UR60, URZ, UPT ;  /* 0x0000003f3c00728c */ /* 0x000fe2000bf05270 */
[----:B------:R-:W-:Y:S01]  /*20e0*/  IADD3 R11, R18, UR41, RZ ;  /* 0x00000029120b7c10 */ /* 0x000fe2000fffe0ff */
[----:B------:R-:W-:Y:S01]  /*20f0*/  UMOV UR5, 0xffffffa0 ;  /* 0xffffffa000057882 */ /* 0x000fe20000000000 */
[----:B------:R-:W-:Y:S01]  /*2100*/  R2UR UR7, R102 ;  /* 0x00000000660772ca */ /* 0x000fe200000e0000 */
        /* <DEDUP_REMOVED lines=9> */
[----:B------:R-:W-:Y:S01]  /*21a0*/  MUFU.TANH R27, R27 ;  /* 0x0000001b001b7308 */ /* 0x000fe20000002400 */
[----:B------:R-:W-:Y:S01]  /*21b0*/  FMUL.FTZ R31, R31, UR6 ;  /* 0x000000061f1f7c20 */ /* 0x000fe20008410000 */
[----:B------:R-:W-:Y:S01]  /*21c0*/  FMUL.FTZ R34, R34, UR6 ;  /* 0x0000000622227c20 */ /* 0x000fe20008410000 */
[----:B------:R-:W-:Y:S01]  /*21d0*/  UIMAD UR5, UR7, UR5, 0x61 ;  /* 0x00000061070574a4 */ /* 0x000fe2000f8e0205 */
        /* <DEDUP_REMOVED lines=8> */
[----:B------:R-:W-:Y:S01]  /*2260*/  UIMAD UR4, UR7, -0x60, UR43 ;  /* 0xffffffa0070478a4 */ /* 0x000fe2000f8e022b */
[----:B------:R-:W-:-:S02]  /*2270*/  IMAD.U32 R2, RZ, RZ, UR5 ;  /* 0x00000005ff027e24 */ /* 0x000fc4000f8e00ff */
[----:B------:R-:W-:Y:S01]  /*2280*/  FMUL.FTZ R39, R39, UR6 ;  /* 0x0000000627277c20 */ /* 0x000fe20008410000 */
[----:B------:R-:W-:Y:S01]  /*2290*/  FMUL.FTZ R42, R42, UR6 ;  /* 0x000000062a2a7c20 */ /* 0x000fe20008410000 */
[----:B------:R-:W3:Y:S01]  /*22a0*/  SHFL.IDX PT, R14, R11, 0x1, 0x1c1f ;  /* 0x003c1f000b0e7f89 */ /* 0x000ee200000e0000 */
[----:B------:R-:W-:Y:S01]  /*22b0*/  UIADD3 UR4, UR4, 0x60, URZ ;  /* 0x0000006004047890 */ /* 0x000fe2000fffe03f */
[----:B------:R-:W-:Y:S01]  /*22c0*/  IMAD R2, R17, -0x2, R2 ;  /* 0xfffffffe11027824 */ /* 0x000fe200078e0202 */
[----:B------:R-:W-:Y:S01]  /*22d0*/  MUFU.TANH R30, R30 ;  /* 0x0000001e001e7308 */ /* 0x000fe20000002400 */
[----:B------:R-:W-:Y:S01]  /*22e0*/  FMUL.FTZ R33, R33, UR6 ;  /* 0x0000000621217c20 */ /* 0x000fe20008410000 */
[----:B------:R-:W-:Y:S01]  /*22f0*/  FMUL.FTZ R43, R43, UR6 ;  /* 0x000000062b2b7c20 */ /* 0x000fe20008410000 */
[----:B------:R-:W-:Y:S01]  /*2300*/  FMUL.FTZ R46, R46, UR6 ;  /* 0x000000062e2e7c20 */ /* 0x000fe20008410000 */
[----:B------:R-:W-:Y:S01]  /*2310*/  IMAD.U32 R12, RZ, RZ, UR4 ;  /* 0x00000004ff0c7e24 */ /* 0x000fe2000f8e00ff */
[----:B------:R-:W-:Y:S01]  /*2320*/  IADD3 R13, -R13, UR43, R2 ;  /* 0x0000002b0d0d7c10 */ /* 0x000fe2000fffe102 */
        /* <DEDUP_REMOVED lines=15> */
[-CC-:B---3--:R-:W-:Y:S01]  /*2420*/  VIADDMNMX R14, R14, R13.reuse, R12.reuse, PT ;  /* 0x0000000d0e0e7246 */ /* 0x188fe2000380010c */
[----:B------:R-:W-:Y:S01]  /*2430*/  FMUL.FTZ R67, R67, UR6 ;  /* 0x0000000643437c20 */ /* 0x000fe20008410000 */
[----:B------:R-:W-:Y:S01]  /*2440*/  FMUL.FTZ R70, R70, UR6 ;  /* 0x0000000646467c20 */ /* 0x000fe20008410000 */
[----:B------:R-:W-:Y:S01]  /*2450*/  FMUL.FTZ R71, R71, UR6 ;  /* 0x0000000647477c20 */ /* 0x000fe20008410000 */
[C---:B------:R-:W-:Y:S01]  /*2460*/  ISETP.GT.AND P1, PT, R14.reuse, RZ, PT ;  /* 0x000000ff0e00720c */ /* 0x040fe20003f24270 */
[----:B------:R3:W-:Y:S01]  /*2470*/  MUFU.TANH R20, R28 ;  /* 0x0000001c00147308 */ /* 0x0007e20000002400 */
[C---:B------:R-:W-:Y:S01]  /*2480*/  ISETP.GT.AND P2, PT, R14.reuse, 0x1, PT ;  /* 0x000000010e00780c */ /* 0x040fe20003f44270 */
[----:B------:R-:W5:Y:S01]  /*2490*/  SHFL.IDX PT, R11, R11, RZ, 0x1c1f ;  /* 0x001c1fff0b0b7589 */ /* 0x000f6200000e0000 */
[----:B------:R-:W-:Y:S01]  /*24a0*/  ISETP.GT.AND P3, PT, R14, 0x8, PT ;  /* 0x000000080e00780c */ /* 0x000fe20003f64270 */
[----:B01----:R-:W-:Y:S01]  /*24b0*/  FMUL.FTZ R3, R24, UR6 ;  /* 0x0000000618037c20 */ /* 0x003fe20008410000 */
[----:B--2---:R-:W-:Y:S01]  /*24c0*/  FSEL R25, R25, -INF , P1 ;  /* 0xff80000019197808 */ /* 0x004fe20000800000 */
[----:B------:R-:W-:Y:S01]  /*24d0*/  FMUL.FTZ R32, R32, UR6 ;  /* 0x0000000620207c20 */ /* 0x000fe20008410000 */
[----:B------:R-:W-:Y:S01]  /*24e0*/  ISETP.GT.AND P1, PT, R14, 0x9, PT ;  /* 0x000000090e00780c */ /* 0x000fe20003f24270 */
[----:B------:R-:W0:Y:S01]  /*24f0*/  MUFU.TANH R35, R35 ;  /* 0x0000002300237308 */ /* 0x000e220000002400 */
[----:B---3--:R-:W-:Y:S01]  /*2500*/  FSEL R28, R27, -INF , P2 ;  /* 0xff8000001b1c7808 */ /* 0x008fe20001000000 */
[----:B------:R-:W-:Y:S01]  /*2510*/  FMUL.FTZ R36, R36, UR6 ;  /* 0x0000000624247c20 */ /* 0x000fe20008410000 */
[----:B------:R-:W-:Y:S01]  /*2520*/  ISETP.GT.AND P2, PT, R14, 0x10, PT ;  /* 0x000000100e00780c */ /* 0x000fe20003f44270 */
[----:B------:R-:W-:Y:S01]  /*2530*/  FMUL.FTZ R40, R40, UR6 ;  /* 0x0000000628287c20 */ /* 0x000fe20008410000 */
[----:B------:R-:W-:Y:S01]  /*2540*/  FMNMX.FTZ R2, R25, R28, !PT ;  /* 0x0000001c19027209 */ /* 0x000fe20007810000 */
[----:B------:R-:W-:Y:S01]  /*2550*/  ULDC UR14, c[0x0][0x988] ;  /* 0x00026200000e7ab9 */ /* 0x000fe20000000800 */
[----:B----4-:R-:W-:Y:S01]  /*2560*/  FSEL R31, R31, -INF , P1 ;  /* 0xff8000001f1f7808 */ /* 0x010fe20000800000 */
[----:B------:R1:W-:Y:S01]  /*2570*/  MUFU.TANH R21, R29 ;  /* 0x0000001d00157308 */ /* 0x0003e20000002400 */
[----:B------:R-:W-:Y:S01]  /*2580*/  ISETP.GT.AND P1, PT, R14, 0x11, PT ;  /* 0x000000110e00780c */ /* 0x000fe20003f24270 */
[----:B------:R-:W-:Y:S01]  /*2590*/  FMUL.FTZ R44, R44, UR6 ;  /* 0x000000062c2c7c20 */ /* 0x000fe20008410000 */
[----:B------:R-:W-:Y:S01]  /*25a0*/  FMUL.FTZ R45, R45, UR6 ;  /* 0x000000062d2d7c20 */ /* 0x000fe20008410000 */
[----:B------:R-:W-:Y:S01]  /*25b0*/  FMUL.FTZ R48, R48, UR6 ;  /* 0x0000000630307c20 */ /* 0x000fe20008410000 */
[----:B------:R-:W-:Y:S01]  /*25c0*/  FMUL.FTZ R49, R49, UR6 ;  /* 0x0000000631317c20 */ /* 0x000fe20008410000 */
[----:B------:R-:W-:Y:S01]  /*25d0*/  FMUL.FTZ R52, R52, UR6 ;  /* 0x0000000634347c20 */ /* 0x000fe20008410000 */
[----:B------:R-:W-:Y:S01]  /*25e0*/  FMUL.FTZ R53, R53, UR6 ;  /* 0x0000000635357c20 */ /* 0x000fe20008410000 */
[----:B------:R-:W-:Y:S01]  /*25f0*/  MUFU.TANH R38, R38 ;  /* 0x0000002600267308 */ /* 0x000fe20000002400 */
[----:B-1----:R-:W-:Y:S01]  /*2600*/  FSEL R29, R30, -INF , P3 ;  /* 0xff8000001e1d7808 */ /* 0x002fe20001800000 */
[----:B------:R-:W-:Y:S01]  /*2610*/  FMUL.FTZ R56, R56, UR6 ;  /* 0x0000000638387c20 */ /* 0x000fe20008410000 */
[----:B0-----:R-:W-:Y:S01]  /*2620*/  FSEL R35, R35, -INF , P1 ;  /* 0xff80000023237808 */ /* 0x001fe20000800000 */
[----:B------:R-:W-:Y:S01]  /*2630*/  FMUL.FTZ R57, R57, UR6 ;  /* 0x0000000639397c20 */ /* 0x000fe20008410000 */
[----:B------:R-:W-:Y:S01]  /*2640*/  FMNMX.FTZ R2, R29, R2, !PT ;  /* 0x000000021d027209 */ /* 0x000fe20007810000 */
[----:B------:R-:W-:Y:S01]  /*2650*/  FMUL.FTZ R60, R60, UR6 ;  /* 0x000000063c3c7c20 */ /* 0x000fe20008410000 */
[----:B------:R-:W-:Y:S01]  /*2660*/  ISETP.GT.AND P1, PT, R14, 0x19, PT ;  /* 0x000000190e00780c */ /* 0x000fe20003f24270 */
[----:B------:R-:W0:Y:S01]  /*2670*/  MUFU.TANH R39, R39 ;  /* 0x0000002700277308 */ /* 0x000e220000002400 */
[----:B------:R-:W-:Y:S01]  /*2680*/  FMNMX.FTZ R2, R31, R2, !PT ;  /* 0x000000021f027209 */ /* 0x000fe20007810000 */
[----:B------:R-:W-:Y:S01]  /*2690*/  FMUL.FTZ R61, R61, UR6 ;  /* 0x000000063d3d7c20 */ /* 0x000fe20008410000 */
[----:B-----5:R-:W-:Y:S01]  /*26a0*/  VIADDMNMX R12, R11, R13, R12, PT ;  /* 0x0000000d0b0c7246 */ /* 0x020fe2000380010c */
[----:B------:R-:W-:Y:S01]  /*26b0*/  FMUL.FTZ R64, R64, UR6 ;  /* 0x0000000640407c20 */ /* 0x000fe20008410000 */
[----:B------:R-:W-:Y:S01]  /*26c0*/  FMUL.FTZ R65, R65, UR6 ;  /* 0x0000000641417c20 */ /* 0x000fe20008410000 */
[----:B------:R-:W-:Y:S01]  /*26d0*/  FMUL.FTZ R68, R68, UR6 ;  /* 0x0000000644447c20 */ /* 0x000fe20008410000 */
[----:B------:R-:W-:Y:S01]  /*26e0*/  ISETP.GT.AND P3, PT, R12, 0x8, PT ;  /* 0x000000080c00780c */ /* 0x000fe20003f64270 */
[----:B------:R1:W-:Y:S01]  /*26f0*/  MUFU.TANH R26, R33 ;  /* 0x00000021001a7308 */ /* 0x0003e20000002400 */
[----:B------:R-:W-:Y:S01]  /*2700*/  FMUL.FTZ R69, R69, UR6 ;  /* 0x0000000645457c20 */ /* 0x000fe20008410000 */
[----:B------:R-:W-:Y:S01]  /*2710*/  R2UR UR8, R0 ;  /* 0x00000000000872ca */ /* 0x000fe200000e0000 */
[----:B------:R-:W-:Y:S01]  /*2720*/  @UP0 ULDC UR6, c[0x0][0x44c] ;  /* 0x0001130000060ab9 */ /* 0x000fe20000000800 */
[----:B------:R-:W-:Y:S01]  /*2730*/  FSEL R13, R20, -INF , P3 ;  /* 0xff800000140d7808 */ /* 0x000fe20001800000 */
[----:B------:R-:W-:Y:S01]  /*2740*/  UIADD3 UR4, UR7, -0x2, URZ ;  /* 0xfffffffe07047890 */ /* 0x000fe2000fffe03f */
[----:B------:R-:W-:Y:S01]  /*2750*/  ISETP.GT.AND P3, PT, R12, 0x18, PT ;  /* 0x000000180c00780c */ /* 0x000fe20003f64270 */
[----:B------:R-:W-:Y:S01]  /*2760*/  UIMAD.WIDE.U32 UR6, UR41, UR6, URZ ;  /* 0x00000006290672a5 */ /* 0x000fe2000f8e003f */
[----:B------:R-:W2:Y:S01]  /*2770*/  MUFU.TANH R42, R42 ;  /* 0x0000002a002a7308 */ /* 0x000ea20000002400 */
[----:B-1----:R-:W-:Y:S01]  /*2780*/  FSEL R33, R34, -INF , P2 ;  /* 0xff80000022217808 */ /* 0x002fe20001000000 */
[----:B------:R-:W-:Y:S01]  /*2790*/  @UP0 ULDC UR9, c[0x0][0x450] ;  /* 0x0001140000090ab9 */ /* 0x000fe20000000800 */
[C---:B------:R-:W-:Y:S01]  /*27a0*/  ISETP.GT.AND P2, PT, R14.reuse, 0x18, PT ;  /* 0x000000180e00780c */ /* 0x040fe20003f44270 */
[----:B------:R-:W-:Y:S01]  /*27b0*/  UMOV UR5, UR41 ;  /* 0x0000002900057c82 */ /* 0x000fe20008000000 */
[----:B------:R-:W-:Y:S01]  /*27c0*/  FMNMX.FTZ R2, R33, R2, !PT ;  /* 0x0000000221027209 */ /* 0x000fe20007810000 */
[----:B------:R-:W1:Y:S01]  /*27d0*/  S2UR UR10, SR_CgaCtaId ;  /* 0x00000000000a79c3 */ /* 0x000e620000008800 */
[----:B0-----:R-:W-:Y:S01]  /*27e0*/  FSEL R39, R39, -INF , P1 ;  /* 0xff80000027277808 */ /* 0x001fe20000800000 */
[----:B------:R-:W0:Y:S01]  /*27f0*/  MUFU.TANH R43, R43 ;  /* 0x0000002b002b7308 */ /* 0x000e220000002400 */
[----:B------:R-:W-:Y:S01]  /*2800*/  FMNMX.FTZ R2, R35, R2, !PT ;  /* 0x0000000223027209 */ /* 0x000fe20007810000 */
[----:B------:R-:W-:Y:S01]  /*2810*/  @UP0 USHF.R.U32.HI UR5, URZ, UR9, UR7 ;  /* 0x000000093f050299 */ /* 0x000fe20008011607 */
[----:B------:R-:W-:-:S02]  /*2820*/  ISETP.GT.AND P1, PT, R14, 0x21, PT ;  /* 0x000000210e00780c */ /* 0x000fc40003f24270 */
[----:B------:R-:W-:Y:S02]  /*2830*/  CS2R R118, SRZ ;  /* 0x0000000000767805 */ /* 0x000fe4000001ff00 */
[----:B------:R-:W-:Y:S01]  /*2840*/  CS2R R116, SRZ ;  /* 0x0000000000747805 */ /* 0x000fe2000001ff00 */
[----:B------:R-:W-:Y:S01]  /*2850*/  UIADD3 UR6, UR5, UR43, -UR42 ;  /* 0x0000002b05067290 */ /* 0x000fe2000fffe82a */
        /* <DEDUP_REMOVED lines=9> */
[----:B------:R-:W4:Y:S01]  /*28f0*/  MUFU.TANH R46, R46 ;  /* 0x0000002e002e7308 */ /* 0x000f220000002400 */
[----:B---3--:R-:W-:Y:S02]  /*2900*/  FSEL R37, R38, -INF , P2 ;  /* 0xff80000026257808 */ /* 0x008fe40001000000 */
[----:B------:R-:W-:Y:S02]  /*2910*/  CS2R R104, SRZ ;  /* 0x0000000000687805 */ /* 0x000fe4000001ff00 */
[----:B------:R-:W-:Y:S01]  /*2920*/  ISETP.GT.AND P2, PT, R14, 0x20, PT ;  /* 0x000000200e00780c */ /* 0x000fe20003f44270 */
[----:B------:R-:W-:Y:S01]  /*2930*/  ULEA.HI.SX32 UR6, UR7, UR6, 0x1c ;  /* 0x0000000607067291 */ /* 0x000fe2000f8fe23f */
[----:B------:R-:W-:Y:S01]  /*2940*/  FMNMX.FTZ R2, R37, R2, !PT ;  /* 0x0000000225027209 */ /* 0x000fe20007810000 */
[----:B-1----:R-:W-:Y:S01]  /*2950*/  UPRMT UR5, UR10, 0x654, UR5 ;  /* 0x000006540a057896 */ /* 0x002fe20008000005 */
[----:B------:R-:W-:Y:S01]  /*2960*/  CS2R R102, SRZ ;  /* 0x0000000000667805 */ /* 0x000fe2000001ff00 */
[----:B------:R-:W1:Y:S01]  /*2970*/  MUFU.TANH R47, R47 ;  /* 0x0000002f002f7308 */ /* 0x000e620000002400 */
[----:B------:R-:W-:Y:S01]  /*2980*/  FMNMX.FTZ R2, R39, R2, !PT ;  /* 0x0000000227027209 */ /* 0x000fe20007810000 */
[----:B------:R-:W-:Y:S01]  /*2990*/  UISETP.LT.AND UP0, UPT, URZ, UR6, UPT ;  /* 0x000000063f00728c */ /* 0x000fe2000bf01270 */
[----:B------:R-:W-:-:S02]  /*29a0*/  CS2R R100, SRZ ;  /* 0x0000000000647805 */ /* 0x000fc4000001ff00 */
[----:B------:R-:W-:Y:S02]  /*29b0*/  CS2R R98, SRZ ;  /* 0x0000000000627805 */ /* 0x000fe4000001ff00 */
[----:B------:R-:W-:Y:S01]  /*29c0*/  CS2R R96, SRZ ;  /* 0x0000000000607805 */ /* 0x000fe2000001ff00 */
[----:B------:R-:W-:Y:S01]  /*29d0*/  USEL UR10, URZ, UR6, !UP0 ;  /* 0x000000063f0a7287 */ /* 0x000fe2000c000000 */
[----:B------:R-:W-:Y:S01]  /*29e0*/  SYNCS.ARRIVE.TRANS64.RED.A1T0 RZ, [UR5], RZ ;  /* 0x000000ffffff79a7 */ /* 0x000fe20008100405 */
[----:B------:R2:W-:Y:S01]  /*29f0*/  MUFU.TANH R73, R41 ;  /* 0x0000002900497308 */ /* 0x0005e20000002400 */
[----:B------:R-:W-:Y:S01]  /*2a00*/  CS2R R94, SRZ ;  /* 0x00000000005e7805 */ /* 0x000fe2000001ff00 */
[----:B------:R-:W-:Y:S01]  /*2a10*/  UISETP.GE.AND UP0, UPT, UR4, UR10, UPT ;  /* 0x0000000a0400728c */ /* 0x000fe2000bf06270 */
[----:B------:R-:W-:Y:S02]  /*2a20*/  CS2R R92, SRZ ;  /* 0x00000000005c7805 */ /* 0x000fe4000001ff00 */
[----:B------:R-:W-:-:S02]  /*2a30*/  CS2R R90, SRZ ;  /* 0x00000000005a7805 */ /* 0x000fc4000001ff00 */
[----:B------:R-:W-:Y:S02]  /*2a40*/  CS2R R88, SRZ ;  /* 0x0000000000587805 */ /* 0x000fe4000001ff00 */
[----:B------:R-:W-:Y:S02]  /*2a50*/  CS2R R86, SRZ ;  /* 0x0000000000567805 */ /* 0x000fe4000001ff00 */
[----:B------:R-:W-:Y:S01]  /*2a60*/  CS2R R84, SRZ ;  /* 0x0000000000547805 */ /* 0x000fe2000001ff00 */
[----:B------:R-:W3:Y:S01]  /*2a70*/  MUFU.TANH R50, R50 ;  /* 0x0000003200327308 */ /* 0x000ee20000002400 */
[----:B--2---:R-:W-:Y:S02]  /*2a80*/  FSEL R41, R42, -INF , P2 ;  /* 0xff8000002a297808 */ /* 0x004fe40001000000 */
[----:B------:R-:W-:Y:S02]  /*2a90*/  CS2R R82, SRZ ;  /* 0x0000000000527805 */ /* 0x000fe4000001ff00 */
[----:B------:R-:W-:-:S02]  /*2aa0*/  ISETP.GT.AND P2, PT, R14, 0x28, PT ;  /* 0x000000280e00780c */ /* 0x000fc40003f44270 */
[----:B------:R-:W-:Y:S02]  /*2ab0*/  CS2R R80, SRZ ;  /* 0x0000000000507805 */ /* 0x000fe4000001ff00 */
[----:B0-----:R-:W-:Y:S02]  /*2ac0*/  FSEL R42, R43, -INF , P1 ;  /* 0xff8000002b2a7808 */ /* 0x001fe40000800000 */
[----:B------:R-:W-:Y:S02]  /*2ad0*/  CS2R R78, SRZ ;  /* 0x00000000004e7805 */ /* 0x000fe4000001ff00 */
[----:B------:R-:W-:Y:S01]  /*2ae0*/  FMNMX.FTZ R15, R41, R2, !PT ;  /* 0x00000002290f7209 */ /* 0x000fe20007810000 */
[----:B------:R-:W0:Y:S01]  /*2af0*/  MUFU.TANH R51, R51 ;  /* 0x0000003300337308 */ /* 0x000e220000002400 */
[----:B------:R-:W-:Y:S02]  /*2b00*/  ISETP.GT.AND P1, PT, R14, 0x29, PT ;  /* 0x000000290e00780c */ /* 0x000fe40003f24270 */
[----:B------:R-:W-:-:S02]  /*2b10*/  CS2R R76, SRZ ;  /* 0x00000000004c7805 */ /* 0x000fc4000001ff00 */
[----:B----4-:R-:W-:Y:S02]  /*2b20*/  FSEL R43, R46, -INF , P2 ;  /* 0xff8000002e2b7808 */ /* 0x010fe40001000000 */
[----:B------:R-:W-:Y:S02]  /*2b30*/  CS2R R74, SRZ ;  /* 0x00000000004a7805 */ /* 0x000fe4000001ff00 */
[----:B------:R-:W-:Y:S02]  /*2b40*/  FMNMX.FTZ R2, R42, R15, !PT ;  /* 0x0000000f2a027209 */ /* 0x000fe40007810000 */
[----:B------:R-:W-:Y:S01]  /*2b50*/  ISETP.GT.AND P2, PT, R14, 0x30, PT ;  /* 0x000000300e00780c */ /* 0x000fe20003f44270 */
[----:B------:R-:W2:Y:S01]  /*2b60*/  MUFU.TANH R54, R54 ;  /* 0x0000003600367308 */ /* 0x000ea20000002400 */
[----:B-1----:R-:W-:Y:S02]  /*2b70*/  FSEL R46, R47, -INF , P1 ;  /* 0xff8000002f2e7808 */ /* 0x002fe40000800000 */
[----:B------:R-:W-:-:S02]  /*2b80*/  FMNMX.FTZ R15, R43, R2, !PT ;  /* 0x000000022b0f7209 */ /* 0x000fc40007810000 */
[----:B------:R-:W-:Y:S02]  /*2b90*/  ISETP.GT.AND P1, PT, R14, 0x31, PT ;  /* 0x000000310e00780c */ /* 0x000fe40003f24270 */
[----:B---3--:R-:W-:Y:S01]  /*2ba0*/  FSEL R47, R50, -INF , P2 ;  /* 0xff800000322f7808 */ /* 0x008fe20001000000 */
[----:B------:R-:W1:Y:S01]  /*2bb0*/  MUFU.TANH R55, R55 ;  /* 0x0000003700377308 */ /* 0x000e620000002400 */
[----:B------:R-:W-:Y:S02]  /*2bc0*/  FMNMX.FTZ R2, R46, R15, !PT ;  /* 0x0000000f2e027209 */ /* 0x000fe40007810000 */
[C---:B------:R-:W-:Y:S02]  /*2bd0*/  ISETP.GT.AND P2, PT, R14.reuse, 0x38, PT ;  /* 0x000000380e00780c */ /* 0x040fe40003f44270 */
[----:B0-----:R-:W-:Y:S02]  /*2be0*/  FSEL R50, R51, -INF , P1 ;  /* 0xff80000033327808 */ /* 0x001fe40000800000 */
[----:B------:R-:W-:Y:S01]  /*2bf0*/  FMNMX.FTZ R15, R47, R2, !PT ;  /* 0x000000022f0f7209 */ /* 0x000fe20007810000 */
[----:B------:R-:W0:Y:S01]  /*2c00*/  MUFU.TANH R58, R58 ;  /* 0x0000003a003a7308 */ /* 0x000e220000002400 */
[----:B------:R-:W-:-:S02]  /*2c10*/  ISETP.GT.AND P1, PT, R14, 0x39, PT ;  /* 0x000000390e00780c */ /* 0x000fc40003f24270 */
[----:B--2---:R-:W-:Y:S02]  /*2c20*/  FSEL R51, R54, -INF , P2 ;  /* 0xff80000036337808 */ /* 0x004fe40001000000 */
[----:B------:R-:W-:Y:S02]  /*2c30*/  FMNMX.FTZ R2, R50, R15, !PT ;  /* 0x0000000f32027209 */ /* 0x000fe40007810000 */
[C---:B------:R-:W-:Y:S01]  /*2c40*/  ISETP.GT.AND P2, PT, R14.reuse, 0x40, PT ;  /* 0x000000400e00780c */ /* 0x040fe20003f44270 */
[----:B------:R-:W2:Y:S01]  /*2c50*/  MUFU.TANH R59, R59 ;  /* 0x0000003b003b7308 */ /* 0x000ea20000002400 */
[----:B-1----:R-:W-:Y:S02]  /*2c60*/  FSEL R54, R55, -INF , P1 ;  /* 0xff80000037367808 */ /* 0x002fe40000800000 */
[----:B------:R-:W-:Y:S02]  /*2c70*/  FMNMX.FTZ R15, R51, R2, !PT ;  /* 0x00000002330f7209 */ /* 0x000fe40007810000 */
[----:B------:R-:W-:-:S02]  /*2c80*/  ISETP.GT.AND P1, PT, R14, 0x41, PT ;  /* 0x000000410e00780c */ /* 0x000fc40003f24270 */
[----:B------:R-:W-:Y:S01]  /*2c90*/  FMNMX.FTZ R2, R54, R15, !PT ;  /* 0x0000000f36027209 */ /* 0x000fe20007810000 */
[----:B------:R-:W1:Y:S01]  /*2ca0*/  MUFU.TANH R62, R62 ;  /* 0x0000003e003e7308 */ /* 0x000e620000002400 */
[----:B0-----:R-:W-:Y:S02]  /*2cb0*/  FSEL R55, R58, -INF , P2 ;  /* 0xff8000003a377808 */ /* 0x001fe40001000000 */
[----:B------:R-:W-:Y:S02]  /*2cc0*/  ISETP.GT.AND P2, PT, R14, 0x48, PT ;  /* 0x000000480e00780c */ /* 0x000fe40003f44270 */
[----:B------:R-:W-:-:S03]  /*2cd0*/  FMNMX.FTZ R15, R55, R2, !PT ;  /* 0x00000002370f7209 */ /* 0x000fc60007810000 */
[----:B------:R-:W0:Y:S01]  /*2ce0*/  MUFU.TANH R63, R63 ;  /* 0x0000003f003f7308 */ /* 0x000e220000002400 */
[----:B--2---:R-:W-:Y:S02]  /*2cf0*/  FSEL R58, R59, -INF , P1 ;  /* 0xff8000003b3a7808 */ /* 0x004fe40000800000 */
[----:B------:R-:W-:Y:S02]  /*2d00*/  ISETP.GT.AND P1, PT, R14, 0x49, PT ;  /* 0x000000490e00780c */ /* 0x000fe40003f24270 */
[----:B------:R-:W-:-:S03]  /*2d10*/  FMNMX.FTZ R2, R58, R15, !PT ;  /* 0x0000000f3a027209 */ /* 0x000fc60007810000 */
[----:B------:R-:W2:Y:S01]  /*2d20*/  MUFU.TANH R66, R66 ;  /* 0x0000004200427308 */ /* 0x000ea20000002400 */
[----:B-1----:R-:W-:Y:S02]  /*2d30*/  FSEL R59, R62, -INF , P2 ;  /* 0xff8000003e3b7808 */ /* 0x002fe40001000000 */
[----:B------:R-:W-:Y:S02]  /*2d40*/  ISETP.GT.AND P2, PT, R14, 0x50, PT ;  /* 0x000000500e00780c */ /* 0x000fe40003f44270 */
[----:B------:R-:W-:-:S03]  /*2d50*/  FMNMX.FTZ R15, R59, R2, !PT ;  /* 0x000000023b0f7209 */ /* 0x000fc60007810000 */
        /* <DEDUP_REMOVED lines=18> */
[----:B------:R-:W-:Y:S02]  /*2e80*/  ISETP.GT.AND P1, PT, R12, RZ, PT ;  /* 0x000000ff0c00720c */ /* 0x000fe40003f24270 */
[----:B------:R-:W-:-:S03]  /*2e90*/  FMNMX.FTZ R15, R2, R15, !PT ;  /* 0x0000000f020f7209 */ /* 0x000fc60007810000 */
[----:B------:R-:W2:Y:S01]  /*2ea0*/  MUFU.TANH R32, R32 ;  /* 0x0000002000207308 */ /* 0x000ea20000002400 */
[----:B-1----:R-:W-:Y:S01]  /*2eb0*/  FSEL R3, R3, -INF , P1 ;  /* 0xff80000003037808 */ /* 0x002fe20000800000 */
[----:B------:R-:W1:Y:S01]  /*2ec0*/  SHFL.BFLY PT, R14, R15, 0x2, 0x1f ;  /* 0x0c401f000f0e7f89 */ /* 0x000e6200000e0000 */
[----:B------:R-:W-:-:S05]  /*2ed0*/  ISETP.GT.AND P1, PT, R12, 0x9, PT ;  /* 0x000000090c00780c */ /* 0x000fca0003f24270 */
[----:B------:R-:W3:Y:S01]  /*2ee0*/  MUFU.TANH R36, R36 ;  /* 0x0000002400247308 */ /* 0x000ee20000002400 */
[----:B0-----:R-:W-:Y:S02]  /*2ef0*/  FSEL R10, R10, -INF , P2 ;  /* 0xff8000000a0a7808 */ /* 0x001fe40001000000 */
[----:B------:R-:W-:Y:S02]  /*2f00*/  ISETP.GT.AND P2, PT, R12, 0x10, PT ;  /* 0x000000100c00780c */ /* 0x000fe40003f44270 */
[----:B------:R-:W-:-:S03]  /*2f10*/  FMNMX.FTZ R20, R3, R10, !PT ;  /* 0x0000000a03147209 */ /* 0x000fc60007810000 */
[----:B------:R-:W0:Y:S08]  /*2f20*/  MUFU.TANH R40, R40 ;  /* 0x0000002800287308 */ /* 0x000e300000002400 */
[----:B------:R4:W5:Y:S01]  /*2f30*/  MUFU.TANH R38, R44 ;  /* 0x0000002c00267308 */ /* 0x0009620000002400 */
[----:B-1----:R-:W-:-:S05]  /*2f40*/  FMNMX.FTZ R14, R15, R14, !PT ;  /* 0x0000000e0f0e7209 */ /* 0x002fca0007810000 */
[----:B------:R-:W1:Y:S02]  /*2f50*/  SHFL.BFLY PT, R15, R14, 0x1, 0x1f ;  /* 0x0c201f000e0f7f89 */ /* 0x000e6400000e0000 */
[----:B------:R5:W5:Y:S08]  /*2f60*/  MUFU.TANH R70, R45 ;  /* 0x0000002d00467308 */ /* 0x000b700000002400 */
[----:B------:R-:W5:Y:S08]  /*2f70*/  MUFU.TANH R71, R48 ;  /* 0x0000003000477308 */ /* 0x000f700000002400 */
[----:B------:R-:W5:Y:S01]  /*2f80*/  MUFU.TANH R49, R49 ;  /* 0x0000003100317308 */ /* 0x000f620000002400 */
[----:B-1----:R-:W-:-:S07]  /*2f90*/  FMNMX.FTZ R11, R14, R15, !PT ;  /* 0x0000000f0e0b7209 */ /* 0x002fce0007810000 */
[----:B------:R-:W1:Y:S01]  /*2fa0*/  MUFU.TANH R52, R52 ;  /* 0x0000003400347308 */ /* 0x000e620000002400 */
[----:B------:R-:W-:Y:S02]  /*2fb0*/  FSEL R14, R21, -INF , P1 ;  /* 0xff800000150e7808 */ /* 0x000fe40000800000 */
[----:B------:R-:W-:Y:S02]  /*2fc0*/  FMNMX.FTZ R21, R13, R20, !PT ;  /* 0x000000140d157209 */ /* 0x000fe40007810000 */
[----:B------:R-:W-:Y:S02]  /*2fd0*/  ISETP.GT.AND P1, PT, R12, 0x11, PT ;  /* 0x000000110c00780c */ /* 0x000fe40003f24270 */
[----:B--2---:R-:W-:Y:S01]  /*2fe0*/  FSEL R15, R32, -INF , P2 ;  /* 0xff800000200f7808 */ /* 0x004fe20001000000 */
[----:B------:R-:W2:Y:S01]  /*2ff0*/  MUFU.TANH R53, R53 ;  /* 0x0000003500357308 */ /* 0x000ea20000002400 */
[----:B------:R-:W-:Y:S01]  /*3000*/  FMNMX.FTZ R24, R14, R21, !PT ;  /* 0x000000150e187209 */ /* 0x000fe20007810000 */
[C---:B------:R-:W-:Y:S01]  /*3010*/  FMUL.FTZ R21, R11.reuse, UR14 ;  /* 0x0000000e0b157c20 */ /* 0x040fe20008410000 */
[----:B------:R-:W-:-:S02]  /*3020*/  FSETP.NEU.FTZ.AND P2, PT, R11, -INF , PT ;  /* 0xff8000000b00780b */ /* 0x000fc40003f5d000 */
[----:B------:R-:W-:Y:S02]  /*3030*/  FSEL R20, R26, -INF , P1 ;  /* 0xff8000001a147808 */ /* 0x000fe40000800000 */
[----:B------:R-:W-:Y:S01]  /*3040*/  FMNMX.FTZ R27, R15, R24, !PT ;  /* 0x000000180f1b7209 */ /* 0x000fe20007810000 */
[----:B------:R-:W2:Y:S01]  /*3050*/  MUFU.TANH R56, R56 ;  /* 0x0000003800387308 */ /* 0x000ea20000002400 */
[----:B----4-:R-:W-:Y:S02]  /*3060*/  FSEL R44, R21, RZ, P2 ;  /* 0x000000ff152c7208 */ /* 0x010fe40001000000 */
[----:B------:R-:W-:Y:S02]  /*3070*/  ISETP.GT.AND P1, PT, R12, 0x19, PT ;  /* 0x000000190c00780c */ /* 0x000fe40003f24270 */
[----:B---3--:R-:W-:Y:S01]  /*3080*/  FSEL R21, R36, -INF , P3 ;  /* 0xff80000024157808 */ /* 0x008fe20001800000 */
[--C-:B------:R-:W-:Y:S01]  /*3090*/  FFMA.FTZ R32, R25, UR14, -R44.reuse ;  /* 0x0000000e19207c23 */ /* 0x100fe2000801082c */
[----:B------:R-:W-:Y:S01]  /*30a0*/  FMNMX.FTZ R26, R20, R27, !PT ;  /* 0x0000001b141a7209 */ /* 0x000fe20007810000 */
[--C-:B------:R-:W-:Y:S01]  /*30b0*/  FFMA.FTZ R34, R28, UR14, -R44.reuse ;  /* 0x0000000e1c227c23 */ /* 0x100fe2000801082c */
[----:B------:R-:W-:Y:S01]  /*30c0*/  ISETP.GT.AND P2, PT, R12, 0x20, PT ;  /* 0x000000200c00780c */ /* 0x000fe20003f44270 */
[----:B------:R3:W-:Y:S01]  /*30d0*/  MUFU.EX2 R189, R32 ;  /* 0x0000002000bd7308 */ /* 0x0007e20000000800 */
[----:B------:R-:W-:Y:S01]  /*30e0*/  FSEL R24, R72, -INF , P1 ;  /* 0xff80000048187808 */ /* 0x000fe20000800000 */
[--C-:B------:R-:W-:Y:S01]  /*30f0*/  FFMA.FTZ R36, R29, UR14, -R44.reuse ;  /* 0x0000000e1d247c23 */ /* 0x100fe2000801082c */
[----:B------:R-:W-:Y:S01]  /*3100*/  FMNMX.FTZ R27, R21, R26, !PT ;  /* 0x0000001a151b7209 */ /* 0x000fe20007810000 */
[--C-:B------:R-:W-:Y:S01]  /*3110*/  FFMA.FTZ R42, R42, UR14, -R44.reuse ;  /* 0x0000000e2a2a7c23 */ /* 0x100fe2000801082c */
[----:B------:R-:W-:Y:S01]  /*3120*/  ISETP.GT.AND P1, PT, R12, 0x21, PT ;  /* 0x000000210c00780c */ /* 0x000fe20003f24270 */
[--C-:B------:R-:W-:Y:S01]  /*3130*/  FFMA.FTZ R43, R43, UR14, -R44.reuse ;  /* 0x0000000e2b2b7c23 */ /* 0x100fe2000801082c */
[----:B0-----:R-:W-:Y:S01]  /*3140*/  FSEL R25, R40, -INF , P2 ;  /* 0xff80000028197808 */ /* 0x001fe20001000000 */
[----:B------:R-:W0:Y:S01]  /*3150*/  MUFU.TANH R57, R57 ;  /* 0x0000003900397308 */ /* 0x000e220000002400 */
[----:B------:R-:W-:Y:S01]  /*3160*/  FMNMX.FTZ R30, R24, R27, !PT ;  /* 0x0000001b181e7209 */ /* 0x000fe20007810000 */
[--C-:B------:R-:W-:Y:S01]  /*3170*/  FFMA.FTZ R40, R33, UR14, -R44.reuse ;  /* 0x0000000e21287c23 */ /* 0x100fe2000801082c */
[----:B------:R-:W-:Y:S01]  /*3180*/  ISETP.GT.AND P2, PT, R12, 0x28, PT ;  /* 0x000000280c00780c */ /* 0x000fe20003f44270 */
[--C-:B------:R-:W-:Y:S01]  /*3190*/  FFMA.FTZ R46, R46, UR14, -R44.reuse ;  /* 0x0000000e2e2e7c23 */ /* 0x100fe2000801082c */
[----:B------:R-:W-:Y:S01]  /*31a0*/  FSEL R26, R73, -INF , P1 ;  /* 0xff800000491a7808 */ /* 0x000fe20000800000 */
[--C-:B------:R-:W-:Y:S01]  /*31b0*/  FFMA.FTZ R47, R47, UR14, -R44.reuse ;  /* 0x0000000e2f2f7c23 */ /* 0x100fe2000801082c */
[----:B-----5:R-:W-:Y:S01]  /*31c0*/  FMNMX.FTZ R45, R25, R30, !PT ;  /* 0x0000001e192d7209 */ /* 0x020fe20007810000 */
        /* <DEDUP_REMOVED lines=15> */
[----:B------:R-:W-:Y:S01]  /*32c0*/  FSEL R29, R71, -INF , P2 ;  /* 0xff800000471d7808 */ /* 0x000fe20001000000 */
[----:B------:R-:W4:Y:S01]  /*32d0*/  MUFU.TANH R61, R61 ;  /* 0x0000003d003d7308 */ /* 0x000f220000002400 */
[----:B---3--:R-:W-:Y:S01]  /*32e0*/  FMNMX.FTZ R32, R28, R45, !PT ;  /* 0x0000002d1c207209 */ /* 0x008fe20007810000 */
[--C-:B------:R-:W-:Y:S01]  /*32f0*/  FFMA.FTZ R59, R59, UR14, -R44.reuse ;  /* 0x0000000e3b3b7c23 */ /* 0x100fe2000801082c */
[----:B------:R-:W-:Y:S01]  /*3300*/  ISETP.GT.AND P2, PT, R12, 0x38, PT ;  /* 0x000000380c00780c */ /* 0x000fe20003f44270 */
[--C-:B------:R-:W-:Y:S01]  /*3310*/  FFMA.FTZ R62, R62, UR14, -R44.reuse ;  /* 0x0000000e3e3e7c23 */ /* 0x100fe2000801082c */
[----:B------:R-:W-:Y:S01]  /*3320*/  FSEL R30, R49, -INF , P1 ;  /* 0xff800000311e7808 */ /* 0x000fe20000800000 */
[--C-:B------:R-:W-:Y:S01]  /*3330*/  FFMA.FTZ R49, R35, UR14, -R44.reuse ;  /* 0x0000000e23317c23 */ /* 0x100fe2000801082c */
[----:B------:R-:W-:Y:S01]  /*3340*/  FMNMX.FTZ R45, R29, R32, !PT ;  /* 0x000000201d2d7209 */ /* 0x000fe20007810000 */
[----:B------:R-:W3:Y:S01]  /*3350*/  MUFU.TANH R64, R64 ;  /* 0x0000004000407308 */ /* 0x000ee20000002400 */
[----:B------:R-:W-:Y:S01]  /*3360*/  ISETP.GT.AND P1, PT, R12, 0x39, PT ;  /* 0x000000390c00780c */ /* 0x000fe20003f24270 */
[--C-:B------:R-:W-:Y:S01]  /*3370*/  FFMA.FTZ R63, R63, UR14, -R44.reuse ;  /* 0x0000000e3f3f7c23 */ /* 0x100fe2000801082c */
[----:B-1----:R-:W-:Y:S01]  /*3380*/  FSEL R31, R52, -INF , P2 ;  /* 0xff800000341f7808 */ /* 0x002fe20001000000 */
[--C-:B------:R-:W-:Y:S01]  /*3390*/  FFMA.FTZ R66, R66, UR14, -R44.reuse ;  /* 0x0000000e42427c23 */ /* 0x100fe2000801082c */
[----:B-----5:R-:W-:Y:S01]  /*33a0*/  FMNMX.FTZ R34, R30, R45, !PT ;  /* 0x0000002d1e227209 */ /* 0x020fe20007810000 */
[--C-:B------:R-:W-:Y:S01]  /*33b0*/  FFMA.FTZ R67, R67, UR14, -R44.reuse ;  /* 0x0000000e43437c23 */ /* 0x100fe2000801082c */
[----:B------:R-:W-:Y:S01]  /*33c0*/  ISETP.GT.AND P2, PT, R12, 0x40, PT ;  /* 0x000000400c00780c */ /* 0x000fe20003f44270 */
[----:B------:R1:W-:Y:S01]  /*33d0*/  MUFU.EX2 R191, R36 ;  /* 0x0000002400bf7308 */ /* 0x0003e20000000800 */
[----:B--2---:R-:W-:Y:S01]  /*33e0*/  FSEL R32, R53, -INF , P1 ;  /* 0xff80000035207808 */ /* 0x004fe20000800000 */
[--C-:B------:R-:W-:Y:S01]  /*33f0*/  FFMA.FTZ R53, R37, UR14, -R44.reuse ;  /* 0x0000000e25357c23 */ /* 0x100fe2000801082c */
[----:B------:R-:W-:Y:S01]  /*3400*/  FMNMX.FTZ R45, R31, R34, !PT ;  /* 0x000000221f2d7209 */ /* 0x000fe20007810000 */
[----:B------:R-:W-:Y:S01]  /*3410*/  FFMA.FTZ R2, R2, UR14, -R44 ;  /* 0x0000000e02027c23 */ /* 0x000fe2000801082c */
[----:B------:R-:W-:-:S02]  /*3420*/  ISETP.GT.AND P1, PT, R12, 0x41, PT ;  /* 0x000000410c00780c */ /* 0x000fc40003f24270 */
[----:B------:R-:W-:Y:S02]  /*3430*/  CS2R R72, SRZ ;  /* 0x0000000000487805 */ /* 0x000fe4000001ff00 */
[----:B------:R-:W-:Y:S01]  /*3440*/  FSEL R33, R56, -INF , P2 ;  /* 0xff80000038217808 */ /* 0x000fe20001000000 */
[----:B------:R-:W2:Y:S01]  /*3450*/  MUFU.TANH R65, R65 ;  /* 0x0000004100417308 */ /* 0x000ea20000002400 */
[----:B-1----:R-:W-:Y:S02]  /*3460*/  FMNMX.FTZ R36, R32, R45, !PT ;  /* 0x0000002d20247209 */ /* 0x002fe40007810000 */
[----:B------:R-:W-:Y:S02]  /*3470*/  CS2R R70, SRZ ;  /* 0x0000000000467805 */ /* 0x000fe4000001ff00 */
[----:B------:R-:W-:Y:S02]  /*3480*/  ISETP.GT.AND P2, PT, R12, 0x48, PT ;  /* 0x000000480c00780c */ /* 0x000fe40003f44270 */
[----:B0-----:R-:W-:-:S02]  /*3490*/  FSEL R34, R57, -INF , P1 ;  /* 0xff80000039227808 */ /* 0x001fc40000800000 */
[----:B------:R-:W-:Y:S01]  /*34a0*/  FMNMX.FTZ R45, R33, R36, !PT ;  /* 0x00000024212d7209 */ /* 0x000fe20007810000 */
[----:B------:R-:W-:Y:S01]  /*34b0*/  MUFU.TANH R68, R68 ;  /* 0x0000004400447308 */ /* 0x000fe20000002400 */
[----:B------:R-:W-:Y:S02]  /*34c0*/  ISETP.GT.AND P1, PT, R12, 0x49, PT ;  /* 0x000000490c00780c */ /* 0x000fe40003f24270 */
[----:B----4-:R-:W-:Y:S02]  /*34d0*/  FSEL R35, R60, -INF , P2 ;  /* 0xff8000003c237808 */ /* 0x010fe40001000000 */
[C---:B------:R-:W-:Y:S02]  /*34e0*/  ISETP.GT.AND P2, PT, R12.reuse, 0x50, PT ;  /* 0x000000500c00780c */ /* 0x040fe40003f44270 */
[----:B------:R-:W-:Y:S01]  /*34f0*/  FSEL R36, R61, -INF , P1 ;  /* 0xff8000003d247808 */ /* 0x000fe20000800000 */
[----:B------:R0:W-:Y:S01]  /*3500*/  MUFU.EX2 R52, R38 ;  /* 0x0000002600347308 */ /* 0x0001e20000000800 */
[----:B------:R-:W-:-:S02]  /*3510*/  ISETP.GT.AND P1, PT, R12, 0x51, PT ;  /* 0x000000510c00780c */ /* 0x000fc40003f24270 */
[----:B---3--:R-:W-:Y:S02]  /*3520*/  FSEL R37, R64, -INF , P2 ;  /* 0xff80000040257808 */ /* 0x008fe40001000000 */
[----:B------:R-:W-:-:S03]  /*3530*/  ISETP.GT.AND P2, PT, R12, 0x58, PT ;  /* 0x000000580c00780c */ /* 0x000fc60003f44270 */
[----:B------:R-:W1:Y:S01]  /*3540*/  MUFU.TANH R69, R69 ;  /* 0x0000004500457308 */ /* 0x000e620000002400 */
[----:B0-----:R-:W-:-:S04]  /*3550*/  FMNMX.FTZ R38, R34, R45, !PT ;  /* 0x0000002d22267209 */ /* 0x001fc80007810000 */
[----:B------:R-:W-:Y:S02]  /*3560*/  FMNMX.FTZ R45, R35, R38, !PT ;  /* 0x00000026232d7209 */ /* 0x000fe40007810000 */
[----:B--2---:R-:W-:Y:S01]  /*3570*/  FSEL R38, R65, -INF , P1 ;  /* 0xff80000041267808 */ /* 0x004fe20000800000 */
[----:B------:R0:W2:Y:S01]  /*3580*/  MUFU.EX2 R185, R40 ;  /* 0x0000002800b97308 */ /* 0x0000a20000000800 */
[----:B------:R-:W-:-:S07]  /*3590*/  ISETP.GT.AND P1, PT, R12, 0x59, PT ;  /* 0x000000590c00780c */ /* 0x000fce0003f24270 */
[----:B------:R3:W4:Y:S01]  /*35a0*/  MUFU.EX2 R56, R49 ;  /* 0x0000003100387308 */ /* 0x0007220000000800 */
[----:B0-----:R-:W-:-:S04]  /*35b0*/  FMNMX.FTZ R40, R36, R45, !PT ;  /* 0x0000002d24287209 */ /* 0x001fc80007810000 */
[----:B------:R-:W-:Y:S02]  /*35c0*/  FMNMX.FTZ R45, R37, R40, !PT ;  /* 0x00000028252d7209 */ /* 0x000fe40007810000 */
[----:B-1----:R-:W-:Y:S01]  /*35d0*/  FSEL R40, R69, -INF , P1 ;  /* 0xff80000045287808 */ /* 0x002fe20000800000 */
[----:B------:R-:W-:Y:S01]  /*35e0*/  MUFU.EX2 R64, R42 ;  /* 0x0000002a00407308 */ /* 0x000fe20000000800 */
[----:B---3--:R-:W-:Y:S01]  /*35f0*/  FFMA.FTZ R49, R39, UR14, -R44 ;  /* 0x0000000e27317c23 */ /* 0x008fe2000801082c */
[----:B------:R-:W-:Y:S01]  /*3600*/  FSEL R39, R68, -INF , P2 ;  /* 0xff80000044277808 */ /* 0x000fe20001000000 */
[----:B------:R-:W-:Y:S01]  /*3610*/  FADD.FTZ R68, R189, R48 ;  /* 0x00000030bd447221 */ /* 0x000fe20000010000 */
[----:B------:R-:W-:Y:S01]  /*3620*/  FMNMX.FTZ R12, R38, R45, !PT ;  /* 0x0000002d260c7209 */ /* 0x000fe20007810000 */
[----:B------:R-:W-:Y:S01]  /*3630*/  FFMA.FTZ R45, R41, UR14, -R44 ;  /* 0x0000000e292d7c23 */ /* 0x000fe2000801082c */
[----:B------:R-:W-:Y:S01]  /*3640*/  F2FP.F16.F32.PACK_AB R189, R48, R189 ;  /* 0x000000bd30bd723e */ /* 0x000fe200000000ff */
[----:B------:R-:W-:Y:S01]  /*3650*/  FADD.FTZ R57, R191, R68 ;  /* 0x00000044bf397221 */ /* 0x000fe20000010000 */
[----:B------:R-:W-:Y:S01]  /*3660*/  FMNMX.FTZ R41, R39, R12, !PT ;  /* 0x0000000c27297209 */ /* 0x000fe20007810000 */
[----:B------:R-:W-:Y:S01]  /*3670*/  MUFU.EX2 R60, R49 ;  /* 0x00000031003c7308 */ /* 0x000fe20000000800 */
[C---:B------:R-:W-:Y:S01]  /*3680*/  F2FP.F16.F32.PACK_AB R191, R52.reuse, R191 ;  /* 0x000000bf34bf723e */ /* 0x040fe200000000ff */
[----:B------:R-:W-:Y:S01]  /*3690*/  FADD.FTZ R68, R52, R57 ;  /* 0x0000003934447221 */ /* 0x000fe20000010000 */
[----:B------:R-:W-:-:S03]  /*36a0*/  FMNMX.FTZ R41, R40, R41, !PT ;  /* 0x0000002928297209 */ /* 0x000fc60007810000 */
[----:B--2---:R-:W-:Y:S01]  /*36b0*/  FADD.FTZ R57, R185, R68 ;  /* 0x00000044b9397221 */ /* 0x004fe20000010000 */
[----:B----4-:R-:W-:Y:S01]  /*36c0*/  F2FP.F16.F32.PACK_AB R185, R56, R185 ;  /* 0x000000b938b9723e */ /* 0x010fe200000000ff */
[----:B------:R-:W0:Y:S01]  /*36d0*/  SHFL.BFLY PT, R12, R41, 0x2, 0x1f ;  /* 0x0c401f00290c7f89 */ /* 0x000e2200000e0000 */
[----:B------:R-:W1:Y:S01]  /*36e0*/  MUFU.EX2 R53, R53 ;  /* 0x0000003500357308 */ /* 0x000e620000000800 */
[----:B------:R-:W-:-:S07]  /*36f0*/  CS2R R68, SRZ ;  /* 0x0000000000447805 */ /* 0x000fce000001ff00 */
[----:B------:R-:W2:Y:S08]  /*3700*/  MUFU.EX2 R45, R45 ;  /* 0x0000002d002d7308 */ /* 0x000eb00000000800 */
[----:B------:R-:W-:Y:S01]  /*3710*/  MUFU.EX2 R43, R43 ;  /* 0x0000002b002b7308 */ /* 0x000fe20000000800 */
[----:B-1----:R-:W-:Y:S02]  /*3720*/  F2FP.F16.F32.PACK_AB R187, R60, R53 ;  /* 0x000000353cbb723e */ /* 0x002fe400000000ff */
        /* <DEDUP_REMOVED lines=8> */
[----:B-1----:R-:W-:-:S04]  /*37b0*/  FMNMX.FTZ R12, R42, R41, !PT ;  /* 0x000000292a0c7209 */ /* 0x002fc80007810000 */
[C---:B------:R-:W-:Y:S01]  /*37c0*/  FSETP.NEU.FTZ.AND P1, PT, R12.reuse, -INF , PT ;  /* 0xff8000000c00780b */ /* 0x040fe20003f3d000 */
[----:B------:R-:W-:Y:S02]  /*37d0*/  FMUL.FTZ R41, R12, UR14 ;  /* 0x0000000e0c297c20 */ /* 0x000fe40008410000 */
[----:B------:R-:W0:Y:S01]  /*37e0*/  MUFU.EX2 R54, R54 ;  /* 0x0000003600367308 */ /* 0x000e220000000800 */
[----:B--2---:R-:W-:Y:S02]  /*37f0*/  F2FP.F16.F32.PACK_AB R177, R50, R47 ;  /* 0x0000002f32b1723e */ /* 0x004fe400000000ff */
[----:B------:R-:W-:Y:S02]  /*3800*/  FSEL R41, R41, RZ, P1 ;  /* 0x000000ff29297208 */ /* 0x000fe40000800000 */
        /* <DEDUP_REMOVED lines=40> */
[----:B------:R-:W-:-:S04]  /*3a90*/  FADD.FTZ R42, R56, R57 ;  /* 0x00000039382a7221 */ /* 0x000fc80000010000 */
[----:B------:R-:W-:Y:S01]  /*3aa0*/  FADD.FTZ R57, R53, R42 ;  /* 0x0000002a35397221 */ /* 0x000fe20000010000 */
[----:B------:R-:W-:Y:S01]  /*3ab0*/  CS2R R52, SRZ ;  /* 0x0000000000347805 */ /* 0x000fe2000001ff00 */
[----:B------:R-:W1:Y:S01]  /*3ac0*/  MUFU.EX2 R24, R24 ;  /* 0x0000001800187308 */ /* 0x000e620000000800 */
[----:B--2---:R-:W-:Y:S01]  /*3ad0*/  FADD.FTZ R0, R20, R49 ;  /* 0x0000003114007221 */ /* 0x004fe20000010000 */
[----:B------:R-:W-:Y:S01]  /*3ae0*/  FADD.FTZ R42, R60, R57 ;  /* 0x000000393c2a7221 */ /* 0x000fe20000010000 */
[----:B------:R-:W-:Y:S02]  /*3af0*/  F2FP.F16.F32.PACK_AB R184, R20, R15 ;  /* 0x0000000f14b8723e */ /* 0x000fe400000000ff */
[----:B------:R-:W-:Y:S01]  /*3b00*/  CS2R R60, SRZ ;  /* 0x00000000003c7805 */ /* 0x000fe2000001ff00 */
[----:B------:R-:W-:Y:S02]  /*3b10*/  FADD.FTZ R57, R45, R42 ;  /* 0x0000002a2d397221 */ /* 0x000fe40000010000 */
[----:B------:R-:W2:Y:S01]  /*3b20*/  MUFU.EX2 R25, R25 ;  /* 0x0000001900197308 */ /* 0x000ea20000000800 */
[----:B0-----:R-:W-:Y:S01]  /*3b30*/  FADD.FTZ R49, R21, R0 ;  /* 0x0000000015317221 */ /* 0x001fe20000010000 */
[----:B------:R-:W-:Y:S01]  /*3b40*/  FADD.FTZ R42, R64, R57 ;  /* 0x00000039402a7221 */ /* 0x000fe20000010000 */
[----:B------:R-:W-:-:S02]  /*3b50*/  CS2R R64, SRZ ;  /* 0x0000000000407805 */ /* 0x000fc4000001ff00 */
[----:B------:R-:W-:-:S03]  /*3b60*/  CS2R R56, SRZ ;  /* 0x0000000000387805 */ /* 0x000fc6000001ff00 */
[----:B------:R-:W0:Y:S01]  /*3b70*/  MUFU.EX2 R26, R26 ;  /* 0x0000001a001a7308 */ /* 0x000e220000000800 */
[C---:B-1----:R-:W-:Y:S01]  /*3b80*/  FADD.FTZ R0, R24.reuse, R49 ;  /* 0x0000003118007221 */ /* 0x042fe20000010000 */
[----:B------:R-:W-:-:S06]  /*3b90*/  F2FP.F16.F32.PACK_AB R186, R24, R21 ;  /* 0x0000001518ba723e */ /* 0x000fcc00000000ff */
[----:B------:R-:W1:Y:S01]  /*3ba0*/  MUFU.EX2 R27, R27 ;  /* 0x0000001b001b7308 */ /* 0x000e620000000800 */
[----:B--2---:R-:W-:-:S07]  /*3bb0*/  FADD.FTZ R49, R25, R0 ;  /* 0x0000000019317221 */ /* 0x004fce0000010000 */
[----:B------:R-:W2:Y:S01]  /*3bc0*/  MUFU.EX2 R28, R28 ;  /* 0x0000001c001c7308 */ /* 0x000ea20000000800 */
[C---:B0-----:R-:W-:Y:S01]  /*3bd0*/  FADD.FTZ R0, R26.reuse, R49 ;  /* 0x000000311a007221 */ /* 0x041fe20000010000 */
[----:B------:R-:W-:Y:S01]  /*3be0*/  FADD.FTZ R49, R43, R42 ;  /* 0x0000002a2b317221 */ /* 0x000fe20000010000 */
[----:B------:R-:W-:Y:S02]  /*3bf0*/  F2FP.F16.F32.PACK_AB R180, R26, R25 ;  /* 0x000000191ab4723e */ /* 0x000fe400000000ff */
[----:B------:R-:W-:Y:S01]  /*3c00*/  CS2R R24, SRZ ;  /* 0x0000000000187805 */ /* 0x000fe2000001ff00 */
[----:B------:R-:W-:Y:S01]  /*3c10*/  FADD.FTZ R42, R46, R49 ;  /* 0x000000312e2a7221 */ /* 0x000fe20000010000 */
[----:B------:R-:W-:Y:S01]  /*3c20*/  CS2R R48, SRZ ;  /* 0x0000000000307805 */ /* 0x000fe2000001ff00 */
[----:B------:R-:W0:Y:S01]  /*3c30*/  MUFU.EX2 R29, R29 ;  /* 0x0000001d001d7308 */ /* 0x000e220000000800 */
[----:B-1----:R-:W-:Y:S01]  /*3c40*/  FADD.FTZ R41, R27, R0 ;  /* 0x000000001b297221 */ /* 0x002fe20000010000 */
[----:B------:R-:W-:Y:S01]  /*3c50*/  FADD.FTZ R45, R47, R42 ;  /* 0x0000002a2f2d7221 */ /* 0x000fe20000010000 */
[----:B------:R-:W-:-:S03]  /*3c60*/  CS2R R46, SRZ ;  /* 0x00000000002e7805 */ /* 0x000fc6000001ff00 */
[----:B------:R-:W-:Y:S01]  /*3c70*/  FADD.FTZ R42, R50, R45 ;  /* 0x0000002d322a7221 */ /* 0x000fe20000010000 */
[----:B------:R-:W-:Y:S01]  /*3c80*/  CS2R R44, SRZ ;  /* 0x00000000002c7805 */ /* 0x000fe2000001ff00 */
[----:B------:R-:W1:Y:S01]  /*3c90*/  MUFU.EX2 R30, R30 ;  /* 0x0000001e001e7308 */ /* 0x000e620000000800 */
[C---:B--2---:R-:W-:Y:S01]  /*3ca0*/  FADD.FTZ R0, R28.reuse, R41 ;  /* 0x000000291c007221 */ /* 0x044fe20000010000 */
[----:B------:R-:W-:Y:S01]  /*3cb0*/  FADD.FTZ R13, R51, R42 ;  /* 0x0000002a330d7221 */ /* 0x000fe20000010000 */
[----:B------:R-:W-:Y:S02]  /*3cc0*/  F2FP.F16.F32.PACK_AB R182, R28, R27 ;  /* 0x0000001b1cb6723e */ /* 0x000fe400000000ff */
[----:B------:R-:W-:Y:S02]  /*3cd0*/  CS2R R50, SRZ ;  /* 0x0000000000327805 */ /* 0x000fe4000001ff00 */
[----:B------:R-:W-:Y:S01]  /*3ce0*/  CS2R R42, SRZ ;  /* 0x00000000002a7805 */ /* 0x000fe2000001ff00 */
[----:B------:R-:W-:Y:S01]  /*3cf0*/  FADD.FTZ R10, R54, R13 ;  /* 0x0000000d360a7221 */ /* 0x000fe20000010000 */
[----:B------:R-:W-:Y:S01]  /*3d00*/  CS2R R26, SRZ ;  /* 0x00000000001a7805 */ /* 0x000fe2000001ff00 */
[----:B------:R-:W2:Y:S01]  /*3d10*/  MUFU.EX2 R31, R31 ;  /* 0x0000001f001f7308 */ /* 0x000ea20000000800 */
[----:B0-----:R-:W-:Y:S01]  /*3d20*/  FADD.FTZ R41, R29, R0 ;  /* 0x000000001d297221 */ /* 0x001fe20000010000 */
[----:B------:R-:W-:-:S06]  /*3d30*/  FADD.FTZ R13, R55, R10 ;  /* 0x0000000a370d7221 */ /* 0x000fcc0000010000 */
[----:B------:R-:W0:Y:S01]  /*3d40*/  MUFU.EX2 R32, R32 ;  /* 0x0000002000207308 */ /* 0x000e220000000800 */
[C---:B-1----:R-:W-:Y:S01]  /*3d50*/  FADD.FTZ R0, R30.reuse, R41 ;  /* 0x000000291e007221 */ /* 0x042fe20000010000 */
[----:B------:R-:W-:Y:S02]  /*3d60*/  F2FP.F16.F32.PACK_AB R176, R30, R29 ;  /* 0x0000001d1eb0723e */ /* 0x000fe400000000ff */
[----:B------:R-:W-:-:S04]  /*3d70*/  CS2R R28, SRZ ;  /* 0x00000000001c7805 */ /* 0x000fc8000001ff00 */
[----:B------:R-:W1:Y:S01]  /*3d80*/  MUFU.EX2 R33, R33 ;  /* 0x0000002100217308 */ /* 0x000e620000000800 */
[----:B--2---:R-:W-:-:S07]  /*3d90*/  FADD.FTZ R3, R31, R0 ;  /* 0x000000001f037221 */ /* 0x004fce0000010000 */
        /* <DEDUP_REMOVED lines=39> */
[----:B0-----:R-:W-:Y:S01]  /*4010*/  FADD.FTZ R3, R39, R0 ;  /* 0x0000000027037221 */ /* 0x001fe20000010000 */
[----:B------:R-:W-:-:S06]  /*4020*/  IMAD.MOV.U32 R0, RZ, RZ, 0x3f800000 ;  /* 0x3f800000ff007424 */ /* 0x000fcc00078e00ff */
[----:B------:R-:W0:Y:S01]  /*4030*/  MUFU.EX2 R2, R2 ;  /* 0x0000000200027308 */ /* 0x000e220000000800 */
[----:B-1----:R-:W-:Y:S01]  /*4040*/  FADD.FTZ R13, R67, R10 ;  /* 0x0000000a430d7221 */ /* 0x002fe20000010000 */
[C---:B--2---:R-:W-:Y:S01]  /*4050*/  FADD.FTZ R10, R40.reuse, R3 ;  /* 0x00000003280a7221 */ /* 0x044fe20000010000 */
[----:B------:R-:W-:Y:S02]  /*4060*/  F2FP.F16.F32.PACK_AB R170, R40, R39 ;  /* 0x0000002728aa723e */ /* 0x000fe400000000ff */
[----:B------:R-:W-:Y:S02]  /*4070*/  CS2R R40, SRZ ;  /* 0x0000000000287805 */ /* 0x000fe4000001ff00 */
[----:B------:R-:W-:Y:S01]  /*4080*/  CS2R R38, SRZ ;  /* 0x0000000000267805 */ /* 0x000fe2000001ff00 */
[C---:B0-----:R-:W-:Y:S01]  /*4090*/  FADD.FTZ R3, R2.reuse, R13 ;  /* 0x0000000d02037221 */ /* 0x041fe20000010000 */
[----:B------:R-:W-:Y:S01]  /*40a0*/  F2FP.F16.F32.PACK_AB R171, R2, R67 ;  /* 0x0000004302ab723e */ /* 0x000fe200000000ff */
[----:B------:R-:W-:Y:S01]  /*40b0*/  IMAD.MOV.U32 R2, RZ, RZ, 0x3f800000 ;  /* 0x3f800000ff027424 */ /* 0x000fe200078e00ff */
[----:B------:R-:W-:Y:S01]  /*40c0*/  CS2R R66, SRZ ;  /* 0x0000000000427805 */ /* 0x000fe2000001ff00 */
[----:B------:R-:W-:Y:S06]  /*40d0*/  @!P1 BRA `(.L_x_5724) ;  /* 0x0000002c00249947 */ /* 0x000fec0003800000 */
[----:B------:R-:W-:Y:S01]  /*40e0*/  MOV R13, R11 ;  /* 0x0000000b000d7202 */ /* 0x000fe20000000f00 */
[----:B------:R-:W-:Y:S01]  /*40f0*/  IMAD.MOV.U32 R14, RZ, RZ, R12 ;  /* 0x000000ffff0e7224 */ /* 0x000fe200078e000c */
[----:B------:R-:W-:Y:S01]  /*4100*/  UMOV UR5, UR38 ;  /* 0x0000002600057c82 */ /* 0x000fe20008000000 */
[----:B------:R-:W-:Y:S01]  /*4110*/  IMAD.MOV.U32 R2, RZ, RZ, 0x3f800000 ;  /* 0x3f800000ff027424 */ /* 0x000fe200078e00ff */
[----:B------:R-:W-:Y:S01]  /*4120*/  UMOV UR6, UR39 ;  /* 0x0000002700067c82 */ /* 0x000fe20008000000 */
[----:B------:R-:W-:Y:S01]  /*4130*/  IMAD.MOV.U32 R119, RZ, RZ, RZ ;  /* 0x000000ffff777224 */ /* 0x000fe200078e00ff */
[----:B------:R-:W-:Y:S01]  /*4140*/  ULDC UR7, c[0x0][0x9d8] ;  /* 0x0002760000077ab9 */ /* 0x000fe20000000800 */
[----:B------:R-:W-:-:S05]  /*4150*/  ULDC UR34, c[0x0][0x988] ;  /* 0x0002620000227ab9 */ /* 0x000fca0000000800 */
.L_x_5735:
[----:B------:R-:W-:-:S04]  /*4160*/  UISETP.NE.AND UP0, UPT, UR6, 0x1, UPT ;  /* 0x000000010600788c */ /* 0x000fc8000bf05270 */
[----:B------:R-:W-:-:S04]  /*4170*/  USEL UR38, URZ, 0x1, UP0 ;  /* 0x000000013f267887 */ /* 0x000fc80008000000 */
[----:B------:R-:W-:Y:S01]  /*4180*/  ULOP3.LUT UR38, UR5, UR38, URZ, 0x3c, !UPT ;  /* 0x0000002605267292 */ /* 0x000fe2000f8e3c3f */
[----:B------:R-:W-:Y:S11]  /*4190*/  @!P0 BRA `(.L_x_5725) ;  /* 0x0000000000048947 */ /* 0x000ff60003800000 */
[----:B------:R-:W-:Y:S01]  /*41a0*/  BPT.TRAP 0x1 ;  /* 0x000000040000795c */ /* 0x000fe20000300000 */
.L_x_5725:
        /* <DEDUP_REMOVED lines=9> */
.L_x_5726:
[----:B-1----:R-:W-:Y:S05]  /*4240*/  @P1 BRA `(.L_x_5727) ;  /* 0x0000000000081947 */ /* 0x002fea0003800000 */
[----:B------:R-:W1:Y:S02]  /*4250*/  SYNCS.PHASECHK.TRANS64.TRYWAIT P1, [UR8+0x30830], R11 ;  /* 0x0308300bff0075a7 */ /* 0x000e640008020148 */
[----:B-1----:R-:W-:Y:S05]  /*4260*/  @!P1 BRA `(.L_x_5728) ;  /* 0x000000e000f49947 */ /* 0x002fea0003800000 */
.L_x_5727:
        /* <DEDUP_REMOVED lines=175> */
.L_x_5729:
[----:B------:R-:W-:Y:S01]  /*4d60*/  ULEA UR9, UR6, UR40, 0x3 ;  /* 0x0000002806097291 */ /* 0x000fe2000f8e183f */
[----:B------:R-:W-:-:S05]  /*4d70*/  IMAD.U32 R0, RZ, RZ, UR5 ;  /* 0x00000005ff007e24 */ /* 0x000fca000f8e00ff */
[----:B------:R-:W-:-:S04]  /*4d80*/  SHF.L.U32 R0, R0, 0x1f, RZ ;  /* 0x0000001f00007819 */ /* 0x000fc800000006ff */
[----:B------:R2:W3:Y:S01]  /*4d90*/  SYNCS.PHASECHK.TRANS64.TRYWAIT P1, [UR9+0x30850], R0 ;  /* 0x03085000ff0075a7 */ /* 0x0004e20008020149 */
[----:B------:R-:W-:Y:S05]  /*4da0*/  @!P0 BRA `(.L_x_5730) ;  /* 0x0000000000048947 */ /* 0x000fea0003800000 */
[----:B------:R-:W-:Y:S01]  /*4db0*/  BPT.TRAP 0x1 ;  /* 0x000000040000795c */ /* 0x000fe20000300000 */
.L_x_5730:
[----:B---3--:R-:W-:Y:S05]  /*4dc0*/  @P1 BRA `(.L_x_5731) ;  /* 0x0000000000081947 */ /* 0x008fea0003800000 */
[----:B------:R-:W3:Y:S02]  /*4dd0*/  SYNCS.PHASECHK.TRANS64.TRYWAIT P1, [UR9+0x30850], R0 ;  /* 0x03085000ff0075a7 */ /* 0x000ee40008020149 */
[----:B---3--:R-:W-:Y:S05]  /*4de0*/  @!P1 BRA `(.L_x_5732) ;  /* 0x000000d8002c9947 */ /* 0x008fea0003800000 */
.L_x_5731:
        /* <DEDUP_REMOVED lines=37> */
.L_x_5733:
[----:B------:R-:W-:Y:S01]  /*5040*/  UISETP.NE.AND UP0, UPT, UR60, URZ, UPT ;  /* 0x0000003f3c00728c */ /* 0x000fe2000bf05270 */
[----:B-1----:R-:W-:Y:S01]  /*5050*/  FMUL.FTZ R12, R129, UR7 ;  /* 0x00000007810c7c20 */ /* 0x002fe20008410000 */
[----:B0-2---:R-:W-:Y:S01]  /*5060*/  FMUL.FTZ R0, R120, UR7 ;  /* 0x0000000778007c20 */ /* 0x005fe20008410000 */
[----:B------:R-:W-:Y:S01]  /*5070*/  FMUL.FTZ R20, R132, UR7 ;  /* 0x0000000784147c20 */ /* 0x000fe20008410000 */
[----:B------:R-:W-:Y:S01]  /*5080*/  FMUL.FTZ R168, R122, UR7 ;  /* 0x000000077aa87c20 */ /* 0x000fe20008410000 */
[----:B------:R0:W-:Y:S01]  /*5090*/  MUFU.TANH R120, R12 ;  /* 0x0000000c00787308 */ /* 0x0001e20000002400 */
[----:B------:R-:W-:Y:S01]  /*50a0*/  PLOP3.LUT P1, PT, PT, PT, UP0, 0x80, 0x0 ;  /* 0x000000000000781c */ /* 0x000fe20003f2f008 */
[----:B------:R-:W-:Y:S01]  /*50b0*/  FMUL.FTZ R2, R121, UR7 ;  /* 0x0000000779027c20 */ /* 0x000fe20008410000 */
[----:B------:R-:W-:Y:S01]  /*50c0*/  PLOP3.LUT P2, PT, PT, PT, UP0, 0x80, 0x0 ;  /* 0x000000000000781c */ /* 0x000fe20003f4f008 */
[----:B------:R-:W-:Y:S02]  /*50d0*/  IMAD.U32 R21, RZ, RZ, UR42 ;  /* 0x0000002aff157e24 */ /* 0x000fe4000f8e00ff */
[----:B------:R-:W-:Y:S01]  /*50e0*/  FMUL.FTZ R15, R124, UR7 ;  /* 0x000000077c0f7c20 */ /* 0x000fe20008410000 */
[----:B------:R-:W-:Y:S01]  /*50f0*/  @UP0 ULDC UR5, c[0x0][0x44c] ;  /* 0x0001130000050ab9 */ /* 0x000fe20000000800 */
[----:B------:R-:W-:Y:S01]  /*5100*/  FMUL.FTZ R11, R125, UR7 ;  /* 0x000000077d0b7c20 */ /* 0x000fe20008410000 */
[----:B------:R1:W-:Y:S01]  /*5110*/  MUFU.TANH R122, R20 ;  /* 0x00000014007a7308 */ /* 0x0003e20000002400 */
[----:B0-----:R-:W-:Y:S01]  /*5120*/  IADD3 R12, R18, UR41, RZ ;  /* 0x00000029120c7c10 */ /* 0x001fe2000fffe0ff */
[----:B------:R-:W-:Y:S01]  /*5130*/  FMUL.FTZ R128, R128, UR7 ;  /* 0x0000000780807c20 */ /* 0x000fe20008410000 */
[----:B------:R-:W-:Y:S01]  /*5140*/  FMUL.FTZ R144, R144, UR7 ;  /* 0x0000000790907c20 */ /* 0x000fe20008410000 */
[----:B------:R-:W-:Y:S01]  /*5150*/  FMUL.FTZ R171, R126, UR7 ;  /* 0x000000077eab7c20 */ /* 0x000fe20008410000 */
[----:B------:R-:W-:Y:S01]  /*5160*/  FMUL.FTZ R136, R136, UR7 ;  /* 0x0000000788887c20 */ /* 0x000fe20008410000 */
[----:B------:R-:W-:Y:S01]  /*5170*/  FMUL.FTZ R132, R135, UR7 ;  /* 0x0000000787847c20 */ /* 0x000fe20008410000 */
[----:B------:R-:W-:Y:S01]  /*5180*/  FMUL.FTZ R133, R133, UR7 ;  /* 0x0000000785857c20 */ /* 0x000fe20008410000 */
[----:B------:R-:W0:Y:S01]  /*5190*/  MUFU.TANH R0, R0 ;  /* 0x0000000000007308 */ /* 0x000e220000002400 */
[----:B-1----:R-:W-:Y:S01]  /*51a0*/  @P1 IMAD.HI.U32 R20, R12, UR5, RZ ;  /* 0x000000050c141c27 */ /* 0x002fe2000f8e00ff */
[----:B------:R-:W-:-:S03]  /*51b0*/  @UP0 ULDC UR5, c[0x0][0x450] ;  /* 0x0001140000050ab9 */ /* 0x000fc60000000800 */
[----:B------:R-:W-:Y:S01]  /*51c0*/  FMUL.FTZ R141, R141, UR7 ;  /* 0x000000078d8d7c20 */ /* 0x000fe20008410000 */
[----:B------:R-:W-:Y:S01]  /*51d0*/  FMUL.FTZ R169, R123, UR7 ;  /* 0x000000077ba97c20 */ /* 0x000fe20008410000 */
[----:B------:R-:W-:Y:S01]  /*51e0*/  FMUL.FTZ R140, R140, UR7 ;  /* 0x000000078c8c7c20 */ /* 0x000fe20008410000 */
[----:B------:R-:W-:Y:S01]  /*51f0*/  @P2 SHF.R.U32.HI R12, RZ, UR5, R20 ;  /* 0x00000005ff0c2c19 */ /* 0x000fe20008011614 */
[----:B------:R-:W-:Y:S01]  /*5200*/  UMOV UR5, 0x1 ;  /* 0x0000000100057882 */ /* 0x000fe20000000000 */
[----:B------:R-:W1:Y:S01]  /*5210*/  MUFU.TANH R2, R2 ;  /* 0x0000000200027308 */ /* 0x000e620000002400 */
[----:B------:R-:W-:Y:S01]  /*5220*/  UIMAD UR5, UR4, -0x60, UR5 ;  /* 0xffffffa0040578a4 */ /* 0x000fe2000f8e0205 */
[----:B------:R-:W-:Y:S01]  /*5230*/  FMUL.FTZ R20, R145, UR7 ;  /* 0x0000000791147c20 */ /* 0x000fe20008410000 */
[----:B------:R-:W2:Y:S01]  /*5240*/  SHFL.IDX PT, R121, R12, RZ, 0x1c1f ;  /* 0x001c1fff0c797589 */ /* 0x000ea200000e0000 */
[----:B------:R-:W-:Y:S01]  /*5250*/  FMUL.FTZ R170, R127, UR7 ;  /* 0x000000077faa7c20 */ /* 0x000fe20008410000 */
[----:B------:R-:W-:Y:S01]  /*5260*/  FMUL.FTZ R137, R137, UR7 ;  /* 0x0000000789897c20 */ /* 0x000fe20008410000 */
[----:B------:R-:W-:Y:S01]  /*5270*/  FMUL.FTZ R129, R130, UR7 ;  /* 0x0000000782817c20 */ /* 0x000fe20008410000 */
[----:B------:R-:W-:Y:S01]  /*5280*/  IMAD.U32 R172, RZ, RZ, UR5 ;  /* 0x00000005ffac7e24 */ /* 0x000fe2000f8e00ff */
[----:B------:R-:W3:Y:S01]  /*5290*/  MUFU.TANH R15, R15 ;  /* 0x0000000f000f7308 */ /* 0x000ee20000002400 */
[----:B------:R-:W-:Y:S01]  /*52a0*/  FMUL.FTZ R130, R131, UR7 ;  /* 0x0000000783827c20 */ /* 0x000fe20008410000 */
[----:B------:R-:W-:Y:S01]  /*52b0*/  FMUL.FTZ R131, R134, UR7 ;  /* 0x0000000786837c20 */ /* 0x000fe20008410000 */
[----:B------:R-:W-:-:S02]  /*52c0*/  IMAD R172, R17, -0x2, R172 ;  /* 0xfffffffe11ac7824 */ /* 0x000fc400078e02ac */
[----:B------:R-:W-:Y:S01]  /*52d0*/  FMUL.FTZ R138, R138, UR7 ;  /* 0x000000078a8a7c20 */ /* 0x000fe20008410000 */
[----:B------:R-:W-:Y:S01]  /*52e0*/  FMUL.FTZ R134, R139, UR7 ;  /* 0x000000078b867c20 */ /* 0x000fe20008410000 */
[----:B------:R-:W-:Y:S01]  /*52f0*/  FMUL.FTZ R148, R148, UR7 ;  /* 0x0000000794947c20 */ /* 0x000fe20008410000 */
[----:B------:R-:W-:Y:S01]  /*5300*/  FMUL.FTZ R149, R149, UR7 ;  /* 0x0000000795957c20 */ /* 0x000fe20008410000 */
[----:B------:R-:W-:Y:S01]  /*5310*/  IADD3 R172, -R21, UR43, R172 ;  /* 0x0000002b15ac7c10 */ /* 0x000fe2000fffe1ac */
        /* <DEDUP_REMOVED lines=8> */
[----:B------:R-:W5:Y:S01]  /*53a0*/  MUFU.TANH R128, R128 ;  /* 0x0000008000807308 */ /* 0x000f620000002400 */
[----:B------:R-:W-:Y:S01]  /*53b0*/  FMUL.FTZ R165, R165, UR7 ;  /* 0x00000007a5a57c20 */ /* 0x000fe20008410000 */
[----:B--2---:R-:W-:Y:S01]  /*53c0*/  IMAD.IADD R121, R172, 0x1, R121 ;  /* 0x00000001ac797824 */ /* 0x004fe200078e0279 */
[----:B------:R-:W-:Y:S01]  /*53d0*/  UMOV UR14, UR34 ;  /* 0x00000022000e7c82 */ /* 0x000fe20008000000 */
[----:B------:R-:W2:Y:S01]  /*53e0*/  S2UR UR6, SR_CgaCtaId ;  /* 0x00000000000679c3 */ /* 0x000ea20000008800 */
[----:B------:R-:W-:-:S02]  /*53f0*/  UIADD3 UR8, UR8, 0x30840, URZ ;  /* 0x0003084008087890 */ /* 0x000fc4000fffe03f */
[C---:B------:R-:W-:Y:S01]  /*5400*/  ISETP.GT.AND P1, PT, R121.reuse, RZ, PT ;  /* 0x000000ff7900720c */ /* 0x040fe20003f24270 */
[----:B------:R1:W-:Y:S01]  /*5410*/  MUFU.TANH R126, R144 ;  /* 0x00000090007e7308 */ /* 0x0003e20000002400 */
[C---:B------:R-:W-:Y:S02]  /*5420*/  ISETP.GT.AND P2, PT, R121.reuse, 0x1, PT ;  /* 0x000000017900780c */ /* 0x040fe40003f44270 */
[----:B0-----:R-:W-:Y:S02]  /*5430*/  FSEL R145, R0, -INF , P1 ;  /* 0xff80000000917808 */ /* 0x001fe40000800000 */
[----:B------:R-:W-:Y:S02]  /*5440*/  ISETP.GT.AND P1, PT, R121, 0x8, PT ;  /* 0x000000087900780c */ /* 0x000fe40003f24270 */
[----:B------:R-:W-:Y:S01]  /*5450*/  FMNMX.FTZ R21, R145, R14, !PT ;  /* 0x0000000e91157209 */ /* 0x000fe20007810000 */
[----:B------:R0:W-:Y:S01]  /*5460*/  MUFU.TANH R135, R136 ;  /* 0x0000008800877308 */ /* 0x0001e20000002400 */
[----:B-1----:R-:W-:-:S02]  /*5470*/  FSEL R144, R2, -INF , P2 ;  /* 0xff80000002907808 */ /* 0x002fc40001000000 */
[----:B------:R-:W-:Y:S02]  /*5480*/  ISETP.GT.AND P2, PT, R121, 0x9, PT ;  /* 0x000000097900780c */ /* 0x000fe40003f44270 */
[----:B------:R-:W-:-:S03]  /*5490*/  FMNMX.FTZ R21, R144, R21, !PT ;  /* 0x0000001590157209 */ /* 0x000fc60007810000 */
[----:B------:R-:W1:Y:S01]  /*54a0*/  MUFU.TANH R123, R133 ;  /* 0x00000085007b7308 */ /* 0x000e620000002400 */
[----:B0-----:R-:W-:Y:S01]  /*54b0*/  FMUL.FTZ R136, R142, UR7 ;  /* 0x000000078e887c20 */ /* 0x001fe20008410000 */
[----:B---3--:R-:W-:Y:S02]  /*54c0*/  FSEL R142, R15, -INF , P1 ;  /* 0xff8000000f8e7808 */ /* 0x008fe40000800000 */
[----:B------:R-:W-:Y:S01]  /*54d0*/  ISETP.GT.AND P1, PT, R121, 0x10, PT ;  /* 0x000000107900780c */ /* 0x000fe20003f24270 */
[----:B--2---:R-:W-:Y:S01]  /*54e0*/  UPRMT UR8, UR6, 0x654, UR8 ;  /* 0x0000065406087896 */ /* 0x004fe20008000008 */
[----:B------:R-:W-:Y:S02]  /*54f0*/  FMNMX.FTZ R0, R142, R21, !PT ;  /* 0x000000158e007209 */ /* 0x000fe40007810000 */
[----:B------:R4:W-:Y:S06]  /*5500*/  MUFU.TANH R125, R141 ;  /* 0x0000008d007d7308 */ /* 0x0009ec0000002400 */
[----:B------:R-:W-:Y:S02]  /*5510*/  SYNCS.ARRIVE.TRANS64.RED.A1T0 RZ, [UR8], RZ ;  /* 0x000000ffffff79a7 */ /* 0x000fe40008100408 */
[----:B------:R5:W-:Y:S01]  /*5520*/  MUFU.TANH R127, R140 ;  /* 0x0000008c007f7308 */ /* 0x000be20000002400 */
[----:B----4-:R-:W-:-:S02]  /*5530*/  FSEL R141, R11, -INF , P2 ;  /* 0xff8000000b8d7808 */ /* 0x010fc40001000000 */
[----:B------:R-:W-:Y:S02]  /*5540*/  ISETP.GT.AND P2, PT, R121, 0x11, PT ;  /* 0x000000117900780c */ /* 0x000fe40003f44270 */
[----:B------:R-:W-:Y:S02]  /*5550*/  FMNMX.FTZ R11, R141, R0, !PT ;  /* 0x000000008d0b7209 */ /* 0x000fe40007810000 */
[----:B------:R-:W-:Y:S01]  /*5560*/  FSEL R139, R120, -INF , P2 ;  /* 0xff800000788b7808 */ /* 0x000fe20001000000 */
[----:B------:R1:W0:Y:S01]  /*5570*/  MUFU.TANH R124, R137 ;  /* 0x00000089007c7308 */ /* 0x0002220000002400 */
[----:B-----5:R-:W-:Y:S02]  /*5580*/  FSEL R140, R128, -INF , P1 ;  /* 0xff800000808c7808 */ /* 0x020fe40000800000 */
[----:B------:R-:W-:Y:S02]  /*5590*/  ISETP.GT.AND P1, PT, R121, 0x18, PT ;  /* 0x000000187900780c */ /* 0x000fe40003f24270 */
[----:B------:R-:W-:-:S02]  /*55a0*/  FMNMX.FTZ R0, R140, R11, !PT ;  /* 0x0000000b8c007209 */ /* 0x000fc40007810000 */
[----:B------:R-:W-:Y:S01]  /*55b0*/  ISETP.GT.AND P2, PT, R121, 0x19, PT ;  /* 0x000000197900780c */ /* 0x000fe20003f44270 */
[----:B------:R2:W-:Y:S01]  /*55c0*/  MUFU.TANH R133, R138 ;  /* 0x0000008a00857308 */ /* 0x0005e20000002400 */
[----:B------:R-:W-:Y:S02]  /*55d0*/  FMNMX.FTZ R11, R139, R0, !PT ;  /* 0x000000008b0b7209 */ /* 0x000fe40007810000 */
[----:B-1----:R-:W-:Y:S02]  /*55e0*/  FSEL R137, R123, -INF , P2 ;  /* 0xff8000007b897808 */ /* 0x002fe40001000000 */
[----:B------:R-:W-:-:S03]  /*55f0*/  ISETP.GT.AND P2, PT, R121, 0x21, PT ;  /* 0x000000217900780c */ /* 0x000fc60003f44270 */
[----:B------:R-:W1:Y:S01]  /*5600*/  MUFU.TANH R20, R20 ;  /* 0x0000001400147308 */ /* 0x000e620000002400 */
[----:B--2---:R-:W-:Y:S02]  /*5610*/  FSEL R138, R122, -INF , P1 ;  /* 0xff8000007a8a7808 */ /* 0x004fe40000800000 */
[----:B------:R-:W-:Y:S02]  /*5620*/  ISETP.GT.AND P1, PT, R121, 0x20, PT ;  /* 0x000000207900780c */ /* 0x000fe40003f24270 */
[----:B------:R-:W-:Y:S02]  /*5630*/  FMNMX.FTZ R0, R138, R11, !PT ;  /* 0x0000000b8a007209 */ /* 0x000fe40007810000 */
[----:B------:R-:W-:Y:S01]  /*5640*/  FSEL R135, R135, -INF , P1 ;  /* 0xff80000087877808 */ /* 0x000fe20000800000 */
[----:B------:R-:W2:Y:S01]  /*5650*/  MUFU.TANH R148, R148 ;  /* 0x0000009400947308 */ /* 0x000ea20000002400 */
[----:B------:R-:W-:Y:S02]  /*5660*/  FMNMX.FTZ R0, R137, R0, !PT ;  /* 0x0000000089007209 */ /* 0x000fe40007810000 */
[----:B------:R-:W-:-:S02]  /*5670*/  ISETP.GT.AND P1, PT, R121, 0x28, PT ;  /* 0x000000287900780c */ /* 0x000fc40003f24270 */
[----:B0-----:R-:W-:Y:S02]  /*5680*/  FSEL R128, R124, -INF , P2 ;  /* 0xff8000007c807808 */ /* 0x001fe40001000000 */
[----:B------:R-:W-:Y:S01]  /*5690*/  FMNMX.FTZ R11, R135, R0, !PT ;  /* 0x00000000870b7209 */ /* 0x000fe20007810000 */
[----:B------:R-:W0:Y:S01]  /*56a0*/  MUFU.TANH R149, R149 ;  /* 0x0000009500957308 */ /* 0x000e220000002400 */
[----:B------:R-:W-:Y:S02]  /*56b0*/  ISETP.GT.AND P2, PT, R121, 0x29, PT ;  /* 0x000000297900780c */ /* 0x000fe40003f44270 */
[----:B------:R-:W-:Y:S02]  /*56c0*/  FSEL R127, R127, -INF , P1 ;  /* 0xff8000007f7f7808 */ /* 0x000fe40000800000 */
[----:B------:R-:W-:Y:S02]  /*56d0*/  FMNMX.FTZ R0, R128, R11, !PT ;  /* 0x0000000b80007209 */ /* 0x000fe40007810000 */
[----:B------:R-:W-:Y:S01]  /*56e0*/  ISETP.GT.AND P1, PT, R121, 0x30, PT ;  /* 0x000000307900780c */ /* 0x000fe20003f24270 */
[----:B------:R-:W3:Y:S01]  /*56f0*/  MUFU.TANH R152, R152 ;  /* 0x0000009800987308 */ /* 0x000ee20000002400 */
[----:B------:R-:W-:-:S02]  /*5700*/  FSEL R122, R125, -INF , P2 ;  /* 0xff8000007d7a7808 */ /* 0x000fc40001000000 */
[----:B------:R-:W-:Y:S02]  /*5710*/  FMNMX.FTZ R11, R127, R0, !PT ;  /* 0x000000007f0b7209 */ /* 0x000fe40007810000 */
[C---:B------:R-:W-:Y:S02]  /*5720*/  ISETP.GT.AND P2, PT, R121.reuse, 0x31, PT ;  /* 0x000000317900780c */ /* 0x040fe40003f44270 */
[----:B------:R-:W-:Y:S01]  /*5730*/  FSEL R123, R126, -INF , P1 ;  /* 0xff8000007e7b7808 */ /* 0x000fe20000800000 */
[----:B------:R-:W4:Y:S01]  /*5740*/  MUFU.TANH R153, R153 ;  /* 0x0000009900997308 */ /* 0x000f220000002400 */
[----:B------:R-:W-:Y:S02]  /*5750*/  FMNMX.FTZ R2, R122, R11, !PT ;  /* 0x0000000b7a027209 */ /* 0x000fe40007810000 */
[----:B------:R-:W-:Y:S02]  /*5760*/  ISETP.GT.AND P1, PT, R121, 0x38, PT ;  /* 0x000000387900780c */ /* 0x000fe40003f24270 */
[----:B-1----:R-:W-:-:S02]  /*5770*/  FSEL R0, R20, -INF , P2 ;  /* 0xff80000014007808 */ /* 0x002fc40001000000 */
[----:B------:R-:W-:Y:S01]  /*5780*/  FMNMX.FTZ R15, R123, R2, !PT ;  /* 0x000000027b0f7209 */ /* 0x000fe20007810000 */
[----:B------:R-:W1:Y:S01]  /*5790*/  MUFU.TANH R156, R156 ;  /* 0x0000009c009c7308 */ /* 0x000e620000002400 */
[----:B------:R-:W-:Y:S02]  /*57a0*/  ISETP.GT.AND P2, PT, R121, 0x39, PT ;  /* 0x000000397900780c */ /* 0x000fe40003f44270 */
[----:B--2---:R-:W-:Y:S01]  /*57b0*/  FSEL R11, R148, -INF , P1 ;  /* 0xff800000940b7808 */ /* 0x004fe20000800000 */
[----:B------:R-:W-:Y:S01]  /*57c0*/  FMUL.FTZ R148, R143, UR7 ;  /* 0x000000078f947c20 */ /* 0x000fe20008410000 */
[----:B------:R-:W-:Y:S02]  /*57d0*/  FMNMX.FTZ R20, R0, R15, !PT ;  /* 0x0000000f00147209 */ /* 0x000fe40007810000 */
[----:B------:R-:W-:Y:S01]  /*57e0*/  ISETP.GT.AND P1, PT, R121, 0x40, PT ;  /* 0x000000407900780c */ /* 0x000fe20003f24270 */
[----:B------:R-:W2:Y:S01]  /*57f0*/  MUFU.TANH R157, R157 ;  /* 0x0000009d009d7308 */ /* 0x000ea20000002400 */
[----:B0-----:R-:W-:Y:S01]  /*5800*/  FSEL R2, R149, -INF , P2 ;  /* 0xff80000095027808 */ /* 0x001fe20001000000 */
[----:B------:R-:W-:Y:S01]  /*5810*/  FMUL.FTZ R149, R146, UR7 ;  /* 0x0000000792957c20 */ /* 0x000fe20008410000 */
[----:B------:R-:W-:-:S02]  /*5820*/  FMNMX.FTZ R21, R11, R20, !PT ;  /* 0x000000140b157209 */ /* 0x000fc40007810000 */
[C---:B------:R-:W-:Y:S02]  /*5830*/  ISETP.GT.AND P2, PT, R121.reuse, 0x41, PT ;  /* 0x000000417900780c */ /* 0x040fe40003f44270 */
[----:B---3--:R-:W-:Y:S01]  /*5840*/  FSEL R15, R152, -INF , P1 ;  /* 0xff800000980f7808 */ /* 0x008fe20000800000 */
[----:B------:R-:W0:Y:S01]  /*5850*/  MUFU.TANH R160, R160 ;  /* 0x000000a000a07308 */ /* 0x000e220000002400 */
[----:B------:R-:W-:Y:S02]  /*5860*/  FMNMX.FTZ R120, R2, R21, !PT ;  /* 0x0000001502787209 */ /* 0x000fe40007810000 */
[----:B------:R-:W-:Y:S02]  /*5870*/  ISETP.GT.AND P1, PT, R121, 0x48, PT ;  /* 0x000000487900780c */ /* 0x000fe40003f24270 */
[----:B----4-:R-:W-:Y:S01]  /*5880*/  FSEL R20, R153, -INF , P2 ;  /* 0xff80000099147808 */ /* 0x010fe20001000000 */
[----:B------:R-:W-:Y:S01]  /*5890*/  FMUL.FTZ R153, R155, UR7 ;  /* 0x000000079b997c20 */ /* 0x000fe20008410000 */
[----:B------:R-:W-:Y:S01]  /*58a0*/  FMNMX.FTZ R125, R15, R120, !PT ;  /* 0x000000780f7d7209 */ /* 0x000fe20007810000 */
[----:B------:R-:W3:Y:S01]  /*58b0*/  MUFU.TANH R161, R161 ;  /* 0x000000a100a17308 */ /* 0x000ee20000002400 */
[----:B------:R-:W-:Y:S01]  /*58c0*/  ISETP.GT.AND P2, PT, R121, 0x49, PT ;  /* 0x000000497900780c */ /* 0x000fe20003f44270 */
[----:B------:R-:W-:Y:S01]  /*58d0*/  FMUL.FTZ R155, R159, UR7 ;  /* 0x000000079f9b7c20 */ /* 0x000fe20008410000 */
[----:B-1----:R-:W-:Y:S01]  /*58e0*/  FSEL R21, R156, -INF , P1 ;  /* 0xff8000009c157808 */ /* 0x002fe20000800000 */
[----:B------:R-:W-:Y:S01]  /*58f0*/  FMUL.FTZ R156, R162, UR7 ;  /* 0x00000007a29c7c20 */ /* 0x000fe20008410000 */
[----:B------:R-:W-:Y:S01]  /*5900*/  FMNMX.FTZ R124, R20, R125, !PT ;  /* 0x0000007d147c7209 */ /* 0x000fe20007810000 */
[----:B------:R-:W-:Y:S01]  /*5910*/  FMUL.FTZ R159, R167, UR7 ;  /* 0x00000007a79f7c20 */ /* 0x000fe20008410000 */
[----:B------:R-:W-:Y:S01]  /*5920*/  ISETP.GT.AND P1, PT, R121, 0x50, PT ;  /* 0x000000507900780c */ /* 0x000fe20003f24270 */
[----:B------:R-:W1:Y:S01]  /*5930*/  MUFU.TANH R126, R164 ;  /* 0x000000a4007e7308 */ /* 0x000e620000002400 */
[----:B--2---:R-:W-:Y:S01]  /*5940*/  FSEL R120, R157, -INF , P2 ;  /* 0xff8000009d787808 */ /* 0x004fe20001000000 */
[----:B------:R-:W-:Y:S01]  /*5950*/  FMUL.FTZ R157, R163, UR7 ;  /* 0x00000007a39d7c20 */ /* 0x000fe20008410000 */
[----:B------:R-:W-:-:S02]  /*5960*/  FMNMX.FTZ R125, R21, R124, !PT ;  /* 0x0000007c157d7209 */ /* 0x000fc40007810000 */
[C---:B------:R-:W-:Y:S02]  /*5970*/  ISETP.GT.AND P2, PT, R121.reuse, 0x51, PT ;  /* 0x000000517900780c */ /* 0x040fe40003f44270 */
[----:B0-----:R-:W-:Y:S01]  /*5980*/  FSEL R124, R160, -INF , P1 ;  /* 0xff800000a07c7808 */ /* 0x001fe20000800000 */
[----:B------:R-:W0:Y:S01]  /*5990*/  MUFU.TANH R165, R165 ;  /* 0x000000a500a57308 */ /* 0x000e220000002400 */
[----:B------:R-:W-:Y:S02]  /*59a0*/  FMNMX.FTZ R143, R120, R125, !PT ;  /* 0x0000007d788f7209 */ /* 0x000fe40007810000 */
[----:B------:R-:W-:Y:S02]  /*59b0*/  ISETP.GT.AND P1, PT, R121, 0x58, PT ;  /* 0x000000587900780c */ /* 0x000fe40003f24270 */
[----:B---3--:R-:W-:Y:S02]  /*59c0*/  FSEL R125, R161, -INF , P2 ;  /* 0xff800000a17d7808 */ /* 0x008fe40001000000 */
[----:B------:R-:W-:Y:S01]  /*59d0*/  FMNMX.FTZ R152, R124, R143, !PT ;  /* 0x0000008f7c987209 */ /* 0x000fe20007810000 */
[----:B------:R-:W2:Y:S01]  /*59e0*/  MUFU.TANH R168, R168 ;  /* 0x000000a800a87308 */ /* 0x000ea20000002400 */
[----:B------:R-:W-:-:S02]  /*59f0*/  ISETP.GT.AND P2, PT, R121, 0x59, PT ;  /* 0x000000597900780c */ /* 0x000fc40003f44270 */
[----:B-1----:R-:W-:Y:S02]  /*5a00*/  FSEL R126, R126, -INF , P1 ;  /* 0xff8000007e7e7808 */ /* 0x002fe40000800000 */
[----:B------:R-:W-:Y:S01]  /*5a10*/  FMNMX.FTZ R143, R125, R152, !PT ;  /* 0x000000987d8f7209 */ /* 0x000fe20007810000 */
[----:B------:R-:W-:Y:S01]  /*5a20*/  FMUL.FTZ R152, R147, UR7 ;  /* 0x0000000793987c20 */ /* 0x000fe20008410000 */
[----:B------:R-:W-:Y:S01]  /*5a30*/  FMUL.FTZ R147, R150, UR7 ;  /* 0x0000000796937c20 */ /* 0x000fe20008410000 */
[----:B------:R-:W1:Y:S01]  /*5a40*/  MUFU.TANH R169, R169 ;  /* 0x000000a900a97308 */ /* 0x000e620000002400 */
[----:B0-----:R-:W-:Y:S01]  /*5a50*/  FSEL R121, R165, -INF , P2 ;  /* 0xff800000a5797808 */ /* 0x001fe20001000000 */
[----:B------:R-:W-:Y:S01]  /*5a60*/  FMUL.FTZ R150, R151, UR7 ;  /* 0x0000000797967c20 */ /* 0x000fe20008410000 */
[----:B------:R-:W-:Y:S01]  /*5a70*/  FMNMX.FTZ R146, R126, R143, !PT ;  /* 0x0000008f7e927209 */ /* 0x000fe20007810000 */
[----:B------:R-:W-:Y:S01]  /*5a80*/  FMUL.FTZ R151, R154, UR7 ;  /* 0x000000079a977c20 */ /* 0x000fe20008410000 */
[----:B------:R-:W-:Y:S01]  /*5a90*/  FMUL.FTZ R154, R158, UR7 ;  /* 0x000000079e9a7c20 */ /* 0x000fe20008410000 */
[----:B------:R-:W-:Y:S01]  /*5aa0*/  FMUL.FTZ R158, R166, UR7 ;  /* 0x00000007a69e7c20 */ /* 0x000fe20008410000 */
[----:B------:R-:W-:Y:S01]  /*5ab0*/  FMNMX.FTZ R146, R121, R146, !PT ;  /* 0x0000009279927209 */ /* 0x000fe20007810000 */
[----:B------:R-:W0:Y:S04]  /*5ac0*/  MUFU.TANH R171, R171 ;  /* 0x000000ab00ab7308 */ /* 0x000e280000002400 */
[----:B------:R-:W3:Y:S04]  /*5ad0*/  SHFL.BFLY PT, R143, R146, 0x2, 0x1f ;  /* 0x0c401f00928f7f89 */ /* 0x000ee800000e0000 */
[----:B------:R-:W4:Y:S08]  /*5ae0*/  MUFU.TANH R170, R170 ;  /* 0x000000aa00aa7308 */ /* 0x000f300000002400 */
[----:B------:R-:W5:Y:S08]  /*5af0*/  MUFU.TANH R129, R129 ;  /* 0x0000008100817308 */ /* 0x000f700000002400 */
[----:B------:R-:W5:Y:S01]  /*5b00*/  MUFU.TANH R130, R130 ;  /* 0x0000008200827308 */ /* 0x000f620000002400 */
[----:B---3--:R-:W-:-:S02]  /*5b10*/  FMNMX.FTZ R160, R146, R143, !PT ;  /* 0x0000008f92a07209 */ /* 0x008fc40007810000 */
[----:B------:R-:W3:Y:S05]  /*5b20*/  SHFL.IDX PT, R143, R12, 0x1, 0x1c1f ;  /* 0x003c1f000c8f7f89 */ /* 0x000eea00000e0000 */
[----:B------:R-:W5:Y:S01]  /*5b30*/  MUFU.TANH R131, R131 ;  /* 0x0000008300837308 */ /* 0x000f620000002400 */
[----:B------:R-:W2:Y:S07]  /*5b40*/  SHFL.BFLY PT, R161, R160, 0x1, 0x1f ;  /* 0x0c201f00a0a17f89 */ /* 0x000eae00000e0000 */
[----:B------:R-:W5:Y:S08]  /*5b50*/  MUFU.TANH R132, R132 ;  /* 0x0000008400847308 */ /* 0x000f700000002400 */
[----:B------:R-:W5:Y:S01]  /*5b60*/  MUFU.TANH R134, R134 ;  /* 0x0000008600867308 */ /* 0x000f620000002400 */
[----:B---3--:R-:W-:-:S07]  /*5b70*/  IMAD.IADD R172, R172, 0x1, R143 ;  /* 0x00000001acac7824 */ /* 0x008fce00078e028f */
[----:B------:R-:W3:Y:S01]  /*5b80*/  MUFU.TANH R136, R136 ;  /* 0x0000008800887308 */ /* 0x000ee20000002400 */
[----:B--2---:R-:W-:Y:S02]  /*5b90*/  FMNMX.FTZ R12, R160, R161, !PT ;  /* 0x000000a1a00c7209 */ /* 0x004fe40007810000 */
[C---:B------:R-:W-:Y:S02]  /*5ba0*/  ISETP.GT.AND P1, PT, R172.reuse, RZ, PT ;  /* 0x000000ffac00720c */ /* 0x040fe40003f24270 */
[----:B------:R-:W-:Y:S01]  /*5bb0*/  ISETP.GT.AND P2, PT, R172, 0x1, PT ;  /* 0x00000001ac00780c */ /* 0x000fe20003f44270 */
[----:B------:R-:W-:Y:S01]  /*5bc0*/  FMUL.FTZ R143, R12, UR14 ;  /* 0x0000000e0c8f7c20 */ /* 0x000fe20008410000 */
[----:B------:R-:W-:Y:S01]  /*5bd0*/  FSEL R168, R168, -INF , P1 ;  /* 0xff800000a8a87808 */ /* 0x000fe20000800000 */
[----:B------:R-:W2:Y:S01]  /*5be0*/  MUFU.TANH R148, R148 ;  /* 0x0000009400947308 */ /* 0x000ea20000002400 */
[----:B------:R-:W-:Y:S02]  /*5bf0*/  ISETP.GT.AND P3, PT, R172, 0x8, PT ;  /* 0x00000008ac00780c */ /* 0x000fe40003f64270 */
[----:B-1----:R-:W-:-:S02]  /*5c00*/  FSEL R169, R169, -INF , P2 ;  /* 0xff800000a9a97808 */ /* 0x002fc40001000000 */
[----:B------:R-:W-:Y:S02]  /*5c10*/  FMNMX.FTZ R146, R168, R13, !PT ;  /* 0x0000000da8927209 */ /* 0x000fe40007810000 */
[----:B------:R-:W-:Y:S01]  /*5c20*/  ISETP.GT.AND P4, PT, R172, 0x9, PT ;  /* 0x00000009ac00780c */ /* 0x000fe20003f84270 */
[----:B------:R-:W1:Y:S01]  /*5c30*/  MUFU.TANH R149, R149 ;  /* 0x0000009500957308 */ /* 0x000e620000002400 */
[----:B0-----:R-:W-:Y:S02]  /*5c40*/  FSEL R171, R171, -INF , P3 ;  /* 0xff800000abab7808 */ /* 0x001fe40001800000 */
[----:B------:R-:W-:Y:S02]  /*5c50*/  FMNMX.FTZ R160, R169, R146, !PT ;  /* 0x00000092a9a07209 */ /* 0x000fe40007810000 */
[----:B------:R-:W-:Y:S02]  /*5c60*/  FSETP.NEU.FTZ.AND P1, PT, R12, -INF , PT ;  /* 0xff8000000c00780b */ /* 0x000fe40003f3d000 */
[----:B------:R-:W-:Y:S01]  /*5c70*/  ISETP.GT.AND P2, PT, R172, 0x10, PT ;  /* 0x00000010ac00780c */ /* 0x000fe20003f44270 */
[----:B------:R-:W0:Y:S01]  /*5c80*/  MUFU.TANH R152, R152 ;  /* 0x0000009800987308 */ /* 0x000e220000002400 */
[----:B----4-:R-:W-:-:S02]  /*5c90*/  FSEL R170, R170, -INF , P4 ;  /* 0xff800000aaaa7808 */ /* 0x010fc40002000000 */
[----:B------:R-:W-:Y:S02]  /*5ca0*/  FMNMX.FTZ R161, R171, R160, !PT ;  /* 0x000000a0aba17209 */ /* 0x000fe40007810000 */
[----:B------:R-:W-:Y:S02]  /*5cb0*/  FSEL R146, R143, RZ, P1 ;  /* 0x000000ff8f927208 */ /* 0x000fe40000800000 */
        /* <DEDUP_REMOVED lines=9> */
[----:B------:R-:W5:Y:S01]  /*5d50*/  MUFU.TANH R150, R150 ;  /* 0x0000009600967308 */ /* 0x000f620000002400 */
[----:B------:R-:W-:Y:S01]  /*5d60*/  FMNMX.FTZ R161, R143, R160, !PT ;  /* 0x000000a08fa17209 */ /* 0x000fe20007810000 */
[--C-:B------:R-:W-:Y:S01]  /*5d70*/  FFMA.FTZ R141, R141, UR14, -R146.reuse ;  /* 0x0000000e8d8d7c23 */ /* 0x100fe20008010892 */
[----:B------:R-:W-:Y:S01]  /*5d80*/  ISETP.GT.AND P3, PT, R172, 0x19, PT ;  /* 0x00000019ac00780c */ /* 0x000fe20003f64270 */
[--C-:B------:R-:W-:Y:S01]  /*5d90*/  FFMA.FTZ R186, R138, UR14, -R146.reuse ;  /* 0x0000000e8aba7c23 */ /* 0x100fe20008010892 */
[----:B------:R-:W-:Y:S01]  /*5da0*/  FSEL R145, R131, -INF , P2 ;  /* 0xff80000083917808 */ /* 0x000fe20001000000 */
[--C-:B------:R-:W-:Y:S01]  /*5db0*/  FFMA.FTZ R180, R135, UR14, -R146.reuse ;  /* 0x0000000e87b47c23 */ /* 0x100fe20008010892 */
[----:B------:R-:W-:Y:S01]  /*5dc0*/  FMNMX.FTZ R144, R130, R161, !PT ;  /* 0x000000a182907209 */ /* 0x000fe20007810000 */
[----:B------:R-:W5:Y:S01]  /*5dd0*/  MUFU.TANH R151, R151 ;  /* 0x0000009700977308 */ /* 0x000f620000002400 */
[----:B------:R-:W-:Y:S01]  /*5de0*/  ISETP.GT.AND P2, PT, R172, 0x20, PT ;  /* 0x00000020ac00780c */ /* 0x000fe20003f44270 */
[--C-:B------:R-:W-:Y:S01]  /*5df0*/  FFMA.FTZ R176, R123, UR14, -R146.reuse ;  /* 0x0000000e7bb07c23 */ /* 0x100fe20008010892 */
[----:B------:R-:W-:Y:S01]  /*5e00*/  FSEL R132, R132, -INF , P3 ;  /* 0xff80000084847808 */ /* 0x000fe20001800000 */
[--C-:B------:R-:W-:Y:S01]  /*5e10*/  FFMA.FTZ R123, R0, UR14, -R146.reuse ;  /* 0x0000000e007b7c23 */ /* 0x100fe20008010892 */
[----:B------:R-:W-:Y:S01]  /*5e20*/  FMNMX.FTZ R131, R145, R144, !PT ;  /* 0x0000009091837209 */ /* 0x000fe20007810000 */
[--C-:B------:R-:W-:Y:S01]  /*5e30*/  FFMA.FTZ R178, R11, UR14, -R146.reuse ;  /* 0x0000000e0bb27c23 */ /* 0x100fe20008010892 */
[----:B------:R-:W-:Y:S01]  /*5e40*/  ISETP.GT.AND P3, PT, R172, 0x21, PT ;  /* 0x00000021ac00780c */ /* 0x000fe20003f64270 */
[----:B------:R-:W5:Y:S01]  /*5e50*/  MUFU.TANH R153, R153 ;  /* 0x0000009900997308 */ /* 0x000f620000002400 */
[----:B------:R-:W-:Y:S01]  /*5e60*/  FSEL R144, R133, -INF , P2 ;  /* 0xff80000085907808 */ /* 0x000fe20001000000 */
        /* <DEDUP_REMOVED lines=11> */
[----:B---3--:R-:W-:Y:S01]  /*5f20*/  FSEL R136, R136, -INF , P2 ;  /* 0xff80000088887808 */ /* 0x008fe20001000000 */
[--C-:B------:R-:W-:Y:S01]  /*5f30*/  FFMA.FTZ R190, R142, UR14, -R146.reuse ;  /* 0x0000000e8ebe7c23 */ /* 0x100fe20008010892 */
[----:B------:R-:W-:Y:S01]  /*5f40*/  FMNMX.FTZ R133, R134, R131, !PT ;  /* 0x0000008386857209 */ /* 0x000fe20007810000 */
[----:B------:R-:W3:Y:S01]  /*5f50*/  MUFU.TANH R155, R155 ;  /* 0x0000009b009b7308 */ /* 0x000ee20000002400 */
[----:B------:R-:W-:Y:S01]  /*5f60*/  ISETP.GT.AND P2, PT, R172, 0x30, PT ;  /* 0x00000030ac00780c */ /* 0x000fe20003f44270 */
[--C-:B------:R-:W-:Y:S01]  /*5f70*/  FFMA.FTZ R137, R137, UR14, -R146.reuse ;  /* 0x0000000e89897c23 */ /* 0x100fe20008010892 */
[----:B--2---:R-:W-:Y:S01]  /*5f80*/  FSEL R148, R148, -INF , P3 ;  /* 0xff80000094947808 */ /* 0x004fe20001800000 */
[----:B------:R-:W-:Y:S01]  /*5f90*/  FFMA.FTZ R121, R121, UR14, -R146 ;  /* 0x0000000e79797c23 */ /* 0x000fe20008010892 */
[----:B------:R-:W-:-:S02]  /*5fa0*/  FMNMX.FTZ R133, R136, R133, !PT ;  /* 0x0000008588857209 */ /* 0x000fc40007810000 */
[----:B------:R-:W-:Y:S01]  /*5fb0*/  ISETP.GT.AND P3, PT, R172, 0x31, PT ;  /* 0x00000031ac00780c */ /* 0x000fe20003f64270 */
[----:B------:R2:W-:Y:S01]  /*5fc0*/  MUFU.EX2 R131, R141 ;  /* 0x0000008d00837308 */ /* 0x0005e20000000800 */
[----:B-1----:R-:W-:Y:S02]  /*5fd0*/  FSEL R149, R149, -INF , P2 ;  /* 0xff80000095957808 */ /* 0x002fe40001000000 */
[----:B------:R-:W-:Y:S02]  /*5fe0*/  FMNMX.FTZ R140, R148, R133, !PT ;  /* 0x00000085948c7209 */ /* 0x000fe40007810000 */
[----:B------:R-:W-:Y:S02]  /*5ff0*/  ISETP.GT.AND P2, PT, R172, 0x38, PT ;  /* 0x00000038ac00780c */ /* 0x000fe40003f44270 */
[----:B0-----:R-:W-:Y:S01]  /*6000*/  FSEL R152, R152, -INF , P3 ;  /* 0xff80000098987808 */ /* 0x001fe20001800000 */
[----:B------:R-:W0:Y:S01]  /*6010*/  MUFU.TANH R156, R156 ;  /* 0x0000009c009c7308 */ /* 0x000e220000002400 */
[----:B------:R-:W-:Y:S01]  /*6020*/  FMNMX.FTZ R133, R149, R140, !PT ;  /* 0x0000008c95857209 */ /* 0x000fe20007810000 */
[----:B--2---:R-:W-:Y:S01]  /*6030*/  FFMA.FTZ R141, R139, UR14, -R146 ;  /* 0x0000000e8b8d7c23 */ /* 0x004fe20008010892 */
[----:B------:R-:W-:-:S02]  /*6040*/  ISETP.GT.AND P3, PT, R172, 0x39, PT ;  /* 0x00000039ac00780c */ /* 0x000fc40003f64270 */
[----:B----4-:R-:W-:Y:S02]  /*6050*/  FSEL R147, R147, -INF , P2 ;  /* 0xff80000093937808 */ /* 0x010fe40001000000 */
[----:B------:R-:W-:Y:S01]  /*6060*/  FMNMX.FTZ R140, R152, R133, !PT ;  /* 0x00000085988c7209 */ /* 0x000fe20007810000 */
[----:B------:R-:W1:Y:S01]  /*6070*/  MUFU.TANH R157, R157 ;  /* 0x0000009d009d7308 */ /* 0x000e620000002400 */
[----:B------:R-:W-:Y:S02]  /*6080*/  ISETP.GT.AND P2, PT, R172, 0x40, PT ;  /* 0x00000040ac00780c */ /* 0x000fe40003f44270 */
[----:B-----5:R-:W-:Y:S02]  /*6090*/  FSEL R150, R150, -INF , P3 ;  /* 0xff80000096967808 */ /* 0x020fe40001800000 */
[----:B------:R-:W-:Y:S02]  /*60a0*/  FMNMX.FTZ R139, R147, R140, !PT ;  /* 0x0000008c938b7209 */ /* 0x000fe40007810000 */
[----:B------:R-:W-:Y:S01]  /*60b0*/  ISETP.GT.AND P3, PT, R172, 0x41, PT ;  /* 0x00000041ac00780c */ /* 0x000fe20003f64270 */
[----:B------:R-:W2:Y:S01]  /*60c0*/  MUFU.TANH R158, R158 ;  /* 0x0000009e009e7308 */ /* 0x000ea20000002400 */
[----:B------:R-:W-:-:S02]  /*60d0*/  FSEL R151, R151, -INF , P2 ;  /* 0xff80000097977808 */ /* 0x000fc40001000000 */
[----:B------:R-:W-:Y:S02]  /*60e0*/  FMNMX.FTZ R138, R150, R139, !PT ;  /* 0x0000008b968a7209 */ /* 0x000fe40007810000 */
[C---:B------:R-:W-:Y:S02]  /*60f0*/  ISETP.GT.AND P2, PT, R172.reuse, 0x48, PT ;  /* 0x00000048ac00780c */ /* 0x040fe40003f44270 */
[----:B------:R-:W-:Y:S01]  /*6100*/  FSEL R153, R153, -INF , P3 ;  /* 0xff80000099997808 */ /* 0x000fe20001800000 */
[----:B------:R-:W4:Y:S01]  /*6110*/  MUFU.TANH R159, R159 ;  /* 0x0000009f009f7308 */ /* 0x000f220000002400 */
[----:B------:R-:W-:Y:S02]  /*6120*/  FMNMX.FTZ R138, R151, R138, !PT ;  /* 0x0000008a978a7209 */ /* 0x000fe40007810000 */
[----:B------:R-:W-:Y:S02]  /*6130*/  ISETP.GT.AND P3, PT, R172, 0x49, PT ;  /* 0x00000049ac00780c */ /* 0x000fe40003f64270 */
[----:B------:R-:W-:-:S02]  /*6140*/  FSEL R154, R154, -INF , P2 ;  /* 0xff8000009a9a7808 */ /* 0x000fc40001000000 */
[----:B------:R-:W-:Y:S01]  /*6150*/  FMNMX.FTZ R139, R153, R138, !PT ;  /* 0x0000008a998b7209 */ /* 0x000fe20007810000 */
[----:B------:R5:W-:Y:S01]  /*6160*/  MUFU.EX2 R133, R141 ;  /* 0x0000008d00857308 */ /* 0x000be20000000800 */
[----:B------:R-:W-:Y:S02]  /*6170*/  ISETP.GT.AND P2, PT, R172, 0x50, PT ;  /* 0x00000050ac00780c */ /* 0x000fe40003f44270 */
[----:B---3--:R-:W-:Y:S02]  /*6180*/  FSEL R155, R155, -INF , P3 ;  /* 0xff8000009b9b7808 */ /* 0x008fe40001800000 */
[----:B------:R-:W-:Y:S02]  /*6190*/  FMNMX.FTZ R138, R154, R139, !PT ;  /* 0x0000008b9a8a7209 */ /* 0x000fe40007810000 */
[----:B------:R-:W-:Y:S01]  /*61a0*/  ISETP.GT.AND P3, PT, R172, 0x51, PT ;  /* 0x00000051ac00780c */ /* 0x000fe20003f64270 */
[----:B------:R-:W-:Y:S01]  /*61b0*/  MUFU.EX2 R129, R129 ;  /* 0x0000008100817308 */ /* 0x000fe20000000800 */
[----:B0-----:R-:W-:-:S02]  /*61c0*/  FSEL R156, R156, -INF , P2 ;  /* 0xff8000009c9c7808 */ /* 0x001fc40001000000 */
[----:B------:R-:W-:Y:S02]  /*61d0*/  FMNMX.FTZ R135, R155, R138, !PT ;  /* 0x0000008a9b877209 */ /* 0x000fe40007810000 */
[----:B------:R-:W-:Y:S02]  /*61e0*/  ISETP.GT.AND P2, PT, R172, 0x58, PT ;  /* 0x00000058ac00780c */ /* 0x000fe40003f44270 */
[----:B-1----:R-:W-:Y:S01]  /*61f0*/  FSEL R157, R157, -INF , P3 ;  /* 0xff8000009d9d7808 */ /* 0x002fe20001800000 */
[----:B------:R-:W-:Y:S01]  /*6200*/  MUFU.EX2 R188, R188 ;  /* 0x000000bc00bc7308 */ /* 0x000fe20000000800 */
[----:B------:R-:W-:Y:S01]  /*6210*/  FMNMX.FTZ R138, R156, R135, !PT ;  /* 0x000000879c8a7209 */ /* 0x000fe20007810000 */
[--C-:B------:R-:W-:Y:S01]  /*6220*/  FFMA.FTZ R135, R128, UR14, -R146.reuse ;  /* 0x0000000e80877c23 */ /* 0x100fe20008010892 */
[----:B------:R-:W-:Y:S01]  /*6230*/  ISETP.GT.AND P3, PT, R172, 0x59, PT ;  /* 0x00000059ac00780c */ /* 0x000fe20003f64270 */
[--C-:B------:R-:W-:Y:S01]  /*6240*/  FFMA.FTZ R172, R15, UR14, -R146.reuse ;  /* 0x0000000e0fac7c23 */ /* 0x100fe20008010892 */
[----:B--2---:R-:W-:Y:S01]  /*6250*/  FSEL R158, R158, -INF , P2 ;  /* 0xff8000009e9e7808 */ /* 0x004fe20001000000 */
[----:B------:R-:W-:Y:S01]  /*6260*/  FFMA.FTZ R15, R124, UR14, -R146 ;  /* 0x0000000e7c0f7c23 */ /* 0x000fe20008010892 */
[----:B------:R-:W-:Y:S01]  /*6270*/  FMNMX.FTZ R139, R157, R138, !PT ;  /* 0x0000008a9d8b7209 */ /* 0x000fe20007810000 */
[----:B------:R-:W-:Y:S01]  /*6280*/  MUFU.EX2 R190, R190 ;  /* 0x000000be00be7308 */ /* 0x000fe20000000800 */
[----:B----4-:R-:W-:-:S02]  /*6290*/  FSEL R159, R159, -INF , P3 ;  /* 0xff8000009f9f7808 */ /* 0x010fc40001800000 */
[----:B------:R-:W-:Y:S01]  /*62a0*/  FMNMX.FTZ R128, R158, R139, !PT ;  /* 0x0000008b9e807209 */ /* 0x000fe20007810000 */
[----:B------:R-:W-:-:S03]  /*62b0*/  FFMA.FTZ R139, R2, UR14, -R146 ;  /* 0x0000000e028b7c23 */ /* 0x000fc60008010892 */
[----:B------:R-:W-:Y:S01]  /*62c0*/  FMNMX.FTZ R128, R159, R128, !PT ;  /* 0x000000809f807209 */ /* 0x000fe20007810000 */
[----:B------:R-:W-:Y:S04]  /*62d0*/  MUFU.EX2 R184, R184 ;  /* 0x000000b800b87308 */ /* 0x000fe80000000800 */
[----:B-----5:R-:W0:Y:S04]  /*62e0*/  SHFL.BFLY PT, R141, R128, 0x2, 0x1f ;  /* 0x0c401f00808d7f89 */ /* 0x020e2800000e0000 */
[----:B------:R-:W-:Y:S08]  /*62f0*/  MUFU.EX2 R186, R186 ;  /* 0x000000ba00ba7308 */ /* 0x000ff00000000800 */
[----:B------:R-:W-:Y:S08]  /*6300*/  MUFU.EX2 R137, R137 ;  /* 0x0000008900897308 */ /* 0x000ff00000000800 */
[----:B------:R-:W-:Y:S01]  /*6310*/  MUFU.EX2 R180, R180 ;  /* 0x000000b400b47308 */ /* 0x000fe20000000800 */
[----:B0-----:R-:W-:Y:S01]  /*6320*/  FMNMX.FTZ R0, R128, R141, !PT ;  /* 0x0000008d80007209 */ /* 0x001fe20007810000 */
[--C-:B------:R-:W-:Y:S01]  /*6330*/  FFMA.FTZ R141, R20, UR14, -R146.reuse ;  /* 0x0000000e148d7c23 */ /* 0x100fe20008010892 */
[----:B------:R-:W-:-:S05]  /*6340*/  FFMA.FTZ R20, R126, UR14, -R146 ;  /* 0x0000000e7e147c23 */ /* 0x000fca0008010892 */
        /* <DEDUP_REMOVED lines=8> */
[----:B------:R-:W-:Y:S01]  /*63d0*/  MUFU.EX2 R123, R123 ;  /* 0x0000007b007b7308 */ /* 0x000fe20000000800 */
[----:B------:R-:W-:Y:S02]  /*63e0*/  FSEL R0, R11, RZ, P2 ;  /* 0x000000ff0b007208 */ /* 0x000fe40001000000 */
[----:B------:R-:W-:-:S03]  /*63f0*/  FSEL R125, R125, RZ, P2 ;  /* 0x000000ff7d7d7208 */ /* 0x000fc60001000000 */
[----:B------:R-:W-:Y:S02]  /*6400*/  FADD.FTZ R2, -R0, R13 ;  /* 0x0000000d00027221 */ /* 0x000fe40000010100 */
[--C-:B------:R-:W-:Y:S01]  /*6410*/  FFMA.FTZ R185, R143, UR14, -R125.reuse ;  /* 0x0000000e8fb97c23 */ /* 0x100fe2000801087d */
[----:B------:R-:W-:Y:S01]  /*6420*/  FSEL R143, R12, RZ, P1 ;  /* 0x000000ff0c8f7208 */ /* 0x000fe20000800000 */
[--C-:B------:R-:W-:Y:S01]  /*6430*/  FFMA.FTZ R189, R168, UR14, -R125.reuse ;  /* 0x0000000ea8bd7c23 */ /* 0x100fe2000801087d */
[----:B------:R-:W-:Y:S01]  /*6440*/  FMUL.FTZ R2, R2, UR14 ;  /* 0x0000000e02027c20 */ /* 0x000fe20008410000 */
[--C-:B------:R-:W-:Y:S01]  /*6450*/  FFMA.FTZ R122, R169, UR14, -R125.reuse ;  /* 0x0000000ea97a7c23 */ /* 0x100fe2000801087d */
[--C-:B------:R-:W-:Y:S01]  /*6460*/  FFMA.FTZ R191, R171, UR14, -R125.reuse ;  /* 0x0000000eabbf7c23 */ /* 0x100fe2000801087d */
[----:B------:R-:W-:Y:S01]  /*6470*/  FADD.FTZ R143, -R143, R14 ;  /* 0x0000000e8f8f7221 */ /* 0x000fe20000010100 */
[--C-:B------:R-:W-:Y:S01]  /*6480*/  FFMA.FTZ R124, R170, UR14, -R125.reuse ;  /* 0x0000000eaa7c7c23 */ /* 0x100fe2000801087d */
[----:B------:R-:W-:Y:S01]  /*6490*/  MUFU.EX2 R189, R189 ;  /* 0x000000bd00bd7308 */ /* 0x000fe20000000800 */
[--C-:B------:R-:W-:Y:S01]  /*64a0*/  FFMA.FTZ R126, R130, UR14, -R125.reuse ;  /* 0x0000000e827e7c23 */ /* 0x100fe2000801087d */
[----:B------:R-:W-:Y:S01]  /*64b0*/  FMUL.FTZ R143, R143, UR14 ;  /* 0x0000000e8f8f7c20 */ /* 0x000fe20008410000 */
        /* <DEDUP_REMOVED lines=16> */
[----:B------:R-:W-:-:S05]  /*65c0*/  FFMA.FTZ R158, R158, UR14, -R125 ;  /* 0x0000000e9e9e7c23 */ /* 0x000fca000801087d */
        /* <DEDUP_REMOVED lines=19> */
[----:B------:R-:W-:Y:S01]  /*6700*/  FADD.FTZ R13, R135, R138 ;  /* 0x0000008a870d7221 */ /* 0x000fe20000010000 */
[----:B------:R-:W-:Y:S01]  /*6710*/  FFMA.FTZ R138, R155, UR14, -R125 ;  /* 0x0000000e9b8a7c23 */ /* 0x000fe2000801087d */
        /* <DEDUP_REMOVED lines=65> */
.L_x_5734:
        /* <DEDUP_REMOVED lines=35> */
[----:B------:R-:W-:Y:S06]  /*6d60*/  @P1 BRA `(.L_x_5735) ;  /* 0xffffffd000fc1947 */ /* 0x000fec000383ffff */
.L_x_5724:
[----:B------:R-:W-:-:S13]  /*6d70*/  ISETP.LE.AND P1, PT, RZ, UR4, PT ;  /* 0x00000004ff007c0c */ /* 0x000fda000bf23270 */
[----:B------:R-:W-:Y:S05]  /*6d80*/  @!P1 BRA `(.L_x_5736) ;  /* 0x00000024003c9947 */ /* 0x000fea0003800000 */
[----:B------:R-:W-:Y:S01]  /*6d90*/  IMAD.MOV.U32 R14, RZ, RZ, R11 ;  /* 0x000000ffff0e7224 */ /* 0x000fe200078e000b */
[----:B------:R-:W-:Y:S01]  /*6da0*/  UMOV UR5, UR38 ;  /* 0x0000002600057c82 */ /* 0x000fe20008000000 */
[----:B------:R-:W-:Y:S01]  /*6db0*/  IMAD.MOV.U32 R13, RZ, RZ, R12 ;  /* 0x000000ffff0d7224 */ /* 0x000fe200078e000c */
[----:B------:R-:W-:Y:S01]  /*6dc0*/  UMOV UR6, UR39 ;  /* 0x0000002700067c82 */ /* 0x000fe20008000000 */
[----:B------:R-:W-:Y:S01]  /*6dd0*/  ULDC UR7, c[0x0][0x9d8] ;  /* 0x0002760000077ab9 */ /* 0x000fe20000000800 */
[----:B------:R-:W-:-:S05]  /*6de0*/  ULDC UR10, c[0x0][0x988] ;  /* 0x00026200000a7ab9 */ /* 0x000fca0000000800 */
.L_x_5747:
        /* <DEDUP_REMOVED lines=8> */
.L_x_5737:
[----:B------:R-:W-:Y:S01]  /*6e70*/  ULEA UR8, UR39, UR40, 0x3 ;  /* 0x0000002827087291 */ /* 0x000fe2000f8e183f */
[----:B------:R-:W-:-:S05]  /*6e80*/  IMAD.U32 R11, RZ, RZ, UR38 ;  /* 0x00000026ff0b7e24 */ /* 0x000fca000f8e00ff */
[----:B------:R-:W-:-:S04]  /*6e90*/  SHF.L.U32 R11, R11, 0x1f, RZ ;  /* 0x0000001f0b0b7819 */ /* 0x000fc800000006ff */
[----:B------:R0:W1:Y:S01]  /*6ea0*/  SYNCS.PHASECHK.TRANS64.TRYWAIT P1, [UR8+0x30830], R11 ;  /* 0x0308300bff0075a7 */ /* 0x0000620008020148 */
[----:B------:R-:W-:Y:S05]  /*6eb0*/  @!P0 BRA `(.L_x_5738) ;  /* 0x0000000000048947 */ /* 0x000fea0003800000 */
[----:B------:R-:W-:Y:S01]  /*6ec0*/  BPT.TRAP 0x1 ;  /* 0x000000040000795c */ /* 0x000fe20000300000 */
.L_x_5738:
[----:B-1----:R-:W-:Y:S05]  /*6ed0*/  @P1 BRA `(.L_x_5739) ;  /* 0x0000000000081947 */ /* 0x002fea0003800000 */
[----:B------:R-:W1:Y:S02]  /*6ee0*/  SYNCS.PHASECHK.TRANS64.TRYWAIT P1, [UR8+0x30830], R11 ;  /* 0x0308300bff0075a7 */ /* 0x000e640008020148 */
[----:B-1----:R-:W-:Y:S05]  /*6ef0*/  @!P1 BRA `(.L_x_5740) ;  /* 0x000000b800009947 */ /* 0x002fea0003800000 */
.L_x_5739:
        /* <DEDUP_REMOVED lines=175> */
.L_x_5741:
[----:B------:R-:W-:Y:S01]  /*79f0*/  ULEA UR8, UR6, UR40, 0x3 ;  /* 0x0000002806087291 */ /* 0x000fe2000f8e183f */
[----:B------:R-:W-:-:S05]  /*7a00*/  IMAD.U32 R0, RZ, RZ, UR5 ;  /* 0x00000005ff007e24 */ /* 0x000fca000f8e00ff */
[----:B------:R-:W-:-:S04]  /*7a10*/  SHF.L.U32 R0, R0, 0x1f, RZ ;  /* 0x0000001f00007819 */ /* 0x000fc800000006ff */
[----:B------:R2:W3:Y:S01]  /*7a20*/  SYNCS.PHASECHK.TRANS64.TRYWAIT P1, [UR8+0x30850], R0 ;  /* 0x03085000ff0075a7 */ /* 0x0004e20008020148 */
[----:B------:R-:W-:Y:S05]  /*7a30*/  @!P0 BRA `(.L_x_5742) ;  /* 0x0000000000048947 */ /* 0x000fea0003800000 */
[----:B------:R-:W-:Y:S01]  /*7a40*/  BPT.TRAP 0x1 ;  /* 0x000000040000795c */ /* 0x000fe20000300000 */
.L_x_5742:
[----:B---3--:R-:W-:Y:S05]  /*7a50*/  @P1 BRA `(.L_x_5743) ;  /* 0x0000000000081947 */ /* 0x008fea0003800000 */
[----:B------:R-:W3:Y:S02]  /*7a60*/  SYNCS.PHASECHK.TRANS64.TRYWAIT P1, [UR8+0x30850], R0 ;  /* 0x03085000ff0075a7 */ /* 0x000ee40008020148 */
[----:B---3--:R-:W-:Y:S05]  /*7a70*/  @!P1 BRA `(.L_x_5744) ;  /* 0x000000ac00389947 */ /* 0x008fea0003800000 */
.L_x_5743:
        /* <DEDUP_REMOVED lines=37> */
.L_x_5745:
        /* <DEDUP_REMOVED lines=157> */
[----:B------:R-:W-:Y:S01]  /*86a0*/  FADD.FTZ R13, -R12, R13 ;  /* 0x0000000d0c0d7221 */ /* 0x000fe20000010100 */
[----:B-1----:R-:W-:-:S03]  /*86b0*/  FMNMX.FTZ R11, R157, R158, !PT ;  /* 0x0000009e9d0b7209 */ /* 0x002fc60007810000 */
[----:B------:R-:W-:Y:S02]  /*86c0*/  FMUL.FTZ R158, R13, UR14 ;  /* 0x0000000e0d9e7c20 */ /* 0x000fe40008410000 */
[----:B------:R-:W-:Y:S01]  /*86d0*/  FADD.FTZ R13, -R11, R14 ;  /* 0x0000000e0b0d7221 */ /* 0x000fe20000010100 */
[----:B------:R-:W-:Y:S01]  /*86e0*/  FMUL.FTZ R14, R12, UR14 ;  /* 0x0000000e0c0e7c20 */ /* 0x000fe20008410000 */
[----:B------:R-:W-:Y:S02]  /*86f0*/  MUFU.EX2 R0, R158 ;  /* 0x0000009e00007308 */ /* 0x000fe40000000800 */
[----:B------:R-:W-:Y:S01]  /*8700*/  FMUL.FTZ R2, R13, UR14 ;  /* 0x0000000e0d027c20 */ /* 0x000fe20008410000 */
[--C-:B------:R-:W-:Y:S01]  /*8710*/  FFMA.FTZ R13, R168, UR14, -R14.reuse ;  /* 0x0000000ea80d7c23 */ /* 0x100fe2000801080e */
        /* <DEDUP_REMOVED lines=22> */
[----:B------:R-:W-:Y:S01]  /*8880*/  FFMA.FTZ R155, R155, UR14, -R14 ;  /* 0x0000000e9b9b7c23 */ /* 0x000fe2000801080e */
[----:B------:R-:W-:Y:S01]  /*8890*/  FMUL.FTZ R14, R11, UR14 ;  /* 0x0000000e0b0e7c20 */ /* 0x000fe20008410000 */
[----:B------:R-:W-:Y:S03]  /*88a0*/  MUFU.EX2 R2, R2 ;  /* 0x0000000200027308 */ /* 0x000fe60000000800 */
        /* <DEDUP_REMOVED lines=26> */
[--C-:B------:R-:W-:Y:S01]  /*8a50*/  FFMA.FTZ R152, R152, UR14, -R14.reuse ;  /* 0x0000000e98987c23 */ /* 0x100fe2000801080e */
[----:B------:R-:W-:-:S02]  /*8a60*/  FFMA.FTZ R14, R153, UR14, -R14 ;  /* 0x0000000e990e7c23 */ /* 0x000fc4000801080e */
[----:B------:R-:W0:Y:S01]  /*8a70*/  MUFU.EX2 R20, R20 ;  /* 0x0000001400147308 */ /* 0x000e220000000800 */
[----:B-1----:R-:W-:-:S07]  /*8a80*/  FFMA.FTZ R3, R2, R3, R189 ;  /* 0x0000000302037223 */ /* 0x002fce00000100bd */
        /* <DEDUP_REMOVED lines=92> */
.L_x_5746:
        /* <DEDUP_REMOVED lines=35> */
.L_x_5736:
        /* <DEDUP_REMOVED lines=99> */
.L_x_5748:
[----:B------:R-:W-:Y:S01]  /*98b0*/  ULEA UR5, UR39, UR40, 0x3 ;  /* 0x0000002827057291 */ /* 0x000fe2000f8e183f */
[----:B------:R-:W-:-:S05]  /*98c0*/  IMAD.U32 R0, RZ, RZ, UR38 ;  /* 0x00000026ff007e24 */ /* 0x000fca000f8e00ff */
[----:B------:R-:W-:-:S04]  /*98d0*/  SHF.L.U32 R0, R0, 0x1f, RZ ;  /* 0x0000001f00007819 */ /* 0x000fc800000006ff */
[----:B------:R0:W1:Y:S01]  /*98e0*/  SYNCS.PHASECHK.TRANS64.TRYWAIT P1, [UR5+0x30850], R0 ;  /* 0x03085000ff0075a7 */ /* 0x0000620008020145 */
[----:B------:R-:W-:Y:S05]  /*98f0*/  @!P0 BRA `(.L_x_5749) ;  /* 0x0000000000048947 */ /* 0x000fea0003800000 */
[----:B------:R-:W-:Y:S01]  /*9900*/  BPT.TRAP 0x1 ;  /* 0x000000040000795c */ /* 0x000fe20000300000 */
.L_x_5749:
[----:B-1----:R-:W-:Y:S05]  /*9910*/  @P1 BRA `(.L_x_5750) ;  /* 0x0000000000081947 */ /* 0x002fea0003800000 */
[----:B------:R-:W1:Y:S02]  /*9920*/  SYNCS.PHASECHK.TRANS64.TRYWAIT P1, [UR5+0x30850], R0 ;  /* 0x03085000ff0075a7 */ /* 0x000e640008020145 */
[----:B-1----:R-:W-:Y:S05]  /*9930*/  @!P1 BRA `(.L_x_5751) ;  /* 0x0000008c00a09947 */ /* 0x002fea0003800000 */
.L_x_5750:
        /* <DEDUP_REMOVED lines=8> */
[----:B------:R-:W-:-:S03]  /*99c0*/  IMAD.MOV.U32 R8, RZ, RZ, RZ ;  /* 0x000000ffff087224 */ /* 0x000fc600078e00ff */
        /* <DEDUP_REMOVED lines=12> */
[----:B------:R-:W-:Y:S01]  /*9a90*/  IMAD.U32 R5, RZ, RZ, UR14 ;  /* 0x0000000eff057e24 */ /* 0x000fe2000f8e00ff */
[----:B------:R-:W-:Y:S01]  /*9aa0*/  MOV R0, 0xff800000 ;  /* 0xff80000000007802 */ /* 0x000fe20000000f00 */
[----:B-1----:R-:W-:-:S02]  /*9ab0*/  FADD.FTZ R13, R2, R7 ;  /* 0x00000007020d7221 */ /* 0x002fc40000010000 */
        /* <DEDUP_REMOVED lines=40> */
.L_x_5752:
[----:B------:R-:W0:Y:S01]  /*9d40*/  S2UR UR7, SR_CgaCtaId ;  /* 0x00000000000779c3 */ /* 0x000e220000008800 */
[----:B------:R-:W-:Y:S01]  /*9d50*/  R2UR UR6, R195 ;  /* 0x00000000c30672ca */ /* 0x000fe200000e0000 */
[----:B------:R-:W-:Y:S01]  /*9d60*/  UIADD3 UR4, UR5, 0x30860, URZ ;  /* 0x0003086005047890 */ /* 0x000fe2000fffe03f */
[-C--:B------:R-:W-:Y:S01]  /*9d70*/  FMUL.FTZ R128, R43, R8.reuse ;  /* 0x000000082b807220 */ /* 0x080fe20000410000 */
[----:B------:R-:W-:Y:S01]  /*9d80*/  UIADD3 UR39, UR39, 0x1, URZ ;  /* 0x0000000127277890 */ /* 0x000fe2000fffe03f */
[-C--:B------:R-:W-:Y:S01]  /*9d90*/  FMUL.FTZ R124, R46, R8.reuse ;  /* 0x000000082e7c7220 */ /* 0x080fe20000410000 */
[----:B------:R-:W-:Y:S01]  /*9da0*/  FMUL.FTZ R43, R99, R8 ;  /* 0x00000008632b7220 */ /* 0x000fe20000410000 */
        /* <DEDUP_REMOVED lines=102> */
.L_x_5716:
        /* <DEDUP_REMOVED lines=56> */
[----:B------:R-:W-:Y:S01]  /*a790*/  SHF.R.U64 R10, R10, 0x3, RZ ;  /* 0x000000030a0a7819 */ /* 0x000fe200000012ff */
[--C-:B------:R-:W-:Y:S01]  /*a7a0*/  IMAD.X R37, RZ, RZ, R5.reuse, P6 ;  /* 0x000000ffff257224 */ /* 0x100fe200030e0605 */
[----:B------:R-:W-:Y:S01]  /*a7b0*/  LOP3.LUT R4, R25, R4, RZ, 0x3c, !PT ;  /* 0x0000000419047212 */ /* 0x000fe200078e3cff */
[----:B------:R-:W-:Y:S01]  /*a7c0*/  IMAD.X R25, RZ, RZ, R5, P5 ;  /* 0x000000ffff197224 */ /* 0x000fe200028e0605 */
[----:B------:R-:W-:Y:S02]  /*a7d0*/  LOP3.LUT R10, R10, R135, RZ, 0x3c, !PT ;  /* 0x000000870a0a7212 */ /* 0x000fe400078e3cff */
[----:B------:R-:W-:Y:S02]  /*a7e0*/  LOP3.LUT R8, R103, 0x380, RZ, 0xc0, !PT ;  /* 0x0000038067087812 */ /* 0x000fe400078ec0ff */
[----:B------:R-:W-:Y:S02]  /*a7f0*/  MOV R135, R4 ;  /* 0x0000000400877202 */ /* 0x000fe40000000f00 */
[----:B------:R-:W-:-:S02]  /*a800*/  LOP3.LUT R12, R137, 0x380, RZ, 0xc0, !PT ;  /* 0x00000380890c7812 */ /* 0x000fc400078ec0ff */
[----:B------:R-:W-:Y:S02]  /*a810*/  LOP3.LUT R14, R139, 0x380, RZ, 0xc0, !PT ;  /* 0x000003808b0e7812 */ /* 0x000fe400078ec0ff */
[----:B------:R-:W-:Y:S02]  /*a820*/  F2FP.F16.F32.PACK_AB R4, R123, R24 ;  /* 0x000000187b04723e */ /* 0x000fe400000000ff */
[----:B------:R-:W-:Y:S02]  /*a830*/  LOP3.LUT R32, R147, 0x380, RZ, 0xc0, !PT ;  /* 0x0000038093207812 */ /* 0x000fe400078ec0ff */
[----:B------:R-:W-:Y:S02]  /*a840*/  LOP3.LUT R24, R149, 0x380, RZ, 0xc0, !PT ;  /* 0x0000038095187812 */ /* 0x000fe400078ec0ff */
[----:B------:R-:W-:Y:S02]  /*a850*/  LOP3.LUT R26, R141, 0x380, RZ, 0xc0, !PT ;  /* 0x000003808d1a7812 */ /* 0x000fe400078ec0ff */
[----:B------:R-:W-:-:S02]  /*a860*/  LOP3.LUT R38, R153, 0x380, RZ, 0xc0, !PT ;  /* 0x0000038099267812 */ /* 0x000fc400078ec0ff */
[----:B------:R-:W-:Y:S02]  /*a870*/  SHF.R.U64 R8, R8, 0x3, RZ ;  /* 0x0000000308087819 */ /* 0x000fe400000012ff */
[----:B------:R-:W-:Y:S02]  /*a880*/  LOP3.LUT R28, R143, 0x380, RZ, 0xc0, !PT ;  /* 0x000003808f1c7812 */ /* 0x000fe400078ec0ff */
[----:B------:R-:W-:Y:S02]  /*a890*/  LOP3.LUT R30, R145, 0x380, RZ, 0xc0, !PT ;  /* 0x00000380911e7812 */ /* 0x000fe400078ec0ff */
[----:B------:R-:W-:Y:S02]  /*a8a0*/  IADD3.X R35, RZ, R5, RZ, P1, !PT ;  /* 0x00000005ff237210 */ /* 0x000fe40000ffe4ff */
[----:B------:R-:W-:Y:S02]  /*a8b0*/  SHF.R.U64 R12, R12, 0x3, RZ ;  /* 0x000000030c0c7819 */ /* 0x000fe400000012ff */
[----:B------:R-:W-:-:S02]  /*a8c0*/  SHF.R.U64 R14, R14, 0x3, RZ ;  /* 0x000000030e0e7819 */ /* 0x000fc400000012ff */
[----:B------:R-:W-:Y:S02]  /*a8d0*/  SHF.R.U64 R32, R32, 0x3, RZ ;  /* 0x0000000320207819 */ /* 0x000fe400000012ff */
[----:B------:R-:W-:Y:S01]  /*a8e0*/  F2FP.F16.F32.PACK_AB R5, R134, R133 ;  /* 0x000000858605723e */ /* 0x000fe200000000ff */
[----:B------:R-:W-:Y:S01]  /*a8f0*/  BAR.SYNC.DEFER_BLOCKING 0x1, 0x100 ;  /* 0x0044000000007b1d */ /* 0x000fe20000010000 */
[----:B------:R-:W-:Y:S02]  /*a900*/  SHF.R.U64 R24, R24, 0x3, RZ ;  /* 0x0000000318187819 */ /* 0x000fe400000012ff */
[----:B------:R-:W-:Y:S02]  /*a910*/  SHF.R.U64 R26, R26, 0x3, RZ ;  /* 0x000000031a1a7819 */ /* 0x000fe400000012ff */
[----:B------:R-:W-:Y:S02]  /*a920*/  SHF.R.U64 R38, R38, 0x3, RZ ;  /* 0x0000000326267819 */ /* 0x000fe400000012ff */
[----:B------:R-:W-:-:S02]  /*a930*/  LOP3.LUT R8, R8, R103, RZ, 0x3c, !PT ;  /* 0x0000006708087212 */ /* 0x000fc400078e3cff */
[----:B------:R-:W-:Y:S02]  /*a940*/  SHF.R.U64 R28, R28, 0x3, RZ ;  /* 0x000000031c1c7819 */ /* 0x000fe400000012ff */
[----:B------:R-:W-:Y:S02]  /*a950*/  SHF.R.U64 R30, R30, 0x3, RZ ;  /* 0x000000031e1e7819 */ /* 0x000fe400000012ff */
[----:B------:R-:W-:Y:S02]  /*a960*/  LOP3.LUT R12, R12, R137, RZ, 0x3c, !PT ;  /* 0x000000890c0c7212 */ /* 0x000fe400078e3cff */
[----:B------:R-:W-:Y:S02]  /*a970*/  LOP3.LUT R14, R14, R139, RZ, 0x3c, !PT ;  /* 0x0000008b0e0e7212 */ /* 0x000fe400078e3cff */
[----:B------:R-:W-:Y:S02]  /*a980*/  LOP3.LUT R32, R32, R147, RZ, 0x3c, !PT ;  /* 0x0000009320207212 */ /* 0x000fe400078e3cff */
[----:B------:R-:W-:-:S02]  /*a990*/  LOP3.LUT R36, R151, 0x380, RZ, 0xc0, !PT ;  /* 0x0000038097247812 */ /* 0x000fc400078ec0ff */
[----:B------:R-:W-:Y:S02]  /*a9a0*/  LOP3.LUT R34, R24, R149, RZ, 0x3c, !PT ;  /* 0x0000009518227212 */ /* 0x000fe400078e3cff */
[----:B------:R-:W-:Y:S01]  /*a9b0*/  LOP3.LUT R26, R26, R141, RZ, 0x3c, !PT ;  /* 0x0000008d1a1a7212 */ /* 0x000fe200078e3cff */
[----:B------:R0:W-:Y:S01]  /*a9c0*/  STSM.16.M88.4 [R135], R4 ;  /* 0x0000000487007844 */ /* 0x0001e20000000200 */
[----:B------:R-:W-:Y:S02]  /*a9d0*/  LOP3.LUT R24, R38, R153, RZ, 0x3c, !PT ;  /* 0x0000009926187212 */ /* 0x000fe400078e3cff */
[----:B------:R-:W-:Y:S02]  /*a9e0*/  LOP3.LUT R28, R28, R143, RZ, 0x3c, !PT ;  /* 0x0000008f1c1c7212 */ /* 0x000fe400078e3cff */
[----:B------:R-:W-:Y:S02]  /*a9f0*/  LOP3.LUT R30, R30, R145, RZ, 0x3c, !PT ;  /* 0x000000911e1e7212 */ /* 0x000fe400078e3cff */
[----:B------:R-:W-:-:S02]  /*aa00*/  MOV R133, R8 ;  /* 0x0000000800857202 */ /* 0x000fc40000000f00 */
[----:B------:R-:W-:Y:S02]  /*aa10*/  MOV R132, R10 ;  /* 0x0000000a00847202 */ /* 0x000fe40000000f00 */
[----:B------:R-:W-:Y:S02]  /*aa20*/  MOV R131, R12 ;  /* 0x0000000c00837202 */ /* 0x000fe40000000f00 */
[----:B------:R-:W-:Y:S02]  /*aa30*/  MOV R123, R14 ;  /* 0x0000000e007b7202 */ /* 0x000fe40000000f00 */
[----:B------:R-:W-:Y:S02]  /*aa40*/  F2FP.F16.F32.PACK_AB R8, R41, R40 ;  /* 0x000000282908723e */ /* 0x000fe400000000ff */
[----:B0-----:R-:W-:Y:S02]  /*aa50*/  F2FP.F16.F32.PACK_AB R4, R121, R120 ;  /* 0x000000787904723e */ /* 0x001fe400000000ff */
[----:B------:R-:W-:-:S02]  /*aa60*/  F2FP.F16.F32.PACK_AB R5, R130, R127 ;  /* 0x0000007f8205723e */ /* 0x000fc400000000ff */
[----:B------:R-:W-:Y:S02]  /*aa70*/  F2FP.F16.F32.PACK_AB R6, R122, R3 ;  /* 0x000000037a06723e */ /* 0x000fe400000000ff */
[----:B------:R-:W-:Y:S02]  /*aa80*/  F2FP.F16.F32.PACK_AB R7, R129, R126 ;  /* 0x0000007e8107723e */ /* 0x000fe400000000ff */
[----:B------:R-:W-:Y:S02]  /*aa90*/  F2FP.F16.F32.PACK_AB R9, R128, R125 ;  /* 0x0000007d8009723e */ /* 0x000fe400000000ff */
[----:B------:R-:W-:Y:S01]  /*aaa0*/  F2FP.F16.F32.PACK_AB R10, R45, R44 ;  /* 0x0000002c2d0a723e */ /* 0x000fe200000000ff */
[----:B------:R0:W-:Y:S01]  /*aab0*/  STSM.16.M88.4 [R133], R4 ;  /* 0x0000000485007844 */ /* 0x0001e20000000200 */
[----:B------:R-:W-:Y:S02]  /*aac0*/  F2FP.F16.F32.PACK_AB R11, R47, R124 ;  /* 0x0000007c2f0b723e */ /* 0x000fe400000000ff */
[----:B------:R-:W-:-:S02]  /*aad0*/  SHF.R.U64 R36, R36, 0x3, RZ ;  /* 0x0000000324247819 */ /* 0x000fc400000012ff */
[----:B------:R-:W-:Y:S01]  /*aae0*/  MOV R33, R32 ;  /* 0x0000002000217202 */ /* 0x000fe20000000f00 */
[----:B------:R1:W-:Y:S01]  /*aaf0*/  STSM.16.M88.4 [R132], R8 ;  /* 0x0000000884007844 */ /* 0x0003e20000000200 */
        /* <DEDUP_REMOVED lines=8> */
[----:B------:R-:W-:Y:S02]  /*ab80*/  MOV R38, R30 ;  /* 0x0000001e00267202 */ /* 0x000fe40000000f00 */
[----:B------:R-:W-:Y:S02]  /*ab90*/  F2FP.F16.F32.PACK_AB R24, R57, R56 ;  /* 0x000000383918723e */ /* 0x000fe400000000ff */
[----:B------:R-:W-:Y:S02]  /*aba0*/  F2FP.F16.F32.PACK_AB R25, R59, R58 ;  /* 0x0000003a3b19723e */ /* 0x000fe400000000ff */
[----:B------:R-:W-:-:S02]  /*abb0*/  F2FP.F16.F32.PACK_AB R26, R61, R60 ;  /* 0x0000003c3d1a723e */ /* 0x000fc400000000ff */
[----:B------:R-:W-:Y:S02]  /*abc0*/  F2FP.F16.F32.PACK_AB R27, R63, R62 ;  /* 0x0000003e3f1b723e */ /* 0x000fe400000000ff */
[----:B------:R-:W-:Y:S02]  /*abd0*/  F2FP.F16.F32.PACK_AB R28, R65, R64 ;  /* 0x00000040411c723e */ /* 0x000fe400000000ff */
[----:B------:R-:W-:Y:S01]  /*abe0*/  F2FP.F16.F32.PACK_AB R29, R67, R66 ;  /* 0x00000042431d723e */ /* 0x000fe200000000ff */
[----:B------:R-:W-:Y:S01]  /*abf0*/  STSM.16.M88.4 [R123], R24 ;  /* 0x000000187b007844 */ /* 0x000fe20000000200 */
[----:B------:R-:W-:Y:S02]  /*ac00*/  F2FP.F16.F32.PACK_AB R30, R69, R68 ;  /* 0x00000044451e723e */ /* 0x000fe400000000ff */
[----:B------:R-:W-:Y:S02]  /*ac10*/  F2FP.F16.F32.PACK_AB R31, R71, R70 ;  /* 0x00000046471f723e */ /* 0x000fe400000000ff */
[----:B------:R-:W-:-:S02]  /*ac20*/  LOP3.LUT R36, R36, R151, RZ, 0x3c, !PT ;  /* 0x0000009724247212 */ /* 0x000fc400078e3cff */
[----:B0-----:R-:W-:Y:S01]  /*ac30*/  F2FP.F16.F32.PACK_AB R4, R73, R72 ;  /* 0x000000484904723e */ /* 0x001fe200000000ff */
[----:B------:R-:W-:Y:S01]  /*ac40*/  STSM.16.M88.4 [R103], R28 ;  /* 0x0000001c67007844 */ /* 0x000fe20000000200 */
[----:B------:R-:W-:Y:S02]  /*ac50*/  F2FP.F16.F32.PACK_AB R5, R75, R74 ;  /* 0x0000004a4b05723e */ /* 0x000fe400000000ff */
[----:B------:R-:W-:Y:S02]  /*ac60*/  F2FP.F16.F32.PACK_AB R6, R77, R76 ;  /* 0x0000004c4d06723e */ /* 0x000fe400000000ff */
[----:B------:R-:W-:Y:S02]  /*ac70*/  F2FP.F16.F32.PACK_AB R7, R79, R78 ;  /* 0x0000004e4f07723e */ /* 0x000fe400000000ff */
[----:B-1----:R-:W-:Y:S02]  /*ac80*/  F2FP.F16.F32.PACK_AB R8, R81, R80 ;  /* 0x000000505108723e */ /* 0x002fe400000000ff */
[----:B------:R-:W-:Y:S01]  /*ac90*/  F2FP.F16.F32.PACK_AB R9, R83, R82 ;  /* 0x000000525309723e */ /* 0x000fe200000000ff */
[----:B------:R0:W-:Y:S01]  /*aca0*/  STSM.16.M88.4 [R102], R4 ;  /* 0x0000000466007844 */ /* 0x0001e20000000200 */
[----:B------:R-:W-:-:S02]  /*acb0*/  F2FP.F16.F32.PACK_AB R10, R85, R84 ;  /* 0x00000054550a723e */ /* 0x000fc400000000ff */
[----:B------:R-:W-:Y:S02]  /*acc0*/  F2FP.F16.F32.PACK_AB R11, R87, R86 ;  /* 0x00000056570b723e */ /* 0x000fe400000000ff */
[----:B--2---:R-:W-:Y:S02]  /*acd0*/  F2FP.F16.F32.PACK_AB R12, R89, R88 ;  /* 0x00000058590c723e */ /* 0x004fe400000000ff */
[----:B------:R-:W-:Y:S01]  /*ace0*/  F2FP.F16.F32.PACK_AB R13, R91, R90 ;  /* 0x0000005a5b0d723e */ /* 0x000fe200000000ff */
[----:B------:R1:W-:Y:S01]  /*acf0*/  STSM.16.M88.4 [R38], R8 ;  /* 0x0000000826007844 */ /* 0x0003e20000000200 */
[----:B------:R-:W-:Y:S02]  /*ad00*/  F2FP.F16.F32.PACK_AB R14, R93, R92 ;  /* 0x0000005c5d0e723e */ /* 0x000fe400000000ff */
[----:B------:R-:W-:Y:S02]  /*ad10*/  F2FP.F16.F32.PACK_AB R15, R95, R94 ;  /* 0x0000005e5f0f723e */ /* 0x000fe400000000ff */
[----:B------:R-:W-:-:S02]  /*ad20*/  MOV R34, R34 ;  /* 0x0000002200227202 */ /* 0x000fc40000000f00 */
[----:B------:R-:W-:Y:S01]  /*ad30*/  MOV R36, R36 ;  /* 0x0000002400247202 */ /* 0x000fe20000000f00 */
[----:B------:R2:W-:Y:S01]  /*ad40*/  STSM.16.M88.4 [R33], R12 ;  /* 0x0000000c21007844 */ /* 0x0005e20000000200 */
[----:B------:R-:W-:Y:S01]  /*ad50*/  PLOP3.LUT P0, PT, PT, PT, UP0, 0x80, 0x0 ;  /* 0x000000000000781c */ /* 0x000fe20003f0f008 */
[----:B0-----:R-:W-:Y:S02]  /*ad60*/  IMAD.U32 R4, RZ, RZ, UR8 ;  /* 0x00000008ff047e24 */ /* 0x001fe4000f8e00ff */
        /* <DEDUP_REMOVED lines=10> */
[----:B0-----:R-:W-:-:S03]  /*ae10*/  ISETP.NE.AND P1, PT, R38, 0x1, PT ;  /* 0x000000012600780c */ /* 0x001fc60003f25270 */
        /* <DEDUP_REMOVED lines=8> */
[----:B------:R-:W-:Y:S01]  /*aea0*/  IMAD.U32 R11, RZ, RZ, UR9 ;  /* 0x00000009ff0b7e24 */ /* 0x000fe2000f8e00ff */
[----:B---3--:R-:W-:Y:S02]  /*aeb0*/  @P0 R2UR UR4, R3 ;  /* 0x00000000030402ca */ /* 0x008fe400000e0000 */
[----:B------:R-:W-:-:S06]  /*aec0*/  MOV R3, UR7 ;  /* 0x0000000700037c02 */ /* 0x000fcc0008000f00 */
[----:B------:R2:W5:Y:S01]  /*aed0*/  @P2 LDG.E R3, desc[UR36][R10.64] ;  /* 0x000000240a032981 */ /* 0x000562000c1e1900 */
[----:B01----:R-:W-:Y:S06]  /*aee0*/  @P2 BRA `(.L_x_5755) ;  /* 0x0000000000102947 */ /* 0x003fec0003800000 */
[----:B------:R-:W-:Y:S05]  /*aef0*/  @!P0 BRA `(.L_x_5755) ;  /* 0x00000000000c8947 */ /* 0x000fea0003800000 */
[----:B--2---:R-:W2:Y:S04]  /*af00*/  LDG.E R10, desc[UR36][R4.64] ;  /* 0x00000024040a7981 */ /* 0x004ea8000c1e1900 */
[----:B-----5:R-:W2:Y:S02]  /*af10*/  LDG.E R3, desc[UR36][R4.64+0x4] ;  /* 0x0000042404037981 */ /* 0x020ea4000c1e1900 */
[----:B--2---:R-:W-:-:S07]  /*af20*/  IMAD.IADD R3, R3, 0x1, -R10 ;  /* 0x0000000103037824 */ /* 0x004fce00078e0a0a */
.L_x_5755:
[----:B------:R-:W-:Y:S01]  /*af30*/  R2UR UR16, R192 ;  /* 0x00000000c01072ca */ /* 0x000fe200000e0000 */
[----:B------:R-:W-:Y:S01]  /*af40*/  ULDC.64 UR12, c[0x0][0xb90] ;  /* 0x0002e400000c7ab9 */ /* 0x000fe20000000a00 */
[----:B------:R-:W-:Y:S01]  /*af50*/  R2UR UR15, R193 ;  /* 0x00000000c10f72ca */ /* 0x000fe200000e0000 */
[----:B------:R-:W-:Y:S01]  /*af60*/  VIADD R9, R18, UR41 ;  /* 0x0000002912097c36 */ /* 0x000fe20008000000 */
[----:B------:R-:W-:Y:S01]  /*af70*/  USHF.R.S32.HI UR11, URZ, 0x1f, UR4 ;  /* 0x0000001f3f0b7899 */ /* 0x000fe20008011404 */
[----:B------:R-:W-:Y:S01]  /*af80*/  VIADD R26, R198, UR41 ;  /* 0x00000029c61a7c36 */ /* 0x000fe20008000000 */
[----:B------:R-:W-:Y:S01]  /*af90*/  UMOV UR10, UR4 ;  /* 0x00000004000a7c82 */ /* 0x000fe20008000000 */
[----:B------:R-:W-:Y:S01]  /*afa0*/  @P1 IMAD.HI.U32 R5, R9, R6, RZ ;  /* 0x0000000609051227 */ /* 0x000fe200078e00ff */
[----:B------:R-:W-:Y:S01]  /*afb0*/  MOV R4, R9 ;  /* 0x0000000900047202 */ /* 0x000fe20000000f00 */
[----:B------:R-:W-:Y:S02]  /*afc0*/  USEL UR61, UR61, URZ, !UP0 ;  /* 0x0000003f3d3d7287 */ /* 0x000fe4000c000000 */
[----:B-----5:R-:W-:Y:S01]  /*afd0*/  IMAD R43, R3, R38, RZ ;  /* 0x00000026032b7224 */ /* 0x020fe200078e02ff */
[----:B------:R-:W-:Y:S01]  /*afe0*/  @P1 SHF.R.U32.HI R4, RZ, R8, R5 ;  /* 0x00000008ff041219 */ /* 0x000fe20000011605 */
[----:B------:R-:W-:Y:S01]  /*aff0*/  USHF.R.S32.HI UR14, URZ, 0x1f, UR16 ;  /* 0x0000001f3f0e7899 */ /* 0x000fe20008011410 */
[----:B------:R-:W-:Y:S01]  /*b000*/  IMAD R5, R194, 0x40, R16 ;  /* 0x00000040c2057824 */ /* 0x000fe200078e0210 */
[----:B------:R-:W-:-:S02]  /*b010*/  UIMAD.WIDE.U32 UR8, UR16, UR12, UR10 ;  /* 0x0000000c100872a5 */ /* 0x000fc4000f8e000a */
[----:B------:R-:W-:Y:S01]  /*b020*/  UIMAD UR7, UR14, UR12, URZ ;  /* 0x0000000c0e0772a4 */ /* 0x000fe2000f8e023f */
[----:B------:R-:W-:Y:S01]  /*b030*/  IMAD.MOV R7, RZ, RZ, -R4 ;  /* 0x000000ffff077224 */ /* 0x000fe200078e0a04 */
[----:B------:R-:W-:Y:S01]  /*b040*/  USEL UR15, UR15, URZ, !UP0 ;  /* 0x0000003f0f0f7287 */ /* 0x000fe2000c000000 */
[----:B------:R-:W-:Y:S01]  /*b050*/  IMAD.WIDE R20, R5, 0x2, R20 ;  /* 0x0000000205147825 */ /* 0x000fe200078e0214 */
[----:B------:R-:W-:Y:S01]  /*b060*/  UIMAD UR7, UR16, UR13, UR7 ;  /* 0x0000000d100772a4 */ /* 0x000fe2000f8e0207 */
[----:B------:R-:W-:Y:S02]  /*b070*/  SHF.R.S32.HI R5, RZ, 0x1f, R4 ;  /* 0x0000001fff057819 */ /* 0x000fe40000011404 */
[----:B------:R-:W-:Y:S01]  /*b080*/  ULDC.64 UR12, c[0x0][0xb98] ;  /* 0x0002e600000c7ab9 */ /* 0x000fe20000000a00 */
[----:B------:R-:W-:Y:S01]  /*b090*/  UIADD3 UR9, UR9, UR7, URZ ;  /* 0x0000000709097290 */ /* 0x000fe2000fffe03f */
[----:B------:R-:W-:Y:S01]  /*b0a0*/  IMAD R7, R38, R7, R9 ;  /* 0x0000000726077224 */ /* 0x000fe200078e0209 */
[----:B------:R-:W-:Y:S01]  /*b0b0*/  UIMAD UR7, UR15, UR12, URZ ;  /* 0x0000000c0f0772a4 */ /* 0x000fe2000f8e023f */
[C---:B--2---:R-:W-:Y:S01]  /*b0c0*/  IADD3 R13, P2, R20.reuse, 0x1000, RZ ;  /* 0x00001000140d7810 */ /* 0x044fe20007f5e0ff */
[----:B------:R-:W-:Y:S01]  /*b0d0*/  UIMAD.WIDE.U32 UR8, UR61, UR12, UR8 ;  /* 0x0000000c3d0872a5 */ /* 0x000fe2000f8e0008 */
[----:B------:R-:W-:Y:S01]  /*b0e0*/  IADD3 R33, P3, R20, 0x6000, RZ ;  /* 0x0000600014217810 */ /* 0x000fe20007f7e0ff */
[----:B------:R-:W-:Y:S01]  /*b0f0*/  UIMAD UR7, UR61, UR13, UR7 ;  /* 0x0000000d3d0772a4 */ /* 0x000fe2000f8e0207 */
[----:B------:R-:W-:-:S02]  /*b100*/  SHF.R.S32.HI R6, RZ, 0x1f, R7 ;  /* 0x0000001fff067819 */ /* 0x000fc40000011407 */
[----:B------:R-:W-:Y:S01]  /*b110*/  LOP3.LUT R12, R13, 0x380, RZ, 0xc0, !PT ;  /* 0x000003800d0c7812 */ /* 0x000fe200078ec0ff */
[----:B------:R-:W-:Y:S01]  /*b120*/  ULDC.64 UR12, c[0x0][0xaa0] ;  /* 0x0002a800000c7ab9 */ /* 0x000fe20000000a00 */
[----:B------:R-:W-:Y:S01]  /*b130*/  IADD3 R4, P0, R4, UR8, RZ ;  /* 0x0000000804047c10 */ /* 0x000fe2000ff1e0ff */
[----:B------:R-:W-:Y:S01]  /*b140*/  IMAD.U32 R8, RZ, RZ, UR7 ;  /* 0x00000007ff087e24 */ /* 0x000fe2000f8e00ff */
[----:B------:R-:W-:Y:S02]  /*b150*/  SHF.R.U64 R12, R12, 0x3, RZ ;  /* 0x000000030c0c7819 */ /* 0x000fe400000012ff */
[----:B------:R-:W-:Y:S02]  /*b160*/  LOP3.LUT R32, R33, 0x380, RZ, 0xc0, !PT ;  /* 0x0000038021207812 */ /* 0x000fe400078ec0ff */
[----:B------:R-:W-:Y:S01]  /*b170*/  IADD3.X R5, R5, UR9, R8, P0, !PT ;  /* 0x0000000905057c10 */ /* 0x000fe200087fe408 */
[----:B------:R-:W-:Y:S01]  /*b180*/  ULDC.64 UR8, c[0x0][0xb88] ;  /* 0x0002e20000087ab9 */ /* 0x000fe20000000a00 */
[----:B------:R-:W-:Y:S01]  /*b190*/  LOP3.LUT R12, R12, R13, RZ, 0x3c, !PT ;  /* 0x0000000d0c0c7212 */ /* 0x000fe200078e3cff */
[----:B------:R-:W-:Y:S01]  /*b1a0*/  IMAD R6, R6, UR8, RZ ;  /* 0x0000000806067c24 */ /* 0x000fe2000f8e02ff */
[----:B------:R-:W-:Y:S01]  /*b1b0*/  IADD3.X R13, RZ, R21, RZ, P2, !PT ;  /* 0x00000015ff0d7210 */ /* 0x000fe200017fe4ff */
[----:B------:R-:W-:Y:S01]  /*b1c0*/  IMAD.WIDE.U32 R4, R7, UR8, R4 ;  /* 0x0000000807047c25 */ /* 0x000fe2000f8e0004 */
[----:B------:R-:W-:-:S02]  /*b1d0*/  IADD3 R25, P2, R20, 0x7000, RZ ;  /* 0x0000700014197810 */ /* 0x000fc40007f5e0ff */
[----:B------:R-:W-:Y:S01]  /*b1e0*/  SHF.R.U64 R32, R32, 0x3, RZ ;  /* 0x0000000320207819 */ /* 0x000fe200000012ff */
[----:B------:R-:W-:Y:S01]  /*b1f0*/  IMAD R11, R7, UR9, R6 ;  /* 0x00000009070b7c24 */ /* 0x000fe2000f8e0206 */
[----:B------:R-:W-:Y:S01]  /*b200*/  ULDC.64 UR8, c[0x0][0xb50] ;  /* 0x0002d40000087ab9 */ /* 0x000fe20000000a00 */
[----:B------:R-:W-:Y:S01]  /*b210*/  LOP3.LUT R24, R25, 0x380, RZ, 0xc0, !PT ;  /* 0x0000038019187812 */ /* 0x000fe200078ec0ff */
[----:B------:R-:W-:Y:S01]  /*b220*/  VIADD R6, R26, 0x8 ;  /* 0x000000081a067836 */ /* 0x000fe20000000000 */
[----:B------:R-:W-:Y:S01]  /*b230*/  LOP3.LUT R32, R32, R33, RZ, 0x3c, !PT ;  /* 0x0000002120207212 */ /* 0x000fe200078e3cff */
[----:B------:R-:W-:Y:S01]  /*b240*/  IMAD.IADD R5, R5, 0x1, R11 ;  /* 0x0000000105057824 */ /* 0x000fe200078e020b */
[----:B------:R-:W-:Y:S01]  /*b250*/  LEA R11, P0, R4, UR8, 0x2 ;  /* 0x00000008040b7c11 */ /* 0x000fe2000f8010ff */
[----:B------:R-:W-:Y:S01]  /*b260*/  IMAD.X R33, RZ, RZ, R21, P3 ;  /* 0x000000ffff217224 */ /* 0x000fe200018e0615 */
[----:B------:R-:W-:Y:S02]  /*b270*/  SHF.R.U64 R24, R24, 0x3, RZ ;  /* 0x0000000318187819 */ /* 0x000fe400000012ff */
[----:B------:R-:W-:Y:S01]  /*b280*/  LEA.HI.X R14, R4, UR9, R5, 0x2, P0 ;  /* 0x00000009040e7c11 */ /* 0x000fe200080f1405 */
[----:B------:R-:W-:Y:S01]  /*b290*/  SHFL.IDX PT, R36, R11, RZ, 0x1c1f ;  /* 0x001c1fff0b247589 */ /* 0x000fe200000e0000 */
[----:B------:R-:W-:-:S02]  /*b2a0*/  IADD3 R45, P0, R20, 0x5000, RZ ;  /* 0x00005000142d7810 */ /* 0x000fc40007f1e0ff */
[----:B------:R-:W-:Y:S01]  /*b2b0*/  IADD3 R10, P3, R20, 0xb000, RZ ;  /* 0x0000b000140a7810 */ /* 0x000fe20007f7e0ff */
[----:B------:R-:W0:Y:S01]  /*b2c0*/  SHFL.IDX PT, R37, R14, RZ, 0x1c1f ;  /* 0x001c1fff0e257589 */ /* 0x000e2200000e0000 */
[----:B------:R-:W-:Y:S02]  /*b2d0*/  LOP3.LUT R44, R45, 0x380, RZ, 0xc0, !PT ;  /* 0x000003802d2c7812 */ /* 0x000fe400078ec0ff */
[----:B------:R-:W-:Y:S01]  /*b2e0*/  LOP3.LUT R24, R24, R25, RZ, 0x3c, !PT ;  /* 0x0000001918187212 */ /* 0x000fe200078e3cff */
[----:B------:R-:W-:Y:S01]  /*b2f0*/  IMAD.X R25, RZ, RZ, R21, P2 ;  /* 0x000000ffff197224 */ /* 0x000fe200010e0615 */
[----:B------:R-:W-:Y:S01]  /*b300*/  SHF.R.U64 R44, R44, 0x3, RZ ;  /* 0x000000032c2c7819 */ /* 0x000fe200000012ff */
[----:B------:R-:W-:Y:S01]  /*b310*/  SHFL.IDX PT, R40, R11, 0x1, 0x1c1f ;  /* 0x003c1f000b287f89 */ /* 0x000fe200000e0000 */
[----:B------:R-:W-:Y:S02]  /*b320*/  LOP3.LUT R3, R10, 0x380, RZ, 0xc0, !PT ;  /* 0x000003800a037812 */ /* 0x000fe400078ec0ff */
[----:B------:R-:W-:Y:S01]  /*b330*/  IADD3 R9, P6, R20, 0x2000, RZ ;  /* 0x0000200014097810 */ /* 0x000fe20007fde0ff */
[----:B------:R-:W1:Y:S01]  /*b340*/  SHFL.IDX PT, R41, R14, 0x1, 0x1c1f ;  /* 0x003c1f000e297f89 */ /* 0x000e6200000e0000 */
[----:B------:R-:W-:-:S02]  /*b350*/  LOP3.LUT R44, R44, R45, RZ, 0x3c, !PT ;  /* 0x0000002d2c2c7212 */ /* 0x000fc400078e3cff */
[C---:B------:R-:W-:Y:S02]  /*b360*/  IADD3 R53, P4, R20.reuse, 0x4000, RZ ;  /* 0x0000400014357810 */ /* 0x040fe40007f9e0ff */
[----:B------:R-:W-:Y:S01]  /*b370*/  LOP3.LUT R7, R20, 0x380, RZ, 0xc0, !PT ;  /* 0x0000038014077812 */ /* 0x000fe200078ec0ff */
[----:B------:R-:W-:Y:S01]  /*b380*/  UIMAD UR7, UR11, UR12, URZ ;  /* 0x0000000c0b0772a4 */ /* 0x000fe2000f8e023f */
[----:B------:R-:W-:Y:S01]  /*b390*/  IADD3.X R45, RZ, R21, RZ, P0, !PT ;  /* 0x00000015ff2d7210 */ /* 0x000fe200007fe4ff */
[----:B------:R-:W-:Y:S01]  /*b3a0*/  UIMAD.WIDE.U32 UR8, UR4, UR12, URZ ;  /* 0x0000000c040872a5 */ /* 0x000fe2000f8e003f */
[----:B------:R-:W-:Y:S01]  /*b3b0*/  LOP3.LUT P0, RZ, R196, 0x3, RZ, 0xc0, !PT ;  /* 0x00000003c4ff7812 */ /* 0x000fe2000780c0ff */
[----:B------:R-:W-:Y:S01]  /*b3c0*/  ULDC.64 UR10, c[0x0][0xae8] ;  /* 0x0002ba00000a7ab9 */ /* 0x000fe20000000a00 */
[----:B------:R-:W-:Y:S01]  /*b3d0*/  SHF.R.U64 R3, R3, 0x3, RZ ;  /* 0x0000000303037819 */ /* 0x000fe200000012ff */
[----:B------:R-:W-:Y:S01]  /*b3e0*/  IMAD.X R49, RZ, RZ, R21, P3 ;  /* 0x000000ffff317224 */ /* 0x000fe200018e0615 */
[----:B------:R-:W-:-:S02]  /*b3f0*/  ISETP.GE.OR P2, PT, R26, R43, P0 ;  /* 0x0000002b1a00720c */ /* 0x000fc40000746670 */
[----:B------:R-:W-:Y:S02]  /*b400*/  IADD3 R5, P5, R20, 0x3000, RZ ;  /* 0x0000300014057810 */ /* 0x000fe40007fbe0ff */
[----:B------:R-:W-:Y:S02]  /*b410*/  LOP3.LUT R48, R3, R10, RZ, 0x3c, !PT ;  /* 0x0000000a03307212 */ /* 0x000fe400078e3cff */
[----:B------:R-:W2:Y:S01]  /*b420*/  @P1 LDC R3, c[0x0][0xbec] ;  /* 0x0002fb00ff031b82 */ /* 0x000ea20000000800 */
[----:B------:R-:W-:Y:S02]  /*b430*/  LOP3.LUT R8, R9, 0x380, RZ, 0xc0, !PT ;  /* 0x0000038009087812 */ /* 0x000fe400078ec0ff */
[----:B------:R-:W-:Y:S02]  /*b440*/  LOP3.LUT R4, R5, 0x380, RZ, 0xc0, !PT ;  /* 0x0000038005047812 */ /* 0x000fe400078ec0ff */
[----:B------:R-:W-:Y:S02]  /*b450*/  LOP3.LUT R52, R53, 0x380, RZ, 0xc0, !PT ;  /* 0x0000038035347812 */ /* 0x000fe400078ec0ff */
[----:B0-----:R0:W-:Y:S01]  /*b460*/  @!P2 ST.E desc[UR36][R36.64], R0 ;  /* 0x000000002400a985 */ /* 0x0011e2000c101924 */
[----:B------:R-:W-:-:S02]  /*b470*/  ISETP.GE.OR P0, PT, R6, R43, P0 ;  /* 0x0000002b0600720c */ /* 0x000fc40000706670 */
[----:B------:R-:W-:Y:S02]  /*b480*/  SHF.R.U64 R8, R8, 0x3, RZ ;  /* 0x0000000308087819 */ /* 0x000fe400000012ff */
[----:B------:R-:W-:Y:S02]  /*b490*/  SHF.R.U64 R4, R4, 0x3, RZ ;  /* 0x0000000304047819 */ /* 0x000fe400000012ff */
[----:B------:R-:W-:Y:S02]  /*b4a0*/  SHF.R.U64 R52, R52, 0x3, RZ ;  /* 0x0000000334347819 */ /* 0x000fe400000012ff */
[----:B------:R-:W-:Y:S02]  /*b4b0*/  SHF.R.U64 R7, R7, 0x3, RZ ;  /* 0x0000000307077819 */ /* 0x000fe400000012ff */
[----:B------:R-:W-:Y:S01]  /*b4c0*/  LOP3.LUT R8, R8, R9, RZ, 0x3c, !PT ;  /* 0x0000000908087212 */ /* 0x000fe200078e3cff */
[----:B0-----:R-:W0:Y:S01]  /*b4d0*/  @P1 LDC R37, c[0x0][0xbf0] ;  /* 0x0002fc00ff251b82 */ /* 0x001e220000000800 */
[----:B------:R-:W-:Y:S01]  /*b4e0*/  LOP3.LUT R4, R4, R5, RZ, 0x3c, !PT ;  /* 0x0000000504047212 */ /* 0x000fe200078e3cff */
[--C-:B------:R-:W-:Y:S01]  /*b4f0*/  IMAD.X R9, RZ, RZ, R21.reuse, P6 ;  /* 0x000000ffff097224 */ /* 0x100fe200030e0615 */
[----:B------:R-:W-:Y:S01]  /*b500*/  LOP3.LUT R52, R52, R53, RZ, 0x3c, !PT ;  /* 0x0000003534347212 */ /* 0x000fe200078e3cff */
[--C-:B------:R-:W-:Y:S01]  /*b510*/  IMAD.X R5, RZ, RZ, R21.reuse, P5 ;  /* 0x000000ffff057224 */ /* 0x100fe200028e0615 */
[C---:B------:R-:W-:Y:S01]  /*b520*/  IADD3 R65, P6, R20.reuse, 0x8000, RZ ;  /* 0x0000800014417810 */ /* 0x040fe20007fde0ff */
[----:B------:R-:W-:Y:S01]  /*b530*/  IMAD.X R53, RZ, RZ, R21, P4 ;  /* 0x000000ffff357224 */ /* 0x000fe200020e0615 */
[C---:B------:R-:W-:Y:S01]  /*b540*/  IADD3 R61, P5, R20.reuse, 0x9000, RZ ;  /* 0x00009000143d7810 */ /* 0x040fe20007fbe0ff */
[----:B------:R-:W-:Y:S01]  /*b550*/  UIMAD UR7, UR4, UR13, UR7 ;  /* 0x0000000d040772a4 */ /* 0x000fe2000f8e0207 */
[----:B------:R-:W-:Y:S01]  /*b560*/  IADD3 R57, P4, R20, 0xa000, RZ ;  /* 0x0000a00014397810 */ /* 0x000fe20007f9e0ff */
[----:B------:R-:W-:Y:S01]  /*b570*/  IMAD R0, R23, 0x20, R194 ;  /* 0x0000002017007824 */ /* 0x000fe200078e02c2 */
[----:B------:R-:W-:Y:S01]  /*b580*/  LOP3.LUT R20, R7, R20, RZ, 0x3c, !PT ;  /* 0x0000001407147212 */ /* 0x000fe200078e3cff */
[----:B------:R-:W-:Y:S01]  /*b590*/  UIADD3 UR9, UR9, UR7, URZ ;  /* 0x0000000709097290 */ /* 0x000fe2000fffe03f */
[----:B------:R-:W-:Y:S01]  /*b5a0*/  LOP3.LUT R64, R65, 0x380, RZ, 0xc0, !PT ;  /* 0x0000038041407812 */ /* 0x000fe200078ec0ff */
[----:B------:R-:W-:Y:S01]  /*b5b0*/  UIMAD UR4, UR14, UR10, URZ ;  /* 0x0000000a0e0472a4 */ /* 0x000fe2000f8e023f */
[----:B------:R-:W-:Y:S01]  /*b5c0*/  LOP3.LUT R60, R61, 0x380, RZ, 0xc0, !PT ;  /* 0x000003803d3c7812 */ /* 0x000fe200078ec0ff */
[----:B-1----:R1:W-:Y:S01]  /*b5d0*/  @!P0 ST.E desc[UR36][R40.64], R2 ;  /* 0x0000000228008985 */ /* 0x0023e2000c101924 */
[----:B------:R-:W-:Y:S01]  /*b5e0*/  LOP3.LUT R56, R57, 0x380, RZ, 0xc0, !PT ;  /* 0x0000038039387812 */ /* 0x000fe200078ec0ff */
[----:B------:R-:W-:Y:S01]  /*b5f0*/  UIMAD UR4, UR16, UR11, UR4 ;  /* 0x0000000b100472a4 */ /* 0x000fe2000f8e0204 */
[----:B------:R-:W-:Y:S01]  /*b600*/  SHF.R.U64 R64, R64, 0x3, RZ ;  /* 0x0000000340407819 */ /* 0x000fe200000012ff */
[----:B------:R3:W5:Y:S01]  /*b610*/  LD.E.128 R28, desc[UR36][R20.64] ;  /* 0x00000024141c7980 */ /* 0x000762000c101d00 */
[----:B------:R-:W-:Y:S01]  /*b620*/  UIMAD.WIDE.U32 UR8, UR16, UR10, UR8 ;  /* 0x0000000a100872a5 */ /* 0x000fe2000f8e0008 */
[----:B------:R-:W-:-:S02]  /*b630*/  SHF.R.U64 R60, R60, 0x3, RZ ;  /* 0x000000033c3c7819 */ /* 0x000fc400000012ff */
[----:B------:R-:W-:Y:S01]  /*b640*/  SHF.R.U64 R56, R56, 0x3, RZ ;  /* 0x0000000338387819 */ /* 0x000fe200000012ff */
[----:B------:R-:W-:Y:S01]  /*b650*/  ULDC.64 UR10, c[0x0][0xaf0] ;  /* 0x0002bc00000a7ab9 */ /* 0x000fe20000000a00 */
[----:B------:R-:W-:Y:S01]  /*b660*/  LOP3.LUT R64, R64, R65, RZ, 0x3c, !PT ;  /* 0x0000004140407212 */ /* 0x000fe200078e3cff */
[----:B------:R-:W5:Y:S01]  /*b670*/  LD.E.128 R12, desc[UR36][R12.64] ;  /* 0x000000240c0c7980 */ /* 0x000f62000c101d00 */
[----:B---3--:R-:W-:Y:S01]  /*b680*/  VIADD R20, R0, UR41 ;  /* 0x0000002900147c36 */ /* 0x008fe20008000000 */
[----:B------:R-:W-:Y:S01]  /*b690*/  UIADD3 UR9, UR9, UR4, URZ ;  /* 0x0000000409097290 */ /* 0x000fe2000fffe03f */
[----:B------:R-:W-:Y:S01]  /*b6a0*/  LOP3.LUT R60, R60, R61, RZ, 0x3c, !PT ;  /* 0x0000003d3c3c7212 */ /* 0x000fe200078e3cff */
[--C-:B------:R-:W-:Y:S01]  /*b6b0*/  IMAD.X R65, RZ, RZ, R21.reuse, P6 ;  /* 0x000000ffff417224 */ /* 0x100fe200030e0615 */
[----:B------:R-:W-:Y:S01]  /*b6c0*/  LOP3.LUT R56, R56, R57, RZ, 0x3c, !PT ;  /* 0x0000003938387212 */ /* 0x000fe200078e3cff */
[----:B--2---:R-:W-:Y:S01]  /*b6d0*/  @P1 IMAD.HI.U32 R0, R20, R3, RZ ;  /* 0x0000000314001227 */ /* 0x004fe200078e00ff */
[----:B------:R-:W-:Y:S01]  /*b6e0*/  UIMAD UR4, UR15, UR10, URZ ;  /* 0x0000000a0f0472a4 */ /* 0x000fe2000f8e023f */
[----:B------:R-:W-:Y:S01]  /*b6f0*/  IADD3.X R61, RZ, R21, RZ, P5, !PT ;  /* 0x00000015ff3d7210 */ /* 0x000fe20002ffe4ff */
[----:B------:R-:W5:Y:S01]  /*b700*/  LD.E.128 R8, desc[UR36][R8.64] ;  /* 0x0000002408087980 */ /* 0x000f62000c101d00 */
[----:B------:R-:W-:Y:S01]  /*b710*/  IMAD.X R57, RZ, RZ, R21, P4 ;  /* 0x000000ffff397224 */ /* 0x000fe200020e0615 */
[----:B------:R-:W-:Y:S01]  /*b720*/  MOV R21, R20 ;  /* 0x0000001400157202 */ /* 0x000fe20000000f00 */
[----:B------:R-:W-:Y:S01]  /*b730*/  UIMAD UR4, UR61, UR11, UR4 ;  /* 0x0000000b3d0472a4 */ /* 0x000fe2000f8e0204 */
[----:B0-----:R-:W-:Y:S01]  /*b740*/  @P1 SHF.R.U32.HI R21, RZ, R37, R0 ;  /* 0x00000025ff151219 */ /* 0x001fe20000011600 */
[----:B------:R-:W-:Y:S01]  /*b750*/  UIMAD.WIDE.U32 UR8, UR61, UR10, UR8 ;  /* 0x0000000a3d0872a5 */ /* 0x000fe2000f8e0008 */
[----:B------:R-:W5:Y:S02]  /*b760*/  LD.E.128 R4, desc[UR36][R4.64] ;  /* 0x0000002404047980 */ /* 0x000f64000c101d00 */
[--C-:B------:R-:W-:Y:S01]  /*b770*/  SHF.R.S32.HI R0, RZ, 0x1f, R21.reuse ;  /* 0x0000001fff007819 */ /* 0x100fe20000011415 */
[----:B------:R-:W-:Y:S01]  /*b780*/  UIADD3 UR4, UR9, UR4, URZ ;  /* 0x0000000409047290 */ /* 0x000fe2000fffe03f */
[----:B------:R-:W-:Y:S01]  /*b790*/  IMAD.MOV R37, RZ, RZ, -R21 ;  /* 0x000000ffff257224 */ /* 0x000fe200078e0a15 */
[----:B------:R-:W-:Y:S01]  /*b7a0*/  ULDC.64 UR10, c[0x0][0xae0] ;  /* 0x0002b800000a7ab9 */ /* 0x000fe20000000a00 */
[----:B------:R-:W-:Y:S01]  /*b7b0*/  IMAD.U32 R3, RZ, RZ, UR9 ;  /* 0x00000009ff037e24 */ /* 0x000fe2000f8e00ff */
[----:B------:R-:W5:Y:S01]  /*b7c0*/  LD.E.128 R52, desc[UR36][R52.64] ;  /* 0x0000002434347980 */ /* 0x000f62000c101d00 */
[----:B------:R-:W-:-:S02]  /*b7d0*/  IMAD R0, R0, UR10, RZ ;  /* 0x0000000a00007c24 */ /* 0x000fc4000f8e02ff */
[----:B------:R-:W-:Y:S01]  /*b7e0*/  IMAD R37, R38, R37, R20 ;  /* 0x0000002526257224 */ /* 0x000fe200078e0214 */
[----:B------:R-:W5:Y:S01]  /*b7f0*/  LD.E.128 R44, desc[UR36][R44.64] ;  /* 0x000000242c2c7980 */ /* 0x000f62000c101d00 */
[----:B-1----:R-:W-:Y:S01]  /*b800*/  IMAD.U32 R2, RZ, RZ, UR8 ;  /* 0x00000008ff027e24 */ /* 0x002fe2000f8e00ff */
[----:B------:R-:W-:Y:S01]  /*b810*/  ULDC.64 UR8, c[0x0][0xad8] ;  /* 0x0002b60000087ab9 */ /* 0x000fe20000000a00 */
[----:B------:R-:W-:Y:S01]  /*b820*/  IMAD.U32 R3, RZ, RZ, UR4 ;  /* 0x00000004ff037e24 */ /* 0x000fe2000f8e00ff */
[----:B------:R-:W5:Y:S01]  /*b830*/  LD.E.128 R32, desc[UR36][R32.64] ;  /* 0x0000002420207980 */ /* 0x000f62000c101d00 */
[C---:B------:R-:W-:Y:S01]  /*b840*/  IMAD R41, R21.reuse, UR11, R0 ;  /* 0x0000000b15297c24 */ /* 0x040fe2000f8e0200 */
[----:B------:R-:W-:Y:S02]  /*b850*/  SHF.R.S32.HI R0, RZ, 0x1f, R37 ;  /* 0x0000001fff007819 */ /* 0x000fe40000011425 */
[----:B------:R-:W5:Y:S01]  /*b860*/  LD.E.128 R24, desc[UR36][R24.64] ;  /* 0x0000002418187980 */ /* 0x000f62000c101d00 */
[----:B------:R-:W-:-:S03]  /*b870*/  IMAD.WIDE.U32 R2, R21, UR10, R2 ;  /* 0x0000000a15027c25 */ /* 0x000fc6000f8e0002 */
        /* <DEDUP_REMOVED lines=10> */
[----:B------:R-:W-:Y:S01]  /*b920*/  IMAD.IADD R3, R3, 0x1, R41 ;  /* 0x0000000103037824 */ /* 0x000fe200078e0229 */
[----:B------:R-:W-:Y:S01]  /*b930*/  IADD3 R68, R194, UR41, RZ ;  /* 0x00000029c2447c10 */ /* 0x000fe2000fffe0ff */
[----:B------:R-:W-:-:S02]  /*b940*/  IMAD R20, R0, UR8, RZ ;  /* 0x0000000800147c24 */ /* 0x000fc4000f8e02ff */
[----:B------:R-:W-:Y:S01]  /*b950*/  IMAD.WIDE.U32 R2, R37, UR8, R2 ;  /* 0x0000000825027c25 */ /* 0x000fe2000f8e0002 */
[----:B------:R-:W-:-:S03]  /*b960*/  ISETP.GE.AND P2, PT, R68, R43, PT ;  /* 0x0000002b4400720c */ /* 0x000fc60003f46270 */
[----:B------:R-:W-:Y:S01]  /*b970*/  IMAD R21, R37, UR9, R20 ;  /* 0x0000000925157c24 */ /* 0x000fe2000f8e0214 */
[----:B------:R-:W-:Y:S01]  /*b980*/  ULDC.64 UR8, c[0x0][0xa80] ;  /* 0x0002a00000087ab9 */ /* 0x000fe20000000a00 */
[----:B------:R-:W-:Y:S01]  /*b990*/  VIADD R0, R68, 0x20 ;  /* 0x0000002044007836 */ /* 0x000fe20000000000 */
[----:B------:R-:W-:Y:S01]  /*b9a0*/  LEA R38, P3, R2, UR8, 0x1 ;  /* 0x0000000802267c11 */ /* 0x000fe2000f8608ff */
[----:B------:R-:W-:Y:S01]  /*b9b0*/  VIADD R42, R42, 0x30820 ;  /* 0x000308202a2a7836 */ /* 0x000fe20000000000 */
[----:B------:R-:W-:Y:S02]  /*b9c0*/  IADD3 R3, R3, R21, RZ ;  /* 0x0000001503037210 */ /* 0x000fe40007ffe0ff */
        /* <DEDUP_REMOVED lines=23> */
.L_x_5757:
[----:B------:R-:W-:Y:S05]  /*bb40*/  BSYNC B1 ;  /* 0x0000000000017941 */ /* 0x000fea0003800000 */
.L_x_5756:
        /* <DEDUP_REMOVED lines=17> */
.L_x_5759:
[----:B------:R-:W-:Y:S05]  /*bc60*/  BSYNC B1 ;  /* 0x0000000000017941 */ /* 0x000fea0003800000 */
.L_x_5758:
        /* <DEDUP_REMOVED lines=17> */
.L_x_5761:
[----:B------:R-:W-:Y:S05]  /*bd80*/  BSYNC B1 ;  /* 0x0000000000017941 */ /* 0x000fea0003800000 */
.L_x_5760:
        /* <DEDUP_REMOVED lines=20> */
.L_x_5754:
[----:B------:R-:W-:Y:S01]  /*bed0*/  R2UR UR4, R193 ;  /* 0x00000000c10472ca */ /* 0x000fe200000e0000 */
[----:B------:R-:W-:Y:S01]  /*bee0*/  ULDC.64 UR10, c[0x0][0xc00] ;  /* 0x00030000000a7ab9 */ /* 0x000fe20000000a00 */
[----:B------:R-:W-:Y:S01]  /*bef0*/  USHF.L.U32 UR8, UR61, 0x2, URZ ;  /* 0x000000023d087899 */ /* 0x000fe2000800063f */
[----:B------:R-:W0:Y:S01]  /*bf00*/  LDC R11, c[0x0][0xbe8] ;  /* 0x0002fa00ff0b7b82 */ /* 0x000e220000000800 */
[----:B------:R-:W-:Y:S01]  /*bf10*/  UISETP.NE.U32.AND UP0, UPT, UR10, URZ, UPT ;  /* 0x0000003f0a00728c */ /* 0x000fe2000bf05070 */
[----:B------:R-:W-:-:S03]  /*bf20*/  R2UR UR12, R192 ;  /* 0x00000000c00c72ca */ /* 0x000fc600000e0000 */
        /* <DEDUP_REMOVED lines=16> */
[----:B------:R-:W-:-:S04]  /*c030*/  MOV R4, UR8 ;  /* 0x0000000800047c02 */ /* 0x000fc80008000f00 */
        /* <DEDUP_REMOVED lines=14> */
.L_x_5763:
[----:B------:R-:W-:Y:S01]  /*c120*/  R2UR UR7, R193 ;  /* 0x00000000c10772ca */ /* 0x000fe200000e0000 */
[----:B------:R-:W-:Y:S01]  /*c130*/  USEL UR61, UR61, URZ, !UP0 ;  /* 0x0000003f3d3d7287 */ /* 0x000fe2000c000000 */
[----:B------:R-:W-:Y:S11]  /*c140*/  BSSY B1, `(.L_x_5764) ;  /* 0x000002d000017945 */ /* 0x000ff60003800000 */
        /* <DEDUP_REMOVED lines=29> */
[C---:B------:R-:W-:Y:S02]  /*c320*/  IADD3 R5, -R2.reuse, RZ, RZ ;  /* 0x000000ff02057210 */ /* 0x040fe40007ffe1ff */
[----:B------:R-:W-:Y:S02]  /*c330*/  SHF.R.S32.HI R3, RZ, 0x1f, R2 ;  /* 0x0000001fff037819 */ /* 0x000fe40000011402 */
[----:B------:R-:W-:Y:S01]  /*c340*/  IADD3 R2, P1, R2, UR8, RZ ;  /* 0x0000000802027c10 */ /* 0x000fe2000ff3e0ff */
[----:B------:R-:W-:-:S03]  /*c350*/  IMAD R5, R7, R5, R4 ;  /* 0x0000000507057224 */ /* 0x000fc600078e0204 */
[----:B------:R-:W-:Y:S01]  /*c360*/  IADD3.X R3, R3, UR9, R6, P1, !PT ;  /* 0x0000000903037c10 */ /* 0x000fe20008ffe406 */
[----:B------:R-:W-:Y:S01]  /*c370*/  ULDC.64 UR8, c[0x0][0xb50] ;  /* 0x0002d40000087ab9 */ /* 0x000fe20000000a00 */
        /* <DEDUP_REMOVED lines=9> */
.L_x_5765:
[----:B------:R-:W-:Y:S05]  /*c410*/  BSYNC B1 ;  /* 0x0000000000017941 */ /* 0x000fea0003800000 */
.L_x_5764:
[----:B0-----:R-:W0:Y:S01]  /*c420*/  @P0 LDC R3, c[0x0][0xbf0] ;  /* 0x0002fc00ff030b82 */ /* 0x001e220000000800 */
[----:B------:R-:W-:Y:S01]  /*c430*/  ULDC.64 UR14, c[0x0][0xaa0] ;  /* 0x0002a800000e7ab9 */ /* 0x000fe20000000a00 */
[----:B------:R-:W-:Y:S01]  /*c440*/  R2UR UR13, R192 ;  /* 0x00000000c00d72ca */ /* 0x000fe200000e0000 */
[----:B------:R-:W-:Y:S01]  /*c450*/  UIMAD UR7, UR10, UR14, URZ ;  /* 0x0000000e0a0772a4 */ /* 0x000fe2000f8e023f */
[----:B------:R-:W-:Y:S01]  /*c460*/  IMAD R2, R23, 0x20, R194 ;  /* 0x0000002017027824 */ /* 0x000fe200078e02c2 */
[----:B------:R-:W-:Y:S01]  /*c470*/  UIMAD.WIDE.U32 UR8, UR4, UR14, URZ ;  /* 0x0000000e040872a5 */ /* 0x000fe2000f8e003f */
[----:B------:R-:W-:Y:S01]  /*c480*/  BSSY B1, `(.L_x_5766) ;  /* 0x000003c000017945 */ /* 0x000fe20003800000 */
[----:B------:R-:W-:Y:S02]  /*c490*/  UIMAD UR7, UR4, UR15, UR7 ;  /* 0x0000000f040772a4 */ /* 0x000fe4000f8e0207 */
[----:B------:R-:W-:Y:S01]  /*c4a0*/  IADD3 R6, R2, UR41, RZ ;  /* 0x0000002902067c10 */ /* 0x000fe2000fffe0ff */
        /* <DEDUP_REMOVED lines=26> */
[----:B------:R-:W-:Y:S02]  /*c650*/  IMAD.IADD R3, R3, 0x1, R9 ;  /* 0x0000000103037824 */ /* 0x000fe400078e0209 */
[----:B------:R-:W-:Y:S02]  /*c660*/  IMAD R4, R4, UR8, RZ ;  /* 0x0000000804047c24 */ /* 0x000fe4000f8e02ff */
[----:B------:R-:W-:Y:S02]  /*c670*/  VIADD R6, R194, UR41 ;  /* 0x00000029c2067c36 */ /* 0x000fe40008000000 */
[----:B-----5:R-:W-:Y:S02]  /*c680*/  IMAD R11, R0, R11, RZ ;  /* 0x0000000b000b7224 */ /* 0x020fe400078e02ff */
[C---:B------:R-:W-:Y:S02]  /*c690*/  IMAD R5, R7.reuse, UR9, R4 ;  /* 0x0000000907057c24 */ /* 0x040fe4000f8e0204 */
[----:B------:R-:W-:Y:S01]  /*c6a0*/  IMAD.WIDE.U32 R2, R7, UR8, R2 ;  /* 0x0000000807027c25 */ /* 0x000fe2000f8e0002 */
[----:B------:R-:W-:Y:S01]  /*c6b0*/  ISETP.GE.AND P2, PT, R6, R11, PT ;  /* 0x0000000b0600720c */ /* 0x000fe20003f46270 */
[----:B------:R-:W-:-:S02]  /*c6c0*/  ULDC.64 UR8, c[0x0][0xa80] ;  /* 0x0002a00000087ab9 */ /* 0x000fc40000000a00 */
[----:B------:R-:W-:Y:S01]  /*c6d0*/  VIADD R0, R6, 0x20 ;  /* 0x0000002006007836 */ /* 0x000fe20000000000 */
[----:B------:R-:W-:Y:S02]  /*c6e0*/  IADD3 R3, R3, R5, RZ ;  /* 0x0000000503037210 */ /* 0x000fe40007ffe0ff */
[----:B------:R-:W-:Y:S02]  /*c6f0*/  LEA R4, P3, R2, UR8, 0x1 ;  /* 0x0000000802047c11 */ /* 0x000fe4000f8608ff */
[-C--:B------:R-:W-:Y:S01]  /*c700*/  ISETP.GE.AND P1, PT, R0, R11.reuse, PT ;  /* 0x0000000b0000720c */ /* 0x080fe20003f26270 */
[----:B------:R-:W-:Y:S01]  /*c710*/  VIADD R0, R6, 0x40 ;  /* 0x0000004006007836 */ /* 0x000fe20000000000 */
[----:B------:R-:W-:Y:S02]  /*c720*/  LEA.HI.X R5, R2, UR9, R3, 0x1, P3 ;  /* 0x0000000902057c11 */ /* 0x000fe400098f0c03 */
[----:B------:R0:W1:Y:S02]  /*c730*/  SHFL.IDX PT, R3, R4, RZ, 0x181f ;  /* 0x00181fff04037589 */ /* 0x00006400000e0000 */
[----:B------:R-:W-:-:S02]  /*c740*/  ISETP.GE.AND P0, PT, R0, R11, PT ;  /* 0x0000000b0000720c */ /* 0x000fc40003f06270 */
        /* <DEDUP_REMOVED lines=15> */
.L_x_5767:
[----:B------:R-:W-:Y:S05]  /*c840*/  BSYNC B1 ;  /* 0x0000000000017941 */ /* 0x000fea0003800000 */
.L_x_5766:
        /* <DEDUP_REMOVED lines=17> */
.L_x_5769:
[----:B------:R-:W-:Y:S05]  /*c960*/  BSYNC B1 ;  /* 0x0000000000017941 */ /* 0x000fea0003800000 */
.L_x_5768:
        /* <DEDUP_REMOVED lines=17> */
.L_x_5771:
[----:B------:R-:W-:Y:S05]  /*ca80*/  BSYNC B1 ;  /* 0x0000000000017941 */ /* 0x000fea0003800000 */
.L_x_5770:
        /* <DEDUP_REMOVED lines=18> */
.L_x_5762:
[----:B------:R-:W-:Y:S05]  /*cbb0*/  BSYNC B0 ;  /* 0x0000000000007941 */ /* 0x000fea0003800000 */
.L_x_5753:
[----:B------:R-:W-:Y:S02]  /*cbc0*/  ULDC UR4, c[0x0][0xc3c] ;  /* 0x00030f0000047ab9 */ /* 0x000fe40000000800 */
[----:B------:R-:W-:-:S13]  /*cbd0*/  ISETP.GE.AND P0, PT, R39, UR4, PT ;  /* 0x0000000427007c0c */ /* 0x000fda000bf06270 */
[----:B------:R-:W-:Y:S05]  /*cbe0*/  @!P0 BRA `(.L_x_5772) ;  /* 0xffffff4000648947 */ /* 0x000fea000383ffff */
[----:B------:R-:W-:Y:S05]  /*cbf0*/  EXIT ;  /* 0x000000000000794d */ /* 0x000fea0003800000 */
.L_x_5711:
        /* <DEDUP_REMOVED lines=16> */
.L_x_5773:
        /* <DEDUP_REMOVED lines=40> */
.L_x_5779:
        /* <DEDUP_REMOVED lines=12> */
.L_x_5778:
[----:B------:R-:W-:Y:S05]  /*d040*/  BSYNC B0 ;  /* 0x0000000000007941 */ /* 0x000fea0003800000 */
.L_x_5777:
        /* <DEDUP_REMOVED lines=20> */
.L_x_5775:
        /* <DEDUP_REMOVED lines=20> */
.L_x_5780:
[----:B-1----:R-:W-:Y:S02]  /*d2d0*/  IMAD.MOV R2, RZ, RZ, -R3 ;  /* 0x000000ffff027224 */ /* 0x002fe400078e0a03 */
[----:B---3--:R-:W-:Y:S02]  /*d2e0*/  IMAD R16, R16, UR5, R11 ;  /* 0x0000000510107c24 */ /* 0x008fe4000f8e020b */
[----:B------:R-:W-:Y:S01]  /*d2f0*/  IMAD.MOV.U32 R11, RZ, RZ, R2 ;  /* 0x000000ffff0b7224 */ /* 0x000fe200078e0002 */
[----:B------:R-:W-:Y:S02]  /*d300*/  IABS R2, R4 ;  /* 0x0000000400027213 */ /* 0x000fe40000000000 */
        /* <DEDUP_REMOVED lines=19> */
[----:B------:R-:W-:-:S05]  /*d440*/  @!P1 LOP3.LUT R2, RZ, R4, RZ, 0x33, !PT ;  /* 0x00000004ff029212 */ /* 0x000fca00078e33ff */
[----:B------:R-:W-:Y:S01]  /*d450*/  IMAD R11, R7, R2, RZ ;  /* 0x00000002070b7224 */ /* 0x000fe200078e02ff */
[----:B------:R-:W-:-:S03]  /*d460*/  IADD3 R2, -R2, RZ, RZ ;  /* 0x000000ff02027210 */ /* 0x000fc60007ffe1ff */
[----:B------:R-:W-:Y:S02]  /*d470*/  IMAD.MOV R6, RZ, RZ, -R11 ;  /* 0x000000ffff067224 */ /* 0x000fe400078e0a0b */
[----:B------:R-:W-:Y:S02]  /*d480*/  IMAD R4, R4, R2, R9 ;  /* 0x0000000204047224 */ /* 0x000fe400078e0209 */
[----:B------:R-:W-:Y:S01]  /*d490*/  IMAD.MOV.U32 R2, RZ, RZ, RZ ;  /* 0x000000ffff027224 */ /* 0x000fe200078e00ff */
[----:B------:R-:W-:Y:S02]  /*d4a0*/  VIADDMNMX R13, R6, UR5, R7, PT ;  /* 0x00000005060d7c46 */ /* 0x000fe4000b800107 */
[----:B------:R-:W-:Y:S02]  /*d4b0*/  IABS R9, R4 ;  /* 0x0000000400097213 */ /* 0x000fe40000000000 */
[-C--:B------:R-:W-:Y:S01]  /*d4c0*/  IABS R8, R13.reuse ;  /* 0x0000000d00087213 */ /* 0x080fe20000000000 */
[----:B------:R-:W-:Y:S01]  /*d4d0*/  IMAD.MOV R18, RZ, RZ, -R13 ;  /* 0x000000ffff127224 */ /* 0x000fe200078e0a0d */
[----:B0-----:R-:W-:-:S02]  /*d4e0*/  IABS R10, R13 ;  /* 0x0000000d000a7213 */ /* 0x001fc40000000000 */
[----:B------:R-:W0:Y:S08]  /*d4f0*/  I2F.RP R6, R8 ;  /* 0x0000000800067306 */ /* 0x000e300000209400 */
[----:B0-----:R-:W0:Y:S02]  /*d500*/  MUFU.RCP R6, R6 ;  /* 0x0000000600067308 */ /* 0x001e240000001000 */
[----:B0-----:R-:W-:-:S06]  /*d510*/  VIADD R3, R6, 0xffffffe ;  /* 0x0ffffffe06037836 */ /* 0x001fcc0000000000 */
[----:B------:R-:W0:Y:S02]  /*d520*/  F2I.FTZ.U32.TRUNC.NTZ R3, R3 ;  /* 0x0000000300037305 */ /* 0x000e24000021f000 */
[----:B0-----:R-:W-:-:S04]  /*d530*/  IMAD.MOV R7, RZ, RZ, -R3 ;  /* 0x000000ffff077224 */ /* 0x001fc800078e0a03 */
        /* <DEDUP_REMOVED lines=20> */
.L_x_5776:
[----:B------:R-:W-:Y:S01]  /*d680*/  ULDC UR4, c[0x0][0xc3c] ;  /* 0x00030f0000047ab9 */ /* 0x000fe20000000800 */
[----:B------:R-:W-:Y:S02]  /*d690*/  IMAD.MOV.U32 R17, RZ, RZ, RZ ;  /* 0x000000ffff117224 */ /* 0x000fe400078e00ff */
[----:B------:R-:W-:Y:S02]  /*d6a0*/  IMAD.U32 R16, RZ, RZ, UR6 ;  /* 0x00000006ff107e24 */ /* 0x000fe4000f8e00ff */
[----:B------:R-:W-:Y:S02]  /*d6b0*/  IMAD.MOV.U32 R18, RZ, RZ, RZ ;  /* 0x000000ffff127224 */ /* 0x000fe400078e00ff */
[----:B------:R-:W-:-:S07]  /*d6c0*/  IMAD.U32 R19, RZ, RZ, UR4 ;  /* 0x00000004ff137e24 */ /* 0x000fce000f8e00ff */
.L_x_5781:
[----:B------:R-:W-:-:S13]  /*d6d0*/  ISETP.NE.AND P0, PT, R5, RZ, PT ;  /* 0x000000ff0500720c */ /* 0x000fda0003f05270 */
[----:B------:R-:W0:Y:S01]  /*d6e0*/  @!P0 S2R R3, SR_CgaCtaId ;  /* 0x0000000000038919 */ /* 0x000e220000008800 */
[----:B------:R-:W-:-:S04]  /*d6f0*/  @!P0 MOV R0, 0x400 ;  /* 0x0000040000008802 */ /* 0x000fc80000000f00 */
[----:B0-----:R-:W-:-:S05]  /*d700*/  @!P0 LEA R0, R3, R0, 0x18 ;  /* 0x0000000003008211 */ /* 0x001fca00078ec0ff */
[----:B------:R1:W-:Y:S01]  /*d710*/  @!P0 STS.128 [R0+0x308d0], R16 ;  /* 0x0308d01000008388 */ /* 0x0003e20000000c00 */
[----:B------:R-:W-:Y:S06]  /*d720*/  BAR.ARV 0x5, 0x180 ;  /* 0x0146000000007b1d */ /* 0x000fec0000002000 */
.L_x_5774:
        /* <DEDUP_REMOVED lines=31> */
.L_x_5845:
        /* <DEDUP_REMOVED lines=49> */
.L_x_5783:
        /* <DEDUP_REMOVED lines=9> */
.L_x_5784:
        /* <DEDUP_REMOVED lines=9> */
.L_x_5785:
[----:B------:R-:W3:Y:S01]  /*dd50*/  LDL R5, [R1+0xc] ;  /* 0x00000c0001057983 */ /* 0x000ee20000100800 */
[----:B-12---:R-:W1:Y:S01]  /*dd60*/  LDC R2, c[0x0][0x448] ;  /* 0x00011200ff027b82 */ /* 0x006e620000000800 */
[----:B-----5:R-:W-:Y:S01]  /*dd70*/  IMAD.IADD R0, R0, 0x1, -R30 ;  /* 0x0000000100007824 */ /* 0x020fe200078e0a1e */
[----:B------:R-:W-:Y:S01]  /*dd80*/  LOP3.LUT R23, R23, 0xffffff7f, RZ, 0xc0, !PT ;  /* 0xffffff7f17177812 */ /* 0x000fe200078ec0ff */
[----:B------:R-:W-:Y:S03]  /*dd90*/  BSSY B7, `(.L_x_5786) ;  /* 0x0000381000077945 */ /* 0x000fe60003800000 */
[----:B------:R2:W-:Y:S01]  /*dda0*/  STL [R1], R0 ;  /* 0x0000000001007387 */ /* 0x0005e20000100800 */
[----:B-1----:R-:W-:Y:S01]  /*ddb0*/  ISETP.NE.AND P0, PT, R2, 0x1, PT ;  /* 0x000000010200780c */ /* 0x002fe20003f05270 */
[----:B------:R-:W-:-:S04]  /*ddc0*/  IMAD.SHL.U32 R2, R17, 0x80, RZ ;  /* 0x0000008011027824 */ /* 0x000fc800078e00ff */
[----:B------:R-:W-:-:S08]  /*ddd0*/  VIADD R2, R2, 0x7f ;  /* 0x0000007f02027836 */ /* 0x000fd00000000000 */
[----:B------:R-:W1:Y:S01]  /*dde0*/  @P0 LDC R3, c[0x0][0x44c] ;  /* 0x00011300ff030b82 */ /* 0x000e620000000800 */
[----:B------:R-:W-:-:S07]  /*ddf0*/  @P0 LOP3.LUT R23, R23, 0x80, RZ, 0xfc, !PT ;  /* 0x0000008017170812 */ /* 0x000fce00078efcff */
[----:B0-----:R-:W0:Y:S01]  /*de00*/  @P0 LDC R4, c[0x0][0x450] ;  /* 0x00011400ff040b82 */ /* 0x001e220000000800 */
[----:B-1----:R-:W-:-:S05]  /*de10*/  @P0 IMAD.HI.U32 R3, R2, R3, RZ ;  /* 0x0000000302030227 */ /* 0x002fca00078e00ff */
[----:B0-----:R-:W-:Y:S02]  /*de20*/  @P0 SHF.R.U32.HI R2, RZ, R4, R3 ;  /* 0x00000004ff020219 */ /* 0x001fe40000011603 */
[C---:B---3--:R-:W-:Y:S01]  /*de30*/  IADD3 R3, R0.reuse, 0x60, -R5 ;  /* 0x0000006000037810 */ /* 0x048fe20007ffe805 */
[----:B--2---:R-:W-:-:S03]  /*de40*/  VIADD R0, R0, 0x5f ;  /* 0x0000005f00007836 */ /* 0x004fc60000000000 */
[----:B------:R-:W-:Y:S01]  /*de50*/  IADD3 R2, R3, R2, RZ ;  /* 0x0000000203027210 */ /* 0x000fe20007ffe0ff */
        /* <DEDUP_REMOVED lines=27> */
.L_x_5787:
        /* <DEDUP_REMOVED lines=20> */
.L_x_5790:
[----:B------:R-:W-:Y:S05]  /*e150*/  BSYNC B6 ;  /* 0x0000000000067941 */ /* 0x000fea0003800000 */
.L_x_5789:
        /* <DEDUP_REMOVED lines=17> */
[----:B0-----:R-:W-:-:S07]  /*e270*/  IMAD.MOV.U32 R12, RZ, RZ, 0x1 ;  /* 0x00000001ff0c7424 */ /* 0x001fce00078e00ff */
[----:B------:R-:W-:-:S07]  /*e280*/  LEPC R20, `(.L_x_5793) ;  /* 0x000000001014794e */ /* 0x000fce0000000000 */
[----:B-1----:R-:W-:Y:S05]  /*e290*/  CALL.ABS.NOINC R2 ;  /* 0x0000000002007343 */ /* 0x002fea0003c00000 */
.L_x_5793:
        /* <DEDUP_REMOVED lines=15> */
.L_x_5792:
[----:B------:R-:W-:Y:S05]  /*e390*/  BSYNC B6 ;  /* 0x0000000000067941 */ /* 0x000fea0003800000 */
.L_x_5791:
[----:B------:R-:W2:Y:S01]  /*e3a0*/  LDL R26, [R1+0x10] ;  /* 0x00001000011a7983 */ /* 0x000ea20000100800 */
[----:B------:R-:W-:Y:S01]  /*e3b0*/  ULDC.64 UR4, c[0x0][0x9f8] ;  /* 0x00027e0000047ab9 */ /* 0x000fe20000000a00 */
[----:B------:R-:W0:Y:S02]  /*e3c0*/  LDC R6, c[0x0][0x430] ;  /* 0x00010c00ff067b82 */ /* 0x000e240000000800 */
[----:B------:R-:W3:Y:S01]  /*e3d0*/  LDL R2, [R1] ;  /* 0x0000000001027983 */ /* 0x000ee20000100800 */
[----:B------:R-:W-:Y:S01]  /*e3e0*/  ISETP.NE.U32.AND P0, PT, RZ, UR4, PT ;  /* 0x00000004ff007c0c */ /* 0x000fe2000bf05070 */
[----:B------:R-:W1:Y:S03]  /*e3f0*/  S2R R20, SR_TID.X ;  /* 0x0000000000147919 */ /* 0x000e660000002100 */
[----:B------:R-:W-:-:S13]  /*e400*/  ISETP.NE.AND.EX P0, PT, RZ, UR5, PT, P0 ;  /* 0x00000005ff007c0c */ /* 0x000fda000bf05300 */
[----:B------:R-:W-:Y:S01]  /*e410*/  @P0 IADD3 R24, P1, R24, UR4, RZ ;  /* 0x0000000418180c10 */ /* 0x000fe2000ff3e0ff */
[----:B------:R-:W4:Y:S01]  /*e420*/  S2R R21, SR_TID.X ;  /* 0x0000000000157919 */ /* 0x000f220000002100 */
[----:B------:R-:W-:Y:S01]  /*e430*/  LOP3.LUT R23, R23, 0xffffffdf, RZ, 0xc0, !PT ;  /* 0xffffffdf17177812 */ /* 0x000fe200078ec0ff */
[----:B------:R-:W-:Y:S01]  /*e440*/  ULDC UR4, c[0x0][0x2f4] ;  /* 0x0000bd0000047ab9 */ /* 0x000fe20000000800 */
[----:B------:R-:W-:-:S05]  /*e450*/  @P0 IADD3.X R25, R25, UR5, RZ, P1, !PT ;  /* 0x0000000519190c10 */ /* 0x000fca0008ffe4ff */
[----:B------:R-:W3:Y:S01]  /*e460*/  @P0 LDG.E R31, desc[UR36][R24.64] ;  /* 0x00000024181f0981 */ /* 0x000ee2000c1e1900 */
[----:B0-----:R-:W-:Y:S02]  /*e470*/  ISETP.NE.AND P2, PT, R6, 0x1, PT ;  /* 0x000000010600780c */ /* 0x001fe40003f45270 */
[----:B-1----:R-:W-:-:S04]  /*e480*/  LOP3.LUT R20, R20, 0x7f, RZ, 0xc0, !PT ;  /* 0x0000007f14147812 */ /* 0x002fc800078ec0ff */
[----:B------:R-:W-:-:S07]  /*e490*/  SHF.R.U32.HI R0, RZ, 0x3, R20 ;  /* 0x00000003ff007819 */ /* 0x000fce0000011614 */
[----:B------:R-:W0:Y:S01]  /*e4a0*/  @P2 LDC R4, c[0x0][0x434] ;  /* 0x00010d00ff042b82 */ /* 0x000e220000000800 */
[----:B----4-:R-:W-:-:S04]  /*e4b0*/  SHF.L.U32 R20, R21, 0x4, RZ ;  /* 0x0000000415147819 */ /* 0x010fc800000006ff */
[----:B------:R-:W-:-:S03]  /*e4c0*/  LOP3.LUT R20, R0, 0x70, R20, 0xf8, !PT ;  /* 0x0000007000147812 */ /* 0x000fc600078ef814 */
[----:B------:R-:W1:Y:S01]  /*e4d0*/  @P2 LDC R0, c[0x0][0x438] ;  /* 0x00010e00ff002b82 */ /* 0x000e620000000800 */
        /* <DEDUP_REMOVED lines=11> */
[----:B-1----:R-:W-:-:S05]  /*e590*/  @P2 SHF.R.U32.HI R4, RZ, R0, R7 ;  /* 0x00000000ff042219 */ /* 0x002fca0000011607 */
[----:B------:R-:W-:-:S04]  /*e5a0*/  IMAD.MOV R0, RZ, RZ, -R4 ;  /* 0x000000ffff007224 */ /* 0x000fc800078e0a04 */
[----:B------:R-:W-:Y:S01]  /*e5b0*/  IMAD R0, R6, R0, R5 ;  /* 0x0000000006007224 */ /* 0x000fe200078e0205 */
[----:B------:R-:W-:Y:S02]  /*e5c0*/  SHF.R.S32.HI R6, RZ, 0x1f, R31 ;  /* 0x0000001fff067819 */ /* 0x000fe4000001141f */
[----:B------:R-:W-:-:S03]  /*e5d0*/  @!P0 SHF.R.S32.HI R5, RZ, 0x1f, R4 ;  /* 0x0000001fff058819 */ /* 0x000fc60000011404 */
[----:B------:R0:W-:Y:S02]  /*e5e0*/  STL [R1+0x8], R6 ;  /* 0x0000080601007387 */ /* 0x0001e40000100800 */
[-C--:B0-----:R-:W-:Y:S02]  /*e5f0*/  @!P0 IMAD R6, R6, R2.reuse, RZ ;  /* 0x0000000206068224 */ /* 0x081fe400078e02ff */
[----:B------:R-:W-:-:S04]  /*e600*/  @!P0 IMAD.WIDE.U32 R4, R31, R2, R4 ;  /* 0x000000021f048225 */ /* 0x000fc800078e0004 */
[----:B------:R-:W-:Y:S02]  /*e610*/  @!P0 IMAD R6, R31, R3, R6 ;  /* 0x000000031f068224 */ /* 0x000fe400078e0206 */
[----:B------:R-:W0:Y:S01]  /*e620*/  @!P0 LDC.64 R2, c[0x0][0x418] ;  /* 0x00010600ff028b82 */ /* 0x000e220000000a00 */
[----:B------:R-:W-:Y:S02]  /*e630*/  ISETP.GE.AND P2, PT, R32, UR4, PT ;  /* 0x0000000420007c0c */ /* 0x000fe4000bf46270 */
[----:B------:R-:W-:-:S11]  /*e640*/  @!P0 IADD3 R6, R5, R6, RZ ;  /* 0x0000000605068210 */ /* 0x000fd60007ffe0ff */
[----:B------:R-:W-:Y:S02]  /*e650*/  @P2 LOP3.LUT R23, R23, 0x4, RZ, 0xfc, !PT ;  /* 0x0000000417172812 */ /* 0x000fe400078efcff */
[----:B0-----:R-:W-:-:S04]  /*e660*/  @!P0 LEA R2, P1, R4, R2, 0x2 ;  /* 0x0000000204028211 */ /* 0x001fc800078210ff */
[----:B------:R-:W-:Y:S01]  /*e670*/  @!P0 LEA.HI.X R3, R4, R3, R6, 0x2, P1 ;  /* 0x0000000304038211 */ /* 0x000fe200008f1406 */
[----:B------:R-:W-:Y:S01]  /*e680*/  IMAD.MOV.U32 R4, RZ, RZ, RZ ;  /* 0x000000ffff047224 */ /* 0x000fe200078e00ff */
[----:B------:R-:W-:Y:S02]  /*e690*/  ISETP.GE.AND P1, PT, R34, UR4, PT ;  /* 0x0000000422007c0c */ /* 0x000fe4000bf26270 */
[----:B------:R-:W-:-:S03]  /*e6a0*/  LOP3.LUT R23, R23, 0xfffffffd, RZ, 0xc0, !PT ;  /* 0xfffffffd17177812 */ /* 0x000fc600078ec0ff */
[----:B------:R0:W5:Y:S01]  /*e6b0*/  @!P0 LDG.E R4, desc[UR36][R2.64] ;  /* 0x0000002402048981 */ /* 0x000162000c1e1900 */
[----:B------:R-:W-:-:S07]  /*e6c0*/  ISETP.GE.AND P0, PT, R33, UR4, PT ;  /* 0x0000000421007c0c */ /* 0x000fce000bf06270 */
[----:B------:R-:W-:-:S04]  /*e6d0*/  @P1 LOP3.LUT R23, R23, 0x2, RZ, 0xfc, !PT ;  /* 0x0000000217171812 */ /* 0x000fc800078efcff */
[----:B------:R-:W-:Y:S01]  /*e6e0*/  LOP3.LUT R23, R23, 0xfffffffe, RZ, 0xc0, !PT ;  /* 0xfffffffe17177812 */ /* 0x000fe200078ec0ff */
[----:B0-----:R-:W-:-:S03]  /*e6f0*/  IMAD.U32 R2, RZ, RZ, UR38 ;  /* 0x00000026ff027e24 */ /* 0x001fc6000f8e00ff */
[----:B------:R-:W-:Y:S01]  /*e700*/  @P0 LOP3.LUT R23, R23, 0x1, RZ, 0xfc, !PT ;  /* 0x0000000117170812 */ /* 0x000fe200078efcff */
[----:B------:R-:W-:Y:S06]  /*e710*/  BRA.DIV UR5, `(.L_x_5794) ;  /* 0x0000004205407947 */ /* 0x000fec000b800000 */
.L_x_5862:
        /* <DEDUP_REMOVED lines=9> */
.L_x_5795:
        /* <DEDUP_REMOVED lines=25> */
.L_x_5863:
[----:B------:R-:W-:Y:S05]  /*e940*/  BSYNC B0 ;  /* 0x0000000000007941 */ /* 0x000fea0003800000 */
.L_x_5796:
        /* <DEDUP_REMOVED lines=27> */
[----:B--2---:R-:W-:-:S05]  /*eb00*/  IMAD R6, R26, -0x60, R9 ;  /* 0xffffffa01a067824 */ /* 0x004fca00078e0209 */
        /* <DEDUP_REMOVED lines=65> */
.L_x_5877:
        /* <DEDUP_REMOVED lines=12> */
.L_x_5799:
        /* <DEDUP_REMOVED lines=10> */
.L_x_5800:
        /* <DEDUP_REMOVED lines=14> */
[----:B------:R-:W-:Y:S02]  /*f160*/  IMAD R0, R35, UR5, R0 ;  /* 0x0000000523007c24 */ /* 0x000fe4000f8e0200 */
[----:B0-----:R-:W-:Y:S02]  /*f170*/  VIADD R2, R22, 0x12400 ;  /* 0x0001240016027836 */ /* 0x001fe40000000000 */
[----:B------:R-:W-:-:S03]  /*f180*/  IMAD.IADD R35, R5, 0x1, R0 ;  /* 0x0000000105237824 */ /* 0x000fc600078e0200 */
[----:B------:R-:W-:-:S13]  /*f190*/  LOP3.LUT P0, RZ, R2, 0x3ff, RZ, 0xc0, !PT ;  /* 0x000003ff02ff7812 */ /* 0x000fda000780c0ff */
[----:B-1----:R-:W-:Y:S05]  /*f1a0*/  @!P0 BRA `(.L_x_5802) ;  /* 0x0000000000408947 */ /* 0x002fea0003800000 */
[----:B------:R-:W-:Y:S01]  /*f1b0*/  MOV R2, 0x0 ;  /* 0x0000000000027802 */ /* 0x000fe20000000f00 */
        /* <DEDUP_REMOVED lines=15> */
.L_x_5802:
[----:B------:R-:W-:Y:S05]  /*f2b0*/  BSYNC B6 ;  /* 0x0000000000067941 */ /* 0x000fea0003800000 */
.L_x_5801:
[----:B------:R-:W3:Y:S01]  /*f2c0*/  LDL.LU.64 R2, [R1+0x18] ;  /* 0x0000180001027983 */ /* 0x000ee20000300a00 */
[----:B------:R-:W0:Y:S01]  /*f2d0*/  LDC R21, c[0x0][0x448] ;  /* 0x00011200ff157b82 */ /* 0x000e220000000800 */
[----:B------:R-:W-:Y:S02]  /*f2e0*/  ULDC.64 UR4, c[0x0][0x2d8] ;  /* 0x0000b60000047ab9 */ /* 0x000fe40000000a00 */
[----:B------:R-:W4:Y:S01]  /*f2f0*/  LDL.LU R20, [R1+0x24] ;  /* 0x0000240001147983 */ /* 0x000f220000300800 */
[----:B------:R-:W-:-:S03]  /*f300*/  IMAD R0, R30, UR4, RZ ;  /* 0x000000041e007c24 */ /* 0x000fc6000f8e02ff */
[----:B------:R1:W5:Y:S01]  /*f310*/  LDL R9, [R1+0xc] ;  /* 0x00000c0001097983 */ /* 0x0003620000100800 */
[----:B------:R-:W-:Y:S01]  /*f320*/  IMAD R5, R18, UR5, R0 ;  /* 0x0000000512057c24 */ /* 0x000fe2000f8e0200 */
[----:B------:R-:W2:Y:S01]  /*f330*/  S2R R4, SR_TID.X ;  /* 0x0000000000047919 */ /* 0x000ea20000002100 */
[----:B0-----:R-:W-:Y:S02]  /*f340*/  ISETP.NE.AND P6, PT, R21, 0x1, PT ;  /* 0x000000011500780c */ /* 0x001fe40003fc5270 */
[----:B------:R-:W0:Y:S11]  /*f350*/  S2R R21, SR_TID.X ;  /* 0x0000000000157919 */ /* 0x000e360000002100 */
[----:B------:R-:W1:Y:S01]  /*f360*/  @P6 LDC R6, c[0x0][0x44c] ;  /* 0x00011300ff066b82 */ /* 0x000e620000000800 */
[----:B--2---:R-:W-:-:S04]  /*f370*/  LOP3.LUT R4, R4, 0x7f, RZ, 0xc0, !PT ;  /* 0x0000007f04047812 */ /* 0x004fc800078ec0ff */
[----:B------:R-:W-:Y:S01]  /*f380*/  SHF.R.U32.HI R4, RZ, 0x3, R4 ;  /* 0x00000003ff047819 */ /* 0x000fe20000011604 */
[----:B0-----:R-:W-:-:S05]  /*f390*/  IMAD.SHL.U32 R21, R21, 0x10, RZ ;  /* 0x0000001015157824 */ /* 0x001fca00078e00ff */
[----:B------:R-:W-:-:S05]  /*f3a0*/  LOP3.LUT R21, R4, 0x70, R21, 0xf8, !PT ;  /* 0x0000007004157812 */ /* 0x000fca00078ef815 */
[----:B------:R-:W-:-:S04]  /*f3b0*/  IMAD R0, R17, 0x80, R21 ;  /* 0x0000008011007824 */ /* 0x000fc800078e0215 */
[----:B-1----:R-:W-:-:S04]  /*f3c0*/  @P6 IMAD.HI.U32 R6, R0, R6, RZ ;  /* 0x0000000600066227 */ /* 0x002fc800078e00ff */
[----:B------:R-:W-:Y:S02]  /*f3d0*/  IMAD.MOV.U32 R4, RZ, RZ, R0 ;  /* 0x000000ffff047224 */ /* 0x000fe400078e0000 */
[----:B---3--:R-:W-:Y:S02]  /*f3e0*/  IMAD.MOV.U32 R3, RZ, RZ, R35 ;  /* 0x000000ffff037224 */ /* 0x008fe400078e0023 */
[----:B------:R-:W-:Y:S01]  /*f3f0*/  IMAD.WIDE.U32 R2, R18, UR4, R2 ;  /* 0x0000000412027c25 */ /* 0x000fe2000f8e0002 */
[----:B------:R-:W-:-:S04]  /*f400*/  ULDC.64 UR4, c[0x0][0x2e0] ;  /* 0x0000b80000047ab9 */ /* 0x000fc80000000a00 */
[----:B------:R-:W-:Y:S02]  /*f410*/  IADD3 R3, R3, R5, RZ ;  /* 0x0000000503037210 */ /* 0x000fe40007ffe0ff */
[----:B------:R-:W0:Y:S01]  /*f420*/  @P6 LDC R5, c[0x0][0x450] ;  /* 0x00011400ff056b82 */ /* 0x000e220000000800 */
[----:B------:R-:W-:Y:S01]  /*f430*/  IMAD.WIDE.U32 R2, R29, UR4, R2 ;  /* 0x000000041d027c25 */ /* 0x000fe2000f8e0002 */
[----:B0-----:R-:W-:-:S03]  /*f440*/  @P6 SHF.R.U32.HI R4, RZ, R5, R6 ;  /* 0x00000005ff046219 */ /* 0x001fc60000011606 */
[----:B----4-:R-:W-:-:S04]  /*f450*/  IMAD R5, R20, UR4, RZ ;  /* 0x0000000414057c24 */ /* 0x010fc8000f8e02ff */
[----:B------:R-:W-:Y:S01]  /*f460*/  IMAD R5, R29, UR5, R5 ;  /* 0x000000051d057c24 */ /* 0x000fe2000f8e0205 */
[C---:B------:R-:W-:Y:S01]  /*f470*/  IADD3 R6, -R4.reuse, RZ, RZ ;  /* 0x000000ff04067210 */ /* 0x040fe20007ffe1ff */
[----:B------:R-:W0:Y:S01]  /*f480*/  S2R R20, SR_TID.X ;  /* 0x0000000000147919 */ /* 0x000e220000002100 */
[----:B------:R-:W-:Y:S01]  /*f490*/  ULDC.64 UR4, c[0x0][0x2d0] ;  /* 0x0000b40000047ab9 */ /* 0x000fe20000000a00 */
[----:B------:R-:W-:Y:S02]  /*f4a0*/  IMAD.IADD R3, R3, 0x1, R5 ;  /* 0x0000000103037824 */ /* 0x000fe400078e0205 */
[----:B------:R-:W1:Y:S01]  /*f4b0*/  LDC R5, c[0x0][0x448] ;  /* 0x00011200ff057b82 */ /* 0x000e620000000800 */
        /* <DEDUP_REMOVED lines=15> */
[----:B0-----:R-:W-:-:S03]  /*f5b0*/  LOP3.LUT R20, R20, 0x7f, RZ, 0xc0, !PT ;  /* 0x0000007f14147812 */ /* 0x001fc600078ec0ff */
[----:B------:R-:W-:Y:S01]  /*f5c0*/  LEA.HI.X R4, R2, UR5, R3, 0x1, P0 ;  /* 0x0000000502047c11 */ /* 0x000fe200080f0c03 */
[----:B------:R-:W-:Y:S01]  /*f5d0*/  UMOV UR5, 0xffffffff ;  /* 0xffffffff00057882 */ /* 0x000fe20000000000 */
[----:B------:R-:W-:Y:S02]  /*f5e0*/  ISETP.GE.AND P3, PT, R32, UR4, PT ;  /* 0x0000000420007c0c */ /* 0x000fe4000bf66270 */
[----:B------:R-:W-:Y:S02]  /*f5f0*/  ISETP.GE.AND P2, PT, R34, UR4, PT ;  /* 0x0000000422007c0c */ /* 0x000fe4000bf46270 */
[----:B------:R-:W-:Y:S02]  /*f600*/  ISETP.GE.AND P0, PT, R33, UR4, PT ;  /* 0x0000000421007c0c */ /* 0x000fe4000bf06270 */
[----:B------:R-:W-:Y:S01]  /*f610*/  SHF.R.U32.HI R8, RZ, 0x3, R20 ;  /* 0x00000003ff087819 */ /* 0x000fe20000011614 */
[----:B------:R-:W-:Y:S10]  /*f620*/  BRA.DIV UR5, `(.L_x_5803) ;  /* 0x0000003a05f47947 */ /* 0x000ff4000b800000 */
[----:B------:R-:W0:Y:S01]  /*f630*/  SHFL.IDX PT, R14, R0, RZ, 0x181f ;  /* 0x00181fff000e7589 */ /* 0x000e2200000e0000 */
[----:B-----5:R-:W-:Y:S02]  /*f640*/  IMAD R5, R9, R5, RZ ;  /* 0x0000000509057224 */ /* 0x020fe400078e02ff */
[----:B------:R-:W-:Y:S01]  /*f650*/  IMAD R17, R17, 0x80, R8 ;  /* 0x0000008011117824 */ /* 0x000fe200078e0208 */
[----:B------:R-:W1:Y:S03]  /*f660*/  SHFL.IDX PT, R2, R4, RZ, 0x181f ;  /* 0x00181fff04027589 */ /* 0x000e6600000e0000 */
[C---:B------:R-:W-:Y:S01]  /*f670*/  VIADD R6, R17.reuse, 0x10 ;  /* 0x0000001011067836 */ /* 0x040fe20000000000 */
[----:B------:R-:W-:-:S13]  /*f680*/  ISETP.GE.AND P1, PT, R17, R5, PT ;  /* 0x000000051100720c */ /* 0x000fda0003f26270 */
[----:B0-----:R-:W-:-:S05]  /*f690*/  @!P1 LEA R14, P4, R32, R14, 0x1 ;  /* 0x0000000e200e9211 */ /* 0x001fca00078808ff */
[----:B-1----:R-:W-:Y:S01]  /*f6a0*/  @!P1 IMAD.X R3, RZ, RZ, R2, P4 ;  /* 0x000000ffff039224 */ /* 0x002fe200020e0602 */
[----:B------:R-:W-:Y:S02]  /*f6b0*/  @!P1 MOV R2, R14 ;  /* 0x0000000e00029202 */ /* 0x000fe40000000f00 */
[----:B------:R-:W0:Y:S04]  /*f6c0*/  SHFL.IDX PT, R14, R0, 0x1, 0x181f ;  /* 0x00381f00000e7f89 */ /* 0x000e2800000e0000 */
        /* <DEDUP_REMOVED lines=35> */
[----:B------:R1:W-:Y:S01]  /*f900*/  @!P1 LDGSTS.E.BYPASS.LTC128B.128 [R37+0x1bc00], desc[UR36][R2.64+0x100], !P0 ;  /* 0x1bc0010002259fae */ /* 0x0003e2000c101d64 */
[----:B------:R-:W-:Y:S01]  /*f910*/  ISETP.GE.AND P1, PT, R6, R5, PT ;  /* 0x000000050600720c */ /* 0x000fe20003f26270 */
[----:B------:R-:W-:-:S02]  /*f920*/  VIADD R6, R17, 0x50 ;  /* 0x0000005011067836 */ /* 0x000fc40000000000 */
[----:B-1----:R-:W1:Y:S10]  /*f930*/  SHFL.IDX PT, R2, R4, 0x4, 0x181f ;  /* 0x00981f0004027f89 */ /* 0x002e7400000e0000 */
[----:B0-----:R-:W-:-:S05]  /*f940*/  @!P1 LEA R14, P4, R32, R14, 0x1 ;  /* 0x0000000e200e9211 */ /* 0x001fca00078808ff */
[----:B-1----:R-:W-:Y:S01]  /*f950*/  @!P1 IMAD.X R7, RZ, RZ, R2, P4 ;  /* 0x000000ffff079224 */ /* 0x002fe200020e0602 */
[----:B------:R-:W-:Y:S02]  /*f960*/  @!P1 MOV R2, R14 ;  /* 0x0000000e00029202 */ /* 0x000fe40000000f00 */
[----:B------:R-:W0:Y:S01]  /*f970*/  SHFL.IDX PT, R14, R0, 0x5, 0x181f ;  /* 0x00b81f00000e7f89 */ /* 0x000e2200000e0000 */
        /* <DEDUP_REMOVED lines=14> */
[----:B------:R1:W-:Y:S01]  /*fa60*/  @!P1 LDGSTS.E.BYPASS.LTC128B.128 [R37+0x1cc00], desc[UR36][R2.64+0x100], !P0 ;  /* 0x1cc0010002259fae */ /* 0x0003e2000c101d64 */
[----:B------:R-:W-:-:S03]  /*fa70*/  ISETP.GE.AND P1, PT, R6, R5, PT ;  /* 0x000000050600720c */ /* 0x000fc60003f26270 */
[----:B-1----:R-:W1:Y:S10]  /*fa80*/  SHFL.IDX PT, R2, R4, 0x6, 0x181f ;  /* 0x00d81f0004027f89 */ /* 0x002e7400000e0000 */
[----:B0-----:R-:W-:Y:S01]  /*fa90*/  @!P1 LEA R14, P4, R32, R14, 0x1 ;  /* 0x0000000e200e9211 */ /* 0x001fe200078808ff */
[----:B------:R-:W0:Y:S04]  /*faa0*/  SHFL.IDX PT, R4, R4, 0x7, 0x181f ;  /* 0x00f81f0004047f89 */ /* 0x000e2800000e0000 */
[----:B-1----:R-:W-:-:S02]  /*fab0*/  @!P1 IMAD.X R7, RZ, RZ, R2, P4 ;  /* 0x000000ffff079224 */ /* 0x002fc400020e0602 */
[----:B------:R-:W-:Y:S02]  /*fac0*/  @!P1 IMAD.MOV.U32 R2, RZ, RZ, R14 ;  /* 0x000000ffff029224 */ /* 0x000fe400078e000e */
[----:B------:R-:W-:Y:S01]  /*fad0*/  @!P1 IMAD.MOV.U32 R3, RZ, RZ, R7 ;  /* 0x000000ffff039224 */ /* 0x000fe200078e0007 */
[----:B------:R1:W2:Y:S04]  /*fae0*/  SHFL.IDX PT, R14, R0, 0x7, 0x181f ;  /* 0x00f81f00000e7f89 */ /* 0x0002a800000e0000 */
[----:B------:R1:W-:Y:S04]  /*faf0*/  @!P1 LDGSTS.E.BYPASS.LTC128B.128 [R37+0x15400], desc[UR36][R2.64], !P3 ;  /* 0x1540000002259fae */ /* 0x0003e8000d901d64 */
[----:B------:R1:W-:Y:S04]  /*fb00*/  @!P1 LDGSTS.E.BYPASS.LTC128B.128 [R37+0x19400], desc[UR36][R2.64+0x80], !P2 ;  /* 0x1940008002259fae */ /* 0x0003e8000d101d64 */
[----:B0-----:R1:W-:Y:S02]  /*fb10*/  @!P1 LDGSTS.E.BYPASS.LTC128B.128 [R37+0x1d400], desc[UR36][R2.64+0x100], !P0 ;  /* 0x1d40010002259fae */ /* 0x0013e4000c101d64 */
.L_x_5894:
        /* <DEDUP_REMOVED lines=12> */
.L_x_5805:
[----:B------:R-:W-:Y:S05]  /*fbe0*/  BSYNC B0 ;  /* 0x0000000000007941 */ /* 0x000fea0003800000 */
.L_x_5804:
[----:B------:R-:W-:Y:S01]  /*fbf0*/  NOP ;  /* 0x0000000000007918 */ /* 0x000fe20000000000 */
[----:B------:R-:W-:-:S13]  /*fc00*/  PLOP3.LUT P0, PT, PT, PT, PT, 0x80, 0x0 ;  /* 0x000000000000781c */ /* 0x000fda0003f0f070 */
.L_x_5806:
[----:B------:R-:W-:Y:S02]  /*fc10*/  PLOP3.LUT P1, PT, P1, P0, PT, 0xa2, 0x0 ;  /* 0x000000000000781c */ /* 0x000fe40000f21472 */
[----:B------:R-:W-:-:S08]  /*fc20*/  @P0 R2UR P1, UR4, R22 ;  /* 0x00000000160402ca */ /* 0x000fd00000020000 */
[----:B------:R-:W-:-:S05]  /*fc30*/  @P0 PLOP3.LUT P0, PT, P1, PT, PT, 0x80, 0x0 ;  /* 0x000000000000081c */ /* 0x000fca0000f0f070 */
[----:B------:R-:W-:Y:S01]  /*fc40*/  @!P1 SYNCS.ARRIVE.TRANS64.RED.A0T1 RZ, [UR4+0x30800], RZ ;  /* 0x030800ffffff99a7 */ /* 0x000fe20008200404 */
[----:B------:R-:W-:Y:S07]  /*fc50*/  @!P1 ARRIVES.LDGSTSBAR.64.TRANSCNT [UR4+0x30800] ;  /* 0x03080000ff0099b0 */ /* 0x000fee0008000a84 */
[----:B------:R-:W-:Y:S05]  /*fc60*/  @P0 BRA.U.ANY `(.L_x_5806) ;  /* 0xfffffffd00e80947 */ /* 0x000fea000393ffff */
[----:B0-----:R-:W3:Y:S02]  /*fc70*/  LDL.LU R2, [R1+0x20] ;  /* 0x0000200001027983 */ /* 0x001ee40000300800 */
[----:B---3--:R-:W-:-:S05]  /*fc80*/  VIADD R2, R2, 0x1 ;  /* 0x0000000102027836 */ /* 0x008fca0000000000 */
        /* <DEDUP_REMOVED lines=10> */
.L_x_5895:
[----:B------:R-:W-:Y:S05]  /*fd30*/  BSYNC B0 ;  /* 0x0000000000007941 */ /* 0x000fea0003800000 */
.L_x_5807:
[----:B------:R-:W3:Y:S01]  /*fd40*/  LDL R0, [R1+0x10] ;  /* 0x0000100001007983 */ /* 0x000ee20000100800 */
[----:B------:R-:W-:Y:S01]  /*fd50*/  BSSY B0, `(.L_x_5809) ;  /* 0x0000109000007945 */ /* 0x000fe20003800000 */
[----:B---3--:R-:W-:-:S13]  /*fd60*/  ISETP.GE.AND P0, PT, R0, 0x2, PT ;  /* 0x000000020000780c */ /* 0x008fda0003f06270 */
[----:B------:R-:W-:Y:S05]  /*fd70*/  @!P0 BRA `(.L_x_5810) ;  /* 0x0000001000188947 */ /* 0x000fea0003800000 */
[----:B------:R-:W-:Y:S01]  /*fd80*/  ULDC UR4, c[0x0][0x2f4] ;  /* 0x0000bd0000047ab9 */ /* 0x000fe20000000800 */
[----:B------:R-:W-:Y:S01]  /*fd90*/  VIADD R8, R0, 0xfffffffe ;  /* 0xfffffffe00087836 */ /* 0x000fe20000000000 */
[----:B------:R-:W-:Y:S01]  /*fda0*/  MOV R17, R28 ;  /* 0x0000001c00117202 */ /* 0x000fe20000000f00 */
[----:B------:R-:W-:Y:S01]  /*fdb0*/  IMAD.MOV.U32 R10, RZ, RZ, R27 ;  /* 0x000000ffff0a7224 */ /* 0x000fe200078e001b */
[----:B------:R-:W-:Y:S01]  /*fdc0*/  ISETP.GE.AND P3, PT, R32, UR4, PT ;  /* 0x0000000420007c0c */ /* 0x000fe2000bf66270 */
[----:B------:R-:W-:Y:S01]  /*fdd0*/  IMAD.MOV.U32 R29, RZ, RZ, R26 ;  /* 0x000000ffff1d7224 */ /* 0x000fe200078e001a */
[----:B------:R-:W-:Y:S02]  /*fde0*/  ISETP.GE.AND P2, PT, R34, UR4, PT ;  /* 0x0000000422007c0c */ /* 0x000fe4000bf46270 */
[----:B------:R-:W-:-:S13]  /*fdf0*/  ISETP.GE.AND P1, PT, R33, UR4, PT ;  /* 0x0000000421007c0c */ /* 0x000fda000bf26270 */
.L_x_5823:
        /* <DEDUP_REMOVED lines=17> */
[----:B0-----:R-:W-:Y:S01]  /*ff10*/  @P0 IMAD.HI.U32 R0, R9, R0, RZ ;  /* 0x0000000009000227 */ /* 0x001fe200078e00ff */
[----:B------:R-:W-:-:S04]  /*ff20*/  MOV R11, R9 ;  /* 0x00000009000b7202 */ /* 0x000fc80000000f00 */
[----:B-1----:R-:W-:Y:S01]  /*ff30*/  @P0 SHF.R.U32.HI R11, RZ, R3, R0 ;  /* 0x00000003ff0b0219 */ /* 0x002fe20000011600 */
[----:B----4-:R-:W-:-:S03]  /*ff40*/  @!P5 IMAD R0, R12, R6, RZ ;  /* 0x000000060c00d224 */ /* 0x010fc600078e02ff */
[--C-:B------:R-:W-:Y:S01]  /*ff50*/  @!P5 SHF.R.S32.HI R3, RZ, 0x1f, R11.reuse ;  /* 0x0000001fff03d819 */ /* 0x100fe2000001140b */
[----:B------:R-:W-:Y:S02]  /*ff60*/  @!P5 IMAD.MOV.U32 R2, RZ, RZ, R11 ;  /* 0x000000ffff02d224 */ /* 0x000fe400078e000b */
[C---:B------:R-:W-:Y:S02]  /*ff70*/  @!P5 IMAD R7, R31.reuse, R7, R0 ;  /* 0x000000071f07d224 */ /* 0x040fe400078e0200 */
[----:B------:R-:W-:-:S04]  /*ff80*/  @!P5 IMAD.WIDE.U32 R2, R31, R6, R2 ;  /* 0x000000061f02d225 */ /* 0x000fc800078e0002 */
[----:B------:R-:W-:Y:S01]  /*ff90*/  @!P5 IMAD.IADD R7, R7, 0x1, R3 ;  /* 0x000000010707d824 */ /* 0x000fe200078e0203 */
[----:B--2---:R-:W-:Y:S01]  /*ffa0*/  @!P5 LEA R4, P0, R2, R4, 0x2 ;  /* 0x000000040204d211 */ /* 0x004fe200078010ff */
[----:B------:R-:W-:-:S03]  /*ffb0*/  IMAD.MOV.U32 R0, RZ, RZ, RZ ;  /* 0x000000ffff007224 */ /* 0x000fc600078e00ff */
[----:B------:R-:W-:-:S05]  /*ffc0*/  @!P5 LEA.HI.X R5, R2, R5, R7, 0x2, P0 ;  /* 0x000000050205d211 */ /* 0x000fca00000f1407 */
[----:B------:R0:W5:Y:S01]  /*ffd0*/  @!P5 LDG.E R0, desc[UR36][R4.64] ;  /* 0x000000240400d981 */ /* 0x000162000c1e1900 */
[----:B------:R-:W-:Y:S01]  /*ffe0*/  LOP3.LUT P4, RZ, R23, 0x10, RZ, 0xc0, !PT ;  /* 0x0000001017ff7812 */ /* 0x000fe2000788c0ff */
[----:B------:R-:W-:Y:S01]  /*fff0*/  VIADD R27, R10, 0x1 ;  /* 0x000000010a1b7836 */ /* 0x000fe20000000000 */
[----:B------:R-:W-:Y:S01]  /*10000*/  IADD3 R2, -R11, RZ, RZ ;  /* 0x000000ff0b027210 */ /* 0x000fe20007ffe1ff */
[----:B------:R-:W-:Y:S05]  /*10010*/  YIELD ;  /* 0x0000000000007946 */ /* 0x000fea0003800000 */
[----:B------:R-:W-:Y:S01]  /*10020*/  ISETP.NE.AND P0, PT, R27, 0x2, PT ;  /* 0x000000021b00780c */ /* 0x000fe20003f05270 */
[----:B------:R-:W-:-:S02]  /*10030*/  ULDC UR4, c[0x0][0x430] ;  /* 0x00010c0000047ab9 */ /* 0x000fc40000000800 */
[----:B------:R-:W-:Y:S01]  /*10040*/  IMAD R9, R2, UR4, R9 ;  /* 0x0000000402097c24 */ /* 0x000fe2000f8e0209 */
[----:B------:R-:W-:Y:S01]  /*10050*/  SEL R28, RZ, 0x1, P0 ;  /* 0x00000001ff1c7807 */ /* 0x000fe20000000000 */
[----:B------:R-:W-:Y:S01]  /*10060*/  IMAD.MOV.U32 R26, RZ, RZ, R8 ;  /* 0x000000ffff1a7224 */ /* 0x000fe200078e0008 */
[----:B------:R-:W-:Y:S02]  /*10070*/  SEL R27, R27, RZ, P0 ;  /* 0x000000ff1b1b7207 */ /* 0x000fe40000000000 */
[----:B------:R-:W-:Y:S01]  /*10080*/  LOP3.LUT R28, R17, R28, RZ, 0x3c, !PT ;  /* 0x0000001c111c7212 */ /* 0x000fe200078e3cff */
[----:B0-----:R-:W-:Y:S06]  /*10090*/  @!P4 BRA `(.L_x_5811) ;  /* 0x000000000004c947 */ /* 0x001fec0003800000 */
[----:B------:R-:W-:Y:S01]  /*100a0*/  BPT.TRAP 0x1 ;  /* 0x000000040000795c */ /* 0x000fe20000300000 */
.L_x_5811:
[----:B------:R-:W-:Y:S01]  /*100b0*/  IMAD R7, R27, 0x8, R22 ;  /* 0x000000081b077824 */ /* 0x000fe200078e0216 */
[----:B------:R-:W-:Y:S01]  /*100c0*/  SHF.L.U32 R2, R28, 0x1f, RZ ;  /* 0x0000001f1c027819 */ /* 0x000fe200000006ff */
[----:B------:R-:W-:Y:S03]  /*100d0*/  BSSY B1, `(.L_x_5812) ;  /* 0x0000003000017945 */ /* 0x000fe60003800000 */
[----:B------:R-:W0:Y:S02]  /*100e0*/  SYNCS.PHASECHK.TRANS64.TRYWAIT P0, [R7+URZ+0x30840], R2 ;  /* 0x03084002070075a7 */ /* 0x000e24000800017f */
[----:B0-----:R-:W-:Y:S05]  /*100f0*/  @!P0 BRA `(.L_x_5813) ;  /* 0x0000003800f08947 */ /* 0x001fea0003800000 */
.L_x_5896:
[----:B------:R-:W-:Y:S05]  /*10100*/  BSYNC B1 ;  /* 0x0000000000017941 */ /* 0x000fea0003800000 */
.L_x_5812:
        /* <DEDUP_REMOVED lines=65> */
.L_x_5910:
        /* <DEDUP_REMOVED lines=11> */
.L_x_5815:
        /* <DEDUP_REMOVED lines=10> */
.L_x_5816:
[----:B------:R2:W-:Y:S01]  /*10670*/  SYNCS.ARRIVE.TRANS64.A1T0 RZ, [R7+URZ+0x30830], RZ ;  /* 0x030830ff07ff79a7 */ /* 0x0005e2000810003f */
[----:B------:R-:W-:Y:S05]  /*10680*/  @!P5 BRA `(.L_x_5817) ;  /* 0x000000000004d947 */ /* 0x000fea0003800000 */
[----:B------:R-:W-:Y:S01]  /*10690*/  BPT.TRAP 0x1 ;  /* 0x000000040000795c */ /* 0x000fe20000300000 */
.L_x_5817:
[----:B-1----:R-:W2:Y:S01]  /*106a0*/  LDL R3, [R1] ;  /* 0x0000000001037983 */ /* 0x002ea20000100800 */
[----:B------:R-:W-:Y:S01]  /*106b0*/  SHF.L.U32 R2, R17, 0x1f, RZ ;  /* 0x0000001f11027819 */ /* 0x000fe200000006ff */
[----:B0-----:R-:W-:Y:S01]  /*106c0*/  IMAD R6, R10, 0x8, R22 ;  /* 0x000000080a067824 */ /* 0x001fe200078e0216 */
[----:B------:R-:W-:Y:S03]  /*106d0*/  BSSY B1, `(.L_x_5818) ;  /* 0x0000004000017945 */ /* 0x000fe60003800000 */
[----:B------:R-:W0:Y:S01]  /*106e0*/  SYNCS.PHASECHK.TRANS64.TRYWAIT P0, [R6+URZ+0x30860], R2 ;  /* 0x03086002060075a7 */ /* 0x000e22000800017f */
[----:B--2---:R-:W-:Y:S01]  /*106f0*/  IMAD R7, R29, -0x60, R3 ;  /* 0xffffffa01d077824 */ /* 0x004fe200078e0203 */
[----:B0-----:R-:W-:Y:S06]  /*10700*/  @!P0 BRA `(.L_x_5819) ;  /* 0x0000003c00608947 */ /* 0x001fec0003800000 */
.L_x_5911:
[----:B------:R-:W-:Y:S05]  /*10710*/  BSYNC B1 ;  /* 0x0000000000017941 */ /* 0x000fea0003800000 */
.L_x_5818:
[----:B------:R-:W1:Y:S01]  /*10720*/  S2R R3, SR_TID.X ;  /* 0x0000000000037919 */ /* 0x000e620000002100 */
[----:B------:R-:W-:Y:S01]  /*10730*/  UMOV UR4, 0xffffffff ;  /* 0xffffffff00047882 */ /* 0x000fe20000000000 */
[----:B------:R-:W-:Y:S01]  /*10740*/  IMAD R5, R10, 0x4800, R36 ;  /* 0x000048000a057824 */ /* 0x000fe200078e0224 */
[----:B-1----:R-:W-:-:S04]  /*10750*/  LOP3.LUT R3, R3, 0x7f, RZ, 0xc0, !PT ;  /* 0x0000007f03037812 */ /* 0x002fc800078ec0ff */
[----:B------:R-:W-:-:S04]  /*10760*/  SHF.R.U32.HI R3, RZ, 0x3, R3 ;  /* 0x00000003ff037819 */ /* 0x000fc80000011603 */
[----:B------:R-:W-:Y:S01]  /*10770*/  IADD3 R7, -R3, R7, RZ ;  /* 0x0000000703077210 */ /* 0x000fe20007ffe1ff */
[----:B------:R-:W-:Y:S06]  /*10780*/  BRA.DIV UR4, `(.L_x_5820) ;  /* 0x0000003e04547947 */ /* 0x000fec000b800000 */
[----:B0-----:R-:W0:Y:S01]  /*10790*/  SHFL.IDX PT, R2, R24, RZ, 0x181f ;  /* 0x00181fff18027589 */ /* 0x001e2200000e0000 */
        /* <DEDUP_REMOVED lines=52> */
.L_x_5925:
        /* <DEDUP_REMOVED lines=31> */
.L_x_5821:
        /* <DEDUP_REMOVED lines=10> */
.L_x_5822:
[C---:B------:R-:W-:Y:S01]  /*10d70*/  ISETP.GT.AND P0, PT, R26.reuse, RZ, PT ;  /* 0x000000ff1a00720c */ /* 0x040fe20003f04270 */
[----:B------:R1:W-:Y:S01]  /*10d80*/  SYNCS.ARRIVE.TRANS64.A1T0 RZ, [R6+URZ+0x30850], RZ ;  /* 0x030850ff06ff79a7 */ /* 0x0003e2000810003f */
[----:B------:R-:W-:Y:S02]  /*10d90*/  VIADD R8, R26, 0xffffffff ;  /* 0xffffffff1a087836 */ /* 0x000fe40000000000 */
[----:B------:R-:W-:Y:S02]  /*10da0*/  IMAD.MOV.U32 R17, RZ, RZ, R28 ;  /* 0x000000ffff117224 */ /* 0x000fe400078e001c */
[----:B------:R-:W-:Y:S02]  /*10db0*/  IMAD.MOV.U32 R10, RZ, RZ, R27 ;  /* 0x000000ffff0a7224 */ /* 0x000fe400078e001b */
[----:B------:R-:W-:-:S05]  /*10dc0*/  IMAD.MOV.U32 R29, RZ, RZ, R26 ;  /* 0x000000ffff1d7224 */ /* 0x000fca00078e001a */
[----:B-1----:R-:W-:Y:S05]  /*10dd0*/  @P0 BRA `(.L_x_5823) ;  /* 0xfffffff000080947 */ /* 0x002fea000383ffff */
.L_x_5810:
[----:B------:R-:W-:Y:S05]  /*10de0*/  BSYNC B0 ;  /* 0x0000000000007941 */ /* 0x000fea0003800000 */
.L_x_5809:
        /* <DEDUP_REMOVED lines=17> */
.L_x_5825:
[----:B------:R-:W-:Y:S05]  /*10f00*/  BSYNC B0 ;  /* 0x0000000000007941 */ /* 0x000fea0003800000 */
.L_x_5824:
[----:B------:R-:W-:-:S13]  /*10f10*/  LOP3.LUT P0, RZ, R23, 0x10, RZ, 0xc0, !PT ;  /* 0x0000001017ff7812 */ /* 0x000fda000780c0ff */
[----:B------:R-:W-:Y:S05]  /*10f20*/  @!P0 BRA `(.L_x_5826) ;  /* 0x0000000000048947 */ /* 0x000fea0003800000 */
[----:B------:R-:W-:Y:S01]  /*10f30*/  BPT.TRAP 0x1 ;  /* 0x000000040000795c */ /* 0x000fe20000300000 */
.L_x_5826:
[----:B------:R-:W3:Y:S01]  /*10f40*/  LDL.LU R2, [R1] ;  /* 0x0000000001027983 */ /* 0x000ee20000300800 */
[----:B------:R-:W-:Y:S01]  /*10f50*/  LEA R0, R27, R22, 0x3 ;  /* 0x000000161b007211 */ /* 0x000fe200078e18ff */
[----:B------:R-:W-:Y:S01]  /*10f60*/  BSSY B0, `(.L_x_5827) ;  /* 0x0000005000007945 */ /* 0x000fe20003800000 */
[----:B0-----:R-:W-:-:S04]  /*10f70*/  SHF.L.U32 R3, R28, 0x1f, RZ ;  /* 0x0000001f1c037819 */ /* 0x001fc800000006ff */
[----:B------:R-:W0:Y:S01]  /*10f80*/  SYNCS.PHASECHK.TRANS64.TRYWAIT P0, [R0+URZ+0x30860], R3 ;  /* 0x03086003000075a7 */ /* 0x000e22000800017f */
[----:B---3--:R-:W-:Y:S01]  /*10f90*/  IMAD R6, R26, -0x60, R2 ;  /* 0xffffffa01a067824 */ /* 0x008fe200078e0202 */
[----:B0-----:R-:W-:Y:S06]  /*10fa0*/  @!P0 BRA `(.L_x_5828) ;  /* 0x0000003c005c8947 */ /* 0x001fec0003800000 */
.L_x_5926:
[----:B------:R-:W-:Y:S05]  /*10fb0*/  BSYNC B0 ;  /* 0x0000000000007941 */ /* 0x000fea0003800000 */
.L_x_5827:
        /* <DEDUP_REMOVED lines=65> */
.L_x_5940:
        /* <DEDUP_REMOVED lines=13> */
.L_x_5830:
        /* <DEDUP_REMOVED lines=10> */
.L_x_5831:
[----:B------:R1:W-:Y:S01]  /*11540*/  SYNCS.ARRIVE.TRANS64.A1T0 RZ, [R0+URZ+0x30850], RZ ;  /* 0x030850ff00ff79a7 */ /* 0x0003e2000810003f */
[----:B------:R-:W-:-:S04]  /*11550*/  IADD3 R27, R27, 0x1, RZ ;  /* 0x000000011b1b7810 */ /* 0x000fc80007ffe0ff */
[----:B------:R-:W-:-:S04]  /*11560*/  ISETP.NE.AND P0, PT, R27, 0x2, PT ;  /* 0x000000021b00780c */ /* 0x000fc80003f05270 */
[----:B0-----:R-:W-:Y:S02]  /*11570*/  SEL R3, RZ, 0x1, P0 ;  /* 0x00000001ff037807 */ /* 0x001fe40000000000 */
[----:B------:R-:W-:Y:S02]  /*11580*/  SEL R27, R27, RZ, P0 ;  /* 0x000000ff1b1b7207 */ /* 0x000fe40000000000 */
[----:B-1----:R-:W-:-:S07]  /*11590*/  LOP3.LUT R28, R28, R3, RZ, 0x3c, !PT ;  /* 0x000000031c1c7212 */ /* 0x002fce00078e3cff */
.L_x_5788:
[----:B------:R-:W-:Y:S05]  /*115a0*/  BSYNC B7 ;  /* 0x0000000000077941 */ /* 0x000fea0003800000 */
.L_x_5786:
        /* <DEDUP_REMOVED lines=11> */
.L_x_5832:
        /* <DEDUP_REMOVED lines=36> */
.L_x_5950:
[----:B------:R-:W-:Y:S02]  /*118a0*/  ULDC UR4, c[0x0][0xc38] ;  /* 0x00030e0000047ab9 */ /* 0x000fe40000000800 */
[----:B------:R-:W-:-:S05]  /*118b0*/  MOV R7, UR4 ;  /* 0x0000000400077c02 */ /* 0x000fca0008000f00 */
[----:B-1----:R-:W-:-:S04]  /*118c0*/  IMAD R14, R14, R7, RZ ;  /* 0x000000070e0e7224 */ /* 0x002fc800078e02ff */
[----:B------:R-:W-:-:S05]  /*118d0*/  IMAD.IADD R9, R4, 0x1, R14 ;  /* 0x0000000104097824 */ /* 0x000fca00078e020e */
[----:B------:R-:W-:-:S13]  /*118e0*/  ISETP.GT.AND P6, PT, R9, R0, PT ;  /* 0x000000000900720c */ /* 0x000fda0003fc4270 */
[----:B------:R-:W-:Y:S05]  /*118f0*/  @P6 BRA `(.L_x_5835) ;  /* 0x00000000009c6947 */ /* 0x000fea0003800000 */
.L_x_5840:
        /* <DEDUP_REMOVED lines=14> */
.L_x_5838:
[----:B------:R-:W-:Y:S05]  /*119e0*/  BSYNC B0 ;  /* 0x0000000000007941 */ /* 0x000fea0003800000 */
.L_x_5837:
[----:B------:R-:W-:-:S03]  /*119f0*/  UMOV UR4, 0xffffffff ;  /* 0xffffffff00047882 */ /* 0x000fc60000000000 */
[----:B------:R-:W-:Y:S05]  /*11a00*/  BRA.DIV UR4, `(.L_x_5839) ;  /* 0x0000004204007947 */ /* 0x000fea000b800000 */
[----:B-----5:R-:W2:Y:S02]  /*11a10*/  SHFL.UP PT, R14, R5, 0x1, RZ ;  /* 0x04200000050e7989 */ /* 0x020ea400000e00ff */
        /* <DEDUP_REMOVED lines=15> */
.L_x_5958:
[----:B------:R-:W-:Y:S02]  /*11b10*/  ULDC UR4, c[0x0][0xc38] ;  /* 0x00030e0000047ab9 */ /* 0x000fe40000000800 */
[----:B------:R-:W-:-:S05]  /*11b20*/  MOV R7, UR4 ;  /* 0x0000000400077c02 */ /* 0x000fca0008000f00 */
[----:B-1----:R-:W-:-:S04]  /*11b30*/  IMAD R14, R14, R7, RZ ;  /* 0x000000070e0e7224 */ /* 0x002fc800078e02ff */
[----:B------:R-:W-:-:S05]  /*11b40*/  IMAD.IADD R9, R14, 0x1, R9 ;  /* 0x000000010e097824 */ /* 0x000fca00078e0209 */
[----:B------:R-:W-:-:S13]  /*11b50*/  ISETP.GT.AND P6, PT, R9, R0, PT ;  /* 0x000000000900720c */ /* 0x000fda0003fc4270 */
[----:B------:R-:W-:Y:S05]  /*11b60*/  @!P6 BRA `(.L_x_5840) ;  /* 0xfffffffc0064e947 */ /* 0x000fea000383ffff */
.L_x_5835:
        /* <DEDUP_REMOVED lines=8> */
.L_x_5962:
[----:B------:R-:W-:Y:S01]  /*11bf0*/  ISETP.NE.AND P0, PT, R2, RZ, PT ;  /* 0x000000ff0200720c */ /* 0x000fe20003f05270 */
[----:B------:R-:W-:-:S12]  /*11c00*/  IMAD.MOV.U32 R14, RZ, RZ, RZ ;  /* 0x000000ffff0e7224 */ /* 0x000fd800078e00ff */
[----:B------:R-:W-:Y:S05]  /*11c10*/  @!P0 BRA `(.L_x_5842) ;  /* 0x0000000000108947 */ /* 0x000fea0003800000 */
[----:B------:R-:W-:Y:S01]  /*11c20*/  UMOV UR4, 0xffffffff ;  /* 0xffffffff00047882 */ /* 0x000fe20000000000 */
[----:B------:R-:W-:Y:S02]  /*11c30*/  VIADD R12, R4, 0xffffffff ;  /* 0xffffffff040c7836 */ /* 0x000fe40000000000 */
[----:B------:R-:W-:Y:S05]  /*11c40*/  BRA.DIV UR4, `(.L_x_5843) ;  /* 0x0000004204747947 */ /* 0x000fea000b800000 */
[----:B------:R3:W4:Y:S02]  /*11c50*/  SHFL.IDX PT, R14, R6, R12, 0x1f ;  /* 0x00001f0c060e7589 */ /* 0x00072400000e0000 */
.L_x_5842:
[----:B------:R-:W5:Y:S01]  /*11c60*/  LDC.64 R2, c[0x0][0xc90] ;  /* 0x00032400ff027b82 */ /* 0x000f620000000a00 */
[----:B------:R-:W-:-:S05]  /*11c70*/  IADD3 R19, R4, R19, RZ ;  /* 0x0000001304137210 */ /* 0x000fca0007ffe0ff */
        /* <DEDUP_REMOVED lines=36> */
[----:B------:R-:W0:Y:S02]  /*11ec0*/  I2F.RP R8, R7 ;  /* 0x0000000700087306 */ /* 0x000e240000209400 */
[----:B------:R-:W-:-:S06]  /*11ed0*/  IADD3 R4, RZ, -R4, RZ ;  /* 0x80000004ff047210 */ /* 0x000fcc0007ffe0ff */
        /* <DEDUP_REMOVED lines=26> */
.L_x_5836:
[----:B------:R-:W-:Y:S01]  /*12080*/  UMOV UR4, URZ ;  /* 0x0000003f00047c82 */ /* 0x000fe20008000000 */
[----:B------:R-:W-:Y:S01]  /*12090*/  UMOV UR5, URZ ;  /* 0x0000003f00057c82 */ /* 0x000fe20008000000 */
[----:B------:R-:W-:Y:S01]  /*120a0*/  ULDC UR6, c[0x0][0xc3c] ;  /* 0x00030f0000067ab9 */ /* 0x000fe20000000800 */
[----:B------:R-:W-:Y:S01]  /*120b0*/  IMAD.MOV.U32 R16, RZ, RZ, R0 ;  /* 0x000000ffff107224 */ /* 0x000fe200078e0000 */
[----:B------:R-:W-:Y:S01]  /*120c0*/  MOV R18, UR5 ;  /* 0x0000000500127c02 */ /* 0x000fe20008000f00 */
[----:B------:R-:W-:Y:S02]  /*120d0*/  IMAD.U32 R17, RZ, RZ, UR4 ;  /* 0x00000004ff117e24 */ /* 0x000fe4000f8e00ff */
[----:B------:R-:W-:-:S07]  /*120e0*/  IMAD.U32 R19, RZ, RZ, UR6 ;  /* 0x00000006ff137e24 */ /* 0x000fce000f8e00ff */
.L_x_5844:
        /* <DEDUP_REMOVED lines=10> */
.L_x_5833:
[----:B------:R-:W-:Y:S02]  /*12190*/  ULDC UR4, c[0x0][0xc3c] ;  /* 0x00030f0000047ab9 */ /* 0x000fe40000000800 */
[----:B-1----:R-:W-:-:S13]  /*121a0*/  ISETP.GE.AND P0, PT, R19, UR4, PT ;  /* 0x0000000413007c0c */ /* 0x002fda000bf06270 */
[----:B------:R-:W-:Y:S05]  /*121b0*/  @!P0 BRA `(.L_x_5845) ;  /* 0xffffffb400d88947 */ /* 0x000fea000383ffff */
[----:B------:R-:W-:Y:S05]  /*121c0*/  BSYNC B8 ;  /* 0x0000000000087941 */ /* 0x000fea0003800000 */
.L_x_5782:
        /* <DEDUP_REMOVED lines=12> */
.L_x_5965:
[----:B------:R-:W-:Y:S05]  /*12290*/  BSYNC B0 ;  /* 0x0000000000007941 */ /* 0x000fea0003800000 */
.L_x_5846:
[----:B------:R-:W-:-:S03]  /*122a0*/  UMOV UR4, 0xffffffff ;  /* 0xffffffff00047882 */ /* 0x000fc60000000000 */
[----:B------:R-:W-:Y:S05]  /*122b0*/  BRA.DIV UR4, `(.L_x_5848) ;  /* 0x0000003e04107947 */ /* 0x000fea000b800000 */
[----:B-1----:R-:W1:Y:S02]  /*122c0*/  S2R R0, SR_TID.X ;  /* 0x0000000000007919 */ /* 0x002e640000002100 */
[----:B-1----:R-:W-:-:S04]  /*122d0*/  SHF.R.U32.HI R0, RZ, 0x5, R0 ;  /* 0x00000005ff007819 */ /* 0x002fc80000011600 */
[----:B------:R-:W-:-:S05]  /*122e0*/  LOP3.LUT R0, R0, 0x3, RZ, 0xc0, !PT ;  /* 0x0000000300007812 */ /* 0x000fca00078ec0ff */
[----:B------:R1:W3:Y:S02]  /*122f0*/  SHFL.IDX PT, R14, R0, RZ, 0x1f ;  /* 0x00001fff000e7589 */ /* 0x0002e400000e0000 */
.L_x_5968:
[----:B---3--:R-:W-:Y:S01]  /*12300*/  ISETP.NE.AND P0, PT, R14, RZ, PT ;  /* 0x000000ff0e00720c */ /* 0x008fe20003f05270 */
[----:B------:R-:W-:-:S12]  /*12310*/  BSSY B0, `(.L_x_5849) ;  /* 0x0000026000007945 */ /* 0x000fd80003800000 */
[----:B------:R-:W-:Y:S05]  /*12320*/  @P0 BRA `(.L_x_5850) ;  /* 0x0000000000900947 */ /* 0x000fea0003800000 */
[----:B------:R-:W-:-:S03]  /*12330*/  UMOV UR4, 0xffffffff ;  /* 0xffffffff00047882 */ /* 0x000fc60000000000 */
[----:B------:R-:W-:Y:S05]  /*12340*/  BRA.DIV UR4, `(.L_x_5851) ;  /* 0x0000003e04207947 */ /* 0x000fea000b800000 */
[----:B------:R-:W-:-:S13]  /*12350*/  ELECT P6, URZ, PT ;  /* 0x00000000003f782f */ /* 0x000fda00038c0000 */
.L_x_5971:
        /* <DEDUP_REMOVED lines=8> */
.L_x_5852:
[C---:B------:R-:W-:Y:S01]  /*123e0*/  LEA R5, R27.reuse, R4, 0x3 ;  /* 0x000000041b057211 */ /* 0x040fe200078e18ff */
[----:B------:R-:W-:Y:S01]  /*123f0*/  VIADD R27, R27, 0x1 ;  /* 0x000000011b1b7836 */ /* 0x000fe20000000000 */
[----:B------:R-:W-:-:S04]  /*12400*/  SHF.L.U32 R0, R28, 0x1f, RZ ;  /* 0x0000001f1c007819 */ /* 0x000fc800000006ff */
[----:B------:R-:W1:Y:S01]  /*12410*/  SYNCS.PHASECHK.TRANS64.TRYWAIT P1, [R5+URZ+0x30840], R0 ;  /* 0x03084000050075a7 */ /* 0x000e62000802017f */
[----:B------:R-:W-:-:S04]  /*12420*/  ISETP.NE.AND P2, PT, R27, 0x2, PT ;  /* 0x000000021b00780c */ /* 0x000fc80003f45270 */
[----:B------:R-:W-:Y:S01]  /*12430*/  SEL R3, RZ, 0x1, P2 ;  /* 0x00000001ff037807 */ /* 0x000fe20001000000 */
[----:B-1----:R-:W-:Y:S08]  /*12440*/  @!P1 BRA `(.L_x_5853) ;  /* 0x0000003c00009947 */ /* 0x002ff00003800000 */
.L_x_5972:
[----:B------:R-:W-:Y:S02]  /*12450*/  SEL R27, R27, RZ, P2 ;  /* 0x000000ff1b1b7207 */ /* 0x000fe40001000000 */
[----:B------:R-:W-:Y:S01]  /*12460*/  LOP3.LUT R2, R28, R3, RZ, 0x3c, !PT ;  /* 0x000000031c027212 */ /* 0x000fe200078e3cff */
[----:B------:R-:W-:Y:S06]  /*12470*/  @!P0 BRA `(.L_x_5854) ;  /* 0x0000000000048947 */ /* 0x000fec0003800000 */
[----:B------:R-:W-:Y:S01]  /*12480*/  BPT.TRAP 0x1 ;  /* 0x000000040000795c */ /* 0x000fe20000300000 */
.L_x_5854:
[----:B------:R-:W-:Y:S01]  /*12490*/  IMAD R27, R27, 0x8, R4 ;  /* 0x000000081b1b7824 */ /* 0x000fe200078e0204 */
[----:B------:R-:W-:-:S04]  /*124a0*/  SHF.L.U32 R2, R2, 0x1f, RZ ;  /* 0x0000001f02027819 */ /* 0x000fc800000006ff */
[----:B------:R-:W3:Y:S02]  /*124b0*/  SYNCS.PHASECHK.TRANS64.TRYWAIT P1, [R27+URZ+0x30840], R2 ;  /* 0x030840021b0075a7 */ /* 0x000ee4000802017f */
[----:B---3--:R-:W-:Y:S05]  /*124c0*/  @!P1 BRA `(.L_x_5855) ;  /* 0x0000003800f49947 */ /* 0x008fea0003800000 */
.L_x_5973:
[----:B------:R-:W-:Y:S05]  /*124d0*/  @!P0 BRA `(.L_x_5856) ;  /* 0x0000000000048947 */ /* 0x000fea0003800000 */
[----:B------:R-:W-:Y:S01]  /*124e0*/  BPT.TRAP 0x1 ;  /* 0x000000040000795c */ /* 0x000fe20000300000 */
.L_x_5856:
[----:B------:R-:W4:Y:S02]  /*124f0*/  SYNCS.PHASECHK.TRANS64.TRYWAIT P1, [R5+URZ+0x30860], R0 ;  /* 0x03086000050075a7 */ /* 0x000f24000802017f */
[----:B----4-:R-:W-:Y:S05]  /*12500*/  @!P1 BRA `(.L_x_5857) ;  /* 0x0000003800f89947 */ /* 0x010fea0003800000 */
.L_x_5974:
[----:B------:R-:W-:Y:S05]  /*12510*/  @!P0 BRA `(.L_x_5858) ;  /* 0x0000000000048947 */ /* 0x000fea0003800000 */
[----:B------:R-:W-:Y:S01]  /*12520*/  BPT.TRAP 0x1 ;  /* 0x000000040000795c */ /* 0x000fe20000300000 */
.L_x_5858:
[----:B------:R0:W0:Y:S02]  /*12530*/  SYNCS.PHASECHK.TRANS64.TRYWAIT P0, [R27+URZ+0x30860], R2 ;  /* 0x030860021b0075a7 */ /* 0x000024000800017f */
[----:B0-----:R-:W-:Y:S05]  /*12540*/  @!P0 NANOSLEEP.SYNCS 0x989680 ;  /* 0x009896800000895d */ /* 0x001fea0003900000 */
[----:B------:R-:W0:Y:S02]  /*12550*/  @!P0 SYNCS.PHASECHK.TRANS64 P0, [R27+URZ+0x30860], R2 ;  /* 0x030860021b0085a7 */ /* 0x000e24000800007f */
[----:B0-----:R-:W-:Y:S05]  /*12560*/  @!P0 BRA `(.L_x_5858) ;  /* 0xfffffffc00f08947 */ /* 0x001fea000383ffff */
.L_x_5850:
[----:B------:R-:W-:Y:S05]  /*12570*/  BSYNC B0 ;  /* 0x0000000000007941 */ /* 0x000fea0003800000 */
.L_x_5849:
[----:B------:R-:W-:Y:S05]  /*12580*/  EXIT ;  /* 0x000000000000794d */ /* 0x000fea0003800000 */
.L_x_5718:
[----:B0-----:R-:W-:-:S04]  /*12590*/  IMAD.U32 R3, RZ, RZ, UR40 ;  /* 0x00000028ff037e24 */ /* 0x001fc8000f8e00ff */
[----:B------:R0:W1:Y:S03]  /*125a0*/  SYNCS.PHASECHK.TRANS64.TRYWAIT P1, [R3+URZ+0x30800], R0 ;  /* 0x03080000030075a7 */ /* 0x000066000802017f */
[----:B-1----:R-:W-:Y:S05]  /*125b0*/  @!P1 NANOSLEEP.SYNCS 0x989680 ;  /* 0x009896800000995d */ /* 0x002fea0003900000 */
[----:B------:R-:W1:Y:S02]  /*125c0*/  @!P1 SYNCS.PHASECHK.TRANS64 P1, [R3+URZ+0x30800], R0 ;  /* 0x03080000030095a7 */ /* 0x000e64000802007f */
[----:B-1----:R-:W-:Y:S05]  /*125d0*/  @!P1 BRA `(.L_x_5718) ;  /* 0xfffffffc00ec9947 */ /* 0x002fea000383ffff */
[----:B------:R-:W-:Y:S05]  /*125e0*/  BRA `(.L_x_5859) ;  /* 0xfffffef000ec7947 */ /* 0x000fea000383ffff */
.L_x_5722:
[----:B-1----:R1:W2:Y:S02]  /*125f0*/  SYNCS.PHASECHK.TRANS64.TRYWAIT P1, [R0+URZ+0x30830], R3 ;  /* 0x03083003000075a7 */ /* 0x0022a4000802017f */
[----:B--2---:R-:W-:Y:S05]  /*12600*/  @!P1 NANOSLEEP.SYNCS 0x989680 ;  /* 0x009896800000995d */ /* 0x004fea0003900000 */
[----:B------:R-:W2:Y:S02]  /*12610*/  @!P1 SYNCS.PHASECHK.TRANS64 P1, [R0+URZ+0x30830], R3 ;  /* 0x03083003000095a7 */ /* 0x000ea4000802007f */
[----:B--2---:R-:W-:Y:S05]  /*12620*/  @!P1 BRA `(.L_x_5722) ;  /* 0xfffffffc00f09947 */ /* 0x004fea000383ffff */
[----:B------:R-:W-:Y:S05]  /*12630*/  BRA `(.L_x_5721) ;  /* 0xfffffef400087947 */ /* 0x000fea000383ffff */
.L_x_5728:
[----:B-1----:R-:W-:-:S04]  /*12640*/  IMAD.U32 R12, RZ, RZ, UR8 ;  /* 0x00000008ff0c7e24 */ /* 0x002fc8000f8e00ff */
[----:B------:R1:W2:Y:S03]  /*12650*/  SYNCS.PHASECHK.TRANS64.TRYWAIT P1, [R12+URZ+0x30830], R11 ;  /* 0x0308300b0c0075a7 */ /* 0x0002a6000802017f */
[----:B--2---:R-:W-:Y:S05]  /*12660*/  @!P1 NANOSLEEP.SYNCS 0x989680 ;  /* 0x009896800000995d */ /* 0x004fea0003900000 */
[----:B------:R-:W2:Y:S02]  /*12670*/  @!P1 SYNCS.PHASECHK.TRANS64 P1, [R12+URZ+0x30830], R11 ;  /* 0x0308300b0c0095a7 */ /* 0x000ea4000802007f */
[----:B--2---:R-:W-:Y:S05]  /*12680*/  @!P1 BRA `(.L_x_5728) ;  /* 0xfffffffc00ec9947 */ /* 0x004fea000383ffff */
[----:B------:R-:W-:Y:S05]  /*12690*/  BRA `(.L_x_5727) ;  /* 0xffffff1800f47947 */ /* 0x000fea000383ffff */
.L_x_5732:
[----:B01----:R-:W-:-:S04]  /*126a0*/  MOV R11, UR9 ;  /* 0x00000009000b7c02 */ /* 0x003fc80008000f00 */
[----:B------:R0:W1:Y:S03]  /*126b0*/  SYNCS.PHASECHK.TRANS64.TRYWAIT P1, [R11+URZ+0x30850], R0 ;  /* 0x030850000b0075a7 */ /* 0x000066000802017f */
[----:B-1----:R-:W-:Y:S05]  /*126c0*/  @!P1 NANOSLEEP.SYNCS 0x989680 ;  /* 0x009896800000995d */ /* 0x002fea0003900000 */
[----:B------:R-:W1:Y:S02]  /*126d0*/  @!P1 SYNCS.PHASECHK.TRANS64 P1, [R11+URZ+0x30850], R0 ;  /* 0x030850000b0095a7 */ /* 0x000e64000802007f */
[----:B-1----:R-:W-:Y:S05]  /*126e0*/  @!P1 BRA `(.L_x_5732) ;  /* 0xfffffffc00ec9947 */ /* 0x002fea000383ffff */
[----:B------:R-:W-:Y:S05]  /*126f0*/  BRA `(.L_x_5731) ;  /* 0xffffff2400bc7947 */ /* 0x000fea000383ffff */
.L_x_5740:
[----:B-1----:R-:W-:-:S04]  /*12700*/  IMAD.U32 R12, RZ, RZ, UR8 ;  /* 0x00000008ff0c7e24 */ /* 0x002fc8000f8e00ff */
[----:B------:R1:W2:Y:S03]  /*12710*/  SYNCS.PHASECHK.TRANS64.TRYWAIT P1, [R12+URZ+0x30830], R11 ;  /* 0x0308300b0c0075a7 */ /* 0x0002a6000802017f */
[----:B--2---:R-:W-:Y:S05]  /*12720*/  @!P1 NANOSLEEP.SYNCS 0x989680 ;  /* 0x009896800000995d */ /* 0x004fea0003900000 */
[----:B------:R-:W2:Y:S02]  /*12730*/  @!P1 SYNCS.PHASECHK.TRANS64 P1, [R12+URZ+0x30830], R11 ;  /* 0x0308300b0c0095a7 */ /* 0x000ea4000802007f */
[----:B--2---:R-:W-:Y:S05]  /*12740*/  @!P1 BRA `(.L_x_5740) ;  /* 0xfffffffc00ec9947 */ /* 0x004fea000383ffff */
[----:B------:R-:W-:Y:S05]  /*12750*/  BRA `(.L_x_5739) ;  /* 0xffffff4400e87947 */ /* 0x000fea000383ffff */
.L_x_5744:
[----:B01----:R-:W-:-:S04]  /*12760*/  IMAD.U32 R11, RZ, RZ, UR8 ;  /* 0x00000008ff0b7e24 */ /* 0x003fc8000f8e00ff */
[----:B------:R0:W1:Y:S03]  /*12770*/  SYNCS.PHASECHK.TRANS64.TRYWAIT P1, [R11+URZ+0x30850], R0 ;  /* 0x030850000b0075a7 */ /* 0x000066000802017f */
[----:B-1----:R-:W-:Y:S05]  /*12780*/  @!P1 NANOSLEEP.SYNCS 0x989680 ;  /* 0x009896800000995d */ /* 0x002fea0003900000 */
[----:B------:R-:W1:Y:S02]  /*12790*/  @!P1 SYNCS.PHASECHK.TRANS64 P1, [R11+URZ+0x30850], R0 ;  /* 0x030850000b0095a7 */ /* 0x000e64000802007f */
[----:B-1----:R-:W-:Y:S05]  /*127a0*/  @!P1 BRA `(.L_x_5744) ;  /* 0xfffffffc00ec9947 */ /* 0x002fea000383ffff */
[----:B------:R-:W-:Y:S05]  /*127b0*/  BRA `(.L_x_5743) ;  /* 0xffffff5000b07947 */ /* 0x000fea000383ffff */
.L_x_5751:
[----:B-1----:R-:W-:-:S04]  /*127c0*/  IMAD.U32 R5, RZ, RZ, UR5 ;  /* 0x00000005ff057e24 */ /* 0x002fc8000f8e00ff */
[----:B------:R1:W2:Y:S03]  /*127d0*/  SYNCS.PHASECHK.TRANS64.TRYWAIT P1, [R5+URZ+0x30850], R0 ;  /* 0x03085000050075a7 */ /* 0x0002a6000802017f */
[----:B--2---:R-:W-:Y:S05]  /*127e0*/  @!P1 NANOSLEEP.SYNCS 0x989680 ;  /* 0x009896800000995d */ /* 0x004fea0003900000 */
[----:B------:R-:W2:Y:S02]  /*127f0*/  @!P1 SYNCS.PHASECHK.TRANS64 P1, [R5+URZ+0x30850], R0 ;  /* 0x03085000050095a7 */ /* 0x000ea4000802007f */
[----:B--2---:R-:W-:Y:S05]  /*12800*/  @!P1 BRA `(.L_x_5751) ;  /* 0xfffffffc00ec9947 */ /* 0x004fea000383ffff */
[----:B------:R-:W-:Y:S05]  /*12810*/  BRA `(.L_x_5750) ;  /* 0xffffff7000487947 */ /* 0x000fea000383ffff */
.L_x_5794:
        /* <DEDUP_REMOVED lines=10> */
.L_x_5861:
[----:B------:R-:W-:Y:S05]  /*128c0*/  BSYNC B0 ;  /* 0x0000000000007941 */ /* 0x000fea0003800000 */
.L_x_5860:
[----:B------:R-:W-:Y:S05]  /*128d0*/  BRA `(.L_x_5862) ;  /* 0xffffffbc00907947 */ /* 0x000fea000383ffff */
.L_x_5797:
[----:B0-----:R0:W1:Y:S02]  /*128e0*/  SYNCS.PHASECHK.TRANS64.TRYWAIT P0, [R7+URZ+0x30840], R2 ;  /* 0x03084002070075a7 */ /* 0x001064000800017f */
[----:B-1----:R-:W-:Y:S05]  /*128f0*/  @!P0 NANOSLEEP.SYNCS 0x989680 ;  /* 0x009896800000895d */ /* 0x002fea0003900000 */
[----:B------:R-:W1:Y:S02]  /*12900*/  @!P0 SYNCS.PHASECHK.TRANS64 P0, [R7+URZ+0x30840], R2 ;  /* 0x03084002070085a7 */ /* 0x000e64000800007f */
[----:B-1----:R-:W-:Y:S05]  /*12910*/  @!P0 BRA `(.L_x_5797) ;  /* 0xfffffffc00f08947 */ /* 0x002fea000383ffff */
[----:B------:R-:W-:Y:S05]  /*12920*/  BRA `(.L_x_5863) ;  /* 0xffffffc000047947 */ /* 0x000fea000383ffff */
.L_x_5798:
        /* <DEDUP_REMOVED lines=8> */
.L_x_5865:
[----:B------:R-:W-:Y:S05]  /*129b0*/  BSYNC B0 ;  /* 0x0000000000007941 */ /* 0x000fea0003800000 */
.L_x_5864:
        /* <DEDUP_REMOVED lines=9> */
.L_x_5866:
[----:B------:R-:W-:Y:S01]  /*12a50*/  MOV R13, R0 ;  /* 0x00000000000d7202 */ /* 0x000fe20000000f00 */
[----:B------:R-:W-:Y:S02]  /*12a60*/  IMAD.MOV.U32 R12, RZ, RZ, 0x1 ;  /* 0x00000001ff0c7424 */ /* 0x000fe400078e00ff */
[----:B------:R-:W-:-:S07]  /*12a70*/  IMAD.MOV.U32 R3, RZ, RZ, R14 ;  /* 0x000000ffff037224 */ /* 0x000fce00078e000e */
[----:B------:R-:W-:Y:S05]  /*12a80*/  WARPSYNC.COLLECTIVE R15, `(.L_x_5867) ;  /* 0x000000000f087348 */ /* 0x000fea0003c00000 */
[----:B------:R0:W1:Y:S02]  /*12a90*/  SHFL.IDX P6, R14, R13, R12, R11 ;  /* 0x0000000c0d0e7389 */ /* 0x00006400000c000b */
[----:B01----:R-:W-:Y:S01]  /*12aa0*/  ENDCOLLECTIVE ;  /* 0x000000000000791b */ /* 0x003fe20003800000 */
.L_x_5867:
        /* <DEDUP_REMOVED lines=17> */
.L_x_5868:
[----:B------:R-:W-:Y:S02]  /*12bc0*/  @P1 IMAD R8, R5, 0x2, R22 ;  /* 0x0000000205081824 */ /* 0x000fe400078e0216 */
[----:B------:R-:W-:Y:S02]  /*12bd0*/  IMAD.MOV.U32 R13, RZ, RZ, R0 ;  /* 0x000000ffff0d7224 */ /* 0x000fe400078e0000 */
[----:B------:R-:W-:Y:S02]  /*12be0*/  IMAD.MOV.U32 R12, RZ, RZ, 0x2 ;  /* 0x00000002ff0c7424 */ /* 0x000fe400078e00ff */
[----:B------:R-:W-:-:S07]  /*12bf0*/  IMAD.MOV.U32 R3, RZ, RZ, R14 ;  /* 0x000000ffff037224 */ /* 0x000fce00078e000e */
[----:B------:R-:W-:Y:S05]  /*12c00*/  WARPSYNC.COLLECTIVE R15, `(.L_x_5869) ;  /* 0x000000000f087348 */ /* 0x000fea0003c00000 */
[----:B------:R0:W1:Y:S02]  /*12c10*/  SHFL.IDX P6, R14, R13, R12, R11 ;  /* 0x0000000c0d0e7389 */ /* 0x00006400000c000b */
[----:B01----:R-:W-:Y:S01]  /*12c20*/  ENDCOLLECTIVE ;  /* 0x000000000000791b */ /* 0x003fe20003800000 */
.L_x_5869:
[----:B------:R-:W-:-:S04]  /*12c30*/  @P1 LEA R3, P0, R32, R3, 0x1 ;  /* 0x0000000320031211 */ /* 0x000fc800078008ff */
[----:B------:R-:W-:-:S04]  /*12c40*/  @P1 IADD3.X R2, RZ, R2, RZ, P0, !PT ;  /* 0x00000002ff021210 */ /* 0x000fc800007fe4ff */
        /* <DEDUP_REMOVED lines=15> */
.L_x_5870:
[----:B------:R-:W-:Y:S02]  /*12d40*/  @P1 IMAD R8, R5, 0x2, R22 ;  /* 0x0000000205081824 */ /* 0x000fe400078e0216 */
[----:B------:R-:W-:Y:S01]  /*12d50*/  IMAD.MOV.U32 R13, RZ, RZ, R0 ;  /* 0x000000ffff0d7224 */ /* 0x000fe200078e0000 */
[----:B------:R-:W-:Y:S01]  /*12d60*/  MOV R12, 0x3 ;  /* 0x00000003000c7802 */ /* 0x000fe20000000f00 */
[----:B------:R-:W-:-:S07]  /*12d70*/  IMAD.MOV.U32 R3, RZ, RZ, R14 ;  /* 0x000000ffff037224 */ /* 0x000fce00078e000e */
[----:B------:R-:W-:Y:S05]  /*12d80*/  WARPSYNC.COLLECTIVE R15, `(.L_x_5871) ;  /* 0x000000000f087348 */ /* 0x000fea0003c00000 */
[----:B------:R0:W1:Y:S02]  /*12d90*/  SHFL.IDX P6, R14, R13, R12, R11 ;  /* 0x0000000c0d0e7389 */ /* 0x00006400000c000b */
[----:B01----:R-:W-:Y:S01]  /*12da0*/  ENDCOLLECTIVE ;  /* 0x000000000000791b */ /* 0x003fe20003800000 */
.L_x_5871:
        /* <DEDUP_REMOVED lines=17> */
.L_x_5872:
[----:B------:R-:W-:Y:S01]  /*12ec0*/  @P1 LEA R8, R5, R22, 0x1 ;  /* 0x0000001605081211 */ /* 0x000fe200078e08ff */
[----:B------:R-:W-:Y:S02]  /*12ed0*/  IMAD.MOV.U32 R13, RZ, RZ, R0 ;  /* 0x000000ffff0d7224 */ /* 0x000fe400078e0000 */
[----:B------:R-:W-:Y:S02]  /*12ee0*/  IMAD.MOV.U32 R12, RZ, RZ, 0x4 ;  /* 0x00000004ff0c7424 */ /* 0x000fe400078e00ff */
[----:B------:R-:W-:-:S07]  /*12ef0*/  IMAD.MOV.U32 R3, RZ, RZ, R14 ;  /* 0x000000ffff037224 */ /* 0x000fce00078e000e */
[----:B------:R-:W-:Y:S05]  /*12f00*/  WARPSYNC.COLLECTIVE R15, `(.L_x_5873) ;  /* 0x000000000f087348 */ /* 0x000fea0003c00000 */
[----:B------:R0:W1:Y:S02]  /*12f10*/  SHFL.IDX P6, R14, R13, R12, R11 ;  /* 0x0000000c0d0e7389 */ /* 0x00006400000c000b */
[----:B01----:R-:W-:Y:S01]  /*12f20*/  ENDCOLLECTIVE ;  /* 0x000000000000791b */ /* 0x003fe20003800000 */
.L_x_5873:
        /* <DEDUP_REMOVED lines=17> */
.L_x_5874:
[----:B------:R-:W-:Y:S02]  /*13040*/  @P1 IMAD R8, R5, 0x2, R22 ;  /* 0x0000000205081824 */ /* 0x000fe400078e0216 */
[----:B------:R-:W-:Y:S02]  /*13050*/  IMAD.MOV.U32 R13, RZ, RZ, R0 ;  /* 0x000000ffff0d7224 */ /* 0x000fe400078e0000 */
[----:B------:R-:W-:Y:S01]  /*13060*/  IMAD.MOV.U32 R12, RZ, RZ, 0x5 ;  /* 0x00000005ff0c7424 */ /* 0x000fe200078e00ff */
[----:B------:R-:W-:-:S07]  /*13070*/  MOV R3, R14 ;  /* 0x0000000e00037202 */ /* 0x000fce0000000f00 */
[----:B------:R-:W-:Y:S05]  /*13080*/  WARPSYNC.COLLECTIVE R15, `(.L_x_5875) ;  /* 0x000000000f087348 */ /* 0x000fea0003c00000 */
[----:B------:R0:W1:Y:S02]  /*13090*/  SHFL.IDX P6, R14, R13, R12, R11 ;  /* 0x0000000c0d0e7389 */ /* 0x00006400000c000b */
[----:B01----:R-:W-:Y:S01]  /*130a0*/  ENDCOLLECTIVE ;  /* 0x000000000000791b */ /* 0x003fe20003800000 */
.L_x_5875:
[----:B------:R-:W-:-:S05]  /*130b0*/  @P1 LEA R3, P0, R32, R3, 0x1 ;  /* 0x0000000320031211 */ /* 0x000fca00078008ff */
[----:B------:R-:W-:-:S05]  /*130c0*/  @P1 IMAD.X R2, RZ, RZ, R2, P0 ;  /* 0x000000ffff021224 */ /* 0x000fca00000e0602 */
        /* <DEDUP_REMOVED lines=12> */
.L_x_5876:
[----:B------:R-:W-:Y:S01]  /*13190*/  @!PT LDS RZ, [RZ] ;  /* 0x00000000fffff984 */ /* 0x000fe20000000800 */
[----:B------:R-:W-:Y:S01]  /*131a0*/  @!PT LDS RZ, [RZ] ;  /* 0x00000000fffff984 */ /* 0x000fe20000000800 */
[----:B------:R-:W-:Y:S01]  /*131b0*/  @!PT LDS RZ, [RZ] ;  /* 0x00000000fffff984 */ /* 0x000fe20000000800 */
[----:B------:R-:W-:Y:S04]  /*131c0*/  @P1 LDGSTS.E.BYPASS.LTC128B.128 [R8+0x23400], desc[UR36][R2.64+0x80], !P3 ;  /* 0x2340008002081fae */ /* 0x000fe8000d901d64 */
[----:B------:R0:W-:Y:S02]  /*131d0*/  @P1 LDGSTS.E.BYPASS.LTC128B.128 [R8+0x26400], desc[UR36][R2.64+0x100], !P2 ;  /* 0x2640010002081fae */ /* 0x0001e4000d101d64 */
[----:B0-----:R-:W-:Y:S01]  /*131e0*/  IMAD.MOV.U32 R2, RZ, RZ, R14 ;  /* 0x000000ffff027224 */ /* 0x001fe200078e000e */
[----:B------:R-:W-:Y:S06]  /*131f0*/  BRA `(.L_x_5877) ;  /* 0xffffffbc00487947 */ /* 0x000fec000383ffff */
.L_x_5803:
        /* <DEDUP_REMOVED lines=9> */
.L_x_5878:
[C---:B------:R-:W-:Y:S01]  /*13290*/  VIADD R6, R17.reuse, 0x10 ;  /* 0x0000001011067836 */ /* 0x040fe20000000000 */
[----:B------:R-:W-:Y:S01]  /*132a0*/  ISETP.GE.AND P1, PT, R17, R5, PT ;  /* 0x000000051100720c */ /* 0x000fe20003f26270 */
[----:B------:R-:W-:Y:S02]  /*132b0*/  IMAD.MOV.U32 R13, RZ, RZ, R0 ;  /* 0x000000ffff0d7224 */ /* 0x000fe400078e0000 */
[----:B------:R-:W-:-:S10]  /*132c0*/  IMAD.MOV.U32 R2, RZ, RZ, R14 ;  /* 0x000000ffff027224 */ /* 0x000fd400078e000e */
[----:B------:R-:W-:Y:S05]  /*132d0*/  WARPSYNC.COLLECTIVE R15, `(.L_x_5879) ;  /* 0x000000000f087348 */ /* 0x000fea0003c00000 */
[----:B------:R0:W1:Y:S02]  /*132e0*/  SHFL.IDX P6, R14, R13, R12, R11 ;  /* 0x0000000c0d0e7389 */ /* 0x00006400000c000b */
[----:B01----:R-:W-:Y:S01]  /*132f0*/  ENDCOLLECTIVE ;  /* 0x000000000000791b */ /* 0x003fe20003800000 */
.L_x_5879:
        /* <DEDUP_REMOVED lines=8> */
.L_x_5880:
[----:B------:R-:W-:Y:S01]  /*13380*/  @!PT LDS RZ, [RZ] ;  /* 0x00000000fffff984 */ /* 0x000fe20000000800 */
[----:B------:R-:W-:Y:S01]  /*13390*/  @!PT LDS RZ, [RZ] ;  /* 0x00000000fffff984 */ /* 0x000fe20000000800 */
[----:B------:R-:W-:Y:S01]  /*133a0*/  @!PT LDS RZ, [RZ] ;  /* 0x00000000fffff984 */ /* 0x000fe20000000800 */
[----:B------:R-:W-:Y:S04]  /*133b0*/  @!P1 LDGSTS.E.BYPASS.LTC128B.128 [R37+0x12400], desc[UR36][R2.64], !P3 ;  /* 0x1240000002259fae */ /* 0x000fe8000d901d64 */
[----:B------:R-:W-:Y:S04]  /*133c0*/  @!P1 LDGSTS.E.BYPASS.LTC128B.128 [R37+0x16400], desc[UR36][R2.64+0x80], !P2 ;  /* 0x1640008002259fae */ /* 0x000fe8000d101d64 */
[----:B------:R0:W-:Y:S01]  /*133d0*/  @!P1 LDGSTS.E.BYPASS.LTC128B.128 [R37+0x1a400], desc[UR36][R2.64+0x100], !P0 ;  /* 0x1a40010002259fae */ /* 0x0001e2000c101d64 */
[----:B------:R-:W-:Y:S01]  /*133e0*/  ISETP.GE.AND P1, PT, R6, R5, PT ;  /* 0x000000050600720c */ /* 0x000fe20003f26270 */
[----:B------:R-:W-:Y:S01]  /*133f0*/  IMAD.MOV.U32 R13, RZ, RZ, R0 ;  /* 0x000000ffff0d7224 */ /* 0x000fe200078e0000 */
[----:B------:R-:W-:-:S02]  /*13400*/  IADD3 R6, R17, 0x20, RZ ;  /* 0x0000002011067810 */ /* 0x000fc40007ffe0ff */
[----:B0-----:R-:W-:-:S09]  /*13410*/  MOV R2, R14 ;  /* 0x0000000e00027202 */ /* 0x001fd20000000f00 */
[----:B------:R-:W-:Y:S05]  /*13420*/  WARPSYNC.COLLECTIVE R15, `(.L_x_5881) ;  /* 0x000000000f087348 */ /* 0x000fea0003c00000 */
[----:B------:R0:W1:Y:S02]  /*13430*/  SHFL.IDX P6, R14, R13, R12, R11 ;  /* 0x0000000c0d0e7389 */ /* 0x00006400000c000b */
[----:B01----:R-:W-:Y:S01]  /*13440*/  ENDCOLLECTIVE ;  /* 0x000000000000791b */ /* 0x003fe20003800000 */
.L_x_5881:
        /* <DEDUP_REMOVED lines=8> */
.L_x_5882:
[----:B------:R-:W-:-:S05]  /*134d0*/  @!P1 IMAD.MOV.U32 R3, RZ, RZ, R7 ;  /* 0x000000ffff039224 */ /* 0x000fca00078e0007 */
        /* <DEDUP_REMOVED lines=13> */
.L_x_5883:
        /* <DEDUP_REMOVED lines=8> */
.L_x_5884:
        /* <DEDUP_REMOVED lines=14> */
.L_x_5885:
        /* <DEDUP_REMOVED lines=8> */
.L_x_5886:
[----:B------:R-:W-:-:S05]  /*13790*/  @!P1 MOV R3, R7 ;  /* 0x0000000700039202 */ /* 0x000fca0000000f00 */
        /* <DEDUP_REMOVED lines=8> */
[----:B------:R-:W-:Y:S02]  /*13820*/  VIADD R6, R17, 0x50 ;  /* 0x0000005011067836 */ /* 0x000fe40000000000 */
[----:B0-----:R-:W-:-:S10]  /*13830*/  IMAD.MOV.U32 R2, RZ, RZ, R14 ;  /* 0x000000ffff027224 */ /* 0x001fd400078e000e */
[----:B------:R-:W-:Y:S05]  /*13840*/  WARPSYNC.COLLECTIVE R15, `(.L_x_5887) ;  /* 0x000000000f087348 */ /* 0x000fea0003c00000 */
[----:B------:R0:W1:Y:S02]  /*13850*/  SHFL.IDX P6, R14, R13, R12, R11 ;  /* 0x0000000c0d0e7389 */ /* 0x00006400000c000b */
[----:B01----:R-:W-:Y:S01]  /*13860*/  ENDCOLLECTIVE ;  /* 0x000000000000791b */ /* 0x003fe20003800000 */
.L_x_5887:
        /* <DEDUP_REMOVED lines=8> */
.L_x_5888:
        /* <DEDUP_REMOVED lines=14> */
.L_x_5889:
        /* <DEDUP_REMOVED lines=8> */
.L_x_5890:
        /* <DEDUP_REMOVED lines=8> */
[----:B------:R-:W-:Y:S02]  /*13ad0*/  ISETP.GE.AND P1, PT, R6, R5, PT ;  /* 0x000000050600720c */ /* 0x000fe40003f26270 */
[----:B0-----:R-:W-:-:S11]  /*13ae0*/  MOV R2, R14 ;  /* 0x0000000e00027202 */ /* 0x001fd60000000f00 */
[----:B------:R-:W-:Y:S05]  /*13af0*/  WARPSYNC.COLLECTIVE R15, `(.L_x_5891) ;  /* 0x000000000f087348 */ /* 0x000fea0003c00000 */
[----:B------:R0:W1:Y:S02]  /*13b00*/  SHFL.IDX P6, R14, R13, R12, R11 ;  /* 0x0000000c0d0e7389 */ /* 0x00006400000c000b */
[----:B01----:R-:W-:Y:S01]  /*13b10*/  ENDCOLLECTIVE ;  /* 0x000000000000791b */ /* 0x003fe20003800000 */
.L_x_5891:
        /* <DEDUP_REMOVED lines=8> */
.L_x_5892:
        /* <DEDUP_REMOVED lines=12> */
.L_x_5893:
[----:B------:R-:W-:Y:S05]  /*13c60*/  BRA `(.L_x_5894) ;  /* 0xffffffbc00ac7947 */ /* 0x000fea000383ffff */
.L_x_5808:
[----:B0-----:R0:W1:Y:S02]  /*13c70*/  SYNCS.PHASECHK.TRANS64.TRYWAIT P0, [R22+URZ+0x30820], R3 ;  /* 0x03082003160075a7 */ /* 0x001064000800017f */
[----:B-1----:R-:W-:Y:S05]  /*13c80*/  @!P0 NANOSLEEP.SYNCS 0x989680 ;  /* 0x009896800000895d */ /* 0x002fea0003900000 */
[----:B------:R-:W1:Y:S02]  /*13c90*/  @!P0 SYNCS.PHASECHK.TRANS64 P0, [R22+URZ+0x30820], R3 ;  /* 0x03082003160085a7 */ /* 0x000e64000800007f */
[----:B-1----:R-:W-:Y:S05]  /*13ca0*/  @!P0 BRA `(.L_x_5808) ;  /* 0xfffffffc00f08947 */ /* 0x002fea000383ffff */
[----:B------:R-:W-:Y:S05]  /*13cb0*/  BRA `(.L_x_5895) ;  /* 0xffffffc0001c7947 */ /* 0x000fea000383ffff */
.L_x_5813:
[----:B0-----:R0:W1:Y:S02]  /*13cc0*/  SYNCS.PHASECHK.TRANS64.TRYWAIT P0, [R7+URZ+0x30840], R2 ;  /* 0x03084002070075a7 */ /* 0x001064000800017f */
[----:B-1----:R-:W-:Y:S05]  /*13cd0*/  @!P0 NANOSLEEP.SYNCS 0x989680 ;  /* 0x009896800000895d */ /* 0x002fea0003900000 */
[----:B------:R-:W1:Y:S02]  /*13ce0*/  @!P0 SYNCS.PHASECHK.TRANS64 P0, [R7+URZ+0x30840], R2 ;  /* 0x03084002070085a7 */ /* 0x000e64000800007f */
[----:B-1----:R-:W-:Y:S05]  /*13cf0*/  @!P0 BRA `(.L_x_5813) ;  /* 0xfffffffc00f08947 */ /* 0x002fea000383ffff */
[----:B------:R-:W-:Y:S05]  /*13d00*/  BRA `(.L_x_5896) ;  /* 0xffffffc000fc7947 */ /* 0x000fea000383ffff */
.L_x_5814:
        /* <DEDUP_REMOVED lines=8> */
.L_x_5898:
[----:B------:R-:W-:Y:S05]  /*13d90*/  BSYNC B1 ;  /* 0x0000000000017941 */ /* 0x000fea0003800000 */
.L_x_5897:
        /* <DEDUP_REMOVED lines=11> */
.L_x_5899:
        /* <DEDUP_REMOVED lines=8> */
.L_x_5900:
[----:B------:R-:W-:-:S04]  /*13ed0*/  IADD3 R2, P0, R2, R4, RZ ;  /* 0x0000000402027210 */ /* 0x000fc80007f1e0ff */
[----:B------:R-:W-:-:S05]  /*13ee0*/  IADD3.X R3, RZ, R3, RZ, P0, !PT ;  /* 0x00000003ff037210 */ /* 0x000fca00007fe4ff */
[----:B------:R-:W-:Y:S01]  /*13ef0*/  @!PT LDS RZ, [RZ] ;  /* 0x00000000fffff984 */ /* 0x000fe20000000800 */
[----:B------:R-:W-:Y:S01]  /*13f00*/  @!PT LDS RZ, [RZ] ;  /* 0x00000000fffff984 */ /* 0x000fe20000000800 */
[----:B------:R-:W-:Y:S01]  /*13f10*/  @!PT LDS RZ, [RZ] ;  /* 0x00000000fffff984 */ /* 0x000fe20000000800 */
[----:B------:R-:W-:Y:S01]  /*13f20*/  LDGSTS.E.BYPASS.LTC128B.128 [R5+0x1e400], desc[UR36][R2.64], !P1 ;  /* 0x1e40000002057fae */ /* 0x000fe2000c901d64 */
[----:B------:R-:W-:-:S03]  /*13f30*/  MOV R13, R8 ;  /* 0x00000008000d7202 */ /* 0x000fc60000000f00 */
[----:B------:R-:W-:Y:S04]  /*13f40*/  LDGSTS.E.BYPASS.LTC128B.128 [R5+0x21400], desc[UR36][R2.64+0x80], !P5 ;  /* 0x2140008002057fae */ /* 0x000fe8000e901d64 */
[----:B------:R0:W-:Y:S02]  /*13f50*/  LDGSTS.E.BYPASS.LTC128B.128 [R5+0x24400], desc[UR36][R2.64+0x100], !P4 ;  /* 0x2440010002057fae */ /* 0x0001e4000e101d64 */
[----:B0-----:R-:W-:-:S07]  /*13f60*/  IMAD.MOV.U32 R3, RZ, RZ, R14 ;  /* 0x000000ffff037224 */ /* 0x001fce00078e000e */
[----:B------:R-:W-:Y:S05]  /*13f70*/  WARPSYNC.COLLECTIVE R15, `(.L_x_5901) ;  /* 0x000000000f087348 */ /* 0x000fea0003c00000 */
[----:B------:R0:W1:Y:S02]  /*13f80*/  SHFL.IDX P6, R14, R13, R12, R11 ;  /* 0x0000000c0d0e7389 */ /* 0x00006400000c000b */
[----:B01----:R-:W-:Y:S01]  /*13f90*/  ENDCOLLECTIVE ;  /* 0x000000000000791b */ /* 0x003fe20003800000 */
.L_x_5901:
[----:B------:R-:W-:Y:S02]  /*13fa0*/  IMAD.MOV.U32 R13, RZ, RZ, R6 ;  /* 0x000000ffff0d7224 */ /* 0x000fe400078e0006 */
[----:B------:R-:W-:Y:S02]  /*13fb0*/  IMAD.MOV.U32 R12, RZ, RZ, 0x2 ;  /* 0x00000002ff0c7424 */ /* 0x000fe400078e00ff */
[----:B------:R-:W-:-:S07]  /*13fc0*/  IMAD.MOV.U32 R2, RZ, RZ, R14 ;  /* 0x000000ffff027224 */ /* 0x000fce00078e000e */
[----:B------:R-:W-:Y:S05]  /*13fd0*/  WARPSYNC.COLLECTIVE R15, `(.L_x_5902) ;  /* 0x000000000f087348 */ /* 0x000fea0003c00000 */
[----:B------:R0:W1:Y:S02]  /*13fe0*/  SHFL.IDX P6, R14, R13, R12, R11 ;  /* 0x0000000c0d0e7389 */ /* 0x00006400000c000b */
[----:B01----:R-:W-:Y:S01]  /*13ff0*/  ENDCOLLECTIVE ;  /* 0x000000000000791b */ /* 0x003fe20003800000 */
.L_x_5902:
        /* <DEDUP_REMOVED lines=13> */
.L_x_5903:
[----:B------:R-:W-:Y:S01]  /*140d0*/  IMAD.MOV.U32 R13, RZ, RZ, R6 ;  /* 0x000000ffff0d7224 */ /* 0x000fe200078e0006 */
[----:B------:R-:W-:Y:S01]  /*140e0*/  MOV R12, 0x3 ;  /* 0x00000003000c7802 */ /* 0x000fe20000000f00 */
[----:B------:R-:W-:-:S07]  /*140f0*/  IMAD.MOV.U32 R2, RZ, RZ, R14 ;  /* 0x000000ffff027224 */ /* 0x000fce00078e000e */
[----:B------:R-:W-:Y:S05]  /*14100*/  WARPSYNC.COLLECTIVE R15, `(.L_x_5904) ;  /* 0x000000000f087348 */ /* 0x000fea0003c00000 */
[----:B------:R0:W1:Y:S02]  /*14110*/  SHFL.IDX P6, R14, R13, R12, R11 ;  /* 0x0000000c0d0e7389 */ /* 0x00006400000c000b */
[----:B01----:R-:W-:Y:S01]  /*14120*/  ENDCOLLECTIVE ;  /* 0x000000000000791b */ /* 0x003fe20003800000 */
.L_x_5904:
        /* <DEDUP_REMOVED lines=13> */
.L_x_5905:
[----:B------:R-:W-:Y:S01]  /*14200*/  MOV R13, R6 ;  /* 0x00000006000d7202 */ /* 0x000fe20000000f00 */
[----:B------:R-:W-:Y:S02]  /*14210*/  IMAD.MOV.U32 R12, RZ, RZ, 0x4 ;  /* 0x00000004ff0c7424 */ /* 0x000fe400078e00ff */
[----:B------:R-:W-:-:S07]  /*14220*/  IMAD.MOV.U32 R2, RZ, RZ, R14 ;  /* 0x000000ffff027224 */ /* 0x000fce00078e000e */
[----:B------:R-:W-:Y:S05]  /*14230*/  WARPSYNC.COLLECTIVE R15, `(.L_x_5906) ;  /* 0x000000000f087348 */ /* 0x000fea0003c00000 */
[----:B------:R0:W1:Y:S02]  /*14240*/  SHFL.IDX P6, R14, R13, R12, R11 ;  /* 0x0000000c0d0e7389 */ /* 0x00006400000c000b */
[----:B01----:R-:W-:Y:S01]  /*14250*/  ENDCOLLECTIVE ;  /* 0x000000000000791b */ /* 0x003fe20003800000 */
.L_x_5906:
        /* <DEDUP_REMOVED lines=13> */
.L_x_5907:
[----:B------:R-:W-:Y:S02]  /*14330*/  IMAD.MOV.U32 R13, RZ, RZ, R6 ;  /* 0x000000ffff0d7224 */ /* 0x000fe400078e0006 */
[----:B------:R-:W-:Y:S02]  /*14340*/  IMAD.MOV.U32 R12, RZ, RZ, 0x5 ;  /* 0x00000005ff0c7424 */ /* 0x000fe400078e00ff */
[----:B------:R-:W-:-:S07]  /*14350*/  IMAD.MOV.U32 R2, RZ, RZ, R14 ;  /* 0x000000ffff027224 */ /* 0x000fce00078e000e */
[----:B------:R-:W-:Y:S05]  /*14360*/  WARPSYNC.COLLECTIVE R15, `(.L_x_5908) ;  /* 0x000000000f087348 */ /* 0x000fea0003c00000 */
[----:B------:R0:W1:Y:S02]  /*14370*/  SHFL.IDX P6, R14, R13, R12, R11 ;  /* 0x0000000c0d0e7389 */ /* 0x00006400000c000b */
[----:B01----:R-:W-:Y:S01]  /*14380*/  ENDCOLLECTIVE ;  /* 0x000000000000791b */ /* 0x003fe20003800000 */
.L_x_5908:
[----:B------:R-:W-:-:S04]  /*14390*/  IADD3 R2, P0, R2, R4, RZ ;  /* 0x0000000402027210 */ /* 0x000fc80007f1e0ff */
[----:B------:R-:W-:-:S05]  /*143a0*/  IADD3.X R3, RZ, R35, RZ, P0, !PT ;  /* 0x00000023ff037210 */ /* 0x000fca00007fe4ff */
        /* <DEDUP_REMOVED lines=8> */
[----:B------:R-:W-:-:S07]  /*14430*/  IMAD.MOV.U32 R35, RZ, RZ, R14 ;  /* 0x000000ffff237224 */ /* 0x000fce00078e000e */
[----:B0-----:R-:W-:Y:S05]  /*14440*/  WARPSYNC.COLLECTIVE R15, `(.L_x_5909) ;  /* 0x000000000f087348 */ /* 0x001fea0003c00000 */
[----:B------:R1:W2:Y:S02]  /*14450*/  SHFL.IDX P6, R14, R13, R12, R11 ;  /* 0x0000000c0d0e7389 */ /* 0x0002a400000c000b */
[----:B012---:R-:W-:Y:S01]  /*14460*/  ENDCOLLECTIVE ;  /* 0x000000000000791b */ /* 0x007fe20003800000 */
.L_x_5909:
[----:B------:R-:W-:Y:S01]  /*14470*/  MOV R2, R14 ;  /* 0x0000000e00027202 */ /* 0x000fe20000000f00 */
[----:B------:R-:W-:Y:S06]  /*14480*/  BRA `(.L_x_5910) ;  /* 0xffffffc000247947 */ /* 0x000fec000383ffff */
.L_x_5819:
[----:B0-----:R0:W1:Y:S02]  /*14490*/  SYNCS.PHASECHK.TRANS64.TRYWAIT P0, [R6+URZ+0x30860], R2 ;  /* 0x03086002060075a7 */ /* 0x001064000800017f */
[----:B-1----:R-:W-:Y:S05]  /*144a0*/  @!P0 NANOSLEEP.SYNCS 0x989680 ;  /* 0x009896800000895d */ /* 0x002fea0003900000 */
[----:B------:R-:W1:Y:S02]  /*144b0*/  @!P0 SYNCS.PHASECHK.TRANS64 P0, [R6+URZ+0x30860], R2 ;  /* 0x03086002060085a7 */ /* 0x000e64000800007f */
[----:B-1----:R-:W-:Y:S05]  /*144c0*/  @!P0 BRA `(.L_x_5819) ;  /* 0xfffffffc00f08947 */ /* 0x002fea000383ffff */
[----:B------:R-:W-:Y:S05]  /*144d0*/  BRA `(.L_x_5911) ;  /* 0xffffffc0008c7947 */ /* 0x000fea000383ffff */
.L_x_5820:
        /* <DEDUP_REMOVED lines=8> */
.L_x_5913:
[----:B------:R-:W-:Y:S05]  /*14560*/  BSYNC B1 ;  /* 0x0000000000017941 */ /* 0x000fea0003800000 */
.L_x_5912:
[----:B------:R-:W-:Y:S01]  /*14570*/  IMAD.MOV.U32 R13, RZ, RZ, R24 ;  /* 0x000000ffff0d7224 */ /* 0x000fe200078e0018 */
[----:B------:R-:W-:Y:S01]  /*14580*/  MOV R3, R14 ;  /* 0x0000000e00037202 */ /* 0x000fe20000000f00 */
[----:B------:R-:W-:Y:S02]  /*14590*/  IMAD.MOV.U32 R12, RZ, RZ, RZ ;  /* 0x000000ffff0c7224 */ /* 0x000fe400078e00ff */
[----:B------:R-:W-:Y:S02]  /*145a0*/  IMAD.MOV.U32 R11, RZ, RZ, 0x181f ;  /* 0x0000181fff0b7424 */ /* 0x000fe400078e00ff */
[----:B------:R-:W-:Y:S02]  /*145b0*/  IMAD.MOV.U32 R15, RZ, RZ, -0x1 ;  /* 0xffffffffff0f7424 */ /* 0x000fe400078e00ff */
[----:B------:R-:W-:-:S07]  /*145c0*/  IMAD R5, R5, 0x2, R22 ;  /* 0x0000000205057824 */ /* 0x000fce00078e0216 */
[----:B------:R-:W-:Y:S05]  /*145d0*/  WARPSYNC.COLLECTIVE R15, `(.L_x_5914) ;  /* 0x000000000f087348 */ /* 0x000fea0003c00000 */
[----:B------:R0:W1:Y:S02]  /*145e0*/  SHFL.IDX P6, R14, R13, R12, R11 ;  /* 0x0000000c0d0e7389 */ /* 0x00006400000c000b */
[----:B01----:R-:W-:Y:S01]  /*145f0*/  ENDCOLLECTIVE ;  /* 0x000000000000791b */ /* 0x003fe20003800000 */
.L_x_5914:
[----:B------:R-:W-:Y:S02]  /*14600*/  IMAD.MOV.U32 R13, RZ, RZ, R25 ;  /* 0x000000ffff0d7224 */ /* 0x000fe400078e0019 */
[----:B------:R-:W-:Y:S01]  /*14610*/  IMAD.MOV.U32 R12, RZ, RZ, 0x1 ;  /* 0x00000001ff0c7424 */ /* 0x000fe200078e00ff */
[----:B------:R-:W-:-:S07]  /*14620*/  MOV R2, R14 ;  /* 0x0000000e00027202 */ /* 0x000fce0000000f00 */
[----:B------:R-:W-:Y:S05]  /*14630*/  WARPSYNC.COLLECTIVE R15, `(.L_x_5915) ;  /* 0x000000000f087348 */ /* 0x000fea0003c00000 */
[----:B------:R0:W1:Y:S02]  /*14640*/  SHFL.IDX P6, R14, R13, R12, R11 ;  /* 0x0000000c0d0e7389 */ /* 0x00006400000c000b */
[----:B01----:R-:W-:Y:S01]  /*14650*/  ENDCOLLECTIVE ;  /* 0x000000000000791b */ /* 0x003fe20003800000 */
.L_x_5915:
        /* <DEDUP_REMOVED lines=16> */
.L_x_5916:
[----:B------:R-:W-:Y:S01]  /*14760*/  IMAD.MOV.U32 R13, RZ, RZ, R25 ;  /* 0x000000ffff0d7224 */ /* 0x000fe200078e0019 */
[----:B------:R-:W-:Y:S01]  /*14770*/  MOV R12, 0x2 ;  /* 0x00000002000c7802 */ /* 0x000fe20000000f00 */
[----:B------:R-:W-:-:S07]  /*14780*/  IMAD.MOV.U32 R2, RZ, RZ, R14 ;  /* 0x000000ffff027224 */ /* 0x000fce00078e000e */
[----:B------:R-:W-:Y:S05]  /*14790*/  WARPSYNC.COLLECTIVE R15, `(.L_x_5917) ;  /* 0x000000000f087348 */ /* 0x000fea0003c00000 */
[----:B------:R0:W1:Y:S02]  /*147a0*/  SHFL.IDX P6, R14, R13, R12, R11 ;  /* 0x0000000c0d0e7389 */ /* 0x00006400000c000b */
[----:B01----:R-:W-:Y:S01]  /*147b0*/  ENDCOLLECTIVE ;  /* 0x000000000000791b */ /* 0x003fe20003800000 */
.L_x_5917:
        /* <DEDUP_REMOVED lines=16> */
.L_x_5918:
[----:B------:R-:W-:Y:S01]  /*148c0*/  MOV R13, R25 ;  /* 0x00000019000d7202 */ /* 0x000fe20000000f00 */
[----:B------:R-:W-:Y:S02]  /*148d0*/  IMAD.MOV.U32 R12, RZ, RZ, 0x3 ;  /* 0x00000003ff0c7424 */ /* 0x000fe400078e00ff */
[----:B------:R-:W-:-:S07]  /*148e0*/  IMAD.MOV.U32 R2, RZ, RZ, R14 ;  /* 0x000000ffff027224 */ /* 0x000fce00078e000e */
[----:B------:R-:W-:Y:S05]  /*148f0*/  WARPSYNC.COLLECTIVE R15, `(.L_x_5919) ;  /* 0x000000000f087348 */ /* 0x000fea0003c00000 */
[----:B------:R0:W1:Y:S02]  /*14900*/  SHFL.IDX P6, R14, R13, R12, R11 ;  /* 0x0000000c0d0e7389 */ /* 0x00006400000c000b */
[----:B01----:R-:W-:Y:S01]  /*14910*/  ENDCOLLECTIVE ;  /* 0x000000000000791b */ /* 0x003fe20003800000 */
.L_x_5919:
        /* <DEDUP_REMOVED lines=16> */
.L_x_5920:
[----:B------:R-:W-:Y:S02]  /*14a20*/  IMAD.MOV.U32 R13, RZ, RZ, R25 ;  /* 0x000000ffff0d7224 */ /* 0x000fe400078e0019 */
[----:B------:R-:W-:Y:S02]  /*14a30*/  IMAD.MOV.U32 R12, RZ, RZ, 0x4 ;  /* 0x00000004ff0c7424 */ /* 0x000fe400078e00ff */
[----:B------:R-:W-:-:S07]  /*14a40*/  IMAD.MOV.U32 R2, RZ, RZ, R14 ;  /* 0x000000ffff027224 */ /* 0x000fce00078e000e */
[----:B------:R-:W-:Y:S05]  /*14a50*/  WARPSYNC.COLLECTIVE R15, `(.L_x_5921) ;  /* 0x000000000f087348 */ /* 0x000fea0003c00000 */
[----:B------:R0:W1:Y:S02]  /*14a60*/  SHFL.IDX P6, R14, R13, R12, R11 ;  /* 0x0000000c0d0e7389 */ /* 0x00006400000c000b */
[----:B01----:R-:W-:Y:S01]  /*14a70*/  ENDCOLLECTIVE ;  /* 0x000000000000791b */ /* 0x003fe20003800000 */
.L_x_5921:
        /* <DEDUP_REMOVED lines=16> */
.L_x_5922:
[----:B------:R-:W-:Y:S02]  /*14b80*/  IMAD.MOV.U32 R13, RZ, RZ, R25 ;  /* 0x000000ffff0d7224 */ /* 0x000fe400078e0019 */
[----:B------:R-:W-:Y:S01]  /*14b90*/  IMAD.MOV.U32 R12, RZ, RZ, 0x5 ;  /* 0x00000005ff0c7424 */ /* 0x000fe200078e00ff */
[----:B------:R-:W-:-:S07]  /*14ba0*/  MOV R2, R14 ;  /* 0x0000000e00027202 */ /* 0x000fce0000000f00 */
[----:B------:R-:W-:Y:S05]  /*14bb0*/  WARPSYNC.COLLECTIVE R15, `(.L_x_5923) ;  /* 0x000000000f087348 */ /* 0x000fea0003c00000 */
[----:B------:R0:W1:Y:S02]  /*14bc0*/  SHFL.IDX P6, R14, R13, R12, R11 ;  /* 0x0000000c0d0e7389 */ /* 0x00006400000c000b */
[----:B01----:R-:W-:Y:S01]  /*14bd0*/  ENDCOLLECTIVE ;  /* 0x000000000000791b */ /* 0x003fe20003800000 */
.L_x_5923:
        /* <DEDUP_REMOVED lines=13> */
.L_x_5924:
[----:B------:R-:W-:Y:S01]  /*14cb0*/  @!PT LDS RZ, [RZ] ;  /* 0x00000000fffff984 */ /* 0x000fe20000000800 */
[----:B------:R-:W-:Y:S01]  /*14cc0*/  @!PT LDS RZ, [RZ] ;  /* 0x00000000fffff984 */ /* 0x000fe20000000800 */
[----:B------:R-:W-:Y:S01]  /*14cd0*/  @!PT LDS RZ, [RZ] ;  /* 0x00000000fffff984 */ /* 0x000fe20000000800 */
[----:B------:R1:W-:Y:S01]  /*14ce0*/  LDGSTS.E.BYPASS.LTC128B.128 [R5+0x5400], desc[UR36][R2.64+0x80], !P0 ;  /* 0x0540008002057fae */ /* 0x0003e2000c101d64 */
[----:B------:R-:W-:-:S13]  /*14cf0*/  ISETP.LT.OR P0, PT, R7, 0x41, P1 ;  /* 0x000000410700780c */ /* 0x000fda0000f01670 */
[----:B------:R1:W-:Y:S01]  /*14d00*/  LDGSTS.E.BYPASS.LTC128B.128 [R5+0x8400], desc[UR36][R2.64+0x100], !P0 ;  /* 0x0840010002057fae */ /* 0x0003e2000c101d64 */
[----:B------:R-:W-:Y:S05]  /*14d10*/  BRA `(.L_x_5925) ;  /* 0xffffffbc00707947 */ /* 0x000fea000383ffff */
.L_x_5828:
[----:B0-----:R0:W1:Y:S02]  /*14d20*/  SYNCS.PHASECHK.TRANS64.TRYWAIT P0, [R0+URZ+0x30860], R3 ;  /* 0x03086003000075a7 */ /* 0x001064000800017f */
[----:B-1----:R-:W-:Y:S05]  /*14d30*/  @!P0 NANOSLEEP.SYNCS 0x989680 ;  /* 0x009896800000895d */ /* 0x002fea0003900000 */
[----:B------:R-:W1:Y:S02]  /*14d40*/  @!P0 SYNCS.PHASECHK.TRANS64 P0, [R0+URZ+0x30860], R3 ;  /* 0x03086003000085a7 */ /* 0x000e64000800007f */
[----:B-1----:R-:W-:Y:S05]  /*14d50*/  @!P0 BRA `(.L_x_5828) ;  /* 0xfffffffc00f08947 */ /* 0x002fea000383ffff */
[----:B------:R-:W-:Y:S05]  /*14d60*/  BRA `(.L_x_5926) ;  /* 0xffffffc000907947 */ /* 0x000fea000383ffff */
.L_x_5829:
[----:B------:R-:W-:Y:S01]  /*14d70*/  BSSY B0, `(.L_x_5927) ;  /* 0x0000008000007945 */ /* 0x000fe20003800000 */
[----:B------:R-:W-:Y:S02]  /*14d80*/  IMAD.MOV.U32 R13, RZ, RZ, R25 ;  /* 0x000000ffff0d7224 */ /* 0x000fe400078e0019 */
[----:B------:R-:W-:Y:S02]  /*14d90*/  IMAD.MOV.U32 R12, RZ, RZ, RZ ;  /* 0x000000ffff0c7224 */ /* 0x000fe400078e00ff */
[----:B------:R-:W-:Y:S02]  /*14da0*/  IMAD.MOV.U32 R11, RZ, RZ, 0x181f ;  /* 0x0000181fff0b7424 */ /* 0x000fe400078e00ff */
[----:B------:R-:W-:-:S07]  /*14db0*/  IMAD.MOV.U32 R15, RZ, RZ, -0x1 ;  /* 0xffffffffff0f7424 */ /* 0x000fce00078e00ff */
[----:B0-2---:R-:W-:Y:S05]  /*14dc0*/  WARPSYNC.COLLECTIVE R15, `(.L_x_5928) ;  /* 0x000000000f087348 */ /* 0x005fea0003c00000 */
[----:B--2---:R1:W2:Y:S02]  /*14dd0*/  SHFL.IDX P6, R14, R13, R12, R11 ;  /* 0x0000000c0d0e7389 */ /* 0x0042a400000c000b */
[----:B012---:R-:W-:Y:S01]  /*14de0*/  ENDCOLLECTIVE ;  /* 0x000000000000791b */ /* 0x007fe20003800000 */
.L_x_5928:
[----:B------:R-:W-:Y:S05]  /*14df0*/  BSYNC B0 ;  /* 0x0000000000007941 */ /* 0x000fea0003800000 */
.L_x_5927:
[----:B------:R-:W-:Y:S01]  /*14e00*/  IMAD.MOV.U32 R13, RZ, RZ, R24 ;  /* 0x000000ffff0d7224 */ /* 0x000fe200078e0018 */
[----:B------:R-:W-:Y:S01]  /*14e10*/  MOV R3, R14 ;  /* 0x0000000e00037202 */ /* 0x000fe20000000f00 */
[----:B------:R-:W-:Y:S01]  /*14e20*/  IMAD.MOV.U32 R12, RZ, RZ, RZ ;  /* 0x000000ffff0c7224 */ /* 0x000fe200078e00ff */
[----:B------:R-:W-:Y:S01]  /*14e30*/  SHF.L.U32 R5, R32, 0x1, RZ ;  /* 0x0000000120057819 */ /* 0x000fe200000006ff */
[----:B------:R-:W-:Y:S02]  /*14e40*/  IMAD.MOV.U32 R11, RZ, RZ, 0x181f ;  /* 0x0000181fff0b7424 */ /* 0x000fe400078e00ff */
[----:B------:R-:W-:Y:S02]  /*14e50*/  IMAD.MOV.U32 R15, RZ, RZ, -0x1 ;  /* 0xffffffffff0f7424 */ /* 0x000fe400078e00ff */
[----:B------:R-:W-:-:S07]  /*14e60*/  IMAD R4, R7, 0x2, R22 ;  /* 0x0000000207047824 */ /* 0x000fce00078e0216 */
[----:B------:R-:W-:Y:S05]  /*14e70*/  WARPSYNC.COLLECTIVE R15, `(.L_x_5929) ;  /* 0x000000000f087348 */ /* 0x000fea0003c00000 */
[----:B------:R0:W1:Y:S02]  /*14e80*/  SHFL.IDX P6, R14, R13, R12, R11 ;  /* 0x0000000c0d0e7389 */ /* 0x00006400000c000b */
[----:B01----:R-:W-:Y:S01]  /*14e90*/  ENDCOLLECTIVE ;  /* 0x000000000000791b */ /* 0x003fe20003800000 */
.L_x_5929:
[----:B------:R-:W-:Y:S02]  /*14ea0*/  ULDC UR4, c[0x0][0x2f4] ;  /* 0x0000bd0000047ab9 */ /* 0x000fe40000000800 */
        /* <DEDUP_REMOVED lines=12> */
.L_x_5930:
        /* <DEDUP_REMOVED lines=13> */
.L_x_5931:
[----:B------:R-:W-:Y:S02]  /*15040*/  IMAD.MOV.U32 R13, RZ, RZ, R25 ;  /* 0x000000ffff0d7224 */ /* 0x000fe400078e0019 */
[----:B------:R-:W-:Y:S01]  /*15050*/  IMAD.MOV.U32 R12, RZ, RZ, 0x2 ;  /* 0x00000002ff0c7424 */ /* 0x000fe200078e00ff */
[----:B------:R-:W-:-:S13]  /*15060*/  IADD3 R2, P4, R14, R5, RZ ;  /* 0x000000050e027210 */ /* 0x000fda0007f9e0ff */
[----:B------:R-:W-:Y:S05]  /*15070*/  WARPSYNC.COLLECTIVE R15, `(.L_x_5932) ;  /* 0x000000000f087348 */ /* 0x000fea0003c00000 */
[----:B------:R0:W1:Y:S02]  /*15080*/  SHFL.IDX P6, R14, R13, R12, R11 ;  /* 0x0000000c0d0e7389 */ /* 0x00006400000c000b */
[----:B01----:R-:W-:Y:S01]  /*15090*/  ENDCOLLECTIVE ;  /* 0x000000000000791b */ /* 0x003fe20003800000 */
.L_x_5932:
        /* <DEDUP_REMOVED lines=15> */
.L_x_5933:
[----:B------:R-:W-:Y:S02]  /*15190*/  IMAD.MOV.U32 R13, RZ, RZ, R25 ;  /* 0x000000ffff0d7224 */ /* 0x000fe400078e0019 */
[----:B------:R-:W-:Y:S01]  /*151a0*/  IMAD.MOV.U32 R12, RZ, RZ, 0x3 ;  /* 0x00000003ff0c7424 */ /* 0x000fe200078e00ff */
[----:B------:R-:W-:-:S13]  /*151b0*/  IADD3 R2, P4, R14, R5, RZ ;  /* 0x000000050e027210 */ /* 0x000fda0007f9e0ff */
[----:B------:R-:W-:Y:S05]  /*151c0*/  WARPSYNC.COLLECTIVE R15, `(.L_x_5934) ;  /* 0x000000000f087348 */ /* 0x000fea0003c00000 */
[----:B------:R0:W1:Y:S02]  /*151d0*/  SHFL.IDX P6, R14, R13, R12, R11 ;  /* 0x0000000c0d0e7389 */ /* 0x00006400000c000b */
[----:B01----:R-:W-:Y:S01]  /*151e0*/  ENDCOLLECTIVE ;  /* 0x000000000000791b */ /* 0x003fe20003800000 */
.L_x_5934:
        /* <DEDUP_REMOVED lines=15> */
.L_x_5935:
[----:B------:R-:W-:Y:S02]  /*152e0*/  IMAD.MOV.U32 R13, RZ, RZ, R25 ;  /* 0x000000ffff0d7224 */ /* 0x000fe400078e0019 */
[----:B------:R-:W-:Y:S01]  /*152f0*/  IMAD.MOV.U32 R12, RZ, RZ, 0x4 ;  /* 0x00000004ff0c7424 */ /* 0x000fe200078e00ff */
[----:B------:R-:W-:-:S13]  /*15300*/  IADD3 R2, P4, R14, R5, RZ ;  /* 0x000000050e027210 */ /* 0x000fda0007f9e0ff */
[----:B------:R-:W-:Y:S05]  /*15310*/  WARPSYNC.COLLECTIVE R15, `(.L_x_5936) ;  /* 0x000000000f087348 */ /* 0x000fea0003c00000 */
[----:B------:R0:W1:Y:S02]  /*15320*/  SHFL.IDX P6, R14, R13, R12, R11 ;  /* 0x0000000c0d0e7389 */ /* 0x00006400000c000b */
[----:B01----:R-:W-:Y:S01]  /*15330*/  ENDCOLLECTIVE ;  /* 0x000000000000791b */ /* 0x003fe20003800000 */
.L_x_5936:
        /* <DEDUP_REMOVED lines=15> */
.L_x_5937:
[----:B------:R-:W-:Y:S02]  /*15430*/  IMAD.MOV.U32 R13, RZ, RZ, R25 ;  /* 0x000000ffff0d7224 */ /* 0x000fe400078e0019 */
[----:B------:R-:W-:Y:S01]  /*15440*/  IMAD.MOV.U32 R12, RZ, RZ, 0x5 ;  /* 0x00000005ff0c7424 */ /* 0x000fe200078e00ff */
[----:B------:R-:W-:-:S13]  /*15450*/  IADD3 R2, P4, R14, R5, RZ ;  /* 0x000000050e027210 */ /* 0x000fda0007f9e0ff */
[----:B------:R-:W-:Y:S05]  /*15460*/  WARPSYNC.COLLECTIVE R15, `(.L_x_5938) ;  /* 0x000000000f087348 */ /* 0x000fea0003c00000 */
[----:B------:R0:W1:Y:S02]  /*15470*/  SHFL.IDX P6, R14, R13, R12, R11 ;  /* 0x0000000c0d0e7389 */ /* 0x00006400000c000b */
[----:B01----:R-:W-:Y:S01]  /*15480*/  ENDCOLLECTIVE ;  /* 0x000000000000791b */ /* 0x003fe20003800000 */
.L_x_5938:
        /* <DEDUP_REMOVED lines=14> */
.L_x_5939:
[----:B------:R-:W-:Y:S05]  /*15570*/  BRA `(.L_x_5940) ;  /* 0xffffffbc00947947 */ /* 0x000fea000383ffff */
.L_x_5834:
        /* <DEDUP_REMOVED lines=8> */
.L_x_5942:
[----:B------:R-:W-:Y:S05]  /*15600*/  BSYNC B0 ;  /* 0x0000000000007941 */ /* 0x000fea0003800000 */
.L_x_5941:
        /* <DEDUP_REMOVED lines=9> */
.L_x_5943:
        /* <DEDUP_REMOVED lines=18> */
.L_x_5944:
[----:B------:R-:W-:Y:S01]  /*157c0*/  IMAD.MOV.U32 R12, RZ, RZ, 0x2 ;  /* 0x00000002ff0c7424 */ /* 0x000fe200078e00ff */
[----:B------:R-:W-:-:S05]  /*157d0*/  SEL R6, R14, RZ, P1 ;  /* 0x000000ff0e067207 */ /* 0x000fca0000800000 */
[----:B------:R-:W-:-:S04]  /*157e0*/  IMAD.IADD R6, R5, 0x1, R6 ;  /* 0x0000000105067824 */ /* 0x000fc800078e0206 */
[----:B------:R-:W-:-:S07]  /*157f0*/  IMAD.MOV.U32 R13, RZ, RZ, R6 ;  /* 0x000000ffff0d7224 */ /* 0x000fce00078e0006 */
[----:B------:R-:W-:Y:S05]  /*15800*/  WARPSYNC.COLLECTIVE R15, `(.L_x_5945) ;  /* 0x000000000f087348 */ /* 0x000fea0003c00000 */
[----:B------:R0:W1:Y:S02]  /*15810*/  SHFL.UP P6, R14, R13, R12, R11 ;  /* 0x0400000c0d0e7389 */ /* 0x00006400000c000b */
[----:B01----:R-:W-:Y:S01]  /*15820*/  ENDCOLLECTIVE ;  /* 0x000000000000791b */ /* 0x003fe20003800000 */
.L_x_5945:
[----:B------:R-:W-:Y:S01]  /*15830*/  IMAD.MOV.U32 R12, RZ, RZ, 0x4 ;  /* 0x00000004ff0c7424 */ /* 0x000fe200078e00ff */
[----:B------:R-:W-:-:S04]  /*15840*/  SEL R7, R14, RZ, P2 ;  /* 0x000000ff0e077207 */ /* 0x000fc80001000000 */
[----:B------:R-:W-:-:S05]  /*15850*/  IADD3 R7, R6, R7, RZ ;  /* 0x0000000706077210 */ /* 0x000fca0007ffe0ff */
[----:B------:R-:W-:-:S07]  /*15860*/  IMAD.MOV.U32 R13, RZ, RZ, R7 ;  /* 0x000000ffff0d7224 */ /* 0x000fce00078e0007 */
[----:B------:R-:W-:Y:S05]  /*15870*/  WARPSYNC.COLLECTIVE R15, `(.L_x_5946) ;  /* 0x000000000f087348 */ /* 0x000fea0003c00000 */
[----:B------:R0:W1:Y:S02]  /*15880*/  SHFL.UP P6, R14, R13, R12, R11 ;  /* 0x0400000c0d0e7389 */ /* 0x00006400000c000b */
[----:B01----:R-:W-:Y:S01]  /*15890*/  ENDCOLLECTIVE ;  /* 0x000000000000791b */ /* 0x003fe20003800000 */
.L_x_5946:
[----:B------:R-:W-:Y:S02]  /*158a0*/  MOV R12, 0x8 ;  /* 0x00000008000c7802 */ /* 0x000fe40000000f00 */
[----:B------:R-:W-:-:S05]  /*158b0*/  SEL R2, R14, RZ, P3 ;  /* 0x000000ff0e027207 */ /* 0x000fca0001800000 */
[----:B------:R-:W-:-:S04]  /*158c0*/  IMAD.IADD R2, R7, 0x1, R2 ;  /* 0x0000000107027824 */ /* 0x000fc800078e0202 */
[----:B------:R-:W-:-:S07]  /*158d0*/  IMAD.MOV.U32 R13, RZ, RZ, R2 ;  /* 0x000000ffff0d7224 */ /* 0x000fce00078e0002 */
[----:B------:R-:W-:Y:S05]  /*158e0*/  WARPSYNC.COLLECTIVE R15, `(.L_x_5947) ;  /* 0x000000000f087348 */ /* 0x000fea0003c00000 */
[----:B------:R0:W1:Y:S02]  /*158f0*/  SHFL.UP P6, R14, R13, R12, R11 ;  /* 0x0400000c0d0e7389 */ /* 0x00006400000c000b */
[----:B01----:R-:W-:Y:S01]  /*15900*/  ENDCOLLECTIVE ;  /* 0x000000000000791b */ /* 0x003fe20003800000 */
.L_x_5947:
[----:B------:R-:W-:Y:S01]  /*15910*/  IMAD.MOV.U32 R12, RZ, RZ, 0x10 ;  /* 0x00000010ff0c7424 */ /* 0x000fe200078e00ff */
[----:B------:R-:W-:-:S05]  /*15920*/  SEL R3, R14, RZ, P4 ;  /* 0x000000ff0e037207 */ /* 0x000fca0002000000 */
[----:B------:R-:W-:-:S04]  /*15930*/  IMAD.IADD R3, R2, 0x1, R3 ;  /* 0x0000000102037824 */ /* 0x000fc800078e0203 */
[----:B------:R-:W-:-:S07]  /*15940*/  IMAD.MOV.U32 R13, RZ, RZ, R3 ;  /* 0x000000ffff0d7224 */ /* 0x000fce00078e0003 */
[----:B------:R-:W-:Y:S05]  /*15950*/  WARPSYNC.COLLECTIVE R15, `(.L_x_5948) ;  /* 0x000000000f087348 */ /* 0x000fea0003c00000 */
[----:B------:R0:W1:Y:S02]  /*15960*/  SHFL.UP P6, R14, R13, R12, R11 ;  /* 0x0400000c0d0e7389 */ /* 0x00006400000c000b */
[----:B01----:R-:W-:Y:S01]  /*15970*/  ENDCOLLECTIVE ;  /* 0x000000000000791b */ /* 0x003fe20003800000 */
.L_x_5948:
        /* <DEDUP_REMOVED lines=8> */
.L_x_5949:
[----:B------:R-:W-:Y:S05]  /*15a00*/  BRA `(.L_x_5950) ;  /* 0xffffffbc00a47947 */ /* 0x000fea000383ffff */
.L_x_5839:
        /* <DEDUP_REMOVED lines=8> */
.L_x_5952:
[----:B------:R-:W-:Y:S05]  /*15a90*/  BSYNC B0 ;  /* 0x0000000000007941 */ /* 0x000fea0003800000 */
.L_x_5951:
        /* <DEDUP_REMOVED lines=8> */
.L_x_5953:
[----:B------:R-:W-:Y:S01]  /*15b20*/  IMAD.MOV.U32 R12, RZ, RZ, 0x4 ;  /* 0x00000004ff0c7424 */ /* 0x000fe200078e00ff */
[----:B------:R-:W-:-:S05]  /*15b30*/  SEL R2, R14, RZ, P2 ;  /* 0x000000ff0e027207 */ /* 0x000fca0001000000 */
[----:B------:R-:W-:-:S04]  /*15b40*/  IMAD.IADD R2, R13, 0x1, R2 ;  /* 0x000000010d027824 */ /* 0x000fc800078e0202 */
[----:B------:R-:W-:-:S07]  /*15b50*/  IMAD.MOV.U32 R13, RZ, RZ, R2 ;  /* 0x000000ffff0d7224 */ /* 0x000fce00078e0002 */
[----:B------:R-:W-:Y:S05]  /*15b60*/  WARPSYNC.COLLECTIVE R15, `(.L_x_5954) ;  /* 0x000000000f087348 */ /* 0x000fea0003c00000 */
[----:B------:R0:W1:Y:S02]  /*15b70*/  SHFL.UP P6, R14, R13, R12, R11 ;  /* 0x0400000c0d0e7389 */ /* 0x00006400000c000b */
[----:B01----:R-:W-:Y:S01]  /*15b80*/  ENDCOLLECTIVE ;  /* 0x000000000000791b */ /* 0x003fe20003800000 */
.L_x_5954:
[----:B------:R-:W-:Y:S01]  /*15b90*/  IMAD.MOV.U32 R12, RZ, RZ, 0x8 ;  /* 0x00000008ff0c7424 */ /* 0x000fe200078e00ff */
[----:B------:R-:W-:-:S05]  /*15ba0*/  SEL R3, R14, RZ, P3 ;  /* 0x000000ff0e037207 */ /* 0x000fca0001800000 */
[----:B------:R-:W-:-:S05]  /*15bb0*/  IMAD.IADD R3, R2, 0x1, R3 ;  /* 0x0000000102037824 */ /* 0x000fca00078e0203 */
[----:B------:R-:W-:-:S07]  /*15bc0*/  MOV R13, R3 ;  /* 0x00000003000d7202 */ /* 0x000fce0000000f00 */
[----:B------:R-:W-:Y:S05]  /*15bd0*/  WARPSYNC.COLLECTIVE R15, `(.L_x_5955) ;  /* 0x000000000f087348 */ /* 0x000fea0003c00000 */
[----:B------:R0:W1:Y:S02]  /*15be0*/  SHFL.UP P6, R14, R13, R12, R11 ;  /* 0x0400000c0d0e7389 */ /* 0x00006400000c000b */
[----:B01----:R-:W-:Y:S01]  /*15bf0*/  ENDCOLLECTIVE ;  /* 0x000000000000791b */ /* 0x003fe20003800000 */
.L_x_5955:
[----:B------:R-:W-:Y:S01]  /*15c00*/  IMAD.MOV.U32 R12, RZ, RZ, 0x10 ;  /* 0x00000010ff0c7424 */ /* 0x000fe200078e00ff */
[----:B------:R-:W-:-:S05]  /*15c10*/  SEL R4, R14, RZ, P4 ;  /* 0x000000ff0e047207 */ /* 0x000fca0002000000 */
[----:B------:R-:W-:-:S04]  /*15c20*/  IMAD.IADD R4, R3, 0x1, R4 ;  /* 0x0000000103047824 */ /* 0x000fc800078e0204 */
[----:B------:R-:W-:-:S07]  /*15c30*/  IMAD.MOV.U32 R13, RZ, RZ, R4 ;  /* 0x000000ffff0d7224 */ /* 0x000fce00078e0004 */
[----:B------:R-:W-:Y:S05]  /*15c40*/  WARPSYNC.COLLECTIVE R15, `(.L_x_5956) ;  /* 0x000000000f087348 */ /* 0x000fea0003c00000 */
[----:B------:R0:W1:Y:S02]  /*15c50*/  SHFL.UP P6, R14, R13, R12, R11 ;  /* 0x0400000c0d0e7389 */ /* 0x00006400000c000b */
[----:B01----:R-:W-:Y:S01]  /*15c60*/  ENDCOLLECTIVE ;  /* 0x000000000000791b */ /* 0x003fe20003800000 */
.L_x_5956:
        /* <DEDUP_REMOVED lines=8> */
.L_x_5957:
[----:B------:R-:W-:Y:S05]  /*15cf0*/  BRA `(.L_x_5958) ;  /* 0xffffffbc00847947 */ /* 0x000fea000383ffff */
.L_x_5841:
[----:B------:R-:W-:Y:S01]  /*15d00*/  BSSY B0, `(.L_x_5959) ;  /* 0x0000006000007945 */ /* 0x000fe20003800000 */
[----:B------:R-:W-:Y:S01]  /*15d10*/  PLOP3.LUT P6, PT, P6, PT, PT, 0x8, 0x0 ;  /* 0x000000000000781c */ /* 0x000fe200037ce170 */
[----:B------:R-:W-:-:S12]  /*15d20*/  IMAD.MOV.U32 R15, RZ, RZ, -0x1 ;  /* 0xffffffffff0f7424 */ /* 0x000fd800078e00ff */
[----:B0-----:R-:W-:Y:S05]  /*15d30*/  WARPSYNC.COLLECTIVE R15, `(.L_x_5960) ;  /* 0x000000000f087348 */ /* 0x001fea0003c00000 */
[----:B------:R-:W-:Y:S01]  /*15d40*/  VOTE.ANY R14, PT, P6 ;  /* 0x00000000000e7806 */ /* 0x000fe200030e0100 */
[----:B0-----:R-:W-:Y:S06]  /*15d50*/  ENDCOLLECTIVE ;  /* 0x000000000000791b */ /* 0x001fec0003800000 */
.L_x_5960:
[----:B------:R-:W-:Y:S05]  /*15d60*/  BSYNC B0 ;  /* 0x0000000000007941 */ /* 0x000fea0003800000 */
.L_x_5959:
        /* <DEDUP_REMOVED lines=9> */
.L_x_5961:
[----:B------:R-:W-:Y:S01]  /*15e00*/  MOV R5, R14 ;  /* 0x0000000e00057202 */ /* 0x000fe20000000f00 */
[----:B------:R-:W-:Y:S06]  /*15e10*/  BRA `(.L_x_5962) ;  /* 0xffffffbc00747947 */ /* 0x000fec000383ffff */
.L_x_5843:
[----:B------:R-:W-:Y:S01]  /*15e20*/  BSSY B0, `(.L_x_5963) ;  /* 0x0000007000007945 */ /* 0x000fe20003800000 */
[----:B------:R-:W-:Y:S02]  /*15e30*/  IMAD.MOV.U32 R13, RZ, RZ, R6 ;  /* 0x000000ffff0d7224 */ /* 0x000fe400078e0006 */
[----:B------:R-:W-:Y:S02]  /*15e40*/  IMAD.MOV.U32 R11, RZ, RZ, 0x1f ;  /* 0x0000001fff0b7424 */ /* 0x000fe400078e00ff */
[----:B------:R-:W-:-:S07]  /*15e50*/  IMAD.MOV.U32 R15, RZ, RZ, -0x1 ;  /* 0xffffffffff0f7424 */ /* 0x000fce00078e00ff */
[----:B012---:R-:W-:Y:S05]  /*15e60*/  WARPSYNC.COLLECTIVE R15, `(.L_x_5964) ;  /* 0x000000000f087348 */ /* 0x007fea0003c00000 */
[----:B------:R3:W4:Y:S02]  /*15e70*/  SHFL.IDX P6, R14, R13, R12, R11 ;  /* 0x0000000c0d0e7389 */ /* 0x00072400000c000b */
[----:B01234-:R-:W-:Y:S01]  /*15e80*/  ENDCOLLECTIVE ;  /* 0x000000000000791b */ /* 0x01ffe20003800000 */
.L_x_5964:
[----:B------:R-:W-:Y:S05]  /*15e90*/  BSYNC B0 ;  /* 0x0000000000007941 */ /* 0x000fea0003800000 */
.L_x_5963:
[----:B------:R-:W-:Y:S05]  /*15ea0*/  BRA `(.L_x_5842) ;  /* 0xffffffbc006c7947 */ /* 0x000fea000383ffff */
.L_x_5847:
[----:B-1----:R1:W3:Y:S02]  /*15eb0*/  SYNCS.PHASECHK.TRANS64.TRYWAIT P0, [R4+URZ+0x30820], R0 ;  /* 0x03082000040075a7 */ /* 0x0022e4000800017f */
[----:B---3--:R-:W-:Y:S05]  /*15ec0*/  @!P0 NANOSLEEP.SYNCS 0x989680 ;  /* 0x009896800000895d */ /* 0x008fea0003900000 */
[----:B------:R-:W3:Y:S02]  /*15ed0*/  @!P0 SYNCS.PHASECHK.TRANS64 P0, [R4+URZ+0x30820], R0 ;  /* 0x03082000040085a7 */ /* 0x000ee4000800007f */
[----:B---3--:R-:W-:Y:S05]  /*15ee0*/  @!P0 BRA `(.L_x_5847) ;  /* 0xfffffffc00f08947 */ /* 0x008fea000383ffff */
[----:B------:R-:W-:Y:S05]  /*15ef0*/  BRA `(.L_x_5965) ;  /* 0xffffffc000e47947 */ /* 0x000fea000383ffff */
.L_x_5848:
        /* <DEDUP_REMOVED lines=11> */
.L_x_5967:
[----:B------:R-:W-:Y:S05]  /*15fb0*/  BSYNC B0 ;  /* 0x0000000000007941 */ /* 0x000fea0003800000 */
.L_x_5966:
[----:B------:R-:W-:Y:S05]  /*15fc0*/  BRA `(.L_x_5968) ;  /* 0xffffffc000cc7947 */ /* 0x000fea000383ffff */
.L_x_5851:
[----:B------:R-:W-:Y:S01]  /*15fd0*/  BSSY B1, `(.L_x_5969) ;  /* 0x0000006000017945 */ /* 0x000fe20003800000 */
[----:B------:R-:W-:-:S07]  /*15fe0*/  IMAD.MOV.U32 R15, RZ, RZ, -0x1 ;  /* 0xffffffffff0f7424 */ /* 0x000fce00078e00ff */
[----:B012---:R-:W-:Y:S05]  /*15ff0*/  WARPSYNC.COLLECTIVE R15, `(.L_x_5970) ;  /* 0x000000000f0c7348 */ /* 0x007fea0003c00000 */
[----:B------:R-:W-:Y:S02]  /*16000*/  ELECT P6, UR62, PT ;  /* 0x00000000003e782f */ /* 0x000fe400038c0000 */
[----:B------:R-:W-:Y:S01]  /*16010*/  MOV R14, UR62 ;  /* 0x0000003e000e7c02 */ /* 0x000fe20008000f00 */
[----:B012---:R-:W-:Y:S10]  /*16020*/  ENDCOLLECTIVE ;  /* 0x000000000000791b */ /* 0x007ff40003800000 */
.L_x_5970:
[----:B------:R-:W-:Y:S05]  /*16030*/  BSYNC B1 ;  /* 0x0000000000017941 */ /* 0x000fea0003800000 */
.L_x_5969:
[----:B------:R-:W-:Y:S05]  /*16040*/  BRA `(.L_x_5971) ;  /* 0xffffffc000c47947 */ /* 0x000fea000383ffff */
.L_x_5853:
[----:B-1----:R1:W3:Y:S02]  /*16050*/  SYNCS.PHASECHK.TRANS64.TRYWAIT P1, [R5+URZ+0x30840], R0 ;  /* 0x03084000050075a7 */ /* 0x0022e4000802017f */
[----:B---3--:R-:W-:Y:S05]  /*16060*/  @!P1 NANOSLEEP.SYNCS 0x989680 ;  /* 0x009896800000995d */ /* 0x008fea0003900000 */
[----:B------:R-:W3:Y:S02]  /*16070*/  @!P1 SYNCS.PHASECHK.TRANS64 P1, [R5+URZ+0x30840], R0 ;  /* 0x03084000050095a7 */ /* 0x000ee4000802007f */
[----:B---3--:R-:W-:Y:S05]  /*16080*/  @!P1 BRA `(.L_x_5853) ;  /* 0xfffffffc00f09947 */ /* 0x008fea000383ffff */
[----:B------:R-:W-:Y:S05]  /*16090*/  BRA `(.L_x_5972) ;  /* 0xffffffc000ec7947 */ /* 0x000fea000383ffff */
.L_x_5855:
[----:B---3--:R3:W4:Y:S02]  /*160a0*/  SYNCS.PHASECHK.TRANS64.TRYWAIT P1, [R27+URZ+0x30840], R2 ;  /* 0x030840021b0075a7 */ /* 0x008724000802017f */
[----:B----4-:R-:W-:Y:S05]  /*160b0*/  @!P1 NANOSLEEP.SYNCS 0x989680 ;  /* 0x009896800000995d */ /* 0x010fea0003900000 */
[----:B------:R-:W4:Y:S02]  /*160c0*/  @!P1 SYNCS.PHASECHK.TRANS64 P1, [R27+URZ+0x30840], R2 ;  /* 0x030840021b0095a7 */ /* 0x000f24000802007f */
[----:B----4-:R-:W-:Y:S05]  /*160d0*/  @!P1 BRA `(.L_x_5855) ;  /* 0xfffffffc00f09947 */ /* 0x010fea000383ffff */
[----:B------:R-:W-:Y:S05]  /*160e0*/  BRA `(.L_x_5973) ;  /* 0xffffffc000f87947 */ /* 0x000fea000383ffff */
.L_x_5857:
[----:B----4-:R4:W0:Y:S02]  /*160f0*/  SYNCS.PHASECHK.TRANS64.TRYWAIT P1, [R5+URZ+0x30860], R0 ;  /* 0x03086000050075a7 */ /* 0x010824000802017f */
[----:B0-----:R-:W-:Y:S05]  /*16100*/  @!P1 NANOSLEEP.SYNCS 0x989680 ;  /* 0x009896800000995d */ /* 0x001fea0003900000 */
[----:B------:R-:W0:Y:S02]  /*16110*/  @!P1 SYNCS.PHASECHK.TRANS64 P1, [R5+URZ+0x30860], R0 ;  /* 0x03086000050095a7 */ /* 0x000e24000802007f */
[----:B0-----:R-:W-:Y:S05]  /*16120*/  @!P1 BRA `(.L_x_5857) ;  /* 0xfffffffc00f09947 */ /* 0x001fea000383ffff */
[----:B------:R-:W-:Y:S05]  /*16130*/  BRA `(.L_x_5974) ;  /* 0xffffffc000f47947 */ /* 0x000fea000383ffff */
.L_x_5975:
        /* <DEDUP_REMOVED lines=12> */
.L_x_15854:


//--------------------- .text._ZN7cutlass13device_kernelIN5flash11enable_sm90INS1_16FlashAttnFwdSm90INS1_25CollectiveMainloopFwdSm90ILi2EN4cute5tupleIJNS5_1CILi1EEES8_S8_EEENS6_IJNS7_ILi128EEENS7_ILi96EEENS7_ILi192EEEEEELi192ENS_6half_tEfNS_4arch4Sm90ELb1ELb0ELb1ELb1ELb1ELb1ELb0ELb1ELb1ELb1ELb0ELb0EEENS1_21CollectiveEpilogueFwdINS6_IJSA_SC_SB_EEES9_SE_SG_Li256ELb1ELb1ELb0ELb0EEENS1_36VarlenDynamicPersistentTileSchedulerILi128ELi96ELi256ELi128ELb0ELb1ELb1ELb1ELb1ELb1EEEEEEEEEvNT_6ParamsE --------------------------
	.section	.text._ZN7cutlass13device_kernelIN5flash11enable_sm90INS1_16FlashAttnFwdSm90INS1_25CollectiveMainloopFwdSm90ILi2EN4cute5tupleIJNS5_1CILi1EEES8_S8_EEENS6_IJNS7_ILi128EEENS7_ILi96EEENS7_ILi192EEEEEELi192ENS_6half_tEfNS_4arch4Sm90ELb1ELb0ELb1ELb1ELb1ELb1ELb0ELb1ELb1ELb1ELb0ELb0EEENS1_21CollectiveEpilogueFwdINS6_IJSA_SC_SB_EEES9_SE_SG_Li256ELb1ELb1ELb0ELb0EEENS1_36VarlenDynamicPersistentTileSchedulerILi128ELi96ELi256ELi128ELb0ELb1ELb1ELb1ELb1ELb1EEEEEEEEEvNT_6ParamsE,"ax",@progbits
	.align	128
.text._ZN7cutlass13device_kernelIN5flash11enable_sm90INS1_16FlashAttnFwdSm90INS1_25CollectiveMainloopFwdSm90ILi2EN4cute5tupleIJNS5_1CILi1EEES8_S8_EEENS6_IJNS7_ILi128EEENS7_ILi96EEENS7_ILi192EEEEEELi192ENS_6half_tEfNS_4arch4Sm90ELb1ELb0ELb1ELb1ELb1ELb1ELb0ELb1ELb1ELb1ELb0ELb0EEENS1_21CollectiveEpilogueFwdINS6_IJSA_SC_SB_EEES9_SE_SG_Li256ELb1ELb1ELb0ELb0EEENS1_36VarlenDynamicPersistentTileSchedulerILi128ELi96ELi256ELi128ELb0ELb1ELb1ELb1ELb1ELb1EEEEEEEEEvNT_6ParamsE:
        .type           _ZN7cutlass13device_kernelIN5flash11enable_sm90INS1_16FlashAttnFwdSm90INS1_25CollectiveMainloopFwdSm90ILi2EN4cute5tupleIJNS5_1CILi1EEES8_S8_EEENS6_IJNS7_ILi128EEENS7_ILi96EEENS7_ILi192EEEEEELi192ENS_6half_tEfNS_4arch4Sm90ELb1ELb0ELb1ELb1ELb1ELb1ELb0ELb1ELb1ELb1ELb0ELb0EEENS1_21CollectiveEpilogueFwdINS6_IJSA_SC_SB_EEES9_SE_SG_Li256ELb1ELb1ELb0ELb0EEENS1_36VarlenDynamicPersistentTileSchedulerILi128ELi96ELi256ELi128ELb0ELb1ELb1ELb1ELb1ELb1EEEEEEEEEvNT_6ParamsE,@function
        .size           _ZN7cutlass13device_kernelIN5flash11enable_sm90INS1_16FlashAttnFwdSm90INS1_25CollectiveMainloopFwdSm90ILi2EN4cute5tupleIJNS5_1CILi1EEES8_S8_EEENS6_IJNS7_ILi128EEENS7_ILi96EEENS7_ILi192EEEEEELi192ENS_6half_tEfNS_4arch4Sm90ELb1ELb0ELb1ELb1ELb1ELb1ELb0ELb1ELb1ELb1ELb0ELb0EEENS1_21CollectiveEpilogueFwdINS6_IJSA_SC_SB_EEES9_SE_SG_Li256ELb1ELb1ELb0ELb0EEENS1_36VarlenDynamicPersistentTileSchedulerILi128ELi96ELi256ELi128ELb0ELb1ELb1ELb1ELb1ELb1EEEEEEEEEvNT_6ParamsE,(.L_x_15855 - _ZN7cutlass13device_kernelIN5flash11enable_sm90INS1_16FlashAttnFwdSm90INS1_25CollectiveMainloopFwdSm90ILi2EN4cute5tupleIJNS5_1CILi1EEES8_S8_EEENS6_IJNS7_ILi128EEENS7_ILi96EEENS7_ILi192EEEEEELi192ENS_6half_tEfNS_4arch4Sm90ELb1ELb0ELb1ELb1ELb1ELb1ELb0ELb1ELb1ELb1ELb0ELb0EEENS1_21CollectiveEpilogueFwdINS6_IJSA_SC_SB_EEES9_SE_SG_Li256ELb1ELb1ELb0ELb0EEENS1_36VarlenDynamicPersistentTileSchedulerILi128ELi96ELi256ELi128ELb0ELb1ELb1ELb1ELb1ELb1EEEEEEEEEvNT_6ParamsE)
        .other          _ZN7cutlass13device_kernelIN5flash11enable_sm90INS1_16FlashAttnFwdSm90INS1_25CollectiveMainloopFwdSm90ILi2EN4cute5tupleIJNS5_1CILi1EEES8_S8_EEENS6_IJNS7_ILi128EEENS7_ILi96EEENS7_ILi192EEEEEELi192ENS_6half_tEfNS_4arch4Sm90ELb1ELb0ELb1ELb1ELb1ELb1ELb0ELb1ELb1ELb1ELb0ELb0EEENS1_21CollectiveEpilogueFwdINS6_IJSA_SC_SB_EEES9_SE_SG_Li256ELb1ELb1ELb0ELb0EEENS1_36VarlenDynamicPersistentTileSchedulerILi128ELi96ELi256ELi128ELb0ELb1ELb1ELb1ELb1ELb1EEEEEEEEEvNT_6ParamsE,@"STO_CUDA_ENTRY STV_DEFAULT"
_ZN7cutlass13device_kernelIN5flash11enable_sm90INS1_16FlashAttnFwdSm90INS1_25CollectiveMainloopFwdSm90ILi2EN4cute5tupleIJNS5_1CILi1EEES8_S8_EEENS6_IJNS7_ILi128EEENS7_ILi96EEENS7_ILi192EEEEEELi192ENS_6half_tEfNS_4arch4Sm90ELb1ELb0ELb1ELb1ELb1ELb1ELb0ELb1ELb1ELb1ELb0ELb0EEENS1_21CollectiveEpilogueFwdINS6_IJSA_SC_SB_EEES9_SE_SG_Li256ELb1ELb1ELb0ELb0EEENS1_36VarlenDynamicPersistentTileSchedulerILi128ELi96ELi256ELi128ELb0ELb1ELb1ELb1ELb1ELb1EEEEEEEEEvNT_6ParamsE:
        /* <DEDUP_REMOVED lines=18> */
.L_x_5977:
[----:B------:R-:W-:Y:S05]  /*0120*/  BSYNC B0 ;  /* 0x0000000000007941 */ /* 0x000fea0003800000 */
.L_x_5976:
        /* <DEDUP_REMOVED lines=41> */
.L_x_5978:
        /* <DEDUP_REMOVED lines=22> */
.L_x_5979:
        /* <DEDUP_REMOVED lines=18> */
.L_x_5980:
        /* <DEDUP_REMOVED lines=22> */
.L_x_5981:
        /* <DEDUP_REMOVED lines=22> */
.L_x_5982:
        /* <DEDUP_REMOVED lines=10> */
.L_x_5985:
        /* <DEDUP_REMOVED lines=8> */
[----:B-1----:R-:W-:-:S05]  /*0a20*/  MOV R217, UR4 ;  /* 0x0000000400d97c02 */ /* 0x002fca0008000f00 */
        /* <DEDUP_REMOVED lines=9> */
[----:B------:R-:W-:Y:S01]  /*0ac0*/  IMAD.MOV.U32 R18, RZ, RZ, RZ ;  /* 0x000000ffff127224 */ /* 0x000fe200078e00ff */
[----:B------:R-:W-:Y:S01]  /*0ad0*/  MOV R196, RZ ;  /* 0x000000ff00c47202 */ /* 0x000fe20000000f00 */
[----:B------:R-:W-:Y:S02]  /*0ae0*/  IMAD.MOV.U32 R204, RZ, RZ, RZ ;  /* 0x000000ffffcc7224 */ /* 0x000fe400078e00ff */
[----:B------:R-:W-:-:S08]  /*0af0*/  IMAD.MOV.U32 R199, RZ, RZ, RZ ;  /* 0x000000ffffc77224 */ /* 0x000fd000078e00ff */
[----:B------:R-:W-:Y:S01]  /*0b00*/  UIADD3 UR4, UR4, 0x12400, URZ ;  /* 0x0001240004047890 */ /* 0x000fe2000fffe03f */
[----:B--2---:R-:W-:Y:S02]  /*0b10*/  R2UR UR5, R3 ;  /* 0x00000000030572ca */ /* 0x004fe400000e0000 */
[----:B------:R-:W-:-:S04]  /*0b20*/  SHF.R.S32.HI R3, RZ, 0x1f, R0 ;  /* 0x0000001fff037819 */ /* 0x000fc80000011400 */
[----:B------:R-:W-:-:S04]  /*0b30*/  LEA.HI R4, R3, R0, RZ, 0x7 ;  /* 0x0000000003047211 */ /* 0x000fc800078f38ff */
[----:B------:R-:W-:Y:S02]  /*0b40*/  LOP3.LUT R5, R4, 0xffffff80, RZ, 0xc0, !PT ;  /* 0xffffff8004057812 */ /* 0x000fe400078ec0ff */
[----:B------:R-:W-:Y:S01]  /*0b50*/  SHF.R.S32.HI R14, RZ, 0x7, R4 ;  /* 0x00000007ff0e7819 */ /* 0x000fe20000011404 */
[----:B------:R-:W-:Y:S02]  /*0b60*/  ULOP3.LUT UR5, UR5, 0x1, URZ, 0xfc, !UPT ;  /* 0x0000000105057892 */ /* 0x000fe4000f8efc3f */
[----:B------:R-:W-:Y:S01]  /*0b70*/  IMAD.IADD R15, R0, 0x1, -R5 ;  /* 0x00000001000f7824 */ /* 0x000fe200078e0a05 */
[----:B------:R-:W-:Y:S02]  /*0b80*/  LEA.HI R5, R3, R0, RZ, 0x4 ;  /* 0x0000000003057211 */ /* 0x000fe400078f20ff */
[----:B------:R-:W-:Y:S02]  /*0b90*/  LEA.HI R4, R4, R14, RZ, 0x1 ;  /* 0x0000000e04047211 */ /* 0x000fe400078f08ff */
[----:B------:R-:W-:Y:S01]  /*0ba0*/  SHF.R.S32.HI R8, RZ, 0x1f, R15 ;  /* 0x0000001fff087819 */ /* 0x000fe2000001140f */
[----:B------:R-:W-:Y:S01]  /*0bb0*/  STL [R1+0x60], R15 ;  /* 0x0000600f01007387 */ /* 0x000fe20000100800 */
[----:B------:R-:W-:-:S02]  /*0bc0*/  SHF.R.S32.HI R6, RZ, 0x4, R5 ;  /* 0x00000004ff067819 */ /* 0x000fc40000011405 */
[CC--:B------:R-:W-:Y:S01]  /*0bd0*/  LEA.HI R9, R8.reuse, R15.reuse, RZ, 0x2 ;  /* 0x0000000f08097211 */ /* 0x0c0fe200078f10ff */
[----:B------:R0:W-:Y:S01]  /*0be0*/  STL [R1+0x7c], R14 ;  /* 0x00007c0e01007387 */ /* 0x0001e20000100800 */
[----:B------:R-:W-:Y:S02]  /*0bf0*/  LEA.HI R8, R8, R15, RZ, 0x5 ;  /* 0x0000000f08087211 */ /* 0x000fe400078f28ff */
[--C-:B------:R-:W-:Y:S02]  /*0c00*/  SHF.R.S32.HI R10, RZ, 0x2, R9.reuse ;  /* 0x00000002ff0a7819 */ /* 0x100fe40000011409 */
[----:B------:R-:W-:Y:S02]  /*0c10*/  SHF.R.S32.HI R7, RZ, 0x1f, R9 ;  /* 0x0000001fff077819 */ /* 0x000fe40000011409 */
[----:B------:R-:W-:Y:S02]  /*0c20*/  SHF.R.S32.HI R8, RZ, 0x5, R8 ;  /* 0x00000005ff087819 */ /* 0x000fe40000011408 */
[----:B------:R-:W-:-:S02]  /*0c30*/  LEA.HI R11, R7, R10, RZ, 0x3 ;  /* 0x0000000a070b7211 */ /* 0x000fc400078f18ff */
[----:B------:R-:W-:Y:S02]  /*0c40*/  LEA.HI R7, R5, R6, RZ, 0x1 ;  /* 0x0000000605077211 */ /* 0x000fe400078f08ff */
[----:B------:R-:W-:Y:S02]  /*0c50*/  LOP3.LUT R11, R11, 0xfffffff8, RZ, 0xc0, !PT ;  /* 0xfffffff80b0b7812 */ /* 0x000fe400078ec0ff */
[----:B------:R-:W-:Y:S02]  /*0c60*/  LOP3.LUT R7, R7, 0x1ffffffe, RZ, 0xc0, !PT ;  /* 0x1ffffffe07077812 */ /* 0x000fe400078ec0ff */
[----:B------:R-:W-:Y:S02]  /*0c70*/  IADD3 R11, R10, -R11, RZ ;  /* 0x8000000b0a0b7210 */ /* 0x000fe40007ffe0ff */
[CC--:B------:R-:W-:Y:S01]  /*0c80*/  LEA.HI R10, R3.reuse, R0.reuse, RZ, 0x2 ;  /* 0x00000000030a7211 */ /* 0x0c0fe200078f10ff */
[----:B------:R-:W-:Y:S01]  /*0c90*/  IMAD.IADD R7, R6, 0x1, -R7 ;  /* 0x0000000106077824 */ /* 0x000fe200078e0a07 */
[----:B------:R-:W-:Y:S01]  /*0ca0*/  LEA.HI R6, R3, R0, RZ, 0x5 ;  /* 0x0000000003067211 */ /* 0x000fe200078f28ff */
[----:B------:R-:W-:Y:S01]  /*0cb0*/  IMAD R11, R8, 0x10, R11 ;  /* 0x00000010080b7824 */ /* 0x000fe200078e020b */
[----:B------:R-:W-:-:S02]  /*0cc0*/  LOP3.LUT R5, R5, 0x3fffff0, RZ, 0xc0, !PT ;  /* 0x03fffff005057812 */ /* 0x000fc400078ec0ff */
[----:B------:R-:W-:Y:S02]  /*0cd0*/  LOP3.LUT R13, R10, 0xfffffffc, RZ, 0xc0, !PT ;  /* 0xfffffffc0a0d7812 */ /* 0x000fe400078ec0ff */
[----:B------:R-:W-:Y:S02]  /*0ce0*/  SHF.R.S32.HI R6, RZ, 0x5, R6 ;  /* 0x00000005ff067819 */ /* 0x000fe40000011406 */
[C---:B------:R-:W-:Y:S01]  /*0cf0*/  IADD3 R5, R0.reuse, -R5, RZ ;  /* 0x8000000500057210 */ /* 0x040fe20007ffe0ff */
[----:B------:R-:W-:Y:S01]  /*0d00*/  IMAD.IADD R20, R0, 0x1, -R13 ;  /* 0x0000000100147824 */ /* 0x000fe200078e0a0d */
[--C-:B------:R-:W-:Y:S01]  /*0d10*/  SHF.R.S32.HI R203, RZ, 0x2, R10.reuse ;  /* 0x00000002ffcb7819 */ /* 0x100fe2000001140a */
[C---:B------:R-:W-:Y:S01]  /*0d20*/  IMAD.SHL.U32 R222, R6.reuse, 0x200, RZ ;  /* 0x0000020006de7824 */ /* 0x040fe200078e00ff */
[----:B------:R-:W-:Y:S01]  /*0d30*/  LEA.HI R8, R3, R0, RZ, 0x3 ;  /* 0x0000000003087211 */ /* 0x000fe200078f18ff */
[----:B------:R-:W-:Y:S01]  /*0d40*/  IMAD R12, R6, 0x10, R5 ;  /* 0x00000010060c7824 */ /* 0x000fe200078e0205 */
[----:B------:R-:W-:Y:S01]  /*0d50*/  SHF.R.S32.HI R10, RZ, 0x1f, R10 ;  /* 0x0000001fff0a7819 */ /* 0x000fe2000001140a */
[----:B------:R-:W-:Y:S01]  /*0d60*/  VIADD R5, R203, 0x40 ;  /* 0x00000040cb057836 */ /* 0x000fe20000000000 */
[----:B------:R-:W-:Y:S01]  /*0d70*/  LOP3.LUT R3, R8, 0xfffffff8, RZ, 0xc0, !PT ;  /* 0xfffffff808037812 */ /* 0x000fe200078ec0ff */
[----:B------:R-:W-:Y:S01]  /*0d80*/  IMAD R12, R12, 0x8, R7 ;  /* 0x000000080c0c7824 */ /* 0x000fe200078e0207 */
[----:B------:R-:W-:Y:S01]  /*0d90*/  SHF.L.U32 R192, R20, 0x2, RZ ;  /* 0x0000000214c07819 */ /* 0x000fe200000006ff */
[----:B------:R-:W-:Y:S01]  /*0da0*/  IMAD.SHL.U32 R216, R5, 0x40, RZ ;  /* 0x0000004005d87824 */ /* 0x000fe200078e00ff */
[----:B------:R-:W-:Y:S01]  /*0db0*/  LEA.HI R10, R10, R203, RZ, 0x3 ;  /* 0x000000cb0a0a7211 */ /* 0x000fe200078f18ff */
[----:B------:R-:W-:Y:S01]  /*0dc0*/  STL [R1+0x54], R20 ;  /* 0x0000541401007387 */ /* 0x000fe20000100800 */
[----:B------:R-:W-:Y:S01]  /*0dd0*/  IADD3 R19, R0, -R3, RZ ;  /* 0x8000000300137210 */ /* 0x000fe20007ffe0ff */
[----:B------:R-:W-:Y:S01]  /*0de0*/  VIADD R205, R192, 0x40 ;  /* 0x00000040c0cd7836 */ /* 0x000fe20000000000 */
[----:B------:R-:W-:Y:S01]  /*0df0*/  SHF.R.S32.HI R0, RZ, 0x1f, R5 ;  /* 0x0000001fff007819 */ /* 0x000fe20000011405 */
[----:B------:R-:W-:Y:S01]  /*0e00*/  IMAD.SHL.U32 R16, R20, 0x8, RZ ;  /* 0x0000000814107824 */ /* 0x000fe200078e00ff */
[----:B------:R-:W-:Y:S01]  /*0e10*/  LOP3.LUT R10, R10, 0xfffffff8, RZ, 0xc0, !PT ;  /* 0xfffffff80a0a7812 */ /* 0x000fe200078ec0ff */
[C---:B------:R-:W-:Y:S01]  /*0e20*/  IMAD.IADD R194, R192.reuse, 0x1, R205 ;  /* 0x00000001c0c27824 */ /* 0x040fe200078e02cd */
[----:B------:R-:W-:Y:S01]  /*0e30*/  IADD3 R206, R192, 0x20, RZ ;  /* 0x00000020c0ce7810 */ /* 0x000fe20007ffe0ff */
[----:B------:R1:W-:Y:S01]  /*0e40*/  STL [R1+0x3c], R19 ;  /* 0x00003c1301007387 */ /* 0x0003e20000100800 */
[----:B------:R-:W-:Y:S01]  /*0e50*/  LEA.HI R0, R0, R5, RZ, 0x3 ;  /* 0x0000000500007211 */ /* 0x000fe200078f18ff */
[----:B------:R-:W-:Y:S01]  /*0e60*/  IMAD.IADD R228, R203, 0x1, -R10 ;  /* 0x00000001cbe47824 */ /* 0x000fe200078e0a0a */
[----:B------:R-:W-:Y:S01]  /*0e70*/  IADD3 R195, R192, R206, RZ ;  /* 0x000000cec0c37210 */ /* 0x000fe20007ffe0ff */
[----:B------:R-:W-:Y:S01]  /*0e80*/  VIADD R22, R16, 0x60 ;  /* 0x0000006010167836 */ /* 0x000fe20000000000 */
[----:B------:R-:W-:Y:S01]  /*0e90*/  LOP3.LUT R4, R4, 0x3fffffe, RZ, 0xc0, !PT ;  /* 0x03fffffe04047812 */ /* 0x000fe200078ec0ff */
[----:B------:R-:W-:Y:S01]  /*0ea0*/  IMAD.SHL.U32 R223, R0, 0x40, RZ ;  /* 0x0000004000df7824 */ /* 0x000fe200078e00ff */
[----:B------:R-:W-:Y:S01]  /*0eb0*/  SHF.R.S32.HI R0, RZ, 0x1f, R195 ;  /* 0x0000001fff007819 */ /* 0x000fe200000114c3 */
[----:B------:R-:W-:Y:S01]  /*0ec0*/  IMAD.SHL.U32 R219, R228, 0x40, RZ ;  /* 0x00000040e4db7824 */ /* 0x000fe200078e00ff */
[----:B------:R-:W-:Y:S01]  /*0ed0*/  SHF.R.S32.HI R3, RZ, 0x1f, R194 ;  /* 0x0000001fff037819 */ /* 0x000fe200000114c2 */
[----:B------:R-:W-:Y:S01]  /*0ee0*/  IMAD.IADD R4, R14, 0x1, -R4 ;  /* 0x000000010e047824 */ /* 0x000fe200078e0a04 */
[-C--:B------:R-:W-:Y:S01]  /*0ef0*/  LEA.HI R197, R0, R195.reuse, RZ, 0x3 ;  /* 0x000000c300c57211 */ /* 0x080fe200078f18ff */
[C---:B------:R-:W-:Y:S01]  /*0f00*/  VIADD R208, R192.reuse, 0x10 ;  /* 0x00000010c0d07836 */ /* 0x040fe20000000000 */
[-C--:B------:R-:W-:Y:S01]  /*0f10*/  LEA.HI R5, R3, R194.reuse, RZ, 0x6 ;  /* 0x000000c203057211 */ /* 0x080fe200078f30ff */
[----:B------:R-:W-:Y:S01]  /*0f20*/  VIADD R207, R192, 0x30 ;  /* 0x00000030c0cf7836 */ /* 0x000fe20000000000 */
[----:B------:R-:W-:Y:S01]  /*0f30*/  LEA.HI R0, R0, R195, RZ, 0x6 ;  /* 0x000000c300007211 */ /* 0x000fe200078f30ff */
[----:B------:R-:W-:Y:S01]  /*0f40*/  VIADD R215, R192, 0x50 ;  /* 0x00000050c0d77836 */ /* 0x000fe20000000000 */
[----:B------:R-:W-:Y:S01]  /*0f50*/  LOP3.LUT R219, R219, 0x1c0, RZ, 0xc0, !PT ;  /* 0x000001c0dbdb7812 */ /* 0x000fe200078ec0ff */
[----:B------:R-:W-:Y:S01]  /*0f60*/  IMAD.SHL.U32 R7, R5, 0x80, RZ ;  /* 0x0000008005077824 */ /* 0x000fe200078e00ff */
[----:B------:R-:W-:-:S02]  /*0f70*/  LEA.HI R3, R3, R194, RZ, 0x3 ;  /* 0x000000c203037211 */ /* 0x000fc400078f18ff */
[----:B------:R-:W-:Y:S02]  /*0f80*/  LOP3.LUT R216, R216, 0x1c0, RZ, 0xc0, !PT ;  /* 0x000001c0d8d87812 */ /* 0x000fe400078ec0ff */
[----:B0-----:R-:W-:Y:S02]  /*0f90*/  LEA R14, R4, R11, 0x6 ;  /* 0x0000000b040e7211 */ /* 0x001fe400078e30ff */
[----:B------:R-:W-:Y:S02]  /*0fa0*/  SHF.L.U32 R4, R0, 0x7, RZ ;  /* 0x0000000700047819 */ /* 0x000fe400000006ff */
[----:B------:R-:W-:Y:S01]  /*0fb0*/  SHF.R.U32.HI R221, RZ, 0x3, R219 ;  /* 0x00000003ffdd7819 */ /* 0x000fe200000116db */
[----:B------:R-:W-:Y:S01]  /*0fc0*/  STL [R1+0x80], R14 ;  /* 0x0000800e01007387 */ /* 0x000fe20000100800 */
[C---:B------:R-:W-:Y:S02]  /*0fd0*/  LOP3.LUT R0, R219.reuse, 0x38, R197, 0xf8, !PT ;  /* 0x00000038db007812 */ /* 0x040fe400078ef8c5 */
[----:B------:R-:W-:Y:S01]  /*0fe0*/  LOP3.LUT R6, R219, 0x38, R3, 0xf8, !PT ;  /* 0x00000038db067812 */ /* 0x000fe200078ef803 */
[----:B------:R-:W-:Y:S01]  /*0ff0*/  STL [R1+0x50], RZ ;  /* 0x000050ff01007387 */ /* 0x000fe20000100800 */
[----:B------:R-:W-:-:S02]  /*1000*/  SHF.R.U32.HI R13, RZ, 0x3, R216 ;  /* 0x00000003ff0d7819 */ /* 0x000fc400000116d8 */
[C---:B------:R-:W-:Y:S02]  /*1010*/  LOP3.LUT R11, R216.reuse, 0x38, R3, 0xf8, !PT ;  /* 0x00000038d80b7812 */ /* 0x040fe400078ef803 */
[----:B------:R-:W-:Y:S02]  /*1020*/  LOP3.LUT R10, R216, 0x38, R197, 0xf8, !PT ;  /* 0x00000038d80a7812 */ /* 0x000fe400078ef8c5 */
[-C--:B------:R-:W-:Y:S02]  /*1030*/  LOP3.LUT R5, R0, R221.reuse, RZ, 0x3c, !PT ;  /* 0x000000dd00057212 */ /* 0x080fe400078e3cff */
[----:B------:R-:W-:Y:S02]  /*1040*/  LOP3.LUT R7, R7, 0xffffe000, RZ, 0xc0, !PT ;  /* 0xffffe00007077812 */ /* 0x000fe400078ec0ff */
[----:B------:R-:W-:Y:S02]  /*1050*/  LOP3.LUT R6, R6, R221, RZ, 0x3c, !PT ;  /* 0x000000dd06067212 */ /* 0x000fe400078e3cff */
[----:B------:R-:W-:-:S02]  /*1060*/  LOP3.LUT R223, R223, 0xfffffe00, RZ, 0xc0, !PT ;  /* 0xfffffe00dfdf7812 */ /* 0x000fc400078ec0ff */
[-C--:B------:R-:W-:Y:S02]  /*1070*/  LOP3.LUT R0, R11, R13.reuse, RZ, 0x3c, !PT ;  /* 0x0000000d0b007212 */ /* 0x080fe400078e3cff */
[----:B------:R-:W-:Y:S02]  /*1080*/  LOP3.LUT R4, R4, 0xffffe000, RZ, 0xc0, !PT ;  /* 0xffffe00004047812 */ /* 0x000fe400078ec0ff */
[----:B------:R-:W-:Y:S02]  /*1090*/  LOP3.LUT R10, R10, R13, RZ, 0x3c, !PT ;  /* 0x0000000d0a0a7212 */ /* 0x000fe400078e3cff */
[-C--:B------:R-:W-:Y:S02]  /*10a0*/  IADD3 R6, R6, R7.reuse, R222 ;  /* 0x0000000706067210 */ /* 0x080fe40007ffe0de */
[----:B------:R-:W-:Y:S02]  /*10b0*/  IADD3 R7, R0, R7, R223 ;  /* 0x0000000700077210 */ /* 0x000fe40007ffe0df */
[----:B------:R-:W-:-:S02]  /*10c0*/  MOV R0, UR5 ;  /* 0x0000000500007c02 */ /* 0x000fc40008000f00 */
[-C--:B------:R-:W-:Y:S02]  /*10d0*/  IADD3 R5, R5, R4.reuse, R222 ;  /* 0x0000000405057210 */ /* 0x080fe40007ffe0de */
[----:B------:R-:W-:Y:S01]  /*10e0*/  IADD3 R10, R10, R4, R223 ;  /* 0x000000040a0a7210 */ /* 0x000fe20007ffe0df */
[----:B------:R-:W-:Y:S01]  /*10f0*/  IMAD.U32 R4, RZ, RZ, UR4 ;  /* 0x00000004ff047e24 */ /* 0x000fe2000f8e00ff */
[----:B------:R-:W-:Y:S01]  /*1100*/  SHF.R.S32.HI R8, RZ, 0x3, R8 ;  /* 0x00000003ff087819 */ /* 0x000fe20000011408 */
[----:B------:R0:W-:Y:S01]  /*1110*/  STL [R1+0x4], R0 ;  /* 0x0000040001007387 */ /* 0x0001e20000100800 */
[----:B------:R-:W-:Y:S01]  /*1120*/  SHF.L.U32 R224, R19, 0x3, RZ ;  /* 0x0000000313e07819 */ /* 0x000fe200000006ff */
[----:B-1----:R-:W-:Y:S01]  /*1130*/  VIADD R19, R16, 0x80 ;  /* 0x0000008010137836 */ /* 0x002fe20000000000 */
[----:B------:R-:W-:Y:S01]  /*1140*/  SHF.R.S32.HI R198, RZ, 0x3, R3 ;  /* 0x00000003ffc67819 */ /* 0x000fe20000011403 */
[----:B------:R1:W-:Y:S01]  /*1150*/  STL [R1+0x5c], R8 ;  /* 0x00005c0801007387 */ /* 0x0003e20000100800 */
[----:B------:R-:W-:-:S02]  /*1160*/  LEA R3, R5, UR4, 0x1 ;  /* 0x0000000405037c11 */ /* 0x000fc4000f8e08ff */
[----:B------:R-:W-:Y:S01]  /*1170*/  LEA R5, R10, UR4, 0x1 ;  /* 0x000000040a057c11 */ /* 0x000fe2000f8e08ff */
[----:B------:R2:W-:Y:S01]  /*1180*/  STL [R1+0x78], R4 ;  /* 0x0000780401007387 */ /* 0x0005e20000100800 */
[----:B------:R-:W-:Y:S02]  /*1190*/  LOP3.LUT R229, R9, 0x7ffffffc, RZ, 0xc0, !PT ;  /* 0x7ffffffc09e57812 */ /* 0x000fe400078ec0ff */
[----:B0-----:R-:W-:Y:S02]  /*11a0*/  LEA.HI R0, R20, R20, RZ, 0x1 ;  /* 0x0000001414007211 */ /* 0x001fe400078f08ff */
[----:B------:R-:W-:Y:S01]  /*11b0*/  IADD3 R23, R16, 0xa0, RZ ;  /* 0x000000a010177810 */ /* 0x000fe20007ffe0ff */
[----:B------:R-:W-:Y:S01]  /*11c0*/  IMAD.IADD R229, R15, 0x1, -R229 ;  /* 0x000000010fe57824 */ /* 0x000fe200078e0ae5 */
[----:B-1----:R-:W-:Y:S02]  /*11d0*/  IADD3 R8, R224, 0x80, RZ ;  /* 0x00000080e0087810 */ /* 0x002fe40007ffe0ff */
[----:B------:R-:W-:Y:S01]  /*11e0*/  LOP3.LUT R0, R0, 0x1ffffffe, RZ, 0xc0, !PT ;  /* 0x1ffffffe00007812 */ /* 0x000fe200078ec0ff */
[----:B--2---:R-:W-:Y:S01]  /*11f0*/  VIADD R4, R224, 0x40 ;  /* 0x00000040e0047836 */ /* 0x004fe20000000000 */
[----:B------:R-:W-:-:S02]  /*1200*/  LOP3.LUT R4, R216, 0x38, R16, 0xf8, !PT ;  /* 0x00000038d8047812 */ /* 0x000fc400078ef810 */
[----:B------:R-:W-:Y:S01]  /*1210*/  SHF.R.S32.HI R8, RZ, 0x1f, R8 ;  /* 0x0000001fff087819 */ /* 0x000fe20000011408 */
[----:B------:R-:W-:Y:S01]  /*1220*/  IMAD.SHL.U32 R8, R12, 0x8, RZ ;  /* 0x000000080c087824 */ /* 0x000fe200078e00ff */
[----:B------:R-:W-:Y:S02]  /*1230*/  LOP3.LUT R4, R223, R4, R13, 0xf6, !PT ;  /* 0x00000004df047212 */ /* 0x000fe400078ef60d */
[----:B------:R-:W-:Y:S02]  /*1240*/  IADD3 R0, R20, -R0, RZ ;  /* 0x8000000014007210 */ /* 0x000fe40007ffe0ff */
[----:B------:R-:W-:Y:S01]  /*1250*/  LEA R4, R4, UR4, 0x1 ;  /* 0x0000000404047c11 */ /* 0x000fe2000f8e08ff */
[----:B------:R-:W-:Y:S01]  /*1260*/  STL [R1+0x84], R8 ;  /* 0x0000840801007387 */ /* 0x000fe20000100800 */
[----:B------:R-:W-:Y:S02]  /*1270*/  LEA R0, R0, R14, 0x3 ;  /* 0x0000000e00007211 */ /* 0x000fe400078e18ff */
[----:B------:R-:W-:Y:S01]  /*1280*/  SHF.R.S32.HI R17, RZ, 0x1f, R16 ;  /* 0x0000001fff117819 */ /* 0x000fe20000011410 */
[----:B------:R0:W-:Y:S01]  /*1290*/  STL [R1+0x70], R4 ;  /* 0x0000700401007387 */ /* 0x0001e20000100800 */
[----:B------:R-:W-:-:S02]  /*12a0*/  SHF.R.S32.HI R202, RZ, 0x1f, R22 ;  /* 0x0000001fffca7819 */ /* 0x000fc40000011416 */
[----:B------:R-:W-:Y:S01]  /*12b0*/  SHF.R.S32.HI R201, RZ, 0x1f, R19 ;  /* 0x0000001fffc97819 */ /* 0x000fe20000011413 */
[----:B------:R1:W-:Y:S01]  /*12c0*/  STL [R1+0x74], R3 ;  /* 0x0000740301007387 */ /* 0x0003e20000100800 */
[----:B------:R-:W-:Y:S02]  /*12d0*/  SHF.R.S32.HI R200, RZ, 0x1f, R23 ;  /* 0x0000001fffc87819 */ /* 0x000fe40000011417 */
[----:B------:R-:W-:Y:S01]  /*12e0*/  SHF.R.S32.HI R197, RZ, 0x3, R197 ;  /* 0x00000003ffc57819 */ /* 0x000fe200000114c5 */
[----:B------:R2:W-:Y:S01]  /*12f0*/  STL [R1+0x68], R5 ;  /* 0x0000680501007387 */ /* 0x0005e20000100800 */
[----:B0-----:R-:W-:Y:S02]  /*1300*/  LEA R4, R6, UR4, 0x1 ;  /* 0x0000000406047c11 */ /* 0x001fe4000f8e08ff */
[----:B-1----:R-:W-:-:S03]  /*1310*/  LEA R3, R7, UR4, 0x1 ;  /* 0x0000000407037c11 */ /* 0x002fc6000f8e08ff */
[----:B------:R2:W-:Y:S04]  /*1320*/  STL [R1+0x6c], R4 ;  /* 0x00006c0401007387 */ /* 0x0005e80000100800 */
[----:B------:R2:W-:Y:S04]  /*1330*/  STL [R1+0x38], R0 ;  /* 0x0000380001007387 */ /* 0x0005e80000100800 */
[----:B------:R2:W-:Y:S02]  /*1340*/  STL [R1+0x64], R3 ;  /* 0x0000640301007387 */ /* 0x0005e40000100800 */
.L_x_6222:
[----:B0-234-:R-:W0:Y:S01]  /*1350*/  LDC.64 R4, c[0x0][0xc88] ;  /* 0x00032200ff047b82 */ /* 0x01de220000000a00 */
[----:B------:R-:W-:Y:S01]  /*1360*/  ULDC.64 UR4, c[0x0][0xa28] ;  /* 0x00028a0000047ab9 */ /* 0x000fe20000000a00 */
[----:B------:R-:W-:Y:S01]  /*1370*/  ULDC.64 UR8, c[0x0][0xa18] ;  /* 0x0002860000087ab9 */ /* 0x000fe20000000a00 */
[----:B------:R-:W-:Y:S01]  /*1380*/  ULDC.64 UR6, c[0x0][0xa08] ;  /* 0x0002820000067ab9 */ /* 0x000fe20000000a00 */
[----:B0-----:R-:W-:-:S05]  /*1390*/  IMAD.WIDE R4, R31, 0x4, R4 ;  /* 0x000000041f047825 */ /* 0x001fca00078e0204 */
[----:B------:R-:W2:Y:S01]  /*13a0*/  LDG.E R3, desc[UR60][R4.64] ;  /* 0x0000003c04037981 */ /* 0x000ea2000c1e1900 */
        /* <DEDUP_REMOVED lines=15> */
[----:B------:R-:W-:Y:S01]  /*14a0*/  IADD3 R8, P4, R32, UR6, RZ ;  /* 0x0000000620087c10 */ /* 0x000fe2000ff9e0ff */
[----:B-1----:R1:W-:Y:S01]  /*14b0*/  STL [R1+0x44], R32 ;  /* 0x0000442001007387 */ /* 0x0023e20000100800 */
[----:B0-----:R-:W-:-:S02]  /*14c0*/  IMAD.MOV.U32 R0, RZ, RZ, RZ ;  /* 0x000000ffff007224 */ /* 0x001fc400078e00ff */
[----:B------:R-:W-:Y:S01]  /*14d0*/  IADD3.X R9, R28, UR7, RZ, P4, !PT ;  /* 0x000000071c097c10 */ /* 0x000fe2000a7fe4ff */
[----:B------:R-:W-:Y:S01]  /*14e0*/  IMAD.U32 R226, RZ, RZ, UR4 ;  /* 0x00000004ffe27e24 */ /* 0x000fe2000f8e00ff */
[----:B------:R1:W-:Y:S01]  /*14f0*/  STL [R1+0x48], R28 ;  /* 0x0000481c01007387 */ /* 0x0003e20000100800 */
[----:B------:R-:W-:-:S03]  /*1500*/  ULDC.64 UR4, c[0x0][0x418] ;  /* 0x0001060000047ab9 */ /* 0x000fc60000000a00 */
[----:B------:R1:W5:Y:S01]  /*1510*/  @P2 LDG.E R0, desc[UR60][R4.64] ;  /* 0x0000003c04002981 */ /* 0x000362000c1e1900 */
[----:B------:R-:W-:-:S03]  /*1520*/  @P1 IADD3 R6, P2, R32, UR8, RZ ;  /* 0x0000000820061c10 */ /* 0x000fc6000ff5e0ff */
[----:B------:R1:W5:Y:S01]  /*1530*/  @P0 LDG.E R124, desc[UR60][R8.64] ;  /* 0x0000003c087c0981 */ /* 0x000362000c1e1900 */
[----:B------:R-:W-:-:S03]  /*1540*/  @P1 IADD3.X R7, R28, UR9, RZ, P2, !PT ;  /* 0x000000091c071c10 */ /* 0x000fc600097fe4ff */
[----:B------:R1:W-:Y:S01]  /*1550*/  STL [R1+0x40], R30 ;  /* 0x0000401e01007387 */ /* 0x0003e20000100800 */
[----:B------:R-:W-:Y:S01]  /*1560*/  UISETP.NE.U32.AND UP0, UPT, UR4, URZ, UPT ;  /* 0x0000003f0400728c */ /* 0x000fe2000bf05070 */
[----:B------:R-:W-:Y:S02]  /*1570*/  ULDC.64 UR8, c[0x0][0xa20] ;  /* 0x0002880000087ab9 */ /* 0x000fe40000000a00 */
[----:B------:R1:W5:Y:S01]  /*1580*/  @P1 LDG.E R226, desc[UR60][R6.64] ;  /* 0x0000003c06e21981 */ /* 0x000362000c1e1900 */
[----:B------:R-:W-:Y:S01]  /*1590*/  UISETP.NE.AND.EX UP0, UPT, UR5, URZ, UPT, UP0 ;  /* 0x0000003f0500728c */ /* 0x000fe2000bf05300 */
[----:B------:R-:W-:Y:S01]  /*15a0*/  ISETP.NE.U32.AND P2, PT, RZ, UR8, PT ;  /* 0x00000008ff007c0c */ /* 0x000fe2000bf45070 */
[----:B------:R-:W-:Y:S01]  /*15b0*/  ULDC UR4, c[0x0][0x424] ;  /* 0x0001090000047ab9 */ /* 0x000fe20000000800 */
[----:B------:R-:W-:Y:S01]  /*15c0*/  ULDC UR5, c[0x0][0x2f0] ;  /* 0x0000bc0000057ab9 */ /* 0x000fe20000000800 */
[----:B------:R-:W-:Y:S01]  /*15d0*/  USEL UR4, UR4, 0x1, UP0 ;  /* 0x0000000104047887 */ /* 0x000fe20008000000 */
[----:B------:R-:W-:Y:S01]  /*15e0*/  ISETP.NE.AND.EX P2, PT, RZ, UR9, PT, P2 ;  /* 0x00000009ff007c0c */ /* 0x000fe2000bf45320 */
[----:B------:R-:W-:-:S02]  /*15f0*/  IMAD.MOV.U32 R25, RZ, RZ, R3 ;  /* 0x000000ffff197224 */ /* 0x000fc400078e0003 */
[----:B------:R-:W-:-:S03]  /*1600*/  UIMAD UR4, UR4, UR5, URZ ;  /* 0x00000005040472a4 */ /* 0x000fc6000f8e023f */
[----:B------:R-:W-:Y:S01]  /*1610*/  ULDC UR5, c[0x0][0x348] ;  /* 0x0000d20000057ab9 */ /* 0x000fe20000000800 */
[----:B-1----:R-:W-:Y:S08]  /*1620*/  @P1 BRA `(.L_x_5987) ;  /* 0x0000000000241947 */ /* 0x002ff00003800000 */
        /* <DEDUP_REMOVED lines=8> */
[----:B--2---:R-:W-:-:S07]  /*16b0*/  IADD3 R226, -R226, R3, RZ ;  /* 0x00000003e2e27210 */ /* 0x004fce0007ffe1ff */
.L_x_5987:
[----:B------:R-:W-:Y:S02]  /*16c0*/  IMAD.U32 R24, RZ, RZ, UR5 ;  /* 0x00000005ff187e24 */ /* 0x000fe4000f8e00ff */
[----:B------:R-:W-:Y:S01]  /*16d0*/  IMAD.U32 R27, RZ, RZ, UR4 ;  /* 0x00000004ff1b7e24 */ /* 0x000fe2000f8e00ff */
[----:B------:R-:W-:Y:S06]  /*16e0*/  @!P2 BRA `(.L_x_5988) ;  /* 0x000000000010a947 */ /* 0x000fec0003800000 */
[----:B------:R-:W-:-:S04]  /*16f0*/  IADD3 R4, P0, R32, UR8, RZ ;  /* 0x0000000820047c10 */ /* 0x000fc8000ff1e0ff */
[----:B------:R-:W-:-:S05]  /*1700*/  IADD3.X R5, R28, UR9, RZ, P0, !PT ;  /* 0x000000091c057c10 */ /* 0x000fca00087fe4ff */
[----:B------:R0:W5:Y:S01]  /*1710*/  LDG.E R27, desc[UR60][R4.64] ;  /* 0x0000003c041b7981 */ /* 0x000162000c1e1900 */
[----:B------:R-:W-:Y:S05]  /*1720*/  BRA `(.L_x_5989) ;  /* 0x0000000000107947 */ /* 0x000fea0003800000 */
.L_x_5988:
[----:B------:R-:W-:Y:S05]  /*1730*/  @!P0 BRA `(.L_x_5989) ;  /* 0x00000000000c8947 */ /* 0x000fea0003800000 */
[----:B------:R-:W2:Y:S04]  /*1740*/  LDG.E R4, desc[UR60][R8.64] ;  /* 0x0000003c08047981 */ /* 0x000ea8000c1e1900 */
[----:B------:R-:W2:Y:S02]  /*1750*/  LDG.E R27, desc[UR60][R8.64+0x4] ;  /* 0x0000043c081b7981 */ /* 0x000ea4000c1e1900 */
[----:B--2---:R-:W-:-:S07]  /*1760*/  IADD3 R27, -R4, R27, RZ ;  /* 0x0000001b041b7210 */ /* 0x004fce0007ffe1ff */
.L_x_5989:
[----:B------:R-:W-:Y:S01]  /*1770*/  ULDC.64 UR4, c[0x0][0xa10] ;  /* 0x0002840000047ab9 */ /* 0x000fe20000000a00 */
[----:B------:R-:W1:Y:S01]  /*1780*/  LDC R9, c[0x0][0x448] ;  /* 0x00011200ff097b82 */ /* 0x000e620000000800 */
        /* <DEDUP_REMOVED lines=13> */
[----:B-1----:R-:W-:Y:S01]  /*1860*/  ISETP.NE.AND P1, PT, R9, 0x1, PT ;  /* 0x000000010900780c */ /* 0x002fe20003f25270 */
[----:B------:R-:W-:Y:S01]  /*1870*/  IMAD.SHL.U32 R225, R29, 0x80, RZ ;  /* 0x000000801de17824 */ /* 0x000fe200078e00ff */
[----:B------:R-:W-:-:S04]  /*1880*/  PLOP3.LUT P2, PT, PT, PT, PT, 0x80, 0x0 ;  /* 0x000000000000781c */ /* 0x000fc80003f4f070 */
[----:B0-----:R-:W-:-:S07]  /*1890*/  IADD3 R4, R225, 0x7f, RZ ;  /* 0x0000007fe1047810 */ /* 0x001fce0007ffe0ff */
[----:B------:R-:W0:Y:S08]  /*18a0*/  @P1 LDC R9, c[0x0][0x44c] ;  /* 0x00011300ff091b82 */ /* 0x000e300000000800 */
[----:B------:R-:W1:Y:S01]  /*18b0*/  @P1 LDC R5, c[0x0][0x450] ;  /* 0x00011400ff051b82 */ /* 0x000e620000000800 */
[----:B--2---:R-:W-:Y:S02]  /*18c0*/  @P0 IMAD.IADD R24, R8, 0x1, -R3 ;  /* 0x0000000108180824 */ /* 0x004fe400078e0a03 */
[----:B------:R-:W-:-:S02]  /*18d0*/  IMAD.IADD R8, R27, 0x1, -R0 ;  /* 0x000000011b087824 */ /* 0x000fc400078e0a00 */
[----:B0-----:R-:W-:-:S03]  /*18e0*/  @P1 IMAD.HI.U32 R0, R4, R9, RZ ;  /* 0x0000000904001227 */ /* 0x001fc600078e00ff */
[C---:B------:R-:W-:Y:S02]  /*18f0*/  IADD3 R227, R8.reuse, R24, RZ ;  /* 0x0000001808e37210 */ /* 0x040fe40007ffe0ff */
[----:B-1----:R-:W-:Y:S02]  /*1900*/  @P1 SHF.R.U32.HI R4, RZ, R5, R0 ;  /* 0x00000005ff041219 */ /* 0x002fe40000011600 */
[C---:B------:R-:W-:Y:S01]  /*1910*/  IADD3 R137, R227.reuse, 0x60, -R226 ;  /* 0x00000060e3897810 */ /* 0x040fe20007ffe8e2 */
[----:B------:R-:W-:Y:S01]  /*1920*/  VIADD R0, R227, 0x5f ;  /* 0x0000005fe3007836 */ /* 0x000fe20000000000 */
[----:B------:R-:W-:-:S03]  /*1930*/  IADD3 R122, -R8, RZ, RZ ;  /* 0x000000ff087a7210 */ /* 0x000fc60007ffe1ff */
[----:B------:R-:W-:Y:S01]  /*1940*/  IMAD.IADD R4, R137, 0x1, R4 ;  /* 0x0000000189047824 */ /* 0x000fe200078e0204 */
[----:B------:R-:W-:Y:S01]  /*1950*/  VIMNMX R122, RZ, R122, !PT ;  /* 0x0000007aff7a7248 */ /* 0x000fe20007fe0100 */
        /* <DEDUP_REMOVED lines=16> */
[----:B------:R-:W-:-:S04]  /*1a60*/  @P0 LEA.HI.SX32 R26, R0, R3, 0x1c ;  /* 0x00000003001a0211 */ /* 0x000fc800078fe2ff */
[----:B------:R-:W-:-:S13]  /*1a70*/  ISETP.GT.AND P0, PT, R26, R122, PT ;  /* 0x0000007a1a00720c */ /* 0x000fda0003f04270 */
[----:B---3--:R-:W-:Y:S05]  /*1a80*/  @!P0 BRA `(.L_x_5990) ;  /* 0x0000008c009c8947 */ /* 0x008fea0003800000 */
        /* <DEDUP_REMOVED lines=14> */
[----:B------:R-:W-:Y:S01]  /*1b70*/  MOV R11, UR7 ;  /* 0x00000007000b7c02 */ /* 0x000fe20008000f00 */
[----:B------:R-:W-:Y:S01]  /*1b80*/  IMAD.MOV.U32 R8, RZ, RZ, 0x70 ;  /* 0x00000070ff087424 */ /* 0x000fe200078e00ff */
[----:B------:R-:W-:Y:S01]  /*1b90*/  MOV R13, RZ ;  /* 0x000000ff000d7202 */ /* 0x000fe20000000f00 */
[----:B0-----:R-:W-:-:S07]  /*1ba0*/  IMAD.MOV.U32 R12, RZ, RZ, 0x1 ;  /* 0x00000001ff0c7424 */ /* 0x001fce00078e00ff */
[----:B------:R-:W-:-:S07]  /*1bb0*/  LEPC R20, `(.L_x_5992) ;  /* 0x000000001014794e */ /* 0x000fce0000000000 */
[----:B-1---5:R-:W-:Y:S05]  /*1bc0*/  CALL.ABS.NOINC R14 ;  /* 0x000000000e007343 */ /* 0x022fea0003c00000 */
.L_x_5992:
[----:B------:R-:W-:Y:S05]  /*1bd0*/  BSYNC B6 ;  /* 0x0000000000067941 */ /* 0x000fea0003800000 */
.L_x_5991:
        /* <DEDUP_REMOVED lines=20> */
.L_x_5994:
[----:B------:R-:W-:Y:S05]  /*1d20*/  BSYNC B6 ;  /* 0x0000000000067941 */ /* 0x000fea0003800000 */
.L_x_5993:
[----:B------:R-:W2:Y:S01]  /*1d30*/  LDL R14, [R1+0x54] ;  /* 0x00005400010e7983 */ /* 0x000ea20000100800 */
[----:B------:R-:W-:Y:S01]  /*1d40*/  ULDC.64 UR4, c[0x0][0x9f8] ;  /* 0x00027e0000047ab9 */ /* 0x000fe20000000a00 */
[----:B------:R-:W0:Y:S01]  /*1d50*/  LDC.64 R96, c[0x0][0x3f8] ;  /* 0x0000fe00ff607b82 */ /* 0x000e220000000a00 */
[----:B------:R-:W-:Y:S01]  /*1d60*/  ISETP.NE.U32.AND P0, PT, RZ, UR4, PT ;  /* 0x00000004ff007c0c */ /* 0x000fe2000bf05070 */
[----:B------:R-:W3:Y:S03]  /*1d70*/  LDL.LU R13, [R1] ;  /* 0x00000000010d7983 */ /* 0x000ee60000300800 */
[----:B------:R-:W-:-:S03]  /*1d80*/  ISETP.NE.AND.EX P0, PT, RZ, UR5, PT, P0 ;  /* 0x00000005ff007c0c */ /* 0x000fc6000bf05300 */
[----:B------:R-:W1:Y:S08]  /*1d90*/  LDC R121, c[0x0][0x3f4] ;  /* 0x0000fd00ff797b82 */ /* 0x000e700000000800 */
[----:B------:R-:W4:Y:S02]  /*1da0*/  LDC.64 R90, c[0x0][0x408] ;  /* 0x00010200ff5a7b82 */ /* 0x000f240000000a00 */
[----:B------:R-:W-:Y:S01]  /*1db0*/  @P0 IADD3 R4, P1, R32, UR4, RZ ;  /* 0x0000000420040c10 */ /* 0x000fe2000ff3e0ff */
[----:B------:R-:W-:-:S03]  /*1dc0*/  ULDC UR4, c[0x0][0x2f4] ;  /* 0x0000bd0000047ab9 */ /* 0x000fc60000000800 */
[----:B------:R-:W-:-:S05]  /*1dd0*/  @P0 IADD3.X R5, R28, UR5, RZ, P1, !PT ;  /* 0x000000051c050c10 */ /* 0x000fca0008ffe4ff */
[----:B------:R0:W2:Y:S01]  /*1de0*/  @P0 LDG.E R25, desc[UR60][R4.64] ;  /* 0x0000003c04190981 */ /* 0x0000a2000c1e1900 */
[----:B------:R-:W-:Y:S02]  /*1df0*/  ISETP.GE.AND P1, PT, R195, UR4, PT ;  /* 0x00000004c3007c0c */ /* 0x000fe4000bf26270 */
[----:B------:R-:W-:Y:S02]  /*1e00*/  ISETP.GE.AND P0, PT, R16, UR4, PT ;  /* 0x0000000410007c0c */ /* 0x000fe4000bf06270 */
[----:B------:R-:W-:Y:S02]  /*1e10*/  SEL R3, RZ, 0xffffffff, P1 ;  /* 0xffffffffff037807 */ /* 0x000fe40000800000 */
[----:B------:R-:W-:-:S03]  /*1e20*/  SEL R0, RZ, 0x1, P0 ;  /* 0x00000001ff007807 */ /* 0x000fc60000000000 */
[----:B------:R-:W-:Y:S01]  /*1e30*/  IMAD.SHL.U32 R3, R3, 0x2, RZ ;  /* 0x0000000203037824 */ /* 0x000fe200078e00ff */
[----:B------:R-:W-:Y:S02]  /*1e40*/  ISETP.GE.AND P0, PT, R194, UR4, PT ;  /* 0x00000004c2007c0c */ /* 0x000fe4000bf06270 */
[----:B------:R-:W-:Y:S02]  /*1e50*/  ISETP.GE.AND P1, PT, R22, UR4, PT ;  /* 0x0000000416007c0c */ /* 0x000fe4000bf26270 */
[----:B------:R-:W-:Y:S02]  /*1e60*/  LOP3.LUT R0, R3, 0x2, R0, 0xe2, !PT ;  /* 0x0000000203007812 */ /* 0x000fe400078ee200 */
[----:B0-----:R-:W-:Y:S02]  /*1e70*/  SHF.R.S32.HI R5, RZ, 0x1f, R203 ;  /* 0x0000001fff057819 */ /* 0x001fe400000114cb */
[----:B------:R-:W-:Y:S02]  /*1e80*/  SEL R3, RZ, 0x4, P0 ;  /* 0x00000004ff037807 */ /* 0x000fe40000000000 */
[----:B------:R-:W-:-:S02]  /*1e90*/  SEL R4, RZ, 0x8, P1 ;  /* 0x00000008ff047807 */ /* 0x000fc40000800000 */
[----:B------:R-:W-:Y:S01]  /*1ea0*/  ISETP.GE.AND P2, PT, R19, UR4, PT ;  /* 0x0000000413007c0c */ /* 0x000fe2000bf46270 */
[----:B------:R-:W-:Y:S01]  /*1eb0*/  IMAD R6, R5, R96, RZ ;  /* 0x0000006005067224 */ /* 0x000fe200078e02ff */
[----:B------:R-:W-:Y:S02]  /*1ec0*/  SHF.R.S32.HI R193, RZ, 0x1f, R192 ;  /* 0x0000001fffc17819 */ /* 0x000fe400000114c0 */
[----:B------:R-:W-:Y:S02]  /*1ed0*/  LOP3.LUT R0, R4, R0, R3, 0xfe, !PT ;  /* 0x0000000004007212 */ /* 0x000fe400078efe03 */
[----:B------:R-:W-:Y:S02]  /*1ee0*/  SEL R3, RZ, 0x10, P2 ;  /* 0x00000010ff037807 */ /* 0x000fe40001000000 */
[----:B-1----:R-:W-:Y:S01]  /*1ef0*/  ISETP.GE.AND P0, PT, R16, R121, PT ;  /* 0x000000791000720c */ /* 0x002fe20003f06270 */
[C---:B------:R-:W-:Y:S01]  /*1f00*/  IMAD R7, R203.reuse, R97, R6 ;  /* 0x00000061cb077224 */ /* 0x040fe200078e0206 */
[----:B------:R-:W-:Y:S01]  /*1f10*/  LOP3.LUT R9, R0, R3, RZ, 0xfc, !PT ;  /* 0x0000000300097212 */ /* 0x000fe200078efcff */
[----:B------:R-:W-:Y:S01]  /*1f20*/  IMAD.WIDE.U32 R100, R203, R96, R192 ;  /* 0x00000060cb647225 */ /* 0x000fe200078e00c0 */
[----:B------:R-:W-:-:S03]  /*1f30*/  SEL R3, R121, RZ, P0 ;  /* 0x000000ff79037207 */ /* 0x000fc60000000000 */
[----:B------:R-:W-:Y:S01]  /*1f40*/  IMAD.WIDE.U32 R98, R203, R96, R16 ;  /* 0x00000060cb627225 */ /* 0x000fe200078e0010 */
[----:B------:R-:W-:-:S03]  /*1f50*/  ISETP.GE.AND P1, PT, R195, R121, PT ;  /* 0x00000079c300720c */ /* 0x000fc60003f26270 */
[----:B----4-:R-:W-:Y:S01]  /*1f60*/  IMAD R0, R5, R90, RZ ;  /* 0x0000005a05007224 */ /* 0x010fe200078e02ff */
[----:B------:R-:W-:Y:S01]  /*1f70*/  IADD3 R101, R101, R7, RZ ;  /* 0x0000000765657210 */ /* 0x000fe20007ffe0ff */
[----:B------:R-:W-:Y:S01]  /*1f80*/  IMAD.IADD R99, R7, 0x1, R99 ;  /* 0x0000000107637824 */ /* 0x000fe200078e0263 */
[----:B------:R-:W-:Y:S01]  /*1f90*/  ISETP.GE.AND P3, PT, R194, R121, PT ;  /* 0x00000079c200720c */ /* 0x000fe20003f66270 */
[----:B------:R-:W-:Y:S01]  /*1fa0*/  IMAD R7, R203, R91, R0 ;  /* 0x0000005bcb077224 */ /* 0x000fe200078e0200 */
[C---:B------:R-:W-:Y:S01]  /*1fb0*/  SEL R0, R121.reuse, RZ, P1 ;  /* 0x000000ff79007207 */ /* 0x040fe20000800000 */
[----:B------:R-:W-:Y:S01]  /*1fc0*/  IMAD.IADD R3, R16, 0x1, R3 ;  /* 0x0000000110037824 */ /* 0x000fe200078e0203 */
[----:B------:R-:W-:Y:S02]  /*1fd0*/  SEL R5, R121, RZ, P3 ;  /* 0x000000ff79057207 */ /* 0x000fe40001800000 */
[----:B------:R-:W-:Y:S01]  /*1fe0*/  IADD3 R4, R195, R0, RZ ;  /* 0x00000000c3047210 */ /* 0x000fe20007ffe0ff */
[----:B------:R-:W-:Y:S01]  /*1ff0*/  IMAD.WIDE.U32 R94, R203, R90, R192 ;  /* 0x0000005acb5e7225 */ /* 0x000fe200078e00c0 */
[----:B------:R-:W-:-:S03]  /*2000*/  SHF.R.S32.HI R0, RZ, 0x1f, R3 ;  /* 0x0000001fff007819 */ /* 0x000fc60000011403 */
[----:B------:R-:W-:Y:S01]  /*2010*/  IMAD.WIDE.U32 R92, R203, R90, R16 ;  /* 0x0000005acb5c7225 */ /* 0x000fe200078e0010 */
[----:B------:R-:W-:-:S03]  /*2020*/  LOP3.LUT P2, RZ, R228, 0x4, RZ, 0xc0, !PT ;  /* 0x00000004e4ff7812 */ /* 0x000fc6000784c0ff */
[----:B------:R-:W-:Y:S01]  /*2030*/  IMAD.IADD R10, R194, 0x1, R5 ;  /* 0x00000001c20a7824 */ /* 0x000fe200078e0205 */
[CC--:B------:R-:W-:Y:S01]  /*2040*/  LEA.HI R5, R0.reuse, R3.reuse, RZ, 0x3 ;  /* 0x0000000300057211 */ /* 0x0c0fe200078f18ff */
[----:B------:R-:W-:Y:S01]  /*2050*/  IMAD.IADD R93, R7, 0x1, R93 ;  /* 0x00000001075d7824 */ /* 0x000fe200078e025d */
[----:B------:R-:W-:Y:S02]  /*2060*/  LEA.HI R0, R0, R3, RZ, 0x6 ;  /* 0x0000000300007211 */ /* 0x000fe400078f30ff */
[----:B------:R-:W-:Y:S02]  /*2070*/  IADD3 R95, R95, R7, RZ ;  /* 0x000000075f5f7210 */ /* 0x000fe40007ffe0ff */
[----:B------:R-:W-:Y:S02]  /*2080*/  SHF.R.S32.HI R7, RZ, 0x1f, R4 ;  /* 0x0000001fff077819 */ /* 0x000fe40000011404 */
[----:B------:R-:W-:Y:S01]  /*2090*/  SHF.R.S32.HI R3, RZ, 0x6, R0 ;  /* 0x00000006ff037819 */ /* 0x000fe20000011400 */
[----:B------:R-:W0:Y:S01]  /*20a0*/  S2R R139, SR_TID.X ;  /* 0x00000000008b7919 */ /* 0x000e220000002100 */
[----:B------:R-:W-:-:S02]  /*20b0*/  LEA.HI R8, R7, R4, RZ, 0x6 ;  /* 0x0000000407087211 */ /* 0x000fc400078f30ff */
[----:B------:R-:W-:Y:S02]  /*20c0*/  LEA.HI R6, R7, R4, RZ, 0x3 ;  /* 0x0000000407067211 */ /* 0x000fe400078f18ff */
[--C-:B------:R-:W-:Y:S02]  /*20d0*/  LOP3.LUT R0, R219, 0x38, R5.reuse, 0xf8, !PT ;  /* 0x00000038db007812 */ /* 0x100fe400078ef805 */
[----:B------:R-:W-:Y:S01]  /*20e0*/  SHF.R.S32.HI R11, RZ, 0x1f, R10 ;  /* 0x0000001fff0b7819 */ /* 0x000fe2000001140a */
[C---:B------:R-:W-:Y:S01]  /*20f0*/  IMAD R134, R3.reuse, 0x1800, R222 ;  /* 0x0000180003867824 */ /* 0x040fe200078e02de */
[----:B------:R-:W-:Y:S01]  /*2100*/  LOP3.LUT R7, R216, 0x38, R5, 0xf8, !PT ;  /* 0x00000038d8077812 */ /* 0x000fe200078ef805 */
[----:B------:R-:W-:Y:S01]  /*2110*/  IMAD R131, R3, 0x1800, R223 ;  /* 0x0000180003837824 */ /* 0x000fe200078e02df */
[----:B------:R-:W-:Y:S02]  /*2120*/  SHF.R.U32.HI R15, RZ, 0x3, R216 ;  /* 0x00000003ff0f7819 */ /* 0x000fe400000116d8 */
[----:B------:R-:W-:-:S02]  /*2130*/  SHF.R.S32.HI R8, RZ, 0x6, R8 ;  /* 0x00000006ff087819 */ /* 0x000fc40000011408 */
[----:B------:R-:W-:Y:S02]  /*2140*/  LOP3.LUT R4, R219, 0x38, R6, 0xf8, !PT ;  /* 0x00000038db047812 */ /* 0x000fe400078ef806 */
[----:B------:R-:W-:Y:S02]  /*2150*/  LOP3.LUT R3, R0, R221, RZ, 0x3c, !PT ;  /* 0x000000dd00037212 */ /* 0x000fe400078e3cff */
[-C--:B------:R-:W-:Y:S02]  /*2160*/  LEA.HI R12, R11, R10.reuse, RZ, 0x3 ;  /* 0x0000000a0b0c7211 */ /* 0x080fe400078f18ff */
[----:B------:R-:W-:Y:S02]  /*2170*/  LOP3.LUT R0, R7, R15, RZ, 0x3c, !PT ;  /* 0x0000000f07007212 */ /* 0x000fe400078e3cff */
[----:B------:R-:W-:Y:S01]  /*2180*/  LEA.HI R10, R11, R10, RZ, 0x6 ;  /* 0x0000000a0b0a7211 */ /* 0x000fe200078f30ff */
[----:B------:R-:W-:Y:S01]  /*2190*/  IMAD R133, R8, 0x1800, R222 ;  /* 0x0000180008857824 */ /* 0x000fe200078e02de */
[----:B------:R-:W-:Y:S01]  /*21a0*/  LOP3.LUT R4, R4, R221, RZ, 0x3c, !PT ;  /* 0x000000dd04047212 */ /* 0x000fe200078e3cff */
[----:B------:R-:W-:Y:S01]  /*21b0*/  IMAD.IADD R134, R134, 0x1, R3 ;  /* 0x0000000186867824 */ /* 0x000fe200078e0203 */
[----:B------:R-:W-:-:S02]  /*21c0*/  IADD3 R131, R131, R0, RZ ;  /* 0x0000000083837210 */ /* 0x000fc40007ffe0ff */
[----:B------:R-:W-:Y:S02]  /*21d0*/  SHF.R.S32.HI R10, RZ, 0x6, R10 ;  /* 0x00000006ff0a7819 */ /* 0x000fe4000001140a */
[C---:B------:R-:W-:Y:S02]  /*21e0*/  LOP3.LUT R3, R216.reuse, 0x38, R6, 0xf8, !PT ;  /* 0x00000038d8037812 */ /* 0x040fe400078ef806 */
[----:B-----5:R-:W-:Y:S02]  /*21f0*/  SHF.R.S32.HI R11, RZ, 0x1f, R136 ;  /* 0x0000001fff0b7819 */ /* 0x020fe40000011488 */
[----:B------:R-:W-:Y:S01]  /*2200*/  LOP3.LUT R0, R219, 0x38, R12, 0xf8, !PT ;  /* 0x00000038db007812 */ /* 0x000fe200078ef80c */
[----:B------:R-:W-:Y:S01]  /*2210*/  IMAD.IADD R133, R133, 0x1, R4 ;  /* 0x0000000185857824 */ /* 0x000fe200078e0204 */
[----:B------:R-:W-:Y:S01]  /*2220*/  LOP3.LUT R7, R216, 0x38, R12, 0xf8, !PT ;  /* 0x00000038d8077812 */ /* 0x000fe200078ef80c */
[----:B------:R-:W-:Y:S01]  /*2230*/  IMAD R130, R10, 0x1800, R222 ;  /* 0x000018000a827824 */ /* 0x000fe200078e02de */
[----:B------:R-:W-:-:S02]  /*2240*/  LOP3.LUT R4, R3, R15, RZ, 0x3c, !PT ;  /* 0x0000000f03047212 */ /* 0x000fc400078e3cff */
[----:B------:R-:W-:Y:S01]  /*2250*/  LOP3.LUT R3, R0, R221, RZ, 0x3c, !PT ;  /* 0x000000dd00037212 */ /* 0x000fe200078e3cff */
[----:B------:R-:W-:Y:S01]  /*2260*/  IMAD R0, R11, R96, RZ ;  /* 0x000000600b007224 */ /* 0x000fe200078e02ff */
[----:B------:R-:W-:Y:S01]  /*2270*/  LOP3.LUT R7, R7, R15, RZ, 0x3c, !PT ;  /* 0x0000000f07077212 */ /* 0x000fe200078e3cff */
[--C-:B------:R-:W-:Y:S02]  /*2280*/  IMAD R128, R10, 0x1800, R223.reuse ;  /* 0x000018000a807824 */ /* 0x100fe400078e02df */
[----:B------:R-:W-:Y:S01]  /*2290*/  IMAD R11, R11, R90, RZ ;  /* 0x0000005a0b0b7224 */ /* 0x000fe200078e02ff */
[----:B------:R-:W-:Y:S01]  /*22a0*/  IADD3 R130, R130, R3, RZ ;  /* 0x0000000382827210 */ /* 0x000fe20007ffe0ff */
[----:B------:R-:W-:Y:S01]  /*22b0*/  IMAD R129, R8, 0x1800, R223 ;  /* 0x0000180008817824 */ /* 0x000fe200078e02df */
[----:B------:R-:W-:Y:S01]  /*22c0*/  SHF.L.U64.HI R106, R90, 0x6, R91 ;  /* 0x000000065a6a7819 */ /* 0x000fe2000001025b */
[----:B------:R-:W-:Y:S01]  /*22d0*/  IMAD.IADD R128, R128, 0x1, R7 ;  /* 0x0000000180807824 */ /* 0x000fe200078e0207 */
[----:B------:R-:W-:Y:S01]  /*22e0*/  SHF.L.U32 R107, R90, 0x6, RZ ;  /* 0x000000065a6b7819 */ /* 0x000fe200000006ff */
[----:B------:R-:W-:-:S02]  /*22f0*/  IMAD R3, R91, 0x60, RZ ;  /* 0x000000605b037824 */ /* 0x000fc400078e02ff */
[C---:B------:R-:W-:Y:S02]  /*2300*/  IMAD R11, R136.reuse, R91, R11 ;  /* 0x0000005b880b7224 */ /* 0x040fe400078e020b */
[----:B------:R-:W-:-:S04]  /*2310*/  IMAD.WIDE.U32 R94, R136, R90, R94 ;  /* 0x0000005a885e7225 */ /* 0x000fc800078e005e */
[----:B------:R-:W-:-:S04]  /*2320*/  IMAD.WIDE.U32 R92, R136, R90, R92 ;  /* 0x0000005a885c7225 */ /* 0x000fc800078e005c */
[C---:B------:R-:W-:Y:S02]  /*2330*/  IMAD R7, R136.reuse, R97, R0 ;  /* 0x0000006188077224 */ /* 0x040fe400078e0200 */
[----:B------:R-:W-:-:S04]  /*2340*/  IMAD.WIDE.U32 R100, R136, R96, R100 ;  /* 0x0000006088647225 */ /* 0x000fc800078e0064 */
[----:B------:R-:W-:-:S04]  /*2350*/  IMAD.WIDE.U32 R90, R90, 0x60, RZ ;  /* 0x000000605a5a7825 */ /* 0x000fc800078e00ff */
[----:B------:R-:W-:Y:S01]  /*2360*/  IMAD.IADD R129, R129, 0x1, R4 ;  /* 0x0000000181817824 */ /* 0x000fe200078e0204 */
[----:B------:R-:W-:Y:S01]  /*2370*/  LOP3.LUT R4, R219, 0x18, R16, 0xf8, !PT ;  /* 0x00000018db047812 */ /* 0x000fe200078ef810 */
[----:B------:R-:W-:Y:S01]  /*2380*/  IMAD.WIDE.U32 R98, R136, R96, R98 ;  /* 0x0000006088627225 */ /* 0x000fe200078e0062 */
[----:B------:R-:W-:Y:S02]  /*2390*/  SHF.L.U64.HI R104, R96, 0x6, R97 ;  /* 0x0000000660687819 */ /* 0x000fe40000010261 */
[----:B------:R-:W-:Y:S01]  /*23a0*/  IADD3 R103, R101, R7, RZ ;  /* 0x0000000765677210 */ /* 0x000fe20007ffe0ff */
[----:B------:R-:W-:Y:S01]  /*23b0*/  IMAD.IADD R124, R124, 0x1, R27 ;  /* 0x000000017c7c7824 */ /* 0x000fe200078e021b */
[----:B------:R-:W-:Y:S01]  /*23c0*/  SHF.R.S32.HI R114, RZ, 0x3, R5 ;  /* 0x00000003ff727819 */ /* 0x000fe20000011405 */
[----:B------:R-:W-:Y:S01]  /*23d0*/  IMAD.IADD R126, R91, 0x1, R3 ;  /* 0x000000015b7e7824 */ /* 0x000fe200078e0203 */
[----:B------:R-:W-:Y:S01]  /*23e0*/  SHF.R.S32.HI R113, RZ, 0x3, R6 ;  /* 0x00000003ff717819 */ /* 0x000fe20000011406 */
[----:B------:R-:W-:Y:S01]  /*23f0*/  IMAD R125, R97, 0x60, RZ ;  /* 0x00000060617d7824 */ /* 0x000fe200078e02ff */
[----:B------:R-:W-:Y:S01]  /*2400*/  LOP3.LUT R127, R4, R221, RZ, 0x3c, !PT ;  /* 0x000000dd047f7212 */ /* 0x000fe200078e3cff */
[----:B------:R-:W-:Y:S01]  /*2410*/  IMAD.SHL.U32 R105, R96, 0x40, RZ ;  /* 0x0000004060697824 */ /* 0x000fe200078e00ff */
[----:B------:R-:W-:Y:S01]  /*2420*/  LOP3.LUT R5, R5, 0xfffffff8, RZ, 0xc0, !PT ;  /* 0xfffffff805057812 */ /* 0x000fe200078ec0ff */
[----:B------:R-:W-:Y:S01]  /*2430*/  IMAD.IADD R3, R7, 0x1, R99 ;  /* 0x0000000107037824 */ /* 0x000fe200078e0263 */
[----:B------:R-:W-:Y:S01]  /*2440*/  LOP3.LUT R6, R6, 0xfffffff8, RZ, 0xc0, !PT ;  /* 0xfffffff806067812 */ /* 0x000fe200078ec0ff */
[----:B------:R-:W-:Y:S01]  /*2450*/  IMAD.WIDE.U32 R96, R96, 0x60, RZ ;  /* 0x0000006060607825 */ /* 0x000fe200078e00ff */
[----:B------:R-:W-:-:S02]  /*2460*/  LOP3.LUT R7, R12, 0xfffffff8, RZ, 0xc0, !PT ;  /* 0xfffffff80c077812 */ /* 0x000fc400078ec0ff */
[----:B------:R-:W-:Y:S01]  /*2470*/  SHF.R.S32.HI R0, RZ, 0x1f, R30 ;  /* 0x0000001fff007819 */ /* 0x000fe2000001141e */
[----:B------:R-:W-:Y:S01]  /*2480*/  IMAD.SHL.U32 R121, R121, 0x2, RZ ;  /* 0x0000000279797824 */ /* 0x000fe200078e00ff */
[----:B0-----:R-:W-:Y:S01]  /*2490*/  LEA.HI R139, R139, 0x8, RZ, 0x19 ;  /* 0x000000088b8b7811 */ /* 0x001fe200078fc8ff */
[----:B------:R-:W-:Y:S01]  /*24a0*/  IMAD.IADD R125, R97, 0x1, R125 ;  /* 0x00000001617d7824 */ /* 0x000fe200078e027d */
[----:B------:R-:W-:Y:S01]  /*24b0*/  IADD3 R127, R222, R127, RZ ;  /* 0x0000007fde7f7210 */ /* 0x000fe20007ffe0ff */
[----:B------:R-:W-:Y:S01]  /*24c0*/  IMAD.IADD R102, R95, 0x1, R11 ;  /* 0x000000015f667824 */ /* 0x000fe200078e020b */
[----:B------:R-:W-:Y:S02]  /*24d0*/  IADD3 R4, R11, R93, RZ ;  /* 0x0000005d0b047210 */ /* 0x000fe40007ffe0ff */
[----:B------:R-:W-:Y:S02]  /*24e0*/  SHF.R.S32.HI R112, RZ, 0x3, R12 ;  /* 0x00000003ff707819 */ /* 0x000fe4000001140c */
[----:B------:R-:W-:-:S02]  /*24f0*/  SHF.R.S32.HI R110, RZ, 0x1f, R5 ;  /* 0x0000001fff6e7819 */ /* 0x000fc40000011405 */
[----:B------:R-:W-:Y:S02]  /*2500*/  SHF.R.S32.HI R109, RZ, 0x1f, R6 ;  /* 0x0000001fff6d7819 */ /* 0x000fe40000011406 */
[----:B------:R-:W-:Y:S02]  /*2510*/  SHF.R.S32.HI R108, RZ, 0x1f, R7 ;  /* 0x0000001fff6c7819 */ /* 0x000fe40000011407 */
[----:B---3--:R-:W-:-:S04]  /*2520*/  LOP3.LUT R13, R13, 0xfffffffe, RZ, 0xc0, !PT ;  /* 0xfffffffe0d0d7812 */ /* 0x008fc800078ec0ff */
[----:B------:R-:W-:-:S04]  /*2530*/  @P3 LOP3.LUT R13, R13, 0x1, RZ, 0xfc, !PT ;  /* 0x000000010d0d3812 */ /* 0x000fc800078efcff */
[----:B------:R-:W-:-:S04]  /*2540*/  LOP3.LUT R13, R13, 0xfffffffb, RZ, 0xc0, !PT ;  /* 0xfffffffb0d0d7812 */ /* 0x000fc800078ec0ff */
[----:B------:R-:W-:-:S05]  /*2550*/  @P2 LOP3.LUT R13, R13, 0x4, RZ, 0xfc, !PT ;  /* 0x000000040d0d2812 */ /* 0x000fca00078efcff */
[----:B------:R0:W-:Y:S01]  /*2560*/  STL [R1], R13 ;  /* 0x0000000d01007387 */ /* 0x0001e20000100800 */
[----:B------:R-:W-:-:S04]  /*2570*/  ISETP.GE.AND P2, PT, R23, UR4, PT ;  /* 0x0000000417007c0c */ /* 0x000fc8000bf46270 */
[----:B------:R-:W-:-:S04]  /*2580*/  SEL R8, RZ, 0x20, P2 ;  /* 0x00000020ff087807 */ /* 0x000fc80001000000 */
[C---:B------:R-:W-:Y:S02]  /*2590*/  LOP3.LUT R27, R9.reuse, R8, RZ, 0xfc, !PT ;  /* 0x00000008091b7212 */ /* 0x040fe400078efcff */
[----:B------:R-:W-:Y:S01]  /*25a0*/  LOP3.LUT R8, R9, 0x1, RZ, 0xc0, !PT ;  /* 0x0000000109087812 */ /* 0x000fe200078ec0ff */
[----:B--2---:R-:W-:Y:S01]  /*25b0*/  IMAD R111, R14, 0x40, R203 ;  /* 0x000000400e6f7824 */ /* 0x004fe200078e02cb */
[C---:B------:R-:W-:Y:S02]  /*25c0*/  LOP3.LUT R9, R27.reuse, 0x2, RZ, 0xc0, !PT ;  /* 0x000000021b097812 */ /* 0x040fe400078ec0ff */
[C---:B------:R-:W-:Y:S02]  /*25d0*/  LOP3.LUT R10, R27.reuse, 0x4, RZ, 0xc0, !PT ;  /* 0x000000041b0a7812 */ /* 0x040fe400078ec0ff */
[C---:B------:R-:W-:Y:S02]  /*25e0*/  LOP3.LUT R20, R27.reuse, 0x8, RZ, 0xc0, !PT ;  /* 0x000000081b147812 */ /* 0x040fe400078ec0ff */
[----:B------:R-:W-:-:S02]  /*25f0*/  LOP3.LUT R21, R27, 0x10, RZ, 0xc0, !PT ;  /* 0x000000101b157812 */ /* 0x000fc400078ec0ff */
[----:B------:R-:W-:Y:S02]  /*2600*/  SHF.R.S32.HI R123, RZ, 0x1f, R25 ;  /* 0x0000001fff7b7819 */ /* 0x000fe40000011419 */
[----:B0-----:R-:W-:-:S07]  /*2610*/  LOP3.LUT R27, R27, 0x20, RZ, 0xc0, !PT ;  /* 0x000000201b1b7812 */ /* 0x001fce00078ec0ff */
.L_x_6100:
[----:B--2-4-:R-:W2:Y:S01]  /*2620*/  LDL.LU R34, [R1] ;  /* 0x0000000001227983 */ /* 0x014ea20000300800 */
[----:B------:R-:W0:Y:S01]  /*2630*/  LDC R32, c[0x0][0x430] ;  /* 0x00010c00ff207b82 */ /* 0x000e220000000800 */
[----:B------:R-:W-:-:S04]  /*2640*/  VIADD R26, R26, 0xffffffff ;  /* 0xffffffff1a1a7836 */ /* 0x000fc80000000000 */
        /* <DEDUP_REMOVED lines=15> */
[----:B------:R-:W-:Y:S02]  /*2740*/  @!P2 IMAD R31, R25, R15, R28 ;  /* 0x0000000f191fa224 */ /* 0x000fe400078e021c */
[----:B------:R-:W-:-:S04]  /*2750*/  @!P2 IMAD.MOV.U32 R28, RZ, RZ, R11 ;  /* 0x000000ffff1ca224 */ /* 0x000fc800078e000b */
[----:B------:R-:W-:Y:S01]  /*2760*/  @!P2 IMAD.WIDE.U32 R14, R25, R14, R28 ;  /* 0x0000000e190ea225 */ /* 0x000fe200078e001c */
[----:B------:R-:W-:-:S03]  /*2770*/  MOV R28, RZ ;  /* 0x000000ff001c7202 */ /* 0x000fc60000000f00 */
[----:B------:R-:W-:Y:S01]  /*2780*/  @!P2 IMAD.IADD R15, R15, 0x1, R31 ;  /* 0x000000010f0fa824 */ /* 0x000fe200078e021f */
[----:B---3--:R-:W-:-:S04]  /*2790*/  @!P2 LEA R12, P3, R14, R12, 0x2 ;  /* 0x0000000c0e0ca211 */ /* 0x008fc800078610ff */
[----:B------:R-:W-:-:S05]  /*27a0*/  @!P2 LEA.HI.X R13, R14, R13, R15, 0x2, P3 ;  /* 0x0000000d0e0da211 */ /* 0x000fca00018f140f */
[----:B------:R0:W5:Y:S01]  /*27b0*/  @!P2 LDG.E R28, desc[UR60][R12.64] ;  /* 0x0000003c0c1ca981 */ /* 0x000162000c1e1900 */
[----:B------:R-:W-:Y:S01]  /*27c0*/  ISETP.GT.AND P2, PT, R26, R122, PT ;  /* 0x0000007a1a00720c */ /* 0x000fe20003f44270 */
[----:B------:R-:W-:Y:S01]  /*27d0*/  IMAD R14, R18, 0x4800, R127 ;  /* 0x00004800120e7824 */ /* 0x000fe200078e027f */
[----:B------:R-:W-:Y:S01]  /*27e0*/  LOP3.LUT P4, RZ, R228, 0x4, RZ, 0xc0, !PT ;  /* 0x00000004e4ff7812 */ /* 0x000fe2000788c0ff */
[----:B------:R-:W-:Y:S01]  /*27f0*/  IMAD.MOV R29, RZ, RZ, -R11 ;  /* 0x000000ffff1d7224 */ /* 0x000fe200078e0a0b */
[----:B------:R-:W-:Y:S05]  /*2800*/  YIELD ;  /* 0x0000000000007946 */ /* 0x000fea0003800000 */
[----:B------:R-:W-:Y:S01]  /*2810*/  VIADD R84, R14, 0x20 ;  /* 0x000000200e547836 */ /* 0x000fe20000000000 */
[----:B------:R-:W-:Y:S01]  /*2820*/  BSSY B0, `(.L_x_5995) ;  /* 0x0000783000007945 */ /* 0x000fe20003800000 */
[----:B------:R-:W-:-:S02]  /*2830*/  IMAD R29, R32, R29, R33 ;  /* 0x0000001d201d7224 */ /* 0x000fc400078e0221 */
[C---:B------:R-:W-:Y:S02]  /*2840*/  IMAD R31, R14.reuse, 0x2, R115 ;  /* 0x000000020e1f7824 */ /* 0x040fe400078e0273 */
[----:B------:R-:W-:-:S05]  /*2850*/  @P4 IADD3 R84, R14, -0x20, RZ ;  /* 0xffffffe00e544810 */ /* 0x000fca0007ffe0ff */
        /* <DEDUP_REMOVED lines=17> */
[----:B------:R-:W-:Y:S01]  /*2970*/  IMAD R15, R86, UR4, RZ ;  /* 0x00000004560f7c24 */ /* 0x000fe2000f8e02ff */
[----:B------:R-:W-:Y:S01]  /*2980*/  IADD3 R13, R13, R11, RZ ;  /* 0x0000000b0d0d7210 */ /* 0x000fe20007ffe0ff */
[----:B------:R-:W-:Y:S01]  /*2990*/  IMAD R87, R26, -0x60, R24 ;  /* 0xffffffa01a577824 */ /* 0x000fe200078e0218 */
[----:B------:R-:W-:Y:S01]  /*29a0*/  SHF.R.S32.HI R11, RZ, 0x1f, R26 ;  /* 0x0000001fff0b7819 */ /* 0x000fe2000001141a */
[C---:B------:R-:W-:Y:S02]  /*29b0*/  IMAD R15, R28.reuse, UR5, R15 ;  /* 0x000000051c0f7c24 */ /* 0x040fe4000f8e020f */
[----:B------:R-:W-:Y:S01]  /*29c0*/  IMAD.WIDE.U32 R12, R28, UR4, R12 ;  /* 0x000000041c0c7c25 */ /* 0x000fe2000f8e000c */
[----:B------:R-:W-:Y:S01]  /*29d0*/  ULDC.64 UR4, c[0x0][0x308] ;  /* 0x0000c20000047ab9 */ /* 0x000fe20000000a00 */
[----:B------:R-:W-:Y:S02]  /*29e0*/  VIMNMX R87, R87, 0x60, PT ;  /* 0x0000006057577848 */ /* 0x000fe40003fe0100 */
[----:B------:R-:W-:-:S02]  /*29f0*/  IMAD.IADD R13, R13, 0x1, R15 ;  /* 0x000000010d0d7824 */ /* 0x000fc400078e020f */
[----:B------:R-:W-:Y:S02]  /*2a00*/  IMAD R15, R0, UR4, RZ ;  /* 0x00000004000f7c24 */ /* 0x000fe4000f8e02ff */
[----:B------:R-:W-:Y:S02]  /*2a10*/  IMAD R37, R11, R90, R32 ;  /* 0x0000005a0b257224 */ /* 0x000fe400078e0220 */
        /* <DEDUP_REMOVED lines=36> */
[----:B------:R-:W-:-:S04]  /*2c60*/  IADD3 R37, P2, R94, R12, RZ ;  /* 0x0000000c5e257210 */ /* 0x000fc80007f5e0ff */
[----:B------:R-:W-:Y:S02]  /*2c70*/  IADD3.X R38, R80, R102, RZ, P2, !PT ;  /* 0x0000006650267210 */ /* 0x000fe400017fe4ff */
        /* <DEDUP_REMOVED lines=30> */
.L_x_5999:
[----:B------:R-:W-:Y:S05]  /*2e60*/  BSYNC B1 ;  /* 0x0000000000017941 */ /* 0x000fea0003800000 */
.L_x_5998:
        /* <DEDUP_REMOVED lines=14> */
[----:B------:R-:W-:-:S02]  /*2f50*/  MOV R82, R57 ;  /* 0x0000003900527202 */ /* 0x000fc40000000f00 */
[----:B------:R-:W-:Y:S01]  /*2f60*/  CS2R R54, SRZ ;  /* 0x0000000000367805 */ /* 0x000fe2000001ff00 */
        /* <DEDUP_REMOVED lines=41> */
.L_x_6001:
[----:B------:R-:W-:Y:S05]  /*3200*/  BSYNC B1 ;  /* 0x0000000000017941 */ /* 0x000fea0003800000 */
.L_x_6000:
[----:B------:R-:W2:Y:S01]  /*3210*/  LDL R11, [R1+0x4] ;  /* 0x00000400010b7983 */ /* 0x000ea20000100800 */
[----:B0-----:R-:W-:Y:S01]  /*3220*/  IMAD.MOV.U32 R12, RZ, RZ, R61 ;  /* 0x000000ffff0c7224 */ /* 0x001fe200078e003d */
[----:B------:R-:W-:Y:S01]  /*3230*/  MOV R14, R69 ;  /* 0x00000045000e7202 */ /* 0x000fe20000000f00 */
[----:B------:R-:W-:Y:S01]  /*3240*/  IMAD.MOV.U32 R13, RZ, RZ, R68 ;  /* 0x000000ffff0d7224 */ /* 0x000fe200078e0044 */
[----:B------:R-:W-:-:S04]  /*3250*/  PRMT R150, R81, 0x5410, R82 ;  /* 0x0000541051967816 */ /* 0x000fc80000000052 */
        /* <DEDUP_REMOVED lines=14> */
[----:B------:R-:W-:Y:S01]  /*3340*/  PRMT R161, R14, 0x7610, R161 ;  /* 0x000076100ea17816 */ /* 0x000fe200000000a1 */
[----:B------:R-:W-:-:S05]  /*3350*/  IMAD.MOV.U32 R14, RZ, RZ, R37 ;  /* 0x000000ffff0e7224 */ /* 0x000fca00078e0025 */
[----:B------:R-:W-:Y:S01]  /*3360*/  PRMT R117, R13, 0x5410, R14 ;  /* 0x000054100d757816 */ /* 0x000fe2000000000e */
[----:B------:R-:W-:Y:S02]  /*3370*/  IMAD.MOV.U32 R13, RZ, RZ, R41 ;  /* 0x000000ffff0d7224 */ /* 0x000fe400078e0029 */
        /* <DEDUP_REMOVED lines=8> */
[----:B------:R-:W-:Y:S01]  /*3400*/  UISETP.NE.AND UP0, UPT, UR4, 0x3, UPT ;  /* 0x000000030400788c */ /* 0x000fe2000bf05270 */
[----:B------:R-:W-:-:S05]  /*3410*/  IMAD.MOV.U32 R12, RZ, RZ, R73 ;  /* 0x000000ffff0c7224 */ /* 0x000fca00078e0049 */
[----:B------:R-:W-:Y:S01]  /*3420*/  PRMT R157, R11, 0x5410, R12 ;  /* 0x000054100b9d7816 */ /* 0x000fe2000000000c */
[----:B------:R-:W-:Y:S01]  /*3430*/  IMAD.MOV.U32 R11, RZ, RZ, R58 ;  /* 0x000000ffff0b7224 */ /* 0x000fe200078e003a */
[----:B------:R-:W-:Y:S02]  /*3440*/  MOV R12, R59 ;  /* 0x0000003b000c7202 */ /* 0x000fe40000000f00 */
[----:B------:R-:W-:Y:S02]  /*3450*/  PLOP3.LUT P2, PT, PT, PT, UP0, 0x80, 0x0 ;  /* 0x000000000000781c */ /* 0x000fe40003f4f008 */
        /* <DEDUP_REMOVED lines=40> */
.L_x_6002:
[----:B------:R-:W-:Y:S01]  /*36e0*/  IMAD R88, R18, 0x8, R2 ;  /* 0x0000000812587824 */ /* 0x000fe200078e0202 */
[----:B------:R-:W-:Y:S01]  /*36f0*/  SHF.L.U32 R89, R204, 0x1f, RZ ;  /* 0x0000001fcc597819 */ /* 0x000fe200000006ff */
[----:B------:R-:W-:Y:S03]  /*3700*/  BSSY B1, `(.L_x_6003) ;  /* 0x0000003000017945 */ /* 0x000fe60003800000 */
[----:B------:R-:W0:Y:S02]  /*3710*/  SYNCS.PHASECHK.TRANS64.TRYWAIT P5, [R88+URZ+0x30890], R89 ;  /* 0x03089059580075a7 */ /* 0x000e2400080a017f */
[----:B0-----:R-:W-:Y:S05]  /*3720*/  @!P5 BRA `(.L_x_6004) ;  /* 0x00000214003cd947 */ /* 0x001fea0003800000 */
.L_x_6347:
[----:B------:R-:W-:Y:S05]  /*3730*/  BSYNC B1 ;  /* 0x0000000000017941 */ /* 0x000fea0003800000 */
.L_x_6003:
[----:B------:R-:W-:-:S03]  /*3740*/  UMOV UR4, 0xffffffff ;  /* 0xffffffff00047882 */ /* 0x000fc60000000000 */
[----:B------:R-:W-:Y:S05]  /*3750*/  BRA.DIV UR4, `(.L_x_6005) ;  /* 0x0000021604447947 */ /* 0x000fea000b800000 */
[----:B------:R1:W2:Y:S04]  /*3760*/  SHFL.IDX PT, R82, R119, RZ, 0x1c1f ;  /* 0x001c1fff77527589 */ /* 0x0002a800000e0000 */
[----:B------:R1:W3:Y:S02]  /*3770*/  SHFL.IDX PT, R11, R120, RZ, 0x1c1f ;  /* 0x001c1fff780b7589 */ /* 0x0002e400000e0000 */
.L_x_6351:
        /* <DEDUP_REMOVED lines=12> */
[----:B------:R-:W-:Y:S01]  /*3840*/  HADD2.F32 R148, -RZ, R148.H0_H0 ;  /* 0x20000094ff947230 */ /* 0x000fe20000004100 */
[----:B0-----:R-:W-:Y:S02]  /*3850*/  MOV R78, R13 ;  /* 0x0000000d004e7202 */ /* 0x001fe40000000f00 */
[----:B------:R-:W-:Y:S01]  /*3860*/  SHF.R.U64 R76, R76, 0x10, R77 ;  /* 0x000000104c4c7819 */ /* 0x000fe2000000124d */
[----:B------:R-:W-:Y:S01]  /*3870*/  HADD2.F32 R146, -RZ, R146.H0_H0 ;  /* 0x20000092ff927230 */ /* 0x000fe20000004100 */
[----:B------:R-:W-:Y:S01]  /*3880*/  SHF.R.U32.HI R79, RZ, 0x10, R79 ;  /* 0x00000010ff4f7819 */ /* 0x000fe2000001164f */
[--C-:B------:R-:W-:Y:S01]  /*3890*/  HADD2.F32 R13, -RZ, R78.reuse.H1_H1 ;  /* 0x3000004eff0d7230 */ /* 0x100fe20000004100 */
[----:B------:R-:W-:Y:S01]  /*38a0*/  SHF.R.U32.HI R77, RZ, 0x10, R77 ;  /* 0x00000010ff4d7819 */ /* 0x000fe2000001164d */
[----:B------:R-:W-:Y:S02]  /*38b0*/  HADD2.F32 R145, -RZ, R78.H0_H0 ;  /* 0x2000004eff917230 */ /* 0x000fe40000004100 */
[----:B------:R-:W-:-:S02]  /*38c0*/  HADD2.F32 R76, -RZ, R76.H0_H0 ;  /* 0x2000004cff4c7230 */ /* 0x000fc40000004100 */
[-C--:B------:R-:W-:Y:S01]  /*38d0*/  FMUL.FTZ R78, R13, R146.reuse ;  /* 0x000000920d4e7220 */ /* 0x080fe20000410000 */
[----:B------:R-:W-:Y:S02]  /*38e0*/  HADD2.F32 R77, -RZ, R77.H0_H0 ;  /* 0x2000004dff4d7230 */ /* 0x000fe40000004100 */
[C---:B------:R-:W-:Y:S01]  /*38f0*/  FMUL.FTZ R146, R145.reuse, R146 ;  /* 0x0000009291927220 */ /* 0x040fe20000410000 */
[-C--:B------:R-:W-:Y:S01]  /*3900*/  FFMA.FTZ R78, R145, R76.reuse, -R78 ;  /* 0x0000004c914e7223 */ /* 0x080fe2000001084e */
[----:B------:R-:W-:Y:S02]  /*3910*/  IMAD.MOV.U32 R145, RZ, RZ, R15 ;  /* 0x000000ffff917224 */ /* 0x000fe400078e000f */
[----:B------:R-:W-:Y:S01]  /*3920*/  FFMA.FTZ R13, R13, R76, R146 ;  /* 0x0000004c0d0d7223 */ /* 0x000fe20000010092 */
[----:B------:R-:W-:Y:S02]  /*3930*/  IMAD.MOV.U32 R76, RZ, RZ, R12 ;  /* 0x000000ffff4c7224 */ /* 0x000fe400078e000c */
[----:B------:R-:W-:-:S02]  /*3940*/  HADD2.F32 R15, -RZ, R79.H0_H0 ;  /* 0x2000004fff0f7230 */ /* 0x000fc40000004100 */
[--C-:B------:R-:W-:Y:S01]  /*3950*/  HADD2.F32 R12, -RZ, R145.reuse.H1_H1 ;  /* 0x30000091ff0c7230 */ /* 0x100fe20000004100 */
[----:B------:R-:W-:Y:S01]  /*3960*/  F2FP.F16.F32.PACK_AB R13, R13, R78 ;  /* 0x0000004e0d0d723e */ /* 0x000fe200000000ff */
[----:B------:R-:W-:-:S03]  /*3970*/  HADD2.F32 R146, -RZ, R145.H0_H0 ;  /* 0x20000091ff927230 */ /* 0x000fc60000004100 */
[-C--:B------:R-:W-:Y:S02]  /*3980*/  FMUL.FTZ R79, R12, R15.reuse ;  /* 0x0000000f0c4f7220 */ /* 0x080fe40000410000 */
[C---:B------:R-:W-:Y:S02]  /*3990*/  FMUL.FTZ R145, R146.reuse, R15 ;  /* 0x0000000f92917220 */ /* 0x040fe40000410000 */
[-C--:B------:R-:W-:Y:S01]  /*39a0*/  FFMA.FTZ R15, R146, R77.reuse, -R79 ;  /* 0x0000004d920f7223 */ /* 0x080fe2000001084f */
[--C-:B------:R-:W-:Y:S02]  /*39b0*/  HADD2.F32 R79, -RZ, R76.reuse.H0_H0 ;  /* 0x2000004cff4f7230 */ /* 0x100fe40000004100 */
[----:B------:R-:W-:Y:S01]  /*39c0*/  FFMA.FTZ R12, R12, R77, R145 ;  /* 0x0000004d0c0c7223 */ /* 0x000fe20000010091 */
[----:B------:R-:W-:Y:S02]  /*39d0*/  HADD2.F32 R77, -RZ, R76.H1_H1 ;  /* 0x3000004cff4d7230 */ /* 0x000fe40000004100 */
[----:B------:R-:W-:-:S02]  /*39e0*/  HADD2.F32 R146, -RZ, R158.H0_H0 ;  /* 0x2000009eff927230 */ /* 0x000fc40000004100 */
[--C-:B------:R-:W-:Y:S02]  /*39f0*/  HADD2.F32 R145, -RZ, R14.reuse.H0_H0 ;  /* 0x2000000eff917230 */ /* 0x100fe40000004100 */
[-C--:B------:R-:W-:Y:S01]  /*3a00*/  FMUL.FTZ R76, R77, R148.reuse ;  /* 0x000000944d4c7220 */ /* 0x080fe20000410000 */
[C---:B------:R-:W-:Y:S01]  /*3a10*/  FMUL.FTZ R148, R79.reuse, R148 ;  /* 0x000000944f947220 */ /* 0x040fe20000410000 */
[----:B------:R-:W-:Y:S02]  /*3a20*/  F2FP.F16.F32.PACK_AB R15, R12, R15 ;  /* 0x0000000f0c0f723e */ /* 0x000fe400000000ff */
[-C--:B------:R-:W-:Y:S01]  /*3a30*/  FFMA.FTZ R76, R79, R146.reuse, -R76 ;  /* 0x000000924f4c7223 */ /* 0x080fe2000001084c */
[----:B------:R-:W-:Y:S01]  /*3a40*/  FFMA.FTZ R77, R77, R146, R148 ;  /* 0x000000924d4d7223 */ /* 0x000fe20000010094 */
[----:B------:R-:W-:Y:S02]  /*3a50*/  HADD2.F32 R146, -RZ, R161.H0_H0 ;  /* 0x200000a1ff927230 */ /* 0x000fe40000004100 */
[----:B------:R-:W-:-:S02]  /*3a60*/  HADD2.F32 R79, -RZ, R14.H1_H1 ;  /* 0x3000000eff4f7230 */ /* 0x000fc40000004100 */
[----:B------:R-:W-:Y:S01]  /*3a70*/  HADD2.F32 R14, -RZ, R158.H1_H1 ;  /* 0x3000009eff0e7230 */ /* 0x000fe20000004100 */
[----:B------:R-:W-:Y:S02]  /*3a80*/  F2FP.F16.F32.PACK_AB R12, R77, R76 ;  /* 0x0000004c4d0c723e */ /* 0x000fe400000000ff */
[-C--:B------:R-:W-:Y:S01]  /*3a90*/  FMUL.FTZ R148, R79, R146.reuse ;  /* 0x000000924f947220 */ /* 0x080fe20000410000 */
[----:B------:R-:W-:-:S03]  /*3aa0*/  FMUL.FTZ R146, R145, R146 ;  /* 0x0000009291927220 */ /* 0x000fc60000410000 */
[-C--:B------:R-:W-:Y:S01]  /*3ab0*/  FFMA.FTZ R148, R145, R14.reuse, -R148 ;  /* 0x0000000e91947223 */ /* 0x080fe20000010894 */
[----:B------:R-:W-:-:S05]  /*3ac0*/  FFMA.FTZ R79, R79, R14, R146 ;  /* 0x0000000e4f4f7223 */ /* 0x000fca0000010092 */
[----:B------:R-:W-:-:S07]  /*3ad0*/  F2FP.F16.F32.PACK_AB R14, R79, R148 ;  /* 0x000000944f0e723e */ /* 0x000fce00000000ff */
.L_x_6011:
[----:B------:R-:W-:Y:S05]  /*3ae0*/  BSYNC B3 ;  /* 0x0000000000037941 */ /* 0x000fea0003800000 */
.L_x_6010:
[----:B0-----:R4:W-:Y:S02]  /*3af0*/  ST.E.128 desc[UR60][R80.64], R12 ;  /* 0x0000000c50007985 */ /* 0x0019e4000c101d3c */
.L_x_6009:
[----:B------:R-:W-:Y:S05]  /*3b00*/  BSYNC B2 ;  /* 0x0000000000027941 */ /* 0x000fea0003800000 */
.L_x_6008:
        /* <DEDUP_REMOVED lines=11> */
[--C-:B------:R-:W-:Y:S01]  /*3bc0*/  SHF.R.U64 R78, R72, 0x10, R73.reuse ;  /* 0x00000010484e7819 */ /* 0x100fe20000001249 */
[----:B0-----:R-:W-:Y:S01]  /*3bd0*/  HADD2.F32 R80, -RZ, R15.H0_H0 ;  /* 0x2000000fff507230 */ /* 0x001fe20000004100 */
[----:B------:R-:W-:Y:S01]  /*3be0*/  SHF.R.U32.HI R72, RZ, 0x10, R73 ;  /* 0x00000010ff487819 */ /* 0x000fe20000011649 */
[----:B------:R-:W-:Y:S01]  /*3bf0*/  HADD2.F32 R145, -RZ, R157.H1_H1 ;  /* 0x3000009dff917230 */ /* 0x000fe20000004100 */
[--C-:B------:R-:W-:Y:S01]  /*3c00*/  SHF.R.U32.HI R79, RZ, 0x10, R75.reuse ;  /* 0x00000010ff4f7819 */ /* 0x100fe2000001164b */
[----:B------:R-:W-:Y:S01]  /*3c10*/  HADD2.F32 R78, -RZ, R78.H0_H0 ;  /* 0x2000004eff4e7230 */ /* 0x000fe20000004100 */
[----:B------:R-:W-:Y:S01]  /*3c20*/  SHF.R.U64 R73, R74, 0x10, R75 ;  /* 0x000000104a497819 */ /* 0x000fe2000000124b */
[----:B------:R-:W-:Y:S02]  /*3c30*/  HADD2.F32 R74, -RZ, R15.H1_H1 ;  /* 0x3000000fff4a7230 */ /* 0x000fe40000004100 */
[----:B------:R-:W-:Y:S02]  /*3c40*/  HADD2.F32 R79, -RZ, R79.H0_H0 ;  /* 0x2000004fff4f7230 */ /* 0x000fe40000004100 */
[----:B------:R-:W-:-:S02]  /*3c50*/  HADD2.F32 R146, -RZ, R73.H0_H0 ;  /* 0x20000049ff927230 */ /* 0x000fc40000004100 */
[--C-:B------:R-:W-:Y:S02]  /*3c60*/  HADD2.F32 R73, -RZ, R13.reuse.H1_H1 ;  /* 0x3000000dff497230 */ /* 0x100fe40000004100 */
[-C--:B------:R-:W-:Y:S01]  /*3c70*/  FMUL.FTZ R15, R74, R79.reuse ;  /* 0x0000004f4a0f7220 */ /* 0x080fe20000410000 */
[----:B------:R-:W-:Y:S02]  /*3c80*/  HADD2.F32 R13, -RZ, R13.H0_H0 ;  /* 0x2000000dff0d7230 */ /* 0x000fe40000004100 */
[C---:B------:R-:W-:Y:S01]  /*3c90*/  FMUL.FTZ R79, R80.reuse, R79 ;  /* 0x0000004f504f7220 */ /* 0x040fe20000410000 */
[----:B------:R-:W-:Y:S02]  /*3ca0*/  HADD2.F32 R75, -RZ, R72.H0_H0 ;  /* 0x20000048ff4b7230 */ /* 0x000fe40000004100 */
[-C--:B------:R-:W-:Y:S01]  /*3cb0*/  FMUL.FTZ R72, R73, R146.reuse ;  /* 0x0000009249487220 */ /* 0x080fe20000410000 */
[C---:B------:R-:W-:Y:S02]  /*3cc0*/  FMUL.FTZ R146, R13.reuse, R146 ;  /* 0x000000920d927220 */ /* 0x040fe40000410000 */
        /* <DEDUP_REMOVED lines=16> */
[----:B------:R-:W-:Y:S02]  /*3dd0*/  FMUL.FTZ R73, R14, R73 ;  /* 0x000000490e497220 */ /* 0x000fe40000410000 */
[-C--:B------:R-:W-:Y:S01]  /*3de0*/  FFMA.FTZ R81, R80, R78.reuse, -R81 ;  /* 0x0000004e50517223 */ /* 0x080fe20000010851 */
[----:B------:R-:W-:Y:S01]  /*3df0*/  FFMA.FTZ R146, R79, R78, R146 ;  /* 0x0000004e4f927223 */ /* 0x000fe20000010092 */
[-C--:B------:R-:W-:Y:S01]  /*3e00*/  FFMA.FTZ R75, R14, R145.reuse, -R75 ;  /* 0x000000910e4b7223 */ /* 0x080fe2000001084b */
[----:B------:R-:W-:-:S03]  /*3e10*/  FFMA.FTZ R12, R12, R145, R73 ;  /* 0x000000910c0c7223 */ /* 0x000fc60000010049 */
[----:B------:R-:W-:Y:S02]  /*3e20*/  F2FP.F16.F32.PACK_AB R146, R146, R81 ;  /* 0x000000519292723e */ /* 0x000fe400000000ff */
[----:B------:R-:W-:Y:S02]  /*3e30*/  F2FP.F16.F32.PACK_AB R14, R12, R75 ;  /* 0x0000004b0c0e723e */ /* 0x000fe400000000ff */
[----:B------:R-:W-:-:S07]  /*3e40*/  MOV R12, R146 ;  /* 0x00000092000c7202 */ /* 0x000fce0000000f00 */
.L_x_6015:
[----:B------:R-:W-:Y:S05]  /*3e50*/  BSYNC B3 ;  /* 0x0000000000037941 */ /* 0x000fea0003800000 */
.L_x_6014:
[----:B0-----:R0:W-:Y:S02]  /*3e60*/  ST.E.128 desc[UR60][R76.64], R12 ;  /* 0x0000000c4c007985 */ /* 0x0011e4000c101d3c */
.L_x_6013:
[----:B------:R-:W-:Y:S05]  /*3e70*/  BSYNC B2 ;  /* 0x0000000000027941 */ /* 0x000fea0003800000 */
.L_x_6012:
        /* <DEDUP_REMOVED lines=52> */
.L_x_6019:
[----:B------:R-:W-:Y:S05]  /*41c0*/  BSYNC B3 ;  /* 0x0000000000037941 */ /* 0x000fea0003800000 */
.L_x_6018:
[----:B----4-:R0:W-:Y:S02]  /*41d0*/  ST.E.128 desc[UR60][R72.64], R12 ;  /* 0x0000000c48007985 */ /* 0x0101e4000c101d3c */
.L_x_6017:
[----:B------:R-:W-:Y:S05]  /*41e0*/  BSYNC B2 ;  /* 0x0000000000027941 */ /* 0x000fea0003800000 */
.L_x_6016:
        /* <DEDUP_REMOVED lines=50> */
.L_x_6023:
[----:B------:R-:W-:Y:S05]  /*4510*/  BSYNC B3 ;  /* 0x0000000000037941 */ /* 0x000fea0003800000 */
.L_x_6022:
[----:B----4-:R0:W-:Y:S02]  /*4520*/  ST.E.128 desc[UR60][R68.64], R12 ;  /* 0x0000000c44007985 */ /* 0x0101e4000c101d3c */
.L_x_6021:
[----:B------:R-:W-:Y:S05]  /*4530*/  BSYNC B2 ;  /* 0x0000000000027941 */ /* 0x000fea0003800000 */
.L_x_6020:
        /* <DEDUP_REMOVED lines=11> */
[----:B----4-:R-:W-:Y:S01]  /*45f0*/  MOV R68, R15 ;  /* 0x0000000f00447202 */ /* 0x010fe20000000f00 */
[----:B------:R-:W-:Y:S01]  /*4600*/  HADD2.F32 R70, -RZ, R70.H0_H0 ;  /* 0x20000046ff467230 */ /* 0x000fe20000004100 */
[--C-:B------:R-:W-:Y:S01]  /*4610*/  SHF.R.U64 R66, R60, 0x10, R61.reuse ;  /* 0x000000103c427819 */ /* 0x100fe2000000123d */
[--C-:B------:R-:W-:Y:S01]  /*4620*/  HADD2.F32 R15, -RZ, R13.reuse.H1_H1 ;  /* 0x3000000dff0f7230 */ /* 0x100fe20000004100 */
[----:B------:R-:W-:Y:S01]  /*4630*/  SHF.R.U32.HI R60, RZ, 0x10, R61 ;  /* 0x00000010ff3c7819 */ /* 0x000fe2000001163d */
[----:B------:R-:W-:Y:S02]  /*4640*/  HADD2.F32 R13, -RZ, R13.H0_H0 ;  /* 0x2000000dff0d7230 */ /* 0x000fe40000004100 */
[----:B------:R-:W-:-:S02]  /*4650*/  HADD2.F32 R63, -RZ, R63.H0_H0 ;  /* 0x2000003fff3f7230 */ /* 0x000fc40000004100 */
[----:B------:R-:W-:Y:S02]  /*4660*/  HADD2.F32 R62, -RZ, R68.H1_H1 ;  /* 0x30000044ff3e7230 */ /* 0x000fe40000004100 */
[----:B------:R-:W-:Y:S02]  /*4670*/  HADD2.F32 R66, -RZ, R66.H0_H0 ;  /* 0x20000042ff427230 */ /* 0x000fe40000004100 */
[----:B------:R-:W-:Y:S02]  /*4680*/  HADD2.F32 R61, -RZ, R60.H0_H0 ;  /* 0x2000003cff3d7230 */ /* 0x000fe40000004100 */
[-C--:B------:R-:W-:Y:S01]  /*4690*/  FMUL.FTZ R60, R15, R70.reuse ;  /* 0x000000460f3c7220 */ /* 0x080fe20000410000 */
[----:B------:R-:W-:Y:S02]  /*46a0*/  HADD2.F32 R68, -RZ, R68.H0_H0 ;  /* 0x20000044ff447230 */ /* 0x000fe40000004100 */
[C---:B------:R-:W-:Y:S01]  /*46b0*/  FMUL.FTZ R70, R13.reuse, R70 ;  /* 0x000000460d467220 */ /* 0x040fe20000410000 */
[----:B------:R-:W-:Y:S01]  /*46c0*/  FMUL.FTZ R67, R62, R63 ;  /* 0x0000003f3e437220 */ /* 0x000fe20000410000 */
[----:B------:R-:W-:-:S02]  /*46d0*/  FFMA.FTZ R13, R13, R66, -R60 ;  /* 0x000000420d0d7223 */ /* 0x000fc4000001083c */
[----:B------:R-:W-:Y:S01]  /*46e0*/  FFMA.FTZ R60, R15, R66, R70 ;  /* 0x000000420f3c7223 */ /* 0x000fe20000010046 */
[C---:B------:R-:W-:Y:S01]  /*46f0*/  FMUL.FTZ R63, R68.reuse, R63 ;  /* 0x0000003f443f7220 */ /* 0x040fe20000410000 */
[-C--:B------:R-:W-:Y:S01]  /*4700*/  FFMA.FTZ R15, R68, R61.reuse, -R67 ;  /* 0x0000003d440f7223 */ /* 0x080fe20000010843 */
[--C-:B------:R-:W-:Y:S02]  /*4710*/  HADD2.F32 R67, -RZ, R153.reuse.H0_H0 ;  /* 0x20000099ff437230 */ /* 0x100fe40000004100 */
[--C-:B------:R-:W-:Y:S02]  /*4720*/  HADD2.F32 R68, -RZ, R12.reuse.H1_H1 ;  /* 0x3000000cff447230 */ /* 0x100fe40000004100 */
[----:B------:R-:W-:Y:S01]  /*4730*/  FFMA.FTZ R62, R62, R61, R63 ;  /* 0x0000003d3e3e7223 */ /* 0x000fe2000001003f */
[----:B------:R-:W-:Y:S01]  /*4740*/  HADD2.F32 R66, -RZ, R12.H0_H0 ;  /* 0x2000000cff427230 */ /* 0x000fe20000004100 */
[----:B------:R-:W-:Y:S01]  /*4750*/  F2FP.F16.F32.PACK_AB R13, R60, R13 ;  /* 0x0000000d3c0d723e */ /* 0x000fe200000000ff */
[----:B------:R-:W-:-:S02]  /*4760*/  HADD2.F32 R153, -RZ, R153.H1_H1 ;  /* 0x30000099ff997230 */ /* 0x000fc40000004100 */
[-C--:B------:R-:W-:Y:S01]  /*4770*/  FMUL.FTZ R69, R68, R67.reuse ;  /* 0x0000004344457220 */ /* 0x080fe20000410000 */
[----:B------:R-:W-:Y:S02]  /*4780*/  HADD2.F32 R12, -RZ, R14.H1_H1 ;  /* 0x3000000eff0c7230 */ /* 0x000fe40000004100 */
[----:B------:R-:W-:Y:S01]  /*4790*/  FMUL.FTZ R67, R66, R67 ;  /* 0x0000004342437220 */ /* 0x000fe20000410000 */
[----:B------:R-:W-:Y:S01]  /*47a0*/  HADD2.F32 R61, -RZ, R152.H0_H0 ;  /* 0x20000098ff3d7230 */ /* 0x000fe20000004100 */
[----:B------:R-:W-:Y:S01]  /*47b0*/  F2FP.F16.F32.PACK_AB R15, R62, R15 ;  /* 0x0000000f3e0f723e */ /* 0x000fe200000000ff */
[----:B------:R-:W-:Y:S02]  /*47c0*/  HADD2.F32 R14, -RZ, R14.H0_H0 ;  /* 0x2000000eff0e7230 */ /* 0x000fe40000004100 */
[----:B------:R-:W-:Y:S01]  /*47d0*/  FMUL.FTZ R71, R12, R153 ;  /* 0x000000990c477220 */ /* 0x000fe20000410000 */
[----:B------:R-:W-:Y:S02]  /*47e0*/  HADD2.F32 R63, -RZ, R152.H1_H1 ;  /* 0x30000098ff3f7230 */ /* 0x000fe40000004100 */
        /* <DEDUP_REMOVED lines=8> */
.L_x_6027:
[----:B------:R-:W-:Y:S05]  /*4870*/  BSYNC B3 ;  /* 0x0000000000037941 */ /* 0x000fea0003800000 */
.L_x_6026:
[----:B----4-:R0:W-:Y:S02]  /*4880*/  ST.E.128 desc[UR60][R64.64], R12 ;  /* 0x0000000c40007985 */ /* 0x0101e4000c101d3c */
.L_x_6025:
[----:B------:R-:W-:Y:S05]  /*4890*/  BSYNC B2 ;  /* 0x0000000000027941 */ /* 0x000fea0003800000 */
.L_x_6024:
        /* <DEDUP_REMOVED lines=14> */
[--C-:B------:R-:W-:Y:S02]  /*4980*/  HADD2.F32 R12, -RZ, R13.reuse.H1_H1 ;  /* 0x3000000dff0c7230 */ /* 0x100fe40000004100 */
[----:B------:R-:W-:-:S02]  /*4990*/  HADD2.F32 R11, -RZ, R13.H0_H0 ;  /* 0x2000000dff0b7230 */ /* 0x000fc40000004100 */
[----:B------:R-:W-:Y:S02]  /*49a0*/  HADD2.F32 R62, -RZ, R62.H0_H0 ;  /* 0x2000003eff3e7230 */ /* 0x000fe40000004100 */
[--C-:B------:R-:W-:Y:S02]  /*49b0*/  HADD2.F32 R13, -RZ, R15.reuse.H1_H1 ;  /* 0x3000000fff0d7230 */ /* 0x100fe40000004100 */
[----:B------:R-:W-:Y:S02]  /*49c0*/  HADD2.F32 R15, -RZ, R15.H0_H0 ;  /* 0x2000000fff0f7230 */ /* 0x000fe40000004100 */
[----:B------:R-:W-:Y:S02]  /*49d0*/  HADD2.F32 R58, -RZ, R63.H0_H0 ;  /* 0x2000003fff3a7230 */ /* 0x000fe40000004100 */
        /* <DEDUP_REMOVED lines=9> */
[----:B------:R-:W-:Y:S02]  /*4a70*/  HADD2.F32 R13, -RZ, R56.H1_H1 ;  /* 0x30000038ff0d7230 */ /* 0x000fe40000004100 */
[----:B------:R-:W-:Y:S01]  /*4a80*/  FFMA.FTZ R12, R12, R57, R59 ;  /* 0x000000390c0c7223 */ /* 0x000fe2000001003b */
        /* <DEDUP_REMOVED lines=18> */
.L_x_6029:
[----:B------:R-:W-:Y:S05]  /*4bb0*/  BSYNC B2 ;  /* 0x0000000000027941 */ /* 0x000fea0003800000 */
.L_x_6028:
[----:B----4-:R0:W-:Y:S02]  /*4bc0*/  ST.E.128 desc[UR60][R60.64], R12 ;  /* 0x0000000c3c007985 */ /* 0x0101e4000c101d3c */
.L_x_6007:
[----:B------:R-:W-:Y:S05]  /*4bd0*/  BSYNC B1 ;  /* 0x0000000000017941 */ /* 0x000fea0003800000 */
.L_x_6006:
[----:B------:R-:W-:-:S03]  /*4be0*/  UMOV UR4, 0xffffffff ;  /* 0xffffffff00047882 */ /* 0x000fc60000000000 */
[----:B------:R-:W-:Y:S05]  /*4bf0*/  BRA.DIV UR4, `(.L_x_6030) ;  /* 0x0000020204687947 */ /* 0x000fea000b800000 */
[----:B-1----:R-:W1:Y:S04]  /*4c00*/  SHFL.IDX PT, R119, R119, 0x1, 0x1c1f ;  /* 0x003c1f0077777f89 */ /* 0x002e6800000e0000 */
[----:B------:R-:W0:Y:S02]  /*4c10*/  SHFL.IDX PT, R120, R120, 0x1, 0x1c1f ;  /* 0x003c1f0078787f89 */ /* 0x000e2400000e0000 */
.L_x_6355:
        /* <DEDUP_REMOVED lines=50> */
.L_x_6035:
[----:B------:R-:W-:Y:S05]  /*4f40*/  BSYNC B2 ;  /* 0x0000000000027941 */ /* 0x000fea0003800000 */
.L_x_6034:
[----:B----4-:R0:W-:Y:S02]  /*4f50*/  ST.E.128 desc[UR60][R56.64], R12 ;  /* 0x0000000c38007985 */ /* 0x0101e4000c101d3c */
.L_x_6033:
[----:B------:R-:W-:Y:S05]  /*4f60*/  BSYNC B1 ;  /* 0x0000000000017941 */ /* 0x000fea0003800000 */
.L_x_6032:
        /* <DEDUP_REMOVED lines=51> */
.L_x_6039:
[----:B------:R-:W-:Y:S05]  /*52a0*/  BSYNC B2 ;  /* 0x0000000000027941 */ /* 0x000fea0003800000 */
.L_x_6038:
[----:B----4-:R0:W-:Y:S02]  /*52b0*/  ST.E.128 desc[UR60][R52.64], R12 ;  /* 0x0000000c34007985 */ /* 0x0101e4000c101d3c */
.L_x_6037:
[----:B------:R-:W-:Y:S05]  /*52c0*/  BSYNC B1 ;  /* 0x0000000000017941 */ /* 0x000fea0003800000 */
.L_x_6036:
        /* <DEDUP_REMOVED lines=51> */
.L_x_6043:
[----:B------:R-:W-:Y:S05]  /*5600*/  BSYNC B2 ;  /* 0x0000000000027941 */ /* 0x000fea0003800000 */
.L_x_6042:
[----:B----4-:R0:W-:Y:S02]  /*5610*/  ST.E.128 desc[UR60][R48.64], R12 ;  /* 0x0000000c30007985 */ /* 0x0101e4000c101d3c */
.L_x_6041:
[----:B------:R-:W-:Y:S05]  /*5620*/  BSYNC B1 ;  /* 0x0000000000017941 */ /* 0x000fea0003800000 */
.L_x_6040:
        /* <DEDUP_REMOVED lines=49> */
.L_x_6047:
[----:B------:R-:W-:Y:S05]  /*5940*/  BSYNC B2 ;  /* 0x0000000000027941 */ /* 0x000fea0003800000 */
.L_x_6046:
[----:B----4-:R0:W-:Y:S02]  /*5950*/  ST.E.128 desc[UR60][R44.64], R12 ;  /* 0x0000000c2c007985 */ /* 0x0101e4000c101d3c */
.L_x_6045:
[----:B------:R-:W-:Y:S05]  /*5960*/  BSYNC B1 ;  /* 0x0000000000017941 */ /* 0x000fea0003800000 */
.L_x_6044:
        /* <DEDUP_REMOVED lines=49> */
.L_x_6051:
[----:B------:R-:W-:Y:S05]  /*5c80*/  BSYNC B2 ;  /* 0x0000000000027941 */ /* 0x000fea0003800000 */
.L_x_6050:
[----:B----4-:R0:W-:Y:S02]  /*5c90*/  ST.E.128 desc[UR60][R40.64], R12 ;  /* 0x0000000c28007985 */ /* 0x0101e4000c101d3c */
.L_x_6049:
[----:B------:R-:W-:Y:S05]  /*5ca0*/  BSYNC B1 ;  /* 0x0000000000017941 */ /* 0x000fea0003800000 */
.L_x_6048:
        /* <DEDUP_REMOVED lines=48> */
.L_x_6053:
[----:B------:R-:W-:Y:S05]  /*5fb0*/  BSYNC B1 ;  /* 0x0000000000017941 */ /* 0x000fea0003800000 */
.L_x_6052:
[----:B----4-:R0:W-:Y:S01]  /*5fc0*/  ST.E.128 desc[UR60][R36.64], R12 ;  /* 0x0000000c24007985 */ /* 0x0101e2000c101d3c */
[----:B------:R-:W-:Y:S05]  /*5fd0*/  BRA `(.L_x_6031) ;  /* 0x00000040001c7947 */ /* 0x000fea0003800000 */
.L_x_5997:
        /* <DEDUP_REMOVED lines=47> */
.L_x_6055:
[----:B------:R-:W-:Y:S05]  /*62d0*/  BSYNC B1 ;  /* 0x0000000000017941 */ /* 0x000fea0003800000 */
.L_x_6054:
        /* <DEDUP_REMOVED lines=48> */
.L_x_6057:
[----:B------:R-:W-:Y:S05]  /*65e0*/  BSYNC B1 ;  /* 0x0000000000017941 */ /* 0x000fea0003800000 */
.L_x_6056:
[----:B------:R-:W2:Y:S01]  /*65f0*/  LDL R11, [R1+0x4] ;  /* 0x00000400010b7983 */ /* 0x000ea20000100800 */
[----:B0-----:R-:W-:Y:S01]  /*6600*/  MOV R12, R33 ;  /* 0x00000021000c7202 */ /* 0x001fe20000000f00 */
[----:B------:R-:W-:Y:S01]  /*6610*/  IMAD.MOV.U32 R14, RZ, RZ, R37 ;  /* 0x000000ffff0e7224 */ /* 0x000fe200078e0025 */
[----:B------:R-:W-:Y:S02]  /*6620*/  MOV R13, R36 ;  /* 0x00000024000d7202 */ /* 0x000fe40000000f00 */
[----:B------:R-:W-:Y:S02]  /*6630*/  PRMT R160, R81, 0x5410, R82 ;  /* 0x0000541051a07816 */ /* 0x000fe40000000052 */
[----:B------:R-:W-:Y:S01]  /*6640*/  PRMT R165, R13, 0x7610, R165 ;  /* 0x000076100da57816 */ /* 0x000fe200000000a5 */
[----:B------:R-:W-:Y:S01]  /*6650*/  IMAD.MOV.U32 R13, RZ, RZ, R40 ;  /* 0x000000ffff0d7224 */ /* 0x000fe200078e0028 */
[----:B--2---:R-:W-:Y:S01]  /*6660*/  R2UR UR4, R11 ;  /* 0x000000000b0472ca */ /* 0x004fe200000e0000 */
[----:B------:R-:W-:-:S05]  /*6670*/  IMAD.MOV.U32 R11, RZ, RZ, R32 ;  /* 0x000000ffff0b7224 */ /* 0x000fca00078e0020 */
[----:B------:R-:W-:Y:S01]  /*6680*/  PRMT R161, R11, 0x5410, R12 ;  /* 0x000054100ba17816 */ /* 0x000fe2000000000c */
[----:B------:R-:W-:Y:S02]  /*6690*/  IMAD.MOV.U32 R11, RZ, RZ, R38 ;  /* 0x000000ffff0b7224 */ /* 0x000fe400078e0026 */
[----:B------:R-:W-:-:S03]  /*66a0*/  IMAD.MOV.U32 R12, RZ, RZ, R39 ;  /* 0x000000ffff0c7224 */ /* 0x000fc600078e0027 */
        /* <DEDUP_REMOVED lines=27> */
[----:B-----5:R-:W-:Y:S01]  /*6860*/  IMAD.MOV.U32 R13, RZ, RZ, R56 ;  /* 0x000000ffff0d7224 */ /* 0x020fe200078e0038 */
[----:B------:R-:W-:Y:S01]  /*6870*/  PRMT R154, R154, 0x5410, R12 ;  /* 0x000054109a9a7816 */ /* 0x000fe2000000000c */
[----:B------:R-:W-:Y:S01]  /*6880*/  IMAD.MOV.U32 R12, RZ, RZ, R59 ;  /* 0x000000ffff0c7224 */ /* 0x000fe200078e003b */
[----:B------:R-:W-:Y:S02]  /*6890*/  PRMT R169, R11, 0x7610, R169 ;  /* 0x000076100ba97816 */ /* 0x000fe400000000a9 */
[----:B------:R-:W-:Y:S02]  /*68a0*/  PRMT R152, R14, 0x7610, R152 ;  /* 0x000076100e987816 */ /* 0x000fe40000000098 */
[----:B------:R-:W-:Y:S02]  /*68b0*/  MOV R11, R58 ;  /* 0x0000003a000b7202 */ /* 0x000fe40000000f00 */
        /* <DEDUP_REMOVED lines=36> */
.L_x_6058:
[----:B------:R-:W-:Y:S01]  /*6b00*/  LEA R88, R18, R2, 0x3 ;  /* 0x0000000212587211 */ /* 0x000fe200078e18ff */
[----:B------:R-:W0:Y:S01]  /*6b10*/  LDC R132, c[0x0][0x2f4] ;  /* 0x0000bd00ff847b82 */ /* 0x000e220000000800 */
[----:B------:R-:W-:Y:S01]  /*6b20*/  SHF.L.U32 R89, R204, 0x1f, RZ ;  /* 0x0000001fcc597819 */ /* 0x000fe200000006ff */
[----:B------:R-:W-:Y:S03]  /*6b30*/  BSSY B1, `(.L_x_6059) ;  /* 0x0000003000017945 */ /* 0x000fe60003800000 */
[----:B------:R-:W1:Y:S02]  /*6b40*/  SYNCS.PHASECHK.TRANS64.TRYWAIT P5, [R88+URZ+0x30890], R89 ;  /* 0x03089059580075a7 */ /* 0x000e6400080a017f */
[----:B-1----:R-:W-:Y:S05]  /*6b50*/  @!P5 BRA `(.L_x_6060) ;  /* 0x000001e000dcd947 */ /* 0x002fea0003800000 */
.L_x_6356:
[----:B------:R-:W-:Y:S05]  /*6b60*/  BSYNC B1 ;  /* 0x0000000000017941 */ /* 0x000fea0003800000 */
.L_x_6059:
[----:B------:R-:W-:Y:S01]  /*6b70*/  UMOV UR4, 0xffffffff ;  /* 0xffffffff00047882 */ /* 0x000fe20000000000 */
[----:B0-----:R-:W-:Y:S02]  /*6b80*/  IMAD.IADD R135, R132, 0x1, -R121 ;  /* 0x0000000184877824 */ /* 0x001fe400078e0a79 */
[----:B------:R-:W-:Y:S05]  /*6b90*/  BRA.DIV UR4, `(.L_x_6061) ;  /* 0x000001e204e07947 */ /* 0x000fea000b800000 */
[----:B------:R0:W2:Y:S04]  /*6ba0*/  SHFL.IDX PT, R117, R119, RZ, 0x1c1f ;  /* 0x001c1fff77757589 */ /* 0x0000a800000e0000 */
[----:B------:R0:W3:Y:S02]  /*6bb0*/  SHFL.IDX PT, R11, R120, RZ, 0x1c1f ;  /* 0x001c1fff780b7589 */ /* 0x0000e400000e0000 */
.L_x_6360:
        /* <DEDUP_REMOVED lines=30> */
[----:B------:R-:W-:Y:S01]  /*6da0*/  SHF.R.U64 R52, R52, 0x10, R53 ;  /* 0x0000001034347819 */ /* 0x000fe20000001235 */
[----:B------:R-:W-:Y:S01]  /*6db0*/  HADD2.F32 R152, -RZ, R152.H0_H0 ;  /* 0x20000098ff987230 */ /* 0x000fe20000004100 */
[----:B------:R-:W-:Y:S01]  /*6dc0*/  SHF.R.U64 R54, R54, 0x10, R55 ;  /* 0x0000001036367819 */ /* 0x000fe20000001237 */
[----:B------:R-:W-:Y:S01]  /*6dd0*/  HADD2.F32 R149, -RZ, R151.H0_H0 ;  /* 0x20000097ff957230 */ /* 0x000fe20000004100 */
[----:B------:R-:W-:Y:S01]  /*6de0*/  SHF.R.U64 R42, R42, 0x10, R43 ;  /* 0x000000102a2a7819 */ /* 0x000fe2000000122b */
[----:B------:R-:W-:Y:S02]  /*6df0*/  HADD2.F32 R150, -RZ, R81.H0_H0 ;  /* 0x20000051ff967230 */ /* 0x000fe40000004100 */
[----:B------:R-:W-:-:S02]  /*6e00*/  HADD2.F32 R13, -RZ, R153.H0_H0 ;  /* 0x20000099ff0d7230 */ /* 0x000fc40000004100 */
[CC--:B------:R-:W-:Y:S01]  /*6e10*/  FMUL.FTZ R153, R149.reuse, R152.reuse ;  /* 0x0000009895997220 */ /* 0x0c0fe20000410000 */
[----:B------:R-:W-:Y:S02]  /*6e20*/  HADD2.F32 R81, -RZ, R81.H1_H1 ;  /* 0x30000051ff517230 */ /* 0x000fe40000004100 */
[C---:B------:R-:W-:Y:S01]  /*6e30*/  FMUL.FTZ R152, R150.reuse, R152 ;  /* 0x0000009896987220 */ /* 0x040fe20000410000 */
[----:B------:R-:W-:Y:S02]  /*6e40*/  HADD2.F32 R155, -RZ, R155.H0_H0 ;  /* 0x2000009bff9b7230 */ /* 0x000fe40000004100 */
[-C--:B------:R-:W-:Y:S01]  /*6e50*/  FFMA.FTZ R150, R150, R13.reuse, -R153 ;  /* 0x0000000d96967223 */ /* 0x080fe20000010899 */
[----:B------:R-:W-:Y:S02]  /*6e60*/  HADD2.F32 R52, -RZ, R52.H0_H0 ;  /* 0x20000034ff347230 */ /* 0x000fe40000004100 */
[----:B------:R-:W-:Y:S01]  /*6e70*/  FFMA.FTZ R149, R149, R13, R152 ;  /* 0x0000000d95957223 */ /* 0x000fe20000010098 */
[----:B------:R-:W-:Y:S01]  /*6e80*/  SHF.R.U32.HI R152, RZ, 0x10, R53 ;  /* 0x00000010ff987819 */ /* 0x000fe20000011635 */
[----:B------:R-:W-:Y:S01]  /*6e90*/  HADD2.F32 R13, -RZ, R151.H1_H1 ;  /* 0x30000097ff0d7230 */ /* 0x000fe20000004100 */
[----:B------:R-:W-:Y:S01]  /*6ea0*/  SHF.R.U32.HI R151, RZ, 0x10, R41 ;  /* 0x00000010ff977819 */ /* 0x000fe20000011629 */
[----:B------:R-:W-:Y:S01]  /*6eb0*/  HADD2.F32 R53, -RZ, R15.H0_H0 ;  /* 0x2000000fff357230 */ /* 0x000fe20000004100 */
[----:B------:R-:W-:Y:S01]  /*6ec0*/  MOV R41, R83 ;  /* 0x0000005300297202 */ /* 0x000fe20000000f00 */
[----:B------:R-:W-:-:S02]  /*6ed0*/  HADD2.F32 R152, -RZ, R152.H0_H0 ;  /* 0x20000098ff987230 */ /* 0x000fc40000004100 */
[----:B------:R-:W-:Y:S02]  /*6ee0*/  HADD2.F32 R151, -RZ, R151.H0_H0 ;  /* 0x20000097ff977230 */ /* 0x000fe40000004100 */
        /* <DEDUP_REMOVED lines=9> */
[----:B------:R-:W-:Y:S02]  /*6f80*/  HADD2.F32 R54, -RZ, R54.H0_H0 ;  /* 0x20000036ff367230 */ /* 0x000fe40000004100 */
[-C--:B------:R-:W-:Y:S01]  /*6f90*/  FMUL.FTZ R153, R83, R152.reuse ;  /* 0x0000009853997220 */ /* 0x080fe20000410000 */
[----:B------:R-:W-:Y:S01]  /*6fa0*/  FMUL.FTZ R152, R53, R152 ;  /* 0x0000009835987220 */ /* 0x000fe20000410000 */
[----:B------:R-:W-:Y:S01]  /*6fb0*/  HADD2.F32 R42, -RZ, R42.H0_H0 ;  /* 0x2000002aff2a7230 */ /* 0x000fe20000004100 */
[----:B------:R-:W-:Y:S01]  /*6fc0*/  F2FP.F16.F32.PACK_AB R149, R13, R149 ;  /* 0x000000950d95723e */ /* 0x000fe200000000ff */
[-C--:B------:R-:W-:Y:S01]  /*6fd0*/  FFMA.FTZ R53, R53, R151.reuse, -R153 ;  /* 0x0000009735357223 */ /* 0x080fe20000010899 */
[----:B------:R-:W-:Y:S01]  /*6fe0*/  FFMA.FTZ R152, R83, R151, R152 ;  /* 0x0000009753987223 */ /* 0x000fe20000010098 */
[----:B------:R-:W-:Y:S01]  /*6ff0*/  SHF.R.U32.HI R151, RZ, 0x10, R55 ;  /* 0x00000010ff977819 */ /* 0x000fe20000011637 */
[----:B------:R-:W-:Y:S01]  /*7000*/  HADD2.F32 R83, -RZ, R41.H1_H1 ;  /* 0x30000029ff537230 */ /* 0x000fe20000004100 */
[----:B------:R-:W-:Y:S01]  /*7010*/  SHF.R.U32.HI R153, RZ, 0x10, R43 ;  /* 0x00000010ff997819 */ /* 0x000fe2000001162b */
[----:B------:R-:W-:-:S02]  /*7020*/  HADD2.F32 R55, -RZ, R14.H0_H0 ;  /* 0x2000000eff377230 */ /* 0x000fc40000004100 */
[----:B------:R-:W-:Y:S02]  /*7030*/  HADD2.F32 R41, -RZ, R151.H0_H0 ;  /* 0x20000097ff297230 */ /* 0x000fe40000004100 */
[----:B------:R-:W-:Y:S02]  /*7040*/  HADD2.F32 R151, -RZ, R15.H1_H1 ;  /* 0x3000000fff977230 */ /* 0x000fe40000004100 */
[----:B------:R-:W-:Y:S02]  /*7050*/  HADD2.F32 R15, -RZ, R153.H0_H0 ;  /* 0x20000099ff0f7230 */ /* 0x000fe40000004100 */
[-C--:B------:R-:W-:Y:S01]  /*7060*/  FMUL.FTZ R153, R83, R41.reuse ;  /* 0x0000002953997220 */ /* 0x080fe20000410000 */
[----:B------:R-:W-:Y:S02]  /*7070*/  HADD2.F32 R14, -RZ, R14.H1_H1 ;  /* 0x3000000eff0e7230 */ /* 0x000fe40000004100 */
[----:B------:R-:W-:Y:S01]  /*7080*/  FMUL.FTZ R154, R151, R41 ;  /* 0x00000029979a7220 */ /* 0x000fe20000410000 */
[----:B------:R-:W-:-:S02]  /*7090*/  IMAD.MOV.U32 R13, RZ, RZ, R81 ;  /* 0x000000ffff0d7224 */ /* 0x000fc400078e0051 */
[-C--:B------:R-:W-:Y:S01]  /*70a0*/  FFMA.FTZ R41, R151, R15.reuse, -R153 ;  /* 0x0000000f97297223 */ /* 0x080fe20000010899 */
[----:B------:R-:W-:Y:S02]  /*70b0*/  HADD2.F32 R153, -RZ, R12.H0_H0 ;  /* 0x2000000cff997230 */ /* 0x000fe40000004100 */
[----:B------:R-:W-:Y:S01]  /*70c0*/  FFMA.FTZ R15, R83, R15, R154 ;  /* 0x0000000f530f7223 */ /* 0x000fe2000001009a */
[--C-:B------:R-:W-:Y:S02]  /*70d0*/  HADD2.F32 R83, -RZ, R80.reuse.H0_H0 ;  /* 0x20000050ff537230 */ /* 0x100fe40000004100 */
[----:B------:R-:W-:Y:S01]  /*70e0*/  HADD2.F32 R151, -RZ, R167.H1_H1 ;  /* 0x300000a7ff977230 */ /* 0x000fe20000004100 */
[----:B------:R-:W-:Y:S01]  /*70f0*/  F2FP.F16.F32.PACK_AB R41, R41, R53 ;  /* 0x000000352929723e */ /* 0x000fe200000000ff */
[----:B------:R-:W-:Y:S02]  /*7100*/  HADD2.F32 R80, -RZ, R80.H1_H1 ;  /* 0x30000050ff507230 */ /* 0x000fe40000004100 */
[-C--:B------:R-:W-:Y:S01]  /*7110*/  FMUL.FTZ R154, R83, R155.reuse ;  /* 0x0000009b539a7220 */ /* 0x080fe20000410000 */
[----:B------:R-:W-:Y:S01]  /*7120*/  FMUL.FTZ R155, R153, R155 ;  /* 0x0000009b999b7220 */ /* 0x000fe20000410000 */
[----:B------:R-:W-:Y:S01]  /*7130*/  HADD2.F32 R12, -RZ, R12.H1_H1 ;  /* 0x3000000cff0c7230 */ /* 0x000fe20000004100 */
[----:B------:R-:W-:Y:S01]  /*7140*/  F2FP.F16.F32.PACK_AB R152, R15, R152 ;  /* 0x000000980f98723e */ /* 0x000fe200000000ff */
[-C--:B------:R-:W-:Y:S01]  /*7150*/  FFMA.FTZ R154, R153, R151.reuse, -R154 ;  /* 0x00000097999a7223 */ /* 0x080fe2000001089a */
[----:B------:R-:W-:Y:S01]  /*7160*/  FFMA.FTZ R155, R83, R151, R155 ;  /* 0x00000097539b7223 */ /* 0x000fe2000001009b */
[-C--:B------:R-:W-:Y:S01]  /*7170*/  FMUL.FTZ R83, R80, R52.reuse ;  /* 0x0000003450537220 */ /* 0x080fe20000410000 */
[----:B------:R-:W-:Y:S01]  /*7180*/  FMUL.FTZ R52, R12, R52 ;  /* 0x000000340c347220 */ /* 0x000fe20000410000 */
[----:B------:R-:W-:-:S02]  /*7190*/  HADD2.F32 R151, -RZ, R169.H0_H0 ;  /* 0x200000a9ff977230 */ /* 0x000fc40000004100 */
[-C--:B------:R-:W-:Y:S01]  /*71a0*/  FFMA.FTZ R83, R12, R40.reuse, -R83 ;  /* 0x000000280c537223 */ /* 0x080fe20000010853 */
[--C-:B------:R-:W-:Y:S02]  /*71b0*/  HADD2.F32 R12, -RZ, R82.reuse.H0_H0 ;  /* 0x20000052ff0c7230 */ /* 0x100fe40000004100 */
[----:B------:R-:W-:Y:S01]  /*71c0*/  FFMA.FTZ R52, R80, R40, R52 ;  /* 0x0000002850347223 */ /* 0x000fe20000010034 */
[----:B------:R-:W-:Y:S02]  /*71d0*/  HADD2.F32 R40, -RZ, R167.H0_H0 ;  /* 0x200000a7ff287230 */ /* 0x000fe40000004100 */
[----:B------:R-:W-:Y:S02]  /*71e0*/  HADD2.F32 R82, -RZ, R82.H1_H1 ;  /* 0x30000052ff527230 */ /* 0x000fe40000004100 */
[-C--:B------:R-:W-:Y:S01]  /*71f0*/  FMUL.FTZ R80, R12, R151.reuse ;  /* 0x000000970c507220 */ /* 0x080fe20000410000 */
[----:B------:R-:W-:Y:S01]  /*7200*/  FMUL.FTZ R151, R55, R151 ;  /* 0x0000009737977220 */ /* 0x000fe20000410000 */
[----:B------:R-:W-:Y:S01]  /*7210*/  F2FP.F16.F32.PACK_AB R83, R83, R154 ;  /* 0x0000009a5353723e */ /* 0x000fe200000000ff */
[----:B------:R-:W-:-:S02]  /*7220*/  IMAD.MOV.U32 R81, RZ, RZ, R149 ;  /* 0x000000ffff517224 */ /* 0x000fc400078e0095 */
[-C--:B------:R-:W-:Y:S01]  /*7230*/  FFMA.FTZ R80, R55, R40.reuse, -R80 ;  /* 0x0000002837507223 */ /* 0x080fe20000010850 */
[----:B------:R-:W-:Y:S01]  /*7240*/  FFMA.FTZ R151, R12, R40, R151 ;  /* 0x000000280c977223 */ /* 0x000fe20000010097 */
[-C--:B------:R-:W-:Y:S01]  /*7250*/  FMUL.FTZ R12, R82, R54.reuse ;  /* 0x00000036520c7220 */ /* 0x080fe20000410000 */
[----:B------:R-:W-:Y:S01]  /*7260*/  FMUL.FTZ R54, R14, R54 ;  /* 0x000000360e367220 */ /* 0x000fe20000410000 */
[----:B------:R-:W-:Y:S01]  /*7270*/  F2FP.F16.F32.PACK_AB R52, R52, R155 ;  /* 0x0000009b3434723e */ /* 0x000fe200000000ff */
[----:B------:R-:W-:Y:S02]  /*7280*/  IMAD.MOV.U32 R15, RZ, RZ, R41 ;  /* 0x000000ffff0f7224 */ /* 0x000fe400078e0029 */
[-C--:B------:R-:W-:Y:S01]  /*7290*/  FFMA.FTZ R12, R14, R42.reuse, -R12 ;  /* 0x0000002a0e0c7223 */ /* 0x080fe2000001080c */
[----:B------:R-:W-:-:S04]  /*72a0*/  FFMA.FTZ R54, R82, R42, R54 ;  /* 0x0000002a52367223 */ /* 0x000fc80000010036 */
[----:B------:R-:W-:Y:S01]  /*72b0*/  F2FP.F16.F32.PACK_AB R14, R12, R80 ;  /* 0x000000500c0e723e */ /* 0x000fe200000000ff */
[----:B------:R-:W-:Y:S01]  /*72c0*/  IMAD.MOV.U32 R12, RZ, RZ, R83 ;  /* 0x000000ffff0c7224 */ /* 0x000fe200078e0053 */
[----:B------:R-:W-:Y:S01]  /*72d0*/  F2FP.F16.F32.PACK_AB R54, R54, R151 ;  /* 0x000000973636723e */ /* 0x000fe200000000ff */
[----:B------:R-:W-:Y:S01]  /*72e0*/  IMAD.MOV.U32 R83, RZ, RZ, R152 ;  /* 0x000000ffff537224 */ /* 0x000fe200078e0098 */
[----:B------:R-:W-:Y:S02]  /*72f0*/  MOV R80, R52 ;  /* 0x0000003400507202 */ /* 0x000fe40000000f00 */
[----:B------:R-:W-:-:S07]  /*7300*/  MOV R82, R54 ;  /* 0x0000003600527202 */ /* 0x000fce0000000f00 */
.L_x_6067:
[----:B------:R-:W-:Y:S05]  /*7310*/  BSYNC B3 ;  /* 0x0000000000037941 */ /* 0x000fea0003800000 */
.L_x_6066:
[----:B------:R-:W-:-:S04]  /*7320*/  LEA R40, P3, R5, R11, 0x1 ;  /* 0x0000000b05287211 */ /* 0x000fc800078608ff */
[----:B--2---:R-:W-:Y:S02]  /*7330*/  LEA.HI.X R41, R5, R117, R110, 0x1, P3 ;  /* 0x0000007505297211 */ /* 0x004fe400018f0c6e */
[----:B------:R-:W-:-:S03]  /*7340*/  ISETP.GE.AND P3, PT, R148, R132, PT ;  /* 0x000000849400720c */ /* 0x000fc60003f66270 */
[----:B----4-:R4:W-:Y:S10]  /*7350*/  ST.E.128 desc[UR60][R40.64], R12 ;  /* 0x0000000c28007985 */ /* 0x0109f4000c101d3c */
[----:B------:R-:W-:-:S05]  /*7360*/  @!P3 IMAD.WIDE R42, R148, 0x2, R116 ;  /* 0x00000002942ab825 */ /* 0x000fca00078e0274 */
[----:B---3--:R4:W-:Y:S02]  /*7370*/  @!P3 ST.E.128 desc[UR60][R42.64], R80 ;  /* 0x000000502a00b985 */ /* 0x0089e4000c101d3c */
.L_x_6065:
[----:B------:R-:W-:Y:S05]  /*7380*/  BSYNC B2 ;  /* 0x0000000000027941 */ /* 0x000fea0003800000 */
.L_x_6064:
[----:B------:R-:W-:Y:S01]  /*7390*/  ISETP.NE.AND P3, PT, R9, RZ, PT ;  /* 0x000000ff0900720c */ /* 0x000fe20003f65270 */
[----:B------:R-:W-:-:S12]  /*73a0*/  BSSY B2, `(.L_x_6068) ;  /* 0x0000075000027945 */ /* 0x000fd80003800000 */
[----:B------:R-:W-:Y:S05]  /*73b0*/  @!P3 BRA `(.L_x_6069) ;  /* 0x0000000400ccb947 */ /* 0x000fea0003800000 */
[----:B----4-:R-:W-:Y:S01]  /*73c0*/  SEL R12, R121, R135, !P1 ;  /* 0x00000087790c7207 */ /* 0x010fe20004800000 */
        /* <DEDUP_REMOVED lines=18> */
[----:B------:R-:W-:-:S04]  /*74f0*/  IMAD R40, R40, 0x2, R2 ;  /* 0x0000000228287824 */ /* 0x000fc800078e0202 */
[----:B------:R-:W2:Y:S04]  /*7500*/  LDS.128 R12, [R12+0x1e400] ;  /* 0x01e400000c0c7984 */ /* 0x000ea80000000c00 */
[----:B------:R-:W3:Y:S01]  /*7510*/  LDS.128 R40, [R40+0x1e400] ;  /* 0x01e4000028287984 */ /* 0x000ee20000000c00 */
[----:B------:R-:W-:Y:S05]  /*7520*/  @P3 BRA `(.L_x_6071) ;  /* 0x00000004005c3947 */ /* 0x000fea0003800000 */
[----:B------:R-:W-:Y:S01]  /*7530*/  HADD2.F32 R82, -RZ, R168.H1_H1 ;  /* 0x300000a8ff527230 */ /* 0x000fe20000004100 */
[----:B------:R-:W-:Y:S01]  /*7540*/  SHF.R.U64 R36, R36, 0x10, R37 ;  /* 0x0000001024247819 */ /* 0x000fe20000001225 */
[----:B---3--:R-:W-:Y:S01]  /*7550*/  HADD2.F32 R80, -RZ, R41.H0_H0 ;  /* 0x20000029ff507230 */ /* 0x008fe20000004100 */
[----:B------:R-:W-:Y:S01]  /*7560*/  SHF.R.U64 R48, R48, 0x10, R49 ;  /* 0x0000001030307819 */ /* 0x000fe20000001231 */
[----:B--2---:R-:W-:Y:S01]  /*7570*/  HADD2.F32 R81, -RZ, R13.H0_H0 ;  /* 0x2000000dff517230 */ /* 0x004fe20000004100 */
[----:B------:R-:W-:Y:S01]  /*7580*/  SHF.R.U64 R50, R50, 0x10, R51 ;  /* 0x0000001032327819 */ /* 0x000fe20000001233 */
[----:B------:R-:W-:Y:S02]  /*7590*/  HADD2.F32 R55, -RZ, R166.H1_H1 ;  /* 0x300000a6ff377230 */ /* 0x000fe40000004100 */
[-C--:B------:R-:W-:Y:S01]  /*75a0*/  FMUL.FTZ R83, R80, R82.reuse ;  /* 0x0000005250537220 */ /* 0x080fe20000410000 */
[----:B------:R-:W-:Y:S02]  /*75b0*/  HADD2.F32 R41, -RZ, R41.H1_H1 ;  /* 0x30000029ff297230 */ /* 0x000fe40000004100 */
[----:B------:R-:W-:Y:S01]  /*75c0*/  FMUL.FTZ R82, R81, R82 ;  /* 0x0000005251527220 */ /* 0x000fe20000410000 */
[----:B------:R-:W-:-:S02]  /*75d0*/  HADD2.F32 R149, -RZ, R168.H0_H0 ;  /* 0x200000a8ff957230 */ /* 0x000fc40000004100 */
[-C--:B------:R-:W-:Y:S01]  /*75e0*/  FFMA.FTZ R81, R81, R55.reuse, -R83 ;  /* 0x0000003751517223 */ /* 0x080fe20000010853 */
[----:B------:R-:W-:Y:S01]  /*75f0*/  SHF.R.U32.HI R83, RZ, 0x10, R37 ;  /* 0x00000010ff537819 */ /* 0x000fe20000011625 */
[----:B------:R-:W-:Y:S01]  /*7600*/  FFMA.FTZ R80, R80, R55, R82 ;  /* 0x0000003750507223 */ /* 0x000fe20000010052 */
[----:B------:R-:W-:Y:S01]  /*7610*/  SHF.R.U32.HI R82, RZ, 0x10, R49 ;  /* 0x00000010ff527819 */ /* 0x000fe20000011631 */
[----:B------:R-:W-:Y:S01]  /*7620*/  HADD2.F32 R55, -RZ, R13.H1_H1 ;  /* 0x3000000dff377230 */ /* 0x000fe20000004100 */
[--C-:B------:R-:W-:Y:S01]  /*7630*/  SHF.R.U64 R37, R38, 0x10, R39.reuse ;  /* 0x0000001026257819 */ /* 0x100fe20000001227 */
[----:B------:R-:W-:Y:S01]  /*7640*/  HADD2.F32 R13, -RZ, R83.H0_H0 ;  /* 0x20000053ff0d7230 */ /* 0x000fe20000004100 */
[----:B------:R-:W-:Y:S01]  /*7650*/  SHF.R.U32.HI R38, RZ, 0x10, R39 ;  /* 0x00000010ff267819 */ /* 0x000fe20000011627 */
[----:B------:R-:W-:Y:S01]  /*7660*/  HADD2.F32 R82, -RZ, R82.H0_H0 ;  /* 0x20000052ff527230 */ /* 0x000fe20000004100 */
[----:B------:R-:W-:Y:S01]  /*7670*/  SHF.R.U32.HI R39, RZ, 0x10, R51 ;  /* 0x00000010ff277819 */ /* 0x000fe20000011633 */
[----:B------:R-:W-:-:S02]  /*7680*/  HADD2.F32 R51, -RZ, R48.H0_H0 ;  /* 0x20000030ff337230 */ /* 0x000fc40000004100 */
[----:B------:R-:W-:Y:S02]  /*7690*/  HADD2.F32 R36, -RZ, R36.H0_H0 ;  /* 0x20000024ff247230 */ /* 0x000fe40000004100 */
[-C--:B------:R-:W-:Y:S01]  /*76a0*/  FMUL.FTZ R83, R41, R82.reuse ;  /* 0x0000005229537220 */ /* 0x080fe20000410000 */
[C---:B------:R-:W-:Y:S01]  /*76b0*/  FMUL.FTZ R82, R55.reuse, R82 ;  /* 0x0000005237527220 */ /* 0x040fe20000410000 */
[----:B------:R-:W-:Y:S02]  /*76c0*/  HADD2.F32 R39, -RZ, R39.H0_H0 ;  /* 0x20000027ff277230 */ /* 0x000fe40000004100 */
[-C--:B------:R-:W-:Y:S01]  /*76d0*/  FFMA.FTZ R55, R55, R13.reuse, -R83 ;  /* 0x0000000d37377223 */ /* 0x080fe20000010853 */
[----:B------:R-:W-:Y:S01]  /*76e0*/  FFMA.FTZ R41, R41, R13, R82 ;  /* 0x0000000d29297223 */ /* 0x000fe20000010052 */
[----:B------:R-:W-:Y:S01]  /*76f0*/  MOV R13, R43 ;  /* 0x0000002b000d7202 */ /* 0x000fe20000000f00 */
[----:B------:R-:W-:Y:S02]  /*7700*/  HADD2.F32 R83, -RZ, R15.H0_H0 ;  /* 0x2000000fff537230 */ /* 0x000fe40000004100 */
[----:B------:R-:W-:Y:S01]  /*7710*/  HADD2.F32 R82, -RZ, R166.H0_H0 ;  /* 0x200000a6ff527230 */ /* 0x000fe20000004100 */
[----:B------:R-:W-:Y:S01]  /*7720*/  F2FP.F16.F32.PACK_AB R55, R55, R81 ;  /* 0x000000513737723e */ /* 0x000fe200000000ff */
[--C-:B------:R-:W-:Y:S01]  /*7730*/  HADD2.F32 R43, -RZ, R13.reuse.H0_H0 ;  /* 0x2000000dff2b7230 */ /* 0x100fe20000004100 */
[----:B------:R-:W-:Y:S01]  /*7740*/  F2FP.F16.F32.PACK_AB R41, R41, R80 ;  /* 0x000000502929723e */ /* 0x000fe200000000ff */
[----:B------:R-:W-:-:S02]  /*7750*/  HADD2.F32 R13, -RZ, R13.H1_H1 ;  /* 0x3000000dff0d7230 */ /* 0x000fc40000004100 */
[----:B------:R-:W-:Y:S02]  /*7760*/  HADD2.F32 R15, -RZ, R15.H1_H1 ;  /* 0x3000000fff0f7230 */ /* 0x000fe40000004100 */
[-C--:B------:R-:W-:Y:S01]  /*7770*/  FMUL.FTZ R148, R43, R149.reuse ;  /* 0x000000952b947220 */ /* 0x080fe20000410000 */
[----:B------:R-:W-:Y:S01]  /*7780*/  FMUL.FTZ R149, R83, R149 ;  /* 0x0000009553957220 */ /* 0x000fe20000410000 */
[----:B------:R-:W-:Y:S02]  /*7790*/  HADD2.F32 R50, -RZ, R50.H0_H0 ;  /* 0x20000032ff327230 */ /* 0x000fe40000004100 */
[-C--:B------:R-:W-:Y:S01]  /*77a0*/  FMUL.FTZ R49, R15, R39.reuse ;  /* 0x000000270f317220 */ /* 0x080fe20000410000 */
[----:B------:R-:W-:Y:S01]  /*77b0*/  FFMA.FTZ R149, R43, R82, R149 ;  /* 0x000000522b957223 */ /* 0x000fe20000010095 */
[----:B------:R-:W-:Y:S02]  /*77c0*/  HADD2.F32 R43, -RZ, R38.H0_H0 ;  /* 0x20000026ff2b7230 */ /* 0x000fe40000004100 */
[----:B------:R-:W-:Y:S01]  /*77d0*/  FMUL.FTZ R38, R13, R39 ;  /* 0x000000270d267220 */ /* 0x000fe20000410000 */
[----:B------:R-:W-:-:S02]  /*77e0*/  HADD2.F32 R39, -RZ, R40.H0_H0 ;  /* 0x20000028ff277230 */ /* 0x000fc40000004100 */
[----:B------:R-:W-:Y:S01]  /*77f0*/  FFMA.FTZ R148, R83, R82, -R148 ;  /* 0x0000005253947223 */ /* 0x000fe20000010894 */
[----:B------:R-:W-:Y:S02]  /*7800*/  HADD2.F32 R40, -RZ, R40.H1_H1 ;  /* 0x30000028ff287230 */ /* 0x000fe40000004100 */
[-C--:B------:R-:W-:Y:S01]  /*7810*/  FFMA.FTZ R15, R15, R43.reuse, -R38 ;  /* 0x0000002b0f0f7223 */ /* 0x080fe20000010826 */
[--C-:B------:R-:W-:Y:S02]  /*7820*/  HADD2.F32 R38, -RZ, R165.reuse.H1_H1 ;  /* 0x300000a5ff267230 */ /* 0x100fe40000004100 */
[----:B------:R-:W-:Y:S01]  /*7830*/  FFMA.FTZ R13, R13, R43, R49 ;  /* 0x0000002b0d0d7223 */ /* 0x000fe20000010031 */
[----:B------:R-:W-:Y:S02]  /*7840*/  HADD2.F32 R43, -RZ, R165.H0_H0 ;  /* 0x200000a5ff2b7230 */ /* 0x000fe40000004100 */
[--C-:B------:R-:W-:Y:S02]  /*7850*/  HADD2.F32 R49, -RZ, R12.reuse.H0_H0 ;  /* 0x2000000cff317230 */ /* 0x100fe40000004100 */
[----:B------:R-:W-:Y:S01]  /*7860*/  FMUL.FTZ R48, R39, R38 ;  /* 0x0000002627307220 */ /* 0x000fe20000410000 */
[----:B------:R-:W-:Y:S01]  /*7870*/  HADD2.F32 R12, -RZ, R12.H1_H1 ;  /* 0x3000000cff0c7230 */ /* 0x000fe20000004100 */
[----:B------:R-:W-:Y:S01]  /*7880*/  F2FP.F16.F32.PACK_AB R149, R13, R149 ;  /* 0x000000950d95723e */ /* 0x000fe200000000ff */
[----:B------:R-:W-:-:S02]  /*7890*/  IMAD.MOV.U32 R13, RZ, RZ, R55 ;  /* 0x000000ffff0d7224 */ /* 0x000fc400078e0037 */
[C---:B------:R-:W-:Y:S01]  /*78a0*/  FMUL.FTZ R38, R49.reuse, R38 ;  /* 0x0000002631267220 */ /* 0x040fe20000410000 */
[----:B------:R-:W-:Y:S01]  /*78b0*/  FFMA.FTZ R48, R49, R43, -R48 ;  /* 0x0000002b31307223 */ /* 0x000fe20000010830 */
[-C--:B------:R-:W-:Y:S01]  /*78c0*/  FMUL.FTZ R49, R40, R51.reuse ;  /* 0x0000003328317220 */ /* 0x080fe20000410000 */
[C---:B------:R-:W-:Y:S01]  /*78d0*/  FMUL.FTZ R51, R12.reuse, R51 ;  /* 0x000000330c337220 */ /* 0x040fe20000410000 */
[----:B------:R-:W-:Y:S01]  /*78e0*/  FFMA.FTZ R38, R39, R43, R38 ;  /* 0x0000002b27267223 */ /* 0x000fe20000010026 */
[----:B------:R-:W-:Y:S02]  /*78f0*/  HADD2.F32 R39, -RZ, R14.H0_H0 ;  /* 0x2000000eff277230 */ /* 0x000fe40000004100 */
[-C--:B------:R-:W-:Y:S01]  /*7900*/  FFMA.FTZ R49, R12, R36.reuse, -R49 ;  /* 0x000000240c317223 */ /* 0x080fe20000010831 */
[----:B------:R-:W-:Y:S01]  /*7910*/  FFMA.FTZ R51, R40, R36, R51 ;  /* 0x0000002428337223 */ /* 0x000fe20000010033 */
[----:B------:R-:W-:Y:S01]  /*7920*/  HADD2.F32 R12, -RZ, R164.H0_H0 ;  /* 0x200000a4ff0c7230 */ /* 0x000fe20000004100 */
[----:B------:R-:W-:Y:S01]  /*7930*/  F2FP.F16.F32.PACK_AB R15, R15, R148 ;  /* 0x000000940f0f723e */ /* 0x000fe200000000ff */
[--C-:B------:R-:W-:Y:S01]  /*7940*/  HADD2.F32 R40, -RZ, R42.reuse.H0_H0 ;  /* 0x2000002aff287230 */ /* 0x100fe20000004100 */
[----:B------:R-:W-:Y:S01]  /*7950*/  F2FP.F16.F32.PACK_AB R48, R49, R48 ;  /* 0x000000303130723e */ /* 0x000fe200000000ff */
[----:B------:R-:W-:-:S02]  /*7960*/  HADD2.F32 R42, -RZ, R42.H1_H1 ;  /* 0x3000002aff2a7230 */ /* 0x000fc40000004100 */
[----:B------:R-:W-:Y:S01]  /*7970*/  FMUL.FTZ R82, R39, R12 ;  /* 0x0000000c27527220 */ /* 0x000fe20000410000 */
[----:B------:R-:W-:Y:S01]  /*7980*/  HADD2.F32 R14, -RZ, R14.H1_H1 ;  /* 0x3000000eff0e7230 */ /* 0x000fe20000004100 */
[----:B------:R-:W-:Y:S01]  /*7990*/  F2FP.F16.F32.PACK_AB R38, R51, R38 ;  /* 0x000000263326723e */ /* 0x000fe200000000ff */
[----:B------:R-:W-:Y:S02]  /*79a0*/  HADD2.F32 R43, -RZ, R37.H0_H0 ;  /* 0x20000025ff2b7230 */ /* 0x000fe40000004100 */
[----:B------:R-:W-:Y:S01]  /*79b0*/  FMUL.FTZ R37, R40, R12 ;  /* 0x0000000c28257220 */ /* 0x000fe20000410000 */
[----:B------:R-:W-:Y:S02]  /*79c0*/  HADD2.F32 R36, -RZ, R164.H1_H1 ;  /* 0x300000a4ff247230 */ /* 0x000fe40000004100 */
[-C--:B------:R-:W-:Y:S01]  /*79d0*/  FMUL.FTZ R12, R42, R50.reuse ;  /* 0x000000322a0c7220 */ /* 0x080fe20000410000 */
[----:B------:R-:W-:Y:S02]  /*79e0*/  FMUL.FTZ R50, R14, R50 ;  /* 0x000000320e327220 */ /* 0x000fe40000410000 */
[-C--:B------:R-:W-:Y:S01]  /*79f0*/  FFMA.FTZ R37, R39, R36.reuse, -R37 ;  /* 0x0000002427257223 */ /* 0x080fe20000010825 */
[----:B------:R-:W-:Y:S01]  /*7a00*/  FFMA.FTZ R82, R40, R36, R82 ;  /* 0x0000002428527223 */ /* 0x000fe20000010052 */
[-C--:B------:R-:W-:Y:S01]  /*7a10*/  FFMA.FTZ R12, R14, R43.reuse, -R12 ;  /* 0x0000002b0e0c7223 */ /* 0x080fe2000001080c */
[----:B------:R-:W-:Y:S01]  /*7a20*/  FFMA.FTZ R50, R42, R43, R50 ;  /* 0x0000002b2a327223 */ /* 0x000fe20000010032 */
[----:B------:R-:W-:-:S02]  /*7a30*/  MOV R40, R38 ;  /* 0x0000002600287202 */ /* 0x000fc40000000f00 */
[----:B------:R-:W-:Y:S02]  /*7a40*/  MOV R43, R149 ;  /* 0x00000095002b7202 */ /* 0x000fe40000000f00 */
[----:B------:R-:W-:Y:S01]  /*7a50*/  F2FP.F16.F32.PACK_AB R37, R12, R37 ;  /* 0x000000250c25723e */ /* 0x000fe200000000ff */
[----:B------:R-:W-:Y:S01]  /*7a60*/  IMAD.MOV.U32 R12, RZ, RZ, R48 ;  /* 0x000000ffff0c7224 */ /* 0x000fe200078e0030 */
[----:B------:R-:W-:-:S03]  /*7a70*/  F2FP.F16.F32.PACK_AB R50, R50, R82 ;  /* 0x000000523232723e */ /* 0x000fc600000000ff */
[----:B------:R-:W-:Y:S02]  /*7a80*/  IMAD.MOV.U32 R14, RZ, RZ, R37 ;  /* 0x000000ffff0e7224 */ /* 0x000fe400078e0025 */
[----:B------:R-:W-:-:S07]  /*7a90*/  IMAD.MOV.U32 R42, RZ, RZ, R50 ;  /* 0x000000ffff2a7224 */ /* 0x000fce00078e0032 */
.L_x_6071:
[----:B------:R-:W-:Y:S05]  /*7aa0*/  BSYNC B3 ;  /* 0x0000000000037941 */ /* 0x000fea0003800000 */
.L_x_6070:
[----:B------:R-:W-:Y:S01]  /*7ab0*/  ISETP.GE.AND P3, PT, R54, R132, PT ;  /* 0x000000843600720c */ /* 0x000fe20003f66270 */
[----:B--2---:R2:W-:-:S12]  /*7ac0*/  ST.E.128 desc[UR60][R52.64], R12 ;  /* 0x0000000c34007985 */ /* 0x0045d8000c101d3c */
[----:B------:R-:W-:-:S05]  /*7ad0*/  @!P3 IMAD.WIDE R36, R54, 0x2, R116 ;  /* 0x000000023624b825 */ /* 0x000fca00078e0274 */
[----:B---3--:R2:W-:Y:S02]  /*7ae0*/  @!P3 ST.E.128 desc[UR60][R36.64], R40 ;  /* 0x000000282400b985 */ /* 0x0085e4000c101d3c */
.L_x_6069:
[----:B------:R-:W-:Y:S05]  /*7af0*/  BSYNC B2 ;  /* 0x0000000000027941 */ /* 0x000fea0003800000 */
.L_x_6068:
[----:B------:R-:W-:-:S13]  /*7b00*/  ISETP.NE.AND P3, PT, R10, RZ, PT ;  /* 0x000000ff0a00720c */ /* 0x000fda0003f65270 */
[----:B------:R-:W-:Y:S05]  /*7b10*/  @!P3 BRA `(.L_x_6063) ;  /* 0x0000000400c0b947 */ /* 0x000fea0003800000 */
[----:B--2-4-:R-:W2:Y:S01]  /*7b20*/  LDL R12, [R1] ;  /* 0x00000000010c7983 */ /* 0x014ea20000100800 */
[C---:B------:R-:W-:Y:S01]  /*7b30*/  LEA R40, P3, R7.reuse, R11, 0x1 ;  /* 0x0000000b07287211 */ /* 0x040fe200078608ff */
[----:B------:R-:W-:Y:S03]  /*7b40*/  BSSY B2, `(.L_x_6072) ;  /* 0x0000069000027945 */ /* 0x000fe60003800000 */
[----:B------:R-:W-:Y:S02]  /*7b50*/  LEA.HI.X R41, R7, R117, R108, 0x1, P3 ;  /* 0x0000007507297211 */ /* 0x000fe400018f0c6c */
[----:B------:R-:W-:Y:S02]  /*7b60*/  ISETP.GE.AND P3, PT, R194, R118, PT ;  /* 0x00000076c200720c */ /* 0x000fe40003f66270 */
[----:B--2---:R-:W-:-:S04]  /*7b70*/  LOP3.LUT P5, RZ, R12, 0x1, RZ, 0xc0, !PT ;  /* 0x000000010cff7812 */ /* 0x004fc800078ac0ff */
[----:B------:R-:W-:-:S04]  /*7b80*/  SEL R11, R121, R135, !P5 ;  /* 0x00000087790b7207 */ /* 0x000fc80006800000 */
[----:B------:R-:W-:-:S04]  /*7b90*/  SHF.R.S32.HI R12, RZ, 0x1f, R11 ;  /* 0x0000001fff0c7819 */ /* 0x000fc8000001140b */
[----:B------:R-:W-:-:S04]  /*7ba0*/  LEA.HI R11, R12, R11, RZ, 0x4 ;  /* 0x0000000b0c0b7211 */ /* 0x000fc800078f20ff */
        /* <DEDUP_REMOVED lines=44> */
[--C-:B------:R-:W-:Y:S01]  /*7e70*/  HADD2.F32 R39, -RZ, R15.reuse.H0_H0 ;  /* 0x2000000fff277230 */ /* 0x100fe20000004100 */
[----:B------:R-:W-:Y:S01]  /*7e80*/  F2FP.F16.F32.PACK_AB R42, R47, R42 ;  /* 0x0000002a2f2a723e */ /* 0x000fe200000000ff */
[----:B------:R-:W-:Y:S02]  /*7e90*/  HADD2.F32 R15, -RZ, R15.H1_H1 ;  /* 0x3000000fff0f7230 */ /* 0x000fe40000004100 */
[----:B------:R-:W-:Y:S02]  /*7ea0*/  HADD2.F32 R49, -RZ, R35.H0_H0 ;  /* 0x20000023ff317230 */ /* 0x000fe40000004100 */
[-C--:B------:R-:W-:Y:S01]  /*7eb0*/  FMUL.FTZ R35, R45, R37.reuse ;  /* 0x000000252d237220 */ /* 0x080fe20000410000 */
[----:B------:R-:W-:Y:S01]  /*7ec0*/  FMUL.FTZ R50, R39, R37 ;  /* 0x0000002527327220 */ /* 0x000fe20000410000 */
[-C--:B------:R-:W-:Y:S01]  /*7ed0*/  FMUL.FTZ R37, R48, R46.reuse ;  /* 0x0000002e30257220 */ /* 0x080fe20000410000 */
[----:B------:R-:W-:Y:S01]  /*7ee0*/  FMUL.FTZ R46, R15, R46 ;  /* 0x0000002e0f2e7220 */ /* 0x000fe20000410000 */
[----:B------:R-:W-:-:S02]  /*7ef0*/  HADD2.F32 R13, -RZ, R160.H1_H1 ;  /* 0x300000a0ff0d7230 */ /* 0x000fc40000004100 */
[-C--:B------:R-:W-:Y:S01]  /*7f00*/  FFMA.FTZ R52, R15, R49.reuse, -R37 ;  /* 0x000000310f347223 */ /* 0x080fe20000010825 */
[----:B------:R-:W-:Y:S01]  /*7f10*/  FFMA.FTZ R49, R48, R49, R46 ;  /* 0x0000003130317223 */ /* 0x000fe2000001002e */
[----:B------:R-:W-:Y:S02]  /*7f20*/  HADD2.F32 R48, -RZ, R36.H0_H0 ;  /* 0x20000024ff307230 */ /* 0x000fe40000004100 */
[-C--:B------:R-:W-:Y:S01]  /*7f30*/  FFMA.FTZ R35, R39, R13.reuse, -R35 ;  /* 0x0000000d27237223 */ /* 0x080fe20000010823 */
[----:B------:R-:W-:Y:S02]  /*7f40*/  HADD2.F32 R33, -RZ, R33.H0_H0 ;  /* 0x20000021ff217230 */ /* 0x000fe40000004100 */
[----:B------:R-:W-:Y:S01]  /*7f50*/  FFMA.FTZ R50, R45, R13, R50 ;  /* 0x0000000d2d327223 */ /* 0x000fe20000010032 */
[----:B------:R-:W-:Y:S02]  /*7f60*/  HADD2.F32 R46, -RZ, R12.H0_H0 ;  /* 0x2000000cff2e7230 */ /* 0x000fe40000004100 */
[----:B------:R-:W-:Y:S01]  /*7f70*/  HADD2.F32 R36, -RZ, R36.H1_H1 ;  /* 0x30000024ff247230 */ /* 0x000fe20000004100 */
[----:B------:R-:W-:Y:S01]  /*7f80*/  F2FP.F16.F32.PACK_AB R35, R52, R35 ;  /* 0x000000233423723e */ /* 0x000fe200000000ff */
[----:B------:R-:W-:-:S02]  /*7f90*/  HADD2.F32 R12, -RZ, R12.H1_H1 ;  /* 0x3000000cff0c7230 */ /* 0x000fc40000004100 */
[----:B------:R-:W-:Y:S02]  /*7fa0*/  HADD2.F32 R13, -RZ, R32.H0_H0 ;  /* 0x20000020ff0d7230 */ /* 0x000fe40000004100 */
[-C--:B------:R-:W-:Y:S01]  /*7fb0*/  FMUL.FTZ R37, R36, R33.reuse ;  /* 0x0000002124257220 */ /* 0x080fe20000410000 */
[----:B------:R-:W-:Y:S02]  /*7fc0*/  HADD2.F32 R162, -RZ, R162.H0_H0 ;  /* 0x200000a2ffa27230 */ /* 0x000fe40000004100 */
[C---:B------:R-:W-:Y:S01]  /*7fd0*/  FMUL.FTZ R33, R12.reuse, R33 ;  /* 0x000000210c217220 */ /* 0x040fe20000410000 */
[----:B------:R-:W-:Y:S02]  /*7fe0*/  HADD2.F32 R43, -RZ, R43.H0_H0 ;  /* 0x2000002bff2b7230 */ /* 0x000fe40000004100 */
[-C--:B------:R-:W-:Y:S01]  /*7ff0*/  FFMA.FTZ R12, R12, R13.reuse, -R37 ;  /* 0x0000000d0c0c7223 */ /* 0x080fe20000010825 */
[----:B------:R-:W-:Y:S02]  /*8000*/  HADD2.F32 R163, -RZ, R163.H0_H0 ;  /* 0x200000a3ffa37230 */ /* 0x000fe40000004100 */
[----:B------:R-:W-:Y:S01]  /*8010*/  FFMA.FTZ R36, R36, R13, R33 ;  /* 0x0000000d24247223 */ /* 0x000fe20000010021 */
[----:B------:R-:W-:-:S02]  /*8020*/  HADD2.F32 R13, -RZ, R38.H0_H0 ;  /* 0x20000026ff0d7230 */ /* 0x000fc40000004100 */
[----:B------:R-:W-:Y:S02]  /*8030*/  HADD2.F32 R33, -RZ, R14.H0_H0 ;  /* 0x2000000eff217230 */ /* 0x000fe40000004100 */
[----:B------:R-:W-:Y:S01]  /*8040*/  FMUL.FTZ R15, R48, R163 ;  /* 0x000000a3300f7220 */ /* 0x000fe20000410000 */
[----:B------:R-:W-:Y:S02]  /*8050*/  HADD2.F32 R38, -RZ, R38.H1_H1 ;  /* 0x30000026ff267230 */ /* 0x000fe40000004100 */
[-C--:B------:R-:W-:Y:S01]  /*8060*/  FMUL.FTZ R32, R13, R162.reuse ;  /* 0x000000a20d207220 */ /* 0x080fe20000410000 */
[----:B------:R-:W-:Y:S02]  /*8070*/  HADD2.F32 R14, -RZ, R14.H1_H1 ;  /* 0x3000000eff0e7230 */ /* 0x000fe40000004100 */
[----:B------:R-:W-:Y:S01]  /*8080*/  FMUL.FTZ R162, R33, R162 ;  /* 0x000000a221a27220 */ /* 0x000fe20000410000 */
[----:B------:R-:W-:Y:S02]  /*8090*/  HADD2.F32 R161, -RZ, R161.H0_H0 ;  /* 0x200000a1ffa17230 */ /* 0x000fe40000004100 */
[----:B------:R-:W-:Y:S01]  /*80a0*/  FMUL.FTZ R39, R38, R43 ;  /* 0x0000002b26277220 */ /* 0x000fe20000410000 */
[----:B------:R-:W-:-:S02]  /*80b0*/  HADD2.F32 R160, -RZ, R160.H0_H0 ;  /* 0x200000a0ffa07230 */ /* 0x000fc40000004100 */
[----:B------:R-:W-:Y:S01]  /*80c0*/  FMUL.FTZ R43, R14, R43 ;  /* 0x0000002b0e2b7220 */ /* 0x000fe20000410000 */
[----:B------:R-:W-:Y:S02]  /*80d0*/  HADD2.F32 R37, -RZ, R34.H0_H0 ;  /* 0x20000022ff257230 */ /* 0x000fe40000004100 */
[C---:B------:R-:W-:Y:S01]  /*80e0*/  FMUL.FTZ R163, R46.reuse, R163 ;  /* 0x000000a32ea37220 */ /* 0x040fe20000410000 */
[----:B------:R-:W-:Y:S01]  /*80f0*/  FFMA.FTZ R15, R46, R161, -R15 ;  /* 0x000000a12e0f7223 */ /* 0x000fe2000001080f */
[-C--:B------:R-:W-:Y:S01]  /*8100*/  FFMA.FTZ R13, R13, R160.reuse, R162 ;  /* 0x000000a00d0d7223 */ /* 0x080fe200000100a2 */
[----:B------:R-:W-:Y:S01]  /*8110*/  FFMA.FTZ R33, R33, R160, -R32 ;  /* 0x000000a021217223 */ /* 0x000fe20000010820 */
[----:B------:R-:W-:Y:S01]  /*8120*/  FFMA.FTZ R38, R38, R37, R43 ;  /* 0x0000002526267223 */ /* 0x000fe2000001002b */
[----:B------:R-:W-:Y:S01]  /*8130*/  FFMA.FTZ R163, R48, R161, R163 ;  /* 0x000000a130a37223 */ /* 0x000fe200000100a3 */
[----:B------:R-:W-:Y:S01]  /*8140*/  FFMA.FTZ R14, R14, R37, -R39 ;  /* 0x000000250e0e7223 */ /* 0x000fe20000010827 */
[----:B------:R-:W-:-:S02]  /*8150*/  F2FP.F16.F32.PACK_AB R12, R12, R15 ;  /* 0x0000000f0c0c723e */ /* 0x000fc400000000ff */
[----:B------:R-:W-:Y:S01]  /*8160*/  F2FP.F16.F32.PACK_AB R38, R38, R13 ;  /* 0x0000000d2626723e */ /* 0x000fe200000000ff */
[----:B------:R-:W-:Y:S01]  /*8170*/  IMAD.MOV.U32 R13, RZ, RZ, R42 ;  /* 0x000000ffff0d7224 */ /* 0x000fe200078e002a */
[----:B------:R-:W-:Y:S02]  /*8180*/  F2FP.F16.F32.PACK_AB R37, R44, R51 ;  /* 0x000000332c25723e */ /* 0x000fe400000000ff */
[----:B------:R-:W-:Y:S02]  /*8190*/  F2FP.F16.F32.PACK_AB R39, R49, R50 ;  /* 0x000000323127723e */ /* 0x000fe400000000ff */
[----:B------:R-:W-:Y:S02]  /*81a0*/  F2FP.F16.F32.PACK_AB R36, R36, R163 ;  /* 0x000000a32424723e */ /* 0x000fe400000000ff */
[----:B------:R-:W-:Y:S02]  /*81b0*/  F2FP.F16.F32.PACK_AB R14, R14, R33 ;  /* 0x000000210e0e723e */ /* 0x000fe400000000ff */
[----:B------:R-:W-:-:S07]  /*81c0*/  MOV R15, R35 ;  /* 0x00000023000f7202 */ /* 0x000fce0000000f00 */
.L_x_6073:
[----:B------:R-:W-:Y:S05]  /*81d0*/  BSYNC B2 ;  /* 0x0000000000027941 */ /* 0x000fea0003800000 */
.L_x_6072:
[----:B------:R-:W-:Y:S01]  /*81e0*/  ISETP.GE.AND P3, PT, R11, R132, PT ;  /* 0x000000840b00720c */ /* 0x000fe20003f66270 */
[----:B--2---:R2:W-:-:S12]  /*81f0*/  ST.E.128 desc[UR60][R40.64], R12 ;  /* 0x0000000c28007985 */ /* 0x0045d8000c101d3c */
[----:B------:R-:W-:-:S05]  /*8200*/  @!P3 IMAD.WIDE R116, R11, 0x2, R116 ;  /* 0x000000020b74b825 */ /* 0x000fca00078e0274 */
[----:B---3--:R2:W-:Y:S02]  /*8210*/  @!P3 ST.E.128 desc[UR60][R116.64], R36 ;  /* 0x000000247400b985 */ /* 0x0085e4000c101d3c */
.L_x_6063:
[----:B------:R-:W-:Y:S05]  /*8220*/  BSYNC B1 ;  /* 0x0000000000017941 */ /* 0x000fea0003800000 */
.L_x_6062:
[----:B------:R-:W-:-:S03]  /*8230*/  UMOV UR4, 0xffffffff ;  /* 0xffffffff00047882 */ /* 0x000fc60000000000 */
[----:B------:R-:W-:Y:S05]  /*8240*/  BRA.DIV UR4, `(.L_x_6074) ;  /* 0x000001ce04807947 */ /* 0x000fea000b800000 */
[----:B0-----:R-:W0:Y:S04]  /*8250*/  SHFL.IDX PT, R119, R119, 0x1, 0x1c1f ;  /* 0x003c1f0077777f89 */ /* 0x001e2800000e0000 */
[----:B--2---:R2:W0:Y:S02]  /*8260*/  SHFL.IDX PT, R36, R120, 0x1, 0x1c1f ;  /* 0x003c1f0078247f89 */ /* 0x00442400000e0000 */
.L_x_6364:
[----:B------:R-:W-:Y:S05]  /*8270*/  @P4 BRA `(.L_x_6031) ;  /* 0x0000001c00744947 */ /* 0x000fea0003800000 */
[----:B------:R-:W-:Y:S01]  /*8280*/  ISETP.NE.AND P3, PT, R8, RZ, PT ;  /* 0x000000ff0800720c */ /* 0x000fe20003f65270 */
[----:B------:R-:W-:Y:S01]  /*8290*/  BSSY B1, `(.L_x_6075) ;  /* 0x0000075000017945 */ /* 0x000fe20003800000 */
[----:B0-----:R-:W-:-:S11]  /*82a0*/  IMAD.MOV.U32 R37, RZ, RZ, R119 ;  /* 0x000000ffff257224 */ /* 0x001fd600078e0077 */
[----:B------:R-:W-:Y:S05]  /*82b0*/  @!P3 BRA `(.L_x_6076) ;  /* 0x0000000400c8b947 */ /* 0x000fea0003800000 */
[----:B---3--:R-:W-:Y:S01]  /*82c0*/  SEL R11, R121, R135, !P0 ;  /* 0x00000087790b7207 */ /* 0x008fe20004000000 */
[----:B------:R-:W-:Y:S01]  /*82d0*/  BSSY B2, `(.L_x_6077) ;  /* 0x000006e000027945 */ /* 0x000fe20003800000 */
[----:B----4-:R-:W-:Y:S02]  /*82e0*/  SHF.R.U32.HI R13, RZ, 0x3, R216 ;  /* 0x00000003ff0d7819 */ /* 0x010fe400000116d8 */
        /* <DEDUP_REMOVED lines=23> */
[----:B------:R-:W-:Y:S01]  /*8460*/  SHF.R.U64 R42, R76, 0x10, R77 ;  /* 0x000000104c2a7819 */ /* 0x000fe2000000124d */
[----:B------:R-:W-:Y:S01]  /*8470*/  HADD2.F32 R50, -RZ, R159.H1_H1 ;  /* 0x3000009fff327230 */ /* 0x000fe20000004100 */
[----:B----4-:R-:W-:Y:S01]  /*8480*/  MOV R45, R33 ;  /* 0x00000021002d7202 */ /* 0x010fe20000000f00 */
[----:B---3--:R-:W-:Y:S01]  /*8490*/  IMAD.MOV.U32 R33, RZ, RZ, R15 ;  /* 0x000000ffff217224 */ /* 0x008fe200078e000f */
[----:B------:R-:W-:Y:S01]  /*84a0*/  SHF.R.U32.HI R76, RZ, 0x10, R77 ;  /* 0x00000010ff4c7819 */ /* 0x000fe2000001164d */
        /* <DEDUP_REMOVED lines=11> */
[-C--:B------:R-:W-:Y:S01]  /*8560*/  FMUL.FTZ R49, R45, R76.reuse ;  /* 0x0000004c2d317220 */ /* 0x080fe20000410000 */
[----:B------:R-:W-:Y:S01]  /*8570*/  HADD2.F32 R64, -RZ, R64.H0_H0 ;  /* 0x20000040ff407230 */ /* 0x000fe20000004100 */
[----:B------:R-:W-:Y:S01]  /*8580*/  SHF.R.U32.HI R78, RZ, 0x10, R79 ;  /* 0x00000010ff4e7819 */ /* 0x000fe2000001164f */
[----:B------:R-:W-:Y:S01]  /*8590*/  FMUL.FTZ R76, R46, R76 ;  /* 0x0000004c2e4c7220 */ /* 0x000fe20000410000 */
[-C--:B------:R-:W-:Y:S01]  /*85a0*/  FFMA.FTZ R13, R15, R48.reuse, -R52 ;  /* 0x000000300f0d7223 */ /* 0x080fe20000010834 */
[--C-:B------:R-:W-:Y:S01]  /*85b0*/  SHF.R.U64 R43, R66, 0x10, R67.reuse ;  /* 0x00000010422b7819 */ /* 0x100fe20000001243 */
[----:B------:R-:W-:Y:S01]  /*85c0*/  FFMA.FTZ R15, R47, R48, R50 ;  /* 0x000000302f0f7223 */ /* 0x000fe20000010032 */
[----:B------:R-:W-:Y:S01]  /*85d0*/  SHF.R.U32.HI R66, RZ, 0x10, R67 ;  /* 0x00000010ff427819 */ /* 0x000fe20000011643 */
[-C--:B------:R-:W-:Y:S01]  /*85e0*/  FFMA.FTZ R46, R46, R64.reuse, -R49 ;  /* 0x000000402e2e7223 */ /* 0x080fe20000010831 */
[----:B------:R-:W-:Y:S01]  /*85f0*/  FFMA.FTZ R48, R45, R64, R76 ;  /* 0x000000402d307223 */ /* 0x000fe2000001004c */
[----:B------:R-:W-:-:S02]  /*8600*/  HADD2.F32 R64, -RZ, R158.H1_H1 ;  /* 0x3000009eff407230 */ /* 0x000fc40000004100 */
[--C-:B------:R-:W-:Y:S01]  /*8610*/  HADD2.F32 R45, -RZ, R35.reuse.H0_H0 ;  /* 0x20000023ff2d7230 */ /* 0x100fe20000004100 */
[----:B------:R-:W-:Y:S01]  /*8620*/  F2FP.F16.F32.PACK_AB R13, R46, R13 ;  /* 0x0000000d2e0d723e */ /* 0x000fe200000000ff */
[----:B------:R-:W-:Y:S02]  /*8630*/  HADD2.F32 R52, -RZ, R35.H1_H1 ;  /* 0x30000023ff347230 */ /* 0x000fe40000004100 */
        /* <DEDUP_REMOVED lines=11> */
[----:B------:R-:W-:Y:S01]  /*86f0*/  FFMA.FTZ R35, R45, R54, R64 ;  /* 0x000000362d237223 */ /* 0x000fe20000010040 */
[-C--:B------:R-:W-:Y:S01]  /*8700*/  FFMA.FTZ R50, R50, R47.reuse, -R51 ;  /* 0x0000002f32327223 */ /* 0x080fe20000010833 */
[----:B------:R-:W-:Y:S01]  /*8710*/  FFMA.FTZ R52, R52, R47, R49 ;  /* 0x0000002f34347223 */ /* 0x000fe20000010031 */
[----:B------:R-:W-:-:S02]  /*8720*/  HADD2.F32 R45, -RZ, R32.H0_H0 ;  /* 0x20000020ff2d7230 */ /* 0x000fc40000004100 */
[----:B------:R-:W-:Y:S01]  /*8730*/  HADD2.F32 R47, -RZ, R32.H1_H1 ;  /* 0x30000020ff2f7230 */ /* 0x000fe20000004100 */
[----:B------:R-:W-:Y:S01]  /*8740*/  F2FP.F16.F32.PACK_AB R50, R50, R33 ;  /* 0x000000213232723e */ /* 0x000fe200000000ff */
[----:B------:R-:W-:Y:S01]  /*8750*/  HADD2.F32 R51, -RZ, R42.H0_H0 ;  /* 0x2000002aff337230 */ /* 0x000fe20000004100 */
        /* <DEDUP_REMOVED lines=8> */
[----:B------:R-:W-:Y:S01]  /*87e0*/  FMUL.FTZ R11, R45, R159 ;  /* 0x0000009f2d0b7220 */ /* 0x000fe20000410000 */
[-C--:B------:R-:W-:Y:S01]  /*87f0*/  FFMA.FTZ R32, R32, R49.reuse, -R53 ;  /* 0x0000003120207223 */ /* 0x080fe20000010835 */
[----:B------:R-:W-:Y:S01]  /*8800*/  FFMA.FTZ R51, R47, R49, R54 ;  /* 0x000000312f337223 */ /* 0x000fe20000010036 */
[----:B------:R-:W-:Y:S02]  /*8810*/  HADD2.F32 R49, -RZ, R44.H0_H0 ;  /* 0x2000002cff317230 */ /* 0x000fe40000004100 */
[C---:B------:R-:W-:Y:S01]  /*8820*/  FMUL.FTZ R12, R42.reuse, R159 ;  /* 0x0000009f2a0c7220 */ /* 0x040fe20000410000 */
[-C--:B------:R-:W-:Y:S01]  /*8830*/  FFMA.FTZ R11, R42, R157.reuse, -R11 ;  /* 0x0000009d2a0b7223 */ /* 0x080fe2000001080b */
[----:B------:R-:W-:Y:S02]  /*8840*/  HADD2.F32 R44, -RZ, R34.H0_H0 ;  /* 0x20000022ff2c7230 */ /* 0x000fe40000004100 */
[----:B------:R-:W-:Y:S02]  /*8850*/  HADD2.F32 R47, -RZ, R158.H0_H0 ;  /* 0x2000009eff2f7230 */ /* 0x000fe40000004100 */
[----:B------:R-:W-:Y:S01]  /*8860*/  FFMA.FTZ R12, R45, R157, R12 ;  /* 0x0000009d2d0c7223 */ /* 0x000fe2000001000c */
[----:B------:R-:W-:Y:S01]  /*8870*/  HADD2.F32 R42, -RZ, R14.H0_H0 ;  /* 0x2000000eff2a7230 */ /* 0x000fe20000004100 */
[----:B------:R-:W-:Y:S01]  /*8880*/  F2FP.F16.F32.PACK_AB R32, R32, R11 ;  /* 0x0000000b2020723e */ /* 0x000fe200000000ff */
        /* <DEDUP_REMOVED lines=15> */
[----:B------:R-:W-:Y:S02]  /*8980*/  F2FP.F16.F32.PACK_AB R14, R14, R53 ;  /* 0x000000350e0e723e */ /* 0x000fe400000000ff */
[----:B------:R-:W-:Y:S02]  /*8990*/  F2FP.F16.F32.PACK_AB R34, R34, R47 ;  /* 0x0000002f2222723e */ /* 0x000fe400000000ff */
[----:B------:R-:W-:-:S07]  /*89a0*/  MOV R32, R42 ;  /* 0x0000002a00207202 */ /* 0x000fce0000000f00 */
.L_x_6078:
[----:B------:R-:W-:Y:S05]  /*89b0*/  BSYNC B2 ;  /* 0x0000000000027941 */ /* 0x000fea0003800000 */
.L_x_6077:
[----:B---3--:R3:W-:Y:S04]  /*89c0*/  ST.E.128 desc[UR60][R38.64], R12 ;  /* 0x0000000c26007985 */ /* 0x0087e8000c101d3c */
[----:B----4-:R3:W-:Y:S02]  /*89d0*/  @!P3 ST.E.128 desc[UR60][R40.64], R32 ;  /* 0x000000202800b985 */ /* 0x0107e4000c101d3c */
.L_x_6076:
[----:B------:R-:W-:Y:S05]  /*89e0*/  BSYNC B1 ;  /* 0x0000000000017941 */ /* 0x000fea0003800000 */
.L_x_6075:
[----:B------:R-:W-:Y:S01]  /*89f0*/  ISETP.NE.AND P3, PT, R9, RZ, PT ;  /* 0x000000ff0900720c */ /* 0x000fe20003f65270 */
[----:B------:R-:W-:-:S12]  /*8a00*/  BSSY B1, `(.L_x_6079) ;  /* 0x0000076000017945 */ /* 0x000fd80003800000 */
[----:B------:R-:W-:Y:S05]  /*8a10*/  @!P3 BRA `(.L_x_6080) ;  /* 0x0000000400d0b947 */ /* 0x000fea0003800000 */
[----:B0--3--:R-:W-:Y:S01]  /*8a20*/  SEL R11, R121, R135, !P1 ;  /* 0x00000087790b7207 */ /* 0x009fe20004800000 */
        /* <DEDUP_REMOVED lines=15> */
[----:B------:R-:W-:-:S04]  /*8b20*/  LOP3.LUT R11, R11, R13, RZ, 0x3c, !PT ;  /* 0x0000000d0b0b7212 */ /* 0x000fc800078e3cff */
[----:B------:R-:W-:Y:S01]  /*8b30*/  IADD3 R13, R12, R11, RZ ;  /* 0x0000000b0c0d7210 */ /* 0x000fe20007ffe0ff */
[----:B------:R-:W-:Y:S02]  /*8b40*/  IMAD R11, R18, 0x4800, R129 ;  /* 0x00004800120b7824 */ /* 0x000fe400078e0281 */
[----:B------:R-:W-:-:S04]  /*8b50*/  @!P3 IMAD.WIDE R40, R41, 0x2, R36 ;  /* 0x000000022928b825 */ /* 0x000fc800078e0224 */
[----:B------:R-:W-:Y:S02]  /*8b60*/  IMAD R13, R18, 0x4800, R13 ;  /* 0x00004800120d7824 */ /* 0x000fe400078e020d */
[--C-:B------:R-:W-:Y:S02]  /*8b70*/  IMAD R11, R11, 0x2, R2.reuse ;  /* 0x000000020b0b7824 */ /* 0x100fe400078e0202 */
[----:B------:R-:W-:-:S03]  /*8b80*/  IMAD R32, R13, 0x2, R2 ;  /* 0x000000020d207824 */ /* 0x000fc600078e0202 */
[----:B------:R0:W3:Y:S04]  /*8b90*/  LDS.128 R12, [R11+0x1e400] ;  /* 0x01e400000b0c7984 */ /* 0x0000e80000000c00 */
[----:B------:R-:W4:Y:S01]  /*8ba0*/  LDS.128 R32, [R32+0x1e400] ;  /* 0x01e4000020207984 */ /* 0x000f220000000c00 */
[----:B------:R-:W-:Y:S05]  /*8bb0*/  @P4 BRA `(.L_x_6082) ;  /* 0x00000004005c4947 */ /* 0x000fea0003800000 */
[----:B---3--:R-:W-:Y:S01]  /*8bc0*/  MOV R45, R12 ;  /* 0x0000000c002d7202 */ /* 0x008fe20000000f00 */
[----:B----4-:R-:W-:Y:S01]  /*8bd0*/  IMAD.MOV.U32 R12, RZ, RZ, R33 ;  /* 0x000000ffff0c7224 */ /* 0x010fe200078e0021 */
[----:B------:R-:W-:Y:S01]  /*8be0*/  SHF.R.U32.HI R50, RZ, 0x10, R73 ;  /* 0x00000010ff327819 */ /* 0x000fe20000011649 */
[----:B------:R-:W-:Y:S01]  /*8bf0*/  IMAD.MOV.U32 R46, RZ, RZ, R32 ;  /* 0x000000ffff2e7224 */ /* 0x000fe200078e0020 */
[----:B------:R-:W-:Y:S01]  /*8c00*/  SHF.R.U32.HI R48, RZ, 0x10, R61 ;  /* 0x00000010ff307819 */ /* 0x000fe2000001163d */
[----:B------:R-:W-:Y:S01]  /*8c10*/  IMAD.MOV.U32 R47, RZ, RZ, R35 ;  /* 0x000000ffff2f7224 */ /* 0x000fe200078e0023 */
[----:B------:R-:W-:Y:S01]  /*8c20*/  MOV R33, R15 ;  /* 0x0000000f00217202 */ /* 0x000fe20000000f00 */
[----:B------:R-:W-:Y:S01]  /*8c30*/  HADD2.F32 R51, -RZ, R147.H1_H1 ;  /* 0x30000093ff337230 */ /* 0x000fe20000004100 */
[--C-:B------:R-:W-:Y:S01]  /*8c40*/  SHF.R.U64 R43, R74, 0x10, R75.reuse ;  /* 0x000000104a2b7819 */ /* 0x100fe2000000124b */
[--C-:B------:R-:W-:Y:S01]  /*8c50*/  HADD2.F32 R32, -RZ, R12.reuse.H0_H0 ;  /* 0x2000000cff207230 */ /* 0x100fe20000004100 */
[----:B------:R-:W-:Y:S01]  /*8c60*/  SHF.R.U32.HI R74, RZ, 0x10, R75 ;  /* 0x00000010ff4a7819 */ /* 0x000fe2000001164b */
[----:B------:R-:W-:Y:S01]  /*8c70*/  HADD2.F32 R35, -RZ, R12.H1_H1 ;  /* 0x3000000cff237230 */ /* 0x000fe20000004100 */
[--C-:B0-----:R-:W-:Y:S01]  /*8c80*/  SHF.R.U64 R11, R62, 0x10, R63.reuse ;  /* 0x000000103e0b7819 */ /* 0x101fe2000000123f */
[--C-:B------:R-:W-:Y:S01]  /*8c90*/  HADD2.F32 R12, -RZ, R13.reuse.H0_H0 ;  /* 0x2000000dff0c7230 */ /* 0x100fe20000004100 */
[----:B------:R-:W-:Y:S01]  /*8ca0*/  SHF.R.U32.HI R62, RZ, 0x10, R63 ;  /* 0x00000010ff3e7819 */ /* 0x000fe2000001163f */
        /* <DEDUP_REMOVED lines=19> */
[-C--:B------:R-:W-:Y:S01]  /*8de0*/  FMUL.FTZ R54, R48, R51.reuse ;  /* 0x0000003330367220 */ /* 0x080fe20000410000 */
[--C-:B------:R-:W-:Y:S02]  /*8df0*/  HADD2.F32 R35, -RZ, R33.reuse.H0_H0 ;  /* 0x20000021ff237230 */ /* 0x100fe40000004100 */
[----:B------:R-:W-:Y:S02]  /*8e00*/  HADD2.F32 R50, -RZ, R144.H1_H1 ;  /* 0x30000090ff327230 */ /* 0x000fe40000004100 */
[----:B------:R-:W-:Y:S01]  /*8e10*/  FMUL.FTZ R60, R49, R52 ;  /* 0x00000034313c7220 */ /* 0x000fe20000410000 */
[----:B------:R-:W-:Y:S02]  /*8e20*/  HADD2.F32 R47, -RZ, R33.H1_H1 ;  /* 0x30000021ff2f7230 */ /* 0x000fe40000004100 */
[----:B------:R-:W-:Y:S01]  /*8e30*/  FMUL.FTZ R51, R35, R51 ;  /* 0x0000003323337220 */ /* 0x000fe20000410000 */
[----:B------:R-:W-:-:S02]  /*8e40*/  HADD2.F32 R62, -RZ, R62.H0_H0 ;  /* 0x2000003eff3e7230 */ /* 0x000fc40000004100 */
[----:B------:R-:W-:Y:S01]  /*8e50*/  FFMA.FTZ R33, R35, R50, -R54 ;  /* 0x0000003223217223 */ /* 0x000fe20000010836 */
[----:B------:R-:W-:Y:S02]  /*8e60*/  HADD2.F32 R42, -RZ, R42.H0_H0 ;  /* 0x2000002aff2a7230 */ /* 0x000fe40000004100 */
[C---:B------:R-:W-:Y:S01]  /*8e70*/  FMUL.FTZ R52, R47.reuse, R52 ;  /* 0x000000342f347220 */ /* 0x040fe20000410000 */
[----:B------:R-:W-:Y:S01]  /*8e80*/  FFMA.FTZ R35, R48, R50, R51 ;  /* 0x0000003230237223 */ /* 0x000fe20000010033 */
[-C--:B------:R-:W-:Y:S01]  /*8e90*/  FFMA.FTZ R60, R47, R62.reuse, -R60 ;  /* 0x0000003e2f3c7223 */ /* 0x080fe2000001083c */
[----:B------:R-:W-:Y:S02]  /*8ea0*/  HADD2.F32 R47, -RZ, R46.H0_H0 ;  /* 0x2000002eff2f7230 */ /* 0x000fe40000004100 */
[----:B------:R-:W-:Y:S01]  /*8eb0*/  FFMA.FTZ R62, R49, R62, R52 ;  /* 0x0000003e313e7223 */ /* 0x000fe20000010034 */
[----:B------:R-:W-:Y:S02]  /*8ec0*/  HADD2.F32 R48, -RZ, R44.H0_H0 ;  /* 0x2000002cff307230 */ /* 0x000fe40000004100 */
[----:B------:R-:W-:Y:S01]  /*8ed0*/  HADD2.F32 R46, -RZ, R46.H1_H1 ;  /* 0x3000002eff2e7230 */ /* 0x000fe20000004100 */
[----:B------:R-:W-:Y:S01]  /*8ee0*/  F2FP.F16.F32.PACK_AB R60, R60, R33 ;  /* 0x000000213c3c723e */ /* 0x000fe200000000ff */
[--C-:B------:R-:W-:Y:S01]  /*8ef0*/  HADD2.F32 R44, -RZ, R45.reuse.H0_H0 ;  /* 0x2000002dff2c7230 */ /* 0x100fe20000004100 */
[----:B------:R-:W-:Y:S01]  /*8f00*/  F2FP.F16.F32.PACK_AB R33, R32, R13 ;  /* 0x0000000d2021723e */ /* 0x000fe200000000ff */
[----:B------:R-:W-:-:S02]  /*8f10*/  HADD2.F32 R45, -RZ, R45.H1_H1 ;  /* 0x3000002dff2d7230 */ /* 0x000fc40000004100 */
[-C--:B------:R-:W-:Y:S01]  /*8f20*/  FMUL.FTZ R52, R46, R48.reuse ;  /* 0x000000302e347220 */ /* 0x080fe20000410000 */
[----:B------:R-:W-:Y:S01]  /*8f30*/  HADD2.F32 R147, -RZ, R147.H0_H0 ;  /* 0x20000093ff937230 */ /* 0x000fe20000004100 */
[----:B------:R-:W-:Y:S01]  /*8f40*/  F2FP.F16.F32.PACK_AB R35, R62, R35 ;  /* 0x000000233e23723e */ /* 0x000fe200000000ff */
[----:B------:R-:W-:Y:S02]  /*8f50*/  HADD2.F32 R145, -RZ, R145.H0_H0 ;  /* 0x20000091ff917230 */ /* 0x000fe40000004100 */
[C---:B------:R-:W-:Y:S01]  /*8f60*/  FMUL.FTZ R51, R45.reuse, R48 ;  /* 0x000000302d337220 */ /* 0x040fe20000410000 */
[-C--:B------:R-:W-:Y:S01]  /*8f70*/  FFMA.FTZ R52, R45, R42.reuse, -R52 ;  /* 0x0000002a2d347223 */ /* 0x080fe20000010834 */
[----:B------:R-:W-:Y:S02]  /*8f80*/  HADD2.F32 R45, -RZ, R43.H0_H0 ;  /* 0x2000002bff2d7230 */ /* 0x000fe40000004100 */
[----:B------:R-:W-:Y:S01]  /*8f90*/  FMUL.FTZ R50, R44, R147 ;  /* 0x000000932c327220 */ /* 0x000fe20000410000 */
[----:B------:R-:W-:Y:S01]  /*8fa0*/  FFMA.FTZ R51, R46, R42, R51 ;  /* 0x0000002a2e337223 */ /* 0x000fe20000010033 */
[----:B------:R-:W-:-:S02]  /*8fb0*/  HADD2.F32 R43, -RZ, R34.H0_H0 ;  /* 0x20000022ff2b7230 */ /* 0x000fc40000004100 */
[C---:B------:R-:W-:Y:S01]  /*8fc0*/  FMUL.FTZ R49, R47.reuse, R147 ;  /* 0x000000932f317220 */ /* 0x040fe20000410000 */
[----:B------:R-:W-:Y:S02]  /*8fd0*/  HADD2.F32 R146, -RZ, R146.H0_H0 ;  /* 0x20000092ff927230 */ /* 0x000fe40000004100 */
[-C--:B------:R-:W-:Y:S01]  /*8fe0*/  FFMA.FTZ R50, R47, R145.reuse, R50 ;  /* 0x000000912f327223 */ /* 0x080fe20000010032 */
[----:B------:R-:W-:Y:S02]  /*8ff0*/  HADD2.F32 R42, -RZ, R14.H0_H0 ;  /* 0x2000000eff2a7230 */ /* 0x000fe40000004100 */
[----:B------:R-:W-:Y:S01]  /*9000*/  FFMA.FTZ R49, R44, R145, -R49 ;  /* 0x000000912c317223 */ /* 0x000fe20000010831 */
[----:B------:R-:W-:Y:S02]  /*9010*/  HADD2.F32 R34, -RZ, R34.H1_H1 ;  /* 0x30000022ff227230 */ /* 0x000fe40000004100 */
[----:B------:R-:W-:Y:S01]  /*9020*/  FMUL.FTZ R47, R43, R146 ;  /* 0x000000922b2f7220 */ /* 0x000fe20000410000 */
[----:B------:R-:W-:-:S02]  /*9030*/  HADD2.F32 R14, -RZ, R14.H1_H1 ;  /* 0x3000000eff0e7230 */ /* 0x000fc40000004100 */
[----:B------:R-:W-:Y:S01]  /*9040*/  FMUL.FTZ R146, R42, R146 ;  /* 0x000000922a927220 */ /* 0x000fe20000410000 */
[----:B------:R-:W-:Y:S02]  /*9050*/  HADD2.F32 R144, -RZ, R144.H0_H0 ;  /* 0x20000090ff907230 */ /* 0x000fe40000004100 */
[-C--:B------:R-:W-:Y:S01]  /*9060*/  FMUL.FTZ R53, R34, R45.reuse ;  /* 0x0000002d22357220 */ /* 0x080fe20000410000 */
[----:B------:R-:W-:Y:S02]  /*9070*/  HADD2.F32 R11, -RZ, R11.H0_H0 ;  /* 0x2000000bff0b7230 */ /* 0x000fe40000004100 */
[----:B------:R-:W-:Y:S01]  /*9080*/  FMUL.FTZ R45, R14, R45 ;  /* 0x0000002d0e2d7220 */ /* 0x000fe20000410000 */
[----:B------:R-:W-:Y:S02]  /*9090*/  IMAD.MOV.U32 R13, RZ, RZ, R15 ;  /* 0x000000ffff0d7224 */ /* 0x000fe400078e000f */
        /* <DEDUP_REMOVED lines=8> */
[----:B------:R-:W-:-:S07]  /*9120*/  MOV R15, R60 ;  /* 0x0000003c000f7202 */ /* 0x000fce0000000f00 */
.L_x_6082:
[----:B------:R-:W-:Y:S05]  /*9130*/  BSYNC B2 ;  /* 0x0000000000027941 */ /* 0x000fea0003800000 */
.L_x_6081:
[----:B---3--:R3:W-:Y:S04]  /*9140*/  ST.E.128 desc[UR60][R38.64], R12 ;  /* 0x0000000c26007985 */ /* 0x0087e8000c101d3c */
[----:B----4-:R3:W-:Y:S02]  /*9150*/  @!P3 ST.E.128 desc[UR60][R40.64], R32 ;  /* 0x000000202800b985 */ /* 0x0107e4000c101d3c */
.L_x_6080:
[----:B------:R-:W-:Y:S05]  /*9160*/  BSYNC B1 ;  /* 0x0000000000017941 */ /* 0x000fea0003800000 */
.L_x_6079:
[----:B------:R-:W-:-:S13]  /*9170*/  ISETP.NE.AND P3, PT, R10, RZ, PT ;  /* 0x000000ff0a00720c */ /* 0x000fda0003f65270 */
[----:B------:R-:W-:Y:S05]  /*9180*/  @!P3 BRA `(.L_x_6031) ;  /* 0x0000000c00b0b947 */ /* 0x000fea0003800000 */
[----:B0--3--:R-:W3:Y:S01]  /*9190*/  LDL R11, [R1] ;  /* 0x00000000010b7983 */ /* 0x009ee20000100800 */
[----:B----4-:R-:W-:Y:S01]  /*91a0*/  SHF.R.U32.HI R15, RZ, 0x3, R216 ;  /* 0x00000003ff0f7819 */ /* 0x010fe200000116d8 */
[----:B------:R-:W-:Y:S01]  /*91b0*/  BSSY B1, `(.L_x_6083) ;  /* 0x000006c000017945 */ /* 0x000fe20003800000 */
[----:B------:R-:W-:-:S04]  /*91c0*/  LEA R38, P3, R7, R36, 0x1 ;  /* 0x0000002407267211 */ /* 0x000fc800078608ff */
        /* <DEDUP_REMOVED lines=19> */
[----:B------:R-:W0:Y:S04]  /*9300*/  LDS.128 R12, [R13+0x1e400] ;  /* 0x01e400000d0c7984 */ /* 0x000e280000000c00 */
[----:B------:R-:W3:Y:S01]  /*9310*/  LDS.128 R32, [R32+0x1e400] ;  /* 0x01e4000020207984 */ /* 0x000ee20000000c00 */
[----:B------:R-:W-:Y:S05]  /*9320*/  @P3 BRA `(.L_x_6084) ;  /* 0x0000000400503947 */ /* 0x000fea0003800000 */
[----:B------:R-:W-:Y:S01]  /*9330*/  SHF.R.U32.HI R48, RZ, 0x10, R69 ;  /* 0x00000010ff307819 */ /* 0x000fe20000011645 */
[----:B0-----:R-:W-:Y:S01]  /*9340*/  IMAD.MOV.U32 R43, RZ, RZ, R12 ;  /* 0x000000ffff2b7224 */ /* 0x001fe200078e000c */
[----:B---3--:R-:W-:Y:S01]  /*9350*/  MOV R44, R34 ;  /* 0x00000022002c7202 */ /* 0x008fe20000000f00 */
[----:B------:R-:W-:Y:S01]  /*9360*/  HADD2.F32 R34, -RZ, R33.H0_H0 ;  /* 0x20000021ff227230 */ /* 0x000fe20000004100 */
[----:B------:R-:W-:Y:S01]  /*9370*/  SHF.R.U32.HI R46, RZ, 0x10, R57 ;  /* 0x00000010ff2e7819 */ /* 0x000fe20000011639 */
[----:B------:R-:W-:Y:S01]  /*9380*/  HADD2.F32 R47, -RZ, R143.H1_H1 ;  /* 0x3000008fff2f7230 */ /* 0x000fe20000004100 */
[--C-:B------:R-:W-:Y:S01]  /*9390*/  SHF.R.U64 R41, R70, 0x10, R71.reuse ;  /* 0x0000001046297819 */ /* 0x100fe20000001247 */
[----:B------:R-:W-:Y:S01]  /*93a0*/  HADD2.F32 R33, -RZ, R33.H1_H1 ;  /* 0x30000021ff217230 */ /* 0x000fe20000004100 */
[----:B------:R-:W-:Y:S01]  /*93b0*/  SHF.R.U32.HI R70, RZ, 0x10, R71 ;  /* 0x00000010ff467819 */ /* 0x000fe20000011647 */
[--C-:B------:R-:W-:Y:S02]  /*93c0*/  HADD2.F32 R12, -RZ, R13.reuse.H0_H0 ;  /* 0x2000000dff0c7230 */ /* 0x100fe40000004100 */
[----:B------:R-:W-:Y:S01]  /*93d0*/  FMUL.FTZ R49, R34, R47 ;  /* 0x0000002f22317220 */ /* 0x000fe20000410000 */
[----:B------:R-:W-:Y:S01]  /*93e0*/  HADD2.F32 R48, -RZ, R48.H0_H0 ;  /* 0x20000030ff307230 */ /* 0x000fe20000004100 */
[----:B------:R-:W-:Y:S01]  /*93f0*/  SHF.R.U64 R40, R58, 0x10, R59 ;  /* 0x000000103a287819 */ /* 0x000fe2000000123b */
[----:B------:R-:W-:-:S02]  /*9400*/  HADD2.F32 R13, -RZ, R13.H1_H1 ;  /* 0x3000000dff0d7230 */ /* 0x000fc40000004100 */
[C---:B------:R-:W-:Y:S01]  /*9410*/  FMUL.FTZ R47, R12.reuse, R47 ;  /* 0x0000002f0c2f7220 */ /* 0x040fe20000410000 */
[----:B------:R-:W-:Y:S02]  /*9420*/  HADD2.F32 R45, -RZ, R141.H1_H1 ;  /* 0x3000008dff2d7230 */ /* 0x000fe40000004100 */
[-C--:B------:R-:W-:Y:S01]  /*9430*/  FMUL.FTZ R50, R33, R48.reuse ;  /* 0x0000003021327220 */ /* 0x080fe20000410000 */
[----:B------:R-:W-:Y:S02]  /*9440*/  HADD2.F32 R46, -RZ, R46.H0_H0 ;  /* 0x2000002eff2e7230 */ /* 0x000fe40000004100 */
[----:B------:R-:W-:Y:S01]  /*9450*/  FMUL.FTZ R48, R13, R48 ;  /* 0x000000300d307220 */ /* 0x000fe20000410000 */
[----:B------:R-:W-:Y:S01]  /*9460*/  SHF.R.U32.HI R58, RZ, 0x10, R59 ;  /* 0x00000010ff3a7819 */ /* 0x000fe2000001163b */
[-C--:B------:R-:W-:Y:S01]  /*9470*/  FFMA.FTZ R12, R12, R45.reuse, -R49 ;  /* 0x0000002d0c0c7223 */ /* 0x080fe20000010831 */
[----:B------:R-:W-:Y:S01]  /*9480*/  FFMA.FTZ R47, R34, R45, R47 ;  /* 0x0000002d222f7223 */ /* 0x000fe2000001002f */
[-C--:B------:R-:W-:Y:S01]  /*9490*/  FFMA.FTZ R52, R33, R46.reuse, R48 ;  /* 0x0000002e21347223 */ /* 0x080fe20000010030 */
[----:B------:R-:W-:Y:S01]  /*94a0*/  FFMA.FTZ R45, R13, R46, -R50 ;  /* 0x0000002e0d2d7223 */ /* 0x000fe20000010832 */
[--C-:B------:R-:W-:Y:S01]  /*94b0*/  HADD2.F32 R33, -RZ, R35.reuse.H0_H0 ;  /* 0x20000023ff217230 */ /* 0x100fe20000004100 */
[----:B------:R-:W-:Y:S01]  /*94c0*/  SHF.R.U64 R42, R56, 0x10, R57 ;  /* 0x00000010382a7819 */ /* 0x000fe20000001239 */
[----:B------:R-:W-:Y:S01]  /*94d0*/  HADD2.F32 R35, -RZ, R35.H1_H1 ;  /* 0x30000023ff237230 */ /* 0x000fe20000004100 */
[----:B------:R-:W-:Y:S01]  /*94e0*/  SHF.R.U64 R55, R68, 0x10, R69 ;  /* 0x0000001044377819 */ /* 0x000fe20000001245 */
[----:B------:R-:W-:-:S02]  /*94f0*/  HADD2.F32 R13, -RZ, R15.H0_H0 ;  /* 0x2000000fff0d7230 */ /* 0x000fc40000004100 */
[----:B------:R-:W-:Y:S02]  /*9500*/  HADD2.F32 R50, -RZ, R70.H0_H0 ;  /* 0x20000046ff327230 */ /* 0x000fe40000004100 */
[----:B------:R-:W-:Y:S02]  /*9510*/  HADD2.F32 R15, -RZ, R15.H1_H1 ;  /* 0x3000000fff0f7230 */ /* 0x000fe40000004100 */
[----:B------:R-:W-:Y:S02]  /*9520*/  HADD2.F32 R48, -RZ, R142.H1_H1 ;  /* 0x3000008eff307230 */ /* 0x000fe40000004100 */
[-C--:B------:R-:W-:Y:S01]  /*9530*/  FMUL.FTZ R56, R35, R50.reuse ;  /* 0x0000003223387220 */ /* 0x080fe20000410000 */
[----:B------:R-:W-:Y:S02]  /*9540*/  HADD2.F32 R46, -RZ, R58.H0_H0 ;  /* 0x2000003aff2e7230 */ /* 0x000fe40000004100 */
[----:B------:R-:W-:Y:S01]  /*9550*/  FMUL.FTZ R50, R15, R50 ;  /* 0x000000320f327220 */ /* 0x000fe20000410000 */
[----:B------:R-:W-:-:S02]  /*9560*/  HADD2.F32 R34, -RZ, R140.H1_H1 ;  /* 0x3000008cff227230 */ /* 0x000fc40000004100 */
[-C--:B------:R-:W-:Y:S01]  /*9570*/  FMUL.FTZ R54, R33, R48.reuse ;  /* 0x0000003021367220 */ /* 0x080fe20000410000 */
[----:B------:R-:W-:Y:S01]  /*9580*/  FMUL.FTZ R48, R13, R48 ;  /* 0x000000300d307220 */ /* 0x000fe20000410000 */
[-C--:B------:R-:W-:Y:S01]  /*9590*/  FFMA.FTZ R53, R15, R46.reuse, -R56 ;  /* 0x0000002e0f357223 */ /* 0x080fe20000010838 */
[----:B------:R-:W-:Y:S01]  /*95a0*/  FFMA.FTZ R56, R35, R46, R50 ;  /* 0x0000002e23387223 */ /* 0x000fe20000010032 */
[-C--:B------:R-:W-:Y:S01]  /*95b0*/  FFMA.FTZ R54, R13, R34.reuse, -R54 ;  /* 0x000000220d367223 */ /* 0x080fe20000010836 */
[----:B------:R-:W-:Y:S02]  /*95c0*/  HADD2.F32 R46, -RZ, R143.H0_H0 ;  /* 0x2000008fff2e7230 */ /* 0x000fe40000004100 */
[----:B------:R-:W-:Y:S01]  /*95d0*/  FFMA.FTZ R51, R33, R34, R48 ;  /* 0x0000002221337223 */ /* 0x000fe20000010030 */
[----:B------:R-:W-:Y:S02]  /*95e0*/  HADD2.F32 R15, -RZ, R32.H0_H0 ;  /* 0x20000020ff0f7230 */ /* 0x000fe40000004100 */
        /* <DEDUP_REMOVED lines=18> */
[-C--:B------:R-:W-:Y:S01]  /*9710*/  FMUL.FTZ R32, R15, R142.reuse ;  /* 0x0000008e0f207220 */ /* 0x080fe20000410000 */
        /* <DEDUP_REMOVED lines=20> */
[----:B------:R-:W-:-:S07]  /*9860*/  F2FP.F16.F32.PACK_AB R34, R41, R142 ;  /* 0x0000008e2922723e */ /* 0x000fce00000000ff */
.L_x_6084:
[----:B------:R-:W-:Y:S05]  /*9870*/  BSYNC B1 ;  /* 0x0000000000017941 */ /* 0x000fea0003800000 */
.L_x_6083:
[----:B0-----:R0:W-:Y:S01]  /*9880*/  ST.E.128 desc[UR60][R38.64], R12 ;  /* 0x0000000c26007985 */ /* 0x0011e2000c101d3c */
[----:B------:R-:W-:-:S13]  /*9890*/  ISETP.GE.AND P3, PT, R11, R132, PT ;  /* 0x000000840b00720c */ /* 0x000fda0003f66270 */
[----:B------:R-:W-:Y:S05]  /*98a0*/  @P3 BRA `(.L_x_6031) ;  /* 0x0000000400e83947 */ /* 0x000fea0003800000 */
[----:B------:R-:W-:-:S05]  /*98b0*/  IMAD.WIDE R36, R11, 0x2, R36 ;  /* 0x000000020b247825 */ /* 0x000fca00078e0224 */
[----:B---3--:R3:W-:Y:S01]  /*98c0*/  ST.E.128 desc[UR60][R36.64], R32 ;  /* 0x0000002024007985 */ /* 0x0087e2000c101d3c */
[----:B------:R-:W-:Y:S05]  /*98d0*/  BRA `(.L_x_6031) ;  /* 0x0000000400dc7947 */ /* 0x000fea0003800000 */
.L_x_5996:
[----:B------:R-:W2:Y:S02]  /*98e0*/  LDL R11, [R1+0x4] ;  /* 0x00000400010b7983 */ /* 0x000ea40000100800 */
[----:B--2---:R-:W-:-:S13]  /*98f0*/  R2UR UR4, R11 ;  /* 0x000000000b0472ca */ /* 0x004fda00000e0000 */
[----:B------:R-:W-:-:S06]  /*9900*/  UISETP.NE.AND UP0, UPT, UR4, 0x3, UPT ;  /* 0x000000030400788c */ /* 0x000fcc000bf05270 */
[----:B------:R-:W-:-:S13]  /*9910*/  PLOP3.LUT P2, PT, PT, PT, UP0, 0x80, 0x0 ;  /* 0x000000000000781c */ /* 0x000fda0003f4f008 */
[----:B------:R-:W-:Y:S05]  /*9920*/  @!P2 BRA `(.L_x_6085) ;  /* 0x000000000004a947 */ /* 0x000fea0003800000 */
[----:B------:R-:W-:Y:S01]  /*9930*/  BPT.TRAP 0x1 ;  /* 0x000000040000795c */ /* 0x000fe20000300000 */
.L_x_6085:
[----:B------:R-:W-:Y:S01]  /*9940*/  LEA R88, R18, R2, 0x3 ;  /* 0x0000000212587211 */ /* 0x000fe200078e18ff */
[----:B------:R-:W-:Y:S01]  /*9950*/  BSSY B1, `(.L_x_6086) ;  /* 0x0000005000017945 */ /* 0x000fe20003800000 */
[----:B------:R-:W-:Y:S02]  /*9960*/  SHF.L.U32 R89, R204, 0x1f, RZ ;  /* 0x0000001fcc597819 */ /* 0x000fe400000006ff */
[----:B------:R-:W-:Y:S02]  /*9970*/  SHF.R.S32.HI R85, RZ, 0x1f, R29 ;  /* 0x0000001fff557819 */ /* 0x000fe4000001141d */
[----:B------:R-:W0:Y:S02]  /*9980*/  SYNCS.PHASECHK.TRANS64.TRYWAIT P3, [R88+URZ+0x30890], R89 ;  /* 0x03089059580075a7 */ /* 0x000e24000806017f */
[----:B0-----:R-:W-:Y:S05]  /*9990*/  @!P3 BRA `(.L_x_6087) ;  /* 0x000001b400f8b947 */ /* 0x001fea0003800000 */
.L_x_6365:
[----:B------:R-:W-:Y:S05]  /*99a0*/  BSYNC B1 ;  /* 0x0000000000017941 */ /* 0x000fea0003800000 */
.L_x_6086:
        /* <DEDUP_REMOVED lines=27> */
.L_x_6369:
        /* <DEDUP_REMOVED lines=16> */
[----:B------:R-:W-:Y:S01]  /*9c60*/  @!P5 IMAD.SHL.U32 R11, R197, 0x8, RZ ;  /* 0x00000008c50bd824 */ /* 0x000fe200078e00ff */
[----:B--2---:R-:W-:Y:S01]  /*9c70*/  @!P5 MOV R36, R38 ;  /* 0x000000260024d202 */ /* 0x004fe20000000f00 */
[----:B------:R-:W-:-:S04]  /*9c80*/  @!P5 IMAD.MOV.U32 R37, RZ, RZ, R39 ;  /* 0x000000ffff25d224 */ /* 0x000fc800078e0027 */
        /* <DEDUP_REMOVED lines=18> */
.L_x_6090:
[----:B------:R-:W-:Y:S05]  /*9db0*/  BSYNC B1 ;  /* 0x0000000000017941 */ /* 0x000fea0003800000 */
.L_x_6089:
[----:B------:R-:W-:-:S03]  /*9dc0*/  UMOV UR4, 0xffffffff ;  /* 0xffffffff00047882 */ /* 0x000fc60000000000 */
[----:B------:R-:W-:Y:S05]  /*9dd0*/  BRA.DIV UR4, `(.L_x_6091) ;  /* 0x000001b604487947 */ /* 0x000fea000b800000 */
[----:B--2---:R2:W0:Y:S04]  /*9de0*/  SHFL.IDX PT, R39, R41, 0x1, 0x1c1f ;  /* 0x003c1f0029277f89 */ /* 0x00442800000e0000 */
[----:B---3--:R2:W3:Y:S02]  /*9df0*/  SHFL.IDX PT, R38, R40, 0x1, 0x1c1f ;  /* 0x003c1f0028267f89 */ /* 0x0084e400000e0000 */
.L_x_6373:
        /* <DEDUP_REMOVED lines=17> */
[----:B0-----:R-:W-:Y:S01]  /*9f10*/  @!P5 MOV R36, R38 ;  /* 0x000000260024d202 */ /* 0x001fe20000000f00 */
[----:B------:R-:W-:-:S04]  /*9f20*/  @!P5 IMAD.MOV.U32 R37, RZ, RZ, R39 ;  /* 0x000000ffff25d224 */ /* 0x000fc800078e0027 */
[----:B------:R-:W-:-:S05]  /*9f30*/  @!P5 IMAD.WIDE R36, R11, 0x2, R36 ;  /* 0x000000020b24d825 */ /* 0x000fca00078e0224 */
[----:B---3--:R0:W-:Y:S01]  /*9f40*/  @!P5 ST.E.128 desc[UR60][R36.64], R12 ;  /* 0x0000000c2400d985 */ /* 0x0081e2000c101d3c */
[----:B------:R-:W-:-:S13]  /*9f50*/  ISETP.GE.AND P5, PT, R194, UR4, PT ;  /* 0x00000004c2007c0c */ /* 0x000fda000bfa6270 */
[----:B------:R-:W3:Y:S01]  /*9f60*/  @!P5 LDS.128 R12, [R31+0x23000] ;  /* 0x023000001f0cd984 */ /* 0x000ee20000000c00 */
[----:B------:R-:W-:Y:S01]  /*9f70*/  @!P5 IMAD.SHL.U32 R11, R198, 0x8, RZ ;  /* 0x00000008c60bd824 */ /* 0x000fe200078e00ff */
[----:B0-----:R-:W-:Y:S01]  /*9f80*/  @!P5 MOV R36, R38 ;  /* 0x000000260024d202 */ /* 0x001fe20000000f00 */
[----:B------:R-:W-:-:S04]  /*9f90*/  @!P5 IMAD.MOV.U32 R37, RZ, RZ, R39 ;  /* 0x000000ffff25d224 */ /* 0x000fc800078e0027 */
        /* <DEDUP_REMOVED lines=11> */
.L_x_6031:
[----:B------:R-:W-:Y:S05]  /*a050*/  BSYNC B0 ;  /* 0x0000000000007941 */ /* 0x000fea0003800000 */
.L_x_5995:
        /* <DEDUP_REMOVED lines=12> */
[----:B------:R-:W-:-:S05]  /*a120*/  @!P3 VIADD R11, R88, 0x308a0 ;  /* 0x000308a0580bb836 */ /* 0x000fca0000000000 */
[----:B------:R-:W-:-:S04]  /*a130*/  @!P3 PRMT R11, RZ, 0x654, R11 ;  /* 0x00000654ff0bb816 */ /* 0x000fc8000000000b */
[----:B------:R0:W-:Y:S01]  /*a140*/  @!P3 SYNCS.ARRIVE.TRANS64.RED.A1T0 RZ, [R11+URZ], RZ ;  /* 0x000000ff0bffb9a7 */ /* 0x0001e2000810043f */
[----:B------:R-:W-:Y:S05]  /*a150*/  @!P2 BRA `(.L_x_6093) ;  /* 0x000000000004a947 */ /* 0x000fea0003800000 */
[----:B------:R-:W-:Y:S01]  /*a160*/  BPT.TRAP 0x1 ;  /* 0x000000040000795c */ /* 0x000fe20000300000 */
.L_x_6093:
[----:B------:R-:W-:Y:S05]  /*a170*/  BSYNC B0 ;  /* 0x0000000000007941 */ /* 0x000fea0003800000 */
.L_x_6092:
[----:B------:R-:W3:Y:S01]  /*a180*/  SYNCS.PHASECHK.TRANS64.TRYWAIT P2, [R88+URZ+0x308b0], R89 ;  /* 0x0308b059580075a7 */ /* 0x000ee2000804017f */
[----:B------:R-:W-:Y:S04]  /*a190*/  BSSY B0, `(.L_x_6094) ;  /* 0x0000002000007945 */ /* 0x000fe80003800000 */
[----:B---3--:R-:W-:Y:S05]  /*a1a0*/  @!P2 BRA `(.L_x_6095) ;  /* 0x000001b000a0a947 */ /* 0x008fea0003800000 */
.L_x_6374:
[----:B------:R-:W-:Y:S05]  /*a1b0*/  BSYNC B0 ;  /* 0x0000000000007941 */ /* 0x000fea0003800000 */
.L_x_6094:
[----:B------:R-:W-:Y:S01]  /*a1c0*/  ULDC.64 UR4, c[0x0][0x328] ;  /* 0x0000ca0000047ab9 */ /* 0x000fe20000000a00 */
[----:B------:R-:W-:Y:S01]  /*a1d0*/  IADD3 R87, -R203, R87, RZ ;  /* 0x00000057cb577210 */ /* 0x000fe20007ffe1ff */
[----:B----4-:R-:W-:Y:S01]  /*a1e0*/  IMAD R14, R85, UR4, RZ ;  /* 0x00000004550e7c24 */ /* 0x010fe2000f8e02ff */
[----:B------:R-:W-:Y:S01]  /*a1f0*/  BSSY B0, `(.L_x_6096) ;  /* 0x0000036000007945 */ /* 0x000fe20003800000 */
[----:B------:R-:W-:-:S04]  /*a200*/  IMAD.WIDE.U32 R12, R29, UR4, RZ ;  /* 0x000000041d0c7c25 */ /* 0x000fc8000f8e00ff */
[----:B------:R-:W-:Y:S01]  /*a210*/  IMAD R29, R29, UR5, R14 ;  /* 0x000000051d1d7c24 */ /* 0x000fe2000f8e020e */
[----:B------:R-:W-:Y:S02]  /*a220*/  ULDC.64 UR4, c[0x0][0x338] ;  /* 0x0000ce0000047ab9 */ /* 0x000fe40000000a00 */
[----:B0-----:R-:W-:Y:S02]  /*a230*/  IMAD R11, R86, UR4, RZ ;  /* 0x00000004560b7c24 */ /* 0x001fe4000f8e02ff */
[----:B------:R-:W-:Y:S02]  /*a240*/  IADD3 R13, R13, R29, RZ ;  /* 0x0000001d0d0d7210 */ /* 0x000fe40007ffe0ff */
        /* <DEDUP_REMOVED lines=11> */
[----:B------:R0:W4:Y:S01]  /*a300*/  SHFL.IDX PT, R34, R38, RZ, 0x1c1f ;  /* 0x001c1fff26227589 */ /* 0x00012200000e0000 */
[----:B------:R-:W-:-:S03]  /*a310*/  ISETP.GE.AND P2, PT, R87, 0x1, PT ;  /* 0x000000015700780c */ /* 0x000fc60003f46270 */
[----:B------:R0:W0:Y:S10]  /*a320*/  SHFL.IDX PT, R35, R11, RZ, 0x1c1f ;  /* 0x001c1fff0b237589 */ /* 0x00003400000e0000 */
[----:B------:R-:W-:Y:S05]  /*a330*/  @!P2 BRA `(.L_x_6097) ;  /* 0x000000000084a947 */ /* 0x000fea0003800000 */
[----:B------:R-:W-:Y:S02]  /*a340*/  ULDC UR4, c[0x0][0x2f4] ;  /* 0x0000bd0000047ab9 */ /* 0x000fe40000000800 */
        /* <DEDUP_REMOVED lines=32> */
.L_x_6097:
[----:B------:R-:W-:Y:S05]  /*a550*/  BSYNC B0 ;  /* 0x0000000000007941 */ /* 0x000fea0003800000 */
.L_x_6096:
[----:B------:R-:W-:Y:S01]  /*a560*/  ISETP.GE.AND P2, PT, R87, 0x41, PT ;  /* 0x000000415700780c */ /* 0x000fe20003f46270 */
[----:B0-----:R0:W0:Y:S01]  /*a570*/  SHFL.IDX PT, R35, R11, 0x1, 0x1c1f ;  /* 0x003c1f000b237f89 */ /* 0x00102200000e0000 */
[----:B------:R-:W-:Y:S03]  /*a580*/  BSSY B0, `(.L_x_6098) ;  /* 0x0000024000007945 */ /* 0x000fe60003800000 */
[----:B----4-:R4:W0:Y:S08]  /*a590*/  SHFL.IDX PT, R34, R38, 0x1, 0x1c1f ;  /* 0x003c1f0026227f89 */ /* 0x01083000000e0000 */
[----:B----4-:R-:W-:Y:S05]  /*a5a0*/  @!P2 BRA `(.L_x_6099) ;  /* 0x000000000084a947 */ /* 0x010fea0003800000 */
[----:B------:R-:W-:Y:S02]  /*a5b0*/  ULDC UR4, c[0x0][0x2f4] ;  /* 0x0000bd0000047ab9 */ /* 0x000fe40000000800 */
        /* <DEDUP_REMOVED lines=32> */
.L_x_6099:
[----:B------:R-:W-:Y:S05]  /*a7c0*/  BSYNC B0 ;  /* 0x0000000000007941 */ /* 0x000fea0003800000 */
.L_x_6098:
[----:B0-----:R-:W5:Y:S01]  /*a7d0*/  LDL R11, [R1] ;  /* 0x00000000010b7983 */ /* 0x001f620000100800 */
[----:B-1-3--:R-:W-:Y:S01]  /*a7e0*/  @!P3 IADD3 R88, R88, 0x308c0, RZ ;  /* 0x000308c05858b810 */ /* 0x00afe20007ffe0ff */
[----:B------:R-:W-:Y:S01]  /*a7f0*/  VIADD R18, R18, 0x1 ;  /* 0x0000000112127836 */ /* 0x000fe20000000000 */
[----:B------:R-:W-:Y:S01]  /*a800*/  PLOP3.LUT P2, PT, PT, PT, PT, 0x8, 0x0 ;  /* 0x000000000000781c */ /* 0x000fe20003f4e170 */
        /* <DEDUP_REMOVED lines=15> */
.L_x_5990:
[----:B------:R-:W0:Y:S01]  /*a900*/  LDC R0, c[0x0][0x448] ;  /* 0x00011200ff007b82 */ /* 0x000e220000000800 */
[----:B------:R-:W-:Y:S01]  /*a910*/  BSSY B0, `(.L_x_6101) ;  /* 0x0000045000007945 */ /* 0x000fe20003800000 */
        /* <DEDUP_REMOVED lines=10> */
[----:B------:R-:W-:Y:S01]  /*a9c0*/  IMAD.MOV.U32 R103, RZ, RZ, RZ ;  /* 0x000000ffff677224 */ /* 0x000fe200078e00ff */
[----:B------:R-:W-:Y:S02]  /*a9d0*/  CS2R R98, SRZ ;  /* 0x0000000000627805 */ /* 0x000fe4000001ff00 */
[----:B------:R-:W-:-:S02]  /*a9e0*/  CS2R R100, SRZ ;  /* 0x0000000000647805 */ /* 0x000fc4000001ff00 */
[----:B----4-:R-:W-:Y:S02]  /*a9f0*/  CS2R R86, SRZ ;  /* 0x0000000000567805 */ /* 0x010fe4000001ff00 */
[----:B------:R-:W-:Y:S02]  /*aa00*/  CS2R R96, SRZ ;  /* 0x0000000000607805 */ /* 0x000fe4000001ff00 */
[----:B------:R-:W-:Y:S02]  /*aa10*/  MOV R95, RZ ;  /* 0x000000ff005f7202 */ /* 0x000fe40000000f00 */
[----:B------:R-:W-:Y:S02]  /*aa20*/  CS2R R90, SRZ ;  /* 0x00000000005a7805 */ /* 0x000fe4000001ff00 */
[----:B------:R-:W-:Y:S02]  /*aa30*/  CS2R R92, SRZ ;  /* 0x00000000005c7805 */ /* 0x000fe4000001ff00 */
[----:B------:R-:W-:-:S02]  /*aa40*/  CS2R R88, SRZ ;  /* 0x0000000000587805 */ /* 0x000fc4000001ff00 */
[----:B------:R-:W-:Y:S02]  /*aa50*/  CS2R R122, SRZ ;  /* 0x00000000007a7805 */ /* 0x000fe4000001ff00 */
[----:B--2---:R-:W-:Y:S02]  /*aa60*/  CS2R R82, SRZ ;  /* 0x0000000000527805 */ /* 0x004fe4000001ff00 */
[----:B------:R-:W-:Y:S02]  /*aa70*/  CS2R R84, SRZ ;  /* 0x0000000000547805 */ /* 0x000fe4000001ff00 */
[----:B0-----:R-:W-:Y:S01]  /*aa80*/  ISETP.NE.AND P0, PT, R0, 0x1, PT ;  /* 0x000000010000780c */ /* 0x001fe20003f05270 */
[----:B------:R-:W-:Y:S01]  /*aa90*/  VIADD R0, R225, 0x7f ;  /* 0x0000007fe1007836 */ /* 0x000fe20000000000 */
        /* <DEDUP_REMOVED lines=10> */
[----:B------:R-:W-:Y:S01]  /*ab40*/  CS2R R130, SRZ ;  /* 0x0000000000827805 */ /* 0x000fe2000001ff00 */
[----:B------:R-:W0:Y:S01]  /*ab50*/  @P0 LDC R3, c[0x0][0x44c] ;  /* 0x00011300ff030b82 */ /* 0x000e220000000800 */
[----:B------:R-:W-:Y:S02]  /*ab60*/  CS2R R56, SRZ ;  /* 0x0000000000387805 */ /* 0x000fe4000001ff00 */
[----:B------:R-:W-:Y:S02]  /*ab70*/  CS2R R50, SRZ ;  /* 0x0000000000327805 */ /* 0x000fe4000001ff00 */
[----:B------:R-:W-:Y:S02]  /*ab80*/  CS2R R52, SRZ ;  /* 0x0000000000347805 */ /* 0x000fe4000001ff00 */
[----:B------:R-:W-:-:S02]  /*ab90*/  CS2R R132, SRZ ;  /* 0x0000000000847805 */ /* 0x000fc4000001ff00 */
[----:B------:R-:W-:Y:S02]  /*aba0*/  CS2R R48, SRZ ;  /* 0x0000000000307805 */ /* 0x000fe4000001ff00 */
[----:B------:R-:W-:Y:S02]  /*abb0*/  CS2R R42, SRZ ;  /* 0x00000000002a7805 */ /* 0x000fe4000001ff00 */
[----:B------:R-:W-:Y:S01]  /*abc0*/  CS2R R44, SRZ ;  /* 0x00000000002c7805 */ /* 0x000fe2000001ff00 */
[----:B------:R-:W1:Y:S01]  /*abd0*/  @P0 LDC R4, c[0x0][0x450] ;  /* 0x00011400ff040b82 */ /* 0x000e620000000800 */
[----:B------:R-:W-:Y:S02]  /*abe0*/  CS2R R134, SRZ ;  /* 0x0000000000867805 */ /* 0x000fe4000001ff00 */
[----:B------:R-:W-:Y:S02]  /*abf0*/  CS2R R40, SRZ ;  /* 0x0000000000287805 */ /* 0x000fe4000001ff00 */
[----:B------:R-:W-:-:S02]  /*ac00*/  CS2R R34, SRZ ;  /* 0x0000000000227805 */ /* 0x000fc4000001ff00 */
[----:B------:R-:W-:Y:S02]  /*ac10*/  CS2R R36, SRZ ;  /* 0x0000000000247805 */ /* 0x000fe4000001ff00 */
[----:B------:R-:W-:Y:S02]  /*ac20*/  CS2R R32, SRZ ;  /* 0x0000000000207805 */ /* 0x000fe4000001ff00 */
[----:B------:R-:W-:Y:S02]  /*ac30*/  MOV R8, RZ ;  /* 0x000000ff00087202 */ /* 0x000fe40000000f00 */
[----:B------:R-:W-:Y:S01]  /*ac40*/  CS2R R26, SRZ ;  /* 0x00000000001a7805 */ /* 0x000fe2000001ff00 */
[----:B0-----:R-:W-:-:S05]  /*ac50*/  @P0 IMAD.HI.U32 R3, R0, R3, RZ ;  /* 0x0000000300030227 */ /* 0x001fca00078e00ff */
[----:B-1----:R-:W-:Y:S02]  /*ac60*/  @P0 SHF.R.U32.HI R0, RZ, R4, R3 ;  /* 0x00000004ff000219 */ /* 0x002fe40000011603 */
[----:B------:R-:W-:Y:S02]  /*ac70*/  CS2R R4, SRZ ;  /* 0x0000000000047805 */ /* 0x000fe4000001ff00 */
[----:B------:R-:W-:Y:S02]  /*ac80*/  PLOP3.LUT P0, PT, PT, PT, PT, 0x80, 0x0 ;  /* 0x000000000000781c */ /* 0x000fe40003f0f070 */
[----:B------:R-:W-:Y:S01]  /*ac90*/  IADD3 R0, R137, R0, RZ ;  /* 0x0000000089007210 */ /* 0x000fe20007ffe0ff */
[----:B------:R-:W-:-:S04]  /*aca0*/  IMAD.MOV.U32 R137, RZ, RZ, RZ ;  /* 0x000000ffff897224 */ /* 0x000fc800078e00ff */
[----:B------:R-:W-:-:S05]  /*acb0*/  IMAD.HI R0, R0, 0x2aaaaaab, RZ ;  /* 0x2aaaaaab00007827 */ /* 0x000fca00078e02ff */
[----:B------:R-:W-:-:S04]  /*acc0*/  SHF.R.U32.HI R3, RZ, 0x1f, R0 ;  /* 0x0000001fff037819 */ /* 0x000fc80000011600 */
[----:B------:R-:W-:Y:S01]  /*acd0*/  LEA.HI.SX32 R3, R0, R3, 0x1c ;  /* 0x0000000300037211 */ /* 0x000fe200078fe2ff */
[----:B------:R-:W-:-:S03]  /*ace0*/  IMAD.MOV.U32 R0, RZ, RZ, RZ ;  /* 0x000000ffff007224 */ /* 0x000fc600078e00ff */
[----:B------:R-:W-:Y:S02]  /*acf0*/  VIMNMX R72, R138, R3, PT ;  /* 0x000000038a487248 */ /* 0x000fe40003fe0100 */
[----:B------:R-:W-:Y:S01]  /*ad00*/  CS2R R138, SRZ ;  /* 0x00000000008a7805 */ /* 0x000fe2000001ff00 */
[----:B------:R-:W-:Y:S01]  /*ad10*/  IMAD.MOV.U32 R3, RZ, RZ, RZ ;  /* 0x000000ffff037224 */ /* 0x000fe200078e00ff */
[----:B------:R-:W-:Y:S01]  /*ad20*/  ISETP.GE.AND P1, PT, R72, 0x1, PT ;  /* 0x000000014800780c */ /* 0x000fe20003f26270 */
[----:B------:R-:W-:-:S12]  /*ad30*/  @P2 BRA `(.L_x_6102) ;  /* 0x0000000000082947 */ /* 0x000fd80003800000 */
[----:B------:R-:W0:Y:S02]  /*ad40*/  FENCE.VIEW.ASYNC.G ;  /* 0x00000000000073c6 */ /* 0x000e240000000100 */
[----:B0-----:R-:W-:Y:S06]  /*ad50*/  BAR.ARV 0xc, 0x180 ;  /* 0x0306000000007b1d */ /* 0x001fec0000002000 */
.L_x_6102:
[----:B------:R-:W-:Y:S05]  /*ad60*/  BSYNC B0 ;  /* 0x0000000000007941 */ /* 0x000fea0003800000 */
.L_x_6101:
[----:B------:R-:W-:Y:S01]  /*ad70*/  CS2R R24, SRZ ;  /* 0x0000000000187805 */ /* 0x000fe2000001ff00 */
[----:B------:R-:W-:Y:S06]  /*ad80*/  @!P1 BRA `(.L_x_6103) ;  /* 0x0000010400709947 */ /* 0x000fec0003800000 */
        /* <DEDUP_REMOVED lines=22> */
[----:B------:R-:W-:Y:S01]  /*aef0*/  MOV R11, UR5 ;  /* 0x00000005000b7c02 */ /* 0x000fe20008000f00 */
[----:B------:R-:W-:Y:S01]  /*af00*/  IMAD.U32 R10, RZ, RZ, UR4 ;  /* 0x00000004ff0a7e24 */ /* 0x000fe2000f8e00ff */
[----:B------:R-:W-:Y:S01]  /*af10*/  MOV R13, RZ ;  /* 0x000000ff000d7202 */ /* 0x000fe20000000f00 */
[----:B------:R-:W-:-:S02]  /*af20*/  IMAD.MOV.U32 R8, RZ, RZ, 0x70 ;  /* 0x00000070ff087424 */ /* 0x000fc400078e00ff */
[----:B0-----:R-:W-:-:S07]  /*af30*/  IMAD.MOV.U32 R12, RZ, RZ, 0x1 ;  /* 0x00000001ff0c7424 */ /* 0x001fce00078e00ff */
[----:B------:R-:W-:-:S07]  /*af40*/  LEPC R20, `(.L_x_6104) ;  /* 0x000000001014794e */ /* 0x000fce0000000000 */
[----:B-1---5:R-:W-:Y:S05]  /*af50*/  CALL.ABS.NOINC R14 ;  /* 0x000000000e007343 */ /* 0x022fea0003c00000 */
.L_x_6104:
        /* <DEDUP_REMOVED lines=13> */
.L_x_6108:
[----:B-1----:R1:W2:Y:S02]  /*b030*/  SYNCS.PHASECHK.TRANS64.TRYWAIT P0, [R2+URZ+0x30800], R3 ;  /* 0x03080003020075a7 */ /* 0x0022a4000800017f */
[----:B--2---:R-:W-:Y:S05]  /*b040*/  @!P0 NANOSLEEP.SYNCS 0x989680 ;  /* 0x009896800000895d */ /* 0x004fea0003900000 */
[----:B------:R-:W2:Y:S02]  /*b050*/  @!P0 SYNCS.PHASECHK.TRANS64 P0, [R2+URZ+0x30800], R3 ;  /* 0x03080003020085a7 */ /* 0x000ea4000800007f */
[----:B--2---:R-:W-:Y:S05]  /*b060*/  @!P0 BRA `(.L_x_6108) ;  /* 0xfffffffc00f08947 */ /* 0x004fea000383ffff */
.L_x_6107:
[----:B------:R-:W-:Y:S05]  /*b070*/  BSYNC B0 ;  /* 0x0000000000007941 */ /* 0x000fea0003800000 */
.L_x_6106:
[----:B------:R-:W-:Y:S05]  /*b080*/  BRA `(.L_x_6109) ;  /* 0x0000006c005c7947 */ /* 0x000fea0003800000 */
.L_x_6105:
        /* <DEDUP_REMOVED lines=13> */
[----:B------:R-:W-:Y:S01]  /*b160*/  IMAD.IADD R27, R3, 0x1, R25 ;  /* 0x00000001031b7824 */ /* 0x000fe200078e0219 */
[----:B------:R-:W-:Y:S01]  /*b170*/  IADD3 R29, R5, R137, RZ ;  /* 0x00000089051d7210 */ /* 0x000fe20007ffe0ff */
        /* <DEDUP_REMOVED lines=16> */
[----:B-1----:R-:W-:Y:S05]  /*b280*/  CALL.ABS.NOINC R14 ;  /* 0x000000000e007343 */ /* 0x002fea0003c00000 */
.L_x_6110:
[----:B------:R-:W-:Y:S01]  /*b290*/  ULDC.U8 UR4, c[0x0][0x410] ;  /* 0x0001040000047ab9 */ /* 0x000fe20000000000 */
[----:B------:R-:W-:Y:S01]  /*b2a0*/  BSSY B0, `(.L_x_6111) ;  /* 0x00006ad000007945 */ /* 0x000fe20003800000 */
[----:B------:R-:W-:Y:S01]  /*b2b0*/  ISETP.NE.AND P0, PT, RZ, UR4, PT ;  /* 0x00000004ff007c0c */ /* 0x000fe2000bf05270 */
[----:B------:R-:W-:-:S12]  /*b2c0*/  IMAD.IADD R63, R203, 0x1, R225 ;  /* 0x00000001cb3f7824 */ /* 0x000fd800078e02e1 */
[----:B------:R-:W-:Y:S05]  /*b2d0*/  @!P0 BRA `(.L_x_6112) ;  /* 0x00000034007c8947 */ /* 0x000fea0003800000 */
[----:B------:R-:W2:Y:S01]  /*b2e0*/  LDL R20, [R1+0x54] ;  /* 0x0000540001147983 */ /* 0x000ea20000100800 */
[----:B------:R-:W0:Y:S01]  /*b2f0*/  LDC R21, c[0x0][0x448] ;  /* 0x00011200ff157b82 */ /* 0x000e220000000800 */
[----:B------:R-:W-:Y:S01]  /*b300*/  ULDC.64 UR4, c[0x0][0x3f8] ;  /* 0x0000fe0000047ab9 */ /* 0x000fe20000000a00 */
[----:B------:R-:W-:Y:S01]  /*b310*/  MOV R8, R24 ;  /* 0x0000001800087202 */ /* 0x000fe20000000f00 */
[----:B------:R-:W-:Y:S01]  /*b320*/  ULDC.64 UR6, c[0x0][0x408] ;  /* 0x0001020000067ab9 */ /* 0x000fe20000000a00 */
[----:B------:R-:W-:Y:S01]  /*b330*/  MOV R11, R29 ;  /* 0x0000001d000b7202 */ /* 0x000fe20000000f00 */
[----:B------:R-:W-:Y:S01]  /*b340*/  IMAD.MOV.U32 R9, RZ, RZ, R27 ;  /* 0x000000ffff097224 */ /* 0x000fe200078e001b */
[----:B------:R-:W-:Y:S01]  /*b350*/  SHF.R.S32.HI R67, RZ, 0x1f, R208 ;  /* 0x0000001fff437819 */ /* 0x000fe200000114d0 */
[----:B------:R-:W-:Y:S01]  /*b360*/  IMAD.MOV.U32 R10, RZ, RZ, R136 ;  /* 0x000000ffff0a7224 */ /* 0x000fe200078e0088 */
[----:B------:R-:W-:Y:S02]  /*b370*/  SHF.R.S32.HI R65, RZ, 0x1f, R206 ;  /* 0x0000001fff417819 */ /* 0x000fe400000114ce */
        /* <DEDUP_REMOVED lines=30> */
.L_x_6380:
        /* <DEDUP_REMOVED lines=26> */
[----:B------:R-:W-:Y:S01]  /*b700*/  @!P2 IMAD.SHL.U32 R25, R206, 0x2, RZ ;  /* 0x00000002ce19a824 */ /* 0x000fe200078e00ff */
[-C--:B--2---:R-:W-:Y:S01]  /*b710*/  @!P3 IADD3 R26, P6, R0, R29.reuse, RZ ;  /* 0x0000001d001ab210 */ /* 0x084fe20007fde0ff */
[----:B------:R-:W-:Y:S01]  /*b720*/  @!P1 IMAD.SHL.U32 R13, R207, 0x2, RZ ;  /* 0x00000002cf0d9824 */ /* 0x000fe200078e00ff */
[----:B------:R-:W-:Y:S01]  /*b730*/  @!P2 SHF.L.U64.HI R12, R206, 0x1, R65 ;  /* 0x00000001ce0ca819 */ /* 0x000fe20000010241 */
[----:B------:R-:W-:Y:S01]  /*b740*/  @!P0 IMAD.SHL.U32 R37, R205, 0x2, RZ ;  /* 0x00000002cd258824 */ /* 0x000fe200078e00ff */
[----:B-1----:R-:W-:Y:S01]  /*b750*/  @!P3 IADD3.X R27, R3, R8, RZ, P6, !PT ;  /* 0x00000008031bb210 */ /* 0x002fe200037fe4ff */
[----:B------:R-:W-:Y:S01]  /*b760*/  @!P4 IMAD.MOV.U32 R31, RZ, RZ, R3 ;  /* 0x000000ffff1fc224 */ /* 0x000fe200078e0003 */
[----:B----4-:R-:W-:-:S02]  /*b770*/  @!P3 IADD3 R28, P5, R14, R29, RZ ;  /* 0x0000001d0e1cb210 */ /* 0x010fc40007fbe0ff */
[-C--:B------:R-:W-:Y:S02]  /*b780*/  @!P2 IADD3 R20, P6, R0, R25.reuse, RZ ;  /* 0x000000190014a210 */ /* 0x080fe40007fde0ff */
[----:B------:R-:W-:Y:S01]  /*b790*/  @!P1 SHF.L.U64.HI R32, R207, 0x1, R66 ;  /* 0x00000001cf209819 */ /* 0x000fe20000010242 */
[----:B---3--:R-:W-:Y:S01]  /*b7a0*/  @!P3 IMAD.X R29, R5, 0x1, R8, P5 ;  /* 0x00000001051db824 */ /* 0x008fe200028e0608 */
[----:B------:R-:W-:Y:S01]  /*b7b0*/  @!P2 IADD3 R24, P5, R14, R25, RZ ;  /* 0x000000190e18a210 */ /* 0x000fe20007fbe0ff */
[----:B------:R-:W-:Y:S01]  /*b7c0*/  @!P2 IMAD.X R21, R3, 0x1, R12, P6 ;  /* 0x000000010315a824 */ /* 0x000fe200030e060c */
[-C--:B------:R-:W-:Y:S02]  /*b7d0*/  @!P1 IADD3 R8, P6, R0, R13.reuse, RZ ;  /* 0x0000000d00089210 */ /* 0x080fe40007fde0ff */
[----:B------:R-:W-:Y:S02]  /*b7e0*/  @!P2 IADD3.X R25, R5, R12, RZ, P5, !PT ;  /* 0x0000000c0519a210 */ /* 0x000fe40002ffe4ff */
[----:B------:R-:W-:Y:S01]  /*b7f0*/  ISETP.GE.AND P5, PT, R215, UR4, PT ;  /* 0x00000004d7007c0c */ /* 0x000fe2000bfa6270 */
[----:B------:R-:W-:Y:S01]  /*b800*/  @!P1 IMAD.X R9, R3, 0x1, R32, P6 ;  /* 0x0000000103099824 */ /* 0x000fe200030e0620 */
[----:B------:R-:W-:-:S02]  /*b810*/  @!P1 IADD3 R12, P6, R14, R13, RZ ;  /* 0x0000000d0e0c9210 */ /* 0x000fc40007fde0ff */
[----:B------:R-:W-:Y:S02]  /*b820*/  @!P0 SHF.L.U64.HI R40, R205, 0x1, R64 ;  /* 0x00000001cd288819 */ /* 0x000fe40000010240 */
[----:B------:R-:W-:Y:S01]  /*b830*/  @!P4 MOV R30, R0 ;  /* 0x00000000001ec202 */ /* 0x000fe20000000f00 */
[----:B------:R-:W-:Y:S01]  /*b840*/  @!P1 IMAD.X R13, R5, 0x1, R32, P6 ;  /* 0x00000001050d9824 */ /* 0x000fe200030e0620 */
[----:B------:R-:W-:Y:S02]  /*b850*/  @!P0 IADD3 R34, P6, R0, R37, RZ ;  /* 0x0000002500228210 */ /* 0x000fe40007fde0ff */
[----:B------:R-:W-:Y:S01]  /*b860*/  @!P4 MOV R15, R5 ;  /* 0x00000005000fc202 */ /* 0x000fe20000000f00 */
[----:B------:R-:W-:-:S04]  /*b870*/  @!P4 IMAD.WIDE R30, R192, 0x2, R30 ;  /* 0x00000002c01ec825 */ /* 0x000fc800078e021e */
[----:B------:R-:W-:Y:S01]  /*b880*/  @!P4 IMAD.WIDE R32, R192, 0x2, R14 ;  /* 0x00000002c020c825 */ /* 0x000fe200078e020e */
[----:B------:R-:W5:Y:S03]  /*b890*/  @!P4 LD.E.64 R58, desc[UR60][R30.64] ;  /* 0x0000003c1e3ac980 */ /* 0x000f66000c101b00 */
        /* <DEDUP_REMOVED lines=18> */
[----:B-1----:R-:W-:Y:S02]  /*b9c0*/  CS2R R32, SRZ ;  /* 0x0000000000207805 */ /* 0x002fe4000001ff00 */
        /* <DEDUP_REMOVED lines=11> */
.L_x_6115:
[----:B------:R-:W-:Y:S05]  /*ba80*/  BSYNC B1 ;  /* 0x0000000000017941 */ /* 0x000fea0003800000 */
.L_x_6114:
[----:B---3-5:R-:W-:Y:S01]  /*ba90*/  IMAD.MOV.U32 R5, RZ, RZ, R40 ;  /* 0x000000ffff057224 */ /* 0x028fe200078e0028 */
[----:B-1----:R-:W-:Y:S01]  /*baa0*/  MOV R8, R41 ;  /* 0x0000002900087202 */ /* 0x002fe20000000f00 */
[----:B------:R-:W-:Y:S01]  /*bab0*/  IMAD.MOV.U32 R3, RZ, RZ, R33 ;  /* 0x000000ffff037224 */ /* 0x000fe200078e0021 */
[----:B--2---:R-:W-:Y:S01]  /*bac0*/  MOV R0, R32 ;  /* 0x0000002000007202 */ /* 0x004fe20000000f00 */
[----:B------:R-:W-:Y:S01]  /*bad0*/  UMOV UR4, 0xffffffff ;  /* 0xffffffff00047882 */ /* 0x000fe20000000000 */
        /* <DEDUP_REMOVED lines=34> */
[----:B------:R-:W-:Y:S01]  /*bd00*/  PRMT R90, R90, 0x5410, R5 ;  /* 0x000054105a5a7816 */ /* 0x000fe20000000005 */
[----:B------:R-:W-:Y:S06]  /*bd10*/  BRA.DIV UR4, `(.L_x_6116) ;  /* 0x0000019a04487947 */ /* 0x000fec000b800000 */
[----:B------:R1:W2:Y:S04]  /*bd20*/  SHFL.IDX PT, R3, R7, 0x1, 0x1c1f ;  /* 0x003c1f0007037f89 */ /* 0x0002a800000e0000 */
[----:B------:R1:W3:Y:S04]  /*bd30*/  SHFL.IDX PT, R0, R6, 0x1, 0x1c1f ;  /* 0x003c1f0006007f89 */ /* 0x0002e800000e0000 */
[----:B------:R1:W1:Y:S04]  /*bd40*/  SHFL.IDX PT, R5, R10, 0x1, 0x1c1f ;  /* 0x003c1f000a057f89 */ /* 0x00026800000e0000 */
[----:B0-----:R-:W0:Y:S02]  /*bd50*/  SHFL.IDX PT, R4, R4, 0x1, 0x1c1f ;  /* 0x003c1f0004047f89 */ /* 0x001e2400000e0000 */
.L_x_6386:
[----:B------:R-:W-:Y:S01]  /*bd60*/  IADD3 R63, R63, 0x40, RZ ;  /* 0x000000403f3f7810 */ /* 0x000fe20007ffe0ff */
[----:B------:R-:W-:Y:S01]  /*bd70*/  BSSY B1, `(.L_x_6117) ;  /* 0x0000054000017945 */ /* 0x000fe20003800000 */
[----:B-1----:R-:W-:Y:S02]  /*bd80*/  LOP3.LUT R6, R219, 0x18, R16, 0xf8, !PT ;  /* 0x00000018db067812 */ /* 0x002fe400078ef810 */
[----:B------:R-:W-:Y:S02]  /*bd90*/  CS2R R12, SRZ ;  /* 0x00000000000c7805 */ /* 0x000fe4000001ff00 */
[----:B------:R-:W-:Y:S02]  /*bda0*/  ISETP.GE.AND P1, PT, R63, R80, PT ;  /* 0x000000503f00720c */ /* 0x000fe40003f26270 */
[----:B------:R-:W-:Y:S02]  /*bdb0*/  CS2R R20, SRZ ;  /* 0x0000000000147805 */ /* 0x000fe4000001ff00 */
[----:B------:R-:W-:-:S02]  /*bdc0*/  LOP3.LUT R7, R6, R221, RZ, 0x3c, !PT ;  /* 0x000000dd06077212 */ /* 0x000fc400078e3cff */
[----:B------:R-:W-:Y:S02]  /*bdd0*/  CS2R R26, SRZ ;  /* 0x00000000001a7805 */ /* 0x000fe4000001ff00 */
[----:B------:R-:W-:Y:S02]  /*bde0*/  LOP3.LUT P0, RZ, R228, 0x4, RZ, 0xc0, !PT ;  /* 0x00000004e4ff7812 */ /* 0x000fe4000780c0ff */
[----:B------:R-:W-:Y:S02]  /*bdf0*/  CS2R R34, SRZ ;  /* 0x0000000000227805 */ /* 0x000fe4000001ff00 */
[----:B------:R-:W-:Y:S01]  /*be00*/  CS2R R42, SRZ ;  /* 0x00000000002a7805 */ /* 0x000fe2000001ff00 */
[----:B------:R-:W-:Y:S01]  /*be10*/  IMAD.IADD R7, R222, 0x1, R7 ;  /* 0x00000001de077824 */ /* 0x000fe200078e0207 */
[----:B------:R-:W-:Y:S02]  /*be20*/  CS2R R10, SRZ ;  /* 0x00000000000a7805 */ /* 0x000fe4000001ff00 */
[----:B----4-:R-:W-:-:S02]  /*be30*/  CS2R R14, SRZ ;  /* 0x00000000000e7805 */ /* 0x010fc4000001ff00 */
[----:B------:R-:W-:Y:S02]  /*be40*/  CS2R R24, SRZ ;  /* 0x0000000000187805 */ /* 0x000fe4000001ff00 */
[----:B------:R-:W-:Y:S02]  /*be50*/  CS2R R28, SRZ ;  /* 0x00000000001c7805 */ /* 0x000fe4000001ff00 */
[----:B------:R-:W-:Y:S01]  /*be60*/  CS2R R36, SRZ ;  /* 0x0000000000247805 */ /* 0x000fe2000001ff00 */
[----:B------:R-:W-:Y:S01]  /*be70*/  IMAD R62, R7, 0x2, R2 ;  /* 0x00000002073e7824 */ /* 0x000fe200078e0202 */
        /* <DEDUP_REMOVED lines=13> */
[----:B------:R-:W-:Y:S02]  /*bf50*/  @!P3 SHF.L.U64.HI R12, R206, 0x1, R65 ;  /* 0x00000001ce0cb819 */ /* 0x000fe40000010241 */
[----:B0-----:R-:W-:Y:S01]  /*bf60*/  @!P4 IADD3 R8, P6, R4, R9, RZ ;  /* 0x000000090408c210 */ /* 0x001fe20007fde0ff */
[----:B--2---:R-:W-:Y:S01]  /*bf70*/  @!P4 IMAD.X R11, R3, 0x1, R6, P5 ;  /* 0x00000001030bc824 */ /* 0x004fe200028e0606 */
[----:B------:R-:W-:-:S02]  /*bf80*/  @!P3 IADD3 R78, P5, R0, R75, RZ ;  /* 0x0000004b004eb210 */ /* 0x000fc40007fbe0ff */
[----:B------:R-:W-:Y:S01]  /*bf90*/  @!P2 SHF.L.U32 R67, R207, 0x1, RZ ;  /* 0x00000001cf43a819 */ /* 0x000fe200000006ff */
[----:B------:R-:W-:Y:S01]  /*bfa0*/  @!P4 IMAD.X R9, R5, 0x1, R6, P6 ;  /* 0x000000010509c824 */ /* 0x000fe200030e0606 */
[----:B------:R-:W-:Y:S01]  /*bfb0*/  @!P2 SHF.L.U64.HI R14, R207, 0x1, R66 ;  /* 0x00000001cf0ea819 */ /* 0x000fe20000010242 */
[----:B------:R-:W-:Y:S01]  /*bfc0*/  @!P3 IMAD.X R79, R3, 0x1, R12, P5 ;  /* 0x00000001034fb824 */ /* 0x000fe200028e060c */
[----:B------:R-:W-:Y:S02]  /*bfd0*/  @!P2 IADD3 R70, P5, R0, R67, RZ ;  /* 0x000000430046a210 */ /* 0x000fe40007fbe0ff */
[----:B------:R-:W-:Y:S02]  /*bfe0*/  @!P3 IADD3 R74, P6, R4, R75, RZ ;  /* 0x0000004b044ab210 */ /* 0x000fe40007fde0ff */
[----:B------:R-:W-:Y:S01]  /*bff0*/  @!P1 SHF.L.U32 R7, R205, 0x1, RZ ;  /* 0x00000001cd079819 */ /* 0x000fe200000006ff */
[----:B------:R-:W-:Y:S01]  /*c000*/  @!P2 IMAD.X R71, R3, 0x1, R14, P5 ;  /* 0x000000010347a824 */ /* 0x000fe200028e060e */
[----:B------:R-:W-:Y:S01]  /*c010*/  @!P1 SHF.L.U64.HI R20, R205, 0x1, R64 ;  /* 0x00000001cd149819 */ /* 0x000fe20000010240 */
[----:B------:R-:W-:Y:S01]  /*c020*/  @!P3 IMAD.X R75, R5, 0x1, R12, P6 ;  /* 0x00000001054bb824 */ /* 0x000fe200030e060c */
[----:B------:R-:W-:-:S02]  /*c030*/  @!P1 IADD3 R64, P5, R0, R7, RZ ;  /* 0x0000000700409210 */ /* 0x000fc40007fbe0ff */
[----:B------:R-:W-:-:S03]  /*c040*/  @!P2 IADD3 R66, P6, R4, R67, RZ ;  /* 0x000000430442a210 */ /* 0x000fc60007fde0ff */
[----:B------:R-:W-:Y:S01]  /*c050*/  @!P1 IMAD.X R65, R3, 0x1, R20, P5 ;  /* 0x0000000103419824 */ /* 0x000fe200028e0614 */
[----:B------:R-:W-:Y:S02]  /*c060*/  @!P2 IADD3.X R67, R5, R14, RZ, P6, !PT ;  /* 0x0000000e0543a210 */ /* 0x000fe400037fe4ff */
[----:B------:R-:W-:Y:S02]  /*c070*/  ISETP.GE.AND P6, PT, R192, UR4, PT ;  /* 0x00000004c0007c0c */ /* 0x000fe4000bfc6270 */
[----:B------:R-:W-:-:S05]  /*c080*/  @!P1 IADD3 R6, P5, R4, R7, RZ ;  /* 0x0000000704069210 */ /* 0x000fca0007fbe0ff */
[----:B------:R-:W-:Y:S01]  /*c090*/  @!P1 IMAD.X R7, R5, 0x1, R20, P5 ;  /* 0x0000000105079824 */ /* 0x000fe200028e0614 */
[----:B------:R-:W-:-:S05]  /*c0a0*/  ISETP.GE.AND P5, PT, R215, UR4, PT ;  /* 0x00000004d7007c0c */ /* 0x000fca000bfa6270 */
[----:B------:R-:W-:Y:S01]  /*c0b0*/  @!P6 MOV R12, R0 ;  /* 0x00000000000ce202 */ /* 0x000fe20000000f00 */
        /* <DEDUP_REMOVED lines=31> */
.L_x_6118:
[----:B------:R-:W-:Y:S05]  /*c2b0*/  BSYNC B1 ;  /* 0x0000000000017941 */ /* 0x000fea0003800000 */
.L_x_6117:
[----:B------:R-:W0:Y:S01]  /*c2c0*/  LDL R63, [R1+0x50] ;  /* 0x00005000013f7983 */ /* 0x000e220000100800 */
[C---:B----4-:R-:W-:Y:S01]  /*c2d0*/  VIADD R5, R62.reuse, 0x12400 ;  /* 0x000124003e057836 */ /* 0x050fe20000000000 */
[----:B---3--:R-:W-:Y:S01]  /*c2e0*/  IADD3 R0, R62, 0x12440, RZ ;  /* 0x000124403e007810 */ /* 0x008fe20007ffe0ff */
[----:B--2--5:R-:W-:Y:S01]  /*c2f0*/  IMAD.MOV.U32 R3, RZ, RZ, R8 ;  /* 0x000000ffff037224 */ /* 0x024fe200078e0008 */
[----:B------:R-:W-:Y:S01]  /*c300*/  VIADDMNMX R80, R80, -R225, 0x80, PT ;  /* 0x0000008050507446 */ /* 0x000fe200038009e1 */
[----:B------:R-:W-:Y:S01]  /*c310*/  @P0 VIADD R0, R5, 0xffffffc0 ;  /* 0xffffffc005000836 */ /* 0x000fe20000000000 */
[----:B------:R-:W-:Y:S01]  /*c320*/  MOV R5, R9 ;  /* 0x0000000900057202 */ /* 0x000fe20000000f00 */
[----:B------:R-:W-:Y:S01]  /*c330*/  IMAD.MOV.U32 R6, RZ, RZ, R12 ;  /* 0x000000ffff067224 */ /* 0x000fe200078e000c */
[----:B------:R-:W-:Y:S01]  /*c340*/  MOV R77, R37 ;  /* 0x00000025004d7202 */ /* 0x000fe20000000f00 */
[----:B------:R-:W-:Y:S01]  /*c350*/  IMAD.MOV.U32 R7, RZ, RZ, R13 ;  /* 0x000000ffff077224 */ /* 0x000fe200078e000d */
[----:B------:R-:W-:Y:S01]  /*c360*/  PRMT R3, R3, 0x5410, R5 ;  /* 0x0000541003037816 */ /* 0x000fe20000000005 */
[----:B------:R-:W-:Y:S01]  /*c370*/  IMAD.MOV.U32 R65, RZ, RZ, R14 ;  /* 0x000000ffff417224 */ /* 0x000fe200078e000e */
[----:B------:R-:W-:Y:S01]  /*c380*/  BSSY B1, `(.L_x_6119) ;  /* 0x0000026000017945 */ /* 0x000fe20003800000 */
[----:B------:R-:W-:-:S02]  /*c390*/  ISETP.GE.AND P1, PT, R203, R80, PT ;  /* 0x00000050cb00720c */ /* 0x000fc40003f26270 */
        /* <DEDUP_REMOVED lines=8> */
[----:B------:R-:W-:Y:S02]  /*c420*/  MOV R6, R10 ;  /* 0x0000000a00067202 */ /* 0x000fe40000000f00 */
[----:B0-----:R-:W-:-:S04]  /*c430*/  LEA.HI R4, R63, R63, RZ, 0x1 ;  /* 0x0000003f3f047211 */ /* 0x001fc800078f08ff */
[----:B------:R-:W-:-:S04]  /*c440*/  LOP3.LUT R4, R4, 0xfffffffe, RZ, 0xc0, !PT ;  /* 0xfffffffe04047812 */ /* 0x000fc800078ec0ff */
[----:B------:R-:W-:Y:S02]  /*c450*/  IADD3 R4, R63, -R4, RZ ;  /* 0x800000043f047210 */ /* 0x000fe40007ffe0ff */
[----:B------:R-:W-:Y:S02]  /*c460*/  MOV R63, R26 ;  /* 0x0000001a003f7202 */ /* 0x000fe40000000f00 */
[----:B------:R-:W-:Y:S01]  /*c470*/  SHF.L.U32 R5, R4, 0x1f, RZ ;  /* 0x0000001f04057819 */ /* 0x000fe200000006ff */
[----:B------:R-:W-:Y:S01]  /*c480*/  IMAD.MOV.U32 R4, RZ, RZ, R27 ;  /* 0x000000ffff047224 */ /* 0x000fe200078e001b */
[----:B------:R-:W-:Y:S01]  /*c490*/  PRMT R70, R63, 0x7610, R70 ;  /* 0x000076103f467816 */ /* 0x000fe20000000046 */
[----:B------:R-:W-:Y:S01]  /*c4a0*/  IMAD.MOV.U32 R63, RZ, RZ, R42 ;  /* 0x000000ffff3f7224 */ /* 0x000fe200078e002a */
[----:B------:R-:W0:Y:S02]  /*c4b0*/  SYNCS.PHASECHK.TRANS64.TRYWAIT P0, [R2+URZ+0x30800], R5 ;  /* 0x03080005020075a7 */ /* 0x000e24000800017f */
[----:B------:R-:W-:Y:S01]  /*c4c0*/  PRMT R70, R70, 0x5410, R4 ;  /* 0x0000541046467816 */ /* 0x000fe20000000004 */
[----:B------:R-:W-:Y:S01]  /*c4d0*/  IMAD.MOV.U32 R4, RZ, RZ, R43 ;  /* 0x000000ffff047224 */ /* 0x000fe200078e002b */
[----:B------:R-:W-:-:S02]  /*c4e0*/  PRMT R76, R63, 0x7610, R76 ;  /* 0x000076103f4c7816 */ /* 0x000fc4000000004c */
        /* <DEDUP_REMOVED lines=15> */
.L_x_6387:
[----:B------:R-:W-:Y:S05]  /*c5e0*/  BSYNC B1 ;  /* 0x0000000000017941 */ /* 0x000fea0003800000 */
.L_x_6119:
        /* <DEDUP_REMOVED lines=8> */
[-C--:B------:R-:W-:Y:S02]  /*c670*/  ISETP.GE.AND P3, PT, R207, R4.reuse, PT ;  /* 0x00000004cf00720c */ /* 0x080fe40003f66270 */
[----:B------:R-:W-:-:S02]  /*c680*/  ISETP.GE.AND P4, PT, R205, R4, PT ;  /* 0x00000004cd00720c */ /* 0x000fc40003f86270 */
[----:B------:R-:W-:-:S03]  /*c690*/  ISETP.GE.AND P5, PT, R215, R4, PT ;  /* 0x00000004d700720c */ /* 0x000fc60003fa6270 */
[----:B------:R-:W-:Y:S10]  /*c6a0*/  @P0 BRA `(.L_x_6124) ;  /* 0x0000000000a80947 */ /* 0x000ff40003800000 */
[----:B0-----:R-:W0:Y:S01]  /*c6b0*/  LDS.128 R4, [R62+0x12400] ;  /* 0x012400003e047984 */ /* 0x001e220000000c00 */
        /* <DEDUP_REMOVED lines=8> */
[----:B0-----:R-:W-:-:S02]  /*c740*/  HADD2.F32 R61, -RZ, R7.H1_H1 ;  /* 0x30000007ff3d7230 */ /* 0x001fc40000004100 */
[----:B------:R-:W-:Y:S02]  /*c750*/  HADD2.F32 R60, -RZ, R7.H0_H0 ;  /* 0x20000007ff3c7230 */ /* 0x000fe40000004100 */
[--C-:B------:R-:W-:Y:S02]  /*c760*/  HADD2.F32 R7, -RZ, R4.reuse.H0_H0 ;  /* 0x20000004ff077230 */ /* 0x100fe40000004100 */
[C---:B------:R-:W-:Y:S01]  /*c770*/  FMUL.FTZ R94, R61.reuse, R79 ;  /* 0x0000004f3d5e7220 */ /* 0x040fe20000410000 */
[----:B------:R-:W-:Y:S02]  /*c780*/  HADD2.F32 R4, -RZ, R4.H1_H1 ;  /* 0x30000004ff047230 */ /* 0x000fe40000004100 */
[-C--:B------:R-:W-:Y:S01]  /*c790*/  FMUL.FTZ R93, R61, R91.reuse ;  /* 0x0000005b3d5d7220 */ /* 0x080fe20000410000 */
[--C-:B------:R-:W-:Y:S02]  /*c7a0*/  HADD2.F32 R58, -RZ, R6.reuse.H0_H0 ;  /* 0x20000006ff3a7230 */ /* 0x100fe40000004100 */
[----:B------:R-:W-:Y:S01]  /*c7b0*/  FFMA.FTZ R96, R60, R91, R94 ;  /* 0x0000005b3c607223 */ /* 0x000fe2000001005e */
[----:B------:R-:W-:-:S02]  /*c7c0*/  HADD2.F32 R59, -RZ, R6.H1_H1 ;  /* 0x30000006ff3b7230 */ /* 0x000fc40000004100 */
[----:B------:R-:W-:Y:S01]  /*c7d0*/  FMUL.FTZ R92, R4, R90 ;  /* 0x0000005a045c7220 */ /* 0x000fe20000410000 */
[----:B------:R-:W-:Y:S02]  /*c7e0*/  HADD2.F32 R61, -RZ, R89.H1_H1 ;  /* 0x30000059ff3d7230 */ /* 0x000fe40000004100 */
[----:B------:R-:W-:Y:S01]  /*c7f0*/  FFMA.FTZ R93, R60, R79, -R93 ;  /* 0x0000004f3c5d7223 */ /* 0x000fe2000001085d */
[----:B------:R-:W-:Y:S02]  /*c800*/  HADD2.F32 R6, -RZ, R5.H0_H0 ;  /* 0x20000005ff067230 */ /* 0x000fe40000004100 */
[-C--:B------:R-:W-:Y:S01]  /*c810*/  FMUL.FTZ R94, R4, R78.reuse ;  /* 0x0000004e045e7220 */ /* 0x080fe20000410000 */
[----:B------:R-:W-:Y:S02]  /*c820*/  HADD2.F32 R89, -RZ, R89.H0_H0 ;  /* 0x20000059ff597230 */ /* 0x000fe40000004100 */
[----:B------:R-:W-:Y:S01]  /*c830*/  FFMA.FTZ R92, R7, R78, -R92 ;  /* 0x0000004e075c7223 */ /* 0x000fe2000001085c */
[----:B------:R-:W-:-:S02]  /*c840*/  HADD2.F32 R5, -RZ, R5.H1_H1 ;  /* 0x30000005ff057230 */ /* 0x000fc40000004100 */
[----:B------:R-:W-:Y:S01]  /*c850*/  FFMA.FTZ R79, R7, R90, R94 ;  /* 0x0000005a074f7223 */ /* 0x000fe2000001005e */
        /* <DEDUP_REMOVED lines=15> */
.L_x_6124:
[----:B------:R-:W-:Y:S05]  /*c950*/  BSYNC B2 ;  /* 0x0000000000027941 */ /* 0x000fea0003800000 */
.L_x_6123:
[----:B------:R-:W-:Y:S04]  /*c960*/  BSSY B2, `(.L_x_6125) ;  /* 0x000002c000027945 */ /* 0x000fe80003800000 */
[----:B------:R-:W-:Y:S05]  /*c970*/  @P1 BRA `(.L_x_6126) ;  /* 0x0000000000a81947 */ /* 0x000fea0003800000 */
[----:B01----:R-:W0:Y:S01]  /*c980*/  LDS.128 R4, [R0] ;  /* 0x0000000000047984 */ /* 0x003e220000000c00 */
        /* <DEDUP_REMOVED lines=41> */
.L_x_6126:
[----:B------:R-:W-:Y:S05]  /*cc20*/  BSYNC B2 ;  /* 0x0000000000027941 */ /* 0x000fea0003800000 */
.L_x_6125:
[----:B------:R-:W-:Y:S04]  /*cc30*/  BSSY B2, `(.L_x_6127) ;  /* 0x000002c000027945 */ /* 0x000fe80003800000 */
[----:B------:R-:W-:Y:S05]  /*cc40*/  @P2 BRA `(.L_x_6128) ;  /* 0x0000000000a82947 */ /* 0x000fea0003800000 */
[----:B012---:R-:W0:Y:S01]  /*cc50*/  LDS.128 R4, [R62+0x16400] ;  /* 0x016400003e047984 */ /* 0x007e220000000c00 */
        /* <DEDUP_REMOVED lines=41> */
.L_x_6128:
[----:B------:R-:W-:Y:S05]  /*cef0*/  BSYNC B2 ;  /* 0x0000000000027941 */ /* 0x000fea0003800000 */
.L_x_6127:
[----:B------:R-:W-:Y:S04]  /*cf00*/  BSSY B2, `(.L_x_6129) ;  /* 0x000002c000027945 */ /* 0x000fe80003800000 */
[----:B------:R-:W-:Y:S05]  /*cf10*/  @P3 BRA `(.L_x_6130) ;  /* 0x0000000000a83947 */ /* 0x000fea0003800000 */
[----:B0123--:R-:W0:Y:S01]  /*cf20*/  LDS.128 R4, [R0+0x4000] ;  /* 0x0040000000047984 */ /* 0x00fe220000000c00 */
        /* <DEDUP_REMOVED lines=41> */
.L_x_6130:
[----:B------:R-:W-:Y:S05]  /*d1c0*/  BSYNC B2 ;  /* 0x0000000000027941 */ /* 0x000fea0003800000 */
.L_x_6129:
[----:B------:R-:W-:Y:S04]  /*d1d0*/  BSSY B2, `(.L_x_6131) ;  /* 0x000002c000027945 */ /* 0x000fe80003800000 */
[----:B------:R-:W-:Y:S05]  /*d1e0*/  @P4 BRA `(.L_x_6132) ;  /* 0x0000000000a84947 */ /* 0x000fea0003800000 */
[----:B01234-:R-:W0:Y:S01]  /*d1f0*/  LDS.128 R4, [R62+0x1a400] ;  /* 0x01a400003e047984 */ /* 0x01fe220000000c00 */
        /* <DEDUP_REMOVED lines=41> */
.L_x_6132:
[----:B------:R-:W-:Y:S05]  /*d490*/  BSYNC B2 ;  /* 0x0000000000027941 */ /* 0x000fea0003800000 */
.L_x_6131:
[----:B------:R-:W-:Y:S05]  /*d4a0*/  @P5 BRA `(.L_x_6122) ;  /* 0x0000000000a85947 */ /* 0x000fea0003800000 */
[----:B01234-:R-:W0:Y:S01]  /*d4b0*/  LDS.128 R4, [R0+0x8000] ;  /* 0x0080000000047984 */ /* 0x01fe220000000c00 */
[----:B------:R-:W-:Y:S01]  /*d4c0*/  SHF.R.U32.HI R39, RZ, 0x10, R33 ;  /* 0x00000010ff277819 */ /* 0x000fe20000011621 */
[----:B------:R-:W-:Y:S01]  /*d4d0*/  HADD2.F32 R38, -RZ, R69.H1_H1 ;  /* 0x30000045ff267230 */ /* 0x000fe20000004100 */
[----:B------:R-:W-:Y:S01]  /*d4e0*/  SHF.R.U32.HI R41, RZ, 0x10, R31 ;  /* 0x00000010ff297819 */ /* 0x000fe2000001161f */
[----:B------:R-:W-:Y:S01]  /*d4f0*/  HADD2.F32 R40, -RZ, R73.H0_H0 ;  /* 0x20000049ff287230 */ /* 0x000fe20000004100 */
[----:B------:R-:W-:Y:S01]  /*d500*/  SHF.R.U64 R51, R32, 0x10, R33 ;  /* 0x0000001020337819 */ /* 0x000fe20000001221 */
[----:B------:R-:W-:Y:S01]  /*d510*/  HADD2.F32 R39, -RZ, R39.H0_H0 ;  /* 0x20000027ff277230 */ /* 0x000fe20000004100 */
[----:B------:R-:W-:Y:S01]  /*d520*/  SHF.R.U64 R49, R30, 0x10, R31 ;  /* 0x000000101e317819 */ /* 0x000fe2000000121f */
        /* <DEDUP_REMOVED lines=34> */
.L_x_6122:
[----:B------:R-:W-:Y:S05]  /*d750*/  BSYNC B1 ;  /* 0x0000000000017941 */ /* 0x000fea0003800000 */
.L_x_6121:
        /* <DEDUP_REMOVED lines=54> */
.L_x_6135:
[----:B------:R-:W-:Y:S05]  /*dac0*/  BSYNC B1 ;  /* 0x0000000000017941 */ /* 0x000fea0003800000 */
.L_x_6134:
        /* <DEDUP_REMOVED lines=8> */
[----:B------:R-:W-:Y:S01]  /*db50*/  HADD2.F32 R36, -RZ, R75.H0_H0 ;  /* 0x2000004bff247230 */ /* 0x000fe20000004100 */
        /* <DEDUP_REMOVED lines=35> */
.L_x_6137:
[----:B------:R-:W-:Y:S05]  /*dd90*/  BSYNC B1 ;  /* 0x0000000000017941 */ /* 0x000fea0003800000 */
.L_x_6136:
[----:B------:R-:W-:Y:S04]  /*dda0*/  BSSY B1, `(.L_x_6138) ;  /* 0x000002c000017945 */ /* 0x000fe80003800000 */
[----:B------:R-:W-:Y:S05]  /*ddb0*/  @P2 BRA `(.L_x_6139) ;  /* 0x0000000000a82947 */ /* 0x000fea0003800000 */
[----:B01----:R-:W0:Y:S01]  /*ddc0*/  LDS.128 R4, [R62+0x18400] ;  /* 0x018400003e047984 */ /* 0x003e220000000c00 */
        /* <DEDUP_REMOVED lines=41> */
.L_x_6139:
[----:B------:R-:W-:Y:S05]  /*e060*/  BSYNC B1 ;  /* 0x0000000000017941 */ /* 0x000fea0003800000 */
.L_x_6138:
        /* <DEDUP_REMOVED lines=44> */
.L_x_6141:
[----:B------:R-:W-:Y:S05]  /*e330*/  BSYNC B1 ;  /* 0x0000000000017941 */ /* 0x000fea0003800000 */
.L_x_6140:
[----:B------:R-:W-:Y:S04]  /*e340*/  BSSY B1, `(.L_x_6142) ;  /* 0x000002c000017945 */ /* 0x000fe80003800000 */
[----:B------:R-:W-:Y:S05]  /*e350*/  @P4 BRA `(.L_x_6143) ;  /* 0x0000000000a84947 */ /* 0x000fea0003800000 */
[----:B0123--:R-:W0:Y:S01]  /*e360*/  LDS.128 R4, [R62+0x1c400] ;  /* 0x01c400003e047984 */ /* 0x00fe220000000c00 */
        /* <DEDUP_REMOVED lines=41> */
.L_x_6143:
[----:B------:R-:W-:Y:S05]  /*e600*/  BSYNC B1 ;  /* 0x0000000000017941 */ /* 0x000fea0003800000 */
.L_x_6142:
[----:B------:R-:W-:Y:S05]  /*e610*/  @P5 BRA `(.L_x_6133) ;  /* 0x0000003400d45947 */ /* 0x000fea0003800000 */
[----:B01234-:R-:W0:Y:S01]  /*e620*/  LDS.128 R4, [R0+0xa000] ;  /* 0x00a0000000047984 */ /* 0x01fe220000000c00 */
        /* <DEDUP_REMOVED lines=42> */
.L_x_6112:
[----:B------:R-:W2:Y:S01]  /*e8d0*/  LDL R3, [R1+0x54] ;  /* 0x0000540001037983 */ /* 0x000ea20000100800 */
[----:B------:R-:W0:Y:S01]  /*e8e0*/  LDC R25, c[0x0][0x448] ;  /* 0x00011200ff197b82 */ /* 0x000e220000000800 */
[----:B------:R-:W-:Y:S01]  /*e8f0*/  ULDC.64 UR4, c[0x0][0x3f8] ;  /* 0x0000fe0000047ab9 */ /* 0x000fe20000000a00 */
[----:B------:R-:W-:Y:S01]  /*e900*/  ULDC.64 UR6, c[0x0][0x408] ;  /* 0x0001020000067ab9 */ /* 0x000fe20000000a00 */
[----:B------:R-:W-:Y:S02]  /*e910*/  IMAD.MOV.U32 R4, RZ, RZ, R24 ;  /* 0x000000ffff047224 */ /* 0x000fe400078e0018 */
[----:B------:R-:W-:Y:S02]  /*e920*/  IMAD.MOV.U32 R8, RZ, RZ, R136 ;  /* 0x000000ffff087224 */ /* 0x000fe400078e0088 */
[----:B------:R-:W-:Y:S01]  /*e930*/  IMAD.MOV.U32 R9, RZ, RZ, R29 ;  /* 0x000000ffff097224 */ /* 0x000fe200078e001d */
[----:B0-----:R-:W-:-:S13]  /*e940*/  ISETP.NE.AND P0, PT, R25, 0x1, PT ;  /* 0x000000011900780c */ /* 0x001fda0003f05270 */
[----:B------:R-:W0:Y:S08]  /*e950*/  @P0 LDC R0, c[0x0][0x44c] ;  /* 0x00011300ff000b82 */ /* 0x000e300000000800 */
[----:B------:R-:W1:Y:S01]  /*e960*/  @P0 LDC R5, c[0x0][0x450] ;  /* 0x00011400ff050b82 */ /* 0x000e620000000800 */
[----:B--2---:R-:W-:-:S04]  /*e970*/  IMAD R3, R3, 0x40, R63 ;  /* 0x0000004003037824 */ /* 0x004fc800078e023f */
        /* <DEDUP_REMOVED lines=12> */
[----:B------:R-:W-:Y:S01]  /*ea40*/  LEA R6, P0, R4, UR4, 0x1 ;  /* 0x0000000404067c11 */ /* 0x000fe2000f8008ff */
[----:B------:R-:W-:Y:S01]  /*ea50*/  UMOV UR4, 0xffffffff ;  /* 0xffffffff00047882 */ /* 0x000fe20000000000 */
[----:B------:R-:W-:Y:S01]  /*ea60*/  IMAD.IADD R21, R9, 0x1, R21 ;  /* 0x0000000109157824 */ /* 0x000fe200078e0215 */
[----:B------:R-:W-:Y:S02]  /*ea70*/  IADD3 R7, R5, R7, RZ ;  /* 0x0000000705077210 */ /* 0x000fe40007ffe0ff */
[----:B------:R-:W-:Y:S02]  /*ea80*/  LEA R20, P1, R8, UR6, 0x1 ;  /* 0x0000000608147c11 */ /* 0x000fe4000f8208ff */
[----:B------:R-:W-:-:S02]  /*ea90*/  LEA.HI.X R7, R4, UR5, R7, 0x1, P0 ;  /* 0x0000000504077c11 */ /* 0x000fc400080f0c07 */
[----:B------:R-:W-:Y:S01]  /*eaa0*/  LEA.HI.X R21, R8, UR7, R21, 0x1, P1 ;  /* 0x0000000708157c11 */ /* 0x000fe200088f0c15 */
[----:B------:R-:W-:Y:S08]  /*eab0*/  BRA.DIV UR4, `(.L_x_6144) ;  /* 0x0000016e04687947 */ /* 0x000ff0000b800000 */
[----:B------:R0:W1:Y:S04]  /*eac0*/  SHFL.IDX PT, R3, R7, RZ, 0x1c1f ;  /* 0x001c1fff07037589 */ /* 0x00006800000e0000 */
[----:B------:R0:W2:Y:S04]  /*ead0*/  SHFL.IDX PT, R0, R6, RZ, 0x1c1f ;  /* 0x001c1fff06007589 */ /* 0x0000a800000e0000 */
[----:B------:R0:W3:Y:S04]  /*eae0*/  SHFL.IDX PT, R5, R21, RZ, 0x1c1f ;  /* 0x001c1fff15057589 */ /* 0x0000e800000e0000 */
[----:B------:R0:W4:Y:S02]  /*eaf0*/  SHFL.IDX PT, R14, R20, RZ, 0x1c1f ;  /* 0x001c1fff140e7589 */ /* 0x00012400000e0000 */
.L_x_6393:
        /* <DEDUP_REMOVED lines=17> */
[----:B--2---:R-:W-:Y:S01]  /*ec10*/  MOV R10, R0 ;  /* 0x00000000000a7202 */ /* 0x004fe20000000f00 */
[----:B-1----:R-:W-:Y:S01]  /*ec20*/  IMAD.MOV.U32 R11, RZ, RZ, R3 ;  /* 0x000000ffff0b7224 */ /* 0x002fe200078e0003 */
        /* <DEDUP_REMOVED lines=9> */
[----:B------:R-:W-:-:S04]  /*ecc0*/  @!P4 SHF.L.U32 R27, R198, 0x3, RZ ;  /* 0x00000003c61bc819 */ /* 0x000fc800000006ff */
        /* <DEDUP_REMOVED lines=24> */
.L_x_6146:
[----:B------:R-:W-:Y:S05]  /*ee50*/  BSYNC B1 ;  /* 0x0000000000017941 */ /* 0x000fea0003800000 */
.L_x_6145:
[----:B-1-3-5:R-:W-:Y:S01]  /*ee60*/  IMAD.MOV.U32 R5, RZ, RZ, R47 ;  /* 0x000000ffff057224 */ /* 0x02afe200078e002f */
[----:B------:R-:W-:Y:S01]  /*ee70*/  MOV R4, R46 ;  /* 0x0000002e00047202 */ /* 0x000fe20000000f00 */
[----:B--2---:R-:W-:Y:S01]  /*ee80*/  IMAD.MOV.U32 R0, RZ, RZ, R44 ;  /* 0x000000ffff007224 */ /* 0x004fe200078e002c */
[----:B------:R-:W-:Y:S01]  /*ee90*/  UMOV UR4, 0xffffffff ;  /* 0xffffffff00047882 */ /* 0x000fe20000000000 */
        /* <DEDUP_REMOVED lines=35> */
[----:B------:R-:W-:-:S02]  /*f0d0*/  PRMT R79, R4, 0x5410, R5 ;  /* 0x00005410044f7816 */ /* 0x000fc40000000005 */
[----:B------:R-:W-:Y:S02]  /*f0e0*/  CS2R R4, SRZ ;  /* 0x0000000000047805 */ /* 0x000fe4000001ff00 */
[----:B------:R-:W-:Y:S01]  /*f0f0*/  PRMT R78, R0, 0x5410, R3 ;  /* 0x00005410004e7816 */ /* 0x000fe20000000003 */
[----:B------:R-:W-:Y:S06]  /*f100*/  BRA.DIV UR4, `(.L_x_6147) ;  /* 0x0000016a04447947 */ /* 0x000fec000b800000 */
[----:B------:R1:W2:Y:S04]  /*f110*/  SHFL.IDX PT, R3, R7, 0x1, 0x1c1f ;  /* 0x003c1f0007037f89 */ /* 0x0002a800000e0000 */
[----:B------:R1:W3:Y:S04]  /*f120*/  SHFL.IDX PT, R0, R6, 0x1, 0x1c1f ;  /* 0x003c1f0006007f89 */ /* 0x0002e800000e0000 */
[----:B0-----:R-:W0:Y:S04]  /*f130*/  SHFL.IDX PT, R21, R21, 0x1, 0x1c1f ;  /* 0x003c1f0015157f89 */ /* 0x001e2800000e0000 */
[----:B-1----:R-:W0:Y:S02]  /*f140*/  SHFL.IDX PT, R20, R20, 0x1, 0x1c1f ;  /* 0x003c1f0014147f89 */ /* 0x002e2400000e0000 */
.L_x_6399:
[----:B------:R-:W-:Y:S01]  /*f150*/  VIADD R63, R63, 0x40 ;  /* 0x000000403f3f7836 */ /* 0x000fe20000000000 */
[----:B------:R-:W-:Y:S01]  /*f160*/  BSSY B1, `(.L_x_6148) ;  /* 0x0000032000017945 */ /* 0x000fe20003800000 */
[----:B------:R-:W-:Y:S02]  /*f170*/  CS2R R6, SRZ ;  /* 0x0000000000067805 */ /* 0x000fe4000001ff00 */
[----:B------:R-:W-:Y:S02]  /*f180*/  CS2R R8, SRZ ;  /* 0x0000000000087805 */ /* 0x000fe4000001ff00 */
[----:B------:R-:W-:Y:S02]  /*f190*/  CS2R R10, SRZ ;  /* 0x00000000000a7805 */ /* 0x000fe4000001ff00 */
[----:B------:R-:W-:Y:S02]  /*f1a0*/  ISETP.GE.AND P0, PT, R63, R88, PT ;  /* 0x000000583f00720c */ /* 0x000fe40003f06270 */
        /* <DEDUP_REMOVED lines=10> */
[----:B---3--:R-:W-:Y:S01]  /*f250*/  MOV R4, R0 ;  /* 0x0000000000047202 */ /* 0x008fe20000000f00 */
[----:B--2---:R-:W-:Y:S01]  /*f260*/  IMAD.MOV.U32 R5, RZ, RZ, R3 ;  /* 0x000000ffff057224 */ /* 0x004fe200078e0003 */
        /* <DEDUP_REMOVED lines=33> */
.L_x_6149:
[----:B------:R-:W-:Y:S05]  /*f480*/  BSYNC B1 ;  /* 0x0000000000017941 */ /* 0x000fea0003800000 */
.L_x_6148:
[----:B-1----:R-:W3:Y:S01]  /*f490*/  LDL R60, [R1+0x50] ;  /* 0x00005000013c7983 */ /* 0x002ee20000100800 */
[----:B0----5:R-:W-:Y:S01]  /*f4a0*/  IMAD.MOV.U32 R20, RZ, RZ, R5 ;  /* 0x000000ffff147224 */ /* 0x021fe200078e0005 */
[----:B--2---:R-:W-:Y:S01]  /*f4b0*/  MOV R3, R4 ;  /* 0x0000000400037202 */ /* 0x004fe20000000f00 */
[----:B------:R-:W-:Y:S01]  /*f4c0*/  IMAD.MOV.U32 R63, RZ, RZ, R57 ;  /* 0x000000ffff3f7224 */ /* 0x000fe200078e0039 */
[----:B------:R-:W-:Y:S01]  /*f4d0*/  MOV R21, R7 ;  /* 0x0000000700157202 */ /* 0x000fe20000000f00 */
[----:B------:R-:W-:Y:S01]  /*f4e0*/  BSSY B1, `(.L_x_6150) ;  /* 0x000002b000017945 */ /* 0x000fe20003800000 */
[----:B------:R-:W-:Y:S01]  /*f4f0*/  PRMT R80, R3, 0x5410, R20 ;  /* 0x0000541003507816 */ /* 0x000fe20000000014 */
[----:B------:R-:W-:Y:S01]  /*f500*/  IMAD.MOV.U32 R3, RZ, RZ, R6 ;  /* 0x000000ffff037224 */ /* 0x000fe200078e0006 */
[----:B------:R-:W-:Y:S02]  /*f510*/  MOV R20, R9 ;  /* 0x0000000900147202 */ /* 0x000fe40000000f00 */
[----:B------:R-:W-:-:S02]  /*f520*/  MOV R62, R50 ;  /* 0x00000032003e7202 */ /* 0x000fc40000000f00 */
        /* <DEDUP_REMOVED lines=9> */
[----:B------:R-:W-:-:S02]  /*f5c0*/  MOV R3, R12 ;  /* 0x0000000c00037202 */ /* 0x000fc40000000f00 */
[----:B---3--:R-:W-:-:S04]  /*f5d0*/  LEA.HI R0, R60, R60, RZ, 0x1 ;  /* 0x0000003c3c007211 */ /* 0x008fc800078f08ff */
[----:B------:R-:W-:-:S05]  /*f5e0*/  LOP3.LUT R0, R0, 0xfffffffe, RZ, 0xc0, !PT ;  /* 0xfffffffe00007812 */ /* 0x000fca00078ec0ff */
[----:B------:R-:W-:Y:S02]  /*f5f0*/  IMAD.IADD R0, R60, 0x1, -R0 ;  /* 0x000000013c007824 */ /* 0x000fe400078e0a00 */
[----:B------:R-:W-:-:S03]  /*f600*/  IMAD.MOV.U32 R60, RZ, RZ, R49 ;  /* 0x000000ffff3c7224 */ /* 0x000fc600078e0031 */
[----:B------:R-:W-:Y:S01]  /*f610*/  SHF.L.U32 R61, R0, 0x1f, RZ ;  /* 0x0000001f003d7819 */ /* 0x000fe200000006ff */
[----:B------:R-:W-:-:S03]  /*f620*/  IMAD.MOV.U32 R0, RZ, RZ, R11 ;  /* 0x000000ffff007224 */ /* 0x000fc600078e000b */
[----:B------:R-:W0:Y:S02]  /*f630*/  SYNCS.PHASECHK.TRANS64.TRYWAIT P0, [R2+URZ+0x30800], R61 ;  /* 0x0308003d020075a7 */ /* 0x000e24000800017f */
[----:B------:R-:W-:Y:S02]  /*f640*/  PRMT R71, R71, 0x5410, R0 ;  /* 0x0000541047477816 */ /* 0x000fe40000000000 */
        /* <DEDUP_REMOVED lines=8> */
[----:B------:R-:W-:Y:S02]  /*f6d0*/  VIADDMNMX R20, R88, -R225, 0x80, PT ;  /* 0x0000008058147446 */ /* 0x000fe400038009e1 */
[----:B------:R-:W-:Y:S01]  /*f6e0*/  PRMT R83, R83, 0x5410, R21 ;  /* 0x0000541053537816 */ /* 0x000fe20000000015 */
[----:B------:R-:W-:Y:S01]  /*f6f0*/  IMAD.MOV.U32 R21, RZ, RZ, R54 ;  /* 0x000000ffff157224 */ /* 0x000fe200078e0036 */
[----:B------:R-:W-:Y:S01]  /*f700*/  PRMT R73, R60, 0x5410, R62 ;  /* 0x000054103c497816 */ /* 0x000fe2000000003e */
[----:B------:R-:W-:Y:S01]  /*f710*/  IMAD.MOV.U32 R60, RZ, RZ, R55 ;  /* 0x000000ffff3c7224 */ /* 0x000fe200078e0037 */
[----:B------:R-:W-:-:S02]  /*f720*/  MOV R62, R56 ;  /* 0x00000038003e7202 */ /* 0x000fc40000000f00 */
[----:B------:R-:W-:Y:S02]  /*f730*/  ISETP.GE.AND P1, PT, R203, R20, PT ;  /* 0x00000014cb00720c */ /* 0x000fe40003f26270 */
[----:B------:R-:W-:Y:S01]  /*f740*/  PRMT R74, R21, 0x5410, R60 ;  /* 0x00005410154a7816 */ /* 0x000fe2000000003c */
[----:B------:R-:W-:Y:S01]  /*f750*/  IMAD.MOV.U32 R60, RZ, RZ, R58 ;  /* 0x000000ffff3c7224 */ /* 0x000fe200078e003a */
[----:B------:R-:W-:Y:S02]  /*f760*/  PRMT R21, R62, 0x5410, R63 ;  /* 0x000054103e157816 */ /* 0x000fe4000000003f */
[----:B------:R-:W-:Y:S01]  /*f770*/  MOV R62, R59 ;  /* 0x0000003b003e7202 */ /* 0x000fe20000000f00 */
[----:B0-----:R-:W-:Y:S06]  /*f780*/  @!P0 BRA `(.L_x_6151) ;  /* 0x0000016400188947 */ /* 0x001fec0003800000 */
.L_x_6400:
[----:B------:R-:W-:Y:S05]  /*f790*/  BSYNC B1 ;  /* 0x0000000000017941 */ /* 0x000fea0003800000 */
.L_x_6150:
        /* <DEDUP_REMOVED lines=9> */
[----:B------:R-:W2:Y:S01]  /*f830*/  LDL R63, [R1+0x54] ;  /* 0x00005400013f7983 */ /* 0x000ea20000100800 */
[----:B------:R-:W-:Y:S01]  /*f840*/  LOP3.LUT R60, R219, 0x38, R16, 0xf8, !PT ;  /* 0x00000038db3c7812 */ /* 0x000fe200078ef810 */
[--C-:B------:R-:W-:Y:S01]  /*f850*/  HADD2.F32 R101, -RZ, R94.reuse.H0_H0 ;  /* 0x2000005eff657230 */ /* 0x100fe20000004100 */
[--C-:B------:R-:W-:Y:S01]  /*f860*/  SHF.R.U64 R44, R44, 0x10, R45.reuse ;  /* 0x000000102c2c7819 */ /* 0x100fe2000000122d */
[----:B------:R-:W-:Y:S01]  /*f870*/  HADD2.F32 R98, -RZ, R94.H1_H1 ;  /* 0x3000005eff627230 */ /* 0x000fe20000004100 */
[----:B0-----:R-:W-:Y:S02]  /*f880*/  LOP3.LUT R61, R60, R221, RZ, 0x3c, !PT ;  /* 0x000000dd3c3d7212 */ /* 0x001fe400078e3cff */
[----:B------:R-:W-:Y:S02]  /*f890*/  SHF.R.U32.HI R102, RZ, 0x10, R45 ;  /* 0x00000010ff667819 */ /* 0x000fe4000001162d */
[----:B------:R-:W-:Y:S01]  /*f8a0*/  SHF.R.U64 R32, R32, 0x10, R33 ;  /* 0x0000001020207819 */ /* 0x000fe20000001221 */
[----:B------:R-:W-:Y:S01]  /*f8b0*/  IMAD.IADD R61, R222, 0x1, R61 ;  /* 0x00000001de3d7824 */ /* 0x000fe200078e023d */
[----:B------:R-:W-:Y:S01]  /*f8c0*/  SHF.R.U32.HI R100, RZ, 0x10, R33 ;  /* 0x00000010ff647819 */ /* 0x000fe20000011621 */
[----:B------:R-:W-:Y:S01]  /*f8d0*/  HADD2.F32 R102, -RZ, R102.H0_H0 ;  /* 0x20000066ff667230 */ /* 0x000fe20000004100 */
[----:B------:R-:W-:Y:S01]  /*f8e0*/  SHF.R.U64 R33, R34, 0x10, R35 ;  /* 0x0000001022217819 */ /* 0x000fe20000001223 */
[----:B------:R-:W-:Y:S01]  /*f8f0*/  IMAD R88, R61, 0x2, R2 ;  /* 0x000000023d587824 */ /* 0x000fe200078e0202 */
        /* <DEDUP_REMOVED lines=33> */
[--C-:B------:R-:W-:Y:S02]  /*fb10*/  HADD2.F32 R100, -RZ, R93.reuse.H1_H1 ;  /* 0x3000005dff647230 */ /* 0x100fe40000004100 */
[----:B------:R-:W-:Y:S02]  /*fb20*/  HADD2.F32 R98, -RZ, R93.H0_H0 ;  /* 0x2000005dff627230 */ /* 0x000fe40000004100 */
[-C--:B------:R-:W-:Y:S01]  /*fb30*/  FMUL.FTZ R106, R94, R99.reuse ;  /* 0x000000635e6a7220 */ /* 0x080fe20000410000 */
[----:B------:R-:W-:Y:S01]  /*fb40*/  FFMA.FTZ R94, R95, R99, -R104 ;  /* 0x000000635f5e7223 */ /* 0x000fe20000010868 */
[C---:B------:R-:W-:Y:S01]  /*fb50*/  FMUL.FTZ R104, R65.reuse, R100 ;  /* 0x0000006441687220 */ /* 0x040fe20000410000 */
[----:B------:R-:W-:Y:S02]  /*fb60*/  HADD2.F32 R93, -RZ, R91.H1_H1 ;  /* 0x3000005bff5d7230 */ /* 0x000fe40000004100 */
[----:B------:R-:W-:Y:S01]  /*fb70*/  FMUL.FTZ R65, R65, R98 ;  /* 0x0000006241417220 */ /* 0x000fe20000410000 */
[----:B------:R-:W-:-:S02]  /*fb80*/  HADD2.F32 R97, -RZ, R67.H0_H0 ;  /* 0x20000043ff617230 */ /* 0x000fc40000004100 */
[----:B------:R-:W-:Y:S01]  /*fb90*/  FFMA.FTZ R104, R61, R98, -R104 ;  /* 0x000000623d687223 */ /* 0x000fe20000010868 */
[--C-:B------:R-:W-:Y:S02]  /*fba0*/  HADD2.F32 R98, -RZ, R90.reuse.H1_H1 ;  /* 0x3000005aff627230 */ /* 0x100fe40000004100 */
[----:B------:R-:W-:Y:S01]  /*fbb0*/  FFMA.FTZ R95, R95, R102, R106 ;  /* 0x000000665f5f7223 */ /* 0x000fe2000001006a */
[----:B------:R-:W-:Y:S02]  /*fbc0*/  HADD2.F32 R91, -RZ, R91.H0_H0 ;  /* 0x2000005bff5b7230 */ /* 0x000fe40000004100 */
[----:B------:R-:W-:Y:S01]  /*fbd0*/  FFMA.FTZ R65, R61, R100, R65 ;  /* 0x000000643d417223 */ /* 0x000fe20000010041 */
[----:B------:R-:W-:Y:S02]  /*fbe0*/  HADD2.F32 R90, -RZ, R90.H0_H0 ;  /* 0x2000005aff5a7230 */ /* 0x000fe40000004100 */
[----:B------:R-:W-:Y:S01]  /*fbf0*/  FMUL.FTZ R100, R96, R93 ;  /* 0x0000005d60647220 */ /* 0x000fe20000410000 */
[----:B------:R-:W-:-:S02]  /*fc00*/  HADD2.F32 R67, -RZ, R67.H1_H1 ;  /* 0x30000043ff437230 */ /* 0x000fc40000004100 */
[-C--:B------:R-:W-:Y:S01]  /*fc10*/  FMUL.FTZ R102, R96, R91.reuse ;  /* 0x0000005b60667220 */ /* 0x080fe20000410000 */
[----:B------:R-:W-:Y:S02]  /*fc20*/  HADD2.F32 R96, -RZ, R105.H0_H0 ;  /* 0x20000069ff607230 */ /* 0x000fe40000004100 */
[C---:B------:R-:W-:Y:S01]  /*fc30*/  FMUL.FTZ R106, R97.reuse, R90 ;  /* 0x0000005a616a7220 */ /* 0x040fe20000410000 */
[----:B------:R-:W-:Y:S01]  /*fc40*/  FMUL.FTZ R97, R97, R98 ;  /* 0x0000006261617220 */ /* 0x000fe20000410000 */
[C---:B------:R-:W-:Y:S01]  /*fc50*/  FFMA.FTZ R100, R47.reuse, R91, -R100 ;  /* 0x0000005b2f647223 */ /* 0x040fe20000010864 */
[----:B------:R-:W-:Y:S01]  /*fc60*/  FFMA.FTZ R102, R47, R93, R102 ;  /* 0x0000005d2f667223 */ /* 0x000fe20000010066 */
[----:B------:R-:W-:Y:S02]  /*fc70*/  HADD2.F32 R64, -RZ, R64.H1_H1 ;  /* 0x30000040ff407230 */ /* 0x000fe40000004100 */
[----:B------:R-:W-:Y:S01]  /*fc80*/  FFMA.FTZ R97, R35, R90, R97 ;  /* 0x0000005a23617223 */ /* 0x000fe20000010061 */
[----:B------:R-:W-:-:S02]  /*fc90*/  HADD2.F32 R66, -RZ, R66.H1_H1 ;  /* 0x30000042ff427230 */ /* 0x000fc40000004100 */
[----:B------:R-:W-:Y:S01]  /*fca0*/  FMUL.FTZ R108, R67, R96 ;  /* 0x00000060436c7220 */ /* 0x000fe20000410000 */
        /* <DEDUP_REMOVED lines=27> */
.L_x_6155:
[----:B------:R-:W-:Y:S05]  /*fe60*/  BSYNC B2 ;  /* 0x0000000000027941 */ /* 0x000fea0003800000 */
.L_x_6154:
[----:B------:R-:W-:Y:S04]  /*fe70*/  BSSY B2, `(.L_x_6156) ;  /* 0x0000061000027945 */ /* 0x000fe80003800000 */
[----:B------:R-:W-:Y:S05]  /*fe80*/  @P1 BRA `(.L_x_6157) ;  /* 0x00000004007c1947 */ /* 0x000fea0003800000 */
[----:B------:R-:W2:Y:S01]  /*fe90*/  LDL R95, [R1+0x74] ;  /* 0x00007400015f7983 */ /* 0x000ea20000100800 */
[----:B-1----:R-:W-:Y:S01]  /*fea0*/  LEA.HI R32, R75, R197, RZ, 0x1d ;  /* 0x000000c54b207211 */ /* 0x002fe200078fe8ff */
[----:B------:R-:W-:Y:S01]  /*feb0*/  HADD2.F32 R63, -RZ, R86.H1_H1 ;  /* 0x30000056ff3f7230 */ /* 0x000fe20000004100 */
[----:B------:R-:W-:Y:S01]  /*fec0*/  SHF.R.U32.HI R62, RZ, 0x10, R41 ;  /* 0x00000010ff3e7819 */ /* 0x000fe20000011629 */
[--C-:B------:R-:W-:Y:S01]  /*fed0*/  HADD2.F32 R65, -RZ, R84.reuse.H1_H1 ;  /* 0x30000054ff417230 */ /* 0x100fe20000004100 */
[----:B------:R-:W-:Y:S01]  /*fee0*/  SHF.R.S32.HI R33, RZ, 0x1f, R32 ;  /* 0x0000001fff217819 */ /* 0x000fe20000011420 */
[----:B------:R-:W-:Y:S01]  /*fef0*/  HADD2.F32 R84, -RZ, R84.H0_H0 ;  /* 0x20000054ff547230 */ /* 0x000fe20000004100 */
[----:B------:R-:W-:Y:S01]  /*ff00*/  SHF.L.U32 R34, R32, 0x3, RZ ;  /* 0x0000000320227819 */ /* 0x000fe200000006ff */
[----:B------:R-:W-:Y:S01]  /*ff10*/  HADD2.F32 R62, -RZ, R62.H0_H0 ;  /* 0x2000003eff3e7230 */ /* 0x000fe20000004100 */
[----:B------:R-:W-:Y:S01]  /*ff20*/  LEA.HI R33, R33, R32, RZ, 0x3 ;  /* 0x0000002021217211 */ /* 0x000fe200078f18ff */
[----:B------:R-:W-:Y:S01]  /*ff30*/  HADD2.F32 R86, -RZ, R86.H0_H0 ;  /* 0x20000056ff567230 */ /* 0x000fe20000004100 */
[----:B------:R-:W-:-:S02]  /*ff40*/  LOP3.LUT R34, R219, 0x38, R34, 0xf8, !PT ;  /* 0x00000038db227812 */ /* 0x000fc400078ef822 */
[----:B------:R-:W-:Y:S01]  /*ff50*/  SHF.R.U64 R91, R42, 0x10, R43 ;  /* 0x000000102a5b7819 */ /* 0x000fe2000000122b */
[----:B------:R-:W-:Y:S01]  /*ff60*/  IMAD.SHL.U32 R33, R33, 0x400, RZ ;  /* 0x0000040021217824 */ /* 0x000fe200078e00ff */
[----:B------:R-:W-:Y:S02]  /*ff70*/  LOP3.LUT R44, R34, R221, RZ, 0x3c, !PT ;  /* 0x000000dd222c7212 */ /* 0x000fe400078e3cff */
[----:B------:R-:W-:Y:S02]  /*ff80*/  SHF.R.U32.HI R64, RZ, 0x10, R29 ;  /* 0x00000010ff407819 */ /* 0x000fe4000001161d */
[----:B------:R-:W-:Y:S02]  /*ff90*/  LOP3.LUT R45, R33, 0x7fffe000, RZ, 0xc0, !PT ;  /* 0x7fffe000212d7812 */ /* 0x000fe400078ec0ff */
[----:B------:R-:W-:Y:S02]  /*ffa0*/  SHF.R.U64 R94, R30, 0x10, R31 ;  /* 0x000000101e5e7819 */ /* 0x000fe4000000121f */
[----:B------:R-:W-:-:S02]  /*ffb0*/  IADD3 R45, R44, R45, R222 ;  /* 0x0000002d2c2d7210 */ /* 0x000fc40007ffe0de */
[----:B------:R-:W-:Y:S02]  /*ffc0*/  SHF.R.U64 R92, R40, 0x10, R41 ;  /* 0x00000010285c7819 */ /* 0x000fe40000001229 */
[----:B------:R-:W-:Y:S01]  /*ffd0*/  SHF.R.U64 R28, R28, 0x10, R29 ;  /* 0x000000101c1c7819 */ /* 0x000fe2000000121d */
[----:B------:R-:W-:Y:S01]  /*ffe0*/  IMAD R60, R45, 0x2, R2 ;  /* 0x000000022d3c7824 */ /* 0x000fe200078e0202 */
[----:B------:R-:W-:Y:S02]  /*fff0*/  SHF.R.U32.HI R90, RZ, 0x10, R43 ;  /* 0x00000010ff5a7819 */ /* 0x000fe4000001162b */
[----:B------:R-:W-:Y:S02]  /*10000*/  SHF.R.U32.HI R93, RZ, 0x10, R31 ;  /* 0x00000010ff5d7819 */ /* 0x000fe4000001161f */
[----:B------:R-:W1:Y:S02]  /*10010*/  LDS.128 R44, [R60+0x12400] ;  /* 0x012400003c2c7984 */ /* 0x000e640000000c00 */
[----:B-1----:R-:W-:-:S02]  /*10020*/  HADD2.F32 R42, -RZ, R45.H0_H0 ;  /* 0x2000002dff2a7230 */ /* 0x002fc40000004100 */
[----:B------:R-:W-:Y:S02]  /*10030*/  HADD2.F32 R45, -RZ, R45.H1_H1 ;  /* 0x3000002dff2d7230 */ /* 0x000fe40000004100 */
[----:B------:R-:W-:Y:S02]  /*10040*/  HADD2.F32 R41, -RZ, R44.H0_H0 ;  /* 0x2000002cff297230 */ /* 0x000fe40000004100 */
[C---:B------:R-:W-:Y:S01]  /*10050*/  FMUL.FTZ R67, R42.reuse, R65 ;  /* 0x000000412a437220 */ /* 0x040fe20000410000 */
[----:B------:R-:W-:Y:S01]  /*10060*/  FMUL.FTZ R89, R42, R63 ;  /* 0x0000003f2a597220 */ /* 0x000fe20000410000 */
[----:B------:R-:W-:Y:S02]  /*10070*/  HADD2.F32 R42, -RZ, R64.H0_H0 ;  /* 0x20000040ff2a7230 */ /* 0x000fe40000004100 */
[----:B------:R-:W-:Y:S01]  /*10080*/  FMUL.FTZ R64, R45, R62 ;  /* 0x0000003e2d407220 */ /* 0x000fe20000410000 */
[----:B------:R-:W-:Y:S02]  /*10090*/  HADD2.F32 R43, -RZ, R46.H0_H0 ;  /* 0x2000002eff2b7230 */ /* 0x000fe40000004100 */
[----:B0-----:R-:W-:-:S02]  /*100a0*/  HADD2.F32 R61, -RZ, R47.H0_H0 ;  /* 0x2000002fff3d7230 */ /* 0x001fc40000004100 */
        /* <DEDUP_REMOVED lines=8> */
[C---:B------:R-:W-:Y:S01]  /*10130*/  FFMA.FTZ R67, R30.reuse, R63, -R67 ;  /* 0x0000003f1e437223 */ /* 0x040fe20000010843 */
[----:B------:R-:W-:Y:S01]  /*10140*/  FFMA.FTZ R89, R30, R65, R89 ;  /* 0x000000411e597223 */ /* 0x000fe20000010059 */
[----:B------:R-:W-:Y:S01]  /*10150*/  FFMA.FTZ R64, R33, R42, -R64 ;  /* 0x0000002a21407223 */ /* 0x000fe20000010840 */
[C---:B------:R-:W-:Y:S01]  /*10160*/  FMUL.FTZ R30, R41.reuse, R84 ;  /* 0x00000054291e7220 */ /* 0x040fe20000410000 */
[----:B------:R-:W-:Y:S02]  /*10170*/  HADD2.F32 R42, -RZ, R85.H0_H0 ;  /* 0x20000055ff2a7230 */ /* 0x000fe40000004100 */
[-C--:B------:R-:W-:Y:S01]  /*10180*/  FMUL.FTZ R41, R41, R86.reuse ;  /* 0x0000005629297220 */ /* 0x080fe20000410000 */
[----:B------:R-:W-:Y:S02]  /*10190*/  HADD2.F32 R31, -RZ, R34.H0_H0 ;  /* 0x20000022ff1f7230 */ /* 0x000fe40000004100 */
[----:B------:R-:W-:Y:S01]  /*101a0*/  FFMA.FTZ R86, R29, R86, -R30 ;  /* 0x000000561d567223 */ /* 0x000fe2000001081e */
[----:B------:R-:W-:Y:S01]  /*101b0*/  FFMA.FTZ R66, R33, R62, R66 ;  /* 0x0000003e21427223 */ /* 0x000fe20000010042 */
[----:B------:R-:W-:-:S02]  /*101c0*/  HADD2.F32 R30, -RZ, R87.H0_H0 ;  /* 0x20000057ff1e7230 */ /* 0x000fc40000004100 */
[----:B------:R-:W-:Y:S01]  /*101d0*/  FMUL.FTZ R62, R43, R42 ;  /* 0x0000002a2b3e7220 */ /* 0x000fe20000410000 */
[----:B------:R-:W-:Y:S02]  /*101e0*/  HADD2.F32 R87, -RZ, R87.H1_H1 ;  /* 0x30000057ff577230 */ /* 0x000fe40000004100 */
[----:B------:R-:W-:Y:S01]  /*101f0*/  FFMA.FTZ R84, R29, R84, R41 ;  /* 0x000000541d547223 */ /* 0x000fe20000010029 */
[----:B------:R-:W-:Y:S02]  /*10200*/  HADD2.F32 R85, -RZ, R85.H1_H1 ;  /* 0x30000055ff557230 */ /* 0x000fe40000004100 */
[-C--:B------:R-:W-:Y:S01]  /*10210*/  FFMA.FTZ R63, R31, R30.reuse, -R62 ;  /* 0x0000001e1f3f7223 */ /* 0x080fe2000001083e */
[----:B------:R-:W-:Y:S02]  /*10220*/  HADD2.F32 R40, -RZ, R35.H0_H0 ;  /* 0x20000023ff287230 */ /* 0x000fe40000004100 */
[----:B------:R-:W-:Y:S01]  /*10230*/  FMUL.FTZ R88, R43, R30 ;  /* 0x0000001e2b587220 */ /* 0x000fe20000410000 */
[----:B------:R-:W-:-:S02]  /*10240*/  HADD2.F32 R62, -RZ, R90.H0_H0 ;  /* 0x2000005aff3e7230 */ /* 0x000fc40000004100 */
[C---:B------:R-:W-:Y:S01]  /*10250*/  FMUL.FTZ R29, R61.reuse, R85 ;  /* 0x000000553d1d7220 */ /* 0x040fe20000410000 */
[----:B------:R-:W-:Y:S02]  /*10260*/  HADD2.F32 R30, -RZ, R93.H0_H0 ;  /* 0x2000005dff1e7230 */ /* 0x000fe40000004100 */
[-C--:B------:R-:W-:Y:S01]  /*10270*/  FMUL.FTZ R90, R61, R87.reuse ;  /* 0x000000573d5a7220 */ /* 0x080fe20000410000 */
[----:B------:R-:W-:Y:S02]  /*10280*/  HADD2.F32 R35, -RZ, R35.H1_H1 ;  /* 0x30000023ff237230 */ /* 0x000fe40000004100 */
[----:B------:R-:W-:Y:S01]  /*10290*/  FFMA.FTZ R88, R31, R42, R88 ;  /* 0x0000002a1f587223 */ /* 0x000fe20000010058 */
        /* <DEDUP_REMOVED lines=30> */
.L_x_6157:
[----:B------:R-:W-:Y:S05]  /*10480*/  BSYNC B2 ;  /* 0x0000000000027941 */ /* 0x000fea0003800000 */
.L_x_6156:
[----:B------:R-:W-:Y:S05]  /*10490*/  @P2 BRA `(.L_x_6153) ;  /* 0x00000004007c2947 */ /* 0x000fea0003800000 */
[----:B------:R-:W3:Y:S01]  /*104a0*/  LDL R66, [R1+0x6c] ;  /* 0x00006c0001427983 */ /* 0x000ee20000100800 */
[----:B------:R-:W-:Y:S01]  /*104b0*/  LEA.HI R75, R75, R198, RZ, 0x1d ;  /* 0x000000c64b4b7211 */ /* 0x000fe200078fe8ff */
[----:B------:R-:W-:Y:S01]  /*104c0*/  HADD2.F32 R41, -RZ, R78.H1_H1 ;  /* 0x3000004eff297230 */ /* 0x000fe20000004100 */
[----:B------:R-:W-:Y:S01]  /*104d0*/  SHF.R.U64 R63, R36, 0x10, R37 ;  /* 0x00000010243f7819 */ /* 0x000fe20000001225 */
[--C-:B------:R-:W-:Y:S01]  /*104e0*/  HADD2.F32 R42, -RZ, R76.reuse.H1_H1 ;  /* 0x3000004cff2a7230 */ /* 0x100fe20000004100 */
[----:B--2---:R-:W-:Y:S01]  /*104f0*/  SHF.R.S32.HI R30, RZ, 0x1f, R75 ;  /* 0x0000001fff1e7819 */ /* 0x004fe2000001144b */
[----:B------:R-:W-:Y:S01]  /*10500*/  HADD2.F32 R76, -RZ, R76.H0_H0 ;  /* 0x2000004cff4c7230 */ /* 0x000fe20000004100 */
[----:B------:R-:W-:Y:S01]  /*10510*/  SHF.L.U32 R28, R75, 0x3, RZ ;  /* 0x000000034b1c7819 */ /* 0x000fe200000006ff */
[----:B------:R-:W-:Y:S01]  /*10520*/  HADD2.F32 R78, -RZ, R78.H0_H0 ;  /* 0x2000004eff4e7230 */ /* 0x000fe20000004100 */
[----:B------:R-:W-:Y:S02]  /*10530*/  LEA.HI R30, R30, R75, RZ, 0x3 ;  /* 0x0000004b1e1e7211 */ /* 0x000fe400078f18ff */
[----:B------:R-:W-:-:S02]  /*10540*/  LOP3.LUT R28, R219, 0x38, R28, 0xf8, !PT ;  /* 0x00000038db1c7812 */ /* 0x000fc400078ef81c */
[----:B------:R-:W-:Y:S01]  /*10550*/  SHF.R.U32.HI R43, RZ, 0x10, R25 ;  /* 0x00000010ff2b7819 */ /* 0x000fe20000011619 */
[----:B------:R-:W-:Y:S01]  /*10560*/  IMAD.SHL.U32 R30, R30, 0x400, RZ ;  /* 0x000004001e1e7824 */ /* 0x000fe200078e00ff */
[----:B-1----:R-:W-:Y:S02]  /*10570*/  LOP3.LUT R32, R28, R221, RZ, 0x3c, !PT ;  /* 0x000000dd1c207212 */ /* 0x002fe400078e3cff */
[----:B------:R-:W-:Y:S02]  /*10580*/  SHF.R.U32.HI R44, RZ, 0x10, R37 ;  /* 0x00000010ff2c7819 */ /* 0x000fe40000011625 */
[----:B------:R-:W-:Y:S02]  /*10590*/  LOP3.LUT R33, R30, 0x7fffe000, RZ, 0xc0, !PT ;  /* 0x7fffe0001e217812 */ /* 0x000fe400078ec0ff */
[----:B------:R-:W-:Y:S01]  /*105a0*/  SHF.R.U64 R65, R24, 0x10, R25 ;  /* 0x0000001018417819 */ /* 0x000fe20000001219 */
[----:B------:R-:W-:Y:S01]  /*105b0*/  HADD2.F32 R44, -RZ, R44.H0_H0 ;  /* 0x2000002cff2c7230 */ /* 0x000fe20000004100 */
[----:B------:R-:W-:-:S02]  /*105c0*/  IADD3 R33, R32, R33, R222 ;  /* 0x0000002120217210 */ /* 0x000fc40007ffe0de */
[----:B0-----:R-:W-:Y:S02]  /*105d0*/  SHF.R.U64 R61, R38, 0x10, R39 ;  /* 0x00000010263d7819 */ /* 0x001fe40000001227 */
[----:B------:R-:W-:Y:S01]  /*105e0*/  SHF.R.U64 R64, R26, 0x10, R27 ;  /* 0x000000101a407819 */ /* 0x000fe2000000121b */
[----:B------:R-:W-:Y:S01]  /*105f0*/  IMAD R40, R33, 0x2, R2 ;  /* 0x0000000221287824 */ /* 0x000fe200078e0202 */
[----:B------:R-:W-:Y:S02]  /*10600*/  SHF.R.U32.HI R45, RZ, 0x10, R39 ;  /* 0x00000010ff2d7819 */ /* 0x000fe40000011627 */
        /* <DEDUP_REMOVED lines=14> */
[----:B---3--:R-:W0:Y:S02]  /*106f0*/  LDS.128 R28, [R66] ;  /* 0x00000000421c7984 */ /* 0x008e240000000c00 */
[--C-:B0-----:R-:W-:Y:S02]  /*10700*/  HADD2.F32 R25, -RZ, R29.reuse.H0_H0 ;  /* 0x2000001dff197230 */ /* 0x101fe40000004100 */
[----:B------:R-:W-:Y:S02]  /*10710*/  HADD2.F32 R24, -RZ, R28.H0_H0 ;  /* 0x2000001cff187230 */ /* 0x000fe40000004100 */
[----:B------:R-:W-:-:S02]  /*10720*/  HADD2.F32 R29, -RZ, R29.H1_H1 ;  /* 0x3000001dff1d7230 */ /* 0x000fc40000004100 */
[C---:B------:R-:W-:Y:S01]  /*10730*/  FFMA.FTZ R46, R25.reuse, R41, -R46 ;  /* 0x00000029192e7223 */ /* 0x040fe2000001082e */
[----:B------:R-:W-:Y:S01]  /*10740*/  FFMA.FTZ R60, R25, R42, R60 ;  /* 0x0000002a193c7223 */ /* 0x000fe2000001003c */
[----:B------:R-:W-:Y:S01]  /*10750*/  FMUL.FTZ R25, R33, R76 ;  /* 0x0000004c21197220 */ /* 0x000fe20000410000 */
[----:B------:R-:W-:Y:S01]  /*10760*/  FMUL.FTZ R42, R37, R36 ;  /* 0x00000024252a7220 */ /* 0x000fe20000410000 */
[----:B------:R-:W-:Y:S02]  /*10770*/  HADD2.F32 R37, -RZ, R77.H0_H0 ;  /* 0x2000004dff257230 */ /* 0x000fe40000004100 */
[-C--:B------:R-:W-:Y:S01]  /*10780*/  FMUL.FTZ R33, R33, R78.reuse ;  /* 0x0000004e21217220 */ /* 0x080fe20000410000 */
[----:B------:R-:W-:Y:S01]  /*10790*/  FFMA.FTZ R78, R24, R78, -R25 ;  /* 0x0000004e184e7223 */ /* 0x000fe20000010819 */
[C---:B------:R-:W-:Y:S01]  /*107a0*/  FFMA.FTZ R43, R29.reuse, R44, R42 ;  /* 0x0000002c1d2b7223 */ /* 0x040fe2000001002a */
        /* <DEDUP_REMOVED lines=10> */
[----:B------:R-:W-:-:S02]  /*10850*/  HADD2.F32 R38, -RZ, R45.H0_H0 ;  /* 0x2000002dff267230 */ /* 0x000fc40000004100 */
        /* <DEDUP_REMOVED lines=35> */
.L_x_6153:
[----:B------:R-:W-:Y:S05]  /*10a90*/  BSYNC B1 ;  /* 0x0000000000017941 */ /* 0x000fea0003800000 */
.L_x_6152:
[----:B---3--:R-:W-:-:S04]  /*10aa0*/  IADD3 R24, R203, 0x40, RZ ;  /* 0x00000040cb187810 */ /* 0x008fc80007ffe0ff */
[----:B------:R-:W-:-:S13]  /*10ab0*/  ISETP.GE.AND P0, PT, R24, R20, PT ;  /* 0x000000141800720c */ /* 0x000fda0003f06270 */
[----:B------:R-:W-:Y:S05]  /*10ac0*/  @P0 BRA `(.L_x_6133) ;  /* 0x0000001000a80947 */ /* 0x000fea0003800000 */
[----:B-12---:R-:W1:Y:S01]  /*10ad0*/  LDC R33, c[0x0][0x3f4] ;  /* 0x0000fd00ff217b82 */ /* 0x006e620000000800 */
[----:B------:R-:W-:Y:S01]  /*10ae0*/  BSSY B1, `(.L_x_6158) ;  /* 0x0000066000017945 */ /* 0x000fe20003800000 */
[----:B0-----:R-:W-:Y:S02]  /*10af0*/  SHF.R.U32.HI R61, RZ, 0x3, R216 ;  /* 0x00000003ff3d7819 */ /* 0x001fe400000116d8 */
[-C--:B-1----:R-:W-:Y:S02]  /*10b00*/  ISETP.GE.AND P0, PT, R16, R33.reuse, PT ;  /* 0x000000211000720c */ /* 0x082fe40003f06270 */
[-C--:B------:R-:W-:Y:S02]  /*10b10*/  ISETP.GE.AND P1, PT, R195, R33.reuse, PT ;  /* 0x00000021c300720c */ /* 0x080fe40003f26270 */
[----:B------:R-:W-:-:S09]  /*10b20*/  ISETP.GE.AND P2, PT, R194, R33, PT ;  /* 0x00000021c200720c */ /* 0x000fd20003f46270 */
[----:B------:R-:W-:Y:S05]  /*10b30*/  @P0 BRA `(.L_x_6159) ;  /* 0x0000000400800947 */ /* 0x000fea0003800000 */
[----:B------:R-:W2:Y:S04]  /*10b40*/  LDL R24, [R1+0x54] ;  /* 0x0000540001187983 */ /* 0x000ea80000100800 */
[----:B------:R-:W3:Y:S01]  /*10b50*/  LDL R62, [R1+0x70] ;  /* 0x00007000013e7983 */ /* 0x000ee20000100800 */
[----:B------:R-:W-:Y:S01]  /*10b60*/  SHF.R.U32.HI R39, RZ, 0x10, R5 ;  /* 0x00000010ff277819 */ /* 0x000fe20000011605 */
[----:B------:R-:W-:Y:S01]  /*10b70*/  HADD2.F32 R37, -RZ, R82.H1_H1 ;  /* 0x30000052ff257230 */ /* 0x000fe20000004100 */
[--C-:B------:R-:W-:Y:S01]  /*10b80*/  SHF.R.U64 R60, R48, 0x10, R49.reuse ;  /* 0x00000010303c7819 */ /* 0x100fe20000001231 */
[--C-:B------:R-:W-:Y:S01]  /*10b90*/  HADD2.F32 R38, -RZ, R80.reuse.H1_H1 ;  /* 0x30000050ff267230 */ /* 0x100fe20000004100 */
[----:B------:R-:W-:Y:S01]  /*10ba0*/  SHF.R.U32.HI R49, RZ, 0x10, R49 ;  /* 0x00000010ff317819 */ /* 0x000fe20000011631 */
[----:B------:R-:W-:Y:S01]  /*10bb0*/  HADD2.F32 R39, -RZ, R39.H0_H0 ;  /* 0x20000027ff277230 */ /* 0x000fe20000004100 */
[----:B------:R-:W-:Y:S01]  /*10bc0*/  SHF.R.U64 R47, R4, 0x10, R5 ;  /* 0x00000010042f7819 */ /* 0x000fe20000001205 */
[----:B------:R-:W-:Y:S01]  /*10bd0*/  HADD2.F32 R80, -RZ, R80.H0_H0 ;  /* 0x20000050ff507230 */ /* 0x000fe20000004100 */
[--C-:B------:R-:W-:Y:S01]  /*10be0*/  SHF.R.U64 R48, R50, 0x10, R51.reuse ;  /* 0x0000001032307819 */ /* 0x100fe20000001233 */
[----:B------:R-:W-:Y:S01]  /*10bf0*/  HADD2.F32 R82, -RZ, R82.H0_H0 ;  /* 0x20000052ff527230 */ /* 0x000fe20000004100 */
[----:B------:R-:W-:-:S02]  /*10c00*/  SHF.R.U32.HI R50, RZ, 0x10, R51 ;  /* 0x00000010ff327819 */ /* 0x000fc40000011633 */
        /* <DEDUP_REMOVED lines=11> */
[----:B------:R-:W-:-:S04]  /*10cc0*/  IADD3 R29, R20, R29, R223 ;  /* 0x0000001d141d7210 */ /* 0x000fc80007ffe0df */
[----:B------:R-:W-:-:S05]  /*10cd0*/  LEA R20, R29, R2, 0x1 ;  /* 0x000000021d147211 */ /* 0x000fca00078e08ff */
        /* <DEDUP_REMOVED lines=10> */
[CC--:B------:R-:W-:Y:S01]  /*10d80*/  FMUL.FTZ R40, R32.reuse, R38.reuse ;  /* 0x0000002620287220 */ /* 0x0c0fe20000410000 */
[----:B------:R-:W-:Y:S01]  /*10d90*/  FMUL.FTZ R42, R32, R37 ;  /* 0x00000025202a7220 */ /* 0x000fe20000410000 */
[----:B------:R-:W-:Y:S02]  /*10da0*/  HADD2.F32 R32, -RZ, R49.H0_H0 ;  /* 0x20000031ff207230 */ /* 0x000fe40000004100 */
[C---:B------:R-:W-:Y:S01]  /*10db0*/  FMUL.FTZ R44, R34.reuse, R39 ;  /* 0x00000027222c7220 */ /* 0x040fe20000410000 */
[C---:B------:R-:W-:Y:S01]  /*10dc0*/  FFMA.FTZ R40, R5.reuse, R37, -R40 ;  /* 0x0000002505287223 */ /* 0x040fe20000010828 */
[----:B------:R-:W-:Y:S01]  /*10dd0*/  FFMA.FTZ R42, R5, R38, R42 ;  /* 0x00000026052a7223 */ /* 0x000fe2000001002a */
[----:B------:R-:W-:Y:S01]  /*10de0*/  FMUL.FTZ R5, R29, R80 ;  /* 0x000000501d057220 */ /* 0x000fe20000410000 */
[-C--:B------:R-:W-:Y:S01]  /*10df0*/  FMUL.FTZ R34, R34, R32.reuse ;  /* 0x0000002022227220 */ /* 0x080fe20000410000 */
[----:B------:R-:W-:Y:S01]  /*10e00*/  FFMA.FTZ R37, R25, R32, -R44 ;  /* 0x0000002019257223 */ /* 0x000fe2000001082c */
[----:B------:R-:W-:Y:S01]  /*10e10*/  FMUL.FTZ R29, R29, R82 ;  /* 0x000000521d1d7220 */ /* 0x000fe20000410000 */
[----:B------:R-:W-:-:S02]  /*10e20*/  HADD2.F32 R35, -RZ, R30.H0_H0 ;  /* 0x2000001eff237230 */ /* 0x000fc40000004100 */
[C---:B------:R-:W-:Y:S01]  /*10e30*/  FFMA.FTZ R82, R4.reuse, R82, -R5 ;  /* 0x0000005204527223 */ /* 0x040fe20000010805 */
[----:B------:R-:W-:Y:S02]  /*10e40*/  HADD2.F32 R32, -RZ, R81.H0_H0 ;  /* 0x20000051ff207230 */ /* 0x000fe40000004100 */
[----:B------:R-:W-:Y:S01]  /*10e50*/  FFMA.FTZ R39, R25, R39, R34 ;  /* 0x0000002719277223 */ /* 0x000fe20000010022 */
[----:B------:R-:W-:Y:S02]  /*10e60*/  HADD2.F32 R36, -RZ, R31.H0_H0 ;  /* 0x2000001fff247230 */ /* 0x000fe40000004100 */
[----:B------:R-:W-:Y:S01]  /*10e70*/  FFMA.FTZ R80, R4, R80, R29 ;  /* 0x0000005004507223 */ /* 0x000fe2000001001d */
[----:B------:R-:W-:Y:S02]  /*10e80*/  HADD2.F32 R5, -RZ, R83.H0_H0 ;  /* 0x20000053ff057230 */ /* 0x000fe40000004100 */
[----:B------:R-:W-:Y:S01]  /*10e90*/  FMUL.FTZ R25, R35, R32 ;  /* 0x0000002023197220 */ /* 0x000fe20000410000 */
[----:B------:R-:W-:-:S02]  /*10ea0*/  HADD2.F32 R81, -RZ, R81.H1_H1 ;  /* 0x30000051ff517230 */ /* 0x000fc40000004100 */
[----:B------:R-:W-:Y:S02]  /*10eb0*/  HADD2.F32 R83, -RZ, R83.H1_H1 ;  /* 0x30000053ff537230 */ /* 0x000fe40000004100 */
[----:B------:R-:W-:Y:S01]  /*10ec0*/  FMUL.FTZ R35, R35, R5 ;  /* 0x0000000523237220 */ /* 0x000fe20000410000 */
[----:B------:R-:W-:Y:S02]  /*10ed0*/  HADD2.F32 R31, -RZ, R31.H1_H1 ;  /* 0x3000001fff1f7230 */ /* 0x000fe40000004100 */
[C---:B------:R-:W-:Y:S01]  /*10ee0*/  FMUL.FTZ R44, R36.reuse, R81 ;  /* 0x00000051242c7220 */ /* 0x040fe20000410000 */
[----:B------:R-:W-:Y:S02]  /*10ef0*/  HADD2.F32 R34, -RZ, R41.H0_H0 ;  /* 0x20000029ff227230 */ /* 0x000fe40000004100 */
[----:B------:R-:W-:Y:S01]  /*10f00*/  FMUL.FTZ R36, R36, R83 ;  /* 0x0000005324247220 */ /* 0x000fe20000410000 */
[----:B------:R-:W-:Y:S02]  /*10f10*/  HADD2.F32 R4, -RZ, R50.H0_H0 ;  /* 0x20000032ff047230 */ /* 0x000fe40000004100 */
[C---:B------:R-:W-:Y:S01]  /*10f20*/  FFMA.FTZ R38, R6.reuse, R5, -R25 ;  /* 0x0000000506267223 */ /* 0x040fe20000010819 */
[----:B------:R-:W-:Y:S01]  /*10f30*/  FFMA.FTZ R32, R6, R32, R35 ;  /* 0x0000002006207223 */ /* 0x000fe20000010023 */
[----:B------:R-:W-:-:S02]  /*10f40*/  HADD2.F32 R28, -RZ, R28.H1_H1 ;  /* 0x3000001cff1c7230 */ /* 0x000fc40000004100 */
[----:B------:R-:W-:Y:S01]  /*10f50*/  FMUL.FTZ R6, R31, R34 ;  /* 0x000000221f067220 */ /* 0x000fe20000410000 */
[----:B------:R-:W-:Y:S02]  /*10f60*/  HADD2.F32 R30, -RZ, R30.H1_H1 ;  /* 0x3000001eff1e7230 */ /* 0x000fe40000004100 */
[C---:B------:R-:W-:Y:S01]  /*10f70*/  FFMA.FTZ R44, R7.reuse, R83, -R44 ;  /* 0x00000053072c7223 */ /* 0x040fe2000001082c */
        /* <DEDUP_REMOVED lines=28> */
.L_x_6159:
[----:B------:R-:W-:Y:S05]  /*11140*/  BSYNC B1 ;  /* 0x0000000000017941 */ /* 0x000fea0003800000 */
.L_x_6158:
        /* <DEDUP_REMOVED lines=19> */
[----:B------:R-:W-:Y:S02]  /*11280*/  SHF.R.U32.HI R38, RZ, 0x10, R11 ;  /* 0x00000010ff267819 */ /* 0x000fe4000001160b */
[----:B------:R-:W-:-:S02]  /*11290*/  IADD3 R25, R20, R25, R223 ;  /* 0x0000001914197210 */ /* 0x000fc40007ffe0df */
[--C-:B------:R-:W-:Y:S02]  /*112a0*/  SHF.R.U64 R45, R54, 0x10, R55.reuse ;  /* 0x00000010362d7819 */ /* 0x100fe40000001237 */
[----:B------:R-:W-:Y:S02]  /*112b0*/  LEA R20, R25, R2, 0x1 ;  /* 0x0000000219147211 */ /* 0x000fe400078e08ff */
[----:B------:R-:W-:Y:S02]  /*112c0*/  SHF.R.U32.HI R54, RZ, 0x10, R55 ;  /* 0x00000010ff367819 */ /* 0x000fe40000011637 */
[----:B------:R-:W-:Y:S01]  /*112d0*/  SHF.R.U64 R43, R10, 0x10, R11 ;  /* 0x000000100a2b7819 */ /* 0x000fe2000000120b */
        /* <DEDUP_REMOVED lines=21> */
[----:B------:R-:W-:Y:S02]  /*11430*/  HADD2.F32 R8, -RZ, R73.H0_H0 ;  /* 0x20000049ff087230 */ /* 0x000fe40000004100 */
[----:B------:R-:W-:Y:S01]  /*11440*/  FFMA.FTZ R34, R9, R28, -R34 ;  /* 0x0000001c09227223 */ /* 0x000fe20000010822 */
[----:B------:R-:W-:Y:S01]  /*11450*/  FMUL.FTZ R28, R25, R70 ;  /* 0x00000046191c7220 */ /* 0x000fe20000410000 */
[----:B------:R-:W-:Y:S01]  /*11460*/  FFMA.FTZ R36, R9, R32, R36 ;  /* 0x0000002009247223 */ /* 0x000fe20000010024 */
[----:B------:R-:W-:Y:S02]  /*11470*/  HADD2.F32 R9, -RZ, R74.H0_H0 ;  /* 0x2000004aff097230 */ /* 0x000fe40000004100 */
[-C--:B------:R-:W-:Y:S01]  /*11480*/  FMUL.FTZ R25, R25, R8.reuse ;  /* 0x0000000819197220 */ /* 0x080fe20000410000 */
[----:B------:R-:W-:Y:S01]  /*11490*/  FFMA.FTZ R32, R5, R8, -R28 ;  /* 0x0000000805207223 */ /* 0x000fe2000001081c */
[----:B------:R-:W-:-:S02]  /*114a0*/  HADD2.F32 R28, -RZ, R71.H1_H1 ;  /* 0x30000047ff1c7230 */ /* 0x000fc40000004100 */
[----:B------:R-:W-:Y:S02]  /*114b0*/  HADD2.F32 R74, -RZ, R74.H1_H1 ;  /* 0x3000004aff4a7230 */ /* 0x000fe40000004100 */
[----:B------:R-:W-:Y:S01]  /*114c0*/  FFMA.FTZ R70, R5, R70, R25 ;  /* 0x0000004605467223 */ /* 0x000fe20000010019 */
[C---:B------:R-:W-:Y:S01]  /*114d0*/  FMUL.FTZ R5, R30.reuse, R29 ;  /* 0x0000001d1e057220 */ /* 0x040fe20000410000 */
[----:B------:R-:W-:Y:S01]  /*114e0*/  FMUL.FTZ R25, R30, R9 ;  /* 0x000000091e197220 */ /* 0x000fe20000410000 */
[----:B------:R-:W-:Y:S02]  /*114f0*/  HADD2.F32 R30, -RZ, R38.H0_H0 ;  /* 0x20000026ff1e7230 */ /* 0x000fe40000004100 */
[C---:B------:R-:W-:Y:S01]  /*11500*/  FMUL.FTZ R38, R31.reuse, R28 ;  /* 0x0000001c1f267220 */ /* 0x040fe20000410000 */
[----:B------:R-:W-:Y:S02]  /*11510*/  HADD2.F32 R11, -RZ, R7.H0_H0 ;  /* 0x20000007ff0b7230 */ /* 0x000fe40000004100 */
[----:B------:R-:W-:Y:S01]  /*11520*/  FMUL.FTZ R31, R31, R74 ;  /* 0x0000004a1f1f7220 */ /* 0x000fe20000410000 */
[----:B------:R-:W-:-:S02]  /*11530*/  HADD2.F32 R10, -RZ, R6.H0_H0 ;  /* 0x20000006ff0a7230 */ /* 0x000fc40000004100 */
[----:B------:R-:W-:Y:S01]  /*11540*/  FMUL.FTZ R40, R27, R30 ;  /* 0x0000001e1b287220 */ /* 0x000fe20000410000 */
[----:B------:R-:W-:Y:S02]  /*11550*/  HADD2.F32 R8, -RZ, R54.H0_H0 ;  /* 0x20000036ff087230 */ /* 0x000fe40000004100 */
[C---:B------:R-:W-:Y:S01]  /*11560*/  FFMA.FTZ R38, R11.reuse, R74, -R38 ;  /* 0x0000004a0b267223 */ /* 0x040fe20000010826 */
[----:B------:R-:W-:Y:S02]  /*11570*/  HADD2.F32 R7, -RZ, R7.H1_H1 ;  /* 0x30000007ff077230 */ /* 0x000fe40000004100 */
[----:B------:R-:W-:Y:S01]  /*11580*/  FFMA.FTZ R28, R11, R28, R31 ;  /* 0x0000001c0b1c7223 */ /* 0x000fe2000001001f */
[C---:B------:R-:W-:Y:S01]  /*11590*/  FFMA.FTZ R35, R10.reuse, R9, -R5 ;  /* 0x000000090a237223 */ /* 0x040fe20000010805 */
        /* <DEDUP_REMOVED lines=12> */
[C---:B------:R-:W-:Y:S01]  /*11660*/  FMUL.FTZ R31, R26.reuse, R25 ;  /* 0x000000191a1f7220 */ /* 0x040fe20000410000 */
[----:B------:R-:W-:Y:S01]  /*11670*/  FMUL.FTZ R26, R26, R9 ;  /* 0x000000091a1a7220 */ /* 0x000fe20000410000 */
[C---:B------:R-:W-:Y:S01]  /*11680*/  FFMA.FTZ R29, R4.reuse, R11, R24 ;  /* 0x0000000b041d7223 */ /* 0x040fe20000010018 */
[----:B------:R-:W-:Y:S01]  /*11690*/  FFMA.FTZ R27, R4, R5, -R7 ;  /* 0x00000005041b7223 */ /* 0x000fe20000010807 */
[C---:B------:R-:W-:Y:S01]  /*116a0*/  FFMA.FTZ R24, R6.reuse, R9, -R31 ;  /* 0x0000000906187223 */ /* 0x040fe2000001081f */
        /* <DEDUP_REMOVED lines=11> */
.L_x_6161:
[----:B------:R-:W-:Y:S05]  /*11760*/  BSYNC B1 ;  /* 0x0000000000017941 */ /* 0x000fea0003800000 */
.L_x_6160:
[----:B------:R-:W-:Y:S05]  /*11770*/  @P2 BRA `(.L_x_6133) ;  /* 0x00000004007c2947 */ /* 0x000fea0003800000 */
[----:B------:R-:W2:Y:S01]  /*11780*/  LDL R41, [R1+0x64] ;  /* 0x0000640001297983 */ /* 0x000ea20000100800 */
[----:B------:R-:W-:Y:S01]  /*11790*/  LEA.HI R33, R33, R198, RZ, 0x1d ;  /* 0x000000c621217211 */ /* 0x000fe200078fe8ff */
[--C-:B------:R-:W-:Y:S01]  /*117a0*/  HADD2.F32 R29, -RZ, R21.reuse.H1_H1 ;  /* 0x30000015ff1d7230 */ /* 0x100fe20000004100 */
[----:B------:R-:W-:Y:S01]  /*117b0*/  SHF.R.U32.HI R30, RZ, 0x10, R13 ;  /* 0x00000010ff1e7819 */ /* 0x000fe2000001160d */
[----:B------:R-:W-:Y:S01]  /*117c0*/  HADD2.F32 R31, -RZ, R0.H1_H1 ;  /* 0x30000000ff1f7230 */ /* 0x000fe20000004100 */
[----:B01----:R-:W-:Y:S01]  /*117d0*/  SHF.R.S32.HI R4, RZ, 0x1f, R33 ;  /* 0x0000001fff047819 */ /* 0x003fe20000011421 */
[----:B------:R-:W-:Y:S01]  /*117e0*/  IMAD.SHL.U32 R5, R33, 0x8, RZ ;  /* 0x0000000821057824 */ /* 0x000fe200078e00ff */
[----:B------:R-:W-:Y:S01]  /*117f0*/  SHF.R.U64 R40, R56, 0x10, R57 ;  /* 0x0000001038287819 */ /* 0x000fe20000001239 */
[----:B------:R-:W-:Y:S01]  /*11800*/  HADD2.F32 R30, -RZ, R30.H0_H0 ;  /* 0x2000001eff1e7230 */ /* 0x000fe20000004100 */
[----:B------:R-:W-:Y:S01]  /*11810*/  LEA.HI R33, R4, R33, RZ, 0x3 ;  /* 0x0000002104217211 */ /* 0x000fe200078f18ff */
[----:B------:R-:W-:Y:S01]  /*11820*/  HADD2.F32 R28, -RZ, R0.H0_H0 ;  /* 0x20000000ff1c7230 */ /* 0x000fe20000004100 */
[----:B------:R-:W-:Y:S01]  /*11830*/  LOP3.LUT R4, R216, 0x38, R5, 0xf8, !PT ;  /* 0x00000038d8047812 */ /* 0x000fe200078ef805 */
[----:B------:R-:W-:Y:S01]  /*11840*/  HADD2.F32 R0, -RZ, R21.H0_H0 ;  /* 0x20000015ff007230 */ /* 0x000fe20000004100 */
[----:B------:R-:W-:Y:S01]  /*11850*/  SHF.R.U32.HI R56, RZ, 0x10, R57 ;  /* 0x00000010ff387819 */ /* 0x000fe20000011639 */
[----:B------:R-:W-:Y:S01]  /*11860*/  IMAD.SHL.U32 R33, R33, 0x400, RZ ;  /* 0x0000040021217824 */ /* 0x000fe200078e00ff */
[----:B------:R-:W-:Y:S01]  /*11870*/  LOP3.LUT R8, R4, R61, RZ, 0x3c, !PT ;  /* 0x0000003d04087212 */ /* 0x000fe200078e3cff */
[----:B------:R-:W-:Y:S01]  /*11880*/  HADD2.F32 R21, -RZ, R3.H0_H0 ;  /* 0x20000003ff157230 */ /* 0x000fe20000004100 */
[----:B------:R-:W-:-:S02]  /*11890*/  SHF.R.U64 R38, R12, 0x10, R13 ;  /* 0x000000100c267819 */ /* 0x000fc4000000120d */
[----:B------:R-:W-:Y:S02]  /*118a0*/  LOP3.LUT R9, R33, 0x7fffe000, RZ, 0xc0, !PT ;  /* 0x7fffe00021097812 */ /* 0x000fe400078ec0ff */
[----:B------:R-:W-:Y:S02]  /*118b0*/  SHF.R.U64 R39, R58, 0x10, R59 ;  /* 0x000000103a277819 */ /* 0x000fe4000000123b */
[----:B------:R-:W-:Y:S02]  /*118c0*/  IADD3 R9, R8, R9, R223 ;  /* 0x0000000908097210 */ /* 0x000fe40007ffe0df */
[----:B------:R-:W-:Y:S02]  /*118d0*/  SHF.R.U32.HI R58, RZ, 0x10, R59 ;  /* 0x00000010ff3a7819 */ /* 0x000fe4000001163b */
[----:B------:R-:W-:Y:S02]  /*118e0*/  LEA R20, R9, R2, 0x1 ;  /* 0x0000000209147211 */ /* 0x000fe400078e08ff */
[----:B------:R-:W-:-:S02]  /*118f0*/  SHF.R.U32.HI R36, RZ, 0x10, R15 ;  /* 0x00000010ff247819 */ /* 0x000fc4000001160f */
[----:B------:R-:W-:Y:S01]  /*11900*/  SHF.R.U64 R37, R14, 0x10, R15 ;  /* 0x000000100e257819 */ /* 0x000fe2000000120f */
        /* <DEDUP_REMOVED lines=11> */
[----:B------:R-:W-:Y:S01]  /*119c0*/  FMUL.FTZ R25, R9, R0 ;  /* 0x0000000009197220 */ /* 0x000fe20000410000 */
        /* <DEDUP_REMOVED lines=9> */
[----:B------:R-:W-:Y:S01]  /*11a60*/  FMUL.FTZ R12, R9, R28 ;  /* 0x0000001c090c7220 */ /* 0x000fe20000410000 */
[C---:B------:R-:W-:Y:S01]  /*11a70*/  FFMA.FTZ R32, R13.reuse, R24, -R32 ;  /* 0x000000180d207223 */ /* 0x040fe20000010820 */
[----:B------:R-:W-:Y:S02]  /*11a80*/  HADD2.F32 R9, -RZ, R69.H0_H0 ;  /* 0x20000045ff097230 */ /* 0x000fe40000004100 */
[----:B------:R-:W-:Y:S01]  /*11a90*/  FFMA.FTZ R34, R13, R30, R34 ;  /* 0x0000001e0d227223 */ /* 0x000fe20000010022 */
[----:B------:R-:W-:-:S02]  /*11aa0*/  HADD2.F32 R24, -RZ, R3.H1_H1 ;  /* 0x30000003ff187230 */ /* 0x000fc40000004100 */
[C---:B------:R-:W-:Y:S01]  /*11ab0*/  FFMA.FTZ R13, R5.reuse, R0, -R12 ;  /* 0x00000000050d7223 */ /* 0x040fe2000001080c */
[----:B------:R-:W-:Y:S01]  /*11ac0*/  FFMA.FTZ R25, R5, R28, R25 ;  /* 0x0000001c05197223 */ /* 0x000fe20000010019 */
[----:B------:R-:W-:Y:S02]  /*11ad0*/  HADD2.F32 R15, -RZ, R7.H0_H0 ;  /* 0x20000007ff0f7230 */ /* 0x000fe40000004100 */
        /* <DEDUP_REMOVED lines=8> */
[----:B------:R-:W-:Y:S01]  /*11b60*/  FFMA.FTZ R30, R15, R0, -R30 ;  /* 0x000000000f1e7223 */ /* 0x000fe2000001081e */
[----:B------:R-:W-:Y:S02]  /*11b70*/  HADD2.F32 R7, -RZ, R7.H1_H1 ;  /* 0x30000007ff077230 */ /* 0x000fe40000004100 */
[C---:B------:R-:W-:Y:S01]  /*11b80*/  FFMA.FTZ R28, R14.reuse, R9, -R5 ;  /* 0x000000090e1c7223 */ /* 0x040fe20000010805 */
[C---:B------:R-:W-:Y:S01]  /*11b90*/  FMUL.FTZ R36, R11.reuse, R26 ;  /* 0x0000001a0b247220 */ /* 0x040fe20000410000 */
[----:B------:R-:W-:Y:S01]  /*11ba0*/  FMUL.FTZ R0, R11, R12 ;  /* 0x0000000c0b007220 */ /* 0x000fe20000410000 */
[----:B------:R-:W-:Y:S01]  /*11bb0*/  FFMA.FTZ R14, R14, R21, R3 ;  /* 0x000000150e0e7223 */ /* 0x000fe20000010003 */
        /* <DEDUP_REMOVED lines=27> */
.L_x_6133:
[----:B------:R-:W-:Y:S05]  /*11d70*/  BSYNC B0 ;  /* 0x0000000000007941 */ /* 0x000fea0003800000 */
.L_x_6111:
        /* <DEDUP_REMOVED lines=8> */
.L_x_6109:
[----:B01-3--:R-:W3:Y:S02]  /*11e00*/  LDL R0, [R1+0x4] ;  /* 0x0000040001007983 */ /* 0x00bee40000100800 */
[----:B---3--:R-:W-:-:S13]  /*11e10*/  R2UR UR4, R0 ;  /* 0x00000000000472ca */ /* 0x008fda00000e0000 */
[----:B------:R-:W-:-:S05]  /*11e20*/  IMAD.U32 R0, RZ, RZ, UR4 ;  /* 0x00000004ff007e24 */ /* 0x000fca000f8e00ff */
[----:B------:R-:W-:-:S13]  /*11e30*/  ISETP.NE.AND P0, PT, R0, 0x3, PT ;  /* 0x000000030000780c */ /* 0x000fda0003f05270 */
[----:B------:R-:W-:Y:S05]  /*11e40*/  @!P0 BRA `(.L_x_6162) ;  /* 0x0000000000048947 */ /* 0x000fea0003800000 */
[----:B------:R-:W-:Y:S01]  /*11e50*/  BPT.TRAP 0x1 ;  /* 0x000000040000795c */ /* 0x000fe20000300000 */
.L_x_6162:
[----:B--2-4-:R-:W-:Y:S01]  /*11e60*/  IMAD R5, R196, 0x8, R2 ;  /* 0x00000008c4057824 */ /* 0x014fe200078e0202 */
[----:B------:R-:W-:-:S04]  /*11e70*/  SHF.L.U32 R0, R199, 0x1f, RZ ;  /* 0x0000001fc7007819 */ /* 0x000fc800000006ff */
[----:B------:R0:W1:Y:S01]  /*11e80*/  SYNCS.PHASECHK.TRANS64.TRYWAIT P1, [R5+URZ+0x30830], R0 ;  /* 0x03083000050075a7 */ /* 0x000062000802017f */
[----:B------:R-:W-:Y:S05]  /*11e90*/  @!P0 BRA `(.L_x_6163) ;  /* 0x0000000000048947 */ /* 0x000fea0003800000 */
[----:B------:R-:W-:Y:S01]  /*11ea0*/  BPT.TRAP 0x1 ;  /* 0x000000040000795c */ /* 0x000fe20000300000 */
.L_x_6163:
[----:B-1----:R-:W-:Y:S05]  /*11eb0*/  @P1 BRA `(.L_x_6164) ;  /* 0x0000000000081947 */ /* 0x002fea0003800000 */
[----:B------:R-:W1:Y:S02]  /*11ec0*/  SYNCS.PHASECHK.TRANS64.TRYWAIT P1, [R5+URZ+0x30830], R0 ;  /* 0x03083000050075a7 */ /* 0x000e64000802017f */
[----:B-1----:R-:W-:Y:S05]  /*11ed0*/  @!P1 BRA `(.L_x_6165) ;  /* 0x0000013c00589947 */ /* 0x002fea0003800000 */
.L_x_6164:
[----:B------:R-:W-:Y:S05]  /*11ee0*/  WARPSYNC.ALL ;  /* 0x0000000000007948 */ /* 0x000fea0003800000 */
[----:B01----:R-:W-:Y:S01]  /*11ef0*/  IADD3 R0, R2, 0x1e400, RZ ;  /* 0x0001e40002007810 */ /* 0x003fe20007ffe0ff */
[----:B------:R-:W-:Y:S01]  /*11f00*/  IMAD.MOV.U32 R7, RZ, RZ, 0x40000040 ;  /* 0x40000040ff077424 */ /* 0x000fe200078e00ff */
[----:B------:R-:W-:Y:S01]  /*11f10*/  R2UR UR4, R68 ;  /* 0x00000000440472ca */ /* 0x000fe200000e0000 */
[----:B------:R-:W-:Y:S01]  /*11f20*/  UMOV UR9, 0x40000040 ;  /* 0x4000004000097882 */ /* 0x000fe20000000000 */
[----:B------:R-:W-:Y:S01]  /*11f30*/  SHF.R.U32.HI R0, RZ, 0x4, R0 ;  /* 0x00000004ff007819 */ /* 0x000fe20000011600 */
[----:B------:R-:W-:Y:S01]  /*11f40*/  WARPGROUP.ARRIVE ;  /* 0x00000000000079c5 */ /* 0x000fe20000000000 */
[----:B------:R-:W-:Y:S01]  /*11f50*/  R2UR UR11, R7 ;  /* 0x00000000070b72ca */ /* 0x000fe200000e0000 */
[----:B------:R-:W-:Y:S01]  /*11f60*/  IMAD.MOV.U32 R9, RZ, RZ, 0x40000040 ;  /* 0x40000040ff097424 */ /* 0x000fe200078e00ff */
[----:B------:R-:W-:Y:S01]  /*11f70*/  LOP3.LUT R0, R0, 0x3fff, RZ, 0xc0, !PT ;  /* 0x00003fff00007812 */ /* 0x000fe200078ec0ff */
[----:B------:R-:W-:Y:S01]  /*11f80*/  UMOV UR57, 0x40000040 ;  /* 0x4000004000397882 */ /* 0x000fe20000000000 */
[----:B------:R-:W-:Y:S01]  /*11f90*/  MOV R11, UR9 ;  /* 0x00000009000b7c02 */ /* 0x000fe20008000f00 */
[----:B------:R-:W-:Y:S01]  /*11fa0*/  UMOV UR53, 0x40000040 ;  /* 0x4000004000357882 */ /* 0x000fe20000000000 */
[----:B------:R-:W-:Y:S01]  /*11fb0*/  LOP3.LUT R218, R0, 0x10000, RZ, 0xfc, !PT ;  /* 0x0001000000da7812 */ /* 0x000fe200078efcff */
[----:B------:R-:W-:Y:S01]  /*11fc0*/  UMOV UR49, 0x40000040 ;  /* 0x4000004000317882 */ /* 0x000fe20000000000 */
[----:B------:R-:W-:Y:S01]  /*11fd0*/  UMOV UR45, 0x40000040 ;  /* 0x40000040002d7882 */ /* 0x000fe20000000000 */
[----:B------:R-:W-:Y:S01]  /*11fe0*/  ULOP3.LUT UR4, UR4, 0x10000, URZ, 0xfc, !UPT ;  /* 0x0001000004047892 */ /* 0x000fe2000f8efc3f */
[----:B------:R-:W-:Y:S01]  /*11ff0*/  IMAD.MOV.U32 R7, RZ, RZ, 0x40000040 ;  /* 0x40000040ff077424 */ /* 0x000fe200078e00ff */
[----:B------:R-:W-:Y:S01]  /*12000*/  UMOV UR41, 0x40000040 ;  /* 0x4000004000297882 */ /* 0x000fe20000000000 */
[----:B------:R-:W-:Y:S01]  /*12010*/  IMAD R6, R196, 0x900, R218 ;  /* 0x00000900c4067824 */ /* 0x000fe200078e02da */
[----:B------:R-:W-:-:S02]  /*12020*/  UIADD3 UR5, UR4, 0x2, URZ ;  /* 0x0000000204057890 */ /* 0x000fc4000fffe03f */
[----:B------:R-:W-:Y:S01]  /*12030*/  UIADD3 UR56, UR4, 0x404, URZ ;  /* 0x0000040404387890 */ /* 0x000fe2000fffe03f */
[C---:B------:R-:W-:Y:S01]  /*12040*/  VIADD R8, R6.reuse, 0x2 ;  /* 0x0000000206087836 */ /* 0x040fe20000000000 */
[----:B------:R-:W-:Y:S01]  /*12050*/  R2UR UR10, R6 ;  /* 0x00000000060a72ca */ /* 0x000fe200000e0000 */
[----:B------:R-:W-:Y:S01]  /*12060*/  UMOV UR8, UR4 ;  /* 0x0000000400087c82 */ /* 0x000fe20008000000 */
[----:B------:R-:W-:Y:S01]  /*12070*/  UIADD3 UR52, UR4, 0x406, URZ ;  /* 0x0000040604347890 */ /* 0x000fe2000fffe03f */
[----:B------:R-:W-:Y:S01]  /*12080*/  IMAD.U32 R10, RZ, RZ, UR8 ;  /* 0x00000008ff0a7e24 */ /* 0x000fe2000f8e00ff */
[----:B------:R-:W-:Y:S01]  /*12090*/  UIADD3 UR48, UR4, 0x800, URZ ;  /* 0x0000080004307890 */ /* 0x000fe2000fffe03f */
[----:B------:R-:W-:Y:S01]  /*120a0*/  R2UR UR39, R7 ;  /* 0x00000000072772ca */ /* 0x000fe200000e0000 */
[----:B------:R-:W-:Y:S02]  /*120b0*/  UIADD3 UR44, UR4, 0x802, URZ ;  /* 0x00000802042c7890 */ /* 0x000fe4000fffe03f */
[----:B------:R0:W-:Y:S01]  /*120c0*/  STL.64 [R1+0x30], R10 ;  /* 0x0000300a01007387 */ /* 0x0001e20000100a00 */
[----:B------:R-:W-:-:S02]  /*120d0*/  UIADD3 UR40, UR4, 0x804, URZ ;  /* 0x0000080404287890 */ /* 0x000fc4000fffe03f */
        /* <DEDUP_REMOVED lines=10> */
[----:B------:R-:W-:Y:S01]  /*12180*/  IMAD.U32 R11, RZ, RZ, UR9 ;  /* 0x00000009ff0b7e24 */ /* 0x000fe2000f8e00ff */
[----:B------:R-:W-:-:S04]  /*12190*/  UMOV UR37, 0x40000040 ;  /* 0x4000004000257882 */ /* 0x000fc80000000000 */
        /* <DEDUP_REMOVED lines=63> */
[----:B------:R-:W-:-:S04]  /*12590*/  IADD3 R8, R6, 0x602, RZ ;  /* 0x0000060206087810 */ /* 0x000fc80007ffe0ff */
[----:B------:R-:W-:Y:S01]  /*125a0*/  R2UR UR46, R8 ;  /* 0x00000000082e72ca */ /* 0x000fe200000e0000 */
[C---:B------:R-:W-:Y:S01]  /*125b0*/  VIADD R8, R6.reuse, 0x604 ;  /* 0x0000060406087836 */ /* 0x040fe20000000000 */
[----:B------:R-:W-:Y:S01]  /*125c0*/  R2UR UR47, R9 ;  /* 0x00000000092f72ca */ /* 0x000fe200000e0000 */
[----:B------:R-:W-:Y:S01]  /*125d0*/  VIADD R6, R6, 0x606 ;  /* 0x0000060606067836 */ /* 0x000fe20000000000 */
[----:B------:R-:W-:Y:S02]  /*125e0*/  MOV R9, 0x40000040 ;  /* 0x4000004000097802 */ /* 0x000fe40000000f00 */
        /* <DEDUP_REMOVED lines=27> */
.L_x_6166:
[----:B------:R-:W2:Y:S01]  /*127a0*/  LDL R12, [R1+0x38] ;  /* 0x00003800010c7983 */ /* 0x000ea20000100800 */
[----:B------:R-:W0:Y:S01]  /*127b0*/  LDC R4, c[0x0][0x448] ;  /* 0x00011200ff047b82 */ /* 0x000e220000000800 */
        /* <DEDUP_REMOVED lines=23> */
[----:B0-----:R-:W-:Y:S01]  /*12930*/  ISETP.NE.AND P1, PT, R4, 0x1, PT ;  /* 0x000000010400780c */ /* 0x001fe20003f25270 */
        /* <DEDUP_REMOVED lines=12> */
[----:B------:R-:W1:Y:S01]  /*12a00*/  @P1 LDC R21, c[0x0][0x44c] ;  /* 0x00011300ff151b82 */ /* 0x000e620000000800 */
[----:B------:R-:W-:Y:S01]  /*12a10*/  FMUL.FTZ R71, R71, UR4 ;  /* 0x0000000447477c20 */ /* 0x000fe20008410000 */
[----:B------:R-:W-:Y:S01]  /*12a20*/  FMUL.FTZ R7, R29, UR4 ;  /* 0x000000041d077c20 */ /* 0x000fe20008410000 */
[----:B------:R-:W-:Y:S01]  /*12a30*/  FMUL.FTZ R9, R33, UR4 ;  /* 0x0000000421097c20 */ /* 0x000fe20008410000 */
[----:B------:R-:W4:Y:S01]  /*12a40*/  MUFU.TANH R34, R34 ;  /* 0x0000002200227308 */ /* 0x000f220000002400 */
[----:B------:R-:W-:Y:S01]  /*12a50*/  FMUL.FTZ R10, R37, UR4 ;  /* 0x00000004250a7c20 */ /* 0x000fe20008410000 */
[----:B------:R-:W-:Y:S01]  /*12a60*/  FMUL.FTZ R13, R41, UR4 ;  /* 0x00000004290d7c20 */ /* 0x000fe20008410000 */
[----:B------:R-:W-:Y:S01]  /*12a70*/  FMUL.FTZ R45, R45, UR4 ;  /* 0x000000042d2d7c20 */ /* 0x000fe20008410000 */
[----:B------:R-:W3:Y:S01]  /*12a80*/  @P1 LDC R25, c[0x0][0x450] ;  /* 0x00011400ff191b82 */ /* 0x000ee20000000800 */
        /* <DEDUP_REMOVED lines=13> */
[----:B------:R-:W-:Y:S01]  /*12b60*/  ULDC UR39, c[0x0][0x9d8] ;  /* 0x0002760000277ab9 */ /* 0x000fe20000000800 */
[----:B------:R-:W-:Y:S01]  /*12b70*/  ULDC UR42, c[0x0][0x988] ;  /* 0x00026200002a7ab9 */ /* 0x000fe20000000800 */
[----:B------:R-:W-:Y:S01]  /*12b80*/  ULDC UR43, c[0x0][0x988] ;  /* 0x00026200002b7ab9 */ /* 0x000fe20000000800 */
[----:B------:R-:W-:Y:S01]  /*12b90*/  BSSY B0, `(.L_x_6167) ;  /* 0x00004c7000007945 */ /* 0x000fe20003800000 */
[----:B------:R-:W-:-:S02]  /*12ba0*/  CS2R R118, SRZ ;  /* 0x0000000000767805 */ /* 0x000fc4000001ff00 */
[----:B------:R-:W-:Y:S01]  /*12bb0*/  CS2R R116, SRZ ;  /* 0x0000000000747805 */ /* 0x000fe2000001ff00 */
[----:B------:R-:W4:Y:S01]  /*12bc0*/  MUFU.TANH R28, R39 ;  /* 0x00000027001c7308 */ /* 0x000f220000002400 */
[----:B------:R-:W-:Y:S02]  /*12bd0*/  CS2R R114, SRZ ;  /* 0x0000000000727805 */ /* 0x000fe4000001ff00 */
[----:B------:R-:W-:Y:S02]  /*12be0*/  CS2R R112, SRZ ;  /* 0x0000000000707805 */ /* 0x000fe4000001ff00 */
[----:B------:R-:W-:Y:S02]  /*12bf0*/  CS2R R110, SRZ ;  /* 0x00000000006e7805 */ /* 0x000fe4000001ff00 */
[----:B------:R-:W-:Y:S02]  /*12c00*/  CS2R R108, SRZ ;  /* 0x00000000006c7805 */ /* 0x000fe4000001ff00 */
[----:B------:R-:W-:-:S02]  /*12c10*/  CS2R R106, SRZ ;  /* 0x00000000006a7805 */ /* 0x000fc4000001ff00 */
[----:B------:R-:W-:Y:S02]  /*12c20*/  CS2R R104, SRZ ;  /* 0x0000000000687805 */ /* 0x000fe4000001ff00 */
[----:B------:R-:W-:Y:S01]  /*12c30*/  CS2R R102, SRZ ;  /* 0x0000000000667805 */ /* 0x000fe2000001ff00 */
[----:B------:R-:W4:Y:S08]  /*12c40*/  MUFU.TANH R42, R42 ;  /* 0x0000002a002a7308 */ /* 0x000f300000002400 */
[----:B------:R-:W4:Y:S08]  /*12c50*/  MUFU.TANH R43, R43 ;  /* 0x0000002b002b7308 */ /* 0x000f300000002400 */
[----:B------:R4:W4:Y:S08]  /*12c60*/  MUFU.TANH R24, R46 ;  /* 0x0000002e00187308 */ /* 0x0009300000002400 */
[----:B------:R-:W4:Y:S08]  /*12c70*/  MUFU.TANH R47, R47 ;  /* 0x0000002f002f7308 */ /* 0x000f300000002400 */
[----:B------:R-:W4:Y:S08]  /*12c80*/  MUFU.TANH R50, R50 ;  /* 0x0000003200327308 */ /* 0x000f300000002400 */
[----:B------:R-:W4:Y:S08]  /*12c90*/  MUFU.TANH R51, R51 ;  /* 0x0000003300337308 */ /* 0x000f300000002400 */
[----:B------:R-:W4:Y:S08]  /*12ca0*/  MUFU.TANH R32, R54 ;  /* 0x0000003600207308 */ /* 0x000f300000002400 */
[----:B------:R-:W4:Y:S08]  /*12cb0*/  MUFU.TANH R55, R55 ;  /* 0x0000003700377308 */ /* 0x000f300000002400 */
[----:B------:R-:W4:Y:S08]  /*12cc0*/  MUFU.TANH R36, R58 ;  /* 0x0000003a00247308 */ /* 0x000f300000002400 */
[----:B------:R-:W-:Y:S08]  /*12cd0*/  MUFU.TANH R40, R62 ;  /* 0x0000003e00287308 */ /* 0x000ff00000002400 */
        /* <DEDUP_REMOVED lines=18> */
[----:B------:R-:W-:Y:S01]  /*12e00*/  MUFU.TANH R53, R53 ;  /* 0x0000003500357308 */ /* 0x000fe20000002400 */
[----:B--2---:R-:W-:-:S05]  /*12e10*/  IADD3 R4, R12, R225, RZ ;  /* 0x000000e10c047210 */ /* 0x004fca0007ffe0ff */
[----:B-1----:R-:W-:Y:S02]  /*12e20*/  @P1 IMAD.HI.U32 R12, R4, R21, RZ ;  /* 0x00000015040c1227 */ /* 0x002fe400078e00ff */
[----:B------:R-:W-:Y:S02]  /*12e30*/  MUFU.TANH R56, R56 ;  /* 0x0000003800387308 */ /* 0x000fe40000002400 */
[----:B------:R-:W-:Y:S01]  /*12e40*/  IMAD.MOV.U32 R21, RZ, RZ, -0x60 ;  /* 0xffffffa0ff157424 */ /* 0x000fe200078e00ff */
[----:B---3--:R-:W-:Y:S01]  /*12e50*/  @P1 SHF.R.U32.HI R4, RZ, R25, R12 ;  /* 0x00000019ff041219 */ /* 0x008fe2000001160c */
[C---:B------:R-:W-:Y:S02]  /*12e60*/  IMAD R12, R72.reuse, -0x60, R227 ;  /* 0xffffffa0480c7824 */ /* 0x040fe400078e02e3 */
[----:B------:R-:W-:Y:S02]  /*12e70*/  IMAD R14, R72, R21, 0x61 ;  /* 0x00000061480e7424 */ /* 0x000fe400078e0215 */
[----:B------:R-:W-:Y:S01]  /*12e80*/  MUFU.TANH R57, R57 ;  /* 0x0000003900397308 */ /* 0x000fe20000002400 */
[----:B------:R-:W1:Y:S01]  /*12e90*/  SHFL.IDX PT, R20, R4, 0x1, 0x1c1f ;  /* 0x003c1f0004147f89 */ /* 0x000e6200000e0000 */
[----:B------:R-:W-:-:S02]  /*12ea0*/  VIADD R12, R12, 0x60 ;  /* 0x000000600c0c7836 */ /* 0x000fc40000000000 */
[C---:B------:R-:W-:Y:S01]  /*12eb0*/  IMAD R14, R229.reuse, -0x2, R14 ;  /* 0xfffffffee50e7824 */ /* 0x040fe200078e020e */
[----:B------:R-:W2:Y:S01]  /*12ec0*/  SHFL.IDX PT, R4, R4, RZ, 0x1c1f ;  /* 0x001c1fff04047589 */ /* 0x000ea200000e0000 */
[----:B------:R-:W-:Y:S02]  /*12ed0*/  IMAD R21, R229, -0x2, R12 ;  /* 0xfffffffee5157824 */ /* 0x000fe400078e020c */
[----:B------:R-:W-:Y:S01]  /*12ee0*/  MUFU.TANH R60, R60 ;  /* 0x0000003c003c7308 */ /* 0x000fe20000002400 */
[----:B------:R-:W-:-:S07]  /*12ef0*/  IADD3 R86, -R226, R14, R227 ;  /* 0x0000000ee2567210 */ /* 0x000fce0007ffe1e3 */
[----:B------:R-:W-:Y:S08]  /*12f00*/  MUFU.TANH R61, R61 ;  /* 0x0000003d003d7308 */ /* 0x000ff00000002400 */
[----:B------:R-:W-:Y:S01]  /*12f10*/  MUFU.TANH R33, R64 ;  /* 0x0000004000217308 */ /* 0x000fe20000002400 */
[----:B-1----:R-:W-:-:S04]  /*12f20*/  VIADDMNMX R27, R20, R86, R21, PT ;  /* 0x00000056141b7246 */ /* 0x002fc80003800115 */
[C---:B------:R-:W-:Y:S02]  /*12f30*/  ISETP.GT.AND P2, PT, R27.reuse, RZ, PT ;  /* 0x000000ff1b00720c */ /* 0x040fe40003f44270 */
[C---:B------:R-:W-:Y:S01]  /*12f40*/  ISETP.GT.AND P3, PT, R27.reuse, 0x1, PT ;  /* 0x000000011b00780c */ /* 0x040fe20003f64270 */
[----:B------:R-:W-:Y:S01]  /*12f50*/  MUFU.TANH R65, R65 ;  /* 0x0000004100417308 */ /* 0x000fe20000002400 */
[C---:B------:R-:W-:Y:S02]  /*12f60*/  ISETP.GT.AND P4, PT, R27.reuse, 0x8, PT ;  /* 0x000000081b00780c */ /* 0x040fe40003f84270 */
[----:B------:R-:W-:Y:S02]  /*12f70*/  FSEL R84, R26, -INF , P2 ;  /* 0xff8000001a547808 */ /* 0x000fe40001000000 */
[----:B------:R-:W-:Y:S02]  /*12f80*/  FSEL R82, R82, -INF , P3 ;  /* 0xff80000052527808 */ /* 0x000fe40001800000 */
[----:B------:R-:W-:Y:S01]  /*12f90*/  ISETP.GT.AND P2, PT, R27, 0x9, PT ;  /* 0x000000091b00780c */ /* 0x000fe20003f44270 */
[----:B------:R-:W-:Y:S01]  /*12fa0*/  MUFU.TANH R69, R69 ;  /* 0x0000004500457308 */ /* 0x000fe20000002400 */
[----:B0-----:R-:W-:-:S02]  /*12fb0*/  FSEL R80, R30, -INF , P4 ;  /* 0xff8000001e507808 */ /* 0x001fc40002000000 */
[----:B------:R-:W-:Y:S02]  /*12fc0*/  FMNMX.FTZ R25, R84, R82, !PT ;  /* 0x0000005254197209 */ /* 0x000fe40007810000 */
[----:B------:R-:W-:Y:S02]  /*12fd0*/  ISETP.GT.AND P3, PT, R27, 0x10, PT ;  /* 0x000000101b00780c */ /* 0x000fe40003f64270 */
[----:B----4-:R-:W-:Y:S02]  /*12fe0*/  FSEL R78, R31, -INF , P2 ;  /* 0xff8000001f4e7808 */ /* 0x010fe40001000000 */
[----:B------:R-:W-:Y:S02]  /*12ff0*/  FMNMX.FTZ R25, R80, R25, !PT ;  /* 0x0000001950197209 */ /* 0x000fe40007810000 */
[----:B------:R-:W-:Y:S02]  /*13000*/  ISETP.GT.AND P2, PT, R27, 0x11, PT ;  /* 0x000000111b00780c */ /* 0x000fe40003f44270 */
[----:B------:R-:W-:-:S02]  /*13010*/  FSEL R76, R34, -INF , P3 ;  /* 0xff800000224c7808 */ /* 0x000fc40001800000 */
[----:B------:R-:W-:Y:S02]  /*13020*/  FMNMX.FTZ R25, R78, R25, !PT ;  /* 0x000000194e197209 */ /* 0x000fe40007810000 */
[----:B------:R-:W-:Y:S02]  /*13030*/  ISETP.GT.AND P3, PT, R27, 0x18, PT ;  /* 0x000000181b00780c */ /* 0x000fe40003f64270 */
[----:B------:R-:W-:Y:S01]  /*13040*/  FSEL R74, R35, -INF , P2 ;  /* 0xff800000234a7808 */ /* 0x000fe20001000000 */
[----:B------:R-:W-:Y:S01]  /*13050*/  IMAD.MOV.U32 R35, RZ, RZ, R225 ;  /* 0x000000ffff237224 */ /* 0x000fe200078e00e1 */
[----:B------:R-:W-:Y:S02]  /*13060*/  FMNMX.FTZ R25, R76, R25, !PT ;  /* 0x000000194c197209 */ /* 0x000fe40007810000 */
[----:B------:R-:W-:Y:S02]  /*13070*/  ISETP.GT.AND P2, PT, R27, 0x19, PT ;  /* 0x000000191b00780c */ /* 0x000fe40003f44270 */
[----:B------:R-:W-:-:S02]  /*13080*/  FSEL R46, R38, -INF , P3 ;  /* 0xff800000262e7808 */ /* 0x000fc40001800000 */
[----:B------:R-:W-:Y:S01]  /*13090*/  FMNMX.FTZ R25, R74, R25, !PT ;  /* 0x000000194a197209 */ /* 0x000fe20007810000 */
[----:B------:R-:W0:Y:S01]  /*130a0*/  MUFU.TANH R38, R59 ;  /* 0x0000003b00267308 */ /* 0x000e220000002400 */
[C---:B------:R-:W-:Y:S02]  /*130b0*/  ISETP.GT.AND P3, PT, R27.reuse, 0x20, PT ;  /* 0x000000201b00780c */ /* 0x040fe40003f64270 */
[----:B------:R-:W-:Y:S02]  /*130c0*/  FSEL R28, R28, -INF , P2 ;  /* 0xff8000001c1c7808 */ /* 0x000fe40001000000 */
[----:B------:R-:W-:Y:S02]  /*130d0*/  FMNMX.FTZ R25, R46, R25, !PT ;  /* 0x000000192e197209 */ /* 0x000fe40007810000 */
[----:B------:R-:W-:Y:S02]  /*130e0*/  ISETP.GT.AND P2, PT, R27, 0x21, PT ;  /* 0x000000211b00780c */ /* 0x000fe40003f44270 */
[----:B------:R-:W-:-:S02]  /*130f0*/  FSEL R12, R42, -INF , P3 ;  /* 0xff8000002a0c7808 */ /* 0x000fc40001800000 */
[----:B------:R-:W-:Y:S01]  /*13100*/  FMNMX.FTZ R25, R28, R25, !PT ;  /* 0x000000191c197209 */ /* 0x000fe20007810000 */
[----:B------:R-:W1:Y:S01]  /*13110*/  MUFU.TANH R42, R66 ;  /* 0x00000042002a7308 */ /* 0x000e620000002400 */
[----:B------:R-:W-:Y:S02]  /*13120*/  ISETP.GT.AND P3, PT, R27, 0x28, PT ;  /* 0x000000281b00780c */ /* 0x000fe40003f64270 */
[----:B------:R-:W-:Y:S02]  /*13130*/  FSEL R14, R43, -INF , P2 ;  /* 0xff8000002b0e7808 */ /* 0x000fe40001000000 */
[----:B------:R-:W-:Y:S02]  /*13140*/  FMNMX.FTZ R25, R12, R25, !PT ;  /* 0x000000190c197209 */ /* 0x000fe40007810000 */
[----:B------:R-:W-:Y:S02]  /*13150*/  ISETP.GT.AND P2, PT, R27, 0x29, PT ;  /* 0x000000291b00780c */ /* 0x000fe40003f44270 */
[----:B------:R-:W-:-:S02]  /*13160*/  FSEL R20, R24, -INF , P3 ;  /* 0xff80000018147808 */ /* 0x000fc40001800000 */
[----:B------:R-:W-:Y:S02]  /*13170*/  FMNMX.FTZ R25, R14, R25, !PT ;  /* 0x000000190e197209 */ /* 0x000fe40007810000 */
        /* <DEDUP_REMOVED lines=18> */
[C---:B------:R-:W-:Y:S02]  /*132a0*/  ISETP.GT.AND P3, PT, R27.reuse, 0x48, PT ;  /* 0x000000481b00780c */ /* 0x040fe40003f64270 */
[----:B0-----:R-:W-:Y:S02]  /*132b0*/  FSEL R38, R38, -INF , P2 ;  /* 0xff80000026267808 */ /* 0x001fe40001000000 */
[----:B------:R-:W-:Y:S02]  /*132c0*/  FMNMX.FTZ R25, R36, R25, !PT ;  /* 0x0000001924197209 */ /* 0x000fe40007810000 */
[----:B------:R-:W-:Y:S02]  /*132d0*/  ISETP.GT.AND P2, PT, R27, 0x49, PT ;  /* 0x000000491b00780c */ /* 0x000fe40003f44270 */
[----:B------:R-:W-:-:S02]  /*132e0*/  FSEL R40, R40, -INF , P3 ;  /* 0xff80000028287808 */ /* 0x000fc40001800000 */
[----:B------:R-:W-:Y:S02]  /*132f0*/  FMNMX.FTZ R25, R38, R25, !PT ;  /* 0x0000001926197209 */ /* 0x000fe40007810000 */
[----:B------:R-:W-:Y:S02]  /*13300*/  ISETP.GT.AND P3, PT, R27, 0x50, PT ;  /* 0x000000501b00780c */ /* 0x000fe40003f64270 */
[----:B------:R-:W-:Y:S02]  /*13310*/  FSEL R50, R63, -INF , P2 ;  /* 0xff8000003f327808 */ /* 0x000fe40001000000 */
[----:B------:R-:W-:Y:S01]  /*13320*/  FMNMX.FTZ R29, R40, R25, !PT ;  /* 0x00000019281d7209 */ /* 0x000fe20007810000 */
[----:B------:R-:W-:Y:S01]  /*13330*/  FMUL.FTZ R25, R44, UR4 ;  /* 0x000000042c197c20 */ /* 0x000fe20008410000 */
[----:B------:R-:W-:Y:S02]  /*13340*/  ISETP.GT.AND P2, PT, R27, 0x51, PT ;  /* 0x000000511b00780c */ /* 0x000fe40003f44270 */
[----:B-1----:R-:W-:Y:S01]  /*13350*/  FSEL R42, R42, -INF , P3 ;  /* 0xff8000002a2a7808 */ /* 0x002fe20001800000 */
[----:B------:R0:W1:Y:S01]  /*13360*/  MUFU.TANH R31, R25 ;  /* 0x00000019001f7308 */ /* 0x0000620000002400 */
[----:B------:R-:W-:-:S02]  /*13370*/  FMNMX.FTZ R29, R50, R29, !PT ;  /* 0x0000001d321d7209 */ /* 0x000fc40007810000 */
[----:B------:R-:W-:Y:S02]  /*13380*/  ISETP.GT.AND P3, PT, R27, 0x58, PT ;  /* 0x000000581b00780c */ /* 0x000fe40003f64270 */
[----:B------:R-:W-:Y:S02]  /*13390*/  FSEL R44, R67, -INF , P2 ;  /* 0xff800000432c7808 */ /* 0x000fe40001000000 */
[----:B------:R-:W-:Y:S02]  /*133a0*/  FMNMX.FTZ R29, R42, R29, !PT ;  /* 0x0000001d2a1d7209 */ /* 0x000fe40007810000 */
[----:B------:R-:W-:Y:S01]  /*133b0*/  ISETP.GT.AND P2, PT, R27, 0x59, PT ;  /* 0x000000591b00780c */ /* 0x000fe20003f44270 */
[----:B0-----:R-:W-:Y:S01]  /*133c0*/  FMUL.FTZ R25, R68, UR4 ;  /* 0x0000000444197c20 */ /* 0x001fe20008410000 */
[----:B------:R-:W-:Y:S01]  /*133d0*/  FSEL R58, R58, -INF , P3 ;  /* 0xff8000003a3a7808 */ /* 0x000fe20001800000 */
[----:B------:R-:W-:Y:S01]  /*133e0*/  ULDC UR4, c[0x0][0x988] ;  /* 0x0002620000047ab9 */ /* 0x000fe20000000800 */
[----:B------:R-:W-:-:S02]  /*133f0*/  FMNMX.FTZ R29, R44, R29, !PT ;  /* 0x0000001d2c1d7209 */ /* 0x000fc40007810000 */
[----:B------:R-:W-:Y:S01]  /*13400*/  FSEL R54, R54, -INF , P2 ;  /* 0xff80000036367808 */ /* 0x000fe20001000000 */
[----:B------:R-:W0:Y:S01]  /*13410*/  MUFU.TANH R25, R25 ;  /* 0x0000001900197308 */ /* 0x000e220000002400 */
[----:B------:R-:W-:Y:S02]  /*13420*/  FMNMX.FTZ R29, R58, R29, !PT ;  /* 0x0000001d3a1d7209 */ /* 0x000fe40007810000 */
[----:B--2---:R-:W-:Y:S02]  /*13430*/  VIADDMNMX R27, R4, R86, R21, PT ;  /* 0x00000056041b7246 */ /* 0x004fe40003800115 */
[----:B------:R-:W-:Y:S02]  /*13440*/  FMNMX.FTZ R29, R54, R29, !PT ;  /* 0x0000001d361d7209 */ /* 0x000fe40007810000 */
[C---:B------:R-:W-:Y:S02]  /*13450*/  ISETP.GT.AND P2, PT, R27.reuse, RZ, PT ;  /* 0x000000ff1b00720c */ /* 0x040fe40003f44270 */
[C---:B------:R-:W-:Y:S01]  /*13460*/  ISETP.GT.AND P3, PT, R27.reuse, 0x1, PT ;  /* 0x000000011b00780c */ /* 0x040fe20003f64270 */
[----:B------:R-:W2:Y:S01]  /*13470*/  SHFL.BFLY PT, R62, R29, 0x2, 0x1f ;  /* 0x0c401f001d3e7f89 */ /* 0x000ea200000e0000 */
[----:B------:R-:W-:-:S02]  /*13480*/  ISETP.GT.AND P4, PT, R27, 0x8, PT ;  /* 0x000000081b00780c */ /* 0x000fc40003f84270 */
[----:B------:R-:W-:Y:S02]  /*13490*/  FSEL R21, R0, -INF , P2 ;  /* 0xff80000000157808 */ /* 0x000fe40001000000 */
[----:B------:R-:W-:Y:S02]  /*134a0*/  FSEL R88, R3, -INF , P3 ;  /* 0xff80000003587808 */ /* 0x000fe40001800000 */
[C---:B------:R-:W-:Y:S02]  /*134b0*/  ISETP.GT.AND P2, PT, R27.reuse, 0x9, PT ;  /* 0x000000091b00780c */ /* 0x040fe40003f44270 */
[----:B------:R-:W-:Y:S02]  /*134c0*/  FSEL R66, R6, -INF , P4 ;  /* 0xff80000006427808 */ /* 0x000fe40002000000 */
[----:B------:R-:W-:Y:S02]  /*134d0*/  ISETP.GT.AND P3, PT, R27, 0x10, PT ;  /* 0x000000101b00780c */ /* 0x000fe40003f64270 */
[----:B------:R-:W-:-:S02]  /*134e0*/  FSEL R68, R7, -INF , P2 ;  /* 0xff80000007447808 */ /* 0x000fc40001000000 */
[----:B------:R-:W-:Y:S02]  /*134f0*/  MOV R3, UR4 ;  /* 0x0000000400037c02 */ /* 0x000fe40008000f00 */
[C---:B------:R-:W-:Y:S02]  /*13500*/  ISETP.GT.AND P2, PT, R27.reuse, 0x11, PT ;  /* 0x000000111b00780c */ /* 0x040fe40003f44270 */
[----:B------:R-:W-:Y:S02]  /*13510*/  FSEL R70, R8, -INF , P3 ;  /* 0xff80000008467808 */ /* 0x000fe40001800000 */
[----:B------:R-:W-:Y:S02]  /*13520*/  ISETP.GT.AND P4, PT, R27, 0x18, PT ;  /* 0x000000181b00780c */ /* 0x000fe40003f84270 */
[----:B------:R-:W-:Y:S02]  /*13530*/  FSEL R86, R9, -INF , P2 ;  /* 0xff80000009567808 */ /* 0x000fe40001000000 */
[----:B--2---:R-:W-:-:S02]  /*13540*/  FMNMX.FTZ R62, R29, R62, !PT ;  /* 0x0000003e1d3e7209 */ /* 0x004fc40007810000 */
[----:B------:R-:W-:Y:S02]  /*13550*/  ISETP.GT.AND P2, PT, R27, 0x19, PT ;  /* 0x000000191b00780c */ /* 0x000fe40003f44270 */
[----:B------:R-:W-:Y:S01]  /*13560*/  FSEL R90, R11, -INF , P4 ;  /* 0xff8000000b5a7808 */ /* 0x000fe20002000000 */
[----:B------:R-:W2:Y:S01]  /*13570*/  SHFL.BFLY PT, R29, R62, 0x1, 0x1f ;  /* 0x0c201f003e1d7f89 */ /* 0x000ea200000e0000 */
[----:B------:R-:W-:Y:S02]  /*13580*/  FSEL R92, R10, -INF , P2 ;  /* 0xff8000000a5c7808 */ /* 0x000fe40001000000 */
[----:B------:R-:W-:-:S04]  /*13590*/  ISETP.GT.AND P2, PT, R27, 0x21, PT ;  /* 0x000000211b00780c */ /* 0x000fc80003f44270 */
[----:B------:R-:W-:Y:S02]  /*135a0*/  FSEL R94, R13, -INF , P2 ;  /* 0xff8000000d5e7808 */ /* 0x000fe40001000000 */
[----:B------:R-:W-:-:S04]  /*135b0*/  ISETP.GT.AND P2, PT, R27, 0x29, PT ;  /* 0x000000291b00780c */ /* 0x000fc80003f44270 */
[----:B------:R-:W-:Y:S02]  /*135c0*/  FSEL R96, R45, -INF , P2 ;  /* 0xff8000002d607808 */ /* 0x000fe40001000000 */
[----:B------:R-:W-:-:S04]  /*135d0*/  ISETP.GT.AND P2, PT, R27, 0x31, PT ;  /* 0x000000311b00780c */ /* 0x000fc80003f44270 */
[----:B------:R-:W-:Y:S02]  /*135e0*/  FSEL R100, R49, -INF , P2 ;  /* 0xff80000031647808 */ /* 0x000fe40001000000 */
[----:B------:R-:W-:Y:S02]  /*135f0*/  ISETP.GT.AND P2, PT, R27, 0x39, PT ;  /* 0x000000391b00780c */ /* 0x000fe40003f44270 */
[----:B--2---:R-:W-:Y:S02]  /*13600*/  FMNMX.FTZ R4, R62, R29, !PT ;  /* 0x0000001d3e047209 */ /* 0x004fe40007810000 */
[----:B------:R-:W-:Y:S02]  /*13610*/  FMNMX.FTZ R29, R21, R88, !PT ;  /* 0x00000058151d7209 */ /* 0x000fe40007810000 */
[C---:B------:R-:W-:Y:S01]  /*13620*/  FSETP.NEU.FTZ.AND P3, PT, R4.reuse, -INF , PT ;  /* 0xff8000000400780b */ /* 0x040fe20003f7d000 */
[----:B------:R-:W-:Y:S01]  /*13630*/  FMUL.FTZ R7, R4, R3 ;  /* 0x0000000304077220 */ /* 0x000fe20000410000 */
[----:B------:R-:W-:-:S04]  /*13640*/  FMNMX.FTZ R29, R66, R29, !PT ;  /* 0x0000001d421d7209 */ /* 0x000fc80007810000 */
[----:B------:R-:W-:Y:S02]  /*13650*/  FMNMX.FTZ R29, R68, R29, !PT ;  /* 0x0000001d441d7209 */ /* 0x000fe40007810000 */
[----:B------:R-:W-:Y:S02]  /*13660*/  FSEL R7, R7, RZ, P3 ;  /* 0x000000ff07077208 */ /* 0x000fe40001800000 */
[----:B------:R-:W-:Y:S02]  /*13670*/  FMNMX.FTZ R29, R70, R29, !PT ;  /* 0x0000001d461d7209 */ /* 0x000fe40007810000 */
[----:B------:R-:W-:Y:S01]  /*13680*/  ISETP.GT.AND P3, PT, R27, 0x20, PT ;  /* 0x000000201b00780c */ /* 0x000fe20003f64270 */
[--C-:B------:R-:W-:Y:S01]  /*13690*/  FFMA.FTZ R189, R84, R3, -R7.reuse ;  /* 0x0000000354bd7223 */ /* 0x100fe20000010807 */
[----:B------:R-:W-:Y:S01]  /*136a0*/  FMNMX.FTZ R29, R86, R29, !PT ;  /* 0x0000001d561d7209 */ /* 0x000fe20007810000 */
[-CC-:B------:R-:W-:Y:S01]  /*136b0*/  FFMA.FTZ R6, R82, R3.reuse, -R7.reuse ;  /* 0x0000000352067223 */ /* 0x180fe20000010807 */
[----:B------:R-:W-:Y:S01]  /*136c0*/  FSEL R84, R15, -INF , P3 ;  /* 0xff8000000f547808 */ /* 0x000fe20001800000 */
[--C-:B------:R-:W-:Y:S01]  /*136d0*/  FFMA.FTZ R191, R80, R3, -R7.reuse ;  /* 0x0000000350bf7223 */ /* 0x100fe20000010807 */
[----:B------:R-:W-:Y:S01]  /*136e0*/  FMNMX.FTZ R29, R90, R29, !PT ;  /* 0x0000001d5a1d7209 */ /* 0x000fe20007810000 */
[-CC-:B------:R-:W-:Y:S01]  /*136f0*/  FFMA.FTZ R8, R78, R3.reuse, -R7.reuse ;  /* 0x000000034e087223 */ /* 0x180fe20000010807 */
[----:B------:R-:W-:Y:S01]  /*13700*/  ISETP.GT.AND P3, PT, R27, 0x28, PT ;  /* 0x000000281b00780c */ /* 0x000fe20003f64270 */
[--C-:B------:R-:W-:Y:S01]  /*13710*/  FFMA.FTZ R185, R76, R3, -R7.reuse ;  /* 0x000000034cb97223 */ /* 0x100fe20000010807 */
[----:B------:R-:W-:Y:S01]  /*13720*/  FMNMX.FTZ R29, R92, R29, !PT ;  /* 0x0000001d5c1d7209 */ /* 0x000fe20007810000 */
[-CC-:B------:R-:W-:Y:S01]  /*13730*/  FFMA.FTZ R187, R46, R3.reuse, -R7.reuse ;  /* 0x000000032ebb7223 */ /* 0x180fe20000010807 */
[----:B-1----:R-:W-:Y:S01]  /*13740*/  FSEL R82, R31, -INF , P3 ;  /* 0xff8000001f527808 */ /* 0x002fe20001800000 */
[--C-:B------:R-:W-:Y:S01]  /*13750*/  FFMA.FTZ R173, R36, R3, -R7.reuse ;  /* 0x0000000324ad7223 */ /* 0x100fe20000010807 */
[----:B------:R-:W-:Y:S01]  /*13760*/  FMNMX.FTZ R29, R84, R29, !PT ;  /* 0x0000001d541d7209 */ /* 0x000fe20007810000 */
[----:B------:R-:W-:Y:S01]  /*13770*/  MUFU.EX2 R189, R189 ;  /* 0x000000bd00bd7308 */ /* 0x000fe20000000800 */
[C---:B------:R-:W-:Y:S01]  /*13780*/  ISETP.GT.AND P3, PT, R27.reuse, 0x30, PT ;  /* 0x000000301b00780c */ /* 0x040fe20003f64270 */
[----:B------:R-:W1:Y:S01]  /*13790*/  @P1 LDC R36, c[0x0][0x44c] ;  /* 0x00011300ff241b82 */ /* 0x000e620000000800 */
[----:B------:R-:W-:Y:S01]  /*137a0*/  FMNMX.FTZ R29, R94, R29, !PT ;  /* 0x0000001d5e1d7209 */ /* 0x000fe20007810000 */
[-CC-:B------:R-:W-:Y:S01]  /*137b0*/  FFMA.FTZ R179, R32, R3.reuse, -R7.reuse ;  /* 0x0000000320b37223 */ /* 0x180fe20000010807 */
[----:B------:R-:W-:Y:S01]  /*137c0*/  FSEL R80, R48, -INF , P3 ;  /* 0xff80000030507808 */ /* 0x000fe20001800000 */
[--C-:B------:R-:W-:Y:S01]  /*137d0*/  FFMA.FTZ R32, R34, R3, -R7.reuse ;  /* 0x0000000322207223 */ /* 0x100fe20000010807 */
[----:B------:R-:W-:Y:S01]  /*137e0*/  FMNMX.FTZ R29, R82, R29, !PT ;  /* 0x0000001d521d7209 */ /* 0x000fe20007810000 */
[----:B------:R-:W2:Y:S01]  /*137f0*/  MUFU.EX2 R6, R6 ;  /* 0x0000000600067308 */ /* 0x000ea20000000800 */
[----:B------:R-:W-:Y:S01]  /*13800*/  ISETP.GT.AND P3, PT, R27, 0x38, PT ;  /* 0x000000381b00780c */ /* 0x000fe20003f64270 */
[----:B------:R-:W-:Y:S01]  /*13810*/  VIADD R34, R5, 0x30840 ;  /* 0x0003084005227836 */ /* 0x000fe20000000000 */
[----:B------:R-:W-:Y:S01]  /*13820*/  FMNMX.FTZ R29, R96, R29, !PT ;  /* 0x0000001d601d7209 */ /* 0x000fe20007810000 */
[-CC-:B------:R-:W-:Y:S01]  /*13830*/  FFMA.FTZ R10, R74, R3.reuse, -R7.reuse ;  /* 0x000000034a0a7223 */ /* 0x180fe20000010807 */
[----:B------:R-:W-:Y:S01]  /*13840*/  FSEL R98, R52, -INF , P3 ;  /* 0xff80000034627808 */ /* 0x000fe20001800000 */
[--C-:B------:R-:W-:Y:S01]  /*13850*/  FFMA.FTZ R28, R28, R3, -R7.reuse ;  /* 0x000000031c1c7223 */ /* 0x100fe20000010807 */
[----:B------:R-:W-:Y:S01]  /*13860*/  FMNMX.FTZ R29, R80, R29, !PT ;  /* 0x0000001d501d7209 */ /* 0x000fe20007810000 */
[----:B------:R-:W3:Y:S01]  /*13870*/  MUFU.EX2 R191, R191 ;  /* 0x000000bf00bf7308 */ /* 0x000ee20000000800 */
[----:B------:R-:W-:Y:S01]  /*13880*/  ISETP.GT.AND P3, PT, R27, 0x40, PT ;  /* 0x000000401b00780c */ /* 0x000fe20003f64270 */
[--C-:B------:R-:W-:Y:S01]  /*13890*/  FFMA.FTZ R181, R12, R3, -R7.reuse ;  /* 0x000000030cb57223 */ /* 0x100fe20000010807 */
[----:B------:R-:W-:Y:S01]  /*138a0*/  FMNMX.FTZ R29, R100, R29, !PT ;  /* 0x0000001d641d7209 */ /* 0x000fe20007810000 */
[-CC-:B------:R-:W-:Y:S01]  /*138b0*/  FFMA.FTZ R183, R20, R3.reuse, -R7.reuse ;  /* 0x0000000314b77223 */ /* 0x180fe20000010807 */
[----:B------:R-:W-:Y:S01]  /*138c0*/  FSEL R78, R53, -INF , P2 ;  /* 0xff800000354e7808 */ /* 0x000fe20001000000 */
[--C-:B------:R-:W-:Y:S01]  /*138d0*/  FFMA.FTZ R177, R26, R3, -R7.reuse ;  /* 0x000000031ab17223 */ /* 0x100fe20000010807 */
[----:B------:R-:W-:Y:S01]  /*138e0*/  FMNMX.FTZ R29, R98, R29, !PT ;  /* 0x0000001d621d7209 */ /* 0x000fe20007810000 */
[----:B------:R-:W4:Y:S01]  /*138f0*/  MUFU.EX2 R8, R8 ;  /* 0x0000000800087308 */ /* 0x000f220000000800 */
[C---:B------:R-:W-:Y:S01]  /*13900*/  ISETP.GT.AND P2, PT, R27.reuse, 0x41, PT ;  /* 0x000000411b00780c */ /* 0x040fe20003f44270 */
[-CC-:B------:R-:W-:Y:S01]  /*13910*/  FFMA.FTZ R12, R14, R3.reuse, -R7.reuse ;  /* 0x000000030e0c7223 */ /* 0x180fe20000010807 */
[----:B------:R-:W-:Y:S01]  /*13920*/  FSEL R76, R56, -INF , P3 ;  /* 0xff800000384c7808 */ /* 0x000fe20001800000 */
[--C-:B------:R-:W-:Y:S01]  /*13930*/  FFMA.FTZ R20, R24, R3, -R7.reuse ;  /* 0x0000000318147223 */ /* 0x100fe20000010807 */
[----:B------:R-:W-:Y:S01]  /*13940*/  FMNMX.FTZ R29, R78, R29, !PT ;  /* 0x0000001d4e1d7209 */ /* 0x000fe20007810000 */
[----:B------:R-:W-:Y:S01]  /*13950*/  FFMA.FTZ R26, R30, R3, -R7 ;  /* 0x000000031e1a7223 */ /* 0x000fe20000010807 */
[----:B------:R-:W-:Y:S01]  /*13960*/  ISETP.GT.AND P3, PT, R27, 0x48, PT ;  /* 0x000000481b00780c */ /* 0x000fe20003f64270 */
[----:B------:R-:W-:Y:S01]  /*13970*/  MUFU.EX2 R185, R185 ;  /* 0x000000b900b97308 */ /* 0x000fe20000000800 */
[----:B------:R-:W-:Y:S01]  /*13980*/  FSEL R62, R57, -INF , P2 ;  /* 0xff800000393e7808 */ /* 0x000fe20001000000 */
[----:B-1----:R-:W-:Y:S01]  /*13990*/  @P1 IMAD.HI.U32 R5, R225, R36, RZ ;  /* 0x00000024e1051227 */ /* 0x002fe200078e00ff */
[----:B------:R-:W-:-:S03]  /*139a0*/  FMNMX.FTZ R29, R76, R29, !PT ;  /* 0x0000001d4c1d7209 */ /* 0x000fc60007810000 */
[-CC-:B------:R-:W-:Y:S01]  /*139b0*/  FFMA.FTZ R14, R38, R3.reuse, -R7.reuse ;  /* 0x00000003260e7223 */ /* 0x180fe20000010807 */
[C---:B------:R-:W-:Y:S01]  /*139c0*/  ISETP.GT.AND P2, PT, R27.reuse, 0x49, PT ;  /* 0x000000491b00780c */ /* 0x040fe20003f44270 */
[--C-:B------:R-:W-:Y:S01]  /*139d0*/  FFMA.FTZ R175, R40, R3, -R7.reuse ;  /* 0x0000000328af7223 */ /* 0x100fe20000010807 */
[----:B------:R-:W-:Y:S01]  /*139e0*/  FSEL R64, R60, -INF , P3 ;  /* 0xff8000003c407808 */ /* 0x000fe20001800000 */
[----:B------:R-:W-:Y:S01]  /*139f0*/  MUFU.EX2 R10, R10 ;  /* 0x0000000a000a7308 */ /* 0x000fe20000000800 */
[----:B------:R-:W-:Y:S01]  /*13a00*/  FMNMX.FTZ R29, R62, R29, !PT ;  /* 0x0000001d3e1d7209 */ /* 0x000fe20007810000 */
[-CC-:B------:R-:W-:Y:S01]  /*13a10*/  FFMA.FTZ R24, R50, R3.reuse, -R7.reuse ;  /* 0x0000000332187223 */ /* 0x180fe20000010807 */
[----:B------:R-:W-:Y:S01]  /*13a20*/  ISETP.GT.AND P3, PT, R27, 0x50, PT ;  /* 0x000000501b00780c */ /* 0x000fe20003f64270 */
[-CC-:B------:R-:W-:Y:S01]  /*13a30*/  FFMA.FTZ R169, R42, R3.reuse, -R7.reuse ;  /* 0x000000032aa97223 */ /* 0x180fe20000010807 */
[----:B------:R-:W-:Y:S01]  /*13a40*/  FSEL R48, R61, -INF , P2 ;  /* 0xff8000003d307808 */ /* 0x000fe20001000000 */
[--C-:B------:R-:W-:Y:S01]  /*13a50*/  FFMA.FTZ R30, R44, R3, -R7.reuse ;  /* 0x000000032c1e7223 */ /* 0x100fe20000010807 */
[----:B------:R-:W-:Y:S01]  /*13a60*/  FMNMX.FTZ R29, R64, R29, !PT ;  /* 0x0000001d401d7209 */ /* 0x000fe20007810000 */
[----:B------:R-:W-:Y:S01]  /*13a70*/  MUFU.EX2 R187, R187 ;  /* 0x000000bb00bb7308 */ /* 0x000fe20000000800 */
[----:B------:R-:W-:Y:S01]  /*13a80*/  ISETP.GT.AND P2, PT, R27, 0x51, PT ;  /* 0x000000511b00780c */ /* 0x000fe20003f44270 */
[-CC-:B------:R-:W-:Y:S01]  /*13a90*/  FFMA.FTZ R171, R58, R3.reuse, -R7.reuse ;  /* 0x000000033aab7223 */ /* 0x180fe20000010807 */
[----:B------:R-:W-:Y:S01]  /*13aa0*/  FSEL R46, R33, -INF , P3 ;  /* 0xff800000212e7808 */ /* 0x000fe20001800000 */
[----:B------:R-:W-:Y:S01]  /*13ab0*/  FFMA.FTZ R54, R54, R3, -R7 ;  /* 0x0000000336367223 */ /* 0x000fe20000010807 */
[----:B------:R-:W-:Y:S01]  /*13ac0*/  FMNMX.FTZ R29, R48, R29, !PT ;  /* 0x0000001d301d7209 */ /* 0x000fe20007810000 */
[----:B------:R-:W1:Y:S01]  /*13ad0*/  @P1 LDC R38, c[0x0][0x450] ;  /* 0x00011400ff261b82 */ /* 0x000e620000000800 */
[----:B------:R-:W-:Y:S01]  /*13ae0*/  ISETP.GT.AND P3, PT, R27, 0x58, PT ;  /* 0x000000581b00780c */ /* 0x000fe20003f64270 */
[----:B------:R-:W-:Y:S01]  /*13af0*/  MUFU.EX2 R28, R28 ;  /* 0x0000001c001c7308 */ /* 0x000fe20000000800 */
[----:B------:R-:W-:-:S02]  /*13b00*/  FSEL R52, R65, -INF , P2 ;  /* 0xff80000041347808 */ /* 0x000fc40001000000 */
[----:B------:R-:W-:Y:S02]  /*13b10*/  CS2R R74, SRZ ;  /* 0x00000000004a7805 */ /* 0x000fe4000001ff00 */
[----:B------:R-:W-:Y:S02]  /*13b20*/  FMNMX.FTZ R29, R46, R29, !PT ;  /* 0x0000001d2e1d7209 */ /* 0x000fe40007810000 */
[----:B------:R-:W-:Y:S02]  /*13b30*/  CS2R R58, SRZ ;  /* 0x00000000003a7805 */ /* 0x000fe4000001ff00 */
[----:B------:R-:W-:Y:S02]  /*13b40*/  ISETP.GT.AND P2, PT, R27, 0x59, PT ;  /* 0x000000591b00780c */ /* 0x000fe40003f44270 */
[----:B------:R-:W-:Y:S02]  /*13b50*/  CS2R R50, SRZ ;  /* 0x0000000000327805 */ /* 0x000fe4000001ff00 */
[----:B0-----:R-:W-:Y:S01]  /*13b60*/  FSEL R56, R25, -INF , P3 ;  /* 0xff80000019387808 */ /* 0x001fe20001800000 */
[----:B------:R-:W-:Y:S01]  /*13b70*/  MUFU.EX2 R181, R181 ;  /* 0x000000b500b57308 */ /* 0x000fe20000000800 */
[----:B------:R-:W-:-:S02]  /*13b80*/  FMNMX.FTZ R29, R52, R29, !PT ;  /* 0x0000001d341d7209 */ /* 0x000fc40007810000 */
[----:B------:R-:W-:Y:S02]  /*13b90*/  CS2R R44, SRZ ;  /* 0x00000000002c7805 */ /* 0x000fe4000001ff00 */
[----:B------:R-:W-:Y:S02]  /*13ba0*/  FSEL R60, R69, -INF , P2 ;  /* 0xff800000453c7808 */ /* 0x000fe40001000000 */
[----:B------:R-:W-:Y:S02]  /*13bb0*/  CS2R R42, SRZ ;  /* 0x00000000002a7805 */ /* 0x000fe4000001ff00 */
[----:B------:R-:W-:Y:S02]  /*13bc0*/  FMNMX.FTZ R29, R56, R29, !PT ;  /* 0x0000001d381d7209 */ /* 0x000fe40007810000 */
[----:B------:R-:W-:Y:S02]  /*13bd0*/  CS2R R40, SRZ ;  /* 0x0000000000287805 */ /* 0x000fe4000001ff00 */
[----:B------:R-:W-:Y:S01]  /*13be0*/  PRMT R34, R217, 0x654, R34 ;  /* 0x00000654d9227816 */ /* 0x000fe20000000022 */
[----:B------:R-:W-:Y:S01]  /*13bf0*/  MUFU.EX2 R12, R12 ;  /* 0x0000000c000c7308 */ /* 0x000fe20000000800 */
[----:B------:R-:W-:-:S02]  /*13c00*/  FMNMX.FTZ R29, R60, R29, !PT ;  /* 0x0000001d3c1d7209 */ /* 0x000fc40007810000 */
[----:B------:R2:W-:Y:S03]  /*13c10*/  SYNCS.ARRIVE.TRANS64.RED.A1T0 RZ, [R34+URZ], RZ ;  /* 0x000000ff22ff79a7 */ /* 0x0005e6000810043f */
[----:B------:R-:W0:Y:S01]  /*13c20*/  SHFL.BFLY PT, R0, R29, 0x2, 0x1f ;  /* 0x0c401f001d007f89 */ /* 0x000e2200000e0000 */
[----:B-1----:R-:W-:Y:S01]  /*13c30*/  @P1 SHF.R.U32.HI R35, RZ, R38, R5 ;  /* 0x00000026ff231219 */ /* 0x002fe20000011605 */
[----:B------:R-:W-:Y:S01]  /*13c40*/  MUFU.EX2 R183, R183 ;  /* 0x000000b700b77308 */ /* 0x000fe20000000800 */
[----:B------:R-:W-:Y:S01]  /*13c50*/  CS2R R38, SRZ ;  /* 0x0000000000267805 */ /* 0x000fe2000001ff00 */
[----:B--2---:R-:W-:Y:S01]  /*13c60*/  FADD.FTZ R34, R189, R6 ;  /* 0x00000006bd227221 */ /* 0x004fe20000010000 */
[----:B------:R-:W-:Y:S02]  /*13c70*/  IADD3 R35, R35, R227, -R226 ;  /* 0x000000e323237210 */ /* 0x000fe40007ffe8e2 */
[----:B------:R-:W-:Y:S01]  /*13c80*/  F2FP.F16.F32.PACK_AB R189, R6, R189 ;  /* 0x000000bd06bd723e */ /* 0x000fe200000000ff */
[----:B---3--:R-:W-:-:S02]  /*13c90*/  FADD.FTZ R33, R191, R34 ;  /* 0x00000022bf217221 */ /* 0x008fc40000010000 */
[----:B------:R-:W-:Y:S01]  /*13ca0*/  MUFU.EX2 R20, R20 ;  /* 0x0000001400147308 */ /* 0x000fe20000000800 */
[----:B------:R-:W-:Y:S01]  /*13cb0*/  IMAD.HI R35, R35, 0x2aaaaaab, RZ ;  /* 0x2aaaaaab23237827 */ /* 0x000fe200078e02ff */
[----:B----4-:R-:W-:-:S03]  /*13cc0*/  F2FP.F16.F32.PACK_AB R191, R8, R191 ;  /* 0x000000bf08bf723e */ /* 0x010fc600000000ff */
[----:B------:R-:W-:Y:S01]  /*13cd0*/  FADD.FTZ R36, R8, R33 ;  /* 0x0000002108247221 */ /* 0x000fe20000010000 */
[----:B------:R-:W-:Y:S02]  /*13ce0*/  SHF.R.U32.HI R220, RZ, 0x1f, R35 ;  /* 0x0000001fffdc7819 */ /* 0x000fe40000011623 */
[----:B------:R-:W-:Y:S02]  /*13cf0*/  MUFU.EX2 R177, R177 ;  /* 0x000000b100b17308 */ /* 0x000fe40000000800 */
[----:B------:R-:W-:Y:S02]  /*13d00*/  LEA.HI.SX32 R220, R35, R220, 0x1c ;  /* 0x000000dc23dc7211 */ /* 0x000fe400078fe2ff */
[----:B0-----:R-:W-:-:S04]  /*13d10*/  FMNMX.FTZ R9, R29, R0, !PT ;  /* 0x000000001d097209 */ /* 0x001fc80007810000 */
[----:B------:R-:W-:Y:S01]  /*13d20*/  MUFU.EX2 R26, R26 ;  /* 0x0000001a001a7308 */ /* 0x000fe20000000800 */
[----:B------:R-:W-:Y:S01]  /*13d30*/  VIMNMX R220, RZ, R220, !PT ;  /* 0x000000dcffdc7248 */ /* 0x000fe20007fe0100 */
[----:B------:R-:W0:Y:S06]  /*13d40*/  SHFL.BFLY PT, R0, R9, 0x1, 0x1f ;  /* 0x0c201f0009007f89 */ /* 0x000e2c00000e0000 */
[----:B------:R-:W-:Y:S08]  /*13d50*/  MUFU.EX2 R179, R179 ;  /* 0x000000b300b37308 */ /* 0x000ff00000000800 */
[----:B------:R-:W-:Y:S08]  /*13d60*/  MUFU.EX2 R32, R32 ;  /* 0x0000002000207308 */ /* 0x000ff00000000800 */
[----:B------:R-:W-:Y:S01]  /*13d70*/  MUFU.EX2 R173, R173 ;  /* 0x000000ad00ad7308 */ /* 0x000fe20000000800 */
[----:B0-----:R-:W-:-:S04]  /*13d80*/  FMNMX.FTZ R0, R9, R0, !PT ;  /* 0x0000000009007209 */ /* 0x001fc80007810000 */
        /* <DEDUP_REMOVED lines=32> */
[----:B------:R2:W3:Y:S01]  /*13f90*/  MUFU.EX2 R11, R68 ;  /* 0x00000044000b7308 */ /* 0x0004e20000000800 */
[----:B0-----:R-:W-:Y:S01]  /*13fa0*/  FADD.FTZ R31, R21, R88 ;  /* 0x00000058151f7221 */ /* 0x001fe20000010000 */
[----:B------:R-:W-:Y:S02]  /*13fb0*/  F2FP.F16.F32.PACK_AB R188, R88, R21 ;  /* 0x0000001558bc723e */ /* 0x000fe400000000ff */
[----:B------:R-:W-:-:S04]  /*13fc0*/  CS2R R88, SRZ ;  /* 0x0000000000587805 */ /* 0x000fc8000001ff00 */
[----:B------:R-:W0:Y:S01]  /*13fd0*/  MUFU.EX2 R70, R70 ;  /* 0x0000004600467308 */ /* 0x000e220000000800 */
[----:B-1----:R-:W-:Y:S01]  /*13fe0*/  FADD.FTZ R34, R66, R31 ;  /* 0x0000001f42227221 */ /* 0x002fe20000010000 */
[----:B------:R-:W-:Y:S01]  /*13ff0*/  FADD.FTZ R31, R185, R36 ;  /* 0x00000024b91f7221 */ /* 0x000fe20000010000 */
[C---:B------:R-:W-:Y:S02]  /*14000*/  F2FP.F16.F32.PACK_AB R185, R10.reuse, R185 ;  /* 0x000000b90ab9723e */ /* 0x040fe400000000ff */
[----:B--2---:R-:W-:Y:S01]  /*14010*/  CS2R R68, SRZ ;  /* 0x0000000000447805 */ /* 0x004fe2000001ff00 */
[----:B------:R-:W-:Y:S02]  /*14020*/  FADD.FTZ R36, R10, R31 ;  /* 0x0000001f0a247221 */ /* 0x000fe40000010000 */
[----:B------:R1:W2:Y:S01]  /*14030*/  MUFU.EX2 R13, R86 ;  /* 0x00000056000d7308 */ /* 0x0002a20000000800 */
[----:B---3--:R-:W-:Y:S01]  /*14040*/  FADD.FTZ R7, R11, R34 ;  /* 0x000000220b077221 */ /* 0x008fe20000010000 */
[----:B------:R-:W-:Y:S01]  /*14050*/  FADD.FTZ R33, R187, R36 ;  /* 0x00000024bb217221 */ /* 0x000fe20000010000 */
[----:B------:R-:W-:-:S02]  /*14060*/  F2FP.F16.F32.PACK_AB R190, R11, R66 ;  /* 0x000000420bbe723e */ /* 0x000fc400000000ff */
[----:B------:R-:W-:Y:S02]  /*14070*/  CS2R R66, SRZ ;  /* 0x0000000000427805 */ /* 0x000fe4000001ff00 */
[C---:B------:R-:W-:Y:S01]  /*14080*/  F2FP.F16.F32.PACK_AB R187, R28.reuse, R187 ;  /* 0x000000bb1cbb723e */ /* 0x040fe200000000ff */
[----:B------:R-:W-:Y:S01]  /*14090*/  FADD.FTZ R36, R28, R33 ;  /* 0x000000211c247221 */ /* 0x000fe20000010000 */
[----:B------:R-:W3:Y:S01]  /*140a0*/  MUFU.EX2 R90, R90 ;  /* 0x0000005a005a7308 */ /* 0x000ee20000000800 */
[----:B0-----:R-:W-:Y:S02]  /*140b0*/  FADD.FTZ R34, R70, R7 ;  /* 0x0000000746227221 */ /* 0x001fe40000010000 */
[----:B------:R-:W-:Y:S01]  /*140c0*/  FADD.FTZ R33, R181, R36 ;  /* 0x00000024b5217221 */ /* 0x000fe20000010000 */
[C---:B------:R-:W-:Y:S02]  /*140d0*/  F2FP.F16.F32.PACK_AB R181, R12.reuse, R181 ;  /* 0x000000b50cb5723e */ /* 0x040fe400000000ff */
[----:B-1----:R-:W-:Y:S01]  /*140e0*/  CS2R R86, SRZ ;  /* 0x0000000000567805 */ /* 0x002fe2000001ff00 */
[----:B------:R-:W-:Y:S01]  /*140f0*/  FADD.FTZ R36, R12, R33 ;  /* 0x000000210c247221 */ /* 0x000fe20000010000 */
[----:B------:R-:W-:Y:S01]  /*14100*/  IADD3 R12, R72, -0x2, RZ ;  /* 0xfffffffe480c7810 */ /* 0x000fe20007ffe0ff */
[----:B------:R0:W1:Y:S01]  /*14110*/  MUFU.EX2 R15, R92 ;  /* 0x0000005c000f7308 */ /* 0x0000620000000800 */
[----:B--2---:R-:W-:Y:S01]  /*14120*/  FADD.FTZ R31, R13, R34 ;  /* 0x000000220d1f7221 */ /* 0x004fe20000010000 */
[----:B------:R-:W-:Y:S01]  /*14130*/  FADD.FTZ R33, R183, R36 ;  /* 0x00000024b7217221 */ /* 0x000fe20000010000 */
[----:B------:R-:W-:-:S02]  /*14140*/  F2FP.F16.F32.PACK_AB R184, R13, R70 ;  /* 0x000000460db8723e */ /* 0x000fc400000000ff */
[----:B------:R-:W-:Y:S02]  /*14150*/  CS2R R72, SRZ ;  /* 0x0000000000487805 */ /* 0x000fe4000001ff00 */
[----:B------:R-:W-:Y:S01]  /*14160*/  ISETP.GE.AND P2, PT, R12, R220, PT ;  /* 0x000000dc0c00720c */ /* 0x000fe20003f46270 */
[C---:B------:R-:W-:Y:S01]  /*14170*/  FADD.FTZ R6, R20.reuse, R33 ;  /* 0x0000002114067221 */ /* 0x040fe20000010000 */
[----:B------:R-:W-:Y:S01]  /*14180*/  F2FP.F16.F32.PACK_AB R183, R20, R183 ;  /* 0x000000b714b7723e */ /* 0x000fe200000000ff */
[----:B------:R-:W2:Y:S01]  /*14190*/  MUFU.EX2 R84, R84 ;  /* 0x0000005400547308 */ /* 0x000ea20000000800 */
[----:B---3--:R-:W-:Y:S01]  /*141a0*/  FADD.FTZ R34, R90, R31 ;  /* 0x0000001f5a227221 */ /* 0x008fe20000010000 */
[----:B------:R-:W-:Y:S01]  /*141b0*/  FADD.FTZ R33, R177, R6 ;  /* 0x00000006b1217221 */ /* 0x000fe20000010000 */
[----:B------:R-:W-:Y:S02]  /*141c0*/  F2FP.F16.F32.PACK_AB R177, R26, R177 ;  /* 0x000000b11ab1723e */ /* 0x000fe400000000ff */
[----:B0-----:R-:W-:-:S02]  /*141d0*/  CS2R R92, SRZ ;  /* 0x00000000005c7805 */ /* 0x001fc4000001ff00 */
[----:B------:R-:W-:Y:S01]  /*141e0*/  CS2R R70, SRZ ;  /* 0x0000000000467805 */ /* 0x000fe2000001ff00 */
[----:B------:R-:W-:Y:S01]  /*141f0*/  FADD.FTZ R8, R26, R33 ;  /* 0x000000211a087221 */ /* 0x000fe20000010000 */
[----:B------:R-:W-:Y:S01]  /*14200*/  CS2R R36, SRZ ;  /* 0x0000000000247805 */ /* 0x000fe2000001ff00 */
[----:B------:R0:W3:Y:S01]  /*14210*/  MUFU.EX2 R25, R94 ;  /* 0x0000005e00197308 */ /* 0x0000e20000000800 */
[----:B-1----:R-:W-:Y:S01]  /*14220*/  FADD.FTZ R31, R15, R34 ;  /* 0x000000220f1f7221 */ /* 0x002fe20000010000 */
[----:B------:R-:W-:Y:S01]  /*14230*/  FADD.FTZ R35, R179, R8 ;  /* 0x00000008b3237221 */ /* 0x000fe20000010000 */
[----:B------:R-:W-:Y:S02]  /*14240*/  F2FP.F16.F32.PACK_AB R186, R15, R90 ;  /* 0x0000005a0fba723e */ /* 0x000fe400000000ff */
[----:B------:R-:W-:Y:S02]  /*14250*/  CS2R R90, SRZ ;  /* 0x00000000005a7805 */ /* 0x000fe4000001ff00 */
[C---:B------:R-:W-:Y:S01]  /*14260*/  F2FP.F16.F32.PACK_AB R179, R32.reuse, R179 ;  /* 0x000000b320b3723e */ /* 0x040fe200000000ff */
[----:B------:R-:W-:Y:S01]  /*14270*/  FADD.FTZ R8, R32, R35 ;  /* 0x0000002320087221 */ /* 0x000fe20000010000 */
[----:B------:R-:W1:Y:S01]  /*14280*/  MUFU.EX2 R82, R82 ;  /* 0x0000005200527308 */ /* 0x000e620000000800 */
[----:B--2---:R-:W-:-:S02]  /*14290*/  FADD.FTZ R34, R84, R31 ;  /* 0x0000001f54227221 */ /* 0x004fc40000010000 */
[----:B------:R-:W-:Y:S01]  /*142a0*/  FADD.FTZ R13, R173, R8 ;  /* 0x00000008ad0d7221 */ /* 0x000fe20000010000 */
[----:B------:R-:W-:Y:S02]  /*142b0*/  F2FP.F16.F32.PACK_AB R173, R14, R173 ;  /* 0x000000ad0ead723e */ /* 0x000fe400000000ff */
[----:B0-----:R-:W-:Y:S02]  /*142c0*/  CS2R R94, SRZ ;  /* 0x00000000005e7805 */ /* 0x001fe4000001ff00 */
[----:B------:R0:W2:Y:S01]  /*142d0*/  MUFU.EX2 R27, R96 ;  /* 0x00000060001b7308 */ /* 0x0000a20000000800 */
[C---:B---3--:R-:W-:Y:S01]  /*142e0*/  FADD.FTZ R31, R25.reuse, R34 ;  /* 0x00000022191f7221 */ /* 0x048fe20000010000 */
[----:B------:R-:W-:Y:S02]  /*142f0*/  F2FP.F16.F32.PACK_AB R180, R25, R84 ;  /* 0x0000005419b4723e */ /* 0x000fe400000000ff */
[----:B------:R-:W-:-:S04]  /*14300*/  CS2R R84, SRZ ;  /* 0x0000000000547805 */ /* 0x000fc8000001ff00 */
[----:B------:R-:W3:Y:S01]  /*14310*/  MUFU.EX2 R80, R80 ;  /* 0x0000005000507308 */ /* 0x000ee20000000800 */
[----:B-1----:R-:W-:Y:S01]  /*14320*/  FADD.FTZ R34, R82, R31 ;  /* 0x0000001f52227221 */ /* 0x002fe20000010000 */
[----:B0-----:R-:W-:-:S06]  /*14330*/  CS2R R96, SRZ ;  /* 0x0000000000607805 */ /* 0x001fcc000001ff00 */
[----:B------:R0:W1:Y:S01]  /*14340*/  MUFU.EX2 R29, R100 ;  /* 0x00000064001d7308 */ /* 0x0000620000000800 */
[C---:B--2---:R-:W-:Y:S01]  /*14350*/  FADD.FTZ R31, R27.reuse, R34 ;  /* 0x000000221b1f7221 */ /* 0x044fe20000010000 */
[----:B------:R-:W-:Y:S02]  /*14360*/  F2FP.F16.F32.PACK_AB R182, R27, R82 ;  /* 0x000000521bb6723e */ /* 0x000fe400000000ff */
[----:B------:R-:W-:Y:S02]  /*14370*/  CS2R R82, SRZ ;  /* 0x0000000000527805 */ /* 0x000fe4000001ff00 */
[----:B------:R-:W-:Y:S02]  /*14380*/  CS2R R34, SRZ ;  /* 0x0000000000227805 */ /* 0x000fe4000001ff00 */
[----:B------:R-:W-:Y:S01]  /*14390*/  CS2R R26, SRZ ;  /* 0x00000000001a7805 */ /* 0x000fe2000001ff00 */
[----:B------:R-:W2:Y:S01]  /*143a0*/  MUFU.EX2 R98, R98 ;  /* 0x0000006200627308 */ /* 0x000ea20000000800 */
[----:B---3--:R-:W-:Y:S01]  /*143b0*/  FADD.FTZ R6, R80, R31 ;  /* 0x0000001f50067221 */ /* 0x008fe20000010000 */
[----:B0-----:R-:W-:-:S06]  /*143c0*/  CS2R R100, SRZ ;  /* 0x0000000000647805 */ /* 0x001fcc000001ff00 */
[----:B------:R0:W3:Y:S01]  /*143d0*/  MUFU.EX2 R5, R78 ;  /* 0x0000004e00057308 */ /* 0x0000e20000000800 */
[C---:B-1----:R-:W-:Y:S01]  /*143e0*/  FADD.FTZ R33, R29.reuse, R6 ;  /* 0x000000061d217221 */ /* 0x042fe20000010000 */
[----:B------:R-:W-:Y:S02]  /*143f0*/  F2FP.F16.F32.PACK_AB R176, R29, R80 ;  /* 0x000000501db0723e */ /* 0x000fe400000000ff */
[----:B------:R-:W-:Y:S02]  /*14400*/  CS2R R80, SRZ ;  /* 0x0000000000507805 */ /* 0x000fe4000001ff00 */
[----:B------:R-:W-:Y:S02]  /*14410*/  CS2R R28, SRZ ;  /* 0x00000000001c7805 */ /* 0x000fe4000001ff00 */
[----:B------:R-:W1:Y:S01]  /*14420*/  MUFU.EX2 R76, R76 ;  /* 0x0000004c004c7308 */ /* 0x000e620000000800 */
[----:B--2---:R-:W-:Y:S01]  /*14430*/  FADD.FTZ R6, R98, R33 ;  /* 0x0000002162067221 */ /* 0x004fe20000010000 */
[----:B0-----:R-:W-:-:S06]  /*14440*/  CS2R R78, SRZ ;  /* 0x00000000004e7805 */ /* 0x001fcc000001ff00 */
[----:B------:R0:W2:Y:S01]  /*14450*/  MUFU.EX2 R7, R62 ;  /* 0x0000003e00077308 */ /* 0x0000a20000000800 */
[C---:B---3--:R-:W-:Y:S01]  /*14460*/  FADD.FTZ R33, R5.reuse, R6 ;  /* 0x0000000605217221 */ /* 0x048fe20000010000 */
[----:B------:R-:W-:Y:S02]  /*14470*/  F2FP.F16.F32.PACK_AB R178, R5, R98 ;  /* 0x0000006205b2723e */ /* 0x000fe400000000ff */
[----:B------:R-:W-:-:S04]  /*14480*/  CS2R R98, SRZ ;  /* 0x0000000000627805 */ /* 0x000fc8000001ff00 */
[----:B------:R-:W3:Y:S01]  /*14490*/  MUFU.EX2 R64, R64 ;  /* 0x0000004000407308 */ /* 0x000ee20000000800 */
[----:B-1----:R-:W-:Y:S01]  /*144a0*/  FADD.FTZ R6, R76, R33 ;  /* 0x000000214c067221 */ /* 0x002fe20000010000 */
[----:B0-----:R-:W-:Y:S02]  /*144b0*/  CS2R R62, SRZ ;  /* 0x00000000003e7805 */ /* 0x001fe4000001ff00 */
[----:B------:R-:W-:-:S04]  /*144c0*/  CS2R R32, SRZ ;  /* 0x0000000000207805 */ /* 0x000fc8000001ff00 */
[----:B------:R-:W0:Y:S01]  /*144d0*/  MUFU.EX2 R24, R24 ;  /* 0x0000001800187308 */ /* 0x000e220000000800 */
[C---:B--2---:R-:W-:Y:S01]  /*144e0*/  FADD.FTZ R15, R7.reuse, R6 ;  /* 0x00000006070f7221 */ /* 0x044fe20000010000 */
[----:B------:R-:W-:Y:S01]  /*144f0*/  FADD.FTZ R6, R14, R13 ;  /* 0x0000000d0e067221 */ /* 0x000fe20000010000 */
[----:B------:R-:W-:Y:S01]  /*14500*/  F2FP.F16.F32.PACK_AB R172, R7, R76 ;  /* 0x0000004c07ac723e */ /* 0x000fe200000000ff */
[----:B------:R-:W-:Y:S01]  /*14510*/  IMAD.MOV.U32 R14, RZ, RZ, 0x3f800000 ;  /* 0x3f800000ff0e7424 */ /* 0x000fe200078e00ff */
[----:B------:R-:W-:Y:S01]  /*14520*/  CS2R R76, SRZ ;  /* 0x00000000004c7805 */ /* 0x000fe2000001ff00 */
[----:B------:R-:W-:Y:S02]  /*14530*/  FADD.FTZ R13, R175, R6 ;  /* 0x00000006af0d7221 */ /* 0x000fe40000010000 */
[----:B------:R1:W2:Y:S01]  /*14540*/  MUFU.EX2 R9, R48 ;  /* 0x0000003000097308 */ /* 0x0002a20000000800 */
[----:B---3--:R-:W-:-:S07]  /*14550*/  FADD.FTZ R8, R64, R15 ;  /* 0x0000000f40087221 */ /* 0x008fce0000010000 */
[----:B------:R-:W3:Y:S01]  /*14560*/  MUFU.EX2 R169, R169 ;  /* 0x000000a900a97308 */ /* 0x000ee20000000800 */
[C---:B0-----:R-:W-:Y:S01]  /*14570*/  FADD.FTZ R6, R24.reuse, R13 ;  /* 0x0000000d18067221 */ /* 0x041fe20000010000 */
[----:B------:R-:W-:Y:S02]  /*14580*/  F2FP.F16.F32.PACK_AB R175, R24, R175 ;  /* 0x000000af18af723e */ /* 0x000fe400000000ff */
[----:B-1----:R-:W-:Y:S02]  /*14590*/  CS2R R48, SRZ ;  /* 0x0000000000307805 */ /* 0x002fe4000001ff00 */
[----:B------:R-:W-:Y:S02]  /*145a0*/  CS2R R24, SRZ ;  /* 0x0000000000187805 */ /* 0x000fe4000001ff00 */
[----:B------:R-:W0:Y:S01]  /*145b0*/  MUFU.EX2 R46, R46 ;  /* 0x0000002e002e7308 */ /* 0x000e220000000800 */
[C---:B--2---:R-:W-:Y:S01]  /*145c0*/  FADD.FTZ R15, R9.reuse, R8 ;  /* 0x00000008090f7221 */ /* 0x044fe20000010000 */
[----:B------:R-:W-:-:S02]  /*145d0*/  F2FP.F16.F32.PACK_AB R174, R9, R64 ;  /* 0x0000004009ae723e */ /* 0x000fc400000000ff */
[----:B------:R-:W-:-:S04]  /*145e0*/  CS2R R64, SRZ ;  /* 0x0000000000407805 */ /* 0x000fc8000001ff00 */
[----:B------:R-:W1:Y:S01]  /*145f0*/  MUFU.EX2 R30, R30 ;  /* 0x0000001e001e7308 */ /* 0x000e620000000800 */
[----:B---3--:R-:W-:-:S07]  /*14600*/  FADD.FTZ R5, R169, R6 ;  /* 0x00000006a9057221 */ /* 0x008fce0000010000 */
[----:B------:R2:W3:Y:S01]  /*14610*/  MUFU.EX2 R31, R52 ;  /* 0x00000034001f7308 */ /* 0x0004e20000000800 */
[----:B0-----:R-:W-:-:S07]  /*14620*/  FADD.FTZ R8, R46, R15 ;  /* 0x0000000f2e087221 */ /* 0x001fce0000010000 */
[----:B------:R-:W0:Y:S01]  /*14630*/  MUFU.EX2 R171, R171 ;  /* 0x000000ab00ab7308 */ /* 0x000e220000000800 */
[C---:B-1----:R-:W-:Y:S01]  /*14640*/  FADD.FTZ R6, R30.reuse, R5 ;  /* 0x000000051e067221 */ /* 0x042fe20000010000 */
[----:B------:R-:W-:Y:S02]  /*14650*/  F2FP.F16.F32.PACK_AB R169, R30, R169 ;  /* 0x000000a91ea9723e */ /* 0x000fe400000000ff */
[----:B--2---:R-:W-:-:S04]  /*14660*/  CS2R R52, SRZ ;  /* 0x0000000000347805 */ /* 0x004fc8000001ff00 */
[----:B------:R-:W1:Y:S01]  /*14670*/  MUFU.EX2 R56, R56 ;  /* 0x0000003800387308 */ /* 0x000e620000000800 */
[C---:B---3--:R-:W-:Y:S01]  /*14680*/  FADD.FTZ R7, R31.reuse, R8 ;  /* 0x000000081f077221 */ /* 0x048fe20000010000 */
[----:B------:R-:W-:Y:S02]  /*14690*/  F2FP.F16.F32.PACK_AB R168, R31, R46 ;  /* 0x0000002e1fa8723e */ /* 0x000fe400000000ff */
[----:B------:R-:W-:Y:S02]  /*146a0*/  CS2R R46, SRZ ;  /* 0x00000000002e7805 */ /* 0x000fe4000001ff00 */
[----:B------:R-:W-:Y:S02]  /*146b0*/  CS2R R30, SRZ ;  /* 0x00000000001e7805 */ /* 0x000fe4000001ff00 */
[----:B------:R2:W3:Y:S01]  /*146c0*/  MUFU.EX2 R11, R60 ;  /* 0x0000003c000b7308 */ /* 0x0004e20000000800 */
[----:B0-----:R-:W-:-:S07]  /*146d0*/  FADD.FTZ R5, R171, R6 ;  /* 0x00000006ab057221 */ /* 0x001fce0000010000 */
[----:B------:R-:W0:Y:S01]  /*146e0*/  MUFU.EX2 R54, R54 ;  /* 0x0000003600367308 */ /* 0x000e220000000800 */
[----:B-1----:R-:W-:Y:S01]  /*146f0*/  FADD.FTZ R8, R56, R7 ;  /* 0x0000000738087221 */ /* 0x002fe20000010000 */
[----:B--2---:R-:W-:Y:S02]  /*14700*/  CS2R R60, SRZ ;  /* 0x00000000003c7805 */ /* 0x004fe4000001ff00 */
[C---:B---3--:R-:W-:Y:S01]  /*14710*/  F2FP.F16.F32.PACK_AB R170, R11.reuse, R56 ;  /* 0x000000380baa723e */ /* 0x048fe200000000ff */
[----:B------:R-:W-:Y:S01]  /*14720*/  FADD.FTZ R7, R11, R8 ;  /* 0x000000080b077221 */ /* 0x000fe20000010000 */
[----:B------:R-:W-:Y:S01]  /*14730*/  CS2R R56, SRZ ;  /* 0x0000000000387805 */ /* 0x000fe2000001ff00 */
[C---:B0-----:R-:W-:Y:S01]  /*14740*/  FADD.FTZ R6, R54.reuse, R5 ;  /* 0x0000000536067221 */ /* 0x041fe20000010000 */
[----:B------:R-:W-:Y:S01]  /*14750*/  F2FP.F16.F32.PACK_AB R171, R54, R171 ;  /* 0x000000ab36ab723e */ /* 0x000fe200000000ff */
[----:B------:R-:W-:Y:S01]  /*14760*/  IMAD.MOV.U32 R5, RZ, RZ, 0x3f800000 ;  /* 0x3f800000ff057424 */ /* 0x000fe200078e00ff */
[----:B------:R-:W-:Y:S01]  /*14770*/  CS2R R54, SRZ ;  /* 0x0000000000367805 */ /* 0x000fe2000001ff00 */
[----:B------:R-:W-:Y:S06]  /*14780*/  @!P2 BRA `(.L_x_6168) ;  /* 0x00000030001ca947 */ /* 0x000fec0003800000 */
[----:B------:R-:W-:Y:S01]  /*14790*/  BSSY B1, `(.L_x_6168) ;  /* 0x0000306000017945 */ /* 0x000fe20003800000 */
[----:B------:R-:W-:Y:S01]  /*147a0*/  MOV R10, R4 ;  /* 0x00000004000a7202 */ /* 0x000fe20000000f00 */
[----:B------:R-:W-:Y:S01]  /*147b0*/  IMAD.MOV.U32 R11, RZ, RZ, R0 ;  /* 0x000000ffff0b7224 */ /* 0x000fe200078e0000 */
[----:B------:R-:W-:Y:S01]  /*147c0*/  MOV R9, R196 ;  /* 0x000000c400097202 */ /* 0x000fe20000000f00 */
[----:B------:R-:W-:Y:S02]  /*147d0*/  IMAD.MOV.U32 R8, RZ, RZ, R199 ;  /* 0x000000ffff087224 */ /* 0x000fe400078e00c7 */
[----:B------:R-:W-:Y:S02]  /*147e0*/  IMAD.MOV.U32 R5, RZ, RZ, 0x3f800000 ;  /* 0x3f800000ff057424 */ /* 0x000fe400078e00ff */
[----:B------:R-:W-:-:S07]  /*147f0*/  IMAD.MOV.U32 R119, RZ, RZ, RZ ;  /* 0x000000ffff777224 */ /* 0x000fce00078e00ff */
.L_x_6181:
[----:B------:R-:W-:-:S04]  /*14800*/  ISETP.NE.AND P2, PT, R9, 0x1, PT ;  /* 0x000000010900780c */ /* 0x000fc80003f45270 */
[----:B------:R-:W-:-:S04]  /*14810*/  SEL R199, RZ, 0x1, P2 ;  /* 0x00000001ffc77807 */ /* 0x000fc80001000000 */
[----:B------:R-:W-:Y:S01]  /*14820*/  LOP3.LUT R199, R8, R199, RZ, 0x3c, !PT ;  /* 0x000000c708c77212 */ /* 0x000fe200078e3cff */
[----:B------:R-:W-:Y:S06]  /*14830*/  @!P0 BRA `(.L_x_6169) ;  /* 0x0000000000048947 */ /* 0x000fec0003800000 */
[----:B------:R-:W-:Y:S01]  /*14840*/  BPT.TRAP 0x1 ;  /* 0x000000040000795c */ /* 0x000fe20000300000 */
.L_x_6169:
        /* <DEDUP_REMOVED lines=8> */
.L_x_6170:
[----:B------:R-:W-:Y:S01]  /*148d0*/  IMAD R126, R196, 0x900, R218 ;  /* 0x00000900c47e7824 */ /* 0x000fe200078e02da */
[----:B------:R-:W-:Y:S03]  /*148e0*/  BSSY B2, `(.L_x_6171) ;  /* 0x0000006000027945 */ /* 0x000fe60003800000 */
[C---:B------:R-:W-:Y:S01]  /*148f0*/  VIADD R122, R126.reuse, 0x2 ;  /* 0x000000027e7a7836 */ /* 0x040fe20000000000 */
[----:B------:R-:W-:Y:S01]  /*14900*/  IADD3 R124, R126, 0x4, RZ ;  /* 0x000000047e7c7810 */ /* 0x000fe20007ffe0ff */
[----:B-1----:R-:W-:Y:S06]  /*14910*/  @P2 BRA `(.L_x_6172) ;  /* 0x0000000000082947 */ /* 0x002fec0003800000 */
[----:B------:R-:W1:Y:S02]  /*14920*/  SYNCS.PHASECHK.TRANS64.TRYWAIT P2, [R13+URZ+0x30830], R0 ;  /* 0x030830000d0075a7 */ /* 0x000e64000804017f */
[----:B-1----:R-:W-:Y:S05]  /*14930*/  @!P2 BRA `(.L_x_6173) ;  /* 0x0000011000d4a947 */ /* 0x002fea0003800000 */
.L_x_6172:
[----:B------:R-:W-:Y:S05]  /*14940*/  BSYNC B2 ;  /* 0x0000000000027941 */ /* 0x000fea0003800000 */
.L_x_6171:
[----:B------:R-:W2:Y:S04]  /*14950*/  LDL.64 R128, [R1+0x30] ;  /* 0x0000300001807983 */ /* 0x000ea80000100a00 */
[----:B------:R3:W-:Y:S04]  /*14960*/  STL.64 [R1+0x90], R6 ;  /* 0x0000900601007387 */ /* 0x0007e80000100a00 */
[----:B---3--:R-:W3:Y:S01]  /*14970*/  LDL.64 R6, [R1+0x28] ;  /* 0x0000280001067983 */ /* 0x008ee20000100a00 */
[----:B------:R-:W-:Y:S01]  /*14980*/  IMAD.MOV.U32 R120, RZ, RZ, R126 ;  /* 0x000000ffff787224 */ /* 0x000fe200078e007e */
[----:B------:R-:W-:Y:S01]  /*14990*/  R2UR UR46, R122 ;  /* 0x000000007a2e72ca */ /* 0x000fe200000e0000 */
[----:B------:R-:W-:Y:S01]  /*149a0*/  IMAD.MOV.U32 R122, RZ, RZ, R124 ;  /* 0x000000ffff7a7224 */ /* 0x000fe200078e007c */
[----:B------:R-:W-:Y:S01]  /*149b0*/  MOV R21, UR42 ;  /* 0x0000002a00157c02 */ /* 0x000fe20008000f00 */
[----:B------:R-:W-:Y:S01]  /*149c0*/  IMAD.MOV.U32 R121, RZ, RZ, 0x40000040 ;  /* 0x40000040ff797424 */ /* 0x000fe200078e00ff */
[----:B------:R-:W-:Y:S01]  /*149d0*/  R2UR UR50, R120 ;  /* 0x00000000783272ca */ /* 0x000fe200000e0000 */
[C---:B------:R-:W-:Y:S01]  /*149e0*/  VIADD R120, R126.reuse, 0x6 ;  /* 0x000000067e787836 */ /* 0x040fe20000000000 */
[----:B------:R-:W-:Y:S01]  /*149f0*/  MOV R3, UR38 ;  /* 0x0000002600037c02 */ /* 0x000fe20008000f00 */
[----:B------:R-:W-:Y:S01]  /*14a00*/  VIADD R124, R126, 0x302 ;  /* 0x000003027e7c7836 */ /* 0x000fe20000000000 */
[----:B------:R-:W-:Y:S01]  /*14a10*/  R2UR UR42, R122 ;  /* 0x000000007a2a72ca */ /* 0x000fe200000e0000 */
[-C--:B------:R-:W-:Y:S01]  /*14a20*/  FMUL.FTZ R24, R24, R14.reuse ;  /* 0x0000000e18187220 */ /* 0x080fe20000410000 */
[----:B------:R-:W-:Y:S01]  /*14a30*/  R2UR UR38, R120 ;  /* 0x00000000782672ca */ /* 0x000fe200000e0000 */
[C---:B------:R-:W-:Y:S01]  /*14a40*/  VIADD R120, R126.reuse, 0x304 ;  /* 0x000003047e787836 */ /* 0x040fe20000000000 */
[----:B------:R-:W-:Y:S01]  /*14a50*/  IADD3 R122, R126, 0x300, RZ ;  /* 0x000003007e7a7810 */ /* 0x000fe20007ffe0ff */
[-C--:B------:R-:W-:Y:S01]  /*14a60*/  FMUL.FTZ R25, R25, R14.reuse ;  /* 0x0000000e19197220 */ /* 0x080fe20000410000 */
[----:B------:R-:W-:Y:S01]  /*14a70*/  MOV R213, UR49 ;  /* 0x0000003100d57c02 */ /* 0x000fe20008000f00 */
[-C--:B------:R-:W-:Y:S01]  /*14a80*/  FMUL.FTZ R28, R28, R14.reuse ;  /* 0x0000000e1c1c7220 */ /* 0x080fe20000410000 */
        /* <DEDUP_REMOVED lines=13> */
[----:B------:R-:W-:Y:S01]  /*14b60*/  VIADD R122, R126, 0x604 ;  /* 0x000006047e7a7836 */ /* 0x000fe20000000000 */
[----:B------:R-:W-:Y:S01]  /*14b70*/  R2UR UR14, R120 ;  /* 0x00000000780e72ca */ /* 0x000fe200000e0000 */
[----:B------:R-:W-:Y:S01]  /*14b80*/  VIADD R120, R126, 0x606 ;  /* 0x000006067e787836 */ /* 0x000fe20000000000 */
[----:B------:R-:W-:Y:S01]  /*14b90*/  MOV R123, 0x40000040 ;  /* 0x40000040007b7802 */ /* 0x000fe20000000f00 */
[-C--:B------:R-:W-:Y:S01]  /*14ba0*/  FMUL.FTZ R37, R37, R14.reuse ;  /* 0x0000000e25257220 */ /* 0x080fe20000410000 */
[----:B------:R-:W-:Y:S01]  /*14bb0*/  MOV R125, 0x40000040 ;  /* 0x40000040007d7802 */ /* 0x000fe20000000f00 */
        /* <DEDUP_REMOVED lines=118> */
[----:B------:R-:W-:Y:S01]  /*15320*/  UMOV UR24, UR56 ;  /* 0x0000003800187c82 */ /* 0x000fe20008000000 */
[----:B------:R-:W-:Y:S01]  /*15330*/  UMOV UR25, UR57 ;  /* 0x0000003900197c82 */ /* 0x000fe20008000000 */
[----:B------:R-:W-:Y:S01]  /*15340*/  UMOV UR20, UR52 ;  /* 0x0000003400147c82 */ /* 0x000fe20008000000 */
[----:B------:R-:W-:Y:S01]  /*15350*/  UMOV UR21, UR53 ;  /* 0x0000003500157c82 */ /* 0x000fe20008000000 */
[----:B------:R-:W-:Y:S01]  /*15360*/  R2UR UR48, R214 ;  /* 0x00000000d63072ca */ /* 0x000fe200000e0000 */
[----:B------:R-:W-:-:S02]  /*15370*/  WARPGROUP.DEPBAR.LE gsb0, 0x0 ;  /* 0x00008000000079c5 */ /* 0x000fc40000010000 */
[----:B------:R-:W-:-:S06]  /*15380*/  WARPGROUP.ARRIVE ;  /* 0x00000000000079c5 */ /* 0x000fcc0000000000 */
        /* <DEDUP_REMOVED lines=14> */
[----:B------:R-:W4:Y:S01]  /*15470*/  LDL.64 R20, [R1+0x10] ;  /* 0x0000100001147983 */ /* 0x000f220000100a00 */
[----:B------:R-:W-:Y:S02]  /*15480*/  WARPGROUP.DEPBAR.LE gsb0, 0x0 ;  /* 0x00008000000079c5 */ /* 0x000fe40000010000 */
[----:B------:R-:W-:Y:S01]  /*15490*/  WARPGROUP.ARRIVE ;  /* 0x00000000000079c5 */ /* 0x000fe20000000000 */
[----:B---3--:R-:W-:Y:S02]  /*154a0*/  R2UR UR36, R210 ;  /* 0x00000000d22472ca */ /* 0x008fe400000e0000 */
[----:B------:R-:W-:-:S13]  /*154b0*/  R2UR UR37, R211 ;  /* 0x00000000d32572ca */ /* 0x000fda00000e0000 */
[----:B------:R-:W-:Y:S01]  /*154c0*/  HGMMA.64x96x16.F32 R120, gdesc[UR36], R120, gsb0 ;  /* 0x01600000247879f0 */ /* 0x000fe20008000878 */
[----:B----4-:R-:W-:Y:S02]  /*154d0*/  R2UR UR32, R20 ;  /* 0x00000000142072ca */ /* 0x010fe400000e0000 */
[----:B------:R-:W-:Y:S02]  /*154e0*/  R2UR UR33, R21 ;  /* 0x00000000152172ca */ /* 0x000fe400000e0000 */
[----:B--2---:R-:W-:Y:S02]  /*154f0*/  R2UR UR28, R212 ;  /* 0x00000000d41c72ca */ /* 0x004fe400000e0000 */
        /* <DEDUP_REMOVED lines=24> */
[----:B------:R-:W-:-:S03]  /*15680*/  UMOV UR4, UR40 ;  /* 0x0000002800047c82 */ /* 0x000fc60008000000 */
        /* <DEDUP_REMOVED lines=13> */
[----:B------:R-:W-:Y:S02]  /*15760*/  WARPGROUP.DEPBAR.LE gsb0, 0x0 ;  /* 0x00008000000079c5 */ /* 0x000fe40000010000 */
[----:B0-----:R-:W-:Y:S11]  /*15770*/  @!P0 BRA `(.L_x_6174) ;  /* 0x0000000000048947 */ /* 0x001ff60003800000 */
[----:B------:R-:W-:Y:S01]  /*15780*/  BPT.TRAP 0x1 ;  /* 0x000000040000795c */ /* 0x000fe20000300000 */
.L_x_6174:
[----:B------:R-:W-:Y:S02]  /*15790*/  SHF.L.U32 R0, R8, 0x1f, RZ ;  /* 0x0000001f08007819 */ /* 0x000fe400000006ff */
[----:B------:R-:W-:-:S04]  /*157a0*/  LEA R15, R9, R2, 0x3 ;  /* 0x00000002090f7211 */ /* 0x000fc800078e18ff */
[----:B------:R0:W1:Y:S01]  /*157b0*/  SYNCS.PHASECHK.TRANS64.TRYWAIT P2, [R15+URZ+0x30850], R0 ;  /* 0x030850000f0075a7 */ /* 0x000062000804017f */
[----:B------:R-:W-:Y:S05]  /*157c0*/  @!P0 BRA `(.L_x_6175) ;  /* 0x0000000000048947 */ /* 0x000fea0003800000 */
[----:B------:R-:W-:Y:S01]  /*157d0*/  BPT.TRAP 0x1 ;  /* 0x000000040000795c */ /* 0x000fe20000300000 */
.L_x_6175:
[----:B------:R-:W-:Y:S04]  /*157e0*/  BSSY B2, `(.L_x_6176) ;  /* 0x0000004000027945 */ /* 0x000fe80003800000 */
[----:B-1----:R-:W-:Y:S05]  /*157f0*/  @P2 BRA `(.L_x_6177) ;  /* 0x0000000000082947 */ /* 0x002fea0003800000 */
[----:B------:R-:W1:Y:S02]  /*15800*/  SYNCS.PHASECHK.TRANS64.TRYWAIT P2, [R15+URZ+0x30850], R0 ;  /* 0x030850000f0075a7 */ /* 0x000e64000804017f */
[----:B-1----:R-:W-:Y:S05]  /*15810*/  @!P2 BRA `(.L_x_6178) ;  /* 0x000001040030a947 */ /* 0x002fea0003800000 */
.L_x_6177:
[----:B------:R-:W-:Y:S05]  /*15820*/  BSYNC B2 ;  /* 0x0000000000027941 */ /* 0x000fea0003800000 */
.L_x_6176:
        /* <DEDUP_REMOVED lines=48> */
.L_x_6179:
[----:B------:R-:W2:Y:S01]  /*15b30*/  LDL R0, [R1+0x38] ;  /* 0x0000380001007983 */ /* 0x000ea20000100800 */
        /* <DEDUP_REMOVED lines=37> */
[----:B------:R-:W-:-:S04]  /*15d90*/  IADD3 R13, R13, 0x30840, RZ ;  /* 0x000308400d0d7810 */ /* 0x000fc80007ffe0ff */
[----:B------:R-:W-:-:S03]  /*15da0*/  PRMT R13, R217, 0x654, R13 ;  /* 0x00000654d90d7816 */ /* 0x000fc6000000000d */
[----:B------:R-:W-:Y:S01]  /*15db0*/  MUFU.TANH R126, R126 ;  /* 0x0000007e007e7308 */ /* 0x000fe20000002400 */
[----:B------:R4:W-:Y:S07]  /*15dc0*/  SYNCS.ARRIVE.TRANS64.RED.A1T0 RZ, [R13+URZ], RZ ;  /* 0x000000ff0dff79a7 */ /* 0x0009ee000810043f */
        /* <DEDUP_REMOVED lines=20> */
[----:B--2---:R-:W-:-:S04]  /*15f10*/  IMAD.IADD R0, R0, 0x1, R225 ;  /* 0x0000000100007824 */ /* 0x004fc800078e02e1 */
[----:B0-----:R-:W-:-:S05]  /*15f20*/  @P1 IMAD.HI.U32 R4, R0, R4, RZ ;  /* 0x0000000400041227 */ /* 0x001fca00078e00ff */
[----:B-1----:R-:W-:Y:S01]  /*15f30*/  @P1 SHF.R.U32.HI R0, RZ, R3, R4 ;  /* 0x00000003ff001219 */ /* 0x002fe20000011604 */
[----:B------:R-:W-:Y:S01]  /*15f40*/  FMUL.FTZ R3, R122, UR39 ;  /* 0x000000277a037c20 */ /* 0x000fe20008410000 */
[----:B------:R-:W-:Y:S01]  /*15f50*/  FMUL.FTZ R122, R125, UR39 ;  /* 0x000000277d7a7c20 */ /* 0x000fe20008410000 */
[----:B------:R-:W-:Y:S01]  /*15f60*/  FMUL.FTZ R125, R132, UR39 ;  /* 0x00000027847d7c20 */ /* 0x000fe20008410000 */
[----:B------:R-:W-:Y:S01]  /*15f70*/  IMAD.MOV.U32 R132, RZ, RZ, -0x60 ;  /* 0xffffffa0ff847424 */ /* 0x000fe200078e00ff */
[----:B------:R-:W0:Y:S01]  /*15f80*/  SHFL.IDX PT, R141, R0, RZ, 0x1c1f ;  /* 0x001c1fff008d7589 */ /* 0x000e2200000e0000 */
[----:B------:R-:W-:Y:S01]  /*15f90*/  FMUL.FTZ R4, R123, UR39 ;  /* 0x000000277b047c20 */ /* 0x000fe20008410000 */
[----:B------:R-:W-:Y:S01]  /*15fa0*/  FMUL.FTZ R123, R128, UR39 ;  /* 0x00000027807b7c20 */ /* 0x000fe20008410000 */
[----:B------:R-:W-:Y:S01]  /*15fb0*/  IMAD R132, R12, R132, 0x1 ;  /* 0x000000010c847424 */ /* 0x000fe200078e0284 */
[----:B------:R-:W1:Y:S01]  /*15fc0*/  MUFU.TANH R122, R122 ;  /* 0x0000007a007a7308 */ /* 0x000e620000002400 */
[----:B------:R-:W-:Y:S01]  /*15fd0*/  FMUL.FTZ R128, R148, UR39 ;  /* 0x0000002794807c20 */ /* 0x000fe20008410000 */
[----:B------:R-:W-:Y:S01]  /*15fe0*/  FMUL.FTZ R148, R160, UR39 ;  /* 0x00000027a0947c20 */ /* 0x000fe20008410000 */
[----:B------:R-:W-:Y:S01]  /*15ff0*/  IMAD R140, R229, -0x2, R132 ;  /* 0xfffffffee58c7824 */ /* 0x000fe200078e0284 */
[----:B------:R-:W2:Y:S04]  /*16000*/  SHFL.IDX PT, R161, R0, 0x1, 0x1c1f ;  /* 0x003c1f0000a17f89 */ /* 0x000ea800000e0000 */
[----:B------:R-:W1:Y:S01]  /*16010*/  MUFU.TANH R123, R123 ;  /* 0x0000007b007b7308 */ /* 0x000e620000002400 */
[----:B------:R-:W-:-:S07]  /*16020*/  IADD3 R140, -R226, R140, R227 ;  /* 0x0000008ce28c7210 */ /* 0x000fce0007ffe1e3 */
[----:B------:R-:W1:Y:S01]  /*16030*/  MUFU.TANH R125, R125 ;  /* 0x0000007d007d7308 */ /* 0x000e620000002400 */
[----:B0-----:R-:W-:-:S04]  /*16040*/  IADD3 R141, R140, R141, RZ ;  /* 0x0000008d8c8d7210 */ /* 0x001fc80007ffe0ff */
[----:B------:R-:W-:-:S03]  /*16050*/  ISETP.GT.AND P5, PT, R141, RZ, PT ;  /* 0x000000ff8d00720c */ /* 0x000fc60003fa4270 */
[----:B------:R-:W0:Y:S01]  /*16060*/  MUFU.TANH R128, R128 ;  /* 0x0000008000807308 */ /* 0x000e220000002400 */
[C---:B------:R-:W-:Y:S02]  /*16070*/  ISETP.GT.AND P2, PT, R141.reuse, 0x1, PT ;  /* 0x000000018d00780c */ /* 0x040fe40003f44270 */
[C---:B------:R-:W-:Y:S01]  /*16080*/  ISETP.GT.AND P4, PT, R141.reuse, 0x8, PT ;  /* 0x000000088d00780c */ /* 0x040fe20003f84270 */
[----:B--2---:R-:W-:Y:S01]  /*16090*/  IMAD.IADD R140, R140, 0x1, R161 ;  /* 0x000000018c8c7824 */ /* 0x004fe200078e02a1 */
[C---:B------:R-:W-:Y:S02]  /*160a0*/  ISETP.GT.AND P3, PT, R141.reuse, 0x9, PT ;  /* 0x000000098d00780c */ /* 0x040fe40003f64270 */
[----:B------:R-:W-:Y:S01]  /*160b0*/  ISETP.GT.AND P6, PT, R141, 0x10, PT ;  /* 0x000000108d00780c */ /* 0x000fe20003fc4270 */
[----:B------:R2:W0:Y:S01]  /*160c0*/  MUFU.TANH R132, R153 ;  /* 0x0000009900847308 */ /* 0x0004220000002400 */
[----:B---3--:R-:W-:Y:S02]  /*160d0*/  FSEL R135, R21, -INF , P5 ;  /* 0xff80000015877808 */ /* 0x008fe40002800000 */
[----:B------:R-:W-:-:S02]  /*160e0*/  ISETP.GT.AND P5, PT, R141, 0x11, PT ;  /* 0x000000118d00780c */ /* 0x000fc40003fa4270 */
[----:B----4-:R-:W-:Y:S02]  /*160f0*/  FSEL R21, R120, -INF , P2 ;  /* 0xff80000078157808 */ /* 0x010fe40001000000 */
[----:B------:R-:W-:Y:S01]  /*16100*/  ISETP.GT.AND P2, PT, R141, 0x18, PT ;  /* 0x000000188d00780c */ /* 0x000fe20003f44270 */
[----:B------:R-:W3:Y:S01]  /*16110*/  MUFU.TANH R148, R148 ;  /* 0x0000009400947308 */ /* 0x000ee20000002400 */
[----:B------:R-:W-:Y:S01]  /*16120*/  FSEL R120, R121, -INF , P4 ;  /* 0xff80000079787808 */ /* 0x000fe20002000000 */
[----:B--2---:R-:W-:Y:S01]  /*16130*/  FMUL.FTZ R153, R165, UR39 ;  /* 0x00000027a5997c20 */ /* 0x004fe20008410000 */
[C---:B------:R-:W-:Y:S02]  /*16140*/  ISETP.GT.AND P4, PT, R141.reuse, 0x19, PT ;  /* 0x000000198d00780c */ /* 0x040fe40003f84270 */
[----:B-1----:R-:W-:Y:S02]  /*16150*/  FSEL R121, R122, -INF , P3 ;  /* 0xff8000007a797808 */ /* 0x002fe40001800000 */
[----:B------:R-:W-:Y:S01]  /*16160*/  ISETP.GT.AND P3, PT, R141, 0x20, PT ;  /* 0x000000208d00780c */ /* 0x000fe20003f64270 */
[----:B------:R-:W-:Y:S01]  /*16170*/  MUFU.TANH R153, R153 ;  /* 0x0000009900997308 */ /* 0x000fe20000002400 */
[----:B------:R-:W-:-:S02]  /*16180*/  FSEL R122, R123, -INF , P6 ;  /* 0xff8000007b7a7808 */ /* 0x000fc40003000000 */
[----:B------:R-:W-:Y:S02]  /*16190*/  FSEL R123, R124, -INF , P5 ;  /* 0xff8000007c7b7808 */ /* 0x000fe40002800000 */
[----:B------:R-:W-:Y:S02]  /*161a0*/  FSEL R124, R125, -INF , P2 ;  /* 0xff8000007d7c7808 */ /* 0x000fe40001000000 */
[----:B------:R-:W-:Y:S01]  /*161b0*/  FSEL R125, R126, -INF , P4 ;  /* 0xff8000007e7d7808 */ /* 0x000fe20002000000 */
[----:B------:R-:W1:Y:S01]  /*161c0*/  MUFU.TANH R3, R3 ;  /* 0x0000000300037308 */ /* 0x000e620000002400 */
[----:B------:R-:W-:Y:S02]  /*161d0*/  FSEL R126, R127, -INF , P3 ;  /* 0xff8000007f7e7808 */ /* 0x000fe40001800000 */
[C---:B------:R-:W-:Y:S02]  /*161e0*/  ISETP.GT.AND P6, PT, R141.reuse, 0x21, PT ;  /* 0x000000218d00780c */ /* 0x040fe40003fc4270 */
[----:B------:R-:W-:-:S02]  /*161f0*/  ISETP.GT.AND P5, PT, R141, 0x28, PT ;  /* 0x000000288d00780c */ /* 0x000fc40003fa4270 */
[C---:B------:R-:W-:Y:S01]  /*16200*/  ISETP.GT.AND P2, PT, R141.reuse, 0x29, PT ;  /* 0x000000298d00780c */ /* 0x040fe20003f44270 */
[----:B------:R-:W-:Y:S01]  /*16210*/  MUFU.TANH R4, R4 ;  /* 0x0000000400047308 */ /* 0x000fe20000002400 */
[C---:B------:R-:W-:Y:S02]  /*16220*/  ISETP.GT.AND P4, PT, R141.reuse, 0x30, PT ;  /* 0x000000308d00780c */ /* 0x040fe40003f84270 */
[----:B------:R-:W-:Y:S02]  /*16230*/  ISETP.GT.AND P3, PT, R141, 0x31, PT ;  /* 0x000000318d00780c */ /* 0x000fe40003f64270 */
[----:B------:R-:W-:Y:S02]  /*16240*/  FSEL R134, R134, -INF , P6 ;  /* 0xff80000086867808 */ /* 0x000fe40003000000 */
[----:B------:R-:W-:Y:S02]  /*16250*/  FSEL R137, R137, -INF , P5 ;  /* 0xff80000089897808 */ /* 0x000fe40002800000 */
[----:B------:R-:W-:-:S02]  /*16260*/  FSEL R136, R136, -INF , P2 ;  /* 0xff80000088887808 */ /* 0x000fc40001000000 */
[----:B------:R-:W-:Y:S02]  /*16270*/  FSEL R127, R133, -INF , P4 ;  /* 0xff800000857f7808 */ /* 0x000fe40002000000 */
[----:B------:R-:W-:Y:S02]  /*16280*/  FSEL R131, R131, -INF , P3 ;  /* 0xff80000083837808 */ /* 0x000fe40001800000 */
[C---:B------:R-:W-:Y:S02]  /*16290*/  ISETP.GT.AND P6, PT, R141.reuse, 0x38, PT ;  /* 0x000000388d00780c */ /* 0x040fe40003fc4270 */
[C---:B------:R-:W-:Y:S02]  /*162a0*/  ISETP.GT.AND P5, PT, R141.reuse, 0x39, PT ;  /* 0x000000398d00780c */ /* 0x040fe40003fa4270 */
[C---:B------:R-:W-:Y:S02]  /*162b0*/  ISETP.GT.AND P2, PT, R141.reuse, 0x40, PT ;  /* 0x000000408d00780c */ /* 0x040fe40003f44270 */
[----:B------:R-:W-:-:S02]  /*162c0*/  ISETP.GT.AND P4, PT, R141, 0x41, PT ;  /* 0x000000418d00780c */ /* 0x000fc40003f84270 */
[----:B------:R-:W-:Y:S02]  /*162d0*/  ISETP.GT.AND P3, PT, R141, 0x48, PT ;  /* 0x000000488d00780c */ /* 0x000fe40003f64270 */
[----:B0-----:R-:W-:Y:S02]  /*162e0*/  FSEL R128, R128, -INF , P6 ;  /* 0xff80000080807808 */ /* 0x001fe40003000000 */
[----:B------:R-:W-:Y:S02]  /*162f0*/  FSEL R129, R129, -INF , P5 ;  /* 0xff80000081817808 */ /* 0x000fe40002800000 */
[----:B------:R-:W-:Y:S02]  /*16300*/  FSEL R130, R130, -INF , P2 ;  /* 0xff80000082827808 */ /* 0x000fe40001000000 */
[----:B------:R-:W-:Y:S02]  /*16310*/  FSEL R132, R132, -INF , P4 ;  /* 0xff80000084847808 */ /* 0x000fe40002000000 */
[----:B------:R-:W-:-:S02]  /*16320*/  FSEL R133, R145, -INF , P3 ;  /* 0xff80000091857808 */ /* 0x000fc40001800000 */
[C---:B------:R-:W-:Y:S02]  /*16330*/  ISETP.GT.AND P6, PT, R141.reuse, 0x49, PT ;  /* 0x000000498d00780c */ /* 0x040fe40003fc4270 */
[C---:B------:R-:W-:Y:S02]  /*16340*/  ISETP.GT.AND P5, PT, R141.reuse, 0x50, PT ;  /* 0x000000508d00780c */ /* 0x040fe40003fa4270 */
[C---:B------:R-:W-:Y:S02]  /*16350*/  ISETP.GT.AND P2, PT, R141.reuse, 0x51, PT ;  /* 0x000000518d00780c */ /* 0x040fe40003f44270 */
[C---:B------:R-:W-:Y:S02]  /*16360*/  ISETP.GT.AND P4, PT, R141.reuse, 0x58, PT ;  /* 0x000000588d00780c */ /* 0x040fe40003f84270 */
[----:B------:R-:W-:Y:S02]  /*16370*/  ISETP.GT.AND P3, PT, R141, 0x59, PT ;  /* 0x000000598d00780c */ /* 0x000fe40003f64270 */
[----:B------:R0:W-:Y:S01]  /*16380*/  MUFU.TANH R141, R144 ;  /* 0x00000090008d7308 */ /* 0x0001e20000002400 */
[----:B---3--:R-:W-:-:S02]  /*16390*/  FSEL R148, R148, -INF , P5 ;  /* 0xff80000094947808 */ /* 0x008fc40002800000 */
[----:B------:R-:W-:Y:S02]  /*163a0*/  FSEL R149, R149, -INF , P2 ;  /* 0xff80000095957808 */ /* 0x000fe40001000000 */
[C---:B------:R-:W-:Y:S02]  /*163b0*/  ISETP.GT.AND P5, PT, R140.reuse, RZ, PT ;  /* 0x000000ff8c00720c */ /* 0x040fe40003fa4270 */
[----:B------:R-:W-:Y:S02]  /*163c0*/  ISETP.GT.AND P2, PT, R140, 0x9, PT ;  /* 0x000000098c00780c */ /* 0x000fe40003f44270 */
[----:B0-----:R-:W-:Y:S02]  /*163d0*/  FMNMX.FTZ R144, R135, R11, !PT ;  /* 0x0000000b87907209 */ /* 0x001fe40007810000 */
[----:B-1----:R-:W-:Y:S01]  /*163e0*/  FSEL R161, R3, -INF , P5 ;  /* 0xff80000003a17808 */ /* 0x002fe20002800000 */
[----:B------:R-:W-:Y:S01]  /*163f0*/  IMAD.U32 R3, RZ, RZ, UR43 ;  /* 0x0000002bff037e24 */ /* 0x000fe2000f8e00ff */
[----:B------:R-:W-:-:S02]  /*16400*/  FMNMX.FTZ R144, R21, R144, !PT ;  /* 0x0000009015907209 */ /* 0x000fc40007810000 */
[----:B------:R-:W-:Y:S02]  /*16410*/  FSEL R8, R8, -INF , P2 ;  /* 0xff80000008087808 */ /* 0x000fe40001000000 */
[----:B------:R-:W-:Y:S02]  /*16420*/  FMNMX.FTZ R144, R120, R144, !PT ;  /* 0x0000009078907209 */ /* 0x000fe40007810000 */
[----:B------:R-:W-:Y:S02]  /*16430*/  ISETP.GT.AND P5, PT, R140, 0x11, PT ;  /* 0x000000118c00780c */ /* 0x000fe40003fa4270 */
[----:B------:R-:W-:Y:S02]  /*16440*/  FMNMX.FTZ R144, R121, R144, !PT ;  /* 0x0000009079907209 */ /* 0x000fe40007810000 */
[----:B------:R-:W-:Y:S02]  /*16450*/  FSEL R14, R14, -INF , P5 ;  /* 0xff8000000e0e7808 */ /* 0x000fe40002800000 */
[----:B------:R-:W-:-:S02]  /*16460*/  FMNMX.FTZ R144, R122, R144, !PT ;  /* 0x000000907a907209 */ /* 0x000fc40007810000 */
[----:B------:R-:W-:Y:S02]  /*16470*/  ISETP.GT.AND P2, PT, R140, 0x20, PT ;  /* 0x000000208c00780c */ /* 0x000fe40003f44270 */
[----:B------:R-:W-:Y:S02]  /*16480*/  FMNMX.FTZ R144, R123, R144, !PT ;  /* 0x000000907b907209 */ /* 0x000fe40007810000 */
[----:B------:R-:W-:Y:S02]  /*16490*/  FSEL R138, R138, -INF , P2 ;  /* 0xff8000008a8a7808 */ /* 0x000fe40001000000 */
[----:B------:R-:W-:Y:S02]  /*164a0*/  FMNMX.FTZ R144, R124, R144, !PT ;  /* 0x000000907c907209 */ /* 0x000fe40007810000 */
[----:B------:R-:W-:Y:S02]  /*164b0*/  ISETP.GT.AND P5, PT, R140, 0x28, PT ;  /* 0x000000288c00780c */ /* 0x000fe40003fa4270 */
[----:B------:R-:W-:-:S02]  /*164c0*/  FMNMX.FTZ R144, R125, R144, !PT ;  /* 0x000000907d907209 */ /* 0x000fc40007810000 */
[----:B------:R-:W-:Y:S02]  /*164d0*/  FSEL R142, R142, -INF , P5 ;  /* 0xff8000008e8e7808 */ /* 0x000fe40002800000 */
[----:B------:R-:W-:Y:S02]  /*164e0*/  FMNMX.FTZ R144, R126, R144, !PT ;  /* 0x000000907e907209 */ /* 0x000fe40007810000 */
[----:B------:R-:W-:Y:S02]  /*164f0*/  ISETP.GT.AND P2, PT, R140, 0x31, PT ;  /* 0x000000318c00780c */ /* 0x000fe40003f44270 */
[----:B------:R-:W-:Y:S02]  /*16500*/  FMNMX.FTZ R145, R134, R144, !PT ;  /* 0x0000009086917209 */ /* 0x000fe40007810000 */
[----:B------:R-:W0:Y:S01]  /*16510*/  MUFU.TANH R144, R157 ;  /* 0x0000009d00907308 */ /* 0x000e220000002400 */
[----:B------:R-:W-:Y:S02]  /*16520*/  FSEL R147, R147, -INF , P2 ;  /* 0xff80000093937808 */ /* 0x000fe40001000000 */
[----:B------:R-:W-:-:S02]  /*16530*/  FMNMX.FTZ R145, R137, R145, !PT ;  /* 0x0000009189917209 */ /* 0x000fc40007810000 */
[----:B------:R-:W-:Y:S02]  /*16540*/  ISETP.GT.AND P5, PT, R140, 0x39, PT ;  /* 0x000000398c00780c */ /* 0x000fe40003fa4270 */
[----:B------:R-:W-:Y:S02]  /*16550*/  FMNMX.FTZ R145, R136, R145, !PT ;  /* 0x0000009188917209 */ /* 0x000fe40007810000 */
[----:B------:R-:W-:Y:S02]  /*16560*/  ISETP.GT.AND P2, PT, R140, 0x48, PT ;  /* 0x000000488c00780c */ /* 0x000fe40003f44270 */
[----:B------:R-:W-:-:S04]  /*16570*/  FMNMX.FTZ R145, R127, R145, !PT ;  /* 0x000000917f917209 */ /* 0x000fc80007810000 */
[----:B------:R-:W-:Y:S02]  /*16580*/  FMNMX.FTZ R145, R131, R145, !PT ;  /* 0x0000009183917209 */ /* 0x000fe40007810000 */
[----:B0-----:R-:W-:Y:S02]  /*16590*/  FSEL R144, R144, -INF , P6 ;  /* 0xff80000090907808 */ /* 0x001fe40003000000 */
[----:B------:R-:W-:Y:S02]  /*165a0*/  FMNMX.FTZ R145, R128, R145, !PT ;  /* 0x0000009180917209 */ /* 0x000fe40007810000 */
[----:B------:R-:W-:Y:S02]  /*165b0*/  ISETP.GT.AND P6, PT, R140, 0x10, PT ;  /* 0x000000108c00780c */ /* 0x000fe40003fc4270 */
[----:B------:R-:W-:Y:S02]  /*165c0*/  FMNMX.FTZ R152, R129, R145, !PT ;  /* 0x0000009181987209 */ /* 0x000fe40007810000 */
[----:B------:R-:W0:Y:S01]  /*165d0*/  MUFU.TANH R145, R164 ;  /* 0x000000a400917308 */ /* 0x000e220000002400 */
[----:B------:R-:W-:-:S02]  /*165e0*/  FSEL R9, R9, -INF , P6 ;  /* 0xff80000009097808 */ /* 0x000fc40003000000 */
[----:B------:R-:W-:Y:S02]  /*165f0*/  FMNMX.FTZ R152, R130, R152, !PT ;  /* 0x0000009882987209 */ /* 0x000fe40007810000 */
[----:B------:R-:W-:Y:S02]  /*16600*/  ISETP.GT.AND P6, PT, R140, 0x21, PT ;  /* 0x000000218c00780c */ /* 0x000fe40003fc4270 */
[----:B------:R-:W-:Y:S02]  /*16610*/  FMNMX.FTZ R152, R132, R152, !PT ;  /* 0x0000009884987209 */ /* 0x000fe40007810000 */
[----:B------:R-:W-:Y:S02]  /*16620*/  FSEL R139, R139, -INF , P6 ;  /* 0xff8000008b8b7808 */ /* 0x000fe40003000000 */
[----:B------:R-:W-:Y:S02]  /*16630*/  FMNMX.FTZ R152, R133, R152, !PT ;  /* 0x0000009885987209 */ /* 0x000fe40007810000 */
[----:B------:R-:W-:-:S02]  /*16640*/  ISETP.GT.AND P6, PT, R140, 0x38, PT ;  /* 0x000000388c00780c */ /* 0x000fc40003fc4270 */
[----:B------:R-:W-:Y:S02]  /*16650*/  FMNMX.FTZ R156, R144, R152, !PT ;  /* 0x00000098909c7209 */ /* 0x000fe40007810000 */
[----:B0-----:R-:W-:Y:S01]  /*16660*/  FSEL R145, R145, -INF , P4 ;  /* 0xff80000091917808 */ /* 0x001fe20002000000 */
[----:B------:R0:W1:Y:S01]  /*16670*/  MUFU.TANH R152, R146 ;  /* 0x0000009200987308 */ /* 0x0000620000002400 */
[----:B------:R-:W-:Y:S02]  /*16680*/  FMNMX.FTZ R156, R148, R156, !PT ;  /* 0x0000009c949c7209 */ /* 0x000fe40007810000 */
[----:B------:R-:W-:Y:S02]  /*16690*/  ISETP.GT.AND P4, PT, R140, 0x8, PT ;  /* 0x000000088c00780c */ /* 0x000fe40003f84270 */
[----:B------:R-:W-:Y:S02]  /*166a0*/  FMNMX.FTZ R156, R149, R156, !PT ;  /* 0x0000009c959c7209 */ /* 0x000fe40007810000 */
[----:B------:R-:W-:-:S02]  /*166b0*/  FSEL R5, R5, -INF , P4 ;  /* 0xff80000005057808 */ /* 0x000fc40002000000 */
[----:B0-----:R-:W-:Y:S01]  /*166c0*/  FSEL R146, R153, -INF , P3 ;  /* 0xff80000099927808 */ /* 0x001fe20001800000 */
[----:B------:R-:W-:Y:S01]  /*166d0*/  FMUL.FTZ R153, R150, UR39 ;  /* 0x0000002796997c20 */ /* 0x000fe20008410000 */
[----:B------:R-:W-:Y:S01]  /*166e0*/  FMNMX.FTZ R156, R145, R156, !PT ;  /* 0x0000009c919c7209 */ /* 0x000fe20007810000 */
[----:B------:R-:W-:Y:S01]  /*166f0*/  FMUL.FTZ R150, R151, UR39 ;  /* 0x0000002797967c20 */ /* 0x000fe20008410000 */
[----:B------:R-:W-:Y:S01]  /*16700*/  ISETP.GT.AND P3, PT, R140, 0x1, PT ;  /* 0x000000018c00780c */ /* 0x000fe20003f64270 */
[----:B------:R-:W-:Y:S01]  /*16710*/  FMUL.FTZ R151, R154, UR39 ;  /* 0x000000279a977c20 */ /* 0x000fe20008410000 */
[----:B------:R-:W-:Y:S01]  /*16720*/  FMNMX.FTZ R156, R146, R156, !PT ;  /* 0x0000009c929c7209 */ /* 0x000fe20007810000 */
[----:B------:R-:W0:Y:S01]  /*16730*/  MUFU.TANH R153, R153 ;  /* 0x0000009900997308 */ /* 0x000e220000002400 */
[----:B------:R-:W-:Y:S01]  /*16740*/  ISETP.GT.AND P4, PT, R140, 0x19, PT ;  /* 0x000000198c00780c */ /* 0x000fe20003f84270 */
[----:B------:R-:W-:Y:S01]  /*16750*/  FMUL.FTZ R154, R155, UR39 ;  /* 0x000000279b9a7c20 */ /* 0x000fe20008410000 */
[----:B------:R-:W-:Y:S01]  /*16760*/  FMUL.FTZ R155, R158, UR39 ;  /* 0x000000279e9b7c20 */ /* 0x000fe20008410000 */
[----:B------:R-:W2:Y:S01]  /*16770*/  SHFL.BFLY PT, R157, R156, 0x2, 0x1f ;  /* 0x0c401f009c9d7f89 */ /* 0x000ea200000e0000 */
[----:B------:R-:W-:Y:S01]  /*16780*/  FSEL R141, R141, -INF , P4 ;  /* 0xff8000008d8d7808 */ /* 0x000fe20002000000 */
[----:B------:R-:W-:Y:S01]  /*16790*/  FMUL.FTZ R158, R163, UR39 ;  /* 0x00000027a39e7c20 */ /* 0x000fe20008410000 */
[----:B------:R-:W-:Y:S01]  /*167a0*/  ISETP.GT.AND P4, PT, R140, 0x30, PT ;  /* 0x000000308c00780c */ /* 0x000fe20003f84270 */
[----:B------:R-:W3:Y:S03]  /*167b0*/  MUFU.TANH R150, R150 ;  /* 0x0000009600967308 */ /* 0x000ee60000002400 */
[----:B-1----:R-:W-:-:S02]  /*167c0*/  FSEL R152, R152, -INF , P4 ;  /* 0xff80000098987808 */ /* 0x002fc40002000000 */
[----:B------:R-:W-:-:S03]  /*167d0*/  ISETP.GT.AND P4, PT, R140, 0x41, PT ;  /* 0x000000418c00780c */ /* 0x000fc60003f84270 */
[----:B------:R-:W1:Y:S01]  /*167e0*/  MUFU.TANH R151, R151 ;  /* 0x0000009700977308 */ /* 0x000e620000002400 */
[----:B0-----:R-:W-:Y:S02]  /*167f0*/  FSEL R153, R153, -INF , P6 ;  /* 0xff80000099997808 */ /* 0x001fe40003000000 */
[----:B------:R-:W-:-:S05]  /*16800*/  ISETP.GT.AND P6, PT, R140, 0x49, PT ;  /* 0x000000498c00780c */ /* 0x000fca0003fc4270 */
[----:B------:R-:W0:Y:S01]  /*16810*/  MUFU.TANH R154, R154 ;  /* 0x0000009a009a7308 */ /* 0x000e220000002400 */
[----:B---3--:R-:W-:Y:S02]  /*16820*/  FSEL R150, R150, -INF , P5 ;  /* 0xff80000096967808 */ /* 0x008fe40002800000 */
[----:B------:R-:W-:Y:S02]  /*16830*/  ISETP.GT.AND P5, PT, R140, 0x50, PT ;  /* 0x000000508c00780c */ /* 0x000fe40003fa4270 */
[----:B--2---:R-:W-:Y:S01]  /*16840*/  FMNMX.FTZ R160, R156, R157, !PT ;  /* 0x0000009d9ca07209 */ /* 0x004fe20007810000 */
[----:B------:R-:W-:Y:S01]  /*16850*/  FMUL.FTZ R157, R162, UR39 ;  /* 0x00000027a29d7c20 */ /* 0x000fe20008410000 */
[----:B------:R-:W-:Y:S01]  /*16860*/  FSEL R162, R4, -INF , P3 ;  /* 0xff80000004a27808 */ /* 0x000fe20001800000 */
[----:B------:R-:W-:Y:S01]  /*16870*/  FMUL.FTZ R156, R159, UR39 ;  /* 0x000000279f9c7c20 */ /* 0x000fe20008410000 */
[----:B------:R-:W-:Y:S01]  /*16880*/  FMNMX.FTZ R4, R161, R10, !PT ;  /* 0x0000000aa1047209 */ /* 0x000fe20007810000 */
[----:B------:R-:W2:Y:S01]  /*16890*/  SHFL.BFLY PT, R0, R160, 0x1, 0x1f ;  /* 0x0c201f00a0007f89 */ /* 0x000ea200000e0000 */
[----:B------:R-:W-:Y:S01]  /*168a0*/  ISETP.GT.AND P3, PT, R140, 0x18, PT ;  /* 0x000000188c00780c */ /* 0x000fe20003f64270 */
[----:B------:R-:W3:Y:S01]  /*168b0*/  MUFU.TANH R155, R155 ;  /* 0x0000009b009b7308 */ /* 0x000ee20000002400 */
[----:B------:R-:W-:Y:S01]  /*168c0*/  FMNMX.FTZ R4, R162, R4, !PT ;  /* 0x00000004a2047209 */ /* 0x000fe20007810000 */
[----:B------:R-:W-:Y:S01]  /*168d0*/  FMUL.FTZ R159, R166, UR39 ;  /* 0x00000027a69f7c20 */ /* 0x000fe20008410000 */
[----:B------:R-:W-:-:S02]  /*168e0*/  FSEL R20, R20, -INF , P3 ;  /* 0xff80000014147808 */ /* 0x000fc40001800000 */
[----:B------:R-:W-:Y:S02]  /*168f0*/  FMNMX.FTZ R4, R5, R4, !PT ;  /* 0x0000000405047209 */ /* 0x000fe40007810000 */
[----:B------:R-:W-:Y:S01]  /*16900*/  ISETP.GT.AND P3, PT, R140, 0x29, PT ;  /* 0x000000298c00780c */ /* 0x000fe20003f64270 */
[----:B------:R-:W4:Y:S01]  /*16910*/  MUFU.TANH R156, R156 ;  /* 0x0000009c009c7308 */ /* 0x000f220000002400 */
[----:B------:R-:W-:Y:S02]  /*16920*/  FMNMX.FTZ R4, R8, R4, !PT ;  /* 0x0000000408047209 */ /* 0x000fe40007810000 */
[----:B------:R-:W-:Y:S02]  /*16930*/  FSEL R143, R143, -INF , P3 ;  /* 0xff8000008f8f7808 */ /* 0x000fe40001800000 */
[----:B------:R-:W-:Y:S02]  /*16940*/  FMNMX.FTZ R4, R9, R4, !PT ;  /* 0x0000000409047209 */ /* 0x000fe40007810000 */
[----:B------:R-:W-:Y:S01]  /*16950*/  ISETP.GT.AND P3, PT, R140, 0x40, PT ;  /* 0x000000408c00780c */ /* 0x000fe20003f64270 */
[----:B------:R-:W4:Y:S01]  /*16960*/  MUFU.TANH R157, R157 ;  /* 0x0000009d009d7308 */ /* 0x000f220000002400 */
[----:B------:R-:W-:-:S02]  /*16970*/  FMNMX.FTZ R4, R14, R4, !PT ;  /* 0x000000040e047209 */ /* 0x000fc40007810000 */
[----:B-1----:R-:W-:Y:S02]  /*16980*/  FSEL R151, R151, -INF , P3 ;  /* 0xff80000097977808 */ /* 0x002fe40001800000 */
[----:B------:R-:W-:Y:S02]  /*16990*/  FMNMX.FTZ R4, R20, R4, !PT ;  /* 0x0000000414047209 */ /* 0x000fe40007810000 */
[----:B0-----:R-:W-:Y:S01]  /*169a0*/  FSEL R154, R154, -INF , P4 ;  /* 0xff8000009a9a7808 */ /* 0x001fe20002000000 */
[----:B------:R-:W0:Y:S01]  /*169b0*/  MUFU.TANH R158, R158 ;  /* 0x0000009e009e7308 */ /* 0x000e220000002400 */
[----:B------:R-:W-:Y:S02]  /*169c0*/  FMNMX.FTZ R4, R141, R4, !PT ;  /* 0x000000048d047209 */ /* 0x000fe40007810000 */
[----:B---3--:R-:W-:Y:S02]  /*169d0*/  FSEL R155, R155, -INF , P2 ;  /* 0xff8000009b9b7808 */ /* 0x008fe40001000000 */
[----:B------:R-:W-:-:S02]  /*169e0*/  FMNMX.FTZ R4, R138, R4, !PT ;  /* 0x000000048a047209 */ /* 0x000fc40007810000 */
[----:B--2---:R-:W-:Y:S01]  /*169f0*/  FMNMX.FTZ R0, R160, R0, !PT ;  /* 0x00000000a0007209 */ /* 0x004fe20007810000 */
[----:B------:R-:W1:Y:S01]  /*16a00*/  MUFU.TANH R159, R159 ;  /* 0x0000009f009f7308 */ /* 0x000e620000002400 */
[----:B------:R-:W-:Y:S02]  /*16a10*/  FMNMX.FTZ R4, R139, R4, !PT ;  /* 0x000000048b047209 */ /* 0x000fe40007810000 */
[----:B----4-:R-:W-:Y:S01]  /*16a20*/  FSEL R156, R156, -INF , P6 ;  /* 0xff8000009c9c7808 */ /* 0x010fe20003000000 */
[----:B------:R-:W-:Y:S01]  /*16a30*/  FMUL.FTZ R164, R0, R3 ;  /* 0x0000000300a47220 */ /* 0x000fe20000410000 */
[----:B------:R-:W-:Y:S02]  /*16a40*/  FMNMX.FTZ R4, R142, R4, !PT ;  /* 0x000000048e047209 */ /* 0x000fe40007810000 */
[----:B------:R-:W-:Y:S01]  /*16a50*/  ISETP.GT.AND P4, PT, R140, 0x51, PT ;  /* 0x000000518c00780c */ /* 0x000fe20003f84270 */
[----:B------:R-:W2:Y:S01]  /*16a60*/  MUFU.TANH R160, R167 ;  /* 0x000000a700a07308 */ /* 0x000ea20000002400 */
[----:B------:R-:W-:-:S02]  /*16a70*/  FMNMX.FTZ R4, R143, R4, !PT ;  /* 0x000000048f047209 */ /* 0x000fc40007810000 */
[----:B------:R-:W-:Y:S02]  /*16a80*/  FSEL R157, R157, -INF , P5 ;  /* 0xff8000009d9d7808 */ /* 0x000fe40002800000 */
[----:B------:R-:W-:Y:S02]  /*16a90*/  FMNMX.FTZ R4, R152, R4, !PT ;  /* 0x0000000498047209 */ /* 0x000fe40007810000 */
[----:B------:R-:W-:Y:S02]  /*16aa0*/  ISETP.GT.AND P2, PT, R140, 0x58, PT ;  /* 0x000000588c00780c */ /* 0x000fe40003f44270 */
[----:B------:R-:W-:Y:S02]  /*16ab0*/  FMNMX.FTZ R4, R147, R4, !PT ;  /* 0x0000000493047209 */ /* 0x000fe40007810000 */
[----:B0-----:R-:W-:Y:S02]  /*16ac0*/  FSEL R158, R158, -INF , P4 ;  /* 0xff8000009e9e7808 */ /* 0x001fe40002000000 */
[----:B------:R-:W-:-:S02]  /*16ad0*/  FMNMX.FTZ R4, R153, R4, !PT ;  /* 0x0000000499047209 */ /* 0x000fc40007810000 */
[----:B------:R-:W-:Y:S02]  /*16ae0*/  ISETP.GT.AND P6, PT, R140, 0x59, PT ;  /* 0x000000598c00780c */ /* 0x000fe40003fc4270 */
[----:B------:R-:W-:Y:S02]  /*16af0*/  FMNMX.FTZ R4, R150, R4, !PT ;  /* 0x0000000496047209 */ /* 0x000fe40007810000 */
[----:B-1----:R-:W-:Y:S02]  /*16b00*/  FSEL R159, R159, -INF , P2 ;  /* 0xff8000009f9f7808 */ /* 0x002fe40001000000 */
[----:B------:R-:W-:Y:S02]  /*16b10*/  FMNMX.FTZ R4, R151, R4, !PT ;  /* 0x0000000497047209 */ /* 0x000fe40007810000 */
[----:B------:R-:W-:Y:S02]  /*16b20*/  FSETP.NEU.FTZ.AND P3, PT, R0, -INF , PT ;  /* 0xff8000000000780b */ /* 0x000fe40003f7d000 */
[----:B------:R-:W-:-:S02]  /*16b30*/  FMNMX.FTZ R4, R154, R4, !PT ;  /* 0x000000049a047209 */ /* 0x000fc40007810000 */
[----:B--2---:R-:W-:Y:S02]  /*16b40*/  FSEL R160, R160, -INF , P6 ;  /* 0xff800000a0a07808 */ /* 0x004fe40003000000 */
[----:B------:R-:W-:Y:S02]  /*16b50*/  FMNMX.FTZ R4, R155, R4, !PT ;  /* 0x000000049b047209 */ /* 0x000fe40007810000 */
[----:B------:R-:W-:Y:S02]  /*16b60*/  FSEL R164, R164, RZ, P3 ;  /* 0x000000ffa4a47208 */ /* 0x000fe40001800000 */
[----:B------:R-:W-:-:S03]  /*16b70*/  FMNMX.FTZ R4, R156, R4, !PT ;  /* 0x000000049c047209 */ /* 0x000fc60007810000 */
        /* <DEDUP_REMOVED lines=14> */
[----:B------:R-:W-:Y:S01]  /*16c60*/  MUFU.EX2 R188, R188 ;  /* 0x000000bc00bc7308 */ /* 0x000fe20000000800 */
[-CC-:B------:R-:W-:Y:S01]  /*16c70*/  FFMA.FTZ R176, R127, R3.reuse, -R164.reuse ;  /* 0x000000037fb07223 */ /* 0x180fe200000108a4 */
[-CC-:B------:R-:W-:Y:S01]  /*16c80*/  FFMA.FTZ R121, R121, R3.reuse, -R164.reuse ;  /* 0x0000000379797223 */ /* 0x180fe200000108a4 */
[-CC-:B------:R-:W-:Y:S01]  /*16c90*/  FFMA.FTZ R127, R131, R3.reuse, -R164.reuse ;  /* 0x00000003837f7223 */ /* 0x180fe200000108a4 */
[----:B------:R-:W0:Y:S01]  /*16ca0*/  SHFL.BFLY PT, R123, R4, 0x2, 0x1f ;  /* 0x0c401f00047b7f89 */ /* 0x000e2200000e0000 */
        /* <DEDUP_REMOVED lines=9> */
[----:B------:R-:W-:-:S02]  /*16d40*/  FFMA.FTZ R170, R145, R3, -R164 ;  /* 0x0000000391aa7223 */ /* 0x000fc400000108a4 */
        /* <DEDUP_REMOVED lines=10> */
[----:B------:R-:W-:-:S03]  /*16df0*/  FFMA.FTZ R128, R146, R3, -R164 ;  /* 0x0000000392807223 */ /* 0x000fc600000108a4 */
[C---:B------:R-:W-:Y:S01]  /*16e00*/  FSETP.NEU.FTZ.AND P2, PT, R4.reuse, -INF , PT ;  /* 0xff8000000400780b */ /* 0x040fe20003f5d000 */
[----:B------:R-:W-:Y:S02]  /*16e10*/  FMUL.FTZ R130, R4, R3 ;  /* 0x0000000304827220 */ /* 0x000fe40000410000 */
[----:B------:R-:W-:Y:S03]  /*16e20*/  MUFU.EX2 R180, R180 ;  /* 0x000000b400b47308 */ /* 0x000fe60000000800 */
[----:B------:R-:W-:-:S05]  /*16e30*/  FSEL R130, R130, RZ, P2 ;  /* 0x000000ff82827208 */ /* 0x000fca0001000000 */
[-CC-:B------:R-:W-:Y:S01]  /*16e40*/  FFMA.FTZ R191, R5, R3.reuse, -R130.reuse ;  /* 0x0000000305bf7223 */ /* 0x180fe20000010882 */
[----:B------:R-:W-:Y:S01]  /*16e50*/  FSEL R5, R0, RZ, P3 ;  /* 0x000000ff00057208 */ /* 0x000fe20001800000 */
[-CC-:B------:R-:W-:Y:S01]  /*16e60*/  FFMA.FTZ R129, R14, R3.reuse, -R130.reuse ;  /* 0x000000030e817223 */ /* 0x180fe20000010882 */
[----:B------:R-:W-:Y:S01]  /*16e70*/  FSEL R14, R4, RZ, P2 ;  /* 0x000000ff040e7208 */ /* 0x000fe20001000000 */
[-CC-:B------:R-:W-:Y:S01]  /*16e80*/  FFMA.FTZ R189, R161, R3.reuse, -R130.reuse ;  /* 0x00000003a1bd7223 */ /* 0x180fe20000010882 */
[-CC-:B------:R-:W-:Y:S01]  /*16e90*/  FFMA.FTZ R132, R162, R3.reuse, -R130.reuse ;  /* 0x00000003a2847223 */ /* 0x180fe20000010882 */
[----:B------:R-:W-:Y:S01]  /*16ea0*/  FADD.FTZ R5, -R5, R11 ;  /* 0x0000000b05057221 */ /* 0x000fe20000010100 */
[-C--:B------:R-:W-:Y:S01]  /*16eb0*/  FFMA.FTZ R131, R8, R3.reuse, -R130 ;  /* 0x0000000308837223 */ /* 0x080fe20000010882 */
[----:B------:R-:W-:Y:S01]  /*16ec0*/  FADD.FTZ R10, -R14, R10 ;  /* 0x0000000a0e0a7221 */ /* 0x000fe20000010100 */
[----:B------:R-:W-:Y:S01]  /*16ed0*/  MUFU.EX2 R191, R191 ;  /* 0x000000bf00bf7308 */ /* 0x000fe20000000800 */
[-C--:B------:R-:W-:Y:S01]  /*16ee0*/  FMUL.FTZ R5, R5, R3.reuse ;  /* 0x0000000305057220 */ /* 0x080fe20000410000 */
[-CC-:B------:R-:W-:Y:S01]  /*16ef0*/  FFMA.FTZ R185, R9, R3.reuse, -R130.reuse ;  /* 0x0000000309b97223 */ /* 0x180fe20000010882 */
[-C--:B------:R-:W-:Y:S01]  /*16f00*/  FMUL.FTZ R10, R10, R3.reuse ;  /* 0x000000030a0a7220 */ /* 0x080fe20000410000 */
        /* <DEDUP_REMOVED lines=19> */
[----:B------:R1:W2:Y:S01]  /*17040*/  MUFU.EX2 R5, R10 ;  /* 0x0000000a00057308 */ /* 0x0002a20000000800 */
[----:B0----5:R-:W-:-:S04]  /*17050*/  FFMA.FTZ R7, R14, R7, R188 ;  /* 0x000000070e077223 */ /* 0x021fc800000100bc */
[----:B------:R-:W-:-:S03]  /*17060*/  FADD.FTZ R7, R135, R7 ;  /* 0x0000000787077221 */ /* 0x000fc60000010000 */
[----:B------:R-:W0:Y:S01]  /*17070*/  MUFU.EX2 R132, R132 ;  /* 0x0000008400847308 */ /* 0x000e220000000800 */
[----:B-1----:R-:W-:-:S07]  /*17080*/  FFMA.FTZ R10, R160, R3, -R130 ;  /* 0x00000003a00a7223 */ /* 0x002fce0000010882 */
[----:B------:R-:W1:Y:S01]  /*17090*/  MUFU.EX2 R131, R131 ;  /* 0x0000008300837308 */ /* 0x000e620000000800 */
[----:B--2---:R-:W-:-:S07]  /*170a0*/  FFMA.FTZ R6, R5, R6, R189 ;  /* 0x0000000605067223 */ /* 0x004fce00000100bd */
[----:B------:R-:W2:Y:S01]  /*170b0*/  MUFU.EX2 R185, R185 ;  /* 0x000000b900b97308 */ /* 0x000ea20000000800 */
[----:B0-----:R-:W-:Y:S01]  /*170c0*/  FADD.FTZ R130, R132, R6 ;  /* 0x0000000684827221 */ /* 0x001fe20000010000 */
[----:B------:R-:W-:-:S03]  /*170d0*/  FADD.FTZ R6, R190, R7 ;  /* 0x00000007be067221 */ /* 0x000fc60000010000 */
[----:B------:R-:W-:Y:S01]  /*170e0*/  FADD.FTZ R7, R191, R130 ;  /* 0x00000082bf077221 */ /* 0x000fe20000010000 */
        /* <DEDUP_REMOVED lines=78> */
.L_x_6180:
[C---:B------:R-:W-:Y:S01]  /*175d0*/  ISETP.GT.AND P2, PT, R12.reuse, R220, PT ;  /* 0x000000dc0c00720c */ /* 0x040fe20003f44270 */
[----:B------:R-:W-:Y:S01]  /*175e0*/  VIADD R15, R15, 0x30860 ;  /* 0x000308600f0f7836 */ /* 0x000fe20000000000 */
[----:B------:R-:W-:Y:S01]  /*175f0*/  F2FP.F16.F32.PACK_AB R187, R9, R187 ;  /* 0x000000bb09bb723e */ /* 0x000fe200000000ff */
[----:B------:R-:W-:Y:S01]  /*17600*/  VIADD R12, R12, 0xffffffff ;  /* 0xffffffff0c0c7836 */ /* 0x000fe20000000000 */
        /* <DEDUP_REMOVED lines=27> */
[----:B------:R-:W-:Y:S02]  /*177c0*/  MOV R10, R4 ;  /* 0x00000004000a7202 */ /* 0x000fe40000000f00 */
[----:B------:R-:W-:Y:S01]  /*177d0*/  MOV R9, R196 ;  /* 0x000000c400097202 */ /* 0x000fe20000000f00 */
[----:B0-----:R-:W-:Y:S06]  /*177e0*/  @P2 BRA `(.L_x_6181) ;  /* 0xffffffd000042947 */ /* 0x001fec000383ffff */
[----:B------:R-:W-:Y:S05]  /*177f0*/  BSYNC B1 ;  /* 0x0000000000017941 */ /* 0x000fea0003800000 */
.L_x_6168:
[----:B------:R-:W-:Y:S05]  /*17800*/  BSYNC B0 ;  /* 0x0000000000007941 */ /* 0x000fea0003800000 */
.L_x_6167:
[----:B------:R-:W-:Y:S01]  /*17810*/  ISETP.GE.AND P1, PT, R12, RZ, PT ;  /* 0x000000ff0c00720c */ /* 0x000fe20003f26270 */
[----:B------:R-:W-:-:S12]  /*17820*/  BSSY B0, `(.L_x_6182) ;  /* 0x0000290000007945 */ /* 0x000fd80003800000 */
[----:B------:R-:W-:Y:S05]  /*17830*/  @!P1 BRA `(.L_x_6183) ;  /* 0x0000002800389947 */ /* 0x000fea0003800000 */
[----:B------:R-:W-:Y:S01]  /*17840*/  IMAD.MOV.U32 R10, RZ, RZ, R4 ;  /* 0x000000ffff0a7224 */ /* 0x000fe200078e0004 */
[----:B------:R-:W-:Y:S01]  /*17850*/  MOV R8, R199 ;  /* 0x000000c700087202 */ /* 0x000fe20000000f00 */
[----:B------:R-:W-:Y:S02]  /*17860*/  IMAD.MOV.U32 R11, RZ, RZ, R0 ;  /* 0x000000ffff0b7224 */ /* 0x000fe400078e0000 */
[----:B------:R-:W-:-:S07]  /*17870*/  IMAD.MOV.U32 R9, RZ, RZ, R196 ;  /* 0x000000ffff097224 */ /* 0x000fce00078e00c4 */
.L_x_6196:
[----:B------:R-:W-:-:S05]  /*17880*/  VIADD R13, R9, 0x1 ;  /* 0x00000001090d7836 */ /* 0x000fca0000000000 */
[----:B------:R-:W-:-:S04]  /*17890*/  ISETP.NE.AND P1, PT, R13, 0x2, PT ;  /* 0x000000020d00780c */ /* 0x000fc80003f25270 */
[----:B------:R-:W-:Y:S02]  /*178a0*/  SEL R199, RZ, 0x1, P1 ;  /* 0x00000001ffc77807 */ /* 0x000fe40000800000 */
[----:B------:R-:W-:Y:S02]  /*178b0*/  SEL R13, R13, RZ, P1 ;  /* 0x000000ff0d0d7207 */ /* 0x000fe40000800000 */
[----:B------:R-:W-:Y:S02]  /*178c0*/  LOP3.LUT R199, R8, R199, RZ, 0x3c, !PT ;  /* 0x000000c708c77212 */ /* 0x000fe400078e3cff */
[----:B------:R-:W-:Y:S01]  /*178d0*/  MOV R196, R13 ;  /* 0x0000000d00c47202 */ /* 0x000fe20000000f00 */
[----:B------:R-:W-:Y:S06]  /*178e0*/  @!P0 BRA `(.L_x_6184) ;  /* 0x0000000000048947 */ /* 0x000fec0003800000 */
[----:B------:R-:W-:Y:S01]  /*178f0*/  BPT.TRAP 0x1 ;  /* 0x000000040000795c */ /* 0x000fe20000300000 */
.L_x_6184:
[----:B------:R-:W-:Y:S01]  /*17900*/  IMAD R0, R196, 0x8, R2 ;  /* 0x00000008c4007824 */ /* 0x000fe200078e0202 */
[----:B------:R-:W-:-:S04]  /*17910*/  SHF.L.U32 R3, R199, 0x1f, RZ ;  /* 0x0000001fc7037819 */ /* 0x000fc800000006ff */
[----:B------:R0:W1:Y:S01]  /*17920*/  SYNCS.PHASECHK.TRANS64.TRYWAIT P1, [R0+URZ+0x30830], R3 ;  /* 0x03083003000075a7 */ /* 0x000062000802017f */
[----:B------:R-:W-:Y:S05]  /*17930*/  @!P0 BRA `(.L_x_6185) ;  /* 0x0000000000048947 */ /* 0x000fea0003800000 */
[----:B------:R-:W-:Y:S01]  /*17940*/  BPT.TRAP 0x1 ;  /* 0x000000040000795c */ /* 0x000fe20000300000 */
.L_x_6185:
[----:B------:R-:W-:Y:S01]  /*17950*/  IMAD R126, R196, 0x900, R218 ;  /* 0x00000900c47e7824 */ /* 0x000fe200078e02da */
[----:B------:R-:W-:Y:S03]  /*17960*/  BSSY B1, `(.L_x_6186) ;  /* 0x0000006000017945 */ /* 0x000fe60003800000 */
[C---:B------:R-:W-:Y:S01]  /*17970*/  VIADD R122, R126.reuse, 0x2 ;  /* 0x000000027e7a7836 */ /* 0x040fe20000000000 */
[----:B------:R-:W-:Y:S01]  /*17980*/  IADD3 R124, R126, 0x4, RZ ;  /* 0x000000047e7c7810 */ /* 0x000fe20007ffe0ff */
[----:B-1----:R-:W-:Y:S06]  /*17990*/  @P1 BRA `(.L_x_6187) ;  /* 0x0000000000081947 */ /* 0x002fec0003800000 */
[----:B------:R-:W1:Y:S02]  /*179a0*/  SYNCS.PHASECHK.TRANS64.TRYWAIT P1, [R0+URZ+0x30830], R3 ;  /* 0x03083003000075a7 */ /* 0x000e64000802017f */
[----:B-1----:R-:W-:Y:S05]  /*179b0*/  @!P1 BRA `(.L_x_6188) ;  /* 0x000000e000dc9947 */ /* 0x002fea0003800000 */
.L_x_6187:
[----:B------:R-:W-:Y:S05]  /*179c0*/  BSYNC B1 ;  /* 0x0000000000017941 */ /* 0x000fea0003800000 */
.L_x_6186:
[----:B------:R-:W2:Y:S04]  /*179d0*/  LDL.64 R128, [R1+0x30] ;  /* 0x0000300001807983 */ /* 0x000ea80000100a00 */
[----:B------:R-:W3:Y:S01]  /*179e0*/  LDL.64 R226, [R1+0x28] ;  /* 0x0000280001e27983 */ /* 0x000ee20000100a00 */
[----:B------:R-:W-:Y:S01]  /*179f0*/  IMAD.MOV.U32 R120, RZ, RZ, R126 ;  /* 0x000000ffff787224 */ /* 0x000fe200078e007e */
[----:B------:R-:W-:Y:S01]  /*17a00*/  R2UR UR46, R122 ;  /* 0x000000007a2e72ca */ /* 0x000fe200000e0000 */
[----:B------:R-:W-:Y:S01]  /*17a10*/  IMAD.MOV.U32 R122, RZ, RZ, R124 ;  /* 0x000000ffff7a7224 */ /* 0x000fe200078e007c */
[----:B------:R-:W-:Y:S01]  /*17a20*/  MOV R21, UR42 ;  /* 0x0000002a00157c02 */ /* 0x000fe20008000f00 */
[----:B------:R-:W-:Y:S01]  /*17a30*/  IMAD.MOV.U32 R121, RZ, RZ, 0x40000040 ;  /* 0x40000040ff797424 */ /* 0x000fe200078e00ff */
[----:B------:R-:W-:Y:S01]  /*17a40*/  R2UR UR50, R120 ;  /* 0x00000000783272ca */ /* 0x000fe200000e0000 */
[C---:B------:R-:W-:Y:S01]  /*17a50*/  VIADD R120, R126.reuse, 0x6 ;  /* 0x000000067e787836 */ /* 0x040fe20000000000 */
[----:B01----:R-:W-:Y:S01]  /*17a60*/  MOV R3, UR38 ;  /* 0x0000002600037c02 */ /* 0x003fe20008000f00 */
        /* <DEDUP_REMOVED lines=140> */
[----:B-----5:R-:W-:Y:S01]  /*18330*/  WARPGROUP.ARRIVE ;  /* 0x00000000000079c5 */ /* 0x020fe20000000000 */
[----:B---3--:R-:W-:Y:S02]  /*18340*/  R2UR UR44, R226 ;  /* 0x00000000e22c72ca */ /* 0x008fe400000e0000 */
[----:B------:R-:W-:Y:S02]  /*18350*/  R2UR UR45, R227 ;  /* 0x00000000e32d72ca */ /* 0x000fe400000e0000 */
[----:B------:R-:W2:Y:S06]  /*18360*/  LDL.64 R226, [R1+0x10] ;  /* 0x0000100001e27983 */ /* 0x000eac0000100a00 */
[----:B------:R-:W-:Y:S01]  /*18370*/  HGMMA.64x96x16.F32 R120, gdesc[UR48], RZ, !UPT, gsb0 ;  /* 0x01600000307879f0 */ /* 0x000fe2000c0008ff */
[----:B------:R-:W-:Y:S01]  /*18380*/  R2UR UR49, R213 ;  /* 0x00000000d53172ca */ /* 0x000fe200000e0000 */
        /* <DEDUP_REMOVED lines=9> */
[----:B------:R-:W3:Y:S01]  /*18420*/  LDL.64 R212, [R1+0x20] ;  /* 0x0000200001d47983 */ /* 0x000ee20000100a00 */
[----:B------:R-:W-:Y:S02]  /*18430*/  WARPGROUP.DEPBAR.LE gsb0, 0x0 ;  /* 0x00008000000079c5 */ /* 0x000fe40000010000 */
[----:B------:R-:W-:Y:S01]  /*18440*/  WARPGROUP.ARRIVE ;  /* 0x00000000000079c5 */ /* 0x000fe20000000000 */
[----:B---3--:R-:W-:Y:S02]  /*18450*/  R2UR UR40, R212 ;  /* 0x00000000d42872ca */ /* 0x008fe400000e0000 */
[----:B------:R-:W-:Y:S02]  /*18460*/  R2UR UR41, R213 ;  /* 0x00000000d52972ca */ /* 0x000fe400000e0000 */
[----:B------:R-:W3:Y:S11]  /*18470*/  LDL.64 R212, [R1+0x8] ;  /* 0x0000080001d47983 */ /* 0x000ef60000100a00 */
[----:B------:R-:W-:Y:S01]  /*18480*/  HGMMA.64x96x16.F32 R120, gdesc[UR40], R120, gsb0 ;  /* 0x01600000287879f0 */ /* 0x000fe20008000878 */
[----:B------:R-:W-:-:S02]  /*18490*/  R2UR UR43, R20 ;  /* 0x00000000142b72ca */ /* 0x000fc400000e0000 */
[----:B------:R-:W-:Y:S02]  /*184a0*/  R2UR UR42, R21 ;  /* 0x00000000152a72ca */ /* 0x000fe400000e0000 */
[----:B------:R-:W4:Y:S01]  /*184b0*/  LDL.64 R20, [R1+0x18] ;  /* 0x0000180001147983 */ /* 0x000f220000100a00 */
[----:B--2---:R-:W-:Y:S02]  /*184c0*/  R2UR UR32, R226 ;  /* 0x00000000e22072ca */ /* 0x004fe400000e0000 */
[----:B------:R-:W-:Y:S01]  /*184d0*/  R2UR UR33, R227 ;  /* 0x00000000e32172ca */ /* 0x000fe200000e0000 */
[----:B------:R-:W-:Y:S02]  /*184e0*/  WARPGROUP.DEPBAR.LE gsb0, 0x0 ;  /* 0x00008000000079c5 */ /* 0x000fe40000010000 */
[----:B------:R-:W-:Y:S01]  /*184f0*/  WARPGROUP.ARRIVE ;  /* 0x00000000000079c5 */ /* 0x000fe20000000000 */
[----:B----4-:R-:W-:Y:S02]  /*18500*/  R2UR UR36, R20 ;  /* 0x00000000142472ca */ /* 0x010fe400000e0000 */
[----:B------:R-:W-:-:S13]  /*18510*/  R2UR UR37, R21 ;  /* 0x00000000152572ca */ /* 0x000fda00000e0000 */
[----:B------:R-:W-:Y:S01]  /*18520*/  HGMMA.64x96x16.F32 R120, gdesc[UR36], R120, gsb0 ;  /* 0x01600000247879f0 */ /* 0x000fe20008000878 */
[----:B---3--:R-:W-:Y:S02]  /*18530*/  R2UR UR28, R212 ;  /* 0x00000000d41c72ca */ /* 0x008fe400000e0000 */
        /* <DEDUP_REMOVED lines=41> */
[----:B------:R-:W-:Y:S11]  /*187d0*/  @!P0 BRA `(.L_x_6189) ;  /* 0x0000000000048947 */ /* 0x000ff60003800000 */
[----:B------:R-:W-:Y:S01]  /*187e0*/  BPT.TRAP 0x1 ;  /* 0x000000040000795c */ /* 0x000fe20000300000 */
.L_x_6189:
[----:B------:R-:W-:Y:S02]  /*187f0*/  SHF.L.U32 R0, R8, 0x1f, RZ ;  /* 0x0000001f08007819 */ /* 0x000fe400000006ff */
[----:B------:R-:W-:-:S04]  /*18800*/  LEA R15, R9, R2, 0x3 ;  /* 0x00000002090f7211 */ /* 0x000fc800078e18ff */
[----:B------:R0:W1:Y:S01]  /*18810*/  SYNCS.PHASECHK.TRANS64.TRYWAIT P1, [R15+URZ+0x30850], R0 ;  /* 0x030850000f0075a7 */ /* 0x000062000802017f */
[----:B------:R-:W-:Y:S05]  /*18820*/  @!P0 BRA `(.L_x_6190) ;  /* 0x0000000000048947 */ /* 0x000fea0003800000 */
[----:B------:R-:W-:Y:S01]  /*18830*/  BPT.TRAP 0x1 ;  /* 0x000000040000795c */ /* 0x000fe20000300000 */
.L_x_6190:
[----:B------:R-:W-:Y:S04]  /*18840*/  BSSY B1, `(.L_x_6191) ;  /* 0x0000004000017945 */ /* 0x000fe80003800000 */
[----:B-1----:R-:W-:Y:S05]  /*18850*/  @P1 BRA `(.L_x_6192) ;  /* 0x0000000000081947 */ /* 0x002fea0003800000 */
[----:B------:R-:W1:Y:S02]  /*18860*/  SYNCS.PHASECHK.TRANS64.TRYWAIT P1, [R15+URZ+0x30850], R0 ;  /* 0x030850000f0075a7 */ /* 0x000e64000802017f */
[----:B-1----:R-:W-:Y:S05]  /*18870*/  @!P1 BRA `(.L_x_6193) ;  /* 0x000000d400409947 */ /* 0x002fea0003800000 */
.L_x_6192:
[----:B------:R-:W-:Y:S05]  /*18880*/  BSYNC B1 ;  /* 0x0000000000017941 */ /* 0x000fea0003800000 */
.L_x_6191:
        /* <DEDUP_REMOVED lines=48> */
.L_x_6194:
        /* <DEDUP_REMOVED lines=60> */
[----:B------:R-:W-:-:S02]  /*18f50*/  IMAD R13, R13, 0x8, R2 ;  /* 0x000000080d0d7824 */ /* 0x000fc400078e0202 */
        /* <DEDUP_REMOVED lines=82> */
[----:B-1----:R-:W-:Y:S02]  /*19480*/  FMNMX.FTZ R4, R163, R4, !PT ;  /* 0x00000004a3047209 */ /* 0x002fe40007810000 */
[----:B--2---:R-:W-:-:S03]  /*19490*/  FMNMX.FTZ R0, R161, R3, !PT ;  /* 0x00000003a1007209 */ /* 0x004fc60007810000 */
[----:B------:R-:W0:Y:S04]  /*194a0*/  SHFL.BFLY PT, R3, R4, 0x2, 0x1f ;  /* 0x0c401f0004037f89 */ /* 0x000e2800000e0000 */
[----:B------:R-:W1:Y:S01]  /*194b0*/  SHFL.BFLY PT, R5, R0, 0x2, 0x1f ;  /* 0x0c401f0000057f89 */ /* 0x000e6200000e0000 */
[----:B0-----:R-:W-:Y:S02]  /*194c0*/  FMNMX.FTZ R4, R4, R3, !PT ;  /* 0x0000000304047209 */ /* 0x001fe40007810000 */
[----:B-1----:R-:W-:-:S03]  /*194d0*/  FMNMX.FTZ R0, R0, R5, !PT ;  /* 0x0000000500007209 */ /* 0x002fc60007810000 */
[----:B------:R-:W0:Y:S04]  /*194e0*/  SHFL.BFLY PT, R3, R4, 0x1, 0x1f ;  /* 0x0c201f0004037f89 */ /* 0x000e2800000e0000 */
        /* <DEDUP_REMOVED lines=20> */
[-C--:B------:R-:W-:Y:S01]  /*19630*/  FFMA.FTZ R165, R121, R3.reuse, -R10 ;  /* 0x0000000379a57223 */ /* 0x080fe2000001080a */
[-C--:B------:R-:W-:Y:S01]  /*19640*/  FFMA.FTZ R123, R123, R3.reuse, -R132 ;  /* 0x000000037b7b7223 */ /* 0x080fe20000010884 */
[-C--:B------:R-:W-:Y:S01]  /*19650*/  FFMA.FTZ R184, R124, R3.reuse, -R10 ;  /* 0x000000037cb87223 */ /* 0x080fe2000001080a */
[-C--:B------:R-:W-:Y:S01]  /*19660*/  FFMA.FTZ R185, R126, R3.reuse, -R132 ;  /* 0x000000037eb97223 */ /* 0x080fe20000010884 */
[----:B------:R-:W-:Y:S01]  /*19670*/  IADD3 R126, R13, 0x30840, RZ ;  /* 0x000308400d7e7810 */ /* 0x000fe20007ffe0ff */
[----:B------:R-:W0:Y:S01]  /*19680*/  MUFU.EX2 R188, R188 ;  /* 0x000000bc00bc7308 */ /* 0x000e220000000800 */
[-C--:B------:R-:W-:Y:S01]  /*19690*/  FFMA.FTZ R164, R125, R3.reuse, -R10 ;  /* 0x000000037da47223 */ /* 0x080fe2000001080a */
[-C--:B------:R-:W-:Y:S01]  /*196a0*/  FFMA.FTZ R122, R127, R3.reuse, -R132 ;  /* 0x000000037f7a7223 */ /* 0x080fe20000010884 */
[----:B------:R-:W-:Y:S01]  /*196b0*/  PRMT R126, R217, 0x654, R126 ;  /* 0x00000654d97e7816 */ /* 0x000fe2000000007e */
[-C--:B------:R-:W-:Y:S01]  /*196c0*/  FFMA.FTZ R187, R130, R3.reuse, -R132 ;  /* 0x0000000382bb7223 */ /* 0x080fe20000010884 */
[-C--:B------:R-:W-:Y:S01]  /*196d0*/  FFMA.FTZ R125, R133, R3.reuse, -R10 ;  /* 0x00000003857d7223 */ /* 0x080fe2000001080a */
[-CC-:B------:R-:W-:Y:S01]  /*196e0*/  FFMA.FTZ R21, R131, R3.reuse, -R132.reuse ;  /* 0x0000000383157223 */ /* 0x180fe20000010884 */
[----:B------:R1:W-:Y:S01]  /*196f0*/  SYNCS.ARRIVE.TRANS64.RED.A1T0 RZ, [R126+URZ], RZ ;  /* 0x000000ff7eff79a7 */ /* 0x0003e2000810043f */
        /* <DEDUP_REMOVED lines=8> */
[----:B------:R-:W2:Y:S01]  /*19780*/  MUFU.EX2 R189, R189 ;  /* 0x000000bd00bd7308 */ /* 0x000ea20000000800 */
        /* <DEDUP_REMOVED lines=10> */
[-C--:B-1----:R-:W-:Y:S01]  /*19830*/  FFMA.FTZ R126, R163, R3.reuse, -R132 ;  /* 0x00000003a37e7223 */ /* 0x082fe20000010884 */
[-CC-:B------:R-:W-:Y:S01]  /*19840*/  FFMA.FTZ R182, R136, R3.reuse, -R10.reuse ;  /* 0x0000000388b67223 */ /* 0x180fe2000001080a */
[-CC-:B------:R-:W-:Y:S01]  /*19850*/  FFMA.FTZ R124, R137, R3.reuse, -R10.reuse ;  /* 0x00000003897c7223 */ /* 0x180fe2000001080a */
[-CC-:B------:R-:W-:Y:S01]  /*19860*/  FFMA.FTZ R176, R140, R3.reuse, -R10.reuse ;  /* 0x000000038cb07223 */ /* 0x180fe2000001080a */
[-CC-:B------:R-:W-:Y:S01]  /*19870*/  FFMA.FTZ R121, R141, R3.reuse, -R10.reuse ;  /* 0x000000038d797223 */ /* 0x180fe2000001080a */
[----:B------:R-:W1:Y:S01]  /*19880*/  MUFU.EX2 R129, R129 ;  /* 0x0000008100817308 */ /* 0x000e620000000800 */
[----:B--2---:R-:W-:Y:S01]  /*19890*/  FFMA.FTZ R6, R5, R6, R189 ;  /* 0x0000000605067223 */ /* 0x004fe200000100bd */
[-CC-:B------:R-:W-:Y:S01]  /*198a0*/  FFMA.FTZ R178, R144, R3.reuse, -R10.reuse ;  /* 0x0000000390b27223 */ /* 0x180fe2000001080a */
[-CC-:B------:R-:W-:Y:S01]  /*198b0*/  FFMA.FTZ R120, R145, R3.reuse, -R10.reuse ;  /* 0x0000000391787223 */ /* 0x180fe2000001080a */
[-CC-:B------:R-:W-:Y:S01]  /*198c0*/  FFMA.FTZ R172, R148, R3.reuse, -R10.reuse ;  /* 0x0000000394ac7223 */ /* 0x180fe2000001080a */
[-CC-:B------:R-:W-:Y:S01]  /*198d0*/  FFMA.FTZ R11, R149, R3.reuse, -R10.reuse ;  /* 0x00000003950b7223 */ /* 0x180fe2000001080a */
[-CC-:B------:R-:W-:Y:S01]  /*198e0*/  FFMA.FTZ R174, R152, R3.reuse, -R10.reuse ;  /* 0x0000000398ae7223 */ /* 0x180fe2000001080a */
[-CC-:B------:R-:W-:Y:S01]  /*198f0*/  FFMA.FTZ R9, R153, R3.reuse, -R10.reuse ;  /* 0x0000000399097223 */ /* 0x180fe2000001080a */
[----:B------:R-:W2:Y:S01]  /*19900*/  MUFU.EX2 R190, R190 ;  /* 0x000000be00be7308 */ /* 0x000ea20000000800 */
[----:B0-----:R-:W-:Y:S01]  /*19910*/  FADD.FTZ R7, R166, R7 ;  /* 0x00000007a6077221 */ /* 0x001fe20000010000 */
[-CC-:B------:R-:W-:Y:S01]  /*19920*/  FFMA.FTZ R168, R156, R3.reuse, -R10.reuse ;  /* 0x000000039ca87223 */ /* 0x180fe2000001080a */
[-CC-:B------:R-:W-:Y:S01]  /*19930*/  FFMA.FTZ R8, R157, R3.reuse, -R10.reuse ;  /* 0x000000039d087223 */ /* 0x180fe2000001080a */
[-CC-:B------:R-:W-:Y:S01]  /*19940*/  FFMA.FTZ R170, R160, R3.reuse, -R10.reuse ;  /* 0x00000003a0aa7223 */ /* 0x180fe2000001080a */
[----:B------:R-:W-:-:S03]  /*19950*/  FFMA.FTZ R10, R161, R3, -R10 ;  /* 0x00000003a10a7223 */ /* 0x000fc6000001080a */
        /* <DEDUP_REMOVED lines=90> */
.L_x_6195:
[C---:B------:R-:W-:Y:S01]  /*19f00*/  ISETP.GT.AND P1, PT, R12.reuse, RZ, PT ;  /* 0x000000ff0c00720c */ /* 0x040fe20003f24270 */
        /* <DEDUP_REMOVED lines=33> */
.L_x_6183:
[----:B------:R-:W-:Y:S05]  /*1a120*/  BSYNC B0 ;  /* 0x0000000000007941 */ /* 0x000fea0003800000 */
.L_x_6182:
        /* <DEDUP_REMOVED lines=99> */
.L_x_6197:
[----:B------:R-:W-:Y:S01]  /*1a760*/  IMAD R10, R196, 0x8, R2 ;  /* 0x00000008c40a7824 */ /* 0x000fe200078e0202 */
[----:B------:R-:W-:-:S04]  /*1a770*/  SHF.L.U32 R5, R199, 0x1f, RZ ;  /* 0x0000001fc7057819 */ /* 0x000fc800000006ff */
[----:B------:R0:W1:Y:S01]  /*1a780*/  SYNCS.PHASECHK.TRANS64.TRYWAIT P1, [R10+URZ+0x30850], R5 ;  /* 0x030850050a0075a7 */ /* 0x000062000802017f */
[----:B------:R-:W-:Y:S05]  /*1a790*/  @!P0 BRA `(.L_x_6198) ;  /* 0x0000000000048947 */ /* 0x000fea0003800000 */
[----:B------:R-:W-:Y:S01]  /*1a7a0*/  BPT.TRAP 0x1 ;  /* 0x000000040000795c */ /* 0x000fe20000300000 */
.L_x_6198:
        /* <DEDUP_REMOVED lines=9> */
.L_x_6200:
[----:B------:R-:W-:Y:S05]  /*1a840*/  BSYNC B0 ;  /* 0x0000000000007941 */ /* 0x000fea0003800000 */
.L_x_6199:
[----:B------:R-:W-:Y:S01]  /*1a850*/  IMAD.MOV.U32 R9, RZ, RZ, 0x40000040 ;  /* 0x40000040ff097424 */ /* 0x000fe200078e00ff */
[----:B------:R-:W-:Y:S01]  /*1a860*/  MOV R8, R2 ;  /* 0x0000000200087202 */ /* 0x000fe20000000f00 */
[----:B------:R-:W-:-:S03]  /*1a870*/  WARPGROUP.ARRIVE ;  /* 0x00000000000079c5 */ /* 0x000fc60000000000 */
[----:B------:R-:W-:Y:S01]  /*1a880*/  R2UR UR6, R8 ;  /* 0x00000000080672ca */ /* 0x000fe200000e0000 */
[----:B------:R-:W-:Y:S01]  /*1a890*/  VIADD R8, R2, 0x80 ;  /* 0x0000008002087836 */ /* 0x000fe20000000000 */
[----:B------:R-:W-:Y:S02]  /*1a8a0*/  R2UR UR7, R9 ;  /* 0x00000000090772ca */ /* 0x000fe400000e0000 */
[----:B------:R-:W-:-:S11]  /*1a8b0*/  MOV R9, 0x40000040 ;  /* 0x4000004000097802 */ /* 0x000fd60000000f00 */
        /* <DEDUP_REMOVED lines=28> */
[----:B------:R-:W-:-:S04]  /*1aa80*/  MOV R7, RZ ;  /* 0x000000ff00077202 */ /* 0x000fc80000000f00 */
[----:B------:R-:W0:Y:S02]  /*1aa90*/  SHFL.BFLY PT, R2, R5, 0x1, 0x1f ;  /* 0x0c201f0005027f89 */ /* 0x000e2400000e0000 */
[----:B0-----:R-:W-:Y:S01]  /*1aaa0*/  FADD.FTZ R12, R5, R2 ;  /* 0x00000002050c7221 */ /* 0x001fe20000010000 */
[----:B------:R-:W-:Y:S02]  /*1aab0*/  IMAD.MOV.U32 R2, RZ, RZ, RZ ;  /* 0x000000ffff027224 */ /* 0x000fe400078e00ff */
[----:B------:R-:W-:Y:S02]  /*1aac0*/  IMAD.MOV.U32 R5, RZ, RZ, -0x800000 ;  /* 0xff800000ff057424 */ /* 0x000fe400078e00ff */
[----:B------:R-:W-:-:S13]  /*1aad0*/  FSETP.NE.FTZ.AND P1, PT, R12, RZ, PT ;  /* 0x000000ff0c00720b */ /* 0x000fda0003f35000 */
[----:B------:R-:W-:Y:S01]  /*1aae0*/  @P1 MUFU.RCP R7, R12 ;  /* 0x0000000c00071308 */ /* 0x000fe20000001000 */
[----:B------:R-:W-:Y:S02]  /*1aaf0*/  WARPGROUP.DEPBAR.LE gsb0, 0x0 ;  /* 0x00008000000079c5 */ /* 0x000fe40000010000 */
[----:B------:R-:W-:-:S06]  /*1ab00*/  WARPGROUP.ARRIVE ;  /* 0x00000000000079c5 */ /* 0x000fcc0000000000 */
[----:B------:R-:W-:Y:S01]  /*1ab10*/  HGMMA.64x192x16.F32 R24, R172, gdesc[UR4].tnspB, R24, gsb0 ;  /* 0x42e00004ac187df0 */ /* 0x000fe20008000818 */
[----:B------:R-:W-:Y:S02]  /*1ab20*/  R2UR UR6, R8 ;  /* 0x00000000080672ca */ /* 0x000fe400000e0000 */
[----:B------:R-:W-:Y:S02]  /*1ab30*/  R2UR UR7, R9 ;  /* 0x00000000090772ca */ /* 0x000fe400000e0000 */
[----:B------:R-:W0:Y:S02]  /*1ab40*/  SHFL.BFLY PT, R9, R6, 0x2, 0x1f ;  /* 0x0c401f0006097f89 */ /* 0x000e2400000e0000 */
[----:B0-----:R-:W-:Y:S01]  /*1ab50*/  FADD.FTZ R9, R9, R6 ;  /* 0x0000000609097221 */ /* 0x001fe20000010000 */
[----:B------:R-:W-:-:S04]  /*1ab60*/  MOV R6, 0xff800000 ;  /* 0xff80000000067802 */ /* 0x000fc80000000f00 */
[----:B------:R-:W0:Y:S02]  /*1ab70*/  SHFL.BFLY PT, R8, R9, 0x1, 0x1f ;  /* 0x0c201f0009087f89 */ /* 0x000e2400000e0000 */
[----:B0-----:R-:W-:Y:S01]  /*1ab80*/  FADD.FTZ R13, R9, R8 ;  /* 0x00000008090d7221 */ /* 0x001fe20000010000 */
[----:B------:R-:W-:Y:S01]  /*1ab90*/  @P1 FMUL.FTZ R9, R3, 0.69314718246459960938 ;  /* 0x3f31721803091820 */ /* 0x000fe20000410000 */
[----:B------:R-:W0:Y:S03]  /*1aba0*/  @P1 MUFU.LG2 R8, R12 ;  /* 0x0000000c00081308 */ /* 0x000e260000000c00 */
[----:B------:R-:W-:-:S13]  /*1abb0*/  FSETP.NE.FTZ.AND P2, PT, R13, RZ, PT ;  /* 0x000000ff0d00720b */ /* 0x000fda0003f55000 */
[----:B------:R-:W1:Y:S01]  /*1abc0*/  @P2 MUFU.LG2 R11, R13 ;  /* 0x0000000d000b2308 */ /* 0x000e620000000c00 */
[----:B------:R-:W-:Y:S01]  /*1abd0*/  @P2 FMUL.FTZ R14, R3, 0.69314718246459960938 ;  /* 0x3f317218030e2820 */ /* 0x000fe20000410000 */
[----:B0-----:R-:W-:-:S04]  /*1abe0*/  @P1 FMUL.FTZ R8, R8, 0.69314718246459960938 ;  /* 0x3f31721808081820 */ /* 0x001fc80000410000 */
[----:B------:R-:W-:Y:S02]  /*1abf0*/  @P1 FFMA.FTZ R5, R9, R0, R8 ;  /* 0x0000000009051223 */ /* 0x000fe40000010008 */
[----:B------:R0:W2:Y:S01]  /*1ac00*/  @P2 MUFU.RCP R2, R13 ;  /* 0x0000000d00022308 */ /* 0x0000a20000001000 */
[----:B-1----:R-:W-:-:S04]  /*1ac10*/  @P2 FMUL.FTZ R11, R11, 0.69314718246459960938 ;  /* 0x3f3172180b0b2820 */ /* 0x002fc80000410000 */
[----:B------:R-:W-:Y:S01]  /*1ac20*/  @P2 FFMA.FTZ R6, R14, R4, R11 ;  /* 0x000000040e062223 */ /* 0x000fe2000001000b */
[----:B------:R-:W-:Y:S02]  /*1ac30*/  WARPGROUP.DEPBAR.LE gsb0, 0x0 ;  /* 0x00008000000079c5 */ /* 0x000fe40000010000 */
[----:B------:R-:W-:-:S06]  /*1ac40*/  WARPGROUP.ARRIVE ;  /* 0x00000000000079c5 */ /* 0x000fcc0000000000 */
[----:B------:R-:W-:Y:S03]  /*1ac50*/  HGMMA.64x192x16.F32 R24, R168, gdesc[UR4].tnspB, R24, gsb0 ;  /* 0x42e00004a8187df0 */ /* 0x000fe60008000818 */
[----:B------:R-:W-:Y:S02]  /*1ac60*/  WARPGROUP.DEPBAR.LE gsb0, 0x0 ;  /* 0x00008000000079c5 */ /* 0x000fe40000010000 */
[----:B0-2---:R-:W-:Y:S05]  /*1ac70*/  @!P0 BRA `(.L_x_6202) ;  /* 0x0000000000048947 */ /* 0x005fea0003800000 */
[----:B------:R-:W-:Y:S01]  /*1ac80*/  BPT.TRAP 0x1 ;  /* 0x000000040000795c */ /* 0x000fe20000300000 */
.L_x_6202:
[----:B------:R-:W2:Y:S01]  /*1ac90*/  LDL.LU R9, [R1+0x50] ;  /* 0x0000500001097983 */ /* 0x000ea20000300800 */
[----:B------:R-:W-:Y:S02]  /*1aca0*/  VIADD R10, R10, 0x30860 ;  /* 0x000308600a0a7836 */ /* 0x000fe40000000000 */
[-C--:B------:R-:W-:Y:S01]  /*1acb0*/  FMUL.FTZ R124, R83, R2.reuse ;  /* 0x00000002537c7220 */ /* 0x080fe20000410000 */
        /* <DEDUP_REMOVED lines=103> */
[----:B--2---:R-:W-:-:S05]  /*1b330*/  IADD3 R9, R9, 0x1, RZ ;  /* 0x0000000109097810 */ /* 0x004fca0007ffe0ff */
[----:B------:R0:W-:Y:S02]  /*1b340*/  STL [R1+0x50], R9 ;  /* 0x0000500901007387 */ /* 0x0001e40000100800 */
.L_x_6103:
[----:B------:R-:W1:Y:S08]  /*1b350*/  S2UR UR4, SR_CgaCtaId ;  /* 0x00000000000479c3 */ /* 0x000e700000008800 */
[----:B------:R-:W-:Y:S01]  /*1b360*/  BAR.SYNC.DEFER_BLOCKING 0x5, 0x180 ;  /* 0x0146000000007b1d */ /* 0x000fe20000010000 */
[----:B------:R-:W-:-:S05]  /*1b370*/  MOV R2, 0x400 ;  /* 0x0000040000027802 */ /* 0x000fca0000000f00 */
[----:B------:R-:W-:Y:S01]  /*1b380*/  BSSY B0, `(.L_x_6203) ;  /* 0x0000274000007945 */ /* 0x000fe20003800000 */
[----:B-1----:R-:W-:-:S05]  /*1b390*/  IMAD.U32 R217, RZ, RZ, UR4 ;  /* 0x00000004ffd97e24 */ /* 0x002fca000f8e00ff */
[----:B------:R-:W-:-:S05]  /*1b3a0*/  LEA R2, R217, R2, 0x18 ;  /* 0x00000002d9027211 */ /* 0x000fca00078ec0ff */
[----:B------:R1:W2:Y:S01]  /*1b3b0*/  LDS.128 R28, [R2+0x308d0] ;  /* 0x0308d000021c7984 */ /* 0x0002a20000000c00 */
[----:B------:R-:W-:Y:S06]  /*1b3c0*/  BAR.ARV 0x4, 0x180 ;  /* 0x0106000000007b1d */ /* 0x000fec0000002000 */
[----:B------:R-:W-:Y:S05]  /*1b3d0*/  @P0 BRA `(.L_x_6204) ;  /* 0x0000001800940947 */ /* 0x000fea0003800000 */
[----:B------:R-:W3:Y:S01]  /*1b3e0*/  LDL R10, [R1+0x84] ;  /* 0x00008400010a7983 */ /* 0x000ee20000100800 */
[----:B0-----:R-:W0:Y:S01]  /*1b3f0*/  S2R R9, SR_SWINHI ;  /* 0x0000000000097919 */ /* 0x001e220000002f00 */
[----:B------:R-:W-:Y:S01]  /*1b400*/  F2FP.F16.F32.PACK_AB R24, R25, R24 ;  /* 0x000000181918723e */ /* 0x000fe200000000ff */
[----:B------:R-:W-:Y:S01]  /*1b410*/  ULDC.64 UR4, c[0x0][0xc00] ;  /* 0x0003000000047ab9 */ /* 0x000fe20000000a00 */
[----:B------:R-:W4:Y:S04]  /*1b420*/  LDL.LU R102, [R1+0x44] ;  /* 0x0000440001667983 */ /* 0x000f280000300800 */
[----:B------:R-:W4:Y:S01]  /*1b430*/  LDL.LU R94, [R1+0x48] ;  /* 0x00004800015e7983 */ /* 0x000f220000300800 */
        /* <DEDUP_REMOVED lines=37> */
[----:B---3--:R-:W-:-:S03]  /*1b690*/  IMAD.WIDE R74, R10, 0x2, R12 ;  /* 0x000000020a4a7825 */ /* 0x008fc600078e020c */
[----:B------:R-:W-:-:S04]  /*1b6a0*/  IADD3 R111, P2, R74, 0x20, RZ ;  /* 0x000000204a6f7810 */ /* 0x000fc80007f5e0ff */
[----:B------:R-:W-:Y:S02]  /*1b6b0*/  LOP3.LUT R10, R111, 0x380, RZ, 0xc0, !PT ;  /* 0x000003806f0a7812 */ /* 0x000fe400078ec0ff */
[----:B------:R-:W-:Y:S02]  /*1b6c0*/  IADD3 R143, P6, R74, 0x60, RZ ;  /* 0x000000604a8f7810 */ /* 0x000fe40007fde0ff */
[----:B------:R-:W-:Y:S02]  /*1b6d0*/  SHF.R.U64 R10, R10, 0x3, RZ ;  /* 0x000000030a0a7819 */ /* 0x000fe400000012ff */
[C---:B------:R-:W-:Y:S02]  /*1b6e0*/  IADD3 R46, P0, R74.reuse, 0x4020, RZ ;  /* 0x000040204a2e7810 */ /* 0x040fe40007f1e0ff */
[----:B------:R-:W-:Y:S02]  /*1b6f0*/  IADD3 R141, P1, R74, 0x40, RZ ;  /* 0x000000404a8d7810 */ /* 0x000fe40007f3e0ff */
[----:B------:R-:W-:-:S02]  /*1b700*/  LOP3.LUT R20, R143, 0x380, RZ, 0xc0, !PT ;  /* 0x000003808f147812 */ /* 0x000fc400078ec0ff */
[----:B------:R-:W-:Y:S02]  /*1b710*/  IADD3 R145, P5, R74, 0x4000, RZ ;  /* 0x000040004a917810 */ /* 0x000fe40007fbe0ff */
[----:B------:R-:W-:Y:S02]  /*1b720*/  LOP3.LUT R10, R10, R111, RZ, 0x3c, !PT ;  /* 0x0000006f0a0a7212 */ /* 0x000fe400078e3cff */
[----:B------:R-:W-:Y:S02]  /*1b730*/  LOP3.LUT R111, R46, 0x380, RZ, 0xc0, !PT ;  /* 0x000003802e6f7812 */ /* 0x000fe400078ec0ff */
[----:B------:R-:W-:Y:S02]  /*1b740*/  LOP3.LUT R14, R141, 0x380, RZ, 0xc0, !PT ;  /* 0x000003808d0e7812 */ /* 0x000fe400078ec0ff */
[----:B------:R-:W-:Y:S02]  /*1b750*/  LOP3.LUT R9, R74, 0x380, RZ, 0xc0, !PT ;  /* 0x000003804a097812 */ /* 0x000fe400078ec0ff */
[----:B------:R-:W-:Y:S01]  /*1b760*/  SHF.R.U64 R20, R20, 0x3, RZ ;  /* 0x0000000314147819 */ /* 0x000fe200000012ff */
[----:B------:R-:W-:Y:S01]  /*1b770*/  IMAD.X R39, RZ, RZ, R75, P5 ;  /* 0x000000ffff277224 */ /* 0x000fe200028e064b */
[----:B------:R-:W-:-:S02]  /*1b780*/  IADD3 R58, P3, R74, 0x4060, RZ ;  /* 0x000040604a3a7810 */ /* 0x000fc40007f7e0ff */
[----:B------:R-:W-:Y:S02]  /*1b790*/  IADD3.X R15, RZ, R75, RZ, P1, !PT ;  /* 0x0000004bff0f7210 */ /* 0x000fe40000ffe4ff */
[C---:B--2---:R-:W-:Y:S02]  /*1b7a0*/  IADD3 R28, P1, R74.reuse, 0x8020, RZ ;  /* 0x000080204a1c7810 */ /* 0x044fe40007f3e0ff */
[----:B------:R-:W-:Y:S02]  /*1b7b0*/  LOP3.LUT R38, R145, 0x380, RZ, 0xc0, !PT ;  /* 0x0000038091267812 */ /* 0x000fe400078ec0ff */
[----:B------:R-:W-:Y:S02]  /*1b7c0*/  SHF.R.U64 R111, R111, 0x3, RZ ;  /* 0x000000036f6f7819 */ /* 0x000fe400000012ff */
[----:B------:R-:W-:Y:S02]  /*1b7d0*/  IADD3 R72, P5, R74, 0x8060, RZ ;  /* 0x000080604a487810 */ /* 0x000fe40007fbe0ff */
[----:B------:R-:W-:-:S02]  /*1b7e0*/  SHF.R.U64 R14, R14, 0x3, RZ ;  /* 0x000000030e0e7819 */ /* 0x000fc400000012ff */
[----:B------:R-:W-:Y:S02]  /*1b7f0*/  IADD3 R54, P4, R74, 0x4040, RZ ;  /* 0x000040404a367810 */ /* 0x000fe40007f9e0ff */
[----:B------:R-:W-:Y:S02]  /*1b800*/  SHF.R.U64 R9, R9, 0x3, RZ ;  /* 0x0000000309097819 */ /* 0x000fe400000012ff */
[----:B------:R-:W-:Y:S01]  /*1b810*/  LOP3.LUT R20, R20, R143, RZ, 0x3c, !PT ;  /* 0x0000008f14147212 */ /* 0x000fe200078e3cff */
[--C-:B------:R-:W-:Y:S01]  /*1b820*/  IMAD.X R11, RZ, RZ, R75.reuse, P2 ;  /* 0x000000ffff0b7224 */ /* 0x100fe200010e064b */
[----:B------:R-:W-:Y:S01]  /*1b830*/  LOP3.LUT R143, R58, 0x380, RZ, 0xc0, !PT ;  /* 0x000003803a8f7812 */ /* 0x000fe200078ec0ff */
[----:B------:R-:W-:Y:S01]  /*1b840*/  IMAD.X R21, RZ, RZ, R75, P6 ;  /* 0x000000ffff157224 */ /* 0x000fe200030e064b */
[----:B------:R-:W-:Y:S02]  /*1b850*/  SHF.R.U64 R38, R38, 0x3, RZ ;  /* 0x0000000326267819 */ /* 0x000fe400000012ff */
[----:B------:R-:W-:-:S02]  /*1b860*/  LOP3.LUT R46, R111, R46, RZ, 0x3c, !PT ;  /* 0x0000002e6f2e7212 */ /* 0x000fc400078e3cff */
[----:B------:R-:W-:Y:S02]  /*1b870*/  LOP3.LUT R66, R28, 0x380, RZ, 0xc0, !PT ;  /* 0x000003801c427812 */ /* 0x000fe400078ec0ff */
[C---:B------:R-:W-:Y:S02]  /*1b880*/  IADD3 R62, P2, R74.reuse, 0x8000, RZ ;  /* 0x000080004a3e7810 */ /* 0x040fe40007f5e0ff */
[----:B------:R-:W-:Y:S02]  /*1b890*/  IADD3 R70, P6, R74, 0x8040, RZ ;  /* 0x000080404a467810 */ /* 0x000fe40007fde0ff */
[----:B------:R-:W-:Y:S02]  /*1b8a0*/  LOP3.LUT R14, R14, R141, RZ, 0x3c, !PT ;  /* 0x0000008d0e0e7212 */ /* 0x000fe400078e3cff */
[----:B------:R-:W-:Y:S02]  /*1b8b0*/  LOP3.LUT R111, R72, 0x380, RZ, 0xc0, !PT ;  /* 0x00000380486f7812 */ /* 0x000fe400078ec0ff */
[----:B------:R-:W-:-:S02]  /*1b8c0*/  LOP3.LUT R74, R9, R74, RZ, 0x3c, !PT ;  /* 0x0000004a094a7212 */ /* 0x000fc400078e3cff */
[----:B------:R-:W-:Y:S02]  /*1b8d0*/  LOP3.LUT R141, R54, 0x380, RZ, 0xc0, !PT ;  /* 0x00000380368d7812 */ /* 0x000fe400078ec0ff */
[----:B------:R-:W-:Y:S02]  /*1b8e0*/  SHF.R.U64 R143, R143, 0x3, RZ ;  /* 0x000000038f8f7819 */ /* 0x000fe400000012ff */
[----:B------:R-:W-:Y:S02]  /*1b8f0*/  LOP3.LUT R38, R38, R145, RZ, 0x3c, !PT ;  /* 0x0000009126267212 */ /* 0x000fe400078e3cff */
[----:B------:R-:W-:Y:S01]  /*1b900*/  SHF.R.U64 R3, R66, 0x3, RZ ;  /* 0x0000000342037819 */ /* 0x000fe200000012ff */
[--C-:B------:R-:W-:Y:S01]  /*1b910*/  IMAD.X R55, RZ, RZ, R75.reuse, P4 ;  /* 0x000000ffff377224 */ /* 0x100fe200020e064b */
[----:B------:R-:W-:Y:S01]  /*1b920*/  LOP3.LUT R145, R62, 0x380, RZ, 0xc0, !PT ;  /* 0x000003803e917812 */ /* 0x000fe200078ec0ff */
[--C-:B------:R-:W-:Y:S01]  /*1b930*/  IMAD.X R59, RZ, RZ, R75.reuse, P3 ;  /* 0x000000ffff3b7224 */ /* 0x100fe200018e064b */
[----:B------:R-:W-:Y:S01]  /*1b940*/  SHF.R.U64 R111, R111, 0x3, RZ ;  /* 0x000000036f6f7819 */ /* 0x000fe200000012ff */
[--C-:B------:R-:W-:Y:S01]  /*1b950*/  IMAD.X R67, RZ, RZ, R75.reuse, P1 ;  /* 0x000000ffff437224 */ /* 0x100fe200008e064b */
[-C--:B------:R-:W-:Y:S01]  /*1b960*/  IADD3.X R47, RZ, R75.reuse, RZ, P0, !PT ;  /* 0x0000004bff2f7210 */ /* 0x080fe200007fe4ff */
[----:B------:R-:W-:Y:S01]  /*1b970*/  IMAD.X R71, RZ, RZ, R75, P6 ;  /* 0x000000ffff477224 */ /* 0x000fe200030e064b */
[----:B------:R-:W-:-:S02]  /*1b980*/  IADD3.X R63, RZ, R75, RZ, P2, !PT ;  /* 0x0000004bff3f7210 */ /* 0x000fc400017fe4ff */
[-C--:B------:R-:W-:Y:S02]  /*1b990*/  IADD3.X R9, RZ, R75.reuse, RZ, P5, !PT ;  /* 0x0000004bff097210 */ /* 0x080fe40002ffe4ff */
[----:B------:R-:W-:Y:S02]  /*1b9a0*/  SHF.R.U64 R141, R141, 0x3, RZ ;  /* 0x000000038d8d7819 */ /* 0x000fe400000012ff */
[----:B------:R-:W-:Y:S01]  /*1b9b0*/  MOV R74, R74 ;  /* 0x0000004a004a7202 */ /* 0x000fe20000000f00 */
[----:B------:R-:W-:Y:S01]  /*1b9c0*/  BAR.SYNC.DEFER_BLOCKING 0x1, 0x100 ;  /* 0x0044000000007b1d */ /* 0x000fe20000010000 */
[----:B------:R-:W-:Y:S02]  /*1b9d0*/  LOP3.LUT R58, R143, R58, RZ, 0x3c, !PT ;  /* 0x0000003a8f3a7212 */ /* 0x000fe400078e3cff */
[----:B------:R-:W-:Y:S02]  /*1b9e0*/  LOP3.LUT R75, R70, 0x380, RZ, 0xc0, !PT ;  /* 0x00000380464b7812 */ /* 0x000fe400078ec0ff */
[----:B------:R-:W-:-:S02]  /*1b9f0*/  LOP3.LUT R66, R3, R28, RZ, 0x3c, !PT ;  /* 0x0000001c03427212 */ /* 0x000fc400078e3cff */
[----:B------:R-:W-:Y:S02]  /*1ba00*/  MOV R10, R10 ;  /* 0x0000000a000a7202 */ /* 0x000fe40000000f00 */
[----:B------:R-:W-:Y:S02]  /*1ba10*/  SHF.R.U64 R145, R145, 0x3, RZ ;  /* 0x0000000391917819 */ /* 0x000fe400000012ff */
[----:B------:R-:W-:Y:S02]  /*1ba20*/  LOP3.LUT R8, R111, R72, RZ, 0x3c, !PT ;  /* 0x000000486f087212 */ /* 0x000fe400078e3cff */
[----:B------:R-:W-:Y:S02]  /*1ba30*/  LOP3.LUT R54, R141, R54, RZ, 0x3c, !PT ;  /* 0x000000368d367212 */ /* 0x000fe400078e3cff */
[----:B------:R-:W-:Y:S02]  /*1ba40*/  MOV R14, R14 ;  /* 0x0000000e000e7202 */ /* 0x000fe40000000f00 */
[----:B------:R-:W-:-:S02]  /*1ba50*/  SHF.R.U64 R75, R75, 0x3, RZ ;  /* 0x000000034b4b7819 */ /* 0x000fc400000012ff */
[----:B------:R-:W-:Y:S02]  /*1ba60*/  MOV R20, R20 ;  /* 0x0000001400147202 */ /* 0x000fe40000000f00 */
[----:B------:R-:W-:Y:S02]  /*1ba70*/  MOV R3, R58 ;  /* 0x0000003a00037202 */ /* 0x000fe40000000f00 */
[----:B------:R-:W-:Y:S01]  /*1ba80*/  MOV R38, R38 ;  /* 0x0000002600267202 */ /* 0x000fe20000000f00 */
[----:B------:R-:W-:Y:S01]  /*1ba90*/  STSM.16.M88.4 [R74], R24 ;  /* 0x000000184a007844 */ /* 0x000fe20000000200 */
[----:B------:R-:W-:Y:S02]  /*1baa0*/  MOV R0, R66 ;  /* 0x0000004200007202 */ /* 0x000fe40000000f00 */
[----:B------:R-:W-:Y:S01]  /*1bab0*/  F2FP.F16.F32.PACK_AB R58, R61, R60 ;  /* 0x0000003c3d3a723e */ /* 0x000fe200000000ff */
[----:B------:R0:W-:Y:S01]  /*1bac0*/  STSM.16.M88.4 [R10], R32 ;  /* 0x000000200a007844 */ /* 0x0001e20000000200 */
[----:B------:R-:W-:-:S02]  /*1bad0*/  F2FP.F16.F32.PACK_AB R59, R129, R112 ;  /* 0x00000070813b723e */ /* 0x000fc400000000ff */
[----:B------:R-:W-:Y:S02]  /*1bae0*/  LOP3.LUT R62, R145, R62, RZ, 0x3c, !PT ;  /* 0x0000003e913e7212 */ /* 0x000fe400078e3cff */
[----:B------:R-:W-:Y:S02]  /*1baf0*/  MOV R46, R46 ;  /* 0x0000002e002e7202 */ /* 0x000fe40000000f00 */
[----:B------:R-:W-:Y:S02]  /*1bb00*/  MOV R21, R8 ;  /* 0x0000000800157202 */ /* 0x000fe40000000f00 */
[----:B------:R-:W-:Y:S02]  /*1bb10*/  F2FP.F16.F32.PACK_AB R66, R69, R68 ;  /* 0x000000444542723e */ /* 0x000fe400000000ff */
[----:B------:R-:W-:Y:S01]  /*1bb20*/  F2FP.F16.F32.PACK_AB R67, R127, R121 ;  /* 0x000000797f43723e */ /* 0x000fe200000000ff */
[----:B------:R-:W-:Y:S01]  /*1bb30*/  STSM.16.M88.4 [R14], R40 ;  /* 0x000000280e007844 */ /* 0x000fe20000000200 */
[----:B------:R-:W-:-:S02]  /*1bb40*/  MOV R54, R54 ;  /* 0x0000003600367202 */ /* 0x000fc40000000f00 */
[----:B------:R-:W-:Y:S02]  /*1bb50*/  F2FP.F16.F32.PACK_AB R8, R73, R4 ;  /* 0x000000044908723e */ /* 0x000fe400000000ff */
[----:B------:R-:W-:Y:S02]  /*1bb60*/  F2FP.F16.F32.PACK_AB R9, R126, R122 ;  /* 0x0000007a7e09723e */ /* 0x000fe400000000ff */
[----:B0-----:R-:W-:Y:S02]  /*1bb70*/  F2FP.F16.F32.PACK_AB R10, R77, R76 ;  /* 0x0000004c4d0a723e */ /* 0x001fe400000000ff */
[----:B------:R-:W-:Y:S01]  /*1bb80*/  F2FP.F16.F32.PACK_AB R11, R125, R78 ;  /* 0x0000004e7d0b723e */ /* 0x000fe200000000ff */
[----:B------:R-:W-:Y:S01]  /*1bb90*/  STSM.16.M88.4 [R20], R48 ;  /* 0x0000003014007844 */ /* 0x000fe20000000200 */
[----:B------:R-:W-:Y:S02]  /*1bba0*/  LOP3.LUT R70, R75, R70, RZ, 0x3c, !PT ;  /* 0x000000464b467212 */ /* 0x000fe400078e3cff */
[----:B------:R-:W-:Y:S01]  /*1bbb0*/  MOV R62, R62 ;  /* 0x0000003e003e7202 */ /* 0x000fe20000000f00 */
[----:B------:R-:W-:Y:S01]  /*1bbc0*/  STSM.16.M88.4 [R38], R56 ;  /* 0x0000003826007844 */ /* 0x000fe20000000200 */
[----:B------:R-:W-:-:S02]  /*1bbd0*/  ISETP.NE.U32.AND P0, PT, RZ, UR4, PT ;  /* 0x00000004ff007c0c */ /* 0x000fc4000bf05070 */
[----:B----4-:R-:W-:Y:S01]  /*1bbe0*/  IADD3 R24, P1, R102, UR4, RZ ;  /* 0x0000000466187c10 */ /* 0x010fe2000ff3e0ff */
[----:B------:R-:W-:Y:S01]  /*1bbf0*/  STSM.16.M88.4 [R46], R64 ;  /* 0x000000402e007844 */ /* 0x000fe20000000200 */
[----:B------:R-:W-:-:S03]  /*1bc00*/  MOV R70, R70 ;  /* 0x0000004600467202 */ /* 0x000fc60000000f00 */
[----:B------:R0:W-:Y:S01]  /*1bc10*/  STSM.16.M88.4 [R54], R8 ;  /* 0x0000000836007844 */ /* 0x0001e20000000200 */
[----:B------:R-:W-:Y:S02]  /*1bc20*/  ISETP.NE.AND.EX P0, PT, RZ, UR5, PT, P0 ;  /* 0x00000005ff007c0c */ /* 0x000fe4000bf05300 */
[----:B------:R-:W-:Y:S01]  /*1bc30*/  IADD3.X R25, R94, UR5, RZ, P1, !PT ;  /* 0x000000055e197c10 */ /* 0x000fe20008ffe4ff */
[----:B------:R2:W-:Y:S01]  /*1bc40*/  STSM.16.M88.4 [R3], R80 ;  /* 0x0000005003007844 */ /* 0x0005e20000000200 */
[----:B------:R-:W-:-:S03]  /*1bc50*/  ULDC.64 UR4, c[0x0][0xc08] ;  /* 0x0003020000047ab9 */ /* 0x000fc60000000a00 */
[----:B------:R-:W-:Y:S01]  /*1bc60*/  STSM.16.M88.4 [R62], R88 ;  /* 0x000000583e007844 */ /* 0x000fe20000000200 */
[----:B------:R-:W-:-:S03]  /*1bc70*/  ISETP.NE.U32.AND P2, PT, RZ, UR4, PT ;  /* 0x00000004ff007c0c */ /* 0x000fc6000bf45070 */
[----:B------:R3:W-:Y:S01]  /*1bc80*/  STSM.16.M88.4 [R0], R96 ;  /* 0x0000006000007844 */ /* 0x0007e20000000200 */
[----:B0-----:R-:W-:Y:S02]  /*1bc90*/  F2FP.F16.F32.PACK_AB R8, R113, R139 ;  /* 0x0000008b7108723e */ /* 0x001fe400000000ff */
[----:B------:R-:W-:Y:S02]  /*1bca0*/  F2FP.F16.F32.PACK_AB R9, R115, R114 ;  /* 0x000000727309723e */ /* 0x000fe400000000ff */
[----:B------:R-:W-:Y:S02]  /*1bcb0*/  F2FP.F16.F32.PACK_AB R10, R117, R116 ;  /* 0x00000074750a723e */ /* 0x000fe400000000ff */
[----:B------:R-:W-:Y:S01]  /*1bcc0*/  F2FP.F16.F32.PACK_AB R11, R119, R118 ;  /* 0x00000076770b723e */ /* 0x000fe200000000ff */
[----:B------:R0:W-:Y:S01]  /*1bcd0*/  STSM.16.M88.4 [R70], R104 ;  /* 0x0000006846007844 */ /* 0x0001e20000000200 */
[----:B------:R-:W-:Y:S01]  /*1bce0*/  ISETP.NE.AND.EX P2, PT, RZ, UR5, PT, P2 ;  /* 0x00000005ff007c0c */ /* 0x000fe2000bf45320 */
[----:B------:R-:W-:Y:S01]  /*1bcf0*/  IMAD.MOV.U32 R20, RZ, RZ, RZ ;  /* 0x000000ffff147224 */ /* 0x000fe200078e00ff */
[----:B--2---:R-:W2:Y:S01]  /*1bd00*/  LDC R3, c[0x0][0xbe8] ;  /* 0x0002fa00ff037b82 */ /* 0x004ea20000000800 */
[----:B------:R0:W-:Y:S07]  /*1bd10*/  STSM.16.M88.4 [R21], R8 ;  /* 0x0000000815007844 */ /* 0x0001ee0000000200 */
[----:B------:R-:W-:Y:S03]  /*1bd20*/  BAR.SYNC.DEFER_BLOCKING 0x1, 0x100 ;  /* 0x0044000000007b1d */ /* 0x000fe60000010000 */
[----:B------:R-:W-:-:S03]  /*1bd30*/  @P2 IADD3 R14, P3, R102, UR4, RZ ;  /* 0x00000004660e2c10 */ /* 0x000fc6000ff7e0ff */
[----:B------:R-:W-:Y:S02]  /*1bd40*/  ULDC UR4, c[0x0][0xa88] ;  /* 0x0002a20000047ab9 */ /* 0x000fe40000000800 */
[----:B------:R-:W-:Y:S01]  /*1bd50*/  IMAD.U32 R4, RZ, RZ, UR4 ;  /* 0x00000004ff047e24 */ /* 0x000fe2000f8e00ff */
[----:B------:R-:W-:Y:S01]  /*1bd60*/  @P2 IADD3.X R15, R94, UR5, RZ, P3, !PT ;  /* 0x000000055e0f2c10 */ /* 0x000fe20009ffe4ff */
[----:B------:R0:W5:Y:S04]  /*1bd70*/  @P0 LDG.E R20, desc[UR60][R24.64] ;  /* 0x0000003c18140981 */ /* 0x000168000c1e1900 */
[----:B------:R0:W5:Y:S01]  /*1bd80*/  @P2 LDG.E R4, desc[UR60][R14.64] ;  /* 0x0000003c0e042981 */ /* 0x000162000c1e1900 */
[----:B--2---:R-:W-:-:S13]  /*1bd90*/  ISETP.NE.AND P1, PT, R3, 0x1, PT ;  /* 0x000000010300780c */ /* 0x004fda0003f25270 */
[----:B---3--:R-:W2:Y:S08]  /*1bda0*/  @P1 LDC R0, c[0x0][0xbec] ;  /* 0x0002fb00ff001b82 */ /* 0x008eb00000000800 */
[----:B------:R-:W3:Y:S01]  /*1bdb0*/  @P1 LDC R27, c[0x0][0xbf0] ;  /* 0x0002fc00ff1b1b82 */ /* 0x000ee20000000800 */
[----:B0-----:R-:W-:Y:S05]  /*1bdc0*/  @P2 BRA `(.L_x_6205) ;  /* 0x0000000000102947 */ /* 0x001fea0003800000 */
[----:B------:R-:W-:Y:S05]  /*1bdd0*/  @!P0 BRA `(.L_x_6205) ;  /* 0x00000000000c8947 */ /* 0x000fea0003800000 */
[----:B------:R-:W4:Y:S04]  /*1bde0*/  LDG.E R7, desc[UR60][R24.64] ;  /* 0x0000003c18077981 */ /* 0x000f28000c1e1900 */
[----:B-----5:R-:W4:Y:S02]  /*1bdf0*/  LDG.E R4, desc[UR60][R24.64+0x4] ;  /* 0x0000043c18047981 */ /* 0x020f24000c1e1900 */
[----:B----4-:R-:W-:-:S07]  /*1be00*/  IADD3 R4, -R7, R4, RZ ;  /* 0x0000000407047210 */ /* 0x010fce0007ffe1ff */
.L_x_6205:
[----:B------:R-:W4:Y:S01]  /*1be10*/  LDL R7, [R1+0x38] ;  /* 0x0000380001077983 */ /* 0x000f220000100800 */
[----:B------:R-:W-:Y:S01]  /*1be20*/  ULDC.64 UR4, c[0x0][0xb90] ;  /* 0x0002e40000047ab9 */ /* 0x000fe20000000a00 */
[----:B-----5:R-:W-:Y:S01]  /*1be30*/  SHF.R.S32.HI R21, RZ, 0x1f, R20 ;  /* 0x0000001fff157819 */ /* 0x020fe20000011414 */
[----:B------:R-:W0:Y:S01]  /*1be40*/  @P1 LDC R69, c[0x0][0xbec] ;  /* 0x0002fb00ff451b82 */ /* 0x000e220000000800 */
[----:B------:R-:W3:Y:S04]  /*1be50*/  LDL.LU R14, [R1+0x58] ;  /* 0x00005800010e7983 */ /* 0x000ee80000300800 */
[----:B------:R-:W3:Y:S03]  /*1be60*/  LDL.LU R10, [R1+0x4c] ;  /* 0x00004c00010a7983 */ /* 0x000ee60000300800 */
[----:B------:R-:W1:Y:S01]  /*1be70*/  @P1 LDC R71, c[0x0][0xbf0] ;  /* 0x0002fc00ff471b82 */ /* 0x000e620000000800 */
[----:B------:R-:W3:Y:S04]  /*1be80*/  LDL.LU R70, [R1+0x40] ;  /* 0x0000400001467983 */ /* 0x000ee80000300800 */
[----:B------:R-:W3:Y:S04]  /*1be90*/  LDL R68, [R1+0x5c] ;  /* 0x00005c0001447983 */ /* 0x000ee80000100800 */
[----:B------:R-:W3:Y:S04]  /*1bea0*/  LDL R66, [R1+0x3c] ;  /* 0x00003c0001427983 */ /* 0x000ee80000100800 */
[----:B------:R-:W3:Y:S01]  /*1beb0*/  LDL R34, [R1+0x80] ;  /* 0x0000800001227983 */ /* 0x000ee20000100800 */
[----:B----4-:R-:W-:-:S04]  /*1bec0*/  IMAD.IADD R25, R7, 0x1, R225 ;  /* 0x0000000107197824 */ /* 0x010fc800078e02e1 */
[----:B--2---:R-:W-:-:S04]  /*1bed0*/  @P1 IMAD.HI.U32 R0, R25, R0, RZ ;  /* 0x0000000019001227 */ /* 0x004fc800078e00ff */
[----:B------:R-:W-:Y:S01]  /*1bee0*/  IMAD.MOV.U32 R11, RZ, RZ, R25 ;  /* 0x000000ffff0b7224 */ /* 0x000fe200078e0019 */
[----:B---3--:R-:W-:Y:S02]  /*1bef0*/  @P1 SHF.R.U32.HI R11, RZ, R27, R0 ;  /* 0x0000001bff0b1219 */ /* 0x008fe40000011600 */
[----:B------:R-:W2:Y:S01]  /*1bf00*/  LDL R27, [R1+0x60] ;  /* 0x00006000011b7983 */ /* 0x000ea20000100800 */
[----:B------:R-:W-:Y:S01]  /*1bf10*/  SHF.R.S32.HI R64, RZ, 0x1f, R70 ;  /* 0x0000001fff407819 */ /* 0x000fe20000011446 */
[----:B------:R-:W-:Y:S01]  /*1bf20*/  IMAD.WIDE.U32 R8, R70, UR4, R20 ;  /* 0x0000000446087c25 */ /* 0x000fe2000f8e0014 */
[----:B------:R-:W-:Y:S02]  /*1bf30*/  SEL R28, R10, RZ, !P0 ;  /* 0x000000ff0a1c7207 */ /* 0x000fe40004000000 */
[----:B------:R-:W-:Y:S01]  /*1bf40*/  SEL R0, R14, RZ, !P0 ;  /* 0x000000ff0e007207 */ /* 0x000fe20004000000 */
[----:B------:R-:W-:-:S04]  /*1bf50*/  IMAD R7, R64, UR4, RZ ;  /* 0x0000000440077c24 */ /* 0x000fc8000f8e02ff */
[----:B------:R-:W-:Y:S01]  /*1bf60*/  IMAD R15, R70, UR5, R7 ;  /* 0x00000005460f7c24 */ /* 0x000fe2000f8e0207 */
[----:B------:R-:W-:Y:S01]  /*1bf70*/  LEA R7, R68, R224, 0x6 ;  /* 0x000000e044077211 */ /* 0x000fe200078e30ff */
[----:B------:R-:W-:Y:S01]  /*1bf80*/  IMAD.MOV R10, RZ, RZ, -R11 ;  /* 0x000000ffff0a7224 */ /* 0x000fe200078e0a0b */
[----:B------:R-:W-:Y:S01]  /*1bf90*/  ULDC.64 UR4, c[0x0][0xb98] ;  /* 0x0002e60000047ab9 */ /* 0x000fe20000000a00 */
[----:B------:R-:W-:Y:S02]  /*1bfa0*/  IMAD.IADD R9, R9, 0x1, R15 ;  /* 0x0000000109097824 */ /* 0x000fe400078e020f */
[----:B------:R-:W-:-:S04]  /*1bfb0*/  IMAD.WIDE R12, R7, 0x2, R12 ;  /* 0x00000002070c7825 */ /* 0x000fc800078e020c */
[----:B------:R-:W-:-:S04]  /*1bfc0*/  IMAD.WIDE.U32 R8, R28, UR4, R8 ;  /* 0x000000041c087c25 */ /* 0x000fc8000f8e0008 */
[----:B------:R-:W-:Y:S02]  /*1bfd0*/  IMAD R15, R0, UR4, RZ ;  /* 0x00000004000f7c24 */ /* 0x000fe4000f8e02ff */
        /* <DEDUP_REMOVED lines=12> */
[----:B------:R-:W-:-:S03]  /*1c0a0*/  LOP3.LUT R8, R25, 0x380, RZ, 0xc0, !PT ;  /* 0x0000038019087812 */ /* 0x000fc600078ec0ff */
[----:B------:R-:W-:Y:S02]  /*1c0b0*/  IADD3 R7, R11, R9, RZ ;  /* 0x000000090b077210 */ /* 0x000fe40007ffe0ff */
[----:B------:R-:W-:Y:S02]  /*1c0c0*/  LEA R11, P0, R10, UR4, 0x2 ;  /* 0x000000040a0b7c11 */ /* 0x000fe4000f8010ff */
[----:B------:R-:W-:Y:S02]  /*1c0d0*/  SHF.R.U64 R8, R8, 0x3, RZ ;  /* 0x0000000308087819 */ /* 0x000fe400000012ff */
[----:B------:R-:W-:Y:S01]  /*1c0e0*/  LEA.HI.X R26, R10, UR5, R7, 0x2, P0 ;  /* 0x000000050a1a7c11 */ /* 0x000fe200080f1407 */
[----:B------:R-:W-:Y:S01]  /*1c0f0*/  ULDC.64 UR4, c[0x0][0xaa0] ;  /* 0x0002a80000047ab9 */ /* 0x000fe20000000a00 */
[----:B------:R-:W-:Y:S01]  /*1c100*/  LOP3.LUT R8, R8, R25, RZ, 0x3c, !PT ;  /* 0x0000001908087212 */ /* 0x000fe200078e3cff */
[----:B------:R-:W-:Y:S01]  /*1c110*/  IMAD R21, R21, UR4, RZ ;  /* 0x0000000415157c24 */ /* 0x000fe2000f8e02ff */
[----:B------:R-:W-:-:S02]  /*1c120*/  IADD3 R37, P0, R12, 0x5000, RZ ;  /* 0x000050000c257810 */ /* 0x000fc40007f1e0ff */
[C---:B------:R-:W-:Y:S02]  /*1c130*/  IADD3 R15, P6, R12.reuse, 0x2000, RZ ;  /* 0x000020000c0f7810 */ /* 0x040fe40007fde0ff */
[C---:B------:R-:W-:Y:S02]  /*1c140*/  IADD3 R25, P5, R12.reuse, 0x3000, RZ ;  /* 0x000030000c197810 */ /* 0x040fe40007fbe0ff */
[C---:B------:R-:W-:Y:S01]  /*1c150*/  IADD3 R33, P4, R12.reuse, 0x4000, RZ ;  /* 0x000040000c217810 */ /* 0x040fe20007f9e0ff */
[----:B------:R-:W-:Y:S01]  /*1c160*/  IMAD.X R9, RZ, RZ, R13, P2 ;  /* 0x000000ffff097224 */ /* 0x000fe200010e060d */
[----:B------:R-:W-:Y:S01]  /*1c170*/  IADD3 R41, P3, R12, 0x6000, RZ ;  /* 0x000060000c297810 */ /* 0x000fe20007f7e0ff */
[C---:B------:R-:W-:Y:S01]  /*1c180*/  IMAD R67, R20.reuse, UR5, R21 ;  /* 0x0000000514437c24 */ /* 0x040fe2000f8e0215 */
[----:B------:R-:W-:Y:S01]  /*1c190*/  LOP3.LUT R36, R37, 0x380, RZ, 0xc0, !PT ;  /* 0x0000038025247812 */ /* 0x000fe200078ec0ff */
[----:B------:R-:W-:Y:S01]  /*1c1a0*/  IMAD.WIDE.U32 R20, R20, UR4, RZ ;  /* 0x0000000414147c25 */ /* 0x000fe2000f8e00ff */
[----:B------:R-:W-:Y:S01]  /*1c1b0*/  IADD3 R45, P2, R12, 0x7000, RZ ;  /* 0x000070000c2d7810 */ /* 0x000fe20007f5e0ff */
[----:B------:R-:W-:Y:S01]  /*1c1c0*/  SHFL.IDX PT, R54, R11, RZ, 0x1c1f ;  /* 0x001c1fff0b367589 */ /* 0x000fe200000e0000 */
[----:B------:R-:W-:Y:S01]  /*1c1d0*/  LOP3.LUT R14, R15, 0x380, RZ, 0xc0, !PT ;  /* 0x000003800f0e7812 */ /* 0x000fe200078ec0ff */
[----:B------:R-:W-:Y:S01]  /*1c1e0*/  ULDC.64 UR4, c[0x0][0xae8] ;  /* 0x0002ba0000047ab9 */ /* 0x000fe20000000a00 */
[----:B------:R-:W-:-:S02]  /*1c1f0*/  LOP3.LUT R24, R25, 0x380, RZ, 0xc0, !PT ;  /* 0x0000038019187812 */ /* 0x000fc400078ec0ff */
[----:B------:R-:W-:Y:S01]  /*1c200*/  LOP3.LUT R32, R33, 0x380, RZ, 0xc0, !PT ;  /* 0x0000038021207812 */ /* 0x000fe200078ec0ff */
[----:B------:R-:W3:Y:S01]  /*1c210*/  SHFL.IDX PT, R55, R26, RZ, 0x1c1f ;  /* 0x001c1fff1a377589 */ /* 0x000ee200000e0000 */
[----:B------:R-:W-:Y:S01]  /*1c220*/  LOP3.LUT R40, R41, 0x380, RZ, 0xc0, !PT ;  /* 0x0000038029287812 */ /* 0x000fe200078ec0ff */
[----:B------:R-:W-:Y:S01]  /*1c230*/  IMAD R66, R66, 0x20, R68 ;  /* 0x0000002042427824 */ /* 0x000fe200078e0244 */
[----:B------:R-:W-:Y:S01]  /*1c240*/  SHF.R.U64 R36, R36, 0x3, RZ ;  /* 0x0000000324247819 */ /* 0x000fe200000012ff */
[----:B------:R-:W-:Y:S01]  /*1c250*/  SHFL.IDX PT, R58, R11, 0x1, 0x1c1f ;  /* 0x003c1f000b3a7f89 */ /* 0x000fe200000e0000 */
[----:B------:R-:W-:Y:S01]  /*1c260*/  LOP3.LUT R44, R45, 0x380, RZ, 0xc0, !PT ;  /* 0x000003802d2c7812 */ /* 0x000fe200078ec0ff */
[----:B------:R-:W-:Y:S01]  /*1c270*/  IMAD.IADD R34, R34, 0x1, R225 ;  /* 0x0000000122227824 */ /* 0x000fe200078e02e1 */
[----:B------:R-:W-:Y:S01]  /*1c280*/  SHF.R.U64 R14, R14, 0x3, RZ ;  /* 0x000000030e0e7819 */ /* 0x000fe200000012ff */
[----:B------:R-:W4:Y:S01]  /*1c290*/  SHFL.IDX PT, R59, R26, 0x1, 0x1c1f ;  /* 0x003c1f001a3b7f89 */ /* 0x000f2200000e0000 */
[----:B------:R-:W-:-:S02]  /*1c2a0*/  SHF.R.U64 R24, R24, 0x3, RZ ;  /* 0x0000000318187819 */ /* 0x000fc400000012ff */
[----:B------:R-:W-:Y:S01]  /*1c2b0*/  SHF.R.U64 R32, R32, 0x3, RZ ;  /* 0x0000000320207819 */ /* 0x000fe200000012ff */
[----:B------:R-:W-:Y:S01]  /*1c2c0*/  IMAD R64, R64, UR4, RZ ;  /* 0x0000000440407c24 */ /* 0x000fe2000f8e02ff */
[----:B------:R-:W-:Y:S02]  /*1c2d0*/  SHF.R.U64 R40, R40, 0x3, RZ ;  /* 0x0000000328287819 */ /* 0x000fe400000012ff */
[----:B------:R-:W-:Y:S01]  /*1c2e0*/  IADD3 R21, R21, R67, RZ ;  /* 0x0000004315157210 */ /* 0x000fe20007ffe0ff */
[----:B------:R-:W-:Y:S01]  /*1c2f0*/  IMAD R65, R4, R3, RZ ;  /* 0x0000000304417224 */ /* 0x000fe200078e02ff */
[----:B------:R-:W-:Y:S01]  /*1c300*/  LOP3.LUT R36, R36, R37, RZ, 0x3c, !PT ;  /* 0x0000002524247212 */ /* 0x000fe200078e3cff */
[----:B------:R-:W-:Y:S01]  /*1c310*/  IMAD.IADD R66, R225, 0x1, R66 ;  /* 0x00000001e1427824 */ /* 0x000fe200078e0242 */
[----:B------:R-:W-:Y:S01]  /*1c320*/  SHF.R.U64 R44, R44, 0x3, RZ ;  /* 0x000000032c2c7819 */ /* 0x000fe200000012ff */
[----:B------:R-:W-:Y:S01]  /*1c330*/  VIADD R10, R34, 0x8 ;  /* 0x00000008220a7836 */ /* 0x000fe20000000000 */
[----:B------:R-:W-:Y:S01]  /*1c340*/  LOP3.LUT R14, R14, R15, RZ, 0x3c, !PT ;  /* 0x0000000f0e0e7212 */ /* 0x000fe200078e3cff */
[----:B------:R-:W-:Y:S01]  /*1c350*/  IMAD.X R15, RZ, RZ, R13, P6 ;  /* 0x000000ffff0f7224 */ /* 0x000fe200030e060d */
[----:B------:R-:W-:-:S02]  /*1c360*/  LOP3.LUT R24, R24, R25, RZ, 0x3c, !PT ;  /* 0x0000001918187212 */ /* 0x000fc400078e3cff */
[----:B------:R-:W-:Y:S01]  /*1c370*/  LOP3.LUT R32, R32, R33, RZ, 0x3c, !PT ;  /* 0x0000002120207212 */ /* 0x000fe200078e3cff */
[--C-:B------:R-:W-:Y:S01]  /*1c380*/  IMAD.X R33, RZ, RZ, R13.reuse, P4 ;  /* 0x000000ffff217224 */ /* 0x100fe200020e060d */
[----:B------:R-:W-:Y:S01]  /*1c390*/  IADD3.X R37, RZ, R13, RZ, P0, !PT ;  /* 0x0000000dff257210 */ /* 0x000fe200007fe4ff */
[----:B------:R-:W-:Y:S01]  /*1c3a0*/  IMAD R67, R70, UR5, R64 ;  /* 0x0000000546437c24 */ /* 0x000fe2000f8e0240 */
[----:B------:R-:W-:Y:S01]  /*1c3b0*/  LOP3.LUT R40, R40, R41, RZ, 0x3c, !PT ;  /* 0x0000002928287212 */ /* 0x000fe200078e3cff */
[----:B------:R-:W-:Y:S01]  /*1c3c0*/  IMAD.X R41, RZ, RZ, R13, P3 ;  /* 0x000000ffff297224 */ /* 0x000fe200018e060d */
[----:B------:R-:W-:Y:S01]  /*1c3d0*/  IADD3.X R25, RZ, R13, RZ, P5, !PT ;  /* 0x0000000dff197210 */ /* 0x000fe20002ffe4ff */
[----:B------:R-:W-:Y:S01]  /*1c3e0*/  IMAD.WIDE.U32 R20, R70, UR4, R20 ;  /* 0x0000000446147c25 */ /* 0x000fe2000f8e0014 */
[C---:B------:R-:W-:Y:S01]  /*1c3f0*/  IADD3 R49, P6, R12.reuse, 0x8000, RZ ;  /* 0x000080000c317810 */ /* 0x040fe20007fde0ff */
[----:B------:R-:W-:Y:S01]  /*1c400*/  ULDC.64 UR4, c[0x0][0xaf0] ;  /* 0x0002bc0000047ab9 */ /* 0x000fe20000000a00 */
[----:B------:R-:W-:-:S02]  /*1c410*/  IADD3 R53, P5, R12, 0x9000, RZ ;  /* 0x000090000c357810 */ /* 0x000fc40007fbe0ff */
[----:B------:R-:W-:Y:S01]  /*1c420*/  IADD3 R57, P4, R12, 0xa000, RZ ;  /* 0x0000a0000c397810 */ /* 0x000fe20007f9e0ff */
[----:B0-----:R-:W-:Y:S01]  /*1c430*/  @P1 IMAD.HI.U32 R64, R66, R69, RZ ;  /* 0x0000004542401227 */ /* 0x001fe200078e00ff */
[----:B------:R-:W-:Y:S02]  /*1c440*/  LOP3.LUT R44, R44, R45, RZ, 0x3c, !PT ;  /* 0x0000002d2c2c7212 */ /* 0x000fe400078e3cff */
[----:B------:R-:W-:Y:S02]  /*1c450*/  IADD3 R7, P3, R12, 0xb000, RZ ;  /* 0x0000b0000c077810 */ /* 0x000fe40007f7e0ff */
[----:B------:R-:W-:Y:S02]  /*1c460*/  IADD3.X R45, RZ, R13, RZ, P2, !PT ;  /* 0x0000000dff2d7210 */ /* 0x000fe400017fe4ff */
[----:B------:R-:W-:Y:S02]  /*1c470*/  LOP3.LUT R48, R49, 0x380, RZ, 0xc0, !PT ;  /* 0x0000038031307812 */ /* 0x000fe400078ec0ff */
[----:B------:R-:W-:-:S02]  /*1c480*/  LOP3.LUT R52, R53, 0x380, RZ, 0xc0, !PT ;  /* 0x0000038035347812 */ /* 0x000fc400078ec0ff */
[----:B------:R-:W-:Y:S02]  /*1c490*/  LOP3.LUT R56, R57, 0x380, RZ, 0xc0, !PT ;  /* 0x0000038039387812 */ /* 0x000fe400078ec0ff */
[----:B------:R-:W-:Y:S02]  /*1c4a0*/  LOP3.LUT R61, R12, 0x380, RZ, 0xc0, !PT ;  /* 0x000003800c3d7812 */ /* 0x000fe400078ec0ff */
[----:B------:R-:W-:Y:S02]  /*1c4b0*/  LOP3.LUT R4, R7, 0x380, RZ, 0xc0, !PT ;  /* 0x0000038007047812 */ /* 0x000fe400078ec0ff */
[----:B------:R-:W-:Y:S01]  /*1c4c0*/  IADD3 R21, R21, R67, RZ ;  /* 0x0000004315157210 */ /* 0x000fe20007ffe0ff */
[----:B------:R-:W-:Y:S01]  /*1c4d0*/  IMAD.MOV.U32 R67, RZ, RZ, R66 ;  /* 0x000000ffff437224 */ /* 0x000fe200078e0042 */
[----:B-1----:R-:W-:Y:S01]  /*1c4e0*/  @P1 SHF.R.U32.HI R67, RZ, R71, R64 ;  /* 0x00000047ff431219 */ /* 0x002fe20000011640 */
[----:B------:R-:W-:Y:S01]  /*1c4f0*/  IMAD R69, R0, UR4, RZ ;  /* 0x0000000400457c24 */ /* 0x000fe2000f8e02ff */
[----:B------:R-:W-:-:S02]  /*1c500*/  SHF.R.U64 R48, R48, 0x3, RZ ;  /* 0x0000000330307819 */ /* 0x000fc400000012ff */
[----:B------:R-:W-:Y:S02]  /*1c510*/  SHF.R.U64 R52, R52, 0x3, RZ ;  /* 0x0000000334347819 */ /* 0x000fe400000012ff */
[----:B------:R-:W-:Y:S02]  /*1c520*/  SHF.R.U64 R56, R56, 0x3, RZ ;  /* 0x0000000338387819 */ /* 0x000fe400000012ff */
[----:B------:R-:W-:Y:S02]  /*1c530*/  SHF.R.U64 R61, R61, 0x3, RZ ;  /* 0x000000033d3d7819 */ /* 0x000fe400000012ff */
[----:B------:R-:W-:Y:S01]  /*1c540*/  SHF.R.U64 R4, R4, 0x3, RZ ;  /* 0x0000000304047819 */ /* 0x000fe200000012ff */
[C---:B------:R-:W-:Y:S01]  /*1c550*/  IMAD R69, R28.reuse, UR5, R69 ;  /* 0x000000051c457c24 */ /* 0x040fe2000f8e0245 */
[----:B------:R-:W-:Y:S01]  /*1c560*/  SHF.R.S32.HI R0, RZ, 0x1f, R67 ;  /* 0x0000001fff007819 */ /* 0x000fe20000011443 */
[----:B------:R-:W-:Y:S01]  /*1c570*/  IMAD.WIDE.U32 R20, R28, UR4, R20 ;  /* 0x000000041c147c25 */ /* 0x000fe2000f8e0014 */
[----:B------:R-:W-:Y:S01]  /*1c580*/  LOP3.LUT R48, R48, R49, RZ, 0x3c, !PT ;  /* 0x0000003130307212 */ /* 0x000fe200078e3cff */
[----:B------:R-:W-:Y:S01]  /*1c590*/  ULDC.64 UR4, c[0x0][0xae0] ;  /* 0x0002b80000047ab9 */ /* 0x000fe20000000a00 */
[----:B------:R-:W-:Y:S01]  /*1c5a0*/  LOP3.LUT R52, R52, R53, RZ, 0x3c, !PT ;  /* 0x0000003534347212 */ /* 0x000fe200078e3cff */
[----:B------:R-:W-:Y:S01]  /*1c5b0*/  IMAD.MOV R28, RZ, RZ, -R67 ;  /* 0x000000ffff1c7224 */ /* 0x000fe200078e0a43 */
[----:B------:R-:W-:Y:S01]  /*1c5c0*/  LOP3.LUT R56, R56, R57, RZ, 0x3c, !PT ;  /* 0x0000003938387212 */ /* 0x000fe200078e3cff */
[--C-:B------:R-:W-:Y:S01]  /*1c5d0*/  IMAD.X R49, RZ, RZ, R13.reuse, P6 ;  /* 0x000000ffff317224 */ /* 0x100fe200030e060d */
[----:B------:R-:W-:Y:S01]  /*1c5e0*/  LOP3.LUT R60, R61, R12, RZ, 0x3c, !PT ;  /* 0x0000000c3d3c7212 */ /* 0x000fe200078e3cff */
[--C-:B------:R-:W-:Y:S01]  /*1c5f0*/  IMAD.X R53, RZ, RZ, R13.reuse, P5 ;  /* 0x000000ffff357224 */ /* 0x100fe200028e060d */
[----:B------:R-:W-:Y:S01]  /*1c600*/  IADD3.X R57, RZ, R13, RZ, P4, !PT ;  /* 0x0000000dff397210 */ /* 0x000fe200027fe4ff */
[--C-:B------:R-:W-:Y:S01]  /*1c610*/  IMAD.X R63, RZ, RZ, R13.reuse, P3 ;  /* 0x000000ffff3f7224 */ /* 0x100fe200018e060d */
[----:B------:R-:W-:Y:S01]  /*1c620*/  LOP3.LUT R62, R4, R7, RZ, 0x3c, !PT ;  /* 0x00000007043e7212 */ /* 0x000fe200078e3cff */
[----:B------:R-:W-:Y:S01]  /*1c630*/  IMAD.MOV.U32 R61, RZ, RZ, R13 ;  /* 0x000000ffff3d7224 */ /* 0x000fe200078e000d */
[----:B------:R-:W-:Y:S01]  /*1c640*/  IADD3 R21, R21, R69, RZ ;  /* 0x0000004515157210 */ /* 0x000fe20007ffe0ff */
[----:B------:R-:W-:-:S02]  /*1c650*/  IMAD R0, R0, UR4, RZ ;  /* 0x0000000400007c24 */ /* 0x000fc4000f8e02ff */
[----:B------:R-:W-:Y:S02]  /*1c660*/  IMAD R3, R3, R28, R66 ;  /* 0x0000001c03037224 */ /* 0x000fe400078e0242 */
[C---:B------:R-:W-:Y:S02]  /*1c670*/  IMAD R69, R67.reuse, UR5, R0 ;  /* 0x0000000543457c24 */ /* 0x040fe4000f8e0200 */
[----:B------:R-:W-:Y:S01]  /*1c680*/  IMAD.WIDE.U32 R20, R67, UR4, R20 ;  /* 0x0000000443147c25 */ /* 0x000fe2000f8e0014 */
[----:B------:R-:W-:Y:S01]  /*1c690*/  SHF.R.S32.HI R0, RZ, 0x1f, R3 ;  /* 0x0000001fff007819 */ /* 0x000fe20000011403 */
[----:B------:R-:W-:Y:S02]  /*1c6a0*/  ULDC.64 UR4, c[0x0][0xad8] ;  /* 0x0002b60000047ab9 */ /* 0x000fe40000000a00 */
[----:B------:R-:W-:Y:S02]  /*1c6b0*/  IMAD.IADD R70, R68, 0x1, R225 ;  /* 0x0000000144467824 */ /* 0x000fe400078e02e1 */
[----:B------:R-:W-:-:S02]  /*1c6c0*/  IMAD.IADD R21, R21, 0x1, R69 ;  /* 0x0000000115157824 */ /* 0x000fc400078e0245 */
[----:B------:R-:W-:Y:S01]  /*1c6d0*/  IMAD R28, R0, UR4, RZ ;  /* 0x00000004001c7c24 */ /* 0x000fe2000f8e02ff */
[----:B------:R-:W-:Y:S01]  /*1c6e0*/  IADD3 R0, R70, 0x20, RZ ;  /* 0x0000002046007810 */ /* 0x000fe20007ffe0ff */
[----:B------:R-:W-:-:S04]  /*1c6f0*/  IMAD.WIDE.U32 R20, R3, UR4, R20 ;  /* 0x0000000403147c25 */ /* 0x000fc8000f8e0014 */
[----:B------:R-:W-:Y:S01]  /*1c700*/  IMAD R67, R3, UR5, R28 ;  /* 0x0000000503437c24 */ /* 0x000fe2000f8e021c */
[----:B------:R-:W-:Y:S01]  /*1c710*/  ULDC.64 UR4, c[0x0][0xa80] ;  /* 0x0002a00000047ab9 */ /* 0x000fe20000000a00 */
[----:B------:R-:W-:Y:S01]  /*1c720*/  ISETP.GE.AND P1, PT, R0, R65, PT ;  /* 0x000000410000720c */ /* 0x000fe20003f26270 */
[----:B------:R-:W-:Y:S01]  /*1c730*/  VIADD R0, R2, 0x30820 ;  /* 0x0003082002007836 */ /* 0x000fe20000000000 */
[----:B------:R-:W-:Y:S02]  /*1c740*/  LEA R64, P3, R20, UR4, 0x1 ;  /* 0x0000000414407c11 */ /* 0x000fe4000f8608ff */
[----:B------:R-:W-:Y:S01]  /*1c750*/  IADD3 R3, R21, R67, RZ ;  /* 0x0000004315037210 */ /* 0x000fe20007ffe0ff */
[----:B------:R-:W-:Y:S01]  /*1c760*/  VIADD R28, R70, 0x40 ;  /* 0x00000040461c7836 */ /* 0x000fe20000000000 */
[----:B------:R-:W-:Y:S02]  /*1c770*/  PRMT R0, RZ, 0x654, R0 ;  /* 0x00000654ff007816 */ /* 0x000fe40000000000 */
[----:B------:R-:W-:Y:S01]  /*1c780*/  LEA.HI.X R3, R20, UR5, R3, 0x1, P3 ;  /* 0x0000000514037c11 */ /* 0x000fe200098f0c03 */
[C---:B------:R-:W-:Y:S01]  /*1c790*/  VIADD R74, R224.reuse, 0x40 ;  /* 0x00000040e04a7836 */ /* 0x040fe20000000000 */
[C---:B------:R-:W-:Y:S01]  /*1c7a0*/  IADD3 R73, R224.reuse, 0x80, RZ ;  /* 0x00000080e0497810 */ /* 0x040fe20007ffe0ff */
[----:B------:R-:W0:Y:S01]  /*1c7b0*/  SHFL.IDX PT, R67, R64, RZ, 0x181f ;  /* 0x00181fff40437589 */ /* 0x000e2200000e0000 */
[----:B------:R-:W-:Y:S03]  /*1c7c0*/  BSSY B1, `(.L_x_6206) ;  /* 0x000002e000017945 */ /* 0x000fe60003800000 */
[----:B------:R-:W1:Y:S01]  /*1c7d0*/  SHFL.IDX PT, R69, R3, RZ, 0x181f ;  /* 0x00181fff03457589 */ /* 0x000e6200000e0000 */
[----:B------:R-:W-:Y:S01]  /*1c7e0*/  SHF.R.S32.HI R71, RZ, 0x1f, R224 ;  /* 0x0000001fff477819 */ /* 0x000fe200000114e0 */
[----:B------:R-:W-:Y:S01]  /*1c7f0*/  VIADD R72, R224, 0x80 ;  /* 0x00000080e0487836 */ /* 0x000fe20000000000 */
[----:B------:R-:W-:-:S02]  /*1c800*/  SHF.R.S32.HI R73, RZ, 0x1f, R73 ;  /* 0x0000001fff497819 */ /* 0x000fc40000011449 */
[----:B--2---:R-:W-:-:S04]  /*1c810*/  LOP3.LUT P0, RZ, R27, 0x3, RZ, 0xc0, !PT ;  /* 0x000000031bff7812 */ /* 0x004fc8000780c0ff */
[-C--:B------:R-:W-:Y:S02]  /*1c820*/  ISETP.GE.OR P2, PT, R34, R65.reuse, P0 ;  /* 0x000000412200720c */ /* 0x080fe40000746670 */
[----:B------:R-:W-:-:S11]  /*1c830*/  ISETP.GE.OR P0, PT, R10, R65, P0 ;  /* 0x000000410a00720c */ /* 0x000fd60000706670 */
[----:B---3--:R-:W-:Y:S04]  /*1c840*/  @!P2 ST.E desc[UR60][R54.64], R5 ;  /* 0x000000053600a985 */ /* 0x008fe8000c10193c */
[----:B----4-:R2:W-:Y:S04]  /*1c850*/  @!P0 ST.E desc[UR60][R58.64], R6 ;  /* 0x000000063a008985 */ /* 0x0105e8000c10193c */
[----:B------:R-:W5:Y:S04]  /*1c860*/  LD.E.128 R8, desc[UR60][R8.64] ;  /* 0x0000003c08087980 */ /* 0x000f68000c101d00 */
[----:B------:R-:W5:Y:S04]  /*1c870*/  LD.E.128 R12, desc[UR60][R14.64] ;  /* 0x0000003c0e0c7980 */ /* 0x000f68000c101d00 */
[----:B--2---:R2:W5:Y:S04]  /*1c880*/  LD.E.128 R4, desc[UR60][R60.64] ;  /* 0x0000003c3c047980 */ /* 0x004568000c101d00 */
        /* <DEDUP_REMOVED lines=14> */
[----:B---3--:R-:W3:Y:S01]  /*1c970*/  FENCE.VIEW.ASYNC.S ;  /* 0x00000000000073c6 */ /* 0x008ee20000000000 */
[----:B------:R-:W-:-:S02]  /*1c980*/  ISETP.GE.AND P2, PT, R70, R65, PT ;  /* 0x000000414600720c */ /* 0x000fc40003f46270 */
[----:B------:R-:W-:Y:S02]  /*1c990*/  ISETP.GE.AND P0, PT, R28, R65, PT ;  /* 0x000000411c00720c */ /* 0x000fe40003f06270 */
[----:B------:R-:W-:Y:S01]  /*1c9a0*/  SHF.R.S32.HI R28, RZ, 0x1f, R74 ;  /* 0x0000001fff1c7819 */ /* 0x000fe2000001144a */
[----:B---3--:R2:W-:Y:S08]  /*1c9b0*/  SYNCS.ARRIVE.TRANS64.RED.A1T0 RZ, [R0+URZ], RZ ;  /* 0x000000ff00ff79a7 */ /* 0x0085f0000810043f */
[----:B012---:R-:W-:Y:S05]  /*1c9c0*/  @P2 BRA `(.L_x_6207) ;  /* 0x0000000000342947 */ /* 0x007fea0003800000 */
[----:B------:R-:W-:Y:S02]  /*1c9d0*/  ULDC UR4, c[0x0][0xac8] ;  /* 0x0002b20000047ab9 */ /* 0x000fe40000000800 */
[----:B------:R-:W-:Y:S02]  /*1c9e0*/  ISETP.GE.AND P4, PT, R224, UR4, PT ;  /* 0x00000004e0007c0c */ /* 0x000fe4000bf86270 */
[----:B------:R-:W-:Y:S02]  /*1c9f0*/  ISETP.GE.AND P3, PT, R74, UR4, PT ;  /* 0x000000044a007c0c */ /* 0x000fe4000bf66270 */
[----:B------:R-:W-:-:S09]  /*1ca00*/  ISETP.GE.AND P2, PT, R72, UR4, PT ;  /* 0x0000000448007c0c */ /* 0x000fd2000bf46270 */
[-C--:B------:R-:W-:Y:S02]  /*1ca10*/  @!P4 LEA R20, P6, R224, R67.reuse, 0x1 ;  /* 0x00000043e014c211 */ /* 0x080fe400078c08ff */
[----:B------:R-:W-:Y:S02]  /*1ca20*/  @!P3 LEA R66, P5, R74, R67, 0x1 ;  /* 0x000000434a42b211 */ /* 0x000fe400078a08ff */
[----:B------:R-:W-:Y:S02]  /*1ca30*/  @!P4 LEA.HI.X R21, R224, R69, R71, 0x1, P6 ;  /* 0x00000045e015c211 */ /* 0x000fe400030f0c47 */
[----:B------:R-:W-:Y:S02]  /*1ca40*/  @!P2 LEA R68, P6, R72, R67, 0x1 ;  /* 0x000000434844a211 */ /* 0x000fe400078c08ff */
[-C--:B------:R-:W-:Y:S01]  /*1ca50*/  @!P3 LEA.HI.X R67, R74, R69.reuse, R28, 0x1, P5 ;  /* 0x000000454a43b211 */ /* 0x080fe200028f0c1c */
[----:B-----5:R0:W-:Y:S01]  /*1ca60*/  @!P4 ST.E.128 desc[UR60][R20.64], R4 ;  /* 0x000000041400c985 */ /* 0x0201e2000c101d3c */
[----:B------:R-:W-:-:S03]  /*1ca70*/  @!P2 LEA.HI.X R69, R72, R69, R73, 0x1, P6 ;  /* 0x000000454845a211 */ /* 0x000fc600030f0c49 */
[----:B------:R0:W-:Y:S04]  /*1ca80*/  @!P3 ST.E.128 desc[UR60][R66.64], R32 ;  /* 0x000000204200b985 */ /* 0x0001e8000c101d3c */
[----:B------:R0:W-:Y:S02]  /*1ca90*/  @!P2 ST.E.128 desc[UR60][R68.64], R48 ;  /* 0x000000304400a985 */ /* 0x0001e4000c101d3c */
.L_x_6207:
[----:B------:R-:W-:Y:S05]  /*1caa0*/  BSYNC B1 ;  /* 0x0000000000017941 */ /* 0x000fea0003800000 */
.L_x_6206:
[----:B0-----:R0:W1:Y:S01]  /*1cab0*/  SHFL.IDX PT, R21, R3, 0x1, 0x181f ;  /* 0x00381f0003157f89 */ /* 0x00106200000e0000 */
[----:B------:R-:W-:Y:S03]  /*1cac0*/  BSSY B1, `(.L_x_6208) ;  /* 0x0000010000017945 */ /* 0x000fe60003800000 */
[----:B-----5:R0:W2:Y:S01]  /*1cad0*/  SHFL.IDX PT, R5, R64, 0x1, 0x181f ;  /* 0x00381f0040057f89 */ /* 0x0200a200000e0000 */
        /* <DEDUP_REMOVED lines=8> */
[-C--:B-1----:R-:W-:Y:S02]  /*1cb60*/  @!P4 LEA.HI.X R5, R224, R21.reuse, R71, 0x1, P1 ;  /* 0x00000015e005c211 */ /* 0x082fe400008f0c47 */
[-C--:B------:R-:W-:Y:S02]  /*1cb70*/  @!P5 LEA.HI.X R7, R74, R21.reuse, R28, 0x1, P2 ;  /* 0x000000154a07d211 */ /* 0x080fe400010f0c1c */
[----:B------:R-:W-:Y:S01]  /*1cb80*/  @!P6 LEA.HI.X R21, R72, R21, R73, 0x1, P3 ;  /* 0x000000154815e211 */ /* 0x000fe200018f0c49 */
[----:B------:R3:W-:Y:S04]  /*1cb90*/  @!P4 ST.E.128 desc[UR60][R4.64], R8 ;  /* 0x000000080400c985 */ /* 0x0007e8000c101d3c */
[----:B------:R3:W-:Y:S04]  /*1cba0*/  @!P5 ST.E.128 desc[UR60][R6.64], R36 ;  /* 0x000000240600d985 */ /* 0x0007e8000c101d3c */
[----:B------:R3:W-:Y:S02]  /*1cbb0*/  @!P6 ST.E.128 desc[UR60][R20.64], R52 ;  /* 0x000000341400e985 */ /* 0x0007e4000c101d3c */
.L_x_6209:
[----:B------:R-:W-:Y:S05]  /*1cbc0*/  BSYNC B1 ;  /* 0x0000000000017941 */ /* 0x000fea0003800000 */
.L_x_6208:
[----:B---3--:R3:W4:Y:S01]  /*1cbd0*/  SHFL.IDX PT, R9, R3, 0x2, 0x181f ;  /* 0x00581f0003097f89 */ /* 0x00872200000e0000 */
[----:B------:R-:W-:Y:S03]  /*1cbe0*/  BSSY B1, `(.L_x_6210) ;  /* 0x0000010000017945 */ /* 0x000fe60003800000 */
[----:B--2---:R3:W2:Y:S01]  /*1cbf0*/  SHFL.IDX PT, R5, R64, 0x2, 0x181f ;  /* 0x00581f0040057f89 */ /* 0x0046a200000e0000 */
        /* <DEDUP_REMOVED lines=14> */
.L_x_6211:
[----:B------:R-:W-:Y:S05]  /*1cce0*/  BSYNC B1 ;  /* 0x0000000000017941 */ /* 0x000fea0003800000 */
.L_x_6210:
[----:B------:R-:W-:Y:S01]  /*1ccf0*/  VIADD R0, R70, 0x60 ;  /* 0x0000006046007836 */ /* 0x000fe20000000000 */
[----:B0--3--:R-:W0:Y:S04]  /*1cd00*/  SHFL.IDX PT, R3, R3, 0x3, 0x181f ;  /* 0x00781f0003037f89 */ /* 0x009e2800000e0000 */
[----:B------:R-:W-:Y:S01]  /*1cd10*/  ISETP.GE.AND P0, PT, R0, R65, PT ;  /* 0x000000410000720c */ /* 0x000fe20003f06270 */
[----:B--2-4-:R2:W3:-:S12]  /*1cd20*/  SHFL.IDX PT, R9, R64, 0x3, 0x181f ;  /* 0x00781f0040097f89 */ /* 0x0144d800000e0000 */
        /* <DEDUP_REMOVED lines=12> */
[----:B--2---:R-:W-:-:S04]  /*1cdf0*/  LEA R4, P0, R72, R9, 0x1 ;  /* 0x0000000948047211 */ /* 0x004fc800078008ff */
[----:B------:R-:W-:-:S05]  /*1ce00*/  LEA.HI.X R5, R72, R3, R73, 0x1, P0 ;  /* 0x0000000348057211 */ /* 0x000fca00000f0c49 */
[----:B------:R4:W-:Y:S01]  /*1ce10*/  ST.E.128 desc[UR60][R4.64], R60 ;  /* 0x0000003c04007985 */ /* 0x0009e2000c101d3c */
[----:B------:R-:W-:Y:S05]  /*1ce20*/  BRA `(.L_x_6212) ;  /* 0x0000000c00247947 */ /* 0x000fea0003800000 */
.L_x_6204:
[----:B------:R-:W3:Y:S01]  /*1ce30*/  LDL.LU R6, [R1+0x44] ;  /* 0x0000440001067983 */ /* 0x000ee20000300800 */
[----:B------:R-:W-:Y:S01]  /*1ce40*/  ULDC.64 UR4, c[0x0][0xc00] ;  /* 0x0003000000047ab9 */ /* 0x000fe20000000a00 */
[----:B------:R-:W-:Y:S01]  /*1ce50*/  IMAD.MOV.U32 R3, RZ, RZ, RZ ;  /* 0x000000ffff037224 */ /* 0x000fe200078e00ff */
[----:B------:R-:W4:Y:S01]  /*1ce60*/  LDC R21, c[0x0][0xbe8] ;  /* 0x0002fa00ff157b82 */ /* 0x000f220000000800 */
[----:B------:R-:W2:Y:S01]  /*1ce70*/  LDL.LU R0, [R1+0x48] ;  /* 0x0000480001007983 */ /* 0x000ea20000300800 */
[----:B------:R-:W-:-:S04]  /*1ce80*/  ISETP.NE.U32.AND P0, PT, RZ, UR4, PT ;  /* 0x00000004ff007c0c */ /* 0x000fc8000bf05070 */
[----:B------:R-:W-:Y:S02]  /*1ce90*/  ISETP.NE.AND.EX P0, PT, RZ, UR5, PT, P0 ;  /* 0x00000005ff007c0c */ /* 0x000fe4000bf05300 */
[----:B---3--:R-:W-:-:S04]  /*1cea0*/  IADD3 R4, P1, R6, UR4, RZ ;  /* 0x0000000406047c10 */ /* 0x008fc8000ff3e0ff */
[----:B--2---:R-:W-:Y:S01]  /*1ceb0*/  IADD3.X R5, R0, UR5, RZ, P1, !PT ;  /* 0x0000000500057c10 */ /* 0x004fe20008ffe4ff */
[----:B------:R-:W-:Y:S02]  /*1cec0*/  ULDC.64 UR4, c[0x0][0xc08] ;  /* 0x0003020000047ab9 */ /* 0x000fe40000000a00 */
[----:B------:R-:W-:-:S04]  /*1ced0*/  ISETP.NE.U32.AND P1, PT, RZ, UR4, PT ;  /* 0x00000004ff007c0c */ /* 0x000fc8000bf25070 */
[----:B------:R2:W5:Y:S01]  /*1cee0*/  @P0 LDG.E R3, desc[UR60][R4.64] ;  /* 0x0000003c04030981 */ /* 0x000562000c1e1900 */
[----:B------:R-:W-:-:S13]  /*1cef0*/  ISETP.NE.AND.EX P1, PT, RZ, UR5, PT, P1 ;  /* 0x00000005ff007c0c */ /* 0x000fda000bf25310 */
[----:B------:R-:W-:Y:S01]  /*1cf00*/  @P1 IADD3 R6, P2, R6, UR4, RZ ;  /* 0x0000000406061c10 */ /* 0x000fe2000ff5e0ff */
[----:B------:R-:W-:-:S03]  /*1cf10*/  ULDC UR4, c[0x0][0xa88] ;  /* 0x0002a20000047ab9 */ /* 0x000fc60000000800 */
[----:B------:R-:W-:Y:S02]  /*1cf20*/  @P1 IADD3.X R7, R0, UR5, RZ, P2, !PT ;  /* 0x0000000500071c10 */ /* 0x000fe400097fe4ff */
[----:B------:R-:W-:-:S06]  /*1cf30*/  MOV R0, UR4 ;  /* 0x0000000400007c02 */ /* 0x000fcc0008000f00 */
[----:B------:R2:W5:Y:S01]  /*1cf40*/  @P1 LDG.E R0, desc[UR60][R6.64] ;  /* 0x0000003c06001981 */ /* 0x000562000c1e1900 */
[----:B----4-:R-:W-:Y:S01]  /*1cf50*/  ISETP.NE.AND P2, PT, R21, 0x1, PT ;  /* 0x000000011500780c */ /* 0x010fe20003f45270 */
[----:B------:R-:W0:-:S12]  /*1cf60*/  S2R R8, SR_TID.X ;  /* 0x0000000000087919 */ /* 0x000e180000002100 */
[----:B------:R-:W3:Y:S08]  /*1cf70*/  @P2 LDC R24, c[0x0][0xbec] ;  /* 0x0002fb00ff182b82 */ /* 0x000ef00000000800 */
[----:B------:R-:W4:Y:S01]  /*1cf80*/  @P2 LDC R25, c[0x0][0xbf0] ;  /* 0x0002fc00ff192b82 */ /* 0x000f220000000800 */
[----:B0-----:R-:W-:-:S05]  /*1cf90*/  VIADD R9, R8, 0xffffff80 ;  /* 0xffffff8008097836 */ /* 0x001fca0000000000 */
[----:B------:R-:W-:Y:S01]  /*1cfa0*/  ISETP.GE.AND P3, PT, R9, 0x80, PT ;  /* 0x000000800900780c */ /* 0x000fe20003f66270 */
[----:B--2---:R-:W-:-:S12]  /*1cfb0*/  @P1 BRA `(.L_x_6213) ;  /* 0x0000000000101947 */ /* 0x004fd80003800000 */
[----:B------:R-:W-:Y:S05]  /*1cfc0*/  @!P0 BRA `(.L_x_6213) ;  /* 0x00000000000c8947 */ /* 0x000fea0003800000 */
[----:B------:R-:W2:Y:S04]  /*1cfd0*/  LDG.E R7, desc[UR60][R4.64] ;  /* 0x0000003c04077981 */ /* 0x000ea8000c1e1900 */
[----:B-----5:R-:W2:Y:S02]  /*1cfe0*/  LDG.E R0, desc[UR60][R4.64+0x4] ;  /* 0x0000043c04007981 */ /* 0x020ea4000c1e1900 */
[----:B--2---:R-:W-:-:S07]  /*1cff0*/  IMAD.IADD R0, R0, 0x1, -R7 ;  /* 0x0000000100007824 */ /* 0x004fce00078e0a07 */
.L_x_6213:
[----:B------:R-:W2:Y:S04]  /*1d000*/  LDL.LU R5, [R1+0x4c] ;  /* 0x00004c0001057983 */ /* 0x000ea80000300800 */
[----:B------:R-:W3:Y:S04]  /*1d010*/  LDL.LU R4, [R1+0x58] ;  /* 0x0000580001047983 */ /* 0x000ee80000300800 */
[----:B------:R-:W4:Y:S01]  /*1d020*/  LDL R26, [R1+0x40] ;  /* 0x00004000011a7983 */ /* 0x000f220000100800 */
[----:B------:R-:W-:Y:S01]  /*1d030*/  BSSY B1, `(.L_x_6214) ;  /* 0x000002c000017945 */ /* 0x000fe20003800000 */
[----:B-----5:R-:W-:-:S02]  /*1d040*/  SHF.R.S32.HI R10, RZ, 0x1f, R3 ;  /* 0x0000001fff0a7819 */ /* 0x020fc40000011403 */
[----:B--2---:R-:W-:Y:S02]  /*1d050*/  SEL R13, R5, RZ, !P0 ;  /* 0x000000ff050d7207 */ /* 0x004fe40004000000 */
[----:B---3--:R-:W-:Y:S02]  /*1d060*/  SEL R14, R4, RZ, !P0 ;  /* 0x000000ff040e7207 */ /* 0x008fe40004000000 */
[----:B----4-:R-:W-:Y:S01]  /*1d070*/  SHF.R.S32.HI R12, RZ, 0x1f, R26 ;  /* 0x0000001fff0c7819 */ /* 0x010fe2000001141a */
[----:B------:R-:W-:Y:S06]  /*1d080*/  @P3 BRA `(.L_x_6215) ;  /* 0x0000000000983947 */ /* 0x000fec0003800000 */
[----:B------:R-:W0:Y:S01]  /*1d090*/  LDC R20, c[0x0][0xbe8] ;  /* 0x0002fa00ff147b82 */ /* 0x000e220000000800 */
[----:B------:R-:W-:Y:S01]  /*1d0a0*/  IADD3 R11, R225, -0x80, R8 ;  /* 0xffffff80e10b7810 */ /* 0x000fe20007ffe008 */
[----:B0-----:R-:W-:-:S05]  /*1d0b0*/  IMAD R4, R0, R20, RZ ;  /* 0x0000001400047224 */ /* 0x001fca00078e02ff */
        /* <DEDUP_REMOVED lines=11> */
[----:B------:R-:W0:Y:S02]  /*1d170*/  @P0 LDC R6, c[0x0][0xbec] ;  /* 0x0002fb00ff060b82 */ /* 0x000e240000000800 */
[----:B------:R-:W-:-:S03]  /*1d180*/  IADD3 R5, R5, R9, RZ ;  /* 0x0000000905057210 */ /* 0x000fc60007ffe0ff */
[----:B------:R-:W-:-:S03]  /*1d190*/  IMAD.WIDE.U32 R4, R13, UR4, R4 ;  /* 0x000000040d047c25 */ /* 0x000fc6000f8e0004 */
[----:B------:R-:W2:Y:S01]  /*1d1a0*/  @P0 LDC R15, c[0x0][0xbf0] ;  /* 0x0002fc00ff0f0b82 */ /* 0x000ea20000000800 */
[----:B0-----:R-:W-:-:S05]  /*1d1b0*/  @P0 IMAD.HI.U32 R6, R11, R6, RZ ;  /* 0x000000060b060227 */ /* 0x001fca00078e00ff */
[----:B--2---:R-:W-:Y:S01]  /*1d1c0*/  @P0 SHF.R.U32.HI R7, RZ, R15, R6 ;  /* 0x0000000fff070219 */ /* 0x004fe20000011606 */
        /* <DEDUP_REMOVED lines=18> */
.L_x_6215:
[----:B------:R-:W-:Y:S05]  /*1d2f0*/  BSYNC B1 ;  /* 0x0000000000017941 */ /* 0x000fea0003800000 */
.L_x_6214:
[----:B0-----:R-:W2:Y:S01]  /*1d300*/  LDL R6, [R1+0x3c] ;  /* 0x00003c0001067983 */ /* 0x001ea20000100800 */
[----:B------:R-:W-:-:S03]  /*1d310*/  ULDC.64 UR4, c[0x0][0xaa0] ;  /* 0x0002a80000047ab9 */ /* 0x000fc60000000a00 */
[----:B------:R-:W2:Y:S01]  /*1d320*/  LDL R11, [R1+0x5c] ;  /* 0x00005c00010b7983 */ /* 0x000ea20000100800 */
[----:B------:R-:W-:Y:S01]  /*1d330*/  IMAD R4, R10, UR4, RZ ;  /* 0x000000040a047c24 */ /* 0x000fe2000f8e02ff */
[----:B------:R-:W-:Y:S01]  /*1d340*/  IADD3 R20, R224, 0x80, RZ ;  /* 0x00000080e0147810 */ /* 0x000fe20007ffe0ff */
[----:B------:R-:W-:Y:S02]  /*1d350*/  BSSY B1, `(.L_x_6216) ;  /* 0x0000040000017945 */ /* 0x000fe40003800000 */
[C---:B------:R-:W-:Y:S01]  /*1d360*/  IMAD R7, R3.reuse, UR5, R4 ;  /* 0x0000000503077c24 */ /* 0x040fe2000f8e0204 */
[----:B------:R-:W-:Y:S01]  /*1d370*/  SHF.R.S32.HI R20, RZ, 0x1f, R20 ;  /* 0x0000001fff147819 */ /* 0x000fe20000011414 */
[----:B------:R-:W-:Y:S01]  /*1d380*/  IMAD.WIDE.U32 R4, R3, UR4, RZ ;  /* 0x0000000403047c25 */ /* 0x000fe2000f8e00ff */
[----:B------:R-:W-:-:S03]  /*1d390*/  ULDC.64 UR4, c[0x0][0xae8] ;  /* 0x0002ba0000047ab9 */ /* 0x000fc60000000a00 */
[----:B------:R-:W-:Y:S02]  /*1d3a0*/  IMAD.IADD R5, R5, 0x1, R7 ;  /* 0x0000000105057824 */ /* 0x000fe400078e0207 */
[----:B------:R-:W-:Y:S02]  /*1d3b0*/  IMAD R7, R12, UR4, RZ ;  /* 0x000000040c077c24 */ /* 0x000fe4000f8e02ff */
[----:B------:R-:W-:-:S04]  /*1d3c0*/  IMAD.WIDE.U32 R4, R26, UR4, R4 ;  /* 0x000000041a047c25 */ /* 0x000fc8000f8e0004 */
[----:B------:R-:W-:Y:S01]  /*1d3d0*/  IMAD R7, R26, UR5, R7 ;  /* 0x000000051a077c24 */ /* 0x000fe2000f8e0207 */
[----:B------:R-:W-:Y:S01]  /*1d3e0*/  ULDC.64 UR4, c[0x0][0xaf0] ;  /* 0x0002bc0000047ab9 */ /* 0x000fe20000000a00 */
[----:B------:R-:W-:Y:S02]  /*1d3f0*/  VIADD R26, R224, 0x40 ;  /* 0x00000040e01a7836 */ /* 0x000fe40000000000 */
[----:B------:R-:W-:Y:S02]  /*1d400*/  IMAD R8, R14, UR4, RZ ;  /* 0x000000040e087c24 */ /* 0x000fe4000f8e02ff */
[----:B------:R-:W-:Y:S01]  /*1d410*/  IMAD.IADD R5, R5, 0x1, R7 ;  /* 0x0000000105057824 */ /* 0x000fe200078e0207 */
[----:B------:R-:W-:Y:S01]  /*1d420*/  SHF.R.S32.HI R10, RZ, 0x1f, R26 ;  /* 0x0000001fff0a7819 */ /* 0x000fe2000001141a */
[C---:B------:R-:W-:Y:S02]  /*1d430*/  IMAD R7, R13.reuse, UR5, R8 ;  /* 0x000000050d077c24 */ /* 0x040fe4000f8e0208 */
[----:B------:R-:W-:Y:S01]  /*1d440*/  IMAD.WIDE.U32 R4, R13, UR4, R4 ;  /* 0x000000040d047c25 */ /* 0x000fe2000f8e0004 */
[----:B------:R-:W-:-:S03]  /*1d450*/  ULDC.64 UR4, c[0x0][0xae0] ;  /* 0x0002b80000047ab9 */ /* 0x000fc60000000a00 */
[----:B------:R-:W-:Y:S02]  /*1d460*/  IMAD.IADD R5, R5, 0x1, R7 ;  /* 0x0000000105057824 */ /* 0x000fe400078e0207 */
[----:B--2---:R-:W-:-:S05]  /*1d470*/  IMAD R6, R6, 0x20, R11 ;  /* 0x0000002006067824 */ /* 0x004fca00078e020b */
[----:B------:R-:W-:-:S05]  /*1d480*/  IADD3 R9, R225, R6, RZ ;  /* 0x00000006e1097210 */ /* 0x000fca0007ffe0ff */
[----:B------:R-:W-:-:S04]  /*1d490*/  @P2 IMAD.HI.U32 R6, R9, R24, RZ ;  /* 0x0000001809062227 */ /* 0x000fc800078e00ff */
[----:B------:R-:W-:Y:S01]  /*1d4a0*/  IMAD.MOV.U32 R3, RZ, RZ, R9 ;  /* 0x000000ffff037224 */ /* 0x000fe200078e0009 */
[----:B------:R-:W-:-:S04]  /*1d4b0*/  @P2 SHF.R.U32.HI R3, RZ, R25, R6 ;  /* 0x00000019ff032219 */ /* 0x000fc80000011606 */
[----:B------:R-:W-:Y:S01]  /*1d4c0*/  SHF.R.S32.HI R6, RZ, 0x1f, R3 ;  /* 0x0000001fff067819 */ /* 0x000fe20000011403 */
[C---:B------:R-:W-:Y:S01]  /*1d4d0*/  IMAD.WIDE.U32 R4, R3.reuse, UR4, R4 ;  /* 0x0000000403047c25 */ /* 0x040fe2000f8e0004 */
[----:B------:R-:W-:-:S03]  /*1d4e0*/  IADD3 R8, -R3, RZ, RZ ;  /* 0x000000ff03087210 */ /* 0x000fc60007ffe1ff */
[----:B------:R-:W-:Y:S02]  /*1d4f0*/  IMAD R6, R6, UR4, RZ ;  /* 0x0000000406067c24 */ /* 0x000fe4000f8e02ff */
[----:B------:R-:W-:Y:S01]  /*1d500*/  IMAD R7, R21, R8, R9 ;  /* 0x0000000815077224 */ /* 0x000fe200078e0209 */
[----:B------:R-:W-:Y:S01]  /*1d510*/  IADD3 R8, R11, R225, RZ ;  /* 0x000000e10b087210 */ /* 0x000fe20007ffe0ff */
[----:B------:R-:W-:Y:S01]  /*1d520*/  IMAD R9, R3, UR5, R6 ;  /* 0x0000000503097c24 */ /* 0x000fe2000f8e0206 */
[----:B------:R-:W-:Y:S01]  /*1d530*/  ULDC.64 UR4, c[0x0][0xad8] ;  /* 0x0002b60000047ab9 */ /* 0x000fe20000000a00 */
[----:B------:R-:W-:Y:S01]  /*1d540*/  IMAD R21, R0, R21, RZ ;  /* 0x0000001500157224 */ /* 0x000fe200078e02ff */
[----:B------:R-:W-:Y:S01]  /*1d550*/  SHF.R.S32.HI R3, RZ, 0x1f, R7 ;  /* 0x0000001fff037819 */ /* 0x000fe20000011407 */
[----:B------:R-:W-:Y:S01]  /*1d560*/  IMAD.IADD R5, R5, 0x1, R9 ;  /* 0x0000000105057824 */ /* 0x000fe200078e0209 */
[----:B------:R-:W-:Y:S01]  /*1d570*/  SHF.R.S32.HI R9, RZ, 0x1f, R224 ;  /* 0x0000001fff097819 */ /* 0x000fe200000114e0 */
        /* <DEDUP_REMOVED lines=11> */
[----:B------:R-:W-:Y:S01]  /*1d630*/  ISETP.GE.AND P0, PT, R0, R21, PT ;  /* 0x000000150000720c */ /* 0x000fe20003f06270 */
[----:B------:R0:W2:Y:S01]  /*1d640*/  SHFL.IDX PT, R7, R6, RZ, 0x181f ;  /* 0x00181fff06077589 */ /* 0x0000a200000e0000 */
[----:B------:R-:W-:-:S05]  /*1d650*/  LEA.HI.X R3, R4, UR5, R3, 0x1, P3 ;  /* 0x0000000504037c11 */ /* 0x000fca00098f0c03 */
[----:B------:R0:W3:Y:S01]  /*1d660*/  SHFL.IDX PT, R5, R3, RZ, 0x181f ;  /* 0x00181fff03057589 */ /* 0x0000e200000e0000 */
[----:B------:R-:W-:Y:S05]  /*1d670*/  @P2 BRA `(.L_x_6217) ;  /* 0x0000000000342947 */ /* 0x000fea0003800000 */
[----:B------:R-:W-:Y:S02]  /*1d680*/  ULDC UR4, c[0x0][0xac8] ;  /* 0x0002b20000047ab9 */ /* 0x000fe40000000800 */
[----:B------:R-:W-:Y:S02]  /*1d690*/  ISETP.GE.AND P4, PT, R224, UR4, PT ;  /* 0x00000004e0007c0c */ /* 0x000fe4000bf86270 */
[----:B------:R-:W-:Y:S02]  /*1d6a0*/  ISETP.GE.AND P3, PT, R26, UR4, PT ;  /* 0x000000041a007c0c */ /* 0x000fe4000bf66270 */
[----:B------:R-:W-:-:S09]  /*1d6b0*/  ISETP.GE.AND P2, PT, R11, UR4, PT ;  /* 0x000000040b007c0c */ /* 0x000fd2000bf46270 */
[-C--:B--2---:R-:W-:Y:S02]  /*1d6c0*/  @!P4 LEA R12, P6, R224, R7.reuse, 0x1 ;  /* 0x00000007e00cc211 */ /* 0x084fe400078c08ff */
[----:B------:R-:W-:Y:S02]  /*1d6d0*/  @!P3 LEA R14, P5, R26, R7, 0x1 ;  /* 0x000000071a0eb211 */ /* 0x000fe400078a08ff */
[----:B---3--:R-:W-:Y:S02]  /*1d6e0*/  @!P4 LEA.HI.X R13, R224, R5, R9, 0x1, P6 ;  /* 0x00000005e00dc211 */ /* 0x008fe400030f0c09 */
[C---:B------:R-:W-:Y:S02]  /*1d6f0*/  @!P2 LEA R4, P6, R11.reuse, R7, 0x1 ;  /* 0x000000070b04a211 */ /* 0x040fe400078c08ff */
[-C--:B------:R-:W-:Y:S01]  /*1d700*/  @!P3 LEA.HI.X R15, R26, R5.reuse, R10, 0x1, P5 ;  /* 0x000000051a0fb211 */ /* 0x080fe200028f0c0a */
[----:B------:R4:W-:Y:S01]  /*1d710*/  @!P4 ST.E.128 desc[UR60][R12.64], RZ ;  /* 0x000000ff0c00c985 */ /* 0x0009e2000c101d3c */
[----:B------:R-:W-:-:S03]  /*1d720*/  @!P2 LEA.HI.X R5, R11, R5, R20, 0x1, P6 ;  /* 0x000000050b05a211 */ /* 0x000fc600030f0c14 */
[----:B------:R4:W-:Y:S04]  /*1d730*/  @!P3 ST.E.128 desc[UR60][R14.64], RZ ;  /* 0x000000ff0e00b985 */ /* 0x0009e8000c101d3c */
[----:B------:R4:W-:Y:S02]  /*1d740*/  @!P2 ST.E.128 desc[UR60][R4.64], RZ ;  /* 0x000000ff0400a985 */ /* 0x0009e4000c101d3c */
.L_x_6217:
[----:B------:R-:W-:Y:S05]  /*1d750*/  BSYNC B1 ;  /* 0x0000000000017941 */ /* 0x000fea0003800000 */
.L_x_6216:
[----:B---34-:R3:W4:Y:S01]  /*1d760*/  SHFL.IDX PT, R5, R3, 0x1, 0x181f ;  /* 0x00381f0003057f89 */ /* 0x01872200000e0000 */
        /* <DEDUP_REMOVED lines=10> */
[-C--:B----4-:R-:W-:Y:S02]  /*1d810*/  @!P4 LEA.HI.X R13, R224, R5.reuse, R9, 0x1, P1 ;  /* 0x00000005e00dc211 */ /* 0x090fe400008f0c09 */
[-C--:B------:R-:W-:Y:S02]  /*1d820*/  @!P5 LEA.HI.X R15, R26, R5.reuse, R10, 0x1, P2 ;  /* 0x000000051a0fd211 */ /* 0x080fe400010f0c0a */
[----:B------:R-:W-:Y:S01]  /*1d830*/  @!P6 LEA.HI.X R5, R11, R5, R20, 0x1, P3 ;  /* 0x000000050b05e211 */ /* 0x000fe200018f0c14 */
[----:B------:R2:W-:Y:S04]  /*1d840*/  @!P4 ST.E.128 desc[UR60][R12.64], RZ ;  /* 0x000000ff0c00c985 */ /* 0x0005e8000c101d3c */
[----:B------:R2:W-:Y:S04]  /*1d850*/  @!P5 ST.E.128 desc[UR60][R14.64], RZ ;  /* 0x000000ff0e00d985 */ /* 0x0005e8000c101d3c */
[----:B------:R2:W-:Y:S02]  /*1d860*/  @!P6 ST.E.128 desc[UR60][R4.64], RZ ;  /* 0x000000ff0400e985 */ /* 0x0005e4000c101d3c */
.L_x_6219:
[----:B------:R-:W-:Y:S05]  /*1d870*/  BSYNC B1 ;  /* 0x0000000000017941 */ /* 0x000fea0003800000 */
.L_x_6218:
[----:B--2-4-:R2:W4:Y:S01]  /*1d880*/  SHFL.IDX PT, R5, R3, 0x2, 0x181f ;  /* 0x00581f0003057f89 */ /* 0x01452200000e0000 */
        /* <DEDUP_REMOVED lines=16> */
.L_x_6221:
[----:B------:R-:W-:Y:S05]  /*1d990*/  BSYNC B1 ;  /* 0x0000000000017941 */ /* 0x000fea0003800000 */
.L_x_6220:
[----:B------:R-:W-:Y:S01]  /*1d9a0*/  VIADD R0, R8, 0x60 ;  /* 0x0000006008007836 */ /* 0x000fe20000000000 */
[----:B0-23--:R-:W0:Y:S04]  /*1d9b0*/  SHFL.IDX PT, R3, R3, 0x3, 0x181f ;  /* 0x00781f0003037f89 */ /* 0x00de2800000e0000 */
[----:B------:R-:W-:Y:S01]  /*1d9c0*/  ISETP.GE.AND P0, PT, R0, R21, PT ;  /* 0x000000150000720c */ /* 0x000fe20003f06270 */
[----:B----4-:R2:W3:-:S12]  /*1d9d0*/  SHFL.IDX PT, R5, R6, 0x3, 0x181f ;  /* 0x00781f0006057f89 */ /* 0x0104d800000e0000 */
[----:B--2---:R-:W-:Y:S05]  /*1d9e0*/  @P0 BRA `(.L_x_6212) ;  /* 0x0000000000340947 */ /* 0x004fea0003800000 */
        /* <DEDUP_REMOVED lines=13> */
.L_x_6212:
[----:B------:R-:W-:Y:S05]  /*1dac0*/  BSYNC B0 ;  /* 0x0000000000007941 */ /* 0x000fea0003800000 */
.L_x_6203:
[----:B------:R-:W-:Y:S02]  /*1dad0*/  ULDC UR4, c[0x0][0xc3c] ;  /* 0x00030f0000047ab9 */ /* 0x000fe40000000800 */
[----:B------:R-:W-:-:S13]  /*1dae0*/  ISETP.GE.AND P0, PT, R31, UR4, PT ;  /* 0x000000041f007c0c */ /* 0x000fda000bf06270 */
[----:B------:R-:W-:Y:S05]  /*1daf0*/  @!P0 BRA `(.L_x_6222) ;  /* 0xfffffe3800148947 */ /* 0x000fea000383ffff */
[----:B------:R-:W-:Y:S05]  /*1db00*/  BRA `(.L_x_5986) ;  /* 0x00000070003c7947 */ /* 0x000fea0003800000 */
.L_x_5984:
[----:B------:R-:W-:-:S08]  /*1db10*/  NOP ;  /* 0x0000000000007918 */ /* 0x000fd00000000000 */
[----:B0-----:R-:W0:-:S00]  /*1db20*/  USETMAXREG.DEALLOC.CTAPOOL 0x28 ;  /* 0x00000028000079c8 */ /* 0x001e0000080e0500 */
[----:B0-----:R-:W2:Y:S01]  /*1db30*/  LDL.LU R3, [R1] ;  /* 0x0000000001037983 */ /* 0x001ea20000300800 */
[----:B------:R-:W-:Y:S01]  /*1db40*/  LOP3.LUT R2, R2, 0x3, RZ, 0xc0, !PT ;  /* 0x0000000302027812 */ /* 0x000fe200078ec0ff */
[----:B------:R-:W-:-:S05]  /*1db50*/  IMAD.MOV.U32 R4, RZ, RZ, RZ ;  /* 0x000000ffff047224 */ /* 0x000fca00078e00ff */
        /* <DEDUP_REMOVED lines=13> */
.L_x_6223:
        /* <DEDUP_REMOVED lines=36> */
[----:B------:R-:W0:Y:S01]  /*1de70*/  LDC R10, c[0x0][0xc3c] ;  /* 0x00030f00ff0a7b82 */ /* 0x000e220000000800 */
[----:B------:R-:W-:Y:S01]  /*1de80*/  IMAD.MOV.U32 R6, RZ, RZ, R3 ;  /* 0x000000ffff067224 */ /* 0x000fe200078e0003 */
[----:B------:R-:W-:Y:S01]  /*1de90*/  UMOV UR4, URZ ;  /* 0x0000003f00047c82 */ /* 0x000fe20008000000 */
[----:B------:R-:W-:Y:S01]  /*1dea0*/  ULDC UR7, c[0x0][0xc3c] ;  /* 0x00030f0000077ab9 */ /* 0x000fe20000000800 */
[----:B------:R-:W-:-:S05]  /*1deb0*/  ULDC UR5, c[0x0][0xc38] ;  /* 0x00030e0000057ab9 */ /* 0x000fca0000000800 */
.L_x_6229:
        /* <DEDUP_REMOVED lines=12> */
.L_x_6228:
[----:B------:R-:W-:Y:S05]  /*1df80*/  BSYNC B0 ;  /* 0x0000000000007941 */ /* 0x000fea0003800000 */
.L_x_6227:
        /* <DEDUP_REMOVED lines=20> */
.L_x_6225:
        /* <DEDUP_REMOVED lines=20> */
.L_x_6230:
[----:B---3--:R-:W-:Y:S01]  /*1e210*/  IMAD R16, R16, UR5, R13 ;  /* 0x0000000510107c24 */ /* 0x008fe2000f8e020d */
[----:B------:R-:W-:Y:S02]  /*1e220*/  IABS R2, R6 ;  /* 0x0000000600027213 */ /* 0x000fe40000000000 */
[----:B01----:R-:W-:Y:S02]  /*1e230*/  IADD3 R11, RZ, -R3, RZ ;  /* 0x80000003ff0b7210 */ /* 0x003fe40007ffe0ff */
[----:B--2---:R-:W-:Y:S01]  /*1e240*/  IADD3 R9, -R16, UR6, RZ ;  /* 0x0000000610097c10 */ /* 0x004fe2000fffe1ff */
[----:B------:R-:W-:Y:S02]  /*1e250*/  IMAD.MOV R10, RZ, RZ, -R2 ;  /* 0x000000ffff0a7224 */ /* 0x000fe400078e0a02 */
[----:B------:R-:W-:Y:S01]  /*1e260*/  IMAD R11, R11, R12, RZ ;  /* 0x0000000c0b0b7224 */ /* 0x000fe200078e02ff */
[----:B------:R-:W-:Y:S01]  /*1e270*/  IABS R8, R9 ;  /* 0x0000000900087213 */ /* 0x000fe20000000000 */
[----:B------:R-:W-:-:S04]  /*1e280*/  IMAD.MOV.U32 R2, RZ, RZ, RZ ;  /* 0x000000ffff027224 */ /* 0x000fc800078e00ff */
[----:B------:R-:W-:Y:S01]  /*1e290*/  IMAD.HI.U32 R2, R3, R11, R2 ;  /* 0x0000000b03027227 */ /* 0x000fe200078e0002 */
[----:B------:R-:W-:-:S03]  /*1e2a0*/  MOV R3, R8 ;  /* 0x0000000800037202 */ /* 0x000fc60000000f00 */
        /* <DEDUP_REMOVED lines=25> */
[----:B0-----:R-:W-:-:S05]  /*1e440*/  IADD3 R11, RZ, -R3, RZ ;  /* 0x80000003ff0b7210 */ /* 0x001fca0007ffe0ff */
        /* <DEDUP_REMOVED lines=18> */
[----:B------:R-:W-:Y:S02]  /*1e570*/  IADD3 R18, -R18, RZ, RZ ;  /* 0x000000ff12127210 */ /* 0x000fe40007ffe1ff */
[----:B------:R-:W-:-:S03]  /*1e580*/  LOP3.LUT R17, RZ, R2, RZ, 0x33, !PT ;  /* 0x00000002ff117212 */ /* 0x000fc600078e33ff */
[----:B------:R-:W-:Y:S02]  /*1e590*/  IMAD R18, R2, R18, R3 ;  /* 0x0000001202127224 */ /* 0x000fe400078e0203 */
[----:B------:R-:W-:Y:S01]  /*1e5a0*/  IMAD.IADD R17, R4, 0x1, R17 ;  /* 0x0000000104117824 */ /* 0x000fe200078e0211 */
[----:B------:R-:W-:Y:S06]  /*1e5b0*/  BRA `(.L_x_6231) ;  /* 0x00000000000c7947 */ /* 0x000fec0003800000 */
.L_x_6226:
[----:B------:R-:W-:Y:S01]  /*1e5c0*/  IMAD.MOV.U32 R17, RZ, RZ, RZ ;  /* 0x000000ffff117224 */ /* 0x000fe200078e00ff */
[----:B------:R-:W-:Y:S01]  /*1e5d0*/  MOV R16, UR6 ;  /* 0x0000000600107c02 */ /* 0x000fe20008000f00 */
[----:B------:R-:W-:-:S07]  /*1e5e0*/  IMAD.MOV.U32 R18, RZ, RZ, RZ ;  /* 0x000000ffff127224 */ /* 0x000fce00078e00ff */
.L_x_6231:
[----:B------:R-:W-:-:S13]  /*1e5f0*/  ISETP.NE.AND P0, PT, R5, RZ, PT ;  /* 0x000000ff0500720c */ /* 0x000fda0003f05270 */
[----:B------:R-:W0:Y:S01]  /*1e600*/  @!P0 S2R R3, SR_CgaCtaId ;  /* 0x0000000000038919 */ /* 0x000e220000008800 */
[----:B------:R-:W-:-:S04]  /*1e610*/  @!P0 MOV R2, 0x400 ;  /* 0x0000040000028802 */ /* 0x000fc80000000f00 */
[----:B0-----:R-:W-:-:S05]  /*1e620*/  @!P0 LEA R2, R3, R2, 0x18 ;  /* 0x0000000203028211 */ /* 0x001fca00078ec0ff */
[----:B------:R0:W-:Y:S01]  /*1e630*/  @!P0 STS.128 [R2+0x308d0], R16 ;  /* 0x0308d01002008388 */ /* 0x0001e20000000c00 */
[----:B------:R-:W-:Y:S06]  /*1e640*/  BAR.ARV 0x5, 0x180 ;  /* 0x0146000000007b1d */ /* 0x000fec0000002000 */
.L_x_6224:
[----:B------:R2:W-:Y:S01]  /*1e650*/  STL [R1+0x28], RZ ;  /* 0x000028ff01007387 */ /* 0x0005e20000100800 */
[----:B------:R-:W-:Y:S01]  /*1e660*/  ULDC UR4, c[0x0][0xc3c] ;  /* 0x00030f0000047ab9 */ /* 0x000fe20000000800 */
[----:B------:R-:W-:Y:S01]  /*1e670*/  IMAD.MOV.U32 R28, RZ, RZ, 0x1 ;  /* 0x00000001ff1c7424 */ /* 0x000fe200078e00ff */
[----:B-1----:R-:W-:Y:S02]  /*1e680*/  ISETP.GE.AND P0, PT, R19, UR4, PT ;  /* 0x0000000413007c0c */ /* 0x002fe4000bf06270 */
[----:B------:R-:W-:-:S11]  /*1e690*/  MOV R26, RZ ;  /* 0x000000ff001a7202 */ /* 0x000fd60000000f00 */
[----:B--2---:R-:W-:Y:S05]  /*1e6a0*/  @P0 BRA `(.L_x_6232) ;  /* 0x0000006000700947 */ /* 0x004fea0003800000 */
[----:B0-----:R-:W2:Y:S01]  /*1e6b0*/  LDL R2, [R1+0x88] ;  /* 0x0000880001027983 */ /* 0x001ea20000100800 */
[----:B------:R-:W0:Y:S01]  /*1e6c0*/  S2UR UR5, SR_CgaCtaId ;  /* 0x00000000000579c3 */ /* 0x000e220000008800 */
[C---:B------:R-:W-:Y:S01]  /*1e6d0*/  IMAD.SHL.U32 R33, R0.reuse, 0x8, RZ ;  /* 0x0000000800217824 */ /* 0x040fe200078e00ff */
[----:B------:R-:W-:Y:S01]  /*1e6e0*/  LOP3.LUT R4, R0, 0x7f, RZ, 0xc0, !PT ;  /* 0x0000007f00047812 */ /* 0x000fe200078ec0ff */
[----:B------:R1:W-:Y:S01]  /*1e6f0*/  STL [R1+0x28], RZ ;  /* 0x000028ff01007387 */ /* 0x0003e20000100800 */
[----:B------:R-:W-:Y:S01]  /*1e700*/  BSSY B8, `(.L_x_6232) ;  /* 0x0000616000087945 */ /* 0x000fe20003800000 */
[----:B------:R-:W-:Y:S01]  /*1e710*/  IMAD.MOV.U32 R29, RZ, RZ, 0x1 ;  /* 0x00000001ff1d7424 */ /* 0x000fe200078e00ff */
[C---:B------:R-:W-:Y:S01]  /*1e720*/  LOP3.LUT R3, R33.reuse, 0x1f8, RZ, 0xc0, !PT ;  /* 0x000001f821037812 */ /* 0x040fe200078ec0ff */
[----:B------:R-:W-:Y:S01]  /*1e730*/  IMAD.SHL.U32 R37, R4, 0x8, RZ ;  /* 0x0000000804257824 */ /* 0x000fe200078e00ff */
[----:B------:R-:W-:Y:S02]  /*1e740*/  LOP3.LUT R33, R33, 0x38, RZ, 0xc0, !PT ;  /* 0x0000003821217812 */ /* 0x000fe400078ec0ff */
[----:B------:R-:W-:Y:S01]  /*1e750*/  CS2R R26, SRZ ;  /* 0x00000000001a7805 */ /* 0x000fe2000001ff00 */
[----:B------:R-:W-:Y:S01]  /*1e760*/  IMAD.MOV.U32 R28, RZ, RZ, 0x1 ;  /* 0x00000001ff1c7424 */ /* 0x000fe200078e00ff */
[----:B------:R-:W-:Y:S01]  /*1e770*/  ULDC.64 UR36, c[0x0][0x198] ;  /* 0x0000660000247ab9 */ /* 0x000fe20000000a00 */
[C---:B------:R-:W-:Y:S01]  /*1e780*/  LOP3.LUT R36, R33.reuse, 0x40, RZ, 0xfc, !PT ;  /* 0x0000004021247812 */ /* 0x040fe200078efcff */
[----:B------:R-:W-:Y:S01]  /*1e790*/  ULDC UR38, c[0x0][0xc] ;  /* 0x0000030000267ab9 */ /* 0x000fe20000000800 */
[----:B------:R-:W-:-:S02]  /*1e7a0*/  LOP3.LUT R35, R33, 0x80, RZ, 0xfc, !PT ;  /* 0x0000008021237812 */ /* 0x000fc400078efcff */
[----:B--2---:R-:W-:Y:S02]  /*1e7b0*/  R2UR UR4, R2 ;  /* 0x00000000020472ca */ /* 0x004fe400000e0000 */
[----:B------:R-:W-:Y:S02]  /*1e7c0*/  LOP3.LUT R2, R3, 0x38, R0, 0x78, !PT ;  /* 0x0000003803027812 */ /* 0x000fe400078e7800 */
[----:B------:R-:W-:Y:S02]  /*1e7d0*/  SHF.L.U32 R0, R0, 0x4, RZ ;  /* 0x0000000400007819 */ /* 0x000fe400000006ff */
[----:B------:R-:W-:Y:S02]  /*1e7e0*/  LOP3.LUT R37, R2, 0x200, R37, 0xf8, !PT ;  /* 0x0000020002257812 */ /* 0x000fe400078ef825 */
[----:B------:R-:W-:-:S04]  /*1e7f0*/  SHF.R.U32.HI R2, RZ, 0x3, R4 ;  /* 0x00000003ff027819 */ /* 0x000fc80000011604 */
[----:B------:R-:W-:Y:S01]  /*1e800*/  LOP3.LUT R0, R2, 0x70, R0, 0xf8, !PT ;  /* 0x0000007002007812 */ /* 0x000fe200078ef800 */
[----:B------:R-:W-:-:S03]  /*1e810*/  ULOP3.LUT UR39, UR4, 0x2, URZ, 0xfc, !UPT ;  /* 0x0000000204277892 */ /* 0x000fc6000f8efc3f */
[----:B------:R-:W-:Y:S02]  /*1e820*/  UMOV UR4, 0x400 ;  /* 0x0000040000047882 */ /* 0x000fe40000000000 */
[----:B0-----:R-:W-:-:S06]  /*1e830*/  ULEA UR4, UR5, UR4, 0x18 ;  /* 0x0000000405047291 */ /* 0x001fcc000f8ec03f */
[----:B------:R-:W-:-:S05]  /*1e840*/  MOV R22, UR4 ;  /* 0x0000000400167c02 */ /* 0x000fca0008000f00 */
[----:B------:R-:W-:-:S05]  /*1e850*/  IMAD R0, R37, 0x2, R22 ;  /* 0x0000000225007824 */ /* 0x000fca00078e0216 */
[----:B------:R1:W-:Y:S02]  /*1e860*/  STL [R1+0x4], R0 ;  /* 0x0000040001007387 */ /* 0x0003e40000100800 */
.L_x_6335:
[----:B0-----:R-:W0:Y:S02]  /*1e870*/  LDC.64 R30, c[0x0][0xc88] ;  /* 0x00032200ff1e7b82 */ /* 0x001e240000000a00 */
[----:B0-----:R-:W-:-:S06]  /*1e880*/  IMAD.WIDE R30, R19, 0x4, R30 ;  /* 0x00000004131e7825 */ /* 0x001fcc00078e021e */
[----:B-1----:R-:W1:Y:S01]  /*1e890*/  LDG.E R30, desc[UR60][R30.64] ;  /* 0x0000003c1e1e7981 */ /* 0x002e62000c1e1900 */
        /* <DEDUP_REMOVED lines=10> */
[----:B-1----:R-:W-:-:S05]  /*1e940*/  SHF.R.S32.HI R0, RZ, 0x1f, R30 ;  /* 0x0000001fff007819 */ /* 0x002fca000001141e */
[C---:B------:R-:W-:Y:S02]  /*1e950*/  @P0 LEA R2, P1, R30.reuse, UR4, 0x2 ;  /* 0x000000041e020c11 */ /* 0x040fe4000f8210ff */
[C---:B------:R-:W-:Y:S01]  /*1e960*/  SHF.L.U32 R23, R30.reuse, 0x2, RZ ;  /* 0x000000021e177819 */ /* 0x040fe200000006ff */
[----:B------:R0:W-:Y:S01]  /*1e970*/  STL [R1+0x20], R0 ;  /* 0x0000200001007387 */ /* 0x0001e20000100800 */
[C-C-:B------:R-:W-:Y:S01]  /*1e980*/  @P0 LEA.HI.X R3, R30.reuse, UR5, R0.reuse, 0x2, P1 ;  /* 0x000000051e030c11 */ /* 0x140fe200088f1400 */
[----:B------:R-:W-:Y:S01]  /*1e990*/  ULDC.64 UR4, c[0x0][0xa00] ;  /* 0x0002800000047ab9 */ /* 0x000fe20000000a00 */
[----:B------:R-:W-:-:S03]  /*1e9a0*/  SHF.L.U64.HI R24, R30, 0x2, R0 ;  /* 0x000000021e187819 */ /* 0x000fc60000010200 */
        /* <DEDUP_REMOVED lines=17> */
[----:B---3--:R0:W3:Y:S01]  /*1eac0*/  @P2 LDG.E R8, desc[UR60][R6.64] ;  /* 0x0000003c06082981 */ /* 0x0080e2000c1e1900 */
        /* <DEDUP_REMOVED lines=14> */
[----:B------:R-:W2:Y:S04]  /*1ebb0*/  LDG.E R9, desc[UR60][R2.64] ;  /* 0x0000003c02097981 */ /* 0x000ea8000c1e1900 */
[----:B0-----:R-:W2:Y:S02]  /*1ebc0*/  LDG.E R8, desc[UR60][R2.64+0x4] ;  /* 0x0000043c02087981 */ /* 0x001ea4000c1e1900 */
[----:B--2---:R-:W-:-:S05]  /*1ebd0*/  IMAD.IADD R10, R8, 0x1, -R9 ;  /* 0x00000001080a7824 */ /* 0x004fca00078e0a09 */
[----:B------:R1:W-:Y:S02]  /*1ebe0*/  STL [R1+0x18], R10 ;  /* 0x0000180a01007387 */ /* 0x0003e40000100800 */
.L_x_6233:
        /* <DEDUP_REMOVED lines=9> */
.L_x_6234:
        /* <DEDUP_REMOVED lines=9> */
.L_x_6235:
[----:B--2---:R-:W2:Y:S01]  /*1ed10*/  @P1 LDG.E R2, desc[UR60][R4.64] ;  /* 0x0000003c04021981 */ /* 0x004ea2000c1e1900 */
[----:B------:R-:W3:Y:S03]  /*1ed20*/  LDC R3, c[0x0][0x448] ;  /* 0x00011200ff037b82 */ /* 0x000ee60000000800 */
[----:B------:R-:W2:Y:S01]  /*1ed30*/  @P1 LDG.E R9, desc[UR60][R4.64+0x4] ;  /* 0x0000043c04091981 */ /* 0x000ea2000c1e1900 */
[----:B-----5:R-:W-:Y:S01]  /*1ed40*/  IMAD.IADD R7, R7, 0x1, -R11 ;  /* 0x0000000107077824 */ /* 0x020fe200078e0a0b */
[----:B------:R-:W-:Y:S01]  /*1ed50*/  BSSY B0, `(.L_x_6236) ;  /* 0x0000165000007945 */ /* 0x000fe20003800000 */
[----:B---3--:R-:W-:-:S13]  /*1ed60*/  ISETP.NE.AND P0, PT, R3, 0x1, PT ;  /* 0x000000010300780c */ /* 0x008fda0003f05270 */
[----:B0-----:R-:W0:Y:S08]  /*1ed70*/  @P0 LDC R8, c[0x0][0x44c] ;  /* 0x00011300ff080b82 */ /* 0x001e300000000800 */
[----:B------:R-:W3:Y:S01]  /*1ed80*/  @P0 LDC R3, c[0x0][0x450] ;  /* 0x00011400ff030b82 */ /* 0x000ee20000000800 */
[----:B--2---:R-:W-:Y:S02]  /*1ed90*/  @P1 IMAD.IADD R6, R9, 0x1, -R2 ;  /* 0x0000000109061824 */ /* 0x004fe400078e0a02 */
[----:B------:R-:W-:-:S03]  /*1eda0*/  IMAD.SHL.U32 R9, R17, 0x80, RZ ;  /* 0x0000008011097824 */ /* 0x000fc600078e00ff */
[----:B------:R-:W-:Y:S02]  /*1edb0*/  IADD3 R5, R7, R6, RZ ;  /* 0x0000000607057210 */ /* 0x000fe40007ffe0ff */
[----:B------:R-:W-:-:S03]  /*1edc0*/  IADD3 R9, R9, 0x7f, RZ ;  /* 0x0000007f09097810 */ /* 0x000fc60007ffe0ff */
[----:B------:R-:W-:Y:S01]  /*1edd0*/  VIADD R2, R5, 0x5f ;  /* 0x0000005f05027836 */ /* 0x000fe20000000000 */
[----:B------:R2:W-:Y:S01]  /*1ede0*/  STL [R1+0x8], R5 ;  /* 0x0000080501007387 */ /* 0x0005e20000100800 */
[----:B0-----:R-:W-:-:S04]  /*1edf0*/  @P0 IMAD.HI.U32 R8, R9, R8, RZ ;  /* 0x0000000809080227 */ /* 0x001fc800078e00ff */
[----:B------:R-:W-:-:S04]  /*1ee00*/  IMAD.HI R2, R2, 0x2aaaaaab, RZ ;  /* 0x2aaaaaab02027827 */ /* 0x000fc800078e02ff */
[----:B------:R-:W-:Y:S01]  /*1ee10*/  IMAD.MOV.U32 R4, RZ, RZ, R9 ;  /* 0x000000ffff047224 */ /* 0x000fe200078e0009 */
[----:B---3--:R-:W-:Y:S02]  /*1ee20*/  @P0 SHF.R.U32.HI R4, RZ, R3, R8 ;  /* 0x00000003ff040219 */ /* 0x008fe40000011608 */
        /* <DEDUP_REMOVED lines=30> */
.L_x_6403:
[----:B--2---:R-:W-:Y:S02]  /*1f010*/  ISETP.NE.AND P0, PT, R14, RZ, PT ;  /* 0x000000ff0e00720c */ /* 0x004fe40003f05270 */
[----:B------:R-:W-:-:S11]  /*1f020*/  PLOP3.LUT P6, PT, PT, PT, PT, 0x8, 0x0 ;  /* 0x000000000000781c */ /* 0x000fd60003fce170 */
[----:B------:R-:W-:Y:S05]  /*1f030*/  @P0 BRA `(.L_x_6239) ;  /* 0x00000000000c0947 */ /* 0x000fea0003800000 */
[----:B------:R-:W-:-:S03]  /*1f040*/  UMOV UR4, 0xffffffff ;  /* 0xffffffff00047882 */ /* 0x000fc60000000000 */
[----:B------:R-:W-:Y:S05]  /*1f050*/  BRA.DIV UR4, `(.L_x_6240) ;  /* 0x0000006e04a47947 */ /* 0x000fea000b800000 */
[----:B------:R-:W-:-:S13]  /*1f060*/  ELECT P6, URZ, PT ;  /* 0x00000000003f782f */ /* 0x000fda00038c0000 */
.L_x_6239:
        /* <DEDUP_REMOVED lines=9> */
.L_x_6406:
[----:B------:R-:W-:Y:S05]  /*1f100*/  BSYNC B1 ;  /* 0x0000000000017941 */ /* 0x000fea0003800000 */
.L_x_6241:
        /* <DEDUP_REMOVED lines=10> */
.L_x_6407:
[----:B------:R-:W-:Y:S05]  /*1f1b0*/  BSYNC B2 ;  /* 0x0000000000027941 */ /* 0x000fea0003800000 */
.L_x_6245:
        /* <DEDUP_REMOVED lines=9> */
.L_x_6248:
[----:B------:R-:W-:Y:S05]  /*1f250*/  BSYNC B2 ;  /* 0x0000000000027941 */ /* 0x000fea0003800000 */
.L_x_6247:
        /* <DEDUP_REMOVED lines=12> */
.L_x_6249:
        /* <DEDUP_REMOVED lines=16> */
.L_x_6250:
        /* <DEDUP_REMOVED lines=16> */
.L_x_6251:
        /* <DEDUP_REMOVED lines=13> */
.L_x_6408:
[----:B------:R-:W-:Y:S05]  /*1f5f0*/  BSYNC B2 ;  /* 0x0000000000027941 */ /* 0x000fea0003800000 */
.L_x_6252:
[----:B------:R-:W-:Y:S01]  /*1f600*/  BSSY B2, `(.L_x_6254) ;  /* 0x000000b000027945 */ /* 0x000fe20003800000 */
[----:B------:R-:W-:Y:S01]  /*1f610*/  MOV R12, 0x0 ;  /* 0x00000000000c7802 */ /* 0x000fe20000000f00 */
[----:B------:R-:W-:Y:S02]  /*1f620*/  IMAD.MOV.U32 R13, RZ, RZ, 0x12f00000 ;  /* 0x12f00000ff0d7424 */ /* 0x000fe400078e00ff */
        /* <DEDUP_REMOVED lines=8> */
.L_x_6255:
[----:B------:R-:W-:Y:S05]  /*1f6b0*/  BSYNC B2 ;  /* 0x0000000000027941 */ /* 0x000fea0003800000 */
.L_x_6254:
        /* <DEDUP_REMOVED lines=8> */
.L_x_6256:
        /* <DEDUP_REMOVED lines=15> */
.L_x_6257:
        /* <DEDUP_REMOVED lines=15> */
.L_x_6258:
        /* <DEDUP_REMOVED lines=10> */
.L_x_6244:
[----:B------:R-:W-:Y:S05]  /*1f9c0*/  BSYNC B1 ;  /* 0x0000000000017941 */ /* 0x000fea0003800000 */
.L_x_6243:
        /* <DEDUP_REMOVED lines=9> */
.L_x_6275:
        /* <DEDUP_REMOVED lines=11> */
.L_x_6409:
[----:B------:R-:W-:Y:S05]  /*1fb10*/  BSYNC B2 ;  /* 0x0000000000027941 */ /* 0x000fea0003800000 */
.L_x_6261:
        /* <DEDUP_REMOVED lines=9> */
.L_x_6264:
[----:B------:R-:W-:Y:S05]  /*1fbb0*/  BSYNC B2 ;  /* 0x0000000000027941 */ /* 0x000fea0003800000 */
.L_x_6263:
        /* <DEDUP_REMOVED lines=11> */
.L_x_6265:
        /* <DEDUP_REMOVED lines=16> */
.L_x_6266:
        /* <DEDUP_REMOVED lines=16> */
.L_x_6267:
        /* <DEDUP_REMOVED lines=13> */
.L_x_6410:
[----:B------:R-:W-:Y:S05]  /*1ff40*/  BSYNC B2 ;  /* 0x0000000000027941 */ /* 0x000fea0003800000 */
.L_x_6268:
        /* <DEDUP_REMOVED lines=11> */
.L_x_6271:
[----:B------:R-:W-:Y:S05]  /*20000*/  BSYNC B2 ;  /* 0x0000000000027941 */ /* 0x000fea0003800000 */
.L_x_6270:
        /* <DEDUP_REMOVED lines=8> */
.L_x_6272:
        /* <DEDUP_REMOVED lines=15> */
.L_x_6273:
        /* <DEDUP_REMOVED lines=15> */
.L_x_6274:
        /* <DEDUP_REMOVED lines=10> */
.L_x_6260:
[----:B------:R-:W-:Y:S05]  /*20310*/  BSYNC B1 ;  /* 0x0000000000017941 */ /* 0x000fea0003800000 */
.L_x_6259:
[----:B------:R-:W-:Y:S01]  /*20320*/  ISETP.GT.AND P2, PT, R11, R6, PT ;  /* 0x000000060b00720c */ /* 0x000fe20003f44270 */
[----:B------:R-:W-:Y:S02]  /*20330*/  VIADD R27, R27, 0x1 ;  /* 0x000000011b1b7836 */ /* 0x000fe40000000000 */
[----:B------:R-:W-:-:S03]  /*20340*/  VIADD R11, R11, 0xffffffff ;  /* 0xffffffff0b0b7836 */ /* 0x000fc60000000000 */
[----:B------:R-:W-:-:S04]  /*20350*/  ISETP.NE.AND P1, PT, R27, 0x2, PT ;  /* 0x000000021b00780c */ /* 0x000fc80003f25270 */
[----:B------:R-:W-:Y:S02]  /*20360*/  SEL R5, RZ, 0x1, P1 ;  /* 0x00000001ff057807 */ /* 0x000fe40000800000 */
[----:B------:R-:W-:Y:S02]  /*20370*/  SEL R27, R27, RZ, P1 ;  /* 0x000000ff1b1b7207 */ /* 0x000fe40000800000 */
[----:B------:R-:W-:Y:S01]  /*20380*/  LOP3.LUT R29, R29, R5, RZ, 0x3c, !PT ;  /* 0x000000051d1d7212 */ /* 0x000fe200078e3cff */
[----:B------:R-:W-:Y:S06]  /*20390*/  @P2 BRA `(.L_x_6275) ;  /* 0xfffffff400b02947 */ /* 0x000fec000383ffff */
.L_x_6237:
[----:B------:R-:W-:Y:S05]  /*203a0*/  BSYNC B0 ;  /* 0x0000000000007941 */ /* 0x000fea0003800000 */
.L_x_6236:
[----:B------:R-:W2:Y:S01]  /*203b0*/  LDC R0, c[0x0][0x448] ;  /* 0x00011200ff007b82 */ /* 0x000ea20000000800 */
[----:B------:R-:W-:Y:S01]  /*203c0*/  LEA R5, R17, 0x7f, 0x7 ;  /* 0x0000007f11057811 */ /* 0x000fe200078e38ff */
[----:B------:R-:W-:Y:S05]  /*203d0*/  @!P0 WARPSYNC.ALL ;  /* 0x0000000000008948 */ /* 0x000fea0003800000 */
[----:B------:R-:W-:Y:S01]  /*203e0*/  BSSY B7, `(.L_x_6276) ;  /* 0x0000385000077945 */ /* 0x000fe20003800000 */
[----:B------:R-:W-:Y:S01]  /*203f0*/  @!P0 BAR.SYNC.DEFER_BLOCKING 0xc, 0x180 ;  /* 0x0306000000008b1d */ /* 0x000fe20000010000 */
[----:B--2---:R-:W-:-:S13]  /*20400*/  ISETP.NE.AND P1, PT, R0, 0x1, PT ;  /* 0x000000010000780c */ /* 0x004fda0003f25270 */
[----:B------:R-:W0:Y:S08]  /*20410*/  @P1 LDC R4, c[0x0][0x44c] ;  /* 0x00011300ff041b82 */ /* 0x000e300000000800 */
        /* <DEDUP_REMOVED lines=28> */
.L_x_6277:
        /* <DEDUP_REMOVED lines=20> */
.L_x_6280:
[----:B------:R-:W-:Y:S05]  /*20720*/  BSYNC B6 ;  /* 0x0000000000067941 */ /* 0x000fea0003800000 */
.L_x_6279:
        /* <DEDUP_REMOVED lines=20> */
.L_x_6283:
        /* <DEDUP_REMOVED lines=15> */
.L_x_6282:
[----:B------:R-:W-:Y:S05]  /*20960*/  BSYNC B6 ;  /* 0x0000000000067941 */ /* 0x000fea0003800000 */
.L_x_6281:
[----:B------:R-:W-:Y:S01]  /*20970*/  MOV R25, R31 ;  /* 0x0000001f00197202 */ /* 0x000fe20000000f00 */
[----:B------:R-:W-:Y:S01]  /*20980*/  ULDC.64 UR4, c[0x0][0x9f8] ;  /* 0x00027e0000047ab9 */ /* 0x000fe20000000a00 */
[----:B------:R-:W2:Y:S01]  /*20990*/  LDL R31, [R1+0x8] ;  /* 0x00000800011f7983 */ /* 0x000ea20000100800 */
[----:B------:R-:W-:Y:S01]  /*209a0*/  ISETP.NE.U32.AND P0, PT, RZ, UR4, PT ;  /* 0x00000004ff007c0c */ /* 0x000fe2000bf05070 */
[----:B------:R-:W0:Y:S02]  /*209b0*/  LDC R0, c[0x0][0x430] ;  /* 0x00010c00ff007b82 */ /* 0x000e240000000800 */
[----:B------:R-:W3:Y:S01]  /*209c0*/  LDL R21, [R1+0xc] ;  /* 0x00000c0001157983 */ /* 0x000ee20000100800 */
[----:B------:R-:W-:-:S03]  /*209d0*/  ISETP.NE.AND.EX P0, PT, RZ, UR5, PT, P0 ;  /* 0x00000005ff007c0c */ /* 0x000fc6000bf05300 */
[----:B------:R-:W4:Y:S01]  /*209e0*/  LDL.LU R8, [R1] ;  /* 0x0000000001087983 */ /* 0x000f220000300800 */
[----:B------:R-:W1:Y:S09]  /*209f0*/  S2R R20, SR_TID.X ;  /* 0x0000000000147919 */ /* 0x000e720000002100 */
[----:B------:R-:W-:Y:S01]  /*20a00*/  @P0 IADD3 R2, P1, R23, UR4, RZ ;  /* 0x0000000417020c10 */ /* 0x000fe2000ff3e0ff */
[----:B------:R-:W-:Y:S01]  /*20a10*/  VIADD R25, R25, 0xffffffff ;  /* 0xffffffff19197836 */ /* 0x000fe20000000000 */
[----:B------:R-:W-:-:S02]  /*20a20*/  ULDC UR4, c[0x0][0x2f4] ;  /* 0x0000bd0000047ab9 */ /* 0x000fc40000000800 */
[----:B------:R-:W-:-:S05]  /*20a30*/  @P0 IADD3.X R3, R24, UR5, RZ, P1, !PT ;  /* 0x0000000518030c10 */ /* 0x000fca0008ffe4ff */
[----:B------:R3:W4:Y:S01]  /*20a40*/  @P0 LDG.E R32, desc[UR60][R2.64] ;  /* 0x0000003c02200981 */ /* 0x000722000c1e1900 */
[----:B-1----:R-:W-:-:S04]  /*20a50*/  LOP3.LUT R20, R20, 0x7f, RZ, 0xc0, !PT ;  /* 0x0000007f14147812 */ /* 0x002fc800078ec0ff */
[----:B------:R-:W-:Y:S02]  /*20a60*/  SHF.R.U32.HI R4, RZ, 0x3, R20 ;  /* 0x00000003ff047819 */ /* 0x000fe40000011614 */
[----:B------:R-:W1:Y:S01]  /*20a70*/  S2R R20, SR_TID.X ;  /* 0x0000000000147919 */ /* 0x000e620000002100 */
[----:B0-----:R-:W-:-:S13]  /*20a80*/  ISETP.NE.AND P1, PT, R0, 0x1, PT ;  /* 0x000000010000780c */ /* 0x001fda0003f25270 */
[----:B------:R-:W0:Y:S08]  /*20a90*/  @P1 LDC R7, c[0x0][0x434] ;  /* 0x00010d00ff071b82 */ /* 0x000e300000000800 */
[----:B------:R-:W0:Y:S01]  /*20aa0*/  @P1 LDC R5, c[0x0][0x438] ;  /* 0x00010e00ff051b82 */ /* 0x000e220000000800 */
[----:B-1----:R-:W-:-:S05]  /*20ab0*/  IMAD.SHL.U32 R20, R20, 0x10, RZ ;  /* 0x0000001014147824 */ /* 0x002fca00078e00ff */
[----:B------:R-:W-:-:S05]  /*20ac0*/  LOP3.LUT R20, R4, 0x70, R20, 0xf8, !PT ;  /* 0x0000007004147812 */ /* 0x000fca00078ef814 */
[----:B------:R-:W-:Y:S01]  /*20ad0*/  IMAD R6, R25, 0x60, R20 ;  /* 0x0000006019067824 */ /* 0x000fe200078e0214 */
[----:B------:R-:W-:Y:S01]  /*20ae0*/  ISETP.GE.AND P3, PT, R33, UR4, PT ;  /* 0x0000000421007c0c */ /* 0x000fe2000bf66270 */
[----:B------:R-:W-:-:S03]  /*20af0*/  UMOV UR5, 0xffffffff ;  /* 0xffffffff00057882 */ /* 0x000fc60000000000 */
[----:B--2---:R-:W-:-:S04]  /*20b00*/  ISETP.GE.AND P0, PT, R6, R31, PT ;  /* 0x0000001f0600720c */ /* 0x004fc80003f06270 */
[----:B------:R-:W-:Y:S02]  /*20b10*/  ISETP.GT.U32.OR P0, PT, R20, 0x5f, P0 ;  /* 0x0000005f1400780c */ /* 0x000fe40000704470 */
[----:B---3--:R-:W-:-:S11]  /*20b20*/  IADD3 R6, R6, R21, RZ ;  /* 0x0000001506067210 */ /* 0x008fd60007ffe0ff */
[----:B------:R-:W1:Y:S01]  /*20b30*/  @!P0 LDC.64 R2, c[0x0][0x428] ;  /* 0x00010a00ff028b82 */ /* 0x000e620000000a00 */
[----:B0-----:R-:W-:-:S04]  /*20b40*/  @P1 IMAD.HI.U32 R7, R6, R7, RZ ;  /* 0x0000000706071227 */ /* 0x001fc800078e00ff */
[----:B------:R-:W-:Y:S01]  /*20b50*/  IMAD.MOV.U32 R4, RZ, RZ, R6 ;  /* 0x000000ffff047224 */ /* 0x000fe200078e0006 */
[----:B------:R-:W-:Y:S02]  /*20b60*/  @P1 SHF.R.U32.HI R4, RZ, R5, R7 ;  /* 0x00000005ff041219 */ /* 0x000fe40000011607 */
[----:B----4-:R-:W-:-:S03]  /*20b70*/  SHF.R.S32.HI R9, RZ, 0x1f, R32 ;  /* 0x0000001fff097819 */ /* 0x010fc60000011420 */
[----:B------:R-:W-:-:S04]  /*20b80*/  IMAD.MOV R5, RZ, RZ, -R4 ;  /* 0x000000ffff057224 */ /* 0x000fc800078e0a04 */
[----:B------:R-:W-:Y:S01]  /*20b90*/  IMAD R0, R0, R5, R6 ;  /* 0x0000000500007224 */ /* 0x000fe200078e0206 */
[--C-:B------:R-:W-:Y:S01]  /*20ba0*/  @!P0 SHF.R.S32.HI R5, RZ, 0x1f, R4.reuse ;  /* 0x0000001fff058819 */ /* 0x100fe20000011404 */
[-C--:B-1----:R-:W-:Y:S02]  /*20bb0*/  @!P0 IMAD R6, R9, R2.reuse, RZ ;  /* 0x0000000209068224 */ /* 0x082fe400078e02ff */
[----:B------:R-:W-:-:S04]  /*20bc0*/  @!P0 IMAD.WIDE.U32 R4, R32, R2, R4 ;  /* 0x0000000220048225 */ /* 0x000fc800078e0004 */
[----:B------:R-:W-:Y:S02]  /*20bd0*/  @!P0 IMAD R6, R32, R3, R6 ;  /* 0x0000000320068224 */ /* 0x000fe400078e0206 */
[----:B------:R-:W0:Y:S03]  /*20be0*/  @!P0 LDC.64 R2, c[0x0][0x418] ;  /* 0x00010600ff028b82 */ /* 0x000e260000000a00 */
[----:B------:R-:W-:Y:S01]  /*20bf0*/  @!P0 IADD3 R6, R5, R6, RZ ;  /* 0x0000000605068210 */ /* 0x000fe20007ffe0ff */
[----:B------:R-:W-:Y:S01]  /*20c00*/  IMAD.U32 R5, RZ, RZ, UR39 ;  /* 0x00000027ff057e24 */ /* 0x000fe2000f8e00ff */
        /* <DEDUP_REMOVED lines=18> */
[----:B------:R0:W-:Y:S04]  /*20d30*/  STL [R1+0x10], R9 ;  /* 0x0000100901007387 */ /* 0x0001e80000100800 */
[----:B------:R0:W-:Y:S01]  /*20d40*/  STL [R1], R8 ;  /* 0x0000000801007387 */ /* 0x0001e20000100800 */
[----:B------:R-:W-:Y:S05]  /*20d50*/  BRA.DIV UR5, `(.L_x_6284) ;  /* 0x0000005205e87947 */ /* 0x000fea000b800000 */
.L_x_6413:
[----:B------:R-:W-:Y:S01]  /*20d60*/  SHF.R.S32.HI R31, RZ, 0x1f, R18 ;  /* 0x0000001fff1f7819 */ /* 0x000fe20000011412 */
[----:B------:R-:W-:Y:S06]  /*20d70*/  @!P2 BRA `(.L_x_6285) ;  /* 0x000000000004a947 */ /* 0x000fec0003800000 */
[----:B------:R-:W-:Y:S01]  /*20d80*/  BPT.TRAP 0x1 ;  /* 0x000000040000795c */ /* 0x000fe20000300000 */
.L_x_6285:
[----:B------:R-:W-:Y:S01]  /*20d90*/  SHF.R.S32.HI R5, RZ, 0x1f, R0 ;  /* 0x0000001fff057819 */ /* 0x000fe20000011400 */
[----:B------:R-:W-:Y:S01]  /*20da0*/  ULDC.64 UR4, c[0x0][0x328] ;  /* 0x0000ca0000047ab9 */ /* 0x000fe20000000a00 */
[----:B------:R-:W-:Y:S03]  /*20db0*/  BSSY B0, `(.L_x_6286) ;  /* 0x0000017000007945 */ /* 0x000fe60003800000 */
[----:B0-----:R-:W-:-:S04]  /*20dc0*/  IMAD R3, R5, UR4, RZ ;  /* 0x0000000405037c24 */ /* 0x001fc8000f8e02ff */
        /* <DEDUP_REMOVED lines=21> */
.L_x_6414:
[----:B------:R-:W-:Y:S05]  /*20f20*/  BSYNC B0 ;  /* 0x0000000000007941 */ /* 0x000fea0003800000 */
.L_x_6286:
        /* <DEDUP_REMOVED lines=19> */
[----:B------:R-:W-:Y:S02]  /*21060*/  IMAD.IADD R3, R3, 0x1, R6 ;  /* 0x0000000103037824 */ /* 0x000fe400078e0206 */
[----:B------:R-:W-:Y:S02]  /*21070*/  IMAD R0, R31, UR4, RZ ;  /* 0x000000041f007c24 */ /* 0x000fe4000f8e02ff */
[----:B------:R-:W-:-:S04]  /*21080*/  IMAD.WIDE.U32 R2, R18, UR4, R2 ;  /* 0x0000000412027c25 */ /* 0x000fc8000f8e0002 */
[----:B------:R-:W-:Y:S01]  /*21090*/  IMAD R0, R18, UR5, R0 ;  /* 0x0000000512007c24 */ /* 0x000fe2000f8e0200 */
[----:B------:R-:W-:Y:S01]  /*210a0*/  ULDC.64 UR4, c[0x0][0x2e8] ;  /* 0x0000ba0000047ab9 */ /* 0x000fe20000000a00 */
[----:B---3--:R-:W-:Y:S01]  /*210b0*/  IMAD R6, R25, -0x60, R9 ;  /* 0xffffffa019067824 */ /* 0x008fe200078e0209 */
[----:B------:R-:W-:Y:S01]  /*210c0*/  LEA R4, P0, R2, UR4, 0x1 ;  /* 0x0000000402047c11 */ /* 0x000fe2000f8008ff */
[----:B------:R-:W-:Y:S01]  /*210d0*/  UMOV UR4, 0xffffffff ;  /* 0xffffffff00047882 */ /* 0x000fe20000000000 */
[----:B------:R-:W-:Y:S01]  /*210e0*/  IADD3 R0, R3, R0, RZ ;  /* 0x0000000003007210 */ /* 0x000fe20007ffe0ff */
[----:B------:R-:W-:-:S03]  /*210f0*/  IMAD.IADD R6, R6, 0x1, -R8 ;  /* 0x0000000106067824 */ /* 0x000fc600078e0a08 */
        /* <DEDUP_REMOVED lines=65> */
.L_x_6428:
[----:B------:R-:W-:-:S13]  /*21510*/  ISETP.GE.AND P0, PT, R6, 0x51, PT ;  /* 0x000000510600780c */ /* 0x000fda0003f06270 */
[----:B-1----:R-:W-:Y:S01]  /*21520*/  @P0 LEA R2, P1, R33, R2, 0x1 ;  /* 0x0000000221020211 */ /* 0x002fe200078208ff */
[----:B------:R-:W-:-:S03]  /*21530*/  @P0 IMAD R5, R5, 0x2, R22 ;  /* 0x0000000205050824 */ /* 0x000fc600078e0216 */
[----:B------:R-:W-:-:S05]  /*21540*/  @P0 IADD3.X R3, RZ, R0, RZ, P1, !PT ;  /* 0x00000000ff030210 */ /* 0x000fca0000ffe4ff */
        /* <DEDUP_REMOVED lines=8> */
.L_x_6289:
[----:B------:R-:W-:Y:S02]  /*215d0*/  PLOP3.LUT P1, PT, P1, P0, PT, 0xa2, 0x0 ;  /* 0x000000000000781c */ /* 0x000fe40000f21472 */
[----:B------:R-:W-:-:S08]  /*215e0*/  @P0 R2UR P1, UR4, R7 ;  /* 0x00000000070402ca */ /* 0x000fd00000020000 */
[----:B------:R-:W-:-:S05]  /*215f0*/  @P0 PLOP3.LUT P0, PT, P1, PT, PT, 0x80, 0x0 ;  /* 0x000000000000081c */ /* 0x000fca0000f0f070 */
[----:B------:R-:W-:Y:S01]  /*21600*/  @!P1 SYNCS.ARRIVE.TRANS64.RED.A0T1 RZ, [UR4+0x30830], RZ ;  /* 0x030830ffffff99a7 */ /* 0x000fe20008200404 */
[----:B------:R-:W-:Y:S07]  /*21610*/  @!P1 ARRIVES.LDGSTSBAR.64.TRANSCNT [UR4+0x30830] ;  /* 0x03083000ff0099b0 */ /* 0x000fee0008000a84 */
[----:B------:R-:W-:Y:S05]  /*21620*/  @P0 BRA.U.ANY `(.L_x_6289) ;  /* 0xfffffffd00e80947 */ /* 0x000fea000393ffff */
[----:B------:R-:W-:Y:S01]  /*21630*/  NOP ;  /* 0x0000000000007918 */ /* 0x000fe20000000000 */
[----:B------:R-:W2:Y:S02]  /*21640*/  LDL R0, [R1] ;  /* 0x0000000001007983 */ /* 0x000ea40000100800 */
[----:B--2---:R-:W-:-:S13]  /*21650*/  LOP3.LUT P2, RZ, R0, 0x10, RZ, 0xc0, !PT ;  /* 0x0000001000ff7812 */ /* 0x004fda000784c0ff */
[----:B------:R-:W-:Y:S05]  /*21660*/  @!P2 BRA `(.L_x_6290) ;  /* 0x000000000004a947 */ /* 0x000fea0003800000 */
[----:B------:R-:W-:Y:S01]  /*21670*/  BPT.TRAP 0x1 ;  /* 0x000000040000795c */ /* 0x000fe20000300000 */
.L_x_6290:
        /* <DEDUP_REMOVED lines=30> */
[----:B-1----:R-:W-:Y:S01]  /*21860*/  IMAD.U32 R7, RZ, RZ, UR7 ;  /* 0x00000007ff077e24 */ /* 0x002fe2000f8e00ff */
[----:B------:R-:W-:Y:S01]  /*21870*/  MOV R13, RZ ;  /* 0x000000ff000d7202 */ /* 0x000fe20000000f00 */
[----:B------:R-:W-:-:S02]  /*21880*/  IMAD.U32 R10, RZ, RZ, UR8 ;  /* 0x00000008ff0a7e24 */ /* 0x000fc4000f8e00ff */
[----:B------:R-:W-:Y:S02]  /*21890*/  IMAD.MOV.U32 R8, RZ, RZ, 0x70 ;  /* 0x00000070ff087424 */ /* 0x000fe400078e00ff */
[----:B------:R-:W-:-:S07]  /*218a0*/  IMAD.MOV.U32 R12, RZ, RZ, 0x1 ;  /* 0x00000001ff0c7424 */ /* 0x000fce00078e00ff */
[----:B------:R-:W-:-:S07]  /*218b0*/  LEPC R20, `(.L_x_6292) ;  /* 0x000000001014794e */ /* 0x000fce0000000000 */
[----:B0-----:R-:W-:Y:S05]  /*218c0*/  CALL.ABS.NOINC R2 ;  /* 0x0000000002007343 */ /* 0x001fea0003c00000 */
.L_x_6292:
[----:B------:R-:W-:Y:S05]  /*218d0*/  BSYNC B6 ;  /* 0x0000000000067941 */ /* 0x000fea0003800000 */
.L_x_6291:
[----:B------:R-:W2:Y:S01]  /*218e0*/  LDL.LU R20, [R1+0x2c] ;  /* 0x00002c0001147983 */ /* 0x000ea20000300800 */
[----:B------:R-:W-:Y:S01]  /*218f0*/  ULDC.64 UR4, c[0x0][0x2d8] ;  /* 0x0000b60000047ab9 */ /* 0x000fe20000000a00 */
[----:B------:R-:W3:Y:S02]  /*21900*/  LDC R6, c[0x0][0x448] ;  /* 0x00011200ff067b82 */ /* 0x000ee40000000800 */
[----:B0-----:R-:W4:Y:S01]  /*21910*/  LDL.LU.64 R2, [R1+0x20] ;  /* 0x0000200001027983 */ /* 0x001f220000300a00 */
[----:B------:R-:W-:-:S03]  /*21920*/  IMAD R0, R31, UR4, RZ ;  /* 0x000000041f007c24 */ /* 0x000fc6000f8e02ff */
[----:B------:R0:W5:Y:S01]  /*21930*/  LDL R10, [R1+0x18] ;  /* 0x00001800010a7983 */ /* 0x0001620000100800 */
[----:B------:R-:W-:-:S03]  /*21940*/  IMAD R5, R18, UR5, R0 ;  /* 0x0000000512057c24 */ /* 0x000fc6000f8e0200 */
[----:B------:R0:W5:Y:S01]  /*21950*/  LDL R8, [R1+0x4] ;  /* 0x0000040001087983 */ /* 0x0001620000100800 */
[----:B---3--:R-:W-:-:S13]  /*21960*/  ISETP.NE.AND P0, PT, R6, 0x1, PT ;  /* 0x000000010600780c */ /* 0x008fda0003f05270 */
[----:B-1----:R-:W1:Y:S01]  /*21970*/  @P0 LDC R7, c[0x0][0x44c] ;  /* 0x00011300ff070b82 */ /* 0x002e620000000800 */
[----:B----4-:R-:W-:Y:S02]  /*21980*/  IMAD.MOV.U32 R3, RZ, RZ, R34 ;  /* 0x000000ffff037224 */ /* 0x010fe400078e0022 */
[----:B------:R-:W-:Y:S01]  /*21990*/  IMAD.WIDE.U32 R2, R18, UR4, R2 ;  /* 0x0000000412027c25 */ /* 0x000fe2000f8e0002 */
[----:B------:R-:W-:-:S03]  /*219a0*/  ULDC.64 UR4, c[0x0][0x2e0] ;  /* 0x0000b80000047ab9 */ /* 0x000fc60000000a00 */
[----:B------:R-:W-:Y:S02]  /*219b0*/  IMAD.IADD R3, R3, 0x1, R5 ;  /* 0x0000000103037824 */ /* 0x000fe400078e0205 */
[----:B--2---:R-:W-:Y:S02]  /*219c0*/  IMAD R5, R20, UR4, RZ ;  /* 0x0000000414057c24 */ /* 0x004fe4000f8e02ff */
        /* <DEDUP_REMOVED lines=12> */
[----:B-1----:R-:W-:Y:S01]  /*21a90*/  @P0 IMAD.HI.U32 R7, R5, R7, RZ ;  /* 0x0000000705070227 */ /* 0x002fe200078e00ff */
[----:B------:R-:W-:-:S04]  /*21aa0*/  MOV R4, R5 ;  /* 0x0000000500047202 */ /* 0x000fc80000000f00 */
[----:B---3--:R-:W-:Y:S01]  /*21ab0*/  @P0 SHF.R.U32.HI R4, RZ, R0, R7 ;  /* 0x00000000ff040219 */ /* 0x008fe20000011607 */
[----:B------:R-:W1:Y:S04]  /*21ac0*/  S2R R20, SR_TID.X ;  /* 0x0000000000147919 */ /* 0x000e680000002100 */
        /* <DEDUP_REMOVED lines=48> */
[----:B------:R-:W-:Y:S02]  /*21dd0*/  ISETP.GE.AND P1, PT, R6, R5, PT ;  /* 0x000000050600720c */ /* 0x000fe40003f26270 */
[----:B------:R-:W-:Y:S01]  /*21de0*/  IADD3 R6, R17, 0x30, RZ ;  /* 0x0000003011067810 */ /* 0x000fe20007ffe0ff */
        /* <DEDUP_REMOVED lines=48> */
[----:B------:R1:W2:Y:S01]  /*220f0*/  SHFL.IDX PT, R14, R0, 0x7, 0x181f ;  /* 0x00f81f00000e7f89 */ /* 0x0002a200000e0000 */
[----:B------:R-:W-:-:S05]  /*22100*/  @!P1 MOV R3, R7 ;  /* 0x0000000700039202 */ /* 0x000fca0000000f00 */
[----:B------:R1:W-:Y:S04]  /*22110*/  @!P1 LDGSTS.E.BYPASS.LTC128B.128 [R8+0x15400], desc[UR60][R2.64], !P3 ;  /* 0x1540000002089fae */ /* 0x0003e8000d901d7c */
[----:B------:R1:W-:Y:S04]  /*22120*/  @!P1 LDGSTS.E.BYPASS.LTC128B.128 [R8+0x19400], desc[UR60][R2.64+0x80], !P2 ;  /* 0x1940008002089fae */ /* 0x0003e8000d101d7c */
[----:B0-----:R1:W-:Y:S02]  /*22130*/  @!P1 LDGSTS.E.BYPASS.LTC128B.128 [R8+0x1d400], desc[UR60][R2.64+0x100], !P0 ;  /* 0x1d40010002089fae */ /* 0x0013e4000c101d7c */
.L_x_6445:
        /* <DEDUP_REMOVED lines=12> */
.L_x_6295:
[----:B------:R-:W-:Y:S05]  /*22200*/  BSYNC B0 ;  /* 0x0000000000007941 */ /* 0x000fea0003800000 */
.L_x_6294:
[----:B------:R-:W-:Y:S01]  /*22210*/  NOP ;  /* 0x0000000000007918 */ /* 0x000fe20000000000 */
[----:B------:R-:W-:-:S13]  /*22220*/  PLOP3.LUT P0, PT, PT, PT, PT, 0x80, 0x0 ;  /* 0x000000000000781c */ /* 0x000fda0003f0f070 */
.L_x_6296:
        /* <DEDUP_REMOVED lines=18> */
.L_x_6446:
[----:B------:R-:W-:Y:S05]  /*22350*/  BSYNC B0 ;  /* 0x0000000000007941 */ /* 0x000fea0003800000 */
.L_x_6297:
        /* <DEDUP_REMOVED lines=12> */
.L_x_6313:
[----:B------:R-:W3:Y:S01]  /*22420*/  LDL R2, [R1] ;  /* 0x0000000001027983 */ /* 0x000ee20000100800 */
[----:B------:R-:W1:Y:S03]  /*22430*/  LDC R7, c[0x0][0x430] ;  /* 0x00010c00ff077b82 */ /* 0x000e660000000800 */
[----:B------:R-:W4:Y:S04]  /*22440*/  LDL R4, [R1+0xc] ;  /* 0x00000c0001047983 */ /* 0x000f280000100800 */
[----:B------:R-:W2:Y:S01]  /*22450*/  LDL R8, [R1+0x10] ;  /* 0x0000100001087983 */ /* 0x000ea20000100800 */
[----:B------:R-:W0:Y:S02]  /*22460*/  S2R R0, SR_TID.X ;  /* 0x0000000000007919 */ /* 0x000e240000002100 */
[----:B0-----:R-:W-:-:S02]  /*22470*/  LOP3.LUT R0, R0, 0x7f, RZ, 0xc0, !PT ;  /* 0x0000007f00007812 */ /* 0x001fc400078ec0ff */
[----:B-1----:R-:W-:-:S13]  /*22480*/  ISETP.NE.AND P0, PT, R7, 0x1, PT ;  /* 0x000000010700780c */ /* 0x002fda0003f05270 */
[----:B------:R-:W0:Y:S01]  /*22490*/  @P0 LDC R3, c[0x0][0x438] ;  /* 0x00010e00ff030b82 */ /* 0x000e220000000800 */
[----:B---3--:R-:W-:Y:S02]  /*224a0*/  LOP3.LUT P4, RZ, R2, 0x10, RZ, 0xc0, !PT ;  /* 0x0000001002ff7812 */ /* 0x008fe4000788c0ff */
[----:B------:R-:W-:Y:S02]  /*224b0*/  SHF.R.U32.HI R2, RZ, 0x3, R0 ;  /* 0x00000003ff027819 */ /* 0x000fe40000011600 */
[----:B------:R-:W1:Y:S01]  /*224c0*/  S2R R0, SR_TID.X ;  /* 0x0000000000007919 */ /* 0x000e620000002100 */
[----:B----4-:R-:W-:Y:S01]  /*224d0*/  IMAD R9, R6, 0x60, R4 ;  /* 0x0000006006097824 */ /* 0x010fe200078e0204 */
[----:B-1----:R-:W-:-:S04]  /*224e0*/  SHF.L.U32 R0, R0, 0x4, RZ ;  /* 0x0000000400007819 */ /* 0x002fc800000006ff */
[----:B------:R-:W-:Y:S02]  /*224f0*/  LOP3.LUT R0, R2, 0x70, R0, 0xf8, !PT ;  /* 0x0000007002007812 */ /* 0x000fe400078ef800 */
[----:B------:R-:W1:Y:S02]  /*22500*/  @P0 LDC R2, c[0x0][0x434] ;  /* 0x00010d00ff020b82 */ /* 0x000e640000000800 */
[C---:B------:R-:W-:Y:S01]  /*22510*/  ISETP.GT.U32.AND P5, PT, R0.reuse, 0x5f, PT ;  /* 0x0000005f0000780c */ /* 0x040fe20003fa4070 */
[----:B------:R-:W-:-:S12]  /*22520*/  IMAD.IADD R9, R0, 0x1, R9 ;  /* 0x0000000100097824 */ /* 0x000fd800078e0209 */
[----:B------:R-:W2:Y:S01]  /*22530*/  @!P5 LDC.64 R4, c[0x0][0x428] ;  /* 0x00010a00ff04db82 */ /* 0x000ea20000000a00 */
[----:B------:R-:W-:Y:S02]  /*22540*/  IMAD.MOV.U32 R0, RZ, RZ, R9 ;  /* 0x000000ffff007224 */ /* 0x000fe400078e0009 */
[----:B-1----:R-:W-:-:S05]  /*22550*/  @P0 IMAD.HI.U32 R2, R9, R2, RZ ;  /* 0x0000000209020227 */ /* 0x002fca00078e00ff */
[----:B0-----:R-:W-:-:S04]  /*22560*/  @P0 SHF.R.U32.HI R0, RZ, R3, R2 ;  /* 0x00000003ff000219 */ /* 0x001fc80000011602 */
[----:B------:R-:W-:Y:S02]  /*22570*/  @!P5 SHF.R.S32.HI R3, RZ, 0x1f, R0 ;  /* 0x0000001fff03d819 */ /* 0x000fe40000011400 */
[----:B------:R-:W-:Y:S01]  /*22580*/  @!P5 MOV R2, R0 ;  /* 0x000000000002d202 */ /* 0x000fe20000000f00 */
[----:B--2---:R-:W-:-:S04]  /*22590*/  @!P5 IMAD R8, R8, R4, RZ ;  /* 0x000000040808d224 */ /* 0x004fc800078e02ff */
[----:B------:R-:W-:-:S04]  /*225a0*/  @!P5 IMAD.WIDE.U32 R2, R32, R4, R2 ;  /* 0x000000042002d225 */ /* 0x000fc800078e0002 */
[----:B------:R-:W-:Y:S02]  /*225b0*/  @!P5 IMAD R8, R32, R5, R8 ;  /* 0x000000052008d224 */ /* 0x000fe400078e0208 */
[----:B------:R-:W0:Y:S01]  /*225c0*/  @!P5 LDC.64 R4, c[0x0][0x418] ;  /* 0x00010600ff04db82 */ /* 0x000e220000000a00 */
[----:B------:R-:W-:Y:S02]  /*225d0*/  IMAD.MOV R0, RZ, RZ, -R0 ;  /* 0x000000ffff007224 */ /* 0x000fe400078e0a00 */
[----:B------:R-:W-:Y:S02]  /*225e0*/  @!P5 IMAD.IADD R3, R8, 0x1, R3 ;  /* 0x000000010803d824 */ /* 0x000fe400078e0203 */
[----:B------:R-:W-:Y:S02]  /*225f0*/  IMAD R9, R7, R0, R9 ;  /* 0x0000000007097224 */ /* 0x000fe400078e0209 */
[----:B------:R-:W-:Y:S01]  /*22600*/  IMAD.MOV.U32 R0, RZ, RZ, RZ ;  /* 0x000000ffff007224 */ /* 0x000fe200078e00ff */
[----:B0-----:R-:W-:-:S04]  /*22610*/  @!P5 LEA R4, P0, R2, R4, 0x2 ;  /* 0x000000040204d211 */ /* 0x001fc800078010ff */
[----:B------:R-:W-:-:S05]  /*22620*/  @!P5 LEA.HI.X R5, R2, R5, R3, 0x2, P0 ;  /* 0x000000050205d211 */ /* 0x000fca00000f1403 */
[----:B------:R0:W5:Y:S01]  /*22630*/  @!P5 LDG.E R0, desc[UR60][R4.64] ;  /* 0x0000003c0400d981 */ /* 0x000162000c1e1900 */
[----:B------:R-:W-:-:S04]  /*22640*/  IADD3 R26, R10, 0x1, RZ ;  /* 0x000000010a1a7810 */ /* 0x000fc80007ffe0ff */
[C---:B------:R-:W-:Y:S01]  /*22650*/  ISETP.NE.AND P0, PT, R26.reuse, 0x2, PT ;  /* 0x000000021a00780c */ /* 0x040fe20003f05270 */
[----:B------:R-:W-:Y:S05]  /*22660*/  YIELD ;  /* 0x0000000000007946 */ /* 0x000fea0003800000 */
[----:B------:R-:W-:Y:S01]  /*22670*/  SEL R28, RZ, 0x1, P0 ;  /* 0x00000001ff1c7807 */ /* 0x000fe20000000000 */
[----:B------:R-:W-:Y:S01]  /*22680*/  IMAD.MOV.U32 R25, RZ, RZ, R6 ;  /* 0x000000ffff197224 */ /* 0x000fe200078e0006 */
[----:B------:R-:W-:Y:S02]  /*22690*/  SEL R26, R26, RZ, P0 ;  /* 0x000000ff1a1a7207 */ /* 0x000fe40000000000 */
[----:B------:R-:W-:Y:S01]  /*226a0*/  LOP3.LUT R28, R17, R28, RZ, 0x3c, !PT ;  /* 0x0000001c111c7212 */ /* 0x000fe200078e3cff */
[----:B0-----:R-:W-:Y:S06]  /*226b0*/  @!P4 BRA `(.L_x_6301) ;  /* 0x000000000004c947 */ /* 0x001fec0003800000 */
[----:B------:R-:W-:Y:S01]  /*226c0*/  BPT.TRAP 0x1 ;  /* 0x000000040000795c */ /* 0x000fe20000300000 */
.L_x_6301:
[----:B------:R-:W-:Y:S01]  /*226d0*/  LEA R7, R26, R22, 0x3 ;  /* 0x000000161a077211 */ /* 0x000fe200078e18ff */
[----:B------:R-:W-:Y:S01]  /*226e0*/  BSSY B1, `(.L_x_6302) ;  /* 0x0000004000017945 */ /* 0x000fe20003800000 */
[----:B------:R-:W-:-:S04]  /*226f0*/  SHF.L.U32 R2, R28, 0x1f, RZ ;  /* 0x0000001f1c027819 */ /* 0x000fc800000006ff */
[----:B------:R-:W0:Y:S02]  /*22700*/  SYNCS.PHASECHK.TRANS64.TRYWAIT P0, [R7+URZ+0x30840], R2 ;  /* 0x03084002070075a7 */ /* 0x000e24000800017f */
[----:B0-----:R-:W-:Y:S05]  /*22710*/  @!P0 BRA `(.L_x_6303) ;  /* 0x0000004c00a48947 */ /* 0x001fea0003800000 */
.L_x_6447:
[----:B------:R-:W-:Y:S05]  /*22720*/  BSYNC B1 ;  /* 0x0000000000017941 */ /* 0x000fea0003800000 */
.L_x_6302:
        /* <DEDUP_REMOVED lines=27> */
[----:B------:R-:W-:Y:S01]  /*228e0*/  IMAD.SHL.U32 R4, R33, 0x2, RZ ;  /* 0x0000000221047824 */ /* 0x000fe200078e00ff */
[----:B------:R-:W-:Y:S02]  /*228f0*/  LEA R5, R5, R22, 0x1 ;  /* 0x0000001605057211 */ /* 0x000fe400078e08ff */
[----:B------:R-:W0:Y:S04]  /*22900*/  SHFL.IDX PT, R2, R8, RZ, 0x181f ;  /* 0x00181fff08027589 */ /* 0x000e2800000e0000 */
[----:B------:R-:W-:Y:S01]  /*22910*/  SHFL.IDX PT, R34, R6, 0x2, 0x181f ;  /* 0x00581f0006227f89 */ /* 0x000fe200000e0000 */
[----:B0-----:R-:W-:Y:S02]  /*22920*/  IADD3 R2, P0, R2, R4, RZ ;  /* 0x0000000402027210 */ /* 0x001fe40007f1e0ff */
[----:B--2---:R-:W-:-:S02]  /*22930*/  LOP3.LUT P6, RZ, R3, 0x4, RZ, 0xc0, !PT ;  /* 0x0000000403ff7812 */ /* 0x004fc400078cc0ff */
[----:B------:R-:W0:Y:S02]  /*22940*/  SHFL.IDX PT, R3, R6, RZ, 0x181f ;  /* 0x00181fff06037589 */ /* 0x000e2400000e0000 */
[----:B0-----:R-:W-:-:S09]  /*22950*/  IMAD.X R3, RZ, RZ, R3, P0 ;  /* 0x000000ffff037224 */ /* 0x001fd200000e0603 */
        /* <DEDUP_REMOVED lines=32> */
.L_x_6461:
[----:B------:R-:W3:Y:S01]  /*22b60*/  LDL R3, [R1] ;  /* 0x0000000001037983 */ /* 0x000ee20000100800 */
[----:B--2---:R-:W-:Y:S02]  /*22b70*/  IADD3 R2, P0, R2, R4, RZ ;  /* 0x0000000402027210 */ /* 0x004fe40007f1e0ff */
[----:B---3--:R-:W-:-:S03]  /*22b80*/  LOP3.LUT P6, RZ, R3, 0x4, RZ, 0xc0, !PT ;  /* 0x0000000403ff7812 */ /* 0x008fc600078cc0ff */
[----:B------:R-:W-:Y:S01]  /*22b90*/  IMAD.X R3, RZ, RZ, R34, P0 ;  /* 0x000000ffff037224 */ /* 0x000fe200000e0622 */
        /* <DEDUP_REMOVED lines=8> */
.L_x_6305:
[----:B------:R-:W-:Y:S02]  /*22c20*/  PLOP3.LUT P4, PT, P4, P0, PT, 0xa2, 0x0 ;  /* 0x000000000000781c */ /* 0x000fe40002781472 */
[----:B------:R-:W-:-:S08]  /*22c30*/  @P0 R2UR P4, UR4, R7 ;  /* 0x00000000070402ca */ /* 0x000fd00000080000 */
[----:B------:R-:W-:-:S05]  /*22c40*/  @P0 PLOP3.LUT P0, PT, P4, PT, PT, 0x80, 0x0 ;  /* 0x000000000000081c */ /* 0x000fca000270f070 */
[----:B------:R-:W-:Y:S01]  /*22c50*/  @!P4 SYNCS.ARRIVE.TRANS64.RED.A0T1 RZ, [UR4+0x30830], RZ ;  /* 0x030830ffffffc9a7 */ /* 0x000fe20008200404 */
[----:B------:R-:W-:Y:S07]  /*22c60*/  @!P4 ARRIVES.LDGSTSBAR.64.TRANSCNT [UR4+0x30830] ;  /* 0x03083000ff00c9b0 */ /* 0x000fee0008000a84 */
[----:B------:R-:W-:Y:S05]  /*22c70*/  @P0 BRA.U.ANY `(.L_x_6305) ;  /* 0xfffffffd00e80947 */ /* 0x000fea000393ffff */
[----:B------:R-:W-:Y:S01]  /*22c80*/  NOP ;  /* 0x0000000000007918 */ /* 0x000fe20000000000 */
[----:B-1----:R-:W2:Y:S02]  /*22c90*/  LDL R2, [R1] ;  /* 0x0000000001027983 */ /* 0x002ea40000100800 */
[----:B--2---:R-:W-:-:S13]  /*22ca0*/  LOP3.LUT P5, RZ, R2, 0x10, RZ, 0xc0, !PT ;  /* 0x0000001002ff7812 */ /* 0x004fda00078ac0ff */
[----:B------:R-:W-:Y:S05]  /*22cb0*/  @!P5 BRA `(.L_x_6306) ;  /* 0x000000000004d947 */ /* 0x000fea0003800000 */
[----:B------:R-:W-:Y:S01]  /*22cc0*/  BPT.TRAP 0x1 ;  /* 0x000000040000795c */ /* 0x000fe20000300000 */
.L_x_6306:
[----:B------:R1:W-:Y:S01]  /*22cd0*/  SYNCS.ARRIVE.TRANS64.A1T0 RZ, [R7+URZ+0x30830], RZ ;  /* 0x030830ff07ff79a7 */ /* 0x0003e2000810003f */
[----:B------:R-:W-:Y:S05]  /*22ce0*/  @!P5 BRA `(.L_x_6307) ;  /* 0x000000000004d947 */ /* 0x000fea0003800000 */
[----:B------:R-:W-:Y:S01]  /*22cf0*/  BPT.TRAP 0x1 ;  /* 0x000000040000795c */ /* 0x000fe20000300000 */
.L_x_6307:
[----:B------:R-:W-:Y:S01]  /*22d00*/  SHF.L.U32 R2, R17, 0x1f, RZ ;  /* 0x0000001f11027819 */ /* 0x000fe200000006ff */
[----:B------:R-:W-:Y:S01]  /*22d10*/  BSSY B1, `(.L_x_6308) ;  /* 0x0000004000017945 */ /* 0x000fe20003800000 */
[----:B0-----:R-:W-:-:S04]  /*22d20*/  LEA R6, R10, R22, 0x3 ;  /* 0x000000160a067211 */ /* 0x001fc800078e18ff */
[----:B------:R-:W0:Y:S02]  /*22d30*/  SYNCS.PHASECHK.TRANS64.TRYWAIT P0, [R6+URZ+0x30860], R2 ;  /* 0x03086002060075a7 */ /* 0x000e24000800017f */
[----:B0-----:R-:W-:Y:S05]  /*22d40*/  @!P0 BRA `(.L_x_6309) ;  /* 0x0000005000288947 */ /* 0x001fea0003800000 */
.L_x_6462:
[----:B------:R-:W-:Y:S05]  /*22d50*/  BSYNC B1 ;  /* 0x0000000000017941 */ /* 0x000fea0003800000 */
.L_x_6308:
[----:B------:R-:W1:Y:S01]  /*22d60*/  LDL R5, [R1+0x8] ;  /* 0x0000080001057983 */ /* 0x000e620000100800 */
        /* <DEDUP_REMOVED lines=61> */
.L_x_6476:
        /* <DEDUP_REMOVED lines=31> */
.L_x_6311:
        /* <DEDUP_REMOVED lines=11> */
.L_x_6312:
[C---:B------:R-:W-:Y:S01]  /*233e0*/  ISETP.GT.AND P0, PT, R25.reuse, RZ, PT ;  /* 0x000000ff1900720c */ /* 0x040fe20003f04270 */
[----:B------:R0:W-:Y:S01]  /*233f0*/  SYNCS.ARRIVE.TRANS64.A1T0 RZ, [R6+URZ+0x30850], RZ ;  /* 0x030850ff06ff79a7 */ /* 0x0001e2000810003f */
[----:B------:R-:W-:Y:S01]  /*23400*/  IMAD.MOV.U32 R10, RZ, RZ, R26 ;  /* 0x000000ffff0a7224 */ /* 0x000fe200078e001a */
[----:B------:R-:W-:Y:S01]  /*23410*/  MOV R30, R25 ;  /* 0x00000019001e7202 */ /* 0x000fe20000000f00 */
[----:B------:R-:W-:Y:S01]  /*23420*/  IMAD.MOV.U32 R17, RZ, RZ, R28 ;  /* 0x000000ffff117224 */ /* 0x000fe200078e001c */
[----:B0-----:R-:W-:-:S08]  /*23430*/  IADD3 R6, R25, -0x1, RZ ;  /* 0xffffffff19067810 */ /* 0x001fd00007ffe0ff */
[----:B------:R-:W-:Y:S05]  /*23440*/  @P0 BRA `(.L_x_6313) ;  /* 0xffffffec00f40947 */ /* 0x000fea000383ffff */
.L_x_6300:
[----:B------:R-:W-:Y:S05]  /*23450*/  BSYNC B0 ;  /* 0x0000000000007941 */ /* 0x000fea0003800000 */
.L_x_6299:
        /* <DEDUP_REMOVED lines=17> */
.L_x_6315:
[----:B------:R-:W-:Y:S05]  /*23570*/  BSYNC B0 ;  /* 0x0000000000007941 */ /* 0x000fea0003800000 */
.L_x_6314:
[----:B------:R-:W3:Y:S02]  /*23580*/  LDL R0, [R1] ;  /* 0x0000000001007983 */ /* 0x000ee40000100800 */
[----:B---3--:R-:W-:-:S13]  /*23590*/  LOP3.LUT P0, RZ, R0, 0x10, RZ, 0xc0, !PT ;  /* 0x0000001000ff7812 */ /* 0x008fda000780c0ff */
[----:B------:R-:W-:Y:S05]  /*235a0*/  @!P0 BRA `(.L_x_6316) ;  /* 0x0000000000048947 */ /* 0x000fea0003800000 */
[----:B------:R-:W-:Y:S01]  /*235b0*/  BPT.TRAP 0x1 ;  /* 0x000000040000795c */ /* 0x000fe20000300000 */
.L_x_6316:
[----:B------:R-:W3:Y:S01]  /*235c0*/  LDL.LU R2, [R1+0x8] ;  /* 0x0000080001027983 */ /* 0x000ee20000300800 */
[----:B------:R-:W-:Y:S01]  /*235d0*/  IMAD R0, R26, 0x8, R22 ;  /* 0x000000081a007824 */ /* 0x000fe200078e0216 */
[----:B0-----:R-:W-:Y:S01]  /*235e0*/  SHF.L.U32 R3, R28, 0x1f, RZ ;  /* 0x0000001f1c037819 */ /* 0x001fe200000006ff */
[----:B------:R-:W-:Y:S03]  /*235f0*/  BSSY B0, `(.L_x_6317) ;  /* 0x0000004000007945 */ /* 0x000fe60003800000 */
[----:B------:R-:W0:Y:S01]  /*23600*/  SYNCS.PHASECHK.TRANS64.TRYWAIT P0, [R0+URZ+0x30860], R3 ;  /* 0x03086003000075a7 */ /* 0x000e22000800017f */
[----:B---3--:R-:W-:Y:S01]  /*23610*/  IMAD R6, R25, -0x60, R2 ;  /* 0xffffffa019067824 */ /* 0x008fe200078e0202 */
[----:B0-----:R-:W-:Y:S06]  /*23620*/  @!P0 BRA `(.L_x_6318) ;  /* 0x0000005000148947 */ /* 0x001fec0003800000 */
.L_x_6477:
[----:B------:R-:W-:Y:S05]  /*23630*/  BSYNC B0 ;  /* 0x0000000000007941 */ /* 0x000fea0003800000 */
.L_x_6317:
        /* <DEDUP_REMOVED lines=9> */
[----:B------:R-:W-:Y:S01]  /*236d0*/  SHF.L.U32 R5, R33, 0x1, RZ ;  /* 0x0000000121057819 */ /* 0x000fe200000006ff */
        /* <DEDUP_REMOVED lines=48> */
[----:B------:R0:W3:Y:S02]  /*239e0*/  SHFL.IDX PT, R14, R23, 0x5, 0x181f ;  /* 0x00b81f00170e7f89 */ /* 0x0000e400000e0000 */
[----:B-1----:R-:W-:Y:S02]  /*239f0*/  IADD3.X R3, RZ, R7, RZ, P3, !PT ;  /* 0x00000007ff037210 */ /* 0x002fe40001ffe4ff */
[----:B------:R-:W-:-:S05]  /*23a00*/  ISETP.LT.OR P3, PT, R6, 0x41, P1 ;  /* 0x000000410600780c */ /* 0x000fca0000f61670 */
[----:B------:R0:W-:Y:S01]  /*23a10*/  LDGSTS.E.BYPASS.LTC128B.128 [R4+0x2400], desc[UR60][R2.64], !P4 ;  /* 0x0240000002047fae */ /* 0x0001e2000e101d7c */
[----:B------:R-:W-:-:S07]  /*23a20*/  ISETP.LT.OR P4, PT, R6, 0x41, P0 ;  /* 0x000000410600780c */ /* 0x000fce0000781670 */
[----:B------:R0:W-:Y:S06]  /*23a30*/  LDGSTS.E.BYPASS.LTC128B.128 [R4+0x5400], desc[UR60][R2.64+0x80], !P3 ;  /* 0x0540008002047fae */ /* 0x0001ec000d901d7c */
[----:B--2---:R0:W-:Y:S02]  /*23a40*/  LDGSTS.E.BYPASS.LTC128B.128 [R4+0x8400], desc[UR60][R2.64+0x100], !P4 ;  /* 0x0840010002047fae */ /* 0x0041e4000e101d7c */
.L_x_6491:
        /* <DEDUP_REMOVED lines=13> */
.L_x_6320:
[----:B------:R-:W-:Y:S02]  /*23b20*/  PLOP3.LUT P1, PT, P1, P0, PT, 0xa2, 0x0 ;  /* 0x000000000000781c */ /* 0x000fe40000f21472 */
[----:B------:R-:W-:-:S08]  /*23b30*/  @P0 R2UR P1, UR4, R0 ;  /* 0x00000000000402ca */ /* 0x000fd00000020000 */
[----:B------:R-:W-:-:S05]  /*23b40*/  @P0 PLOP3.LUT P0, PT, P1, PT, PT, 0x80, 0x0 ;  /* 0x000000000000081c */ /* 0x000fca0000f0f070 */
[----:B------:R-:W-:Y:S01]  /*23b50*/  @!P1 SYNCS.ARRIVE.TRANS64.RED.A0T1 RZ, [UR4+0x30850], RZ ;  /* 0x030850ffffff99a7 */ /* 0x000fe20008200404 */
[----:B------:R-:W-:Y:S07]  /*23b60*/  @!P1 ARRIVES.LDGSTSBAR.64.TRANSCNT [UR4+0x30850] ;  /* 0x03085000ff0099b0 */ /* 0x000fee0008000a84 */
[----:B------:R-:W-:Y:S05]  /*23b70*/  @P0 BRA.U.ANY `(.L_x_6320) ;  /* 0xfffffffd00e80947 */ /* 0x000fea000393ffff */
[----:B------:R-:W-:Y:S01]  /*23b80*/  NOP ;  /* 0x0000000000007918 */ /* 0x000fe20000000000 */
[----:B0-----:R-:W2:Y:S02]  /*23b90*/  LDL R2, [R1] ;  /* 0x0000000001027983 */ /* 0x001ea40000100800 */
[----:B--2---:R-:W-:-:S13]  /*23ba0*/  LOP3.LUT P2, RZ, R2, 0x10, RZ, 0xc0, !PT ;  /* 0x0000001002ff7812 */ /* 0x004fda000784c0ff */
[----:B------:R-:W-:Y:S05]  /*23bb0*/  @!P2 BRA `(.L_x_6321) ;  /* 0x000000000004a947 */ /* 0x000fea0003800000 */
[----:B------:R-:W-:Y:S01]  /*23bc0*/  BPT.TRAP 0x1 ;  /* 0x000000040000795c */ /* 0x000fe20000300000 */
.L_x_6321:
[----:B------:R0:W-:Y:S01]  /*23bd0*/  SYNCS.ARRIVE.TRANS64.A1T0 RZ, [R0+URZ+0x30850], RZ ;  /* 0x030850ff00ff79a7 */ /* 0x0001e2000810003f */
[----:B------:R-:W-:-:S05]  /*23be0*/  VIADD R26, R26, 0x1 ;  /* 0x000000011a1a7836 */ /* 0x000fca0000000000 */
[----:B------:R-:W-:-:S04]  /*23bf0*/  ISETP.NE.AND P0, PT, R26, 0x2, PT ;  /* 0x000000021a00780c */ /* 0x000fc80003f05270 */
[----:B------:R-:W-:Y:S02]  /*23c00*/  SEL R3, RZ, 0x1, P0 ;  /* 0x00000001ff037807 */ /* 0x000fe40000000000 */
[----:B------:R-:W-:Y:S02]  /*23c10*/  SEL R26, R26, RZ, P0 ;  /* 0x000000ff1a1a7207 */ /* 0x000fe40000000000 */
[----:B0-----:R-:W-:-:S07]  /*23c20*/  LOP3.LUT R28, R28, R3, RZ, 0x3c, !PT ;  /* 0x000000031c1c7212 */ /* 0x001fce00078e3cff */
.L_x_6278:
[----:B------:R-:W-:Y:S05]  /*23c30*/  BSYNC B7 ;  /* 0x0000000000077941 */ /* 0x000fea0003800000 */
.L_x_6276:
[----:B------:R-:W2:Y:S02]  /*23c40*/  LDL R0, [R1] ;  /* 0x0000000001007983 */ /* 0x000ea40000100800 */
[----:B--2---:R-:W-:-:S13]  /*23c50*/  LOP3.LUT P0, RZ, R0, 0x20, RZ, 0xc0, !PT ;  /* 0x0000002000ff7812 */ /* 0x004fda000780c0ff */
[----:B------:R-:W-:Y:S05]  /*23c60*/  @!P0 BRA `(.L_x_6322) ;  /* 0x0000000000248947 */ /* 0x000fea0003800000 */
[----:B------:R-:W-:Y:S05]  /*23c70*/  WARPSYNC.ALL ;  /* 0x0000000000007948 */ /* 0x000fea0003800000 */
[----:B------:R-:W0:Y:S08]  /*23c80*/  S2UR UR5, SR_CgaCtaId ;  /* 0x00000000000579c3 */ /* 0x000e300000008800 */
[----:B------:R-:W-:Y:S06]  /*23c90*/  BAR.SYNC.DEFER_BLOCKING 0x5, 0x180 ;  /* 0x0146000000007b1d */ /* 0x000fec0000010000 */
[----:B------:R-:W-:-:S02]  /*23ca0*/  UMOV UR4, 0x400 ;  /* 0x0000040000047882 */ /* 0x000fc40000000000 */
[----:B0-----:R-:W-:-:S06]  /*23cb0*/  ULEA UR4, UR5, UR4, 0x18 ;  /* 0x0000000405047291 */ /* 0x001fcc000f8ec03f */
[----:B------:R-:W-:-:S05]  /*23cc0*/  MOV R22, UR4 ;  /* 0x0000000400167c02 */ /* 0x000fca0008000f00 */
[----:B------:R0:W2:Y:S01]  /*23cd0*/  LDS.128 R16, [R22+0x308d0] ;  /* 0x0308d00016107984 */ /* 0x0000a20000000c00 */
[----:B------:R-:W-:Y:S06]  /*23ce0*/  BAR.ARV 0x4, 0x180 ;  /* 0x0106000000007b1d */ /* 0x000fec0000002000 */
[----:B------:R-:W-:Y:S05]  /*23cf0*/  BRA `(.L_x_6323) ;  /* 0x0000000800cc7947 */ /* 0x000fea0003800000 */
.L_x_6322:
        /* <DEDUP_REMOVED lines=36> */
.L_x_6501:
[----:B------:R-:W-:Y:S02]  /*23f40*/  ULDC UR4, c[0x0][0xc38] ;  /* 0x00030e0000047ab9 */ /* 0x000fe40000000800 */
[----:B------:R-:W-:-:S05]  /*23f50*/  MOV R7, UR4 ;  /* 0x0000000400077c02 */ /* 0x000fca0008000f00 */
[----:B--2---:R-:W-:-:S04]  /*23f60*/  IMAD R14, R14, R7, RZ ;  /* 0x000000070e0e7224 */ /* 0x004fc800078e02ff */
[----:B------:R-:W-:-:S05]  /*23f70*/  IMAD.IADD R9, R4, 0x1, R14 ;  /* 0x0000000104097824 */ /* 0x000fca00078e020e */
[----:B------:R-:W-:-:S13]  /*23f80*/  ISETP.GT.AND P6, PT, R9, R0, PT ;  /* 0x000000000900720c */ /* 0x000fda0003fc4270 */
[----:B------:R-:W-:Y:S05]  /*23f90*/  @P6 BRA `(.L_x_6325) ;  /* 0x00000000009c6947 */ /* 0x000fea0003800000 */
.L_x_6330:
        /* <DEDUP_REMOVED lines=14> */
.L_x_6328:
[----:B------:R-:W-:Y:S05]  /*24080*/  BSYNC B0 ;  /* 0x0000000000007941 */ /* 0x000fea0003800000 */
.L_x_6327:
        /* <DEDUP_REMOVED lines=18> */
.L_x_6509:
[----:B------:R-:W-:Y:S02]  /*241b0*/  ULDC UR4, c[0x0][0xc38] ;  /* 0x00030e0000047ab9 */ /* 0x000fe40000000800 */
[----:B------:R-:W-:-:S04]  /*241c0*/  IMAD.U32 R7, RZ, RZ, UR4 ;  /* 0x00000004ff077e24 */ /* 0x000fc8000f8e00ff */
[----:B--2---:R-:W-:-:S04]  /*241d0*/  IMAD R14, R14, R7, RZ ;  /* 0x000000070e0e7224 */ /* 0x004fc800078e02ff */
[----:B------:R-:W-:-:S05]  /*241e0*/  IMAD.IADD R9, R14, 0x1, R9 ;  /* 0x000000010e097824 */ /* 0x000fca00078e0209 */
[----:B------:R-:W-:-:S13]  /*241f0*/  ISETP.GT.AND P6, PT, R9, R0, PT ;  /* 0x000000000900720c */ /* 0x000fda0003fc4270 */
[----:B------:R-:W-:Y:S05]  /*24200*/  @!P6 BRA `(.L_x_6330) ;  /* 0xfffffffc0064e947 */ /* 0x000fea000383ffff */
.L_x_6325:
        /* <DEDUP_REMOVED lines=8> */
.L_x_6513:
[----:B------:R-:W-:Y:S01]  /*24290*/  ISETP.NE.AND P0, PT, R3, RZ, PT ;  /* 0x000000ff0300720c */ /* 0x000fe20003f05270 */
[----:B------:R-:W-:-:S12]  /*242a0*/  IMAD.MOV.U32 R14, RZ, RZ, RZ ;  /* 0x000000ffff0e7224 */ /* 0x000fd800078e00ff */
[----:B------:R-:W-:Y:S05]  /*242b0*/  @!P0 BRA `(.L_x_6332) ;  /* 0x0000000000108947 */ /* 0x000fea0003800000 */
[----:B------:R-:W-:Y:S01]  /*242c0*/  UMOV UR4, 0xffffffff ;  /* 0xffffffff00047882 */ /* 0x000fe20000000000 */
[----:B------:R-:W-:Y:S02]  /*242d0*/  VIADD R12, R4, 0xffffffff ;  /* 0xffffffff040c7836 */ /* 0x000fe40000000000 */
[----:B------:R-:W-:Y:S05]  /*242e0*/  BRA.DIV UR4, `(.L_x_6333) ;  /* 0x0000005604247947 */ /* 0x000fea000b800000 */
[----:B------:R4:W0:Y:S02]  /*242f0*/  SHFL.IDX PT, R14, R2, R12, 0x1f ;  /* 0x00001f0c020e7589 */ /* 0x00082400000e0000 */
.L_x_6332:
        /* <DEDUP_REMOVED lines=8> */
[----:B-1----:R-:W0:Y:S08]  /*24380*/  I2F.RP R10, R8 ;  /* 0x00000008000a7306 */ /* 0x002e300000209400 */
        /* <DEDUP_REMOVED lines=15> */
[-C--:B------:R-:W-:Y:S01]  /*24480*/  @!P1 IADD3 R3, R3, -R8.reuse, RZ ;  /* 0x8000000803039210 */ /* 0x080fe20007ffe0ff */
[----:B------:R-:W-:Y:S01]  /*24490*/  @!P1 VIADD R2, R2, 0x1 ;  /* 0x0000000102029836 */ /* 0x000fe20000000000 */
[----:B------:R-:W-:Y:S02]  /*244a0*/  ISETP.NE.AND P1, PT, R4, RZ, PT ;  /* 0x000000ff0400720c */ /* 0x000fe40003f25270 */
[----:B------:R-:W-:-:S13]  /*244b0*/  ISETP.GE.U32.AND P0, PT, R3, R8, PT ;  /* 0x000000080300720c */ /* 0x000fda0003f06070 */
[----:B------:R-:W-:-:S05]  /*244c0*/  @P0 VIADD R2, R2, 0x1 ;  /* 0x0000000102020836 */ /* 0x000fca0000000000 */
[----:B------:R-:W-:Y:S02]  /*244d0*/  @!P2 IADD3 R2, -R2, RZ, RZ ;  /* 0x000000ff0202a210 */ /* 0x000fe40007ffe1ff */
        /* <DEDUP_REMOVED lines=28> */
[----:B------:R-:W-:-:S05]  /*246a0*/  @P0 IADD3 R2, R2, 0x1, RZ ;  /* 0x0000000102020810 */ /* 0x000fca0007ffe0ff */
[----:B------:R-:W-:Y:S01]  /*246b0*/  @!P2 IMAD.MOV R2, RZ, RZ, -R2 ;  /* 0x000000ffff02a224 */ /* 0x000fe200078e0a02 */
[----:B------:R-:W-:Y:S02]  /*246c0*/  @!P1 LOP3.LUT R2, RZ, R6, RZ, 0x33, !PT ;  /* 0x00000006ff029212 */ /* 0x000fe400078e33ff */
[----:B------:R-:W-:-:S05]  /*246d0*/  IADD3 R6, -R6, RZ, RZ ;  /* 0x000000ff06067210 */ /* 0x000fca0007ffe1ff */
[----:B------:R-:W-:Y:S01]  /*246e0*/  IMAD R18, R2, R6, R9 ;  /* 0x0000000602127224 */ /* 0x000fe200078e0209 */
[----:B------:R-:W-:-:S05]  /*246f0*/  LOP3.LUT R2, RZ, R2, RZ, 0x33, !PT ;  /* 0x00000002ff027212 */ /* 0x000fca00078e33ff */
[----:B------:R-:W-:Y:S01]  /*24700*/  IMAD.IADD R17, R5, 0x1, R2 ;  /* 0x0000000105117824 */ /* 0x000fe200078e0202 */
[----:B------:R-:W-:Y:S06]  /*24710*/  BRA `(.L_x_6334) ;  /* 0x00000000001c7947 */ /* 0x000fec0003800000 */
.L_x_6326:
[----:B------:R-:W-:Y:S01]  /*24720*/  UMOV UR4, URZ ;  /* 0x0000003f00047c82 */ /* 0x000fe20008000000 */
[----:B------:R-:W-:Y:S01]  /*24730*/  UMOV UR5, URZ ;  /* 0x0000003f00057c82 */ /* 0x000fe20008000000 */
[----:B------:R-:W-:Y:S01]  /*24740*/  ULDC UR6, c[0x0][0xc3c] ;  /* 0x00030f0000067ab9 */ /* 0x000fe20000000800 */
[----:B------:R-:W-:Y:S01]  /*24750*/  IMAD.MOV.U32 R16, RZ, RZ, R0 ;  /* 0x000000ffff107224 */ /* 0x000fe200078e0000 */
[----:B------:R-:W-:Y:S01]  /*24760*/  MOV R17, UR4 ;  /* 0x0000000400117c02 */ /* 0x000fe20008000f00 */
[----:B------:R-:W-:Y:S02]  /*24770*/  IMAD.U32 R18, RZ, RZ, UR5 ;  /* 0x00000005ff127e24 */ /* 0x000fe4000f8e00ff */
[----:B------:R-:W-:-:S07]  /*24780*/  IMAD.U32 R19, RZ, RZ, UR6 ;  /* 0x00000006ff137e24 */ /* 0x000fce000f8e00ff */
.L_x_6334:
        /* <DEDUP_REMOVED lines=10> */
.L_x_6323:
[----:B------:R-:W-:Y:S02]  /*24830*/  ULDC UR4, c[0x0][0xc3c] ;  /* 0x00030f0000047ab9 */ /* 0x000fe40000000800 */
[----:B--2---:R-:W-:-:S13]  /*24840*/  ISETP.GE.AND P0, PT, R19, UR4, PT ;  /* 0x0000000413007c0c */ /* 0x004fda000bf06270 */
[----:B------:R-:W-:Y:S05]  /*24850*/  @!P0 BRA `(.L_x_6335) ;  /* 0xffffffa000048947 */ /* 0x000fea000383ffff */
[----:B------:R-:W-:Y:S05]  /*24860*/  BSYNC B8 ;  /* 0x0000000000087941 */ /* 0x000fea0003800000 */
.L_x_6232:
[----:B------:R-:W2:Y:S01]  /*24870*/  LDL.LU R0, [R1+0x28] ;  /* 0x0000280001007983 */ /* 0x000ea20000300800 */
[----:B------:R-:W-:Y:S01]  /*24880*/  BSSY B0, `(.L_x_6336) ;  /* 0x000000b000007945 */ /* 0x000fe20003800000 */
[----:B------:R-:W4:Y:S01]  /*24890*/  S2R R5, SR_CgaCtaId ;  /* 0x0000000000057919 */ /* 0x000f220000008800 */
[----:B--2---:R-:W-:-:S04]  /*248a0*/  IADD3 R0, R0, 0x1, RZ ;  /* 0x0000000100007810 */ /* 0x004fc80007ffe0ff */
        /* <DEDUP_REMOVED lines=8> */
.L_x_6516:
[----:B------:R-:W-:Y:S05]  /*24930*/  BSYNC B0 ;  /* 0x0000000000007941 */ /* 0x000fea0003800000 */
.L_x_6336:
[----:B------:R-:W-:-:S03]  /*24940*/  UMOV UR4, 0xffffffff ;  /* 0xffffffff00047882 */ /* 0x000fc60000000000 */
[----:B------:R-:W-:Y:S05]  /*24950*/  BRA.DIV UR4, `(.L_x_6338) ;  /* 0x0000004e04c07947 */ /* 0x000fea000b800000 */
[----:B0-----:R-:W0:Y:S02]  /*24960*/  S2R R0, SR_TID.X ;  /* 0x0000000000007919 */ /* 0x001e240000002100 */
[----:B0-----:R-:W-:-:S04]  /*24970*/  SHF.R.U32.HI R0, RZ, 0x5, R0 ;  /* 0x00000005ff007819 */ /* 0x001fc80000011600 */
[----:B------:R-:W-:-:S05]  /*24980*/  LOP3.LUT R0, R0, 0x3, RZ, 0xc0, !PT ;  /* 0x0000000300007812 */ /* 0x000fca00078ec0ff */
[----:B------:R0:W2:Y:S02]  /*24990*/  SHFL.IDX PT, R14, R0, RZ, 0x1f ;  /* 0x00001fff000e7589 */ /* 0x0000a400000e0000 */
.L_x_6519:
[----:B--2---:R-:W-:-:S13]  /*249a0*/  ISETP.NE.AND P0, PT, R14, RZ, PT ;  /* 0x000000ff0e00720c */ /* 0x004fda0003f05270 */
[----:B------:R-:W-:Y:S05]  /*249b0*/  @P0 BRA `(.L_x_5986) ;  /* 0x0000000000900947 */ /* 0x000fea0003800000 */
[----:B------:R-:W-:-:S03]  /*249c0*/  UMOV UR4, 0xffffffff ;  /* 0xffffffff00047882 */ /* 0x000fc60000000000 */
[----:B------:R-:W-:Y:S05]  /*249d0*/  BRA.DIV UR4, `(.L_x_6339) ;  /* 0x0000004e04d47947 */ /* 0x000fea000b800000 */
[----:B------:R-:W-:-:S13]  /*249e0*/  ELECT P6, URZ, PT ;  /* 0x00000000003f782f */ /* 0x000fda00038c0000 */
.L_x_6522:
        /* <DEDUP_REMOVED lines=8> */
.L_x_6340:
[C---:B------:R-:W-:Y:S01]  /*24a70*/  LEA R5, R26.reuse, R7, 0x3 ;  /* 0x000000071a057211 */ /* 0x040fe200078e18ff */
[----:B------:R-:W-:Y:S01]  /*24a80*/  VIADD R26, R26, 0x1 ;  /* 0x000000011a1a7836 */ /* 0x000fe20000000000 */
[----:B------:R-:W-:-:S04]  /*24a90*/  SHF.L.U32 R0, R28, 0x1f, RZ ;  /* 0x0000001f1c007819 */ /* 0x000fc800000006ff */
[----:B------:R-:W0:Y:S01]  /*24aa0*/  SYNCS.PHASECHK.TRANS64.TRYWAIT P1, [R5+URZ+0x30840], R0 ;  /* 0x03084000050075a7 */ /* 0x000e22000802017f */
[----:B------:R-:W-:-:S04]  /*24ab0*/  ISETP.NE.AND P2, PT, R26, 0x2, PT ;  /* 0x000000021a00780c */ /* 0x000fc80003f45270 */
[----:B------:R-:W-:Y:S01]  /*24ac0*/  SEL R3, RZ, 0x1, P2 ;  /* 0x00000001ff037807 */ /* 0x000fe20001000000 */
[----:B0-----:R-:W-:Y:S08]  /*24ad0*/  @!P1 BRA `(.L_x_6341) ;  /* 0x0000004c00b49947 */ /* 0x001ff00003800000 */
.L_x_6523:
[----:B------:R-:W-:Y:S02]  /*24ae0*/  SEL R26, R26, RZ, P2 ;  /* 0x000000ff1a1a7207 */ /* 0x000fe40001000000 */
[----:B------:R-:W-:Y:S01]  /*24af0*/  LOP3.LUT R2, R28, R3, RZ, 0x3c, !PT ;  /* 0x000000031c027212 */ /* 0x000fe200078e3cff */
[----:B------:R-:W-:Y:S06]  /*24b00*/  @!P0 BRA `(.L_x_6342) ;  /* 0x0000000000048947 */ /* 0x000fec0003800000 */
[----:B------:R-:W-:Y:S01]  /*24b10*/  BPT.TRAP 0x1 ;  /* 0x000000040000795c */ /* 0x000fe20000300000 */
.L_x_6342:
[----:B------:R-:W-:Y:S01]  /*24b20*/  IMAD R3, R26, 0x8, R7 ;  /* 0x000000081a037824 */ /* 0x000fe200078e0207 */
[----:B------:R-:W-:-:S04]  /*24b30*/  SHF.L.U32 R2, R2, 0x1f, RZ ;  /* 0x0000001f02027819 */ /* 0x000fc800000006ff */
[----:B------:R-:W2:Y:S02]  /*24b40*/  SYNCS.PHASECHK.TRANS64.TRYWAIT P1, [R3+URZ+0x30840], R2 ;  /* 0x03084002030075a7 */ /* 0x000ea4000802017f */
[----:B--2---:R-:W-:Y:S05]  /*24b50*/  @!P1 BRA `(.L_x_6343) ;  /* 0x0000004c00a89947 */ /* 0x004fea0003800000 */
.L_x_6524:
[----:B------:R-:W-:Y:S05]  /*24b60*/  @!P0 BRA `(.L_x_6344) ;  /* 0x0000000000048947 */ /* 0x000fea0003800000 */
[----:B------:R-:W-:Y:S01]  /*24b70*/  BPT.TRAP 0x1 ;  /* 0x000000040000795c */ /* 0x000fe20000300000 */
.L_x_6344:
[----:B------:R-:W4:Y:S02]  /*24b80*/  SYNCS.PHASECHK.TRANS64.TRYWAIT P1, [R5+URZ+0x30860], R0 ;  /* 0x03086000050075a7 */ /* 0x000f24000802017f */
[----:B----4-:R-:W-:Y:S05]  /*24b90*/  @!P1 BRA `(.L_x_6345) ;  /* 0x0000004c00ac9947 */ /* 0x010fea0003800000 */
.L_x_6525:
[----:B------:R-:W-:Y:S05]  /*24ba0*/  @!P0 BRA `(.L_x_6346) ;  /* 0x0000000000048947 */ /* 0x000fea0003800000 */
[----:B------:R-:W-:Y:S01]  /*24bb0*/  BPT.TRAP 0x1 ;  /* 0x000000040000795c */ /* 0x000fe20000300000 */
.L_x_6346:
[----:B------:R0:W0:Y:S02]  /*24bc0*/  SYNCS.PHASECHK.TRANS64.TRYWAIT P0, [R3+URZ+0x30860], R2 ;  /* 0x03086002030075a7 */ /* 0x000024000800017f */
[----:B0-----:R-:W-:Y:S05]  /*24bd0*/  @!P0 NANOSLEEP.SYNCS 0x989680 ;  /* 0x009896800000895d */ /* 0x001fea0003900000 */
[----:B------:R-:W0:Y:S02]  /*24be0*/  @!P0 SYNCS.PHASECHK.TRANS64 P0, [R3+URZ+0x30860], R2 ;  /* 0x03086002030085a7 */ /* 0x000e24000800007f */
[----:B0-----:R-:W-:Y:S05]  /*24bf0*/  @!P0 BRA `(.L_x_6346) ;  /* 0xfffffffc00f08947 */ /* 0x001fea000383ffff */
.L_x_5986:
[----:B------:R-:W-:Y:S05]  /*24c00*/  BSYNC B9 ;  /* 0x0000000000097941 */ /* 0x000fea0003800000 */
.L_x_5983:
[----:B------:R-:W-:Y:S05]  /*24c10*/  EXIT ;  /* 0x000000000000794d */ /* 0x000fea0003800000 */
.L_x_6004:
[----:B0-----:R0:W1:Y:S02]  /*24c20*/  SYNCS.PHASECHK.TRANS64.TRYWAIT P5, [R88+URZ+0x30890], R89 ;  /* 0x03089059580075a7 */ /* 0x00106400080a017f */
[----:B-1----:R-:W-:Y:S05]  /*24c30*/  @!P5 NANOSLEEP.SYNCS 0x989680 ;  /* 0x009896800000d95d */ /* 0x002fea0003900000 */
[----:B------:R-:W1:Y:S02]  /*24c40*/  @!P5 SYNCS.PHASECHK.TRANS64 P5, [R88+URZ+0x30890], R89 ;  /* 0x030890595800d5a7 */ /* 0x000e6400080a007f */
[----:B-1----:R-:W-:Y:S05]  /*24c50*/  @!P5 BRA `(.L_x_6004) ;  /* 0xfffffffc00f0d947 */ /* 0x002fea000383ffff */
[----:B------:R-:W-:Y:S05]  /*24c60*/  BRA `(.L_x_6347) ;  /* 0xfffffde800b07947 */ /* 0x000fea000383ffff */
.L_x_6005:
        /* <DEDUP_REMOVED lines=8> */
.L_x_6349:
[----:B------:R-:W-:Y:S05]  /*24cf0*/  BSYNC B1 ;  /* 0x0000000000017941 */ /* 0x000fea0003800000 */
.L_x_6348:
        /* <DEDUP_REMOVED lines=8> */
.L_x_6350:
[----:B------:R-:W-:Y:S01]  /*24d80*/  MOV R11, R14 ;  /* 0x0000000e000b7202 */ /* 0x000fe20000000f00 */
[----:B------:R-:W-:Y:S06]  /*24d90*/  BRA `(.L_x_6351) ;  /* 0xfffffde800787947 */ /* 0x000fec000383ffff */
.L_x_6030:
[----:B------:R-:W-:Y:S01]  /*24da0*/  BSSY B1, `(.L_x_6352) ;  /* 0x0000008000017945 */ /* 0x000fe20003800000 */
[----:B0---4-:R-:W-:Y:S01]  /*24db0*/  IMAD.MOV.U32 R13, RZ, RZ, R119 ;  /* 0x000000ffff0d7224 */ /* 0x011fe200078e0077 */
[----:B---3--:R-:W-:Y:S01]  /*24dc0*/  MOV R11, 0x1c1f ;  /* 0x00001c1f000b7802 */ /* 0x008fe20000000f00 */
[----:B------:R-:W-:Y:S02]  /*24dd0*/  IMAD.MOV.U32 R12, RZ, RZ, 0x1 ;  /* 0x00000001ff0c7424 */ /* 0x000fe400078e00ff */
[----:B------:R-:W-:-:S07]  /*24de0*/  IMAD.MOV.U32 R15, RZ, RZ, -0x1 ;  /* 0xffffffffff0f7424 */ /* 0x000fce00078e00ff */
[----:B-12---:R-:W-:Y:S05]  /*24df0*/  WARPSYNC.COLLECTIVE R15, `(.L_x_6353) ;  /* 0x000000000f087348 */ /* 0x006fea0003c00000 */
[----:B------:R0:W3:Y:S02]  /*24e00*/  SHFL.IDX P6, R14, R13, R12, R11 ;  /* 0x0000000c0d0e7389 */ /* 0x0000e400000c000b */
[----:B0123--:R-:W-:Y:S01]  /*24e10*/  ENDCOLLECTIVE ;  /* 0x000000000000791b */ /* 0x00ffe20003800000 */
.L_x_6353:
[----:B------:R-:W-:Y:S05]  /*24e20*/  BSYNC B1 ;  /* 0x0000000000017941 */ /* 0x000fea0003800000 */
.L_x_6352:
        /* <DEDUP_REMOVED lines=8> */
.L_x_6354:
[----:B------:R-:W-:Y:S01]  /*24eb0*/  IMAD.MOV.U32 R120, RZ, RZ, R14 ;  /* 0x000000ffff787224 */ /* 0x000fe200078e000e */
[----:B------:R-:W-:Y:S06]  /*24ec0*/  BRA `(.L_x_6355) ;  /* 0xfffffdfc00547947 */ /* 0x000fec000383ffff */
.L_x_6060:
[----:B-1----:R1:W2:Y:S02]  /*24ed0*/  SYNCS.PHASECHK.TRANS64.TRYWAIT P5, [R88+URZ+0x30890], R89 ;  /* 0x03089059580075a7 */ /* 0x0022a400080a017f */
[----:B--2---:R-:W-:Y:S05]  /*24ee0*/  @!P5 NANOSLEEP.SYNCS 0x989680 ;  /* 0x009896800000d95d */ /* 0x004fea0003900000 */
[----:B------:R-:W2:Y:S02]  /*24ef0*/  @!P5 SYNCS.PHASECHK.TRANS64 P5, [R88+URZ+0x30890], R89 ;  /* 0x030890595800d5a7 */ /* 0x000ea400080a007f */
[----:B--2---:R-:W-:Y:S05]  /*24f00*/  @!P5 BRA `(.L_x_6060) ;  /* 0xfffffffc00f0d947 */ /* 0x004fea000383ffff */
[----:B------:R-:W-:Y:S05]  /*24f10*/  BRA `(.L_x_6356) ;  /* 0xfffffe1c00107947 */ /* 0x000fea000383ffff */
.L_x_6061:
        /* <DEDUP_REMOVED lines=8> */
.L_x_6358:
[----:B------:R-:W-:Y:S05]  /*24fa0*/  BSYNC B1 ;  /* 0x0000000000017941 */ /* 0x000fea0003800000 */
.L_x_6357:
[----:B------:R-:W-:Y:S01]  /*24fb0*/  IMAD.MOV.U32 R13, RZ, RZ, R120 ;  /* 0x000000ffff0d7224 */ /* 0x000fe200078e0078 */
[----:B------:R-:W-:Y:S01]  /*24fc0*/  MOV R11, 0x1c1f ;  /* 0x00001c1f000b7802 */ /* 0x000fe20000000f00 */
[----:B------:R-:W-:Y:S01]  /*24fd0*/  IMAD.MOV.U32 R12, RZ, RZ, RZ ;  /* 0x000000ffff0c7224 */ /* 0x000fe200078e00ff */
[----:B------:R-:W-:Y:S01]  /*24fe0*/  MOV R117, R14 ;  /* 0x0000000e00757202 */ /* 0x000fe20000000f00 */
[----:B------:R-:W-:-:S07]  /*24ff0*/  IMAD.MOV.U32 R15, RZ, RZ, -0x1 ;  /* 0xffffffffff0f7424 */ /* 0x000fce00078e00ff */
[----:B------:R-:W-:Y:S05]  /*25000*/  WARPSYNC.COLLECTIVE R15, `(.L_x_6359) ;  /* 0x000000000f087348 */ /* 0x000fea0003c00000 */
[----:B------:R0:W1:Y:S02]  /*25010*/  SHFL.IDX P6, R14, R13, R12, R11 ;  /* 0x0000000c0d0e7389 */ /* 0x00006400000c000b */
[----:B01----:R-:W-:Y:S01]  /*25020*/  ENDCOLLECTIVE ;  /* 0x000000000000791b */ /* 0x003fe20003800000 */
.L_x_6359:
[----:B------:R-:W-:Y:S01]  /*25030*/  IMAD.MOV.U32 R11, RZ, RZ, R14 ;  /* 0x000000ffff0b7224 */ /* 0x000fe200078e000e */
[----:B------:R-:W-:Y:S06]  /*25040*/  BRA `(.L_x_6360) ;  /* 0xfffffe1800dc7947 */ /* 0x000fec000383ffff */
.L_x_6074:
[----:B------:R-:W-:Y:S01]  /*25050*/  BSSY B1, `(.L_x_6361) ;  /* 0x0000008000017945 */ /* 0x000fe20003800000 */
[----:B--2-4-:R-:W-:Y:S01]  /*25060*/  MOV R13, R119 ;  /* 0x00000077000d7202 */ /* 0x014fe20000000f00 */
[----:B------:R-:W-:Y:S01]  /*25070*/  IMAD.MOV.U32 R12, RZ, RZ, 0x1 ;  /* 0x00000001ff0c7424 */ /* 0x000fe200078e00ff */
[----:B------:R-:W-:Y:S01]  /*25080*/  MOV R15, 0xffffffff ;  /* 0xffffffff000f7802 */ /* 0x000fe20000000f00 */
[----:B---3--:R-:W-:-:S07]  /*25090*/  IMAD.MOV.U32 R11, RZ, RZ, 0x1c1f ;  /* 0x00001c1fff0b7424 */ /* 0x008fce00078e00ff */
[----:B01----:R-:W-:Y:S05]  /*250a0*/  WARPSYNC.COLLECTIVE R15, `(.L_x_6362) ;  /* 0x000000000f087348 */ /* 0x003fea0003c00000 */
[----:B------:R2:W3:Y:S02]  /*250b0*/  SHFL.IDX P6, R14, R13, R12, R11 ;  /* 0x0000000c0d0e7389 */ /* 0x0004e400000c000b */
[----:B0123--:R-:W-:Y:S01]  /*250c0*/  ENDCOLLECTIVE ;  /* 0x000000000000791b */ /* 0x00ffe20003800000 */
.L_x_6362:
[----:B------:R-:W-:Y:S05]  /*250d0*/  BSYNC B1 ;  /* 0x0000000000017941 */ /* 0x000fea0003800000 */
.L_x_6361:
        /* <DEDUP_REMOVED lines=8> */
.L_x_6363:
[----:B------:R-:W-:Y:S01]  /*25160*/  MOV R36, R14 ;  /* 0x0000000e00247202 */ /* 0x000fe20000000f00 */
[----:B------:R-:W-:Y:S06]  /*25170*/  BRA `(.L_x_6364) ;  /* 0xfffffe30003c7947 */ /* 0x000fec000383ffff */
.L_x_6087:
[----:B0-----:R0:W1:Y:S02]  /*25180*/  SYNCS.PHASECHK.TRANS64.TRYWAIT P3, [R88+URZ+0x30890], R89 ;  /* 0x03089059580075a7 */ /* 0x001064000806017f */
[----:B-1----:R-:W-:Y:S05]  /*25190*/  @!P3 NANOSLEEP.SYNCS 0x989680 ;  /* 0x009896800000b95d */ /* 0x002fea0003900000 */
[----:B------:R-:W1:Y:S02]  /*251a0*/  @!P3 SYNCS.PHASECHK.TRANS64 P3, [R88+URZ+0x30890], R89 ;  /* 0x030890595800b5a7 */ /* 0x000e64000806007f */
[----:B-1----:R-:W-:Y:S05]  /*251b0*/  @!P3 BRA `(.L_x_6087) ;  /* 0xfffffffc00f0b947 */ /* 0x002fea000383ffff */
[----:B------:R-:W-:Y:S05]  /*251c0*/  BRA `(.L_x_6365) ;  /* 0xfffffe4400f47947 */ /* 0x000fea000383ffff */
.L_x_6088:
        /* <DEDUP_REMOVED lines=8> */
.L_x_6367:
[----:B------:R-:W-:Y:S05]  /*25250*/  BSYNC B1 ;  /* 0x0000000000017941 */ /* 0x000fea0003800000 */
.L_x_6366:
        /* <DEDUP_REMOVED lines=8> */
.L_x_6368:
[----:B------:R-:W-:Y:S01]  /*252e0*/  IMAD.MOV.U32 R38, RZ, RZ, R14 ;  /* 0x000000ffff267224 */ /* 0x000fe200078e000e */
[----:B------:R-:W-:Y:S06]  /*252f0*/  BRA `(.L_x_6369) ;  /* 0xfffffe4800187947 */ /* 0x000fec000383ffff */
.L_x_6091:
        /* <DEDUP_REMOVED lines=8> */
.L_x_6371:
[----:B------:R-:W-:Y:S05]  /*25380*/  BSYNC B1 ;  /* 0x0000000000017941 */ /* 0x000fea0003800000 */
.L_x_6370:
        /* <DEDUP_REMOVED lines=8> */
.L_x_6372:
[----:B------:R-:W-:Y:S01]  /*25410*/  IMAD.MOV.U32 R38, RZ, RZ, R14 ;  /* 0x000000ffff267224 */ /* 0x000fe200078e000e */
[----:B------:R-:W-:Y:S06]  /*25420*/  BRA `(.L_x_6373) ;  /* 0xfffffe4800747947 */ /* 0x000fec000383ffff */
.L_x_6095:
[----:B---3--:R3:W0:Y:S02]  /*25430*/  SYNCS.PHASECHK.TRANS64.TRYWAIT P2, [R88+URZ+0x308b0], R89 ;  /* 0x0308b059580075a7 */ /* 0x008624000804017f */
[----:B0-----:R-:W-:Y:S05]  /*25440*/  @!P2 NANOSLEEP.SYNCS 0x989680 ;  /* 0x009896800000a95d */ /* 0x001fea0003900000 */
[----:B------:R-:W0:Y:S02]  /*25450*/  @!P2 SYNCS.PHASECHK.TRANS64 P2, [R88+URZ+0x308b0], R89 ;  /* 0x0308b0595800a5a7 */ /* 0x000e24000804007f */
[----:B0-----:R-:W-:Y:S05]  /*25460*/  @!P2 BRA `(.L_x_6095) ;  /* 0xfffffffc00f0a947 */ /* 0x001fea000383ffff */
[----:B------:R-:W-:Y:S05]  /*25470*/  BRA `(.L_x_6374) ;  /* 0xfffffe4c004c7947 */ /* 0x000fea000383ffff */
.L_x_6113:
        /* <DEDUP_REMOVED lines=8> */
.L_x_6376:
[----:B------:R-:W-:Y:S05]  /*25500*/  BSYNC B1 ;  /* 0x0000000000017941 */ /* 0x000fea0003800000 */
.L_x_6375:
        /* <DEDUP_REMOVED lines=8> */
.L_x_6377:
[----:B------:R-:W-:Y:S01]  /*25590*/  IMAD.MOV.U32 R13, RZ, RZ, R10 ;  /* 0x000000ffff0d7224 */ /* 0x000fe200078e000a */
[----:B------:R-:W-:-:S07]  /*255a0*/  MOV R0, R14 ;  /* 0x0000000e00007202 */ /* 0x000fce0000000f00 */
[----:B------:R-:W-:Y:S05]  /*255b0*/  WARPSYNC.COLLECTIVE R15, `(.L_x_6378) ;  /* 0x000000000f087348 */ /* 0x000fea0003c00000 */
[----:B------:R0:W1:Y:S02]  /*255c0*/  SHFL.IDX P6, R14, R13, R12, R11 ;  /* 0x0000000c0d0e7389 */ /* 0x00006400000c000b */
[----:B01----:R-:W-:Y:S01]  /*255d0*/  ENDCOLLECTIVE ;  /* 0x000000000000791b */ /* 0x003fe20003800000 */
.L_x_6378:
[----:B------:R-:W-:Y:S01]  /*255e0*/  MOV R13, R4 ;  /* 0x00000004000d7202 */ /* 0x000fe20000000f00 */
[----:B------:R-:W-:-:S07]  /*255f0*/  IMAD.MOV.U32 R5, RZ, RZ, R14 ;  /* 0x000000ffff057224 */ /* 0x000fce00078e000e */
[----:B------:R-:W-:Y:S05]  /*25600*/  WARPSYNC.COLLECTIVE R15, `(.L_x_6379) ;  /* 0x000000000f087348 */ /* 0x000fea0003c00000 */
[----:B------:R0:W1:Y:S02]  /*25610*/  SHFL.IDX P6, R14, R13, R12, R11 ;  /* 0x0000000c0d0e7389 */ /* 0x00006400000c000b */
[----:B01----:R-:W-:Y:S01]  /*25620*/  ENDCOLLECTIVE ;  /* 0x000000000000791b */ /* 0x003fe20003800000 */
.L_x_6379:
[----:B------:R-:W-:Y:S05]  /*25630*/  BRA `(.L_x_6380) ;  /* 0xfffffe5c00c87947 */ /* 0x000fea000383ffff */
.L_x_6116:
        /* <DEDUP_REMOVED lines=8> */
.L_x_6382:
[----:B------:R-:W-:Y:S05]  /*256c0*/  BSYNC B1 ;  /* 0x0000000000017941 */ /* 0x000fea0003800000 */
.L_x_6381:
        /* <DEDUP_REMOVED lines=8> */
.L_x_6383:
[----:B------:R-:W-:Y:S02]  /*25750*/  IMAD.MOV.U32 R13, RZ, RZ, R10 ;  /* 0x000000ffff0d7224 */ /* 0x000fe400078e000a */
[----:B------:R-:W-:-:S07]  /*25760*/  IMAD.MOV.U32 R0, RZ, RZ, R14 ;  /* 0x000000ffff007224 */ /* 0x000fce00078e000e */
[----:B------:R-:W-:Y:S05]  /*25770*/  WARPSYNC.COLLECTIVE R15, `(.L_x_6384) ;  /* 0x000000000f087348 */ /* 0x000fea0003c00000 */
[----:B------:R0:W1:Y:S02]  /*25780*/  SHFL.IDX P6, R14, R13, R12, R11 ;  /* 0x0000000c0d0e7389 */ /* 0x00006400000c000b */
[----:B01----:R-:W-:Y:S01]  /*25790*/  ENDCOLLECTIVE ;  /* 0x000000000000791b */ /* 0x003fe20003800000 */
.L_x_6384:
[----:B------:R-:W-:Y:S01]  /*257a0*/  IMAD.MOV.U32 R13, RZ, RZ, R4 ;  /* 0x000000ffff0d7224 */ /* 0x000fe200078e0004 */
[----:B------:R-:W-:-:S07]  /*257b0*/  MOV R5, R14 ;  /* 0x0000000e00057202 */ /* 0x000fce0000000f00 */
[----:B------:R-:W-:Y:S05]  /*257c0*/  WARPSYNC.COLLECTIVE R15, `(.L_x_6385) ;  /* 0x000000000f087348 */ /* 0x000fea0003c00000 */
[----:B------:R0:W1:Y:S02]  /*257d0*/  SHFL.IDX P6, R14, R13, R12, R11 ;  /* 0x0000000c0d0e7389 */ /* 0x00006400000c000b */
[----:B01----:R-:W-:Y:S01]  /*257e0*/  ENDCOLLECTIVE ;  /* 0x000000000000791b */ /* 0x003fe20003800000 */
.L_x_6385:
[----:B------:R-:W-:Y:S01]  /*257f0*/  IMAD.MOV.U32 R4, RZ, RZ, R14 ;  /* 0x000000ffff047224 */ /* 0x000fe200078e000e */
[----:B------:R-:W-:Y:S06]  /*25800*/  BRA `(.L_x_6386) ;  /* 0xfffffe6400547947 */ /* 0x000fec000383ffff */
.L_x_6120:
[----:B0-----:R0:W1:Y:S02]  /*25810*/  SYNCS.PHASECHK.TRANS64.TRYWAIT P0, [R2+URZ+0x30800], R5 ;  /* 0x03080005020075a7 */ /* 0x001064000800017f */
[----:B-1----:R-:W-:Y:S05]  /*25820*/  @!P0 NANOSLEEP.SYNCS 0x989680 ;  /* 0x009896800000895d */ /* 0x002fea0003900000 */
[----:B------:R-:W1:Y:S02]  /*25830*/  @!P0 SYNCS.PHASECHK.TRANS64 P0, [R2+URZ+0x30800], R5 ;  /* 0x03080005020085a7 */ /* 0x000e64000800007f */
[----:B-1----:R-:W-:Y:S05]  /*25840*/  @!P0 BRA `(.L_x_6120) ;  /* 0xfffffffc00f08947 */ /* 0x002fea000383ffff */
[----:B------:R-:W-:Y:S05]  /*25850*/  BRA `(.L_x_6387) ;  /* 0xfffffe6c00607947 */ /* 0x000fea000383ffff */
.L_x_6144:
        /* <DEDUP_REMOVED lines=8> */
.L_x_6389:
[----:B------:R-:W-:Y:S05]  /*258e0*/  BSYNC B1 ;  /* 0x0000000000017941 */ /* 0x000fea0003800000 */
.L_x_6388:
        /* <DEDUP_REMOVED lines=8> */
.L_x_6390:
[----:B------:R-:W-:Y:S01]  /*25970*/  IMAD.MOV.U32 R13, RZ, RZ, R21 ;  /* 0x000000ffff0d7224 */ /* 0x000fe200078e0015 */
[----:B------:R-:W-:-:S07]  /*25980*/  MOV R0, R14 ;  /* 0x0000000e00007202 */ /* 0x000fce0000000f00 */
[----:B------:R-:W-:Y:S05]  /*25990*/  WARPSYNC.COLLECTIVE R15, `(.L_x_6391) ;  /* 0x000000000f087348 */ /* 0x000fea0003c00000 */
[----:B------:R0:W1:Y:S02]  /*259a0*/  SHFL.IDX P6, R14, R13, R12, R11 ;  /* 0x0000000c0d0e7389 */ /* 0x00006400000c000b */
[----:B01----:R-:W-:Y:S01]  /*259b0*/  ENDCOLLECTIVE ;  /* 0x000000000000791b */ /* 0x003fe20003800000 */
.L_x_6391:
[----:B------:R-:W-:Y:S01]  /*259c0*/  MOV R13, R20 ;  /* 0x00000014000d7202 */ /* 0x000fe20000000f00 */
[----:B------:R-:W-:-:S07]  /*259d0*/  IMAD.MOV.U32 R5, RZ, RZ, R14 ;  /* 0x000000ffff057224 */ /* 0x000fce00078e000e */
[----:B------:R-:W-:Y:S05]  /*259e0*/  WARPSYNC.COLLECTIVE R15, `(.L_x_6392) ;  /* 0x000000000f087348 */ /* 0x000fea0003c00000 */
[----:B------:R0:W1:Y:S02]  /*259f0*/  SHFL.IDX P6, R14, R13, R12, R11 ;  /* 0x0000000c0d0e7389 */ /* 0x00006400000c000b */
[----:B01----:R-:W-:Y:S01]  /*25a00*/  ENDCOLLECTIVE ;  /* 0x000000000000791b */ /* 0x003fe20003800000 */
.L_x_6392:
[----:B------:R-:W-:Y:S05]  /*25a10*/  BRA `(.L_x_6393) ;  /* 0xfffffe9000387947 */ /* 0x000fea000383ffff */
.L_x_6147:
        /* <DEDUP_REMOVED lines=8> */
.L_x_6395:
[----:B------:R-:W-:Y:S05]  /*25aa0*/  BSYNC B1 ;  /* 0x0000000000017941 */ /* 0x000fea0003800000 */
.L_x_6394:
[----:B------:R-:W-:Y:S01]  /*25ab0*/  MOV R13, R6 ;  /* 0x00000006000d7202 */ /* 0x000fe20000000f00 */
[----:B------:R-:W-:Y:S01]  /*25ac0*/  IMAD.MOV.U32 R12, RZ, RZ, 0x1 ;  /* 0x00000001ff0c7424 */ /* 0x000fe200078e00ff */
[----:B------:R-:W-:Y:S01]  /*25ad0*/  MOV R11, 0x1c1f ;  /* 0x00001c1f000b7802 */ /* 0x000fe20000000f00 */
[----:B------:R-:W-:Y:S02]  /*25ae0*/  IMAD.MOV.U32 R15, RZ, RZ, -0x1 ;  /* 0xffffffffff0f7424 */ /* 0x000fe400078e00ff */
[----:B------:R-:W-:-:S07]  /*25af0*/  IMAD.MOV.U32 R3, RZ, RZ, R14 ;  /* 0x000000ffff037224 */ /* 0x000fce00078e000e */
[----:B------:R-:W-:Y:S05]  /*25b00*/  WARPSYNC.COLLECTIVE R15, `(.L_x_6396) ;  /* 0x000000000f087348 */ /* 0x000fea0003c00000 */
[----:B------:R0:W1:Y:S02]  /*25b10*/  SHFL.IDX P6, R14, R13, R12, R11 ;  /* 0x0000000c0d0e7389 */ /* 0x00006400000c000b */
[----:B01----:R-:W-:Y:S01]  /*25b20*/  ENDCOLLECTIVE ;  /* 0x000000000000791b */ /* 0x003fe20003800000 */
.L_x_6396:
[----:B------:R-:W-:Y:S01]  /*25b30*/  IMAD.MOV.U32 R13, RZ, RZ, R21 ;  /* 0x000000ffff0d7224 */ /* 0x000fe200078e0015 */
[----:B------:R-:W-:-:S07]  /*25b40*/  MOV R0, R14 ;  /* 0x0000000e00007202 */ /* 0x000fce0000000f00 */
[----:B------:R-:W-:Y:S05]  /*25b50*/  WARPSYNC.COLLECTIVE R15, `(.L_x_6397) ;  /* 0x000000000f087348 */ /* 0x000fea0003c00000 */
[----:B------:R0:W1:Y:S02]  /*25b60*/  SHFL.IDX P6, R14, R13, R12, R11 ;  /* 0x0000000c0d0e7389 */ /* 0x00006400000c000b */
[----:B01----:R-:W-:Y:S01]  /*25b70*/  ENDCOLLECTIVE ;  /* 0x000000000000791b */ /* 0x003fe20003800000 */
.L_x_6397:
[----:B------:R-:W-:Y:S01]  /*25b80*/  IMAD.MOV.U32 R13, RZ, RZ, R20 ;  /* 0x000000ffff0d7224 */ /* 0x000fe200078e0014 */
[----:B------:R-:W-:-:S07]  /*25b90*/  MOV R21, R14 ;  /* 0x0000000e00157202 */ /* 0x000fce0000000f00 */
[----:B------:R-:W-:Y:S05]  /*25ba0*/  WARPSYNC.COLLECTIVE R15, `(.L_x_6398) ;  /* 0x000000000f087348 */ /* 0x000fea0003c00000 */
[----:B------:R0:W1:Y:S02]  /*25bb0*/  SHFL.IDX P6, R14, R13, R12, R11 ;  /* 0x0000000c0d0e7389 */ /* 0x00006400000c000b */
[----:B01----:R-:W-:Y:S01]  /*25bc0*/  ENDCOLLECTIVE ;  /* 0x000000000000791b */ /* 0x003fe20003800000 */
.L_x_6398:
[----:B------:R-:W-:Y:S01]  /*25bd0*/  MOV R20, R14 ;  /* 0x0000000e00147202 */ /* 0x000fe20000000f00 */
[----:B------:R-:W-:Y:S06]  /*25be0*/  BRA `(.L_x_6399) ;  /* 0xfffffe9400587947 */ /* 0x000fec000383ffff */
.L_x_6151:
[----:B0-----:R0:W1:Y:S02]  /*25bf0*/  SYNCS.PHASECHK.TRANS64.TRYWAIT P0, [R2+URZ+0x30800], R61 ;  /* 0x0308003d020075a7 */ /* 0x001064000800017f */
[----:B-1----:R-:W-:Y:S05]  /*25c00*/  @!P0 NANOSLEEP.SYNCS 0x989680 ;  /* 0x009896800000895d */ /* 0x002fea0003900000 */
[----:B------:R-:W1:Y:S02]  /*25c10*/  @!P0 SYNCS.PHASECHK.TRANS64 P0, [R2+URZ+0x30800], R61 ;  /* 0x0308003d020085a7 */ /* 0x000e64000800007f */
[----:B-1----:R-:W-:Y:S05]  /*25c20*/  @!P0 BRA `(.L_x_6151) ;  /* 0xfffffffc00f08947 */ /* 0x002fea000383ffff */
[----:B------:R-:W-:Y:S05]  /*25c30*/  BRA `(.L_x_6400) ;  /* 0xfffffe9800d47947 */ /* 0x000fea000383ffff */
.L_x_6165:
[----:B-1----:R1:W2:Y:S02]  /*25c40*/  SYNCS.PHASECHK.TRANS64.TRYWAIT P1, [R5+URZ+0x30830], R0 ;  /* 0x03083000050075a7 */ /* 0x0022a4000802017f */
[----:B--2---:R-:W-:Y:S05]  /*25c50*/  @!P1 NANOSLEEP.SYNCS 0x989680 ;  /* 0x009896800000995d */ /* 0x004fea0003900000 */
[----:B------:R-:W2:Y:S02]  /*25c60*/  @!P1 SYNCS.PHASECHK.TRANS64 P1, [R5+URZ+0x30830], R0 ;  /* 0x03083000050095a7 */ /* 0x000ea4000802007f */
[----:B--2---:R-:W-:Y:S05]  /*25c70*/  @!P1 BRA `(.L_x_6165) ;  /* 0xfffffffc00f09947 */ /* 0x004fea000383ffff */
[----:B------:R-:W-:Y:S05]  /*25c80*/  BRA `(.L_x_6164) ;  /* 0xfffffec000947947 */ /* 0x000fea000383ffff */
.L_x_6173:
[----:B-1----:R1:W2:Y:S02]  /*25c90*/  SYNCS.PHASECHK.TRANS64.TRYWAIT P2, [R13+URZ+0x30830], R0 ;  /* 0x030830000d0075a7 */ /* 0x0022a4000804017f */
[----:B--2---:R-:W-:Y:S05]  /*25ca0*/  @!P2 NANOSLEEP.SYNCS 0x989680 ;  /* 0x009896800000a95d */ /* 0x004fea0003900000 */
[----:B------:R-:W2:Y:S02]  /*25cb0*/  @!P2 SYNCS.PHASECHK.TRANS64 P2, [R13+URZ+0x30830], R0 ;  /* 0x030830000d00a5a7 */ /* 0x000ea4000804007f */
[----:B--2---:R-:W-:Y:S05]  /*25cc0*/  @!P2 BRA `(.L_x_6173) ;  /* 0xfffffffc00f0a947 */ /* 0x004fea000383ffff */
[----:B------:R-:W-:Y:S05]  /*25cd0*/  BRA `(.L_x_6172) ;  /* 0xfffffeec00187947 */ /* 0x000fea000383ffff */
.L_x_6178:
[----:B-1----:R1:W2:Y:S02]  /*25ce0*/  SYNCS.PHASECHK.TRANS64.TRYWAIT P2, [R15+URZ+0x30850], R0 ;  /* 0x030850000f0075a7 */ /* 0x0022a4000804017f */
[----:B--2---:R-:W-:Y:S05]  /*25cf0*/  @!P2 NANOSLEEP.SYNCS 0x989680 ;  /* 0x009896800000a95d */ /* 0x004fea0003900000 */
[----:B------:R-:W2:Y:S02]  /*25d00*/  @!P2 SYNCS.PHASECHK.TRANS64 P2, [R15+URZ+0x30850], R0 ;  /* 0x030850000f00a5a7 */ /* 0x000ea4000804007f */
[----:B--2---:R-:W-:Y:S05]  /*25d10*/  @!P2 BRA `(.L_x_6178) ;  /* 0xfffffffc00f0a947 */ /* 0x004fea000383ffff */
[----:B------:R-:W-:Y:S05]  /*25d20*/  BRA `(.L_x_6177) ;  /* 0xfffffef800bc7947 */ /* 0x000fea000383ffff */
.L_x_6188:
[----:B-1----:R1:W2:Y:S02]  /*25d30*/  SYNCS.PHASECHK.TRANS64.TRYWAIT P1, [R0+URZ+0x30830], R3 ;  /* 0x03083003000075a7 */ /* 0x0022a4000802017f */
[----:B--2---:R-:W-:Y:S05]  /*25d40*/  @!P1 NANOSLEEP.SYNCS 0x989680 ;  /* 0x009896800000995d */ /* 0x004fea0003900000 */
[----:B------:R-:W2:Y:S02]  /*25d50*/  @!P1 SYNCS.PHASECHK.TRANS64 P1, [R0+URZ+0x30830], R3 ;  /* 0x03083003000095a7 */ /* 0x000ea4000802007f */
[----:B--2---:R-:W-:Y:S05]  /*25d60*/  @!P1 BRA `(.L_x_6188) ;  /* 0xfffffffc00f09947 */ /* 0x004fea000383ffff */
[----:B------:R-:W-:Y:S05]  /*25d70*/  BRA `(.L_x_6187) ;  /* 0xffffff1c00107947 */ /* 0x000fea000383ffff */
.L_x_6193:
[----:B-1----:R1:W2:Y:S02]  /*25d80*/  SYNCS.PHASECHK.TRANS64.TRYWAIT P1, [R15+URZ+0x30850], R0 ;  /* 0x030850000f0075a7 */ /* 0x0022a4000802017f */
[----:B--2---:R-:W-:Y:S05]  /*25d90*/  @!P1 NANOSLEEP.SYNCS 0x989680 ;  /* 0x009896800000995d */ /* 0x004fea0003900000 */
[----:B------:R-:W2:Y:S02]  /*25da0*/  @!P1 SYNCS.PHASECHK.TRANS64 P1, [R15+URZ+0x30850], R0 ;  /* 0x030850000f0095a7 */ /* 0x000ea4000802007f */
[----:B--2---:R-:W-:Y:S05]  /*25db0*/  @!P1 BRA `(.L_x_6193) ;  /* 0xfffffffc00f09947 */ /* 0x004fea000383ffff */
[----:B------:R-:W-:Y:S05]  /*25dc0*/  BRA `(.L_x_6192) ;  /* 0xffffff2800ac7947 */ /* 0x000fea000383ffff */
.L_x_6201:
[----:B-1----:R1:W2:Y:S02]  /*25dd0*/  SYNCS.PHASECHK.TRANS64.TRYWAIT P1, [R10+URZ+0x30850], R5 ;  /* 0x030850050a0075a7 */ /* 0x0022a4000802017f */
[----:B--2---:R-:W-:Y:S05]  /*25de0*/  @!P1 NANOSLEEP.SYNCS 0x989680 ;  /* 0x009896800000995d */ /* 0x004fea0003900000 */
[----:B------:R-:W2:Y:S02]  /*25df0*/  @!P1 SYNCS.PHASECHK.TRANS64 P1, [R10+URZ+0x30850], R5 ;  /* 0x030850050a0095a7 */ /* 0x000ea4000802007f */
[----:B--2---:R-:W-:Y:S05]  /*25e00*/  @!P1 BRA `(.L_x_6201) ;  /* 0xfffffffc00f09947 */ /* 0x004fea000383ffff */
[----:B------:R-:W-:Y:S05]  /*25e10*/  BRA `(.L_x_6200) ;  /* 0xffffff4800887947 */ /* 0x000fea000383ffff */
.L_x_6238:
        /* <DEDUP_REMOVED lines=8> */
[----:B-1----:R-:W-:Y:S05]  /*25ea0*/  WARPSYNC.COLLECTIVE R15, `(.L_x_6402) ;  /* 0x000000000f087348 */ /* 0x002fea0003c00000 */
[----:B------:R0:W2:Y:S02]  /*25eb0*/  SHFL.IDX P6, R14, R13, R12, R11 ;  /* 0x0000000c0d0e7389 */ /* 0x0000a400000c000b */
[----:B012---:R-:W-:Y:S01]  /*25ec0*/  ENDCOLLECTIVE ;  /* 0x000000000000791b */ /* 0x007fe20003800000 */
.L_x_6402:
[----:B------:R-:W-:Y:S05]  /*25ed0*/  BSYNC B1 ;  /* 0x0000000000017941 */ /* 0x000fea0003800000 */
.L_x_6401:
[----:B------:R-:W-:Y:S05]  /*25ee0*/  BRA `(.L_x_6403) ;  /* 0xffffff9000487947 */ /* 0x000fea000383ffff */
.L_x_6240:
[----:B------:R-:W-:Y:S01]  /*25ef0*/  BSSY B1, `(.L_x_6404) ;  /* 0x0000006000017945 */ /* 0x000fe20003800000 */
[----:B------:R-:W-:-:S07]  /*25f00*/  IMAD.MOV.U32 R15, RZ, RZ, -0x1 ;  /* 0xffffffffff0f7424 */ /* 0x000fce00078e00ff */
[----:B01----:R-:W-:Y:S05]  /*25f10*/  WARPSYNC.COLLECTIVE R15, `(.L_x_6405) ;  /* 0x000000000f0c7348 */ /* 0x003fea0003c00000 */
[----:B------:R-:W-:Y:S02]  /*25f20*/  ELECT P6, UR62, PT ;  /* 0x00000000003e782f */ /* 0x000fe400038c0000 */
[----:B------:R-:W-:Y:S01]  /*25f30*/  MOV R14, UR62 ;  /* 0x0000003e000e7c02 */ /* 0x000fe20008000f00 */
[----:B01----:R-:W-:Y:S10]  /*25f40*/  ENDCOLLECTIVE ;  /* 0x000000000000791b */ /* 0x003ff40003800000 */
.L_x_6405:
[----:B------:R-:W-:Y:S05]  /*25f50*/  BSYNC B1 ;  /* 0x0000000000017941 */ /* 0x000fea0003800000 */
.L_x_6404:
[----:B------:R-:W-:Y:S05]  /*25f60*/  BRA `(.L_x_6239) ;  /* 0xffffff9000407947 */ /* 0x000fea000383ffff */
.L_x_6242:
[----:B0-----:R0:W2:Y:S02]  /*25f70*/  SYNCS.PHASECHK.TRANS64.TRYWAIT P0, [R22+URZ+0x30820], R7 ;  /* 0x03082007160075a7 */ /* 0x0010a4000800017f */
[----:B--2---:R-:W-:Y:S05]  /*25f80*/  @!P0 NANOSLEEP.SYNCS 0x989680 ;  /* 0x009896800000895d */ /* 0x004fea0003900000 */
[----:B------:R-:W2:Y:S02]  /*25f90*/  @!P0 SYNCS.PHASECHK.TRANS64 P0, [R22+URZ+0x30820], R7 ;  /* 0x03082007160085a7 */ /* 0x000ea4000800007f */
[----:B--2---:R-:W-:Y:S05]  /*25fa0*/  @!P0 BRA `(.L_x_6242) ;  /* 0xfffffffc00f08947 */ /* 0x004fea000383ffff */
[----:B------:R-:W-:Y:S05]  /*25fb0*/  BRA `(.L_x_6406) ;  /* 0xffffff9000507947 */ /* 0x000fea000383ffff */
.L_x_6246:
[----:B-1----:R1:W2:Y:S02]  /*25fc0*/  SYNCS.PHASECHK.TRANS64.TRYWAIT P0, [R11+URZ+0x308a0], R10 ;  /* 0x0308a00a0b0075a7 */ /* 0x0022a4000800017f */
[----:B--2---:R-:W-:Y:S05]  /*25fd0*/  @!P0 NANOSLEEP.SYNCS 0x989680 ;  /* 0x009896800000895d */ /* 0x004fea0003900000 */
[----:B------:R-:W2:Y:S02]  /*25fe0*/  @!P0 SYNCS.PHASECHK.TRANS64 P0, [R11+URZ+0x308a0], R10 ;  /* 0x0308a00a0b0085a7 */ /* 0x000ea4000800007f */
[----:B--2---:R-:W-:Y:S05]  /*25ff0*/  @!P0 BRA `(.L_x_6246) ;  /* 0xfffffffc00f08947 */ /* 0x004fea000383ffff */
[----:B------:R-:W-:Y:S05]  /*26000*/  BRA `(.L_x_6407) ;  /* 0xffffff9000687947 */ /* 0x000fea000383ffff */
.L_x_6253:
[----:B0-----:R0:W2:Y:S02]  /*26010*/  SYNCS.PHASECHK.TRANS64.TRYWAIT P0, [R11+URZ+0x308c0], R10 ;  /* 0x0308c00a0b0075a7 */ /* 0x0010a4000800017f */
[----:B--2---:R-:W-:Y:S05]  /*26020*/  @!P0 NANOSLEEP.SYNCS 0x989680 ;  /* 0x009896800000895d */ /* 0x004fea0003900000 */
[----:B------:R-:W2:Y:S02]  /*26030*/  @!P0 SYNCS.PHASECHK.TRANS64 P0, [R11+URZ+0x308c0], R10 ;  /* 0x0308c00a0b0085a7 */ /* 0x000ea4000800007f */
[----:B--2---:R-:W-:Y:S05]  /*26040*/  @!P0 BRA `(.L_x_6253) ;  /* 0xfffffffc00f08947 */ /* 0x004fea000383ffff */
[----:B------:R-:W-:Y:S05]  /*26050*/  BRA `(.L_x_6408) ;  /* 0xffffff9400647947 */ /* 0x000fea000383ffff */
.L_x_6262:
[----:B-1----:R1:W2:Y:S02]  /*26060*/  SYNCS.PHASECHK.TRANS64.TRYWAIT P1, [R10+URZ+0x308a0], R9 ;  /* 0x0308a0090a0075a7 */ /* 0x0022a4000802017f */
[----:B--2---:R-:W-:Y:S05]  /*26070*/  @!P1 NANOSLEEP.SYNCS 0x989680 ;  /* 0x009896800000995d */ /* 0x004fea0003900000 */
[----:B------:R-:W2:Y:S02]  /*26080*/  @!P1 SYNCS.PHASECHK.TRANS64 P1, [R10+URZ+0x308a0], R9 ;  /* 0x0308a0090a0095a7 */ /* 0x000ea4000802007f */
[----:B--2---:R-:W-:Y:S05]  /*26090*/  @!P1 BRA `(.L_x_6262) ;  /* 0xfffffffc00f09947 */ /* 0x004fea000383ffff */
[----:B------:R-:W-:Y:S05]  /*260a0*/  BRA `(.L_x_6409) ;  /* 0xffffff9800987947 */ /* 0x000fea000383ffff */
.L_x_6269:
[----:B0-----:R0:W2:Y:S02]  /*260b0*/  SYNCS.PHASECHK.TRANS64.TRYWAIT P1, [R10+URZ+0x308c0], R9 ;  /* 0x0308c0090a0075a7 */ /* 0x0010a4000802017f */
[----:B--2---:R-:W-:Y:S05]  /*260c0*/  @!P1 NANOSLEEP.SYNCS 0x989680 ;  /* 0x009896800000995d */ /* 0x004fea0003900000 */
[----:B------:R-:W2:Y:S02]  /*260d0*/  @!P1 SYNCS.PHASECHK.TRANS64 P1, [R10+URZ+0x308c0], R9 ;  /* 0x0308c0090a0095a7 */ /* 0x000ea4000802007f */
[----:B--2---:R-:W-:Y:S05]  /*260e0*/  @!P1 BRA `(.L_x_6269) ;  /* 0xfffffffc00f09947 */ /* 0x004fea000383ffff */
[----:B------:R-:W-:Y:S05]  /*260f0*/  BRA `(.L_x_6410) ;  /* 0xffffff9c00907947 */ /* 0x000fea000383ffff */
.L_x_6284:
        /* <DEDUP_REMOVED lines=11> */
.L_x_6412:
[----:B------:R-:W-:Y:S05]  /*261b0*/  BSYNC B0 ;  /* 0x0000000000007941 */ /* 0x000fea0003800000 */
.L_x_6411:
[----:B------:R-:W-:Y:S05]  /*261c0*/  BRA `(.L_x_6413) ;  /* 0xffffffa800e47947 */ /* 0x000fea000383ffff */
.L_x_6287:
[----:B0-----:R0:W1:Y:S02]  /*261d0*/  SYNCS.PHASECHK.TRANS64.TRYWAIT P0, [R7+URZ+0x30840], R2 ;  /* 0x03084002070075a7 */ /* 0x001064000800017f */
[----:B-1----:R-:W-:Y:S05]  /*261e0*/  @!P0 NANOSLEEP.SYNCS 0x989680 ;  /* 0x009896800000895d */ /* 0x002fea0003900000 */
[----:B------:R-:W1:Y:S02]  /*261f0*/  @!P0 SYNCS.PHASECHK.TRANS64 P0, [R7+URZ+0x30840], R2 ;  /* 0x03084002070085a7 */ /* 0x000e64000800007f */
[----:B-1----:R-:W-:Y:S05]  /*26200*/  @!P0 BRA `(.L_x_6287) ;  /* 0xfffffffc00f08947 */ /* 0x002fea000383ffff */
[----:B------:R-:W-:Y:S05]  /*26210*/  BRA `(.L_x_6414) ;  /* 0xffffffac00407947 */ /* 0x000fea000383ffff */
.L_x_6288:
        /* <DEDUP_REMOVED lines=8> */
.L_x_6416:
[----:B------:R-:W-:Y:S05]  /*262a0*/  BSYNC B0 ;  /* 0x0000000000007941 */ /* 0x000fea0003800000 */
.L_x_6415:
        /* <DEDUP_REMOVED lines=9> */
.L_x_6417:
[----:B------:R-:W-:Y:S01]  /*26340*/  MOV R13, R0 ;  /* 0x00000000000d7202 */ /* 0x000fe20000000f00 */
[----:B------:R-:W-:Y:S02]  /*26350*/  IMAD.MOV.U32 R12, RZ, RZ, 0x1 ;  /* 0x00000001ff0c7424 */ /* 0x000fe400078e00ff */
[----:B------:R-:W-:-:S07]  /*26360*/  IMAD.MOV.U32 R3, RZ, RZ, R14 ;  /* 0x000000ffff037224 */ /* 0x000fce00078e000e */
[----:B------:R-:W-:Y:S05]  /*26370*/  WARPSYNC.COLLECTIVE R15, `(.L_x_6418) ;  /* 0x000000000f087348 */ /* 0x000fea0003c00000 */
[----:B------:R0:W1:Y:S02]  /*26380*/  SHFL.IDX P6, R14, R13, R12, R11 ;  /* 0x0000000c0d0e7389 */ /* 0x00006400000c000b */
[----:B01----:R-:W-:Y:S01]  /*26390*/  ENDCOLLECTIVE ;  /* 0x000000000000791b */ /* 0x003fe20003800000 */
.L_x_6418:
        /* <DEDUP_REMOVED lines=17> */
.L_x_6419:
[----:B------:R-:W-:Y:S01]  /*264b0*/  @P1 LEA R8, R5, R22, 0x1 ;  /* 0x0000001605081211 */ /* 0x000fe200078e08ff */
[----:B------:R-:W-:Y:S01]  /*264c0*/  IMAD.MOV.U32 R13, RZ, RZ, R0 ;  /* 0x000000ffff0d7224 */ /* 0x000fe200078e0000 */
[----:B------:R-:W-:Y:S02]  /*264d0*/  MOV R12, 0x2 ;  /* 0x00000002000c7802 */ /* 0x000fe40000000f00 */
[----:B------:R-:W-:-:S07]  /*264e0*/  MOV R3, R14 ;  /* 0x0000000e00037202 */ /* 0x000fce0000000f00 */
[----:B------:R-:W-:Y:S05]  /*264f0*/  WARPSYNC.COLLECTIVE R15, `(.L_x_6420) ;  /* 0x000000000f087348 */ /* 0x000fea0003c00000 */
[----:B------:R0:W1:Y:S02]  /*26500*/  SHFL.IDX P6, R14, R13, R12, R11 ;  /* 0x0000000c0d0e7389 */ /* 0x00006400000c000b */
[----:B01----:R-:W-:Y:S01]  /*26510*/  ENDCOLLECTIVE ;  /* 0x000000000000791b */ /* 0x003fe20003800000 */
.L_x_6420:
        /* <DEDUP_REMOVED lines=17> */
.L_x_6421:
[----:B------:R-:W-:Y:S01]  /*26630*/  @P1 IMAD R8, R5, 0x2, R22 ;  /* 0x0000000205081824 */ /* 0x000fe200078e0216 */
[----:B------:R-:W-:Y:S01]  /*26640*/  MOV R13, R0 ;  /* 0x00000000000d7202 */ /* 0x000fe20000000f00 */
[----:B------:R-:W-:Y:S02]  /*26650*/  IMAD.MOV.U32 R12, RZ, RZ, 0x3 ;  /* 0x00000003ff0c7424 */ /* 0x000fe400078e00ff */
[----:B------:R-:W-:-:S07]  /*26660*/  IMAD.MOV.U32 R3, RZ, RZ, R14 ;  /* 0x000000ffff037224 */ /* 0x000fce00078e000e */
[----:B------:R-:W-:Y:S05]  /*26670*/  WARPSYNC.COLLECTIVE R15, `(.L_x_6422) ;  /* 0x000000000f087348 */ /* 0x000fea0003c00000 */
[----:B------:R0:W1:Y:S02]  /*26680*/  SHFL.IDX P6, R14, R13, R12, R11 ;  /* 0x0000000c0d0e7389 */ /* 0x00006400000c000b */
[----:B01----:R-:W-:Y:S01]  /*26690*/  ENDCOLLECTIVE ;  /* 0x000000000000791b */ /* 0x003fe20003800000 */
.L_x_6422:
        /* <DEDUP_REMOVED lines=17> */
.L_x_6423:
[----:B------:R-:W-:Y:S01]  /*267b0*/  @P1 LEA R8, R5, R22, 0x1 ;  /* 0x0000001605081211 */ /* 0x000fe200078e08ff */
[----:B------:R-:W-:Y:S01]  /*267c0*/  IMAD.MOV.U32 R13, RZ, RZ, R0 ;  /* 0x000000ffff0d7224 */ /* 0x000fe200078e0000 */
[----:B------:R-:W-:Y:S02]  /*267d0*/  MOV R12, 0x4 ;  /* 0x00000004000c7802 */ /* 0x000fe40000000f00 */
[----:B------:R-:W-:-:S07]  /*267e0*/  MOV R3, R14 ;  /* 0x0000000e00037202 */ /* 0x000fce0000000f00 */
[----:B------:R-:W-:Y:S05]  /*267f0*/  WARPSYNC.COLLECTIVE R15, `(.L_x_6424) ;  /* 0x000000000f087348 */ /* 0x000fea0003c00000 */
[----:B------:R0:W1:Y:S02]  /*26800*/  SHFL.IDX P6, R14, R13, R12, R11 ;  /* 0x0000000c0d0e7389 */ /* 0x00006400000c000b */
[----:B01----:R-:W-:Y:S01]  /*26810*/  ENDCOLLECTIVE ;  /* 0x000000000000791b */ /* 0x003fe20003800000 */
.L_x_6424:
        /* <DEDUP_REMOVED lines=17> */
.L_x_6425:
[----:B------:R-:W-:Y:S01]  /*26930*/  @P1 IMAD R8, R5, 0x2, R22 ;  /* 0x0000000205081824 */ /* 0x000fe200078e0216 */
[----:B------:R-:W-:Y:S01]  /*26940*/  MOV R13, R0 ;  /* 0x00000000000d7202 */ /* 0x000fe20000000f00 */
[----:B------:R-:W-:Y:S02]  /*26950*/  IMAD.MOV.U32 R12, RZ, RZ, 0x5 ;  /* 0x00000005ff0c7424 */ /* 0x000fe400078e00ff */
[----:B------:R-:W-:-:S07]  /*26960*/  IMAD.MOV.U32 R3, RZ, RZ, R14 ;  /* 0x000000ffff037224 */ /* 0x000fce00078e000e */
[----:B------:R-:W-:Y:S05]  /*26970*/  WARPSYNC.COLLECTIVE R15, `(.L_x_6426) ;  /* 0x000000000f087348 */ /* 0x000fea0003c00000 */
[----:B------:R0:W1:Y:S02]  /*26980*/  SHFL.IDX P6, R14, R13, R12, R11 ;  /* 0x0000000c0d0e7389 */ /* 0x00006400000c000b */
[----:B01----:R-:W-:Y:S01]  /*26990*/  ENDCOLLECTIVE ;  /* 0x000000000000791b */ /* 0x003fe20003800000 */
.L_x_6426:
        /* <DEDUP_REMOVED lines=14> */
.L_x_6427:
[----:B------:R-:W-:Y:S01]  /*26a80*/  @!PT LDS RZ, [RZ] ;  /* 0x00000000fffff984 */ /* 0x000fe20000000800 */
[----:B------:R-:W-:Y:S01]  /*26a90*/  @!PT LDS RZ, [RZ] ;  /* 0x00000000fffff984 */ /* 0x000fe20000000800 */
[----:B------:R-:W-:Y:S01]  /*26aa0*/  @!PT LDS RZ, [RZ] ;  /* 0x00000000fffff984 */ /* 0x000fe20000000800 */
[----:B------:R-:W-:Y:S04]  /*26ab0*/  @P1 LDGSTS.E.BYPASS.LTC128B.128 [R8+0x23400], desc[UR60][R2.64+0x80], !P3 ;  /* 0x2340008002081fae */ /* 0x000fe8000d901d7c */
[----:B------:R0:W-:Y:S02]  /*26ac0*/  @P1 LDGSTS.E.BYPASS.LTC128B.128 [R8+0x26400], desc[UR60][R2.64+0x100], !P2 ;  /* 0x2640010002081fae */ /* 0x0001e4000d101d7c */
[----:B0-----:R-:W-:Y:S01]  /*26ad0*/  MOV R2, R14 ;  /* 0x0000000e00027202 */ /* 0x001fe20000000f00 */
[----:B------:R-:W-:Y:S06]  /*26ae0*/  BRA `(.L_x_6428) ;  /* 0xffffffa800887947 */ /* 0x000fec000383ffff */
.L_x_6293:
[----:B------:R-:W-:Y:S01]  /*26af0*/  IMAD.MOV.U32 R13, RZ, RZ, R4 ;  /* 0x000000ffff0d7224 */ /* 0x000fe200078e0004 */
[----:B------:R-:W-:Y:S01]  /*26b00*/  MOV R12, RZ ;  /* 0x000000ff000c7202 */ /* 0x000fe20000000f00 */
[----:B------:R-:W-:Y:S01]  /*26b10*/  IMAD.MOV.U32 R11, RZ, RZ, 0x181f ;  /* 0x0000181fff0b7424 */ /* 0x000fe200078e00ff */
[----:B------:R-:W-:Y:S01]  /*26b20*/  MOV R15, 0xffffffff ;  /* 0xffffffff000f7802 */ /* 0x000fe20000000f00 */
[----:B-----5:R-:W-:Y:S02]  /*26b30*/  IMAD R5, R10, R6, RZ ;  /* 0x000000060a057224 */ /* 0x020fe400078e02ff */
[----:B------:R-:W-:-:S07]  /*26b40*/  IMAD R17, R17, 0x80, R9 ;  /* 0x0000008011117824 */ /* 0x000fce00078e0209 */
[----:B------:R-:W-:Y:S05]  /*26b50*/  WARPSYNC.COLLECTIVE R15, `(.L_x_6429) ;  /* 0x000000000f087348 */ /* 0x000fea0003c00000 */
[----:B------:R0:W1:Y:S02]  /*26b60*/  SHFL.IDX P6, R14, R13, R12, R11 ;  /* 0x0000000c0d0e7389 */ /* 0x00006400000c000b */
[----:B01----:R-:W-:Y:S01]  /*26b70*/  ENDCOLLECTIVE ;  /* 0x000000000000791b */ /* 0x003fe20003800000 */
.L_x_6429:
[C---:B------:R-:W-:Y:S02]  /*26b80*/  ISETP.GE.AND P1, PT, R17.reuse, R5, PT ;  /* 0x000000051100720c */ /* 0x040fe40003f26270 */
[----:B------:R-:W-:Y:S02]  /*26b90*/  IADD3 R6, R17, 0x10, RZ ;  /* 0x0000001011067810 */ /* 0x000fe40007ffe0ff */
[----:B------:R-:W-:Y:S01]  /*26ba0*/  MOV R13, R0 ;  /* 0x00000000000d7202 */ /* 0x000fe20000000f00 */
[----:B------:R-:W-:-:S08]  /*26bb0*/  IMAD.MOV.U32 R2, RZ, RZ, R14 ;  /* 0x000000ffff027224 */ /* 0x000fd000078e000e */
[----:B------:R-:W-:Y:S05]  /*26bc0*/  WARPSYNC.COLLECTIVE R15, `(.L_x_6430) ;  /* 0x000000000f087348 */ /* 0x000fea0003c00000 */
[----:B------:R0:W1:Y:S02]  /*26bd0*/  SHFL.IDX P6, R14, R13, R12, R11 ;  /* 0x0000000c0d0e7389 */ /* 0x00006400000c000b */
[----:B01----:R-:W-:Y:S01]  /*26be0*/  ENDCOLLECTIVE ;  /* 0x000000000000791b */ /* 0x003fe20003800000 */
.L_x_6430:
        /* <DEDUP_REMOVED lines=8> */
.L_x_6431:
[----:B------:R-:W-:Y:S01]  /*26c70*/  @!PT LDS RZ, [RZ] ;  /* 0x00000000fffff984 */ /* 0x000fe20000000800 */
[----:B------:R-:W-:Y:S01]  /*26c80*/  @!PT LDS RZ, [RZ] ;  /* 0x00000000fffff984 */ /* 0x000fe20000000800 */
[----:B------:R-:W-:Y:S01]  /*26c90*/  @!PT LDS RZ, [RZ] ;  /* 0x00000000fffff984 */ /* 0x000fe20000000800 */
[----:B------:R-:W-:Y:S04]  /*26ca0*/  @!P1 LDGSTS.E.BYPASS.LTC128B.128 [R8+0x12400], desc[UR60][R2.64], !P3 ;  /* 0x1240000002089fae */ /* 0x000fe8000d901d7c */
[----:B------:R-:W-:Y:S04]  /*26cb0*/  @!P1 LDGSTS.E.BYPASS.LTC128B.128 [R8+0x16400], desc[UR60][R2.64+0x80], !P2 ;  /* 0x1640008002089fae */ /* 0x000fe8000d101d7c */
[----:B------:R0:W-:Y:S01]  /*26cc0*/  @!P1 LDGSTS.E.BYPASS.LTC128B.128 [R8+0x1a400], desc[UR60][R2.64+0x100], !P0 ;  /* 0x1a40010002089fae */ /* 0x0001e2000c101d7c */
[----:B------:R-:W-:Y:S02]  /*26cd0*/  ISETP.GE.AND P1, PT, R6, R5, PT ;  /* 0x000000050600720c */ /* 0x000fe40003f26270 */
[----:B------:R-:W-:-:S02]  /*26ce0*/  MOV R13, R0 ;  /* 0x00000000000d7202 */ /* 0x000fc40000000f00 */
[----:B------:R-:W-:Y:S01]  /*26cf0*/  IADD3 R6, R17, 0x20, RZ ;  /* 0x0000002011067810 */ /* 0x000fe20007ffe0ff */
[----:B0-----:R-:W-:-:S08]  /*26d00*/  IMAD.MOV.U32 R2, RZ, RZ, R14 ;  /* 0x000000ffff027224 */ /* 0x001fd000078e000e */
[----:B------:R-:W-:Y:S05]  /*26d10*/  WARPSYNC.COLLECTIVE R15, `(.L_x_6432) ;  /* 0x000000000f087348 */ /* 0x000fea0003c00000 */
[----:B------:R0:W1:Y:S02]  /*26d20*/  SHFL.IDX P6, R14, R13, R12, R11 ;  /* 0x0000000c0d0e7389 */ /* 0x00006400000c000b */
[----:B01----:R-:W-:Y:S01]  /*26d30*/  ENDCOLLECTIVE ;  /* 0x000000000000791b */ /* 0x003fe20003800000 */
.L_x_6432:
        /* <DEDUP_REMOVED lines=8> */
.L_x_6433:
[----:B------:R-:W-:-:S05]  /*26dc0*/  @!P1 IMAD.MOV.U32 R3, RZ, RZ, R7 ;  /* 0x000000ffff039224 */ /* 0x000fca00078e0007 */
[----:B------:R-:W-:Y:S01]  /*26dd0*/  @!PT LDS RZ, [RZ] ;  /* 0x00000000fffff984 */ /* 0x000fe20000000800 */
[----:B------:R-:W-:Y:S01]  /*26de0*/  @!PT LDS RZ, [RZ] ;  /* 0x00000000fffff984 */ /* 0x000fe20000000800 */
[----:B------:R-:W-:Y:S01]  /*26df0*/  @!PT LDS RZ, [RZ] ;  /* 0x00000000fffff984 */ /* 0x000fe20000000800 */
[----:B------:R-:W-:Y:S04]  /*26e00*/  @!P1 LDGSTS.E.BYPASS.LTC128B.128 [R8+0x12c00], desc[UR60][R2.64], !P3 ;  /* 0x12c0000002089fae */ /* 0x000fe8000d901d7c */
[----:B------:R-:W-:Y:S01]  /*26e10*/  @!P1 LDGSTS.E.BYPASS.LTC128B.128 [R8+0x16c00], desc[UR60][R2.64+0x80], !P2 ;  /* 0x16c0008002089fae */ /* 0x000fe2000d101d7c */
[----:B------:R-:W-:-:S03]  /*26e20*/  MOV R13, R0 ;  /* 0x00000000000d7202 */ /* 0x000fc60000000f00 */
[----:B------:R0:W-:Y:S01]  /*26e30*/  @!P1 LDGSTS.E.BYPASS.LTC128B.128 [R8+0x1ac00], desc[UR60][R2.64+0x100], !P0 ;  /* 0x1ac0010002089fae */ /* 0x0001e2000c101d7c */
[----:B------:R-:W-:Y:S02]  /*26e40*/  ISETP.GE.AND P1, PT, R6, R5, PT ;  /* 0x000000050600720c */ /* 0x000fe40003f26270 */
[----:B------:R-:W-:Y:S01]  /*26e50*/  IADD3 R6, R17, 0x30, RZ ;  /* 0x0000003011067810 */ /* 0x000fe20007ffe0ff */
[----:B0-----:R-:W-:-:S10]  /*26e60*/  IMAD.MOV.U32 R2, RZ, RZ, R14 ;  /* 0x000000ffff027224 */ /* 0x001fd400078e000e */
[----:B------:R-:W-:Y:S05]  /*26e70*/  WARPSYNC.COLLECTIVE R15, `(.L_x_6434) ;  /* 0x000000000f087348 */ /* 0x000fea0003c00000 */
[----:B------:R0:W1:Y:S02]  /*26e80*/  SHFL.IDX P6, R14, R13, R12, R11 ;  /* 0x0000000c0d0e7389 */ /* 0x00006400000c000b */
[----:B01----:R-:W-:Y:S01]  /*26e90*/  ENDCOLLECTIVE ;  /* 0x000000000000791b */ /* 0x003fe20003800000 */
.L_x_6434:
        /* <DEDUP_REMOVED lines=8> */
.L_x_6435:
        /* <DEDUP_REMOVED lines=14> */
.L_x_6436:
        /* <DEDUP_REMOVED lines=8> */
.L_x_6437:
        /* <DEDUP_REMOVED lines=14> */
.L_x_6438:
        /* <DEDUP_REMOVED lines=8> */
.L_x_6439:
        /* <DEDUP_REMOVED lines=14> */
.L_x_6440:
        /* <DEDUP_REMOVED lines=8> */
.L_x_6441:
        /* <DEDUP_REMOVED lines=13> */
.L_x_6442:
        /* <DEDUP_REMOVED lines=8> */
.L_x_6443:
        /* <DEDUP_REMOVED lines=12> */
.L_x_6444:
[----:B------:R-:W-:Y:S05]  /*27550*/  BRA `(.L_x_6445) ;  /* 0xffffffa800f87947 */ /* 0x000fea000383ffff */
.L_x_6298:
[----:B0-----:R0:W1:Y:S02]  /*27560*/  SYNCS.PHASECHK.TRANS64.TRYWAIT P0, [R22+URZ+0x30820], R3 ;  /* 0x03082003160075a7 */ /* 0x001064000800017f */
[----:B-1----:R-:W-:Y:S05]  /*27570*/  @!P0 NANOSLEEP.SYNCS 0x989680 ;  /* 0x009896800000895d */ /* 0x002fea0003900000 */
[----:B------:R-:W1:Y:S02]  /*27580*/  @!P0 SYNCS.PHASECHK.TRANS64 P0, [R22+URZ+0x30820], R3 ;  /* 0x03082003160085a7 */ /* 0x000e64000800007f */
[----:B-1----:R-:W-:Y:S05]  /*27590*/  @!P0 BRA `(.L_x_6298) ;  /* 0xfffffffc00f08947 */ /* 0x002fea000383ffff */
[----:B------:R-:W-:Y:S05]  /*275a0*/  BRA `(.L_x_6446) ;  /* 0xffffffac00687947 */ /* 0x000fea000383ffff */
.L_x_6303:
[----:B0-----:R0:W1:Y:S02]  /*275b0*/  SYNCS.PHASECHK.TRANS64.TRYWAIT P0, [R7+URZ+0x30840], R2 ;  /* 0x03084002070075a7 */ /* 0x001064000800017f */
[----:B-1----:R-:W-:Y:S05]  /*275c0*/  @!P0 NANOSLEEP.SYNCS 0x989680 ;  /* 0x009896800000895d */ /* 0x002fea0003900000 */
[----:B------:R-:W1:Y:S02]  /*275d0*/  @!P0 SYNCS.PHASECHK.TRANS64 P0, [R7+URZ+0x30840], R2 ;  /* 0x03084002070085a7 */ /* 0x000e64000800007f */
[----:B-1----:R-:W-:Y:S05]  /*275e0*/  @!P0 BRA `(.L_x_6303) ;  /* 0xfffffffc00f08947 */ /* 0x002fea000383ffff */
[----:B------:R-:W-:Y:S05]  /*275f0*/  BRA `(.L_x_6447) ;  /* 0xffffffb000487947 */ /* 0x000fea000383ffff */
.L_x_6304:
        /* <DEDUP_REMOVED lines=8> */
.L_x_6449:
[----:B------:R-:W-:Y:S05]  /*27680*/  BSYNC B1 ;  /* 0x0000000000017941 */ /* 0x000fea0003800000 */
.L_x_6448:
        /* <DEDUP_REMOVED lines=11> */
.L_x_6450:
[----:B------:R-:W-:Y:S01]  /*27740*/  LEA R5, R5, R22, 0x1 ;  /* 0x0000001605057211 */ /* 0x000fe200078e08ff */
[----:B------:R-:W-:Y:S01]  /*27750*/  IMAD.MOV.U32 R13, RZ, RZ, R6 ;  /* 0x000000ffff0d7224 */ /* 0x000fe200078e0006 */
[----:B------:R-:W-:Y:S01]  /*27760*/  MOV R12, 0x1 ;  /* 0x00000001000c7802 */ /* 0x000fe20000000f00 */
[----:B------:R-:W-:-:S07]  /*27770*/  IMAD.MOV.U32 R2, RZ, RZ, R14 ;  /* 0x000000ffff027224 */ /* 0x000fce00078e000e */
[----:B------:R-:W-:Y:S05]  /*27780*/  WARPSYNC.COLLECTIVE R15, `(.L_x_6451) ;  /* 0x000000000f087348 */ /* 0x000fea0003c00000 */
[----:B------:R0:W1:Y:S02]  /*27790*/  SHFL.IDX P6, R14, R13, R12, R11 ;  /* 0x0000000c0d0e7389 */ /* 0x00006400000c000b */
[----:B01----:R-:W-:Y:S01]  /*277a0*/  ENDCOLLECTIVE ;  /* 0x000000000000791b */ /* 0x003fe20003800000 */
.L_x_6451:
        /* <DEDUP_REMOVED lines=17> */
.L_x_6452:
[----:B------:R-:W-:Y:S01]  /*278c0*/  IMAD.MOV.U32 R13, RZ, RZ, R6 ;  /* 0x000000ffff0d7224 */ /* 0x000fe200078e0006 */
[----:B------:R-:W-:Y:S01]  /*278d0*/  MOV R12, 0x2 ;  /* 0x00000002000c7802 */ /* 0x000fe20000000f00 */
[----:B------:R-:W-:-:S07]  /*278e0*/  IMAD.MOV.U32 R2, RZ, RZ, R14 ;  /* 0x000000ffff027224 */ /* 0x000fce00078e000e */
[----:B------:R-:W-:Y:S05]  /*278f0*/  WARPSYNC.COLLECTIVE R15, `(.L_x_6453) ;  /* 0x000000000f087348 */ /* 0x000fea0003c00000 */
[----:B------:R0:W1:Y:S02]  /*27900*/  SHFL.IDX P6, R14, R13, R12, R11 ;  /* 0x0000000c0d0e7389 */ /* 0x00006400000c000b */
[----:B01----:R-:W-:Y:S01]  /*27910*/  ENDCOLLECTIVE ;  /* 0x000000000000791b */ /* 0x003fe20003800000 */
.L_x_6453:
        /* <DEDUP_REMOVED lines=13> */
.L_x_6454:
[----:B------:R-:W-:Y:S01]  /*279f0*/  IMAD.MOV.U32 R13, RZ, RZ, R6 ;  /* 0x000000ffff0d7224 */ /* 0x000fe200078e0006 */
[----:B------:R-:W-:Y:S01]  /*27a00*/  MOV R12, 0x3 ;  /* 0x00000003000c7802 */ /* 0x000fe20000000f00 */
[----:B------:R-:W-:-:S07]  /*27a10*/  IMAD.MOV.U32 R2, RZ, RZ, R14 ;  /* 0x000000ffff027224 */ /* 0x000fce00078e000e */
[----:B------:R-:W-:Y:S05]  /*27a20*/  WARPSYNC.COLLECTIVE R15, `(.L_x_6455) ;  /* 0x000000000f087348 */ /* 0x000fea0003c00000 */
[----:B------:R0:W1:Y:S02]  /*27a30*/  SHFL.IDX P6, R14, R13, R12, R11 ;  /* 0x0000000c0d0e7389 */ /* 0x00006400000c000b */
[----:B01----:R-:W-:Y:S01]  /*27a40*/  ENDCOLLECTIVE ;  /* 0x000000000000791b */ /* 0x003fe20003800000 */
.L_x_6455:
        /* <DEDUP_REMOVED lines=13> */
.L_x_6456:
[----:B------:R-:W-:Y:S01]  /*27b20*/  IMAD.MOV.U32 R13, RZ, RZ, R6 ;  /* 0x000000ffff0d7224 */ /* 0x000fe200078e0006 */
[----:B------:R-:W-:Y:S01]  /*27b30*/  MOV R12, 0x4 ;  /* 0x00000004000c7802 */ /* 0x000fe20000000f00 */
[----:B------:R-:W-:-:S07]  /*27b40*/  IMAD.MOV.U32 R2, RZ, RZ, R14 ;  /* 0x000000ffff027224 */ /* 0x000fce00078e000e */
[----:B------:R-:W-:Y:S05]  /*27b50*/  WARPSYNC.COLLECTIVE R15, `(.L_x_6457) ;  /* 0x000000000f087348 */ /* 0x000fea0003c00000 */
[----:B------:R0:W1:Y:S02]  /*27b60*/  SHFL.IDX P6, R14, R13, R12, R11 ;  /* 0x0000000c0d0e7389 */ /* 0x00006400000c000b */
[----:B01----:R-:W-:Y:S01]  /*27b70*/  ENDCOLLECTIVE ;  /* 0x000000000000791b */ /* 0x003fe20003800000 */
.L_x_6457:
        /* <DEDUP_REMOVED lines=13> */
.L_x_6458:
        /* <DEDUP_REMOVED lines=15> */
.L_x_6459:
        /* <DEDUP_REMOVED lines=9> */
.L_x_6460:
[----:B------:R-:W-:Y:S01]  /*27dd0*/  IMAD.MOV.U32 R2, RZ, RZ, R14 ;  /* 0x000000ffff027224 */ /* 0x000fe200078e000e */
[----:B------:R-:W-:Y:S06]  /*27de0*/  BRA `(.L_x_6461) ;  /* 0xffffffac005c7947 */ /* 0x000fec000383ffff */
.L_x_6309:
[----:B0-----:R0:W2:Y:S02]  /*27df0*/  SYNCS.PHASECHK.TRANS64.TRYWAIT P0, [R6+URZ+0x30860], R2 ;  /* 0x03086002060075a7 */ /* 0x0010a4000800017f */
[----:B--2---:R-:W-:Y:S05]  /*27e00*/  @!P0 NANOSLEEP.SYNCS 0x989680 ;  /* 0x009896800000895d */ /* 0x004fea0003900000 */
[----:B------:R-:W2:Y:S02]  /*27e10*/  @!P0 SYNCS.PHASECHK.TRANS64 P0, [R6+URZ+0x30860], R2 ;  /* 0x03086002060085a7 */ /* 0x000ea4000800007f */
[----:B--2---:R-:W-:Y:S05]  /*27e20*/  @!P0 BRA `(.L_x_6309) ;  /* 0xfffffffc00f08947 */ /* 0x004fea000383ffff */
[----:B------:R-:W-:Y:S05]  /*27e30*/  BRA `(.L_x_6462) ;  /* 0xffffffac00c47947 */ /* 0x000fea000383ffff */
.L_x_6310:
        /* <DEDUP_REMOVED lines=8> */
.L_x_6464:
[----:B------:R-:W-:Y:S05]  /*27ec0*/  BSYNC B1 ;  /* 0x0000000000017941 */ /* 0x000fea0003800000 */
.L_x_6463:
        /* <DEDUP_REMOVED lines=9> */
.L_x_6465:
[----:B------:R-:W-:Y:S01]  /*27f60*/  MOV R13, R24 ;  /* 0x00000018000d7202 */ /* 0x000fe20000000f00 */
[----:B------:R-:W-:Y:S02]  /*27f70*/  IMAD.MOV.U32 R12, RZ, RZ, 0x1 ;  /* 0x00000001ff0c7424 */ /* 0x000fe400078e00ff */
[----:B------:R-:W-:-:S07]  /*27f80*/  IMAD.MOV.U32 R2, RZ, RZ, R14 ;  /* 0x000000ffff027224 */ /* 0x000fce00078e000e */
[----:B------:R-:W-:Y:S05]  /*27f90*/  WARPSYNC.COLLECTIVE R15, `(.L_x_6466) ;  /* 0x000000000f087348 */ /* 0x000fea0003c00000 */
[----:B------:R0:W1:Y:S02]  /*27fa0*/  SHFL.IDX P6, R14, R13, R12, R11 ;  /* 0x0000000c0d0e7389 */ /* 0x00006400000c000b */
[----:B01----:R-:W-:Y:S01]  /*27fb0*/  ENDCOLLECTIVE ;  /* 0x000000000000791b */ /* 0x003fe20003800000 */
.L_x_6466:
        /* <DEDUP_REMOVED lines=16> */
.L_x_6467:
[----:B------:R-:W-:Y:S01]  /*280c0*/  MOV R13, R24 ;  /* 0x00000018000d7202 */ /* 0x000fe20000000f00 */
[----:B------:R-:W-:Y:S01]  /*280d0*/  IMAD.MOV.U32 R12, RZ, RZ, 0x2 ;  /* 0x00000002ff0c7424 */ /* 0x000fe200078e00ff */
[----:B------:R-:W-:-:S07]  /*280e0*/  MOV R2, R14 ;  /* 0x0000000e00027202 */ /* 0x000fce0000000f00 */
[----:B------:R-:W-:Y:S05]  /*280f0*/  WARPSYNC.COLLECTIVE R15, `(.L_x_6468) ;  /* 0x000000000f087348 */ /* 0x000fea0003c00000 */
[----:B------:R0:W1:Y:S02]  /*28100*/  SHFL.IDX P6, R14, R13, R12, R11 ;  /* 0x0000000c0d0e7389 */ /* 0x00006400000c000b */
[----:B01----:R-:W-:Y:S01]  /*28110*/  ENDCOLLECTIVE ;  /* 0x000000000000791b */ /* 0x003fe20003800000 */
.L_x_6468:
        /* <DEDUP_REMOVED lines=16> */
.L_x_6469:
[----:B------:R-:W-:Y:S01]  /*28220*/  MOV R13, R24 ;  /* 0x00000018000d7202 */ /* 0x000fe20000000f00 */
[----:B------:R-:W-:Y:S01]  /*28230*/  IMAD.MOV.U32 R12, RZ, RZ, 0x3 ;  /* 0x00000003ff0c7424 */ /* 0x000fe200078e00ff */
[----:B------:R-:W-:-:S07]  /*28240*/  MOV R2, R14 ;  /* 0x0000000e00027202 */ /* 0x000fce0000000f00 */
[----:B------:R-:W-:Y:S05]  /*28250*/  WARPSYNC.COLLECTIVE R15, `(.L_x_6470) ;  /* 0x000000000f087348 */ /* 0x000fea0003c00000 */
[----:B------:R0:W1:Y:S02]  /*28260*/  SHFL.IDX P6, R14, R13, R12, R11 ;  /* 0x0000000c0d0e7389 */ /* 0x00006400000c000b */
[----:B01----:R-:W-:Y:S01]  /*28270*/  ENDCOLLECTIVE ;  /* 0x000000000000791b */ /* 0x003fe20003800000 */
.L_x_6470:
        /* <DEDUP_REMOVED lines=16> */
.L_x_6471:
[----:B------:R-:W-:Y:S01]  /*28380*/  MOV R13, R24 ;  /* 0x00000018000d7202 */ /* 0x000fe20000000f00 */
[----:B------:R-:W-:Y:S01]  /*28390*/  IMAD.MOV.U32 R12, RZ, RZ, 0x4 ;  /* 0x00000004ff0c7424 */ /* 0x000fe200078e00ff */
[----:B------:R-:W-:-:S07]  /*283a0*/  MOV R2, R14 ;  /* 0x0000000e00027202 */ /* 0x000fce0000000f00 */
[----:B------:R-:W-:Y:S05]  /*283b0*/  WARPSYNC.COLLECTIVE R15, `(.L_x_6472) ;  /* 0x000000000f087348 */ /* 0x000fea0003c00000 */
[----:B------:R0:W1:Y:S02]  /*283c0*/  SHFL.IDX P6, R14, R13, R12, R11 ;  /* 0x0000000c0d0e7389 */ /* 0x00006400000c000b */
[----:B01----:R-:W-:Y:S01]  /*283d0*/  ENDCOLLECTIVE ;  /* 0x000000000000791b */ /* 0x003fe20003800000 */
.L_x_6472:
        /* <DEDUP_REMOVED lines=16> */
.L_x_6473:
[----:B------:R-:W-:Y:S01]  /*284e0*/  MOV R13, R24 ;  /* 0x00000018000d7202 */ /* 0x000fe20000000f00 */
[----:B------:R-:W-:Y:S01]  /*284f0*/  IMAD.MOV.U32 R12, RZ, RZ, 0x5 ;  /* 0x00000005ff0c7424 */ /* 0x000fe200078e00ff */
[----:B------:R-:W-:-:S07]  /*28500*/  MOV R2, R14 ;  /* 0x0000000e00027202 */ /* 0x000fce0000000f00 */
[----:B------:R-:W-:Y:S05]  /*28510*/  WARPSYNC.COLLECTIVE R15, `(.L_x_6474) ;  /* 0x000000000f087348 */ /* 0x000fea0003c00000 */
[----:B------:R0:W1:Y:S02]  /*28520*/  SHFL.IDX P6, R14, R13, R12, R11 ;  /* 0x0000000c0d0e7389 */ /* 0x00006400000c000b */
[----:B01----:R-:W-:Y:S01]  /*28530*/  ENDCOLLECTIVE ;  /* 0x000000000000791b */ /* 0x003fe20003800000 */
.L_x_6474:
        /* <DEDUP_REMOVED lines=13> */
.L_x_6475:
[----:B------:R-:W-:Y:S01]  /*28610*/  @!PT LDS RZ, [RZ] ;  /* 0x00000000fffff984 */ /* 0x000fe20000000800 */
[----:B------:R-:W-:Y:S01]  /*28620*/  @!PT LDS RZ, [RZ] ;  /* 0x00000000fffff984 */ /* 0x000fe20000000800 */
[----:B------:R-:W-:Y:S01]  /*28630*/  @!PT LDS RZ, [RZ] ;  /* 0x00000000fffff984 */ /* 0x000fe20000000800 */
[----:B------:R0:W-:Y:S01]  /*28640*/  LDGSTS.E.BYPASS.LTC128B.128 [R5+0x5400], desc[UR60][R2.64+0x80], !P0 ;  /* 0x0540008002057fae */ /* 0x0001e2000c101d7c */
[----:B------:R-:W-:-:S13]  /*28650*/  ISETP.LT.OR P0, PT, R7, 0x41, P1 ;  /* 0x000000410700780c */ /* 0x000fda0000f01670 */
[----:B------:R0:W-:Y:S01]  /*28660*/  LDGSTS.E.BYPASS.LTC128B.128 [R5+0x8400], desc[UR60][R2.64+0x100], !P0 ;  /* 0x0840010002057fae */ /* 0x0001e2000c101d7c */
[----:B------:R-:W-:Y:S05]  /*28670*/  BRA `(.L_x_6476) ;  /* 0xffffffa800b07947 */ /* 0x000fea000383ffff */
.L_x_6318:
[----:B0-----:R0:W1:Y:S02]  /*28680*/  SYNCS.PHASECHK.TRANS64.TRYWAIT P0, [R0+URZ+0x30860], R3 ;  /* 0x03086003000075a7 */ /* 0x001064000800017f */
[----:B-1----:R-:W-:Y:S05]  /*28690*/  @!P0 NANOSLEEP.SYNCS 0x989680 ;  /* 0x009896800000895d */ /* 0x002fea0003900000 */
[----:B------:R-:W1:Y:S02]  /*286a0*/  @!P0 SYNCS.PHASECHK.TRANS64 P0, [R0+URZ+0x30860], R3 ;  /* 0x03086003000085a7 */ /* 0x000e64000800007f */
[----:B-1----:R-:W-:Y:S05]  /*286b0*/  @!P0 BRA `(.L_x_6318) ;  /* 0xfffffffc00f08947 */ /* 0x002fea000383ffff */
[----:B------:R-:W-:Y:S05]  /*286c0*/  BRA `(.L_x_6477) ;  /* 0xffffffac00d87947 */ /* 0x000fea000383ffff */
.L_x_6319:
        /* <DEDUP_REMOVED lines=8> */
.L_x_6479:
[----:B------:R-:W-:Y:S05]  /*28750*/  BSYNC B0 ;  /* 0x0000000000007941 */ /* 0x000fea0003800000 */
.L_x_6478:
        /* <DEDUP_REMOVED lines=10> */
.L_x_6480:
        /* <DEDUP_REMOVED lines=13> */
.L_x_6481:
        /* <DEDUP_REMOVED lines=13> */
.L_x_6482:
[----:B------:R-:W-:Y:S01]  /*289a0*/  IMAD.MOV.U32 R13, RZ, RZ, R24 ;  /* 0x000000ffff0d7224 */ /* 0x000fe200078e0018 */
[----:B------:R-:W-:Y:S02]  /*289b0*/  MOV R12, 0x2 ;  /* 0x00000002000c7802 */ /* 0x000fe40000000f00 */
[----:B------:R-:W-:-:S13]  /*289c0*/  IADD3 R2, P4, R14, R5, RZ ;  /* 0x000000050e027210 */ /* 0x000fda0007f9e0ff */
[----:B------:R-:W-:Y:S05]  /*289d0*/  WARPSYNC.COLLECTIVE R15, `(.L_x_6483) ;  /* 0x000000000f087348 */ /* 0x000fea0003c00000 */
[----:B------:R0:W1:Y:S02]  /*289e0*/  SHFL.IDX P6, R14, R13, R12, R11 ;  /* 0x0000000c0d0e7389 */ /* 0x00006400000c000b */
[----:B01----:R-:W-:Y:S01]  /*289f0*/  ENDCOLLECTIVE ;  /* 0x000000000000791b */ /* 0x003fe20003800000 */
.L_x_6483:
        /* <DEDUP_REMOVED lines=15> */
.L_x_6484:
[----:B------:R-:W-:Y:S01]  /*28af0*/  MOV R13, R24 ;  /* 0x00000018000d7202 */ /* 0x000fe20000000f00 */
[----:B------:R-:W-:Y:S01]  /*28b00*/  IMAD.MOV.U32 R12, RZ, RZ, 0x3 ;  /* 0x00000003ff0c7424 */ /* 0x000fe200078e00ff */
[----:B------:R-:W-:-:S13]  /*28b10*/  IADD3 R2, P4, R14, R5, RZ ;  /* 0x000000050e027210 */ /* 0x000fda0007f9e0ff */
[----:B------:R-:W-:Y:S05]  /*28b20*/  WARPSYNC.COLLECTIVE R15, `(.L_x_6485) ;  /* 0x000000000f087348 */ /* 0x000fea0003c00000 */
[----:B------:R0:W1:Y:S02]  /*28b30*/  SHFL.IDX P6, R14, R13, R12, R11 ;  /* 0x0000000c0d0e7389 */ /* 0x00006400000c000b */
[----:B01----:R-:W-:Y:S01]  /*28b40*/  ENDCOLLECTIVE ;  /* 0x000000000000791b */ /* 0x003fe20003800000 */
.L_x_6485:
        /* <DEDUP_REMOVED lines=15> */
.L_x_6486:
[----:B------:R-:W-:Y:S01]  /*28c40*/  IMAD.MOV.U32 R13, RZ, RZ, R24 ;  /* 0x000000ffff0d7224 */ /* 0x000fe200078e0018 */
[----:B------:R-:W-:Y:S02]  /*28c50*/  MOV R12, 0x4 ;  /* 0x00000004000c7802 */ /* 0x000fe40000000f00 */
[----:B------:R-:W-:-:S13]  /*28c60*/  IADD3 R2, P4, R14, R5, RZ ;  /* 0x000000050e027210 */ /* 0x000fda0007f9e0ff */
[----:B------:R-:W-:Y:S05]  /*28c70*/  WARPSYNC.COLLECTIVE R15, `(.L_x_6487) ;  /* 0x000000000f087348 */ /* 0x000fea0003c00000 */
[----:B------:R0:W1:Y:S02]  /*28c80*/  SHFL.IDX P6, R14, R13, R12, R11 ;  /* 0x0000000c0d0e7389 */ /* 0x00006400000c000b */
[----:B01----:R-:W-:Y:S01]  /*28c90*/  ENDCOLLECTIVE ;  /* 0x000000000000791b */ /* 0x003fe20003800000 */
.L_x_6487:
        /* <DEDUP_REMOVED lines=15> */
.L_x_6488:
[----:B------:R-:W-:Y:S01]  /*28d90*/  MOV R13, R24 ;  /* 0x00000018000d7202 */ /* 0x000fe20000000f00 */
[----:B------:R-:W-:Y:S01]  /*28da0*/  IMAD.MOV.U32 R12, RZ, RZ, 0x5 ;  /* 0x00000005ff0c7424 */ /* 0x000fe200078e00ff */
[----:B------:R-:W-:-:S13]  /*28db0*/  IADD3 R2, P4, R14, R5, RZ ;  /* 0x000000050e027210 */ /* 0x000fda0007f9e0ff */
[----:B------:R-:W-:Y:S05]  /*28dc0*/  WARPSYNC.COLLECTIVE R15, `(.L_x_6489) ;  /* 0x000000000f087348 */ /* 0x000fea0003c00000 */
[----:B------:R0:W1:Y:S02]  /*28dd0*/  SHFL.IDX P6, R14, R13, R12, R11 ;  /* 0x0000000c0d0e7389 */ /* 0x00006400000c000b */
[----:B01----:R-:W-:Y:S01]  /*28de0*/  ENDCOLLECTIVE ;  /* 0x000000000000791b */ /* 0x003fe20003800000 */
.L_x_6489:
        /* <DEDUP_REMOVED lines=14> */
.L_x_6490:
[----:B------:R-:W-:Y:S05]  /*28ed0*/  BRA `(.L_x_6491) ;  /* 0xffffffa800dc7947 */ /* 0x000fea000383ffff */
.L_x_6324:
        /* <DEDUP_REMOVED lines=8> */
.L_x_6493:
[----:B------:R-:W-:Y:S05]  /*28f60*/  BSYNC B0 ;  /* 0x0000000000007941 */ /* 0x000fea0003800000 */
.L_x_6492:
        /* <DEDUP_REMOVED lines=9> */
.L_x_6494:
        /* <DEDUP_REMOVED lines=18> */
.L_x_6495:
[----:B------:R-:W-:Y:S01]  /*29120*/  IMAD.MOV.U32 R12, RZ, RZ, 0x2 ;  /* 0x00000002ff0c7424 */ /* 0x000fe200078e00ff */
[----:B------:R-:W-:-:S05]  /*29130*/  SEL R6, R14, RZ, P1 ;  /* 0x000000ff0e067207 */ /* 0x000fca0000800000 */
[----:B------:R-:W-:-:S05]  /*29140*/  IMAD.IADD R6, R5, 0x1, R6 ;  /* 0x0000000105067824 */ /* 0x000fca00078e0206 */
[----:B------:R-:W-:-:S07]  /*29150*/  MOV R13, R6 ;  /* 0x00000006000d7202 */ /* 0x000fce0000000f00 */
[----:B------:R-:W-:Y:S05]  /*29160*/  WARPSYNC.COLLECTIVE R15, `(.L_x_6496) ;  /* 0x000000000f087348 */ /* 0x000fea0003c00000 */
[----:B------:R0:W1:Y:S02]  /*29170*/  SHFL.UP P6, R14, R13, R12, R11 ;  /* 0x0400000c0d0e7389 */ /* 0x00006400000c000b */
[----:B01----:R-:W-:Y:S01]  /*29180*/  ENDCOLLECTIVE ;  /* 0x000000000000791b */ /* 0x003fe20003800000 */
.L_x_6496:
[----:B------:R-:W-:Y:S02]  /*29190*/  MOV R12, 0x4 ;  /* 0x00000004000c7802 */ /* 0x000fe40000000f00 */
[----:B------:R-:W-:-:S04]  /*291a0*/  SEL R7, R14, RZ, P2 ;  /* 0x000000ff0e077207 */ /* 0x000fc80001000000 */
[----:B------:R-:W-:-:S05]  /*291b0*/  IADD3 R7, R6, R7, RZ ;  /* 0x0000000706077210 */ /* 0x000fca0007ffe0ff */
[----:B------:R-:W-:-:S07]  /*291c0*/  IMAD.MOV.U32 R13, RZ, RZ, R7 ;  /* 0x000000ffff0d7224 */ /* 0x000fce00078e0007 */
[----:B------:R-:W-:Y:S05]  /*291d0*/  WARPSYNC.COLLECTIVE R15, `(.L_x_6497) ;  /* 0x000000000f087348 */ /* 0x000fea0003c00000 */
[----:B------:R0:W1:Y:S02]  /*291e0*/  SHFL.UP P6, R14, R13, R12, R11 ;  /* 0x0400000c0d0e7389 */ /* 0x00006400000c000b */
[----:B01----:R-:W-:Y:S01]  /*291f0*/  ENDCOLLECTIVE ;  /* 0x000000000000791b */ /* 0x003fe20003800000 */
.L_x_6497:
[----:B------:R-:W-:Y:S01]  /*29200*/  IMAD.MOV.U32 R12, RZ, RZ, 0x8 ;  /* 0x00000008ff0c7424 */ /* 0x000fe200078e00ff */
[----:B------:R-:W-:-:S05]  /*29210*/  SEL R2, R14, RZ, P3 ;  /* 0x000000ff0e027207 */ /* 0x000fca0001800000 */
[----:B------:R-:W-:-:S05]  /*29220*/  IMAD.IADD R2, R7, 0x1, R2 ;  /* 0x0000000107027824 */ /* 0x000fca00078e0202 */
[----:B------:R-:W-:-:S07]  /*29230*/  MOV R13, R2 ;  /* 0x00000002000d7202 */ /* 0x000fce0000000f00 */
[----:B------:R-:W-:Y:S05]  /*29240*/  WARPSYNC.COLLECTIVE R15, `(.L_x_6498) ;  /* 0x000000000f087348 */ /* 0x000fea0003c00000 */
[----:B------:R0:W1:Y:S02]  /*29250*/  SHFL.UP P6, R14, R13, R12, R11 ;  /* 0x0400000c0d0e7389 */ /* 0x00006400000c000b */
[----:B01----:R-:W-:Y:S01]  /*29260*/  ENDCOLLECTIVE ;  /* 0x000000000000791b */ /* 0x003fe20003800000 */
.L_x_6498:
[----:B------:R-:W-:Y:S02]  /*29270*/  MOV R12, 0x10 ;  /* 0x00000010000c7802 */ /* 0x000fe40000000f00 */
[----:B------:R-:W-:-:S04]  /*29280*/  SEL R3, R14, RZ, P4 ;  /* 0x000000ff0e037207 */ /* 0x000fc80002000000 */
[----:B------:R-:W-:-:S05]  /*29290*/  IADD3 R3, R2, R3, RZ ;  /* 0x0000000302037210 */ /* 0x000fca0007ffe0ff */
[----:B------:R-:W-:-:S07]  /*292a0*/  IMAD.MOV.U32 R13, RZ, RZ, R3 ;  /* 0x000000ffff0d7224 */ /* 0x000fce00078e0003 */
[----:B------:R-:W-:Y:S05]  /*292b0*/  WARPSYNC.COLLECTIVE R15, `(.L_x_6499) ;  /* 0x000000000f087348 */ /* 0x000fea0003c00000 */
[----:B------:R0:W1:Y:S02]  /*292c0*/  SHFL.UP P6, R14, R13, R12, R11 ;  /* 0x0400000c0d0e7389 */ /* 0x00006400000c000b */
[----:B01----:R-:W-:Y:S01]  /*292d0*/  ENDCOLLECTIVE ;  /* 0x000000000000791b */ /* 0x003fe20003800000 */
.L_x_6499:
        /* <DEDUP_REMOVED lines=8> */
.L_x_6500:
[----:B------:R-:W-:Y:S05]  /*29360*/  BRA `(.L_x_6501) ;  /* 0xffffffa800f47947 */ /* 0x000fea000383ffff */
.L_x_6329:
        /* <DEDUP_REMOVED lines=8> */
.L_x_6503:
[----:B------:R-:W-:Y:S05]  /*293f0*/  BSYNC B0 ;  /* 0x0000000000007941 */ /* 0x000fea0003800000 */
.L_x_6502:
        /* <DEDUP_REMOVED lines=8> */
.L_x_6504:
[----:B------:R-:W-:Y:S01]  /*29480*/  IMAD.MOV.U32 R12, RZ, RZ, 0x4 ;  /* 0x00000004ff0c7424 */ /* 0x000fe200078e00ff */
[----:B------:R-:W-:-:S05]  /*29490*/  SEL R2, R14, RZ, P2 ;  /* 0x000000ff0e027207 */ /* 0x000fca0001000000 */
[----:B------:R-:W-:-:S05]  /*294a0*/  IMAD.IADD R2, R13, 0x1, R2 ;  /* 0x000000010d027824 */ /* 0x000fca00078e0202 */
[----:B------:R-:W-:-:S07]  /*294b0*/  MOV R13, R2 ;  /* 0x00000002000d7202 */ /* 0x000fce0000000f00 */
[----:B------:R-:W-:Y:S05]  /*294c0*/  WARPSYNC.COLLECTIVE R15, `(.L_x_6505) ;  /* 0x000000000f087348 */ /* 0x000fea0003c00000 */
[----:B------:R0:W1:Y:S02]  /*294d0*/  SHFL.UP P6, R14, R13, R12, R11 ;  /* 0x0400000c0d0e7389 */ /* 0x00006400000c000b */
[----:B01----:R-:W-:Y:S01]  /*294e0*/  ENDCOLLECTIVE ;  /* 0x000000000000791b */ /* 0x003fe20003800000 */
.L_x_6505:
[----:B------:R-:W-:Y:S02]  /*294f0*/  MOV R12, 0x8 ;  /* 0x00000008000c7802 */ /* 0x000fe40000000f00 */
[----:B------:R-:W-:-:S04]  /*29500*/  SEL R3, R14, RZ, P3 ;  /* 0x000000ff0e037207 */ /* 0x000fc80001800000 */
[----:B------:R-:W-:-:S05]  /*29510*/  IADD3 R3, R2, R3, RZ ;  /* 0x0000000302037210 */ /* 0x000fca0007ffe0ff */
[----:B------:R-:W-:-:S07]  /*29520*/  IMAD.MOV.U32 R13, RZ, RZ, R3 ;  /* 0x000000ffff0d7224 */ /* 0x000fce00078e0003 */
[----:B------:R-:W-:Y:S05]  /*29530*/  WARPSYNC.COLLECTIVE R15, `(.L_x_6506) ;  /* 0x000000000f087348 */ /* 0x000fea0003c00000 */
[----:B------:R0:W1:Y:S02]  /*29540*/  SHFL.UP P6, R14, R13, R12, R11 ;  /* 0x0400000c0d0e7389 */ /* 0x00006400000c000b */
[----:B01----:R-:W-:Y:S01]  /*29550*/  ENDCOLLECTIVE ;  /* 0x000000000000791b */ /* 0x003fe20003800000 */
.L_x_6506:
[----:B------:R-:W-:Y:S01]  /*29560*/  IMAD.MOV.U32 R12, RZ, RZ, 0x10 ;  /* 0x00000010ff0c7424 */ /* 0x000fe200078e00ff */
[----:B------:R-:W-:-:S05]  /*29570*/  SEL R4, R14, RZ, P4 ;  /* 0x000000ff0e047207 */ /* 0x000fca0002000000 */
[----:B------:R-:W-:-:S05]  /*29580*/  IMAD.IADD R4, R3, 0x1, R4 ;  /* 0x0000000103047824 */ /* 0x000fca00078e0204 */
[----:B------:R-:W-:-:S07]  /*29590*/  MOV R13, R4 ;  /* 0x00000004000d7202 */ /* 0x000fce0000000f00 */
[----:B------:R-:W-:Y:S05]  /*295a0*/  WARPSYNC.COLLECTIVE R15, `(.L_x_6507) ;  /* 0x000000000f087348 */ /* 0x000fea0003c00000 */
[----:B------:R0:W1:Y:S02]  /*295b0*/  SHFL.UP P6, R14, R13, R12, R11 ;  /* 0x0400000c0d0e7389 */ /* 0x00006400000c000b */
[----:B01----:R-:W-:Y:S01]  /*295c0*/  ENDCOLLECTIVE ;  /* 0x000000000000791b */ /* 0x003fe20003800000 */
.L_x_6507:
        /* <DEDUP_REMOVED lines=8> */
.L_x_6508:
[----:B------:R-:W-:Y:S05]  /*29650*/  BRA `(.L_x_6509) ;  /* 0xffffffa800d47947 */ /* 0x000fea000383ffff */
.L_x_6331:
[----:B------:R-:W-:Y:S01]  /*29660*/  BSSY B0, `(.L_x_6510) ;  /* 0x0000006000007945 */ /* 0x000fe20003800000 */
[----:B------:R-:W-:Y:S02]  /*29670*/  PLOP3.LUT P6, PT, P6, PT, PT, 0x8, 0x0 ;  /* 0x000000000000781c */ /* 0x000fe400037ce170 */
[----:B------:R-:W-:-:S11]  /*29680*/  MOV R15, 0xffffffff ;  /* 0xffffffff000f7802 */ /* 0x000fd60000000f00 */
[----:B01----:R-:W-:Y:S05]  /*29690*/  WARPSYNC.COLLECTIVE R15, `(.L_x_6511) ;  /* 0x000000000f087348 */ /* 0x003fea0003c00000 */
[----:B------:R-:W-:Y:S01]  /*296a0*/  VOTE.ANY R14, PT, P6 ;  /* 0x00000000000e7806 */ /* 0x000fe200030e0100 */
[----:B01----:R-:W-:Y:S06]  /*296b0*/  ENDCOLLECTIVE ;  /* 0x000000000000791b */ /* 0x003fec0003800000 */
.L_x_6511:
[----:B------:R-:W-:Y:S05]  /*296c0*/  BSYNC B0 ;  /* 0x0000000000007941 */ /* 0x000fea0003800000 */
.L_x_6510:
        /* <DEDUP_REMOVED lines=9> */
.L_x_6512:
[----:B------:R-:W-:Y:S01]  /*29760*/  MOV R5, R14 ;  /* 0x0000000e00057202 */ /* 0x000fe20000000f00 */
[----:B------:R-:W-:Y:S06]  /*29770*/  BRA `(.L_x_6513) ;  /* 0xffffffa800c47947 */ /* 0x000fec000383ffff */
.L_x_6333:
[----:B------:R-:W-:Y:S01]  /*29780*/  BSSY B0, `(.L_x_6514) ;  /* 0x0000007000007945 */ /* 0x000fe20003800000 */
[----:B------:R-:W-:Y:S01]  /*29790*/  IMAD.MOV.U32 R13, RZ, RZ, R2 ;  /* 0x000000ffff0d7224 */ /* 0x000fe200078e0002 */
[----:B------:R-:W-:Y:S01]  /*297a0*/  MOV R11, 0x1f ;  /* 0x0000001f000b7802 */ /* 0x000fe20000000f00 */
[----:B------:R-:W-:-:S07]  /*297b0*/  IMAD.MOV.U32 R15, RZ, RZ, -0x1 ;  /* 0xffffffffff0f7424 */ /* 0x000fce00078e00ff */
[----:B0123--:R-:W-:Y:S05]  /*297c0*/  WARPSYNC.COLLECTIVE R15, `(.L_x_6515) ;  /* 0x000000000f087348 */ /* 0x00ffea0003c00000 */
[----:B------:R4:W0:Y:S02]  /*297d0*/  SHFL.IDX P6, R14, R13, R12, R11 ;  /* 0x0000000c0d0e7389 */ /* 0x00082400000c000b */
[----:B01234-:R-:W-:Y:S01]  /*297e0*/  ENDCOLLECTIVE ;  /* 0x000000000000791b */ /* 0x01ffe20003800000 */
.L_x_6515:
[----:B------:R-:W-:Y:S05]  /*297f0*/  BSYNC B0 ;  /* 0x0000000000007941 */ /* 0x000fea0003800000 */
.L_x_6514:
[----:B------:R-:W-:Y:S05]  /*29800*/  BRA `(.L_x_6332) ;  /* 0xffffffa800bc7947 */ /* 0x000fea000383ffff */
.L_x_6337:
[----:B0-----:R0:W2:Y:S02]  /*29810*/  SYNCS.PHASECHK.TRANS64.TRYWAIT P0, [R7+URZ+0x30820], R0 ;  /* 0x03082000070075a7 */ /* 0x0010a4000800017f */
[----:B--2---:R-:W-:Y:S05]  /*29820*/  @!P0 NANOSLEEP.SYNCS 0x989680 ;  /* 0x009896800000895d */ /* 0x004fea0003900000 */
[----:B------:R-:W2:Y:S02]  /*29830*/  @!P0 SYNCS.PHASECHK.TRANS64 P0, [R7+URZ+0x30820], R0 ;  /* 0x03082000070085a7 */ /* 0x000ea4000800007f */
[----:B--2---:R-:W-:Y:S05]  /*29840*/  @!P0 BRA `(.L_x_6337) ;  /* 0xfffffffc00f08947 */ /* 0x004fea000383ffff */
[----:B------:R-:W-:Y:S05]  /*29850*/  BRA `(.L_x_6516) ;  /* 0xffffffb000347947 */ /* 0x000fea000383ffff */
.L_x_6338:
[----:B------:R-:W2:Y:S01]  /*29860*/  S2R R2, SR_TID.X ;  /* 0x0000000000027919 */ /* 0x000ea20000002100 */
[----:B------:R-:W-:Y:S01]  /*29870*/  BSSY B0, `(.L_x_6517) ;  /* 0x000000a000007945 */ /* 0x000fe20003800000 */
[----:B------:R-:W-:Y:S01]  /*29880*/  IMAD.MOV.U32 R12, RZ, RZ, RZ ;  /* 0x000000ffff0c7224 */ /* 0x000fe200078e00ff */
[----:B------:R-:W-:Y:S01]  /*29890*/  MOV R11, 0x1f ;  /* 0x0000001f000b7802 */ /* 0x000fe20000000f00 */
[----:B------:R-:W-:Y:S01]  /*298a0*/  IMAD.MOV.U32 R15, RZ, RZ, -0x1 ;  /* 0xffffffffff0f7424 */ /* 0x000fe200078e00ff */
[----:B--2---:R-:W-:-:S04]  /*298b0*/  SHF.R.U32.HI R2, RZ, 0x5, R2 ;  /* 0x00000005ff027819 */ /* 0x004fc80000011602 */
[----:B------:R-:W-:-:S04]  /*298c0*/  LOP3.LUT R2, R2, 0x3, RZ, 0xc0, !PT ;  /* 0x0000000302027812 */ /* 0x000fc800078ec0ff */
[----:B------:R-:W-:-:S07]  /*298d0*/  MOV R13, R2 ;  /* 0x00000002000d7202 */ /* 0x000fce0000000f00 */
[----:B01-3--:R-:W-:Y:S05]  /*298e0*/  WARPSYNC.COLLECTIVE R15, `(.L_x_6518) ;  /* 0x000000000f087348 */ /* 0x00bfea0003c00000 */
[----:B------:R2:W4:Y:S02]  /*298f0*/  SHFL.IDX P6, R14, R13, R12, R11 ;  /* 0x0000000c0d0e7389 */ /* 0x00052400000c000b */
[----:B01234-:R-:W-:Y:S01]  /*29900*/  ENDCOLLECTIVE ;  /* 0x000000000000791b */ /* 0x01ffe20003800000 */
.L_x_6518:
[----:B------:R-:W-:Y:S05]  /*29910*/  BSYNC B0 ;  /* 0x0000000000007941 */ /* 0x000fea0003800000 */
.L_x_6517:
[----:B------:R-:W-:Y:S05]  /*29920*/  BRA `(.L_x_6519) ;  /* 0xffffffb0001c7947 */ /* 0x000fea000383ffff */
.L_x_6339:
[----:B------:R-:W-:Y:S01]  /*29930*/  BSSY B0, `(.L_x_6520) ;  /* 0x0000006000007945 */ /* 0x000fe20003800000 */
[----:B------:R-:W-:-:S07]  /*29940*/  MOV R15, 0xffffffff ;  /* 0xffffffff000f7802 */ /* 0x000fce0000000f00 */
[----:B01-3--:R-:W-:Y:S05]  /*29950*/  WARPSYNC.COLLECTIVE R15, `(.L_x_6521) ;  /* 0x000000000f0c7348 */ /* 0x00bfea0003c00000 */
[----:B------:R-:W-:Y:S02]  /*29960*/  ELECT P6, UR62, PT ;  /* 0x00000000003e782f */ /* 0x000fe400038c0000 */
[----:B------:R-:W-:Y:S01]  /*29970*/  MOV R14, UR62 ;  /* 0x0000003e000e7c02 */ /* 0x000fe20008000f00 */
[----:B01-3--:R-:W-:Y:S10]  /*29980*/  ENDCOLLECTIVE ;  /* 0x000000000000791b */ /* 0x00bff40003800000 */
.L_x_6521:
[----:B------:R-:W-:Y:S05]  /*29990*/  BSYNC B0 ;  /* 0x0000000000007941 */ /* 0x000fea0003800000 */
.L_x_6520:
[----:B------:R-:W-:Y:S05]  /*299a0*/  BRA `(.L_x_6522) ;  /* 0xffffffb000107947 */ /* 0x000fea000383ffff */
.L_x_6341:
[----:B0-----:R0:W2:Y:S02]  /*299b0*/  SYNCS.PHASECHK.TRANS64.TRYWAIT P1, [R5+URZ+0x30840], R0 ;  /* 0x03084000050075a7 */ /* 0x0010a4000802017f */
[----:B--2---:R-:W-:Y:S05]  /*299c0*/  @!P1 NANOSLEEP.SYNCS 0x989680 ;  /* 0x009896800000995d */ /* 0x004fea0003900000 */
[----:B------:R-:W2:Y:S02]  /*299d0*/  @!P1 SYNCS.PHASECHK.TRANS64 P1, [R5+URZ+0x30840], R0 ;  /* 0x03084000050095a7 */ /* 0x000ea4000802007f */
[----:B--2---:R-:W-:Y:S05]  /*299e0*/  @!P1 BRA `(.L_x_6341) ;  /* 0xfffffffc00f09947 */ /* 0x004fea000383ffff */
[----:B------:R-:W-:Y:S05]  /*299f0*/  BRA `(.L_x_6523) ;  /* 0xffffffb000387947 */ /* 0x000fea000383ffff */
.L_x_6343:
[----:B--2---:R2:W4:Y:S02]  /*29a00*/  SYNCS.PHASECHK.TRANS64.TRYWAIT P1, [R3+URZ+0x30840], R2 ;  /* 0x03084002030075a7 */ /* 0x004524000802017f */
[----:B----4-:R-:W-:Y:S05]  /*29a10*/  @!P1 NANOSLEEP.SYNCS 0x989680 ;  /* 0x009896800000995d */ /* 0x010fea0003900000 */
[----:B------:R-:W4:Y:S02]  /*29a20*/  @!P1 SYNCS.PHASECHK.TRANS64 P1, [R3+URZ+0x30840], R2 ;  /* 0x03084002030095a7 */ /* 0x000f24000802007f */
[----:B----4-:R-:W-:Y:S05]  /*29a30*/  @!P1 BRA `(.L_x_6343) ;  /* 0xfffffffc00f09947 */ /* 0x010fea000383ffff */
[----:B------:R-:W-:Y:S05]  /*29a40*/  BRA `(.L_x_6524) ;  /* 0xffffffb000447947 */ /* 0x000fea000383ffff */
.L_x_6345:
[----:B----4-:R4:W0:Y:S02]  /*29a50*/  SYNCS.PHASECHK.TRANS64.TRYWAIT P1, [R5+URZ+0x30860], R0 ;  /* 0x03086000050075a7 */ /* 0x010824000802017f */
[----:B0-----:R-:W-:Y:S05]  /*29a60*/  @!P1 NANOSLEEP.SYNCS 0x989680 ;  /* 0x009896800000995d */ /* 0x001fea0003900000 */
[----:B------:R-:W0:Y:S02]  /*29a70*/  @!P1 SYNCS.PHASECHK.TRANS64 P1, [R5+URZ+0x30860], R0 ;  /* 0x03086000050095a7 */ /* 0x000e24000802007f */
[----:B0-----:R-:W-:Y:S05]  /*29a80*/  @!P1 BRA `(.L_x_6345) ;  /* 0xfffffffc00f09947 */ /* 0x001fea000383ffff */
[----:B------:R-:W-:Y:S05]  /*29a90*/  BRA `(.L_x_6525) ;  /* 0xffffffb000407947 */ /* 0x000fea000383ffff */
.L_x_6526:
        /* <DEDUP_REMOVED lines=14> */
.L_x_15855:


//--------------------- .text._ZN7cutlass13device_kernelIN5flash11enable_sm90INS1_16FlashAttnFwdSm90INS1_25CollectiveMainloopFwdSm90ILi2EN4cute5tupleIJNS5_1CILi1EEES8_S8_EEENS6_IJNS7_ILi128EEESA_SA_EEELi128ENS_6half_tEfNS_4arch4Sm90ELb0ELb0ELb1ELb0ELb1ELb0ELb0ELb1ELb1ELb1ELb0ELb0EEENS1_21CollectiveEpilogueFwdISB_S9_SC_SE_Li256ELb0ELb1ELb0ELb0EEENS1_29StaticPersistentTileSchedulerILb0EEEEEEEEEvNT_6ParamsE --------------------------
	.section	.text._ZN7cutlass13device_kernelIN5flash11enable_sm90INS1_16FlashAttnFwdSm90INS1_25CollectiveMainloopFwdSm90ILi2EN4cute5tupleIJNS5_1CILi1EEES8_S8_EEENS6_IJNS7_ILi128EEESA_SA_EEELi128ENS_6half_tEfNS_4arch4Sm90ELb0ELb0ELb1ELb0ELb1ELb0ELb0ELb1ELb1ELb1ELb0ELb0EEENS1_21CollectiveEpilogueFwdISB_S9_SC_SE_Li256ELb0ELb1ELb0ELb0EEENS1_29StaticPersistentTileSchedulerILb0EEEEEEEEEvNT_6ParamsE,"ax",@progbits
	.align	128
.text._ZN7cutlass13device_kernelIN5flash11enable_sm90INS1_16FlashAttnFwdSm90INS1_25CollectiveMainloopFwdSm90ILi2EN4cute5tupleIJNS5_1CILi1EEES8_S8_EEENS6_IJNS7_ILi128EEESA_SA_EEELi128ENS_6half_tEfNS_4arch4Sm90ELb0ELb0ELb1ELb0ELb1ELb0ELb0ELb1ELb1ELb1ELb0ELb0EEENS1_21CollectiveEpilogueFwdISB_S9_SC_SE_Li256ELb0ELb1ELb0ELb0EEENS1_29StaticPersistentTileSchedulerILb0EEEEEEEEEvNT_6ParamsE:
        .type           _ZN7cutlass13device_kernelIN5flash11enable_sm90INS1_16FlashAttnFwdSm90INS1_25CollectiveMainloopFwdSm90ILi2EN4cute5tupleIJNS5_1CILi1EEES8_S8_EEENS6_IJNS7_ILi128EEESA_SA_EEELi128ENS_6half_tEfNS_4arch4Sm90ELb0ELb0ELb1ELb0ELb1ELb0ELb0ELb1ELb1ELb1ELb0ELb0EEENS1_21CollectiveEpilogueFwdISB_S9_SC_SE_Li256ELb0ELb1ELb0ELb0EEENS1_29StaticPersistentTileSchedulerILb0EEEEEEEEEvNT_6ParamsE,@function
        .size           _ZN7cutlass13device_kernelIN5flash11enable_sm90INS1_16FlashAttnFwdSm90INS1_25CollectiveMainloopFwdSm90ILi2EN4cute5tupleIJNS5_1CILi1EEES8_S8_EEENS6_IJNS7_ILi128EEESA_SA_EEELi128ENS_6half_tEfNS_4arch4Sm90ELb0ELb0ELb1ELb0ELb1ELb0ELb0ELb1ELb1ELb1ELb0ELb0EEENS1_21CollectiveEpilogueFwdISB_S9_SC_SE_Li256ELb0ELb1ELb0ELb0EEENS1_29StaticPersistentTileSchedulerILb0EEEEEEEEEvNT_6ParamsE,(.L_x_15856 - _ZN7cutlass13device_kernelIN5flash11enable_sm90INS1_16FlashAttnFwdSm90INS1_25CollectiveMainloopFwdSm90ILi2EN4cute5tupleIJNS5_1CILi1EEES8_S8_EEENS6_IJNS7_ILi128EEESA_SA_EEELi128ENS_6half_tEfNS_4arch4Sm90ELb0ELb0ELb1ELb0ELb1ELb0ELb0ELb1ELb1ELb1ELb0ELb0EEENS1_21CollectiveEpilogueFwdISB_S9_SC_SE_Li256ELb0ELb1ELb0ELb0EEENS1_29StaticPersistentTileSchedulerILb0EEEEEEEEEvNT_6ParamsE)
        .other          _ZN7cutlass13device_kernelIN5flash11enable_sm90INS1_16FlashAttnFwdSm90INS1_25CollectiveMainloopFwdSm90ILi2EN4cute5tupleIJNS5_1CILi1EEES8_S8_EEENS6_IJNS7_ILi128EEESA_SA_EEELi128ENS_6half_tEfNS_4arch4Sm90ELb0ELb0ELb1ELb0ELb1ELb0ELb0ELb1ELb1ELb1ELb0ELb0EEENS1_21CollectiveEpilogueFwdISB_S9_SC_SE_Li256ELb0ELb1ELb0ELb0EEENS1_29StaticPersistentTileSchedulerILb0EEEEEEEEEvNT_6ParamsE,@"STO_CUDA_ENTRY STV_DEFAULT"
_ZN7cutlass13device_kernelIN5flash11enable_sm90INS1_16FlashAttnFwdSm90INS1_25CollectiveMainloopFwdSm90ILi2EN4cute5tupleIJNS5_1CILi1EEES8_S8_EEENS6_IJNS7_ILi128EEESA_SA_EEELi128ENS_6half_tEfNS_4arch4Sm90ELb0ELb0ELb1ELb0ELb1ELb0ELb0ELb1ELb1ELb1ELb0ELb0EEENS1_21CollectiveEpilogueFwdISB_S9_SC_SE_Li256ELb0ELb1ELb0ELb0EEENS1_29StaticPersistentTileSchedulerILb0EEEEEEEEEvNT_6ParamsE:
[----:B------:R-:W0:Y:S01]  /*0000*/  LDC R1, c[0x0][0x28] ;  /* 0x00000a00ff017b82 */ /* 0x000e220000000800 */
[----:B------:R-:W1:Y:S01]  /*0010*/  S2R R5, SR_TID.X ;  /* 0x0000000000057919 */ /* 0x000e620000002100 */
[----:B------:R-:W-:Y:S01]  /*0020*/  ELECT P0, URZ, PT ;  /* 0x00000000003f782f */ /* 0x000fe20003800000 */
[----:B------:R-:W-:Y:S01]  /*0030*/  UMOV UR4, 0x80 ;  /* 0x0000008000047882 */ /* 0x000fe20000000000 */
[----:B------:R-:W-:Y:S01]  /*0040*/  UMOV UR7, 0x100 ;  /* 0x0000010000077882 */ /* 0x000fe20000000000 */
[----:B-1----:R-:W-:-:S05]  /*0050*/  SHF.R.U32.HI R0, RZ, 0x5, R5 ;  /* 0x00000005ff007819 */ /* 0x002fca0000011605 */
[----:B------:R-:W1:Y:S02]  /*0060*/  SHFL.IDX PT, R2, R0, RZ, 0x1f ;  /* 0x00001fff00027589 */ /* 0x000e6400000e0000 */
[C---:B-1----:R-:W-:Y:S02]  /*0070*/  ISETP.NE.OR P0, PT, R2.reuse, RZ, !P0 ;  /* 0x000000ff0200720c */ /* 0x042fe40004705670 */
[----:B------:R-:W-:Y:S02]  /*0080*/  ISETP.NE.AND P1, PT, R2, RZ, PT ;  /* 0x000000ff0200720c */ /* 0x000fe40003f25270 */
[----:B------:R-:W-:-:S05]  /*0090*/  SHF.R.U32.HI R2, RZ, 0x7, R5 ;  /* 0x00000007ff027819 */ /* 0x000fca0000011605 */
[----:B------:R1:W2:Y:S04]  /*00a0*/  SHFL.IDX PT, R4, R2, RZ, 0x1f ;  /* 0x00001fff02047589 */ /* 0x0002a800000e0000 */
[----:B------:R-:W-:Y:S01]  /*00b0*/  VOTEU.ALL UP0, P0 ;  /* 0x00000000003f7886 */ /* 0x000fe20000000000 */
[----:B------:R-:W-:-:S04]  /*00c0*/  VOTEU.ALL UP1, P0 ;  /* 0x00000000003f7886 */ /* 0x000fc80000020000 */
[----:B------:R-:W3:Y:S01]  /*00d0*/  @!UP0 S2UR UR8, SR_CgaCtaId ;  /* 0x00000000000889c3 */ /* 0x000ee20000008800 */
[----:B------:R-:W-:Y:S01]  /*00e0*/  @!UP0 UMOV UR6, 0x400 ;  /* 0x0000040000068882 */ /* 0x000fe20000000000 */
[----:B------:R-:W-:-:S04]  /*00f0*/  @!UP0 UIADD3 UR4, -UR4, 0x100000, URZ ;  /* 0x0010000004048890 */ /* 0x000fc8000fffe13f */
[----:B------:R-:W-:Y:S02]  /*0100*/  @!UP0 USHF.L.U32 UR5, UR4, 0xb, URZ ;  /* 0x0000000b04058899 */ /* 0x000fe4000800063f */
[----:B------:R-:W-:Y:S02]  /*0110*/  @!UP0 USHF.L.U32 UR4, UR4, 0x1, URZ ;  /* 0x0000000104048899 */ /* 0x000fe4000800063f */
[----:B---3--:R-:W-:Y:S02]  /*0120*/  @!UP0 ULEA UR8, UR8, UR6, 0x18 ;  /* 0x0000000608088291 */ /* 0x008fe4000f8ec03f */
[----:B------:R-:W-:-:S04]  /*0130*/  @!UP0 UIADD3 UR6, -UR7, 0x100000, URZ ;  /* 0x0010000007068890 */ /* 0x000fc8000fffe13f */
[----:B------:R-:W-:Y:S02]  /*0140*/  @!UP0 USHF.L.U32 UR7, UR6, 0xb, URZ ;  /* 0x0000000b06078899 */ /* 0x000fe4000800063f */
[----:B------:R-:W-:Y:S01]  /*0150*/  @!UP0 USHF.L.U32 UR6, UR6, 0x1, URZ ;  /* 0x0000000106068899 */ /* 0x000fe2000800063f */
[----:B------:R-:W-:-:S05]  /*0160*/  VOTEU.ALL UP0, P0 ;  /* 0x00000000003f7886 */ /* 0x000fca0000000000 */
[----:B------:R1:W3:Y:S06]  /*0170*/  @!UP0 SYNCS.EXCH.64 URZ, [UR8+0x28800], UR4 ;  /* 0x02880004083f85b2 */ /* 0x0002ec0008000100 */
[----:B------:R1:W4:Y:S02]  /*0180*/  @!UP1 SYNCS.EXCH.64 URZ, [UR8+0x28820], UR6 ;  /* 0x02882006083f95b2 */ /* 0x0003240008000100 */
[----:B012---:R-:W-:Y:S05]  /*0190*/  @P1 BRA `(.L_x_6527) ;  /* 0x0000000000481947 */ /* 0x007fea0003800000 */
        /* <DEDUP_REMOVED lines=14> */
[----:B------:R0:W2:Y:S01]  /*0280*/  SYNCS.EXCH.64 URZ, [UR8+0x28840], UR6 ;  /* 0x02884006083f75b2 */ /* 0x0000a20008000100 */
[----:B------:R0:W0:Y:S01]  /*0290*/  SYNCS.EXCH.64 URZ, [UR8+0x28838], UR4 ;  /* 0x02883804083f75b2 */ /* 0x0000220008000100 */
[----:B------:R0:W0:Y:S01]  /*02a0*/  SYNCS.EXCH.64 URZ, [UR8+0x28848], UR6 ;  /* 0x02884806083f75b2 */ /* 0x0000220008000100 */
[----:B------:R-:W-:Y:S01]  /*02b0*/  NOP ;  /* 0x0000000000007918 */ /* 0x000fe20000000000 */
.L_x_6527:
        /* <DEDUP_REMOVED lines=22> */
.L_x_6528:
        /* <DEDUP_REMOVED lines=18> */
.L_x_6529:
        /* <DEDUP_REMOVED lines=22> */
.L_x_6530:
        /* <DEDUP_REMOVED lines=23> */
.L_x_6531:
[----:B------:R-:W-:Y:S01]  /*0810*/  UISETP.NE.AND UP0, UPT, UR9, URZ, UPT ;  /* 0x0000003f0900728c */ /* 0x000fe2000bf05270 */
[----:B------:R-:W-:Y:S01]  /*0820*/  NOP ;  /* 0x0000000000007918 */ /* 0x000fe20000000000 */
[----:B------:R-:W-:Y:S01]  /*0830*/  UMOV UR36, 0x1 ;  /* 0x0000000100247882 */ /* 0x000fe20000000000 */
[----:B------:R-:W-:Y:S01]  /*0840*/  ULDC.64 UR48, c[0x0][0x208] ;  /* 0x0000820000307ab9 */ /* 0x000fe20000000a00 */
[----:B------:R-:W-:Y:S01]  /*0850*/  USEL UR36, UR36, 0x2, !UP0 ;  /* 0x0000000224247887 */ /* 0x000fe2000c000000 */
[----:B01234-:R-:W-:Y:S01]  /*0860*/  BAR.SYNC.DEFER_BLOCKING 0x0 ;  /* 0x0000000000007b1d */ /* 0x01ffe20000010000 */
[----:B------:R-:W-:-:S13]  /*0870*/  PLOP3.LUT P0, PT, PT, PT, UP0, 0x80, 0x0 ;  /* 0x000000000000781c */ /* 0x000fda0003f0f008 */
[----:B------:R-:W-:Y:S05]  /*0880*/  @!P0 BRA `(.L_x_6532) ;  /* 0x0000007800648947 */ /* 0x000fea0003800000 */
.L_x_6533:
[----:B------:R-:W-:-:S08]  /*0890*/  NOP ;  /* 0x0000000000007918 */ /* 0x000fd00000000000 */
[----:B------:R-:W0:Y:S02]  /*08a0*/  USETMAXREG.TRY_ALLOC.CTAPOOL UP0, 0xe8 ;  /* 0x000000e8000079c8 */ /* 0x000e240008000600 */
[----:B0-----:R-:W-:-:S13]  /*08b0*/  PLOP3.LUT P0, PT, PT, PT, UP0, 0x80, 0x0 ;  /* 0x000000000000781c */ /* 0x001fda0003f0f008 */
[----:B------:R-:W-:Y:S05]  /*08c0*/  @!P0 BRA `(.L_x_6533) ;  /* 0xfffffffc00f08947 */ /* 0x000fea000383ffff */
[----:B------:R-:W-:Y:S01]  /*08d0*/  LOP3.LUT R0, R5, 0xffffff80, RZ, 0xc0, !PT ;  /* 0xffffff8005007812 */ /* 0x000fe200078ec0ff */
[----:B------:R-:W0:Y:S08]  /*08e0*/  S2UR UR41, SR_CTAID.X ;  /* 0x00000000002979c3 */ /* 0x000e300000002500 */
[----:B------:R-:W-:Y:S06]  /*08f0*/  BAR.ARV 0x8, 0x180 ;  /* 0x0206000000007b1d */ /* 0x000fec0000002000 */
[----:B------:R-:W-:-:S02]  /*0900*/  ISETP.NE.AND P0, PT, R0, 0x80, PT ;  /* 0x000000800000780c */ /* 0x000fc40003f05270 */
[----:B------:R-:W0:Y:S11]  /*0910*/  LDC R0, c[0x0][0xc34] ;  /* 0x00030d00ff007b82 */ /* 0x000e360000000800 */
[----:B------:R-:W-:Y:S06]  /*0920*/  @!P0 BAR.ARV 0x9, 0x100 ;  /* 0x0244000000008b1d */ /* 0x000fec0000002000 */
[----:B0-----:R-:W-:-:S13]  /*0930*/  ISETP.LE.AND P0, PT, R0, UR41, PT ;  /* 0x0000002900007c0c */ /* 0x001fda000bf03270 */
[----:B------:R-:W-:Y:S05]  /*0940*/  @P0 EXIT ;  /* 0x000000000000094d */ /* 0x000fea0003800000 */
[----:B------:R-:W-:Y:S01]  /*0950*/  VIADD R153, R5, 0xffffff80 ;  /* 0xffffff8005997836 */ /* 0x000fe20000000000 */
[----:B------:R-:W-:Y:S01]  /*0960*/  ULOP3.LUT UR46, UR36, 0x1, URZ, 0xfc, !UPT ;  /* 0x00000001242e7892 */ /* 0x000fe2000f8efc3f */
[----:B------:R-:W-:Y:S01]  /*0970*/  UMOV UR45, URZ ;  /* 0x0000003f002d7c82 */ /* 0x000fe20008000000 */
[----:B------:R-:W-:Y:S02]  /*0980*/  UMOV UR44, URZ ;  /* 0x0000003f002c7c82 */ /* 0x000fe40008000000 */
[----:B------:R-:W-:Y:S01]  /*0990*/  SHF.R.S32.HI R0, RZ, 0x1f, R153 ;  /* 0x0000001fff007819 */ /* 0x000fe20000011499 */
[----:B------:R-:W-:-:S03]  /*09a0*/  UMOV UR43, URZ ;  /* 0x0000003f002b7c82 */ /* 0x000fc60008000000 */
[CC--:B------:R-:W-:Y:S02]  /*09b0*/  LEA.HI R4, R0.reuse, R153.reuse, RZ, 0x7 ;  /* 0x0000009900047211 */ /* 0x0c0fe400078f38ff */
[-C--:B------:R-:W-:Y:S02]  /*09c0*/  LEA.HI R3, R0, R153.reuse, RZ, 0x5 ;  /* 0x0000009900037211 */ /* 0x080fe400078f28ff */
[----:B------:R-:W-:Y:S02]  /*09d0*/  LOP3.LUT R154, R4, 0xffffff80, RZ, 0xc0, !PT ;  /* 0xffffff80049a7812 */ /* 0x000fe400078ec0ff */
[CC--:B------:R-:W-:Y:S01]  /*09e0*/  LEA.HI R6, R0.reuse, R153.reuse, RZ, 0x4 ;  /* 0x0000009900067211 */ /* 0x0c0fe200078f20ff */
[----:B------:R-:W-:Y:S01]  /*09f0*/  IMAD.SHL.U32 R3, R3, 0x20, RZ ;  /* 0x0000002003037824 */ /* 0x000fe200078e00ff */
[----:B------:R-:W-:Y:S01]  /*0a00*/  LEA.HI R10, R0, R153, RZ, 0x2 ;  /* 0x00000099000a7211 */ /* 0x000fe200078f10ff */
[----:B------:R-:W-:Y:S01]  /*0a10*/  IMAD.IADD R154, R153, 0x1, -R154 ;  /* 0x00000001999a7824 */ /* 0x000fe200078e0a9a */
[----:B------:R-:W-:-:S02]  /*0a20*/  LOP3.LUT R8, R6, 0x3fffff0, RZ, 0xc0, !PT ;  /* 0x03fffff006087812 */ /* 0x000fc400078ec0ff */
[----:B------:R-:W-:Y:S02]  /*0a30*/  LOP3.LUT R9, R3, 0xfffffc00, RZ, 0xc0, !PT ;  /* 0xfffffc0003097812 */ /* 0x000fe400078ec0ff */
[----:B------:R-:W-:Y:S02]  /*0a40*/  SHF.R.S32.HI R3, RZ, 0x1f, R154 ;  /* 0x0000001fff037819 */ /* 0x000fe4000001149a */
[----:B------:R-:W-:Y:S02]  /*0a50*/  IADD3 R8, R153, -R8, RZ ;  /* 0x8000000899087210 */ /* 0x000fe40007ffe0ff */
[----:B------:R-:W-:Y:S02]  /*0a60*/  LEA.HI R5, R3, R154, RZ, 0x2 ;  /* 0x0000009a03057211 */ /* 0x000fe400078f10ff */
[----:B------:R-:W-:Y:S01]  /*0a70*/  SHF.R.S32.HI R7, RZ, 0x4, R6 ;  /* 0x00000004ff077819 */ /* 0x000fe20000011406 */
[----:B------:R-:W-:Y:S01]  /*0a80*/  IMAD R9, R8, 0x40, R9 ;  /* 0x0000004008097824 */ /* 0x000fe200078e0209 */
[----:B------:R-:W-:-:S02]  /*0a90*/  SHF.R.S32.HI R8, RZ, 0x2, R5 ;  /* 0x00000002ff087819 */ /* 0x000fc40000011405 */
[----:B------:R-:W-:Y:S02]  /*0aa0*/  SHF.R.S32.HI R11, RZ, 0x1f, R5 ;  /* 0x0000001fff0b7819 */ /* 0x000fe40000011405 */
[----:B------:R-:W-:Y:S02]  /*0ab0*/  LOP3.LUT R10, R10, 0xfffffffc, RZ, 0xc0, !PT ;  /* 0xfffffffc0a0a7812 */ /* 0x000fe400078ec0ff */
[----:B------:R-:W-:Y:S02]  /*0ac0*/  LEA.HI R17, R0, R153, RZ, 0x3 ;  /* 0x0000009900117211 */ /* 0x000fe400078f18ff */
[----:B------:R-:W-:Y:S01]  /*0ad0*/  LEA.HI R11, R11, R8, RZ, 0x3 ;  /* 0x000000080b0b7211 */ /* 0x000fe200078f18ff */
[----:B------:R-:W-:Y:S01]  /*0ae0*/  IMAD.IADD R10, R153, 0x1, -R10 ;  /* 0x00000001990a7824 */ /* 0x000fe200078e0a0a */
[----:B------:R-:W-:Y:S02]  /*0af0*/  SHF.R.S32.HI R23, RZ, 0x7, R4 ;  /* 0x00000007ff177819 */ /* 0x000fe40000011404 */
[----:B------:R-:W-:-:S02]  /*0b00*/  LEA.HI R6, R6, R7, RZ, 0x1 ;  /* 0x0000000706067211 */ /* 0x000fc400078f08ff */
[----:B------:R-:W-:Y:S02]  /*0b10*/  LOP3.LUT R0, R17, 0xfffffff8, RZ, 0xc0, !PT ;  /* 0xfffffff811007812 */ /* 0x000fe400078ec0ff */
[----:B------:R-:W-:Y:S02]  /*0b20*/  LOP3.LUT R11, R11, 0xfffffff8, RZ, 0xc0, !PT ;  /* 0xfffffff80b0b7812 */ /* 0x000fe400078ec0ff */
[----:B------:R-:W-:Y:S02]  /*0b30*/  LEA.HI R3, R3, R154, RZ, 0x5 ;  /* 0x0000009a03037211 */ /* 0x000fe400078f28ff */
[----:B------:R-:W-:Y:S01]  /*0b40*/  LEA.HI R4, R4, R23, RZ, 0x1 ;  /* 0x0000001704047211 */ /* 0x000fe200078f08ff */
[----:B------:R-:W-:Y:S01]  /*0b50*/  IMAD.IADD R8, R8, 0x1, -R11 ;  /* 0x0000000108087824 */ /* 0x000fe200078e0a0b */
[----:B------:R-:W-:Y:S02]  /*0b60*/  LOP3.LUT R6, R6, 0x1ffffffe, RZ, 0xc0, !PT ;  /* 0x1ffffffe06067812 */ /* 0x000fe400078ec0ff */
[----:B------:R-:W-:-:S02]  /*0b70*/  IADD3 R153, R153, -R0, RZ ;  /* 0x8000000099997210 */ /* 0x000fc40007ffe0ff */
[----:B------:R-:W-:Y:S01]  /*0b80*/  LEA.HI R0, R10, R10, RZ, 0x1 ;  /* 0x0000000a0a007211 */ /* 0x000fe200078f08ff */
[----:B------:R-:W-:Y:S01]  /*0b90*/  IMAD.IADD R6, R7, 0x1, -R6 ;  /* 0x0000000107067824 */ /* 0x000fe200078e0a06 */
[----:B------:R-:W-:Y:S02]  /*0ba0*/  SHF.R.S32.HI R3, RZ, 0x5, R3 ;  /* 0x00000005ff037819 */ /* 0x000fe40000011403 */
[----:B------:R-:W-:Y:S01]  /*0bb0*/  LOP3.LUT R4, R4, 0x3fffffe, RZ, 0xc0, !PT ;  /* 0x03fffffe04047812 */ /* 0x000fe200078ec0ff */
[----:B------:R-:W-:Y:S01]  /*0bc0*/  IMAD R152, R6, 0x8, R9 ;  /* 0x0000000806987824 */ /* 0x000fe200078e0209 */
[----:B------:R-:W-:Y:S01]  /*0bd0*/  SHF.L.U32 R22, R153, 0x3, RZ ;  /* 0x0000000399167819 */ /* 0x000fe200000006ff */
[----:B------:R-:W-:Y:S01]  /*0be0*/  IMAD R3, R3, 0x10, R8 ;  /* 0x0000001003037824 */ /* 0x000fe200078e0208 */
[----:B------:R-:W-:Y:S01]  /*0bf0*/  LOP3.LUT R5, R5, 0x7ffffffc, RZ, 0xc0, !PT ;  /* 0x7ffffffc05057812 */ /* 0x000fe200078ec0ff */
[----:B------:R-:W-:Y:S01]  /*0c00*/  IMAD.IADD R4, R23, 0x1, -R4 ;  /* 0x0000000117047824 */ /* 0x000fe200078e0a04 */
[----:B------:R-:W-:Y:S01]  /*0c10*/  LOP3.LUT R7, R0, 0x1ffffffe, RZ, 0xc0, !PT ;  /* 0x1ffffffe00077812 */ /* 0x000fe200078ec0ff */
[----:B------:R-:W-:Y:S01]  /*0c20*/  VIADD R18, R22, 0x40 ;  /* 0x0000004016127836 */ /* 0x000fe20000000000 */
[----:B------:R-:W-:Y:S01]  /*0c30*/  IADD3 R5, R154, -R5, RZ ;  /* 0x800000059a057210 */ /* 0x000fe20007ffe0ff */
[----:B------:R-:W-:Y:S01]  /*0c40*/  IMAD.MOV.U32 R6, RZ, RZ, -0x2 ;  /* 0xfffffffeff067424 */ /* 0x000fe200078e00ff */
[----:B------:R-:W-:Y:S01]  /*0c50*/  SHF.R.S32.HI R17, RZ, 0x3, R17 ;  /* 0x00000003ff117819 */ /* 0x000fe20000011411 */
[----:B------:R-:W-:Y:S01]  /*0c60*/  IMAD.IADD R16, R10, 0x1, -R7 ;  /* 0x000000010a107824 */ /* 0x000fe200078e0a07 */
[----:B------:R-:W-:Y:S01]  /*0c70*/  SHF.R.S32.HI R188, RZ, 0x1f, R18 ;  /* 0x0000001fffbc7819 */ /* 0x000fe20000011412 */
[----:B------:R-:W-:-:S02]  /*0c80*/  IMAD R19, R4, 0x40, R3 ;  /* 0x0000004004137824 */ /* 0x000fc400078e0203 */
[----:B------:R-:W-:Y:S02]  /*0c90*/  IMAD R155, R5, R6, 0x80 ;  /* 0x00000080059b7424 */ /* 0x000fe400078e0206 */
[----:B------:R-:W-:-:S07]  /*0ca0*/  IMAD R16, R16, 0x8, R19 ;  /* 0x0000000810107824 */ /* 0x000fce00078e0213 */
.L_x_6566:
[----:B------:R-:W0:Y:S01]  /*0cb0*/  SHFL.IDX PT, R0, R23, RZ, 0x1f ;  /* 0x00001fff17007589 */ /* 0x000e2200000e0000 */
[----:B-1----:R-:W1:Y:S01]  /*0cc0*/  S2UR UR37, SR_CgaCtaId ;  /* 0x00000000002579c3 */ /* 0x002e620000008800 */
[----:B------:R-:W-:Y:S01]  /*0cd0*/  ULDC UR4, c[0x0][0xc38] ;  /* 0x00030e0000047ab9 */ /* 0x000fe20000000800 */
[----:B------:R-:W-:Y:S01]  /*0ce0*/  UMOV UR42, UR41 ;  /* 0x00000029002a7c82 */ /* 0x000fe20008000000 */
[----:B------:R-:W-:Y:S01]  /*0cf0*/  UISETP.NE.AND UP0, UPT, UR4, 0x1, UPT ;  /* 0x000000010400788c */ /* 0x000fe2000bf05270 */
[----:B------:R-:W-:Y:S02]  /*0d00*/  ULDC.64 UR8, c[0x0][0x418] ;  /* 0x0001060000087ab9 */ /* 0x000fe40000000a00 */
[----:B------:R-:W-:Y:S01]  /*0d10*/  ULDC UR4, c[0x0][0xc44] ;  /* 0x0003110000047ab9 */ /* 0x000fe20000000800 */
[----:B------:R-:W-:Y:S01]  /*0d20*/  UMOV UR39, 0x400 ;  /* 0x0000040000277882 */ /* 0x000fe20000000000 */
[----:B------:R-:W-:Y:S01]  /*0d30*/  UISETP.NE.AND UP1, UPT, UR4, 0x1, UPT ;  /* 0x000000010400788c */ /* 0x000fe2000bf25270 */
[----:B------:R-:W-:-:S05]  /*0d40*/  ULDC UR50, c[0x0][0x424] ;  /* 0x0001090000327ab9 */ /* 0x000fca0000000800 */
[----:B------:R-:W-:Y:S01]  /*0d50*/  @UP0 ULDC UR4, c[0x0][0xc3c] ;  /* 0x00030f0000040ab9 */ /* 0x000fe20000000800 */
[----:B------:R-:W-:Y:S01]  /*0d60*/  @UP0 ULDC UR6, c[0x0][0xc40] ;  /* 0x0003100000060ab9 */ /* 0x000fe20000000800 */
[----:B------:R-:W-:-:S04]  /*0d70*/  UIMAD.WIDE.U32 UR4, UR41, UR4, URZ ;  /* 0x00000004290472a5 */ /* 0x000fc8000f8e003f */
[----:B------:R-:W-:Y:S02]  /*0d80*/  @UP0 USHF.R.U32.HI UR42, URZ, UR6, UR5 ;  /* 0x000000063f2a0299 */ /* 0x000fe40008011605 */
[----:B------:R-:W-:Y:S01]  /*0d90*/  UISETP.NE.U32.AND UP0, UPT, UR8, URZ, UPT ;  /* 0x0000003f0800728c */ /* 0x000fe2000bf05070 */
[----:B0-----:R-:W-:Y:S01]  /*0da0*/  R2UR UR38, R0 ;  /* 0x00000000002672ca */ /* 0x001fe200000e0000 */
[----:B------:R-:W-:Y:S01]  /*0db0*/  @UP1 ULDC.64 UR6, c[0x0][0xc48] ;  /* 0x0003120000061ab9 */ /* 0x000fe20000000a00 */
[----:B-1----:R-:W-:Y:S02]  /*0dc0*/  ULEA UR39, UR37, UR39, 0x18 ;  /* 0x0000002725277291 */ /* 0x002fe4000f8ec03f */
[----:B------:R-:W-:Y:S02]  /*0dd0*/  UIMAD.WIDE.U32 UR4, UR42, UR6, URZ ;  /* 0x000000062a0472a5 */ /* 0x000fe4000f8e003f */
[----:B------:R-:W-:Y:S02]  /*0de0*/  UISETP.NE.AND.EX UP0, UPT, UR9, URZ, UPT, UP0 ;  /* 0x0000003f0900728c */ /* 0x000fe4000bf05300 */
[----:B------:R-:W-:Y:S01]  /*0df0*/  UIADD3 UR6, UR39, 0x10400, URZ ;  /* 0x0001040027067890 */ /* 0x000fe2000fffe03f */
[----:B------:R-:W-:Y:S01]  /*0e00*/  UMOV UR40, UR42 ;  /* 0x0000002a00287c82 */ /* 0x000fe20008000000 */
[----:B------:R-:W-:-:S03]  /*0e10*/  USEL UR50, UR50, 0x1, UP0 ;  /* 0x0000000132327887 */ /* 0x000fc60008000000 */
[----:B------:R-:W-:Y:S02]  /*0e20*/  ULEA.HI UR4, UR38, UR38, URZ, 0x1 ;  /* 0x0000002626047291 */ /* 0x000fe4000f8f083f */
[----:B------:R-:W-:Y:S02]  /*0e30*/  @UP1 USHF.R.U32.HI UR40, URZ, UR7, UR5 ;  /* 0x000000073f281299 */ /* 0x000fe40008011605 */
[----:B------:R-:W-:Y:S01]  /*0e40*/  ULOP3.LUT UP0, URZ, UR6, 0x3ff, URZ, 0xc0, !UPT ;  /* 0x000003ff063f7892 */ /* 0x000fe2000f80c03f */
[----:B------:R-:W-:Y:S01]  /*0e50*/  ULDC UR5, c[0x0][0x2f0] ;  /* 0x0000bc0000057ab9 */ /* 0x000fe20000000800 */
[----:B------:R-:W-:Y:S02]  /*0e60*/  ULOP3.LUT UR4, UR4, 0x1e, URZ, 0xc0, !UPT ;  /* 0x0000001e04047892 */ /* 0x000fe4000f8ec03f */
[----:B------:R-:W-:Y:S02]  /*0e70*/  UIMAD UR50, UR50, UR5, URZ ;  /* 0x00000005323272a4 */ /* 0x000fe4000f8e023f */
[----:B------:R-:W-:Y:S01]  /*0e80*/  PLOP3.LUT P0, PT, PT, PT, UP0, 0x80, 0x0 ;  /* 0x000000000000781c */ /* 0x000fe20003f0f008 */
[----:B------:R-:W-:-:S02]  /*0e90*/  UIADD3 UR5, UR38, -UR4, URZ ;  /* 0x8000000426057290 */ /* 0x000fc4000fffe03f */
[----:B------:R-:W-:Y:S02]  /*0ea0*/  UIADD3 UR4, UR50, 0x7f, URZ ;  /* 0x0000007f32047890 */ /* 0x000fe4000fffe03f */
[----:B------:R-:W-:Y:S02]  /*0eb0*/  ULEA UR6, UR5, UR6, 0xd ;  /* 0x0000000605067291 */ /* 0x000fe4000f8e683f */
[----:B------:R-:W-:Y:S02]  /*0ec0*/  USHF.R.S32.HI UR5, URZ, 0x1f, UR4 ;  /* 0x0000001f3f057899 */ /* 0x000fe40008011404 */
[----:B------:R-:W-:Y:S02]  /*0ed0*/  USHF.R.U32.HI UR6, URZ, 0x4, UR6 ;  /* 0x000000043f067899 */ /* 0x000fe40008011606 */
[----:B------:R-:W-:Y:S02]  /*0ee0*/  ULEA.HI UR5, UR5, UR4, URZ, 0x7 ;  /* 0x0000000405057291 */ /* 0x000fe4000f8f383f */
[----:B------:R-:W-:-:S02]  /*0ef0*/  ULOP3.LUT UR51, UR6, 0x3fff, URZ, 0xc0, !UPT ;  /* 0x00003fff06337892 */ /* 0x000fc4000f8ec03f */
[----:B------:R-:W-:Y:S01]  /*0f00*/  USHF.R.S32.HI UR52, URZ, 0x7, UR5 ;  /* 0x000000073f347899 */ /* 0x000fe20008011405 */
[----:B---3-5:R-:W-:Y:S11]  /*0f10*/  @!P0 BRA `(.L_x_6534) ;  /* 0x0000000000408947 */ /* 0x028ff60003800000 */
        /* <DEDUP_REMOVED lines=15> */
[----:B-1----:R-:W-:Y:S05]  /*1010*/  CALL.ABS.NOINC R14 ;  /* 0x000000000e007343 */ /* 0x002fea0003c00000 */
.L_x_6534:
[----:B------:R-:W-:Y:S01]  /*1020*/  ULOP3.LUT UR4, UR45, 0x1, URZ, 0xc0, !UPT ;  /* 0x000000012d047892 */ /* 0x000fe2000f8ec03f */
[----:B------:R-:W-:-:S05]  /*1030*/  IMAD.U32 R3, RZ, RZ, UR46 ;  /* 0x0000002eff037e24 */ /* 0x000fca000f8e00ff */
[----:B------:R-:W-:Y:S01]  /*1040*/  IMAD.U32 R0, RZ, RZ, UR4 ;  /* 0x00000004ff007e24 */ /* 0x000fe2000f8e00ff */
[----:B------:R-:W-:-:S04]  /*1050*/  ISETP.NE.AND P0, PT, R3, 0x3, PT ;  /* 0x000000030300780c */ /* 0x000fc80003f05270 */
[----:B------:R-:W-:-:S04]  /*1060*/  SHF.L.U32 R0, R0, 0x1f, RZ ;  /* 0x0000001f00007819 */ /* 0x000fc800000006ff */
[----:B------:R-:W0:Y:S02]  /*1070*/  SYNCS.PHASECHK.TRANS64.TRYWAIT P1, [UR39+0x28800], R0 ;  /* 0x02880000ff0075a7 */ /* 0x000e240008020167 */
[----:B0-----:R-:W-:Y:S05]  /*1080*/  @!P1 BRA `(.L_x_6535) ;  /* 0x000000a800d09947 */ /* 0x001fea0003800000 */
.L_x_6616:
[----:B------:R-:W-:Y:S05]  /*1090*/  @!P0 BRA `(.L_x_6536) ;  /* 0x0000000000048947 */ /* 0x000fea0003800000 */
[----:B------:R-:W-:Y:S01]  /*10a0*/  BPT.TRAP 0x1 ;  /* 0x000000040000795c */ /* 0x000fe20000300000 */
.L_x_6536:
[----:B0-----:R-:W-:Y:S01]  /*10b0*/  IMAD.U32 R0, RZ, RZ, UR43 ;  /* 0x0000002bff007e24 */ /* 0x001fe2000f8e00ff */
[----:B------:R-:W-:-:S04]  /*10c0*/  MOV R3, UR44 ;  /* 0x0000002c00037c02 */ /* 0x000fc80008000f00 */
[----:B------:R-:W-:Y:S02]  /*10d0*/  LEA R0, R0, UR39, 0x3 ;  /* 0x0000002700007c11 */ /* 0x000fe4000f8e18ff */
[----:B------:R-:W-:-:S04]  /*10e0*/  SHF.L.U32 R3, R3, 0x1f, RZ ;  /* 0x0000001f03037819 */ /* 0x000fc800000006ff */
[----:B------:R0:W1:Y:S01]  /*10f0*/  SYNCS.PHASECHK.TRANS64.TRYWAIT P1, [R0+URZ+0x28830], R3 ;  /* 0x02883003000075a7 */ /* 0x000062000802017f */
[----:B------:R-:W-:Y:S05]  /*1100*/  @!P0 BRA `(.L_x_6537) ;  /* 0x0000000000048947 */ /* 0x000fea0003800000 */
[----:B------:R-:W-:Y:S01]  /*1110*/  BPT.TRAP 0x1 ;  /* 0x000000040000795c */ /* 0x000fe20000300000 */
.L_x_6537:
[----:B------:R-:W-:Y:S01]  /*1120*/  IMAD.MOV.U32 R151, RZ, RZ, RZ ;  /* 0x000000ffff977224 */ /* 0x000fe200078e00ff */
[----:B-1----:R-:W-:Y:S06]  /*1130*/  @P1 BRA `(.L_x_6538) ;  /* 0x0000000000081947 */ /* 0x002fec0003800000 */
[----:B------:R-:W1:Y:S02]  /*1140*/  SYNCS.PHASECHK.TRANS64.TRYWAIT P1, [R0+URZ+0x28830], R3 ;  /* 0x02883003000075a7 */ /* 0x000e64000802017f */
[----:B-1----:R-:W-:Y:S05]  /*1150*/  @!P1 BRA `(.L_x_6539) ;  /* 0x000000a800b49947 */ /* 0x002fea0003800000 */
.L_x_6538:
        /* <DEDUP_REMOVED lines=8> */
[----:B------:R-:W-:Y:S01]  /*11e0*/  UMOV UR5, 0x40000040 ;  /* 0x4000004000057882 */ /* 0x000fe20000000000 */
[----:B------:R-:W-:Y:S02]  /*11f0*/  UMOV UR7, 0x40000040 ;  /* 0x4000004000077882 */ /* 0x000fe40000000000 */
[----:B------:R-:W-:Y:S02]  /*1200*/  ULOP3.LUT UR47, UR4, 0x10000, URZ, 0xfc, !UPT ;  /* 0x00010000042f7892 */ /* 0x000fe4000f8efc3f */
[----:B------:R-:W-:Y:S02]  /*1210*/  UIADD3 UR4, UR32, 0x2, URZ ;  /* 0x0000000220047890 */ /* 0x000fe4000fffe03f */
[----:B------:R-:W-:Y:S02]  /*1220*/  ULEA UR34, UR43, UR47, 0xb ;  /* 0x0000002f2b227291 */ /* 0x000fe4000f8e583f */
[----:B------:R-:W-:-:S02]  /*1230*/  UIADD3 UR8, UR32, 0x4, URZ ;  /* 0x0000000420087890 */ /* 0x000fc4000fffe03f */
[----:B------:R-:W-:Y:S02]  /*1240*/  UIADD3 UR6, UR34, 0x2, URZ ;  /* 0x0000000222067890 */ /* 0x000fe4000fffe03f */
[----:B------:R-:W-:Y:S01]  /*1250*/  UIADD3 UR10, UR34, 0x4, URZ ;  /* 0x00000004220a7890 */ /* 0x000fe2000fffe03f */
[----:B------:R-:W-:Y:S02]  /*1260*/  UMOV UR9, 0x40000040 ;  /* 0x4000004000097882 */ /* 0x000fe40000000000 */
[----:B------:R-:W-:Y:S01]  /*1270*/  HGMMA.64x128x16.F32 R24, gdesc[UR32], RZ, !UPT, gsb0 ;  /* 0x01e00000201879f0 */ /* 0x000fe2000c0008ff */
        /* <DEDUP_REMOVED lines=21> */
[----:B------:R-:W-:Y:S02]  /*13d0*/  WARPGROUP.DEPBAR.LE gsb0, 0x0 ;  /* 0x00008000000079c5 */ /* 0x000fe40000010000 */
[----:B------:R-:W-:-:S06]  /*13e0*/  WARPGROUP.ARRIVE ;  /* 0x00000000000079c5 */ /* 0x000fcc0000000000 */
[----:B------:R-:W-:Y:S03]  /*13f0*/  HGMMA.64x128x16.F32 R24, gdesc[UR4], R24, gsb0 ;  /* 0x01e00000041879f0 */ /* 0x000fe60008000818 */
[----:B------:R-:W-:Y:S02]  /*1400*/  WARPGROUP.DEPBAR.LE gsb0, 0x0 ;  /* 0x00008000000079c5 */ /* 0x000fe40000010000 */
[----:B------:R-:W-:-:S07]  /*1410*/  WARPGROUP.ARRIVE ;  /* 0x00000000000079c5 */ /* 0x000fce0000000000 */
        /* <DEDUP_REMOVED lines=17> */
[----:B------:R-:W-:Y:S05]  /*1530*/  @!P0 BRA `(.L_x_6540) ;  /* 0x0000000000048947 */ /* 0x000fea0003800000 */
[----:B------:R-:W-:Y:S01]  /*1540*/  BPT.TRAP 0x1 ;  /* 0x000000040000795c */ /* 0x000fe20000300000 */
.L_x_6540:
        /* <DEDUP_REMOVED lines=8> */
[----:B------:R-:W2:Y:S01]  /*15d0*/  MUFU.TANH R24, R24 ;  /* 0x0000001800187308 */ /* 0x000ea20000002400 */
[----:B------:R-:W-:Y:S01]  /*15e0*/  FMUL.FTZ R33, R33, UR6 ;  /* 0x0000000621217c20 */ /* 0x000fe20008410000 */
[----:B------:R-:W-:-:S02]  /*15f0*/  IMAD R6, R7, -0x80, R6 ;  /* 0xffffff8007067824 */ /* 0x000fc400078e0206 */
[----:B------:R-:W-:Y:S01]  /*1600*/  FMUL.FTZ R26, R26, UR6 ;  /* 0x000000061a1a7c20 */ /* 0x000fe20008410000 */
[----:B------:R-:W-:Y:S01]  /*1610*/  FMUL.FTZ R36, R36, UR6 ;  /* 0x0000000624247c20 */ /* 0x000fe20008410000 */
[----:B------:R-:W-:Y:S01]  /*1620*/  FMUL.FTZ R27, R27, UR6 ;  /* 0x000000061b1b7c20 */ /* 0x000fe20008410000 */
[----:B------:R-:W-:Y:S01]  /*1630*/  FMUL.FTZ R37, R37, UR6 ;  /* 0x0000000625257c20 */ /* 0x000fe20008410000 */
[C---:B------:R-:W-:Y:S01]  /*1640*/  ISETP.GT.AND P2, PT, R6.reuse, RZ, PT ;  /* 0x000000ff0600720c */ /* 0x040fe20003f44270 */
[----:B------:R-:W3:Y:S01]  /*1650*/  MUFU.TANH R25, R25 ;  /* 0x0000001900197308 */ /* 0x000ee20000002400 */
[----:B------:R-:W-:Y:S01]  /*1660*/  ISETP.GT.AND P1, PT, R6, 0x1, PT ;  /* 0x000000010600780c */ /* 0x000fe20003f24270 */
[----:B------:R-:W-:Y:S01]  /*1670*/  FMUL.FTZ R30, R30, UR6 ;  /* 0x000000061e1e7c20 */ /* 0x000fe20008410000 */
[----:B------:R-:W-:Y:S01]  /*1680*/  ISETP.GT.AND P6, PT, R6, 0x8, PT ;  /* 0x000000080600780c */ /* 0x000fe20003fc4270 */
[----:B------:R-:W-:Y:S01]  /*1690*/  FMUL.FTZ R40, R40, UR6 ;  /* 0x0000000628287c20 */ /* 0x000fe20008410000 */
[C---:B------:R-:W-:Y:S01]  /*16a0*/  ISETP.GT.AND P5, PT, R6.reuse, 0x9, PT ;  /* 0x000000090600780c */ /* 0x040fe20003fa4270 */
[----:B------:R-:W-:Y:S01]  /*16b0*/  FMUL.FTZ R31, R31, UR6 ;  /* 0x000000061f1f7c20 */ /* 0x000fe20008410000 */
[----:B------:R-:W-:Y:S01]  /*16c0*/  ISETP.GT.AND P4, PT, R6, 0x10, PT ;  /* 0x000000100600780c */ /* 0x000fe20003f84270 */
[----:B------:R-:W4:Y:S01]  /*16d0*/  MUFU.TANH R28, R28 ;  /* 0x0000001c001c7308 */ /* 0x000f220000002400 */
[----:B--2---:R-:W-:Y:S01]  /*16e0*/  FSEL R9, R24, -INF , P2 ;  /* 0xff80000018097808 */ /* 0x004fe20001000000 */
[----:B------:R-:W-:Y:S01]  /*16f0*/  FMUL.FTZ R41, R41, UR6 ;  /* 0x0000000629297c20 */ /* 0x000fe20008410000 */
[----:B------:R-:W-:Y:S01]  /*1700*/  FMUL.FTZ R34, R34, UR6 ;  /* 0x0000000622227c20 */ /* 0x000fe20008410000 */
[----:B------:R-:W-:Y:S01]  /*1710*/  ISETP.GT.AND P3, PT, R6, 0x11, PT ;  /* 0x000000110600780c */ /* 0x000fe20003f64270 */
[----:B------:R-:W-:Y:S01]  /*1720*/  FMUL.FTZ R44, R44, UR6 ;  /* 0x000000062c2c7c20 */ /* 0x000fe20008410000 */
[----:B------:R-:W-:Y:S01]  /*1730*/  FMUL.FTZ R35, R35, UR6 ;  /* 0x0000000623237c20 */ /* 0x000fe20008410000 */
[----:B------:R-:W-:Y:S01]  /*1740*/  FMUL.FTZ R45, R45, UR6 ;  /* 0x000000062d2d7c20 */ /* 0x000fe20008410000 */
[----:B------:R-:W2:Y:S01]  /*1750*/  MUFU.TANH R29, R29 ;  /* 0x0000001d001d7308 */ /* 0x000ea20000002400 */
[----:B---3--:R-:W-:Y:S01]  /*1760*/  FSEL R8, R25, -INF , P1 ;  /* 0xff80000019087808 */ /* 0x008fe20000800000 */
[----:B------:R-:W-:Y:S01]  /*1770*/  FMUL.FTZ R38, R38, UR6 ;  /* 0x0000000626267c20 */ /* 0x000fe20008410000 */
[----:B------:R-:W-:Y:S01]  /*1780*/  FMUL.FTZ R39, R39, UR6 ;  /* 0x0000000627277c20 */ /* 0x000fe20008410000 */
[----:B------:R-:W-:Y:S01]  /*1790*/  FMUL.FTZ R48, R48, UR6 ;  /* 0x0000000630307c20 */ /* 0x000fe20008410000 */
[----:B------:R-:W-:Y:S01]  /*17a0*/  FMNMX.FTZ R12, R9, R8, !PT ;  /* 0x00000008090c7209 */ /* 0x000fe20007810000 */
[----:B------:R-:W-:Y:S01]  /*17b0*/  FMUL.FTZ R49, R49, UR6 ;  /* 0x0000000631317c20 */ /* 0x000fe20008410000 */
[----:B------:R-:W-:Y:S01]  /*17c0*/  FMUL.FTZ R42, R42, UR6 ;  /* 0x000000062a2a7c20 */ /* 0x000fe20008410000 */
[----:B------:R-:W3:Y:S01]  /*17d0*/  MUFU.TANH R32, R32 ;  /* 0x0000002000207308 */ /* 0x000ee20000002400 */
[----:B----4-:R-:W-:Y:S01]  /*17e0*/  FSEL R89, R28, -INF , P6 ;  /* 0xff8000001c597808 */ /* 0x010fe20003000000 */
[----:B------:R-:W-:Y:S01]  /*17f0*/  FMUL.FTZ R43, R43, UR6 ;  /* 0x000000062b2b7c20 */ /* 0x000fe20008410000 */
[----:B------:R-:W-:Y:S01]  /*1800*/  FMUL.FTZ R52, R52, UR6 ;  /* 0x0000000634347c20 */ /* 0x000fe20008410000 */
[----:B------:R-:W-:Y:S01]  /*1810*/  FMUL.FTZ R53, R53, UR6 ;  /* 0x0000000635357c20 */ /* 0x000fe20008410000 */
[----:B------:R-:W-:Y:S01]  /*1820*/  FMNMX.FTZ R12, R89, R12, !PT ;  /* 0x0000000c590c7209 */ /* 0x000fe20007810000 */
[----:B------:R-:W-:Y:S01]  /*1830*/  FMUL.FTZ R46, R46, UR6 ;  /* 0x000000062e2e7c20 */ /* 0x000fe20008410000 */
[----:B------:R-:W-:Y:S01]  /*1840*/  FMUL.FTZ R47, R47, UR6 ;  /* 0x000000062f2f7c20 */ /* 0x000fe20008410000 */
[----:B01----:R-:W0:Y:S01]  /*1850*/  MUFU.TANH R3, R26 ;  /* 0x0000001a00037308 */ /* 0x003e220000002400 */
[----:B--2---:R-:W-:Y:S01]  /*1860*/  FSEL R91, R29, -INF , P5 ;  /* 0xff8000001d5b7808 */ /* 0x004fe20002800000 */
[----:B------:R-:W-:Y:S01]  /*1870*/  FMUL.FTZ R56, R56, UR6 ;  /* 0x0000000638387c20 */ /* 0x000fe20008410000 */
[----:B------:R-:W-:Y:S01]  /*1880*/  FMUL.FTZ R57, R57, UR6 ;  /* 0x0000000639397c20 */ /* 0x000fe20008410000 */
[----:B------:R-:W-:Y:S01]  /*1890*/  FMUL.FTZ R50, R50, UR6 ;  /* 0x0000000632327c20 */ /* 0x000fe20008410000 */
[----:B------:R-:W-:Y:S01]  /*18a0*/  FMNMX.FTZ R12, R91, R12, !PT ;  /* 0x0000000c5b0c7209 */ /* 0x000fe20007810000 */
[----:B------:R-:W-:Y:S01]  /*18b0*/  FMUL.FTZ R51, R51, UR6 ;  /* 0x0000000633337c20 */ /* 0x000fe20008410000 */
[----:B------:R-:W-:Y:S01]  /*18c0*/  FMUL.FTZ R60, R60, UR6 ;  /* 0x000000063c3c7c20 */ /* 0x000fe20008410000 */
[----:B------:R-:W1:Y:S01]  /*18d0*/  MUFU.TANH R33, R33 ;  /* 0x0000002100217308 */ /* 0x000e620000002400 */
[----:B---3--:R-:W-:Y:S01]  /*18e0*/  FSEL R93, R32, -INF , P4 ;  /* 0xff800000205d7808 */ /* 0x008fe20002000000 */
        /* <DEDUP_REMOVED lines=27> */
[----:B------:R-:W-:Y:S01]  /*1aa0*/  FMUL.FTZ R77, R77, UR6 ;  /* 0x000000064d4d7c20 */ /* 0x000fe20008410000 */
        /* <DEDUP_REMOVED lines=12> */
[----:B------:R-:W-:Y:S01]  /*1b70*/  ULDC UR7, c[0x0][0x988] ;  /* 0x0002620000077ab9 */ /* 0x000fe20000000800 */
[----:B------:R-:W-:Y:S01]  /*1b80*/  ISETP.GT.AND P6, PT, R6, 0x20, PT ;  /* 0x000000200600780c */ /* 0x000fe20003fc4270 */
[----:B------:R-:W-:Y:S01]  /*1b90*/  FMUL.FTZ R78, R78, UR6 ;  /* 0x000000064e4e7c20 */ /* 0x000fe20008410000 */
[----:B------:R-:W-:Y:S01]  /*1ba0*/  P2R R10, PR, RZ, 0x1 ;  /* 0x00000001ff0a7803 */ /* 0x000fe20000000000 */
        /* <DEDUP_REMOVED lines=8> */
[----:B------:R-:W-:Y:S01]  /*1c30*/  UISETP.GE.AND UP0, UPT, UR50, 0x81, UPT ;  /* 0x000000813200788c */ /* 0x000fe2000bf06270 */
[----:B------:R-:W-:Y:S01]  /*1c40*/  R2UR UR6, R0 ;  /* 0x00000000000672ca */ /* 0x000fe200000e0000 */
        /* <DEDUP_REMOVED lines=9> */
[----:B------:R-:W-:Y:S01]  /*1ce0*/  UIADD3 UR6, UR6, 0x28840, URZ ;  /* 0x0002884006067890 */ /* 0x000fe2000fffe03f */
[----:B------:R-:W-:Y:S01]  /*1cf0*/  FMNMX.FTZ R12, R101, R12, !PT ;  /* 0x0000000c650c7209 */ /* 0x000fe20007810000 */
[--C-:B------:R-:W-:Y:S02]  /*1d00*/  IMAD.MOV.U32 R144, RZ, RZ, R151.reuse ;  /* 0x000000ffff907224 */ /* 0x100fe400078e0097 */
[----:B------:R-:W1:Y:S01]  /*1d10*/  MUFU.TANH R15, R35 ;  /* 0x00000023000f7308 */ /* 0x000e620000002400 */
[----:B--2---:R-:W-:Y:S01]  /*1d20*/  FSEL R13, R13, -INF , P4 ;  /* 0xff8000000d0d7808 */ /* 0x004fe20002000000 */
[----:B------:R-:W-:Y:S01]  /*1d30*/  UPRMT UR6, UR37, 0x654, UR6 ;  /* 0x0000065425067896 */ /* 0x000fe20008000006 */
[----:B------:R-:W-:Y:S01]  /*1d40*/  ISETP.GT.AND P4, PT, R6, 0x28, PT ;  /* 0x000000280600780c */ /* 0x000fe20003f84270 */
[----:B------:R-:W-:-:S02]  /*1d50*/  IMAD.MOV.U32 R142, RZ, RZ, R151 ;  /* 0x000000ffff8e7224 */ /* 0x000fc400078e0097 */
[--C-:B------:R-:W-:Y:S02]  /*1d60*/  IMAD.MOV.U32 R140, RZ, RZ, R151.reuse ;  /* 0x000000ffff8c7224 */ /* 0x100fe400078e0097 */
[----:B------:R-:W2:Y:S01]  /*1d70*/  MUFU.TANH R44, R44 ;  /* 0x0000002c002c7308 */ /* 0x000ea20000002400 */
[----:B0-----:R-:W-:Y:S01]  /*1d80*/  FSEL R103, R41, -INF , P5 ;  /* 0xff80000029677808 */ /* 0x001fe20002800000 */
[--C-:B------:R-:W-:Y:S01]  /*1d90*/  IMAD.MOV.U32 R138, RZ, RZ, R151.reuse ;  /* 0x000000ffff8a7224 */ /* 0x100fe200078e0097 */
[----:B------:R-:W-:Y:S01]  /*1da0*/  SYNCS.ARRIVE.TRANS64.RED.A1T0 RZ, [UR6], RZ ;  /* 0x000000ffffff79a7 */ /* 0x000fe20008100406 */
        /* <DEDUP_REMOVED lines=48> */
[----:B------:R-:W-:Y:S01]  /*20b0*/  IMAD.MOV.U32 R88, RZ, RZ, R151 ;  /* 0x000000ffff587224 */ /* 0x000fe200078e0097 */
        /* <DEDUP_REMOVED lines=99> */
[----:B------:R-:W-:Y:S02]  /*26f0*/  ISETP.GT.AND P1, PT, R6, 0x79, PT ;  /* 0x000000790600780c */ /* 0x000fe40003f24270 */
[----:B------:R-:W-:-:S03]  /*2700*/  MOV R6, UR7 ;  /* 0x0000000700067c02 */ /* 0x000fc60008000f00 */
[----:B------:R-:W2:Y:S01]  /*2710*/  MUFU.TANH R78, R78 ;  /* 0x0000004e004e7308 */ /* 0x000ea20000002400 */
[----:B0-----:R-:W-:-:S04]  /*2720*/  FSEL R145, R84, -INF , P2 ;  /* 0xff80000054917808 */ /* 0x001fc80001000000 */
[----:B------:R-:W-:-:S03]  /*2730*/  FMNMX.FTZ R12, R145, R12, !PT ;  /* 0x0000000c910c7209 */ /* 0x000fc60007810000 */
[----:B------:R-:W-:Y:S01]  /*2740*/  MUFU.TANH R79, R79 ;  /* 0x0000004f004f7308 */ /* 0x000fe20000002400 */
[----:B-1----:R-:W-:-:S04]  /*2750*/  FSEL R147, R85, -INF , P1 ;  /* 0xff80000055937808 */ /* 0x002fc80000800000 */
[----:B------:R-:W-:-:S03]  /*2760*/  FMNMX.FTZ R12, R147, R12, !PT ;  /* 0x0000000c930c7209 */ /* 0x000fc60007810000 */
[----:B------:R-:W-:Y:S01]  /*2770*/  MUFU.TANH R82, R82 ;  /* 0x0000005200527308 */ /* 0x000fe20000002400 */
[----:B--2---:R-:W-:Y:S01]  /*2780*/  FSEL R85, R78, -INF , P6 ;  /* 0xff8000004e557808 */ /* 0x004fe20003000000 */
[----:B------:R-:W0:Y:S06]  /*2790*/  SHFL.BFLY PT, R7, R12, 0x2, 0x1f ;  /* 0x0c401f000c077f89 */ /* 0x000e2c00000e0000 */
[----:B------:R-:W1:Y:S08]  /*27a0*/  MUFU.TANH R83, R83 ;  /* 0x0000005300537308 */ /* 0x000e700000002400 */
[----:B------:R-:W-:Y:S08]  /*27b0*/  MUFU.TANH R86, R86 ;  /* 0x0000005600567308 */ /* 0x000ff00000002400 */
[----:B------:R-:W2:Y:S01]  /*27c0*/  MUFU.TANH R87, R87 ;  /* 0x0000005700577308 */ /* 0x000ea20000002400 */
[----:B-1----:R-:W-:-:S02]  /*27d0*/  FSEL R83, R83, -INF , P3 ;  /* 0xff80000053537808 */ /* 0x002fc40001800000 */
[----:B0-----:R-:W-:-:S05]  /*27e0*/  FMNMX.FTZ R14, R12, R7, !PT ;  /* 0x000000070c0e7209 */ /* 0x001fca0007810000 */
[----:B------:R-:W0:Y:S01]  /*27f0*/  SHFL.BFLY PT, R7, R14, 0x1, 0x1f ;  /* 0x0c201f000e077f89 */ /* 0x000e2200000e0000 */
[----:B--2---:R-:W-:Y:S02]  /*2800*/  FSEL R87, R87, -INF , P1 ;  /* 0xff80000057577808 */ /* 0x004fe40000800000 */
[----:B0-----:R-:W-:-:S04]  /*2810*/  FMNMX.FTZ R7, R14, R7, !PT ;  /* 0x000000070e077209 */ /* 0x001fc80007810000 */
[C---:B------:R-:W-:Y:S01]  /*2820*/  FSETP.NEU.FTZ.AND P0, PT, R7.reuse, -INF , PT ;  /* 0xff8000000700780b */ /* 0x040fe20003f1d000 */
[----:B------:R-:W-:-:S05]  /*2830*/  FMUL.FTZ R20, R7, R6 ;  /* 0x0000000607147220 */ /* 0x000fca0000410000 */
[----:B------:R-:W-:Y:S02]  /*2840*/  FSEL R20, R20, RZ, P0 ;  /* 0x000000ff14147208 */ /* 0x000fe40000000000 */
[----:B------:R-:W-:-:S03]  /*2850*/  ISETP.NE.AND P0, PT, R10, RZ, PT ;  /* 0x000000ff0a00720c */ /* 0x000fc60003f05270 */
[--C-:B------:R-:W-:Y:S01]  /*2860*/  FFMA.FTZ R63, R8, R6, -R20.reuse ;  /* 0x00000006083f7223 */ /* 0x100fe20000010814 */
[----:B------:R-:W-:Y:S01]  /*2870*/  FMNMX.FTZ R8, R3, R4, !PT ;  /* 0x0000000403087209 */ /* 0x000fe20007810000 */
[-CC-:B------:R-:W-:Y:S01]  /*2880*/  FFMA.FTZ R158, R89, R6.reuse, -R20.reuse ;  /* 0x00000006599e7223 */ /* 0x180fe20000010814 */
[----:B------:R-:W-:Y:S01]  /*2890*/  FSEL R89, R79, -INF , P5 ;  /* 0xff8000004f597808 */ /* 0x000fe20002800000 */
[--C-:B------:R-:W-:Y:S01]  /*28a0*/  FFMA.FTZ R65, R91, R6, -R20.reuse ;  /* 0x000000065b417223 */ /* 0x100fe20000010814 */
[----:B------:R-:W-:Y:S01]  /*28b0*/  FMNMX.FTZ R8, R5, R8, !PT ;  /* 0x0000000805087209 */ /* 0x000fe20007810000 */
[-CC-:B------:R-:W-:Y:S01]  /*28c0*/  FFMA.FTZ R160, R93, R6.reuse, -R20.reuse ;  /* 0x000000065da07223 */ /* 0x180fe20000010814 */
[----:B------:R-:W-:Y:S01]  /*28d0*/  FSEL R91, R82, -INF , P4 ;  /* 0xff800000525b7808 */ /* 0x000fe20002000000 */
[--C-:B------:R-:W-:Y:S01]  /*28e0*/  FFMA.FTZ R156, R9, R6, -R20.reuse ;  /* 0x00000006099c7223 */ /* 0x100fe20000010814 */
[----:B------:R-:W-:Y:S01]  /*28f0*/  FMNMX.FTZ R8, R11, R8, !PT ;  /* 0x000000080b087209 */ /* 0x000fe20007810000 */
[----:B------:R-:W-:Y:S01]  /*2900*/  MUFU.EX2 R63, R63 ;  /* 0x0000003f003f7308 */ /* 0x000fe20000000800 */
[----:B------:R-:W-:Y:S01]  /*2910*/  FSEL R93, R86, -INF , P2 ;  /* 0xff800000565d7808 */ /* 0x000fe20001000000 */
        /* <DEDUP_REMOVED lines=18> */
[-CC-:B------:R-:W-:Y:S01]  /*2a40*/  FFMA.FTZ R172, R117, R6.reuse, -R20.reuse ;  /* 0x0000000675ac7223 */ /* 0x180fe20000010814 */
[-CC-:B------:R-:W-:Y:S01]  /*2a50*/  FFMA.FTZ R79, R119, R6.reuse, -R20.reuse ;  /* 0x00000006774f7223 */ /* 0x180fe20000010814 */
[--C-:B------:R-:W-:Y:S01]  /*2a60*/  FFMA.FTZ R174, R121, R6, -R20.reuse ;  /* 0x0000000679ae7223 */ /* 0x100fe20000010814 */
[----:B------:R-:W-:Y:S01]  /*2a70*/  FMNMX.FTZ R8, R29, R8, !PT ;  /* 0x000000081d087209 */ /* 0x000fe20007810000 */
[----:B------:R-:W2:Y:S01]  /*2a80*/  MUFU.EX2 R65, R65 ;  /* 0x0000004100417308 */ /* 0x000ea20000000800 */
[-CC-:B------:R-:W-:Y:S01]  /*2a90*/  FFMA.FTZ R81, R123, R6.reuse, -R20.reuse ;  /* 0x000000067b517223 */ /* 0x180fe20000010814 */
[--C-:B------:R-:W-:Y:S01]  /*2aa0*/  FFMA.FTZ R125, R125, R6, -R20.reuse ;  /* 0x000000067d7d7223 */ /* 0x100fe20000010814 */
[----:B------:R-:W-:Y:S01]  /*2ab0*/  FMNMX.FTZ R8, R31, R8, !PT ;  /* 0x000000081f087209 */ /* 0x000fe20007810000 */
[-CC-:B------:R-:W-:Y:S01]  /*2ac0*/  FFMA.FTZ R127, R127, R6.reuse, -R20.reuse ;  /* 0x000000067f7f7223 */ /* 0x180fe20000010814 */
[-CC-:B------:R-:W-:Y:S01]  /*2ad0*/  FFMA.FTZ R129, R129, R6.reuse, -R20.reuse ;  /* 0x0000000681817223 */ /* 0x180fe20000010814 */
[--C-:B------:R-:W-:Y:S01]  /*2ae0*/  FFMA.FTZ R131, R131, R6, -R20.reuse ;  /* 0x0000000683837223 */ /* 0x100fe20000010814 */
[----:B------:R-:W-:Y:S01]  /*2af0*/  FMNMX.FTZ R8, R33, R8, !PT ;  /* 0x0000000821087209 */ /* 0x000fe20007810000 */
[----:B------:R-:W3:Y:S01]  /*2b00*/  MUFU.EX2 R160, R160 ;  /* 0x000000a000a07308 */ /* 0x000ee20000000800 */
[-CC-:B------:R-:W-:Y:S01]  /*2b10*/  FFMA.FTZ R133, R133, R6.reuse, -R20.reuse ;  /* 0x0000000685857223 */ /* 0x180fe20000010814 */
[--C-:B------:R-:W-:Y:S01]  /*2b20*/  FFMA.FTZ R135, R135, R6, -R20.reuse ;  /* 0x0000000687877223 */ /* 0x100fe20000010814 */
[----:B------:R-:W-:Y:S01]  /*2b30*/  FMNMX.FTZ R8, R35, R8, !PT ;  /* 0x0000000823087209 */ /* 0x000fe20007810000 */
[-CC-:B------:R-:W-:Y:S01]  /*2b40*/  FFMA.FTZ R137, R137, R6.reuse, -R20.reuse ;  /* 0x0000000689897223 */ /* 0x180fe20000010814 */
[-CC-:B------:R-:W-:Y:S01]  /*2b50*/  FFMA.FTZ R139, R139, R6.reuse, -R20.reuse ;  /* 0x000000068b8b7223 */ /* 0x180fe20000010814 */
[--C-:B------:R-:W-:Y:S01]  /*2b60*/  FFMA.FTZ R141, R141, R6, -R20.reuse ;  /* 0x000000068d8d7223 */ /* 0x100fe20000010814 */
[----:B------:R-:W-:Y:S01]  /*2b70*/  FMNMX.FTZ R8, R37, R8, !PT ;  /* 0x0000000825087209 */ /* 0x000fe20007810000 */
[----:B------:R-:W4:Y:S01]  /*2b80*/  MUFU.EX2 R67, R67 ;  /* 0x0000004300437308 */ /* 0x000f220000000800 */
[-CC-:B------:R-:W-:Y:S01]  /*2b90*/  FFMA.FTZ R143, R143, R6.reuse, -R20.reuse ;  /* 0x000000068f8f7223 */ /* 0x180fe20000010814 */
[--C-:B------:R-:W-:Y:S01]  /*2ba0*/  FFMA.FTZ R145, R145, R6, -R20.reuse ;  /* 0x0000000691917223 */ /* 0x100fe20000010814 */
[----:B------:R-:W-:Y:S01]  /*2bb0*/  FMNMX.FTZ R8, R39, R8, !PT ;  /* 0x0000000827087209 */ /* 0x000fe20007810000 */
[----:B------:R-:W-:Y:S01]  /*2bc0*/  FFMA.FTZ R20, R147, R6, -R20 ;  /* 0x0000000693147223 */ /* 0x000fe20000010814 */
[-C--:B------:R-:W-:Y:S01]  /*2bd0*/  MOV R147, R151.reuse ;  /* 0x0000009700937202 */ /* 0x080fe20000000f00 */
[--C-:B------:R-:W-:Y:S01]  /*2be0*/  IMAD.MOV.U32 R121, RZ, RZ, R151.reuse ;  /* 0x000000ffff797224 */ /* 0x100fe200078e0097 */
[----:B------:R-:W-:Y:S01]  /*2bf0*/  FMNMX.FTZ R8, R41, R8, !PT ;  /* 0x0000000829087209 */ /* 0x000fe20007810000 */
[----:B------:R-:W5:Y:S01]  /*2c00*/  MUFU.EX2 R162, R162 ;  /* 0x000000a200a27308 */ /* 0x000f620000000800 */
[-C--:B------:R-:W-:Y:S01]  /*2c10*/  MOV R123, R151.reuse ;  /* 0x00000097007b7202 */ /* 0x080fe20000000f00 */
[--C-:B------:R-:W-:Y:S01]  /*2c20*/  IMAD.MOV.U32 R117, RZ, RZ, R151.reuse ;  /* 0x000000ffff757224 */ /* 0x100fe200078e0097 */
[----:B------:R-:W-:Y:S01]  /*2c30*/  FMNMX.FTZ R8, R43, R8, !PT ;  /* 0x000000082b087209 */ /* 0x000fe20007810000 */
[--C-:B------:R-:W-:Y:S01]  /*2c40*/  IMAD.MOV.U32 R113, RZ, RZ, R151.reuse ;  /* 0x000000ffff717224 */ /* 0x100fe200078e0097 */
[-C--:B------:R-:W-:Y:S01]  /*2c50*/  MOV R119, R151.reuse ;  /* 0x0000009700777202 */ /* 0x080fe20000000f00 */
[--C-:B------:R-:W-:Y:S01]  /*2c60*/  IMAD.MOV.U32 R109, RZ, RZ, R151.reuse ;  /* 0x000000ffff6d7224 */ /* 0x100fe200078e0097 */
[----:B------:R-:W-:Y:S01]  /*2c70*/  FMNMX.FTZ R8, R45, R8, !PT ;  /* 0x000000082d087209 */ /* 0x000fe20007810000 */
[----:B------:R-:W-:Y:S01]  /*2c80*/  MUFU.EX2 R69, R69 ;  /* 0x0000004500457308 */ /* 0x000fe20000000800 */
[-C--:B------:R-:W-:Y:S01]  /*2c90*/  MOV R115, R151.reuse ;  /* 0x0000009700737202 */ /* 0x080fe20000000f00 */
[--C-:B------:R-:W-:Y:S01]  /*2ca0*/  IMAD.MOV.U32 R105, RZ, RZ, R151.reuse ;  /* 0x000000ffff697224 */ /* 0x100fe200078e0097 */
[----:B------:R-:W-:Y:S01]  /*2cb0*/  FMNMX.FTZ R8, R47, R8, !PT ;  /* 0x000000082f087209 */ /* 0x000fe20007810000 */
[--C-:B------:R-:W-:Y:S01]  /*2cc0*/  IMAD.MOV.U32 R101, RZ, RZ, R151.reuse ;  /* 0x000000ffff657224 */ /* 0x100fe200078e0097 */
[-C--:B------:R-:W-:Y:S01]  /*2cd0*/  MOV R111, R151.reuse ;  /* 0x00000097006f7202 */ /* 0x080fe20000000f00 */
[----:B------:R-:W-:Y:S01]  /*2ce0*/  IMAD.MOV.U32 R97, RZ, RZ, R151 ;  /* 0x000000ffff617224 */ /* 0x000fe200078e0097 */
[----:B------:R-:W-:Y:S01]  /*2cf0*/  FMNMX.FTZ R8, R49, R8, !PT ;  /* 0x0000000831087209 */ /* 0x000fe20007810000 */
[----:B------:R-:W-:Y:S01]  /*2d00*/  MUFU.EX2 R164, R164 ;  /* 0x000000a400a47308 */ /* 0x000fe20000000800 */
[----:B------:R-:W-:-:S02]  /*2d10*/  MOV R107, R151 ;  /* 0x00000097006b7202 */ /* 0x000fc40000000f00 */
[----:B------:R-:W-:Y:S02]  /*2d20*/  FMNMX.FTZ R8, R51, R8, !PT ;  /* 0x0000000833087209 */ /* 0x000fe40007810000 */
[-C--:B------:R-:W-:Y:S02]  /*2d30*/  MOV R103, R151.reuse ;  /* 0x0000009700677202 */ /* 0x080fe40000000f00 */
[----:B------:R-:W-:Y:S01]  /*2d40*/  FMNMX.FTZ R8, R53, R8, !PT ;  /* 0x0000000835087209 */ /* 0x000fe20007810000 */
[----:B------:R-:W-:Y:S01]  /*2d50*/  MUFU.EX2 R71, R71 ;  /* 0x0000004700477308 */ /* 0x000fe20000000800 */
[-C--:B------:R-:W-:Y:S02]  /*2d60*/  MOV R99, R151.reuse ;  /* 0x0000009700637202 */ /* 0x080fe40000000f00 */
[----:B------:R-:W-:Y:S02]  /*2d70*/  FMNMX.FTZ R8, R55, R8, !PT ;  /* 0x0000000837087209 */ /* 0x000fe40007810000 */
[----:B------:R-:W-:-:S02]  /*2d80*/  MOV R95, R151 ;  /* 0x00000097005f7202 */ /* 0x000fc40000000f00 */
        /* <DEDUP_REMOVED lines=23> */
[----:B------:R1:W-:Y:S01]  /*2f00*/  MUFU.EX2 R176, R127 ;  /* 0x0000007f00b07308 */ /* 0x0003e20000000800 */
[----:B0-----:R-:W-:-:S04]  /*2f10*/  FMNMX.FTZ R9, R10, R9, !PT ;  /* 0x000000090a097209 */ /* 0x001fc80007810000 */
[C---:B------:R-:W-:Y:S01]  /*2f20*/  FSETP.NEU.FTZ.AND P1, PT, R9.reuse, -INF , PT ;  /* 0xff8000000900780b */ /* 0x040fe20003f3d000 */
[----:B------:R-:W-:Y:S02]  /*2f30*/  FMUL.FTZ R8, R9, R6 ;  /* 0x0000000609087220 */ /* 0x000fe40000410000 */
[----:B------:R-:W-:Y:S01]  /*2f40*/  MUFU.EX2 R129, R129 ;  /* 0x0000008100817308 */ /* 0x000fe20000000800 */
[----:B-1----:R-:W-:Y:S02]  /*2f50*/  MOV R127, R151 ;  /* 0x00000097007f7202 */ /* 0x002fe40000000f00 */
[----:B------:R-:W-:Y:S02]  /*2f60*/  FSEL R8, R8, RZ, P1 ;  /* 0x000000ff08087208 */ /* 0x000fe40000800000 */
[----:B------:R-:W-:-:S03]  /*2f70*/  PLOP3.LUT P1, PT, PT, PT, UP0, 0x80, 0x0 ;  /* 0x000000000000781c */ /* 0x000fc60003f2f008 */
        /* <DEDUP_REMOVED lines=21> */
[----:B--2---:R-:W-:Y:S01]  /*30d0*/  FADD.FTZ R11, R65, R32 ;  /* 0x00000020410b7221 */ /* 0x004fe20000010000 */
[-CC-:B------:R-:W-:Y:S01]  /*30e0*/  FFMA.FTZ R43, R43, R6.reuse, -R8.reuse ;  /* 0x000000062b2b7223 */ /* 0x180fe20000010808 */
[-CC-:B------:R-:W-:Y:S01]  /*30f0*/  FFMA.FTZ R45, R45, R6.reuse, -R8.reuse ;  /* 0x000000062d2d7223 */ /* 0x180fe20000010808 */
[-CC-:B------:R-:W-:Y:S01]  /*3100*/  FFMA.FTZ R47, R47, R6.reuse, -R8.reuse ;  /* 0x000000062f2f7223 */ /* 0x180fe20000010808 */
[----:B---3--:R-:W-:Y:S01]  /*3110*/  FADD.FTZ R34, R160, R11 ;  /* 0x0000000ba0227221 */ /* 0x008fe20000010000 */
[-CC-:B------:R-:W-:Y:S01]  /*3120*/  FFMA.FTZ R49, R49, R6.reuse, -R8.reuse ;  /* 0x0000000631317223 */ /* 0x180fe20000010808 */
[-C--:B------:R-:W-:Y:S01]  /*3130*/  FFMA.FTZ R51, R51, R6.reuse, -R8 ;  /* 0x0000000633337223 */ /* 0x080fe20000010808 */
[----:B------:R-:W1:Y:S01]  /*3140*/  MUFU.EX2 R5, R5 ;  /* 0x0000000500057308 */ /* 0x000e620000000800 */
[----:B----4-:R-:W-:Y:S01]  /*3150*/  FADD.FTZ R11, R67, R34 ;  /* 0x00000022430b7221 */ /* 0x010fe20000010000 */
[-CC-:B------:R-:W-:Y:S01]  /*3160*/  FFMA.FTZ R53, R53, R6.reuse, -R8.reuse ;  /* 0x0000000635357223 */ /* 0x180fe20000010808 */
[-CC-:B------:R-:W-:Y:S01]  /*3170*/  FFMA.FTZ R55, R55, R6.reuse, -R8.reuse ;  /* 0x0000000637377223 */ /* 0x180fe20000010808 */
[-CC-:B------:R-:W-:Y:S01]  /*3180*/  FFMA.FTZ R57, R57, R6.reuse, -R8.reuse ;  /* 0x0000000639397223 */ /* 0x180fe20000010808 */
[----:B-----5:R-:W-:Y:S01]  /*3190*/  FADD.FTZ R36, R162, R11 ;  /* 0x0000000ba2247221 */ /* 0x020fe20000010000 */
[-CC-:B------:R-:W-:Y:S01]  /*31a0*/  FFMA.FTZ R59, R59, R6.reuse, -R8.reuse ;  /* 0x000000063b3b7223 */ /* 0x180fe20000010808 */
[-C--:B------:R-:W-:Y:S01]  /*31b0*/  FFMA.FTZ R61, R61, R6.reuse, -R8 ;  /* 0x000000063d3d7223 */ /* 0x080fe20000010808 */
[----:B------:R-:W2:Y:S01]  /*31c0*/  MUFU.EX2 R13, R13 ;  /* 0x0000000d000d7308 */ /* 0x000ea20000000800 */
[----:B0-----:R-:W-:Y:S01]  /*31d0*/  FADD.FTZ R34, R3, R4 ;  /* 0x0000000403227221 */ /* 0x001fe20000010000 */
[-CC-:B------:R-:W-:Y:S01]  /*31e0*/  FFMA.FTZ R85, R85, R6.reuse, -R8.reuse ;  /* 0x0000000655557223 */ /* 0x180fe20000010808 */
[-CC-:B------:R-:W-:Y:S01]  /*31f0*/  FFMA.FTZ R89, R89, R6.reuse, -R8.reuse ;  /* 0x0000000659597223 */ /* 0x180fe20000010808 */
[-CC-:B------:R-:W-:Y:S01]  /*3200*/  FFMA.FTZ R91, R91, R6.reuse, -R8.reuse ;  /* 0x000000065b5b7223 */ /* 0x180fe20000010808 */
[-CC-:B------:R-:W-:Y:S01]  /*3210*/  FFMA.FTZ R83, R83, R6.reuse, -R8.reuse ;  /* 0x0000000653537223 */ /* 0x180fe20000010808 */
[-CC-:B------:R-:W-:Y:S01]  /*3220*/  FFMA.FTZ R93, R93, R6.reuse, -R8.reuse ;  /* 0x000000065d5d7223 */ /* 0x180fe20000010808 */
[----:B------:R-:W-:Y:S01]  /*3230*/  FFMA.FTZ R87, R87, R6, -R8 ;  /* 0x0000000657577223 */ /* 0x000fe20000010808 */
[----:B------:R0:W3:Y:S01]  /*3240*/  MUFU.EX2 R12, R15 ;  /* 0x0000000f000c7308 */ /* 0x0000e20000000800 */
[----:B-1----:R-:W-:Y:S01]  /*3250*/  FADD.FTZ R11, R5, R34 ;  /* 0x00000022050b7221 */ /* 0x002fe20000010000 */
[----:B------:R-:W-:-:S02]  /*3260*/  F2FP.F16.F32.PACK_AB R157, R4, R3 ;  /* 0x00000003049d723e */ /* 0x000fc400000000ff */
[C---:B------:R-:W-:Y:S02]  /*3270*/  F2FP.F16.F32.PACK_AB R159, R10.reuse, R5 ;  /* 0x000000050a9f723e */ /* 0x040fe400000000ff */
[----:B------:R-:W-:Y:S02]  /*3280*/  F2FP.F16.F32.PACK_AB R156, R63, R156 ;  /* 0x0000009c3f9c723e */ /* 0x000fe400000000ff */
[----:B------:R-:W1:Y:S01]  /*3290*/  MUFU.EX2 R21, R21 ;  /* 0x0000001500157308 */ /* 0x000e620000000800 */
[----:B0-----:R-:W-:Y:S01]  /*32a0*/  FADD.FTZ R15, R69, R36 ;  /* 0x00000024450f7221 */ /* 0x001fe20000010000 */
[----:B------:R-:W-:Y:S01]  /*32b0*/  FADD.FTZ R36, R10, R11 ;  /* 0x0000000b0a247221 */ /* 0x000fe20000010000 */
[----:B------:R-:W-:Y:S02]  /*32c0*/  F2FP.F16.F32.PACK_AB R158, R65, R158 ;  /* 0x0000009e419e723e */ /* 0x000fe400000000ff */
[----:B------:R-:W-:Y:S01]  /*32d0*/  FADD.FTZ R38, R164, R15 ;  /* 0x0000000fa4267221 */ /* 0x000fe20000010000 */
[----:B--2---:R-:W-:Y:S01]  /*32e0*/  FADD.FTZ R11, R13, R36 ;  /* 0x000000240d0b7221 */ /* 0x004fe20000010000 */
[----:B------:R-:W-:Y:S01]  /*32f0*/  F2FP.F16.F32.PACK_AB R160, R67, R160 ;  /* 0x000000a043a0723e */ /* 0x000fe200000000ff */
[----:B------:R-:W0:Y:S01]  /*3300*/  MUFU.EX2 R14, R25 ;  /* 0x00000019000e7308 */ /* 0x000e220000000800 */
[----:B------:R-:W-:Y:S01]  /*3310*/  FADD.FTZ R15, R71, R38 ;  /* 0x00000026470f7221 */ /* 0x000fe20000010000 */
[----:B---3--:R-:W-:Y:S01]  /*3320*/  FADD.FTZ R36, R12, R11 ;  /* 0x0000000b0c247221 */ /* 0x008fe20000010000 */
[----:B------:R-:W-:-:S02]  /*3330*/  F2FP.F16.F32.PACK_AB R162, R69, R162 ;  /* 0x000000a245a2723e */ /* 0x000fc400000000ff */
[----:B------:R-:W-:Y:S01]  /*3340*/  FADD.FTZ R38, R166, R15 ;  /* 0x0000000fa6267221 */ /* 0x000fe20000010000 */
[----:B------:R-:W-:Y:S02]  /*3350*/  F2FP.F16.F32.PACK_AB R164, R71, R164 ;  /* 0x000000a447a4723e */ /* 0x000fe400000000ff */
[----:B------:R-:W2:Y:S01]  /*3360*/  MUFU.EX2 R27, R27 ;  /* 0x0000001b001b7308 */ /* 0x000ea20000000800 */
[----:B------:R-:W-:Y:S01]  /*3370*/  FADD.FTZ R15, R73, R38 ;  /* 0x00000026490f7221 */ /* 0x000fe20000010000 */
[----:B-1----:R-:W-:Y:S01]  /*3380*/  FADD.FTZ R11, R21, R36 ;  /* 0x00000024150b7221 */ /* 0x002fe20000010000 */
[----:B------:R-:W-:Y:S02]  /*3390*/  F2FP.F16.F32.PACK_AB R166, R73, R166 ;  /* 0x000000a649a6723e */ /* 0x000fe400000000ff */
[----:B------:R-:W-:Y:S01]  /*33a0*/  FADD.FTZ R40, R168, R15 ;  /* 0x0000000fa8287221 */ /* 0x000fe20000010000 */
[C---:B------:R-:W-:Y:S02]  /*33b0*/  F2FP.F16.F32.PACK_AB R168, R75.reuse, R168 ;  /* 0x000000a84ba8723e */ /* 0x040fe400000000ff */
[----:B------:R-:W1:Y:S01]  /*33c0*/  MUFU.EX2 R24, R29 ;  /* 0x0000001d00187308 */ /* 0x000e620000000800 */
[----:B0-----:R-:W-:Y:S01]  /*33d0*/  FADD.FTZ R38, R14, R11 ;  /* 0x0000000b0e267221 */ /* 0x001fe20000010000 */
[----:B------:R-:W-:Y:S01]  /*33e0*/  FADD.FTZ R15, R75, R40 ;  /* 0x000000284b0f7221 */ /* 0x000fe20000010000 */
[----:B------:R-:W-:-:S02]  /*33f0*/  F2FP.F16.F32.PACK_AB R161, R12, R13 ;  /* 0x0000000d0ca1723e */ /* 0x000fc400000000ff */
[----:B------:R-:W-:-:S03]  /*3400*/  F2FP.F16.F32.PACK_AB R163, R14, R21 ;  /* 0x000000150ea3723e */ /* 0x000fc600000000ff */
[----:B------:R-:W0:Y:S01]  /*3410*/  MUFU.EX2 R31, R31 ;  /* 0x0000001f001f7308 */ /* 0x000e220000000800 */
[----:B--2---:R-:W-:Y:S01]  /*3420*/  FADD.FTZ R11, R27, R38 ;  /* 0x000000261b0b7221 */ /* 0x004fe20000010000 */
[----:B------:R-:W-:Y:S01]  /*3430*/  FADD.FTZ R38, R170, R15 ;  /* 0x0000000faa267221 */ /* 0x000fe20000010000 */
[----:B------:R-:W-:-:S03]  /*3440*/  F2FP.F16.F32.PACK_AB R170, R77, R170 ;  /* 0x000000aa4daa723e */ /* 0x000fc600000000ff */
[----:B------:R-:W-:Y:S02]  /*3450*/  FADD.FTZ R15, R77, R38 ;  /* 0x000000264d0f7221 */ /* 0x000fe40000010000 */
[----:B------:R-:W2:Y:S01]  /*3460*/  MUFU.EX2 R26, R33 ;  /* 0x00000021001a7308 */ /* 0x000ea20000000800 */
[----:B-1----:R-:W-:Y:S01]  /*3470*/  FADD.FTZ R0, R24, R11 ;  /* 0x0000000b18007221 */ /* 0x002fe20000010000 */
[----:B------:R-:W-:Y:S01]  /*3480*/  FADD.FTZ R40, R172, R15 ;  /* 0x0000000fac287221 */ /* 0x000fe20000010000 */
[C---:B------:R-:W-:Y:S02]  /*3490*/  F2FP.F16.F32.PACK_AB R172, R79.reuse, R172 ;  /* 0x000000ac4fac723e */ /* 0x040fe400000000ff */
[----:B------:R-:W-:Y:S01]  /*34a0*/  F2FP.F16.F32.PACK_AB R165, R24, R27 ;  /* 0x0000001b18a5723e */ /* 0x000fe200000000ff */
[----:B------:R-:W-:Y:S02]  /*34b0*/  FADD.FTZ R15, R79, R40 ;  /* 0x000000284f0f7221 */ /* 0x000fe40000010000 */
[----:B------:R-:W1:Y:S01]  /*34c0*/  MUFU.EX2 R35, R35 ;  /* 0x0000002300237308 */ /* 0x000e620000000800 */
[----:B0-----:R-:W-:Y:S01]  /*34d0*/  FADD.FTZ R11, R31, R0 ;  /* 0x000000001f0b7221 */ /* 0x001fe20000010000 */
[----:B------:R-:W-:Y:S01]  /*34e0*/  FADD.FTZ R40, R174, R15 ;  /* 0x0000000fae287221 */ /* 0x000fe20000010000 */
[----:B------:R-:W-:-:S03]  /*34f0*/  F2FP.F16.F32.PACK_AB R174, R81, R174 ;  /* 0x000000ae51ae723e */ /* 0x000fc600000000ff */
[----:B------:R-:W-:Y:S02]  /*3500*/  FADD.FTZ R40, R81, R40 ;  /* 0x0000002851287221 */ /* 0x000fe40000010000 */
[----:B------:R-:W0:Y:S01]  /*3510*/  MUFU.EX2 R28, R37 ;  /* 0x00000025001c7308 */ /* 0x000e220000000800 */
[C---:B--2---:R-:W-:Y:S01]  /*3520*/  FADD.FTZ R0, R26.reuse, R11 ;  /* 0x0000000b1a007221 */ /* 0x044fe20000010000 */
[----:B------:R-:W-:Y:S01]  /*3530*/  FADD.FTZ R15, R125, R40 ;  /* 0x000000287d0f7221 */ /* 0x000fe20000010000 */
[----:B------:R-:W-:-:S03]  /*3540*/  F2FP.F16.F32.PACK_AB R167, R26, R31 ;  /* 0x0000001f1aa7723e */ /* 0x000fc600000000ff */
[C---:B------:R-:W-:Y:S01]  /*3550*/  FADD.FTZ R40, R176.reuse, R15 ;  /* 0x0000000fb0287221 */ /* 0x040fe20000010000 */
[----:B------:R-:W-:Y:S01]  /*3560*/  F2FP.F16.F32.PACK_AB R176, R176, R125 ;  /* 0x0000007db0b0723e */ /* 0x000fe200000000ff */
[----:B------:R-:W2:Y:S01]  /*3570*/  MUFU.EX2 R39, R39 ;  /* 0x0000002700277308 */ /* 0x000ea20000000800 */
[----:B-1----:R-:W-:Y:S01]  /*3580*/  FADD.FTZ R11, R35, R0 ;  /* 0x00000000230b7221 */ /* 0x002fe20000010000 */
[----:B------:R-:W-:Y:S01]  /*3590*/  FADD.FTZ R15, R129, R40 ;  /* 0x00000028810f7221 */ /* 0x000fe20000010000 */
[----:B------:R-:W-:-:S05]  /*35a0*/  IMAD.MOV.U32 R125, RZ, RZ, R151 ;  /* 0x000000ffff7d7224 */ /* 0x000fca00078e0097 */
[----:B------:R-:W1:Y:S01]  /*35b0*/  MUFU.EX2 R30, R41 ;  /* 0x00000029001e7308 */ /* 0x000e620000000800 */
[C---:B0-----:R-:W-:Y:S01]  /*35c0*/  FADD.FTZ R0, R28.reuse, R11 ;  /* 0x0000000b1c007221 */ /* 0x041fe20000010000 */
[----:B------:R-:W-:-:S06]  /*35d0*/  F2FP.F16.F32.PACK_AB R169, R28, R35 ;  /* 0x000000231ca9723e */ /* 0x000fcc00000000ff */
[----:B------:R-:W0:Y:S01]  /*35e0*/  MUFU.EX2 R43, R43 ;  /* 0x0000002b002b7308 */ /* 0x000e220000000800 */
[----:B--2---:R-:W-:-:S07]  /*35f0*/  FADD.FTZ R11, R39, R0 ;  /* 0x00000000270b7221 */ /* 0x004fce0000010000 */
[----:B------:R-:W2:Y:S01]  /*3600*/  MUFU.EX2 R32, R45 ;  /* 0x0000002d00207308 */ /* 0x000ea20000000800 */
[C---:B-1----:R-:W-:Y:S01]  /*3610*/  FADD.FTZ R0, R30.reuse, R11 ;  /* 0x0000000b1e007221 */ /* 0x042fe20000010000 */
[----:B------:R-:W-:-:S06]  /*3620*/  F2FP.F16.F32.PACK_AB R171, R30, R39 ;  /* 0x000000271eab723e */ /* 0x000fcc00000000ff */
[----:B------:R1:W3:Y:S01]  /*3630*/  MUFU.EX2 R178, R131 ;  /* 0x0000008300b27308 */ /* 0x0002e20000000800 */
[----:B0-----:R-:W-:-:S07]  /*3640*/  FADD.FTZ R11, R43, R0 ;  /* 0x000000002b0b7221 */ /* 0x001fce0000010000 */
[----:B------:R-:W0:Y:S01]  /*3650*/  MUFU.EX2 R47, R47 ;  /* 0x0000002f002f7308 */ /* 0x000e220000000800 */
[C---:B--2---:R-:W-:Y:S01]  /*3660*/  FADD.FTZ R0, R32.reuse, R11 ;  /* 0x0000000b20007221 */ /* 0x044fe20000010000 */
[----:B------:R-:W-:Y:S02]  /*3670*/  F2FP.F16.F32.PACK_AB R173, R32, R43 ;  /* 0x0000002b20ad723e */ /* 0x000fe400000000ff */
[----:B-1----:R-:W-:-:S04]  /*3680*/  MOV R131, R151 ;  /* 0x0000009700837202 */ /* 0x002fc80000000f00 */
[----:B------:R-:W1:Y:S01]  /*3690*/  MUFU.EX2 R133, R133 ;  /* 0x0000008500857308 */ /* 0x000e620000000800 */
[C---:B---3--:R-:W-:Y:S01]  /*36a0*/  FADD.FTZ R40, R178.reuse, R15 ;  /* 0x0000000fb2287221 */ /* 0x048fe20000010000 */
[----:B------:R-:W-:Y:S01]  /*36b0*/  F2FP.F16.F32.PACK_AB R178, R178, R129 ;  /* 0x00000081b2b2723e */ /* 0x000fe200000000ff */
[----:B------:R-:W-:-:S05]  /*36c0*/  IMAD.MOV.U32 R129, RZ, RZ, R151 ;  /* 0x000000ffff817224 */ /* 0x000fca00078e0097 */
[----:B------:R-:W2:Y:S01]  /*36d0*/  MUFU.EX2 R34, R49 ;  /* 0x0000003100227308 */ /* 0x000ea20000000800 */
[----:B0-----:R-:W-:-:S07]  /*36e0*/  FADD.FTZ R11, R47, R0 ;  /* 0x000000002f0b7221 */ /* 0x001fce0000010000 */
[----:B------:R0:W3:Y:S01]  /*36f0*/  MUFU.EX2 R180, R135 ;  /* 0x0000008700b47308 */ /* 0x0000e20000000800 */
[----:B-1----:R-:W-:-:S07]  /*3700*/  FADD.FTZ R15, R133, R40 ;  /* 0x00000028850f7221 */ /* 0x002fce0000010000 */
[----:B------:R-:W1:Y:S01]  /*3710*/  MUFU.EX2 R51, R51 ;  /* 0x0000003300337308 */ /* 0x000e620000000800 */
[C---:B--2---:R-:W-:Y:S01]  /*3720*/  FADD.FTZ R0, R34.reuse, R11 ;  /* 0x0000000b22007221 */ /* 0x044fe20000010000 */
[----:B------:R-:W-:Y:S02]  /*3730*/  F2FP.F16.F32.PACK_AB R175, R34, R47 ;  /* 0x0000002f22af723e */ /* 0x000fe400000000ff */
[----:B0-----:R-:W-:-:S04]  /*3740*/  MOV R135, R151 ;  /* 0x0000009700877202 */ /* 0x001fc80000000f00 */
[----:B------:R-:W0:Y:S01]  /*3750*/  MUFU.EX2 R137, R137 ;  /* 0x0000008900897308 */ /* 0x000e220000000800 */
[C---:B---3--:R-:W-:Y:S01]  /*3760*/  FADD.FTZ R42, R180.reuse, R15 ;  /* 0x0000000fb42a7221 */ /* 0x048fe20000010000 */
[----:B------:R-:W-:Y:S01]  /*3770*/  F2FP.F16.F32.PACK_AB R180, R180, R133 ;  /* 0x00000085b4b4723e */ /* 0x000fe200000000ff */
[----:B------:R-:W-:-:S05]  /*3780*/  IMAD.MOV.U32 R133, RZ, RZ, R151 ;  /* 0x000000ffff857224 */ /* 0x000fca00078e0097 */
[----:B------:R-:W2:Y:S01]  /*3790*/  MUFU.EX2 R36, R53 ;  /* 0x0000003500247308 */ /* 0x000ea20000000800 */
[----:B-1----:R-:W-:-:S07]  /*37a0*/  FADD.FTZ R11, R51, R0 ;  /* 0x00000000330b7221 */ /* 0x002fce0000010000 */
        /* <DEDUP_REMOVED lines=24> */
[----:B------:R-:W1:Y:S01]  /*3930*/  MUFU.EX2 R85, R85 ;  /* 0x0000005500557308 */ /* 0x000e620000000800 */
[----:B0-----:R-:W-:-:S07]  /*3940*/  FADD.FTZ R15, R145, R44 ;  /* 0x0000002c910f7221 */ /* 0x001fce0000010000 */
[----:B------:R0:W3:Y:S01]  /*3950*/  MUFU.EX2 R40, R89 ;  /* 0x0000005900287308 */ /* 0x0000e20000000800 */
[C---:B--2---:R-:W-:Y:S01]  /*3960*/  FADD.FTZ R44, R8.reuse, R11 ;  /* 0x0000000b082c7221 */ /* 0x044fe20000010000 */
[----:B------:R-:W-:-:S06]  /*3970*/  F2FP.F16.F32.PACK_AB R181, R8, R59 ;  /* 0x0000003b08b5723e */ /* 0x000fcc00000000ff */
[----:B------:R-:W2:Y:S01]  /*3980*/  MUFU.EX2 R91, R91 ;  /* 0x0000005b005b7308 */ /* 0x000ea20000000800 */
[----:B-1----:R-:W-:Y:S01]  /*3990*/  FADD.FTZ R3, R85, R44 ;  /* 0x0000002c55037221 */ /* 0x002fe20000010000 */
[----:B0-----:R-:W-:-:S06]  /*39a0*/  IMAD.MOV.U32 R89, RZ, RZ, R151 ;  /* 0x000000ffff597224 */ /* 0x001fcc00078e0097 */
[----:B------:R-:W0:Y:S01]  /*39b0*/  MUFU.EX2 R42, R83 ;  /* 0x00000053002a7308 */ /* 0x000e220000000800 */
[C---:B---3--:R-:W-:Y:S01]  /*39c0*/  FADD.FTZ R10, R40.reuse, R3 ;  /* 0x00000003280a7221 */ /* 0x048fe20000010000 */
[----:B------:R-:W-:-:S06]  /*39d0*/  F2FP.F16.F32.PACK_AB R183, R40, R85 ;  /* 0x0000005528b7723e */ /* 0x000fcc00000000ff */
[----:B------:R-:W1:Y:S01]  /*39e0*/  MUFU.EX2 R93, R93 ;  /* 0x0000005d005d7308 */ /* 0x000e620000000800 */
[----:B--2---:R-:W-:-:S07]  /*39f0*/  FADD.FTZ R3, R91, R10 ;  /* 0x0000000a5b037221 */ /* 0x004fce0000010000 */
[----:B------:R-:W2:Y:S01]  /*3a00*/  MUFU.EX2 R20, R20 ;  /* 0x0000001400147308 */ /* 0x000ea20000000800 */
[C---:B0-----:R-:W-:Y:S01]  /*3a10*/  FADD.FTZ R10, R42.reuse, R3 ;  /* 0x000000032a0a7221 */ /* 0x041fe20000010000 */
[----:B------:R-:W-:Y:S02]  /*3a20*/  F2FP.F16.F32.PACK_AB R185, R42, R91 ;  /* 0x0000005b2ab9723e */ /* 0x000fe400000000ff */
[----:B------:R-:W-:-:S04]  /*3a30*/  MOV R91, R151 ;  /* 0x00000097005b7202 */ /* 0x000fc80000000f00 */
[----:B------:R-:W0:Y:S01]  /*3a40*/  MUFU.EX2 R4, R87 ;  /* 0x0000005700047308 */ /* 0x000e220000000800 */
[----:B-1----:R-:W-:Y:S01]  /*3a50*/  FADD.FTZ R3, R93, R10 ;  /* 0x0000000a5d037221 */ /* 0x002fe20000010000 */
[C---:B--2---:R-:W-:Y:S01]  /*3a60*/  F2FP.F16.F32.PACK_AB R186, R20.reuse, R145 ;  /* 0x0000009114ba723e */ /* 0x044fe200000000ff */
[----:B------:R-:W-:Y:S01]  /*3a70*/  FADD.FTZ R0, R20, R15 ;  /* 0x0000000f14007221 */ /* 0x000fe20000010000 */
[----:B------:R-:W-:Y:S01]  /*3a80*/  IMAD.MOV.U32 R145, RZ, RZ, R151 ;  /* 0x000000ffff917224 */ /* 0x000fe200078e0097 */
[C---:B0-----:R-:W-:Y:S01]  /*3a90*/  F2FP.F16.F32.PACK_AB R187, R4.reuse, R93 ;  /* 0x0000005d04bb723e */ /* 0x041fe200000000ff */
[----:B------:R-:W-:Y:S01]  /*3aa0*/  FADD.FTZ R3, R4, R3 ;  /* 0x0000000304037221 */ /* 0x000fe20000010000 */
[----:B------:R-:W-:Y:S01]  /*3ab0*/  IMAD.MOV.U32 R93, RZ, RZ, R151 ;  /* 0x000000ffff5d7224 */ /* 0x000fe200078e0097 */
[----:B------:R-:W-:Y:S06]  /*3ac0*/  @!P1 BRA `(.L_x_6541) ;  /* 0x0000002800989947 */ /* 0x000fec0003800000 */
[----:B------:R-:W-:Y:S01]  /*3ad0*/  MOV R5, R9 ;  /* 0x0000000900057202 */ /* 0x000fe20000000f00 */
[----:B------:R-:W-:Y:S01]  /*3ae0*/  IMAD.MOV.U32 R4, RZ, RZ, R7 ;  /* 0x000000ffff047224 */ /* 0x000fe200078e0007 */
        /* <DEDUP_REMOVED lines=32> */
[----:B------:R-:W-:Y:S01]  /*3cf0*/  UIADD3 UR52, UR52, -0x2, URZ ;  /* 0xfffffffe34347890 */ /* 0x000fe2000fffe03f */
[----:B------:R-:W-:Y:S01]  /*3d00*/  UMOV UR53, UR44 ;  /* 0x0000002c00357c82 */ /* 0x000fe20008000000 */
[----:B------:R-:W-:Y:S01]  /*3d10*/  UMOV UR51, UR43 ;  /* 0x0000002b00337c82 */ /* 0x000fe20008000000 */
[----:B------:R-:W-:-:S09]  /*3d20*/  ULDC UR50, c[0x0][0x9d8] ;  /* 0x0002760000327ab9 */ /* 0x000fd20000000800 */
.L_x_6552:
[----:B------:R-:W-:Y:S01]  /*3d30*/  ISETP.NE.AND P2, PT, RZ, UR38, PT ;  /* 0x00000026ff007c0c */ /* 0x000fe2000bf45270 */
[----:B------:R-:W-:-:S04]  /*3d40*/  UISETP.NE.AND UP0, UPT, UR51, 0x1, UPT ;  /* 0x000000013300788c */ /* 0x000fc8000bf05270 */
[----:B------:R-:W-:-:S04]  /*3d50*/  USEL UR44, URZ, 0x1, UP0 ;  /* 0x000000013f2c7887 */ /* 0x000fc80008000000 */
[----:B------:R-:W-:-:S04]  /*3d60*/  ULOP3.LUT UR44, UR53, UR44, URZ, 0x3c, !UPT ;  /* 0x0000002c352c7292 */ /* 0x000fc8000f8e3c3f */
[----:B------:R-:W-:Y:S08]  /*3d70*/  @P2 BRA `(.L_x_6542) ;  /* 0x0000000000382947 */ /* 0x000ff00003800000 */
[----:B------:R-:W-:Y:S05]  /*3d80*/  @!P0 BRA `(.L_x_6543) ;  /* 0x0000000000048947 */ /* 0x000fea0003800000 */
[----:B------:R-:W-:Y:S01]  /*3d90*/  BPT.TRAP 0x1 ;  /* 0x000000040000795c */ /* 0x000fe20000300000 */
.L_x_6543:
        /* <DEDUP_REMOVED lines=9> */
.L_x_6544:
[----:B-1----:R-:W-:Y:S05]  /*3e30*/  @P1 BRA `(.L_x_6542) ;  /* 0x0000000000081947 */ /* 0x002fea0003800000 */
[----:B------:R-:W1:Y:S02]  /*3e40*/  SYNCS.PHASECHK.TRANS64.TRYWAIT P1, [UR6+0x28830], R6 ;  /* 0x02883006ff0075a7 */ /* 0x000e640008020146 */
[----:B-1----:R-:W-:Y:S05]  /*3e50*/  @!P1 BRA `(.L_x_6545) ;  /* 0x0000007c00889947 */ /* 0x002fea0003800000 */
.L_x_6542:
[----:B01----:R-:W-:Y:S01]  /*3e60*/  VIADD R6, R2, 0x8 ;  /* 0x0000000802067836 */ /* 0x003fe20000000000 */
[----:B------:R-:W-:Y:S01]  /*3e70*/  UIADD3 UR43, UR51, 0x1, URZ ;  /* 0x00000001332b7890 */ /* 0x000fe2000fffe03f */
[----:B------:R-:W-:Y:S01]  /*3e80*/  UMOV UR35, 0x40000040 ;  /* 0x4000004000237882 */ /* 0x000fe20000000000 */
[----:B------:R-:W-:Y:S02]  /*3e90*/  UMOV UR7, 0x40000040 ;  /* 0x4000004000077882 */ /* 0x000fe40000000000 */
[----:B------:R0:W-:Y:S01]  /*3ea0*/  BAR.SYNC.DEFER_BLOCKING R6, 0x100 ;  /* 0x000400060000751d */ /* 0x0001e20000010000 */
[----:B------:R-:W-:-:S04]  /*3eb0*/  UISETP.NE.AND UP0, UPT, UR43, 0x2, UPT ;  /* 0x000000022b00788c */ /* 0x000fc8000bf05270 */
[----:B------:R-:W-:Y:S01]  /*3ec0*/  USEL UR43, UR43, URZ, UP0 ;  /* 0x0000003f2b2b7287 */ /* 0x000fe20008000000 */
[----:B------:R-:W-:Y:S01]  /*3ed0*/  UMOV UR11, 0x40000040 ;  /* 0x40000040000b7882 */ /* 0x000fe20000000000 */
[----:B------:R-:W-:Y:S02]  /*3ee0*/  UMOV UR15, 0x40000040 ;  /* 0x40000040000f7882 */ /* 0x000fe40000000000 */
[----:B------:R-:W-:Y:S01]  /*3ef0*/  ULEA UR34, UR43, UR47, 0xb ;  /* 0x0000002f2b227291 */ /* 0x000fe2000f8e583f */
[----:B------:R-:W-:Y:S01]  /*3f00*/  UMOV UR19, 0x40000040 ;  /* 0x4000004000137882 */ /* 0x000fe20000000000 */
[----:B------:R-:W-:Y:S02]  /*3f10*/  UMOV UR23, 0x40000040 ;  /* 0x4000004000177882 */ /* 0x000fe40000000000 */
[----:B------:R-:W-:Y:S02]  /*3f20*/  UIADD3 UR6, UR34, 0x2, URZ ;  /* 0x0000000222067890 */ /* 0x000fe4000fffe03f */
[----:B------:R-:W-:-:S02]  /*3f30*/  UIADD3 UR10, UR34, 0x4, URZ ;  /* 0x00000004220a7890 */ /* 0x000fc4000fffe03f */
[----:B------:R-:W-:Y:S02]  /*3f40*/  UIADD3 UR14, UR34, 0x6, URZ ;  /* 0x00000006220e7890 */ /* 0x000fe4000fffe03f */
[----:B------:R-:W-:Y:S02]  /*3f50*/  UIADD3 UR18, UR34, 0x400, URZ ;  /* 0x0000040022127890 */ /* 0x000fe4000fffe03f */
[----:B------:R-:W-:Y:S02]  /*3f60*/  UIADD3 UR22, UR34, 0x402, URZ ;  /* 0x0000040222167890 */ /* 0x000fe4000fffe03f */
[----:B------:R-:W-:Y:S01]  /*3f70*/  UIADD3 UR26, UR34, 0x404, URZ ;  /* 0x00000404221a7890 */ /* 0x000fe2000fffe03f */
[----:B------:R-:W-:Y:S01]  /*3f80*/  WARPGROUP.ARRIVE ;  /* 0x00000000000079c5 */ /* 0x000fe20000000000 */
[----:B------:R-:W-:Y:S01]  /*3f90*/  UMOV UR27, 0x40000040 ;  /* 0x40000040001b7882 */ /* 0x000fe20000000000 */
[----:B------:R-:W-:Y:S01]  /*3fa0*/  UIADD3 UR30, UR34, 0x406, URZ ;  /* 0x00000406221e7890 */ /* 0x000fe2000fffe03f */
[----:B------:R-:W-:-:S03]  /*3fb0*/  UMOV UR31, 0x40000040 ;  /* 0x40000040001f7882 */ /* 0x000fc60000000000 */
[----:B------:R-:W-:Y:S03]  /*3fc0*/  HGMMA.64x128x16.F32 R24, gdesc[UR32], RZ, !UPT, gsb0 ;  /* 0x01e00000201879f0 */ /* 0x000fe6000c0008ff */
        /* <DEDUP_REMOVED lines=22> */
[----:B0-----:R-:W-:Y:S05]  /*4130*/  @P2 BRA `(.L_x_6546) ;  /* 0x00000000002c2947 */ /* 0x001fea0003800000 */
[----:B------:R-:W-:Y:S05]  /*4140*/  @!P0 BRA `(.L_x_6547) ;  /* 0x0000000000048947 */ /* 0x000fea0003800000 */
[----:B------:R-:W-:Y:S01]  /*4150*/  BPT.TRAP 0x1 ;  /* 0x000000040000795c */ /* 0x000fe20000300000 */
.L_x_6547:
[----:B------:R-:W-:Y:S01]  /*4160*/  ULEA UR6, UR51, UR39, 0x3 ;  /* 0x0000002733067291 */ /* 0x000fe2000f8e183f */
[----:B------:R-:W-:-:S04]  /*4170*/  MOV R6, UR53 ;  /* 0x0000003500067c02 */ /* 0x000fc80008000f00 */
[----:B------:R-:W-:-:S04]  /*4180*/  SHF.L.U32 R6, R6, 0x1f, RZ ;  /* 0x0000001f06067819 */ /* 0x000fc800000006ff */
[----:B------:R0:W1:Y:S01]  /*4190*/  SYNCS.PHASECHK.TRANS64.TRYWAIT P1, [UR6+0x28850], R6 ;  /* 0x02885006ff0075a7 */ /* 0x0000620008020146 */
[----:B------:R-:W-:Y:S05]  /*41a0*/  @!P0 BRA `(.L_x_6548) ;  /* 0x0000000000048947 */ /* 0x000fea0003800000 */
[----:B------:R-:W-:Y:S01]  /*41b0*/  BPT.TRAP 0x1 ;  /* 0x000000040000795c */ /* 0x000fe20000300000 */
.L_x_6548:
[----:B-1----:R-:W-:Y:S05]  /*41c0*/  @P1 BRA `(.L_x_6546) ;  /* 0x0000000000081947 */ /* 0x002fea0003800000 */
[----:B------:R-:W1:Y:S02]  /*41d0*/  SYNCS.PHASECHK.TRANS64.TRYWAIT P1, [UR6+0x28850], R6 ;  /* 0x02885006ff0075a7 */ /* 0x000e640008020146 */
[----:B-1----:R-:W-:Y:S05]  /*41e0*/  @!P1 BRA `(.L_x_6549) ;  /* 0x0000007800bc9947 */ /* 0x002fea0003800000 */
.L_x_6546:
[----:B------:R-:W-:Y:S01]  /*41f0*/  UIADD3 UR6, UR39, 0x400, URZ ;  /* 0x0000040027067890 */ /* 0x000fe2000fffe03f */
[----:B------:R-:W-:Y:S01]  /*4200*/  WARPGROUP.ARRIVE ;  /* 0x00000000000079c5 */ /* 0x000fe20000000000 */
[----:B------:R-:W-:Y:S01]  /*4210*/  UMOV UR7, 0x40000040 ;  /* 0x4000004000077882 */ /* 0x000fe20000000000 */
[----:B01----:R-:W-:Y:S01]  /*4220*/  IADD3 R6, -R2, 0xb, RZ ;  /* 0x0000000b02067810 */ /* 0x003fe20007ffe1ff */
[----:B------:R-:W-:-:S04]  /*4230*/  USHF.R.U32.HI UR6, URZ, 0x4, UR6 ;  /* 0x000000043f067899 */ /* 0x000fc80008011606 */
[----:B------:R-:W-:-:S04]  /*4240*/  ULOP3.LUT UR6, UR6, 0x3fff, URZ, 0xc0, !UPT ;  /* 0x00003fff06067892 */ /* 0x000fc8000f8ec03f */
[----:B------:R-:W-:-:S04]  /*4250*/  ULOP3.LUT UR6, UR6, 0x4000000, URZ, 0xfc, !UPT ;  /* 0x0400000006067892 */ /* 0x000fc8000f8efc3f */
[----:B------:R-:W-:-:S07]  /*4260*/  ULEA UR10, UR51, UR6, 0xb ;  /* 0x00000006330a7291 */ /* 0x000fce000f8e583f */
[----:B------:R-:W-:Y:S02]  /*4270*/  UMOV UR6, UR10 ;  /* 0x0000000a00067c82 */ /* 0x000fe40008000000 */
[----:B------:R-:W-:Y:S01]  /*4280*/  HGMMA.64x128x16.F32 R88, R156, gdesc[UR4].tnspB, R88, gsb0 ;  /* 0x41e000049c587df0 */ /* 0x000fe20008000858 */
[----:B------:R-:W-:Y:S01]  /*4290*/  UIADD3 UR6, UR10, 0x80, URZ ;  /* 0x000000800a067890 */ /* 0x000fe2000fffe03f */
[----:B------:R-:W-:Y:S01]  /*42a0*/  UMOV UR7, 0x40000040 ;  /* 0x4000004000077882 */ /* 0x000fe20000000000 */
[----:B------:R-:W-:Y:S02]  /*42b0*/  WARPGROUP.DEPBAR.LE gsb0, 0x0 ;  /* 0x00008000000079c5 */ /* 0x000fe40000010000 */
[----:B------:R-:W-:-:S07]  /*42c0*/  WARPGROUP.ARRIVE ;  /* 0x00000000000079c5 */ /* 0x000fce0000000000 */
        /* <DEDUP_REMOVED lines=30> */
[----:B------:R-:W-:Y:S03]  /*44b0*/  HGMMA.64x128x16.F32 R88, R184, gdesc[UR4].tnspB, R88, gsb0 ;  /* 0x41e00004b8587df0 */ /* 0x000fe60008000858 */
[----:B------:R-:W-:Y:S02]  /*44c0*/  WARPGROUP.DEPBAR.LE gsb0, 0x0 ;  /* 0x00008000000079c5 */ /* 0x000fe40000010000 */
[----:B------:R0:W-:Y:S06]  /*44d0*/  BAR.ARV R6, 0x100 ;  /* 0x000400060000751d */ /* 0x0001ec0000002000 */
[----:B------:R-:W-:Y:S05]  /*44e0*/  @!P0 BRA `(.L_x_6550) ;  /* 0x0000000000048947 */ /* 0x000fea0003800000 */
[----:B------:R-:W-:Y:S01]  /*44f0*/  BPT.TRAP 0x1 ;  /* 0x000000040000795c */ /* 0x000fe20000300000 */
.L_x_6550:
        /* <DEDUP_REMOVED lines=82> */
[----:B------:R-:W-:-:S04]  /*4a20*/  ULEA UR6, UR43, UR39, 0x3 ;  /* 0x000000272b067291 */ /* 0x000fc8000f8e183f */
[----:B------:R-:W1:Y:S01]  /*4a30*/  MUFU.TANH R21, R21 ;  /* 0x0000001500157308 */ /* 0x000e620000002400 */
[----:B--2---:R-:W-:Y:S01]  /*4a40*/  FMNMX.FTZ R10, R15, R10, !PT ;  /* 0x0000000a0f0a7209 */ /* 0x004fe20007810000 */
[----:B------:R-:W-:-:S04]  /*4a50*/  UIADD3 UR6, UR6, 0x28840, URZ ;  /* 0x0002884006067890 */ /* 0x000fc8000fffe03f */
[----:B------:R-:W-:Y:S02]  /*4a60*/  UPRMT UR6, UR37, 0x654, UR6 ;  /* 0x0000065425067896 */ /* 0x000fe40008000006 */
[----:B------:R-:W2:Y:S01]  /*4a70*/  MUFU.TANH R169, R169 ;  /* 0x000000a900a97308 */ /* 0x000ea20000002400 */
[----:B0-----:R-:W-:-:S06]  /*4a80*/  FMNMX.FTZ R6, R167, R6, !PT ;  /* 0x00000006a7067209 */ /* 0x001fcc0007810000 */
[----:B------:R-:W-:Y:S01]  /*4a90*/  SYNCS.ARRIVE.TRANS64.RED.A1T0 RZ, [UR6], RZ ;  /* 0x000000ffffff79a7 */ /* 0x000fe20008100406 */
        /* <DEDUP_REMOVED lines=103> */
[----:B-1----:R-:W-:Y:S02]  /*5110*/  FMNMX.FTZ R12, R211, R6, !PT ;  /* 0x00000006d30c7209 */ /* 0x002fe40007810000 */
[----:B------:R-:W1:Y:S03]  /*5120*/  LDC R6, c[0x0][0x988] ;  /* 0x00026200ff067b82 */ /* 0x000e660000000800 */
[----:B------:R-:W3:Y:S01]  /*5130*/  SHFL.BFLY PT, R7, R12, 0x2, 0x1f ;  /* 0x0c401f000c077f89 */ /* 0x000ee200000e0000 */
[----:B--2---:R-:W-:-:S04]  /*5140*/  FMNMX.FTZ R10, R83, R10, !PT ;  /* 0x0000000a530a7209 */ /* 0x004fc80007810000 */
[----:B0-----:R-:W-:-:S05]  /*5150*/  FMNMX.FTZ R10, R85, R10, !PT ;  /* 0x0000000a550a7209 */ /* 0x001fca0007810000 */
[----:B------:R-:W0:Y:S01]  /*5160*/  SHFL.BFLY PT, R9, R10, 0x2, 0x1f ;  /* 0x0c401f000a097f89 */ /* 0x000e2200000e0000 */
[----:B---3--:R-:W-:-:S05]  /*5170*/  FMNMX.FTZ R14, R12, R7, !PT ;  /* 0x000000070c0e7209 */ /* 0x008fca0007810000 */
        /* <DEDUP_REMOVED lines=10> */
[-CC-:B------:R-:W-:Y:S01]  /*5220*/  FFMA.FTZ R160, R165, R6.reuse, -R10.reuse ;  /* 0x00000006a5a07223 */ /* 0x180fe2000001080a */
[-CC-:B------:R-:W-:Y:S01]  /*5230*/  FFMA.FTZ R69, R73, R6.reuse, -R10.reuse ;  /* 0x0000000649457223 */ /* 0x180fe2000001080a */
[-CC-:B------:R-:W-:Y:S01]  /*5240*/  FFMA.FTZ R161, R167, R6.reuse, -R10.reuse ;  /* 0x00000006a7a17223 */ /* 0x180fe2000001080a */
[----:B0-----:R-:W-:Y:S01]  /*5250*/  FMNMX.FTZ R9, R20, R9, !PT ;  /* 0x0000000914097209 */ /* 0x001fe20007810000 */
[-CC-:B------:R-:W-:Y:S01]  /*5260*/  FFMA.FTZ R162, R169, R6.reuse, -R10.reuse ;  /* 0x00000006a9a27223 */ /* 0x180fe2000001080a */
[-CC-:B------:R-:W-:Y:S01]  /*5270*/  FFMA.FTZ R164, R173, R6.reuse, -R10.reuse ;  /* 0x00000006ada47223 */ /* 0x180fe2000001080a */
[-CC-:B------:R-:W-:Y:S01]  /*5280*/  FFMA.FTZ R165, R175, R6.reuse, -R10.reuse ;  /* 0x00000006afa57223 */ /* 0x180fe2000001080a */
[-CC-:B------:R-:W-:Y:S01]  /*5290*/  FFMA.FTZ R166, R177, R6.reuse, -R10.reuse ;  /* 0x00000006b1a67223 */ /* 0x180fe2000001080a */
[----:B------:R-:W-:Y:S01]  /*52a0*/  FADD.FTZ R87, -R9, R5 ;  /* 0x0000000509577221 */ /* 0x000fe20000010100 */
[-CC-:B------:R-:W-:Y:S01]  /*52b0*/  FFMA.FTZ R73, R77, R6.reuse, -R10.reuse ;  /* 0x000000064d497223 */ /* 0x180fe2000001080a */
        /* <DEDUP_REMOVED lines=23> */
[----:B------:R0:W-:Y:S03]  /*5430*/  MUFU.EX2 R5, R24 ;  /* 0x0000001800057308 */ /* 0x0001e60000000800 */
        /* <DEDUP_REMOVED lines=12> */
[-CC-:B0-----:R-:W-:Y:S01]  /*5500*/  FFMA.FTZ R24, R33, R6.reuse, -R10.reuse ;  /* 0x0000000621187223 */ /* 0x181fe2000001080a */
        /* <DEDUP_REMOVED lines=8> */
[----:B------:R-:W0:Y:S01]  /*5590*/  MUFU.EX2 R157, R157 ;  /* 0x0000009d009d7308 */ /* 0x000e220000000800 */
[----:B-1----:R-:W-:Y:S01]  /*55a0*/  FFMA.FTZ R0, R5, R0, R156 ;  /* 0x0000000005007223 */ /* 0x002fe2000001009c */
        /* <DEDUP_REMOVED lines=10> */
[----:B------:R-:W-:-:S04]  /*5650*/  FFMA.FTZ R83, R83, R6, -R10 ;  /* 0x0000000653537223 */ /* 0x000fc8000001080a */
[----:B------:R-:W2:Y:S01]  /*5660*/  MUFU.EX2 R8, R8 ;  /* 0x0000000800087308 */ /* 0x000ea20000000800 */
[----:B0-----:R-:W-:-:S07]  /*5670*/  FFMA.FTZ R3, R4, R3, R157 ;  /* 0x0000000304037223 */ /* 0x001fce000001009d */
[----:B------:R-:W0:Y:S01]  /*5680*/  MUFU.EX2 R158, R158 ;  /* 0x0000009e009e7308 */ /* 0x000e220000000800 */
[----:B-1----:R-:W-:-:S07]  /*5690*/  FADD.FTZ R35, R87, R0 ;  /* 0x0000000057237221 */ /* 0x002fce0000010000 */
[----:B------:R-:W1:Y:S01]  /*56a0*/  MUFU.EX2 R11, R11 ;  /* 0x0000000b000b7308 */ /* 0x000e620000000800 */
[----:B--2---:R-:W-:-:S07]  /*56b0*/  FADD.FTZ R0, R8, R3 ;  /* 0x0000000308007221 */ /* 0x004fce0000010000 */
[----:B------:R-:W2:Y:S01]  /*56c0*/  MUFU.EX2 R159, R159 ;  /* 0x0000009f009f7308 */ /* 0x000ea20000000800 */
[----:B0-----:R-:W-:Y:S01]  /*56d0*/  FADD.FTZ R36, R158, R35 ;  /* 0x000000239e247221 */ /* 0x001fe20000010000 */
[----:B------:R-:W-:-:S06]  /*56e0*/  FFMA.FTZ R35, R55, R6, -R10 ;  /* 0x0000000637237223 */ /* 0x000fcc000001080a */
        /* <DEDUP_REMOVED lines=12> */
[-CC-:B------:R-:W-:Y:S01]  /*57b0*/  FFMA.FTZ R36, R57, R6.reuse, -R10.reuse ;  /* 0x0000000639247223 */ /* 0x180fe2000001080a */
[----:B------:R-:W-:-:S05]  /*57c0*/  FFMA.FTZ R10, R85, R6, -R10 ;  /* 0x00000006550a7223 */ /* 0x000fca000001080a */
        /* <DEDUP_REMOVED lines=106> */
.L_x_6551:
[----:B------:R-:W-:Y:S01]  /*5e70*/  ULEA UR6, UR51, UR39, 0x3 ;  /* 0x0000002733067291 */ /* 0x000fe2000f8e183f */
[----:B------:R-:W-:Y:S01]  /*5e80*/  ISETP.LT.AND P1, PT, RZ, UR52, PT ;  /* 0x00000034ff007c0c */ /* 0x000fe2000bf21270 */
[----:B------:R-:W-:Y:S01]  /*5e90*/  UIADD3 UR7, UR52, -0x1, URZ ;  /* 0xffffffff34077890 */ /* 0x000fe2000fffe03f */
[----:B------:R-:W-:Y:S01]  /*5ea0*/  F2FP.F16.F32.PACK_AB R158, R159, R158 ;  /* 0x0000009e9f9e723e */ /* 0x000fe200000000ff */
[----:B------:R-:W-:Y:S01]  /*5eb0*/  UIADD3 UR6, UR6, 0x28860, URZ ;  /* 0x0002886006067890 */ /* 0x000fe2000fffe03f */
[----:B------:R-:W-:Y:S01]  /*5ec0*/  F2FP.F16.F32.PACK_AB R160, R161, R160 ;  /* 0x000000a0a1a0723e */ /* 0x000fe200000000ff */
[----:B------:R-:W-:Y:S01]  /*5ed0*/  UMOV UR53, UR44 ;  /* 0x0000002c00357c82 */ /* 0x000fe20008000000 */
[----:B------:R-:W-:Y:S01]  /*5ee0*/  UMOV UR51, UR43 ;  /* 0x0000002b00337c82 */ /* 0x000fe20008000000 */
[----:B------:R-:W-:Y:S01]  /*5ef0*/  UPRMT UR6, UR37, 0x654, UR6 ;  /* 0x0000065425067896 */ /* 0x000fe20008000006 */
[----:B------:R-:W-:Y:S01]  /*5f00*/  F2FP.F16.F32.PACK_AB R162, R163, R162 ;  /* 0x000000a2a3a2723e */ /* 0x000fe200000000ff */
[----:B------:R-:W-:Y:S01]  /*5f10*/  UMOV UR52, UR7 ;  /* 0x0000000700347c82 */ /* 0x000fe20008000000 */
[----:B------:R-:W-:Y:S01]  /*5f20*/  F2FP.F16.F32.PACK_AB R164, R165, R164 ;  /* 0x000000a4a5a4723e */ /* 0x000fe200000000ff */
[-C--:B------:R-:W-:Y:S01]  /*5f30*/  FMUL.FTZ R88, R88, R5.reuse ;  /* 0x0000000558587220 */ /* 0x080fe20000410000 */
[----:B------:R-:W-:Y:S01]  /*5f40*/  F2FP.F16.F32.PACK_AB R166, R167, R166 ;  /* 0x000000a6a7a6723e */ /* 0x000fe200000000ff */
[-C--:B------:R-:W-:Y:S01]  /*5f50*/  FMUL.FTZ R89, R89, R5.reuse ;  /* 0x0000000559597220 */ /* 0x080fe20000410000 */
[----:B------:R-:W-:Y:S01]  /*5f60*/  F2FP.F16.F32.PACK_AB R168, R169, R168 ;  /* 0x000000a8a9a8723e */ /* 0x000fe200000000ff */
[-C--:B------:R-:W-:Y:S01]  /*5f70*/  FMUL.FTZ R92, R92, R5.reuse ;  /* 0x000000055c5c7220 */ /* 0x080fe20000410000 */
[----:B------:R-:W-:Y:S01]  /*5f80*/  SYNCS.ARRIVE.TRANS64.RED.A1T0 RZ, [UR6], RZ ;  /* 0x000000ffffff79a7 */ /* 0x000fe20008100406 */
[----:B------:R-:W-:Y:S01]  /*5f90*/  F2FP.F16.F32.PACK_AB R170, R171, R170 ;  /* 0x000000aaabaa723e */ /* 0x000fe200000000ff */
[-C--:B------:R-:W-:Y:S01]  /*5fa0*/  FMUL.FTZ R93, R93, R5.reuse ;  /* 0x000000055d5d7220 */ /* 0x080fe20000410000 */
        /* <DEDUP_REMOVED lines=87> */
[----:B------:R-:W-:Y:S06]  /*6520*/  @P1 BRA `(.L_x_6552) ;  /* 0xffffffd800001947 */ /* 0x000fec000383ffff */
.L_x_6541:
[----:B------:R-:W-:Y:S06]  /*6530*/  BAR.ARV 0x8, 0x180 ;  /* 0x0206000000007b1d */ /* 0x000fec0000002000 */
[----:B------:R-:W-:Y:S05]  /*6540*/  @!P0 BRA `(.L_x_6553) ;  /* 0x0000000000048947 */ /* 0x000fea0003800000 */
[----:B------:R-:W-:Y:S01]  /*6550*/  BPT.TRAP 0x1 ;  /* 0x000000040000795c */ /* 0x000fe20000300000 */
.L_x_6553:
[----:B------:R-:W-:Y:S01]  /*6560*/  ULEA UR10, UR43, UR39, 0x3 ;  /* 0x000000272b0a7291 */ /* 0x000fe2000f8e183f */
[----:B------:R-:W-:-:S05]  /*6570*/  IMAD.U32 R4, RZ, RZ, UR44 ;  /* 0x0000002cff047e24 */ /* 0x000fca000f8e00ff */
[----:B------:R-:W-:-:S04]  /*6580*/  SHF.L.U32 R4, R4, 0x1f, RZ ;  /* 0x0000001f04047819 */ /* 0x000fc800000006ff */
[----:B------:R0:W1:Y:S01]  /*6590*/  SYNCS.PHASECHK.TRANS64.TRYWAIT P1, [UR10+0x28850], R4 ;  /* 0x02885004ff0075a7 */ /* 0x000062000802014a */
[----:B------:R-:W-:Y:S05]  /*65a0*/  @!P0 BRA `(.L_x_6554) ;  /* 0x0000000000048947 */ /* 0x000fea0003800000 */
[----:B------:R-:W-:Y:S01]  /*65b0*/  BPT.TRAP 0x1 ;  /* 0x000000040000795c */ /* 0x000fe20000300000 */
.L_x_6554:
[----:B-1----:R-:W-:Y:S05]  /*65c0*/  @P1 BRA `(.L_x_6555) ;  /* 0x0000000000081947 */ /* 0x002fea0003800000 */
[----:B------:R-:W1:Y:S02]  /*65d0*/  SYNCS.PHASECHK.TRANS64.TRYWAIT P1, [UR10+0x28850], R4 ;  /* 0x02885004ff0075a7 */ /* 0x000e64000802014a */
[----:B-1----:R-:W-:Y:S05]  /*65e0*/  @!P1 BRA `(.L_x_6556) ;  /* 0x0000005400d49947 */ /* 0x002fea0003800000 */
.L_x_6555:
[----:B------:R-:W-:Y:S01]  /*65f0*/  UIADD3 UR4, UR39, 0x400, URZ ;  /* 0x0000040027047890 */ /* 0x000fe2000fffe03f */
[----:B------:R-:W-:Y:S01]  /*6600*/  WARPGROUP.ARRIVE ;  /* 0x00000000000079c5 */ /* 0x000fe20000000000 */
[----:B------:R-:W-:Y:S01]  /*6610*/  UMOV UR7, 0x40000040 ;  /* 0x4000004000077882 */ /* 0x000fe20000000000 */
[----:B-1----:R-:W1:Y:S01]  /*6620*/  SHFL.BFLY PT, R5, R0, 0x2, 0x1f ;  /* 0x0c401f0000057f89 */ /* 0x002e6200000e0000 */
[----:B------:R-:W-:Y:S01]  /*6630*/  USHF.R.U32.HI UR4, URZ, 0x4, UR4 ;  /* 0x000000043f047899 */ /* 0x000fe20008011604 */
[----:B------:R-:W-:Y:S02]  /*6640*/  MOV R61, RZ ;  /* 0x000000ff003d7202 */ /* 0x000fe40000000f00 */
[----:B0-----:R-:W0:Y:S01]  /*6650*/  SHFL.BFLY PT, R4, R3, 0x2, 0x1f ;  /* 0x0c401f0003047f89 */ /* 0x001e2200000e0000 */
[----:B------:R-:W-:-:S04]  /*6660*/  ULOP3.LUT UR4, UR4, 0x3fff, URZ, 0xc0, !UPT ;  /* 0x00003fff04047892 */ /* 0x000fc8000f8ec03f */
[----:B------:R-:W-:-:S04]  /*6670*/  ULOP3.LUT UR4, UR4, 0x4000000, URZ, 0xfc, !UPT ;  /* 0x0400000004047892 */ /* 0x000fc8000f8efc3f */
[----:B------:R-:W-:-:S07]  /*6680*/  ULEA UR4, UR43, UR4, 0xb ;  /* 0x000000042b047291 */ /* 0x000fce000f8e583f */
[----:B------:R-:W-:Y:S02]  /*6690*/  UMOV UR6, UR4 ;  /* 0x0000000400067c82 */ /* 0x000fe40008000000 */
[----:B------:R-:W-:Y:S01]  /*66a0*/  HGMMA.64x128x16.F32 R88, R156, gdesc[UR4].tnspB, R88, gsb0 ;  /* 0x41e000049c587df0 */ /* 0x000fe20008000858 */
[----:B------:R-:W-:Y:S01]  /*66b0*/  UIADD3 UR6, UR4, 0x80, URZ ;  /* 0x0000008004067890 */ /* 0x000fe2000fffe03f */
[----:B-1----:R-:W-:Y:S01]  /*66c0*/  FADD.FTZ R5, R5, R0 ;  /* 0x0000000005057221 */ /* 0x002fe20000010000 */
[----:B------:R-:W-:Y:S01]  /*66d0*/  UMOV UR7, 0x40000040 ;  /* 0x4000004000077882 */ /* 0x000fe20000000000 */
[----:B------:R-:W-:Y:S02]  /*66e0*/  IMAD.MOV.U32 R0, RZ, RZ, -0x800000 ;  /* 0xff800000ff007424 */ /* 0x000fe400078e00ff */
[----:B0-----:R-:W-:Y:S01]  /*66f0*/  FADD.FTZ R8, R4, R3 ;  /* 0x0000000304087221 */ /* 0x001fe20000010000 */
[----:B------:R-:W-:Y:S01]  /*6700*/  IMAD.MOV.U32 R3, RZ, RZ, -0x800000 ;  /* 0xff800000ff037424 */ /* 0x000fe200078e00ff */
[----:B------:R-:W0:Y:S04]  /*6710*/  SHFL.BFLY PT, R4, R5, 0x1, 0x1f ;  /* 0x0c201f0005047f89 */ /* 0x000e2800000e0000 */
[----:B------:R-:W1:Y:S01]  /*6720*/  SHFL.BFLY PT, R11, R8, 0x1, 0x1f ;  /* 0x0c201f00080b7f89 */ /* 0x000e6200000e0000 */
[----:B0-----:R-:W-:Y:S01]  /*6730*/  FADD.FTZ R13, R5, R4 ;  /* 0x00000004050d7221 */ /* 0x001fe20000010000 */
[----:B-1----:R-:W-:-:S04]  /*6740*/  FADD.FTZ R14, R8, R11 ;  /* 0x0000000b080e7221 */ /* 0x002fc80000010000 */
[----:B------:R-:W-:Y:S01]  /*6750*/  FSETP.NE.FTZ.AND P1, PT, R13, RZ, PT ;  /* 0x000000ff0d00720b */ /* 0x000fe20003f35000 */
[----:B------:R-:W-:Y:S01]  /*6760*/  IMAD.MOV.U32 R11, RZ, RZ, RZ ;  /* 0x000000ffff0b7224 */ /* 0x000fe200078e00ff */
        /* <DEDUP_REMOVED lines=36> */
[----:B------:R-:W-:Y:S01]  /*69b0*/  UIADD3 UR4, UR4, 0x380, URZ ;  /* 0x0000038004047890 */ /* 0x000fe2000fffe03f */
[----:B------:R-:W-:Y:S02]  /*69c0*/  WARPGROUP.DEPBAR.LE gsb0, 0x0 ;  /* 0x00008000000079c5 */ /* 0x000fe40000010000 */
[----:B------:R-:W-:-:S06]  /*69d0*/  WARPGROUP.ARRIVE ;  /* 0x00000000000079c5 */ /* 0x000fcc0000000000 */
[----:B------:R-:W-:Y:S01]  /*69e0*/  HGMMA.64x128x16.F32 R88, R180, gdesc[UR4].tnspB, R88, gsb0 ;  /* 0x41e00004b4587df0 */ /* 0x000fe20008000858 */
[----:B------:R-:W-:Y:S01]  /*69f0*/  UMOV UR6, UR4 ;  /* 0x0000000400067c82 */ /* 0x000fe20008000000 */
[----:B------:R-:W-:Y:S01]  /*6a00*/  UMOV UR7, 0x40000040 ;  /* 0x4000004000077882 */ /* 0x000fe20000000000 */
[----:B------:R-:W-:Y:S02]  /*6a10*/  WARPGROUP.DEPBAR.LE gsb0, 0x0 ;  /* 0x00008000000079c5 */ /* 0x000fe40000010000 */
[----:B------:R-:W-:-:S07]  /*6a20*/  WARPGROUP.ARRIVE ;  /* 0x00000000000079c5 */ /* 0x000fce0000000000 */
[----:B------:R-:W-:Y:S03]  /*6a30*/  HGMMA.64x128x16.F32 R88, R184, gdesc[UR4].tnspB, R88, gsb0 ;  /* 0x41e00004b8587df0 */ /* 0x000fe60008000858 */
[----:B------:R-:W-:Y:S02]  /*6a40*/  WARPGROUP.DEPBAR.LE gsb0, 0x0 ;  /* 0x00008000000079c5 */ /* 0x000fe40000010000 */
[----:B0-23--:R-:W-:Y:S05]  /*6a50*/  @!P0 BRA `(.L_x_6557) ;  /* 0x0000000000048947 */ /* 0x00dfea0003800000 */
[----:B------:R-:W-:Y:S01]  /*6a60*/  BPT.TRAP 0x1 ;  /* 0x000000040000795c */ /* 0x000fe20000300000 */
.L_x_6557:
[----:B------:R-:W0:Y:S01]  /*6a70*/  S2UR UR6, SR_SWINHI ;  /* 0x00000000000679c3 */ /* 0x000e220000002f00 */
[----:B------:R-:W-:Y:S01]  /*6a80*/  IMAD R9, R17, 0x40, R22 ;  /* 0x0000004011097824 */ /* 0x000fe200078e0216 */
[----:B------:R-:W-:Y:S01]  /*6a90*/  ULDC UR7, c[0x0][0xc44] ;  /* 0x0003110000077ab9 */ /* 0x000fe20000000800 */
[----:B------:R-:W-:Y:S01]  /*6aa0*/  FMUL.FTZ R62, R113, R61 ;  /* 0x0000003d713e7220 */ /* 0x000fe20000410000 */
[-C--:B------:R-:W-:Y:S01]  /*6ab0*/  FMUL.FTZ R113, R98, R11.reuse ;  /* 0x0000000b62717220 */ /* 0x080fe20000410000 */
[----:B------:R-:W-:Y:S01]  /*6ac0*/  FMUL.FTZ R98, R103, R11 ;  /* 0x0000000b67627220 */ /* 0x000fe20000410000 */
[----:B------:R-:W-:Y:S01]  /*6ad0*/  ULDC.64 UR8, c[0x0][0xb90] ;  /* 0x0002e40000087ab9 */ /* 0x000fe20000000a00 */
[----:B------:R-:W-:Y:S01]  /*6ae0*/  FMUL.FTZ R69, R108, R61 ;  /* 0x0000003d6c457220 */ /* 0x000fe20000410000 */
[----:B------:R-:W1:Y:S01]  /*6af0*/  LDC R59, c[0x0][0xbe8] ;  /* 0x0002fa00ff3b7b82 */ /* 0x000e620000000800 */
[-C--:B------:R-:W-:Y:S01]  /*6b00*/  FMUL.FTZ R108, R99, R11.reuse ;  /* 0x0000000b636c7220 */ /* 0x080fe20000410000 */
[----:B------:R-:W-:Y:S01]  /*6b10*/  FMUL.FTZ R99, R110, R11 ;  /* 0x0000000b6e637220 */ /* 0x000fe20000410000 */
[-C--:B------:R-:W-:Y:S01]  /*6b20*/  FMUL.FTZ R7, R92, R61.reuse ;  /* 0x0000003d5c077220 */ /* 0x080fe20000410000 */
[----:B------:R-:W-:Y:S01]  /*6b30*/  FMUL.FTZ R68, R109, R61 ;  /* 0x0000003d6d447220 */ /* 0x000fe20000410000 */
[-C--:B------:R-:W-:Y:S01]  /*6b40*/  FMUL.FTZ R92, R111, R11.reuse ;  /* 0x0000000b6f5c7220 */ /* 0x080fe20000410000 */
[-C--:B------:R-:W-:Y:S01]  /*6b50*/  FMUL.FTZ R109, R94, R11.reuse ;  /* 0x0000000b5e6d7220 */ /* 0x080fe20000410000 */
[----:B------:R-:W-:Y:S01]  /*6b60*/  FMUL.FTZ R94, R107, R11 ;  /* 0x0000000b6b5e7220 */ /* 0x000fe20000410000 */
[----:B------:R-:W2:Y:S01]  /*6b70*/  LDC R103, c[0x0][0xc38] ;  /* 0x00030e00ff677b82 */ /* 0x000ea20000000800 */
        /* <DEDUP_REMOVED lines=9> */
[-C--:B------:R-:W-:Y:S01]  /*6c10*/  FMUL.FTZ R72, R97, R61.reuse ;  /* 0x0000003d61487220 */ /* 0x080fe20000410000 */
[----:B------:R-:W-:Y:S01]  /*6c20*/  MOV R36, UR4 ;  /* 0x0000000400247c02 */ /* 0x000fe20008000f00 */
[----:B------:R-:W-:Y:S01]  /*6c30*/  IMAD.U32 R37, RZ, RZ, UR5 ;  /* 0x00000005ff257e24 */ /* 0x000fe2000f8e00ff */
[----:B------:R-:W-:Y:S01]  /*6c40*/  UIADD3 UR4, -UR40, URZ, URZ ;  /* 0x0000003f28047290 */ /* 0x000fe2000fffe13f */
[-C--:B------:R-:W-:Y:S01]  /*6c50*/  FMUL.FTZ R70, R101, R61.reuse ;  /* 0x0000003d65467220 */ /* 0x080fe20000410000 */
[----:B------:R-:W-:Y:S01]  /*6c60*/  FMUL.FTZ R64, R117, R61 ;  /* 0x0000003d75407220 */ /* 0x000fe20000410000 */
[----:B------:R-:W-:Y:S01]  /*6c70*/  IMAD.WIDE R4, R152, 0x2, R36 ;  /* 0x0000000298047825 */ /* 0x000fe200078e0224 */
[----:B------:R-:W-:-:S03]  /*6c80*/  UIMAD UR7, UR7, UR4, UR42 ;  /* 0x00000004070772a4 */ /* 0x000fc6000f8e022a */
[-C--:B------:R-:W-:Y:S01]  /*6c90*/  FMUL.FTZ R100, R91, R11.reuse ;  /* 0x0000000b5b647220 */ /* 0x080fe20000410000 */
[-C--:B------:R-:W-:Y:S01]  /*6ca0*/  FMUL.FTZ R105, R90, R11.reuse ;  /* 0x0000000b5a697220 */ /* 0x080fe20000410000 */
[----:B------:R-:W-:Y:S01]  /*6cb0*/  IMAD.WIDE R36, R9, 0x2, R36 ;  /* 0x0000000209247825 */ /* 0x000fe200078e0224 */
[C---:B------:R-:W-:Y:S01]  /*6cc0*/  IADD3 R31, P1, R4.reuse, 0x4040, RZ ;  /* 0x00004040041f7810 */ /* 0x040fe20007f3e0ff */
[----:B------:R-:W-:Y:S01]  /*6cd0*/  UIMAD.WIDE.U32 UR4, UR7, UR8, URZ ;  /* 0x00000008070472a5 */ /* 0x000fe2000f8e003f */
[----:B------:R-:W-:Y:S01]  /*6ce0*/  IADD3 R13, P6, R4, 0x20, RZ ;  /* 0x00000020040d7810 */ /* 0x000fe20007fde0ff */
[----:B------:R-:W-:Y:S01]  /*6cf0*/  FMUL.FTZ R104, R95, R11 ;  /* 0x0000000b5f687220 */ /* 0x000fe20000410000 */
[----:B------:R-:W-:Y:S01]  /*6d00*/  IADD3.X R43, RZ, R5, RZ, P1, !PT ;  /* 0x00000005ff2b7210 */ /* 0x000fe20000ffe4ff */
[-C--:B------:R-:W-:Y:S01]  /*6d10*/  FMUL.FTZ R117, R102, R11.reuse ;  /* 0x0000000b66757220 */ /* 0x080fe20000410000 */
[----:B-1----:R-:W-:Y:S01]  /*6d20*/  ISETP.NE.AND P1, PT, R59, 0x1, PT ;  /* 0x000000013b00780c */ /* 0x002fe20003f25270 */
[----:B------:R-:W-:Y:S01]  /*6d30*/  IMAD.X R15, RZ, RZ, R5, P6 ;  /* 0x000000ffff0f7224 */ /* 0x000fe200030e0605 */
[----:B------:R-:W-:Y:S01]  /*6d40*/  LOP3.LUT R12, R31, 0x380, RZ, 0xc0, !PT ;  /* 0x000003801f0c7812 */ /* 0x000fe200078ec0ff */
[-C--:B------:R-:W-:Y:S01]  /*6d50*/  FMUL.FTZ R101, R106, R11.reuse ;  /* 0x0000000b6a657220 */ /* 0x080fe20000410000 */
[----:B------:R-:W-:Y:S01]  /*6d60*/  IADD3 R35, P6, R36, 0x1000, RZ ;  /* 0x0000100024237810 */ /* 0x000fe20007fde0ff */
[-C--:B------:R-:W-:Y:S01]  /*6d70*/  FMUL.FTZ R88, R115, R11.reuse ;  /* 0x0000000b73587220 */ /* 0x080fe20000410000 */
[----:B------:R-:W-:Y:S01]  /*6d80*/  SHF.R.U64 R12, R12, 0x3, RZ ;  /* 0x000000030c0c7819 */ /* 0x000fe200000012ff */
[-C--:B------:R-:W-:Y:S01]  /*6d90*/  FMUL.FTZ R97, R114, R11.reuse ;  /* 0x0000000b72617220 */ /* 0x080fe20000410000 */
[----:B------:R-:W-:Y:S01]  /*6da0*/  IADD3 R45, P0, R4, 0x4060, RZ ;  /* 0x00004060042d7810 */ /* 0x000fe20007f1e0ff */
[----:B------:R-:W-:Y:S01]  /*6db0*/  FMUL.FTZ R90, R119, R11 ;  /* 0x0000000b775a7220 */ /* 0x000fe20000410000 */
[----:B------:R-:W-:Y:S01]  /*6dc0*/  LOP3.LUT R42, R12, R31, RZ, 0x3c, !PT ;  /* 0x0000001f0c2a7212 */ /* 0x000fe200078e3cff */
[----:B------:R-:W-:Y:S01]  /*6dd0*/  IMAD.U32 R12, RZ, RZ, UR4 ;  /* 0x00000004ff0c7e24 */ /* 0x000fe2000f8e00ff */
[----:B------:R-:W-:Y:S01]  /*6de0*/  LOP3.LUT R34, R35, 0x380, RZ, 0xc0, !PT ;  /* 0x0000038023227812 */ /* 0x000fe200078ec0ff */
[----:B------:R-:W-:Y:S01]  /*6df0*/  UIADD3 UR4, UR10, 0x28860, URZ ;  /* 0x000288600a047890 */ /* 0x000fe2000fffe03f */
[----:B------:R-:W-:Y:S01]  /*6e00*/  LOP3.LUT R9, R4, 0x380, RZ, 0xc0, !PT ;  /* 0x0000038004097812 */ /* 0x000fe200078ec0ff */
[----:B------:R-:W0:Y:S01]  /*6e10*/  @P1 LDC R110, c[0x0][0xbec] ;  /* 0x0002fb00ff6e1b82 */ /* 0x000e220000000800 */
[----:B------:R-:W-:Y:S01]  /*6e20*/  LOP3.LUT R44, R45, 0x380, RZ, 0xc0, !PT ;  /* 0x000003802d2c7812 */ /* 0x000fe200078ec0ff */
[----:B------:R-:W-:Y:S01]  /*6e30*/  UPRMT UR4, UR37, 0x654, UR4 ;  /* 0x0000065425047896 */ /* 0x000fe20008000004 */
[----:B------:R-:W-:Y:S01]  /*6e40*/  SHF.R.U64 R34, R34, 0x3, RZ ;  /* 0x0000000322227819 */ /* 0x000fe200000012ff */
[-C--:B------:R-:W-:Y:S01]  /*6e50*/  FMUL.FTZ R95, R118, R11.reuse ;  /* 0x0000000b765f7220 */ /* 0x080fe20000410000 */
[----:B------:R-:W-:Y:S01]  /*6e60*/  SHF.R.U64 R9, R9, 0x3, RZ ;  /* 0x0000000309097819 */ /* 0x000fe200000012ff */
[-C--:B------:R-:W-:Y:S01]  /*6e70*/  FMUL.FTZ R80, R123, R11.reuse ;  /* 0x0000000b7b507220 */ /* 0x080fe20000410000 */
[----:B------:R-:W-:Y:S01]  /*6e80*/  SHF.R.U64 R44, R44, 0x3, RZ ;  /* 0x000000032c2c7819 */ /* 0x000fe200000012ff */
[----:B------:R-:W1:Y:S01]  /*6e90*/  @P1 LDC R111, c[0x0][0xbf0] ;  /* 0x0002fc00ff6f1b82 */ /* 0x000e620000000800 */
[----:B------:R-:W-:Y:S01]  /*6ea0*/  IADD3 R29, P2, R4, 0x4020, RZ ;  /* 0x00004020041d7810 */ /* 0x000fe20007f5e0ff */
[-C--:B------:R-:W-:Y:S01]  /*6eb0*/  FMUL.FTZ R93, R122, R11.reuse ;  /* 0x0000000b7a5d7220 */ /* 0x080fe20000410000 */
[C---:B------:R-:W-:Y:S01]  /*6ec0*/  IADD3 R27, P3, R4.reuse, 0x4000, RZ ;  /* 0x00004000041b7810 */ /* 0x040fe20007f7e0ff */
[-C--:B------:R-:W-:Y:S01]  /*6ed0*/  FMUL.FTZ R79, R127, R11.reuse ;  /* 0x0000000b7f4f7220 */ /* 0x080fe20000410000 */
[----:B------:R-:W-:Y:S01]  /*6ee0*/  IADD3 R25, P4, R4, 0x60, RZ ;  /* 0x0000006004197810 */ /* 0x000fe20007f9e0ff */
[-C--:B------:R-:W-:Y:S01]  /*6ef0*/  FMUL.FTZ R86, R126, R11.reuse ;  /* 0x0000000b7e567220 */ /* 0x080fe20000410000 */
[----:B------:R-:W-:Y:S01]  /*6f00*/  IADD3 R21, P5, R4, 0x40, RZ ;  /* 0x0000004004157810 */ /* 0x000fe20007fbe0ff */
[----:B------:R-:W-:Y:S01]  /*6f10*/  FMUL.FTZ R76, R131, R11 ;  /* 0x0000000b834c7220 */ /* 0x000fe20000410000 */
[----:B------:R-:W-:Y:S01]  /*6f20*/  LOP3.LUT R34, R34, R35, RZ, 0x3c, !PT ;  /* 0x0000002322227212 */ /* 0x000fe200078e3cff */
[----:B------:R-:W-:Y:S01]  /*6f30*/  IMAD.X R35, RZ, RZ, R37, P6 ;  /* 0x000000ffff237224 */ /* 0x000fe200030e0625 */
[----:B------:R-:W-:Y:S01]  /*6f40*/  LOP3.LUT R4, R9, R4, RZ, 0x3c, !PT ;  /* 0x0000000409047212 */ /* 0x000fe200078e3cff */
[-C--:B------:R-:W-:Y:S01]  /*6f50*/  FMUL.FTZ R91, R130, R11.reuse ;  /* 0x0000000b825b7220 */ /* 0x080fe20000410000 */
[----:B------:R-:W-:Y:S01]  /*6f60*/  IADD3 R107, P6, R36, 0x7000, RZ ;  /* 0x00007000246b7810 */ /* 0x000fe20007fde0ff */
[-C--:B------:R-:W-:Y:S01]  /*6f70*/  FMUL.FTZ R78, R135, R11.reuse ;  /* 0x0000000b874e7220 */ /* 0x080fe20000410000 */
[----:B------:R-:W-:Y:S01]  /*6f80*/  IADD3 R96, RZ, -UR42, RZ ;  /* 0x8000002aff607c10 */ /* 0x000fe2000fffe0ff */
        /* <DEDUP_REMOVED lines=9> */
[----:B------:R-:W-:Y:S01]  /*7020*/  LOP3.LUT R44, R44, R45, RZ, 0x3c, !PT ;  /* 0x0000002d2c2c7212 */ /* 0x000fe200078e3cff */
[--C-:B------:R-:W-:Y:S01]  /*7030*/  IMAD.X R45, RZ, RZ, R5.reuse, P0 ;  /* 0x000000ffff2d7224 */ /* 0x100fe200000e0605 */
[-C--:B------:R-:W-:Y:S01]  /*7040*/  IADD3.X R11, RZ, R5.reuse, RZ, P4, !PT ;  /* 0x00000005ff0b7210 */ /* 0x080fe200027fe4ff */
[--C-:B------:R-:W-:Y:S01]  /*7050*/  IMAD.X R41, RZ, RZ, R5.reuse, P2 ;  /* 0x000000ffff297224 */ /* 0x100fe200010e0605 */
[----:B------:R-:W-:Y:S01]  /*7060*/  MOV R106, R4 ;  /* 0x00000004006a7202 */ /* 0x000fe20000000f00 */
[--C-:B------:R-:W-:Y:S01]  /*7070*/  IMAD.X R39, RZ, RZ, R5.reuse, P3 ;  /* 0x000000ffff277224 */ /* 0x100fe200018e0605 */
[----:B------:R-:W-:Y:S01]  /*7080*/  LOP3.LUT R10, R29, 0x380, RZ, 0xc0, !PT ;  /* 0x000003801d0a7812 */ /* 0x000fe200078ec0ff */
[----:B------:R-:W-:Y:S01]  /*7090*/  IMAD.X R9, RZ, RZ, R5, P5 ;  /* 0x000000ffff097224 */ /* 0x000fe200028e0605 */
[----:B------:R-:W-:Y:S01]  /*70a0*/  LOP3.LUT R5, R107, 0x380, RZ, 0xc0, !PT ;  /* 0x000003806b057812 */ /* 0x000fe200078ec0ff */
[----:B------:R-:W-:Y:S01]  /*70b0*/  SYNCS.ARRIVE.TRANS64.RED.A1T0 RZ, [UR4], RZ ;  /* 0x000000ffffff79a7 */ /* 0x000fe20008100404 */
[----:B--2---:R-:W-:Y:S01]  /*70c0*/  IMAD R96, R103, R96, UR41 ;  /* 0x0000002967607e24 */ /* 0x004fe2000f8e0260 */
[----:B------:R-:W-:Y:S01]  /*70d0*/  LOP3.LUT R8, R27, 0x380, RZ, 0xc0, !PT ;  /* 0x000003801b087812 */ /* 0x000fe200078ec0ff */
[----:B------:R-:W-:Y:S01]  /*70e0*/  USHF.R.S32.HI UR11, URZ, 0x1f, UR7 ;  /* 0x0000001f3f0b7899 */ /* 0x000fe20008011407 */
[----:B------:R-:W-:Y:S01]  /*70f0*/  F2FP.F16.F32.PACK_AB R4, R20, R77 ;  /* 0x0000004d1404723e */ /* 0x000fe200000000ff */
[----:B------:R-:W-:Y:S01]  /*7100*/  USHF.R.S32.HI UR10, URZ, 0x1f, UR40 ;  /* 0x0000001f3f0a7899 */ /* 0x000fe20008011428 */
[----:B------:R-:W-:Y:S01]  /*7110*/  SHF.R.U64 R10, R10, 0x3, RZ ;  /* 0x000000030a0a7819 */ /* 0x000fe200000012ff */
[----:B------:R-:W-:Y:S01]  /*7120*/  UIMAD UR6, UR11, UR8, URZ ;  /* 0x000000080b0672a4 */ /* 0x000fe2000f8e023f */
[----:B------:R-:W2:Y:S01]  /*7130*/  LDC.64 R102, c[0x0][0xb98] ;  /* 0x0002e600ff667b82 */ /* 0x000ea20000000a00 */
[----:B------:R-:W-:Y:S01]  /*7140*/  SHF.R.U64 R20, R5, 0x3, RZ ;  /* 0x0000000305147819 */ /* 0x000fe200000012ff */
[----:B------:R-:W-:Y:S01]  /*7150*/  FMUL.FTZ R67, R112, R61 ;  /* 0x0000003d70437220 */ /* 0x000fe20000410000 */
[----:B------:R-:W-:Y:S01]  /*7160*/  SHF.R.U64 R8, R8, 0x3, RZ ;  /* 0x0000000308087819 */ /* 0x000fe200000012ff */
[----:B------:R-:W-:Y:S01]  /*7170*/  UIMAD UR6, UR7, UR9, UR6 ;  /* 0x00000009070672a4 */ /* 0x000fe2000f8e0206 */
[----:B------:R-:W-:Y:S01]  /*7180*/  LOP3.LUT R40, R10, R29, RZ, 0x3c, !PT ;  /* 0x0000001d0a287212 */ /* 0x000fe200078e3cff */
[----:B------:R-:W-:Y:S01]  /*7190*/  FMUL.FTZ R65, R116, R61 ;  /* 0x0000003d74417220 */ /* 0x000fe20000410000 */
[----:B------:R-:W-:Y:S01]  /*71a0*/  LOP3.LUT R20, R20, R107, RZ, 0x3c, !PT ;  /* 0x0000006b14147212 */ /* 0x000fe200078e3cff */
[----:B------:R-:W-:Y:S01]  /*71b0*/  IMAD R107, R96, 0x80, R16 ;  /* 0x00000080606b7824 */ /* 0x000fe200078e0210 */
[----:B------:R-:W-:Y:S01]  /*71c0*/  LOP3.LUT R10, R25, 0x380, RZ, 0xc0, !PT ;  /* 0x00000380190a7812 */ /* 0x000fe200078ec0ff */
[----:B------:R-:W-:Y:S01]  /*71d0*/  UIADD3 UR6, UR5, UR6, URZ ;  /* 0x0000000605067290 */ /* 0x000fe2000fffe03f */
[----:B------:R-:W-:Y:S01]  /*71e0*/  LOP3.LUT R38, R8, R27, RZ, 0x3c, !PT ;  /* 0x0000001b08267212 */ /* 0x000fe200078e3cff */
[-C--:B------:R-:W-:Y:S01]  /*71f0*/  FMUL.FTZ R60, R121, R61.reuse ;  /* 0x0000003d793c7220 */ /* 0x080fe20000410000 */
[----:B------:R-:W-:Y:S01]  /*7200*/  LOP3.LUT R8, R13, 0x380, RZ, 0xc0, !PT ;  /* 0x000003800d087812 */ /* 0x000fe200078ec0ff */
[----:B------:R-:W-:Y:S01]  /*7210*/  FMUL.FTZ R63, R120, R61 ;  /* 0x0000003d783f7220 */ /* 0x000fe20000410000 */
[----:B------:R-:W-:Y:S01]  /*7220*/  MOV R77, R44 ;  /* 0x0000002c004d7202 */ /* 0x000fe20000000f00 */
[----:B0-----:R-:W-:Y:S01]  /*7230*/  @P1 IMAD.HI.U32 R44, R107, R110, RZ ;  /* 0x0000006e6b2c1227 */ /* 0x001fe200078e00ff */
[----:B------:R-:W-:-:S03]  /*7240*/  SHF.R.U64 R10, R10, 0x3, RZ ;  /* 0x000000030a0a7819 */ /* 0x000fc600000012ff */
[----:B------:R-:W-:Y:S01]  /*7250*/  FMUL.FTZ R51, R125, R61 ;  /* 0x0000003d7d337220 */ /* 0x000fe20000410000 */
[----:B------:R-:W-:Y:S01]  /*7260*/  SHF.R.U64 R8, R8, 0x3, RZ ;  /* 0x0000000308087819 */ /* 0x000fe200000012ff */
[----:B------:R-:W-:Y:S01]  /*7270*/  IMAD.MOV.U32 R45, RZ, RZ, R107 ;  /* 0x000000ffff2d7224 */ /* 0x000fe200078e006b */
[----:B------:R-:W-:Y:S01]  /*7280*/  LOP3.LUT R10, R10, R25, RZ, 0x3c, !PT ;  /* 0x000000190a0a7212 */ /* 0x000fe200078e3cff */
[-C--:B------:R-:W-:Y:S01]  /*7290*/  FMUL.FTZ R58, R124, R61.reuse ;  /* 0x0000003d7c3a7220 */ /* 0x080fe20000410000 */
[----:B------:R-:W-:Y:S01]  /*72a0*/  IADD3 R25, P0, R36, 0x6000, RZ ;  /* 0x0000600024197810 */ /* 0x000fe20007f1e0ff */
[----:B------:R-:W-:Y:S01]  /*72b0*/  FMUL.FTZ R52, R129, R61 ;  /* 0x0000003d81347220 */ /* 0x000fe20000410000 */
[----:B-1----:R-:W-:Y:S01]  /*72c0*/  @P1 SHF.R.U32.HI R45, RZ, R111, R44 ;  /* 0x0000006fff2d1219 */ /* 0x002fe2000001162c */
[----:B------:R-:W-:Y:S01]  /*72d0*/  FMUL.FTZ R57, R128, R61 ;  /* 0x0000003d80397220 */ /* 0x000fe20000410000 */
[----:B------:R-:W-:Y:S01]  /*72e0*/  F2FP.F16.F32.PACK_AB R6, R6, R7 ;  /* 0x000000070606723e */ /* 0x000fe200000000ff */
[----:B------:R-:W-:Y:S01]  /*72f0*/  FMUL.FTZ R49, R133, R61 ;  /* 0x0000003d85317220 */ /* 0x000fe20000410000 */
[----:B------:R-:W-:Y:S01]  /*7300*/  LOP3.LUT R14, R8, R13, RZ, 0x3c, !PT ;  /* 0x0000000d080e7212 */ /* 0x000fe200078e3cff */
[----:B------:R-:W-:Y:S01]  /*7310*/  IMAD.U32 R13, RZ, RZ, UR5 ;  /* 0x00000005ff0d7e24 */ /* 0x000fe2000f8e00ff */
[----:B------:R-:W-:Y:S01]  /*7320*/  F2FP.F16.F32.PACK_AB R5, R100, R105 ;  /* 0x000000696405723e */ /* 0x000fe200000000ff */
[----:B------:R-:W-:Y:S01]  /*7330*/  ULDC.64 UR4, c[0x0][0xb88] ;  /* 0x0002e20000047ab9 */ /* 0x000fe20000000a00 */
[----:B------:R-:W-:Y:S01]  /*7340*/  F2FP.F16.F32.PACK_AB R7, R104, R109 ;  /* 0x0000006d6807723e */ /* 0x000fe200000000ff */
[----:B------:R-:W-:Y:S01]  /*7350*/  BAR.SYNC.DEFER_BLOCKING 0x1, 0x100 ;  /* 0x0044000000007b1d */ /* 0x000fe20000010000 */
[----:B------:R-:W-:Y:S01]  /*7360*/  MOV R13, UR6 ;  /* 0x00000006000d7c02 */ /* 0x000fe20008000f00 */
[-C--:B------:R-:W-:Y:S01]  /*7370*/  FMUL.FTZ R56, R132, R61.reuse ;  /* 0x0000003d84387220 */ /* 0x080fe20000410000 */
[----:B------:R-:W-:Y:S01]  /*7380*/  LOP3.LUT R24, R25, 0x380, RZ, 0xc0, !PT ;  /* 0x0000038019187812 */ /* 0x000fe200078ec0ff */
[----:B------:R-:W-:Y:S01]  /*7390*/  FMUL.FTZ R50, R137, R61 ;  /* 0x0000003d89327220 */ /* 0x000fe20000410000 */
[----:B------:R-:W-:Y:S01]  /*73a0*/  MOV R105, R38 ;  /* 0x0000002600697202 */ /* 0x000fe20000000f00 */
[----:B------:R-:W-:Y:S01]  /*73b0*/  IMAD.MOV R38, RZ, RZ, -R45 ;  /* 0x000000ffff267224 */ /* 0x000fe200078e0a2d */
[----:B------:R-:W-:Y:S01]  /*73c0*/  SHF.R.U64 R24, R24, 0x3, RZ ;  /* 0x0000000318187819 */ /* 0x000fe200000012ff */
[----:B--2---:R-:W-:Y:S01]  /*73d0*/  IMAD.WIDE.U32 R12, R102, UR40, R12 ;  /* 0x00000028660c7c25 */ /* 0x004fe2000f8e000c */
[----:B------:R-:W-:Y:S01]  /*73e0*/  LOP3.LUT R8, R21, 0x380, RZ, 0xc0, !PT ;  /* 0x0000038015087812 */ /* 0x000fe200078ec0ff */
[----:B------:R-:W-:Y:S01]  /*73f0*/  ULDC UR6, c[0x0][0xa88] ;  /* 0x0002a20000067ab9 */ /* 0x000fe20000000800 */
[----:B------:R-:W-:Y:S01]  /*7400*/  LOP3.LUT R24, R24, R25, RZ, 0x3c, !PT ;  /* 0x0000001918187212 */ /* 0x000fe200078e3cff */
[----:B------:R-:W-:Y:S01]  /*7410*/  IMAD.X R25, RZ, RZ, R37, P0 ;  /* 0x000000ffff197224 */ /* 0x000fe200000e0625 */
[----:B------:R-:W-:Y:S01]  /*7420*/  IADD3 R29, P3, R36, 0x4000, RZ ;  /* 0x00004000241d7810 */ /* 0x000fe20007f7e0ff */
[-C--:B------:R-:W-:Y:S01]  /*7430*/  FMUL.FTZ R55, R136, R61.reuse ;  /* 0x0000003d88377220 */ /* 0x080fe20000410000 */
[----:B------:R-:W-:Y:S01]  /*7440*/  SHF.R.S32.HI R39, RZ, 0x1f, R45 ;  /* 0x0000001fff277819 */ /* 0x000fe2000001142d */
[-C--:B------:R-:W-:Y:S01]  /*7450*/  FMUL.FTZ R47, R141, R61.reuse ;  /* 0x0000003d8d2f7220 */ /* 0x080fe20000410000 */
[----:B------:R-:W-:Y:S01]  /*7460*/  IADD3 R12, P0, R45, R12, RZ ;  /* 0x0000000c2d0c7210 */ /* 0x000fe20007f1e0ff */
[-C--:B------:R-:W-:Y:S01]  /*7470*/  FMUL.FTZ R54, R140, R61.reuse ;  /* 0x0000003d8c367220 */ /* 0x080fe20000410000 */
[----:B------:R-:W-:Y:S01]  /*7480*/  SHF.R.U64 R8, R8, 0x3, RZ ;  /* 0x0000000308087819 */ /* 0x000fe200000012ff */
[-C--:B------:R-:W-:Y:S01]  /*7490*/  FMUL.FTZ R48, R145, R61.reuse ;  /* 0x0000003d91307220 */ /* 0x080fe20000410000 */
[----:B------:R-:W-:Y:S01]  /*74a0*/  IADD3 R27, P2, R36, 0x5000, RZ ;  /* 0x00005000241b7810 */ /* 0x000fe20007f5e0ff */
[----:B------:R-:W-:Y:S01]  /*74b0*/  FMUL.FTZ R53, R144, R61 ;  /* 0x0000003d90357220 */ /* 0x000fe20000410000 */
[----:B------:R-:W-:Y:S01]  /*74c0*/  LOP3.LUT R28, R29, 0x380, RZ, 0xc0, !PT ;  /* 0x000003801d1c7812 */ /* 0x000fe200078ec0ff */
[----:B------:R0:W-:Y:S01]  /*74d0*/  STSM.16.M88.4 [R106], R4 ;  /* 0x000000046a007844 */ /* 0x0001e20000000200 */
[----:B------:R-:W-:Y:S01]  /*74e0*/  LOP3.LUT R8, R8, R21, RZ, 0x3c, !PT ;  /* 0x0000001508087212 */ /* 0x000fe200078e3cff */
[-C--:B------:R-:W-:Y:S01]  /*74f0*/  FMUL.FTZ R46, R149, R61.reuse ;  /* 0x0000003d952e7220 */ /* 0x080fe20000410000 */
[----:B------:R-:W-:Y:S01]  /*7500*/  LOP3.LUT R26, R27, 0x380, RZ, 0xc0, !PT ;  /* 0x000003801b1a7812 */ /* 0x000fe200078ec0ff */
[----:B------:R-:W-:Y:S01]  /*7510*/  FMUL.FTZ R61, R148, R61 ;  /* 0x0000003d943d7220 */ /* 0x000fe20000410000 */
[----:B------:R-:W-:Y:S01]  /*7520*/  MOV R104, R40 ;  /* 0x0000002800687202 */ /* 0x000fe20000000f00 */
[----:B------:R-:W-:Y:S01]  /*7530*/  ULDC.64 UR8, c[0x0][0xae8] ;  /* 0x0002ba0000087ab9 */ /* 0x000fe20000000a00 */
[----:B------:R-:W-:-:S02]  /*7540*/  MOV R15, R14 ;  /* 0x0000000e000f7202 */ /* 0x000fc40000000f00 */
[----:B------:R-:W-:Y:S02]  /*7550*/  SHF.R.U64 R28, R28, 0x3, RZ ;  /* 0x000000031c1c7819 */ /* 0x000fe400000012ff */
[----:B------:R-:W-:Y:S02]  /*7560*/  LEA R41, R96, R19, 0x7 ;  /* 0x0000001360297211 */ /* 0x000fe400078e38ff */
[----:B------:R-:W-:Y:S02]  /*7570*/  MOV R14, R8 ;  /* 0x00000008000e7202 */ /* 0x000fe40000000f00 */
[----:B------:R-:W-:Y:S01]  /*7580*/  SHF.R.U64 R26, R26, 0x3, RZ ;  /* 0x000000031a1a7819 */ /* 0x000fe200000012ff */
[----:B0-----:R-:W-:Y:S01]  /*7590*/  IMAD R4, R102, UR10, RZ ;  /* 0x0000000a66047c24 */ /* 0x001fe2000f8e02ff */
[----:B------:R-:W-:Y:S01]  /*75a0*/  MOV R106, R10 ;  /* 0x0000000a006a7202 */ /* 0x000fe20000000f00 */
[----:B------:R-:W-:Y:S01]  /*75b0*/  IMAD R11, R59, R38, R107 ;  /* 0x000000263b0b7224 */ /* 0x000fe200078e026b */
[----:B------:R-:W-:Y:S01]  /*75c0*/  F2FP.F16.F32.PACK_AB R5, R108, R113 ;  /* 0x000000716c05723e */ /* 0x000fe200000000ff */
[----:B------:R-:W-:Y:S01]  /*75d0*/  IMAD R103, R103, UR40, R4 ;  /* 0x0000002867677c24 */ /* 0x000fe2000f8e0204 */
[----:B------:R-:W-:-:S02]  /*75e0*/  F2FP.F16.F32.PACK_AB R4, R72, R75 ;  /* 0x0000004b4804723e */ /* 0x000fc400000000ff */
[----:B------:R-:W-:Y:S02]  /*75f0*/  SHF.R.S32.HI R10, RZ, 0x1f, R11 ;  /* 0x0000001fff0a7819 */ /* 0x000fe4000001140b */
[----:B------:R-:W-:Y:S02]  /*7600*/  IADD3.X R13, R39, R13, R103, P0, !PT ;  /* 0x0000000d270d7210 */ /* 0x000fe400007fe467 */
[----:B------:R-:W-:Y:S01]  /*7610*/  F2FP.F16.F32.PACK_AB R6, R70, R73 ;  /* 0x000000494606723e */ /* 0x000fe200000000ff */
[----:B------:R-:W-:Y:S01]  /*7620*/  IMAD R10, R10, UR4, RZ ;  /* 0x000000040a0a7c24 */ /* 0x000fe2000f8e02ff */
[----:B------:R-:W-:Y:S01]  /*7630*/  F2FP.F16.F32.PACK_AB R7, R98, R117 ;  /* 0x000000756207723e */ /* 0x000fe200000000ff */
[C---:B------:R-:W-:Y:S01]  /*7640*/  IMAD.WIDE.U32 R12, R11.reuse, UR4, R12 ;  /* 0x000000040b0c7c25 */ /* 0x040fe2000f8e000c */
[----:B------:R-:W-:Y:S02]  /*7650*/  F2FP.F16.F32.PACK_AB R8, R66, R71 ;  /* 0x000000474208723e */ /* 0x000fe400000000ff */
[----:B------:R-:W-:Y:S01]  /*7660*/  LOP3.LUT R28, R28, R29, RZ, 0x3c, !PT ;  /* 0x0000001d1c1c7212 */ /* 0x000fe200078e3cff */
[----:B------:R-:W-:Y:S01]  /*7670*/  IMAD R39, R11, UR5, R10 ;  /* 0x000000050b277c24 */ /* 0x000fe2000f8e020a */
[----:B------:R0:W-:Y:S01]  /*7680*/  STSM.16.M88.4 [R15], R4 ;  /* 0x000000040f007844 */ /* 0x0001e20000000200 */
[----:B------:R-:W-:Y:S01]  /*7690*/  ULDC.64 UR4, c[0x0][0xb50] ;  /* 0x0002d40000047ab9 */ /* 0x000fe20000000a00 */
[----:B------:R-:W-:Y:S01]  /*76a0*/  IMAD R66, R59, UR6, RZ ;  /* 0x000000063b427c24 */ /* 0x000fe2000f8e02ff */
[----:B------:R-:W-:-:S02]  /*76b0*/  IADD3.X R29, RZ, R37, RZ, P3, !PT ;  /* 0x00000025ff1d7210 */ /* 0x000fc40001ffe4ff */
[----:B------:R-:W-:Y:S02]  /*76c0*/  LOP3.LUT P0, RZ, R154, 0x3, RZ, 0xc0, !PT ;  /* 0x000000039aff7812 */ /* 0x000fe4000780c0ff */
[----:B------:R-:W-:Y:S02]  /*76d0*/  F2FP.F16.F32.PACK_AB R9, R94, R101 ;  /* 0x000000655e09723e */ /* 0x000fe400000000ff */
[----:B------:R-:W-:Y:S02]  /*76e0*/  F2FP.F16.F32.PACK_AB R10, R68, R69 ;  /* 0x00000045440a723e */ /* 0x000fe400000000ff */
[----:B------:R-:W-:Y:S02]  /*76f0*/  F2FP.F16.F32.PACK_AB R11, R92, R99 ;  /* 0x000000635c0b723e */ /* 0x000fe400000000ff */
[----:B------:R-:W-:Y:S02]  /*7700*/  LEA R38, P3, R12, UR4, 0x2 ;  /* 0x000000040c267c11 */ /* 0x000fe4000f8610ff */
[----:B------:R-:W-:Y:S01]  /*7710*/  LOP3.LUT R26, R26, R27, RZ, 0x3c, !PT ;  /* 0x0000001b1a1a7212 */ /* 0x000fe200078e3cff */
[----:B0-----:R-:W-:Y:S01]  /*7720*/  VIADD R5, R41, 0x8 ;  /* 0x0000000829057836 */ /* 0x001fe20000000000 */
[----:B------:R0:W-:Y:S01]  /*7730*/  STSM.16.M88.4 [R14], R8 ;  /* 0x000000080e007844 */ /* 0x0001e20000000200 */
[----:B------:R-:W-:Y:S01]  /*7740*/  IMAD.IADD R7, R13, 0x1, R39 ;  /* 0x000000010d077824 */ /* 0x000fe200078e0227 */
[----:B------:R-:W-:Y:S01]  /*7750*/  F2FP.F16.F32.PACK_AB R4, R62, R67 ;  /* 0x000000433e04723e */ /* 0x000fe200000000ff */
[----:B------:R-:W-:Y:S01]  /*7760*/  IMAD.X R27, RZ, RZ, R37, P2 ;  /* 0x000000ffff1b7224 */ /* 0x000fe200010e0625 */
[-C--:B------:R-:W-:Y:S01]  /*7770*/  ISETP.GE.OR P2, PT, R41, R66.reuse, P0 ;  /* 0x000000422900720c */ /* 0x080fe20000746670 */
[----:B------:R-:W-:Y:S01]  /*7780*/  SHFL.IDX PT, R62, R38, 0x1, 0x1c1f ;  /* 0x003c1f00263e7f89 */ /* 0x000fe200000e0000 */
[----:B------:R-:W-:-:S02]  /*7790*/  ISETP.GE.OR P0, PT, R5, R66, P0 ;  /* 0x000000420500720c */ /* 0x000fc40000706670 */
[----:B------:R-:W-:Y:S02]  /*77a0*/  LEA.HI.X R39, R12, UR5, R7, 0x2, P3 ;  /* 0x000000050c277c11 */ /* 0x000fe400098f1407 */
[----:B------:R-:W-:Y:S02]  /*77b0*/  F2FP.F16.F32.PACK_AB R5, R88, R97 ;  /* 0x000000615805723e */ /* 0x000fe400000000ff */
[----:B------:R-:W-:Y:S02]  /*77c0*/  F2FP.F16.F32.PACK_AB R6, R64, R65 ;  /* 0x000000414006723e */ /* 0x000fe400000000ff */
[----:B------:R-:W-:Y:S01]  /*77d0*/  F2FP.F16.F32.PACK_AB R7, R90, R95 ;  /* 0x0000005f5a07723e */ /* 0x000fe200000000ff */
[----:B------:R-:W-:Y:S01]  /*77e0*/  SHFL.IDX PT, R64, R38, RZ, 0x1c1f ;  /* 0x001c1fff26407589 */ /* 0x000fe200000e0000 */
[----:B------:R-:W-:Y:S02]  /*77f0*/  F2FP.F16.F32.PACK_AB R12, R60, R63 ;  /* 0x0000003f3c0c723e */ /* 0x000fe400000000ff */
[----:B------:R-:W-:Y:S01]  /*7800*/  F2FP.F16.F32.PACK_AB R13, R80, R93 ;  /* 0x0000005d500d723e */ /* 0x000fe200000000ff */
[----:B------:R-:W-:Y:S01]  /*7810*/  STSM.16.M88.4 [R106], R4 ;  /* 0x000000046a007844 */ /* 0x000fe20000000200 */
[----:B0-----:R-:W-:-:S02]  /*7820*/  F2FP.F16.F32.PACK_AB R14, R51, R58 ;  /* 0x0000003a330e723e */ /* 0x001fc400000000ff */
[----:B------:R-:W-:Y:S01]  /*7830*/  F2FP.F16.F32.PACK_AB R15, R79, R86 ;  /* 0x000000564f0f723e */ /* 0x000fe200000000ff */
[----:B------:R-:W0:Y:S01]  /*7840*/  SHFL.IDX PT, R65, R39, RZ, 0x1c1f ;  /* 0x001c1fff27417589 */ /* 0x000e2200000e0000 */
[----:B------:R-:W-:Y:S02]  /*7850*/  F2FP.F16.F32.PACK_AB R8, R52, R57 ;  /* 0x000000393408723e */ /* 0x000fe400000000ff */
[----:B------:R-:W-:Y:S01]  /*7860*/  F2FP.F16.F32.PACK_AB R9, R76, R91 ;  /* 0x0000005b4c09723e */ /* 0x000fe200000000ff */
[----:B------:R-:W-:Y:S01]  /*7870*/  STSM.16.M88.4 [R105], R12 ;  /* 0x0000000c69007844 */ /* 0x000fe20000000200 */
[----:B------:R-:W-:Y:S01]  /*7880*/  F2FP.F16.F32.PACK_AB R10, R49, R56 ;  /* 0x00000038310a723e */ /* 0x000fe200000000ff */
[----:B------:R-:W1:Y:S01]  /*7890*/  @P1 LDC R57, c[0x0][0xbec] ;  /* 0x0002fb00ff391b82 */ /* 0x000e620000000800 */
[----:B------:R-:W-:Y:S01]  /*78a0*/  F2FP.F16.F32.PACK_AB R11, R78, R89 ;  /* 0x000000594e0b723e */ /* 0x000fe200000000ff */
[----:B------:R-:W2:Y:S01]  /*78b0*/  SHFL.IDX PT, R63, R39, 0x1, 0x1c1f ;  /* 0x003c1f00273f7f89 */ /* 0x000ea200000e0000 */
[----:B------:R-:W-:-:S02]  /*78c0*/  F2FP.F16.F32.PACK_AB R71, R81, R84 ;  /* 0x000000545147723e */ /* 0x000fc400000000ff */
[----:B------:R-:W-:Y:S01]  /*78d0*/  MOV R100, R42 ;  /* 0x0000002a00647202 */ /* 0x000fe20000000f00 */
[----:B------:R-:W-:Y:S01]  /*78e0*/  STSM.16.M88.4 [R104], R8 ;  /* 0x0000000868007844 */ /* 0x000fe20000000200 */
[----:B------:R-:W-:Y:S02]  /*78f0*/  F2FP.F16.F32.PACK_AB R68, R50, R55 ;  /* 0x000000373244723e */ /* 0x000fe400000000ff */
[----:B------:R-:W-:Y:S02]  /*7900*/  F2FP.F16.F32.PACK_AB R69, R74, R87 ;  /* 0x000000574a45723e */ /* 0x000fe400000000ff */
[----:B------:R-:W-:Y:S02]  /*7910*/  F2FP.F16.F32.PACK_AB R70, R47, R54 ;  /* 0x000000362f46723e */ /* 0x000fe400000000ff */
[----:B------:R-:W-:Y:S02]  /*7920*/  F2FP.F16.F32.PACK_AB R81, R82, R85 ;  /* 0x000000555251723e */ /* 0x000fe400000000ff */
[----:B------:R-:W-:Y:S01]  /*7930*/  F2FP.F16.F32.PACK_AB R80, R48, R53 ;  /* 0x000000353050723e */ /* 0x000fe200000000ff */
[----:B------:R-:W-:Y:S01]  /*7940*/  STSM.16.M88.4 [R100], R68 ;  /* 0x0000004464007844 */ /* 0x000fe20000000200 */
[----:B------:R-:W-:-:S02]  /*7950*/  F2FP.F16.F32.PACK_AB R82, R46, R61 ;  /* 0x0000003d2e52723e */ /* 0x000fc400000000ff */
[----:B------:R-:W-:Y:S01]  /*7960*/  F2FP.F16.F32.PACK_AB R83, R83, R150 ;  /* 0x000000965353723e */ /* 0x000fe200000000ff */
[----:B------:R-:W3:Y:S01]  /*7970*/  @P1 LDC R61, c[0x0][0xbf0] ;  /* 0x0002fc00ff3d1b82 */ /* 0x000ee20000000800 */
[C---:B------:R-:W-:Y:S02]  /*7980*/  LOP3.LUT R21, R36.reuse, 0x380, RZ, 0xc0, !PT ;  /* 0x0000038024157812 */ /* 0x040fe400078ec0ff */
[C---:B------:R-:W-:Y:S01]  /*7990*/  IADD3 R33, P5, R36.reuse, 0x2000, RZ ;  /* 0x0000200024217810 */ /* 0x040fe20007fbe0ff */
[----:B------:R-:W-:Y:S01]  /*79a0*/  STSM.16.M88.4 [R77], R80 ;  /* 0x000000504d007844 */ /* 0x000fe20000000200 */
[----:B------:R-:W-:Y:S01]  /*79b0*/  SHF.R.U64 R21, R21, 0x3, RZ ;  /* 0x0000000315157819 */ /* 0x000fe200000012ff */
[----:B------:R-:W-:Y:S02]  /*79c0*/  UIMAD UR6, UR11, UR8, URZ ;  /* 0x000000080b0672a4 */ /* 0x000fe4000f8e023f */
[----:B------:R-:W-:Y:S01]  /*79d0*/  BAR.SYNC.DEFER_BLOCKING 0x1, 0x100 ;  /* 0x0044000000007b1d */ /* 0x000fe20000010000 */
[----:B------:R-:W-:-:S02]  /*79e0*/  IADD3 R31, P4, R36, 0x3000, RZ ;  /* 0x00003000241f7810 */ /* 0x000fc40007f9e0ff */
[----:B------:R-:W-:Y:S01]  /*79f0*/  LOP3.LUT R36, R21, R36, RZ, 0x3c, !PT ;  /* 0x0000002415247212 */ /* 0x000fe200078e3cff */
[----:B------:R-:W-:Y:S01]  /*7a00*/  IMAD.X R21, RZ, RZ, R37, P6 ;  /* 0x000000ffff157224 */ /* 0x000fe200030e0625 */
[----:B------:R-:W-:Y:S01]  /*7a10*/  UIMAD.WIDE.U32 UR4, UR7, UR8, URZ ;  /* 0x00000008070472a5 */ /* 0x000fe2000f8e003f */
[----:B------:R-:W-:Y:S01]  /*7a20*/  LOP3.LUT R32, R33, 0x380, RZ, 0xc0, !PT ;  /* 0x0000038021207812 */ /* 0x000fe200078ec0ff */
[----:B------:R-:W-:Y:S01]  /*7a30*/  UIMAD UR6, UR7, UR9, UR6 ;  /* 0x00000009070672a4 */ /* 0x000fe2000f8e0206 */
[----:B------:R-:W-:Y:S02]  /*7a40*/  LOP3.LUT R30, R31, 0x380, RZ, 0xc0, !PT ;  /* 0x000003801f1e7812 */ /* 0x000fe400078ec0ff */
[----:B------:R-:W-:Y:S01]  /*7a50*/  ULDC.64 UR8, c[0x0][0xaf0] ;  /* 0x0002bc0000087ab9 */ /* 0x000fe20000000a00 */
[----:B0-----:R0:W-:Y:S01]  /*7a60*/  @!P2 ST.E desc[UR48][R64.64], R3 ;  /* 0x000000034000a985 */ /* 0x0011e2000c101930 */
[----:B------:R-:W-:Y:S01]  /*7a70*/  UIADD3 UR5, UR5, UR6, URZ ;  /* 0x0000000605057290 */ /* 0x000fe2000fffe03f */
[----:B------:R-:W-:-:S02]  /*7a80*/  SHF.R.U64 R32, R32, 0x3, RZ ;  /* 0x0000000320207819 */ /* 0x000fc400000012ff */
[----:B--2---:R1:W-:Y:S01]  /*7a90*/  @!P0 ST.E desc[UR48][R62.64], R0 ;  /* 0x000000003e008985 */ /* 0x0043e2000c101930 */
[----:B------:R-:W-:Y:S01]  /*7aa0*/  SHF.R.U64 R30, R30, 0x3, RZ ;  /* 0x000000031e1e7819 */ /* 0x000fe200000012ff */
[----:B0-----:R-:W-:Y:S02]  /*7ab0*/  IMAD R3, R153, 0x20, R17 ;  /* 0x0000002099037824 */ /* 0x001fe400078e0211 */
[----:B------:R0:W5:Y:S01]  /*7ac0*/  LD.E.128 R44, desc[UR48][R34.64] ;  /* 0x00000030222c7980 */ /* 0x000162000c101d00 */
[----:B------:R-:W-:Y:S01]  /*7ad0*/  UIMAD UR6, UR10, UR8, URZ ;  /* 0x000000080a0672a4 */ /* 0x000fe2000f8e023f */
[----:B------:R-:W-:Y:S01]  /*7ae0*/  LOP3.LUT R32, R32, R33, RZ, 0x3c, !PT ;  /* 0x0000002120207212 */ /* 0x000fe200078e3cff */
[----:B------:R-:W-:Y:S01]  /*7af0*/  UIMAD.WIDE.U32 UR4, UR40, UR8, UR4 ;  /* 0x00000008280472a5 */ /* 0x000fe2000f8e0004 */
[----:B------:R2:W5:Y:S01]  /*7b00*/  LD.E.128 R48, desc[UR48][R28.64] ;  /* 0x000000301c307980 */ /* 0x000562000c101d00 */
[----:B------:R-:W-:-:S03]  /*7b10*/  LOP3.LUT R30, R30, R31, RZ, 0x3c, !PT ;  /* 0x0000001f1e1e7212 */ /* 0x000fc600078e3cff */
[----:B------:R4:W5:Y:S01]  /*7b20*/  LD.E.128 R8, desc[UR48][R20.64] ;  /* 0x0000003014087980 */ /* 0x000962000c101d00 */
[----:B0-----:R-:W0:Y:S01]  /*7b30*/  LDC.64 R34, c[0x0][0xae0] ;  /* 0x0002b800ff227b82 */ /* 0x001e220000000a00 */
[----:B------:R-:W-:Y:S01]  /*7b40*/  UIMAD UR6, UR40, UR9, UR6 ;  /* 0x00000009280672a4 */ /* 0x000fe2000f8e0206 */
[--C-:B------:R-:W-:Y:S01]  /*7b50*/  IMAD.X R33, RZ, RZ, R37.reuse, P5 ;  /* 0x000000ffff217224 */ /* 0x100fe200028e0625 */
[----:B------:R-:W5:Y:S01]  /*7b60*/  LD.E.128 R52, desc[UR48][R26.64] ;  /* 0x000000301a347980 */ /* 0x000f62000c101d00 */
[----:B--2---:R-:W-:Y:S01]  /*7b70*/  LEA R28, R96, R3, 0x7 ;  /* 0x00000003601c7211 */ /* 0x004fe200078e38ff */
[----:B------:R-:W-:Y:S01]  /*7b80*/  IMAD.X R31, RZ, RZ, R37, P4 ;  /* 0x000000ffff1f7224 */ /* 0x000fe200020e0625 */
[----:B------:R-:W-:Y:S01]  /*7b90*/  UIADD3 UR5, UR5, UR6, URZ ;  /* 0x0000000605057290 */ /* 0x000fe2000fffe03f */
[----:B------:R-:W5:Y:S02]  /*7ba0*/  LD.E.128 R36, desc[UR48][R36.64] ;  /* 0x0000003024247980 */ /* 0x000f64000c101d00 */
[----:B-1----:R-:W-:Y:S01]  /*7bb0*/  @P1 IMAD.HI.U32 R0, R28, R57, RZ ;  /* 0x000000391c001227 */ /* 0x002fe200078e00ff */
[----:B------:R-:W-:Y:S01]  /*7bc0*/  ULDC.64 UR6, c[0x0][0xad8] ;  /* 0x0002b60000067ab9 */ /* 0x000fe20000000a00 */
[----:B------:R-:W5:Y:S02]  /*7bd0*/  LD.E.128 R40, desc[UR48][R32.64] ;  /* 0x0000003020287980 */ /* 0x000f64000c101d00 */
[----:B----4-:R-:W-:Y:S01]  /*7be0*/  IMAD.MOV.U32 R20, RZ, RZ, R28 ;  /* 0x000000ffff147224 */ /* 0x010fe200078e001c */
[----:B---3--:R-:W-:Y:S01]  /*7bf0*/  @P1 SHF.R.U32.HI R20, RZ, R61, R0 ;  /* 0x0000003dff141219 */ /* 0x008fe20000011600 */
[----:B------:R-:W5:Y:S03]  /*7c00*/  LD.E.128 R4, desc[UR48][R30.64] ;  /* 0x000000301e047980 */ /* 0x000f66000c101d00 */
[--C-:B------:R-:W-:Y:S01]  /*7c10*/  SHF.R.S32.HI R3, RZ, 0x1f, R20.reuse ;  /* 0x0000001fff037819 */ /* 0x100fe20000011414 */
[----:B------:R-:W-:Y:S01]  /*7c20*/  IMAD.MOV R0, RZ, RZ, -R20 ;  /* 0x000000ffff007224 */ /* 0x000fe200078e0a14 */
[----:B------:R1:W5:Y:S03]  /*7c30*/  LD.E.128 R12, desc[UR48][R24.64] ;  /* 0x00000030180c7980 */ /* 0x000366000c101d00 */
[----:B------:R-:W-:Y:S01]  /*7c40*/  IMAD R59, R59, R0, R28 ;  /* 0x000000003b3b7224 */ /* 0x000fe200078e021c */
[----:B------:R-:W-:Y:S01]  /*7c50*/  @!PT LDS RZ, [RZ] ;  /* 0x00000000fffff984 */ /* 0x000fe20000000800 */
[----:B------:R-:W-:Y:S01]  /*7c60*/  @!PT LDS RZ, [RZ] ;  /* 0x00000000fffff984 */ /* 0x000fe20000000800 */
[----:B------:R-:W-:Y:S01]  /*7c70*/  @!PT LDS RZ, [RZ] ;  /* 0x00000000fffff984 */ /* 0x000fe20000000800 */
[----:B------:R-:W-:Y:S01]  /*7c80*/  @!PT LDS RZ, [RZ] ;  /* 0x00000000fffff984 */ /* 0x000fe20000000800 */
[----:B------:R2:W-:Y:S06]  /*7c90*/  MEMBAR.ALL.CTA ;  /* 0x0000000000007992 */ /* 0x0005ec0000008000 */
[----:B--2---:R-:W2:Y:S01]  /*7ca0*/  FENCE.VIEW.ASYNC.S ;  /* 0x00000000000073c6 */ /* 0x004ea20000000000 */
[----:B0-----:R-:W-:Y:S01]  /*7cb0*/  IMAD R3, R3, R34, RZ ;  /* 0x0000002203037224 */ /* 0x001fe200078e02ff */
[----:B------:R-:W-:-:S03]  /*7cc0*/  SHF.R.S32.HI R0, RZ, 0x1f, R59 ;  /* 0x0000001fff007819 */ /* 0x000fc6000001143b */
[C---:B------:R-:W-:Y:S02]  /*7cd0*/  IMAD R3, R20.reuse, R35, R3 ;  /* 0x0000002314037224 */ /* 0x040fe400078e0203 */
[----:B------:R-:W-:Y:S01]  /*7ce0*/  IMAD.WIDE.U32 R20, R20, R34, UR4 ;  /* 0x0000000414147e25 */ /* 0x000fe2000f8e0022 */
[----:B------:R-:W-:-:S03]  /*7cf0*/  LEA R29, R96, R17, 0x7 ;  /* 0x00000011601d7211 */ /* 0x000fc600078e38ff */
[----:B------:R-:W-:Y:S02]  /*7d00*/  IMAD.IADD R21, R21, 0x1, R3 ;  /* 0x0000000115157824 */ /* 0x000fe400078e0203 */
[----:B------:R-:W-:Y:S01]  /*7d10*/  IMAD R0, R0, UR6, RZ ;  /* 0x0000000600007c24 */ /* 0x000fe2000f8e02ff */
[----:B------:R-:W-:Y:S01]  /*7d20*/  UIADD3 UR39, UR39, 0x28820, URZ ;  /* 0x0002882027277890 */ /* 0x000fe2000fffe03f */
[----:B------:R-:W-:Y:S01]  /*7d30*/  IMAD.WIDE.U32 R20, R59, UR6, R20 ;  /* 0x000000063b147c25 */ /* 0x000fe2000f8e0014 */
[----:B------:R-:W-:Y:S01]  /*7d40*/  UIADD3 UR43, UR43, 0x1, URZ ;  /* 0x000000012b2b7890 */ /* 0x000fe2000fffe03f */
[----:B------:R-:W-:Y:S02]  /*7d50*/  ISETP.GE.AND P1, PT, R29, R66, PT ;  /* 0x000000421d00720c */ /* 0x000fe40003f26270 */
[----:B-1----:R-:W-:Y:S01]  /*7d60*/  IMAD R25, R59, UR7, R0 ;  /* 0x000000073b197c24 */ /* 0x002fe2000f8e0200 */
[----:B------:R-:W-:Y:S01]  /*7d70*/  ULDC.64 UR6, c[0x0][0xa80] ;  /* 0x0002a00000067ab9 */ /* 0x000fe20000000a00 */
[----:B------:R-:W-:Y:S01]  /*7d80*/  UPRMT UR39, URZ, 0x654, UR39 ;  /* 0x000006543f277896 */ /* 0x000fe20008000027 */
[----:B------:R-:W-:Y:S01]  /*7d90*/  LEA R0, P2, R20, UR6, 0x1 ;  /* 0x0000000614007c11 */ /* 0x000fe2000f8408ff */
[----:B------:R-:W-:Y:S01]  /*7da0*/  IMAD.IADD R21, R21, 0x1, R25 ;  /* 0x0000000115157824 */ /* 0x000fe200078e0219 */
[----:B------:R-:W-:Y:S01]  /*7db0*/  UISETP.NE.AND UP0, UPT, UR43, 0x2, UPT ;  /* 0x000000022b00788c */ /* 0x000fe2000bf05270 */
[----:B------:R-:W-:-:S03]  /*7dc0*/  VIADD R3, R29, 0x20 ;  /* 0x000000201d037836 */ /* 0x000fc60000000000 */
[----:B------:R-:W-:Y:S01]  /*7dd0*/  LEA.HI.X R28, R20, UR7, R21, 0x1, P2 ;  /* 0x00000007141c7c11 */ /* 0x000fe200090f0c15 */
[----:B------:R-:W-:Y:S01]  /*7de0*/  USEL UR5, URZ, 0x1, UP0 ;  /* 0x000000013f057887 */ /* 0x000fe20008000000 */
[-C--:B------:R-:W-:Y:S01]  /*7df0*/  ISETP.GE.AND P3, PT, R3, R66.reuse, PT ;  /* 0x000000420300720c */ /* 0x080fe20003f66270 */
[----:B------:R-:W-:Y:S01]  /*7e00*/  ULDC UR4, c[0x0][0xc] ;  /* 0x0000030000047ab9 */ /* 0x000fe20000000800 */
[----:B------:R-:W-:Y:S01]  /*7e10*/  VIADD R3, R29, 0x40 ;  /* 0x000000401d037836 */ /* 0x000fe20000000000 */
[----:B------:R-:W-:Y:S01]  /*7e20*/  UIADD3 UR41, UR4, UR41, URZ ;  /* 0x0000002904297290 */ /* 0x000fe2000fffe03f */
[----:B--2---:R0:W1:Y:S01]  /*7e30*/  SHFL.IDX PT, R26, R0, RZ, 0x181f ;  /* 0x00181fff001a7589 */ /* 0x00406200000e0000 */
[----:B------:R-:W-:Y:S01]  /*7e40*/  USEL UR43, UR43, URZ, UP0 ;  /* 0x0000003f2b2b7287 */ /* 0x000fe20008000000 */
[----:B------:R-:W-:Y:S01]  /*7e50*/  SYNCS.ARRIVE.TRANS64.RED.A1T0 RZ, [UR39], RZ ;  /* 0x000000ffffff79a7 */ /* 0x000fe20008100427 */
[----:B------:R-:W-:Y:S01]  /*7e60*/  ULOP3.LUT UR44, UR44, UR5, URZ, 0x3c, !UPT ;  /* 0x000000052c2c7292 */ /* 0x000fe2000f8e3c3f */
[----:B------:R0:W2:Y:S01]  /*7e70*/  SHFL.IDX PT, R27, R28, RZ, 0x181f ;  /* 0x00181fff1c1b7589 */ /* 0x0000a200000e0000 */
[----:B------:R-:W-:Y:S01]  /*7e80*/  BSSY B0, `(.L_x_6558) ;  /* 0x000000b000007945 */ /* 0x000fe20003800000 */
[----:B------:R-:W-:-:S03]  /*7e90*/  ISETP.GE.AND P0, PT, R3, R66, PT ;  /* 0x000000420300720c */ /* 0x000fc60003f06270 */
[----:B------:R-:W-:Y:S10]  /*7ea0*/  @P1 BRA `(.L_x_6559) ;  /* 0x0000000000201947 */ /* 0x000ff40003800000 */
[----:B------:R-:W-:Y:S02]  /*7eb0*/  ULDC UR4, c[0x0][0xac8] ;  /* 0x0002b20000047ab9 */ /* 0x000fe40000000800 */
[----:B------:R-:W-:Y:S02]  /*7ec0*/  ISETP.GE.AND P2, PT, R18, UR4, PT ;  /* 0x0000000412007c0c */ /* 0x000fe4000bf46270 */
[----:B------:R-:W-:-:S11]  /*7ed0*/  ISETP.GE.AND P1, PT, R22, UR4, PT ;  /* 0x0000000416007c0c */ /* 0x000fd6000bf26270 */
[----:B-1----:R-:W-:Y:S02]  /*7ee0*/  @!P2 LEA R24, P4, R18, R26, 0x1 ;  /* 0x0000001a1218a211 */ /* 0x002fe400078808ff */
[----:B--2---:R-:W-:Y:S02]  /*7ef0*/  @!P1 IMAD.WIDE R20, R22, 0x2, R26 ;  /* 0x0000000216149825 */ /* 0x004fe400078e021a */
[----:B------:R-:W-:-:S03]  /*7f00*/  @!P2 LEA.HI.X R25, R18, R27, R188, 0x1, P4 ;  /* 0x0000001b1219a211 */ /* 0x000fc600020f0cbc */
[----:B-----5:R3:W-:Y:S04]  /*7f10*/  @!P1 ST.E.128 desc[UR48][R20.64], R36 ;  /* 0x0000002414009985 */ /* 0x0207e8000c101d30 */
[----:B------:R3:W-:Y:S02]  /*7f20*/  @!P2 ST.E.128 desc[UR48][R24.64], R48 ;  /* 0x000000301800a985 */ /* 0x0007e4000c101d30 */
.L_x_6559:
[----:B------:R-:W-:Y:S05]  /*7f30*/  BSYNC B0 ;  /* 0x0000000000007941 */ /* 0x000fea0003800000 */
.L_x_6558:
[----:B--2---:R2:W4:Y:S01]  /*7f40*/  SHFL.IDX PT, R27, R28, 0x1, 0x181f ;  /* 0x00381f001c1b7f89 */ /* 0x00452200000e0000 */
[----:B------:R-:W-:Y:S03]  /*7f50*/  BSSY B0, `(.L_x_6560) ;  /* 0x000000b000007945 */ /* 0x000fe60003800000 */
[----:B-1----:R2:W1:Y:S01]  /*7f60*/  SHFL.IDX PT, R26, R0, 0x1, 0x181f ;  /* 0x00381f00001a7f89 */ /* 0x00246200000e0000 */
[----:B------:R-:W-:Y:S05]  /*7f70*/  @P3 BRA `(.L_x_6561) ;  /* 0x0000000000203947 */ /* 0x000fea0003800000 */
[----:B------:R-:W-:Y:S02]  /*7f80*/  ULDC UR4, c[0x0][0xac8] ;  /* 0x0002b20000047ab9 */ /* 0x000fe40000000800 */
[----:B------:R-:W-:Y:S02]  /*7f90*/  ISETP.GE.AND P3, PT, R18, UR4, PT ;  /* 0x0000000412007c0c */ /* 0x000fe4000bf66270 */
[----:B------:R-:W-:-:S11]  /*7fa0*/  ISETP.GE.AND P2, PT, R22, UR4, PT ;  /* 0x0000000416007c0c */ /* 0x000fd6000bf46270 */
[----:B-1-3--:R-:W-:Y:S02]  /*7fb0*/  @!P3 LEA R24, P1, R18, R26, 0x1 ;  /* 0x0000001a1218b211 */ /* 0x00afe400078208ff */
[----:B----4-:R-:W-:Y:S02]  /*7fc0*/  @!P2 IMAD.WIDE R20, R22, 0x2, R26 ;  /* 0x000000021614a825 */ /* 0x010fe400078e021a */
[----:B------:R-:W-:-:S03]  /*7fd0*/  @!P3 LEA.HI.X R25, R18, R27, R188, 0x1, P1 ;  /* 0x0000001b1219b211 */ /* 0x000fc600008f0cbc */
[----:B-----5:R1:W-:Y:S04]  /*7fe0*/  @!P2 ST.E.128 desc[UR48][R20.64], R44 ;  /* 0x0000002c1400a985 */ /* 0x0203e8000c101d30 */
[----:B------:R1:W-:Y:S02]  /*7ff0*/  @!P3 ST.E.128 desc[UR48][R24.64], R52 ;  /* 0x000000341800b985 */ /* 0x0003e4000c101d30 */
.L_x_6561:
[----:B------:R-:W-:Y:S05]  /*8000*/  BSYNC B0 ;  /* 0x0000000000007941 */ /* 0x000fea0003800000 */
.L_x_6560:
[----:B----4-:R4:W0:Y:S01]  /*8010*/  SHFL.IDX PT, R27, R28, 0x2, 0x181f ;  /* 0x00581f001c1b7f89 */ /* 0x01082200000e0000 */
[----:B------:R-:W-:Y:S03]  /*8020*/  BSSY B0, `(.L_x_6562) ;  /* 0x000000b000007945 */ /* 0x000fe60003800000 */
[----:B-1----:R4:W1:Y:S01]  /*8030*/  SHFL.IDX PT, R26, R0, 0x2, 0x181f ;  /* 0x00581f00001a7f89 */ /* 0x00286200000e0000 */
[----:B------:R-:W-:Y:S05]  /*8040*/  @P0 BRA `(.L_x_6563) ;  /* 0x0000000000200947 */ /* 0x000fea0003800000 */
[----:B------:R-:W-:Y:S02]  /*8050*/  ULDC UR4, c[0x0][0xac8] ;  /* 0x0002b20000047ab9 */ /* 0x000fe40000000800 */
[----:B------:R-:W-:Y:S02]  /*8060*/  ISETP.GE.AND P2, PT, R18, UR4, PT ;  /* 0x0000000412007c0c */ /* 0x000fe4000bf46270 */
[----:B------:R-:W-:-:S11]  /*8070*/  ISETP.GE.AND P1, PT, R22, UR4, PT ;  /* 0x0000000416007c0c */ /* 0x000fd6000bf26270 */
[----:B-1-3--:R-:W-:Y:S02]  /*8080*/  @!P2 LEA R24, P0, R18, R26, 0x1 ;  /* 0x0000001a1218a211 */ /* 0x00afe400078008ff */
[----:B0-----:R-:W-:Y:S02]  /*8090*/  @!P1 IMAD.WIDE R20, R22, 0x2, R26 ;  /* 0x0000000216149825 */ /* 0x001fe400078e021a */
[----:B------:R-:W-:-:S03]  /*80a0*/  @!P2 LEA.HI.X R25, R18, R27, R188, 0x1, P0 ;  /* 0x0000001b1219a211 */ /* 0x000fc600000f0cbc */
[----:B-----5:R0:W-:Y:S04]  /*80b0*/  @!P1 ST.E.128 desc[UR48][R20.64], R40 ;  /* 0x0000002814009985 */ /* 0x0201e8000c101d30 */
[----:B------:R0:W-:Y:S02]  /*80c0*/  @!P2 ST.E.128 desc[UR48][R24.64], R12 ;  /* 0x0000000c1800a985 */ /* 0x0001e4000c101d30 */
.L_x_6563:
[----:B------:R-:W-:Y:S05]  /*80d0*/  BSYNC B0 ;  /* 0x0000000000007941 */ /* 0x000fea0003800000 */
.L_x_6562:
[----:B------:R-:W-:Y:S01]  /*80e0*/  IADD3 R3, R29, 0x60, RZ ;  /* 0x000000601d037810 */ /* 0x000fe20007ffe0ff */
[----:B0--3--:R0:W3:Y:S01]  /*80f0*/  SHFL.IDX PT, R21, R28, 0x3, 0x181f ;  /* 0x00781f001c157f89 */ /* 0x0090e200000e0000 */
[----:B------:R-:W-:Y:S01]  /*8100*/  UIADD3 UR45, UR45, 0x1, URZ ;  /* 0x000000012d2d7890 */ /* 0x000fe2000fffe03f */
[----:B------:R-:W-:Y:S01]  /*8110*/  BSSY B0, `(.L_x_6564) ;  /* 0x000000c000007945 */ /* 0x000fe20003800000 */
[----:B------:R-:W-:Y:S01]  /*8120*/  ISETP.GE.AND P0, PT, R3, R66, PT ;  /* 0x000000420300720c */ /* 0x000fe20003f06270 */
[----:B------:R0:W0:-:S12]  /*8130*/  SHFL.IDX PT, R20, R0, 0x3, 0x181f ;  /* 0x00781f0000147f89 */ /* 0x00001800000e0000 */
[----:B------:R-:W-:Y:S05]  /*8140*/  @P0 BRA `(.L_x_6565) ;  /* 0x0000000000200947 */ /* 0x000fea0003800000 */
[----:B------:R-:W-:Y:S02]  /*8150*/  ULDC UR4, c[0x0][0xac8] ;  /* 0x0002b20000047ab9 */ /* 0x000fe40000000800 */
[----:B------:R-:W-:Y:S02]  /*8160*/  ISETP.GE.AND P2, PT, R18, UR4, PT ;  /* 0x0000000412007c0c */ /* 0x000fe4000bf46270 */
[----:B------:R-:W-:-:S11]  /*8170*/  ISETP.GE.AND P1, PT, R22, UR4, PT ;  /* 0x0000000416007c0c */ /* 0x000fd6000bf26270 */
[----:B0----5:R-:W-:Y:S02]  /*8180*/  @!P2 LEA R14, P0, R18, R20, 0x1 ;  /* 0x00000014120ea211 */ /* 0x021fe400078008ff */
[----:B---3--:R-:W-:Y:S02]  /*8190*/  @!P1 IMAD.WIDE R12, R22, 0x2, R20 ;  /* 0x00000002160c9825 */ /* 0x008fe400078e0214 */
[----:B------:R-:W-:-:S03]  /*81a0*/  @!P2 LEA.HI.X R15, R18, R21, R188, 0x1, P0 ;  /* 0x00000015120fa211 */ /* 0x000fc600000f0cbc */
[----:B------:R0:W-:Y:S04]  /*81b0*/  @!P1 ST.E.128 desc[UR48][R12.64], R4 ;  /* 0x000000040c009985 */ /* 0x0001e8000c101d30 */
[----:B------:R0:W-:Y:S02]  /*81c0*/  @!P2 ST.E.128 desc[UR48][R14.64], R8 ;  /* 0x000000080e00a985 */ /* 0x0001e4000c101d30 */
.L_x_6565:
[----:B------:R-:W-:Y:S05]  /*81d0*/  BSYNC B0 ;  /* 0x0000000000007941 */ /* 0x000fea0003800000 */
.L_x_6564:
[----:B0-2-4-:R-:W0:Y:S02]  /*81e0*/  LDC R0, c[0x0][0xc34] ;  /* 0x00030d00ff007b82 */ /* 0x015e240000000800 */
[----:B0-----:R-:W-:-:S13]  /*81f0*/  ISETP.LE.AND P0, PT, R0, UR41, PT ;  /* 0x0000002900007c0c */ /* 0x001fda000bf03270 */
[----:B------:R-:W-:Y:S05]  /*8200*/  @!P0 BRA `(.L_x_6566) ;  /* 0xffffff8800a88947 */ /* 0x000fea000383ffff */
[----:B------:R-:W-:Y:S05]  /*8210*/  EXIT ;  /* 0x000000000000794d */ /* 0x000fea0003800000 */
.L_x_6532:
[----:B------:R-:W-:-:S08]  /*8220*/  NOP ;  /* 0x0000000000007918 */ /* 0x000fd00000000000 */
[----:B------:R-:W0:-:S00]  /*8230*/  USETMAXREG.DEALLOC.CTAPOOL 0x28 ;  /* 0x00000028000079c8 */ /* 0x000e0000080e0500 */
[----:B------:R-:W1:Y:S01]  /*8240*/  S2UR UR10, SR_CTAID.X ;  /* 0x00000000000a79c3 */ /* 0x000e620000002500 */
[----:B0-----:R-:W-:Y:S02]  /*8250*/  IMAD.MOV.U32 R25, RZ, RZ, 0x1 ;  /* 0x00000001ff197424 */ /* 0x001fe400078e00ff */
[----:B------:R-:W-:Y:S02]  /*8260*/  IMAD.MOV.U32 R22, RZ, RZ, RZ ;  /* 0x000000ffff167224 */ /* 0x000fe400078e00ff */
[----:B------:R-:W-:-:S03]  /*8270*/  IMAD.MOV.U32 R37, RZ, RZ, 0x1 ;  /* 0x00000001ff257424 */ /* 0x000fc600078e00ff */
[----:B------:R-:W1:Y:S02]  /*8280*/  LDC R2, c[0x0][0xc34] ;  /* 0x00030d00ff027b82 */ /* 0x000e640000000800 */
[----:B-1----:R-:W-:-:S13]  /*8290*/  ISETP.LE.AND P0, PT, R2, UR10, PT ;  /* 0x0000000a02007c0c */ /* 0x002fda000bf03270 */
[----:B------:R-:W-:Y:S05]  /*82a0*/  @P0 BRA `(.L_x_6567) ;  /* 0x0000003400740947 */ /* 0x000fea0003800000 */
[C---:B------:R-:W-:Y:S01]  /*82b0*/  SHF.L.U32 R28, R5.reuse, 0x3, RZ ;  /* 0x00000003051c7819 */ /* 0x040fe200000006ff */
[----:B------:R-:W-:Y:S01]  /*82c0*/  ULDC.64 UR6, c[0x0][0x2f0] ;  /* 0x0000bc0000067ab9 */ /* 0x000fe20000000a00 */
[----:B------:R-:W-:Y:S01]  /*82d0*/  ULDC UR9, c[0x0][0x2b8] ;  /* 0x0000ae0000097ab9 */ /* 0x000fe20000000800 */
[----:B------:R-:W-:Y:S01]  /*82e0*/  LOP3.LUT R18, R18, 0xfffffffe, RZ, 0xc0, !PT ;  /* 0xfffffffe12127812 */ /* 0x000fe200078ec0ff */
[----:B------:R-:W-:Y:S01]  /*82f0*/  ULDC.64 UR4, c[0x0][0x418] ;  /* 0x0001060000047ab9 */ /* 0x000fe20000000a00 */
[C---:B------:R-:W-:Y:S01]  /*8300*/  LOP3.LUT R0, R28.reuse, 0x1f8, RZ, 0xc0, !PT ;  /* 0x000001f81c007812 */ /* 0x040fe200078ec0ff */
[----:B------:R-:W-:Y:S01]  /*8310*/  UISETP.NE.U32.AND UP0, UPT, UR4, URZ, UPT ;  /* 0x0000003f0400728c */ /* 0x000fe2000bf05070 */
[----:B------:R-:W-:Y:S01]  /*8320*/  LOP3.LUT R34, R28, 0x38, RZ, 0xc0, !PT ;  /* 0x000000381c227812 */ /* 0x000fe200078ec0ff */
[----:B------:R-:W0:Y:S01]  /*8330*/  S2UR UR8, SR_CgaCtaId ;  /* 0x00000000000879c3 */ /* 0x000e220000008800 */
[--C-:B------:R-:W-:Y:S01]  /*8340*/  LOP3.LUT R3, R0, 0x38, R5.reuse, 0x78, !PT ;  /* 0x0000003800037812 */ /* 0x100fe200078e7805 */
[----:B------:R-:W-:Y:S01]  /*8350*/  UISETP.NE.AND.EX UP0, UPT, UR5, URZ, UPT, UP0 ;  /* 0x0000003f0500728c */ /* 0x000fe2000bf05300 */
[----:B------:R-:W-:Y:S01]  /*8360*/  LOP3.LUT R0, R34, 0x40, RZ, 0xfc, !PT ;  /* 0x0000004022007812 */ /* 0x000fe200078efcff */
[----:B------:R-:W-:Y:S01]  /*8370*/  ULDC UR4, c[0x0][0x424] ;  /* 0x0001090000047ab9 */ /* 0x000fe20000000800 */
[----:B------:R-:W-:Y:S01]  /*8380*/  ULDC UR38, c[0x0][0x448] ;  /* 0x0001120000267ab9 */ /* 0x000fe20000000800 */
[----:B------:R-:W-:Y:S01]  /*8390*/  USEL UR4, UR4, 0x1, UP0 ;  /* 0x0000000104047887 */ /* 0x000fe20008000000 */
[C---:B------:R-:W-:Y:S01]  /*83a0*/  ISETP.GE.AND P2, PT, R0.reuse, UR7, PT ;  /* 0x0000000700007c0c */ /* 0x040fe2000bf46270 */
[----:B------:R-:W-:Y:S01]  /*83b0*/  UMOV UR39, 0x400 ;  /* 0x0000040000277882 */ /* 0x000fe20000000000 */
[C---:B------:R-:W-:Y:S01]  /*83c0*/  ISETP.GE.AND P1, PT, R0.reuse, UR9, PT ;  /* 0x0000000900007c0c */ /* 0x040fe2000bf26270 */
[----:B------:R-:W-:Y:S01]  /*83d0*/  UIMAD UR37, UR4, UR6, URZ ;  /* 0x00000006042572a4 */ /* 0x000fe2000f8e023f */
[----:B------:R-:W-:Y:S01]  /*83e0*/  ISETP.GE.AND P0, PT, R0, UR7, PT ;  /* 0x0000000700007c0c */ /* 0x000fe2000bf06270 */
[----:B------:R-:W-:Y:S01]  /*83f0*/  IMAD.SHL.U32 R0, R5, 0x10, RZ ;  /* 0x0000001005007824 */ /* 0x000fe200078e00ff */
[----:B------:R-:W-:Y:S01]  /*8400*/  ULDC UR4, c[0x0][0x288] ;  /* 0x0000a20000047ab9 */ /* 0x000fe20000000800 */
[----:B------:R-:W-:Y:S01]  /*8410*/  UIADD3 UR5, UR37, 0x7f, URZ ;  /* 0x0000007f25057890 */ /* 0x000fe2000fffe03f */
[----:B------:R-:W-:Y:S01]  /*8420*/  SHF.R.U32.HI R35, RZ, 0x3, R5 ;  /* 0x00000003ff237819 */ /* 0x000fe20000011605 */
[----:B------:R-:W-:Y:S01]  /*8430*/  UIMAD UR38, UR38, UR4, URZ ;  /* 0x00000004262672a4 */ /* 0x000fe2000f8e023f */
[----:B------:R-:W-:Y:S01]  /*8440*/  LOP3.LUT R28, R3, 0x200, R28, 0xf8, !PT ;  /* 0x00000200031c7812 */ /* 0x000fe200078ef81c */
[----:B------:R-:W-:Y:S01]  /*8450*/  USHF.R.S32.HI UR6, URZ, 0x1f, UR5 ;  /* 0x0000001f3f067899 */ /* 0x000fe20008011405 */
[----:B------:R-:W-:Y:S01]  /*8460*/  LOP3.LUT R35, R35, 0xf, RZ, 0xc0, !PT ;  /* 0x0000000f23237812 */ /* 0x000fe200078ec0ff */
[----:B------:R-:W-:Y:S01]  /*8470*/  IMAD.U32 R33, RZ, RZ, UR10 ;  /* 0x0000000aff217e24 */ /* 0x000fe2000f8e00ff */
[----:B------:R-:W-:Y:S01]  /*8480*/  @P2 LOP3.LUT R18, R18, 0x1, RZ, 0xfc, !PT ;  /* 0x0000000112122812 */ /* 0x000fe200078efcff */
[----:B------:R-:W-:Y:S01]  /*8490*/  ULEA.HI UR6, UR6, UR5, URZ, 0x7 ;  /* 0x0000000506067291 */ /* 0x000fe2000f8f383f */
[----:B------:R-:W-:Y:S01]  /*84a0*/  LOP3.LUT R2, R0, 0x70, RZ, 0xc0, !PT ;  /* 0x0000007000027812 */ /* 0x000fe200078ec0ff */
[----:B0-----:R-:W-:Y:S01]  /*84b0*/  ULEA UR39, UR8, UR39, 0x18 ;  /* 0x0000002708277291 */ /* 0x001fe2000f8ec03f */
[----:B------:R-:W-:Y:S01]  /*84c0*/  LOP3.LUT R18, R18, 0xffffffbf, RZ, 0xc0, !PT ;  /* 0xffffffbf12127812 */ /* 0x000fe200078ec0ff */
[----:B------:R-:W-:Y:S01]  /*84d0*/  ULEA.HI.SX32 UR42, UR6, 0xffffffff, 0x19 ;  /* 0xffffffff062a7891 */ /* 0x000fe2000f8fca3f */
[----:B------:R-:W-:Y:S01]  /*84e0*/  IMAD.MOV.U32 R25, RZ, RZ, 0x1 ;  /* 0x00000001ff197424 */ /* 0x000fe200078e00ff */
[----:B------:R-:W-:Y:S01]  /*84f0*/  MOV R37, RZ ;  /* 0x000000ff00257202 */ /* 0x000fe20000000f00 */
[----:B------:R-:W-:Y:S01]  /*8500*/  IMAD.MOV.U32 R22, RZ, RZ, RZ ;  /* 0x000000ffff167224 */ /* 0x000fe200078e00ff */
[----:B------:R-:W-:Y:S01]  /*8510*/  @P1 LOP3.LUT R18, R18, 0x40, RZ, 0xfc, !PT ;  /* 0x0000004012121812 */ /* 0x000fe200078efcff */
[----:B------:R-:W-:Y:S01]  /*8520*/  USHF.L.U32 UR4, UR42, 0x7, URZ ;  /* 0x000000072a047899 */ /* 0x000fe2000800063f */
[----:B------:R-:W-:Y:S01]  /*8530*/  ISETP.GE.AND P1, PT, R34, UR7, PT ;  /* 0x0000000722007c0c */ /* 0x000fe2000bf26270 */
[----:B------:R-:W-:Y:S01]  /*8540*/  ULOP3.LUT UR41, UR36, 0x2, URZ, 0xfc, !UPT ;  /* 0x0000000224297892 */ /* 0x000fe2000f8efc3f */
[----:B------:R-:W-:Y:S01]  /*8550*/  LOP3.LUT R18, R18, 0xfffffffb, RZ, 0xc0, !PT ;  /* 0xfffffffb12127812 */ /* 0x000fe200078ec0ff */
[----:B------:R-:W-:Y:S01]  /*8560*/  ULEA.HI.SX32 UR40, UR6, 0xfffffffe, 0x19 ;  /* 0xfffffffe06287891 */ /* 0x000fe2000f8fca3f */
[----:B------:R-:W-:Y:S01]  /*8570*/  LEA R0, R28, UR39, 0x1 ;  /* 0x000000271c007c11 */ /* 0x000fe2000f8e08ff */
[----:B------:R-:W-:Y:S01]  /*8580*/  IMAD.U32 R30, RZ, RZ, UR4 ;  /* 0x00000004ff1e7e24 */ /* 0x000fe2000f8e00ff */
[----:B------:R-:W-:Y:S01]  /*8590*/  @P0 LOP3.LUT R18, R18, 0x4, RZ, 0xfc, !PT ;  /* 0x0000000412120812 */ /* 0x000fe200078efcff */
[----:B------:R-:W-:Y:S01]  /*85a0*/  ULDC UR43, c[0x0][0xc] ;  /* 0x00000300002b7ab9 */ /* 0x000fe20000000800 */
[----:B------:R-:W-:-:S02]  /*85b0*/  ISETP.GE.AND P0, PT, R34, UR7, PT ;  /* 0x0000000722007c0c */ /* 0x000fc4000bf06270 */
[----:B------:R-:W-:Y:S02]  /*85c0*/  LOP3.LUT R18, R18, 0xfffffffd, RZ, 0xc0, !PT ;  /* 0xfffffffd12127812 */ /* 0x000fe400078ec0ff */
[C---:B------:R-:W-:Y:S02]  /*85d0*/  LOP3.LUT R36, R35.reuse, UR4, R2, 0xfe, !PT ;  /* 0x0000000423247c12 */ /* 0x040fe4000f8efe02 */
[----:B------:R-:W-:Y:S02]  /*85e0*/  @P1 LOP3.LUT R18, R18, 0x2, RZ, 0xfc, !PT ;  /* 0x0000000212121812 */ /* 0x000fe400078efcff */
[----:B------:R-:W-:Y:S02]  /*85f0*/  IADD3 R30, -R35, UR37, -R30 ;  /* 0x00000025231e7c10 */ /* 0x000fe4000fffe91e */
[----:B------:R-:W-:-:S04]  /*8600*/  LOP3.LUT R18, R18, 0xfffffff7, RZ, 0xc0, !PT ;  /* 0xfffffff712127812 */ /* 0x000fc800078ec0ff */
[----:B------:R-:W-:Y:S02]  /*8610*/  @P0 LOP3.LUT R18, R18, 0x8, RZ, 0xfc, !PT ;  /* 0x0000000812120812 */ /* 0x000fe400078efcff */
[----:B------:R-:W-:Y:S02]  /*8620*/  ISETP.GE.AND P0, PT, R34, UR9, PT ;  /* 0x0000000922007c0c */ /* 0x000fe4000bf06270 */
[----:B------:R-:W-:-:S11]  /*8630*/  LOP3.LUT R18, R18, 0xffffff7f, RZ, 0xc0, !PT ;  /* 0xffffff7f12127812 */ /* 0x000fd600078ec0ff */
[----:B------:R-:W-:-:S07]  /*8640*/  @P0 LOP3.LUT R18, R18, 0x80, RZ, 0xfc, !PT ;  /* 0x0000008012120812 */ /* 0x000fce00078efcff */
.L_x_6602:
[----:B------:R-:W0:Y:S01]  /*8650*/  LDC R0, c[0x0][0xc38] ;  /* 0x00030e00ff007b82 */ /* 0x000e220000000800 */
[----:B------:R-:W-:Y:S01]  /*8660*/  IMAD.MOV.U32 R24, RZ, RZ, R33 ;  /* 0x000000ffff187224 */ /* 0x000fe200078e0021 */
[----:B------:R-:W-:Y:S05]  /*8670*/  YIELD ;  /* 0x0000000000007946 */ /* 0x000fea0003800000 */
[----:B------:R-:W-:Y:S01]  /*8680*/  ULDC.64 UR4, c[0x0][0xa28] ;  /* 0x00028a0000047ab9 */ /* 0x000fe20000000a00 */
[----:B------:R-:W1:Y:S01]  /*8690*/  LDC R2, c[0x0][0xc44] ;  /* 0x00031100ff027b82 */ /* 0x000e620000000800 */
[----:B------:R-:W-:Y:S01]  /*86a0*/  IMAD.MOV.U32 R32, RZ, RZ, RZ ;  /* 0x000000ffff207224 */ /* 0x000fe200078e00ff */
[----:B0-----:R-:W-:-:S13]  /*86b0*/  ISETP.NE.AND P0, PT, R0, 0x1, PT ;  /* 0x000000010000780c */ /* 0x001fda0003f05270 */
[----:B------:R-:W0:Y:S08]  /*86c0*/  @P0 LDC R0, c[0x0][0xc3c] ;  /* 0x00030f00ff000b82 */ /* 0x000e300000000800 */
[----:B------:R-:W2:Y:S01]  /*86d0*/  @P0 LDC R3, c[0x0][0xc40] ;  /* 0x00031000ff030b82 */ /* 0x000ea20000000800 */
[----:B0-----:R-:W-:-:S05]  /*86e0*/  @P0 IMAD.HI.U32 R0, R33, R0, RZ ;  /* 0x0000000021000227 */ /* 0x001fca00078e00ff */
[----:B--2---:R-:W-:Y:S02]  /*86f0*/  @P0 SHF.R.U32.HI R24, RZ, R3, R0 ;  /* 0x00000003ff180219 */ /* 0x004fe40000011600 */
[----:B-1----:R-:W-:Y:S02]  /*8700*/  ISETP.NE.AND P0, PT, R2, 0x1, PT ;  /* 0x000000010200780c */ /* 0x002fe40003f05270 */
[----:B------:R-:W-:-:S11]  /*8710*/  MOV R23, R24 ;  /* 0x0000001800177202 */ /* 0x000fd60000000f00 */
        /* <DEDUP_REMOVED lines=28> */
.L_x_6568:
        /* <DEDUP_REMOVED lines=20> */
.L_x_6570:
        /* <DEDUP_REMOVED lines=15> */
.L_x_6569:
[----:B------:R-:W-:Y:S01]  /*8b10*/  ULDC.64 UR4, c[0x0][0x9f8] ;  /* 0x00027e0000047ab9 */ /* 0x000fe20000000a00 */
[----:B------:R-:W-:Y:S01]  /*8b20*/  IMAD.MOV.U32 R29, RZ, RZ, R23 ;  /* 0x000000ffff1d7224 */ /* 0x000fe200078e0017 */
[----:B------:R-:W-:Y:S01]  /*8b30*/  ISETP.NE.U32.AND P0, PT, RZ, UR4, PT ;  /* 0x00000004ff007c0c */ /* 0x000fe2000bf05070 */
[----:B------:R-:W0:Y:S01]  /*8b40*/  LDC R8, c[0x0][0x430] ;  /* 0x00010c00ff087b82 */ /* 0x000e220000000800 */
[----:B-----5:R-:W-:Y:S01]  /*8b50*/  IMAD.IADD R0, R36, 0x1, R32 ;  /* 0x0000000124007824 */ /* 0x020fe200078e0220 */
[----:B------:R-:W-:Y:S01]  /*8b60*/  LOP3.LUT R18, R18, 0xffffffdf, RZ, 0xc0, !PT ;  /* 0xffffffdf12127812 */ /* 0x000fe200078ec0ff */
[----:B------:R-:W-:Y:S01]  /*8b70*/  ULDC UR4, c[0x0][0xc44] ;  /* 0x0003110000047ab9 */ /* 0x000fe20000000800 */
[----:B------:R-:W-:-:S13]  /*8b80*/  ISETP.NE.AND.EX P0, PT, RZ, UR5, PT, P0 ;  /* 0x00000005ff007c0c */ /* 0x000fda000bf05300 */
[----:B------:R-:W1:Y:S02]  /*8b90*/  @P0 LDC.64 R2, c[0x0][0x9f8] ;  /* 0x00027e00ff020b82 */ /* 0x000e640000000a00 */
[----:B-1----:R-:W-:-:S05]  /*8ba0*/  @P0 IMAD.WIDE R2, R23, 0x4, R2 ;  /* 0x0000000417020825 */ /* 0x002fca00078e0202 */
[----:B------:R1:W2:Y:S01]  /*8bb0*/  @P0 LDG.E R29, desc[UR48][R2.64] ;  /* 0x00000030021d0981 */ /* 0x0002a2000c1e1900 */
[----:B0-----:R-:W-:Y:S01]  /*8bc0*/  ISETP.NE.AND P1, PT, R8, 0x1, PT ;  /* 0x000000010800780c */ /* 0x001fe20003f25270 */
[----:B------:R-:W-:Y:S01]  /*8bd0*/  IMAD.MOV.U32 R9, RZ, RZ, R0 ;  /* 0x000000ffff097224 */ /* 0x000fe200078e0000 */
[----:B------:R-:W-:-:S11]  /*8be0*/  ISETP.GE.AND P0, PT, R36, UR37, PT ;  /* 0x0000002524007c0c */ /* 0x000fd6000bf06270 */
[----:B------:R-:W0:Y:S01]  /*8bf0*/  @P1 LDC R5, c[0x0][0x434] ;  /* 0x00010d00ff051b82 */ /* 0x000e220000000800 */
[----:B------:R-:W-:-:S07]  /*8c00*/  @P1 LOP3.LUT R18, R18, 0x20, RZ, 0xfc, !PT ;  /* 0x0000002012121812 */ /* 0x000fce00078efcff */
[----:B------:R-:W3:Y:S08]  /*8c10*/  @P1 LDC R11, c[0x0][0x438] ;  /* 0x00010e00ff0b1b82 */ /* 0x000ef00000000800 */
[----:B------:R-:W4:Y:S01]  /*8c20*/  @!P0 LDC.64 R6, c[0x0][0x428] ;  /* 0x00010a00ff068b82 */ /* 0x000f220000000a00 */
[----:B0-----:R-:W-:-:S05]  /*8c30*/  @P1 IMAD.HI.U32 R4, R0, R5, RZ ;  /* 0x0000000500041227 */ /* 0x001fca00078e00ff */
[----:B---3--:R-:W-:Y:S02]  /*8c40*/  @P1 SHF.R.U32.HI R9, RZ, R11, R4 ;  /* 0x0000000bff091219 */ /* 0x008fe40000011604 */
[----:B------:R-:W0:Y:S02]  /*8c50*/  @!P0 LDC.64 R4, c[0x0][0x418] ;  /* 0x00010600ff048b82 */ /* 0x000e240000000a00 */
[----:B-1----:R-:W-:Y:S02]  /*8c60*/  @!P0 SHF.R.S32.HI R3, RZ, 0x1f, R9 ;  /* 0x0000001fff038819 */ /* 0x002fe40000011409 */
[----:B------:R-:W-:Y:S01]  /*8c70*/  IADD3 R19, -R23, RZ, RZ ;  /* 0x000000ff17137210 */ /* 0x000fe20007ffe1ff */
[----:B------:R-:W-:-:S04]  /*8c80*/  UMOV UR5, 0xffffffff ;  /* 0xffffffff00057882 */ /* 0x000fc80000000000 */
[----:B------:R-:W-:Y:S01]  /*8c90*/  IMAD R19, R19, UR4, R24 ;  /* 0x0000000413137c24 */ /* 0x000fe2000f8e0218 */
[----:B--2---:R-:W-:-:S05]  /*8ca0*/  SHF.R.S32.HI R31, RZ, 0x1f, R29 ;  /* 0x0000001fff1f7819 */ /* 0x004fca000001141d */
[----:B----4-:R-:W-:-:S04]  /*8cb0*/  @!P0 IMAD R2, R31, R6, RZ ;  /* 0x000000061f028224 */ /* 0x010fc800078e02ff */
[----:B------:R-:W-:Y:S01]  /*8cc0*/  @!P0 IMAD R7, R29, R7, R2 ;  /* 0x000000071d078224 */ /* 0x000fe200078e0202 */
[----:B------:R-:W-:-:S05]  /*8cd0*/  @!P0 MOV R2, R9 ;  /* 0x0000000900028202 */ /* 0x000fca0000000f00 */
[----:B------:R-:W-:-:S04]  /*8ce0*/  @!P0 IMAD.WIDE.U32 R2, R29, R6, R2 ;  /* 0x000000061d028225 */ /* 0x000fc800078e0002 */
[----:B------:R-:W-:Y:S01]  /*8cf0*/  @!P0 IMAD.IADD R3, R3, 0x1, R7 ;  /* 0x0000000103038824 */ /* 0x000fe200078e0207 */
[----:B0-----:R-:W-:Y:S01]  /*8d00*/  @!P0 LEA R4, P1, R2, R4, 0x2 ;  /* 0x0000000402048211 */ /* 0x001fe200078210ff */
[----:B------:R-:W-:-:S03]  /*8d10*/  IMAD.MOV.U32 R6, RZ, RZ, RZ ;  /* 0x000000ffff067224 */ /* 0x000fc600078e00ff */
[----:B------:R-:W-:Y:S01]  /*8d20*/  @!P0 LEA.HI.X R5, R2, R5, R3, 0x2, P1 ;  /* 0x0000000502058211 */ /* 0x000fe200008f1403 */
[----:B------:R-:W-:Y:S02]  /*8d30*/  IMAD.MOV R3, RZ, RZ, -R9 ;  /* 0x000000ffff037224 */ /* 0x000fe400078e0a09 */
[----:B------:R-:W-:Y:S02]  /*8d40*/  IMAD.U32 R2, RZ, RZ, UR41 ;  /* 0x00000029ff027e24 */ /* 0x000fe4000f8e00ff */
[----:B------:R0:W5:Y:S02]  /*8d50*/  @!P0 LDG.E R6, desc[UR48][R4.64] ;  /* 0x0000003004068981 */ /* 0x000164000c1e1900 */
[----:B0-----:R-:W-:Y:S01]  /*8d60*/  IMAD R4, R8, R3, R0 ;  /* 0x0000000308047224 */ /* 0x001fe200078e0200 */
[----:B------:R-:W-:Y:S06]  /*8d70*/  BRA.DIV UR5, `(.L_x_6571) ;  /* 0x0000003205087947 */ /* 0x000fec000b800000 */
.L_x_6619:
[----:B------:R-:W-:Y:S02]  /*8d80*/  ISETP.NE.AND P0, PT, R2, 0x3, PT ;  /* 0x000000030200780c */ /* 0x000fe40003f05270 */
[----:B------:R-:W-:Y:S02]  /*8d90*/  LOP3.LUT R18, R18, 0xffffffef, RZ, 0xc0, !PT ;  /* 0xffffffef12127812 */ /* 0x000fe400078ec0ff */
[----:B------:R-:W-:-:S09]  /*8da0*/  SHF.R.S32.HI R27, RZ, 0x1f, R19 ;  /* 0x0000001fff1b7819 */ /* 0x000fd20000011413 */
[----:B------:R-:W-:Y:S01]  /*8db0*/  @P0 LOP3.LUT R18, R18, 0x10, RZ, 0xfc, !PT ;  /* 0x0000001012120812 */ /* 0x000fe200078efcff */
[----:B------:R-:W-:Y:S06]  /*8dc0*/  @!P0 BRA `(.L_x_6572) ;  /* 0x0000000000048947 */ /* 0x000fec0003800000 */
[----:B------:R-:W-:Y:S01]  /*8dd0*/  BPT.TRAP 0x1 ;  /* 0x000000040000795c */ /* 0x000fe20000300000 */
.L_x_6572:
        /* <DEDUP_REMOVED lines=19> */
[C---:B------:R-:W-:Y:S02]  /*8f10*/  LEA R16, P0, R2.reuse, UR4, 0x1 ;  /* 0x0000000402107c11 */ /* 0x040fe4000f8008ff */
[----:B------:R-:W-:Y:S02]  /*8f20*/  IADD3 R17, R3, R17, RZ ;  /* 0x0000001103117210 */ /* 0x000fe40007ffe0ff */
[----:B------:R-:W-:Y:S02]  /*8f30*/  SHF.L.U32 R3, R25, 0x1f, RZ ;  /* 0x0000001f19037819 */ /* 0x000fe400000006ff */
[----:B------:R-:W-:-:S06]  /*8f40*/  LEA.HI.X R17, R2, UR5, R17, 0x1, P0 ;  /* 0x0000000502117c11 */ /* 0x000fcc00080f0c11 */
[----:B------:R-:W0:Y:S02]  /*8f50*/  SYNCS.PHASECHK.TRANS64.TRYWAIT P0, [R0+URZ+0x28840], R3 ;  /* 0x02884003000075a7 */ /* 0x000e24000800017f */
[----:B0-----:R-:W-:Y:S05]  /*8f60*/  @!P0 BRA `(.L_x_6574) ;  /* 0x0000002c00c08947 */ /* 0x001fea0003800000 */
.L_x_6620:
[----:B------:R-:W-:Y:S05]  /*8f70*/  BSYNC B0 ;  /* 0x0000000000007941 */ /* 0x000fea0003800000 */
.L_x_6573:
[----:B------:R-:W-:Y:S01]  /*8f80*/  ULDC.64 UR4, c[0x0][0x300] ;  /* 0x0000c00000047ab9 */ /* 0x000fe20000000a00 */
[C---:B------:R-:W-:Y:S01]  /*8f90*/  LOP3.LUT P3, RZ, R18.reuse, 0x2, RZ, 0xc0, !PT ;  /* 0x0000000212ff7812 */ /* 0x040fe2000786c0ff */
[----:B------:R-:W-:Y:S01]  /*8fa0*/  IMAD R7, R7, UR4, RZ ;  /* 0x0000000407077c24 */ /* 0x000fe2000f8e02ff */
[----:B------:R-:W-:Y:S01]  /*8fb0*/  LOP3.LUT P2, RZ, R18, 0x1, RZ, 0xc0, !PT ;  /* 0x0000000112ff7812 */ /* 0x000fe2000784c0ff */
        /* <DEDUP_REMOVED lines=16> */
[----:B------:R-:W-:-:S03]  /*90c0*/  LEA R5, R22, R28, 0xe ;  /* 0x0000001c16057211 */ /* 0x000fc600078e70ff */
[----:B------:R-:W-:Y:S01]  /*90d0*/  LEA.HI.X R6, R2, UR5, R3, 0x1, P0 ;  /* 0x0000000502067c11 */ /* 0x000fe200080f0c03 */
[----:B------:R-:W-:Y:S06]  /*90e0*/  BRA.DIV UR4, `(.L_x_6575) ;  /* 0x0000002e04747947 */ /* 0x000fec000b800000 */
        /* <DEDUP_REMOVED lines=10> */
[----:B------:R1:W-:Y:S01]  /*9190*/  @P0 LDGSTS.E.BYPASS.LTC128B.128 [R7+0x1c400], desc[UR48][R2.64+0x80], !P2 ;  /* 0x1c40008002070fae */ /* 0x0003e2000d101d70 */
[----:B------:R-:W-:-:S03]  /*91a0*/  ISETP.GE.AND P0, PT, R30, 0x11, PT ;  /* 0x000000111e00780c */ /* 0x000fc60003f06270 */
[----:B-1----:R-:W-:Y:S10]  /*91b0*/  SHFL.IDX PT, R7, R6, 0x2, 0x181f ;  /* 0x00581f0006077f89 */ /* 0x002ff400000e0000 */
[----:B------:R-:W-:-:S02]  /*91c0*/  @P0 LEA R21, R5, UR39, 0x1 ;  /* 0x0000002705150c11 */ /* 0x000fc4000f8e08ff */
[----:B0-----:R-:W-:-:S04]  /*91d0*/  @P0 LEA R14, P1, R34, R14, 0x1 ;  /* 0x0000000e220e0211 */ /* 0x001fc800078208ff */
[----:B------:R-:W-:Y:S01]  /*91e0*/  @P0 MOV R2, R14 ;  /* 0x0000000e00020202 */ /* 0x000fe20000000f00 */
[----:B------:R-:W-:Y:S01]  /*91f0*/  @P0 IMAD.X R9, RZ, RZ, R8, P1 ;  /* 0x000000ffff090224 */ /* 0x000fe200008e0608 */
[----:B------:R-:W0:Y:S03]  /*9200*/  SHFL.IDX PT, R14, R4, 0x2, 0x181f ;  /* 0x00581f00040e7f89 */ /* 0x000e2600000e0000 */
[----:B------:R-:W-:-:S05]  /*9210*/  @P0 IMAD.MOV.U32 R3, RZ, RZ, R9 ;  /* 0x000000ffff030224 */ /* 0x000fca00078e0009 */
        /* <DEDUP_REMOVED lines=11> */
[----:B------:R2:W-:Y:S01]  /*92d0*/  @P0 LDGSTS.E.BYPASS.LTC128B.128 [R9+0x1d400], desc[UR48][R2.64+0x80], !P2 ;  /* 0x1d40008002090fae */ /* 0x0005e2000d101d70 */
[----:B------:R-:W-:-:S13]  /*92e0*/  ISETP.GE.AND P0, PT, R30, 0x31, PT ;  /* 0x000000311e00780c */ /* 0x000fda0003f06270 */
[----:B0-----:R-:W-:Y:S02]  /*92f0*/  @P0 LEA R14, P1, R34, R14, 0x1 ;  /* 0x0000000e220e0211 */ /* 0x001fe400078208ff */
[----:B------:R-:W-:-:S03]  /*9300*/  @P0 LEA R21, R5, UR39, 0x1 ;  /* 0x0000002705150c11 */ /* 0x000fc6000f8e08ff */
[----:B-1----:R-:W-:Y:S02]  /*9310*/  @P0 IMAD.X R7, RZ, RZ, R7, P1 ;  /* 0x000000ffff070224 */ /* 0x002fe400008e0607 */
[----:B--2---:R-:W-:Y:S02]  /*9320*/  @P0 IMAD.MOV.U32 R2, RZ, RZ, R14 ;  /* 0x000000ffff020224 */ /* 0x004fe400078e000e */
[----:B------:R-:W0:Y:S01]  /*9330*/  SHFL.IDX PT, R14, R4, 0x4, 0x181f ;  /* 0x00981f00040e7f89 */ /* 0x000e2200000e0000 */
[----:B------:R-:W-:-:S03]  /*9340*/  @P0 IMAD.MOV.U32 R3, RZ, RZ, R7 ;  /* 0x000000ffff030224 */ /* 0x000fc600078e0007 */
[----:B------:R-:W1:Y:S04]  /*9350*/  SHFL.IDX PT, R7, R6, 0x4, 0x181f ;  /* 0x00981f0006077f89 */ /* 0x000e6800000e0000 */
        /* <DEDUP_REMOVED lines=11> */
[----:B------:R2:W-:Y:S01]  /*9410*/  @P0 LDGSTS.E.BYPASS.LTC128B.128 [R9+0x1e400], desc[UR48][R2.64+0x80], !P2 ;  /* 0x1e40008002090fae */ /* 0x0005e2000d101d70 */
[----:B------:R-:W-:-:S13]  /*9420*/  ISETP.GE.AND P0, PT, R30, 0x51, PT ;  /* 0x000000511e00780c */ /* 0x000fda0003f06270 */
[----:B0-----:R-:W-:Y:S02]  /*9430*/  @P0 LEA R14, P1, R34, R14, 0x1 ;  /* 0x0000000e220e0211 */ /* 0x001fe400078208ff */
[----:B------:R-:W-:Y:S02]  /*9440*/  @P0 LEA R21, R5, UR39, 0x1 ;  /* 0x0000002705150c11 */ /* 0x000fe4000f8e08ff */
[----:B--2---:R-:W-:Y:S01]  /*9450*/  @P0 MOV R2, R14 ;  /* 0x0000000e00020202 */ /* 0x004fe20000000f00 */
[----:B-1----:R-:W-:Y:S01]  /*9460*/  @P0 IMAD.X R7, RZ, RZ, R7, P1 ;  /* 0x000000ffff070224 */ /* 0x002fe200008e0607 */
[----:B------:R-:W0:Y:S03]  /*9470*/  SHFL.IDX PT, R14, R4, 0x6, 0x181f ;  /* 0x00d81f00040e7f89 */ /* 0x000e2600000e0000 */
[----:B------:R-:W-:Y:S02]  /*9480*/  @P0 IMAD.MOV.U32 R3, RZ, RZ, R7 ;  /* 0x000000ffff030224 */ /* 0x000fe400078e0007 */
        /* <DEDUP_REMOVED lines=12> */
[----:B------:R0:W-:Y:S02]  /*9550*/  @P0 LDGSTS.E.BYPASS.LTC128B.128 [R9+0x1f400], desc[UR48][R2.64+0x80], !P2 ;  /* 0x1f40008002090fae */ /* 0x0001e4000d101d70 */
.L_x_6638:
[----:B------:R-:W-:-:S13]  /*9560*/  ISETP.GE.AND P0, PT, R30, 0x71, PT ;  /* 0x000000711e00780c */ /* 0x000fda0003f06270 */
[----:B01----:R-:W-:Y:S02]  /*9570*/  @P0 LEA R2, P1, R34, R14, 0x1 ;  /* 0x0000000e22020211 */ /* 0x003fe400078208ff */
[----:B------:R-:W-:-:S03]  /*9580*/  @P0 LEA R5, R5, UR39, 0x1 ;  /* 0x0000002705050c11 */ /* 0x000fc6000f8e08ff */
[----:B--2---:R-:W-:-:S05]  /*9590*/  @P0 IMAD.X R3, RZ, RZ, R7, P1 ;  /* 0x000000ffff030224 */ /* 0x004fca00008e0607 */
[----:B------:R-:W-:Y:S01]  /*95a0*/  @!PT LDS RZ, [RZ] ;  /* 0x00000000fffff984 */ /* 0x000fe20000000800 */
[----:B------:R-:W-:Y:S01]  /*95b0*/  @!PT LDS RZ, [RZ] ;  /* 0x00000000fffff984 */ /* 0x000fe20000000800 */
[----:B------:R-:W-:Y:S01]  /*95c0*/  @!PT LDS RZ, [RZ] ;  /* 0x00000000fffff984 */ /* 0x000fe20000000800 */
[----:B------:R0:W-:Y:S04]  /*95d0*/  @P0 LDGSTS.E.BYPASS.LTC128B.128 [R5+0x1bc00], desc[UR48][R2.64], !P3 ;  /* 0x1bc0000002050fae */ /* 0x0001e8000d901d70 */
[----:B------:R0:W-:Y:S01]  /*95e0*/  @P0 LDGSTS.E.BYPASS.LTC128B.128 [R5+0x1fc00], desc[UR48][R2.64+0x80], !P2 ;  /* 0x1fc0008002050fae */ /* 0x0001e2000d101d70 */
[----:B------:R-:W-:Y:S01]  /*95f0*/  PLOP3.LUT P0, PT, PT, PT, PT, 0x80, 0x0 ;  /* 0x000000000000781c */ /* 0x000fe20003f0f070 */
[----:B------:R-:W-:-:S12]  /*9600*/  NOP ;  /* 0x0000000000007918 */ /* 0x000fd80000000000 */
.L_x_6576:
[----:B------:R-:W-:Y:S02]  /*9610*/  PLOP3.LUT P1, PT, P1, P0, PT, 0xa2, 0x0 ;  /* 0x000000000000781c */ /* 0x000fe40000f21472 */
[----:B------:R-:W-:-:S08]  /*9620*/  @P0 R2UR P1, UR4, R0 ;  /* 0x00000000000402ca */ /* 0x000fd00000020000 */
[----:B------:R-:W-:-:S05]  /*9630*/  @P0 PLOP3.LUT P0, PT, P1, PT, PT, 0x80, 0x0 ;  /* 0x000000000000081c */ /* 0x000fca0000f0f070 */
[----:B------:R-:W-:Y:S01]  /*9640*/  @!P1 SYNCS.ARRIVE.TRANS64.RED.A0T1 RZ, [UR4+0x28830], RZ ;  /* 0x028830ffffff99a7 */ /* 0x000fe20008200404 */
[----:B------:R-:W-:Y:S07]  /*9650*/  @!P1 ARRIVES.LDGSTSBAR.64.TRANSCNT [UR4+0x28830] ;  /* 0x02883000ff0099b0 */ /* 0x000fee0008000a84 */
[----:B------:R-:W-:Y:S05]  /*9660*/  @P0 BRA.U.ANY `(.L_x_6576) ;  /* 0xfffffffd00e80947 */ /* 0x000fea000393ffff */
[----:B------:R-:W-:Y:S01]  /*9670*/  NOP ;  /* 0x0000000000007918 */ /* 0x000fe20000000000 */
[----:B0-----:R-:W-:-:S05]  /*9680*/  IMAD.U32 R2, RZ, RZ, UR41 ;  /* 0x00000029ff027e24 */ /* 0x001fca000f8e00ff */
[----:B------:R-:W-:-:S13]  /*9690*/  ISETP.NE.AND P2, PT, R2, 0x3, PT ;  /* 0x000000030200780c */ /* 0x000fda0003f45270 */
[----:B------:R-:W-:Y:S05]  /*96a0*/  @!P2 BRA `(.L_x_6577) ;  /* 0x000000000004a947 */ /* 0x000fea0003800000 */
[----:B------:R-:W-:Y:S01]  /*96b0*/  BPT.TRAP 0x1 ;  /* 0x000000040000795c */ /* 0x000fe20000300000 */
.L_x_6577:
[----:B------:R0:W-:Y:S02]  /*96c0*/  SYNCS.ARRIVE.TRANS64.A1T0 RZ, [R0+URZ+0x28830], RZ ;  /* 0x028830ff00ff79a7 */ /* 0x0001e4000810003f */
[----:B------:R-:W-:Y:S05]  /*96d0*/  WARPSYNC.ALL ;  /* 0x0000000000007948 */ /* 0x000fea0003800000 */
[----:B------:R-:W-:-:S04]  /*96e0*/  UIADD3 UR4, UR39, 0x10400, URZ ;  /* 0x0001040027047890 */ /* 0x000fc8000fffe03f */
[----:B------:R-:W-:Y:S01]  /*96f0*/  ULOP3.LUT UP0, URZ, UR4, 0x3ff, URZ, 0xc0, !UPT ;  /* 0x000003ff043f7892 */ /* 0x000fe2000f80c03f */
[----:B------:R-:W-:Y:S05]  /*9700*/  BAR.SYNC.DEFER_BLOCKING 0x8, 0x180 ;  /* 0x0206000000007b1d */ /* 0x000fea0000010000 */
[----:B------:R-:W-:-:S13]  /*9710*/  PLOP3.LUT P0, PT, PT, PT, UP0, 0x80, 0x0 ;  /* 0x000000000000781c */ /* 0x000fda0003f0f008 */
        /* <DEDUP_REMOVED lines=8> */
[----:B------:R-:W-:Y:S01]  /*97a0*/  IMAD.U32 R6, RZ, RZ, UR6 ;  /* 0x00000006ff067e24 */ /* 0x000fe2000f8e00ff */
[----:B------:R-:W-:Y:S01]  /*97b0*/  MOV R11, UR9 ;  /* 0x00000009000b7c02 */ /* 0x000fe20008000f00 */
[----:B------:R-:W-:Y:S02]  /*97c0*/  IMAD.U32 R7, RZ, RZ, UR7 ;  /* 0x00000007ff077e24 */ /* 0x000fe4000f8e00ff */
[----:B------:R-:W-:-:S02]  /*97d0*/  IMAD.U32 R10, RZ, RZ, UR8 ;  /* 0x00000008ff0a7e24 */ /* 0x000fc4000f8e00ff */
[----:B------:R-:W-:Y:S02]  /*97e0*/  IMAD.MOV.U32 R8, RZ, RZ, 0x70 ;  /* 0x00000070ff087424 */ /* 0x000fe400078e00ff */
[----:B------:R-:W-:Y:S02]  /*97f0*/  IMAD.MOV.U32 R12, RZ, RZ, 0x1 ;  /* 0x00000001ff0c7424 */ /* 0x000fe400078e00ff */
[----:B------:R-:W-:-:S07]  /*9800*/  IMAD.MOV.U32 R13, RZ, RZ, RZ ;  /* 0x000000ffff0d7224 */ /* 0x000fce00078e00ff */
[----:B------:R-:W-:-:S07]  /*9810*/  LEPC R20, `(.L_x_6578) ;  /* 0x000000001014794e */ /* 0x000fce0000000000 */
[----:B01----:R-:W-:Y:S05]  /*9820*/  CALL.ABS.NOINC R2 ;  /* 0x0000000002007343 */ /* 0x003fea0003c00000 */
.L_x_6578:
[----:B0-----:R-:W0:Y:S01]  /*9830*/  LDC R0, c[0x0][0x448] ;  /* 0x00011200ff007b82 */ /* 0x001e220000000800 */
[----:B------:R-:W1:Y:S01]  /*9840*/  S2R R20, SR_TID.X ;  /* 0x0000000000147919 */ /* 0x000e620000002100 */
[----:B------:R-:W-:Y:S01]  /*9850*/  IADD3 R4, -R24, RZ, RZ ;  /* 0x000000ff18047210 */ /* 0x000fe20007ffe1ff */
[----:B------:R-:W-:Y:S01]  /*9860*/  ULDC UR4, c[0x0][0xc38] ;  /* 0x00030e0000047ab9 */ /* 0x000fe20000000800 */
[----:B------:R-:W-:Y:S02]  /*9870*/  SHF.R.S32.HI R6, RZ, 0x1f, R23 ;  /* 0x0000001fff067819 */ /* 0x000fe40000011417 */
[----:B------:R-:W-:Y:S01]  /*9880*/  LOP3.LUT P4, RZ, R18, 0x80, RZ, 0xc0, !PT ;  /* 0x0000008012ff7812 */ /* 0x000fe2000788c0ff */
[----:B------:R-:W-:Y:S01]  /*9890*/  IMAD R4, R4, UR4, R33 ;  /* 0x0000000404047c24 */ /* 0x000fe2000f8e0221 */
[----:B------:R-:W-:Y:S01]  /*98a0*/  ULDC.64 UR4, c[0x0][0x2d8] ;  /* 0x0000b60000047ab9 */ /* 0x000fe20000000a00 */
[----:B------:R-:W-:Y:S02]  /*98b0*/  LOP3.LUT P5, RZ, R18, 0x40, RZ, 0xc0, !PT ;  /* 0x0000004012ff7812 */ /* 0x000fe400078ac0ff */
[----:B------:R-:W-:Y:S01]  /*98c0*/  IMAD.SHL.U32 R4, R4, 0x80, RZ ;  /* 0x0000008004047824 */ /* 0x000fe200078e00ff */
[----:B------:R-:W-:-:S02]  /*98d0*/  LEA R8, R28, UR39, 0x1 ;  /* 0x000000271c087c11 */ /* 0x000fc4000f8e08ff */
[----:B0-----:R-:W-:Y:S01]  /*98e0*/  ISETP.NE.AND P0, PT, R0, 0x1, PT ;  /* 0x000000010000780c */ /* 0x001fe20003f05270 */
[----:B-1----:R-:W-:-:S12]  /*98f0*/  IMAD.SHL.U32 R20, R20, 0x10, RZ ;  /* 0x0000001014147824 */ /* 0x002fd800078e00ff */
[----:B------:R-:W0:Y:S01]  /*9900*/  @P0 LDC R2, c[0x0][0x44c] ;  /* 0x00011300ff020b82 */ /* 0x000e220000000800 */
[----:B------:R-:W-:-:S04]  /*9910*/  LOP3.LUT R20, R20, 0x70, RZ, 0xc0, !PT ;  /* 0x0000007014147812 */ /* 0x000fc800078ec0ff */
[----:B------:R-:W-:-:S03]  /*9920*/  LOP3.LUT R7, R4, R35, R20, 0xfe, !PT ;  /* 0x0000002304077212 */ /* 0x000fc600078efe14 */
[----:B------:R-:W1:Y:S02]  /*9930*/  @P0 LDC R3, c[0x0][0x450] ;  /* 0x00011400ff030b82 */ /* 0x000e640000000800 */
[----:B------:R-:W-:Y:S02]  /*9940*/  IMAD.MOV.U32 R5, RZ, RZ, R7 ;  /* 0x000000ffff057224 */ /* 0x000fe400078e0007 */
[----:B0-----:R-:W-:-:S05]  /*9950*/  @P0 IMAD.HI.U32 R2, R7, R2, RZ ;  /* 0x0000000207020227 */ /* 0x001fca00078e00ff */
[----:B-1----:R-:W-:Y:S01]  /*9960*/  @P0 SHF.R.U32.HI R5, RZ, R3, R2 ;  /* 0x00000003ff050219 */ /* 0x002fe20000011602 */
[----:B------:R-:W-:-:S04]  /*9970*/  IMAD R2, R27, UR4, RZ ;  /* 0x000000041b027c24 */ /* 0x000fc8000f8e02ff */
[C---:B------:R-:W-:Y:S02]  /*9980*/  IMAD R9, R19.reuse, UR5, R2 ;  /* 0x0000000513097c24 */ /* 0x040fe4000f8e0202 */
[----:B------:R-:W-:Y:S01]  /*9990*/  IMAD.WIDE.U32 R2, R19, UR4, RZ ;  /* 0x0000000413027c25 */ /* 0x000fe2000f8e00ff */
[----:B------:R-:W-:-:S03]  /*99a0*/  ULDC.64 UR4, c[0x0][0x2e0] ;  /* 0x0000b80000047ab9 */ /* 0x000fc60000000a00 */
[----:B------:R-:W-:Y:S01]  /*99b0*/  IMAD R6, R6, UR4, RZ ;  /* 0x0000000406067c24 */ /* 0x000fe2000f8e02ff */
[----:B------:R-:W-:-:S03]  /*99c0*/  IADD3 R3, R3, R9, RZ ;  /* 0x0000000903037210 */ /* 0x000fc60007ffe0ff */
[C---:B------:R-:W-:Y:S02]  /*99d0*/  IMAD R9, R23.reuse, UR5, R6 ;  /* 0x0000000517097c24 */ /* 0x040fe4000f8e0206 */
[----:B------:R-:W-:Y:S02]  /*99e0*/  IMAD.MOV R6, RZ, RZ, -R5 ;  /* 0x000000ffff067224 */ /* 0x000fe400078e0a05 */
        /* <DEDUP_REMOVED lines=21> */
[----:B------:R-:W-:-:S03]  /*9b40*/  IMAD.IADD R4, R35, 0x1, R4 ;  /* 0x0000000123047824 */ /* 0x000fc600078e0204 */
[----:B------:R-:W1:Y:S02]  /*9b50*/  SHFL.IDX PT, R2, R5, RZ, 0x181f ;  /* 0x00181fff05027589 */ /* 0x000e6400000e0000 */
[C---:B------:R-:W-:Y:S02]  /*9b60*/  ISETP.GE.AND P0, PT, R4.reuse, UR38, PT ;  /* 0x0000002604007c0c */ /* 0x040fe4000bf06270 */
[----:B------:R-:W-:Y:S01]  /*9b70*/  SHFL.IDX PT, R6, R5, 0x1, 0x181f ;  /* 0x00381f0005067f89 */ /* 0x000fe200000e0000 */
[----:B------:R-:W-:-:S10]  /*9b80*/  IADD3 R7, R4, 0x10, RZ ;  /* 0x0000001004077810 */ /* 0x000fd40007ffe0ff */
[----:B0-----:R-:W-:-:S05]  /*9b90*/  @!P0 LEA R14, P1, R34, R14, 0x1 ;  /* 0x0000000e220e8211 */ /* 0x001fca00078208ff */
[----:B-1----:R-:W-:Y:S02]  /*9ba0*/  @!P0 IMAD.X R3, RZ, RZ, R2, P1 ;  /* 0x000000ffff038224 */ /* 0x002fe400008e0602 */
[----:B------:R-:W-:Y:S02]  /*9bb0*/  @!P0 IMAD.MOV.U32 R2, RZ, RZ, R14 ;  /* 0x000000ffff028224 */ /* 0x000fe400078e000e */
[----:B------:R-:W0:Y:S04]  /*9bc0*/  SHFL.IDX PT, R14, R0, 0x1, 0x181f ;  /* 0x00381f00000e7f89 */ /* 0x000e2800000e0000 */
[----:B------:R-:W-:Y:S04]  /*9bd0*/  @!P0 LDGSTS.E.BYPASS.LTC128B.128 [R8+0x10400], desc[UR48][R2.64], !P4 ;  /* 0x1040000002088fae */ /* 0x000fe8000e101d70 */
[----:B------:R1:W-:Y:S01]  /*9be0*/  @!P0 LDGSTS.E.BYPASS.LTC128B.128 [R8+0x14400], desc[UR48][R2.64+0x80], !P5 ;  /* 0x1440008002088fae */ /* 0x0003e2000e901d70 */
[----:B------:R-:W-:-:S13]  /*9bf0*/  ISETP.GE.AND P0, PT, R7, UR38, PT ;  /* 0x0000002607007c0c */ /* 0x000fda000bf06270 */
[----:B0-----:R-:W-:-:S05]  /*9c00*/  @!P0 LEA R14, P1, R34, R14, 0x1 ;  /* 0x0000000e220e8211 */ /* 0x001fca00078208ff */
[----:B-1----:R-:W-:Y:S02]  /*9c10*/  @!P0 IMAD.MOV.U32 R2, RZ, RZ, R14 ;  /* 0x000000ffff028224 */ /* 0x002fe400078e000e */
[----:B------:R-:W-:Y:S01]  /*9c20*/  @!P0 IMAD.X R7, RZ, RZ, R6, P1 ;  /* 0x000000ffff078224 */ /* 0x000fe200008e0606 */
[----:B------:R-:W0:Y:S03]  /*9c30*/  SHFL.IDX PT, R14, R0, 0x2, 0x181f ;  /* 0x00581f00000e7f89 */ /* 0x000e2600000e0000 */
[----:B------:R-:W-:Y:S01]  /*9c40*/  @!P0 IMAD.MOV.U32 R3, RZ, RZ, R7 ;  /* 0x000000ffff038224 */ /* 0x000fe200078e0007 */
[----:B------:R-:W1:Y:S01]  /*9c50*/  SHFL.IDX PT, R6, R5, 0x2, 0x181f ;  /* 0x00581f0005067f89 */ /* 0x000e6200000e0000 */
[----:B------:R-:W-:-:S03]  /*9c60*/  IADD3 R7, R4, 0x20, RZ ;  /* 0x0000002004077810 */ /* 0x000fc60007ffe0ff */
[----:B------:R-:W-:Y:S04]  /*9c70*/  @!P0 LDGSTS.E.BYPASS.LTC128B.128 [R8+0x10c00], desc[UR48][R2.64], !P4 ;  /* 0x10c0000002088fae */ /* 0x000fe8000e101d70 */
[----:B------:R2:W-:Y:S01]  /*9c80*/  @!P0 LDGSTS.E.BYPASS.LTC128B.128 [R8+0x14c00], desc[UR48][R2.64+0x80], !P5 ;  /* 0x14c0008002088fae */ /* 0x0005e2000e901d70 */
[----:B------:R-:W-:-:S13]  /*9c90*/  ISETP.GE.AND P0, PT, R7, UR38, PT ;  /* 0x0000002607007c0c */ /* 0x000fda000bf06270 */
[----:B0-----:R-:W-:-:S05]  /*9ca0*/  @!P0 LEA R14, P1, R34, R14, 0x1 ;  /* 0x0000000e220e8211 */ /* 0x001fca00078208ff */
[----:B--2---:R-:W-:Y:S02]  /*9cb0*/  @!P0 IMAD.MOV.U32 R2, RZ, RZ, R14 ;  /* 0x000000ffff028224 */ /* 0x004fe400078e000e */
[----:B-1----:R-:W-:Y:S01]  /*9cc0*/  @!P0 IMAD.X R7, RZ, RZ, R6, P1 ;  /* 0x000000ffff078224 */ /* 0x002fe200008e0606 */
        /* <DEDUP_REMOVED lines=38> */
[----:B-1----:R-:W-:Y:S02]  /*9f30*/  @!P0 IMAD.X R7, RZ, RZ, R6, P1 ;  /* 0x000000ffff078224 */ /* 0x002fe400008e0606 */
[----:B--2---:R-:W-:Y:S01]  /*9f40*/  @!P0 IMAD.MOV.U32 R2, RZ, RZ, R14 ;  /* 0x000000ffff028224 */ /* 0x004fe200078e000e */
[----:B------:R0:W1:Y:S01]  /*9f50*/  SHFL.IDX PT, R6, R5, 0x7, 0x181f ;  /* 0x00f81f0005067f89 */ /* 0x00006200000e0000 */
[----:B------:R-:W-:-:S03]  /*9f60*/  @!P0 IMAD.MOV.U32 R3, RZ, RZ, R7 ;  /* 0x000000ffff038224 */ /* 0x000fc600078e0007 */
[----:B------:R0:W2:Y:S04]  /*9f70*/  SHFL.IDX PT, R14, R0, 0x7, 0x181f ;  /* 0x00f81f00000e7f89 */ /* 0x0000a800000e0000 */
[----:B------:R0:W-:Y:S04]  /*9f80*/  @!P0 LDGSTS.E.BYPASS.LTC128B.128 [R8+0x13400], desc[UR48][R2.64], !P4 ;  /* 0x1340000002088fae */ /* 0x0001e8000e101d70 */
[----:B------:R0:W-:Y:S02]  /*9f90*/  @!P0 LDGSTS.E.BYPASS.LTC128B.128 [R8+0x17400], desc[UR48][R2.64+0x80], !P5 ;  /* 0x1740008002088fae */ /* 0x0001e4000e901d70 */
.L_x_6655:
[----:B------:R-:W-:Y:S02]  /*9fa0*/  IADD3 R4, R4, 0x70, RZ ;  /* 0x0000007004047810 */ /* 0x000fe40007ffe0ff */
[----:B0-----:R-:W-:Y:S02]  /*9fb0*/  LOP3.LUT R0, R37, 0x1, RZ, 0xc, !PT ;  /* 0x0000000125007812 */ /* 0x001fe400078e0cff */
[----:B------:R-:W-:Y:S02]  /*9fc0*/  ISETP.GE.AND P0, PT, R4, UR38, PT ;  /* 0x0000002604007c0c */ /* 0x000fe4000bf06270 */
[----:B------:R-:W-:-:S11]  /*9fd0*/  SHF.L.U32 R0, R0, 0x1f, RZ ;  /* 0x0000001f00007819 */ /* 0x000fd600000006ff */
[----:B--2---:R-:W-:-:S05]  /*9fe0*/  @!P0 LEA R2, P1, R34, R14, 0x1 ;  /* 0x0000000e22028211 */ /* 0x004fca00078208ff */
[----:B-1----:R-:W-:-:S05]  /*9ff0*/  @!P0 IMAD.X R3, RZ, RZ, R6, P1 ;  /* 0x000000ffff038224 */ /* 0x002fca00008e0606 */
[----:B------:R-:W-:Y:S01]  /*a000*/  @!PT LDS RZ, [RZ] ;  /* 0x00000000fffff984 */ /* 0x000fe20000000800 */
[----:B------:R-:W-:Y:S01]  /*a010*/  @!PT LDS RZ, [RZ] ;  /* 0x00000000fffff984 */ /* 0x000fe20000000800 */
[----:B------:R-:W-:Y:S01]  /*a020*/  @!PT LDS RZ, [RZ] ;  /* 0x00000000fffff984 */ /* 0x000fe20000000800 */
[----:B------:R0:W-:Y:S04]  /*a030*/  @!P0 LDGSTS.E.BYPASS.LTC128B.128 [R8+0x13c00], desc[UR48][R2.64], !P4 ;  /* 0x13c0000002088fae */ /* 0x0001e8000e101d70 */
[----:B------:R0:W-:Y:S01]  /*a040*/  @!P0 LDGSTS.E.BYPASS.LTC128B.128 [R8+0x17c00], desc[UR48][R2.64+0x80], !P5 ;  /* 0x17c0008002088fae */ /* 0x0001e2000e901d70 */
[----:B------:R-:W-:Y:S01]  /*a050*/  NOP ;  /* 0x0000000000007918 */ /* 0x000fe20000000000 */
[----:B------:R-:W-:Y:S02]  /*a060*/  SYNCS.ARRIVE.TRANS64.RED.A0T1 RZ, [UR39+0x28800], RZ ;  /* 0x028800ffffff79a7 */ /* 0x000fe40008200427 */
[----:B------:R-:W-:Y:S01]  /*a070*/  ARRIVES.LDGSTSBAR.64.TRANSCNT [UR39+0x28800] ;  /* 0x02880000ff0079b0 */ /* 0x000fe20008000aa7 */
[----:B------:R-:W-:Y:S01]  /*a080*/  NOP ;  /* 0x0000000000007918 */ /* 0x000fe20000000000 */
[----:B------:R-:W-:Y:S01]  /*a090*/  SYNCS.ARRIVE.TRANS64.A1T0 RZ, [UR39+0x28800], RZ ;  /* 0x028800ffffff79a7 */ /* 0x000fe20008100027 */
[----:B------:R-:W-:Y:S01]  /*a0a0*/  BSSY B0, `(.L_x_6580) ;  /* 0x0000003000007945 */ /* 0x000fe20003800000 */
[----:B------:R-:W1:Y:S03]  /*a0b0*/  SYNCS.PHASECHK.TRANS64.TRYWAIT P0, [UR39+0x28820], R0 ;  /* 0x02882000ff0075a7 */ /* 0x000e660008000167 */
[----:B01----:R-:W-:Y:S05]  /*a0c0*/  @!P0 BRA `(.L_x_6581) ;  /* 0x0000003000888947 */ /* 0x003fea0003800000 */
.L_x_6656:
[----:B------:R-:W-:Y:S05]  /*a0d0*/  BSYNC B0 ;  /* 0x0000000000007941 */ /* 0x000fea0003800000 */
.L_x_6580:
[----:B------:R-:W-:Y:S01]  /*a0e0*/  UISETP.GE.AND UP0, UPT, UR37, 0x81, UPT ;  /* 0x000000812500788c */ /* 0x000fe2000bf06270 */
[----:B------:R-:W-:-:S05]  /*a0f0*/  IMAD.U32 R20, RZ, RZ, UR42 ;  /* 0x0000002aff147e24 */ /* 0x000fca000f8e00ff */
[----:B------:R-:W-:-:S13]  /*a100*/  PLOP3.LUT P0, PT, PT, PT, UP0, 0x40, 0x0 ;  /* 0x000000000000781c */ /* 0x000fda0003f0e808 */
[----:B------:R-:W-:Y:S05]  /*a110*/  @P0 BRA `(.L_x_6582) ;  /* 0x0000001000180947 */ /* 0x000fea0003800000 */
[----:B------:R-:W-:Y:S01]  /*a120*/  BSSY B0, `(.L_x_6582) ;  /* 0x0000105000007945 */ /* 0x000fe20003800000 */
[----:B------:R-:W-:Y:S01]  /*a130*/  IMAD.MOV.U32 R21, RZ, RZ, R25 ;  /* 0x000000ffff157224 */ /* 0x000fe200078e0019 */
[----:B------:R-:W-:Y:S01]  /*a140*/  MOV R10, R22 ;  /* 0x00000016000a7202 */ /* 0x000fe20000000f00 */
[----:B------:R-:W-:Y:S02]  /*a150*/  IMAD.U32 R6, RZ, RZ, UR40 ;  /* 0x00000028ff067e24 */ /* 0x000fe4000f8e00ff */
[----:B------:R-:W-:-:S07]  /*a160*/  IMAD.U32 R26, RZ, RZ, UR42 ;  /* 0x0000002aff1a7e24 */ /* 0x000fce000f8e00ff */
.L_x_6595:
[----:B0-----:R-:W0:Y:S01]  /*a170*/  LDC R0, c[0x0][0x430] ;  /* 0x00010c00ff007b82 */ /* 0x001e220000000800 */
[----:B------:R-:W1:Y:S01]  /*a180*/  S2R R4, SR_TID.X ;  /* 0x0000000000047919 */ /* 0x000e620000002100 */
[----:B------:R-:W-:Y:S01]  /*a190*/  LEA R7, R6, R35, 0x7 ;  /* 0x0000002306077211 */ /* 0x000fe200078e38ff */
[----:B------:R-:W-:Y:S01]  /*a1a0*/  ULDC.64 UR4, c[0x0][0x428] ;  /* 0x00010a0000047ab9 */ /* 0x000fe20000000a00 */
[----:B------:R-:W-:Y:S02]  /*a1b0*/  IADD3 R22, R10, 0x1, RZ ;  /* 0x000000010a167810 */ /* 0x000fe40007ffe0ff */
[----:B0-----:R-:W-:Y:S01]  /*a1c0*/  ISETP.NE.AND P0, PT, R0, 0x1, PT ;  /* 0x000000010000780c */ /* 0x001fe20003f05270 */
[----:B-1----:R-:W-:-:S12]  /*a1d0*/  IMAD.SHL.U32 R4, R4, 0x10, RZ ;  /* 0x0000001004047824 */ /* 0x002fd800078e00ff */
[----:B------:R-:W0:Y:S01]  /*a1e0*/  @P0 LDC R0, c[0x0][0x434] ;  /* 0x00010d00ff000b82 */ /* 0x000e220000000800 */
[----:B------:R-:W-:-:S04]  /*a1f0*/  LOP3.LUT R4, R4, 0x70, RZ, 0xc0, !PT ;  /* 0x0000007004047812 */ /* 0x000fc800078ec0ff */
[----:B------:R-:W-:-:S03]  /*a200*/  IADD3 R7, R4, R7, R32 ;  /* 0x0000000704077210 */ /* 0x000fc60007ffe020 */
[----:B------:R-:W1:Y:S02]  /*a210*/  @P0 LDC R3, c[0x0][0x438] ;  /* 0x00010e00ff030b82 */ /* 0x000e640000000800 */
[----:B------:R-:W-:Y:S02]  /*a220*/  IMAD.MOV.U32 R9, RZ, RZ, R7 ;  /* 0x000000ffff097224 */ /* 0x000fe400078e0007 */
[----:B0-----:R-:W-:-:S05]  /*a230*/  @P0 IMAD.HI.U32 R0, R7, R0, RZ ;  /* 0x0000000007000227 */ /* 0x001fca00078e00ff */
[----:B-1----:R-:W-:Y:S01]  /*a240*/  @P0 SHF.R.U32.HI R9, RZ, R3, R0 ;  /* 0x00000003ff090219 */ /* 0x002fe20000011600 */
[----:B------:R-:W-:-:S03]  /*a250*/  IMAD R0, R31, UR4, RZ ;  /* 0x000000041f007c24 */ /* 0x000fc6000f8e02ff */
[--C-:B------:R-:W-:Y:S01]  /*a260*/  SHF.R.S32.HI R3, RZ, 0x1f, R9.reuse ;  /* 0x0000001fff037819 */ /* 0x100fe20000011409 */
[----:B------:R-:W-:Y:S02]  /*a270*/  IMAD.MOV.U32 R2, RZ, RZ, R9 ;  /* 0x000000ffff027224 */ /* 0x000fe400078e0009 */
[C---:B------:R-:W-:Y:S02]  /*a280*/  IMAD R5, R29.reuse, UR5, R0 ;  /* 0x000000051d057c24 */ /* 0x040fe4000f8e0200 */
[----:B------:R-:W-:Y:S01]  /*a290*/  IMAD.WIDE.U32 R2, R29, UR4, R2 ;  /* 0x000000041d027c25 */ /* 0x000fe2000f8e0002 */
[----:B------:R-:W-:-:S03]  /*a2a0*/  ULDC.64 UR4, c[0x0][0x418] ;  /* 0x0001060000047ab9 */ /* 0x000fc60000000a00 */
[----:B------:R-:W-:Y:S01]  /*a2b0*/  IMAD.IADD R3, R5, 0x1, R3 ;  /* 0x0000000105037824 */ /* 0x000fe200078e0203 */
[C---:B------:R-:W-:Y:S01]  /*a2c0*/  LEA R4, P0, R2.reuse, UR4, 0x2 ;  /* 0x0000000402047c11 */ /* 0x040fe2000f8010ff */
[----:B------:R-:W-:Y:S01]  /*a2d0*/  IMAD.U32 R11, RZ, RZ, UR41 ;  /* 0x00000029ff0b7e24 */ /* 0x000fe2000f8e00ff */
[----:B------:R-:W-:Y:S02]  /*a2e0*/  ULDC UR4, c[0x0][0x430] ;  /* 0x00010c0000047ab9 */ /* 0x000fe40000000800 */
[----:B------:R-:W-:Y:S02]  /*a2f0*/  LEA.HI.X R5, R2, UR5, R3, 0x2, P0 ;  /* 0x0000000502057c11 */ /* 0x000fe400080f1403 */
[----:B------:R-:W-:Y:S01]  /*a300*/  ISETP.NE.AND P1, PT, R11, 0x3, PT ;  /* 0x000000030b00780c */ /* 0x000fe20003f25270 */
[----:B------:R-:W-:Y:S01]  /*a310*/  IMAD.MOV R8, RZ, RZ, -R9 ;  /* 0x000000ffff087224 */ /* 0x000fe200078e0a09 */
[C---:B------:R-:W-:Y:S01]  /*a320*/  ISETP.NE.AND P0, PT, R22.reuse, 0x2, PT ;  /* 0x000000021600780c */ /* 0x040fe20003f05270 */
[----:B------:R0:W2:Y:S03]  /*a330*/  LDG.E R0, desc[UR48][R4.64] ;  /* 0x0000003004007981 */ /* 0x0000a6000c1e1900 */
[----:B------:R-:W-:Y:S01]  /*a340*/  SEL R2, RZ, 0x1, P0 ;  /* 0x00000001ff027807 */ /* 0x000fe20000000000 */
[----:B------:R-:W-:Y:S01]  /*a350*/  IMAD.MOV.U32 R20, RZ, RZ, R6 ;  /* 0x000000ffff147224 */ /* 0x000fe200078e0006 */
[----:B------:R-:W-:-:S02]  /*a360*/  SEL R22, R22, RZ, P0 ;  /* 0x000000ff16167207 */ /* 0x000fc40000000000 */
[----:B------:R-:W-:Y:S01]  /*a370*/  LOP3.LUT R25, R21, R2, RZ, 0x3c, !PT ;  /* 0x0000000215197212 */ /* 0x000fe200078e3cff */
[----:B0-----:R-:W-:Y:S01]  /*a380*/  IMAD R4, R8, UR4, R7 ;  /* 0x0000000408047c24 */ /* 0x001fe2000f8e0207 */
[----:B--2---:R-:W-:Y:S01]  /*a390*/  SHF.R.S32.HI R24, RZ, 0x1f, R0 ;  /* 0x0000001fff187819 */ /* 0x004fe20000011400 */
[----:B------:R-:W-:Y:S06]  /*a3a0*/  @!P1 BRA `(.L_x_6583) ;  /* 0x0000000000049947 */ /* 0x000fec0003800000 */
[----:B------:R-:W-:Y:S01]  /*a3b0*/  BPT.TRAP 0x1 ;  /* 0x000000040000795c */ /* 0x000fe20000300000 */
.L_x_6583:
[----:B------:R-:W-:Y:S01]  /*a3c0*/  LEA R6, R22, UR39, 0x3 ;  /* 0x0000002716067c11 */ /* 0x000fe2000f8e18ff */
[----:B------:R-:W-:Y:S01]  /*a3d0*/  BSSY B1, `(.L_x_6584) ;  /* 0x0000004000017945 */ /* 0x000fe20003800000 */
[----:B------:R-:W-:-:S04]  /*a3e0*/  SHF.L.U32 R3, R25, 0x1f, RZ ;  /* 0x0000001f19037819 */ /* 0x000fc800000006ff */
[----:B------:R-:W0:Y:S02]  /*a3f0*/  SYNCS.PHASECHK.TRANS64.TRYWAIT P0, [R6+URZ+0x28840], R3 ;  /* 0x02884003060075a7 */ /* 0x000e24000800017f */
[----:B0-----:R-:W-:Y:S05]  /*a400*/  @!P0 BRA `(.L_x_6585) ;  /* 0x0000002c00d08947 */ /* 0x001fea0003800000 */
.L_x_6657:
[----:B------:R-:W-:Y:S05]  /*a410*/  BSYNC B1 ;  /* 0x0000000000017941 */ /* 0x000fea0003800000 */
.L_x_6584:
[----:B------:R-:W-:Y:S01]  /*a420*/  SHF.R.S32.HI R23, RZ, 0x1f, R4 ;  /* 0x0000001fff177819 */ /* 0x000fe20000011404 */
[----:B------:R-:W-:Y:S01]  /*a430*/  ULDC.64 UR4, c[0x0][0x300] ;  /* 0x0000c00000047ab9 */ /* 0x000fe20000000a00 */
[C---:B------:R-:W-:Y:S02]  /*a440*/  LOP3.LUT P2, RZ, R18.reuse, 0x2, RZ, 0xc0, !PT ;  /* 0x0000000212ff7812 */ /* 0x040fe4000784c0ff */
[----:B------:R-:W-:Y:S01]  /*a450*/  LOP3.LUT P1, RZ, R18, 0x1, RZ, 0xc0, !PT ;  /* 0x0000000112ff7812 */ /* 0x000fe2000782c0ff */
[----:B0-----:R-:W-:-:S04]  /*a460*/  IMAD R3, R23, UR4, RZ ;  /* 0x0000000417037c24 */ /* 0x001fc8000f8e02ff */
[C---:B------:R-:W-:Y:S02]  /*a470*/  IMAD R5, R4.reuse, UR5, R3 ;  /* 0x0000000504057c24 */ /* 0x040fe4000f8e0203 */
[----:B------:R-:W-:Y:S01]  /*a480*/  IMAD.WIDE.U32 R2, R4, UR4, RZ ;  /* 0x0000000404027c25 */ /* 0x000fe2000f8e00ff */
        /* <DEDUP_REMOVED lines=14> */
[----:B------:R-:W-:-:S04]  /*a570*/  UMOV UR4, 0xffffffff ;  /* 0xffffffff00047882 */ /* 0x000fc80000000000 */
[----:B------:R-:W-:Y:S01]  /*a580*/  LEA.HI.X R9, R2, UR5, R9, 0x1, P0 ;  /* 0x0000000502097c11 */ /* 0x000fe200080f0c09 */
[----:B------:R-:W-:Y:S06]  /*a590*/  BRA.DIV UR4, `(.L_x_6586) ;  /* 0x0000002e04807947 */ /* 0x000fec000b800000 */
[----:B------:R-:W0:Y:S01]  /*a5a0*/  SHFL.IDX PT, R14, R7, RZ, 0x181f ;  /* 0x00181fff070e7589 */ /* 0x000e2200000e0000 */
[----:B------:R-:W-:Y:S02]  /*a5b0*/  SHF.L.U32 R5, R34, 0x1, RZ ;  /* 0x0000000122057819 */ /* 0x000fe400000006ff */
[----:B------:R-:W-:Y:S01]  /*a5c0*/  LEA R8, R8, UR39, 0x1 ;  /* 0x0000002708087c11 */ /* 0x000fe2000f8e08ff */
[----:B------:R-:W1:Y:S01]  /*a5d0*/  SHFL.IDX PT, R3, R9, RZ, 0x181f ;  /* 0x00181fff09037589 */ /* 0x000e6200000e0000 */
[----:B0-----:R-:W-:-:S03]  /*a5e0*/  IADD3 R2, P0, R14, R5, RZ ;  /* 0x000000050e027210 */ /* 0x001fc60007f1e0ff */
[----:B------:R-:W0:Y:S02]  /*a5f0*/  SHFL.IDX PT, R14, R7, 0x1, 0x181f ;  /* 0x00381f00070e7f89 */ /* 0x000e2400000e0000 */
[----:B-1----:R-:W-:-:S05]  /*a600*/  IMAD.X R3, RZ, RZ, R3, P0 ;  /* 0x000000ffff037224 */ /* 0x002fca00000e0603 */
[----:B------:R-:W-:Y:S04]  /*a610*/  LDGSTS.E.BYPASS.LTC128B.128 [R8+0x18400], desc[UR48][R2.64], !P2 ;  /* 0x1840000002087fae */ /* 0x000fe8000d101d70 */
[----:B------:R1:W-:Y:S04]  /*a620*/  LDGSTS.E.BYPASS.LTC128B.128 [R8+0x1c400], desc[UR48][R2.64+0x80], !P1 ;  /* 0x1c40008002087fae */ /* 0x0003e8000c901d70 */
[----:B-1----:R-:W1:Y:S01]  /*a630*/  SHFL.IDX PT, R3, R9, 0x1, 0x181f ;  /* 0x00381f0009037f89 */ /* 0x002e6200000e0000 */
        /* <DEDUP_REMOVED lines=13> */
[----:B------:R-:W0:Y:S01]  /*a710*/  SHFL.IDX PT, R14, R7, 0x4, 0x181f ;  /* 0x00981f00070e7f89 */ /* 0x000e2200000e0000 */
[----:B-1----:R-:W-:-:S05]  /*a720*/  IADD3.X R3, RZ, R3, RZ, P0, !PT ;  /* 0x00000003ff037210 */ /* 0x002fca00007fe4ff */
        /* <DEDUP_REMOVED lines=16> */
[----:B------:R0:W2:Y:S04]  /*a830*/  SHFL.IDX PT, R14, R7, 0x7, 0x181f ;  /* 0x00f81f00070e7f89 */ /* 0x0000a800000e0000 */
[----:B------:R-:W3:Y:S01]  /*a840*/  SHFL.IDX PT, R9, R9, 0x7, 0x181f ;  /* 0x00f81f0009097f89 */ /* 0x000ee200000e0000 */
[----:B-1----:R-:W-:-:S05]  /*a850*/  IMAD.X R3, RZ, RZ, R3, P0 ;  /* 0x000000ffff037224 */ /* 0x002fca00000e0603 */
[----:B------:R0:W-:Y:S04]  /*a860*/  LDGSTS.E.BYPASS.LTC128B.128 [R8+0x1b400], desc[UR48][R2.64], !P2 ;  /* 0x1b40000002087fae */ /* 0x0001e8000d101d70 */
[----:B--23--:R0:W-:Y:S02]  /*a870*/  LDGSTS.E.BYPASS.LTC128B.128 [R8+0x1f400], desc[UR48][R2.64+0x80], !P1 ;  /* 0x1f40008002087fae */ /* 0x00c1e4000c901d70 */
.L_x_6675:
[----:B0-----:R-:W-:-:S04]  /*a880*/  IADD3 R2, P0, R14, R5, RZ ;  /* 0x000000050e027210 */ /* 0x001fc80007f1e0ff */
[----:B------:R-:W-:Y:S02]  /*a890*/  IADD3.X R3, RZ, R9, RZ, P0, !PT ;  /* 0x00000009ff037210 */ /* 0x000fe400007fe4ff */
[----:B------:R-:W-:-:S03]  /*a8a0*/  PLOP3.LUT P0, PT, PT, PT, PT, 0x80, 0x0 ;  /* 0x000000000000781c */ /* 0x000fc60003f0f070 */
[----:B------:R-:W-:Y:S01]  /*a8b0*/  @!PT LDS RZ, [RZ] ;  /* 0x00000000fffff984 */ /* 0x000fe20000000800 */
[----:B------:R-:W-:Y:S01]  /*a8c0*/  @!PT LDS RZ, [RZ] ;  /* 0x00000000fffff984 */ /* 0x000fe20000000800 */
[----:B------:R-:W-:Y:S01]  /*a8d0*/  @!PT LDS RZ, [RZ] ;  /* 0x00000000fffff984 */ /* 0x000fe20000000800 */
[----:B------:R0:W-:Y:S04]  /*a8e0*/  LDGSTS.E.BYPASS.LTC128B.128 [R8+0x1bc00], desc[UR48][R2.64], !P2 ;  /* 0x1bc0000002087fae */ /* 0x0001e8000d101d70 */
[----:B------:R0:W-:Y:S01]  /*a8f0*/  LDGSTS.E.BYPASS.LTC128B.128 [R8+0x1fc00], desc[UR48][R2.64+0x80], !P1 ;  /* 0x1fc0008002087fae */ /* 0x0001e2000c901d70 */
[----:B------:R-:W-:-:S05]  /*a900*/  NOP ;  /* 0x0000000000007918 */ /* 0x000fca0000000000 */
.L_x_6587:
        /* <DEDUP_REMOVED lines=11> */
.L_x_6588:
[----:B------:R0:W-:Y:S01]  /*a9c0*/  SYNCS.ARRIVE.TRANS64.A1T0 RZ, [R6+URZ+0x28830], RZ ;  /* 0x028830ff06ff79a7 */ /* 0x0001e2000810003f */
[----:B------:R-:W-:Y:S05]  /*a9d0*/  @!P2 BRA `(.L_x_6589) ;  /* 0x000000000004a947 */ /* 0x000fea0003800000 */
[----:B------:R-:W-:Y:S01]  /*a9e0*/  BPT.TRAP 0x1 ;  /* 0x000000040000795c */ /* 0x000fe20000300000 */
.L_x_6589:
[----:B------:R-:W-:Y:S01]  /*a9f0*/  IMAD.MOV.U32 R3, RZ, RZ, -0x80 ;  /* 0xffffff80ff037424 */ /* 0x000fe200078e00ff */
[----:B0-----:R-:W-:Y:S01]  /*aa00*/  LEA R6, R10, UR39, 0x3 ;  /* 0x000000270a067c11 */ /* 0x001fe2000f8e18ff */
[----:B------:R-:W-:Y:S02]  /*aa10*/  BSSY B1, `(.L_x_6590) ;  /* 0x0000005000017945 */ /* 0x000fe40003800000 */
[----:B------:R-:W-:Y:S01]  /*aa20*/  IMAD R8, R26, R3, UR37 ;  /* 0x000000251a087e24 */ /* 0x000fe2000f8e0203 */
[----:B------:R-:W-:-:S04]  /*aa30*/  SHF.L.U32 R3, R21, 0x1f, RZ ;  /* 0x0000001f15037819 */ /* 0x000fc800000006ff */
[----:B------:R-:W0:Y:S02]  /*aa40*/  SYNCS.PHASECHK.TRANS64.TRYWAIT P0, [R6+URZ+0x28860], R3 ;  /* 0x02886003060075a7 */ /* 0x000e24000800017f */
[----:B0-----:R-:W-:Y:S05]  /*aa50*/  @!P0 BRA `(.L_x_6591) ;  /* 0x00000030007c8947 */ /* 0x001fea0003800000 */
.L_x_6676:
[----:B------:R-:W-:Y:S05]  /*aa60*/  BSYNC B1 ;  /* 0x0000000000017941 */ /* 0x000fea0003800000 */
.L_x_6590:
[----:B------:R-:W-:Y:S01]  /*aa70*/  UMOV UR4, 0xffffffff ;  /* 0xffffffff00047882 */ /* 0x000fe20000000000 */
[----:B------:R-:W-:Y:S01]  /*aa80*/  LOP3.LUT P2, RZ, R18, 0x8, RZ, 0xc0, !PT ;  /* 0x0000000812ff7812 */ /* 0x000fe2000784c0ff */
[----:B------:R-:W-:Y:S01]  /*aa90*/  IMAD R7, R10, 0x4000, R28 ;  /* 0x000040000a077824 */ /* 0x000fe200078e021c */
[----:B------:R-:W-:Y:S02]  /*aaa0*/  LOP3.LUT P1, RZ, R18, 0x4, RZ, 0xc0, !PT ;  /* 0x0000000412ff7812 */ /* 0x000fe4000782c0ff */
[----:B------:R-:W-:Y:S01]  /*aab0*/  IADD3 R8, -R35, R8, RZ ;  /* 0x0000000823087210 */ /* 0x000fe20007ffe1ff */
[----:B------:R-:W-:Y:S10]  /*aac0*/  BRA.DIV UR4, `(.L_x_6592) ;  /* 0x0000003204747947 */ /* 0x000ff4000b800000 */
[----:B------:R-:W1:Y:S01]  /*aad0*/  SHFL.IDX PT, R14, R16, RZ, 0x181f ;  /* 0x00181fff100e7589 */ /* 0x000e6200000e0000 */
[----:B------:R-:W-:-:S03]  /*aae0*/  LEA R7, R7, UR39, 0x1 ;  /* 0x0000002707077c11 */ /* 0x000fc6000f8e08ff */
[----:B0-----:R-:W0:Y:S01]  /*aaf0*/  SHFL.IDX PT, R3, R17, RZ, 0x181f ;  /* 0x00181fff11037589 */ /* 0x001e2200000e0000 */
[----:B-1----:R-:W-:-:S03]  /*ab00*/  IADD3 R2, P0, R14, R5, RZ ;  /* 0x000000050e027210 */ /* 0x002fc60007f1e0ff */
[----:B------:R-:W1:Y:S02]  /*ab10*/  SHFL.IDX PT, R14, R16, 0x1, 0x181f ;  /* 0x00381f00100e7f89 */ /* 0x000e6400000e0000 */
[----:B0-----:R-:W-:Y:S01]  /*ab20*/  IMAD.X R3, RZ, RZ, R3, P0 ;  /* 0x000000ffff037224 */ /* 0x001fe200000e0603 */
[----:B------:R-:W-:-:S13]  /*ab30*/  ISETP.LT.OR P0, PT, R8, 0x1, P2 ;  /* 0x000000010800780c */ /* 0x000fda0001701670 */
[----:B------:R-:W-:Y:S01]  /*ab40*/  LDGSTS.E.BYPASS.LTC128B.128 [R7+0x400], desc[UR48][R2.64], !P0 ;  /* 0x0040000002077fae */ /* 0x000fe2000c101d70 */
[----:B------:R-:W-:-:S13]  /*ab50*/  ISETP.LT.OR P0, PT, R8, 0x1, P1 ;  /* 0x000000010800780c */ /* 0x000fda0000f01670 */
[----:B------:R0:W-:Y:S04]  /*ab60*/  LDGSTS.E.BYPASS.LTC128B.128 [R7+0x4400], desc[UR48][R2.64+0x80], !P0 ;  /* 0x0440008002077fae */ /* 0x0001e8000c101d70 */
[----:B0-----:R-:W0:Y:S01]  /*ab70*/  SHFL.IDX PT, R3, R17, 0x1, 0x181f ;  /* 0x00381f0011037f89 */ /* 0x001e2200000e0000 */
        /* <DEDUP_REMOVED lines=17> */
[----:B------:R-:W1:Y:S01]  /*ac90*/  SHFL.IDX PT, R14, R16, 0x4, 0x181f ;  /* 0x00981f00100e7f89 */ /* 0x000e6200000e0000 */
[----:B0-----:R-:W-:Y:S02]  /*aca0*/  IADD3.X R3, RZ, R3, RZ, P0, !PT ;  /* 0x00000003ff037210 */ /* 0x001fe400007fe4ff */
        /* <DEDUP_REMOVED lines=22> */
[----:B------:R-:W1:Y:S04]  /*ae10*/  SHFL.IDX PT, R17, R17, 0x7, 0x181f ;  /* 0x00f81f0011117f89 */ /* 0x000e6800000e0000 */
[----:B------:R2:W3:Y:S01]  /*ae20*/  SHFL.IDX PT, R14, R16, 0x7, 0x181f ;  /* 0x00f81f00100e7f89 */ /* 0x0004e200000e0000 */
[----:B0-----:R-:W-:Y:S01]  /*ae30*/  IMAD.X R3, RZ, RZ, R3, P0 ;  /* 0x000000ffff037224 */ /* 0x001fe200000e0603 */
[----:B------:R-:W-:-:S13]  /*ae40*/  ISETP.LT.OR P0, PT, R8, 0x61, P2 ;  /* 0x000000610800780c */ /* 0x000fda0001701670 */
[----:B------:R2:W-:Y:S01]  /*ae50*/  LDGSTS.E.BYPASS.LTC128B.128 [R7+0x3400], desc[UR48][R2.64], !P0 ;  /* 0x0340000002077fae */ /* 0x0005e2000c101d70 */
[----:B------:R-:W-:-:S13]  /*ae60*/  ISETP.LT.OR P0, PT, R8, 0x61, P1 ;  /* 0x000000610800780c */ /* 0x000fda0000f01670 */
[----:B-1-3--:R2:W-:Y:S02]  /*ae70*/  LDGSTS.E.BYPASS.LTC128B.128 [R7+0x7400], desc[UR48][R2.64+0x80], !P0 ;  /* 0x0740008002077fae */ /* 0x00a5e4000c101d70 */
.L_x_6694:
[----:B0-2---:R-:W-:Y:S01]  /*ae80*/  IADD3 R2, P0, R14, R5, RZ ;  /* 0x000000050e027210 */ /* 0x005fe20007f1e0ff */
        /* <DEDUP_REMOVED lines=28> */
.L_x_6593:
[----:B------:R-:W-:Y:S02]  /*b050*/  PLOP3.LUT P1, PT, P1, P0, PT, 0xa2, 0x0 ;  /* 0x000000000000781c */ /* 0x000fe40000f21472 */
[----:B------:R-:W-:-:S08]  /*b060*/  @P0 R2UR P1, UR4, R6 ;  /* 0x00000000060402ca */ /* 0x000fd00000020000 */
[----:B------:R-:W-:-:S05]  /*b070*/  @P0 PLOP3.LUT P0, PT, P1, PT, PT, 0x80, 0x0 ;  /* 0x000000000000081c */ /* 0x000fca0000f0f070 */
[----:B------:R-:W-:Y:S01]  /*b080*/  @!P1 SYNCS.ARRIVE.TRANS64.RED.A0T1 RZ, [UR4+0x28850], RZ ;  /* 0x028850ffffff99a7 */ /* 0x000fe20008200404 */
[----:B------:R-:W-:Y:S07]  /*b090*/  @!P1 ARRIVES.LDGSTSBAR.64.TRANSCNT [UR4+0x28850] ;  /* 0x02885000ff0099b0 */ /* 0x000fee0008000a84 */
[----:B------:R-:W-:Y:S05]  /*b0a0*/  @P0 BRA.U.ANY `(.L_x_6593) ;  /* 0xfffffffd00e80947 */ /* 0x000fea000393ffff */
[----:B------:R-:W-:Y:S01]  /*b0b0*/  NOP ;  /* 0x0000000000007918 */ /* 0x000fe20000000000 */
[----:B------:R-:W-:-:S04]  /*b0c0*/  MOV R0, UR41 ;  /* 0x0000002900007c02 */ /* 0x000fc80008000f00 */
[----:B------:R-:W-:-:S13]  /*b0d0*/  ISETP.NE.AND P2, PT, R0, 0x3, PT ;  /* 0x000000030000780c */ /* 0x000fda0003f45270 */
[----:B------:R-:W-:Y:S05]  /*b0e0*/  @!P2 BRA `(.L_x_6594) ;  /* 0x000000000004a947 */ /* 0x000fea0003800000 */
[----:B------:R-:W-:Y:S01]  /*b0f0*/  BPT.TRAP 0x1 ;  /* 0x000000040000795c */ /* 0x000fe20000300000 */
.L_x_6594:
[C---:B------:R-:W-:Y:S01]  /*b100*/  ISETP.GT.AND P0, PT, R20.reuse, RZ, PT ;  /* 0x000000ff1400720c */ /* 0x040fe20003f04270 */
[----:B------:R0:W-:Y:S01]  /*b110*/  SYNCS.ARRIVE.TRANS64.A1T0 RZ, [R6+URZ+0x28850], RZ ;  /* 0x028850ff06ff79a7 */ /* 0x0001e2000810003f */
[----:B------:R-:W-:Y:S01]  /*b120*/  IMAD.MOV.U32 R21, RZ, RZ, R25 ;  /* 0x000000ffff157224 */ /* 0x000fe200078e0019 */
[----:B------:R-:W-:Y:S01]  /*b130*/  MOV R26, R20 ;  /* 0x00000014001a7202 */ /* 0x000fe20000000f00 */
[----:B------:R-:W-:Y:S02]  /*b140*/  IMAD.MOV.U32 R10, RZ, RZ, R22 ;  /* 0x000000ffff0a7224 */ /* 0x000fe400078e0016 */
[----:B0-----:R-:W-:-:S07]  /*b150*/  VIADD R6, R20, 0xffffffff ;  /* 0xffffffff14067836 */ /* 0x001fce0000000000 */
[----:B------:R-:W-:Y:S05]  /*b160*/  @P0 BRA `(.L_x_6595) ;  /* 0xfffffff000000947 */ /* 0x000fea000383ffff */
[----:B------:R-:W-:Y:S05]  /*b170*/  BSYNC B0 ;  /* 0x0000000000007941 */ /* 0x000fea0003800000 */
.L_x_6582:
[----:B0-----:R-:W-:-:S05]  /*b180*/  IMAD.U32 R0, RZ, RZ, UR41 ;  /* 0x00000029ff007e24 */ /* 0x001fca000f8e00ff */
[----:B------:R-:W-:-:S13]  /*b190*/  ISETP.NE.AND P0, PT, R0, 0x3, PT ;  /* 0x000000030000780c */ /* 0x000fda0003f05270 */
[----:B------:R-:W-:Y:S05]  /*b1a0*/  @!P0 BRA `(.L_x_6596) ;  /* 0x0000000000048947 */ /* 0x000fea0003800000 */
[----:B------:R-:W-:Y:S01]  /*b1b0*/  BPT.TRAP 0x1 ;  /* 0x000000040000795c */ /* 0x000fe20000300000 */
.L_x_6596:
[----:B------:R-:W-:Y:S01]  /*b1c0*/  LEA R4, R22, UR39, 0x3 ;  /* 0x0000002716047c11 */ /* 0x000fe2000f8e18ff */
[----:B------:R-:W-:Y:S01]  /*b1d0*/  IMAD.MOV.U32 R5, RZ, RZ, -0x80 ;  /* 0xffffff80ff057424 */ /* 0x000fe200078e00ff */
[----:B------:R-:W-:Y:S01]  /*b1e0*/  SHF.L.U32 R3, R25, 0x1f, RZ ;  /* 0x0000001f19037819 */ /* 0x000fe200000006ff */
[----:B------:R-:W-:Y:S02]  /*b1f0*/  BSSY B0, `(.L_x_6597) ;  /* 0x0000004000007945 */ /* 0x000fe40003800000 */
[----:B------:R-:W-:Y:S01]  /*b200*/  IMAD R20, R20, R5, UR37 ;  /* 0x0000002514147e24 */ /* 0x000fe2000f8e0205 */
[----:B------:R-:W0:Y:S02]  /*b210*/  SYNCS.PHASECHK.TRANS64.TRYWAIT P0, [R4+URZ+0x28860], R3 ;  /* 0x02886003040075a7 */ /* 0x000e24000800017f */
[----:B0-----:R-:W-:Y:S05]  /*b220*/  @!P0 BRA `(.L_x_6598) ;  /* 0x0000003400088947 */ /* 0x001fea0003800000 */
.L_x_6695:
[----:B------:R-:W-:Y:S05]  /*b230*/  BSYNC B0 ;  /* 0x0000000000007941 */ /* 0x000fea0003800000 */
.L_x_6597:
[----:B------:R-:W-:Y:S01]  /*b240*/  UMOV UR4, 0xffffffff ;  /* 0xffffffff00047882 */ /* 0x000fe20000000000 */
[----:B------:R-:W-:Y:S01]  /*b250*/  LOP3.LUT P2, RZ, R18, 0x8, RZ, 0xc0, !PT ;  /* 0x0000000812ff7812 */ /* 0x000fe2000784c0ff */
[----:B------:R-:W-:Y:S01]  /*b260*/  IMAD R7, R22, 0x4000, R28 ;  /* 0x0000400016077824 */ /* 0x000fe200078e021c */
[----:B------:R-:W-:Y:S02]  /*b270*/  LOP3.LUT P1, RZ, R18, 0x4, RZ, 0xc0, !PT ;  /* 0x0000000412ff7812 */ /* 0x000fe4000782c0ff */
[----:B------:R-:W-:Y:S01]  /*b280*/  IADD3 R5, -R35, R20, RZ ;  /* 0x0000001423057210 */ /* 0x000fe20007ffe1ff */
[----:B------:R-:W-:Y:S10]  /*b290*/  BRA.DIV UR4, `(.L_x_6599) ;  /* 0x0000003604007947 */ /* 0x000ff4000b800000 */
[----:B------:R-:W1:Y:S01]  /*b2a0*/  SHFL.IDX PT, R14, R16, RZ, 0x181f ;  /* 0x00181fff100e7589 */ /* 0x000e6200000e0000 */
[----:B------:R-:W-:-:S03]  /*b2b0*/  IMAD.SHL.U32 R6, R34, 0x2, RZ ;  /* 0x0000000222067824 */ /* 0x000fc600078e00ff */
[----:B------:R-:W0:Y:S02]  /*b2c0*/  SHFL.IDX PT, R0, R17, RZ, 0x181f ;  /* 0x00181fff11007589 */ /* 0x000e2400000e0000 */
[----:B-1----:R-:W-:Y:S02]  /*b2d0*/  IADD3 R2, P0, R14, R6, RZ ;  /* 0x000000060e027210 */ /* 0x002fe40007f1e0ff */
[----:B------:R-:W1:Y:S03]  /*b2e0*/  SHFL.IDX PT, R14, R16, 0x1, 0x181f ;  /* 0x00381f00100e7f89 */ /* 0x000e6600000e0000 */
[----:B0-----:R-:W-:Y:S01]  /*b2f0*/  IMAD.X R3, RZ, RZ, R0, P0 ;  /* 0x000000ffff037224 */ /* 0x001fe200000e0600 */
[----:B------:R-:W-:Y:S02]  /*b300*/  ISETP.LT.OR P0, PT, R5, 0x1, P2 ;  /* 0x000000010500780c */ /* 0x000fe40001701670 */
[----:B------:R-:W-:-:S02]  /*b310*/  LEA R0, R7, UR39, 0x1 ;  /* 0x0000002707007c11 */ /* 0x000fc4000f8e08ff */
[----:B------:R-:W0:Y:S09]  /*b320*/  SHFL.IDX PT, R7, R17, 0x1, 0x181f ;  /* 0x00381f0011077f89 */ /* 0x000e3200000e0000 */
        /* <DEDUP_REMOVED lines=44> */
[----:B------:R1:W2:Y:S02]  /*b5f0*/  SHFL.IDX PT, R14, R16, 0x7, 0x181f ;  /* 0x00f81f00100e7f89 */ /* 0x0002a400000e0000 */
[----:B0-----:R-:W-:Y:S02]  /*b600*/  IADD3.X R3, RZ, R7, RZ, P0, !PT ;  /* 0x00000007ff037210 */ /* 0x001fe400007fe4ff */
[----:B------:R-:W-:Y:S01]  /*b610*/  ISETP.LT.OR P0, PT, R5, 0x61, P2 ;  /* 0x000000610500780c */ /* 0x000fe20001701670 */
[----:B------:R1:W3:-:S12]  /*b620*/  SHFL.IDX PT, R7, R17, 0x7, 0x181f ;  /* 0x00f81f0011077f89 */ /* 0x0002d800000e0000 */
[----:B------:R1:W-:Y:S01]  /*b630*/  LDGSTS.E.BYPASS.LTC128B.128 [R0+0x3400], desc[UR48][R2.64], !P0 ;  /* 0x0340000002007fae */ /* 0x0003e2000c101d70 */
[----:B------:R-:W-:-:S13]  /*b640*/  ISETP.LT.OR P0, PT, R5, 0x61, P1 ;  /* 0x000000610500780c */ /* 0x000fda0000f01670 */
[----:B--23--:R1:W-:Y:S02]  /*b650*/  LDGSTS.E.BYPASS.LTC128B.128 [R0+0x7400], desc[UR48][R2.64+0x80], !P0 ;  /* 0x0740008002007fae */ /* 0x00c3e4000c101d70 */
.L_x_6713:
        /* <DEDUP_REMOVED lines=9> */
[----:B------:R-:W-:Y:S01]  /*b6f0*/  PLOP3.LUT P0, PT, PT, PT, PT, 0x80, 0x0 ;  /* 0x000000000000781c */ /* 0x000fe20003f0f070 */
[----:B------:R-:W-:-:S12]  /*b700*/  NOP ;  /* 0x0000000000007918 */ /* 0x000fd80000000000 */
.L_x_6600:
        /* <DEDUP_REMOVED lines=11> */
.L_x_6601:
[----:B------:R-:W-:Y:S01]  /*b7c0*/  VIADD R22, R22, 0x1 ;  /* 0x0000000116167836 */ /* 0x000fe20000000000 */
[----:B------:R-:W-:Y:S01]  /*b7d0*/  IADD3 R33, R33, UR43, RZ ;  /* 0x0000002b21217c10 */ /* 0x000fe2000fffe0ff */
[----:B------:R-:W-:Y:S01]  /*b7e0*/  ULDC UR4, c[0x0][0xc34] ;  /* 0x00030d0000047ab9 */ /* 0x000fe20000000800 */
[----:B------:R0:W-:Y:S01]  /*b7f0*/  SYNCS.ARRIVE.TRANS64.A1T0 RZ, [R4+URZ+0x28850], RZ ;  /* 0x028850ff04ff79a7 */ /* 0x0001e2000810003f */
[----:B------:R-:W-:Y:S01]  /*b800*/  VIADD R37, R37, 0x1 ;  /* 0x0000000125257836 */ /* 0x000fe20000000000 */
[----:B------:R-:W-:-:S04]  /*b810*/  ISETP.NE.AND P0, PT, R22, 0x2, PT ;  /* 0x000000021600780c */ /* 0x000fc80003f05270 */
[----:B------:R-:W-:Y:S02]  /*b820*/  SEL R22, R22, RZ, P0 ;  /* 0x000000ff16167207 */ /* 0x000fe40000000000 */
[----:B------:R-:W-:Y:S02]  /*b830*/  SEL R0, RZ, 0x1, P0 ;  /* 0x00000001ff007807 */ /* 0x000fe40000000000 */
[----:B------:R-:W-:Y:S02]  /*b840*/  ISETP.GE.AND P0, PT, R33, UR4, PT ;  /* 0x0000000421007c0c */ /* 0x000fe4000bf06270 */
[----:B------:R-:W-:-:S11]  /*b850*/  LOP3.LUT R25, R25, R0, RZ, 0x3c, !PT ;  /* 0x0000000019197212 */ /* 0x000fd600078e3cff */
[----:B0-----:R-:W-:Y:S05]  /*b860*/  @!P0 BRA `(.L_x_6602) ;  /* 0xffffffcc00788947 */ /* 0x001fea000383ffff */
[----:B------:R-:W-:-:S07]  /*b870*/  LOP3.LUT R37, R37, 0x1, RZ, 0xc, !PT ;  /* 0x0000000125257812 */ /* 0x000fce00078e0cff */
.L_x_6567:
[----:B------:R-:W0:Y:S01]  /*b880*/  S2R R3, SR_CgaCtaId ;  /* 0x0000000000037919 */ /* 0x000e220000008800 */
[----:B------:R-:W-:Y:S01]  /*b890*/  MOV R0, 0x400 ;  /* 0x0000040000007802 */ /* 0x000fe20000000f00 */
[----:B------:R-:W-:Y:S01]  /*b8a0*/  BSSY B0, `(.L_x_6603) ;  /* 0x0000005000007945 */ /* 0x000fe20003800000 */
[----:B------:R-:W-:Y:S02]  /*b8b0*/  SHF.L.U32 R37, R37, 0x1f, RZ ;  /* 0x0000001f25257819 */ /* 0x000fe400000006ff */
[----:B0-----:R-:W-:-:S04]  /*b8c0*/  LEA R5, R3, R0, 0x18 ;  /* 0x0000000003057211 */ /* 0x001fc800078ec0ff */
[----:B------:R-:W0:Y:S02]  /*b8d0*/  SYNCS.PHASECHK.TRANS64.TRYWAIT P0, [R5+URZ+0x28820], R37 ;  /* 0x02882025050075a7 */ /* 0x000e24000800017f */
[----:B0-----:R-:W-:Y:S05]  /*b8e0*/  @!P0 BRA `(.L_x_6604) ;  /* 0x0000003800248947 */ /* 0x001fea0003800000 */
.L_x_6714:
[----:B------:R-:W-:Y:S05]  /*b8f0*/  BSYNC B0 ;  /* 0x0000000000007941 */ /* 0x000fea0003800000 */
.L_x_6603:
[----:B------:R-:W-:-:S03]  /*b900*/  UMOV UR4, 0xffffffff ;  /* 0xffffffff00047882 */ /* 0x000fc60000000000 */
[----:B------:R-:W-:Y:S05]  /*b910*/  BRA.DIV UR4, `(.L_x_6605) ;  /* 0x0000003a042c7947 */ /* 0x000fea000b800000 */
[----:B------:R-:W1:Y:S02]  /*b920*/  S2R R0, SR_TID.X ;  /* 0x0000000000007919 */ /* 0x000e640000002100 */
[----:B-1----:R-:W-:-:S04]  /*b930*/  SHF.R.U32.HI R0, RZ, 0x5, R0 ;  /* 0x00000005ff007819 */ /* 0x002fc80000011600 */
[----:B------:R-:W-:-:S05]  /*b940*/  LOP3.LUT R0, R0, 0x3, RZ, 0xc0, !PT ;  /* 0x0000000300007812 */ /* 0x000fca00078ec0ff */
[----:B------:R1:W2:Y:S02]  /*b950*/  SHFL.IDX PT, R14, R0, RZ, 0x1f ;  /* 0x00001fff000e7589 */ /* 0x0002a400000e0000 */
.L_x_6717:
[----:B--2---:R-:W-:Y:S01]  /*b960*/  ISETP.NE.AND P0, PT, R14, RZ, PT ;  /* 0x000000ff0e00720c */ /* 0x004fe20003f05270 */
[----:B------:R-:W-:-:S12]  /*b970*/  BSSY B0, `(.L_x_6606) ;  /* 0x0000024000007945 */ /* 0x000fd80003800000 */
[----:B------:R-:W-:Y:S05]  /*b980*/  @P0 BRA `(.L_x_6607) ;  /* 0x0000000000880947 */ /* 0x000fea0003800000 */
[----:B------:R-:W-:-:S03]  /*b990*/  UMOV UR4, 0xffffffff ;  /* 0xffffffff00047882 */ /* 0x000fc60000000000 */
[----:B------:R-:W-:Y:S05]  /*b9a0*/  BRA.DIV UR4, `(.L_x_6608) ;  /* 0x0000003a043c7947 */ /* 0x000fea000b800000 */
[----:B------:R-:W-:-:S13]  /*b9b0*/  ELECT P6, URZ, PT ;  /* 0x00000000003f782f */ /* 0x000fda00038c0000 */
.L_x_6720:
[----:B------:R-:W-:Y:S05]  /*b9c0*/  @!P6 BRA `(.L_x_6607) ;  /* 0x000000000078e947 */ /* 0x000fea0003800000 */
[----:B------:R-:W-:-:S06]  /*b9d0*/  ULOP3.LUT UR4, UR36, 0x2, URZ, 0xfc, !UPT ;  /* 0x0000000224047892 */ /* 0x000fcc000f8efc3f */
[----:B-1----:R-:W-:-:S05]  /*b9e0*/  IMAD.U32 R0, RZ, RZ, UR4 ;  /* 0x00000004ff007e24 */ /* 0x002fca000f8e00ff */
[----:B------:R-:W-:-:S13]  /*b9f0*/  ISETP.NE.AND P0, PT, R0, 0x3, PT ;  /* 0x000000030000780c */ /* 0x000fda0003f05270 */
[----:B------:R-:W-:Y:S05]  /*ba00*/  @!P0 BRA `(.L_x_6609) ;  /* 0x0000000000048947 */ /* 0x000fea0003800000 */
[----:B------:R-:W-:Y:S01]  /*ba10*/  BPT.TRAP 0x1 ;  /* 0x000000040000795c */ /* 0x000fe20000300000 */
.L_x_6609:
[C---:B------:R-:W-:Y:S01]  /*ba20*/  LEA R3, R22.reuse, R5, 0x3 ;  /* 0x0000000516037211 */ /* 0x040fe200078e18ff */
[----:B------:R-:W-:Y:S01]  /*ba30*/  VIADD R22, R22, 0x1 ;  /* 0x0000000116167836 */ /* 0x000fe20000000000 */
[----:B------:R-:W-:-:S04]  /*ba40*/  SHF.L.U32 R2, R25, 0x1f, RZ ;  /* 0x0000001f19027819 */ /* 0x000fc800000006ff */
[----:B------:R-:W1:Y:S01]  /*ba50*/  SYNCS.PHASECHK.TRANS64.TRYWAIT P1, [R3+URZ+0x28840], R2 ;  /* 0x02884002030075a7 */ /* 0x000e62000802017f */
[----:B------:R-:W-:-:S04]  /*ba60*/  ISETP.NE.AND P2, PT, R22, 0x2, PT ;  /* 0x000000021600780c */ /* 0x000fc80003f45270 */
[----:B------:R-:W-:Y:S01]  /*ba70*/  SEL R0, RZ, 0x1, P2 ;  /* 0x00000001ff007807 */ /* 0x000fe20001000000 */
[----:B-1----:R-:W-:Y:S08]  /*ba80*/  @!P1 BRA `(.L_x_6610) ;  /* 0x0000003800249947 */ /* 0x002ff00003800000 */
.L_x_6721:
[----:B------:R-:W-:Y:S02]  /*ba90*/  SEL R22, R22, RZ, P2 ;  /* 0x000000ff16167207 */ /* 0x000fe40001000000 */
[----:B------:R-:W-:Y:S01]  /*baa0*/  LOP3.LUT R0, R25, R0, RZ, 0x3c, !PT ;  /* 0x0000000019007212 */ /* 0x000fe200078e3cff */
[----:B------:R-:W-:Y:S06]  /*bab0*/  @!P0 BRA `(.L_x_6611) ;  /* 0x0000000000048947 */ /* 0x000fec0003800000 */
[----:B------:R-:W-:Y:S01]  /*bac0*/  BPT.TRAP 0x1 ;  /* 0x000000040000795c */ /* 0x000fe20000300000 */
.L_x_6611:
[----:B0-----:R-:W-:Y:S01]  /*bad0*/  IMAD R5, R22, 0x8, R5 ;  /* 0x0000000816057824 */ /* 0x001fe200078e0205 */
[----:B------:R-:W-:-:S04]  /*bae0*/  SHF.L.U32 R0, R0, 0x1f, RZ ;  /* 0x0000001f00007819 */ /* 0x000fc800000006ff */
[----:B------:R-:W0:Y:S02]  /*baf0*/  SYNCS.PHASECHK.TRANS64.TRYWAIT P1, [R5+URZ+0x28840], R0 ;  /* 0x02884000050075a7 */ /* 0x000e24000802017f */
[----:B0-----:R-:W-:Y:S05]  /*bb00*/  @!P1 BRA `(.L_x_6612) ;  /* 0x0000003800189947 */ /* 0x001fea0003800000 */
.L_x_6722:
[----:B------:R-:W-:Y:S05]  /*bb10*/  @!P0 BRA `(.L_x_6613) ;  /* 0x0000000000048947 */ /* 0x000fea0003800000 */
[----:B------:R-:W-:Y:S01]  /*bb20*/  BPT.TRAP 0x1 ;  /* 0x000000040000795c */ /* 0x000fe20000300000 */
.L_x_6613:
[----:B------:R-:W2:Y:S02]  /*bb30*/  SYNCS.PHASECHK.TRANS64.TRYWAIT P1, [R3+URZ+0x28860], R2 ;  /* 0x02886002030075a7 */ /* 0x000ea4000802017f */
[----:B--2---:R-:W-:Y:S05]  /*bb40*/  @!P1 BRA `(.L_x_6614) ;  /* 0x00000038001c9947 */ /* 0x004fea0003800000 */
.L_x_6723:
[----:B------:R-:W-:Y:S05]  /*bb50*/  @!P0 BRA `(.L_x_6615) ;  /* 0x0000000000048947 */ /* 0x000fea0003800000 */
[----:B------:R-:W-:Y:S01]  /*bb60*/  BPT.TRAP 0x1 ;  /* 0x000000040000795c */ /* 0x000fe20000300000 */
.L_x_6615:
[----:B---3--:R3:W4:Y:S02]  /*bb70*/  SYNCS.PHASECHK.TRANS64.TRYWAIT P0, [R5+URZ+0x28860], R0 ;  /* 0x02886000050075a7 */ /* 0x008724000800017f */
[----:B----4-:R-:W-:Y:S05]  /*bb80*/  @!P0 NANOSLEEP.SYNCS 0x989680 ;  /* 0x009896800000895d */ /* 0x010fea0003900000 */
[----:B------:R-:W4:Y:S02]  /*bb90*/  @!P0 SYNCS.PHASECHK.TRANS64 P0, [R5+URZ+0x28860], R0 ;  /* 0x02886000050085a7 */ /* 0x000f24000800007f */
[----:B----4-:R-:W-:Y:S05]  /*bba0*/  @!P0 BRA `(.L_x_6615) ;  /* 0xfffffffc00f08947 */ /* 0x010fea000383ffff */
.L_x_6607:
[----:B------:R-:W-:Y:S05]  /*bbb0*/  BSYNC B0 ;  /* 0x0000000000007941 */ /* 0x000fea0003800000 */
.L_x_6606:
[----:B------:R-:W-:Y:S05]  /*bbc0*/  EXIT ;  /* 0x000000000000794d */ /* 0x000fea0003800000 */
.L_x_6535:
[----:B0-----:R-:W-:-:S04]  /*bbd0*/  MOV R3, UR39 ;  /* 0x0000002700037c02 */ /* 0x001fc80008000f00 */
[----:B------:R0:W1:Y:S03]  /*bbe0*/  SYNCS.PHASECHK.TRANS64.TRYWAIT P1, [R3+URZ+0x28800], R0 ;  /* 0x02880000030075a7 */ /* 0x000066000802017f */
[----:B-1----:R-:W-:Y:S05]  /*bbf0*/  @!P1 NANOSLEEP.SYNCS 0x989680 ;  /* 0x009896800000995d */ /* 0x002fea0003900000 */
[----:B------:R-:W1:Y:S02]  /*bc00*/  @!P1 SYNCS.PHASECHK.TRANS64 P1, [R3+URZ+0x28800], R0 ;  /* 0x02880000030095a7 */ /* 0x000e64000802007f */
[----:B-1----:R-:W-:Y:S05]  /*bc10*/  @!P1 BRA `(.L_x_6535) ;  /* 0xfffffffc00ec9947 */ /* 0x002fea000383ffff */
[----:B------:R-:W-:Y:S05]  /*bc20*/  BRA `(.L_x_6616) ;  /* 0xffffff5400187947 */ /* 0x000fea000383ffff */
.L_x_6539:
[----:B-1----:R1:W2:Y:S02]  /*bc30*/  SYNCS.PHASECHK.TRANS64.TRYWAIT P1, [R0+URZ+0x28830], R3 ;  /* 0x02883003000075a7 */ /* 0x0022a4000802017f */
[----:B--2---:R-:W-:Y:S05]  /*bc40*/  @!P1 NANOSLEEP.SYNCS 0x989680 ;  /* 0x009896800000995d */ /* 0x004fea0003900000 */
[----:B------:R-:W2:Y:S02]  /*bc50*/  @!P1 SYNCS.PHASECHK.TRANS64 P1, [R0+URZ+0x28830], R3 ;  /* 0x02883003000095a7 */ /* 0x000ea4000802007f */
[----:B--2---:R-:W-:Y:S05]  /*bc60*/  @!P1 BRA `(.L_x_6539) ;  /* 0xfffffffc00f09947 */ /* 0x004fea000383ffff */
[----:B------:R-:W-:Y:S05]  /*bc70*/  BRA `(.L_x_6538) ;  /* 0xffffff5400387947 */ /* 0x000fea000383ffff */
.L_x_6545:
[----:B-1----:R-:W-:-:S04]  /*bc80*/  IMAD.U32 R7, RZ, RZ, UR6 ;  /* 0x00000006ff077e24 */ /* 0x002fc8000f8e00ff */
[----:B------:R1:W2:Y:S03]  /*bc90*/  SYNCS.PHASECHK.TRANS64.TRYWAIT P1, [R7+URZ+0x28830], R6 ;  /* 0x02883006070075a7 */ /* 0x0002a6000802017f */
[----:B--2---:R-:W-:Y:S05]  /*bca0*/  @!P1 NANOSLEEP.SYNCS 0x989680 ;  /* 0x009896800000995d */ /* 0x004fea0003900000 */
[----:B------:R-:W2:Y:S02]  /*bcb0*/  @!P1 SYNCS.PHASECHK.TRANS64 P1, [R7+URZ+0x28830], R6 ;  /* 0x02883006070095a7 */ /* 0x000ea4000802007f */
[----:B--2---:R-:W-:Y:S05]  /*bcc0*/  @!P1 BRA `(.L_x_6545) ;  /* 0xfffffffc00ec9947 */ /* 0x004fea000383ffff */
[----:B------:R-:W-:Y:S05]  /*bcd0*/  BRA `(.L_x_6542) ;  /* 0xffffff8000607947 */ /* 0x000fea000383ffff */
.L_x_6549:
[----:B-1----:R-:W-:-:S04]  /*bce0*/  IMAD.U32 R7, RZ, RZ, UR6 ;  /* 0x00000006ff077e24 */ /* 0x002fc8000f8e00ff */
[----:B------:R1:W2:Y:S03]  /*bcf0*/  SYNCS.PHASECHK.TRANS64.TRYWAIT P1, [R7+URZ+0x28850], R6 ;  /* 0x02885006070075a7 */ /* 0x0002a6000802017f */
[----:B--2---:R-:W-:Y:S05]  /*bd00*/  @!P1 NANOSLEEP.SYNCS 0x989680 ;  /* 0x009896800000995d */ /* 0x004fea0003900000 */
[----:B------:R-:W2:Y:S02]  /*bd10*/  @!P1 SYNCS.PHASECHK.TRANS64 P1, [R7+URZ+0x28850], R6 ;  /* 0x02885006070095a7 */ /* 0x000ea4000802007f */
[----:B--2---:R-:W-:Y:S05]  /*bd20*/  @!P1 BRA `(.L_x_6549) ;  /* 0xfffffffc00ec9947 */ /* 0x004fea000383ffff */
[----:B------:R-:W-:Y:S05]  /*bd30*/  BRA `(.L_x_6546) ;  /* 0xffffff84002c7947 */ /* 0x000fea000383ffff */
.L_x_6556:
[----:B-1----:R-:W-:-:S04]  /*bd40*/  MOV R5, UR10 ;  /* 0x0000000a00057c02 */ /* 0x002fc80008000f00 */
[----:B------:R1:W2:Y:S03]  /*bd50*/  SYNCS.PHASECHK.TRANS64.TRYWAIT P1, [R5+URZ+0x28850], R4 ;  /* 0x02885004050075a7 */ /* 0x0002a6000802017f */
[----:B--2---:R-:W-:Y:S05]  /*bd60*/  @!P1 NANOSLEEP.SYNCS 0x989680 ;  /* 0x009896800000995d */ /* 0x004fea0003900000 */
[----:B------:R-:W2:Y:S02]  /*bd70*/  @!P1 SYNCS.PHASECHK.TRANS64 P1, [R5+URZ+0x28850], R4 ;  /* 0x02885004050095a7 */ /* 0x000ea4000802007f */
[----:B--2---:R-:W-:Y:S05]  /*bd80*/  @!P1 BRA `(.L_x_6556) ;  /* 0xfffffffc00ec9947 */ /* 0x004fea000383ffff */
[----:B------:R-:W-:Y:S05]  /*bd90*/  BRA `(.L_x_6555) ;  /* 0xffffffa800147947 */ /* 0x000fea000383ffff */
.L_x_6571:
        /* <DEDUP_REMOVED lines=11> */
.L_x_6618:
[----:B------:R-:W-:Y:S05]  /*be50*/  BSYNC B0 ;  /* 0x0000000000007941 */ /* 0x000fea0003800000 */
.L_x_6617:
[----:B------:R-:W-:Y:S05]  /*be60*/  BRA `(.L_x_6619) ;  /* 0xffffffcc00c47947 */ /* 0x000fea000383ffff */
.L_x_6574:
[----:B0-----:R0:W1:Y:S02]  /*be70*/  SYNCS.PHASECHK.TRANS64.TRYWAIT P0, [R0+URZ+0x28840], R3 ;  /* 0x02884003000075a7 */ /* 0x001064000800017f */
[----:B-1----:R-:W-:Y:S05]  /*be80*/  @!P0 NANOSLEEP.SYNCS 0x989680 ;  /* 0x009896800000895d */ /* 0x002fea0003900000 */
[----:B------:R-:W1:Y:S02]  /*be90*/  @!P0 SYNCS.PHASECHK.TRANS64 P0, [R0+URZ+0x28840], R3 ;  /* 0x02884003000085a7 */ /* 0x000e64000800007f */
[----:B-1----:R-:W-:Y:S05]  /*bea0*/  @!P0 BRA `(.L_x_6574) ;  /* 0xfffffffc00f08947 */ /* 0x002fea000383ffff */
[----:B------:R-:W-:Y:S05]  /*beb0*/  BRA `(.L_x_6620) ;  /* 0xffffffd0002c7947 */ /* 0x000fea000383ffff */
.L_x_6575:
        /* <DEDUP_REMOVED lines=8> */
.L_x_6622:
[----:B------:R-:W-:Y:S05]  /*bf40*/  BSYNC B0 ;  /* 0x0000000000007941 */ /* 0x000fea0003800000 */
.L_x_6621:
[----:B------:R-:W-:Y:S01]  /*bf50*/  IMAD.MOV.U32 R13, RZ, RZ, R4 ;  /* 0x000000ffff0d7224 */ /* 0x000fe200078e0004 */
[----:B------:R-:W-:Y:S01]  /*bf60*/  MOV R11, 0x181f ;  /* 0x0000181f000b7802 */ /* 0x000fe20000000f00 */
[----:B------:R-:W-:Y:S01]  /*bf70*/  IMAD.MOV.U32 R12, RZ, RZ, RZ ;  /* 0x000000ffff0c7224 */ /* 0x000fe200078e00ff */
[----:B------:R-:W-:Y:S01]  /*bf80*/  MOV R2, R14 ;  /* 0x0000000e00027202 */ /* 0x000fe20000000f00 */
[----:B------:R-:W-:Y:S01]  /*bf90*/  IMAD.MOV.U32 R15, RZ, RZ, -0x1 ;  /* 0xffffffffff0f7424 */ /* 0x000fe200078e00ff */
[----:B------:R-:W-:-:S13]  /*bfa0*/  ISETP.GE.AND P0, PT, R30, 0x1, PT ;  /* 0x000000011e00780c */ /* 0x000fda0003f06270 */
[----:B------:R-:W-:Y:S05]  /*bfb0*/  WARPSYNC.COLLECTIVE R15, `(.L_x_6623) ;  /* 0x000000000f087348 */ /* 0x000fea0003c00000 */
[----:B------:R0:W1:Y:S02]  /*bfc0*/  SHFL.IDX P6, R14, R13, R12, R11 ;  /* 0x0000000c0d0e7389 */ /* 0x00006400000c000b */
[----:B01----:R-:W-:Y:S01]  /*bfd0*/  ENDCOLLECTIVE ;  /* 0x000000000000791b */ /* 0x003fe20003800000 */
.L_x_6623:
        /* <DEDUP_REMOVED lines=9> */
.L_x_6624:
[----:B------:R-:W-:Y:S01]  /*c070*/  @!PT LDS RZ, [RZ] ;  /* 0x00000000fffff984 */ /* 0x000fe20000000800 */
[----:B------:R-:W-:Y:S01]  /*c080*/  @!PT LDS RZ, [RZ] ;  /* 0x00000000fffff984 */ /* 0x000fe20000000800 */
[----:B------:R-:W-:Y:S01]  /*c090*/  @!PT LDS RZ, [RZ] ;  /* 0x00000000fffff984 */ /* 0x000fe20000000800 */
[----:B------:R0:W-:Y:S04]  /*c0a0*/  @P0 LDGSTS.E.BYPASS.LTC128B.128 [R7+0x18400], desc[UR48][R2.64], !P3 ;  /* 0x1840000002070fae */ /* 0x0001e8000d901d70 */
[----:B------:R0:W-:Y:S01]  /*c0b0*/  @P0 LDGSTS.E.BYPASS.LTC128B.128 [R7+0x1c400], desc[UR48][R2.64+0x80], !P2 ;  /* 0x1c40008002070fae */ /* 0x0001e2000d101d70 */
[----:B------:R-:W-:Y:S01]  /*c0c0*/  ISETP.GE.AND P0, PT, R30, 0x11, PT ;  /* 0x000000111e00780c */ /* 0x000fe20003f06270 */
[----:B------:R-:W-:-:S12]  /*c0d0*/  IMAD.MOV.U32 R13, RZ, RZ, R4 ;  /* 0x000000ffff0d7224 */ /* 0x000fd800078e0004 */
[----:B------:R-:W-:Y:S02]  /*c0e0*/  @P0 LEA R21, R5, UR39, 0x1 ;  /* 0x0000002705150c11 */ /* 0x000fe4000f8e08ff */
[----:B0-----:R-:W-:-:S07]  /*c0f0*/  MOV R8, R14 ;  /* 0x0000000e00087202 */ /* 0x001fce0000000f00 */
[----:B------:R-:W-:Y:S05]  /*c100*/  WARPSYNC.COLLECTIVE R15, `(.L_x_6625) ;  /* 0x000000000f087348 */ /* 0x000fea0003c00000 */
[----:B------:R0:W1:Y:S02]  /*c110*/  SHFL.IDX P6, R14, R13, R12, R11 ;  /* 0x0000000c0d0e7389 */ /* 0x00006400000c000b */
[----:B01----:R-:W-:Y:S01]  /*c120*/  ENDCOLLECTIVE ;  /* 0x000000000000791b */ /* 0x003fe20003800000 */
.L_x_6625:
        /* <DEDUP_REMOVED lines=8> */
.L_x_6626:
[----:B------:R-:W-:-:S05]  /*c1b0*/  @P0 IMAD.MOV.U32 R3, RZ, RZ, R9 ;  /* 0x000000ffff030224 */ /* 0x000fca00078e0009 */
[----:B------:R-:W-:Y:S01]  /*c1c0*/  @!PT LDS RZ, [RZ] ;  /* 0x00000000fffff984 */ /* 0x000fe20000000800 */
[----:B------:R-:W-:Y:S01]  /*c1d0*/  @!PT LDS RZ, [RZ] ;  /* 0x00000000fffff984 */ /* 0x000fe20000000800 */
[----:B------:R-:W-:Y:S01]  /*c1e0*/  @!PT LDS RZ, [RZ] ;  /* 0x00000000fffff984 */ /* 0x000fe20000000800 */
[----:B------:R0:W-:Y:S04]  /*c1f0*/  @P0 LDGSTS.E.BYPASS.LTC128B.128 [R21+0x18c00], desc[UR48][R2.64], !P3 ;  /* 0x18c0000002150fae */ /* 0x0001e8000d901d70 */
[----:B------:R0:W-:Y:S01]  /*c200*/  @P0 LDGSTS.E.BYPASS.LTC128B.128 [R21+0x1cc00], desc[UR48][R2.64+0x80], !P2 ;  /* 0x1cc0008002150fae */ /* 0x0001e2000d101d70 */
[----:B------:R-:W-:Y:S01]  /*c210*/  ISETP.GE.AND P0, PT, R30, 0x21, PT ;  /* 0x000000211e00780c */ /* 0x000fe20003f06270 */
[----:B------:R-:W-:Y:S02]  /*c220*/  IMAD.MOV.U32 R13, RZ, RZ, R4 ;  /* 0x000000ffff0d7224 */ /* 0x000fe400078e0004 */
[----:B------:R-:W-:-:S10]  /*c230*/  IMAD.MOV.U32 R7, RZ, RZ, R14 ;  /* 0x000000ffff077224 */ /* 0x000fd400078e000e */
[----:B0-----:R-:W-:Y:S05]  /*c240*/  WARPSYNC.COLLECTIVE R15, `(.L_x_6627) ;  /* 0x000000000f087348 */ /* 0x001fea0003c00000 */
[----:B------:R1:W2:Y:S02]  /*c250*/  SHFL.IDX P6, R14, R13, R12, R11 ;  /* 0x0000000c0d0e7389 */ /* 0x0002a400000c000b */
[----:B012---:R-:W-:Y:S01]  /*c260*/  ENDCOLLECTIVE ;  /* 0x000000000000791b */ /* 0x007fe20003800000 */
.L_x_6627:
        /* <DEDUP_REMOVED lines=9> */
.L_x_6628:
[----:B------:R-:W-:-:S05]  /*c300*/  @P0 IMAD.MOV.U32 R3, RZ, RZ, R7 ;  /* 0x000000ffff030224 */ /* 0x000fca00078e0007 */
[----:B------:R-:W-:Y:S01]  /*c310*/  @!PT LDS RZ, [RZ] ;  /* 0x00000000fffff984 */ /* 0x000fe20000000800 */
[----:B------:R-:W-:Y:S01]  /*c320*/  @!PT LDS RZ, [RZ] ;  /* 0x00000000fffff984 */ /* 0x000fe20000000800 */
[----:B------:R-:W-:Y:S01]  /*c330*/  @!PT LDS RZ, [RZ] ;  /* 0x00000000fffff984 */ /* 0x000fe20000000800 */
[----:B------:R0:W-:Y:S04]  /*c340*/  @P0 LDGSTS.E.BYPASS.LTC128B.128 [R9+0x19400], desc[UR48][R2.64], !P3 ;  /* 0x1940000002090fae */ /* 0x0001e8000d901d70 */
[----:B------:R0:W-:Y:S01]  /*c350*/  @P0 LDGSTS.E.BYPASS.LTC128B.128 [R9+0x1d400], desc[UR48][R2.64+0x80], !P2 ;  /* 0x1d40008002090fae */ /* 0x0001e2000d101d70 */
[----:B------:R-:W-:Y:S02]  /*c360*/  ISETP.GE.AND P0, PT, R30, 0x31, PT ;  /* 0x000000311e00780c */ /* 0x000fe40003f06270 */
[----:B------:R-:W-:Y:S01]  /*c370*/  MOV R13, R4 ;  /* 0x00000004000d7202 */ /* 0x000fe20000000f00 */
[----:B------:R-:W-:-:S10]  /*c380*/  IMAD.MOV.U32 R7, RZ, RZ, R14 ;  /* 0x000000ffff077224 */ /* 0x000fd400078e000e */
[----:B0-----:R-:W-:-:S07]  /*c390*/  @P0 LEA R21, R5, UR39, 0x1 ;  /* 0x0000002705150c11 */ /* 0x001fce000f8e08ff */
[----:B------:R-:W-:Y:S05]  /*c3a0*/  WARPSYNC.COLLECTIVE R15, `(.L_x_6629) ;  /* 0x000000000f087348 */ /* 0x000fea0003c00000 */
[----:B------:R0:W1:Y:S02]  /*c3b0*/  SHFL.IDX P6, R14, R13, R12, R11 ;  /* 0x0000000c0d0e7389 */ /* 0x00006400000c000b */
[----:B01----:R-:W-:Y:S01]  /*c3c0*/  ENDCOLLECTIVE ;  /* 0x000000000000791b */ /* 0x003fe20003800000 */
.L_x_6629:
[----:B------:R-:W-:Y:S02]  /*c3d0*/  IMAD.MOV.U32 R13, RZ, RZ, R6 ;  /* 0x000000ffff0d7224 */ /* 0x000fe400078e0006 */
[----:B------:R-:W-:Y:S01]  /*c3e0*/  IMAD.MOV.U32 R12, RZ, RZ, 0x4 ;  /* 0x00000004ff0c7424 */ /* 0x000fe200078e00ff */
[----:B------:R-:W-:-:S05]  /*c3f0*/  @P0 LEA R14, P1, R34, R14, 0x1 ;  /* 0x0000000e220e0211 */ /* 0x000fca00078208ff */
[----:B------:R-:W-:-:S08]  /*c400*/  @P0 IMAD.MOV.U32 R2, RZ, RZ, R14 ;  /* 0x000000ffff020224 */ /* 0x000fd000078e000e */
[----:B------:R-:W-:Y:S05]  /*c410*/  WARPSYNC.COLLECTIVE R15, `(.L_x_6630) ;  /* 0x000000000f087348 */ /* 0x000fea0003c00000 */
[----:B------:R0:W1:Y:S02]  /*c420*/  SHFL.IDX P6, R14, R13, R12, R11 ;  /* 0x0000000c0d0e7389 */ /* 0x00006400000c000b */
[----:B01----:R-:W-:Y:S01]  /*c430*/  ENDCOLLECTIVE ;  /* 0x000000000000791b */ /* 0x003fe20003800000 */
.L_x_6630:
[----:B------:R-:W-:-:S05]  /*c440*/  @P0 IMAD.X R7, RZ, RZ, R7, P1 ;  /* 0x000000ffff070224 */ /* 0x000fca00008e0607 */
[----:B------:R-:W-:-:S05]  /*c450*/  @P0 MOV R3, R7 ;  /* 0x0000000700030202 */ /* 0x000fca0000000f00 */
[----:B------:R-:W-:Y:S01]  /*c460*/  @!PT LDS RZ, [RZ] ;  /* 0x00000000fffff984 */ /* 0x000fe20000000800 */
[----:B------:R-:W-:Y:S01]  /*c470*/  @!PT LDS RZ, [RZ] ;  /* 0x00000000fffff984 */ /* 0x000fe20000000800 */
[----:B------:R-:W-:Y:S01]  /*c480*/  @!PT LDS RZ, [RZ] ;  /* 0x00000000fffff984 */ /* 0x000fe20000000800 */
        /* <DEDUP_REMOVED lines=8> */
.L_x_6631:
        /* <DEDUP_REMOVED lines=9> */
.L_x_6632:
        /* <DEDUP_REMOVED lines=12> */
.L_x_6633:
        /* <DEDUP_REMOVED lines=9> */
.L_x_6634:
        /* <DEDUP_REMOVED lines=13> */
.L_x_6635:
[----:B------:R-:W-:Y:S02]  /*c7c0*/  IMAD.MOV.U32 R13, RZ, RZ, R6 ;  /* 0x000000ffff0d7224 */ /* 0x000fe400078e0006 */
[----:B------:R-:W-:Y:S01]  /*c7d0*/  IMAD.MOV.U32 R12, RZ, RZ, 0x7 ;  /* 0x00000007ff0c7424 */ /* 0x000fe200078e00ff */
[----:B------:R-:W-:-:S05]  /*c7e0*/  @P0 LEA R14, P1, R34, R14, 0x1 ;  /* 0x0000000e220e0211 */ /* 0x000fca00078208ff */
[----:B------:R-:W-:-:S08]  /*c7f0*/  @P0 IMAD.MOV.U32 R2, RZ, RZ, R14 ;  /* 0x000000ffff020224 */ /* 0x000fd000078e000e */
[----:B------:R-:W-:Y:S05]  /*c800*/  WARPSYNC.COLLECTIVE R15, `(.L_x_6636) ;  /* 0x000000000f087348 */ /* 0x000fea0003c00000 */
[----:B------:R0:W1:Y:S02]  /*c810*/  SHFL.IDX P6, R14, R13, R12, R11 ;  /* 0x0000000c0d0e7389 */ /* 0x00006400000c000b */
[----:B01----:R-:W-:Y:S01]  /*c820*/  ENDCOLLECTIVE ;  /* 0x000000000000791b */ /* 0x003fe20003800000 */
.L_x_6636:
        /* <DEDUP_REMOVED lines=8> */
[----:B------:R-:W-:-:S07]  /*c8b0*/  MOV R7, R14 ;  /* 0x0000000e00077202 */ /* 0x000fce0000000f00 */
[----:B0-----:R-:W-:Y:S05]  /*c8c0*/  WARPSYNC.COLLECTIVE R15, `(.L_x_6637) ;  /* 0x000000000f087348 */ /* 0x001fea0003c00000 */
[----:B------:R1:W2:Y:S02]  /*c8d0*/  SHFL.IDX P6, R14, R13, R12, R11 ;  /* 0x0000000c0d0e7389 */ /* 0x0002a400000c000b */
[----:B012---:R-:W-:Y:S01]  /*c8e0*/  ENDCOLLECTIVE ;  /* 0x000000000000791b */ /* 0x007fe20003800000 */
.L_x_6637:
[----:B------:R-:W-:Y:S05]  /*c8f0*/  BRA `(.L_x_6638) ;  /* 0xffffffcc00187947 */ /* 0x000fea000383ffff */
.L_x_6579:
        /* <DEDUP_REMOVED lines=8> */
.L_x_6639:
[C---:B------:R-:W-:Y:S01]  /*c980*/  VIADD R6, R4.reuse, 0x10 ;  /* 0x0000001004067836 */ /* 0x040fe20000000000 */
[----:B------:R-:W-:Y:S01]  /*c990*/  ISETP.GE.AND P0, PT, R4, UR38, PT ;  /* 0x0000002604007c0c */ /* 0x000fe2000bf06270 */
[----:B------:R-:W-:Y:S01]  /*c9a0*/  IMAD.MOV.U32 R13, RZ, RZ, R0 ;  /* 0x000000ffff0d7224 */ /* 0x000fe200078e0000 */
[----:B------:R-:W-:-:S11]  /*c9b0*/  MOV R2, R14 ;  /* 0x0000000e00027202 */ /* 0x000fd60000000f00 */
[----:B------:R-:W-:Y:S05]  /*c9c0*/  WARPSYNC.COLLECTIVE R15, `(.L_x_6640) ;  /* 0x000000000f087348 */ /* 0x000fea0003c00000 */
[----:B------:R0:W1:Y:S02]  /*c9d0*/  SHFL.IDX P6, R14, R13, R12, R11 ;  /* 0x0000000c0d0e7389 */ /* 0x00006400000c000b */
[----:B01----:R-:W-:Y:S01]  /*c9e0*/  ENDCOLLECTIVE ;  /* 0x000000000000791b */ /* 0x003fe20003800000 */
.L_x_6640:
        /* <DEDUP_REMOVED lines=8> */
.L_x_6641:
[----:B------:R-:W-:Y:S01]  /*ca70*/  @!PT LDS RZ, [RZ] ;  /* 0x00000000fffff984 */ /* 0x000fe20000000800 */
[----:B------:R-:W-:Y:S01]  /*ca80*/  @!PT LDS RZ, [RZ] ;  /* 0x00000000fffff984 */ /* 0x000fe20000000800 */
[----:B------:R-:W-:Y:S01]  /*ca90*/  @!PT LDS RZ, [RZ] ;  /* 0x00000000fffff984 */ /* 0x000fe20000000800 */
        /* <DEDUP_REMOVED lines=8> */
.L_x_6642:
[----:B------:R-:W-:Y:S01]  /*cb20*/  IMAD.MOV.U32 R13, RZ, RZ, R5 ;  /* 0x000000ffff0d7224 */ /* 0x000fe200078e0005 */
[----:B------:R-:W-:Y:S02]  /*cb30*/  MOV R12, 0x2 ;  /* 0x00000002000c7802 */ /* 0x000fe40000000f00 */
[----:B------:R-:W-:-:S05]  /*cb40*/  @!P0 LEA R14, P1, R34, R14, 0x1 ;  /* 0x0000000e220e8211 */ /* 0x000fca00078208ff */
[----:B------:R-:W-:-:S08]  /*cb50*/  @!P0 IMAD.MOV.U32 R2, RZ, RZ, R14 ;  /* 0x000000ffff028224 */ /* 0x000fd000078e000e */
[----:B------:R-:W-:Y:S05]  /*cb60*/  WARPSYNC.COLLECTIVE R15, `(.L_x_6643) ;  /* 0x000000000f087348 */ /* 0x000fea0003c00000 */
[----:B------:R0:W1:Y:S02]  /*cb70*/  SHFL.IDX P6, R14, R13, R12, R11 ;  /* 0x0000000c0d0e7389 */ /* 0x00006400000c000b */
[----:B01----:R-:W-:Y:S01]  /*cb80*/  ENDCOLLECTIVE ;  /* 0x000000000000791b */ /* 0x003fe20003800000 */
.L_x_6643:
        /* <DEDUP_REMOVED lines=14> */
.L_x_6644:
        /* <DEDUP_REMOVED lines=9> */
.L_x_6645:
[----:B------:R-:W-:-:S05]  /*cd00*/  @!P0 IMAD.MOV.U32 R3, RZ, RZ, R7 ;  /* 0x000000ffff038224 */ /* 0x000fca00078e0007 */
[----:B------:R-:W-:Y:S01]  /*cd10*/  @!PT LDS RZ, [RZ] ;  /* 0x00000000fffff984 */ /* 0x000fe20000000800 */
[----:B------:R-:W-:Y:S01]  /*cd20*/  @!PT LDS RZ, [RZ] ;  /* 0x00000000fffff984 */ /* 0x000fe20000000800 */
[----:B------:R-:W-:Y:S01]  /*cd30*/  @!PT LDS RZ, [RZ] ;  /* 0x00000000fffff984 */ /* 0x000fe20000000800 */
[----:B------:R0:W-:Y:S04]  /*cd40*/  @!P0 LDGSTS.E.BYPASS.LTC128B.128 [R8+0x11400], desc[UR48][R2.64], !P4 ;  /* 0x1140000002088fae */ /* 0x0001e8000e101d70 */
[----:B------:R0:W-:Y:S01]  /*cd50*/  @!P0 LDGSTS.E.BYPASS.LTC128B.128 [R8+0x15400], desc[UR48][R2.64+0x80], !P5 ;  /* 0x1540008002088fae */ /* 0x0001e2000e901d70 */
[----:B------:R-:W-:Y:S01]  /*cd60*/  ISETP.GE.AND P0, PT, R6, UR38, PT ;  /* 0x0000002606007c0c */ /* 0x000fe2000bf06270 */
[----:B------:R-:W-:Y:S01]  /*cd70*/  IMAD.MOV.U32 R13, RZ, RZ, R0 ;  /* 0x000000ffff0d7224 */ /* 0x000fe200078e0000 */
[----:B------:R-:W-:-:S11]  /*cd80*/  MOV R6, R14 ;  /* 0x0000000e00067202 */ /* 0x000fd60000000f00 */
[----:B0-----:R-:W-:Y:S05]  /*cd90*/  WARPSYNC.COLLECTIVE R15, `(.L_x_6646) ;  /* 0x000000000f087348 */ /* 0x001fea0003c00000 */
[----:B------:R1:W2:Y:S02]  /*cda0*/  SHFL.IDX P6, R14, R13, R12, R11 ;  /* 0x0000000c0d0e7389 */ /* 0x0002a400000c000b */
[----:B012---:R-:W-:Y:S01]  /*cdb0*/  ENDCOLLECTIVE ;  /* 0x000000000000791b */ /* 0x007fe20003800000 */
.L_x_6646:
        /* <DEDUP_REMOVED lines=8> */
.L_x_6647:
[----:B------:R-:W-:Y:S02]  /*ce40*/  VIADD R6, R4, 0x40 ;  /* 0x0000004004067836 */ /* 0x000fe40000000000 */
[----:B------:R-:W-:-:S05]  /*ce50*/  @!P0 IMAD.MOV.U32 R3, RZ, RZ, R7 ;  /* 0x000000ffff038224 */ /* 0x000fca00078e0007 */
        /* <DEDUP_REMOVED lines=11> */
.L_x_6648:
[----:B------:R-:W-:Y:S01]  /*cf10*/  IMAD.MOV.U32 R13, RZ, RZ, R5 ;  /* 0x000000ffff0d7224 */ /* 0x000fe200078e0005 */
[----:B------:R-:W-:Y:S02]  /*cf20*/  MOV R12, 0x5 ;  /* 0x00000005000c7802 */ /* 0x000fe40000000f00 */
[----:B------:R-:W-:-:S05]  /*cf30*/  @!P0 LEA R14, P1, R34, R14, 0x1 ;  /* 0x0000000e220e8211 */ /* 0x000fca00078208ff */
[----:B------:R-:W-:-:S08]  /*cf40*/  @!P0 IMAD.MOV.U32 R2, RZ, RZ, R14 ;  /* 0x000000ffff028224 */ /* 0x000fd000078e000e */
[----:B------:R-:W-:Y:S05]  /*cf50*/  WARPSYNC.COLLECTIVE R15, `(.L_x_6649) ;  /* 0x000000000f087348 */ /* 0x000fea0003c00000 */
[----:B------:R0:W1:Y:S02]  /*cf60*/  SHFL.IDX P6, R14, R13, R12, R11 ;  /* 0x0000000c0d0e7389 */ /* 0x00006400000c000b */
[----:B01----:R-:W-:Y:S01]  /*cf70*/  ENDCOLLECTIVE ;  /* 0x000000000000791b */ /* 0x003fe20003800000 */
.L_x_6649:
        /* <DEDUP_REMOVED lines=14> */
.L_x_6650:
        /* <DEDUP_REMOVED lines=9> */
.L_x_6651:
        /* <DEDUP_REMOVED lines=12> */
.L_x_6652:
        /* <DEDUP_REMOVED lines=8> */
.L_x_6653:
[----:B------:R-:W-:-:S05]  /*d230*/  @!P0 IMAD.MOV.U32 R3, RZ, RZ, R7 ;  /* 0x000000ffff038224 */ /* 0x000fca00078e0007 */
[----:B------:R-:W-:Y:S01]  /*d240*/  @!PT LDS RZ, [RZ] ;  /* 0x00000000fffff984 */ /* 0x000fe20000000800 */
[----:B------:R-:W-:Y:S01]  /*d250*/  @!PT LDS RZ, [RZ] ;  /* 0x00000000fffff984 */ /* 0x000fe20000000800 */
[----:B------:R-:W-:Y:S01]  /*d260*/  @!PT LDS RZ, [RZ] ;  /* 0x00000000fffff984 */ /* 0x000fe20000000800 */
[----:B------:R0:W-:Y:S04]  /*d270*/  @!P0 LDGSTS.E.BYPASS.LTC128B.128 [R8+0x13400], desc[UR48][R2.64], !P4 ;  /* 0x1340000002088fae */ /* 0x0001e8000e101d70 */
[----:B------:R0:W-:Y:S01]  /*d280*/  @!P0 LDGSTS.E.BYPASS.LTC128B.128 [R8+0x17400], desc[UR48][R2.64+0x80], !P5 ;  /* 0x1740008002088fae */ /* 0x0001e2000e901d70 */
[----:B------:R-:W-:Y:S02]  /*d290*/  IMAD.MOV.U32 R13, RZ, RZ, R0 ;  /* 0x000000ffff0d7224 */ /* 0x000fe400078e0000 */
[----:B------:R-:W-:-:S07]  /*d2a0*/  IMAD.MOV.U32 R6, RZ, RZ, R14 ;  /* 0x000000ffff067224 */ /* 0x000fce00078e000e */
[----:B0-----:R-:W-:Y:S05]  /*d2b0*/  WARPSYNC.COLLECTIVE R15, `(.L_x_6654) ;  /* 0x000000000f087348 */ /* 0x001fea0003c00000 */
[----:B------:R1:W2:Y:S02]  /*d2c0*/  SHFL.IDX P6, R14, R13, R12, R11 ;  /* 0x0000000c0d0e7389 */ /* 0x0002a400000c000b */
[----:B012---:R-:W-:Y:S01]  /*d2d0*/  ENDCOLLECTIVE ;  /* 0x000000000000791b */ /* 0x007fe20003800000 */
.L_x_6654:
[----:B------:R-:W-:Y:S05]  /*d2e0*/  BRA `(.L_x_6655) ;  /* 0xffffffcc002c7947 */ /* 0x000fea000383ffff */
.L_x_6581:
[----:B0-----:R-:W-:-:S04]  /*d2f0*/  MOV R3, UR39 ;  /* 0x0000002700037c02 */ /* 0x001fc80008000f00 */
[----:B------:R0:W1:Y:S03]  /*d300*/  SYNCS.PHASECHK.TRANS64.TRYWAIT P0, [R3+URZ+0x28820], R0 ;  /* 0x02882000030075a7 */ /* 0x000066000800017f */
[----:B-1----:R-:W-:Y:S05]  /*d310*/  @!P0 NANOSLEEP.SYNCS 0x989680 ;  /* 0x009896800000895d */ /* 0x002fea0003900000 */
[----:B------:R-:W1:Y:S02]  /*d320*/  @!P0 SYNCS.PHASECHK.TRANS64 P0, [R3+URZ+0x28820], R0 ;  /* 0x02882000030085a7 */ /* 0x000e64000800007f */
[----:B-1----:R-:W-:Y:S05]  /*d330*/  @!P0 BRA `(.L_x_6581) ;  /* 0xfffffffc00ec8947 */ /* 0x002fea000383ffff */
[----:B------:R-:W-:Y:S05]  /*d340*/  BRA `(.L_x_6656) ;  /* 0xffffffcc00607947 */ /* 0x000fea000383ffff */
.L_x_6585:
[----:B0-----:R0:W1:Y:S02]  /*d350*/  SYNCS.PHASECHK.TRANS64.TRYWAIT P0, [R6+URZ+0x28840], R3 ;  /* 0x02884003060075a7 */ /* 0x001064000800017f */
[----:B-1----:R-:W-:Y:S05]  /*d360*/  @!P0 NANOSLEEP.SYNCS 0x989680 ;  /* 0x009896800000895d */ /* 0x002fea0003900000 */
[----:B------:R-:W1:Y:S02]  /*d370*/  @!P0 SYNCS.PHASECHK.TRANS64 P0, [R6+URZ+0x28840], R3 ;  /* 0x02884003060085a7 */ /* 0x000e64000800007f */
[----:B-1----:R-:W-:Y:S05]  /*d380*/  @!P0 BRA `(.L_x_6585) ;  /* 0xfffffffc00f08947 */ /* 0x002fea000383ffff */
[----:B------:R-:W-:Y:S05]  /*d390*/  BRA `(.L_x_6657) ;  /* 0xffffffd0001c7947 */ /* 0x000fea000383ffff */
.L_x_6586:
        /* <DEDUP_REMOVED lines=8> */
.L_x_6659:
[----:B------:R-:W-:Y:S05]  /*d420*/  BSYNC B1 ;  /* 0x0000000000017941 */ /* 0x000fea0003800000 */
.L_x_6658:
        /* <DEDUP_REMOVED lines=10> */
.L_x_6660:
[----:B------:R-:W-:Y:S01]  /*d4d0*/  MOV R13, R9 ;  /* 0x00000009000d7202 */ /* 0x000fe20000000f00 */
[----:B------:R-:W-:Y:S01]  /*d4e0*/  IMAD.MOV.U32 R12, RZ, RZ, 0x1 ;  /* 0x00000001ff0c7424 */ /* 0x000fe200078e00ff */
[----:B------:R-:W-:-:S13]  /*d4f0*/  IADD3 R2, P0, R14, R5, RZ ;  /* 0x000000050e027210 */ /* 0x000fda0007f1e0ff */
[----:B------:R-:W-:Y:S05]  /*d500*/  WARPSYNC.COLLECTIVE R15, `(.L_x_6661) ;  /* 0x000000000f087348 */ /* 0x000fea0003c00000 */
[----:B------:R0:W1:Y:S02]  /*d510*/  SHFL.IDX P6, R14, R13, R12, R11 ;  /* 0x0000000c0d0e7389 */ /* 0x00006400000c000b */
[----:B01----:R-:W-:Y:S01]  /*d520*/  ENDCOLLECTIVE ;  /* 0x000000000000791b */ /* 0x003fe20003800000 */
.L_x_6661:
[----:B------:R-:W-:-:S05]  /*d530*/  IMAD.X R3, RZ, RZ, R3, P0 ;  /* 0x000000ffff037224 */ /* 0x000fca00000e0603 */
[----:B------:R-:W-:Y:S01]  /*d540*/  @!PT LDS RZ, [RZ] ;  /* 0x00000000fffff984 */ /* 0x000fe20000000800 */
[----:B------:R-:W-:Y:S01]  /*d550*/  @!PT LDS RZ, [RZ] ;  /* 0x00000000fffff984 */ /* 0x000fe20000000800 */
[----:B------:R-:W-:Y:S01]  /*d560*/  @!PT LDS RZ, [RZ] ;  /* 0x00000000fffff984 */ /* 0x000fe20000000800 */
[----:B------:R-:W-:Y:S04]  /*d570*/  LDGSTS.E.BYPASS.LTC128B.128 [R8+0x18400], desc[UR48][R2.64], !P2 ;  /* 0x1840000002087fae */ /* 0x000fe8000d101d70 */
[----:B------:R0:W-:Y:S01]  /*d580*/  LDGSTS.E.BYPASS.LTC128B.128 [R8+0x1c400], desc[UR48][R2.64+0x80], !P1 ;  /* 0x1c40008002087fae */ /* 0x0001e2000c901d70 */
[----:B------:R-:W-:Y:S01]  /*d590*/  MOV R13, R7 ;  /* 0x00000007000d7202 */ /* 0x000fe20000000f00 */
[----:B0-----:R-:W-:-:S07]  /*d5a0*/  IMAD.MOV.U32 R3, RZ, RZ, R14 ;  /* 0x000000ffff037224 */ /* 0x001fce00078e000e */
[----:B------:R-:W-:Y:S05]  /*d5b0*/  WARPSYNC.COLLECTIVE R15, `(.L_x_6662) ;  /* 0x000000000f087348 */ /* 0x000fea0003c00000 */
[----:B------:R0:W1:Y:S02]  /*d5c0*/  SHFL.IDX P6, R14, R13, R12, R11 ;  /* 0x0000000c0d0e7389 */ /* 0x00006400000c000b */
[----:B01----:R-:W-:Y:S01]  /*d5d0*/  ENDCOLLECTIVE ;  /* 0x000000000000791b */ /* 0x003fe20003800000 */
.L_x_6662:
[----:B------:R-:W-:Y:S01]  /*d5e0*/  IMAD.MOV.U32 R13, RZ, RZ, R9 ;  /* 0x000000ffff0d7224 */ /* 0x000fe200078e0009 */
[----:B------:R-:W-:Y:S02]  /*d5f0*/  MOV R12, 0x2 ;  /* 0x00000002000c7802 */ /* 0x000fe40000000f00 */
[----:B------:R-:W-:-:S13]  /*d600*/  IADD3 R2, P0, R14, R5, RZ ;  /* 0x000000050e027210 */ /* 0x000fda0007f1e0ff */
[----:B------:R-:W-:Y:S05]  /*d610*/  WARPSYNC.COLLECTIVE R15, `(.L_x_6663) ;  /* 0x000000000f087348 */ /* 0x000fea0003c00000 */
[----:B------:R0:W1:Y:S02]  /*d620*/  SHFL.IDX P6, R14, R13, R12, R11 ;  /* 0x0000000c0d0e7389 */ /* 0x00006400000c000b */
[----:B01----:R-:W-:Y:S01]  /*d630*/  ENDCOLLECTIVE ;  /* 0x000000000000791b */ /* 0x003fe20003800000 */
.L_x_6663:
[----:B------:R-:W-:-:S05]  /*d640*/  IMAD.X R3, RZ, RZ, R3, P0 ;  /* 0x000000ffff037224 */ /* 0x000fca00000e0603 */
[----:B------:R-:W-:Y:S01]  /*d650*/  @!PT LDS RZ, [RZ] ;  /* 0x00000000fffff984 */ /* 0x000fe20000000800 */
[----:B------:R-:W-:Y:S01]  /*d660*/  @!PT LDS RZ, [RZ] ;  /* 0x00000000fffff984 */ /* 0x000fe20000000800 */
[----:B------:R-:W-:Y:S01]  /*d670*/  @!PT LDS RZ, [RZ] ;  /* 0x00000000fffff984 */ /* 0x000fe20000000800 */
[----:B------:R-:W-:Y:S04]  /*d680*/  LDGSTS.E.BYPASS.LTC128B.128 [R8+0x18c00], desc[UR48][R2.64], !P2 ;  /* 0x18c0000002087fae */ /* 0x000fe8000d101d70 */
[----:B------:R0:W-:Y:S01]  /*d690*/  LDGSTS.E.BYPASS.LTC128B.128 [R8+0x1cc00], desc[UR48][R2.64+0x80], !P1 ;  /* 0x1cc0008002087fae */ /* 0x0001e2000c901d70 */
[----:B------:R-:W-:Y:S02]  /*d6a0*/  IMAD.MOV.U32 R13, RZ, RZ, R7 ;  /* 0x000000ffff0d7224 */ /* 0x000fe400078e0007 */
[----:B0-----:R-:W-:-:S07]  /*d6b0*/  IMAD.MOV.U32 R3, RZ, RZ, R14 ;  /* 0x000000ffff037224 */ /* 0x001fce00078e000e */
[----:B------:R-:W-:Y:S05]  /*d6c0*/  WARPSYNC.COLLECTIVE R15, `(.L_x_6664) ;  /* 0x000000000f087348 */ /* 0x000fea0003c00000 */
[----:B------:R0:W1:Y:S02]  /*d6d0*/  SHFL.IDX P6, R14, R13, R12, R11 ;  /* 0x0000000c0d0e7389 */ /* 0x00006400000c000b */
[----:B01----:R-:W-:Y:S01]  /*d6e0*/  ENDCOLLECTIVE ;  /* 0x000000000000791b */ /* 0x003fe20003800000 */
.L_x_6664:
[----:B------:R-:W-:Y:S02]  /*d6f0*/  IMAD.MOV.U32 R13, RZ, RZ, R9 ;  /* 0x000000ffff0d7224 */ /* 0x000fe400078e0009 */
[----:B------:R-:W-:Y:S01]  /*d700*/  IMAD.MOV.U32 R12, RZ, RZ, 0x3 ;  /* 0x00000003ff0c7424 */ /* 0x000fe200078e00ff */
[----:B------:R-:W-:-:S13]  /*d710*/  IADD3 R2, P0, R14, R5, RZ ;  /* 0x000000050e027210 */ /* 0x000fda0007f1e0ff */
[----:B------:R-:W-:Y:S05]  /*d720*/  WARPSYNC.COLLECTIVE R15, `(.L_x_6665) ;  /* 0x000000000f087348 */ /* 0x000fea0003c00000 */
[----:B------:R0:W1:Y:S02]  /*d730*/  SHFL.IDX P6, R14, R13, R12, R11 ;  /* 0x0000000c0d0e7389 */ /* 0x00006400000c000b */
[----:B01----:R-:W-:Y:S01]  /*d740*/  ENDCOLLECTIVE ;  /* 0x000000000000791b */ /* 0x003fe20003800000 */
.L_x_6665:
[----:B------:R-:W-:-:S05]  /*d750*/  IADD3.X R3, RZ, R3, RZ, P0, !PT ;  /* 0x00000003ff037210 */ /* 0x000fca00007fe4ff */
[----:B------:R-:W-:Y:S01]  /*d760*/  @!PT LDS RZ, [RZ] ;  /* 0x00000000fffff984 */ /* 0x000fe20000000800 */
[----:B------:R-:W-:Y:S01]  /*d770*/  @!PT LDS RZ, [RZ] ;  /* 0x00000000fffff984 */ /* 0x000fe20000000800 */
[----:B------:R-:W-:Y:S01]  /*d780*/  @!PT LDS RZ, [RZ] ;  /* 0x00000000fffff984 */ /* 0x000fe20000000800 */
[----:B------:R-:W-:Y:S04]  /*d790*/  LDGSTS.E.BYPASS.LTC128B.128 [R8+0x19400], desc[UR48][R2.64], !P2 ;  /* 0x1940000002087fae */ /* 0x000fe8000d101d70 */
[----:B------:R0:W-:Y:S01]  /*d7a0*/  LDGSTS.E.BYPASS.LTC128B.128 [R8+0x1d400], desc[UR48][R2.64+0x80], !P1 ;  /* 0x1d40008002087fae */ /* 0x0001e2000c901d70 */
[----:B------:R-:W-:Y:S01]  /*d7b0*/  IMAD.MOV.U32 R13, RZ, RZ, R7 ;  /* 0x000000ffff0d7224 */ /* 0x000fe200078e0007 */
[----:B0-----:R-:W-:-:S07]  /*d7c0*/  MOV R3, R14 ;  /* 0x0000000e00037202 */ /* 0x001fce0000000f00 */
[----:B------:R-:W-:Y:S05]  /*d7d0*/  WARPSYNC.COLLECTIVE R15, `(.L_x_6666) ;  /* 0x000000000f087348 */ /* 0x000fea0003c00000 */
[----:B------:R0:W1:Y:S02]  /*d7e0*/  SHFL.IDX P6, R14, R13, R12, R11 ;  /* 0x0000000c0d0e7389 */ /* 0x00006400000c000b */
[----:B01----:R-:W-:Y:S01]  /*d7f0*/  ENDCOLLECTIVE ;  /* 0x000000000000791b */ /* 0x003fe20003800000 */
.L_x_6666:
[----:B------:R-:W-:Y:S01]  /*d800*/  MOV R13, R9 ;  /* 0x00000009000d7202 */ /* 0x000fe20000000f00 */
[----:B------:R-:W-:Y:S01]  /*d810*/  IMAD.MOV.U32 R12, RZ, RZ, 0x4 ;  /* 0x00000004ff0c7424 */ /* 0x000fe200078e00ff */
[----:B------:R-:W-:-:S13]  /*d820*/  IADD3 R2, P0, R14, R5, RZ ;  /* 0x000000050e027210 */ /* 0x000fda0007f1e0ff */
[----:B------:R-:W-:Y:S05]  /*d830*/  WARPSYNC.COLLECTIVE R15, `(.L_x_6667) ;  /* 0x000000000f087348 */ /* 0x000fea0003c00000 */
[----:B------:R0:W1:Y:S02]  /*d840*/  SHFL.IDX P6, R14, R13, R12, R11 ;  /* 0x0000000c0d0e7389 */ /* 0x00006400000c000b */
[----:B01----:R-:W-:Y:S01]  /*d850*/  ENDCOLLECTIVE ;  /* 0x000000000000791b */ /* 0x003fe20003800000 */
.L_x_6667:
        /* <DEDUP_REMOVED lines=11> */
.L_x_6668:
[----:B------:R-:W-:Y:S01]  /*d910*/  IMAD.MOV.U32 R13, RZ, RZ, R9 ;  /* 0x000000ffff0d7224 */ /* 0x000fe200078e0009 */
[----:B------:R-:W-:Y:S02]  /*d920*/  MOV R12, 0x5 ;  /* 0x00000005000c7802 */ /* 0x000fe40000000f00 */
[----:B------:R-:W-:-:S13]  /*d930*/  IADD3 R2, P0, R14, R5, RZ ;  /* 0x000000050e027210 */ /* 0x000fda0007f1e0ff */
[----:B------:R-:W-:Y:S05]  /*d940*/  WARPSYNC.COLLECTIVE R15, `(.L_x_6669) ;  /* 0x000000000f087348 */ /* 0x000fea0003c00000 */
[----:B------:R0:W1:Y:S02]  /*d950*/  SHFL.IDX P6, R14, R13, R12, R11 ;  /* 0x0000000c0d0e7389 */ /* 0x00006400000c000b */
[----:B01----:R-:W-:Y:S01]  /*d960*/  ENDCOLLECTIVE ;  /* 0x000000000000791b */ /* 0x003fe20003800000 */
.L_x_6669:
        /* <DEDUP_REMOVED lines=11> */
.L_x_6670:
[----:B------:R-:W-:Y:S02]  /*da20*/  IMAD.MOV.U32 R13, RZ, RZ, R9 ;  /* 0x000000ffff0d7224 */ /* 0x000fe400078e0009 */
[----:B------:R-:W-:Y:S01]  /*da30*/  IMAD.MOV.U32 R12, RZ, RZ, 0x6 ;  /* 0x00000006ff0c7424 */ /* 0x000fe200078e00ff */
[----:B------:R-:W-:-:S13]  /*da40*/  IADD3 R2, P0, R14, R5, RZ ;  /* 0x000000050e027210 */ /* 0x000fda0007f1e0ff */
[----:B------:R-:W-:Y:S05]  /*da50*/  WARPSYNC.COLLECTIVE R15, `(.L_x_6671) ;  /* 0x000000000f087348 */ /* 0x000fea0003c00000 */
[----:B------:R0:W1:Y:S02]  /*da60*/  SHFL.IDX P6, R14, R13, R12, R11 ;  /* 0x0000000c0d0e7389 */ /* 0x00006400000c000b */
[----:B01----:R-:W-:Y:S01]  /*da70*/  ENDCOLLECTIVE ;  /* 0x000000000000791b */ /* 0x003fe20003800000 */
.L_x_6671:
        /* <DEDUP_REMOVED lines=11> */
.L_x_6672:
[----:B------:R-:W-:Y:S01]  /*db30*/  MOV R13, R9 ;  /* 0x00000009000d7202 */ /* 0x000fe20000000f00 */
[----:B------:R-:W-:Y:S01]  /*db40*/  IMAD.MOV.U32 R12, RZ, RZ, 0x7 ;  /* 0x00000007ff0c7424 */ /* 0x000fe200078e00ff */
[----:B------:R-:W-:-:S13]  /*db50*/  IADD3 R2, P0, R14, R5, RZ ;  /* 0x000000050e027210 */ /* 0x000fda0007f1e0ff */
[----:B------:R-:W-:Y:S05]  /*db60*/  WARPSYNC.COLLECTIVE R15, `(.L_x_6673) ;  /* 0x000000000f087348 */ /* 0x000fea0003c00000 */
[----:B------:R0:W1:Y:S02]  /*db70*/  SHFL.IDX P6, R14, R13, R12, R11 ;  /* 0x0000000c0d0e7389 */ /* 0x00006400000c000b */
[----:B01----:R-:W-:Y:S01]  /*db80*/  ENDCOLLECTIVE ;  /* 0x000000000000791b */ /* 0x003fe20003800000 */
.L_x_6673:
[----:B------:R-:W-:-:S05]  /*db90*/  IMAD.X R3, RZ, RZ, R3, P0 ;  /* 0x000000ffff037224 */ /* 0x000fca00000e0603 */
[----:B------:R-:W-:Y:S01]  /*dba0*/  @!PT LDS RZ, [RZ] ;  /* 0x00000000fffff984 */ /* 0x000fe20000000800 */
[----:B------:R-:W-:Y:S01]  /*dbb0*/  @!PT LDS RZ, [RZ] ;  /* 0x00000000fffff984 */ /* 0x000fe20000000800 */
[----:B------:R-:W-:Y:S01]  /*dbc0*/  @!PT LDS RZ, [RZ] ;  /* 0x00000000fffff984 */ /* 0x000fe20000000800 */
[----:B------:R0:W-:Y:S04]  /*dbd0*/  LDGSTS.E.BYPASS.LTC128B.128 [R8+0x1b400], desc[UR48][R2.64], !P2 ;  /* 0x1b40000002087fae */ /* 0x0001e8000d101d70 */
[----:B------:R0:W-:Y:S01]  /*dbe0*/  LDGSTS.E.BYPASS.LTC128B.128 [R8+0x1f400], desc[UR48][R2.64+0x80], !P1 ;  /* 0x1f40008002087fae */ /* 0x0001e2000c901d70 */
[----:B------:R-:W-:Y:S01]  /*dbf0*/  MOV R13, R7 ;  /* 0x00000007000d7202 */ /* 0x000fe20000000f00 */
[----:B------:R-:W-:-:S07]  /*dc00*/  IMAD.MOV.U32 R9, RZ, RZ, R14 ;  /* 0x000000ffff097224 */ /* 0x000fce00078e000e */
[----:B0-----:R-:W-:Y:S05]  /*dc10*/  WARPSYNC.COLLECTIVE R15, `(.L_x_6674) ;  /* 0x000000000f087348 */ /* 0x001fea0003c00000 */
[----:B------:R1:W2:Y:S02]  /*dc20*/  SHFL.IDX P6, R14, R13, R12, R11 ;  /* 0x0000000c0d0e7389 */ /* 0x0002a400000c000b */
[----:B012---:R-:W-:Y:S01]  /*dc30*/  ENDCOLLECTIVE ;  /* 0x000000000000791b */ /* 0x007fe20003800000 */
.L_x_6674:
[----:B------:R-:W-:Y:S05]  /*dc40*/  BRA `(.L_x_6675) ;  /* 0xffffffcc000c7947 */ /* 0x000fea000383ffff */
.L_x_6591:
[----:B0-----:R0:W1:Y:S02]  /*dc50*/  SYNCS.PHASECHK.TRANS64.TRYWAIT P0, [R6+URZ+0x28860], R3 ;  /* 0x02886003060075a7 */ /* 0x001064000800017f */
[----:B-1----:R-:W-:Y:S05]  /*dc60*/  @!P0 NANOSLEEP.SYNCS 0x989680 ;  /* 0x009896800000895d */ /* 0x002fea0003900000 */
[----:B------:R-:W1:Y:S02]  /*dc70*/  @!P0 SYNCS.PHASECHK.TRANS64 P0, [R6+URZ+0x28860], R3 ;  /* 0x02886003060085a7 */ /* 0x000e64000800007f */
[----:B-1----:R-:W-:Y:S05]  /*dc80*/  @!P0 BRA `(.L_x_6591) ;  /* 0xfffffffc00f08947 */ /* 0x002fea000383ffff */
[----:B------:R-:W-:Y:S05]  /*dc90*/  BRA `(.L_x_6676) ;  /* 0xffffffcc00707947 */ /* 0x000fea000383ffff */
.L_x_6592:
        /* <DEDUP_REMOVED lines=8> */
.L_x_6678:
[----:B------:R-:W-:Y:S05]  /*dd20*/  BSYNC B1 ;  /* 0x0000000000017941 */ /* 0x000fea0003800000 */
.L_x_6677:
        /* <DEDUP_REMOVED lines=9> */
.L_x_6679:
[----:B------:R-:W-:Y:S01]  /*ddc0*/  IMAD.MOV.U32 R13, RZ, RZ, R17 ;  /* 0x000000ffff0d7224 */ /* 0x000fe200078e0011 */
[----:B------:R-:W-:Y:S02]  /*ddd0*/  MOV R12, 0x1 ;  /* 0x00000001000c7802 */ /* 0x000fe40000000f00 */
[----:B------:R-:W-:-:S13]  /*dde0*/  IADD3 R2, P0, R14, R5, RZ ;  /* 0x000000050e027210 */ /* 0x000fda0007f1e0ff */
[----:B------:R-:W-:Y:S05]  /*ddf0*/  WARPSYNC.COLLECTIVE R15, `(.L_x_6680) ;  /* 0x000000000f087348 */ /* 0x000fea0003c00000 */
[----:B------:R0:W1:Y:S02]  /*de00*/  SHFL.IDX P6, R14, R13, R12, R11 ;  /* 0x0000000c0d0e7389 */ /* 0x00006400000c000b */
[----:B01----:R-:W-:Y:S01]  /*de10*/  ENDCOLLECTIVE ;  /* 0x000000000000791b */ /* 0x003fe20003800000 */
.L_x_6680:
        /* <DEDUP_REMOVED lines=8> */
[----:B------:R0:W-:Y:S02]  /*dea0*/  LDGSTS.E.BYPASS.LTC128B.128 [R7+0x4400], desc[UR48][R2.64+0x80], !P0 ;  /* 0x0440008002077fae */ /* 0x0001e4000c101d70 */
[----:B0-----:R-:W-:-:S07]  /*deb0*/  IMAD.MOV.U32 R3, RZ, RZ, R14 ;  /* 0x000000ffff037224 */ /* 0x001fce00078e000e */
[----:B------:R-:W-:Y:S05]  /*dec0*/  WARPSYNC.COLLECTIVE R15, `(.L_x_6681) ;  /* 0x000000000f087348 */ /* 0x000fea0003c00000 */
[----:B------:R0:W1:Y:S02]  /*ded0*/  SHFL.IDX P6, R14, R13, R12, R11 ;  /* 0x0000000c0d0e7389 */ /* 0x00006400000c000b */
[----:B01----:R-:W-:Y:S01]  /*dee0*/  ENDCOLLECTIVE ;  /* 0x000000000000791b */ /* 0x003fe20003800000 */
.L_x_6681:
[----:B------:R-:W-:Y:S02]  /*def0*/  IMAD.MOV.U32 R13, RZ, RZ, R17 ;  /* 0x000000ffff0d7224 */ /* 0x000fe400078e0011 */
[----:B------:R-:W-:Y:S01]  /*df00*/  IMAD.MOV.U32 R12, RZ, RZ, 0x2 ;  /* 0x00000002ff0c7424 */ /* 0x000fe200078e00ff */
[----:B------:R-:W-:-:S13]  /*df10*/  IADD3 R2, P0, R14, R5, RZ ;  /* 0x000000050e027210 */ /* 0x000fda0007f1e0ff */
[----:B------:R-:W-:Y:S05]  /*df20*/  WARPSYNC.COLLECTIVE R15, `(.L_x_6682) ;  /* 0x000000000f087348 */ /* 0x000fea0003c00000 */
[----:B------:R0:W1:Y:S02]  /*df30*/  SHFL.IDX P6, R14, R13, R12, R11 ;  /* 0x0000000c0d0e7389 */ /* 0x00006400000c000b */
[----:B01----:R-:W-:Y:S01]  /*df40*/  ENDCOLLECTIVE ;  /* 0x000000000000791b */ /* 0x003fe20003800000 */
.L_x_6682:
        /* <DEDUP_REMOVED lines=9> */
[----:B0-----:R-:W-:-:S07]  /*dfe0*/  MOV R3, R14 ;  /* 0x0000000e00037202 */ /* 0x001fce0000000f00 */
[----:B------:R-:W-:Y:S05]  /*dff0*/  WARPSYNC.COLLECTIVE R15, `(.L_x_6683) ;  /* 0x000000000f087348 */ /* 0x000fea0003c00000 */
[----:B------:R0:W1:Y:S02]  /*e000*/  SHFL.IDX P6, R14, R13, R12, R11 ;  /* 0x0000000c0d0e7389 */ /* 0x00006400000c000b */
[----:B01----:R-:W-:Y:S01]  /*e010*/  ENDCOLLECTIVE ;  /* 0x000000000000791b */ /* 0x003fe20003800000 */
.L_x_6683:
[----:B------:R-:W-:Y:S01]  /*e020*/  MOV R13, R17 ;  /* 0x00000011000d7202 */ /* 0x000fe20000000f00 */
[----:B------:R-:W-:Y:S01]  /*e030*/  IMAD.MOV.U32 R12, RZ, RZ, 0x3 ;  /* 0x00000003ff0c7424 */ /* 0x000fe200078e00ff */
[----:B------:R-:W-:-:S13]  /*e040*/  IADD3 R2, P0, R14, R5, RZ ;  /* 0x000000050e027210 */ /* 0x000fda0007f1e0ff */
[----:B------:R-:W-:Y:S05]  /*e050*/  WARPSYNC.COLLECTIVE R15, `(.L_x_6684) ;  /* 0x000000000f087348 */ /* 0x000fea0003c00000 */
[----:B------:R0:W1:Y:S02]  /*e060*/  SHFL.IDX P6, R14, R13, R12, R11 ;  /* 0x0000000c0d0e7389 */ /* 0x00006400000c000b */
[----:B01----:R-:W-:Y:S01]  /*e070*/  ENDCOLLECTIVE ;  /* 0x000000000000791b */ /* 0x003fe20003800000 */
.L_x_6684:
        /* <DEDUP_REMOVED lines=13> */
.L_x_6685:
[----:B------:R-:W-:Y:S01]  /*e150*/  IMAD.MOV.U32 R13, RZ, RZ, R17 ;  /* 0x000000ffff0d7224 */ /* 0x000fe200078e0011 */
[----:B------:R-:W-:Y:S02]  /*e160*/  MOV R12, 0x4 ;  /* 0x00000004000c7802 */ /* 0x000fe40000000f00 */
[----:B------:R-:W-:-:S13]  /*e170*/  IADD3 R2, P0, R14, R5, RZ ;  /* 0x000000050e027210 */ /* 0x000fda0007f1e0ff */
[----:B------:R-:W-:Y:S05]  /*e180*/  WARPSYNC.COLLECTIVE R15, `(.L_x_6686) ;  /* 0x000000000f087348 */ /* 0x000fea0003c00000 */
[----:B------:R0:W1:Y:S02]  /*e190*/  SHFL.IDX P6, R14, R13, R12, R11 ;  /* 0x0000000c0d0e7389 */ /* 0x00006400000c000b */
[----:B01----:R-:W-:Y:S01]  /*e1a0*/  ENDCOLLECTIVE ;  /* 0x000000000000791b */ /* 0x003fe20003800000 */
.L_x_6686:
        /* <DEDUP_REMOVED lines=13> */
.L_x_6687:
[----:B------:R-:W-:Y:S02]  /*e280*/  IMAD.MOV.U32 R13, RZ, RZ, R17 ;  /* 0x000000ffff0d7224 */ /* 0x000fe400078e0011 */
[----:B------:R-:W-:Y:S01]  /*e290*/  IMAD.MOV.U32 R12, RZ, RZ, 0x5 ;  /* 0x00000005ff0c7424 */ /* 0x000fe200078e00ff */
[----:B------:R-:W-:-:S13]  /*e2a0*/  IADD3 R2, P0, R14, R5, RZ ;  /* 0x000000050e027210 */ /* 0x000fda0007f1e0ff */
[----:B------:R-:W-:Y:S05]  /*e2b0*/  WARPSYNC.COLLECTIVE R15, `(.L_x_6688) ;  /* 0x000000000f087348 */ /* 0x000fea0003c00000 */
[----:B------:R0:W1:Y:S02]  /*e2c0*/  SHFL.IDX P6, R14, R13, R12, R11 ;  /* 0x0000000c0d0e7389 */ /* 0x00006400000c000b */
[----:B01----:R-:W-:Y:S01]  /*e2d0*/  ENDCOLLECTIVE ;  /* 0x000000000000791b */ /* 0x003fe20003800000 */
.L_x_6688:
        /* <DEDUP_REMOVED lines=13> */
.L_x_6689:
[----:B------:R-:W-:Y:S01]  /*e3b0*/  MOV R13, R17 ;  /* 0x00000011000d7202 */ /* 0x000fe20000000f00 */
[----:B------:R-:W-:Y:S01]  /*e3c0*/  IMAD.MOV.U32 R12, RZ, RZ, 0x6 ;  /* 0x00000006ff0c7424 */ /* 0x000fe200078e00ff */
[----:B------:R-:W-:-:S13]  /*e3d0*/  IADD3 R2, P0, R14, R5, RZ ;  /* 0x000000050e027210 */ /* 0x000fda0007f1e0ff */
[----:B------:R-:W-:Y:S05]  /*e3e0*/  WARPSYNC.COLLECTIVE R15, `(.L_x_6690) ;  /* 0x000000000f087348 */ /* 0x000fea0003c00000 */
[----:B------:R0:W1:Y:S02]  /*e3f0*/  SHFL.IDX P6, R14, R13, R12, R11 ;  /* 0x0000000c0d0e7389 */ /* 0x00006400000c000b */
[----:B01----:R-:W-:Y:S01]  /*e400*/  ENDCOLLECTIVE ;  /* 0x000000000000791b */ /* 0x003fe20003800000 */
.L_x_6690:
        /* <DEDUP_REMOVED lines=13> */
.L_x_6691:
[----:B------:R-:W-:Y:S01]  /*e4e0*/  IMAD.MOV.U32 R13, RZ, RZ, R17 ;  /* 0x000000ffff0d7224 */ /* 0x000fe200078e0011 */
[----:B------:R-:W-:Y:S02]  /*e4f0*/  MOV R12, 0x7 ;  /* 0x00000007000c7802 */ /* 0x000fe40000000f00 */
[----:B------:R-:W-:-:S13]  /*e500*/  IADD3 R2, P0, R14, R5, RZ ;  /* 0x000000050e027210 */ /* 0x000fda0007f1e0ff */
[----:B------:R-:W-:Y:S05]  /*e510*/  WARPSYNC.COLLECTIVE R15, `(.L_x_6692) ;  /* 0x000000000f087348 */ /* 0x000fea0003c00000 */
[----:B------:R0:W1:Y:S02]  /*e520*/  SHFL.IDX P6, R14, R13, R12, R11 ;  /* 0x0000000c0d0e7389 */ /* 0x00006400000c000b */
[----:B01----:R-:W-:Y:S01]  /*e530*/  ENDCOLLECTIVE ;  /* 0x000000000000791b */ /* 0x003fe20003800000 */
.L_x_6692:
        /* <DEDUP_REMOVED lines=12> */
.L_x_6693:
[----:B------:R-:W-:Y:S01]  /*e600*/  @!PT LDS RZ, [RZ] ;  /* 0x00000000fffff984 */ /* 0x000fe20000000800 */
[----:B------:R-:W-:Y:S01]  /*e610*/  @!PT LDS RZ, [RZ] ;  /* 0x00000000fffff984 */ /* 0x000fe20000000800 */
[----:B------:R-:W-:Y:S01]  /*e620*/  @!PT LDS RZ, [RZ] ;  /* 0x00000000fffff984 */ /* 0x000fe20000000800 */
[----:B------:R0:W-:Y:S01]  /*e630*/  LDGSTS.E.BYPASS.LTC128B.128 [R7+0x7400], desc[UR48][R2.64+0x80], !P0 ;  /* 0x0740008002077fae */ /* 0x0001e2000c101d70 */
[----:B------:R-:W-:Y:S05]  /*e640*/  BRA `(.L_x_6694) ;  /* 0xffffffc8000c7947 */ /* 0x000fea000383ffff */
.L_x_6598:
[----:B0-----:R0:W1:Y:S02]  /*e650*/  SYNCS.PHASECHK.TRANS64.TRYWAIT P0, [R4+URZ+0x28860], R3 ;  /* 0x02886003040075a7 */ /* 0x001064000800017f */
[----:B-1----:R-:W-:Y:S05]  /*e660*/  @!P0 NANOSLEEP.SYNCS 0x989680 ;  /* 0x009896800000895d */ /* 0x002fea0003900000 */
[----:B------:R-:W1:Y:S02]  /*e670*/  @!P0 SYNCS.PHASECHK.TRANS64 P0, [R4+URZ+0x28860], R3 ;  /* 0x02886003040085a7 */ /* 0x000e64000800007f */
[----:B-1----:R-:W-:Y:S05]  /*e680*/  @!P0 BRA `(.L_x_6598) ;  /* 0xfffffffc00f08947 */ /* 0x002fea000383ffff */
[----:B------:R-:W-:Y:S05]  /*e690*/  BRA `(.L_x_6695) ;  /* 0xffffffc800e47947 */ /* 0x000fea000383ffff */
.L_x_6599:
        /* <DEDUP_REMOVED lines=8> */
.L_x_6697:
[----:B------:R-:W-:Y:S05]  /*e720*/  BSYNC B0 ;  /* 0x0000000000007941 */ /* 0x000fea0003800000 */
.L_x_6696:
        /* <DEDUP_REMOVED lines=9> */
.L_x_6698:
[----:B------:R-:W-:Y:S01]  /*e7c0*/  IMAD.MOV.U32 R13, RZ, RZ, R17 ;  /* 0x000000ffff0d7224 */ /* 0x000fe200078e0011 */
[----:B------:R-:W-:Y:S02]  /*e7d0*/  MOV R12, 0x1 ;  /* 0x00000001000c7802 */ /* 0x000fe40000000f00 */
[----:B------:R-:W-:-:S13]  /*e7e0*/  IADD3 R2, P0, R14, R6, RZ ;  /* 0x000000060e027210 */ /* 0x000fda0007f1e0ff */
[----:B------:R-:W-:Y:S05]  /*e7f0*/  WARPSYNC.COLLECTIVE R15, `(.L_x_6699) ;  /* 0x000000000f087348 */ /* 0x000fea0003c00000 */
[----:B------:R0:W1:Y:S02]  /*e800*/  SHFL.IDX P6, R14, R13, R12, R11 ;  /* 0x0000000c0d0e7389 */ /* 0x00006400000c000b */
[----:B01----:R-:W-:Y:S01]  /*e810*/  ENDCOLLECTIVE ;  /* 0x000000000000791b */ /* 0x003fe20003800000 */
.L_x_6699:
        /* <DEDUP_REMOVED lines=13> */
.L_x_6700:
[----:B------:R-:W-:Y:S01]  /*e8f0*/  @!PT LDS RZ, [RZ] ;  /* 0x00000000fffff984 */ /* 0x000fe20000000800 */
[----:B------:R-:W-:Y:S01]  /*e900*/  @!PT LDS RZ, [RZ] ;  /* 0x00000000fffff984 */ /* 0x000fe20000000800 */
[----:B------:R-:W-:Y:S01]  /*e910*/  @!PT LDS RZ, [RZ] ;  /* 0x00000000fffff984 */ /* 0x000fe20000000800 */
[----:B------:R0:W-:Y:S01]  /*e920*/  LDGSTS.E.BYPASS.LTC128B.128 [R0+0x4400], desc[UR48][R2.64+0x80], !P0 ;  /* 0x0440008002007fae */ /* 0x0001e2000c101d70 */
[----:B------:R-:W-:Y:S02]  /*e930*/  IMAD.MOV.U32 R13, RZ, RZ, R17 ;  /* 0x000000ffff0d7224 */ /* 0x000fe400078e0011 */
[----:B------:R-:W-:Y:S01]  /*e940*/  IMAD.MOV.U32 R12, RZ, RZ, 0x2 ;  /* 0x00000002ff0c7424 */ /* 0x000fe200078e00ff */
[----:B0-----:R-:W-:-:S13]  /*e950*/  IADD3 R2, P0, R14, R6, RZ ;  /* 0x000000060e027210 */ /* 0x001fda0007f1e0ff */
[----:B------:R-:W-:Y:S05]  /*e960*/  WARPSYNC.COLLECTIVE R15, `(.L_x_6701) ;  /* 0x000000000f087348 */ /* 0x000fea0003c00000 */
[----:B------:R0:W1:Y:S02]  /*e970*/  SHFL.IDX P6, R14, R13, R12, R11 ;  /* 0x0000000c0d0e7389 */ /* 0x00006400000c000b */
[----:B01----:R-:W-:Y:S01]  /*e980*/  ENDCOLLECTIVE ;  /* 0x000000000000791b */ /* 0x003fe20003800000 */
.L_x_6701:
        /* <DEDUP_REMOVED lines=12> */
.L_x_6702:
[----:B------:R-:W-:Y:S01]  /*ea50*/  @!PT LDS RZ, [RZ] ;  /* 0x00000000fffff984 */ /* 0x000fe20000000800 */
[----:B------:R-:W-:Y:S01]  /*ea60*/  @!PT LDS RZ, [RZ] ;  /* 0x00000000fffff984 */ /* 0x000fe20000000800 */
[----:B------:R-:W-:Y:S01]  /*ea70*/  @!PT LDS RZ, [RZ] ;  /* 0x00000000fffff984 */ /* 0x000fe20000000800 */
[----:B------:R0:W-:Y:S01]  /*ea80*/  LDGSTS.E.BYPASS.LTC128B.128 [R0+0x4c00], desc[UR48][R2.64+0x80], !P0 ;  /* 0x04c0008002007fae */ /* 0x0001e2000c101d70 */
[----:B------:R-:W-:Y:S01]  /*ea90*/  MOV R13, R17 ;  /* 0x00000011000d7202 */ /* 0x000fe20000000f00 */
[----:B------:R-:W-:Y:S01]  /*eaa0*/  IMAD.MOV.U32 R12, RZ, RZ, 0x3 ;  /* 0x00000003ff0c7424 */ /* 0x000fe200078e00ff */
[----:B0-----:R-:W-:-:S13]  /*eab0*/  IADD3 R2, P0, R14, R6, RZ ;  /* 0x000000060e027210 */ /* 0x001fda0007f1e0ff */
[----:B------:R-:W-:Y:S05]  /*eac0*/  WARPSYNC.COLLECTIVE R15, `(.L_x_6703) ;  /* 0x000000000f087348 */ /* 0x000fea0003c00000 */
[----:B------:R0:W1:Y:S02]  /*ead0*/  SHFL.IDX P6, R14, R13, R12, R11 ;  /* 0x0000000c0d0e7389 */ /* 0x00006400000c000b */
[----:B01----:R-:W-:Y:S01]  /*eae0*/  ENDCOLLECTIVE ;  /* 0x000000000000791b */ /* 0x003fe20003800000 */
.L_x_6703:
        /* <DEDUP_REMOVED lines=12> */
.L_x_6704:
[----:B------:R-:W-:Y:S01]  /*ebb0*/  @!PT LDS RZ, [RZ] ;  /* 0x00000000fffff984 */ /* 0x000fe20000000800 */
[----:B------:R-:W-:Y:S01]  /*ebc0*/  @!PT LDS RZ, [RZ] ;  /* 0x00000000fffff984 */ /* 0x000fe20000000800 */
[----:B------:R-:W-:Y:S01]  /*ebd0*/  @!PT LDS RZ, [RZ] ;  /* 0x00000000fffff984 */ /* 0x000fe20000000800 */
[----:B------:R0:W-:Y:S01]  /*ebe0*/  LDGSTS.E.BYPASS.LTC128B.128 [R0+0x5400], desc[UR48][R2.64+0x80], !P0 ;  /* 0x0540008002007fae */ /* 0x0001e2000c101d70 */
[----:B------:R-:W-:Y:S01]  /*ebf0*/  IMAD.MOV.U32 R13, RZ, RZ, R17 ;  /* 0x000000ffff0d7224 */ /* 0x000fe200078e0011 */
[----:B------:R-:W-:Y:S02]  /*ec00*/  MOV R12, 0x4 ;  /* 0x00000004000c7802 */ /* 0x000fe40000000f00 */
[----:B0-----:R-:W-:-:S13]  /*ec10*/  IADD3 R2, P0, R14, R6, RZ ;  /* 0x000000060e027210 */ /* 0x001fda0007f1e0ff */
[----:B------:R-:W-:Y:S05]  /*ec20*/  WARPSYNC.COLLECTIVE R15, `(.L_x_6705) ;  /* 0x000000000f087348 */ /* 0x000fea0003c00000 */
[----:B------:R0:W1:Y:S02]  /*ec30*/  SHFL.IDX P6, R14, R13, R12, R11 ;  /* 0x0000000c0d0e7389 */ /* 0x00006400000c000b */
[----:B01----:R-:W-:Y:S01]  /*ec40*/  ENDCOLLECTIVE ;  /* 0x000000000000791b */ /* 0x003fe20003800000 */
.L_x_6705:
        /* <DEDUP_REMOVED lines=12> */
.L_x_6706:
        /* <DEDUP_REMOVED lines=10> */
.L_x_6707:
        /* <DEDUP_REMOVED lines=12> */
.L_x_6708:
        /* <DEDUP_REMOVED lines=10> */
.L_x_6709:
        /* <DEDUP_REMOVED lines=12> */
.L_x_6710:
        /* <DEDUP_REMOVED lines=10> */
.L_x_6711:
        /* <DEDUP_REMOVED lines=12> */
.L_x_6712:
[----:B------:R-:W-:Y:S01]  /*f130*/  @!PT LDS RZ, [RZ] ;  /* 0x00000000fffff984 */ /* 0x000fe20000000800 */
[----:B------:R-:W-:Y:S01]  /*f140*/  @!PT LDS RZ, [RZ] ;  /* 0x00000000fffff984 */ /* 0x000fe20000000800 */
[----:B------:R-:W-:Y:S01]  /*f150*/  @!PT LDS RZ, [RZ] ;  /* 0x00000000fffff984 */ /* 0x000fe20000000800 */
[----:B------:R0:W-:Y:S01]  /*f160*/  LDGSTS.E.BYPASS.LTC128B.128 [R0+0x7400], desc[UR48][R2.64+0x80], !P0 ;  /* 0x0740008002007fae */ /* 0x0001e2000c101d70 */
[----:B------:R-:W-:Y:S05]  /*f170*/  BRA `(.L_x_6713) ;  /* 0xffffffc400387947 */ /* 0x000fea000383ffff */
.L_x_6604:
[----:B0-----:R0:W1:Y:S02]  /*f180*/  SYNCS.PHASECHK.TRANS64.TRYWAIT P0, [R5+URZ+0x28820], R37 ;  /* 0x02882025050075a7 */ /* 0x001064000800017f */
[----:B-1----:R-:W-:Y:S05]  /*f190*/  @!P0 NANOSLEEP.SYNCS 0x989680 ;  /* 0x009896800000895d */ /* 0x002fea0003900000 */
[----:B------:R-:W1:Y:S02]  /*f1a0*/  @!P0 SYNCS.PHASECHK.TRANS64 P0, [R5+URZ+0x28820], R37 ;  /* 0x02882025050085a7 */ /* 0x000e64000800007f */
[----:B-1----:R-:W-:Y:S05]  /*f1b0*/  @!P0 BRA `(.L_x_6604) ;  /* 0xfffffffc00f08947 */ /* 0x002fea000383ffff */
[----:B------:R-:W-:Y:S05]  /*f1c0*/  BRA `(.L_x_6714) ;  /* 0xffffffc400c87947 */ /* 0x000fea000383ffff */
.L_x_6605:
        /* <DEDUP_REMOVED lines=11> */
.L_x_6716:
[----:B------:R-:W-:Y:S05]  /*f280*/  BSYNC B0 ;  /* 0x0000000000007941 */ /* 0x000fea0003800000 */
.L_x_6715:
[----:B------:R-:W-:Y:S05]  /*f290*/  BRA `(.L_x_6717) ;  /* 0xffffffc400b07947 */ /* 0x000fea000383ffff */
.L_x_6608:
[----:B------:R-:W-:Y:S01]  /*f2a0*/  BSSY B1, `(.L_x_6718) ;  /* 0x0000006000017945 */ /* 0x000fe20003800000 */
[----:B------:R-:W-:-:S07]  /*f2b0*/  IMAD.MOV.U32 R15, RZ, RZ, -0x1 ;  /* 0xffffffffff0f7424 */ /* 0x000fce00078e00ff */
[----:B01----:R-:W-:Y:S05]  /*f2c0*/  WARPSYNC.COLLECTIVE R15, `(.L_x_6719) ;  /* 0x000000000f0c7348 */ /* 0x003fea0003c00000 */
[----:B------:R-:W-:Y:S02]  /*f2d0*/  ELECT P6, UR62, PT ;  /* 0x00000000003e782f */ /* 0x000fe400038c0000 */
[----:B------:R-:W-:Y:S01]  /*f2e0*/  MOV R14, UR62 ;  /* 0x0000003e000e7c02 */ /* 0x000fe20008000f00 */
[----:B01----:R-:W-:Y:S10]  /*f2f0*/  ENDCOLLECTIVE ;  /* 0x000000000000791b */ /* 0x003ff40003800000 */
.L_x_6719:
[----:B------:R-:W-:Y:S05]  /*f300*/  BSYNC B1 ;  /* 0x0000000000017941 */ /* 0x000fea0003800000 */
.L_x_6718:
[----:B------:R-:W-:Y:S05]  /*f310*/  BRA `(.L_x_6720) ;  /* 0xffffffc400a87947 */ /* 0x000fea000383ffff */
.L_x_6610:
[----:B-1----:R1:W2:Y:S02]  /*f320*/  SYNCS.PHASECHK.TRANS64.TRYWAIT P1, [R3+URZ+0x28840], R2 ;  /* 0x02884002030075a7 */ /* 0x0022a4000802017f */
[----:B--2---:R-:W-:Y:S05]  /*f330*/  @!P1 NANOSLEEP.SYNCS 0x989680 ;  /* 0x009896800000995d */ /* 0x004fea0003900000 */
[----:B------:R-:W2:Y:S02]  /*f340*/  @!P1 SYNCS.PHASECHK.TRANS64 P1, [R3+URZ+0x28840], R2 ;  /* 0x02884002030095a7 */ /* 0x000ea4000802007f */
[----:B--2---:R-:W-:Y:S05]  /*f350*/  @!P1 BRA `(.L_x_6610) ;  /* 0xfffffffc00f09947 */ /* 0x004fea000383ffff */
[----:B------:R-:W-:Y:S05]  /*f360*/  BRA `(.L_x_6721) ;  /* 0xffffffc400c87947 */ /* 0x000fea000383ffff */
.L_x_6612:
[----:B0-----:R0:W2:Y:S02]  /*f370*/  SYNCS.PHASECHK.TRANS64.TRYWAIT P1, [R5+URZ+0x28840], R0 ;  /* 0x02884000050075a7 */ /* 0x0010a4000802017f */
[----:B--2---:R-:W-:Y:S05]  /*f380*/  @!P1 NANOSLEEP.SYNCS 0x989680 ;  /* 0x009896800000995d */ /* 0x004fea0003900000 */
[----:B------:R-:W2:Y:S02]  /*f390*/  @!P1 SYNCS.PHASECHK.TRANS64 P1, [R5+URZ+0x28840], R0 ;  /* 0x02884000050095a7 */ /* 0x000ea4000802007f */
[----:B--2---:R-:W-:Y:S05]  /*f3a0*/  @!P1 BRA `(.L_x_6612) ;  /* 0xfffffffc00f09947 */ /* 0x004fea000383ffff */
[----:B------:R-:W-:Y:S05]  /*f3b0*/  BRA `(.L_x_6722) ;  /* 0xffffffc400d47947 */ /* 0x000fea000383ffff */
.L_x_6614:
[----:B--2---:R2:W3:Y:S02]  /*f3c0*/  SYNCS.PHASECHK.TRANS64.TRYWAIT P1, [R3+URZ+0x28860], R2 ;  /* 0x02886002030075a7 */ /* 0x0044e4000802017f */
[----:B---3--:R-:W-:Y:S05]  /*f3d0*/  @!P1 NANOSLEEP.SYNCS 0x989680 ;  /* 0x009896800000995d */ /* 0x008fea0003900000 */
[----:B------:R-:W3:Y:S02]  /*f3e0*/  @!P1 SYNCS.PHASECHK.TRANS64 P1, [R3+URZ+0x28860], R2 ;  /* 0x02886002030095a7 */ /* 0x000ee4000802007f */
[----:B---3--:R-:W-:Y:S05]  /*f3f0*/  @!P1 BRA `(.L_x_6614) ;  /* 0xfffffffc00f09947 */ /* 0x008fea000383ffff */
[----:B------:R-:W-:Y:S05]  /*f400*/  BRA `(.L_x_6723) ;  /* 0xffffffc400d07947 */ /* 0x000fea000383ffff */
.L_x_6724:
        /* <DEDUP_REMOVED lines=15> */
.L_x_15856:


//--------------------- .text._ZN7cutlass13device_kernelIN5flash11enable_sm90INS1_16FlashAttnFwdSm90INS1_25CollectiveMainloopFwdSm90ILi2EN4cute5tupleIJNS5_1CILi1EEES8_S8_EEENS6_IJNS7_ILi128EEESA_SA_EEELi128ENS_6half_tEfNS_4arch4Sm90ELb0ELb0ELb1ELb1ELb1ELb0ELb0ELb1ELb1ELb1ELb0ELb0EEENS1_21CollectiveEpilogueFwdISB_S9_SC_SE_Li256ELb1ELb1ELb0ELb0EEENS1_36VarlenDynamicPersistentTileSchedulerILi128ELi128ELi256ELi128ELb0ELb1ELb1ELb0ELb1ELb1EEEEEEEEEvNT_6ParamsE --------------------------
	.section	.text._ZN7cutlass13device_kernelIN5flash11enable_sm90INS1_16FlashAttnFwdSm90INS1_25CollectiveMainloopFwdSm90ILi2EN4cute5tupleIJNS5_1CILi1EEES8_S8_EEENS6_IJNS7_ILi128EEESA_SA_EEELi128ENS_6half_tEfNS_4arch4Sm90ELb0ELb0ELb1ELb1ELb1ELb0ELb0ELb1ELb1ELb1ELb0ELb0EEENS1_21CollectiveEpilogueFwdISB_S9_SC_SE_Li256ELb1ELb1ELb0ELb0EEENS1_36VarlenDynamicPersistentTileSchedulerILi128ELi128ELi256ELi128ELb0ELb1ELb1ELb0ELb1ELb1EEEEEEEEEvNT_6ParamsE,"ax",@progbits
	.align	128
.text._ZN7cutlass13device_kernelIN5flash11enable_sm90INS1_16FlashAttnFwdSm90INS1_25CollectiveMainloopFwdSm90ILi2EN4cute5tupleIJNS5_1CILi1EEES8_S8_EEENS6_IJNS7_ILi128EEESA_SA_EEELi128ENS_6half_tEfNS_4arch4Sm90ELb0ELb0ELb1ELb1ELb1ELb0ELb0ELb1ELb1ELb1ELb0ELb0EEENS1_21CollectiveEpilogueFwdISB_S9_SC_SE_Li256ELb1ELb1ELb0ELb0EEENS1_36VarlenDynamicPersistentTileSchedulerILi128ELi128ELi256ELi128ELb0ELb1ELb1ELb0ELb1ELb1EEEEEEEEEvNT_6ParamsE:
        .type           _ZN7cutlass13device_kernelIN5flash11enable_sm90INS1_16FlashAttnFwdSm90INS1_25CollectiveMainloopFwdSm90ILi2EN4cute5tupleIJNS5_1CILi1EEES8_S8_EEENS6_IJNS7_ILi128EEESA_SA_EEELi128ENS_6half_tEfNS_4arch4Sm90ELb0ELb0ELb1ELb1ELb1ELb0ELb0ELb1ELb1ELb1ELb0ELb0EEENS1_21CollectiveEpilogueFwdISB_S9_SC_SE_Li256ELb1ELb1ELb0ELb0EEENS1_36VarlenDynamicPersistentTileSchedulerILi128ELi128ELi256ELi128ELb0ELb1ELb1ELb0ELb1ELb1EEEEEEEEEvNT_6ParamsE,@function
        .size           _ZN7cutlass13device_kernelIN5flash11enable_sm90INS1_16FlashAttnFwdSm90INS1_25CollectiveMainloopFwdSm90ILi2EN4cute5tupleIJNS5_1CILi1EEES8_S8_EEENS6_IJNS7_ILi128EEESA_SA_EEELi128ENS_6half_tEfNS_4arch4Sm90ELb0ELb0ELb1ELb1ELb1ELb0ELb0ELb1ELb1ELb1ELb0ELb0EEENS1_21CollectiveEpilogueFwdISB_S9_SC_SE_Li256ELb1ELb1ELb0ELb0EEENS1_36VarlenDynamicPersistentTileSchedulerILi128ELi128ELi256ELi128ELb0ELb1ELb1ELb0ELb1ELb1EEEEEEEEEvNT_6ParamsE,(.L_x_15857 - _ZN7cutlass13device_kernelIN5flash11enable_sm90INS1_16FlashAttnFwdSm90INS1_25CollectiveMainloopFwdSm90ILi2EN4cute5tupleIJNS5_1CILi1EEES8_S8_EEENS6_IJNS7_ILi128EEESA_SA_EEELi128ENS_6half_tEfNS_4arch4Sm90ELb0ELb0ELb1ELb1ELb1ELb0ELb0ELb1ELb1ELb1ELb0ELb0EEENS1_21CollectiveEpilogueFwdISB_S9_SC_SE_Li256ELb1ELb1ELb0ELb0EEENS1_36VarlenDynamicPersistentTileSchedulerILi128ELi128ELi256ELi128ELb0ELb1ELb1ELb0ELb1ELb1EEEEEEEEEvNT_6ParamsE)
        .other          _ZN7cutlass13device_kernelIN5flash11enable_sm90INS1_16FlashAttnFwdSm90INS1_25CollectiveMainloopFwdSm90ILi2EN4cute5tupleIJNS5_1CILi1EEES8_S8_EEENS6_IJNS7_ILi128EEESA_SA_EEELi128ENS_6half_tEfNS_4arch4Sm90ELb0ELb0ELb1ELb1ELb1ELb0ELb0ELb1ELb1ELb1ELb0ELb0EEENS1_21CollectiveEpilogueFwdISB_S9_SC_SE_Li256ELb1ELb1ELb0ELb0EEENS1_36VarlenDynamicPersistentTileSchedulerILi128ELi128ELi256ELi128ELb0ELb1ELb1ELb0ELb1ELb1EEEEEEEEEvNT_6ParamsE,@"STO_CUDA_ENTRY STV_DEFAULT"
_ZN7cutlass13device_kernelIN5flash11enable_sm90INS1_16FlashAttnFwdSm90INS1_25CollectiveMainloopFwdSm90ILi2EN4cute5tupleIJNS5_1CILi1EEES8_S8_EEENS6_IJNS7_ILi128EEESA_SA_EEELi128ENS_6half_tEfNS_4arch4Sm90ELb0ELb0ELb1ELb1ELb1ELb0ELb0ELb1ELb1ELb1ELb0ELb0EEENS1_21CollectiveEpilogueFwdISB_S9_SC_SE_Li256ELb1ELb1ELb0ELb0EEENS1_36VarlenDynamicPersistentTileSchedulerILi128ELi128ELi256ELi128ELb0ELb1ELb1ELb0ELb1ELb1EEEEEEEEEvNT_6ParamsE:
        /* <DEDUP_REMOVED lines=10> */
[----:B------:R-:W-:-:S05]  /*00a0*/  SHF.R.U32.HI R2, RZ, 0x7, R3 ;  /* 0x00000007ff027819 */ /* 0x000fca0000011603 */
[----:B------:R0:W1:Y:S04]  /*00b0*/  SHFL.IDX PT, R4, R2, RZ, 0x1f ;  /* 0x00001fff02047589 */ /* 0x00006800000e0000 */
[----:B------:R-:W-:Y:S01]  /*00c0*/  VOTEU.ALL UP0, P0 ;  /* 0x00000000003f7886 */ /* 0x000fe20000000000 */
[----:B------:R-:W-:-:S04]  /*00d0*/  VOTEU.ALL UP1, P0 ;  /* 0x00000000003f7886 */ /* 0x000fc80000020000 */
[----:B------:R-:W2:Y:S01]  /*00e0*/  @!UP0 S2UR UR8, SR_CgaCtaId ;  /* 0x00000000000889c3 */ /* 0x000ea20000008800 */
[----:B------:R-:W-:Y:S01]  /*00f0*/  @!UP0 UMOV UR6, 0x400 ;  /* 0x0000040000068882 */ /* 0x000fe20000000000 */
[----:B------:R-:W-:-:S04]  /*0100*/  @!UP0 UIADD3 UR4, -UR4, 0x100000, URZ ;  /* 0x0010000004048890 */ /* 0x000fc8000fffe13f */
[----:B------:R-:W-:Y:S02]  /*0110*/  @!UP0 USHF.L.U32 UR5, UR4, 0xb, URZ ;  /* 0x0000000b04058899 */ /* 0x000fe4000800063f */
[----:B------:R-:W-:Y:S02]  /*0120*/  @!UP0 USHF.L.U32 UR4, UR4, 0x1, URZ ;  /* 0x0000000104048899 */ /* 0x000fe4000800063f */
[----:B--2---:R-:W-:Y:S02]  /*0130*/  @!UP0 ULEA UR8, UR8, UR6, 0x18 ;  /* 0x0000000608088291 */ /* 0x004fe4000f8ec03f */
        /* <DEDUP_REMOVED lines=25> */
.L_x_6725:
        /* <DEDUP_REMOVED lines=22> */
.L_x_6726:
        /* <DEDUP_REMOVED lines=18> */
.L_x_6727:
        /* <DEDUP_REMOVED lines=22> */
.L_x_6728:
        /* <DEDUP_REMOVED lines=23> */
.L_x_6729:
        /* <DEDUP_REMOVED lines=8> */
.L_x_6731:
[----:B------:R-:W-:-:S08]  /*08a0*/  NOP ;  /* 0x0000000000007918 */ /* 0x000fd00000000000 */
[----:B------:R-:W0:Y:S02]  /*08b0*/  USETMAXREG.TRY_ALLOC.CTAPOOL UP0, 0xe8 ;  /* 0x000000e8000079c8 */ /* 0x000e240008000600 */
[----:B0-----:R-:W-:-:S13]  /*08c0*/  PLOP3.LUT P0, PT, PT, PT, UP0, 0x80, 0x0 ;  /* 0x000000000000781c */ /* 0x001fda0003f0f008 */
[----:B------:R-:W-:Y:S05]  /*08d0*/  @!P0 BRA `(.L_x_6731) ;  /* 0xfffffffc00f08947 */ /* 0x000fea000383ffff */
[----:B------:R-:W0:Y:S01]  /*08e0*/  S2R R3, SR_TID.X ;  /* 0x0000000000037919 */ /* 0x000e220000002100 */
[----:B------:R-:W1:Y:S01]  /*08f0*/  S2UR UR5, SR_CgaCtaId ;  /* 0x00000000000579c3 */ /* 0x000e620000008800 */
[----:B------:R-:W-:-:S07]  /*0900*/  UMOV UR4, 0x400 ;  /* 0x0000040000047882 */ /* 0x000fce0000000000 */
[----:B------:R-:W-:Y:S06]  /*0910*/  BAR.ARV 0x8, 0x180 ;  /* 0x0206000000007b1d */ /* 0x000fec0000002000 */
[----:B-1----:R-:W-:Y:S01]  /*0920*/  ULEA UR4, UR5, UR4, 0x18 ;  /* 0x0000000405047291 */ /* 0x002fe2000f8ec03f */
[----:B0-----:R-:W-:-:S04]  /*0930*/  LOP3.LUT R0, R3, 0xffffff80, RZ, 0xc0, !PT ;  /* 0xffffff8003007812 */ /* 0x001fc800078ec0ff */
[----:B------:R-:W-:-:S13]  /*0940*/  ISETP.NE.AND P0, PT, R0, 0x80, PT ;  /* 0x000000800000780c */ /* 0x000fda0003f05270 */
[----:B------:R-:W-:Y:S08]  /*0950*/  @!P0 BAR.ARV 0x9, 0x100 ;  /* 0x0244000000008b1d */ /* 0x000ff00000002000 */
[----:B------:R-:W-:Y:S06]  /*0960*/  BAR.SYNC.DEFER_BLOCKING 0x5, 0x180 ;  /* 0x0146000000007b1d */ /* 0x000fec0000010000 */
[----:B------:R-:W0:Y:S01]  /*0970*/  LDS.128 R48, [UR4+0x288d0] ;  /* 0x0288d004ff307984 */ /* 0x000e220008000c00 */
[----:B------:R-:W-:Y:S01]  /*0980*/  ULDC UR4, c[0x0][0xc3c] ;  /* 0x00030f0000047ab9 */ /* 0x000fe20000000800 */
[----:B------:R-:W-:Y:S06]  /*0990*/  BAR.ARV 0x4, 0x180 ;  /* 0x0106000000007b1d */ /* 0x000fec0000002000 */
[----:B0-----:R-:W-:-:S13]  /*09a0*/  ISETP.GE.AND P0, PT, R51, UR4, PT ;  /* 0x0000000433007c0c */ /* 0x001fda000bf06270 */
[----:B------:R-:W-:Y:S05]  /*09b0*/  @P0 EXIT ;  /* 0x000000000000094d */ /* 0x000fea0003800000 */
[----:B------:R-:W-:Y:S01]  /*09c0*/  VIADD R190, R3, 0xffffff80 ;  /* 0xffffff8003be7836 */ /* 0x000fe20000000000 */
[----:B------:R-:W-:Y:S01]  /*09d0*/  R2UR UR5, R49 ;  /* 0x00000000310572ca */ /* 0x000fe200000e0000 */
[----:B------:R-:W-:Y:S01]  /*09e0*/  ULOP3.LUT UR45, UR36, 0x1, URZ, 0xfc, !UPT ;  /* 0x00000001242d7892 */ /* 0x000fe2000f8efc3f */
[----:B------:R-:W-:Y:S01]  /*09f0*/  R2UR UR6, R50 ;  /* 0x00000000320672ca */ /* 0x000fe200000e0000 */
[----:B------:R-:W-:Y:S01]  /*0a00*/  UMOV UR44, URZ ;  /* 0x0000003f002c7c82 */ /* 0x000fe20008000000 */
[----:B------:R-:W-:Y:S01]  /*0a10*/  SHF.R.S32.HI R3, RZ, 0x1f, R190 ;  /* 0x0000001fff037819 */ /* 0x000fe200000114be */
[----:B------:R-:W-:Y:S01]  /*0a20*/  UMOV UR43, URZ ;  /* 0x0000003f002b7c82 */ /* 0x000fe20008000000 */
[----:B------:R-:W-:Y:S01]  /*0a30*/  MOV R12, 0xfffffffe ;  /* 0xfffffffe000c7802 */ /* 0x000fe20000000f00 */
[----:B------:R-:W-:Y:S01]  /*0a40*/  UMOV UR42, URZ ;  /* 0x0000003f002a7c82 */ /* 0x000fe20008000000 */
[CC--:B------:R-:W-:Y:S02]  /*0a50*/  LEA.HI R0, R3.reuse, R190.reuse, RZ, 0x7 ;  /* 0x000000be03007211 */ /* 0x0c0fe400078f38ff */
[----:B------:R-:W-:-:S02]  /*0a60*/  LEA.HI R4, R3, R190, RZ, 0x4 ;  /* 0x000000be03047211 */ /* 0x000fc400078f20ff */
[----:B------:R-:W-:Y:S02]  /*0a70*/  LOP3.LUT R5, R0, 0xffffff80, RZ, 0xc0, !PT ;  /* 0xffffff8000057812 */ /* 0x000fe400078ec0ff */
[----:B------:R-:W-:Y:S02]  /*0a80*/  SHF.R.S32.HI R7, RZ, 0x4, R4 ;  /* 0x00000004ff077819 */ /* 0x000fe40000011404 */
[----:B------:R-:W-:Y:S01]  /*0a90*/  SHF.R.S32.HI R153, RZ, 0x7, R0 ;  /* 0x00000007ff997819 */ /* 0x000fe20000011400 */
[----:B------:R-:W-:Y:S01]  /*0aa0*/  IMAD.IADD R154, R190, 0x1, -R5 ;  /* 0x00000001be9a7824 */ /* 0x000fe200078e0a05 */
[----:B------:R-:W-:Y:S02]  /*0ab0*/  LEA.HI R5, R3, R190, RZ, 0x5 ;  /* 0x000000be03057211 */ /* 0x000fe400078f28ff */
[----:B------:R-:W-:Y:S02]  /*0ac0*/  LEA.HI R0, R0, R153, RZ, 0x1 ;  /* 0x0000009900007211 */ /* 0x000fe400078f08ff */
[----:B------:R-:W-:Y:S01]  /*0ad0*/  SHF.R.S32.HI R9, RZ, 0x1f, R154 ;  /* 0x0000001fff097819 */ /* 0x000fe2000001149a */
[----:B------:R-:W-:Y:S01]  /*0ae0*/  IMAD.SHL.U32 R6, R5, 0x20, RZ ;  /* 0x0000002005067824 */ /* 0x000fe200078e00ff */
[----:B------:R-:W-:-:S02]  /*0af0*/  LOP3.LUT R5, R4, 0x3fffff0, RZ, 0xc0, !PT ;  /* 0x03fffff004057812 */ /* 0x000fc400078ec0ff */
[----:B------:R-:W-:Y:S02]  /*0b00*/  LEA.HI R4, R4, R7, RZ, 0x1 ;  /* 0x0000000704047211 */ /* 0x000fe400078f08ff */
[----:B------:R-:W-:Y:S02]  /*0b10*/  LOP3.LUT R6, R6, 0xfffffc00, RZ, 0xc0, !PT ;  /* 0xfffffc0006067812 */ /* 0x000fe400078ec0ff */
[----:B------:R-:W-:Y:S02]  /*0b20*/  IADD3 R5, R190, -R5, RZ ;  /* 0x80000005be057210 */ /* 0x000fe40007ffe0ff */
[----:B------:R-:W-:Y:S02]  /*0b30*/  LOP3.LUT R4, R4, 0x1ffffffe, RZ, 0xc0, !PT ;  /* 0x1ffffffe04047812 */ /* 0x000fe400078ec0ff */
[----:B------:R-:W-:Y:S01]  /*0b40*/  LEA.HI R8, R9, R154, RZ, 0x2 ;  /* 0x0000009a09087211 */ /* 0x000fe200078f10ff */
[----:B------:R-:W-:Y:S01]  /*0b50*/  IMAD R5, R5, 0x40, R6 ;  /* 0x0000004005057824 */ /* 0x000fe200078e0206 */
[----:B------:R-:W-:Y:S01]  /*0b60*/  LEA.HI R6, R3, R190, RZ, 0x2 ;  /* 0x000000be03067211 */ /* 0x000fe200078f10ff */
[----:B------:R-:W-:Y:S01]  /*0b70*/  IMAD.IADD R4, R7, 0x1, -R4 ;  /* 0x0000000107047824 */ /* 0x000fe200078e0a04 */
[----:B------:R-:W-:-:S02]  /*0b80*/  SHF.R.S32.HI R10, RZ, 0x2, R8 ;  /* 0x00000002ff0a7819 */ /* 0x000fc40000011408 */
[----:B------:R-:W-:Y:S01]  /*0b90*/  SHF.R.S32.HI R11, RZ, 0x1f, R8 ;  /* 0x0000001fff0b7819 */ /* 0x000fe20000011408 */
[----:B------:R-:W-:Y:S01]  /*0ba0*/  IMAD R155, R4, 0x8, R5 ;  /* 0x00000008049b7824 */ /* 0x000fe200078e0205 */
[----:B------:R-:W-:Y:S02]  /*0bb0*/  LOP3.LUT R5, R6, 0xfffffffc, RZ, 0xc0, !PT ;  /* 0xfffffffc06057812 */ /* 0x000fe400078ec0ff */
[----:B------:R-:W-:Y:S02]  /*0bc0*/  LEA.HI R11, R11, R10, RZ, 0x3 ;  /* 0x0000000a0b0b7211 */ /* 0x000fe400078f18ff */
[----:B------:R-:W-:Y:S01]  /*0bd0*/  LEA.HI R3, R3, R190, RZ, 0x3 ;  /* 0x000000be03037211 */ /* 0x000fe200078f18ff */
[----:B------:R-:W-:Y:S01]  /*0be0*/  IMAD.IADD R4, R190, 0x1, -R5 ;  /* 0x00000001be047824 */ /* 0x000fe200078e0a05 */
[----:B------:R-:W-:Y:S02]  /*0bf0*/  LOP3.LUT R11, R11, 0xfffffff8, RZ, 0xc0, !PT ;  /* 0xfffffff80b0b7812 */ /* 0x000fe400078ec0ff */
[----:B------:R-:W-:-:S02]  /*0c00*/  LOP3.LUT R5, R3, 0xfffffff8, RZ, 0xc0, !PT ;  /* 0xfffffff803057812 */ /* 0x000fc400078ec0ff */
[----:B------:R-:W-:Y:S01]  /*0c10*/  LEA.HI R9, R9, R154, RZ, 0x5 ;  /* 0x0000009a09097211 */ /* 0x000fe200078f28ff */
[----:B------:R-:W-:Y:S01]  /*0c20*/  IMAD.IADD R10, R10, 0x1, -R11 ;  /* 0x000000010a0a7824 */ /* 0x000fe200078e0a0b */
[----:B------:R-:W-:Y:S01]  /*0c30*/  LEA.HI R6, R4, R4, RZ, 0x1 ;  /* 0x0000000404067211 */ /* 0x000fe200078f08ff */
[----:B------:R-:W-:Y:S01]  /*0c40*/  IMAD.IADD R152, R190, 0x1, -R5 ;  /* 0x00000001be987824 */ /* 0x000fe200078e0a05 */
[----:B------:R-:W-:Y:S02]  /*0c50*/  SHF.R.S32.HI R9, RZ, 0x5, R9 ;  /* 0x00000005ff097819 */ /* 0x000fe40000011409 */
[----:B------:R-:W-:Y:S01]  /*0c60*/  LOP3.LUT R0, R0, 0x3fffffe, RZ, 0xc0, !PT ;  /* 0x03fffffe00007812 */ /* 0x000fe200078ec0ff */
[----:B------:R-:W-:Y:S01]  /*0c70*/  IMAD.SHL.U32 R22, R152, 0x8, RZ ;  /* 0x0000000898167824 */ /* 0x000fe200078e00ff */
[----:B------:R-:W-:Y:S01]  /*0c80*/  LOP3.LUT R7, R6, 0x1ffffffe, RZ, 0xc0, !PT ;  /* 0x1ffffffe06077812 */ /* 0x000fe200078ec0ff */
[----:B------:R-:W-:Y:S01]  /*0c90*/  IMAD R9, R9, 0x10, R10 ;  /* 0x0000001009097824 */ /* 0x000fe200078e020a */
[----:B------:R-:W-:Y:S01]  /*0ca0*/  IADD3 R0, R153, -R0, RZ ;  /* 0x8000000099007210 */ /* 0x000fe20007ffe0ff */
[----:B------:R-:W-:Y:S01]  /*0cb0*/  VIADD R18, R22, 0x40 ;  /* 0x0000004016127836 */ /* 0x000fe20000000000 */
[----:B------:R-:W-:Y:S01]  /*0cc0*/  LOP3.LUT R11, R8, 0x7ffffffc, RZ, 0xc0, !PT ;  /* 0x7ffffffc080b7812 */ /* 0x000fe200078ec0ff */
[----:B------:R-:W-:Y:S01]  /*0cd0*/  IMAD.IADD R16, R4, 0x1, -R7 ;  /* 0x0000000104107824 */ /* 0x000fe200078e0a07 */
[----:B------:R-:W-:Y:S01]  /*0ce0*/  SHF.R.S32.HI R17, RZ, 0x3, R3 ;  /* 0x00000003ff117819 */ /* 0x000fe20000011403 */
[----:B------:R-:W-:Y:S01]  /*0cf0*/  IMAD R19, R0, 0x40, R9 ;  /* 0x0000004000137824 */ /* 0x000fe200078e0209 */
[----:B------:R-:W-:Y:S01]  /*0d00*/  SHF.R.S32.HI R189, RZ, 0x1f, R22 ;  /* 0x0000001fffbd7819 */ /* 0x000fe20000011416 */
[----:B------:R-:W-:Y:S01]  /*0d10*/  IMAD.IADD R11, R154, 0x1, -R11 ;  /* 0x000000019a0b7824 */ /* 0x000fe200078e0a0b */
[----:B------:R-:W-:-:S02]  /*0d20*/  SHF.R.S32.HI R188, RZ, 0x1f, R18 ;  /* 0x0000001fffbc7819 */ /* 0x000fc40000011412 */
[----:B------:R-:W-:Y:S01]  /*0d30*/  LEA R16, R16, R19, 0x3 ;  /* 0x0000001310107211 */ /* 0x000fe200078e18ff */
[----:B------:R-:W-:-:S07]  /*0d40*/  IMAD R23, R11, R12, 0x80 ;  /* 0x000000800b177424 */ /* 0x000fce00078e020c */
.L_x_6777:
        /* <DEDUP_REMOVED lines=17> */
[----:B------:R-:W-:Y:S01]  /*0e60*/  @UP1 ULEA.HI.X UR11, UR37, UR11, UR38, 0x2, UP3 ;  /* 0x0000000b250b1291 */ /* 0x000fe200098f1426 */
[----:B------:R-:W-:Y:S02]  /*0e70*/  IMAD.U32 R4, RZ, RZ, UR8 ;  /* 0x00000008ff047e24 */ /* 0x000fe4000f8e00ff */
[----:B------:R-:W-:-:S02]  /*0e80*/  IMAD.U32 R6, RZ, RZ, UR10 ;  /* 0x0000000aff067e24 */ /* 0x000fc4000f8e00ff */
[----:B------:R-:W-:Y:S01]  /*0e90*/  IMAD.U32 R5, RZ, RZ, UR9 ;  /* 0x00000009ff057e24 */ /* 0x000fe2000f8e00ff */
[----:B------:R-:W-:Y:S01]  /*0ea0*/  ULDC.64 UR8, c[0x0][0x418] ;  /* 0x0001060000087ab9 */ /* 0x000fe20000000a00 */
[----:B------:R-:W-:-:S03]  /*0eb0*/  IMAD.U32 R7, RZ, RZ, UR11 ;  /* 0x0000000bff077e24 */ /* 0x000fc6000f8e00ff */
[----:B------:R-:W2:Y:S04]  /*0ec0*/  @P0 LDG.E R4, desc[UR50][R4.64] ;  /* 0x0000003204040981 */ /* 0x000ea8000c1e1900 */
[----:B---3--:R-:W3:Y:S01]  /*0ed0*/  @P1 LDG.E R6, desc[UR50][R6.64] ;  /* 0x0000003206061981 */ /* 0x008ee2000c1e1900 */
[----:B------:R-:W-:Y:S01]  /*0ee0*/  UISETP.NE.U32.AND UP0, UPT, UR8, URZ, UPT ;  /* 0x0000003f0800728c */ /* 0x000fe2000bf05070 */
[----:B------:R-:W-:Y:S01]  /*0ef0*/  MOV R3, RZ ;  /* 0x000000ff00037202 */ /* 0x000fe20000000f00 */
[----:B------:R-:W-:Y:S01]  /*0f00*/  UMOV UR39, UR5 ;  /* 0x0000000500277c82 */ /* 0x000fe20008000000 */
[----:B------:R-:W-:Y:S01]  /*0f10*/  ULDC UR5, c[0x0][0x2f0] ;  /* 0x0000bc0000057ab9 */ /* 0x000fe20000000800 */
[----:B------:R-:W-:Y:S01]  /*0f20*/  UISETP.NE.AND.EX UP0, UPT, UR9, URZ, UPT, UP0 ;  /* 0x0000003f0900728c */ /* 0x000fe2000bf05300 */
[----:B------:R-:W-:Y:S01]  /*0f30*/  IMAD.MOV.U32 R0, RZ, RZ, RZ ;  /* 0x000000ffff007224 */ /* 0x000fe200078e00ff */
[----:B------:R-:W-:Y:S01]  /*0f40*/  UMOV UR48, URZ ;  /* 0x0000003f00307c82 */ /* 0x000fe20008000000 */
[----:B------:R-:W-:Y:S01]  /*0f50*/  UMOV UR40, UR6 ;  /* 0x0000000600287c82 */ /* 0x000fe20008000000 */
[----:B------:R-:W-:Y:S01]  /*0f60*/  USEL UR4, UR4, 0x1, UP0 ;  /* 0x0000000104047887 */ /* 0x000fe20008000000 */
[----:B------:R-:W-:Y:S01]  /*0f70*/  IMAD.MOV.U32 R151, RZ, RZ, RZ ;  /* 0x000000ffff977224 */ /* 0x000fe200078e00ff */
[----:B------:R-:W-:Y:S01]  /*0f80*/  CS2R R32, SRZ ;  /* 0x0000000000207805 */ /* 0x000fe2000001ff00 */
[----:B------:R-:W-:Y:S01]  /*0f90*/  IMAD.MOV.U32 R29, RZ, RZ, RZ ;  /* 0x000000ffff1d7224 */ /* 0x000fe200078e00ff */
[----:B------:R-:W-:Y:S01]  /*0fa0*/  UIMAD UR4, UR4, UR5, URZ ;  /* 0x00000005040472a4 */ /* 0x000fe2000f8e023f */
        /* <DEDUP_REMOVED lines=24> */
[----:B--2---:R-:W-:Y:S02]  /*1130*/  @P0 R2UR UR48, R4 ;  /* 0x00000000043002ca */ /* 0x004fe400000e0000 */
[----:B------:R-:W-:-:S02]  /*1140*/  PLOP3.LUT P0, PT, PT, PT, PT, 0x80, 0x0 ;  /* 0x000000000000781c */ /* 0x000fc40003f0f070 */
        /* <DEDUP_REMOVED lines=15> */
.L_x_6732:
[----:B------:R-:W-:Y:S01]  /*1240*/  UIADD3 UR48, -UR48, UR4, URZ ;  /* 0x0000000430307290 */ /* 0x000fe2000fffe13f */
[----:B------:R-:W-:Y:S01]  /*1250*/  CS2R R86, SRZ ;  /* 0x0000000000567805 */ /* 0x000fe2000001ff00 */
[----:B------:R-:W-:Y:S01]  /*1260*/  IMAD.MOV.U32 R85, RZ, RZ, RZ ;  /* 0x000000ffff557224 */ /* 0x000fe200078e00ff */
[----:B------:R-:W-:Y:S01]  /*1270*/  CS2R R88, SRZ ;  /* 0x0000000000587805 */ /* 0x000fe2000001ff00 */
[----:B------:R-:W-:Y:S01]  /*1280*/  UISETP.GE.AND UP0, UPT, UR48, 0x1, UPT ;  /* 0x000000013000788c */ /* 0x000fe2000bf06270 */
[----:B------:R-:W-:Y:S01]  /*1290*/  CS2R R92, SRZ ;  /* 0x00000000005c7805 */ /* 0x000fe2000001ff00 */
[----:B------:R-:W-:Y:S01]  /*12a0*/  UIADD3 UR4, UR48, 0x7f, URZ ;  /* 0x0000007f30047890 */ /* 0x000fe2000fffe03f */
[----:B------:R-:W-:Y:S01]  /*12b0*/  CS2R R6, SRZ ;  /* 0x0000000000067805 */ /* 0x000fe2000001ff00 */
[----:B------:R-:W-:Y:S01]  /*12c0*/  IMAD.MOV.U32 R8, RZ, RZ, RZ ;  /* 0x000000ffff087224 */ /* 0x000fe200078e00ff */
[----:B------:R-:W-:Y:S01]  /*12d0*/  MOV R24, RZ ;  /* 0x000000ff00187202 */ /* 0x000fe20000000f00 */
[----:B------:R-:W-:Y:S01]  /*12e0*/  USHF.R.S32.HI UR5, URZ, 0x1f, UR4 ;  /* 0x0000001f3f057899 */ /* 0x000fe20008011404 */
[----:B------:R-:W-:Y:S01]  /*12f0*/  PLOP3.LUT P1, PT, PT, PT, UP0, 0x80, 0x0 ;  /* 0x000000000000781c */ /* 0x000fe20003f2f008 */
[----:B------:R-:W-:-:S02]  /*1300*/  IMAD.MOV.U32 R10, RZ, RZ, RZ ;  /* 0x000000ffff0a7224 */ /* 0x000fc400078e00ff */
[----:B------:R-:W-:Y:S01]  /*1310*/  ULEA.HI UR5, UR5, UR4, URZ, 0x7 ;  /* 0x0000000405057291 */ /* 0x000fe2000f8f383f */
[----:B------:R-:W-:-:S09]  /*1320*/  IMAD.MOV.U32 R157, RZ, RZ, RZ ;  /* 0x000000ffff9d7224 */ /* 0x000fd200078e00ff */
[----:B------:R-:W-:Y:S05]  /*1330*/  @!P1 BRA `(.L_x_6733) ;  /* 0x00000060008c9947 */ /* 0x000fea0003800000 */
[----:B------:R-:W0:Y:S01]  /*1340*/  SHFL.IDX PT, R0, R153, RZ, 0x1f ;  /* 0x00001fff99007589 */ /* 0x000e2200000e0000 */
[----:B------:R-:W1:Y:S01]  /*1350*/  S2UR UR46, SR_CgaCtaId ;  /* 0x00000000002e79c3 */ /* 0x000e620000008800 */
[----:B------:R-:W-:Y:S01]  /*1360*/  UMOV UR49, 0x400 ;  /* 0x0000040000317882 */ /* 0x000fe20000000000 */
[----:B------:R-:W-:Y:S01]  /*1370*/  USHF.R.S32.HI UR47, URZ, 0x7, UR5 ;  /* 0x000000073f2f7899 */ /* 0x000fe20008011405 */
        /* <DEDUP_REMOVED lines=28> */
.L_x_6734:
[----:B------:R-:W-:Y:S01]  /*1540*/  ULEA.HI UR4, UR44, UR44, URZ, 0x1 ;  /* 0x0000002c2c047291 */ /* 0x000fe2000f8f083f */
[----:B------:R-:W-:-:S03]  /*1550*/  IMAD.U32 R3, RZ, RZ, UR45 ;  /* 0x0000002dff037e24 */ /* 0x000fc6000f8e00ff */
[----:B------:R-:W-:Y:S02]  /*1560*/  ULOP3.LUT UR4, UR4, 0xfffffffe, URZ, 0xc0, !UPT ;  /* 0xfffffffe04047892 */ /* 0x000fe4000f8ec03f */
[----:B------:R-:W-:Y:S02]  /*1570*/  ISETP.NE.AND P0, PT, R3, 0x3, PT ;  /* 0x000000030300780c */ /* 0x000fe40003f05270 */
[----:B------:R-:W-:-:S06]  /*1580*/  UIADD3 UR4, UR44, -UR4, URZ ;  /* 0x800000042c047290 */ /* 0x000fcc000fffe03f */
[----:B------:R-:W-:-:S05]  /*1590*/  IMAD.U32 R0, RZ, RZ, UR4 ;  /* 0x00000004ff007e24 */ /* 0x000fca000f8e00ff */
[----:B------:R-:W-:-:S04]  /*15a0*/  SHF.L.U32 R0, R0, 0x1f, RZ ;  /* 0x0000001f00007819 */ /* 0x000fc800000006ff */
[----:B------:R-:W0:Y:S02]  /*15b0*/  SYNCS.PHASECHK.TRANS64.TRYWAIT P1, [UR49+0x28800], R0 ;  /* 0x02880000ff0075a7 */ /* 0x000e240008020171 */
[----:B0-----:R-:W-:Y:S05]  /*15c0*/  @!P1 BRA `(.L_x_6735) ;  /* 0x000000d400489947 */ /* 0x001fea0003800000 */
.L_x_6864:
[----:B------:R-:W-:Y:S05]  /*15d0*/  @!P0 BRA `(.L_x_6736) ;  /* 0x0000000000048947 */ /* 0x000fea0003800000 */
[----:B------:R-:W-:Y:S01]  /*15e0*/  BPT.TRAP 0x1 ;  /* 0x000000040000795c */ /* 0x000fe20000300000 */
.L_x_6736:
[----:B0-----:R-:W-:Y:S02]  /*15f0*/  IMAD.U32 R0, RZ, RZ, UR42 ;  /* 0x0000002aff007e24 */ /* 0x001fe4000f8e00ff */
[----:B------:R-:W-:-:S03]  /*1600*/  IMAD.U32 R3, RZ, RZ, UR43 ;  /* 0x0000002bff037e24 */ /* 0x000fc6000f8e00ff */
[----:B------:R-:W-:Y:S02]  /*1610*/  LEA R0, R0, UR49, 0x3 ;  /* 0x0000003100007c11 */ /* 0x000fe4000f8e18ff */
[----:B------:R-:W-:-:S04]  /*1620*/  SHF.L.U32 R3, R3, 0x1f, RZ ;  /* 0x0000001f03037819 */ /* 0x000fc800000006ff */
[----:B------:R0:W1:Y:S01]  /*1630*/  SYNCS.PHASECHK.TRANS64.TRYWAIT P1, [R0+URZ+0x28830], R3 ;  /* 0x02883003000075a7 */ /* 0x000062000802017f */
[----:B------:R-:W-:Y:S05]  /*1640*/  @!P0 BRA `(.L_x_6737) ;  /* 0x0000000000048947 */ /* 0x000fea0003800000 */
[----:B------:R-:W-:Y:S01]  /*1650*/  BPT.TRAP 0x1 ;  /* 0x000000040000795c */ /* 0x000fe20000300000 */
.L_x_6737:
[----:B------:R-:W-:Y:S01]  /*1660*/  MOV R151, RZ ;  /* 0x000000ff00977202 */ /* 0x000fe20000000f00 */
[----:B-1----:R-:W-:Y:S06]  /*1670*/  @P1 BRA `(.L_x_6738) ;  /* 0x0000000000081947 */ /* 0x002fec0003800000 */
[----:B------:R-:W1:Y:S02]  /*1680*/  SYNCS.PHASECHK.TRANS64.TRYWAIT P1, [R0+URZ+0x28830], R3 ;  /* 0x02883003000075a7 */ /* 0x000e64000802017f */
[----:B-1----:R-:W-:Y:S05]  /*1690*/  @!P1 BRA `(.L_x_6739) ;  /* 0x000000d4002c9947 */ /* 0x002fea0003800000 */
.L_x_6738:
[----:B------:R-:W-:Y:S05]  /*16a0*/  WARPSYNC.ALL ;  /* 0x0000000000007948 */ /* 0x000fea0003800000 */
[----:B------:R-:W-:Y:S01]  /*16b0*/  UIADD3 UR49, UR49, 0x18400, URZ ;  /* 0x0001840031317890 */ /* 0x000fe2000fffe03f */
[----:B------:R-:W-:Y:S01]  /*16c0*/  WARPGROUP.ARRIVE ;  /* 0x00000000000079c5 */ /* 0x000fe20000000000 */
[----:B------:R-:W-:Y:S02]  /*16d0*/  ULOP3.LUT UR32, UR52, 0x10000, URZ, 0xfc, !UPT ;  /* 0x0001000034207892 */ /* 0x000fe4000f8efc3f */
[----:B------:R-:W-:Y:S01]  /*16e0*/  USHF.R.U32.HI UR49, URZ, 0x4, UR49 ;  /* 0x000000043f317899 */ /* 0x000fe20008011631 */
[----:B------:R-:W-:Y:S01]  /*16f0*/  UMOV UR33, 0x40000040 ;  /* 0x4000004000217882 */ /* 0x000fe20000000000 */
[----:B------:R-:W-:-:S02]  /*1700*/  UMOV UR35, 0x40000040 ;  /* 0x4000004000237882 */ /* 0x000fc40000000000 */
[----:B------:R-:W-:Y:S02]  /*1710*/  ULOP3.LUT UR49, UR49, 0x3fff, URZ, 0xc0, !UPT ;  /* 0x00003fff31317892 */ /* 0x000fe4000f8ec03f */
[----:B------:R-:W-:Y:S02]  /*1720*/  UIADD3 UR4, UR32, 0x2, URZ ;  /* 0x0000000220047890 */ /* 0x000fe4000fffe03f */
[----:B------:R-:W-:Y:S01]  /*1730*/  ULOP3.LUT UR49, UR49, 0x10000, URZ, 0xfc, !UPT ;  /* 0x0001000031317892 */ /* 0x000fe2000f8efc3f */
[----:B------:R-:W-:Y:S01]  /*1740*/  UMOV UR5, 0x40000040 ;  /* 0x4000004000057882 */ /* 0x000fe20000000000 */
[----:B------:R-:W-:Y:S02]  /*1750*/  UMOV UR7, 0x40000040 ;  /* 0x4000004000077882 */ /* 0x000fe40000000000 */
        /* <DEDUP_REMOVED lines=51> */
.L_x_6740:
        /* <DEDUP_REMOVED lines=123> */
[-C--:B------:R-:W-:Y:S01]  /*2240*/  MOV R134, R151.reuse ;  /* 0x0000009700867202 */ /* 0x080fe20000000f00 */
[----:B------:R-:W-:Y:S01]  /*2250*/  UIADD3 UR6, UR6, 0x28840, URZ ;  /* 0x0002884006067890 */ /* 0x000fe2000fffe03f */
[----:B------:R-:W-:Y:S01]  /*2260*/  FMNMX.FTZ R12, R101, R12, !PT ;  /* 0x0000000c650c7209 */ /* 0x000fe20007810000 */
[--C-:B------:R-:W-:Y:S01]  /*2270*/  IMAD.MOV.U32 R140, RZ, RZ, R151.reuse ;  /* 0x000000ffff8c7224 */ /* 0x100fe200078e0097 */
[-C--:B------:R-:W-:Y:S01]  /*2280*/  MOV R124, R151.reuse ;  /* 0x00000097007c7202 */ /* 0x080fe20000000f00 */
[----:B------:R-:W1:Y:S01]  /*2290*/  MUFU.TANH R15, R35 ;  /* 0x00000023000f7308 */ /* 0x000e620000002400 */
[----:B--2---:R-:W-:Y:S01]  /*22a0*/  FSEL R13, R13, -INF , P4 ;  /* 0xff8000000d0d7808 */ /* 0x004fe20002000000 */
[----:B------:R-:W-:Y:S01]  /*22b0*/  UPRMT UR6, UR46, 0x654, UR6 ;  /* 0x000006542e067896 */ /* 0x000fe20008000006 */
[C---:B------:R-:W-:Y:S01]  /*22c0*/  ISETP.GT.AND P4, PT, R6.reuse, 0x28, PT ;  /* 0x000000280600780c */ /* 0x040fe20003f84270 */
[--C-:B------:R-:W-:Y:S01]  /*22d0*/  IMAD.MOV.U32 R138, RZ, RZ, R151.reuse ;  /* 0x000000ffff8a7224 */ /* 0x100fe200078e0097 */
[-C--:B------:R-:W-:Y:S01]  /*22e0*/  MOV R114, R151.reuse ;  /* 0x0000009700727202 */ /* 0x080fe20000000f00 */
[--C-:B------:R-:W-:Y:S01]  /*22f0*/  IMAD.MOV.U32 R136, RZ, RZ, R151.reuse ;  /* 0x000000ffff887224 */ /* 0x100fe200078e0097 */
[-C--:B------:R-:W-:Y:S01]  /*2300*/  MOV R104, R151.reuse ;  /* 0x0000009700687202 */ /* 0x080fe20000000f00 */
[----:B------:R-:W2:Y:S01]  /*2310*/  MUFU.TANH R44, R44 ;  /* 0x0000002c002c7308 */ /* 0x000ea20000002400 */
[----:B0-----:R-:W-:Y:S01]  /*2320*/  FSEL R103, R41, -INF , P5 ;  /* 0xff80000029677808 */ /* 0x001fe20002800000 */
[--C-:B------:R-:W-:Y:S01]  /*2330*/  IMAD.MOV.U32 R132, RZ, RZ, R151.reuse ;  /* 0x000000ffff847224 */ /* 0x100fe200078e0097 */
[----:B------:R-:W-:Y:S01]  /*2340*/  SYNCS.ARRIVE.TRANS64.RED.A1T0 RZ, [UR6], RZ ;  /* 0x000000ffffff79a7 */ /* 0x000fe20008100406 */
        /* <DEDUP_REMOVED lines=142> */
[----:B------:R-:W-:Y:S01]  /*2c30*/  ISETP.GT.AND P1, PT, R6, 0x79, PT ;  /* 0x000000790600780c */ /* 0x000fe20003f24270 */
[----:B------:R-:W-:-:S04]  /*2c40*/  IMAD.U32 R6, RZ, RZ, UR7 ;  /* 0x00000007ff067e24 */ /* 0x000fc8000f8e00ff */
        /* <DEDUP_REMOVED lines=9> */
[----:B------:R-:W-:Y:S08]  /*2ce0*/  MUFU.TANH R83, R83 ;  /* 0x0000005300537308 */ /* 0x000ff00000002400 */
[----:B------:R-:W-:Y:S08]  /*2cf0*/  MUFU.TANH R86, R86 ;  /* 0x0000005600567308 */ /* 0x000ff00000002400 */
[----:B------:R-:W1:Y:S01]  /*2d00*/  MUFU.TANH R87, R87 ;  /* 0x0000005700577308 */ /* 0x000e620000002400 */
[----:B0-----:R-:W-:-:S05]  /*2d10*/  FMNMX.FTZ R14, R12, R7, !PT ;  /* 0x000000070c0e7209 */ /* 0x001fca0007810000 */
[----:B------:R-:W0:Y:S01]  /*2d20*/  SHFL.BFLY PT, R7, R14, 0x1, 0x1f ;  /* 0x0c201f000e077f89 */ /* 0x000e2200000e0000 */
[----:B-1----:R-:W-:Y:S02]  /*2d30*/  FSEL R87, R87, -INF , P1 ;  /* 0xff80000057577808 */ /* 0x002fe40000800000 */
[----:B0-----:R-:W-:-:S04]  /*2d40*/  FMNMX.FTZ R7, R14, R7, !PT ;  /* 0x000000070e077209 */ /* 0x001fc80007810000 */
[C---:B------:R-:W-:Y:S01]  /*2d50*/  FSETP.NEU.FTZ.AND P0, PT, R7.reuse, -INF , PT ;  /* 0xff8000000700780b */ /* 0x040fe20003f1d000 */
[----:B------:R-:W-:-:S05]  /*2d60*/  FMUL.FTZ R20, R7, R6 ;  /* 0x0000000607147220 */ /* 0x000fca0000410000 */
[----:B------:R-:W-:Y:S02]  /*2d70*/  FSEL R20, R20, RZ, P0 ;  /* 0x000000ff14147208 */ /* 0x000fe40000000000 */
[----:B------:R-:W-:Y:S02]  /*2d80*/  ISETP.NE.AND P0, PT, R8, RZ, PT ;  /* 0x000000ff0800720c */ /* 0x000fe40003f05270 */
        /* <DEDUP_REMOVED lines=55> */
[----:B------:R-:W-:Y:S01]  /*3100*/  FFMA.FTZ R20, R147, R6, -R20 ;  /* 0x0000000693147223 */ /* 0x000fe20000010814 */
[----:B------:R-:W-:Y:S01]  /*3110*/  FMNMX.FTZ R8, R41, R8, !PT ;  /* 0x0000000829087209 */ /* 0x000fe20007810000 */
[--C-:B------:R-:W-:Y:S01]  /*3120*/  IMAD.MOV.U32 R147, RZ, RZ, R151.reuse ;  /* 0x000000ffff937224 */ /* 0x100fe200078e0097 */
[-C--:B------:R-:W-:Y:S01]  /*3130*/  MOV R129, R151.reuse ;  /* 0x0000009700817202 */ /* 0x080fe20000000f00 */
[--C-:B------:R-:W-:Y:S01]  /*3140*/  IMAD.MOV.U32 R127, RZ, RZ, R151.reuse ;  /* 0x000000ffff7f7224 */ /* 0x100fe200078e0097 */
[----:B------:R-:W-:Y:S01]  /*3150*/  FMNMX.FTZ R8, R43, R8, !PT ;  /* 0x000000082b087209 */ /* 0x000fe20007810000 */
[----:B------:R-:W4:Y:S01]  /*3160*/  MUFU.EX2 R162, R162 ;  /* 0x000000a200a27308 */ /* 0x000f220000000800 */
        /* <DEDUP_REMOVED lines=9> */
[--C-:B------:R-:W-:Y:S01]  /*3200*/  IMAD.MOV.U32 R115, RZ, RZ, R151.reuse ;  /* 0x000000ffff737224 */ /* 0x100fe200078e0097 */
[----:B------:R-:W-:Y:S01]  /*3210*/  MOV R99, R151 ;  /* 0x0000009700637202 */ /* 0x000fe20000000f00 */
[--C-:B------:R-:W-:Y:S01]  /*3220*/  IMAD.MOV.U32 R113, RZ, RZ, R151.reuse ;  /* 0x000000ffff717224 */ /* 0x100fe200078e0097 */
[----:B------:R-:W-:Y:S01]  /*3230*/  FMNMX.FTZ R8, R49, R8, !PT ;  /* 0x0000000831087209 */ /* 0x000fe20007810000 */
[----:B------:R-:W-:-:S02]  /*3240*/  IMAD.MOV.U32 R111, RZ, RZ, R151 ;  /* 0x000000ffff6f7224 */ /* 0x000fc400078e0097 */
[--C-:B------:R-:W-:Y:S01]  /*3250*/  IMAD.MOV.U32 R107, RZ, RZ, R151.reuse ;  /* 0x000000ffff6b7224 */ /* 0x100fe200078e0097 */
[----:B------:R-:W-:Y:S01]  /*3260*/  FMNMX.FTZ R8, R51, R8, !PT ;  /* 0x0000000833087209 */ /* 0x000fe20007810000 */
[----:B------:R-:W-:Y:S01]  /*3270*/  MUFU.EX2 R164, R164 ;  /* 0x000000a400a47308 */ /* 0x000fe20000000800 */
[--C-:B------:R-:W-:Y:S02]  /*3280*/  IMAD.MOV.U32 R105, RZ, RZ, R151.reuse ;  /* 0x000000ffff697224 */ /* 0x100fe400078e0097 */
[----:B------:R-:W-:Y:S01]  /*3290*/  FMNMX.FTZ R8, R53, R8, !PT ;  /* 0x0000000835087209 */ /* 0x000fe20007810000 */
[--C-:B------:R-:W-:Y:S02]  /*32a0*/  IMAD.MOV.U32 R103, RZ, RZ, R151.reuse ;  /* 0x000000ffff677224 */ /* 0x100fe400078e0097 */
[--C-:B------:R-:W-:Y:S01]  /*32b0*/  IMAD.MOV.U32 R101, RZ, RZ, R151.reuse ;  /* 0x000000ffff657224 */ /* 0x100fe200078e0097 */
[----:B------:R-:W-:Y:S01]  /*32c0*/  FMNMX.FTZ R8, R55, R8, !PT ;  /* 0x0000000837087209 */ /* 0x000fe20007810000 */
[----:B------:R-:W-:Y:S01]  /*32d0*/  MUFU.EX2 R71, R71 ;  /* 0x0000004700477308 */ /* 0x000fe20000000800 */
[----:B------:R-:W-:-:S02]  /*32e0*/  IMAD.MOV.U32 R97, RZ, RZ, R151 ;  /* 0x000000ffff617224 */ /* 0x000fc400078e0097 */
        /* <DEDUP_REMOVED lines=13> */
[----:B------:R-:W5:Y:S01]  /*33c0*/  SHFL.BFLY PT, R9, R8, 0x2, 0x1f ;  /* 0x0c401f0008097f89 */ /* 0x000f6200000e0000 */
[----:B------:R-:W-:Y:S08]  /*33d0*/  MUFU.EX2 R170, R170 ;  /* 0x000000aa00aa7308 */ /* 0x000ff00000000800 */
[----:B------:R-:W-:Y:S08]  /*33e0*/  MUFU.EX2 R77, R77 ;  /* 0x0000004d004d7308 */ /* 0x000ff00000000800 */
[----:B------:R-:W-:Y:S01]  /*33f0*/  MUFU.EX2 R172, R172 ;  /* 0x000000ac00ac7308 */ /* 0x000fe20000000800 */
[----:B-----5:R-:W-:-:S07]  /*3400*/  FMNMX.FTZ R10, R8, R9, !PT ;  /* 0x00000009080a7209 */ /* 0x020fce0007810000 */
[----:B------:R-:W-:Y:S01]  /*3410*/  MUFU.EX2 R79, R79 ;  /* 0x0000004f004f7308 */ /* 0x000fe20000000800 */
[----:B------:R-:W5:Y:S07]  /*3420*/  SHFL.BFLY PT, R9, R10, 0x1, 0x1f ;  /* 0x0c201f000a097f89 */ /* 0x000f6e00000e0000 */
[----:B------:R-:W-:Y:S08]  /*3430*/  MUFU.EX2 R174, R174 ;  /* 0x000000ae00ae7308 */ /* 0x000ff00000000800 */
[----:B------:R-:W-:Y:S08]  /*3440*/  MUFU.EX2 R81, R81 ;  /* 0x0000005100517308 */ /* 0x000ff00000000800 */
[----:B------:R-:W-:Y:S01]  /*3450*/  MUFU.EX2 R176, R176 ;  /* 0x000000b000b07308 */ /* 0x000fe20000000800 */
[----:B-----5:R-:W-:-:S04]  /*3460*/  FMNMX.FTZ R9, R10, R9, !PT ;  /* 0x000000090a097209 */ /* 0x020fc80007810000 */
[C---:B------:R-:W-:Y:S01]  /*3470*/  FSETP.NEU.FTZ.AND P1, PT, R9.reuse, -INF , PT ;  /* 0xff8000000900780b */ /* 0x040fe20003f3d000 */
[----:B------:R-:W-:Y:S02]  /*3480*/  FMUL.FTZ R8, R9, R6 ;  /* 0x0000000609087220 */ /* 0x000fe40000410000 */
[----:B------:R-:W-:Y:S03]  /*3490*/  MUFU.EX2 R83, R83 ;  /* 0x0000005300537308 */ /* 0x000fe60000000800 */
        /* <DEDUP_REMOVED lines=27> */
[----:B-1----:R-:W-:Y:S01]  /*3650*/  FADD.FTZ R11, R65, R32 ;  /* 0x00000020410b7221 */ /* 0x002fe20000010000 */
[-CC-:B------:R-:W-:Y:S01]  /*3660*/  FFMA.FTZ R49, R49, R6.reuse, -R8.reuse ;  /* 0x0000000631317223 */ /* 0x180fe20000010808 */
[-CC-:B------:R-:W-:Y:S01]  /*3670*/  FFMA.FTZ R51, R51, R6.reuse, -R8.reuse ;  /* 0x0000000633337223 */ /* 0x180fe20000010808 */
[-CC-:B------:R-:W-:Y:S01]  /*3680*/  FFMA.FTZ R53, R53, R6.reuse, -R8.reuse ;  /* 0x0000000635357223 */ /* 0x180fe20000010808 */
[----:B--2---:R-:W-:Y:S01]  /*3690*/  FADD.FTZ R34, R160, R11 ;  /* 0x0000000ba0227221 */ /* 0x004fe20000010000 */
[-CC-:B------:R-:W-:Y:S01]  /*36a0*/  FFMA.FTZ R55, R55, R6.reuse, -R8.reuse ;  /* 0x0000000637377223 */ /* 0x180fe20000010808 */
[-C--:B------:R-:W-:Y:S01]  /*36b0*/  FFMA.FTZ R57, R57, R6.reuse, -R8 ;  /* 0x0000000639397223 */ /* 0x080fe20000010808 */
[----:B------:R-:W1:Y:S01]  /*36c0*/  MUFU.EX2 R5, R5 ;  /* 0x0000000500057308 */ /* 0x000e620000000800 */
[----:B---3--:R-:W-:Y:S01]  /*36d0*/  FADD.FTZ R11, R67, R34 ;  /* 0x00000022430b7221 */ /* 0x008fe20000010000 */
[-CC-:B------:R-:W-:Y:S01]  /*36e0*/  FFMA.FTZ R59, R59, R6.reuse, -R8.reuse ;  /* 0x000000063b3b7223 */ /* 0x180fe20000010808 */
[-CC-:B------:R-:W-:Y:S01]  /*36f0*/  FFMA.FTZ R61, R61, R6.reuse, -R8.reuse ;  /* 0x000000063d3d7223 */ /* 0x180fe20000010808 */
[-CC-:B------:R-:W-:Y:S01]  /*3700*/  FFMA.FTZ R85, R85, R6.reuse, -R8.reuse ;  /* 0x0000000655557223 */ /* 0x180fe20000010808 */
[----:B----4-:R-:W-:Y:S01]  /*3710*/  FADD.FTZ R36, R162, R11 ;  /* 0x0000000ba2247221 */ /* 0x010fe20000010000 */
[-CC-:B------:R-:W-:Y:S01]  /*3720*/  FFMA.FTZ R89, R89, R6.reuse, -R8.reuse ;  /* 0x0000000659597223 */ /* 0x180fe20000010808 */
[-C--:B------:R-:W-:Y:S01]  /*3730*/  FFMA.FTZ R91, R91, R6.reuse, -R8 ;  /* 0x000000065b5b7223 */ /* 0x080fe20000010808 */
[----:B------:R-:W2:Y:S01]  /*3740*/  MUFU.EX2 R13, R13 ;  /* 0x0000000d000d7308 */ /* 0x000ea20000000800 */
[----:B0-----:R-:W-:Y:S01]  /*3750*/  FADD.FTZ R34, R3, R4 ;  /* 0x0000000403227221 */ /* 0x001fe20000010000 */
[-CC-:B------:R-:W-:Y:S01]  /*3760*/  FFMA.FTZ R93, R93, R6.reuse, -R8.reuse ;  /* 0x000000065d5d7223 */ /* 0x180fe20000010808 */
[-CC-:B------:R-:W-:Y:S01]  /*3770*/  FFMA.FTZ R95, R95, R6.reuse, -R8.reuse ;  /* 0x000000065f5f7223 */ /* 0x180fe20000010808 */
[----:B------:R-:W-:Y:S01]  /*3780*/  FFMA.FTZ R87, R87, R6, -R8 ;  /* 0x0000000657577223 */ /* 0x000fe20000010808 */
[----:B------:R-:W-:-:S02]  /*3790*/  F2FP.F16.F32.PACK_AB R157, R4, R3 ;  /* 0x00000003049d723e */ /* 0x000fc400000000ff */
[----:B------:R-:W-:Y:S01]  /*37a0*/  F2FP.F16.F32.PACK_AB R156, R63, R156 ;  /* 0x0000009c3f9c723e */ /* 0x000fe200000000ff */
[----:B------:R0:W3:Y:S01]  /*37b0*/  MUFU.EX2 R12, R15 ;  /* 0x0000000f000c7308 */ /* 0x0000e20000000800 */
[----:B-1----:R-:W-:Y:S01]  /*37c0*/  FADD.FTZ R11, R5, R34 ;  /* 0x00000022050b7221 */ /* 0x002fe20000010000 */
[C---:B------:R-:W-:Y:S02]  /*37d0*/  F2FP.F16.F32.PACK_AB R159, R10.reuse, R5 ;  /* 0x000000050a9f723e */ /* 0x040fe400000000ff */
[----:B------:R-:W-:Y:S02]  /*37e0*/  F2FP.F16.F32.PACK_AB R158, R65, R158 ;  /* 0x0000009e419e723e */ /* 0x000fe400000000ff */
[----:B------:R-:W-:Y:S02]  /*37f0*/  F2FP.F16.F32.PACK_AB R160, R67, R160 ;  /* 0x000000a043a0723e */ /* 0x000fe400000000ff */
[----:B------:R-:W1:Y:S01]  /*3800*/  MUFU.EX2 R21, R21 ;  /* 0x0000001500157308 */ /* 0x000e620000000800 */
[C---:B0-----:R-:W-:Y:S01]  /*3810*/  FADD.FTZ R15, R69.reuse, R36 ;  /* 0x00000024450f7221 */ /* 0x041fe20000010000 */
[----:B------:R-:W-:Y:S01]  /*3820*/  FADD.FTZ R36, R10, R11 ;  /* 0x0000000b0a247221 */ /* 0x000fe20000010000 */
[----:B------:R-:W-:-:S02]  /*3830*/  F2FP.F16.F32.PACK_AB R162, R69, R162 ;  /* 0x000000a245a2723e */ /* 0x000fc400000000ff */
[----:B------:R-:W-:Y:S01]  /*3840*/  FADD.FTZ R38, R164, R15 ;  /* 0x0000000fa4267221 */ /* 0x000fe20000010000 */
[----:B--2---:R-:W-:Y:S01]  /*3850*/  FADD.FTZ R11, R13, R36 ;  /* 0x000000240d0b7221 */ /* 0x004fe20000010000 */
[C---:B------:R-:W-:Y:S01]  /*3860*/  F2FP.F16.F32.PACK_AB R164, R71.reuse, R164 ;  /* 0x000000a447a4723e */ /* 0x040fe200000000ff */
[----:B------:R-:W0:Y:S01]  /*3870*/  MUFU.EX2 R14, R25 ;  /* 0x00000019000e7308 */ /* 0x000e220000000800 */
[----:B------:R-:W-:Y:S01]  /*3880*/  FADD.FTZ R15, R71, R38 ;  /* 0x00000026470f7221 */ /* 0x000fe20000010000 */
[C---:B---3--:R-:W-:Y:S01]  /*3890*/  FADD.FTZ R36, R12.reuse, R11 ;  /* 0x0000000b0c247221 */ /* 0x048fe20000010000 */
[----:B------:R-:W-:Y:S02]  /*38a0*/  F2FP.F16.F32.PACK_AB R161, R12, R13 ;  /* 0x0000000d0ca1723e */ /* 0x000fe400000000ff */
[----:B------:R-:W-:Y:S01]  /*38b0*/  FADD.FTZ R38, R166, R15 ;  /* 0x0000000fa6267221 */ /* 0x000fe20000010000 */
[C---:B------:R-:W-:Y:S02]  /*38c0*/  F2FP.F16.F32.PACK_AB R166, R73.reuse, R166 ;  /* 0x000000a649a6723e */ /* 0x040fe400000000ff */
[----:B------:R-:W2:Y:S01]  /*38d0*/  MUFU.EX2 R27, R27 ;  /* 0x0000001b001b7308 */ /* 0x000ea20000000800 */
[----:B------:R-:W-:Y:S01]  /*38e0*/  FADD.FTZ R15, R73, R38 ;  /* 0x00000026490f7221 */ /* 0x000fe20000010000 */
[----:B-1----:R-:W-:-:S03]  /*38f0*/  FADD.FTZ R11, R21, R36 ;  /* 0x00000024150b7221 */ /* 0x002fc60000010000 */
[----:B------:R-:W-:Y:S01]  /*3900*/  FADD.FTZ R40, R168, R15 ;  /* 0x0000000fa8287221 */ /* 0x000fe20000010000 */
[C---:B------:R-:W-:Y:S02]  /*3910*/  F2FP.F16.F32.PACK_AB R168, R75.reuse, R168 ;  /* 0x000000a84ba8723e */ /* 0x040fe400000000ff */
[----:B------:R-:W1:Y:S01]  /*3920*/  MUFU.EX2 R24, R29 ;  /* 0x0000001d00187308 */ /* 0x000e620000000800 */
[C---:B0-----:R-:W-:Y:S01]  /*3930*/  FADD.FTZ R38, R14.reuse, R11 ;  /* 0x0000000b0e267221 */ /* 0x041fe20000010000 */
[----:B------:R-:W-:Y:S01]  /*3940*/  FADD.FTZ R15, R75, R40 ;  /* 0x000000284b0f7221 */ /* 0x000fe20000010000 */
[----:B------:R-:W-:-:S05]  /*3950*/  F2FP.F16.F32.PACK_AB R163, R14, R21 ;  /* 0x000000150ea3723e */ /* 0x000fca00000000ff */
        /* <DEDUP_REMOVED lines=17> */
[----:B--2---:R-:W-:Y:S01]  /*3a70*/  FADD.FTZ R0, R26, R11 ;  /* 0x0000000b1a007221 */ /* 0x004fe20000010000 */
[----:B------:R-:W-:Y:S01]  /*3a80*/  FADD.FTZ R40, R176, R15 ;  /* 0x0000000fb0287221 */ /* 0x000fe20000010000 */
[C---:B------:R-:W-:Y:S02]  /*3a90*/  F2FP.F16.F32.PACK_AB R176, R83.reuse, R176 ;  /* 0x000000b053b0723e */ /* 0x040fe400000000ff */
[----:B------:R-:W-:Y:S01]  /*3aa0*/  F2FP.F16.F32.PACK_AB R167, R26, R31 ;  /* 0x0000001f1aa7723e */ /* 0x000fe200000000ff */
[----:B------:R-:W-:Y:S02]  /*3ab0*/  FADD.FTZ R15, R83, R40 ;  /* 0x00000028530f7221 */ /* 0x000fe40000010000 */
[----:B------:R-:W2:Y:S01]  /*3ac0*/  MUFU.EX2 R39, R39 ;  /* 0x0000002700277308 */ /* 0x000ea20000000800 */
[----:B-1----:R-:W-:Y:S01]  /*3ad0*/  FADD.FTZ R11, R35, R0 ;  /* 0x00000000230b7221 */ /* 0x002fe20000010000 */
[----:B------:R-:W-:-:S06]  /*3ae0*/  FADD.FTZ R40, R178, R15 ;  /* 0x0000000fb2287221 */ /* 0x000fcc0000010000 */
        /* <DEDUP_REMOVED lines=8> */
[----:B------:R-:W1:Y:S01]  /*3b70*/  MUFU.EX2 R131, R131 ;  /* 0x0000008300837308 */ /* 0x000e620000000800 */
[----:B0-----:R-:W-:-:S07]  /*3b80*/  FADD.FTZ R11, R43, R0 ;  /* 0x000000002b0b7221 */ /* 0x001fce0000010000 */
[----:B------:R-:W0:Y:S01]  /*3b90*/  MUFU.EX2 R47, R47 ;  /* 0x0000002f002f7308 */ /* 0x000e220000000800 */
[C---:B--2---:R-:W-:Y:S01]  /*3ba0*/  FADD.FTZ R0, R32.reuse, R11 ;  /* 0x0000000b20007221 */ /* 0x044fe20000010000 */
[----:B------:R-:W-:-:S06]  /*3bb0*/  F2FP.F16.F32.PACK_AB R173, R32, R43 ;  /* 0x0000002b20ad723e */ /* 0x000fcc00000000ff */
[----:B------:R-:W2:Y:S01]  /*3bc0*/  MUFU.EX2 R133, R133 ;  /* 0x0000008500857308 */ /* 0x000ea20000000800 */
[C---:B-1----:R-:W-:Y:S01]  /*3bd0*/  FADD.FTZ R40, R131.reuse, R40 ;  /* 0x0000002883287221 */ /* 0x042fe20000010000 */
[----:B------:R-:W-:Y:S01]  /*3be0*/  F2FP.F16.F32.PACK_AB R178, R131, R178 ;  /* 0x000000b283b2723e */ /* 0x000fe200000000ff */
[----:B------:R-:W-:-:S05]  /*3bf0*/  IMAD.MOV.U32 R131, RZ, RZ, R151 ;  /* 0x000000ffff837224 */ /* 0x000fca00078e0097 */
[----:B------:R-:W1:Y:S01]  /*3c00*/  MUFU.EX2 R34, R49 ;  /* 0x0000003100227308 */ /* 0x000e620000000800 */
[----:B0-----:R-:W-:-:S07]  /*3c10*/  FADD.FTZ R11, R47, R0 ;  /* 0x000000002f0b7221 */ /* 0x001fce0000010000 */
[----:B------:R0:W3:Y:S01]  /*3c20*/  MUFU.EX2 R180, R135 ;  /* 0x0000008700b47308 */ /* 0x0000e20000000800 */
[----:B--2---:R-:W-:-:S07]  /*3c30*/  FADD.FTZ R15, R133, R40 ;  /* 0x00000028850f7221 */ /* 0x004fce0000010000 */
[----:B------:R-:W2:Y:S01]  /*3c40*/  MUFU.EX2 R51, R51 ;  /* 0x0000003300337308 */ /* 0x000ea20000000800 */
[C---:B-1----:R-:W-:Y:S01]  /*3c50*/  FADD.FTZ R0, R34.reuse, R11 ;  /* 0x0000000b22007221 */ /* 0x042fe20000010000 */
[----:B------:R-:W-:Y:S01]  /*3c60*/  F2FP.F16.F32.PACK_AB R175, R34, R47 ;  /* 0x0000002f22af723e */ /* 0x000fe200000000ff */
[----:B0-----:R-:W-:-:S05]  /*3c70*/  IMAD.MOV.U32 R135, RZ, RZ, R151 ;  /* 0x000000ffff877224 */ /* 0x001fca00078e0097 */
[----:B------:R-:W0:Y:S01]  /*3c80*/  MUFU.EX2 R137, R137 ;  /* 0x0000008900897308 */ /* 0x000e220000000800 */
[C---:B---3--:R-:W-:Y:S01]  /*3c90*/  FADD.FTZ R42, R180.reuse, R15 ;  /* 0x0000000fb42a7221 */ /* 0x048fe20000010000 */
[----:B------:R-:W-:Y:S01]  /*3ca0*/  F2FP.F16.F32.PACK_AB R180, R180, R133 ;  /* 0x00000085b4b4723e */ /* 0x000fe200000000ff */
[----:B------:R-:W-:-:S05]  /*3cb0*/  IMAD.MOV.U32 R133, RZ, RZ, R151 ;  /* 0x000000ffff857224 */ /* 0x000fca00078e0097 */
[----:B------:R-:W1:Y:S01]  /*3cc0*/  MUFU.EX2 R36, R53 ;  /* 0x0000003500247308 */ /* 0x000e620000000800 */
[----:B--2---:R-:W-:-:S07]  /*3cd0*/  FADD.FTZ R11, R51, R0 ;  /* 0x00000000330b7221 */ /* 0x004fce0000010000 */
[----:B------:R2:W3:Y:S01]  /*3ce0*/  MUFU.EX2 R182, R139 ;  /* 0x0000008b00b67308 */ /* 0x0004e20000000800 */
[----:B0-----:R-:W-:-:S07]  /*3cf0*/  FADD.FTZ R15, R137, R42 ;  /* 0x0000002a890f7221 */ /* 0x001fce0000010000 */
[----:B------:R-:W0:Y:S01]  /*3d00*/  MUFU.EX2 R55, R55 ;  /* 0x0000003700377308 */ /* 0x000e220000000800 */
[C---:B-1----:R-:W-:Y:S01]  /*3d10*/  FADD.FTZ R0, R36.reuse, R11 ;  /* 0x0000000b24007221 */ /* 0x042fe20000010000 */
[----:B------:R-:W-:Y:S02]  /*3d20*/  F2FP.F16.F32.PACK_AB R177, R36, R51 ;  /* 0x0000003324b1723e */ /* 0x000fe400000000ff */
[----:B--2---:R-:W-:-:S04]  /*3d30*/  MOV R139, R151 ;  /* 0x00000097008b7202 */ /* 0x004fc80000000f00 */
        /* <DEDUP_REMOVED lines=10> */
[----:B------:R-:W-:Y:S01]  /*3de0*/  F2FP.F16.F32.PACK_AB R179, R38, R55 ;  /* 0x0000003726b3723e */ /* 0x000fe200000000ff */
[----:B0-----:R-:W-:-:S05]  /*3df0*/  IMAD.MOV.U32 R143, RZ, RZ, R151 ;  /* 0x000000ffff8f7224 */ /* 0x001fca00078e0097 */
        /* <DEDUP_REMOVED lines=13> */
[----:B0-----:R-:W-:-:S06]  /*3ed0*/  MOV R89, R151 ;  /* 0x0000009700597202 */ /* 0x001fcc0000000f00 */
[----:B------:R0:W1:Y:S01]  /*3ee0*/  MUFU.EX2 R42, R93 ;  /* 0x0000005d002a7308 */ /* 0x0000620000000800 */
[C---:B---3--:R-:W-:Y:S01]  /*3ef0*/  FADD.FTZ R10, R40.reuse, R3 ;  /* 0x00000003280a7221 */ /* 0x048fe20000010000 */
[----:B------:R-:W-:-:S06]  /*3f00*/  F2FP.F16.F32.PACK_AB R183, R40, R85 ;  /* 0x0000005528b7723e */ /* 0x000fcc00000000ff */
[----:B------:R-:W3:Y:S01]  /*3f10*/  MUFU.EX2 R95, R95 ;  /* 0x0000005f005f7308 */ /* 0x000ee20000000800 */
[----:B--2---:R-:W-:Y:S01]  /*3f20*/  FADD.FTZ R3, R91, R10 ;  /* 0x0000000a5b037221 */ /* 0x004fe20000010000 */
[----:B0-----:R-:W-:-:S06]  /*3f30*/  IMAD.MOV.U32 R93, RZ, RZ, R151 ;  /* 0x000000ffff5d7224 */ /* 0x001fcc00078e0097 */
[----:B------:R-:W0:Y:S01]  /*3f40*/  MUFU.EX2 R20, R20 ;  /* 0x0000001400147308 */ /* 0x000e220000000800 */
[C---:B-1----:R-:W-:Y:S01]  /*3f50*/  FADD.FTZ R10, R42.reuse, R3 ;  /* 0x000000032a0a7221 */ /* 0x042fe20000010000 */
[----:B------:R-:W-:Y:S01]  /*3f60*/  F2FP.F16.F32.PACK_AB R185, R42, R91 ;  /* 0x0000005b2ab9723e */ /* 0x000fe200000000ff */
[----:B------:R-:W-:-:S05]  /*3f70*/  IMAD.MOV.U32 R91, RZ, RZ, R151 ;  /* 0x000000ffff5b7224 */ /* 0x000fca00078e0097 */
[----:B------:R-:W1:Y:S01]  /*3f80*/  MUFU.EX2 R4, R87 ;  /* 0x0000005700047308 */ /* 0x000e620000000800 */
[----:B---3--:R-:W-:Y:S01]  /*3f90*/  FADD.FTZ R3, R95, R10 ;  /* 0x0000000a5f037221 */ /* 0x008fe20000010000 */
[C---:B0-----:R-:W-:Y:S01]  /*3fa0*/  F2FP.F16.F32.PACK_AB R186, R20.reuse, R145 ;  /* 0x0000009114ba723e */ /* 0x041fe200000000ff */
[----:B------:R-:W-:Y:S01]  /*3fb0*/  FADD.FTZ R0, R20, R15 ;  /* 0x0000000f14007221 */ /* 0x000fe20000010000 */
[----:B------:R-:W-:Y:S01]  /*3fc0*/  IMAD.MOV.U32 R145, RZ, RZ, R151 ;  /* 0x000000ffff917224 */ /* 0x000fe200078e0097 */
[C---:B-1----:R-:W-:Y:S01]  /*3fd0*/  F2FP.F16.F32.PACK_AB R187, R4.reuse, R95 ;  /* 0x0000005f04bb723e */ /* 0x042fe200000000ff */
[----:B------:R-:W-:Y:S01]  /*3fe0*/  FADD.FTZ R3, R4, R3 ;  /* 0x0000000304037221 */ /* 0x000fe20000010000 */
[----:B------:R-:W-:Y:S01]  /*3ff0*/  IMAD.MOV.U32 R95, RZ, RZ, R151 ;  /* 0x000000ffff5f7224 */ /* 0x000fe200078e0097 */
[----:B------:R-:W-:Y:S06]  /*4000*/  @!P1 BRA `(.L_x_6741) ;  /* 0x0000002800bc9947 */ /* 0x000fec0003800000 */
[----:B------:R-:W-:Y:S01]  /*4010*/  IMAD.MOV.U32 R5, RZ, RZ, R9 ;  /* 0x000000ffff057224 */ /* 0x000fe200078e0009 */
[----:B------:R-:W-:Y:S01]  /*4020*/  CS2R R150, SRZ ;  /* 0x0000000000967805 */ /* 0x000fe2000001ff00 */
        /* <DEDUP_REMOVED lines=33> */
[----:B------:R-:W-:Y:S02]  /*4240*/  UMOV UR52, UR43 ;  /* 0x0000002b00347c82 */ /* 0x000fe40008000000 */
[----:B------:R-:W-:Y:S01]  /*4250*/  UMOV UR47, UR42 ;  /* 0x0000002a002f7c82 */ /* 0x000fe20008000000 */
[----:B------:R-:W-:-:S08]  /*4260*/  ULDC UR46, c[0x0][0x9d8] ;  /* 0x00027600002e7ab9 */ /* 0x000fd00000000800 */
.L_x_6752:
[----:B------:R-:W-:Y:S01]  /*4270*/  ISETP.NE.AND P2, PT, RZ, UR41, PT ;  /* 0x00000029ff007c0c */ /* 0x000fe2000bf45270 */
[----:B------:R-:W-:-:S04]  /*4280*/  UISETP.NE.AND UP0, UPT, UR47, 0x1, UPT ;  /* 0x000000012f00788c */ /* 0x000fc8000bf05270 */
[----:B------:R-:W-:-:S04]  /*4290*/  USEL UR43, URZ, 0x1, UP0 ;  /* 0x000000013f2b7887 */ /* 0x000fc80008000000 */
[----:B------:R-:W-:-:S04]  /*42a0*/  ULOP3.LUT UR43, UR52, UR43, URZ, 0x3c, !UPT ;  /* 0x0000002b342b7292 */ /* 0x000fc8000f8e3c3f */
[----:B------:R-:W-:Y:S08]  /*42b0*/  @P2 BRA `(.L_x_6742) ;  /* 0x0000000000442947 */ /* 0x000ff00003800000 */
[----:B------:R-:W-:Y:S05]  /*42c0*/  @!P0 BRA `(.L_x_6743) ;  /* 0x0000000000048947 */ /* 0x000fea0003800000 */
[----:B------:R-:W-:Y:S01]  /*42d0*/  BPT.TRAP 0x1 ;  /* 0x000000040000795c */ /* 0x000fe20000300000 */
.L_x_6743:
[----:B------:R-:W0:Y:S01]  /*42e0*/  S2UR UR10, SR_CgaCtaId ;  /* 0x00000000000a79c3 */ /* 0x000e220000008800 */
[----:B------:R-:W-:Y:S01]  /*42f0*/  UIADD3 UR6, UR47, 0x1, URZ ;  /* 0x000000012f067890 */ /* 0x000fe2000fffe03f */
[----:B------:R-:W-:Y:S01]  /*4300*/  IMAD.U32 R6, RZ, RZ, UR43 ;  /* 0x0000002bff067e24 */ /* 0x000fe2000f8e00ff */
[----:B------:R-:W-:Y:S02]  /*4310*/  UMOV UR7, 0x400 ;  /* 0x0000040000077882 */ /* 0x000fe40000000000 */
[----:B------:R-:W-:Y:S02]  /*4320*/  UISETP.NE.AND UP0, UPT, UR6, 0x2, UPT ;  /* 0x000000020600788c */ /* 0x000fe4000bf05270 */
[----:B------:R-:W-:Y:S02]  /*4330*/  SHF.L.U32 R6, R6, 0x1f, RZ ;  /* 0x0000001f06067819 */ /* 0x000fe400000006ff */
[----:B------:R-:W-:Y:S02]  /*4340*/  USEL UR6, UR6, URZ, UP0 ;  /* 0x0000003f06067287 */ /* 0x000fe40008000000 */
[----:B0-----:R-:W-:-:S04]  /*4350*/  ULEA UR7, UR10, UR7, 0x18 ;  /* 0x000000070a077291 */ /* 0x001fc8000f8ec03f */
[----:B------:R-:W-:-:S09]  /*4360*/  ULEA UR6, UR6, UR7, 0x3 ;  /* 0x0000000706067291 */ /* 0x000fd2000f8e183f */
[----:B------:R0:W1:Y:S01]  /*4370*/  SYNCS.PHASECHK.TRANS64.TRYWAIT P1, [UR6+0x28830], R6 ;  /* 0x02883006ff0075a7 */ /* 0x0000620008020146 */
[----:B------:R-:W-:Y:S05]  /*4380*/  @!P0 BRA `(.L_x_6744) ;  /* 0x0000000000048947 */ /* 0x000fea0003800000 */
[----:B------:R-:W-:Y:S01]  /*4390*/  BPT.TRAP 0x1 ;  /* 0x000000040000795c */ /* 0x000fe20000300000 */
.L_x_6744:
[----:B-1----:R-:W-:Y:S05]  /*43a0*/  @P1 BRA `(.L_x_6742) ;  /* 0x0000000000081947 */ /* 0x002fea0003800000 */
[----:B------:R-:W1:Y:S02]  /*43b0*/  SYNCS.PHASECHK.TRANS64.TRYWAIT P1, [UR6+0x28830], R6 ;  /* 0x02883006ff0075a7 */ /* 0x000e640008020146 */
[----:B-1----:R-:W-:Y:S05]  /*43c0*/  @!P1 BRA `(.L_x_6745) ;  /* 0x000000a400f49947 */ /* 0x002fea0003800000 */
.L_x_6742:
[----:B01----:R-:W-:Y:S01]  /*43d0*/  IADD3 R6, R2, 0x8, RZ ;  /* 0x0000000802067810 */ /* 0x003fe20007ffe0ff */
        /* <DEDUP_REMOVED lines=47> */
.L_x_6747:
        /* <DEDUP_REMOVED lines=9> */
.L_x_6748:
[----:B-1----:R-:W-:Y:S05]  /*4760*/  @P1 BRA `(.L_x_6746) ;  /* 0x0000000000081947 */ /* 0x002fea0003800000 */
[----:B------:R-:W1:Y:S02]  /*4770*/  SYNCS.PHASECHK.TRANS64.TRYWAIT P1, [UR6+0x28850], R6 ;  /* 0x02885006ff0075a7 */ /* 0x000e640008020146 */
[----:B-1----:R-:W-:Y:S05]  /*4780*/  @!P1 BRA `(.L_x_6749) ;  /* 0x000000a4001c9947 */ /* 0x002fea0003800000 */
.L_x_6746:
[----:B------:R-:W2:Y:S01]  /*4790*/  S2UR UR10, SR_CgaCtaId ;  /* 0x00000000000a79c3 */ /* 0x000ea20000008800 */
[----:B------:R-:W-:Y:S01]  /*47a0*/  UMOV UR11, 0x400 ;  /* 0x00000400000b7882 */ /* 0x000fe20000000000 */
[----:B------:R-:W-:Y:S01]  /*47b0*/  WARPGROUP.ARRIVE ;  /* 0x00000000000079c5 */ /* 0x000fe20000000000 */
[----:B------:R-:W-:Y:S01]  /*47c0*/  UMOV UR7, 0x40000040 ;  /* 0x4000004000077882 */ /* 0x000fe20000000000 */
[----:B01----:R-:W-:Y:S01]  /*47d0*/  IADD3 R6, -R2, 0xb, RZ ;  /* 0x0000000b02067810 */ /* 0x003fe20007ffe1ff */
[----:B--2---:R-:W-:-:S04]  /*47e0*/  ULEA UR11, UR10, UR11, 0x18 ;  /* 0x0000000b0a0b7291 */ /* 0x004fc8000f8ec03f */
[----:B------:R-:W-:-:S04]  /*47f0*/  UIADD3 UR6, UR11, 0x400, URZ ;  /* 0x000004000b067890 */ /* 0x000fc8000fffe03f */
        /* <DEDUP_REMOVED lines=45> */
.L_x_6750:
        /* <DEDUP_REMOVED lines=315> */
[-CC-:B------:R-:W-:Y:S01]  /*5e80*/  FFMA.FTZ R38, R61, R6.reuse, -R10.reuse ;  /* 0x000000063d267223 */ /* 0x180fe2000001080a */
[----:B------:R-:W-:-:S05]  /*5e90*/  FFMA.FTZ R10, R85, R6, -R10 ;  /* 0x00000006550a7223 */ /* 0x000fca000001080a */
        /* <DEDUP_REMOVED lines=90> */
.L_x_6751:
        /* <DEDUP_REMOVED lines=108> */
.L_x_6741:
[----:B------:R-:W-:Y:S06]  /*6b00*/  BAR.ARV 0x8, 0x180 ;  /* 0x0206000000007b1d */ /* 0x000fec0000002000 */
[----:B------:R-:W-:Y:S05]  /*6b10*/  @!P0 BRA `(.L_x_6753) ;  /* 0x0000000000048947 */ /* 0x000fea0003800000 */
[----:B------:R-:W-:Y:S01]  /*6b20*/  BPT.TRAP 0x1 ;  /* 0x000000040000795c */ /* 0x000fe20000300000 */
.L_x_6753:
        /* <DEDUP_REMOVED lines=9> */
.L_x_6754:
[----:B-1----:R-:W-:Y:S05]  /*6bc0*/  @P1 BRA `(.L_x_6755) ;  /* 0x0000000000081947 */ /* 0x002fea0003800000 */
[----:B------:R-:W1:Y:S02]  /*6bd0*/  SYNCS.PHASECHK.TRANS64.TRYWAIT P1, [UR5+0x28850], R4 ;  /* 0x02885004ff0075a7 */ /* 0x000e640008020145 */
[----:B-1----:R-:W-:Y:S05]  /*6be0*/  @!P1 BRA `(.L_x_6756) ;  /* 0x00000080001c9947 */ /* 0x002fea0003800000 */
.L_x_6755:
        /* <DEDUP_REMOVED lines=9> */
[----:B------:R-:W-:-:S04]  /*6c80*/  ULEA UR4, UR42, UR4, 0xb ;  /* 0x000000042a047291 */ /* 0x000fc8000f8e583f */
[----:B------:R-:W-:-:S03]  /*6c90*/  UIADD3 UR6, UR4, 0x80, URZ ;  /* 0x0000008004067890 */ /* 0x000fc6000fffe03f */
[----:B------:R-:W-:Y:S02]  /*6ca0*/  UMOV UR10, UR4 ;  /* 0x00000004000a7c82 */ /* 0x000fe40008000000 */
[----:B------:R-:W-:Y:S01]  /*6cb0*/  HGMMA.64x128x16.F32 R88, R156, gdesc[UR8].tnspB, R88, gsb0 ;  /* 0x41e000089c587df0 */ /* 0x000fe20008000858 */
[----:B------:R-:W-:Y:S01]  /*6cc0*/  UMOV UR11, 0x40000040 ;  /* 0x40000040000b7882 */ /* 0x000fe20000000000 */
[----:B------:R-:W-:Y:S01]  /*6cd0*/  UMOV UR10, UR6 ;  /* 0x00000006000a7c82 */ /* 0x000fe20008000000 */
[----:B------:R-:W-:Y:S01]  /*6ce0*/  UIADD3 UR6, UR4, 0x100, URZ ;  /* 0x0000010004067890 */ /* 0x000fe2000fffe03f */
[----:B-1----:R-:W-:Y:S01]  /*6cf0*/  FADD.FTZ R5, R5, R0 ;  /* 0x0000000005057221 */ /* 0x002fe20000010000 */
        /* <DEDUP_REMOVED lines=23> */
[----:B------:R-:W-:Y:S01]  /*6e70*/  UMOV UR10, UR6 ;  /* 0x00000006000a7c82 */ /* 0x000fe20008000000 */
[----:B------:R-:W-:Y:S01]  /*6e80*/  UMOV UR11, 0x40000040 ;  /* 0x40000040000b7882 */ /* 0x000fe20000000000 */
[----:B------:R-:W-:Y:S01]  /*6e90*/  UIADD3 UR6, UR4, 0x180, URZ ;  /* 0x0000018004067890 */ /* 0x000fe2000fffe03f */
        /* <DEDUP_REMOVED lines=17> */
[----:B------:R-:W-:Y:S02]  /*6fb0*/  UIADD3 UR6, UR4, 0x300, URZ ;  /* 0x0000030004067890 */ /* 0x000fe4000fffe03f */
        /* <DEDUP_REMOVED lines=17> */
.L_x_6757:
        /* <DEDUP_REMOVED lines=36> */
[----:B------:R-:W-:Y:S01]  /*7310*/  USEL UR4, URZ, 0x1, UP0 ;  /* 0x000000013f047887 */ /* 0x000fe20008000000 */
        /* <DEDUP_REMOVED lines=32> */
[-C--:B------:R-:W-:Y:S01]  /*7520*/  FMUL.FTZ R32, R150, R11.reuse ;  /* 0x0000000b96207220 */ /* 0x080fe20000410000 */
[----:B------:R-:W-:Y:S01]  /*7530*/  FMUL.FTZ R151, R151, R11 ;  /* 0x0000000b97977220 */ /* 0x000fe20000410000 */
[----:B------:R-:W-:-:S02]  /*7540*/  UIADD3 UR44, UR44, 0x1, URZ ;  /* 0x000000012c2c7890 */ /* 0x000fc4000fffe03f */
[----:B------:R-:W-:Y:S02]  /*7550*/  USEL UR42, UR42, URZ, UP0 ;  /* 0x0000003f2a2a7287 */ /* 0x000fe40008000000 */
[----:B------:R-:W-:-:S12]  /*7560*/  ULOP3.LUT UR43, UR43, UR4, URZ, 0x3c, !UPT ;  /* 0x000000042b2b7292 */ /* 0x000fd8000f8e3c3f */
.L_x_6733:
        /* <DEDUP_REMOVED lines=19> */
[----:B------:R-:W-:Y:S01]  /*76a0*/  ULDC.64 UR8, c[0x0][0xc00] ;  /* 0x0003000000087ab9 */ /* 0x000fe20000000a00 */
[----:B------:R-:W-:Y:S01]  /*76b0*/  F2FP.F16.F32.PACK_AB R151, R151, R32 ;  /* 0x000000209797723e */ /* 0x000fe200000000ff */
[----:B------:R-:W-:Y:S01]  /*76c0*/  UIMAD.WIDE UR8, UR37, 0x4, UR8 ;  /* 0x00000004250878a5 */ /* 0x000fe2000f8e0208 */
[----:B------:R-:W-:-:S02]  /*76d0*/  MOV R20, R28 ;  /* 0x0000001c00147202 */ /* 0x000fc40000000f00 */
[----:B0-----:R-:W-:-:S03]  /*76e0*/  MOV R21, R5 ;  /* 0x0000000500157202 */ /* 0x001fc60000000f00 */
[----:B------:R-:W-:-:S03]  /*76f0*/  IMAD.WIDE R4, R155, 0x2, R20 ;  /* 0x000000029b047825 */ /* 0x000fc600078e0214 */
[C---:B------:R-:W-:Y:S02]  /*7700*/  IADD3 R91, P5, R4.reuse, 0x40, RZ ;  /* 0x00000040045b7810 */ /* 0x040fe40007fbe0ff */
[C---:B------:R-:W-:Y:S02]  /*7710*/  LOP3.LUT R9, R4.reuse, 0x380, RZ, 0xc0, !PT ;  /* 0x0000038004097812 */ /* 0x040fe400078ec0ff */
[----:B------:R-:W-:Y:S02]  /*7720*/  LOP3.LUT R14, R91, 0x380, RZ, 0xc0, !PT ;  /* 0x000003805b0e7812 */ /* 0x000fe400078ec0ff */
[C---:B------:R-:W-:Y:S02]  /*7730*/  IADD3 R95, P4, R4.reuse, 0x60, RZ ;  /* 0x00000060045f7810 */ /* 0x040fe40007f9e0ff */
[----:B------:R-:W-:Y:S02]  /*7740*/  SHF.R.U64 R9, R9, 0x3, RZ ;  /* 0x0000000309097819 */ /* 0x000fe400000012ff */
[C---:B------:R-:W-:Y:S01]  /*7750*/  IADD3 R49, P6, R4.reuse, 0x20, RZ ;  /* 0x0000002004317810 */ /* 0x040fe20007fde0ff */
[----:B------:R-:W-:Y:S01]  /*7760*/  IMAD.X R15, RZ, RZ, R5, P4 ;  /* 0x000000ffff0f7224 */ /* 0x000fe200020e0605 */
[----:B------:R-:W-:-:S02]  /*7770*/  IADD3 R97, P3, R4, 0x4000, RZ ;  /* 0x0000400004617810 */ /* 0x000fc40007f7e0ff */
[C---:B------:R-:W-:Y:S01]  /*7780*/  IADD3 R99, P2, R4.reuse, 0x4020, RZ ;  /* 0x0000402004637810 */ /* 0x040fe20007f5e0ff */
[--C-:B------:R-:W-:Y:S01]  /*7790*/  IMAD.X R31, RZ, RZ, R5.reuse, P6 ;  /* 0x000000ffff1f7224 */ /* 0x100fe200030e0605 */
[C---:B------:R-:W-:Y:S01]  /*77a0*/  IADD3 R101, P1, R4.reuse, 0x4040, RZ ;  /* 0x0000404004657810 */ /* 0x040fe20007f3e0ff */
[--C-:B------:R-:W-:Y:S01]  /*77b0*/  IMAD.X R13, RZ, RZ, R5.reuse, P3 ;  /* 0x000000ffff0d7224 */ /* 0x100fe200018e0605 */
[----:B------:R-:W-:Y:S01]  /*77c0*/  IADD3 R103, P0, R4, 0x4060, RZ ;  /* 0x0000406004677810 */ /* 0x000fe20007f1e0ff */
[--C-:B------:R-:W-:Y:S01]  /*77d0*/  IMAD.X R11, RZ, RZ, R5.reuse, P2 ;  /* 0x000000ffff0b7224 */ /* 0x100fe200010e0605 */
[----:B------:R-:W-:Y:S02]  /*77e0*/  SHF.R.U64 R14, R14, 0x3, RZ ;  /* 0x000000030e0e7819 */ /* 0x000fe400000012ff */
[----:B------:R-:W-:Y:S01]  /*77f0*/  LOP3.LUT R4, R9, R4, RZ, 0x3c, !PT ;  /* 0x0000000409047212 */ /* 0x000fe200078e3cff */
[----:B------:R-:W-:Y:S01]  /*7800*/  IMAD.X R9, RZ, RZ, R5, P1 ;  /* 0x000000ffff097224 */ /* 0x000fe200008e0605 */
[----:B------:R-:W-:-:S02]  /*7810*/  LOP3.LUT R48, R95, 0x380, RZ, 0xc0, !PT ;  /* 0x000003805f307812 */ /* 0x000fc400078ec0ff */
[----:B------:R-:W-:Y:S02]  /*7820*/  LOP3.LUT R26, R14, R91, RZ, 0x3c, !PT ;  /* 0x0000005b0e1a7212 */ /* 0x000fe400078e3cff */
[-C--:B------:R-:W-:Y:S02]  /*7830*/  IADD3.X R27, RZ, R5.reuse, RZ, P5, !PT ;  /* 0x00000005ff1b7210 */ /* 0x080fe40002ffe4ff */
[-C--:B------:R-:W-:Y:S02]  /*7840*/  IADD3.X R25, RZ, R5.reuse, RZ, P0, !PT ;  /* 0x00000005ff197210 */ /* 0x080fe400007fe4ff */
[----:B------:R-:W-:Y:S02]  /*7850*/  SHF.R.U64 R48, R48, 0x3, RZ ;  /* 0x0000000330307819 */ /* 0x000fe400000012ff */
[----:B------:R-:W-:Y:S02]  /*7860*/  MOV R91, R4 ;  /* 0x00000004005b7202 */ /* 0x000fe40000000f00 */
[----:B------:R-:W-:-:S02]  /*7870*/  LOP3.LUT R12, R49, 0x380, RZ, 0xc0, !PT ;  /* 0x00000380310c7812 */ /* 0x000fc400078ec0ff */
[----:B------:R-:W-:Y:S02]  /*7880*/  F2FP.F16.F32.PACK_AB R4, R24, R157 ;  /* 0x0000009d1804723e */ /* 0x000fe400000000ff */
[----:B------:R-:W-:Y:S01]  /*7890*/  F2FP.F16.F32.PACK_AB R5, R10, R93 ;  /* 0x0000005d0a05723e */ /* 0x000fe200000000ff */
[----:B------:R-:W-:Y:S01]  /*78a0*/  BAR.SYNC.DEFER_BLOCKING 0x1, 0x100 ;  /* 0x0044000000007b1d */ /* 0x000fe20000010000 */
[----:B------:R-:W-:Y:S02]  /*78b0*/  LOP3.LUT R10, R99, 0x380, RZ, 0xc0, !PT ;  /* 0x00000380630a7812 */ /* 0x000fe400078ec0ff */
[----:B------:R-:W-:Y:S02]  /*78c0*/  LOP3.LUT R24, R101, 0x380, RZ, 0xc0, !PT ;  /* 0x0000038065187812 */ /* 0x000fe400078ec0ff */
[----:B------:R-:W-:Y:S02]  /*78d0*/  LOP3.LUT R14, R48, R95, RZ, 0x3c, !PT ;  /* 0x0000005f300e7212 */ /* 0x000fe400078e3cff */
[----:B------:R-:W-:-:S02]  /*78e0*/  LOP3.LUT R50, R97, 0x380, RZ, 0xc0, !PT ;  /* 0x0000038061327812 */ /* 0x000fc400078ec0ff */
[----:B------:R-:W-:Y:S02]  /*78f0*/  SHF.R.U64 R12, R12, 0x3, RZ ;  /* 0x000000030c0c7819 */ /* 0x000fe400000012ff */
[----:B------:R-:W-:Y:S02]  /*7900*/  LOP3.LUT R48, R103, 0x380, RZ, 0xc0, !PT ;  /* 0x0000038067307812 */ /* 0x000fe400078ec0ff */
[----:B------:R-:W-:Y:S02]  /*7910*/  SHF.R.U64 R10, R10, 0x3, RZ ;  /* 0x000000030a0a7819 */ /* 0x000fe400000012ff */
[----:B------:R-:W-:Y:S02]  /*7920*/  SHF.R.U64 R24, R24, 0x3, RZ ;  /* 0x0000000318187819 */ /* 0x000fe400000012ff */
[----:B------:R-:W-:Y:S02]  /*7930*/  SHF.R.U64 R50, R50, 0x3, RZ ;  /* 0x0000000332327819 */ /* 0x000fe400000012ff */
[----:B------:R-:W-:-:S02]  /*7940*/  LOP3.LUT R30, R12, R49, RZ, 0x3c, !PT ;  /* 0x000000310c1e7212 */ /* 0x000fc400078e3cff */
[----:B------:R-:W-:Y:S02]  /*7950*/  SHF.R.U64 R48, R48, 0x3, RZ ;  /* 0x0000000330307819 */ /* 0x000fe400000012ff */
        /* <DEDUP_REMOVED lines=8> */
[----:B------:R-:W-:Y:S02]  /*79e0*/  F2FP.F16.F32.PACK_AB R8, R87, R92 ;  /* 0x0000005c5708723e */ /* 0x000fe400000000ff */
[----:B------:R-:W-:Y:S02]  /*79f0*/  F2FP.F16.F32.PACK_AB R9, R85, R88 ;  /* 0x000000585509723e */ /* 0x000fe400000000ff */
[----:B------:R-:W-:Y:S02]  /*7a00*/  F2FP.F16.F32.PACK_AB R10, R83, R86 ;  /* 0x00000056530a723e */ /* 0x000fe400000000ff */
[----:B------:R-:W-:-:S02]  /*7a10*/  F2FP.F16.F32.PACK_AB R11, R81, R84 ;  /* 0x00000054510b723e */ /* 0x000fc400000000ff */
[----:B------:R-:W-:Y:S02]  /*7a20*/  MOV R89, R26 ;  /* 0x0000001a00597202 */ /* 0x000fe40000000f00 */
[----:B------:R-:W-:Y:S01]  /*7a30*/  MOV R50, R14 ;  /* 0x0000000e00327202 */ /* 0x000fe20000000f00 */
[----:B------:R-:W-:Y:S01]  /*7a40*/  STSM.16.M88.4 [R90], R8 ;  /* 0x000000085a007844 */ /* 0x000fe20000000200 */
[----:B------:R-:W-:Y:S02]  /*7a50*/  MOV R49, R12 ;  /* 0x0000000c00317202 */ /* 0x000fe40000000f00 */
        /* <DEDUP_REMOVED lines=8> */
[----:B------:R-:W-:Y:S02]  /*7ae0*/  F2FP.F16.F32.PACK_AB R15, R65, R68 ;  /* 0x00000044410f723e */ /* 0x000fe400000000ff */
[----:B------:R-:W-:-:S02]  /*7af0*/  MOV R30, R24 ;  /* 0x00000018001e7202 */ /* 0x000fc40000000f00 */
[----:B------:R-:W-:Y:S01]  /*7b00*/  F2FP.F16.F32.PACK_AB R24, R63, R66 ;  /* 0x000000423f18723e */ /* 0x000fe200000000ff */
[----:B------:R1:W-:Y:S01]  /*7b10*/  STSM.16.M88.4 [R50], R12 ;  /* 0x0000000c32007844 */ /* 0x0003e20000000200 */
[----:B------:R-:W-:Y:S02]  /*7b20*/  F2FP.F16.F32.PACK_AB R25, R61, R64 ;  /* 0x000000403d19723e */ /* 0x000fe400000000ff */
[----:B------:R-:W-:Y:S02]  /*7b30*/  F2FP.F16.F32.PACK_AB R26, R59, R62 ;  /* 0x0000003e3b1a723e */ /* 0x000fe400000000ff */
[----:B------:R-:W-:Y:S02]  /*7b40*/  F2FP.F16.F32.PACK_AB R27, R57, R60 ;  /* 0x0000003c391b723e */ /* 0x000fe400000000ff */
[----:B------:R-:W-:Y:S01]  /*7b50*/  F2FP.F16.F32.PACK_AB R60, R55, R58 ;  /* 0x0000003a373c723e */ /* 0x000fe200000000ff */
[----:B0-----:R-:W-:Y:S01]  /*7b60*/  IMAD.U32 R4, RZ, RZ, UR8 ;  /* 0x00000008ff047e24 */ /* 0x001fe2000f8e00ff */
[----:B------:R-:W-:Y:S01]  /*7b70*/  F2FP.F16.F32.PACK_AB R61, R53, R56 ;  /* 0x00000038353d723e */ /* 0x000fe200000000ff */
[----:B------:R-:W-:Y:S01]  /*7b80*/  STSM.16.M88.4 [R49], R24 ;  /* 0x0000001831007844 */ /* 0x000fe20000000200 */
[----:B------:R-:W-:Y:S01]  /*7b90*/  F2FP.F16.F32.PACK_AB R62, R47, R54 ;  /* 0x000000362f3e723e */ /* 0x000fe200000000ff */
[----:B------:R-:W-:Y:S01]  /*7ba0*/  IMAD.U32 R5, RZ, RZ, UR9 ;  /* 0x00000009ff057e24 */ /* 0x000fe2000f8e00ff */
[----:B------:R-:W-:Y:S01]  /*7bb0*/  F2FP.F16.F32.PACK_AB R63, R45, R52 ;  /* 0x000000342d3f723e */ /* 0x000fe200000000ff */
[----:B------:R-:W-:Y:S01]  /*7bc0*/  ULDC.64 UR8, c[0x0][0xc08] ;  /* 0x0003020000087ab9 */ /* 0x000fe20000000a00 */
[----:B------:R-:W-:Y:S01]  /*7bd0*/  F2FP.F16.F32.PACK_AB R8, R43, R46 ;  /* 0x0000002e2b08723e */ /* 0x000fe200000000ff */
[----:B------:R-:W-:Y:S01]  /*7be0*/  ULDC UR7, c[0x0][0xa88] ;  /* 0x0002a20000077ab9 */ /* 0x000fe20000000800 */
[----:B------:R-:W-:Y:S01]  /*7bf0*/  F2FP.F16.F32.PACK_AB R9, R41, R44 ;  /* 0x0000002c2909723e */ /* 0x000fe200000000ff */
[----:B------:R-:W-:Y:S01]  /*7c00*/  STSM.16.M88.4 [R48], R60 ;  /* 0x0000003c30007844 */ /* 0x000fe20000000200 */
[----:B------:R-:W-:-:S02]  /*7c10*/  F2FP.F16.F32.PACK_AB R10, R39, R42 ;  /* 0x0000002a270a723e */ /* 0x000fc400000000ff */
[----:B------:R-:W-:Y:S01]  /*7c20*/  F2FP.F16.F32.PACK_AB R11, R37, R40 ;  /* 0x00000028250b723e */ /* 0x000fe200000000ff */
[----:B------:R-:W-:Y:S01]  /*7c30*/  UISETP.NE.U32.AND UP1, UPT, UR8, URZ, UPT ;  /* 0x0000003f0800728c */ /* 0x000fe2000bf25070 */
[----:B------:R-:W-:Y:S01]  /*7c40*/  PLOP3.LUT P0, PT, PT, PT, UP0, 0x80, 0x0 ;  /* 0x000000000000781c */ /* 0x000fe20003f0f008 */
[----:B-1----:R-:W0:Y:S02]  /*7c50*/  LDC R50, c[0x0][0xbe8] ;  /* 0x0002fa00ff327b82 */ /* 0x002e240000000800 */
[----:B------:R1:W-:Y:S04]  /*7c60*/  STSM.16.M88.4 [R31], R8 ;  /* 0x000000081f007844 */ /* 0x0003e80000000200 */
[----:B------:R2:W-:Y:S02]  /*7c70*/  STSM.16.M88.4 [R30], R148 ;  /* 0x000000941e007844 */ /* 0x0005e40000000200 */
[----:B------:R-:W-:Y:S01]  /*7c80*/  BAR.SYNC.DEFER_BLOCKING 0x1, 0x100 ;  /* 0x0044000000007b1d */ /* 0x000fe20000010000 */
[----:B------:R-:W-:-:S06]  /*7c90*/  UISETP.NE.AND.EX UP1, UPT, UR9, URZ, UPT, UP1 ;  /* 0x0000003f0900728c */ /* 0x000fcc000bf25310 */
[----:B------:R-:W-:-:S05]  /*7ca0*/  PLOP3.LUT P2, PT, PT, PT, UP1, 0x80, 0x0 ;  /* 0x000000000000781c */ /* 0x000fca0003f4f018 */
[----:B------:R-:W-:-:S04]  /*7cb0*/  @UP1 ULEA UR8, UP2, UR37, UR8, 0x2 ;  /* 0x0000000825081291 */ /* 0x000fc8000f84103f */
[----:B------:R-:W-:Y:S01]  /*7cc0*/  @UP1 ULEA.HI.X UR9, UR37, UR9, UR38, 0x2, UP2 ;  /* 0x0000000925091291 */ /* 0x000fe200090f1426 */
[----:B------:R-:W-:Y:S02]  /*7cd0*/  IMAD.U32 R7, RZ, RZ, UR7 ;  /* 0x00000007ff077e24 */ /* 0x000fe4000f8e00ff */
[----:B-1----:R-:W-:-:S03]  /*7ce0*/  IMAD.U32 R8, RZ, RZ, UR8 ;  /* 0x00000008ff087e24 */ /* 0x002fc6000f8e00ff */
[----:B------:R-:W-:Y:S01]  /*7cf0*/  MOV R9, UR9 ;  /* 0x0000000900097c02 */ /* 0x000fe20008000f00 */
[----:B------:R-:W3:Y:S01]  /*7d00*/  @P0 LDG.E R6, desc[UR50][R4.64] ;  /* 0x0000003204060981 */ /* 0x000ee2000c1e1900 */
[----:B0-----:R-:W-:Y:S01]  /*7d10*/  ISETP.NE.AND P1, PT, R50, 0x1, PT ;  /* 0x000000013200780c */ /* 0x001fe20003f25270 */
[----:B------:R-:W-:Y:S01]  /*7d20*/  UMOV UR4, URZ ;  /* 0x0000003f00047c82 */ /* 0x000fe20008000000 */
[----:B------:R-:W-:Y:S01]  /*7d30*/  IMAD.U32 R11, RZ, RZ, UR39 ;  /* 0x00000027ff0b7e24 */ /* 0x000fe2000f8e00ff */
[----:B------:R2:W5:Y:S10]  /*7d40*/  @P2 LDG.E R7, desc[UR50][R8.64] ;  /* 0x0000003208072981 */ /* 0x000574000c1e1900 */
[----:B------:R-:W0:Y:S08]  /*7d50*/  @P1 LDC R12, c[0x0][0xbec] ;  /* 0x0002fb00ff0c1b82 */ /* 0x000e300000000800 */
[----:B------:R-:W1:Y:S01]  /*7d60*/  @P1 LDC R14, c[0x0][0xbf0] ;  /* 0x0002fc00ff0e1b82 */ /* 0x000e620000000800 */
[----:B---3--:R-:W-:Y:S01]  /*7d70*/  @P0 R2UR UR4, R6 ;  /* 0x00000000060402ca */ /* 0x008fe200000e0000 */
[----:B012---:R-:W-:-:S14]  /*7d80*/  @P2 BRA `(.L_x_6760) ;  /* 0x0000000000102947 */ /* 0x007fdc0003800000 */
[----:B------:R-:W-:Y:S05]  /*7d90*/  @!P0 BRA `(.L_x_6760) ;  /* 0x00000000000c8947 */ /* 0x000fea0003800000 */
[----:B------:R-:W2:Y:S04]  /*7da0*/  LDG.E R6, desc[UR50][R4.64] ;  /* 0x0000003204067981 */ /* 0x000ea8000c1e1900 */
[----:B-----5:R-:W2:Y:S02]  /*7db0*/  LDG.E R7, desc[UR50][R4.64+0x4] ;  /* 0x0000043204077981 */ /* 0x020ea4000c1e1900 */
[----:B--2---:R-:W-:-:S07]  /*7dc0*/  IMAD.IADD R7, R7, 0x1, -R6 ;  /* 0x0000000107077824 */ /* 0x004fce00078e0a06 */
.L_x_6760:
[----:B------:R-:W-:Y:S01]  /*7dd0*/  USHF.R.S32.HI UR14, URZ, 0x1f, UR40 ;  /* 0x0000001f3f0e7899 */ /* 0x000fe20008011428 */
[----:B------:R-:W-:Y:S01]  /*7de0*/  IMAD R11, R11, 0x80, R16 ;  /* 0x000000800b0b7824 */ /* 0x000fe200078e0210 */
[----:B------:R-:W-:Y:S01]  /*7df0*/  ULDC.64 UR12, c[0x0][0xb90] ;  /* 0x0002e400000c7ab9 */ /* 0x000fe20000000a00 */
[----:B------:R-:W-:Y:S01]  /*7e00*/  USHF.R.S32.HI UR11, URZ, 0x1f, UR4 ;  /* 0x0000001f3f0b7899 */ /* 0x000fe20008011404 */
[----:B------:R-:W-:Y:S01]  /*7e10*/  IMAD.U32 R24, RZ, RZ, UR39 ;  /* 0x00000027ff187e24 */ /* 0x000fe2000f8e00ff */
[----:B------:R-:W-:Y:S01]  /*7e20*/  UIMAD UR7, UR14, UR12, URZ ;  /* 0x0000000c0e0772a4 */ /* 0x000fe2000f8e023f */
[----:B------:R-:W-:Y:S01]  /*7e30*/  @P1 IMAD.HI.U32 R5, R11, R12, RZ ;  /* 0x0000000c0b051227 */ /* 0x000fe200078e00ff */
[----:B------:R-:W-:Y:S01]  /*7e40*/  UMOV UR10, UR4 ;  /* 0x00000004000a7c82 */ /* 0x000fe20008000000 */
[----:B------:R-:W-:Y:S01]  /*7e50*/  USEL UR38, UR38, URZ, !UP0 ;  /* 0x0000003f26267287 */ /* 0x000fe2000c000000 */
[----:B------:R-:W-:Y:S01]  /*7e60*/  LEA R24, R24, R19, 0x7 ;  /* 0x0000001318187211 */ /* 0x000fe200078e38ff */
        /* <DEDUP_REMOVED lines=15> */
[----:B------:R-:W-:Y:S01]  /*7f60*/  IADD3 R13, P3, R20, 0x2000, RZ ;  /* 0x00002000140d7810 */ /* 0x000fe20007f7e0ff */
[----:B-----5:R-:W-:Y:S01]  /*7f70*/  IMAD R53, R7, R50, RZ ;  /* 0x0000003207357224 */ /* 0x020fe200078e02ff */
[----:B------:R-:W-:Y:S01]  /*7f80*/  IADD3 R4, P2, R4, UR8, RZ ;  /* 0x0000000804047c10 */ /* 0x000fe2000ff5e0ff */
[----:B------:R-:W0:Y:S01]  /*7f90*/  @P1 LDC R29, c[0x0][0xbec] ;  /* 0x0002fb00ff1d1b82 */ /* 0x000e220000000800 */
[----:B------:R-:W-:Y:S01]  /*7fa0*/  IMAD.U32 R6, RZ, RZ, UR7 ;  /* 0x00000007ff067e24 */ /* 0x000fe2000f8e00ff */
[----:B------:R-:W-:Y:S01]  /*7fb0*/  LOP3.LUT R8, R13, 0x380, RZ, 0xc0, !PT ;  /* 0x000003800d087812 */ /* 0x000fe200078ec0ff */
[----:B------:R-:W-:Y:S01]  /*7fc0*/  ULDC.64 UR12, c[0x0][0xaa0] ;  /* 0x0002a800000c7ab9 */ /* 0x000fe20000000a00 */
[----:B------:R-:W-:-:S02]  /*7fd0*/  IADD3 R15, P0, R20, 0x1000, RZ ;  /* 0x00001000140f7810 */ /* 0x000fc40007f1e0ff */
[----:B------:R-:W-:Y:S01]  /*7fe0*/  IADD3.X R5, R5, UR9, R6, P2, !PT ;  /* 0x0000000905057c10 */ /* 0x000fe200097fe406 */
[----:B------:R-:W-:Y:S01]  /*7ff0*/  ULDC.64 UR8, c[0x0][0xb88] ;  /* 0x0002e20000087ab9 */ /* 0x000fe20000000a00 */
[----:B------:R-:W-:Y:S02]  /*8000*/  SHF.R.S32.HI R6, RZ, 0x1f, R9 ;  /* 0x0000001fff067819 */ /* 0x000fe40000011409 */
[----:B------:R-:W-:Y:S01]  /*8010*/  SHF.R.U64 R8, R8, 0x3, RZ ;  /* 0x0000000308087819 */ /* 0x000fe200000012ff */
[----:B------:R-:W-:Y:S01]  /*8020*/  IMAD.WIDE.U32 R4, R9, UR8, R4 ;  /* 0x0000000809047c25 */ /* 0x000fe2000f8e0004 */
[----:B------:R-:W-:Y:S02]  /*8030*/  IADD3 R11, P2, R20, 0x3000, RZ ;  /* 0x00003000140b7810 */ /* 0x000fe40007f5e0ff */
[----:B------:R-:W-:Y:S01]  /*8040*/  LOP3.LUT R8, R8, R13, RZ, 0x3c, !PT ;  /* 0x0000000d08087212 */ /* 0x000fe200078e3cff */
[----:B------:R-:W-:Y:S01]  /*8050*/  IMAD R10, R6, UR8, RZ ;  /* 0x00000008060a7c24 */ /* 0x000fe2000f8e02ff */
[----:B------:R-:W-:Y:S01]  /*8060*/  LOP3.LUT R6, R11, 0x380, RZ, 0xc0, !PT ;  /* 0x000003800b067812 */ /* 0x000fe200078ec0ff */
[--C-:B------:R-:W-:Y:S01]  /*8070*/  IMAD.X R7, RZ, RZ, R21.reuse, P2 ;  /* 0x000000ffff077224 */ /* 0x100fe200010e0615 */
[----:B------:R-:W-:Y:S01]  /*8080*/  IADD3 R45, P6, R20, 0x4000, RZ ;  /* 0x00004000142d7810 */ /* 0x000fe20007fde0ff */
[----:B------:R-:W-:Y:S01]  /*8090*/  IMAD R13, R9, UR9, R10 ;  /* 0x00000009090d7c24 */ /* 0x000fe2000f8e020a */
[----:B------:R-:W-:Y:S01]  /*80a0*/  ULDC.64 UR8, c[0x0][0xb50] ;  /* 0x0002d40000087ab9 */ /* 0x000fe20000000a00 */
[----:B------:R-:W-:Y:S01]  /*80b0*/  SHF.R.U64 R6, R6, 0x3, RZ ;  /* 0x0000000306067819 */ /* 0x000fe200000012ff */
[----:B------:R-:W-:Y:S01]  /*80c0*/  IMAD.X R9, RZ, RZ, R21, P3 ;  /* 0x000000ffff097224 */ /* 0x000fe200018e0615 */
[----:B------:R-:W-:Y:S01]  /*80d0*/  LEA R10, P4, R4, UR8, 0x2 ;  /* 0x00000008040a7c11 */ /* 0x000fe2000f8810ff */
[----:B------:R-:W-:Y:S01]  /*80e0*/  IMAD.IADD R5, R5, 0x1, R13 ;  /* 0x0000000105057824 */ /* 0x000fe200078e020d */
[----:B------:R-:W-:Y:S01]  /*80f0*/  LOP3.LUT R6, R6, R11, RZ, 0x3c, !PT ;  /* 0x0000000b06067212 */ /* 0x000fe200078e3cff */
[----:B------:R-:W-:Y:S01]  /*8100*/  IMAD.X R13, RZ, RZ, R21, P0 ;  /* 0x000000ffff0d7224 */ /* 0x000fe200000e0615 */
[----:B------:R-:W-:Y:S01]  /*8110*/  LOP3.LUT P0, RZ, R154, 0x3, RZ, 0xc0, !PT ;  /* 0x000000039aff7812 */ /* 0x000fe2000780c0ff */
[----:B------:R-:W-:Y:S01]  /*8120*/  SHFL.IDX PT, R30, R10, RZ, 0x1c1f ;  /* 0x001c1fff0a1e7589 */ /* 0x000fe200000e0000 */
[----:B------:R-:W-:Y:S01]  /*8130*/  LEA.HI.X R14, R4, UR9, R5, 0x2, P4 ;  /* 0x00000009040e7c11 */ /* 0x000fe2000a0f1405 */
[C---:B------:R-:W-:Y:S01]  /*8140*/  VIADD R4, R24.reuse, 0x8 ;  /* 0x0000000818047836 */ /* 0x040fe20000000000 */
[----:B------:R-:W-:Y:S01]  /*8150*/  ISETP.GE.OR P2, PT, R24, R53, P0 ;  /* 0x000000351800720c */ /* 0x000fe20000746670 */
[----:B------:R-:W-:Y:S01]  /*8160*/  SHFL.IDX PT, R48, R10, 0x1, 0x1c1f ;  /* 0x003c1f000a307f89 */ /* 0x000fe200000e0000 */
[----:B------:R-:W-:-:S02]  /*8170*/  IADD3 R41, P5, R20, 0x5000, RZ ;  /* 0x0000500014297810 */ /* 0x000fc40007fbe0ff */
[----:B------:R-:W-:Y:S01]  /*8180*/  ISETP.GE.OR P0, PT, R4, R53, P0 ;  /* 0x000000350400720c */ /* 0x000fe20000706670 */
[----:B------:R-:W1:Y:S01]  /*8190*/  SHFL.IDX PT, R31, R14, RZ, 0x1c1f ;  /* 0x001c1fff0e1f7589 */ /* 0x000e6200000e0000 */
[C---:B------:R-:W-:Y:S02]  /*81a0*/  IADD3 R37, P4, R20.reuse, 0x6000, RZ ;  /* 0x0000600014257810 */ /* 0x040fe40007f9e0ff */
[----:B------:R-:W-:Y:S01]  /*81b0*/  LOP3.LUT R11, R20, 0x380, RZ, 0xc0, !PT ;  /* 0x00000380140b7812 */ /* 0x000fe200078ec0ff */
[----:B------:R-:W2:Y:S01]  /*81c0*/  SHFL.IDX PT, R49, R14, 0x1, 0x1c1f ;  /* 0x003c1f000e317f89 */ /* 0x000ea200000e0000 */
[----:B------:R-:W-:Y:S02]  /*81d0*/  LOP3.LUT R44, R45, 0x380, RZ, 0xc0, !PT ;  /* 0x000003802d2c7812 */ /* 0x000fe400078ec0ff */
[----:B------:R-:W-:Y:S02]  /*81e0*/  LOP3.LUT R40, R41, 0x380, RZ, 0xc0, !PT ;  /* 0x0000038029287812 */ /* 0x000fe400078ec0ff */
[----:B------:R-:W-:-:S02]  /*81f0*/  LOP3.LUT R36, R37, 0x380, RZ, 0xc0, !PT ;  /* 0x0000038025247812 */ /* 0x000fc400078ec0ff */
[----:B------:R-:W-:Y:S02]  /*8200*/  SHF.R.U64 R11, R11, 0x3, RZ ;  /* 0x000000030b0b7819 */ /* 0x000fe400000012ff */
[----:B------:R-:W-:Y:S02]  /*8210*/  IADD3 R5, P3, R20, 0x7000, RZ ;  /* 0x0000700014057810 */ /* 0x000fe40007f7e0ff */
[----:B------:R-:W-:Y:S02]  /*8220*/  SHF.R.U64 R44, R44, 0x3, RZ ;  /* 0x000000032c2c7819 */ /* 0x000fe400000012ff */
[----:B------:R-:W-:Y:S01]  /*8230*/  SHF.R.U64 R40, R40, 0x3, RZ ;  /* 0x0000000328287819 */ /* 0x000fe200000012ff */
[----:B------:R-:W-:Y:S01]  /*8240*/  IMAD.X R33, RZ, RZ, R21, P3 ;  /* 0x000000ffff217224 */ /* 0x000fe200018e0615 */
[----:B------:R-:W-:Y:S02]  /*8250*/  SHF.R.U64 R36, R36, 0x3, RZ ;  /* 0x0000000324247819 */ /* 0x000fe400000012ff */
[----:B------:R-:W-:-:S02]  /*8260*/  LOP3.LUT R20, R11, R20, RZ, 0x3c, !PT ;  /* 0x000000140b147212 */ /* 0x000fc400078e3cff */
[----:B------:R-:W-:Y:S01]  /*8270*/  LOP3.LUT R44, R44, R45, RZ, 0x3c, !PT ;  /* 0x0000002d2c2c7212 */ /* 0x000fe200078e3cff */
[----:B-1----:R1:W-:Y:S01]  /*8280*/  @!P2 ST.E desc[UR50][R30.64], R0 ;  /* 0x000000001e00a985 */ /* 0x0023e2000c101932 */
[----:B------:R-:W-:Y:S01]  /*8290*/  LOP3.LUT R40, R40, R41, RZ, 0x3c, !PT ;  /* 0x0000002928287212 */ /* 0x000fe200078e3cff */
[--C-:B------:R-:W-:Y:S01]  /*82a0*/  IMAD.X R41, RZ, RZ, R21.reuse, P5 ;  /* 0x000000ffff297224 */ /* 0x100fe200028e0615 */
[----:B------:R-:W-:Y:S01]  /*82b0*/  LOP3.LUT R36, R36, R37, RZ, 0x3c, !PT ;  /* 0x0000002524247212 */ /* 0x000fe200078e3cff */
[----:B--2---:R2:W-:Y:S01]  /*82c0*/  @!P0 ST.E desc[UR50][R48.64], R3 ;  /* 0x0000000330008985 */ /* 0x0045e2000c101932 */
[----:B------:R-:W-:Y:S01]  /*82d0*/  IADD3.X R45, RZ, R21, RZ, P6, !PT ;  /* 0x00000015ff2d7210 */ /* 0x000fe200037fe4ff */
[----:B------:R-:W-:Y:S01]  /*82e0*/  IMAD.X R37, RZ, RZ, R21, P4 ;  /* 0x000000ffff257224 */ /* 0x000fe200020e0615 */
[----:B------:R-:W-:Y:S01]  /*82f0*/  UIMAD UR7, UR11, UR12, URZ ;  /* 0x0000000c0b0772a4 */ /* 0x000fe2000f8e023f */
[----:B------:R3:W5:Y:S01]  /*8300*/  LD.E.128 R24, desc[UR50][R20.64] ;  /* 0x0000003214187980 */ /* 0x000762000c101d00 */
[----:B------:R-:W-:Y:S01]  /*8310*/  UIMAD.WIDE.U32 UR8, UR4, UR12, URZ ;  /* 0x0000000c040872a5 */ /* 0x000fe2000f8e003f */
[----:B------:R-:W-:Y:S01]  /*8320*/  LOP3.LUT R12, R15, 0x380, RZ, 0xc0, !PT ;  /* 0x000003800f0c7812 */ /* 0x000fe200078ec0ff */
[----:B------:R-:W-:Y:S01]  /*8330*/  UIMAD UR7, UR4, UR13, UR7 ;  /* 0x0000000d040772a4 */ /* 0x000fe2000f8e0207 */
[----:B-1----:R-:W-:Y:S01]  /*8340*/  IMAD R0, R152, 0x20, R17 ;  /* 0x0000002098007824 */ /* 0x002fe200078e0211 */
[----:B------:R-:W-:Y:S01]  /*8350*/  ULDC.64 UR10, c[0x0][0xae8] ;  /* 0x0002ba00000a7ab9 */ /* 0x000fe20000000a00 */
[----:B------:R-:W-:Y:S01]  /*8360*/  LOP3.LUT R4, R5, 0x380, RZ, 0xc0, !PT ;  /* 0x0000038005047812 */ /* 0x000fe200078ec0ff */
[----:B------:R-:W5:Y:S01]  /*8370*/  LD.E.128 R8, desc[UR50][R8.64] ;  /* 0x0000003208087980 */ /* 0x000f62000c101d00 */
[----:B---3--:R-:W1:Y:S01]  /*8380*/  @P1 LDC R21, c[0x0][0xbf0] ;  /* 0x0002fc00ff151b82 */ /* 0x008e620000000800 */
[----:B--2---:R-:W-:Y:S01]  /*8390*/  MOV R3, UR39 ;  /* 0x0000002700037c02 */ /* 0x004fe20008000f00 */
[----:B------:R-:W-:Y:S01]  /*83a0*/  UIADD3 UR9, UR9, UR7, URZ ;  /* 0x0000000709097290 */ /* 0x000fe2000fffe03f */
[----:B------:R-:W-:Y:S01]  /*83b0*/  SHF.R.U64 R12, R12, 0x3, RZ ;  /* 0x000000030c0c7819 */ /* 0x000fe200000012ff */
[----:B------:R-:W-:Y:S01]  /*83c0*/  UIMAD UR4, UR14, UR10, URZ ;  /* 0x0000000a0e0472a4 */ /* 0x000fe2000f8e023f */
[----:B------:R-:W-:Y:S01]  /*83d0*/  SHF.R.U64 R4, R4, 0x3, RZ ;  /* 0x0000000304047819 */ /* 0x000fe200000012ff */
[----:B------:R-:W-:Y:S01]  /*83e0*/  UIMAD.WIDE.U32 UR8, UR40, UR10, UR8 ;  /* 0x0000000a280872a5 */ /* 0x000fe2000f8e0008 */
[----:B------:R-:W-:Y:S01]  /*83f0*/  IMAD R30, R3, 0x80, R0 ;  /* 0x00000080031e7824 */ /* 0x000fe200078e0200 */
[----:B------:R-:W-:Y:S01]  /*8400*/  UIMAD UR4, UR40, UR11, UR4 ;  /* 0x0000000b280472a4 */ /* 0x000fe2000f8e0204 */
[----:B------:R-:W-:Y:S01]  /*8410*/  LOP3.LUT R12, R12, R15, RZ, 0x3c, !PT ;  /* 0x0000000f0c0c7212 */ /* 0x000fe200078e3cff */
[----:B------:R-:W5:Y:S01]  /*8420*/  LD.E.128 R44, desc[UR50][R44.64] ;  /* 0x000000322c2c7980 */ /* 0x000f62000c101d00 */
[----:B------:R-:W-:Y:S01]  /*8430*/  ULDC.64 UR10, c[0x0][0xaf0] ;  /* 0x0002bc00000a7ab9 */ /* 0x000fe20000000a00 */
[----:B------:R-:W-:Y:S01]  /*8440*/  UIADD3 UR9, UR9, UR4, URZ ;  /* 0x0000000409097290 */ /* 0x000fe2000fffe03f */
[----:B0-----:R-:W-:Y:S01]  /*8450*/  @P1 IMAD.HI.U32 R0, R30, R29, RZ ;  /* 0x0000001d1e001227 */ /* 0x001fe200078e00ff */
[----:B------:R-:W-:Y:S01]  /*8460*/  UIMAD UR4, UR38, UR10, URZ ;  /* 0x0000000a260472a4 */ /* 0x000fe2000f8e023f */
[----:B------:R-:W-:Y:S01]  /*8470*/  LOP3.LUT R32, R4, R5, RZ, 0x3c, !PT ;  /* 0x0000000504207212 */ /* 0x000fe200078e3cff */
[----:B------:R-:W-:Y:S01]  /*8480*/  UIMAD.WIDE.U32 UR8, UR37, UR10, UR8 ;  /* 0x0000000a250872a5 */ /* 0x000fe2000f8e0008 */
[----:B------:R-:W-:Y:S01]  /*8490*/  IMAD.MOV.U32 R3, RZ, RZ, R30 ;  /* 0x000000ffff037224 */ /* 0x000fe200078e001e */
[----:B------:R-:W-:Y:S01]  /*84a0*/  UIMAD UR4, UR37, UR11, UR4 ;  /* 0x0000000b250472a4 */ /* 0x000fe2000f8e0204 */
[----:B------:R-:W5:Y:S04]  /*84b0*/  LD.E.128 R12, desc[UR50][R12.64] ;  /* 0x000000320c0c7980 */ /* 0x000f68000c101d00 */
[----:B------:R-:W5:Y:S01]  /*84c0*/  LD.E.128 R4, desc[UR50][R6.64] ;  /* 0x0000003206047980 */ /* 0x000f62000c101d00 */
[----:B-1----:R-:W-:Y:S01]  /*84d0*/  @P1 SHF.R.U32.HI R3, RZ, R21, R0 ;  /* 0x00000015ff031219 */ /* 0x002fe20000011600 */
[----:B------:R-:W-:Y:S01]  /*84e0*/  UIADD3 UR4, UR9, UR4, URZ ;  /* 0x0000000409047290 */ /* 0x000fe2000fffe03f */
[----:B------:R-:W-:Y:S01]  /*84f0*/  IMAD.U32 R20, RZ, RZ, UR8 ;  /* 0x00000008ff147e24 */ /* 0x000fe2000f8e00ff */
[----:B------:R-:W5:Y:S01]  /*8500*/  LD.E.128 R40, desc[UR50][R40.64] ;  /* 0x0000003228287980 */ /* 0x000f62000c101d00 */
[--C-:B------:R-:W-:Y:S01]  /*8510*/  SHF.R.S32.HI R0, RZ, 0x1f, R3.reuse ;  /* 0x0000001fff007819 */ /* 0x100fe20000011403 */
[----:B------:R-:W-:-:S02]  /*8520*/  IMAD.MOV R29, RZ, RZ, -R3 ;  /* 0x000000ffff1d7224 */ /* 0x000fc400078e0a03 */
[----:B------:R-:W-:Y:S01]  /*8530*/  IMAD.U32 R21, RZ, RZ, UR9 ;  /* 0x00000009ff157e24 */ /* 0x000fe2000f8e00ff */
[----:B------:R-:W-:Y:S01]  /*8540*/  ULDC.64 UR8, c[0x0][0xae0] ;  /* 0x0002b80000087ab9 */ /* 0x000fe20000000a00 */
[----:B------:R-:W-:Y:S01]  /*8550*/  IMAD R29, R50, R29, R30 ;  /* 0x0000001d321d7224 */ /* 0x000fe200078e021e */
[----:B------:R-:W-:Y:S01]  /*8560*/  MOV R21, UR4 ;  /* 0x0000000400157c02 */ /* 0x000fe20008000f00 */
[----:B------:R-:W-:Y:S01]  /*8570*/  IMAD R0, R0, UR8, RZ ;  /* 0x0000000800007c24 */ /* 0x000fe2000f8e02ff */
[----:B------:R-:W5:Y:S03]  /*8580*/  LD.E.128 R36, desc[UR50][R36.64] ;  /* 0x0000003224247980 */ /* 0x000f66000c101d00 */
[C---:B------:R-:W-:Y:S01]  /*8590*/  IMAD R31, R3.reuse, UR9, R0 ;  /* 0x00000009031f7c24 */ /* 0x040fe2000f8e0200 */
[----:B------:R-:W5:Y:S01]  /*85a0*/  LD.E.128 R32, desc[UR50][R32.64] ;  /* 0x0000003220207980 */ /* 0x000f62000c101d00 */
[----:B------:R-:W-:Y:S01]  /*85b0*/  SHF.R.S32.HI R0, RZ, 0x1f, R29 ;  /* 0x0000001fff007819 */ /* 0x000fe2000001141d */
        /* <DEDUP_REMOVED lines=8> */
[----:B------:R-:W-:-:S02]  /*8640*/  IMAD.U32 R48, RZ, RZ, UR39 ;  /* 0x00000027ff307e24 */ /* 0x000fc4000f8e00ff */
[----:B------:R-:W-:Y:S02]  /*8650*/  IMAD.IADD R21, R21, 0x1, R31 ;  /* 0x0000000115157824 */ /* 0x000fe400078e021f */
[----:B------:R-:W-:Y:S02]  /*8660*/  IMAD R30, R0, UR8, RZ ;  /* 0x00000008001e7c24 */ /* 0x000fe4000f8e02ff */
[----:B------:R-:W-:Y:S02]  /*8670*/  IMAD R48, R48, 0x80, R17 ;  /* 0x0000008030307824 */ /* 0x000fe400078e0211 */
[C---:B------:R-:W-:Y:S02]  /*8680*/  IMAD R3, R29.reuse, UR9, R30 ;  /* 0x000000091d037c24 */ /* 0x040fe4000f8e021e */
[----:B------:R-:W-:Y:S01]  /*8690*/  IMAD.WIDE.U32 R20, R29, UR8, R20 ;  /* 0x000000081d147c25 */ /* 0x000fe2000f8e0014 */
[----:B------:R-:W-:Y:S01]  /*86a0*/  ISETP.GE.AND P2, PT, R48, R53, PT ;  /* 0x000000353000720c */ /* 0x000fe20003f46270 */
[----:B------:R-:W-:-:S02]  /*86b0*/  ULDC.64 UR8, c[0x0][0xa80] ;  /* 0x0002a00000087ab9 */ /* 0x000fc40000000a00 */
[----:B------:R-:W-:Y:S01]  /*86c0*/  IMAD.IADD R3, R21, 0x1, R3 ;  /* 0x0000000115037824 */ /* 0x000fe200078e0203 */
[----:B------:R-:W-:Y:S01]  /*86d0*/  LEA R30, P3, R20, UR8, 0x1 ;  /* 0x00000008141e7c11 */ /* 0x000fe2000f8608ff */
[----:B------:R-:W-:Y:S01]  /*86e0*/  VIADD R28, R28, 0x28820 ;  /* 0x000288201c1c7836 */ /* 0x000fe20000000000 */
[----:B------:R-:W-:Y:S02]  /*86f0*/  IADD3 R0, R48, 0x20, RZ ;  /* 0x0000002030007810 */ /* 0x000fe40007ffe0ff */
[----:B------:R-:W-:Y:S02]  /*8700*/  LEA.HI.X R3, R20, UR9, R3, 0x1, P3 ;  /* 0x0000000914037c11 */ /* 0x000fe400098f0c03 */
[----:B------:R-:W-:Y:S02]  /*8710*/  PRMT R28, RZ, 0x654, R28 ;  /* 0x00000654ff1c7816 */ /* 0x000fe4000000001c */
[-C--:B------:R-:W-:Y:S01]  /*8720*/  ISETP.GE.AND P0, PT, R0, R53.reuse, PT ;  /* 0x000000350000720c */ /* 0x080fe20003f06270 */
[----:B------:R-:W-:Y:S01]  /*8730*/  VIADD R0, R48, 0x40 ;  /* 0x0000004030007836 */ /* 0x000fe20000000000 */
[----:B0-----:R0:W-:Y:S01]  /*8740*/  SYNCS.ARRIVE.TRANS64.RED.A1T0 RZ, [R28+URZ], RZ ;  /* 0x000000ff1cff79a7 */ /* 0x0011e2000810043f */
[----:B------:R0:W1:Y:S01]  /*8750*/  SHFL.IDX PT, R21, R30, RZ, 0x181f ;  /* 0x00181fff1e157589 */ /* 0x00006200000e0000 */
[----:B------:R-:W-:Y:S03]  /*8760*/  BSSY B1, `(.L_x_6761) ;  /* 0x000000d000017945 */ /* 0x000fe60003800000 */
[----:B------:R0:W2:Y:S01]  /*8770*/  SHFL.IDX PT, R29, R3, RZ, 0x181f ;  /* 0x00181fff031d7589 */ /* 0x0000a200000e0000 */
[----:B------:R-:W-:Y:S01]  /*8780*/  ISETP.GE.AND P1, PT, R0, R53, PT ;  /* 0x000000350000720c */ /* 0x000fe20003f26270 */
[----:B------:R-:W-:-:S12]  /*8790*/  @P2 BRA `(.L_x_6762) ;  /* 0x0000000000242947 */ /* 0x000fd80003800000 */
[----:B------:R-:W-:Y:S02]  /*87a0*/  ULDC UR4, c[0x0][0xac8] ;  /* 0x0002b20000047ab9 */ /* 0x000fe40000000800 */
[----:B------:R-:W-:Y:S02]  /*87b0*/  ISETP.GE.AND P2, PT, R22, UR4, PT ;  /* 0x0000000416007c0c */ /* 0x000fe4000bf46270 */
[----:B------:R-:W-:-:S11]  /*87c0*/  ISETP.GE.AND P3, PT, R18, UR4, PT ;  /* 0x0000000412007c0c */ /* 0x000fd6000bf66270 */
[-C--:B-1----:R-:W-:Y:S02]  /*87d0*/  @!P2 LEA R20, P4, R22, R21.reuse, 0x1 ;  /* 0x000000151614a211 */ /* 0x082fe400078808ff */
[----:B0-----:R-:W-:Y:S02]  /*87e0*/  @!P3 LEA R28, P5, R18, R21, 0x1 ;  /* 0x00000015121cb211 */ /* 0x001fe400078a08ff */
[-C--:B--2---:R-:W-:Y:S02]  /*87f0*/  @!P2 LEA.HI.X R21, R22, R29.reuse, R189, 0x1, P4 ;  /* 0x0000001d1615a211 */ /* 0x084fe400020f0cbd */
[----:B------:R-:W-:-:S03]  /*8800*/  @!P3 LEA.HI.X R29, R18, R29, R188, 0x1, P5 ;  /* 0x0000001d121db211 */ /* 0x000fc600028f0cbc */
[----:B-----5:R3:W-:Y:S04]  /*8810*/  @!P2 ST.E.128 desc[UR50][R20.64], R24 ;  /* 0x000000181400a985 */ /* 0x0207e8000c101d32 */
[----:B------:R3:W-:Y:S02]  /*8820*/  @!P3 ST.E.128 desc[UR50][R28.64], R44 ;  /* 0x0000002c1c00b985 */ /* 0x0007e4000c101d32 */
.L_x_6762:
[----:B------:R-:W-:Y:S05]  /*8830*/  BSYNC B1 ;  /* 0x0000000000017941 */ /* 0x000fea0003800000 */
.L_x_6761:
[----:B---3-5:R3:W4:Y:S01]  /*8840*/  SHFL.IDX PT, R25, R3, 0x1, 0x181f ;  /* 0x00381f0003197f89 */ /* 0x02872200000e0000 */
[----:B------:R-:W-:Y:S03]  /*8850*/  BSSY B1, `(.L_x_6763) ;  /* 0x000000c000017945 */ /* 0x000fe60003800000 */
[----:B-1----:R3:W1:Y:S01]  /*8860*/  SHFL.IDX PT, R21, R30, 0x1, 0x181f ;  /* 0x00381f001e157f89 */ /* 0x00266200000e0000 */
[----:B------:R-:W-:Y:S05]  /*8870*/  @P0 BRA `(.L_x_6764) ;  /* 0x0000000000240947 */ /* 0x000fea0003800000 */
[----:B------:R-:W-:Y:S02]  /*8880*/  ULDC UR4, c[0x0][0xac8] ;  /* 0x0002b20000047ab9 */ /* 0x000fe40000000800 */
[----:B------:R-:W-:Y:S02]  /*8890*/  ISETP.GE.AND P3, PT, R22, UR4, PT ;  /* 0x0000000416007c0c */ /* 0x000fe4000bf66270 */
[----:B------:R-:W-:-:S11]  /*88a0*/  ISETP.GE.AND P4, PT, R18, UR4, PT ;  /* 0x0000000412007c0c */ /* 0x000fd6000bf86270 */
[-C--:B-1----:R-:W-:Y:S02]  /*88b0*/  @!P3 LEA R20, P0, R22, R21.reuse, 0x1 ;  /* 0x000000151614b211 */ /* 0x082fe400078008ff */
[----:B------:R-:W-:Y:S02]  /*88c0*/  @!P4 LEA R24, P2, R18, R21, 0x1 ;  /* 0x000000151218c211 */ /* 0x000fe400078408ff */
[-C--:B----4-:R-:W-:Y:S02]  /*88d0*/  @!P3 LEA.HI.X R21, R22, R25.reuse, R189, 0x1, P0 ;  /* 0x000000191615b211 */ /* 0x090fe400000f0cbd */
[----:B------:R-:W-:-:S03]  /*88e0*/  @!P4 LEA.HI.X R25, R18, R25, R188, 0x1, P2 ;  /* 0x000000191219c211 */ /* 0x000fc600010f0cbc */
[----:B------:R1:W-:Y:S04]  /*88f0*/  @!P3 ST.E.128 desc[UR50][R20.64], R12 ;  /* 0x0000000c1400b985 */ /* 0x0003e8000c101d32 */
[----:B------:R1:W-:Y:S02]  /*8900*/  @!P4 ST.E.128 desc[UR50][R24.64], R40 ;  /* 0x000000281800c985 */ /* 0x0003e4000c101d32 */
.L_x_6764:
[----:B------:R-:W-:Y:S05]  /*8910*/  BSYNC B1 ;  /* 0x0000000000017941 */ /* 0x000fea0003800000 */
.L_x_6763:
[----:B-1----:R1:W0:Y:S01]  /*8920*/  SHFL.IDX PT, R15, R3, 0x2, 0x181f ;  /* 0x00581f00030f7f89 */ /* 0x00222200000e0000 */
[----:B------:R-:W-:Y:S03]  /*8930*/  BSSY B1, `(.L_x_6765) ;  /* 0x000000c000017945 */ /* 0x000fe60003800000 */
[----:B------:R1:W0:Y:S01]  /*8940*/  SHFL.IDX PT, R13, R30, 0x2, 0x181f ;  /* 0x00581f001e0d7f89 */ /* 0x00022200000e0000 */
[----:B------:R-:W-:Y:S05]  /*8950*/  @P1 BRA `(.L_x_6766) ;  /* 0x0000000000241947 */ /* 0x000fea0003800000 */
[----:B------:R-:W-:Y:S02]  /*8960*/  ULDC UR4, c[0x0][0xac8] ;  /* 0x0002b20000047ab9 */ /* 0x000fe40000000800 */
[----:B------:R-:W-:Y:S02]  /*8970*/  ISETP.GE.AND P2, PT, R22, UR4, PT ;  /* 0x0000000416007c0c */ /* 0x000fe4000bf46270 */
[----:B------:R-:W-:-:S11]  /*8980*/  ISETP.GE.AND P3, PT, R18, UR4, PT ;  /* 0x0000000412007c0c */ /* 0x000fd6000bf66270 */
[-C--:B0-----:R-:W-:Y:S02]  /*8990*/  @!P2 LEA R12, P0, R22, R13.reuse, 0x1 ;  /* 0x0000000d160ca211 */ /* 0x081fe400078008ff */
[----:B------:R-:W-:Y:S02]  /*89a0*/  @!P3 LEA R14, P1, R18, R13, 0x1 ;  /* 0x0000000d120eb211 */ /* 0x000fe400078208ff */
[-C--:B------:R-:W-:Y:S02]  /*89b0*/  @!P2 LEA.HI.X R13, R22, R15.reuse, R189, 0x1, P0 ;  /* 0x0000000f160da211 */ /* 0x080fe400000f0cbd */
[----:B------:R-:W-:-:S03]  /*89c0*/  @!P3 LEA.HI.X R15, R18, R15, R188, 0x1, P1 ;  /* 0x0000000f120fb211 */ /* 0x000fc600008f0cbc */
[----:B------:R0:W-:Y:S04]  /*89d0*/  @!P2 ST.E.128 desc[UR50][R12.64], R8 ;  /* 0x000000080c00a985 */ /* 0x0001e8000c101d32 */
[----:B------:R0:W-:Y:S02]  /*89e0*/  @!P3 ST.E.128 desc[UR50][R14.64], R36 ;  /* 0x000000240e00b985 */ /* 0x0001e4000c101d32 */
.L_x_6766:
[----:B------:R-:W-:Y:S05]  /*89f0*/  BSYNC B1 ;  /* 0x0000000000017941 */ /* 0x000fea0003800000 */
.L_x_6765:
[----:B------:R-:W-:Y:S01]  /*8a00*/  VIADD R0, R48, 0x60 ;  /* 0x0000006030007836 */ /* 0x000fe20000000000 */
[----:B01-3--:R-:W0:Y:S04]  /*8a10*/  SHFL.IDX PT, R3, R3, 0x3, 0x181f ;  /* 0x00781f0003037f89 */ /* 0x00be2800000e0000 */
[----:B------:R-:W-:Y:S01]  /*8a20*/  ISETP.GE.AND P0, PT, R0, R53, PT ;  /* 0x000000350000720c */ /* 0x000fe20003f06270 */
[----:B------:R1:W3:-:S12]  /*8a30*/  SHFL.IDX PT, R11, R30, 0x3, 0x181f ;  /* 0x00781f001e0b7f89 */ /* 0x0002d800000e0000 */
[----:B-1----:R-:W-:Y:S05]  /*8a40*/  @P0 BRA `(.L_x_6767) ;  /* 0x0000000c001c0947 */ /* 0x002fea0003800000 */
[----:B------:R-:W-:Y:S02]  /*8a50*/  ULDC UR4, c[0x0][0xac8] ;  /* 0x0002b20000047ab9 */ /* 0x000fe40000000800 */
[----:B------:R-:W-:-:S13]  /*8a60*/  ISETP.GE.AND P1, PT, R22, UR4, PT ;  /* 0x0000000416007c0c */ /* 0x000fda000bf26270 */
[----:B---3--:R-:W-:-:S04]  /*8a70*/  @!P1 LEA R8, P0, R22, R11, 0x1 ;  /* 0x0000000b16089211 */ /* 0x008fc800078008ff */
[----:B0-----:R-:W-:Y:S02]  /*8a80*/  @!P1 LEA.HI.X R9, R22, R3, R189, 0x1, P0 ;  /* 0x0000000316099211 */ /* 0x001fe400000f0cbd */
[----:B------:R-:W-:-:S03]  /*8a90*/  ISETP.GE.AND P0, PT, R18, UR4, PT ;  /* 0x0000000412007c0c */ /* 0x000fc6000bf06270 */
[----:B------:R1:W-:Y:S10]  /*8aa0*/  @!P1 ST.E.128 desc[UR50][R8.64], R4 ;  /* 0x0000000408009985 */ /* 0x0003f4000c101d32 */
[----:B------:R-:W-:Y:S05]  /*8ab0*/  @P0 BRA `(.L_x_6767) ;  /* 0x0000000c00000947 */ /* 0x000fea0003800000 */
[----:B-1----:R-:W-:-:S04]  /*8ac0*/  LEA R4, P0, R18, R11, 0x1 ;  /* 0x0000000b12047211 */ /* 0x002fc800078008ff */
[----:B------:R-:W-:-:S05]  /*8ad0*/  LEA.HI.X R5, R18, R3, R188, 0x1, P0 ;  /* 0x0000000312057211 */ /* 0x000fca00000f0cbc */
[----:B------:R0:W-:Y:S01]  /*8ae0*/  ST.E.128 desc[UR50][R4.64], R32 ;  /* 0x0000002004007985 */ /* 0x0001e2000c101d32 */
[----:B------:R-:W-:Y:S05]  /*8af0*/  BRA `(.L_x_6767) ;  /* 0x0000000800f07947 */ /* 0x000fea0003800000 */
.L_x_6759:
[----:B------:R-:W-:Y:S01]  /*8b00*/  ULDC.64 UR10, c[0x0][0xc00] ;  /* 0x00030000000a7ab9 */ /* 0x000fe20000000a00 */
[----:B------:R-:W-:Y:S01]  /*8b10*/  USHF.L.U32 UR8, UR37, 0x2, URZ ;  /* 0x0000000225087899 */ /* 0x000fe2000800063f */
[----:B------:R-:W0:Y:S01]  /*8b20*/  LDC R11, c[0x0][0xbe8] ;  /* 0x0002fa00ff0b7b82 */ /* 0x000e220000000800 */
[----:B------:R-:W-:Y:S02]  /*8b30*/  UISETP.NE.U32.AND UP0, UPT, UR10, URZ, UPT ;  /* 0x0000003f0a00728c */ /* 0x000fe4000bf05070 */
[----:B------:R-:W-:Y:S02]  /*8b40*/  USHF.L.U64.HI UR9, UR37, 0x2, UR38 ;  /* 0x0000000225097899 */ /* 0x000fe40008010226 */
[----:B------:R-:W-:Y:S02]  /*8b50*/  UISETP.NE.AND.EX UP0, UPT, UR11, URZ, UPT, UP0 ;  /* 0x0000003f0b00728c */ /* 0x000fe4000bf05300 */
[----:B------:R-:W-:-:S04]  /*8b60*/  UIADD3 UR4, UP1, UR8, UR10, URZ ;  /* 0x0000000a08047290 */ /* 0x000fc8000ff3e03f */
[----:B------:R-:W-:Y:S01]  /*8b70*/  PLOP3.LUT P2, PT, PT, PT, UP0, 0x80, 0x0 ;  /* 0x000000000000781c */ /* 0x000fe20003f4f008 */
[----:B------:R-:W-:Y:S01]  /*8b80*/  UIADD3.X UR7, UR9, UR11, URZ, UP1, !UPT ;  /* 0x0000000b09077290 */ /* 0x000fe20008ffe43f */
[----:B------:R-:W-:Y:S02]  /*8b90*/  MOV R4, UR4 ;  /* 0x0000000400047c02 */ /* 0x000fe40008000f00 */
[----:B------:R-:W-:Y:S02]  /*8ba0*/  ULDC.64 UR10, c[0x0][0xc08] ;  /* 0x00030200000a7ab9 */ /* 0x000fe40000000a00 */
[----:B------:R-:W-:Y:S01]  /*8bb0*/  UISETP.NE.U32.AND UP1, UPT, UR10, URZ, UPT ;  /* 0x0000003f0a00728c */ /* 0x000fe2000bf25070 */
[----:B------:R-:W-:-:S03]  /*8bc0*/  IMAD.U32 R5, RZ, RZ, UR7 ;  /* 0x00000007ff057e24 */ /* 0x000fc6000f8e00ff */
[----:B------:R-:W-:-:S03]  /*8bd0*/  UISETP.NE.AND.EX UP1, UPT, UR11, URZ, UPT, UP1 ;  /* 0x0000003f0b00728c */ /* 0x000fc6000bf25310 */
[----:B------:R-:W2:Y:S01]  /*8be0*/  @P2 LDG.E R3, desc[UR50][R4.64] ;  /* 0x0000003204032981 */ /* 0x000ea2000c1e1900 */
[----:B------:R-:W-:Y:S02]  /*8bf0*/  ULDC UR4, c[0x0][0xa88] ;  /* 0x0002a20000047ab9 */ /* 0x000fe40000000800 */
[----:B------:R-:W-:Y:S01]  /*8c00*/  PLOP3.LUT P3, PT, PT, PT, UP1, 0x80, 0x0 ;  /* 0x000000000000781c */ /* 0x000fe20003f6f018 */
[----:B------:R-:W-:-:S04]  /*8c10*/  IMAD.U32 R0, RZ, RZ, UR4 ;  /* 0x00000004ff007e24 */ /* 0x000fc8000f8e00ff */
        /* <DEDUP_REMOVED lines=16> */
[----:B--2---:R-:W-:-:S07]  /*8d20*/  IADD3 R0, -R3, R0, RZ ;  /* 0x0000000003007210 */ /* 0x004fce0007ffe1ff */
.L_x_6768:
[----:B------:R-:W-:Y:S01]  /*8d30*/  USEL UR37, UR37, URZ, !UP0 ;  /* 0x0000003f25257287 */ /* 0x000fe2000c000000 */
[----:B------:R-:W-:Y:S01]  /*8d40*/  BSSY B1, `(.L_x_6769) ;  /* 0x000002d000017945 */ /* 0x000fe20003800000 */
[----:B------:R-:W-:-:S03]  /*8d50*/  USEL UR38, UR38, URZ, !UP0 ;  /* 0x0000003f26267287 */ /* 0x000fc6000c000000 */
[----:B------:R-:W-:Y:S09]  /*8d60*/  @P1 BRA `(.L_x_6770) ;  /* 0x0000000000a81947 */ /* 0x000ff20003800000 */
[----:B------:R-:W0:Y:S01]  /*8d70*/  S2R R4, SR_TID.X ;  /* 0x0000000000047919 */ /* 0x000e220000002100 */
[----:B------:R-:W1:Y:S01]  /*8d80*/  LDC R6, c[0x0][0xbe8] ;  /* 0x0002fa00ff067b82 */ /* 0x000e620000000800 */
        /* <DEDUP_REMOVED lines=10> */
[----:B------:R-:W-:Y:S02]  /*8e30*/  UMOV UR9, UR10 ;  /* 0x0000000a00097c82 */ /* 0x000fe40008000000 */
[----:B------:R-:W-:Y:S02]  /*8e40*/  UIMAD.WIDE.U32 UR8, UR40, UR12, UR8 ;  /* 0x0000000c280872a5 */ /* 0x000fe4000f8e0008 */
[----:B------:R-:W-:-:S03]  /*8e50*/  UIMAD UR7, UR40, UR13, UR7 ;  /* 0x0000000d280772a4 */ /* 0x000fc6000f8e0207 */
[----:B------:R-:W-:Y:S02]  /*8e60*/  ULDC.64 UR12, c[0x0][0xb98] ;  /* 0x0002e600000c7ab9 */ /* 0x000fe40000000a00 */
[----:B------:R-:W0:Y:S01]  /*8e70*/  @P1 LDC R4, c[0x0][0xbec] ;  /* 0x0002fb00ff041b82 */ /* 0x000e220000000800 */
[----:B------:R-:W-:Y:S02]  /*8e80*/  UIADD3 UR9, UR9, UR7, URZ ;  /* 0x0000000709097290 */ /* 0x000fe4000fffe03f */
[----:B------:R-:W-:Y:S02]  /*8e90*/  UIMAD UR7, UR38, UR12, URZ ;  /* 0x0000000c260772a4 */ /* 0x000fe4000f8e023f */
[----:B------:R-:W-:Y:S02]  /*8ea0*/  UIMAD.WIDE.U32 UR8, UR37, UR12, UR8 ;  /* 0x0000000c250872a5 */ /* 0x000fe4000f8e0008 */
[----:B------:R-:W-:Y:S01]  /*8eb0*/  UIMAD UR7, UR37, UR13, UR7 ;  /* 0x0000000d250772a4 */ /* 0x000fe2000f8e0207 */
[----:B------:R-:W1:Y:S02]  /*8ec0*/  @P1 LDC R8, c[0x0][0xbf0] ;  /* 0x0002fc00ff081b82 */ /* 0x000e640000000800 */
[----:B------:R-:W-:Y:S01]  /*8ed0*/  ULDC.64 UR12, c[0x0][0xb88] ;  /* 0x0002e200000c7ab9 */ /* 0x000fe20000000a00 */
[----:B0-----:R-:W-:-:S04]  /*8ee0*/  @P1 IMAD.HI.U32 R3, R5, R4, RZ ;  /* 0x0000000405031227 */ /* 0x001fc800078e00ff */
[----:B------:R-:W-:Y:S01]  /*8ef0*/  IMAD.MOV.U32 R4, RZ, RZ, R5 ;  /* 0x000000ffff047224 */ /* 0x000fe200078e0005 */
[----:B-1----:R-:W-:Y:S01]  /*8f00*/  @P1 SHF.R.U32.HI R4, RZ, R8, R3 ;  /* 0x00000008ff041219 */ /* 0x002fe20000011603 */
[----:B------:R-:W-:-:S03]  /*8f10*/  IMAD.U32 R8, RZ, RZ, UR7 ;  /* 0x00000007ff087e24 */ /* 0x000fc6000f8e00ff */
[----:B------:R-:W-:-:S05]  /*8f20*/  IADD3 R3, -R4, RZ, RZ ;  /* 0x000000ff04037210 */ /* 0x000fca0007ffe1ff */
[----:B------:R-:W-:Y:S01]  /*8f30*/  IMAD R3, R6, R3, R5 ;  /* 0x0000000306037224 */ /* 0x000fe200078e0205 */
[----:B------:R-:W-:Y:S02]  /*8f40*/  SHF.R.S32.HI R5, RZ, 0x1f, R4 ;  /* 0x0000001fff057819 */ /* 0x000fe40000011404 */
        /* <DEDUP_REMOVED lines=12> */
.L_x_6770:
[----:B------:R-:W-:Y:S05]  /*9010*/  BSYNC B1 ;  /* 0x0000000000017941 */ /* 0x000fea0003800000 */
.L_x_6769:
[----:B------:R-:W1:Y:S01]  /*9020*/  @P0 LDC R5, c[0x0][0xbf0] ;  /* 0x0002fc00ff050b82 */ /* 0x000e620000000800 */
[----:B------:R-:W-:Y:S01]  /*9030*/  ULDC.64 UR12, c[0x0][0xaa0] ;  /* 0x0002a800000c7ab9 */ /* 0x000fe20000000a00 */
[----:B------:R-:W-:Y:S01]  /*9040*/  MOV R8, UR39 ;  /* 0x0000002700087c02 */ /* 0x000fe20008000f00 */
[----:B------:R-:W-:Y:S01]  /*9050*/  UIMAD UR7, UR10, UR12, URZ ;  /* 0x0000000c0a0772a4 */ /* 0x000fe2000f8e023f */
[----:B0-----:R-:W-:Y:S01]  /*9060*/  IMAD R3, R152, 0x20, R17 ;  /* 0x0000002098037824 */ /* 0x001fe200078e0211 */
[----:B------:R-:W-:Y:S01]  /*9070*/  UIMAD.WIDE.U32 UR8, UR4, UR12, URZ ;  /* 0x0000000c040872a5 */ /* 0x000fe2000f8e003f */
[----:B------:R-:W-:Y:S01]  /*9080*/  BSSY B1, `(.L_x_6771) ;  /* 0x0000039000017945 */ /* 0x000fe20003800000 */
[----:B------:R-:W-:Y:S01]  /*9090*/  UIMAD UR7, UR4, UR13, UR7 ;  /* 0x0000000d040772a4 */ /* 0x000fe2000f8e0207 */
[----:B------:R-:W-:Y:S02]  /*90a0*/  IMAD R8, R8, 0x80, R3 ;  /* 0x0000008008087824 */ /* 0x000fe400078e0203 */
[----:B------:R-:W-:Y:S01]  /*90b0*/  ULDC.64 UR12, c[0x0][0xae8] ;  /* 0x0002ba00000c7ab9 */ /* 0x000fe20000000a00 */
[----:B------:R-:W-:Y:S01]  /*90c0*/  UIADD3 UR9, UR9, UR7, URZ ;  /* 0x0000000709097290 */ /* 0x000fe2000fffe03f */
[----:B------:R-:W-:Y:S01]  /*90d0*/  @P0 IMAD.HI.U32 R4, R8, R9, RZ ;  /* 0x0000000908040227 */ /* 0x000fe200078e00ff */
[----:B------:R-:W-:-:S02]  /*90e0*/  UIMAD UR4, UR11, UR12, URZ ;  /* 0x0000000c0b0472a4 */ /* 0x000fc4000f8e023f */
[----:B------:R-:W-:Y:S01]  /*90f0*/  UIMAD.WIDE.U32 UR8, UR40, UR12, UR8 ;  /* 0x0000000c280872a5 */ /* 0x000fe2000f8e0008 */
[----:B------:R-:W-:Y:S01]  /*9100*/  IMAD.MOV.U32 R3, RZ, RZ, R8 ;  /* 0x000000ffff037224 */ /* 0x000fe200078e0008 */
[----:B------:R-:W-:Y:S01]  /*9110*/  UIMAD UR4, UR40, UR13, UR4 ;  /* 0x0000000d280472a4 */ /* 0x000fe2000f8e0204 */
[----:B------:R-:W-:-:S03]  /*9120*/  ULDC.64 UR10, c[0x0][0xaf0] ;  /* 0x0002bc00000a7ab9 */ /* 0x000fc60000000a00 */
[----:B------:R-:W-:Y:S02]  /*9130*/  UIADD3 UR9, UR9, UR4, URZ ;  /* 0x0000000409097290 */ /* 0x000fe4000fffe03f */
[----:B------:R-:W-:Y:S01]  /*9140*/  UIMAD UR4, UR38, UR10, URZ ;  /* 0x0000000a260472a4 */ /* 0x000fe2000f8e023f */
[----:B-1----:R-:W-:Y:S01]  /*9150*/  @P0 SHF.R.U32.HI R3, RZ, R5, R4 ;  /* 0x00000005ff030219 */ /* 0x002fe20000011604 */
[----:B------:R-:W-:Y:S02]  /*9160*/  UIMAD.WIDE.U32 UR8, UR37, UR10, UR8 ;  /* 0x0000000a250872a5 */ /* 0x000fe4000f8e0008 */
[----:B------:R-:W-:Y:S01]  /*9170*/  UIMAD UR4, UR37, UR11, UR4 ;  /* 0x0000000b250472a4 */ /* 0x000fe2000f8e0204 */
[--C-:B------:R-:W-:Y:S01]  /*9180*/  SHF.R.S32.HI R4, RZ, 0x1f, R3.reuse ;  /* 0x0000001fff047819 */ /* 0x100fe20000011403 */
[----:B------:R-:W-:Y:S01]  /*9190*/  IMAD.MOV R7, RZ, RZ, -R3 ;  /* 0x000000ffff077224 */ /* 0x000fe200078e0a03 */
[----:B------:R-:W-:Y:S01]  /*91a0*/  ULDC.64 UR10, c[0x0][0xae0] ;  /* 0x0002b800000a7ab9 */ /* 0x000fe20000000a00 */
[----:B------:R-:W-:-:S02]  /*91b0*/  UIADD3 UR4, UR9, UR4, URZ ;  /* 0x0000000409047290 */ /* 0x000fc4000fffe03f */
[----:B------:R-:W-:Y:S01]  /*91c0*/  MOV R5, UR9 ;  /* 0x0000000900057c02 */ /* 0x000fe20008000f00 */
[----:B------:R-:W-:Y:S02]  /*91d0*/  IMAD R6, R4, UR10, RZ ;  /* 0x0000000a04067c24 */ /* 0x000fe4000f8e02ff */
[----:B------:R-:W-:Y:S01]  /*91e0*/  IMAD.U32 R4, RZ, RZ, UR8 ;  /* 0x00000008ff047e24 */ /* 0x000fe2000f8e00ff */
[----:B------:R-:W-:Y:S01]  /*91f0*/  ULDC.64 UR8, c[0x0][0xad8] ;  /* 0x0002b60000087ab9 */ /* 0x000fe20000000a00 */
[----:B------:R-:W-:Y:S02]  /*9200*/  IMAD.U32 R5, RZ, RZ, UR4 ;  /* 0x00000004ff057e24 */ /* 0x000fe4000f8e00ff */
[----:B------:R-:W-:Y:S02]  /*9210*/  IMAD R7, R11, R7, R8 ;  /* 0x000000070b077224 */ /* 0x000fe400078e0208 */
[C---:B------:R-:W-:Y:S02]  /*9220*/  IMAD R9, R3.reuse, UR11, R6 ;  /* 0x0000000b03097c24 */ /* 0x040fe4000f8e0206 */
[----:B------:R-:W-:Y:S01]  /*9230*/  IMAD.WIDE.U32 R4, R3, UR10, R4 ;  /* 0x0000000a03047c25 */ /* 0x000fe2000f8e0004 */
[----:B------:R-:W-:-:S03]  /*9240*/  SHF.R.S32.HI R3, RZ, 0x1f, R7 ;  /* 0x0000001fff037819 */ /* 0x000fc60000011407 */
[----:B------:R-:W-:Y:S02]  /*9250*/  IMAD.U32 R8, RZ, RZ, UR39 ;  /* 0x00000027ff087e24 */ /* 0x000fe4000f8e00ff */
[----:B------:R-:W-:Y:S02]  /*9260*/  IMAD.IADD R5, R5, 0x1, R9 ;  /* 0x0000000105057824 */ /* 0x000fe400078e0209 */
[----:B------:R-:W-:Y:S02]  /*9270*/  IMAD R6, R3, UR8, RZ ;  /* 0x0000000803067c24 */ /* 0x000fe4000f8e02ff */
[----:B------:R-:W-:Y:S02]  /*9280*/  IMAD R8, R8, 0x80, R17 ;  /* 0x0000008008087824 */ /* 0x000fe400078e0211 */
[----:B-----5:R-:W-:Y:S02]  /*9290*/  IMAD R11, R0, R11, RZ ;  /* 0x0000000b000b7224 */ /* 0x020fe400078e02ff */
[C---:B------:R-:W-:Y:S01]  /*92a0*/  IMAD R3, R7.reuse, UR9, R6 ;  /* 0x0000000907037c24 */ /* 0x040fe2000f8e0206 */
[C---:B------:R-:W-:Y:S01]  /*92b0*/  IADD3 R0, R8.reuse, 0x20, RZ ;  /* 0x0000002008007810 */ /* 0x040fe20007ffe0ff */
[----:B------:R-:W-:Y:S01]  /*92c0*/  IMAD.WIDE.U32 R4, R7, UR8, R4 ;  /* 0x0000000807047c25 */ /* 0x000fe2000f8e0004 */
[-C--:B------:R-:W-:Y:S01]  /*92d0*/  ISETP.GE.AND P2, PT, R8, R11.reuse, PT ;  /* 0x0000000b0800720c */ /* 0x080fe20003f46270 */
[----:B------:R-:W-:Y:S01]  /*92e0*/  ULDC.64 UR8, c[0x0][0xa80] ;  /* 0x0002a00000087ab9 */ /* 0x000fe20000000a00 */
[----:B------:R-:W-:Y:S01]  /*92f0*/  ISETP.GE.AND P1, PT, R0, R11, PT ;  /* 0x0000000b0000720c */ /* 0x000fe20003f26270 */
[----:B------:R-:W-:Y:S01]  /*9300*/  IMAD.IADD R3, R5, 0x1, R3 ;  /* 0x0000000105037824 */ /* 0x000fe200078e0203 */
[----:B------:R-:W-:Y:S01]  /*9310*/  LEA R6, P3, R4, UR8, 0x1 ;  /* 0x0000000804067c11 */ /* 0x000fe2000f8608ff */
[----:B------:R-:W-:-:S03]  /*9320*/  VIADD R0, R8, 0x40 ;  /* 0x0000004008007836 */ /* 0x000fc60000000000 */
[----:B------:R-:W-:Y:S01]  /*9330*/  LEA.HI.X R3, R4, UR9, R3, 0x1, P3 ;  /* 0x0000000904037c11 */ /* 0x000fe200098f0c03 */
[----:B------:R0:W1:Y:S01]  /*9340*/  SHFL.IDX PT, R7, R6, RZ, 0x181f ;  /* 0x00181fff06077589 */ /* 0x00006200000e0000 */
[----:B------:R-:W-:-:S03]  /*9350*/  ISETP.GE.AND P0, PT, R0, R11, PT ;  /* 0x0000000b0000720c */ /* 0x000fc60003f06270 */
[----:B------:R0:W2:Y:S01]  /*9360*/  SHFL.IDX PT, R5, R3, RZ, 0x181f ;  /* 0x00181fff03057589 */ /* 0x0000a200000e0000 */
[----:B------:R-:W-:Y:S09]  /*9370*/  @P2 BRA `(.L_x_6772) ;  /* 0x0000000000242947 */ /* 0x000ff20003800000 */
[----:B------:R-:W-:Y:S02]  /*9380*/  ULDC UR4, c[0x0][0xac8] ;  /* 0x0002b20000047ab9 */ /* 0x000fe40000000800 */
[----:B------:R-:W-:Y:S02]  /*9390*/  ISETP.GE.AND P4, PT, R22, UR4, PT ;  /* 0x0000000416007c0c */ /* 0x000fe4000bf86270 */
[----:B------:R-:W-:-:S11]  /*93a0*/  ISETP.GE.AND P5, PT, R18, UR4, PT ;  /* 0x0000000412007c0c */ /* 0x000fd6000bfa6270 */
[-C--:B-1----:R-:W-:Y:S02]  /*93b0*/  @!P4 LEA R12, P2, R22, R7.reuse, 0x1 ;  /* 0x00000007160cc211 */ /* 0x082fe400078408ff */
[----:B------:R-:W-:Y:S02]  /*93c0*/  @!P5 LEA R4, P3, R18, R7, 0x1 ;  /* 0x000000071204d211 */ /* 0x000fe400078608ff */
[-C--:B--2---:R-:W-:Y:S02]  /*93d0*/  @!P4 LEA.HI.X R13, R22, R5.reuse, R189, 0x1, P2 ;  /* 0x00000005160dc211 */ /* 0x084fe400010f0cbd */
[----:B------:R-:W-:-:S03]  /*93e0*/  @!P5 LEA.HI.X R5, R18, R5, R188, 0x1, P3 ;  /* 0x000000051205d211 */ /* 0x000fc600018f0cbc */
[----:B------:R3:W-:Y:S04]  /*93f0*/  @!P4 ST.E.128 desc[UR50][R12.64], RZ ;  /* 0x000000ff0c00c985 */ /* 0x0007e8000c101d32 */
[----:B------:R3:W-:Y:S02]  /*9400*/  @!P5 ST.E.128 desc[UR50][R4.64], RZ ;  /* 0x000000ff0400d985 */ /* 0x0007e4000c101d32 */
.L_x_6772:
[----:B------:R-:W-:Y:S05]  /*9410*/  BSYNC B1 ;  /* 0x0000000000017941 */ /* 0x000fea0003800000 */
.L_x_6771:
[----:B--23--:R2:W3:Y:S01]  /*9420*/  SHFL.IDX PT, R5, R3, 0x1, 0x181f ;  /* 0x00381f0003057f89 */ /* 0x00c4e200000e0000 */
        /* <DEDUP_REMOVED lines=8> */
[-C--:B---3--:R-:W-:Y:S02]  /*94b0*/  @!P3 LEA.HI.X R13, R22, R5.reuse, R189, 0x1, P1 ;  /* 0x00000005160db211 */ /* 0x088fe400008f0cbd */
[----:B------:R-:W-:-:S03]  /*94c0*/  @!P4 LEA.HI.X R5, R18, R5, R188, 0x1, P2 ;  /* 0x000000051205c211 */ /* 0x000fc600010f0cbc */
[----:B------:R4:W-:Y:S04]  /*94d0*/  @!P3 ST.E.128 desc[UR50][R12.64], RZ ;  /* 0x000000ff0c00b985 */ /* 0x0009e8000c101d32 */
[----:B------:R4:W-:Y:S02]  /*94e0*/  @!P4 ST.E.128 desc[UR50][R4.64], RZ ;  /* 0x000000ff0400c985 */ /* 0x0009e4000c101d32 */
.L_x_6774:
[----:B------:R-:W-:Y:S05]  /*94f0*/  BSYNC B1 ;  /* 0x0000000000017941 */ /* 0x000fea0003800000 */
.L_x_6773:
[----:B---34-:R3:W4:Y:S01]  /*9500*/  SHFL.IDX PT, R5, R3, 0x2, 0x181f ;  /* 0x00581f0003057f89 */ /* 0x01872200000e0000 */
        /* <DEDUP_REMOVED lines=10> */
[----:B------:R1:W-:Y:S04]  /*95b0*/  @!P2 ST.E.128 desc[UR50][R12.64], RZ ;  /* 0x000000ff0c00a985 */ /* 0x0003e8000c101d32 */
[----:B------:R1:W-:Y:S02]  /*95c0*/  @!P3 ST.E.128 desc[UR50][R4.64], RZ ;  /* 0x000000ff0400b985 */ /* 0x0003e4000c101d32 */
.L_x_6776:
[----:B------:R-:W-:Y:S05]  /*95d0*/  BSYNC B1 ;  /* 0x0000000000017941 */ /* 0x000fea0003800000 */
.L_x_6775:
[----:B------:R-:W-:Y:S01]  /*95e0*/  VIADD R0, R8, 0x60 ;  /* 0x0000006008007836 */ /* 0x000fe20000000000 */
[----:B0-23--:R-:W0:Y:S04]  /*95f0*/  SHFL.IDX PT, R3, R3, 0x3, 0x181f ;  /* 0x00781f0003037f89 */ /* 0x00de2800000e0000 */
[----:B------:R-:W-:Y:S01]  /*9600*/  ISETP.GE.AND P0, PT, R0, R11, PT ;  /* 0x0000000b0000720c */ /* 0x000fe20003f06270 */
[----:B-1--4-:R1:W2:-:S12]  /*9610*/  SHFL.IDX PT, R5, R6, 0x3, 0x181f ;  /* 0x00781f0006057f89 */ /* 0x01229800000e0000 */
[----:B-1----:R-:W-:Y:S05]  /*9620*/  @P0 BRA `(.L_x_6767) ;  /* 0x0000000000240947 */ /* 0x002fea0003800000 */
[----:B------:R-:W-:Y:S02]  /*9630*/  ULDC UR4, c[0x0][0xac8] ;  /* 0x0002b20000047ab9 */ /* 0x000fe40000000800 */
[----:B------:R-:W-:Y:S02]  /*9640*/  ISETP.GE.AND P2, PT, R22, UR4, PT ;  /* 0x0000000416007c0c */ /* 0x000fe4000bf46270 */
[----:B------:R-:W-:-:S11]  /*9650*/  ISETP.GE.AND P3, PT, R18, UR4, PT ;  /* 0x0000000412007c0c */ /* 0x000fd6000bf66270 */
[-C--:B--2---:R-:W-:Y:S02]  /*9660*/  @!P2 LEA R6, P0, R22, R5.reuse, 0x1 ;  /* 0x000000051606a211 */ /* 0x084fe400078008ff */
[----:B------:R-:W-:Y:S02]  /*9670*/  @!P3 LEA R4, P1, R18, R5, 0x1 ;  /* 0x000000051204b211 */ /* 0x000fe400078208ff */
[-C--:B0-----:R-:W-:Y:S02]  /*9680*/  @!P2 LEA.HI.X R7, R22, R3.reuse, R189, 0x1, P0 ;  /* 0x000000031607a211 */ /* 0x081fe400000f0cbd */
[----:B------:R-:W-:-:S03]  /*9690*/  @!P3 LEA.HI.X R5, R18, R3, R188, 0x1, P1 ;  /* 0x000000031205b211 */ /* 0x000fc600008f0cbc */
[----:B------:R0:W-:Y:S04]  /*96a0*/  @!P2 ST.E.128 desc[UR50][R6.64], RZ ;  /* 0x000000ff0600a985 */ /* 0x0001e8000c101d32 */
[----:B------:R0:W-:Y:S02]  /*96b0*/  @!P3 ST.E.128 desc[UR50][R4.64], RZ ;  /* 0x000000ff0400b985 */ /* 0x0001e4000c101d32 */
.L_x_6767:
[----:B------:R-:W-:Y:S05]  /*96c0*/  BSYNC B0 ;  /* 0x0000000000007941 */ /* 0x000fea0003800000 */
.L_x_6758:
[----:B------:R-:W-:Y:S02]  /*96d0*/  ULDC UR4, c[0x0][0xc3c] ;  /* 0x00030f0000047ab9 */ /* 0x000fe40000000800 */
[----:B------:R-:W-:-:S13]  /*96e0*/  ISETP.GE.AND P0, PT, R51, UR4, PT ;  /* 0x0000000433007c0c */ /* 0x000fda000bf06270 */
[----:B------:R-:W-:Y:S05]  /*96f0*/  @!P0 BRA `(.L_x_6777) ;  /* 0xffffff7400948947 */ /* 0x000fea000383ffff */
[----:B------:R-:W-:Y:S05]  /*9700*/  EXIT ;  /* 0x000000000000794d */ /* 0x000fea0003800000 */
.L_x_6730:
[----:B------:R-:W-:-:S08]  /*9710*/  NOP ;  /* 0x0000000000007918 */ /* 0x000fd00000000000 */
[----:B------:R-:W0:-:S00]  /*9720*/  USETMAXREG.DEALLOC.CTAPOOL 0x28 ;  /* 0x00000028000079c8 */ /* 0x000e0000080e0500 */
        /* <DEDUP_REMOVED lines=14> */
.L_x_6778:
        /* <DEDUP_REMOVED lines=40> */
.L_x_6784:
        /* <DEDUP_REMOVED lines=12> */
.L_x_6783:
[----:B------:R-:W-:Y:S05]  /*9b50*/  BSYNC B0 ;  /* 0x0000000000007941 */ /* 0x000fea0003800000 */
.L_x_6782:
        /* <DEDUP_REMOVED lines=21> */
.L_x_6780:
        /* <DEDUP_REMOVED lines=15> */
.L_x_6785:
[----:B---3--:R-:W-:Y:S01]  /*9da0*/  IMAD R16, R16, UR5, R8 ;  /* 0x0000000510107c24 */ /* 0x008fe2000f8e0208 */
[----:B0-----:R-:W-:Y:S02]  /*9db0*/  IABS R2, R10 ;  /* 0x0000000a00027213 */ /* 0x001fe40000000000 */
[----:B-1----:R-:W-:Y:S02]  /*9dc0*/  IADD3 R0, RZ, -R3, RZ ;  /* 0x80000003ff007210 */ /* 0x002fe40007ffe0ff */
[----:B------:R-:W-:Y:S01]  /*9dd0*/  IADD3 R11, -R16, UR6, RZ ;  /* 0x00000006100b7c10 */ /* 0x000fe2000fffe1ff */
[----:B------:R-:W-:Y:S01]  /*9de0*/  IMAD.MOV R4, RZ, RZ, -R2 ;  /* 0x000000ffff047224 */ /* 0x000fe200078e0a02 */
[----:B------:R-:W-:Y:S01]  /*9df0*/  IADD3 R19, R19, UR4, RZ ;  /* 0x0000000413137c10 */ /* 0x000fe2000fffe0ff */
[----:B--2---:R-:W-:Y:S01]  /*9e00*/  IMAD R7, R0, R9, RZ ;  /* 0x0000000900077224 */ /* 0x004fe200078e02ff */
        /* <DEDUP_REMOVED lines=17> */
[--C-:B------:R-:W-:Y:S02]  /*9f20*/  IMAD.MOV R17, RZ, RZ, -R2.reuse ;  /* 0x000000ffff117224 */ /* 0x100fe400078e0a02 */
[----:B------:R-:W-:Y:S02]  /*9f30*/  IMAD.MOV.U32 R18, RZ, RZ, R2 ;  /* 0x000000ffff127224 */ /* 0x000fe400078e0002 */
[----:B------:R-:W-:Y:S01]  /*9f40*/  IMAD R17, R10, R17, R11 ;  /* 0x000000110a117224 */ /* 0x000fe200078e020b */
[----:B------:R-:W-:Y:S06]  /*9f50*/  BRA `(.L_x_6786) ;  /* 0x0000000000147947 */ /* 0x000fec0003800000 */
.L_x_6781:
[----:B------:R-:W-:Y:S01]  /*9f60*/  ULDC UR4, c[0x0][0xc3c] ;  /* 0x00030f0000047ab9 */ /* 0x000fe20000000800 */
[----:B------:R-:W-:Y:S01]  /*9f70*/  IMAD.MOV.U32 R17, RZ, RZ, RZ ;  /* 0x000000ffff117224 */ /* 0x000fe200078e00ff */
[----:B------:R-:W-:Y:S01]  /*9f80*/  MOV R19, UR4 ;  /* 0x0000000400137c02 */ /* 0x000fe20008000f00 */
[----:B------:R-:W-:Y:S02]  /*9f90*/  IMAD.U32 R16, RZ, RZ, UR6 ;  /* 0x00000006ff107e24 */ /* 0x000fe4000f8e00ff */
[----:B------:R-:W-:-:S07]  /*9fa0*/  IMAD.MOV.U32 R18, RZ, RZ, RZ ;  /* 0x000000ffff127224 */ /* 0x000fce00078e00ff */
.L_x_6786:
[----:B------:R-:W-:-:S13]  /*9fb0*/  ISETP.NE.AND P0, PT, R5, RZ, PT ;  /* 0x000000ff0500720c */ /* 0x000fda0003f05270 */
[----:B------:R-:W0:Y:S01]  /*9fc0*/  @!P0 S2R R3, SR_CgaCtaId ;  /* 0x0000000000038919 */ /* 0x000e220000008800 */
[----:B------:R-:W-:-:S04]  /*9fd0*/  @!P0 MOV R0, 0x400 ;  /* 0x0000040000008802 */ /* 0x000fc80000000f00 */
[----:B0-----:R-:W-:-:S05]  /*9fe0*/  @!P0 LEA R0, R3, R0, 0x18 ;  /* 0x0000000003008211 */ /* 0x001fca00078ec0ff */
[----:B------:R1:W-:Y:S01]  /*9ff0*/  @!P0 STS.128 [R0+0x288d0], R16 ;  /* 0x0288d01000008388 */ /* 0x0003e20000000c00 */
[----:B------:R-:W-:Y:S06]  /*a000*/  BAR.ARV 0x5, 0x180 ;  /* 0x0146000000007b1d */ /* 0x000fec0000002000 */
.L_x_6779:
[----:B------:R2:W-:Y:S01]  /*a010*/  STL [R1+0x1c], RZ ;  /* 0x00001cff01007387 */ /* 0x0005e20000100800 */
[----:B------:R-:W-:Y:S01]  /*a020*/  ULDC UR4, c[0x0][0xc3c] ;  /* 0x00030f0000047ab9 */ /* 0x000fe20000000800 */
[----:B------:R-:W-:Y:S01]  /*a030*/  IMAD.MOV.U32 R28, RZ, RZ, 0x1 ;  /* 0x00000001ff1c7424 */ /* 0x000fe200078e00ff */
[----:B0-----:R-:W-:Y:S01]  /*a040*/  ISETP.GE.AND P0, PT, R19, UR4, PT ;  /* 0x0000000413007c0c */ /* 0x001fe2000bf06270 */
[----:B------:R-:W-:-:S12]  /*a050*/  IMAD.MOV.U32 R25, RZ, RZ, RZ ;  /* 0x000000ffff197224 */ /* 0x000fd800078e00ff */
[----:B--2---:R-:W-:Y:S05]  /*a060*/  @P0 BRA `(.L_x_6787) ;  /* 0x0000004400b80947 */ /* 0x004fea0003800000 */
[----:B------:R-:W0:Y:S01]  /*a070*/  S2R R3, SR_TID.X ;  /* 0x0000000000037919 */ /* 0x000e220000002100 */
[----:B------:R-:W2:Y:S01]  /*a080*/  S2UR UR5, SR_CgaCtaId ;  /* 0x00000000000579c3 */ /* 0x000ea20000008800 */
[----:B------:R-:W-:Y:S01]  /*a090*/  UMOV UR4, 0x400 ;  /* 0x0000040000047882 */ /* 0x000fe20000000000 */
[----:B------:R-:W-:Y:S01]  /*a0a0*/  BSSY B8, `(.L_x_6787) ;  /* 0x000046a000087945 */ /* 0x000fe20003800000 */
[----:B------:R3:W-:Y:S01]  /*a0b0*/  STL [R1+0x1c], RZ ;  /* 0x00001cff01007387 */ /* 0x0007e20000100800 */
[----:B------:R-:W-:Y:S01]  /*a0c0*/  IMAD.MOV.U32 R28, RZ, RZ, 0x1 ;  /* 0x00000001ff1c7424 */ /* 0x000fe200078e00ff */
[----:B------:R-:W-:Y:S01]  /*a0d0*/  MOV R25, RZ ;  /* 0x000000ff00197202 */ /* 0x000fe20000000f00 */
[----:B------:R-:W-:Y:S01]  /*a0e0*/  ULOP3.LUT UR37, UR36, 0x2, URZ, 0xfc, !UPT ;  /* 0x0000000224257892 */ /* 0x000fe2000f8efc3f */
[----:B------:R-:W-:Y:S01]  /*a0f0*/  ULDC UR38, c[0x0][0xc] ;  /* 0x0000030000267ab9 */ /* 0x000fe20000000800 */
[----:B--2---:R-:W-:-:S06]  /*a100*/  ULEA UR4, UR5, UR4, 0x18 ;  /* 0x0000000405047291 */ /* 0x004fcc000f8ec03f */
[----:B------:R-:W-:Y:S02]  /*a110*/  IMAD.U32 R22, RZ, RZ, UR4 ;  /* 0x00000004ff167e24 */ /* 0x000fe4000f8e00ff */
[----:B0-----:R-:W-:-:S05]  /*a120*/  IMAD.SHL.U32 R30, R3, 0x8, RZ ;  /* 0x00000008031e7824 */ /* 0x001fca00078e00ff */
[----:B-1----:R-:W-:-:S04]  /*a130*/  LOP3.LUT R0, R30, 0x1f8, RZ, 0xc0, !PT ;  /* 0x000001f81e007812 */ /* 0x002fc800078ec0ff */
[----:B------:R-:W-:-:S04]  /*a140*/  LOP3.LUT R3, R0, 0x38, R3, 0x78, !PT ;  /* 0x0000003800037812 */ /* 0x000fc800078e7803 */
[----:B------:R-:W-:Y:S02]  /*a150*/  LOP3.LUT R34, R3, 0x200, R30, 0xf8, !PT ;  /* 0x0000020003227812 */ /* 0x000fe400078ef81e */
[----:B------:R-:W-:-:S03]  /*a160*/  LOP3.LUT R30, R30, 0x38, RZ, 0xc0, !PT ;  /* 0x000000381e1e7812 */ /* 0x000fc600078ec0ff */
[----:B------:R-:W-:Y:S01]  /*a170*/  IMAD R0, R34, 0x2, R22 ;  /* 0x0000000222007824 */ /* 0x000fe200078e0216 */
[----:B------:R-:W-:-:S04]  /*a180*/  LOP3.LUT R29, R30, 0x40, RZ, 0xfc, !PT ;  /* 0x000000401e1d7812 */ /* 0x000fc800078efcff */
[----:B------:R3:W-:Y:S03]  /*a190*/  STL [R1], R0 ;  /* 0x0000000001007387 */ /* 0x0007e60000100800 */
.L_x_6850:
[----:B0-----:R-:W0:Y:S02]  /*a1a0*/  LDC.64 R2, c[0x0][0xc88] ;  /* 0x00032200ff027b82 */ /* 0x001e240000000a00 */
[----:B0-----:R-:W-:-:S05]  /*a1b0*/  IMAD.WIDE R2, R19, 0x4, R2 ;  /* 0x0000000413027825 */ /* 0x001fca00078e0202 */
[----:B---3--:R-:W3:Y:S01]  /*a1c0*/  LDG.E R31, desc[UR50][R2.64] ;  /* 0x00000032021f7981 */ /* 0x008ee2000c1e1900 */
[----:B------:R-:W-:Y:S05]  /*a1d0*/  YIELD ;  /* 0x0000000000007946 */ /* 0x000fea0003800000 */
[----:B------:R-:W-:Y:S01]  /*a1e0*/  ULDC.64 UR4, c[0x0][0xa28] ;  /* 0x00028a0000047ab9 */ /* 0x000fe20000000a00 */
[----:B------:R-:W-:Y:S01]  /*a1f0*/  IMAD.MOV.U32 R36, RZ, RZ, RZ ;  /* 0x000000ffff247224 */ /* 0x000fe200078e00ff */
[----:B------:R-:W-:Y:S01]  /*a200*/  ISETP.NE.U32.AND P0, PT, RZ, UR4, PT ;  /* 0x00000004ff007c0c */ /* 0x000fe2000bf05070 */
[----:B------:R-:W-:-:S03]  /*a210*/  ULDC.64 UR6, c[0x0][0xa18] ;  /* 0x0002860000067ab9 */ /* 0x000fc60000000a00 */
[----:B------:R-:W-:Y:S02]  /*a220*/  ISETP.NE.AND.EX P0, PT, RZ, UR5, PT, P0 ;  /* 0x00000005ff007c0c */ /* 0x000fe4000bf05300 */
[----:B---3--:R-:W-:-:S11]  /*a230*/  SHF.R.S32.HI R0, RZ, 0x1f, R31 ;  /* 0x0000001fff007819 */ /* 0x008fd6000001141f */
[C---:B------:R-:W-:Y:S01]  /*a240*/  @P0 LEA R2, P1, R31.reuse, UR4, 0x2 ;  /* 0x000000041f020c11 */ /* 0x040fe2000f8210ff */
[C---:B------:R-:W-:Y:S01]  /*a250*/  IMAD.SHL.U32 R23, R31.reuse, 0x4, RZ ;  /* 0x000000041f177824 */ /* 0x040fe200078e00ff */
[C-C-:B------:R-:W-:Y:S01]  /*a260*/  SHF.L.U64.HI R24, R31.reuse, 0x2, R0.reuse ;  /* 0x000000021f187819 */ /* 0x140fe20000010200 */
[----:B------:R0:W-:Y:S01]  /*a270*/  STL [R1+0x10], R0 ;  /* 0x0000100001007387 */ /* 0x0001e20000100800 */
[----:B------:R-:W-:Y:S01]  /*a280*/  @P0 LEA.HI.X R3, R31, UR5, R0, 0x2, P1 ;  /* 0x000000051f030c11 */ /* 0x000fe200088f1400 */
[----:B------:R-:W-:-:S04]  /*a290*/  ULDC.64 UR4, c[0x0][0xa00] ;  /* 0x0002800000047ab9 */ /* 0x000fc80000000a00 */
[----:B-1----:R1:W5:Y:S01]  /*a2a0*/  @P0 LDG.E R36, desc[UR50][R2.64] ;  /* 0x0000003202240981 */ /* 0x002362000c1e1900 */
[----:B------:R-:W-:Y:S02]  /*a2b0*/  ISETP.NE.U32.AND P0, PT, RZ, UR4, PT ;  /* 0x00000004ff007c0c */ /* 0x000fe4000bf05070 */
[----:B------:R-:W-:Y:S02]  /*a2c0*/  LOP3.LUT R27, R27, 0xffffffef, RZ, 0xc0, !PT ;  /* 0xffffffef1b1b7812 */ /* 0x000fe400078ec0ff */
[----:B------:R-:W-:Y:S02]  /*a2d0*/  ISETP.NE.AND.EX P2, PT, RZ, UR5, PT, P0 ;  /* 0x00000005ff007c0c */ /* 0x000fe4000bf45300 */
[----:B0-----:R-:W-:Y:S02]  /*a2e0*/  MOV R0, RZ ;  /* 0x000000ff00007202 */ /* 0x001fe40000000f00 */
[----:B------:R-:W-:Y:S02]  /*a2f0*/  ISETP.NE.U32.AND P0, PT, RZ, UR6, PT ;  /* 0x00000006ff007c0c */ /* 0x000fe4000bf05070 */
[----:B-1----:R-:W-:-:S02]  /*a300*/  IADD3 R2, P1, R23, UR4, RZ ;  /* 0x0000000417027c10 */ /* 0x002fc4000ff3e0ff */
[----:B------:R-:W-:Y:S02]  /*a310*/  ISETP.NE.AND.EX P0, PT, RZ, UR7, PT, P0 ;  /* 0x00000007ff007c0c */ /* 0x000fe4000bf05300 */
[----:B------:R-:W-:Y:S01]  /*a320*/  IADD3.X R3, R24, UR5, RZ, P1, !PT ;  /* 0x0000000518037c10 */ /* 0x000fe20008ffe4ff */
[----:B------:R-:W-:Y:S02]  /*a330*/  ULDC.64 UR4, c[0x0][0x418] ;  /* 0x0001060000047ab9 */ /* 0x000fe40000000a00 */
[----:B------:R-:W-:Y:S02]  /*a340*/  @P2 LOP3.LUT R27, R27, 0x10, RZ, 0xfc, !PT ;  /* 0x000000101b1b2812 */ /* 0x000fe400078efcff */
[----:B------:R-:W2:Y:S06]  /*a350*/  @P2 LDG.E R0, desc[UR50][R2.64] ;  /* 0x0000003202002981 */ /* 0x000eac000c1e1900 */
[----:B------:R-:W-:-:S04]  /*a360*/  @P0 IADD3 R4, P1, R23, UR6, RZ ;  /* 0x0000000617040c10 */ /* 0x000fc8000ff3e0ff */
[----:B------:R-:W-:Y:S01]  /*a370*/  @P0 IADD3.X R5, R24, UR7, RZ, P1, !PT ;  /* 0x0000000718050c10 */ /* 0x000fe20008ffe4ff */
[----:B--2---:R0:W-:Y:S04]  /*a380*/  STL [R1+0x4], R0 ;  /* 0x0000040001007387 */ /* 0x0041e80000100800 */
[----:B0-----:R-:W2:Y:S01]  /*a390*/  @P0 LDG.E R0, desc[UR50][R4.64] ;  /* 0x0000003204000981 */ /* 0x001ea2000c1e1900 */
[----:B------:R-:W-:-:S03]  /*a3a0*/  UISETP.NE.U32.AND UP0, UPT, UR4, URZ, UPT ;  /* 0x0000003f0400728c */ /* 0x000fc6000bf05070 */
[----:B------:R-:W-:Y:S01]  /*a3b0*/  ULDC UR4, c[0x0][0x424] ;  /* 0x0001090000047ab9 */ /* 0x000fe20000000800 */
[----:B------:R-:W-:-:S03]  /*a3c0*/  UISETP.NE.AND.EX UP0, UPT, UR5, URZ, UPT, UP0 ;  /* 0x0000003f0500728c */ /* 0x000fc6000bf05300 */
[----:B------:R-:W-:Y:S01]  /*a3d0*/  ULDC UR5, c[0x0][0x2f0] ;  /* 0x0000bc0000057ab9 */ /* 0x000fe20000000800 */
[----:B------:R-:W-:-:S04]  /*a3e0*/  USEL UR4, UR4, 0x1, UP0 ;  /* 0x0000000104047887 */ /* 0x000fc80008000000 */
[----:B------:R-:W-:-:S06]  /*a3f0*/  UIMAD UR4, UR4, UR5, URZ ;  /* 0x00000005040472a4 */ /* 0x000fcc000f8e023f */
[----:B------:R-:W-:Y:S01]  /*a400*/  IMAD.U32 R35, RZ, RZ, UR4 ;  /* 0x00000004ff237e24 */ /* 0x000fe2000f8e00ff */
[----:B--2---:R0:W-:Y:S01]  /*a410*/  @P0 STL [R1+0x14], R0 ;  /* 0x0000140001000387 */ /* 0x0041e20000100800 */
[----:B------:R-:W-:Y:S05]  /*a420*/  @P0 BRA `(.L_x_6788) ;  /* 0x0000000000200947 */ /* 0x000fea0003800000 */
[----:B------:R-:W-:Y:S02]  /*a430*/  ULDC UR4, c[0x0][0x288] ;  /* 0x0000a20000047ab9 */ /* 0x000fe40000000800 */
[----:B0-----:R-:W-:-:S05]  /*a440*/  IMAD.U32 R0, RZ, RZ, UR4 ;  /* 0x00000004ff007e24 */ /* 0x001fca000f8e00ff */
[----:B------:R1:W-:Y:S01]  /*a450*/  STL [R1+0x14], R0 ;  /* 0x0000140001007387 */ /* 0x0003e20000100800 */
[----:B------:R-:W-:Y:S05]  /*a460*/  @!P2 BRA `(.L_x_6788) ;  /* 0x000000000010a947 */ /* 0x000fea0003800000 */
[----:B------:R-:W2:Y:S04]  /*a470*/  LDG.E R5, desc[UR50][R2.64] ;  /* 0x0000003202057981 */ /* 0x000ea8000c1e1900 */
[----:B-1----:R-:W2:Y:S02]  /*a480*/  LDG.E R0, desc[UR50][R2.64+0x4] ;  /* 0x0000043202007981 */ /* 0x002ea4000c1e1900 */
[----:B--2---:R-:W-:-:S05]  /*a490*/  IMAD.IADD R0, R0, 0x1, -R5 ;  /* 0x0000000100007824 */ /* 0x004fca00078e0a05 */
[----:B------:R2:W-:Y:S02]  /*a4a0*/  STL [R1+0x14], R0 ;  /* 0x0000140001007387 */ /* 0x0005e40000100800 */
.L_x_6788:
        /* <DEDUP_REMOVED lines=9> */
.L_x_6789:
[----:B------:R-:W-:Y:S02]  /*a540*/  ULDC.64 UR4, c[0x0][0xa08] ;  /* 0x0002820000047ab9 */ /* 0x000fe40000000a00 */
[----:B------:R-:W-:-:S04]  /*a550*/  ISETP.NE.U32.AND P0, PT, RZ, UR4, PT ;  /* 0x00000004ff007c0c */ /* 0x000fc8000bf05070 */
[----:B------:R-:W-:-:S13]  /*a560*/  ISETP.NE.AND.EX P0, PT, RZ, UR5, PT, P0 ;  /* 0x00000005ff007c0c */ /* 0x000fda000bf05300 */
[----:B------:R-:W-:Y:S05]  /*a570*/  @!P0 BRA `(.L_x_6790) ;  /* 0x0000000000148947 */ /* 0x000fea0003800000 */
[----:B------:R-:W3:Y:S02]  /*a580*/  LDC.64 R2, c[0x0][0xa08] ;  /* 0x00028200ff027b82 */ /* 0x000ee40000000a00 */
[----:B---3--:R-:W-:-:S05]  /*a590*/  IMAD.WIDE R2, R33, 0x4, R2 ;  /* 0x0000000421027825 */ /* 0x008fca00078e0202 */
[----:B------:R-:W3:Y:S04]  /*a5a0*/  LDG.E R35, desc[UR50][R2.64] ;  /* 0x0000003202237981 */ /* 0x000ee8000c1e1900 */
[----:B012---:R-:W3:Y:S02]  /*a5b0*/  LDG.E R0, desc[UR50][R2.64+0x4] ;  /* 0x0000043202007981 */ /* 0x007ee4000c1e1900 */
[----:B---3--:R-:W-:-:S07]  /*a5c0*/  IADD3 R35, -R35, R0, RZ ;  /* 0x0000000023237210 */ /* 0x008fce0007ffe1ff */
.L_x_6790:
[----:B-----5:R-:W-:Y:S01]  /*a5d0*/  IMAD.IADD R35, R35, 0x1, -R36 ;  /* 0x0000000123237824 */ /* 0x020fe200078e0a24 */
[----:B------:R-:W-:Y:S03]  /*a5e0*/  BSSY B7, `(.L_x_6791) ;  /* 0x0000377000077945 */ /* 0x000fe60003800000 */
[C---:B012---:R-:W-:Y:S01]  /*a5f0*/  VIADD R0, R35.reuse, 0x7f ;  /* 0x0000007f23007836 */ /* 0x047fe20000000000 */
[----:B------:R-:W-:-:S04]  /*a600*/  ISETP.GT.AND P0, PT, R35, RZ, PT ;  /* 0x000000ff2300720c */ /* 0x000fc80003f04270 */
[----:B---3--:R-:W-:-:S04]  /*a610*/  SHF.R.S32.HI R3, RZ, 0x1f, R0 ;  /* 0x0000001fff037819 */ /* 0x008fc80000011400 */
[----:B------:R-:W-:-:S05]  /*a620*/  LEA.HI R32, R3, R0, RZ, 0x7 ;  /* 0x0000000003207211 */ /* 0x000fca00078f38ff */
[----:B------:R0:W-:Y:S01]  /*a630*/  STL [R1+0x18], R32 ;  /* 0x0000182001007387 */ /* 0x0001e20000100800 */
[----:B------:R-:W-:Y:S05]  /*a640*/  @P0 BRA `(.L_x_6792) ;  /* 0x0000000000440947 */ /* 0x000fea0003800000 */
[----:B------:R-:W1:Y:S02]  /*a650*/  S2R R2, SR_TID.X ;  /* 0x0000000000027919 */ /* 0x000e640000002100 */
        /* <DEDUP_REMOVED lines=10> */
[----:B------:R-:W1:Y:S02]  /*a700*/  S2R R4, SR_LTMASK ;  /* 0x0000000000047919 */ /* 0x000e640000003900 */
[----:B-1----:R-:W-:-:S04]  /*a710*/  LOP3.LUT R4, R4, UR4, RZ, 0xc0, !PT ;  /* 0x0000000404047c12 */ /* 0x002fc8000f8ec0ff */
[----:B------:R-:W1:Y:S01]  /*a720*/  POPC R7, R4 ;  /* 0x0000000400077309 */ /* 0x000e620000000000 */
[----:B--2---:R-:W1:Y:S02]  /*a730*/  SHFL.IDX PT, R0, R3, R0, 0x1f ;  /* 0x00001f0003007589 */ /* 0x004e6400000e0000 */
[----:B-1----:R-:W-:Y:S01]  /*a740*/  IADD3 R16, R0, UR38, R7 ;  /* 0x0000002600107c10 */ /* 0x002fe2000fffe007 */
[----:B------:R-:W-:Y:S06]  /*a750*/  BRA `(.L_x_6793) ;  /* 0x00000034007c7947 */ /* 0x000fec0003800000 */
.L_x_6792:
        /* <DEDUP_REMOVED lines=19> */
[----:B01----:R-:W-:Y:S05]  /*a890*/  CALL.ABS.NOINC R2 ;  /* 0x0000000002007343 */ /* 0x003fea0003c00000 */
.L_x_6795:
[----:B------:R-:W-:Y:S05]  /*a8a0*/  BSYNC B6 ;  /* 0x0000000000067941 */ /* 0x000fea0003800000 */
.L_x_6794:
        /* <DEDUP_REMOVED lines=19> */
[----:B0-2---:R-:W-:Y:S05]  /*a9e0*/  CALL.ABS.NOINC R2 ;  /* 0x0000000002007343 */ /* 0x005fea0003c00000 */
.L_x_6798:
        /* <DEDUP_REMOVED lines=15> */
.L_x_6797:
[----:B------:R-:W-:Y:S05]  /*aae0*/  BSYNC B6 ;  /* 0x0000000000067941 */ /* 0x000fea0003800000 */
.L_x_6796:
[----:B------:R-:W-:Y:S01]  /*aaf0*/  ULDC.64 UR4, c[0x0][0x9f8] ;  /* 0x00027e0000047ab9 */ /* 0x000fe20000000a00 */
[----:B------:R-:W1:Y:S01]  /*ab00*/  S2R R20, SR_TID.X ;  /* 0x0000000000147919 */ /* 0x000e620000002100 */
[----:B------:R-:W-:Y:S01]  /*ab10*/  ISETP.NE.U32.AND P0, PT, RZ, UR4, PT ;  /* 0x00000004ff007c0c */ /* 0x000fe2000bf05070 */
[----:B------:R-:W2:Y:S03]  /*ab20*/  LDC R6, c[0x0][0x430] ;  /* 0x00010c00ff067b82 */ /* 0x000ea60000000800 */
[----:B------:R-:W-:-:S13]  /*ab30*/  ISETP.NE.AND.EX P0, PT, RZ, UR5, PT, P0 ;  /* 0x00000005ff007c0c */ /* 0x000fda000bf05300 */
[----:B------:R-:W-:Y:S01]  /*ab40*/  @P0 IADD3 R2, P1, R23, UR4, RZ ;  /* 0x0000000417020c10 */ /* 0x000fe2000ff3e0ff */
[----:B------:R-:W3:Y:S01]  /*ab50*/  S2R R21, SR_TID.X ;  /* 0x0000000000157919 */ /* 0x000ee20000002100 */
[----:B------:R-:W-:Y:S01]  /*ab60*/  LEA.HI.SX32 R26, R32, 0xffffffff, 0x19 ;  /* 0xffffffff201a7811 */ /* 0x000fe200078fcaff */
[----:B------:R-:W-:Y:S01]  /*ab70*/  IMAD.U32 R10, RZ, RZ, UR37 ;  /* 0x00000025ff0a7e24 */ /* 0x000fe2000f8e00ff */
[----:B------:R-:W-:Y:S01]  /*ab80*/  @P0 IADD3.X R3, R24, UR5, RZ, P1, !PT ;  /* 0x0000000518030c10 */ /* 0x000fe20008ffe4ff */
[----:B------:R-:W-:-:S04]  /*ab90*/  ULDC UR4, c[0x0][0x2f4] ;  /* 0x0000bd0000047ab9 */ /* 0x000fc80000000800 */
[----:B------:R4:W4:Y:S01]  /*aba0*/  @P0 LDG.E R33, desc[UR50][R2.64] ;  /* 0x0000003202210981 */ /* 0x000922000c1e1900 */
[----:B--2---:R-:W-:Y:S01]  /*abb0*/  ISETP.NE.AND P2, PT, R6, 0x1, PT ;  /* 0x000000010600780c */ /* 0x004fe20003f45270 */
[----:B------:R-:W-:Y:S01]  /*abc0*/  IMAD.SHL.U32 R8, R26, 0x80, RZ ;  /* 0x000000801a087824 */ /* 0x000fe200078e00ff */
[----:B------:R-:W-:Y:S02]  /*abd0*/  LOP3.LUT R27, R27, 0xfffffff7, RZ, 0xc0, !PT ;  /* 0xfffffff71b1b7812 */ /* 0x000fe400078ec0ff */
[----:B-1----:R-:W-:-:S04]  /*abe0*/  LOP3.LUT R20, R20, 0x7f, RZ, 0xc0, !PT ;  /* 0x0000007f14147812 */ /* 0x002fc800078ec0ff */
[----:B------:R-:W-:-:S05]  /*abf0*/  SHF.R.U32.HI R20, RZ, 0x3, R20 ;  /* 0x00000003ff147819 */ /* 0x000fca0000011614 */
[----:B------:R-:W1:Y:S01]  /*ac00*/  @P2 LDC R0, c[0x0][0x434] ;  /* 0x00010d00ff002b82 */ /* 0x000e620000000800 */
[----:B------:R-:W-:-:S07]  /*ac10*/  @P2 LOP3.LUT R27, R27, 0x8, RZ, 0xfc, !PT ;  /* 0x000000081b1b2812 */ /* 0x000fce00078efcff */
[----:B------:R-:W2:Y:S01]  /*ac20*/  @P2 LDC R7, c[0x0][0x438] ;  /* 0x00010e00ff072b82 */ /* 0x000ea20000000800 */
[----:B---3--:R-:W-:-:S05]  /*ac30*/  IMAD.SHL.U32 R21, R21, 0x10, RZ ;  /* 0x0000001015157824 */ /* 0x008fca00078e00ff */
[----:B------:R-:W-:-:S04]  /*ac40*/  LOP3.LUT R21, R21, 0x70, RZ, 0xc0, !PT ;  /* 0x0000007015157812 */ /* 0x000fc800078ec0ff */
[----:B------:R-:W-:-:S04]  /*ac50*/  LOP3.LUT R4, R8, R20, R21, 0xfe, !PT ;  /* 0x0000001408047212 */ /* 0x000fc800078efe15 */
[C---:B------:R-:W-:Y:S01]  /*ac60*/  ISETP.GE.AND P0, PT, R4.reuse, R35, PT ;  /* 0x000000230400720c */ /* 0x040fe20003f06270 */
[----:B------:R-:W-:-:S04]  /*ac70*/  IMAD.IADD R9, R4, 0x1, R36 ;  /* 0x0000000104097824 */ /* 0x000fc800078e0224 */
[----:B-1----:R-:W-:Y:S01]  /*ac80*/  @P2 IMAD.HI.U32 R0, R9, R0, RZ ;  /* 0x0000000009002227 */ /* 0x002fe200078e00ff */
[----:B----4-:R-:W-:-:S04]  /*ac90*/  MOV R2, R9 ;  /* 0x0000000900027202 */ /* 0x010fc80000000f00 */
[----:B--2---:R-:W-:-:S03]  /*aca0*/  @P2 SHF.R.U32.HI R2, RZ, R7, R0 ;  /* 0x00000007ff022219 */ /* 0x004fc60000011600 */
[----:B------:R-:W1:Y:S01]  /*acb0*/  @!P0 LDC.64 R4, c[0x0][0x428] ;  /* 0x00010a00ff048b82 */ /* 0x000e620000000a00 */
[--C-:B------:R-:W-:Y:S01]  /*acc0*/  @!P0 SHF.R.S32.HI R3, RZ, 0x1f, R2.reuse ;  /* 0x0000001fff038819 */ /* 0x100fe20000011402 */
[----:B------:R-:W-:-:S04]  /*acd0*/  IMAD.MOV R0, RZ, RZ, -R2 ;  /* 0x000000ffff007224 */ /* 0x000fc800078e0a02 */
[----:B------:R-:W-:Y:S01]  /*ace0*/  IMAD R0, R6, R0, R9 ;  /* 0x0000000006007224 */ /* 0x000fe200078e0209 */
[----:B------:R-:W-:Y:S02]  /*acf0*/  ISETP.NE.AND P2, PT, R10, 0x3, PT ;  /* 0x000000030a00780c */ /* 0x000fe40003f45270 */
[----:B------:R-:W-:-:S11]  /*ad00*/  LOP3.LUT R27, R27, 0xfffffffb, RZ, 0xc0, !PT ;  /* 0xfffffffb1b1b7812 */ /* 0x000fd600078ec0ff */
[----:B------:R-:W-:-:S04]  /*ad10*/  @P2 LOP3.LUT R27, R27, 0x4, RZ, 0xfc, !PT ;  /* 0x000000041b1b2812 */ /* 0x000fc800078efcff */
[----:B------:R-:W-:Y:S01]  /*ad20*/  LOP3.LUT R27, R27, 0xfffffffd, RZ, 0xc0, !PT ;  /* 0xfffffffd1b1b7812 */ /* 0x000fe200078ec0ff */
[----:B------:R-:W-:Y:S01]  /*ad30*/  UMOV UR5, 0xffffffff ;  /* 0xffffffff00057882 */ /* 0x000fe20000000000 */
[-C--:B-1----:R-:W-:Y:S01]  /*ad40*/  @!P0 IMAD.WIDE.U32 R6, R33, R4.reuse, R2 ;  /* 0x0000000421068225 */ /* 0x082fe200078e0002 */
[----:B------:R-:W-:Y:S01]  /*ad50*/  SHF.R.S32.HI R37, RZ, 0x1f, R33 ;  /* 0x0000001fff257819 */ /* 0x000fe20000011421 */
[----:B------:R-:W1:Y:S04]  /*ad60*/  @!P0 LDC.64 R2, c[0x0][0x418] ;  /* 0x00010600ff028b82 */ /* 0x000e680000000a00 */
[----:B------:R-:W-:Y:S02]  /*ad70*/  @!P0 IMAD R9, R37, R4, RZ ;  /* 0x0000000425098224 */ /* 0x000fe400078e02ff */
[----:B------:R-:W-:-:S02]  /*ad80*/  IMAD.MOV.U32 R4, RZ, RZ, RZ ;  /* 0x000000ffff047224 */ /* 0x000fc400078e00ff */
[----:B------:R-:W-:-:S04]  /*ad90*/  @!P0 IMAD R5, R33, R5, R9 ;  /* 0x0000000521058224 */ /* 0x000fc800078e0209 */
[----:B------:R-:W-:Y:S01]  /*ada0*/  @!P0 IMAD.IADD R5, R7, 0x1, R5 ;  /* 0x0000000107058824 */ /* 0x000fe200078e0205 */
[----:B-1----:R-:W-:-:S04]  /*adb0*/  @!P0 LEA R2, P1, R6, R2, 0x2 ;  /* 0x0000000206028211 */ /* 0x002fc800078210ff */
[----:B------:R-:W-:-:S05]  /*adc0*/  @!P0 LEA.HI.X R3, R6, R3, R5, 0x2, P1 ;  /* 0x0000000306038211 */ /* 0x000fca00008f1405 */
[----:B------:R1:W5:Y:S01]  /*add0*/  @!P0 LDG.E R4, desc[UR50][R2.64] ;  /* 0x0000003202048981 */ /* 0x000362000c1e1900 */
[----:B------:R-:W-:-:S13]  /*ade0*/  ISETP.GE.AND P0, PT, R30, UR4, PT ;  /* 0x000000041e007c0c */ /* 0x000fda000bf06270 */
[----:B------:R-:W-:Y:S02]  /*adf0*/  @P0 LOP3.LUT R27, R27, 0x2, RZ, 0xfc, !PT ;  /* 0x000000021b1b0812 */ /* 0x000fe400078efcff */
[----:B------:R-:W-:Y:S02]  /*ae00*/  ISETP.GE.AND P0, PT, R29, UR4, PT ;  /* 0x000000041d007c0c */ /* 0x000fe4000bf06270 */
[----:B------:R-:W-:-:S11]  /*ae10*/  LOP3.LUT R27, R27, 0xfffffffe, RZ, 0xc0, !PT ;  /* 0xfffffffe1b1b7812 */ /* 0x000fd600078ec0ff */
[----:B------:R-:W-:Y:S01]  /*ae20*/  @P0 LOP3.LUT R27, R27, 0x1, RZ, 0xfc, !PT ;  /* 0x000000011b1b0812 */ /* 0x000fe200078efcff */
[----:B-1----:R-:W-:Y:S06]  /*ae30*/  BRA.DIV UR5, `(.L_x_6799) ;  /* 0x0000003e05a07947 */ /* 0x002fec000b800000 */
.L_x_6867:
[----:B0-----:R-:W-:Y:S01]  /*ae40*/  SHF.R.S32.HI R32, RZ, 0x1f, R18 ;  /* 0x0000001fff207819 */ /* 0x001fe20000011412 */
[----:B------:R-:W-:Y:S06]  /*ae50*/  @!P2 BRA `(.L_x_6800) ;  /* 0x000000000004a947 */ /* 0x000fec0003800000 */
[----:B------:R-:W-:Y:S01]  /*ae60*/  BPT.TRAP 0x1 ;  /* 0x000000040000795c */ /* 0x000fe20000300000 */
.L_x_6800:
[----:B------:R-:W-:Y:S01]  /*ae70*/  SHF.R.S32.HI R6, RZ, 0x1f, R0 ;  /* 0x0000001fff067819 */ /* 0x000fe20000011400 */
[----:B------:R-:W-:Y:S01]  /*ae80*/  ULDC.64 UR4, c[0x0][0x328] ;  /* 0x0000ca0000047ab9 */ /* 0x000fe20000000a00 */
[----:B------:R-:W-:Y:S01]  /*ae90*/  BSSY B0, `(.L_x_6801) ;  /* 0x0000017000007945 */ /* 0x000fe20003800000 */
[----:B------:R-:W-:-:S04]  /*aea0*/  IMAD.WIDE.U32 R2, R0, UR4, RZ ;  /* 0x0000000400027c25 */ /* 0x000fc8000f8e00ff */
[----:B------:R-:W-:-:S04]  /*aeb0*/  IMAD R5, R6, UR4, RZ ;  /* 0x0000000406057c24 */ /* 0x000fc8000f8e02ff */
[----:B------:R-:W-:Y:S01]  /*aec0*/  IMAD R5, R0, UR5, R5 ;  /* 0x0000000500057c24 */ /* 0x000fe2000f8e0205 */
        /* <DEDUP_REMOVED lines=19> */
.L_x_6868:
[----:B------:R-:W-:Y:S05]  /*b000*/  BSYNC B0 ;  /* 0x0000000000007941 */ /* 0x000fea0003800000 */
.L_x_6801:
[----:B------:R-:W1:Y:S01]  /*b010*/  S2R R9, SR_TID.X ;  /* 0x0000000000097919 */ /* 0x000e620000002100 */
        /* <DEDUP_REMOVED lines=17> */
[----:B------:R-:W-:Y:S01]  /*b130*/  ULDC.64 UR4, c[0x0][0x2e8] ;  /* 0x0000ba0000047ab9 */ /* 0x000fe20000000a00 */
[----:B-1----:R-:W-:Y:S02]  /*b140*/  LOP3.LUT R9, R9, 0x7f, RZ, 0xc0, !PT ;  /* 0x0000007f09097812 */ /* 0x002fe400078ec0ff */
[----:B------:R-:W-:Y:S01]  /*b150*/  IMAD.IADD R0, R3, 0x1, R0 ;  /* 0x0000000103007824 */ /* 0x000fe200078e0200 */
[----:B------:R-:W-:Y:S01]  /*b160*/  LEA R4, P0, R2, UR4, 0x1 ;  /* 0x0000000402047c11 */ /* 0x000fe2000f8008ff */
[----:B------:R-:W-:Y:S01]  /*b170*/  UMOV UR4, 0xffffffff ;  /* 0xffffffff00047882 */ /* 0x000fe20000000000 */
[----:B------:R-:W-:-:S02]  /*b180*/  SHF.R.U32.HI R9, RZ, 0x3, R9 ;  /* 0x00000003ff097819 */ /* 0x000fc40000011609 */
[----:B------:R-:W-:Y:S02]  /*b190*/  LEA.HI.X R0, R2, UR5, R0, 0x1, P0 ;  /* 0x0000000502007c11 */ /* 0x000fe400080f0c00 */
[----:B------:R-:W-:-:S04]  /*b1a0*/  IADD3 R6, -R9, R35, -R8 ;  /* 0x0000002309067210 */ /* 0x000fc80007ffe908 */
        /* <DEDUP_REMOVED lines=71> */
[----:B------:R-:W1:Y:S04]  /*b620*/  SHFL.IDX PT, R2, R0, 0x6, 0x181f ;  /* 0x00d81f0000027f89 */ /* 0x000e6800000e0000 */
[----:B------:R-:W2:Y:S01]  /*b630*/  SHFL.IDX PT, R0, R0, 0x7, 0x181f ;  /* 0x00f81f0000007f89 */ /* 0x000ea200000e0000 */
[----:B0-----:R-:W-:-:S04]  /*b640*/  @P1 LEA R3, P0, R30, R3, 0x1 ;  /* 0x000000031e031211 */ /* 0x001fc800078008ff */
[----:B-1----:R-:W-:-:S04]  /*b650*/  @P1 IADD3.X R2, RZ, R2, RZ, P0, !PT ;  /* 0x00000002ff021210 */ /* 0x002fc800007fe4ff */
[----:B------:R-:W-:-:S04]  /*b660*/  @P1 LOP3.LUT R3, R3, R2, RZ, 0x3c, !PT ;  /* 0x0000000203031212 */ /* 0x000fc800078e3cff */
[----:B------:R-:W-:-:S04]  /*b670*/  @P1 LOP3.LUT R2, R3, R2, RZ, 0x3c, !PT ;  /* 0x0000000203021212 */ /* 0x000fc800078e3cff */
[----:B------:R-:W-:-:S05]  /*b680*/  @P1 LOP3.LUT R3, R3, R2, RZ, 0x3c, !PT ;  /* 0x0000000203031212 */ /* 0x000fca00078e3cff */
[----:B------:R-:W-:Y:S04]  /*b690*/  @P1 LDGSTS.E.BYPASS.LTC128B.128 [R8+0x1b400], desc[UR50][R2.64], !P3 ;  /* 0x1b40000002081fae */ /* 0x000fe8000d901d72 */
[----:B------:R0:W-:Y:S04]  /*b6a0*/  @P1 LDGSTS.E.BYPASS.LTC128B.128 [R8+0x1f400], desc[UR50][R2.64+0x80], !P2 ;  /* 0x1f40008002081fae */ /* 0x0001e8000d101d72 */
[----:B0-2---:R0:W1:Y:S02]  /*b6b0*/  SHFL.IDX PT, R2, R4, 0x7, 0x181f ;  /* 0x00f81f0004027f89 */ /* 0x00506400000e0000 */
.L_x_6886:
        /* <DEDUP_REMOVED lines=8> */
[----:B------:R1:W-:Y:S01]  /*b740*/  @P0 LDGSTS.E.BYPASS.LTC128B.128 [R5+0x1fc00], desc[UR50][R2.64+0x80], !P2 ;  /* 0x1fc0008002050fae */ /* 0x0003e2000d101d72 */
[----:B------:R-:W-:Y:S01]  /*b750*/  PLOP3.LUT P0, PT, PT, PT, PT, 0x80, 0x0 ;  /* 0x000000000000781c */ /* 0x000fe20003f0f070 */
[----:B------:R-:W-:-:S12]  /*b760*/  NOP ;  /* 0x0000000000007918 */ /* 0x000fd80000000000 */
.L_x_6804:
        /* <DEDUP_REMOVED lines=11> */
.L_x_6805:
[----:B-1----:R1:W5:Y:S01]  /*b820*/  LDL.LU R3, [R1+0x4] ;  /* 0x0000040001037983 */ /* 0x0023620000300800 */
[----:B------:R1:W-:Y:S03]  /*b830*/  SYNCS.ARRIVE.TRANS64.A1T0 RZ, [R7+URZ+0x28830], RZ ;  /* 0x028830ff07ff79a7 */ /* 0x0003e6000810003f */
[----:B0-----:R1:W5:Y:S02]  /*b840*/  LDL.LU R4, [R1+0x10] ;  /* 0x0000100001047983 */ /* 0x0013640000300800 */
[----:B------:R-:W-:Y:S05]  /*b850*/  WARPSYNC.ALL ;  /* 0x0000000000007948 */ /* 0x000fea0003800000 */
[----:B------:R-:W-:Y:S01]  /*b860*/  ULDC.64 UR4, c[0x0][0x298] ;  /* 0x0000a60000047ab9 */ /* 0x000fe20000000a00 */
[----:B------:R-:W-:Y:S01]  /*b870*/  IADD3 R2, R22, 0x10400, RZ ;  /* 0x0001040016027810 */ /* 0x000fe20007ffe0ff */
[----:B------:R-:W-:Y:S01]  /*b880*/  BSSY B6, `(.L_x_6806) ;  /* 0x000001f000067945 */ /* 0x000fe20003800000 */
[----:B------:R-:W-:Y:S01]  /*b890*/  BAR.SYNC.DEFER_BLOCKING 0x8, 0x180 ;  /* 0x0206000000007b1d */ /* 0x000fe20000010000 */
[----:B------:R-:W-:Y:S02]  /*b8a0*/  LOP3.LUT P1, RZ, R27, 0x10, RZ, 0xc0, !PT ;  /* 0x000000101bff7812 */ /* 0x000fe4000782c0ff */
[----:B------:R-:W-:-:S02]  /*b8b0*/  LOP3.LUT P0, RZ, R2, 0x3ff, RZ, 0xc0, !PT ;  /* 0x000003ff02ff7812 */ /* 0x000fc4000780c0ff */
[----:B------:R-:W-:Y:S02]  /*b8c0*/  SEL R31, R31, RZ, !P1 ;  /* 0x000000ff1f1f7207 */ /* 0x000fe40004800000 */
[----:B-----5:R-:W-:Y:S02]  /*b8d0*/  SHF.R.S32.HI R0, RZ, 0x1f, R3 ;  /* 0x0000001fff007819 */ /* 0x020fe40000011403 */
[----:B------:R-:W-:-:S03]  /*b8e0*/  SEL R4, R4, RZ, !P1 ;  /* 0x000000ff04047207 */ /* 0x000fc60004800000 */
[----:B------:R-:W-:-:S04]  /*b8f0*/  IMAD R0, R0, UR4, RZ ;  /* 0x0000000400007c24 */ /* 0x000fc8000f8e02ff */
[C---:B------:R-:W-:Y:S02]  /*b900*/  IMAD R0, R3.reuse, UR5, R0 ;  /* 0x0000000503007c24 */ /* 0x040fe4000f8e0200 */
[----:B------:R-:W-:-:S04]  /*b910*/  IMAD.WIDE.U32 R2, R3, UR4, RZ ;  /* 0x0000000403027c25 */ /* 0x000fc8000f8e00ff */
[----:B------:R-:W-:Y:S01]  /*b920*/  IMAD.IADD R0, R3, 0x1, R0 ;  /* 0x0000000103007824 */ /* 0x000fe200078e0200 */
[----:B------:R0:W-:Y:S04]  /*b930*/  STL.64 [R1+0x8], R2 ;  /* 0x0000080201007387 */ /* 0x0001e80000100a00 */
[----:B------:R0:W-:Y:S04]  /*b940*/  STL [R1+0x10], R4 ;  /* 0x0000100401007387 */ /* 0x0001e80000100800 */
[----:B------:R0:W-:Y:S01]  /*b950*/  STL [R1+0x4], R0 ;  /* 0x0000040001007387 */ /* 0x0001e20000100800 */
[----:B------:R-:W-:Y:S05]  /*b960*/  @!P0 BRA `(.L_x_6807) ;  /* 0x0000000000408947 */ /* 0x000fea0003800000 */
[----:B0-----:R-:W-:Y:S01]  /*b970*/  MOV R2, 0x0 ;  /* 0x0000000000027802 */ /* 0x001fe20000000f00 */
[----:B------:R-:W-:Y:S01]  /*b980*/  ULDC.64 UR4, c[0x4][0x138] ;  /* 0x01004e0000047ab9 */ /* 0x000fe20000000a00 */
[----:B------:R-:W-:Y:S01]  /*b990*/  ULDC.64 UR6, c[0x4][0x140] ;  /* 0x0100500000067ab9 */ /* 0x000fe20000000a00 */
[----:B------:R-:W-:Y:S01]  /*b9a0*/  ULDC.64 UR8, c[0x4][0x68] ;  /* 0x01001a0000087ab9 */ /* 0x000fe20000000a00 */
[----:B------:R-:W-:Y:S01]  /*b9b0*/  IMAD.U32 R4, RZ, RZ, UR4 ;  /* 0x00000004ff047e24 */ /* 0x000fe2000f8e00ff */
[----:B-1----:R-:W-:Y:S01]  /*b9c0*/  MOV R7, UR7 ;  /* 0x0000000700077c02 */ /* 0x002fe20008000f00 */
        /* <DEDUP_REMOVED lines=10> */
.L_x_6807:
[----:B------:R-:W-:Y:S05]  /*ba70*/  BSYNC B6 ;  /* 0x0000000000067941 */ /* 0x000fea0003800000 */
.L_x_6806:
[----:B------:R-:W2:Y:S01]  /*ba80*/  LDL.LU R21, [R1+0x4] ;  /* 0x0000040001157983 */ /* 0x000ea20000300800 */
[----:B------:R-:W3:Y:S01]  /*ba90*/  LDC R6, c[0x0][0x448] ;  /* 0x00011200ff067b82 */ /* 0x000ee20000000800 */
[----:B------:R-:W-:Y:S02]  /*baa0*/  ULDC.64 UR4, c[0x0][0x2d8] ;  /* 0x0000b60000047ab9 */ /* 0x000fe40000000a00 */
[----:B0-----:R-:W2:Y:S04]  /*bab0*/  LDL.LU.64 R2, [R1+0x8] ;  /* 0x0000080001027983 */ /* 0x001ea80000300a00 */
[----:B------:R-:W4:Y:S01]  /*bac0*/  LDL.LU R20, [R1+0x10] ;  /* 0x0000100001147983 */ /* 0x000f220000300800 */
[----:B------:R-:W-:-:S03]  /*bad0*/  IMAD R0, R32, UR4, RZ ;  /* 0x0000000420007c24 */ /* 0x000fc6000f8e02ff */
[----:B------:R0:W5:Y:S01]  /*bae0*/  LDL R10, [R1] ;  /* 0x00000000010a7983 */ /* 0x0001620000100800 */
[----:B------:R-:W-:Y:S01]  /*baf0*/  IMAD R5, R18, UR5, R0 ;  /* 0x0000000512057c24 */ /* 0x000fe2000f8e0200 */
[----:B------:R-:W0:Y:S01]  /*bb00*/  S2R R4, SR_TID.X ;  /* 0x0000000000047919 */ /* 0x000e220000002100 */
[----:B---3--:R-:W-:-:S13]  /*bb10*/  ISETP.NE.AND P0, PT, R6, 0x1, PT ;  /* 0x000000010600780c */ /* 0x008fda0003f05270 */
[----:B-1----:R-:W1:Y:S01]  /*bb20*/  @P0 LDC R7, c[0x0][0x450] ;  /* 0x00011400ff070b82 */ /* 0x002e620000000800 */
[----:B0-----:R-:W-:Y:S01]  /*bb30*/  IMAD.SHL.U32 R8, R4, 0x10, RZ ;  /* 0x0000001004087824 */ /* 0x001fe200078e00ff */
[----:B------:R-:W-:-:S04]  /*bb40*/  SHF.L.U32 R4, R17, 0x7, RZ ;  /* 0x0000000711047819 */ /* 0x000fc800000006ff */
[----:B------:R-:W-:Y:S01]  /*bb50*/  LOP3.LUT R8, R8, 0x70, RZ, 0xc0, !PT ;  /* 0x0000007008087812 */ /* 0x000fe200078ec0ff */
[----:B--2---:R-:W-:Y:S02]  /*bb60*/  IMAD.MOV.U32 R3, RZ, RZ, R21 ;  /* 0x000000ffff037224 */ /* 0x004fe400078e0015 */
[----:B------:R0:W5:Y:S01]  /*bb70*/  LDL R21, [R1+0x14] ;  /* 0x0000140001157983 */ /* 0x0001620000100800 */
[----:B------:R-:W-:Y:S01]  /*bb80*/  IMAD.WIDE.U32 R2, R18, UR4, R2 ;  /* 0x0000000412027c25 */ /* 0x000fe2000f8e0002 */
[----:B------:R-:W-:-:S03]  /*bb90*/  ULDC.64 UR4, c[0x0][0x2e0] ;  /* 0x0000b80000047ab9 */ /* 0x000fc60000000a00 */
[----:B----4-:R-:W-:Y:S02]  /*bba0*/  IMAD R0, R20, UR4, RZ ;  /* 0x0000000414007c24 */ /* 0x010fe4000f8e02ff */
[----:B------:R-:W2:Y:S01]  /*bbb0*/  S2R R20, SR_TID.X ;  /* 0x0000000000147919 */ /* 0x000ea20000002100 */
[----:B------:R-:W-:Y:S02]  /*bbc0*/  IMAD.IADD R3, R3, 0x1, R5 ;  /* 0x0000000103037824 */ /* 0x000fe400078e0205 */
[----:B------:R-:W3:Y:S01]  /*bbd0*/  @P0 LDC R5, c[0x0][0x44c] ;  /* 0x00011300ff050b82 */ /* 0x000ee20000000800 */
[C---:B------:R-:W-:Y:S02]  /*bbe0*/  IMAD R0, R31.reuse, UR5, R0 ;  /* 0x000000051f007c24 */ /* 0x040fe4000f8e0200 */
[----:B------:R-:W-:Y:S01]  /*bbf0*/  IMAD.WIDE.U32 R2, R31, UR4, R2 ;  /* 0x000000041f027c25 */ /* 0x000fe2000f8e0002 */
[----:B------:R-:W-:-:S03]  /*bc00*/  ULDC.64 UR4, c[0x0][0x2d0] ;  /* 0x0000b40000047ab9 */ /* 0x000fc60000000a00 */
[----:B------:R-:W-:Y:S01]  /*bc10*/  IMAD.IADD R3, R3, 0x1, R0 ;  /* 0x0000000103037824 */ /* 0x000fe200078e0200 */
[----:B--2---:R-:W-:-:S04]  /*bc20*/  LOP3.LUT R20, R20, 0x7f, RZ, 0xc0, !PT ;  /* 0x0000007f14147812 */ /* 0x004fc800078ec0ff */
[----:B------:R-:W-:-:S04]  /*bc30*/  SHF.R.U32.HI R20, RZ, 0x3, R20 ;  /* 0x00000003ff147819 */ /* 0x000fc80000011614 */
[----:B------:R-:W-:-:S05]  /*bc40*/  LOP3.LUT R0, R4, R20, R8, 0xfe, !PT ;  /* 0x0000001404007212 */ /* 0x000fca00078efe08 */
[----:B---3--:R-:W-:-:S04]  /*bc50*/  @P0 IMAD.HI.U32 R8, R0, R5, RZ ;  /* 0x0000000500080227 */ /* 0x008fc800078e00ff */
[----:B------:R-:W-:Y:S01]  /*bc60*/  IMAD.MOV.U32 R9, RZ, RZ, R0 ;  /* 0x000000ffff097224 */ /* 0x000fe200078e0000 */
[----:B-1----:R-:W-:-:S04]  /*bc70*/  @P0 SHF.R.U32.HI R9, RZ, R7, R8 ;  /* 0x00000007ff090219 */ /* 0x002fc80000011608 */
[--C-:B------:R-:W-:Y:S01]  /*bc80*/  SHF.R.S32.HI R8, RZ, 0x1f, R9.reuse ;  /* 0x0000001fff087819 */ /* 0x100fe20000011409 */
[----:B------:R-:W-:-:S04]  /*bc90*/  IMAD.MOV R5, RZ, RZ, -R9 ;  /* 0x000000ffff057224 */ /* 0x000fc800078e0a09 */
[----:B------:R-:W-:Y:S02]  /*bca0*/  IMAD R0, R6, R5, R0 ;  /* 0x0000000506007224 */ /* 0x000fe400078e0200 */
[----:B------:R-:W-:Y:S02]  /*bcb0*/  IMAD R8, R8, UR4, RZ ;  /* 0x0000000408087c24 */ /* 0x000fe4000f8e02ff */
[----:B------:R-:W-:Y:S01]  /*bcc0*/  IMAD.WIDE.U32 R2, R9, UR4, R2 ;  /* 0x0000000409027c25 */ /* 0x000fe2000f8e0002 */
[----:B------:R-:W-:-:S03]  /*bcd0*/  SHF.R.S32.HI R7, RZ, 0x1f, R0 ;  /* 0x0000001fff077819 */ /* 0x000fc60000011400 */
        /* <DEDUP_REMOVED lines=8> */
[C---:B------:R-:W-:Y:S01]  /*bd60*/  LEA R0, P0, R2.reuse, UR4, 0x1 ;  /* 0x0000000402007c11 */ /* 0x040fe2000f8008ff */
[----:B------:R-:W-:Y:S02]  /*bd70*/  ULDC UR4, c[0x0][0x2b8] ;  /* 0x0000ae0000047ab9 */ /* 0x000fe40000000800 */
[----:B------:R-:W-:Y:S02]  /*bd80*/  ISETP.GE.AND P1, PT, R29, UR4, PT ;  /* 0x000000041d007c0c */ /* 0x000fe4000bf26270 */
[----:B------:R-:W-:Y:S02]  /*bd90*/  LEA.HI.X R5, R2, UR5, R5, 0x1, P0 ;  /* 0x0000000502057c11 */ /* 0x000fe400080f0c05 */
[----:B------:R-:W-:Y:S01]  /*bda0*/  ISETP.GE.AND P0, PT, R30, UR4, PT ;  /* 0x000000041e007c0c */ /* 0x000fe2000bf06270 */
[----:B------:R-:W-:-:S03]  /*bdb0*/  UMOV UR4, 0xffffffff ;  /* 0xffffffff00047882 */ /* 0x000fc60000000000 */
[----:B0-----:R-:W-:Y:S09]  /*bdc0*/  BRA.DIV UR4, `(.L_x_6808) ;  /* 0x0000003a04dc7947 */ /* 0x001ff2000b800000 */
[----:B------:R-:W0:Y:S01]  /*bdd0*/  SHFL.IDX PT, R14, R0, RZ, 0x181f ;  /* 0x00181fff000e7589 */ /* 0x000e2200000e0000 */
[----:B-----5:R-:W-:Y:S01]  /*bde0*/  IMAD R6, R21, R6, RZ ;  /* 0x0000000615067224 */ /* 0x020fe200078e02ff */
[----:B------:R-:W-:Y:S02]  /*bdf0*/  IADD3 R4, R20, R4, RZ ;  /* 0x0000000414047210 */ /* 0x000fe40007ffe0ff */
[----:B------:R-:W1:Y:S02]  /*be00*/  SHFL.IDX PT, R2, R5, RZ, 0x181f ;  /* 0x00181fff05027589 */ /* 0x000e6400000e0000 */
[C---:B------:R-:W-:Y:S01]  /*be10*/  ISETP.GE.AND P2, PT, R4.reuse, R6, PT ;  /* 0x000000060400720c */ /* 0x040fe20003f46270 */
[----:B------:R-:W-:-:S12]  /*be20*/  VIADD R7, R4, 0x10 ;  /* 0x0000001004077836 */ /* 0x000fd80000000000 */
[----:B0-----:R-:W-:-:S05]  /*be30*/  @!P2 LEA R14, P3, R30, R14, 0x1 ;  /* 0x0000000e1e0ea211 */ /* 0x001fca00078608ff */
[----:B-1----:R-:W-:Y:S02]  /*be40*/  @!P2 IMAD.X R3, RZ, RZ, R2, P3 ;  /* 0x000000ffff03a224 */ /* 0x002fe400018e0602 */
[----:B------:R-:W-:Y:S02]  /*be50*/  @!P2 IMAD.MOV.U32 R2, RZ, RZ, R14 ;  /* 0x000000ffff02a224 */ /* 0x000fe400078e000e */
[----:B------:R-:W0:Y:S04]  /*be60*/  SHFL.IDX PT, R14, R0, 0x1, 0x181f ;  /* 0x00381f00000e7f89 */ /* 0x000e2800000e0000 */
        /* <DEDUP_REMOVED lines=61> */
[----:B0-----:R1:W-:Y:S02]  /*c240*/  @!P2 LDGSTS.E.BYPASS.LTC128B.128 [R10+0x17400], desc[UR50][R2.64+0x80], !P1 ;  /* 0x17400080020aafae */ /* 0x0013e4000c901d72 */
.L_x_6903:
        /* <DEDUP_REMOVED lines=10> */
[----:B------:R0:W-:Y:S02]  /*c2f0*/  LDGSTS.E.BYPASS.LTC128B.128 [R10+0x17c00], desc[UR50][R2.64+0x80], !P1 ;  /* 0x17c00080020a7fae */ /* 0x0001e4000c901d72 */
.L_x_6810:
[----:B------:R-:W-:Y:S05]  /*c300*/  BSYNC B0 ;  /* 0x0000000000007941 */ /* 0x000fea0003800000 */
.L_x_6809:
[----:B------:R-:W-:Y:S01]  /*c310*/  NOP ;  /* 0x0000000000007918 */ /* 0x000fe20000000000 */
[----:B------:R-:W-:-:S13]  /*c320*/  PLOP3.LUT P0, PT, PT, PT, PT, 0x80, 0x0 ;  /* 0x000000000000781c */ /* 0x000fda0003f0f070 */
.L_x_6811:
        /* <DEDUP_REMOVED lines=10> */
[----:B------:R-:W-:-:S04]  /*c3d0*/  LOP3.LUT R0, R0, 0xfffffffe, RZ, 0xc0, !PT ;  /* 0xfffffffe00007812 */ /* 0x000fc800078ec0ff */
[----:B------:R-:W-:-:S04]  /*c3e0*/  IADD3 R0, R2, -R0, RZ ;  /* 0x8000000002007210 */ /* 0x000fc80007ffe0ff */
[----:B------:R-:W-:Y:S01]  /*c3f0*/  SHF.L.U32 R3, R0, 0x1f, RZ ;  /* 0x0000001f00037819 */ /* 0x000fe200000006ff */
[----:B------:R-:W-:Y:S01]  /*c400*/  NOP ;  /* 0x0000000000007918 */ /* 0x000fe20000000000 */
[----:B------:R0:W-:Y:S01]  /*c410*/  SYNCS.ARRIVE.TRANS64.A1T0 RZ, [R22+URZ+0x28800], RZ ;  /* 0x028800ff16ff79a7 */ /* 0x0001e2000810003f */
[----:B------:R-:W-:Y:S01]  /*c420*/  BSSY B0, `(.L_x_6812) ;  /* 0x0000004000007945 */ /* 0x000fe20003800000 */
[----:B------:R-:W-:Y:S01]  /*c430*/  ISETP.GE.AND P0, PT, R35, 0x81, PT ;  /* 0x000000812300780c */ /* 0x000fe20003f06270 */
[----:B------:R-:W1:Y:S02]  /*c440*/  SYNCS.PHASECHK.TRANS64.TRYWAIT P1, [R22+URZ+0x28820], R3 ;  /* 0x02882003160075a7 */ /* 0x000e64000802017f */
[----:B01----:R-:W-:Y:S10]  /*c450*/  @!P1 BRA `(.L_x_6813) ;  /* 0x0000003c00b89947 */ /* 0x003ff40003800000 */
.L_x_6904:
[----:B------:R-:W-:Y:S05]  /*c460*/  BSYNC B0 ;  /* 0x0000000000007941 */ /* 0x000fea0003800000 */
.L_x_6812:
[----:B------:R-:W-:Y:S04]  /*c470*/  BSSY B0, `(.L_x_6814) ;  /* 0x000010e000007945 */ /* 0x000fe80003800000 */
[----:B------:R-:W-:Y:S05]  /*c480*/  @!P0 BRA `(.L_x_6815) ;  /* 0x0000001000308947 */ /* 0x000fea0003800000 */
[----:B------:R-:W3:Y:S01]  /*c490*/  LDL.LU R0, [R1+0x18] ;  /* 0x0000180001007983 */ /* 0x000ee20000300800 */
[----:B------:R-:W-:Y:S01]  /*c4a0*/  ULDC UR4, c[0x0][0x2f4] ;  /* 0x0000bd0000047ab9 */ /* 0x000fe20000000800 */
[----:B------:R-:W-:Y:S01]  /*c4b0*/  IMAD.MOV.U32 R17, RZ, RZ, R28 ;  /* 0x000000ffff117224 */ /* 0x000fe200078e001c */
[----:B------:R-:W-:Y:S01]  /*c4c0*/  ISETP.GE.AND P2, PT, R30, UR4, PT ;  /* 0x000000041e007c0c */ /* 0x000fe2000bf46270 */
[----:B------:R-:W-:Y:S01]  /*c4d0*/  IMAD.MOV.U32 R10, RZ, RZ, R25 ;  /* 0x000000ffff0a7224 */ /* 0x000fe200078e0019 */
[----:B------:R-:W-:Y:S01]  /*c4e0*/  ISETP.GE.AND P1, PT, R29, UR4, PT ;  /* 0x000000041d007c0c */ /* 0x000fe2000bf26270 */
[----:B------:R-:W-:Y:S01]  /*c4f0*/  IMAD.MOV.U32 R31, RZ, RZ, R26 ;  /* 0x000000ffff1f7224 */ /* 0x000fe200078e001a */
[----:B---3--:R-:W-:-:S11]  /*c500*/  LEA.HI.SX32 R6, R0, 0xfffffffe, 0x19 ;  /* 0xfffffffe00067811 */ /* 0x008fd600078fcaff */
.L_x_6828:
[----:B0-----:R-:W0:Y:S01]  /*c510*/  S2R R3, SR_TID.X ;  /* 0x0000000000037919 */ /* 0x001e220000002100 */
[----:B------:R-:W1:Y:S01]  /*c520*/  LDC R4, c[0x0][0x430] ;  /* 0x00010c00ff047b82 */ /* 0x000e620000000800 */
[----:B------:R-:W-:Y:S05]  /*c530*/  YIELD ;  /* 0x0000000000007946 */ /* 0x000fea0003800000 */
[----:B------:R-:W-:Y:S01]  /*c540*/  ULDC.64 UR4, c[0x0][0x428] ;  /* 0x00010a0000047ab9 */ /* 0x000fe20000000a00 */
[----:B------:R-:W-:Y:S01]  /*c550*/  VIADD R25, R10, 0x1 ;  /* 0x000000010a197836 */ /* 0x000fe20000000000 */
[----:B-1----:R-:W-:Y:S02]  /*c560*/  ISETP.NE.AND P0, PT, R4, 0x1, PT ;  /* 0x000000010400780c */ /* 0x002fe40003f05270 */
[C---:B0-----:R-:W-:Y:S01]  /*c570*/  LOP3.LUT R0, R3.reuse, 0x7f, RZ, 0xc0, !PT ;  /* 0x0000007f03007812 */ /* 0x041fe200078ec0ff */
[----:B------:R-:W-:-:S03]  /*c580*/  IMAD.SHL.U32 R4, R3, 0x10, RZ ;  /* 0x0000001003047824 */ /* 0x000fc600078e00ff */
[----:B------:R-:W-:-:S07]  /*c590*/  SHF.R.U32.HI R5, RZ, 0x3, R0 ;  /* 0x00000003ff057819 */ /* 0x000fce0000011600 */
[----:B------:R-:W0:Y:S01]  /*c5a0*/  @P0 LDC R0, c[0x0][0x434] ;  /* 0x00010d00ff000b82 */ /* 0x000e220000000800 */
[----:B------:R-:W-:Y:S02]  /*c5b0*/  LOP3.LUT R4, R4, 0x70, RZ, 0xc0, !PT ;  /* 0x0000007004047812 */ /* 0x000fe400078ec0ff */
[----:B------:R-:W-:-:S04]  /*c5c0*/  LEA R7, R6, R5, 0x7 ;  /* 0x0000000506077211 */ /* 0x000fc800078e38ff */
[----:B------:R-:W-:Y:S01]  /*c5d0*/  IADD3 R7, R4, R7, R36 ;  /* 0x0000000704077210 */ /* 0x000fe20007ffe024 */
[----:B------:R-:W1:Y:S04]  /*c5e0*/  @P0 LDC R3, c[0x0][0x438] ;  /* 0x00010e00ff030b82 */ /* 0x000e680000000800 */
        /* <DEDUP_REMOVED lines=10> */
[----:B------:R-:W-:Y:S01]  /*c690*/  LEA R4, P0, R2, UR4, 0x2 ;  /* 0x0000000402047c11 */ /* 0x000fe2000f8010ff */
[----:B------:R-:W-:-:S03]  /*c6a0*/  ULDC UR4, c[0x0][0x430] ;  /* 0x00010c0000047ab9 */ /* 0x000fc60000000800 */
[----:B------:R-:W-:Y:S02]  /*c6b0*/  LEA.HI.X R5, R2, UR5, R3, 0x2, P0 ;  /* 0x0000000502057c11 */ /* 0x000fe400080f1403 */
[----:B------:R-:W-:Y:S01]  /*c6c0*/  MOV R9, UR37 ;  /* 0x0000002500097c02 */ /* 0x000fe20008000f00 */
[----:B------:R-:W-:Y:S01]  /*c6d0*/  IMAD.MOV R2, RZ, RZ, -R8 ;  /* 0x000000ffff027224 */ /* 0x000fe200078e0a08 */
[----:B------:R-:W-:Y:S01]  /*c6e0*/  ISETP.NE.AND P0, PT, R25, 0x2, PT ;  /* 0x000000021900780c */ /* 0x000fe20003f05270 */
[----:B------:R0:W3:Y:S01]  /*c6f0*/  LDG.E R0, desc[UR50][R4.64] ;  /* 0x0000003204007981 */ /* 0x0000e2000c1e1900 */
[----:B------:R-:W-:Y:S02]  /*c700*/  ISETP.NE.AND P3, PT, R9, 0x3, PT ;  /* 0x000000030900780c */ /* 0x000fe40003f65270 */
[----:B------:R-:W-:Y:S01]  /*c710*/  SEL R28, RZ, 0x1, P0 ;  /* 0x00000001ff1c7807 */ /* 0x000fe20000000000 */
[----:B------:R-:W-:Y:S01]  /*c720*/  IMAD.MOV.U32 R26, RZ, RZ, R6 ;  /* 0x000000ffff1a7224 */ /* 0x000fe200078e0006 */
[----:B------:R-:W-:-:S02]  /*c730*/  SEL R25, R25, RZ, P0 ;  /* 0x000000ff19197207 */ /* 0x000fc40000000000 */
[----:B------:R-:W-:Y:S01]  /*c740*/  LOP3.LUT R28, R17, R28, RZ, 0x3c, !PT ;  /* 0x0000001c111c7212 */ /* 0x000fe200078e3cff */
[----:B0-----:R-:W-:Y:S01]  /*c750*/  IMAD R4, R2, UR4, R7 ;  /* 0x0000000402047c24 */ /* 0x001fe2000f8e0207 */
[----:B---3--:R-:W-:-:S05]  /*c760*/  SHF.R.S32.HI R21, RZ, 0x1f, R0 ;  /* 0x0000001fff157819 */ /* 0x008fca0000011400 */
[----:B------:R-:W-:Y:S05]  /*c770*/  @!P3 BRA `(.L_x_6816) ;  /* 0x000000000004b947 */ /* 0x000fea0003800000 */
[----:B------:R-:W-:Y:S01]  /*c780*/  BPT.TRAP 0x1 ;  /* 0x000000040000795c */ /* 0x000fe20000300000 */
.L_x_6816:
[----:B------:R-:W-:Y:S01]  /*c790*/  IMAD R6, R25, 0x8, R22 ;  /* 0x0000000819067824 */ /* 0x000fe200078e0216 */
[----:B------:R-:W-:Y:S01]  /*c7a0*/  SHF.L.U32 R3, R28, 0x1f, RZ ;  /* 0x0000001f1c037819 */ /* 0x000fe200000006ff */
[----:B------:R-:W-:Y:S03]  /*c7b0*/  BSSY B1, `(.L_x_6817) ;  /* 0x0000003000017945 */ /* 0x000fe60003800000 */
[----:B------:R-:W0:Y:S02]  /*c7c0*/  SYNCS.PHASECHK.TRANS64.TRYWAIT P0, [R6+URZ+0x28840], R3 ;  /* 0x02884003060075a7 */ /* 0x000e24000800017f */
[----:B0-----:R-:W-:Y:S05]  /*c7d0*/  @!P0 BRA `(.L_x_6818) ;  /* 0x0000003800ec8947 */ /* 0x001fea0003800000 */
.L_x_6905:
[----:B------:R-:W-:Y:S05]  /*c7e0*/  BSYNC B1 ;  /* 0x0000000000017941 */ /* 0x000fea0003800000 */
.L_x_6817:
[----:B------:R-:W-:Y:S01]  /*c7f0*/  SHF.R.S32.HI R20, RZ, 0x1f, R4 ;  /* 0x0000001fff147819 */ /* 0x000fe20000011404 */
[----:B------:R-:W-:Y:S01]  /*c800*/  ULDC.64 UR4, c[0x0][0x300] ;  /* 0x0000c00000047ab9 */ /* 0x000fe20000000a00 */
[C---:B------:R-:W-:Y:S01]  /*c810*/  LOP3.LUT P4, RZ, R27.reuse, 0x2, RZ, 0xc0, !PT ;  /* 0x000000021bff7812 */ /* 0x040fe2000788c0ff */
        /* <DEDUP_REMOVED lines=24> */
[----:B------:R-:W1:Y:S02]  /*c9a0*/  SHFL.IDX PT, R3, R9, RZ, 0x181f ;  /* 0x00181fff09037589 */ /* 0x000e6400000e0000 */
[----:B0-----:R-:W-:-:S05]  /*c9b0*/  IADD3 R2, P0, R2, R5, RZ ;  /* 0x0000000502027210 */ /* 0x001fca0007f1e0ff */
[----:B-1----:R-:W-:-:S05]  /*c9c0*/  IMAD.X R3, RZ, RZ, R3, P0 ;  /* 0x000000ffff037224 */ /* 0x002fca00000e0603 */
[----:B------:R-:W-:Y:S01]  /*c9d0*/  @!PT LDS RZ, [RZ] ;  /* 0x00000000fffff984 */ /* 0x000fe20000000800 */
[----:B------:R-:W-:Y:S04]  /*c9e0*/  LDGSTS.E.BYPASS.LTC128B.128 [R8+0x18400], desc[UR50][R2.64], !P4 ;  /* 0x1840000002087fae */ /* 0x000fe8000e101d72 */
[----:B------:R0:W-:Y:S04]  /*c9f0*/  LDGSTS.E.BYPASS.LTC128B.128 [R8+0x1c400], desc[UR50][R2.64+0x80], !P3 ;  /* 0x1c40008002087fae */ /* 0x0001e8000d901d72 */
[----:B0-----:R-:W0:Y:S04]  /*ca00*/  SHFL.IDX PT, R2, R7, 0x1, 0x181f ;  /* 0x00381f0007027f89 */ /* 0x001e2800000e0000 */
[----:B------:R-:W1:Y:S01]  /*ca10*/  SHFL.IDX PT, R3, R9, 0x1, 0x181f ;  /* 0x00381f0009037f89 */ /* 0x000e6200000e0000 */
[----:B0-----:R-:W-:-:S05]  /*ca20*/  IADD3 R2, P0, R2, R5, RZ ;  /* 0x0000000502027210 */ /* 0x001fca0007f1e0ff */
[----:B-1----:R-:W-:-:S05]  /*ca30*/  IMAD.X R3, RZ, RZ, R3, P0 ;  /* 0x000000ffff037224 */ /* 0x002fca00000e0603 */
        /* <DEDUP_REMOVED lines=22> */
[----:B0-----:R-:W-:-:S04]  /*cba0*/  IADD3 R2, P0, R2, R5, RZ ;  /* 0x0000000502027210 */ /* 0x001fc80007f1e0ff */
[----:B-1----:R-:W-:-:S05]  /*cbb0*/  IADD3.X R3, RZ, R3, RZ, P0, !PT ;  /* 0x00000003ff037210 */ /* 0x002fca00007fe4ff */
[----:B------:R-:W-:Y:S04]  /*cbc0*/  LDGSTS.E.BYPASS.LTC128B.128 [R8+0x1ac00], desc[UR50][R2.64], !P4 ;  /* 0x1ac0000002087fae */ /* 0x000fe8000e101d72 */
[----:B------:R0:W-:Y:S04]  /*cbd0*/  LDGSTS.E.BYPASS.LTC128B.128 [R8+0x1ec00], desc[UR50][R2.64+0x80], !P3 ;  /* 0x1ec0008002087fae */ /* 0x0001e8000d901d72 */
[----:B0-----:R-:W0:Y:S04]  /*cbe0*/  SHFL.IDX PT, R2, R7, 0x6, 0x181f ;  /* 0x00d81f0007027f89 */ /* 0x001e2800000e0000 */
[----:B------:R-:W1:Y:S04]  /*cbf0*/  SHFL.IDX PT, R3, R9, 0x6, 0x181f ;  /* 0x00d81f0009037f89 */ /* 0x000e6800000e0000 */
[----:B------:R-:W3:Y:S01]  /*cc00*/  SHFL.IDX PT, R9, R9, 0x7, 0x181f ;  /* 0x00f81f0009097f89 */ /* 0x000ee200000e0000 */
[----:B0-----:R-:W-:-:S05]  /*cc10*/  IADD3 R2, P0, R2, R5, RZ ;  /* 0x0000000502027210 */ /* 0x001fca0007f1e0ff */
[----:B-1----:R-:W-:-:S05]  /*cc20*/  IMAD.X R3, RZ, RZ, R3, P0 ;  /* 0x000000ffff037224 */ /* 0x002fca00000e0603 */
[----:B------:R-:W-:Y:S04]  /*cc30*/  LDGSTS.E.BYPASS.LTC128B.128 [R8+0x1b400], desc[UR50][R2.64], !P4 ;  /* 0x1b40000002087fae */ /* 0x000fe8000e101d72 */
[----:B------:R0:W-:Y:S04]  /*cc40*/  LDGSTS.E.BYPASS.LTC128B.128 [R8+0x1f400], desc[UR50][R2.64+0x80], !P3 ;  /* 0x1f40008002087fae */ /* 0x0001e8000d901d72 */
[----:B0--3--:R0:W1:Y:S02]  /*cc50*/  SHFL.IDX PT, R2, R7, 0x7, 0x181f ;  /* 0x00f81f0007027f89 */ /* 0x00906400000e0000 */
.L_x_6923:
[----:B-1----:R-:W-:-:S05]  /*cc60*/  IADD3 R2, P0, R2, R5, RZ ;  /* 0x0000000502027210 */ /* 0x002fca0007f1e0ff */
[----:B------:R-:W-:Y:S01]  /*cc70*/  IMAD.X R3, RZ, RZ, R9, P0 ;  /* 0x000000ffff037224 */ /* 0x000fe200000e0609 */
[----:B------:R-:W-:-:S04]  /*cc80*/  PLOP3.LUT P0, PT, PT, PT, PT, 0x80, 0x0 ;  /* 0x000000000000781c */ /* 0x000fc80003f0f070 */
[----:B------:R-:W-:Y:S01]  /*cc90*/  @!PT LDS RZ, [RZ] ;  /* 0x00000000fffff984 */ /* 0x000fe20000000800 */
[----:B------:R-:W-:Y:S01]  /*cca0*/  @!PT LDS RZ, [RZ] ;  /* 0x00000000fffff984 */ /* 0x000fe20000000800 */
[----:B------:R-:W-:Y:S01]  /*ccb0*/  @!PT LDS RZ, [RZ] ;  /* 0x00000000fffff984 */ /* 0x000fe20000000800 */
[----:B------:R1:W-:Y:S04]  /*ccc0*/  LDGSTS.E.BYPASS.LTC128B.128 [R8+0x1bc00], desc[UR50][R2.64], !P4 ;  /* 0x1bc0000002087fae */ /* 0x0003e8000e101d72 */
[----:B------:R1:W-:Y:S01]  /*ccd0*/  LDGSTS.E.BYPASS.LTC128B.128 [R8+0x1fc00], desc[UR50][R2.64+0x80], !P3 ;  /* 0x1fc0008002087fae */ /* 0x0003e2000d901d72 */
[----:B------:R-:W-:-:S04]  /*cce0*/  NOP ;  /* 0x0000000000007918 */ /* 0x000fc80000000000 */
.L_x_6820:
        /* <DEDUP_REMOVED lines=11> */
.L_x_6821:
[----:B------:R1:W-:Y:S01]  /*cda0*/  SYNCS.ARRIVE.TRANS64.A1T0 RZ, [R6+URZ+0x28830], RZ ;  /* 0x028830ff06ff79a7 */ /* 0x0003e2000810003f */
[----:B------:R-:W-:Y:S05]  /*cdb0*/  @!P4 BRA `(.L_x_6822) ;  /* 0x000000000004c947 */ /* 0x000fea0003800000 */
[----:B------:R-:W-:Y:S01]  /*cdc0*/  BPT.TRAP 0x1 ;  /* 0x000000040000795c */ /* 0x000fe20000300000 */
.L_x_6822:
[----:B------:R-:W-:Y:S01]  /*cdd0*/  SHF.L.U32 R3, R17, 0x1f, RZ ;  /* 0x0000001f11037819 */ /* 0x000fe200000006ff */
[----:B-1----:R-:W-:Y:S01]  /*cde0*/  IMAD R6, R10, 0x8, R22 ;  /* 0x000000080a067824 */ /* 0x002fe200078e0216 */
[----:B------:R-:W-:Y:S01]  /*cdf0*/  BSSY B1, `(.L_x_6823) ;  /* 0x0000004000017945 */ /* 0x000fe20003800000 */
[----:B------:R-:W-:Y:S02]  /*ce00*/  IMAD R8, R31, -0x80, R35 ;  /* 0xffffff801f087824 */ /* 0x000fe400078e0223 */
[----:B------:R-:W1:Y:S02]  /*ce10*/  SYNCS.PHASECHK.TRANS64.TRYWAIT P0, [R6+URZ+0x28860], R3 ;  /* 0x02886003060075a7 */ /* 0x000e64000800017f */
[----:B-1----:R-:W-:Y:S05]  /*ce20*/  @!P0 BRA `(.L_x_6824) ;  /* 0x0000003c00b88947 */ /* 0x002fea0003800000 */
.L_x_6924:
[----:B------:R-:W-:Y:S05]  /*ce30*/  BSYNC B1 ;  /* 0x0000000000017941 */ /* 0x000fea0003800000 */
.L_x_6823:
[----:B------:R-:W3:Y:S01]  /*ce40*/  S2R R2, SR_TID.X ;  /* 0x0000000000027919 */ /* 0x000ee20000002100 */
[----:B------:R-:W-:Y:S01]  /*ce50*/  UMOV UR4, 0xffffffff ;  /* 0xffffffff00047882 */ /* 0x000fe20000000000 */
[----:B0-----:R-:W-:Y:S02]  /*ce60*/  LEA R7, R10, R34, 0xe ;  /* 0x000000220a077211 */ /* 0x001fe400078e70ff */
[----:B---3--:R-:W-:-:S04]  /*ce70*/  LOP3.LUT R2, R2, 0x7f, RZ, 0xc0, !PT ;  /* 0x0000007f02027812 */ /* 0x008fc800078ec0ff */
[----:B------:R-:W-:-:S05]  /*ce80*/  SHF.R.U32.HI R2, RZ, 0x3, R2 ;  /* 0x00000003ff027819 */ /* 0x000fca0000011602 */
[----:B------:R-:W-:Y:S01]  /*ce90*/  IMAD.IADD R8, R8, 0x1, -R2 ;  /* 0x0000000108087824 */ /* 0x000fe200078e0a02 */
[----:B------:R-:W-:Y:S06]  /*cea0*/  BRA.DIV UR4, `(.L_x_6825) ;  /* 0x0000003e04ac7947 */ /* 0x000fec000b800000 */
[----:B--2---:R-:W0:Y:S01]  /*ceb0*/  SHFL.IDX PT, R14, R23, RZ, 0x181f ;  /* 0x00181fff170e7589 */ /* 0x004e2200000e0000 */
[----:B------:R-:W-:-:S03]  /*cec0*/  IMAD R7, R7, 0x2, R22 ;  /* 0x0000000207077824 */ /* 0x000fc600078e0216 */
[----:B-1----:R-:W1:Y:S01]  /*ced0*/  SHFL.IDX PT, R3, R24, RZ, 0x181f ;  /* 0x00181fff18037589 */ /* 0x002e6200000e0000 */
[----:B0-----:R-:W-:-:S03]  /*cee0*/  IADD3 R2, P0, R14, R5, RZ ;  /* 0x000000050e027210 */ /* 0x001fc60007f1e0ff */
[----:B------:R-:W0:Y:S02]  /*cef0*/  SHFL.IDX PT, R14, R23, 0x1, 0x181f ;  /* 0x00381f00170e7f89 */ /* 0x000e2400000e0000 */
[----:B-1----:R-:W-:Y:S01]  /*cf00*/  IMAD.X R3, RZ, RZ, R3, P0 ;  /* 0x000000ffff037224 */ /* 0x002fe200000e0603 */
        /* <DEDUP_REMOVED lines=52> */
[----:B--2-4-:R3:W-:Y:S02]  /*d250*/  LDGSTS.E.BYPASS.LTC128B.128 [R7+0x7400], desc[UR50][R2.64+0x80], !P0 ;  /* 0x0740008002077fae */ /* 0x0147e4000c101d72 */
.L_x_6942:
[----:B0--3--:R-:W-:Y:S01]  /*d260*/  IADD3 R2, P0, R14, R5, RZ ;  /* 0x000000050e027210 */ /* 0x009fe20007f1e0ff */
        /* <DEDUP_REMOVED lines=28> */
.L_x_6826:
        /* <DEDUP_REMOVED lines=11> */
.L_x_6827:
[C---:B------:R-:W-:Y:S01]  /*d4e0*/  ISETP.GT.AND P0, PT, R26.reuse, RZ, PT ;  /* 0x000000ff1a00720c */ /* 0x040fe20003f04270 */
[----:B------:R0:W-:Y:S01]  /*d4f0*/  SYNCS.ARRIVE.TRANS64.A1T0 RZ, [R6+URZ+0x28850], RZ ;  /* 0x028850ff06ff79a7 */ /* 0x0001e2000810003f */
[----:B------:R-:W-:Y:S02]  /*d500*/  IMAD.MOV.U32 R17, RZ, RZ, R28 ;  /* 0x000000ffff117224 */ /* 0x000fe400078e001c */
[----:B------:R-:W-:Y:S02]  /*d510*/  IMAD.MOV.U32 R10, RZ, RZ, R25 ;  /* 0x000000ffff0a7224 */ /* 0x000fe400078e0019 */
[----:B------:R-:W-:Y:S01]  /*d520*/  IMAD.MOV.U32 R31, RZ, RZ, R26 ;  /* 0x000000ffff1f7224 */ /* 0x000fe200078e001a */
[----:B0-----:R-:W-:-:S06]  /*d530*/  IADD3 R6, R26, -0x1, RZ ;  /* 0xffffffff1a067810 */ /* 0x001fcc0007ffe0ff */
[----:B------:R-:W-:Y:S05]  /*d540*/  @P0 BRA `(.L_x_6828) ;  /* 0xffffffec00f00947 */ /* 0x000fea000383ffff */
.L_x_6815:
[----:B------:R-:W-:Y:S05]  /*d550*/  BSYNC B0 ;  /* 0x0000000000007941 */ /* 0x000fea0003800000 */
.L_x_6814:
        /* <DEDUP_REMOVED lines=17> */
.L_x_6830:
[----:B------:R-:W-:Y:S05]  /*d670*/  BSYNC B0 ;  /* 0x0000000000007941 */ /* 0x000fea0003800000 */
.L_x_6829:
[----:B------:R-:W-:-:S05]  /*d680*/  IMAD.U32 R0, RZ, RZ, UR37 ;  /* 0x00000025ff007e24 */ /* 0x000fca000f8e00ff */
[----:B------:R-:W-:-:S13]  /*d690*/  ISETP.NE.AND P0, PT, R0, 0x3, PT ;  /* 0x000000030000780c */ /* 0x000fda0003f05270 */
[----:B------:R-:W-:Y:S05]  /*d6a0*/  @!P0 BRA `(.L_x_6831) ;  /* 0x0000000000048947 */ /* 0x000fea0003800000 */
[----:B------:R-:W-:Y:S01]  /*d6b0*/  BPT.TRAP 0x1 ;  /* 0x000000040000795c */ /* 0x000fe20000300000 */
.L_x_6831:
[----:B------:R-:W-:Y:S01]  /*d6c0*/  LEA R0, R25, R22, 0x3 ;  /* 0x0000001619007211 */ /* 0x000fe200078e18ff */
[----:B------:R-:W-:Y:S01]  /*d6d0*/  BSSY B0, `(.L_x_6832) ;  /* 0x0000005000007945 */ /* 0x000fe20003800000 */
[----:B0-----:R-:W-:Y:S01]  /*d6e0*/  SHF.L.U32 R3, R28, 0x1f, RZ ;  /* 0x0000001f1c037819 */ /* 0x001fe200000006ff */
[----:B------:R-:W-:-:S03]  /*d6f0*/  IMAD R6, R26, -0x80, R35 ;  /* 0xffffff801a067824 */ /* 0x000fc600078e0223 */
[----:B------:R-:W0:Y:S02]  /*d700*/  SYNCS.PHASECHK.TRANS64.TRYWAIT P0, [R0+URZ+0x28860], R3 ;  /* 0x02886003000075a7 */ /* 0x000e24000800017f */
[----:B0-----:R-:W-:Y:S05]  /*d710*/  @!P0 BRA `(.L_x_6833) ;  /* 0x0000003c00fc8947 */ /* 0x001fea0003800000 */
.L_x_6943:
[----:B------:R-:W-:Y:S05]  /*d720*/  BSYNC B0 ;  /* 0x0000000000007941 */ /* 0x000fea0003800000 */
.L_x_6832:
        /* <DEDUP_REMOVED lines=12> */
[----:B------:R-:W-:Y:S01]  /*d7f0*/  ISETP.GE.AND P0, PT, R29, UR4, PT ;  /* 0x000000041d007c0c */ /* 0x000fe2000bf06270 */
[----:B------:R-:W-:Y:S01]  /*d800*/  IMAD R4, R9, 0x2, R22 ;  /* 0x0000000209047824 */ /* 0x000fe200078e0216 */
[C---:B------:R-:W-:Y:S01]  /*d810*/  ISETP.LT.OR P2, PT, R6.reuse, 0x1, P1 ;  /* 0x000000010600780c */ /* 0x040fe20000f41670 */
[----:B------:R-:W2:Y:S01]  /*d820*/  SHFL.IDX PT, R10, R23, 0x1, 0x181f ;  /* 0x00381f00170a7f89 */ /* 0x000ea200000e0000 */
[----:B------:R-:W-:-:S03]  /*d830*/  ISETP.LT.OR P3, PT, R6, 0x1, P0 ;  /* 0x000000010600780c */ /* 0x000fc60000761670 */
[----:B------:R-:W3:Y:S04]  /*d840*/  SHFL.IDX PT, R7, R24, 0x1, 0x181f ;  /* 0x00381f0018077f89 */ /* 0x000ee800000e0000 */
[----:B------:R-:W-:Y:S01]  /*d850*/  SHFL.IDX PT, R8, R24, 0x2, 0x181f ;  /* 0x00581f0018087f89 */ /* 0x000fe200000e0000 */
[----:B-1----:R-:W-:-:S03]  /*d860*/  IADD3 R2, P4, R14, R5, RZ ;  /* 0x000000050e027210 */ /* 0x002fc60007f9e0ff */
[----:B------:R-:W1:Y:S01]  /*d870*/  SHFL.IDX PT, R14, R23, 0x2, 0x181f ;  /* 0x00581f00170e7f89 */ /* 0x000e6200000e0000 */
[----:B0-----:R-:W-:-:S05]  /*d880*/  IADD3.X R3, RZ, R3, RZ, P4, !PT ;  /* 0x00000003ff037210 */ /* 0x001fca00027fe4ff */
[----:B------:R-:W-:Y:S01]  /*d890*/  LDGSTS.E.BYPASS.LTC128B.128 [R4+0x400], desc[UR50][R2.64], !P2 ;  /* 0x0040000002047fae */ /* 0x000fe2000d101d72 */
[----:B------:R-:W-:-:S03]  /*d8a0*/  ISETP.LT.OR P2, PT, R6, 0x11, P1 ;  /* 0x000000110600780c */ /* 0x000fc60000f41670 */
[----:B------:R2:W-:Y:S01]  /*d8b0*/  LDGSTS.E.BYPASS.LTC128B.128 [R4+0x4400], desc[UR50][R2.64+0x80], !P3 ;  /* 0x0440008002047fae */ /* 0x0005e2000d901d72 */
[----:B------:R-:W-:Y:S02]  /*d8c0*/  ISETP.LT.OR P3, PT, R6, 0x11, P0 ;  /* 0x000000110600780c */ /* 0x000fe40000761670 */
[----:B--2---:R-:W-:Y:S02]  /*d8d0*/  IADD3 R2, P4, R10, R5, RZ ;  /* 0x000000050a027210 */ /* 0x004fe40007f9e0ff */
[----:B------:R-:W-:Y:S03]  /*d8e0*/  SHFL.IDX PT, R10, R23, 0x4, 0x181f ;  /* 0x00981f00170a7f89 */ /* 0x000fe600000e0000 */
[----:B---3--:R-:W-:Y:S02]  /*d8f0*/  IMAD.X R3, RZ, RZ, R7, P4 ;  /* 0x000000ffff037224 */ /* 0x008fe400020e0607 */
[----:B------:R-:W-:Y:S04]  /*d900*/  SHFL.IDX PT, R7, R24, 0x3, 0x181f ;  /* 0x00781f0018077f89 */ /* 0x000fe800000e0000 */
[----:B------:R-:W-:Y:S01]  /*d910*/  LDGSTS.E.BYPASS.LTC128B.128 [R4+0xc00], desc[UR50][R2.64], !P2 ;  /* 0x00c0000002047fae */ /* 0x000fe2000d101d72 */
[----:B------:R-:W-:-:S03]  /*d920*/  ISETP.LT.OR P2, PT, R6, 0x21, P1 ;  /* 0x000000210600780c */ /* 0x000fc60000f41670 */
[----:B------:R1:W-:Y:S01]  /*d930*/  LDGSTS.E.BYPASS.LTC128B.128 [R4+0x4c00], desc[UR50][R2.64+0x80], !P3 ;  /* 0x04c0008002047fae */ /* 0x0003e2000d901d72 */
[----:B------:R-:W-:Y:S02]  /*d940*/  ISETP.LT.OR P3, PT, R6, 0x21, P0 ;  /* 0x000000210600780c */ /* 0x000fe40000761670 */
[----:B-1----:R-:W-:Y:S02]  /*d950*/  IADD3 R2, P4, R14, R5, RZ ;  /* 0x000000050e027210 */ /* 0x002fe40007f9e0ff */
[----:B------:R-:W0:Y:S03]  /*d960*/  SHFL.IDX PT, R14, R23, 0x3, 0x181f ;  /* 0x00781f00170e7f89 */ /* 0x000e2600000e0000 */
[----:B------:R-:W-:Y:S02]  /*d970*/  IMAD.X R3, RZ, RZ, R8, P4 ;  /* 0x000000ffff037224 */ /* 0x000fe400020e0608 */
[----:B------:R-:W1:Y:S04]  /*d980*/  SHFL.IDX PT, R8, R24, 0x4, 0x181f ;  /* 0x00981f0018087f89 */ /* 0x000e6800000e0000 */
[----:B------:R-:W-:Y:S01]  /*d990*/  LDGSTS.E.BYPASS.LTC128B.128 [R4+0x1400], desc[UR50][R2.64], !P2 ;  /* 0x0140000002047fae */ /* 0x000fe2000d101d72 */
[----:B------:R-:W-:-:S03]  /*d9a0*/  ISETP.LT.OR P2, PT, R6, 0x31, P1 ;  /* 0x000000310600780c */ /* 0x000fc60000f41670 */
[----:B------:R0:W-:Y:S01]  /*d9b0*/  LDGSTS.E.BYPASS.LTC128B.128 [R4+0x5400], desc[UR50][R2.64+0x80], !P3 ;  /* 0x0540008002047fae */ /* 0x0001e2000d901d72 */
[----:B------:R-:W-:Y:S02]  /*d9c0*/  ISETP.LT.OR P3, PT, R6, 0x31, P0 ;  /* 0x000000310600780c */ /* 0x000fe40000761670 */
[----:B0-----:R-:W-:Y:S02]  /*d9d0*/  IADD3 R2, P4, R14, R5, RZ ;  /* 0x000000050e027210 */ /* 0x001fe40007f9e0ff */
[----:B------:R-:W0:Y:S03]  /*d9e0*/  SHFL.IDX PT, R14, R23, 0x5, 0x181f ;  /* 0x00b81f00170e7f89 */ /* 0x000e2600000e0000 */
[----:B------:R-:W-:Y:S02]  /*d9f0*/  IMAD.X R3, RZ, RZ, R7, P4 ;  /* 0x000000ffff037224 */ /* 0x000fe400020e0607 */
[----:B------:R-:W2:Y:S04]  /*da00*/  SHFL.IDX PT, R7, R24, 0x5, 0x181f ;  /* 0x00b81f0018077f89 */ /* 0x000ea800000e0000 */
[----:B------:R-:W-:Y:S01]  /*da10*/  LDGSTS.E.BYPASS.LTC128B.128 [R4+0x1c00], desc[UR50][R2.64], !P2 ;  /* 0x01c0000002047fae */ /* 0x000fe2000d101d72 */
[----:B------:R-:W-:-:S03]  /*da20*/  ISETP.LT.OR P2, PT, R6, 0x41, P1 ;  /* 0x000000410600780c */ /* 0x000fc60000f41670 */
[----:B------:R3:W-:Y:S01]  /*da30*/  LDGSTS.E.BYPASS.LTC128B.128 [R4+0x5c00], desc[UR50][R2.64+0x80], !P3 ;  /* 0x05c0008002047fae */ /* 0x0007e2000d901d72 */
[----:B------:R-:W-:Y:S02]  /*da40*/  ISETP.LT.OR P3, PT, R6, 0x41, P0 ;  /* 0x000000410600780c */ /* 0x000fe40000761670 */
[----:B---3--:R-:W-:Y:S02]  /*da50*/  IADD3 R2, P4, R10, R5, RZ ;  /* 0x000000050a027210 */ /* 0x008fe40007f9e0ff */
[----:B------:R-:W3:Y:S03]  /*da60*/  SHFL.IDX PT, R10, R23, 0x6, 0x181f ;  /* 0x00d81f00170a7f89 */ /* 0x000ee600000e0000 */
[----:B-1----:R-:W-:Y:S02]  /*da70*/  IMAD.X R3, RZ, RZ, R8, P4 ;  /* 0x000000ffff037224 */ /* 0x002fe400020e0608 */
[----:B------:R-:W1:Y:S04]  /*da80*/  SHFL.IDX PT, R8, R24, 0x6, 0x181f ;  /* 0x00d81f0018087f89 */ /* 0x000e6800000e0000 */
[----:B------:R-:W-:Y:S01]  /*da90*/  LDGSTS.E.BYPASS.LTC128B.128 [R4+0x2400], desc[UR50][R2.64], !P2 ;  /* 0x0240000002047fae */ /* 0x000fe2000d101d72 */
[----:B------:R-:W-:-:S03]  /*daa0*/  ISETP.LT.OR P2, PT, R6, 0x51, P1 ;  /* 0x000000510600780c */ /* 0x000fc60000f41670 */
[----:B------:R0:W-:Y:S01]  /*dab0*/  LDGSTS.E.BYPASS.LTC128B.128 [R4+0x6400], desc[UR50][R2.64+0x80], !P3 ;  /* 0x0640008002047fae */ /* 0x0001e2000d901d72 */
[----:B------:R-:W-:-:S03]  /*dac0*/  ISETP.LT.OR P3, PT, R6, 0x51, P0 ;  /* 0x000000510600780c */ /* 0x000fc60000761670 */
[----:B------:R-:W4:Y:S01]  /*dad0*/  SHFL.IDX PT, R24, R24, 0x7, 0x181f ;  /* 0x00f81f0018187f89 */ /* 0x000f2200000e0000 */
[----:B0-----:R-:W-:-:S03]  /*dae0*/  IADD3 R2, P4, R14, R5, RZ ;  /* 0x000000050e027210 */ /* 0x001fc60007f9e0ff */
[----:B------:R0:W0:Y:S01]  /*daf0*/  SHFL.IDX PT, R14, R23, 0x7, 0x181f ;  /* 0x00f81f00170e7f89 */ /* 0x00002200000e0000 */
[----:B--2---:R-:W-:-:S05]  /*db00*/  IADD3.X R3, RZ, R7, RZ, P4, !PT ;  /* 0x00000007ff037210 */ /* 0x004fca00027fe4ff */
[----:B------:R-:W-:Y:S01]  /*db10*/  LDGSTS.E.BYPASS.LTC128B.128 [R4+0x2c00], desc[UR50][R2.64], !P2 ;  /* 0x02c0000002047fae */ /* 0x000fe2000d101d72 */
[----:B------:R-:W-:-:S03]  /*db20*/  ISETP.LT.OR P2, PT, R6, 0x61, P1 ;  /* 0x000000610600780c */ /* 0x000fc60000f41670 */
[----:B------:R3:W-:Y:S01]  /*db30*/  LDGSTS.E.BYPASS.LTC128B.128 [R4+0x6c00], desc[UR50][R2.64+0x80], !P3 ;  /* 0x06c0008002047fae */ /* 0x0007e2000d901d72 */
[----:B------:R-:W-:Y:S02]  /*db40*/  ISETP.LT.OR P3, PT, R6, 0x61, P0 ;  /* 0x000000610600780c */ /* 0x000fe40000761670 */
[----:B---3--:R-:W-:-:S05]  /*db50*/  IADD3 R2, P4, R10, R5, RZ ;  /* 0x000000050a027210 */ /* 0x008fca0007f9e0ff */
[----:B-1----:R-:W-:-:S05]  /*db60*/  IMAD.X R3, RZ, RZ, R8, P4 ;  /* 0x000000ffff037224 */ /* 0x002fca00020e0608 */
[----:B------:R1:W-:Y:S04]  /*db70*/  LDGSTS.E.BYPASS.LTC128B.128 [R4+0x3400], desc[UR50][R2.64], !P2 ;  /* 0x0340000002047fae */ /* 0x0003e8000d101d72 */
[----:B0---4-:R1:W-:Y:S02]  /*db80*/  LDGSTS.E.BYPASS.LTC128B.128 [R4+0x7400], desc[UR50][R2.64+0x80], !P3 ;  /* 0x0740008002047fae */ /* 0x0113e4000d901d72 */
.L_x_6961:
[C---:B------:R-:W-:Y:S02]  /*db90*/  ISETP.LT.OR P1, PT, R6.reuse, 0x71, P1 ;  /* 0x000000710600780c */ /* 0x040fe40000f21670 */
[----:B------:R-:W-:Y:S02]  /*dba0*/  ISETP.LT.OR P0, PT, R6, 0x71, P0 ;  /* 0x000000710600780c */ /* 0x000fe40000701670 */
[----:B-1----:R-:W-:-:S05]  /*dbb0*/  IADD3 R2, P2, R14, R5, RZ ;  /* 0x000000050e027210 */ /* 0x002fca0007f5e0ff */
[----:B------:R-:W-:-:S05]  /*dbc0*/  IMAD.X R3, RZ, RZ, R24, P2 ;  /* 0x000000ffff037224 */ /* 0x000fca00010e0618 */
[----:B------:R-:W-:Y:S01]  /*dbd0*/  @!PT LDS RZ, [RZ] ;  /* 0x00000000fffff984 */ /* 0x000fe20000000800 */
[----:B------:R-:W-:Y:S01]  /*dbe0*/  @!PT LDS RZ, [RZ] ;  /* 0x00000000fffff984 */ /* 0x000fe20000000800 */
[----:B------:R-:W-:Y:S01]  /*dbf0*/  @!PT LDS RZ, [RZ] ;  /* 0x00000000fffff984 */ /* 0x000fe20000000800 */
[----:B------:R0:W-:Y:S04]  /*dc00*/  LDGSTS.E.BYPASS.LTC128B.128 [R4+0x3c00], desc[UR50][R2.64], !P1 ;  /* 0x03c0000002047fae */ /* 0x0001e8000c901d72 */
[----:B------:R0:W-:Y:S01]  /*dc10*/  LDGSTS.E.BYPASS.LTC128B.128 [R4+0x7c00], desc[UR50][R2.64+0x80], !P0 ;  /* 0x07c0008002047fae */ /* 0x0001e2000c101d72 */
[----:B------:R-:W-:Y:S01]  /*dc20*/  PLOP3.LUT P0, PT, PT, PT, PT, 0x80, 0x0 ;  /* 0x000000000000781c */ /* 0x000fe20003f0f070 */
[----:B------:R-:W-:-:S12]  /*dc30*/  NOP ;  /* 0x0000000000007918 */ /* 0x000fd80000000000 */
.L_x_6835:
        /* <DEDUP_REMOVED lines=11> */
.L_x_6836:
[----:B------:R1:W-:Y:S01]  /*dcf0*/  SYNCS.ARRIVE.TRANS64.A1T0 RZ, [R0+URZ+0x28850], RZ ;  /* 0x028850ff00ff79a7 */ /* 0x0003e2000810003f */
[----:B------:R-:W-:-:S05]  /*dd00*/  VIADD R25, R25, 0x1 ;  /* 0x0000000119197836 */ /* 0x000fca0000000000 */
[----:B------:R-:W-:-:S04]  /*dd10*/  ISETP.NE.AND P0, PT, R25, 0x2, PT ;  /* 0x000000021900780c */ /* 0x000fc80003f05270 */
[----:B------:R-:W-:Y:S02]  /*dd20*/  SEL R3, RZ, 0x1, P0 ;  /* 0x00000001ff037807 */ /* 0x000fe40000000000 */
[----:B------:R-:W-:Y:S02]  /*dd30*/  SEL R25, R25, RZ, P0 ;  /* 0x000000ff19197207 */ /* 0x000fe40000000000 */
[----:B-1----:R-:W-:-:S07]  /*dd40*/  LOP3.LUT R28, R28, R3, RZ, 0x3c, !PT ;  /* 0x000000031c1c7212 */ /* 0x002fce00078e3cff */
.L_x_6793:
[----:B------:R-:W-:Y:S05]  /*dd50*/  BSYNC B7 ;  /* 0x0000000000077941 */ /* 0x000fea0003800000 */
.L_x_6791:
[----:B------:R-:W-:-:S13]  /*dd60*/  LOP3.LUT P0, RZ, R27, 0x20, RZ, 0xc0, !PT ;  /* 0x000000201bff7812 */ /* 0x000fda000780c0ff */
[----:B------:R-:W-:Y:S05]  /*dd70*/  @!P0 BRA `(.L_x_6837) ;  /* 0x0000000000248947 */ /* 0x000fea0003800000 */
[----:B------:R-:W-:Y:S05]  /*dd80*/  WARPSYNC.ALL ;  /* 0x0000000000007948 */ /* 0x000fea0003800000 */
[----:B------:R-:W1:Y:S08]  /*dd90*/  S2UR UR5, SR_CgaCtaId ;  /* 0x00000000000579c3 */ /* 0x000e700000008800 */
[----:B------:R-:W-:Y:S06]  /*dda0*/  BAR.SYNC.DEFER_BLOCKING 0x5, 0x180 ;  /* 0x0146000000007b1d */ /* 0x000fec0000010000 */
[----:B------:R-:W-:-:S02]  /*ddb0*/  UMOV UR4, 0x400 ;  /* 0x0000040000047882 */ /* 0x000fc40000000000 */
[----:B-1----:R-:W-:-:S06]  /*ddc0*/  ULEA UR4, UR5, UR4, 0x18 ;  /* 0x0000000405047291 */ /* 0x002fcc000f8ec03f */
[----:B------:R-:W-:-:S05]  /*ddd0*/  MOV R22, UR4 ;  /* 0x0000000400167c02 */ /* 0x000fca0008000f00 */
[----:B------:R1:W2:Y:S01]  /*dde0*/  LDS.128 R16, [R22+0x288d0] ;  /* 0x0288d00016107984 */ /* 0x0002a20000000c00 */
[----:B------:R-:W-:Y:S06]  /*ddf0*/  BAR.ARV 0x4, 0x180 ;  /* 0x0106000000007b1d */ /* 0x000fec0000002000 */
[----:B------:R-:W-:Y:S05]  /*de00*/  BRA `(.L_x_6838) ;  /* 0x0000000800407947 */ /* 0x000fea0003800000 */
.L_x_6837:
        /* <DEDUP_REMOVED lines=14> */
[----:B------:R-:W-:Y:S01]  /*def0*/  SHFL.IDX PT, R0, R16, 0x1, 0x1f ;  /* 0x00201f0010007f89 */ /* 0x000fe200000e0000 */
[C---:B------:R-:W-:Y:S02]  /*df00*/  ISETP.GE.U32.AND P4, PT, R8.reuse, 0x8, PT ;  /* 0x000000080800780c */ /* 0x040fe40003f86070 */
[C---:B------:R-:W-:Y:S01]  /*df10*/  ISETP.GE.U32.AND P5, PT, R8.reuse, 0x10, PT ;  /* 0x000000100800780c */ /* 0x040fe20003fa6070 */
[----:B--2---:R-:W-:Y:S01]  /*df20*/  @!P1 IMAD.MOV.U32 R4, RZ, RZ, R2 ;  /* 0x000000ffff049224 */ /* 0x004fe200078e0002 */
[----:B------:R-:W-:-:S04]  /*df30*/  ISETP.NE.AND P1, PT, R8, RZ, PT ;  /* 0x000000ff0800720c */ /* 0x000fc80003f25270 */
[----:B------:R-:W1:Y:S02]  /*df40*/  SHFL.UP PT, R14, R4, 0x1, RZ ;  /* 0x04200000040e7989 */ /* 0x000e6400000e00ff */
[----:B-1----:R-:W-:-:S05]  /*df50*/  SEL R5, R14, RZ, P1 ;  /* 0x000000ff0e057207 */ /* 0x002fca0000800000 */
[----:B------:R-:W-:Y:S02]  /*df60*/  IMAD.IADD R6, R4, 0x1, R5 ;  /* 0x0000000104067824 */ /* 0x000fe400078e0205 */
[----:B------:R-:W-:Y:S04]  /*df70*/  SHFL.IDX PT, R5, R16, RZ, 0x1f ;  /* 0x00001fff10057589 */ /* 0x000fe800000e0000 */
        /* <DEDUP_REMOVED lines=13> */
.L_x_6971:
[----:B------:R-:W-:Y:S02]  /*e050*/  ULDC UR4, c[0x0][0xc38] ;  /* 0x00030e0000047ab9 */ /* 0x000fe40000000800 */
[----:B------:R-:W-:-:S04]  /*e060*/  IMAD.U32 R7, RZ, RZ, UR4 ;  /* 0x00000004ff077e24 */ /* 0x000fc8000f8e00ff */
[----:B--2---:R-:W-:-:S05]  /*e070*/  IMAD R3, R14, R7, RZ ;  /* 0x000000070e037224 */ /* 0x004fca00078e02ff */
[----:B------:R-:W-:-:S04]  /*e080*/  IADD3 R8, R0, R3, RZ ;  /* 0x0000000300087210 */ /* 0x000fc80007ffe0ff */
[----:B------:R-:W-:-:S13]  /*e090*/  ISETP.GT.AND P6, PT, R8, R5, PT ;  /* 0x000000050800720c */ /* 0x000fda0003fc4270 */
[----:B------:R-:W-:Y:S05]  /*e0a0*/  @P6 BRA `(.L_x_6840) ;  /* 0x00000000009c6947 */ /* 0x000fea0003800000 */
.L_x_6845:
        /* <DEDUP_REMOVED lines=14> */
.L_x_6843:
[----:B------:R-:W-:Y:S05]  /*e190*/  BSYNC B0 ;  /* 0x0000000000007941 */ /* 0x000fea0003800000 */
.L_x_6842:
[----:B------:R-:W-:-:S03]  /*e1a0*/  UMOV UR4, 0xffffffff ;  /* 0xffffffff00047882 */ /* 0x000fc60000000000 */
[----:B------:R-:W-:Y:S05]  /*e1b0*/  BRA.DIV UR4, `(.L_x_6844) ;  /* 0x0000004604087947 */ /* 0x000fea000b800000 */
[----:B-----5:R-:W3:Y:S02]  /*e1c0*/  SHFL.UP PT, R14, R4, 0x1, RZ ;  /* 0x04200000040e7989 */ /* 0x020ee400000e00ff */
[----:B---3--:R-:W-:-:S05]  /*e1d0*/  SEL R13, R14, RZ, P1 ;  /* 0x000000ff0e0d7207 */ /* 0x008fca0000800000 */
[----:B------:R-:W-:-:S05]  /*e1e0*/  IMAD.IADD R13, R4, 0x1, R13 ;  /* 0x00000001040d7824 */ /* 0x000fca00078e020d */
[----:B------:R-:W3:Y:S02]  /*e1f0*/  SHFL.UP PT, R14, R13, 0x2, RZ ;  /* 0x044000000d0e7989 */ /* 0x000ee400000e00ff */
[----:B---3--:R-:W-:-:S04]  /*e200*/  SEL R0, R14, RZ, P2 ;  /* 0x000000ff0e007207 */ /* 0x008fc80001000000 */
[----:B------:R-:W-:-:S05]  /*e210*/  IADD3 R0, R13, R0, RZ ;  /* 0x000000000d007210 */ /* 0x000fca0007ffe0ff */
[----:B------:R-:W2:Y:S02]  /*e220*/  SHFL.UP PT, R14, R0, 0x4, RZ ;  /* 0x04800000000e7989 */ /* 0x000ea400000e00ff */
[----:B--2---:R-:W-:-:S05]  /*e230*/  SEL R3, R14, RZ, P3 ;  /* 0x000000ff0e037207 */ /* 0x004fca0001800000 */
[----:B------:R-:W-:-:S05]  /*e240*/  IMAD.IADD R2, R0, 0x1, R3 ;  /* 0x0000000100027824 */ /* 0x000fca00078e0203 */
[----:B------:R-:W2:Y:S02]  /*e250*/  SHFL.UP PT, R14, R2, 0x8, RZ ;  /* 0x05000000020e7989 */ /* 0x000ea400000e00ff */
[----:B--2---:R-:W-:-:S05]  /*e260*/  SEL R3, R14, RZ, P4 ;  /* 0x000000ff0e037207 */ /* 0x004fca0002000000 */
[----:B------:R-:W-:-:S05]  /*e270*/  IMAD.IADD R3, R2, 0x1, R3 ;  /* 0x0000000102037824 */ /* 0x000fca00078e0203 */
[----:B------:R-:W1:Y:S02]  /*e280*/  SHFL.UP PT, R14, R3, 0x10, RZ ;  /* 0x06000000030e7989 */ /* 0x000e6400000e00ff */
[----:B-1----:R-:W-:-:S05]  /*e290*/  SEL R6, R14, RZ, P5 ;  /* 0x000000ff0e067207 */ /* 0x002fca0002800000 */
[----:B------:R-:W-:-:S05]  /*e2a0*/  IMAD.IADD R6, R3, 0x1, R6 ;  /* 0x0000000103067824 */ /* 0x000fca00078e0206 */
[----:B------:R1:W2:Y:S02]  /*e2b0*/  SHFL.IDX PT, R14, R6, 0x1f, 0x1f ;  /* 0x03e01f00060e7f89 */ /* 0x0002a400000e0000 */
.L_x_6979:
[----:B------:R-:W-:Y:S02]  /*e2c0*/  ULDC UR4, c[0x0][0xc38] ;  /* 0x00030e0000047ab9 */ /* 0x000fe40000000800 */
[----:B------:R-:W-:-:S04]  /*e2d0*/  IMAD.U32 R7, RZ, RZ, UR4 ;  /* 0x00000004ff077e24 */ /* 0x000fc8000f8e00ff */
[----:B--2---:R-:W-:-:S05]  /*e2e0*/  IMAD R3, R14, R7, RZ ;  /* 0x000000070e037224 */ /* 0x004fca00078e02ff */
[----:B------:R-:W-:-:S04]  /*e2f0*/  IADD3 R8, R3, R8, RZ ;  /* 0x0000000803087210 */ /* 0x000fc80007ffe0ff */
[----:B------:R-:W-:-:S13]  /*e300*/  ISETP.GT.AND P6, PT, R8, R5, PT ;  /* 0x000000050800720c */ /* 0x000fda0003fc4270 */
[----:B------:R-:W-:Y:S05]  /*e310*/  @!P6 BRA `(.L_x_6845) ;  /* 0xfffffffc0064e947 */ /* 0x000fea000383ffff */
.L_x_6840:
        /* <DEDUP_REMOVED lines=8> */
.L_x_6983:
[----:B------:R-:W-:Y:S01]  /*e3a0*/  ISETP.NE.AND P0, PT, R2, RZ, PT ;  /* 0x000000ff0200720c */ /* 0x000fe20003f05270 */
[----:B------:R-:W-:-:S12]  /*e3b0*/  IMAD.MOV.U32 R14, RZ, RZ, RZ ;  /* 0x000000ffff0e7224 */ /* 0x000fd800078e00ff */
[----:B------:R-:W-:Y:S05]  /*e3c0*/  @!P0 BRA `(.L_x_6847) ;  /* 0x0000000000108947 */ /* 0x000fea0003800000 */
[----:B------:R-:W-:Y:S01]  /*e3d0*/  UMOV UR4, 0xffffffff ;  /* 0xffffffff00047882 */ /* 0x000fe20000000000 */
[----:B------:R-:W-:Y:S02]  /*e3e0*/  VIADD R12, R0, 0xffffffff ;  /* 0xffffffff000c7836 */ /* 0x000fe40000000000 */
[----:B------:R-:W-:Y:S05]  /*e3f0*/  BRA.DIV UR4, `(.L_x_6848) ;  /* 0x00000046047c7947 */ /* 0x000fea000b800000 */
[----:B------:R4:W0:Y:S02]  /*e400*/  SHFL.IDX PT, R14, R6, R12, 0x1f ;  /* 0x00001f0c060e7589 */ /* 0x00082400000e0000 */
.L_x_6847:
[----:B-1-34-:R-:W-:Y:S01]  /*e410*/  IABS R6, R4 ;  /* 0x0000000400067213 */ /* 0x01afe20000000000 */
[----:B0-----:R-:W-:Y:S02]  /*e420*/  IMAD R16, R14, R7, R8 ;  /* 0x000000070e107224 */ /* 0x001fe400078e0208 */
[----:B------:R-:W-:Y:S01]  /*e430*/  IMAD.IADD R19, R0, 0x1, R19 ;  /* 0x0000000100137824 */ /* 0x000fe200078e0213 */
[----:B------:R-:W0:Y:S08]  /*e440*/  I2F.RP R9, R6 ;  /* 0x0000000600097306 */ /* 0x000e300000209400 */
[----:B0-----:R-:W0:Y:S02]  /*e450*/  MUFU.RCP R9, R9 ;  /* 0x0000000900097308 */ /* 0x001e240000001000 */
[----:B0-----:R-:W-:-:S06]  /*e460*/  VIADD R2, R9, 0xffffffe ;  /* 0x0ffffffe09027836 */ /* 0x001fcc0000000000 */
[----:B------:R0:W1:Y:S02]  /*e470*/  F2I.FTZ.U32.TRUNC.NTZ R3, R2 ;  /* 0x0000000200037305 */ /* 0x000064000021f000 */
[----:B0-----:R-:W-:Y:S01]  /*e480*/  IMAD.MOV.U32 R2, RZ, RZ, RZ ;  /* 0x000000ffff027224 */ /* 0x001fe200078e00ff */
[----:B-1----:R-:W-:-:S05]  /*e490*/  IADD3 R7, RZ, -R3, RZ ;  /* 0x80000003ff077210 */ /* 0x002fca0007ffe0ff */
        /* <DEDUP_REMOVED lines=17> */
[----:B------:R-:W-:-:S04]  /*e5b0*/  @!P1 LOP3.LUT R3, RZ, R4, RZ, 0x33, !PT ;  /* 0x00000004ff039212 */ /* 0x000fc800078e33ff */
[----:B------:R-:W-:Y:S01]  /*e5c0*/  MOV R18, R3 ;  /* 0x0000000300127202 */ /* 0x000fe20000000f00 */
[----:B------:R-:W-:-:S04]  /*e5d0*/  IMAD.MOV R17, RZ, RZ, -R3 ;  /* 0x000000ffff117224 */ /* 0x000fc800078e0a03 */
[----:B------:R-:W-:Y:S01]  /*e5e0*/  IMAD R17, R4, R17, R7 ;  /* 0x0000001104117224 */ /* 0x000fe200078e0207 */
[----:B------:R-:W-:Y:S06]  /*e5f0*/  BRA `(.L_x_6849) ;  /* 0x00000000001c7947 */ /* 0x000fec0003800000 */
.L_x_6841:
[----:B------:R-:W-:Y:S01]  /*e600*/  UMOV UR4, URZ ;  /* 0x0000003f00047c82 */ /* 0x000fe20008000000 */
[----:B------:R-:W-:Y:S01]  /*e610*/  UMOV UR5, URZ ;  /* 0x0000003f00057c82 */ /* 0x000fe20008000000 */
[----:B------:R-:W-:Y:S01]  /*e620*/  ULDC UR6, c[0x0][0xc3c] ;  /* 0x00030f0000067ab9 */ /* 0x000fe20000000800 */
[----:B------:R-:W-:Y:S02]  /*e630*/  IMAD.MOV.U32 R16, RZ, RZ, R5 ;  /* 0x000000ffff107224 */ /* 0x000fe400078e0005 */
[----:B------:R-:W-:Y:S02]  /*e640*/  IMAD.U32 R17, RZ, RZ, UR4 ;  /* 0x00000004ff117e24 */ /* 0x000fe4000f8e00ff */
[----:B------:R-:W-:Y:S02]  /*e650*/  IMAD.U32 R18, RZ, RZ, UR5 ;  /* 0x00000005ff127e24 */ /* 0x000fe4000f8e00ff */
[----:B------:R-:W-:-:S07]  /*e660*/  IMAD.U32 R19, RZ, RZ, UR6 ;  /* 0x00000006ff137e24 */ /* 0x000fce000f8e00ff */
.L_x_6849:
[----:B--2---:R-:W2:Y:S01]  /*e670*/  S2R R0, SR_TID.X ;  /* 0x0000000000007919 */ /* 0x004ea20000002100 */
        /* <DEDUP_REMOVED lines=9> */
.L_x_6838:
[----:B------:R-:W-:Y:S02]  /*e710*/  ULDC UR4, c[0x0][0xc3c] ;  /* 0x00030f0000047ab9 */ /* 0x000fe40000000800 */
[----:B--2---:R-:W-:-:S13]  /*e720*/  ISETP.GE.AND P0, PT, R19, UR4, PT ;  /* 0x0000000413007c0c */ /* 0x004fda000bf06270 */
[----:B------:R-:W-:Y:S05]  /*e730*/  @!P0 BRA `(.L_x_6850) ;  /* 0xffffffb800988947 */ /* 0x000fea000383ffff */
[----:B------:R-:W-:Y:S05]  /*e740*/  BSYNC B8 ;  /* 0x0000000000087941 */ /* 0x000fea0003800000 */
.L_x_6787:
[----:B-1----:R-:W2:Y:S01]  /*e750*/  LDL.LU R0, [R1+0x1c] ;  /* 0x00001c0001007983 */ /* 0x002ea20000300800 */
        /* <DEDUP_REMOVED lines=11> */
.L_x_6986:
[----:B------:R-:W-:Y:S05]  /*e810*/  BSYNC B0 ;  /* 0x0000000000007941 */ /* 0x000fea0003800000 */
.L_x_6851:
[----:B------:R-:W-:-:S03]  /*e820*/  UMOV UR4, 0xffffffff ;  /* 0xffffffff00047882 */ /* 0x000fc60000000000 */
[----:B------:R-:W-:Y:S05]  /*e830*/  BRA.DIV UR4, `(.L_x_6853) ;  /* 0x0000004204a47947 */ /* 0x000fea000b800000 */
[----:B-1----:R-:W1:Y:S02]  /*e840*/  S2R R0, SR_TID.X ;  /* 0x0000000000007919 */ /* 0x002e640000002100 */
[----:B-1----:R-:W-:-:S04]  /*e850*/  SHF.R.U32.HI R0, RZ, 0x5, R0 ;  /* 0x00000005ff007819 */ /* 0x002fc80000011600 */
[----:B------:R-:W-:-:S05]  /*e860*/  LOP3.LUT R0, R0, 0x3, RZ, 0xc0, !PT ;  /* 0x0000000300007812 */ /* 0x000fca00078ec0ff */
[----:B------:R1:W2:Y:S02]  /*e870*/  SHFL.IDX PT, R14, R0, RZ, 0x1f ;  /* 0x00001fff000e7589 */ /* 0x0002a400000e0000 */
.L_x_6989:
[----:B--2---:R-:W-:Y:S01]  /*e880*/  ISETP.NE.AND P0, PT, R14, RZ, PT ;  /* 0x000000ff0e00720c */ /* 0x004fe20003f05270 */
[----:B------:R-:W-:-:S12]  /*e890*/  BSSY B0, `(.L_x_6854) ;  /* 0x0000024000007945 */ /* 0x000fd80003800000 */
[----:B------:R-:W-:Y:S05]  /*e8a0*/  @P0 BRA `(.L_x_6855) ;  /* 0x0000000000880947 */ /* 0x000fea0003800000 */
[----:B------:R-:W-:-:S03]  /*e8b0*/  UMOV UR4, 0xffffffff ;  /* 0xffffffff00047882 */ /* 0x000fc60000000000 */
[----:B------:R-:W-:Y:S05]  /*e8c0*/  BRA.DIV UR4, `(.L_x_6856) ;  /* 0x0000004204b47947 */ /* 0x000fea000b800000 */
[----:B------:R-:W-:-:S13]  /*e8d0*/  ELECT P6, URZ, PT ;  /* 0x00000000003f782f */ /* 0x000fda00038c0000 */
.L_x_6992:
[----:B------:R-:W-:Y:S05]  /*e8e0*/  @!P6 BRA `(.L_x_6855) ;  /* 0x000000000078e947 */ /* 0x000fea0003800000 */
[----:B------:R-:W-:-:S06]  /*e8f0*/  ULOP3.LUT UR4, UR36, 0x2, URZ, 0xfc, !UPT ;  /* 0x0000000224047892 */ /* 0x000fcc000f8efc3f */
[----:B-1----:R-:W-:-:S05]  /*e900*/  IMAD.U32 R0, RZ, RZ, UR4 ;  /* 0x00000004ff007e24 */ /* 0x002fca000f8e00ff */
[----:B------:R-:W-:-:S13]  /*e910*/  ISETP.NE.AND P0, PT, R0, 0x3, PT ;  /* 0x000000030000780c */ /* 0x000fda0003f05270 */
[----:B------:R-:W-:Y:S05]  /*e920*/  @!P0 BRA `(.L_x_6857) ;  /* 0x0000000000048947 */ /* 0x000fea0003800000 */
[----:B------:R-:W-:Y:S01]  /*e930*/  BPT.TRAP 0x1 ;  /* 0x000000040000795c */ /* 0x000fe20000300000 */
.L_x_6857:
[C---:B------:R-:W-:Y:S01]  /*e940*/  IMAD R5, R25.reuse, 0x8, R4 ;  /* 0x0000000819057824 */ /* 0x040fe200078e0204 */
[----:B------:R-:W-:Y:S01]  /*e950*/  SHF.L.U32 R0, R28, 0x1f, RZ ;  /* 0x0000001f1c007819 */ /* 0x000fe200000006ff */
[----:B------:R-:W-:-:S03]  /*e960*/  VIADD R25, R25, 0x1 ;  /* 0x0000000119197836 */ /* 0x000fc60000000000 */
[----:B------:R-:W1:Y:S02]  /*e970*/  SYNCS.PHASECHK.TRANS64.TRYWAIT P1, [R5+URZ+0x28840], R0 ;  /* 0x02884000050075a7 */ /* 0x000e64000802017f */
[----:B------:R-:W-:-:S04]  /*e980*/  ISETP.NE.AND P2, PT, R25, 0x2, PT ;  /* 0x000000021900780c */ /* 0x000fc80003f45270 */
[----:B------:R-:W-:Y:S01]  /*e990*/  SEL R3, RZ, 0x1, P2 ;  /* 0x00000001ff037807 */ /* 0x000fe20001000000 */
[----:B-1----:R-:W-:Y:S08]  /*e9a0*/  @!P1 BRA `(.L_x_6858) ;  /* 0x00000040009c9947 */ /* 0x002ff00003800000 */
.L_x_6993:
[----:B------:R-:W-:Y:S02]  /*e9b0*/  SEL R25, R25, RZ, P2 ;  /* 0x000000ff19197207 */ /* 0x000fe40001000000 */
[----:B------:R-:W-:Y:S01]  /*e9c0*/  LOP3.LUT R2, R28, R3, RZ, 0x3c, !PT ;  /* 0x000000031c027212 */ /* 0x000fe200078e3cff */
[----:B------:R-:W-:Y:S06]  /*e9d0*/  @!P0 BRA `(.L_x_6859) ;  /* 0x0000000000048947 */ /* 0x000fec0003800000 */
[----:B------:R-:W-:Y:S01]  /*e9e0*/  BPT.TRAP 0x1 ;  /* 0x000000040000795c */ /* 0x000fe20000300000 */
.L_x_6859:
[----:B------:R-:W-:Y:S02]  /*e9f0*/  LEA R25, R25, R4, 0x3 ;  /* 0x0000000419197211 */ /* 0x000fe400078e18ff */
[----:B------:R-:W-:-:S04]  /*ea00*/  SHF.L.U32 R2, R2, 0x1f, RZ ;  /* 0x0000001f02027819 */ /* 0x000fc800000006ff */
[----:B------:R-:W2:Y:S02]  /*ea10*/  SYNCS.PHASECHK.TRANS64.TRYWAIT P1, [R25+URZ+0x28840], R2 ;  /* 0x02884002190075a7 */ /* 0x000ea4000802017f */
[----:B--2---:R-:W-:Y:S05]  /*ea20*/  @!P1 BRA `(.L_x_6860) ;  /* 0x0000004000909947 */ /* 0x004fea0003800000 */
.L_x_6994:
[----:B------:R-:W-:Y:S05]  /*ea30*/  @!P0 BRA `(.L_x_6861) ;  /* 0x0000000000048947 */ /* 0x000fea0003800000 */
[----:B------:R-:W-:Y:S01]  /*ea40*/  BPT.TRAP 0x1 ;  /* 0x000000040000795c */ /* 0x000fe20000300000 */
.L_x_6861:
[----:B------:R-:W4:Y:S02]  /*ea50*/  SYNCS.PHASECHK.TRANS64.TRYWAIT P1, [R5+URZ+0x28860], R0 ;  /* 0x02886000050075a7 */ /* 0x000f24000802017f */
[----:B----4-:R-:W-:Y:S05]  /*ea60*/  @!P1 BRA `(.L_x_6862) ;  /* 0x0000004000949947 */ /* 0x010fea0003800000 */
.L_x_6995:
[----:B------:R-:W-:Y:S05]  /*ea70*/  @!P0 BRA `(.L_x_6863) ;  /* 0x0000000000048947 */ /* 0x000fea0003800000 */
[----:B------:R-:W-:Y:S01]  /*ea80*/  BPT.TRAP 0x1 ;  /* 0x000000040000795c */ /* 0x000fe20000300000 */
.L_x_6863:
[----:B------:R0:W0:Y:S02]  /*ea90*/  SYNCS.PHASECHK.TRANS64.TRYWAIT P0, [R25+URZ+0x28860], R2 ;  /* 0x02886002190075a7 */ /* 0x000024000800017f */
[----:B0-----:R-:W-:Y:S05]  /*eaa0*/  @!P0 NANOSLEEP.SYNCS 0x989680 ;  /* 0x009896800000895d */ /* 0x001fea0003900000 */
[----:B------:R-:W0:Y:S02]  /*eab0*/  @!P0 SYNCS.PHASECHK.TRANS64 P0, [R25+URZ+0x28860], R2 ;  /* 0x02886002190085a7 */ /* 0x000e24000800007f */
[----:B0-----:R-:W-:Y:S05]  /*eac0*/  @!P0 BRA `(.L_x_6863) ;  /* 0xfffffffc00f08947 */ /* 0x001fea000383ffff */
.L_x_6855:
[----:B------:R-:W-:Y:S05]  /*ead0*/  BSYNC B0 ;  /* 0x0000000000007941 */ /* 0x000fea0003800000 */
.L_x_6854:
[----:B------:R-:W-:Y:S05]  /*eae0*/  EXIT ;  /* 0x000000000000794d */ /* 0x000fea0003800000 */
.L_x_6735:
[----:B0-----:R-:W-:-:S04]  /*eaf0*/  IMAD.U32 R3, RZ, RZ, UR49 ;  /* 0x00000031ff037e24 */ /* 0x001fc8000f8e00ff */
[----:B------:R0:W1:Y:S03]  /*eb00*/  SYNCS.PHASECHK.TRANS64.TRYWAIT P1, [R3+URZ+0x28800], R0 ;  /* 0x02880000030075a7 */ /* 0x000066000802017f */
[----:B-1----:R-:W-:Y:S05]  /*eb10*/  @!P1 NANOSLEEP.SYNCS 0x989680 ;  /* 0x009896800000995d */ /* 0x002fea0003900000 */
[----:B------:R-:W1:Y:S02]  /*eb20*/  @!P1 SYNCS.PHASECHK.TRANS64 P1, [R3+URZ+0x28800], R0 ;  /* 0x02880000030095a7 */ /* 0x000e64000802007f */
[----:B-1----:R-:W-:Y:S05]  /*eb30*/  @!P1 BRA `(.L_x_6735) ;  /* 0xfffffffc00ec9947 */ /* 0x002fea000383ffff */
[----:B------:R-:W-:Y:S05]  /*eb40*/  BRA `(.L_x_6864) ;  /* 0xffffff2800a07947 */ /* 0x000fea000383ffff */
.L_x_6739:
[----:B-1----:R1:W2:Y:S02]  /*eb50*/  SYNCS.PHASECHK.TRANS64.TRYWAIT P1, [R0+URZ+0x28830], R3 ;  /* 0x02883003000075a7 */ /* 0x0022a4000802017f */
[----:B--2---:R-:W-:Y:S05]  /*eb60*/  @!P1 NANOSLEEP.SYNCS 0x989680 ;  /* 0x009896800000995d */ /* 0x004fea0003900000 */
[----:B------:R-:W2:Y:S02]  /*eb70*/  @!P1 SYNCS.PHASECHK.TRANS64 P1, [R0+URZ+0x28830], R3 ;  /* 0x02883003000095a7 */ /* 0x000ea4000802007f */
[----:B--2---:R-:W-:Y:S05]  /*eb80*/  @!P1 BRA `(.L_x_6739) ;  /* 0xfffffffc00f09947 */ /* 0x004fea000383ffff */
[----:B------:R-:W-:Y:S05]  /*eb90*/  BRA `(.L_x_6738) ;  /* 0xffffff2800c07947 */ /* 0x000fea000383ffff */
.L_x_6745:
[----:B-1----:R-:W-:-:S04]  /*eba0*/  IMAD.U32 R7, RZ, RZ, UR6 ;  /* 0x00000006ff077e24 */ /* 0x002fc8000f8e00ff */
[----:B------:R1:W2:Y:S03]  /*ebb0*/  SYNCS.PHASECHK.TRANS64.TRYWAIT P1, [R7+URZ+0x28830], R6 ;  /* 0x02883006070075a7 */ /* 0x0002a6000802017f */
[----:B--2---:R-:W-:Y:S05]  /*ebc0*/  @!P1 NANOSLEEP.SYNCS 0x989680 ;  /* 0x009896800000995d */ /* 0x004fea0003900000 */
[----:B------:R-:W2:Y:S02]  /*ebd0*/  @!P1 SYNCS.PHASECHK.TRANS64 P1, [R7+URZ+0x28830], R6 ;  /* 0x02883006070095a7 */ /* 0x000ea4000802007f */
[----:B--2---:R-:W-:Y:S05]  /*ebe0*/  @!P1 BRA `(.L_x_6745) ;  /* 0xfffffffc00ec9947 */ /* 0x004fea000383ffff */
[----:B------:R-:W-:Y:S05]  /*ebf0*/  BRA `(.L_x_6742) ;  /* 0xffffff5400f47947 */ /* 0x000fea000383ffff */
.L_x_6749:
[----:B-1----:R-:W-:-:S04]  /*ec00*/  IMAD.U32 R7, RZ, RZ, UR6 ;  /* 0x00000006ff077e24 */ /* 0x002fc8000f8e00ff */
[----:B------:R1:W2:Y:S03]  /*ec10*/  SYNCS.PHASECHK.TRANS64.TRYWAIT P1, [R7+URZ+0x28850], R6 ;  /* 0x02885006070075a7 */ /* 0x0002a6000802017f */
[----:B--2---:R-:W-:Y:S05]  /*ec20*/  @!P1 NANOSLEEP.SYNCS 0x989680 ;  /* 0x009896800000995d */ /* 0x004fea0003900000 */
[----:B------:R-:W2:Y:S02]  /*ec30*/  @!P1 SYNCS.PHASECHK.TRANS64 P1, [R7+URZ+0x28850], R6 ;  /* 0x02885006070095a7 */ /* 0x000ea4000802007f */
[----:B--2---:R-:W-:Y:S05]  /*ec40*/  @!P1 BRA `(.L_x_6749) ;  /* 0xfffffffc00ec9947 */ /* 0x004fea000383ffff */
[----:B------:R-:W-:Y:S05]  /*ec50*/  BRA `(.L_x_6746) ;  /* 0xffffff5800cc7947 */ /* 0x000fea000383ffff */
.L_x_6756:
[----:B-1----:R-:W-:-:S04]  /*ec60*/  IMAD.U32 R5, RZ, RZ, UR5 ;  /* 0x00000005ff057e24 */ /* 0x002fc8000f8e00ff */
[----:B------:R1:W2:Y:S03]  /*ec70*/  SYNCS.PHASECHK.TRANS64.TRYWAIT P1, [R5+URZ+0x28850], R4 ;  /* 0x02885004050075a7 */ /* 0x0002a6000802017f */
[----:B--2---:R-:W-:Y:S05]  /*ec80*/  @!P1 NANOSLEEP.SYNCS 0x989680 ;  /* 0x009896800000995d */ /* 0x004fea0003900000 */
[----:B------:R-:W2:Y:S02]  /*ec90*/  @!P1 SYNCS.PHASECHK.TRANS64 P1, [R5+URZ+0x28850], R4 ;  /* 0x02885004050095a7 */ /* 0x000ea4000802007f */
[----:B--2---:R-:W-:Y:S05]  /*eca0*/  @!P1 BRA `(.L_x_6756) ;  /* 0xfffffffc00ec9947 */ /* 0x004fea000383ffff */
[----:B------:R-:W-:Y:S05]  /*ecb0*/  BRA `(.L_x_6755) ;  /* 0xffffff7c00cc7947 */ /* 0x000fea000383ffff */
.L_x_6799:
[----:B------:R-:W1:Y:S01]  /*ecc0*/  S2R R20, SR_TID.X ;  /* 0x0000000000147919 */ /* 0x000e620000002100 */
[----:B------:R-:W-:Y:S01]  /*ecd0*/  BSSY B0, `(.L_x_6865) ;  /* 0x000000a000007945 */ /* 0x000fe20003800000 */
[----:B------:R-:W-:Y:S02]  /*ece0*/  IMAD.MOV.U32 R12, RZ, RZ, RZ ;  /* 0x000000ffff0c7224 */ /* 0x000fe400078e00ff */
[----:B------:R-:W-:Y:S02]  /*ecf0*/  IMAD.MOV.U32 R11, RZ, RZ, 0x1f ;  /* 0x0000001fff0b7424 */ /* 0x000fe400078e00ff */
[----:B------:R-:W-:Y:S01]  /*ed00*/  IMAD.MOV.U32 R15, RZ, RZ, -0x1 ;  /* 0xffffffffff0f7424 */ /* 0x000fe200078e00ff */
[----:B-1----:R-:W-:-:S04]  /*ed10*/  SHF.R.U32.HI R10, RZ, 0x5, R20 ;  /* 0x00000005ff0a7819 */ /* 0x002fc80000011614 */
[----:B------:R-:W-:-:S04]  /*ed20*/  LOP3.LUT R10, R10, 0x3, RZ, 0xc0, !PT ;  /* 0x000000030a0a7812 */ /* 0x000fc800078ec0ff */
[----:B------:R-:W-:-:S07]  /*ed30*/  MOV R13, R10 ;  /* 0x0000000a000d7202 */ /* 0x000fce0000000f00 */
[----:B0----5:R-:W-:Y:S05]  /*ed40*/  WARPSYNC.COLLECTIVE R15, `(.L_x_6866) ;  /* 0x000000000f087348 */ /* 0x021fea0003c00000 */
[----:B------:R1:W2:Y:S02]  /*ed50*/  SHFL.IDX P6, R14, R13, R12, R11 ;  /* 0x0000000c0d0e7389 */ /* 0x0002a400000c000b */
[----:B012--5:R-:W-:Y:S01]  /*ed60*/  ENDCOLLECTIVE ;  /* 0x000000000000791b */ /* 0x027fe20003800000 */
.L_x_6866:
[----:B------:R-:W-:Y:S05]  /*ed70*/  BSYNC B0 ;  /* 0x0000000000007941 */ /* 0x000fea0003800000 */
.L_x_6865:
[----:B------:R-:W-:Y:S05]  /*ed80*/  BRA `(.L_x_6867) ;  /* 0xffffffc0002c7947 */ /* 0x000fea000383ffff */
.L_x_6802:
[----:B0-----:R0:W1:Y:S02]  /*ed90*/  SYNCS.PHASECHK.TRANS64.TRYWAIT P0, [R7+URZ+0x28840], R2 ;  /* 0x02884002070075a7 */ /* 0x001064000800017f */
[----:B-1----:R-:W-:Y:S05]  /*eda0*/  @!P0 NANOSLEEP.SYNCS 0x989680 ;  /* 0x009896800000895d */ /* 0x002fea0003900000 */
[----:B------:R-:W1:Y:S02]  /*edb0*/  @!P0 SYNCS.PHASECHK.TRANS64 P0, [R7+URZ+0x28840], R2 ;  /* 0x02884002070085a7 */ /* 0x000e64000800007f */
[----:B-1----:R-:W-:Y:S05]  /*edc0*/  @!P0 BRA `(.L_x_6802) ;  /* 0xfffffffc00f08947 */ /* 0x002fea000383ffff */
[----:B------:R-:W-:Y:S05]  /*edd0*/  BRA `(.L_x_6868) ;  /* 0xffffffc000887947 */ /* 0x000fea000383ffff */
.L_x_6803:
        /* <DEDUP_REMOVED lines=8> */
.L_x_6870:
[----:B------:R-:W-:Y:S05]  /*ee60*/  BSYNC B0 ;  /* 0x0000000000007941 */ /* 0x000fea0003800000 */
.L_x_6869:
[----:B------:R-:W-:Y:S01]  /*ee70*/  IMAD.MOV.U32 R13, RZ, RZ, R4 ;  /* 0x000000ffff0d7224 */ /* 0x000fe200078e0004 */
[----:B------:R-:W-:Y:S01]  /*ee80*/  MOV R12, RZ ;  /* 0x000000ff000c7202 */ /* 0x000fe20000000f00 */
[----:B------:R-:W-:Y:S01]  /*ee90*/  IMAD.MOV.U32 R11, RZ, RZ, 0x181f ;  /* 0x0000181fff0b7424 */ /* 0x000fe200078e00ff */
[----:B------:R-:W-:Y:S01]  /*eea0*/  @P0 LEA R8, R5, R22, 0x1 ;  /* 0x0000001605080211 */ /* 0x000fe200078e08ff */
[----:B------:R-:W-:Y:S02]  /*eeb0*/  IMAD.MOV.U32 R15, RZ, RZ, -0x1 ;  /* 0xffffffffff0f7424 */ /* 0x000fe400078e00ff */
[----:B------:R-:W-:-:S07]  /*eec0*/  IMAD.MOV.U32 R2, RZ, RZ, R14 ;  /* 0x000000ffff027224 */ /* 0x000fce00078e000e */
[----:B------:R-:W-:Y:S05]  /*eed0*/  WARPSYNC.COLLECTIVE R15, `(.L_x_6871) ;  /* 0x000000000f087348 */ /* 0x000fea0003c00000 */
[----:B------:R0:W1:Y:S02]  /*eee0*/  SHFL.IDX P6, R14, R13, R12, R11 ;  /* 0x0000000c0d0e7389 */ /* 0x00006400000c000b */
[----:B01----:R-:W-:Y:S01]  /*eef0*/  ENDCOLLECTIVE ;  /* 0x000000000000791b */ /* 0x003fe20003800000 */
.L_x_6871:
[----:B------:R-:W-:Y:S02]  /*ef00*/  IMAD.MOV.U32 R13, RZ, RZ, R0 ;  /* 0x000000ffff0d7224 */ /* 0x000fe400078e0000 */
[----:B------:R-:W-:Y:S02]  /*ef10*/  IMAD.MOV.U32 R12, RZ, RZ, 0x1 ;  /* 0x00000001ff0c7424 */ /* 0x000fe400078e00ff */
[----:B------:R-:W-:-:S07]  /*ef20*/  IMAD.MOV.U32 R3, RZ, RZ, R14 ;  /* 0x000000ffff037224 */ /* 0x000fce00078e000e */
[----:B------:R-:W-:Y:S05]  /*ef30*/  WARPSYNC.COLLECTIVE R15, `(.L_x_6872) ;  /* 0x000000000f087348 */ /* 0x000fea0003c00000 */
[----:B------:R0:W1:Y:S02]  /*ef40*/  SHFL.IDX P6, R14, R13, R12, R11 ;  /* 0x0000000c0d0e7389 */ /* 0x00006400000c000b */
[----:B01----:R-:W-:Y:S01]  /*ef50*/  ENDCOLLECTIVE ;  /* 0x000000000000791b */ /* 0x003fe20003800000 */
.L_x_6872:
        /* <DEDUP_REMOVED lines=11> */
[----:B------:R0:W-:Y:S02]  /*f010*/  @P0 LDGSTS.E.BYPASS.LTC128B.128 [R8+0x1c400], desc[UR50][R2.64+0x80], !P2 ;  /* 0x1c40008002080fae */ /* 0x0001e4000d101d72 */
[----:B0-----:R-:W-:-:S07]  /*f020*/  IMAD.MOV.U32 R2, RZ, RZ, R14 ;  /* 0x000000ffff027224 */ /* 0x001fce00078e000e */
[----:B------:R-:W-:Y:S05]  /*f030*/  WARPSYNC.COLLECTIVE R15, `(.L_x_6873) ;  /* 0x000000000f087348 */ /* 0x000fea0003c00000 */
[----:B------:R0:W1:Y:S02]  /*f040*/  SHFL.IDX P6, R14, R13, R12, R11 ;  /* 0x0000000c0d0e7389 */ /* 0x00006400000c000b */
[----:B01----:R-:W-:Y:S01]  /*f050*/  ENDCOLLECTIVE ;  /* 0x000000000000791b */ /* 0x003fe20003800000 */
.L_x_6873:
[----:B------:R-:W-:Y:S02]  /*f060*/  @P1 IMAD R8, R5, 0x2, R22 ;  /* 0x0000000205081824 */ /* 0x000fe400078e0216 */
[----:B------:R-:W-:Y:S02]  /*f070*/  IMAD.MOV.U32 R13, RZ, RZ, R0 ;  /* 0x000000ffff0d7224 */ /* 0x000fe400078e0000 */
[----:B------:R-:W-:Y:S01]  /*f080*/  IMAD.MOV.U32 R12, RZ, RZ, 0x2 ;  /* 0x00000002ff0c7424 */ /* 0x000fe200078e00ff */
[----:B------:R-:W-:-:S07]  /*f090*/  MOV R3, R14 ;  /* 0x0000000e00037202 */ /* 0x000fce0000000f00 */
[----:B------:R-:W-:Y:S05]  /*f0a0*/  WARPSYNC.COLLECTIVE R15, `(.L_x_6874) ;  /* 0x000000000f087348 */ /* 0x000fea0003c00000 */
[----:B------:R0:W1:Y:S02]  /*f0b0*/  SHFL.IDX P6, R14, R13, R12, R11 ;  /* 0x0000000c0d0e7389 */ /* 0x00006400000c000b */
[----:B01----:R-:W-:Y:S01]  /*f0c0*/  ENDCOLLECTIVE ;  /* 0x000000000000791b */ /* 0x003fe20003800000 */
.L_x_6874:
        /* <DEDUP_REMOVED lines=10> */
[----:B------:R0:W-:Y:S01]  /*f170*/  @P1 LDGSTS.E.BYPASS.LTC128B.128 [R8+0x1cc00], desc[UR50][R2.64+0x80], !P2 ;  /* 0x1cc0008002081fae */ /* 0x0001e2000d101d72 */
[----:B------:R-:W-:Y:S02]  /*f180*/  ISETP.GE.AND P1, PT, R6, 0x21, PT ;  /* 0x000000210600780c */ /* 0x000fe40003f26270 */
[----:B0-----:R-:W-:-:S11]  /*f190*/  MOV R2, R14 ;  /* 0x0000000e00027202 */ /* 0x001fd60000000f00 */
[----:B------:R-:W-:Y:S05]  /*f1a0*/  WARPSYNC.COLLECTIVE R15, `(.L_x_6875) ;  /* 0x000000000f087348 */ /* 0x000fea0003c00000 */
[----:B------:R0:W1:Y:S02]  /*f1b0*/  SHFL.IDX P6, R14, R13, R12, R11 ;  /* 0x0000000c0d0e7389 */ /* 0x00006400000c000b */
[----:B01----:R-:W-:Y:S01]  /*f1c0*/  ENDCOLLECTIVE ;  /* 0x000000000000791b */ /* 0x003fe20003800000 */
.L_x_6875:
[----:B------:R-:W-:Y:S01]  /*f1d0*/  @P1 IMAD R8, R5, 0x2, R22 ;  /* 0x0000000205081824 */ /* 0x000fe200078e0216 */
[----:B------:R-:W-:Y:S01]  /*f1e0*/  MOV R13, R0 ;  /* 0x00000000000d7202 */ /* 0x000fe20000000f00 */
[----:B------:R-:W-:Y:S02]  /*f1f0*/  IMAD.MOV.U32 R12, RZ, RZ, 0x3 ;  /* 0x00000003ff0c7424 */ /* 0x000fe400078e00ff */
[----:B------:R-:W-:-:S07]  /*f200*/  IMAD.MOV.U32 R3, RZ, RZ, R14 ;  /* 0x000000ffff037224 */ /* 0x000fce00078e000e */
[----:B------:R-:W-:Y:S05]  /*f210*/  WARPSYNC.COLLECTIVE R15, `(.L_x_6876) ;  /* 0x000000000f087348 */ /* 0x000fea0003c00000 */
[----:B------:R0:W1:Y:S02]  /*f220*/  SHFL.IDX P6, R14, R13, R12, R11 ;  /* 0x0000000c0d0e7389 */ /* 0x00006400000c000b */
[----:B01----:R-:W-:Y:S01]  /*f230*/  ENDCOLLECTIVE ;  /* 0x000000000000791b */ /* 0x003fe20003800000 */
.L_x_6876:
        /* <DEDUP_REMOVED lines=11> */
[----:B------:R-:W-:Y:S01]  /*f2f0*/  ISETP.GE.AND P1, PT, R6, 0x31, PT ;  /* 0x000000310600780c */ /* 0x000fe20003f26270 */
[----:B0-----:R-:W-:-:S12]  /*f300*/  IMAD.MOV.U32 R2, RZ, RZ, R14 ;  /* 0x000000ffff027224 */ /* 0x001fd800078e000e */
[----:B------:R-:W-:Y:S05]  /*f310*/  WARPSYNC.COLLECTIVE R15, `(.L_x_6877) ;  /* 0x000000000f087348 */ /* 0x000fea0003c00000 */
[----:B------:R0:W1:Y:S02]  /*f320*/  SHFL.IDX P6, R14, R13, R12, R11 ;  /* 0x0000000c0d0e7389 */ /* 0x00006400000c000b */
[----:B01----:R-:W-:Y:S01]  /*f330*/  ENDCOLLECTIVE ;  /* 0x000000000000791b */ /* 0x003fe20003800000 */
.L_x_6877:
[----:B------:R-:W-:Y:S02]  /*f340*/  @P1 IMAD R8, R5, 0x2, R22 ;  /* 0x0000000205081824 */ /* 0x000fe400078e0216 */
[----:B------:R-:W-:Y:S02]  /*f350*/  IMAD.MOV.U32 R13, RZ, RZ, R0 ;  /* 0x000000ffff0d7224 */ /* 0x000fe400078e0000 */
[----:B------:R-:W-:Y:S02]  /*f360*/  IMAD.MOV.U32 R12, RZ, RZ, 0x4 ;  /* 0x00000004ff0c7424 */ /* 0x000fe400078e00ff */
[----:B------:R-:W-:-:S07]  /*f370*/  IMAD.MOV.U32 R3, RZ, RZ, R14 ;  /* 0x000000ffff037224 */ /* 0x000fce00078e000e */
[----:B------:R-:W-:Y:S05]  /*f380*/  WARPSYNC.COLLECTIVE R15, `(.L_x_6878) ;  /* 0x000000000f087348 */ /* 0x000fea0003c00000 */
[----:B------:R0:W1:Y:S02]  /*f390*/  SHFL.IDX P6, R14, R13, R12, R11 ;  /* 0x0000000c0d0e7389 */ /* 0x00006400000c000b */
[----:B01----:R-:W-:Y:S01]  /*f3a0*/  ENDCOLLECTIVE ;  /* 0x000000000000791b */ /* 0x003fe20003800000 */
.L_x_6878:
        /* <DEDUP_REMOVED lines=16> */
.L_x_6879:
[----:B------:R-:W-:Y:S02]  /*f4b0*/  @P1 IMAD R8, R5, 0x2, R22 ;  /* 0x0000000205081824 */ /* 0x000fe400078e0216 */
[----:B------:R-:W-:Y:S01]  /*f4c0*/  IMAD.MOV.U32 R13, RZ, RZ, R0 ;  /* 0x000000ffff0d7224 */ /* 0x000fe200078e0000 */
[----:B------:R-:W-:Y:S01]  /*f4d0*/  MOV R12, 0x5 ;  /* 0x00000005000c7802 */ /* 0x000fe20000000f00 */
[----:B------:R-:W-:-:S07]  /*f4e0*/  IMAD.MOV.U32 R3, RZ, RZ, R14 ;  /* 0x000000ffff037224 */ /* 0x000fce00078e000e */
[----:B------:R-:W-:Y:S05]  /*f4f0*/  WARPSYNC.COLLECTIVE R15, `(.L_x_6880) ;  /* 0x000000000f087348 */ /* 0x000fea0003c00000 */
[----:B------:R0:W1:Y:S02]  /*f500*/  SHFL.IDX P6, R14, R13, R12, R11 ;  /* 0x0000000c0d0e7389 */ /* 0x00006400000c000b */
[----:B01----:R-:W-:Y:S01]  /*f510*/  ENDCOLLECTIVE ;  /* 0x000000000000791b */ /* 0x003fe20003800000 */
.L_x_6880:
        /* <DEDUP_REMOVED lines=16> */
.L_x_6881:
[----:B------:R-:W-:Y:S01]  /*f620*/  @P1 LEA R8, R5, R22, 0x1 ;  /* 0x0000001605081211 */ /* 0x000fe200078e08ff */
[----:B------:R-:W-:Y:S02]  /*f630*/  IMAD.MOV.U32 R13, RZ, RZ, R0 ;  /* 0x000000ffff0d7224 */ /* 0x000fe400078e0000 */
[----:B------:R-:W-:Y:S02]  /*f640*/  IMAD.MOV.U32 R12, RZ, RZ, 0x6 ;  /* 0x00000006ff0c7424 */ /* 0x000fe400078e00ff */
[----:B------:R-:W-:-:S07]  /*f650*/  IMAD.MOV.U32 R3, RZ, RZ, R14 ;  /* 0x000000ffff037224 */ /* 0x000fce00078e000e */
[----:B------:R-:W-:Y:S05]  /*f660*/  WARPSYNC.COLLECTIVE R15, `(.L_x_6882) ;  /* 0x000000000f087348 */ /* 0x000fea0003c00000 */
[----:B------:R0:W1:Y:S02]  /*f670*/  SHFL.IDX P6, R14, R13, R12, R11 ;  /* 0x0000000c0d0e7389 */ /* 0x00006400000c000b */
[----:B01----:R-:W-:Y:S01]  /*f680*/  ENDCOLLECTIVE ;  /* 0x000000000000791b */ /* 0x003fe20003800000 */
.L_x_6882:
        /* <DEDUP_REMOVED lines=16> */
.L_x_6883:
[----:B------:R-:W-:Y:S02]  /*f790*/  @P1 IMAD R8, R5, 0x2, R22 ;  /* 0x0000000205081824 */ /* 0x000fe400078e0216 */
[----:B------:R-:W-:Y:S02]  /*f7a0*/  IMAD.MOV.U32 R13, RZ, RZ, R0 ;  /* 0x000000ffff0d7224 */ /* 0x000fe400078e0000 */
[----:B------:R-:W-:Y:S01]  /*f7b0*/  IMAD.MOV.U32 R12, RZ, RZ, 0x7 ;  /* 0x00000007ff0c7424 */ /* 0x000fe200078e00ff */
[----:B------:R-:W-:-:S07]  /*f7c0*/  MOV R3, R14 ;  /* 0x0000000e00037202 */ /* 0x000fce0000000f00 */
[----:B------:R-:W-:Y:S05]  /*f7d0*/  WARPSYNC.COLLECTIVE R15, `(.L_x_6884) ;  /* 0x000000000f087348 */ /* 0x000fea0003c00000 */
[----:B------:R0:W1:Y:S02]  /*f7e0*/  SHFL.IDX P6, R14, R13, R12, R11 ;  /* 0x0000000c0d0e7389 */ /* 0x00006400000c000b */
[----:B01----:R-:W-:Y:S01]  /*f7f0*/  ENDCOLLECTIVE ;  /* 0x000000000000791b */ /* 0x003fe20003800000 */
.L_x_6884:
        /* <DEDUP_REMOVED lines=14> */
.L_x_6885:
[----:B------:R-:W-:Y:S01]  /*f8e0*/  @!PT LDS RZ, [RZ] ;  /* 0x00000000fffff984 */ /* 0x000fe20000000800 */
[----:B------:R-:W-:Y:S01]  /*f8f0*/  @!PT LDS RZ, [RZ] ;  /* 0x00000000fffff984 */ /* 0x000fe20000000800 */
[----:B------:R-:W-:Y:S01]  /*f900*/  @!PT LDS RZ, [RZ] ;  /* 0x00000000fffff984 */ /* 0x000fe20000000800 */
[----:B------:R0:W-:Y:S02]  /*f910*/  @P1 LDGSTS.E.BYPASS.LTC128B.128 [R8+0x1f400], desc[UR50][R2.64+0x80], !P2 ;  /* 0x1f40008002081fae */ /* 0x0001e4000d101d72 */
[----:B0-----:R-:W-:Y:S01]  /*f920*/  IMAD.MOV.U32 R2, RZ, RZ, R14 ;  /* 0x000000ffff027224 */ /* 0x001fe200078e000e */
[----:B------:R-:W-:Y:S06]  /*f930*/  BRA `(.L_x_6886) ;  /* 0xffffffbc00607947 */ /* 0x000fec000383ffff */
.L_x_6808:
[----:B------:R-:W-:Y:S01]  /*f940*/  IMAD.MOV.U32 R13, RZ, RZ, R5 ;  /* 0x000000ffff0d7224 */ /* 0x000fe200078e0005 */
[----:B------:R-:W-:Y:S01]  /*f950*/  MOV R11, 0x181f ;  /* 0x0000181f000b7802 */ /* 0x000fe20000000f00 */
[----:B------:R-:W-:Y:S02]  /*f960*/  IMAD.MOV.U32 R12, RZ, RZ, RZ ;  /* 0x000000ffff0c7224 */ /* 0x000fe400078e00ff */
[----:B------:R-:W-:Y:S02]  /*f970*/  IMAD.MOV.U32 R15, RZ, RZ, -0x1 ;  /* 0xffffffffff0f7424 */ /* 0x000fe400078e00ff */
[----:B-----5:R-:W-:Y:S02]  /*f980*/  IMAD R6, R21, R6, RZ ;  /* 0x0000000615067224 */ /* 0x020fe400078e02ff */
[----:B------:R-:W-:-:S07]  /*f990*/  IMAD.IADD R4, R20, 0x1, R4 ;  /* 0x0000000114047824 */ /* 0x000fce00078e0204 */
[----:B------:R-:W-:Y:S05]  /*f9a0*/  WARPSYNC.COLLECTIVE R15, `(.L_x_6887) ;  /* 0x000000000f087348 */ /* 0x000fea0003c00000 */
[----:B------:R0:W1:Y:S02]  /*f9b0*/  SHFL.IDX P6, R14, R13, R12, R11 ;  /* 0x0000000c0d0e7389 */ /* 0x00006400000c000b */
[----:B01----:R-:W-:Y:S01]  /*f9c0*/  ENDCOLLECTIVE ;  /* 0x000000000000791b */ /* 0x003fe20003800000 */
.L_x_6887:
[C---:B------:R-:W-:Y:S01]  /*f9d0*/  VIADD R7, R4.reuse, 0x10 ;  /* 0x0000001004077836 */ /* 0x040fe20000000000 */
[----:B------:R-:W-:Y:S01]  /*f9e0*/  ISETP.GE.AND P2, PT, R4, R6, PT ;  /* 0x000000060400720c */ /* 0x000fe20003f46270 */
[----:B------:R-:W-:Y:S02]  /*f9f0*/  IMAD.MOV.U32 R13, RZ, RZ, R0 ;  /* 0x000000ffff0d7224 */ /* 0x000fe400078e0000 */
[----:B------:R-:W-:-:S10]  /*fa00*/  IMAD.MOV.U32 R2, RZ, RZ, R14 ;  /* 0x000000ffff027224 */ /* 0x000fd400078e000e */
[----:B------:R-:W-:Y:S05]  /*fa10*/  WARPSYNC.COLLECTIVE R15, `(.L_x_6888) ;  /* 0x000000000f087348 */ /* 0x000fea0003c00000 */
[----:B------:R0:W1:Y:S02]  /*fa20*/  SHFL.IDX P6, R14, R13, R12, R11 ;  /* 0x0000000c0d0e7389 */ /* 0x00006400000c000b */
[----:B01----:R-:W-:Y:S01]  /*fa30*/  ENDCOLLECTIVE ;  /* 0x000000000000791b */ /* 0x003fe20003800000 */
.L_x_6888:
        /* <DEDUP_REMOVED lines=8> */
.L_x_6889:
[----:B------:R-:W-:Y:S01]  /*fac0*/  @!PT LDS RZ, [RZ] ;  /* 0x00000000fffff984 */ /* 0x000fe20000000800 */
[----:B------:R-:W-:Y:S01]  /*fad0*/  @!PT LDS RZ, [RZ] ;  /* 0x00000000fffff984 */ /* 0x000fe20000000800 */
[----:B------:R-:W-:Y:S01]  /*fae0*/  @!PT LDS RZ, [RZ] ;  /* 0x00000000fffff984 */ /* 0x000fe20000000800 */
[----:B------:R-:W-:Y:S04]  /*faf0*/  @!P2 LDGSTS.E.BYPASS.LTC128B.128 [R10+0x10400], desc[UR50][R2.64], !P0 ;  /* 0x10400000020aafae */ /* 0x000fe8000c101d72 */
[----:B------:R0:W-:Y:S01]  /*fb00*/  @!P2 LDGSTS.E.BYPASS.LTC128B.128 [R10+0x14400], desc[UR50][R2.64+0x80], !P1 ;  /* 0x14400080020aafae */ /* 0x0001e2000c901d72 */
[----:B------:R-:W-:Y:S01]  /*fb10*/  ISETP.GE.AND P2, PT, R7, R6, PT ;  /* 0x000000060700720c */ /* 0x000fe20003f46270 */
[----:B------:R-:W-:Y:S01]  /*fb20*/  IMAD.MOV.U32 R13, RZ, RZ, R0 ;  /* 0x000000ffff0d7224 */ /* 0x000fe200078e0000 */
[----:B0-----:R-:W-:-:S11]  /*fb30*/  MOV R2, R14 ;  /* 0x0000000e00027202 */ /* 0x001fd60000000f00 */
[----:B------:R-:W-:Y:S05]  /*fb40*/  WARPSYNC.COLLECTIVE R15, `(.L_x_6890) ;  /* 0x000000000f087348 */ /* 0x000fea0003c00000 */
[----:B------:R0:W1:Y:S02]  /*fb50*/  SHFL.IDX P6, R14, R13, R12, R11 ;  /* 0x0000000c0d0e7389 */ /* 0x00006400000c000b */
[----:B01----:R-:W-:Y:S01]  /*fb60*/  ENDCOLLECTIVE ;  /* 0x000000000000791b */ /* 0x003fe20003800000 */
.L_x_6890:
        /* <DEDUP_REMOVED lines=8> */
.L_x_6891:
[----:B------:R-:W-:Y:S01]  /*fbf0*/  @!P2 IMAD.MOV.U32 R3, RZ, RZ, R7 ;  /* 0x000000ffff03a224 */ /* 0x000fe200078e0007 */
[----:B------:R-:W-:-:S04]  /*fc00*/  IADD3 R7, R4, 0x20, RZ ;  /* 0x0000002004077810 */ /* 0x000fc80007ffe0ff */
[----:B------:R-:W-:Y:S01]  /*fc10*/  @!PT LDS RZ, [RZ] ;  /* 0x00000000fffff984 */ /* 0x000fe20000000800 */
[----:B------:R-:W-:Y:S01]  /*fc20*/  @!PT LDS RZ, [RZ] ;  /* 0x00000000fffff984 */ /* 0x000fe20000000800 */
[----:B------:R-:W-:Y:S01]  /*fc30*/  @!PT LDS RZ, [RZ] ;  /* 0x00000000fffff984 */ /* 0x000fe20000000800 */
[----:B------:R-:W-:Y:S04]  /*fc40*/  @!P2 LDGSTS.E.BYPASS.LTC128B.128 [R10+0x10c00], desc[UR50][R2.64], !P0 ;  /* 0x10c00000020aafae */ /* 0x000fe8000c101d72 */
[----:B------:R0:W-:Y:S01]  /*fc50*/  @!P2 LDGSTS.E.BYPASS.LTC128B.128 [R10+0x14c00], desc[UR50][R2.64+0x80], !P1 ;  /* 0x14c00080020aafae */ /* 0x0001e2000c901d72 */
[----:B------:R-:W-:Y:S01]  /*fc60*/  ISETP.GE.AND P2, PT, R7, R6, PT ;  /* 0x000000060700720c */ /* 0x000fe20003f46270 */
[----:B------:R-:W-:Y:S02]  /*fc70*/  IMAD.MOV.U32 R13, RZ, RZ, R0 ;  /* 0x000000ffff0d7224 */ /* 0x000fe400078e0000 */
[----:B0-----:R-:W-:-:S10]  /*fc80*/  IMAD.MOV.U32 R2, RZ, RZ, R14 ;  /* 0x000000ffff027224 */ /* 0x001fd400078e000e */
[----:B------:R-:W-:Y:S05]  /*fc90*/  WARPSYNC.COLLECTIVE R15, `(.L_x_6892) ;  /* 0x000000000f087348 */ /* 0x000fea0003c00000 */
[----:B------:R0:W1:Y:S02]  /*fca0*/  SHFL.IDX P6, R14, R13, R12, R11 ;  /* 0x0000000c0d0e7389 */ /* 0x00006400000c000b */
[----:B01----:R-:W-:Y:S01]  /*fcb0*/  ENDCOLLECTIVE ;  /* 0x000000000000791b */ /* 0x003fe20003800000 */
.L_x_6892:
        /* <DEDUP_REMOVED lines=8> */
.L_x_6893:
[----:B------:R-:W-:Y:S02]  /*fd40*/  @!P2 IMAD.MOV.U32 R3, RZ, RZ, R7 ;  /* 0x000000ffff03a224 */ /* 0x000fe400078e0007 */
[----:B------:R-:W-:-:S03]  /*fd50*/  VIADD R7, R4, 0x30 ;  /* 0x0000003004077836 */ /* 0x000fc60000000000 */
        /* <DEDUP_REMOVED lines=11> */
.L_x_6894:
        /* <DEDUP_REMOVED lines=8> */
.L_x_6895:
[----:B------:R-:W-:Y:S01]  /*fe90*/  @!P2 MOV R3, R7 ;  /* 0x000000070003a202 */ /* 0x000fe20000000f00 */
[----:B------:R-:W-:-:S04]  /*fea0*/  VIADD R7, R4, 0x40 ;  /* 0x0000004004077836 */ /* 0x000fc80000000000 */
[----:B------:R-:W-:Y:S01]  /*feb0*/  @!PT LDS RZ, [RZ] ;  /* 0x00000000fffff984 */ /* 0x000fe20000000800 */
[----:B------:R-:W-:Y:S01]  /*fec0*/  @!PT LDS RZ, [RZ] ;  /* 0x00000000fffff984 */ /* 0x000fe20000000800 */
[----:B------:R-:W-:Y:S01]  /*fed0*/  @!PT LDS RZ, [RZ] ;  /* 0x00000000fffff984 */ /* 0x000fe20000000800 */
        /* <DEDUP_REMOVED lines=8> */
.L_x_6896:
        /* <DEDUP_REMOVED lines=8> */
.L_x_6897:
        /* <DEDUP_REMOVED lines=13> */
.L_x_6898:
        /* <DEDUP_REMOVED lines=8> */
.L_x_6899:
        /* <DEDUP_REMOVED lines=13> */
.L_x_6900:
        /* <DEDUP_REMOVED lines=8> */
.L_x_6901:
        /* <DEDUP_REMOVED lines=11> */
.L_x_6902:
[----:B------:R-:W-:Y:S05]  /*10330*/  BRA `(.L_x_6903) ;  /* 0xffffffbc00c47947 */ /* 0x000fea000383ffff */
.L_x_6813:
[----:B0-----:R0:W1:Y:S02]  /*10340*/  SYNCS.PHASECHK.TRANS64.TRYWAIT P1, [R22+URZ+0x28820], R3 ;  /* 0x02882003160075a7 */ /* 0x001064000802017f */
[----:B-1----:R-:W-:Y:S05]  /*10350*/  @!P1 NANOSLEEP.SYNCS 0x989680 ;  /* 0x009896800000995d */ /* 0x002fea0003900000 */
[----:B------:R-:W1:Y:S02]  /*10360*/  @!P1 SYNCS.PHASECHK.TRANS64 P1, [R22+URZ+0x28820], R3 ;  /* 0x02882003160095a7 */ /* 0x000e64000802007f */
[----:B-1----:R-:W-:Y:S05]  /*10370*/  @!P1 BRA `(.L_x_6813) ;  /* 0xfffffffc00f09947 */ /* 0x002fea000383ffff */
[----:B------:R-:W-:Y:S05]  /*10380*/  BRA `(.L_x_6904) ;  /* 0xffffffc000347947 */ /* 0x000fea000383ffff */
.L_x_6818:
[----:B0-----:R0:W1:Y:S02]  /*10390*/  SYNCS.PHASECHK.TRANS64.TRYWAIT P0, [R6+URZ+0x28840], R3 ;  /* 0x02884003060075a7 */ /* 0x001064000800017f */
[----:B-1----:R-:W-:Y:S05]  /*103a0*/  @!P0 NANOSLEEP.SYNCS 0x989680 ;  /* 0x009896800000895d */ /* 0x002fea0003900000 */
[----:B------:R-:W1:Y:S02]  /*103b0*/  @!P0 SYNCS.PHASECHK.TRANS64 P0, [R6+URZ+0x28840], R3 ;  /* 0x02884003060085a7 */ /* 0x000e64000800007f */
[----:B-1----:R-:W-:Y:S05]  /*103c0*/  @!P0 BRA `(.L_x_6818) ;  /* 0xfffffffc00f08947 */ /* 0x002fea000383ffff */
[----:B------:R-:W-:Y:S05]  /*103d0*/  BRA `(.L_x_6905) ;  /* 0xffffffc400007947 */ /* 0x000fea000383ffff */
.L_x_6819:
[----:B------:R-:W-:Y:S01]  /*103e0*/  BSSY B1, `(.L_x_6906) ;  /* 0x0000008000017945 */ /* 0x000fe20003800000 */
[----:B------:R-:W-:Y:S01]  /*103f0*/  IMAD.MOV.U32 R13, RZ, RZ, R9 ;  /* 0x000000ffff0d7224 */ /* 0x000fe200078e0009 */
[----:B------:R-:W-:Y:S01]  /*10400*/  MOV R12, RZ ;  /* 0x000000ff000c7202 */ /* 0x000fe20000000f00 */
[----:B------:R-:W-:Y:S02]  /*10410*/  IMAD.MOV.U32 R11, RZ, RZ, 0x181f ;  /* 0x0000181fff0b7424 */ /* 0x000fe400078e00ff */
[----:B------:R-:W-:-:S07]  /*10420*/  IMAD.MOV.U32 R15, RZ, RZ, -0x1 ;  /* 0xffffffffff0f7424 */ /* 0x000fce00078e00ff */
[----:B--2---:R-:W-:Y:S05]  /*10430*/  WARPSYNC.COLLECTIVE R15, `(.L_x_6907) ;  /* 0x000000000f087348 */ /* 0x004fea0003c00000 */
[----:B--2---:R0:W1:Y:S02]  /*10440*/  SHFL.IDX P6, R14, R13, R12, R11 ;  /* 0x0000000c0d0e7389 */ /* 0x00406400000c000b */
[----:B01----:R-:W-:Y:S01]  /*10450*/  ENDCOLLECTIVE ;  /* 0x000000000000791b */ /* 0x003fe20003800000 */
.L_x_6907:
[----:B------:R-:W-:Y:S05]  /*10460*/  BSYNC B1 ;  /* 0x0000000000017941 */ /* 0x000fea0003800000 */
.L_x_6906:
        /* <DEDUP_REMOVED lines=9> */
.L_x_6908:
[----:B------:R-:W-:Y:S02]  /*10500*/  IMAD R8, R8, 0x2, R22 ;  /* 0x0000000208087824 */ /* 0x000fe400078e0216 */
[----:B------:R-:W-:Y:S02]  /*10510*/  IMAD.MOV.U32 R13, RZ, RZ, R9 ;  /* 0x000000ffff0d7224 */ /* 0x000fe400078e0009 */
[----:B------:R-:W-:Y:S02]  /*10520*/  IMAD.MOV.U32 R12, RZ, RZ, 0x1 ;  /* 0x00000001ff0c7424 */ /* 0x000fe400078e00ff */
[----:B------:R-:W-:-:S07]  /*10530*/  IMAD.MOV.U32 R2, RZ, RZ, R14 ;  /* 0x000000ffff027224 */ /* 0x000fce00078e000e */
[----:B------:R-:W-:Y:S05]  /*10540*/  WARPSYNC.COLLECTIVE R15, `(.L_x_6909) ;  /* 0x000000000f087348 */ /* 0x000fea0003c00000 */
[----:B------:R0:W1:Y:S02]  /*10550*/  SHFL.IDX P6, R14, R13, R12, R11 ;  /* 0x0000000c0d0e7389 */ /* 0x00006400000c000b */
[----:B01----:R-:W-:Y:S01]  /*10560*/  ENDCOLLECTIVE ;  /* 0x000000000000791b */ /* 0x003fe20003800000 */
.L_x_6909:
[----:B------:R-:W-:-:S04]  /*10570*/  IADD3 R2, P0, R2, R5, RZ ;  /* 0x0000000502027210 */ /* 0x000fc80007f1e0ff */
[----:B------:R-:W-:-:S05]  /*10580*/  IADD3.X R3, RZ, R3, RZ, P0, !PT ;  /* 0x00000003ff037210 */ /* 0x000fca00007fe4ff */
[----:B------:R-:W-:Y:S01]  /*10590*/  @!PT LDS RZ, [RZ] ;  /* 0x00000000fffff984 */ /* 0x000fe20000000800 */
[----:B------:R-:W-:Y:S01]  /*105a0*/  @!PT LDS RZ, [RZ] ;  /* 0x00000000fffff984 */ /* 0x000fe20000000800 */
[----:B------:R-:W-:Y:S01]  /*105b0*/  @!PT LDS RZ, [RZ] ;  /* 0x00000000fffff984 */ /* 0x000fe20000000800 */
[----:B------:R-:W-:Y:S01]  /*105c0*/  LDGSTS.E.BYPASS.LTC128B.128 [R8+0x18400], desc[UR50][R2.64], !P4 ;  /* 0x1840000002087fae */ /* 0x000fe2000e101d72 */
[----:B------:R-:W-:-:S03]  /*105d0*/  MOV R13, R7 ;  /* 0x00000007000d7202 */ /* 0x000fc60000000f00 */
[----:B------:R0:W-:Y:S02]  /*105e0*/  LDGSTS.E.BYPASS.LTC128B.128 [R8+0x1c400], desc[UR50][R2.64+0x80], !P3 ;  /* 0x1c40008002087fae */ /* 0x0001e4000d901d72 */
[----:B0-----:R-:W-:-:S07]  /*105f0*/  IMAD.MOV.U32 R3, RZ, RZ, R14 ;  /* 0x000000ffff037224 */ /* 0x001fce00078e000e */
[----:B------:R-:W-:Y:S05]  /*10600*/  WARPSYNC.COLLECTIVE R15, `(.L_x_6910) ;  /* 0x000000000f087348 */ /* 0x000fea0003c00000 */
[----:B------:R0:W1:Y:S02]  /*10610*/  SHFL.IDX P6, R14, R13, R12, R11 ;  /* 0x0000000c0d0e7389 */ /* 0x00006400000c000b */
[----:B01----:R-:W-:Y:S01]  /*10620*/  ENDCOLLECTIVE ;  /* 0x000000000000791b */ /* 0x003fe20003800000 */
.L_x_6910:
[----:B------:R-:W-:Y:S02]  /*10630*/  IMAD.MOV.U32 R13, RZ, RZ, R9 ;  /* 0x000000ffff0d7224 */ /* 0x000fe400078e0009 */
[----:B------:R-:W-:Y:S02]  /*10640*/  IMAD.MOV.U32 R12, RZ, RZ, 0x2 ;  /* 0x00000002ff0c7424 */ /* 0x000fe400078e00ff */
[----:B------:R-:W-:-:S07]  /*10650*/  IMAD.MOV.U32 R2, RZ, RZ, R14 ;  /* 0x000000ffff027224 */ /* 0x000fce00078e000e */
[----:B------:R-:W-:Y:S05]  /*10660*/  WARPSYNC.COLLECTIVE R15, `(.L_x_6911) ;  /* 0x000000000f087348 */ /* 0x000fea0003c00000 */
[----:B------:R0:W1:Y:S02]  /*10670*/  SHFL.IDX P6, R14, R13, R12, R11 ;  /* 0x0000000c0d0e7389 */ /* 0x00006400000c000b */
[----:B01----:R-:W-:Y:S01]  /*10680*/  ENDCOLLECTIVE ;  /* 0x000000000000791b */ /* 0x003fe20003800000 */
.L_x_6911:
[----:B------:R-:W-:-:S05]  /*10690*/  IADD3 R2, P0, R2, R5, RZ ;  /* 0x0000000502027210 */ /* 0x000fca0007f1e0ff */
[----:B------:R-:W-:-:S05]  /*106a0*/  IMAD.X R3, RZ, RZ, R3, P0 ;  /* 0x000000ffff037224 */ /* 0x000fca00000e0603 */
[----:B------:R-:W-:Y:S01]  /*106b0*/  @!PT LDS RZ, [RZ] ;  /* 0x00000000fffff984 */ /* 0x000fe20000000800 */
[----:B------:R-:W-:Y:S01]  /*106c0*/  @!PT LDS RZ, [RZ] ;  /* 0x00000000fffff984 */ /* 0x000fe20000000800 */
[----:B------:R-:W-:Y:S01]  /*106d0*/  @!PT LDS RZ, [RZ] ;  /* 0x00000000fffff984 */ /* 0x000fe20000000800 */
[----:B------:R-:W-:Y:S01]  /*106e0*/  LDGSTS.E.BYPASS.LTC128B.128 [R8+0x18c00], desc[UR50][R2.64], !P4 ;  /* 0x18c0000002087fae */ /* 0x000fe2000e101d72 */
[----:B------:R-:W-:-:S03]  /*106f0*/  IMAD.MOV.U32 R13, RZ, RZ, R7 ;  /* 0x000000ffff0d7224 */ /* 0x000fc600078e0007 */
[----:B------:R0:W-:Y:S02]  /*10700*/  LDGSTS.E.BYPASS.LTC128B.128 [R8+0x1cc00], desc[UR50][R2.64+0x80], !P3 ;  /* 0x1cc0008002087fae */ /* 0x0001e4000d901d72 */
[----:B0-----:R-:W-:-:S07]  /*10710*/  MOV R3, R14 ;  /* 0x0000000e00037202 */ /* 0x001fce0000000f00 */
[----:B------:R-:W-:Y:S05]  /*10720*/  WARPSYNC.COLLECTIVE R15, `(.L_x_6912) ;  /* 0x000000000f087348 */ /* 0x000fea0003c00000 */
[----:B------:R0:W1:Y:S02]  /*10730*/  SHFL.IDX P6, R14, R13, R12, R11 ;  /* 0x0000000c0d0e7389 */ /* 0x00006400000c000b */
[----:B01----:R-:W-:Y:S01]  /*10740*/  ENDCOLLECTIVE ;  /* 0x000000000000791b */ /* 0x003fe20003800000 */
.L_x_6912:
[----:B------:R-:W-:Y:S01]  /*10750*/  IMAD.MOV.U32 R13, RZ, RZ, R9 ;  /* 0x000000ffff0d7224 */ /* 0x000fe200078e0009 */
[----:B------:R-:W-:Y:S01]  /*10760*/  MOV R12, 0x3 ;  /* 0x00000003000c7802 */ /* 0x000fe20000000f00 */
[----:B------:R-:W-:-:S07]  /*10770*/  IMAD.MOV.U32 R2, RZ, RZ, R14 ;  /* 0x000000ffff027224 */ /* 0x000fce00078e000e */
[----:B------:R-:W-:Y:S05]  /*10780*/  WARPSYNC.COLLECTIVE R15, `(.L_x_6913) ;  /* 0x000000000f087348 */ /* 0x000fea0003c00000 */
[----:B------:R0:W1:Y:S02]  /*10790*/  SHFL.IDX P6, R14, R13, R12, R11 ;  /* 0x0000000c0d0e7389 */ /* 0x00006400000c000b */
[----:B01----:R-:W-:Y:S01]  /*107a0*/  ENDCOLLECTIVE ;  /* 0x000000000000791b */ /* 0x003fe20003800000 */
.L_x_6913:
        /* <DEDUP_REMOVED lines=8> */
[----:B0-----:R-:W-:-:S07]  /*10830*/  IMAD.MOV.U32 R3, RZ, RZ, R14 ;  /* 0x000000ffff037224 */ /* 0x001fce00078e000e */
[----:B------:R-:W-:Y:S05]  /*10840*/  WARPSYNC.COLLECTIVE R15, `(.L_x_6914) ;  /* 0x000000000f087348 */ /* 0x000fea0003c00000 */
[----:B------:R0:W1:Y:S02]  /*10850*/  SHFL.IDX P6, R14, R13, R12, R11 ;  /* 0x0000000c0d0e7389 */ /* 0x00006400000c000b */
[----:B01----:R-:W-:Y:S01]  /*10860*/  ENDCOLLECTIVE ;  /* 0x000000000000791b */ /* 0x003fe20003800000 */
.L_x_6914:
[----:B------:R-:W-:Y:S01]  /*10870*/  MOV R13, R9 ;  /* 0x00000009000d7202 */ /* 0x000fe20000000f00 */
[----:B------:R-:W-:Y:S02]  /*10880*/  IMAD.MOV.U32 R12, RZ, RZ, 0x4 ;  /* 0x00000004ff0c7424 */ /* 0x000fe400078e00ff */
[----:B------:R-:W-:-:S07]  /*10890*/  IMAD.MOV.U32 R2, RZ, RZ, R14 ;  /* 0x000000ffff027224 */ /* 0x000fce00078e000e */
[----:B------:R-:W-:Y:S05]  /*108a0*/  WARPSYNC.COLLECTIVE R15, `(.L_x_6915) ;  /* 0x000000000f087348 */ /* 0x000fea0003c00000 */
[----:B------:R0:W1:Y:S02]  /*108b0*/  SHFL.IDX P6, R14, R13, R12, R11 ;  /* 0x0000000c0d0e7389 */ /* 0x00006400000c000b */
[----:B01----:R-:W-:Y:S01]  /*108c0*/  ENDCOLLECTIVE ;  /* 0x000000000000791b */ /* 0x003fe20003800000 */
.L_x_6915:
        /* <DEDUP_REMOVED lines=12> */
.L_x_6916:
[----:B------:R-:W-:Y:S02]  /*10990*/  IMAD.MOV.U32 R13, RZ, RZ, R9 ;  /* 0x000000ffff0d7224 */ /* 0x000fe400078e0009 */
[----:B------:R-:W-:Y:S02]  /*109a0*/  IMAD.MOV.U32 R12, RZ, RZ, 0x5 ;  /* 0x00000005ff0c7424 */ /* 0x000fe400078e00ff */
[----:B------:R-:W-:-:S07]  /*109b0*/  IMAD.MOV.U32 R2, RZ, RZ, R14 ;  /* 0x000000ffff027224 */ /* 0x000fce00078e000e */
[----:B------:R-:W-:Y:S05]  /*109c0*/  WARPSYNC.COLLECTIVE R15, `(.L_x_6917) ;  /* 0x000000000f087348 */ /* 0x000fea0003c00000 */
[----:B------:R0:W1:Y:S02]  /*109d0*/  SHFL.IDX P6, R14, R13, R12, R11 ;  /* 0x0000000c0d0e7389 */ /* 0x00006400000c000b */
[----:B01----:R-:W-:Y:S01]  /*109e0*/  ENDCOLLECTIVE ;  /* 0x000000000000791b */ /* 0x003fe20003800000 */
.L_x_6917:
[----:B------:R-:W-:-:S04]  /*109f0*/  IADD3 R2, P0, R2, R5, RZ ;  /* 0x0000000502027210 */ /* 0x000fc80007f1e0ff */
[----:B------:R-:W-:-:S05]  /*10a00*/  IADD3.X R3, RZ, R3, RZ, P0, !PT ;  /* 0x00000003ff037210 */ /* 0x000fca00007fe4ff */
        /* <DEDUP_REMOVED lines=10> */
.L_x_6918:
[----:B------:R-:W-:Y:S02]  /*10ab0*/  IMAD.MOV.U32 R13, RZ, RZ, R9 ;  /* 0x000000ffff0d7224 */ /* 0x000fe400078e0009 */
[----:B------:R-:W-:Y:S01]  /*10ac0*/  IMAD.MOV.U32 R12, RZ, RZ, 0x6 ;  /* 0x00000006ff0c7424 */ /* 0x000fe200078e00ff */
[----:B------:R-:W-:-:S07]  /*10ad0*/  MOV R2, R14 ;  /* 0x0000000e00027202 */ /* 0x000fce0000000f00 */
[----:B------:R-:W-:Y:S05]  /*10ae0*/  WARPSYNC.COLLECTIVE R15, `(.L_x_6919) ;  /* 0x000000000f087348 */ /* 0x000fea0003c00000 */
[----:B------:R0:W1:Y:S02]  /*10af0*/  SHFL.IDX P6, R14, R13, R12, R11 ;  /* 0x0000000c0d0e7389 */ /* 0x00006400000c000b */
[----:B01----:R-:W-:Y:S01]  /*10b00*/  ENDCOLLECTIVE ;  /* 0x000000000000791b */ /* 0x003fe20003800000 */
.L_x_6919:
[----:B------:R-:W-:-:S05]  /*10b10*/  IADD3 R2, P0, R2, R5, RZ ;  /* 0x0000000502027210 */ /* 0x000fca0007f1e0ff */
[----:B------:R-:W-:-:S05]  /*10b20*/  IMAD.X R3, RZ, RZ, R3, P0 ;  /* 0x000000ffff037224 */ /* 0x000fca00000e0603 */
        /* <DEDUP_REMOVED lines=10> */
.L_x_6920:
[----:B------:R-:W-:Y:S02]  /*10bd0*/  IMAD.MOV.U32 R13, RZ, RZ, R9 ;  /* 0x000000ffff0d7224 */ /* 0x000fe400078e0009 */
[----:B------:R-:W-:Y:S02]  /*10be0*/  IMAD.MOV.U32 R12, RZ, RZ, 0x7 ;  /* 0x00000007ff0c7424 */ /* 0x000fe400078e00ff */
[----:B------:R-:W-:-:S07]  /*10bf0*/  IMAD.MOV.U32 R2, RZ, RZ, R14 ;  /* 0x000000ffff027224 */ /* 0x000fce00078e000e */
[----:B------:R-:W-:Y:S05]  /*10c00*/  WARPSYNC.COLLECTIVE R15, `(.L_x_6921) ;  /* 0x000000000f087348 */ /* 0x000fea0003c00000 */
[----:B------:R0:W1:Y:S02]  /*10c10*/  SHFL.IDX P6, R14, R13, R12, R11 ;  /* 0x0000000c0d0e7389 */ /* 0x00006400000c000b */
[----:B01----:R-:W-:Y:S01]  /*10c20*/  ENDCOLLECTIVE ;  /* 0x000000000000791b */ /* 0x003fe20003800000 */
.L_x_6921:
[----:B------:R-:W-:-:S05]  /*10c30*/  IADD3 R2, P0, R2, R5, RZ ;  /* 0x0000000502027210 */ /* 0x000fca0007f1e0ff */
[----:B------:R-:W-:-:S05]  /*10c40*/  IMAD.X R3, RZ, RZ, R3, P0 ;  /* 0x000000ffff037224 */ /* 0x000fca00000e0603 */
[----:B------:R-:W-:Y:S01]  /*10c50*/  @!PT LDS RZ, [RZ] ;  /* 0x00000000fffff984 */ /* 0x000fe20000000800 */
[----:B------:R-:W-:Y:S01]  /*10c60*/  @!PT LDS RZ, [RZ] ;  /* 0x00000000fffff984 */ /* 0x000fe20000000800 */
[----:B------:R-:W-:Y:S01]  /*10c70*/  @!PT LDS RZ, [RZ] ;  /* 0x00000000fffff984 */ /* 0x000fe20000000800 */
[----:B------:R0:W-:Y:S01]  /*10c80*/  LDGSTS.E.BYPASS.LTC128B.128 [R8+0x1b400], desc[UR50][R2.64], !P4 ;  /* 0x1b40000002087fae */ /* 0x0001e2000e101d72 */
[----:B------:R-:W-:-:S03]  /*10c90*/  IMAD.MOV.U32 R13, RZ, RZ, R7 ;  /* 0x000000ffff0d7224 */ /* 0x000fc600078e0007 */
[----:B------:R0:W-:Y:S01]  /*10ca0*/  LDGSTS.E.BYPASS.LTC128B.128 [R8+0x1f400], desc[UR50][R2.64+0x80], !P3 ;  /* 0x1f40008002087fae */ /* 0x0001e2000d901d72 */
[----:B------:R-:W-:-:S07]  /*10cb0*/  MOV R9, R14 ;  /* 0x0000000e00097202 */ /* 0x000fce0000000f00 */
[----:B0-----:R-:W-:Y:S05]  /*10cc0*/  WARPSYNC.COLLECTIVE R15, `(.L_x_6922) ;  /* 0x000000000f087348 */ /* 0x001fea0003c00000 */
[----:B------:R1:W2:Y:S02]  /*10cd0*/  SHFL.IDX P6, R14, R13, R12, R11 ;  /* 0x0000000c0d0e7389 */ /* 0x0002a400000c000b */
[----:B012---:R-:W-:Y:S01]  /*10ce0*/  ENDCOLLECTIVE ;  /* 0x000000000000791b */ /* 0x007fe20003800000 */
.L_x_6922:
[----:B------:R-:W-:Y:S01]  /*10cf0*/  IMAD.MOV.U32 R2, RZ, RZ, R14 ;  /* 0x000000ffff027224 */ /* 0x000fe200078e000e */
[----:B------:R-:W-:Y:S06]  /*10d00*/  BRA `(.L_x_6923) ;  /* 0xffffffbc00d47947 */ /* 0x000fec000383ffff */
.L_x_6824:
[----:B-1----:R1:W3:Y:S02]  /*10d10*/  SYNCS.PHASECHK.TRANS64.TRYWAIT P0, [R6+URZ+0x28860], R3 ;  /* 0x02886003060075a7 */ /* 0x0022e4000800017f */
[----:B---3--:R-:W-:Y:S05]  /*10d20*/  @!P0 NANOSLEEP.SYNCS 0x989680 ;  /* 0x009896800000895d */ /* 0x008fea0003900000 */
[----:B------:R-:W3:Y:S02]  /*10d30*/  @!P0 SYNCS.PHASECHK.TRANS64 P0, [R6+URZ+0x28860], R3 ;  /* 0x02886003060085a7 */ /* 0x000ee4000800007f */
[----:B---3--:R-:W-:Y:S05]  /*10d40*/  @!P0 BRA `(.L_x_6824) ;  /* 0xfffffffc00f08947 */ /* 0x008fea000383ffff */
[----:B------:R-:W-:Y:S05]  /*10d50*/  BRA `(.L_x_6924) ;  /* 0xffffffc000347947 */ /* 0x000fea000383ffff */
.L_x_6825:
[----:B------:R-:W-:Y:S01]  /*10d60*/  BSSY B1, `(.L_x_6925) ;  /* 0x0000008000017945 */ /* 0x000fe20003800000 */
[----:B------:R-:W-:Y:S01]  /*10d70*/  IMAD.MOV.U32 R13, RZ, RZ, R24 ;  /* 0x000000ffff0d7224 */ /* 0x000fe200078e0018 */
[----:B------:R-:W-:Y:S01]  /*10d80*/  MOV R11, 0x181f ;  /* 0x0000181f000b7802 */ /* 0x000fe20000000f00 */
[----:B------:R-:W-:Y:S02]  /*10d90*/  IMAD.MOV.U32 R12, RZ, RZ, RZ ;  /* 0x000000ffff0c7224 */ /* 0x000fe400078e00ff */
[----:B------:R-:W-:-:S07]  /*10da0*/  IMAD.MOV.U32 R15, RZ, RZ, -0x1 ;  /* 0xffffffffff0f7424 */ /* 0x000fce00078e00ff */
[----:B-12---:R-:W-:Y:S05]  /*10db0*/  WARPSYNC.COLLECTIVE R15, `(.L_x_6926) ;  /* 0x000000000f087348 */ /* 0x006fea0003c00000 */
[----:B--2---:R0:W2:Y:S02]  /*10dc0*/  SHFL.IDX P6, R14, R13, R12, R11 ;  /* 0x0000000c0d0e7389 */ /* 0x0040a400000c000b */
[----:B012---:R-:W-:Y:S01]  /*10dd0*/  ENDCOLLECTIVE ;  /* 0x000000000000791b */ /* 0x007fe20003800000 */
.L_x_6926:
[----:B------:R-:W-:Y:S05]  /*10de0*/  BSYNC B1 ;  /* 0x0000000000017941 */ /* 0x000fea0003800000 */
.L_x_6925:
        /* <DEDUP_REMOVED lines=9> */
.L_x_6927:
[----:B------:R-:W-:Y:S01]  /*10e80*/  IMAD.MOV.U32 R13, RZ, RZ, R24 ;  /* 0x000000ffff0d7224 */ /* 0x000fe200078e0018 */
[----:B------:R-:W-:Y:S02]  /*10e90*/  MOV R12, 0x1 ;  /* 0x00000001000c7802 */ /* 0x000fe40000000f00 */
[----:B------:R-:W-:-:S13]  /*10ea0*/  IADD3 R2, P0, R14, R5, RZ ;  /* 0x000000050e027210 */ /* 0x000fda0007f1e0ff */
[----:B------:R-:W-:Y:S05]  /*10eb0*/  WARPSYNC.COLLECTIVE R15, `(.L_x_6928) ;  /* 0x000000000f087348 */ /* 0x000fea0003c00000 */
[----:B------:R0:W1:Y:S02]  /*10ec0*/  SHFL.IDX P6, R14, R13, R12, R11 ;  /* 0x0000000c0d0e7389 */ /* 0x00006400000c000b */
[----:B01----:R-:W-:Y:S01]  /*10ed0*/  ENDCOLLECTIVE ;  /* 0x000000000000791b */ /* 0x003fe20003800000 */
.L_x_6928:
        /* <DEDUP_REMOVED lines=13> */
.L_x_6929:
[----:B------:R-:W-:Y:S01]  /*10fb0*/  IMAD.MOV.U32 R13, RZ, RZ, R24 ;  /* 0x000000ffff0d7224 */ /* 0x000fe200078e0018 */
[----:B------:R-:W-:Y:S02]  /*10fc0*/  MOV R12, 0x2 ;  /* 0x00000002000c7802 */ /* 0x000fe40000000f00 */
[----:B------:R-:W-:-:S13]  /*10fd0*/  IADD3 R2, P0, R14, R5, RZ ;  /* 0x000000050e027210 */ /* 0x000fda0007f1e0ff */
[----:B------:R-:W-:Y:S05]  /*10fe0*/  WARPSYNC.COLLECTIVE R15, `(.L_x_6930) ;  /* 0x000000000f087348 */ /* 0x000fea0003c00000 */
[----:B------:R0:W1:Y:S02]  /*10ff0*/  SHFL.IDX P6, R14, R13, R12, R11 ;  /* 0x0000000c0d0e7389 */ /* 0x00006400000c000b */
[----:B01----:R-:W-:Y:S01]  /*11000*/  ENDCOLLECTIVE ;  /* 0x000000000000791b */ /* 0x003fe20003800000 */
.L_x_6930:
        /* <DEDUP_REMOVED lines=13> */
.L_x_6931:
[----:B------:R-:W-:Y:S01]  /*110e0*/  IMAD.MOV.U32 R13, RZ, RZ, R24 ;  /* 0x000000ffff0d7224 */ /* 0x000fe200078e0018 */
[----:B------:R-:W-:Y:S02]  /*110f0*/  MOV R12, 0x3 ;  /* 0x00000003000c7802 */ /* 0x000fe40000000f00 */
[----:B------:R-:W-:-:S13]  /*11100*/  IADD3 R2, P0, R14, R5, RZ ;  /* 0x000000050e027210 */ /* 0x000fda0007f1e0ff */
[----:B------:R-:W-:Y:S05]  /*11110*/  WARPSYNC.COLLECTIVE R15, `(.L_x_6932) ;  /* 0x000000000f087348 */ /* 0x000fea0003c00000 */
[----:B------:R0:W1:Y:S02]  /*11120*/  SHFL.IDX P6, R14, R13, R12, R11 ;  /* 0x0000000c0d0e7389 */ /* 0x00006400000c000b */
[----:B01----:R-:W-:Y:S01]  /*11130*/  ENDCOLLECTIVE ;  /* 0x000000000000791b */ /* 0x003fe20003800000 */
.L_x_6932:
        /* <DEDUP_REMOVED lines=13> */
.L_x_6933:
[----:B------:R-:W-:Y:S01]  /*11210*/  IMAD.MOV.U32 R13, RZ, RZ, R24 ;  /* 0x000000ffff0d7224 */ /* 0x000fe200078e0018 */
[----:B------:R-:W-:Y:S02]  /*11220*/  MOV R12, 0x4 ;  /* 0x00000004000c7802 */ /* 0x000fe40000000f00 */
[----:B------:R-:W-:-:S13]  /*11230*/  IADD3 R2, P0, R14, R5, RZ ;  /* 0x000000050e027210 */ /* 0x000fda0007f1e0ff */
[----:B------:R-:W-:Y:S05]  /*11240*/  WARPSYNC.COLLECTIVE R15, `(.L_x_6934) ;  /* 0x000000000f087348 */ /* 0x000fea0003c00000 */
[----:B------:R0:W1:Y:S02]  /*11250*/  SHFL.IDX P6, R14, R13, R12, R11 ;  /* 0x0000000c0d0e7389 */ /* 0x00006400000c000b */
[----:B01----:R-:W-:Y:S01]  /*11260*/  ENDCOLLECTIVE ;  /* 0x000000000000791b */ /* 0x003fe20003800000 */
.L_x_6934:
        /* <DEDUP_REMOVED lines=13> */
.L_x_6935:
[----:B------:R-:W-:Y:S01]  /*11340*/  IMAD.MOV.U32 R13, RZ, RZ, R24 ;  /* 0x000000ffff0d7224 */ /* 0x000fe200078e0018 */
[----:B------:R-:W-:Y:S02]  /*11350*/  MOV R12, 0x5 ;  /* 0x00000005000c7802 */ /* 0x000fe40000000f00 */
[----:B------:R-:W-:-:S13]  /*11360*/  IADD3 R2, P0, R14, R5, RZ ;  /* 0x000000050e027210 */ /* 0x000fda0007f1e0ff */
[----:B------:R-:W-:Y:S05]  /*11370*/  WARPSYNC.COLLECTIVE R15, `(.L_x_6936) ;  /* 0x000000000f087348 */ /* 0x000fea0003c00000 */
[----:B------:R0:W1:Y:S02]  /*11380*/  SHFL.IDX P6, R14, R13, R12, R11 ;  /* 0x0000000c0d0e7389 */ /* 0x00006400000c000b */
[----:B01----:R-:W-:Y:S01]  /*11390*/  ENDCOLLECTIVE ;  /* 0x000000000000791b */ /* 0x003fe20003800000 */
.L_x_6936:
        /* <DEDUP_REMOVED lines=13> */
.L_x_6937:
[----:B------:R-:W-:Y:S01]  /*11470*/  IMAD.MOV.U32 R13, RZ, RZ, R24 ;  /* 0x000000ffff0d7224 */ /* 0x000fe200078e0018 */
[----:B------:R-:W-:Y:S02]  /*11480*/  MOV R12, 0x6 ;  /* 0x00000006000c7802 */ /* 0x000fe40000000f00 */
[----:B------:R-:W-:-:S13]  /*11490*/  IADD3 R2, P0, R14, R5, RZ ;  /* 0x000000050e027210 */ /* 0x000fda0007f1e0ff */
[----:B------:R-:W-:Y:S05]  /*114a0*/  WARPSYNC.COLLECTIVE R15, `(.L_x_6938) ;  /* 0x000000000f087348 */ /* 0x000fea0003c00000 */
[----:B------:R0:W1:Y:S02]  /*114b0*/  SHFL.IDX P6, R14, R13, R12, R11 ;  /* 0x0000000c0d0e7389 */ /* 0x00006400000c000b */
[----:B01----:R-:W-:Y:S01]  /*114c0*/  ENDCOLLECTIVE ;  /* 0x000000000000791b */ /* 0x003fe20003800000 */
.L_x_6938:
        /* <DEDUP_REMOVED lines=13> */
.L_x_6939:
[----:B------:R-:W-:Y:S01]  /*115a0*/  IMAD.MOV.U32 R13, RZ, RZ, R24 ;  /* 0x000000ffff0d7224 */ /* 0x000fe200078e0018 */
[----:B------:R-:W-:Y:S02]  /*115b0*/  MOV R12, 0x7 ;  /* 0x00000007000c7802 */ /* 0x000fe40000000f00 */
[----:B------:R-:W-:-:S13]  /*115c0*/  IADD3 R2, P0, R14, R5, RZ ;  /* 0x000000050e027210 */ /* 0x000fda0007f1e0ff */
[----:B------:R-:W-:Y:S05]  /*115d0*/  WARPSYNC.COLLECTIVE R15, `(.L_x_6940) ;  /* 0x000000000f087348 */ /* 0x000fea0003c00000 */
[----:B------:R0:W1:Y:S02]  /*115e0*/  SHFL.IDX P6, R14, R13, R12, R11 ;  /* 0x0000000c0d0e7389 */ /* 0x00006400000c000b */
[----:B01----:R-:W-:Y:S01]  /*115f0*/  ENDCOLLECTIVE ;  /* 0x000000000000791b */ /* 0x003fe20003800000 */
.L_x_6940:
        /* <DEDUP_REMOVED lines=12> */
.L_x_6941:
[----:B------:R-:W-:Y:S01]  /*116c0*/  @!PT LDS RZ, [RZ] ;  /* 0x00000000fffff984 */ /* 0x000fe20000000800 */
[----:B------:R-:W-:Y:S01]  /*116d0*/  @!PT LDS RZ, [RZ] ;  /* 0x00000000fffff984 */ /* 0x000fe20000000800 */
[----:B------:R-:W-:Y:S01]  /*116e0*/  @!PT LDS RZ, [RZ] ;  /* 0x00000000fffff984 */ /* 0x000fe20000000800 */
[----:B------:R0:W-:Y:S01]  /*116f0*/  LDGSTS.E.BYPASS.LTC128B.128 [R7+0x7400], desc[UR50][R2.64+0x80], !P0 ;  /* 0x0740008002077fae */ /* 0x0001e2000c101d72 */
[----:B------:R-:W-:Y:S05]  /*11700*/  BRA `(.L_x_6942) ;  /* 0xffffffb800d47947 */ /* 0x000fea000383ffff */
.L_x_6833:
[----:B0-----:R0:W1:Y:S02]  /*11710*/  SYNCS.PHASECHK.TRANS64.TRYWAIT P0, [R0+URZ+0x28860], R3 ;  /* 0x02886003000075a7 */ /* 0x001064000800017f */
[----:B-1----:R-:W-:Y:S05]  /*11720*/  @!P0 NANOSLEEP.SYNCS 0x989680 ;  /* 0x009896800000895d */ /* 0x002fea0003900000 */
[----:B------:R-:W1:Y:S02]  /*11730*/  @!P0 SYNCS.PHASECHK.TRANS64 P0, [R0+URZ+0x28860], R3 ;  /* 0x02886003000085a7 */ /* 0x000e64000800007f */
[----:B-1----:R-:W-:Y:S05]  /*11740*/  @!P0 BRA `(.L_x_6833) ;  /* 0xfffffffc00f08947 */ /* 0x002fea000383ffff */
[----:B------:R-:W-:Y:S05]  /*11750*/  BRA `(.L_x_6943) ;  /* 0xffffffbc00f07947 */ /* 0x000fea000383ffff */
.L_x_6834:
[----:B------:R-:W-:Y:S01]  /*11760*/  BSSY B0, `(.L_x_6944) ;  /* 0x0000008000007945 */ /* 0x000fe20003800000 */
[----:B------:R-:W-:Y:S01]  /*11770*/  IMAD.MOV.U32 R13, RZ, RZ, R24 ;  /* 0x000000ffff0d7224 */ /* 0x000fe200078e0018 */
[----:B------:R-:W-:Y:S01]  /*11780*/  MOV R11, 0x181f ;  /* 0x0000181f000b7802 */ /* 0x000fe20000000f00 */
[----:B------:R-:W-:Y:S02]  /*11790*/  IMAD.MOV.U32 R12, RZ, RZ, RZ ;  /* 0x000000ffff0c7224 */ /* 0x000fe400078e00ff */
[----:B------:R-:W-:-:S07]  /*117a0*/  IMAD.MOV.U32 R15, RZ, RZ, -0x1 ;  /* 0xffffffffff0f7424 */ /* 0x000fce00078e00ff */
[----:B0-2---:R-:W-:Y:S05]  /*117b0*/  WARPSYNC.COLLECTIVE R15, `(.L_x_6945) ;  /* 0x000000000f087348 */ /* 0x005fea0003c00000 */
[----:B--2---:R1:W2:Y:S02]  /*117c0*/  SHFL.IDX P6, R14, R13, R12, R11 ;  /* 0x0000000c0d0e7389 */ /* 0x0042a400000c000b */
[----:B012---:R-:W-:Y:S01]  /*117d0*/  ENDCOLLECTIVE ;  /* 0x000000000000791b */ /* 0x007fe20003800000 */
.L_x_6945:
[----:B------:R-:W-:Y:S05]  /*117e0*/  BSYNC B0 ;  /* 0x0000000000007941 */ /* 0x000fea0003800000 */
.L_x_6944:
        /* <DEDUP_REMOVED lines=9> */
.L_x_6946:
[----:B------:R-:W-:Y:S01]  /*11880*/  ULDC UR4, c[0x0][0x2f4] ;  /* 0x0000bd0000047ab9 */ /* 0x000fe20000000800 */
[----:B------:R-:W-:Y:S01]  /*11890*/  IMAD R4, R9, 0x2, R22 ;  /* 0x0000000209047824 */ /* 0x000fe200078e0216 */
[----:B------:R-:W-:Y:S02]  /*118a0*/  ISETP.GE.AND P1, PT, R30, UR4, PT ;  /* 0x000000041e007c0c */ /* 0x000fe4000bf26270 */
[----:B------:R-:W-:Y:S02]  /*118b0*/  ISETP.GE.AND P0, PT, R29, UR4, PT ;  /* 0x000000041d007c0c */ /* 0x000fe4000bf06270 */
[C---:B------:R-:W-:Y:S02]  /*118c0*/  ISETP.LT.OR P3, PT, R6.reuse, 0x1, P1 ;  /* 0x000000010600780c */ /* 0x040fe40000f61670 */
[----:B------:R-:W-:Y:S02]  /*118d0*/  ISETP.LT.OR P4, PT, R6, 0x1, P0 ;  /* 0x000000010600780c */ /* 0x000fe40000781670 */
[----:B------:R-:W-:Y:S01]  /*118e0*/  MOV R13, R24 ;  /* 0x00000018000d7202 */ /* 0x000fe20000000f00 */
[----:B------:R-:W-:Y:S01]  /*118f0*/  IMAD.MOV.U32 R12, RZ, RZ, 0x1 ;  /* 0x00000001ff0c7424 */ /* 0x000fe200078e00ff */
[----:B------:R-:W-:-:S13]  /*11900*/  IADD3 R2, P2, R14, R5, RZ ;  /* 0x000000050e027210 */ /* 0x000fda0007f5e0ff */
[----:B------:R-:W-:Y:S05]  /*11910*/  WARPSYNC.COLLECTIVE R15, `(.L_x_6947) ;  /* 0x000000000f087348 */ /* 0x000fea0003c00000 */
[----:B------:R0:W1:Y:S02]  /*11920*/  SHFL.IDX P6, R14, R13, R12, R11 ;  /* 0x0000000c0d0e7389 */ /* 0x00006400000c000b */
[----:B01----:R-:W-:Y:S01]  /*11930*/  ENDCOLLECTIVE ;  /* 0x000000000000791b */ /* 0x003fe20003800000 */
.L_x_6947:
[----:B------:R-:W-:-:S05]  /*11940*/  IMAD.X R3, RZ, RZ, R3, P2 ;  /* 0x000000ffff037224 */ /* 0x000fca00010e0603 */
[----:B------:R-:W-:Y:S01]  /*11950*/  @!PT LDS RZ, [RZ] ;  /* 0x00000000fffff984 */ /* 0x000fe20000000800 */
[----:B------:R-:W-:Y:S01]  /*11960*/  @!PT LDS RZ, [RZ] ;  /* 0x00000000fffff984 */ /* 0x000fe20000000800 */
[----:B------:R-:W-:Y:S01]  /*11970*/  @!PT LDS RZ, [RZ] ;  /* 0x00000000fffff984 */ /* 0x000fe20000000800 */
[----:B------:R0:W-:Y:S01]  /*11980*/  LDGSTS.E.BYPASS.LTC128B.128 [R4+0x400], desc[UR50][R2.64], !P3 ;  /* 0x0040000002047fae */ /* 0x0001e2000d901d72 */
[----:B------:R-:W-:-:S03]  /*11990*/  ISETP.LT.OR P3, PT, R6, 0x11, P1 ;  /* 0x000000110600780c */ /* 0x000fc60000f61670 */
[----:B------:R0:W-:Y:S01]  /*119a0*/  LDGSTS.E.BYPASS.LTC128B.128 [R4+0x4400], desc[UR50][R2.64+0x80], !P4 ;  /* 0x0440008002047fae */ /* 0x0001e2000e101d72 */
[----:B------:R-:W-:Y:S01]  /*119b0*/  ISETP.LT.OR P4, PT, R6, 0x11, P0 ;  /* 0x000000110600780c */ /* 0x000fe20000781670 */
[----:B------:R-:W-:Y:S02]  /*119c0*/  IMAD.MOV.U32 R13, RZ, RZ, R23 ;  /* 0x000000ffff0d7224 */ /* 0x000fe400078e0017 */
[----:B------:R-:W-:-:S10]  /*119d0*/  IMAD.MOV.U32 R7, RZ, RZ, R14 ;  /* 0x000000ffff077224 */ /* 0x000fd400078e000e */
[----:B0-----:R-:W-:Y:S05]  /*119e0*/  WARPSYNC.COLLECTIVE R15, `(.L_x_6948) ;  /* 0x000000000f087348 */ /* 0x001fea0003c00000 */
[----:B------:R1:W2:Y:S02]  /*119f0*/  SHFL.IDX P6, R14, R13, R12, R11 ;  /* 0x0000000c0d0e7389 */ /* 0x0002a400000c000b */
[----:B012---:R-:W-:Y:S01]  /*11a00*/  ENDCOLLECTIVE ;  /* 0x000000000000791b */ /* 0x007fe20003800000 */
.L_x_6948:
[----:B------:R-:W-:Y:S02]  /*11a10*/  IMAD.MOV.U32 R13, RZ, RZ, R24 ;  /* 0x000000ffff0d7224 */ /* 0x000fe400078e0018 */
[----:B------:R-:W-:Y:S02]  /*11a20*/  IMAD.MOV.U32 R12, RZ, RZ, 0x2 ;  /* 0x00000002ff0c7424 */ /* 0x000fe400078e00ff */
[----:B------:R-:W-:-:S07]  /*11a30*/  IMAD.MOV.U32 R10, RZ, RZ, R14 ;  /* 0x000000ffff0a7224 */ /* 0x000fce00078e000e */
[----:B------:R-:W-:Y:S05]  /*11a40*/  WARPSYNC.COLLECTIVE R15, `(.L_x_6949) ;  /* 0x000000000f087348 */ /* 0x000fea0003c00000 */
[----:B------:R0:W1:Y:S02]  /*11a50*/  SHFL.IDX P6, R14, R13, R12, R11 ;  /* 0x0000000c0d0e7389 */ /* 0x00006400000c000b */
[----:B01----:R-:W-:Y:S01]  /*11a60*/  ENDCOLLECTIVE ;  /* 0x000000000000791b */ /* 0x003fe20003800000 */
.L_x_6949:
[----:B------:R-:W-:-:S04]  /*11a70*/  IADD3 R2, P2, R10, R5, RZ ;  /* 0x000000050a027210 */ /* 0x000fc80007f5e0ff */
[----:B------:R-:W-:-:S05]  /*11a80*/  IADD3.X R3, RZ, R7, RZ, P2, !PT ;  /* 0x00000007ff037210 */ /* 0x000fca00017fe4ff */
[----:B------:R-:W-:Y:S01]  /*11a90*/  @!PT LDS RZ, [RZ] ;  /* 0x00000000fffff984 */ /* 0x000fe20000000800 */
[----:B------:R-:W-:Y:S01]  /*11aa0*/  @!PT LDS RZ, [RZ] ;  /* 0x00000000fffff984 */ /* 0x000fe20000000800 */
[----:B------:R-:W-:Y:S01]  /*11ab0*/  @!PT LDS RZ, [RZ] ;  /* 0x00000000fffff984 */ /* 0x000fe20000000800 */
[----:B------:R0:W-:Y:S01]  /*11ac0*/  LDGSTS.E.BYPASS.LTC128B.128 [R4+0xc00], desc[UR50][R2.64], !P3 ;  /* 0x00c0000002047fae */ /* 0x0001e2000d901d72 */
[C---:B------:R-:W-:Y:S01]  /*11ad0*/  ISETP.LT.OR P3, PT, R6.reuse, 0x21, P1 ;  /* 0x000000210600780c */ /* 0x040fe20000f61670 */
[----:B------:R-:W-:Y:S02]  /*11ae0*/  IMAD.MOV.U32 R13, RZ, RZ, R23 ;  /* 0x000000ffff0d7224 */ /* 0x000fe400078e0017 */
[----:B------:R0:W-:Y:S01]  /*11af0*/  LDGSTS.E.BYPASS.LTC128B.128 [R4+0x4c00], desc[UR50][R2.64+0x80], !P4 ;  /* 0x04c0008002047fae */ /* 0x0001e2000e101d72 */
[----:B------:R-:W-:Y:S01]  /*11b00*/  ISETP.LT.OR P4, PT, R6, 0x21, P0 ;  /* 0x000000210600780c */ /* 0x000fe20000781670 */
[----:B------:R-:W-:-:S12]  /*11b10*/  IMAD.MOV.U32 R8, RZ, RZ, R14 ;  /* 0x000000ffff087224 */ /* 0x000fd800078e000e */
[----:B0-----:R-:W-:Y:S05]  /*11b20*/  WARPSYNC.COLLECTIVE R15, `(.L_x_6950) ;  /* 0x000000000f087348 */ /* 0x001fea0003c00000 */
[----:B------:R1:W2:Y:S02]  /*11b30*/  SHFL.IDX P6, R14, R13, R12, R11 ;  /* 0x0000000c0d0e7389 */ /* 0x0002a400000c000b */
[----:B012---:R-:W-:Y:S01]  /*11b40*/  ENDCOLLECTIVE ;  /* 0x000000000000791b */ /* 0x007fe20003800000 */
.L_x_6950:
[----:B------:R-:W-:Y:S02]  /*11b50*/  IMAD.MOV.U32 R13, RZ, RZ, R24 ;  /* 0x000000ffff0d7224 */ /* 0x000fe400078e0018 */
[----:B------:R-:W-:Y:S01]  /*11b60*/  IMAD.MOV.U32 R12, RZ, RZ, 0x3 ;  /* 0x00000003ff0c7424 */ /* 0x000fe200078e00ff */
[----:B------:R-:W-:-:S13]  /*11b70*/  IADD3 R2, P2, R14, R5, RZ ;  /* 0x000000050e027210 */ /* 0x000fda0007f5e0ff */
[----:B------:R-:W-:Y:S05]  /*11b80*/  WARPSYNC.COLLECTIVE R15, `(.L_x_6951) ;  /* 0x000000000f087348 */ /* 0x000fea0003c00000 */
[----:B------:R0:W1:Y:S02]  /*11b90*/  SHFL.IDX P6, R14, R13, R12, R11 ;  /* 0x0000000c0d0e7389 */ /* 0x00006400000c000b */
[----:B01----:R-:W-:Y:S01]  /*11ba0*/  ENDCOLLECTIVE ;  /* 0x000000000000791b */ /* 0x003fe20003800000 */
.L_x_6951:
[----:B------:R-:W-:-:S05]  /*11bb0*/  IADD3.X R3, RZ, R8, RZ, P2, !PT ;  /* 0x00000008ff037210 */ /* 0x000fca00017fe4ff */
        /* <DEDUP_REMOVED lines=12> */
.L_x_6952:
[----:B------:R-:W-:Y:S02]  /*11c80*/  IMAD.MOV.U32 R13, RZ, RZ, R24 ;  /* 0x000000ffff0d7224 */ /* 0x000fe400078e0018 */
[----:B------:R-:W-:Y:S01]  /*11c90*/  IMAD.MOV.U32 R12, RZ, RZ, 0x4 ;  /* 0x00000004ff0c7424 */ /* 0x000fe200078e00ff */
[----:B------:R-:W-:-:S13]  /*11ca0*/  IADD3 R2, P2, R14, R5, RZ ;  /* 0x000000050e027210 */ /* 0x000fda0007f5e0ff */
[----:B------:R-:W-:Y:S05]  /*11cb0*/  WARPSYNC.COLLECTIVE R15, `(.L_x_6953) ;  /* 0x000000000f087348 */ /* 0x000fea0003c00000 */
[----:B------:R0:W1:Y:S02]  /*11cc0*/  SHFL.IDX P6, R14, R13, R12, R11 ;  /* 0x0000000c0d0e7389 */ /* 0x00006400000c000b */
[----:B01----:R-:W-:Y:S01]  /*11cd0*/  ENDCOLLECTIVE ;  /* 0x000000000000791b */ /* 0x003fe20003800000 */
.L_x_6953:
        /* <DEDUP_REMOVED lines=13> */
.L_x_6954:
[----:B------:R-:W-:Y:S02]  /*11db0*/  IMAD.MOV.U32 R13, RZ, RZ, R24 ;  /* 0x000000ffff0d7224 */ /* 0x000fe400078e0018 */
[----:B------:R-:W-:Y:S01]  /*11dc0*/  IMAD.MOV.U32 R12, RZ, RZ, 0x5 ;  /* 0x00000005ff0c7424 */ /* 0x000fe200078e00ff */
[----:B------:R-:W-:-:S07]  /*11dd0*/  MOV R10, R14 ;  /* 0x0000000e000a7202 */ /* 0x000fce0000000f00 */
[----:B------:R-:W-:Y:S05]  /*11de0*/  WARPSYNC.COLLECTIVE R15, `(.L_x_6955) ;  /* 0x000000000f087348 */ /* 0x000fea0003c00000 */
[----:B------:R0:W1:Y:S02]  /*11df0*/  SHFL.IDX P6, R14, R13, R12, R11 ;  /* 0x0000000c0d0e7389 */ /* 0x00006400000c000b */
[----:B01----:R-:W-:Y:S01]  /*11e00*/  ENDCOLLECTIVE ;  /* 0x000000000000791b */ /* 0x003fe20003800000 */
.L_x_6955:
[----:B------:R-:W-:-:S05]  /*11e10*/  IADD3 R2, P2, R10, R5, RZ ;  /* 0x000000050a027210 */ /* 0x000fca0007f5e0ff */
[----:B------:R-:W-:-:S05]  /*11e20*/  IMAD.X R3, RZ, RZ, R8, P2 ;  /* 0x000000ffff037224 */ /* 0x000fca00010e0608 */
[----:B------:R-:W-:Y:S01]  /*11e30*/  @!PT LDS RZ, [RZ] ;  /* 0x00000000fffff984 */ /* 0x000fe20000000800 */
[----:B------:R-:W-:Y:S01]  /*11e40*/  @!PT LDS RZ, [RZ] ;  /* 0x00000000fffff984 */ /* 0x000fe20000000800 */
[----:B------:R-:W-:Y:S01]  /*11e50*/  @!PT LDS RZ, [RZ] ;  /* 0x00000000fffff984 */ /* 0x000fe20000000800 */
[----:B------:R0:W-:Y:S01]  /*11e60*/  LDGSTS.E.BYPASS.LTC128B.128 [R4+0x2400], desc[UR50][R2.64], !P3 ;  /* 0x0240000002047fae */ /* 0x0001e2000d901d72 */
[C---:B------:R-:W-:Y:S02]  /*11e70*/  ISETP.LT.OR P3, PT, R6.reuse, 0x51, P1 ;  /* 0x000000510600780c */ /* 0x040fe40000f61670 */
[----:B------:R-:W-:Y:S01]  /*11e80*/  MOV R13, R23 ;  /* 0x00000017000d7202 */ /* 0x000fe20000000f00 */
[----:B------:R0:W-:Y:S01]  /*11e90*/  LDGSTS.E.BYPASS.LTC128B.128 [R4+0x6400], desc[UR50][R2.64+0x80], !P4 ;  /* 0x0640008002047fae */ /* 0x0001e2000e101d72 */
[----:B------:R-:W-:Y:S01]  /*11ea0*/  ISETP.LT.OR P4, PT, R6, 0x51, P0 ;  /* 0x000000510600780c */ /* 0x000fe20000781670 */
[----:B------:R-:W-:-:S12]  /*11eb0*/  IMAD.MOV.U32 R7, RZ, RZ, R14 ;  /* 0x000000ffff077224 */ /* 0x000fd800078e000e */
[----:B0-----:R-:W-:Y:S05]  /*11ec0*/  WARPSYNC.COLLECTIVE R15, `(.L_x_6956) ;  /* 0x000000000f087348 */ /* 0x001fea0003c00000 */
[----:B------:R1:W2:Y:S02]  /*11ed0*/  SHFL.IDX P6, R14, R13, R12, R11 ;  /* 0x0000000c0d0e7389 */ /* 0x0002a400000c000b */
[----:B012---:R-:W-:Y:S01]  /*11ee0*/  ENDCOLLECTIVE ;  /* 0x000000000000791b */ /* 0x007fe20003800000 */
.L_x_6956:
[----:B------:R-:W-:Y:S02]  /*11ef0*/  IMAD.MOV.U32 R13, RZ, RZ, R24 ;  /* 0x000000ffff0d7224 */ /* 0x000fe400078e0018 */
[----:B------:R-:W-:Y:S01]  /*11f00*/  IMAD.MOV.U32 R12, RZ, RZ, 0x6 ;  /* 0x00000006ff0c7424 */ /* 0x000fe200078e00ff */
[----:B------:R-:W-:-:S13]  /*11f10*/  IADD3 R2, P2, R14, R5, RZ ;  /* 0x000000050e027210 */ /* 0x000fda0007f5e0ff */
[----:B------:R-:W-:Y:S05]  /*11f20*/  WARPSYNC.COLLECTIVE R15, `(.L_x_6957) ;  /* 0x000000000f087348 */ /* 0x000fea0003c00000 */
[----:B------:R0:W1:Y:S02]  /*11f30*/  SHFL.IDX P6, R14, R13, R12, R11 ;  /* 0x0000000c0d0e7389 */ /* 0x00006400000c000b */
[----:B01----:R-:W-:Y:S01]  /*11f40*/  ENDCOLLECTIVE ;  /* 0x000000000000791b */ /* 0x003fe20003800000 */
.L_x_6957:
[----:B------:R-:W-:-:S05]  /*11f50*/  IMAD.X R3, RZ, RZ, R7, P2 ;  /* 0x000000ffff037224 */ /* 0x000fca00010e0607 */
[----:B------:R-:W-:Y:S01]  /*11f60*/  @!PT LDS RZ, [RZ] ;  /* 0x00000000fffff984 */ /* 0x000fe20000000800 */
[----:B------:R-:W-:Y:S01]  /*11f70*/  @!PT LDS RZ, [RZ] ;  /* 0x00000000fffff984 */ /* 0x000fe20000000800 */
[----:B------:R-:W-:Y:S01]  /*11f80*/  @!PT LDS RZ, [RZ] ;  /* 0x00000000fffff984 */ /* 0x000fe20000000800 */
[----:B------:R0:W-:Y:S01]  /*11f90*/  LDGSTS.E.BYPASS.LTC128B.128 [R4+0x2c00], desc[UR50][R2.64], !P3 ;  /* 0x02c0000002047fae */ /* 0x0001e2000d901d72 */
[----:B------:R-:W-:-:S03]  /*11fa0*/  ISETP.LT.OR P3, PT, R6, 0x61, P1 ;  /* 0x000000610600780c */ /* 0x000fc60000f61670 */
[----:B------:R0:W-:Y:S01]  /*11fb0*/  LDGSTS.E.BYPASS.LTC128B.128 [R4+0x6c00], desc[UR50][R2.64+0x80], !P4 ;  /* 0x06c0008002047fae */ /* 0x0001e2000e101d72 */
[----:B------:R-:W-:Y:S02]  /*11fc0*/  ISETP.LT.OR P4, PT, R6, 0x61, P0 ;  /* 0x000000610600780c */ /* 0x000fe40000781670 */
[----:B------:R-:W-:Y:S01]  /*11fd0*/  MOV R13, R23 ;  /* 0x00000017000d7202 */ /* 0x000fe20000000f00 */
[----:B------:R-:W-:-:S10]  /*11fe0*/  IMAD.MOV.U32 R8, RZ, RZ, R14 ;  /* 0x000000ffff087224 */ /* 0x000fd400078e000e */
[----:B0-----:R-:W-:Y:S05]  /*11ff0*/  WARPSYNC.COLLECTIVE R15, `(.L_x_6958) ;  /* 0x000000000f087348 */ /* 0x001fea0003c00000 */
[----:B------:R1:W2:Y:S02]  /*12000*/  SHFL.IDX P6, R14, R13, R12, R11 ;  /* 0x0000000c0d0e7389 */ /* 0x0002a400000c000b */
[----:B012---:R-:W-:Y:S01]  /*12010*/  ENDCOLLECTIVE ;  /* 0x000000000000791b */ /* 0x007fe20003800000 */
.L_x_6958:
[----:B------:R-:W-:Y:S02]  /*12020*/  IMAD.MOV.U32 R13, RZ, RZ, R24 ;  /* 0x000000ffff0d7224 */ /* 0x000fe400078e0018 */
[----:B------:R-:W-:Y:S02]  /*12030*/  IMAD.MOV.U32 R12, RZ, RZ, 0x7 ;  /* 0x00000007ff0c7424 */ /* 0x000fe400078e00ff */
[----:B------:R-:W-:-:S07]  /*12040*/  IMAD.MOV.U32 R10, RZ, RZ, R14 ;  /* 0x000000ffff0a7224 */ /* 0x000fce00078e000e */
[----:B------:R-:W-:Y:S05]  /*12050*/  WARPSYNC.COLLECTIVE R15, `(.L_x_6959) ;  /* 0x000000000f087348 */ /* 0x000fea0003c00000 */
[----:B------:R0:W1:Y:S02]  /*12060*/  SHFL.IDX P6, R14, R13, R12, R11 ;  /* 0x0000000c0d0e7389 */ /* 0x00006400000c000b */
[----:B01----:R-:W-:Y:S01]  /*12070*/  ENDCOLLECTIVE ;  /* 0x000000000000791b */ /* 0x003fe20003800000 */
.L_x_6959:
        /* <DEDUP_REMOVED lines=12> */
.L_x_6960:
[----:B------:R-:W-:Y:S05]  /*12140*/  BRA `(.L_x_6961) ;  /* 0xffffffb800907947 */ /* 0x000fea000383ffff */
.L_x_6839:
        /* <DEDUP_REMOVED lines=8> */
.L_x_6963:
[----:B------:R-:W-:Y:S05]  /*121d0*/  BSYNC B0 ;  /* 0x0000000000007941 */ /* 0x000fea0003800000 */
.L_x_6962:
        /* <DEDUP_REMOVED lines=9> */
.L_x_6964:
        /* <DEDUP_REMOVED lines=18> */
.L_x_6965:
[----:B------:R-:W-:Y:S01]  /*12390*/  IMAD.MOV.U32 R12, RZ, RZ, 0x2 ;  /* 0x00000002ff0c7424 */ /* 0x000fe200078e00ff */
[----:B------:R-:W-:-:S05]  /*123a0*/  SEL R7, R14, RZ, P1 ;  /* 0x000000ff0e077207 */ /* 0x000fca0000800000 */
[----:B------:R-:W-:-:S05]  /*123b0*/  IMAD.IADD R6, R4, 0x1, R7 ;  /* 0x0000000104067824 */ /* 0x000fca00078e0207 */
[----:B------:R-:W-:-:S07]  /*123c0*/  MOV R13, R6 ;  /* 0x00000006000d7202 */ /* 0x000fce0000000f00 */
[----:B------:R-:W-:Y:S05]  /*123d0*/  WARPSYNC.COLLECTIVE R15, `(.L_x_6966) ;  /* 0x000000000f087348 */ /* 0x000fea0003c00000 */
[----:B------:R0:W1:Y:S02]  /*123e0*/  SHFL.UP P6, R14, R13, R12, R11 ;  /* 0x0400000c0d0e7389 */ /* 0x00006400000c000b */
[----:B01----:R-:W-:Y:S01]  /*123f0*/  ENDCOLLECTIVE ;  /* 0x000000000000791b */ /* 0x003fe20003800000 */
.L_x_6966:
[----:B------:R-:W-:Y:S02]  /*12400*/  MOV R12, 0x4 ;  /* 0x00000004000c7802 */ /* 0x000fe40000000f00 */
[----:B------:R-:W-:-:S05]  /*12410*/  SEL R7, R14, RZ, P2 ;  /* 0x000000ff0e077207 */ /* 0x000fca0001000000 */
[----:B------:R-:W-:-:S04]  /*12420*/  IMAD.IADD R7, R6, 0x1, R7 ;  /* 0x0000000106077824 */ /* 0x000fc800078e0207 */
[----:B------:R-:W-:-:S07]  /*12430*/  IMAD.MOV.U32 R13, RZ, RZ, R7 ;  /* 0x000000ffff0d7224 */ /* 0x000fce00078e0007 */
[----:B------:R-:W-:Y:S05]  /*12440*/  WARPSYNC.COLLECTIVE R15, `(.L_x_6967) ;  /* 0x000000000f087348 */ /* 0x000fea0003c00000 */
[----:B------:R0:W1:Y:S02]  /*12450*/  SHFL.UP P6, R14, R13, R12, R11 ;  /* 0x0400000c0d0e7389 */ /* 0x00006400000c000b */
[----:B01----:R-:W-:Y:S01]  /*12460*/  ENDCOLLECTIVE ;  /* 0x000000000000791b */ /* 0x003fe20003800000 */
.L_x_6967:
[----:B------:R-:W-:Y:S01]  /*12470*/  IMAD.MOV.U32 R12, RZ, RZ, 0x8 ;  /* 0x00000008ff0c7424 */ /* 0x000fe200078e00ff */
[----:B------:R-:W-:-:S05]  /*12480*/  SEL R2, R14, RZ, P3 ;  /* 0x000000ff0e027207 */ /* 0x000fca0001800000 */
[----:B------:R-:W-:-:S04]  /*12490*/  IMAD.IADD R2, R7, 0x1, R2 ;  /* 0x0000000107027824 */ /* 0x000fc800078e0202 */
[----:B------:R-:W-:-:S07]  /*124a0*/  IMAD.MOV.U32 R13, RZ, RZ, R2 ;  /* 0x000000ffff0d7224 */ /* 0x000fce00078e0002 */
[----:B------:R-:W-:Y:S05]  /*124b0*/  WARPSYNC.COLLECTIVE R15, `(.L_x_6968) ;  /* 0x000000000f087348 */ /* 0x000fea0003c00000 */
[----:B------:R0:W1:Y:S02]  /*124c0*/  SHFL.UP P6, R14, R13, R12, R11 ;  /* 0x0400000c0d0e7389 */ /* 0x00006400000c000b */
[----:B01----:R-:W-:Y:S01]  /*124d0*/  ENDCOLLECTIVE ;  /* 0x000000000000791b */ /* 0x003fe20003800000 */
.L_x_6968:
[----:B------:R-:W-:Y:S01]  /*124e0*/  IMAD.MOV.U32 R12, RZ, RZ, 0x10 ;  /* 0x00000010ff0c7424 */ /* 0x000fe200078e00ff */
[----:B------:R-:W-:-:S04]  /*124f0*/  SEL R3, R14, RZ, P4 ;  /* 0x000000ff0e037207 */ /* 0x000fc80002000000 */
[----:B------:R-:W-:-:S05]  /*12500*/  IADD3 R3, R2, R3, RZ ;  /* 0x0000000302037210 */ /* 0x000fca0007ffe0ff */
[----:B------:R-:W-:-:S07]  /*12510*/  IMAD.MOV.U32 R13, RZ, RZ, R3 ;  /* 0x000000ffff0d7224 */ /* 0x000fce00078e0003 */
[----:B------:R-:W-:Y:S05]  /*12520*/  WARPSYNC.COLLECTIVE R15, `(.L_x_6969) ;  /* 0x000000000f087348 */ /* 0x000fea0003c00000 */
[----:B------:R0:W1:Y:S02]  /*12530*/  SHFL.UP P6, R14, R13, R12, R11 ;  /* 0x0400000c0d0e7389 */ /* 0x00006400000c000b */
[----:B01----:R-:W-:Y:S01]  /*12540*/  ENDCOLLECTIVE ;  /* 0x000000000000791b */ /* 0x003fe20003800000 */
.L_x_6969:
        /* <DEDUP_REMOVED lines=8> */
.L_x_6970:
[----:B------:R-:W-:Y:S05]  /*125d0*/  BRA `(.L_x_6971) ;  /* 0xffffffb8009c7947 */ /* 0x000fea000383ffff */
.L_x_6844:
[----:B------:R-:W-:Y:S01]  /*125e0*/  BSSY B0, `(.L_x_6972) ;  /* 0x0000008000007945 */ /* 0x000fe20003800000 */
[----:B-----5:R-:W-:Y:S01]  /*125f0*/  IMAD.MOV.U32 R13, RZ, RZ, R4 ;  /* 0x000000ffff0d7224 */ /* 0x020fe200078e0004 */
[----:B------:R-:W-:Y:S01]  /*12600*/  MOV R12, 0x1 ;  /* 0x00000001000c7802 */ /* 0x000fe20000000f00 */
[----:B------:R-:W-:Y:S02]  /*12610*/  IMAD.MOV.U32 R11, RZ, RZ, RZ ;  /* 0x000000ffff0b7224 */ /* 0x000fe400078e00ff */
[----:B------:R-:W-:-:S07]  /*12620*/  IMAD.MOV.U32 R15, RZ, RZ, -0x1 ;  /* 0xffffffffff0f7424 */ /* 0x000fce00078e00ff */
[----:B012---:R-:W-:Y:S05]  /*12630*/  WARPSYNC.COLLECTIVE R15, `(.L_x_6973) ;  /* 0x000000000f087348 */ /* 0x007fea0003c00000 */
[----:B------:R3:W4:Y:S02]  /*12640*/  SHFL.UP P6, R14, R13, R12, R11 ;  /* 0x0400000c0d0e7389 */ /* 0x00072400000c000b */
[----:B01234-:R-:W-:Y:S01]  /*12650*/  ENDCOLLECTIVE ;  /* 0x000000000000791b */ /* 0x01ffe20003800000 */
.L_x_6973:
[----:B------:R-:W-:Y:S05]  /*12660*/  BSYNC B0 ;  /* 0x0000000000007941 */ /* 0x000fea0003800000 */
.L_x_6972:
        /* <DEDUP_REMOVED lines=8> */
.L_x_6974:
[----:B------:R-:W-:Y:S01]  /*126f0*/  IMAD.MOV.U32 R12, RZ, RZ, 0x4 ;  /* 0x00000004ff0c7424 */ /* 0x000fe200078e00ff */
[----:B------:R-:W-:-:S05]  /*12700*/  SEL R0, R14, RZ, P2 ;  /* 0x000000ff0e007207 */ /* 0x000fca0001000000 */
[----:B------:R-:W-:-:S05]  /*12710*/  IMAD.IADD R0, R13, 0x1, R0 ;  /* 0x000000010d007824 */ /* 0x000fca00078e0200 */
[----:B------:R-:W-:-:S07]  /*12720*/  MOV R13, R0 ;  /* 0x00000000000d7202 */ /* 0x000fce0000000f00 */
[----:B------:R-:W-:Y:S05]  /*12730*/  WARPSYNC.COLLECTIVE R15, `(.L_x_6975) ;  /* 0x000000000f087348 */ /* 0x000fea0003c00000 */
[----:B------:R0:W1:Y:S02]  /*12740*/  SHFL.UP P6, R14, R13, R12, R11 ;  /* 0x0400000c0d0e7389 */ /* 0x00006400000c000b */
[----:B01----:R-:W-:Y:S01]  /*12750*/  ENDCOLLECTIVE ;  /* 0x000000000000791b */ /* 0x003fe20003800000 */
.L_x_6975:
[----:B------:R-:W-:Y:S02]  /*12760*/  MOV R12, 0x8 ;  /* 0x00000008000c7802 */ /* 0x000fe40000000f00 */
[----:B------:R-:W-:-:S05]  /*12770*/  SEL R3, R14, RZ, P3 ;  /* 0x000000ff0e037207 */ /* 0x000fca0001800000 */
[----:B------:R-:W-:-:S04]  /*12780*/  IMAD.IADD R2, R0, 0x1, R3 ;  /* 0x0000000100027824 */ /* 0x000fc800078e0203 */
[----:B------:R-:W-:-:S07]  /*12790*/  IMAD.MOV.U32 R13, RZ, RZ, R2 ;  /* 0x000000ffff0d7224 */ /* 0x000fce00078e0002 */
[----:B------:R-:W-:Y:S05]  /*127a0*/  WARPSYNC.COLLECTIVE R15, `(.L_x_6976) ;  /* 0x000000000f087348 */ /* 0x000fea0003c00000 */
[----:B------:R0:W1:Y:S02]  /*127b0*/  SHFL.UP P6, R14, R13, R12, R11 ;  /* 0x0400000c0d0e7389 */ /* 0x00006400000c000b */
[----:B01----:R-:W-:Y:S01]  /*127c0*/  ENDCOLLECTIVE ;  /* 0x000000000000791b */ /* 0x003fe20003800000 */
.L_x_6976:
[----:B------:R-:W-:Y:S01]  /*127d0*/  IMAD.MOV.U32 R12, RZ, RZ, 0x10 ;  /* 0x00000010ff0c7424 */ /* 0x000fe200078e00ff */
[----:B------:R-:W-:-:S05]  /*127e0*/  SEL R3, R14, RZ, P4 ;  /* 0x000000ff0e037207 */ /* 0x000fca0002000000 */
[----:B------:R-:W-:-:S04]  /*127f0*/  IMAD.IADD R3, R2, 0x1, R3 ;  /* 0x0000000102037824 */ /* 0x000fc800078e0203 */
[----:B------:R-:W-:-:S07]  /*12800*/  IMAD.MOV.U32 R13, RZ, RZ, R3 ;  /* 0x000000ffff0d7224 */ /* 0x000fce00078e0003 */
[----:B------:R-:W-:Y:S05]  /*12810*/  WARPSYNC.COLLECTIVE R15, `(.L_x_6977) ;  /* 0x000000000f087348 */ /* 0x000fea0003c00000 */
[----:B------:R0:W1:Y:S02]  /*12820*/  SHFL.UP P6, R14, R13, R12, R11 ;  /* 0x0400000c0d0e7389 */ /* 0x00006400000c000b */
[----:B01----:R-:W-:Y:S01]  /*12830*/  ENDCOLLECTIVE ;  /* 0x000000000000791b */ /* 0x003fe20003800000 */
.L_x_6977:
        /* <DEDUP_REMOVED lines=8> */
.L_x_6978:
[----:B------:R-:W-:Y:S05]  /*128c0*/  BRA `(.L_x_6979) ;  /* 0xffffffb8007c7947 */ /* 0x000fea000383ffff */
.L_x_6846:
[----:B------:R-:W-:Y:S01]  /*128d0*/  BSSY B0, `(.L_x_6980) ;  /* 0x0000006000007945 */ /* 0x000fe20003800000 */
[----:B------:R-:W-:Y:S02]  /*128e0*/  PLOP3.LUT P6, PT, P6, PT, PT, 0x8, 0x0 ;  /* 0x000000000000781c */ /* 0x000fe400037ce170 */
[----:B------:R-:W-:-:S11]  /*128f0*/  MOV R15, 0xffffffff ;  /* 0xffffffff000f7802 */ /* 0x000fd60000000f00 */
[----:B01----:R-:W-:Y:S05]  /*12900*/  WARPSYNC.COLLECTIVE R15, `(.L_x_6981) ;  /* 0x000000000f087348 */ /* 0x003fea0003c00000 */
[----:B------:R-:W-:Y:S01]  /*12910*/  VOTE.ANY R14, PT, P6 ;  /* 0x00000000000e7806 */ /* 0x000fe200030e0100 */
[----:B01----:R-:W-:Y:S06]  /*12920*/  ENDCOLLECTIVE ;  /* 0x000000000000791b */ /* 0x003fec0003800000 */
.L_x_6981:
[----:B------:R-:W-:Y:S05]  /*12930*/  BSYNC B0 ;  /* 0x0000000000007941 */ /* 0x000fea0003800000 */
.L_x_6980:
        /* <DEDUP_REMOVED lines=9> */
.L_x_6982:
[----:B------:R-:W-:Y:S01]  /*129d0*/  IMAD.MOV.U32 R4, RZ, RZ, R14 ;  /* 0x000000ffff047224 */ /* 0x000fe200078e000e */
[----:B------:R-:W-:Y:S06]  /*129e0*/  BRA `(.L_x_6983) ;  /* 0xffffffb8006c7947 */ /* 0x000fec000383ffff */
.L_x_6848:
[----:B------:R-:W-:Y:S01]  /*129f0*/  BSSY B0, `(.L_x_6984) ;  /* 0x0000007000007945 */ /* 0x000fe20003800000 */
[----:B------:R-:W-:Y:S01]  /*12a00*/  IMAD.MOV.U32 R13, RZ, RZ, R6 ;  /* 0x000000ffff0d7224 */ /* 0x000fe200078e0006 */
[----:B------:R-:W-:Y:S01]  /*12a10*/  MOV R11, 0x1f ;  /* 0x0000001f000b7802 */ /* 0x000fe20000000f00 */
[----:B------:R-:W-:-:S07]  /*12a20*/  IMAD.MOV.U32 R15, RZ, RZ, -0x1 ;  /* 0xffffffffff0f7424 */ /* 0x000fce00078e00ff */
[----:B0123--:R-:W-:Y:S05]  /*12a30*/  WARPSYNC.COLLECTIVE R15, `(.L_x_6985) ;  /* 0x000000000f087348 */ /* 0x00ffea0003c00000 */
[----:B------:R4:W0:Y:S02]  /*12a40*/  SHFL.IDX P6, R14, R13, R12, R11 ;  /* 0x0000000c0d0e7389 */ /* 0x00082400000c000b */
[----:B01234-:R-:W-:Y:S01]  /*12a50*/  ENDCOLLECTIVE ;  /* 0x000000000000791b */ /* 0x01ffe20003800000 */
.L_x_6985:
[----:B------:R-:W-:Y:S05]  /*12a60*/  BSYNC B0 ;  /* 0x0000000000007941 */ /* 0x000fea0003800000 */
.L_x_6984:
[----:B------:R-:W-:Y:S05]  /*12a70*/  BRA `(.L_x_6847) ;  /* 0xffffffb800647947 */ /* 0x000fea000383ffff */
.L_x_6852:
[----:B-1----:R1:W2:Y:S02]  /*12a80*/  SYNCS.PHASECHK.TRANS64.TRYWAIT P0, [R4+URZ+0x28820], R0 ;  /* 0x02882000040075a7 */ /* 0x0022a4000800017f */
[----:B--2---:R-:W-:Y:S05]  /*12a90*/  @!P0 NANOSLEEP.SYNCS 0x989680 ;  /* 0x009896800000895d */ /* 0x004fea0003900000 */
[----:B------:R-:W2:Y:S02]  /*12aa0*/  @!P0 SYNCS.PHASECHK.TRANS64 P0, [R4+URZ+0x28820], R0 ;  /* 0x02882000040085a7 */ /* 0x000ea4000800007f */
[----:B--2---:R-:W-:Y:S05]  /*12ab0*/  @!P0 BRA `(.L_x_6852) ;  /* 0xfffffffc00f08947 */ /* 0x004fea000383ffff */
[----:B------:R-:W-:Y:S05]  /*12ac0*/  BRA `(.L_x_6986) ;  /* 0xffffffbc00507947 */ /* 0x000fea000383ffff */
.L_x_6853:
        /* <DEDUP_REMOVED lines=11> */
.L_x_6988:
[----:B------:R-:W-:Y:S05]  /*12b80*/  BSYNC B0 ;  /* 0x0000000000007941 */ /* 0x000fea0003800000 */
.L_x_6987:
[----:B------:R-:W-:Y:S05]  /*12b90*/  BRA `(.L_x_6989) ;  /* 0xffffffbc00387947 */ /* 0x000fea000383ffff */
.L_x_6856:
[----:B------:R-:W-:Y:S01]  /*12ba0*/  BSSY B1, `(.L_x_6990) ;  /* 0x0000006000017945 */ /* 0x000fe20003800000 */
[----:B------:R-:W-:-:S07]  /*12bb0*/  IMAD.MOV.U32 R15, RZ, RZ, -0x1 ;  /* 0xffffffffff0f7424 */ /* 0x000fce00078e00ff */
[----:B01-3--:R-:W-:Y:S05]  /*12bc0*/  WARPSYNC.COLLECTIVE R15, `(.L_x_6991) ;  /* 0x000000000f0c7348 */ /* 0x00bfea0003c00000 */
[----:B------:R-:W-:Y:S02]  /*12bd0*/  ELECT P6, UR62, PT ;  /* 0x00000000003e782f */ /* 0x000fe400038c0000 */
[----:B------:R-:W-:Y:S01]  /*12be0*/  MOV R14, UR62 ;  /* 0x0000003e000e7c02 */ /* 0x000fe20008000f00 */
[----:B01-3--:R-:W-:Y:S10]  /*12bf0*/  ENDCOLLECTIVE ;  /* 0x000000000000791b */ /* 0x00bff40003800000 */
.L_x_6991:
[----:B------:R-:W-:Y:S05]  /*12c00*/  BSYNC B1 ;  /* 0x0000000000017941 */ /* 0x000fea0003800000 */
.L_x_6990:
[----:B------:R-:W-:Y:S05]  /*12c10*/  BRA `(.L_x_6992) ;  /* 0xffffffbc00307947 */ /* 0x000fea000383ffff */
.L_x_6858:
[----:B-1----:R1:W2:Y:S02]  /*12c20*/  SYNCS.PHASECHK.TRANS64.TRYWAIT P1, [R5+URZ+0x28840], R0 ;  /* 0x02884000050075a7 */ /* 0x0022a4000802017f */
[----:B--2---:R-:W-:Y:S05]  /*12c30*/  @!P1 NANOSLEEP.SYNCS 0x989680 ;  /* 0x009896800000995d */ /* 0x004fea0003900000 */
[----:B------:R-:W2:Y:S02]  /*12c40*/  @!P1 SYNCS.PHASECHK.TRANS64 P1, [R5+URZ+0x28840], R0 ;  /* 0x02884000050095a7 */ /* 0x000ea4000802007f */
[----:B--2---:R-:W-:Y:S05]  /*12c50*/  @!P1 BRA `(.L_x_6858) ;  /* 0xfffffffc00f09947 */ /* 0x004fea000383ffff */
[----:B------:R-:W-:Y:S05]  /*12c60*/  BRA `(.L_x_6993) ;  /* 0xffffffbc00507947 */ /* 0x000fea000383ffff */
.L_x_6860:
[----:B--2---:R2:W4:Y:S02]  /*12c70*/  SYNCS.PHASECHK.TRANS64.TRYWAIT P1, [R25+URZ+0x28840], R2 ;  /* 0x02884002190075a7 */ /* 0x004524000802017f */
[----:B----4-:R-:W-:Y:S05]  /*12c80*/  @!P1 NANOSLEEP.SYNCS 0x989680 ;  /* 0x009896800000995d */ /* 0x010fea0003900000 */
[----:B------:R-:W4:Y:S02]  /*12c90*/  @!P1 SYNCS.PHASECHK.TRANS64 P1, [R25+URZ+0x28840], R2 ;  /* 0x02884002190095a7 */ /* 0x000f24000802007f */
[----:B----4-:R-:W-:Y:S05]  /*12ca0*/  @!P1 BRA `(.L_x_6860) ;  /* 0xfffffffc00f09947 */ /* 0x010fea000383ffff */
[----:B------:R-:W-:Y:S05]  /*12cb0*/  BRA `(.L_x_6994) ;  /* 0xffffffbc005c7947 */ /* 0x000fea000383ffff */
.L_x_6862:
[----:B----4-:R4:W0:Y:S02]  /*12cc0*/  SYNCS.PHASECHK.TRANS64.TRYWAIT P1, [R5+URZ+0x28860], R0 ;  /* 0x02886000050075a7 */ /* 0x010824000802017f */
[----:B0-----:R-:W-:Y:S05]  /*12cd0*/  @!P1 NANOSLEEP.SYNCS 0x989680 ;  /* 0x009896800000995d */ /* 0x001fea0003900000 */
[----:B------:R-:W0:Y:S02]  /*12ce0*/  @!P1 SYNCS.PHASECHK.TRANS64 P1, [R5+URZ+0x28860], R0 ;  /* 0x02886000050095a7 */ /* 0x000e24000802007f */
[----:B0-----:R-:W-:Y:S05]  /*12cf0*/  @!P1 BRA `(.L_x_6862) ;  /* 0xfffffffc00f09947 */ /* 0x001fea000383ffff */
[----:B------:R-:W-:Y:S05]  /*12d00*/  BRA `(.L_x_6995) ;  /* 0xffffffbc00587947 */ /* 0x000fea000383ffff */
.L_x_6996:
        /* <DEDUP_REMOVED lines=15> */
.L_x_15857:


//--------------------- .text._ZN7cutlass13device_kernelIN5flash11enable_sm90INS1_16FlashAttnFwdSm90INS1_25CollectiveMainloopFwdSm90ILi2EN4cute5tupleIJNS5_1CILi1EEES8_S8_EEENS6_IJNS7_ILi128EEESA_SA_EEELi128ENS_6half_tEfNS_4arch4Sm90ELb0ELb0ELb1ELb1ELb1ELb1ELb0ELb1ELb1ELb1ELb0ELb0EEENS1_21CollectiveEpilogueFwdISB_S9_SC_SE_Li256ELb1ELb1ELb0ELb0EEENS1_36VarlenDynamicPersistentTileSchedulerILi128ELi128ELi256ELi128ELb0ELb1ELb1ELb0ELb1ELb1EEEEEEEEEvNT_6ParamsE --------------------------
	.section	.text._ZN7cutlass13device_kernelIN5flash11enable_sm90INS1_16FlashAttnFwdSm90INS1_25CollectiveMainloopFwdSm90ILi2EN4cute5tupleIJNS5_1CILi1EEES8_S8_EEENS6_IJNS7_ILi128EEESA_SA_EEELi128ENS_6half_tEfNS_4arch4Sm90ELb0ELb0ELb1ELb1ELb1ELb1ELb0ELb1ELb1ELb1ELb0ELb0EEENS1_21CollectiveEpilogueFwdISB_S9_SC_SE_Li256ELb1ELb1ELb0ELb0EEENS1_36VarlenDynamicPersistentTileSchedulerILi128ELi128ELi256ELi128ELb0ELb1ELb1ELb0ELb1ELb1EEEEEEEEEvNT_6ParamsE,"ax",@progbits
	.align	128
.text._ZN7cutlass13device_kernelIN5flash11enable_sm90INS1_16FlashAttnFwdSm90INS1_25CollectiveMainloopFwdSm90ILi2EN4cute5tupleIJNS5_1CILi1EEES8_S8_EEENS6_IJNS7_ILi128EEESA_SA_EEELi128ENS_6half_tEfNS_4arch4Sm90ELb0ELb0ELb1ELb1ELb1ELb1ELb0ELb1ELb1ELb1ELb0ELb0EEENS1_21CollectiveEpilogueFwdISB_S9_SC_SE_Li256ELb1ELb1ELb0ELb0EEENS1_36VarlenDynamicPersistentTileSchedulerILi128ELi128ELi256ELi128ELb0ELb1ELb1ELb0ELb1ELb1EEEEEEEEEvNT_6ParamsE:
        .type           _ZN7cutlass13device_kernelIN5flash11enable_sm90INS1_16FlashAttnFwdSm90INS1_25CollectiveMainloopFwdSm90ILi2EN4cute5tupleIJNS5_1CILi1EEES8_S8_EEENS6_IJNS7_ILi128EEESA_SA_EEELi128ENS_6half_tEfNS_4arch4Sm90ELb0ELb0ELb1ELb1ELb1ELb1ELb0ELb1ELb1ELb1ELb0ELb0EEENS1_21CollectiveEpilogueFwdISB_S9_SC_SE_Li256ELb1ELb1ELb0ELb0EEENS1_36VarlenDynamicPersistentTileSchedulerILi128ELi128ELi256ELi128ELb0ELb1ELb1ELb0ELb1ELb1EEEEEEEEEvNT_6ParamsE,@function
        .size           _ZN7cutlass13device_kernelIN5flash11enable_sm90INS1_16FlashAttnFwdSm90INS1_25CollectiveMainloopFwdSm90ILi2EN4cute5tupleIJNS5_1CILi1EEES8_S8_EEENS6_IJNS7_ILi128EEESA_SA_EEELi128ENS_6half_tEfNS_4arch4Sm90ELb0ELb0ELb1ELb1ELb1ELb1ELb0ELb1ELb1ELb1ELb0ELb0EEENS1_21CollectiveEpilogueFwdISB_S9_SC_SE_Li256ELb1ELb1ELb0ELb0EEENS1_36VarlenDynamicPersistentTileSchedulerILi128ELi128ELi256ELi128ELb0ELb1ELb1ELb0ELb1ELb1EEEEEEEEEvNT_6ParamsE,(.L_x_15858 - _ZN7cutlass13device_kernelIN5flash11enable_sm90INS1_16FlashAttnFwdSm90INS1_25CollectiveMainloopFwdSm90ILi2EN4cute5tupleIJNS5_1CILi1EEES8_S8_EEENS6_IJNS7_ILi128EEESA_SA_EEELi128ENS_6half_tEfNS_4arch4Sm90ELb0ELb0ELb1ELb1ELb1ELb1ELb0ELb1ELb1ELb1ELb0ELb0EEENS1_21CollectiveEpilogueFwdISB_S9_SC_SE_Li256ELb1ELb1ELb0ELb0EEENS1_36VarlenDynamicPersistentTileSchedulerILi128ELi128ELi256ELi128ELb0ELb1ELb1ELb0ELb1ELb1EEEEEEEEEvNT_6ParamsE)
        .other          _ZN7cutlass13device_kernelIN5flash11enable_sm90INS1_16FlashAttnFwdSm90INS1_25CollectiveMainloopFwdSm90ILi2EN4cute5tupleIJNS5_1CILi1EEES8_S8_EEENS6_IJNS7_ILi128EEESA_SA_EEELi128ENS_6half_tEfNS_4arch4Sm90ELb0ELb0ELb1ELb1ELb1ELb1ELb0ELb1ELb1ELb1ELb0ELb0EEENS1_21CollectiveEpilogueFwdISB_S9_SC_SE_Li256ELb1ELb1ELb0ELb0EEENS1_36VarlenDynamicPersistentTileSchedulerILi128ELi128ELi256ELi128ELb0ELb1ELb1ELb0ELb1ELb1EEEEEEEEEvNT_6ParamsE,@"STO_CUDA_ENTRY STV_DEFAULT"
_ZN7cutlass13device_kernelIN5flash11enable_sm90INS1_16FlashAttnFwdSm90INS1_25CollectiveMainloopFwdSm90ILi2EN4cute5tupleIJNS5_1CILi1EEES8_S8_EEENS6_IJNS7_ILi128EEESA_SA_EEELi128ENS_6half_tEfNS_4arch4Sm90ELb0ELb0ELb1ELb1ELb1ELb1ELb0ELb1ELb1ELb1ELb0ELb0EEENS1_21CollectiveEpilogueFwdISB_S9_SC_SE_Li256ELb1ELb1ELb0ELb0EEENS1_36VarlenDynamicPersistentTileSchedulerILi128ELi128ELi256ELi128ELb0ELb1ELb1ELb0ELb1ELb1EEEEEEEEEvNT_6ParamsE:
        /* <DEDUP_REMOVED lines=17> */
.L_x_6998:
[----:B------:R-:W-:Y:S05]  /*0110*/  BSYNC B0 ;  /* 0x0000000000007941 */ /* 0x000fea0003800000 */
.L_x_6997:
[----:B------:R-:W-:Y:S01]  /*0120*/  VOTEU.ANY UP0, P0 ;  /* 0x00000000003f7886 */ /* 0x000fe20000000100 */
[----:B------:R-:W0:Y:S01]  /*0130*/  SHFL.IDX PT, R3, R2, RZ, 0x1f ;  /* 0x00001fff02037589 */ /* 0x000e2200000e0000 */
[----:B------:R-:W-:Y:S01]  /*0140*/  UMOV UR4, 0x80 ;  /* 0x0000008000047882 */ /* 0x000fe20000000000 */
[----:B------:R-:W-:Y:S01]  /*0150*/  UMOV UR7, 0x100 ;  /* 0x0000010000077882 */ /* 0x000fe20000000000 */
[----:B------:R-:W-:Y:S01]  /*0160*/  SHF.R.U32.HI R4, RZ, 0x7, R0 ;  /* 0x00000007ff047819 */ /* 0x000fe20000011600 */
[----:B------:R-:W1:Y:S01]  /*0170*/  @UP0 S2UR UR8, SR_CgaCtaId ;  /* 0x00000000000809c3 */ /* 0x000e620000008800 */
[----:B------:R-:W-:Y:S01]  /*0180*/  @UP0 UMOV UR6, 0x400 ;  /* 0x0000040000060882 */ /* 0x000fe20000000000 */
[----:B------:R-:W-:-:S04]  /*0190*/  @UP0 UIADD3 UR4, -UR4, 0x100000, URZ ;  /* 0x0010000004040890 */ /* 0x000fc8000fffe13f */
[----:B------:R-:W-:Y:S02]  /*01a0*/  @UP0 USHF.L.U32 UR5, UR4, 0xb, URZ ;  /* 0x0000000b04050899 */ /* 0x000fe4000800063f */
[----:B------:R-:W-:Y:S01]  /*01b0*/  @UP0 USHF.L.U32 UR4, UR4, 0x1, URZ ;  /* 0x0000000104040899 */ /* 0x000fe2000800063f */
[----:B------:R-:W-:Y:S01]  /*01c0*/  VOTEU.ANY UP1, P0 ;  /* 0x00000000003f7886 */ /* 0x000fe20000020100 */
[----:B0-----:R-:W-:Y:S02]  /*01d0*/  ISETP.NE.AND P1, PT, R3, RZ, PT ;  /* 0x000000ff0300720c */ /* 0x001fe40003f25270 */
[----:B------:R0:W2:Y:S01]  /*01e0*/  SHFL.IDX PT, R3, R4, RZ, 0x1f ;  /* 0x00001fff04037589 */ /* 0x0000a200000e0000 */
[----:B-1----:R-:W-:Y:S02]  /*01f0*/  @UP0 ULEA UR8, UR8, UR6, 0x18 ;  /* 0x0000000608080291 */ /* 0x002fe4000f8ec03f */
[----:B------:R-:W-:-:S04]  /*0200*/  @UP0 UIADD3 UR6, -UR7, 0x100000, URZ ;  /* 0x0010000007060890 */ /* 0x000fc8000fffe13f */
[----:B------:R-:W-:Y:S02]  /*0210*/  @UP0 USHF.L.U32 UR7, UR6, 0xb, URZ ;  /* 0x0000000b06070899 */ /* 0x000fe4000800063f */
[----:B------:R-:W-:Y:S01]  /*0220*/  @UP0 USHF.L.U32 UR6, UR6, 0x1, URZ ;  /* 0x0000000106060899 */ /* 0x000fe2000800063f */
[----:B------:R-:W-:Y:S01]  /*0230*/  VOTEU.ANY UP0, P0 ;  /* 0x00000000003f7886 */ /* 0x000fe20000000100 */
[----:B------:R-:W1:Y:S04]  /*0240*/  FENCE.VIEW.ASYNC.S ;  /* 0x00000000000073c6 */ /* 0x000e680000000000 */
[----:B-1----:R0:W1:Y:S06]  /*0250*/  @UP0 SYNCS.EXCH.64 URZ, [UR8+0x28800], UR4 ;  /* 0x02880004083f05b2 */ /* 0x00206c0008000100 */
[----:B------:R0:W3:Y:S02]  /*0260*/  @UP1 SYNCS.EXCH.64 URZ, [UR8+0x28820], UR6 ;  /* 0x02882006083f15b2 */ /* 0x0000e40008000100 */
[----:B0-----:R-:W-:Y:S05]  /*0270*/  @P1 BRA `(.L_x_6999) ;  /* 0x0000000000481947 */ /* 0x001fea0003800000 */
        /* <DEDUP_REMOVED lines=16> */
[----:B------:R0:W0:Y:S01]  /*0380*/  SYNCS.EXCH.64 URZ, [UR8+0x28848], UR6 ;  /* 0x02884806083f75b2 */ /* 0x0000220008000100 */
[----:B------:R-:W-:Y:S01]  /*0390*/  NOP ;  /* 0x0000000000007918 */ /* 0x000fe20000000000 */
.L_x_6999:
        /* <DEDUP_REMOVED lines=22> */
.L_x_7000:
        /* <DEDUP_REMOVED lines=18> */
.L_x_7001:
        /* <DEDUP_REMOVED lines=22> */
.L_x_7002:
        /* <DEDUP_REMOVED lines=22> */
.L_x_7003:
[----:B--2---:R-:W-:Y:S01]  /*08e0*/  ISETP.NE.AND P0, PT, R3, RZ, PT ;  /* 0x000000ff0300720c */ /* 0x004fe20003f05270 */
[----:B------:R-:W-:Y:S01]  /*08f0*/  IMAD.MOV.U32 R3, RZ, RZ, 0x1 ;  /* 0x00000001ff037424 */ /* 0x000fe200078e00ff */
[----:B------:R-:W-:Y:S01]  /*0900*/  NOP ;  /* 0x0000000000007918 */ /* 0x000fe20000000000 */
[----:B------:R-:W-:Y:S01]  /*0910*/  ULDC.64 UR38, c[0x0][0x208] ;  /* 0x0000820000267ab9 */ /* 0x000fe20000000a00 */
[----:B------:R-:W-:Y:S02]  /*0920*/  BSSY B9, `(.L_x_7004) ;  /* 0x00019d7000097945 */ /* 0x000fe40003800000 */
[----:B------:R-:W-:-:S05]  /*0930*/  SEL R3, R3, 0x2, !P0 ;  /* 0x0000000203037807 */ /* 0x000fca0004000000 */
[----:B------:R2:W-:Y:S01]  /*0940*/  STL [R1+0xc], R3 ;  /* 0x00000c0301007387 */ /* 0x0005e20000100800 */
[----:B01-34-:R-:W-:Y:S06]  /*0950*/  BAR.SYNC.DEFER_BLOCKING 0x0 ;  /* 0x0000000000007b1d */ /* 0x01bfec0000010000 */
[----:B------:R-:W-:Y:S05]  /*0960*/  @!P0 BRA `(.L_x_7005) ;  /* 0x0000013400b48947 */ /* 0x000fea0003800000 */
.L_x_7006:
[----:B------:R-:W-:-:S08]  /*0970*/  NOP ;  /* 0x0000000000007918 */ /* 0x000fd00000000000 */
[----:B------:R-:W0:Y:S02]  /*0980*/  USETMAXREG.TRY_ALLOC.CTAPOOL UP0, 0xe8 ;  /* 0x000000e8000079c8 */ /* 0x000e240008000600 */
[----:B0-----:R-:W-:-:S13]  /*0990*/  PLOP3.LUT P0, PT, PT, PT, UP0, 0x80, 0x0 ;  /* 0x000000000000781c */ /* 0x001fda0003f0f008 */
[----:B------:R-:W-:Y:S05]  /*09a0*/  @!P0 BRA `(.L_x_7006) ;  /* 0xfffffffc00f08947 */ /* 0x000fea000383ffff */
[----:B------:R-:W-:Y:S01]  /*09b0*/  SHF.R.U32.HI R2, RZ, 0x7, R0 ;  /* 0x00000007ff027819 */ /* 0x000fe20000011600 */
[----:B------:R-:W0:Y:S01]  /*09c0*/  S2R R222, SR_CgaCtaId ;  /* 0x0000000000de7919 */ /* 0x000e220000008800 */
[----:B--2---:R-:W-:Y:S01]  /*09d0*/  MOV R3, 0x400 ;  /* 0x0000040000037802 */ /* 0x004fe20000000f00 */
[----:B------:R-:W-:Y:S01]  /*09e0*/  ULDC UR4, c[0x0][0xc3c] ;  /* 0x00030f0000047ab9 */ /* 0x000fe20000000800 */
[----:B------:R-:W-:Y:S06]  /*09f0*/  BAR.ARV 0x8, 0x180 ;  /* 0x0206000000007b1d */ /* 0x000fec0000002000 */
[----:B------:R-:W-:-:S13]  /*0a00*/  ISETP.NE.AND P0, PT, R2, 0x1, PT ;  /* 0x000000010200780c */ /* 0x000fda0003f05270 */
[----:B------:R-:W-:Y:S08]  /*0a10*/  @!P0 BAR.ARV 0x9, 0x100 ;  /* 0x0244000000008b1d */ /* 0x000ff00000002000 */
[----:B------:R-:W-:Y:S01]  /*0a20*/  BAR.SYNC.DEFER_BLOCKING 0x5, 0x180 ;  /* 0x0146000000007b1d */ /* 0x000fe20000010000 */
[----:B0-----:R-:W-:-:S05]  /*0a30*/  LEA R156, R222, R3, 0x18 ;  /* 0x00000003de9c7211 */ /* 0x001fca00078ec0ff */
[----:B------:R-:W0:Y:S02]  /*0a40*/  LDS.128 R40, [R156+0x288d0] ;  /* 0x0288d0009c287984 */ /* 0x000e240000000c00 */
[----:B------:R-:W-:Y:S06]  /*0a50*/  BAR.ARV 0x4, 0x180 ;  /* 0x0106000000007b1d */ /* 0x000fec0000002000 */
[----:B0-----:R-:W-:-:S13]  /*0a60*/  ISETP.GE.AND P0, PT, R43, UR4, PT ;  /* 0x000000042b007c0c */ /* 0x001fda000bf06270 */
[----:B------:R-:W-:Y:S05]  /*0a70*/  @P0 BRA `(.L_x_7007) ;  /* 0x0000019c00040947 */ /* 0x000fea0003800000 */
[----:B------:R-:W2:Y:S01]  /*0a80*/  LDL.LU R14, [R1+0xc] ;  /* 0x00000c00010e7983 */ /* 0x000ea20000300800 */
[----:B------:R-:W-:Y:S01]  /*0a90*/  IADD3 R13, R0, -0x80, RZ ;  /* 0xffffff80000d7810 */ /* 0x000fe20007ffe0ff */
[----:B------:R-:W-:Y:S01]  /*0aa0*/  IMAD.MOV.U32 R12, RZ, RZ, -0x2 ;  /* 0xfffffffeff0c7424 */ /* 0x000fe200078e00ff */
[----:B------:R-:W-:Y:S01]  /*0ab0*/  IADD3 R211, R156, 0x10400, RZ ;  /* 0x000104009cd37810 */ /* 0x000fe20007ffe0ff */
[----:B------:R-:W-:Y:S01]  /*0ac0*/  IMAD.MOV.U32 R207, RZ, RZ, RZ ;  /* 0x000000ffffcf7224 */ /* 0x000fe200078e00ff */
[----:B------:R-:W-:Y:S02]  /*0ad0*/  SHF.R.S32.HI R0, RZ, 0x1f, R13 ;  /* 0x0000001fff007819 */ /* 0x000fe4000001140d */
[----:B------:R-:W-:Y:S01]  /*0ae0*/  CS2R R154, SRZ ;  /* 0x00000000009a7805 */ /* 0x000fe2000001ff00 */
[----:B------:R-:W-:Y:S01]  /*0af0*/  IMAD.MOV.U32 R158, RZ, RZ, RZ ;  /* 0x000000ffff9e7224 */ /* 0x000fe200078e00ff */
[CC--:B------:R-:W-:Y:S01]  /*0b00*/  LEA.HI R2, R0.reuse, R13.reuse, RZ, 0x7 ;  /* 0x0000000d00027211 */ /* 0x0c0fe200078f38ff */
[----:B------:R-:W-:Y:S01]  /*0b10*/  IMAD.MOV.U32 R152, RZ, RZ, RZ ;  /* 0x000000ffff987224 */ /* 0x000fe200078e00ff */
[----:B------:R-:W-:-:S02]  /*0b20*/  LEA.HI R4, R0, R13, RZ, 0x5 ;  /* 0x0000000d00047211 */ /* 0x000fc400078f28ff */
[----:B------:R-:W-:Y:S02]  /*0b30*/  LOP3.LUT R212, R2, 0xffffff80, RZ, 0xc0, !PT ;  /* 0xffffff8002d47812 */ /* 0x000fe400078ec0ff */
[----:B------:R-:W-:Y:S01]  /*0b40*/  SHF.R.S32.HI R221, RZ, 0x7, R2 ;  /* 0x00000007ffdd7819 */ /* 0x000fe20000011402 */
[----:B------:R-:W-:Y:S01]  /*0b50*/  IMAD.SHL.U32 R5, R4, 0x20, RZ ;  /* 0x0000002004057824 */ /* 0x000fe200078e00ff */
[----:B------:R-:W-:Y:S01]  /*0b60*/  LEA.HI R3, R0, R13, RZ, 0x4 ;  /* 0x0000000d00037211 */ /* 0x000fe200078f20ff */
[----:B------:R-:W-:Y:S01]  /*0b70*/  IMAD.IADD R212, R13, 0x1, -R212 ;  /* 0x000000010dd47824 */ /* 0x000fe200078e0ad4 */
[----:B------:R-:W-:Y:S02]  /*0b80*/  LEA.HI R2, R2, R221, RZ, 0x1 ;  /* 0x000000dd02027211 */ /* 0x000fe400078f08ff */
[----:B------:R-:W-:Y:S02]  /*0b90*/  LEA.HI R11, R0, R13, RZ, 0x2 ;  /* 0x0000000d000b7211 */ /* 0x000fe400078f10ff */
[----:B------:R-:W-:-:S02]  /*0ba0*/  SHF.R.S32.HI R7, RZ, 0x1f, R212 ;  /* 0x0000001fff077819 */ /* 0x000fc400000114d4 */
[----:B------:R-:W-:Y:S02]  /*0bb0*/  LOP3.LUT R2, R2, 0x3fffffe, RZ, 0xc0, !PT ;  /* 0x03fffffe02027812 */ /* 0x000fe400078ec0ff */
[CC--:B------:R-:W-:Y:S02]  /*0bc0*/  LEA.HI R8, R7.reuse, R212.reuse, RZ, 0x2 ;  /* 0x000000d407087211 */ /* 0x0c0fe400078f10ff */
[----:B------:R-:W-:Y:S01]  /*0bd0*/  LEA.HI R7, R7, R212, RZ, 0x5 ;  /* 0x000000d407077211 */ /* 0x000fe200078f28ff */
[----:B------:R-:W-:Y:S01]  /*0be0*/  IMAD.IADD R2, R221, 0x1, -R2 ;  /* 0x00000001dd027824 */ /* 0x000fe200078e0a02 */
[--C-:B------:R-:W-:Y:S02]  /*0bf0*/  SHF.R.S32.HI R9, RZ, 0x2, R8.reuse ;  /* 0x00000002ff097819 */ /* 0x100fe40000011408 */
[----:B------:R-:W-:Y:S02]  /*0c00*/  SHF.R.S32.HI R10, RZ, 0x1f, R8 ;  /* 0x0000001fff0a7819 */ /* 0x000fe40000011408 */
[----:B------:R-:W-:-:S02]  /*0c10*/  SHF.R.S32.HI R7, RZ, 0x5, R7 ;  /* 0x00000005ff077819 */ /* 0x000fc40000011407 */
[----:B------:R-:W-:Y:S02]  /*0c20*/  LEA.HI R10, R10, R9, RZ, 0x3 ;  /* 0x000000090a0a7211 */ /* 0x000fe400078f18ff */
[----:B------:R-:W-:Y:S02]  /*0c30*/  SHF.R.S32.HI R6, RZ, 0x4, R3 ;  /* 0x00000004ff067819 */ /* 0x000fe40000011403 */
[----:B------:R-:W-:Y:S02]  /*0c40*/  LOP3.LUT R10, R10, 0xfffffff8, RZ, 0xc0, !PT ;  /* 0xfffffff80a0a7812 */ /* 0x000fe400078ec0ff */
[----:B------:R-:W-:Y:S02]  /*0c50*/  LOP3.LUT R4, R3, 0x3fffff0, RZ, 0xc0, !PT ;  /* 0x03fffff003047812 */ /* 0x000fe400078ec0ff */
[----:B------:R-:W-:Y:S02]  /*0c60*/  IADD3 R10, R9, -R10, RZ ;  /* 0x8000000a090a7210 */ /* 0x000fe40007ffe0ff */
[----:B------:R-:W-:-:S02]  /*0c70*/  LOP3.LUT R11, R11, 0xfffffffc, RZ, 0xc0, !PT ;  /* 0xfffffffc0b0b7812 */ /* 0x000fc400078ec0ff */
[----:B------:R-:W-:Y:S01]  /*0c80*/  LOP3.LUT R5, R5, 0xfffffc00, RZ, 0xc0, !PT ;  /* 0xfffffc0005057812 */ /* 0x000fe200078ec0ff */
[----:B------:R-:W-:Y:S01]  /*0c90*/  IMAD R7, R7, 0x10, R10 ;  /* 0x0000001007077824 */ /* 0x000fe200078e020a */
[----:B------:R-:W-:Y:S01]  /*0ca0*/  LEA.HI R3, R3, R6, RZ, 0x1 ;  /* 0x0000000603037211 */ /* 0x000fe200078f08ff */
[C---:B------:R-:W-:Y:S01]  /*0cb0*/  IMAD.IADD R11, R13.reuse, 0x1, -R11 ;  /* 0x000000010d0b7824 */ /* 0x040fe200078e0a0b */
[----:B------:R-:W-:Y:S01]  /*0cc0*/  IADD3 R4, R13, -R4, RZ ;  /* 0x800000040d047210 */ /* 0x000fe20007ffe0ff */
[----:B------:R-:W-:Y:S01]  /*0cd0*/  IMAD R223, R2, 0x40, R7 ;  /* 0x0000004002df7824 */ /* 0x000fe200078e0207 */
[CC--:B------:R-:W-:Y:S02]  /*0ce0*/  LEA.HI R2, R0.reuse, R13.reuse, RZ, 0x6 ;  /* 0x0000000d00027211 */ /* 0x0c0fe400078f30ff */
[----:B------:R-:W-:Y:S01]  /*0cf0*/  LEA.HI R0, R0, R13, RZ, 0x3 ;  /* 0x0000000d00007211 */ /* 0x000fe200078f18ff */
[----:B------:R-:W-:Y:S01]  /*0d00*/  IMAD R4, R4, 0x40, R5 ;  /* 0x0000004004047824 */ /* 0x000fe200078e0205 */
[----:B------:R-:W-:-:S02]  /*0d10*/  LOP3.LUT R3, R3, 0x1ffffffe, RZ, 0xc0, !PT ;  /* 0x1ffffffe03037812 */ /* 0x000fc400078ec0ff */
[----:B------:R-:W-:Y:S02]  /*0d20*/  SHF.R.S32.HI R153, RZ, 0x3, R0 ;  /* 0x00000003ff997819 */ /* 0x000fe40000011400 */
[----:B------:R-:W-:Y:S01]  /*0d30*/  LEA.HI R5, R11, R11, RZ, 0x1 ;  /* 0x0000000b0b057211 */ /* 0x000fe200078f08ff */
[----:B------:R-:W-:Y:S01]  /*0d40*/  IMAD.IADD R3, R6, 0x1, -R3 ;  /* 0x0000000106037824 */ /* 0x000fe200078e0a03 */
[C---:B------:R-:W-:Y:S01]  /*0d50*/  IADD3 R218, R153.reuse, 0x60, RZ ;  /* 0x0000006099da7810 */ /* 0x040fe20007ffe0ff */
[----:B------:R-:W-:Y:S01]  /*0d60*/  VIADD R220, R153, 0x20 ;  /* 0x0000002099dc7836 */ /* 0x000fe20000000000 */
[----:B------:R-:W-:Y:S01]  /*0d70*/  LOP3.LUT R6, R5, 0x1ffffffe, RZ, 0xc0, !PT ;  /* 0x1ffffffe05067812 */ /* 0x000fe200078ec0ff */
[----:B------:R-:W-:Y:S01]  /*0d80*/  VIADD R219, R153, 0x40 ;  /* 0x0000004099db7836 */ /* 0x000fe20000000000 */
[----:B------:R-:W-:Y:S01]  /*0d90*/  LOP3.LUT R202, R0, 0xfffffff8, RZ, 0xc0, !PT ;  /* 0xfffffff800ca7812 */ /* 0x000fe200078ec0ff */
[----:B------:R-:W-:Y:S01]  /*0da0*/  IMAD.SHL.U32 R193, R220, 0x40, RZ ;  /* 0x00000040dcc17824 */ /* 0x000fe200078e00ff */
[----:B------:R-:W-:Y:S01]  /*0db0*/  SHF.R.S32.HI R5, RZ, 0x1f, R220 ;  /* 0x0000001fff057819 */ /* 0x000fe200000114dc */
[----:B------:R-:W-:Y:S01]  /*0dc0*/  IMAD.SHL.U32 R159, R218, 0x40, RZ ;  /* 0x00000040da9f7824 */ /* 0x000fe200078e00ff */
[----:B------:R-:W-:Y:S01]  /*0dd0*/  SHF.R.S32.HI R7, RZ, 0x1f, R218 ;  /* 0x0000001fff077819 */ /* 0x000fe200000114da */
[----:B------:R-:W-:Y:S01]  /*0de0*/  IMAD.IADD R202, R13, 0x1, -R202 ;  /* 0x000000010dca7824 */ /* 0x000fe200078e0aca */
[----:B------:R-:W-:Y:S01]  /*0df0*/  SHF.R.S32.HI R0, RZ, 0x1f, R219 ;  /* 0x0000001fff007819 */ /* 0x000fe200000114db */
[----:B------:R-:W-:Y:S01]  /*0e00*/  IMAD.IADD R6, R11, 0x1, -R6 ;  /* 0x000000010b067824 */ /* 0x000fe200078e0a06 */
[----:B------:R-:W-:Y:S01]  /*0e10*/  LOP3.LUT R9, R8, 0x7ffffffc, RZ, 0xc0, !PT ;  /* 0x7ffffffc08097812 */ /* 0x000fe200078ec0ff */
[C---:B------:R-:W-:Y:S01]  /*0e20*/  IMAD.SHL.U32 R16, R202.reuse, 0x8, RZ ;  /* 0x00000008ca107824 */ /* 0x040fe200078e00ff */
[----:B------:R-:W-:Y:S01]  /*0e30*/  LEA.HI R5, R5, R220, RZ, 0x3 ;  /* 0x000000dc05057211 */ /* 0x000fe200078f18ff */
[----:B------:R-:W-:Y:S01]  /*0e40*/  IMAD.SHL.U32 R18, R202, 0x4, RZ ;  /* 0x00000004ca127824 */ /* 0x000fe200078e00ff */
[----:B------:R-:W-:Y:S01]  /*0e50*/  SHF.L.U32 R228, R153, 0x6, RZ ;  /* 0x0000000699e47819 */ /* 0x000fe200000006ff */
[----:B------:R-:W-:Y:S01]  /*0e60*/  VIADD R22, R16, 0x40 ;  /* 0x0000004010167836 */ /* 0x000fe20000000000 */
[----:B------:R-:W-:Y:S01]  /*0e70*/  LEA.HI R7, R7, R218, RZ, 0x3 ;  /* 0x000000da07077211 */ /* 0x000fe200078f18ff */
[----:B------:R-:W-:Y:S01]  /*0e80*/  IMAD.SHL.U32 R5, R5, 0x40, RZ ;  /* 0x0000004005057824 */ /* 0x000fe200078e00ff */
[----:B------:R-:W-:Y:S01]  /*0e90*/  SHF.L.U32 R192, R219, 0x6, RZ ;  /* 0x00000006dbc07819 */ /* 0x000fe200000006ff */
[----:B------:R-:W-:Y:S01]  /*0ea0*/  IMAD R224, R6, 0x8, R223 ;  /* 0x0000000806e07824 */ /* 0x000fe200078e02df */
[----:B------:R-:W-:Y:S01]  /*0eb0*/  LEA.HI R0, R0, R219, RZ, 0x3 ;  /* 0x000000db00007211 */ /* 0x000fe200078f18ff */
[----:B------:R-:W-:Y:S01]  /*0ec0*/  IMAD.SHL.U32 R7, R7, 0x40, RZ ;  /* 0x0000004007077824 */ /* 0x000fe200078e00ff */
[----:B------:R-:W-:-:S02]  /*0ed0*/  IADD3 R9, R212, -R9, RZ ;  /* 0x80000009d4097210 */ /* 0x000fc40007ffe0ff */
[----:B------:R-:W-:Y:S02]  /*0ee0*/  LEA R226, R3, R4, 0x3 ;  /* 0x0000000403e27211 */ /* 0x000fe400078e18ff */
[----:B------:R-:W-:Y:S01]  /*0ef0*/  LOP3.LUT R3, R228, 0x1c0, RZ, 0xc0, !PT ;  /* 0x000001c0e4037812 */ /* 0x000fe200078ec0ff */
[----:B------:R-:W-:Y:S01]  /*0f00*/  IMAD R225, R9, R12, 0x80 ;  /* 0x0000008009e17424 */ /* 0x000fe200078e020c */
[----:B------:R-:W-:Y:S02]  /*0f10*/  LOP3.LUT R193, R193, 0x1c0, RZ, 0xc0, !PT ;  /* 0x000001c0c1c17812 */ /* 0x000fe400078ec0ff */
[----:B------:R-:W-:Y:S02]  /*0f20*/  LOP3.LUT R192, R192, 0x1c0, RZ, 0xc0, !PT ;  /* 0x000001c0c0c07812 */ /* 0x000fe400078ec0ff */
[----:B------:R-:W-:Y:S02]  /*0f30*/  SHF.L.U32 R0, R0, 0x6, RZ ;  /* 0x0000000600007819 */ /* 0x000fe400000006ff */
[----:B------:R-:W-:-:S02]  /*0f40*/  SHF.L.U32 R2, R2, 0x3, RZ ;  /* 0x0000000302027819 */ /* 0x000fc400000006ff */
[----:B------:R-:W-:Y:S02]  /*0f50*/  LOP3.LUT R159, R159, 0x1c0, RZ, 0xc0, !PT ;  /* 0x000001c09f9f7812 */ /* 0x000fe400078ec0ff */
[----:B------:R-:W-:Y:S02]  /*0f60*/  SHF.R.U32.HI R198, RZ, 0x3, R3 ;  /* 0x00000003ffc67819 */ /* 0x000fe40000011603 */
[--C-:B------:R-:W-:Y:S02]  /*0f70*/  LOP3.LUT R201, R3, 0x38, R16.reuse, 0xf8, !PT ;  /* 0x0000003803c97812 */ /* 0x100fe400078ef810 */
[----:B------:R-:W-:Y:S02]  /*0f80*/  SHF.R.U32.HI R11, RZ, 0x3, R193 ;  /* 0x00000003ff0b7819 */ /* 0x000fe400000116c1 */
[----:B------:R-:W-:Y:S02]  /*0f90*/  LOP3.LUT R4, R193, 0x38, R16, 0xf8, !PT ;  /* 0x00000038c1047812 */ /* 0x000fe400078ef810 */
[----:B------:R-:W-:-:S02]  /*0fa0*/  SHF.R.U32.HI R9, RZ, 0x3, R192 ;  /* 0x00000003ff097819 */ /* 0x000fc400000116c0 */
[----:B------:R-:W-:Y:S02]  /*0fb0*/  LOP3.LUT R3, R192, 0x38, R16, 0xf8, !PT ;  /* 0x00000038c0037812 */ /* 0x000fe400078ef810 */
[----:B------:R-:W-:Y:S02]  /*0fc0*/  LOP3.LUT R197, R5, 0xfffffe00, RZ, 0xc0, !PT ;  /* 0xfffffe0005c57812 */ /* 0x000fe400078ec0ff */
[----:B------:R-:W-:Y:S02]  /*0fd0*/  LOP3.LUT R196, R0, 0xfffffe00, RZ, 0xc0, !PT ;  /* 0xfffffe0000c47812 */ /* 0x000fe400078ec0ff */
[----:B------:R-:W-:Y:S02]  /*0fe0*/  LOP3.LUT R199, R2, 0xfffffe00, RZ, 0xc0, !PT ;  /* 0xfffffe0002c77812 */ /* 0x000fe400078ec0ff */
[----:B------:R-:W-:Y:S02]  /*0ff0*/  IADD3 R23, R18, 0x20, RZ ;  /* 0x0000002012177810 */ /* 0x000fe40007ffe0ff */
[----:B------:R-:W-:-:S02]  /*1000*/  SHF.R.U32.HI R229, RZ, 0x3, R159 ;  /* 0x00000003ffe57819 */ /* 0x000fc4000001169f */
[----:B------:R-:W-:Y:S01]  /*1010*/  LOP3.LUT R8, R159, 0x38, R16, 0xf8, !PT ;  /* 0x000000389f087812 */ /* 0x000fe200078ef810 */
[----:B------:R-:W-:Y:S01]  /*1020*/  IMAD.SHL.U32 R214, R23, 0x2, RZ ;  /* 0x0000000217d67824 */ /* 0x000fe200078e00ff */
[----:B------:R-:W-:Y:S02]  /*1030*/  LOP3.LUT R195, R7, 0xfffffe00, RZ, 0xc0, !PT ;  /* 0xfffffe0007c37812 */ /* 0x000fe400078ec0ff */
[----:B------:R-:W-:Y:S02]  /*1040*/  LOP3.LUT R4, R197, R4, R11, 0xf6, !PT ;  /* 0x00000004c5047212 */ /* 0x000fe400078ef60b */
[----:B------:R-:W-:Y:S02]  /*1050*/  LOP3.LUT R216, R196, R3, R9, 0xf6, !PT ;  /* 0x00000003c4d87212 */ /* 0x000fe400078ef609 */
[----:B------:R-:W-:Y:S01]  /*1060*/  LOP3.LUT R201, R199, R201, R198, 0xf6, !PT ;  /* 0x000000c9c7c97212 */ /* 0x000fe200078ef6c6 */
[----:B------:R-:W-:Y:S01]  /*1070*/  IMAD R217, R4, 0x2, R211 ;  /* 0x0000000204d97824 */ /* 0x000fe200078e02d3 */
[----:B------:R-:W-:Y:S01]  /*1080*/  SHF.R.S32.HI R10, RZ, 0x1f, R23 ;  /* 0x0000001fff0a7819 */ /* 0x000fe20000011417 */
[----:B------:R-:W-:Y:S01]  /*1090*/  IMAD R216, R216, 0x2, R211 ;  /* 0x00000002d8d87824 */ /* 0x000fe200078e02d3 */
[----:B------:R-:W-:-:S02]  /*10a0*/  LOP3.LUT R8, R195, R8, R229, 0xf6, !PT ;  /* 0x00000008c3087212 */ /* 0x000fc400078ef6e5 */
[----:B------:R-:W-:Y:S02]  /*10b0*/  SHF.R.S32.HI R227, RZ, 0x1f, R153 ;  /* 0x0000001fffe37819 */ /* 0x000fe40000011499 */
[----:B------:R-:W-:Y:S02]  /*10c0*/  SHF.R.S32.HI R19, RZ, 0x1f, R18 ;  /* 0x0000001fff137819 */ /* 0x000fe40000011412 */
[----:B------:R-:W-:Y:S02]  /*10d0*/  SHF.R.S32.HI R17, RZ, 0x1f, R16 ;  /* 0x0000001fff117819 */ /* 0x000fe40000011410 */
[----:B------:R-:W-:Y:S02]  /*10e0*/  SHF.R.S32.HI R2, RZ, 0x1f, R22 ;  /* 0x0000001fff027819 */ /* 0x000fe40000011416 */
[----:B------:R-:W-:Y:S02]  /*10f0*/  SHF.L.U64.HI R213, R23, 0x1, R10 ;  /* 0x0000000117d57819 */ /* 0x000fe4000001020a */
[----:B------:R-:W-:-:S02]  /*1100*/  LEA R200, R201, R211, 0x1 ;  /* 0x000000d3c9c87211 */ /* 0x000fc400078e08ff */
[----:B------:R-:W-:Y:S02]  /*1110*/  LEA R215, R8, R211, 0x1 ;  /* 0x000000d308d77211 */ /* 0x000fe400078e08ff */
[----:B--2---:R-:W-:-:S07]  /*1120*/  LOP3.LUT R157, R14, 0x1, RZ, 0xfc, !PT ;  /* 0x000000010e9d7812 */ /* 0x004fce00078efcff */
.L_x_7203:
[----:B0-----:R-:W0:Y:S02]  /*1130*/  LDC.64 R4, c[0x0][0xc88] ;  /* 0x00032200ff047b82 */ /* 0x001e240000000a00 */
[----:B0-----:R-:W-:-:S05]  /*1140*/  IMAD.WIDE R4, R43, 0x4, R4 ;  /* 0x000000042b047825 */ /* 0x001fca00078e0204 */
[----:B--2---:R-:W2:Y:S01]  /*1150*/  LDG.E R206, desc[UR38][R4.64] ;  /* 0x0000002604ce7981 */ /* 0x004ea2000c1e1900 */
[----:B------:R-:W-:Y:S05]  /*1160*/  YIELD ;  /* 0x0000000000007946 */ /* 0x000fea0003800000 */
[----:B------:R-:W-:Y:S01]  /*1170*/  ULDC.64 UR4, c[0x0][0xa28] ;  /* 0x00028a0000047ab9 */ /* 0x000fe20000000a00 */
[----:B------:R-:W-:Y:S01]  /*1180*/  ULDC.64 UR8, c[0x0][0xa18] ;  /* 0x0002860000087ab9 */ /* 0x000fe20000000a00 */
[----:B------:R-:W-:Y:S01]  /*1190*/  ISETP.NE.U32.AND P1, PT, RZ, UR4, PT ;  /* 0x00000004ff007c0c */ /* 0x000fe2000bf25070 */
[----:B------:R-:W-:Y:S01]  /*11a0*/  ULDC.64 UR6, c[0x0][0xa08] ;  /* 0x0002820000067ab9 */ /* 0x000fe20000000a00 */
[----:B------:R-:W-:Y:S01]  /*11b0*/  MOV R0, RZ ;  /* 0x000000ff00007202 */ /* 0x000fe20000000f00 */
[----:B------:R-:W-:Y:S01]  /*11c0*/  IMAD.MOV.U32 R30, RZ, RZ, RZ ;  /* 0x000000ffff1e7224 */ /* 0x000fe200078e00ff */
[----:B------:R-:W-:-:S02]  /*11d0*/  ISETP.NE.AND.EX P1, PT, RZ, UR5, PT, P1 ;  /* 0x00000005ff007c0c */ /* 0x000fc4000bf25310 */
[----:B------:R-:W-:-:S04]  /*11e0*/  ISETP.NE.U32.AND P0, PT, RZ, UR6, PT ;  /* 0x00000006ff007c0c */ /* 0x000fc8000bf05070 */
[----:B------:R-:W-:Y:S02]  /*11f0*/  ISETP.NE.AND.EX P0, PT, RZ, UR7, PT, P0 ;  /* 0x00000007ff007c0c */ /* 0x000fe4000bf05300 */
[----:B--2---:R-:W-:Y:S01]  /*1200*/  SHF.R.S32.HI R209, RZ, 0x1f, R206 ;  /* 0x0000001fffd17819 */ /* 0x004fe200000114ce */
[----:B------:R-:W-:-:S04]  /*1210*/  IMAD.SHL.U32 R204, R206, 0x4, RZ ;  /* 0x00000004cecc7824 */ /* 0x000fc800078e00ff */
[C---:B------:R-:W-:Y:S02]  /*1220*/  @P1 LEA R6, P2, R206.reuse, UR4, 0x2 ;  /* 0x00000004ce061c11 */ /* 0x040fe4000f8410ff */
[C-C-:B------:R-:W-:Y:S02]  /*1230*/  SHF.L.U64.HI R205, R206.reuse, 0x2, R209.reuse ;  /* 0x00000002cecd7819 */ /* 0x140fe400000102d1 */
[----:B----4-:R-:W-:Y:S02]  /*1240*/  @P1 LEA.HI.X R7, R206, UR5, R209, 0x2, P2 ;  /* 0x00000005ce071c11 */ /* 0x010fe400090f14d1 */
[----:B------:R-:W-:Y:S01]  /*1250*/  ISETP.NE.U32.AND P2, PT, RZ, UR8, PT ;  /* 0x00000008ff007c0c */ /* 0x000fe2000bf45070 */
[----:B------:R-:W-:Y:S01]  /*1260*/  ULDC UR4, c[0x0][0x288] ;  /* 0x0000a20000047ab9 */ /* 0x000fe20000000800 */
[----:B------:R-:W-:Y:S01]  /*1270*/  IADD3 R8, P3, R204, UR6, RZ ;  /* 0x00000006cc087c10 */ /* 0x000fe2000ff7e0ff */
[----:B------:R0:W5:Y:S01]  /*1280*/  @P1 LDG.E R0, desc[UR38][R6.64] ;  /* 0x0000002606001981 */ /* 0x000162000c1e1900 */
[----:B------:R-:W-:Y:S01]  /*1290*/  ISETP.NE.AND.EX P2, PT, RZ, UR9, PT, P2 ;  /* 0x00000009ff007c0c */ /* 0x000fe2000bf45320 */
[----:B------:R-:W-:Y:S01]  /*12a0*/  IMAD.U32 R95, RZ, RZ, UR4 ;  /* 0x00000004ff5f7e24 */ /* 0x000fe2000f8e00ff */
[----:B------:R-:W-:Y:S01]  /*12b0*/  IADD3.X R9, R205, UR7, RZ, P3, !PT ;  /* 0x00000007cd097c10 */ /* 0x000fe20009ffe4ff */
[----:B------:R-:W-:-:S04]  /*12c0*/  ULDC.64 UR4, c[0x0][0x418] ;  /* 0x0001060000047ab9 */ /* 0x000fc80000000a00 */
[----:B------:R0:W5:Y:S06]  /*12d0*/  @P0 LDG.E R30, desc[UR38][R8.64] ;  /* 0x00000026081e0981 */ /* 0x00016c000c1e1900 */
[----:B------:R-:W-:-:S04]  /*12e0*/  @P2 IADD3 R4, P1, R204, UR8, RZ ;  /* 0x00000008cc042c10 */ /* 0x000fc8000ff3e0ff */
[----:B------:R-:W-:-:S05]  /*12f0*/  @P2 IADD3.X R5, R205, UR9, RZ, P1, !PT ;  /* 0x00000009cd052c10 */ /* 0x000fca0008ffe4ff */
[----:B------:R0:W5:Y:S01]  /*1300*/  @P2 LDG.E R95, desc[UR38][R4.64] ;  /* 0x00000026045f2981 */ /* 0x000162000c1e1900 */
[----:B------:R-:W-:-:S03]  /*1310*/  UISETP.NE.U32.AND UP0, UPT, UR4, URZ, UPT ;  /* 0x0000003f0400728c */ /* 0x000fc6000bf05070 */
[----:B------:R-:W-:Y:S01]  /*1320*/  ULDC UR4, c[0x0][0x424] ;  /* 0x0001090000047ab9 */ /* 0x000fe20000000800 */
[----:B------:R-:W-:-:S03]  /*1330*/  UISETP.NE.AND.EX UP0, UPT, UR5, URZ, UPT, UP0 ;  /* 0x0000003f0500728c */ /* 0x000fc6000bf05300 */
[----:B------:R-:W-:Y:S01]  /*1340*/  ULDC UR5, c[0x0][0x2f0] ;  /* 0x0000bc0000057ab9 */ /* 0x000fe20000000800 */
[----:B------:R-:W-:-:S04]  /*1350*/  USEL UR4, UR4, 0x1, UP0 ;  /* 0x0000000104047887 */ /* 0x000fc80008000000 */
[----:B------:R-:W-:-:S03]  /*1360*/  UIMAD UR4, UR4, UR5, URZ ;  /* 0x00000005040472a4 */ /* 0x000fc6000f8e023f */
[----:B------:R-:W-:Y:S02]  /*1370*/  ULDC UR5, c[0x0][0x348] ;  /* 0x0000d20000057ab9 */ /* 0x000fe40000000800 */
[----:B------:R-:W-:Y:S01]  /*1380*/  MOV R25, UR5 ;  /* 0x0000000500197c02 */ /* 0x000fe20008000f00 */
[----:B------:R-:W-:Y:S02]  /*1390*/  IMAD.U32 R29, RZ, RZ, UR4 ;  /* 0x00000004ff1d7e24 */ /* 0x000fe4000f8e00ff */
[----:B------:R-:W-:Y:S01]  /*13a0*/  IMAD.MOV.U32 R26, RZ, RZ, R206 ;  /* 0x000000ffff1a7224 */ /* 0x000fe200078e00ce */
[----:B0--3--:R-:W-:Y:S06]  /*13b0*/  @P2 BRA `(.L_x_7008) ;  /* 0x0000000000242947 */ /* 0x009fec0003800000 */
        /* <DEDUP_REMOVED lines=9> */
.L_x_7008:
[----:B------:R-:W-:Y:S01]  /*1450*/  ULDC.64 UR4, c[0x0][0xa20] ;  /* 0x0002880000047ab9 */ /* 0x000fe20000000a00 */
[----:B------:R-:W-:Y:S01]  /*1460*/  IMAD.MOV.U32 R208, RZ, RZ, R41 ;  /* 0x000000ffffd07224 */ /* 0x000fe200078e0029 */
[----:B------:R-:W-:Y:S01]  /*1470*/  ISETP.NE.U32.AND P1, PT, RZ, UR4, PT ;  /* 0x00000004ff007c0c */ /* 0x000fe2000bf25070 */
[----:B------:R-:W-:-:S03]  /*1480*/  IMAD.MOV.U32 R203, RZ, RZ, R42 ;  /* 0x000000ffffcb7224 */ /* 0x000fc600078e002a */
[----:B------:R-:W-:-:S13]  /*1490*/  ISETP.NE.AND.EX P1, PT, RZ, UR5, PT, P1 ;  /* 0x00000005ff007c0c */ /* 0x000fda000bf25310 */
[----:B------:R-:W-:Y:S05]  /*14a0*/  @!P1 BRA `(.L_x_7009) ;  /* 0x0000000000109947 */ /* 0x000fea0003800000 */
[----:B------:R-:W-:-:S04]  /*14b0*/  IADD3 R4, P0, R204, UR4, RZ ;  /* 0x00000004cc047c10 */ /* 0x000fc8000ff1e0ff */
[----:B------:R-:W-:-:S05]  /*14c0*/  IADD3.X R5, R205, UR5, RZ, P0, !PT ;  /* 0x00000005cd057c10 */ /* 0x000fca00087fe4ff */
[----:B------:R0:W5:Y:S01]  /*14d0*/  LDG.E R29, desc[UR38][R4.64] ;  /* 0x00000026041d7981 */ /* 0x000162000c1e1900 */
[----:B------:R-:W-:Y:S05]  /*14e0*/  BRA `(.L_x_7010) ;  /* 0x0000000000107947 */ /* 0x000fea0003800000 */
.L_x_7009:
[----:B------:R-:W-:Y:S05]  /*14f0*/  @!P0 BRA `(.L_x_7010) ;  /* 0x00000000000c8947 */ /* 0x000fea0003800000 */
[----:B------:R-:W2:Y:S04]  /*1500*/  LDG.E R4, desc[UR38][R8.64] ;  /* 0x0000002608047981 */ /* 0x000ea8000c1e1900 */
[----:B------:R-:W2:Y:S02]  /*1510*/  LDG.E R29, desc[UR38][R8.64+0x4] ;  /* 0x00000426081d7981 */ /* 0x000ea4000c1e1900 */
[----:B--2---:R-:W-:-:S07]  /*1520*/  IADD3 R29, -R4, R29, RZ ;  /* 0x0000001d041d7210 */ /* 0x004fce0007ffe1ff */
.L_x_7010:
[----:B------:R-:W-:Y:S02]  /*1530*/  ULDC.64 UR4, c[0x0][0xa10] ;  /* 0x0002840000047ab9 */ /* 0x000fe40000000a00 */
[----:B------:R-:W-:-:S04]  /*1540*/  ISETP.NE.U32.AND P0, PT, RZ, UR4, PT ;  /* 0x00000004ff007c0c */ /* 0x000fc8000bf05070 */
[----:B------:R-:W-:Y:S01]  /*1550*/  ISETP.NE.AND.EX P0, PT, RZ, UR5, PT, P0 ;  /* 0x00000005ff007c0c */ /* 0x000fe2000bf05300 */
[----:B-----5:R-:W-:Y:S01]  /*1560*/  IMAD.IADD R10, R29, 0x1, -R0 ;  /* 0x000000011d0a7824 */ /* 0x020fe200078e0a00 */
[----:B------:R-:W-:-:S11]  /*1570*/  ULDC.64 UR4, c[0x0][0xa30] ;  /* 0x00028c0000047ab9 */ /* 0x000fd60000000a00 */
[----:B0-----:R-:W0:Y:S02]  /*1580*/  @P0 LDC.64 R4, c[0x0][0xa10] ;  /* 0x00028400ff040b82 */ /* 0x001e240000000a00 */
[----:B0-----:R-:W-:-:S05]  /*1590*/  @P0 IMAD.WIDE R4, R26, 0x4, R4 ;  /* 0x000000041a040825 */ /* 0x001fca00078e0204 */
[----:B------:R-:W2:Y:S04]  /*15a0*/  @P0 LDG.E R3, desc[UR38][R4.64] ;  /* 0x0000002604030981 */ /* 0x000ea8000c1e1900 */
[----:B------:R-:W2:Y:S01]  /*15b0*/  @P0 LDG.E R8, desc[UR38][R4.64+0x4] ;  /* 0x0000042604080981 */ /* 0x000ea2000c1e1900 */
[----:B------:R-:W-:Y:S01]  /*15c0*/  IADD3 R27, -R10, RZ, RZ ;  /* 0x000000ff0a1b7210 */ /* 0x000fe20007ffe1ff */
[----:B------:R-:W-:Y:S01]  /*15d0*/  IMAD.MOV.U32 R24, RZ, RZ, R29 ;  /* 0x000000ffff187224 */ /* 0x000fe200078e001d */
[----:B------:R-:W-:Y:S02]  /*15e0*/  ISETP.NE.U32.AND P1, PT, RZ, UR4, PT ;  /* 0x00000004ff007c0c */ /* 0x000fe4000bf25070 */
[----:B------:R-:W-:Y:S02]  /*15f0*/  VIMNMX R27, RZ, R27, !PT ;  /* 0x0000001bff1b7248 */ /* 0x000fe40007fe0100 */
[----:B------:R-:W-:-:S13]  /*1600*/  ISETP.NE.AND.EX P1, PT, RZ, UR5, PT, P1 ;  /* 0x00000005ff007c0c */ /* 0x000fda000bf25310 */
[----:B------:R-:W-:-:S04]  /*1610*/  @P1 IADD3 R6, P2, R204, UR4, RZ ;  /* 0x00000004cc061c10 */ /* 0x000fc8000ff5e0ff */
[----:B------:R-:W-:-:S05]  /*1620*/  @P1 IADD3.X R7, R205, UR5, RZ, P2, !PT ;  /* 0x00000005cd071c10 */ /* 0x000fca00097fe4ff */
[----:B------:R0:W5:Y:S01]  /*1630*/  @P1 LDG.E R24, desc[UR38][R6.64] ;  /* 0x0000002606181981 */ /* 0x000162000c1e1900 */
[----:B--2---:R-:W-:-:S05]  /*1640*/  @P0 IADD3 R25, -R3, R8, RZ ;  /* 0x0000000803190210 */ /* 0x004fca0007ffe1ff */
[----:B------:R-:W-:-:S04]  /*1650*/  IMAD.IADD R96, R10, 0x1, R25 ;  /* 0x000000010a607824 */ /* 0x000fc800078e0219 */
[----:B------:R-:W-:-:S05]  /*1660*/  VIADD R0, R96, 0x7f ;  /* 0x0000007f60007836 */ /* 0x000fca0000000000 */
[----:B------:R-:W-:-:S04]  /*1670*/  SHF.R.S32.HI R3, RZ, 0x1f, R0 ;  /* 0x0000001fff037819 */ /* 0x000fc80000011400 */
[----:B------:R-:W-:-:S04]  /*1680*/  LEA.HI R3, R3, R0, RZ, 0x7 ;  /* 0x0000000003037211 */ /* 0x000fc800078f38ff */
[----:B------:R-:W-:Y:S02]  /*1690*/  LOP3.LUT R0, R3, 0xffffff80, RZ, 0xc0, !PT ;  /* 0xffffff8003007812 */ /* 0x000fe400078ec0ff */
[----:B------:R-:W-:Y:S02]  /*16a0*/  SHF.R.S32.HI R210, RZ, 0x7, R3 ;  /* 0x00000007ffd27819 */ /* 0x000fe40000011403 */
[----:B------:R-:W-:-:S04]  /*16b0*/  VIADDMNMX R0, R0, -R10, R25, PT ;  /* 0x8000000a00007246 */ /* 0x000fc80003800119 */
[----:B------:R-:W-:Y:S02]  /*16c0*/  ISETP.GT.AND P0, PT, R0, R27, PT ;  /* 0x0000001b0000720c */ /* 0x000fe40003f04270 */
[----:B------:R-:W-:-:S05]  /*16d0*/  SHF.R.U32.HI R27, RZ, 0x7, R27 ;  /* 0x00000007ff1b7819 */ /* 0x000fca000001161b */
[----:B------:R-:W-:-:S06]  /*16e0*/  IMAD.MOV.U32 R28, RZ, RZ, R27 ;  /* 0x000000ffff1c7224 */ /* 0x000fcc00078e001b */
[----:B------:R-:W-:-:S05]  /*16f0*/  @P0 VIADD R0, R0, 0x7f ;  /* 0x0000007f00000836 */ /* 0x000fca0000000000 */
[----:B------:R-:W-:-:S04]  /*1700*/  @P0 SHF.R.S32.HI R5, RZ, 0x1f, R0 ;  /* 0x0000001fff050819 */ /* 0x000fc80000011400 */
[----:B------:R-:W-:-:S04]  /*1710*/  @P0 LEA.HI R5, R5, R0, RZ, 0x7 ;  /* 0x0000000005050211 */ /* 0x000fc800078f38ff */
[----:B------:R-:W-:Y:S02]  /*1720*/  @P0 SHF.R.S32.HI R28, RZ, 0x7, R5 ;  /* 0x00000007ff1c0819 */ /* 0x000fe40000011405 */
[----:B------:R-:W-:Y:S02]  /*1730*/  PLOP3.LUT P0, PT, PT, PT, PT, 0x80, 0x0 ;  /* 0x000000000000781c */ /* 0x000fe40003f0f070 */
[----:B------:R-:W-:-:S13]  /*1740*/  ISETP.GT.AND P1, PT, R28, R27, PT ;  /* 0x0000001b1c00720c */ /* 0x000fda0003f24270 */
[----:B0-----:R-:W-:Y:S05]  /*1750*/  @!P1 BRA `(.L_x_7011) ;  /* 0x00000068004c9947 */ /* 0x001fea0003800000 */
        /* <DEDUP_REMOVED lines=20> */
.L_x_7013:
[----:B------:R-:W-:Y:S05]  /*18a0*/  BSYNC B6 ;  /* 0x0000000000067941 */ /* 0x000fea0003800000 */
.L_x_7012:
        /* <DEDUP_REMOVED lines=20> */
.L_x_7015:
[----:B------:R-:W-:Y:S05]  /*19f0*/  BSYNC B6 ;  /* 0x0000000000067941 */ /* 0x000fea0003800000 */
.L_x_7014:
[----:B------:R-:W-:Y:S01]  /*1a00*/  ULDC.64 UR4, c[0x0][0x9f8] ;  /* 0x00027e0000047ab9 */ /* 0x000fe20000000a00 */
[----:B------:R-:W0:Y:S01]  /*1a10*/  LDC R37, c[0x0][0x3f4] ;  /* 0x0000fd00ff257b82 */ /* 0x000e220000000800 */
[----:B------:R-:W-:-:S04]  /*1a20*/  ISETP.NE.U32.AND P0, PT, RZ, UR4, PT ;  /* 0x00000004ff007c0c */ /* 0x000fc8000bf05070 */
[----:B------:R-:W-:-:S03]  /*1a30*/  ISETP.NE.AND.EX P0, PT, RZ, UR5, PT, P0 ;  /* 0x00000005ff007c0c */ /* 0x000fc6000bf05300 */
[----:B------:R-:W1:Y:S08]  /*1a40*/  LDC.64 R14, c[0x0][0x3f8] ;  /* 0x0000fe00ff0e7b82 */ /* 0x000e700000000a00 */
[----:B------:R-:W2:Y:S02]  /*1a50*/  LDC.64 R34, c[0x0][0x408] ;  /* 0x00010200ff227b82 */ /* 0x000ea40000000a00 */
[----:B------:R-:W-:-:S04]  /*1a60*/  @P0 IADD3 R4, P1, R204, UR4, RZ ;  /* 0x00000004cc040c10 */ /* 0x000fc8000ff3e0ff */
[----:B------:R-:W-:-:S05]  /*1a70*/  @P0 IADD3.X R5, R205, UR5, RZ, P1, !PT ;  /* 0x00000005cd050c10 */ /* 0x000fca0008ffe4ff */
[----:B------:R3:W4:Y:S01]  /*1a80*/  @P0 LDG.E R26, desc[UR38][R4.64] ;  /* 0x00000026041a0981 */ /* 0x000722000c1e1900 */
[----:B0-----:R-:W-:Y:S01]  /*1a90*/  ISETP.GE.AND P0, PT, R16, R37, PT ;  /* 0x000000251000720c */ /* 0x001fe20003f06270 */
[----:B------:R-:W-:Y:S01]  /*1aa0*/  IMAD.IADD R0, R30, 0x1, R29 ;  /* 0x000000011e007824 */ /* 0x000fe200078e021d */
[----:B------:R-:W-:Y:S01]  /*1ab0*/  SHF.R.U32.HI R21, RZ, 0x3, R193 ;  /* 0x00000003ff157819 */ /* 0x000fe200000116c1 */
[----:B------:R-:W0:Y:S01]  /*1ac0*/  S2R R38, SR_TID.X ;  /* 0x0000000000267919 */ /* 0x000e220000002100 */
[----:B------:R-:W-:Y:S01]  /*1ad0*/  SEL R3, R37, RZ, P0 ;  /* 0x000000ff25037207 */ /* 0x000fe20000000000 */
[----:B-1----:R-:W-:Y:S01]  /*1ae0*/  IMAD.WIDE.U32 R6, R153, R14, R18 ;  /* 0x0000000e99067225 */ /* 0x002fe200078e0012 */
[----:B------:R-:W-:Y:S02]  /*1af0*/  SHF.R.U32.HI R20, RZ, 0x3, R192 ;  /* 0x00000003ff147819 */ /* 0x000fe400000116c0 */
[----:B------:R-:W-:Y:S01]  /*1b00*/  SHF.L.U32 R37, R37, 0x1, RZ ;  /* 0x0000000125257819 */ /* 0x000fe200000006ff */
[----:B------:R-:W-:Y:S01]  /*1b10*/  IMAD.IADD R3, R16, 0x1, R3 ;  /* 0x0000000110037824 */ /* 0x000fe200078e0203 */
[----:B------:R-:W-:Y:S01]  /*1b20*/  MOV R84, R6 ;  /* 0x0000000600547202 */ /* 0x000fe20000000f00 */
[C---:B------:R-:W-:Y:S01]  /*1b30*/  IMAD R8, R227.reuse, R14, RZ ;  /* 0x0000000ee3087224 */ /* 0x040fe200078e02ff */
[C---:B--2---:R-:W-:Y:S01]  /*1b40*/  SHF.L.U64.HI R29, R34.reuse, 0x5, R35 ;  /* 0x00000005221d7819 */ /* 0x044fe20000010223 */
[-C--:B------:R-:W-:Y:S01]  /*1b50*/  IMAD R10, R227, R34.reuse, RZ ;  /* 0x00000022e30a7224 */ /* 0x080fe200078e02ff */
[----:B------:R-:W-:Y:S01]  /*1b60*/  SHF.R.S32.HI R6, RZ, 0x1f, R3 ;  /* 0x0000001fff067819 */ /* 0x000fe20000011403 */
[----:B---3--:R-:W-:Y:S01]  /*1b70*/  IMAD.WIDE.U32 R4, R153, R34, R18 ;  /* 0x0000002299047225 */ /* 0x008fe200078e0012 */
[----:B------:R-:W-:-:S02]  /*1b80*/  SHF.L.U64.HI R30, R34, 0x6, R35 ;  /* 0x00000006221e7819 */ /* 0x000fc40000010223 */
[----:B------:R-:W-:Y:S01]  /*1b90*/  LEA.HI R12, R6, R3, RZ, 0x3 ;  /* 0x00000003060c7211 */ /* 0x000fe200078f18ff */
[C---:B------:R-:W-:Y:S01]  /*1ba0*/  IMAD R91, R153.reuse, R35, R10 ;  /* 0x00000023995b7224 */ /* 0x040fe200078e020a */
[----:B------:R-:W-:Y:S01]  /*1bb0*/  SHF.L.U64.HI R31, R34, 0x7, R35 ;  /* 0x00000007221f7819 */ /* 0x000fe20000010223 */
[----:B------:R-:W-:Y:S01]  /*1bc0*/  IMAD.WIDE.U32 R10, R153, R34, R16 ;  /* 0x00000022990a7225 */ /* 0x000fe200078e0010 */
[----:B------:R-:W-:Y:S02]  /*1bd0*/  LOP3.LUT R43, R12, 0xfffffff8, RZ, 0xc0, !PT ;  /* 0xfffffff80c2b7812 */ /* 0x000fe400078ec0ff */
[----:B------:R-:W-:Y:S01]  /*1be0*/  SHF.R.S32.HI R81, RZ, 0x3, R12 ;  /* 0x00000003ff517819 */ /* 0x000fe2000001140c */
[----:B------:R-:W-:Y:S01]  /*1bf0*/  IMAD.IADD R89, R5, 0x1, R91 ;  /* 0x0000000105597824 */ /* 0x000fe200078e025b */
[----:B------:R-:W-:Y:S01]  /*1c00*/  IADD3 R91, R91, R11, RZ ;  /* 0x0000000b5b5b7210 */ /* 0x000fe20007ffe0ff */
[C---:B------:R-:W-:Y:S01]  /*1c10*/  IMAD R87, R153.reuse, R15, R8 ;  /* 0x0000000f99577224 */ /* 0x040fe200078e0208 */
[----:B-----5:R-:W-:Y:S01]  /*1c20*/  SHF.R.S32.HI R11, RZ, 0x1f, R24 ;  /* 0x0000001fff0b7819 */ /* 0x020fe20000011418 */
[----:B------:R-:W-:Y:S01]  /*1c30*/  IMAD.MOV.U32 R88, RZ, RZ, R4 ;  /* 0x000000ffff587224 */ /* 0x000fe200078e0004 */
[----:B------:R-:W-:Y:S01]  /*1c40*/  LEA.HI R4, R6, R3, RZ, 0x6 ;  /* 0x0000000306047211 */ /* 0x000fe200078f30ff */
[----:B------:R-:W-:Y:S01]  /*1c50*/  IMAD.WIDE.U32 R8, R153, R14, R16 ;  /* 0x0000000e99087225 */ /* 0x000fe200078e0010 */
[----:B------:R-:W-:-:S02]  /*1c60*/  LOP3.LUT R3, R12, 0x38, RZ, 0xc0, !PT ;  /* 0x000000380c037812 */ /* 0x000fc400078ec0ff */
[----:B------:R-:W-:Y:S01]  /*1c70*/  IADD3 R85, R7, R87, RZ ;  /* 0x0000005707557210 */ /* 0x000fe20007ffe0ff */
[----:B------:R-:W-:Y:S01]  /*1c80*/  IMAD.MOV.U32 R86, RZ, RZ, R8 ;  /* 0x000000ffff567224 */ /* 0x000fe200078e0008 */
[----:B0-----:R-:W-:Y:S01]  /*1c90*/  SHF.R.U32.HI R38, RZ, 0x7, R38 ;  /* 0x00000007ff267819 */ /* 0x001fe20000011626 */
[----:B------:R-:W-:Y:S01]  /*1ca0*/  IMAD.MOV.U32 R90, RZ, RZ, R10 ;  /* 0x000000ffff5a7224 */ /* 0x000fe200078e000a */
[----:B------:R-:W-:Y:S01]  /*1cb0*/  SHF.L.U32 R4, R4, 0x7, RZ ;  /* 0x0000000704047819 */ /* 0x000fe200000006ff */
[C---:B------:R-:W-:Y:S01]  /*1cc0*/  IMAD R10, R11.reuse, R14, RZ ;  /* 0x0000000e0b0a7224 */ /* 0x040fe200078e02ff */
[----:B------:R-:W-:Y:S01]  /*1cd0*/  ISETP.NE.AND P6, PT, R38, 0x1, PT ;  /* 0x000000012600780c */ /* 0x000fe20003fc5270 */
[----:B------:R-:W-:Y:S01]  /*1ce0*/  IMAD R11, R11, R34, RZ ;  /* 0x000000220b0b7224 */ /* 0x000fe200078e02ff */
[--C-:B------:R-:W-:Y:S01]  /*1cf0*/  LOP3.LUT R5, R193, 0x38, R12.reuse, 0xf8, !PT ;  /* 0x00000038c1057812 */ /* 0x100fe200078ef80c */
[----:B------:R-:W-:Y:S01]  /*1d00*/  IMAD.IADD R87, R87, 0x1, R9 ;  /* 0x0000000157577824 */ /* 0x000fe200078e0209 */
[----:B------:R-:W-:Y:S01]  /*1d10*/  LOP3.LUT R7, R192, 0x38, R12, 0xf8, !PT ;  /* 0x00000038c0077812 */ /* 0x000fe200078ef80c */
[C---:B------:R-:W-:Y:S01]  /*1d20*/  IMAD R39, R24.reuse, R15, R10 ;  /* 0x0000000f18277224 */ /* 0x040fe200078e020a */
[----:B------:R-:W-:Y:S01]  /*1d30*/  LOP3.LUT R8, R159, 0x38, R12, 0xf8, !PT ;  /* 0x000000389f087812 */ /* 0x000fe200078ef80c */
[----:B------:R-:W-:Y:S01]  /*1d40*/  IMAD.WIDE.U32 R84, R24, R14, R84 ;  /* 0x0000000e18547225 */ /* 0x000fe200078e0054 */
[----:B------:R-:W-:-:S02]  /*1d50*/  LOP3.LUT R3, R3, 0x1c0, R228, 0xf8, !PT ;  /* 0x000001c003037812 */ /* 0x000fc400078ef8e4 */
[----:B------:R-:W-:Y:S01]  /*1d60*/  LOP3.LUT R6, R4, 0xffffe000, RZ, 0xc0, !PT ;  /* 0xffffe00004067812 */ /* 0x000fe200078ec0ff */
[C---:B------:R-:W-:Y:S01]  /*1d70*/  IMAD R11, R24.reuse, R35, R11 ;  /* 0x00000023180b7224 */ /* 0x040fe200078e020b */
[----:B------:R-:W-:Y:S01]  /*1d80*/  LOP3.LUT R5, R5, R21, RZ, 0x3c, !PT ;  /* 0x0000001505057212 */ /* 0x000fe200078e3cff */
[----:B------:R-:W-:Y:S05]  /*1d90*/  @!P6 WARPSYNC.ALL ;  /* 0x000000000000e948 */ /* 0x000fea0003800000 */
[----:B------:R-:W-:Y:S01]  /*1da0*/  LOP3.LUT R9, R7, R20, RZ, 0x3c, !PT ;  /* 0x0000001407097212 */ /* 0x000fe200078e3cff */
[----:B------:R-:W-:Y:S01]  /*1db0*/  IMAD.WIDE.U32 R88, R24, R34, R88 ;  /* 0x0000002218587225 */ /* 0x000fe200078e0058 */
[----:B------:R-:W-:Y:S01]  /*1dc0*/  LOP3.LUT R8, R8, R229, RZ, 0x3c, !PT ;  /* 0x000000e508087212 */ /* 0x000fe200078e3cff */
[----:B------:R-:W-:Y:S01]  /*1dd0*/  ULDC UR4, c[0x0][0x2f4] ;  /* 0x0000bd0000047ab9 */ /* 0x000fe20000000800 */
[----:B------:R-:W-:Y:S01]  /*1de0*/  LOP3.LUT R7, R3, R198, RZ, 0x3c, !PT ;  /* 0x000000c603077212 */ /* 0x000fe200078e3cff */
[----:B------:R-:W-:Y:S01]  /*1df0*/  IMAD.WIDE.U32 R86, R24, R14, R86 ;  /* 0x0000000e18567225 */ /* 0x000fe200078e0056 */
[----:B------:R-:W-:-:S02]  /*1e00*/  IADD3 R3, R5, R6, R197 ;  /* 0x0000000605037210 */ /* 0x000fc40007ffe0c5 */
[----:B------:R-:W-:Y:S01]  /*1e10*/  IADD3 R4, R9, R6, R196 ;  /* 0x0000000609047210 */ /* 0x000fe20007ffe0c4 */
[----:B------:R-:W-:Y:S01]  /*1e20*/  IMAD.WIDE.U32 R90, R24, R34, R90 ;  /* 0x00000022185a7225 */ /* 0x000fe200078e005a */
[-C--:B------:R-:W-:Y:S02]  /*1e30*/  IADD3 R5, R8, R6.reuse, R195 ;  /* 0x0000000608057210 */ /* 0x080fe40007ffe0c3 */
[----:B------:R-:W-:Y:S01]  /*1e40*/  IADD3 R6, R7, R6, R199 ;  /* 0x0000000607067210 */ /* 0x000fe20007ffe0c7 */
[----:B------:R-:W-:Y:S01]  /*1e50*/  VIADD R97, R38, 0x8 ;  /* 0x0000000826617836 */ /* 0x000fe20000000000 */
[--C-:B------:R-:W-:Y:S01]  /*1e60*/  SHF.L.U64.HI R7, R14, 0x5, R15.reuse ;  /* 0x000000050e077819 */ /* 0x100fe2000001020f */
[----:B------:R-:W-:Y:S01]  /*1e70*/  IMAD.SHL.U32 R32, R34, 0x20, RZ ;  /* 0x0000002022207824 */ /* 0x000fe200078e00ff */
[--C-:B------:R-:W-:Y:S01]  /*1e80*/  SHF.L.U64.HI R8, R14, 0x6, R15.reuse ;  /* 0x000000060e087819 */ /* 0x100fe2000001020f */
[----:B------:R-:W-:Y:S01]  /*1e90*/  IMAD.SHL.U32 R33, R34, 0x40, RZ ;  /* 0x0000004022217824 */ /* 0x000fe200078e00ff */
[C---:B------:R-:W-:Y:S01]  /*1ea0*/  SHF.L.U64.HI R9, R14.reuse, 0x7, R15 ;  /* 0x000000070e097819 */ /* 0x040fe2000001020f */
[----:B------:R-:W-:Y:S01]  /*1eb0*/  IMAD.IADD R38, R85, 0x1, R39 ;  /* 0x0000000155267824 */ /* 0x000fe200078e0227 */
[C---:B------:R-:W-:Y:S01]  /*1ec0*/  SHF.L.U32 R21, R14.reuse, 0x7, RZ ;  /* 0x000000070e157819 */ /* 0x040fe200000006ff */
[----:B------:R-:W-:Y:S01]  /*1ed0*/  IMAD.SHL.U32 R10, R14, 0x20, RZ ;  /* 0x000000200e0a7824 */ /* 0x000fe200078e00ff */
[----:B------:R-:W-:Y:S01]  /*1ee0*/  SHF.L.U32 R34, R34, 0x7, RZ ;  /* 0x0000000722227819 */ /* 0x000fe200000006ff */
[----:B------:R-:W-:Y:S01]  /*1ef0*/  IMAD.SHL.U32 R20, R14, 0x40, RZ ;  /* 0x000000400e147824 */ /* 0x000fe200078e00ff */
[----:B------:R-:W-:Y:S01]  /*1f00*/  SHF.R.S32.HI R35, RZ, 0x1f, R42 ;  /* 0x0000001fff237819 */ /* 0x000fe2000001142a */
[----:B------:R-:W-:Y:S01]  /*1f10*/  IMAD R36, R202, 0x20, R153 ;  /* 0x00000020ca247824 */ /* 0x000fe200078e0299 */
[----:B------:R-:W-:Y:S01]  /*1f20*/  @!P6 BAR.SYNC.DEFER_BLOCKING 0x9, 0x100 ;  /* 0x024400000000eb1d */ /* 0x000fe20000010000 */
[----:B------:R-:W-:Y:S01]  /*1f30*/  IMAD.IADD R39, R39, 0x1, R87 ;  /* 0x0000000127277824 */ /* 0x000fe200078e0257 */
[----:B------:R-:W-:Y:S01]  /*1f40*/  ISETP.GE.AND P1, PT, R16, UR4, PT ;  /* 0x0000000410007c0c */ /* 0x000fe2000bf26270 */
[----:B------:R-:W-:Y:S01]  /*1f50*/  IMAD.IADD R80, R11, 0x1, R91 ;  /* 0x000000010b507824 */ /* 0x000fe200078e025b */
[----:B------:R-:W-:-:S02]  /*1f60*/  ISETP.GE.AND P2, PT, R22, UR4, PT ;  /* 0x0000000416007c0c */ /* 0x000fc4000bf46270 */
[----:B------:R-:W-:Y:S02]  /*1f70*/  IADD3 R40, R89, R11, RZ ;  /* 0x0000000b59287210 */ /* 0x000fe40007ffe0ff */
[----:B------:R-:W-:Y:S02]  /*1f80*/  SHF.R.S32.HI R83, RZ, 0x1f, R43 ;  /* 0x0000001fff537819 */ /* 0x000fe4000001142b */
[----:B----4-:R-:W-:-:S07]  /*1f90*/  SHF.R.S32.HI R82, RZ, 0x1f, R26 ;  /* 0x0000001fff527819 */ /* 0x010fce000001141a */
.L_x_7113:
[----:B------:R-:W0:Y:S01]  /*1fa0*/  LDC R101, c[0x0][0x430] ;  /* 0x00010c00ff657b82 */ /* 0x000e220000000800 */
[----:B------:R-:W-:Y:S02]  /*1fb0*/  VIADD R28, R28, 0xffffffff ;  /* 0xffffffff1c1c7836 */ /* 0x000fe40000000000 */
[----:B------:R-:W-:-:S03]  /*1fc0*/  IMAD.MOV.U32 R102, RZ, RZ, RZ ;  /* 0x000000ffff667224 */ /* 0x000fc600078e00ff */
[----:B------:R-:W-:Y:S02]  /*1fd0*/  LEA R11, R28, R36, 0x7 ;  /* 0x000000241c0b7211 */ /* 0x000fe400078e38ff */
[----:B-1----:R-:W1:Y:S02]  /*1fe0*/  LDC R104, c[0x0][0x3f4] ;  /* 0x0000fd00ff687b82 */ /* 0x002e640000000800 */
[----:B------:R-:W-:Y:S01]  /*1ff0*/  ISETP.GE.AND P3, PT, R11, R25, PT ;  /* 0x000000190b00720c */ /* 0x000fe20003f66270 */
[----:B------:R-:W-:-:S03]  /*2000*/  IMAD.IADD R45, R0, 0x1, R11 ;  /* 0x00000001002d7824 */ /* 0x000fc600078e020b */
[----:B------:R-:W-:Y:S01]  /*2010*/  ISETP.GT.OR P3, PT, R36, 0x7f, P3 ;  /* 0x0000007f2400780c */ /* 0x000fe20001f64670 */
[----:B------:R-:W-:Y:S01]  /*2020*/  IMAD.MOV.U32 R11, RZ, RZ, R45 ;  /* 0x000000ffff0b7224 */ /* 0x000fe200078e002d */
[----:B0-----:R-:W-:-:S11]  /*2030*/  ISETP.NE.AND P4, PT, R101, 0x1, PT ;  /* 0x000000016500780c */ /* 0x001fd60003f85270 */
[----:B------:R-:W0:Y:S08]  /*2040*/  @!P3 LDC.64 R14, c[0x0][0x428] ;  /* 0x00010a00ff0ebb82 */ /* 0x000e300000000a00 */
[----:B--2---:R-:W2:Y:S08]  /*2050*/  @!P3 LDC.64 R46, c[0x0][0x418] ;  /* 0x00010600ff2ebb82 */ /* 0x004eb00000000a00 */
[----:B---3--:R-:W3:Y:S08]  /*2060*/  @P4 LDC R12, c[0x0][0x434] ;  /* 0x00010d00ff0c4b82 */ /* 0x008ef00000000800 */
[----:B------:R-:W4:Y:S01]  /*2070*/  @P4 LDC R13, c[0x0][0x438] ;  /* 0x00010e00ff0d4b82 */ /* 0x000f220000000800 */
[----:B---3--:R-:W-:-:S05]  /*2080*/  @P4 IMAD.HI.U32 R12, R45, R12, RZ ;  /* 0x0000000c2d0c4227 */ /* 0x008fca00078e00ff */
[----:B----4-:R-:W-:Y:S01]  /*2090*/  @P4 SHF.R.U32.HI R11, RZ, R13, R12 ;  /* 0x0000000dff0b4219 */ /* 0x010fe2000001160c */
[----:B0-----:R-:W-:-:S03]  /*20a0*/  @!P3 IMAD R12, R82, R14, RZ ;  /* 0x0000000e520cb224 */ /* 0x001fc600078e02ff */
[----:B------:R-:W-:Y:S01]  /*20b0*/  @!P3 SHF.R.S32.HI R13, RZ, 0x1f, R11 ;  /* 0x0000001fff0db819 */ /* 0x000fe2000001140b */
[----:B------:R-:W-:Y:S01]  /*20c0*/  @!P3 IMAD R15, R26, R15, R12 ;  /* 0x0000000f1a0fb224 */ /* 0x000fe200078e020c */
[----:B------:R-:W-:-:S05]  /*20d0*/  @!P3 MOV R12, R11 ;  /* 0x0000000b000cb202 */ /* 0x000fca0000000f00 */
[----:B------:R-:W-:-:S04]  /*20e0*/  @!P3 IMAD.WIDE.U32 R12, R26, R14, R12 ;  /* 0x0000000e1a0cb225 */ /* 0x000fc800078e000c */
[----:B------:R-:W-:Y:S01]  /*20f0*/  @!P3 IMAD.IADD R13, R13, 0x1, R15 ;  /* 0x000000010d0db824 */ /* 0x000fe200078e020f */
[----:B--2---:R-:W-:-:S04]  /*2100*/  @!P3 LEA R14, P4, R12, R46, 0x2 ;  /* 0x0000002e0c0eb211 */ /* 0x004fc800078810ff */
[----:B------:R-:W-:-:S05]  /*2110*/  @!P3 LEA.HI.X R15, R12, R47, R13, 0x2, P4 ;  /* 0x0000002f0c0fb211 */ /* 0x000fca00020f140d */
[----:B------:R0:W5:Y:S01]  /*2120*/  @!P3 LDG.E R102, desc[UR38][R14.64] ;  /* 0x000000260e66b981 */ /* 0x000162000c1e1900 */
[----:B-1----:R-:W-:Y:S01]  /*2130*/  ISETP.GE.AND P3, PT, R104, 0x1, PT ;  /* 0x000000016800780c */ /* 0x002fe20003f66270 */
[----:B------:R-:W-:Y:S05]  /*2140*/  YIELD ;  /* 0x0000000000007946 */ /* 0x000fea0003800000 */
[----:B------:R-:W-:Y:S01]  /*2150*/  IADD3 R12, -R11, RZ, RZ ;  /* 0x000000ff0b0c7210 */ /* 0x000fe20007ffe1ff */
[----:B------:R-:W-:Y:S01]  /*2160*/  IMAD R11, R155, 0x4000, R201 ;  /* 0x000040009b0b7824 */ /* 0x000fe200078e02c9 */
[----:B------:R-:W-:Y:S01]  /*2170*/  ISETP.GT.AND P4, PT, R28, R27, PT ;  /* 0x0000001b1c00720c */ /* 0x000fe20003f84270 */
[----:B------:R-:W-:Y:S02]  /*2180*/  BSSY B0, `(.L_x_7016) ;  /* 0x0000570000007945 */ /* 0x000fe40003800000 */
[----:B------:R-:W-:Y:S01]  /*2190*/  IMAD R101, R101, R12, R45 ;  /* 0x0000000c65657224 */ /* 0x000fe200078e022d */
        /* <DEDUP_REMOVED lines=24> */
[C---:B------:R-:W-:Y:S02]  /*2320*/  IMAD R103, R11.reuse, R21, R14 ;  /* 0x000000150b677224 */ /* 0x040fe400078e020e */
[----:B------:R-:W-:Y:S02]  /*2330*/  IMAD R45, R11, R34, R44 ;  /* 0x000000220b2d7224 */ /* 0x000fe400078e022c */
[C---:B------:R-:W-:Y:S02]  /*2340*/  IMAD R11, R42.reuse, UR5, R15 ;  /* 0x000000052a0b7c24 */ /* 0x040fe4000f8e020f */
[----:B------:R-:W-:Y:S01]  /*2350*/  IMAD.WIDE.U32 R108, R42, UR4, R12 ;  /* 0x000000042a6c7c25 */ /* 0x000fe2000f8e000c */
[----:B------:R-:W-:-:S03]  /*2360*/  ULDC.64 UR4, c[0x0][0x2e8] ;  /* 0x0000ba0000047ab9 */ /* 0x000fc60000000a00 */
[----:B------:R-:W-:Y:S01]  /*2370*/  IMAD.IADD R11, R109, 0x1, R11 ;  /* 0x000000016d0b7824 */ /* 0x000fe200078e020b */
[----:B------:R-:W-:Y:S01]  /*2380*/  LEA R109, P4, R108, UR4, 0x1 ;  /* 0x000000046c6d7c11 */ /* 0x000fe2000f8808ff */
[----:B------:R-:W-:-:S03]  /*2390*/  IMAD.WIDE.U32 R14, R21, R28, RZ ;  /* 0x0000001c150e7225 */ /* 0x000fc600078e00ff */
[----:B------:R-:W-:Y:S01]  /*23a0*/  LEA.HI.X R108, R108, UR5, R11, 0x1, P4 ;  /* 0x000000056c6c7c11 */ /* 0x000fe2000a0f0c0b */
        /* <DEDUP_REMOVED lines=9> */
[----:B------:R-:W-:Y:S02]  /*2440*/  P2R R124, PR, RZ, 0x8 ;  /* 0x00000008ff7c7803 */ /* 0x000fe40000000000 */
[----:B------:R-:W-:-:S02]  /*2450*/  CS2R R70, SRZ ;  /* 0x0000000000467805 */ /* 0x000fc4000001ff00 */
        /* <DEDUP_REMOVED lines=22> */
.L_x_7020:
[----:B------:R-:W-:Y:S05]  /*25c0*/  BSYNC B1 ;  /* 0x0000000000017941 */ /* 0x000fea0003800000 */
.L_x_7019:
[----:B------:R-:W-:Y:S01]  /*25d0*/  ISETP.GE.AND P3, PT, R220, R98, PT ;  /* 0x00000062dc00720c */ /* 0x000fe20003f66270 */
[----:B0----5:R-:W-:Y:S01]  /*25e0*/  IMAD.MOV.U32 R44, RZ, RZ, R68 ;  /* 0x000000ffff2c7224 */ /* 0x021fe200078e0044 */
[----:B------:R-:W-:Y:S01]  /*25f0*/  MOV R46, R72 ;  /* 0x00000048002e7202 */ /* 0x000fe20000000f00 */
[----:B------:R-:W-:Y:S01]  /*2600*/  IMAD.MOV.U32 R45, RZ, RZ, R69 ;  /* 0x000000ffff2d7224 */ /* 0x000fe200078e0045 */
[----:B------:R-:W-:Y:S01]  /*2610*/  BSSY B1, `(.L_x_7021) ;  /* 0x0000025000017945 */ /* 0x000fe20003800000 */
        /* <DEDUP_REMOVED lines=8> */
[----:B------:R-:W-:Y:S02]  /*26a0*/  CS2R R64, SRZ ;  /* 0x0000000000407805 */ /* 0x000fe4000001ff00 */
[----:B------:R-:W-:Y:S02]  /*26b0*/  P2R R122, PR, RZ, 0x8 ;  /* 0x00000008ff7a7803 */ /* 0x000fe40000000000 */
[----:B------:R-:W-:Y:S02]  /*26c0*/  CS2R R62, SRZ ;  /* 0x00000000003e7805 */ /* 0x000fe4000001ff00 */
[----:B------:R-:W-:Y:S02]  /*26d0*/  PRMT R116, R44, 0x5410, R45 ;  /* 0x000054102c747816 */ /* 0x000fe4000000002d */
[----:B------:R-:W-:Y:S02]  /*26e0*/  CS2R R66, SRZ ;  /* 0x0000000000427805 */ /* 0x000fe4000001ff00 */
[----:B------:R-:W-:-:S02]  /*26f0*/  PRMT R123, R46, 0x7610, R123 ;  /* 0x000076102e7b7816 */ /* 0x000fc4000000007b */
[----:B------:R-:W-:Y:S01]  /*2700*/  PRMT R121, R121, 0x5410, R47 ;  /* 0x0000541079797816 */ /* 0x000fe2000000002f */
        /* <DEDUP_REMOVED lines=21> */
.L_x_7022:
[----:B------:R-:W-:Y:S05]  /*2860*/  BSYNC B1 ;  /* 0x0000000000017941 */ /* 0x000fea0003800000 */
.L_x_7021:
[----:B------:R-:W-:Y:S01]  /*2870*/  ISETP.GE.AND P3, PT, R219, R98, PT ;  /* 0x00000062db00720c */ /* 0x000fe20003f66270 */
[----:B0----5:R-:W-:Y:S01]  /*2880*/  IMAD.MOV.U32 R45, RZ, RZ, R61 ;  /* 0x000000ffff2d7224 */ /* 0x021fe200078e003d */
[----:B------:R-:W-:Y:S01]  /*2890*/  MOV R44, R60 ;  /* 0x0000003c002c7202 */ /* 0x000fe20000000f00 */
        /* <DEDUP_REMOVED lines=11> */
[----:B------:R-:W-:Y:S02]  /*2950*/  PRMT R110, R44, 0x5410, R45 ;  /* 0x000054102c6e7816 */ /* 0x000fe4000000002d */
[----:B------:R-:W-:Y:S02]  /*2960*/  CS2R R44, SRZ ;  /* 0x00000000002c7805 */ /* 0x000fe4000001ff00 */
[----:B------:R-:W-:Y:S02]  /*2970*/  PRMT R114, R46, 0x5410, R47 ;  /* 0x000054102e727816 */ /* 0x000fe4000000002f */
[----:B------:R-:W-:Y:S02]  /*2980*/  CS2R R54, SRZ ;  /* 0x0000000000367805 */ /* 0x000fe4000001ff00 */
[----:B------:R-:W-:-:S02]  /*2990*/  CS2R R58, SRZ ;  /* 0x00000000003a7805 */ /* 0x000fc4000001ff00 */
[----:B------:R-:W-:Y:S02]  /*29a0*/  CS2R R48, SRZ ;  /* 0x0000000000307805 */ /* 0x000fe4000001ff00 */
[----:B------:R-:W-:Y:S02]  /*29b0*/  CS2R R46, SRZ ;  /* 0x00000000002e7805 */ /* 0x000fe4000001ff00 */
        /* <DEDUP_REMOVED lines=22> */
.L_x_7024:
[----:B------:R-:W-:Y:S05]  /*2b20*/  BSYNC B1 ;  /* 0x0000000000017941 */ /* 0x000fea0003800000 */
.L_x_7023:
[----:B------:R-:W-:Y:S01]  /*2b30*/  ISETP.GE.AND P4, PT, R218, R98, PT ;  /* 0x00000062da00720c */ /* 0x000fe20003f86270 */
[----:B------:R-:W-:-:S12]  /*2b40*/  BSSY B1, `(.L_x_7025) ;  /* 0x000001e000017945 */ /* 0x000fd80003800000 */
[----:B------:R-:W-:Y:S05]  /*2b50*/  @P4 BRA `(.L_x_7026) ;  /* 0x0000000000704947 */ /* 0x000fea0003800000 */
[----:B------:R-:W1:Y:S01]  /*2b60*/  LDC.64 R44, c[0x0][0x3f8] ;  /* 0x0000fe00ff2c7b82 */ /* 0x000e620000000a00 */
[----:B------:R-:W-:Y:S01]  /*2b70*/  IMAD.MOV.U32 R15, RZ, RZ, R103 ;  /* 0x000000ffff0f7224 */ /* 0x000fe200078e0067 */
[----:B------:R-:W-:Y:S01]  /*2b80*/  ULDC.64 UR4, c[0x0][0x3e8] ;  /* 0x0000fa0000047ab9 */ /* 0x000fe20000000a00 */
[----:B------:R-:W-:Y:S02]  /*2b90*/  CS2R R48, SRZ ;  /* 0x0000000000307805 */ /* 0x000fe4000001ff00 */
[----:B------:R-:W-:Y:S01]  /*2ba0*/  CS2R R50, SRZ ;  /* 0x0000000000327805 */ /* 0x000fe2000001ff00 */
[----:B-1----:R-:W-:-:S04]  /*2bb0*/  IMAD.WIDE.U32 R14, R44, 0x60, R14 ;  /* 0x000000602c0e7825 */ /* 0x002fc800078e000e */
[----:B------:R-:W-:Y:S01]  /*2bc0*/  IMAD R13, R45, 0x60, RZ ;  /* 0x000000602d0d7824 */ /* 0x000fe200078e02ff */
[----:B------:R-:W-:-:S04]  /*2bd0*/  IADD3 R45, P5, R84, R14, RZ ;  /* 0x0000000e542d7210 */ /* 0x000fc80007fbe0ff */
[----:B------:R-:W-:Y:S02]  /*2be0*/  IADD3.X R46, R38, R15, R13, P5, !PT ;  /* 0x0000000f262e7210 */ /* 0x000fe40002ffe40d */
[----:B------:R-:W1:Y:S01]  /*2bf0*/  LDC.64 R14, c[0x0][0x408] ;  /* 0x00010200ff0e7b82 */ /* 0x000e620000000a00 */
[----:B------:R-:W-:-:S03]  /*2c00*/  MOV R13, R11 ;  /* 0x0000000b000d7202 */ /* 0x000fc60000000f00 */
[----:B-1----:R-:W-:-:S04]  /*2c10*/  IMAD.WIDE.U32 R12, R14, 0x60, R12 ;  /* 0x000000600e0c7825 */ /* 0x002fc800078e000c */
[----:B------:R-:W-:Y:S01]  /*2c20*/  IMAD R15, R15, 0x60, RZ ;  /* 0x000000600f0f7824 */ /* 0x000fe200078e02ff */
[----:B------:R-:W-:-:S04]  /*2c30*/  IADD3 R11, P5, R88, R12, RZ ;  /* 0x0000000c580b7210 */ /* 0x000fc80007fbe0ff */
[----:B------:R-:W-:Y:S02]  /*2c40*/  IADD3.X R44, R40, R13, R15, P5, !PT ;  /* 0x0000000d282c7210 */ /* 0x000fe40002ffe40f */
        /* <DEDUP_REMOVED lines=13> */
.L_x_7026:
[----:B------:R-:W-:Y:S05]  /*2d20*/  BSYNC B1 ;  /* 0x0000000000017941 */ /* 0x000fea0003800000 */
.L_x_7025:
[----:B-----5:R-:W-:Y:S01]  /*2d30*/  IMAD.MOV.U32 R11, RZ, RZ, R52 ;  /* 0x000000ffff0b7224 */ /* 0x020fe200078e0034 */
[----:B-1----:R-:W-:Y:S01]  /*2d40*/  MOV R13, R56 ;  /* 0x00000038000d7202 */ /* 0x002fe20000000f00 */
[----:B------:R-:W-:Y:S01]  /*2d50*/  IMAD.MOV.U32 R12, RZ, RZ, R53 ;  /* 0x000000ffff0c7224 */ /* 0x000fe200078e0035 */
[----:B------:R-:W-:Y:S01]  /*2d60*/  ISETP.NE.AND P5, PT, R157, 0x3, PT ;  /* 0x000000039d00780c */ /* 0x000fe20003fa5270 */
        /* <DEDUP_REMOVED lines=13> */
[----:B0-----:R-:W-:Y:S01]  /*2e40*/  PRMT R78, R11, 0x5410, R12 ;  /* 0x000054100b4e7816 */ /* 0x001fe2000000000c */
        /* <DEDUP_REMOVED lines=9> */
.L_x_7027:
[----:B------:R-:W-:Y:S01]  /*2ee0*/  IMAD R92, R155, 0x8, R156 ;  /* 0x000000089b5c7824 */ /* 0x000fe200078e029c */
[----:B------:R-:W-:Y:S01]  /*2ef0*/  SHF.L.U32 R103, R154, 0x1f, RZ ;  /* 0x0000001f9a677819 */ /* 0x000fe200000006ff */
[----:B------:R-:W-:Y:S03]  /*2f00*/  BSSY B1, `(.L_x_7028) ;  /* 0x0000003000017945 */ /* 0x000fe60003800000 */
[----:B------:R-:W0:Y:S02]  /*2f10*/  SYNCS.PHASECHK.TRANS64.TRYWAIT P6, [R92+URZ+0x28890], R103 ;  /* 0x028890675c0075a7 */ /* 0x000e2400080c017f */
[----:B0-----:R-:W-:Y:S05]  /*2f20*/  @!P6 BRA `(.L_x_7029) ;  /* 0x0000017400e0e947 */ /* 0x001fea0003800000 */
.L_x_7324:
[----:B------:R-:W-:Y:S05]  /*2f30*/  BSYNC B1 ;  /* 0x0000000000017941 */ /* 0x000fea0003800000 */
.L_x_7028:
[----:B------:R-:W-:-:S03]  /*2f40*/  UMOV UR4, 0xffffffff ;  /* 0xffffffff00047882 */ /* 0x000fc60000000000 */
[----:B------:R-:W-:Y:S05]  /*2f50*/  BRA.DIV UR4, `(.L_x_7030) ;  /* 0x0000017604e87947 */ /* 0x000fea000b800000 */
[----:B------:R1:W2:Y:S04]  /*2f60*/  SHFL.IDX PT, R79, R108, RZ, 0x181f ;  /* 0x00181fff6c4f7589 */ /* 0x0002a800000e0000 */
[----:B------:R1:W3:Y:S02]  /*2f70*/  SHFL.IDX PT, R105, R109, RZ, 0x181f ;  /* 0x00181fff6d697589 */ /* 0x0002e400000e0000 */
.L_x_7328:
[----:B------:R-:W-:Y:S01]  /*2f80*/  ISETP.NE.AND P6, PT, R124, RZ, PT ;  /* 0x000000ff7c00720c */ /* 0x000fe20003fc5270 */
[----:B------:R-:W-:-:S12]  /*2f90*/  BSSY B1, `(.L_x_7031) ;  /* 0x0000066000017945 */ /* 0x000fd80003800000 */
[----:B------:R-:W-:Y:S05]  /*2fa0*/  @P6 BRA `(.L_x_7032) ;  /* 0x0000000400906947 */ /* 0x000fea0003800000 */
[----:B------:R-:W-:Y:S04]  /*2fb0*/  BSSY B2, `(.L_x_7033) ;  /* 0x0000032000027945 */ /* 0x000fe80003800000 */
[----:B------:R-:W-:Y:S05]  /*2fc0*/  @P1 BRA `(.L_x_7034) ;  /* 0x0000000000c01947 */ /* 0x000fea0003800000 */
        /* <DEDUP_REMOVED lines=20> */
[----:B------:R-:W-:Y:S01]  /*3110*/  FMUL.FTZ R125, R15, R75 ;  /* 0x0000004b0f7d7220 */ /* 0x000fe20000410000 */
[C---:B------:R-:W-:Y:S01]  /*3120*/  FMUL.FTZ R124, R13.reuse, R124 ;  /* 0x0000007c0d7c7220 */ /* 0x040fe20000410000 */
[----:B------:R-:W-:Y:S01]  /*3130*/  FFMA.FTZ R126, R13, R74, -R126 ;  /* 0x0000004a0d7e7223 */ /* 0x000fe2000001087e */
[----:B------:R-:W-:Y:S01]  /*3140*/  FFMA.FTZ R128, R15, R73, -R128 ;  /* 0x000000490f807223 */ /* 0x000fe20000010880 */
[----:B------:R-:W-:-:S02]  /*3150*/  HADD2.F32 R15, -RZ, R123.H1_H1 ;  /* 0x3000007bff0f7230 */ /* 0x000fc40000004100 */
[----:B------:R-:W-:Y:S01]  /*3160*/  FFMA.FTZ R75, R11, R74, R124 ;  /* 0x0000004a0b4b7223 */ /* 0x000fe2000001007c */
[--C-:B------:R-:W-:Y:S02]  /*3170*/  HADD2.F32 R11, -RZ, R12.reuse.H1_H1 ;  /* 0x3000000cff0b7230 */ /* 0x100fe40000004100 */
[----:B------:R-:W-:Y:S01]  /*3180*/  FFMA.FTZ R125, R72, R73, R125 ;  /* 0x00000049487d7223 */ /* 0x000fe2000001007d */
[----:B------:R-:W-:Y:S02]  /*3190*/  HADD2.F32 R123, -RZ, R123.H0_H0 ;  /* 0x2000007bff7b7230 */ /* 0x000fe40000004100 */
[----:B------:R-:W-:Y:S02]  /*31a0*/  HADD2.F32 R12, -RZ, R12.H0_H0 ;  /* 0x2000000cff0c7230 */ /* 0x000fe40000004100 */
[----:B------:R-:W-:Y:S02]  /*31b0*/  HADD2.F32 R72, -RZ, R121.H1_H1 ;  /* 0x30000079ff487230 */ /* 0x000fe40000004100 */
[----:B------:R-:W-:Y:S01]  /*31c0*/  FMUL.FTZ R73, R11, R123 ;  /* 0x0000007b0b497220 */ /* 0x000fe20000410000 */
[----:B------:R-:W-:-:S02]  /*31d0*/  HADD2.F32 R13, -RZ, R14.H1_H1 ;  /* 0x3000000eff0d7230 */ /* 0x000fc40000004100 */
[C---:B------:R-:W-:Y:S01]  /*31e0*/  FMUL.FTZ R74, R12.reuse, R123 ;  /* 0x0000007b0c4a7220 */ /* 0x040fe20000410000 */
[----:B------:R-:W-:Y:S02]  /*31f0*/  HADD2.F32 R14, -RZ, R14.H0_H0 ;  /* 0x2000000eff0e7230 */ /* 0x000fe40000004100 */
[-C--:B------:R-:W-:Y:S01]  /*3200*/  FFMA.FTZ R73, R12, R15.reuse, -R73 ;  /* 0x0000000f0c497223 */ /* 0x080fe20000010849 */
[----:B------:R-:W-:Y:S02]  /*3210*/  HADD2.F32 R121, -RZ, R121.H0_H0 ;  /* 0x20000079ff797230 */ /* 0x000fe40000004100 */
[-C--:B------:R-:W-:Y:S01]  /*3220*/  FMUL.FTZ R123, R13, R72.reuse ;  /* 0x000000480d7b7220 */ /* 0x080fe20000410000 */
[----:B------:R-:W-:Y:S01]  /*3230*/  FFMA.FTZ R74, R11, R15, R74 ;  /* 0x0000000f0b4a7223 */ /* 0x000fe2000001004a */
[C---:B------:R-:W-:Y:S01]  /*3240*/  FMUL.FTZ R72, R14.reuse, R72 ;  /* 0x000000480e487220 */ /* 0x040fe20000410000 */
[----:B------:R-:W-:Y:S01]  /*3250*/  F2FP.F16.F32.PACK_AB R15, R125, R128 ;  /* 0x000000807d0f723e */ /* 0x000fe200000000ff */
[----:B------:R-:W-:-:S02]  /*3260*/  FFMA.FTZ R123, R14, R121, -R123 ;  /* 0x000000790e7b7223 */ /* 0x000fc4000001087b */
[----:B------:R-:W-:Y:S01]  /*3270*/  FFMA.FTZ R72, R13, R121, R72 ;  /* 0x000000790d487223 */ /* 0x000fe20000010048 */
[----:B------:R-:W-:Y:S02]  /*3280*/  F2FP.F16.F32.PACK_AB R13, R75, R126 ;  /* 0x0000007e4b0d723e */ /* 0x000fe400000000ff */
[----:B------:R-:W-:Y:S02]  /*3290*/  F2FP.F16.F32.PACK_AB R12, R74, R73 ;  /* 0x000000494a0c723e */ /* 0x000fe400000000ff */
[----:B------:R-:W-:-:S07]  /*32a0*/  F2FP.F16.F32.PACK_AB R14, R72, R123 ;  /* 0x0000007b480e723e */ /* 0x000fce00000000ff */
.L_x_7036:
[----:B------:R-:W-:Y:S05]  /*32b0*/  BSYNC B3 ;  /* 0x0000000000037941 */ /* 0x000fea0003800000 */
.L_x_7035:
[----:B0-----:R4:W-:Y:S02]  /*32c0*/  ST.E.128 desc[UR38][R76.64], R12 ;  /* 0x0000000c4c007985 */ /* 0x0019e4000c101d26 */
.L_x_7034:
[----:B------:R-:W-:Y:S05]  /*32d0*/  BSYNC B2 ;  /* 0x0000000000027941 */ /* 0x000fea0003800000 */
.L_x_7033:
[----:B------:R-:W-:Y:S05]  /*32e0*/  @P2 BRA `(.L_x_7032) ;  /* 0x0000000000c02947 */ /* 0x000fea0003800000 */
[----:B----4-:R4:W0:Y:S01]  /*32f0*/  LDS.128 R12, [R94+0x1c400] ;  /* 0x01c400005e0c7984 */ /* 0x0108220000000c00 */
        /* <DEDUP_REMOVED lines=45> */
.L_x_7038:
[----:B------:R-:W-:Y:S05]  /*35d0*/  BSYNC B2 ;  /* 0x0000000000027941 */ /* 0x000fea0003800000 */
.L_x_7037:
[----:B0-----:R0:W-:Y:S02]  /*35e0*/  ST.E.128 desc[UR38][R72.64], R12 ;  /* 0x0000000c48007985 */ /* 0x0011e4000c101d26 */
.L_x_7032:
[----:B------:R-:W-:Y:S05]  /*35f0*/  BSYNC B1 ;  /* 0x0000000000017941 */ /* 0x000fea0003800000 */
.L_x_7031:
[----:B------:R-:W-:-:S03]  /*3600*/  UMOV UR4, 0xffffffff ;  /* 0xffffffff00047882 */ /* 0x000fc60000000000 */
[----:B------:R-:W-:Y:S05]  /*3610*/  BRA.DIV UR4, `(.L_x_7039) ;  /* 0x0000017204847947 */ /* 0x000fea000b800000 */
[----:B------:R1:W1:Y:S04]  /*3620*/  SHFL.IDX PT, R71, R108, 0x1, 0x181f ;  /* 0x00381f006c477f89 */ /* 0x00026800000e0000 */
[----:B0-----:R0:W0:Y:S02]  /*3630*/  SHFL.IDX PT, R73, R109, 0x1, 0x181f ;  /* 0x00381f006d497f89 */ /* 0x00102400000e0000 */
.L_x_7332:
[----:B------:R-:W-:Y:S01]  /*3640*/  ISETP.NE.AND P6, PT, R122, RZ, PT ;  /* 0x000000ff7a00720c */ /* 0x000fe20003fc5270 */
[----:B------:R-:W-:-:S12]  /*3650*/  BSSY B1, `(.L_x_7040) ;  /* 0x0000066000017945 */ /* 0x000fd80003800000 */
[----:B------:R-:W-:Y:S05]  /*3660*/  @P6 BRA `(.L_x_7041) ;  /* 0x0000000400906947 */ /* 0x000fea0003800000 */
[----:B------:R-:W-:Y:S04]  /*3670*/  BSSY B2, `(.L_x_7042) ;  /* 0x0000032000027945 */ /* 0x000fe80003800000 */
[----:B------:R-:W-:Y:S05]  /*3680*/  @P1 BRA `(.L_x_7043) ;  /* 0x0000000000c01947 */ /* 0x000fea0003800000 */
[----:B----4-:R4:W2:Y:S01]  /*3690*/  LDS.128 R12, [R94+0x19400] ;  /* 0x019400005e0c7984 */ /* 0x0108a20000000c00 */
[C---:B0-----:R-:W-:Y:S01]  /*36a0*/  LEA R68, P6, R16.reuse, R73, 0x1 ;  /* 0x0000004910447211 */ /* 0x041fe200078c08ff */
[----:B------:R-:W-:Y:S03]  /*36b0*/  BSSY B3, `(.L_x_7044) ;  /* 0x000002c000037945 */ /* 0x000fe60003800000 */
[----:B-1----:R-:W-:Y:S02]  /*36c0*/  LEA.HI.X R69, R16, R71, R17, 0x1, P6 ;  /* 0x0000004710457211 */ /* 0x002fe400030f0c11 */
[----:B------:R-:W-:-:S13]  /*36d0*/  ISETP.GE.AND P6, PT, R18, R104, PT ;  /* 0x000000681200720c */ /* 0x000fda0003fc6270 */
        /* <DEDUP_REMOVED lines=41> */
.L_x_7045:
[----:B------:R-:W-:Y:S05]  /*3970*/  BSYNC B3 ;  /* 0x0000000000037941 */ /* 0x000fea0003800000 */
.L_x_7044:
[----:B--2---:R0:W-:Y:S02]  /*3980*/  ST.E.128 desc[UR38][R68.64], R12 ;  /* 0x0000000c44007985 */ /* 0x0041e4000c101d26 */
.L_x_7043:
[----:B------:R-:W-:Y:S05]  /*3990*/  BSYNC B2 ;  /* 0x0000000000027941 */ /* 0x000fea0003800000 */
.L_x_7042:
[----:B------:R-:W-:Y:S05]  /*39a0*/  @P2 BRA `(.L_x_7041) ;  /* 0x0000000000c02947 */ /* 0x000fea0003800000 */
[----:B0---4-:R0:W4:Y:S01]  /*39b0*/  LDS.128 R12, [R94+0x1d400] ;  /* 0x01d400005e0c7984 */ /* 0x0111220000000c00 */
[C---:B------:R-:W-:Y:S01]  /*39c0*/  LEA R64, P6, R22.reuse, R73, 0x1 ;  /* 0x0000004916407211 */ /* 0x040fe200078c08ff */
[----:B------:R-:W-:Y:S03]  /*39d0*/  BSSY B2, `(.L_x_7046) ;  /* 0x000002c000027945 */ /* 0x000fe60003800000 */
[----:B-1----:R-:W-:Y:S02]  /*39e0*/  LEA.HI.X R65, R22, R71, R2, 0x1, P6 ;  /* 0x0000004716417211 */ /* 0x002fe400030f0c02 */
        /* <DEDUP_REMOVED lines=42> */
.L_x_7047:
[----:B------:R-:W-:Y:S05]  /*3c90*/  BSYNC B2 ;  /* 0x0000000000027941 */ /* 0x000fea0003800000 */
.L_x_7046:
[----:B----4-:R0:W-:Y:S02]  /*3ca0*/  ST.E.128 desc[UR38][R64.64], R12 ;  /* 0x0000000c40007985 */ /* 0x0101e4000c101d26 */
.L_x_7041:
[----:B------:R-:W-:Y:S05]  /*3cb0*/  BSYNC B1 ;  /* 0x0000000000017941 */ /* 0x000fea0003800000 */
.L_x_7040:
[----:B------:R-:W-:-:S03]  /*3cc0*/  UMOV UR4, 0xffffffff ;  /* 0xffffffff00047882 */ /* 0x000fc60000000000 */
[----:B------:R-:W-:Y:S05]  /*3cd0*/  BRA.DIV UR4, `(.L_x_7048) ;  /* 0x0000016e04207947 */ /* 0x000fea000b800000 */
[----:B------:R1:W1:Y:S04]  /*3ce0*/  SHFL.IDX PT, R63, R108, 0x2, 0x181f ;  /* 0x00581f006c3f7f89 */ /* 0x00026800000e0000 */
[----:B0-----:R0:W0:Y:S02]  /*3cf0*/  SHFL.IDX PT, R65, R109, 0x2, 0x181f ;  /* 0x00581f006d417f89 */ /* 0x00102400000e0000 */
.L_x_7336:
[----:B------:R-:W-:Y:S04]  /*3d00*/  BSSY B1, `(.L_x_7049) ;  /* 0x0000066000017945 */ /* 0x000fe80003800000 */
        /* <DEDUP_REMOVED lines=49> */
.L_x_7054:
[----:B------:R-:W-:Y:S05]  /*4020*/  BSYNC B3 ;  /* 0x0000000000037941 */ /* 0x000fea0003800000 */
.L_x_7053:
[----:B--2---:R0:W-:Y:S02]  /*4030*/  ST.E.128 desc[UR38][R60.64], R12 ;  /* 0x0000000c3c007985 */ /* 0x0041e4000c101d26 */
.L_x_7052:
[----:B------:R-:W-:Y:S05]  /*4040*/  BSYNC B2 ;  /* 0x0000000000027941 */ /* 0x000fea0003800000 */
.L_x_7051:
        /* <DEDUP_REMOVED lines=47> */
.L_x_7056:
[----:B------:R-:W-:Y:S05]  /*4340*/  BSYNC B2 ;  /* 0x0000000000027941 */ /* 0x000fea0003800000 */
.L_x_7055:
[----:B----4-:R0:W-:Y:S02]  /*4350*/  ST.E.128 desc[UR38][R56.64], R12 ;  /* 0x0000000c38007985 */ /* 0x0101e4000c101d26 */
.L_x_7050:
[----:B------:R-:W-:Y:S05]  /*4360*/  BSYNC B1 ;  /* 0x0000000000017941 */ /* 0x000fea0003800000 */
.L_x_7049:
[----:B------:R-:W-:-:S03]  /*4370*/  UMOV UR4, 0xffffffff ;  /* 0xffffffff00047882 */ /* 0x000fc60000000000 */
[----:B------:R-:W-:Y:S05]  /*4380*/  BRA.DIV UR4, `(.L_x_7057) ;  /* 0x0000016604c07947 */ /* 0x000fea000b800000 */
[----:B------:R2:W2:Y:S04]  /*4390*/  SHFL.IDX PT, R55, R108, 0x3, 0x181f ;  /* 0x00781f006c377f89 */ /* 0x0004a800000e0000 */
[----:B01----:R-:W0:Y:S02]  /*43a0*/  SHFL.IDX PT, R109, R109, 0x3, 0x181f ;  /* 0x00781f006d6d7f89 */ /* 0x003e2400000e0000 */
.L_x_7340:
[----:B------:R-:W-:Y:S05]  /*43b0*/  @P4 BRA `(.L_x_7058) ;  /* 0x0000003400304947 */ /* 0x000fea0003800000 */
[----:B------:R-:W-:Y:S04]  /*43c0*/  BSSY B1, `(.L_x_7059) ;  /* 0x0000032000017945 */ /* 0x000fe80003800000 */
[----:B------:R-:W-:Y:S05]  /*43d0*/  @P1 BRA `(.L_x_7060) ;  /* 0x0000000000c01947 */ /* 0x000fea0003800000 */
[----:B----4-:R1:W4:Y:S01]  /*43e0*/  LDS.128 R12, [R94+0x1b400] ;  /* 0x01b400005e0c7984 */ /* 0x0103220000000c00 */
[C---:B0-----:R-:W-:Y:S01]  /*43f0*/  LEA R52, P3, R16.reuse, R109, 0x1 ;  /* 0x0000006d10347211 */ /* 0x041fe200078608ff */
[----:B------:R-:W-:Y:S03]  /*4400*/  BSSY B2, `(.L_x_7061) ;  /* 0x000002c000027945 */ /* 0x000fe60003800000 */
[----:B--2---:R-:W-:Y:S02]  /*4410*/  LEA.HI.X R53, R16, R55, R17, 0x1, P3 ;  /* 0x0000003710357211 */ /* 0x004fe400018f0c11 */
[----:B------:R-:W-:-:S13]  /*4420*/  ISETP.GE.AND P3, PT, R18, R104, PT ;  /* 0x000000681200720c */ /* 0x000fda0003f66270 */
[----:B-1----:R-:W-:Y:S05]  /*4430*/  @P3 BRA `(.L_x_7062) ;  /* 0x0000000000a03947 */ /* 0x002fea0003800000 */
        /* <DEDUP_REMOVED lines=40> */
.L_x_7062:
[----:B------:R-:W-:Y:S05]  /*46c0*/  BSYNC B2 ;  /* 0x0000000000027941 */ /* 0x000fea0003800000 */
.L_x_7061:
[----:B----4-:R1:W-:Y:S02]  /*46d0*/  ST.E.128 desc[UR38][R52.64], R12 ;  /* 0x0000000c34007985 */ /* 0x0103e4000c101d26 */
.L_x_7060:
[----:B------:R-:W-:Y:S05]  /*46e0*/  BSYNC B1 ;  /* 0x0000000000017941 */ /* 0x000fea0003800000 */
.L_x_7059:
[----:B------:R-:W-:Y:S05]  /*46f0*/  @P2 BRA `(.L_x_7058) ;  /* 0x0000003000602947 */ /* 0x000fea0003800000 */
[----:B-1--4-:R1:W4:Y:S01]  /*4700*/  LDS.128 R12, [R94+0x1f400] ;  /* 0x01f400005e0c7984 */ /* 0x0123220000000c00 */
        /* <DEDUP_REMOVED lines=45> */
.L_x_7064:
[----:B------:R-:W-:Y:S05]  /*49e0*/  BSYNC B1 ;  /* 0x0000000000017941 */ /* 0x000fea0003800000 */
.L_x_7063:
[----:B----4-:R0:W-:Y:S01]  /*49f0*/  ST.E.128 desc[UR38][R48.64], R12 ;  /* 0x0000000c30007985 */ /* 0x0101e2000c101d26 */
[----:B------:R-:W-:Y:S05]  /*4a00*/  BRA `(.L_x_7058) ;  /* 0x0000002c009c7947 */ /* 0x000fea0003800000 */
.L_x_7018:
[----:B------:R-:W-:Y:S02]  /*4a10*/  ISETP.GE.AND P4, PT, R220, R98, PT ;  /* 0x00000062dc00720c */ /* 0x000fe40003f86270 */
[----:B------:R-:W-:Y:S02]  /*4a20*/  CS2R R50, SRZ ;  /* 0x0000000000327805 */ /* 0x000fe4000001ff00 */
[----:B------:R-:W-:-:S13]  /*4a30*/  ISETP.GE.OR P4, PT, R16, R104, P4 ;  /* 0x000000681000720c */ /* 0x000fda0002786670 */
[----:B------:R-:W-:Y:S01]  /*4a40*/  @!P4 IADD3 R46, P3, P5, R86, R14, R10 ;  /* 0x0000000e562ec210 */ /* 0x000fe20007d7e00a */
[----:B------:R-:W0:Y:S03]  /*4a50*/  @!P4 LDC.64 R60, c[0x0][0x3e8] ;  /* 0x0000fa00ff3ccb82 */ /* 0x000e260000000a00 */
[----:B------:R-:W-:Y:S02]  /*4a60*/  @!P4 IADD3.X R47, R39, R103, R7, P3, P5 ;  /* 0x00000067272fc210 */ /* 0x000fe40001fea407 */
[----:B------:R-:W-:-:S03]  /*4a70*/  @!P4 IADD3 R44, P3, P5, R90, R12, R32 ;  /* 0x0000000c5a2cc210 */ /* 0x000fc60007d7e020 */
[----:B------:R-:W1:Y:S01]  /*4a80*/  @!P4 LDC.64 R62, c[0x0][0x400] ;  /* 0x00010000ff3ecb82 */ /* 0x000e620000000a00 */
[----:B------:R-:W-:Y:S02]  /*4a90*/  @!P4 IADD3.X R45, R80, R11, R29, P3, P5 ;  /* 0x0000000b502dc210 */ /* 0x000fe40001fea41d */
[----:B------:R-:W-:-:S04]  /*4aa0*/  ISETP.GE.AND P3, PT, R219, R98, PT ;  /* 0x00000062db00720c */ /* 0x000fc80003f66270 */
[----:B------:R-:W-:-:S13]  /*4ab0*/  ISETP.GE.OR P3, PT, R16, R104, P3 ;  /* 0x000000681000720c */ /* 0x000fda0001f66670 */
[----:B------:R-:W-:Y:S01]  /*4ac0*/  @!P3 IADD3 R66, P5, P6, R86, R20, R14 ;  /* 0x000000145642b210 */ /* 0x000fe20007ebe00e */
[----:B------:R-:W2:Y:S03]  /*4ad0*/  @!P3 LDC.64 R68, c[0x0][0x3e8] ;  /* 0x0000fa00ff44bb82 */ /* 0x000ea60000000a00 */
[----:B------:R-:W-:Y:S02]  /*4ae0*/  @!P3 IADD3.X R67, R39, R8, R103, P5, P6 ;  /* 0x000000082743b210 */ /* 0x000fe40002fec467 */
[----:B------:R-:W-:-:S03]  /*4af0*/  @!P3 IADD3 R64, P5, P6, R90, R33, R12 ;  /* 0x000000215a40b210 */ /* 0x000fc60007ebe00c */
[----:B------:R-:W3:Y:S01]  /*4b00*/  @!P3 LDC.64 R70, c[0x0][0x400] ;  /* 0x00010000ff46bb82 */ /* 0x000ee20000000a00 */
[----:B------:R-:W-:Y:S02]  /*4b10*/  @!P3 IADD3.X R65, R80, R30, R11, P5, P6 ;  /* 0x0000001e5041b210 */ /* 0x000fe40002fec40b */
[----:B------:R-:W-:-:S04]  /*4b20*/  ISETP.GE.AND P5, PT, R153, R98, PT ;  /* 0x000000629900720c */ /* 0x000fc80003fa6270 */
[----:B------:R-:W-:-:S13]  /*4b30*/  ISETP.GE.OR P5, PT, R16, R104, P5 ;  /* 0x000000681000720c */ /* 0x000fda0002fa6670 */
[----:B------:R-:W4:Y:S01]  /*4b40*/  @!P5 LDC.64 R52, c[0x0][0x3e8] ;  /* 0x0000fa00ff34db82 */ /* 0x000f220000000a00 */
[----:B------:R-:W-:-:S04]  /*4b50*/  @!P5 IADD3 R48, P6, R86, R14, RZ ;  /* 0x0000000e5630d210 */ /* 0x000fc80007fde0ff */
[----:B------:R-:W-:-:S03]  /*4b60*/  @!P5 IADD3.X R49, R103, R39, RZ, P6, !PT ;  /* 0x000000276731d210 */ /* 0x000fc600037fe4ff */
[----:B------:R-:W0:Y:S01]  /*4b70*/  @!P5 LDC.64 R54, c[0x0][0x400] ;  /* 0x00010000ff36db82 */ /* 0x000e220000000a00 */
[----:B----4-:R-:W-:-:S04]  /*4b80*/  @!P5 LEA R52, P6, R48, R52, 0x1 ;  /* 0x000000343034d211 */ /* 0x010fc800078c08ff */
[----:B------:R-:W-:Y:S02]  /*4b90*/  @!P5 LEA.HI.X R53, R48, R53, R49, 0x1, P6 ;  /* 0x000000353035d211 */ /* 0x000fe400030f0c31 */
[----:B------:R-:W-:-:S05]  /*4ba0*/  @!P5 IADD3 R48, P6, R90, R12, RZ ;  /* 0x0000000c5a30d210 */ /* 0x000fca0007fde0ff */
[----:B------:R-:W-:Y:S01]  /*4bb0*/  @!P5 IMAD.X R49, R11, 0x1, R80, P6 ;  /* 0x000000010b31d824 */ /* 0x000fe200030e0650 */
[----:B0-----:R-:W-:-:S04]  /*4bc0*/  @!P5 LEA R54, P6, R48, R54, 0x1 ;  /* 0x000000363036d211 */ /* 0x001fc800078c08ff */
[----:B------:R-:W-:Y:S02]  /*4bd0*/  @!P5 LEA.HI.X R55, R48, R55, R49, 0x1, P6 ;  /* 0x000000373037d211 */ /* 0x000fe400030f0c31 */
[----:B------:R-:W-:Y:S02]  /*4be0*/  CS2R R48, SRZ ;  /* 0x0000000000307805 */ /* 0x000fe4000001ff00 */
[----:B------:R-:W-:-:S04]  /*4bf0*/  @!P4 LEA R60, P6, R46, R60, 0x1 ;  /* 0x0000003c2e3cc211 */ /* 0x000fc800078c08ff */
[----:B------:R-:W-:Y:S02]  /*4c00*/  @!P4 LEA.HI.X R61, R46, R61, R47, 0x1, P6 ;  /* 0x0000003d2e3dc211 */ /* 0x000fe400030f0c2f */
[----:B------:R-:W-:Y:S02]  /*4c10*/  CS2R R46, SRZ ;  /* 0x00000000002e7805 */ /* 0x000fe4000001ff00 */
[C---:B-1----:R-:W-:Y:S01]  /*4c20*/  @!P4 LEA R62, P6, R44.reuse, R62, 0x1 ;  /* 0x0000003e2c3ec211 */ /* 0x042fe200078c08ff */
[----:B------:R0:W5:Y:S03]  /*4c30*/  @!P5 LDG.E.128 R48, desc[UR38][R54.64] ;  /* 0x000000263630d981 */ /* 0x000166000c1e1d00 */
[----:B------:R-:W-:Y:S02]  /*4c40*/  @!P4 LEA.HI.X R63, R44, R63, R45, 0x1, P6 ;  /* 0x0000003f2c3fc211 */ /* 0x000fe400030f0c2d */
[----:B------:R-:W-:-:S02]  /*4c50*/  CS2R R44, SRZ ;  /* 0x00000000002c7805 */ /* 0x000fc4000001ff00 */
[----:B------:R-:W-:Y:S02]  /*4c60*/  CS2R R58, SRZ ;  /* 0x00000000003a7805 */ /* 0x000fe4000001ff00 */
[----:B------:R-:W-:Y:S02]  /*4c70*/  CS2R R56, SRZ ;  /* 0x0000000000387805 */ /* 0x000fe4000001ff00 */
[----:B------:R1:W5:Y:S01]  /*4c80*/  @!P5 LDG.E.128 R44, desc[UR38][R52.64] ;  /* 0x00000026342cd981 */ /* 0x000362000c1e1d00 */
[----:B0-----:R-:W-:-:S03]  /*4c90*/  CS2R R54, SRZ ;  /* 0x0000000000367805 */ /* 0x001fc6000001ff00 */
[----:B------:R0:W5:Y:S01]  /*4ca0*/  @!P4 LDG.E.128 R56, desc[UR38][R62.64] ;  /* 0x000000263e38c981 */ /* 0x000162000c1e1d00 */
[----:B-1----:R-:W-:-:S06]  /*4cb0*/  CS2R R52, SRZ ;  /* 0x0000000000347805 */ /* 0x002fcc000001ff00 */
[----:B------:R1:W5:Y:S01]  /*4cc0*/  @!P4 LDG.E.128 R52, desc[UR38][R60.64] ;  /* 0x000000263c34c981 */ /* 0x000362000c1e1d00 */
[----:B--2---:R-:W-:-:S04]  /*4cd0*/  @!P3 LEA R68, P4, R66, R68, 0x1 ;  /* 0x000000444244b211 */ /* 0x004fc800078808ff */
[----:B------:R-:W-:Y:S02]  /*4ce0*/  @!P3 LEA.HI.X R69, R66, R69, R67, 0x1, P4 ;  /* 0x000000454245b211 */ /* 0x000fe400020f0c43 */
[----:B---3--:R-:W-:-:S04]  /*4cf0*/  @!P3 LEA R70, P4, R64, R70, 0x1 ;  /* 0x000000464046b211 */ /* 0x008fc800078808ff */
[----:B------:R-:W-:Y:S02]  /*4d00*/  @!P3 LEA.HI.X R71, R64, R71, R65, 0x1, P4 ;  /* 0x000000474047b211 */ /* 0x000fe400020f0c41 */
[----:B------:R-:W-:-:S04]  /*4d10*/  ISETP.GE.AND P4, PT, R218, R98, PT ;  /* 0x00000062da00720c */ /* 0x000fc80003f86270 */
[----:B------:R-:W-:Y:S02]  /*4d20*/  ISETP.GE.OR P4, PT, R16, R104, P4 ;  /* 0x000000681000720c */ /* 0x000fe40002786670 */
[----:B0-----:R-:W-:Y:S02]  /*4d30*/  CS2R R62, SRZ ;  /* 0x00000000003e7805 */ /* 0x001fe4000001ff00 */
[----:B-1----:R-:W-:Y:S02]  /*4d40*/  CS2R R60, SRZ ;  /* 0x00000000003c7805 */ /* 0x002fe4000001ff00 */
[----:B------:R-:W-:Y:S02]  /*4d50*/  CS2R R66, SRZ ;  /* 0x0000000000427805 */ /* 0x000fe4000001ff00 */
[----:B------:R-:W-:Y:S01]  /*4d60*/  CS2R R64, SRZ ;  /* 0x0000000000407805 */ /* 0x000fe2000001ff00 */
[----:B------:R-:W-:Y:S01]  /*4d70*/  BSSY B1, `(.L_x_7065) ;  /* 0x000001d000017945 */ /* 0x000fe20003800000 */
[----:B------:R-:W-:-:S02]  /*4d80*/  CS2R R74, SRZ ;  /* 0x00000000004a7805 */ /* 0x000fc4000001ff00 */
[----:B------:R-:W-:Y:S01]  /*4d90*/  CS2R R72, SRZ ;  /* 0x0000000000487805 */ /* 0x000fe2000001ff00 */
[----:B------:R0:W5:Y:S04]  /*4da0*/  @!P3 LDG.E.128 R60, desc[UR38][R68.64] ;  /* 0x00000026443cb981 */ /* 0x000168000c1e1d00 */
[----:B------:R1:W5:Y:S01]  /*4db0*/  @!P3 LDG.E.128 R64, desc[UR38][R70.64] ;  /* 0x000000264640b981 */ /* 0x000362000c1e1d00 */
[----:B------:R-:W-:Y:S02]  /*4dc0*/  ISETP.GE.AND P3, PT, R16, R104, PT ;  /* 0x000000681000720c */ /* 0x000fe40003f66270 */
[----:B0-----:R-:W-:Y:S02]  /*4dd0*/  CS2R R68, SRZ ;  /* 0x0000000000447805 */ /* 0x001fe4000001ff00 */
[----:B-1----:R-:W-:Y:S01]  /*4de0*/  CS2R R70, SRZ ;  /* 0x0000000000467805 */ /* 0x002fe2000001ff00 */
[----:B------:R-:W-:Y:S08]  /*4df0*/  @P4 BRA `(.L_x_7066) ;  /* 0x0000000000504947 */ /* 0x000ff00003800000 */
[----:B------:R-:W0:Y:S01]  /*4e00*/  LDC.64 R68, c[0x0][0x3f8] ;  /* 0x0000fe00ff447b82 */ /* 0x000e220000000a00 */
[----:B------:R-:W-:Y:S01]  /*4e10*/  IMAD.MOV.U32 R15, RZ, RZ, R103 ;  /* 0x000000ffff0f7224 */ /* 0x000fe200078e0067 */
[----:B------:R-:W-:Y:S01]  /*4e20*/  MOV R13, R11 ;  /* 0x0000000b000d7202 */ /* 0x000fe20000000f00 */
[----:B------:R-:W-:Y:S01]  /*4e30*/  ULDC.64 UR4, c[0x0][0x3e8] ;  /* 0x0000fa0000047ab9 */ /* 0x000fe20000000a00 */
[----:B------:R-:W-:-:S04]  /*4e40*/  ULDC.64 UR6, c[0x0][0x400] ;  /* 0x0001000000067ab9 */ /* 0x000fc80000000a00 */
[----:B------:R-:W1:Y:S01]  /*4e50*/  LDC.64 R70, c[0x0][0x408] ;  /* 0x00010200ff467b82 */ /* 0x000e620000000a00 */
[----:B0-----:R-:W-:-:S04]  /*4e60*/  IMAD.WIDE.U32 R14, R68, 0x60, R14 ;  /* 0x00000060440e7825 */ /* 0x001fc800078e000e */
[----:B------:R-:W-:Y:S01]  /*4e70*/  IMAD R69, R69, 0x60, RZ ;  /* 0x0000006045457824 */ /* 0x000fe200078e02ff */
[----:B------:R-:W-:Y:S01]  /*4e80*/  IADD3 R14, P4, R86, R14, RZ ;  /* 0x0000000e560e7210 */ /* 0x000fe20007f9e0ff */
[----:B-1----:R-:W-:-:S03]  /*4e90*/  IMAD.WIDE.U32 R12, R70, 0x60, R12 ;  /* 0x00000060460c7825 */ /* 0x002fc600078e000c */
[----:B------:R-:W-:Y:S01]  /*4ea0*/  IADD3.X R15, R39, R15, R69, P4, !PT ;  /* 0x0000000f270f7210 */ /* 0x000fe200027fe445 */
[----:B------:R-:W-:Y:S01]  /*4eb0*/  IMAD R71, R71, 0x60, RZ ;  /* 0x0000006047477824 */ /* 0x000fe200078e02ff */
[----:B------:R-:W-:-:S04]  /*4ec0*/  IADD3 R11, P4, R90, R12, RZ ;  /* 0x0000000c5a0b7210 */ /* 0x000fc80007f9e0ff */
[----:B------:R-:W-:Y:S02]  /*4ed0*/  IADD3.X R12, R80, R13, R71, P4, !PT ;  /* 0x0000000d500c7210 */ /* 0x000fe400027fe447 */
[----:B------:R-:W-:-:S04]  /*4ee0*/  LEA R68, P4, R14, UR4, 0x1 ;  /* 0x000000040e447c11 */ /* 0x000fc8000f8808ff */
[----:B------:R-:W-:Y:S02]  /*4ef0*/  LEA.HI.X R69, R14, UR5, R15, 0x1, P4 ;  /* 0x000000050e457c11 */ /* 0x000fe4000a0f0c0f */
[----:B------:R-:W-:-:S04]  /*4f00*/  LEA R72, P4, R11, UR6, 0x1 ;  /* 0x000000060b487c11 */ /* 0x000fc8000f8808ff */
[----:B------:R-:W-:Y:S01]  /*4f10*/  LEA.HI.X R73, R11, UR7, R12, 0x1, P4 ;  /* 0x000000070b497c11 */ /* 0x000fe2000a0f0c0c */
[----:B------:R-:W5:Y:S05]  /*4f20*/  LDG.E.128 R68, desc[UR38][R68.64] ;  /* 0x0000002644447981 */ /* 0x000f6a000c1e1d00 */
[----:B------:R-:W5:Y:S03]  /*4f30*/  LDG.E.128 R72, desc[UR38][R72.64] ;  /* 0x0000002648487981 */ /* 0x000f66000c1e1d00 */
.L_x_7066:
[----:B------:R-:W-:Y:S05]  /*4f40*/  BSYNC B1 ;  /* 0x0000000000017941 */ /* 0x000fea0003800000 */
.L_x_7065:
[----:B-----5:R-:W-:Y:S01]  /*4f50*/  IMAD.MOV.U32 R11, RZ, RZ, R70 ;  /* 0x000000ffff0b7224 */ /* 0x020fe200078e0046 */
[----:B------:R-:W-:Y:S01]  /*4f60*/  MOV R13, R68 ;  /* 0x00000044000d7202 */ /* 0x000fe20000000f00 */
        /* <DEDUP_REMOVED lines=55> */
.L_x_7067:
[----:B------:R-:W-:Y:S01]  /*52e0*/  LEA R92, R155, R156, 0x3 ;  /* 0x0000009c9b5c7211 */ /* 0x000fe200078e18ff */
[----:B------:R-:W0:Y:S01]  /*52f0*/  LDC R110, c[0x0][0x2f4] ;  /* 0x0000bd00ff6e7b82 */ /* 0x000e220000000800 */
[----:B------:R-:W-:Y:S01]  /*5300*/  SHF.L.U32 R103, R154, 0x1f, RZ ;  /* 0x0000001f9a677819 */ /* 0x000fe200000006ff */
[----:B------:R-:W-:Y:S03]  /*5310*/  BSSY B1, `(.L_x_7068) ;  /* 0x0000003000017945 */ /* 0x000fe60003800000 */
[----:B------:R-:W1:Y:S02]  /*5320*/  SYNCS.PHASECHK.TRANS64.TRYWAIT P4, [R92+URZ+0x28890], R103 ;  /* 0x028890675c0075a7 */ /* 0x000e64000808017f */
[----:B-1----:R-:W-:Y:S05]  /*5330*/  @!P4 BRA `(.L_x_7069) ;  /* 0x000001580020c947 */ /* 0x002fea0003800000 */
.L_x_7341:
[----:B------:R-:W-:Y:S05]  /*5340*/  BSYNC B1 ;  /* 0x0000000000017941 */ /* 0x000fea0003800000 */
.L_x_7068:
[----:B------:R-:W-:Y:S01]  /*5350*/  UMOV UR4, 0xffffffff ;  /* 0xffffffff00047882 */ /* 0x000fe20000000000 */
[----:B0-----:R-:W-:Y:S02]  /*5360*/  IMAD.IADD R112, R110, 0x1, -R37 ;  /* 0x000000016e707824 */ /* 0x001fe400078e0a25 */
[----:B------:R-:W-:Y:S05]  /*5370*/  BRA.DIV UR4, `(.L_x_7070) ;  /* 0x0000015a04247947 */ /* 0x000fea000b800000 */
[----:B------:R0:W2:Y:S04]  /*5380*/  SHFL.IDX PT, R107, R108, RZ, 0x181f ;  /* 0x00181fff6c6b7589 */ /* 0x0000a800000e0000 */
[----:B------:R0:W3:Y:S02]  /*5390*/  SHFL.IDX PT, R106, R109, RZ, 0x181f ;  /* 0x00181fff6d6a7589 */ /* 0x0000e400000e0000 */
.L_x_7345:
[----:B------:R-:W-:Y:S01]  /*53a0*/  ISETP.GE.OR P4, PT, R153, R98, P1 ;  /* 0x000000629900720c */ /* 0x000fe20000f86670 */
[----:B------:R-:W-:-:S12]  /*53b0*/  BSSY B1, `(.L_x_7071) ;  /* 0x0000074000017945 */ /* 0x000fd80003800000 */
[----:B------:R-:W-:Y:S05]  /*53c0*/  @P4 BRA `(.L_x_7072) ;  /* 0x0000000400c84947 */ /* 0x000fea0003800000 */
[----:B------:R-:W-:Y:S01]  /*53d0*/  SEL R11, R37, R112, !P0 ;  /* 0x00000070250b7207 */ /* 0x000fe20004000000 */
[----:B------:R-:W-:Y:S01]  /*53e0*/  BSSY B2, `(.L_x_7073) ;  /* 0x000006c000027945 */ /* 0x000fe20003800000 */
[C---:B---3--:R-:W-:Y:S02]  /*53f0*/  LEA R104, P4, R43.reuse, R106, 0x1 ;  /* 0x0000006a2b687211 */ /* 0x048fe400078808ff */
[----:B------:R-:W-:Y:S02]  /*5400*/  SHF.R.S32.HI R12, RZ, 0x1f, R11 ;  /* 0x0000001fff0c7819 */ /* 0x000fe4000001140b */
[----:B--2---:R-:W-:Y:S02]  /*5410*/  LEA.HI.X R105, R43, R107, R83, 0x1, P4 ;  /* 0x0000006b2b697211 */ /* 0x004fe400020f0c53 */
[----:B------:R-:W-:-:S04]  /*5420*/  LEA.HI R12, R12, R11, RZ, 0x4 ;  /* 0x0000000b0c0c7211 */ /* 0x000fc800078f20ff */
[----:B------:R-:W-:-:S04]  /*5430*/  LEA.HI.SX32 R12, R12, R81, 0x1c ;  /* 0x000000510c0c7211 */ /* 0x000fc800078fe2ff */
[----:B------:R-:W-:Y:S01]  /*5440*/  SHF.R.S32.HI R13, RZ, 0x1f, R12 ;  /* 0x0000001fff0d7819 */ /* 0x000fe2000001140c */
[----:B------:R-:W-:-:S03]  /*5450*/  IMAD.SHL.U32 R11, R12, 0x8, RZ ;  /* 0x000000080c0b7824 */ /* 0x000fc600078e00ff */
[----:B------:R-:W-:Y:S02]  /*5460*/  LEA.HI R12, R13, R12, RZ, 0x3 ;  /* 0x0000000c0d0c7211 */ /* 0x000fe400078f18ff */
[----:B------:R-:W-:Y:S02]  /*5470*/  LOP3.LUT R13, R11, 0x38, RZ, 0xc0, !PT ;  /* 0x000000380b0d7812 */ /* 0x000fe400078ec0ff */
[----:B------:R-:W-:Y:S02]  /*5480*/  SHF.L.U32 R12, R12, 0xa, RZ ;  /* 0x0000000a0c0c7819 */ /* 0x000fe400000006ff */
[----:B------:R-:W-:Y:S02]  /*5490*/  LOP3.LUT R13, R13, 0x1c0, R228, 0xf8, !PT ;  /* 0x000001c00d0d7812 */ /* 0x000fe400078ef8e4 */
[----:B------:R-:W-:Y:S02]  /*54a0*/  LOP3.LUT R12, R12, 0x7fffe000, RZ, 0xc0, !PT ;  /* 0x7fffe0000c0c7812 */ /* 0x000fe400078ec0ff */
[----:B------:R-:W-:-:S04]  /*54b0*/  LOP3.LUT R13, R13, R198, RZ, 0x3c, !PT ;  /* 0x000000c60d0d7212 */ /* 0x000fc800078e3cff */
[----:B------:R-:W-:Y:S01]  /*54c0*/  IADD3 R12, R13, R12, R199 ;  /* 0x0000000c0d0c7210 */ /* 0x000fe20007ffe0c7 */
[----:B------:R-:W-:-:S04]  /*54d0*/  IMAD R13, R155, 0x4000, R6 ;  /* 0x000040009b0d7824 */ /* 0x000fc800078e0206 */
[----:B------:R-:W-:Y:S01]  /*54e0*/  IMAD R15, R155, 0x4000, R12 ;  /* 0x000040009b0f7824 */ /* 0x000fe200078e020c */
[----:B------:R-:W-:-:S03]  /*54f0*/  LEA R13, R13, R156, 0x1 ;  /* 0x0000009c0d0d7211 */ /* 0x000fc600078e08ff */
[----:B------:R-:W-:-:S03]  /*5500*/  IMAD R76, R15, 0x2, R156 ;  /* 0x000000020f4c7824 */ /* 0x000fc600078e029c */
[----:B------:R-:W2:Y:S04]  /*5510*/  LDS.128 R12, [R13+0x18400] ;  /* 0x018400000d0c7984 */ /* 0x000ea80000000c00 */
[----:B------:R-:W3:Y:S01]  /*5520*/  LDS.128 R76, [R76+0x18400] ;  /* 0x018400004c4c7984 */ /* 0x000ee20000000c00 */
[----:B------:R-:W-:Y:S05]  /*5530*/  @P3 BRA `(.L_x_7074) ;  /* 0x0000000400583947 */ /* 0x000fea0003800000 */
[----:B------:R-:W-:Y:S01]  /*5540*/  SHF.R.U32.HI R130, RZ, 0x10, R49 ;  /* 0x00000010ff827819 */ /* 0x000fe20000011631 */
[--C-:B------:R-:W-:Y:S01]  /*5550*/  HADD2.F32 R129, -RZ, R128.reuse.H1_H1 ;  /* 0x30000080ff817230 */ /* 0x100fe20000004100 */
[--C-:B------:R-:W-:Y:S02]  /*5560*/  SHF.R.U64 R126, R44, 0x10, R45.reuse ;  /* 0x000000102c7e7819 */ /* 0x100fe4000000122d */
[----:B------:R-:W-:Y:S02]  /*5570*/  SHF.R.U32.HI R133, RZ, 0x10, R45 ;  /* 0x00000010ff857819 */ /* 0x000fe4000001162d */
[--C-:B------:R-:W-:Y:S01]  /*5580*/  SHF.R.U64 R44, R46, 0x10, R47.reuse ;  /* 0x000000102e2c7819 */ /* 0x100fe2000000122f */
[--C-:B---3--:R-:W-:Y:S01]  /*5590*/  HADD2.F32 R46, -RZ, R77.reuse.H0_H0 ;  /* 0x2000004dff2e7230 */ /* 0x108fe20000004100 */
[----:B------:R-:W-:Y:S01]  /*55a0*/  SHF.R.U32.HI R131, RZ, 0x10, R47 ;  /* 0x00000010ff837819 */ /* 0x000fe2000001162f */
[----:B--2---:R-:W-:Y:S01]  /*55b0*/  IMAD.MOV.U32 R47, RZ, RZ, R12 ;  /* 0x000000ffff2f7224 */ /* 0x004fe200078e000c */
[--C-:B------:R-:W-:Y:S01]  /*55c0*/  SHF.R.U64 R45, R50, 0x10, R51.reuse ;  /* 0x00000010322d7819 */ /* 0x100fe20000001233 */
[----:B------:R-:W-:Y:S01]  /*55d0*/  HADD2.F32 R77, -RZ, R77.H1_H1 ;  /* 0x3000004dff4d7230 */ /* 0x000fe20000004100 */
[----:B------:R-:W-:Y:S01]  /*55e0*/  SHF.R.U32.HI R132, RZ, 0x10, R51 ;  /* 0x00000010ff847819 */ /* 0x000fe20000011633 */
[----:B------:R-:W-:Y:S01]  /*55f0*/  HADD2.F32 R51, -RZ, R128.H0_H0 ;  /* 0x20000080ff337230 */ /* 0x000fe20000004100 */
[----:B------:R-:W-:Y:S01]  /*5600*/  SHF.R.U64 R48, R48, 0x10, R49 ;  /* 0x0000001030307819 */ /* 0x000fe20000001231 */
[----:B------:R-:W-:Y:S01]  /*5610*/  HADD2.F32 R12, -RZ, R13.H0_H0 ;  /* 0x2000000dff0c7230 */ /* 0x000fe20000004100 */
[----:B------:R-:W-:Y:S01]  /*5620*/  MOV R49, R15 ;  /* 0x0000000f00317202 */ /* 0x000fe20000000f00 */
[----:B------:R-:W-:-:S02]  /*5630*/  HADD2.F32 R128, -RZ, R130.H0_H0 ;  /* 0x20000082ff807230 */ /* 0x000fc40000004100 */
[----:B------:R-:W-:Y:S02]  /*5640*/  HADD2.F32 R15, -RZ, R13.H1_H1 ;  /* 0x3000000dff0f7230 */ /* 0x000fe40000004100 */
[-C--:B------:R-:W-:Y:S01]  /*5650*/  FMUL.FTZ R13, R46, R129.reuse ;  /* 0x000000812e0d7220 */ /* 0x080fe20000410000 */
[----:B------:R-:W-:Y:S02]  /*5660*/  HADD2.F32 R50, -RZ, R133.H0_H0 ;  /* 0x20000085ff327230 */ /* 0x000fe40000004100 */
[C---:B------:R-:W-:Y:S01]  /*5670*/  FMUL.FTZ R129, R12.reuse, R129 ;  /* 0x000000810c817220 */ /* 0x040fe20000410000 */
[-C--:B------:R-:W-:Y:S01]  /*5680*/  FMUL.FTZ R130, R77, R128.reuse ;  /* 0x000000804d827220 */ /* 0x080fe20000410000 */
[C---:B------:R-:W-:Y:S01]  /*5690*/  FMUL.FTZ R128, R15.reuse, R128 ;  /* 0x000000800f807220 */ /* 0x040fe20000410000 */
[-C--:B------:R-:W-:Y:S01]  /*56a0*/  FFMA.FTZ R12, R12, R51.reuse, -R13 ;  /* 0x000000330c0c7223 */ /* 0x080fe2000001080d */
[----:B------:R-:W-:Y:S01]  /*56b0*/  FFMA.FTZ R13, R46, R51, R129 ;  /* 0x000000332e0d7223 */ /* 0x000fe20000010081 */
[-C--:B------:R-:W-:Y:S01]  /*56c0*/  FFMA.FTZ R15, R15, R50.reuse, -R130 ;  /* 0x000000320f0f7223 */ /* 0x080fe20000010882 */
[----:B------:R-:W-:Y:S01]  /*56d0*/  FFMA.FTZ R46, R77, R50, R128 ;  /* 0x000000324d2e7223 */ /* 0x000fe20000010080 */
[----:B------:R-:W-:-:S02]  /*56e0*/  HADD2.F32 R128, -RZ, R127.H1_H1 ;  /* 0x3000007fff807230 */ /* 0x000fc40000004100 */
[----:B------:R-:W-:Y:S01]  /*56f0*/  HADD2.F32 R127, -RZ, R127.H0_H0 ;  /* 0x2000007fff7f7230 */ /* 0x000fe20000004100 */
[----:B------:R-:W-:Y:S01]  /*5700*/  F2FP.F16.F32.PACK_AB R15, R15, R12 ;  /* 0x0000000c0f0f723e */ /* 0x000fe200000000ff */
[----:B------:R-:W-:Y:S01]  /*5710*/  HADD2.F32 R77, -RZ, R79.H0_H0 ;  /* 0x2000004fff4d7230 */ /* 0x000fe20000004100 */
[----:B------:R-:W-:Y:S01]  /*5720*/  F2FP.F16.F32.PACK_AB R46, R46, R13 ;  /* 0x0000000d2e2e723e */ /* 0x000fe200000000ff */
[----:B------:R-:W-:Y:S02]  /*5730*/  HADD2.F32 R50, -RZ, R49.H0_H0 ;  /* 0x20000031ff327230 */ /* 0x000fe40000004100 */
[----:B------:R-:W-:Y:S02]  /*5740*/  HADD2.F32 R79, -RZ, R79.H1_H1 ;  /* 0x3000004fff4f7230 */ /* 0x000fe40000004100 */
[----:B------:R-:W-:Y:S02]  /*5750*/  HADD2.F32 R132, -RZ, R132.H0_H0 ;  /* 0x20000084ff847230 */ /* 0x000fe40000004100 */
[----:B------:R-:W-:Y:S01]  /*5760*/  FMUL.FTZ R134, R50, R127 ;  /* 0x0000007f32867220 */ /* 0x000fe20000410000 */
[----:B------:R-:W-:-:S02]  /*5770*/  HADD2.F32 R51, -RZ, R49.H1_H1 ;  /* 0x30000031ff337230 */ /* 0x000fc40000004100 */
[----:B------:R-:W-:Y:S01]  /*5780*/  FMUL.FTZ R49, R77, R127 ;  /* 0x0000007f4d317220 */ /* 0x000fe20000410000 */
[----:B------:R-:W-:Y:S02]  /*5790*/  HADD2.F32 R130, -RZ, R131.H0_H0 ;  /* 0x20000083ff827230 */ /* 0x000fe40000004100 */
[----:B------:R-:W-:Y:S01]  /*57a0*/  FMUL.FTZ R136, R79, R132 ;  /* 0x000000844f887220 */ /* 0x000fe20000410000 */
[-C--:B------:R-:W-:Y:S01]  /*57b0*/  FFMA.FTZ R134, R77, R128.reuse, R134 ;  /* 0x000000804d867223 */ /* 0x080fe20000010086 */
[----:B------:R-:W-:Y:S01]  /*57c0*/  FFMA.FTZ R49, R50, R128, -R49 ;  /* 0x0000008032317223 */ /* 0x000fe20000010831 */
[C---:B------:R-:W-:Y:S01]  /*57d0*/  FMUL.FTZ R132, R51.reuse, R132 ;  /* 0x0000008433847220 */ /* 0x040fe20000410000 */
[----:B------:R-:W-:Y:S01]  /*57e0*/  FFMA.FTZ R136, R51, R130, -R136 ;  /* 0x0000008233887223 */ /* 0x000fe20000010888 */
[----:B------:R-:W-:Y:S02]  /*57f0*/  HADD2.F32 R77, -RZ, R48.H0_H0 ;  /* 0x20000030ff4d7230 */ /* 0x000fe40000004100 */
[----:B------:R-:W-:-:S02]  /*5800*/  HADD2.F32 R50, -RZ, R76.H0_H0 ;  /* 0x2000004cff327230 */ /* 0x000fc40000004100 */
[----:B------:R-:W-:Y:S01]  /*5810*/  FFMA.FTZ R129, R79, R130, R132 ;  /* 0x000000824f817223 */ /* 0x000fe20000010084 */
[----:B------:R-:W-:Y:S01]  /*5820*/  HADD2.F32 R51, -RZ, R125.H1_H1 ;  /* 0x3000007dff337230 */ /* 0x000fe20000004100 */
[----:B------:R-:W-:Y:S01]  /*5830*/  F2FP.F16.F32.PACK_AB R49, R136, R49 ;  /* 0x000000318831723e */ /* 0x000fe200000000ff */
[----:B------:R-:W-:Y:S02]  /*5840*/  HADD2.F32 R48, -RZ, R47.H0_H0 ;  /* 0x2000002fff307230 */ /* 0x000fe40000004100 */
[----:B------:R-:W-:Y:S01]  /*5850*/  HADD2.F32 R76, -RZ, R76.H1_H1 ;  /* 0x3000004cff4c7230 */ /* 0x000fe20000004100 */
[----:B------:R-:W-:Y:S01]  /*5860*/  F2FP.F16.F32.PACK_AB R129, R129, R134 ;  /* 0x000000868181723e */ /* 0x000fe200000000ff */
[----:B------:R-:W-:Y:S02]  /*5870*/  HADD2.F32 R125, -RZ, R125.H0_H0 ;  /* 0x2000007dff7d7230 */ /* 0x000fe40000004100 */
[----:B------:R-:W-:Y:S02]  /*5880*/  HADD2.F32 R47, -RZ, R47.H1_H1 ;  /* 0x3000002fff2f7230 */ /* 0x000fe40000004100 */
[----:B------:R-:W-:Y:S01]  /*5890*/  FMUL.FTZ R128, R76, R77 ;  /* 0x0000004d4c807220 */ /* 0x000fe20000410000 */
[----:B------:R-:W-:-:S02]  /*58a0*/  HADD2.F32 R126, -RZ, R126.H0_H0 ;  /* 0x2000007eff7e7230 */ /* 0x000fc40000004100 */
[-C--:B------:R-:W-:Y:S01]  /*58b0*/  FMUL.FTZ R79, R50, R125.reuse ;  /* 0x0000007d324f7220 */ /* 0x080fe20000410000 */
[C---:B------:R-:W-:Y:S01]  /*58c0*/  FMUL.FTZ R125, R48.reuse, R125 ;  /* 0x0000007d307d7220 */ /* 0x040fe20000410000 */
[C---:B------:R-:W-:Y:S01]  /*58d0*/  FMUL.FTZ R77, R47.reuse, R77 ;  /* 0x0000004d2f4d7220 */ /* 0x040fe20000410000 */
[----:B------:R-:W-:Y:S02]  /*58e0*/  IMAD.MOV.U32 R13, RZ, RZ, R15 ;  /* 0x000000ffff0d7224 */ /* 0x000fe400078e000f */
[-C--:B------:R-:W-:Y:S01]  /*58f0*/  FFMA.FTZ R79, R48, R51.reuse, -R79 ;  /* 0x00000033304f7223 */ /* 0x080fe2000001084f */
[-C--:B------:R-:W-:Y:S01]  /*5900*/  FFMA.FTZ R128, R47, R126.reuse, -R128 ;  /* 0x0000007e2f807223 */ /* 0x080fe20000010880 */
[----:B------:R-:W-:Y:S01]  /*5910*/  FFMA.FTZ R76, R76, R126, R77 ;  /* 0x0000007e4c4c7223 */ /* 0x000fe2000001004d */
[----:B------:R-:W-:Y:S02]  /*5920*/  HADD2.F32 R48, -RZ, R124.H0_H0 ;  /* 0x2000007cff307230 */ /* 0x000fe40000004100 */
[----:B------:R-:W-:Y:S01]  /*5930*/  FFMA.FTZ R125, R50, R51, R125 ;  /* 0x00000033327d7223 */ /* 0x000fe2000001007d */
[----:B------:R-:W-:Y:S01]  /*5940*/  HADD2.F32 R77, -RZ, R45.H0_H0 ;  /* 0x2000002dff4d7230 */ /* 0x000fe20000004100 */
[----:B------:R-:W-:Y:S01]  /*5950*/  F2FP.F16.F32.PACK_AB R12, R128, R79 ;  /* 0x0000004f800c723e */ /* 0x000fe200000000ff */
[----:B------:R-:W-:Y:S01]  /*5960*/  HADD2.F32 R47, -RZ, R78.H0_H0 ;  /* 0x2000004eff2f7230 */ /* 0x000fe20000004100 */
[----:B------:R-:W-:Y:S01]  /*5970*/  MOV R15, R49 ;  /* 0x00000031000f7202 */ /* 0x000fe20000000f00 */
[----:B------:R-:W-:Y:S01]  /*5980*/  HADD2.F32 R124, -RZ, R124.H1_H1 ;  /* 0x3000007cff7c7230 */ /* 0x000fe20000004100 */
[----:B------:R-:W-:Y:S01]  /*5990*/  F2FP.F16.F32.PACK_AB R76, R76, R125 ;  /* 0x0000007d4c4c723e */ /* 0x000fe200000000ff */
[----:B------:R-:W-:-:S02]  /*59a0*/  HADD2.F32 R45, -RZ, R14.H0_H0 ;  /* 0x2000000eff2d7230 */ /* 0x000fc40000004100 */
[----:B------:R-:W-:Y:S02]  /*59b0*/  HADD2.F32 R78, -RZ, R78.H1_H1 ;  /* 0x3000004eff4e7230 */ /* 0x000fe40000004100 */
[----:B------:R-:W-:Y:S02]  /*59c0*/  HADD2.F32 R14, -RZ, R14.H1_H1 ;  /* 0x3000000eff0e7230 */ /* 0x000fe40000004100 */
[----:B------:R-:W-:Y:S02]  /*59d0*/  HADD2.F32 R51, -RZ, R44.H0_H0 ;  /* 0x2000002cff337230 */ /* 0x000fe40000004100 */
        /* <DEDUP_REMOVED lines=8> */
[----:B------:R-:W-:-:S02]  /*5a60*/  IMAD.MOV.U32 R79, RZ, RZ, R129 ;  /* 0x000000ffff4f7224 */ /* 0x000fc400078e0081 */
[----:B------:R-:W-:Y:S02]  /*5a70*/  F2FP.F16.F32.PACK_AB R14, R127, R44 ;  /* 0x0000002c7f0e723e */ /* 0x000fe400000000ff */
[----:B------:R-:W-:Y:S01]  /*5a80*/  F2FP.F16.F32.PACK_AB R78, R77, R124 ;  /* 0x0000007c4d4e723e */ /* 0x000fe200000000ff */
[----:B------:R-:W-:-:S07]  /*5a90*/  IMAD.MOV.U32 R77, RZ, RZ, R46 ;  /* 0x000000ffff4d7224 */ /* 0x000fce00078e002e */
.L_x_7074:
[----:B------:R-:W-:Y:S05]  /*5aa0*/  BSYNC B2 ;  /* 0x0000000000027941 */ /* 0x000fea0003800000 */
.L_x_7073:
[----:B------:R-:W-:Y:S01]  /*5ab0*/  ISETP.GE.AND P4, PT, R11, R110, PT ;  /* 0x0000006e0b00720c */ /* 0x000fe20003f86270 */
[----:B--2---:R4:W-:-:S12]  /*5ac0*/  ST.E.128 desc[UR38][R104.64], R12 ;  /* 0x0000000c68007985 */ /* 0x0049d8000c101d26 */
[----:B------:R-:W-:-:S05]  /*5ad0*/  @!P4 IMAD.WIDE R106, R11, 0x2, R106 ;  /* 0x000000020b6ac825 */ /* 0x000fca00078e026a */
[----:B---3--:R4:W-:Y:S02]  /*5ae0*/  @!P4 ST.E.128 desc[UR38][R106.64], R76 ;  /* 0x0000004c6a00c985 */ /* 0x0089e4000c101d26 */
.L_x_7072:
[----:B------:R-:W-:Y:S05]  /*5af0*/  BSYNC B1 ;  /* 0x0000000000017941 */ /* 0x000fea0003800000 */
.L_x_7071:
[----:B------:R-:W-:-:S03]  /*5b00*/  UMOV UR4, 0xffffffff ;  /* 0xffffffff00047882 */ /* 0x000fc60000000000 */
[----:B------:R-:W-:Y:S05]  /*5b10*/  BRA.DIV UR4, `(.L_x_7075) ;  /* 0x0000015204887947 */ /* 0x000fea000b800000 */
[----:B------:R0:W0:Y:S04]  /*5b20*/  SHFL.IDX PT, R51, R108, 0x1, 0x181f ;  /* 0x00381f006c337f89 */ /* 0x00002800000e0000 */
[----:B------:R0:W0:Y:S02]  /*5b30*/  SHFL.IDX PT, R50, R109, 0x1, 0x181f ;  /* 0x00381f006d327f89 */ /* 0x00002400000e0000 */
.L_x_7349:
[----:B------:R-:W-:Y:S01]  /*5b40*/  ISETP.GE.OR P4, PT, R220, R98, P1 ;  /* 0x00000062dc00720c */ /* 0x000fe20000f86670 */
[----:B------:R-:W-:-:S12]  /*5b50*/  BSSY B1, `(.L_x_7076) ;  /* 0x0000074000017945 */ /* 0x000fd80003800000 */
[----:B------:R-:W-:Y:S05]  /*5b60*/  @P4 BRA `(.L_x_7077) ;  /* 0x0000000400c84947 */ /* 0x000fea0003800000 */
[----:B------:R-:W-:Y:S01]  /*5b70*/  SEL R11, R37, R112, !P0 ;  /* 0x00000070250b7207 */ /* 0x000fe20004000000 */
[----:B------:R-:W-:Y:S01]  /*5b80*/  BSSY B2, `(.L_x_7078) ;  /* 0x000006c000027945 */ /* 0x000fe20003800000 */
[----:B----4-:R-:W-:Y:S02]  /*5b90*/  SHF.R.U32.HI R14, RZ, 0x3, R193 ;  /* 0x00000003ff0e7819 */ /* 0x010fe400000116c1 */
        /* <DEDUP_REMOVED lines=9> */
[----:B------:R-:W-:Y:S02]  /*5c30*/  SHF.L.U32 R13, R13, 0xa, RZ ;  /* 0x0000000a0d0d7819 */ /* 0x000fe400000006ff */
[----:B------:R-:W-:Y:S02]  /*5c40*/  LOP3.LUT R12, R12, R14, RZ, 0x3c, !PT ;  /* 0x0000000e0c0c7212 */ /* 0x000fe400078e3cff */
[----:B------:R-:W-:-:S04]  /*5c50*/  LOP3.LUT R13, R13, 0x7fffe000, RZ, 0xc0, !PT ;  /* 0x7fffe0000d0d7812 */ /* 0x000fc800078ec0ff */
[----:B------:R-:W-:Y:S01]  /*5c60*/  IADD3 R12, R12, R13, R197 ;  /* 0x0000000d0c0c7210 */ /* 0x000fe20007ffe0c5 */
[----:B------:R-:W-:-:S04]  /*5c70*/  IMAD R13, R155, 0x4000, R3 ;  /* 0x000040009b0d7824 */ /* 0x000fc800078e0203 */
[----:B------:R-:W-:Y:S01]  /*5c80*/  IMAD R15, R155, 0x4000, R12 ;  /* 0x000040009b0f7824 */ /* 0x000fe200078e020c */
[----:B------:R-:W-:-:S03]  /*5c90*/  LEA R13, R13, R156, 0x1 ;  /* 0x0000009c0d0d7211 */ /* 0x000fc600078e08ff */
[----:B------:R-:W-:-:S03]  /*5ca0*/  IMAD R44, R15, 0x2, R156 ;  /* 0x000000020f2c7824 */ /* 0x000fc600078e029c */
[----:B------:R-:W0:Y:S04]  /*5cb0*/  LDS.128 R12, [R13+0x18400] ;  /* 0x018400000d0c7984 */ /* 0x000e280000000c00 */
[----:B------:R-:W4:Y:S01]  /*5cc0*/  LDS.128 R44, [R44+0x18400] ;  /* 0x018400002c2c7984 */ /* 0x000f220000000c00 */
[----:B------:R-:W-:Y:S05]  /*5cd0*/  @P3 BRA `(.L_x_7079) ;  /* 0x0000000400583947 */ /* 0x000fea0003800000 */
[----:B------:R-:W-:Y:S02]  /*5ce0*/  SHF.R.U32.HI R78, RZ, 0x10, R57 ;  /* 0x00000010ff4e7819 */ /* 0x000fe40000011639 */
[----:B------:R-:W-:Y:S02]  /*5cf0*/  SHF.R.U64 R76, R52, 0x10, R53 ;  /* 0x00000010344c7819 */ /* 0x000fe40000001235 */
[----:B--2---:R-:W-:Y:S01]  /*5d00*/  SHF.R.U64 R107, R56, 0x10, R57 ;  /* 0x00000010386b7819 */ /* 0x004fe20000001239 */
[----:B----4-:R-:W-:Y:S01]  /*5d10*/  IMAD.MOV.U32 R56, RZ, RZ, R47 ;  /* 0x000000ffff387224 */ /* 0x010fe200078e002f */
[--C-:B------:R-:W-:Y:S01]  /*5d20*/  SHF.R.U64 R52, R54, 0x10, R55.reuse ;  /* 0x0000001036347819 */ /* 0x100fe20000001237 */
[--C-:B------:R-:W-:Y:S01]  /*5d30*/  HADD2.F32 R57, -RZ, R123.reuse.H0_H0 ;  /* 0x2000007bff397230 */ /* 0x100fe20000004100 */
[----:B------:R-:W-:Y:S01]  /*5d40*/  SHF.R.U32.HI R79, RZ, 0x10, R55 ;  /* 0x00000010ff4f7819 */ /* 0x000fe20000011637 */
[----:B0-----:R-:W-:Y:S01]  /*5d50*/  IMAD.MOV.U32 R54, RZ, RZ, R12 ;  /* 0x000000ffff367224 */ /* 0x001fe200078e000c */
[----:B------:R-:W-:Y:S01]  /*5d60*/  MOV R55, R44 ;  /* 0x0000002c00377202 */ /* 0x000fe20000000f00 */
[----:B------:R-:W-:Y:S01]  /*5d70*/  HADD2.F32 R123, -RZ, R123.H1_H1 ;  /* 0x3000007bff7b7230 */ /* 0x000fe20000004100 */
[----:B------:R-:W-:Y:S01]  /*5d80*/  SHF.R.U32.HI R77, RZ, 0x10, R53 ;  /* 0x00000010ff4d7819 */ /* 0x000fe20000011635 */
[--C-:B------:R-:W-:Y:S01]  /*5d90*/  HADD2.F32 R47, -RZ, R45.reuse.H0_H0 ;  /* 0x2000002dff2f7230 */ /* 0x100fe20000004100 */
[----:B------:R-:W-:Y:S01]  /*5da0*/  SHF.R.U64 R53, R58, 0x10, R59 ;  /* 0x000000103a357819 */ /* 0x000fe2000000123b */
[----:B------:R-:W-:Y:S01]  /*5db0*/  IMAD.MOV.U32 R44, RZ, RZ, R15 ;  /* 0x000000ffff2c7224 */ /* 0x000fe200078e000f */
[----:B------:R-:W-:Y:S01]  /*5dc0*/  SHF.R.U32.HI R59, RZ, 0x10, R59 ;  /* 0x00000010ff3b7819 */ /* 0x000fe2000001163b */
[----:B------:R-:W-:-:S02]  /*5dd0*/  HADD2.F32 R45, -RZ, R45.H1_H1 ;  /* 0x3000002dff2d7230 */ /* 0x000fc40000004100 */
[--C-:B------:R-:W-:Y:S02]  /*5de0*/  HADD2.F32 R12, -RZ, R13.reuse.H0_H0 ;  /* 0x2000000dff0c7230 */ /* 0x100fe40000004100 */
[----:B------:R-:W-:Y:S02]  /*5df0*/  HADD2.F32 R78, -RZ, R78.H0_H0 ;  /* 0x2000004eff4e7230 */ /* 0x000fe40000004100 */
[----:B------:R-:W-:Y:S02]  /*5e00*/  HADD2.F32 R15, -RZ, R13.H1_H1 ;  /* 0x3000000dff0f7230 */ /* 0x000fe40000004100 */
[-C--:B------:R-:W-:Y:S01]  /*5e10*/  FMUL.FTZ R13, R47, R123.reuse ;  /* 0x0000007b2f0d7220 */ /* 0x080fe20000410000 */
[----:B------:R-:W-:Y:S02]  /*5e20*/  HADD2.F32 R58, -RZ, R77.H0_H0 ;  /* 0x2000004dff3a7230 */ /* 0x000fe40000004100 */
[C---:B------:R-:W-:Y:S01]  /*5e30*/  FMUL.FTZ R104, R12.reuse, R123 ;  /* 0x0000007b0c687220 */ /* 0x040fe20000410000 */
[-C--:B---3--:R-:W-:Y:S01]  /*5e40*/  FMUL.FTZ R106, R45, R78.reuse ;  /* 0x0000004e2d6a7220 */ /* 0x088fe20000410000 */
[----:B------:R-:W-:Y:S01]  /*5e50*/  FMUL.FTZ R78, R15, R78 ;  /* 0x0000004e0f4e7220 */ /* 0x000fe20000410000 */
[-C--:B------:R-:W-:Y:S01]  /*5e60*/  FFMA.FTZ R12, R12, R57.reuse, -R13 ;  /* 0x000000390c0c7223 */ /* 0x080fe2000001080d */
[----:B------:R-:W-:Y:S01]  /*5e70*/  FFMA.FTZ R13, R47, R57, R104 ;  /* 0x000000392f0d7223 */ /* 0x000fe20000010068 */
[----:B------:R-:W-:-:S02]  /*5e80*/  HADD2.F32 R57, -RZ, R59.H0_H0 ;  /* 0x2000003bff397230 */ /* 0x000fc40000004100 */
[-C--:B------:R-:W-:Y:S01]  /*5e90*/  FFMA.FTZ R104, R45, R58.reuse, R78 ;  /* 0x0000003a2d687223 */ /* 0x080fe2000001004e */
[----:B------:R-:W-:Y:S02]  /*5ea0*/  HADD2.F32 R78, -RZ, R122.H0_H0 ;  /* 0x2000007aff4e7230 */ /* 0x000fe40000004100 */
[----:B------:R-:W-:Y:S01]  /*5eb0*/  FFMA.FTZ R77, R15, R58, -R106 ;  /* 0x0000003a0f4d7223 */ /* 0x000fe2000001086a */
[--C-:B------:R-:W-:Y:S02]  /*5ec0*/  HADD2.F32 R45, -RZ, R56.reuse.H0_H0 ;  /* 0x20000038ff2d7230 */ /* 0x100fe40000004100 */
[----:B------:R-:W-:Y:S02]  /*5ed0*/  HADD2.F32 R56, -RZ, R56.H1_H1 ;  /* 0x30000038ff387230 */ /* 0x000fe40000004100 */
[----:B------:R-:W-:Y:S02]  /*5ee0*/  HADD2.F32 R58, -RZ, R120.H1_H1 ;  /* 0x30000078ff3a7230 */ /* 0x000fe40000004100 */
[----:B------:R-:W-:Y:S01]  /*5ef0*/  FMUL.FTZ R106, R45, R78 ;  /* 0x0000004e2d6a7220 */ /* 0x000fe20000410000 */
[----:B------:R-:W-:-:S02]  /*5f00*/  HADD2.F32 R15, -RZ, R44.H0_H0 ;  /* 0x2000002cff0f7230 */ /* 0x000fc40000004100 */
[-C--:B------:R-:W-:Y:S01]  /*5f10*/  FMUL.FTZ R59, R56, R57.reuse ;  /* 0x00000039383b7220 */ /* 0x080fe20000410000 */
[----:B------:R-:W-:Y:S01]  /*5f20*/  HADD2.F32 R44, -RZ, R44.H1_H1 ;  /* 0x3000002cff2c7230 */ /* 0x000fe20000004100 */
[----:B------:R-:W-:Y:S01]  /*5f30*/  F2FP.F16.F32.PACK_AB R77, R77, R12 ;  /* 0x0000000c4d4d723e */ /* 0x000fe200000000ff */
[----:B------:R-:W-:Y:S02]  /*5f40*/  HADD2.F32 R47, -RZ, R79.H0_H0 ;  /* 0x2000004fff2f7230 */ /* 0x000fe40000004100 */
[C---:B------:R-:W-:Y:S01]  /*5f50*/  FMUL.FTZ R78, R15.reuse, R78 ;  /* 0x0000004e0f4e7220 */ /* 0x040fe20000410000 */
[----:B------:R-:W-:Y:S01]  /*5f60*/  FFMA.FTZ R106, R15, R58, -R106 ;  /* 0x0000003a0f6a7223 */ /* 0x000fe2000001086a */
[C---:B------:R-:W-:Y:S01]  /*5f70*/  FMUL.FTZ R57, R44.reuse, R57 ;  /* 0x000000392c397220 */ /* 0x040fe20000410000 */
[----:B------:R-:W-:Y:S02]  /*5f80*/  HADD2.F32 R122, -RZ, R122.H1_H1 ;  /* 0x3000007aff7a7230 */ /* 0x000fe40000004100 */
[----:B------:R-:W-:Y:S01]  /*5f90*/  FFMA.FTZ R79, R44, R47, -R59 ;  /* 0x0000002f2c4f7223 */ /* 0x000fe2000001083b */
[----:B------:R-:W-:-:S02]  /*5fa0*/  HADD2.F32 R15, -RZ, R54.H0_H0 ;  /* 0x20000036ff0f7230 */ /* 0x000fc40000004100 */
[----:B------:R-:W-:Y:S01]  /*5fb0*/  FFMA.FTZ R78, R45, R58, R78 ;  /* 0x0000003a2d4e7223 */ /* 0x000fe2000001004e */
[----:B------:R-:W-:Y:S02]  /*5fc0*/  HADD2.F32 R44, -RZ, R55.H0_H0 ;  /* 0x20000037ff2c7230 */ /* 0x000fe40000004100 */
[----:B------:R-:W-:Y:S01]  /*5fd0*/  FFMA.FTZ R105, R56, R47, R57 ;  /* 0x0000002f38697223 */ /* 0x000fe20000010039 */
[----:B------:R-:W-:Y:S02]  /*5fe0*/  HADD2.F32 R45, -RZ, R121.H0_H0 ;  /* 0x20000079ff2d7230 */ /* 0x000fe40000004100 */
[-C--:B------:R-:W-:Y:S01]  /*5ff0*/  FMUL.FTZ R57, R15, R122.reuse ;  /* 0x0000007a0f397220 */ /* 0x080fe20000410000 */
[----:B------:R-:W-:Y:S02]  /*6000*/  HADD2.F32 R47, -RZ, R107.H0_H0 ;  /* 0x2000006bff2f7230 */ /* 0x000fe40000004100 */
[----:B------:R-:W-:Y:S01]  /*6010*/  FMUL.FTZ R56, R44, R122 ;  /* 0x0000007a2c387220 */ /* 0x000fe20000410000 */
[----:B------:R-:W-:-:S02]  /*6020*/  HADD2.F32 R55, -RZ, R55.H1_H1 ;  /* 0x30000037ff377230 */ /* 0x000fc40000004100 */
[-C--:B------:R-:W-:Y:S01]  /*6030*/  FFMA.FTZ R57, R44, R45.reuse, R57 ;  /* 0x0000002d2c397223 */ /* 0x080fe20000010039 */
[----:B------:R-:W-:Y:S02]  /*6040*/  HADD2.F32 R54, -RZ, R54.H1_H1 ;  /* 0x30000036ff367230 */ /* 0x000fe40000004100 */
[----:B------:R-:W-:Y:S01]  /*6050*/  FFMA.FTZ R56, R15, R45, -R56 ;  /* 0x0000002d0f387223 */ /* 0x000fe20000010838 */
[----:B------:R-:W-:Y:S02]  /*6060*/  HADD2.F32 R44, -RZ, R46.H0_H0 ;  /* 0x2000002eff2c7230 */ /* 0x000fe40000004100 */
[-C--:B------:R-:W-:Y:S01]  /*6070*/  FMUL.FTZ R59, R55, R47.reuse ;  /* 0x0000002f373b7220 */ /* 0x080fe20000410000 */
[----:B------:R-:W-:Y:S02]  /*6080*/  HADD2.F32 R121, -RZ, R121.H1_H1 ;  /* 0x30000079ff797230 */ /* 0x000fe40000004100 */
[----:B------:R-:W-:Y:S01]  /*6090*/  FMUL.FTZ R58, R54, R47 ;  /* 0x0000002f363a7220 */ /* 0x000fe20000410000 */
[----:B------:R-:W-:Y:S01]  /*60a0*/  HADD2.F32 R53, -RZ, R53.H0_H0 ;  /* 0x20000035ff357230 */ /* 0x000fe20000004100 */
[----:B------:R-:W-:Y:S01]  /*60b0*/  F2FP.F16.F32.PACK_AB R78, R105, R78 ;  /* 0x0000004e694e723e */ /* 0x000fe200000000ff */
[----:B------:R-:W-:-:S02]  /*60c0*/  HADD2.F32 R15, -RZ, R14.H0_H0 ;  /* 0x2000000eff0f7230 */ /* 0x000fc40000004100 */
[----:B------:R-:W-:Y:S02]  /*60d0*/  HADD2.F32 R46, -RZ, R46.H1_H1 ;  /* 0x3000002eff2e7230 */ /* 0x000fe40000004100 */
[----:B------:R-:W-:Y:S02]  /*60e0*/  HADD2.F32 R14, -RZ, R14.H1_H1 ;  /* 0x3000000eff0e7230 */ /* 0x000fe40000004100 */
[----:B------:R-:W-:Y:S02]  /*60f0*/  HADD2.F32 R120, -RZ, R120.H0_H0 ;  /* 0x20000078ff787230 */ /* 0x000fe40000004100 */
[----:B------:R-:W-:Y:S01]  /*6100*/  FMUL.FTZ R47, R46, R53 ;  /* 0x000000352e2f7220 */ /* 0x000fe20000410000 */
[----:B------:R-:W-:Y:S02]  /*6110*/  HADD2.F32 R45, -RZ, R52.H0_H0 ;  /* 0x20000034ff2d7230 */ /* 0x000fe40000004100 */
[----:B------:R-:W-:Y:S01]  /*6120*/  FMUL.FTZ R52, R44, R121 ;  /* 0x000000792c347220 */ /* 0x000fe20000410000 */
[----:B------:R-:W-:-:S02]  /*6130*/  HADD2.F32 R76, -RZ, R76.H0_H0 ;  /* 0x2000004cff4c7230 */ /* 0x000fc40000004100 */
[C---:B------:R-:W-:Y:S01]  /*6140*/  FMUL.FTZ R121, R15.reuse, R121 ;  /* 0x000000790f797220 */ /* 0x040fe20000410000 */
[C---:B------:R-:W-:Y:S01]  /*6150*/  FMUL.FTZ R53, R14.reuse, R53 ;  /* 0x000000350e357220 */ /* 0x040fe20000410000 */
[----:B------:R-:W-:Y:S01]  /*6160*/  FFMA.FTZ R52, R15, R120, -R52 ;  /* 0x000000780f347223 */ /* 0x000fe20000010834 */
[-C--:B------:R-:W-:Y:S01]  /*6170*/  FFMA.FTZ R47, R14, R45.reuse, -R47 ;  /* 0x0000002d0e2f7223 */ /* 0x080fe2000001082f */
[-C--:B------:R-:W-:Y:S01]  /*6180*/  FFMA.FTZ R59, R54, R76.reuse, -R59 ;  /* 0x0000004c363b7223 */ /* 0x080fe2000001083b */
[----:B------:R-:W-:Y:S01]  /*6190*/  FFMA.FTZ R58, R55, R76, R58 ;  /* 0x0000004c373a7223 */ /* 0x000fe2000001003a */
[----:B------:R-:W-:Y:S01]  /*61a0*/  FFMA.FTZ R121, R44, R120, R121 ;  /* 0x000000782c797223 */ /* 0x000fe20000010079 */
[----:B------:R-:W-:Y:S01]  /*61b0*/  FFMA.FTZ R46, R46, R45, R53 ;  /* 0x0000002d2e2e7223 */ /* 0x000fe20000010035 */
[----:B------:R-:W-:Y:S02]  /*61c0*/  F2FP.F16.F32.PACK_AB R45, R104, R13 ;  /* 0x0000000d682d723e */ /* 0x000fe400000000ff */
[----:B------:R-:W-:Y:S01]  /*61d0*/  F2FP.F16.F32.PACK_AB R14, R47, R52 ;  /* 0x000000342f0e723e */ /* 0x000fe200000000ff */
[----:B------:R-:W-:Y:S01]  /*61e0*/  IMAD.MOV.U32 R47, RZ, RZ, R78 ;  /* 0x000000ffff2f7224 */ /* 0x000fe200078e004e */
[----:B------:R-:W-:-:S02]  /*61f0*/  F2FP.F16.F32.PACK_AB R15, R79, R106 ;  /* 0x0000006a4f0f723e */ /* 0x000fc400000000ff */
[----:B------:R-:W-:Y:S02]  /*6200*/  F2FP.F16.F32.PACK_AB R12, R59, R56 ;  /* 0x000000383b0c723e */ /* 0x000fe400000000ff */
[----:B------:R-:W-:Y:S02]  /*6210*/  F2FP.F16.F32.PACK_AB R44, R58, R57 ;  /* 0x000000393a2c723e */ /* 0x000fe400000000ff */
[----:B------:R-:W-:Y:S02]  /*6220*/  F2FP.F16.F32.PACK_AB R46, R46, R121 ;  /* 0x000000792e2e723e */ /* 0x000fe400000000ff */
[----:B------:R-:W-:-:S07]  /*6230*/  MOV R13, R77 ;  /* 0x0000004d000d7202 */ /* 0x000fce0000000f00 */
.L_x_7079:
[----:B------:R-:W-:Y:S05]  /*6240*/  BSYNC B2 ;  /* 0x0000000000027941 */ /* 0x000fea0003800000 */
.L_x_7078:
[----:B------:R-:W-:Y:S01]  /*6250*/  ISETP.GE.AND P4, PT, R11, R110, PT ;  /* 0x0000006e0b00720c */ /* 0x000fe20003f86270 */
[----:B0-----:R0:W-:-:S12]  /*6260*/  ST.E.128 desc[UR38][R48.64], R12 ;  /* 0x0000000c30007985 */ /* 0x0011d8000c101d26 */
[----:B------:R-:W-:-:S05]  /*6270*/  @!P4 IMAD.WIDE R50, R11, 0x2, R50 ;  /* 0x000000020b32c825 */ /* 0x000fca00078e0232 */
[----:B----4-:R0:W-:Y:S02]  /*6280*/  @!P4 ST.E.128 desc[UR38][R50.64], R44 ;  /* 0x0000002c3200c985 */ /* 0x0101e4000c101d26 */
.L_x_7077:
[----:B------:R-:W-:Y:S05]  /*6290*/  BSYNC B1 ;  /* 0x0000000000017941 */ /* 0x000fea0003800000 */
.L_x_7076:
[----:B------:R-:W-:-:S03]  /*62a0*/  UMOV UR4, 0xffffffff ;  /* 0xffffffff00047882 */ /* 0x000fc60000000000 */
[----:B------:R-:W-:Y:S05]  /*62b0*/  BRA.DIV UR4, `(.L_x_7080) ;  /* 0x0000014a04ec7947 */ /* 0x000fea000b800000 */
[----:B0-----:R0:W0:Y:S04]  /*62c0*/  SHFL.IDX PT, R51, R108, 0x2, 0x181f ;  /* 0x00581f006c337f89 */ /* 0x00102800000e0000 */
[----:B------:R0:W0:Y:S02]  /*62d0*/  SHFL.IDX PT, R50, R109, 0x2, 0x181f ;  /* 0x00581f006d327f89 */ /* 0x00002400000e0000 */
.L_x_7353:
        /* <DEDUP_REMOVED lines=47> */
[----:B------:R-:W-:Y:S01]  /*65d0*/  SHF.R.U32.HI R62, RZ, 0x10, R63 ;  /* 0x00000010ff3e7819 */ /* 0x000fe2000001163f */
[-C--:B------:R-:W-:Y:S01]  /*65e0*/  FFMA.FTZ R58, R13, R54.reuse, -R58 ;  /* 0x000000360d3a7223 */ /* 0x080fe2000001083a */
[----:B------:R-:W-:Y:S01]  /*65f0*/  FFMA.FTZ R60, R45, R54, R56 ;  /* 0x000000362d3c7223 */ /* 0x000fe20000010038 */
[C---:B------:R-:W-:Y:S01]  /*6600*/  FMUL.FTZ R57, R14.reuse, R57 ;  /* 0x000000390e397220 */ /* 0x040fe20000410000 */
[----:B------:R-:W-:Y:S01]  /*6610*/  FFMA.FTZ R59, R14, R55, -R59 ;  /* 0x000000370e3b7223 */ /* 0x000fe2000001083b */
[----:B------:R-:W-:-:S02]  /*6620*/  HADD2.F32 R54, -RZ, R118.H1_H1 ;  /* 0x30000076ff367230 */ /* 0x000fc40000004100 */
[----:B------:R-:W-:Y:S02]  /*6630*/  HADD2.F32 R13, -RZ, R15.H0_H0 ;  /* 0x2000000fff0d7230 */ /* 0x000fe40000004100 */
[----:B------:R-:W-:Y:S01]  /*6640*/  FFMA.FTZ R57, R46, R55, R57 ;  /* 0x000000372e397223 */ /* 0x000fe20000010039 */
[--C-:B------:R-:W-:Y:S02]  /*6650*/  HADD2.F32 R14, -RZ, R47.reuse.H0_H0 ;  /* 0x2000002fff0e7230 */ /* 0x100fe40000004100 */
[----:B------:R-:W-:Y:S02]  /*6660*/  HADD2.F32 R47, -RZ, R47.H1_H1 ;  /* 0x3000002fff2f7230 */ /* 0x000fe40000004100 */
[----:B------:R-:W-:Y:S01]  /*6670*/  FMUL.FTZ R55, R13, R54 ;  /* 0x000000360d377220 */ /* 0x000fe20000410000 */
[----:B------:R-:W-:Y:S01]  /*6680*/  HADD2.F32 R56, -RZ, R66.H0_H0 ;  /* 0x20000042ff387230 */ /* 0x000fe20000004100 */
[----:B------:R-:W-:Y:S01]  /*6690*/  F2FP.F16.F32.PACK_AB R57, R60, R57 ;  /* 0x000000393c39723e */ /* 0x000fe200000000ff */
[----:B------:R-:W-:-:S02]  /*66a0*/  HADD2.F32 R15, -RZ, R15.H1_H1 ;  /* 0x3000000fff0f7230 */ /* 0x000fc40000004100 */
[----:B------:R-:W-:Y:S02]  /*66b0*/  HADD2.F32 R45, -RZ, R116.H1_H1 ;  /* 0x30000074ff2d7230 */ /* 0x000fe40000004100 */
[----:B------:R-:W-:Y:S02]  /*66c0*/  HADD2.F32 R46, -RZ, R62.H0_H0 ;  /* 0x2000003eff2e7230 */ /* 0x000fe40000004100 */
[C---:B------:R-:W-:Y:S01]  /*66d0*/  FMUL.FTZ R62, R14.reuse, R54 ;  /* 0x000000360e3e7220 */ /* 0x040fe20000410000 */
[-C--:B------:R-:W-:Y:S01]  /*66e0*/  FMUL.FTZ R54, R47, R56.reuse ;  /* 0x000000382f367220 */ /* 0x080fe20000410000 */
[----:B------:R-:W-:Y:S01]  /*66f0*/  FMUL.FTZ R64, R15, R56 ;  /* 0x000000380f407220 */ /* 0x000fe20000410000 */
[-C--:B------:R-:W-:Y:S01]  /*6700*/  FFMA.FTZ R56, R14, R45.reuse, R55 ;  /* 0x0000002d0e387223 */ /* 0x080fe20000010037 */
[----:B------:R-:W-:Y:S01]  /*6710*/  FFMA.FTZ R62, R13, R45, -R62 ;  /* 0x0000002d0d3e7223 */ /* 0x000fe2000001083e */
[----:B------:R-:W-:Y:S02]  /*6720*/  HADD2.F32 R14, -RZ, R52.H0_H0 ;  /* 0x20000034ff0e7230 */ /* 0x000fe40000004100 */
[----:B------:R-:W-:Y:S01]  /*6730*/  FFMA.FTZ R61, R15, R46, -R54 ;  /* 0x0000002e0f3d7223 */ /* 0x000fe20000010836 */
[----:B------:R-:W-:-:S02]  /*6740*/  HADD2.F32 R119, -RZ, R119.H0_H0 ;  /* 0x20000077ff777230 */ /* 0x000fc40000004100 */
[----:B------:R-:W-:Y:S01]  /*6750*/  FFMA.FTZ R63, R47, R46, R64 ;  /* 0x0000002e2f3f7223 */ /* 0x000fe20000010040 */
[----:B------:R-:W-:Y:S02]  /*6760*/  HADD2.F32 R45, -RZ, R76.H0_H0 ;  /* 0x2000004cff2d7230 */ /* 0x000fe40000004100 */
[----:B------:R-:W-:Y:S02]  /*6770*/  HADD2.F32 R13, -RZ, R12.H0_H0 ;  /* 0x2000000cff0d7230 */ /* 0x000fe40000004100 */
[-C--:B------:R-:W-:Y:S01]  /*6780*/  FMUL.FTZ R46, R14, R119.reuse ;  /* 0x000000770e2e7220 */ /* 0x080fe20000410000 */
[----:B------:R-:W-:Y:S01]  /*6790*/  HADD2.F32 R52, -RZ, R52.H1_H1 ;  /* 0x30000034ff347230 */ /* 0x000fe20000004100 */
[----:B------:R-:W-:Y:S01]  /*67a0*/  F2FP.F16.F32.PACK_AB R63, R63, R56 ;  /* 0x000000383f3f723e */ /* 0x000fe200000000ff */
[----:B------:R-:W-:Y:S02]  /*67b0*/  HADD2.F32 R12, -RZ, R12.H1_H1 ;  /* 0x3000000cff0c7230 */ /* 0x000fe40000004100 */
[----:B------:R-:W-:Y:S01]  /*67c0*/  FMUL.FTZ R119, R13, R119 ;  /* 0x000000770d777220 */ /* 0x000fe20000410000 */
        /* <DEDUP_REMOVED lines=11> */
[--C-:B------:R-:W-:Y:S02]  /*6880*/  HADD2.F32 R12, -RZ, R44.reuse.H0_H0 ;  /* 0x2000002cff0c7230 */ /* 0x100fe40000004100 */
[-C--:B------:R-:W-:Y:S01]  /*6890*/  FMUL.FTZ R45, R13, R118.reuse ;  /* 0x000000760d2d7220 */ /* 0x080fe20000410000 */
[----:B------:R-:W-:Y:S02]  /*68a0*/  HADD2.F32 R53, -RZ, R53.H1_H1 ;  /* 0x30000035ff357230 */ /* 0x000fe40000004100 */
        /* <DEDUP_REMOVED lines=14> */
[----:B------:R-:W-:Y:S01]  /*6990*/  F2FP.F16.F32.PACK_AB R14, R44, R45 ;  /* 0x0000002d2c0e723e */ /* 0x000fe200000000ff */
[----:B------:R-:W-:Y:S01]  /*69a0*/  IMAD.MOV.U32 R44, RZ, RZ, R56 ;  /* 0x000000ffff2c7224 */ /* 0x000fe200078e0038 */
[----:B------:R-:W-:-:S02]  /*69b0*/  F2FP.F16.F32.PACK_AB R15, R61, R62 ;  /* 0x0000003e3d0f723e */ /* 0x000fc400000000ff */
[----:B------:R-:W-:Y:S02]  /*69c0*/  F2FP.F16.F32.PACK_AB R46, R53, R118 ;  /* 0x00000076352e723e */ /* 0x000fe400000000ff */
[----:B------:R-:W-:-:S07]  /*69d0*/  MOV R45, R57 ;  /* 0x00000039002d7202 */ /* 0x000fce0000000f00 */
.L_x_7084:
[----:B------:R-:W-:Y:S05]  /*69e0*/  BSYNC B2 ;  /* 0x0000000000027941 */ /* 0x000fea0003800000 */
.L_x_7083:
[----:B------:R-:W-:Y:S01]  /*69f0*/  ISETP.GE.AND P4, PT, R11, R110, PT ;  /* 0x0000006e0b00720c */ /* 0x000fe20003f86270 */
[----:B0-----:R0:W-:-:S12]  /*6a00*/  ST.E.128 desc[UR38][R48.64], R12 ;  /* 0x0000000c30007985 */ /* 0x0011d8000c101d26 */
[----:B------:R-:W-:-:S05]  /*6a10*/  @!P4 IMAD.WIDE R50, R11, 0x2, R50 ;  /* 0x000000020b32c825 */ /* 0x000fca00078e0232 */
[----:B----4-:R0:W-:Y:S02]  /*6a20*/  @!P4 ST.E.128 desc[UR38][R50.64], R44 ;  /* 0x0000002c3200c985 */ /* 0x0101e4000c101d26 */
.L_x_7082:
[----:B------:R-:W-:Y:S05]  /*6a30*/  BSYNC B1 ;  /* 0x0000000000017941 */ /* 0x000fea0003800000 */
.L_x_7081:
[----:B------:R-:W-:-:S03]  /*6a40*/  UMOV UR4, 0xffffffff ;  /* 0xffffffff00047882 */ /* 0x000fc60000000000 */
[----:B------:R-:W-:Y:S05]  /*6a50*/  BRA.DIV UR4, `(.L_x_7085) ;  /* 0x0000014604507947 */ /* 0x000fea000b800000 */
[----:B0-----:R-:W0:Y:S04]  /*6a60*/  SHFL.IDX PT, R108, R108, 0x3, 0x181f ;  /* 0x00781f006c6c7f89 */ /* 0x001e2800000e0000 */
[----:B------:R0:W0:Y:S02]  /*6a70*/  SHFL.IDX PT, R50, R109, 0x3, 0x181f ;  /* 0x00781f006d327f89 */ /* 0x00002400000e0000 */
.L_x_7357:
[----:B------:R-:W-:-:S13]  /*6a80*/  ISETP.GE.OR P4, PT, R218, R98, P1 ;  /* 0x00000062da00720c */ /* 0x000fda0000f86670 */
[----:B------:R-:W-:Y:S05]  /*6a90*/  @P4 BRA `(.L_x_7058) ;  /* 0x0000000c00784947 */ /* 0x000fea0003800000 */
[----:B------:R-:W-:Y:S01]  /*6aa0*/  SEL R112, R37, R112, !P0 ;  /* 0x0000007025707207 */ /* 0x000fe20004000000 */
[----:B------:R-:W-:Y:S01]  /*6ab0*/  BSSY B1, `(.L_x_7086) ;  /* 0x000006b000017945 */ /* 0x000fe20003800000 */
[C---:B0-----:R-:W-:Y:S02]  /*6ac0*/  LEA R48, P4, R43.reuse, R50, 0x1 ;  /* 0x000000322b307211 */ /* 0x041fe400078808ff */
[----:B------:R-:W-:Y:S02]  /*6ad0*/  SHF.R.S32.HI R11, RZ, 0x1f, R112 ;  /* 0x0000001fff0b7819 */ /* 0x000fe40000011470 */
[----:B------:R-:W-:Y:S02]  /*6ae0*/  LEA.HI.X R49, R43, R108, R83, 0x1, P4 ;  /* 0x0000006c2b317211 */ /* 0x000fe400020f0c53 */
[----:B------:R-:W-:-:S04]  /*6af0*/  LEA.HI R112, R11, R112, RZ, 0x4 ;  /* 0x000000700b707211 */ /* 0x000fc800078f20ff */
[----:B------:R-:W-:-:S04]  /*6b00*/  LEA.HI.SX32 R112, R112, R81, 0x1c ;  /* 0x0000005170707211 */ /* 0x000fc800078fe2ff */
[----:B----4-:R-:W-:Y:S01]  /*6b10*/  SHF.R.S32.HI R13, RZ, 0x1f, R112 ;  /* 0x0000001fff0d7819 */ /* 0x010fe20000011470 */
        /* <DEDUP_REMOVED lines=21> */
[----:B------:R-:W-:Y:S01]  /*6c70*/  HADD2.F32 R46, -RZ, R45.H0_H0 ;  /* 0x2000002dff2e7230 */ /* 0x000fe20000004100 */
[----:B------:R-:W-:Y:S01]  /*6c80*/  SHF.R.U32.HI R74, RZ, 0x10, R75 ;  /* 0x00000010ff4a7819 */ /* 0x000fe2000001164b */
[----:B------:R-:W-:Y:S01]  /*6c90*/  HADD2.F32 R14, -RZ, R13.H0_H0 ;  /* 0x2000000dff0e7230 */ /* 0x000fe20000004100 */
[----:B------:R-:W-:Y:S01]  /*6ca0*/  SHF.R.U64 R65, R70, 0x10, R71 ;  /* 0x0000001046417819 */ /* 0x000fe20000001247 */
        /* <DEDUP_REMOVED lines=22> */
[----:B------:R-:W-:Y:S01]  /*6e10*/  HADD2.F32 R54, -RZ, R74.H0_H0 ;  /* 0x2000004aff367230 */ /* 0x000fe20000004100 */
[----:B------:R-:W-:Y:S01]  /*6e20*/  SHF.R.U64 R66, R68, 0x10, R69 ;  /* 0x0000001044427819 */ /* 0x000fe20000001245 */
[----:B------:R-:W-:-:S02]  /*6e30*/  HADD2.F32 R15, -RZ, R15.H1_H1 ;  /* 0x3000000fff0f7230 */ /* 0x000fc40000004100 */
[-C--:B------:R-:W-:Y:S01]  /*6e40*/  FFMA.FTZ R59, R14, R45.reuse, R53 ;  /* 0x0000002d0e3b7223 */ /* 0x080fe20000010035 */
[----:B------:R-:W-:Y:S02]  /*6e50*/  HADD2.F32 R46, -RZ, R70.H0_H0 ;  /* 0x20000046ff2e7230 */ /* 0x000fe40000004100 */
[-C--:B------:R-:W-:Y:S01]  /*6e60*/  FMUL.FTZ R62, R47, R54.reuse ;  /* 0x000000362f3e7220 */ /* 0x080fe20000410000 */
[----:B------:R-:W-:Y:S01]  /*6e70*/  FFMA.FTZ R60, R13, R45, -R60 ;  /* 0x0000002d0d3c7223 */ /* 0x000fe2000001083c */
[C---:B------:R-:W-:Y:S01]  /*6e80*/  FMUL.FTZ R54, R15.reuse, R54 ;  /* 0x000000360f367220 */ /* 0x040fe20000410000 */
[----:B------:R-:W-:Y:S02]  /*6e90*/  HADD2.F32 R115, -RZ, R115.H0_H0 ;  /* 0x20000073ff737230 */ /* 0x000fe40000004100 */
[-C--:B------:R-:W-:Y:S01]  /*6ea0*/  FFMA.FTZ R61, R15, R46.reuse, -R62 ;  /* 0x0000002e0f3d7223 */ /* 0x080fe2000001083e */
[--C-:B------:R-:W-:Y:S02]  /*6eb0*/  HADD2.F32 R14, -RZ, R51.reuse.H0_H0 ;  /* 0x20000033ff0e7230 */ /* 0x100fe40000004100 */
[----:B------:R-:W-:Y:S01]  /*6ec0*/  FFMA.FTZ R62, R47, R46, R54 ;  /* 0x0000002e2f3e7223 */ /* 0x000fe20000010036 */
[----:B------:R-:W-:Y:S01]  /*6ed0*/  HADD2.F32 R45, -RZ, R64.H0_H0 ;  /* 0x20000040ff2d7230 */ /* 0x000fe20000004100 */
[----:B------:R-:W-:Y:S01]  /*6ee0*/  F2FP.F16.F32.PACK_AB R55, R56, R55 ;  /* 0x000000373837723e */ /* 0x000fe200000000ff */
[----:B------:R-:W-:-:S02]  /*6ef0*/  HADD2.F32 R51, -RZ, R51.H1_H1 ;  /* 0x30000033ff337230 */ /* 0x000fc40000004100 */
[----:B------:R-:W-:Y:S01]  /*6f00*/  FMUL.FTZ R46, R14, R115 ;  /* 0x000000730e2e7220 */ /* 0x000fe20000410000 */
[----:B------:R-:W-:Y:S01]  /*6f10*/  HADD2.F32 R113, -RZ, R113.H0_H0 ;  /* 0x20000071ff717230 */ /* 0x000fe20000004100 */
[----:B------:R-:W-:Y:S01]  /*6f20*/  F2FP.F16.F32.PACK_AB R59, R62, R59 ;  /* 0x0000003b3e3b723e */ /* 0x000fe200000000ff */
[--C-:B------:R-:W-:Y:S02]  /*6f30*/  HADD2.F32 R13, -RZ, R12.reuse.H0_H0 ;  /* 0x2000000cff0d7230 */ /* 0x100fe40000004100 */
[----:B------:R-:W-:Y:S01]  /*6f40*/  FMUL.FTZ R47, R51, R45 ;  /* 0x0000002d332f7220 */ /* 0x000fe20000410000 */
[----:B------:R-:W-:Y:S02]  /*6f50*/  HADD2.F32 R12, -RZ, R12.H1_H1 ;  /* 0x3000000cff0c7230 */ /* 0x000fe40000004100 */
[----:B------:R-:W-:Y:S02]  /*6f60*/  HADD2.F32 R15, -RZ, R66.H0_H0 ;  /* 0x20000042ff0f7230 */ /* 0x000fe40000004100 */
[C---:B------:R-:W-:Y:S01]  /*6f70*/  FMUL.FTZ R115, R13.reuse, R115 ;  /* 0x000000730d737220 */ /* 0x040fe20000410000 */
[----:B------:R-:W-:Y:S01]  /*6f80*/  FFMA.FTZ R46, R13, R113, -R46 ;  /* 0x000000710d2e7223 */ /* 0x000fe2000001082e */
[----:B------:R-:W-:Y:S01]  /*6f90*/  FMUL.FTZ R54, R12, R45 ;  /* 0x0000002d0c367220 */ /* 0x000fe20000410000 */
[----:B------:R-:W-:-:S02]  /*6fa0*/  HADD2.F32 R13, -RZ, R52.H0_H0 ;  /* 0x20000034ff0d7230 */ /* 0x000fc40000004100 */
[-C--:B------:R-:W-:Y:S01]  /*6fb0*/  FFMA.FTZ R47, R12, R15.reuse, -R47 ;  /* 0x0000000f0c2f7223 */ /* 0x080fe2000001082f */
        /* <DEDUP_REMOVED lines=26> */
.L_x_7087:
[----:B------:R-:W-:Y:S05]  /*7160*/  BSYNC B1 ;  /* 0x0000000000017941 */ /* 0x000fea0003800000 */
.L_x_7086:
[----:B0-----:R0:W-:Y:S01]  /*7170*/  ST.E.128 desc[UR38][R48.64], R12 ;  /* 0x0000000c30007985 */ /* 0x0011e2000c101d26 */
[----:B------:R-:W-:Y:S01]  /*7180*/  ISETP.GE.AND P3, PT, R11, R110, PT ;  /* 0x0000006e0b00720c */ /* 0x000fe20003f66270 */
[----:B------:R-:W-:-:S12]  /*7190*/  IMAD.MOV.U32 R51, RZ, RZ, R108 ;  /* 0x000000ffff337224 */ /* 0x000fd800078e006c */
[----:B------:R-:W-:Y:S05]  /*71a0*/  @P3 BRA `(.L_x_7058) ;  /* 0x0000000400b43947 */ /* 0x000fea0003800000 */
[----:B0-----:R-:W-:-:S05]  /*71b0*/  IMAD.WIDE R12, R11, 0x2, R50 ;  /* 0x000000020b0c7825 */ /* 0x001fca00078e0232 */
[----:B----4-:R0:W-:Y:S01]  /*71c0*/  ST.E.128 desc[UR38][R12.64], R44 ;  /* 0x0000002c0c007985 */ /* 0x0101e2000c101d26 */
[----:B------:R-:W-:Y:S05]  /*71d0*/  BRA `(.L_x_7058) ;  /* 0x0000000400a87947 */ /* 0x000fea0003800000 */
.L_x_7017:
[----:B------:R-:W-:-:S13]  /*71e0*/  ISETP.NE.AND P5, PT, R157, 0x3, PT ;  /* 0x000000039d00780c */ /* 0x000fda0003fa5270 */
[----:B------:R-:W-:Y:S05]  /*71f0*/  @!P5 BRA `(.L_x_7088) ;  /* 0x000000000004d947 */ /* 0x000fea0003800000 */
[----:B------:R-:W-:Y:S01]  /*7200*/  BPT.TRAP 0x1 ;  /* 0x000000040000795c */ /* 0x000fe20000300000 */
.L_x_7088:
[----:B------:R-:W-:Y:S01]  /*7210*/  LEA R92, R155, R156, 0x3 ;  /* 0x0000009c9b5c7211 */ /* 0x000fe200078e18ff */
[----:B------:R-:W-:Y:S01]  /*7220*/  BSSY B1, `(.L_x_7089) ;  /* 0x0000005000017945 */ /* 0x000fe20003800000 */
[----:B------:R-:W-:Y:S02]  /*7230*/  SHF.L.U32 R103, R154, 0x1f, RZ ;  /* 0x0000001f9a677819 */ /* 0x000fe400000006ff */
[----:B------:R-:W-:Y:S02]  /*7240*/  SHF.R.S32.HI R100, RZ, 0x1f, R101 ;  /* 0x0000001fff647819 */ /* 0x000fe40000011465 */
[----:B------:R-:W0:Y:S02]  /*7250*/  SYNCS.PHASECHK.TRANS64.TRYWAIT P3, [R92+URZ+0x28890], R103 ;  /* 0x028890675c0075a7 */ /* 0x000e24000806017f */
[----:B0-----:R-:W-:Y:S05]  /*7260*/  @!P3 BRA `(.L_x_7090) ;  /* 0x0000013c0098b947 */ /* 0x001fea0003800000 */
.L_x_7358:
[----:B------:R-:W-:Y:S05]  /*7270*/  BSYNC B1 ;  /* 0x0000000000017941 */ /* 0x000fea0003800000 */
.L_x_7089:
        /* <DEDUP_REMOVED lines=27> */
.L_x_7362:
[----:B------:R-:W-:Y:S04]  /*7430*/  BSSY B1, `(.L_x_7092) ;  /* 0x000000d000017945 */ /* 0x000fe80003800000 */
[----:B------:R-:W-:Y:S05]  /*7440*/  @!P3 BRA `(.L_x_7093) ;  /* 0x00000000002cb947 */ /* 0x000fea0003800000 */
[----:B------:R-:W-:Y:S02]  /*7450*/  ULDC UR4, c[0x0][0x2f4] ;  /* 0x0000bd0000047ab9 */ /* 0x000fe40000000800 */
[----:B------:R-:W-:-:S13]  /*7460*/  ISETP.GE.AND P3, PT, R16, UR4, PT ;  /* 0x0000000410007c0c */ /* 0x000fda000bf66270 */
[----:B---3--:R-:W-:-:S04]  /*7470*/  @!P3 LEA R50, P4, R16, R14, 0x1 ;  /* 0x0000000e1032b211 */ /* 0x008fc800078808ff */
[----:B--2---:R-:W-:Y:S02]  /*7480*/  @!P3 LEA.HI.X R51, R16, R45, R17, 0x1, P4 ;  /* 0x0000002d1033b211 */ /* 0x004fe400020f0c11 */
[----:B------:R-:W-:-:S13]  /*7490*/  ISETP.GE.AND P4, PT, R22, UR4, PT ;  /* 0x0000000416007c0c */ /* 0x000fda000bf86270 */
[C---:B------:R-:W-:Y:S02]  /*74a0*/  @!P4 LEA R48, P6, R22.reuse, R14, 0x1 ;  /* 0x0000000e1630c211 */ /* 0x040fe400078c08ff */
[----:B------:R-:W2:Y:S02]  /*74b0*/  @!P3 LDS.128 R12, [R94+0x18400] ;  /* 0x018400005e0cb984 */ /* 0x000ea40000000c00 */
[----:B------:R-:W-:Y:S02]  /*74c0*/  @!P4 LEA.HI.X R49, R22, R45, R2, 0x1, P6 ;  /* 0x0000002d1631c211 */ /* 0x000fe400030f0c02 */
[----:B--2---:R-:W-:Y:S04]  /*74d0*/  @!P3 ST.E.128 desc[UR38][R50.64], R12 ;  /* 0x0000000c3200b985 */ /* 0x004fe8000c101d26 */
[----:B------:R-:W2:Y:S04]  /*74e0*/  @!P4 LDS.128 R12, [R94+0x1c400] ;  /* 0x01c400005e0cc984 */ /* 0x000ea80000000c00 */
[----:B--2---:R4:W-:Y:S02]  /*74f0*/  @!P4 ST.E.128 desc[UR38][R48.64], R12 ;  /* 0x0000000c3000c985 */ /* 0x0049e4000c101d26 */
.L_x_7093:
[----:B------:R-:W-:Y:S05]  /*7500*/  BSYNC B1 ;  /* 0x0000000000017941 */ /* 0x000fea0003800000 */
.L_x_7092:
[----:B------:R-:W-:-:S03]  /*7510*/  UMOV UR4, 0xffffffff ;  /* 0xffffffff00047882 */ /* 0x000fc60000000000 */
[----:B------:R-:W-:Y:S05]  /*7520*/  BRA.DIV UR4, `(.L_x_7094) ;  /* 0x0000013e04447947 */ /* 0x000fea000b800000 */
[----:B--2---:R2:W0:Y:S04]  /*7530*/  SHFL.IDX PT, R45, R46, 0x1, 0x181f ;  /* 0x00381f002e2d7f89 */ /* 0x00442800000e0000 */
[----:B---34-:R2:W3:Y:S02]  /*7540*/  SHFL.IDX PT, R14, R44, 0x1, 0x181f ;  /* 0x00381f002c0e7f89 */ /* 0x0184e400000e0000 */
.L_x_7366:
[----:B------:R-:W-:Y:S01]  /*7550*/  ISETP.GE.AND P3, PT, R47, 0x21, PT ;  /* 0x000000212f00780c */ /* 0x000fe20003f66270 */
[----:B------:R-:W-:-:S12]  /*7560*/  BSSY B1, `(.L_x_7095) ;  /* 0x000000d000017945 */ /* 0x000fd80003800000 */
[----:B------:R-:W-:Y:S05]  /*7570*/  @!P3 BRA `(.L_x_7096) ;  /* 0x00000000002cb947 */ /* 0x000fea0003800000 */
[----:B------:R-:W-:Y:S02]  /*7580*/  ULDC UR4, c[0x0][0x2f4] ;  /* 0x0000bd0000047ab9 */ /* 0x000fe40000000800 */
[----:B------:R-:W-:-:S13]  /*7590*/  ISETP.GE.AND P3, PT, R16, UR4, PT ;  /* 0x0000000410007c0c */ /* 0x000fda000bf66270 */
[----:B---3--:R-:W-:-:S04]  /*75a0*/  @!P3 LEA R50, P4, R16, R14, 0x1 ;  /* 0x0000000e1032b211 */ /* 0x008fc800078808ff */
[----:B0-----:R-:W-:Y:S02]  /*75b0*/  @!P3 LEA.HI.X R51, R16, R45, R17, 0x1, P4 ;  /* 0x0000002d1033b211 */ /* 0x001fe400020f0c11 */
[----:B------:R-:W-:-:S13]  /*75c0*/  ISETP.GE.AND P4, PT, R22, UR4, PT ;  /* 0x0000000416007c0c */ /* 0x000fda000bf86270 */
[C---:B------:R-:W-:Y:S02]  /*75d0*/  @!P4 LEA R48, P6, R22.reuse, R14, 0x1 ;  /* 0x0000000e1630c211 */ /* 0x040fe400078c08ff */
[----:B------:R-:W0:Y:S02]  /*75e0*/  @!P3 LDS.128 R12, [R94+0x19400] ;  /* 0x019400005e0cb984 */ /* 0x000e240000000c00 */
[----:B------:R-:W-:Y:S02]  /*75f0*/  @!P4 LEA.HI.X R49, R22, R45, R2, 0x1, P6 ;  /* 0x0000002d1631c211 */ /* 0x000fe400030f0c02 */
[----:B0-----:R-:W-:Y:S04]  /*7600*/  @!P3 ST.E.128 desc[UR38][R50.64], R12 ;  /* 0x0000000c3200b985 */ /* 0x001fe8000c101d26 */
[----:B------:R-:W0:Y:S04]  /*7610*/  @!P4 LDS.128 R12, [R94+0x1d400] ;  /* 0x01d400005e0cc984 */ /* 0x000e280000000c00 */
[----:B0-----:R4:W-:Y:S02]  /*7620*/  @!P4 ST.E.128 desc[UR38][R48.64], R12 ;  /* 0x0000000c3000c985 */ /* 0x0019e4000c101d26 */
.L_x_7096:
[----:B------:R-:W-:Y:S05]  /*7630*/  BSYNC B1 ;  /* 0x0000000000017941 */ /* 0x000fea0003800000 */
.L_x_7095:
[----:B------:R-:W-:-:S03]  /*7640*/  UMOV UR4, 0xffffffff ;  /* 0xffffffff00047882 */ /* 0x000fc60000000000 */
[----:B------:R-:W-:Y:S05]  /*7650*/  BRA.DIV UR4, `(.L_x_7097) ;  /* 0x0000013e04407947 */ /* 0x000fea000b800000 */
[----:B0-----:R0:W0:Y:S04]  /*7660*/  SHFL.IDX PT, R45, R46, 0x2, 0x181f ;  /* 0x00581f002e2d7f89 */ /* 0x00102800000e0000 */
[----:B---34-:R3:W4:Y:S02]  /*7670*/  SHFL.IDX PT, R14, R44, 0x2, 0x181f ;  /* 0x00581f002c0e7f89 */ /* 0x01872400000e0000 */
.L_x_7370:
[----:B------:R-:W-:Y:S01]  /*7680*/  ISETP.GE.AND P3, PT, R47, 0x41, PT ;  /* 0x000000412f00780c */ /* 0x000fe20003f66270 */
[----:B------:R-:W-:-:S12]  /*7690*/  BSSY B1, `(.L_x_7098) ;  /* 0x000000d000017945 */ /* 0x000fd80003800000 */
[----:B------:R-:W-:Y:S05]  /*76a0*/  @!P3 BRA `(.L_x_7099) ;  /* 0x00000000002cb947 */ /* 0x000fea0003800000 */
[----:B------:R-:W-:Y:S02]  /*76b0*/  ULDC UR4, c[0x0][0x2f4] ;  /* 0x0000bd0000047ab9 */ /* 0x000fe40000000800 */
[----:B------:R-:W-:-:S13]  /*76c0*/  ISETP.GE.AND P3, PT, R16, UR4, PT ;  /* 0x0000000410007c0c */ /* 0x000fda000bf66270 */
[----:B----4-:R-:W-:-:S04]  /*76d0*/  @!P3 LEA R50, P4, R16, R14, 0x1 ;  /* 0x0000000e1032b211 */ /* 0x010fc800078808ff */
        /* <DEDUP_REMOVED lines=8> */
.L_x_7099:
[----:B------:R-:W-:Y:S05]  /*7760*/  BSYNC B1 ;  /* 0x0000000000017941 */ /* 0x000fea0003800000 */
.L_x_7098:
[----:B------:R-:W-:-:S03]  /*7770*/  UMOV UR4, 0xffffffff ;  /* 0xffffffff00047882 */ /* 0x000fc60000000000 */
[----:B------:R-:W-:Y:S05]  /*7780*/  BRA.DIV UR4, `(.L_x_7100) ;  /* 0x0000013e043c7947 */ /* 0x000fea000b800000 */
[----:B0-----:R0:W0:Y:S04]  /*7790*/  SHFL.IDX PT, R45, R46, 0x3, 0x181f ;  /* 0x00781f002e2d7f89 */ /* 0x00102800000e0000 */
[----:B----4-:R4:W0:Y:S02]  /*77a0*/  SHFL.IDX PT, R14, R44, 0x3, 0x181f ;  /* 0x00781f002c0e7f89 */ /* 0x01082400000e0000 */
.L_x_7374:
[----:B------:R-:W-:-:S13]  /*77b0*/  ISETP.GE.AND P3, PT, R47, 0x61, PT ;  /* 0x000000612f00780c */ /* 0x000fda0003f66270 */
[----:B------:R-:W-:Y:S05]  /*77c0*/  @!P3 BRA `(.L_x_7058) ;  /* 0x00000000002cb947 */ /* 0x000fea0003800000 */
[----:B------:R-:W-:Y:S02]  /*77d0*/  ULDC UR4, c[0x0][0x2f4] ;  /* 0x0000bd0000047ab9 */ /* 0x000fe40000000800 */
[----:B------:R-:W-:-:S13]  /*77e0*/  ISETP.GE.AND P3, PT, R16, UR4, PT ;  /* 0x0000000410007c0c */ /* 0x000fda000bf66270 */
[----:B012---:R-:W-:-:S04]  /*77f0*/  @!P3 LEA R46, P4, R16, R14, 0x1 ;  /* 0x0000000e102eb211 */ /* 0x007fc800078808ff */
[----:B------:R-:W-:Y:S02]  /*7800*/  @!P3 LEA.HI.X R47, R16, R45, R17, 0x1, P4 ;  /* 0x0000002d102fb211 */ /* 0x000fe400020f0c11 */
[----:B------:R-:W-:-:S13]  /*7810*/  ISETP.GE.AND P4, PT, R22, UR4, PT ;  /* 0x0000000416007c0c */ /* 0x000fda000bf86270 */
[C---:B---34-:R-:W-:Y:S02]  /*7820*/  @!P4 LEA R44, P6, R22.reuse, R14, 0x1 ;  /* 0x0000000e162cc211 */ /* 0x058fe400078c08ff */
[----:B------:R-:W0:Y:S02]  /*7830*/  @!P3 LDS.128 R12, [R94+0x1b400] ;  /* 0x01b400005e0cb984 */ /* 0x000e240000000c00 */
[----:B------:R-:W-:Y:S02]  /*7840*/  @!P4 LEA.HI.X R45, R22, R45, R2, 0x1, P6 ;  /* 0x0000002d162dc211 */ /* 0x000fe400030f0c02 */
[----:B0-----:R-:W-:Y:S04]  /*7850*/  @!P3 ST.E.128 desc[UR38][R46.64], R12 ;  /* 0x0000000c2e00b985 */ /* 0x001fe8000c101d26 */
[----:B------:R-:W0:Y:S04]  /*7860*/  @!P4 LDS.128 R12, [R94+0x1f400] ;  /* 0x01f400005e0cc984 */ /* 0x000e280000000c00 */
[----:B0-----:R0:W-:Y:S02]  /*7870*/  @!P4 ST.E.128 desc[UR38][R44.64], R12 ;  /* 0x0000000c2c00c985 */ /* 0x0011e4000c101d26 */
.L_x_7058:
[----:B------:R-:W-:Y:S05]  /*7880*/  BSYNC B0 ;  /* 0x0000000000007941 */ /* 0x000fea0003800000 */
.L_x_7016:
[----:B------:R-:W5:Y:S01]  /*7890*/  S2R R11, SR_TID.X ;  /* 0x00000000000b7919 */ /* 0x000f620000002100 */
        /* <DEDUP_REMOVED lines=8> */
[----:B-----5:R-:W-:Y:S01]  /*7920*/  LOP3.LUT R11, R11, 0x7f, RZ, 0xc0, !PT ;  /* 0x0000007f0b0b7812 */ /* 0x020fe200078ec0ff */
[----:B---3--:R3:W-:Y:S03]  /*7930*/  BAR.SYNC.DEFER_BLOCKING R97, 0x80 ;  /* 0x000200610000751d */ /* 0x0087e60000010000 */
[----:B------:R-:W-:-:S13]  /*7940*/  ISETP.NE.AND P3, PT, R11, RZ, PT ;  /* 0x000000ff0b00720c */ /* 0x000fda0003f65270 */
[----:B------:R-:W-:-:S05]  /*7950*/  @!P3 VIADD R11, R92, 0x288a0 ;  /* 0x000288a05c0bb836 */ /* 0x000fca0000000000 */
[----:B------:R-:W-:-:S04]  /*7960*/  @!P3 PRMT R11, RZ, 0x654, R11 ;  /* 0x00000654ff0bb816 */ /* 0x000fc8000000000b */
[----:B------:R3:W-:Y:S01]  /*7970*/  @!P3 SYNCS.ARRIVE.TRANS64.RED.A1T0 RZ, [R11+URZ], RZ ;  /* 0x000000ff0bffb9a7 */ /* 0x0007e2000810043f */
[----:B------:R-:W-:Y:S05]  /*7980*/  @!P5 BRA `(.L_x_7102) ;  /* 0x000000000004d947 */ /* 0x000fea0003800000 */
[----:B------:R-:W-:Y:S01]  /*7990*/  BPT.TRAP 0x1 ;  /* 0x000000040000795c */ /* 0x000fe20000300000 */
.L_x_7102:
[----:B------:R-:W-:Y:S05]  /*79a0*/  BSYNC B0 ;  /* 0x0000000000007941 */ /* 0x000fea0003800000 */
.L_x_7101:
[----:B------:R-:W5:Y:S01]  /*79b0*/  SYNCS.PHASECHK.TRANS64.TRYWAIT P4, [R92+URZ+0x288b0], R103 ;  /* 0x0288b0675c0075a7 */ /* 0x000f62000808017f */
[----:B------:R-:W-:Y:S01]  /*79c0*/  ULDC UR36, c[0x0][0x2f4] ;  /* 0x0000bd0000247ab9 */ /* 0x000fe20000000800 */
[----:B------:R-:W-:Y:S04]  /*79d0*/  BSSY B0, `(.L_x_7103) ;  /* 0x0000002000007945 */ /* 0x000fe80003800000 */
[----:B-----5:R-:W-:Y:S05]  /*79e0*/  @!P4 BRA `(.L_x_7104) ;  /* 0x0000013800ecc947 */ /* 0x020fea0003800000 */
.L_x_7375:
[----:B------:R-:W-:Y:S05]  /*79f0*/  BSYNC B0 ;  /* 0x0000000000007941 */ /* 0x000fea0003800000 */
.L_x_7103:
[----:B------:R-:W-:Y:S01]  /*7a00*/  ULDC.64 UR4, c[0x0][0x328] ;  /* 0x0000ca0000047ab9 */ /* 0x000fe20000000a00 */
[----:B------:R-:W-:Y:S01]  /*7a10*/  IADD3 R98, -R153, R98, RZ ;  /* 0x0000006299627210 */ /* 0x000fe20007ffe1ff */
[----:B------:R-:W-:Y:S01]  /*7a20*/  IMAD R100, R100, UR4, RZ ;  /* 0x0000000464647c24 */ /* 0x000fe2000f8e02ff */
[----:B------:R-:W-:Y:S01]  /*7a30*/  BSSY B0, `(.L_x_7105) ;  /* 0x000001f000007945 */ /* 0x000fe20003800000 */
[----:B01--4-:R-:W-:-:S04]  /*7a40*/  IMAD.WIDE.U32 R12, R101, UR4, RZ ;  /* 0x00000004650c7c25 */ /* 0x013fc8000f8e00ff */
[----:B------:R-:W-:Y:S01]  /*7a50*/  IMAD R101, R101, UR5, R100 ;  /* 0x0000000565657c24 */ /* 0x000fe2000f8e0264 */
[----:B------:R-:W-:Y:S02]  /*7a60*/  ULDC.64 UR4, c[0x0][0x338] ;  /* 0x0000ce0000047ab9 */ /* 0x000fe40000000a00 */
[----:B------:R-:W-:Y:S02]  /*7a70*/  IMAD R99, R99, UR4, RZ ;  /* 0x0000000463637c24 */ /* 0x000fe4000f8e02ff */
[----:B------:R-:W-:Y:S02]  /*7a80*/  IADD3 R13, R13, R101, RZ ;  /* 0x000000650d0d7210 */ /* 0x000fe40007ffe0ff */
[C---:B------:R-:W-:Y:S02]  /*7a90*/  IMAD R99, R102.reuse, UR5, R99 ;  /* 0x0000000566637c24 */ /* 0x040fe4000f8e0263 */
[----:B------:R-:W-:Y:S01]  /*7aa0*/  IMAD.WIDE.U32 R102, R102, UR4, R12 ;  /* 0x0000000466667c25 */ /* 0x000fe2000f8e000c */
[----:B------:R-:W-:-:S03]  /*7ab0*/  ULDC.64 UR4, c[0x0][0x330] ;  /* 0x0000cc0000047ab9 */ /* 0x000fc60000000a00 */
[----:B---3--:R-:W-:Y:S02]  /*7ac0*/  IMAD R11, R35, UR4, RZ ;  /* 0x00000004230b7c24 */ /* 0x008fe4000f8e02ff */
[----:B------:R-:W-:Y:S02]  /*7ad0*/  IMAD.IADD R103, R103, 0x1, R99 ;  /* 0x0000000167677824 */ /* 0x000fe400078e0263 */
[C---:B------:R-:W-:Y:S02]  /*7ae0*/  IMAD R11, R42.reuse, UR5, R11 ;  /* 0x000000052a0b7c24 */ /* 0x040fe4000f8e020b */
[----:B------:R-:W-:Y:S01]  /*7af0*/  IMAD.WIDE.U32 R12, R42, UR4, R102 ;  /* 0x000000042a0c7c25 */ /* 0x000fe2000f8e0066 */
[----:B------:R-:W-:-:S03]  /*7b00*/  ULDC.64 UR4, c[0x0][0x318] ;  /* 0x0000c60000047ab9 */ /* 0x000fc60000000a00 */
[----:B------:R-:W-:Y:S01]  /*7b10*/  IMAD.IADD R11, R13, 0x1, R11 ;  /* 0x000000010d0b7824 */ /* 0x000fe200078e020b */
[----:B------:R-:W-:-:S04]  /*7b20*/  LEA R48, P4, R12, UR4, 0x1 ;  /* 0x000000040c307c11 */ /* 0x000fc8000f8808ff */
[----:B------:R-:W-:Y:S01]  /*7b30*/  LEA.HI.X R11, R12, UR5, R11, 0x1, P4 ;  /* 0x000000050c0b7c11 */ /* 0x000fe2000a0f0c0b */
[----:B------:R0:W1:Y:S01]  /*7b40*/  SHFL.IDX PT, R47, R48, RZ, 0x181f ;  /* 0x00181fff302f7589 */ /* 0x00006200000e0000 */
[----:B------:R-:W-:-:S03]  /*7b50*/  ISETP.GE.AND P4, PT, R98, 0x1, PT ;  /* 0x000000016200780c */ /* 0x000fc60003f86270 */
[----:B------:R0:W3:Y:S10]  /*7b60*/  SHFL.IDX PT, R13, R11, RZ, 0x181f ;  /* 0x00181fff0b0d7589 */ /* 0x0000f400000e0000 */
[----:B0-----:R-:W-:Y:S05]  /*7b70*/  @!P4 BRA `(.L_x_7106) ;  /* 0x000000000028c947 */ /* 0x001fea0003800000 */
[----:B------:R-:W-:-:S13]  /*7b80*/  ISETP.GE.AND P4, PT, R16, UR36, PT ;  /* 0x0000002410007c0c */ /* 0x000fda000bf86270 */
[----:B-12---:R-:W-:-:S04]  /*7b90*/  @!P4 LEA R44, P5, R16, R47, 0x1 ;  /* 0x0000002f102cc211 */ /* 0x006fc800078a08ff */
[----:B---3--:R-:W-:Y:S02]  /*7ba0*/  @!P4 LEA.HI.X R45, R16, R13, R17, 0x1, P5 ;  /* 0x0000000d102dc211 */ /* 0x008fe400028f0c11 */
[----:B------:R-:W-:-:S13]  /*7bb0*/  ISETP.GE.AND P5, PT, R22, UR36, PT ;  /* 0x0000002416007c0c */ /* 0x000fda000bfa6270 */
[----:B------:R-:W-:-:S04]  /*7bc0*/  @!P5 LEA R46, P6, R22, R47, 0x1 ;  /* 0x0000002f162ed211 */ /* 0x000fc800078c08ff */
[----:B------:R-:W-:Y:S02]  /*7bd0*/  @!P5 LEA.HI.X R47, R22, R13, R2, 0x1, P6 ;  /* 0x0000000d162fd211 */ /* 0x000fe400030f0c02 */
[----:B------:R-:W0:Y:S04]  /*7be0*/  @!P4 LDS.128 R12, [R94+0x400] ;  /* 0x000400005e0cc984 */ /* 0x000e280000000c00 */
[----:B0-----:R-:W-:Y:S04]  /*7bf0*/  @!P4 ST.E.128 desc[UR38][R44.64], R12 ;  /* 0x0000000c2c00c985 */ /* 0x001fe8000c101d26 */
[----:B------:R-:W0:Y:S04]  /*7c00*/  @!P5 LDS.128 R12, [R94+0x4400] ;  /* 0x004400005e0cd984 */ /* 0x000e280000000c00 */
[----:B0-----:R0:W-:Y:S02]  /*7c10*/  @!P5 ST.E.128 desc[UR38][R46.64], R12 ;  /* 0x0000000c2e00d985 */ /* 0x0011e4000c101d26 */
.L_x_7106:
[----:B------:R-:W-:Y:S05]  /*7c20*/  BSYNC B0 ;  /* 0x0000000000007941 */ /* 0x000fea0003800000 */
.L_x_7105:
[----:B------:R-:W-:Y:S01]  /*7c30*/  ISETP.GE.AND P4, PT, R98, 0x21, PT ;  /* 0x000000216200780c */ /* 0x000fe20003f86270 */
[----:B0--3--:R0:W3:Y:S01]  /*7c40*/  SHFL.IDX PT, R13, R11, 0x1, 0x181f ;  /* 0x00381f000b0d7f89 */ /* 0x0090e200000e0000 */
[----:B------:R-:W-:Y:S03]  /*7c50*/  BSSY B0, `(.L_x_7107) ;  /* 0x000000d000007945 */ /* 0x000fe60003800000 */
[----:B-1----:R0:W1:Y:S08]  /*7c60*/  SHFL.IDX PT, R47, R48, 0x1, 0x181f ;  /* 0x00381f00302f7f89 */ /* 0x00207000000e0000 */
        /* <DEDUP_REMOVED lines=11> */
.L_x_7108:
[----:B------:R-:W-:Y:S05]  /*7d20*/  BSYNC B0 ;  /* 0x0000000000007941 */ /* 0x000fea0003800000 */
.L_x_7107:
        /* <DEDUP_REMOVED lines=15> */
.L_x_7110:
[----:B------:R-:W-:Y:S05]  /*7e20*/  BSYNC B0 ;  /* 0x0000000000007941 */ /* 0x000fea0003800000 */
.L_x_7109:
[----:B------:R-:W-:Y:S01]  /*7e30*/  ISETP.GE.AND P4, PT, R98, 0x61, PT ;  /* 0x000000616200780c */ /* 0x000fe20003f86270 */
[----:B------:R-:W4:Y:S01]  /*7e40*/  SHFL.IDX PT, R11, R11, 0x3, 0x181f ;  /* 0x00781f000b0b7f89 */ /* 0x000f2200000e0000 */
[----:B------:R-:W-:Y:S03]  /*7e50*/  BSSY B0, `(.L_x_7111) ;  /* 0x000000d000007945 */ /* 0x000fe60003800000 */
[----:B01----:R0:W1:Y:S08]  /*7e60*/  SHFL.IDX PT, R47, R48, 0x3, 0x181f ;  /* 0x00781f00302f7f89 */ /* 0x00307000000e0000 */
[----:B0-----:R-:W-:Y:S05]  /*7e70*/  @!P4 BRA `(.L_x_7112) ;  /* 0x000000000028c947 */ /* 0x001fea0003800000 */
[----:B------:R-:W-:-:S13]  /*7e80*/  ISETP.GE.AND P4, PT, R16, UR36, PT ;  /* 0x0000002410007c0c */ /* 0x000fda000bf86270 */
[----:B---3--:R-:W0:Y:S01]  /*7e90*/  @!P4 LDS.128 R12, [R94+0x3400] ;  /* 0x003400005e0cc984 */ /* 0x008e220000000c00 */
[----:B-12---:R-:W-:-:S04]  /*7ea0*/  @!P4 LEA R44, P5, R16, R47, 0x1 ;  /* 0x0000002f102cc211 */ /* 0x006fc800078a08ff */
[----:B----4-:R-:W-:Y:S02]  /*7eb0*/  @!P4 LEA.HI.X R45, R16, R11, R17, 0x1, P5 ;  /* 0x0000000b102dc211 */ /* 0x010fe400028f0c11 */
[----:B------:R-:W-:-:S13]  /*7ec0*/  ISETP.GE.AND P5, PT, R22, UR36, PT ;  /* 0x0000002416007c0c */ /* 0x000fda000bfa6270 */
[----:B------:R-:W-:-:S04]  /*7ed0*/  @!P5 LEA R46, P6, R22, R47, 0x1 ;  /* 0x0000002f162ed211 */ /* 0x000fc800078c08ff */
[----:B------:R-:W-:Y:S01]  /*7ee0*/  @!P5 LEA.HI.X R47, R22, R11, R2, 0x1, P6 ;  /* 0x0000000b162fd211 */ /* 0x000fe200030f0c02 */
[----:B0-----:R-:W-:Y:S04]  /*7ef0*/  @!P4 ST.E.128 desc[UR38][R44.64], R12 ;  /* 0x0000000c2c00c985 */ /* 0x001fe8000c101d26 */
[----:B------:R-:W0:Y:S04]  /*7f00*/  @!P5 LDS.128 R12, [R94+0x7400] ;  /* 0x007400005e0cd984 */ /* 0x000e280000000c00 */
[----:B0-----:R0:W-:Y:S02]  /*7f10*/  @!P5 ST.E.128 desc[UR38][R46.64], R12 ;  /* 0x0000000c2e00d985 */ /* 0x0011e4000c101d26 */
.L_x_7112:
[----:B------:R-:W-:Y:S05]  /*7f20*/  BSYNC B0 ;  /* 0x0000000000007941 */ /* 0x000fea0003800000 */
.L_x_7111:
[----:B------:R-:W-:Y:S01]  /*7f30*/  @!PT LDS RZ, [RZ] ;  /* 0x00000000fffff984 */ /* 0x000fe20000000800 */
[----:B------:R-:W-:Y:S01]  /*7f40*/  @!PT LDS RZ, [RZ] ;  /* 0x00000000fffff984 */ /* 0x000fe20000000800 */
[----:B------:R-:W-:Y:S01]  /*7f50*/  @!PT LDS RZ, [RZ] ;  /* 0x00000000fffff984 */ /* 0x000fe20000000800 */
[----:B------:R-:W-:Y:S01]  /*7f60*/  @!PT LDS RZ, [RZ] ;  /* 0x00000000fffff984 */ /* 0x000fe20000000800 */
[----:B------:R5:W-:Y:S06]  /*7f70*/  MEMBAR.ALL.CTA ;  /* 0x0000000000007992 */ /* 0x000bec0000008000 */
[----:B-----5:R-:W5:Y:S01]  /*7f80*/  FENCE.VIEW.ASYNC.S ;  /* 0x00000000000073c6 */ /* 0x020f620000000000 */
[----:B------:R-:W-:Y:S01]  /*7f90*/  @!P3 VIADD R92, R92, 0x288c0 ;  /* 0x000288c05c5cb836 */ /* 0x000fe20000000000 */
[----:B-----5:R0:W-:Y:S01]  /*7fa0*/  BAR.SYNC.DEFER_BLOCKING R97, 0x80 ;  /* 0x000200610000751d */ /* 0x0201e20000010000 */
[----:B------:R-:W-:Y:S01]  /*7fb0*/  ISETP.NE.AND P4, PT, R93, RZ, PT ;  /* 0x000000ff5d00720c */ /* 0x000fe20003f85270 */
[----:B------:R-:W-:-:S02]  /*7fc0*/  VIADD R155, R155, 0x1 ;  /* 0x000000019b9b7836 */ /* 0x000fc40000000000 */
[----:B------:R-:W-:-:S04]  /*7fd0*/  @!P3 PRMT R92, RZ, 0x654, R92 ;  /* 0x00000654ff5cb816 */ /* 0x000fc8000000005c */
[----:B------:R0:W-:Y:S01]  /*7fe0*/  @!P3 SYNCS.ARRIVE.TRANS64.RED.A1T0 RZ, [R92+URZ], RZ ;  /* 0x000000ff5cffb9a7 */ /* 0x0001e2000810043f */
[----:B------:R-:W-:-:S04]  /*7ff0*/  ISETP.NE.AND P3, PT, R155, 0x2, PT ;  /* 0x000000029b00780c */ /* 0x000fc80003f65270 */
[----:B----4-:R-:W-:Y:S02]  /*8000*/  SEL R11, RZ, 0x1, P3 ;  /* 0x00000001ff0b7807 */ /* 0x010fe40001800000 */
[----:B------:R-:W-:Y:S02]  /*8010*/  SEL R155, R155, RZ, P3 ;  /* 0x000000ff9b9b7207 */ /* 0x000fe40001800000 */
[----:B------:R-:W-:Y:S01]  /*8020*/  LOP3.LUT R154, R154, R11, RZ, 0x3c, !PT ;  /* 0x0000000b9a9a7212 */ /* 0x000fe200078e3cff */
[----:B0-----:R-:W-:Y:S06]  /*8030*/  @P4 BRA `(.L_x_7113) ;  /* 0xffffff9c00d84947 */ /* 0x001fec000383ffff */
[----:B------:R-:W0:Y:S01]  /*8040*/  S2R R12, SR_TID.X ;  /* 0x00000000000c7919 */ /* 0x000e220000002100 */
[----:B------:R-:W-:Y:S02]  /*8050*/  PLOP3.LUT P0, PT, PT, PT, PT, 0x8, 0x0 ;  /* 0x000000000000781c */ /* 0x000fe40003f0e170 */
[----:B0-----:R-:W-:-:S04]  /*8060*/  SHF.R.U32.HI R12, RZ, 0x7, R12 ;  /* 0x00000007ff0c7819 */ /* 0x001fc8000001160c */
[----:B------:R-:W-:-:S13]  /*8070*/  ISETP.NE.AND P4, PT, R12, 0x1, PT ;  /* 0x000000010c00780c */ /* 0x000fda0003f85270 */
[----:B------:R-:W-:Y:S06]  /*8080*/  @!P4 BAR.ARV 0x9, 0x100 ;  /* 0x024400000000cb1d */ /* 0x000fec0000002000 */
.L_x_7011:
[----:B------:R-:W-:Y:S01]  /*8090*/  ISETP.GE.AND P2, PT, R96, 0x1, PT ;  /* 0x000000016000780c */ /* 0x000fe20003f46270 */
[----:B------:R-:W-:Y:S01]  /*80a0*/  IMAD.MOV.U32 R0, RZ, RZ, RZ ;  /* 0x000000ffff007224 */ /* 0x000fe200078e00ff */
[----:B------:R-:W-:Y:S01]  /*80b0*/  PLOP3.LUT P1, PT, PT, PT, PT, 0x80, 0x0 ;  /* 0x000000000000781c */ /* 0x000fe20003f2f070 */
[----:B------:R-:W-:Y:S01]  /*80c0*/  IMAD.MOV.U32 R151, RZ, RZ, RZ ;  /* 0x000000ffff977224 */ /* 0x000fe200078e00ff */
        /* <DEDUP_REMOVED lines=8> */
[----:B--2---:R-:W-:Y:S02]  /*8150*/  CS2R R44, SRZ ;  /* 0x00000000002c7805 */ /* 0x004fe4000001ff00 */
[----:B------:R-:W-:-:S02]  /*8160*/  CS2R R32, SRZ ;  /* 0x0000000000207805 */ /* 0x000fc4000001ff00 */
[----:B------:R-:W-:Y:S02]  /*8170*/  CS2R R72, SRZ ;  /* 0x0000000000487805 */ /* 0x000fe4000001ff00 */
[----:B------:R-:W-:Y:S02]  /*8180*/  CS2R R30, SRZ ;  /* 0x00000000001e7805 */ /* 0x000fe4000001ff00 */
[----:B------:R-:W-:Y:S02]  /*8190*/  CS2R R74, SRZ ;  /* 0x00000000004a7805 */ /* 0x000fe4000001ff00 */
[----:B------:R-:W-:Y:S02]  /*81a0*/  CS2R R76, SRZ ;  /* 0x00000000004c7805 */ /* 0x000fe4000001ff00 */
[----:B------:R-:W-:Y:S02]  /*81b0*/  CS2R R54, SRZ ;  /* 0x0000000000367805 */ /* 0x000fe4000001ff00 */
[----:B-1----:R-:W-:-:S02]  /*81c0*/  CS2R R46, SRZ ;  /* 0x00000000002e7805 */ /* 0x002fc4000001ff00 */
        /* <DEDUP_REMOVED lines=15> */
[----:B------:R-:W-:Y:S01]  /*82c0*/  MOV R100, RZ ;  /* 0x000000ff00647202 */ /* 0x000fe20000000f00 */
[----:B------:R-:W-:Y:S06]  /*82d0*/  @P0 BRA `(.L_x_7114) ;  /* 0x00000000000c0947 */ /* 0x000fec0003800000 */
[----:B------:R-:W0:Y:S01]  /*82e0*/  FENCE.VIEW.ASYNC.G ;  /* 0x00000000000073c6 */ /* 0x000e220000000100 */
[----:B------:R-:W-:Y:S05]  /*82f0*/  WARPSYNC.ALL ;  /* 0x0000000000007948 */ /* 0x000fea0003800000 */
[----:B0-----:R-:W-:Y:S06]  /*8300*/  BAR.ARV 0xc, 0x180 ;  /* 0x0306000000007b1d */ /* 0x001fec0000002000 */
.L_x_7114:
[----:B------:R-:W-:Y:S01]  /*8310*/  CS2R R10, SRZ ;  /* 0x00000000000a7805 */ /* 0x000fe2000001ff00 */
[----:B------:R-:W-:Y:S06]  /*8320*/  @!P2 BRA `(.L_x_7115) ;  /* 0x0000009c0034a947 */ /* 0x000fec0003800000 */
[----:B------:R-:W-:-:S03]  /*8330*/  UMOV UR4, 0xffffffff ;  /* 0xffffffff00047882 */ /* 0x000fc60000000000 */
[----:B------:R-:W-:Y:S05]  /*8340*/  BRA.DIV UR4, `(.L_x_7116) ;  /* 0x0000013204a87947 */ /* 0x000fea000b800000 */
[----:B------:R0:W1:Y:S02]  /*8350*/  SHFL.IDX PT, R194, R221, RZ, 0x1f ;  /* 0x00001fffddc27589 */ /* 0x00006400000e0000 */
.L_x_7378:
[----:B-1----:R-:W-:Y:S02]  /*8360*/  LEA.HI R0, R194, R194, RZ, 0x1 ;  /* 0x000000c2c2007211 */ /* 0x002fe400078f08ff */
[----:B------:R-:W-:Y:S02]  /*8370*/  LOP3.LUT P0, RZ, R211, 0x3ff, RZ, 0xc0, !PT ;  /* 0x000003ffd3ff7812 */ /* 0x000fe4000780c0ff */
[----:B------:R-:W-:Y:S02]  /*8380*/  LOP3.LUT R3, R0, 0x1e, RZ, 0xc0, !PT ;  /* 0x0000001e00037812 */ /* 0x000fe400078ec0ff */
[----:B------:R-:W-:-:S03]  /*8390*/  P2R R25, PR, RZ, 0x1 ;  /* 0x00000001ff197803 */ /* 0x000fc60000000000 */
[----:B------:R-:W-:-:S04]  /*83a0*/  IMAD.IADD R0, R194, 0x1, -R3 ;  /* 0x00000001c2007824 */ /* 0x000fc800078e0a03 */
[----:B------:R-:W-:-:S05]  /*83b0*/  IMAD R0, R0, 0x2000, R211 ;  /* 0x0000200000007824 */ /* 0x000fca00078e02d3 */
[----:B------:R-:W-:-:S04]  /*83c0*/  SHF.R.U32.HI R0, RZ, 0x4, R0 ;  /* 0x00000004ff007819 */ /* 0x000fc80000011600 */
[----:B------:R-:W-:Y:S01]  /*83d0*/  LOP3.LUT R26, R0, 0x3fff, RZ, 0xc0, !PT ;  /* 0x00003fff001a7812 */ /* 0x000fe200078ec0ff */
[----:B------:R-:W-:Y:S06]  /*83e0*/  @!P0 BRA `(.L_x_7117) ;  /* 0x0000000000408947 */ /* 0x000fec0003800000 */
[----:B------:R-:W-:Y:S01]  /*83f0*/  MOV R0, 0x0 ;  /* 0x0000000000007802 */ /* 0x000fe20000000f00 */
[----:B------:R-:W-:Y:S01]  /*8400*/  ULDC.64 UR4, c[0x4][0x138] ;  /* 0x01004e0000047ab9 */ /* 0x000fe20000000a00 */
[----:B------:R-:W-:Y:S01]  /*8410*/  ULDC.64 UR6, c[0x4][0x140] ;  /* 0x0100500000067ab9 */ /* 0x000fe20000000a00 */
[----:B------:R-:W-:Y:S01]  /*8420*/  MOV R4, UR4 ;  /* 0x0000000400047c02 */ /* 0x000fe20008000f00 */
[----:B------:R1:W2:Y:S01]  /*8430*/  LDC.64 R14, c[0x4][R0] ;  /* 0x01000000000e7b82 */ /* 0x0002a20000000a00 */
        /* <DEDUP_REMOVED lines=8> */
[----:B-1-3--:R-:W-:-:S07]  /*84c0*/  IMAD.MOV.U32 R13, RZ, RZ, RZ ;  /* 0x000000ffff0d7224 */ /* 0x00afce00078e00ff */
[----:B------:R-:W-:-:S07]  /*84d0*/  LEPC R20, `(.L_x_7117) ;  /* 0x000000001014794e */ /* 0x000fce0000000000 */
[----:B0-2--5:R-:W-:Y:S05]  /*84e0*/  CALL.ABS.NOINC R14 ;  /* 0x000000000e007343 */ /* 0x025fea0003c00000 */
.L_x_7117:
[----:B------:R-:W-:Y:S02]  /*84f0*/  ULDC UR4, c[0x0][0x3f4] ;  /* 0x0000fd0000047ab9 */ /* 0x000fe40000000800 */
[----:B------:R-:W-:-:S13]  /*8500*/  ISETP.LT.AND P0, PT, RZ, UR4, PT ;  /* 0x00000004ff007c0c */ /* 0x000fda000bf01270 */
[----:B------:R-:W-:Y:S05]  /*8510*/  @P0 BRA `(.L_x_7118) ;  /* 0x00000000003c0947 */ /* 0x000fea0003800000 */
[----:B------:R-:W-:-:S04]  /*8520*/  LEA.HI R0, R207, R207, RZ, 0x1 ;  /* 0x000000cfcf007211 */ /* 0x000fc800078f08ff */
[----:B------:R-:W-:-:S04]  /*8530*/  LOP3.LUT R0, R0, 0xfffffffe, RZ, 0xc0, !PT ;  /* 0xfffffffe00007812 */ /* 0x000fc800078ec0ff */
[----:B------:R-:W-:-:S04]  /*8540*/  IADD3 R0, R207, -R0, RZ ;  /* 0x80000000cf007210 */ /* 0x000fc80007ffe0ff */
[----:B------:R-:W-:-:S04]  /*8550*/  SHF.L.U32 R3, R0, 0x1f, RZ ;  /* 0x0000001f00037819 */ /* 0x000fc800000006ff */
[----:B------:R1:W2:Y:S03]  /*8560*/  SYNCS.PHASECHK.TRANS64.TRYWAIT P0, [R156+URZ+0x28800], R3 ;  /* 0x028800039c0075a7 */ /* 0x0002a6000800017f */
[----:B--2---:R-:W-:Y:S05]  /*8570*/  @!P0 NANOSLEEP.SYNCS 0x989680 ;  /* 0x009896800000895d */ /* 0x004fea0003900000 */
[----:B------:R-:W2:Y:S01]  /*8580*/  @!P0 SYNCS.PHASECHK.TRANS64 P0, [R156+URZ+0x28800], R3 ;  /* 0x028800039c0085a7 */ /* 0x000ea2000800007f */
[----:B------:R-:W-:Y:S04]  /*8590*/  BSSY B0, `(.L_x_7119) ;  /* 0x0000006000007945 */ /* 0x000fe80003800000 */
[----:B--2---:R-:W-:Y:S05]  /*85a0*/  @P0 BRA `(.L_x_7120) ;  /* 0x0000000000100947 */ /* 0x004fea0003800000 */
.L_x_7121:
[----:B--2---:R2:W4:Y:S02]  /*85b0*/  SYNCS.PHASECHK.TRANS64.TRYWAIT P0, [R156+URZ+0x28800], R3 ;  /* 0x028800039c0075a7 */ /* 0x004524000800017f */
[----:B----4-:R-:W-:Y:S05]  /*85c0*/  @!P0 NANOSLEEP.SYNCS 0x989680 ;  /* 0x009896800000895d */ /* 0x010fea0003900000 */
[----:B------:R-:W4:Y:S02]  /*85d0*/  @!P0 SYNCS.PHASECHK.TRANS64 P0, [R156+URZ+0x28800], R3 ;  /* 0x028800039c0085a7 */ /* 0x000f24000800007f */
[----:B----4-:R-:W-:Y:S05]  /*85e0*/  @!P0 BRA `(.L_x_7121) ;  /* 0xfffffffc00f08947 */ /* 0x010fea000383ffff */
.L_x_7120:
[----:B------:R-:W-:Y:S05]  /*85f0*/  BSYNC B0 ;  /* 0x0000000000007941 */ /* 0x000fea0003800000 */
.L_x_7119:
[----:B------:R-:W-:Y:S05]  /*8600*/  BRA `(.L_x_7122) ;  /* 0x0000003400f07947 */ /* 0x000fea0003800000 */
.L_x_7118:
[----:B-----5:R-:W-:Y:S01]  /*8610*/  SHF.R.S32.HI R0, RZ, 0x1f, R24 ;  /* 0x0000001fff007819 */ /* 0x020fe20000011418 */
[----:B------:R-:W-:Y:S01]  /*8620*/  ULDC.64 UR4, c[0x0][0x3f8] ;  /* 0x0000fe0000047ab9 */ /* 0x000fe20000000a00 */
[----:B------:R-:W-:Y:S01]  /*8630*/  ULDC.64 UR6, c[0x0][0x408] ;  /* 0x0001020000067ab9 */ /* 0x000fe20000000a00 */
[----:B------:R-:W-:Y:S01]  /*8640*/  ISETP.NE.AND P2, PT, R25, RZ, PT ;  /* 0x000000ff1900720c */ /* 0x000fe20003f45270 */
[----:B------:R-:W-:-:S04]  /*8650*/  IMAD.WIDE.U32 R4, R24, UR4, RZ ;  /* 0x0000000418047c25 */ /* 0x000fc8000f8e00ff */
[C---:B------:R-:W-:Y:S02]  /*8660*/  IMAD R3, R0.reuse, UR4, RZ ;  /* 0x0000000400037c24 */ /* 0x040fe4000f8e02ff */
[----:B------:R-:W-:Y:S02]  /*8670*/  IMAD R7, R0, UR6, RZ ;  /* 0x0000000600077c24 */ /* 0x000fe4000f8e02ff */
[C---:B------:R-:W-:Y:S01]  /*8680*/  IMAD R3, R24.reuse, UR5, R3 ;  /* 0x0000000518037c24 */ /* 0x040fe2000f8e0203 */
[----:B------:R-:W-:Y:S01]  /*8690*/  ULDC.64 UR4, c[0x0][0x3e8] ;  /* 0x0000fa0000047ab9 */ /* 0x000fe20000000a00 */
[----:B------:R-:W-:-:S04]  /*86a0*/  IMAD.WIDE.U32 R28, R24, UR6, RZ ;  /* 0x00000006181c7c25 */ /* 0x000fc8000f8e00ff */
[----:B------:R-:W-:Y:S01]  /*86b0*/  IMAD R7, R24, UR7, R7 ;  /* 0x0000000718077c24 */ /* 0x000fe2000f8e0207 */
[----:B------:R-:W-:Y:S01]  /*86c0*/  ULDC.64 UR6, c[0x0][0x400] ;  /* 0x0001000000067ab9 */ /* 0x000fe20000000a00 */
[----:B------:R-:W-:Y:S01]  /*86d0*/  IMAD.IADD R25, R3, 0x1, R5 ;  /* 0x0000000103197824 */ /* 0x000fe200078e0205 */
[----:B------:R-:W-:Y:S01]  /*86e0*/  LEA R24, P0, R4, UR4, 0x1 ;  /* 0x0000000404187c11 */ /* 0x000fe2000f8008ff */
[----:B------:R-:W-:Y:S01]  /*86f0*/  IMAD.IADD R3, R7, 0x1, R29 ;  /* 0x0000000107037824 */ /* 0x000fe200078e021d */
[----:B------:R-:W-:Y:S02]  /*8700*/  LEA R27, P1, R28, UR6, 0x1 ;  /* 0x000000061c1b7c11 */ /* 0x000fe4000f8208ff */
[----:B------:R-:W-:Y:S02]  /*8710*/  LEA.HI.X R25, R4, UR5, R25, 0x1, P0 ;  /* 0x0000000504197c11 */ /* 0x000fe400080f0c19 */
[----:B------:R-:W-:Y:S01]  /*8720*/  LEA.HI.X R28, R28, UR7, R3, 0x1, P1 ;  /* 0x000000071c1c7c11 */ /* 0x000fe200088f0c03 */
[----:B------:R-:W-:Y:S08]  /*8730*/  @!P2 BRA `(.L_x_7123) ;  /* 0x000000000040a947 */ /* 0x000ff00003800000 */
        /* <DEDUP_REMOVED lines=15> */
[----:B0-2---:R-:W-:Y:S05]  /*8830*/  CALL.ABS.NOINC R14 ;  /* 0x000000000e007343 */ /* 0x005fea0003c00000 */
.L_x_7123:
[----:B------:R-:W-:Y:S01]  /*8840*/  ULDC.U8 UR4, c[0x0][0x410] ;  /* 0x0001040000047ab9 */ /* 0x000fe20000000000 */
[----:B------:R-:W-:Y:S01]  /*8850*/  BSSY B0, `(.L_x_7124) ;  /* 0x000034f000007945 */ /* 0x000fe20003800000 */
[----:B------:R-:W-:Y:S02]  /*8860*/  ISETP.NE.AND P0, PT, RZ, UR4, PT ;  /* 0x00000004ff007c0c */ /* 0x000fe4000bf05270 */
[----:B------:R-:W-:-:S11]  /*8870*/  LEA R5, R41, R153, 0x7 ;  /* 0x0000009929057211 */ /* 0x000fd600078e38ff */
[----:B------:R-:W-:Y:S05]  /*8880*/  @!P0 BRA `(.L_x_7125) ;  /* 0x0000001800888947 */ /* 0x000fea0003800000 */
[----:B------:R-:W-:-:S03]  /*8890*/  UMOV UR4, 0xffffffff ;  /* 0xffffffff00047882 */ /* 0x000fc60000000000 */
[----:B------:R-:W-:Y:S05]  /*88a0*/  BRA.DIV UR4, `(.L_x_7126) ;  /* 0x0000012e047c7947 */ /* 0x000fea000b800000 */
[----:B------:R1:W2:Y:S04]  /*88b0*/  SHFL.IDX PT, R0, R25, RZ, 0x181f ;  /* 0x00181fff19007589 */ /* 0x0002a800000e0000 */
[----:B------:R1:W4:Y:S04]  /*88c0*/  SHFL.IDX PT, R3, R24, RZ, 0x181f ;  /* 0x00181fff18037589 */ /* 0x00032800000e0000 */
[----:B------:R1:W0:Y:S04]  /*88d0*/  SHFL.IDX PT, R4, R28, RZ, 0x181f ;  /* 0x00181fff1c047589 */ /* 0x00022800000e0000 */
[----:B------:R1:W0:Y:S02]  /*88e0*/  SHFL.IDX PT, R14, R27, RZ, 0x181f ;  /* 0x00181fff1b0e7589 */ /* 0x00022400000e0000 */
.L_x_7384:
[----:B------:R-:W-:Y:S01]  /*88f0*/  ULDC UR4, c[0x0][0x448] ;  /* 0x0001120000047ab9 */ /* 0x000fe20000000800 */
[----:B------:R-:W-:Y:S01]  /*8900*/  LEA.HI R6, R207, R207, RZ, 0x1 ;  /* 0x000000cfcf067211 */ /* 0x000fe200078f08ff */
[----:B------:R-:W-:Y:S01]  /*8910*/  IMAD R30, R95, UR4, RZ ;  /* 0x000000045f1e7c24 */ /* 0x000fe2000f8e02ff */
[----:B------:R-:W-:Y:S01]  /*8920*/  BSSY B1, `(.L_x_7127) ;  /* 0x000001f000017945 */ /* 0x000fe20003800000 */
[----:B------:R-:W-:Y:S02]  /*8930*/  CS2R R8, SRZ ;  /* 0x0000000000087805 */ /* 0x000fe4000001ff00 */
[----:B------:R-:W-:Y:S02]  /*8940*/  LOP3.LUT R6, R6, 0xfffffffe, RZ, 0xc0, !PT ;  /* 0xfffffffe06067812 */ /* 0x000fe400078ec0ff */
[----:B------:R-:W-:Y:S02]  /*8950*/  CS2R R10, SRZ ;  /* 0x00000000000a7805 */ /* 0x000fe4000001ff00 */
[----:B------:R-:W-:-:S02]  /*8960*/  ISETP.GE.AND P0, PT, R5, R30, PT ;  /* 0x0000001e0500720c */ /* 0x000fc40003f06270 */
[----:B---3--:R-:W-:Y:S01]  /*8970*/  CS2R R12, SRZ ;  /* 0x00000000000c7805 */ /* 0x008fe2000001ff00 */
[----:B------:R-:W-:Y:S01]  /*8980*/  IMAD.IADD R5, R207, 0x1, -R6 ;  /* 0x00000001cf057824 */ /* 0x000fe200078e0a06 */
[----:B------:R-:W-:-:S04]  /*8990*/  CS2R R6, SRZ ;  /* 0x0000000000067805 */ /* 0x000fc8000001ff00 */
[----:B------:R-:W-:-:S05]  /*89a0*/  SHF.L.U32 R5, R5, 0x1f, RZ ;  /* 0x0000001f05057819 */ /* 0x000fca00000006ff */
[----:B------:R-:W-:Y:S05]  /*89b0*/  @P0 BRA `(.L_x_7128) ;  /* 0x0000000000540947 */ /* 0x000fea0003800000 */
[----:B------:R-:W-:Y:S01]  /*89c0*/  ULDC UR4, c[0x0][0x3f4] ;  /* 0x0000fd0000047ab9 */ /* 0x000fe20000000800 */
[----:B------:R-:W-:Y:S02]  /*89d0*/  CS2R R12, SRZ ;  /* 0x00000000000c7805 */ /* 0x000fe4000001ff00 */
[----:B------:R-:W-:Y:S02]  /*89e0*/  ISETP.GE.AND P4, PT, R18, UR4, PT ;  /* 0x0000000412007c0c */ /* 0x000fe4000bf86270 */
[----:B------:R-:W-:Y:S02]  /*89f0*/  CS2R R8, SRZ ;  /* 0x0000000000087805 */ /* 0x000fe4000001ff00 */
[----:B------:R-:W-:-:S09]  /*8a00*/  ISETP.GE.AND P5, PT, R23, UR4, PT ;  /* 0x0000000417007c0c */ /* 0x000fd2000bfa6270 */
[C---:B-1----:R-:W-:Y:S01]  /*8a10*/  @!P4 IMAD.SHL.U32 R24, R18.reuse, 0x2, RZ ;  /* 0x000000021218c824 */ /* 0x042fe200078e00ff */
[----:B------:R-:W-:-:S03]  /*8a20*/  @!P4 SHF.L.U64.HI R7, R18, 0x1, R19 ;  /* 0x000000011207c819 */ /* 0x000fc60000010213 */
[C---:B----4-:R-:W-:Y:S02]  /*8a30*/  @!P5 IADD3 R28, P2, R3.reuse, R214, RZ ;  /* 0x000000d6031cd210 */ /* 0x050fe40007f5e0ff */
[-C--:B------:R-:W-:Y:S02]  /*8a40*/  @!P4 IADD3 R20, P0, R3, R24.reuse, RZ ;  /* 0x000000180314c210 */ /* 0x080fe40007f1e0ff */
[C---:B0-----:R-:W-:Y:S02]  /*8a50*/  @!P4 IADD3 R24, P1, R14.reuse, R24, RZ ;  /* 0x000000180e18c210 */ /* 0x041fe40007f3e0ff */
[----:B------:R-:W-:Y:S01]  /*8a60*/  @!P5 IADD3 R14, P3, R14, R214, RZ ;  /* 0x000000d60e0ed210 */ /* 0x000fe20007f7e0ff */
[--C-:B--2---:R-:W-:Y:S01]  /*8a70*/  @!P4 IMAD.X R21, R0, 0x1, R7.reuse, P0 ;  /* 0x000000010015c824 */ /* 0x104fe200000e0607 */
[----:B------:R-:W-:Y:S01]  /*8a80*/  CS2R R10, SRZ ;  /* 0x00000000000a7805 */ /* 0x000fe2000001ff00 */
[----:B------:R-:W-:Y:S01]  /*8a90*/  @!P4 IMAD.X R25, R4, 0x1, R7, P1 ;  /* 0x000000010419c824 */ /* 0x000fe200008e0607 */
[----:B------:R-:W-:-:S02]  /*8aa0*/  CS2R R6, SRZ ;  /* 0x0000000000067805 */ /* 0x000fc4000001ff00 */
[-C--:B------:R-:W-:Y:S02]  /*8ab0*/  @!P5 IADD3.X R29, R0, R213.reuse, RZ, P2, !PT ;  /* 0x000000d5001dd210 */ /* 0x080fe400017fe4ff */
[----:B------:R-:W-:Y:S01]  /*8ac0*/  @!P5 IADD3.X R15, R4, R213, RZ, P3, !PT ;  /* 0x000000d5040fd210 */ /* 0x000fe20001ffe4ff */
[----:B------:R3:W5:Y:S04]  /*8ad0*/  @!P4 LD.E.64 R10, desc[UR38][R20.64] ;  /* 0x00000026140ac980 */ /* 0x000768000c101b00 */
[----:B------:R3:W5:Y:S04]  /*8ae0*/  @!P5 LD.E.64 R12, desc[UR38][R28.64] ;  /* 0x000000261c0cd980 */ /* 0x000768000c101b00 */
[----:B------:R3:W5:Y:S04]  /*8af0*/  @!P5 LD.E.64 R8, desc[UR38][R14.64] ;  /* 0x000000260e08d980 */ /* 0x000768000c101b00 */
[----:B------:R3:W5:Y:S02]  /*8b00*/  @!P4 LD.E.64 R6, desc[UR38][R24.64] ;  /* 0x000000261806c980 */ /* 0x000764000c101b00 */
.L_x_7128:
[----:B------:R-:W-:Y:S05]  /*8b10*/  BSYNC B1 ;  /* 0x0000000000017941 */ /* 0x000fea0003800000 */
.L_x_7127:
[----:B------:R-:W0:Y:S01]  /*8b20*/  SYNCS.PHASECHK.TRANS64.TRYWAIT P0, [R156+URZ+0x28800], R5 ;  /* 0x028800059c0075a7 */ /* 0x000e22000800017f */
[----:B--2---:R-:W-:Y:S01]  /*8b30*/  IMAD R0, R41, -0x80, R30 ;  /* 0xffffff8029007824 */ /* 0x004fe200078e021e */
[--C-:B-1-3-5:R-:W-:Y:S01]  /*8b40*/  SHF.R.U64 R24, R12, 0x10, R13.reuse ;  /* 0x000000100c187819 */ /* 0x12afe2000000120d */
[--C-:B------:R-:W-:Y:S01]  /*8b50*/  IMAD.MOV.U32 R15, RZ, RZ, R13.reuse ;  /* 0x000000ffff0f7224 */ /* 0x100fe200078e000d */
[----:B------:R-:W-:Y:S01]  /*8b60*/  SHF.R.U32.HI R25, RZ, 0x10, R13 ;  /* 0x00000010ff197819 */ /* 0x000fe2000001160d */
[----:B----4-:R-:W-:Y:S01]  /*8b70*/  IMAD.MOV.U32 R3, RZ, RZ, R10 ;  /* 0x000000ffff037224 */ /* 0x010fe200078e000a */
[----:B0-----:R-:W-:Y:S01]  /*8b80*/  MOV R4, R7 ;  /* 0x0000000700047202 */ /* 0x001fe20000000f00 */
[----:B------:R-:W-:Y:S01]  /*8b90*/  IMAD.MOV.U32 R14, RZ, RZ, R11 ;  /* 0x000000ffff0e7224 */ /* 0x000fe200078e000b */
[--C-:B------:R-:W-:Y:S01]  /*8ba0*/  SHF.R.U64 R27, R6, 0x10, R7.reuse ;  /* 0x00000010061b7819 */ /* 0x100fe20000001207 */
[----:B------:R-:W-:Y:S01]  /*8bb0*/  IMAD.MOV.U32 R13, RZ, RZ, R6 ;  /* 0x000000ffff0d7224 */ /* 0x000fe200078e0006 */
[----:B------:R-:W-:Y:S01]  /*8bc0*/  SHF.R.U32.HI R28, RZ, 0x10, R7 ;  /* 0x00000010ff1c7819 */ /* 0x000fe20000011607 */
[----:B------:R-:W-:Y:S01]  /*8bd0*/  IMAD.MOV.U32 R6, RZ, RZ, R8 ;  /* 0x000000ffff067224 */ /* 0x000fe200078e0008 */
[----:B------:R-:W-:Y:S01]  /*8be0*/  SHF.R.U64 R20, R10, 0x10, R11 ;  /* 0x000000100a147819 */ /* 0x000fe2000000120b */
[----:B------:R-:W-:Y:S01]  /*8bf0*/  IMAD.MOV.U32 R7, RZ, RZ, R9 ;  /* 0x000000ffff077224 */ /* 0x000fe200078e0009 */
[----:B------:R-:W-:Y:S01]  /*8c00*/  SHF.R.U32.HI R21, RZ, 0x10, R11 ;  /* 0x00000010ff157819 */ /* 0x000fe2000001160b */
[----:B------:R-:W-:Y:S01]  /*8c10*/  BSSY B1, `(.L_x_7129) ;  /* 0x000000e000017945 */ /* 0x000fe20003800000 */
[----:B------:R-:W-:-:S02]  /*8c20*/  MOV R10, R12 ;  /* 0x0000000c000a7202 */ /* 0x000fc40000000f00 */
[----:B------:R-:W-:Y:S02]  /*8c30*/  VIMNMX R0, R0, 0x80, PT ;  /* 0x0000008000007848 */ /* 0x000fe40003fe0100 */
[--C-:B------:R-:W-:Y:S02]  /*8c40*/  SHF.R.U64 R29, R8, 0x10, R9.reuse ;  /* 0x00000010081d7819 */ /* 0x100fe40000001209 */
[----:B------:R-:W-:Y:S02]  /*8c50*/  SHF.R.U32.HI R30, RZ, 0x10, R9 ;  /* 0x00000010ff1e7819 */ /* 0x000fe40000011609 */
[----:B------:R-:W-:Y:S02]  /*8c60*/  PRMT R11, R3, 0x5410, R14 ;  /* 0x00005410030b7816 */ /* 0x000fe4000000000e */
[----:B------:R-:W-:Y:S02]  /*8c70*/  PRMT R12, R20, 0x5410, R21 ;  /* 0x00005410140c7816 */ /* 0x000fe40000000015 */
[----:B------:R-:W-:-:S02]  /*8c80*/  PRMT R3, R10, 0x5410, R15 ;  /* 0x000054100a037816 */ /* 0x000fc4000000000f */
[----:B------:R-:W-:Y:S02]  /*8c90*/  PRMT R8, R24, 0x5410, R25 ;  /* 0x0000541018087816 */ /* 0x000fe40000000019 */
[----:B------:R-:W-:Y:S02]  /*8ca0*/  ISETP.GE.AND P1, PT, R153, R0, PT ;  /* 0x000000009900720c */ /* 0x000fe40003f26270 */
[----:B------:R-:W-:Y:S02]  /*8cb0*/  PRMT R13, R13, 0x5410, R4 ;  /* 0x000054100d0d7816 */ /* 0x000fe40000000004 */
[----:B------:R-:W-:Y:S02]  /*8cc0*/  PRMT R14, R27, 0x5410, R28 ;  /* 0x000054101b0e7816 */ /* 0x000fe4000000001c */
[----:B------:R-:W-:Y:S01]  /*8cd0*/  PRMT R9, R6, 0x5410, R7 ;  /* 0x0000541006097816 */ /* 0x000fe20000000007 */
[----:B------:R-:W-:Y:S06]  /*8ce0*/  @!P0 BRA `(.L_x_7130) ;  /* 0x0000012800dc8947 */ /* 0x000fec0003800000 */
.L_x_7385:
[----:B------:R-:W-:Y:S05]  /*8cf0*/  BSYNC B1 ;  /* 0x0000000000017941 */ /* 0x000fea0003800000 */
.L_x_7129:
[----:B------:R-:W-:Y:S01]  /*8d00*/  BSSY B1, `(.L_x_7131) ;  /* 0x0000056000017945 */ /* 0x000fe20003800000 */
[----:B------:R-:W-:-:S03]  /*8d10*/  PRMT R10, R29, 0x5410, R30 ;  /* 0x000054101d0a7816 */ /* 0x000fc6000000001e */
[----:B------:R-:W-:Y:S05]  /*8d20*/  @P1 BRA `(.L_x_7132) ;  /* 0x00000004004c1947 */ /* 0x000fea0003800000 */
[----:B------:R-:W1:Y:S01]  /*8d30*/  LDC R4, c[0x0][0x3f4] ;  /* 0x0000fd00ff047b82 */ /* 0x000e620000000800 */
[----:B------:R-:W-:Y:S01]  /*8d40*/  BSSY B2, `(.L_x_7133) ;  /* 0x000002a000027945 */ /* 0x000fe20003800000 */
[-C--:B-1----:R-:W-:Y:S02]  /*8d50*/  ISETP.GE.AND P0, PT, R18, R4.reuse, PT ;  /* 0x000000041200720c */ /* 0x082fe40003f06270 */
[----:B------:R-:W-:-:S11]  /*8d60*/  ISETP.GE.AND P1, PT, R23, R4, PT ;  /* 0x000000041700720c */ /* 0x000fd60003f26270 */
        /* <DEDUP_REMOVED lines=10> */
[CC--:B------:R-:W-:Y:S01]  /*8e10*/  FMUL.FTZ R30, R4.reuse, R28.reuse ;  /* 0x0000001c041e7220 */ /* 0x0c0fe20000410000 */
[----:B------:R-:W-:Y:S01]  /*8e20*/  FMUL.FTZ R31, R4, R25 ;  /* 0x00000019041f7220 */ /* 0x000fe20000410000 */
[--C-:B------:R-:W-:Y:S02]  /*8e30*/  HADD2.F32 R21, -RZ, R6.reuse.H0_H0 ;  /* 0x20000006ff157230 */ /* 0x100fe40000004100 */
[----:B------:R-:W-:Y:S02]  /*8e40*/  HADD2.F32 R24, -RZ, R7.H0_H0 ;  /* 0x20000007ff187230 */ /* 0x000fe40000004100 */
[----:B------:R-:W-:Y:S01]  /*8e50*/  FMUL.FTZ R33, R5, R29 ;  /* 0x0000001d05217220 */ /* 0x000fe20000410000 */
        /* <DEDUP_REMOVED lines=13> */
[----:B------:R-:W-:Y:S01]  /*8f30*/  FMUL.FTZ R27, R7, R25 ;  /* 0x00000019071b7220 */ /* 0x000fe20000410000 */
[----:B------:R-:W-:Y:S01]  /*8f40*/  FFMA.FTZ R6, R21, R4, -R28 ;  /* 0x0000000415067223 */ /* 0x000fe2000001081c */
[----:B------:R-:W-:Y:S01]  /*8f50*/  FMUL.FTZ R34, R7, R5 ;  /* 0x0000000507227220 */ /* 0x000fe20000410000 */
        /* <DEDUP_REMOVED lines=8> */
.L_x_7134:
[----:B------:R-:W-:Y:S05]  /*8fe0*/  BSYNC B2 ;  /* 0x0000000000027941 */ /* 0x000fea0003800000 */
.L_x_7133:
        /* <DEDUP_REMOVED lines=39> */
.L_x_7132:
[----:B------:R-:W-:Y:S05]  /*9260*/  BSYNC B1 ;  /* 0x0000000000017941 */ /* 0x000fea0003800000 */
.L_x_7131:
[----:B------:R-:W-:Y:S01]  /*9270*/  ISETP.GE.AND P0, PT, R220, R0, PT ;  /* 0x00000000dc00720c */ /* 0x000fe20003f06270 */
[----:B------:R-:W-:-:S12]  /*9280*/  BSSY B1, `(.L_x_7135) ;  /* 0x0000055000017945 */ /* 0x000fd80003800000 */
[----:B------:R-:W-:Y:S05]  /*9290*/  @P0 BRA `(.L_x_7136) ;  /* 0x00000004004c0947 */ /* 0x000fea0003800000 */
[----:B-12---:R-:W1:Y:S01]  /*92a0*/  LDC R4, c[0x0][0x3f4] ;  /* 0x0000fd00ff047b82 */ /* 0x006e620000000800 */
[----:B------:R-:W-:Y:S01]  /*92b0*/  BSSY B2, `(.L_x_7137) ;  /* 0x000002a000027945 */ /* 0x000fe20003800000 */
[-C--:B-1----:R-:W-:Y:S02]  /*92c0*/  ISETP.GE.AND P0, PT, R18, R4.reuse, PT ;  /* 0x000000041200720c */ /* 0x082fe40003f06270 */
[----:B------:R-:W-:-:S11]  /*92d0*/  ISETP.GE.AND P1, PT, R23, R4, PT ;  /* 0x000000041700720c */ /* 0x000fd60003f26270 */
        /* <DEDUP_REMOVED lines=39> */
.L_x_7138:
[----:B------:R-:W-:Y:S05]  /*9550*/  BSYNC B2 ;  /* 0x0000000000027941 */ /* 0x000fea0003800000 */
.L_x_7137:
        /* <DEDUP_REMOVED lines=39> */
.L_x_7136:
[----:B------:R-:W-:Y:S05]  /*97d0*/  BSYNC B1 ;  /* 0x0000000000017941 */ /* 0x000fea0003800000 */
.L_x_7135:
[----:B------:R-:W-:Y:S01]  /*97e0*/  ISETP.GE.AND P0, PT, R219, R0, PT ;  /* 0x00000000db00720c */ /* 0x000fe20003f06270 */
[----:B------:R-:W-:-:S12]  /*97f0*/  BSSY B1, `(.L_x_7139) ;  /* 0x0000055000017945 */ /* 0x000fd80003800000 */
[----:B------:R-:W-:Y:S05]  /*9800*/  @P0 BRA `(.L_x_7140) ;  /* 0x00000004004c0947 */ /* 0x000fea0003800000 */
[----:B-123--:R-:W1:Y:S01]  /*9810*/  LDC R4, c[0x0][0x3f4] ;  /* 0x0000fd00ff047b82 */ /* 0x00ee620000000800 */
        /* <DEDUP_REMOVED lines=42> */
.L_x_7142:
[----:B------:R-:W-:Y:S05]  /*9ac0*/  BSYNC B2 ;  /* 0x0000000000027941 */ /* 0x000fea0003800000 */
.L_x_7141:
        /* <DEDUP_REMOVED lines=39> */
.L_x_7140:
[----:B------:R-:W-:Y:S05]  /*9d40*/  BSYNC B1 ;  /* 0x0000000000017941 */ /* 0x000fea0003800000 */
.L_x_7139:
[----:B------:R-:W-:-:S13]  /*9d50*/  ISETP.GE.AND P0, PT, R218, R0, PT ;  /* 0x00000000da00720c */ /* 0x000fda0003f06270 */
[----:B------:R-:W-:Y:S05]  /*9d60*/  @P0 BRA `(.L_x_7143) ;  /* 0x0000001c00f40947 */ /* 0x000fea0003800000 */
[----:B------:R-:W5:Y:S01]  /*9d70*/  LDC R0, c[0x0][0x3f4] ;  /* 0x0000fd00ff007b82 */ /* 0x000f620000000800 */
[----:B------:R-:W-:Y:S01]  /*9d80*/  BSSY B1, `(.L_x_7144) ;  /* 0x000002a000017945 */ /* 0x000fe20003800000 */
[-C--:B-----5:R-:W-:Y:S02]  /*9d90*/  ISETP.GE.AND P0, PT, R18, R0.reuse, PT ;  /* 0x000000001200720c */ /* 0x0a0fe40003f06270 */
[----:B------:R-:W-:-:S11]  /*9da0*/  ISETP.GE.AND P1, PT, R23, R0, PT ;  /* 0x000000001700720c */ /* 0x000fd60003f26270 */
        /* <DEDUP_REMOVED lines=39> */
.L_x_7145:
[----:B------:R-:W-:Y:S05]  /*a020*/  BSYNC B1 ;  /* 0x0000000000017941 */ /* 0x000fea0003800000 */
.L_x_7144:
        /* <DEDUP_REMOVED lines=38> */
[----:B------:R0:W-:Y:S01]  /*a290*/  STS.128 [R200+0x7000], R4 ;  /* 0x00700004c8007388 */ /* 0x0001e20000000c00 */
[----:B------:R-:W-:Y:S05]  /*a2a0*/  BRA `(.L_x_7143) ;  /* 0x0000001800a47947 */ /* 0x000fea0003800000 */
.L_x_7125:
[----:B------:R-:W-:-:S03]  /*a2b0*/  UMOV UR4, 0xffffffff ;  /* 0xffffffff00047882 */ /* 0x000fc60000000000 */
[----:B------:R-:W-:Y:S05]  /*a2c0*/  BRA.DIV UR4, `(.L_x_7146) ;  /* 0x0000011604787947 */ /* 0x000fea000b800000 */
[----:B------:R1:W2:Y:S04]  /*a2d0*/  SHFL.IDX PT, R0, R25, RZ, 0x181f ;  /* 0x00181fff19007589 */ /* 0x0002a800000e0000 */
[----:B------:R1:W4:Y:S04]  /*a2e0*/  SHFL.IDX PT, R3, R24, RZ, 0x181f ;  /* 0x00181fff18037589 */ /* 0x00032800000e0000 */
[----:B------:R1:W0:Y:S04]  /*a2f0*/  SHFL.IDX PT, R20, R28, RZ, 0x181f ;  /* 0x00181fff1c147589 */ /* 0x00022800000e0000 */
[----:B------:R1:W0:Y:S02]  /*a300*/  SHFL.IDX PT, R14, R27, RZ, 0x181f ;  /* 0x00181fff1b0e7589 */ /* 0x00022400000e0000 */
.L_x_7391:
[----:B------:R-:W-:Y:S01]  /*a310*/  ULDC UR4, c[0x0][0x448] ;  /* 0x0001120000047ab9 */ /* 0x000fe20000000800 */
[----:B------:R-:W-:Y:S01]  /*a320*/  LEA.HI R6, R207, R207, RZ, 0x1 ;  /* 0x000000cfcf067211 */ /* 0x000fe200078f08ff */
[----:B------:R-:W-:Y:S01]  /*a330*/  IMAD R4, R95, UR4, RZ ;  /* 0x000000045f047c24 */ /* 0x000fe2000f8e02ff */
[----:B------:R-:W-:Y:S01]  /*a340*/  BSSY B1, `(.L_x_7147) ;  /* 0x0000016000017945 */ /* 0x000fe20003800000 */
[----:B------:R-:W-:Y:S02]  /*a350*/  CS2R R8, SRZ ;  /* 0x0000000000087805 */ /* 0x000fe4000001ff00 */
[----:B------:R-:W-:Y:S01]  /*a360*/  LOP3.LUT R10, R6, 0xfffffffe, RZ, 0xc0, !PT ;  /* 0xfffffffe060a7812 */ /* 0x000fe200078ec0ff */
[----:B------:R-:W-:Y:S01]  /*a370*/  IMAD R21, R41, -0x80, R4 ;  /* 0xffffff8029157824 */ /* 0x000fe200078e0204 */
[----:B------:R-:W-:Y:S02]  /*a380*/  ISETP.GE.AND P0, PT, R5, R4, PT ;  /* 0x000000040500720c */ /* 0x000fe40003f06270 */
[----:B------:R-:W-:-:S02]  /*a390*/  CS2R R4, SRZ ;  /* 0x0000000000047805 */ /* 0x000fc4000001ff00 */
[----:B-1----:R-:W-:Y:S02]  /*a3a0*/  IADD3 R25, R207, -R10, RZ ;  /* 0x8000000acf197210 */ /* 0x002fe40007ffe0ff */
[----:B------:R-:W-:Y:S02]  /*a3b0*/  CS2R R6, SRZ ;  /* 0x0000000000067805 */ /* 0x000fe4000001ff00 */
[----:B------:R-:W-:-:S05]  /*a3c0*/  CS2R R10, SRZ ;  /* 0x00000000000a7805 */ /* 0x000fca000001ff00 */
[----:B------:R-:W-:Y:S05]  /*a3d0*/  @P0 BRA `(.L_x_7148) ;  /* 0x0000000000300947 */ /* 0x000fea0003800000 */
[----:B------:R-:W-:Y:S01]  /*a3e0*/  ULDC UR4, c[0x0][0x3f4] ;  /* 0x0000fd0000047ab9 */ /* 0x000fe20000000800 */
[C---:B------:R-:W-:Y:S01]  /*a3f0*/  IMAD.SHL.U32 R15, R16.reuse, 0x2, RZ ;  /* 0x00000002100f7824 */ /* 0x040fe200078e00ff */
[C---:B------:R-:W-:Y:S02]  /*a400*/  ISETP.GE.AND P2, PT, R16.reuse, UR4, PT ;  /* 0x0000000410007c0c */ /* 0x040fe4000bf46270 */
[----:B------:R-:W-:Y:S02]  /*a410*/  SHF.L.U64.HI R5, R16, 0x1, R17 ;  /* 0x0000000110057819 */ /* 0x000fe40000010211 */
[-C--:B----4-:R-:W-:Y:S02]  /*a420*/  IADD3 R12, P0, R3, R15.reuse, RZ ;  /* 0x0000000f030c7210 */ /* 0x090fe40007f1e0ff */
[----:B0-----:R-:W-:-:S03]  /*a430*/  IADD3 R14, P1, R14, R15, RZ ;  /* 0x0000000f0e0e7210 */ /* 0x001fc60007f3e0ff */
[----:B--23--:R-:W-:Y:S01]  /*a440*/  IMAD.X R13, R0, 0x1, R5, P0 ;  /* 0x00000001000d7824 */ /* 0x00cfe200000e0605 */
[----:B------:R-:W-:Y:S02]  /*a450*/  IADD3.X R15, R20, R5, RZ, P1, !PT ;  /* 0x00000005140f7210 */ /* 0x000fe40000ffe4ff */
[----:B------:R-:W-:Y:S01]  /*a460*/  CS2R R4, SRZ ;  /* 0x0000000000047805 */ /* 0x000fe2000001ff00 */
[----:B------:R-:W-:Y:S06]  /*a470*/  @P2 BRA `(.L_x_7148) ;  /* 0x0000000000082947 */ /* 0x000fec0003800000 */
[----:B------:R1:W5:Y:S04]  /*a480*/  LD.E.128 R4, desc[UR38][R12.64] ;  /* 0x000000260c047980 */ /* 0x000368000c101d00 */
[----:B------:R1:W5:Y:S02]  /*a490*/  LD.E.128 R8, desc[UR38][R14.64] ;  /* 0x000000260e087980 */ /* 0x000364000c101d00 */
.L_x_7148:
[----:B------:R-:W-:Y:S05]  /*a4a0*/  BSYNC B1 ;  /* 0x0000000000017941 */ /* 0x000fea0003800000 */
.L_x_7147:
[----:B------:R-:W-:Y:S01]  /*a4b0*/  SHF.L.U32 R25, R25, 0x1f, RZ ;  /* 0x0000001f19197819 */ /* 0x000fe200000006ff */
[----:B----4-:R-:W4:Y:S01]  /*a4c0*/  LDC R3, c[0x0][0x3f4] ;  /* 0x0000fd00ff037b82 */ /* 0x010f220000000800 */
[----:B--2--5:R-:W-:Y:S01]  /*a4d0*/  IMAD.MOV.U32 R0, RZ, RZ, R4 ;  /* 0x000000ffff007224 */ /* 0x024fe200078e0004 */
[--C-:B01----:R-:W-:Y:S01]  /*a4e0*/  SHF.R.U64 R14, R4, 0x10, R5.reuse ;  /* 0x00000010040e7819 */ /* 0x103fe20000001205 */
[----:B------:R-:W-:Y:S01]  /*a4f0*/  IMAD.MOV.U32 R12, RZ, RZ, R5 ;  /* 0x000000ffff0c7224 */ /* 0x000fe200078e0005 */
[----:B---3--:R-:W-:Y:S01]  /*a500*/  MOV R13, R6 ;  /* 0x00000006000d7202 */ /* 0x008fe20000000f00 */
[--C-:B------:R-:W-:Y:S01]  /*a510*/  IMAD.MOV.U32 R4, RZ, RZ, R7.reuse ;  /* 0x000000ffff047224 */ /* 0x100fe200078e0007 */
[----:B------:R-:W-:Y:S01]  /*a520*/  SHF.R.U64 R24, R6, 0x10, R7 ;  /* 0x0000001006187819 */ /* 0x000fe20000001207 */
[----:B------:R-:W-:Y:S01]  /*a530*/  IMAD.MOV.U32 R15, RZ, RZ, R8 ;  /* 0x000000ffff0f7224 */ /* 0x000fe200078e0008 */
[----:B------:R-:W0:Y:S01]  /*a540*/  SYNCS.PHASECHK.TRANS64.TRYWAIT P4, [R156+URZ+0x28800], R25 ;  /* 0x028800199c0075a7 */ /* 0x000e22000808017f */
[----:B------:R-:W-:Y:S01]  /*a550*/  SHF.R.U32.HI R20, RZ, 0x10, R5 ;  /* 0x00000010ff147819 */ /* 0x000fe20000011605 */
[----:B------:R-:W-:Y:S01]  /*a560*/  IMAD.MOV.U32 R6, RZ, RZ, R10 ;  /* 0x000000ffff067224 */ /* 0x000fe200078e000a */
[----:B------:R-:W-:Y:S01]  /*a570*/  SHF.R.U32.HI R27, RZ, 0x10, R7 ;  /* 0x00000010ff1b7819 */ /* 0x000fe20000011607 */
[----:B------:R-:W-:Y:S01]  /*a580*/  IMAD.MOV.U32 R7, RZ, RZ, R11 ;  /* 0x000000ffff077224 */ /* 0x000fe200078e000b */
[----:B------:R-:W-:Y:S01]  /*a590*/  VIMNMX R21, R21, 0x80, PT ;  /* 0x0000008015157848 */ /* 0x000fe20003fe0100 */
[----:B------:R-:W-:Y:S01]  /*a5a0*/  BSSY B1, `(.L_x_7149) ;  /* 0x0000014000017945 */ /* 0x000fe20003800000 */
[----:B------:R-:W-:-:S02]  /*a5b0*/  MOV R5, R9 ;  /* 0x0000000900057202 */ /* 0x000fc40000000f00 */
[----:B------:R-:W-:Y:S02]  /*a5c0*/  SHF.R.U64 R8, R8, 0x10, R9 ;  /* 0x0000001008087819 */ /* 0x000fe40000001209 */
[----:B------:R-:W-:Y:S02]  /*a5d0*/  SHF.R.U64 R10, R10, 0x10, R11 ;  /* 0x000000100a0a7819 */ /* 0x000fe4000000120b */
[----:B------:R-:W-:Y:S02]  /*a5e0*/  SHF.R.U32.HI R9, RZ, 0x10, R9 ;  /* 0x00000010ff097819 */ /* 0x000fe40000011609 */
[----:B------:R-:W-:Y:S02]  /*a5f0*/  SHF.R.U32.HI R11, RZ, 0x10, R11 ;  /* 0x00000010ff0b7819 */ /* 0x000fe4000001160b */
[----:B----4-:R-:W-:Y:S02]  /*a600*/  ISETP.GE.AND P0, PT, R16, R3, PT ;  /* 0x000000031000720c */ /* 0x010fe40003f06270 */
[----:B------:R-:W-:-:S02]  /*a610*/  PRMT R0, R0, 0x5410, R12 ;  /* 0x0000541000007816 */ /* 0x000fc4000000000c */
[----:B------:R-:W-:Y:S02]  /*a620*/  PRMT R12, R14, 0x5410, R20 ;  /* 0x000054100e0c7816 */ /* 0x000fe40000000014 */
[-C--:B------:R-:W-:Y:S02]  /*a630*/  ISETP.GE.OR P3, PT, R153, R21.reuse, P0 ;  /* 0x000000159900720c */ /* 0x080fe40000766670 */
[-C--:B------:R-:W-:Y:S02]  /*a640*/  ISETP.GE.OR P2, PT, R220, R21.reuse, P0 ;  /* 0x00000015dc00720c */ /* 0x080fe40000746670 */
[-C--:B------:R-:W-:Y:S02]  /*a650*/  ISETP.GE.OR P1, PT, R219, R21.reuse, P0 ;  /* 0x00000015db00720c */ /* 0x080fe40000726670 */
[----:B------:R-:W-:Y:S02]  /*a660*/  PRMT R14, R24, 0x5410, R27 ;  /* 0x00005410180e7816 */ /* 0x000fe4000000001b */
[----:B------:R-:W-:-:S02]  /*a670*/  ISETP.GE.OR P0, PT, R218, R21, P0 ;  /* 0x00000015da00720c */ /* 0x000fc40000706670 */
[----:B------:R-:W-:Y:S02]  /*a680*/  PRMT R13, R13, 0x5410, R4 ;  /* 0x000054100d0d7816 */ /* 0x000fe40000000004 */
[----:B------:R-:W-:Y:S02]  /*a690*/  PRMT R15, R15, 0x5410, R5 ;  /* 0x000054100f0f7816 */ /* 0x000fe40000000005 */
[----:B------:R-:W-:Y:S02]  /*a6a0*/  PRMT R20, R8, 0x5410, R9 ;  /* 0x0000541008147816 */ /* 0x000fe40000000009 */
[----:B------:R-:W-:Y:S02]  /*a6b0*/  PRMT R21, R6, 0x5410, R7 ;  /* 0x0000541006157816 */ /* 0x000fe40000000007 */
[----:B------:R-:W-:Y:S01]  /*a6c0*/  PRMT R24, R10, 0x5410, R11 ;  /* 0x000054100a187816 */ /* 0x000fe2000000000b */
[----:B0-----:R-:W-:Y:S06]  /*a6d0*/  @!P4 BRA `(.L_x_7150) ;  /* 0x0000011000e4c947 */ /* 0x001fec0003800000 */
.L_x_7392:
[----:B------:R-:W-:Y:S05]  /*a6e0*/  BSYNC B1 ;  /* 0x0000000000017941 */ /* 0x000fea0003800000 */
.L_x_7149:
[----:B------:R-:W-:Y:S04]  /*a6f0*/  BSSY B1, `(.L_x_7151) ;  /* 0x0000059000017945 */ /* 0x000fe80003800000 */
[----:B------:R-:W-:Y:S05]  /*a700*/  @P3 BRA `(.L_x_7152) ;  /* 0x00000004005c3947 */ /* 0x000fea0003800000 */
[----:B------:R-:W-:Y:S01]  /*a710*/  LEA.HI R4, R3, R202, RZ, 0x1d ;  /* 0x000000ca03047211 */ /* 0x000fe200078fe8ff */
[----:B------:R-:W-:Y:S02]  /*a720*/  HADD2.F32 R36, -RZ, R0.H0_H0 ;  /* 0x20000000ff247230 */ /* 0x000fe40000004100 */
[--C-:B------:R-:W-:Y:S01]  /*a730*/  HADD2.F32 R38, -RZ, R15.reuse.H0_H0 ;  /* 0x2000000fff267230 */ /* 0x100fe20000004100 */
[----:B------:R-:W-:Y:S01]  /*a740*/  SHF.R.S32.HI R7, RZ, 0x1f, R4 ;  /* 0x0000001fff077819 */ /* 0x000fe20000011404 */
[----:B------:R-:W-:Y:S01]  /*a750*/  HADD2.F32 R35, -RZ, R20.H0_H0 ;  /* 0x20000014ff237230 */ /* 0x000fe20000004100 */
[----:B------:R-:W-:Y:S01]  /*a760*/  SHF.L.U32 R5, R4, 0x3, RZ ;  /* 0x0000000304057819 */ /* 0x000fe200000006ff */
[----:B------:R-:W-:Y:S01]  /*a770*/  HADD2.F32 R37, -RZ, R15.H1_H1 ;  /* 0x3000000fff257230 */ /* 0x000fe20000004100 */
[----:B------:R-:W-:Y:S02]  /*a780*/  LEA.HI R7, R7, R4, RZ, 0x3 ;  /* 0x0000000407077211 */ /* 0x000fe400078f18ff */
[----:B------:R-:W-:-:S03]  /*a790*/  LOP3.LUT R5, R5, 0x38, RZ, 0xc0, !PT ;  /* 0x0000003805057812 */ /* 0x000fc600078ec0ff */
[----:B------:R-:W-:Y:S01]  /*a7a0*/  IMAD.SHL.U32 R7, R7, 0x400, RZ ;  /* 0x0000040007077824 */ /* 0x000fe200078e00ff */
[----:B------:R-:W-:-:S04]  /*a7b0*/  LOP3.LUT R5, R5, 0x1c0, R228, 0xf8, !PT ;  /* 0x000001c005057812 */ /* 0x000fc800078ef8e4 */
[----:B------:R-:W-:Y:S02]  /*a7c0*/  LOP3.LUT R9, R5, R198, RZ, 0x3c, !PT ;  /* 0x000000c605097212 */ /* 0x000fe400078e3cff */
[----:B------:R-:W-:Y:S02]  /*a7d0*/  LOP3.LUT R8, R7, 0x7fffe000, RZ, 0xc0, !PT ;  /* 0x7fffe00007087812 */ /* 0x000fe400078ec0ff */
[----:B------:R-:W1:Y:S02]  /*a7e0*/  LDS.128 R4, [R200] ;  /* 0x00000000c8047984 */ /* 0x000e640000000c00 */
[----:B------:R-:W-:-:S05]  /*a7f0*/  IADD3 R9, R9, R8, R199 ;  /* 0x0000000809097210 */ /* 0x000fca0007ffe0c7 */
[----:B0-----:R-:W-:-:S05]  /*a800*/  IMAD R25, R9, 0x2, R156 ;  /* 0x0000000209197824 */ /* 0x001fca00078e029c */
[----:B------:R-:W0:Y:S01]  /*a810*/  LDS.128 R8, [R25+0x10400] ;  /* 0x0104000019087984 */ /* 0x000e220000000c00 */
[--C-:B-1----:R-:W-:Y:S02]  /*a820*/  HADD2.F32 R27, -RZ, R4.reuse.H0_H0 ;  /* 0x20000004ff1b7230 */ /* 0x102fe40000004100 */
[----:B------:R-:W-:Y:S02]  /*a830*/  HADD2.F32 R4, -RZ, R4.H1_H1 ;  /* 0x30000004ff047230 */ /* 0x000fe40000004100 */
[--C-:B------:R-:W-:Y:S02]  /*a840*/  HADD2.F32 R28, -RZ, R5.reuse.H0_H0 ;  /* 0x20000005ff1c7230 */ /* 0x100fe40000004100 */
[----:B------:R-:W-:Y:S02]  /*a850*/  HADD2.F32 R5, -RZ, R5.H1_H1 ;  /* 0x30000005ff057230 */ /* 0x000fe40000004100 */
[--C-:B------:R-:W-:Y:S02]  /*a860*/  HADD2.F32 R29, -RZ, R6.reuse.H0_H0 ;  /* 0x20000006ff1d7230 */ /* 0x100fe40000004100 */
[----:B------:R-:W-:-:S02]  /*a870*/  HADD2.F32 R6, -RZ, R6.H1_H1 ;  /* 0x30000006ff067230 */ /* 0x000fc40000004100 */
[--C-:B0-----:R-:W-:Y:S02]  /*a880*/  HADD2.F32 R31, -RZ, R8.reuse.H0_H0 ;  /* 0x20000008ff1f7230 */ /* 0x101fe40000004100 */
        /* <DEDUP_REMOVED lines=63> */
.L_x_7152:
[----:B------:R-:W-:Y:S05]  /*ac80*/  BSYNC B1 ;  /* 0x0000000000017941 */ /* 0x000fea0003800000 */
.L_x_7151:
[----:B------:R-:W-:Y:S04]  /*ac90*/  BSSY B1, `(.L_x_7153) ;  /* 0x0000059000017945 */ /* 0x000fe80003800000 */
[----:B------:R-:W-:Y:S05]  /*aca0*/  @P2 BRA `(.L_x_7154) ;  /* 0x00000004005c2947 */ /* 0x000fea0003800000 */
[----:B-1----:R-:W-:Y:S01]  /*acb0*/  LEA.HI R4, R3, R202, RZ, 0x1d ;  /* 0x000000ca03047211 */ /* 0x002fe200078fe8ff */
[----:B------:R-:W-:Y:S01]  /*acc0*/  HADD2.F32 R35, -RZ, R0.H0_H0 ;  /* 0x20000000ff237230 */ /* 0x000fe20000004100 */
[----:B------:R-:W-:Y:S01]  /*acd0*/  SHF.R.U32.HI R7, RZ, 0x3, R193 ;  /* 0x00000003ff077819 */ /* 0x000fe200000116c1 */
[--C-:B------:R-:W-:Y:S01]  /*ace0*/  HADD2.F32 R37, -RZ, R15.reuse.H0_H0 ;  /* 0x2000000fff257230 */ /* 0x100fe20000004100 */
[----:B------:R-:W-:Y:S01]  /*acf0*/  SHF.R.S32.HI R5, RZ, 0x1f, R4 ;  /* 0x0000001fff057819 */ /* 0x000fe20000011404 */
[----:B------:R-:W-:Y:S01]  /*ad00*/  HADD2.F32 R44, -RZ, R20.H0_H0 ;  /* 0x20000014ff2c7230 */ /* 0x000fe20000004100 */
[----:B------:R-:W-:Y:S01]  /*ad10*/  SHF.L.U32 R6, R4, 0x3, RZ ;  /* 0x0000000304067819 */ /* 0x000fe200000006ff */
[----:B------:R-:W-:Y:S01]  /*ad20*/  HADD2.F32 R40, -RZ, R12.H0_H0 ;  /* 0x2000000cff287230 */ /* 0x000fe20000004100 */
[----:B------:R-:W-:Y:S01]  /*ad30*/  LEA.HI R5, R5, R4, RZ, 0x3 ;  /* 0x0000000405057211 */ /* 0x000fe200078f18ff */
[----:B------:R-:W-:Y:S01]  /*ad40*/  HADD2.F32 R46, -RZ, R15.H1_H1 ;  /* 0x3000000fff2e7230 */ /* 0x000fe20000004100 */
[----:B------:R-:W-:Y:S01]  /*ad50*/  LOP3.LUT R4, R193, 0x38, R6, 0xf8, !PT ;  /* 0x00000038c1047812 */ /* 0x000fe200078ef806 */
[----:B------:R-:W-:-:S02]  /*ad60*/  HADD2.F32 R42, -RZ, R0.H1_H1 ;  /* 0x30000000ff2a7230 */ /* 0x000fc40000004100 */
[----:B------:R-:W-:Y:S01]  /*ad70*/  IMAD.SHL.U32 R5, R5, 0x400, RZ ;  /* 0x0000040005057824 */ /* 0x000fe200078e00ff */
[----:B------:R-:W-:Y:S01]  /*ad80*/  LOP3.LUT R8, R4, R7, RZ, 0x3c, !PT ;  /* 0x0000000704087212 */ /* 0x000fe200078e3cff */
[----:B------:R-:W-:Y:S02]  /*ad90*/  HADD2.F32 R43, -RZ, R20.H1_H1 ;  /* 0x30000014ff2b7230 */ /* 0x000fe40000004100 */
[----:B------:R-:W-:Y:S01]  /*ada0*/  HADD2.F32 R39, -RZ, R12.H1_H1 ;  /* 0x3000000cff277230 */ /* 0x000fe20000004100 */
[----:B------:R-:W-:Y:S01]  /*adb0*/  LOP3.LUT R9, R5, 0x7fffe000, RZ, 0xc0, !PT ;  /* 0x7fffe00005097812 */ /* 0x000fe200078ec0ff */
[----:B------:R-:W-:Y:S01]  /*adc0*/  HADD2.F32 R45, -RZ, R21.H0_H0 ;  /* 0x20000015ff2d7230 */ /* 0x000fe20000004100 */
[----:B------:R-:W1:Y:S01]  /*add0*/  LDS.128 R4, [R217] ;  /* 0x00000000d9047984 */ /* 0x000e620000000c00 */
[----:B------:R-:W-:Y:S01]  /*ade0*/  HADD2.F32 R41, -RZ, R13.H0_H0 ;  /* 0x2000000dff297230 */ /* 0x000fe20000004100 */
        /* <DEDUP_REMOVED lines=20> */
[----:B------:R-:W-:-:S02]  /*af30*/  HADD2.F32 R33, -RZ, R10.H0_H0 ;  /* 0x2000000aff217230 */ /* 0x000fc40000004100 */
[----:B------:R-:W-:Y:S01]  /*af40*/  FFMA.FTZ R31, R40, R4, -R31 ;  /* 0x00000004281f7223 */ /* 0x000fe2000001081f */
[----:B------:R-:W-:Y:S01]  /*af50*/  FMUL.FTZ R37, R42, R32 ;  /* 0x000000202a257220 */ /* 0x000fe20000410000 */
[----:B------:R-:W-:Y:S01]  /*af60*/  FFMA.FTZ R27, R44, R4, R27 ;  /* 0x000000042c1b7223 */ /* 0x000fe2000001001b */
[----:B------:R-:W-:Y:S02]  /*af70*/  HADD2.F32 R10, -RZ, R10.H1_H1 ;  /* 0x3000000aff0a7230 */ /* 0x000fe40000004100 */
[-C--:B------:R-:W-:Y:S01]  /*af80*/  FMUL.FTZ R4, R43, R9.reuse ;  /* 0x000000092b047220 */ /* 0x080fe20000410000 */
[----:B------:R-:W-:Y:S01]  /*af90*/  FMUL.FTZ R8, R39, R9 ;  /* 0x0000000927087220 */ /* 0x000fe20000410000 */
[----:B------:R-:W-:Y:S02]  /*afa0*/  HADD2.F32 R44, -RZ, R24.H0_H0 ;  /* 0x20000018ff2c7230 */ /* 0x000fe40000004100 */
[-C--:B------:R-:W-:Y:S01]  /*afb0*/  FFMA.FTZ R35, R42, R28.reuse, -R35 ;  /* 0x0000001c2a237223 */ /* 0x080fe20000010823 */
[----:B------:R-:W-:Y:S01]  /*afc0*/  FFMA.FTZ R37, R46, R28, R37 ;  /* 0x0000001c2e257223 */ /* 0x000fe20000010025 */
[----:B------:R-:W-:-:S02]  /*afd0*/  HADD2.F32 R42, -RZ, R14.H0_H0 ;  /* 0x2000000eff2a7230 */ /* 0x000fc40000004100 */
[-C--:B------:R-:W-:Y:S01]  /*afe0*/  FFMA.FTZ R28, R39, R5.reuse, -R4 ;  /* 0x00000005271c7223 */ /* 0x080fe20000010804 */
[----:B------:R-:W-:Y:S01]  /*aff0*/  FFMA.FTZ R32, R43, R5, R8 ;  /* 0x000000052b207223 */ /* 0x000fe20000010008 */
[-C--:B------:R-:W-:Y:S01]  /*b000*/  FMUL.FTZ R4, R45, R33.reuse ;  /* 0x000000212d047220 */ /* 0x080fe20000410000 */
[-C--:B------:R-:W-:Y:S01]  /*b010*/  FMUL.FTZ R5, R44, R10.reuse ;  /* 0x0000000a2c057220 */ /* 0x080fe20000410000 */
[C---:B------:R-:W-:Y:S01]  /*b020*/  FMUL.FTZ R40, R41.reuse, R33 ;  /* 0x0000002129287220 */ /* 0x040fe20000410000 */
[C---:B------:R-:W-:Y:S01]  /*b030*/  FMUL.FTZ R9, R42.reuse, R10 ;  /* 0x0000000a2a097220 */ /* 0x040fe20000410000 */
[--C-:B------:R-:W-:Y:S02]  /*b040*/  HADD2.F32 R34, -RZ, R11.reuse.H0_H0 ;  /* 0x2000000bff227230 */ /* 0x100fe40000004100 */
[----:B------:R-:W-:Y:S01]  /*b050*/  FFMA.FTZ R33, R41, R29, -R4 ;  /* 0x0000001d29217223 */ /* 0x000fe20000010804 */
[----:B------:R-:W-:Y:S01]  /*b060*/  FFMA.FTZ R10, R42, R6, -R5 ;  /* 0x000000062a0a7223 */ /* 0x000fe20000010805 */
[----:B------:R-:W-:-:S02]  /*b070*/  HADD2.F32 R11, -RZ, R11.H1_H1 ;  /* 0x3000000bff0b7230 */ /* 0x000fc40000004100 */
[----:B------:R-:W-:Y:S01]  /*b080*/  FFMA.FTZ R40, R45, R29, R40 ;  /* 0x0000001d2d287223 */ /* 0x000fe20000010028 */
[----:B------:R-:W-:Y:S02]  /*b090*/  HADD2.F32 R42, -RZ, R21.H1_H1 ;  /* 0x30000015ff2a7230 */ /* 0x000fe40000004100 */
[----:B------:R-:W-:Y:S01]  /*b0a0*/  FFMA.FTZ R29, R44, R6, R9 ;  /* 0x000000062c1d7223 */ /* 0x000fe20000010009 */
[----:B------:R-:W-:Y:S02]  /*b0b0*/  HADD2.F32 R41, -RZ, R24.H1_H1 ;  /* 0x30000018ff297230 */ /* 0x000fe40000004100 */
[----:B------:R-:W-:Y:S02]  /*b0c0*/  HADD2.F32 R8, -RZ, R13.H1_H1 ;  /* 0x3000000dff087230 */ /* 0x000fe40000004100 */
[----:B------:R-:W-:Y:S01]  /*b0d0*/  FMUL.FTZ R5, R42, R34 ;  /* 0x000000222a057220 */ /* 0x000fe20000410000 */
[----:B------:R-:W-:Y:S02]  /*b0e0*/  HADD2.F32 R39, -RZ, R14.H1_H1 ;  /* 0x3000000eff277230 */ /* 0x000fe40000004100 */
[----:B------:R-:W-:Y:S01]  /*b0f0*/  FMUL.FTZ R4, R41, R11 ;  /* 0x0000000b29047220 */ /* 0x000fe20000410000 */
[----:B------:R-:W-:-:S02]  /*b100*/  HADD2.F32 R30, -RZ, R7.H0_H0 ;  /* 0x20000007ff1e7230 */ /* 0x000fc40000004100 */
[C---:B------:R-:W-:Y:S01]  /*b110*/  FMUL.FTZ R9, R8.reuse, R34 ;  /* 0x0000002208097220 */ /* 0x040fe20000410000 */
[----:B------:R-:W-:Y:S02]  /*b120*/  HADD2.F32 R7, -RZ, R7.H1_H1 ;  /* 0x30000007ff077230 */ /* 0x000fe40000004100 */
[C---:B------:R-:W-:Y:S01]  /*b130*/  FMUL.FTZ R6, R39.reuse, R11 ;  /* 0x0000000b27067220 */ /* 0x040fe20000410000 */
[-C--:B------:R-:W-:Y:S01]  /*b140*/  FFMA.FTZ R11, R8, R30.reuse, -R5 ;  /* 0x0000001e080b7223 */ /* 0x080fe20000010805 */
[----:B------:R-:W-:Y:S01]  /*b150*/  FFMA.FTZ R30, R42, R30, R9 ;  /* 0x0000001e2a1e7223 */ /* 0x000fe20000010009 */
[-C--:B------:R-:W-:Y:S01]  /*b160*/  FFMA.FTZ R34, R39, R7.reuse, -R4 ;  /* 0x0000000727227223 */ /* 0x080fe20000010804 */
        /* <DEDUP_REMOVED lines=11> */
.L_x_7154:
[----:B------:R-:W-:Y:S05]  /*b220*/  BSYNC B1 ;  /* 0x0000000000017941 */ /* 0x000fea0003800000 */
.L_x_7153:
[----:B------:R-:W-:Y:S04]  /*b230*/  BSSY B1, `(.L_x_7155) ;  /* 0x0000059000017945 */ /* 0x000fe80003800000 */
[----:B------:R-:W-:Y:S05]  /*b240*/  @P1 BRA `(.L_x_7156) ;  /* 0x00000004005c1947 */ /* 0x000fea0003800000 */
[----:B-12---:R-:W-:Y:S01]  /*b250*/  LEA.HI R4, R3, R202, RZ, 0x1d ;  /* 0x000000ca03047211 */ /* 0x006fe200078fe8ff */
        /* <DEDUP_REMOVED lines=86> */
.L_x_7156:
[----:B------:R-:W-:Y:S05]  /*b7c0*/  BSYNC B1 ;  /* 0x0000000000017941 */ /* 0x000fea0003800000 */
.L_x_7155:
[----:B------:R-:W-:Y:S05]  /*b7d0*/  @P0 BRA `(.L_x_7143) ;  /* 0x0000000400580947 */ /* 0x000fea0003800000 */
[----:B------:R-:W-:Y:S01]  /*b7e0*/  LEA.HI R3, R3, R202, RZ, 0x1d ;  /* 0x000000ca03037211 */ /* 0x000fe200078fe8ff */
[--C-:B------:R-:W-:Y:S02]  /*b7f0*/  HADD2.F32 R37, -RZ, R15.reuse.H0_H0 ;  /* 0x2000000fff257230 */ /* 0x100fe40000004100 */
[----:B------:R-:W-:Y:S01]  /*b800*/  HADD2.F32 R35, -RZ, R0.H0_H0 ;  /* 0x20000000ff237230 */ /* 0x000fe20000004100 */
[----:B-123--:R-:W-:Y:S01]  /*b810*/  SHF.R.S32.HI R6, RZ, 0x1f, R3 ;  /* 0x0000001fff067819 */ /* 0x00efe20000011403 */
[----:B------:R-:W-:Y:S01]  /*b820*/  HADD2.F32 R38, -RZ, R20.H0_H0 ;  /* 0x20000014ff267230 */ /* 0x000fe20000004100 */
[----:B------:R-:W-:Y:S01]  /*b830*/  SHF.L.U32 R4, R3, 0x3, RZ ;  /* 0x0000000303047819 */ /* 0x000fe200000006ff */
[----:B------:R-:W-:Y:S01]  /*b840*/  HADD2.F32 R36, -RZ, R12.H0_H0 ;  /* 0x2000000cff247230 */ /* 0x000fe20000004100 */
[----:B------:R-:W-:Y:S01]  /*b850*/  LEA.HI R6, R6, R3, RZ, 0x3 ;  /* 0x0000000306067211 */ /* 0x000fe200078f18ff */
[----:B------:R-:W-:Y:S01]  /*b860*/  HADD2.F32 R39, -RZ, R15.H1_H1 ;  /* 0x3000000fff277230 */ /* 0x000fe20000004100 */
[----:B------:R-:W-:-:S03]  /*b870*/  LOP3.LUT R4, R159, 0x38, R4, 0xf8, !PT ;  /* 0x000000389f047812 */ /* 0x000fc600078ef804 */
        /* <DEDUP_REMOVED lines=19> */
[----:B------:R-:W-:Y:S01]  /*b9b0*/  FMUL.FTZ R15, R38, R8 ;  /* 0x00000008260f7220 */ /* 0x000fe20000410000 */
[----:B------:R-:W-:Y:S01]  /*b9c0*/  FFMA.FTZ R34, R35, R25, -R34 ;  /* 0x0000001923227223 */ /* 0x000fe20000010822 */
[----:B------:R-:W-:-:S02]  /*b9d0*/  HADD2.F32 R35, -RZ, R0.H1_H1 ;  /* 0x30000000ff237230 */ /* 0x000fc40000004100 */
[----:B------:R-:W-:Y:S01]  /*b9e0*/  FFMA.FTZ R30, R37, R25, R30 ;  /* 0x00000019251e7223 */ /* 0x000fe2000001001e */
[C---:B------:R-:W-:Y:S01]  /*b9f0*/  FMUL.FTZ R25, R36.reuse, R8 ;  /* 0x0000000824197220 */ /* 0x040fe20000410000 */
[----:B------:R-:W-:Y:S02]  /*ba00*/  HADD2.F32 R37, -RZ, R20.H1_H1 ;  /* 0x30000014ff257230 */ /* 0x000fe40000004100 */
[-C--:B------:R-:W-:Y:S01]  /*ba10*/  FMUL.FTZ R0, R39, R31.reuse ;  /* 0x0000001f27007220 */ /* 0x080fe20000410000 */
[C---:B------:R-:W-:Y:S01]  /*ba20*/  FMUL.FTZ R8, R35.reuse, R31 ;  /* 0x0000001f23087220 */ /* 0x040fe20000410000 */
[----:B------:R-:W-:Y:S02]  /*ba30*/  HADD2.F32 R31, -RZ, R12.H1_H1 ;  /* 0x3000000cff1f7230 */ /* 0x000fe40000004100 */
[-C--:B------:R-:W-:Y:S01]  /*ba40*/  FFMA.FTZ R15, R36, R4.reuse, -R15 ;  /* 0x00000004240f7223 */ /* 0x080fe2000001080f */
[----:B------:R-:W-:Y:S01]  /*ba50*/  FFMA.FTZ R25, R38, R4, R25 ;  /* 0x0000000426197223 */ /* 0x000fe20000010019 */
[----:B------:R-:W-:Y:S01]  /*ba60*/  FFMA.FTZ R0, R35, R27, -R0 ;  /* 0x0000001b23007223 */ /* 0x000fe20000010800 */
[----:B------:R-:W-:Y:S01]  /*ba70*/  FMUL.FTZ R4, R37, R9 ;  /* 0x0000000925047220 */ /* 0x000fe20000410000 */
[----:B------:R-:W-:-:S02]  /*ba80*/  HADD2.F32 R32, -RZ, R10.H0_H0 ;  /* 0x2000000aff207230 */ /* 0x000fc40000004100 */
[----:B------:R-:W-:Y:S01]  /*ba90*/  FFMA.FTZ R27, R39, R27, R8 ;  /* 0x0000001b271b7223 */ /* 0x000fe20000010008 */
[----:B------:R-:W-:Y:S02]  /*baa0*/  HADD2.F32 R10, -RZ, R10.H1_H1 ;  /* 0x3000000aff0a7230 */ /* 0x000fe40000004100 */
[C---:B------:R-:W-:Y:S01]  /*bab0*/  FMUL.FTZ R8, R31.reuse, R9 ;  /* 0x000000091f087220 */ /* 0x040fe20000410000 */
[----:B------:R-:W-:Y:S02]  /*bac0*/  HADD2.F32 R38, -RZ, R24.H0_H0 ;  /* 0x20000018ff267230 */ /* 0x000fe40000004100 */
[-C--:B------:R-:W-:Y:S01]  /*bad0*/  FFMA.FTZ R9, R31, R5.reuse, -R4 ;  /* 0x000000051f097223 */ /* 0x080fe20000010804 */
[----:B------:R-:W-:Y:S02]  /*bae0*/  HADD2.F32 R4, -RZ, R14.H0_H0 ;  /* 0x2000000eff047230 */ /* 0x000fe40000004100 */
[----:B------:R-:W-:Y:S01]  /*baf0*/  FFMA.FTZ R12, R37, R5, R8 ;  /* 0x00000005250c7223 */ /* 0x000fe20000010008 */
[----:B------:R-:W-:-:S02]  /*bb00*/  HADD2.F32 R33, -RZ, R11.H0_H0 ;  /* 0x2000000bff217230 */ /* 0x000fc40000004100 */
[-C--:B------:R-:W-:Y:S01]  /*bb10*/  FMUL.FTZ R5, R38, R10.reuse ;  /* 0x0000000a26057220 */ /* 0x080fe20000410000 */
[----:B------:R-:W-:Y:S02]  /*bb20*/  HADD2.F32 R36, -RZ, R21.H0_H0 ;  /* 0x20000015ff247230 */ /* 0x000fe40000004100 */
[C---:B------:R-:W-:Y:S01]  /*bb30*/  FMUL.FTZ R37, R4.reuse, R10 ;  /* 0x0000000a04257220 */ /* 0x040fe20000410000 */
[----:B------:R-:W-:Y:S02]  /*bb40*/  HADD2.F32 R11, -RZ, R11.H1_H1 ;  /* 0x3000000bff0b7230 */ /* 0x000fe40000004100 */
[----:B------:R-:W-:Y:S01]  /*bb50*/  FFMA.FTZ R10, R4, R6, -R5 ;  /* 0x00000006040a7223 */ /* 0x000fe20000010805 */
[----:B------:R-:W-:Y:S02]  /*bb60*/  HADD2.F32 R20, -RZ, R13.H0_H0 ;  /* 0x2000000dff147230 */ /* 0x000fe40000004100 */
[----:B------:R-:W-:Y:S01]  /*bb70*/  FMUL.FTZ R31, R36, R32 ;  /* 0x00000020241f7220 */ /* 0x000fe20000410000 */
[----:B------:R-:W-:-:S02]  /*bb80*/  HADD2.F32 R21, -RZ, R21.H1_H1 ;  /* 0x30000015ff157230 */ /* 0x000fc40000004100 */
[----:B------:R-:W-:Y:S02]  /*bb90*/  HADD2.F32 R39, -RZ, R24.H1_H1 ;  /* 0x30000018ff277230 */ /* 0x000fe40000004100 */
[----:B------:R-:W-:Y:S01]  /*bba0*/  FMUL.FTZ R35, R20, R32 ;  /* 0x0000002014237220 */ /* 0x000fe20000410000 */
[----:B------:R-:W-:Y:S02]  /*bbb0*/  HADD2.F32 R13, -RZ, R13.H1_H1 ;  /* 0x3000000dff0d7230 */ /* 0x000fe40000004100 */
[----:B------:R-:W-:Y:S01]  /*bbc0*/  FMUL.FTZ R4, R21, R33 ;  /* 0x0000002115047220 */ /* 0x000fe20000410000 */
[----:B------:R-:W-:Y:S02]  /*bbd0*/  HADD2.F32 R5, -RZ, R14.H1_H1 ;  /* 0x3000000eff057230 */ /* 0x000fe40000004100 */
[----:B------:R-:W-:Y:S01]  /*bbe0*/  FFMA.FTZ R14, R38, R6, R37 ;  /* 0x00000006260e7223 */ /* 0x000fe20000010025 */
[--C-:B------:R-:W-:Y:S02]  /*bbf0*/  HADD2.F32 R29, -RZ, R7.reuse.H0_H0 ;  /* 0x20000007ff1d7230 */ /* 0x100fe40000004100 */
[----:B------:R-:W-:Y:S01]  /*bc00*/  FMUL.FTZ R8, R39, R11 ;  /* 0x0000000b27087220 */ /* 0x000fe20000410000 */
[----:B------:R-:W-:-:S02]  /*bc10*/  HADD2.F32 R7, -RZ, R7.H1_H1 ;  /* 0x30000007ff077230 */ /* 0x000fc40000004100 */
[----:B------:R-:W-:Y:S01]  /*bc20*/  FMUL.FTZ R6, R13, R33 ;  /* 0x000000210d067220 */ /* 0x000fe20000410000 */
[----:B------:R-:W-:Y:S01]  /*bc30*/  FMUL.FTZ R24, R5, R11 ;  /* 0x0000000b05187220 */ /* 0x000fe20000410000 */
[-C--:B------:R-:W-:Y:S01]  /*bc40*/  FFMA.FTZ R31, R20, R28.reuse, -R31 ;  /* 0x0000001c141f7223 */ /* 0x080fe2000001081f */
[----:B------:R-:W-:Y:S01]  /*bc50*/  FFMA.FTZ R11, R13, R29, -R4 ;  /* 0x0000001d0d0b7223 */ /* 0x000fe20000010804 */
[----:B------:R-:W-:Y:S01]  /*bc60*/  FFMA.FTZ R20, R5, R7, -R8 ;  /* 0x0000000705147223 */ /* 0x000fe20000010808 */
[----:B------:R-:W-:Y:S01]  /*bc70*/  FFMA.FTZ R35, R36, R28, R35 ;  /* 0x0000001c24237223 */ /* 0x000fe20000010023 */
        /* <DEDUP_REMOVED lines=12> */
.L_x_7143:
[----:B------:R-:W-:Y:S05]  /*bd40*/  BSYNC B0 ;  /* 0x0000000000007941 */ /* 0x000fea0003800000 */
.L_x_7124:
        /* <DEDUP_REMOVED lines=8> */
.L_x_7122:
[----:B------:R-:W-:-:S13]  /*bdd0*/  ISETP.NE.AND P0, PT, R157, 0x3, PT ;  /* 0x000000039d00780c */ /* 0x000fda0003f05270 */
[----:B------:R-:W-:Y:S05]  /*bde0*/  @!P0 BRA `(.L_x_7157) ;  /* 0x0000000000048947 */ /* 0x000fea0003800000 */
[----:B------:R-:W-:Y:S01]  /*bdf0*/  BPT.TRAP 0x1 ;  /* 0x000000040000795c */ /* 0x000fe20000300000 */
.L_x_7157:
[----:B-12-4-:R-:W-:Y:S02]  /*be00*/  LEA R3, R152, R156, 0x3 ;  /* 0x0000009c98037211 */ /* 0x016fe400078e18ff */
[----:B------:R-:W-:-:S04]  /*be10*/  SHF.L.U32 R0, R158, 0x1f, RZ ;  /* 0x0000001f9e007819 */ /* 0x000fc800000006ff */
[----:B------:R1:W2:Y:S01]  /*be20*/  SYNCS.PHASECHK.TRANS64.TRYWAIT P1, [R3+URZ+0x28830], R0 ;  /* 0x02883000030075a7 */ /* 0x0002a2000802017f */
[----:B------:R-:W-:Y:S05]  /*be30*/  @!P0 BRA `(.L_x_7158) ;  /* 0x0000000000048947 */ /* 0x000fea0003800000 */
[----:B------:R-:W-:Y:S01]  /*be40*/  BPT.TRAP 0x1 ;  /* 0x000000040000795c */ /* 0x000fe20000300000 */
.L_x_7158:
[----:B------:R-:W-:Y:S01]  /*be50*/  IMAD.MOV.U32 R151, RZ, RZ, RZ ;  /* 0x000000ffff977224 */ /* 0x000fe200078e00ff */
[----:B--2---:R-:W-:Y:S06]  /*be60*/  @P1 BRA `(.L_x_7159) ;  /* 0x0000000000081947 */ /* 0x004fec0003800000 */
[----:B------:R-:W2:Y:S02]  /*be70*/  SYNCS.PHASECHK.TRANS64.TRYWAIT P1, [R3+URZ+0x28830], R0 ;  /* 0x02883000030075a7 */ /* 0x000ea4000802017f */
[----:B--2---:R-:W-:Y:S05]  /*be80*/  @!P1 BRA `(.L_x_7160) ;  /* 0x000000fc000c9947 */ /* 0x004fea0003800000 */
.L_x_7159:
[----:B------:R-:W-:Y:S05]  /*be90*/  WARPSYNC.ALL ;  /* 0x0000000000007948 */ /* 0x000fea0003800000 */
[----:B-12---:R-:W-:Y:S01]  /*bea0*/  VIADD R0, R156, 0x18400 ;  /* 0x000184009c007836 */ /* 0x006fe20000000000 */
[----:B------:R-:W-:Y:S01]  /*beb0*/  R2UR UR4, R26 ;  /* 0x000000001a0472ca */ /* 0x000fe200000e0000 */
[----:B0--3--:R-:W-:Y:S01]  /*bec0*/  IMAD.MOV.U32 R5, RZ, RZ, 0x40000040 ;  /* 0x40000040ff057424 */ /* 0x009fe200078e00ff */
[----:B-----5:R-:W-:Y:S01]  /*bed0*/  WARPGROUP.ARRIVE ;  /* 0x00000000000079c5 */ /* 0x020fe20000000000 */
[----:B------:R-:W-:Y:S01]  /*bee0*/  UMOV UR5, 0x40000040 ;  /* 0x4000004000057882 */ /* 0x000fe20000000000 */
[----:B------:R-:W-:Y:S01]  /*bef0*/  SHF.R.U32.HI R0, RZ, 0x4, R0 ;  /* 0x00000004ff007819 */ /* 0x000fe20000011600 */
[----:B------:R-:W-:Y:S01]  /*bf00*/  UMOV UR9, 0x40000040 ;  /* 0x4000004000097882 */ /* 0x000fe20000000000 */
[----:B------:R-:W-:Y:S01]  /*bf10*/  R2UR UR7, R5 ;  /* 0x00000000050772ca */ /* 0x000fe200000e0000 */
[----:B------:R-:W-:Y:S01]  /*bf20*/  UMOV UR13, 0x40000040 ;  /* 0x40000040000d7882 */ /* 0x000fe20000000000 */
[----:B------:R-:W-:Y:S01]  /*bf30*/  LOP3.LUT R0, R0, 0x3fff, RZ, 0xc0, !PT ;  /* 0x00003fff00007812 */ /* 0x000fe200078ec0ff */
[----:B------:R-:W-:Y:S01]  /*bf40*/  UMOV UR17, 0x40000040 ;  /* 0x4000004000117882 */ /* 0x000fe20000000000 */
[----:B------:R-:W-:Y:S01]  /*bf50*/  MOV R7, 0x40000040 ;  /* 0x4000004000077802 */ /* 0x000fe20000000f00 */
[----:B------:R-:W-:Y:S01]  /*bf60*/  UMOV UR21, 0x40000040 ;  /* 0x4000004000157882 */ /* 0x000fe20000000000 */
[----:B------:R-:W-:Y:S01]  /*bf70*/  LOP3.LUT R0, R0, 0x10000, RZ, 0xfc, !PT ;  /* 0x0001000000007812 */ /* 0x000fe200078efcff */
[----:B------:R-:W-:Y:S01]  /*bf80*/  ULOP3.LUT UR4, UR4, 0x10000, URZ, 0xfc, !UPT ;  /* 0x0001000004047892 */ /* 0x000fe2000f8efc3f */
[----:B------:R-:W-:Y:S01]  /*bf90*/  R2UR UR11, R7 ;  /* 0x00000000070b72ca */ /* 0x000fe200000e0000 */
[----:B------:R-:W-:Y:S01]  /*bfa0*/  IMAD.MOV.U32 R7, RZ, RZ, 0x40000040 ;  /* 0x40000040ff077424 */ /* 0x000fe200078e00ff */
[----:B------:R-:W-:Y:S01]  /*bfb0*/  LEA R4, R152, R0, 0xb ;  /* 0x0000000098047211 */ /* 0x000fe200078e58ff */
[----:B------:R-:W-:Y:S01]  /*bfc0*/  UIADD3 UR8, UR4, 0x2, URZ ;  /* 0x0000000204087890 */ /* 0x000fe2000fffe03f */
[----:B------:R-:W-:Y:S01]  /*bfd0*/  MOV R5, 0x40000040 ;  /* 0x4000004000057802 */ /* 0x000fe20000000f00 */
[----:B------:R-:W-:Y:S01]  /*bfe0*/  UIADD3 UR12, UR4, 0x4, URZ ;  /* 0x00000004040c7890 */ /* 0x000fe2000fffe03f */
[C---:B------:R-:W-:Y:S01]  /*bff0*/  R2UR UR6, R4.reuse ;  /* 0x00000000040672ca */ /* 0x040fe200000e0000 */
[----:B------:R-:W-:Y:S01]  /*c000*/  VIADD R6, R4, 0x2 ;  /* 0x0000000204067836 */ /* 0x000fe20000000000 */
[----:B------:R-:W-:Y:S01]  /*c010*/  R2UR UR15, R7 ;  /* 0x00000000070f72ca */ /* 0x000fe200000e0000 */
[----:B------:R-:W-:Y:S01]  /*c020*/  IMAD.MOV.U32 R7, RZ, RZ, 0x40000040 ;  /* 0x40000040ff077424 */ /* 0x000fe200078e00ff */
[----:B------:R-:W-:Y:S01]  /*c030*/  UIADD3 UR16, UR4, 0x6, URZ ;  /* 0x0000000604107890 */ /* 0x000fe2000fffe03f */
[----:B------:R-:W-:Y:S01]  /*c040*/  R2UR UR35, R5 ;  /* 0x00000000052372ca */ /* 0x000fe200000e0000 */
[----:B------:R-:W-:Y:S01]  /*c050*/  UIADD3 UR20, UR4, 0x400, URZ ;  /* 0x0000040004147890 */ /* 0x000fe2000fffe03f */
[----:B------:R-:W-:Y:S01]  /*c060*/  R2UR UR10, R6 ;  /* 0x00000000060a72ca */ /* 0x000fe200000e0000 */
[----:B------:R-:W-:Y:S01]  /*c070*/  VIADD R6, R4, 0x4 ;  /* 0x0000000404067836 */ /* 0x000fe20000000000 */
[----:B------:R-:W-:Y:S01]  /*c080*/  R2UR UR19, R7 ;  /* 0x00000000071372ca */ /* 0x000fe200000e0000 */
[----:B------:R-:W-:Y:S01]  /*c090*/  UIADD3 UR24, UR4, 0x402, URZ ;  /* 0x0000040204187890 */ /* 0x000fe2000fffe03f */
[----:B------:R-:W-:Y:S01]  /*c0a0*/  MOV R7, 0x40000040 ;  /* 0x4000004000077802 */ /* 0x000fe20000000f00 */
[----:B------:R-:W-:Y:S01]  /*c0b0*/  UMOV UR25, 0x40000040 ;  /* 0x4000004000197882 */ /* 0x000fe20000000000 */
[----:B------:R-:W-:Y:S01]  /*c0c0*/  HGMMA.64x128x16.F32 R24, gdesc[UR4], RZ, !UPT, gsb0 ;  /* 0x01e00000041879f0 */ /* 0x000fe2000c0008ff */
[----:B------:R-:W-:Y:S01]  /*c0d0*/  R2UR UR14, R6 ;  /* 0x00000000060e72ca */ /* 0x000fe200000e0000 */
[----:B------:R-:W-:Y:S01]  /*c0e0*/  UIADD3 UR28, UR4, 0x404, URZ ;  /* 0x00000404041c7890 */ /* 0x000fe2000fffe03f */
[----:B------:R-:W-:Y:S01]  /*c0f0*/  IADD3 R6, R4, 0x6, RZ ;  /* 0x0000000604067810 */ /* 0x000fe20007ffe0ff */
[----:B------:R-:W-:Y:S01]  /*c100*/  UMOV UR29, 0x40000040 ;  /* 0x40000040001d7882 */ /* 0x000fe20000000000 */
[----:B------:R-:W-:Y:S01]  /*c110*/  R2UR UR23, R7 ;  /* 0x00000000071772ca */ /* 0x000fe200000e0000 */
[----:B------:R-:W-:Y:S01]  /*c120*/  IMAD.MOV.U32 R7, RZ, RZ, 0x40000040 ;  /* 0x40000040ff077424 */ /* 0x000fe200078e00ff */
[----:B------:R-:W-:Y:S01]  /*c130*/  R2UR UR18, R6 ;  /* 0x00000000061272ca */ /* 0x000fe200000e0000 */
[----:B------:R-:W-:Y:S01]  /*c140*/  VIADD R6, R4, 0x400 ;  /* 0x0000040004067836 */ /* 0x000fe20000000000 */
[----:B------:R-:W-:-:S02]  /*c150*/  UIADD3 UR32, UR4, 0x406, URZ ;  /* 0x0000040604207890 */ /* 0x000fc4000fffe03f */
[----:B------:R-:W-:Y:S01]  /*c160*/  R2UR UR27, R7 ;  /* 0x00000000071b72ca */ /* 0x000fe200000e0000 */
[----:B------:R-:W-:Y:S01]  /*c170*/  IMAD.MOV.U32 R7, RZ, RZ, 0x40000040 ;  /* 0x40000040ff077424 */ /* 0x000fe200078e00ff */
[----:B------:R-:W-:Y:S01]  /*c180*/  R2UR UR22, R6 ;  /* 0x00000000061672ca */ /* 0x000fe200000e0000 */
[----:B------:R-:W-:Y:S01]  /*c190*/  VIADD R6, R4, 0x402 ;  /* 0x0000040204067836 */ /* 0x000fe20000000000 */
[----:B------:R-:W-:Y:S02]  /*c1a0*/  UMOV UR33, 0x40000040 ;  /* 0x4000004000217882 */ /* 0x000fe40000000000 */
[----:B------:R-:W-:Y:S02]  /*c1b0*/  R2UR UR31, R7 ;  /* 0x00000000071f72ca */ /* 0x000fe400000e0000 */
[----:B------:R-:W-:Y:S02]  /*c1c0*/  R2UR UR26, R6 ;  /* 0x00000000061a72ca */ /* 0x000fe400000e0000 */
[C---:B------:R-:W-:Y:S01]  /*c1d0*/  IADD3 R6, R4.reuse, 0x404, RZ ;  /* 0x0000040404067810 */ /* 0x040fe20007ffe0ff */
[----:B------:R-:W-:-:S03]  /*c1e0*/  VIADD R4, R4, 0x406 ;  /* 0x0000040604047836 */ /* 0x000fc60000000000 */
[----:B------:R-:W-:Y:S02]  /*c1f0*/  R2UR UR30, R6 ;  /* 0x00000000061e72ca */ /* 0x000fe400000e0000 */
[----:B------:R-:W-:Y:S01]  /*c200*/  R2UR UR34, R4 ;  /* 0x00000000042272ca */ /* 0x000fe200000e0000 */
        /* <DEDUP_REMOVED lines=24> */
.L_x_7161:
[----:B------:R-:W-:Y:S01]  /*c390*/  ULDC UR6, c[0x0][0x9d8] ;  /* 0x0002760000067ab9 */ /* 0x000fe20000000800 */
[----:B------:R-:W-:Y:S01]  /*c3a0*/  ULDC UR7, c[0x0][0x988] ;  /* 0x0002620000077ab9 */ /* 0x000fe20000000800 */
[----:B------:R-:W-:Y:S01]  /*c3b0*/  FMUL.FTZ R6, R24, UR6 ;  /* 0x0000000618067c20 */ /* 0x000fe20008410000 */
[----:B------:R-:W-:Y:S01]  /*c3c0*/  FMUL.FTZ R7, R25, UR6 ;  /* 0x0000000619077c20 */ /* 0x000fe20008410000 */
[----:B------:R-:W-:Y:S01]  /*c3d0*/  FMUL.FTZ R10, R28, UR6 ;  /* 0x000000061c0a7c20 */ /* 0x000fe20008410000 */
[----:B------:R-:W-:Y:S01]  /*c3e0*/  FMUL.FTZ R11, R29, UR6 ;  /* 0x000000061d0b7c20 */ /* 0x000fe20008410000 */
[----:B------:R-:W-:Y:S01]  /*c3f0*/  FMUL.FTZ R12, R35, UR6 ;  /* 0x00000006230c7c20 */ /* 0x000fe20008410000 */
[----:B------:R-:W-:Y:S01]  /*c400*/  IMAD.IADD R35, R225, 0x1, R96 ;  /* 0x00000001e1237824 */ /* 0x000fe200078e0260 */
[----:B------:R-:W0:Y:S01]  /*c410*/  MUFU.TANH R6, R6 ;  /* 0x0000000600067308 */ /* 0x000e220000002400 */
[----:B------:R-:W-:Y:S01]  /*c420*/  FMUL.FTZ R5, R26, UR6 ;  /* 0x000000061a057c20 */ /* 0x000fe20008410000 */
[----:B------:R-:W-:Y:S01]  /*c430*/  FMUL.FTZ R14, R32, UR6 ;  /* 0x00000006200e7c20 */ /* 0x000fe20008410000 */
[----:B------:R-:W-:Y:S01]  /*c440*/  FMUL.FTZ R25, R37, UR6 ;  /* 0x0000000625197c20 */ /* 0x000fe20008410000 */
[----:B------:R-:W-:-:S02]  /*c450*/  IMAD R37, R210, -0x80, R35 ;  /* 0xffffff80d2257824 */ /* 0x000fc400078e0223 */
[----:B------:R-:W-:Y:S01]  /*c460*/  FMUL.FTZ R4, R27, UR6 ;  /* 0x000000061b047c20 */ /* 0x000fe20008410000 */
[----:B------:R-:W-:Y:S01]  /*c470*/  FMUL.FTZ R15, R33, UR6 ;  /* 0x00000006210f7c20 */ /* 0x000fe20008410000 */
[----:B------:R-:W-:Y:S01]  /*c480*/  FMUL.FTZ R69, R69, UR6 ;  /* 0x0000000645457c20 */ /* 0x000fe20008410000 */
[----:B------:R-:W-:Y:S01]  /*c490*/  MUFU.TANH R7, R7 ;  /* 0x0000000700077308 */ /* 0x000fe20000002400 */
[----:B------:R-:W-:Y:S01]  /*c4a0*/  FMUL.FTZ R9, R30, UR6 ;  /* 0x000000061e097c20 */ /* 0x000fe20008410000 */
[C---:B------:R-:W-:Y:S01]  /*c4b0*/  ISETP.GT.AND P4, PT, R37.reuse, RZ, PT ;  /* 0x000000ff2500720c */ /* 0x040fe20003f84270 */
[----:B------:R-:W-:Y:S01]  /*c4c0*/  FMUL.FTZ R24, R36, UR6 ;  /* 0x0000000624187c20 */ /* 0x000fe20008410000 */
[----:B------:R-:W-:Y:S01]  /*c4d0*/  ISETP.GT.AND P5, PT, R37, 0x1, PT ;  /* 0x000000012500780c */ /* 0x000fe20003fa4270 */
[----:B------:R-:W-:Y:S01]  /*c4e0*/  FMUL.FTZ R77, R77, UR6 ;  /* 0x000000064d4d7c20 */ /* 0x000fe20008410000 */
[----:B------:R-:W-:Y:S01]  /*c4f0*/  ISETP.GT.AND P1, PT, R37, 0x8, PT ;  /* 0x000000082500780c */ /* 0x000fe20003f24270 */
[----:B------:R-:W-:Y:S01]  /*c500*/  FMUL.FTZ R8, R31, UR6 ;  /* 0x000000061f087c20 */ /* 0x000fe20008410000 */
[----:B------:R-:W-:Y:S01]  /*c510*/  MUFU.TANH R10, R10 ;  /* 0x0000000a000a7308 */ /* 0x000fe20000002400 */
[----:B0-----:R-:W-:Y:S01]  /*c520*/  FSEL R6, R6, -INF , P4 ;  /* 0xff80000006067808 */ /* 0x001fe20002000000 */
[----:B------:R-:W-:Y:S01]  /*c530*/  FMUL.FTZ R81, R81, UR6 ;  /* 0x0000000651517c20 */ /* 0x000fe20008410000 */
[----:B------:R-:W-:Y:S01]  /*c540*/  FMUL.FTZ R13, R34, UR6 ;  /* 0x00000006220d7c20 */ /* 0x000fe20008410000 */
[C---:B------:R-:W-:Y:S01]  /*c550*/  ISETP.GT.AND P2, PT, R37.reuse, 0x9, PT ;  /* 0x000000092500780c */ /* 0x040fe20003f44270 */
[----:B------:R-:W-:Y:S01]  /*c560*/  FMUL.FTZ R28, R40, UR6 ;  /* 0x00000006281c7c20 */ /* 0x000fe20008410000 */
[----:B------:R-:W-:Y:S01]  /*c570*/  ISETP.GT.AND P3, PT, R37, 0x10, PT ;  /* 0x000000102500780c */ /* 0x000fe20003f64270 */
        /* <DEDUP_REMOVED lines=41> */
[----:B------:R1:W-:Y:S01]  /*c810*/  MUFU.TANH R115, R69 ;  /* 0x0000004500737308 */ /* 0x0003e20000002400 */
[----:B--2---:R-:W-:Y:S01]  /*c820*/  FSEL R4, R4, -INF , P5 ;  /* 0xff80000004047808 */ /* 0x004fe20002800000 */
        /* <DEDUP_REMOVED lines=9> */
[----:B------:R-:W-:Y:S01]  /*c8c0*/  ISETP.GT.AND P5, PT, R37, 0x18, PT ;  /* 0x000000182500780c */ /* 0x000fe20003fa4270 */
[----:B------:R-:W-:Y:S01]  /*c8d0*/  FMUL.FTZ R84, R84, UR6 ;  /* 0x0000000654547c20 */ /* 0x000fe20008410000 */
[----:B0-----:R-:W-:Y:S01]  /*c8e0*/  FSEL R91, R15, -INF , P4 ;  /* 0xff8000000f5b7808 */ /* 0x001fe20002000000 */
[----:B------:R-:W-:-:S02]  /*c8f0*/  IMAD.U32 R38, RZ, RZ, UR7 ;  /* 0x00000007ff267e24 */ /* 0x000fc4000f8e00ff */
[----:B------:R-:W-:Y:S01]  /*c900*/  FMUL.FTZ R79, R79, UR6 ;  /* 0x000000064f4f7c20 */ /* 0x000fe20008410000 */
[----:B------:R0:W-:Y:S01]  /*c910*/  MUFU.TANH R123, R77 ;  /* 0x0000004d007b7308 */ /* 0x0001e20000002400 */
[----:B------:R-:W-:Y:S01]  /*c920*/  FMUL.FTZ R82, R82, UR6 ;  /* 0x0000000652527c20 */ /* 0x000fe20008410000 */
[----:B------:R-:W-:Y:S01]  /*c930*/  FMUL.FTZ R83, R83, UR6 ;  /* 0x0000000653537c20 */ /* 0x000fe20008410000 */
[----:B------:R-:W-:Y:S01]  /*c940*/  FMUL.FTZ R86, R86, UR6 ;  /* 0x0000000656567c20 */ /* 0x000fe20008410000 */
[----:B------:R-:W-:Y:S01]  /*c950*/  FMUL.FTZ R87, R87, UR6 ;  /* 0x0000000657577c20 */ /* 0x000fe20008410000 */
[----:B------:R-:W-:Y:S01]  /*c960*/  IADD3 R3, R3, 0x28840, RZ ;  /* 0x0002884003037810 */ /* 0x000fe20007ffe0ff */
[----:B------:R-:W-:Y:S01]  /*c970*/  ULDC UR37, c[0x0][0x9d8] ;  /* 0x0002760000257ab9 */ /* 0x000fe20000000800 */
[--C-:B------:R-:W-:Y:S01]  /*c980*/  IMAD.MOV.U32 R150, RZ, RZ, R151.reuse ;  /* 0x000000ffff967224 */ /* 0x100fe200078e0097 */
[----:B------:R-:W1:Y:S01]  /*c990*/  MUFU.TANH R24, R24 ;  /* 0x0000001800187308 */ /* 0x000e620000002400 */
[----:B0-----:R-:W-:Y:S01]  /*c9a0*/  FSEL R77, R10, -INF , P1 ;  /* 0xff8000000a4d7808 */ /* 0x001fe20000800000 */
[--C-:B------:R-:W-:Y:S01]  /*c9b0*/  IMAD.MOV.U32 R149, RZ, RZ, R151.reuse ;  /* 0x000000ffff957224 */ /* 0x100fe200078e0097 */
[----:B------:R-:W-:Y:S01]  /*c9c0*/  FMNMX.FTZ R10, R6, R69, !PT ;  /* 0x00000045060a7209 */ /* 0x000fe20007810000 */
[--C-:B------:R-:W-:Y:S01]  /*c9d0*/  IMAD.MOV.U32 R147, RZ, RZ, R151.reuse ;  /* 0x000000ffff937224 */ /* 0x100fe200078e0097 */
[----:B--2---:R-:W-:Y:S01]  /*c9e0*/  FSEL R9, R9, -INF , P1 ;  /* 0xff80000009097808 */ /* 0x004fe20000800000 */
[--C-:B------:R-:W-:Y:S01]  /*c9f0*/  IMAD.MOV.U32 R146, RZ, RZ, R151.reuse ;  /* 0x000000ffff927224 */ /* 0x100fe200078e0097 */
[----:B------:R-:W-:Y:S01]  /*ca00*/  FMNMX.FTZ R10, R77, R10, !PT ;  /* 0x0000000a4d0a7209 */ /* 0x000fe20007810000 */
[----:B------:R-:W0:Y:S01]  /*ca10*/  MUFU.TANH R8, R8 ;  /* 0x0000000800087308 */ /* 0x000e220000002400 */
[----:B------:R-:W-:Y:S01]  /*ca20*/  ISETP.GT.AND P1, PT, R37, 0x19, PT ;  /* 0x000000192500780c */ /* 0x000fe20003f24270 */
[----:B------:R-:W-:Y:S01]  /*ca30*/  IMAD.MOV.U32 R144, RZ, RZ, R151 ;  /* 0x000000ffff907224 */ /* 0x000fe200078e0097 */
[----:B------:R-:W-:Y:S01]  /*ca40*/  PRMT R3, R222, 0x654, R3 ;  /* 0x00000654de037816 */ /* 0x000fe20000000003 */
[--C-:B------:R-:W-:Y:S01]  /*ca50*/  IMAD.MOV.U32 R143, RZ, RZ, R151.reuse ;  /* 0x000000ffff8f7224 */ /* 0x100fe200078e0097 */
[-C--:B------:R-:W-:Y:S01]  /*ca60*/  MOV R148, R151.reuse ;  /* 0x0000009700947202 */ /* 0x080fe20000000f00 */
[--C-:B------:R-:W-:Y:S01]  /*ca70*/  IMAD.MOV.U32 R141, RZ, RZ, R151.reuse ;  /* 0x000000ffff8d7224 */ /* 0x100fe200078e0097 */
[----:B------:R2:W-:Y:S01]  /*ca80*/  SYNCS.ARRIVE.TRANS64.RED.A1T0 RZ, [R3+URZ], RZ ;  /* 0x000000ff03ff79a7 */ /* 0x0005e2000810043f */
[----:B------:R-:W3:Y:S01]  /*ca90*/  MUFU.TANH R25, R25 ;  /* 0x0000001900197308 */ /* 0x000ee20000002400 */
[----:B-1----:R-:W-:Y:S01]  /*caa0*/  FSEL R109, R24, -INF , P5 ;  /* 0xff800000186d7808 */ /* 0x002fe20002800000 */
[--C-:B------:R-:W-:Y:S01]  /*cab0*/  IMAD.MOV.U32 R140, RZ, RZ, R151.reuse ;  /* 0x000000ffff8c7224 */ /* 0x100fe200078e0097 */
[-C--:B------:R-:W-:Y:S01]  /*cac0*/  MOV R145, R151.reuse ;  /* 0x0000009700917202 */ /* 0x080fe20000000f00 */
[--C-:B------:R-:W-:Y:S01]  /*cad0*/  IMAD.MOV.U32 R138, RZ, RZ, R151.reuse ;  /* 0x000000ffff8a7224 */ /* 0x100fe200078e0097 */
[-C--:B------:R-:W-:Y:S01]  /*cae0*/  MOV R142, R151.reuse ;  /* 0x00000097008e7202 */ /* 0x080fe20000000f00 */
[--C-:B------:R-:W-:Y:S01]  /*caf0*/  IMAD.MOV.U32 R137, RZ, RZ, R151.reuse ;  /* 0x000000ffff897224 */ /* 0x100fe200078e0097 */
[-C--:B------:R-:W-:Y:S01]  /*cb00*/  MOV R139, R151.reuse ;  /* 0x00000097008b7202 */ /* 0x080fe20000000f00 */
[----:B------:R1:W-:Y:S01]  /*cb10*/  MUFU.TANH R127, R81 ;  /* 0x00000051007f7308 */ /* 0x0003e20000002400 */
[----:B0-----:R-:W-:Y:S01]  /*cb20*/  FSEL R7, R8, -INF , P2 ;  /* 0xff80000008077808 */ /* 0x001fe20001000000 */
[--C-:B------:R-:W-:Y:S01]  /*cb30*/  IMAD.MOV.U32 R135, RZ, RZ, R151.reuse ;  /* 0x000000ffff877224 */ /* 0x100fe200078e0097 */
[-C--:B------:R-:W-:Y:S01]  /*cb40*/  MOV R136, R151.reuse ;  /* 0x0000009700887202 */ /* 0x080fe20000000f00 */
[--C-:B------:R-:W-:Y:S01]  /*cb50*/  IMAD.MOV.U32 R134, RZ, RZ, R151.reuse ;  /* 0x000000ffff867224 */ /* 0x100fe200078e0097 */
[-C--:B------:R-:W-:Y:S01]  /*cb60*/  MOV R133, R151.reuse ;  /* 0x0000009700857202 */ /* 0x080fe20000000f00 */
[--C-:B------:R-:W-:Y:S01]  /*cb70*/  IMAD.MOV.U32 R132, RZ, RZ, R151.reuse ;  /* 0x000000ffff847224 */ /* 0x100fe200078e0097 */
[-C--:B------:R-:W-:Y:S01]  /*cb80*/  MOV R130, R151.reuse ;  /* 0x0000009700827202 */ /* 0x080fe20000000f00 */
[----:B------:R-:W0:Y:S01]  /*cb90*/  MUFU.TANH R13, R13 ;  /* 0x0000000d000d7308 */ /* 0x000e220000002400 */
[----:B-1----:R-:W-:Y:S01]  /*cba0*/  FSEL R81, R11, -INF , P2 ;  /* 0xff8000000b517808 */ /* 0x002fe20001000000 */
[--C-:B------:R-:W-:Y:S01]  /*cbb0*/  IMAD.MOV.U32 R128, RZ, RZ, R151.reuse ;  /* 0x000000ffff807224 */ /* 0x100fe200078e0097 */
[----:B------:R-:W-:Y:S01]  /*cbc0*/  ISETP.GT.AND P2, PT, R37, 0x20, PT ;  /* 0x000000202500780c */ /* 0x000fe20003f44270 */
[--C-:B------:R-:W-:Y:S01]  /*cbd0*/  IMAD.MOV.U32 R126, RZ, RZ, R151.reuse ;  /* 0x000000ffff7e7224 */ /* 0x100fe200078e0097 */
[----:B------:R-:W-:Y:S01]  /*cbe0*/  FMNMX.FTZ R10, R81, R10, !PT ;  /* 0x0000000a510a7209 */ /* 0x000fe20007810000 */
[--C-:B------:R-:W-:Y:S01]  /*cbf0*/  IMAD.MOV.U32 R122, RZ, RZ, R151.reuse ;  /* 0x000000ffff7a7224 */ /* 0x100fe200078e0097 */
[----:B---3--:R-:W-:Y:S01]  /*cc00*/  FSEL R95, R25, -INF , P1 ;  /* 0xff800000195f7808 */ /* 0x008fe20000800000 */
[----:B------:R-:W1:Y:S01]  /*cc10*/  MUFU.TANH R28, R28 ;  /* 0x0000001c001c7308 */ /* 0x000e620000002400 */
[----:B------:R-:W-:Y:S01]  /*cc20*/  FMNMX.FTZ R10, R111, R10, !PT ;  /* 0x0000000a6f0a7209 */ /* 0x000fe20007810000 */
[--C-:B------:R-:W-:Y:S01]  /*cc30*/  IMAD.MOV.U32 R120, RZ, RZ, R151.reuse ;  /* 0x000000ffff787224 */ /* 0x100fe200078e0097 */
[-C--:B------:R-:W-:Y:S01]  /*cc40*/  MOV R124, R151.reuse ;  /* 0x00000097007c7202 */ /* 0x080fe20000000f00 */
[--C-:B------:R-:W-:Y:S01]  /*cc50*/  IMAD.MOV.U32 R116, RZ, RZ, R151.reuse ;  /* 0x000000ffff747224 */ /* 0x100fe200078e0097 */
[----:B------:R-:W-:Y:S01]  /*cc60*/  FMNMX.FTZ R10, R91, R10, !PT ;  /* 0x0000000a5b0a7209 */ /* 0x000fe20007810000 */
[--C-:B------:R-:W-:Y:S01]  /*cc70*/  IMAD.MOV.U32 R114, RZ, RZ, R151.reuse ;  /* 0x000000ffff727224 */ /* 0x100fe200078e0097 */
[-C--:B------:R-:W-:Y:S01]  /*cc80*/  MOV R118, R151.reuse ;  /* 0x0000009700767202 */ /* 0x080fe20000000f00 */
[----:B------:R-:W3:Y:S01]  /*cc90*/  MUFU.TANH R12, R12 ;  /* 0x0000000c000c7308 */ /* 0x000ee20000002400 */
[----:B------:R-:W-:Y:S01]  /*cca0*/  FMNMX.FTZ R10, R109, R10, !PT ;  /* 0x0000000a6d0a7209 */ /* 0x000fe20007810000 */
[--C-:B------:R-:W-:Y:S01]  /*ccb0*/  IMAD.MOV.U32 R110, RZ, RZ, R151.reuse ;  /* 0x000000ffff6e7224 */ /* 0x100fe200078e0097 */
[----:B0-----:R-:W-:Y:S01]  /*ccc0*/  FSEL R13, R13, -INF , P3 ;  /* 0xff8000000d0d7808 */ /* 0x001fe20001800000 */
[--C-:B------:R-:W-:Y:S01]  /*ccd0*/  IMAD.MOV.U32 R108, RZ, RZ, R151.reuse ;  /* 0x000000ffff6c7224 */ /* 0x100fe200078e0097 */
[----:B------:R-:W-:Y:S01]  /*cce0*/  ISETP.GT.AND P3, PT, R37, 0x21, PT ;  /* 0x000000212500780c */ /* 0x000fe20003f64270 */
[--C-:B------:R-:W-:Y:S01]  /*ccf0*/  IMAD.MOV.U32 R104, RZ, RZ, R151.reuse ;  /* 0x000000ffff687224 */ /* 0x100fe200078e0097 */
[----:B------:R-:W-:Y:S01]  /*cd00*/  FMNMX.FTZ R10, R95, R10, !PT ;  /* 0x0000000a5f0a7209 */ /* 0x000fe20007810000 */
[----:B------:R-:W0:Y:S01]  /*cd10*/  MUFU.TANH R29, R29 ;  /* 0x0000001d001d7308 */ /* 0x000e220000002400 */
[----:B-1----:R-:W-:Y:S01]  /*cd20*/  FSEL R107, R28, -INF , P2 ;  /* 0xff8000001c6b7808 */ /* 0x002fe20001000000 */
[--C-:B------:R-:W-:Y:S01]  /*cd30*/  IMAD.MOV.U32 R102, RZ, RZ, R151.reuse ;  /* 0x000000ffff667224 */ /* 0x100fe200078e0097 */
[-C--:B------:R-:W-:Y:S01]  /*cd40*/  MOV R112, R151.reuse ;  /* 0x0000009700707202 */ /* 0x080fe20000000f00 */
[--C-:B------:R-:W-:Y:S01]  /*cd50*/  IMAD.MOV.U32 R98, RZ, RZ, R151.reuse ;  /* 0x000000ffff627224 */ /* 0x100fe200078e0097 */
[----:B------:R-:W-:Y:S01]  /*cd60*/  FMNMX.FTZ R10, R107, R10, !PT ;  /* 0x0000000a6b0a7209 */ /* 0x000fe20007810000 */
[--C-:B------:R-:W-:Y:S01]  /*cd70*/  IMAD.MOV.U32 R92, RZ, RZ, R151.reuse ;  /* 0x000000ffff5c7224 */ /* 0x100fe200078e0097 */
[----:B------:R-:W-:Y:S01]  /*cd80*/  MOV R106, R151 ;  /* 0x00000097006a7202 */ /* 0x000fe20000000f00 */
[----:B------:R-:W1:Y:S01]  /*cd90*/  MUFU.TANH R21, R21 ;  /* 0x0000001500157308 */ /* 0x000e620000002400 */
[----:B---3--:R-:W-:Y:S01]  /*cda0*/  FSEL R11, R12, -INF , P4 ;  /* 0xff8000000c0b7808 */ /* 0x008fe20002000000 */
[----:B------:R-:W-:Y:S01]  /*cdb0*/  IMAD.MOV.U32 R90, RZ, RZ, R151 ;  /* 0x000000ffff5a7224 */ /* 0x000fe200078e0097 */
[----:B------:R-:W-:-:S02]  /*cdc0*/  ISETP.GT.AND P4, PT, R37, 0x28, PT ;  /* 0x000000282500780c */ /* 0x000fc40003f84270 */
[-C--:B------:R-:W-:Y:S02]  /*cdd0*/  MOV R100, R151.reuse ;  /* 0x0000009700647202 */ /* 0x080fe40000000f00 */
[-C--:B------:R-:W-:Y:S01]  /*cde0*/  MOV R94, R151.reuse ;  /* 0x00000097005e7202 */ /* 0x080fe20000000f00 */
[----:B------:R-:W3:Y:S01]  /*cdf0*/  MUFU.TANH R44, R44 ;  /* 0x0000002c002c7308 */ /* 0x000ee20000002400 */
[----:B0-----:R-:W-:Y:S02]  /*ce00*/  FSEL R89, R29, -INF , P3 ;  /* 0xff8000001d597808 */ /* 0x001fe40001800000 */
[----:B------:R-:W-:Y:S02]  /*ce10*/  MOV R88, R151 ;  /* 0x0000009700587202 */ /* 0x000fe40000000f00 */
[----:B------:R-:W-:-:S03]  /*ce20*/  FMNMX.FTZ R10, R89, R10, !PT ;  /* 0x0000000a590a7209 */ /* 0x000fc60007810000 */
[----:B------:R-:W0:Y:S01]  /*ce30*/  MUFU.TANH R20, R20 ;  /* 0x0000001400147308 */ /* 0x000e220000002400 */
[----:B-1----:R-:W-:Y:S02]  /*ce40*/  FSEL R21, R21, -INF , P5 ;  /* 0xff80000015157808 */ /* 0x002fe40002800000 */
[----:B------:R-:W-:-:S05]  /*ce50*/  ISETP.GT.AND P5, PT, R37, 0x29, PT ;  /* 0x000000292500780c */ /* 0x000fca0003fa4270 */
[----:B------:R-:W1:Y:S01]  /*ce60*/  MUFU.TANH R32, R32 ;  /* 0x0000002000207308 */ /* 0x000e620000002400 */
[----:B---3--:R-:W-:-:S04]  /*ce70*/  FSEL R105, R44, -INF , P4 ;  /* 0xff8000002c697808 */ /* 0x008fc80002000000 */
[----:B------:R-:W-:-:S03]  /*ce80*/  FMNMX.FTZ R10, R105, R10, !PT ;  /* 0x0000000a690a7209 */ /* 0x000fc60007810000 */
[----:B------:R-:W3:Y:S01]  /*ce90*/  MUFU.TANH R27, R27 ;  /* 0x0000001b001b7308 */ /* 0x000ee20000002400 */
[----:B0-----:R-:W-:Y:S02]  /*cea0*/  FSEL R15, R20, -INF , P1 ;  /* 0xff800000140f7808 */ /* 0x001fe40000800000 */
[----:B------:R-:W-:-:S05]  /*ceb0*/  ISETP.GT.AND P1, PT, R37, 0x30, PT ;  /* 0x000000302500780c */ /* 0x000fca0003f24270 */
[----:B------:R-:W0:Y:S01]  /*cec0*/  MUFU.TANH R48, R48 ;  /* 0x0000003000307308 */ /* 0x000e220000002400 */
[----:B-1----:R-:W-:-:S04]  /*ced0*/  FSEL R93, R32, -INF , P5 ;  /* 0xff800000205d7808 */ /* 0x002fc80002800000 */
[----:B------:R-:W-:-:S03]  /*cee0*/  FMNMX.FTZ R10, R93, R10, !PT ;  /* 0x0000000a5d0a7209 */ /* 0x000fc60007810000 */
[----:B------:R-:W1:Y:S01]  /*cef0*/  MUFU.TANH R26, R26 ;  /* 0x0000001a001a7308 */ /* 0x000e620000002400 */
[----:B---3--:R-:W-:Y:S02]  /*cf00*/  FSEL R27, R27, -INF , P2 ;  /* 0xff8000001b1b7808 */ /* 0x008fe40001000000 */
[----:B------:R-:W-:-:S05]  /*cf10*/  ISETP.GT.AND P2, PT, R37, 0x31, PT ;  /* 0x000000312500780c */ /* 0x000fca0003f44270 */
[----:B------:R-:W3:Y:S01]  /*cf20*/  MUFU.TANH R49, R49 ;  /* 0x0000003100317308 */ /* 0x000ee20000002400 */
[----:B0-----:R-:W-:-:S04]  /*cf30*/  FSEL R103, R48, -INF , P1 ;  /* 0xff80000030677808 */ /* 0x001fc80000800000 */
        /* <DEDUP_REMOVED lines=10> */
[----:B------:R-:W-:Y:S01]  /*cfe0*/  MUFU.TANH R53, R53 ;  /* 0x0000003500357308 */ /* 0x000fe20000002400 */
[----:B-1----:R-:W-:-:S04]  /*cff0*/  FSEL R101, R52, -INF , P3 ;  /* 0xff80000034657808 */ /* 0x002fc80001800000 */
[----:B------:R-:W-:-:S03]  /*d000*/  FMNMX.FTZ R10, R101, R10, !PT ;  /* 0x0000000a650a7209 */ /* 0x000fc60007810000 */
[----:B------:R-:W0:Y:S01]  /*d010*/  MUFU.TANH R34, R34 ;  /* 0x0000002200227308 */ /* 0x000e220000002400 */
[----:B---3--:R-:W-:Y:S02]  /*d020*/  FSEL R29, R30, -INF , P5 ;  /* 0xff8000001e1d7808 */ /* 0x008fe40002800000 */
[----:B------:R-:W-:-:S05]  /*d030*/  ISETP.GT.AND P5, PT, R37, 0x40, PT ;  /* 0x000000402500780c */ /* 0x000fca0003fa4270 */
[----:B------:R-:W-:Y:S08]  /*d040*/  MUFU.TANH R56, R56 ;  /* 0x0000003800387308 */ /* 0x000ff00000002400 */
[----:B------:R-:W1:Y:S01]  /*d050*/  MUFU.TANH R33, R33 ;  /* 0x0000002100217308 */ /* 0x000e620000002400 */
[----:B0-----:R-:W-:Y:S02]  /*d060*/  FSEL R35, R34, -INF , P1 ;  /* 0xff80000022237808 */ /* 0x001fe40000800000 */
[----:B------:R-:W-:-:S05]  /*d070*/  ISETP.GT.AND P1, PT, R37, 0x41, PT ;  /* 0x000000412500780c */ /* 0x000fca0003f24270 */
[----:B------:R-:W0:Y:S08]  /*d080*/  MUFU.TANH R57, R57 ;  /* 0x0000003900397308 */ /* 0x000e300000002400 */
[----:B------:R-:W3:Y:S01]  /*d090*/  MUFU.TANH R39, R39 ;  /* 0x0000002700277308 */ /* 0x000ee20000002400 */
[----:B-1----:R-:W-:Y:S02]  /*d0a0*/  FSEL R33, R33, -INF , P2 ;  /* 0xff80000021217808 */ /* 0x002fe40001000000 */
[----:B------:R-:W-:-:S05]  /*d0b0*/  ISETP.GT.AND P2, PT, R37, 0x48, PT ;  /* 0x000000482500780c */ /* 0x000fca0003f44270 */
[----:B------:R-:W-:Y:S01]  /*d0c0*/  MUFU.TANH R60, R60 ;  /* 0x0000003c003c7308 */ /* 0x000fe20000002400 */
[----:B0-----:R-:W-:-:S07]  /*d0d0*/  FSEL R49, R57, -INF , P1 ;  /* 0xff80000039317808 */ /* 0x001fce0000800000 */
[----:B------:R-:W0:Y:S01]  /*d0e0*/  MUFU.TANH R41, R41 ;  /* 0x0000002900297308 */ /* 0x000e220000002400 */
[----:B---3--:R-:W-:Y:S02]  /*d0f0*/  FSEL R39, R39, -INF , P3 ;  /* 0xff80000027277808 */ /* 0x008fe40001800000 */
[----:B------:R-:W-:-:S05]  /*d100*/  ISETP.GT.AND P3, PT, R37, 0x49, PT ;  /* 0x000000492500780c */ /* 0x000fca0003f64270 */
[----:B------:R-:W-:Y:S08]  /*d110*/  MUFU.TANH R61, R61 ;  /* 0x0000003d003d7308 */ /* 0x000ff00000002400 */
[----:B------:R1:W-:Y:S01]  /*d120*/  MUFU.TANH R131, R85 ;  /* 0x0000005500837308 */ /* 0x0003e20000002400 */
[----:B0-----:R-:W-:-:S07]  /*d130*/  FSEL R41, R41, -INF , P4 ;  /* 0xff80000029297808 */ /* 0x001fce0002000000 */
[----:B------:R-:W0:Y:S01]  /*d140*/  MUFU.TANH R43, R43 ;  /* 0x0000002b002b7308 */ /* 0x000e220000002400 */
[----:B-1----:R-:W-:Y:S02]  /*d150*/  FSEL R85, R53, -INF , P4 ;  /* 0xff80000035557808 */ /* 0x002fe40002000000 */
[----:B------:R-:W-:Y:S02]  /*d160*/  ISETP.GT.AND P4, PT, R37, 0x50, PT ;  /* 0x000000502500780c */ /* 0x000fe40003f84270 */
[----:B------:R-:W-:-:S03]  /*d170*/  FMNMX.FTZ R10, R85, R10, !PT ;  /* 0x0000000a550a7209 */ /* 0x000fc60007810000 */
[----:B------:R-:W-:Y:S08]  /*d180*/  MUFU.TANH R64, R64 ;  /* 0x0000004000407308 */ /* 0x000ff00000002400 */
[----:B------:R1:W-:Y:S01]  /*d190*/  MUFU.TANH R59, R71 ;  /* 0x00000047003b7308 */ /* 0x0003e20000002400 */
[----:B0-----:R-:W-:-:S07]  /*d1a0*/  FSEL R43, R43, -INF , P5 ;  /* 0xff8000002b2b7808 */ /* 0x001fce0002800000 */
[----:B------:R-:W0:Y:S01]  /*d1b0*/  MUFU.TANH R45, R45 ;  /* 0x0000002d002d7308 */ /* 0x000e220000002400 */
[----:B-1----:R-:W-:Y:S02]  /*d1c0*/  FSEL R71, R56, -INF , P5 ;  /* 0xff80000038477808 */ /* 0x002fe40002800000 */
[----:B------:R-:W-:Y:S02]  /*d1d0*/  ISETP.GT.AND P5, PT, R37, 0x51, PT ;  /* 0x000000512500780c */ /* 0x000fe40003fa4270 */
[----:B------:R-:W-:-:S03]  /*d1e0*/  FMNMX.FTZ R10, R71, R10, !PT ;  /* 0x0000000a470a7209 */ /* 0x000fc60007810000 */
[----:B------:R-:W1:Y:S01]  /*d1f0*/  MUFU.TANH R65, R65 ;  /* 0x0000004100417308 */ /* 0x000e620000002400 */
[----:B------:R-:W-:-:S07]  /*d200*/  FMNMX.FTZ R10, R49, R10, !PT ;  /* 0x0000000a310a7209 */ /* 0x000fce0007810000 */
[----:B------:R-:W3:Y:S01]  /*d210*/  MUFU.TANH R47, R62 ;  /* 0x0000003e002f7308 */ /* 0x000ee20000002400 */
[----:B0-----:R-:W-:Y:S02]  /*d220*/  FSEL R45, R45, -INF , P1 ;  /* 0xff8000002d2d7808 */ /* 0x001fe40000800000 */
[----:B------:R-:W-:-:S05]  /*d230*/  ISETP.GT.AND P1, PT, R37, 0x58, PT ;  /* 0x000000582500780c */ /* 0x000fca0003f24270 */
[----:B------:R0:W4:Y:S01]  /*d240*/  MUFU.TANH R36, R67 ;  /* 0x0000004300247308 */ /* 0x0001220000002400 */
[----:B-1----:R-:W-:-:S07]  /*d250*/  FSEL R99, R65, -INF , P5 ;  /* 0xff80000041637808 */ /* 0x002fce0002800000 */
[----:B------:R-:W1:Y:S01]  /*d260*/  MUFU.TANH R68, R68 ;  /* 0x0000004400447308 */ /* 0x000e620000002400 */
[----:B0-----:R-:W-:Y:S02]  /*d270*/  FSEL R67, R60, -INF , P2 ;  /* 0xff8000003c437808 */ /* 0x001fe40001000000 */
[----:B---3--:R-:W-:Y:S02]  /*d280*/  FSEL R47, R47, -INF , P2 ;  /* 0xff8000002f2f7808 */ /* 0x008fe40001000000 */
[----:B------:R-:W-:Y:S02]  /*d290*/  FMNMX.FTZ R10, R67, R10, !PT ;  /* 0x0000000a430a7209 */ /* 0x000fe40007810000 */
[----:B------:R-:W-:Y:S01]  /*d2a0*/  ISETP.GT.AND P2, PT, R37, 0x59, PT ;  /* 0x000000592500780c */ /* 0x000fe20003f44270 */
[----:B------:R-:W0:Y:S01]  /*d2b0*/  MUFU.TANH R51, R63 ;  /* 0x0000003f00337308 */ /* 0x000e220000002400 */
[----:B----4-:R-:W-:Y:S02]  /*d2c0*/  FSEL R57, R36, -INF , P5 ;  /* 0xff80000024397808 */ /* 0x010fe40002800000 */
[----:B------:R-:W-:-:S02]  /*d2d0*/  FSEL R115, R115, -INF , P2 ;  /* 0xff80000073737808 */ /* 0x000fc40001000000 */
[----:B------:R-:W-:Y:S02]  /*d2e0*/  ISETP.GT.AND P5, PT, R37, 0x68, PT ;  /* 0x000000682500780c */ /* 0x000fe40003fa4270 */
[----:B------:R-:W-:Y:S01]  /*d2f0*/  FSEL R59, R59, -INF , P2 ;  /* 0xff8000003b3b7808 */ /* 0x000fe20001000000 */
[----:B------:R3:W-:Y:S01]  /*d300*/  MUFU.TANH R119, R73 ;  /* 0x0000004900777308 */ /* 0x0007e20000002400 */
[----:B-1----:R-:W-:Y:S02]  /*d310*/  FSEL R113, R68, -INF , P1 ;  /* 0xff80000044717808 */ /* 0x002fe40000800000 */
[----:B------:R-:W-:-:S05]  /*d320*/  ISETP.GT.AND P2, PT, R37, 0x70, PT ;  /* 0x000000702500780c */ /* 0x000fca0003f44270 */
[----:B------:R-:W1:Y:S01]  /*d330*/  MUFU.TANH R66, R66 ;  /* 0x0000004200427308 */ /* 0x000e620000002400 */
[----:B---3--:R-:W-:Y:S02]  /*d340*/  FSEL R73, R61, -INF , P3 ;  /* 0xff8000003d497808 */ /* 0x008fe40001800000 */
[----:B0-----:R-:W-:Y:S02]  /*d350*/  FSEL R51, R51, -INF , P3 ;  /* 0xff80000033337808 */ /* 0x001fe40001800000 */
[----:B------:R-:W-:Y:S02]  /*d360*/  FMNMX.FTZ R10, R73, R10, !PT ;  /* 0x0000000a490a7209 */ /* 0x000fe40007810000 */
[----:B------:R-:W-:Y:S01]  /*d370*/  ISETP.GT.AND P3, PT, R37, 0x60, PT ;  /* 0x000000602500780c */ /* 0x000fe20003f64270 */
[----:B------:R-:W0:Y:S08]  /*d380*/  MUFU.TANH R72, R72 ;  /* 0x0000004800487308 */ /* 0x000e300000002400 */
[----:B------:R3:W4:Y:S01]  /*d390*/  MUFU.TANH R63, R75 ;  /* 0x0000004b003f7308 */ /* 0x0007220000002400 */
[----:B-1----:R-:W-:-:S07]  /*d3a0*/  FSEL R53, R66, -INF , P4 ;  /* 0xff80000042357808 */ /* 0x002fce0002000000 */
[----:B------:R-:W1:Y:S01]  /*d3b0*/  MUFU.TANH R55, R70 ;  /* 0x0000004600377308 */ /* 0x000e620000002400 */
[----:B---3--:R-:W-:Y:S02]  /*d3c0*/  FSEL R75, R64, -INF , P4 ;  /* 0xff800000404b7808 */ /* 0x008fe40002000000 */
[----:B------:R-:W-:Y:S02]  /*d3d0*/  ISETP.GT.AND P4, PT, R37, 0x61, PT ;  /* 0x000000612500780c */ /* 0x000fe40003f84270 */
[----:B------:R-:W-:Y:S02]  /*d3e0*/  FMNMX.FTZ R10, R75, R10, !PT ;  /* 0x0000000a4b0a7209 */ /* 0x000fe40007810000 */
[----:B0-----:R-:W-:Y:S01]  /*d3f0*/  FSEL R117, R72, -INF , P3 ;  /* 0xff80000048757808 */ /* 0x001fe20001800000 */
[----:B------:R-:W0:Y:S01]  /*d400*/  MUFU.TANH R76, R76 ;  /* 0x0000004c004c7308 */ /* 0x000e220000002400 */
[----:B------:R-:W-:Y:S02]  /*d410*/  FMNMX.FTZ R10, R99, R10, !PT ;  /* 0x0000000a630a7209 */ /* 0x000fe40007810000 */
[----:B------:R-:W-:-:S02]  /*d420*/  FSEL R119, R119, -INF , P4 ;  /* 0xff80000077777808 */ /* 0x000fc40002000000 */
[----:B------:R-:W-:Y:S02]  /*d430*/  FMNMX.FTZ R10, R113, R10, !PT ;  /* 0x0000000a710a7209 */ /* 0x000fe40007810000 */
[----:B----4-:R-:W-:Y:S01]  /*d440*/  FSEL R63, R63, -INF , P4 ;  /* 0xff8000003f3f7808 */ /* 0x010fe20002000000 */
[----:B------:R-:W3:Y:S01]  /*d450*/  MUFU.TANH R74, R74 ;  /* 0x0000004a004a7308 */ /* 0x000ee20000002400 */
[----:B------:R-:W-:Y:S02]  /*d460*/  FMNMX.FTZ R10, R115, R10, !PT ;  /* 0x0000000a730a7209 */ /* 0x000fe40007810000 */
[----:B-1----:R-:W-:Y:S02]  /*d470*/  FSEL R55, R55, -INF , P1 ;  /* 0xff80000037377808 */ /* 0x002fe40000800000 */
[----:B------:R-:W-:Y:S02]  /*d480*/  FMNMX.FTZ R10, R117, R10, !PT ;  /* 0x0000000a750a7209 */ /* 0x000fe40007810000 */
[----:B------:R-:W-:Y:S01]  /*d490*/  ISETP.GT.AND P1, PT, R37, 0x69, PT ;  /* 0x000000692500780c */ /* 0x000fe20003f24270 */
[----:B------:R-:W1:Y:S01]  /*d4a0*/  MUFU.TANH R80, R80 ;  /* 0x0000005000507308 */ /* 0x000e620000002400 */
[----:B0-----:R-:W-:-:S02]  /*d4b0*/  FSEL R121, R76, -INF , P5 ;  /* 0xff8000004c797808 */ /* 0x001fc40002800000 */
[----:B------:R-:W-:Y:S02]  /*d4c0*/  FMNMX.FTZ R10, R119, R10, !PT ;  /* 0x0000000a770a7209 */ /* 0x000fe40007810000 */
[----:B------:R-:W-:Y:S02]  /*d4d0*/  FSEL R123, R123, -INF , P1 ;  /* 0xff8000007b7b7808 */ /* 0x000fe40000800000 */
[----:B------:R-:W-:Y:S01]  /*d4e0*/  FMNMX.FTZ R10, R121, R10, !PT ;  /* 0x0000000a790a7209 */ /* 0x000fe20007810000 */
[----:B------:R-:W0:Y:S01]  /*d4f0*/  MUFU.TANH R78, R78 ;  /* 0x0000004e004e7308 */ /* 0x000e220000002400 */
[----:B---3--:R-:W-:Y:S02]  /*d500*/  FSEL R61, R74, -INF , P3 ;  /* 0xff8000004a3d7808 */ /* 0x008fe40001800000 */
[----:B------:R-:W-:Y:S02]  /*d510*/  ISETP.GT.AND P3, PT, R37, 0x71, PT ;  /* 0x000000712500780c */ /* 0x000fe40003f64270 */
[----:B------:R-:W-:-:S02]  /*d520*/  FMNMX.FTZ R10, R123, R10, !PT ;  /* 0x0000000a7b0a7209 */ /* 0x000fc40007810000 */
[----:B------:R-:W-:Y:S01]  /*d530*/  ISETP.GT.AND P4, PT, R37, 0x78, PT ;  /* 0x000000782500780c */ /* 0x000fe20003f84270 */
[----:B------:R-:W3:Y:S01]  /*d540*/  MUFU.TANH R84, R84 ;  /* 0x0000005400547308 */ /* 0x000ee20000002400 */
[----:B-1----:R-:W-:Y:S02]  /*d550*/  FSEL R125, R80, -INF , P2 ;  /* 0xff800000507d7808 */ /* 0x002fe40001000000 */
[----:B------:R-:W-:Y:S02]  /*d560*/  FSEL R127, R127, -INF , P3 ;  /* 0xff8000007f7f7808 */ /* 0x000fe40001800000 */
[----:B------:R-:W-:-:S03]  /*d570*/  FMNMX.FTZ R10, R125, R10, !PT ;  /* 0x0000000a7d0a7209 */ /* 0x000fc60007810000 */
[----:B------:R-:W-:Y:S01]  /*d580*/  MUFU.TANH R82, R82 ;  /* 0x0000005200527308 */ /* 0x000fe20000002400 */
[----:B0-----:R-:W-:Y:S02]  /*d590*/  FSEL R65, R78, -INF , P5 ;  /* 0xff8000004e417808 */ /* 0x001fe40002800000 */
[----:B------:R-:W-:Y:S02]  /*d5a0*/  ISETP.GT.AND P5, PT, R37, 0x79, PT ;  /* 0x000000792500780c */ /* 0x000fe40003fa4270 */
[----:B------:R-:W-:Y:S02]  /*d5b0*/  FMNMX.FTZ R10, R127, R10, !PT ;  /* 0x0000000a7f0a7209 */ /* 0x000fe40007810000 */
[----:B------:R-:W-:Y:S01]  /*d5c0*/  FSEL R131, R131, -INF , P5 ;  /* 0xff80000083837808 */ /* 0x000fe20002800000 */
[----:B------:R-:W-:Y:S01]  /*d5d0*/  MUFU.TANH R86, R86 ;  /* 0x0000005600567308 */ /* 0x000fe20000002400 */
[----:B---3--:R-:W-:-:S04]  /*d5e0*/  FSEL R129, R84, -INF , P4 ;  /* 0xff80000054817808 */ /* 0x008fc80002000000 */
[----:B------:R-:W-:-:S04]  /*d5f0*/  FMNMX.FTZ R10, R129, R10, !PT ;  /* 0x0000000a810a7209 */ /* 0x000fc80007810000 */
[----:B------:R-:W-:Y:S02]  /*d600*/  FMNMX.FTZ R12, R131, R10, !PT ;  /* 0x0000000a830c7209 */ /* 0x000fe40007810000 */
[----:B------:R0:W1:Y:S03]  /*d610*/  MUFU.TANH R10, R79 ;  /* 0x0000004f000a7308 */ /* 0x0000660000002400 */
[----:B------:R-:W3:Y:S02]  /*d620*/  SHFL.BFLY PT, R37, R12, 0x2, 0x1f ;  /* 0x0c401f000c257f89 */ /* 0x000ee400000e0000 */
[----:B---3--:R-:W-:-:S03]  /*d630*/  FMNMX.FTZ R14, R12, R37, !PT ;  /* 0x000000250c0e7209 */ /* 0x008fc60007810000 */
[----:B------:R-:W3:Y:S02]  /*d640*/  MUFU.TANH R12, R83 ;  /* 0x00000053000c7308 */ /* 0x000ee40000002400 */
[----:B------:R-:W4:Y:S02]  /*d650*/  SHFL.BFLY PT, R37, R14, 0x1, 0x1f ;  /* 0x0c201f000e257f89 */ /* 0x000f2400000e0000 */
[----:B----4-:R-:W-:-:S04]  /*d660*/  FMNMX.FTZ R37, R14, R37, !PT ;  /* 0x000000250e257209 */ /* 0x010fc80007810000 */
[----:B------:R4:W5:Y:S01]  /*d670*/  MUFU.TANH R14, R87 ;  /* 0x00000057000e7308 */ /* 0x0009620000002400 */
[C---:B------:R-:W-:Y:S01]  /*d680*/  FSETP.NEU.FTZ.AND P6, PT, R37.reuse, -INF , PT ;  /* 0xff8000002500780b */ /* 0x040fe20003fdd000 */
[----:B------:R-:W-:-:S05]  /*d690*/  FMUL.FTZ R8, R37, R38 ;  /* 0x0000002625087220 */ /* 0x000fca0000410000 */
[----:B------:R-:W-:-:S05]  /*d6a0*/  FSEL R8, R8, RZ, P6 ;  /* 0x000000ff08087208 */ /* 0x000fca0003000000 */
[--C-:B------:R-:W-:Y:S01]  /*d6b0*/  FFMA.FTZ R160, R6, R38, -R8.reuse ;  /* 0x0000002606a07223 */ /* 0x100fe20000010808 */
[----:B------:R-:W-:Y:S01]  /*d6c0*/  FMNMX.FTZ R6, R5, R4, !PT ;  /* 0x0000000405067209 */ /* 0x000fe20007810000 */
[-CC-:B0-----:R-:W-:Y:S01]  /*d6d0*/  FFMA.FTZ R79, R91, R38.reuse, -R8.reuse ;  /* 0x000000265b4f7223 */ /* 0x181fe20000010808 */
[----:B-1----:R-:W-:Y:S01]  /*d6e0*/  FSEL R91, R10, -INF , P1 ;  /* 0xff8000000a5b7808 */ /* 0x002fe20000800000 */
[--C-:B----4-:R-:W-:Y:S01]  /*d6f0*/  FFMA.FTZ R87, R93, R38, -R8.reuse ;  /* 0x000000265d577223 */ /* 0x110fe20000010808 */
[----:B------:R-:W-:Y:S01]  /*d700*/  FMNMX.FTZ R6, R9, R6, !PT ;  /* 0x0000000609067209 */ /* 0x000fe20007810000 */
[-CC-:B------:R-:W-:Y:S01]  /*d710*/  FFMA.FTZ R162, R77, R38.reuse, -R8.reuse ;  /* 0x000000264da27223 */ /* 0x180fe20000010808 */
[----:B------:R-:W-:Y:S01]  /*d720*/  FSEL R93, R82, -INF , P2 ;  /* 0xff800000525d7808 */ /* 0x000fe20001000000 */
[--C-:B------:R-:W-:Y:S01]  /*d730*/  FFMA.FTZ R77, R81, R38, -R8.reuse ;  /* 0x00000026514d7223 */ /* 0x100fe20000010808 */
[----:B------:R-:W-:Y:S01]  /*d740*/  FMNMX.FTZ R6, R7, R6, !PT ;  /* 0x0000000607067209 */ /* 0x000fe20007810000 */
[-CC-:B------:R-:W-:Y:S01]  /*d750*/  FFMA.FTZ R81, R95, R38.reuse, -R8.reuse ;  /* 0x000000265f517223 */ /* 0x180fe20000010808 */
[----:B---3--:R-:W-:Y:S01]  /*d760*/  FSEL R95, R12, -INF , P3 ;  /* 0xff8000000c5f7808 */ /* 0x008fe20001800000 */
[--C-:B------:R-:W-:Y:S01]  /*d770*/  FFMA.FTZ R83, R89, R38, -R8.reuse ;  /* 0x0000002659537223 */ /* 0x100fe20000010808 */
[----:B------:R-:W-:Y:S01]  /*d780*/  FMNMX.FTZ R6, R13, R6, !PT ;  /* 0x000000060d067209 */ /* 0x000fe20007810000 */
[-CC-:B------:R-:W-:Y:S01]  /*d790*/  FFMA.FTZ R89, R97, R38.reuse, -R8.reuse ;  /* 0x0000002661597223 */ /* 0x180fe20000010808 */
[----:B------:R-:W-:Y:S01]  /*d7a0*/  FSEL R97, R86, -INF , P4 ;  /* 0xff80000056617808 */ /* 0x000fe20002000000 */
[--C-:B------:R-:W-:Y:S01]  /*d7b0*/  FFMA.FTZ R174, R101, R38, -R8.reuse ;  /* 0x0000002665ae7223 */ /* 0x100fe20000010808 */
[----:B------:R-:W-:Y:S01]  /*d7c0*/  FMNMX.FTZ R6, R11, R6, !PT ;  /* 0x000000060b067209 */ /* 0x000fe20007810000 */
[-CC-:B------:R-:W-:Y:S01]  /*d7d0*/  FFMA.FTZ R176, R71, R38.reuse, -R8.reuse ;  /* 0x0000002647b07223 */ /* 0x180fe20000010808 */
[----:B-----5:R-:W-:Y:S01]  /*d7e0*/  FSEL R101, R14, -INF , P5 ;  /* 0xff8000000e657808 */ /* 0x020fe20002800000 */
[--C-:B------:R-:W-:Y:S01]  /*d7f0*/  FFMA.FTZ R71, R49, R38, -R8.reuse ;  /* 0x0000002631477223 */ /* 0x100fe20000010808 */
[----:B------:R-:W-:Y:S01]  /*d800*/  FMNMX.FTZ R6, R21, R6, !PT ;  /* 0x0000000615067209 */ /* 0x000fe20007810000 */
[-CC-:B------:R-:W-:Y:S01]  /*d810*/  FFMA.FTZ R69, R69, R38.reuse, -R8.reuse ;  /* 0x0000002645457223 */ /* 0x180fe20000010808 */
[----:B------:R-:W-:Y:S01]  /*d820*/  MUFU.EX2 R160, R160 ;  /* 0x000000a000a07308 */ /* 0x000fe20000000800 */
[--C-:B------:R-:W-:Y:S01]  /*d830*/  FFMA.FTZ R178, R67, R38, -R8.reuse ;  /* 0x0000002643b27223 */ /* 0x100fe20000010808 */
[----:B------:R-:W-:Y:S01]  /*d840*/  FMNMX.FTZ R6, R15, R6, !PT ;  /* 0x000000060f067209 */ /* 0x000fe20007810000 */
[-CC-:B------:R-:W-:Y:S01]  /*d850*/  FFMA.FTZ R67, R73, R38.reuse, -R8.reuse ;  /* 0x0000002649437223 */ /* 0x180fe20000010808 */
[-CC-:B------:R-:W-:Y:S01]  /*d860*/  FFMA.FTZ R168, R107, R38.reuse, -R8.reuse ;  /* 0x000000266ba87223 */ /* 0x180fe20000010808 */
[--C-:B------:R-:W-:Y:S01]  /*d870*/  FFMA.FTZ R170, R105, R38, -R8.reuse ;  /* 0x0000002669aa7223 */ /* 0x100fe20000010808 */
[----:B------:R-:W-:Y:S01]  /*d880*/  FMNMX.FTZ R6, R27, R6, !PT ;  /* 0x000000061b067209 */ /* 0x000fe20007810000 */
[-CC-:B------:R-:W-:Y:S01]  /*d890*/  FFMA.FTZ R172, R103, R38.reuse, -R8.reuse ;  /* 0x0000002667ac7223 */ /* 0x180fe20000010808 */
[----:B------:R-:W0:Y:S01]  /*d8a0*/  MUFU.EX2 R69, R69 ;  /* 0x0000004500457308 */ /* 0x000e220000000800 */
[--C-:B------:R-:W-:Y:S01]  /*d8b0*/  FFMA.FTZ R180, R75, R38, -R8.reuse ;  /* 0x000000264bb47223 */ /* 0x100fe20000010808 */
[----:B------:R-:W-:Y:S01]  /*d8c0*/  FMNMX.FTZ R6, R25, R6, !PT ;  /* 0x0000000619067209 */ /* 0x000fe20007810000 */
[-CC-:B------:R-:W-:Y:S01]  /*d8d0*/  FFMA.FTZ R73, R99, R38.reuse, -R8.reuse ;  /* 0x0000002663497223 */ /* 0x180fe20000010808 */
[-CC-:B------:R-:W-:Y:S01]  /*d8e0*/  FFMA.FTZ R164, R111, R38.reuse, -R8.reuse ;  /* 0x000000266fa47223 */ /* 0x180fe20000010808 */
[--C-:B------:R-:W-:Y:S01]  /*d8f0*/  FFMA.FTZ R166, R109, R38, -R8.reuse ;  /* 0x000000266da67223 */ /* 0x100fe20000010808 */
[----:B------:R-:W-:Y:S01]  /*d900*/  FMNMX.FTZ R6, R31, R6, !PT ;  /* 0x000000061f067209 */ /* 0x000fe20007810000 */
[-CC-:B------:R-:W-:Y:S01]  /*d910*/  FFMA.FTZ R85, R85, R38.reuse, -R8.reuse ;  /* 0x0000002655557223 */ /* 0x180fe20000010808 */
[----:B------:R-:W1:Y:S01]  /*d920*/  MUFU.EX2 R162, R162 ;  /* 0x000000a200a27308 */ /* 0x000e620000000800 */
        /* <DEDUP_REMOVED lines=14> */
[----:B------:R-:W3:Y:S01]  /*da10*/  MUFU.EX2 R77, R77 ;  /* 0x0000004d004d7308 */ /* 0x000ee20000000800 */
        /* <DEDUP_REMOVED lines=14> */
[----:B------:R-:W-:Y:S01]  /*db00*/  MOV R109, R151 ;  /* 0x00000097006d7202 */ /* 0x000fe20000000f00 */
[----:B------:R-:W-:Y:S01]  /*db10*/  IMAD.MOV.U32 R111, RZ, RZ, R151 ;  /* 0x000000ffff6f7224 */ /* 0x000fe200078e0097 */
[----:B------:R-:W-:Y:S01]  /*db20*/  FMNMX.FTZ R6, R47, R6, !PT ;  /* 0x000000062f067209 */ /* 0x000fe20007810000 */
[----:B------:R-:W5:Y:S03]  /*db30*/  MUFU.EX2 R79, R79 ;  /* 0x0000004f004f7308 */ /* 0x000f660000000800 */
[----:B------:R-:W-:-:S04]  /*db40*/  FMNMX.FTZ R6, R51, R6, !PT ;  /* 0x0000000633067209 */ /* 0x000fc80007810000 */
[----:B------:R-:W-:Y:S01]  /*db50*/  FMNMX.FTZ R6, R53, R6, !PT ;  /* 0x0000000635067209 */ /* 0x000fe20007810000 */
[----:B------:R-:W2:Y:S03]  /*db60*/  MUFU.EX2 R166, R166 ;  /* 0x000000a600a67308 */ /* 0x000ea60000000800 */
[----:B------:R-:W-:-:S04]  /*db70*/  FMNMX.FTZ R6, R57, R6, !PT ;  /* 0x0000000639067209 */ /* 0x000fc80007810000 */
[----:B------:R-:W-:Y:S01]  /*db80*/  FMNMX.FTZ R6, R55, R6, !PT ;  /* 0x0000000637067209 */ /* 0x000fe20007810000 */
[----:B------:R-:W2:Y:S03]  /*db90*/  MUFU.EX2 R81, R81 ;  /* 0x0000005100517308 */ /* 0x000ea60000000800 */
        /* <DEDUP_REMOVED lines=25> */
[-C--:B------:R-:W-:Y:S02]  /*dd30*/  FMUL.FTZ R6, R49, R38.reuse ;  /* 0x0000002631067220 */ /* 0x080fe40000410000 */
[----:B------:R-:W-:Y:S03]  /*dd40*/  MUFU.EX2 R67, R67 ;  /* 0x0000004300437308 */ /* 0x000fe60000000800 */
[----:B------:R-:W-:Y:S02]  /*dd50*/  FSEL R8, R6, RZ, P1 ;  /* 0x000000ff06087208 */ /* 0x000fe40000800000 */
[----:B------:R-:W-:Y:S01]  /*dd60*/  ISETP.GE.AND P1, PT, R96, 0x81, PT ;  /* 0x000000816000780c */ /* 0x000fe20003f26270 */
[----:B------:R-:W-:Y:S02]  /*dd70*/  IMAD.MOV.U32 R96, RZ, RZ, R151 ;  /* 0x000000ffff607224 */ /* 0x000fe400078e0097 */
[----:B------:R-:W-:Y:S01]  /*dd80*/  MUFU.EX2 R180, R180 ;  /* 0x000000b400b47308 */ /* 0x000fe20000000800 */
[-CC-:B------:R-:W-:Y:S01]  /*dd90*/  FFMA.FTZ R161, R5, R38.reuse, -R8.reuse ;  /* 0x0000002605a17223 */ /* 0x180fe20000010808 */
[-CC-:B------:R-:W-:Y:S01]  /*dda0*/  FFMA.FTZ R4, R4, R38.reuse, -R8.reuse ;  /* 0x0000002604047223 */ /* 0x180fe20000010808 */
[-CC-:B------:R-:W-:Y:S01]  /*ddb0*/  FFMA.FTZ R163, R9, R38.reuse, -R8.reuse ;  /* 0x0000002609a37223 */ /* 0x180fe20000010808 */
[----:B------:R-:W-:Y:S01]  /*ddc0*/  FADD.FTZ R5, R160, R69 ;  /* 0x00000045a0057221 */ /* 0x000fe20000010000 */
[-CC-:B------:R-:W-:Y:S01]  /*ddd0*/  FFMA.FTZ R6, R7, R38.reuse, -R8.reuse ;  /* 0x0000002607067223 */ /* 0x180fe20000010808 */
[-CC-:B------:R-:W-:Y:S01]  /*dde0*/  FFMA.FTZ R165, R13, R38.reuse, -R8.reuse ;  /* 0x000000260da57223 */ /* 0x180fe20000010808 */
[-CC-:B------:R-:W-:Y:S01]  /*ddf0*/  FFMA.FTZ R10, R11, R38.reuse, -R8.reuse ;  /* 0x000000260b0a7223 */ /* 0x180fe20000010808 */
[----:B------:R-:W-:Y:S01]  /*de00*/  MUFU.EX2 R161, R161 ;  /* 0x000000a100a17308 */ /* 0x000fe20000000800 */
[----:B-1----:R-:W-:Y:S01]  /*de10*/  FADD.FTZ R28, R162, R5 ;  /* 0x00000005a21c7221 */ /* 0x002fe20000010000 */
[-CC-:B------:R-:W-:Y:S01]  /*de20*/  FFMA.FTZ R167, R21, R38.reuse, -R8.reuse ;  /* 0x0000002615a77223 */ /* 0x180fe20000010808 */
[-CC-:B------:R-:W-:Y:S01]  /*de30*/  FFMA.FTZ R12, R15, R38.reuse, -R8.reuse ;  /* 0x000000260f0c7223 */ /* 0x180fe20000010808 */
[-C--:B------:R-:W-:Y:S01]  /*de40*/  FFMA.FTZ R169, R27, R38.reuse, -R8 ;  /* 0x000000261ba97223 */ /* 0x080fe20000010808 */
[----:B---3--:R-:W-:Y:S01]  /*de50*/  FADD.FTZ R5, R77, R28 ;  /* 0x0000001c4d057221 */ /* 0x008fe20000010000 */
[-CC-:B------:R-:W-:Y:S01]  /*de60*/  FFMA.FTZ R14, R25, R38.reuse, -R8.reuse ;  /* 0x00000026190e7223 */ /* 0x180fe20000010808 */
[-CC-:B------:R-:W-:Y:S01]  /*de70*/  FFMA.FTZ R171, R31, R38.reuse, -R8.reuse ;  /* 0x000000261fab7223 */ /* 0x180fe20000010808 */
[----:B------:R-:W0:Y:S01]  /*de80*/  MUFU.EX2 R4, R4 ;  /* 0x0000000400047308 */ /* 0x000e220000000800 */
[----:B----4-:R-:W-:Y:S01]  /*de90*/  FADD.FTZ R30, R164, R5 ;  /* 0x00000005a41e7221 */ /* 0x010fe20000010000 */
[-CC-:B------:R-:W-:Y:S01]  /*dea0*/  FFMA.FTZ R20, R29, R38.reuse, -R8.reuse ;  /* 0x000000261d147223 */ /* 0x180fe20000010808 */
[-CC-:B------:R-:W-:Y:S01]  /*deb0*/  FFMA.FTZ R173, R35, R38.reuse, -R8.reuse ;  /* 0x0000002623ad7223 */ /* 0x180fe20000010808 */
[-C--:B------:R-:W-:Y:S01]  /*dec0*/  FFMA.FTZ R24, R33, R38.reuse, -R8 ;  /* 0x0000002621187223 */ /* 0x080fe20000010808 */
[----:B-----5:R-:W-:Y:S01]  /*ded0*/  FADD.FTZ R5, R79, R30 ;  /* 0x0000001e4f057221 */ /* 0x020fe20000010000 */
[-CC-:B------:R-:W-:Y:S01]  /*dee0*/  FFMA.FTZ R175, R39, R38.reuse, -R8.reuse ;  /* 0x0000002627af7223 */ /* 0x180fe20000010808 */
[-CC-:B------:R-:W-:Y:S01]  /*def0*/  FFMA.FTZ R26, R41, R38.reuse, -R8.reuse ;  /* 0x00000026291a7223 */ /* 0x180fe20000010808 */
[----:B------:R-:W1:Y:S01]  /*df00*/  MUFU.EX2 R163, R163 ;  /* 0x000000a300a37308 */ /* 0x000e620000000800 */
[----:B--2---:R-:W-:Y:S01]  /*df10*/  FADD.FTZ R30, R166, R5 ;  /* 0x00000005a61e7221 */ /* 0x004fe20000010000 */
[-CC-:B------:R-:W-:Y:S01]  /*df20*/  FFMA.FTZ R177, R43, R38.reuse, -R8.reuse ;  /* 0x000000262bb17223 */ /* 0x180fe20000010808 */
[-CC-:B------:R-:W-:Y:S01]  /*df30*/  FFMA.FTZ R28, R45, R38.reuse, -R8.reuse ;  /* 0x000000262d1c7223 */ /* 0x180fe20000010808 */
[-C--:B------:R-:W-:Y:S01]  /*df40*/  FFMA.FTZ R179, R47, R38.reuse, -R8 ;  /* 0x000000262fb37223 */ /* 0x080fe20000010808 */
[----:B------:R-:W-:Y:S01]  /*df50*/  FADD.FTZ R7, R81, R30 ;  /* 0x0000001e51077221 */ /* 0x000fe20000010000 */
[-CC-:B------:R-:W-:Y:S01]  /*df60*/  FFMA.FTZ R30, R51, R38.reuse, -R8.reuse ;  /* 0x00000026331e7223 */ /* 0x180fe20000010808 */
[-C--:B------:R-:W-:Y:S01]  /*df70*/  FFMA.FTZ R53, R53, R38.reuse, -R8 ;  /* 0x0000002635357223 */ /* 0x080fe20000010808 */
[----:B------:R-:W2:Y:S01]  /*df80*/  MUFU.EX2 R6, R6 ;  /* 0x0000000600067308 */ /* 0x000ea20000000800 */
[----:B0-----:R-:W-:Y:S01]  /*df90*/  FADD.FTZ R32, R161, R4 ;  /* 0x00000004a1207221 */ /* 0x001fe20000010000 */
[----:B------:R-:W-:Y:S01]  /*dfa0*/  FADD.FTZ R34, R168, R7 ;  /* 0x00000007a8227221 */ /* 0x000fe20000010000 */
[-CC-:B------:R-:W-:Y:S01]  /*dfb0*/  FFMA.FTZ R57, R57, R38.reuse, -R8.reuse ;  /* 0x0000002639397223 */ /* 0x180fe20000010808 */
[-CC-:B------:R-:W-:Y:S01]  /*dfc0*/  FFMA.FTZ R55, R55, R38.reuse, -R8.reuse ;  /* 0x0000002637377223 */ /* 0x180fe20000010808 */
[-C--:B------:R-:W-:Y:S01]  /*dfd0*/  FFMA.FTZ R59, R59, R38.reuse, -R8 ;  /* 0x000000263b3b7223 */ /* 0x080fe20000010808 */
[----:B------:R-:W-:Y:S01]  /*dfe0*/  FADD.FTZ R7, R83, R34 ;  /* 0x0000002253077221 */ /* 0x000fe20000010000 */
[-C--:B------:R-:W-:Y:S01]  /*dff0*/  FFMA.FTZ R61, R61, R38.reuse, -R8 ;  /* 0x000000263d3d7223 */ /* 0x080fe20000010808 */
[----:B------:R-:W0:Y:S01]  /*e000*/  MUFU.EX2 R165, R165 ;  /* 0x000000a500a57308 */ /* 0x000e220000000800 */
[----:B-1----:R-:W-:Y:S01]  /*e010*/  FADD.FTZ R5, R163, R32 ;  /* 0x00000020a3057221 */ /* 0x002fe20000010000 */
[----:B------:R-:W-:Y:S01]  /*e020*/  FADD.FTZ R34, R170, R7 ;  /* 0x00000007aa227221 */ /* 0x000fe20000010000 */
[-CC-:B------:R-:W-:Y:S01]  /*e030*/  FFMA.FTZ R63, R63, R38.reuse, -R8.reuse ;  /* 0x000000263f3f7223 */ /* 0x180fe20000010808 */
[-CC-:B------:R-:W-:Y:S01]  /*e040*/  FFMA.FTZ R65, R65, R38.reuse, -R8.reuse ;  /* 0x0000002641417223 */ /* 0x180fe20000010808 */
[-C--:B------:R-:W-:Y:S01]  /*e050*/  FFMA.FTZ R91, R91, R38.reuse, -R8 ;  /* 0x000000265b5b7223 */ /* 0x080fe20000010808 */
[----:B------:R-:W-:Y:S01]  /*e060*/  FADD.FTZ R7, R87, R34 ;  /* 0x0000002257077221 */ /* 0x000fe20000010000 */
[-CC-:B------:R-:W-:Y:S01]  /*e070*/  FFMA.FTZ R93, R93, R38.reuse, -R8.reuse ;  /* 0x000000265d5d7223 */ /* 0x180fe20000010808 */
[----:B------:R-:W1:Y:S01]  /*e080*/  MUFU.EX2 R10, R10 ;  /* 0x0000000a000a7308 */ /* 0x000e620000000800 */
[----:B--2---:R-:W-:Y:S01]  /*e090*/  FADD.FTZ R32, R6, R5 ;  /* 0x0000000506207221 */ /* 0x004fe20000010000 */
[----:B------:R-:W-:Y:S01]  /*e0a0*/  FADD.FTZ R36, R172, R7 ;  /* 0x00000007ac247221 */ /* 0x000fe20000010000 */
[-CC-:B------:R-:W-:Y:S01]  /*e0b0*/  FFMA.FTZ R95, R95, R38.reuse, -R8.reuse ;  /* 0x000000265f5f7223 */ /* 0x180fe20000010808 */
[-CC-:B------:R-:W-:Y:S01]  /*e0c0*/  FFMA.FTZ R97, R97, R38.reuse, -R8.reuse ;  /* 0x0000002661617223 */ /* 0x180fe20000010808 */
[----:B------:R-:W-:Y:S01]  /*e0d0*/  FFMA.FTZ R101, R101, R38, -R8 ;  /* 0x0000002665657223 */ /* 0x000fe20000010808 */
[----:B------:R-:W-:Y:S01]  /*e0e0*/  FADD.FTZ R7, R89, R36 ;  /* 0x0000002459077221 */ /* 0x000fe20000010000 */
[----:B------:R-:W-:Y:S01]  /*e0f0*/  F2FP.F16.F32.PACK_AB R161, R4, R161 ;  /* 0x000000a104a1723e */ /* 0x000fe200000000ff */
[----:B------:R-:W2:Y:S01]  /*e100*/  MUFU.EX2 R167, R167 ;  /* 0x000000a700a77308 */ /* 0x000ea20000000800 */
[----:B0-----:R-:W-:Y:S01]  /*e110*/  FADD.FTZ R5, R165, R32 ;  /* 0x00000020a5057221 */ /* 0x001fe20000010000 */
[----:B------:R-:W-:Y:S01]  /*e120*/  FADD.FTZ R36, R174, R7 ;  /* 0x00000007ae247221 */ /* 0x000fe20000010000 */
[----:B------:R-:W-:-:S02]  /*e130*/  F2FP.F16.F32.PACK_AB R163, R6, R163 ;  /* 0x000000a306a3723e */ /* 0x000fc400000000ff */
[----:B------:R-:W-:Y:S01]  /*e140*/  F2FP.F16.F32.PACK_AB R172, R89, R172 ;  /* 0x000000ac59ac723e */ /* 0x000fe200000000ff */
[----:B------:R-:W-:Y:S01]  /*e150*/  IMAD.MOV.U32 R89, RZ, RZ, R151 ;  /* 0x000000ffff597224 */ /* 0x000fe200078e0097 */
[----:B------:R-:W-:Y:S01]  /*e160*/  F2FP.F16.F32.PACK_AB R160, R69, R160 ;  /* 0x000000a045a0723e */ /* 0x000fe200000000ff */
[----:B------:R-:W0:Y:S01]  /*e170*/  MUFU.EX2 R12, R12 ;  /* 0x0000000c000c7308 */ /* 0x000e220000000800 */
[----:B-1----:R-:W-:Y:S01]  /*e180*/  FADD.FTZ R32, R10, R5 ;  /* 0x000000050a207221 */ /* 0x002fe20000010000 */
[----:B------:R-:W-:Y:S02]  /*e190*/  F2FP.F16.F32.PACK_AB R162, R77, R162 ;  /* 0x000000a24da2723e */ /* 0x000fe400000000ff */
[----:B------:R-:W-:Y:S02]  /*e1a0*/  F2FP.F16.F32.PACK_AB R164, R79, R164 ;  /* 0x000000a44fa4723e */ /* 0x000fe400000000ff */
[----:B------:R-:W-:Y:S02]  /*e1b0*/  F2FP.F16.F32.PACK_AB R166, R81, R166 ;  /* 0x000000a651a6723e */ /* 0x000fe400000000ff */
[----:B------:R-:W1:Y:S01]  /*e1c0*/  MUFU.EX2 R169, R169 ;  /* 0x000000a900a97308 */ /* 0x000e620000000800 */
[----:B--2---:R-:W-:Y:S01]  /*e1d0*/  FADD.FTZ R5, R167, R32 ;  /* 0x00000020a7057221 */ /* 0x004fe20000010000 */
[----:B------:R-:W-:-:S02]  /*e1e0*/  F2FP.F16.F32.PACK_AB R168, R83, R168 ;  /* 0x000000a853a8723e */ /* 0x000fc400000000ff */
[----:B------:R-:W-:Y:S02]  /*e1f0*/  F2FP.F16.F32.PACK_AB R170, R87, R170 ;  /* 0x000000aa57aa723e */ /* 0x000fe400000000ff */
[----:B------:R-:W-:Y:S02]  /*e200*/  F2FP.F16.F32.PACK_AB R174, R85, R174 ;  /* 0x000000ae55ae723e */ /* 0x000fe400000000ff */
[----:B------:R-:W2:Y:S01]  /*e210*/  MUFU.EX2 R14, R14 ;  /* 0x0000000e000e7308 */ /* 0x000ea20000000800 */
[----:B0-----:R-:W-:Y:S01]  /*e220*/  FADD.FTZ R34, R12, R5 ;  /* 0x000000050c227221 */ /* 0x001fe20000010000 */
[----:B------:R-:W-:Y:S02]  /*e230*/  F2FP.F16.F32.PACK_AB R165, R10, R165 ;  /* 0x000000a50aa5723e */ /* 0x000fe400000000ff */
[----:B------:R-:W-:-:S04]  /*e240*/  F2FP.F16.F32.PACK_AB R167, R12, R167 ;  /* 0x000000a70ca7723e */ /* 0x000fc800000000ff */
[----:B------:R-:W0:Y:S01]  /*e250*/  MUFU.EX2 R171, R171 ;  /* 0x000000ab00ab7308 */ /* 0x000e220000000800 */
[----:B-1----:R-:W-:-:S07]  /*e260*/  FADD.FTZ R5, R169, R34 ;  /* 0x00000022a9057221 */ /* 0x002fce0000010000 */
[----:B------:R-:W1:Y:S01]  /*e270*/  MUFU.EX2 R20, R20 ;  /* 0x0000001400147308 */ /* 0x000e620000000800 */
[C---:B--2---:R-:W-:Y:S01]  /*e280*/  FADD.FTZ R34, R14.reuse, R5 ;  /* 0x000000050e227221 */ /* 0x044fe20000010000 */
[----:B------:R-:W-:Y:S01]  /*e290*/  FADD.FTZ R5, R85, R36 ;  /* 0x0000002455057221 */ /* 0x000fe20000010000 */
[----:B------:R-:W-:-:S03]  /*e2a0*/  F2FP.F16.F32.PACK_AB R169, R14, R169 ;  /* 0x000000a90ea9723e */ /* 0x000fc600000000ff */
[----:B------:R-:W-:Y:S01]  /*e2b0*/  FADD.FTZ R40, R176, R5 ;  /* 0x00000005b0287221 */ /* 0x000fe20000010000 */
[----:B------:R-:W-:Y:S01]  /*e2c0*/  F2FP.F16.F32.PACK_AB R176, R71, R176 ;  /* 0x000000b047b0723e */ /* 0x000fe200000000ff */
[----:B------:R-:W2:Y:S01]  /*e2d0*/  MUFU.EX2 R173, R173 ;  /* 0x000000ad00ad7308 */ /* 0x000ea20000000800 */
[----:B0-----:R-:W-:Y:S01]  /*e2e0*/  FADD.FTZ R3, R171, R34 ;  /* 0x00000022ab037221 */ /* 0x001fe20000010000 */
[----:B------:R-:W-:-:S04]  /*e2f0*/  FADD.FTZ R5, R71, R40 ;  /* 0x0000002847057221 */ /* 0x000fc80000010000 */
[----:B------:R-:W-:Y:S01]  /*e300*/  FADD.FTZ R40, R178, R5 ;  /* 0x00000005b2287221 */ /* 0x000fe20000010000 */
[C---:B------:R-:W-:Y:S01]  /*e310*/  F2FP.F16.F32.PACK_AB R178, R67.reuse, R178 ;  /* 0x000000b243b2723e */ /* 0x040fe200000000ff */
[----:B------:R-:W0:Y:S01]  /*e320*/  MUFU.EX2 R24, R24 ;  /* 0x0000001800187308 */ /* 0x000e220000000800 */
[C---:B-1----:R-:W-:Y:S01]  /*e330*/  FADD.FTZ R36, R20.reuse, R3 ;  /* 0x0000000314247221 */ /* 0x042fe20000010000 */
[----:B------:R-:W-:Y:S01]  /*e340*/  FADD.FTZ R5, R67, R40 ;  /* 0x0000002843057221 */ /* 0x000fe20000010000 */
[----:B------:R-:W-:-:S03]  /*e350*/  F2FP.F16.F32.PACK_AB R171, R20, R171 ;  /* 0x000000ab14ab723e */ /* 0x000fc600000000ff */
[----:B------:R-:W-:Y:S02]  /*e360*/  FADD.FTZ R40, R180, R5 ;  /* 0x00000005b4287221 */ /* 0x000fe40000010000 */
        /* <DEDUP_REMOVED lines=35> */
[----:B------:R-:W-:-:S05]  /*e5a0*/  IMAD.MOV.U32 R99, RZ, RZ, R151 ;  /* 0x000000ffff637224 */ /* 0x000fca00078e0097 */
        /* <DEDUP_REMOVED lines=9> */
[----:B------:R-:W-:Y:S02]  /*e640*/  F2FP.F16.F32.PACK_AB R186, R103, R186 ;  /* 0x000000ba67ba723e */ /* 0x000fe400000000ff */
[----:B------:R-:W-:-:S04]  /*e650*/  MOV R103, R151 ;  /* 0x0000009700677202 */ /* 0x000fc80000000f00 */
        /* <DEDUP_REMOVED lines=9> */
[----:B------:R-:W-:Y:S01]  /*e6f0*/  F2FP.F16.F32.PACK_AB R188, R105, R188 ;  /* 0x000000bc69bc723e */ /* 0x000fe200000000ff */
[----:B------:R-:W-:-:S05]  /*e700*/  IMAD.MOV.U32 R105, RZ, RZ, R151 ;  /* 0x000000ffff697224 */ /* 0x000fca00078e0097 */
[----:B------:R2:W3:Y:S01]  /*e710*/  MUFU.EX2 R40, R91 ;  /* 0x0000005b00287308 */ /* 0x0004e20000000800 */
[C---:B0-----:R-:W-:Y:S01]  /*e720*/  FADD.FTZ R44, R36.reuse, R3 ;  /* 0x00000003242c7221 */ /* 0x041fe20000010000 */
[----:B------:R-:W-:-:S06]  /*e730*/  F2FP.F16.F32.PACK_AB R185, R36, R61 ;  /* 0x0000003d24b9723e */ /* 0x000fcc00000000ff */
[----:B------:R-:W0:Y:S01]  /*e740*/  MUFU.EX2 R93, R93 ;  /* 0x0000005d005d7308 */ /* 0x000e220000000800 */
[----:B-1----:R-:W-:Y:S01]  /*e750*/  FADD.FTZ R3, R65, R44 ;  /* 0x0000002c41037221 */ /* 0x002fe20000010000 */
[----:B--2---:R-:W-:-:S06]  /*e760*/  MOV R91, R151 ;  /* 0x00000097005b7202 */ /* 0x004fcc0000000f00 */
[----:B------:R1:W2:Y:S01]  /*e770*/  MUFU.EX2 R42, R95 ;  /* 0x0000005f002a7308 */ /* 0x0002a20000000800 */
[C---:B---3--:R-:W-:Y:S01]  /*e780*/  FADD.FTZ R6, R40.reuse, R3 ;  /* 0x0000000328067221 */ /* 0x048fe20000010000 */
[----:B------:R-:W-:-:S06]  /*e790*/  F2FP.F16.F32.PACK_AB R187, R40, R65 ;  /* 0x0000004128bb723e */ /* 0x000fcc00000000ff */
[----:B------:R-:W3:Y:S01]  /*e7a0*/  MUFU.EX2 R190, R190 ;  /* 0x000000be00be7308 */ /* 0x000ee20000000800 */
[----:B0-----:R-:W-:Y:S01]  /*e7b0*/  FADD.FTZ R3, R93, R6 ;  /* 0x000000065d037221 */ /* 0x001fe20000010000 */
[----:B-1----:R-:W-:-:S06]  /*e7c0*/  IMAD.MOV.U32 R95, RZ, RZ, R151 ;  /* 0x000000ffff5f7224 */ /* 0x002fcc00078e0097 */
[----:B------:R-:W0:Y:S01]  /*e7d0*/  MUFU.EX2 R97, R97 ;  /* 0x0000006100617308 */ /* 0x000e220000000800 */
[C---:B--2---:R-:W-:Y:S01]  /*e7e0*/  FADD.FTZ R6, R42.reuse, R3 ;  /* 0x000000032a067221 */ /* 0x044fe20000010000 */
[----:B------:R-:W-:Y:S01]  /*e7f0*/  F2FP.F16.F32.PACK_AB R189, R42, R93 ;  /* 0x0000005d2abd723e */ /* 0x000fe200000000ff */
[----:B------:R-:W-:-:S05]  /*e800*/  IMAD.MOV.U32 R93, RZ, RZ, R151 ;  /* 0x000000ffff5d7224 */ /* 0x000fca00078e0097 */
[----:B------:R-:W1:Y:S01]  /*e810*/  MUFU.EX2 R107, R107 ;  /* 0x0000006b006b7308 */ /* 0x000e620000000800 */
[----:B---3--:R-:W-:-:S07]  /*e820*/  FADD.FTZ R8, R190, R5 ;  /* 0x00000005be087221 */ /* 0x008fce0000010000 */
[----:B------:R2:W3:Y:S01]  /*e830*/  MUFU.EX2 R4, R101 ;  /* 0x0000006500047308 */ /* 0x0004e20000000800 */
[----:B0-----:R-:W-:Y:S01]  /*e840*/  FADD.FTZ R3, R97, R6 ;  /* 0x0000000661037221 */ /* 0x001fe20000010000 */
[C---:B-1----:R-:W-:Y:S01]  /*e850*/  FADD.FTZ R8, R107.reuse, R8 ;  /* 0x000000086b087221 */ /* 0x042fe20000010000 */
[----:B------:R-:W-:Y:S01]  /*e860*/  F2FP.F16.F32.PACK_AB R190, R107, R190 ;  /* 0x000000be6bbe723e */ /* 0x000fe200000000ff */
[--C-:B------:R-:W-:Y:S02]  /*e870*/  IMAD.MOV.U32 R107, RZ, RZ, R151.reuse ;  /* 0x000000ffff6b7224 */ /* 0x100fe400078e0097 */
[----:B--2---:R-:W-:Y:S01]  /*e880*/  IMAD.MOV.U32 R101, RZ, RZ, R151 ;  /* 0x000000ffff657224 */ /* 0x004fe200078e0097 */
[C---:B---3--:R-:W-:Y:S01]  /*e890*/  F2FP.F16.F32.PACK_AB R191, R4.reuse, R97 ;  /* 0x0000006104bf723e */ /* 0x048fe200000000ff */
[----:B------:R-:W-:Y:S01]  /*e8a0*/  FADD.FTZ R3, R4, R3 ;  /* 0x0000000304037221 */ /* 0x000fe20000010000 */
[----:B------:R-:W-:Y:S01]  /*e8b0*/  MOV R97, R151 ;  /* 0x0000009700617202 */ /* 0x000fe20000000f00 */
[----:B------:R-:W-:Y:S06]  /*e8c0*/  @!P1 BRA `(.L_x_7162) ;  /* 0x0000002c00189947 */ /* 0x000fec0003800000 */
[----:B------:R-:W-:Y:S01]  /*e8d0*/  VIADD R210, R210, 0xfffffffe ;  /* 0xfffffffed2d27836 */ /* 0x000fe20000000000 */
[----:B------:R-:W-:Y:S01]  /*e8e0*/  MOV R10, R37 ;  /* 0x00000025000a7202 */ /* 0x000fe20000000f00 */
[----:B------:R-:W-:Y:S01]  /*e8f0*/  IMAD.MOV.U32 R9, RZ, RZ, R49 ;  /* 0x000000ffff097224 */ /* 0x000fe200078e0031 */
[----:B------:R-:W-:Y:S01]  /*e900*/  CS2R R150, SRZ ;  /* 0x0000000000967805 */ /* 0x000fe2000001ff00 */
[----:B------:R-:W-:Y:S01]  /*e910*/  IMAD.MOV.U32 R4, RZ, RZ, R158 ;  /* 0x000000ffff047224 */ /* 0x000fe200078e009e */
[----:B------:R-:W-:Y:S01]  /*e920*/  CS2R R148, SRZ ;  /* 0x0000000000947805 */ /* 0x000fe2000001ff00 */
[----:B------:R-:W-:Y:S01]  /*e930*/  IMAD.MOV.U32 R11, RZ, RZ, R152 ;  /* 0x000000ffff0b7224 */ /* 0x000fe200078e0098 */
        /* <DEDUP_REMOVED lines=29> */
[----:B------:R-:W-:-:S07]  /*eb10*/  CS2R R88, SRZ ;  /* 0x0000000000587805 */ /* 0x000fce000001ff00 */
.L_x_7174:
[----:B------:R-:W-:Y:S01]  /*eb20*/  ISETP.NE.AND P1, PT, R11, 0x1, PT ;  /* 0x000000010b00780c */ /* 0x000fe20003f25270 */
[----:B------:R-:W-:Y:S05]  /*eb30*/  YIELD ;  /* 0x0000000000007946 */ /* 0x000fea0003800000 */
[----:B------:R-:W-:Y:S02]  /*eb40*/  SEL R5, RZ, 0x1, P1 ;  /* 0x00000001ff057807 */ /* 0x000fe40000800000 */
[----:B------:R-:W-:Y:S02]  /*eb50*/  ISETP.NE.AND P1, PT, R194, RZ, PT ;  /* 0x000000ffc200720c */ /* 0x000fe40003f25270 */
[----:B------:R-:W-:-:S11]  /*eb60*/  LOP3.LUT R158, R4, R5, RZ, 0x3c, !PT ;  /* 0x00000005049e7212 */ /* 0x000fd600078e3cff */
[----:B------:R-:W-:Y:S05]  /*eb70*/  @P1 BRA `(.L_x_7163) ;  /* 0x00000000003c1947 */ /* 0x000fea0003800000 */
[----:B------:R-:W-:Y:S05]  /*eb80*/  @!P0 BRA `(.L_x_7164) ;  /* 0x0000000000048947 */ /* 0x000fea0003800000 */
[----:B------:R-:W-:Y:S01]  /*eb90*/  BPT.TRAP 0x1 ;  /* 0x000000040000795c */ /* 0x000fe20000300000 */
.L_x_7164:
        /* <DEDUP_REMOVED lines=8> */
.L_x_7165:
[----:B------:R-:W-:Y:S04]  /*ec20*/  BSSY B0, `(.L_x_7163) ;  /* 0x0000004000007945 */ /* 0x000fe80003800000 */
[----:B-1----:R-:W-:Y:S05]  /*ec30*/  @P2 BRA `(.L_x_7166) ;  /* 0x0000000000082947 */ /* 0x002fea0003800000 */
[----:B------:R-:W1:Y:S02]  /*ec40*/  SYNCS.PHASECHK.TRANS64.TRYWAIT P2, [R5+URZ+0x28830], R6 ;  /* 0x02883006050075a7 */ /* 0x000e64000804017f */
[----:B-1----:R-:W-:Y:S05]  /*ec50*/  @!P2 BRA `(.L_x_7167) ;  /* 0x000000cc00aca947 */ /* 0x002fea0003800000 */
.L_x_7166:
[----:B------:R-:W-:Y:S05]  /*ec60*/  BSYNC B0 ;  /* 0x0000000000007941 */ /* 0x000fea0003800000 */
.L_x_7163:
[----:B01----:R-:W0:Y:S01]  /*ec70*/  S2R R5, SR_TID.X ;  /* 0x0000000000057919 */ /* 0x003e220000002100 */
[----:B------:R-:W-:Y:S01]  /*ec80*/  VIADD R152, R11, 0x1 ;  /* 0x000000010b987836 */ /* 0x000fe20000000000 */
[----:B------:R-:W-:Y:S05]  /*ec90*/  WARPSYNC.ALL ;  /* 0x0000000000007948 */ /* 0x000fea0003800000 */
[C---:B------:R-:W-:Y:S01]  /*eca0*/  ISETP.NE.AND P2, PT, R152.reuse, 0x2, PT ;  /* 0x000000029800780c */ /* 0x040fe20003f45270 */
[----:B------:R-:W-:Y:S01]  /*ecb0*/  IMAD.MOV.U32 R7, RZ, RZ, 0x40000040 ;  /* 0x40000040ff077424 */ /* 0x000fe200078e00ff */
[----:B------:R-:W-:Y:S01]  /*ecc0*/  MOV R15, 0x40000040 ;  /* 0x40000040000f7802 */ /* 0x000fe20000000f00 */
[----:B------:R-:W-:Y:S01]  /*ecd0*/  IMAD.MOV.U32 R21, RZ, RZ, 0x40000040 ;  /* 0x40000040ff157424 */ /* 0x000fe200078e00ff */
[----:B------:R-:W-:-:S02]  /*ece0*/  SEL R152, R152, RZ, P2 ;  /* 0x000000ff98987207 */ /* 0x000fc40001000000 */
[----:B------:R-:W-:Y:S02]  /*ecf0*/  R2UR UR7, R7 ;  /* 0x00000000070772ca */ /* 0x000fe400000e0000 */
[----:B------:R-:W-:Y:S01]  /*ed00*/  R2UR UR11, R15 ;  /* 0x000000000f0b72ca */ /* 0x000fe200000e0000 */
[----:B------:R-:W-:Y:S01]  /*ed10*/  IMAD R6, R152, 0x800, R0 ;  /* 0x0000080098067824 */ /* 0x000fe200078e0200 */
[----:B------:R-:W-:Y:S02]  /*ed20*/  R2UR UR15, R21 ;  /* 0x00000000150f72ca */ /* 0x000fe400000e0000 */
[----:B------:R-:W-:Y:S01]  /*ed30*/  MOV R13, 0x40000040 ;  /* 0x40000040000d7802 */ /* 0x000fe20000000f00 */
[C---:B------:R-:W-:Y:S01]  /*ed40*/  VIADD R14, R6.reuse, 0x2 ;  /* 0x00000002060e7836 */ /* 0x040fe20000000000 */
[C---:B------:R-:W-:Y:S01]  /*ed50*/  R2UR UR6, R6.reuse ;  /* 0x00000000060672ca */ /* 0x040fe200000e0000 */
[C---:B------:R-:W-:Y:S01]  /*ed60*/  VIADD R12, R6.reuse, 0x6 ;  /* 0x00000006060c7836 */ /* 0x040fe20000000000 */
[----:B------:R-:W-:-:S02]  /*ed70*/  IADD3 R20, R6, 0x4, RZ ;  /* 0x0000000406147810 */ /* 0x000fc40007ffe0ff */
[----:B------:R-:W-:Y:S01]  /*ed80*/  R2UR UR10, R14 ;  /* 0x000000000e0a72ca */ /* 0x000fe200000e0000 */
[----:B------:R-:W-:Y:S01]  /*ed90*/  VIADD R14, R6, 0x400 ;  /* 0x00000400060e7836 */ /* 0x000fe20000000000 */
[----:B------:R-:W-:Y:S01]  /*eda0*/  R2UR UR14, R20 ;  /* 0x00000000140e72ca */ /* 0x000fe200000e0000 */
[----:B------:R-:W-:Y:S01]  /*edb0*/  VIADD R20, R6, 0x404 ;  /* 0x0000040406147836 */ /* 0x000fe20000000000 */
[----:B------:R-:W-:Y:S01]  /*edc0*/  R2UR UR18, R12 ;  /* 0x000000000c1272ca */ /* 0x000fe200000e0000 */
[----:B------:R-:W-:Y:S01]  /*edd0*/  VIADD R12, R6, 0x402 ;  /* 0x00000402060c7836 */ /* 0x000fe20000000000 */
[----:B------:R-:W-:Y:S02]  /*ede0*/  R2UR UR19, R13 ;  /* 0x000000000d1372ca */ /* 0x000fe400000e0000 */
[----:B0-----:R-:W-:Y:S02]  /*edf0*/  SHF.R.U32.HI R5, RZ, 0x7, R5 ;  /* 0x00000007ff057819 */ /* 0x001fe40000011605 */
[----:B------:R-:W-:-:S02]  /*ee00*/  R2UR UR22, R14 ;  /* 0x000000000e1672ca */ /* 0x000fc400000e0000 */
[----:B------:R-:W-:Y:S02]  /*ee10*/  IADD3 R5, R5, 0x8, RZ ;  /* 0x0000000805057810 */ /* 0x000fe40007ffe0ff */
[----:B------:R-:W-:Y:S02]  /*ee20*/  R2UR UR23, R15 ;  /* 0x000000000f1772ca */ /* 0x000fe400000e0000 */
[----:B------:R-:W-:Y:S01]  /*ee30*/  R2UR UR26, R12 ;  /* 0x000000000c1a72ca */ /* 0x000fe200000e0000 */
[----:B------:R0:W-:Y:S01]  /*ee40*/  BAR.SYNC.DEFER_BLOCKING R5, 0x100 ;  /* 0x000400050000751d */ /* 0x0001e20000010000 */
[----:B------:R-:W-:Y:S02]  /*ee50*/  R2UR UR27, R13 ;  /* 0x000000000d1b72ca */ /* 0x000fe400000e0000 */
[----:B------:R-:W-:Y:S02]  /*ee60*/  R2UR UR30, R20 ;  /* 0x00000000141e72ca */ /* 0x000fe400000e0000 */
[----:B------:R-:W-:-:S02]  /*ee70*/  R2UR UR31, R21 ;  /* 0x00000000151f72ca */ /* 0x000fc400000e0000 */
[----:B------:R-:W-:Y:S02]  /*ee80*/  IADD3 R6, R6, 0x406, RZ ;  /* 0x0000040606067810 */ /* 0x000fe40007ffe0ff */
[----:B------:R-:W-:Y:S02]  /*ee90*/  R2UR UR35, R7 ;  /* 0x00000000072372ca */ /* 0x000fe400000e0000 */
[----:B------:R-:W-:Y:S01]  /*eea0*/  R2UR UR34, R6 ;  /* 0x00000000062272ca */ /* 0x000fe200000e0000 */
[----:B------:R-:W-:-:S06]  /*eeb0*/  WARPGROUP.ARRIVE ;  /* 0x00000000000079c5 */ /* 0x000fcc0000000000 */
        /* <DEDUP_REMOVED lines=26> */
.L_x_7169:
[----:B------:R-:W-:Y:S01]  /*f060*/  SHF.L.U32 R4, R4, 0x1f, RZ ;  /* 0x0000001f04047819 */ /* 0x000fe200000006ff */
[----:B------:R-:W-:-:S04]  /*f070*/  IMAD R5, R11, 0x8, R156 ;  /* 0x000000080b057824 */ /* 0x000fc800078e029c */
[----:B------:R0:W1:Y:S01]  /*f080*/  SYNCS.PHASECHK.TRANS64.TRYWAIT P1, [R5+URZ+0x28850], R4 ;  /* 0x02885004050075a7 */ /* 0x000062000802017f */
[----:B------:R-:W-:Y:S05]  /*f090*/  @!P0 BRA `(.L_x_7170) ;  /* 0x0000000000048947 */ /* 0x000fea0003800000 */
[----:B------:R-:W-:Y:S01]  /*f0a0*/  BPT.TRAP 0x1 ;  /* 0x000000040000795c */ /* 0x000fe20000300000 */
.L_x_7170:
[----:B-1----:R-:W-:Y:S05]  /*f0b0*/  @P1 BRA `(.L_x_7168) ;  /* 0x0000000000081947 */ /* 0x002fea0003800000 */
[----:B------:R-:W1:Y:S02]  /*f0c0*/  SYNCS.PHASECHK.TRANS64.TRYWAIT P1, [R5+URZ+0x28850], R4 ;  /* 0x02885004050075a7 */ /* 0x000e64000802017f */
[----:B-1----:R-:W-:Y:S05]  /*f0d0*/  @!P1 BRA `(.L_x_7171) ;  /* 0x000000c800a09947 */ /* 0x002fea0003800000 */
.L_x_7168:
[----:B01----:R-:W-:Y:S01]  /*f0e0*/  VIADD R4, R156, 0x400 ;  /* 0x000004009c047836 */ /* 0x003fe20000000000 */
[----:B------:R-:W-:Y:S05]  /*f0f0*/  WARPSYNC.ALL ;  /* 0x0000000000007948 */ /* 0x000fea0003800000 */
[----:B------:R-:W-:Y:S01]  /*f100*/  SHF.R.U32.HI R4, RZ, 0x4, R4 ;  /* 0x00000004ff047819 */ /* 0x000fe20000011604 */
[----:B------:R-:W-:Y:S01]  /*f110*/  IMAD.MOV.U32 R5, RZ, RZ, 0x40000040 ;  /* 0x40000040ff057424 */ /* 0x000fe200078e00ff */
[----:B------:R-:W-:Y:S01]  /*f120*/  WARPGROUP.ARRIVE ;  /* 0x00000000000079c5 */ /* 0x000fe20000000000 */
[----:B------:R-:W-:-:S05]  /*f130*/  MOV R7, 0x40000040 ;  /* 0x4000004000077802 */ /* 0x000fca0000000f00 */
[----:B------:R-:W0:Y:S01]  /*f140*/  S2R R12, SR_TID.X ;  /* 0x00000000000c7919 */ /* 0x000e220000002100 */
[----:B------:R-:W-:Y:S02]  /*f150*/  LOP3.LUT R4, R4, 0x3fff, RZ, 0xc0, !PT ;  /* 0x00003fff04047812 */ /* 0x000fe400078ec0ff */
[----:B------:R-:W-:Y:S02]  /*f160*/  R2UR UR7, R5 ;  /* 0x00000000050772ca */ /* 0x000fe400000e0000 */
[----:B------:R-:W-:Y:S02]  /*f170*/  LOP3.LUT R4, R4, 0x4000000, RZ, 0xfc, !PT ;  /* 0x0400000004047812 */ /* 0x000fe400078efcff */
[----:B------:R-:W-:Y:S02]  /*f180*/  MOV R5, 0x40000040 ;  /* 0x4000004000057802 */ /* 0x000fe40000000f00 */
[----:B------:R-:W-:-:S04]  /*f190*/  LEA R4, R11, R4, 0xb ;  /* 0x000000040b047211 */ /* 0x000fc800078e58ff */
[C---:B------:R-:W-:Y:S01]  /*f1a0*/  R2UR UR6, R4.reuse ;  /* 0x00000000040672ca */ /* 0x040fe200000e0000 */
[----:B------:R-:W-:-:S12]  /*f1b0*/  VIADD R6, R4, 0x80 ;  /* 0x0000008004067836 */ /* 0x000fd80000000000 */
[----:B------:R-:W-:Y:S01]  /*f1c0*/  HGMMA.64x128x16.F32 R88, R160, gdesc[UR4].tnspB, R88, gsb0 ;  /* 0x41e00004a0587df0 */ /* 0x000fe20008000858 */
[----:B------:R-:W-:Y:S01]  /*f1d0*/  R2UR UR6, R6 ;  /* 0x00000000060672ca */ /* 0x000fe200000e0000 */
[----:B------:R-:W-:Y:S01]  /*f1e0*/  VIADD R6, R4, 0x100 ;  /* 0x0000010004067836 */ /* 0x000fe20000000000 */
[----:B------:R-:W-:Y:S01]  /*f1f0*/  R2UR UR7, R7 ;  /* 0x00000000070772ca */ /* 0x000fe200000e0000 */
[----:B------:R-:W-:Y:S01]  /*f200*/  IMAD.MOV.U32 R7, RZ, RZ, 0x40000040 ;  /* 0x40000040ff077424 */ /* 0x000fe200078e00ff */
[----:B0-----:R-:W-:Y:S01]  /*f210*/  SHF.R.U32.HI R12, RZ, 0x7, R12 ;  /* 0x00000007ff0c7819 */ /* 0x001fe2000001160c */
[----:B------:R-:W-:Y:S02]  /*f220*/  WARPGROUP.DEPBAR.LE gsb0, 0x0 ;  /* 0x00008000000079c5 */ /* 0x000fe40000010000 */
[----:B------:R-:W-:-:S08]  /*f230*/  WARPGROUP.ARRIVE ;  /* 0x00000000000079c5 */ /* 0x000fd00000000000 */
[----:B------:R-:W-:Y:S01]  /*f240*/  HGMMA.64x128x16.F32 R88, R164, gdesc[UR4].tnspB, R88, gsb0 ;  /* 0x41e00004a4587df0 */ /* 0x000fe20008000858 */
[----:B------:R-:W-:Y:S02]  /*f250*/  R2UR UR6, R6 ;  /* 0x00000000060672ca */ /* 0x000fe400000e0000 */
[----:B------:R-:W-:Y:S01]  /*f260*/  R2UR UR7, R7 ;  /* 0x00000000070772ca */ /* 0x000fe200000e0000 */
[----:B------:R-:W-:Y:S01]  /*f270*/  IMAD.MOV.U32 R7, RZ, RZ, 0x40000040 ;  /* 0x40000040ff077424 */ /* 0x000fe200078e00ff */
[----:B------:R-:W-:Y:S01]  /*f280*/  IADD3 R6, R4, 0x180, RZ ;  /* 0x0000018004067810 */ /* 0x000fe20007ffe0ff */
[----:B------:R-:W-:Y:S02]  /*f290*/  WARPGROUP.DEPBAR.LE gsb0, 0x0 ;  /* 0x00008000000079c5 */ /* 0x000fe40000010000 */
[----:B------:R-:W-:-:S08]  /*f2a0*/  WARPGROUP.ARRIVE ;  /* 0x00000000000079c5 */ /* 0x000fd00000000000 */
[----:B------:R-:W-:Y:S01]  /*f2b0*/  HGMMA.64x128x16.F32 R88, R168, gdesc[UR4].tnspB, R88, gsb0 ;  /* 0x41e00004a8587df0 */ /* 0x000fe20008000858 */
[----:B------:R-:W-:Y:S01]  /*f2c0*/  R2UR UR6, R6 ;  /* 0x00000000060672ca */ /* 0x000fe200000e0000 */
[----:B------:R-:W-:Y:S01]  /*f2d0*/  VIADD R6, R4, 0x200 ;  /* 0x0000020004067836 */ /* 0x000fe20000000000 */
[----:B------:R-:W-:Y:S02]  /*f2e0*/  R2UR UR7, R7 ;  /* 0x00000000070772ca */ /* 0x000fe400000e0000 */
[----:B------:R-:W-:Y:S01]  /*f2f0*/  MOV R7, 0x40000040 ;  /* 0x4000004000077802 */ /* 0x000fe20000000f00 */
[----:B------:R-:W-:Y:S02]  /*f300*/  WARPGROUP.DEPBAR.LE gsb0, 0x0 ;  /* 0x00008000000079c5 */ /* 0x000fe40000010000 */
[----:B------:R-:W-:-:S08]  /*f310*/  WARPGROUP.ARRIVE ;  /* 0x00000000000079c5 */ /* 0x000fd00000000000 */
[----:B------:R-:W-:Y:S01]  /*f320*/  HGMMA.64x128x16.F32 R88, R172, gdesc[UR4].tnspB, R88, gsb0 ;  /* 0x41e00004ac587df0 */ /* 0x000fe20008000858 */
[----:B------:R-:W-:Y:S01]  /*f330*/  R2UR UR6, R6 ;  /* 0x00000000060672ca */ /* 0x000fe200000e0000 */
[----:B------:R-:W-:Y:S01]  /*f340*/  VIADD R6, R4, 0x280 ;  /* 0x0000028004067836 */ /* 0x000fe20000000000 */
[----:B------:R-:W-:Y:S01]  /*f350*/  R2UR UR7, R7 ;  /* 0x00000000070772ca */ /* 0x000fe200000e0000 */
[----:B------:R-:W-:Y:S01]  /*f360*/  IMAD.MOV.U32 R7, RZ, RZ, 0x40000040 ;  /* 0x40000040ff077424 */ /* 0x000fe200078e00ff */
[----:B------:R-:W-:Y:S02]  /*f370*/  WARPGROUP.DEPBAR.LE gsb0, 0x0 ;  /* 0x00008000000079c5 */ /* 0x000fe40000010000 */
[----:B------:R-:W-:-:S09]  /*f380*/  WARPGROUP.ARRIVE ;  /* 0x00000000000079c5 */ /* 0x000fd20000000000 */
[----:B------:R-:W-:Y:S01]  /*f390*/  HGMMA.64x128x16.F32 R88, R176, gdesc[UR4].tnspB, R88, gsb0 ;  /* 0x41e00004b0587df0 */ /* 0x000fe20008000858 */
[----:B------:R-:W-:Y:S02]  /*f3a0*/  R2UR UR6, R6 ;  /* 0x00000000060672ca */ /* 0x000fe400000e0000 */
[----:B------:R-:W-:Y:S01]  /*f3b0*/  R2UR UR7, R7 ;  /* 0x00000000070772ca */ /* 0x000fe200000e0000 */
[----:B------:R-:W-:Y:S01]  /*f3c0*/  IMAD.MOV.U32 R7, RZ, RZ, 0x40000040 ;  /* 0x40000040ff077424 */ /* 0x000fe200078e00ff */
[C---:B------:R-:W-:Y:S01]  /*f3d0*/  IADD3 R6, R4.reuse, 0x300, RZ ;  /* 0x0000030004067810 */ /* 0x040fe20007ffe0ff */
[----:B------:R-:W-:Y:S01]  /*f3e0*/  VIADD R4, R4, 0x380 ;  /* 0x0000038004047836 */ /* 0x000fe20000000000 */
[----:B------:R-:W-:Y:S02]  /*f3f0*/  WARPGROUP.DEPBAR.LE gsb0, 0x0 ;  /* 0x00008000000079c5 */ /* 0x000fe40000010000 */
[----:B------:R-:W-:-:S07]  /*f400*/  WARPGROUP.ARRIVE ;  /* 0x00000000000079c5 */ /* 0x000fce0000000000 */
[----:B------:R-:W-:Y:S01]  /*f410*/  HGMMA.64x128x16.F32 R88, R180, gdesc[UR4].tnspB, R88, gsb0 ;  /* 0x41e00004b4587df0 */ /* 0x000fe20008000858 */
[----:B------:R-:W-:Y:S02]  /*f420*/  R2UR UR6, R6 ;  /* 0x00000000060672ca */ /* 0x000fe400000e0000 */
[----:B------:R-:W-:Y:S01]  /*f430*/  R2UR UR7, R7 ;  /* 0x00000000070772ca */ /* 0x000fe200000e0000 */
[----:B------:R-:W-:Y:S02]  /*f440*/  WARPGROUP.DEPBAR.LE gsb0, 0x0 ;  /* 0x00008000000079c5 */ /* 0x000fe40000010000 */
[----:B------:R-:W-:-:S10]  /*f450*/  WARPGROUP.ARRIVE ;  /* 0x00000000000079c5 */ /* 0x000fd40000000000 */
[----:B------:R-:W-:Y:S01]  /*f460*/  HGMMA.64x128x16.F32 R88, R184, gdesc[UR4].tnspB, R88, gsb0 ;  /* 0x41e00004b8587df0 */ /* 0x000fe20008000858 */
[----:B------:R-:W-:Y:S02]  /*f470*/  R2UR UR6, R4 ;  /* 0x00000000040672ca */ /* 0x000fe400000e0000 */
[----:B------:R-:W-:Y:S02]  /*f480*/  R2UR UR7, R5 ;  /* 0x00000000050772ca */ /* 0x000fe400000e0000 */
[----:B------:R-:W-:Y:S01]  /*f490*/  IADD3 R4, -R12, 0xb, RZ ;  /* 0x0000000b0c047810 */ /* 0x000fe20007ffe1ff */
[----:B------:R-:W-:Y:S02]  /*f4a0*/  WARPGROUP.DEPBAR.LE gsb0, 0x0 ;  /* 0x00008000000079c5 */ /* 0x000fe40000010000 */
[----:B------:R-:W-:-:S08]  /*f4b0*/  WARPGROUP.ARRIVE ;  /* 0x00000000000079c5 */ /* 0x000fd00000000000 */
[----:B------:R-:W-:Y:S03]  /*f4c0*/  HGMMA.64x128x16.F32 R88, R188, gdesc[UR4].tnspB, R88, gsb0 ;  /* 0x41e00004bc587df0 */ /* 0x000fe60008000858 */
[----:B------:R-:W-:Y:S02]  /*f4d0*/  WARPGROUP.DEPBAR.LE gsb0, 0x0 ;  /* 0x00008000000079c5 */ /* 0x000fe40000010000 */
[----:B------:R0:W-:Y:S06]  /*f4e0*/  BAR.ARV R4, 0x100 ;  /* 0x000400040000751d */ /* 0x0001ec0000002000 */
[----:B------:R-:W-:Y:S05]  /*f4f0*/  @!P0 BRA `(.L_x_7172) ;  /* 0x0000000000048947 */ /* 0x000fea0003800000 */
[----:B------:R-:W-:Y:S01]  /*f500*/  BPT.TRAP 0x1 ;  /* 0x000000040000795c */ /* 0x000fe20000300000 */
.L_x_7172:
[----:B------:R-:W-:Y:S01]  /*f510*/  FMUL.FTZ R5, R24, UR37 ;  /* 0x0000002518057c20 */ /* 0x000fe20008410000 */
[----:B------:R-:W-:Y:S01]  /*f520*/  FMUL.FTZ R6, R26, UR37 ;  /* 0x000000251a067c20 */ /* 0x000fe20008410000 */
[----:B0-----:R-:W-:Y:S01]  /*f530*/  FMUL.FTZ R4, R25, UR37 ;  /* 0x0000002519047c20 */ /* 0x001fe20008410000 */
        /* <DEDUP_REMOVED lines=77> */
[----:B------:R-:W-:-:S06]  /*fa10*/  FMUL.FTZ R87, R87, UR37 ;  /* 0x0000002557577c20 */ /* 0x000fcc0008410000 */
        /* <DEDUP_REMOVED lines=109> */
[----:B------:R-:W1:Y:S01]  /*100f0*/  LDC R38, c[0x0][0x988] ;  /* 0x00026200ff267b82 */ /* 0x000e620000000800 */
[----:B--2---:R-:W-:Y:S02]  /*10100*/  FMNMX.FTZ R42, R40, R37, !PT ;  /* 0x00000025282a7209 */ /* 0x004fe40007810000 */
[----:B------:R-:W2:Y:S02]  /*10110*/  SHFL.BFLY PT, R37, R44, 0x2, 0x1f ;  /* 0x0c401f002c257f89 */ /* 0x000ea400000e0000 */
[----:B0-----:R-:W-:-:S05]  /*10120*/  FMNMX.FTZ R42, R87, R42, !PT ;  /* 0x0000002a572a7209 */ /* 0x001fca0007810000 */
[----:B------:R-:W0:Y:S01]  /*10130*/  SHFL.BFLY PT, R49, R42, 0x2, 0x1f ;  /* 0x0c401f002a317f89 */ /* 0x000e2200000e0000 */
[----:B--2---:R-:W-:-:S05]  /*10140*/  FMNMX.FTZ R46, R44, R37, !PT ;  /* 0x000000252c2e7209 */ /* 0x004fca0007810000 */
        /* <DEDUP_REMOVED lines=8> */
[----:B0-----:R-:W-:Y:S01]  /*101d0*/  FMNMX.FTZ R49, R50, R49, !PT ;  /* 0x0000003132317209 */ /* 0x001fe20007810000 */
[-CC-:B------:R-:W-:Y:S01]  /*101e0*/  FFMA.FTZ R174, R51, R38.reuse, -R48.reuse ;  /* 0x0000002633ae7223 */ /* 0x180fe20000010830 */
[-CC-:B------:R-:W-:Y:S01]  /*101f0*/  FFMA.FTZ R160, R5, R38.reuse, -R48.reuse ;  /* 0x0000002605a07223 */ /* 0x180fe20000010830 */
[-CC-:B------:R-:W-:Y:S01]  /*10200*/  FFMA.FTZ R51, R53, R38.reuse, -R48.reuse ;  /* 0x0000002635337223 */ /* 0x180fe20000010830 */
[-CC-:B------:R-:W-:Y:S01]  /*10210*/  FFMA.FTZ R46, R4, R38.reuse, -R48.reuse ;  /* 0x00000026042e7223 */ /* 0x180fe20000010830 */
[C---:B------:R-:W-:Y:S01]  /*10220*/  FADD.FTZ R10, -R49.reuse, R9 ;  /* 0x00000009310a7221 */ /* 0x040fe20000010100 */
[-C--:B------:R-:W-:Y:S01]  /*10230*/  FMUL.FTZ R30, R49, R38.reuse ;  /* 0x00000026311e7220 */ /* 0x080fe20000410000 */
[----:B------:R-:W-:Y:S01]  /*10240*/  MUFU.EX2 R9, R52 ;  /* 0x0000003400097308 */ /* 0x000fe20000000800 */
[-C--:B------:R-:W-:Y:S01]  /*10250*/  FFMA.FTZ R162, R12, R38.reuse, -R48 ;  /* 0x000000260ca27223 */ /* 0x080fe20000010830 */
[-C--:B------:R-:W-:Y:S01]  /*10260*/  FMUL.FTZ R10, R10, R38.reuse ;  /* 0x000000260a0a7220 */ /* 0x080fe20000410000 */
[-CC-:B------:R-:W-:Y:S01]  /*10270*/  FFMA.FTZ R53, R6, R38.reuse, -R30.reuse ;  /* 0x0000002606357223 */ /* 0x180fe2000001081e */
[-C--:B------:R-:W-:Y:S01]  /*10280*/  FFMA.FTZ R6, R7, R38.reuse, -R30 ;  /* 0x0000002607067223 */ /* 0x080fe2000001081e */
[-C--:B------:R-:W-:Y:S01]  /*10290*/  FFMA.FTZ R176, R163, R38.reuse, -R48 ;  /* 0x00000026a3b07223 */ /* 0x080fe20000010830 */
[-C--:B------:R-:W-:Y:S01]  /*102a0*/  FFMA.FTZ R163, R14, R38.reuse, -R30 ;  /* 0x000000260ea37223 */ /* 0x080fe2000001081e */
[-C--:B------:R-:W-:Y:S01]  /*102b0*/  FFMA.FTZ R44, R13, R38.reuse, -R48 ;  /* 0x000000260d2c7223 */ /* 0x080fe20000010830 */
[----:B------:R-:W0:Y:S01]  /*102c0*/  MUFU.EX2 R160, R160 ;  /* 0x000000a000a07308 */ /* 0x000e220000000800 */
[-C--:B------:R-:W-:Y:S01]  /*102d0*/  FFMA.FTZ R14, R15, R38.reuse, -R30 ;  /* 0x000000260f0e7223 */ /* 0x080fe2000001081e */
[-CC-:B------:R-:W-:Y:S01]  /*102e0*/  FFMA.FTZ R4, R43, R38.reuse, -R48.reuse ;  /* 0x000000262b047223 */ /* 0x180fe20000010830 */
[-CC-:B------:R-:W-:Y:S01]  /*102f0*/  FFMA.FTZ R164, R20, R38.reuse, -R48.reuse ;  /* 0x0000002614a47223 */ /* 0x180fe20000010830 */
[-C--:B------:R-:W-:Y:S01]  /*10300*/  FFMA.FTZ R43, R165, R38.reuse, -R48 ;  /* 0x00000026a52b7223 */ /* 0x080fe20000010830 */
[-C--:B------:R-:W-:Y:S01]  /*10310*/  FFMA.FTZ R165, R24, R38.reuse, -R30 ;  /* 0x0000002618a57223 */ /* 0x080fe2000001081e */
[-C--:B------:R-:W-:Y:S01]  /*10320*/  FFMA.FTZ R42, R21, R38.reuse, -R48 ;  /* 0x00000026152a7223 */ /* 0x080fe20000010830 */
[-C--:B------:R-:W-:Y:S01]  /*10330*/  FFMA.FTZ R24, R25, R38.reuse, -R30 ;  /* 0x0000002619187223 */ /* 0x080fe2000001081e */
[----:B------:R-:W-:Y:S01]  /*10340*/  MUFU.EX2 R10, R10 ;  /* 0x0000000a000a7308 */ /* 0x000fe20000000800 */
[-CC-:B------:R-:W-:Y:S01]  /*10350*/  FFMA.FTZ R166, R26, R38.reuse, -R48.reuse ;  /* 0x000000261aa67223 */ /* 0x180fe20000010830 */
[-C--:B------:R-:W-:Y:S01]  /*10360*/  FFMA.FTZ R178, R167, R38.reuse, -R48 ;  /* 0x00000026a7b27223 */ /* 0x080fe20000010830 */
[-C--:B------:R-:W-:Y:S01]  /*10370*/  FFMA.FTZ R167, R28, R38.reuse, -R30 ;  /* 0x000000261ca77223 */ /* 0x080fe2000001081e */
[-C--:B------:R-:W-:Y:S01]  /*10380*/  FFMA.FTZ R26, R27, R38.reuse, -R48 ;  /* 0x000000261b1a7223 */ /* 0x080fe20000010830 */
[-C--:B------:R-:W-:Y:S01]  /*10390*/  FFMA.FTZ R28, R29, R38.reuse, -R30 ;  /* 0x000000261d1c7223 */ /* 0x080fe2000001081e */
[-CC-:B------:R-:W-:Y:S01]  /*103a0*/  FFMA.FTZ R172, R41, R38.reuse, -R48.reuse ;  /* 0x0000002629ac7223 */ /* 0x180fe20000010830 */
[----:B------:R-:W-:Y:S01]  /*103b0*/  FFMA.FTZ R41, R169, R38, -R48 ;  /* 0x00000026a9297223 */ /* 0x000fe20000010830 */
[----:B------:R-:W1:Y:S01]  /*103c0*/  MUFU.EX2 R53, R53 ;  /* 0x0000003500357308 */ /* 0x000e620000000800 */
[----:B0-----:R-:W-:Y:S01]  /*103d0*/  FFMA.FTZ R7, R9, R8, R160 ;  /* 0x0000000809077223 */ /* 0x001fe200000100a0 */
[-C--:B------:R-:W-:Y:S01]  /*103e0*/  FFMA.FTZ R169, R32, R38.reuse, -R30 ;  /* 0x0000002620a97223 */ /* 0x080fe2000001081e */
[-C--:B------:R-:W-:Y:S01]  /*103f0*/  FFMA.FTZ R20, R31, R38.reuse, -R48 ;  /* 0x000000261f147223 */ /* 0x080fe20000010830 */
[-C--:B------:R-:W-:Y:S01]  /*10400*/  FFMA.FTZ R32, R33, R38.reuse, -R30 ;  /* 0x0000002621207223 */ /* 0x080fe2000001081e */
[-CC-:B------:R-:W-:Y:S01]  /*10410*/  FFMA.FTZ R170, R34, R38.reuse, -R48.reuse ;  /* 0x0000002622aa7223 */ /* 0x180fe20000010830 */
[-C--:B------:R-:W-:Y:S01]  /*10420*/  FFMA.FTZ R180, R171, R38.reuse, -R48 ;  /* 0x00000026abb47223 */ /* 0x080fe20000010830 */
[-C--:B------:R-:W-:Y:S01]  /*10430*/  FFMA.FTZ R171, R36, R38.reuse, -R30 ;  /* 0x0000002624ab7223 */ /* 0x080fe2000001081e */
[----:B------:R-:W0:Y:S01]  /*10440*/  MUFU.EX2 R46, R46 ;  /* 0x0000002e002e7308 */ /* 0x000e220000000800 */
[-C--:B------:R-:W-:Y:S01]  /*10450*/  FFMA.FTZ R12, R35, R38.reuse, -R48 ;  /* 0x00000026230c7223 */ /* 0x080fe20000010830 */
[-C--:B------:R-:W-:Y:S01]  /*10460*/  FFMA.FTZ R34, R39, R38.reuse, -R30 ;  /* 0x0000002627227223 */ /* 0x080fe2000001081e */
[-C--:B------:R-:W-:Y:S01]  /*10470*/  FFMA.FTZ R35, R173, R38.reuse, -R48 ;  /* 0x00000026ad237223 */ /* 0x080fe20000010830 */
[-CC-:B------:R-:W-:Y:S01]  /*10480*/  FFMA.FTZ R173, R45, R38.reuse, -R30.reuse ;  /* 0x000000262dad7223 */ /* 0x180fe2000001081e */
[-C--:B------:R-:W-:Y:S01]  /*10490*/  FFMA.FTZ R36, R47, R38.reuse, -R30 ;  /* 0x000000262f247223 */ /* 0x080fe2000001081e */
[-C--:B------:R-:W-:Y:S01]  /*104a0*/  FFMA.FTZ R182, R175, R38.reuse, -R48 ;  /* 0x00000026afb67223 */ /* 0x080fe20000010830 */
[-C--:B------:R-:W-:Y:S01]  /*104b0*/  FFMA.FTZ R175, R161, R38.reuse, -R30 ;  /* 0x00000026a1af7223 */ /* 0x080fe2000001081e */
[----:B------:R-:W2:Y:S01]  /*104c0*/  MUFU.EX2 R6, R6 ;  /* 0x0000000600067308 */ /* 0x000ea20000000800 */
        /* <DEDUP_REMOVED lines=11> */
[-C--:B------:R-:W-:Y:S01]  /*10580*/  FFMA.FTZ R5, R85, R38.reuse, -R48 ;  /* 0x0000002655057223 */ /* 0x080fe20000010830 */
[-CC-:B------:R-:W-:Y:S01]  /*10590*/  FFMA.FTZ R48, R55, R38.reuse, -R30.reuse ;  /* 0x0000002637307223 */ /* 0x180fe2000001081e */
[-CC-:B------:R-:W-:Y:S01]  /*105a0*/  FFMA.FTZ R177, R57, R38.reuse, -R30.reuse ;  /* 0x0000002639b17223 */ /* 0x180fe2000001081e */
[-CC-:B------:R-:W-:Y:S01]  /*105b0*/  FFMA.FTZ R50, R59, R38.reuse, -R30.reuse ;  /* 0x000000263b327223 */ /* 0x180fe2000001081e */
[----:B------:R-:W0:Y:S01]  /*105c0*/  MUFU.EX2 R163, R163 ;  /* 0x000000a300a37308 */ /* 0x000e220000000800 */
[----:B--2---:R-:W-:Y:S01]  /*105d0*/  FADD.FTZ R8, R6, R3 ;  /* 0x0000000306087221 */ /* 0x004fe20000010000 */
[-CC-:B------:R-:W-:Y:S01]  /*105e0*/  FFMA.FTZ R179, R61, R38.reuse, -R30.reuse ;  /* 0x000000263db37223 */ /* 0x180fe2000001081e */
[-CC-:B------:R-:W-:Y:S01]  /*105f0*/  FFMA.FTZ R52, R63, R38.reuse, -R30.reuse ;  /* 0x000000263f347223 */ /* 0x180fe2000001081e */
[-CC-:B------:R-:W-:Y:S01]  /*10600*/  FFMA.FTZ R181, R65, R38.reuse, -R30.reuse ;  /* 0x0000002641b57223 */ /* 0x180fe2000001081e */
[-CC-:B------:R-:W-:Y:S01]  /*10610*/  FFMA.FTZ R54, R67, R38.reuse, -R30.reuse ;  /* 0x0000002643367223 */ /* 0x180fe2000001081e */
[-CC-:B------:R-:W-:Y:S01]  /*10620*/  FFMA.FTZ R183, R69, R38.reuse, -R30.reuse ;  /* 0x0000002645b77223 */ /* 0x180fe2000001081e */
[-CC-:B------:R-:W-:Y:S01]  /*10630*/  FFMA.FTZ R56, R71, R38.reuse, -R30.reuse ;  /* 0x0000002647387223 */ /* 0x180fe2000001081e */
[----:B------:R-:W2:Y:S01]  /*10640*/  MUFU.EX2 R44, R44 ;  /* 0x0000002c002c7308 */ /* 0x000ea20000000800 */
[----:B-1----:R-:W-:Y:S01]  /*10650*/  FADD.FTZ R7, R162, R7 ;  /* 0x00000007a2077221 */ /* 0x002fe20000010000 */
[-CC-:B------:R-:W-:Y:S01]  /*10660*/  FFMA.FTZ R185, R73, R38.reuse, -R30.reuse ;  /* 0x0000002649b97223 */ /* 0x180fe2000001081e */
[-CC-:B------:R-:W-:Y:S01]  /*10670*/  FFMA.FTZ R58, R75, R38.reuse, -R30.reuse ;  /* 0x000000264b3a7223 */ /* 0x180fe2000001081e */
[-CC-:B------:R-:W-:Y:S01]  /*10680*/  FFMA.FTZ R187, R77, R38.reuse, -R30.reuse ;  /* 0x000000264dbb7223 */ /* 0x180fe2000001081e */
[-CC-:B------:R-:W-:Y:S01]  /*10690*/  FFMA.FTZ R189, R81, R38.reuse, -R30.reuse ;  /* 0x0000002651bd7223 */ /* 0x180fe2000001081e */
[----:B------:R-:W-:-:S02]  /*106a0*/  FFMA.FTZ R191, R40, R38, -R30 ;  /* 0x0000002628bf7223 */ /* 0x000fc4000001081e */
        /* <DEDUP_REMOVED lines=60> */
[----:B------:R-:W-:-:S06]  /*10a70*/  FFMA.FTZ R60, R79, R38, -R30 ;  /* 0x000000264f3c7223 */ /* 0x000fcc000001081e */
        /* <DEDUP_REMOVED lines=28> */
[----:B------:R-:W-:-:S04]  /*10c40*/  IMAD R3, R152, 0x8, R156 ;  /* 0x0000000898037824 */ /* 0x000fc800078e029c */
[----:B------:R-:W-:Y:S02]  /*10c50*/  VIADD R3, R3, 0x28840 ;  /* 0x0002884003037836 */ /* 0x000fe40000000000 */
[----:B------:R-:W0:Y:S01]  /*10c60*/  MUFU.EX2 R27, R27 ;  /* 0x0000001b001b7308 */ /* 0x000e220000000800 */
[----:B--2---:R-:W-:Y:S02]  /*10c70*/  FADD.FTZ R40, R184, R7 ;  /* 0x00000007b8287221 */ /* 0x004fe40000010000 */
[----:B------:R-:W-:-:S04]  /*10c80*/  PRMT R3, R222, 0x654, R3 ;  /* 0x00000654de037816 */ /* 0x000fc80000000003 */
[----:B------:R2:W-:Y:S01]  /*10c90*/  SYNCS.ARRIVE.TRANS64.RED.A1T0 RZ, [R3+URZ], RZ ;  /* 0x000000ff03ff79a7 */ /* 0x0005e2000810043f */
[----:B------:R-:W3:Y:S01]  /*10ca0*/  MUFU.EX2 R58, R58 ;  /* 0x0000003a003a7308 */ /* 0x000ee20000000800 */
[----:B-1----:R-:W-:-:S07]  /*10cb0*/  FADD.FTZ R7, R185, R8 ;  /* 0x00000008b9077221 */ /* 0x002fce0000010000 */
[----:B------:R-:W1:Y:S01]  /*10cc0*/  MUFU.EX2 R186, R186 ;  /* 0x000000ba00ba7308 */ /* 0x000e620000000800 */
[----:B0-----:R-:W-:-:S07]  /*10cd0*/  FADD.FTZ R15, R27, R40 ;  /* 0x000000281b0f7221 */ /* 0x001fce0000010000 */
        /* <DEDUP_REMOVED lines=26> */
.L_x_7173:
[----:B------:R-:W-:Y:S01]  /*10e80*/  LEA R7, R11, R156, 0x3 ;  /* 0x0000009c0b077211 */ /* 0x000fe200078e18ff */
[-C--:B------:R-:W-:Y:S01]  /*10e90*/  FMUL.FTZ R88, R88, R9.reuse ;  /* 0x0000000958587220 */ /* 0x080fe20000410000 */
[----:B------:R-:W-:Y:S01]  /*10ea0*/  ISETP.GT.AND P1, PT, R210, RZ, PT ;  /* 0x000000ffd200720c */ /* 0x000fe20003f24270 */
[-C--:B------:R-:W-:Y:S01]  /*10eb0*/  FMUL.FTZ R89, R89, R9.reuse ;  /* 0x0000000959597220 */ /* 0x080fe20000410000 */
[----:B------:R-:W-:Y:S01]  /*10ec0*/  F2FP.F16.F32.PACK_AB R172, R4, R172 ;  /* 0x000000ac04ac723e */ /* 0x000fe200000000ff */
[----:B------:R-:W-:Y:S02]  /*10ed0*/  VIADD R7, R7, 0x28860 ;  /* 0x0002886007077836 */ /* 0x000fe40000000000 */
[-C--:B------:R-:W-:Y:S01]  /*10ee0*/  FMUL.FTZ R92, R92, R9.reuse ;  /* 0x000000095c5c7220 */ /* 0x080fe20000410000 */
[-C--:B------:R-:W-:Y:S01]  /*10ef0*/  FMUL.FTZ R93, R93, R9.reuse ;  /* 0x000000095d5d7220 */ /* 0x080fe20000410000 */
[-C--:B------:R-:W-:Y:S01]  /*10f00*/  FMUL.FTZ R96, R96, R9.reuse ;  /* 0x0000000960607220 */ /* 0x080fe20000410000 */
[-C--:B------:R-:W-:Y:S01]  /*10f10*/  FMUL.FTZ R97, R97, R9.reuse ;  /* 0x0000000961617220 */ /* 0x080fe20000410000 */
[----:B------:R-:W-:Y:S01]  /*10f20*/  PRMT R7, R222, 0x654, R7 ;  /* 0x00000654de077816 */ /* 0x000fe20000000007 */
[-C--:B------:R-:W-:Y:S01]  /*10f30*/  FMUL.FTZ R100, R100, R9.reuse ;  /* 0x0000000964647220 */ /* 0x080fe20000410000 */
[-C--:B------:R-:W-:Y:S01]  /*10f40*/  FMUL.FTZ R101, R101, R9.reuse ;  /* 0x0000000965657220 */ /* 0x080fe20000410000 */
        /* <DEDUP_REMOVED lines=92> */
[----:B------:R-:W-:Y:S01]  /*11510*/  MOV R11, R152 ;  /* 0x00000098000b7202 */ /* 0x000fe20000000f00 */
[----:B0-----:R-:W-:Y:S06]  /*11520*/  @P1 BRA `(.L_x_7174) ;  /* 0xffffffd4007c1947 */ /* 0x001fec000383ffff */
.L_x_7162:
[----:B------:R-:W-:Y:S05]  /*11530*/  WARPSYNC.ALL ;  /* 0x0000000000007948 */ /* 0x000fea0003800000 */
[----:B------:R-:W-:Y:S06]  /*11540*/  BAR.ARV 0x8, 0x180 ;  /* 0x0206000000007b1d */ /* 0x000fec0000002000 */
[----:B------:R-:W-:Y:S05]  /*11550*/  @!P0 BRA `(.L_x_7175) ;  /* 0x0000000000048947 */ /* 0x000fea0003800000 */
[----:B------:R-:W-:Y:S01]  /*11560*/  BPT.TRAP 0x1 ;  /* 0x000000040000795c */ /* 0x000fe20000300000 */
.L_x_7175:
[----:B------:R-:W-:Y:S01]  /*11570*/  IMAD R11, R152, 0x8, R156 ;  /* 0x00000008980b7824 */ /* 0x000fe200078e029c */
[----:B------:R-:W-:-:S04]  /*11580*/  SHF.L.U32 R0, R158, 0x1f, RZ ;  /* 0x0000001f9e007819 */ /* 0x000fc800000006ff */
[----:B------:R0:W1:Y:S01]  /*11590*/  SYNCS.PHASECHK.TRANS64.TRYWAIT P1, [R11+URZ+0x28850], R0 ;  /* 0x028850000b0075a7 */ /* 0x000062000802017f */
[----:B------:R-:W-:Y:S05]  /*115a0*/  @!P0 BRA `(.L_x_7176) ;  /* 0x0000000000048947 */ /* 0x000fea0003800000 */
[----:B------:R-:W-:Y:S01]  /*115b0*/  BPT.TRAP 0x1 ;  /* 0x000000040000795c */ /* 0x000fe20000300000 */
.L_x_7176:
[----:B------:R-:W-:-:S05]  /*115c0*/  VIADD R156, R156, 0x400 ;  /* 0x000004009c9c7836 */ /* 0x000fca0000000000 */
[----:B------:R-:W-:-:S04]  /*115d0*/  SHF.R.U32.HI R156, RZ, 0x4, R156 ;  /* 0x00000004ff9c7819 */ /* 0x000fc8000001169c */
[----:B------:R-:W-:-:S04]  /*115e0*/  LOP3.LUT R156, R156, 0x3fff, RZ, 0xc0, !PT ;  /* 0x00003fff9c9c7812 */ /* 0x000fc800078ec0ff */
[----:B------:R-:W-:Y:S01]  /*115f0*/  LOP3.LUT R5, R156, 0x4000000, RZ, 0xfc, !PT ;  /* 0x040000009c057812 */ /* 0x000fe200078efcff */
[----:B-1----:R-:W-:Y:S06]  /*11600*/  @P1 BRA `(.L_x_7177) ;  /* 0x0000000000081947 */ /* 0x002fec0003800000 */
[----:B------:R-:W1:Y:S02]  /*11610*/  SYNCS.PHASECHK.TRANS64.TRYWAIT P1, [R11+URZ+0x28850], R0 ;  /* 0x028850000b0075a7 */ /* 0x000e64000802017f */
[----:B-1----:R-:W-:Y:S05]  /*11620*/  @!P1 BRA `(.L_x_7178) ;  /* 0x000000a400609947 */ /* 0x002fea0003800000 */
.L_x_7177:
[----:B------:R-:W-:Y:S01]  /*11630*/  LEA R4, R152, R5, 0xb ;  /* 0x0000000598047211 */ /* 0x000fe200078e58ff */
[----:B------:R-:W-:Y:S01]  /*11640*/  IMAD.MOV.U32 R5, RZ, RZ, 0x40000040 ;  /* 0x40000040ff057424 */ /* 0x000fe200078e00ff */
[----:B------:R-:W-:Y:S05]  /*11650*/  WARPSYNC.ALL ;  /* 0x0000000000007948 */ /* 0x000fea0003800000 */
[C---:B------:R-:W-:Y:S01]  /*11660*/  R2UR UR6, R4.reuse ;  /* 0x00000000040672ca */ /* 0x040fe200000e0000 */
[----:B------:R-:W-:Y:S01]  /*11670*/  WARPGROUP.ARRIVE ;  /* 0x00000000000079c5 */ /* 0x000fe20000000000 */
[----:B------:R-:W-:Y:S01]  /*11680*/  R2UR UR7, R5 ;  /* 0x00000000050772ca */ /* 0x000fe200000e0000 */
[----:B------:R-:W-:Y:S01]  /*11690*/  VIADD R6, R4, 0x80 ;  /* 0x0000008004067836 */ /* 0x000fe20000000000 */
[----:B------:R-:W-:Y:S01]  /*116a0*/  MOV R7, 0x40000040 ;  /* 0x4000004000077802 */ /* 0x000fe20000000f00 */
[----:B01----:R-:W0:Y:S01]  /*116b0*/  SHFL.BFLY PT, R0, R3, 0x2, 0x1f ;  /* 0x0c401f0003007f89 */ /* 0x003e2200000e0000 */
[----:B------:R-:W-:-:S09]  /*116c0*/  MOV R5, 0x40000040 ;  /* 0x4000004000057802 */ /* 0x000fd20000000f00 */
        /* <DEDUP_REMOVED lines=37> */
[----:B------:R-:W-:Y:S01]  /*11920*/  R2UR UR6, R6 ;  /* 0x00000000060672ca */ /* 0x000fe200000e0000 */
[----:B------:R-:W-:Y:S01]  /*11930*/  IMAD.MOV.U32 R6, RZ, RZ, RZ ;  /* 0x000000ffff067224 */ /* 0x000fe200078e00ff */
[----:B------:R-:W-:Y:S01]  /*11940*/  R2UR UR7, R7 ;  /* 0x00000000070772ca */ /* 0x000fe200000e0000 */
[----:B------:R-:W-:Y:S02]  /*11950*/  WARPGROUP.DEPBAR.LE gsb0, 0x0 ;  /* 0x00008000000079c5 */ /* 0x000fe40000010000 */
[----:B------:R-:W-:-:S10]  /*11960*/  WARPGROUP.ARRIVE ;  /* 0x00000000000079c5 */ /* 0x000fd40000000000 */
[----:B------:R-:W-:Y:S01]  /*11970*/  HGMMA.64x128x16.F32 R88, R184, gdesc[UR4].tnspB, R88, gsb0 ;  /* 0x41e00004b8587df0 */ /* 0x000fe20008000858 */
[----:B------:R-:W-:Y:S01]  /*11980*/  R2UR UR6, R4 ;  /* 0x00000000040672ca */ /* 0x000fe200000e0000 */
[----:B0-----:R-:W-:Y:S01]  /*11990*/  FADD.FTZ R4, R0, R3 ;  /* 0x0000000300047221 */ /* 0x001fe20000010000 */
[----:B------:R-:W-:Y:S01]  /*119a0*/  R2UR UR7, R5 ;  /* 0x00000000050772ca */ /* 0x000fe200000e0000 */
[----:B------:R-:W-:Y:S01]  /*119b0*/  IMAD.MOV.U32 R3, RZ, RZ, -0x800000 ;  /* 0xff800000ff037424 */ /* 0x000fe200078e00ff */
[----:B------:R-:W0:Y:S04]  /*119c0*/  SHFL.BFLY PT, R5, R8, 0x2, 0x1f ;  /* 0x0c401f0008057f89 */ /* 0x000e2800000e0000 */
[----:B------:R-:W1:Y:S01]  /*119d0*/  SHFL.BFLY PT, R7, R4, 0x1, 0x1f ;  /* 0x0c201f0004077f89 */ /* 0x000e6200000e0000 */
[----:B0-----:R-:W-:Y:S01]  /*119e0*/  FADD.FTZ R5, R5, R8 ;  /* 0x0000000805057221 */ /* 0x001fe20000010000 */
[----:B------:R-:W-:-:S02]  /*119f0*/  IMAD.MOV.U32 R8, RZ, RZ, RZ ;  /* 0x000000ffff087224 */ /* 0x000fc400078e00ff */
[----:B-1----:R-:W-:Y:S02]  /*11a00*/  FADD.FTZ R13, R4, R7 ;  /* 0x00000007040d7221 */ /* 0x002fe40000010000 */
[----:B------:R-:W0:Y:S03]  /*11a10*/  SHFL.BFLY PT, R0, R5, 0x1, 0x1f ;  /* 0x0c201f0005007f89 */ /* 0x000e2600000e0000 */
[----:B------:R-:W-:-:S13]  /*11a20*/  FSETP.NE.FTZ.AND P2, PT, R13, RZ, PT ;  /* 0x000000ff0d00720b */ /* 0x000fda0003f55000 */
[----:B------:R-:W1:Y:S01]  /*11a30*/  @P2 MUFU.LG2 R9, R13 ;  /* 0x0000000d00092308 */ /* 0x000e620000000c00 */
[----:B0-----:R-:W-:-:S07]  /*11a40*/  FADD.FTZ R12, R5, R0 ;  /* 0x00000000050c7221 */ /* 0x001fce0000010000 */
[----:B------:R-:W-:Y:S01]  /*11a50*/  @P2 MUFU.RCP R8, R13 ;  /* 0x0000000d00082308 */ /* 0x000fe20000001000 */
[----:B------:R-:W-:Y:S01]  /*11a60*/  @P2 FMUL.FTZ R5, R38, 0.69314718246459960938 ;  /* 0x3f31721826052820 */ /* 0x000fe20000410000 */
[----:B------:R-:W-:Y:S02]  /*11a70*/  MOV R0, 0xff800000 ;  /* 0xff80000000007802 */ /* 0x000fe40000000f00 */
        /* <DEDUP_REMOVED lines=10> */
[----:B------:R-:W-:Y:S03]  /*11b20*/  HGMMA.64x128x16.F32 R88, R188, gdesc[UR4].tnspB, R88, gsb0 ;  /* 0x41e00004bc587df0 */ /* 0x000fe60008000858 */
[----:B------:R-:W-:Y:S02]  /*11b30*/  WARPGROUP.DEPBAR.LE gsb0, 0x0 ;  /* 0x00008000000079c5 */ /* 0x000fe40000010000 */
[----:B-12---:R-:W-:Y:S05]  /*11b40*/  @!P0 BRA `(.L_x_7179) ;  /* 0x0000000000048947 */ /* 0x006fea0003800000 */
[----:B------:R-:W-:Y:S01]  /*11b50*/  BPT.TRAP 0x1 ;  /* 0x000000040000795c */ /* 0x000fe20000300000 */
.L_x_7179:
        /* <DEDUP_REMOVED lines=8> */
[----:B------:R-:W-:Y:S01]  /*11be0*/  FMUL.FTZ R62, R92, R6 ;  /* 0x000000065c3e7220 */ /* 0x000fe20000410000 */
[----:B------:R0:W-:Y:S01]  /*11bf0*/  SYNCS.ARRIVE.TRANS64.RED.A1T0 RZ, [R5+URZ], RZ ;  /* 0x000000ff05ff79a7 */ /* 0x0001e2000810043f */
[-C--:B------:R-:W-:Y:S01]  /*11c00*/  FMUL.FTZ R100, R90, R8.reuse ;  /* 0x000000085a647220 */ /* 0x080fe20000410000 */
[----:B------:R-:W-:Y:S01]  /*11c10*/  FMUL.FTZ R93, R91, R8 ;  /* 0x000000085b5d7220 */ /* 0x000fe20000410000 */
        /* <DEDUP_REMOVED lines=59> */
[----:B------:R-:W-:Y:S01]  /*11fd0*/  LOP3.LUT R158, R158, R5, RZ, 0x3c, !PT ;  /* 0x000000059e9e7212 */ /* 0x000fe200078e3cff */
[----:B------:R-:W-:Y:S01]  /*11fe0*/  VIADD R207, R207, 0x1 ;  /* 0x00000001cfcf7836 */ /* 0x000fe20000000000 */
[----:B------:R-:W-:-:S07]  /*11ff0*/  SEL R152, R152, RZ, P0 ;  /* 0x000000ff98987207 */ /* 0x000fce0000000000 */
.L_x_7115:
[----:B------:R-:W-:Y:S05]  /*12000*/  WARPSYNC.ALL ;  /* 0x0000000000007948 */ /* 0x000fea0003800000 */
        /* <DEDUP_REMOVED lines=9> */
[----:B------:R-:W-:Y:S05]  /*120a0*/  WARPSYNC.ALL ;  /* 0x0000000000007948 */ /* 0x000fea0003800000 */
[----:B------:R-:W-:Y:S01]  /*120b0*/  BAR.SYNC.DEFER_BLOCKING 0x1, 0x100 ;  /* 0x0044000000007b1d */ /* 0x000fe20000010000 */
[----:B------:R-:W-:Y:S02]  /*120c0*/  F2FP.F16.F32.PACK_AB R30, R33, R30 ;  /* 0x0000001e211e723e */ /* 0x000fe400000000ff */
[----:B------:R-:W-:Y:S02]  /*120d0*/  F2FP.F16.F32.PACK_AB R34, R35, R34 ;  /* 0x000000222322723e */ /* 0x000fe400000000ff */
[----:B------:R-:W-:Y:S01]  /*120e0*/  F2FP.F16.F32.PACK_AB R32, R45, R32 ;  /* 0x000000202d20723e */ /* 0x000fe200000000ff */
[----:B------:R-:W-:Y:S01]  /*120f0*/  ULDC.64 UR4, c[0x0][0xc00] ;  /* 0x0003000000047ab9 */ /* 0x000fe20000000a00 */
[----:B------:R-:W-:-:S02]  /*12100*/  F2FP.F16.F32.PACK_AB R33, R69, R70 ;  /* 0x000000464521723e */ /* 0x000fc400000000ff */
[----:B------:R-:W-:Y:S02]  /*12110*/  F2FP.F16.F32.PACK_AB R35, R67, R68 ;  /* 0x000000444323723e */ /* 0x000fe400000000ff */
[----:B------:R-:W-:Y:S02]  /*12120*/  MOV R20, R156 ;  /* 0x0000009c00147202 */ /* 0x000fe40000000f00 */
[----:B--2---:R-:W-:-:S03]  /*12130*/  MOV R21, R5 ;  /* 0x0000000500157202 */ /* 0x004fc60000000f00 */
[----:B------:R-:W-:-:S03]  /*12140*/  IMAD.WIDE R8, R226, 0x2, R20 ;  /* 0x00000002e2087825 */ /* 0x000fc600078e0214 */
[C---:B------:R-:W-:Y:S02]  /*12150*/  LOP3.LUT R29, R8.reuse, 0x380, RZ, 0xc0, !PT ;  /* 0x00000380081d7812 */ /* 0x040fe400078ec0ff */
[C---:B------:R-:W-:Y:S02]  /*12160*/  IADD3 R95, P5, R8.reuse, 0x20, RZ ;  /* 0x00000020085f7810 */ /* 0x040fe40007fbe0ff */
[----:B------:R-:W-:Y:S02]  /*12170*/  IADD3 R97, P0, R8, 0x40, RZ ;  /* 0x0000004008617810 */ /* 0x000fe40007f1e0ff */
[----:B------:R-:W-:Y:S01]  /*12180*/  SHF.R.U64 R29, R29, 0x3, RZ ;  /* 0x000000031d1d7819 */ /* 0x000fe200000012ff */
[----:B------:R-:W-:Y:S01]  /*12190*/  IMAD.X R5, RZ, RZ, R9, P5 ;  /* 0x000000ffff057224 */ /* 0x000fe200028e0609 */
[----:B------:R-:W-:Y:S02]  /*121a0*/  LOP3.LUT R4, R95, 0x380, RZ, 0xc0, !PT ;  /* 0x000003805f047812 */ /* 0x000fe400078ec0ff */
[----:B------:R-:W-:-:S02]  /*121b0*/  LOP3.LUT R6, R97, 0x380, RZ, 0xc0, !PT ;  /* 0x0000038061067812 */ /* 0x000fc400078ec0ff */
[C---:B------:R-:W-:Y:S02]  /*121c0*/  IADD3 R99, P1, R8.reuse, 0x60, RZ ;  /* 0x0000006008637810 */ /* 0x040fe40007f3e0ff */
[C---:B------:R-:W-:Y:S02]  /*121d0*/  IADD3 R101, P2, R8.reuse, 0x4000, RZ ;  /* 0x0000400008657810 */ /* 0x040fe40007f5e0ff */
[C---:B------:R-:W-:Y:S01]  /*121e0*/  IADD3 R103, P3, R8.reuse, 0x4020, RZ ;  /* 0x0000402008677810 */ /* 0x040fe20007f7e0ff */
[--C-:B---3--:R-:W-:Y:S01]  /*121f0*/  IMAD.X R13, RZ, RZ, R9.reuse, P1 ;  /* 0x000000ffff0d7224 */ /* 0x108fe200008e0609 */
[C---:B------:R-:W-:Y:S01]  /*12200*/  IADD3 R105, P4, R8.reuse, 0x4040, RZ ;  /* 0x0000404008697810 */ /* 0x040fe20007f9e0ff */
[--C-:B------:R-:W-:Y:S01]  /*12210*/  IMAD.X R15, RZ, RZ, R9.reuse, P2 ;  /* 0x000000ffff0f7224 */ /* 0x100fe200010e0609 */
[----:B------:R-:W-:Y:S02]  /*12220*/  IADD3 R107, P5, R8, 0x4060, RZ ;  /* 0x00004060086b7810 */ /* 0x000fe40007fbe0ff */
[----:B------:R-:W-:Y:S01]  /*12230*/  LOP3.LUT R8, R29, R8, RZ, 0x3c, !PT ;  /* 0x000000081d087212 */ /* 0x000fe200078e3cff */
[--C-:B------:R-:W-:Y:S01]  /*12240*/  IMAD.X R27, RZ, RZ, R9.reuse, P4 ;  /* 0x000000ffff1b7224 */ /* 0x100fe200020e0609 */
[----:B------:R-:W-:Y:S01]  /*12250*/  SHF.R.U64 R4, R4, 0x3, RZ ;  /* 0x0000000304047819 */ /* 0x000fe200000012ff */
[----:B------:R-:W-:Y:S01]  /*12260*/  IMAD.X R29, RZ, RZ, R9, P5 ;  /* 0x000000ffff1d7224 */ /* 0x000fe200028e0609 */
[----:B------:R-:W-:-:S02]  /*12270*/  SHF.R.U64 R6, R6, 0x3, RZ ;  /* 0x0000000306067819 */ /* 0x000fc400000012ff */
[----:B------:R-:W-:Y:S02]  /*12280*/  LOP3.LUT R12, R99, 0x380, RZ, 0xc0, !PT ;  /* 0x00000380630c7812 */ /* 0x000fe400078ec0ff */
[----:B------:R-:W-:Y:S02]  /*12290*/  LOP3.LUT R14, R101, 0x380, RZ, 0xc0, !PT ;  /* 0x00000380650e7812 */ /* 0x000fe400078ec0ff */
[----:B-1----:R-:W-:Y:S02]  /*122a0*/  MOV R40, R8 ;  /* 0x0000000800287202 */ /* 0x002fe40000000f00 */
[-C--:B------:R-:W-:Y:S02]  /*122b0*/  IADD3.X R7, RZ, R9.reuse, RZ, P0, !PT ;  /* 0x00000009ff077210 */ /* 0x080fe400007fe4ff */
[----:B------:R-:W-:Y:S02]  /*122c0*/  IADD3.X R25, RZ, R9, RZ, P3, !PT ;  /* 0x00000009ff197210 */ /* 0x000fe40001ffe4ff */
[----:B-----5:R-:W-:-:S02]  /*122d0*/  LOP3.LUT R24, R103, 0x380, RZ, 0xc0, !PT ;  /* 0x0000038067187812 */ /* 0x020fc400078ec0ff */
[----:B------:R-:W-:Y:S02]  /*122e0*/  LOP3.LUT R26, R105, 0x380, RZ, 0xc0, !PT ;  /* 0x00000380691a7812 */ /* 0x000fe400078ec0ff */
[----:B------:R-:W-:Y:S02]  /*122f0*/  LOP3.LUT R28, R107, 0x380, RZ, 0xc0, !PT ;  /* 0x000003806b1c7812 */ /* 0x000fe400078ec0ff */
[----:B------:R-:W-:Y:S02]  /*12300*/  F2FP.F16.F32.PACK_AB R8, R11, R10 ;  /* 0x0000000a0b08723e */ /* 0x000fe400000000ff */
[----:B------:R-:W-:Y:S02]  /*12310*/  LOP3.LUT R4, R4, R95, RZ, 0x3c, !PT ;  /* 0x0000005f04047212 */ /* 0x000fe400078e3cff */
[----:B------:R-:W-:Y:S02]  /*12320*/  LOP3.LUT R6, R6, R97, RZ, 0x3c, !PT ;  /* 0x0000006106067212 */ /* 0x000fe400078e3cff */
[----:B------:R-:W-:-:S02]  /*12330*/  F2FP.F16.F32.PACK_AB R9, R93, R100 ;  /* 0x000000645d09723e */ /* 0x000fc400000000ff */
[----:B------:R-:W-:Y:S02]  /*12340*/  F2FP.F16.F32.PACK_AB R10, R63, R62 ;  /* 0x0000003e3f0a723e */ /* 0x000fe400000000ff */
[----:B------:R-:W-:Y:S02]  /*12350*/  F2FP.F16.F32.PACK_AB R11, R91, R92 ;  /* 0x0000005c5b0b723e */ /* 0x000fe400000000ff */
[----:B------:R-:W-:Y:S02]  /*12360*/  SHF.R.U64 R12, R12, 0x3, RZ ;  /* 0x000000030c0c7819 */ /* 0x000fe400000012ff */
[----:B------:R-:W-:Y:S01]  /*12370*/  SHF.R.U64 R14, R14, 0x3, RZ ;  /* 0x000000030e0e7819 */ /* 0x000fe200000012ff */
[----:B------:R1:W-:Y:S01]  /*12380*/  STSM.16.M88.4 [R40], R8 ;  /* 0x0000000828007844 */ /* 0x0003e20000000200 */
[----:B------:R-:W-:Y:S02]  /*12390*/  SHF.R.U64 R24, R24, 0x3, RZ ;  /* 0x0000000318187819 */ /* 0x000fe400000012ff */
[----:B------:R-:W-:-:S02]  /*123a0*/  SHF.R.U64 R26, R26, 0x3, RZ ;  /* 0x000000031a1a7819 */ /* 0x000fc400000012ff */
[----:B------:R-:W-:Y:S02]  /*123b0*/  SHF.R.U64 R28, R28, 0x3, RZ ;  /* 0x000000031c1c7819 */ /* 0x000fe400000012ff */
[----:B------:R-:W-:Y:S02]  /*123c0*/  MOV R94, R4 ;  /* 0x00000004005e7202 */ /* 0x000fe40000000f00 */
[----:B------:R-:W-:Y:S02]  /*123d0*/  MOV R93, R6 ;  /* 0x00000006005d7202 */ /* 0x000fe40000000f00 */
[----:B------:R-:W-:Y:S02]  /*123e0*/  F2FP.F16.F32.PACK_AB R4, R54, R53 ;  /* 0x000000353604723e */ /* 0x000fe400000000ff */
[----:B------:R-:W-:Y:S02]  /*123f0*/  F2FP.F16.F32.PACK_AB R5, R89, R90 ;  /* 0x0000005a5905723e */ /* 0x000fe400000000ff */
[----:B------:R-:W-:-:S02]  /*12400*/  F2FP.F16.F32.PACK_AB R6, R61, R52 ;  /* 0x000000343d06723e */ /* 0x000fc400000000ff */
[----:B------:R-:W-:Y:S02]  /*12410*/  F2FP.F16.F32.PACK_AB R7, R87, R88 ;  /* 0x000000585707723e */ /* 0x000fe400000000ff */
[----:B------:R-:W-:Y:S02]  /*12420*/  LOP3.LUT R12, R12, R99, RZ, 0x3c, !PT ;  /* 0x000000630c0c7212 */ /* 0x000fe400078e3cff */
[----:B------:R-:W-:Y:S01]  /*12430*/  LOP3.LUT R14, R14, R101, RZ, 0x3c, !PT ;  /* 0x000000650e0e7212 */ /* 0x000fe200078e3cff */
[----:B------:R-:W-:Y:S01]  /*12440*/  STSM.16.M88.4 [R94], R4 ;  /* 0x000000045e007844 */ /* 0x000fe20000000200 */
[----:B-1----:R-:W-:Y:S02]  /*12450*/  F2FP.F16.F32.PACK_AB R8, R60, R51 ;  /* 0x000000333c08723e */ /* 0x002fe400000000ff */
[----:B------:R-:W-:Y:S02]  /*12460*/  F2FP.F16.F32.PACK_AB R9, R85, R86 ;  /* 0x000000565509723e */ /* 0x000fe400000000ff */
[----:B------:R-:W-:-:S02]  /*12470*/  F2FP.F16.F32.PACK_AB R10, R59, R50 ;  /* 0x000000323b0a723e */ /* 0x000fc400000000ff */
[----:B------:R-:W-:Y:S02]  /*12480*/  F2FP.F16.F32.PACK_AB R11, R83, R84 ;  /* 0x00000054530b723e */ /* 0x000fe400000000ff */
[----:B------:R-:W-:Y:S02]  /*12490*/  LOP3.LUT R24, R24, R103, RZ, 0x3c, !PT ;  /* 0x0000006718187212 */ /* 0x000fe400078e3cff */
[----:B------:R-:W-:Y:S01]  /*124a0*/  LOP3.LUT R26, R26, R105, RZ, 0x3c, !PT ;  /* 0x000000691a1a7212 */ /* 0x000fe200078e3cff */
[----:B------:R1:W-:Y:S01]  /*124b0*/  STSM.16.M88.4 [R93], R8 ;  /* 0x000000085d007844 */ /* 0x0003e20000000200 */
[----:B------:R-:W-:Y:S02]  /*124c0*/  LOP3.LUT R28, R28, R107, RZ, 0x3c, !PT ;  /* 0x0000006b1c1c7212 */ /* 0x000fe400078e3cff */
[----:B------:R-:W-:Y:S02]  /*124d0*/  MOV R92, R12 ;  /* 0x0000000c005c7202 */ /* 0x000fe40000000f00 */
        /* <DEDUP_REMOVED lines=8> */
[----:B------:R-:W-:Y:S01]  /*12560*/  F2FP.F16.F32.PACK_AB R24, R56, R47 ;  /* 0x0000002f3818723e */ /* 0x000fe200000000ff */
[----:B------:R-:W-:Y:S01]  /*12570*/  STSM.16.M88.4 [R92], R12 ;  /* 0x0000000c5c007844 */ /* 0x000fe20000000200 */
[----:B------:R-:W-:Y:S02]  /*12580*/  F2FP.F16.F32.PACK_AB R25, R77, R78 ;  /* 0x0000004e4d19723e */ /* 0x000fe400000000ff */
[----:B------:R-:W-:Y:S02]  /*12590*/  F2FP.F16.F32.PACK_AB R26, R55, R46 ;  /* 0x0000002e371a723e */ /* 0x000fe400000000ff */
[----:B------:R-:W-:Y:S01]  /*125a0*/  F2FP.F16.F32.PACK_AB R27, R75, R76 ;  /* 0x0000004c4b1b723e */ /* 0x000fe200000000ff */
[----:B------:R-:W2:Y:S01]  /*125b0*/  LDC R55, c[0x0][0xbe8] ;  /* 0x0002fa00ff377b82 */ /* 0x000ea20000000800 */
[----:B------:R-:W-:-:S02]  /*125c0*/  F2FP.F16.F32.PACK_AB R28, R44, R31 ;  /* 0x0000001f2c1c723e */ /* 0x000fc400000000ff */
[----:B------:R-:W-:Y:S01]  /*125d0*/  ISETP.NE.U32.AND P0, PT, RZ, UR4, PT ;  /* 0x00000004ff007c0c */ /* 0x000fe2000bf05070 */
[----:B------:R-:W-:Y:S01]  /*125e0*/  STSM.16.M88.4 [R91], R24 ;  /* 0x000000185b007844 */ /* 0x000fe20000000200 */
[----:B-1----:R-:W-:Y:S02]  /*125f0*/  IADD3 R8, P1, R204, UR4, RZ ;  /* 0x00000004cc087c10 */ /* 0x002fe4000ff3e0ff */
[----:B------:R-:W-:Y:S02]  /*12600*/  F2FP.F16.F32.PACK_AB R29, R73, R74 ;  /* 0x0000004a491d723e */ /* 0x000fe400000000ff */
[----:B------:R-:W-:Y:S02]  /*12610*/  F2FP.F16.F32.PACK_AB R31, R71, R72 ;  /* 0x00000048471f723e */ /* 0x000fe400000000ff */
[----:B------:R-:W-:Y:S02]  /*12620*/  F2FP.F16.F32.PACK_AB R4, R39, R38 ;  /* 0x000000262704723e */ /* 0x000fe400000000ff */
[----:B------:R-:W-:Y:S01]  /*12630*/  F2FP.F16.F32.PACK_AB R5, R65, R66 ;  /* 0x000000424105723e */ /* 0x000fe200000000ff */
[----:B------:R-:W-:Y:S01]  /*12640*/  STSM.16.M88.4 [R63], R28 ;  /* 0x0000001c3f007844 */ /* 0x000fe20000000200 */
[----:B------:R-:W-:-:S02]  /*12650*/  F2FP.F16.F32.PACK_AB R6, R37, R36 ;  /* 0x000000242506723e */ /* 0x000fc400000000ff */
[----:B------:R-:W-:Y:S01]  /*12660*/  F2FP.F16.F32.PACK_AB R7, R151, R64 ;  /* 0x000000409707723e */ /* 0x000fe200000000ff */
[----:B------:R-:W-:Y:S01]  /*12670*/  STSM.16.M88.4 [R62], R32 ;  /* 0x000000203e007844 */ /* 0x000fe20000000200 */
[----:B------:R-:W-:Y:S02]  /*12680*/  ISETP.NE.AND.EX P0, PT, RZ, UR5, PT, P0 ;  /* 0x00000005ff007c0c */ /* 0x000fe4000bf05300 */
[----:B------:R-:W-:Y:S01]  /*12690*/  IADD3.X R9, R205, UR5, RZ, P1, !PT ;  /* 0x00000005cd097c10 */ /* 0x000fe20008ffe4ff */
[----:B------:R-:W-:Y:S01]  /*126a0*/  ULDC.64 UR4, c[0x0][0xc08] ;  /* 0x0003020000047ab9 */ /* 0x000fe20000000a00 */
[----:B------:R1:W-:Y:S01]  /*126b0*/  STSM.16.M88.4 [R40], R4 ;  /* 0x0000000428007844 */ /* 0x0003e20000000200 */
[----:B------:R-:W-:Y:S01]  /*126c0*/  BAR.SYNC.DEFER_BLOCKING 0x1, 0x100 ;  /* 0x0044000000007b1d */ /* 0x000fe20000010000 */
[----:B------:R-:W-:Y:S02]  /*126d0*/  ISETP.NE.U32.AND P2, PT, RZ, UR4, PT ;  /* 0x00000004ff007c0c */ /* 0x000fe4000bf45070 */
[----:B------:R-:W-:-:S02]  /*126e0*/  MOV R48, RZ ;  /* 0x000000ff00307202 */ /* 0x000fc40000000f00 */
[----:B------:R-:W-:-:S13]  /*126f0*/  ISETP.NE.AND.EX P2, PT, RZ, UR5, PT, P2 ;  /* 0x00000005ff007c0c */ /* 0x000fda000bf45320 */
[----:B------:R-:W-:Y:S01]  /*12700*/  @P2 IADD3 R204, P3, R204, UR4, RZ ;  /* 0x00000004cccc2c10 */ /* 0x000fe2000ff7e0ff */
[----:B------:R-:W-:Y:S02]  /*12710*/  ULDC UR4, c[0x0][0xa88] ;  /* 0x0002a20000047ab9 */ /* 0x000fe40000000800 */
[----:B-1----:R-:W-:Y:S01]  /*12720*/  IMAD.U32 R6, RZ, RZ, UR4 ;  /* 0x00000004ff067e24 */ /* 0x002fe2000f8e00ff */
[----:B------:R-:W-:Y:S01]  /*12730*/  @P2 IADD3.X R205, R205, UR5, RZ, P3, !PT ;  /* 0x00000005cdcd2c10 */ /* 0x000fe20009ffe4ff */
[----:B------:R1:W5:Y:S01]  /*12740*/  @P0 LDG.E R48, desc[UR38][R8.64] ;  /* 0x0000002608300981 */ /* 0x000362000c1e1900 */
[----:B--2---:R-:W-:Y:S01]  /*12750*/  ISETP.NE.AND P1, PT, R55, 0x1, PT ;  /* 0x000000013700780c */ /* 0x004fe20003f25270 */
[----:B------:R-:W-:Y:S02]  /*12760*/  IMAD R13, R208, 0x80, R224 ;  /* 0x00000080d00d7824 */ /* 0x000fe400078e02e0 */
[----:B------:R1:W5:Y:S10]  /*12770*/  @P2 LDG.E R6, desc[UR38][R204.64] ;  /* 0x00000026cc062981 */ /* 0x000374000c1e1900 */
[----:B------:R-:W2:Y:S08]  /*12780*/  @P1 LDC R10, c[0x0][0xbec] ;  /* 0x0002fb00ff0a1b82 */ /* 0x000eb00000000800 */
[----:B------:R-:W3:Y:S01]  /*12790*/  @P1 LDC R11, c[0x0][0xbf0] ;  /* 0x0002fc00ff0b1b82 */ /* 0x000ee20000000800 */
[----:B-1----:R-:W-:Y:S05]  /*127a0*/  @P2 BRA `(.L_x_7182) ;  /* 0x0000000000102947 */ /* 0x002fea0003800000 */
[----:B------:R-:W-:Y:S05]  /*127b0*/  @!P0 BRA `(.L_x_7182) ;  /* 0x00000000000c8947 */ /* 0x000fea0003800000 */
[----:B------:R-:W4:Y:S04]  /*127c0*/  LDG.E R5, desc[UR38][R8.64] ;  /* 0x0000002608057981 */ /* 0x000f28000c1e1900 */
[----:B-----5:R-:W4:Y:S02]  /*127d0*/  LDG.E R6, desc[UR38][R8.64+0x4] ;  /* 0x0000042608067981 */ /* 0x020f24000c1e1900 */
[----:B----4-:R-:W-:-:S07]  /*127e0*/  IADD3 R6, -R5, R6, RZ ;  /* 0x0000000605067210 */ /* 0x010fce0007ffe1ff */
.L_x_7182:
[----:B------:R-:W-:Y:S01]  /*127f0*/  SHF.R.S32.HI R54, RZ, 0x1f, R203 ;  /* 0x0000001fff367819 */ /* 0x000fe200000114cb */
[----:B--2---:R-:W-:Y:S01]  /*12800*/  @P1 IMAD.HI.U32 R4, R13, R10, RZ ;  /* 0x0000000a0d041227 */ /* 0x004fe200078e00ff */
[----:B------:R-:W-:Y:S01]  /*12810*/  ULDC.64 UR4, c[0x0][0xb90] ;  /* 0x0002e40000047ab9 */ /* 0x000fe20000000a00 */
[----:B-----5:R-:W-:Y:S02]  /*12820*/  SHF.R.S32.HI R49, RZ, 0x1f, R48 ;  /* 0x0000001fff317819 */ /* 0x020fe40000011430 */
[----:B------:R-:W-:Y:S01]  /*12830*/  IMAD R8, R54, UR4, RZ ;  /* 0x0000000436087c24 */ /* 0x000fe2000f8e02ff */
[----:B------:R-:W-:Y:S01]  /*12840*/  SEL R40, R209, RZ, !P0 ;  /* 0x000000ffd1287207 */ /* 0x000fe20004000000 */
[----:B------:R-:W-:Y:S01]  /*12850*/  IMAD.MOV.U32 R7, RZ, RZ, R13 ;  /* 0x000000ffff077224 */ /* 0x000fe200078e000d */
[----:B---3--:R-:W-:Y:S01]  /*12860*/  @P1 SHF.R.U32.HI R7, RZ, R11, R4 ;  /* 0x0000000bff071219 */ /* 0x008fe20000011604 */
[----:B------:R-:W-:Y:S01]  /*12870*/  IMAD.WIDE.U32 R4, R203, UR4, R48 ;  /* 0x00000004cb047c25 */ /* 0x000fe2000f8e0030 */
[----:B------:R-:W-:-:S03]  /*12880*/  SEL R57, R206, RZ, !P0 ;  /* 0x000000ffce397207 */ /* 0x000fc60004000000 */
[----:B------:R-:W-:Y:S01]  /*12890*/  IMAD R9, R203, UR5, R8 ;  /* 0x00000005cb097c24 */ /* 0x000fe2000f8e0208 */
[----:B------:R-:W-:Y:S01]  /*128a0*/  IADD3 R8, -R7, RZ, RZ ;  /* 0x000000ff07087210 */ /* 0x000fe20007ffe1ff */
[----:B------:R-:W-:Y:S01]  /*128b0*/  ULDC.64 UR4, c[0x0][0xb98] ;  /* 0x0002e60000047ab9 */ /* 0x000fe20000000a00 */
[----:B------:R-:W-:Y:S02]  /*128c0*/  IMAD.IADD R11, R16, 0x1, R228 ;  /* 0x00000001100b7824 */ /* 0x000fe400078e02e4 */
[----:B------:R-:W-:Y:S02]  /*128d0*/  IMAD.IADD R5, R5, 0x1, R9 ;  /* 0x0000000105057824 */ /* 0x000fe400078e0209 */
[----:B------:R-:W-:Y:S02]  /*128e0*/  IMAD R9, R55, R8, R13 ;  /* 0x0000000837097224 */ /* 0x000fe400078e020d */
[----:B------:R-:W-:Y:S02]  /*128f0*/  IMAD R8, R40, UR4, RZ ;  /* 0x0000000428087c24 */ /* 0x000fe4000f8e02ff */
[----:B------:R-:W-:-:S04]  /*12900*/  IMAD.WIDE.U32 R4, R57, UR4, R4 ;  /* 0x0000000439047c25 */ /* 0x000fc8000f8e0004 */
[----:B------:R-:W-:Y:S01]  /*12910*/  IMAD.WIDE R20, R11, 0x2, R20 ;  /* 0x000000020b147825 */ /* 0x000fe200078e0214 */
[----:B------:R-:W-:Y:S02]  /*12920*/  SHF.R.S32.HI R11, RZ, 0x1f, R7 ;  /* 0x0000001fff0b7819 */ /* 0x000fe40000011407 */
[----:B------:R-:W-:Y:S01]  /*12930*/  IADD3 R4, P2, R7, R4, RZ ;  /* 0x0000000407047210 */ /* 0x000fe20007f5e0ff */
[----:B------:R-:W-:Y:S01]  /*12940*/  IMAD R10, R57, UR5, R8 ;  /* 0x00000005390a7c24 */ /* 0x000fe2000f8e0208 */
[----:B------:R-:W-:Y:S01]  /*12950*/  SHF.R.S32.HI R8, RZ, 0x1f, R9 ;  /* 0x0000001fff087819 */ /* 0x000fe20000011409 */
[----:B------:R-:W-:Y:S01]  /*12960*/  ULDC.64 UR4, c[0x0][0xb88] ;  /* 0x0002e20000047ab9 */ /* 0x000fe20000000a00 */
[----:B------:R-:W-:Y:S01]  /*12970*/  IADD3 R7, P0, R20, 0x1000, RZ ;  /* 0x0000100014077810 */ /* 0x000fe20007f1e0ff */
[----:B------:R-:W-:Y:S01]  /*12980*/  IMAD R59, R6, R55, RZ ;  /* 0x00000037063b7224 */ /* 0x000fe200078e02ff */
[----:B------:R-:W-:Y:S01]  /*12990*/  IADD3.X R5, R11, R5, R10, P2, !PT ;  /* 0x000000050b057210 */ /* 0x000fe200017fe40a */
[----:B------:R-:W-:Y:S01]  /*129a0*/  IMAD R12, R8, UR4, RZ ;  /* 0x00000004080c7c24 */ /* 0x000fe2000f8e02ff */
[----:B------:R-:W-:-:S02]  /*129b0*/  IADD3 R29, P3, R20, 0x4000, RZ ;  /* 0x00004000141d7810 */ /* 0x000fc40007f7e0ff */
[----:B------:R-:W-:Y:S01]  /*129c0*/  IADD3 R13, P4, R20, 0x2000, RZ ;  /* 0x00002000140d7810 */ /* 0x000fe20007f9e0ff */
[----:B------:R-:W-:Y:S01]  /*129d0*/  IMAD R11, R9, UR5, R12 ;  /* 0x00000005090b7c24 */ /* 0x000fe2000f8e020c */
[----:B------:R-:W-:Y:S01]  /*129e0*/  LOP3.LUT R28, R29, 0x380, RZ, 0xc0, !PT ;  /* 0x000003801d1c7812 */ /* 0x000fe200078ec0ff */
[----:B------:R-:W-:Y:S01]  /*129f0*/  IMAD.WIDE.U32 R4, R9, UR4, R4 ;  /* 0x0000000409047c25 */ /* 0x000fe2000f8e0004 */
[----:B------:R-:W-:Y:S01]  /*12a00*/  ULDC.64 UR4, c[0x0][0xb50] ;  /* 0x0002d40000047ab9 */ /* 0x000fe20000000a00 */
[----:B------:R-:W-:Y:S02]  /*12a10*/  IADD3.X R9, RZ, R21, RZ, P0, !PT ;  /* 0x00000015ff097210 */ /* 0x000fe400007fe4ff */
[----:B------:R-:W-:Y:S01]  /*12a20*/  IMAD.IADD R5, R5, 0x1, R11 ;  /* 0x0000000105057824 */ /* 0x000fe200078e020b */
[----:B------:R-:W-:Y:S02]  /*12a30*/  LEA R10, P2, R4, UR4, 0x2 ;  /* 0x00000004040a7c11 */ /* 0x000fe4000f8410ff */
[----:B------:R-:W-:-:S02]  /*12a40*/  LOP3.LUT P0, RZ, R212, 0x3, RZ, 0xc0, !PT ;  /* 0x00000003d4ff7812 */ /* 0x000fc4000780c0ff */
[----:B------:R-:W-:Y:S01]  /*12a50*/  LEA.HI.X R11, R4, UR5, R5, 0x2, P2 ;  /* 0x00000005040b7c11 */ /* 0x000fe200090f1405 */
[----:B------:R-:W-:Y:S01]  /*12a60*/  SHFL.IDX PT, R50, R10, RZ, 0x1c1f ;  /* 0x001c1fff0a327589 */ /* 0x000fe200000e0000 */
[----:B------:R-:W-:Y:S01]  /*12a70*/  IADD3 R25, P2, R20, 0x3000, RZ ;  /* 0x0000300014197810 */ /* 0x000fe20007f5e0ff */
[----:B------:R-:W-:Y:S01]  /*12a80*/  IMAD R4, R208, 0x80, R223 ;  /* 0x00000080d0047824 */ /* 0x000fe200078e02df */
[----:B------:R-:W-:Y:S01]  /*12a90*/  LOP3.LUT R12, R13, 0x380, RZ, 0xc0, !PT ;  /* 0x000003800d0c7812 */ /* 0x000fe200078ec0ff */
[----:B------:R-:W1:Y:S01]  /*12aa0*/  SHFL.IDX PT, R51, R11, RZ, 0x1c1f ;  /* 0x001c1fff0b337589 */ /* 0x000e6200000e0000 */
[----:B------:R-:W-:Y:S01]  /*12ab0*/  LOP3.LUT R24, R25, 0x380, RZ, 0xc0, !PT ;  /* 0x0000038019187812 */ /* 0x000fe200078ec0ff */
[----:B------:R-:W-:Y:S01]  /*12ac0*/  ULDC.64 UR4, c[0x0][0xaa0] ;  /* 0x0002a80000047ab9 */ /* 0x000fe20000000a00 */
[----:B------:R-:W-:Y:S01]  /*12ad0*/  LOP3.LUT R8, R7, 0x380, RZ, 0xc0, !PT ;  /* 0x0000038007087812 */ /* 0x000fe200078ec0ff */
[----:B------:R-:W-:Y:S01]  /*12ae0*/  SHFL.IDX PT, R52, R10, 0x1, 0x1c1f ;  /* 0x003c1f000a347f89 */ /* 0x000fe200000e0000 */
[----:B------:R-:W-:-:S02]  /*12af0*/  SHF.R.U64 R24, R24, 0x3, RZ ;  /* 0x0000000318187819 */ /* 0x000fc400000012ff */
[----:B------:R-:W-:Y:S01]  /*12b00*/  SHF.R.U64 R28, R28, 0x3, RZ ;  /* 0x000000031c1c7819 */ /* 0x000fe200000012ff */
[----:B------:R-:W2:Y:S01]  /*12b10*/  SHFL.IDX PT, R53, R11, 0x1, 0x1c1f ;  /* 0x003c1f000b357f89 */ /* 0x000ea200000e0000 */
[----:B------:R-:W-:Y:S02]  /*12b20*/  LOP3.LUT R24, R24, R25, RZ, 0x3c, !PT ;  /* 0x0000001918187212 */ /* 0x000fe400078e3cff */
[----:B------:R-:W-:Y:S02]  /*12b30*/  IADD3.X R25, RZ, R21, RZ, P2, !PT ;  /* 0x00000015ff197210 */ /* 0x000fe400017fe4ff */
[C---:B------:R-:W-:Y:S01]  /*12b40*/  ISETP.GE.OR P2, PT, R4.reuse, R59, P0 ;  /* 0x0000003b0400720c */ /* 0x040fe20000746670 */
[----:B------:R-:W-:Y:S01]  /*12b50*/  VIADD R4, R4, 0x8 ;  /* 0x0000000804047836 */ /* 0x000fe20000000000 */
[----:B------:R-:W-:Y:S02]  /*12b60*/  SHF.R.U64 R12, R12, 0x3, RZ ;  /* 0x000000030c0c7819 */ /* 0x000fe400000012ff */
[----:B------:R-:W-:-:S02]  /*12b70*/  SHF.R.U64 R8, R8, 0x3, RZ ;  /* 0x0000000308087819 */ /* 0x000fc400000012ff */
[----:B------:R-:W-:Y:S02]  /*12b80*/  ISETP.GE.OR P0, PT, R4, R59, P0 ;  /* 0x0000003b0400720c */ /* 0x000fe40000706670 */
[----:B------:R-:W-:Y:S01]  /*12b90*/  LOP3.LUT R28, R28, R29, RZ, 0x3c, !PT ;  /* 0x0000001d1c1c7212 */ /* 0x000fe200078e3cff */
[--C-:B------:R-:W-:Y:S01]  /*12ba0*/  IMAD.X R29, RZ, RZ, R21.reuse, P3 ;  /* 0x000000ffff1d7224 */ /* 0x100fe200018e0615 */
[----:B------:R-:W-:Y:S01]  /*12bb0*/  LOP3.LUT R12, R12, R13, RZ, 0x3c, !PT ;  /* 0x0000000d0c0c7212 */ /* 0x000fe200078e3cff */
[----:B------:R-:W-:Y:S01]  /*12bc0*/  IMAD.X R13, RZ, RZ, R21, P4 ;  /* 0x000000ffff0d7224 */ /* 0x000fe200020e0615 */
[----:B------:R-:W-:Y:S01]  /*12bd0*/  LOP3.LUT R8, R8, R7, RZ, 0x3c, !PT ;  /* 0x0000000708087212 */ /* 0x000fe200078e3cff */
[----:B-1----:R1:W-:Y:S01]  /*12be0*/  @!P2 ST.E desc[UR38][R50.64], R0 ;  /* 0x000000003200a985 */ /* 0x0023e2000c101926 */
[C---:B------:R-:W-:Y:S02]  /*12bf0*/  IADD3 R5, P3, R20.reuse, 0x7000, RZ ;  /* 0x0000700014057810 */ /* 0x040fe40007f7e0ff */
[----:B------:R-:W-:-:S02]  /*12c00*/  IADD3 R33, P5, R20, 0x5000, RZ ;  /* 0x0000500014217810 */ /* 0x000fc40007fbe0ff */
[C---:B------:R-:W-:Y:S01]  /*12c10*/  IADD3 R37, P4, R20.reuse, 0x6000, RZ ;  /* 0x0000600014257810 */ /* 0x040fe20007f9e0ff */
[----:B--2---:R2:W-:Y:S01]  /*12c20*/  @!P0 ST.E desc[UR38][R52.64], R3 ;  /* 0x0000000334008985 */ /* 0x0045e2000c101926 */
[----:B------:R-:W-:Y:S01]  /*12c30*/  LOP3.LUT R7, R20, 0x380, RZ, 0xc0, !PT ;  /* 0x0000038014077812 */ /* 0x000fe200078ec0ff */
[----:B------:R-:W-:Y:S01]  /*12c40*/  IMAD.X R45, RZ, RZ, R21, P3 ;  /* 0x000000ffff2d7224 */ /* 0x000fe200018e0615 */
[----:B------:R-:W-:Y:S01]  /*12c50*/  LOP3.LUT R4, R5, 0x380, RZ, 0xc0, !PT ;  /* 0x0000038005047812 */ /* 0x000fe200078ec0ff */
[----:B------:R-:W5:Y:S01]  /*12c60*/  LD.E.128 R8, desc[UR38][R8.64] ;  /* 0x0000002608087980 */ /* 0x000f62000c101d00 */
[----:B------:R-:W-:Y:S01]  /*12c70*/  LOP3.LUT R32, R33, 0x380, RZ, 0xc0, !PT ;  /* 0x0000038021207812 */ /* 0x000fe200078ec0ff */
[----:B-1----:R-:W1:Y:S01]  /*12c80*/  @P1 LDC R51, c[0x0][0xbec] ;  /* 0x0002fb00ff331b82 */ /* 0x002e620000000800 */
[----:B------:R-:W-:Y:S01]  /*12c90*/  LOP3.LUT R36, R37, 0x380, RZ, 0xc0, !PT ;  /* 0x0000038025247812 */ /* 0x000fe200078ec0ff */
[----:B------:R-:W5:Y:S01]  /*12ca0*/  LD.E.128 R12, desc[UR38][R12.64] ;  /* 0x000000260c0c7980 */ /* 0x000f62000c101d00 */
[----:B------:R-:W-:-:S02]  /*12cb0*/  SHF.R.U64 R7, R7, 0x3, RZ ;  /* 0x0000000307077819 */ /* 0x000fc400000012ff */
[----:B------:R-:W-:Y:S01]  /*12cc0*/  SHF.R.U64 R4, R4, 0x3, RZ ;  /* 0x0000000304047819 */ /* 0x000fe200000012ff */
[----:B--2---:R-:W-:Y:S01]  /*12cd0*/  IMAD R3, R49, UR4, RZ ;  /* 0x0000000431037c24 */ /* 0x004fe2000f8e02ff */
[----:B------:R-:W-:Y:S01]  /*12ce0*/  SHF.R.U64 R32, R32, 0x3, RZ ;  /* 0x0000000320207819 */ /* 0x000fe200000012ff */
[----:B------:R-:W2:Y:S01]  /*12cf0*/  @P1 LDC R49, c[0x0][0xbf0] ;  /* 0x0002fc00ff311b82 */ /* 0x000ea20000000800 */
[----:B------:R-:W-:Y:S01]  /*12d00*/  SHF.R.U64 R36, R36, 0x3, RZ ;  /* 0x0000000324247819 */ /* 0x000fe200000012ff */
[----:B------:R-:W5:Y:S01]  /*12d10*/  LD.E.128 R24, desc[UR38][R24.64] ;  /* 0x0000002618187980 */ /* 0x000f62000c101d00 */
[----:B------:R-:W-:Y:S02]  /*12d20*/  LOP3.LUT R20, R7, R20, RZ, 0x3c, !PT ;  /* 0x0000001407147212 */ /* 0x000fe400078e3cff */
[----:B------:R-:W-:Y:S01]  /*12d30*/  LOP3.LUT R32, R32, R33, RZ, 0x3c, !PT ;  /* 0x0000002120207212 */ /* 0x000fe200078e3cff */
[----:B------:R-:W5:Y:S01]  /*12d40*/  LD.E.128 R28, desc[UR38][R28.64] ;  /* 0x000000261c1c7980 */ /* 0x000f62000c101d00 */
[----:B------:R-:W-:Y:S01]  /*12d50*/  LOP3.LUT R36, R36, R37, RZ, 0x3c, !PT ;  /* 0x0000002524247212 */ /* 0x000fe200078e3cff */
[----:B------:R-:W-:Y:S01]  /*12d60*/  IMAD.X R37, RZ, RZ, R21, P4 ;  /* 0x000000ffff257224 */ /* 0x000fe200020e0615 */
[----:B------:R-:W-:Y:S01]  /*12d70*/  LOP3.LUT R44, R4, R5, RZ, 0x3c, !PT ;  /* 0x00000005042c7212 */ /* 0x000fe200078e3cff */
[C---:B------:R-:W-:Y:S01]  /*12d80*/  IMAD R3, R48.reuse, UR5, R3 ;  /* 0x0000000530037c24 */ /* 0x040fe2000f8e0203 */
[----:B------:R-:W-:Y:S01]  /*12d90*/  IADD3.X R33, RZ, R21, RZ, P5, !PT ;  /* 0x00000015ff217210 */ /* 0x000fe20002ffe4ff */
[----:B------:R3:W5:Y:S04]  /*12da0*/  LD.E.128 R4, desc[UR38][R20.64] ;  /* 0x0000002614047980 */ /* 0x000768000c101d00 */
[----:B------:R-:W5:Y:S04]  /*12db0*/  LD.E.128 R36, desc[UR38][R36.64] ;  /* 0x0000002624247980 */ /* 0x000f68000c101d00 */
[----:B------:R-:W5:Y:S01]  /*12dc0*/  LD.E.128 R32, desc[UR38][R32.64] ;  /* 0x0000002620207980 */ /* 0x000f62000c101d00 */
[----:B---3--:R-:W-:Y:S01]  /*12dd0*/  IMAD.WIDE.U32 R20, R48, UR4, RZ ;  /* 0x0000000430147c25 */ /* 0x008fe2000f8e00ff */
[----:B------:R-:W-:-:S02]  /*12de0*/  ULDC.64 UR4, c[0x0][0xae8] ;  /* 0x0002ba0000047ab9 */ /* 0x000fc40000000a00 */
[----:B------:R-:W5:Y:S02]  /*12df0*/  LD.E.128 R44, desc[UR38][R44.64] ;  /* 0x000000262c2c7980 */ /* 0x000f64000c101d00 */
[----:B------:R-:W-:Y:S01]  /*12e00*/  IADD3 R21, R21, R3, RZ ;  /* 0x0000000315157210 */ /* 0x000fe20007ffe0ff */
[----:B------:R-:W-:Y:S01]  /*12e10*/  IMAD R3, R202, 0x20, R153 ;  /* 0x00000020ca037824 */ /* 0x000fe200078e0299 */
[----:B------:R-:W-:Y:S01]  /*12e20*/  @!PT LDS RZ, [RZ] ;  /* 0x00000000fffff984 */ /* 0x000fe20000000800 */
[----:B------:R-:W-:Y:S01]  /*12e30*/  @!PT LDS RZ, [RZ] ;  /* 0x00000000fffff984 */ /* 0x000fe20000000800 */
[----:B------:R-:W-:Y:S01]  /*12e40*/  @!PT LDS RZ, [RZ] ;  /* 0x00000000fffff984 */ /* 0x000fe20000000800 */
[----:B------:R-:W-:Y:S01]  /*12e50*/  @!PT LDS RZ, [RZ] ;  /* 0x00000000fffff984 */ /* 0x000fe20000000800 */
[----:B------:R3:W-:Y:S06]  /*12e60*/  MEMBAR.ALL.CTA ;  /* 0x0000000000007992 */ /* 0x0007ec0000008000 */
[----:B---3--:R-:W3:Y:S01]  /*12e70*/  FENCE.VIEW.ASYNC.S ;  /* 0x00000000000073c6 */ /* 0x008ee20000000000 */
[----:B------:R-:W-:-:S02]  /*12e80*/  IMAD R0, R54, UR4, RZ ;  /* 0x0000000436007c24 */ /* 0x000fc4000f8e02ff */
[----:B------:R-:W-:Y:S02]  /*12e90*/  IMAD R48, R208, 0x80, R3 ;  /* 0x00000080d0307824 */ /* 0x000fe400078e0203 */
[C---:B------:R-:W-:Y:S02]  /*12ea0*/  IMAD R3, R203.reuse, UR5, R0 ;  /* 0x00000005cb037c24 */ /* 0x040fe4000f8e0200 */
[----:B------:R-:W-:Y:S01]  /*12eb0*/  IMAD.WIDE.U32 R20, R203, UR4, R20 ;  /* 0x00000004cb147c25 */ /* 0x000fe2000f8e0014 */
[----:B------:R-:W-:-:S03]  /*12ec0*/  ULDC.64 UR4, c[0x0][0xaf0] ;  /* 0x0002bc0000047ab9 */ /* 0x000fc60000000a00 */
[----:B-1----:R-:W-:Y:S01]  /*12ed0*/  @P1 IMAD.HI.U32 R0, R48, R51, RZ ;  /* 0x0000003330001227 */ /* 0x002fe200078e00ff */
[----:B------:R-:W-:-:S03]  /*12ee0*/  IADD3 R21, R21, R3, RZ ;  /* 0x0000000315157210 */ /* 0x000fc60007ffe0ff */
[----:B------:R-:W-:Y:S01]  /*12ef0*/  IMAD.MOV.U32 R3, RZ, RZ, R48 ;  /* 0x000000ffff037224 */ /* 0x000fe200078e0030 */
[----:B--2---:R-:W-:Y:S01]  /*12f00*/  @P1 SHF.R.U32.HI R3, RZ, R49, R0 ;  /* 0x00000031ff031219 */ /* 0x004fe20000011600 */
        /* <DEDUP_REMOVED lines=13> */
[----:B------:R-:W-:Y:S02]  /*12fe0*/  IMAD R50, R208, 0x80, R153 ;  /* 0x00000080d0327824 */ /* 0x000fe400078e0299 */
[----:B------:R-:W-:Y:S02]  /*12ff0*/  IMAD.IADD R21, R21, 0x1, R51 ;  /* 0x0000000115157824 */ /* 0x000fe400078e0233 */
[----:B------:R-:W-:Y:S01]  /*13000*/  IMAD R40, R0, UR4, RZ ;  /* 0x0000000400287c24 */ /* 0x000fe2000f8e02ff */
[C---:B------:R-:W-:Y:S01]  /*13010*/  IADD3 R0, R50.reuse, 0x20, RZ ;  /* 0x0000002032007810 */ /* 0x040fe20007ffe0ff */
[----:B------:R-:W-:Y:S01]  /*13020*/  IMAD.WIDE.U32 R20, R49, UR4, R20 ;  /* 0x0000000431147c25 */ /* 0x000fe2000f8e0014 */
[----:B------:R-:W-:-:S03]  /*13030*/  ISETP.GE.AND P2, PT, R50, R59, PT ;  /* 0x0000003b3200720c */ /* 0x000fc60003f46270 */
[----:B------:R-:W-:Y:S01]  /*13040*/  IMAD R51, R49, UR5, R40 ;  /* 0x0000000531337c24 */ /* 0x000fe2000f8e0228 */
[----:B------:R-:W-:Y:S01]  /*13050*/  ULDC.64 UR4, c[0x0][0xa80] ;  /* 0x0002a00000047ab9 */ /* 0x000fe20000000a00 */
[----:B------:R-:W-:Y:S01]  /*13060*/  VIADD R3, R50, 0x40 ;  /* 0x0000004032037836 */ /* 0x000fe20000000000 */
[----:B------:R-:W-:Y:S01]  /*13070*/  ISETP.GE.AND P0, PT, R0, R59, PT ;  /* 0x0000003b0000720c */ /* 0x000fe20003f06270 */
[----:B------:R-:W-:Y:S01]  /*13080*/  VIADD R0, R156, 0x28820 ;  /* 0x000288209c007836 */ /* 0x000fe20000000000 */
[----:B------:R-:W-:Y:S02]  /*13090*/  IADD3 R21, R21, R51, RZ ;  /* 0x0000003315157210 */ /* 0x000fe40007ffe0ff */
[C---:B------:R-:W-:Y:S02]  /*130a0*/  LEA R40, P3, R20.reuse, UR4, 0x1 ;  /* 0x0000000414287c11 */ /* 0x040fe4000f8608ff */
[----:B------:R-:W-:Y:S02]  /*130b0*/  ISETP.GE.AND P1, PT, R3, R59, PT ;  /* 0x0000003b0300720c */ /* 0x000fe40003f26270 */
[----:B------:R-:W-:-:S02]  /*130c0*/  LEA.HI.X R3, R20, UR5, R21, 0x1, P3 ;  /* 0x0000000514037c11 */ /* 0x000fc400098f0c15 */
[----:B------:R-:W-:Y:S01]  /*130d0*/  PRMT R0, RZ, 0x654, R0 ;  /* 0x00000654ff007816 */ /* 0x000fe20000000000 */
[----:B---3--:R1:W2:Y:S01]  /*130e0*/  SHFL.IDX PT, R21, R40, RZ, 0x181f ;  /* 0x00181fff28157589 */ /* 0x0082a200000e0000 */
[----:B------:R-:W-:Y:S02]  /*130f0*/  BSSY B1, `(.L_x_7183) ;  /* 0x000000d000017945 */ /* 0x000fe40003800000 */
[----:B------:R1:W-:Y:S01]  /*13100*/  SYNCS.ARRIVE.TRANS64.RED.A1T0 RZ, [R0+URZ], RZ ;  /* 0x000000ff00ff79a7 */ /* 0x0003e2000810043f */
[----:B------:R1:W3:Y:S01]  /*13110*/  SHFL.IDX PT, R49, R3, RZ, 0x181f ;  /* 0x00181fff03317589 */ /* 0x0002e200000e0000 */
[----:B------:R-:W-:Y:S05]  /*13120*/  @P2 BRA `(.L_x_7184) ;  /* 0x0000000000242947 */ /* 0x000fea0003800000 */
[----:B------:R-:W-:Y:S02]  /*13130*/  ULDC UR4, c[0x0][0xac8] ;  /* 0x0002b20000047ab9 */ /* 0x000fe40000000800 */
[----:B------:R-:W-:Y:S02]  /*13140*/  ISETP.GE.AND P2, PT, R16, UR4, PT ;  /* 0x0000000410007c0c */ /* 0x000fe4000bf46270 */
[----:B------:R-:W-:-:S11]  /*13150*/  ISETP.GE.AND P3, PT, R22, UR4, PT ;  /* 0x0000000416007c0c */ /* 0x000fd6000bf66270 */
[-C--:B--2---:R-:W-:Y:S02]  /*13160*/  @!P2 LEA R20, P4, R16, R21.reuse, 0x1 ;  /* 0x000000151014a211 */ /* 0x084fe400078808ff */
[----:B------:R-:W-:Y:S02]  /*13170*/  @!P3 LEA R48, P5, R22, R21, 0x1 ;  /* 0x000000151630b211 */ /* 0x000fe400078a08ff */
[-C--:B---3--:R-:W-:Y:S02]  /*13180*/  @!P2 LEA.HI.X R21, R16, R49.reuse, R17, 0x1, P4 ;  /* 0x000000311015a211 */ /* 0x088fe400020f0c11 */
[----:B------:R-:W-:-:S03]  /*13190*/  @!P3 LEA.HI.X R49, R22, R49, R2, 0x1, P5 ;  /* 0x000000311631b211 */ /* 0x000fc600028f0c02 */
[----:B-----5:R4:W-:Y:S04]  /*131a0*/  @!P2 ST.E.128 desc[UR38][R20.64], R4 ;  /* 0x000000041400a985 */ /* 0x0209e8000c101d26 */
[----:B------:R4:W-:Y:S02]  /*131b0*/  @!P3 ST.E.128 desc[UR38][R48.64], R28 ;  /* 0x0000001c3000b985 */ /* 0x0009e4000c101d26 */
.L_x_7184:
[----:B------:R-:W-:Y:S05]  /*131c0*/  BSYNC B1 ;  /* 0x0000000000017941 */ /* 0x000fea0003800000 */
.L_x_7183:
[----:B----45:R4:W0:Y:S01]  /*131d0*/  SHFL.IDX PT, R7, R3, 0x1, 0x181f ;  /* 0x00381f0003077f89 */ /* 0x03082200000e0000 */
        /* <DEDUP_REMOVED lines=12> */
.L_x_7186:
[----:B------:R-:W-:Y:S05]  /*132a0*/  BSYNC B1 ;  /* 0x0000000000017941 */ /* 0x000fea0003800000 */
.L_x_7185:
[----:B0-----:R0:W0:Y:S01]  /*132b0*/  SHFL.IDX PT, R7, R3, 0x2, 0x181f ;  /* 0x00581f0003077f89 */ /* 0x00102200000e0000 */
        /* <DEDUP_REMOVED lines=12> */
.L_x_7188:
[----:B------:R-:W-:Y:S05]  /*13380*/  BSYNC B1 ;  /* 0x0000000000017941 */ /* 0x000fea0003800000 */
.L_x_7187:
[----:B-1----:R-:W-:Y:S01]  /*13390*/  VIADD R0, R50, 0x60 ;  /* 0x0000006032007836 */ /* 0x002fe20000000000 */
[----:B0---4-:R-:W0:Y:S04]  /*133a0*/  SHFL.IDX PT, R3, R3, 0x3, 0x181f ;  /* 0x00781f0003037f89 */ /* 0x011e2800000e0000 */
[----:B------:R-:W-:Y:S01]  /*133b0*/  ISETP.GE.AND P0, PT, R0, R59, PT ;  /* 0x0000003b0000720c */ /* 0x000fe20003f06270 */
[----:B------:R1:W4:-:S12]  /*133c0*/  SHFL.IDX PT, R7, R40, 0x3, 0x181f ;  /* 0x00781f0028077f89 */ /* 0x00031800000e0000 */
[----:B-1----:R-:W-:Y:S05]  /*133d0*/  @P0 BRA `(.L_x_7189) ;  /* 0x0000000c00040947 */ /* 0x002fea0003800000 */
[----:B------:R-:W-:Y:S02]  /*133e0*/  ULDC UR4, c[0x0][0xac8] ;  /* 0x0002b20000047ab9 */ /* 0x000fe40000000800 */
[----:B------:R-:W-:-:S13]  /*133f0*/  ISETP.GE.AND P1, PT, R16, UR4, PT ;  /* 0x0000000410007c0c */ /* 0x000fda000bf26270 */
[----:B----4-:R-:W-:-:S04]  /*13400*/  @!P1 LEA R4, P0, R16, R7, 0x1 ;  /* 0x0000000710049211 */ /* 0x010fc800078008ff */
        /* <DEDUP_REMOVED lines=8> */
.L_x_7181:
[----:B------:R-:W-:Y:S01]  /*13490*/  ULDC.64 UR4, c[0x0][0xc00] ;  /* 0x0003000000047ab9 */ /* 0x000fe20000000a00 */
[----:B------:R-:W-:Y:S01]  /*134a0*/  IMAD.MOV.U32 R0, RZ, RZ, RZ ;  /* 0x000000ffff007224 */ /* 0x000fe200078e00ff */
[----:B------:R-:W-:Y:S01]  /*134b0*/  ISETP.NE.U32.AND P0, PT, RZ, UR4, PT ;  /* 0x00000004ff007c0c */ /* 0x000fe2000bf05070 */
[----:B------:R-:W2:Y:S01]  /*134c0*/  LDC R21, c[0x0][0xbe8] ;  /* 0x0002fa00ff157b82 */ /* 0x000ea20000000800 */
        /* <DEDUP_REMOVED lines=12> */
[----:B--2---:R-:W-:Y:S01]  /*13590*/  ISETP.NE.AND P2, PT, R21, 0x1, PT ;  /* 0x000000011500780c */ /* 0x004fe20003f45270 */
[----:B------:R-:W2:-:S12]  /*135a0*/  S2R R3, SR_TID.X ;  /* 0x0000000000037919 */ /* 0x000e980000002100 */
[----:B------:R-:W0:Y:S08]  /*135b0*/  @P2 LDC R20, c[0x0][0xbec] ;  /* 0x0002fb00ff142b82 */ /* 0x000e300000000800 */
[----:B------:R-:W0:Y:S01]  /*135c0*/  @P2 LDC R25, c[0x0][0xbf0] ;  /* 0x0002fc00ff192b82 */ /* 0x000e220000000800 */
[----:B--2---:R-:W-:-:S05]  /*135d0*/  VIADD R3, R3, 0xffffff80 ;  /* 0xffffff8003037836 */ /* 0x004fca0000000000 */
[----:B------:R-:W-:Y:S01]  /*135e0*/  ISETP.GE.AND P3, PT, R3, 0x80, PT ;  /* 0x000000800300780c */ /* 0x000fe20003f66270 */
[----:B----4-:R-:W-:-:S12]  /*135f0*/  @P1 BRA `(.L_x_7190) ;  /* 0x0000000000101947 */ /* 0x010fd80003800000 */
[----:B------:R-:W-:Y:S05]  /*13600*/  @!P0 BRA `(.L_x_7190) ;  /* 0x00000000000c8947 */ /* 0x000fea0003800000 */
[----:B------:R-:W2:Y:S04]  /*13610*/  LDG.E R3, desc[UR38][R4.64] ;  /* 0x0000002604037981 */ /* 0x000ea8000c1e1900 */
[----:B-----5:R-:W2:Y:S02]  /*13620*/  LDG.E R8, desc[UR38][R4.64+0x4] ;  /* 0x0000042604087981 */ /* 0x020ea4000c1e1900 */
[----:B--2---:R-:W-:-:S07]  /*13630*/  IMAD.IADD R8, R8, 0x1, -R3 ;  /* 0x0000000108087824 */ /* 0x004fce00078e0a03 */
.L_x_7190:
[----:B------:R-:W-:Y:S01]  /*13640*/  BSSY B1, `(.L_x_7191) ;  /* 0x000002e000017945 */ /* 0x000fe20003800000 */
[----:B------:R-:W-:Y:S02]  /*13650*/  SHF.R.S32.HI R12, RZ, 0x1f, R203 ;  /* 0x0000001fff0c7819 */ /* 0x000fe400000114cb */
[----:B---3--:R-:W-:Y:S02]  /*13660*/  SEL R13, R206, RZ, !P0 ;  /* 0x000000ffce0d7207 */ /* 0x008fe40004000000 */
[----:B------:R-:W-:Y:S02]  /*13670*/  SEL R209, R209, RZ, !P0 ;  /* 0x000000ffd1d17207 */ /* 0x000fe40004000000 */
[----:B-----5:R-:W-:Y:S01]  /*13680*/  SHF.R.S32.HI R11, RZ, 0x1f, R0 ;  /* 0x0000001fff0b7819 */ /* 0x020fe20000011400 */
[----:B------:R-:W-:Y:S06]  /*13690*/  @P3 BRA `(.L_x_7192) ;  /* 0x0000000000a03947 */ /* 0x000fec0003800000 */
[----:B------:R-:W2:Y:S01]  /*136a0*/  S2R R3, SR_TID.X ;  /* 0x0000000000037919 */ /* 0x000ea20000002100 */
[----:B------:R-:W3:Y:S02]  /*136b0*/  LDC R14, c[0x0][0xbe8] ;  /* 0x0002fa00ff0e7b82 */ /* 0x000ee40000000800 */
[----:B---3--:R-:W-:Y:S01]  /*136c0*/  IMAD R4, R8, R14, RZ ;  /* 0x0000000e08047224 */ /* 0x008fe200078e02ff */
[----:B--2---:R-:W-:-:S05]  /*136d0*/  LEA R3, R208, R3, 0x7 ;  /* 0x00000003d0037211 */ /* 0x004fca00078e38ff */
[----:B------:R-:W-:-:S05]  /*136e0*/  VIADD R9, R3, 0xffffff80 ;  /* 0xffffff8003097836 */ /* 0x000fca0000000000 */
        /* <DEDUP_REMOVED lines=13> */
[----:B------:R-:W3:Y:S01]  /*137c0*/  @P0 LDC R15, c[0x0][0xbf0] ;  /* 0x0002fc00ff0f0b82 */ /* 0x000ee20000000800 */
[----:B------:R-:W-:-:S04]  /*137d0*/  IMAD.WIDE.U32 R4, R13, UR4, R4 ;  /* 0x000000040d047c25 */ /* 0x000fc8000f8e0004 */
[----:B--2---:R-:W-:-:S05]  /*137e0*/  @P0 IMAD.HI.U32 R6, R9, R6, RZ ;  /* 0x0000000609060227 */ /* 0x004fca00078e00ff */
[----:B---3--:R-:W-:Y:S01]  /*137f0*/  @P0 SHF.R.U32.HI R3, RZ, R15, R6 ;  /* 0x0000000fff030219 */ /* 0x008fe20000011606 */
[----:B------:R-:W-:-:S03]  /*13800*/  IMAD R6, R209, UR4, RZ ;  /* 0x00000004d1067c24 */ /* 0x000fc6000f8e02ff */
[----:B------:R-:W-:Y:S01]  /*13810*/  IADD3 R7, -R3, RZ, RZ ;  /* 0x000000ff03077210 */ /* 0x000fe20007ffe1ff */
[----:B------:R-:W-:Y:S01]  /*13820*/  IMAD R6, R13, UR5, R6 ;  /* 0x000000050d067c24 */ /* 0x000fe2000f8e0206 */
[----:B------:R-:W-:Y:S01]  /*13830*/  IADD3 R4, P0, R3, R4, RZ ;  /* 0x0000000403047210 */ /* 0x000fe20007f1e0ff */
[----:B------:R-:W-:Y:S02]  /*13840*/  ULDC.64 UR4, c[0x0][0xb88] ;  /* 0x0002e20000047ab9 */ /* 0x000fe40000000a00 */
        /* <DEDUP_REMOVED lines=13> */
.L_x_7192:
[----:B------:R-:W-:Y:S05]  /*13920*/  BSYNC B1 ;  /* 0x0000000000017941 */ /* 0x000fea0003800000 */
.L_x_7191:
[----:B------:R-:W-:Y:S01]  /*13930*/  ULDC.64 UR4, c[0x0][0xaa0] ;  /* 0x0002a80000047ab9 */ /* 0x000fe20000000a00 */
[----:B--2---:R-:W-:Y:S01]  /*13940*/  LEA R7, R202, R153, 0x5 ;  /* 0x00000099ca077211 */ /* 0x004fe200078e28ff */
[----:B------:R-:W-:Y:S02]  /*13950*/  IMAD R3, R11, UR4, RZ ;  /* 0x000000040b037c24 */ /* 0x000fe4000f8e02ff */
[----:B------:R-:W-:-:S04]  /*13960*/  IMAD.WIDE.U32 R4, R0, UR4, RZ ;  /* 0x0000000400047c25 */ /* 0x000fc8000f8e00ff */
[----:B------:R-:W-:Y:S01]  /*13970*/  IMAD R3, R0, UR5, R3 ;  /* 0x0000000500037c24 */ /* 0x000fe2000f8e0203 */
[----:B------:R-:W-:Y:S01]  /*13980*/  ULDC.64 UR4, c[0x0][0xae8] ;  /* 0x0002ba0000047ab9 */ /* 0x000fe20000000a00 */
[----:B------:R-:W-:Y:S02]  /*13990*/  IMAD R9, R208, 0x80, R7 ;  /* 0x00000080d0097824 */ /* 0x000fe400078e0207 */
[----:B------:R-:W-:Y:S02]  /*139a0*/  IMAD.IADD R5, R5, 0x1, R3 ;  /* 0x0000000105057824 */ /* 0x000fe400078e0203 */
[----:B------:R-:W-:Y:S01]  /*139b0*/  IMAD R6, R12, UR4, RZ ;  /* 0x000000040c067c24 */ /* 0x000fe2000f8e02ff */
[----:B------:R-:W-:Y:S01]  /*139c0*/  MOV R3, R9 ;  /* 0x0000000900037202 */ /* 0x000fe20000000f00 */
[----:B0-----:R-:W-:-:S04]  /*139d0*/  @P2 IMAD.HI.U32 R0, R9, R20, RZ ;  /* 0x0000001409002227 */ /* 0x001fc800078e00ff */
[C---:B------:R-:W-:Y:S01]  /*139e0*/  IMAD R7, R203.reuse, UR5, R6 ;  /* 0x00000005cb077c24 */ /* 0x040fe2000f8e0206 */
[----:B------:R-:W-:Y:S01]  /*139f0*/  @P2 SHF.R.U32.HI R3, RZ, R25, R0 ;  /* 0x00000019ff032219 */ /* 0x000fe20000011600 */
[----:B------:R-:W-:Y:S01]  /*13a00*/  IMAD.WIDE.U32 R4, R203, UR4, R4 ;  /* 0x00000004cb047c25 */ /* 0x000fe2000f8e0004 */
[----:B------:R-:W-:Y:S02]  /*13a10*/  ULDC.64 UR4, c[0x0][0xaf0] ;  /* 0x0002bc0000047ab9 */ /* 0x000fe40000000a00 */
[----:B------:R-:W-:Y:S01]  /*13a20*/  SHF.R.S32.HI R0, RZ, 0x1f, R3 ;  /* 0x0000001fff007819 */ /* 0x000fe20000011403 */
[----:B------:R-:W-:Y:S02]  /*13a30*/  IMAD R6, R209, UR4, RZ ;  /* 0x00000004d1067c24 */ /* 0x000fe4000f8e02ff */
[----:B------:R-:W-:Y:S02]  /*13a40*/  IMAD.IADD R5, R5, 0x1, R7 ;  /* 0x0000000105057824 */ /* 0x000fe400078e0207 */
[----:B------:R-:W-:-:S02]  /*13a50*/  IMAD R7, R13, UR5, R6 ;  /* 0x000000050d077c24 */ /* 0x000fc4000f8e0206 */
[----:B------:R-:W-:Y:S01]  /*13a60*/  IMAD.WIDE.U32 R4, R13, UR4, R4 ;  /* 0x000000040d047c25 */ /* 0x000fe2000f8e0004 */
[----:B------:R-:W-:-:S03]  /*13a70*/  ULDC.64 UR4, c[0x0][0xae0] ;  /* 0x0002b80000047ab9 */ /* 0x000fc60000000a00 */
[----:B------:R-:W-:Y:S01]  /*13a80*/  IMAD.MOV R6, RZ, RZ, -R3 ;  /* 0x000000ffff067224 */ /* 0x000fe200078e0a03 */
[----:B------:R-:W-:Y:S01]  /*13a90*/  IADD3 R5, R5, R7, RZ ;  /* 0x0000000705057210 */ /* 0x000fe20007ffe0ff */
[----:B------:R-:W-:Y:S02]  /*13aa0*/  IMAD R0, R0, UR4, RZ ;  /* 0x0000000400007c24 */ /* 0x000fe4000f8e02ff */
[----:B------:R-:W-:Y:S01]  /*13ab0*/  IMAD R7, R21, R6, R9 ;  /* 0x0000000615077224 */ /* 0x000fe200078e0209 */
[----:B------:R-:W-:Y:S01]  /*13ac0*/  LEA R6, R208, R153, 0x7 ;  /* 0x00000099d0067211 */ /* 0x000fe200078e38ff */
[C---:B------:R-:W-:Y:S02]  /*13ad0*/  IMAD R9, R3.reuse, UR5, R0 ;  /* 0x0000000503097c24 */ /* 0x040fe4000f8e0200 */
[----:B------:R-:W-:Y:S01]  /*13ae0*/  IMAD.WIDE.U32 R4, R3, UR4, R4 ;  /* 0x0000000403047c25 */ /* 0x000fe2000f8e0004 */
[----:B------:R-:W-:Y:S01]  /*13af0*/  SHF.R.S32.HI R0, RZ, 0x1f, R7 ;  /* 0x0000001fff007819 */ /* 0x000fe20000011407 */
[----:B------:R-:W-:-:S02]  /*13b00*/  ULDC.64 UR4, c[0x0][0xad8] ;  /* 0x0002b60000047ab9 */ /* 0x000fc40000000a00 */
        /* <DEDUP_REMOVED lines=10> */
[----:B------:R0:W2:Y:S04]  /*13bb0*/  SHFL.IDX PT, R3, R4, RZ, 0x181f ;  /* 0x00181fff04037589 */ /* 0x0000a800000e0000 */
[----:B------:R0:W3:Y:S02]  /*13bc0*/  SHFL.IDX PT, R14, R0, RZ, 0x181f ;  /* 0x00181fff000e7589 */ /* 0x0000e400000e0000 */
.L_x_7395:
[----:B------:R-:W-:Y:S01]  /*13bd0*/  IMAD R8, R8, R21, RZ ;  /* 0x0000001508087224 */ /* 0x000fe200078e02ff */
[----:B------:R-:W-:Y:S04]  /*13be0*/  BSSY B1, `(.L_x_7194) ;  /* 0x000000c000017945 */ /* 0x000fe80003800000 */
[----:B------:R-:W-:-:S13]  /*13bf0*/  ISETP.GE.AND P0, PT, R6, R8, PT ;  /* 0x000000080600720c */ /* 0x000fda0003f06270 */
[----:B------:R-:W-:Y:S05]  /*13c00*/  @P0 BRA `(.L_x_7195) ;  /* 0x0000000000240947 */ /* 0x000fea0003800000 */
[----:B------:R-:W-:Y:S02]  /*13c10*/  ULDC UR4, c[0x0][0xac8] ;  /* 0x0002b20000047ab9 */ /* 0x000fe40000000800 */
[----:B------:R-:W-:Y:S02]  /*13c20*/  ISETP.GE.AND P2, PT, R16, UR4, PT ;  /* 0x0000000410007c0c */ /* 0x000fe4000bf46270 */
[----:B------:R-:W-:-:S11]  /*13c30*/  ISETP.GE.AND P3, PT, R22, UR4, PT ;  /* 0x0000000416007c0c */ /* 0x000fd6000bf66270 */
[-C--:B---3--:R-:W-:Y:S02]  /*13c40*/  @!P2 LEA R10, P0, R16, R14.reuse, 0x1 ;  /* 0x0000000e100aa211 */ /* 0x088fe400078008ff */
[----:B------:R-:W-:Y:S02]  /*13c50*/  @!P3 LEA R14, P1, R22, R14, 0x1 ;  /* 0x0000000e160eb211 */ /* 0x000fe400078208ff */
[-C--:B--2---:R-:W-:Y:S02]  /*13c60*/  @!P2 LEA.HI.X R11, R16, R3.reuse, R17, 0x1, P0 ;  /* 0x00000003100ba211 */ /* 0x084fe400000f0c11 */
[----:B------:R-:W-:-:S03]  /*13c70*/  @!P3 LEA.HI.X R15, R22, R3, R2, 0x1, P1 ;  /* 0x00000003160fb211 */ /* 0x000fc600008f0c02 */
[----:B------:R4:W-:Y:S04]  /*13c80*/  @!P2 ST.E.128 desc[UR38][R10.64], RZ ;  /* 0x000000ff0a00a985 */ /* 0x0009e8000c101d26 */
[----:B------:R4:W-:Y:S02]  /*13c90*/  @!P3 ST.E.128 desc[UR38][R14.64], RZ ;  /* 0x000000ff0e00b985 */ /* 0x0009e4000c101d26 */
.L_x_7195:
[----:B------:R-:W-:Y:S05]  /*13ca0*/  BSYNC B1 ;  /* 0x0000000000017941 */ /* 0x000fea0003800000 */
.L_x_7194:
[----:B------:R-:W-:-:S03]  /*13cb0*/  UMOV UR4, 0xffffffff ;  /* 0xffffffff00047882 */ /* 0x000fc60000000000 */
[----:B------:R-:W-:Y:S05]  /*13cc0*/  BRA.DIV UR4, `(.L_x_7196) ;  /* 0x0000008204007947 */ /* 0x000fea000b800000 */
[----:B--2---:R2:W0:Y:S04]  /*13cd0*/  SHFL.IDX PT, R3, R4, 0x1, 0x181f ;  /* 0x00381f0004037f89 */ /* 0x00442800000e0000 */
[----:B---34-:R2:W3:Y:S02]  /*13ce0*/  SHFL.IDX PT, R14, R0, 0x1, 0x181f ;  /* 0x00381f00000e7f89 */ /* 0x0184e400000e0000 */
.L_x_7399:
[----:B------:R-:W-:Y:S01]  /*13cf0*/  VIADD R5, R6, 0x20 ;  /* 0x0000002006057836 */ /* 0x000fe20000000000 */
        /* <DEDUP_REMOVED lines=8> */
[-C--:B0-----:R-:W-:Y:S02]  /*13d80*/  @!P2 LEA.HI.X R11, R16, R3.reuse, R17, 0x1, P0 ;  /* 0x00000003100ba211 */ /* 0x081fe400000f0c11 */
[----:B------:R-:W-:-:S03]  /*13d90*/  @!P3 LEA.HI.X R15, R22, R3, R2, 0x1, P1 ;  /* 0x00000003160fb211 */ /* 0x000fc600008f0c02 */
[----:B------:R4:W-:Y:S04]  /*13da0*/  @!P2 ST.E.128 desc[UR38][R10.64], RZ ;  /* 0x000000ff0a00a985 */ /* 0x0009e8000c101d26 */
[----:B------:R4:W-:Y:S02]  /*13db0*/  @!P3 ST.E.128 desc[UR38][R14.64], RZ ;  /* 0x000000ff0e00b985 */ /* 0x0009e4000c101d26 */
.L_x_7198:
[----:B------:R-:W-:Y:S05]  /*13dc0*/  BSYNC B1 ;  /* 0x0000000000017941 */ /* 0x000fea0003800000 */
.L_x_7197:
[----:B------:R-:W-:-:S03]  /*13dd0*/  UMOV UR4, 0xffffffff ;  /* 0xffffffff00047882 */ /* 0x000fc60000000000 */
[----:B------:R-:W-:Y:S05]  /*13de0*/  BRA.DIV UR4, `(.L_x_7199) ;  /* 0x0000008204007947 */ /* 0x000fea000b800000 */
[----:B0-----:R0:W0:Y:S04]  /*13df0*/  SHFL.IDX PT, R3, R4, 0x2, 0x181f ;  /* 0x00581f0004037f89 */ /* 0x00102800000e0000 */
[----:B---34-:R3:W4:Y:S02]  /*13e00*/  SHFL.IDX PT, R14, R0, 0x2, 0x181f ;  /* 0x00581f00000e7f89 */ /* 0x01872400000e0000 */
.L_x_7403:
[----:B------:R-:W-:Y:S01]  /*13e10*/  VIADD R5, R6, 0x40 ;  /* 0x0000004006057836 */ /* 0x000fe20000000000 */
[----:B------:R-:W-:Y:S04]  /*13e20*/  BSSY B1, `(.L_x_7200) ;  /* 0x000000c000017945 */ /* 0x000fe80003800000 */
[----:B------:R-:W-:-:S13]  /*13e30*/  ISETP.GE.AND P0, PT, R5, R8, PT ;  /* 0x000000080500720c */ /* 0x000fda0003f06270 */
[----:B------:R-:W-:Y:S05]  /*13e40*/  @P0 BRA `(.L_x_7201) ;  /* 0x0000000000240947 */ /* 0x000fea0003800000 */
[----:B------:R-:W-:Y:S02]  /*13e50*/  ULDC UR4, c[0x0][0xac8] ;  /* 0x0002b20000047ab9 */ /* 0x000fe40000000800 */
[----:B------:R-:W-:Y:S02]  /*13e60*/  ISETP.GE.AND P2, PT, R16, UR4, PT ;  /* 0x0000000410007c0c */ /* 0x000fe4000bf46270 */
[----:B------:R-:W-:-:S11]  /*13e70*/  ISETP.GE.AND P3, PT, R22, UR4, PT ;  /* 0x0000000416007c0c */ /* 0x000fd6000bf66270 */
[-C--:B----4-:R-:W-:Y:S02]  /*13e80*/  @!P2 LEA R10, P0, R16, R14.reuse, 0x1 ;  /* 0x0000000e100aa211 */ /* 0x090fe400078008ff */
[----:B------:R-:W-:Y:S02]  /*13e90*/  @!P3 LEA R14, P1, R22, R14, 0x1 ;  /* 0x0000000e160eb211 */ /* 0x000fe400078208ff */
[-C--:B0-----:R-:W-:Y:S02]  /*13ea0*/  @!P2 LEA.HI.X R11, R16, R3.reuse, R17, 0x1, P0 ;  /* 0x00000003100ba211 */ /* 0x081fe400000f0c11 */
[----:B------:R-:W-:-:S03]  /*13eb0*/  @!P3 LEA.HI.X R15, R22, R3, R2, 0x1, P1 ;  /* 0x00000003160fb211 */ /* 0x000fc600008f0c02 */
[----:B------:R0:W-:Y:S04]  /*13ec0*/  @!P2 ST.E.128 desc[UR38][R10.64], RZ ;  /* 0x000000ff0a00a985 */ /* 0x0001e8000c101d26 */
[----:B------:R0:W-:Y:S02]  /*13ed0*/  @!P3 ST.E.128 desc[UR38][R14.64], RZ ;  /* 0x000000ff0e00b985 */ /* 0x0001e4000c101d26 */
.L_x_7201:
[----:B------:R-:W-:Y:S05]  /*13ee0*/  BSYNC B1 ;  /* 0x0000000000017941 */ /* 0x000fea0003800000 */
.L_x_7200:
[----:B------:R-:W-:-:S03]  /*13ef0*/  UMOV UR4, 0xffffffff ;  /* 0xffffffff00047882 */ /* 0x000fc60000000000 */
[----:B------:R-:W-:Y:S05]  /*13f00*/  BRA.DIV UR4, `(.L_x_7202) ;  /* 0x0000008204007947 */ /* 0x000fea000b800000 */
[----:B0-----:R0:W0:Y:S04]  /*13f10*/  SHFL.IDX PT, R3, R4, 0x3, 0x181f ;  /* 0x00781f0004037f89 */ /* 0x00102800000e0000 */
[----:B----4-:R4:W0:Y:S02]  /*13f20*/  SHFL.IDX PT, R14, R0, 0x3, 0x181f ;  /* 0x00781f00000e7f89 */ /* 0x01082400000e0000 */
.L_x_7407:
[----:B--234-:R-:W-:-:S04]  /*13f30*/  IADD3 R0, R6, 0x60, RZ ;  /* 0x0000006006007810 */ /* 0x01cfc80007ffe0ff */
[----:B------:R-:W-:-:S13]  /*13f40*/  ISETP.GE.AND P0, PT, R0, R8, PT ;  /* 0x000000080000720c */ /* 0x000fda0003f06270 */
        /* <DEDUP_REMOVED lines=8> */
[----:B------:R0:W-:Y:S04]  /*13fd0*/  @!P2 ST.E.128 desc[UR38][R4.64], RZ ;  /* 0x000000ff0400a985 */ /* 0x0001e8000c101d26 */
[----:B------:R0:W-:Y:S02]  /*13fe0*/  @!P3 ST.E.128 desc[UR38][R14.64], RZ ;  /* 0x000000ff0e00b985 */ /* 0x0001e4000c101d26 */
.L_x_7189:
[----:B------:R-:W-:Y:S05]  /*13ff0*/  BSYNC B0 ;  /* 0x0000000000007941 */ /* 0x000fea0003800000 */
.L_x_7180:
[----:B------:R-:W-:Y:S02]  /*14000*/  ULDC UR4, c[0x0][0xc3c] ;  /* 0x00030f0000047ab9 */ /* 0x000fe40000000800 */
[----:B-1----:R-:W-:-:S13]  /*14010*/  ISETP.GE.AND P0, PT, R43, UR4, PT ;  /* 0x000000042b007c0c */ /* 0x002fda000bf06270 */
[----:B------:R-:W-:Y:S05]  /*14020*/  @!P0 BRA `(.L_x_7203) ;  /* 0xfffffed000408947 */ /* 0x000fea000383ffff */
[----:B------:R-:W-:Y:S05]  /*14030*/  BRA `(.L_x_7007) ;  /* 0x0000006400947947 */ /* 0x000fea0003800000 */
.L_x_7005:
[----:B------:R-:W-:-:S08]  /*14040*/  NOP ;  /* 0x0000000000007918 */ /* 0x000fd00000000000 */
[----:B--2---:R-:W0:-:S00]  /*14050*/  USETMAXREG.DEALLOC.CTAPOOL 0x28 ;  /* 0x00000028000079c8 */ /* 0x004e0000080e0500 */
        /* <DEDUP_REMOVED lines=14> */
.L_x_7204:
        /* <DEDUP_REMOVED lines=41> */
.L_x_7210:
        /* <DEDUP_REMOVED lines=12> */
.L_x_7209:
[----:B------:R-:W-:Y:S05]  /*14490*/  BSYNC B0 ;  /* 0x0000000000007941 */ /* 0x000fea0003800000 */
.L_x_7208:
        /* <DEDUP_REMOVED lines=21> */
.L_x_7206:
        /* <DEDUP_REMOVED lines=15> */
.L_x_7211:
        /* <DEDUP_REMOVED lines=28> */
.L_x_7207:
[----:B------:R-:W-:Y:S01]  /*148a0*/  IMAD.MOV.U32 R17, RZ, RZ, RZ ;  /* 0x000000ffff117224 */ /* 0x000fe200078e00ff */
[----:B------:R-:W-:Y:S01]  /*148b0*/  MOV R16, UR6 ;  /* 0x0000000600107c02 */ /* 0x000fe20008000f00 */
[----:B------:R-:W-:-:S07]  /*148c0*/  IMAD.MOV.U32 R18, RZ, RZ, RZ ;  /* 0x000000ffff127224 */ /* 0x000fce00078e00ff */
.L_x_7212:
[----:B------:R-:W-:-:S13]  /*148d0*/  ISETP.NE.AND P0, PT, R5, RZ, PT ;  /* 0x000000ff0500720c */ /* 0x000fda0003f05270 */
[----:B------:R-:W0:Y:S01]  /*148e0*/  @!P0 S2R R3, SR_CgaCtaId ;  /* 0x0000000000038919 */ /* 0x000e220000008800 */
[----:B------:R-:W-:-:S04]  /*148f0*/  @!P0 MOV R2, 0x400 ;  /* 0x0000040000028802 */ /* 0x000fc80000000f00 */
[----:B0-----:R-:W-:-:S05]  /*14900*/  @!P0 LEA R2, R3, R2, 0x18 ;  /* 0x0000000203028211 */ /* 0x001fca00078ec0ff */
[----:B------:R1:W-:Y:S01]  /*14910*/  @!P0 STS.128 [R2+0x288d0], R16 ;  /* 0x0288d01002008388 */ /* 0x0003e20000000c00 */
[----:B------:R-:W-:Y:S06]  /*14920*/  BAR.ARV 0x5, 0x180 ;  /* 0x0146000000007b1d */ /* 0x000fec0000002000 */
.L_x_7205:
[----:B------:R2:W-:Y:S01]  /*14930*/  STL [R1+0x24], RZ ;  /* 0x000024ff01007387 */ /* 0x0005e20000100800 */
[----:B------:R-:W-:Y:S01]  /*14940*/  ULDC UR4, c[0x0][0xc3c] ;  /* 0x00030f0000047ab9 */ /* 0x000fe20000000800 */
[----:B------:R-:W-:Y:S01]  /*14950*/  IMAD.MOV.U32 R28, RZ, RZ, 0x1 ;  /* 0x00000001ff1c7424 */ /* 0x000fe200078e00ff */
[----:B0-----:R-:W-:Y:S02]  /*14960*/  ISETP.GE.AND P0, PT, R19, UR4, PT ;  /* 0x0000000413007c0c */ /* 0x001fe4000bf06270 */
[----:B------:R-:W-:-:S11]  /*14970*/  MOV R25, RZ ;  /* 0x000000ff00197202 */ /* 0x000fd60000000f00 */
[----:B--2---:R-:W-:Y:S05]  /*14980*/  @P0 BRA `(.L_x_7213) ;  /* 0x0000005800640947 */ /* 0x004fea0003800000 */
[----:B-1----:R-:W2:Y:S01]  /*14990*/  LDL R2, [R1+0xc] ;  /* 0x00000c0001027983 */ /* 0x002ea20000100800 */
[----:B------:R-:W0:Y:S01]  /*149a0*/  S2UR UR5, SR_CgaCtaId ;  /* 0x00000000000579c3 */ /* 0x000e220000008800 */
[C---:B------:R-:W-:Y:S01]  /*149b0*/  IMAD.SHL.U32 R31, R0.reuse, 0x8, RZ ;  /* 0x00000008001f7824 */ /* 0x040fe200078e00ff */
[----:B------:R-:W-:Y:S01]  /*149c0*/  LOP3.LUT R4, R0, 0x7f, RZ, 0xc0, !PT ;  /* 0x0000007f00047812 */ /* 0x000fe200078ec0ff */
[----:B------:R-:W-:Y:S01]  /*149d0*/  UMOV UR4, 0x400 ;  /* 0x0000040000047882 */ /* 0x000fe20000000000 */
[----:B------:R-:W-:Y:S01]  /*149e0*/  BSSY B8, `(.L_x_7213) ;  /* 0x0000593000087945 */ /* 0x000fe20003800000 */
[----:B------:R-:W-:Y:S01]  /*149f0*/  MOV R29, 0x1 ;  /* 0x00000001001d7802 */ /* 0x000fe20000000f00 */
[----:B------:R-:W-:Y:S01]  /*14a00*/  IMAD.MOV.U32 R27, RZ, RZ, RZ ;  /* 0x000000ffff1b7224 */ /* 0x000fe200078e00ff */
[C---:B------:R-:W-:Y:S01]  /*14a10*/  LOP3.LUT R3, R31.reuse, 0x1f8, RZ, 0xc0, !PT ;  /* 0x000001f81f037812 */ /* 0x040fe200078ec0ff */
[----:B------:R-:W-:Y:S01]  /*14a20*/  IMAD.SHL.U32 R36, R4, 0x8, RZ ;  /* 0x0000000804247824 */ /* 0x000fe200078e00ff */
[----:B------:R-:W-:Y:S01]  /*14a30*/  LOP3.LUT R31, R31, 0x38, RZ, 0xc0, !PT ;  /* 0x000000381f1f7812 */ /* 0x000fe200078ec0ff */
[----:B------:R-:W-:Y:S01]  /*14a40*/  IMAD.MOV.U32 R28, RZ, RZ, 0x1 ;  /* 0x00000001ff1c7424 */ /* 0x000fe200078e00ff */
[----:B------:R-:W-:Y:S01]  /*14a50*/  LOP3.LUT R3, R3, 0x38, R0, 0x78, !PT ;  /* 0x0000003803037812 */ /* 0x000fe200078e7800 */
[----:B------:R-:W-:Y:S01]  /*14a60*/  IMAD.MOV.U32 R25, RZ, RZ, RZ ;  /* 0x000000ffff197224 */ /* 0x000fe200078e00ff */
[----:B------:R-:W-:Y:S01]  /*14a70*/  LOP3.LUT R30, R31, 0x40, RZ, 0xfc, !PT ;  /* 0x000000401f1e7812 */ /* 0x000fe200078efcff */
[----:B------:R-:W-:Y:S01]  /*14a80*/  ULDC.64 UR40, c[0x0][0x198] ;  /* 0x0000660000287ab9 */ /* 0x000fe20000000a00 */
[----:B------:R-:W-:Y:S01]  /*14a90*/  LOP3.LUT R36, R3, 0x200, R36, 0xf8, !PT ;  /* 0x0000020003247812 */ /* 0x000fe200078ef824 */
[----:B------:R-:W-:Y:S01]  /*14aa0*/  ULDC UR36, c[0x0][0xc] ;  /* 0x0000030000247ab9 */ /* 0x000fe20000000800 */
[----:B0-----:R-:W-:-:S06]  /*14ab0*/  ULEA UR4, UR5, UR4, 0x18 ;  /* 0x0000000405047291 */ /* 0x001fcc000f8ec03f */
[----:B------:R-:W-:Y:S02]  /*14ac0*/  MOV R22, UR4 ;  /* 0x0000000400167c02 */ /* 0x000fe40008000f00 */
[----:B--2---:R-:W-:-:S05]  /*14ad0*/  LOP3.LUT R0, R2, 0x2, RZ, 0xfc, !PT ;  /* 0x0000000202007812 */ /* 0x004fca00078efcff */
[----:B------:R0:W-:Y:S04]  /*14ae0*/  STL [R1+0x2c], R0 ;  /* 0x00002c0001007387 */ /* 0x0001e80000100800 */
[----:B------:R1:W-:Y:S01]  /*14af0*/  STL [R1+0x24], RZ ;  /* 0x000024ff01007387 */ /* 0x0003e20000100800 */
[----:B0-----:R-:W-:-:S05]  /*14b00*/  IMAD R0, R36, 0x2, R22 ;  /* 0x0000000224007824 */ /* 0x001fca00078e0216 */
[----:B------:R1:W-:Y:S02]  /*14b10*/  STL [R1+0x8], R0 ;  /* 0x0000080001007387 */ /* 0x0003e40000100800 */
.L_x_7312:
[----:B0-----:R-:W0:Y:S02]  /*14b20*/  LDC.64 R2, c[0x0][0xc88] ;  /* 0x00032200ff027b82 */ /* 0x001e240000000a00 */
[----:B0-----:R-:W-:-:S05]  /*14b30*/  IMAD.WIDE R2, R19, 0x4, R2 ;  /* 0x0000000413027825 */ /* 0x001fca00078e0202 */
[----:B-1----:R-:W1:Y:S01]  /*14b40*/  LDG.E R33, desc[UR38][R2.64] ;  /* 0x0000002602217981 */ /* 0x002e62000c1e1900 */
[----:B------:R-:W-:Y:S05]  /*14b50*/  YIELD ;  /* 0x0000000000007946 */ /* 0x000fea0003800000 */
[----:B------:R-:W-:Y:S01]  /*14b60*/  ULDC.64 UR4, c[0x0][0xa28] ;  /* 0x00028a0000047ab9 */ /* 0x000fe20000000a00 */
[----:B------:R-:W-:Y:S01]  /*14b70*/  MOV R9, RZ ;  /* 0x000000ff00097202 */ /* 0x000fe20000000f00 */
[----:B------:R-:W-:Y:S01]  /*14b80*/  IMAD.MOV.U32 R6, RZ, RZ, RZ ;  /* 0x000000ffff067224 */ /* 0x000fe200078e00ff */
[----:B------:R-:W-:Y:S01]  /*14b90*/  ISETP.NE.U32.AND P0, PT, RZ, UR4, PT ;  /* 0x00000004ff007c0c */ /* 0x000fe2000bf05070 */
[----:B------:R-:W-:Y:S01]  /*14ba0*/  ULDC.64 UR8, c[0x0][0xa18] ;  /* 0x0002860000087ab9 */ /* 0x000fe20000000a00 */
[----:B------:R-:W-:-:S02]  /*14bb0*/  ULDC.64 UR6, c[0x0][0xa10] ;  /* 0x0002840000067ab9 */ /* 0x000fc40000000a00 */
[----:B------:R-:W-:Y:S02]  /*14bc0*/  ISETP.NE.AND.EX P0, PT, RZ, UR5, PT, P0 ;  /* 0x00000005ff007c0c */ /* 0x000fe4000bf05300 */
[----:B-1----:R-:W-:-:S11]  /*14bd0*/  SHF.R.S32.HI R0, RZ, 0x1f, R33 ;  /* 0x0000001fff007819 */ /* 0x002fd60000011421 */
        /* <DEDUP_REMOVED lines=8> */
[----:B------:R-:W-:Y:S02]  /*14c60*/  ISETP.NE.U32.AND P2, PT, RZ, UR8, PT ;  /* 0x00000008ff007c0c */ /* 0x000fe4000bf45070 */
[----:B------:R-:W-:Y:S02]  /*14c70*/  ISETP.NE.AND.EX P0, PT, RZ, UR5, PT, P0 ;  /* 0x00000005ff007c0c */ /* 0x000fe4000bf05300 */
[----:B------:R-:W-:Y:S02]  /*14c80*/  ISETP.NE.AND.EX P2, PT, RZ, UR9, PT, P2 ;  /* 0x00000009ff007c0c */ /* 0x000fe4000bf45320 */
[----:B------:R-:W-:Y:S02]  /*14c90*/  ISETP.NE.U32.AND P1, PT, RZ, UR6, PT ;  /* 0x00000006ff007c0c */ /* 0x000fe4000bf25070 */
[----:B-1----:R-:W-:-:S02]  /*14ca0*/  IADD3 R2, P3, R23, UR4, RZ ;  /* 0x0000000417027c10 */ /* 0x002fc4000ff7e0ff */
[----:B------:R-:W-:Y:S02]  /*14cb0*/  ISETP.NE.AND.EX P1, PT, RZ, UR7, PT, P1 ;  /* 0x00000007ff007c0c */ /* 0x000fe4000bf25310 */
[C---:B------:R-:W-:Y:S02]  /*14cc0*/  IADD3.X R3, R24.reuse, UR5, RZ, P3, !PT ;  /* 0x0000000518037c10 */ /* 0x040fe40009ffe4ff */
[----:B------:R-:W-:Y:S02]  /*14cd0*/  IADD3 R4, P4, R23, UR6, RZ ;  /* 0x0000000617047c10 */ /* 0x000fe4000ff9e0ff */
[----:B0-----:R-:W-:Y:S01]  /*14ce0*/  MOV R0, RZ ;  /* 0x000000ff00007202 */ /* 0x001fe20000000f00 */
[----:B------:R-:W3:Y:S01]  /*14cf0*/  @P0 LDG.E R6, desc[UR38][R2.64] ;  /* 0x0000002602060981 */ /* 0x000ee2000c1e1900 */
[----:B------:R-:W-:Y:S01]  /*14d00*/  ULDC UR4, c[0x0][0x288] ;  /* 0x0000a20000047ab9 */ /* 0x000fe20000000800 */
[----:B------:R-:W-:Y:S01]  /*14d10*/  IADD3.X R5, R24, UR7, RZ, P4, !PT ;  /* 0x0000000718057c10 */ /* 0x000fe2000a7fe4ff */
[----:B------:R-:W-:Y:S01]  /*14d20*/  IMAD.U32 R8, RZ, RZ, UR4 ;  /* 0x00000004ff087e24 */ /* 0x000fe2000f8e00ff */
[----:B------:R-:W-:-:S03]  /*14d30*/  ULDC.64 UR4, c[0x0][0x418] ;  /* 0x0001060000047ab9 */ /* 0x000fc60000000a00 */
[----:B------:R-:W5:Y:S04]  /*14d40*/  @P1 LDG.E R0, desc[UR38][R4.64] ;  /* 0x0000002604001981 */ /* 0x000f68000c1e1900 */
[----:B---3--:R0:W-:Y:S02]  /*14d50*/  STL [R1+0x10], R6 ;  /* 0x0000100601007387 */ /* 0x0081e40000100800 */
[----:B0-----:R-:W-:-:S04]  /*14d60*/  @P2 IADD3 R6, P3, R23, UR8, RZ ;  /* 0x0000000817062c10 */ /* 0x001fc8000ff7e0ff */
[----:B------:R-:W-:-:S05]  /*14d70*/  @P2 IADD3.X R7, R24, UR9, RZ, P3, !PT ;  /* 0x0000000918072c10 */ /* 0x000fca0009ffe4ff */
[----:B------:R0:W3:Y:S01]  /*14d80*/  @P2 LDG.E R8, desc[UR38][R6.64] ;  /* 0x0000002606082981 */ /* 0x0000e2000c1e1900 */
[----:B------:R-:W-:-:S03]  /*14d90*/  UISETP.NE.U32.AND UP0, UPT, UR4, URZ, UPT ;  /* 0x0000003f0400728c */ /* 0x000fc6000bf05070 */
[----:B------:R-:W-:Y:S01]  /*14da0*/  ULDC UR4, c[0x0][0x424] ;  /* 0x0001090000047ab9 */ /* 0x000fe20000000800 */
[----:B------:R-:W-:-:S03]  /*14db0*/  UISETP.NE.AND.EX UP0, UPT, UR5, URZ, UPT, UP0 ;  /* 0x0000003f0500728c */ /* 0x000fc6000bf05300 */
[----:B------:R-:W-:Y:S01]  /*14dc0*/  ULDC UR5, c[0x0][0x2f0] ;  /* 0x0000bc0000057ab9 */ /* 0x000fe20000000800 */
[----:B------:R-:W-:-:S04]  /*14dd0*/  USEL UR4, UR4, 0x1, UP0 ;  /* 0x0000000104047887 */ /* 0x000fc80008000000 */
[----:B------:R-:W-:Y:S01]  /*14de0*/  UIMAD UR4, UR4, UR5, URZ ;  /* 0x00000005040472a4 */ /* 0x000fe2000f8e023f */
[----:B--2---:R-:W-:Y:S02]  /*14df0*/  STL [R1], R9 ;  /* 0x0000000901007387 */ /* 0x004fe40000100800 */
[----:B------:R-:W-:Y:S02]  /*14e00*/  ULDC UR5, c[0x0][0x348] ;  /* 0x0000d20000057ab9 */ /* 0x000fe40000000800 */
[----:B0-----:R-:W-:Y:S01]  /*14e10*/  IMAD.U32 R6, RZ, RZ, UR5 ;  /* 0x00000005ff067e24 */ /* 0x001fe2000f8e00ff */
        /* <DEDUP_REMOVED lines=8> */
.L_x_7214:
[----:B------:R-:W-:Y:S01]  /*14ea0*/  ULDC.64 UR4, c[0x0][0xa20] ;  /* 0x0002880000047ab9 */ /* 0x000fe20000000a00 */
[----:B------:R-:W-:Y:S01]  /*14eb0*/  IMAD.MOV.U32 R34, RZ, RZ, R33 ;  /* 0x000000ffff227224 */ /* 0x000fe200078e0021 */
[----:B------:R-:W-:-:S04]  /*14ec0*/  ISETP.NE.U32.AND P0, PT, RZ, UR4, PT ;  /* 0x00000004ff007c0c */ /* 0x000fc8000bf05070 */
[----:B------:R-:W-:-:S13]  /*14ed0*/  ISETP.NE.AND.EX P0, PT, RZ, UR5, PT, P0 ;  /* 0x00000005ff007c0c */ /* 0x000fda000bf05300 */
[----:B------:R-:W-:Y:S05]  /*14ee0*/  @!P0 BRA `(.L_x_7215) ;  /* 0x0000000000108947 */ /* 0x000fea0003800000 */
[----:B0-----:R-:W-:-:S04]  /*14ef0*/  IADD3 R2, P0, R23, UR4, RZ ;  /* 0x0000000417027c10 */ /* 0x001fc8000ff1e0ff */
[----:B------:R-:W-:-:S05]  /*14f00*/  IADD3.X R3, R24, UR5, RZ, P0, !PT ;  /* 0x0000000518037c10 */ /* 0x000fca00087fe4ff */
[----:B------:R1:W5:Y:S01]  /*14f10*/  LDG.E R8, desc[UR38][R2.64] ;  /* 0x0000002602087981 */ /* 0x000362000c1e1900 */
[----:B------:R-:W-:Y:S05]  /*14f20*/  BRA `(.L_x_7216) ;  /* 0x0000000000247947 */ /* 0x000fea0003800000 */
.L_x_7215:
        /* <DEDUP_REMOVED lines=8> */
[----:B--2---:R-:W-:-:S07]  /*14fb0*/  IADD3 R8, -R8, R7, RZ ;  /* 0x0000000708087210 */ /* 0x004fce0007ffe1ff */
.L_x_7216:
[----:B-1----:R-:W2:Y:S04]  /*14fc0*/  @P1 LDG.E R3, desc[UR38][R4.64] ;  /* 0x0000002604031981 */ /* 0x002ea8000c1e1900 */
[----:B0-----:R-:W2:Y:S01]  /*14fd0*/  @P1 LDG.E R2, desc[UR38][R4.64+0x4] ;  /* 0x0000042604021981 */ /* 0x001ea2000c1e1900 */
[----:B------:R-:W-:Y:S01]  /*14fe0*/  BSSY B0, `(.L_x_7217) ;  /* 0x000011a000007945 */ /* 0x000fe20003800000 */
[----:B--2---:R-:W-:Y:S02]  /*14ff0*/  @P1 IMAD.IADD R6, R2, 0x1, -R3 ;  /* 0x0000000102061824 */ /* 0x004fe400078e0a03 */
[----:B-----5:R-:W-:-:S05]  /*15000*/  IMAD.IADD R3, R8, 0x1, -R9 ;  /* 0x0000000108037824 */ /* 0x020fca00078e0a09 */
[----:B------:R-:W-:-:S05]  /*15010*/  IADD3 R37, R3, R6, RZ ;  /* 0x0000000603257210 */ /* 0x000fca0007ffe0ff */
[----:B------:R-:W-:-:S05]  /*15020*/  VIADD R2, R37, 0x7f ;  /* 0x0000007f25027836 */ /* 0x000fca0000000000 */
[----:B------:R-:W-:-:S04]  /*15030*/  SHF.R.S32.HI R7, RZ, 0x1f, R2 ;  /* 0x0000001fff077819 */ /* 0x000fc80000011402 */
[----:B------:R-:W-:-:S04]  /*15040*/  LEA.HI R4, R7, R2, RZ, 0x7 ;  /* 0x0000000207047211 */ /* 0x000fc800078f38ff */
[----:B------:R-:W-:Y:S01]  /*15050*/  LOP3.LUT R2, R4, 0xffffff80, RZ, 0xc0, !PT ;  /* 0xffffff8004027812 */ /* 0x000fe200078ec0ff */
[----:B------:R0:W-:Y:S03]  /*15060*/  STL [R1+0x20], R4 ;  /* 0x0000200401007387 */ /* 0x0001e60000100800 */
[----:B------:R-:W-:Y:S01]  /*15070*/  VIADDMNMX R7, R2, -R3, R6, PT ;  /* 0x8000000302077246 */ /* 0x000fe20003800106 */
[----:B------:R-:W-:-:S05]  /*15080*/  IMAD.MOV R2, RZ, RZ, -R3 ;  /* 0x000000ffff027224 */ /* 0x000fca00078e0a03 */
[----:B------:R-:W-:-:S04]  /*15090*/  VIMNMX R2, RZ, R2, !PT ;  /* 0x00000002ff027248 */ /* 0x000fc80007fe0100 */
[----:B------:R-:W-:Y:S02]  /*150a0*/  ISETP.GT.AND P0, PT, R7, R2, PT ;  /* 0x000000020700720c */ /* 0x000fe40003f04270 */
[----:B0-----:R-:W-:-:S11]  /*150b0*/  SHF.R.U32.HI R4, RZ, 0x7, R2 ;  /* 0x00000007ff047819 */ /* 0x001fd60000011602 */
[----:B------:R-:W-:-:S04]  /*150c0*/  @P0 IADD3 R3, R7, 0x7f, RZ ;  /* 0x0000007f07030810 */ /* 0x000fc80007ffe0ff */
        /* <DEDUP_REMOVED lines=14> */
.L_x_7410:
[----:B-1----:R-:W-:Y:S02]  /*151b0*/  ISETP.NE.AND P0, PT, R14, RZ, PT ;  /* 0x000000ff0e00720c */ /* 0x002fe40003f05270 */
[----:B------:R-:W-:-:S11]  /*151c0*/  PLOP3.LUT P6, PT, PT, PT, PT, 0x8, 0x0 ;  /* 0x000000000000781c */ /* 0x000fd60003fce170 */
[----:B------:R-:W-:Y:S05]  /*151d0*/  @P0 BRA `(.L_x_7220) ;  /* 0x00000000000c0947 */ /* 0x000fea0003800000 */
[----:B------:R-:W-:-:S03]  /*151e0*/  UMOV UR4, 0xffffffff ;  /* 0xffffffff00047882 */ /* 0x000fc60000000000 */
[----:B------:R-:W-:Y:S05]  /*151f0*/  BRA.DIV UR4, `(.L_x_7221) ;  /* 0x0000006e04c07947 */ /* 0x000fea000b800000 */
[----:B------:R-:W-:-:S13]  /*15200*/  ELECT P6, URZ, PT ;  /* 0x00000000003f782f */ /* 0x000fda00038c0000 */
.L_x_7220:
        /* <DEDUP_REMOVED lines=9> */
.L_x_7413:
[----:B------:R-:W-:Y:S05]  /*152a0*/  BSYNC B1 ;  /* 0x0000000000017941 */ /* 0x000fea0003800000 */
.L_x_7222:
[----:B------:R-:W-:Y:S04]  /*152b0*/  BSSY B1, `(.L_x_7224) ;  /* 0x000006e000017945 */ /* 0x000fe80003800000 */
[----:B------:R-:W-:Y:S05]  /*152c0*/  @!P6 BRA `(.L_x_7225) ;  /* 0x0000000400b0e947 */ /* 0x000fea0003800000 */
[----:B0-----:R-:W-:Y:S01]  /*152d0*/  IMAD R5, R27, 0x8, R22 ;  /* 0x000000081b057824 */ /* 0x001fe200078e0216 */
[----:B------:R-:W-:Y:S01]  /*152e0*/  SHF.L.U32 R6, R29, 0x1f, RZ ;  /* 0x0000001f1d067819 */ /* 0x000fe200000006ff */
[----:B------:R-:W0:Y:S01]  /*152f0*/  S2R R7, SR_TID.X ;  /* 0x0000000000077919 */ /* 0x000e220000002100 */
[----:B------:R-:W-:Y:S02]  /*15300*/  BSSY B2, `(.L_x_7226) ;  /* 0x0000005000027945 */ /* 0x000fe40003800000 */
[----:B------:R-:W1:Y:S01]  /*15310*/  SYNCS.PHASECHK.TRANS64.TRYWAIT P0, [R5+URZ+0x288a0], R6 ;  /* 0x0288a006050075a7 */ /* 0x000e62000800017f */
[----:B0-----:R-:W-:-:S04]  /*15320*/  LOP3.LUT R7, R7, 0x7f, RZ, 0xc0, !PT ;  /* 0x0000007f07077812 */ /* 0x001fc800078ec0ff */
[----:B------:R-:W-:Y:S01]  /*15330*/  ISETP.NE.AND P1, PT, R7, RZ, PT ;  /* 0x000000ff0700720c */ /* 0x000fe20003f25270 */
[----:B-1----:R-:W-:-:S12]  /*15340*/  @!P0 BRA `(.L_x_7227) ;  /* 0x0000006c00a08947 */ /* 0x002fd80003800000 */
.L_x_7414:
[----:B------:R-:W-:Y:S05]  /*15350*/  BSYNC B2 ;  /* 0x0000000000027941 */ /* 0x000fea0003800000 */
.L_x_7226:
[----:B------:R-:W-:Y:S04]  /*15360*/  BSSY B2, `(.L_x_7228) ;  /* 0x0000009000027945 */ /* 0x000fe80003800000 */
[----:B------:R-:W-:Y:S05]  /*15370*/  @P1 BRA `(.L_x_7229) ;  /* 0x00000000001c1947 */ /* 0x000fea0003800000 */
[----:B------:R-:W1:Y:S01]  /*15380*/  S2R R8, SR_TID.X ;  /* 0x0000000000087919 */ /* 0x000e620000002100 */
[----:B------:R-:W-:-:S04]  /*15390*/  IMAD.MOV.U32 R7, RZ, RZ, 0x8000 ;  /* 0x00008000ff077424 */ /* 0x000fc800078e00ff */
[----:B------:R2:W-:Y:S01]  /*153a0*/  SYNCS.ARRIVE.TRANS64 RZ, [R5+URZ+0x28890], R7 ;  /* 0x0288900705ff79a7 */ /* 0x0005e2000800003f */
[----:B-1----:R-:W-:-:S04]  /*153b0*/  LOP3.LUT R8, R8, 0x1f, RZ, 0xc0, !PT ;  /* 0x0000001f08087812 */ /* 0x002fc800078ec0ff */
[----:B------:R-:W-:-:S13]  /*153c0*/  ISETP.NE.AND P0, PT, R8, RZ, PT ;  /* 0x000000ff0800720c */ /* 0x000fda0003f05270 */
[----:B--2---:R-:W-:Y:S05]  /*153d0*/  @!P0 BRA `(.L_x_7229) ;  /* 0x0000000000048947 */ /* 0x004fea0003800000 */
[----:B------:R-:W-:Y:S01]  /*153e0*/  BPT.TRAP 0x1 ;  /* 0x000000040000795c */ /* 0x000fe20000300000 */
.L_x_7229:
[----:B------:R-:W-:Y:S05]  /*153f0*/  BSYNC B2 ;  /* 0x0000000000027941 */ /* 0x000fea0003800000 */
.L_x_7228:
[----:B------:R-:W-:Y:S01]  /*15400*/  MOV R12, RZ ;  /* 0x000000ff000c7202 */ /* 0x000fe20000000f00 */
[----:B------:R-:W-:Y:S01]  /*15410*/  IMAD R7, R3, 0x80, R0 ;  /* 0x0000008003077824 */ /* 0x000fe200078e0200 */
[----:B------:R-:W-:Y:S01]  /*15420*/  LEA R8, R27, R22, 0xf ;  /* 0x000000161b087211 */ /* 0x000fe200078e78ff */
[----:B------:R-:W-:Y:S01]  /*15430*/  UIADD3 UR4, UP0, UR40, 0x570, URZ ;  /* 0x0000057028047890 */ /* 0x000fe2000ff1e03f */
[----:B------:R-:W-:Y:S01]  /*15440*/  R2UR UR10, R12 ;  /* 0x000000000c0a72ca */ /* 0x000fe200000e0000 */
[----:B------:R-:W-:Y:S01]  /*15450*/  VIADD R7, R7, 0xffffff80 ;  /* 0xffffff8007077836 */ /* 0x000fe20000000000 */
[----:B------:R-:W-:Y:S01]  /*15460*/  PLOP3.LUT P0, PT, PT, PT, PT, 0x80, 0x0 ;  /* 0x000000000000781c */ /* 0x000fe20003f0f070 */
[----:B------:R-:W-:Y:S01]  /*15470*/  IMAD.SHL.U32 R9, R27, 0x4000, RZ ;  /* 0x000040001b097824 */ /* 0x000fe200078e00ff */
[----:B------:R-:W-:Y:S01]  /*15480*/  IADD3 R11, R8, 0x18400, RZ ;  /* 0x00018400080b7810 */ /* 0x000fe20007ffe0ff */
[----:B------:R-:W-:Y:S01]  /*15490*/  VIADD R10, R5, 0x28890 ;  /* 0x00028890050a7836 */ /* 0x000fe20000000000 */
[----:B------:R-:W-:Y:S01]  /*154a0*/  UIADD3.X UR5, URZ, UR41, URZ, UP0, !UPT ;  /* 0x000000293f057290 */ /* 0x000fe200087fe43f */
[----:B------:R-:W-:Y:S01]  /*154b0*/  UMOV UR6, 0x0 ;  /* 0x0000000000067882 */ /* 0x000fe20000000000 */
[----:B------:R-:W-:-:S10]  /*154c0*/  UMOV UR7, 0x12f00000 ;  /* 0x12f0000000077882 */ /* 0x000fd40000000000 */
.L_x_7230:
        /* <DEDUP_REMOVED lines=10> */
[----:B------:R-:W-:Y:S01]  /*15570*/  IMAD.MOV.U32 R13, RZ, RZ, 0x40 ;  /* 0x00000040ff0d7424 */ /* 0x000fe200078e00ff */
[----:B------:R-:W-:Y:S01]  /*15580*/  PLOP3.LUT P0, PT, PT, PT, PT, 0x80, 0x0 ;  /* 0x000000000000781c */ /* 0x000fe20003f0f070 */
[----:B------:R-:W-:Y:S01]  /*15590*/  VIADD R8, R8, 0x1c400 ;  /* 0x0001c40008087836 */ /* 0x000fe20000000000 */
[----:B------:R-:W-:Y:S01]  /*155a0*/  UMOV UR6, 0x0 ;  /* 0x0000000000067882 */ /* 0x000fe20000000000 */
[----:B------:R-:W-:Y:S01]  /*155b0*/  UMOV UR7, 0x12f00000 ;  /* 0x12f0000000077882 */ /* 0x000fe20000000000 */
[----:B------:R-:W-:-:S15]  /*155c0*/  R2UR UR10, R13 ;  /* 0x000000000d0a72ca */ /* 0x000fde00000e0000 */
.L_x_7231:
        /* <DEDUP_REMOVED lines=10> */
[----:B------:R-:W1:Y:S01]  /*15670*/  SYNCS.PHASECHK.TRANS64.TRYWAIT P0, [R5+URZ+0x288c0], R6 ;  /* 0x0288c006050075a7 */ /* 0x000e62000800017f */
[----:B------:R-:W-:Y:S04]  /*15680*/  BSSY B2, `(.L_x_7232) ;  /* 0x0000002000027945 */ /* 0x000fe80003800000 */
[----:B-1----:R-:W-:Y:S05]  /*15690*/  @!P0 BRA `(.L_x_7233) ;  /* 0x0000006800e08947 */ /* 0x002fea0003800000 */
.L_x_7415:
[----:B------:R-:W-:Y:S05]  /*156a0*/  BSYNC B2 ;  /* 0x0000000000027941 */ /* 0x000fea0003800000 */
.L_x_7232:
[----:B------:R-:W-:Y:S01]  /*156b0*/  BSSY B2, `(.L_x_7234) ;  /* 0x000000b000027945 */ /* 0x000fe20003800000 */
[----:B------:R-:W-:Y:S01]  /*156c0*/  MOV R10, 0x0 ;  /* 0x00000000000a7802 */ /* 0x000fe20000000f00 */
[----:B------:R-:W-:Y:S02]  /*156d0*/  IMAD.MOV.U32 R11, RZ, RZ, 0x12f00000 ;  /* 0x12f00000ff0b7424 */ /* 0x000fe400078e00ff */
[----:B------:R-:W-:Y:S05]  /*156e0*/  @P1 BRA `(.L_x_7235) ;  /* 0x00000000001c1947 */ /* 0x000fea0003800000 */
[----:B------:R-:W2:Y:S01]  /*156f0*/  S2R R8, SR_TID.X ;  /* 0x0000000000087919 */ /* 0x000ea20000002100 */
[----:B01----:R-:W-:-:S04]  /*15700*/  IMAD.MOV.U32 R6, RZ, RZ, 0x8000 ;  /* 0x00008000ff067424 */ /* 0x003fc800078e00ff */
[----:B------:R3:W-:Y:S01]  /*15710*/  SYNCS.ARRIVE.TRANS64 RZ, [R5+URZ+0x288b0], R6 ;  /* 0x0288b00605ff79a7 */ /* 0x0007e2000800003f */
[----:B--2---:R-:W-:-:S04]  /*15720*/  LOP3.LUT R8, R8, 0x1f, RZ, 0xc0, !PT ;  /* 0x0000001f08087812 */ /* 0x004fc800078ec0ff */
[----:B------:R-:W-:-:S13]  /*15730*/  ISETP.NE.AND P0, PT, R8, RZ, PT ;  /* 0x000000ff0800720c */ /* 0x000fda0003f05270 */
[----:B---3--:R-:W-:Y:S05]  /*15740*/  @!P0 BRA `(.L_x_7235) ;  /* 0x0000000000048947 */ /* 0x008fea0003800000 */
[----:B------:R-:W-:Y:S01]  /*15750*/  BPT.TRAP 0x1 ;  /* 0x000000040000795c */ /* 0x000fe20000300000 */
.L_x_7235:
[----:B------:R-:W-:Y:S05]  /*15760*/  BSYNC B2 ;  /* 0x0000000000027941 */ /* 0x000fea0003800000 */
.L_x_7234:
[----:B------:R-:W-:Y:S01]  /*15770*/  R2UR UR10, R12 ;  /* 0x000000000c0a72ca */ /* 0x000fe200000e0000 */
[----:B------:R-:W-:Y:S01]  /*15780*/  UIADD3 UR4, UP0, UR40, 0x670, URZ ;  /* 0x0000067028047890 */ /* 0x000fe2000ff1e03f */
[----:B------:R-:W-:Y:S01]  /*15790*/  R2UR UR6, R10 ;  /* 0x000000000a0672ca */ /* 0x000fe200000e0000 */
[----:B01----:R-:W-:Y:S01]  /*157a0*/  VIADD R5, R5, 0x288b0 ;  /* 0x000288b005057836 */ /* 0x003fe20000000000 */
[----:B------:R-:W-:Y:S01]  /*157b0*/  R2UR UR7, R11 ;  /* 0x000000000b0772ca */ /* 0x000fe200000e0000 */
[----:B------:R-:W-:Y:S01]  /*157c0*/  UIADD3.X UR5, URZ, UR41, URZ, UP0, !UPT ;  /* 0x000000293f057290 */ /* 0x000fe200087fe43f */
[----:B------:R-:W-:Y:S02]  /*157d0*/  LEA R9, R9, R22, 0x1 ;  /* 0x0000001609097211 */ /* 0x000fe400078e08ff */
[----:B------:R-:W-:-:S03]  /*157e0*/  PLOP3.LUT P0, PT, PT, PT, PT, 0x80, 0x0 ;  /* 0x000000000000781c */ /* 0x000fc60003f0f070 */
[----:B------:R-:W-:-:S10]  /*157f0*/  VIADD R6, R9, 0x400 ;  /* 0x0000040009067836 */ /* 0x000fd40000000000 */
.L_x_7236:
        /* <DEDUP_REMOVED lines=15> */
.L_x_7237:
        /* <DEDUP_REMOVED lines=10> */
.L_x_7225:
[----:B------:R-:W-:Y:S05]  /*15990*/  BSYNC B1 ;  /* 0x0000000000017941 */ /* 0x000fea0003800000 */
.L_x_7224:
        /* <DEDUP_REMOVED lines=9> */
.L_x_7252:
        /* <DEDUP_REMOVED lines=11> */
.L_x_7416:
[----:B------:R-:W-:Y:S05]  /*15ae0*/  BSYNC B2 ;  /* 0x0000000000027941 */ /* 0x000fea0003800000 */
.L_x_7240:
        /* <DEDUP_REMOVED lines=9> */
.L_x_7243:
[----:B------:R-:W-:Y:S05]  /*15b80*/  BSYNC B2 ;  /* 0x0000000000027941 */ /* 0x000fea0003800000 */
.L_x_7242:
[----:B------:R-:W-:Y:S01]  /*15b90*/  IMAD.MOV.U32 R12, RZ, RZ, RZ ;  /* 0x000000ffff0c7224 */ /* 0x000fe200078e00ff */
[----:B------:R-:W-:Y:S01]  /*15ba0*/  LEA R6, R27, R22, 0xf ;  /* 0x000000161b067211 */ /* 0x000fe200078e78ff */
        /* <DEDUP_REMOVED lines=9> */
.L_x_7244:
        /* <DEDUP_REMOVED lines=16> */
.L_x_7245:
        /* <DEDUP_REMOVED lines=13> */
.L_x_7417:
[----:B------:R-:W-:Y:S05]  /*15e10*/  BSYNC B2 ;  /* 0x0000000000027941 */ /* 0x000fea0003800000 */
.L_x_7246:
        /* <DEDUP_REMOVED lines=11> */
.L_x_7249:
[----:B------:R-:W-:Y:S05]  /*15ed0*/  BSYNC B2 ;  /* 0x0000000000027941 */ /* 0x000fea0003800000 */
.L_x_7248:
        /* <DEDUP_REMOVED lines=8> */
.L_x_7250:
        /* <DEDUP_REMOVED lines=15> */
.L_x_7251:
        /* <DEDUP_REMOVED lines=10> */
.L_x_7239:
[----:B------:R-:W-:Y:S05]  /*160f0*/  BSYNC B1 ;  /* 0x0000000000017941 */ /* 0x000fea0003800000 */
.L_x_7238:
        /* <DEDUP_REMOVED lines=8> */
.L_x_7218:
[----:B------:R-:W-:Y:S05]  /*16180*/  BSYNC B0 ;  /* 0x0000000000007941 */ /* 0x000fea0003800000 */
.L_x_7217:
[----:B------:R-:W-:Y:S05]  /*16190*/  @!P0 WARPSYNC.ALL ;  /* 0x0000000000008948 */ /* 0x000fea0003800000 */
[----:B------:R-:W-:Y:S01]  /*161a0*/  @!P0 BAR.SYNC.DEFER_BLOCKING 0xc, 0x180 ;  /* 0x0306000000008b1d */ /* 0x000fe20000010000 */
[----:B------:R-:W-:-:S05]  /*161b0*/  ISETP.GT.AND P0, PT, R37, RZ, PT ;  /* 0x000000ff2500720c */ /* 0x000fca0003f04270 */
[----:B------:R-:W-:Y:S08]  /*161c0*/  BSSY B7, `(.L_x_7253) ;  /* 0x0000376000077945 */ /* 0x000ff00003800000 */
        /* <DEDUP_REMOVED lines=18> */
.L_x_7254:
        /* <DEDUP_REMOVED lines=9> */
[----:B0-----:R-:W-:Y:S01]  /*16380*/  IMAD.U32 R5, RZ, RZ, UR7 ;  /* 0x00000007ff057e24 */ /* 0x001fe2000f8e00ff */
        /* <DEDUP_REMOVED lines=9> */
[----:B0-----:R-:W-:Y:S05]  /*16420*/  CALL.ABS.NOINC R2 ;  /* 0x0000000002007343 */ /* 0x001fea0003c00000 */
.L_x_7257:
[----:B------:R-:W-:Y:S05]  /*16430*/  BSYNC B6 ;  /* 0x0000000000067941 */ /* 0x000fea0003800000 */
.L_x_7256:
        /* <DEDUP_REMOVED lines=11> */
[----:B0-----:R-:W-:Y:S01]  /*164f0*/  IMAD.U32 R5, RZ, RZ, UR7 ;  /* 0x00000007ff057e24 */ /* 0x001fe2000f8e00ff */
[----:B------:R-:W-:Y:S01]  /*16500*/  MOV R11, UR5 ;  /* 0x00000005000b7c02 */ /* 0x000fe20008000f00 */
[----:B------:R-:W-:Y:S01]  /*16510*/  IMAD.U32 R7, RZ, RZ, UR9 ;  /* 0x00000009ff077e24 */ /* 0x000fe2000f8e00ff */
[----:B------:R-:W-:Y:S01]  /*16520*/  MOV R13, RZ ;  /* 0x000000ff000d7202 */ /* 0x000fe20000000f00 */
[----:B------:R-:W-:-:S02]  /*16530*/  IMAD.U32 R10, RZ, RZ, UR4 ;  /* 0x00000004ff0a7e24 */ /* 0x000fc4000f8e00ff */
[----:B------:R-:W-:Y:S02]  /*16540*/  IMAD.MOV.U32 R8, RZ, RZ, 0x70 ;  /* 0x00000070ff087424 */ /* 0x000fe400078e00ff */
[----:B-1----:R-:W-:-:S07]  /*16550*/  IMAD.MOV.U32 R12, RZ, RZ, 0x1 ;  /* 0x00000001ff0c7424 */ /* 0x002fce00078e00ff */
[----:B------:R-:W-:-:S07]  /*16560*/  LEPC R20, `(.L_x_7260) ;  /* 0x000000001014794e */ /* 0x000fce0000000000 */
[----:B--2---:R-:W-:Y:S05]  /*16570*/  CALL.ABS.NOINC R2 ;  /* 0x0000000002007343 */ /* 0x004fea0003c00000 */
.L_x_7260:
        /* <DEDUP_REMOVED lines=15> */
.L_x_7259:
[----:B------:R-:W-:Y:S05]  /*16670*/  BSYNC B6 ;  /* 0x0000000000067941 */ /* 0x000fea0003800000 */
.L_x_7258:
[----:B------:R-:W2:Y:S01]  /*16680*/  LDL R26, [R1+0x20] ;  /* 0x00002000011a7983 */ /* 0x000ea20000100800 */
[----:B------:R-:W-:Y:S01]  /*16690*/  ULDC.64 UR4, c[0x0][0x9f8] ;  /* 0x00027e0000047ab9 */ /* 0x000fe20000000a00 */
[----:B------:R-:W1:Y:S01]  /*166a0*/  LDC R7, c[0x0][0x430] ;  /* 0x00010c00ff077b82 */ /* 0x000e620000000800 */
[----:B------:R-:W-:Y:S01]  /*166b0*/  ISETP.NE.U32.AND P0, PT, RZ, UR4, PT ;  /* 0x00000004ff007c0c */ /* 0x000fe2000bf05070 */
[----:B------:R-:W0:Y:S03]  /*166c0*/  LDL R21, [R1] ;  /* 0x0000000001157983 */ /* 0x000e260000100800 */
[----:B------:R-:W-:Y:S01]  /*166d0*/  ISETP.NE.AND.EX P0, PT, RZ, UR5, PT, P0 ;  /* 0x00000005ff007c0c */ /* 0x000fe2000bf05300 */
[----:B------:R-:W3:Y:S01]  /*166e0*/  LDL R20, [R1+0x2c] ;  /* 0x00002c0001147983 */ /* 0x000ee20000100800 */
[----:B------:R-:W4:Y:S11]  /*166f0*/  S2R R35, SR_TID.X ;  /* 0x0000000000237919 */ /* 0x000f360000002100 */
[----:B------:R-:W-:Y:S01]  /*16700*/  @P0 IADD3 R2, P1, R23, UR4, RZ ;  /* 0x0000000417020c10 */ /* 0x000fe2000ff3e0ff */
[----:B------:R-:W4:Y:S01]  /*16710*/  S2R R0, SR_TID.X ;  /* 0x0000000000007919 */ /* 0x000f220000002100 */
[----:B------:R-:W-:-:S02]  /*16720*/  ULDC UR4, c[0x0][0x2f4] ;  /* 0x0000bd0000047ab9 */ /* 0x000fc40000000800 */
[----:B------:R-:W-:-:S05]  /*16730*/  @P0 IADD3.X R3, R24, UR5, RZ, P1, !PT ;  /* 0x0000000518030c10 */ /* 0x000fca0008ffe4ff */
[----:B------:R0:W3:Y:S01]  /*16740*/  @P0 LDG.E R34, desc[UR38][R2.64] ;  /* 0x0000002602220981 */ /* 0x0000e2000c1e1900 */
[----:B-1----:R-:W-:-:S13]  /*16750*/  ISETP.NE.AND P1, PT, R7, 0x1, PT ;  /* 0x000000010700780c */ /* 0x002fda0003f25270 */
[----:B------:R-:W1:Y:S01]  /*16760*/  @P1 LDC R6, c[0x0][0x434] ;  /* 0x00010d00ff061b82 */ /* 0x000e620000000800 */
[----:B----4-:R-:W-:-:S04]  /*16770*/  LOP3.LUT R35, R35, 0x7f, RZ, 0xc0, !PT ;  /* 0x0000007f23237812 */ /* 0x010fc800078ec0ff */
[----:B------:R-:W-:Y:S01]  /*16780*/  SHF.R.U32.HI R35, RZ, 0x3, R35 ;  /* 0x00000003ff237819 */ /* 0x000fe20000011623 */
[----:B------:R-:W-:-:S05]  /*16790*/  IMAD.SHL.U32 R0, R0, 0x10, RZ ;  /* 0x0000001000007824 */ /* 0x000fca00078e00ff */
[----:B------:R-:W-:Y:S02]  /*167a0*/  LOP3.LUT R0, R0, 0x70, RZ, 0xc0, !PT ;  /* 0x0000007000007812 */ /* 0x000fe400078ec0ff */
[----:B------:R-:W-:Y:S01]  /*167b0*/  LOP3.LUT R32, R32, 0xfffffffb, RZ, 0xc0, !PT ;  /* 0xfffffffb20207812 */ /* 0x000fe200078ec0ff */
[----:B------:R-:W-:Y:S01]  /*167c0*/  UMOV UR5, 0xffffffff ;  /* 0xffffffff00057882 */ /* 0x000fe20000000000 */
[----:B--2---:R-:W-:-:S05]  /*167d0*/  LEA.HI.SX32 R26, R26, 0xffffffff, 0x19 ;  /* 0xffffffff1a1a7811 */ /* 0x004fca00078fcaff */
[----:B------:R-:W-:-:S05]  /*167e0*/  IMAD.SHL.U32 R8, R26, 0x80, RZ ;  /* 0x000000801a087824 */ /* 0x000fca00078e00ff */
[----:B------:R-:W-:Y:S02]  /*167f0*/  LOP3.LUT R4, R8, R35, R0, 0xfe, !PT ;  /* 0x0000002308047212 */ /* 0x000fe400078efe00 */
[----:B------:R-:W2:Y:S02]  /*16800*/  @P1 LDC R0, c[0x0][0x438] ;  /* 0x00010e00ff001b82 */ /* 0x000ea40000000800 */
[C---:B------:R-:W-:Y:S02]  /*16810*/  ISETP.GE.AND P0, PT, R4.reuse, R37, PT ;  /* 0x000000250400720c */ /* 0x040fe40003f06270 */
[----:B0-----:R-:W-:-:S11]  /*16820*/  IADD3 R5, R4, R21, RZ ;  /* 0x0000001504057210 */ /* 0x001fd60007ffe0ff */
[----:B------:R-:W0:Y:S01]  /*16830*/  @!P0 LDC.64 R2, c[0x0][0x428] ;  /* 0x00010a00ff028b82 */ /* 0x000e220000000a00 */
[----:B-1----:R-:W-:-:S04]  /*16840*/  @P1 IMAD.HI.U32 R6, R5, R6, RZ ;  /* 0x0000000605061227 */ /* 0x002fc800078e00ff */
[----:B------:R-:W-:Y:S01]  /*16850*/  IMAD.MOV.U32 R4, RZ, RZ, R5 ;  /* 0x000000ffff047224 */ /* 0x000fe200078e0005 */
[----:B--2---:R-:W-:Y:S02]  /*16860*/  @P1 SHF.R.U32.HI R4, RZ, R0, R6 ;  /* 0x00000000ff041219 */ /* 0x004fe40000011606 */
[----:B---3--:R-:W-:-:S03]  /*16870*/  SHF.R.S32.HI R9, RZ, 0x1f, R34 ;  /* 0x0000001fff097819 */ /* 0x008fc60000011422 */
        /* <DEDUP_REMOVED lines=8> */
[----:B------:R-:W-:Y:S02]  /*16900*/  ISETP.NE.AND P2, PT, R20, 0x3, PT ;  /* 0x000000031400780c */ /* 0x000fe40003f45270 */
[----:B0-----:R-:W-:-:S04]  /*16910*/  @!P0 LEA R2, P1, R4, R2, 0x2 ;  /* 0x0000000204028211 */ /* 0x001fc800078210ff */
[----:B------:R-:W-:Y:S01]  /*16920*/  @!P0 LEA.HI.X R3, R4, R3, R6, 0x2, P1 ;  /* 0x0000000304038211 */ /* 0x000fe200008f1406 */
[----:B------:R-:W-:-:S06]  /*16930*/  IMAD.MOV.U32 R4, RZ, RZ, RZ ;  /* 0x000000ffff047224 */ /* 0x000fcc00078e00ff */
[----:B------:R0:W5:Y:S01]  /*16940*/  @!P0 LDG.E R4, desc[UR38][R2.64] ;  /* 0x0000002602048981 */ /* 0x000162000c1e1900 */
[----:B------:R-:W-:Y:S02]  /*16950*/  ISETP.GE.AND P0, PT, R31, UR4, PT ;  /* 0x000000041f007c0c */ /* 0x000fe4000bf06270 */
[----:B------:R-:W-:Y:S01]  /*16960*/  @P2 LOP3.LUT R32, R32, 0x4, RZ, 0xfc, !PT ;  /* 0x0000000420202812 */ /* 0x000fe200078efcff */
[----:B------:R0:W-:Y:S03]  /*16970*/  STL [R1+0x4], R9 ;  /* 0x0000040901007387 */ /* 0x0001e60000100800 */
[----:B------:R-:W-:-:S07]  /*16980*/  LOP3.LUT R32, R32, 0xfffffffd, RZ, 0xc0, !PT ;  /* 0xfffffffd20207812 */ /* 0x000fce00078ec0ff */
[----:B------:R-:W-:Y:S02]  /*16990*/  @P0 LOP3.LUT R32, R32, 0x2, RZ, 0xfc, !PT ;  /* 0x0000000220200812 */ /* 0x000fe400078efcff */
[----:B------:R-:W-:Y:S02]  /*169a0*/  ISETP.GE.AND P0, PT, R30, UR4, PT ;  /* 0x000000041e007c0c */ /* 0x000fe4000bf06270 */
[----:B------:R-:W-:-:S11]  /*169b0*/  LOP3.LUT R32, R32, 0xfffffffe, RZ, 0xc0, !PT ;  /* 0xfffffffe20207812 */ /* 0x000fd600078ec0ff */
[----:B------:R-:W-:Y:S01]  /*169c0*/  @P0 LOP3.LUT R32, R32, 0x1, RZ, 0xfc, !PT ;  /* 0x0000000120200812 */ /* 0x000fe200078efcff */
[----:B0-----:R-:W-:Y:S06]  /*169d0*/  BRA.DIV UR5, `(.L_x_7261) ;  /* 0x0000005a054c7947 */ /* 0x001fec000b800000 */
.L_x_7420:
[----:B------:R-:W-:Y:S01]  /*169e0*/  SHF.R.S32.HI R35, RZ, 0x1f, R18 ;  /* 0x0000001fff237819 */ /* 0x000fe20000011412 */
[----:B------:R-:W-:Y:S06]  /*169f0*/  @!P2 BRA `(.L_x_7262) ;  /* 0x000000000004a947 */ /* 0x000fec0003800000 */
[----:B------:R-:W-:Y:S01]  /*16a00*/  BPT.TRAP 0x1 ;  /* 0x000000040000795c */ /* 0x000fe20000300000 */
.L_x_7262:
[----:B------:R-:W-:Y:S01]  /*16a10*/  SHF.R.S32.HI R5, RZ, 0x1f, R0 ;  /* 0x0000001fff057819 */ /* 0x000fe20000011400 */
[----:B------:R-:W-:Y:S01]  /*16a20*/  ULDC.64 UR4, c[0x0][0x328] ;  /* 0x0000ca0000047ab9 */ /* 0x000fe20000000a00 */
[----:B------:R-:W-:Y:S01]  /*16a30*/  BSSY B0, `(.L_x_7263) ;  /* 0x0000017000007945 */ /* 0x000fe20003800000 */
[----:B------:R-:W-:-:S04]  /*16a40*/  IMAD.WIDE.U32 R2, R0, UR4, RZ ;  /* 0x0000000400027c25 */ /* 0x000fc8000f8e00ff */
[----:B------:R-:W-:-:S04]  /*16a50*/  IMAD R6, R5, UR4, RZ ;  /* 0x0000000405067c24 */ /* 0x000fc8000f8e02ff */
[----:B------:R-:W-:Y:S01]  /*16a60*/  IMAD R6, R0, UR5, R6 ;  /* 0x0000000500067c24 */ /* 0x000fe2000f8e0206 */
        /* <DEDUP_REMOVED lines=19> */
.L_x_7421:
[----:B------:R-:W-:Y:S05]  /*16ba0*/  BSYNC B0 ;  /* 0x0000000000007941 */ /* 0x000fea0003800000 */
.L_x_7263:
        /* <DEDUP_REMOVED lines=9> */
[----:B------:R-:W-:Y:S02]  /*16c40*/  IADD3 R3, R3, R5, RZ ;  /* 0x0000000503037210 */ /* 0x000fe40007ffe0ff */
[C---:B------:R-:W-:Y:S01]  /*16c50*/  IMAD R6, R4.reuse, UR5, R6 ;  /* 0x0000000504067c24 */ /* 0x040fe2000f8e0206 */
[----:B------:R-:W-:Y:S01]  /*16c60*/  LEA R5, R25, R36, 0xe ;  /* 0x0000002419057211 */ /* 0x000fe200078e70ff */
[----:B------:R-:W-:Y:S01]  /*16c70*/  IMAD.WIDE.U32 R2, R4, UR4, R2 ;  /* 0x0000000404027c25 */ /* 0x000fe2000f8e0002 */
[----:B------:R-:W-:-:S03]  /*16c80*/  ULDC.64 UR4, c[0x0][0x308] ;  /* 0x0000c20000047ab9 */ /* 0x000fc60000000a00 */
[----:B------:R-:W-:Y:S02]  /*16c90*/  IMAD.IADD R3, R3, 0x1, R6 ;  /* 0x0000000103037824 */ /* 0x000fe400078e0206 */
[----:B------:R-:W-:Y:S02]  /*16ca0*/  IMAD R0, R35, UR4, RZ ;  /* 0x0000000423007c24 */ /* 0x000fe4000f8e02ff */
[----:B------:R-:W-:-:S04]  /*16cb0*/  IMAD.WIDE.U32 R2, R18, UR4, R2 ;  /* 0x0000000412027c25 */ /* 0x000fc8000f8e0002 */
[----:B------:R-:W-:Y:S01]  /*16cc0*/  IMAD R0, R18, UR5, R0 ;  /* 0x0000000512007c24 */ /* 0x000fe2000f8e0200 */
[----:B-1----:R-:W-:Y:S01]  /*16cd0*/  LOP3.LUT R9, R9, 0x7f, RZ, 0xc0, !PT ;  /* 0x0000007f09097812 */ /* 0x002fe200078ec0ff */
[----:B------:R-:W-:Y:S02]  /*16ce0*/  ULDC.64 UR4, c[0x0][0x2e8] ;  /* 0x0000ba0000047ab9 */ /* 0x000fe40000000a00 */
[----:B------:R-:W-:Y:S01]  /*16cf0*/  IMAD.IADD R0, R3, 0x1, R0 ;  /* 0x0000000103007824 */ /* 0x000fe200078e0200 */
[----:B------:R-:W-:Y:S02]  /*16d00*/  SHF.R.U32.HI R9, RZ, 0x3, R9 ;  /* 0x00000003ff097819 */ /* 0x000fe40000011609 */
[C---:B------:R-:W-:Y:S01]  /*16d10*/  LEA R4, P0, R2.reuse, UR4, 0x1 ;  /* 0x0000000402047c11 */ /* 0x040fe2000f8008ff */
[----:B------:R-:W-:Y:S01]  /*16d20*/  UMOV UR4, 0xffffffff ;  /* 0xffffffff00047882 */ /* 0x000fe20000000000 */
[----:B------:R-:W-:Y:S02]  /*16d30*/  IADD3 R6, -R9, R37, -R8 ;  /* 0x0000002509067210 */ /* 0x000fe40007ffe908 */
[----:B------:R-:W-:-:S02]  /*16d40*/  LEA.HI.X R0, R2, UR5, R0, 0x1, P0 ;  /* 0x0000000502007c11 */ /* 0x000fc400080f0c00 */
[----:B------:R-:W-:Y:S01]  /*16d50*/  ISETP.GE.AND P0, PT, R6, 0x1, PT ;  /* 0x000000010600780c */ /* 0x000fe20003f06270 */
[----:B------:R-:W-:-:S12]  /*16d60*/  BRA.DIV UR4, `(.L_x_7265) ;  /* 0x0000005604b07947 */ /* 0x000fd8000b800000 */
[----:B------:R-:W0:Y:S01]  /*16d70*/  SHFL.IDX PT, R3, R4, RZ, 0x181f ;  /* 0x00181fff04037589 */ /* 0x000e2200000e0000 */
[----:B------:R-:W-:-:S03]  /*16d80*/  @P0 IMAD R8, R5, 0x2, R22 ;  /* 0x0000000205080824 */ /* 0x000fc600078e0216 */
[----:B------:R-:W1:Y:S01]  /*16d90*/  SHFL.IDX PT, R2, R0, RZ, 0x181f ;  /* 0x00181fff00027589 */ /* 0x000e6200000e0000 */
[----:B0-----:R-:W-:-:S05]  /*16da0*/  @P0 LEA R3, P1, R31, R3, 0x1 ;  /* 0x000000031f030211 */ /* 0x001fca00078208ff */
[----:B-1----:R-:W-:-:S05]  /*16db0*/  @P0 IMAD.X R2, RZ, RZ, R2, P1 ;  /* 0x000000ffff020224 */ /* 0x002fca00008e0602 */
[----:B------:R-:W-:-:S04]  /*16dc0*/  @P0 LOP3.LUT R3, R3, R2, RZ, 0x3c, !PT ;  /* 0x0000000203030212 */ /* 0x000fc800078e3cff */
[----:B------:R-:W-:-:S04]  /*16dd0*/  @P0 LOP3.LUT R2, R3, R2, RZ, 0x3c, !PT ;  /* 0x0000000203020212 */ /* 0x000fc800078e3cff */
[----:B------:R-:W-:-:S05]  /*16de0*/  @P0 LOP3.LUT R3, R3, R2, RZ, 0x3c, !PT ;  /* 0x0000000203030212 */ /* 0x000fca00078e3cff */
[----:B------:R-:W-:Y:S01]  /*16df0*/  @!PT LDS RZ, [RZ] ;  /* 0x00000000fffff984 */ /* 0x000fe20000000800 */
        /* <DEDUP_REMOVED lines=68> */
[----:B------:R0:W-:Y:S04]  /*17240*/  @P0 LDGSTS.E.BYPASS.LTC128B.128 [R8+0x1f400], desc[UR38][R2.64+0x80], !P2 ;  /* 0x1f40008002080fae */ /* 0x0001e8000d101d66 */
[----:B0-2---:R0:W1:Y:S02]  /*17250*/  SHFL.IDX PT, R2, R4, 0x7, 0x181f ;  /* 0x00f81f0004027f89 */ /* 0x00506400000e0000 */
.L_x_7439:
        /* <DEDUP_REMOVED lines=8> */
[----:B------:R1:W-:Y:S01]  /*172e0*/  @P0 LDGSTS.E.BYPASS.LTC128B.128 [R5+0x1fc00], desc[UR38][R2.64+0x80], !P2 ;  /* 0x1fc0008002050fae */ /* 0x0003e2000d101d66 */
[----:B------:R-:W-:Y:S01]  /*172f0*/  PLOP3.LUT P0, PT, PT, PT, PT, 0x80, 0x0 ;  /* 0x000000000000781c */ /* 0x000fe20003f0f070 */
[----:B------:R-:W-:-:S12]  /*17300*/  NOP ;  /* 0x0000000000007918 */ /* 0x000fd80000000000 */
.L_x_7266:
        /* <DEDUP_REMOVED lines=11> */
.L_x_7267:
[----:B-1----:R1:W5:Y:S01]  /*173c0*/  LDL.LU R3, [R1+0x10] ;  /* 0x0000100001037983 */ /* 0x0023620000300800 */
[----:B------:R1:W-:Y:S03]  /*173d0*/  SYNCS.ARRIVE.TRANS64.A1T0 RZ, [R7+URZ+0x28830], RZ ;  /* 0x028830ff07ff79a7 */ /* 0x0003e6000810003f */
[----:B0-----:R1:W5:Y:S02]  /*173e0*/  LDL.LU R4, [R1+0x18] ;  /* 0x0000180001047983 */ /* 0x0013640000300800 */
[----:B------:R-:W-:Y:S05]  /*173f0*/  WARPSYNC.ALL ;  /* 0x0000000000007948 */ /* 0x000fea0003800000 */
[----:B------:R-:W-:Y:S01]  /*17400*/  ULDC.64 UR4, c[0x0][0x298] ;  /* 0x0000a60000047ab9 */ /* 0x000fe20000000a00 */
[----:B------:R-:W-:Y:S01]  /*17410*/  ULDC.64 UR6, c[0x0][0xa00] ;  /* 0x0002800000067ab9 */ /* 0x000fe20000000a00 */
[----:B------:R-:W-:Y:S01]  /*17420*/  VIADD R2, R22, 0x10400 ;  /* 0x0001040016027836 */ /* 0x000fe20000000000 */
[----:B------:R-:W-:Y:S01]  /*17430*/  BAR.SYNC.DEFER_BLOCKING 0x8, 0x180 ;  /* 0x0206000000007b1d */ /* 0x000fe20000010000 */
[----:B------:R-:W-:-:S03]  /*17440*/  ISETP.NE.U32.AND P0, PT, RZ, UR6, PT ;  /* 0x00000006ff007c0c */ /* 0x000fc6000bf05070 */
[----:B------:R-:W-:Y:S02]  /*17450*/  LOP3.LUT P1, RZ, R2, 0x3ff, RZ, 0xc0, !PT ;  /* 0x000003ff02ff7812 */ /* 0x000fe4000782c0ff */
[----:B------:R-:W-:Y:S01]  /*17460*/  ISETP.NE.AND.EX P0, PT, RZ, UR7, PT, P0 ;  /* 0x00000007ff007c0c */ /* 0x000fe2000bf05300 */
[----:B------:R-:W-:Y:S03]  /*17470*/  BSSY B6, `(.L_x_7268) ;  /* 0x000001c000067945 */ /* 0x000fe60003800000 */
[----:B------:R-:W-:Y:S02]  /*17480*/  SEL R33, R33, RZ, !P0 ;  /* 0x000000ff21217207 */ /* 0x000fe40004000000 */
[----:B-----5:R-:W-:Y:S02]  /*17490*/  SHF.R.S32.HI R0, RZ, 0x1f, R3 ;  /* 0x0000001fff007819 */ /* 0x020fe40000011403 */
[----:B------:R-:W-:-:S03]  /*174a0*/  SEL R4, R4, RZ, !P0 ;  /* 0x000000ff04047207 */ /* 0x000fc60004000000 */
[----:B------:R-:W-:-:S04]  /*174b0*/  IMAD R0, R0, UR4, RZ ;  /* 0x0000000400007c24 */ /* 0x000fc8000f8e02ff */
[C---:B------:R-:W-:Y:S02]  /*174c0*/  IMAD R0, R3.reuse, UR5, R0 ;  /* 0x0000000503007c24 */ /* 0x040fe4000f8e0200 */
[----:B------:R-:W-:-:S05]  /*174d0*/  IMAD.WIDE.U32 R2, R3, UR4, RZ ;  /* 0x0000000403027c25 */ /* 0x000fca000f8e00ff */
[----:B------:R-:W-:Y:S01]  /*174e0*/  IADD3 R0, R3, R0, RZ ;  /* 0x0000000003007210 */ /* 0x000fe20007ffe0ff */
        /* <DEDUP_REMOVED lines=20> */
.L_x_7269:
[----:B------:R-:W-:Y:S05]  /*17630*/  BSYNC B6 ;  /* 0x0000000000067941 */ /* 0x000fea0003800000 */
.L_x_7268:
[----:B------:R-:W2:Y:S01]  /*17640*/  LDL.LU R20, [R1+0x28] ;  /* 0x0000280001147983 */ /* 0x000ea20000300800 */
[----:B------:R-:W-:Y:S01]  /*17650*/  ULDC.64 UR4, c[0x0][0x2d8] ;  /* 0x0000b60000047ab9 */ /* 0x000fe20000000a00 */
[----:B------:R-:W3:Y:S01]  /*17660*/  LDC R8, c[0x0][0x448] ;  /* 0x00011200ff087b82 */ /* 0x000ee20000000800 */
[----:B------:R-:W4:Y:S01]  /*17670*/  S2R R6, SR_TID.X ;  /* 0x0000000000067919 */ /* 0x000f220000002100 */
[----:B0-----:R-:W-:Y:S01]  /*17680*/  IMAD.SHL.U32 R4, R17, 0x80, RZ ;  /* 0x0000008011047824 */ /* 0x001fe200078e00ff */
[----:B------:R-:W-:Y:S01]  /*17690*/  ULDC.64 UR6, c[0x0][0x280] ;  /* 0x0000a00000067ab9 */ /* 0x000fe20000000a00 */
[----:B------:R-:W4:Y:S04]  /*176a0*/  LDL.LU R21, [R1+0x18] ;  /* 0x0000180001157983 */ /* 0x000f280000300800 */
[----:B------:R-:W4:Y:S01]  /*176b0*/  LDL.LU.64 R2, [R1+0x10] ;  /* 0x0000100001027983 */ /* 0x000f220000300a00 */
[----:B------:R-:W-:-:S03]  /*176c0*/  IMAD R0, R35, UR4, RZ ;  /* 0x0000000423007c24 */ /* 0x000fc6000f8e02ff */
[----:B------:R0:W5:Y:S01]  /*176d0*/  LDL R9, [R1+0x8] ;  /* 0x0000080001097983 */ /* 0x0001620000100800 */
[----:B------:R-:W-:Y:S01]  /*176e0*/  IMAD R5, R18, UR5, R0 ;  /* 0x0000000512057c24 */ /* 0x000fe2000f8e0200 */
[----:B---3--:R-:W-:Y:S01]  /*176f0*/  ISETP.NE.AND P0, PT, R8, 0x1, PT ;  /* 0x000000010800780c */ /* 0x008fe20003f05270 */
[----:B----4-:R-:W-:Y:S02]  /*17700*/  IMAD.MOV.U32 R3, RZ, RZ, R21 ;  /* 0x000000ffff037224 */ /* 0x010fe400078e0015 */
[----:B------:R-:W-:Y:S01]  /*17710*/  IMAD.WIDE.U32 R2, R18, UR4, R2 ;  /* 0x0000000412027c25 */ /* 0x000fe2000f8e0002 */
[----:B------:R-:W-:-:S03]  /*17720*/  ULDC.64 UR4, c[0x0][0x2e0] ;  /* 0x0000b80000047ab9 */ /* 0x000fc60000000a00 */
[----:B--2---:R-:W-:Y:S02]  /*17730*/  IMAD R0, R20, UR4, RZ ;  /* 0x0000000414007c24 */ /* 0x004fe4000f8e02ff */
[----:B------:R-:W2:Y:S01]  /*17740*/  S2R R20, SR_TID.X ;  /* 0x0000000000147919 */ /* 0x000ea20000002100 */
[----:B------:R-:W-:Y:S02]  /*17750*/  IMAD.IADD R3, R3, 0x1, R5 ;  /* 0x0000000103037824 */ /* 0x000fe400078e0205 */
[C---:B------:R-:W-:Y:S01]  /*17760*/  IMAD R0, R33.reuse, UR5, R0 ;  /* 0x0000000521007c24 */ /* 0x040fe2000f8e0200 */
[----:B------:R-:W1:Y:S01]  /*17770*/  @P0 LDC R5, c[0x0][0x44c] ;  /* 0x00011300ff050b82 */ /* 0x000e620000000800 */
[----:B------:R-:W-:Y:S01]  /*17780*/  IMAD.WIDE.U32 R2, R33, UR4, R2 ;  /* 0x0000000421027c25 */ /* 0x000fe2000f8e0002 */
[----:B------:R-:W-:-:S04]  /*17790*/  ULDC.64 UR4, c[0x0][0x2d0] ;  /* 0x0000b40000047ab9 */ /* 0x000fc80000000a00 */
[----:B------:R-:W-:Y:S02]  /*177a0*/  IADD3 R3, R3, R0, RZ ;  /* 0x0000000003037210 */ /* 0x000fe40007ffe0ff */
[----:B------:R-:W3:Y:S01]  /*177b0*/  @P0 LDC R0, c[0x0][0x450] ;  /* 0x00011400ff000b82 */ /* 0x000ee20000000800 */
[----:B--2---:R-:W-:-:S04]  /*177c0*/  LOP3.LUT R20, R20, 0x7f, RZ, 0xc0, !PT ;  /* 0x0000007f14147812 */ /* 0x004fc800078ec0ff */
[----:B------:R-:W-:Y:S02]  /*177d0*/  SHF.R.U32.HI R10, RZ, 0x3, R20 ;  /* 0x00000003ff0a7819 */ /* 0x000fe40000011614 */
[----:B------:R0:W5:Y:S01]  /*177e0*/  LDL R20, [R1+0x1c] ;  /* 0x00001c0001147983 */ /* 0x0001620000100800 */
[----:B------:R-:W-:-:S05]  /*177f0*/  IMAD.SHL.U32 R6, R6, 0x10, RZ ;  /* 0x0000001006067824 */ /* 0x000fca00078e00ff */
[----:B------:R-:W-:-:S04]  /*17800*/  LOP3.LUT R6, R6, 0x70, RZ, 0xc0, !PT ;  /* 0x0000007006067812 */ /* 0x000fc800078ec0ff */
[----:B------:R-:W-:-:S05]  /*17810*/  LOP3.LUT R6, R4, R10, R6, 0xfe, !PT ;  /* 0x0000000a04067212 */ /* 0x000fca00078efe06 */
[----:B-1----:R-:W-:Y:S01]  /*17820*/  @P0 IMAD.HI.U32 R7, R6, R5, RZ ;  /* 0x0000000506070227 */ /* 0x002fe200078e00ff */
[----:B------:R-:W-:-:S04]  /*17830*/  MOV R5, R6 ;  /* 0x0000000600057202 */ /* 0x000fc80000000f00 */
[----:B---3--:R-:W-:-:S05]  /*17840*/  @P0 SHF.R.U32.HI R5, RZ, R0, R7 ;  /* 0x00000000ff050219 */ /* 0x008fca0000011607 */
[----:B------:R-:W-:-:S04]  /*17850*/  IMAD.MOV R0, RZ, RZ, -R5 ;  /* 0x000000ffff007224 */ /* 0x000fc800078e0a05 */
        /* <DEDUP_REMOVED lines=9> */
[----:B------:R-:W-:Y:S01]  /*178f0*/  IMAD.WIDE.U32 R2, R0, UR4, R2 ;  /* 0x0000000400027c25 */ /* 0x000fe2000f8e0002 */
[----:B------:R-:W-:-:S03]  /*17900*/  ULDC UR4, c[0x0][0x2b8] ;  /* 0x0000ae0000047ab9 */ /* 0x000fc60000000800 */
[----:B------:R-:W-:Y:S01]  /*17910*/  IMAD R5, R0, UR5, R5 ;  /* 0x0000000500057c24 */ /* 0x000fe2000f8e0205 */
[----:B------:R-:W-:Y:S02]  /*17920*/  LEA R0, P2, R2, UR6, 0x1 ;  /* 0x0000000602007c11 */ /* 0x000fe4000f8408ff */
[----:B------:R-:W-:Y:S02]  /*17930*/  ISETP.GE.AND P0, PT, R31, UR4, PT ;  /* 0x000000041f007c0c */ /* 0x000fe4000bf06270 */
[----:B------:R-:W-:Y:S02]  /*17940*/  IADD3 R5, R3, R5, RZ ;  /* 0x0000000503057210 */ /* 0x000fe40007ffe0ff */
[----:B------:R-:W-:Y:S01]  /*17950*/  ISETP.GE.AND P1, PT, R30, UR4, PT ;  /* 0x000000041e007c0c */ /* 0x000fe2000bf26270 */
[----:B------:R-:W-:Y:S01]  /*17960*/  UMOV UR4, 0xffffffff ;  /* 0xffffffff00047882 */ /* 0x000fe20000000000 */
[----:B------:R-:W-:Y:S02]  /*17970*/  LEA.HI.X R5, R2, UR7, R5, 0x1, P2 ;  /* 0x0000000702057c11 */ /* 0x000fe400090f0c05 */
[----:B0-----:R-:W-:Y:S09]  /*17980*/  BRA.DIV UR4, `(.L_x_7270) ;  /* 0x0000005604807947 */ /* 0x001ff2000b800000 */
[----:B------:R-:W0:Y:S01]  /*17990*/  SHFL.IDX PT, R14, R0, RZ, 0x181f ;  /* 0x00181fff000e7589 */ /* 0x000e2200000e0000 */
[----:B-----5:R-:W-:Y:S02]  /*179a0*/  IMAD R6, R20, R8, RZ ;  /* 0x0000000814067224 */ /* 0x020fe400078e02ff */
[----:B------:R-:W-:Y:S01]  /*179b0*/  IMAD.IADD R4, R10, 0x1, R4 ;  /* 0x000000010a047824 */ /* 0x000fe200078e0204 */
        /* <DEDUP_REMOVED lines=25> */
[----:B------:R-:W-:Y:S01]  /*17b50*/  @!P3 IMAD.MOV.U32 R3, RZ, RZ, R7 ;  /* 0x000000ffff03b224 */ /* 0x000fe200078e0007 */
[----:B------:R-:W-:-:S04]  /*17b60*/  IADD3 R7, R4, 0x30, RZ ;  /* 0x0000003004077810 */ /* 0x000fc80007ffe0ff */
        /* <DEDUP_REMOVED lines=41> */
[----:B0-----:R1:W-:Y:S02]  /*17e00*/  @!P3 LDGSTS.E.BYPASS.LTC128B.128 [R9+0x17400], desc[UR38][R2.64+0x80], !P1 ;  /* 0x174000800209bfae */ /* 0x0013e4000c901d66 */
.L_x_7456:
        /* <DEDUP_REMOVED lines=11> */
.L_x_7272:
[----:B------:R-:W-:Y:S05]  /*17ec0*/  BSYNC B0 ;  /* 0x0000000000007941 */ /* 0x000fea0003800000 */
.L_x_7271:
[----:B------:R-:W-:Y:S01]  /*17ed0*/  NOP ;  /* 0x0000000000007918 */ /* 0x000fe20000000000 */
[----:B------:R-:W-:-:S13]  /*17ee0*/  PLOP3.LUT P0, PT, PT, PT, PT, 0x80, 0x0 ;  /* 0x000000000000781c */ /* 0x000fda0003f0f070 */
.L_x_7273:
        /* <DEDUP_REMOVED lines=16> */
[----:B------:R-:W-:Y:S01]  /*17ff0*/  ISETP.GE.AND P1, PT, R37, 0x81, PT ;  /* 0x000000812500780c */ /* 0x000fe20003f26270 */
[----:B------:R-:W1:Y:S02]  /*18000*/  SYNCS.PHASECHK.TRANS64.TRYWAIT P0, [R22+URZ+0x28820], R3 ;  /* 0x02882003160075a7 */ /* 0x000e64000800017f */
[----:B01----:R-:W-:Y:S10]  /*18010*/  @!P0 BRA `(.L_x_7275) ;  /* 0x00000058005c8947 */ /* 0x003ff40003800000 */
.L_x_7457:
[----:B------:R-:W-:Y:S05]  /*18020*/  BSYNC B0 ;  /* 0x0000000000007941 */ /* 0x000fea0003800000 */
.L_x_7274:
[----:B------:R-:W-:Y:S04]  /*18030*/  BSSY B0, `(.L_x_7276) ;  /* 0x000010f000007945 */ /* 0x000fe80003800000 */
[----:B------:R-:W-:Y:S05]  /*18040*/  @!P1 BRA `(.L_x_7277) ;  /* 0x0000001000349947 */ /* 0x000fea0003800000 */
[----:B------:R-:W3:Y:S01]  /*18050*/  LDL.LU R0, [R1+0x20] ;  /* 0x0000200001007983 */ /* 0x000ee20000300800 */
[----:B------:R-:W-:Y:S01]  /*18060*/  ULDC UR4, c[0x0][0x2f4] ;  /* 0x0000bd0000047ab9 */ /* 0x000fe20000000800 */
[----:B------:R-:W-:Y:S01]  /*18070*/  IMAD.MOV.U32 R17, RZ, RZ, R28 ;  /* 0x000000ffff117224 */ /* 0x000fe200078e001c */
[----:B------:R-:W-:Y:S01]  /*18080*/  ISETP.GE.AND P2, PT, R31, UR4, PT ;  /* 0x000000041f007c0c */ /* 0x000fe2000bf46270 */
[----:B------:R-:W-:Y:S01]  /*18090*/  IMAD.MOV.U32 R33, RZ, RZ, R26 ;  /* 0x000000ffff217224 */ /* 0x000fe200078e001a */
[----:B------:R-:W-:Y:S02]  /*180a0*/  ISETP.GE.AND P1, PT, R30, UR4, PT ;  /* 0x000000041e007c0c */ /* 0x000fe4000bf26270 */
[----:B------:R-:W-:Y:S02]  /*180b0*/  MOV R10, R25 ;  /* 0x00000019000a7202 */ /* 0x000fe40000000f00 */
[----:B---3--:R-:W-:-:S09]  /*180c0*/  LEA.HI.SX32 R6, R0, 0xfffffffe, 0x19 ;  /* 0xfffffffe00067811 */ /* 0x008fd200078fcaff */
.L_x_7290:
[----:B------:R-:W3:Y:S01]  /*180d0*/  LDL R9, [R1] ;  /* 0x0000000001097983 */ /* 0x000ee20000100800 */
[----:B------:R-:W1:Y:S03]  /*180e0*/  LDC R0, c[0x0][0x430] ;  /* 0x00010c00ff007b82 */ /* 0x000e660000000800 */
[----:B------:R-:W4:Y:S01]  /*180f0*/  LDL R5, [R1+0x4] ;  /* 0x0000040001057983 */ /* 0x000f220000100800 */
[----:B------:R-:W5:Y:S01]  /*18100*/  S2R R2, SR_TID.X ;  /* 0x0000000000027919 */ /* 0x000f620000002100 */
[----:B------:R-:W2:Y:S02]  /*18110*/  S2R R4, SR_TID.X ;  /* 0x0000000000047919 */ /* 0x000ea40000002100 */
[----:B------:R-:W4:Y:S01]  /*18120*/  LDL R7, [R1+0x2c] ;  /* 0x00002c0001077983 */ /* 0x000f220000100800 */
[----:B------:R-:W-:Y:S05]  /*18130*/  YIELD ;  /* 0x0000000000007946 */ /* 0x000fea0003800000 */
[----:B------:R-:W-:Y:S01]  /*18140*/  ULDC.64 UR4, c[0x0][0x428] ;  /* 0x00010a0000047ab9 */ /* 0x000fe20000000a00 */
[----:B-1----:R-:W-:-:S13]  /*18150*/  ISETP.NE.AND P0, PT, R0, 0x1, PT ;  /* 0x000000010000780c */ /* 0x002fda0003f05270 */
[----:B0-----:R-:W0:Y:S01]  /*18160*/  @P0 LDC R3, c[0x0][0x434] ;  /* 0x00010d00ff030b82 */ /* 0x001e220000000800 */
[----:B-----5:R-:W-:Y:S01]  /*18170*/  LOP3.LUT R2, R2, 0x7f, RZ, 0xc0, !PT ;  /* 0x0000007f02027812 */ /* 0x020fe200078ec0ff */
[----:B--2---:R-:W-:-:S03]  /*18180*/  IMAD.SHL.U32 R4, R4, 0x10, RZ ;  /* 0x0000001004047824 */ /* 0x004fc600078e00ff */
[----:B------:R-:W-:-:S03]  /*18190*/  SHF.R.U32.HI R2, RZ, 0x3, R2 ;  /* 0x00000003ff027819 */ /* 0x000fc60000011602 */
[----:B------:R-:W1:Y:S01]  /*181a0*/  @P0 LDC R8, c[0x0][0x438] ;  /* 0x00010e00ff080b82 */ /* 0x000e620000000800 */
[----:B------:R-:W-:Y:S02]  /*181b0*/  LOP3.LUT R4, R4, 0x70, RZ, 0xc0, !PT ;  /* 0x0000007004047812 */ /* 0x000fe400078ec0ff */
[----:B------:R-:W-:-:S04]  /*181c0*/  LEA R2, R6, R2, 0x7 ;  /* 0x0000000206027211 */ /* 0x000fc800078e38ff */
[----:B---3--:R-:W-:Y:S01]  /*181d0*/  IADD3 R4, R4, R2, R9 ;  /* 0x0000000204047210 */ /* 0x008fe20007ffe009 */
[----:B----4-:R-:W-:-:S04]  /*181e0*/  IMAD R5, R5, UR4, RZ ;  /* 0x0000000405057c24 */ /* 0x010fc8000f8e02ff */
[----:B0-----:R-:W-:-:S04]  /*181f0*/  @P0 IMAD.HI.U32 R3, R4, R3, RZ ;  /* 0x0000000304030227 */ /* 0x001fc800078e00ff */
[----:B------:R-:W-:Y:S01]  /*18200*/  IMAD.MOV.U32 R2, RZ, RZ, R4 ;  /* 0x000000ffff027224 */ /* 0x000fe200078e0004 */
[----:B-1----:R-:W-:Y:S01]  /*18210*/  @P0 SHF.R.U32.HI R2, RZ, R8, R3 ;  /* 0x00000008ff020219 */ /* 0x002fe20000011603 */
[----:B------:R-:W-:-:S04]  /*18220*/  IMAD R5, R34, UR5, R5 ;  /* 0x0000000522057c24 */ /* 0x000fc8000f8e0205 */
[----:B------:R-:W-:-:S04]  /*18230*/  IMAD.MOV R3, RZ, RZ, -R2 ;  /* 0x000000ffff037224 */ /* 0x000fc800078e0a02 */
[----:B------:R-:W-:Y:S01]  /*18240*/  IMAD R0, R0, R3, R4 ;  /* 0x0000000300007224 */ /* 0x000fe200078e0204 */
[----:B------:R-:W-:-:S03]  /*18250*/  SHF.R.S32.HI R3, RZ, 0x1f, R2 ;  /* 0x0000001fff037819 */ /* 0x000fc60000011402 */
[----:B------:R-:W-:Y:S01]  /*18260*/  IMAD.WIDE.U32 R2, R34, UR4, R2 ;  /* 0x0000000422027c25 */ /* 0x000fe2000f8e0002 */
[----:B------:R-:W-:-:S04]  /*18270*/  ULDC.64 UR4, c[0x0][0x418] ;  /* 0x0001060000047ab9 */ /* 0x000fc80000000a00 */
[----:B------:R-:W-:Y:S02]  /*18280*/  IADD3 R3, R5, R3, RZ ;  /* 0x0000000305037210 */ /* 0x000fe40007ffe0ff */
[----:B------:R-:W-:-:S04]  /*18290*/  LEA R4, P0, R2, UR4, 0x2 ;  /* 0x0000000402047c11 */ /* 0x000fc8000f8010ff */
[----:B------:R-:W-:-:S05]  /*182a0*/  LEA.HI.X R5, R2, UR5, R3, 0x2, P0 ;  /* 0x0000000502057c11 */ /* 0x000fca00080f1403 */
[----:B------:R-:W2:Y:S01]  /*182b0*/  LDG.E R4, desc[UR38][R4.64] ;  /* 0x0000002604047981 */ /* 0x000ea2000c1e1900 */
[----:B------:R-:W-:Y:S01]  /*182c0*/  ISETP.NE.AND P3, PT, R7, 0x3, PT ;  /* 0x000000030700780c */ /* 0x000fe20003f65270 */
[----:B------:R-:W-:Y:S02]  /*182d0*/  VIADD R25, R10, 0x1 ;  /* 0x000000010a197836 */ /* 0x000fe40000000000 */
[----:B------:R-:W-:-:S03]  /*182e0*/  IMAD.MOV.U32 R26, RZ, RZ, R6 ;  /* 0x000000ffff1a7224 */ /* 0x000fc600078e0006 */
[----:B------:R-:W-:-:S04]  /*182f0*/  ISETP.NE.AND P0, PT, R25, 0x2, PT ;  /* 0x000000021900780c */ /* 0x000fc80003f05270 */
[----:B------:R-:W-:Y:S02]  /*18300*/  SEL R28, RZ, 0x1, P0 ;  /* 0x00000001ff1c7807 */ /* 0x000fe40000000000 */
[----:B------:R-:W-:Y:S02]  /*18310*/  SEL R25, R25, RZ, P0 ;  /* 0x000000ff19197207 */ /* 0x000fe40000000000 */
[----:B------:R-:W-:Y:S02]  /*18320*/  LOP3.LUT R28, R17, R28, RZ, 0x3c, !PT ;  /* 0x0000001c111c7212 */ /* 0x000fe400078e3cff */
[----:B--2---:R-:W-:Y:S01]  /*18330*/  SHF.R.S32.HI R21, RZ, 0x1f, R4 ;  /* 0x0000001fff157819 */ /* 0x004fe20000011404 */
[----:B------:R-:W-:Y:S06]  /*18340*/  @!P3 BRA `(.L_x_7278) ;  /* 0x000000000004b947 */ /* 0x000fec0003800000 */
[----:B------:R-:W-:Y:S01]  /*18350*/  BPT.TRAP 0x1 ;  /* 0x000000040000795c */ /* 0x000fe20000300000 */
.L_x_7278:
[----:B------:R-:W-:Y:S01]  /*18360*/  LEA R6, R25, R22, 0x3 ;  /* 0x0000001619067211 */ /* 0x000fe200078e18ff */
[----:B------:R-:W-:Y:S01]  /*18370*/  BSSY B1, `(.L_x_7279) ;  /* 0x0000004000017945 */ /* 0x000fe20003800000 */
[----:B------:R-:W-:-:S04]  /*18380*/  SHF.L.U32 R3, R28, 0x1f, RZ ;  /* 0x0000001f1c037819 */ /* 0x000fc800000006ff */
[----:B------:R-:W0:Y:S02]  /*18390*/  SYNCS.PHASECHK.TRANS64.TRYWAIT P0, [R6+URZ+0x28840], R3 ;  /* 0x02884003060075a7 */ /* 0x000e24000800017f */
[----:B0-----:R-:W-:Y:S05]  /*183a0*/  @!P0 BRA `(.L_x_7280) ;  /* 0x00000054008c8947 */ /* 0x001fea0003800000 */
.L_x_7458:
[----:B------:R-:W-:Y:S05]  /*183b0*/  BSYNC B1 ;  /* 0x0000000000017941 */ /* 0x000fea0003800000 */
.L_x_7279:
[----:B------:R-:W-:Y:S01]  /*183c0*/  SHF.R.S32.HI R20, RZ, 0x1f, R0 ;  /* 0x0000001fff147819 */ /* 0x000fe20000011400 */
[----:B------:R-:W-:Y:S01]  /*183d0*/  ULDC.64 UR4, c[0x0][0x300] ;  /* 0x0000c00000047ab9 */ /* 0x000fe20000000a00 */
[----:B------:R-:W-:Y:S01]  /*183e0*/  LOP3.LUT P4, RZ, R32, 0x2, RZ, 0xc0, !PT ;  /* 0x0000000220ff7812 */ /* 0x000fe2000788c0ff */
        /* <DEDUP_REMOVED lines=22> */
[----:B------:R-:W-:Y:S02]  /*18550*/  IMAD.SHL.U32 R5, R31, 0x2, RZ ;  /* 0x000000021f057824 */ /* 0x000fe400078e00ff */
[----:B------:R-:W-:Y:S01]  /*18560*/  IMAD R8, R8, 0x2, R22 ;  /* 0x0000000208087824 */ /* 0x000fe200078e0216 */
[----:B------:R-:W1:Y:S02]  /*18570*/  SHFL.IDX PT, R3, R9, RZ, 0x181f ;  /* 0x00181fff09037589 */ /* 0x000e6400000e0000 */
[----:B0-----:R-:W-:-:S04]  /*18580*/  IADD3 R2, P0, R2, R5, RZ ;  /* 0x0000000502027210 */ /* 0x001fc80007f1e0ff */
[----:B-1----:R-:W-:-:S05]  /*18590*/  IADD3.X R3, RZ, R3, RZ, P0, !PT ;  /* 0x00000003ff037210 */ /* 0x002fca00007fe4ff */
        /* <DEDUP_REMOVED lines=35> */
[----:B------:R-:W2:Y:S01]  /*187d0*/  SHFL.IDX PT, R9, R9, 0x7, 0x181f ;  /* 0x00f81f0009097f89 */ /* 0x000ea200000e0000 */
[----:B0-----:R-:W-:-:S05]  /*187e0*/  IADD3 R2, P0, R2, R5, RZ ;  /* 0x0000000502027210 */ /* 0x001fca0007f1e0ff */
[----:B-1----:R-:W-:-:S05]  /*187f0*/  IMAD.X R3, RZ, RZ, R3, P0 ;  /* 0x000000ffff037224 */ /* 0x002fca00000e0603 */
[----:B------:R-:W-:Y:S04]  /*18800*/  LDGSTS.E.BYPASS.LTC128B.128 [R8+0x1b400], desc[UR38][R2.64], !P4 ;  /* 0x1b40000002087fae */ /* 0x000fe8000e101d66 */
[----:B------:R0:W-:Y:S04]  /*18810*/  LDGSTS.E.BYPASS.LTC128B.128 [R8+0x1f400], desc[UR38][R2.64+0x80], !P3 ;  /* 0x1f40008002087fae */ /* 0x0001e8000d901d66 */
[----:B0-2---:R0:W1:Y:S02]  /*18820*/  SHFL.IDX PT, R2, R7, 0x7, 0x181f ;  /* 0x00f81f0007027f89 */ /* 0x00506400000e0000 */
.L_x_7476:
        /* <DEDUP_REMOVED lines=9> */
.L_x_7282:
        /* <DEDUP_REMOVED lines=11> */
.L_x_7283:
[----:B------:R1:W-:Y:S01]  /*18970*/  SYNCS.ARRIVE.TRANS64.A1T0 RZ, [R6+URZ+0x28830], RZ ;  /* 0x028830ff06ff79a7 */ /* 0x0003e2000810003f */
[----:B------:R-:W-:Y:S05]  /*18980*/  @!P4 BRA `(.L_x_7284) ;  /* 0x000000000004c947 */ /* 0x000fea0003800000 */
[----:B------:R-:W-:Y:S01]  /*18990*/  BPT.TRAP 0x1 ;  /* 0x000000040000795c */ /* 0x000fe20000300000 */
.L_x_7284:
[----:B------:R-:W-:Y:S01]  /*189a0*/  SHF.L.U32 R2, R17, 0x1f, RZ ;  /* 0x0000001f11027819 */ /* 0x000fe200000006ff */
[----:B------:R-:W-:Y:S01]  /*189b0*/  BSSY B1, `(.L_x_7285) ;  /* 0x0000004000017945 */ /* 0x000fe20003800000 */
[----:B-1----:R-:W-:-:S04]  /*189c0*/  LEA R6, R10, R22, 0x3 ;  /* 0x000000160a067211 */ /* 0x002fc800078e18ff */
[----:B------:R-:W1:Y:S02]  /*189d0*/  SYNCS.PHASECHK.TRANS64.TRYWAIT P0, [R6+URZ+0x28860], R2 ;  /* 0x02886002060075a7 */ /* 0x000e64000800017f */
[----:B-1----:R-:W-:Y:S05]  /*189e0*/  @!P0 BRA `(.L_x_7286) ;  /* 0x00000058005c8947 */ /* 0x002fea0003800000 */
.L_x_7477:
[----:B------:R-:W-:Y:S05]  /*189f0*/  BSYNC B1 ;  /* 0x0000000000017941 */ /* 0x000fea0003800000 */
.L_x_7285:
[----:B------:R-:W2:Y:S01]  /*18a00*/  S2R R3, SR_TID.X ;  /* 0x0000000000037919 */ /* 0x000ea20000002100 */
[----:B------:R-:W-:Y:S01]  /*18a10*/  UMOV UR4, 0xffffffff ;  /* 0xffffffff00047882 */ /* 0x000fe20000000000 */
[----:B------:R-:W-:Y:S02]  /*18a20*/  IMAD R8, R33, -0x80, R37 ;  /* 0xffffff8021087824 */ /* 0x000fe400078e0225 */
[----:B0-----:R-:W-:Y:S01]  /*18a30*/  IMAD R7, R10, 0x4000, R36 ;  /* 0x000040000a077824 */ /* 0x001fe200078e0224 */
[----:B--2---:R-:W-:-:S04]  /*18a40*/  LOP3.LUT R3, R3, 0x7f, RZ, 0xc0, !PT ;  /* 0x0000007f03037812 */ /* 0x004fc800078ec0ff */
[----:B------:R-:W-:-:S05]  /*18a50*/  SHF.R.U32.HI R3, RZ, 0x3, R3 ;  /* 0x00000003ff037819 */ /* 0x000fca0000011603 */
        /* <DEDUP_REMOVED lines=60> */
[----:B--2---:R1:W-:Y:S02]  /*18e20*/  LDGSTS.E.BYPASS.LTC128B.128 [R7+0x7400], desc[UR38][R2.64+0x80], !P0 ;  /* 0x0740008002077fae */ /* 0x0043e4000c101d66 */
.L_x_7495:
        /* <DEDUP_REMOVED lines=13> */
[----:B------:R-:W-:Y:S01]  /*18f00*/  ULDC.64 UR4, c[0x0][0x338] ;  /* 0x0000ce0000047ab9 */ /* 0x000fe20000000a00 */
[----:B------:R-:W-:Y:S02]  /*18f10*/  NOP ;  /* 0x0000000000007918 */ /* 0x000fe40000000000 */
        /* <DEDUP_REMOVED lines=14> */
.L_x_7288:
        /* <DEDUP_REMOVED lines=11> */
.L_x_7289:
[C---:B------:R-:W-:Y:S01]  /*190b0*/  ISETP.GT.AND P0, PT, R26.reuse, RZ, PT ;  /* 0x000000ff1a00720c */ /* 0x040fe20003f04270 */
[----:B------:R0:W-:Y:S01]  /*190c0*/  SYNCS.ARRIVE.TRANS64.A1T0 RZ, [R6+URZ+0x28850], RZ ;  /* 0x028850ff06ff79a7 */ /* 0x0001e2000810003f */
[----:B------:R-:W-:Y:S01]  /*190d0*/  IMAD.MOV.U32 R17, RZ, RZ, R28 ;  /* 0x000000ffff117224 */ /* 0x000fe200078e001c */
[----:B------:R-:W-:Y:S01]  /*190e0*/  MOV R33, R26 ;  /* 0x0000001a00217202 */ /* 0x000fe20000000f00 */
[----:B------:R-:W-:Y:S01]  /*190f0*/  IMAD.MOV.U32 R10, RZ, RZ, R25 ;  /* 0x000000ffff0a7224 */ /* 0x000fe200078e0019 */
[----:B0-----:R-:W-:-:S08]  /*19100*/  IADD3 R6, R26, -0x1, RZ ;  /* 0xffffffff1a067810 */ /* 0x001fd00007ffe0ff */
[----:B------:R-:W-:Y:S05]  /*19110*/  @P0 BRA `(.L_x_7290) ;  /* 0xffffffec00ec0947 */ /* 0x000fea000383ffff */
.L_x_7277:
[----:B------:R-:W-:Y:S05]  /*19120*/  BSYNC B0 ;  /* 0x0000000000007941 */ /* 0x000fea0003800000 */
.L_x_7276:
        /* <DEDUP_REMOVED lines=17> */
.L_x_7292:
[----:B------:R-:W-:Y:S05]  /*19240*/  BSYNC B0 ;  /* 0x0000000000007941 */ /* 0x000fea0003800000 */
.L_x_7291:
[----:B------:R-:W3:Y:S02]  /*19250*/  LDL R0, [R1+0x2c] ;  /* 0x00002c0001007983 */ /* 0x000ee40000100800 */
[----:B---3--:R-:W-:-:S13]  /*19260*/  ISETP.NE.AND P0, PT, R0, 0x3, PT ;  /* 0x000000030000780c */ /* 0x008fda0003f05270 */
[----:B------:R-:W-:Y:S05]  /*19270*/  @!P0 BRA `(.L_x_7293) ;  /* 0x0000000000048947 */ /* 0x000fea0003800000 */
[----:B------:R-:W-:Y:S01]  /*19280*/  BPT.TRAP 0x1 ;  /* 0x000000040000795c */ /* 0x000fe20000300000 */
.L_x_7293:
[----:B------:R-:W-:Y:S01]  /*19290*/  IMAD R0, R25, 0x8, R22 ;  /* 0x0000000819007824 */ /* 0x000fe200078e0216 */
[----:B0-----:R-:W-:Y:S01]  /*192a0*/  SHF.L.U32 R3, R28, 0x1f, RZ ;  /* 0x0000001f1c037819 */ /* 0x001fe200000006ff */
[----:B------:R-:W-:Y:S01]  /*192b0*/  BSSY B0, `(.L_x_7294) ;  /* 0x0000004000007945 */ /* 0x000fe20003800000 */
[----:B------:R-:W-:Y:S02]  /*192c0*/  IMAD R6, R26, -0x80, R37 ;  /* 0xffffff801a067824 */ /* 0x000fe400078e0225 */
[----:B------:R-:W0:Y:S02]  /*192d0*/  SYNCS.PHASECHK.TRANS64.TRYWAIT P0, [R0+URZ+0x28860], R3 ;  /* 0x02886003000075a7 */ /* 0x000e24000800017f */
[----:B0-----:R-:W-:Y:S05]  /*192e0*/  @!P0 BRA `(.L_x_7295) ;  /* 0x0000005800b88947 */ /* 0x001fea0003800000 */
.L_x_7496:
[----:B------:R-:W-:Y:S05]  /*192f0*/  BSYNC B0 ;  /* 0x0000000000007941 */ /* 0x000fea0003800000 */
.L_x_7294:
[----:B------:R-:W1:Y:S01]  /*19300*/  S2R R2, SR_TID.X ;  /* 0x0000000000027919 */ /* 0x000e620000002100 */
[----:B------:R-:W-:Y:S01]  /*19310*/  UMOV UR4, 0xffffffff ;  /* 0xffffffff00047882 */ /* 0x000fe20000000000 */
[----:B------:R-:W-:Y:S02]  /*19320*/  LEA R9, R25, R36, 0xe ;  /* 0x0000002419097211 */ /* 0x000fe400078e70ff */
        /* <DEDUP_REMOVED lines=40> */
[----:B------:R-:W0:Y:S02]  /*195b0*/  SHFL.IDX PT, R14, R23, 0x5, 0x181f ;  /* 0x00b81f00170e7f89 */ /* 0x000e2400000e0000 */
[----:B------:R-:W-:Y:S02]  /*195c0*/  IADD3.X R3, RZ, R7, RZ, P4, !PT ;  /* 0x00000007ff037210 */ /* 0x000fe400027fe4ff */
        /* <DEDUP_REMOVED lines=15> */
[----:B------:R0:W0:Y:S02]  /*196c0*/  SHFL.IDX PT, R14, R23, 0x7, 0x181f ;  /* 0x00f81f00170e7f89 */ /* 0x00002400000e0000 */
[----:B--2---:R-:W-:-:S05]  /*196d0*/  IMAD.X R3, RZ, RZ, R7, P4 ;  /* 0x000000ffff037224 */ /* 0x004fca00020e0607 */
[----:B------:R-:W-:Y:S01]  /*196e0*/  LDGSTS.E.BYPASS.LTC128B.128 [R4+0x2c00], desc[UR38][R2.64], !P2 ;  /* 0x02c0000002047fae */ /* 0x000fe2000d101d66 */
[----:B------:R-:W-:-:S03]  /*196f0*/  ISETP.LT.OR P2, PT, R6, 0x61, P1 ;  /* 0x000000610600780c */ /* 0x000fc60000f41670 */
[----:B------:R3:W-:Y:S01]  /*19700*/  LDGSTS.E.BYPASS.LTC128B.128 [R4+0x6c00], desc[UR38][R2.64+0x80], !P3 ;  /* 0x06c0008002047fae */ /* 0x0007e2000d901d66 */
[----:B------:R-:W-:Y:S02]  /*19710*/  ISETP.LT.OR P3, PT, R6, 0x61, P0 ;  /* 0x000000610600780c */ /* 0x000fe40000761670 */
[----:B---3--:R-:W-:-:S04]  /*19720*/  IADD3 R2, P4, R10, R5, RZ ;  /* 0x000000050a027210 */ /* 0x008fc80007f9e0ff */
[----:B-1----:R-:W-:-:S05]  /*19730*/  IADD3.X R3, RZ, R8, RZ, P4, !PT ;  /* 0x00000008ff037210 */ /* 0x002fca00027fe4ff */
[----:B------:R1:W-:Y:S04]  /*19740*/  LDGSTS.E.BYPASS.LTC128B.128 [R4+0x3400], desc[UR38][R2.64], !P2 ;  /* 0x0340000002047fae */ /* 0x0003e8000d101d66 */
[----:B0---4-:R1:W-:Y:S02]  /*19750*/  LDGSTS.E.BYPASS.LTC128B.128 [R4+0x7400], desc[UR38][R2.64+0x80], !P3 ;  /* 0x0740008002047fae */ /* 0x0113e4000d901d66 */
.L_x_7514:
        /* <DEDUP_REMOVED lines=11> */
.L_x_7297:
        /* <DEDUP_REMOVED lines=11> */
.L_x_7298:
[----:B------:R0:W-:Y:S01]  /*198c0*/  SYNCS.ARRIVE.TRANS64.A1T0 RZ, [R0+URZ+0x28850], RZ ;  /* 0x028850ff00ff79a7 */ /* 0x0001e2000810003f */
[----:B------:R-:W-:-:S05]  /*198d0*/  VIADD R25, R25, 0x1 ;  /* 0x0000000119197836 */ /* 0x000fca0000000000 */
[----:B------:R-:W-:-:S04]  /*198e0*/  ISETP.NE.AND P0, PT, R25, 0x2, PT ;  /* 0x000000021900780c */ /* 0x000fc80003f05270 */
[----:B------:R-:W-:Y:S02]  /*198f0*/  SEL R3, RZ, 0x1, P0 ;  /* 0x00000001ff037807 */ /* 0x000fe40000000000 */
[----:B------:R-:W-:Y:S02]  /*19900*/  SEL R25, R25, RZ, P0 ;  /* 0x000000ff19197207 */ /* 0x000fe40000000000 */
[----:B0-----:R-:W-:-:S07]  /*19910*/  LOP3.LUT R28, R28, R3, RZ, 0x3c, !PT ;  /* 0x000000031c1c7212 */ /* 0x001fce00078e3cff */
.L_x_7255:
[----:B------:R-:W-:Y:S05]  /*19920*/  BSYNC B7 ;  /* 0x0000000000077941 */ /* 0x000fea0003800000 */
.L_x_7253:
        /* <DEDUP_REMOVED lines=8> */
[----:B------:R2:W3:Y:S01]  /*199b0*/  LDS.128 R16, [R22+0x288d0] ;  /* 0x0288d00016107984 */ /* 0x0004e20000000c00 */
[----:B------:R-:W-:Y:S06]  /*199c0*/  BAR.ARV 0x4, 0x180 ;  /* 0x0106000000007b1d */ /* 0x000fec0000002000 */
[----:B------:R-:W-:Y:S05]  /*199d0*/  BRA `(.L_x_7300) ;  /* 0x0000000800407947 */ /* 0x000fea0003800000 */
.L_x_7299:
        /* <DEDUP_REMOVED lines=36> */
.L_x_7524:
[----:B------:R-:W-:Y:S02]  /*19c20*/  ULDC UR4, c[0x0][0xc38] ;  /* 0x00030e0000047ab9 */ /* 0x000fe40000000800 */
[----:B------:R-:W-:-:S05]  /*19c30*/  MOV R7, UR4 ;  /* 0x0000000400077c02 */ /* 0x000fca0008000f00 */
[----:B-1----:R-:W-:-:S04]  /*19c40*/  IMAD R3, R14, R7, RZ ;  /* 0x000000070e037224 */ /* 0x002fc800078e02ff */
[----:B------:R-:W-:-:S05]  /*19c50*/  IMAD.IADD R6, R0, 0x1, R3 ;  /* 0x0000000100067824 */ /* 0x000fca00078e0203 */
[----:B------:R-:W-:-:S13]  /*19c60*/  ISETP.GT.AND P6, PT, R6, R5, PT ;  /* 0x000000050600720c */ /* 0x000fda0003fc4270 */
[----:B------:R-:W-:Y:S05]  /*19c70*/  @P6 BRA `(.L_x_7302) ;  /* 0x00000000009c6947 */ /* 0x000fea0003800000 */
.L_x_7307:
        /* <DEDUP_REMOVED lines=14> */
.L_x_7305:
[----:B------:R-:W-:Y:S05]  /*19d60*/  BSYNC B0 ;  /* 0x0000000000007941 */ /* 0x000fea0003800000 */
.L_x_7304:
[----:B------:R-:W-:-:S03]  /*19d70*/  UMOV UR4, 0xffffffff ;  /* 0xffffffff00047882 */ /* 0x000fc60000000000 */
[----:B------:R-:W-:Y:S05]  /*19d80*/  BRA.DIV UR4, `(.L_x_7306) ;  /* 0x0000005e04c47947 */ /* 0x000fea000b800000 */
[----:B-----5:R-:W1:Y:S02]  /*19d90*/  SHFL.UP PT, R14, R4, 0x1, RZ ;  /* 0x04200000040e7989 */ /* 0x020e6400000e00ff */
[----:B-1----:R-:W-:-:S05]  /*19da0*/  SEL R13, R14, RZ, P1 ;  /* 0x000000ff0e0d7207 */ /* 0x002fca0000800000 */
[----:B------:R-:W-:-:S05]  /*19db0*/  IMAD.IADD R13, R4, 0x1, R13 ;  /* 0x00000001040d7824 */ /* 0x000fca00078e020d */
[----:B------:R-:W1:Y:S02]  /*19dc0*/  SHFL.UP PT, R14, R13, 0x2, RZ ;  /* 0x044000000d0e7989 */ /* 0x000e6400000e00ff */
[----:B-1----:R-:W-:-:S04]  /*19dd0*/  SEL R0, R14, RZ, P2 ;  /* 0x000000ff0e007207 */ /* 0x002fc80001000000 */
        /* <DEDUP_REMOVED lines=10> */
[----:B------:R0:W1:Y:S02]  /*19e80*/  SHFL.IDX PT, R14, R2, 0x1f, 0x1f ;  /* 0x03e01f00020e7f89 */ /* 0x00006400000e0000 */
.L_x_7532:
[----:B------:R-:W-:Y:S02]  /*19e90*/  ULDC UR4, c[0x0][0xc38] ;  /* 0x00030e0000047ab9 */ /* 0x000fe40000000800 */
[----:B------:R-:W-:-:S04]  /*19ea0*/  IMAD.U32 R7, RZ, RZ, UR4 ;  /* 0x00000004ff077e24 */ /* 0x000fc8000f8e00ff */
[----:B-1----:R-:W-:-:S04]  /*19eb0*/  IMAD R3, R14, R7, RZ ;  /* 0x000000070e037224 */ /* 0x002fc800078e02ff */
[----:B------:R-:W-:-:S05]  /*19ec0*/  IMAD.IADD R6, R3, 0x1, R6 ;  /* 0x0000000103067824 */ /* 0x000fca00078e0206 */
[----:B------:R-:W-:-:S13]  /*19ed0*/  ISETP.GT.AND P6, PT, R6, R5, PT ;  /* 0x000000050600720c */ /* 0x000fda0003fc4270 */
[----:B------:R-:W-:Y:S05]  /*19ee0*/  @!P6 BRA `(.L_x_7307) ;  /* 0xfffffffc0064e947 */ /* 0x000fea000383ffff */
.L_x_7302:
        /* <DEDUP_REMOVED lines=8> */
.L_x_7536:
[----:B------:R-:W-:Y:S01]  /*19f70*/  ISETP.NE.AND P0, PT, R3, RZ, PT ;  /* 0x000000ff0300720c */ /* 0x000fe20003f05270 */
[----:B------:R-:W-:-:S12]  /*19f80*/  IMAD.MOV.U32 R14, RZ, RZ, RZ ;  /* 0x000000ffff0e7224 */ /* 0x000fd800078e00ff */
[----:B------:R-:W-:Y:S05]  /*19f90*/  @!P0 BRA `(.L_x_7309) ;  /* 0x0000000000108947 */ /* 0x000fea0003800000 */
[----:B------:R-:W-:Y:S01]  /*19fa0*/  UMOV UR4, 0xffffffff ;  /* 0xffffffff00047882 */ /* 0x000fe20000000000 */
[----:B------:R-:W-:Y:S02]  /*19fb0*/  VIADD R12, R0, 0xffffffff ;  /* 0xffffffff000c7836 */ /* 0x000fe40000000000 */
[----:B------:R-:W-:Y:S05]  /*19fc0*/  BRA.DIV UR4, `(.L_x_7310) ;  /* 0x0000006204387947 */ /* 0x000fea000b800000 */
[----:B------:R3:W4:Y:S02]  /*19fd0*/  SHFL.IDX PT, R14, R2, R12, 0x1f ;  /* 0x00001f0c020e7589 */ /* 0x00072400000e0000 */
.L_x_7309:
[----:B--2---:R-:W-:Y:S01]  /*19fe0*/  IABS R8, R4 ;  /* 0x0000000400087213 */ /* 0x004fe20000000000 */
[----:B----4-:R-:W-:Y:S02]  /*19ff0*/  IMAD R16, R14, R7, R6 ;  /* 0x000000070e107224 */ /* 0x010fe400078e0206 */
[----:B------:R-:W-:Y:S01]  /*1a000*/  IMAD.IADD R19, R0, 0x1, R19 ;  /* 0x0000000100137824 */ /* 0x000fe200078e0213 */
[----:B------:R-:W2:Y:S08]  /*1a010*/  I2F.RP R9, R8 ;  /* 0x0000000800097306 */ /* 0x000eb00000209400 */
[----:B--2---:R-:W0:Y:S02]  /*1a020*/  MUFU.RCP R9, R9 ;  /* 0x0000000900097308 */ /* 0x004e240000001000 */
[----:B0--3--:R-:W-:-:S06]  /*1a030*/  IADD3 R2, R9, 0xffffffe, RZ ;  /* 0x0ffffffe09027810 */ /* 0x009fcc0007ffe0ff */
        /* <DEDUP_REMOVED lines=25> */
.L_x_7303:
[----:B------:R-:W-:Y:S01]  /*1a1d0*/  UMOV UR4, URZ ;  /* 0x0000003f00047c82 */ /* 0x000fe20008000000 */
[----:B------:R-:W-:Y:S01]  /*1a1e0*/  UMOV UR5, URZ ;  /* 0x0000003f00057c82 */ /* 0x000fe20008000000 */
[----:B------:R-:W-:Y:S01]  /*1a1f0*/  ULDC UR6, c[0x0][0xc3c] ;  /* 0x00030f0000067ab9 */ /* 0x000fe20000000800 */
[----:B------:R-:W-:Y:S01]  /*1a200*/  MOV R16, R5 ;  /* 0x0000000500107202 */ /* 0x000fe20000000f00 */
[----:B------:R-:W-:Y:S01]  /*1a210*/  IMAD.U32 R17, RZ, RZ, UR4 ;  /* 0x00000004ff117e24 */ /* 0x000fe2000f8e00ff */
[----:B------:R-:W-:Y:S01]  /*1a220*/  MOV R19, UR6 ;  /* 0x0000000600137c02 */ /* 0x000fe20008000f00 */
[----:B------:R-:W-:-:S07]  /*1a230*/  IMAD.U32 R18, RZ, RZ, UR5 ;  /* 0x00000005ff127e24 */ /* 0x000fce000f8e00ff */
.L_x_7311:
        /* <DEDUP_REMOVED lines=10> */
.L_x_7300:
[----:B------:R-:W-:Y:S02]  /*1a2e0*/  ULDC UR4, c[0x0][0xc3c] ;  /* 0x00030f0000047ab9 */ /* 0x000fe40000000800 */
[----:B---3--:R-:W-:-:S13]  /*1a2f0*/  ISETP.GE.AND P0, PT, R19, UR4, PT ;  /* 0x0000000413007c0c */ /* 0x008fda000bf06270 */
[----:B------:R-:W-:Y:S05]  /*1a300*/  @!P0 BRA `(.L_x_7312) ;  /* 0xffffffa800048947 */ /* 0x000fea000383ffff */
[----:B------:R-:W-:Y:S05]  /*1a310*/  BSYNC B8 ;  /* 0x0000000000087941 */ /* 0x000fea0003800000 */
.L_x_7213:
[----:B------:R-:W3:Y:S01]  /*1a320*/  LDL.LU R0, [R1+0x24] ;  /* 0x0000240001007983 */ /* 0x000ee20000300800 */
[----:B------:R-:W-:Y:S01]  /*1a330*/  BSSY B0, `(.L_x_7313) ;  /* 0x000000b000007945 */ /* 0x000fe20003800000 */
[----:B------:R-:W4:Y:S01]  /*1a340*/  S2R R5, SR_CgaCtaId ;  /* 0x0000000000057919 */ /* 0x000f220000008800 */
[----:B---3--:R-:W-:-:S05]  /*1a350*/  VIADD R0, R0, 0x1 ;  /* 0x0000000100007836 */ /* 0x008fca0000000000 */
        /* <DEDUP_REMOVED lines=8> */
.L_x_7539:
[----:B------:R-:W-:Y:S05]  /*1a3e0*/  BSYNC B0 ;  /* 0x0000000000007941 */ /* 0x000fea0003800000 */
.L_x_7313:
[----:B------:R-:W-:-:S03]  /*1a3f0*/  UMOV UR4, 0xffffffff ;  /* 0xffffffff00047882 */ /* 0x000fc60000000000 */
[----:B------:R-:W-:Y:S05]  /*1a400*/  BRA.DIV UR4, `(.L_x_7315) ;  /* 0x0000005e04607947 */ /* 0x000fea000b800000 */
[----:B0-----:R-:W0:Y:S02]  /*1a410*/  S2R R0, SR_TID.X ;  /* 0x0000000000007919 */ /* 0x001e240000002100 */
[----:B0-----:R-:W-:-:S04]  /*1a420*/  SHF.R.U32.HI R0, RZ, 0x5, R0 ;  /* 0x00000005ff007819 */ /* 0x001fc80000011600 */
[----:B------:R-:W-:-:S05]  /*1a430*/  LOP3.LUT R0, R0, 0x3, RZ, 0xc0, !PT ;  /* 0x0000000300007812 */ /* 0x000fca00078ec0ff */
[----:B------:R0:W1:Y:S02]  /*1a440*/  SHFL.IDX PT, R14, R0, RZ, 0x1f ;  /* 0x00001fff000e7589 */ /* 0x00006400000e0000 */
.L_x_7542:
[----:B-1----:R-:W-:-:S13]  /*1a450*/  ISETP.NE.AND P0, PT, R14, RZ, PT ;  /* 0x000000ff0e00720c */ /* 0x002fda0003f05270 */
[----:B------:R-:W-:Y:S05]  /*1a460*/  @P0 BRA `(.L_x_7007) ;  /* 0x0000000000880947 */ /* 0x000fea0003800000 */
[----:B------:R-:W-:-:S03]  /*1a470*/  UMOV UR4, 0xffffffff ;  /* 0xffffffff00047882 */ /* 0x000fc60000000000 */
[----:B------:R-:W-:Y:S05]  /*1a480*/  BRA.DIV UR4, `(.L_x_7316) ;  /* 0x0000005e04747947 */ /* 0x000fea000b800000 */
[----:B------:R-:W-:-:S13]  /*1a490*/  ELECT P6, URZ, PT ;  /* 0x00000000003f782f */ /* 0x000fda00038c0000 */
.L_x_7545:
[----:B------:R-:W-:Y:S05]  /*1a4a0*/  @!P6 BRA `(.L_x_7007) ;  /* 0x000000000078e947 */ /* 0x000fea0003800000 */
[----:B0-----:R-:W3:Y:S02]  /*1a4b0*/  LDL.LU R0, [R1+0xc] ;  /* 0x00000c0001007983 */ /* 0x001ee40000300800 */
[----:B---3--:R-:W-:-:S04]  /*1a4c0*/  LOP3.LUT R0, R0, 0x2, RZ, 0xfc, !PT ;  /* 0x0000000200007812 */ /* 0x008fc800078efcff */
[----:B------:R-:W-:-:S13]  /*1a4d0*/  ISETP.NE.AND P0, PT, R0, 0x3, PT ;  /* 0x000000030000780c */ /* 0x000fda0003f05270 */
[----:B------:R-:W-:Y:S05]  /*1a4e0*/  @!P0 BRA `(.L_x_7317) ;  /* 0x0000000000048947 */ /* 0x000fea0003800000 */
[----:B------:R-:W-:Y:S01]  /*1a4f0*/  BPT.TRAP 0x1 ;  /* 0x000000040000795c */ /* 0x000fe20000300000 */
.L_x_7317:
[C---:B------:R-:W-:Y:S01]  /*1a500*/  LEA R5, R25.reuse, R4, 0x3 ;  /* 0x0000000419057211 */ /* 0x040fe200078e18ff */
[----:B------:R-:W-:Y:S01]  /*1a510*/  VIADD R25, R25, 0x1 ;  /* 0x0000000119197836 */ /* 0x000fe20000000000 */
[----:B------:R-:W-:-:S04]  /*1a520*/  SHF.L.U32 R0, R28, 0x1f, RZ ;  /* 0x0000001f1c007819 */ /* 0x000fc800000006ff */
[----:B------:R-:W0:Y:S01]  /*1a530*/  SYNCS.PHASECHK.TRANS64.TRYWAIT P1, [R5+URZ+0x28840], R0 ;  /* 0x02884000050075a7 */ /* 0x000e22000802017f */
[----:B------:R-:W-:-:S04]  /*1a540*/  ISETP.NE.AND P2, PT, R25, 0x2, PT ;  /* 0x000000021900780c */ /* 0x000fc80003f45270 */
[----:B------:R-:W-:Y:S01]  /*1a550*/  SEL R3, RZ, 0x1, P2 ;  /* 0x00000001ff037807 */ /* 0x000fe20001000000 */
[----:B0-----:R-:W-:Y:S08]  /*1a560*/  @!P1 BRA `(.L_x_7318) ;  /* 0x0000005c005c9947 */ /* 0x001ff00003800000 */
.L_x_7546:
[----:B------:R-:W-:Y:S02]  /*1a570*/  SEL R25, R25, RZ, P2 ;  /* 0x000000ff19197207 */ /* 0x000fe40001000000 */
[----:B------:R-:W-:Y:S01]  /*1a580*/  LOP3.LUT R2, R28, R3, RZ, 0x3c, !PT ;  /* 0x000000031c027212 */ /* 0x000fe200078e3cff */
[----:B------:R-:W-:Y:S06]  /*1a590*/  @!P0 BRA `(.L_x_7319) ;  /* 0x0000000000048947 */ /* 0x000fec0003800000 */
[----:B------:R-:W-:Y:S01]  /*1a5a0*/  BPT.TRAP 0x1 ;  /* 0x000000040000795c */ /* 0x000fe20000300000 */
.L_x_7319:
[----:B------:R-:W-:Y:S01]  /*1a5b0*/  IMAD R25, R25, 0x8, R4 ;  /* 0x0000000819197824 */ /* 0x000fe200078e0204 */
[----:B------:R-:W-:-:S04]  /*1a5c0*/  SHF.L.U32 R2, R2, 0x1f, RZ ;  /* 0x0000001f02027819 */ /* 0x000fc800000006ff */
[----:B------:R-:W1:Y:S02]  /*1a5d0*/  SYNCS.PHASECHK.TRANS64.TRYWAIT P1, [R25+URZ+0x28840], R2 ;  /* 0x02884002190075a7 */ /* 0x000e64000802017f */
[----:B-1----:R-:W-:Y:S05]  /*1a5e0*/  @!P1 BRA `(.L_x_7320) ;  /* 0x0000005c00509947 */ /* 0x002fea0003800000 */
.L_x_7547:
[----:B------:R-:W-:Y:S05]  /*1a5f0*/  @!P0 BRA `(.L_x_7321) ;  /* 0x0000000000048947 */ /* 0x000fea0003800000 */
[----:B------:R-:W-:Y:S01]  /*1a600*/  BPT.TRAP 0x1 ;  /* 0x000000040000795c */ /* 0x000fe20000300000 */
.L_x_7321:
[----:B------:R-:W3:Y:S02]  /*1a610*/  SYNCS.PHASECHK.TRANS64.TRYWAIT P1, [R5+URZ+0x28860], R0 ;  /* 0x02886000050075a7 */ /* 0x000ee4000802017f */
[----:B---3--:R-:W-:Y:S05]  /*1a620*/  @!P1 BRA `(.L_x_7322) ;  /* 0x0000005c00549947 */ /* 0x008fea0003800000 */
.L_x_7548:
[----:B------:R-:W-:Y:S05]  /*1a630*/  @!P0 BRA `(.L_x_7323) ;  /* 0x0000000000048947 */ /* 0x000fea0003800000 */
[----:B------:R-:W-:Y:S01]  /*1a640*/  BPT.TRAP 0x1 ;  /* 0x000000040000795c */ /* 0x000fe20000300000 */
.L_x_7323:
[----:B----4-:R4:W0:Y:S02]  /*1a650*/  SYNCS.PHASECHK.TRANS64.TRYWAIT P0, [R25+URZ+0x28860], R2 ;  /* 0x02886002190075a7 */ /* 0x010824000800017f */
[----:B0-----:R-:W-:Y:S05]  /*1a660*/  @!P0 NANOSLEEP.SYNCS 0x989680 ;  /* 0x009896800000895d */ /* 0x001fea0003900000 */
[----:B------:R-:W0:Y:S02]  /*1a670*/  @!P0 SYNCS.PHASECHK.TRANS64 P0, [R25+URZ+0x28860], R2 ;  /* 0x02886002190085a7 */ /* 0x000e24000800007f */
[----:B0-----:R-:W-:Y:S05]  /*1a680*/  @!P0 BRA `(.L_x_7323) ;  /* 0xfffffffc00f08947 */ /* 0x001fea000383ffff */
.L_x_7007:
[----:B------:R-:W-:Y:S05]  /*1a690*/  BSYNC B9 ;  /* 0x0000000000097941 */ /* 0x000fea0003800000 */
.L_x_7004:
[----:B------:R-:W-:Y:S05]  /*1a6a0*/  EXIT ;  /* 0x000000000000794d */ /* 0x000fea0003800000 */
.L_x_7029:
[----:B0-----:R0:W1:Y:S02]  /*1a6b0*/  SYNCS.PHASECHK.TRANS64.TRYWAIT P6, [R92+URZ+0x28890], R103 ;  /* 0x028890675c0075a7 */ /* 0x00106400080c017f */
[----:B-1----:R-:W-:Y:S05]  /*1a6c0*/  @!P6 NANOSLEEP.SYNCS 0x989680 ;  /* 0x009896800000e95d */ /* 0x002fea0003900000 */
[----:B------:R-:W1:Y:S02]  /*1a6d0*/  @!P6 SYNCS.PHASECHK.TRANS64 P6, [R92+URZ+0x28890], R103 ;  /* 0x028890675c00e5a7 */ /* 0x000e6400080c007f */
[----:B-1----:R-:W-:Y:S05]  /*1a6e0*/  @!P6 BRA `(.L_x_7029) ;  /* 0xfffffffc00f0e947 */ /* 0x002fea000383ffff */
[----:B------:R-:W-:Y:S05]  /*1a6f0*/  BRA `(.L_x_7324) ;  /* 0xfffffe88000c7947 */ /* 0x000fea000383ffff */
.L_x_7030:
        /* <DEDUP_REMOVED lines=8> */
.L_x_7326:
[----:B------:R-:W-:Y:S05]  /*1a780*/  BSYNC B1 ;  /* 0x0000000000017941 */ /* 0x000fea0003800000 */
.L_x_7325:
        /* <DEDUP_REMOVED lines=8> */
.L_x_7327:
[----:B------:R-:W-:Y:S01]  /*1a810*/  MOV R105, R14 ;  /* 0x0000000e00697202 */ /* 0x000fe20000000f00 */
[----:B------:R-:W-:Y:S06]  /*1a820*/  BRA `(.L_x_7328) ;  /* 0xfffffe8400d47947 */ /* 0x000fec000383ffff */
.L_x_7039:
        /* <DEDUP_REMOVED lines=8> */
.L_x_7330:
[----:B------:R-:W-:Y:S05]  /*1a8b0*/  BSYNC B1 ;  /* 0x0000000000017941 */ /* 0x000fea0003800000 */
.L_x_7329:
        /* <DEDUP_REMOVED lines=8> */
.L_x_7331:
[----:B------:R-:W-:Y:S01]  /*1a940*/  IMAD.MOV.U32 R73, RZ, RZ, R14 ;  /* 0x000000ffff497224 */ /* 0x000fe200078e000e */
[----:B------:R-:W-:Y:S06]  /*1a950*/  BRA `(.L_x_7332) ;  /* 0xfffffe8c00387947 */ /* 0x000fec000383ffff */
.L_x_7048:
        /* <DEDUP_REMOVED lines=8> */
.L_x_7334:
[----:B------:R-:W-:Y:S05]  /*1a9e0*/  BSYNC B1 ;  /* 0x0000000000017941 */ /* 0x000fea0003800000 */
.L_x_7333:
        /* <DEDUP_REMOVED lines=8> */
.L_x_7335:
[----:B------:R-:W-:Y:S01]  /*1aa70*/  IMAD.MOV.U32 R65, RZ, RZ, R14 ;  /* 0x000000ffff417224 */ /* 0x000fe200078e000e */
[----:B------:R-:W-:Y:S06]  /*1aa80*/  BRA `(.L_x_7336) ;  /* 0xfffffe90009c7947 */ /* 0x000fec000383ffff */
.L_x_7057:
[----:B------:R-:W-:Y:S01]  /*1aa90*/  BSSY B1, `(.L_x_7337) ;  /* 0x0000008000017945 */ /* 0x000fe20003800000 */
[----:B0---4-:R-:W-:Y:S01]  /*1aaa0*/  MOV R13, R108 ;  /* 0x0000006c000d7202 */ /* 0x011fe20000000f00 */
[----:B------:R-:W-:Y:S01]  /*1aab0*/  IMAD.MOV.U32 R12, RZ, RZ, 0x3 ;  /* 0x00000003ff0c7424 */ /* 0x000fe200078e00ff */
[----:B------:R-:W-:Y:S01]  /*1aac0*/  MOV R15, 0xffffffff ;  /* 0xffffffff000f7802 */ /* 0x000fe20000000f00 */
[----:B------:R-:W-:-:S07]  /*1aad0*/  IMAD.MOV.U32 R11, RZ, RZ, 0x181f ;  /* 0x0000181fff0b7424 */ /* 0x000fce00078e00ff */
[----:B-123--:R-:W-:Y:S05]  /*1aae0*/  WARPSYNC.COLLECTIVE R15, `(.L_x_7338) ;  /* 0x000000000f087348 */ /* 0x00efea0003c00000 */
[----:B------:R0:W4:Y:S02]  /*1aaf0*/  SHFL.IDX P6, R14, R13, R12, R11 ;  /* 0x0000000c0d0e7389 */ /* 0x00012400000c000b */
[----:B01234-:R-:W-:Y:S01]  /*1ab00*/  ENDCOLLECTIVE ;  /* 0x000000000000791b */ /* 0x01ffe20003800000 */
.L_x_7338:
[----:B------:R-:W-:Y:S05]  /*1ab10*/  BSYNC B1 ;  /* 0x0000000000017941 */ /* 0x000fea0003800000 */
.L_x_7337:
        /* <DEDUP_REMOVED lines=8> */
.L_x_7339:
[----:B------:R-:W-:Y:S01]  /*1aba0*/  MOV R109, R14 ;  /* 0x0000000e006d7202 */ /* 0x000fe20000000f00 */
[----:B------:R-:W-:Y:S06]  /*1abb0*/  BRA `(.L_x_7340) ;  /* 0xfffffe9400fc7947 */ /* 0x000fec000383ffff */
.L_x_7069:
[----:B-1----:R1:W2:Y:S02]  /*1abc0*/  SYNCS.PHASECHK.TRANS64.TRYWAIT P4, [R92+URZ+0x28890], R103 ;  /* 0x028890675c0075a7 */ /* 0x0022a4000808017f */
[----:B--2---:R-:W-:Y:S05]  /*1abd0*/  @!P4 NANOSLEEP.SYNCS 0x989680 ;  /* 0x009896800000c95d */ /* 0x004fea0003900000 */
[----:B------:R-:W2:Y:S02]  /*1abe0*/  @!P4 SYNCS.PHASECHK.TRANS64 P4, [R92+URZ+0x28890], R103 ;  /* 0x028890675c00c5a7 */ /* 0x000ea4000808007f */
[----:B--2---:R-:W-:Y:S05]  /*1abf0*/  @!P4 BRA `(.L_x_7069) ;  /* 0xfffffffc00f0c947 */ /* 0x004fea000383ffff */
[----:B------:R-:W-:Y:S05]  /*1ac00*/  BRA `(.L_x_7341) ;  /* 0xfffffea400cc7947 */ /* 0x000fea000383ffff */
.L_x_7070:
        /* <DEDUP_REMOVED lines=8> */
.L_x_7343:
[----:B------:R-:W-:Y:S05]  /*1ac90*/  BSYNC B1 ;  /* 0x0000000000017941 */ /* 0x000fea0003800000 */
.L_x_7342:
        /* <DEDUP_REMOVED lines=8> */
.L_x_7344:
[----:B------:R-:W-:Y:S01]  /*1ad20*/  IMAD.MOV.U32 R106, RZ, RZ, R14 ;  /* 0x000000ffff6a7224 */ /* 0x000fe200078e000e */
[----:B------:R-:W-:Y:S06]  /*1ad30*/  BRA `(.L_x_7345) ;  /* 0xfffffea400987947 */ /* 0x000fec000383ffff */
.L_x_7075:
        /* <DEDUP_REMOVED lines=8> */
.L_x_7347:
[----:B------:R-:W-:Y:S05]  /*1adc0*/  BSYNC B1 ;  /* 0x0000000000017941 */ /* 0x000fea0003800000 */
.L_x_7346:
        /* <DEDUP_REMOVED lines=8> */
.L_x_7348:
[----:B------:R-:W-:Y:S01]  /*1ae50*/  IMAD.MOV.U32 R50, RZ, RZ, R14 ;  /* 0x000000ffff327224 */ /* 0x000fe200078e000e */
[----:B------:R-:W-:Y:S06]  /*1ae60*/  BRA `(.L_x_7349) ;  /* 0xfffffeac00347947 */ /* 0x000fec000383ffff */
.L_x_7080:
        /* <DEDUP_REMOVED lines=8> */
.L_x_7351:
[----:B------:R-:W-:Y:S05]  /*1aef0*/  BSYNC B1 ;  /* 0x0000000000017941 */ /* 0x000fea0003800000 */
.L_x_7350:
        /* <DEDUP_REMOVED lines=8> */
.L_x_7352:
[----:B------:R-:W-:Y:S01]  /*1af80*/  MOV R50, R14 ;  /* 0x0000000e00327202 */ /* 0x000fe20000000f00 */
[----:B------:R-:W-:Y:S06]  /*1af90*/  BRA `(.L_x_7353) ;  /* 0xfffffeb000d07947 */ /* 0x000fec000383ffff */
.L_x_7085:
        /* <DEDUP_REMOVED lines=8> */
.L_x_7355:
[----:B------:R-:W-:Y:S05]  /*1b020*/  BSYNC B1 ;  /* 0x0000000000017941 */ /* 0x000fea0003800000 */
.L_x_7354:
        /* <DEDUP_REMOVED lines=8> */
.L_x_7356:
[----:B------:R-:W-:Y:S01]  /*1b0b0*/  IMAD.MOV.U32 R50, RZ, RZ, R14 ;  /* 0x000000ffff327224 */ /* 0x000fe200078e000e */
[----:B------:R-:W-:Y:S06]  /*1b0c0*/  BRA `(.L_x_7357) ;  /* 0xfffffeb8006c7947 */ /* 0x000fec000383ffff */
.L_x_7090:
[----:B0-----:R0:W1:Y:S02]  /*1b0d0*/  SYNCS.PHASECHK.TRANS64.TRYWAIT P3, [R92+URZ+0x28890], R103 ;  /* 0x028890675c0075a7 */ /* 0x001064000806017f */
[----:B-1----:R-:W-:Y:S05]  /*1b0e0*/  @!P3 NANOSLEEP.SYNCS 0x989680 ;  /* 0x009896800000b95d */ /* 0x002fea0003900000 */
[----:B------:R-:W1:Y:S02]  /*1b0f0*/  @!P3 SYNCS.PHASECHK.TRANS64 P3, [R92+URZ+0x28890], R103 ;  /* 0x028890675c00b5a7 */ /* 0x000e64000806007f */
[----:B-1----:R-:W-:Y:S05]  /*1b100*/  @!P3 BRA `(.L_x_7090) ;  /* 0xfffffffc00f0b947 */ /* 0x002fea000383ffff */
[----:B------:R-:W-:Y:S05]  /*1b110*/  BRA `(.L_x_7358) ;  /* 0xfffffec000547947 */ /* 0x000fea000383ffff */
.L_x_7091:
        /* <DEDUP_REMOVED lines=8> */
.L_x_7360:
[----:B------:R-:W-:Y:S05]  /*1b1a0*/  BSYNC B1 ;  /* 0x0000000000017941 */ /* 0x000fea0003800000 */
.L_x_7359:
        /* <DEDUP_REMOVED lines=8> */
.L_x_7361:
[----:B------:R-:W-:Y:S05]  /*1b230*/  BRA `(.L_x_7362) ;  /* 0xfffffec0007c7947 */ /* 0x000fea000383ffff */
.L_x_7094:
[----:B------:R-:W-:Y:S01]  /*1b240*/  BSSY B1, `(.L_x_7363) ;  /* 0x0000008000017945 */ /* 0x000fe20003800000 */
[----:B----4-:R-:W-:Y:S01]  /*1b250*/  IMAD.MOV.U32 R13, RZ, RZ, R46 ;  /* 0x000000ffff0d7224 */ /* 0x010fe200078e002e */
[----:B------:R-:W-:Y:S01]  /*1b260*/  MOV R12, 0x1 ;  /* 0x00000001000c7802 */ /* 0x000fe20000000f00 */
[----:B------:R-:W-:Y:S02]  /*1b270*/  IMAD.MOV.U32 R11, RZ, RZ, 0x181f ;  /* 0x0000181fff0b7424 */ /* 0x000fe400078e00ff */
[----:B------:R-:W-:-:S07]  /*1b280*/  IMAD.MOV.U32 R15, RZ, RZ, -0x1 ;  /* 0xffffffffff0f7424 */ /* 0x000fce00078e00ff */
[----:B0123--:R-:W-:Y:S05]  /*1b290*/  WARPSYNC.COLLECTIVE R15, `(.L_x_7364) ;  /* 0x000000000f087348 */ /* 0x00ffea0003c00000 */
[----:B---3--:R3:W4:Y:S02]  /*1b2a0*/  SHFL.IDX P6, R14, R13, R12, R11 ;  /* 0x0000000c0d0e7389 */ /* 0x00872400000c000b */
[----:B01234-:R-:W-:Y:S01]  /*1b2b0*/  ENDCOLLECTIVE ;  /* 0x000000000000791b */ /* 0x01ffe20003800000 */
.L_x_7364:
[----:B------:R-:W-:Y:S05]  /*1b2c0*/  BSYNC B1 ;  /* 0x0000000000017941 */ /* 0x000fea0003800000 */
.L_x_7363:
        /* <DEDUP_REMOVED lines=8> */
.L_x_7365:
[----:B------:R-:W-:Y:S05]  /*1b350*/  BRA `(.L_x_7366) ;  /* 0xfffffec0007c7947 */ /* 0x000fea000383ffff */
.L_x_7097:
        /* <DEDUP_REMOVED lines=8> */
.L_x_7368:
[----:B------:R-:W-:Y:S05]  /*1b3e0*/  BSYNC B1 ;  /* 0x0000000000017941 */ /* 0x000fea0003800000 */
.L_x_7367:
        /* <DEDUP_REMOVED lines=8> */
.L_x_7369:
[----:B------:R-:W-:Y:S05]  /*1b470*/  BRA `(.L_x_7370) ;  /* 0xfffffec000807947 */ /* 0x000fea000383ffff */
.L_x_7100:
[----:B------:R-:W-:Y:S01]  /*1b480*/  BSSY B1, `(.L_x_7371) ;  /* 0x0000008000017945 */ /* 0x000fe20003800000 */
[----:B0-----:R-:W-:Y:S01]  /*1b490*/  IMAD.MOV.U32 R13, RZ, RZ, R46 ;  /* 0x000000ffff0d7224 */ /* 0x001fe200078e002e */
[----:B------:R-:W-:Y:S01]  /*1b4a0*/  MOV R12, 0x3 ;  /* 0x00000003000c7802 */ /* 0x000fe20000000f00 */
[----:B------:R-:W-:Y:S02]  /*1b4b0*/  IMAD.MOV.U32 R11, RZ, RZ, 0x181f ;  /* 0x0000181fff0b7424 */ /* 0x000fe400078e00ff */
[----:B------:R-:W-:-:S07]  /*1b4c0*/  IMAD.MOV.U32 R15, RZ, RZ, -0x1 ;  /* 0xffffffffff0f7424 */ /* 0x000fce00078e00ff */
[----:B-1234-:R-:W-:Y:S05]  /*1b4d0*/  WARPSYNC.COLLECTIVE R15, `(.L_x_7372) ;  /* 0x000000000f087348 */ /* 0x01efea0003c00000 */
[----:B----4-:R0:W4:Y:S02]  /*1b4e0*/  SHFL.IDX P6, R14, R13, R12, R11 ;  /* 0x0000000c0d0e7389 */ /* 0x01012400000c000b */
[----:B01234-:R-:W-:Y:S01]  /*1b4f0*/  ENDCOLLECTIVE ;  /* 0x000000000000791b */ /* 0x01ffe20003800000 */
.L_x_7372:
[----:B------:R-:W-:Y:S05]  /*1b500*/  BSYNC B1 ;  /* 0x0000000000017941 */ /* 0x000fea0003800000 */
.L_x_7371:
        /* <DEDUP_REMOVED lines=8> */
.L_x_7373:
[----:B------:R-:W-:Y:S05]  /*1b590*/  BRA `(.L_x_7374) ;  /* 0xfffffec000847947 */ /* 0x000fea000383ffff */
.L_x_7104:
[----:B------:R0:W0:Y:S02]  /*1b5a0*/  SYNCS.PHASECHK.TRANS64.TRYWAIT P4, [R92+URZ+0x288b0], R103 ;  /* 0x0288b0675c0075a7 */ /* 0x000024000808017f */
[----:B0-----:R-:W-:Y:S05]  /*1b5b0*/  @!P4 NANOSLEEP.SYNCS 0x989680 ;  /* 0x009896800000c95d */ /* 0x001fea0003900000 */
[----:B------:R-:W0:Y:S02]  /*1b5c0*/  @!P4 SYNCS.PHASECHK.TRANS64 P4, [R92+URZ+0x288b0], R103 ;  /* 0x0288b0675c00c5a7 */ /* 0x000e24000808007f */
[----:B0-----:R-:W-:Y:S05]  /*1b5d0*/  @!P4 BRA `(.L_x_7104) ;  /* 0xfffffffc00f0c947 */ /* 0x001fea000383ffff */
[----:B------:R-:W-:Y:S05]  /*1b5e0*/  BRA `(.L_x_7375) ;  /* 0xfffffec400007947 */ /* 0x000fea000383ffff */
.L_x_7116:
[----:B------:R-:W-:Y:S01]  /*1b5f0*/  BSSY B0, `(.L_x_7376) ;  /* 0x0000008000007945 */ /* 0x000fe20003800000 */
[----:B---3--:R-:W-:Y:S01]  /*1b600*/  IMAD.MOV.U32 R13, RZ, RZ, R221 ;  /* 0x000000ffff0d7224 */ /* 0x008fe200078e00dd */
[----:B------:R-:W-:Y:S01]  /*1b610*/  MOV R12, RZ ;  /* 0x000000ff000c7202 */ /* 0x000fe20000000f00 */
[----:B------:R-:W-:Y:S02]  /*1b620*/  IMAD.MOV.U32 R11, RZ, RZ, 0x1f ;  /* 0x0000001fff0b7424 */ /* 0x000fe400078e00ff */
[----:B------:R-:W-:-:S07]  /*1b630*/  IMAD.MOV.U32 R15, RZ, RZ, -0x1 ;  /* 0xffffffffff0f7424 */ /* 0x000fce00078e00ff */
[----:B-----5:R-:W-:Y:S05]  /*1b640*/  WARPSYNC.COLLECTIVE R15, `(.L_x_7377) ;  /* 0x000000000f087348 */ /* 0x020fea0003c00000 */
[----:B------:R0:W1:Y:S02]  /*1b650*/  SHFL.IDX P6, R14, R13, R12, R11 ;  /* 0x0000000c0d0e7389 */ /* 0x00006400000c000b */
[----:B01---5:R-:W-:Y:S01]  /*1b660*/  ENDCOLLECTIVE ;  /* 0x000000000000791b */ /* 0x023fe20003800000 */
.L_x_7377:
[----:B------:R-:W-:Y:S05]  /*1b670*/  BSYNC B0 ;  /* 0x0000000000007941 */ /* 0x000fea0003800000 */
.L_x_7376:
[----:B------:R-:W-:Y:S01]  /*1b680*/  MOV R194, R14 ;  /* 0x0000000e00c27202 */ /* 0x000fe20000000f00 */
[----:B------:R-:W-:Y:S06]  /*1b690*/  BRA `(.L_x_7378) ;  /* 0xfffffecc00307947 */ /* 0x000fec000383ffff */
.L_x_7126:
[----:B------:R-:W-:Y:S01]  /*1b6a0*/  BSSY B1, `(.L_x_7379) ;  /* 0x0000008000017945 */ /* 0x000fe20003800000 */
[----:B---3--:R-:W-:Y:S01]  /*1b6b0*/  IMAD.MOV.U32 R13, RZ, RZ, R25 ;  /* 0x000000ffff0d7224 */ /* 0x008fe200078e0019 */
[----:B------:R-:W-:Y:S01]  /*1b6c0*/  MOV R11, 0x181f ;  /* 0x0000181f000b7802 */ /* 0x000fe20000000f00 */
[----:B------:R-:W-:Y:S02]  /*1b6d0*/  IMAD.MOV.U32 R12, RZ, RZ, RZ ;  /* 0x000000ffff0c7224 */ /* 0x000fe400078e00ff */
[----:B------:R-:W-:-:S07]  /*1b6e0*/  IMAD.MOV.U32 R15, RZ, RZ, -0x1 ;  /* 0xffffffffff0f7424 */ /* 0x000fce00078e00ff */
[----:B0-----:R-:W-:Y:S05]  /*1b6f0*/  WARPSYNC.COLLECTIVE R15, `(.L_x_7380) ;  /* 0x000000000f087348 */ /* 0x001fea0003c00000 */
[----:B------:R1:W2:Y:S02]  /*1b700*/  SHFL.IDX P6, R14, R13, R12, R11 ;  /* 0x0000000c0d0e7389 */ /* 0x0002a400000c000b */
[----:B012---:R-:W-:Y:S01]  /*1b710*/  ENDCOLLECTIVE ;  /* 0x000000000000791b */ /* 0x007fe20003800000 */
.L_x_7380:
[----:B------:R-:W-:Y:S05]  /*1b720*/  BSYNC B1 ;  /* 0x0000000000017941 */ /* 0x000fea0003800000 */
.L_x_7379:
        /* <DEDUP_REMOVED lines=8> */
.L_x_7381:
[----:B------:R-:W-:Y:S02]  /*1b7b0*/  IMAD.MOV.U32 R13, RZ, RZ, R28 ;  /* 0x000000ffff0d7224 */ /* 0x000fe400078e001c */
[----:B------:R-:W-:-:S07]  /*1b7c0*/  IMAD.MOV.U32 R3, RZ, RZ, R14 ;  /* 0x000000ffff037224 */ /* 0x000fce00078e000e */
[----:B------:R-:W-:Y:S05]  /*1b7d0*/  WARPSYNC.COLLECTIVE R15, `(.L_x_7382) ;  /* 0x000000000f087348 */ /* 0x000fea0003c00000 */
[----:B------:R0:W1:Y:S02]  /*1b7e0*/  SHFL.IDX P6, R14, R13, R12, R11 ;  /* 0x0000000c0d0e7389 */ /* 0x00006400000c000b */
[----:B01----:R-:W-:Y:S01]  /*1b7f0*/  ENDCOLLECTIVE ;  /* 0x000000000000791b */ /* 0x003fe20003800000 */
.L_x_7382:
[----:B------:R-:W-:Y:S01]  /*1b800*/  IMAD.MOV.U32 R13, RZ, RZ, R27 ;  /* 0x000000ffff0d7224 */ /* 0x000fe200078e001b */
[----:B------:R-:W-:-:S07]  /*1b810*/  MOV R4, R14 ;  /* 0x0000000e00047202 */ /* 0x000fce0000000f00 */
[----:B------:R-:W-:Y:S05]  /*1b820*/  WARPSYNC.COLLECTIVE R15, `(.L_x_7383) ;  /* 0x000000000f087348 */ /* 0x000fea0003c00000 */
[----:B------:R0:W1:Y:S02]  /*1b830*/  SHFL.IDX P6, R14, R13, R12, R11 ;  /* 0x0000000c0d0e7389 */ /* 0x00006400000c000b */
[----:B01----:R-:W-:Y:S01]  /*1b840*/  ENDCOLLECTIVE ;  /* 0x000000000000791b */ /* 0x003fe20003800000 */
.L_x_7383:
[----:B------:R-:W-:Y:S05]  /*1b850*/  BRA `(.L_x_7384) ;  /* 0xfffffed000247947 */ /* 0x000fea000383ffff */
.L_x_7130:
[----:B0-----:R0:W1:Y:S02]  /*1b860*/  SYNCS.PHASECHK.TRANS64.TRYWAIT P0, [R156+URZ+0x28800], R5 ;  /* 0x028800059c0075a7 */ /* 0x001064000800017f */
[----:B-1----:R-:W-:Y:S05]  /*1b870*/  @!P0 NANOSLEEP.SYNCS 0x989680 ;  /* 0x009896800000895d */ /* 0x002fea0003900000 */
[----:B------:R-:W1:Y:S02]  /*1b880*/  @!P0 SYNCS.PHASECHK.TRANS64 P0, [R156+URZ+0x28800], R5 ;  /* 0x028800059c0085a7 */ /* 0x000e64000800007f */
[----:B-1----:R-:W-:Y:S05]  /*1b890*/  @!P0 BRA `(.L_x_7130) ;  /* 0xfffffffc00f08947 */ /* 0x002fea000383ffff */
[----:B------:R-:W-:Y:S05]  /*1b8a0*/  BRA `(.L_x_7385) ;  /* 0xfffffed400107947 */ /* 0x000fea000383ffff */
.L_x_7146:
[----:B------:R-:W-:Y:S01]  /*1b8b0*/  BSSY B1, `(.L_x_7386) ;  /* 0x0000008000017945 */ /* 0x000fe20003800000 */
[----:B---3--:R-:W-:Y:S01]  /*1b8c0*/  IMAD.MOV.U32 R13, RZ, RZ, R25 ;  /* 0x000000ffff0d7224 */ /* 0x008fe200078e0019 */
[----:B------:R-:W-:Y:S01]  /*1b8d0*/  MOV R12, RZ ;  /* 0x000000ff000c7202 */ /* 0x000fe20000000f00 */
[----:B------:R-:W-:Y:S02]  /*1b8e0*/  IMAD.MOV.U32 R11, RZ, RZ, 0x181f ;  /* 0x0000181fff0b7424 */ /* 0x000fe400078e00ff */
[----:B------:R-:W-:-:S07]  /*1b8f0*/  IMAD.MOV.U32 R15, RZ, RZ, -0x1 ;  /* 0xffffffffff0f7424 */ /* 0x000fce00078e00ff */
[----:B0-----:R-:W-:Y:S05]  /*1b900*/  WARPSYNC.COLLECTIVE R15, `(.L_x_7387) ;  /* 0x000000000f087348 */ /* 0x001fea0003c00000 */
[----:B------:R1:W2:Y:S02]  /*1b910*/  SHFL.IDX P6, R14, R13, R12, R11 ;  /* 0x0000000c0d0e7389 */ /* 0x0002a400000c000b */
[----:B012---:R-:W-:Y:S01]  /*1b920*/  ENDCOLLECTIVE ;  /* 0x000000000000791b */ /* 0x007fe20003800000 */
.L_x_7387:
[----:B------:R-:W-:Y:S05]  /*1b930*/  BSYNC B1 ;  /* 0x0000000000017941 */ /* 0x000fea0003800000 */
.L_x_7386:
        /* <DEDUP_REMOVED lines=8> */
.L_x_7388:
[----:B------:R-:W-:Y:S01]  /*1b9c0*/  MOV R13, R28 ;  /* 0x0000001c000d7202 */ /* 0x000fe20000000f00 */
[----:B------:R-:W-:-:S07]  /*1b9d0*/  IMAD.MOV.U32 R3, RZ, RZ, R14 ;  /* 0x000000ffff037224 */ /* 0x000fce00078e000e */
[----:B------:R-:W-:Y:S05]  /*1b9e0*/  WARPSYNC.COLLECTIVE R15, `(.L_x_7389) ;  /* 0x000000000f087348 */ /* 0x000fea0003c00000 */
[----:B------:R0:W1:Y:S02]  /*1b9f0*/  SHFL.IDX P6, R14, R13, R12, R11 ;  /* 0x0000000c0d0e7389 */ /* 0x00006400000c000b */
[----:B01----:R-:W-:Y:S01]  /*1ba00*/  ENDCOLLECTIVE ;  /* 0x000000000000791b */ /* 0x003fe20003800000 */
.L_x_7389:
[----:B------:R-:W-:Y:S02]  /*1ba10*/  IMAD.MOV.U32 R13, RZ, RZ, R27 ;  /* 0x000000ffff0d7224 */ /* 0x000fe400078e001b */
[----:B------:R-:W-:-:S07]  /*1ba20*/  IMAD.MOV.U32 R20, RZ, RZ, R14 ;  /* 0x000000ffff147224 */ /* 0x000fce00078e000e */
[----:B------:R-:W-:Y:S05]  /*1ba30*/  WARPSYNC.COLLECTIVE R15, `(.L_x_7390) ;  /* 0x000000000f087348 */ /* 0x000fea0003c00000 */
[----:B------:R0:W1:Y:S02]  /*1ba40*/  SHFL.IDX P6, R14, R13, R12, R11 ;  /* 0x0000000c0d0e7389 */ /* 0x00006400000c000b */
[----:B01----:R-:W-:Y:S01]  /*1ba50*/  ENDCOLLECTIVE ;  /* 0x000000000000791b */ /* 0x003fe20003800000 */
.L_x_7390:
[----:B------:R-:W-:Y:S05]  /*1ba60*/  BRA `(.L_x_7391) ;  /* 0xfffffee800287947 */ /* 0x000fea000383ffff */
.L_x_7150:
[----:B0-----:R0:W1:Y:S02]  /*1ba70*/  SYNCS.PHASECHK.TRANS64.TRYWAIT P4, [R156+URZ+0x28800], R25 ;  /* 0x028800199c0075a7 */ /* 0x001064000808017f */
[----:B-1----:R-:W-:Y:S05]  /*1ba80*/  @!P4 NANOSLEEP.SYNCS 0x989680 ;  /* 0x009896800000c95d */ /* 0x002fea0003900000 */
[----:B------:R-:W1:Y:S02]  /*1ba90*/  @!P4 SYNCS.PHASECHK.TRANS64 P4, [R156+URZ+0x28800], R25 ;  /* 0x028800199c00c5a7 */ /* 0x000e64000808007f */
[----:B-1----:R-:W-:Y:S05]  /*1baa0*/  @!P4 BRA `(.L_x_7150) ;  /* 0xfffffffc00f0c947 */ /* 0x002fea000383ffff */
[----:B------:R-:W-:Y:S05]  /*1bab0*/  BRA `(.L_x_7392) ;  /* 0xfffffeec00087947 */ /* 0x000fea000383ffff */
.L_x_7160:
[----:B--2---:R2:W4:Y:S02]  /*1bac0*/  SYNCS.PHASECHK.TRANS64.TRYWAIT P1, [R3+URZ+0x28830], R0 ;  /* 0x02883000030075a7 */ /* 0x004524000802017f */
[----:B----4-:R-:W-:Y:S05]  /*1bad0*/  @!P1 NANOSLEEP.SYNCS 0x989680 ;  /* 0x009896800000995d */ /* 0x010fea0003900000 */
[----:B------:R-:W4:Y:S02]  /*1bae0*/  @!P1 SYNCS.PHASECHK.TRANS64 P1, [R3+URZ+0x28830], R0 ;  /* 0x02883000030095a7 */ /* 0x000f24000802007f */
[----:B----4-:R-:W-:Y:S05]  /*1baf0*/  @!P1 BRA `(.L_x_7160) ;  /* 0xfffffffc00f09947 */ /* 0x010fea000383ffff */
[----:B------:R-:W-:Y:S05]  /*1bb00*/  BRA `(.L_x_7159) ;  /* 0xffffff0000e07947 */ /* 0x000fea000383ffff */
.L_x_7167:
[----:B-1----:R1:W2:Y:S02]  /*1bb10*/  SYNCS.PHASECHK.TRANS64.TRYWAIT P2, [R5+URZ+0x28830], R6 ;  /* 0x02883006050075a7 */ /* 0x0022a4000804017f */
[----:B--2---:R-:W-:Y:S05]  /*1bb20*/  @!P2 NANOSLEEP.SYNCS 0x989680 ;  /* 0x009896800000a95d */ /* 0x004fea0003900000 */
[----:B------:R-:W2:Y:S02]  /*1bb30*/  @!P2 SYNCS.PHASECHK.TRANS64 P2, [R5+URZ+0x28830], R6 ;  /* 0x028830060500a5a7 */ /* 0x000ea4000804007f */
[----:B--2---:R-:W-:Y:S05]  /*1bb40*/  @!P2 BRA `(.L_x_7167) ;  /* 0xfffffffc00f0a947 */ /* 0x004fea000383ffff */
[----:B------:R-:W-:Y:S05]  /*1bb50*/  BRA `(.L_x_7166) ;  /* 0xffffff3000407947 */ /* 0x000fea000383ffff */
.L_x_7171:
[----:B-1----:R1:W2:Y:S02]  /*1bb60*/  SYNCS.PHASECHK.TRANS64.TRYWAIT P1, [R5+URZ+0x28850], R4 ;  /* 0x02885004050075a7 */ /* 0x0022a4000802017f */
[----:B--2---:R-:W-:Y:S05]  /*1bb70*/  @!P1 NANOSLEEP.SYNCS 0x989680 ;  /* 0x009896800000995d */ /* 0x004fea0003900000 */
[----:B------:R-:W2:Y:S02]  /*1bb80*/  @!P1 SYNCS.PHASECHK.TRANS64 P1, [R5+URZ+0x28850], R4 ;  /* 0x02885004050095a7 */ /* 0x000ea4000802007f */
[----:B--2---:R-:W-:Y:S05]  /*1bb90*/  @!P1 BRA `(.L_x_7171) ;  /* 0xfffffffc00f09947 */ /* 0x004fea000383ffff */
[----:B------:R-:W-:Y:S05]  /*1bba0*/  BRA `(.L_x_7168) ;  /* 0xffffff34004c7947 */ /* 0x000fea000383ffff */
.L_x_7178:
[----:B-1----:R1:W2:Y:S02]  /*1bbb0*/  SYNCS.PHASECHK.TRANS64.TRYWAIT P1, [R11+URZ+0x28850], R0 ;  /* 0x028850000b0075a7 */ /* 0x0022a4000802017f */
[----:B--2---:R-:W-:Y:S05]  /*1bbc0*/  @!P1 NANOSLEEP.SYNCS 0x989680 ;  /* 0x009896800000995d */ /* 0x004fea0003900000 */
[----:B------:R-:W2:Y:S02]  /*1bbd0*/  @!P1 SYNCS.PHASECHK.TRANS64 P1, [R11+URZ+0x28850], R0 ;  /* 0x028850000b0095a7 */ /* 0x000ea4000802007f */
[----:B--2---:R-:W-:Y:S05]  /*1bbe0*/  @!P1 BRA `(.L_x_7178) ;  /* 0xfffffffc00f09947 */ /* 0x004fea000383ffff */
[----:B------:R-:W-:Y:S05]  /*1bbf0*/  BRA `(.L_x_7177) ;  /* 0xffffff58008c7947 */ /* 0x000fea000383ffff */
.L_x_7193:
[----:B------:R-:W-:Y:S01]  /*1bc00*/  MOV R13, R4 ;  /* 0x00000004000d7202 */ /* 0x000fe20000000f00 */
[----:B------:R-:W-:Y:S01]  /*1bc10*/  IMAD.MOV.U32 R12, RZ, RZ, RZ ;  /* 0x000000ffff0c7224 */ /* 0x000fe200078e00ff */
[----:B------:R-:W-:Y:S01]  /*1bc20*/  MOV R15, 0xffffffff ;  /* 0xffffffff000f7802 */ /* 0x000fe20000000f00 */
[----:B------:R-:W-:-:S07]  /*1bc30*/  IMAD.MOV.U32 R11, RZ, RZ, 0x181f ;  /* 0x0000181fff0b7424 */ /* 0x000fce00078e00ff */
[----:B-1----:R-:W-:Y:S05]  /*1bc40*/  WARPSYNC.COLLECTIVE R15, `(.L_x_7393) ;  /* 0x000000000f087348 */ /* 0x002fea0003c00000 */
[----:B------:R0:W2:Y:S02]  /*1bc50*/  SHFL.IDX P6, R14, R13, R12, R11 ;  /* 0x0000000c0d0e7389 */ /* 0x0000a400000c000b */
[----:B012---:R-:W-:Y:S01]  /*1bc60*/  ENDCOLLECTIVE ;  /* 0x000000000000791b */ /* 0x007fe20003800000 */
.L_x_7393:
[----:B------:R-:W-:Y:S02]  /*1bc70*/  IMAD.MOV.U32 R13, RZ, RZ, R0 ;  /* 0x000000ffff0d7224 */ /* 0x000fe400078e0000 */
[----:B------:R-:W-:-:S07]  /*1bc80*/  IMAD.MOV.U32 R3, RZ, RZ, R14 ;  /* 0x000000ffff037224 */ /* 0x000fce00078e000e */
[----:B------:R-:W-:Y:S05]  /*1bc90*/  WARPSYNC.COLLECTIVE R15, `(.L_x_7394) ;  /* 0x000000000f087348 */ /* 0x000fea0003c00000 */
[----:B------:R0:W1:Y:S02]  /*1bca0*/  SHFL.IDX P6, R14, R13, R12, R11 ;  /* 0x0000000c0d0e7389 */ /* 0x00006400000c000b */
[----:B01----:R-:W-:Y:S01]  /*1bcb0*/  ENDCOLLECTIVE ;  /* 0x000000000000791b */ /* 0x003fe20003800000 */
.L_x_7394:
[----:B------:R-:W-:Y:S05]  /*1bcc0*/  BRA `(.L_x_7395) ;  /* 0xffffff7c00c07947 */ /* 0x000fea000383ffff */
.L_x_7196:
[----:B------:R-:W-:Y:S01]  /*1bcd0*/  BSSY B1, `(.L_x_7396) ;  /* 0x0000008000017945 */ /* 0x000fe20003800000 */
[----:B------:R-:W-:Y:S01]  /*1bce0*/  MOV R13, R4 ;  /* 0x00000004000d7202 */ /* 0x000fe20000000f00 */
[----:B------:R-:W-:Y:S01]  /*1bcf0*/  IMAD.MOV.U32 R12, RZ, RZ, 0x1 ;  /* 0x00000001ff0c7424 */ /* 0x000fe200078e00ff */
[----:B----4-:R-:W-:Y:S01]  /*1bd00*/  MOV R15, 0xffffffff ;  /* 0xffffffff000f7802 */ /* 0x010fe20000000f00 */
[----:B------:R-:W-:-:S07]  /*1bd10*/  IMAD.MOV.U32 R11, RZ, RZ, 0x181f ;  /* 0x0000181fff0b7424 */ /* 0x000fce00078e00ff */
[----:B0123--:R-:W-:Y:S05]  /*1bd20*/  WARPSYNC.COLLECTIVE R15, `(.L_x_7397) ;  /* 0x000000000f087348 */ /* 0x00ffea0003c00000 */
[----:B---3--:R3:W4:Y:S02]  /*1bd30*/  SHFL.IDX P6, R14, R13, R12, R11 ;  /* 0x0000000c0d0e7389 */ /* 0x00872400000c000b */
[----:B01234-:R-:W-:Y:S01]  /*1bd40*/  ENDCOLLECTIVE ;  /* 0x000000000000791b */ /* 0x01ffe20003800000 */
.L_x_7397:
[----:B------:R-:W-:Y:S05]  /*1bd50*/  BSYNC B1 ;  /* 0x0000000000017941 */ /* 0x000fea0003800000 */
.L_x_7396:
        /* <DEDUP_REMOVED lines=8> */
.L_x_7398:
[----:B------:R-:W-:Y:S05]  /*1bde0*/  BRA `(.L_x_7399) ;  /* 0xffffff7c00c07947 */ /* 0x000fea000383ffff */
.L_x_7199:
        /* <DEDUP_REMOVED lines=8> */
.L_x_7401:
[----:B------:R-:W-:Y:S05]  /*1be70*/  BSYNC B1 ;  /* 0x0000000000017941 */ /* 0x000fea0003800000 */
.L_x_7400:
        /* <DEDUP_REMOVED lines=8> */
.L_x_7402:
[----:B------:R-:W-:Y:S05]  /*1bf00*/  BRA `(.L_x_7403) ;  /* 0xffffff7c00c07947 */ /* 0x000fea000383ffff */
.L_x_7202:
[----:B------:R-:W-:Y:S01]  /*1bf10*/  BSSY B1, `(.L_x_7404) ;  /* 0x0000008000017945 */ /* 0x000fe20003800000 */
[----:B------:R-:W-:Y:S01]  /*1bf20*/  MOV R13, R4 ;  /* 0x00000004000d7202 */ /* 0x000fe20000000f00 */
[----:B------:R-:W-:Y:S01]  /*1bf30*/  IMAD.MOV.U32 R12, RZ, RZ, 0x3 ;  /* 0x00000003ff0c7424 */ /* 0x000fe200078e00ff */
[----:B0-----:R-:W-:Y:S01]  /*1bf40*/  MOV R15, 0xffffffff ;  /* 0xffffffff000f7802 */ /* 0x001fe20000000f00 */
[----:B------:R-:W-:-:S07]  /*1bf50*/  IMAD.MOV.U32 R11, RZ, RZ, 0x181f ;  /* 0x0000181fff0b7424 */ /* 0x000fce00078e00ff */
[----:B-1234-:R-:W-:Y:S05]  /*1bf60*/  WARPSYNC.COLLECTIVE R15, `(.L_x_7405) ;  /* 0x000000000f087348 */ /* 0x01efea0003c00000 */
[----:B----4-:R0:W4:Y:S02]  /*1bf70*/  SHFL.IDX P6, R14, R13, R12, R11 ;  /* 0x0000000c0d0e7389 */ /* 0x01012400000c000b */
[----:B01234-:R-:W-:Y:S01]  /*1bf80*/  ENDCOLLECTIVE ;  /* 0x000000000000791b */ /* 0x01ffe20003800000 */
.L_x_7405:
[----:B------:R-:W-:Y:S05]  /*1bf90*/  BSYNC B1 ;  /* 0x0000000000017941 */ /* 0x000fea0003800000 */
.L_x_7404:
        /* <DEDUP_REMOVED lines=8> */
.L_x_7406:
[----:B------:R-:W-:Y:S05]  /*1c020*/  BRA `(.L_x_7407) ;  /* 0xffffff7c00c07947 */ /* 0x000fea000383ffff */
.L_x_7219:
        /* <DEDUP_REMOVED lines=8> */
[----:B------:R-:W-:Y:S05]  /*1c0b0*/  WARPSYNC.COLLECTIVE R15, `(.L_x_7409) ;  /* 0x000000000f087348 */ /* 0x000fea0003c00000 */
[----:B------:R0:W1:Y:S02]  /*1c0c0*/  SHFL.IDX P6, R14, R13, R12, R11 ;  /* 0x0000000c0d0e7389 */ /* 0x00006400000c000b */
[----:B01----:R-:W-:Y:S01]  /*1c0d0*/  ENDCOLLECTIVE ;  /* 0x000000000000791b */ /* 0x003fe20003800000 */
.L_x_7409:
[----:B------:R-:W-:Y:S05]  /*1c0e0*/  BSYNC B1 ;  /* 0x0000000000017941 */ /* 0x000fea0003800000 */
.L_x_7408:
[----:B------:R-:W-:Y:S05]  /*1c0f0*/  BRA `(.L_x_7410) ;  /* 0xffffff90002c7947 */ /* 0x000fea000383ffff */
.L_x_7221:
[----:B------:R-:W-:Y:S01]  /*1c100*/  BSSY B1, `(.L_x_7411) ;  /* 0x0000006000017945 */ /* 0x000fe20003800000 */
[----:B------:R-:W-:-:S07]  /*1c110*/  IMAD.MOV.U32 R15, RZ, RZ, -0x1 ;  /* 0xffffffffff0f7424 */ /* 0x000fce00078e00ff */
[----:B0-----:R-:W-:Y:S05]  /*1c120*/  WARPSYNC.COLLECTIVE R15, `(.L_x_7412) ;  /* 0x000000000f0c7348 */ /* 0x001fea0003c00000 */
[----:B------:R-:W-:Y:S02]  /*1c130*/  ELECT P6, UR62, PT ;  /* 0x00000000003e782f */ /* 0x000fe400038c0000 */
[----:B------:R-:W-:Y:S01]  /*1c140*/  MOV R14, UR62 ;  /* 0x0000003e000e7c02 */ /* 0x000fe20008000f00 */
[----:B0-----:R-:W-:Y:S10]  /*1c150*/  ENDCOLLECTIVE ;  /* 0x000000000000791b */ /* 0x001ff40003800000 */
.L_x_7412:
[----:B------:R-:W-:Y:S05]  /*1c160*/  BSYNC B1 ;  /* 0x0000000000017941 */ /* 0x000fea0003800000 */
.L_x_7411:
[----:B------:R-:W-:Y:S05]  /*1c170*/  BRA `(.L_x_7220) ;  /* 0xffffff9000247947 */ /* 0x000fea000383ffff */
.L_x_7223:
[----:B0-----:R0:W1:Y:S02]  /*1c180*/  SYNCS.PHASECHK.TRANS64.TRYWAIT P0, [R22+URZ+0x28820], R5 ;  /* 0x02882005160075a7 */ /* 0x001064000800017f */
[----:B-1----:R-:W-:Y:S05]  /*1c190*/  @!P0 NANOSLEEP.SYNCS 0x989680 ;  /* 0x009896800000895d */ /* 0x002fea0003900000 */
[----:B------:R-:W1:Y:S02]  /*1c1a0*/  @!P0 SYNCS.PHASECHK.TRANS64 P0, [R22+URZ+0x28820], R5 ;  /* 0x02882005160085a7 */ /* 0x000e64000800007f */
[----:B-1----:R-:W-:Y:S05]  /*1c1b0*/  @!P0 BRA `(.L_x_7223) ;  /* 0xfffffffc00f08947 */ /* 0x002fea000383ffff */
[----:B------:R-:W-:Y:S05]  /*1c1c0*/  BRA `(.L_x_7413) ;  /* 0xffffff9000347947 */ /* 0x000fea000383ffff */
.L_x_7227:
[----:B0-----:R0:W1:Y:S02]  /*1c1d0*/  SYNCS.PHASECHK.TRANS64.TRYWAIT P0, [R5+URZ+0x288a0], R6 ;  /* 0x0288a006050075a7 */ /* 0x001064000800017f */
[----:B-1----:R-:W-:Y:S05]  /*1c1e0*/  @!P0 NANOSLEEP.SYNCS 0x989680 ;  /* 0x009896800000895d */ /* 0x002fea0003900000 */
[----:B------:R-:W1:Y:S02]  /*1c1f0*/  @!P0 SYNCS.PHASECHK.TRANS64 P0, [R5+URZ+0x288a0], R6 ;  /* 0x0288a006050085a7 */ /* 0x000e64000800007f */
[----:B-1----:R-:W-:Y:S05]  /*1c200*/  @!P0 BRA `(.L_x_7227) ;  /* 0xfffffffc00f08947 */ /* 0x002fea000383ffff */
[----:B------:R-:W-:Y:S05]  /*1c210*/  BRA `(.L_x_7414) ;  /* 0xffffff90004c7947 */ /* 0x000fea000383ffff */
.L_x_7233:
[----:B-1----:R1:W2:Y:S02]  /*1c220*/  SYNCS.PHASECHK.TRANS64.TRYWAIT P0, [R5+URZ+0x288c0], R6 ;  /* 0x0288c006050075a7 */ /* 0x0022a4000800017f */
[----:B--2---:R-:W-:Y:S05]  /*1c230*/  @!P0 NANOSLEEP.SYNCS 0x989680 ;  /* 0x009896800000895d */ /* 0x004fea0003900000 */
[----:B------:R-:W2:Y:S02]  /*1c240*/  @!P0 SYNCS.PHASECHK.TRANS64 P0, [R5+URZ+0x288c0], R6 ;  /* 0x0288c006050085a7 */ /* 0x000ea4000800007f */
[----:B--2---:R-:W-:Y:S05]  /*1c250*/  @!P0 BRA `(.L_x_7233) ;  /* 0xfffffffc00f08947 */ /* 0x004fea000383ffff */
[----:B------:R-:W-:Y:S05]  /*1c260*/  BRA `(.L_x_7415) ;  /* 0xffffff94000c7947 */ /* 0x000fea000383ffff */
.L_x_7241:
[----:B-1----:R1:W2:Y:S02]  /*1c270*/  SYNCS.PHASECHK.TRANS64.TRYWAIT P1, [R8+URZ+0x288a0], R7 ;  /* 0x0288a007080075a7 */ /* 0x0022a4000802017f */
[----:B--2---:R-:W-:Y:S05]  /*1c280*/  @!P1 NANOSLEEP.SYNCS 0x989680 ;  /* 0x009896800000995d */ /* 0x004fea0003900000 */
[----:B------:R-:W2:Y:S02]  /*1c290*/  @!P1 SYNCS.PHASECHK.TRANS64 P1, [R8+URZ+0x288a0], R7 ;  /* 0x0288a007080095a7 */ /* 0x000ea4000802007f */
[----:B--2---:R-:W-:Y:S05]  /*1c2a0*/  @!P1 BRA `(.L_x_7241) ;  /* 0xfffffffc00f09947 */ /* 0x004fea000383ffff */
[----:B------:R-:W-:Y:S05]  /*1c2b0*/  BRA `(.L_x_7416) ;  /* 0xffffff9800087947 */ /* 0x000fea000383ffff */
.L_x_7247:
[----:B0-----:R0:W2:Y:S02]  /*1c2c0*/  SYNCS.PHASECHK.TRANS64.TRYWAIT P1, [R8+URZ+0x288c0], R7 ;  /* 0x0288c007080075a7 */ /* 0x0010a4000802017f */
[----:B--2---:R-:W-:Y:S05]  /*1c2d0*/  @!P1 NANOSLEEP.SYNCS 0x989680 ;  /* 0x009896800000995d */ /* 0x004fea0003900000 */
[----:B------:R-:W2:Y:S02]  /*1c2e0*/  @!P1 SYNCS.PHASECHK.TRANS64 P1, [R8+URZ+0x288c0], R7 ;  /* 0x0288c007080095a7 */ /* 0x000ea4000802007f */
[----:B--2---:R-:W-:Y:S05]  /*1c2f0*/  @!P1 BRA `(.L_x_7247) ;  /* 0xfffffffc00f09947 */ /* 0x004fea000383ffff */
[----:B------:R-:W-:Y:S05]  /*1c300*/  BRA `(.L_x_7417) ;  /* 0xffffff9800c07947 */ /* 0x000fea000383ffff */
.L_x_7261:
        /* <DEDUP_REMOVED lines=11> */
.L_x_7419:
[----:B------:R-:W-:Y:S05]  /*1c3c0*/  BSYNC B0 ;  /* 0x0000000000007941 */ /* 0x000fea0003800000 */
.L_x_7418:
[----:B------:R-:W-:Y:S05]  /*1c3d0*/  BRA `(.L_x_7420) ;  /* 0xffffffa400807947 */ /* 0x000fea000383ffff */
.L_x_7264:
[----:B0-----:R0:W1:Y:S02]  /*1c3e0*/  SYNCS.PHASECHK.TRANS64.TRYWAIT P0, [R7+URZ+0x28840], R2 ;  /* 0x02884002070075a7 */ /* 0x001064000800017f */
[----:B-1----:R-:W-:Y:S05]  /*1c3f0*/  @!P0 NANOSLEEP.SYNCS 0x989680 ;  /* 0x009896800000895d */ /* 0x002fea0003900000 */
[----:B------:R-:W1:Y:S02]  /*1c400*/  @!P0 SYNCS.PHASECHK.TRANS64 P0, [R7+URZ+0x28840], R2 ;  /* 0x02884002070085a7 */ /* 0x000e64000800007f */
[----:B-1----:R-:W-:Y:S05]  /*1c410*/  @!P0 BRA `(.L_x_7264) ;  /* 0xfffffffc00f08947 */ /* 0x002fea000383ffff */
[----:B------:R-:W-:Y:S05]  /*1c420*/  BRA `(.L_x_7421) ;  /* 0xffffffa400dc7947 */ /* 0x000fea000383ffff */
.L_x_7265:
        /* <DEDUP_REMOVED lines=8> */
.L_x_7423:
[----:B------:R-:W-:Y:S05]  /*1c4b0*/  BSYNC B0 ;  /* 0x0000000000007941 */ /* 0x000fea0003800000 */
.L_x_7422:
        /* <DEDUP_REMOVED lines=9> */
.L_x_7424:
[----:B------:R-:W-:Y:S01]  /*1c550*/  MOV R13, R0 ;  /* 0x00000000000d7202 */ /* 0x000fe20000000f00 */
[----:B------:R-:W-:Y:S01]  /*1c560*/  IMAD.MOV.U32 R12, RZ, RZ, 0x1 ;  /* 0x00000001ff0c7424 */ /* 0x000fe200078e00ff */
[----:B------:R-:W-:-:S07]  /*1c570*/  MOV R3, R14 ;  /* 0x0000000e00037202 */ /* 0x000fce0000000f00 */
[----:B------:R-:W-:Y:S05]  /*1c580*/  WARPSYNC.COLLECTIVE R15, `(.L_x_7425) ;  /* 0x000000000f087348 */ /* 0x000fea0003c00000 */
[----:B------:R0:W1:Y:S02]  /*1c590*/  SHFL.IDX P6, R14, R13, R12, R11 ;  /* 0x0000000c0d0e7389 */ /* 0x00006400000c000b */
[----:B01----:R-:W-:Y:S01]  /*1c5a0*/  ENDCOLLECTIVE ;  /* 0x000000000000791b */ /* 0x003fe20003800000 */
.L_x_7425:
        /* <DEDUP_REMOVED lines=16> */
.L_x_7426:
[----:B------:R-:W-:Y:S01]  /*1c6b0*/  @P0 LEA R8, R5, R22, 0x1 ;  /* 0x0000001605080211 */ /* 0x000fe200078e08ff */
[----:B------:R-:W-:Y:S02]  /*1c6c0*/  IMAD.MOV.U32 R13, RZ, RZ, R0 ;  /* 0x000000ffff0d7224 */ /* 0x000fe400078e0000 */
[----:B------:R-:W-:Y:S02]  /*1c6d0*/  IMAD.MOV.U32 R12, RZ, RZ, 0x2 ;  /* 0x00000002ff0c7424 */ /* 0x000fe400078e00ff */
[----:B------:R-:W-:-:S07]  /*1c6e0*/  IMAD.MOV.U32 R3, RZ, RZ, R14 ;  /* 0x000000ffff037224 */ /* 0x000fce00078e000e */
[----:B------:R-:W-:Y:S05]  /*1c6f0*/  WARPSYNC.COLLECTIVE R15, `(.L_x_7427) ;  /* 0x000000000f087348 */ /* 0x000fea0003c00000 */
[----:B------:R0:W1:Y:S02]  /*1c700*/  SHFL.IDX P6, R14, R13, R12, R11 ;  /* 0x0000000c0d0e7389 */ /* 0x00006400000c000b */
[----:B01----:R-:W-:Y:S01]  /*1c710*/  ENDCOLLECTIVE ;  /* 0x000000000000791b */ /* 0x003fe20003800000 */
.L_x_7427:
        /* <DEDUP_REMOVED lines=16> */
.L_x_7428:
[----:B------:R-:W-:Y:S02]  /*1c820*/  @P0 IMAD R8, R5, 0x2, R22 ;  /* 0x0000000205080824 */ /* 0x000fe400078e0216 */
[----:B------:R-:W-:Y:S01]  /*1c830*/  IMAD.MOV.U32 R13, RZ, RZ, R0 ;  /* 0x000000ffff0d7224 */ /* 0x000fe200078e0000 */
[----:B------:R-:W-:Y:S01]  /*1c840*/  MOV R12, 0x3 ;  /* 0x00000003000c7802 */ /* 0x000fe20000000f00 */
[----:B------:R-:W-:-:S07]  /*1c850*/  IMAD.MOV.U32 R3, RZ, RZ, R14 ;  /* 0x000000ffff037224 */ /* 0x000fce00078e000e */
[----:B------:R-:W-:Y:S05]  /*1c860*/  WARPSYNC.COLLECTIVE R15, `(.L_x_7429) ;  /* 0x000000000f087348 */ /* 0x000fea0003c00000 */
[----:B------:R0:W1:Y:S02]  /*1c870*/  SHFL.IDX P6, R14, R13, R12, R11 ;  /* 0x0000000c0d0e7389 */ /* 0x00006400000c000b */
[----:B01----:R-:W-:Y:S01]  /*1c880*/  ENDCOLLECTIVE ;  /* 0x000000000000791b */ /* 0x003fe20003800000 */
.L_x_7429:
        /* <DEDUP_REMOVED lines=16> */
.L_x_7430:
[----:B------:R-:W-:Y:S01]  /*1c990*/  @P0 IMAD R8, R5, 0x2, R22 ;  /* 0x0000000205080824 */ /* 0x000fe200078e0216 */
[----:B------:R-:W-:Y:S01]  /*1c9a0*/  MOV R13, R0 ;  /* 0x00000000000d7202 */ /* 0x000fe20000000f00 */
[----:B------:R-:W-:Y:S01]  /*1c9b0*/  IMAD.MOV.U32 R12, RZ, RZ, 0x4 ;  /* 0x00000004ff0c7424 */ /* 0x000fe200078e00ff */
[----:B------:R-:W-:-:S07]  /*1c9c0*/  MOV R3, R14 ;  /* 0x0000000e00037202 */ /* 0x000fce0000000f00 */
[----:B------:R-:W-:Y:S05]  /*1c9d0*/  WARPSYNC.COLLECTIVE R15, `(.L_x_7431) ;  /* 0x000000000f087348 */ /* 0x000fea0003c00000 */
[----:B------:R0:W1:Y:S02]  /*1c9e0*/  SHFL.IDX P6, R14, R13, R12, R11 ;  /* 0x0000000c0d0e7389 */ /* 0x00006400000c000b */
[----:B01----:R-:W-:Y:S01]  /*1c9f0*/  ENDCOLLECTIVE ;  /* 0x000000000000791b */ /* 0x003fe20003800000 */
.L_x_7431:
        /* <DEDUP_REMOVED lines=16> */
.L_x_7432:
[----:B------:R-:W-:Y:S01]  /*1cb00*/  @P0 LEA R8, R5, R22, 0x1 ;  /* 0x0000001605080211 */ /* 0x000fe200078e08ff */
[----:B------:R-:W-:Y:S02]  /*1cb10*/  IMAD.MOV.U32 R13, RZ, RZ, R0 ;  /* 0x000000ffff0d7224 */ /* 0x000fe400078e0000 */
[----:B------:R-:W-:Y:S02]  /*1cb20*/  IMAD.MOV.U32 R12, RZ, RZ, 0x5 ;  /* 0x00000005ff0c7424 */ /* 0x000fe400078e00ff */
[----:B------:R-:W-:-:S07]  /*1cb30*/  IMAD.MOV.U32 R3, RZ, RZ, R14 ;  /* 0x000000ffff037224 */ /* 0x000fce00078e000e */
[----:B------:R-:W-:Y:S05]  /*1cb40*/  WARPSYNC.COLLECTIVE R15, `(.L_x_7433) ;  /* 0x000000000f087348 */ /* 0x000fea0003c00000 */
[----:B------:R0:W1:Y:S02]  /*1cb50*/  SHFL.IDX P6, R14, R13, R12, R11 ;  /* 0x0000000c0d0e7389 */ /* 0x00006400000c000b */
[----:B01----:R-:W-:Y:S01]  /*1cb60*/  ENDCOLLECTIVE ;  /* 0x000000000000791b */ /* 0x003fe20003800000 */
.L_x_7433:
        /* <DEDUP_REMOVED lines=16> */
.L_x_7434:
[----:B------:R-:W-:Y:S02]  /*1cc70*/  @P0 IMAD R8, R5, 0x2, R22 ;  /* 0x0000000205080824 */ /* 0x000fe400078e0216 */
[----:B------:R-:W-:Y:S01]  /*1cc80*/  IMAD.MOV.U32 R13, RZ, RZ, R0 ;  /* 0x000000ffff0d7224 */ /* 0x000fe200078e0000 */
[----:B------:R-:W-:Y:S01]  /*1cc90*/  MOV R12, 0x6 ;  /* 0x00000006000c7802 */ /* 0x000fe20000000f00 */
[----:B------:R-:W-:-:S07]  /*1cca0*/  IMAD.MOV.U32 R3, RZ, RZ, R14 ;  /* 0x000000ffff037224 */ /* 0x000fce00078e000e */
[----:B------:R-:W-:Y:S05]  /*1ccb0*/  WARPSYNC.COLLECTIVE R15, `(.L_x_7435) ;  /* 0x000000000f087348 */ /* 0x000fea0003c00000 */
[----:B------:R0:W1:Y:S02]  /*1ccc0*/  SHFL.IDX P6, R14, R13, R12, R11 ;  /* 0x0000000c0d0e7389 */ /* 0x00006400000c000b */
[----:B01----:R-:W-:Y:S01]  /*1ccd0*/  ENDCOLLECTIVE ;  /* 0x000000000000791b */ /* 0x003fe20003800000 */
.L_x_7435:
        /* <DEDUP_REMOVED lines=16> */
.L_x_7436:
[----:B------:R-:W-:Y:S01]  /*1cde0*/  @P0 IMAD R8, R5, 0x2, R22 ;  /* 0x0000000205080824 */ /* 0x000fe200078e0216 */
[----:B------:R-:W-:Y:S01]  /*1cdf0*/  MOV R13, R0 ;  /* 0x00000000000d7202 */ /* 0x000fe20000000f00 */
[----:B------:R-:W-:Y:S01]  /*1ce00*/  IMAD.MOV.U32 R12, RZ, RZ, 0x7 ;  /* 0x00000007ff0c7424 */ /* 0x000fe200078e00ff */
[----:B------:R-:W-:-:S07]  /*1ce10*/  MOV R3, R14 ;  /* 0x0000000e00037202 */ /* 0x000fce0000000f00 */
[----:B------:R-:W-:Y:S05]  /*1ce20*/  WARPSYNC.COLLECTIVE R15, `(.L_x_7437) ;  /* 0x000000000f087348 */ /* 0x000fea0003c00000 */
[----:B------:R0:W1:Y:S02]  /*1ce30*/  SHFL.IDX P6, R14, R13, R12, R11 ;  /* 0x0000000c0d0e7389 */ /* 0x00006400000c000b */
[----:B01----:R-:W-:Y:S01]  /*1ce40*/  ENDCOLLECTIVE ;  /* 0x000000000000791b */ /* 0x003fe20003800000 */
.L_x_7437:
        /* <DEDUP_REMOVED lines=14> */
.L_x_7438:
[----:B------:R-:W-:Y:S01]  /*1cf30*/  @!PT LDS RZ, [RZ] ;  /* 0x00000000fffff984 */ /* 0x000fe20000000800 */
[----:B------:R-:W-:Y:S01]  /*1cf40*/  @!PT LDS RZ, [RZ] ;  /* 0x00000000fffff984 */ /* 0x000fe20000000800 */
[----:B------:R-:W-:Y:S01]  /*1cf50*/  @!PT LDS RZ, [RZ] ;  /* 0x00000000fffff984 */ /* 0x000fe20000000800 */
[----:B------:R0:W-:Y:S02]  /*1cf60*/  @P0 LDGSTS.E.BYPASS.LTC128B.128 [R8+0x1f400], desc[UR38][R2.64+0x80], !P2 ;  /* 0x1f40008002080fae */ /* 0x0001e4000d101d66 */
[----:B0-----:R-:W-:Y:S01]  /*1cf70*/  IMAD.MOV.U32 R2, RZ, RZ, R14 ;  /* 0x000000ffff027224 */ /* 0x001fe200078e000e */
[----:B------:R-:W-:Y:S06]  /*1cf80*/  BRA `(.L_x_7439) ;  /* 0xffffffa000b47947 */ /* 0x000fec000383ffff */
.L_x_7270:
[----:B------:R-:W-:Y:S01]  /*1cf90*/  IMAD.MOV.U32 R13, RZ, RZ, R5 ;  /* 0x000000ffff0d7224 */ /* 0x000fe200078e0005 */
[----:B------:R-:W-:Y:S01]  /*1cfa0*/  MOV R12, RZ ;  /* 0x000000ff000c7202 */ /* 0x000fe20000000f00 */
[----:B------:R-:W-:Y:S02]  /*1cfb0*/  IMAD.MOV.U32 R11, RZ, RZ, 0x181f ;  /* 0x0000181fff0b7424 */ /* 0x000fe400078e00ff */
[----:B------:R-:W-:Y:S02]  /*1cfc0*/  IMAD.MOV.U32 R15, RZ, RZ, -0x1 ;  /* 0xffffffffff0f7424 */ /* 0x000fe400078e00ff */
[----:B-----5:R-:W-:Y:S02]  /*1cfd0*/  IMAD R6, R20, R8, RZ ;  /* 0x0000000814067224 */ /* 0x020fe400078e02ff */
[----:B------:R-:W-:-:S07]  /*1cfe0*/  IMAD.IADD R4, R10, 0x1, R4 ;  /* 0x000000010a047824 */ /* 0x000fce00078e0204 */
[----:B------:R-:W-:Y:S05]  /*1cff0*/  WARPSYNC.COLLECTIVE R15, `(.L_x_7440) ;  /* 0x000000000f087348 */ /* 0x000fea0003c00000 */
[----:B------:R0:W1:Y:S02]  /*1d000*/  SHFL.IDX P6, R14, R13, R12, R11 ;  /* 0x0000000c0d0e7389 */ /* 0x00006400000c000b */
[----:B01----:R-:W-:Y:S01]  /*1d010*/  ENDCOLLECTIVE ;  /* 0x000000000000791b */ /* 0x003fe20003800000 */
.L_x_7440:
[C---:B------:R-:W-:Y:S01]  /*1d020*/  VIADD R7, R4.reuse, 0x10 ;  /* 0x0000001004077836 */ /* 0x040fe20000000000 */
[----:B------:R-:W-:Y:S01]  /*1d030*/  ISETP.GE.AND P3, PT, R4, R6, PT ;  /* 0x000000060400720c */ /* 0x000fe20003f66270 */
[----:B------:R-:W-:Y:S01]  /*1d040*/  IMAD.MOV.U32 R13, RZ, RZ, R0 ;  /* 0x000000ffff0d7224 */ /* 0x000fe200078e0000 */
[----:B------:R-:W-:-:S11]  /*1d050*/  MOV R2, R14 ;  /* 0x0000000e00027202 */ /* 0x000fd60000000f00 */
[----:B------:R-:W-:Y:S05]  /*1d060*/  WARPSYNC.COLLECTIVE R15, `(.L_x_7441) ;  /* 0x000000000f087348 */ /* 0x000fea0003c00000 */
[----:B------:R0:W1:Y:S02]  /*1d070*/  SHFL.IDX P6, R14, R13, R12, R11 ;  /* 0x0000000c0d0e7389 */ /* 0x00006400000c000b */
[----:B01----:R-:W-:Y:S01]  /*1d080*/  ENDCOLLECTIVE ;  /* 0x000000000000791b */ /* 0x003fe20003800000 */
.L_x_7441:
        /* <DEDUP_REMOVED lines=8> */
.L_x_7442:
        /* <DEDUP_REMOVED lines=11> */
.L_x_7443:
        /* <DEDUP_REMOVED lines=8> */
.L_x_7444:
[----:B------:R-:W-:Y:S01]  /*1d240*/  @!P3 MOV R3, R7 ;  /* 0x000000070003b202 */ /* 0x000fe20000000f00 */
[----:B------:R-:W-:-:S04]  /*1d250*/  VIADD R7, R4, 0x20 ;  /* 0x0000002004077836 */ /* 0x000fc80000000000 */
        /* <DEDUP_REMOVED lines=11> */
.L_x_7445:
        /* <DEDUP_REMOVED lines=8> */
.L_x_7446:
        /* <DEDUP_REMOVED lines=13> */
.L_x_7447:
        /* <DEDUP_REMOVED lines=8> */
.L_x_7448:
[----:B------:R-:W-:Y:S02]  /*1d4e0*/  @!P3 IMAD.MOV.U32 R3, RZ, RZ, R7 ;  /* 0x000000ffff03b224 */ /* 0x000fe400078e0007 */
[----:B------:R-:W-:-:S03]  /*1d4f0*/  VIADD R7, R4, 0x40 ;  /* 0x0000004004077836 */ /* 0x000fc60000000000 */
        /* <DEDUP_REMOVED lines=11> */
.L_x_7449:
        /* <DEDUP_REMOVED lines=8> */
.L_x_7450:
        /* <DEDUP_REMOVED lines=13> */
.L_x_7451:
        /* <DEDUP_REMOVED lines=8> */
.L_x_7452:
[----:B------:R-:W-:-:S05]  /*1d780*/  @!P3 MOV R3, R7 ;  /* 0x000000070003b202 */ /* 0x000fca0000000f00 */
[----:B------:R-:W-:Y:S01]  /*1d790*/  @!PT LDS RZ, [RZ] ;  /* 0x00000000fffff984 */ /* 0x000fe20000000800 */
[----:B------:R-:W-:Y:S01]  /*1d7a0*/  @!PT LDS RZ, [RZ] ;  /* 0x00000000fffff984 */ /* 0x000fe20000000800 */
[----:B------:R-:W-:Y:S01]  /*1d7b0*/  @!PT LDS RZ, [RZ] ;  /* 0x00000000fffff984 */ /* 0x000fe20000000800 */
[----:B------:R-:W-:Y:S04]  /*1d7c0*/  @!P3 LDGSTS.E.BYPASS.LTC128B.128 [R9+0x12c00], desc[UR38][R2.64], !P0 ;  /* 0x12c000000209bfae */ /* 0x000fe8000c101d66 */
[----:B------:R0:W-:Y:S01]  /*1d7d0*/  @!P3 LDGSTS.E.BYPASS.LTC128B.128 [R9+0x16c00], desc[UR38][R2.64+0x80], !P1 ;  /* 0x16c000800209bfae */ /* 0x0001e2000c901d66 */
[----:B------:R-:W-:Y:S01]  /*1d7e0*/  MOV R13, R0 ;  /* 0x00000000000d7202 */ /* 0x000fe20000000f00 */
[----:B0-----:R-:W-:Y:S02]  /*1d7f0*/  VIADD R3, R4, 0x60 ;  /* 0x0000006004037836 */ /* 0x001fe40000000000 */
[----:B------:R-:W-:-:S07]  /*1d800*/  IMAD.MOV.U32 R2, RZ, RZ, R14 ;  /* 0x000000ffff027224 */ /* 0x000fce00078e000e */
[----:B------:R-:W-:Y:S05]  /*1d810*/  WARPSYNC.COLLECTIVE R15, `(.L_x_7453) ;  /* 0x000000000f087348 */ /* 0x000fea0003c00000 */
[----:B------:R0:W1:Y:S02]  /*1d820*/  SHFL.IDX P6, R14, R13, R12, R11 ;  /* 0x0000000c0d0e7389 */ /* 0x00006400000c000b */
[----:B01----:R-:W-:Y:S01]  /*1d830*/  ENDCOLLECTIVE ;  /* 0x000000000000791b */ /* 0x003fe20003800000 */
.L_x_7453:
[----:B------:R-:W-:Y:S01]  /*1d840*/  ISETP.GE.AND P3, PT, R3, R6, PT ;  /* 0x000000060300720c */ /* 0x000fe20003f66270 */
[----:B------:R-:W-:Y:S01]  /*1d850*/  IMAD.MOV.U32 R13, RZ, RZ, R5 ;  /* 0x000000ffff0d7224 */ /* 0x000fe200078e0005 */
[----:B------:R-:W-:-:S11]  /*1d860*/  MOV R12, 0x7 ;  /* 0x00000007000c7802 */ /* 0x000fd60000000f00 */
[----:B------:R-:W-:-:S04]  /*1d870*/  @!P3 LEA R14, P2, R31, R14, 0x1 ;  /* 0x0000000e1f0eb211 */ /* 0x000fc800078408ff */
[----:B------:R-:W-:Y:S01]  /*1d880*/  @!P3 IADD3.X R7, RZ, R2, RZ, P2, !PT ;  /* 0x00000002ff07b210 */ /* 0x000fe200017fe4ff */
[----:B------:R-:W-:-:S08]  /*1d890*/  @!P3 IMAD.MOV.U32 R2, RZ, RZ, R14 ;  /* 0x000000ffff02b224 */ /* 0x000fd000078e000e */
[----:B------:R-:W-:Y:S05]  /*1d8a0*/  WARPSYNC.COLLECTIVE R15, `(.L_x_7454) ;  /* 0x000000000f087348 */ /* 0x000fea0003c00000 */
[----:B------:R0:W1:Y:S02]  /*1d8b0*/  SHFL.IDX P6, R14, R13, R12, R11 ;  /* 0x0000000c0d0e7389 */ /* 0x00006400000c000b */
[----:B01----:R-:W-:Y:S01]  /*1d8c0*/  ENDCOLLECTIVE ;  /* 0x000000000000791b */ /* 0x003fe20003800000 */
.L_x_7454:
[----:B------:R-:W-:-:S05]  /*1d8d0*/  @!P3 MOV R3, R7 ;  /* 0x000000070003b202 */ /* 0x000fca0000000f00 */
[----:B------:R-:W-:Y:S01]  /*1d8e0*/  @!PT LDS RZ, [RZ] ;  /* 0x00000000fffff984 */ /* 0x000fe20000000800 */
[----:B------:R-:W-:Y:S01]  /*1d8f0*/  @!PT LDS RZ, [RZ] ;  /* 0x00000000fffff984 */ /* 0x000fe20000000800 */
[----:B------:R-:W-:Y:S01]  /*1d900*/  @!PT LDS RZ, [RZ] ;  /* 0x00000000fffff984 */ /* 0x000fe20000000800 */
[----:B------:R0:W-:Y:S04]  /*1d910*/  @!P3 LDGSTS.E.BYPASS.LTC128B.128 [R9+0x13400], desc[UR38][R2.64], !P0 ;  /* 0x134000000209bfae */ /* 0x0001e8000c101d66 */
[----:B------:R0:W-:Y:S01]  /*1d920*/  @!P3 LDGSTS.E.BYPASS.LTC128B.128 [R9+0x17400], desc[UR38][R2.64+0x80], !P1 ;  /* 0x174000800209bfae */ /* 0x0001e2000c901d66 */
[----:B------:R-:W-:Y:S01]  /*1d930*/  MOV R13, R0 ;  /* 0x00000000000d7202 */ /* 0x000fe20000000f00 */
[----:B------:R-:W-:-:S07]  /*1d940*/  IMAD.MOV.U32 R5, RZ, RZ, R14 ;  /* 0x000000ffff057224 */ /* 0x000fce00078e000e */
[----:B0-----:R-:W-:Y:S05]  /*1d950*/  WARPSYNC.COLLECTIVE R15, `(.L_x_7455) ;  /* 0x000000000f087348 */ /* 0x001fea0003c00000 */
[----:B------:R1:W2:Y:S02]  /*1d960*/  SHFL.IDX P6, R14, R13, R12, R11 ;  /* 0x0000000c0d0e7389 */ /* 0x0002a400000c000b */
[----:B012---:R-:W-:Y:S01]  /*1d970*/  ENDCOLLECTIVE ;  /* 0x000000000000791b */ /* 0x007fe20003800000 */
.L_x_7455:
[----:B------:R-:W-:Y:S05]  /*1d980*/  BRA `(.L_x_7456) ;  /* 0xffffffa400207947 */ /* 0x000fea000383ffff */
.L_x_7275:
[----:B0-----:R0:W1:Y:S02]  /*1d990*/  SYNCS.PHASECHK.TRANS64.TRYWAIT P0, [R22+URZ+0x28820], R3 ;  /* 0x02882003160075a7 */ /* 0x001064000800017f */
[----:B-1----:R-:W-:Y:S05]  /*1d9a0*/  @!P0 NANOSLEEP.SYNCS 0x989680 ;  /* 0x009896800000895d */ /* 0x002fea0003900000 */
[----:B------:R-:W1:Y:S02]  /*1d9b0*/  @!P0 SYNCS.PHASECHK.TRANS64 P0, [R22+URZ+0x28820], R3 ;  /* 0x02882003160085a7 */ /* 0x000e64000800007f */
[----:B-1----:R-:W-:Y:S05]  /*1d9c0*/  @!P0 BRA `(.L_x_7275) ;  /* 0xfffffffc00f08947 */ /* 0x002fea000383ffff */
[----:B------:R-:W-:Y:S05]  /*1d9d0*/  BRA `(.L_x_7457) ;  /* 0xffffffa400907947 */ /* 0x000fea000383ffff */
.L_x_7280:
[----:B0-----:R0:W1:Y:S02]  /*1d9e0*/  SYNCS.PHASECHK.TRANS64.TRYWAIT P0, [R6+URZ+0x28840], R3 ;  /* 0x02884003060075a7 */ /* 0x001064000800017f */
[----:B-1----:R-:W-:Y:S05]  /*1d9f0*/  @!P0 NANOSLEEP.SYNCS 0x989680 ;  /* 0x009896800000895d */ /* 0x002fea0003900000 */
[----:B------:R-:W1:Y:S02]  /*1da00*/  @!P0 SYNCS.PHASECHK.TRANS64 P0, [R6+URZ+0x28840], R3 ;  /* 0x02884003060085a7 */ /* 0x000e64000800007f */
[----:B-1----:R-:W-:Y:S05]  /*1da10*/  @!P0 BRA `(.L_x_7280) ;  /* 0xfffffffc00f08947 */ /* 0x002fea000383ffff */
[----:B------:R-:W-:Y:S05]  /*1da20*/  BRA `(.L_x_7458) ;  /* 0xffffffa800607947 */ /* 0x000fea000383ffff */
.L_x_7281:
        /* <DEDUP_REMOVED lines=8> */
.L_x_7460:
[----:B------:R-:W-:Y:S05]  /*1dab0*/  BSYNC B1 ;  /* 0x0000000000017941 */ /* 0x000fea0003800000 */
.L_x_7459:
[----:B------:R-:W-:Y:S01]  /*1dac0*/  MOV R13, R7 ;  /* 0x00000007000d7202 */ /* 0x000fe20000000f00 */
[----:B------:R-:W-:Y:S01]  /*1dad0*/  IMAD.MOV.U32 R12, RZ, RZ, RZ ;  /* 0x000000ffff0c7224 */ /* 0x000fe200078e00ff */
[----:B------:R-:W-:Y:S01]  /*1dae0*/  MOV R11, 0x181f ;  /* 0x0000181f000b7802 */ /* 0x000fe20000000f00 */
[----:B------:R-:W-:Y:S02]  /*1daf0*/  IMAD.MOV.U32 R15, RZ, RZ, -0x1 ;  /* 0xffffffffff0f7424 */ /* 0x000fe400078e00ff */
[----:B------:R-:W-:Y:S02]  /*1db00*/  IMAD.MOV.U32 R3, RZ, RZ, R14 ;  /* 0x000000ffff037224 */ /* 0x000fe400078e000e */
[----:B------:R-:W-:-:S07]  /*1db10*/  IMAD.SHL.U32 R5, R31, 0x2, RZ ;  /* 0x000000021f057824 */ /* 0x000fce00078e00ff */
[----:B------:R-:W-:Y:S05]  /*1db20*/  WARPSYNC.COLLECTIVE R15, `(.L_x_7461) ;  /* 0x000000000f087348 */ /* 0x000fea0003c00000 */
[----:B------:R0:W1:Y:S02]  /*1db30*/  SHFL.IDX P6, R14, R13, R12, R11 ;  /* 0x0000000c0d0e7389 */ /* 0x00006400000c000b */
[----:B01----:R-:W-:Y:S01]  /*1db40*/  ENDCOLLECTIVE ;  /* 0x000000000000791b */ /* 0x003fe20003800000 */
.L_x_7461:
[----:B------:R-:W-:Y:S01]  /*1db50*/  IMAD R8, R8, 0x2, R22 ;  /* 0x0000000208087824 */ /* 0x000fe200078e0216 */
[----:B------:R-:W-:Y:S01]  /*1db60*/  MOV R13, R9 ;  /* 0x00000009000d7202 */ /* 0x000fe20000000f00 */
[----:B------:R-:W-:Y:S01]  /*1db70*/  IMAD.MOV.U32 R12, RZ, RZ, 0x1 ;  /* 0x00000001ff0c7424 */ /* 0x000fe200078e00ff */
[----:B------:R-:W-:-:S07]  /*1db80*/  MOV R2, R14 ;  /* 0x0000000e00027202 */ /* 0x000fce0000000f00 */
[----:B------:R-:W-:Y:S05]  /*1db90*/  WARPSYNC.COLLECTIVE R15, `(.L_x_7462) ;  /* 0x000000000f087348 */ /* 0x000fea0003c00000 */
[----:B------:R0:W1:Y:S02]  /*1dba0*/  SHFL.IDX P6, R14, R13, R12, R11 ;  /* 0x0000000c0d0e7389 */ /* 0x00006400000c000b */
[----:B01----:R-:W-:Y:S01]  /*1dbb0*/  ENDCOLLECTIVE ;  /* 0x000000000000791b */ /* 0x003fe20003800000 */
.L_x_7462:
        /* <DEDUP_REMOVED lines=12> */
.L_x_7463:
[----:B------:R-:W-:Y:S01]  /*1dc80*/  MOV R13, R9 ;  /* 0x00000009000d7202 */ /* 0x000fe20000000f00 */
[----:B------:R-:W-:Y:S01]  /*1dc90*/  IMAD.MOV.U32 R12, RZ, RZ, 0x2 ;  /* 0x00000002ff0c7424 */ /* 0x000fe200078e00ff */
[----:B------:R-:W-:-:S07]  /*1dca0*/  MOV R2, R14 ;  /* 0x0000000e00027202 */ /* 0x000fce0000000f00 */
[----:B------:R-:W-:Y:S05]  /*1dcb0*/  WARPSYNC.COLLECTIVE R15, `(.L_x_7464) ;  /* 0x000000000f087348 */ /* 0x000fea0003c00000 */
[----:B------:R0:W1:Y:S02]  /*1dcc0*/  SHFL.IDX P6, R14, R13, R12, R11 ;  /* 0x0000000c0d0e7389 */ /* 0x00006400000c000b */
[----:B01----:R-:W-:Y:S01]  /*1dcd0*/  ENDCOLLECTIVE ;  /* 0x000000000000791b */ /* 0x003fe20003800000 */
.L_x_7464:
        /* <DEDUP_REMOVED lines=12> */
.L_x_7465:
[----:B------:R-:W-:Y:S01]  /*1dda0*/  MOV R13, R9 ;  /* 0x00000009000d7202 */ /* 0x000fe20000000f00 */
[----:B------:R-:W-:Y:S01]  /*1ddb0*/  IMAD.MOV.U32 R12, RZ, RZ, 0x3 ;  /* 0x00000003ff0c7424 */ /* 0x000fe200078e00ff */
[----:B------:R-:W-:-:S07]  /*1ddc0*/  MOV R2, R14 ;  /* 0x0000000e00027202 */ /* 0x000fce0000000f00 */
[----:B------:R-:W-:Y:S05]  /*1ddd0*/  WARPSYNC.COLLECTIVE R15, `(.L_x_7466) ;  /* 0x000000000f087348 */ /* 0x000fea0003c00000 */
[----:B------:R0:W1:Y:S02]  /*1dde0*/  SHFL.IDX P6, R14, R13, R12, R11 ;  /* 0x0000000c0d0e7389 */ /* 0x00006400000c000b */
[----:B01----:R-:W-:Y:S01]  /*1ddf0*/  ENDCOLLECTIVE ;  /* 0x000000000000791b */ /* 0x003fe20003800000 */
.L_x_7466:
        /* <DEDUP_REMOVED lines=12> */
.L_x_7467:
[----:B------:R-:W-:Y:S01]  /*1dec0*/  MOV R13, R9 ;  /* 0x00000009000d7202 */ /* 0x000fe20000000f00 */
[----:B------:R-:W-:Y:S01]  /*1ded0*/  IMAD.MOV.U32 R12, RZ, RZ, 0x4 ;  /* 0x00000004ff0c7424 */ /* 0x000fe200078e00ff */
[----:B------:R-:W-:-:S07]  /*1dee0*/  MOV R2, R14 ;  /* 0x0000000e00027202 */ /* 0x000fce0000000f00 */
[----:B------:R-:W-:Y:S05]  /*1def0*/  WARPSYNC.COLLECTIVE R15, `(.L_x_7468) ;  /* 0x000000000f087348 */ /* 0x000fea0003c00000 */
[----:B------:R0:W1:Y:S02]  /*1df00*/  SHFL.IDX P6, R14, R13, R12, R11 ;  /* 0x0000000c0d0e7389 */ /* 0x00006400000c000b */
[----:B01----:R-:W-:Y:S01]  /*1df10*/  ENDCOLLECTIVE ;  /* 0x000000000000791b */ /* 0x003fe20003800000 */
.L_x_7468:
        /* <DEDUP_REMOVED lines=12> */
.L_x_7469:
[----:B------:R-:W-:Y:S01]  /*1dfe0*/  MOV R13, R9 ;  /* 0x00000009000d7202 */ /* 0x000fe20000000f00 */
[----:B------:R-:W-:Y:S01]  /*1dff0*/  IMAD.MOV.U32 R12, RZ, RZ, 0x5 ;  /* 0x00000005ff0c7424 */ /* 0x000fe200078e00ff */
[----:B------:R-:W-:-:S07]  /*1e000*/  MOV R2, R14 ;  /* 0x0000000e00027202 */ /* 0x000fce0000000f00 */
[----:B------:R-:W-:Y:S05]  /*1e010*/  WARPSYNC.COLLECTIVE R15, `(.L_x_7470) ;  /* 0x000000000f087348 */ /* 0x000fea0003c00000 */
[----:B------:R0:W1:Y:S02]  /*1e020*/  SHFL.IDX P6, R14, R13, R12, R11 ;  /* 0x0000000c0d0e7389 */ /* 0x00006400000c000b */
[----:B01----:R-:W-:Y:S01]  /*1e030*/  ENDCOLLECTIVE ;  /* 0x000000000000791b */ /* 0x003fe20003800000 */
.L_x_7470:
        /* <DEDUP_REMOVED lines=12> */
.L_x_7471:
[----:B------:R-:W-:Y:S01]  /*1e100*/  MOV R13, R9 ;  /* 0x00000009000d7202 */ /* 0x000fe20000000f00 */
[----:B------:R-:W-:Y:S01]  /*1e110*/  IMAD.MOV.U32 R12, RZ, RZ, 0x6 ;  /* 0x00000006ff0c7424 */ /* 0x000fe200078e00ff */
[----:B------:R-:W-:-:S07]  /*1e120*/  MOV R2, R14 ;  /* 0x0000000e00027202 */ /* 0x000fce0000000f00 */
[----:B------:R-:W-:Y:S05]  /*1e130*/  WARPSYNC.COLLECTIVE R15, `(.L_x_7472) ;  /* 0x000000000f087348 */ /* 0x000fea0003c00000 */
[----:B------:R0:W1:Y:S02]  /*1e140*/  SHFL.IDX P6, R14, R13, R12, R11 ;  /* 0x0000000c0d0e7389 */ /* 0x00006400000c000b */
[----:B01----:R-:W-:Y:S01]  /*1e150*/  ENDCOLLECTIVE ;  /* 0x000000000000791b */ /* 0x003fe20003800000 */
.L_x_7472:
        /* <DEDUP_REMOVED lines=12> */
.L_x_7473:
[----:B------:R-:W-:Y:S01]  /*1e220*/  MOV R13, R9 ;  /* 0x00000009000d7202 */ /* 0x000fe20000000f00 */
[----:B------:R-:W-:Y:S01]  /*1e230*/  IMAD.MOV.U32 R12, RZ, RZ, 0x7 ;  /* 0x00000007ff0c7424 */ /* 0x000fe200078e00ff */
[----:B------:R-:W-:-:S07]  /*1e240*/  MOV R2, R14 ;  /* 0x0000000e00027202 */ /* 0x000fce0000000f00 */
[----:B------:R-:W-:Y:S05]  /*1e250*/  WARPSYNC.COLLECTIVE R15, `(.L_x_7474) ;  /* 0x000000000f087348 */ /* 0x000fea0003c00000 */
[----:B------:R0:W1:Y:S02]  /*1e260*/  SHFL.IDX P6, R14, R13, R12, R11 ;  /* 0x0000000c0d0e7389 */ /* 0x00006400000c000b */
[----:B01----:R-:W-:Y:S01]  /*1e270*/  ENDCOLLECTIVE ;  /* 0x000000000000791b */ /* 0x003fe20003800000 */
.L_x_7474:
        /* <DEDUP_REMOVED lines=12> */
.L_x_7475:
[----:B------:R-:W-:Y:S01]  /*1e340*/  MOV R2, R14 ;  /* 0x0000000e00027202 */ /* 0x000fe20000000f00 */
[----:B------:R-:W-:Y:S06]  /*1e350*/  BRA `(.L_x_7476) ;  /* 0xffffffa400347947 */ /* 0x000fec000383ffff */
.L_x_7286:
[----:B-1----:R1:W2:Y:S02]  /*1e360*/  SYNCS.PHASECHK.TRANS64.TRYWAIT P0, [R6+URZ+0x28860], R2 ;  /* 0x02886002060075a7 */ /* 0x0022a4000800017f */
[----:B--2---:R-:W-:Y:S05]  /*1e370*/  @!P0 NANOSLEEP.SYNCS 0x989680 ;  /* 0x009896800000895d */ /* 0x004fea0003900000 */
[----:B------:R-:W2:Y:S02]  /*1e380*/  @!P0 SYNCS.PHASECHK.TRANS64 P0, [R6+URZ+0x28860], R2 ;  /* 0x02886002060085a7 */ /* 0x000ea4000800007f */
[----:B--2---:R-:W-:Y:S05]  /*1e390*/  @!P0 BRA `(.L_x_7286) ;  /* 0xfffffffc00f08947 */ /* 0x004fea000383ffff */
[----:B------:R-:W-:Y:S05]  /*1e3a0*/  BRA `(.L_x_7477) ;  /* 0xffffffa400907947 */ /* 0x000fea000383ffff */
.L_x_7287:
[----:B------:R-:W-:Y:S01]  /*1e3b0*/  BSSY B1, `(.L_x_7478) ;  /* 0x0000008000017945 */ /* 0x000fe20003800000 */
[----:B------:R-:W-:Y:S01]  /*1e3c0*/  IMAD.MOV.U32 R13, RZ, RZ, R24 ;  /* 0x000000ffff0d7224 */ /* 0x000fe200078e0018 */
[----:B------:R-:W-:Y:S01]  /*1e3d0*/  MOV R12, RZ ;  /* 0x000000ff000c7202 */ /* 0x000fe20000000f00 */
[----:B------:R-:W-:Y:S01]  /*1e3e0*/  IMAD.MOV.U32 R11, RZ, RZ, 0x181f ;  /* 0x0000181fff0b7424 */ /* 0x000fe200078e00ff */
[----:B------:R-:W-:-:S07]  /*1e3f0*/  MOV R15, 0xffffffff ;  /* 0xffffffff000f7802 */ /* 0x000fce0000000f00 */
[----:B-1----:R-:W-:Y:S05]  /*1e400*/  WARPSYNC.COLLECTIVE R15, `(.L_x_7479) ;  /* 0x000000000f087348 */ /* 0x002fea0003c00000 */
[----:B------:R0:W2:Y:S02]  /*1e410*/  SHFL.IDX P6, R14, R13, R12, R11 ;  /* 0x0000000c0d0e7389 */ /* 0x0000a400000c000b */
[----:B012---:R-:W-:Y:S01]  /*1e420*/  ENDCOLLECTIVE ;  /* 0x000000000000791b */ /* 0x007fe20003800000 */
.L_x_7479:
[----:B------:R-:W-:Y:S05]  /*1e430*/  BSYNC B1 ;  /* 0x0000000000017941 */ /* 0x000fea0003800000 */
.L_x_7478:
[----:B------:R-:W-:Y:S01]  /*1e440*/  MOV R13, R23 ;  /* 0x00000017000d7202 */ /* 0x000fe20000000f00 */
[----:B------:R-:W-:Y:S01]  /*1e450*/  IMAD.MOV.U32 R12, RZ, RZ, RZ ;  /* 0x000000ffff0c7224 */ /* 0x000fe200078e00ff */
[----:B------:R-:W-:Y:S01]  /*1e460*/  MOV R11, 0x181f ;  /* 0x0000181f000b7802 */ /* 0x000fe20000000f00 */
[----:B------:R-:W-:Y:S01]  /*1e470*/  IMAD.MOV.U32 R15, RZ, RZ, -0x1 ;  /* 0xffffffffff0f7424 */ /* 0x000fe200078e00ff */
[----:B------:R-:W-:Y:S01]  /*1e480*/  LEA R7, R7, R22, 0x1 ;  /* 0x0000001607077211 */ /* 0x000fe200078e08ff */
[----:B------:R-:W-:-:S07]  /*1e490*/  IMAD.MOV.U32 R3, RZ, RZ, R14 ;  /* 0x000000ffff037224 */ /* 0x000fce00078e000e */
[----:B------:R-:W-:Y:S05]  /*1e4a0*/  WARPSYNC.COLLECTIVE R15, `(.L_x_7480) ;  /* 0x000000000f087348 */ /* 0x000fea0003c00000 */
[----:B------:R0:W1:Y:S02]  /*1e4b0*/  SHFL.IDX P6, R14, R13, R12, R11 ;  /* 0x0000000c0d0e7389 */ /* 0x00006400000c000b */
[----:B01----:R-:W-:Y:S01]  /*1e4c0*/  ENDCOLLECTIVE ;  /* 0x000000000000791b */ /* 0x003fe20003800000 */
.L_x_7480:
[----:B------:R-:W-:Y:S01]  /*1e4d0*/  IMAD.MOV.U32 R13, RZ, RZ, R24 ;  /* 0x000000ffff0d7224 */ /* 0x000fe200078e0018 */
[----:B------:R-:W-:Y:S02]  /*1e4e0*/  MOV R12, 0x1 ;  /* 0x00000001000c7802 */ /* 0x000fe40000000f00 */
[----:B------:R-:W-:-:S07]  /*1e4f0*/  MOV R2, R14 ;  /* 0x0000000e00027202 */ /* 0x000fce0000000f00 */
[----:B------:R-:W-:Y:S05]  /*1e500*/  WARPSYNC.COLLECTIVE R15, `(.L_x_7481) ;  /* 0x000000000f087348 */ /* 0x000fea0003c00000 */
[----:B------:R0:W1:Y:S02]  /*1e510*/  SHFL.IDX P6, R14, R13, R12, R11 ;  /* 0x0000000c0d0e7389 */ /* 0x00006400000c000b */
[----:B01----:R-:W-:Y:S01]  /*1e520*/  ENDCOLLECTIVE ;  /* 0x000000000000791b */ /* 0x003fe20003800000 */
.L_x_7481:
[----:B------:R-:W-:-:S05]  /*1e530*/  IADD3 R2, P0, R2, R5, RZ ;  /* 0x0000000502027210 */ /* 0x000fca0007f1e0ff */
        /* <DEDUP_REMOVED lines=13> */
.L_x_7482:
[----:B------:R-:W-:Y:S01]  /*1e610*/  IMAD.MOV.U32 R13, RZ, RZ, R24 ;  /* 0x000000ffff0d7224 */ /* 0x000fe200078e0018 */
[----:B------:R-:W-:Y:S01]  /*1e620*/  MOV R12, 0x2 ;  /* 0x00000002000c7802 */ /* 0x000fe20000000f00 */
[----:B------:R-:W-:-:S07]  /*1e630*/  IMAD.MOV.U32 R2, RZ, RZ, R14 ;  /* 0x000000ffff027224 */ /* 0x000fce00078e000e */
[----:B------:R-:W-:Y:S05]  /*1e640*/  WARPSYNC.COLLECTIVE R15, `(.L_x_7483) ;  /* 0x000000000f087348 */ /* 0x000fea0003c00000 */
[----:B------:R0:W1:Y:S02]  /*1e650*/  SHFL.IDX P6, R14, R13, R12, R11 ;  /* 0x0000000c0d0e7389 */ /* 0x00006400000c000b */
[----:B01----:R-:W-:Y:S01]  /*1e660*/  ENDCOLLECTIVE ;  /* 0x000000000000791b */ /* 0x003fe20003800000 */
.L_x_7483:
        /* <DEDUP_REMOVED lines=14> */
.L_x_7484:
[----:B------:R-:W-:Y:S01]  /*1e750*/  IMAD.MOV.U32 R13, RZ, RZ, R24 ;  /* 0x000000ffff0d7224 */ /* 0x000fe200078e0018 */
[----:B------:R-:W-:Y:S01]  /*1e760*/  MOV R12, 0x3 ;  /* 0x00000003000c7802 */ /* 0x000fe20000000f00 */
[----:B------:R-:W-:-:S07]  /*1e770*/  IMAD.MOV.U32 R2, RZ, RZ, R14 ;  /* 0x000000ffff027224 */ /* 0x000fce00078e000e */
[----:B------:R-:W-:Y:S05]  /*1e780*/  WARPSYNC.COLLECTIVE R15, `(.L_x_7485) ;  /* 0x000000000f087348 */ /* 0x000fea0003c00000 */
[----:B------:R0:W1:Y:S02]  /*1e790*/  SHFL.IDX P6, R14, R13, R12, R11 ;  /* 0x0000000c0d0e7389 */ /* 0x00006400000c000b */
[----:B01----:R-:W-:Y:S01]  /*1e7a0*/  ENDCOLLECTIVE ;  /* 0x000000000000791b */ /* 0x003fe20003800000 */
.L_x_7485:
        /* <DEDUP_REMOVED lines=14> */
.L_x_7486:
[----:B------:R-:W-:Y:S01]  /*1e890*/  IMAD.MOV.U32 R13, RZ, RZ, R24 ;  /* 0x000000ffff0d7224 */ /* 0x000fe200078e0018 */
[----:B------:R-:W-:Y:S01]  /*1e8a0*/  MOV R12, 0x4 ;  /* 0x00000004000c7802 */ /* 0x000fe20000000f00 */
[----:B------:R-:W-:-:S07]  /*1e8b0*/  IMAD.MOV.U32 R2, RZ, RZ, R14 ;  /* 0x000000ffff027224 */ /* 0x000fce00078e000e */
[----:B------:R-:W-:Y:S05]  /*1e8c0*/  WARPSYNC.COLLECTIVE R15, `(.L_x_7487) ;  /* 0x000000000f087348 */ /* 0x000fea0003c00000 */
[----:B------:R0:W1:Y:S02]  /*1e8d0*/  SHFL.IDX P6, R14, R13, R12, R11 ;  /* 0x0000000c0d0e7389 */ /* 0x00006400000c000b */
[----:B01----:R-:W-:Y:S01]  /*1e8e0*/  ENDCOLLECTIVE ;  /* 0x000000000000791b */ /* 0x003fe20003800000 */
.L_x_7487:
        /* <DEDUP_REMOVED lines=14> */
.L_x_7488:
[----:B------:R-:W-:Y:S01]  /*1e9d0*/  IMAD.MOV.U32 R13, RZ, RZ, R24 ;  /* 0x000000ffff0d7224 */ /* 0x000fe200078e0018 */
[----:B------:R-:W-:Y:S01]  /*1e9e0*/  MOV R12, 0x5 ;  /* 0x00000005000c7802 */ /* 0x000fe20000000f00 */
[----:B------:R-:W-:-:S07]  /*1e9f0*/  IMAD.MOV.U32 R2, RZ, RZ, R14 ;  /* 0x000000ffff027224 */ /* 0x000fce00078e000e */
[----:B------:R-:W-:Y:S05]  /*1ea00*/  WARPSYNC.COLLECTIVE R15, `(.L_x_7489) ;  /* 0x000000000f087348 */ /* 0x000fea0003c00000 */
[----:B------:R0:W1:Y:S02]  /*1ea10*/  SHFL.IDX P6, R14, R13, R12, R11 ;  /* 0x0000000c0d0e7389 */ /* 0x00006400000c000b */
[----:B01----:R-:W-:Y:S01]  /*1ea20*/  ENDCOLLECTIVE ;  /* 0x000000000000791b */ /* 0x003fe20003800000 */
.L_x_7489:
        /* <DEDUP_REMOVED lines=14> */
.L_x_7490:
[----:B------:R-:W-:Y:S01]  /*1eb10*/  IMAD.MOV.U32 R13, RZ, RZ, R24 ;  /* 0x000000ffff0d7224 */ /* 0x000fe200078e0018 */
[----:B------:R-:W-:Y:S01]  /*1eb20*/  MOV R12, 0x6 ;  /* 0x00000006000c7802 */ /* 0x000fe20000000f00 */
[----:B------:R-:W-:-:S07]  /*1eb30*/  IMAD.MOV.U32 R2, RZ, RZ, R14 ;  /* 0x000000ffff027224 */ /* 0x000fce00078e000e */
[----:B------:R-:W-:Y:S05]  /*1eb40*/  WARPSYNC.COLLECTIVE R15, `(.L_x_7491) ;  /* 0x000000000f087348 */ /* 0x000fea0003c00000 */
[----:B------:R0:W1:Y:S02]  /*1eb50*/  SHFL.IDX P6, R14, R13, R12, R11 ;  /* 0x0000000c0d0e7389 */ /* 0x00006400000c000b */
[----:B01----:R-:W-:Y:S01]  /*1eb60*/  ENDCOLLECTIVE ;  /* 0x000000000000791b */ /* 0x003fe20003800000 */
.L_x_7491:
        /* <DEDUP_REMOVED lines=14> */
.L_x_7492:
[----:B------:R-:W-:Y:S01]  /*1ec50*/  IMAD.MOV.U32 R13, RZ, RZ, R24 ;  /* 0x000000ffff0d7224 */ /* 0x000fe200078e0018 */
[----:B------:R-:W-:Y:S01]  /*1ec60*/  MOV R12, 0x7 ;  /* 0x00000007000c7802 */ /* 0x000fe20000000f00 */
[----:B------:R-:W-:-:S07]  /*1ec70*/  IMAD.MOV.U32 R2, RZ, RZ, R14 ;  /* 0x000000ffff027224 */ /* 0x000fce00078e000e */
[----:B------:R-:W-:Y:S05]  /*1ec80*/  WARPSYNC.COLLECTIVE R15, `(.L_x_7493) ;  /* 0x000000000f087348 */ /* 0x000fea0003c00000 */
[----:B------:R0:W1:Y:S02]  /*1ec90*/  SHFL.IDX P6, R14, R13, R12, R11 ;  /* 0x0000000c0d0e7389 */ /* 0x00006400000c000b */
[----:B01----:R-:W-:Y:S01]  /*1eca0*/  ENDCOLLECTIVE ;  /* 0x000000000000791b */ /* 0x003fe20003800000 */
.L_x_7493:
[----:B------:R-:W-:-:S04]  /*1ecb0*/  IADD3 R2, P0, R2, R5, RZ ;  /* 0x0000000502027210 */ /* 0x000fc80007f1e0ff */
        /* <DEDUP_REMOVED lines=12> */
.L_x_7494:
[----:B------:R-:W-:Y:S01]  /*1ed80*/  @!PT LDS RZ, [RZ] ;  /* 0x00000000fffff984 */ /* 0x000fe20000000800 */
[----:B------:R-:W-:Y:S01]  /*1ed90*/  @!PT LDS RZ, [RZ] ;  /* 0x00000000fffff984 */ /* 0x000fe20000000800 */
[----:B------:R-:W-:Y:S01]  /*1eda0*/  @!PT LDS RZ, [RZ] ;  /* 0x00000000fffff984 */ /* 0x000fe20000000800 */
[----:B------:R0:W-:Y:S01]  /*1edb0*/  LDGSTS.E.BYPASS.LTC128B.128 [R7+0x7400], desc[UR38][R2.64+0x80], !P0 ;  /* 0x0740008002077fae */ /* 0x0001e2000c101d66 */
[----:B------:R-:W-:Y:S05]  /*1edc0*/  BRA `(.L_x_7495) ;  /* 0xffffffa000187947 */ /* 0x000fea000383ffff */
.L_x_7295:
[----:B0-----:R0:W1:Y:S02]  /*1edd0*/  SYNCS.PHASECHK.TRANS64.TRYWAIT P0, [R0+URZ+0x28860], R3 ;  /* 0x02886003000075a7 */ /* 0x001064000800017f */
[----:B-1----:R-:W-:Y:S05]  /*1ede0*/  @!P0 NANOSLEEP.SYNCS 0x989680 ;  /* 0x009896800000895d */ /* 0x002fea0003900000 */
[----:B------:R-:W1:Y:S02]  /*1edf0*/  @!P0 SYNCS.PHASECHK.TRANS64 P0, [R0+URZ+0x28860], R3 ;  /* 0x02886003000085a7 */ /* 0x000e64000800007f */
[----:B-1----:R-:W-:Y:S05]  /*1ee00*/  @!P0 BRA `(.L_x_7295) ;  /* 0xfffffffc00f08947 */ /* 0x002fea000383ffff */
[----:B------:R-:W-:Y:S05]  /*1ee10*/  BRA `(.L_x_7496) ;  /* 0xffffffa400347947 */ /* 0x000fea000383ffff */
.L_x_7296:
[----:B------:R-:W-:Y:S01]  /*1ee20*/  BSSY B0, `(.L_x_7497) ;  /* 0x0000008000007945 */ /* 0x000fe20003800000 */
[----:B------:R-:W-:Y:S01]  /*1ee30*/  IMAD.MOV.U32 R13, RZ, RZ, R24 ;  /* 0x000000ffff0d7224 */ /* 0x000fe200078e0018 */
[----:B------:R-:W-:Y:S01]  /*1ee40*/  MOV R12, RZ ;  /* 0x000000ff000c7202 */ /* 0x000fe20000000f00 */
[----:B------:R-:W-:Y:S01]  /*1ee50*/  IMAD.MOV.U32 R11, RZ, RZ, 0x181f ;  /* 0x0000181fff0b7424 */ /* 0x000fe200078e00ff */
[----:B------:R-:W-:-:S07]  /*1ee60*/  MOV R15, 0xffffffff ;  /* 0xffffffff000f7802 */ /* 0x000fce0000000f00 */
[----:B0-2---:R-:W-:Y:S05]  /*1ee70*/  WARPSYNC.COLLECTIVE R15, `(.L_x_7498) ;  /* 0x000000000f087348 */ /* 0x005fea0003c00000 */
[----:B--2---:R1:W2:Y:S02]  /*1ee80*/  SHFL.IDX P6, R14, R13, R12, R11 ;  /* 0x0000000c0d0e7389 */ /* 0x0042a400000c000b */
[----:B012---:R-:W-:Y:S01]  /*1ee90*/  ENDCOLLECTIVE ;  /* 0x000000000000791b */ /* 0x007fe20003800000 */
.L_x_7498:
[----:B------:R-:W-:Y:S05]  /*1eea0*/  BSYNC B0 ;  /* 0x0000000000007941 */ /* 0x000fea0003800000 */
.L_x_7497:
[----:B------:R-:W-:Y:S01]  /*1eeb0*/  MOV R13, R23 ;  /* 0x00000017000d7202 */ /* 0x000fe20000000f00 */
[----:B------:R-:W-:Y:S01]  /*1eec0*/  IMAD.MOV.U32 R12, RZ, RZ, RZ ;  /* 0x000000ffff0c7224 */ /* 0x000fe200078e00ff */
[----:B------:R-:W-:Y:S01]  /*1eed0*/  MOV R11, 0x181f ;  /* 0x0000181f000b7802 */ /* 0x000fe20000000f00 */
[----:B------:R-:W-:Y:S01]  /*1eee0*/  IMAD.MOV.U32 R15, RZ, RZ, -0x1 ;  /* 0xffffffffff0f7424 */ /* 0x000fe200078e00ff */
[----:B------:R-:W-:Y:S01]  /*1eef0*/  SHF.L.U32 R5, R31, 0x1, RZ ;  /* 0x000000011f057819 */ /* 0x000fe200000006ff */
[----:B------:R-:W-:Y:S01]  /*1ef00*/  IMAD.MOV.U32 R3, RZ, RZ, R14 ;  /* 0x000000ffff037224 */ /* 0x000fe200078e000e */
[----:B------:R-:W-:-:S07]  /*1ef10*/  LEA R4, R9, R22, 0x1 ;  /* 0x0000001609047211 */ /* 0x000fce00078e08ff */
[----:B------:R-:W-:Y:S05]  /*1ef20*/  WARPSYNC.COLLECTIVE R15, `(.L_x_7499) ;  /* 0x000000000f087348 */ /* 0x000fea0003c00000 */
[----:B------:R0:W1:Y:S02]  /*1ef30*/  SHFL.IDX P6, R14, R13, R12, R11 ;  /* 0x0000000c0d0e7389 */ /* 0x00006400000c000b */
[----:B01----:R-:W-:Y:S01]  /*1ef40*/  ENDCOLLECTIVE ;  /* 0x000000000000791b */ /* 0x003fe20003800000 */
.L_x_7499:
[----:B------:R-:W-:Y:S02]  /*1ef50*/  ULDC UR4, c[0x0][0x2f4] ;  /* 0x0000bd0000047ab9 */ /* 0x000fe40000000800 */
[----:B------:R-:W-:Y:S02]  /*1ef60*/  ISETP.GE.AND P1, PT, R31, UR4, PT ;  /* 0x000000041f007c0c */ /* 0x000fe4000bf26270 */
[----:B------:R-:W-:Y:S02]  /*1ef70*/  ISETP.GE.AND P0, PT, R30, UR4, PT ;  /* 0x000000041e007c0c */ /* 0x000fe4000bf06270 */
[C---:B------:R-:W-:Y:S02]  /*1ef80*/  ISETP.LT.OR P3, PT, R6.reuse, 0x1, P1 ;  /* 0x000000010600780c */ /* 0x040fe40000f61670 */
[----:B------:R-:W-:Y:S01]  /*1ef90*/  ISETP.LT.OR P4, PT, R6, 0x1, P0 ;  /* 0x000000010600780c */ /* 0x000fe20000781670 */
[----:B------:R-:W-:Y:S01]  /*1efa0*/  IMAD.MOV.U32 R13, RZ, RZ, R24 ;  /* 0x000000ffff0d7224 */ /* 0x000fe200078e0018 */
[----:B------:R-:W-:-:S02]  /*1efb0*/  MOV R12, 0x1 ;  /* 0x00000001000c7802 */ /* 0x000fc40000000f00 */
[----:B------:R-:W-:-:S13]  /*1efc0*/  IADD3 R2, P2, R14, R5, RZ ;  /* 0x000000050e027210 */ /* 0x000fda0007f5e0ff */
[----:B------:R-:W-:Y:S05]  /*1efd0*/  WARPSYNC.COLLECTIVE R15, `(.L_x_7500) ;  /* 0x000000000f087348 */ /* 0x000fea0003c00000 */
[----:B------:R0:W1:Y:S02]  /*1efe0*/  SHFL.IDX P6, R14, R13, R12, R11 ;  /* 0x0000000c0d0e7389 */ /* 0x00006400000c000b */
[----:B01----:R-:W-:Y:S01]  /*1eff0*/  ENDCOLLECTIVE ;  /* 0x000000000000791b */ /* 0x003fe20003800000 */
.L_x_7500:
        /* <DEDUP_REMOVED lines=13> */
.L_x_7501:
[----:B------:R-:W-:Y:S01]  /*1f0d0*/  IMAD.MOV.U32 R13, RZ, RZ, R24 ;  /* 0x000000ffff0d7224 */ /* 0x000fe200078e0018 */
[----:B------:R-:W-:Y:S01]  /*1f0e0*/  MOV R12, 0x2 ;  /* 0x00000002000c7802 */ /* 0x000fe20000000f00 */
[----:B------:R-:W-:-:S07]  /*1f0f0*/  IMAD.MOV.U32 R10, RZ, RZ, R14 ;  /* 0x000000ffff0a7224 */ /* 0x000fce00078e000e */
[----:B------:R-:W-:Y:S05]  /*1f100*/  WARPSYNC.COLLECTIVE R15, `(.L_x_7502) ;  /* 0x000000000f087348 */ /* 0x000fea0003c00000 */
[----:B------:R0:W1:Y:S02]  /*1f110*/  SHFL.IDX P6, R14, R13, R12, R11 ;  /* 0x0000000c0d0e7389 */ /* 0x00006400000c000b */
[----:B01----:R-:W-:Y:S01]  /*1f120*/  ENDCOLLECTIVE ;  /* 0x000000000000791b */ /* 0x003fe20003800000 */
.L_x_7502:
[----:B------:R-:W-:-:S04]  /*1f130*/  IADD3 R2, P2, R10, R5, RZ ;  /* 0x000000050a027210 */ /* 0x000fc80007f5e0ff */
[----:B------:R-:W-:-:S05]  /*1f140*/  IADD3.X R3, RZ, R7, RZ, P2, !PT ;  /* 0x00000007ff037210 */ /* 0x000fca00017fe4ff */
        /* <DEDUP_REMOVED lines=12> */
.L_x_7503:
[----:B------:R-:W-:Y:S01]  /*1f210*/  MOV R13, R24 ;  /* 0x00000018000d7202 */ /* 0x000fe20000000f00 */
[----:B------:R-:W-:Y:S01]  /*1f220*/  IMAD.MOV.U32 R12, RZ, RZ, 0x3 ;  /* 0x00000003ff0c7424 */ /* 0x000fe200078e00ff */
[----:B------:R-:W-:-:S13]  /*1f230*/  IADD3 R2, P2, R14, R5, RZ ;  /* 0x000000050e027210 */ /* 0x000fda0007f5e0ff */
[----:B------:R-:W-:Y:S05]  /*1f240*/  WARPSYNC.COLLECTIVE R15, `(.L_x_7504) ;  /* 0x000000000f087348 */ /* 0x000fea0003c00000 */
[----:B------:R0:W1:Y:S02]  /*1f250*/  SHFL.IDX P6, R14, R13, R12, R11 ;  /* 0x0000000c0d0e7389 */ /* 0x00006400000c000b */
[----:B01----:R-:W-:Y:S01]  /*1f260*/  ENDCOLLECTIVE ;  /* 0x000000000000791b */ /* 0x003fe20003800000 */
.L_x_7504:
        /* <DEDUP_REMOVED lines=8> */
[----:B------:R-:W-:Y:S01]  /*1f2f0*/  IMAD.MOV.U32 R13, RZ, RZ, R23 ;  /* 0x000000ffff0d7224 */ /* 0x000fe200078e0017 */
[----:B------:R-:W-:-:S11]  /*1f300*/  MOV R7, R14 ;  /* 0x0000000e00077202 */ /* 0x000fd60000000f00 */
[----:B0-----:R-:W-:Y:S05]  /*1f310*/  WARPSYNC.COLLECTIVE R15, `(.L_x_7505) ;  /* 0x000000000f087348 */ /* 0x001fea0003c00000 */
[----:B------:R1:W2:Y:S02]  /*1f320*/  SHFL.IDX P6, R14, R13, R12, R11 ;  /* 0x0000000c0d0e7389 */ /* 0x0002a400000c000b */
[----:B012---:R-:W-:Y:S01]  /*1f330*/  ENDCOLLECTIVE ;  /* 0x000000000000791b */ /* 0x007fe20003800000 */
.L_x_7505:
[----:B------:R-:W-:Y:S01]  /*1f340*/  IMAD.MOV.U32 R13, RZ, RZ, R24 ;  /* 0x000000ffff0d7224 */ /* 0x000fe200078e0018 */
[----:B------:R-:W-:Y:S02]  /*1f350*/  MOV R12, 0x4 ;  /* 0x00000004000c7802 */ /* 0x000fe40000000f00 */
[----:B------:R-:W-:-:S13]  /*1f360*/  IADD3 R2, P2, R14, R5, RZ ;  /* 0x000000050e027210 */ /* 0x000fda0007f5e0ff */
[----:B------:R-:W-:Y:S05]  /*1f370*/  WARPSYNC.COLLECTIVE R15, `(.L_x_7506) ;  /* 0x000000000f087348 */ /* 0x000fea0003c00000 */
[----:B------:R0:W1:Y:S02]  /*1f380*/  SHFL.IDX P6, R14, R13, R12, R11 ;  /* 0x0000000c0d0e7389 */ /* 0x00006400000c000b */
[----:B01----:R-:W-:Y:S01]  /*1f390*/  ENDCOLLECTIVE ;  /* 0x000000000000791b */ /* 0x003fe20003800000 */
.L_x_7506:
[----:B------:R-:W-:-:S05]  /*1f3a0*/  IADD3.X R3, RZ, R7, RZ, P2, !PT ;  /* 0x00000007ff037210 */ /* 0x000fca00017fe4ff */
        /* <DEDUP_REMOVED lines=12> */
.L_x_7507:
[----:B------:R-:W-:Y:S01]  /*1f470*/  IMAD.MOV.U32 R13, RZ, RZ, R24 ;  /* 0x000000ffff0d7224 */ /* 0x000fe200078e0018 */
[----:B------:R-:W-:Y:S01]  /*1f480*/  MOV R12, 0x5 ;  /* 0x00000005000c7802 */ /* 0x000fe20000000f00 */
[----:B------:R-:W-:-:S07]  /*1f490*/  IMAD.MOV.U32 R10, RZ, RZ, R14 ;  /* 0x000000ffff0a7224 */ /* 0x000fce00078e000e */
[----:B------:R-:W-:Y:S05]  /*1f4a0*/  WARPSYNC.COLLECTIVE R15, `(.L_x_7508) ;  /* 0x000000000f087348 */ /* 0x000fea0003c00000 */
[----:B------:R0:W1:Y:S02]  /*1f4b0*/  SHFL.IDX P6, R14, R13, R12, R11 ;  /* 0x0000000c0d0e7389 */ /* 0x00006400000c000b */
[----:B01----:R-:W-:Y:S01]  /*1f4c0*/  ENDCOLLECTIVE ;  /* 0x000000000000791b */ /* 0x003fe20003800000 */
.L_x_7508:
        /* <DEDUP_REMOVED lines=14> */
.L_x_7509:
[----:B------:R-:W-:Y:S01]  /*1f5b0*/  MOV R13, R24 ;  /* 0x00000018000d7202 */ /* 0x000fe20000000f00 */
[----:B------:R-:W-:Y:S01]  /*1f5c0*/  IMAD.MOV.U32 R12, RZ, RZ, 0x6 ;  /* 0x00000006ff0c7424 */ /* 0x000fe200078e00ff */
[----:B------:R-:W-:-:S13]  /*1f5d0*/  IADD3 R2, P2, R14, R5, RZ ;  /* 0x000000050e027210 */ /* 0x000fda0007f5e0ff */
[----:B------:R-:W-:Y:S05]  /*1f5e0*/  WARPSYNC.COLLECTIVE R15, `(.L_x_7510) ;  /* 0x000000000f087348 */ /* 0x000fea0003c00000 */
[----:B------:R0:W1:Y:S02]  /*1f5f0*/  SHFL.IDX P6, R14, R13, R12, R11 ;  /* 0x0000000c0d0e7389 */ /* 0x00006400000c000b */
[----:B01----:R-:W-:Y:S01]  /*1f600*/  ENDCOLLECTIVE ;  /* 0x000000000000791b */ /* 0x003fe20003800000 */
.L_x_7510:
        /* <DEDUP_REMOVED lines=13> */
.L_x_7511:
[----:B------:R-:W-:Y:S01]  /*1f6e0*/  MOV R13, R24 ;  /* 0x00000018000d7202 */ /* 0x000fe20000000f00 */
[----:B------:R-:W-:Y:S01]  /*1f6f0*/  IMAD.MOV.U32 R12, RZ, RZ, 0x7 ;  /* 0x00000007ff0c7424 */ /* 0x000fe200078e00ff */
[----:B------:R-:W-:-:S07]  /*1f700*/  MOV R10, R14 ;  /* 0x0000000e000a7202 */ /* 0x000fce0000000f00 */
[----:B------:R-:W-:Y:S05]  /*1f710*/  WARPSYNC.COLLECTIVE R15, `(.L_x_7512) ;  /* 0x000000000f087348 */ /* 0x000fea0003c00000 */
[----:B------:R0:W1:Y:S02]  /*1f720*/  SHFL.IDX P6, R14, R13, R12, R11 ;  /* 0x0000000c0d0e7389 */ /* 0x00006400000c000b */
[----:B01----:R-:W-:Y:S01]  /*1f730*/  ENDCOLLECTIVE ;  /* 0x000000000000791b */ /* 0x003fe20003800000 */
.L_x_7512:
        /* <DEDUP_REMOVED lines=12> */
.L_x_7513:
[----:B------:R-:W-:Y:S05]  /*1f800*/  BRA `(.L_x_7514) ;  /* 0xffffff9c00d47947 */ /* 0x000fea000383ffff */
.L_x_7301:
        /* <DEDUP_REMOVED lines=8> */
.L_x_7516:
[----:B------:R-:W-:Y:S05]  /*1f890*/  BSYNC B0 ;  /* 0x0000000000007941 */ /* 0x000fea0003800000 */
.L_x_7515:
        /* <DEDUP_REMOVED lines=9> */
.L_x_7517:
        /* <DEDUP_REMOVED lines=18> */
.L_x_7518:
[----:B------:R-:W-:Y:S01]  /*1fa50*/  IMAD.MOV.U32 R12, RZ, RZ, 0x2 ;  /* 0x00000002ff0c7424 */ /* 0x000fe200078e00ff */
[----:B------:R-:W-:-:S05]  /*1fa60*/  SEL R7, R14, RZ, P1 ;  /* 0x000000ff0e077207 */ /* 0x000fca0000800000 */
[----:B------:R-:W-:-:S05]  /*1fa70*/  IMAD.IADD R6, R4, 0x1, R7 ;  /* 0x0000000104067824 */ /* 0x000fca00078e0207 */
[----:B------:R-:W-:-:S07]  /*1fa80*/  MOV R13, R6 ;  /* 0x00000006000d7202 */ /* 0x000fce0000000f00 */
[----:B------:R-:W-:Y:S05]  /*1fa90*/  WARPSYNC.COLLECTIVE R15, `(.L_x_7519) ;  /* 0x000000000f087348 */ /* 0x000fea0003c00000 */
[----:B------:R0:W1:Y:S02]  /*1faa0*/  SHFL.UP P6, R14, R13, R12, R11 ;  /* 0x0400000c0d0e7389 */ /* 0x00006400000c000b */
[----:B01----:R-:W-:Y:S01]  /*1fab0*/  ENDCOLLECTIVE ;  /* 0x000000000000791b */ /* 0x003fe20003800000 */
.L_x_7519:
[----:B------:R-:W-:Y:S02]  /*1fac0*/  MOV R12, 0x4 ;  /* 0x00000004000c7802 */ /* 0x000fe40000000f00 */
[----:B------:R-:W-:-:S04]  /*1fad0*/  SEL R7, R14, RZ, P2 ;  /* 0x000000ff0e077207 */ /* 0x000fc80001000000 */
[----:B------:R-:W-:-:S05]  /*1fae0*/  IADD3 R7, R6, R7, RZ ;  /* 0x0000000706077210 */ /* 0x000fca0007ffe0ff */
[----:B------:R-:W-:-:S07]  /*1faf0*/  IMAD.MOV.U32 R13, RZ, RZ, R7 ;  /* 0x000000ffff0d7224 */ /* 0x000fce00078e0007 */
[----:B------:R-:W-:Y:S05]  /*1fb00*/  WARPSYNC.COLLECTIVE R15, `(.L_x_7520) ;  /* 0x000000000f087348 */ /* 0x000fea0003c00000 */
[----:B------:R0:W1:Y:S02]  /*1fb10*/  SHFL.UP P6, R14, R13, R12, R11 ;  /* 0x0400000c0d0e7389 */ /* 0x00006400000c000b */
[----:B01----:R-:W-:Y:S01]  /*1fb20*/  ENDCOLLECTIVE ;  /* 0x000000000000791b */ /* 0x003fe20003800000 */
.L_x_7520:
[----:B------:R-:W-:Y:S01]  /*1fb30*/  IMAD.MOV.U32 R12, RZ, RZ, 0x8 ;  /* 0x00000008ff0c7424 */ /* 0x000fe200078e00ff */
[----:B------:R-:W-:-:S05]  /*1fb40*/  SEL R2, R14, RZ, P3 ;  /* 0x000000ff0e027207 */ /* 0x000fca0001800000 */
[----:B------:R-:W-:-:S05]  /*1fb50*/  IMAD.IADD R2, R7, 0x1, R2 ;  /* 0x0000000107027824 */ /* 0x000fca00078e0202 */
[----:B------:R-:W-:-:S07]  /*1fb60*/  MOV R13, R2 ;  /* 0x00000002000d7202 */ /* 0x000fce0000000f00 */
[----:B------:R-:W-:Y:S05]  /*1fb70*/  WARPSYNC.COLLECTIVE R15, `(.L_x_7521) ;  /* 0x000000000f087348 */ /* 0x000fea0003c00000 */
[----:B------:R0:W1:Y:S02]  /*1fb80*/  SHFL.UP P6, R14, R13, R12, R11 ;  /* 0x0400000c0d0e7389 */ /* 0x00006400000c000b */
[----:B01----:R-:W-:Y:S01]  /*1fb90*/  ENDCOLLECTIVE ;  /* 0x000000000000791b */ /* 0x003fe20003800000 */
.L_x_7521:
[----:B------:R-:W-:Y:S02]  /*1fba0*/  MOV R12, 0x10 ;  /* 0x00000010000c7802 */ /* 0x000fe40000000f00 */
[----:B------:R-:W-:-:S04]  /*1fbb0*/  SEL R3, R14, RZ, P4 ;  /* 0x000000ff0e037207 */ /* 0x000fc80002000000 */
[----:B------:R-:W-:-:S05]  /*1fbc0*/  IADD3 R3, R2, R3, RZ ;  /* 0x0000000302037210 */ /* 0x000fca0007ffe0ff */
[----:B------:R-:W-:-:S07]  /*1fbd0*/  IMAD.MOV.U32 R13, RZ, RZ, R3 ;  /* 0x000000ffff0d7224 */ /* 0x000fce00078e0003 */
[----:B------:R-:W-:Y:S05]  /*1fbe0*/  WARPSYNC.COLLECTIVE R15, `(.L_x_7522) ;  /* 0x000000000f087348 */ /* 0x000fea0003c00000 */
[----:B------:R0:W1:Y:S02]  /*1fbf0*/  SHFL.UP P6, R14, R13, R12, R11 ;  /* 0x0400000c0d0e7389 */ /* 0x00006400000c000b */
[----:B01----:R-:W-:Y:S01]  /*1fc00*/  ENDCOLLECTIVE ;  /* 0x000000000000791b */ /* 0x003fe20003800000 */
.L_x_7522:
        /* <DEDUP_REMOVED lines=8> */
.L_x_7523:
[----:B------:R-:W-:Y:S05]  /*1fc90*/  BRA `(.L_x_7524) ;  /* 0xffffff9c00e07947 */ /* 0x000fea000383ffff */
.L_x_7306:
        /* <DEDUP_REMOVED lines=8> */
.L_x_7526:
[----:B------:R-:W-:Y:S05]  /*1fd20*/  BSYNC B0 ;  /* 0x0000000000007941 */ /* 0x000fea0003800000 */
.L_x_7525:
        /* <DEDUP_REMOVED lines=8> */
.L_x_7527:
[----:B------:R-:W-:Y:S01]  /*1fdb0*/  IMAD.MOV.U32 R12, RZ, RZ, 0x4 ;  /* 0x00000004ff0c7424 */ /* 0x000fe200078e00ff */
[----:B------:R-:W-:-:S05]  /*1fdc0*/  SEL R0, R14, RZ, P2 ;  /* 0x000000ff0e007207 */ /* 0x000fca0001000000 */
[----:B------:R-:W-:-:S05]  /*1fdd0*/  IMAD.IADD R0, R13, 0x1, R0 ;  /* 0x000000010d007824 */ /* 0x000fca00078e0200 */
[----:B------:R-:W-:-:S07]  /*1fde0*/  MOV R13, R0 ;  /* 0x00000000000d7202 */ /* 0x000fce0000000f00 */
[----:B------:R-:W-:Y:S05]  /*1fdf0*/  WARPSYNC.COLLECTIVE R15, `(.L_x_7528) ;  /* 0x000000000f087348 */ /* 0x000fea0003c00000 */
[----:B------:R0:W1:Y:S02]  /*1fe00*/  SHFL.UP P6, R14, R13, R12, R11 ;  /* 0x0400000c0d0e7389 */ /* 0x00006400000c000b */
[----:B01----:R-:W-:Y:S01]  /*1fe10*/  ENDCOLLECTIVE ;  /* 0x000000000000791b */ /* 0x003fe20003800000 */
.L_x_7528:
[----:B------:R-:W-:Y:S02]  /*1fe20*/  MOV R12, 0x8 ;  /* 0x00000008000c7802 */ /* 0x000fe40000000f00 */
[----:B------:R-:W-:-:S04]  /*1fe30*/  SEL R3, R14, RZ, P3 ;  /* 0x000000ff0e037207 */ /* 0x000fc80001800000 */
[----:B------:R-:W-:-:S05]  /*1fe40*/  IADD3 R2, R0, R3, RZ ;  /* 0x0000000300027210 */ /* 0x000fca0007ffe0ff */
[----:B------:R-:W-:-:S07]  /*1fe50*/  IMAD.MOV.U32 R13, RZ, RZ, R2 ;  /* 0x000000ffff0d7224 */ /* 0x000fce00078e0002 */
[----:B------:R-:W-:Y:S05]  /*1fe60*/  WARPSYNC.COLLECTIVE R15, `(.L_x_7529) ;  /* 0x000000000f087348 */ /* 0x000fea0003c00000 */
[----:B------:R0:W1:Y:S02]  /*1fe70*/  SHFL.UP P6, R14, R13, R12, R11 ;  /* 0x0400000c0d0e7389 */ /* 0x00006400000c000b */
[----:B01----:R-:W-:Y:S01]  /*1fe80*/  ENDCOLLECTIVE ;  /* 0x000000000000791b */ /* 0x003fe20003800000 */
.L_x_7529:
[----:B------:R-:W-:Y:S01]  /*1fe90*/  IMAD.MOV.U32 R12, RZ, RZ, 0x10 ;  /* 0x00000010ff0c7424 */ /* 0x000fe200078e00ff */
[----:B------:R-:W-:-:S05]  /*1fea0*/  SEL R3, R14, RZ, P4 ;  /* 0x000000ff0e037207 */ /* 0x000fca0002000000 */
[----:B------:R-:W-:-:S05]  /*1feb0*/  IMAD.IADD R3, R2, 0x1, R3 ;  /* 0x0000000102037824 */ /* 0x000fca00078e0203 */
[----:B------:R-:W-:-:S07]  /*1fec0*/  MOV R13, R3 ;  /* 0x00000003000d7202 */ /* 0x000fce0000000f00 */
[----:B------:R-:W-:Y:S05]  /*1fed0*/  WARPSYNC.COLLECTIVE R15, `(.L_x_7530) ;  /* 0x000000000f087348 */ /* 0x000fea0003c00000 */
[----:B------:R0:W1:Y:S02]  /*1fee0*/  SHFL.UP P6, R14, R13, R12, R11 ;  /* 0x0400000c0d0e7389 */ /* 0x00006400000c000b */
[----:B01----:R-:W-:Y:S01]  /*1fef0*/  ENDCOLLECTIVE ;  /* 0x000000000000791b */ /* 0x003fe20003800000 */
.L_x_7530:
        /* <DEDUP_REMOVED lines=8> */
.L_x_7531:
[----:B------:R-:W-:Y:S05]  /*1ff80*/  BRA `(.L_x_7532) ;  /* 0xffffff9c00c07947 */ /* 0x000fea000383ffff */
.L_x_7308:
[----:B------:R-:W-:Y:S01]  /*1ff90*/  BSSY B0, `(.L_x_7533) ;  /* 0x0000006000007945 */ /* 0x000fe20003800000 */
[----:B------:R-:W-:Y:S02]  /*1ffa0*/  PLOP3.LUT P6, PT, P6, PT, PT, 0x8, 0x0 ;  /* 0x000000000000781c */ /* 0x000fe400037ce170 */
[----:B------:R-:W-:-:S11]  /*1ffb0*/  MOV R15, 0xffffffff ;  /* 0xffffffff000f7802 */ /* 0x000fd60000000f00 */
[----:B0-----:R-:W-:Y:S05]  /*1ffc0*/  WARPSYNC.COLLECTIVE R15, `(.L_x_7534) ;  /* 0x000000000f087348 */ /* 0x001fea0003c00000 */
[----:B------:R-:W-:Y:S01]  /*1ffd0*/  VOTE.ANY R14, PT, P6 ;  /* 0x00000000000e7806 */ /* 0x000fe200030e0100 */
[----:B0-----:R-:W-:Y:S06]  /*1ffe0*/  ENDCOLLECTIVE ;  /* 0x000000000000791b */ /* 0x001fec0003800000 */
.L_x_7534:
[----:B------:R-:W-:Y:S05]  /*1fff0*/  BSYNC B0 ;  /* 0x0000000000007941 */ /* 0x000fea0003800000 */
.L_x_7533:
        /* <DEDUP_REMOVED lines=9> */
.L_x_7535:
[----:B------:R-:W-:Y:S01]  /*20090*/  MOV R4, R14 ;  /* 0x0000000e00047202 */ /* 0x000fe20000000f00 */
[----:B------:R-:W-:Y:S06]  /*200a0*/  BRA `(.L_x_7536) ;  /* 0xffffff9c00b07947 */ /* 0x000fec000383ffff */
.L_x_7310:
[----:B------:R-:W-:Y:S01]  /*200b0*/  BSSY B0, `(.L_x_7537) ;  /* 0x0000007000007945 */ /* 0x000fe20003800000 */
[----:B------:R-:W-:Y:S01]  /*200c0*/  IMAD.MOV.U32 R13, RZ, RZ, R2 ;  /* 0x000000ffff0d7224 */ /* 0x000fe200078e0002 */
[----:B------:R-:W-:Y:S01]  /*200d0*/  MOV R11, 0x1f ;  /* 0x0000001f000b7802 */ /* 0x000fe20000000f00 */
[----:B------:R-:W-:-:S07]  /*200e0*/  IMAD.MOV.U32 R15, RZ, RZ, -0x1 ;  /* 0xffffffffff0f7424 */ /* 0x000fce00078e00ff */
[----:B012---:R-:W-:Y:S05]  /*200f0*/  WARPSYNC.COLLECTIVE R15, `(.L_x_7538) ;  /* 0x000000000f087348 */ /* 0x007fea0003c00000 */
[----:B------:R3:W4:Y:S02]  /*20100*/  SHFL.IDX P6, R14, R13, R12, R11 ;  /* 0x0000000c0d0e7389 */ /* 0x00072400000c000b */
[----:B01234-:R-:W-:Y:S01]  /*20110*/  ENDCOLLECTIVE ;  /* 0x000000000000791b */ /* 0x01ffe20003800000 */
.L_x_7538:
[----:B------:R-:W-:Y:S05]  /*20120*/  BSYNC B0 ;  /* 0x0000000000007941 */ /* 0x000fea0003800000 */
.L_x_7537:
[----:B------:R-:W-:Y:S05]  /*20130*/  BRA `(.L_x_7309) ;  /* 0xffffff9c00a87947 */ /* 0x000fea000383ffff */
.L_x_7314:
[----:B0-----:R0:W1:Y:S02]  /*20140*/  SYNCS.PHASECHK.TRANS64.TRYWAIT P0, [R4+URZ+0x28820], R0 ;  /* 0x02882000040075a7 */ /* 0x001064000800017f */
[----:B-1----:R-:W-:Y:S05]  /*20150*/  @!P0 NANOSLEEP.SYNCS 0x989680 ;  /* 0x009896800000895d */ /* 0x002fea0003900000 */
[----:B------:R-:W1:Y:S02]  /*20160*/  @!P0 SYNCS.PHASECHK.TRANS64 P0, [R4+URZ+0x28820], R0 ;  /* 0x02882000040085a7 */ /* 0x000e64000800007f */
[----:B-1----:R-:W-:Y:S05]  /*20170*/  @!P0 BRA `(.L_x_7314) ;  /* 0xfffffffc00f08947 */ /* 0x002fea000383ffff */
[----:B------:R-:W-:Y:S05]  /*20180*/  BRA `(.L_x_7539) ;  /* 0xffffffa000947947 */ /* 0x000fea000383ffff */
.L_x_7315:
        /* <DEDUP_REMOVED lines=11> */
.L_x_7541:
[----:B------:R-:W-:Y:S05]  /*20240*/  BSYNC B0 ;  /* 0x0000000000007941 */ /* 0x000fea0003800000 */
.L_x_7540:
[----:B------:R-:W-:Y:S05]  /*20250*/  BRA `(.L_x_7542) ;  /* 0xffffffa0007c7947 */ /* 0x000fea000383ffff */
.L_x_7316:
[----:B------:R-:W-:Y:S01]  /*20260*/  BSSY B0, `(.L_x_7543) ;  /* 0x0000006000007945 */ /* 0x000fe20003800000 */
[----:B------:R-:W-:-:S07]  /*20270*/  MOV R15, 0xffffffff ;  /* 0xffffffff000f7802 */ /* 0x000fce0000000f00 */
[----:B0-2---:R-:W-:Y:S05]  /*20280*/  WARPSYNC.COLLECTIVE R15, `(.L_x_7544) ;  /* 0x000000000f0c7348 */ /* 0x005fea0003c00000 */
[----:B------:R-:W-:Y:S02]  /*20290*/  ELECT P6, UR62, PT ;  /* 0x00000000003e782f */ /* 0x000fe400038c0000 */
[----:B------:R-:W-:Y:S01]  /*202a0*/  MOV R14, UR62 ;  /* 0x0000003e000e7c02 */ /* 0x000fe20008000f00 */
[----:B0-2---:R-:W-:Y:S10]  /*202b0*/  ENDCOLLECTIVE ;  /* 0x000000000000791b */ /* 0x005ff40003800000 */
.L_x_7544:
[----:B------:R-:W-:Y:S05]  /*202c0*/  BSYNC B0 ;  /* 0x0000000000007941 */ /* 0x000fea0003800000 */
.L_x_7543:
[----:B------:R-:W-:Y:S05]  /*202d0*/  BRA `(.L_x_7545) ;  /* 0xffffffa000707947 */ /* 0x000fea000383ffff */
.L_x_7318:
[----:B0-----:R0:W1:Y:S02]  /*202e0*/  SYNCS.PHASECHK.TRANS64.TRYWAIT P1, [R5+URZ+0x28840], R0 ;  /* 0x02884000050075a7 */ /* 0x001064000802017f */
[----:B-1----:R-:W-:Y:S05]  /*202f0*/  @!P1 NANOSLEEP.SYNCS 0x989680 ;  /* 0x009896800000995d */ /* 0x002fea0003900000 */
[----:B------:R-:W1:Y:S02]  /*20300*/  @!P1 SYNCS.PHASECHK.TRANS64 P1, [R5+URZ+0x28840], R0 ;  /* 0x02884000050095a7 */ /* 0x000e64000802007f */
[----:B-1----:R-:W-:Y:S05]  /*20310*/  @!P1 BRA `(.L_x_7318) ;  /* 0xfffffffc00f09947 */ /* 0x002fea000383ffff */
[----:B------:R-:W-:Y:S05]  /*20320*/  BRA `(.L_x_7546) ;  /* 0xffffffa000907947 */ /* 0x000fea000383ffff */
.L_x_7320:
[----:B-1----:R1:W3:Y:S02]  /*20330*/  SYNCS.PHASECHK.TRANS64.TRYWAIT P1, [R25+URZ+0x28840], R2 ;  /* 0x02884002190075a7 */ /* 0x0022e4000802017f */
[----:B---3--:R-:W-:Y:S05]  /*20340*/  @!P1 NANOSLEEP.SYNCS 0x989680 ;  /* 0x009896800000995d */ /* 0x008fea0003900000 */
[----:B------:R-:W3:Y:S02]  /*20350*/  @!P1 SYNCS.PHASECHK.TRANS64 P1, [R25+URZ+0x28840], R2 ;  /* 0x02884002190095a7 */ /* 0x000ee4000802007f */
[----:B---3--:R-:W-:Y:S05]  /*20360*/  @!P1 BRA `(.L_x_7320) ;  /* 0xfffffffc00f09947 */ /* 0x008fea000383ffff */
[----:B------:R-:W-:Y:S05]  /*20370*/  BRA `(.L_x_7547) ;  /* 0xffffffa0009c7947 */ /* 0x000fea000383ffff */
.L_x_7322:
[----:B---3--:R3:W4:Y:S02]  /*20380*/  SYNCS.PHASECHK.TRANS64.TRYWAIT P1, [R5+URZ+0x28860], R0 ;  /* 0x02886000050075a7 */ /* 0x008724000802017f */
[----:B----4-:R-:W-:Y:S05]  /*20390*/  @!P1 NANOSLEEP.SYNCS 0x989680 ;  /* 0x009896800000995d */ /* 0x010fea0003900000 */
[----:B------:R-:W4:Y:S02]  /*203a0*/  @!P1 SYNCS.PHASECHK.TRANS64 P1, [R5+URZ+0x28860], R0 ;  /* 0x02886000050095a7 */ /* 0x000f24000802007f */
[----:B----4-:R-:W-:Y:S05]  /*203b0*/  @!P1 BRA `(.L_x_7322) ;  /* 0xfffffffc00f09947 */ /* 0x010fea000383ffff */
[----:B------:R-:W-:Y:S05]  /*203c0*/  BRA `(.L_x_7548) ;  /* 0xffffffa000987947 */ /* 0x000fea000383ffff */
.L_x_7549:
        /* <DEDUP_REMOVED lines=11> */
.L_x_15858:


//--------------------- .text._ZN7cutlass13device_kernelIN5flash11enable_sm90INS1_16FlashAttnFwdSm90INS1_25CollectiveMainloopFwdSm90ILi2EN4cute5tupleIJNS5_1CILi1EEES8_S8_EEENS6_IJNS7_ILi128EEESA_SA_EEELi128ENS_6half_tEfNS_4arch4Sm90ELb0ELb1ELb1ELb0ELb1ELb0ELb0ELb1ELb1ELb1ELb0ELb0EEENS1_21CollectiveEpilogueFwdISB_S9_SC_SE_Li256ELb0ELb1ELb0ELb0EEENS1_30DynamicPersistentTileSchedulerILi256ELi128ELb0ELb1ELb1EEEEEEEEEvNT_6ParamsE --------------------------
	.section	.text._ZN7cutlass13device_kernelIN5flash11enable_sm90INS1_16FlashAttnFwdSm90INS1_25CollectiveMainloopFwdSm90ILi2EN4cute5tupleIJNS5_1CILi1EEES8_S8_EEENS6_IJNS7_ILi128EEESA_SA_EEELi128ENS_6half_tEfNS_4arch4Sm90ELb0ELb1ELb1ELb0ELb1ELb0ELb0ELb1ELb1ELb1ELb0ELb0EEENS1_21CollectiveEpilogueFwdISB_S9_SC_SE_Li256ELb0ELb1ELb0ELb0EEENS1_30DynamicPersistentTileSchedulerILi256ELi128ELb0ELb1ELb1EEEEEEEEEvNT_6ParamsE,"ax",@progbits
	.align	128
.text._ZN7cutlass13device_kernelIN5flash11enable_sm90INS1_16FlashAttnFwdSm90INS1_25CollectiveMainloopFwdSm90ILi2EN4cute5tupleIJNS5_1CILi1EEES8_S8_EEENS6_IJNS7_ILi128EEESA_SA_EEELi128ENS_6half_tEfNS_4arch4Sm90ELb0ELb1ELb1ELb0ELb1ELb0ELb0ELb1ELb1ELb1ELb0ELb0EEENS1_21CollectiveEpilogueFwdISB_S9_SC_SE_Li256ELb0ELb1ELb0ELb0EEENS1_30DynamicPersistentTileSchedulerILi256ELi128ELb0ELb1ELb1EEEEEEEEEvNT_6ParamsE:
        .type           _ZN7cutlass13device_kernelIN5flash11enable_sm90INS1_16FlashAttnFwdSm90INS1_25CollectiveMainloopFwdSm90ILi2EN4cute5tupleIJNS5_1CILi1EEES8_S8_EEENS6_IJNS7_ILi128EEESA_SA_EEELi128ENS_6half_tEfNS_4arch4Sm90ELb0ELb1ELb1ELb0ELb1ELb0ELb0ELb1ELb1ELb1ELb0ELb0EEENS1_21CollectiveEpilogueFwdISB_S9_SC_SE_Li256ELb0ELb1ELb0ELb0EEENS1_30DynamicPersistentTileSchedulerILi256ELi128ELb0ELb1ELb1EEEEEEEEEvNT_6ParamsE,@function
        .size           _ZN7cutlass13device_kernelIN5flash11enable_sm90INS1_16FlashAttnFwdSm90INS1_25CollectiveMainloopFwdSm90ILi2EN4cute5tupleIJNS5_1CILi1EEES8_S8_EEENS6_IJNS7_ILi128EEESA_SA_EEELi128ENS_6half_tEfNS_4arch4Sm90ELb0ELb1ELb1ELb0ELb1ELb0ELb0ELb1ELb1ELb1ELb0ELb0EEENS1_21CollectiveEpilogueFwdISB_S9_SC_SE_Li256ELb0ELb1ELb0ELb0EEENS1_30DynamicPersistentTileSchedulerILi256ELi128ELb0ELb1ELb1EEEEEEEEEvNT_6ParamsE,(.L_x_15859 - _ZN7cutlass13device_kernelIN5flash11enable_sm90INS1_16FlashAttnFwdSm90INS1_25CollectiveMainloopFwdSm90ILi2EN4cute5tupleIJNS5_1CILi1EEES8_S8_EEENS6_IJNS7_ILi128EEESA_SA_EEELi128ENS_6half_tEfNS_4arch4Sm90ELb0ELb1ELb1ELb0ELb1ELb0ELb0ELb1ELb1ELb1ELb0ELb0EEENS1_21CollectiveEpilogueFwdISB_S9_SC_SE_Li256ELb0ELb1ELb0ELb0EEENS1_30DynamicPersistentTileSchedulerILi256ELi128ELb0ELb1ELb1EEEEEEEEEvNT_6ParamsE)
        .other          _ZN7cutlass13device_kernelIN5flash11enable_sm90INS1_16FlashAttnFwdSm90INS1_25CollectiveMainloopFwdSm90ILi2EN4cute5tupleIJNS5_1CILi1EEES8_S8_EEENS6_IJNS7_ILi128EEESA_SA_EEELi128ENS_6half_tEfNS_4arch4Sm90ELb0ELb1ELb1ELb0ELb1ELb0ELb0ELb1ELb1ELb1ELb0ELb0EEENS1_21CollectiveEpilogueFwdISB_S9_SC_SE_Li256ELb0ELb1ELb0ELb0EEENS1_30DynamicPersistentTileSchedulerILi256ELi128ELb0ELb1ELb1EEEEEEEEEvNT_6ParamsE,@"STO_CUDA_ENTRY STV_DEFAULT"
_ZN7cutlass13device_kernelIN5flash11enable_sm90INS1_16FlashAttnFwdSm90INS1_25CollectiveMainloopFwdSm90ILi2EN4cute5tupleIJNS5_1CILi1EEES8_S8_EEENS6_IJNS7_ILi128EEESA_SA_EEELi128ENS_6half_tEfNS_4arch4Sm90ELb0ELb1ELb1ELb0ELb1ELb0ELb0ELb1ELb1ELb1ELb0ELb0EEENS1_21CollectiveEpilogueFwdISB_S9_SC_SE_Li256ELb0ELb1ELb0ELb0EEENS1_30DynamicPersistentTileSchedulerILi256ELi128ELb0ELb1ELb1EEEEEEEEEvNT_6ParamsE:
[----:B------:R-:W0:Y:S01]  /*0000*/  LDC R1, c[0x0][0x28] ;  /* 0x00000a00ff017b82 */ /* 0x000e220000000800 */
[----:B------:R-:W1:Y:S01]  /*0010*/  S2R R3, SR_TID.X ;  /* 0x0000000000037919 */ /* 0x000e620000002100 */
[----:B------:R-:W-:Y:S01]  /*0020*/  ELECT P0, URZ, PT ;  /* 0x00000000003f782f */ /* 0x000fe20003800000 */
[----:B------:R-:W-:Y:S01]  /*0030*/  UMOV UR4, 0x80 ;  /* 0x0000008000047882 */ /* 0x000fe20000000000 */
[----:B------:R-:W-:Y:S01]  /*0040*/  UMOV UR7, 0x100 ;  /* 0x0000010000077882 */ /* 0x000fe20000000000 */
[--C-:B-1----:R-:W-:Y:S02]  /*0050*/  SHF.R.U32.HI R0, RZ, 0x5, R3.reuse ;  /* 0x00000005ff007819 */ /* 0x102fe40000011603 */
[----:B------:R-:W-:-:S03]  /*0060*/  SHF.R.U32.HI R23, RZ, 0x7, R3 ;  /* 0x00000007ff177819 */ /* 0x000fc60000011603 */
[----:B------:R-:W1:Y:S04]  /*0070*/  SHFL.IDX PT, R2, R0, RZ, 0x1f ;  /* 0x00001fff00027589 */ /* 0x000e6800000e0000 */
[----:B------:R2:W3:Y:S01]  /*0080*/  SHFL.IDX PT, R3, R23, RZ, 0x1f ;  /* 0x00001fff17037589 */ /* 0x0004e200000e0000 */
[C---:B-1----:R-:W-:Y:S02]  /*0090*/  ISETP.NE.OR P0, PT, R2.reuse, RZ, !P0 ;  /* 0x000000ff0200720c */ /* 0x042fe40004705670 */
[----:B------:R-:W-:-:S11]  /*00a0*/  ISETP.NE.AND P1, PT, R2, RZ, PT ;  /* 0x000000ff0200720c */ /* 0x000fd60003f25270 */
        /* <DEDUP_REMOVED lines=12> */
[----:B------:R2:W1:Y:S06]  /*0170*/  @!UP0 SYNCS.EXCH.64 URZ, [UR8+0x28800], UR4 ;  /* 0x02880004083f85b2 */ /* 0x00046c0008000100 */
[----:B------:R2:W4:Y:S02]  /*0180*/  @!UP1 SYNCS.EXCH.64 URZ, [UR8+0x28820], UR6 ;  /* 0x02882006083f95b2 */ /* 0x0005240008000100 */
[----:B0-23--:R-:W-:Y:S05]  /*0190*/  @P1 BRA `(.L_x_7550) ;  /* 0x0000000000481947 */ /* 0x00dfea0003800000 */
        /* <DEDUP_REMOVED lines=13> */
[----:B0-----:R0:W2:Y:S08]  /*0270*/  SYNCS.EXCH.64 URZ, [UR8+0x28830], UR4 ;  /* 0x02883004083f75b2 */ /* 0x0010b00008000100 */
[----:B------:R0:W3:Y:S01]  /*0280*/  SYNCS.EXCH.64 URZ, [UR8+0x28840], UR6 ;  /* 0x02884006083f75b2 */ /* 0x0000e20008000100 */
[----:B------:R0:W0:Y:S01]  /*0290*/  SYNCS.EXCH.64 URZ, [UR8+0x28838], UR4 ;  /* 0x02883804083f75b2 */ /* 0x0000220008000100 */
[----:B------:R0:W0:Y:S01]  /*02a0*/  SYNCS.EXCH.64 URZ, [UR8+0x28848], UR6 ;  /* 0x02884806083f75b2 */ /* 0x0000220008000100 */
[----:B------:R-:W-:Y:S01]  /*02b0*/  NOP ;  /* 0x0000000000007918 */ /* 0x000fe20000000000 */
.L_x_7550:
        /* <DEDUP_REMOVED lines=22> */
.L_x_7551:
        /* <DEDUP_REMOVED lines=18> */
.L_x_7552:
        /* <DEDUP_REMOVED lines=22> */
.L_x_7553:
        /* <DEDUP_REMOVED lines=23> */
.L_x_7554:
        /* <DEDUP_REMOVED lines=8> */
.L_x_7556:
[----:B------:R-:W-:-:S08]  /*0890*/  NOP ;  /* 0x0000000000007918 */ /* 0x000fd00000000000 */
[----:B------:R-:W0:Y:S02]  /*08a0*/  USETMAXREG.TRY_ALLOC.CTAPOOL UP0, 0xe8 ;  /* 0x000000e8000079c8 */ /* 0x000e240008000600 */
[----:B0-----:R-:W-:-:S13]  /*08b0*/  PLOP3.LUT P0, PT, PT, PT, UP0, 0x80, 0x0 ;  /* 0x000000000000781c */ /* 0x001fda0003f0f008 */
[----:B------:R-:W-:Y:S05]  /*08c0*/  @!P0 BRA `(.L_x_7556) ;  /* 0xfffffffc00f08947 */ /* 0x000fea000383ffff */
[----:B------:R-:W0:Y:S01]  /*08d0*/  S2R R2, SR_TID.X ;  /* 0x0000000000027919 */ /* 0x000e220000002100 */
[----:B------:R-:W1:Y:S08]  /*08e0*/  S2UR UR4, SR_CTAID.X ;  /* 0x00000000000479c3 */ /* 0x000e700000002500 */
[----:B------:R-:W-:Y:S08]  /*08f0*/  BAR.ARV 0x4, 0x180 ;  /* 0x0106000000007b1d */ /* 0x000ff00000002000 */
[----:B------:R-:W-:Y:S06]  /*0900*/  BAR.ARV 0x8, 0x180 ;  /* 0x0206000000007b1d */ /* 0x000fec0000002000 */
[----:B0-----:R-:W-:-:S04]  /*0910*/  LOP3.LUT R0, R2, 0xffffff80, RZ, 0xc0, !PT ;  /* 0xffffff8002007812 */ /* 0x001fc800078ec0ff */
[----:B------:R-:W-:Y:S02]  /*0920*/  ISETP.NE.AND P0, PT, R0, 0x80, PT ;  /* 0x000000800000780c */ /* 0x000fe40003f05270 */
[----:B------:R-:W1:Y:S11]  /*0930*/  LDC R0, c[0x0][0xc38] ;  /* 0x00030e00ff007b82 */ /* 0x000e760000000800 */
[----:B------:R-:W-:Y:S06]  /*0940*/  @!P0 BAR.ARV 0x9, 0x100 ;  /* 0x0244000000008b1d */ /* 0x000fec0000002000 */
[----:B-1----:R-:W-:-:S13]  /*0950*/  ISETP.LE.AND P0, PT, R0, UR4, PT ;  /* 0x0000000400007c0c */ /* 0x002fda000bf03270 */
        /* <DEDUP_REMOVED lines=10> */
[----:B------:R-:W-:Y:S01]  /*0a00*/  SHF.R.S32.HI R186, RZ, 0x7, R3 ;  /* 0x00000007ffba7819 */ /* 0x000fe20000011403 */
[----:B------:R-:W-:Y:S02]  /*0a10*/  IMAD.SHL.U32 R6, R4, 0x20, RZ ;  /* 0x0000002004067824 */ /* 0x000fe400078e00ff */
[----:B------:R-:W-:Y:S01]  /*0a20*/  IMAD.IADD R185, R191, 0x1, -R2 ;  /* 0x00000001bfb97824 */ /* 0x000fe200078e0a02 */
[----:B------:R-:W-:-:S02]  /*0a30*/  LEA.HI R2, R0, R191, RZ, 0x4 ;  /* 0x000000bf00027211 */ /* 0x000fc400078f20ff */
[----:B------:R-:W-:Y:S02]  /*0a40*/  LOP3.LUT R7, R6, 0xfffffc00, RZ, 0xc0, !PT ;  /* 0xfffffc0006077812 */ /* 0x000fe400078ec0ff */
[----:B------:R-:W-:Y:S02]  /*0a50*/  LOP3.LUT R4, R2, 0x3fffff0, RZ, 0xc0, !PT ;  /* 0x03fffff002047812 */ /* 0x000fe400078ec0ff */
[----:B------:R-:W-:Y:S02]  /*0a60*/  SHF.R.S32.HI R8, RZ, 0x1f, R185 ;  /* 0x0000001fff087819 */ /* 0x000fe400000114b9 */
[----:B------:R-:W-:Y:S01]  /*0a70*/  SHF.R.S32.HI R5, RZ, 0x4, R2 ;  /* 0x00000004ff057819 */ /* 0x000fe20000011402 */
[----:B------:R-:W-:Y:S01]  /*0a80*/  IMAD.IADD R4, R191, 0x1, -R4 ;  /* 0x00000001bf047824 */ /* 0x000fe200078e0a04 */
[----:B------:R-:W-:Y:S02]  /*0a90*/  LEA.HI R9, R8, R185, RZ, 0x2 ;  /* 0x000000b908097211 */ /* 0x000fe400078f10ff */
[----:B------:R-:W-:Y:S01]  /*0aa0*/  LEA.HI R2, R2, R5, RZ, 0x1 ;  /* 0x0000000502027211 */ /* 0x000fe200078f08ff */
[----:B------:R-:W-:Y:S01]  /*0ab0*/  IMAD R7, R4, 0x40, R7 ;  /* 0x0000004004077824 */ /* 0x000fe200078e0207 */
[----:B------:R-:W-:-:S02]  /*0ac0*/  LEA.HI R4, R0, R191, RZ, 0x2 ;  /* 0x000000bf00047211 */ /* 0x000fc400078f10ff */
[--C-:B------:R-:W-:Y:S02]  /*0ad0*/  SHF.R.S32.HI R6, RZ, 0x2, R9.reuse ;  /* 0x00000002ff067819 */ /* 0x100fe40000011409 */
[----:B------:R-:W-:Y:S02]  /*0ae0*/  SHF.R.S32.HI R11, RZ, 0x1f, R9 ;  /* 0x0000001fff0b7819 */ /* 0x000fe40000011409 */
[----:B------:R-:W-:Y:S02]  /*0af0*/  LOP3.LUT R2, R2, 0x1ffffffe, RZ, 0xc0, !PT ;  /* 0x1ffffffe02027812 */ /* 0x000fe400078ec0ff */
[----:B------:R-:W-:Y:S02]  /*0b00*/  LOP3.LUT R4, R4, 0xfffffffc, RZ, 0xc0, !PT ;  /* 0xfffffffc04047812 */ /* 0x000fe400078ec0ff */
[----:B------:R-:W-:Y:S01]  /*0b10*/  LEA.HI R0, R0, R191, RZ, 0x3 ;  /* 0x000000bf00007211 */ /* 0x000fe200078f18ff */
[----:B------:R-:W-:Y:S01]  /*0b20*/  IMAD.IADD R2, R5, 0x1, -R2 ;  /* 0x0000000105027824 */ /* 0x000fe200078e0a02 */
[----:B------:R-:W-:Y:S01]  /*0b30*/  LEA.HI R11, R11, R6, RZ, 0x3 ;  /* 0x000000060b0b7211 */ /* 0x000fe200078f18ff */
[----:B------:R-:W-:Y:S01]  /*0b40*/  IMAD.IADD R4, R191, 0x1, -R4 ;  /* 0x00000001bf047824 */ /* 0x000fe200078e0a04 */
[----:B------:R-:W-:Y:S01]  /*0b50*/  LOP3.LUT R22, R0, 0xfffffff8, RZ, 0xc0, !PT ;  /* 0xfffffff800167812 */ /* 0x000fe200078ec0ff */
[----:B------:R-:W-:Y:S01]  /*0b60*/  IMAD R188, R2, 0x8, R7 ;  /* 0x0000000802bc7824 */ /* 0x000fe200078e0207 */
[----:B------:R-:W-:-:S02]  /*0b70*/  LOP3.LUT R11, R11, 0xfffffff8, RZ, 0xc0, !PT ;  /* 0xfffffff80b0b7812 */ /* 0x000fc400078ec0ff */
[----:B------:R-:W-:Y:S01]  /*0b80*/  LEA.HI R8, R8, R185, RZ, 0x5 ;  /* 0x000000b908087211 */ /* 0x000fe200078f28ff */
[----:B------:R-:W-:Y:S01]  /*0b90*/  IMAD.IADD R22, R191, 0x1, -R22 ;  /* 0x00000001bf167824 */ /* 0x000fe200078e0a16 */
[----:B------:R-:W-:Y:S01]  /*0ba0*/  LEA.HI R3, R3, R186, RZ, 0x1 ;  /* 0x000000ba03037211 */ /* 0x000fe200078f08ff */
[----:B------:R-:W-:Y:S01]  /*0bb0*/  IMAD.IADD R11, R6, 0x1, -R11 ;  /* 0x00000001060b7824 */ /* 0x000fe200078e0a0b */
[----:B------:R-:W-:Y:S01]  /*0bc0*/  LEA.HI R2, R4, R4, RZ, 0x1 ;  /* 0x0000000404027211 */ /* 0x000fe200078f08ff */
[----:B------:R-:W-:Y:S01]  /*0bd0*/  IMAD.SHL.U32 R18, R22, 0x8, RZ ;  /* 0x0000000816127824 */ /* 0x000fe200078e00ff */
[----:B------:R-:W-:Y:S02]  /*0be0*/  SHF.R.S32.HI R8, RZ, 0x5, R8 ;  /* 0x00000005ff087819 */ /* 0x000fe40000011408 */
[----:B------:R-:W-:Y:S01]  /*0bf0*/  LOP3.LUT R3, R3, 0x3fffffe, RZ, 0xc0, !PT ;  /* 0x03fffffe03037812 */ /* 0x000fe200078ec0ff */
[----:B------:R-:W-:Y:S01]  /*0c00*/  VIADD R19, R18, 0x40 ;  /* 0x0000004012137836 */ /* 0x000fe20000000000 */
[----:B------:R-:W-:Y:S01]  /*0c10*/  LOP3.LUT R5, R2, 0x1ffffffe, RZ, 0xc0, !PT ;  /* 0x1ffffffe02057812 */ /* 0x000fe200078ec0ff */
[----:B------:R-:W-:Y:S01]  /*0c20*/  IMAD R8, R8, 0x10, R11 ;  /* 0x0000001008087824 */ /* 0x000fe200078e020b */
[----:B------:R-:W-:Y:S01]  /*0c30*/  LOP3.LUT R16, R9, 0x7ffffffc, RZ, 0xc0, !PT ;  /* 0x7ffffffc09107812 */ /* 0x000fe200078ec0ff */
[----:B------:R-:W-:Y:S01]  /*0c40*/  IMAD.IADD R3, R186, 0x1, -R3 ;  /* 0x00000001ba037824 */ /* 0x000fe200078e0a03 */
[----:B------:R-:W-:Y:S01]  /*0c50*/  SHF.R.S32.HI R184, RZ, 0x3, R0 ;  /* 0x00000003ffb87819 */ /* 0x000fe20000011400 */
[----:B------:R-:W-:Y:S01]  /*0c60*/  IMAD.IADD R4, R4, 0x1, -R5 ;  /* 0x0000000104047824 */ /* 0x000fe200078e0a05 */
[----:B------:R-:W-:Y:S01]  /*0c70*/  SHF.R.S32.HI R190, RZ, 0x1f, R18 ;  /* 0x0000001fffbe7819 */ /* 0x000fe20000011412 */
[----:B------:R-:W-:Y:S01]  /*0c80*/  IMAD R187, R3, 0x40, R8 ;  /* 0x0000004003bb7824 */ /* 0x000fe200078e0208 */
[----:B------:R-:W-:Y:S01]  /*0c90*/  SHF.R.S32.HI R189, RZ, 0x1f, R19 ;  /* 0x0000001fffbd7819 */ /* 0x000fe20000011413 */
[----:B------:R-:W-:-:S02]  /*0ca0*/  IMAD.IADD R16, R185, 0x1, -R16 ;  /* 0x00000001b9107824 */ /* 0x000fc400078e0a10 */
[----:B------:R-:W-:-:S07]  /*0cb0*/  IMAD R17, R4, 0x8, R187 ;  /* 0x0000000804117824 */ /* 0x000fce00078e02bb */
.L_x_7661:
        /* <DEDUP_REMOVED lines=12> */
[----:B012345:R-:W-:Y:S05]  /*0d80*/  @!P0 BRA `(.L_x_7557) ;  /* 0x0000000000208947 */ /* 0x03ffea0003800000 */
        /* <DEDUP_REMOVED lines=8> */
.L_x_7557:
[----:B------:R-:W-:Y:S01]  /*0e10*/  ULDC UR7, c[0x0][0xc54] ;  /* 0x0003150000077ab9 */ /* 0x000fe20000000800 */
[----:B------:R-:W-:Y:S01]  /*0e20*/  UMOV UR6, UR9 ;  /* 0x0000000900067c82 */ /* 0x000fe20008000000 */
[----:B------:R-:W-:-:S11]  /*0e30*/  UISETP.NE.AND UP0, UPT, UR7, 0x1, UPT ;  /* 0x000000010700788c */ /* 0x000fd6000bf05270 */
[----:B------:R-:W-:Y:S02]  /*0e40*/  @UP0 ULDC.64 UR10, c[0x0][0xc58] ;  /* 0x00031600000a0ab9 */ /* 0x000fe40000000a00 */
[----:B------:R-:W-:-:S04]  /*0e50*/  UIMAD.WIDE.U32 UR4, UR9, UR10, URZ ;  /* 0x0000000a090472a5 */ /* 0x000fc8000f8e003f */
[----:B------:R-:W-:-:S04]  /*0e60*/  @UP0 USHF.R.U32.HI UR6, URZ, UR11, UR5 ;  /* 0x0000000b3f060299 */ /* 0x000fc80008011605 */
[----:B------:R-:W-:-:S12]  /*0e70*/  UIMAD UR4, UR6, UR7, URZ ;  /* 0x00000007060472a4 */ /* 0x000fd8000f8e023f */
.L_x_7558:
[----:B------:R-:W-:Y:S01]  /*0e80*/  ULOP3.LUT UR6, URZ, UR6, URZ, 0x33, !UPT ;  /* 0x000000063f067292 */ /* 0x000fe2000f8e333f */
[----:B------:R-:W-:Y:S01]  /*0e90*/  ULDC UR7, c[0x0][0x448] ;  /* 0x0001120000077ab9 */ /* 0x000fe20000000800 */
[----:B------:R-:W-:Y:S01]  /*0ea0*/  ULDC UR5, c[0x0][0xc3c] ;  /* 0x00030f0000057ab9 */ /* 0x000fe20000000800 */
[----:B------:R-:W-:Y:S02]  /*0eb0*/  UISETP.NE.AND UP3, UPT, UR7, 0x1, UPT ;  /* 0x000000010700788c */ /* 0x000fe4000bf65270 */
[----:B------:R-:W-:Y:S01]  /*0ec0*/  UIADD3 UR6, UR6, UR5, URZ ;  /* 0x0000000506067290 */ /* 0x000fe2000fffe03f */
[----:B------:R-:W-:Y:S01]  /*0ed0*/  ULDC.64 UR10, c[0x0][0x418] ;  /* 0x00010600000a7ab9 */ /* 0x000fe20000000a00 */
[----:B------:R-:W-:Y:S01]  /*0ee0*/  UIADD3 UR4, UR9, -UR4, URZ ;  /* 0x8000000409047290 */ /* 0x000fe2000fffe03f */
[----:B------:R-:W-:Y:S01]  /*0ef0*/  ULDC UR38, c[0x0][0xc48] ;  /* 0x0003120000267ab9 */ /* 0x000fe20000000800 */
[----:B------:R-:W-:Y:S02]  /*0f00*/  UISETP.NE.U32.AND UP0, UPT, UR10, URZ, UPT ;  /* 0x0000003f0a00728c */ /* 0x000fe4000bf05070 */
[----:B------:R-:W-:-:S02]  /*0f10*/  USHF.L.U32 UR37, UR6, 0x7, URZ ;  /* 0x0000000706257899 */ /* 0x000fc4000800063f */
[----:B------:R-:W-:Y:S01]  /*0f20*/  UISETP.NE.AND UP1, UPT, UR38, 0x1, UPT ;  /* 0x000000012600788c */ /* 0x000fe2000bf25270 */
[----:B------:R-:W-:Y:S01]  /*0f30*/  ULDC UR13, c[0x0][0xc54] ;  /* 0x00031500000d7ab9 */ /* 0x000fe20000000800 */
[----:B------:R-:W-:Y:S02]  /*0f40*/  UISETP.NE.AND.EX UP0, UPT, UR11, URZ, UPT, UP0 ;  /* 0x0000003f0b00728c */ /* 0x000fe4000bf05300 */
[----:B------:R-:W-:Y:S02]  /*0f50*/  UIADD3 UR10, UR37, 0x7f, URZ ;  /* 0x0000007f250a7890 */ /* 0x000fe4000fffe03f */
[----:B------:R-:W-:Y:S01]  /*0f60*/  UIMAD UR13, UR8, UR13, UR4 ;  /* 0x0000000d080d72a4 */ /* 0x000fe2000f8e0204 */
[----:B------:R-:W-:Y:S01]  /*0f70*/  ULDC UR43, c[0x0][0x424] ;  /* 0x00010900002b7ab9 */ /* 0x000fe20000000800 */
[----:B------:R-:W-:Y:S01]  /*0f80*/  ULDC UR54, c[0x0][0x288] ;  /* 0x0000a20000367ab9 */ /* 0x000fe20000000800 */
[----:B------:R-:W-:Y:S01]  /*0f90*/  ULDC.64 UR4, c[0x0][0x9e0] ;  /* 0x0002780000047ab9 */ /* 0x000fe20000000a00 */
[----:B------:R-:W-:Y:S01]  /*0fa0*/  @UP3 ULDC UR8, c[0x0][0x44c] ;  /* 0x0001130000083ab9 */ /* 0x000fe20000000800 */
[----:B------:R-:W-:-:S02]  /*0fb0*/  UIADD3 UR11, -UR54, 0x1, URZ ;  /* 0x00000001360b7890 */ /* 0x000fc4000fffe13f */
[----:B------:R-:W-:Y:S02]  /*0fc0*/  UISETP.GE.AND UP2, UPT, UR5, 0x1, UPT ;  /* 0x000000010500788c */ /* 0x000fe4000bf46270 */
[----:B------:R-:W-:Y:S02]  /*0fd0*/  USEL UR43, UR43, 0x1, UP0 ;  /* 0x000000012b2b7887 */ /* 0x000fe40008000000 */
[----:B------:R-:W-:Y:S01]  /*0fe0*/  UIMAD.WIDE.U32 UR8, UR10, UR8, URZ ;  /* 0x000000080a0872a5 */ /* 0x000fe2000f8e003f */
[----:B------:R-:W-:Y:S01]  /*0ff0*/  ULDC UR12, c[0x0][0x2f0] ;  /* 0x0000bc00000c7ab9 */ /* 0x000fe20000000800 */
[----:B------:R-:W-:Y:S01]  /*1000*/  @UP3 ULDC UR15, c[0x0][0x450] ;  /* 0x00011400000f3ab9 */ /* 0x000fe20000000800 */
[----:B------:R-:W-:Y:S01]  /*1010*/  @UP1 ULDC UR6, c[0x0][0xc4c] ;  /* 0x0003130000061ab9 */ /* 0x000fe20000000800 */
[----:B------:R-:W-:Y:S01]  /*1020*/  UIMAD UR11, UR43, UR12, UR11 ;  /* 0x0000000c2b0b72a4 */ /* 0x000fe2000f8e020b */
[----:B------:R-:W-:Y:S01]  /*1030*/  PLOP3.LUT P0, PT, PT, PT, UP2, 0x40, 0x0 ;  /* 0x000000000000781c */ /* 0x000fe20003f0e828 */
[----:B------:R-:W-:-:S02]  /*1040*/  @UP3 USHF.R.U32.HI UR10, URZ, UR15, UR9 ;  /* 0x0000000f3f0a3299 */ /* 0x000fc40008011609 */
[----:B------:R-:W-:Y:S01]  /*1050*/  UIMAD.WIDE.U32 UR6, UR13, UR6, URZ ;  /* 0x000000060d0672a5 */ /* 0x000fe2000f8e003f */
[----:B------:R-:W-:Y:S01]  /*1060*/  @UP1 ULDC UR14, c[0x0][0xc50] ;  /* 0x00031400000e1ab9 */ /* 0x000fe20000000800 */
[----:B------:R-:W-:Y:S01]  /*1070*/  UIADD3 UR10, UR11, UR10, URZ ;  /* 0x0000000a0b0a7290 */ /* 0x000fe2000fffe03f */
[----:B------:R-:W-:Y:S01]  /*1080*/  UMOV UR44, UR13 ;  /* 0x0000000d002c7c82 */ /* 0x000fe20008000000 */
[----:B------:R-:W-:Y:S02]  /*1090*/  @UP1 USHF.R.U32.HI UR44, URZ, UR14, UR7 ;  /* 0x0000000e3f2c1299 */ /* 0x000fe40008011607 */
[----:B------:R-:W-:Y:S02]  /*10a0*/  UIADD3 UR4, UR10, UR4, URZ ;  /* 0x000000040a047290 */ /* 0x000fe4000fffe03f */
[----:B------:R-:W-:Y:S02]  /*10b0*/  UIADD3 UR6, -UR44, URZ, URZ ;  /* 0x0000003f2c067290 */ /* 0x000fe4000fffe13f */
[----:B------:R-:W-:-:S02]  /*10c0*/  UP2UR UR50, UPR, URZ, 0x8 ;  /* 0x000000083f327883 */ /* 0x000fc40008000000 */
[----:B------:R-:W-:Y:S01]  /*10d0*/  UP2UR UR49, UPR, URZ, 0x4 ;  /* 0x000000043f317883 */ /* 0x000fe20008000000 */
[----:B------:R-:W-:Y:S01]  /*10e0*/  IMAD.U32 R0, RZ, RZ, UR4 ;  /* 0x00000004ff007e24 */ /* 0x000fe2000f8e00ff */
[----:B------:R-:W-:Y:S01]  /*10f0*/  UIMAD UR38, UR38, UR6, UR13 ;  /* 0x00000006262672a4 */ /* 0x000fe2000f8e020d */
[----:B------:R-:W-:Y:S11]  /*1100*/  @P0 BRA `(.L_x_7559) ;  /* 0x0000000000400947 */ /* 0x000ff60003800000 */
        /* <DEDUP_REMOVED lines=10> */
.L_x_7560:
[----:B------:R-:W-:-:S11]  /*11b0*/  UISETP.NE.AND UP0, UPT, UR5, 0x1, UPT ;  /* 0x000000010500788c */ /* 0x000fd6000bf05270 */
[----:B------:R-:W-:Y:S02]  /*11c0*/  @UP0 ULDC.64 UR8, c[0x0][0x9e8] ;  /* 0x00027a0000080ab9 */ /* 0x000fe40000000a00 */
[----:B------:R-:W-:-:S04]  /*11d0*/  UIMAD.WIDE.U32 UR6, UR4, UR8, URZ ;  /* 0x00000008040672a5 */ /* 0x000fc8000f8e003f */
[----:B------:R-:W-:-:S12]  /*11e0*/  @UP0 USHF.R.U32.HI UR4, URZ, UR9, UR7 ;  /* 0x000000093f040299 */ /* 0x000fd80008011607 */
.L_x_7561:
[----:B------:R-:W-:-:S06]  /*11f0*/  UIMAD UR4, UR4, UR5, UR5 ;  /* 0x00000005040472a4 */ /* 0x000fcc000f8e0205 */
[----:B------:R-:W-:-:S07]  /*1200*/  VIMNMX R0, R0, UR4, PT ;  /* 0x0000000400007c48 */ /* 0x000fce000bfe0100 */
.L_x_7559:
[----:B------:R-:W-:Y:S01]  /*1210*/  UISETP.NE.AND UP0, UPT, UR50, URZ, UPT ;  /* 0x0000003f3200728c */ /* 0x000fe2000bf05270 */
[----:B------:R-:W-:Y:S01]  /*1220*/  VIADD R0, R0, 0x7f ;  /* 0x0000007f00007836 */ /* 0x000fe20000000000 */
[----:B------:R-:W-:Y:S01]  /*1230*/  UMOV UR9, UR37 ;  /* 0x0000002500097c82 */ /* 0x000fe20008000000 */
[----:B------:R-:W-:Y:S02]  /*1240*/  UIMAD UR4, UR43, UR12, 0x7f ;  /* 0x0000007f2b0474a4 */ /* 0x000fe4000f8e020c */
[----:B------:R-:W-:Y:S01]  /*1250*/  UIMAD UR54, UR43, UR12, -UR54 ;  /* 0x0000000c2b3672a4 */ /* 0x000fe2000f8e0a36 */
[----:B------:R-:W-:Y:S01]  /*1260*/  SHF.R.S32.HI R3, RZ, 0x1f, R0 ;  /* 0x0000001fff037819 */ /* 0x000fe20000011400 */
[----:B------:R-:W-:Y:S01]  /*1270*/  USHF.R.S32.HI UR8, URZ, 0x1f, UR4 ;  /* 0x0000001f3f087899 */ /* 0x000fe20008011404 */
[----:B------:R-:W-:Y:S02]  /*1280*/  ULDC UR10, c[0x0][0x9dc] ;  /* 0x00027700000a7ab9 */ /* 0x000fe40000000800 */
[----:B------:R-:W-:Y:S01]  /*1290*/  LEA.HI R3, R3, R0, RZ, 0x7 ;  /* 0x0000000003037211 */ /* 0x000fe200078f38ff */
[----:B------:R-:W-:Y:S01]  /*12a0*/  @UP0 ULDC UR6, c[0x0][0x44c] ;  /* 0x0001130000060ab9 */ /* 0x000fe20000000800 */
[----:B------:R-:W-:Y:S01]  /*12b0*/  @UP0 ULDC UR11, c[0x0][0x450] ;  /* 0x00011400000b0ab9 */ /* 0x000fe20000000800 */
[----:B------:R-:W-:Y:S01]  /*12c0*/  UIMAD.WIDE.U32 UR6, UR37, UR6, URZ ;  /* 0x00000006250672a5 */ /* 0x000fe2000f8e003f */
[----:B------:R-:W-:Y:S01]  /*12d0*/  SHF.R.S32.HI R3, RZ, 0x7, R3 ;  /* 0x00000007ff037819 */ /* 0x000fe20000011403 */
[----:B------:R-:W-:-:S02]  /*12e0*/  ULEA.HI UR8, UR8, UR4, URZ, 0x7 ;  /* 0x0000000408087291 */ /* 0x000fc4000f8f383f */
[----:B------:R-:W-:Y:S02]  /*12f0*/  @UP0 USHF.R.U32.HI UR9, URZ, UR11, UR7 ;  /* 0x0000000b3f090299 */ /* 0x000fe40008011607 */
[----:B------:R-:W-:Y:S02]  /*1300*/  UISETP.GE.AND UP0, UPT, UR5, 0x1, UPT ;  /* 0x000000010500788c */ /* 0x000fe4000bf06270 */
[----:B------:R-:W-:Y:S02]  /*1310*/  USHF.R.S32.HI UR8, URZ, 0x7, UR8 ;  /* 0x000000073f087899 */ /* 0x000fe40008011408 */
[----:B------:R-:W-:Y:S02]  /*1320*/  UIADD3 UR4, UR54, UR9, URZ ;  /* 0x0000000936047290 */ /* 0x000fe4000fffe03f */
[----:B------:R-:W-:Y:S02]  /*1330*/  PLOP3.LUT P0, PT, PT, PT, UP0, 0x40, 0x0 ;  /* 0x000000000000781c */ /* 0x000fe40003f0e808 */
[----:B------:R-:W-:Y:S01]  /*1340*/  UIADD3 UR9, UR4, -UR10, URZ ;  /* 0x8000000a04097290 */ /* 0x000fe2000fffe03f */
[----:B------:R-:W-:-:S10]  /*1350*/  VIMNMX R88, R3, UR8, PT ;  /* 0x0000000803587c48 */ /* 0x000fd4000bfe0100 */
        /* <DEDUP_REMOVED lines=11> */
.L_x_7563:
[----:B------:R-:W-:-:S11]  /*1410*/  UISETP.NE.AND UP0, UPT, UR5, 0x1, UPT ;  /* 0x000000010500788c */ /* 0x000fd6000bf05270 */
[----:B------:R-:W-:Y:S02]  /*1420*/  @UP0 ULDC.64 UR10, c[0x0][0x9e8] ;  /* 0x00027a00000a0ab9 */ /* 0x000fe40000000a00 */
[----:B------:R-:W-:-:S04]  /*1430*/  UIMAD.WIDE.U32 UR6, UR4, UR10, URZ ;  /* 0x0000000a040672a5 */ /* 0x000fc8000f8e003f */
[----:B------:R-:W-:-:S12]  /*1440*/  @UP0 USHF.R.U32.HI UR4, URZ, UR11, UR7 ;  /* 0x0000000b3f040299 */ /* 0x000fd80008011607 */
.L_x_7564:
[----:B------:R-:W-:-:S04]  /*1450*/  UIMAD UR4, UR4, UR5, URZ ;  /* 0x00000005040472a4 */ /* 0x000fc8000f8e023f */
[----:B------:R-:W-:-:S04]  /*1460*/  UISETP.LT.AND UP0, UPT, UR9, UR4, UPT ;  /* 0x000000040900728c */ /* 0x000fc8000bf01270 */
[----:B------:R-:W-:-:S12]  /*1470*/  USEL UR9, UR9, UR4, !UP0 ;  /* 0x0000000409097287 */ /* 0x000fd8000c000000 */
.L_x_7562:
[----:B------:R-:W-:Y:S01]  /*1480*/  USHF.R.S32.HI UR4, URZ, 0x1f, UR9 ;  /* 0x0000001f3f047899 */ /* 0x000fe20008011409 */
[----:B------:R-:W-:Y:S01]  /*1490*/  PLOP3.LUT P0, PT, PT, PT, PT, 0x80, 0x0 ;  /* 0x000000000000781c */ /* 0x000fe20003f0f070 */
[----:B------:R-:W-:Y:S01]  /*14a0*/  IMAD.MOV.U32 R0, RZ, RZ, RZ ;  /* 0x000000ffff007224 */ /* 0x000fe200078e00ff */
[----:B------:R-:W-:Y:S01]  /*14b0*/  CS2R R150, SRZ ;  /* 0x0000000000967805 */ /* 0x000fe2000001ff00 */
[----:B------:R-:W-:Y:S01]  /*14c0*/  ULEA.HI UR4, UR4, UR9, URZ, 0x7 ;  /* 0x0000000904047291 */ /* 0x000fe2000f8f383f */
[----:B------:R-:W-:Y:S01]  /*14d0*/  IMAD.MOV.U32 R36, RZ, RZ, RZ ;  /* 0x000000ffff247224 */ /* 0x000fe200078e00ff */
        /* <DEDUP_REMOVED lines=16> */
[----:B------:R-:W-:Y:S02]  /*15e0*/  ISETP.GT.AND P1, PT, R88, UR39, PT ;  /* 0x0000002758007c0c */ /* 0x000fe4000bf24270 */
        /* <DEDUP_REMOVED lines=51> */
.L_x_7566:
        /* <DEDUP_REMOVED lines=9> */
.L_x_7731:
[----:B------:R-:W-:Y:S05]  /*19b0*/  @!P0 BRA `(.L_x_7568) ;  /* 0x0000000000048947 */ /* 0x000fea0003800000 */
[----:B------:R-:W-:Y:S01]  /*19c0*/  BPT.TRAP 0x1 ;  /* 0x000000040000795c */ /* 0x000fe20000300000 */
.L_x_7568:
[----:B------:R-:W-:Y:S02]  /*19d0*/  IMAD.U32 R9, RZ, RZ, UR45 ;  /* 0x0000002dff097e24 */ /* 0x000fe4000f8e00ff */
[----:B0-----:R-:W-:-:S03]  /*19e0*/  IMAD.U32 R0, RZ, RZ, UR46 ;  /* 0x0000002eff007e24 */ /* 0x001fc6000f8e00ff */
[----:B------:R-:W-:Y:S02]  /*19f0*/  LEA R9, R9, UR41, 0x3 ;  /* 0x0000002909097c11 */ /* 0x000fe4000f8e18ff */
[----:B------:R-:W-:-:S04]  /*1a00*/  SHF.L.U32 R0, R0, 0x1f, RZ ;  /* 0x0000001f00007819 */ /* 0x000fc800000006ff */
[----:B------:R0:W1:Y:S01]  /*1a10*/  SYNCS.PHASECHK.TRANS64.TRYWAIT P1, [R9+URZ+0x28830], R0 ;  /* 0x02883000090075a7 */ /* 0x000062000802017f */
[----:B------:R-:W-:Y:S05]  /*1a20*/  @!P0 BRA `(.L_x_7569) ;  /* 0x0000000000048947 */ /* 0x000fea0003800000 */
[----:B------:R-:W-:Y:S01]  /*1a30*/  BPT.TRAP 0x1 ;  /* 0x000000040000795c */ /* 0x000fe20000300000 */
.L_x_7569:
[----:B-1----:R-:W-:Y:S05]  /*1a40*/  @P1 BRA `(.L_x_7570) ;  /* 0x0000000000081947 */ /* 0x002fea0003800000 */
[----:B------:R-:W1:Y:S02]  /*1a50*/  SYNCS.PHASECHK.TRANS64.TRYWAIT P1, [R9+URZ+0x28830], R0 ;  /* 0x02883000090075a7 */ /* 0x000e64000802017f */
[----:B-1----:R-:W-:Y:S05]  /*1a60*/  @!P1 BRA `(.L_x_7571) ;  /* 0x0000014400409947 */ /* 0x002fea0003800000 */
.L_x_7570:
        /* <DEDUP_REMOVED lines=63> */
.L_x_7572:
[----:B------:R-:W-:Y:S01]  /*1e60*/  UISETP.NE.AND UP1, UPT, UR50, URZ, UPT ;  /* 0x0000003f3200728c */ /* 0x000fe2000bf25270 */
[----:B------:R-:W-:Y:S01]  /*1e70*/  R2UR UR6, R9 ;  /* 0x00000000090672ca */ /* 0x000fe200000e0000 */
[----:B------:R-:W-:Y:S01]  /*1e80*/  ULDC UR7, c[0x0][0x9d8] ;  /* 0x0002760000077ab9 */ /* 0x000fe20000000800 */
[----:B------:R-:W2:Y:S01]  /*1e90*/  LDC R8, c[0x0][0x2f0] ;  /* 0x0000bc00ff087b82 */ /* 0x000ea20000000800 */
[----:B------:R-:W-:Y:S01]  /*1ea0*/  FMUL.FTZ R36, R36, UR7 ;  /* 0x0000000724247c20 */ /* 0x000fe20008410000 */
[----:B------:R-:W-:Y:S01]  /*1eb0*/  FMUL.FTZ R32, R32, UR7 ;  /* 0x0000000720207c20 */ /* 0x000fe20008410000 */
[----:B------:R-:W-:Y:S01]  /*1ec0*/  PLOP3.LUT P1, PT, PT, PT, UP1, 0x80, 0x0 ;  /* 0x000000000000781c */ /* 0x000fe20003f2f018 */
[----:B------:R-:W-:Y:S01]  /*1ed0*/  FMUL.FTZ R40, R40, UR7 ;  /* 0x0000000728287c20 */ /* 0x000fe20008410000 */
[----:B------:R-:W-:Y:S01]  /*1ee0*/  PLOP3.LUT P2, PT, PT, PT, UP1, 0x80, 0x0 ;  /* 0x000000000000781c */ /* 0x000fe20003f4f018 */
[----:B------:R3:W4:Y:S01]  /*1ef0*/  MUFU.TANH R125, R36 ;  /* 0x00000024007d7308 */ /* 0x0007220000002400 */
[----:B------:R-:W-:Y:S01]  /*1f00*/  FMUL.FTZ R13, R25, UR7 ;  /* 0x00000007190d7c20 */ /* 0x000fe20008410000 */
[----:B------:R-:W-:Y:S01]  /*1f10*/  @UP1 ULDC UR10, c[0x0][0x44c] ;  /* 0x00011300000a1ab9 */ /* 0x000fe20000000800 */
[----:B01----:R-:W0:Y:S01]  /*1f20*/  LDC R9, c[0x0][0x288] ;  /* 0x0000a200ff097b82 */ /* 0x003e220000000800 */
[----:B------:R-:W-:Y:S01]  /*1f30*/  FMUL.FTZ R61, R61, UR7 ;  /* 0x000000073d3d7c20 */ /* 0x000fe20008410000 */
[----:B------:R-:W-:Y:S01]  /*1f40*/  IMAD.MOV.U32 R25, RZ, RZ, -0x80 ;  /* 0xffffff80ff197424 */ /* 0x000fe200078e00ff */
[----:B------:R-:W-:Y:S01]  /*1f50*/  UIADD3 UR6, UR6, 0x28840, URZ ;  /* 0x0002884006067890 */ /* 0x000fe2000fffe03f */
[----:B------:R-:W-:Y:S01]  /*1f60*/  FMUL.FTZ R44, R44, UR7 ;  /* 0x000000072c2c7c20 */ /* 0x000fe20008410000 */
[----:B------:R1:W0:Y:S01]  /*1f70*/  MUFU.TANH R127, R32 ;  /* 0x00000020007f7308 */ /* 0x0002220000002400 */
[----:B---3--:R-:W-:Y:S01]  /*1f80*/  FMUL.FTZ R36, R47, UR7 ;  /* 0x000000072f247c20 */ /* 0x008fe20008410000 */
[----:B------:R-:W-:-:S02]  /*1f90*/  VIADD R47, R17, UR37 ;  /* 0x00000025112f7c36 */ /* 0x000fc40008000000 */
[----:B------:R-:W-:Y:S01]  /*1fa0*/  FMUL.FTZ R48, R48, UR7 ;  /* 0x0000000730307c20 */ /* 0x000fe20008410000 */
[----:B------:R-:W-:Y:S01]  /*1fb0*/  FMUL.FTZ R52, R52, UR7 ;  /* 0x0000000734347c20 */ /* 0x000fe20008410000 */
[----:B------:R-:W-:Y:S01]  /*1fc0*/  FMUL.FTZ R56, R56, UR7 ;  /* 0x0000000738387c20 */ /* 0x000fe20008410000 */
[----:B------:R-:W-:Y:S01]  /*1fd0*/  @P1 IMAD.HI.U32 R11, R47, UR10, RZ ;  /* 0x0000000a2f0b1c27 */ /* 0x000fe2000f8e00ff */
[----:B------:R-:W-:Y:S01]  /*1fe0*/  @UP1 ULDC UR10, c[0x0][0x450] ;  /* 0x00011400000a1ab9 */ /* 0x000fe20000000800 */
[----:B------:R3:W0:Y:S02]  /*1ff0*/  MUFU.TANH R123, R40 ;  /* 0x00000028007b7308 */ /* 0x0006240000002400 */
[----:B-1----:R-:W-:Y:S01]  /*2000*/  FMUL.FTZ R32, R43, UR7 ;  /* 0x000000072b207c20 */ /* 0x002fe20008410000 */
[----:B------:R-:W-:Y:S01]  /*2010*/  UISETP.NE.AND UP0, UPT, UR49, URZ, UPT ;  /* 0x0000003f3100728c */ /* 0x000fe2000bf05270 */
[----:B------:R-:W-:Y:S01]  /*2020*/  @P2 SHF.R.U32.HI R47, RZ, UR10, R11 ;  /* 0x0000000aff2f2c19 */ /* 0x000fe2000801160b */
[----:B------:R-:W-:Y:S01]  /*2030*/  FMUL.FTZ R0, R26, UR7 ;  /* 0x000000071a007c20 */ /* 0x000fe20008410000 */
[----:B------:R-:W-:Y:S01]  /*2040*/  FMUL.FTZ R6, R30, UR7 ;  /* 0x000000071e067c20 */ /* 0x000fe20008410000 */
[----:B------:R-:W-:Y:S01]  /*2050*/  FMUL.FTZ R20, R34, UR7 ;  /* 0x0000000722147c20 */ /* 0x000fe20008410000 */
[----:B------:R-:W-:Y:S01]  /*2060*/  FMUL.FTZ R26, R38, UR7 ;  /* 0x00000007261a7c20 */ /* 0x000fe20008410000 */
[----:B------:R1:W0:Y:S01]  /*2070*/  MUFU.TANH R43, R61 ;  /* 0x0000003d002b7308 */ /* 0x0002220000002400 */
[----:B---3--:R-:W-:Y:S01]  /*2080*/  FMUL.FTZ R40, R51, UR7 ;  /* 0x0000000733287c20 */ /* 0x008fe20008410000 */
[----:B------:R-:W-:-:S02]  /*2090*/  IMAD R51, R88, R25, 0x80 ;  /* 0x0000008058337424 */ /* 0x000fc400078e0219 */
[----:B------:R-:W-:Y:S01]  /*20a0*/  FMUL.FTZ R30, R42, UR7 ;  /* 0x000000072a1e7c20 */ /* 0x000fe20008410000 */
[----:B------:R-:W-:Y:S01]  /*20b0*/  UPRMT UR6, UR40, 0x654, UR6 ;  /* 0x0000065428067896 */ /* 0x000fe20008000006 */
[----:B------:R-:W-:Y:S01]  /*20c0*/  FMUL.FTZ R14, R24, UR7 ;  /* 0x00000007180e7c20 */ /* 0x000fe20008410000 */
[----:B------:R-:W-:Y:S02]  /*20d0*/  VIADD R25, R51, 0x1 ;  /* 0x0000000133197836 */ /* 0x000fe40000000000 */
[----:B------:R-:W-:Y:S01]  /*20e0*/  FMUL.FTZ R15, R28, UR7 ;  /* 0x000000071c0f7c20 */ /* 0x000fe20008410000 */
[----:B------:R3:W0:Y:S01]  /*20f0*/  MUFU.TANH R121, R44 ;  /* 0x0000002c00797308 */ /* 0x0006220000002400 */
[----:B-1----:R-:W1:Y:S01]  /*2100*/  SHFL.IDX PT, R61, R47, RZ, 0x1c1f ;  /* 0x001c1fff2f3d7589 */ /* 0x002e6200000e0000 */
[----:B------:R-:W-:Y:S01]  /*2110*/  FMUL.FTZ R34, R46, UR7 ;  /* 0x000000072e227c20 */ /* 0x000fe20008410000 */
[----:B------:R-:W-:Y:S01]  /*2120*/  FMUL.FTZ R38, R50, UR7 ;  /* 0x0000000732267c20 */ /* 0x000fe20008410000 */
        /* <DEDUP_REMOVED lines=11> */
[----:B---3--:R-:W-:Y:S01]  /*21e0*/  FMUL.FTZ R44, R55, UR7 ;  /* 0x00000007372c7c20 */ /* 0x008fe20008410000 */
[----:B------:R3:W0:Y:S01]  /*21f0*/  MUFU.TANH R117, R52 ;  /* 0x0000003400757308 */ /* 0x0006220000002400 */
[----:B------:R-:W-:Y:S01]  /*2200*/  FMUL.FTZ R57, R57, UR7 ;  /* 0x0000000739397c20 */ /* 0x000fe20008410000 */
[----:B------:R-:W-:Y:S01]  /*2210*/  FMUL.FTZ R46, R58, UR7 ;  /* 0x000000073a2e7c20 */ /* 0x000fe20008410000 */
[----:B-----5:R-:W-:Y:S01]  /*2220*/  FMUL.FTZ R48, R59, UR7 ;  /* 0x000000073b307c20 */ /* 0x020fe20008410000 */
[----:B------:R-:W-:Y:S01]  /*2230*/  FMUL.FTZ R60, R60, UR7 ;  /* 0x000000073c3c7c20 */ /* 0x000fe20008410000 */
[----:B------:R-:W-:Y:S01]  /*2240*/  FMUL.FTZ R50, R62, UR7 ;  /* 0x000000073e327c20 */ /* 0x000fe20008410000 */
[----:B------:R-:W-:Y:S01]  /*2250*/  FMUL.FTZ R64, R64, UR7 ;  /* 0x0000000740407c20 */ /* 0x000fe20008410000 */
[----:B------:R-:W-:Y:S01]  /*2260*/  FMUL.FTZ R65, R65, UR7 ;  /* 0x0000000741417c20 */ /* 0x000fe20008410000 */
[----:B------:R5:W0:Y:S01]  /*2270*/  MUFU.TANH R115, R56 ;  /* 0x0000003800737308 */ /* 0x000a220000002400 */
[----:B---3--:R-:W-:Y:S01]  /*2280*/  FMUL.FTZ R52, R63, UR7 ;  /* 0x000000073f347c20 */ /* 0x008fe20008410000 */
[----:B------:R-:W-:Y:S01]  /*2290*/  FMUL.FTZ R54, R66, UR7 ;  /* 0x0000000742367c20 */ /* 0x000fe20008410000 */
[----:B------:R-:W-:Y:S01]  /*22a0*/  FMUL.FTZ R89, R70, UR7 ;  /* 0x0000000746597c20 */ /* 0x000fe20008410000 */
[----:B------:R-:W-:Y:S01]  /*22b0*/  FMUL.FTZ R91, R71, UR7 ;  /* 0x00000007475b7c20 */ /* 0x000fe20008410000 */
[----:B------:R-:W-:Y:S01]  /*22c0*/  FMUL.FTZ R93, R74, UR7 ;  /* 0x000000074a5d7c20 */ /* 0x000fe20008410000 */
[----:B------:R-:W-:Y:S01]  /*22d0*/  FMUL.FTZ R95, R75, UR7 ;  /* 0x000000074b5f7c20 */ /* 0x000fe20008410000 */
[----:B------:R-:W-:Y:S01]  /*22e0*/  FMUL.FTZ R76, R76, UR7 ;  /* 0x000000074c4c7c20 */ /* 0x000fe20008410000 */
[----:B------:R-:W-:Y:S01]  /*22f0*/  FMUL.FTZ R4, R78, UR7 ;  /* 0x000000074e047c20 */ /* 0x000fe20008410000 */
[----:B-----5:R-:W-:Y:S01]  /*2300*/  FMUL.FTZ R56, R67, UR7 ;  /* 0x0000000743387c20 */ /* 0x020fe20008410000 */
        /* <DEDUP_REMOVED lines=11> */
[----:B------:R-:W-:Y:S01]  /*23c0*/  FMUL.FTZ R69, R69, UR7 ;  /* 0x0000000745457c20 */ /* 0x000fe20008410000 */
[----:B------:R-:W-:Y:S01]  /*23d0*/  FMUL.FTZ R72, R72, UR7 ;  /* 0x0000000748487c20 */ /* 0x000fe20008410000 */
[----:B------:R-:W-:Y:S01]  /*23e0*/  FMUL.FTZ R73, R73, UR7 ;  /* 0x0000000749497c20 */ /* 0x000fe20008410000 */
[----:B------:R-:W-:Y:S01]  /*23f0*/  FMUL.FTZ R77, R77, UR7 ;  /* 0x000000074d4d7c20 */ /* 0x000fe20008410000 */
[----:B------:R-:W-:Y:S01]  /*2400*/  PLOP3.LUT P1, PT, PT, PT, UP0, 0x40, 0x0 ;  /* 0x000000000000781c */ /* 0x000fe20003f2e808 */
[C---:B--2---:R-:W-:Y:S01]  /*2410*/  IMAD R58, R8.reuse, UR43, R25 ;  /* 0x0000002b083a7c24 */ /* 0x044fe2000f8e0219 */
[----:B------:R-:W2:Y:S01]  /*2420*/  MUFU.TANH R14, R14 ;  /* 0x0000000e000e7308 */ /* 0x000ea20000002400 */
[----:B------:R-:W-:Y:S01]  /*2430*/  ULDC UR55, c[0x0][0x9dc] ;  /* 0x0002770000377ab9 */ /* 0x000fe20000000800 */
[----:B------:R-:W-:Y:S01]  /*2440*/  SYNCS.ARRIVE.TRANS64.RED.A1T0 RZ, [UR6], RZ ;  /* 0x000000ffffff79a7 */ /* 0x000fe20008100406 */
[----:B------:R-:W-:Y:S01]  /*2450*/  ULOP3.LUT UR6, URZ, UR55, URZ, 0x33, !UPT ;  /* 0x000000373f067292 */ /* 0x000fe2000f8e333f */
[----:B------:R-:W-:Y:S01]  /*2460*/  IMAD R25, R8, UR43, R51 ;  /* 0x0000002b08197c24 */ /* 0x000fe2000f8e0233 */
[----:B------:R-:W-:Y:S01]  /*2470*/  ULDC UR14, c[0x0][0x9e0] ;  /* 0x00027800000e7ab9 */ /* 0x000fe20000000800 */
[----:B0-----:R-:W-:-:S02]  /*2480*/  IMAD.IADD R58, R58, 0x1, -R9 ;  /* 0x000000013a3a7824 */ /* 0x001fc400078e0a09 */
[----:B------:R-:W-:Y:S01]  /*2490*/  FMUL.FTZ R37, R37, UR7 ;  /* 0x0000000725257c20 */ /* 0x000fe20008410000 */
[----:B------:R-:W0:Y:S01]  /*24a0*/  MUFU.TANH R13, R13 ;  /* 0x0000000d000d7308 */ /* 0x000e220000002400 */
[----:B------:R-:W-:Y:S01]  /*24b0*/  FMUL.FTZ R49, R49, UR7 ;  /* 0x0000000731317c20 */ /* 0x000fe20008410000 */
[----:B------:R-:W-:Y:S01]  /*24c0*/  IMAD R55, R16, -0x2, R25 ;  /* 0xfffffffe10377824 */ /* 0x000fe200078e0219 */
[----:B------:R-:W-:Y:S01]  /*24d0*/  LEA R62, R88, 0xffffff80, 0x7 ;  /* 0xffffff80583e7811 */ /* 0x000fe200078e38ff */
[C---:B------:R-:W-:Y:S02]  /*24e0*/  VIADD R66, R58.reuse, UR14 ;  /* 0x0000000e3a427c36 */ /* 0x040fe40008000000 */
[----:B------:R-:W-:Y:S02]  /*24f0*/  VIADD R59, R58, UR6 ;  /* 0x000000063a3b7c36 */ /* 0x000fe40008000000 */
        /* <DEDUP_REMOVED lines=54> */
[----:B-1----:R-:W-:Y:S01]  /*2860*/  VIADDMNMX R37, R61, R66, R55, PT ;  /* 0x000000423d257246 */ /* 0x002fe20003800137 */
[----:B-----5:R-:W-:Y:S01]  /*2870*/  IMAD.IADD R49, R59, 0x1, R61 ;  /* 0x000000013b317824 */ /* 0x020fe200078e023d */
[----:B--234-:R-:W-:Y:S06]  /*2880*/  @P1 BRA `(.L_x_7573) ;  /* 0x0000000000641947 */ /* 0x01cfec0003800000 */
        /* <DEDUP_REMOVED lines=14> */
.L_x_7575:
[----:B------:R-:W-:Y:S02]  /*2970*/  ULDC UR6, c[0x0][0x9e4] ;  /* 0x0002790000067ab9 */ /* 0x000fe40000000800 */
[----:B------:R-:W-:-:S05]  /*2980*/  IMAD.U32 R61, RZ, RZ, UR6 ;  /* 0x00000006ff3d7e24 */ /* 0x000fca000f8e00ff */
[----:B------:R-:W-:-:S13]  /*2990*/  ISETP.NE.AND P1, PT, R61, 0x1, PT ;  /* 0x000000013d00780c */ /* 0x000fda0003f25270 */
[----:B------:R-:W1:Y:S02]  /*29a0*/  @P1 LDC.64 R68, c[0x0][0x9e8] ;  /* 0x00027a00ff441b82 */ /* 0x000e640000000a00 */
[----:B-1----:R-:W-:-:S05]  /*29b0*/  @P1 IMAD.HI.U32 R58, R25, R68, RZ ;  /* 0x00000044193a1227 */ /* 0x002fca00078e00ff */
[----:B------:R-:W-:-:S07]  /*29c0*/  @P1 SHF.R.U32.HI R25, RZ, R69, R58 ;  /* 0x00000045ff191219 */ /* 0x000fce000001163a */
.L_x_7576:
[----:B------:R-:W-:Y:S05]  /*29d0*/  BSYNC B0 ;  /* 0x0000000000007941 */ /* 0x000fea0003800000 */
.L_x_7574:
[----:B------:R-:W-:-:S04]  /*29e0*/  IMAD R25, R25, R61, -R62 ;  /* 0x0000003d19197224 */ /* 0x000fc800078e0a3e */
[----:B------:R-:W-:-:S05]  /*29f0*/  IMAD R58, R16, -0x2, R25 ;  /* 0xfffffffe103a7824 */ /* 0x000fca00078e0219 */
[----:B------:R-:W-:Y:S02]  /*2a00*/  VIADDMNMX R37, R58, R61, R37, PT ;  /* 0x0000003d3a257246 */ /* 0x000fe40003800125 */
[----:B------:R-:W-:-:S07]  /*2a10*/  VIMNMX R49, R49, R58, !PT ;  /* 0x0000003a31317248 */ /* 0x000fce0007fe0100 */
.L_x_7573:
        /* <DEDUP_REMOVED lines=8> */
[----:B0-----:R-:W-:Y:S02]  /*2aa0*/  FSEL R129, R15, -INF , !P3 ;  /* 0xff8000000f817808 */ /* 0x001fe40005800000 */
[----:B------:R-:W-:Y:S02]  /*2ab0*/  ISETP.LT.OR P4, PT, R37, 0x2, P4 ;  /* 0x000000022500780c */ /* 0x000fe40002781670 */
[----:B------:R-:W-:Y:S02]  /*2ac0*/  ISETP.GT.AND P3, PT, R49, 0x10, !P5 ;  /* 0x000000103100780c */ /* 0x000fe40006f64270 */
[----:B------:R-:W-:Y:S02]  /*2ad0*/  ISETP.GE.AND P6, PT, R51, 0xa, PT ;  /* 0x0000000a3300780c */ /* 0x000fe40003fc6270 */
[----:B------:R-:W-:Y:S02]  /*2ae0*/  FSEL R131, R13, -INF , !P4 ;  /* 0xff8000000d837808 */ /* 0x000fe40006000000 */
[----:B------:R-:W-:-:S02]  /*2af0*/  P2R R67, PR, RZ, 0x20 ;  /* 0x00000020ff437803 */ /* 0x000fc40000000000 */
[----:B------:R-:W-:Y:S01]  /*2b00*/  ISETP.LT.OR P3, PT, R37, 0x11, P3 ;  /* 0x000000112500780c */ /* 0x000fe20001f61670 */
[----:B-1----:R-:W-:Y:S01]  /*2b10*/  IMAD.IADD R58, R59, 0x1, R47 ;  /* 0x000000013b3a7824 */ /* 0x002fe200078e022f */
        /* <DEDUP_REMOVED lines=117> */
[----:B------:R-:W-:Y:S02]  /*3270*/  P2R R68, PR, RZ, 0x20 ;  /* 0x00000020ff447803 */ /* 0x000fe40000000000 */
[----:B------:R-:W-:-:S02]  /*3280*/  FSEL R27, R27, -INF , !P3 ;  /* 0xff8000001b1b7808 */ /* 0x000fc40005800000 */
[----:B------:R-:W-:Y:S02]  /*3290*/  ISETP.GE.AND P3, PT, R51, 0x71, PT ;  /* 0x000000713300780c */ /* 0x000fe40003f66270 */
[----:B------:R-:W-:Y:S02]  /*32a0*/  P2R R63, PR, RZ, 0x40 ;  /* 0x00000040ff3f7803 */ /* 0x000fe40000000000 */
        /* <DEDUP_REMOVED lines=16> */
[----:B------:R-:W-:Y:S02]  /*33b0*/  ISETP.GE.AND P6, PT, R51, 0x7a, PT ;  /* 0x0000007a3300780c */ /* 0x000fe40003fc6270 */
[----:B------:R-:W-:Y:S02]  /*33c0*/  VIADDMNMX R14, R47, R66, R55, PT ;  /* 0x000000422f0e7246 */ /* 0x000fe40003800137 */
[----:B------:R-:W-:Y:S02]  /*33d0*/  P2R R80, PR, RZ, 0x40 ;  /* 0x00000040ff507803 */ /* 0x000fe40000000000 */
[----:B------:R-:W-:-:S04]  /*33e0*/  ISETP.GT.AND P6, PT, R49, 0x79, !P6 ;  /* 0x000000793100780c */ /* 0x000fc800077c4270 */
[----:B------:R-:W-:-:S04]  /*33f0*/  ISETP.LT.OR P6, PT, R37, 0x7a, P6 ;  /* 0x0000007a2500780c */ /* 0x000fc800037c1670 */
[----:B------:R-:W-:Y:S02]  /*3400*/  FSEL R37, R85, -INF , !P6 ;  /* 0xff80000055257808 */ /* 0x000fe40007000000 */
[----:B------:R-:W-:-:S13]  /*3410*/  PLOP3.LUT P6, PT, PT, PT, UP0, 0x40, 0x0 ;  /* 0x000000000000781c */ /* 0x000fda0003fce808 */
[----:B------:R-:W-:Y:S05]  /*3420*/  @P6 BRA `(.L_x_7577) ;  /* 0x0000000000646947 */ /* 0x000fea0003800000 */
        /* <DEDUP_REMOVED lines=14> */
.L_x_7579:
[----:B------:R-:W-:Y:S02]  /*3510*/  ULDC UR6, c[0x0][0x9e4] ;  /* 0x0002790000067ab9 */ /* 0x000fe40000000800 */
[----:B------:R-:W-:-:S05]  /*3520*/  IMAD.U32 R49, RZ, RZ, UR6 ;  /* 0x00000006ff317e24 */ /* 0x000fca000f8e00ff */
[----:B------:R-:W-:-:S13]  /*3530*/  ISETP.NE.AND P6, PT, R49, 0x1, PT ;  /* 0x000000013100780c */ /* 0x000fda0003fc5270 */
[----:B------:R-:W0:Y:S02]  /*3540*/  @P6 LDC.64 R60, c[0x0][0x9e8] ;  /* 0x00027a00ff3c6b82 */ /* 0x000e240000000a00 */
[----:B0-----:R-:W-:-:S05]  /*3550*/  @P6 IMAD.HI.U32 R60, R47, R60, RZ ;  /* 0x0000003c2f3c6227 */ /* 0x001fca00078e00ff */
[----:B------:R-:W-:-:S07]  /*3560*/  @P6 SHF.R.U32.HI R47, RZ, R61, R60 ;  /* 0x0000003dff2f6219 */ /* 0x000fce000001163c */
.L_x_7580:
[----:B------:R-:W-:Y:S05]  /*3570*/  BSYNC B0 ;  /* 0x0000000000007941 */ /* 0x000fea0003800000 */
.L_x_7578:
[----:B------:R-:W-:-:S04]  /*3580*/  IMAD R47, R47, R49, -R62 ;  /* 0x000000312f2f7224 */ /* 0x000fc800078e0a3e */
[----:B------:R-:W-:-:S05]  /*3590*/  IMAD R47, R16, -0x2, R47 ;  /* 0xfffffffe102f7824 */ /* 0x000fca00078e022f */
[----:B------:R-:W-:Y:S02]  /*35a0*/  VIADDMNMX R14, R47, R49, R14, PT ;  /* 0x000000312f0e7246 */ /* 0x000fe4000380010e */
[----:B------:R-:W-:-:S07]  /*35b0*/  VIMNMX R58, R58, R47, !PT ;  /* 0x0000002f3a3a7248 */ /* 0x000fce0007fe0100 */
.L_x_7577:
[----:B------:R-:W-:Y:S01]  /*35c0*/  ISETP.GT.AND P1, PT, R58, 0x1, !P1 ;  /* 0x000000013a00780c */ /* 0x000fe20004f24270 */
[----:B------:R-:W-:Y:S01]  /*35d0*/  ULDC UR6, c[0x0][0x988] ;  /* 0x0002620000067ab9 */ /* 0x000fe20000000800 */
[----:B------:R-:W-:Y:S01]  /*35e0*/  ISETP.NE.AND P6, PT, R63, RZ, PT ;  /* 0x000000ff3f00720c */ /* 0x000fe20003fc5270 */
[----:B------:R-:W-:Y:S01]  /*35f0*/  UISETP.NE.AND UP1, UPT, UR50, URZ, UPT ;  /* 0x0000003f3200728c */ /* 0x000fe2000bf25270 */
[----:B------:R-:W-:Y:S01]  /*3600*/  ISETP.LT.OR P1, PT, R14, 0x2, P1 ;  /* 0x000000020e00780c */ /* 0x000fe20000f21670 */
[----:B------:R-:W-:Y:S01]  /*3610*/  UISETP.NE.AND UP0, UPT, UR49, URZ, UPT ;  /* 0x0000003f3100728c */ /* 0x000fe2000bf05270 */
[----:B------:R-:W-:Y:S01]  /*3620*/  ISETP.GT.AND P2, PT, R58, 0x8, !P2 ;  /* 0x000000083a00780c */ /* 0x000fe20005744270 */
[----:B------:R-:W-:Y:S01]  /*3630*/  UMOV UR10, UR37 ;  /* 0x00000025000a7c82 */ /* 0x000fe20008000000 */
[----:B------:R-:W-:Y:S02]  /*3640*/  FSEL R47, R2, -INF , !P1 ;  /* 0xff800000022f7808 */ /* 0x000fe40004800000 */
[----:B------:R-:W-:-:S02]  /*3650*/  ISETP.GT.AND P1, PT, R58, 0x9, !P6 ;  /* 0x000000093a00780c */ /* 0x000fc40007724270 */
[----:B------:R-:W-:Y:S02]  /*3660*/  FMNMX.FTZ R2, R97, R131, !PT ;  /* 0x0000008361027209 */ /* 0x000fe40007810000 */
[----:B------:R-:W-:Y:S01]  /*3670*/  ISETP.LT.OR P1, PT, R14, 0xa, P1 ;  /* 0x0000000a0e00780c */ /* 0x000fe20000f21670 */
[----:B------:R-:W-:Y:S01]  /*3680*/  @UP1 ULDC UR11, c[0x0][0x450] ;  /* 0x00011400000b1ab9 */ /* 0x000fe20000000800 */
[----:B------:R-:W-:Y:S02]  /*3690*/  FMNMX.FTZ R2, R129, R2, !PT ;  /* 0x0000000281027209 */ /* 0x000fe40007810000 */
[----:B------:R-:W-:Y:S02]  /*36a0*/  FSEL R51, R7, -INF , !P1 ;  /* 0xff80000007337808 */ /* 0x000fe40004800000 */
[----:B------:R-:W-:Y:S02]  /*36b0*/  ISETP.NE.AND P1, PT, R67, RZ, PT ;  /* 0x000000ff4300720c */ /* 0x000fe40003f25270 */
[----:B------:R-:W-:-:S02]  /*36c0*/  FMNMX.FTZ R2, R99, R2, !PT ;  /* 0x0000000263027209 */ /* 0x000fc40007810000 */
        /* <DEDUP_REMOVED lines=8> */
[C---:B------:R-:W-:Y:S02]  /*3750*/  ISETP.LT.OR P2, PT, R14.reuse, 0x9, P2 ;  /* 0x000000090e00780c */ /* 0x040fe40001741670 */
[----:B------:R-:W-:Y:S02]  /*3760*/  ISETP.LT.OR P1, PT, R14, 0x12, P1 ;  /* 0x000000120e00780c */ /* 0x000fe40000f21670 */
[----:B------:R-:W-:Y:S02]  /*3770*/  FMNMX.FTZ R2, R103, R2, !PT ;  /* 0x0000000267027209 */ /* 0x000fe40007810000 */
[----:B------:R-:W-:-:S02]  /*3780*/  FSEL R55, R24, -INF , !P1 ;  /* 0xff80000018377808 */ /* 0x000fc40004800000 */
[----:B------:R-:W-:Y:S02]  /*3790*/  ISETP.NE.AND P1, PT, R69, RZ, PT ;  /* 0x000000ff4500720c */ /* 0x000fe40003f25270 */
[----:B------:R-:W-:Y:S01]  /*37a0*/  FSEL R49, R6, -INF , !P2 ;  /* 0xff80000006317808 */ /* 0x000fe20005000000 */
[----:B------:R-:W-:Y:S01]  /*37b0*/  IMAD.U32 R6, RZ, RZ, UR6 ;  /* 0x00000006ff067e24 */ /* 0x000fe2000f8e00ff */
[----:B------:R-:W-:Y:S01]  /*37c0*/  ISETP.GT.AND P1, PT, R58, 0x18, !P1 ;  /* 0x000000183a00780c */ /* 0x000fe20004f24270 */
[----:B------:R-:W-:Y:S01]  /*37d0*/  @UP1 ULDC UR6, c[0x0][0x44c] ;  /* 0x0001130000061ab9 */ /* 0x000fe20000000800 */
[----:B------:R-:W-:Y:S01]  /*37e0*/  ISETP.NE.AND P2, PT, R77, RZ, PT ;  /* 0x000000ff4d00720c */ /* 0x000fe20003f45270 */
[----:B------:R-:W-:Y:S01]  /*37f0*/  UIMAD.WIDE.U32 UR6, UR37, UR6, URZ ;  /* 0x00000006250672a5 */ /* 0x000fe2000f8e003f */
[----:B------:R-:W-:Y:S02]  /*3800*/  ISETP.LT.OR P1, PT, R14, 0x19, P1 ;  /* 0x000000190e00780c */ /* 0x000fe40000f21670 */
[----:B------:R-:W-:Y:S01]  /*3810*/  FMNMX.FTZ R2, R123, R2, !PT ;  /* 0x000000027b027209 */ /* 0x000fe20007810000 */
[----:B------:R-:W-:Y:S01]  /*3820*/  @UP1 USHF.R.U32.HI UR10, URZ, UR11, UR7 ;  /* 0x0000000b3f0a1299 */ /* 0x000fe20008011607 */
[----:B------:R-:W-:-:S02]  /*3830*/  FSEL R57, R26, -INF , !P1 ;  /* 0xff8000001a397808 */ /* 0x000fc40004800000 */
[----:B------:R-:W-:Y:S01]  /*3840*/  ISETP.NE.AND P1, PT, R70, RZ, PT ;  /* 0x000000ff4600720c */ /* 0x000fe20003f25270 */
[----:B------:R-:W-:Y:S01]  /*3850*/  UIADD3 UR54, UR54, UR10, URZ ;  /* 0x0000000a36367290 */ /* 0x000fe2000fffe03f */
[----:B------:R-:W-:Y:S02]  /*3860*/  FMNMX.FTZ R2, R105, R2, !PT ;  /* 0x0000000269027209 */ /* 0x000fe40007810000 */
[----:B------:R-:W-:Y:S01]  /*3870*/  ISETP.GT.AND P1, PT, R58, 0x19, !P1 ;  /* 0x000000193a00780c */ /* 0x000fe20004f24270 */
[----:B------:R-:W-:Y:S01]  /*3880*/  UIADD3 UR14, UR54, UR14, URZ ;  /* 0x0000000e360e7290 */ /* 0x000fe2000fffe03f */
[----:B------:R-:W-:Y:S02]  /*3890*/  ISETP.NE.AND P6, PT, R78, RZ, PT ;  /* 0x000000ff4e00720c */ /* 0x000fe40003fc5270 */
        /* <DEDUP_REMOVED lines=12> */
[----:B------:R-:W-:Y:S02]  /*3960*/  ISETP.GT.AND P1, PT, R58, 0x21, !P1 ;  /* 0x000000213a00780c */ /* 0x000fe40004f24270 */
[----:B------:R-:W-:-:S02]  /*3970*/  FMNMX.FTZ R2, R111, R2, !PT ;  /* 0x000000026f027209 */ /* 0x000fc40007810000 */
[----:B------:R-:W-:Y:S02]  /*3980*/  ISETP.LT.OR P1, PT, R14, 0x22, P1 ;  /* 0x000000220e00780c */ /* 0x000fe40000f21670 */
[----:B------:R-:W-:Y:S02]  /*3990*/  FMNMX.FTZ R2, R115, R2, !PT ;  /* 0x0000000273027209 */ /* 0x000fe40007810000 */
[----:B------:R-:W-:Y:S02]  /*39a0*/  FSEL R63, R32, -INF , !P1 ;  /* 0xff800000203f7808 */ /* 0x000fe40004800000 */
[----:B------:R-:W-:Y:S02]  /*39b0*/  ISETP.NE.AND P1, PT, R73, RZ, PT ;  /* 0x000000ff4900720c */ /* 0x000fe40003f25270 */
[----:B------:R-:W-:Y:S02]  /*39c0*/  FMNMX.FTZ R2, R113, R2, !PT ;  /* 0x0000000271027209 */ /* 0x000fe40007810000 */
[----:B------:R-:W-:-:S02]  /*39d0*/  ISETP.GT.AND P1, PT, R58, 0x28, !P1 ;  /* 0x000000283a00780c */ /* 0x000fc40004f24270 */
[----:B------:R-:W-:Y:S02]  /*39e0*/  FMNMX.FTZ R2, R45, R2, !PT ;  /* 0x000000022d027209 */ /* 0x000fe40007810000 */
        /* <DEDUP_REMOVED lines=32> */
[----:B------:R-:W-:Y:S01]  /*3bf0*/  ISETP.NE.AND P2, PT, R98, RZ, PT ;  /* 0x000000ff6200720c */ /* 0x000fe20003f45270 */
[----:B------:R-:W0:Y:S01]  /*3c00*/  SHFL.BFLY PT, R7, R2, 0x2, 0x1f ;  /* 0x0c401f0002077f89 */ /* 0x000e2200000e0000 */
[----:B------:R-:W-:Y:S02]  /*3c10*/  FSEL R75, R44, -INF , !P1 ;  /* 0xff8000002c4b7808 */ /* 0x000fe40004800000 */
[----:B------:R-:W-:-:S02]  /*3c20*/  ISETP.NE.AND P1, PT, R82, RZ, PT ;  /* 0x000000ff5200720c */ /* 0x000fc40003f25270 */
[----:B------:R-:W-:Y:S02]  /*3c30*/  ISETP.NE.AND P6, PT, R100, RZ, PT ;  /* 0x000000ff6400720c */ /* 0x000fe40003fc5270 */
[C---:B------:R-:W-:Y:S02]  /*3c40*/  ISETP.GT.AND P1, PT, R58.reuse, 0x40, !P1 ;  /* 0x000000403a00780c */ /* 0x040fe40004f24270 */
[----:B------:R-:W-:Y:S02]  /*3c50*/  ISETP.GT.AND P3, PT, R58, 0x70, !P3 ;  /* 0x000000703a00780c */ /* 0x000fe40005f64270 */
[----:B------:R-:W-:Y:S02]  /*3c60*/  ISETP.LT.OR P1, PT, R14, 0x41, P1 ;  /* 0x000000410e00780c */ /* 0x000fe40000f21670 */
[----:B------:R-:W-:Y:S02]  /*3c70*/  ISETP.GT.AND P4, PT, R58, 0x71, !P4 ;  /* 0x000000713a00780c */ /* 0x000fe40006784270 */
[----:B------:R-:W-:-:S02]  /*3c80*/  FSEL R77, R46, -INF , !P1 ;  /* 0xff8000002e4d7808 */ /* 0x000fc40004800000 */
[----:B------:R-:W-:Y:S02]  /*3c90*/  ISETP.NE.AND P1, PT, R83, RZ, PT ;  /* 0x000000ff5300720c */ /* 0x000fe40003f25270 */
[----:B------:R-:W-:Y:S02]  /*3ca0*/  ISETP.LT.OR P3, PT, R14, 0x71, P3 ;  /* 0x000000710e00780c */ /* 0x000fe40001f61670 */
[C---:B------:R-:W-:Y:S02]  /*3cb0*/  ISETP.GT.AND P1, PT, R58.reuse, 0x41, !P1 ;  /* 0x000000413a00780c */ /* 0x040fe40004f24270 */
[----:B------:R-:W-:Y:S02]  /*3cc0*/  ISETP.GT.AND P5, PT, R58, 0x78, !P5 ;  /* 0x000000783a00780c */ /* 0x000fe40006fa4270 */
[----:B------:R-:W-:Y:S02]  /*3cd0*/  ISETP.LT.OR P1, PT, R14, 0x42, P1 ;  /* 0x000000420e00780c */ /* 0x000fe40000f21670 */
[----:B0-----:R-:W-:-:S02]  /*3ce0*/  FMNMX.FTZ R20, R2, R7, !PT ;  /* 0x0000000702147209 */ /* 0x001fc40007810000 */
[----:B------:R-:W-:Y:S02]  /*3cf0*/  FSEL R79, R48, -INF , !P1 ;  /* 0xff800000304f7808 */ /* 0x000fe40004800000 */
[----:B------:R-:W-:Y:S01]  /*3d00*/  ISETP.NE.AND P1, PT, R86, RZ, PT ;  /* 0x000000ff5600720c */ /* 0x000fe20003f25270 */
[----:B------:R-:W0:Y:S01]  /*3d10*/  SHFL.BFLY PT, R7, R20, 0x1, 0x1f ;  /* 0x0c201f0014077f89 */ /* 0x000e2200000e0000 */
[----:B------:R-:W-:Y:S02]  /*3d20*/  ISETP.LT.OR P4, PT, R14, 0x72, P4 ;  /* 0x000000720e00780c */ /* 0x000fe40002781670 */
[----:B------:R-:W-:Y:S02]  /*3d30*/  ISETP.GT.AND P1, PT, R58, 0x48, !P1 ;  /* 0x000000483a00780c */ /* 0x000fe40004f24270 */
[C---:B------:R-:W-:Y:S02]  /*3d40*/  ISETP.LT.OR P5, PT, R14.reuse, 0x79, P5 ;  /* 0x000000790e00780c */ /* 0x040fe40002fa1670 */
[----:B------:R-:W-:-:S02]  /*3d50*/  ISETP.LT.OR P1, PT, R14, 0x49, P1 ;  /* 0x000000490e00780c */ /* 0x000fc40000f21670 */
[----:B------:R-:W-:Y:S02]  /*3d60*/  FSEL R5, R5, -INF , !P4 ;  /* 0xff80000005057808 */ /* 0x000fe40006000000 */
[----:B------:R-:W-:Y:S02]  /*3d70*/  FSEL R81, R50, -INF , !P1 ;  /* 0xff80000032517808 */ /* 0x000fe40004800000 */
[----:B------:R-:W-:-:S04]  /*3d80*/  ISETP.NE.AND P1, PT, R87, RZ, PT ;  /* 0x000000ff5700720c */ /* 0x000fc80003f25270 */
[----:B------:R-:W-:-:S04]  /*3d90*/  ISETP.GT.AND P1, PT, R58, 0x49, !P1 ;  /* 0x000000493a00780c */ /* 0x000fc80004f24270 */
[----:B------:R-:W-:Y:S02]  /*3da0*/  ISETP.LT.OR P1, PT, R14, 0x4a, P1 ;  /* 0x0000004a0e00780c */ /* 0x000fe40000f21670 */
[----:B0-----:R-:W-:Y:S02]  /*3db0*/  FMNMX.FTZ R7, R20, R7, !PT ;  /* 0x0000000714077209 */ /* 0x001fe40007810000 */
[----:B------:R-:W-:Y:S02]  /*3dc0*/  FSEL R83, R52, -INF , !P1 ;  /* 0xff80000034537808 */ /* 0x000fe40004800000 */
[----:B------:R-:W-:Y:S01]  /*3dd0*/  ISETP.NE.AND P1, PT, R90, RZ, PT ;  /* 0x000000ff5a00720c */ /* 0x000fe20003f25270 */
[----:B------:R-:W-:-:S03]  /*3de0*/  FMUL.FTZ R24, R7, R6 ;  /* 0x0000000607187220 */ /* 0x000fc60000410000 */
[----:B------:R-:W-:-:S04]  /*3df0*/  ISETP.GT.AND P1, PT, R58, 0x50, !P1 ;  /* 0x000000503a00780c */ /* 0x000fc80004f24270 */
[----:B------:R-:W-:-:S04]  /*3e00*/  ISETP.LT.OR P1, PT, R14, 0x51, P1 ;  /* 0x000000510e00780c */ /* 0x000fc80000f21670 */
[----:B------:R-:W-:Y:S02]  /*3e10*/  FSEL R85, R54, -INF , !P1 ;  /* 0xff80000036557808 */ /* 0x000fe40004800000 */
[----:B------:R-:W-:-:S04]  /*3e20*/  ISETP.NE.AND P1, PT, R92, RZ, PT ;  /* 0x000000ff5c00720c */ /* 0x000fc80003f25270 */
        /* <DEDUP_REMOVED lines=11> */
[----:B------:R-:W-:Y:S02]  /*3ee0*/  ISETP.GT.AND P1, PT, R58, 0x60, !P2 ;  /* 0x000000603a00780c */ /* 0x000fe40005724270 */
[----:B------:R-:W-:Y:S02]  /*3ef0*/  ISETP.NE.AND P2, PT, R76, RZ, PT ;  /* 0x000000ff4c00720c */ /* 0x000fe40003f45270 */
[----:B------:R-:W-:Y:S02]  /*3f00*/  ISETP.LT.OR P1, PT, R14, 0x61, P1 ;  /* 0x000000610e00780c */ /* 0x000fe40000f21670 */
[----:B------:R-:W-:Y:S02]  /*3f10*/  ISETP.GT.AND P2, PT, R58, 0x69, !P2 ;  /* 0x000000693a00780c */ /* 0x000fe40005744270 */
[----:B------:R-:W-:-:S02]  /*3f20*/  FSEL R93, R93, -INF , !P1 ;  /* 0xff8000005d5d7808 */ /* 0x000fc40004800000 */
[----:B------:R-:W-:Y:S02]  /*3f30*/  ISETP.GT.AND P1, PT, R58, 0x61, !P6 ;  /* 0x000000613a00780c */ /* 0x000fe40007724270 */
[----:B------:R-:W-:Y:S02]  /*3f40*/  ISETP.NE.AND P6, PT, R64, RZ, PT ;  /* 0x000000ff4000720c */ /* 0x000fe40003fc5270 */
[C---:B------:R-:W-:Y:S02]  /*3f50*/  ISETP.LT.OR P1, PT, R14.reuse, 0x62, P1 ;  /* 0x000000620e00780c */ /* 0x040fe40000f21670 */
[----:B------:R-:W-:Y:S02]  /*3f60*/  ISETP.LT.OR P2, PT, R14, 0x6a, P2 ;  /* 0x0000006a0e00780c */ /* 0x000fe40001741670 */
[----:B------:R-:W-:Y:S02]  /*3f70*/  FSEL R95, R95, -INF , !P1 ;  /* 0xff8000005f5f7808 */ /* 0x000fe40004800000 */
[----:B------:R-:W-:-:S04]  /*3f80*/  FSETP.NEU.FTZ.AND P1, PT, R7, -INF , PT ;  /* 0xff8000000700780b */ /* 0x000fc80003f3d000 */
[----:B------:R-:W-:Y:S02]  /*3f90*/  FSEL R24, R24, RZ, P1 ;  /* 0x000000ff18187208 */ /* 0x000fe40000800000 */
[----:B------:R-:W-:Y:S02]  /*3fa0*/  ISETP.GT.AND P1, PT, R58, RZ, !P6 ;  /* 0x000000ff3a00720c */ /* 0x000fe40007724270 */
[----:B------:R-:W-:Y:S01]  /*3fb0*/  ISETP.NE.AND P6, PT, R80, RZ, PT ;  /* 0x000000ff5000720c */ /* 0x000fe20003fc5270 */
[-CC-:B------:R-:W-:Y:S01]  /*3fc0*/  FFMA.FTZ R170, R117, R6.reuse, -R24.reuse ;  /* 0x0000000675aa7223 */ /* 0x180fe20000010818 */
[----:B------:R-:W-:Y:S01]  /*3fd0*/  ISETP.LT.OR P1, PT, R14, 0x1, P1 ;  /* 0x000000010e00780c */ /* 0x000fe20000f21670 */
[-CC-:B------:R-:W-:Y:S01]  /*3fe0*/  FFMA.FTZ R168, R119, R6.reuse, -R24.reuse ;  /* 0x0000000677a87223 */ /* 0x180fe20000010818 */
[----:B------:R-:W-:Y:S01]  /*3ff0*/  FSEL R119, R3, -INF , !P2 ;  /* 0xff80000003777808 */ /* 0x000fe20005000000 */
[-CC-:B------:R-:W-:Y:S01]  /*4000*/  FFMA.FTZ R164, R115, R6.reuse, -R24.reuse ;  /* 0x0000000673a47223 */ /* 0x180fe20000010818 */
[----:B------:R-:W-:Y:S01]  /*4010*/  FSEL R0, R0, -INF , !P1 ;  /* 0xff80000000007808 */ /* 0x000fe20004800000 */
[-CC-:B------:R-:W-:Y:S01]  /*4020*/  FFMA.FTZ R3, R113, R6.reuse, -R24.reuse ;  /* 0x0000000671037223 */ /* 0x180fe20000010818 */
[----:B------:R-:W-:Y:S01]  /*4030*/  ISETP.NE.AND P1, PT, R102, RZ, PT ;  /* 0x000000ff6600720c */ /* 0x000fe20003f25270 */
[-CC-:B------:R-:W-:Y:S01]  /*4040*/  FFMA.FTZ R174, R121, R6.reuse, -R24.reuse ;  /* 0x0000000679ae7223 */ /* 0x180fe20000010818 */
[----:B------:R-:W-:Y:S01]  /*4050*/  FMNMX.FTZ R2, R0, R47, !PT ;  /* 0x0000002f00027209 */ /* 0x000fe20007810000 */
[-CC-:B------:R-:W-:Y:S01]  /*4060*/  FFMA.FTZ R180, R97, R6.reuse, -R24.reuse ;  /* 0x0000000661b47223 */ /* 0x180fe20000010818 */
[----:B------:R-:W-:Y:S01]  /*4070*/  ISETP.GT.AND P1, PT, R58, 0x68, !P1 ;  /* 0x000000683a00780c */ /* 0x000fe20004f24270 */
[--C-:B------:R-:W-:Y:S01]  /*4080*/  FFMA.FTZ R97, R131, R6, -R24.reuse ;  /* 0x0000000683617223 */ /* 0x100fe20000010818 */
[----:B------:R-:W-:Y:S01]  /*4090*/  FMNMX.FTZ R2, R49, R2, !PT ;  /* 0x0000000231027209 */ /* 0x000fe20007810000 */
[--C-:B------:R-:W-:Y:S01]  /*40a0*/  FFMA.FTZ R182, R129, R6, -R24.reuse ;  /* 0x0000000681b67223 */ /* 0x100fe20000010818 */
[----:B------:R-:W-:Y:S01]  /*40b0*/  ISETP.LT.OR P1, PT, R14, 0x69, P1 ;  /* 0x000000690e00780c */ /* 0x000fe20000f21670 */
[----:B------:R-:W-:Y:S01]  /*40c0*/  MUFU.EX2 R180, R180 ;  /* 0x000000b400b47308 */ /* 0x000fe20000000800 */
[----:B------:R-:W-:Y:S01]  /*40d0*/  FMNMX.FTZ R2, R51, R2, !PT ;  /* 0x0000000233027209 */ /* 0x000fe20007810000 */
[-CC-:B------:R-:W-:Y:S01]  /*40e0*/  FFMA.FTZ R99, R99, R6.reuse, -R24.reuse ;  /* 0x0000000663637223 */ /* 0x180fe20000010818 */
[----:B------:R-:W-:Y:S01]  /*40f0*/  FSEL R117, R4, -INF , !P1 ;  /* 0xff80000004757808 */ /* 0x000fe20004800000 */
[--C-:B------:R-:W-:Y:S01]  /*4100*/  FFMA.FTZ R176, R127, R6, -R24.reuse ;  /* 0x000000067fb07223 */ /* 0x100fe20000010818 */
[----:B------:R-:W-:Y:S01]  /*4110*/  FMNMX.FTZ R2, R53, R2, !PT ;  /* 0x0000000235027209 */ /* 0x000fe20007810000 */
[--C-:B------:R-:W-:Y:S01]  /*4120*/  FFMA.FTZ R101, R101, R6, -R24.reuse ;  /* 0x0000000665657223 */ /* 0x100fe20000010818 */
[----:B------:R-:W-:Y:S01]  /*4130*/  FSEL R115, R10, -INF , !P3 ;  /* 0xff8000000a737808 */ /* 0x000fe20005800000 */
[----:B------:R-:W0:Y:S01]  /*4140*/  MUFU.EX2 R97, R97 ;  /* 0x0000006100617308 */ /* 0x000e220000000800 */
[----:B------:R-:W-:Y:S01]  /*4150*/  FMNMX.FTZ R2, R55, R2, !PT ;  /* 0x0000000237027209 */ /* 0x000fe20007810000 */
[-CC-:B------:R-:W-:Y:S01]  /*4160*/  FFMA.FTZ R25, R25, R6.reuse, -R24.reuse ;  /* 0x0000000619197223 */ /* 0x180fe20000010818 */
[----:B------:R-:W-:Y:S01]  /*4170*/  ISETP.GT.AND P6, PT, R58, 0x79, !P6 ;  /* 0x000000793a00780c */ /* 0x000fe200077c4270 */
[--C-:B------:R-:W-:Y:S01]  /*4180*/  FFMA.FTZ R178, R125, R6, -R24.reuse ;  /* 0x000000067db27223 */ /* 0x100fe20000010818 */
[----:B------:R-:W-:Y:S01]  /*4190*/  FMNMX.FTZ R2, R57, R2, !PT ;  /* 0x0000000239027209 */ /* 0x000fe20007810000 */
[--C-:B------:R-:W-:Y:S01]  /*41a0*/  FFMA.FTZ R103, R103, R6, -R24.reuse ;  /* 0x0000000667677223 */ /* 0x100fe20000010818 */
[----:B------:R-:W-:Y:S01]  /*41b0*/  ISETP.LT.OR P6, PT, R14, 0x7a, P6 ;  /* 0x0000007a0e00780c */ /* 0x000fe200037c1670 */
[----:B------:R-:W1:Y:S01]  /*41c0*/  MUFU.EX2 R182, R182 ;  /* 0x000000b600b67308 */ /* 0x000e620000000800 */
[----:B------:R-:W-:Y:S01]  /*41d0*/  FMNMX.FTZ R2, R59, R2, !PT ;  /* 0x000000023b027209 */ /* 0x000fe20007810000 */
[-CC-:B------:R-:W-:Y:S01]  /*41e0*/  FFMA.FTZ R172, R123, R6.reuse, -R24.reuse ;  /* 0x000000067bac7223 */ /* 0x180fe20000010818 */
[----:B------:R-:W-:Y:S01]  /*41f0*/  FSEL R113, R11, -INF , !P5 ;  /* 0xff8000000b717808 */ /* 0x000fe20006800000 */
[--C-:B------:R-:W-:Y:S01]  /*4200*/  FFMA.FTZ R105, R105, R6, -R24.reuse ;  /* 0x0000000669697223 */ /* 0x100fe20000010818 */
[----:B------:R-:W-:Y:S01]  /*4210*/  FMNMX.FTZ R2, R61, R2, !PT ;  /* 0x000000023d027209 */ /* 0x000fe20007810000 */
[--C-:B------:R-:W-:Y:S01]  /*4220*/  FFMA.FTZ R107, R107, R6, -R24.reuse ;  /* 0x000000066b6b7223 */ /* 0x100fe20000010818 */
[----:B------:R-:W-:Y:S01]  /*4230*/  FSEL R121, R12, -INF , !P6 ;  /* 0xff8000000c797808 */ /* 0x000fe20007000000 */
[----:B------:R-:W2:Y:S01]  /*4240*/  MUFU.EX2 R99, R99 ;  /* 0x0000006300637308 */ /* 0x000ea20000000800 */
[----:B------:R-:W-:Y:S01]  /*4250*/  FMNMX.FTZ R2, R63, R2, !PT ;  /* 0x000000023f027209 */ /* 0x000fe20007810000 */
[-CC-:B------:R-:W-:Y:S01]  /*4260*/  FFMA.FTZ R109, R109, R6.reuse, -R24.reuse ;  /* 0x000000066d6d7223 */ /* 0x180fe20000010818 */
[-CC-:B------:R-:W-:Y:S01]  /*4270*/  FFMA.FTZ R111, R111, R6.reuse, -R24.reuse ;  /* 0x000000066f6f7223 */ /* 0x180fe20000010818 */
[--C-:B------:R-:W-:Y:S01]  /*4280*/  FFMA.FTZ R27, R27, R6, -R24.reuse ;  /* 0x000000061b1b7223 */ /* 0x100fe20000010818 */
[----:B------:R-:W-:Y:S01]  /*4290*/  FMNMX.FTZ R2, R65, R2, !PT ;  /* 0x0000000241027209 */ /* 0x000fe20007810000 */
[-CC-:B------:R-:W-:Y:S01]  /*42a0*/  FFMA.FTZ R166, R45, R6.reuse, -R24.reuse ;  /* 0x000000062da67223 */ /* 0x180fe20000010818 */
[--C-:B------:R-:W-:Y:S01]  /*42b0*/  FFMA.FTZ R43, R43, R6, -R24.reuse ;  /* 0x000000062b2b7223 */ /* 0x100fe20000010818 */
[----:B------:R-:W3:Y:S01]  /*42c0*/  MUFU.EX2 R176, R176 ;  /* 0x000000b000b07308 */ /* 0x000ee20000000800 */
[----:B------:R-:W-:Y:S01]  /*42d0*/  FMNMX.FTZ R2, R67, R2, !PT ;  /* 0x0000000243027209 */ /* 0x000fe20007810000 */
[-CC-:B------:R-:W-:Y:S01]  /*42e0*/  FFMA.FTZ R33, R33, R6.reuse, -R24.reuse ;  /* 0x0000000621217223 */ /* 0x180fe20000010818 */
[-CC-:B------:R-:W-:Y:S01]  /*42f0*/  FFMA.FTZ R41, R41, R6.reuse, -R24.reuse ;  /* 0x0000000629297223 */ /* 0x180fe20000010818 */
[--C-:B------:R-:W-:Y:S01]  /*4300*/  FFMA.FTZ R35, R35, R6, -R24.reuse ;  /* 0x0000000623237223 */ /* 0x100fe20000010818 */
[----:B------:R-:W-:Y:S01]  /*4310*/  FMNMX.FTZ R2, R69, R2, !PT ;  /* 0x0000000245027209 */ /* 0x000fe20007810000 */
[-CC-:B------:R-:W-:Y:S01]  /*4320*/  FFMA.FTZ R39, R39, R6.reuse, -R24.reuse ;  /* 0x0000000627277223 */ /* 0x180fe20000010818 */
[--C-:B------:R-:W-:Y:S01]  /*4330*/  FFMA.FTZ R31, R31, R6, -R24.reuse ;  /* 0x000000061f1f7223 */ /* 0x100fe20000010818 */
[----:B------:R-:W4:Y:S01]  /*4340*/  MUFU.EX2 R101, R101 ;  /* 0x0000006500657308 */ /* 0x000f220000000800 */
[----:B------:R-:W-:Y:S01]  /*4350*/  FMNMX.FTZ R2, R71, R2, !PT ;  /* 0x0000000247027209 */ /* 0x000fe20007810000 */
[-CC-:B------:R-:W-:Y:S01]  /*4360*/  FFMA.FTZ R29, R29, R6.reuse, -R24.reuse ;  /* 0x000000061d1d7223 */ /* 0x180fe20000010818 */
[-CC-:B------:R-:W-:Y:S01]  /*4370*/  FFMA.FTZ R15, R15, R6.reuse, -R24.reuse ;  /* 0x000000060f0f7223 */ /* 0x180fe20000010818 */
[--C-:B------:R-:W-:Y:S01]  /*4380*/  FFMA.FTZ R21, R21, R6, -R24.reuse ;  /* 0x0000000615157223 */ /* 0x100fe20000010818 */
[----:B------:R-:W-:Y:S01]  /*4390*/  FMNMX.FTZ R2, R73, R2, !PT ;  /* 0x0000000249027209 */ /* 0x000fe20007810000 */
[-CC-:B------:R-:W-:Y:S01]  /*43a0*/  FFMA.FTZ R13, R13, R6.reuse, -R24.reuse ;  /* 0x000000060d0d7223 */ /* 0x180fe20000010818 */
[----:B------:R-:W-:Y:S01]  /*43b0*/  FFMA.FTZ R24, R37, R6, -R24 ;  /* 0x0000000625187223 */ /* 0x000fe20000010818 */
[----:B------:R0:W-:Y:S01]  /*43c0*/  MUFU.EX2 R152, R25 ;  /* 0x0000001900987308 */ /* 0x0001e20000000800 */
[----:B------:R-:W-:-:S04]  /*43d0*/  FMNMX.FTZ R2, R75, R2, !PT ;  /* 0x000000024b027209 */ /* 0x000fc80007810000 */
[----:B------:R-:W-:-:S03]  /*43e0*/  FMNMX.FTZ R2, R77, R2, !PT ;  /* 0x000000024d027209 */ /* 0x000fc60007810000 */
[----:B------:R-:W5:Y:S01]  /*43f0*/  MUFU.EX2 R178, R178 ;  /* 0x000000b200b27308 */ /* 0x000f620000000800 */
[----:B------:R-:W-:Y:S01]  /*4400*/  FMNMX.FTZ R2, R79, R2, !PT ;  /* 0x000000024f027209 */ /* 0x000fe20007810000 */
[----:B0-----:R-:W-:Y:S01]  /*4410*/  FADD.FTZ R25, R180, R97 ;  /* 0x00000061b4197221 */ /* 0x001fe20000010000 */
[----:B------:R-:W-:Y:S02]  /*4420*/  F2FP.F16.F32.PACK_AB R180, R97, R180 ;  /* 0x000000b461b4723e */ /* 0x000fe400000000ff */
[----:B------:R-:W-:Y:S01]  /*4430*/  FMNMX.FTZ R2, R81, R2, !PT ;  /* 0x0000000251027209 */ /* 0x000fe20007810000 */
[----:B-1----:R-:W-:Y:S01]  /*4440*/  FADD.FTZ R28, R182, R25 ;  /* 0x00000019b61c7221 */ /* 0x002fe20000010000 */
[----:B--2---:R-:W-:Y:S01]  /*4450*/  F2FP.F16.F32.PACK_AB R182, R99, R182 ;  /* 0x000000b663b6723e */ /* 0x004fe200000000ff */
[----:B------:R-:W0:Y:S01]  /*4460*/  MUFU.EX2 R103, R103 ;  /* 0x0000006700677308 */ /* 0x000e220000000800 */
[----:B------:R-:W-:Y:S01]  /*4470*/  FMNMX.FTZ R2, R83, R2, !PT ;  /* 0x0000000253027209 */ /* 0x000fe20007810000 */
[----:B------:R-:W-:-:S03]  /*4480*/  FADD.FTZ R25, R99, R28 ;  /* 0x0000001c63197221 */ /* 0x000fc60000010000 */
[----:B------:R-:W-:Y:S01]  /*4490*/  FMNMX.FTZ R2, R85, R2, !PT ;  /* 0x0000000255027209 */ /* 0x000fe20007810000 */
[----:B---3--:R-:W-:Y:S01]  /*44a0*/  FADD.FTZ R30, R176, R25 ;  /* 0x00000019b01e7221 */ /* 0x008fe20000010000 */
[----:B----4-:R-:W-:Y:S01]  /*44b0*/  F2FP.F16.F32.PACK_AB R176, R101, R176 ;  /* 0x000000b065b0723e */ /* 0x010fe200000000ff */
[----:B------:R-:W1:Y:S01]  /*44c0*/  MUFU.EX2 R172, R172 ;  /* 0x000000ac00ac7308 */ /* 0x000e620000000800 */
[----:B------:R-:W-:Y:S01]  /*44d0*/  FMNMX.FTZ R2, R87, R2, !PT ;  /* 0x0000000257027209 */ /* 0x000fe20007810000 */
[----:B------:R-:W-:-:S03]  /*44e0*/  FADD.FTZ R25, R101, R30 ;  /* 0x0000001e65197221 */ /* 0x000fc60000010000 */
[----:B------:R-:W-:Y:S01]  /*44f0*/  FMNMX.FTZ R2, R89, R2, !PT ;  /* 0x0000000259027209 */ /* 0x000fe20007810000 */
[----:B-----5:R-:W-:Y:S02]  /*4500*/  FADD.FTZ R30, R178, R25 ;  /* 0x00000019b21e7221 */ /* 0x020fe40000010000 */
[----:B------:R-:W2:Y:S01]  /*4510*/  MUFU.EX2 R105, R105 ;  /* 0x0000006900697308 */ /* 0x000ea20000000800 */
[----:B------:R-:W-:Y:S01]  /*4520*/  FMNMX.FTZ R2, R91, R2, !PT ;  /* 0x000000025b027209 */ /* 0x000fe20007810000 */
[C---:B0-----:R-:W-:Y:S01]  /*4530*/  FADD.FTZ R25, R103.reuse, R30 ;  /* 0x0000001e67197221 */ /* 0x041fe20000010000 */
[----:B------:R-:W-:Y:S02]  /*4540*/  F2FP.F16.F32.PACK_AB R178, R103, R178 ;  /* 0x000000b267b2723e */ /* 0x000fe400000000ff */
[----:B------:R-:W-:-:S03]  /*4550*/  FMNMX.FTZ R2, R93, R2, !PT ;  /* 0x000000025d027209 */ /* 0x000fc60007810000 */
[----:B------:R-:W0:Y:S01]  /*4560*/  MUFU.EX2 R174, R174 ;  /* 0x000000ae00ae7308 */ /* 0x000e220000000800 */
[----:B------:R-:W-:Y:S01]  /*4570*/  FMNMX.FTZ R2, R95, R2, !PT ;  /* 0x000000025f027209 */ /* 0x000fe20007810000 */
[----:B-1----:R-:W-:-:S03]  /*4580*/  FADD.FTZ R32, R172, R25 ;  /* 0x00000019ac207221 */ /* 0x002fc60000010000 */
[----:B------:R-:W-:-:S03]  /*4590*/  FMNMX.FTZ R2, R117, R2, !PT ;  /* 0x0000000275027209 */ /* 0x000fc60007810000 */
[----:B------:R-:W1:Y:S01]  /*45a0*/  MUFU.EX2 R107, R107 ;  /* 0x0000006b006b7308 */ /* 0x000e620000000800 */
[----:B------:R-:W-:Y:S01]  /*45b0*/  FMNMX.FTZ R2, R119, R2, !PT ;  /* 0x0000000277027209 */ /* 0x000fe20007810000 */
[C---:B--2---:R-:W-:Y:S01]  /*45c0*/  FADD.FTZ R25, R105.reuse, R32 ;  /* 0x0000002069197221 */ /* 0x044fe20000010000 */
[----:B------:R-:W-:Y:S02]  /*45d0*/  F2FP.F16.F32.PACK_AB R172, R105, R172 ;  /* 0x000000ac69ac723e */ /* 0x000fe400000000ff */
[----:B------:R-:W-:-:S03]  /*45e0*/  FMNMX.FTZ R2, R115, R2, !PT ;  /* 0x0000000273027209 */ /* 0x000fc60007810000 */
[----:B------:R-:W2:Y:S01]  /*45f0*/  MUFU.EX2 R168, R168 ;  /* 0x000000a800a87308 */ /* 0x000ea20000000800 */
[----:B------:R-:W-:Y:S01]  /*4600*/  FMNMX.FTZ R2, R5, R2, !PT ;  /* 0x0000000205027209 */ /* 0x000fe20007810000 */
[----:B0-----:R-:W-:-:S03]  /*4610*/  FADD.FTZ R34, R174, R25 ;  /* 0x00000019ae227221 */ /* 0x001fc60000010000 */
[----:B------:R-:W-:-:S03]  /*4620*/  FMNMX.FTZ R2, R113, R2, !PT ;  /* 0x0000000271027209 */ /* 0x000fc60007810000 */
[----:B------:R-:W0:Y:S01]  /*4630*/  MUFU.EX2 R109, R109 ;  /* 0x0000006d006d7308 */ /* 0x000e220000000800 */
[----:B------:R-:W-:Y:S02]  /*4640*/  FMNMX.FTZ R2, R121, R2, !PT ;  /* 0x0000000279027209 */ /* 0x000fe40007810000 */
[----:B-1----:R-:W-:-:S03]  /*4650*/  F2FP.F16.F32.PACK_AB R174, R107, R174 ;  /* 0x000000ae6bae723e */ /* 0x002fc600000000ff */
[----:B------:R-:W1:Y:S02]  /*4660*/  SHFL.BFLY PT, R11, R2, 0x2, 0x1f ;  /* 0x0c401f00020b7f89 */ /* 0x000e6400000e0000 */
[----:B------:R-:W3:Y:S08]  /*4670*/  MUFU.EX2 R170, R170 ;  /* 0x000000aa00aa7308 */ /* 0x000ef00000000800 */
[----:B------:R-:W4:Y:S08]  /*4680*/  MUFU.EX2 R111, R111 ;  /* 0x0000006f006f7308 */ /* 0x000f300000000800 */
[----:B------:R5:W-:Y:S01]  /*4690*/  MUFU.EX2 R158, R27 ;  /* 0x0000001b009e7308 */ /* 0x000be20000000800 */
[----:B-1----:R-:W-:-:S07]  /*46a0*/  FMNMX.FTZ R4, R2, R11, !PT ;  /* 0x0000000b02047209 */ /* 0x002fce0007810000 */
[----:B------:R-:W1:Y:S01]  /*46b0*/  MUFU.EX2 R164, R164 ;  /* 0x000000a400a47308 */ /* 0x000e620000000800 */
[----:B-----5:R-:W-:Y:S01]  /*46c0*/  FADD.FTZ R27, R107, R34 ;  /* 0x000000226b1b7221 */ /* 0x020fe20000010000 */
[----:B------:R-:W5:Y:S03]  /*46d0*/  SHFL.BFLY PT, R11, R4, 0x1, 0x1f ;  /* 0x0c201f00040b7f89 */ /* 0x000f6600000e0000 */
[----:B--2---:R-:W-:Y:S01]  /*46e0*/  FADD.FTZ R36, R168, R27 ;  /* 0x0000001ba8247221 */ /* 0x004fe20000010000 */
[C---:B0-----:R-:W-:Y:S02]  /*46f0*/  F2FP.F16.F32.PACK_AB R168, R109.reuse, R168 ;  /* 0x000000a86da8723e */ /* 0x041fe400000000ff */
[----:B------:R-:W0:Y:S01]  /*4700*/  MUFU.EX2 R3, R3 ;  /* 0x0000000300037308 */ /* 0x000e220000000800 */
[----:B------:R-:W-:-:S04]  /*4710*/  FADD.FTZ R27, R109, R36 ;  /* 0x000000246d1b7221 */ /* 0x000fc80000010000 */
[----:B---3--:R-:W-:Y:S01]  /*4720*/  FADD.FTZ R36, R170, R27 ;  /* 0x0000001baa247221 */ /* 0x008fe20000010000 */
[C---:B----4-:R-:W-:Y:S02]  /*4730*/  F2FP.F16.F32.PACK_AB R170, R111.reuse, R170 ;  /* 0x000000aa6faa723e */ /* 0x050fe400000000ff */
[----:B------:R-:W2:Y:S01]  /*4740*/  MUFU.EX2 R166, R166 ;  /* 0x000000a600a67308 */ /* 0x000ea20000000800 */
[----:B------:R-:W-:-:S04]  /*4750*/  FADD.FTZ R27, R111, R36 ;  /* 0x000000246f1b7221 */ /* 0x000fc80000010000 */
[----:B-1----:R-:W-:-:S03]  /*4760*/  FADD.FTZ R38, R164, R27 ;  /* 0x0000001ba4267221 */ /* 0x002fc60000010000 */
[----:B------:R-:W1:Y:S01]  /*4770*/  MUFU.EX2 R43, R43 ;  /* 0x0000002b002b7308 */ /* 0x000e620000000800 */
[C---:B0-----:R-:W-:Y:S01]  /*4780*/  FADD.FTZ R27, R3.reuse, R38 ;  /* 0x00000026031b7221 */ /* 0x041fe20000010000 */
[----:B------:R-:W-:Y:S02]  /*4790*/  F2FP.F16.F32.PACK_AB R164, R3, R164 ;  /* 0x000000a403a4723e */ /* 0x000fe400000000ff */
[----:B-----5:R-:W-:-:S04]  /*47a0*/  FMNMX.FTZ R11, R4, R11, !PT ;  /* 0x0000000b040b7209 */ /* 0x020fc80007810000 */
[C---:B------:R-:W-:Y:S01]  /*47b0*/  FSETP.NEU.FTZ.AND P1, PT, R11.reuse, -INF , PT ;  /* 0xff8000000b00780b */ /* 0x040fe20003f3d000 */
[----:B------:R-:W-:Y:S01]  /*47c0*/  FMUL.FTZ R2, R11, R6 ;  /* 0x000000060b027220 */ /* 0x000fe20000410000 */
[----:B------:R-:W0:Y:S01]  /*47d0*/  MUFU.EX2 R33, R33 ;  /* 0x0000002100217308 */ /* 0x000e220000000800 */
[----:B--2---:R-:W-:-:S03]  /*47e0*/  FADD.FTZ R38, R166, R27 ;  /* 0x0000001ba6267221 */ /* 0x004fc60000010000 */
[----:B------:R-:W-:Y:S02]  /*47f0*/  FSEL R2, R2, RZ, P1 ;  /* 0x000000ff02027208 */ /* 0x000fe40000800000 */
[----:B------:R-:W-:Y:S01]  /*4800*/  PLOP3.LUT P1, PT, PT, PT, UP0, 0x40, 0x0 ;  /* 0x000000000000781c */ /* 0x000fe20003f2e808 */
[----:B-1----:R-:W-:Y:S01]  /*4810*/  FADD.FTZ R38, R43, R38 ;  /* 0x000000262b267221 */ /* 0x002fe20000010000 */
        /* <DEDUP_REMOVED lines=19> */
[-C--:B------:R-:W-:Y:S01]  /*4950*/  FFMA.FTZ R77, R77, R6.reuse, -R2 ;  /* 0x000000064d4d7223 */ /* 0x080fe20000010802 */
[----:B0-----:R-:W-:Y:S01]  /*4960*/  FADD.FTZ R27, R33, R38 ;  /* 0x00000026211b7221 */ /* 0x001fe20000010000 */
        /* <DEDUP_REMOVED lines=17> */
[----:B------:R-:W-:Y:S01]  /*4a80*/  FFMA.FTZ R121, R121, R6, -R2 ;  /* 0x0000000679797223 */ /* 0x000fe20000010802 */
[----:B------:R-:W-:Y:S01]  /*4a90*/  FADD.FTZ R2, R160, R27 ;  /* 0x0000001ba0027221 */ /* 0x000fe20000010000 */
[----:B------:R-:W1:Y:S01]  /*4aa0*/  MUFU.EX2 R53, R53 ;  /* 0x0000003500357308 */ /* 0x000e620000000800 */
[----:B0-----:R-:W-:Y:S01]  /*4ab0*/  FADD.FTZ R25, R49, R32 ;  /* 0x0000002031197221 */ /* 0x001fe20000010000 */
[----:B------:R-:W-:-:S02]  /*4ac0*/  F2FP.F16.F32.PACK_AB R181, R47, R0 ;  /* 0x000000002fb5723e */ /* 0x000fc400000000ff */
[----:B------:R-:W-:Y:S02]  /*4ad0*/  F2FP.F16.F32.PACK_AB R166, R43, R166 ;  /* 0x000000a62ba6723e */ /* 0x000fe400000000ff */
[----:B------:R-:W-:Y:S02]  /*4ae0*/  F2FP.F16.F32.PACK_AB R160, R160, R33 ;  /* 0x00000021a0a0723e */ /* 0x000fe400000000ff */
[----:B------:R-:W0:Y:S01]  /*4af0*/  MUFU.EX2 R10, R55 ;  /* 0x00000037000a7308 */ /* 0x000e220000000800 */
[C---:B--2---:R-:W-:Y:S01]  /*4b00*/  FADD.FTZ R34, R4.reuse, R25 ;  /* 0x0000001904227221 */ /* 0x044fe20000010000 */
[----:B------:R-:W-:-:S06]  /*4b10*/  F2FP.F16.F32.PACK_AB R183, R4, R49 ;  /* 0x0000003104b7723e */ /* 0x000fcc00000000ff */
[----:B------:R-:W2:Y:S01]  /*4b20*/  MUFU.EX2 R57, R57 ;  /* 0x0000003900397308 */ /* 0x000ea20000000800 */
[----:B-1----:R-:W-:-:S07]  /*4b30*/  FADD.FTZ R25, R53, R34 ;  /* 0x0000002235197221 */ /* 0x002fce0000010000 */
        /* <DEDUP_REMOVED lines=21> */
[----:B-1----:R-:W-:-:S07]  /*4c90*/  FADD.FTZ R27, R35, R2 ;  /* 0x00000002231b7221 */ /* 0x002fce0000010000 */
[----:B------:R-:W1:Y:S01]  /*4ca0*/  MUFU.EX2 R73, R73 ;  /* 0x0000004900497308 */ /* 0x000e620000000800 */
[C---:B0-----:R-:W-:Y:S01]  /*4cb0*/  FADD.FTZ R2, R26.reuse, R25 ;  /* 0x000000191a027221 */ /* 0x041fe20000010000 */
[----:B------:R-:W-:-:S06]  /*4cc0*/  F2FP.F16.F32.PACK_AB R169, R26, R69 ;  /* 0x000000451aa9723e */ /* 0x000fcc00000000ff */
[----:B------:R-:W0:Y:S01]  /*4cd0*/  MUFU.EX2 R31, R31 ;  /* 0x0000001f001f7308 */ /* 0x000e220000000800 */
[C---:B--2---:R-:W-:Y:S01]  /*4ce0*/  FADD.FTZ R38, R162.reuse, R27 ;  /* 0x0000001ba2267221 */ /* 0x044fe20000010000 */
[----:B------:R-:W-:-:S06]  /*4cf0*/  F2FP.F16.F32.PACK_AB R162, R162, R35 ;  /* 0x00000023a2a2723e */ /* 0x000fcc00000000ff */
[----:B------:R-:W2:Y:S01]  /*4d00*/  MUFU.EX2 R28, R75 ;  /* 0x0000004b001c7308 */ /* 0x000ea20000000800 */
[----:B-1----:R-:W-:-:S07]  /*4d10*/  FADD.FTZ R25, R73, R2 ;  /* 0x0000000249197221 */ /* 0x002fce0000010000 */
[----:B------:R-:W1:Y:S01]  /*4d20*/  MUFU.EX2 R156, R29 ;  /* 0x0000001d009c7308 */ /* 0x000e620000000800 */
[----:B0-----:R-:W-:-:S07]  /*4d30*/  FADD.FTZ R27, R31, R38 ;  /* 0x000000261f1b7221 */ /* 0x001fce0000010000 */
[----:B------:R-:W0:Y:S01]  /*4d40*/  MUFU.EX2 R77, R77 ;  /* 0x0000004d004d7308 */ /* 0x000e220000000800 */
[C---:B--2---:R-:W-:Y:S01]  /*4d50*/  FADD.FTZ R2, R28.reuse, R25 ;  /* 0x000000191c027221 */ /* 0x044fe20000010000 */
[----:B------:R-:W-:-:S06]  /*4d60*/  F2FP.F16.F32.PACK_AB R171, R28, R73 ;  /* 0x000000491cab723e */ /* 0x000fcc00000000ff */
[----:B------:R-:W2:Y:S01]  /*4d70*/  MUFU.EX2 R15, R15 ;  /* 0x0000000f000f7308 */ /* 0x000ea20000000800 */
[C---:B-1----:R-:W-:Y:S01]  /*4d80*/  FADD.FTZ R40, R156.reuse, R27 ;  /* 0x0000001b9c287221 */ /* 0x042fe20000010000 */
[----:B------:R-:W-:-:S06]  /*4d90*/  F2FP.F16.F32.PACK_AB R156, R156, R31 ;  /* 0x0000001f9c9c723e */ /* 0x000fcc00000000ff */
[----:B------:R-:W1:Y:S01]  /*4da0*/  MUFU.EX2 R30, R79 ;  /* 0x0000004f001e7308 */ /* 0x000e620000000800 */
[----:B0-----:R-:W-:-:S07]  /*4db0*/  FADD.FTZ R25, R77, R2 ;  /* 0x000000024d197221 */ /* 0x001fce0000010000 */
[----:B------:R-:W0:Y:S01]  /*4dc0*/  MUFU.EX2 R81, R81 ;  /* 0x0000005100517308 */ /* 0x000e220000000800 */
[----:B--2---:R-:W-:-:S04]  /*4dd0*/  FADD.FTZ R27, R15, R40 ;  /* 0x000000280f1b7221 */ /* 0x004fc80000010000 */
[C---:B------:R-:W-:Y:S01]  /*4de0*/  FADD.FTZ R40, R158.reuse, R27 ;  /* 0x0000001b9e287221 */ /* 0x040fe20000010000 */
[----:B------:R-:W-:Y:S02]  /*4df0*/  F2FP.F16.F32.PACK_AB R158, R158, R15 ;  /* 0x0000000f9e9e723e */ /* 0x000fe400000000ff */
        /* <DEDUP_REMOVED lines=31> */
[----:B------:R2:W3:Y:S01]  /*4ff0*/  MUFU.EX2 R0, R5 ;  /* 0x0000000500007308 */ /* 0x0004e20000000800 */
[C---:B-1----:R-:W-:Y:S01]  /*5000*/  FADD.FTZ R10, R40.reuse, R3 ;  /* 0x00000003280a7221 */ /* 0x042fe20000010000 */
[----:B------:R-:W-:-:S06]  /*5010*/  F2FP.F16.F32.PACK_AB R159, R40, R117 ;  /* 0x00000075289f723e */ /* 0x000fcc00000000ff */
[----:B------:R-:W1:Y:S01]  /*5020*/  MUFU.EX2 R113, R113 ;  /* 0x0000007100717308 */ /* 0x000e620000000800 */
[----:B0-----:R-:W-:Y:S01]  /*5030*/  FADD.FTZ R3, R115, R10 ;  /* 0x0000000a73037221 */ /* 0x001fe20000010000 */
[----:B--2---:R-:W-:-:S06]  /*5040*/  VIADD R5, R88, 0xfffffffe ;  /* 0xfffffffe58057836 */ /* 0x004fcc0000000000 */
[----:B------:R-:W0:Y:S01]  /*5050*/  MUFU.EX2 R24, R24 ;  /* 0x0000001800187308 */ /* 0x000e220000000800 */
[C---:B---3--:R-:W-:Y:S01]  /*5060*/  FADD.FTZ R10, R0.reuse, R3 ;  /* 0x00000003000a7221 */ /* 0x048fe20000010000 */
[----:B------:R-:W-:-:S06]  /*5070*/  F2FP.F16.F32.PACK_AB R153, R0, R115 ;  /* 0x000000730099723e */ /* 0x000fcc00000000ff */
[----:B------:R-:W2:Y:S01]  /*5080*/  MUFU.EX2 R4, R121 ;  /* 0x0000007900047308 */ /* 0x000ea20000000800 */
[----:B-1----:R-:W-:Y:S01]  /*5090*/  FADD.FTZ R3, R113, R10 ;  /* 0x0000000a71037221 */ /* 0x002fe20000010000 */
[C---:B0-----:R-:W-:Y:S01]  /*50a0*/  FADD.FTZ R2, R24.reuse, R15 ;  /* 0x0000000f18027221 */ /* 0x041fe20000010000 */
        /* <DEDUP_REMOVED lines=15> */
.L_x_7582:
[----:B------:R-:W-:Y:S02]  /*51a0*/  ULDC UR18, c[0x0][0x9e4] ;  /* 0x0002790000127ab9 */ /* 0x000fe40000000800 */
[----:B------:R-:W-:-:S11]  /*51b0*/  UISETP.NE.AND UP0, UPT, UR18, 0x1, UPT ;  /* 0x000000011200788c */ /* 0x000fd6000bf05270 */
[----:B------:R-:W-:Y:S02]  /*51c0*/  @UP0 ULDC.64 UR6, c[0x0][0x9e8] ;  /* 0x00027a0000060ab9 */ /* 0x000fe40000000a00 */
[----:B------:R-:W-:-:S04]  /*51d0*/  UIMAD.WIDE.U32 UR10, UR15, UR6, URZ ;  /* 0x000000060f0a72a5 */ /* 0x000fc8000f8e003f */
[----:B------:R-:W-:-:S12]  /*51e0*/  @UP0 USHF.R.U32.HI UR15, URZ, UR7, UR11 ;  /* 0x000000073f0f0299 */ /* 0x000fd8000801160b */
.L_x_7583:
[----:B------:R-:W-:-:S04]  /*51f0*/  UIMAD UR15, UR15, UR18, UR18 ;  /* 0x000000120f0f72a4 */ /* 0x000fc8000f8e0212 */
[----:B------:R-:W-:-:S04]  /*5200*/  UISETP.LT.AND UP0, UPT, UR14, UR15, UPT ;  /* 0x0000000f0e00728c */ /* 0x000fc8000bf01270 */
[----:B------:R-:W-:-:S12]  /*5210*/  USEL UR14, UR14, UR15, UP0 ;  /* 0x0000000f0e0e7287 */ /* 0x000fd80008000000 */
.L_x_7581:
[----:B------:R-:W-:Y:S01]  /*5220*/  USHF.R.S32.HI UR6, URZ, 0x1f, UR14 ;  /* 0x0000001f3f067899 */ /* 0x000fe2000801140e */
[----:B------:R-:W-:Y:S02]  /*5230*/  CS2R R150, SRZ ;  /* 0x0000000000967805 */ /* 0x000fe4000001ff00 */
[----:B------:R-:W-:Y:S02]  /*5240*/  CS2R R148, SRZ ;  /* 0x0000000000947805 */ /* 0x000fe4000001ff00 */
        /* <DEDUP_REMOVED lines=40> */
[----:B------:R-:W-:Y:S01]  /*54d0*/  IMAD.MOV.U32 R151, RZ, RZ, RZ ;  /* 0x000000ffff977224 */ /* 0x000fe200078e00ff */
[----:B------:R-:W-:Y:S01]  /*54e0*/  ULDC UR54, c[0x0][0x9e4] ;  /* 0x0002790000367ab9 */ /* 0x000fe20000000800 */
[----:B------:R-:W-:Y:S01]  /*54f0*/  ULDC UR55, c[0x0][0x9dc] ;  /* 0x0002770000377ab9 */ /* 0x000fe20000000800 */
[----:B------:R-:W-:Y:S01]  /*5500*/  ULDC UR57, c[0x0][0x9d8] ;  /* 0x0002760000397ab9 */ /* 0x000fe20000000800 */
[----:B------:R-:W-:-:S05]  /*5510*/  ULDC UR56, c[0x0][0x9e0] ;  /* 0x0002780000387ab9 */ /* 0x000fca0000000800 */
.L_x_7603:
[----:B------:R-:W-:Y:S01]  /*5520*/  ISETP.NE.AND P2, PT, RZ, UR42, PT ;  /* 0x0000002aff007c0c */ /* 0x000fe2000bf45270 */
[----:B------:R-:W-:-:S04]  /*5530*/  UISETP.NE.AND UP0, UPT, UR59, 0x1, UPT ;  /* 0x000000013b00788c */ /* 0x000fc8000bf05270 */
[----:B------:R-:W-:-:S04]  /*5540*/  USEL UR46, URZ, 0x1, UP0 ;  /* 0x000000013f2e7887 */ /* 0x000fc80008000000 */
[----:B------:R-:W-:-:S04]  /*5550*/  ULOP3.LUT UR46, UR60, UR46, URZ, 0x3c, !UPT ;  /* 0x0000002e3c2e7292 */ /* 0x000fc8000f8e3c3f */
[----:B------:R-:W-:Y:S08]  /*5560*/  @P2 BRA `(.L_x_7585) ;  /* 0x0000000000382947 */ /* 0x000ff00003800000 */
[----:B------:R-:W-:Y:S05]  /*5570*/  @!P0 BRA `(.L_x_7586) ;  /* 0x0000000000048947 */ /* 0x000fea0003800000 */
[----:B------:R-:W-:Y:S01]  /*5580*/  BPT.TRAP 0x1 ;  /* 0x000000040000795c */ /* 0x000fe20000300000 */
.L_x_7586:
        /* <DEDUP_REMOVED lines=9> */
.L_x_7587:
[----:B-1----:R-:W-:Y:S05]  /*5620*/  @P1 BRA `(.L_x_7585) ;  /* 0x0000000000081947 */ /* 0x002fea0003800000 */
[----:B------:R-:W1:Y:S02]  /*5630*/  SYNCS.PHASECHK.TRANS64.TRYWAIT P1, [UR6+0x28830], R6 ;  /* 0x02883006ff0075a7 */ /* 0x000e640008020146 */
[----:B-1----:R-:W-:Y:S05]  /*5640*/  @!P1 BRA `(.L_x_7588) ;  /* 0x00000108005c9947 */ /* 0x002fea0003800000 */
.L_x_7585:
        /* <DEDUP_REMOVED lines=48> */
.L_x_7590:
[----:B------:R-:W-:Y:S01]  /*5950*/  ULEA UR6, UR59, UR41, 0x3 ;  /* 0x000000293b067291 */ /* 0x000fe2000f8e183f */
[----:B------:R-:W-:-:S05]  /*5960*/  IMAD.U32 R6, RZ, RZ, UR60 ;  /* 0x0000003cff067e24 */ /* 0x000fca000f8e00ff */
[----:B------:R-:W-:-:S04]  /*5970*/  SHF.L.U32 R6, R6, 0x1f, RZ ;  /* 0x0000001f06067819 */ /* 0x000fc800000006ff */
[----:B------:R0:W1:Y:S01]  /*5980*/  SYNCS.PHASECHK.TRANS64.TRYWAIT P1, [UR6+0x28850], R6 ;  /* 0x02885006ff0075a7 */ /* 0x0000620008020146 */
[----:B------:R-:W-:Y:S05]  /*5990*/  @!P0 BRA `(.L_x_7591) ;  /* 0x0000000000048947 */ /* 0x000fea0003800000 */
[----:B------:R-:W-:Y:S01]  /*59a0*/  BPT.TRAP 0x1 ;  /* 0x000000040000795c */ /* 0x000fe20000300000 */
.L_x_7591:
[----:B-1----:R-:W-:Y:S05]  /*59b0*/  @P1 BRA `(.L_x_7589) ;  /* 0x0000000000081947 */ /* 0x002fea0003800000 */
[----:B------:R-:W1:Y:S02]  /*59c0*/  SYNCS.PHASECHK.TRANS64.TRYWAIT P1, [UR6+0x28850], R6 ;  /* 0x02885006ff0075a7 */ /* 0x000e640008020146 */
[----:B-1----:R-:W-:Y:S05]  /*59d0*/  @!P1 BRA `(.L_x_7592) ;  /* 0x0000010400909947 */ /* 0x002fea0003800000 */
.L_x_7589:
        /* <DEDUP_REMOVED lines=49> */
.L_x_7593:
[----:B------:R-:W-:Y:S01]  /*5cf0*/  UISETP.NE.AND UP1, UPT, UR50, URZ, UPT ;  /* 0x0000003f3200728c */ /* 0x000fe2000bf25270 */
[----:B------:R-:W-:Y:S01]  /*5d00*/  FMUL.FTZ R154, R32, UR57 ;  /* 0x00000039209a7c20 */ /* 0x000fe20008410000 */
[----:B------:R-:W-:Y:S01]  /*5d10*/  FMUL.FTZ R32, R58, UR57 ;  /* 0x000000393a207c20 */ /* 0x000fe20008410000 */
[----:B------:R-:W-:Y:S02]  /*5d20*/  VIADD R58, R17, UR37 ;  /* 0x00000025113a7c36 */ /* 0x000fe40008000000 */
[----:B------:R-:W-:Y:S01]  /*5d30*/  FMUL.FTZ R153, R29, UR57 ;  /* 0x000000391d997c20 */ /* 0x000fe20008410000 */
[----:B------:R-:W1:Y:S01]  /*5d40*/  LDC R8, c[0x0][0x2f0] ;  /* 0x0000bc00ff087b82 */ /* 0x000e620000000800 */
[----:B------:R-:W-:Y:S01]  /*5d50*/  PLOP3.LUT P1, PT, PT, PT, UP1, 0x80, 0x0 ;  /* 0x000000000000781c */ /* 0x000fe20003f2f018 */
[----:B------:R-:W-:Y:S01]  /*5d60*/  FMUL.FTZ R29, R46, UR57 ;  /* 0x000000392e1d7c20 */ /* 0x000fe20008410000 */
[----:B------:R-:W-:Y:S01]  /*5d70*/  PLOP3.LUT P2, PT, PT, PT, UP1, 0x80, 0x0 ;  /* 0x000000000000781c */ /* 0x000fe20003f4f018 */
[----:B0-----:R-:W-:Y:S01]  /*5d80*/  FMUL.FTZ R6, R24, UR57 ;  /* 0x0000003918067c20 */ /* 0x001fe20008410000 */
[----:B------:R-:W-:Y:S01]  /*5d90*/  FMUL.FTZ R24, R39, UR57 ;  /* 0x0000003927187c20 */ /* 0x000fe20008410000 */
[----:B------:R-:W-:Y:S01]  /*5da0*/  @UP1 ULDC UR7, c[0x0][0x44c] ;  /* 0x0001130000071ab9 */ /* 0x000fe20000000800 */
[----:B------:R-:W-:Y:S01]  /*5db0*/  FMUL.FTZ R39, R70, UR57 ;  /* 0x0000003946277c20 */ /* 0x000fe20008410000 */
[----:B------:R-:W0:Y:S01]  /*5dc0*/  LDC R9, c[0x0][0x288] ;  /* 0x0000a200ff097b82 */ /* 0x000e220000000800 */
[----:B------:R-:W-:Y:S01]  /*5dd0*/  FMUL.FTZ R11, R27, UR57 ;  /* 0x000000391b0b7c20 */ /* 0x000fe20008410000 */
[----:B------:R-:W-:-:S02]  /*5de0*/  IMAD.SHL.U32 R70, R5, 0x80, RZ ;  /* 0x0000008005467824 */ /* 0x000fc400078e00ff */
[----:B------:R-:W-:Y:S01]  /*5df0*/  FMUL.FTZ R27, R51, UR57 ;  /* 0x00000039331b7c20 */ /* 0x000fe20008410000 */
[----:B------:R-:W-:Y:S01]  /*5e00*/  ULEA UR6, UR45, UR41, 0x3 ;  /* 0x000000292d067291 */ /* 0x000fe2000f8e183f */
        /* <DEDUP_REMOVED lines=8> */
[----:B------:R-:W-:Y:S01]  /*5e90*/  UIADD3 UR6, UR6, 0x28840, URZ ;  /* 0x0002884006067890 */ /* 0x000fe2000fffe03f */
[----:B------:R-:W-:Y:S01]  /*5ea0*/  IADD3 R47, -R70, 0x1, RZ ;  /* 0x00000001462f7810 */ /* 0x000fe20007ffe1ff */
[----:B------:R-:W-:Y:S01]  /*5eb0*/  FMUL.FTZ R152, R28, UR57 ;  /* 0x000000391c987c20 */ /* 0x000fe20008410000 */
[----:B------:R-:W2:Y:S01]  /*5ec0*/  SHFL.IDX PT, R61, R58, RZ, 0x1c1f ;  /* 0x001c1fff3a3d7589 */ /* 0x000ea200000e0000 */
[----:B------:R-:W-:Y:S01]  /*5ed0*/  UISETP.NE.AND UP0, UPT, UR49, URZ, UPT ;  /* 0x0000003f3100728c */ /* 0x000fe2000bf05270 */
        /* <DEDUP_REMOVED lines=51> */
[----:B------:R-:W-:Y:S01]  /*6210*/  PLOP3.LUT P1, PT, PT, PT, UP0, 0x40, 0x0 ;  /* 0x000000000000781c */ /* 0x000fe20003f2e808 */
[----:B------:R-:W3:Y:S01]  /*6220*/  MUFU.TANH R6, R6 ;  /* 0x0000000600067308 */ /* 0x000ee20000002400 */
[----:B-1----:R-:W-:Y:S01]  /*6230*/  IMAD R54, R8, UR43, R55 ;  /* 0x0000002b08367c24 */ /* 0x002fe2000f8e0237 */
[----:B------:R-:W-:Y:S01]  /*6240*/  SYNCS.ARRIVE.TRANS64.RED.A1T0 RZ, [UR6], RZ ;  /* 0x000000ffffff79a7 */ /* 0x000fe20008100406 */
[----:B------:R-:W-:-:S02]  /*6250*/  ULOP3.LUT UR6, URZ, UR55, URZ, 0x33, !UPT ;  /* 0x000000373f067292 */ /* 0x000fc4000f8e333f */
[----:B0-----:R-:W-:-:S03]  /*6260*/  IMAD.IADD R54, R54, 0x1, -R9 ;  /* 0x0000000136367824 */ /* 0x001fc600078e0a09 */
[----:B------:R-:W0:Y:S01]  /*6270*/  MUFU.TANH R7, R7 ;  /* 0x0000000700077308 */ /* 0x000e220000002400 */
[C---:B------:R-:W-:Y:S02]  /*6280*/  VIADD R72, R54.reuse, UR56 ;  /* 0x0000003836487c36 */ /* 0x040fe40008000000 */
[----:B------:R-:W-:Y:S02]  /*6290*/  VIADD R74, R54, UR6 ;  /* 0x00000006364a7c36 */ /* 0x000fe40008000000 */
[--C-:B--2---:R-:W-:Y:S02]  /*62a0*/  IMAD.IADD R59, R72, 0x1, R61.reuse ;  /* 0x00000001483b7824 */ /* 0x104fe400078e023d */
[----:B------:R-:W-:Y:S01]  /*62b0*/  IMAD.IADD R60, R74, 0x1, R61 ;  /* 0x000000014a3c7824 */ /* 0x000fe200078e023d */
[----:B------:R-:W1:Y:S08]  /*62c0*/  MUFU.TANH R10, R10 ;  /* 0x0000000a000a7308 */ /* 0x000e700000002400 */
[----:B------:R-:W2:Y:S08]  /*62d0*/  MUFU.TANH R11, R11 ;  /* 0x0000000b000b7308 */ /* 0x000eb00000002400 */
        /* <DEDUP_REMOVED lines=74> */
.L_x_7596:
[----:B------:R-:W-:-:S05]  /*6780*/  IMAD.U32 R78, RZ, RZ, UR54 ;  /* 0x00000036ff4e7e24 */ /* 0x000fca000f8e00ff */
[----:B------:R-:W-:-:S13]  /*6790*/  ISETP.NE.AND P1, PT, R78, 0x1, PT ;  /* 0x000000014e00780c */ /* 0x000fda0003f25270 */
[----:B------:R-:W1:Y:S02]  /*67a0*/  @P1 LDC.64 R54, c[0x0][0x9e8] ;  /* 0x00027a00ff361b82 */ /* 0x000e640000000a00 */
[----:B-1----:R-:W-:-:S05]  /*67b0*/  @P1 IMAD.HI.U32 R54, R61, R54, RZ ;  /* 0x000000363d361227 */ /* 0x002fca00078e00ff */
[----:B------:R-:W-:-:S07]  /*67c0*/  @P1 SHF.R.U32.HI R61, RZ, R55, R54 ;  /* 0x00000037ff3d1219 */ /* 0x000fce0000011636 */
.L_x_7597:
[----:B------:R-:W-:Y:S05]  /*67d0*/  BSYNC B0 ;  /* 0x0000000000007941 */ /* 0x000fea0003800000 */
.L_x_7595:
[----:B------:R-:W-:-:S04]  /*67e0*/  IMAD R61, R61, R78, -R70 ;  /* 0x0000004e3d3d7224 */ /* 0x000fc800078e0a46 */
[----:B------:R-:W-:-:S05]  /*67f0*/  IMAD R61, R16, -0x2, R61 ;  /* 0xfffffffe103d7824 */ /* 0x000fca00078e023d */
[----:B------:R-:W-:Y:S02]  /*6800*/  VIADDMNMX R59, R61, R78, R59, PT ;  /* 0x0000004e3d3b7246 */ /* 0x000fe4000380013b */
[----:B------:R-:W-:-:S07]  /*6810*/  VIMNMX R60, R60, R61, !PT ;  /* 0x0000003d3c3c7248 */ /* 0x000fce0007fe0100 */
.L_x_7594:
[----:B------:R-:W-:Y:S01]  /*6820*/  ISETP.GT.AND P1, PT, R5, -0x1, PT ;  /* 0xffffffff0500780c */ /* 0x000fe20003f24270 */
[----:B------:R-:W1:Y:S01]  /*6830*/  SHFL.IDX PT, R87, R58, 0x1, 0x1c1f ;  /* 0x003c1f003a577f89 */ /* 0x000e6200000e0000 */
[----:B------:R-:W-:Y:S02]  /*6840*/  UISETP.NE.AND UP0, UPT, UR49, URZ, UPT ;  /* 0x0000003f3100728c */ /* 0x000fe4000bf05270 */
[C---:B------:R-:W-:Y:S02]  /*6850*/  ISETP.GT.AND P6, PT, R60.reuse, RZ, P1 ;  /* 0x000000ff3c00720c */ /* 0x040fe40000fc4270 */
[----:B------:R-:W-:Y:S02]  /*6860*/  ISETP.GT.AND P2, PT, R60, 0x1, P1 ;  /* 0x000000013c00780c */ /* 0x000fe40000f44270 */
[C---:B------:R-:W-:Y:S02]  /*6870*/  ISETP.LT.OR P6, PT, R59.reuse, 0x1, P6 ;  /* 0x000000013b00780c */ /* 0x040fe400037c1670 */
[----:B------:R-:W-:-:S02]  /*6880*/  ISETP.LT.OR P2, PT, R59, 0x2, P2 ;  /* 0x000000023b00780c */ /* 0x000fc40001741670 */
[----:B------:R-:W-:Y:S02]  /*6890*/  ISETP.GT.AND P3, PT, R60, 0x8, P1 ;  /* 0x000000083c00780c */ /* 0x000fe40000f64270 */
[----:B------:R-:W-:Y:S02]  /*68a0*/  FSEL R163, R6, -INF , !P6 ;  /* 0xff80000006a37808 */ /* 0x000fe40007000000 */
[----:B0-----:R-:W-:Y:S02]  /*68b0*/  FSEL R169, R7, -INF , !P2 ;  /* 0xff80000007a97808 */ /* 0x001fe40005000000 */
[C---:B------:R-:W-:Y:S02]  /*68c0*/  ISETP.GT.AND P5, PT, R60.reuse, 0x9, P1 ;  /* 0x000000093c00780c */ /* 0x040fe40000fa4270 */
[C---:B------:R-:W-:Y:S02]  /*68d0*/  ISETP.GT.AND P4, PT, R60.reuse, 0x10, P1 ;  /* 0x000000103c00780c */ /* 0x040fe40000f84270 */
[----:B------:R-:W-:-:S02]  /*68e0*/  ISETP.GT.AND P6, PT, R60, 0x11, P1 ;  /* 0x000000113c00780c */ /* 0x000fc40000fc4270 */
[----:B------:R-:W-:Y:S02]  /*68f0*/  ISETP.GT.AND P2, PT, R60, 0x18, P1 ;  /* 0x000000183c00780c */ /* 0x000fe40000f44270 */
[C---:B------:R-:W-:Y:S02]  /*6900*/  ISETP.LT.OR P3, PT, R59.reuse, 0x9, P3 ;  /* 0x000000093b00780c */ /* 0x040fe40001f61670 */
[C---:B------:R-:W-:Y:S02]  /*6910*/  ISETP.LT.OR P5, PT, R59.reuse, 0xa, P5 ;  /* 0x0000000a3b00780c */ /* 0x040fe40002fa1670 */
[C---:B------:R-:W-:Y:S02]  /*6920*/  ISETP.LT.OR P4, PT, R59.reuse, 0x11, P4 ;  /* 0x000000113b00780c */ /* 0x040fe40002781670 */
[C---:B------:R-:W-:Y:S02]  /*6930*/  ISETP.LT.OR P6, PT, R59.reuse, 0x12, P6 ;  /* 0x000000123b00780c */ /* 0x040fe400037c1670 */
[----:B------:R-:W-:-:S02]  /*6940*/  ISETP.LT.OR P2, PT, R59, 0x19, P2 ;  /* 0x000000193b00780c */ /* 0x000fc40001741670 */
[----:B------:R-:W-:Y:S02]  /*6950*/  FSEL R175, R152, -INF , !P3 ;  /* 0xff80000098af7808 */ /* 0x000fe40005800000 */
[----:B------:R-:W-:Y:S02]  /*6960*/  ISETP.GT.AND P3, PT, R60, 0x19, P1 ;  /* 0x000000193c00780c */ /* 0x000fe40000f64270 */
[----:B------:R-:W-:Y:S02]  /*6970*/  FSEL R183, R153, -INF , !P5 ;  /* 0xff80000099b77808 */ /* 0x000fe40006800000 */
[----:B------:R-:W-:Y:S02]  /*6980*/  FSEL R179, R154, -INF , !P4 ;  /* 0xff8000009ab37808 */ /* 0x000fe40006000000 */
[----:B------:R-:W-:Y:S02]  /*6990*/  FSEL R195, R155, -INF , !P6 ;  /* 0xff8000009bc37808 */ /* 0x000fe40007000000 */
[----:B------:R-:W-:-:S02]  /*69a0*/  FSEL R193, R156, -INF , !P2 ;  /* 0xff8000009cc17808 */ /* 0x000fc40005000000 */
[C---:B------:R-:W-:Y:S02]  /*69b0*/  ISETP.GT.AND P5, PT, R60.reuse, 0x20, P1 ;  /* 0x000000203c00780c */ /* 0x040fe40000fa4270 */
[C---:B------:R-:W-:Y:S02]  /*69c0*/  ISETP.GT.AND P4, PT, R60.reuse, 0x21, P1 ;  /* 0x000000213c00780c */ /* 0x040fe40000f84270 */
[C---:B------:R-:W-:Y:S02]  /*69d0*/  ISETP.GT.AND P6, PT, R60.reuse, 0x28, P1 ;  /* 0x000000283c00780c */ /* 0x040fe40000fc4270 */
[----:B------:R-:W-:Y:S02]  /*69e0*/  ISETP.GT.AND P2, PT, R60, 0x29, P1 ;  /* 0x000000293c00780c */ /* 0x000fe40000f44270 */
[C---:B------:R-:W-:Y:S02]  /*69f0*/  ISETP.LT.OR P3, PT, R59.reuse, 0x1a, P3 ;  /* 0x0000001a3b00780c */ /* 0x040fe40001f61670 */
[----:B------:R-:W-:-:S02]  /*6a00*/  ISETP.LT.OR P5, PT, R59, 0x21, P5 ;  /* 0x000000213b00780c */ /* 0x000fc40002fa1670 */
[C---:B------:R-:W-:Y:S02]  /*6a10*/  ISETP.LT.OR P4, PT, R59.reuse, 0x22, P4 ;  /* 0x000000223b00780c */ /* 0x040fe40002781670 */
[C---:B------:R-:W-:Y:S02]  /*6a20*/  ISETP.LT.OR P6, PT, R59.reuse, 0x29, P6 ;  /* 0x000000293b00780c */ /* 0x040fe400037c1670 */
[----:B------:R-:W-:Y:S02]  /*6a30*/  ISETP.LT.OR P2, PT, R59, 0x2a, P2 ;  /* 0x0000002a3b00780c */ /* 0x000fe40001741670 */
[----:B------:R-:W-:Y:S02]  /*6a40*/  FSEL R181, R157, -INF , !P3 ;  /* 0xff8000009db57808 */ /* 0x000fe40005800000 */
[----:B------:R-:W-:Y:S02]  /*6a50*/  ISETP.GT.AND P3, PT, R60, 0x30, P1 ;  /* 0x000000303c00780c */ /* 0x000fe40000f64270 */
        /* <DEDUP_REMOVED lines=13> */
[----:B------:R-:W-:Y:S01]  /*6b30*/  FSEL R159, R48, -INF , !P3 ;  /* 0xff800000309f7808 */ /* 0x000fe20005800000 */
[--C-:B-1----:R-:W-:Y:S01]  /*6b40*/  IMAD.IADD R48, R72, 0x1, R87.reuse ;  /* 0x0000000148307824 */ /* 0x102fe200078e0257 */
[----:B------:R-:W-:Y:S02]  /*6b50*/  ISETP.GT.AND P3, PT, R60, 0x41, P1 ;  /* 0x000000413c00780c */ /* 0x000fe40000f64270 */
[----:B------:R-:W-:Y:S02]  /*6b60*/  FSEL R85, R49, -INF , !P5 ;  /* 0xff80000031557808 */ /* 0x000fe40006800000 */
[----:B------:R-:W-:Y:S01]  /*6b70*/  FSEL R83, R50, -INF , !P4 ;  /* 0xff80000032537808 */ /* 0x000fe20006000000 */
[----:B------:R-:W-:Y:S01]  /*6b80*/  IMAD.IADD R50, R74, 0x1, R87 ;  /* 0x000000014a327824 */ /* 0x000fe200078e0257 */
        /* <DEDUP_REMOVED lines=42> */
[----:B------:R-:W-:Y:S02]  /*6e30*/  PLOP3.LUT P3, PT, PT, PT, UP0, 0x40, 0x0 ;  /* 0x000000000000781c */ /* 0x000fe40003f6e808 */
[----:B------:R-:W-:-:S02]  /*6e40*/  FSEL R57, R80, -INF , !P5 ;  /* 0xff80000050397808 */ /* 0x000fc40006800000 */
[----:B------:R-:W-:Y:S02]  /*6e50*/  FSEL R53, R66, -INF , !P4 ;  /* 0xff80000042357808 */ /* 0x000fe40006000000 */
[----:B------:R-:W-:Y:S02]  /*6e60*/  FSEL R51, R84, -INF , !P6 ;  /* 0xff80000054337808 */ /* 0x000fe40007000000 */
[----:B------:R-:W-:-:S05]  /*6e70*/  FSEL R49, R68, -INF , !P2 ;  /* 0xff80000044317808 */ /* 0x000fca0005000000 */
[----:B------:R-:W-:Y:S05]  /*6e80*/  @P3 BRA `(.L_x_7598) ;  /* 0x00000000005c3947 */ /* 0x000fea0003800000 */
        /* <DEDUP_REMOVED lines=13> */
.L_x_7600:
[----:B------:R-:W-:-:S05]  /*6f60*/  IMAD.U32 R52, RZ, RZ, UR54 ;  /* 0x00000036ff347e24 */ /* 0x000fca000f8e00ff */
[----:B------:R-:W-:-:S13]  /*6f70*/  ISETP.NE.AND P2, PT, R52, 0x1, PT ;  /* 0x000000013400780c */ /* 0x000fda0003f45270 */
[----:B------:R-:W0:Y:S02]  /*6f80*/  @P2 LDC.64 R6, c[0x0][0x9e8] ;  /* 0x00027a00ff062b82 */ /* 0x000e240000000a00 */
[----:B0-----:R-:W-:-:S05]  /*6f90*/  @P2 IMAD.HI.U32 R6, R87, R6, RZ ;  /* 0x0000000657062227 */ /* 0x001fca00078e00ff */
[----:B------:R-:W-:-:S07]  /*6fa0*/  @P2 SHF.R.U32.HI R87, RZ, R7, R6 ;  /* 0x00000007ff572219 */ /* 0x000fce0000011606 */
.L_x_7601:
[----:B------:R-:W-:Y:S05]  /*6fb0*/  BSYNC B0 ;  /* 0x0000000000007941 */ /* 0x000fea0003800000 */
.L_x_7599:
[----:B------:R-:W-:-:S04]  /*6fc0*/  IMAD R87, R87, R52, -R70 ;  /* 0x0000003457577224 */ /* 0x000fc800078e0a46 */
[----:B------:R-:W-:-:S05]  /*6fd0*/  IMAD R87, R16, -0x2, R87 ;  /* 0xfffffffe10577824 */ /* 0x000fca00078e0257 */
[----:B------:R-:W-:Y:S02]  /*6fe0*/  VIADDMNMX R48, R87, R52, R48, PT ;  /* 0x0000003457307246 */ /* 0x000fe40003800130 */
[----:B------:R-:W-:-:S07]  /*6ff0*/  VIMNMX R50, R50, R87, !PT ;  /* 0x0000005732327248 */ /* 0x000fce0007fe0100 */
.L_x_7598:
[----:B------:R-:W-:Y:S02]  /*7000*/  FMNMX.FTZ R6, R163, R3, !PT ;  /* 0x00000003a3067209 */ /* 0x000fe40007810000 */
[----:B------:R-:W-:Y:S02]  /*7010*/  ISETP.GT.AND P5, PT, R50, 0x10, P1 ;  /* 0x000000103200780c */ /* 0x000fe40000fa4270 */
[----:B------:R-:W-:Y:S02]  /*7020*/  FMNMX.FTZ R6, R169, R6, !PT ;  /* 0x00000006a9067209 */ /* 0x000fe40007810000 */
[----:B------:R-:W-:Y:S02]  /*7030*/  ISETP.LT.OR P5, PT, R48, 0x11, P5 ;  /* 0x000000113000780c */ /* 0x000fe40002fa1670 */
[----:B------:R-:W-:Y:S02]  /*7040*/  FMNMX.FTZ R6, R175, R6, !PT ;  /* 0x00000006af067209 */ /* 0x000fe40007810000 */
[----:B------:R-:W-:-:S02]  /*7050*/  FSEL R157, R15, -INF , !P5 ;  /* 0xff8000000f9d7808 */ /* 0x000fc40006800000 */
[----:B------:R-:W-:Y:S02]  /*7060*/  FMNMX.FTZ R6, R183, R6, !PT ;  /* 0x00000006b7067209 */ /* 0x000fe40007810000 */
[----:B------:R-:W-:Y:S02]  /*7070*/  ISETP.GT.AND P5, PT, R50, 0x20, P1 ;  /* 0x000000203200780c */ /* 0x000fe40000fa4270 */
[----:B------:R-:W-:Y:S02]  /*7080*/  FMNMX.FTZ R6, R179, R6, !PT ;  /* 0x00000006b3067209 */ /* 0x000fe40007810000 */
[----:B------:R-:W-:Y:S02]  /*7090*/  ISETP.LT.OR P5, PT, R48, 0x21, P5 ;  /* 0x000000213000780c */ /* 0x000fe40002fa1670 */
[----:B------:R-:W-:Y:S02]  /*70a0*/  FMNMX.FTZ R6, R195, R6, !PT ;  /* 0x00000006c3067209 */ /* 0x000fe40007810000 */
[----:B------:R-:W-:-:S02]  /*70b0*/  FSEL R171, R26, -INF , !P5 ;  /* 0xff8000001aab7808 */ /* 0x000fc40006800000 */
[----:B------:R-:W-:Y:S02]  /*70c0*/  FMNMX.FTZ R6, R193, R6, !PT ;  /* 0x00000006c1067209 */ /* 0x000fe40007810000 */
        /* <DEDUP_REMOVED lines=18> */
[----:B------:R-:W-:Y:S02]  /*71f0*/  FMNMX.FTZ R10, R197, R4, !PT ;  /* 0x00000004c50a7209 */ /* 0x000fe40007810000 */
[----:B------:R-:W-:Y:S02]  /*7200*/  FMNMX.FTZ R6, R79, R6, !PT ;  /* 0x000000064f067209 */ /* 0x000fe40007810000 */
[----:B------:R-:W-:Y:S02]  /*7210*/  ISETP.LT.OR P4, PT, R48, 0xa, P4 ;  /* 0x0000000a3000780c */ /* 0x000fe40002781670 */
[----:B------:R-:W-:Y:S02]  /*7220*/  FMNMX.FTZ R6, R77, R6, !PT ;  /* 0x000000064d067209 */ /* 0x000fe40007810000 */
[----:B------:R-:W-:-:S02]  /*7230*/  FSEL R153, R13, -INF , !P3 ;  /* 0xff8000000d997808 */ /* 0x000fc40005800000 */
[----:B------:R-:W-:Y:S02]  /*7240*/  FMNMX.FTZ R6, R75, R6, !PT ;  /* 0x000000064b067209 */ /* 0x000fe40007810000 */
[----:B------:R-:W-:Y:S02]  /*7250*/  FMNMX.FTZ R10, R87, R10, !PT ;  /* 0x0000000a570a7209 */ /* 0x000fe40007810000 */
[----:B------:R-:W-:Y:S02]  /*7260*/  FMNMX.FTZ R6, R73, R6, !PT ;  /* 0x0000000649067209 */ /* 0x000fe40007810000 */
[----:B------:R-:W-:Y:S02]  /*7270*/  ISETP.GT.AND P2, PT, R50, 0x11, P1 ;  /* 0x000000113200780c */ /* 0x000fe40000f44270 */
[----:B------:R-:W-:Y:S02]  /*7280*/  FMNMX.FTZ R6, R63, R6, !PT ;  /* 0x000000063f067209 */ /* 0x000fe40007810000 */
[----:B------:R-:W-:-:S02]  /*7290*/  FSEL R155, R12, -INF , !P4 ;  /* 0xff8000000c9b7808 */ /* 0x000fc40006000000 */
[----:B------:R-:W-:Y:S02]  /*72a0*/  FMNMX.FTZ R6, R65, R6, !PT ;  /* 0x0000000641067209 */ /* 0x000fe40007810000 */
[----:B------:R-:W-:Y:S02]  /*72b0*/  FMNMX.FTZ R10, R153, R10, !PT ;  /* 0x0000000a990a7209 */ /* 0x000fe40007810000 */
[----:B------:R-:W-:Y:S02]  /*72c0*/  FMNMX.FTZ R6, R67, R6, !PT ;  /* 0x0000000643067209 */ /* 0x000fe40007810000 */
[----:B------:R-:W-:Y:S02]  /*72d0*/  ISETP.GT.AND P3, PT, R50, 0x18, P1 ;  /* 0x000000183200780c */ /* 0x000fe40000f64270 */
[----:B------:R-:W-:Y:S02]  /*72e0*/  FMNMX.FTZ R6, R69, R6, !PT ;  /* 0x0000000645067209 */ /* 0x000fe40007810000 */
[----:B------:R-:W-:-:S02]  /*72f0*/  ISETP.LT.OR P2, PT, R48, 0x12, P2 ;  /* 0x000000123000780c */ /* 0x000fc40001741670 */
        /* <DEDUP_REMOVED lines=9> */
[----:B------:R-:W-:Y:S02]  /*7390*/  ISETP.LT.OR P4, PT, R48, 0x1a, P4 ;  /* 0x0000001a3000780c */ /* 0x000fe40002781670 */
[----:B------:R-:W-:Y:S02]  /*73a0*/  FMNMX.FTZ R6, R53, R6, !PT ;  /* 0x0000000635067209 */ /* 0x000fe40007810000 */
[----:B------:R-:W-:-:S02]  /*73b0*/  FSEL R165, R20, -INF , !P3 ;  /* 0xff80000014a57808 */ /* 0x000fc40005800000 */
[----:B------:R-:W-:Y:S02]  /*73c0*/  FMNMX.FTZ R6, R51, R6, !PT ;  /* 0x0000000633067209 */ /* 0x000fe40007810000 */
[----:B------:R-:W-:Y:S02]  /*73d0*/  ISETP.GT.AND P3, PT, R50, 0x28, P1 ;  /* 0x000000283200780c */ /* 0x000fe40000f64270 */
[----:B------:R-:W-:Y:S02]  /*73e0*/  FMNMX.FTZ R52, R49, R6, !PT ;  /* 0x0000000631347209 */ /* 0x000fe40007810000 */
[----:B------:R-:W0:Y:S01]  /*73f0*/  LDC R6, c[0x0][0x988] ;  /* 0x00026200ff067b82 */ /* 0x000e220000000800 */
[----:B------:R-:W-:Y:S02]  /*7400*/  ISETP.LT.OR P3, PT, R48, 0x29, P3 ;  /* 0x000000293000780c */ /* 0x000fe40001f61670 */
[----:B------:R-:W1:Y:S01]  /*7410*/  SHFL.BFLY PT, R7, R52, 0x2, 0x1f ;  /* 0x0c401f0034077f89 */ /* 0x000e6200000e0000 */
[----:B------:R-:W-:-:S02]  /*7420*/  ISETP.GT.AND P5, PT, R50, 0x38, P1 ;  /* 0x000000383200780c */ /* 0x000fc40000fa4270 */
[----:B------:R-:W-:Y:S02]  /*7430*/  FSEL R29, R29, -INF , !P3 ;  /* 0xff8000001d1d7808 */ /* 0x000fe40005800000 */
[----:B------:R-:W-:Y:S02]  /*7440*/  ISETP.GT.AND P3, PT, R50, 0x31, P1 ;  /* 0x000000313200780c */ /* 0x000fe40000f64270 */
[C---:B------:R-:W-:Y:S02]  /*7450*/  ISETP.LT.OR P5, PT, R48.reuse, 0x39, P5 ;  /* 0x000000393000780c */ /* 0x040fe40002fa1670 */
[----:B------:R-:W-:Y:S02]  /*7460*/  ISETP.LT.OR P3, PT, R48, 0x32, P3 ;  /* 0x000000323000780c */ /* 0x000fe40001f61670 */
[----:B-1----:R-:W-:-:S05]  /*7470*/  FMNMX.FTZ R54, R52, R7, !PT ;  /* 0x0000000734367209 */ /* 0x002fca0007810000 */
[----:B------:R-:W1:Y:S02]  /*7480*/  SHFL.BFLY PT, R7, R54, 0x1, 0x1f ;  /* 0x0c201f0036077f89 */ /* 0x000e6400000e0000 */
[----:B-1----:R-:W-:-:S04]  /*7490*/  FMNMX.FTZ R7, R54, R7, !PT ;  /* 0x0000000736077209 */ /* 0x002fc80007810000 */
[C---:B------:R-:W-:Y:S01]  /*74a0*/  FSETP.NEU.FTZ.AND P6, PT, R7.reuse, -INF , PT ;  /* 0xff8000000700780b */ /* 0x040fe20003fdd000 */
[----:B0-----:R-:W-:-:S03]  /*74b0*/  FMUL.FTZ R52, R7, R6 ;  /* 0x0000000607347220 */ /* 0x001fc60000410000 */
[----:B------:R-:W-:Y:S02]  /*74c0*/  FSEL R12, R7, RZ, P6 ;  /* 0x000000ff070c7208 */ /* 0x000fe40003000000 */
[----:B------:R-:W-:-:S05]  /*74d0*/  FSEL R52, R52, RZ, P6 ;  /* 0x000000ff34347208 */ /* 0x000fca0003000000 */
[-CC-:B------:R-:W-:Y:S01]  /*74e0*/  FFMA.FTZ R13, R163, R6.reuse, -R52.reuse ;  /* 0x00000006a30d7223 */ /* 0x180fe20000010834 */
[----:B------:R-:W-:Y:S01]  /*74f0*/  FSEL R163, R14, -INF , !P2 ;  /* 0xff8000000ea37808 */ /* 0x000fe20005000000 */
[-CC-:B------:R-:W-:Y:S01]  /*7500*/  FFMA.FTZ R180, R169, R6.reuse, -R52.reuse ;  /* 0x00000006a9b47223 */ /* 0x180fe20000010834 */
[----:B------:R-:W-:Y:S01]  /*7510*/  ISETP.GT.AND P2, PT, R50, 0x21, P1 ;  /* 0x000000213200780c */ /* 0x000fe20000f44270 */
[--C-:B------:R-:W-:Y:S01]  /*7520*/  FFMA.FTZ R182, R175, R6, -R52.reuse ;  /* 0x00000006afb67223 */ /* 0x100fe20000010834 */
[----:B------:R-:W-:Y:S01]  /*7530*/  FMNMX.FTZ R10, R163, R10, !PT ;  /* 0x0000000aa30a7209 */ /* 0x000fe20007810000 */
[-CC-:B------:R-:W-:Y:S01]  /*7540*/  FFMA.FTZ R176, R179, R6.reuse, -R52.reuse ;  /* 0x00000006b3b07223 */ /* 0x180fe20000010834 */
[----:B------:R-:W-:Y:S01]  /*7550*/  FSEL R169, R24, -INF , !P4 ;  /* 0xff80000018a97808 */ /* 0x000fe20006000000 */
[--C-:B------:R-:W-:Y:S01]  /*7560*/  FFMA.FTZ R15, R183, R6, -R52.reuse ;  /* 0x00000006b70f7223 */ /* 0x100fe20000010834 */
[----:B------:R-:W-:Y:S01]  /*7570*/  FMNMX.FTZ R10, R165, R10, !PT ;  /* 0x0000000aa50a7209 */ /* 0x000fe20007810000 */
[-CC-:B------:R-:W-:Y:S01]  /*7580*/  FFMA.FTZ R178, R193, R6.reuse, -R52.reuse ;  /* 0x00000006c1b27223 */ /* 0x180fe20000010834 */
[----:B------:R-:W-:Y:S01]  /*7590*/  ISETP.LT.OR P2, PT, R48, 0x22, P2 ;  /* 0x000000223000780c */ /* 0x000fe20001741670 */
[--C-:B------:R-:W-:Y:S01]  /*75a0*/  FFMA.FTZ R172, R177, R6, -R52.reuse ;  /* 0x00000006b1ac7223 */ /* 0x100fe20000010834 */
[----:B------:R-:W-:Y:S01]  /*75b0*/  FMNMX.FTZ R10, R169, R10, !PT ;  /* 0x0000000aa90a7209 */ /* 0x000fe20007810000 */
[-CC-:B------:R-:W-:Y:S01]  /*75c0*/  FFMA.FTZ R174, R167, R6.reuse, -R52.reuse ;  /* 0x00000006a7ae7223 */ /* 0x180fe20000010834 */
[C---:B------:R-:W-:Y:S01]  /*75d0*/  ISETP.GT.AND P4, PT, R50.reuse, 0x29, P1 ;  /* 0x000000293200780c */ /* 0x040fe20000f84270 */
[-CC-:B------:R-:W-:Y:S01]  /*75e0*/  FFMA.FTZ R168, R159, R6.reuse, -R52.reuse ;  /* 0x000000069fa87223 */ /* 0x180fe20000010834 */
[----:B------:R-:W-:Y:S01]  /*75f0*/  FSEL R175, R21, -INF , !P2 ;  /* 0xff80000015af7808 */ /* 0x000fe20005000000 */
[--C-:B------:R-:W-:Y:S01]  /*7600*/  FFMA.FTZ R21, R195, R6, -R52.reuse ;  /* 0x00000006c3157223 */ /* 0x100fe20000010834 */
[----:B------:R-:W-:Y:S01]  /*7610*/  FMNMX.FTZ R10, R171, R10, !PT ;  /* 0x0000000aab0a7209 */ /* 0x000fe20007810000 */
[-CC-:B------:R-:W-:Y:S01]  /*7620*/  FFMA.FTZ R170, R83, R6.reuse, -R52.reuse ;  /* 0x0000000653aa7223 */ /* 0x180fe20000010834 */
[----:B------:R-:W-:Y:S01]  /*7630*/  ISETP.GT.AND P2, PT, R50, 0x30, P1 ;  /* 0x000000303200780c */ /* 0x000fe20000f44270 */
[-CC-:B------:R-:W-:Y:S01]  /*7640*/  FFMA.FTZ R164, R79, R6.reuse, -R52.reuse ;  /* 0x000000064fa47223 */ /* 0x180fe20000010834 */
[C---:B------:R-:W-:Y:S01]  /*7650*/  ISETP.LT.OR P4, PT, R48.reuse, 0x2a, P4 ;  /* 0x0000002a3000780c */ /* 0x040fe20002781670 */
[--C-:B------:R-:W-:Y:S01]  /*7660*/  FFMA.FTZ R166, R75, R6, -R52.reuse ;  /* 0x000000064ba67223 */ /* 0x100fe20000010834 */
[----:B------:R-:W-:Y:S01]  /*7670*/  FMNMX.FTZ R10, R175, R10, !PT ;  /* 0x0000000aaf0a7209 */ /* 0x000fe20007810000 */
[-CC-:B------:R-:W-:Y:S01]  /*7680*/  FFMA.FTZ R154, R51, R6.reuse, -R52.reuse ;  /* 0x00000006339a7223 */ /* 0x180fe20000010834 */
[----:B------:R-:W-:Y:S01]  /*7690*/  ISETP.LT.OR P2, PT, R48, 0x31, P2 ;  /* 0x000000313000780c */ /* 0x000fe20001741670 */
[----:B------:R-:W-:Y:S01]  /*76a0*/  FADD.FTZ R51, -R12, R3 ;  /* 0x000000030c337221 */ /* 0x000fe20000010100 */
        /* <DEDUP_REMOVED lines=8> */
[C---:B------:R-:W-:Y:S01]  /*7730*/  ISETP.GT.AND P4, PT, R50.reuse, 0x39, P1 ;  /* 0x000000393200780c */ /* 0x040fe20000f84270 */
[-CC-:B------:R-:W-:Y:S01]  /*7740*/  FFMA.FTZ R162, R67, R6.reuse, -R52.reuse ;  /* 0x0000000643a27223 */ /* 0x180fe20000010834 */
[----:B------:R-:W-:Y:S01]  /*7750*/  FSEL R195, R27, -INF , !P3 ;  /* 0xff8000001bc37808 */ /* 0x000fe20005800000 */
[--C-:B------:R-:W-:Y:S01]  /*7760*/  FFMA.FTZ R27, R173, R6, -R52.reuse ;  /* 0x00000006ad1b7223 */ /* 0x100fe20000010834 */
[----:B------:R-:W-:Y:S01]  /*7770*/  FMNMX.FTZ R10, R183, R10, !PT ;  /* 0x0000000ab70a7209 */ /* 0x000fe20007810000 */
[----:B------:R-:W-:Y:S01]  /*7780*/  MUFU.EX2 R180, R180 ;  /* 0x000000b400b47308 */ /* 0x000fe20000000800 */
[----:B------:R-:W-:Y:S01]  /*7790*/  ISETP.GT.AND P2, PT, R50, 0x40, P1 ;  /* 0x000000403200780c */ /* 0x000fe20000f44270 */
[-CC-:B------:R-:W-:Y:S01]  /*77a0*/  FFMA.FTZ R158, R55, R6.reuse, -R52.reuse ;  /* 0x00000006379e7223 */ /* 0x180fe20000010834 */
[----:B------:R-:W-:Y:S01]  /*77b0*/  FSEL R193, R31, -INF , !P5 ;  /* 0xff8000001fc17808 */ /* 0x000fe20006800000 */
[-CC-:B------:R-:W-:Y:S01]  /*77c0*/  FFMA.FTZ R31, R161, R6.reuse, -R52.reuse ;  /* 0x00000006a11f7223 */ /* 0x180fe20000010834 */
[----:B------:R-:W-:Y:S01]  /*77d0*/  ISETP.LT.OR P4, PT, R48, 0x3a, P4 ;  /* 0x0000003a3000780c */ /* 0x000fe20002781670 */
[--C-:B------:R-:W-:Y:S01]  /*77e0*/  FFMA.FTZ R55, R59, R6, -R52.reuse ;  /* 0x000000063b377223 */ /* 0x100fe20000010834 */
[----:B------:R-:W-:Y:S01]  /*77f0*/  FMNMX.FTZ R10, R195, R10, !PT ;  /* 0x0000000ac30a7209 */ /* 0x000fe20007810000 */
[----:B------:R-:W-:Y:S01]  /*7800*/  MUFU.EX2 R182, R182 ;  /* 0x000000b600b67308 */ /* 0x000fe20000000800 */
[----:B------:R-:W-:Y:S01]  /*7810*/  ISETP.GT.AND P3, PT, R50, 0x41, P1 ;  /* 0x000000413200780c */ /* 0x000fe20000f64270 */
[-CC-:B------:R-:W-:Y:S01]  /*7820*/  FFMA.FTZ R160, R63, R6.reuse, -R52.reuse ;  /* 0x000000063fa07223 */ /* 0x180fe20000010834 */
[----:B------:R-:W-:Y:S01]  /*7830*/  ISETP.LT.OR P2, PT, R48, 0x41, P2 ;  /* 0x000000413000780c */ /* 0x000fe20001741670 */
        /* <DEDUP_REMOVED lines=8> */
[----:B------:R-:W-:Y:S01]  /*78c0*/  FFMA.FTZ R53, R53, R6, -R52 ;  /* 0x0000000635357223 */ /* 0x000fe20000010834 */
[----:B------:R-:W-:-:S02]  /*78d0*/  ISETP.LT.OR P3, PT, R48, 0x42, P3 ;  /* 0x000000423000780c */ /* 0x000fc40001f61670 */
[----:B------:R-:W-:Y:S01]  /*78e0*/  FMNMX.FTZ R10, R181, R10, !PT ;  /* 0x0000000ab50a7209 */ /* 0x000fe20007810000 */
[----:B------:R-:W-:Y:S01]  /*78f0*/  MUFU.EX2 R176, R176 ;  /* 0x000000b000b07308 */ /* 0x000fe20000000800 */
[----:B------:R-:W-:Y:S02]  /*7900*/  ISETP.GT.AND P4, PT, R50, 0x49, P1 ;  /* 0x000000493200780c */ /* 0x000fe40000f84270 */
[----:B------:R-:W-:Y:S02]  /*7910*/  ISETP.LT.OR P5, PT, R48, 0x49, P5 ;  /* 0x000000493000780c */ /* 0x000fe40002fa1670 */
[----:B------:R-:W-:Y:S01]  /*7920*/  FSEL R177, R33, -INF , !P3 ;  /* 0xff80000021b17808 */ /* 0x000fe20005800000 */
[----:B------:R-:W-:Y:S01]  /*7930*/  FFMA.FTZ R33, R85, R6, -R52 ;  /* 0x0000000655217223 */ /* 0x000fe20000010834 */
[----:B------:R-:W-:Y:S01]  /*7940*/  FMNMX.FTZ R10, R199, R10, !PT ;  /* 0x0000000ac70a7209 */ /* 0x000fe20007810000 */
[----:B------:R-:W-:Y:S01]  /*7950*/  MUFU.EX2 R21, R21 ;  /* 0x0000001500157308 */ /* 0x000fe20000000800 */
[----:B------:R-:W-:-:S02]  /*7960*/  ISETP.GT.AND P2, PT, R50, 0x50, P1 ;  /* 0x000000503200780c */ /* 0x000fc40000f44270 */
[----:B------:R-:W-:Y:S02]  /*7970*/  FSEL R35, R35, -INF , !P5 ;  /* 0xff80000023237808 */ /* 0x000fe40006800000 */
[----:B------:R-:W-:Y:S02]  /*7980*/  ISETP.LT.OR P4, PT, R48, 0x4a, P4 ;  /* 0x0000004a3000780c */ /* 0x000fe40002781670 */
[----:B------:R-:W-:Y:S01]  /*7990*/  FMNMX.FTZ R10, R177, R10, !PT ;  /* 0x0000000ab10a7209 */ /* 0x000fe20007810000 */
[----:B------:R-:W-:Y:S01]  /*79a0*/  MUFU.EX2 R178, R178 ;  /* 0x000000b200b27308 */ /* 0x000fe20000000800 */
[----:B------:R-:W-:Y:S02]  /*79b0*/  ISETP.GT.AND P3, PT, R50, 0x51, P1 ;  /* 0x000000513200780c */ /* 0x000fe40000f64270 */
[----:B------:R-:W-:Y:S02]  /*79c0*/  ISETP.LT.OR P2, PT, R48, 0x51, P2 ;  /* 0x000000513000780c */ /* 0x000fe40001741670 */
[----:B------:R-:W-:-:S02]  /*79d0*/  FSEL R167, R34, -INF , !P4 ;  /* 0xff80000022a77808 */ /* 0x000fc40006000000 */
[----:B------:R-:W-:Y:S01]  /*79e0*/  FMNMX.FTZ R10, R35, R10, !PT ;  /* 0x0000000a230a7209 */ /* 0x000fe20007810000 */
[----:B------:R-:W-:Y:S01]  /*79f0*/  MUFU.EX2 R25, R25 ;  /* 0x0000001900197308 */ /* 0x000fe20000000800 */
[----:B------:R-:W-:Y:S02]  /*7a00*/  ISETP.GT.AND P5, PT, R50, 0x58, P1 ;  /* 0x000000583200780c */ /* 0x000fe40000fa4270 */
[----:B------:R-:W-:Y:S02]  /*7a10*/  FSEL R37, R37, -INF , !P2 ;  /* 0xff80000025257808 */ /* 0x000fe40005000000 */
[----:B------:R-:W-:Y:S02]  /*7a20*/  ISETP.LT.OR P3, PT, R48, 0x52, P3 ;  /* 0x000000523000780c */ /* 0x000fe40001f61670 */
[----:B------:R-:W-:Y:S01]  /*7a30*/  FMNMX.FTZ R10, R167, R10, !PT ;  /* 0x0000000aa70a7209 */ /* 0x000fe20007810000 */
[----:B------:R-:W-:Y:S01]  /*7a40*/  MUFU.EX2 R172, R172 ;  /* 0x000000ac00ac7308 */ /* 0x000fe20000000800 */
[----:B------:R-:W-:-:S02]  /*7a50*/  ISETP.GT.AND P4, PT, R50, 0x59, P1 ;  /* 0x000000593200780c */ /* 0x000fc40000f84270 */
[----:B------:R-:W-:Y:S02]  /*7a60*/  ISETP.LT.OR P5, PT, R48, 0x59, P5 ;  /* 0x000000593000780c */ /* 0x000fe40002fa1670 */
[----:B------:R-:W-:Y:S02]  /*7a70*/  FSEL R161, R36, -INF , !P3 ;  /* 0xff80000024a17808 */ /* 0x000fe40005800000 */
[----:B------:R-:W-:Y:S01]  /*7a80*/  FMNMX.FTZ R10, R37, R10, !PT ;  /* 0x0000000a250a7209 */ /* 0x000fe20007810000 */
[----:B------:R-:W-:Y:S01]  /*7a90*/  MUFU.EX2 R27, R27 ;  /* 0x0000001b001b7308 */ /* 0x000fe20000000800 */
[----:B------:R-:W-:Y:S02]  /*7aa0*/  ISETP.GT.AND P2, PT, R50, 0x60, P1 ;  /* 0x000000603200780c */ /* 0x000fe40000f44270 */
[----:B------:R-:W-:Y:S01]  /*7ab0*/  FSEL R159, R39, -INF , !P5 ;  /* 0xff800000279f7808 */ /* 0x000fe20006800000 */
[----:B------:R-:W-:Y:S01]  /*7ac0*/  FFMA.FTZ R39, R81, R6, -R52 ;  /* 0x0000000651277223 */ /* 0x000fe20000010834 */
[----:B------:R-:W-:-:S02]  /*7ad0*/  ISETP.LT.OR P4, PT, R48, 0x5a, P4 ;  /* 0x0000005a3000780c */ /* 0x000fc40002781670 */
[----:B------:R-:W-:Y:S01]  /*7ae0*/  FMNMX.FTZ R10, R161, R10, !PT ;  /* 0x0000000aa10a7209 */ /* 0x000fe20007810000 */
[----:B------:R-:W-:Y:S01]  /*7af0*/  MUFU.EX2 R174, R174 ;  /* 0x000000ae00ae7308 */ /* 0x000fe20000000800 */
[----:B------:R-:W-:Y:S02]  /*7b00*/  ISETP.GT.AND P3, PT, R50, 0x61, P1 ;  /* 0x000000613200780c */ /* 0x000fe40000f64270 */
[----:B------:R-:W-:Y:S02]  /*7b10*/  ISETP.LT.OR P2, PT, R48, 0x61, P2 ;  /* 0x000000613000780c */ /* 0x000fe40001741670 */
[----:B------:R-:W-:Y:S02]  /*7b20*/  FSEL R85, R38, -INF , !P4 ;  /* 0xff80000026557808 */ /* 0x000fe40006000000 */
        /* <DEDUP_REMOVED lines=19> */
[----:B------:R-:W-:Y:S01]  /*7c60*/  FSEL R79, R43, -INF , !P4 ;  /* 0xff8000002b4f7808 */ /* 0x000fe20006000000 */
[----:B------:R-:W-:Y:S01]  /*7c70*/  FFMA.FTZ R43, R77, R6, -R52 ;  /* 0x000000064d2b7223 */ /* 0x000fe20000010834 */
        /* <DEDUP_REMOVED lines=8> */
[C---:B------:R-:W-:Y:S02]  /*7d00*/  ISETP.LT.OR P5, PT, R48.reuse, 0x79, P5 ;  /* 0x000000793000780c */ /* 0x040fe40002fa1670 */
[----:B------:R-:W-:Y:S01]  /*7d10*/  FSEL R77, R45, -INF , !P3 ;  /* 0xff8000002d4d7808 */ /* 0x000fe20005800000 */
[----:B------:R-:W-:Y:S01]  /*7d20*/  FFMA.FTZ R45, R73, R6, -R52 ;  /* 0x00000006492d7223 */ /* 0x000fe20000010834 */
[----:B------:R-:W-:Y:S01]  /*7d30*/  FMNMX.FTZ R10, R173, R10, !PT ;  /* 0x0000000aad0a7209 */ /* 0x000fe20007810000 */
[----:B------:R-:W-:Y:S01]  /*7d40*/  MUFU.EX2 R43, R43 ;  /* 0x0000002b002b7308 */ /* 0x000fe20000000800 */
[----:B------:R-:W-:-:S02]  /*7d50*/  ISETP.LT.OR P1, PT, R48, 0x7a, P1 ;  /* 0x0000007a3000780c */ /* 0x000fc40000f21670 */
[----:B------:R-:W-:Y:S02]  /*7d60*/  FSEL R201, R46, -INF , !P5 ;  /* 0xff8000002ec97808 */ /* 0x000fe40006800000 */
[----:B------:R-:W-:Y:S02]  /*7d70*/  FMNMX.FTZ R10, R77, R10, !PT ;  /* 0x0000000a4d0a7209 */ /* 0x000fe40007810000 */
[----:B------:R-:W-:Y:S01]  /*7d80*/  FSEL R75, R47, -INF , !P1 ;  /* 0xff8000002f4b7808 */ /* 0x000fe20004800000 */
[----:B------:R-:W-:Y:S01]  /*7d90*/  FFMA.FTZ R47, R65, R6, -R52 ;  /* 0x00000006412f7223 */ /* 0x000fe20000010834 */
        /* <DEDUP_REMOVED lines=14> */
[----:B------:R-:W-:-:S03]  /*7e80*/  FMUL.FTZ R10, R51, R6 ;  /* 0x00000006330a7220 */ /* 0x000fc60000410000 */
[C---:B------:R-:W-:Y:S01]  /*7e90*/  FSETP.NEU.FTZ.AND P1, PT, R11.reuse, -INF , PT ;  /* 0xff8000000b00780b */ /* 0x040fe20003f3d000 */
[----:B------:R-:W-:Y:S02]  /*7ea0*/  FMUL.FTZ R12, R11, R6 ;  /* 0x000000060b0c7220 */ /* 0x000fe40000410000 */
[----:B------:R-:W-:Y:S03]  /*7eb0*/  MUFU.EX2 R158, R158 ;  /* 0x0000009e009e7308 */ /* 0x000fe60000000800 */
[----:B------:R-:W-:-:S05]  /*7ec0*/  FSEL R12, R12, RZ, P1 ;  /* 0x000000ff0c0c7208 */ /* 0x000fca0000800000 */
[----:B------:R-:W0:Y:S01]  /*7ed0*/  MUFU.EX2 R10, R10 ;  /* 0x0000000a000a7308 */ /* 0x000e220000000800 */
[-CC-:B------:R-:W-:Y:S01]  /*7ee0*/  FFMA.FTZ R65, R175, R6.reuse, -R12.reuse ;  /* 0x00000006af417223 */ /* 0x180fe2000001080c */
[-CC-:B------:R-:W-:Y:S01]  /*7ef0*/  FFMA.FTZ R175, R29, R6.reuse, -R12.reuse ;  /* 0x000000061daf7223 */ /* 0x180fe2000001080c */
[----:B------:R-:W-:Y:S01]  /*7f00*/  FSEL R29, R11, RZ, P1 ;  /* 0x000000ff0b1d7208 */ /* 0x000fe20000800000 */
[-CC-:B------:R-:W-:Y:S01]  /*7f10*/  FFMA.FTZ R49, R197, R6.reuse, -R12.reuse ;  /* 0x00000006c5317223 */ /* 0x180fe2000001080c */
[-CC-:B------:R-:W-:Y:S01]  /*7f20*/  FFMA.FTZ R14, R87, R6.reuse, -R12.reuse ;  /* 0x00000006570e7223 */ /* 0x180fe2000001080c */
[-CC-:B------:R-:W-:Y:S01]  /*7f30*/  FFMA.FTZ R20, R153, R6.reuse, -R12.reuse ;  /* 0x0000000699147223 */ /* 0x180fe2000001080c */
[-C--:B------:R-:W-:Y:S01]  /*7f40*/  FFMA.FTZ R51, R155, R6.reuse, -R12 ;  /* 0x000000069b337223 */ /* 0x080fe2000001080c */
[----:B------:R-:W-:Y:S01]  /*7f50*/  FADD.FTZ R29, -R29, R4 ;  /* 0x000000041d1d7221 */ /* 0x000fe20000010100 */
[-CC-:B------:R-:W-:Y:S01]  /*7f60*/  FFMA.FTZ R24, R157, R6.reuse, -R12.reuse ;  /* 0x000000069d187223 */ /* 0x180fe2000001080c */
[----:B------:R-:W-:Y:S01]  /*7f70*/  MUFU.EX2 R49, R49 ;  /* 0x0000003100317308 */ /* 0x000fe20000000800 */
[-CC-:B------:R-:W-:Y:S01]  /*7f80*/  FFMA.FTZ R57, R163, R6.reuse, -R12.reuse ;  /* 0x00000006a3397223 */ /* 0x180fe2000001080c */
[-C--:B------:R-:W-:Y:S01]  /*7f90*/  FMUL.FTZ R4, R29, R6.reuse ;  /* 0x000000061d047220 */ /* 0x080fe20000410000 */
[-CC-:B------:R-:W-:Y:S01]  /*7fa0*/  FFMA.FTZ R29, R35, R6.reuse, -R12.reuse ;  /* 0x00000006231d7223 */ /* 0x180fe2000001080c */
[-CC-:B------:R-:W-:Y:S01]  /*7fb0*/  FFMA.FTZ R26, R165, R6.reuse, -R12.reuse ;  /* 0x00000006a51a7223 */ /* 0x180fe2000001080c */
[-CC-:B------:R-:W-:Y:S01]  /*7fc0*/  FFMA.FTZ R59, R169, R6.reuse, -R12.reuse ;  /* 0x00000006a93b7223 */ /* 0x180fe2000001080c */
[--C-:B------:R-:W-:Y:S01]  /*7fd0*/  FFMA.FTZ R28, R171, R6, -R12.reuse ;  /* 0x00000006ab1c7223 */ /* 0x100fe2000001080c */
[----:B0-----:R-:W-:Y:S01]  /*7fe0*/  FFMA.FTZ R35, R10, R2, R13 ;  /* 0x000000020a237223 */ /* 0x001fe2000001000d */
[----:B------:R-:W0:Y:S01]  /*7ff0*/  MUFU.EX2 R4, R4 ;  /* 0x0000000400047308 */ /* 0x000e220000000800 */
[-CC-:B------:R-:W-:Y:S01]  /*8000*/  FFMA.FTZ R30, R179, R6.reuse, -R12.reuse ;  /* 0x00000006b31e7223 */ /* 0x180fe2000001080c */
[-CC-:B------:R-:W-:Y:S01]  /*8010*/  FFMA.FTZ R169, R183, R6.reuse, -R12.reuse ;  /* 0x00000006b7a97223 */ /* 0x180fe2000001080c */
[----:B------:R-:W-:Y:S01]  /*8020*/  FADD.FTZ R35, R180, R35 ;  /* 0x00000023b4237221 */ /* 0x000fe20000010000 */
        /* <DEDUP_REMOVED lines=11> */
[--C-:B------:R-:W-:Y:S01]  /*80e0*/  FFMA.FTZ R83, R83, R6, -R12.reuse ;  /* 0x0000000653537223 */ /* 0x100fe2000001080c */
[----:B------:R-:W2:Y:S01]  /*80f0*/  MUFU.EX2 R20, R20 ;  /* 0x0000001400147308 */ /* 0x000ea20000000800 */
[----:B0-----:R-:W-:Y:S01]  /*8100*/  FFMA.FTZ R67, R4, R0, R49 ;  /* 0x0000000004437223 */ /* 0x001fe20000010031 */
[----:B------:R-:W-:Y:S01]  /*8110*/  FADD.FTZ R0, R182, R35 ;  /* 0x00000023b6007221 */ /* 0x000fe20000010000 */
[-CC-:B------:R-:W-:Y:S01]  /*8120*/  FFMA.FTZ R35, R37, R6.reuse, -R12.reuse ;  /* 0x0000000625237223 */ /* 0x180fe2000001080c */
[-CC-:B------:R-:W-:Y:S01]  /*8130*/  FFMA.FTZ R81, R81, R6.reuse, -R12.reuse ;  /* 0x0000000651517223 */ /* 0x180fe2000001080c */
[-CC-:B------:R-:W-:Y:S01]  /*8140*/  FFMA.FTZ R79, R79, R6.reuse, -R12.reuse ;  /* 0x000000064f4f7223 */ /* 0x180fe2000001080c */
[-CC-:B------:R-:W-:Y:S01]  /*8150*/  FFMA.FTZ R173, R173, R6.reuse, -R12.reuse ;  /* 0x00000006adad7223 */ /* 0x180fe2000001080c */
[-CC-:B------:R-:W-:Y:S01]  /*8160*/  FFMA.FTZ R77, R77, R6.reuse, -R12.reuse ;  /* 0x000000064d4d7223 */ /* 0x180fe2000001080c */
[----:B------:R-:W0:Y:S01]  /*8170*/  MUFU.EX2 R51, R51 ;  /* 0x0000003300337308 */ /* 0x000e220000000800 */
[----:B-1----:R-:W-:Y:S01]  /*8180*/  FADD.FTZ R67, R14, R67 ;  /* 0x000000430e437221 */ /* 0x002fe20000010000 */
[-CC-:B------:R-:W-:Y:S01]  /*8190*/  FFMA.FTZ R201, R201, R6.reuse, -R12.reuse ;  /* 0x00000006c9c97223 */ /* 0x180fe2000001080c */
[----:B------:R-:W-:-:S05]  /*81a0*/  FFMA.FTZ R12, R75, R6, -R12 ;  /* 0x000000064b0c7223 */ /* 0x000fca000001080c */
        /* <DEDUP_REMOVED lines=21> */
[----:B--2---:R-:W-:Y:S01]  /*8300*/  FADD.FTZ R2, R28, R67 ;  /* 0x000000431c027221 */ /* 0x004fe20000010000 */
[----:B------:R-:W-:-:S06]  /*8310*/  FADD.FTZ R67, R31, R0 ;  /* 0x000000001f437221 */ /* 0x000fcc0000010000 */
[----:B------:R-:W2:Y:S01]  /*8320*/  MUFU.EX2 R30, R30 ;  /* 0x0000001e001e7308 */ /* 0x000ea20000000800 */
[----:B0-----:R-:W-:-:S07]  /*8330*/  FADD.FTZ R2, R65, R2 ;  /* 0x0000000241027221 */ /* 0x001fce0000010000 */
        /* <DEDUP_REMOVED lines=69> */
.L_x_7602:
[----:B------:R-:W-:Y:S01]  /*8790*/  ULEA UR6, UR59, UR41, 0x3 ;  /* 0x000000293b067291 */ /* 0x000fe2000f8e183f */
[----:B------:R-:W-:Y:S01]  /*87a0*/  ISETP.GT.AND P1, PT, R5, UR58, PT ;  /* 0x0000003a05007c0c */ /* 0x000fe2000bf24270 */
[----:B------:R-:W-:Y:S01]  /*87b0*/  UMOV UR60, UR46 ;  /* 0x0000002e003c7c82 */ /* 0x000fe20008000000 */
[----:B------:R-:W-:Y:S01]  /*87c0*/  UMOV UR59, UR45 ;  /* 0x0000002d003b7c82 */ /* 0x000fe20008000000 */
[----:B------:R-:W-:Y:S01]  /*87d0*/  UIADD3 UR6, UR6, 0x28860, URZ ;  /* 0x0002886006067890 */ /* 0x000fe2000fffe03f */
[----:B------:R-:W-:Y:S01]  /*87e0*/  F2FP.F16.F32.PACK_AB R154, R3, R154 ;  /* 0x0000009a039a723e */ /* 0x000fe200000000ff */
[-C--:B------:R-:W-:Y:S01]  /*87f0*/  FMUL.FTZ R90, R90, R4.reuse ;  /* 0x000000045a5a7220 */ /* 0x080fe20000410000 */
[-C--:B------:R-:W-:Y:S01]  /*8800*/  FMUL.FTZ R91, R91, R4.reuse ;  /* 0x000000045b5b7220 */ /* 0x080fe20000410000 */
[----:B------:R-:W-:Y:S01]  /*8810*/  UPRMT UR6, UR40, 0x654, UR6 ;  /* 0x0000065428067896 */ /* 0x000fe20008000006 */
        /* <DEDUP_REMOVED lines=32> */
[-C--:B------:R-:W-:Y:S01]  /*8a20*/  FMUL.FTZ R88, R88, R10.reuse ;  /* 0x0000000a58587220 */ /* 0x080fe20000410000 */
[----:B------:R-:W-:Y:S01]  /*8a30*/  F2FP.F16.F32.PACK_AB R181, R14, R49 ;  /* 0x000000310eb5723e */ /* 0x000fe200000000ff */
[----:B------:R-:W-:Y:S01]  /*8a40*/  FMUL.FTZ R89, R89, R10 ;  /* 0x0000000a59597220 */ /* 0x000fe20000410000 */
        /* <DEDUP_REMOVED lines=17> */
[-C--:B------:R-:W-:Y:S01]  /*8b60*/  FMUL.FTZ R108, R108, R10.reuse ;  /* 0x0000000a6c6c7220 */ /* 0x080fe20000410000 */
        /* <DEDUP_REMOVED lines=37> */
[-C--:B------:R-:W-:Y:S01]  /*8dc0*/  FMUL.FTZ R145, R145, R10.reuse ;  /* 0x0000000a91917220 */ /* 0x080fe20000410000 */
[----:B------:R-:W-:Y:S01]  /*8dd0*/  F2FP.F16.F32.PACK_AB R155, R12, R155 ;  /* 0x0000009b0c9b723e */ /* 0x000fe200000000ff */
[-C--:B------:R-:W-:Y:S01]  /*8de0*/  FMUL.FTZ R148, R148, R10.reuse ;  /* 0x0000000a94947220 */ /* 0x080fe20000410000 */
[----:B------:R-:W-:Y:S01]  /*8df0*/  FMUL.FTZ R149, R149, R10 ;  /* 0x0000000a95957220 */ /* 0x000fe20000410000 */
[----:B------:R-:W-:-:S02]  /*8e00*/  VIADD R5, R5, 0xffffffff ;  /* 0xffffffff05057836 */ /* 0x000fc40000000000 */
[----:B------:R-:W-:Y:S02]  /*8e10*/  IMAD.MOV.U32 R4, RZ, RZ, R11 ;  /* 0x000000ffff047224 */ /* 0x000fe400078e000b */
[----:B------:R-:W-:Y:S01]  /*8e20*/  IMAD.MOV.U32 R3, RZ, RZ, R7 ;  /* 0x000000ffff037224 */ /* 0x000fe200078e0007 */
[----:B------:R-:W-:Y:S06]  /*8e30*/  @P1 BRA `(.L_x_7603) ;  /* 0xffffffc400b81947 */ /* 0x000fec000383ffff */
.L_x_7584:
[----:B------:R-:W-:Y:S01]  /*8e40*/  UISETP.NE.AND UP1, UPT, UR50, URZ, UPT ;  /* 0x0000003f3200728c */ /* 0x000fe2000bf25270 */
[----:B------:R-:W-:Y:S01]  /*8e50*/  IADD3 R9, -R9, 0x1, RZ ;  /* 0x0000000109097810 */ /* 0x000fe20007ffe1ff */
[----:B------:R-:W-:Y:S02]  /*8e60*/  UISETP.NE.AND UP0, UPT, UR49, URZ, UPT ;  /* 0x0000003f3100728c */ /* 0x000fe4000bf05270 */
[----:B------:R-:W-:Y:S02]  /*8e70*/  UIADD3 UR10, UR37, 0x7f, URZ ;  /* 0x0000007f250a7890 */ /* 0x000fe4000fffe03f */
[----:B------:R-:W-:Y:S02]  /*8e80*/  IMAD R3, R8, UR43, R9 ;  /* 0x0000002b08037c24 */ /* 0x000fe4000f8e0209 */
[----:B------:R-:W-:-:S03]  /*8e90*/  PLOP3.LUT P1, PT, PT, PT, UP0, 0x40, 0x0 ;  /* 0x000000000000781c */ /* 0x000fc60003f2e808 */
[----:B------:R-:W-:Y:S01]  /*8ea0*/  @UP1 ULDC UR6, c[0x0][0x44c] ;  /* 0x0001130000061ab9 */ /* 0x000fe20000000800 */
[----:B------:R-:W-:Y:S01]  /*8eb0*/  @UP1 ULDC UR11, c[0x0][0x450] ;  /* 0x00011400000b1ab9 */ /* 0x000fe20000000800 */
[----:B------:R-:W-:-:S04]  /*8ec0*/  UIMAD.WIDE.U32 UR6, UR10, UR6, URZ ;  /* 0x000000060a0672a5 */ /* 0x000fc8000f8e003f */
[----:B------:R-:W-:-:S06]  /*8ed0*/  @UP1 USHF.R.U32.HI UR10, URZ, UR11, UR7 ;  /* 0x0000000b3f0a1299 */ /* 0x000fcc0008011607 */
[----:B------:R-:W-:-:S04]  /*8ee0*/  VIADD R3, R3, UR10 ;  /* 0x0000000a03037c36 */ /* 0x000fc80008000000 */
[----:B------:R-:W-:Y:S01]  /*8ef0*/  VIADD R4, R3, -UR55 ;  /* 0x8000003703047c36 */ /* 0x000fe20008000000 */
[----:B------:R-:W-:Y:S06]  /*8f00*/  @P1 BRA `(.L_x_7604) ;  /* 0x0000000000441947 */ /* 0x000fec0003800000 */
        /* <DEDUP_REMOVED lines=10> */
.L_x_7605:
[----:B------:R-:W0:Y:S02]  /*8fb0*/  LDC R10, c[0x0][0x9e4] ;  /* 0x00027900ff0a7b82 */ /* 0x000e240000000800 */
[----:B0-----:R-:W-:-:S13]  /*8fc0*/  ISETP.NE.AND P1, PT, R10, 0x1, PT ;  /* 0x000000010a00780c */ /* 0x001fda0003f25270 */
[----:B------:R-:W0:Y:S02]  /*8fd0*/  @P1 LDC.64 R8, c[0x0][0x9e8] ;  /* 0x00027a00ff081b82 */ /* 0x000e240000000a00 */
[----:B0-----:R-:W-:-:S05]  /*8fe0*/  @P1 IMAD.HI.U32 R8, R3, R8, RZ ;  /* 0x0000000803081227 */ /* 0x001fca00078e00ff */
[----:B------:R-:W-:-:S07]  /*8ff0*/  @P1 SHF.R.U32.HI R3, RZ, R9, R8 ;  /* 0x00000009ff031219 */ /* 0x000fce0000011608 */
.L_x_7606:
[----:B------:R-:W-:-:S05]  /*9000*/  IMAD R3, R3, R10, RZ ;  /* 0x0000000a03037224 */ /* 0x000fca00078e02ff */
[----:B------:R-:W-:-:S07]  /*9010*/  VIMNMX R4, R4, R3, !PT ;  /* 0x0000000304047248 */ /* 0x000fce0007fe0100 */
.L_x_7604:
[----:B------:R-:W-:-:S05]  /*9020*/  VIADD R4, R4, 0x7f ;  /* 0x0000007f04047836 */ /* 0x000fca0000000000 */
[----:B------:R-:W-:-:S04]  /*9030*/  SHF.R.S32.HI R3, RZ, 0x1f, R4 ;  /* 0x0000001fff037819 */ /* 0x000fc80000011404 */
[----:B------:R-:W-:-:S04]  /*9040*/  LEA.HI R3, R3, R4, RZ, 0x7 ;  /* 0x0000000403037211 */ /* 0x000fc800078f38ff */
[----:B------:R-:W-:-:S04]  /*9050*/  SHF.R.S32.HI R3, RZ, 0x7, R3 ;  /* 0x00000007ff037819 */ /* 0x000fc80000011403 */
[----:B------:R-:W-:-:S04]  /*9060*/  VIMNMX R4, R3, UR39, !PT ;  /* 0x0000002703047c48 */ /* 0x000fc8000ffe0100 */
[----:B------:R-:W-:-:S13]  /*9070*/  ISETP.GE.AND P1, PT, R5, R4, PT ;  /* 0x000000040500720c */ /* 0x000fda0003f26270 */
[----:B------:R-:W-:Y:S05]  /*9080*/  @!P1 BRA `(.L_x_7607) ;  /* 0x0000002800109947 */ /* 0x000fea0003800000 */
[----:B------:R-:W-:Y:S01]  /*9090*/  IMAD.MOV.U32 R10, RZ, RZ, R11 ;  /* 0x000000ffff0a7224 */ /* 0x000fe200078e000b */
[----:B------:R-:W-:Y:S01]  /*90a0*/  UMOV UR56, UR46 ;  /* 0x0000002e00387c82 */ /* 0x000fe20008000000 */
[----:B------:R-:W-:Y:S01]  /*90b0*/  IMAD.MOV.U32 R8, RZ, RZ, R7 ;  /* 0x000000ffff087224 */ /* 0x000fe200078e0007 */
[----:B------:R-:W-:Y:S01]  /*90c0*/  UMOV UR55, UR45 ;  /* 0x0000002d00377c82 */ /* 0x000fe20008000000 */
[----:B------:R-:W-:-:S05]  /*90d0*/  ULDC UR54, c[0x0][0x9d8] ;  /* 0x0002760000367ab9 */ /* 0x000fca0000000800 */
.L_x_7618:
[----:B------:R-:W-:Y:S01]  /*90e0*/  ISETP.NE.AND P2, PT, RZ, UR42, PT ;  /* 0x0000002aff007c0c */ /* 0x000fe2000bf45270 */
[----:B------:R-:W-:-:S04]  /*90f0*/  UISETP.NE.AND UP0, UPT, UR55, 0x1, UPT ;  /* 0x000000013700788c */ /* 0x000fc8000bf05270 */
[----:B------:R-:W-:-:S04]  /*9100*/  USEL UR46, URZ, 0x1, UP0 ;  /* 0x000000013f2e7887 */ /* 0x000fc80008000000 */
[----:B------:R-:W-:-:S04]  /*9110*/  ULOP3.LUT UR46, UR56, UR46, URZ, 0x3c, !UPT ;  /* 0x0000002e382e7292 */ /* 0x000fc8000f8e3c3f */
[----:B------:R-:W-:Y:S08]  /*9120*/  @P2 BRA `(.L_x_7608) ;  /* 0x0000000000382947 */ /* 0x000ff00003800000 */
[----:B------:R-:W-:Y:S05]  /*9130*/  @!P0 BRA `(.L_x_7609) ;  /* 0x0000000000048947 */ /* 0x000fea0003800000 */
[----:B------:R-:W-:Y:S01]  /*9140*/  BPT.TRAP 0x1 ;  /* 0x000000040000795c */ /* 0x000fe20000300000 */
.L_x_7609:
        /* <DEDUP_REMOVED lines=9> */
.L_x_7610:
[----:B-1----:R-:W-:Y:S05]  /*91e0*/  @P1 BRA `(.L_x_7608) ;  /* 0x0000000000081947 */ /* 0x002fea0003800000 */
[----:B------:R-:W1:Y:S02]  /*91f0*/  SYNCS.PHASECHK.TRANS64.TRYWAIT P1, [UR6+0x28830], R3 ;  /* 0x02883003ff0075a7 */ /* 0x000e640008020146 */
[----:B-1----:R-:W-:Y:S05]  /*9200*/  @!P1 BRA `(.L_x_7611) ;  /* 0x000000cc009c9947 */ /* 0x002fea0003800000 */
.L_x_7608:
        /* <DEDUP_REMOVED lines=48> */
.L_x_7613:
[----:B------:R-:W-:Y:S01]  /*9510*/  ULEA UR6, UR55, UR41, 0x3 ;  /* 0x0000002937067291 */ /* 0x000fe2000f8e183f */
[----:B------:R-:W-:-:S05]  /*9520*/  IMAD.U32 R3, RZ, RZ, UR56 ;  /* 0x00000038ff037e24 */ /* 0x000fca000f8e00ff */
[----:B------:R-:W-:-:S04]  /*9530*/  SHF.L.U32 R3, R3, 0x1f, RZ ;  /* 0x0000001f03037819 */ /* 0x000fc800000006ff */
[----:B------:R0:W1:Y:S01]  /*9540*/  SYNCS.PHASECHK.TRANS64.TRYWAIT P1, [UR6+0x28850], R3 ;  /* 0x02885003ff0075a7 */ /* 0x0000620008020146 */
[----:B------:R-:W-:Y:S05]  /*9550*/  @!P0 BRA `(.L_x_7614) ;  /* 0x0000000000048947 */ /* 0x000fea0003800000 */
[----:B------:R-:W-:Y:S01]  /*9560*/  BPT.TRAP 0x1 ;  /* 0x000000040000795c */ /* 0x000fe20000300000 */
.L_x_7614:
[----:B-1----:R-:W-:Y:S05]  /*9570*/  @P1 BRA `(.L_x_7612) ;  /* 0x0000000000081947 */ /* 0x002fea0003800000 */
[----:B------:R-:W1:Y:S02]  /*9580*/  SYNCS.PHASECHK.TRANS64.TRYWAIT P1, [UR6+0x28850], R3 ;  /* 0x02885003ff0075a7 */ /* 0x000e640008020146 */
[----:B-1----:R-:W-:Y:S05]  /*9590*/  @!P1 BRA `(.L_x_7615) ;  /* 0x000000c800d09947 */ /* 0x002fea0003800000 */
.L_x_7612:
        /* <DEDUP_REMOVED lines=49> */
.L_x_7616:
[----:B------:R-:W-:Y:S01]  /*98b0*/  FMUL.FTZ R153, R24, UR54 ;  /* 0x0000003618997c20 */ /* 0x000fe20008410000 */
[----:B------:R-:W-:Y:S01]  /*98c0*/  FMUL.FTZ R155, R25, UR54 ;  /* 0x00000036199b7c20 */ /* 0x000fe20008410000 */
[----:B------:R-:W-:Y:S01]  /*98d0*/  FMUL.FTZ R157, R28, UR54 ;  /* 0x000000361c9d7c20 */ /* 0x000fe20008410000 */
[----:B0-----:R-:W-:Y:S01]  /*98e0*/  FMUL.FTZ R3, R26, UR54 ;  /* 0x000000361a037c20 */ /* 0x001fe20008410000 */
        /* <DEDUP_REMOVED lines=188> */
[----:B------:R-:W0:Y:S03]  /*a4b0*/  LDC R6, c[0x0][0x988] ;  /* 0x00026200ff067b82 */ /* 0x000e260000000800 */
[----:B------:R-:W3:Y:S02]  /*a4c0*/  SHFL.BFLY PT, R7, R14, 0x2, 0x1f ;  /* 0x0c401f000e077f89 */ /* 0x000ee400000e0000 */
[----:B------:R-:W4:Y:S01]  /*a4d0*/  MUFU.TANH R85, R85 ;  /* 0x0000005500557308 */ /* 0x000f220000002400 */
[----:B-1----:R-:W-:-:S04]  /*a4e0*/  FMNMX.FTZ R12, R79, R12, !PT ;  /* 0x0000000c4f0c7209 */ /* 0x002fc80007810000 */
[----:B--2---:R-:W-:-:S04]  /*a4f0*/  FMNMX.FTZ R12, R83, R12, !PT ;  /* 0x0000000c530c7209 */ /* 0x004fc80007810000 */
[----:B----4-:R-:W-:-:S05]  /*a500*/  FMNMX.FTZ R12, R85, R12, !PT ;  /* 0x0000000c550c7209 */ /* 0x010fca0007810000 */
[----:B------:R-:W1:Y:S01]  /*a510*/  SHFL.BFLY PT, R11, R12, 0x2, 0x1f ;  /* 0x0c401f000c0b7f89 */ /* 0x000e6200000e0000 */
[----:B---3--:R-:W-:-:S05]  /*a520*/  FMNMX.FTZ R20, R14, R7, !PT ;  /* 0x000000070e147209 */ /* 0x008fca0007810000 */
[----:B------:R-:W2:Y:S01]  /*a530*/  SHFL.BFLY PT, R7, R20, 0x1, 0x1f ;  /* 0x0c201f0014077f89 */ /* 0x000ea200000e0000 */
[----:B-1----:R-:W-:-:S05]  /*a540*/  FMNMX.FTZ R24, R12, R11, !PT ;  /* 0x0000000b0c187209 */ /* 0x002fca0007810000 */
[----:B------:R-:W1:Y:S01]  /*a550*/  SHFL.BFLY PT, R11, R24, 0x1, 0x1f ;  /* 0x0c201f00180b7f89 */ /* 0x000e6200000e0000 */
[----:B--2---:R-:W-:-:S05]  /*a560*/  FMNMX.FTZ R7, R20, R7, !PT ;  /* 0x0000000714077209 */ /* 0x004fca0007810000 */
[C---:B------:R-:W-:Y:S01]  /*a570*/  FADD.FTZ R47, -R7.reuse, R8 ;  /* 0x00000008072f7221 */ /* 0x040fe20000010100 */
[----:B0-----:R-:W-:-:S03]  /*a580*/  FMUL.FTZ R8, R7, R6 ;  /* 0x0000000607087220 */ /* 0x001fc60000410000 */
        /* <DEDUP_REMOVED lines=14> */
[----:B-1----:R-:W-:Y:S01]  /*a670*/  FMNMX.FTZ R11, R24, R11, !PT ;  /* 0x0000000b180b7209 */ /* 0x002fe20007810000 */
        /* <DEDUP_REMOVED lines=19> */
[C---:B------:R-:W-:Y:S01]  /*a7b0*/  FADD.FTZ R47, -R11.reuse, R10 ;  /* 0x0000000a0b2f7221 */ /* 0x040fe20000010100 */
[-C--:B------:R-:W-:Y:S01]  /*a7c0*/  FMUL.FTZ R8, R11, R6.reuse ;  /* 0x000000060b087220 */ /* 0x080fe20000410000 */
[----:B------:R-:W-:Y:S02]  /*a7d0*/  MUFU.EX2 R49, R49 ;  /* 0x0000003100317308 */ /* 0x000fe40000000800 */
[-C--:B------:R-:W-:Y:S01]  /*a7e0*/  FMUL.FTZ R47, R47, R6.reuse ;  /* 0x000000062f2f7220 */ /* 0x080fe20000410000 */
        /* <DEDUP_REMOVED lines=32> */
[----:B------:R-:W-:-:S05]  /*a9f0*/  FFMA.FTZ R83, R83, R6, -R8 ;  /* 0x0000000653537223 */ /* 0x000fca0000010808 */
[----:B------:R-:W2:Y:S01]  /*aa00*/  MUFU.EX2 R181, R181 ;  /* 0x000000b500b57308 */ /* 0x000ea20000000800 */
[----:B-1----:R-:W-:-:S07]  /*aa10*/  FFMA.FTZ R0, R47, R0, R10 ;  /* 0x000000002f007223 */ /* 0x002fce000001000a */
        /* <DEDUP_REMOVED lines=128> */
.L_x_7617:
[----:B------:R-:W-:Y:S01]  /*b220*/  ULEA UR6, UR55, UR41, 0x3 ;  /* 0x0000002937067291 */ /* 0x000fe2000f8e183f */
[----:B------:R-:W-:Y:S01]  /*b230*/  ISETP.GT.AND P1, PT, R5, R4, PT ;  /* 0x000000040500720c */ /* 0x000fe20003f24270 */
[----:B------:R-:W-:Y:S01]  /*b240*/  UMOV UR56, UR46 ;  /* 0x0000002e00387c82 */ /* 0x000fe20008000000 */
[----:B------:R-:W-:Y:S01]  /*b250*/  UMOV UR55, UR45 ;  /* 0x0000002d00377c82 */ /* 0x000fe20008000000 */
[----:B------:R-:W-:Y:S01]  /*b260*/  UIADD3 UR6, UR6, 0x28860, URZ ;  /* 0x0002886006067890 */ /* 0x000fe2000fffe03f */
[----:B------:R-:W-:Y:S01]  /*b270*/  F2FP.F16.F32.PACK_AB R176, R155, R176 ;  /* 0x000000b09bb0723e */ /* 0x000fe200000000ff */
[-C--:B------:R-:W-:Y:S01]  /*b280*/  FMUL.FTZ R88, R88, R49.reuse ;  /* 0x0000003158587220 */ /* 0x080fe20000410000 */
[----:B------:R-:W-:Y:S01]  /*b290*/  F2FP.F16.F32.PACK_AB R181, R181, R10 ;  /* 0x0000000ab5b5723e */ /* 0x000fe200000000ff */
[----:B------:R-:W-:Y:S01]  /*b2a0*/  UPRMT UR6, UR40, 0x654, UR6 ;  /* 0x0000065428067896 */ /* 0x000fe20008000006 */
        /* <DEDUP_REMOVED lines=61> */
[----:B------:R-:W-:Y:S01]  /*b680*/  FMUL.FTZ R149, R149, R49 ;  /* 0x0000003195957220 */ /* 0x000fe20000410000 */
[----:B------:R-:W-:-:S02]  /*b690*/  VIADD R5, R5, 0xffffffff ;  /* 0xffffffff05057836 */ /* 0x000fc40000000000 */
        /* <DEDUP_REMOVED lines=32> */
[----:B------:R-:W-:-:S02]  /*b8a0*/  IMAD.MOV.U32 R10, RZ, RZ, R11 ;  /* 0x000000ffff0a7224 */ /* 0x000fc400078e000b */
[----:B------:R-:W-:Y:S01]  /*b8b0*/  IMAD.MOV.U32 R8, RZ, RZ, R7 ;  /* 0x000000ffff087224 */ /* 0x000fe200078e0007 */
[----:B------:R-:W-:Y:S06]  /*b8c0*/  @P1 BRA `(.L_x_7618) ;  /* 0xffffffd800041947 */ /* 0x000fec000383ffff */
.L_x_7607:
        /* <DEDUP_REMOVED lines=10> */
[----:B------:R-:W-:-:S05]  /*b970*/  ULDC UR55, c[0x0][0x9e0] ;  /* 0x0002780000377ab9 */ /* 0x000fca0000000800 */
.L_x_7638:
[----:B------:R-:W-:Y:S01]  /*b980*/  UIADD3 UR45, UR59, 0x1, URZ ;  /* 0x000000013b2d7890 */ /* 0x000fe2000fffe03f */
[----:B------:R-:W-:-:S03]  /*b990*/  ISETP.NE.AND P2, PT, RZ, UR42, PT ;  /* 0x0000002aff007c0c */ /* 0x000fc6000bf45270 */
[----:B------:R-:W-:-:S04]  /*b9a0*/  UISETP.NE.AND UP0, UPT, UR45, 0x2, UPT ;  /* 0x000000022d00788c */ /* 0x000fc8000bf05270 */
[----:B------:R-:W-:Y:S02]  /*b9b0*/  USEL UR46, URZ, 0x1, UP0 ;  /* 0x000000013f2e7887 */ /* 0x000fe40008000000 */
[----:B------:R-:W-:Y:S02]  /*b9c0*/  USEL UR45, UR45, URZ, UP0 ;  /* 0x0000003f2d2d7287 */ /* 0x000fe40008000000 */
[----:B------:R-:W-:Y:S02]  /*b9d0*/  ULOP3.LUT UR46, UR60, UR46, URZ, 0x3c, !UPT ;  /* 0x0000002e3c2e7292 */ /* 0x000fe4000f8e3c3f */
[----:B------:R-:W-:Y:S10]  /*b9e0*/  @P2 BRA `(.L_x_7620) ;  /* 0x00000000002c2947 */ /* 0x000ff40003800000 */
[----:B------:R-:W-:Y:S05]  /*b9f0*/  @!P0 BRA `(.L_x_7621) ;  /* 0x0000000000048947 */ /* 0x000fea0003800000 */
[----:B------:R-:W-:Y:S01]  /*ba00*/  BPT.TRAP 0x1 ;  /* 0x000000040000795c */ /* 0x000fe20000300000 */
.L_x_7621:
[----:B------:R-:W-:Y:S01]  /*ba10*/  ULEA UR6, UR45, UR41, 0x3 ;  /* 0x000000292d067291 */ /* 0x000fe2000f8e183f */
[----:B------:R-:W-:-:S05]  /*ba20*/  IMAD.U32 R6, RZ, RZ, UR46 ;  /* 0x0000002eff067e24 */ /* 0x000fca000f8e00ff */
[----:B------:R-:W-:-:S04]  /*ba30*/  SHF.L.U32 R6, R6, 0x1f, RZ ;  /* 0x0000001f06067819 */ /* 0x000fc800000006ff */
[----:B------:R0:W1:Y:S01]  /*ba40*/  SYNCS.PHASECHK.TRANS64.TRYWAIT P1, [UR6+0x28830], R6 ;  /* 0x02883006ff0075a7 */ /* 0x0000620008020146 */
[----:B------:R-:W-:Y:S05]  /*ba50*/  @!P0 BRA `(.L_x_7622) ;  /* 0x0000000000048947 */ /* 0x000fea0003800000 */
[----:B------:R-:W-:Y:S01]  /*ba60*/  BPT.TRAP 0x1 ;  /* 0x000000040000795c */ /* 0x000fe20000300000 */
.L_x_7622:
[----:B-1----:R-:W-:Y:S05]  /*ba70*/  @P1 BRA `(.L_x_7620) ;  /* 0x0000000000081947 */ /* 0x002fea0003800000 */
[----:B------:R-:W1:Y:S02]  /*ba80*/  SYNCS.PHASECHK.TRANS64.TRYWAIT P1, [UR6+0x28830], R6 ;  /* 0x02883006ff0075a7 */ /* 0x000e640008020146 */
[----:B-1----:R-:W-:Y:S05]  /*ba90*/  @!P1 BRA `(.L_x_7623) ;  /* 0x000000a400a89947 */ /* 0x002fea0003800000 */
.L_x_7620:
[----:B01----:R-:W-:Y:S01]  /*baa0*/  VIADD R6, R23, 0x8 ;  /* 0x0000000817067836 */ /* 0x003fe20000000000 */
[----:B------:R-:W-:Y:S01]  /*bab0*/  ULEA UR34, UR45, UR51, 0xb ;  /* 0x000000332d227291 */ /* 0x000fe2000f8e583f */
[----:B------:R-:W-:Y:S01]  /*bac0*/  UMOV UR35, 0x40000040 ;  /* 0x4000004000237882 */ /* 0x000fe20000000000 */
[----:B------:R-:W-:Y:S02]  /*bad0*/  UMOV UR7, 0x40000040 ;  /* 0x4000004000077882 */ /* 0x000fe40000000000 */
[----:B------:R0:W-:Y:S01]  /*bae0*/  BAR.SYNC.DEFER_BLOCKING R6, 0x100 ;  /* 0x000400060000751d */ /* 0x0001e20000010000 */
[----:B------:R-:W-:Y:S02]  /*baf0*/  UIADD3 UR6, UR34, 0x2, URZ ;  /* 0x0000000222067890 */ /* 0x000fe4000fffe03f */
[----:B------:R-:W-:Y:S02]  /*bb00*/  UIADD3 UR10, UR34, 0x4, URZ ;  /* 0x00000004220a7890 */ /* 0x000fe4000fffe03f */
[----:B------:R-:W-:Y:S01]  /*bb10*/  UIADD3 UR14, UR34, 0x6, URZ ;  /* 0x00000006220e7890 */ /* 0x000fe2000fffe03f */
[----:B------:R-:W-:Y:S01]  /*bb20*/  UMOV UR11, 0x40000040 ;  /* 0x40000040000b7882 */ /* 0x000fe20000000000 */
        /* <DEDUP_REMOVED lines=36> */
.L_x_7625:
[----:B------:R-:W-:Y:S01]  /*bd70*/  ULEA UR6, UR59, UR41, 0x3 ;  /* 0x000000293b067291 */ /* 0x000fe2000f8e183f */
[----:B------:R-:W-:-:S05]  /*bd80*/  IMAD.U32 R6, RZ, RZ, UR60 ;  /* 0x0000003cff067e24 */ /* 0x000fca000f8e00ff */
[----:B------:R-:W-:-:S04]  /*bd90*/  SHF.L.U32 R6, R6, 0x1f, RZ ;  /* 0x0000001f06067819 */ /* 0x000fc800000006ff */
[----:B------:R0:W1:Y:S01]  /*bda0*/  SYNCS.PHASECHK.TRANS64.TRYWAIT P1, [UR6+0x28850], R6 ;  /* 0x02885006ff0075a7 */ /* 0x0000620008020146 */
[----:B------:R-:W-:Y:S05]  /*bdb0*/  @!P0 BRA `(.L_x_7626) ;  /* 0x0000000000048947 */ /* 0x000fea0003800000 */
[----:B------:R-:W-:Y:S01]  /*bdc0*/  BPT.TRAP 0x1 ;  /* 0x000000040000795c */ /* 0x000fe20000300000 */
.L_x_7626:
[----:B-1----:R-:W-:Y:S05]  /*bdd0*/  @P1 BRA `(.L_x_7624) ;  /* 0x0000000000081947 */ /* 0x002fea0003800000 */
[----:B------:R-:W1:Y:S02]  /*bde0*/  SYNCS.PHASECHK.TRANS64.TRYWAIT P1, [UR6+0x28850], R6 ;  /* 0x02885006ff0075a7 */ /* 0x000e640008020146 */
[----:B-1----:R-:W-:Y:S05]  /*bdf0*/  @!P1 BRA `(.L_x_7627) ;  /* 0x000000a000e89947 */ /* 0x002fea0003800000 */
.L_x_7624:
        /* <DEDUP_REMOVED lines=49> */
.L_x_7628:
[----:B------:R-:W-:Y:S01]  /*c110*/  UISETP.NE.AND UP1, UPT, UR50, URZ, UPT ;  /* 0x0000003f3200728c */ /* 0x000fe2000bf25270 */
[----:B------:R-:W-:Y:S01]  /*c120*/  FMUL.FTZ R9, R27, UR58 ;  /* 0x0000003a1b097c20 */ /* 0x000fe20008410000 */
[----:B------:R-:W-:Y:S01]  /*c130*/  FMUL.FTZ R27, R50, UR58 ;  /* 0x0000003a321b7c20 */ /* 0x000fe20008410000 */
[----:B------:R-:W-:Y:S01]  /*c140*/  FMUL.FTZ R50, R56, UR58 ;  /* 0x0000003a38327c20 */ /* 0x000fe20008410000 */
[----:B------:R-:W-:Y:S01]  /*c150*/  FMUL.FTZ R21, R39, UR58 ;  /* 0x0000003a27157c20 */ /* 0x000fe20008410000 */
[----:B------:R-:W-:Y:S01]  /*c160*/  VIADD R56, R17, UR37 ;  /* 0x0000002511387c36 */ /* 0x000fe20008000000 */
[----:B------:R-:W-:Y:S01]  /*c170*/  PLOP3.LUT P1, PT, PT, PT, UP1, 0x80, 0x0 ;  /* 0x000000000000781c */ /* 0x000fe20003f2f018 */
[----:B------:R-:W-:Y:S01]  /*c180*/  FMUL.FTZ R39, R74, UR58 ;  /* 0x0000003a4a277c20 */ /* 0x000fe20008410000 */
[----:B------:R-:W-:Y:S01]  /*c190*/  PLOP3.LUT P2, PT, PT, PT, UP1, 0x80, 0x0 ;  /* 0x000000000000781c */ /* 0x000fe20003f4f018 */
[----:B------:R-:W1:Y:S01]  /*c1a0*/  LDC R74, c[0x0][0x2f0] ;  /* 0x0000bc00ff4a7b82 */ /* 0x000e620000000800 */
[----:B------:R-:W-:Y:S01]  /*c1b0*/  FMUL.FTZ R160, R44, UR58 ;  /* 0x0000003a2ca07c20 */ /* 0x000fe20008410000 */
[----:B------:R-:W-:Y:S01]  /*c1c0*/  @UP1 ULDC UR7, c[0x0][0x44c] ;  /* 0x0001130000071ab9 */ /* 0x000fe20000000800 */
[----:B------:R-:W-:Y:S01]  /*c1d0*/  FMUL.FTZ R155, R33, UR58 ;  /* 0x0000003a219b7c20 */ /* 0x000fe20008410000 */
[----:B------:R-:W-:Y:S01]  /*c1e0*/  FMUL.FTZ R33, R67, UR58 ;  /* 0x0000003a43217c20 */ /* 0x000fe20008410000 */
[----:B------:R-:W-:Y:S01]  /*c1f0*/  FMUL.FTZ R67, R68, UR58 ;  /* 0x0000003a44437c20 */ /* 0x000fe20008410000 */
[----:B------:R-:W-:Y:S01]  /*c200*/  IMAD.SHL.U32 R68, R5, 0x80, RZ ;  /* 0x0000008005447824 */ /* 0x000fe200078e00ff */
[----:B------:R-:W-:Y:S01]  /*c210*/  ULEA UR6, UR45, UR41, 0x3 ;  /* 0x000000292d067291 */ /* 0x000fe2000f8e183f */
[----:B------:R-:W-:Y:S01]  /*c220*/  FMUL.FTZ R15, R47, UR58 ;  /* 0x0000003a2f0f7c20 */ /* 0x000fe20008410000 */
[----:B------:R-:W-:Y:S01]  /*c230*/  FMUL.FTZ R47, R49, UR58 ;  /* 0x0000003a312f7c20 */ /* 0x000fe20008410000 */
[----:B------:R-:W-:Y:S01]  /*c240*/  @P1 IMAD.HI.U32 R44, R56, UR7, RZ ;  /* 0x00000007382c1c27 */ /* 0x000fe2000f8e00ff */
[----:B------:R-:W-:-:S03]  /*c250*/  @UP1 ULDC UR7, c[0x0][0x450] ;  /* 0x0001140000071ab9 */ /* 0x000fc60000000800 */
[----:B------:R-:W-:Y:S01]  /*c260*/  FMUL.FTZ R161, R45, UR58 ;  /* 0x0000003a2da17c20 */ /* 0x000fe20008410000 */
[----:B------:R-:W-:Y:S01]  /*c270*/  FMUL.FTZ R49, R53, UR58 ;  /* 0x0000003a35317c20 */ /* 0x000fe20008410000 */
[----:B------:R-:W-:Y:S01]  /*c280*/  UIADD3 UR6, UR6, 0x28840, URZ ;  /* 0x0002884006067890 */ /* 0x000fe2000fffe03f */
[----:B------:R-:W-:Y:S01]  /*c290*/  @P2 SHF.R.U32.HI R56, RZ, UR7, R44 ;  /* 0x00000007ff382c19 */ /* 0x000fe2000801162c */
[----:B------:R-:W-:Y:S01]  /*c2a0*/  FMUL.FTZ R154, R32, UR58 ;  /* 0x0000003a209a7c20 */ /* 0x000fe20008410000 */
[----:B------:R-:W-:Y:S01]  /*c2b0*/  IADD3 R45, -R68, 0x1, RZ ;  /* 0x00000001442d7810 */ /* 0x000fe20007ffe1ff */
[----:B------:R-:W-:Y:S01]  /*c2c0*/  FMUL.FTZ R32, R46, UR58 ;  /* 0x0000003a2e207c20 */ /* 0x000fe20008410000 */
[----:B------:R-:W-:Y:S01]  /*c2d0*/  UISETP.NE.AND UP0, UPT, UR49, URZ, UPT ;  /* 0x0000003f3100728c */ /* 0x000fe2000bf05270 */
[----:B------:R-:W2:Y:S01]  /*c2e0*/  SHFL.IDX PT, R53, R56, RZ, 0x1c1f ;  /* 0x001c1fff38357589 */ /* 0x000ea200000e0000 */
[----:B------:R-:W-:Y:S01]  /*c2f0*/  FMUL.FTZ R46, R48, UR58 ;  /* 0x0000003a302e7c20 */ /* 0x000fe20008410000 */
[----:B0-----:R-:W-:Y:S01]  /*c300*/  FMUL.FTZ R6, R24, UR58 ;  /* 0x0000003a18067c20 */ /* 0x001fe20008410000 */
        /* <DEDUP_REMOVED lines=49> */
[----:B------:R-:W0:Y:S01]  /*c620*/  MUFU.TANH R6, R6 ;  /* 0x0000000600067308 */ /* 0x000e220000002400 */
[----:B-1----:R-:W-:Y:S01]  /*c630*/  IMAD R52, R74, UR43, R52 ;  /* 0x0000002b4a347c24 */ /* 0x002fe2000f8e0234 */
[----:B------:R-:W-:Y:S01]  /*c640*/  SYNCS.ARRIVE.TRANS64.RED.A1T0 RZ, [UR6], RZ ;  /* 0x000000ffffff79a7 */ /* 0x000fe20008100406 */
[----:B------:R-:W-:Y:S01]  /*c650*/  ULOP3.LUT UR6, URZ, UR57, URZ, 0x33, !UPT ;  /* 0x000000393f067292 */ /* 0x000fe2000f8e333f */
[----:B------:R-:W-:Y:S01]  /*c660*/  FMUL.FTZ R72, R72, UR58 ;  /* 0x0000003a48487c20 */ /* 0x000fe20008410000 */
[----:B------:R-:W-:-:S03]  /*c670*/  VIADD R52, R52, -UR56 ;  /* 0x8000003834347c36 */ /* 0x000fc60008000000 */
[----:B------:R-:W1:Y:S01]  /*c680*/  MUFU.TANH R7, R7 ;  /* 0x0000000700077308 */ /* 0x000e620000002400 */
[----:B------:R-:W-:-:S04]  /*c690*/  VIADD R70, R52, UR55 ;  /* 0x0000003734467c36 */ /* 0x000fc80008000000 */
[----:B--2---:R-:W-:-:S03]  /*c6a0*/  IMAD.IADD R57, R70, 0x1, R53 ;  /* 0x0000000146397824 */ /* 0x004fc600078e0235 */
        /* <DEDUP_REMOVED lines=61> */
[----:B------:R5:W0:Y:S02]  /*ca80*/  MUFU.TANH R61, R72 ;  /* 0x00000048003d7308 */ /* 0x000a240000002400 */
[----:B-----5:R-:W-:-:S04]  /*ca90*/  VIADD R72, R52, UR6 ;  /* 0x0000000634487c36 */ /* 0x020fc80008000000 */
[----:B------:R-:W-:Y:S01]  /*caa0*/  IMAD.IADD R58, R72, 0x1, R53 ;  /* 0x00000001483a7824 */ /* 0x000fe200078e0235 */
[----:B-1234-:R-:W-:Y:S06]  /*cab0*/  @P1 BRA `(.L_x_7629) ;  /* 0x00000000005c1947 */ /* 0x01efec0003800000 */
        /* <DEDUP_REMOVED lines=13> */
.L_x_7631:
[----:B------:R-:W-:-:S05]  /*cb90*/  IMAD.U32 R78, RZ, RZ, UR54 ;  /* 0x00000036ff4e7e24 */ /* 0x000fca000f8e00ff */
[----:B------:R-:W-:-:S13]  /*cba0*/  ISETP.NE.AND P1, PT, R78, 0x1, PT ;  /* 0x000000014e00780c */ /* 0x000fda0003f25270 */
[----:B------:R-:W1:Y:S02]  /*cbb0*/  @P1 LDC.64 R52, c[0x0][0x9e8] ;  /* 0x00027a00ff341b82 */ /* 0x000e640000000a00 */
[----:B-1----:R-:W-:-:S05]  /*cbc0*/  @P1 IMAD.HI.U32 R52, R59, R52, RZ ;  /* 0x000000343b341227 */ /* 0x002fca00078e00ff */
[----:B------:R-:W-:-:S07]  /*cbd0*/  @P1 SHF.R.U32.HI R59, RZ, R53, R52 ;  /* 0x00000035ff3b1219 */ /* 0x000fce0000011634 */
.L_x_7632:
[----:B------:R-:W-:Y:S05]  /*cbe0*/  BSYNC B0 ;  /* 0x0000000000007941 */ /* 0x000fea0003800000 */
.L_x_7630:
[----:B------:R-:W-:-:S04]  /*cbf0*/  IMAD R59, R59, R78, -R68 ;  /* 0x0000004e3b3b7224 */ /* 0x000fc800078e0a44 */
[----:B------:R-:W-:-:S05]  /*cc00*/  IMAD R59, R16, -0x2, R59 ;  /* 0xfffffffe103b7824 */ /* 0x000fca00078e023b */
[----:B------:R-:W-:Y:S02]  /*cc10*/  VIADDMNMX R57, R59, R78, R57, PT ;  /* 0x0000004e3b397246 */ /* 0x000fe40003800139 */
[----:B------:R-:W-:-:S07]  /*cc20*/  VIMNMX R58, R58, R59, !PT ;  /* 0x0000003b3a3a7248 */ /* 0x000fce0007fe0100 */
.L_x_7629:
        /* <DEDUP_REMOVED lines=8> */
[----:B0-----:R-:W-:Y:S02]  /*ccb0*/  FSEL R163, R6, -INF , !P6 ;  /* 0xff80000006a37808 */ /* 0x001fe40007000000 */
        /* <DEDUP_REMOVED lines=107> */
.L_x_7635:
[----:B------:R-:W-:-:S05]  /*d370*/  IMAD.U32 R50, RZ, RZ, UR54 ;  /* 0x00000036ff327e24 */ /* 0x000fca000f8e00ff */
[----:B------:R-:W-:-:S13]  /*d380*/  ISETP.NE.AND P2, PT, R50, 0x1, PT ;  /* 0x000000013200780c */ /* 0x000fda0003f45270 */
[----:B------:R-:W0:Y:S02]  /*d390*/  @P2 LDC.64 R6, c[0x0][0x9e8] ;  /* 0x00027a00ff062b82 */ /* 0x000e240000000a00 */
[----:B0-----:R-:W-:-:S05]  /*d3a0*/  @P2 IMAD.HI.U32 R6, R87, R6, RZ ;  /* 0x0000000657062227 */ /* 0x001fca00078e00ff */
[----:B------:R-:W-:-:S07]  /*d3b0*/  @P2 SHF.R.U32.HI R87, RZ, R7, R6 ;  /* 0x00000007ff572219 */ /* 0x000fce0000011606 */
.L_x_7636:
[----:B------:R-:W-:Y:S05]  /*d3c0*/  BSYNC B0 ;  /* 0x0000000000007941 */ /* 0x000fea0003800000 */
.L_x_7634:
[----:B------:R-:W-:-:S04]  /*d3d0*/  IMAD R87, R87, R50, -R68 ;  /* 0x0000003257577224 */ /* 0x000fc800078e0a44 */
[----:B------:R-:W-:-:S05]  /*d3e0*/  IMAD R87, R16, -0x2, R87 ;  /* 0xfffffffe10577824 */ /* 0x000fca00078e0257 */
[----:B------:R-:W-:Y:S02]  /*d3f0*/  VIADDMNMX R46, R87, R50, R46, PT ;  /* 0x00000032572e7246 */ /* 0x000fe4000380012e */
[----:B------:R-:W-:-:S07]  /*d400*/  VIMNMX R48, R48, R87, !PT ;  /* 0x0000005730307248 */ /* 0x000fce0007fe0100 */
.L_x_7633:
[----:B------:R-:W-:Y:S02]  /*d410*/  FMNMX.FTZ R6, R163, R3, !PT ;  /* 0x00000003a3067209 */ /* 0x000fe40007810000 */
[----:B------:R-:W-:Y:S02]  /*d420*/  ISETP.GT.AND P5, PT, R48, 0x10, P1 ;  /* 0x000000103000780c */ /* 0x000fe40000fa4270 */
[----:B------:R-:W-:Y:S02]  /*d430*/  FMNMX.FTZ R6, R169, R6, !PT ;  /* 0x00000006a9067209 */ /* 0x000fe40007810000 */
[----:B------:R-:W-:Y:S02]  /*d440*/  ISETP.LT.OR P5, PT, R46, 0x11, P5 ;  /* 0x000000112e00780c */ /* 0x000fe40002fa1670 */
[----:B------:R-:W-:Y:S02]  /*d450*/  FMNMX.FTZ R6, R173, R6, !PT ;  /* 0x00000006ad067209 */ /* 0x000fe40007810000 */
[----:B------:R-:W-:-:S02]  /*d460*/  ISETP.GT.AND P6, PT, R48, 0x1, P1 ;  /* 0x000000013000780c */ /* 0x000fc40000fc4270 */
[----:B------:R-:W-:Y:S02]  /*d470*/  FMNMX.FTZ R6, R195, R6, !PT ;  /* 0x00000006c3067209 */ /* 0x000fe40007810000 */
[----:B------:R-:W-:Y:S02]  /*d480*/  FSEL R157, R13, -INF , !P5 ;  /* 0xff8000000d9d7808 */ /* 0x000fe40006800000 */
[----:B------:R-:W-:Y:S02]  /*d490*/  FMNMX.FTZ R6, R179, R6, !PT ;  /* 0x00000006b3067209 */ /* 0x000fe40007810000 */
[----:B------:R-:W-:Y:S02]  /*d4a0*/  ISETP.GT.AND P5, PT, R48, 0x20, P1 ;  /* 0x000000203000780c */ /* 0x000fe40000fa4270 */
[----:B------:R-:W-:Y:S02]  /*d4b0*/  FMNMX.FTZ R6, R183, R6, !PT ;  /* 0x00000006b7067209 */ /* 0x000fe40007810000 */
[----:B------:R-:W-:-:S02]  /*d4c0*/  ISETP.LT.OR P6, PT, R46, 0x2, P6 ;  /* 0x000000022e00780c */ /* 0x000fc400037c1670 */
[----:B------:R-:W-:Y:S02]  /*d4d0*/  FMNMX.FTZ R6, R193, R6, !PT ;  /* 0x00000006c1067209 */ /* 0x000fe40007810000 */
[----:B------:R-:W-:Y:S02]  /*d4e0*/  ISETP.LT.OR P5, PT, R46, 0x21, P5 ;  /* 0x000000212e00780c */ /* 0x000fe40002fa1670 */
[----:B------:R-:W-:Y:S02]  /*d4f0*/  FMNMX.FTZ R6, R181, R6, !PT ;  /* 0x00000006b5067209 */ /* 0x000fe40007810000 */
[----:B------:R-:W-:Y:S02]  /*d500*/  FSEL R87, R9, -INF , !P6 ;  /* 0xff80000009577808 */ /* 0x000fe40007000000 */
[----:B------:R-:W-:Y:S02]  /*d510*/  FMNMX.FTZ R6, R177, R6, !PT ;  /* 0x00000006b1067209 */ /* 0x000fe40007810000 */
[----:B------:R-:W-:-:S02]  /*d520*/  FSEL R171, R28, -INF , !P5 ;  /* 0xff8000001cab7808 */ /* 0x000fc40006800000 */
[----:B------:R-:W-:Y:S02]  /*d530*/  FMNMX.FTZ R6, R167, R6, !PT ;  /* 0x00000006a7067209 */ /* 0x000fe40007810000 */
[----:B------:R-:W-:Y:S02]  /*d540*/  ISETP.GT.AND P5, PT, R48, RZ, P1 ;  /* 0x000000ff3000720c */ /* 0x000fe40000fa4270 */
[----:B------:R-:W-:Y:S02]  /*d550*/  FMNMX.FTZ R6, R165, R6, !PT ;  /* 0x00000006a5067209 */ /* 0x000fe40007810000 */
[----:B------:R-:W-:Y:S02]  /*d560*/  ISETP.LT.OR P5, PT, R46, 0x1, P5 ;  /* 0x000000012e00780c */ /* 0x000fe40002fa1670 */
[----:B------:R-:W-:Y:S02]  /*d570*/  FMNMX.FTZ R6, R161, R6, !PT ;  /* 0x00000006a1067209 */ /* 0x000fe40007810000 */
[----:B------:R-:W-:-:S02]  /*d580*/  ISETP.GT.AND P3, PT, R48, 0x8, P1 ;  /* 0x000000083000780c */ /* 0x000fc40000f64270 */
[----:B------:R-:W-:Y:S02]  /*d590*/  FMNMX.FTZ R6, R85, R6, !PT ;  /* 0x0000000655067209 */ /* 0x000fe40007810000 */
[----:B------:R-:W-:Y:S02]  /*d5a0*/  ISETP.GT.AND P4, PT, R48, 0x9, P1 ;  /* 0x000000093000780c */ /* 0x000fe40000f84270 */
[----:B------:R-:W-:Y:S02]  /*d5b0*/  FMNMX.FTZ R6, R83, R6, !PT ;  /* 0x0000000653067209 */ /* 0x000fe40007810000 */
[C---:B------:R-:W-:Y:S02]  /*d5c0*/  ISETP.LT.OR P3, PT, R46.reuse, 0x9, P3 ;  /* 0x000000092e00780c */ /* 0x040fe40001f61670 */
[----:B------:R-:W-:Y:S02]  /*d5d0*/  FMNMX.FTZ R6, R81, R6, !PT ;  /* 0x0000000651067209 */ /* 0x000fe40007810000 */
[----:B------:R-:W-:-:S02]  /*d5e0*/  ISETP.LT.OR P4, PT, R46, 0xa, P4 ;  /* 0x0000000a2e00780c */ /* 0x000fc40002781670 */
[----:B------:R-:W-:Y:S02]  /*d5f0*/  FMNMX.FTZ R6, R79, R6, !PT ;  /* 0x000000064f067209 */ /* 0x000fe40007810000 */
[----:B------:R-:W-:Y:S02]  /*d600*/  FSEL R153, R11, -INF , !P3 ;  /* 0xff8000000b997808 */ /* 0x000fe40005800000 */
[----:B------:R-:W-:Y:S02]  /*d610*/  FMNMX.FTZ R6, R77, R6, !PT ;  /* 0x000000064d067209 */ /* 0x000fe40007810000 */
[----:B------:R-:W-:Y:S02]  /*d620*/  ISETP.GT.AND P2, PT, R48, 0x11, P1 ;  /* 0x000000113000780c */ /* 0x000fe40000f44270 */
[----:B------:R-:W-:Y:S02]  /*d630*/  FMNMX.FTZ R6, R75, R6, !PT ;  /* 0x000000064b067209 */ /* 0x000fe40007810000 */
[----:B------:R-:W-:-:S02]  /*d640*/  FSEL R155, R10, -INF , !P4 ;  /* 0xff8000000a9b7808 */ /* 0x000fc40006000000 */
        /* <DEDUP_REMOVED lines=11> */
[----:B------:R-:W-:-:S02]  /*d700*/  ISETP.LT.OR P4, PT, R46, 0x1a, P4 ;  /* 0x0000001a2e00780c */ /* 0x000fc40002781670 */
[----:B------:R-:W-:Y:S02]  /*d710*/  FMNMX.FTZ R6, R61, R6, !PT ;  /* 0x000000063d067209 */ /* 0x000fe40007810000 */
[----:B------:R-:W-:Y:S02]  /*d720*/  ISETP.GT.AND P2, PT, R48, 0x21, P1 ;  /* 0x000000213000780c */ /* 0x000fe40000f44270 */
[----:B------:R-:W-:Y:S02]  /*d730*/  FMNMX.FTZ R6, R59, R6, !PT ;  /* 0x000000063b067209 */ /* 0x000fe40007810000 */
[----:B------:R-:W-:Y:S02]  /*d740*/  ISETP.LT.OR P2, PT, R46, 0x22, P2 ;  /* 0x000000222e00780c */ /* 0x000fe40001741670 */
[----:B------:R-:W-:-:S04]  /*d750*/  FMNMX.FTZ R6, R53, R6, !PT ;  /* 0x0000000635067209 */ /* 0x000fc80007810000 */
[----:B------:R-:W-:-:S04]  /*d760*/  FMNMX.FTZ R6, R57, R6, !PT ;  /* 0x0000000639067209 */ /* 0x000fc80007810000 */
[----:B------:R-:W-:-:S04]  /*d770*/  FMNMX.FTZ R6, R55, R6, !PT ;  /* 0x0000000637067209 */ /* 0x000fc80007810000 */
[----:B------:R-:W-:-:S04]  /*d780*/  FMNMX.FTZ R6, R51, R6, !PT ;  /* 0x0000000633067209 */ /* 0x000fc80007810000 */
[----:B------:R-:W-:-:S04]  /*d790*/  FMNMX.FTZ R6, R49, R6, !PT ;  /* 0x0000000631067209 */ /* 0x000fc80007810000 */
[----:B------:R-:W-:Y:S02]  /*d7a0*/  FMNMX.FTZ R50, R47, R6, !PT ;  /* 0x000000062f327209 */ /* 0x000fe40007810000 */
[----:B------:R-:W0:Y:S03]  /*d7b0*/  LDC R6, c[0x0][0x988] ;  /* 0x00026200ff067b82 */ /* 0x000e260000000800 */
[----:B------:R-:W1:Y:S02]  /*d7c0*/  SHFL.BFLY PT, R7, R50, 0x2, 0x1f ;  /* 0x0c401f0032077f89 */ /* 0x000e6400000e0000 */
        /* <DEDUP_REMOVED lines=18> */
[C---:B------:R-:W-:Y:S01]  /*d8f0*/  ISETP.GT.AND P3, PT, R48.reuse, 0x28, P1 ;  /* 0x000000283000780c */ /* 0x040fe20000f64270 */
[--C-:B------:R-:W-:Y:S01]  /*d900*/  FFMA.FTZ R178, R193, R6, -R50.reuse ;  /* 0x00000006c1b27223 */ /* 0x100fe20000010832 */
[----:B------:R-:W-:Y:S01]  /*d910*/  FMNMX.FTZ R8, R153, R8, !PT ;  /* 0x0000000899087209 */ /* 0x000fe20007810000 */
[-CC-:B------:R-:W-:Y:S01]  /*d920*/  FFMA.FTZ R172, R177, R6.reuse, -R50.reuse ;  /* 0x00000006b1ac7223 */ /* 0x180fe20000010832 */
[----:B------:R-:W-:Y:S01]  /*d930*/  ISETP.GT.AND P4, PT, R48, 0x29, P1 ;  /* 0x000000293000780c */ /* 0x000fe20000f84270 */
        /* <DEDUP_REMOVED lines=10> */
[--C-:B------:R-:W-:Y:S01]  /*d9e0*/  FFMA.FTZ R154, R49, R6, -R50.reuse ;  /* 0x00000006319a7223 */ /* 0x100fe20000010832 */
[----:B------:R-:W-:Y:S01]  /*d9f0*/  ISETP.GT.AND P2, PT, R48, 0x30, P1 ;  /* 0x000000303000780c */ /* 0x000fe20000f44270 */
[----:B------:R-:W-:Y:S01]  /*da00*/  FADD.FTZ R49, -R10, R3 ;  /* 0x000000030a317221 */ /* 0x000fe20000010100 */
[----:B------:R-:W-:Y:S01]  /*da10*/  FMNMX.FTZ R8, R163, R8, !PT ;  /* 0x00000008a3087209 */ /* 0x000fe20007810000 */
[-CC-:B------:R-:W-:Y:S01]  /*da20*/  FFMA.FTZ R158, R53, R6.reuse, -R50.reuse ;  /* 0x00000006359e7223 */ /* 0x180fe20000010832 */
[----:B------:R-:W-:Y:S01]  /*da30*/  FSEL R175, R32, -INF , !P3 ;  /* 0xff80000020af7808 */ /* 0x000fe20005800000 */
[--C-:B------:R-:W-:Y:S01]  /*da40*/  FFMA.FTZ R53, R57, R6, -R50.reuse ;  /* 0x0000000639357223 */ /* 0x100fe20000010832 */
[----:B------:R-:W-:Y:S01]  /*da50*/  FMNMX.FTZ R8, R169, R8, !PT ;  /* 0x00000008a9087209 */ /* 0x000fe20007810000 */
[--C-:B------:R-:W-:Y:S01]  /*da60*/  FFMA.FTZ R3, R47, R6, -R50.reuse ;  /* 0x000000062f037223 */ /* 0x100fe20000010832 */
[----:B------:R-:W-:Y:S01]  /*da70*/  ISETP.LT.OR P4, PT, R46, 0x2a, P4 ;  /* 0x0000002a2e00780c */ /* 0x000fe20002781670 */
[----:B------:R-:W-:Y:S01]  /*da80*/  MUFU.EX2 R9, R9 ;  /* 0x0000000900097308 */ /* 0x000fe20000000800 */
[----:B------:R-:W-:Y:S01]  /*da90*/  FMNMX.FTZ R8, R171, R8, !PT ;  /* 0x00000008ab087209 */ /* 0x000fe20007810000 */
[-CC-:B------:R-:W-:Y:S01]  /*daa0*/  FFMA.FTZ R152, R55, R6.reuse, -R50.reuse ;  /* 0x0000000637987223 */ /* 0x180fe20000010832 */
[----:B------:R-:W-:Y:S01]  /*dab0*/  ISETP.GT.AND P3, PT, R48, 0x31, P1 ;  /* 0x000000313000780c */ /* 0x000fe20000f64270 */
[--C-:B------:R-:W-:Y:S01]  /*dac0*/  FFMA.FTZ R156, R61, R6, -R50.reuse ;  /* 0x000000063d9c7223 */ /* 0x100fe20000010832 */
[----:B------:R-:W-:Y:S01]  /*dad0*/  FMNMX.FTZ R8, R173, R8, !PT ;  /* 0x00000008ad087209 */ /* 0x000fe20007810000 */
[-CC-:B------:R-:W-:Y:S01]  /*dae0*/  FFMA.FTZ R160, R63, R6.reuse, -R50.reuse ;  /* 0x000000063fa07223 */ /* 0x180fe20000010832 */
[----:B------:R-:W-:Y:S01]  /*daf0*/  ISETP.LT.OR P2, PT, R46, 0x31, P2 ;  /* 0x000000312e00780c */ /* 0x000fe20001741670 */
[----:B------:R-:W-:Y:S01]  /*db00*/  MUFU.EX2 R180, R180 ;  /* 0x000000b400b47308 */ /* 0x000fe20000000800 */
[----:B------:R-:W-:Y:S01]  /*db10*/  FSEL R179, R15, -INF , !P4 ;  /* 0xff8000000fb37808 */ /* 0x000fe20006000000 */
[--C-:B------:R-:W-:Y:S01]  /*db20*/  FFMA.FTZ R15, R183, R6, -R50.reuse ;  /* 0x00000006b70f7223 */ /* 0x100fe20000010832 */
[----:B------:R-:W-:Y:S01]  /*db30*/  FMNMX.FTZ R8, R175, R8, !PT ;  /* 0x00000008af087209 */ /* 0x000fe20007810000 */
[-CC-:B------:R-:W-:Y:S01]  /*db40*/  FFMA.FTZ R162, R67, R6.reuse, -R50.reuse ;  /* 0x0000000643a27223 */ /* 0x180fe20000010832 */
[----:B------:R-:W-:Y:S01]  /*db50*/  ISETP.GT.AND P5, PT, R48, 0x38, P1 ;  /* 0x000000383000780c */ /* 0x000fe20000fa4270 */
[-CC-:B------:R-:W-:Y:S01]  /*db60*/  FFMA.FTZ R63, R69, R6.reuse, -R50.reuse ;  /* 0x00000006453f7223 */ /* 0x180fe20000010832 */
[----:B------:R-:W-:Y:S01]  /*db70*/  FSEL R27, R27, -INF , !P2 ;  /* 0xff8000001b1b7808 */ /* 0x000fe20005000000 */
[----:B------:R-:W-:Y:S01]  /*db80*/  MUFU.EX2 R182, R182 ;  /* 0x000000b600b67308 */ /* 0x000fe20000000800 */
[----:B------:R-:W-:Y:S01]  /*db90*/  ISETP.LT.OR P3, PT, R46, 0x32, P3 ;  /* 0x000000322e00780c */ /* 0x000fe20001f61670 */
[--C-:B------:R-:W-:Y:S01]  /*dba0*/  FFMA.FTZ R59, R59, R6, -R50.reuse ;  /* 0x000000063b3b7223 */ /* 0x100fe20000010832 */
[----:B------:R-:W-:Y:S01]  /*dbb0*/  FMNMX.FTZ R8, R179, R8, !PT ;  /* 0x00000008b3087209 */ /* 0x000fe20007810000 */
[----:B------:R-:W-:Y:S01]  /*dbc0*/  FFMA.FTZ R51, R51, R6, -R50 ;  /* 0x0000000633337223 */ /* 0x000fe20000010832 */
[----:B------:R-:W-:-:S02]  /*dbd0*/  ISETP.GT.AND P4, PT, R48, 0x39, P1 ;  /* 0x000000393000780c */ /* 0x000fc40000f84270 */
[----:B------:R-:W-:Y:S01]  /*dbe0*/  ISETP.LT.OR P5, PT, R46, 0x39, P5 ;  /* 0x000000392e00780c */ /* 0x000fe20002fa1670 */
[----:B------:R-:W-:Y:S01]  /*dbf0*/  MUFU.EX2 R13, R13 ;  /* 0x0000000d000d7308 */ /* 0x000fe20000000800 */
[----:B------:R-:W-:Y:S02]  /*dc00*/  FSEL R183, R14, -INF , !P3 ;  /* 0xff8000000eb77808 */ /* 0x000fe40005800000 */
[----:B------:R-:W-:Y:S02]  /*dc10*/  FMNMX.FTZ R8, R27, R8, !PT ;  /* 0x000000081b087209 */ /* 0x000fe40007810000 */
[----:B------:R-:W-:Y:S02]  /*dc20*/  ISETP.GT.AND P2, PT, R48, 0x40, P1 ;  /* 0x000000403000780c */ /* 0x000fe40000f44270 */
[----:B------:R-:W-:Y:S01]  /*dc30*/  FSEL R31, R31, -INF , !P5 ;  /* 0xff8000001f1f7808 */ /* 0x000fe20006800000 */
[----:B------:R-:W-:Y:S01]  /*dc40*/  MUFU.EX2 R176, R176 ;  /* 0x000000b000b07308 */ /* 0x000fe20000000800 */
[----:B------:R-:W-:-:S02]  /*dc50*/  ISETP.LT.OR P4, PT, R46, 0x3a, P4 ;  /* 0x0000003a2e00780c */ /* 0x000fc40002781670 */
[----:B------:R-:W-:Y:S02]  /*dc60*/  FMNMX.FTZ R8, R183, R8, !PT ;  /* 0x00000008b7087209 */ /* 0x000fe40007810000 */
[----:B------:R-:W-:Y:S02]  /*dc70*/  ISETP.GT.AND P3, PT, R48, 0x41, P1 ;  /* 0x000000413000780c */ /* 0x000fe40000f64270 */
[----:B------:R-:W-:Y:S01]  /*dc80*/  ISETP.LT.OR P2, PT, R46, 0x41, P2 ;  /* 0x000000412e00780c */ /* 0x000fe20001741670 */
[----:B------:R-:W-:Y:S01]  /*dc90*/  MUFU.EX2 R15, R15 ;  /* 0x0000000f000f7308 */ /* 0x000fe20000000800 */
[----:B------:R-:W-:Y:S02]  /*dca0*/  FSEL R181, R26, -INF , !P4 ;  /* 0xff8000001ab57808 */ /* 0x000fe40006000000 */
[----:B------:R-:W-:Y:S02]  /*dcb0*/  FMNMX.FTZ R8, R31, R8, !PT ;  /* 0x000000081f087209 */ /* 0x000fe40007810000 */
[----:B------:R-:W-:-:S02]  /*dcc0*/  ISETP.GT.AND P5, PT, R48, 0x48, P1 ;  /* 0x000000483000780c */ /* 0x000fc40000fa4270 */
[----:B------:R-:W-:Y:S01]  /*dcd0*/  FSEL R193, R30, -INF , !P2 ;  /* 0xff8000001ec17808 */ /* 0x000fe20005000000 */
[----:B------:R-:W-:Y:S01]  /*dce0*/  MUFU.EX2 R178, R178 ;  /* 0x000000b200b27308 */ /* 0x000fe20000000800 */
[----:B------:R-:W-:Y:S02]  /*dcf0*/  ISETP.LT.OR P3, PT, R46, 0x42, P3 ;  /* 0x000000422e00780c */ /* 0x000fe40001f61670 */
[----:B------:R-:W-:Y:S02]  /*dd00*/  FMNMX.FTZ R8, R181, R8, !PT ;  /* 0x00000008b5087209 */ /* 0x000fe40007810000 */
[----:B------:R-:W-:Y:S02]  /*dd10*/  ISETP.GT.AND P4, PT, R48, 0x49, P1 ;  /* 0x000000493000780c */ /* 0x000fe40000f84270 */
[----:B------:R-:W-:Y:S01]  /*dd20*/  ISETP.LT.OR P5, PT, R46, 0x49, P5 ;  /* 0x000000492e00780c */ /* 0x000fe20002fa1670 */
[----:B------:R-:W-:Y:S01]  /*dd30*/  MUFU.EX2 R21, R21 ;  /* 0x0000001500157308 */ /* 0x000fe20000000800 */
[----:B------:R-:W-:Y:S01]  /*dd40*/  FSEL R177, R25, -INF , !P3 ;  /* 0xff80000019b17808 */ /* 0x000fe20005800000 */
[----:B------:R-:W-:Y:S01]  /*dd50*/  FFMA.FTZ R25, R167, R6, -R50 ;  /* 0x00000006a7197223 */ /* 0x000fe20000010832 */
[----:B------:R-:W-:-:S02]  /*dd60*/  FMNMX.FTZ R8, R193, R8, !PT ;  /* 0x00000008c1087209 */ /* 0x000fc40007810000 */
[----:B------:R-:W-:Y:S02]  /*dd70*/  ISETP.GT.AND P2, PT, R48, 0x50, P1 ;  /* 0x000000503000780c */ /* 0x000fe40000f44270 */
        /* <DEDUP_REMOVED lines=29> */
[----:B------:R-:W-:-:S02]  /*df50*/  FSEL R83, R36, -INF , !P4 ;  /* 0xff80000024537808 */ /* 0x000fc40006000000 */
[----:B------:R-:W-:Y:S02]  /*df60*/  FMNMX.FTZ R8, R85, R8, !PT ;  /* 0x0000000855087209 */ /* 0x000fe40007810000 */
[----:B------:R-:W-:Y:S02]  /*df70*/  ISETP.GT.AND P5, PT, R48, 0x68, P1 ;  /* 0x000000683000780c */ /* 0x000fe40000fa4270 */
[----:B------:R-:W-:Y:S01]  /*df80*/  FSEL R39, R39, -INF , !P2 ;  /* 0xff80000027277808 */ /* 0x000fe20005000000 */
[----:B------:R-:W-:Y:S01]  /*df90*/  MUFU.EX2 R170, R170 ;  /* 0x000000aa00aa7308 */ /* 0x000fe20000000800 */
[----:B------:R-:W-:Y:S02]  /*dfa0*/  ISETP.LT.OR P3, PT, R46, 0x62, P3 ;  /* 0x000000622e00780c */ /* 0x000fe40001f61670 */
[----:B------:R-:W-:Y:S02]  /*dfb0*/  FMNMX.FTZ R8, R83, R8, !PT ;  /* 0x0000000853087209 */ /* 0x000fe40007810000 */
[----:B------:R-:W-:-:S02]  /*dfc0*/  ISETP.GT.AND P4, PT, R48, 0x69, P1 ;  /* 0x000000693000780c */ /* 0x000fc40000f84270 */
[----:B------:R-:W-:Y:S01]  /*dfd0*/  ISETP.LT.OR P5, PT, R46, 0x69, P5 ;  /* 0x000000692e00780c */ /* 0x000fe20002fa1670 */
[----:B------:R-:W-:Y:S01]  /*dfe0*/  MUFU.EX2 R164, R164 ;  /* 0x000000a400a47308 */ /* 0x000fe20000000800 */
[----:B------:R-:W-:Y:S01]  /*dff0*/  FSEL R81, R37, -INF , !P3 ;  /* 0xff80000025517808 */ /* 0x000fe20005800000 */
[--C-:B------:R-:W-:Y:S01]  /*e000*/  FFMA.FTZ R37, R79, R6, -R50.reuse ;  /* 0x000000064f257223 */ /* 0x100fe20000010832 */
[----:B------:R-:W-:Y:S02]  /*e010*/  FMNMX.FTZ R8, R39, R8, !PT ;  /* 0x0000000827087209 */ /* 0x000fe40007810000 */
[----:B------:R-:W-:Y:S02]  /*e020*/  ISETP.GT.AND P2, PT, R48, 0x70, P1 ;  /* 0x000000703000780c */ /* 0x000fe40000f44270 */
[----:B------:R-:W-:Y:S01]  /*e030*/  FSEL R79, R41, -INF , !P5 ;  /* 0xff800000294f7808 */ /* 0x000fe20006800000 */
[----:B------:R-:W-:Y:S01]  /*e040*/  FFMA.FTZ R41, R75, R6, -R50 ;  /* 0x000000064b297223 */ /* 0x000fe20000010832 */
[----:B------:R-:W-:Y:S01]  /*e050*/  ISETP.LT.OR P4, PT, R46, 0x6a, P4 ;  /* 0x0000006a2e00780c */ /* 0x000fe20002781670 */
[----:B------:R-:W-:Y:S01]  /*e060*/  MUFU.EX2 R37, R37 ;  /* 0x0000002500257308 */ /* 0x000fe20000000800 */
[----:B------:R-:W-:-:S02]  /*e070*/  FMNMX.FTZ R8, R81, R8, !PT ;  /* 0x0000000851087209 */ /* 0x000fc40007810000 */
[----:B------:R-:W-:Y:S02]  /*e080*/  ISETP.GT.AND P3, PT, R48, 0x71, P1 ;  /* 0x000000713000780c */ /* 0x000fe40000f64270 */
[----:B------:R-:W-:Y:S02]  /*e090*/  ISETP.LT.OR P2, PT, R46, 0x71, P2 ;  /* 0x000000712e00780c */ /* 0x000fe40001741670 */
[----:B------:R-:W-:Y:S01]  /*e0a0*/  FSEL R77, R38, -INF , !P4 ;  /* 0xff800000264d7808 */ /* 0x000fe20006000000 */
[----:B------:R-:W-:Y:S01]  /*e0b0*/  MUFU.EX2 R41, R41 ;  /* 0x0000002900297308 */ /* 0x000fe20000000800 */
[----:B------:R-:W-:Y:S02]  /*e0c0*/  FMNMX.FTZ R8, R79, R8, !PT ;  /* 0x000000084f087209 */ /* 0x000fe40007810000 */
[----:B------:R-:W-:Y:S02]  /*e0d0*/  ISETP.GT.AND P5, PT, R48, 0x78, P1 ;  /* 0x000000783000780c */ /* 0x000fe40000fa4270 */
[----:B------:R-:W-:-:S02]  /*e0e0*/  ISETP.LT.OR P3, PT, R46, 0x72, P3 ;  /* 0x000000722e00780c */ /* 0x000fc40001f61670 */
[----:B------:R-:W-:Y:S01]  /*e0f0*/  FSEL R197, R42, -INF , !P2 ;  /* 0xff8000002ac57808 */ /* 0x000fe20005000000 */
[----:B------:R-:W-:Y:S01]  /*e100*/  MUFU.EX2 R166, R166 ;  /* 0x000000a600a67308 */ /* 0x000fe20000000800 */
[----:B------:R-:W-:Y:S02]  /*e110*/  FMNMX.FTZ R8, R77, R8, !PT ;  /* 0x000000084d087209 */ /* 0x000fe40007810000 */
        /* <DEDUP_REMOVED lines=126> */
[----:B------:R1:W-:Y:S01]  /*e900*/  MUFU.EX2 R42, R39 ;  /* 0x00000027002a7308 */ /* 0x0003e20000000800 */
[----:B--2---:R-:W-:-:S07]  /*e910*/  FADD.FTZ R35, R31, R0 ;  /* 0x000000001f237221 */ /* 0x004fce0000010000 */
[----:B------:R-:W2:Y:S01]  /*e920*/  MUFU.EX2 R163, R163 ;  /* 0x000000a300a37308 */ /* 0x000ea20000000800 */
[----:B-1----:R-:W-:Y:S01]  /*e930*/  FADD.FTZ R39, R41, R2 ;  /* 0x0000000229277221 */ /* 0x002fe20000010000 */
[----:B0-----:R-:W-:-:S03]  /*e940*/  FADD.FTZ R0, R38, R35 ;  /* 0x0000002326007221 */ /* 0x001fc60000010000 */
[----:B------:R-:W-:-:S03]  /*e950*/  FADD.FTZ R2, R166, R39 ;  /* 0x00000027a6027221 */ /* 0x000fc60000010000 */
[----:B------:R-:W0:Y:S01]  /*e960*/  MUFU.EX2 R40, R40 ;  /* 0x0000002800287308 */ /* 0x000e220000000800 */
[----:B------:R-:W-:-:S04]  /*e970*/  FADD.FTZ R39, R43, R2 ;  /* 0x000000022b277221 */ /* 0x000fc80000010000 */
[----:B------:R-:W-:-:S03]  /*e980*/  FADD.FTZ R2, R160, R39 ;  /* 0x00000027a0027221 */ /* 0x000fc60000010000 */
[----:B------:R-:W1:Y:S01]  /*e990*/  MUFU.EX2 R81, R81 ;  /* 0x0000005100517308 */ /* 0x000e620000000800 */
[----:B------:R-:W-:Y:S01]  /*e9a0*/  FADD.FTZ R39, R45, R2 ;  /* 0x000000022d277221 */ /* 0x000fe20000010000 */
[----:B--2---:R-:W-:-:S03]  /*e9b0*/  FADD.FTZ R35, R163, R0 ;  /* 0x00000000a3237221 */ /* 0x004fc60000010000 */
[----:B------:R-:W-:-:S03]  /*e9c0*/  FADD.FTZ R2, R162, R39 ;  /* 0x00000027a2027221 */ /* 0x000fc60000010000 */
[----:B------:R-:W2:Y:S01]  /*e9d0*/  MUFU.EX2 R44, R79 ;  /* 0x0000004f002c7308 */ /* 0x000ea20000000800 */
[----:B------:R-:W-:Y:S01]  /*e9e0*/  FADD.FTZ R39, R63, R2 ;  /* 0x000000023f277221 */ /* 0x000fe20000010000 */
[----:B0-----:R-:W-:-:S03]  /*e9f0*/  FADD.FTZ R35, R40, R35 ;  /* 0x0000002328237221 */ /* 0x001fc60000010000 */
[----:B------:R-:W-:Y:S01]  /*ea00*/  FADD.FTZ R0, R156, R39 ;  /* 0x000000279c007221 */ /* 0x000fe20000010000 */
[----:B------:R-:W-:Y:S02]  /*ea10*/  FADD.FTZ R35, R42, R35 ;  /* 0x000000232a237221 */ /* 0x000fe40000010000 */
[----:B------:R-:W0:Y:S01]  /*ea20*/  MUFU.EX2 R77, R77 ;  /* 0x0000004d004d7308 */ /* 0x000e220000000800 */
[----:B------:R-:W-:Y:S01]  /*ea30*/  FADD.FTZ R39, R59, R0 ;  /* 0x000000003b277221 */ /* 0x000fe20000010000 */
[----:B-1----:R-:W-:-:S03]  /*ea40*/  FADD.FTZ R35, R81, R35 ;  /* 0x0000002351237221 */ /* 0x002fc60000010000 */
[----:B------:R-:W-:-:S03]  /*ea50*/  FADD.FTZ R0, R158, R39 ;  /* 0x000000279e007221 */ /* 0x000fc60000010000 */
        /* <DEDUP_REMOVED lines=20> */
.L_x_7637:
        /* <DEDUP_REMOVED lines=102> */
[----:B------:R-:W-:Y:S01]  /*f200*/  FMUL.FTZ R149, R149, R8 ;  /* 0x0000000895957220 */ /* 0x000fe20000410000 */
[----:B------:R-:W-:-:S02]  /*f210*/  VIADD R5, R5, 0xffffffff ;  /* 0xffffffff05057836 */ /* 0x000fc40000000000 */
[----:B------:R-:W-:Y:S02]  /*f220*/  IMAD.MOV.U32 R4, RZ, RZ, R11 ;  /* 0x000000ffff047224 */ /* 0x000fe400078e000b */
[----:B------:R-:W-:Y:S01]  /*f230*/  IMAD.MOV.U32 R3, RZ, RZ, R7 ;  /* 0x000000ffff037224 */ /* 0x000fe200078e0007 */
[----:B------:R-:W-:Y:S06]  /*f240*/  @P1 BRA `(.L_x_7638) ;  /* 0xffffffc400cc1947 */ /* 0x000fec000383ffff */
.L_x_7619:
[----:B------:R-:W-:Y:S06]  /*f250*/  BAR.ARV 0x8, 0x180 ;  /* 0x0206000000007b1d */ /* 0x000fec0000002000 */
[----:B------:R-:W-:Y:S05]  /*f260*/  @!P0 BRA `(.L_x_7639) ;  /* 0x0000000000048947 */ /* 0x000fea0003800000 */
[----:B------:R-:W-:Y:S01]  /*f270*/  BPT.TRAP 0x1 ;  /* 0x000000040000795c */ /* 0x000fe20000300000 */
.L_x_7639:
[----:B------:R-:W-:Y:S01]  /*f280*/  ULEA UR5, UR45, UR41, 0x3 ;  /* 0x000000292d057291 */ /* 0x000fe2000f8e183f */
[----:B------:R-:W-:-:S05]  /*f290*/  IMAD.U32 R3, RZ, RZ, UR46 ;  /* 0x0000002eff037e24 */ /* 0x000fca000f8e00ff */
[----:B------:R-:W-:-:S04]  /*f2a0*/  SHF.L.U32 R3, R3, 0x1f, RZ ;  /* 0x0000001f03037819 */ /* 0x000fc800000006ff */
[----:B------:R0:W1:Y:S01]  /*f2b0*/  SYNCS.PHASECHK.TRANS64.TRYWAIT P1, [UR5+0x28850], R3 ;  /* 0x02885003ff0075a7 */ /* 0x0000620008020145 */
[----:B------:R-:W-:Y:S05]  /*f2c0*/  @!P0 BRA `(.L_x_7640) ;  /* 0x0000000000048947 */ /* 0x000fea0003800000 */
[----:B------:R-:W-:Y:S01]  /*f2d0*/  BPT.TRAP 0x1 ;  /* 0x000000040000795c */ /* 0x000fe20000300000 */
.L_x_7640:
[----:B-1----:R-:W-:Y:S05]  /*f2e0*/  @P1 BRA `(.L_x_7641) ;  /* 0x0000000000081947 */ /* 0x002fea0003800000 */
[----:B------:R-:W1:Y:S02]  /*f2f0*/  SYNCS.PHASECHK.TRANS64.TRYWAIT P1, [UR5+0x28850], R3 ;  /* 0x02885003ff0075a7 */ /* 0x000e640008020145 */
[----:B-1----:R-:W-:Y:S05]  /*f300*/  @!P1 BRA `(.L_x_7642) ;  /* 0x0000006c00bc9947 */ /* 0x002fea0003800000 */
.L_x_7641:
[----:B------:R-:W-:Y:S01]  /*f310*/  UIADD3 UR41, UR41, 0x400, URZ ;  /* 0x0000040029297890 */ /* 0x000fe2000fffe03f */
[----:B------:R-:W-:Y:S01]  /*f320*/  WARPGROUP.ARRIVE ;  /* 0x00000000000079c5 */ /* 0x000fe20000000000 */
[----:B------:R-:W-:Y:S01]  /*f330*/  UMOV UR7, 0x40000040 ;  /* 0x4000004000077882 */ /* 0x000fe20000000000 */
[----:B01----:R-:W0:Y:S01]  /*f340*/  SHFL.BFLY PT, R3, R2, 0x2, 0x1f ;  /* 0x0c401f0002037f89 */ /* 0x003e2200000e0000 */
[----:B------:R-:W-:Y:S01]  /*f350*/  USHF.R.U32.HI UR41, URZ, 0x4, UR41 ;  /* 0x000000043f297899 */ /* 0x000fe20008011629 */
[----:B------:R-:W-:Y:S02]  /*f360*/  IMAD.MOV.U32 R9, RZ, RZ, RZ ;  /* 0x000000ffff097224 */ /* 0x000fe400078e00ff */
[----:B------:R-:W1:Y:S01]  /*f370*/  SHFL.BFLY PT, R5, R0, 0x2, 0x1f ;  /* 0x0c401f0000057f89 */ /* 0x000e6200000e0000 */
[----:B------:R-:W-:Y:S01]  /*f380*/  ULOP3.LUT UR41, UR41, 0x3fff, URZ, 0xc0, !UPT ;  /* 0x00003fff29297892 */ /* 0x000fe2000f8ec03f */
[----:B------:R-:W-:-:S03]  /*f390*/  IMAD.MOV.U32 R36, RZ, RZ, -0x800000 ;  /* 0xff800000ff247424 */ /* 0x000fc600078e00ff */
[----:B------:R-:W-:-:S04]  /*f3a0*/  ULOP3.LUT UR4, UR41, 0x4000000, URZ, 0xfc, !UPT ;  /* 0x0400000029047892 */ /* 0x000fc8000f8efc3f */
[----:B------:R-:W-:-:S07]  /*f3b0*/  ULEA UR4, UR45, UR4, 0xb ;  /* 0x000000042d047291 */ /* 0x000fce000f8e583f */
[----:B------:R-:W-:Y:S02]  /*f3c0*/  UMOV UR6, UR4 ;  /* 0x0000000400067c82 */ /* 0x000fe40008000000 */
[----:B------:R-:W-:Y:S01]  /*f3d0*/  HGMMA.64x128x16.F32 R88, R180, gdesc[UR4].tnspB, R88, gsb0 ;  /* 0x41e00004b4587df0 */ /* 0x000fe20008000858 */
[----:B------:R-:W-:Y:S01]  /*f3e0*/  UIADD3 UR6, UR4, 0x80, URZ ;  /* 0x0000008004067890 */ /* 0x000fe2000fffe03f */
[----:B0-----:R-:W-:Y:S01]  /*f3f0*/  FADD.FTZ R3, R3, R2 ;  /* 0x0000000203037221 */ /* 0x001fe20000010000 */
[----:B------:R-:W-:Y:S01]  /*f400*/  UMOV UR7, 0x40000040 ;  /* 0x4000004000077882 */ /* 0x000fe20000000000 */
[----:B------:R-:W-:Y:S02]  /*f410*/  IMAD.MOV.U32 R2, RZ, RZ, RZ ;  /* 0x000000ffff027224 */ /* 0x000fe400078e00ff */
[----:B-1----:R-:W-:Y:S01]  /*f420*/  FADD.FTZ R5, R5, R0 ;  /* 0x0000000005057221 */ /* 0x002fe20000010000 */
[----:B------:R-:W0:Y:S01]  /*f430*/  SHFL.BFLY PT, R4, R3, 0x1, 0x1f ;  /* 0x0c201f0003047f89 */ /* 0x000e2200000e0000 */
[----:B------:R-:W-:-:S03]  /*f440*/  IMAD.MOV.U32 R0, RZ, RZ, -0x800000 ;  /* 0xff800000ff007424 */ /* 0x000fc600078e00ff */
[----:B------:R-:W1:Y:S01]  /*f450*/  SHFL.BFLY PT, R8, R5, 0x1, 0x1f ;  /* 0x0c201f0005087f89 */ /* 0x000e6200000e0000 */
[----:B0-----:R-:W-:Y:S01]  /*f460*/  FADD.FTZ R12, R3, R4 ;  /* 0x00000004030c7221 */ /* 0x001fe20000010000 */
[----:B-1----:R-:W-:-:S04]  /*f470*/  FADD.FTZ R13, R5, R8 ;  /* 0x00000008050d7221 */ /* 0x002fc80000010000 */
        /* <DEDUP_REMOVED lines=49> */
.L_x_7643:
        /* <DEDUP_REMOVED lines=74> */
.L_x_7565:
        /* <DEDUP_REMOVED lines=13> */
[----:B------:R-:W-:Y:S01]  /*fd00*/  USHF.R.S32.HI UR12, URZ, 0x1f, UR38 ;  /* 0x0000001f3f0c7899 */ /* 0x000fe20008011426 */
[----:B------:R-:W-:Y:S01]  /*fd10*/  F2FP.F16.F32.PACK_AB R136, R137, R136 ;  /* 0x000000888988723e */ /* 0x000fe200000000ff */
[----:B------:R-:W-:Y:S01]  /*fd20*/  ULDC.64 UR8, c[0x0][0xb90] ;  /* 0x0002e40000087ab9 */ /* 0x000fe20000000a00 */
[----:B------:R-:W-:Y:S01]  /*fd30*/  USHF.R.S32.HI UR13, URZ, 0x1f, UR44 ;  /* 0x0000001f3f0d7899 */ /* 0x000fe2000801142c */
[----:B------:R-:W-:Y:S01]  /*fd40*/  F2FP.F16.F32.PACK_AB R137, R139, R138 ;  /* 0x0000008a8b89723e */ /* 0x000fe200000000ff */
[----:B------:R-:W-:Y:S01]  /*fd50*/  UIMAD UR5, UR12, UR8, URZ ;  /* 0x000000080c0572a4 */ /* 0x000fe2000f8e023f */
[----:B------:R-:W-:Y:S01]  /*fd60*/  F2FP.F16.F32.PACK_AB R144, R145, R144 ;  /* 0x000000909190723e */ /* 0x000fe200000000ff */
[----:B------:R-:W-:Y:S01]  /*fd70*/  UIMAD.WIDE.U32 UR6, UR38, UR8, URZ ;  /* 0x00000008260672a5 */ /* 0x000fe2000f8e003f */
[----:B------:R-:W-:Y:S01]  /*fd80*/  F2FP.F16.F32.PACK_AB R138, R141, R140 ;  /* 0x0000008c8d8a723e */ /* 0x000fe200000000ff */
[----:B------:R-:W-:Y:S01]  /*fd90*/  UIMAD UR5, UR38, UR9, UR5 ;  /* 0x00000009260572a4 */ /* 0x000fe2000f8e0205 */
[----:B------:R-:W-:Y:S01]  /*fda0*/  F2FP.F16.F32.PACK_AB R139, R143, R142 ;  /* 0x0000008e8f8b723e */ /* 0x000fe200000000ff */
[----:B------:R-:W-:Y:S01]  /*fdb0*/  ULDC.64 UR10, c[0x0][0xb98] ;  /* 0x0002e600000a7ab9 */ /* 0x000fe20000000a00 */
[----:B------:R-:W-:Y:S01]  /*fdc0*/  F2FP.F16.F32.PACK_AB R145, R147, R146 ;  /* 0x000000929391723e */ /* 0x000fe200000000ff */
[----:B------:R-:W-:Y:S01]  /*fdd0*/  UIMAD UR8, UR13, UR10, URZ ;  /* 0x0000000a0d0872a4 */ /* 0x000fe2000f8e023f */
[----:B------:R-:W-:Y:S01]  /*fde0*/  F2FP.F16.F32.PACK_AB R146, R149, R148 ;  /* 0x000000949592723e */ /* 0x000fe200000000ff */
[----:B------:R-:W-:Y:S01]  /*fdf0*/  UIADD3 UR7, UR7, UR5, URZ ;  /* 0x0000000507077290 */ /* 0x000fe2000fffe03f */
[----:B------:R-:W-:Y:S01]  /*fe00*/  F2FP.F16.F32.PACK_AB R147, R151, R150 ;  /* 0x000000969793723e */ /* 0x000fe200000000ff */
[----:B------:R-:W-:-:S02]  /*fe10*/  UIMAD UR8, UR44, UR11, UR8 ;  /* 0x0000000b2c0872a4 */ /* 0x000fc4000f8e0208 */
[----:B------:R-:W-:Y:S01]  /*fe20*/  UIMAD.WIDE.U32 UR6, UR44, UR10, UR6 ;  /* 0x0000000a2c0672a5 */ /* 0x000fe2000f8e0006 */
[----:B------:R-:W-:Y:S02]  /*fe30*/  ULDC UR5, c[0x0][0xa88] ;  /* 0x0002a20000057ab9 */ /* 0x000fe40000000800 */
[----:B------:R-:W-:Y:S01]  /*fe40*/  ULDC.64 UR10, c[0x0][0xaf0] ;  /* 0x0002bc00000a7ab9 */ /* 0x000fe20000000a00 */
[----:B------:R-:W-:Y:S02]  /*fe50*/  MOV R34, R37 ;  /* 0x0000002500227202 */ /* 0x000fe40000000f00 */
[----:B0-----:R-:W-:-:S03]  /*fe60*/  MOV R35, R2 ;  /* 0x0000000200237202 */ /* 0x001fc60000000f00 */
[----:B------:R-:W-:-:S04]  /*fe70*/  IMAD.WIDE R4, R188, 0x2, R34 ;  /* 0x00000002bc047825 */ /* 0x000fc800078e0222 */
[----:B------:R-:W-:Y:S01]  /*fe80*/  IMAD.WIDE R34, R3, 0x2, R34 ;  /* 0x0000000203227825 */ /* 0x000fe200078e0222 */
[C---:B------:R-:W-:Y:S02]  /*fe90*/  LOP3.LUT R3, R4.reuse, 0x380, RZ, 0xc0, !PT ;  /* 0x0000038004037812 */ /* 0x040fe400078ec0ff */
[C---:B------:R-:W-:Y:S02]  /*fea0*/  IADD3 R29, P1, R4.reuse, 0x4040, RZ ;  /* 0x00004040041d7810 */ /* 0x040fe40007f3e0ff */
[C---:B------:R-:W-:Y:S02]  /*feb0*/  IADD3 R21, P6, R4.reuse, 0x20, RZ ;  /* 0x0000002004157810 */ /* 0x040fe40007fde0ff */
[----:B------:R-:W-:Y:S01]  /*fec0*/  SHF.R.U64 R3, R3, 0x3, RZ ;  /* 0x0000000303037819 */ /* 0x000fe200000012ff */
[--C-:B------:R-:W-:Y:S01]  /*fed0*/  IMAD.X R41, RZ, RZ, R5.reuse, P1 ;  /* 0x000000ffff297224 */ /* 0x100fe200008e0605 */
[C---:B------:R-:W-:Y:S01]  /*fee0*/  IADD3 R27, P2, R4.reuse, 0x4020, RZ ;  /* 0x00004020041b7810 */ /* 0x040fe20007f5e0ff */
[----:B------:R-:W-:Y:S01]  /*fef0*/  IMAD.X R13, RZ, RZ, R5, P6 ;  /* 0x000000ffff0d7224 */ /* 0x000fe200030e0605 */
[----:B------:R-:W-:-:S02]  /*ff00*/  IADD3 R10, P3, R4, 0x4000, RZ ;  /* 0x00004000040a7810 */ /* 0x000fc40007f7e0ff */
[C---:B------:R-:W-:Y:S01]  /*ff10*/  IADD3 R43, P0, R4.reuse, 0x4060, RZ ;  /* 0x00004060042b7810 */ /* 0x040fe20007f1e0ff */
[--C-:B------:R-:W-:Y:S01]  /*ff20*/  IMAD.X R39, RZ, RZ, R5.reuse, P2 ;  /* 0x000000ffff277224 */ /* 0x100fe200010e0605 */
[C---:B------:R-:W-:Y:S01]  /*ff30*/  IADD3 R8, P4, R4.reuse, 0x60, RZ ;  /* 0x0000006004087810 */ /* 0x040fe20007f9e0ff */
[--C-:B------:R-:W-:Y:S01]  /*ff40*/  IMAD.X R15, RZ, RZ, R5.reuse, P3 ;  /* 0x000000ffff0f7224 */ /* 0x100fe200018e0605 */
[----:B------:R-:W-:Y:S02]  /*ff50*/  IADD3 R25, P5, R4, 0x40, RZ ;  /* 0x0000004004197810 */ /* 0x000fe40007fbe0ff */
[----:B------:R-:W-:Y:S01]  /*ff60*/  LOP3.LUT R4, R3, R4, RZ, 0x3c, !PT ;  /* 0x0000000403047212 */ /* 0x000fe200078e3cff */
[--C-:B------:R-:W-:Y:S01]  /*ff70*/  IMAD.X R11, RZ, RZ, R5.reuse, P4 ;  /* 0x000000ffff0b7224 */ /* 0x100fe200020e0605 */
[----:B------:R-:W-:Y:S01]  /*ff80*/  LOP3.LUT R14, R29, 0x380, RZ, 0xc0, !PT ;  /* 0x000003801d0e7812 */ /* 0x000fe200078ec0ff */
[----:B------:R-:W-:Y:S01]  /*ff90*/  IMAD.X R9, RZ, RZ, R5, P5 ;  /* 0x000000ffff097224 */ /* 0x000fe200028e0605 */
[----:B------:R-:W-:-:S02]  /*ffa0*/  LOP3.LUT R12, R27, 0x380, RZ, 0xc0, !PT ;  /* 0x000003801b0c7812 */ /* 0x000fc400078ec0ff */
[----:B------:R-:W-:Y:S02]  /*ffb0*/  LOP3.LUT R3, R10, 0x380, RZ, 0xc0, !PT ;  /* 0x000003800a037812 */ /* 0x000fe400078ec0ff */
[----:B------:R-:W-:Y:S02]  /*ffc0*/  LOP3.LUT R2, R21, 0x380, RZ, 0xc0, !PT ;  /* 0x0000038015027812 */ /* 0x000fe400078ec0ff */
[----:B------:R-:W-:Y:S02]  /*ffd0*/  IADD3 R33, P6, R34, 0x1000, RZ ;  /* 0x0000100022217810 */ /* 0x000fe40007fde0ff */
[----:B------:R-:W-:Y:S02]  /*ffe0*/  SHF.R.U64 R14, R14, 0x3, RZ ;  /* 0x000000030e0e7819 */ /* 0x000fe400000012ff */
[----:B------:R-:W-:Y:S02]  /*fff0*/  SHF.R.U64 R12, R12, 0x3, RZ ;  /* 0x000000030c0c7819 */ /* 0x000fe400000012ff */
[----:B------:R-:W-:-:S02]  /*10000*/  SHF.R.U64 R3, R3, 0x3, RZ ;  /* 0x0000000303037819 */ /* 0x000fc400000012ff */
[----:B------:R-:W-:Y:S02]  /*10010*/  SHF.R.U64 R2, R2, 0x3, RZ ;  /* 0x0000000302027819 */ /* 0x000fe400000012ff */
[----:B------:R-:W-:Y:S02]  /*10020*/  LOP3.LUT R32, R33, 0x380, RZ, 0xc0, !PT ;  /* 0x0000038021207812 */ /* 0x000fe400078ec0ff */
[----:B------:R-:W-:Y:S02]  /*10030*/  LOP3.LUT R40, R14, R29, RZ, 0x3c, !PT ;  /* 0x0000001d0e287212 */ /* 0x000fe400078e3cff */
[----:B------:R-:W-:Y:S02]  /*10040*/  LOP3.LUT R38, R12, R27, RZ, 0x3c, !PT ;  /* 0x0000001b0c267212 */ /* 0x000fe400078e3cff */
[----:B------:R-:W-:Y:S02]  /*10050*/  LOP3.LUT R14, R3, R10, RZ, 0x3c, !PT ;  /* 0x0000000a030e7212 */ /* 0x000fe400078e3cff */
[----:B------:R-:W-:-:S02]  /*10060*/  LOP3.LUT R12, R2, R21, RZ, 0x3c, !PT ;  /* 0x00000015020c7212 */ /* 0x000fc400078e3cff */
[----:B------:R-:W-:Y:S02]  /*10070*/  LOP3.LUT R3, R8, 0x380, RZ, 0xc0, !PT ;  /* 0x0000038008037812 */ /* 0x000fe400078ec0ff */
[----:B------:R-:W-:Y:S02]  /*10080*/  SHF.R.U64 R32, R32, 0x3, RZ ;  /* 0x0000000320207819 */ /* 0x000fe400000012ff */
[----:B------:R-:W-:Y:S02]  /*10090*/  LOP3.LUT R2, R25, 0x380, RZ, 0xc0, !PT ;  /* 0x0000038019027812 */ /* 0x000fe400078ec0ff */
[----:B-1----:R-:W-:Y:S02]  /*100a0*/  ISETP.NE.AND P1, PT, R44, 0x1, PT ;  /* 0x000000012c00780c */ /* 0x002fe40003f25270 */
[----:B------:R-:W-:Y:S02]  /*100b0*/  SHF.R.U64 R3, R3, 0x3, RZ ;  /* 0x0000000303037819 */ /* 0x000fe400000012ff */
[----:B------:R-:W-:Y:S01]  /*100c0*/  LOP3.LUT R32, R32, R33, RZ, 0x3c, !PT ;  /* 0x0000002120207212 */ /* 0x000fe200078e3cff */
[----:B------:R-:W-:Y:S01]  /*100d0*/  IMAD.X R33, RZ, RZ, R35, P6 ;  /* 0x000000ffff217224 */ /* 0x000fe200030e0623 */
[----:B------:R-:W-:-:S02]  /*100e0*/  SHF.R.U64 R2, R2, 0x3, RZ ;  /* 0x0000000302027819 */ /* 0x000fc400000012ff */
[----:B------:R-:W-:Y:S02]  /*100f0*/  IADD3 R45, P6, R34, 0x7000, RZ ;  /* 0x00007000222d7810 */ /* 0x000fe40007fde0ff */
[----:B------:R-:W-:Y:S02]  /*10100*/  LOP3.LUT R10, R3, R8, RZ, 0x3c, !PT ;  /* 0x00000008030a7212 */ /* 0x000fe400078e3cff */
[----:B------:R-:W-:Y:S01]  /*10110*/  LOP3.LUT R8, R2, R25, RZ, 0x3c, !PT ;  /* 0x0000001902087212 */ /* 0x000fe200078e3cff */
[----:B------:R-:W0:Y:S01]  /*10120*/  @P1 LDC R47, c[0x0][0xbec] ;  /* 0x0002fb00ff2f1b82 */ /* 0x000e220000000800 */
[----:B------:R-:W-:Y:S02]  /*10130*/  LOP3.LUT R2, R45, 0x380, RZ, 0xc0, !PT ;  /* 0x000003802d027812 */ /* 0x000fe400078ec0ff */
[----:B------:R-:W-:Y:S02]  /*10140*/  LOP3.LUT R42, R43, 0x380, RZ, 0xc0, !PT ;  /* 0x000003802b2a7812 */ /* 0x000fe400078ec0ff */
[----:B------:R-:W-:-:S02]  /*10150*/  SHF.R.U64 R2, R2, 0x3, RZ ;  /* 0x0000000302027819 */ /* 0x000fc400000012ff */
[----:B------:R-:W-:Y:S02]  /*10160*/  SHF.R.U64 R42, R42, 0x3, RZ ;  /* 0x000000032a2a7819 */ /* 0x000fe400000012ff */
[----:B------:R-:W-:Y:S02]  /*10170*/  LOP3.LUT R2, R2, R45, RZ, 0x3c, !PT ;  /* 0x0000002d02027212 */ /* 0x000fe400078e3cff */
[----:B------:R-:W-:Y:S02]  /*10180*/  MOV R45, R4 ;  /* 0x00000004002d7202 */ /* 0x000fe40000000f00 */
[----:B------:R-:W-:Y:S02]  /*10190*/  F2FP.F16.F32.PACK_AB R4, R46, R7 ;  /* 0x000000072e04723e */ /* 0x000fe400000000ff */
[----:B------:R-:W1:Y:S01]  /*101a0*/  @P1 LDC R46, c[0x0][0xbf0] ;  /* 0x0002fc00ff2e1b82 */ /* 0x000e620000000800 */
[----:B------:R-:W-:Y:S01]  /*101b0*/  LOP3.LUT R42, R42, R43, RZ, 0x3c, !PT ;  /* 0x0000002b2a2a7212 */ /* 0x000fe200078e3cff */
[----:B------:R-:W-:Y:S01]  /*101c0*/  IMAD.X R43, RZ, RZ, R5, P0 ;  /* 0x000000ffff2b7224 */ /* 0x000fe200000e0605 */
[----:B------:R-:W-:-:S02]  /*101d0*/  F2FP.F16.F32.PACK_AB R5, R91, R90 ;  /* 0x0000005a5b05723e */ /* 0x000fc400000000ff */
[----:B------:R-:W-:-:S03]  /*101e0*/  F2FP.F16.F32.PACK_AB R7, R95, R94 ;  /* 0x0000005e5f07723e */ /* 0x000fc600000000ff */
[----:B------:R-:W-:Y:S01]  /*101f0*/  BAR.SYNC.DEFER_BLOCKING 0x1, 0x100 ;  /* 0x0044000000007b1d */ /* 0x000fe20000010000 */
[----:B------:R-:W-:Y:S01]  /*10200*/  MOV R65, R40 ;  /* 0x0000002800417202 */ /* 0x000fe20000000f00 */
[----:B------:R-:W-:Y:S01]  /*10210*/  VIADD R40, R17, UR37 ;  /* 0x0000002511287c36 */ /* 0x000fe20008000000 */
[----:B------:R-:W-:Y:S02]  /*10220*/  IADD3 R21, P0, R34, 0x6000, RZ ;  /* 0x0000600022157810 */ /* 0x000fe40007f1e0ff */
[----:B------:R-:W-:Y:S02]  /*10230*/  MOV R58, R10 ;  /* 0x0000000a003a7202 */ /* 0x000fe40000000f00 */
[----:B------:R-:W-:Y:S02]  /*10240*/  LOP3.LUT R20, R21, 0x380, RZ, 0xc0, !PT ;  /* 0x0000038015147812 */ /* 0x000fe400078ec0ff */
[----:B------:R-:W-:Y:S02]  /*10250*/  MOV R57, R14 ;  /* 0x0000000e00397202 */ /* 0x000fe40000000f00 */
[----:B------:R-:W-:-:S02]  /*10260*/  SHF.R.U64 R20, R20, 0x3, RZ ;  /* 0x0000000314147819 */ /* 0x000fc400000012ff */
[----:B------:R-:W-:Y:S02]  /*10270*/  MOV R15, R12 ;  /* 0x0000000c000f7202 */ /* 0x000fe40000000f00 */
[----:B------:R-:W-:Y:S01]  /*10280*/  LOP3.LUT R20, R20, R21, RZ, 0x3c, !PT ;  /* 0x0000001514147212 */ /* 0x000fe200078e3cff */
[----:B------:R-:W-:Y:S01]  /*10290*/  IMAD.X R21, RZ, RZ, R35, P0 ;  /* 0x000000ffff157224 */ /* 0x000fe200000e0623 */
[C---:B------:R-:W-:Y:S02]  /*102a0*/  IADD3 R27, P3, R34.reuse, 0x4000, RZ ;  /* 0x00004000221b7810 */ /* 0x040fe40007f7e0ff */
[----:B------:R-:W-:Y:S02]  /*102b0*/  IADD3 R25, P2, R34, 0x5000, RZ ;  /* 0x0000500022197810 */ /* 0x000fe40007f5e0ff */
[----:B------:R-:W-:Y:S02]  /*102c0*/  LOP3.LUT R26, R27, 0x380, RZ, 0xc0, !PT ;  /* 0x000003801b1a7812 */ /* 0x000fe400078ec0ff */
[----:B------:R-:W-:Y:S01]  /*102d0*/  LOP3.LUT R24, R25, 0x380, RZ, 0xc0, !PT ;  /* 0x0000038019187812 */ /* 0x000fe200078ec0ff */
[----:B------:R0:W-:Y:S01]  /*102e0*/  STSM.16.M88.4 [R45], R4 ;  /* 0x000000042d007844 */ /* 0x0001e20000000200 */
[----:B------:R-:W-:-:S02]  /*102f0*/  SHF.R.U64 R26, R26, 0x3, RZ ;  /* 0x000000031a1a7819 */ /* 0x000fc400000012ff */
[----:B------:R-:W-:Y:S01]  /*10300*/  MOV R56, R38 ;  /* 0x0000002600387202 */ /* 0x000fe20000000f00 */
[----:B------:R-:W-:Y:S01]  /*10310*/  VIADD R38, R187, UR37 ;  /* 0x00000025bb267c36 */ /* 0x000fe20008000000 */
[----:B------:R-:W-:Y:S02]  /*10320*/  SHF.R.U64 R24, R24, 0x3, RZ ;  /* 0x0000000318187819 */ /* 0x000fe400000012ff */
[----:B------:R-:W-:Y:S01]  /*10330*/  LOP3.LUT R26, R26, R27, RZ, 0x3c, !PT ;  /* 0x0000001b1a1a7212 */ /* 0x000fe200078e3cff */
[----:B------:R-:W-:Y:S01]  /*10340*/  IMAD.X R27, RZ, RZ, R35, P3 ;  /* 0x000000ffff1b7224 */ /* 0x000fe200018e0623 */
[----:B------:R-:W-:Y:S02]  /*10350*/  MOV R14, R8 ;  /* 0x00000008000e7202 */ /* 0x000fe40000000f00 */
[----:B------:R-:W-:Y:S02]  /*10360*/  F2FP.F16.F32.PACK_AB R8, R105, R104 ;  /* 0x000000686908723e */ /* 0x000fe400000000ff */
[----:B------:R-:W-:-:S02]  /*10370*/  F2FP.F16.F32.PACK_AB R9, R107, R106 ;  /* 0x0000006a6b09723e */ /* 0x000fc400000000ff */
[----:B------:R-:W-:Y:S01]  /*10380*/  LOP3.LUT R24, R24, R25, RZ, 0x3c, !PT ;  /* 0x0000001918187212 */ /* 0x000fe200078e3cff */
[----:B0-----:R-:W-:Y:S01]  /*10390*/  @P1 IMAD.HI.U32 R5, R40, R47, RZ ;  /* 0x0000002f28051227 */ /* 0x001fe200078e00ff */
[----:B------:R-:W-:Y:S02]  /*103a0*/  MOV R64, R42 ;  /* 0x0000002a00407202 */ /* 0x000fe40000000f00 */
[----:B------:R-:W-:Y:S01]  /*103b0*/  IADD3 R31, P5, R34, 0x2000, RZ ;  /* 0x00002000221f7810 */ /* 0x000fe20007fbe0ff */
[----:B------:R-:W-:Y:S01]  /*103c0*/  IMAD.MOV.U32 R4, RZ, RZ, R40 ;  /* 0x000000ffff047224 */ /* 0x000fe200078e0028 */
[----:B-1----:R-:W-:Y:S01]  /*103d0*/  @P1 SHF.R.U32.HI R4, RZ, R46, R5 ;  /* 0x0000002eff041219 */ /* 0x002fe20000011605 */
[----:B------:R-:W-:Y:S01]  /*103e0*/  IMAD.U32 R6, RZ, RZ, UR8 ;  /* 0x00000008ff067e24 */ /* 0x000fe2000f8e00ff */
[----:B------:R-:W-:Y:S01]  /*103f0*/  ULDC.64 UR8, c[0x0][0xae8] ;  /* 0x0002ba0000087ab9 */ /* 0x000fe20000000a00 */
[----:B------:R-:W-:Y:S01]  /*10400*/  IMAD R45, R44, UR5, RZ ;  /* 0x000000052c2d7c24 */ /* 0x000fe2000f8e02ff */
[--C-:B------:R-:W-:Y:S01]  /*10410*/  SHF.R.S32.HI R5, RZ, 0x1f, R4.reuse ;  /* 0x0000001fff057819 */ /* 0x100fe20000011404 */
[----:B------:R-:W-:Y:S01]  /*10420*/  IMAD.MOV R7, RZ, RZ, -R4 ;  /* 0x000000ffff077224 */ /* 0x000fe200078e0a04 */
[----:B------:R-:W-:Y:S01]  /*10430*/  IADD3 R12, P0, R4, UR6, RZ ;  /* 0x00000006040c7c10 */ /* 0x000fe2000ff1e0ff */
[----:B------:R-:W-:Y:S01]  /*10440*/  IMAD.X R25, RZ, RZ, R35, P2 ;  /* 0x000000ffff197224 */ /* 0x000fe200010e0623 */
[----:B------:R-:W-:Y:S01]  /*10450*/  F2FP.F16.F32.PACK_AB R4, R97, R96 ;  /* 0x000000606104723e */ /* 0x000fe200000000ff */
[----:B------:R-:W-:Y:S01]  /*10460*/  IMAD R11, R44, R7, R40 ;  /* 0x000000072c0b7224 */ /* 0x000fe200078e0228 */
[----:B------:R-:W-:Y:S01]  /*10470*/  IADD3.X R13, R5, UR7, R6, P0, !PT ;  /* 0x00000007050d7c10 */ /* 0x000fe200087fe406 */
[----:B------:R-:W-:Y:S01]  /*10480*/  ULDC.64 UR6, c[0x0][0xb88] ;  /* 0x0002e20000067ab9 */ /* 0x000fe20000000a00 */
[----:B------:R-:W-:-:S02]  /*10490*/  F2FP.F16.F32.PACK_AB R5, R99, R98 ;  /* 0x000000626305723e */ /* 0x000fc400000000ff */
[----:B------:R-:W-:Y:S01]  /*104a0*/  SHF.R.S32.HI R10, RZ, 0x1f, R11 ;  /* 0x0000001fff0a7819 */ /* 0x000fe2000001140b */
[----:B------:R-:W-:Y:S01]  /*104b0*/  IMAD.WIDE.U32 R12, R11, UR6, R12 ;  /* 0x000000060b0c7c25 */ /* 0x000fe2000f8e000c */
[----:B------:R-:W-:Y:S02]  /*104c0*/  F2FP.F16.F32.PACK_AB R6, R101, R100 ;  /* 0x000000646506723e */ /* 0x000fe400000000ff */
[----:B------:R-:W-:Y:S01]  /*104d0*/  F2FP.F16.F32.PACK_AB R7, R103, R102 ;  /* 0x000000666707723e */ /* 0x000fe200000000ff */
[----:B------:R-:W-:Y:S01]  /*104e0*/  IMAD R10, R10, UR6, RZ ;  /* 0x000000060a0a7c24 */ /* 0x000fe2000f8e02ff */
[----:B------:R-:W-:Y:S02]  /*104f0*/  LOP3.LUT P0, RZ, R185, 0x3, RZ, 0xc0, !PT ;  /* 0x00000003b9ff7812 */ /* 0x000fe4000780c0ff */
[----:B------:R-:W-:Y:S01]  /*10500*/  IADD3 R29, P4, R34, 0x3000, RZ ;  /* 0x00003000221d7810 */ /* 0x000fe20007f9e0ff */
[----:B------:R-:W-:Y:S01]  /*10510*/  IMAD R39, R11, UR7, R10 ;  /* 0x000000070b277c24 */ /* 0x000fe2000f8e020a */
[----:B------:R0:W-:Y:S01]  /*10520*/  STSM.16.M88.4 [R15], R4 ;  /* 0x000000040f007844 */ /* 0x0001e20000000200 */
[----:B------:R-:W-:Y:S01]  /*10530*/  ULDC.64 UR6, c[0x0][0xb50] ;  /* 0x0002d40000067ab9 */ /* 0x000fe20000000a00 */
[----:B------:R-:W-:-:S02]  /*10540*/  F2FP.F16.F32.PACK_AB R10, R109, R108 ;  /* 0x0000006c6d0a723e */ /* 0x000fc400000000ff */
[----:B------:R-:W-:Y:S02]  /*10550*/  F2FP.F16.F32.PACK_AB R11, R111, R110 ;  /* 0x0000006e6f0b723e */ /* 0x000fe400000000ff */
[----:B------:R-:W-:Y:S02]  /*10560*/  LEA R40, P3, R12, UR6, 0x2 ;  /* 0x000000060c287c11 */ /* 0x000fe4000f8610ff */
[-C--:B------:R-:W-:Y:S01]  /*10570*/  ISETP.GE.OR P2, PT, R38, R45.reuse, P0 ;  /* 0x0000002d2600720c */ /* 0x080fe20000746670 */
[----:B------:R1:W-:Y:S01]  /*10580*/  STSM.16.M88.4 [R14], R8 ;  /* 0x000000080e007844 */ /* 0x0003e20000000200 */
[----:B------:R-:W-:Y:S01]  /*10590*/  UIMAD UR5, UR12, UR8, URZ ;  /* 0x000000080c0572a4 */ /* 0x000fe2000f8e023f */
[----:B------:R-:W-:Y:S02]  /*105a0*/  LOP3.LUT R3, R34, 0x380, RZ, 0xc0, !PT ;  /* 0x0000038022037812 */ /* 0x000fe400078ec0ff */
[----:B------:R-:W-:Y:S01]  /*105b0*/  SHFL.IDX PT, R46, R40, 0x1, 0x1c1f ;  /* 0x003c1f00282e7f89 */ /* 0x000fe200000e0000 */
[----:B------:R-:W-:Y:S01]  /*105c0*/  LOP3.LUT R30, R31, 0x380, RZ, 0xc0, !PT ;  /* 0x000003801f1e7812 */ /* 0x000fe200078ec0ff */
        /* <DEDUP_REMOVED lines=11> */
[----:B------:R-:W-:Y:S01]  /*10680*/  F2FP.F16.F32.PACK_AB R13, R123, R122 ;  /* 0x0000007a7b0d723e */ /* 0x000fe200000000ff */
[----:B------:R-:W-:Y:S01]  /*10690*/  STSM.16.M88.4 [R58], R4 ;  /* 0x000000043a007844 */ /* 0x000fe20000000200 */
[----:B-1----:R-:W-:-:S02]  /*106a0*/  F2FP.F16.F32.PACK_AB R14, R125, R124 ;  /* 0x0000007c7d0e723e */ /* 0x002fc400000000ff */
[----:B------:R-:W-:Y:S01]  /*106b0*/  F2FP.F16.F32.PACK_AB R15, R127, R126 ;  /* 0x0000007e7f0f723e */ /* 0x000fe200000000ff */
[----:B------:R-:W1:Y:S01]  /*106c0*/  SHFL.IDX PT, R47, R41, 0x1, 0x1c1f ;  /* 0x003c1f00292f7f89 */ /* 0x000e6200000e0000 */
[----:B------:R-:W-:Y:S02]  /*106d0*/  F2FP.F16.F32.PACK_AB R8, R129, R128 ;  /* 0x000000808108723e */ /* 0x000fe400000000ff */
[----:B------:R-:W-:Y:S01]  /*106e0*/  F2FP.F16.F32.PACK_AB R9, R131, R130 ;  /* 0x000000828309723e */ /* 0x000fe200000000ff */
[----:B------:R-:W-:Y:S01]  /*106f0*/  STSM.16.M88.4 [R57], R12 ;  /* 0x0000000c39007844 */ /* 0x000fe20000000200 */
[----:B------:R-:W-:Y:S02]  /*10700*/  F2FP.F16.F32.PACK_AB R10, R133, R132 ;  /* 0x00000084850a723e */ /* 0x000fe400000000ff */
[----:B------:R-:W-:Y:S01]  /*10710*/  F2FP.F16.F32.PACK_AB R11, R135, R134 ;  /* 0x00000086870b723e */ /* 0x000fe200000000ff */
[----:B------:R-:W-:Y:S01]  /*10720*/  UIMAD UR5, UR38, UR9, UR5 ;  /* 0x00000009260572a4 */ /* 0x000fe2000f8e0205 */
[----:B------:R-:W-:-:S02]  /*10730*/  LOP3.LUT R28, R29, 0x380, RZ, 0xc0, !PT ;  /* 0x000003801d1c7812 */ /* 0x000fc400078ec0ff */
[----:B------:R-:W-:Y:S01]  /*10740*/  SHF.R.U64 R3, R3, 0x3, RZ ;  /* 0x0000000303037819 */ /* 0x000fe200000012ff */
[----:B------:R-:W-:Y:S01]  /*10750*/  STSM.16.M88.4 [R56], R8 ;  /* 0x0000000838007844 */ /* 0x000fe20000000200 */
[----:B------:R-:W-:Y:S01]  /*10760*/  UIMAD.WIDE.U32 UR6, UR38, UR8, URZ ;  /* 0x00000008260672a5 */ /* 0x000fe2000f8e003f */
[----:B------:R-:W-:Y:S02]  /*10770*/  SHF.R.U64 R30, R30, 0x3, RZ ;  /* 0x000000031e1e7819 */ /* 0x000fe400000012ff */
[----:B------:R2:W-:Y:S01]  /*10780*/  STSM.16.M88.4 [R65], R136 ;  /* 0x0000008841007844 */ /* 0x0005e20000000200 */
[----:B------:R-:W-:Y:S01]  /*10790*/  UIMAD UR8, UR13, UR10, URZ ;  /* 0x0000000a0d0872a4 */ /* 0x000fe2000f8e023f */
[----:B------:R-:W-:Y:S02]  /*107a0*/  SHF.R.U64 R28, R28, 0x3, RZ ;  /* 0x000000031c1c7819 */ /* 0x000fe400000012ff */
[----:B------:R-:W-:Y:S01]  /*107b0*/  STSM.16.M88.4 [R64], R144 ;  /* 0x0000009040007844 */ /* 0x000fe20000000200 */
[----:B------:R-:W-:Y:S01]  /*107c0*/  UIADD3 UR7, UR7, UR5, URZ ;  /* 0x0000000507077290 */ /* 0x000fe2000fffe03f */
[----:B------:R-:W-:Y:S01]  /*107d0*/  LOP3.LUT R34, R3, R34, RZ, 0x3c, !PT ;  /* 0x0000002203227212 */ /* 0x000fe200078e3cff */
[----:B------:R-:W-:Y:S01]  /*107e0*/  BAR.SYNC.DEFER_BLOCKING 0x1, 0x100 ;  /* 0x0044000000007b1d */ /* 0x000fe20000010000 */
[----:B------:R-:W-:-:S07]  /*107f0*/  LOP3.LUT R30, R30, R31, RZ, 0x3c, !PT ;  /* 0x0000001f1e1e7212 */ /* 0x000fce00078e3cff */
[----:B--2---:R-:W2:Y:S01]  /*10800*/  @P1 LDC R65, c[0x0][0xbec] ;  /* 0x0002fb00ff411b82 */ /* 0x004ea20000000800 */
[----:B------:R-:W-:Y:S01]  /*10810*/  UIMAD UR5, UR44, UR11, UR8 ;  /* 0x0000000b2c0572a4 */ /* 0x000fe2000f8e0208 */
[--C-:B------:R-:W-:Y:S01]  /*10820*/  IMAD.X R3, RZ, RZ, R35.reuse, P6 ;  /* 0x000000ffff037224 */ /* 0x100fe200030e0623 */
[----:B------:R-:W-:Y:S01]  /*10830*/  UIMAD.WIDE.U32 UR6, UR44, UR10, UR6 ;  /* 0x0000000a2c0672a5 */ /* 0x000fe2000f8e0006 */
[----:B------:R-:W-:Y:S01]  /*10840*/  LOP3.LUT R28, R28, R29, RZ, 0x3c, !PT ;  /* 0x0000001d1c1c7212 */ /* 0x000fe200078e3cff */
[--C-:B------:R-:W-:Y:S01]  /*10850*/  IMAD.X R31, RZ, RZ, R35.reuse, P5 ;  /* 0x000000ffff1f7224 */ /* 0x100fe200028e0623 */
[----:B------:R-:W-:Y:S01]  /*10860*/  ULDC.64 UR8, c[0x0][0xae0] ;  /* 0x0002b80000087ab9 */ /* 0x000fe20000000a00 */
[----:B0-----:R0:W-:Y:S01]  /*10870*/  @!P2 ST.E desc[UR52][R38.64], R36 ;  /* 0x000000242600a985 */ /* 0x0011e2000c101934 */
[----:B------:R-:W-:Y:S01]  /*10880*/  UIADD3 UR5, UR7, UR5, URZ ;  /* 0x0000000507057290 */ /* 0x000fe2000fffe03f */
[----:B------:R-:W-:Y:S02]  /*10890*/  IMAD.X R29, RZ, RZ, R35, P4 ;  /* 0x000000ffff1d7224 */ /* 0x000fe400020e0623 */
[----:B-1----:R1:W-:Y:S04]  /*108a0*/  @!P0 ST.E desc[UR52][R46.64], R0 ;  /* 0x000000002e008985 */ /* 0x0023e8000c101934 */
[----:B------:R3:W5:Y:S01]  /*108b0*/  LD.E.128 R12, desc[UR52][R20.64] ;  /* 0x00000034140c7980 */ /* 0x000762000c101d00 */
[----:B0-----:R-:W0:Y:S03]  /*108c0*/  @P1 LDC R39, c[0x0][0xbf0] ;  /* 0x0002fc00ff271b82 */ /* 0x001e260000000800 */
[----:B------:R4:W5:Y:S01]  /*108d0*/  LD.E.128 R56, desc[UR52][R24.64] ;  /* 0x0000003418387980 */ /* 0x000962000c101d00 */
[----:B-1----:R-:W-:-:S03]  /*108e0*/  IMAD R0, R22, 0x20, R184 ;  /* 0x0000002016007824 */ /* 0x002fc600078e02b8 */
[----:B------:R1:W5:Y:S01]  /*108f0*/  LD.E.128 R8, desc[UR52][R2.64] ;  /* 0x0000003402087980 */ /* 0x000362000c101d00 */
        /* <DEDUP_REMOVED lines=8> */
[----:B------:R0:W5:Y:S01]  /*10980*/  LD.E.128 R60, desc[UR52][R26.64] ;  /* 0x000000341a3c7980 */ /* 0x000162000c101d00 */
[--C-:B------:R-:W-:Y:S01]  /*10990*/  SHF.R.S32.HI R0, RZ, 0x1f, R21.reuse ;  /* 0x0000001fff007819 */ /* 0x100fe20000011415 */
[----:B----4-:R-:W-:Y:S01]  /*109a0*/  IMAD.MOV R25, RZ, RZ, -R21 ;  /* 0x000000ffff197224 */ /* 0x010fe200078e0a15 */
[----:B------:R-:W-:Y:S01]  /*109b0*/  @!PT LDS RZ, [RZ] ;  /* 0x00000000fffff984 */ /* 0x000fe20000000800 */
[----:B------:R-:W-:Y:S01]  /*109c0*/  @!PT LDS RZ, [RZ] ;  /* 0x00000000fffff984 */ /* 0x000fe20000000800 */
[----:B------:R-:W-:Y:S01]  /*109d0*/  @!PT LDS RZ, [RZ] ;  /* 0x00000000fffff984 */ /* 0x000fe20000000800 */
[----:B------:R-:W-:Y:S01]  /*109e0*/  @!PT LDS RZ, [RZ] ;  /* 0x00000000fffff984 */ /* 0x000fe20000000800 */
[----:B------:R2:W-:Y:S06]  /*109f0*/  MEMBAR.ALL.CTA ;  /* 0x0000000000007992 */ /* 0x0005ec0000008000 */
[----:B--2---:R-:W2:Y:S01]  /*10a00*/  FENCE.VIEW.ASYNC.S ;  /* 0x00000000000073c6 */ /* 0x004ea20000000000 */
[----:B-1----:R-:W-:-:S02]  /*10a10*/  IMAD.U32 R3, RZ, RZ, UR7 ;  /* 0x00000007ff037e24 */ /* 0x002fc4000f8e00ff */
[----:B------:R-:W-:Y:S02]  /*10a20*/  IMAD R0, R0, UR8, RZ ;  /* 0x0000000800007c24 */ /* 0x000fe4000f8e02ff */
[----:B------:R-:W-:Y:S02]  /*10a30*/  IMAD R25, R44, R25, R20 ;  /* 0x000000192c197224 */ /* 0x000fe400078e0214 */
[----:B------:R-:W-:Y:S01]  /*10a40*/  IMAD.U32 R2, RZ, RZ, UR6 ;  /* 0x00000006ff027e24 */ /* 0x000fe2000f8e00ff */
[----:B------:R-:W-:Y:S01]  /*10a50*/  ULDC.64 UR6, c[0x0][0xad8] ;  /* 0x0002b60000067ab9 */ /* 0x000fe20000000a00 */
[----:B------:R-:W-:Y:S02]  /*10a60*/  IMAD.U32 R3, RZ, RZ, UR5 ;  /* 0x00000005ff037e24 */ /* 0x000fe4000f8e00ff */
[C---:B0-----:R-:W-:Y:S01]  /*10a70*/  IMAD R27, R21.reuse, UR9, R0 ;  /* 0x00000009151b7c24 */ /* 0x041fe2000f8e0200 */
[----:B------:R-:W-:Y:S01]  /*10a80*/  SHF.R.S32.HI R0, RZ, 0x1f, R25 ;  /* 0x0000001fff007819 */ /* 0x000fe20000011419 */
[----:B------:R-:W-:-:S04]  /*10a90*/  IMAD.WIDE.U32 R2, R21, UR8, R2 ;  /* 0x0000000815027c25 */ /* 0x000fc8000f8e0002 */
[----:B------:R-:W-:Y:S02]  /*10aa0*/  IMAD.IADD R3, R3, 0x1, R27 ;  /* 0x0000000103037824 */ /* 0x000fe400078e021b */
[----:B------:R-:W-:Y:S02]  /*10ab0*/  IMAD R20, R0, UR6, RZ ;  /* 0x0000000600147c24 */ /* 0x000fe4000f8e02ff */
[----:B------:R-:W-:Y:S02]  /*10ac0*/  VIADD R26, R184, UR37 ;  /* 0x00000025b81a7c36 */ /* 0x000fe40008000000 */
        /* <DEDUP_REMOVED lines=8> */
[-C--:B------:R-:W-:Y:S01]  /*10b50*/  ISETP.GE.AND P0, PT, R0, R45.reuse, PT ;  /* 0x0000002d0000720c */ /* 0x080fe20003f06270 */
[----:B------:R-:W-:Y:S01]  /*10b60*/  VIADD R0, R26, 0x40 ;  /* 0x000000401a007836 */ /* 0x000fe20000000000 */
[----:B------:R-:W-:Y:S02]  /*10b70*/  LEA.HI.X R25, R2, UR7, R3, 0x1, P3 ;  /* 0x0000000702197c11 */ /* 0x000fe400098f0c03 */
[----:B------:R-:W-:Y:S01]  /*10b80*/  PRMT R37, RZ, 0x654, R37 ;  /* 0x00000654ff257816 */ /* 0x000fe20000000025 */
[----:B--2---:R0:W1:Y:S01]  /*10b90*/  SHFL.IDX PT, R20, R24, RZ, 0x181f ;  /* 0x00181fff18147589 */ /* 0x00406200000e0000 */
[----:B------:R-:W-:Y:S01]  /*10ba0*/  ISETP.GE.AND P1, PT, R0, R45, PT ;  /* 0x0000002d0000720c */ /* 0x000fe20003f26270 */
[----:B------:R-:W-:Y:S01]  /*10bb0*/  BSSY B1, `(.L_x_7646) ;  /* 0x000000d000017945 */ /* 0x000fe20003800000 */
[----:B------:R0:W-:Y:S01]  /*10bc0*/  SYNCS.ARRIVE.TRANS64.RED.A1T0 RZ, [R37+URZ], RZ ;  /* 0x000000ff25ff79a7 */ /* 0x0001e2000810043f */
[----:B------:R0:W2:Y:S02]  /*10bd0*/  SHFL.IDX PT, R0, R25, RZ, 0x181f ;  /* 0x00181fff19007589 */ /* 0x0000a400000e0000 */
[----:B------:R-:W-:Y:S08]  /*10be0*/  @P2 BRA `(.L_x_7647) ;  /* 0x0000000000242947 */ /* 0x000ff00003800000 */
[----:B------:R-:W-:Y:S02]  /*10bf0*/  ULDC UR5, c[0x0][0xac8] ;  /* 0x0002b20000057ab9 */ /* 0x000fe40000000800 */
[----:B------:R-:W-:Y:S02]  /*10c00*/  ISETP.GE.AND P2, PT, R18, UR5, PT ;  /* 0x0000000512007c0c */ /* 0x000fe4000bf46270 */
[----:B------:R-:W-:-:S11]  /*10c10*/  ISETP.GE.AND P3, PT, R19, UR5, PT ;  /* 0x0000000513007c0c */ /* 0x000fd6000bf66270 */
[CC--:B-1----:R-:W-:Y:S02]  /*10c20*/  @!P2 LEA R2, P4, R18.reuse, R20.reuse, 0x1 ;  /* 0x000000141202a211 */ /* 0x0c2fe400078808ff */
[C---:B------:R-:W-:Y:S02]  /*10c30*/  @!P3 LEA R20, P5, R19.reuse, R20, 0x1 ;  /* 0x000000141314b211 */ /* 0x040fe400078a08ff */
[-C--:B--2---:R-:W-:Y:S02]  /*10c40*/  @!P2 LEA.HI.X R3, R18, R0.reuse, R190, 0x1, P4 ;  /* 0x000000001203a211 */ /* 0x084fe400020f0cbe */
[----:B------:R-:W-:-:S03]  /*10c50*/  @!P3 LEA.HI.X R21, R19, R0, R189, 0x1, P5 ;  /* 0x000000001315b211 */ /* 0x000fc600028f0cbd */
[----:B-----5:R3:W-:Y:S04]  /*10c60*/  @!P2 ST.E.128 desc[UR52][R2.64], R52 ;  /* 0x000000340200a985 */ /* 0x0207e8000c101d34 */
[----:B------:R3:W-:Y:S02]  /*10c70*/  @!P3 ST.E.128 desc[UR52][R20.64], R60 ;  /* 0x0000003c1400b985 */ /* 0x0007e4000c101d34 */
.L_x_7647:
[----:B------:R-:W-:Y:S05]  /*10c80*/  BSYNC B1 ;  /* 0x0000000000017941 */ /* 0x000fea0003800000 */
.L_x_7646:
[----:B--2---:R2:W4:Y:S01]  /*10c90*/  SHFL.IDX PT, R0, R25, 0x1, 0x181f ;  /* 0x00381f0019007f89 */ /* 0x00452200000e0000 */
[----:B------:R-:W-:Y:S03]  /*10ca0*/  BSSY B1, `(.L_x_7648) ;  /* 0x000000c000017945 */ /* 0x000fe60003800000 */
[----:B-1-3--:R2:W1:Y:S01]  /*10cb0*/  SHFL.IDX PT, R20, R24, 0x1, 0x181f ;  /* 0x00381f0018147f89 */ /* 0x00a46200000e0000 */
[----:B------:R-:W-:Y:S05]  /*10cc0*/  @P0 BRA `(.L_x_7649) ;  /* 0x0000000000240947 */ /* 0x000fea0003800000 */
[----:B------:R-:W-:Y:S02]  /*10cd0*/  ULDC UR5, c[0x0][0xac8] ;  /* 0x0002b20000057ab9 */ /* 0x000fe40000000800 */
[----:B------:R-:W-:Y:S02]  /*10ce0*/  ISETP.GE.AND P3, PT, R18, UR5, PT ;  /* 0x0000000512007c0c */ /* 0x000fe4000bf66270 */
[----:B------:R-:W-:-:S11]  /*10cf0*/  ISETP.GE.AND P4, PT, R19, UR5, PT ;  /* 0x0000000513007c0c */ /* 0x000fd6000bf86270 */
[CC--:B-1----:R-:W-:Y:S02]  /*10d00*/  @!P3 LEA R2, P0, R18.reuse, R20.reuse, 0x1 ;  /* 0x000000141202b211 */ /* 0x0c2fe400078008ff */
[C---:B------:R-:W-:Y:S02]  /*10d10*/  @!P4 LEA R20, P2, R19.reuse, R20, 0x1 ;  /* 0x000000141314c211 */ /* 0x040fe400078408ff */
[-C--:B----4-:R-:W-:Y:S02]  /*10d20*/  @!P3 LEA.HI.X R3, R18, R0.reuse, R190, 0x1, P0 ;  /* 0x000000001203b211 */ /* 0x090fe400000f0cbe */
[----:B------:R-:W-:-:S03]  /*10d30*/  @!P4 LEA.HI.X R21, R19, R0, R189, 0x1, P2 ;  /* 0x000000001315c211 */ /* 0x000fc600010f0cbd */
[----:B-----5:R3:W-:Y:S04]  /*10d40*/  @!P3 ST.E.128 desc[UR52][R2.64], R48 ;  /* 0x000000300200b985 */ /* 0x0207e8000c101d34 */
[----:B------:R3:W-:Y:S02]  /*10d50*/  @!P4 ST.E.128 desc[UR52][R20.64], R56 ;  /* 0x000000381400c985 */ /* 0x0007e4000c101d34 */
.L_x_7649:
[----:B------:R-:W-:Y:S05]  /*10d60*/  BSYNC B1 ;  /* 0x0000000000017941 */ /* 0x000fea0003800000 */
.L_x_7648:
[----:B----4-:R4:W0:Y:S01]  /*10d70*/  SHFL.IDX PT, R0, R25, 0x2, 0x181f ;  /* 0x00581f0019007f89 */ /* 0x01082200000e0000 */
        /* <DEDUP_REMOVED lines=8> */
[-C--:B0-----:R-:W-:Y:S02]  /*10e00*/  @!P2 LEA.HI.X R3, R18, R0.reuse, R190, 0x1, P0 ;  /* 0x000000001203a211 */ /* 0x081fe400000f0cbe */
[----:B------:R-:W-:-:S03]  /*10e10*/  @!P3 LEA.HI.X R21, R19, R0, R189, 0x1, P1 ;  /* 0x000000001315b211 */ /* 0x000fc600008f0cbd */
[----:B-----5:R3:W-:Y:S04]  /*10e20*/  @!P2 ST.E.128 desc[UR52][R2.64], R40 ;  /* 0x000000280200a985 */ /* 0x0207e8000c101d34 */
[----:B------:R3:W-:Y:S02]  /*10e30*/  @!P3 ST.E.128 desc[UR52][R20.64], R12 ;  /* 0x0000000c1400b985 */ /* 0x0007e4000c101d34 */
.L_x_7651:
[----:B------:R-:W-:Y:S05]  /*10e40*/  BSYNC B1 ;  /* 0x0000000000017941 */ /* 0x000fea0003800000 */
.L_x_7650:
[----:B0-----:R-:W-:Y:S01]  /*10e50*/  VIADD R0, R26, 0x60 ;  /* 0x000000601a007836 */ /* 0x001fe20000000000 */
[----:B--2-4-:R-:W0:Y:S04]  /*10e60*/  SHFL.IDX PT, R25, R25, 0x3, 0x181f ;  /* 0x00781f0019197f89 */ /* 0x014e2800000e0000 */
[----:B------:R-:W-:Y:S01]  /*10e70*/  ISETP.GE.AND P0, PT, R0, R45, PT ;  /* 0x0000002d0000720c */ /* 0x000fe20003f06270 */
[----:B------:R-:W2:-:S12]  /*10e80*/  SHFL.IDX PT, R24, R24, 0x3, 0x181f ;  /* 0x00781f0018187f89 */ /* 0x000e9800000e0000 */
[----:B------:R-:W-:Y:S05]  /*10e90*/  @P0 BRA `(.L_x_7652) ;  /* 0x0000000800800947 */ /* 0x000fea0003800000 */
[----:B------:R-:W-:Y:S02]  /*10ea0*/  ULDC UR5, c[0x0][0xac8] ;  /* 0x0002b20000057ab9 */ /* 0x000fe40000000800 */
[----:B------:R-:W-:-:S13]  /*10eb0*/  ISETP.GE.AND P1, PT, R18, UR5, PT ;  /* 0x0000000512007c0c */ /* 0x000fda000bf26270 */
[----:B--23--:R-:W-:-:S04]  /*10ec0*/  @!P1 LEA R2, P0, R18, R24, 0x1 ;  /* 0x0000001812029211 */ /* 0x00cfc800078008ff */
[----:B0-----:R-:W-:Y:S02]  /*10ed0*/  @!P1 LEA.HI.X R3, R18, R25, R190, 0x1, P0 ;  /* 0x0000001912039211 */ /* 0x001fe400000f0cbe */
[----:B------:R-:W-:-:S03]  /*10ee0*/  ISETP.GE.AND P0, PT, R19, UR5, PT ;  /* 0x0000000513007c0c */ /* 0x000fc6000bf06270 */
[----:B-----5:R4:W-:Y:S10]  /*10ef0*/  @!P1 ST.E.128 desc[UR52][R2.64], R4 ;  /* 0x0000000402009985 */ /* 0x0209f4000c101d34 */
[----:B------:R-:W-:Y:S05]  /*10f00*/  @P0 BRA `(.L_x_7652) ;  /* 0x0000000800640947 */ /* 0x000fea0003800000 */
[----:B----4-:R-:W-:-:S04]  /*10f10*/  LEA R2, P0, R19, R24, 0x1 ;  /* 0x0000001813027211 */ /* 0x010fc800078008ff */
[----:B------:R-:W-:-:S05]  /*10f20*/  LEA.HI.X R3, R19, R25, R189, 0x1, P0 ;  /* 0x0000001913037211 */ /* 0x000fca00000f0cbd */
[----:B------:R0:W-:Y:S01]  /*10f30*/  ST.E.128 desc[UR52][R2.64], R8 ;  /* 0x0000000802007985 */ /* 0x0001e2000c101d34 */
[----:B------:R-:W-:Y:S05]  /*10f40*/  BRA `(.L_x_7652) ;  /* 0x0000000800547947 */ /* 0x000fea0003800000 */
.L_x_7645:
        /* <DEDUP_REMOVED lines=20> */
[----:B------:R-:W-:Y:S01]  /*11090*/  IMAD.MOV.U32 R2, RZ, RZ, R4 ;  /* 0x000000ffff027224 */ /* 0x000fe200078e0004 */
        /* <DEDUP_REMOVED lines=29> */
.L_x_7654:
[----:B------:R-:W-:Y:S05]  /*11270*/  BSYNC B1 ;  /* 0x0000000000017941 */ /* 0x000fea0003800000 */
.L_x_7653:
        /* <DEDUP_REMOVED lines=20> */
[----:B------:R-:W-:Y:S02]  /*113c0*/  IMAD R7, R8, R7, R6 ;  /* 0x0000000708077224 */ /* 0x000fe400078e0206 */
        /* <DEDUP_REMOVED lines=9> */
[----:B------:R-:W-:Y:S02]  /*11460*/  VIADD R6, R184, UR37 ;  /* 0x00000025b8067c36 */ /* 0x000fe40008000000 */
        /* <DEDUP_REMOVED lines=17> */
[----:B------:R-:W-:-:S11]  /*11580*/  ISETP.GE.AND P5, PT, R19, UR5, PT ;  /* 0x0000000513007c0c */ /* 0x000fd6000bfa6270 */
[CC--:B-1----:R-:W-:Y:S02]  /*11590*/  @!P4 LEA R10, P2, R18.reuse, R2.reuse, 0x1 ;  /* 0x00000002120ac211 */ /* 0x0c2fe400078408ff */
[C---:B------:R-:W-:Y:S02]  /*115a0*/  @!P5 LEA R2, P3, R19.reuse, R2, 0x1 ;  /* 0x000000021302d211 */ /* 0x040fe400078608ff */
[-C--:B--2---:R-:W-:Y:S02]  /*115b0*/  @!P4 LEA.HI.X R11, R18, R0.reuse, R190, 0x1, P2 ;  /* 0x00000000120bc211 */ /* 0x084fe400010f0cbe */
[----:B------:R-:W-:-:S03]  /*115c0*/  @!P5 LEA.HI.X R3, R19, R0, R189, 0x1, P3 ;  /* 0x000000001303d211 */ /* 0x000fc600018f0cbd */
[----:B------:R3:W-:Y:S04]  /*115d0*/  @!P4 ST.E.128 desc[UR52][R10.64], RZ ;  /* 0x000000ff0a00c985 */ /* 0x0007e8000c101d34 */
[----:B------:R3:W-:Y:S02]  /*115e0*/  @!P5 ST.E.128 desc[UR52][R2.64], RZ ;  /* 0x000000ff0200d985 */ /* 0x0007e4000c101d34 */
.L_x_7656:
[----:B------:R-:W-:Y:S05]  /*115f0*/  BSYNC B1 ;  /* 0x0000000000017941 */ /* 0x000fea0003800000 */
.L_x_7655:
        /* <DEDUP_REMOVED lines=11> */
[----:B------:R3:W-:Y:S04]  /*116b0*/  @!P3 ST.E.128 desc[UR52][R10.64], RZ ;  /* 0x000000ff0a00b985 */ /* 0x0007e8000c101d34 */
[----:B------:R3:W-:Y:S02]  /*116c0*/  @!P4 ST.E.128 desc[UR52][R2.64], RZ ;  /* 0x000000ff0200c985 */ /* 0x0007e4000c101d34 */
.L_x_7658:
[----:B------:R-:W-:Y:S05]  /*116d0*/  BSYNC B1 ;  /* 0x0000000000017941 */ /* 0x000fea0003800000 */
.L_x_7657:
        /* <DEDUP_REMOVED lines=11> */
[----:B------:R3:W-:Y:S04]  /*11790*/  @!P2 ST.E.128 desc[UR52][R10.64], RZ ;  /* 0x000000ff0a00a985 */ /* 0x0007e8000c101d34 */
[----:B------:R3:W-:Y:S02]  /*117a0*/  @!P3 ST.E.128 desc[UR52][R2.64], RZ ;  /* 0x000000ff0200b985 */ /* 0x0007e4000c101d34 */
.L_x_7660:
[----:B------:R-:W-:Y:S05]  /*117b0*/  BSYNC B1 ;  /* 0x0000000000017941 */ /* 0x000fea0003800000 */
.L_x_7659:
[----:B---3--:R-:W-:Y:S01]  /*117c0*/  VIADD R3, R6, 0x60 ;  /* 0x0000006006037836 */ /* 0x008fe20000000000 */
[----:B0-----:R0:W3:Y:S04]  /*117d0*/  SHFL.IDX PT, R0, R5, 0x3, 0x181f ;  /* 0x00781f0005007f89 */ /* 0x0010e800000e0000 */
[----:B------:R-:W-:Y:S01]  /*117e0*/  ISETP.GE.AND P0, PT, R3, R9, PT ;  /* 0x000000090300720c */ /* 0x000fe20003f06270 */
[----:B-1----:R0:W1:-:S12]  /*117f0*/  SHFL.IDX PT, R2, R4, 0x3, 0x181f ;  /* 0x00781f0004027f89 */ /* 0x00205800000e0000 */
[----:B0-----:R-:W-:Y:S05]  /*11800*/  @P0 BRA `(.L_x_7652) ;  /* 0x0000000000240947 */ /* 0x001fea0003800000 */
[----:B------:R-:W-:Y:S02]  /*11810*/  ULDC UR5, c[0x0][0xac8] ;  /* 0x0002b20000057ab9 */ /* 0x000fe40000000800 */
[----:B------:R-:W-:Y:S02]  /*11820*/  ISETP.GE.AND P2, PT, R18, UR5, PT ;  /* 0x0000000512007c0c */ /* 0x000fe4000bf46270 */
[----:B------:R-:W-:-:S11]  /*11830*/  ISETP.GE.AND P3, PT, R19, UR5, PT ;  /* 0x0000000513007c0c */ /* 0x000fd6000bf66270 */
[CC--:B-12-4-:R-:W-:Y:S02]  /*11840*/  @!P2 LEA R4, P0, R18.reuse, R2.reuse, 0x1 ;  /* 0x000000021204a211 */ /* 0x0d6fe400078008ff */
[C---:B------:R-:W-:Y:S02]  /*11850*/  @!P3 LEA R2, P1, R19.reuse, R2, 0x1 ;  /* 0x000000021302b211 */ /* 0x040fe400078208ff */
[-C--:B---3--:R-:W-:Y:S02]  /*11860*/  @!P2 LEA.HI.X R5, R18, R0.reuse, R190, 0x1, P0 ;  /* 0x000000001205a211 */ /* 0x088fe400000f0cbe */
[----:B------:R-:W-:-:S03]  /*11870*/  @!P3 LEA.HI.X R3, R19, R0, R189, 0x1, P1 ;  /* 0x000000001303b211 */ /* 0x000fc600008f0cbd */
[----:B------:R0:W-:Y:S04]  /*11880*/  @!P2 ST.E.128 desc[UR52][R4.64], RZ ;  /* 0x000000ff0400a985 */ /* 0x0001e8000c101d34 */
[----:B------:R0:W-:Y:S02]  /*11890*/  @!P3 ST.E.128 desc[UR52][R2.64], RZ ;  /* 0x000000ff0200b985 */ /* 0x0001e4000c101d34 */
.L_x_7652:
[----:B------:R-:W-:Y:S05]  /*118a0*/  BSYNC B0 ;  /* 0x0000000000007941 */ /* 0x000fea0003800000 */
.L_x_7644:
[----:B------:R-:W-:Y:S02]  /*118b0*/  ULDC UR5, c[0x0][0xc38] ;  /* 0x00030e0000057ab9 */ /* 0x000fe40000000800 */
[----:B------:R-:W-:-:S06]  /*118c0*/  UISETP.GE.AND UP0, UPT, UR4, UR5, UPT ;  /* 0x000000050400728c */ /* 0x000fcc000bf06270 */
[----:B------:R-:W-:-:S13]  /*118d0*/  PLOP3.LUT P0, PT, PT, PT, UP0, 0x80, 0x0 ;  /* 0x000000000000781c */ /* 0x000fda0003f0f008 */
[----:B------:R-:W-:Y:S05]  /*118e0*/  @!P0 BRA `(.L_x_7661) ;  /* 0xfffffef000f48947 */ /* 0x000fea000383ffff */
[----:B------:R-:W-:Y:S05]  /*118f0*/  EXIT ;  /* 0x000000000000794d */ /* 0x000fea0003800000 */
.L_x_7555:
[----:B------:R-:W-:-:S08]  /*11900*/  NOP ;  /* 0x0000000000007918 */ /* 0x000fd00000000000 */
[----:B------:R-:W0:-:S00]  /*11910*/  USETMAXREG.DEALLOC.CTAPOOL 0x28 ;  /* 0x00000028000079c8 */ /* 0x000e0000080e0500 */
[----:B0-----:R-:W-:-:S06]  /*11920*/  LOP3.LUT R0, R0, 0x3, RZ, 0xc0, !PT ;  /* 0x0000000300007812 */ /* 0x001fcc00078ec0ff */
[----:B------:R-:W0:Y:S01]  /*11930*/  S2UR UR10, SR_CTAID.X ;  /* 0x00000000000a79c3 */ /* 0x000e220000002500 */
[----:B------:R-:W-:Y:S01]  /*11940*/  LOP3.LUT R19, R19, 0xfffffeff, RZ, 0xc0, !PT ;  /* 0xfffffeff13137812 */ /* 0x000fe200078ec0ff */
[----:B------:R-:W-:Y:S01]  /*11950*/  IMAD.MOV.U32 R23, RZ, RZ, RZ ;  /* 0x000000ffff177224 */ /* 0x000fe200078e00ff */
[----:B------:R1:W2:Y:S01]  /*11960*/  SHFL.IDX PT, R2, R0, RZ, 0x1f ;  /* 0x00001fff00027589 */ /* 0x0002a200000e0000 */
[----:B------:R-:W-:Y:S02]  /*11970*/  IMAD.MOV.U32 R26, RZ, RZ, 0x1 ;  /* 0x00000001ff1a7424 */ /* 0x000fe400078e00ff */
[----:B------:R-:W-:Y:S02]  /*11980*/  IMAD.MOV.U32 R36, RZ, RZ, RZ ;  /* 0x000000ffff247224 */ /* 0x000fe400078e00ff */
[----:B-1----:R-:W0:Y:S01]  /*11990*/  LDC R0, c[0x0][0xc38] ;  /* 0x00030e00ff007b82 */ /* 0x002e220000000800 */
[----:B--2---:R-:W-:-:S13]  /*119a0*/  ISETP.NE.AND P0, PT, R2, RZ, PT ;  /* 0x000000ff0200720c */ /* 0x004fda0003f05270 */
[----:B------:R-:W-:Y:S01]  /*119b0*/  @P0 LOP3.LUT R19, R19, 0x100, RZ, 0xfc, !PT ;  /* 0x0000010013130812 */ /* 0x000fe200078efcff */
[----:B------:R-:W-:Y:S06]  /*119c0*/  @P0 BAR.ARV 0x4, 0x180 ;  /* 0x0106000000000b1d */ /* 0x000fec0000002000 */
[----:B0-----:R-:W-:-:S13]  /*119d0*/  ISETP.LE.AND P0, PT, R0, UR10, PT ;  /* 0x0000000a00007c0c */ /* 0x001fda000bf03270 */
[----:B------:R-:W-:Y:S05]  /*119e0*/  @P0 BRA `(.L_x_7662) ;  /* 0x0000004000640947 */ /* 0x000fea0003800000 */
[----:B------:R-:W0:Y:S01]  /*119f0*/  S2R R5, SR_TID.X ;  /* 0x0000000000057919 */ /* 0x000e220000002100 */
[----:B------:R-:W-:Y:S01]  /*11a00*/  ULDC.64 UR6, c[0x0][0x2f0] ;  /* 0x0000bc0000067ab9 */ /* 0x000fe20000000a00 */
[----:B------:R-:W-:Y:S01]  /*11a10*/  ULDC UR9, c[0x0][0x2b8] ;  /* 0x0000ae0000097ab9 */ /* 0x000fe20000000800 */
[----:B------:R-:W-:Y:S01]  /*11a20*/  LOP3.LUT R19, R19, 0xfffffffe, RZ, 0xc0, !PT ;  /* 0xfffffffe13137812 */ /* 0x000fe200078ec0ff */
[----:B------:R-:W1:Y:S01]  /*11a30*/  S2UR UR8, SR_CgaCtaId ;  /* 0x00000000000879c3 */ /* 0x000e620000008800 */
[----:B------:R-:W-:Y:S01]  /*11a40*/  ULDC.64 UR4, c[0x0][0x418] ;  /* 0x0001060000047ab9 */ /* 0x000fe20000000a00 */
[----:B------:R-:W-:Y:S01]  /*11a50*/  ULDC UR39, c[0x0][0x288] ;  /* 0x0000a20000277ab9 */ /* 0x000fe20000000800 */
[----:B------:R-:W-:Y:S01]  /*11a60*/  UISETP.NE.U32.AND UP0, UPT, UR4, URZ, UPT ;  /* 0x0000003f0400728c */ /* 0x000fe2000bf05070 */
[----:B------:R-:W-:Y:S01]  /*11a70*/  IMAD.U32 R34, RZ, RZ, UR10 ;  /* 0x0000000aff227e24 */ /* 0x000fe2000f8e00ff */
[----:B------:R-:W-:Y:S01]  /*11a80*/  ULDC UR38, c[0x0][0x448] ;  /* 0x0001120000267ab9 */ /* 0x000fe20000000800 */
[----:B------:R-:W-:Y:S01]  /*11a90*/  ULDC UR4, c[0x0][0x424] ;  /* 0x0001090000047ab9 */ /* 0x000fe20000000800 */
[----:B------:R-:W-:Y:S01]  /*11aa0*/  UISETP.NE.AND.EX UP0, UPT, UR5, URZ, UPT, UP0 ;  /* 0x0000003f0500728c */ /* 0x000fe2000bf05300 */
[----:B------:R-:W-:Y:S01]  /*11ab0*/  IMAD.MOV.U32 R26, RZ, RZ, 0x1 ;  /* 0x00000001ff1a7424 */ /* 0x000fe200078e00ff */
[----:B------:R-:W-:Y:S01]  /*11ac0*/  UIMAD UR38, UR38, UR39, URZ ;  /* 0x00000027262672a4 */ /* 0x000fe2000f8e023f */
[----:B------:R-:W-:Y:S01]  /*11ad0*/  IMAD.MOV.U32 R36, RZ, RZ, RZ ;  /* 0x000000ffff247224 */ /* 0x000fe200078e00ff */
[----:B------:R-:W-:Y:S01]  /*11ae0*/  USEL UR4, UR4, 0x1, UP0 ;  /* 0x0000000104047887 */ /* 0x000fe20008000000 */
[----:B------:R-:W-:Y:S01]  /*11af0*/  IMAD.MOV.U32 R23, RZ, RZ, RZ ;  /* 0x000000ffff177224 */ /* 0x000fe200078e00ff */
[----:B------:R-:W-:Y:S01]  /*11b00*/  UMOV UR5, 0x400 ;  /* 0x0000040000057882 */ /* 0x000fe20000000000 */
[----:B------:R-:W-:-:S02]  /*11b10*/  ULOP3.LUT UR46, UR36, 0x2, URZ, 0xfc, !UPT ;  /* 0x00000002242e7892 */ /* 0x000fc4000f8efc3f */
[----:B------:R-:W-:Y:S01]  /*11b20*/  UIMAD UR37, UR4, UR6, URZ ;  /* 0x00000006042572a4 */ /* 0x000fe2000f8e023f */
[----:B------:R-:W-:-:S03]  /*11b30*/  ULDC UR48, c[0x0][0xc] ;  /* 0x0000030000307ab9 */ /* 0x000fc60000000800 */
[----:B------:R-:W-:Y:S02]  /*11b40*/  UIADD3 UR4, UR37, 0x7f, URZ ;  /* 0x0000007f25047890 */ /* 0x000fe4000fffe03f */
[----:B------:R-:W-:Y:S02]  /*11b50*/  UIADD3 UR47, UR37, 0x1, -UR39 ;  /* 0x00000001252f7890 */ /* 0x000fe4000fffe827 */
[----:B-1----:R-:W-:Y:S02]  /*11b60*/  ULEA UR8, UR8, UR5, 0x18 ;  /* 0x0000000508087291 */ /* 0x002fe4000f8ec03f */
[----:B------:R-:W-:Y:S01]  /*11b70*/  USHF.R.S32.HI UR5, URZ, 0x1f, UR4 ;  /* 0x0000001f3f057899 */ /* 0x000fe20008011404 */
[C---:B0-----:R-:W-:Y:S01]  /*11b80*/  IMAD.SHL.U32 R30, R5.reuse, 0x8, RZ ;  /* 0x00000008051e7824 */ /* 0x041fe200078e00ff */
[----:B------:R-:W-:Y:S02]  /*11b90*/  LOP3.LUT R4, R5, 0x7f, RZ, 0xc0, !PT ;  /* 0x0000007f05047812 */ /* 0x000fe400078ec0ff */
[----:B------:R-:W-:Y:S01]  /*11ba0*/  IMAD.U32 R16, RZ, RZ, UR8 ;  /* 0x00000008ff107e24 */ /* 0x000fe2000f8e00ff */
[----:B------:R-:W-:Y:S01]  /*11bb0*/  ULEA.HI UR5, UR5, UR4, URZ, 0x7 ;  /* 0x0000000405057291 */ /* 0x000fe2000f8f383f */
[C---:B------:R-:W-:Y:S01]  /*11bc0*/  LOP3.LUT R0, R30.reuse, 0x1f8, RZ, 0xc0, !PT ;  /* 0x000001f81e007812 */ /* 0x040fe200078ec0ff */
[----:B------:R-:W-:Y:S01]  /*11bd0*/  UIADD3 UR39, UR37, -UR39, URZ ;  /* 0x8000002725277290 */ /* 0x000fe2000fffe03f */
[----:B------:R-:W-:Y:S01]  /*11be0*/  LOP3.LUT R35, R30, 0x38, RZ, 0xc0, !PT ;  /* 0x000000381e237812 */ /* 0x000fe200078ec0ff */
[----:B------:R-:W-:Y:S01]  /*11bf0*/  USHF.R.S32.HI UR40, URZ, 0x7, UR5 ;  /* 0x000000073f287899 */ /* 0x000fe20008011405 */
[----:B------:R-:W-:-:S02]  /*11c00*/  LOP3.LUT R3, R0, 0x38, R5, 0x78, !PT ;  /* 0x0000003800037812 */ /* 0x000fc400078e7805 */
[----:B------:R-:W-:Y:S02]  /*11c10*/  LOP3.LUT R0, R35, 0x40, RZ, 0xfc, !PT ;  /* 0x0000004023007812 */ /* 0x000fe400078efcff */
[----:B------:R-:W-:Y:S02]  /*11c20*/  LOP3.LUT R30, R3, 0x200, R30, 0xf8, !PT ;  /* 0x00000200031e7812 */ /* 0x000fe400078ef81e */
[C---:B------:R-:W-:Y:S02]  /*11c30*/  ISETP.GE.AND P2, PT, R0.reuse, UR7, PT ;  /* 0x0000000700007c0c */ /* 0x040fe4000bf46270 */
[----:B------:R-:W-:Y:S01]  /*11c40*/  ISETP.GE.AND P1, PT, R0, UR9, PT ;  /* 0x0000000900007c0c */ /* 0x000fe2000bf26270 */
[----:B------:R-:W-:Y:S01]  /*11c50*/  IMAD R33, R30, 0x2, R16 ;  /* 0x000000021e217824 */ /* 0x000fe200078e0210 */
[----:B------:R-:W-:Y:S01]  /*11c60*/  ISETP.GE.AND P0, PT, R0, UR7, PT ;  /* 0x0000000700007c0c */ /* 0x000fe2000bf06270 */
[----:B------:R-:W-:Y:S01]  /*11c70*/  IMAD.SHL.U32 R0, R5, 0x10, RZ ;  /* 0x0000001005007824 */ /* 0x000fe200078e00ff */
[----:B------:R-:W-:-:S04]  /*11c80*/  SHF.R.U32.HI R37, RZ, 0x3, R4 ;  /* 0x00000003ff257819 */ /* 0x000fc80000011604 */
[----:B------:R-:W-:-:S03]  /*11c90*/  LOP3.LUT R2, R0, 0x70, RZ, 0xc0, !PT ;  /* 0x0000007000027812 */ /* 0x000fc600078ec0ff */
[----:B------:R-:W-:Y:S02]  /*11ca0*/  @P2 LOP3.LUT R19, R19, 0x1, RZ, 0xfc, !PT ;  /* 0x0000000113132812 */ /* 0x000fe400078efcff */
[----:B------:R-:W-:Y:S02]  /*11cb0*/  LOP3.LUT R0, R37, R2, RZ, 0xfc, !PT ;  /* 0x0000000225007212 */ /* 0x000fe400078efcff */
        /* <DEDUP_REMOVED lines=9> */
[----:B------:R-:W-:Y:S02]  /*11d50*/  @P0 LOP3.LUT R19, R19, 0x8, RZ, 0xfc, !PT ;  /* 0x0000000813130812 */ /* 0x000fe400078efcff */
[----:B------:R-:W-:Y:S02]  /*11d60*/  ISETP.GE.AND P0, PT, R35, UR9, PT ;  /* 0x0000000923007c0c */ /* 0x000fe4000bf06270 */
[----:B------:R-:W-:-:S11]  /*11d70*/  LOP3.LUT R19, R19, 0xffffff7f, RZ, 0xc0, !PT ;  /* 0xffffff7f13137812 */ /* 0x000fd600078ec0ff */
[----:B------:R-:W-:-:S07]  /*11d80*/  @P0 LOP3.LUT R19, R19, 0x80, RZ, 0xfc, !PT ;  /* 0x0000008013130812 */ /* 0x000fce00078efcff */
.L_x_7717:
        /* <DEDUP_REMOVED lines=22> */
.L_x_7663:
[----:B------:R-:W-:Y:S01]  /*11ef0*/  ULDC UR8, c[0x0][0xc54] ;  /* 0x0003150000087ab9 */ /* 0x000fe20000000800 */
[----:B------:R-:W-:Y:S01]  /*11f00*/  UMOV UR6, UR7 ;  /* 0x0000000700067c82 */ /* 0x000fe20008000000 */
[----:B------:R-:W-:-:S11]  /*11f10*/  UISETP.NE.AND UP0, UPT, UR8, 0x1, UPT ;  /* 0x000000010800788c */ /* 0x000fd6000bf05270 */
[----:B------:R-:W-:Y:S02]  /*11f20*/  @UP0 ULDC.64 UR10, c[0x0][0xc58] ;  /* 0x00031600000a0ab9 */ /* 0x000fe40000000a00 */
[----:B------:R-:W-:-:S04]  /*11f30*/  UIMAD.WIDE.U32 UR4, UR7, UR10, URZ ;  /* 0x0000000a070472a5 */ /* 0x000fc8000f8e003f */
[----:B------:R-:W-:-:S04]  /*11f40*/  @UP0 USHF.R.U32.HI UR6, URZ, UR11, UR5 ;  /* 0x0000000b3f060299 */ /* 0x000fc80008011605 */
[----:B------:R-:W-:-:S12]  /*11f50*/  UIMAD UR4, UR6, UR8, URZ ;  /* 0x00000008060472a4 */ /* 0x000fd8000f8e023f */
.L_x_7664:
        /* <DEDUP_REMOVED lines=48> */
.L_x_7666:
[----:B------:R-:W-:-:S11]  /*12260*/  UISETP.NE.AND UP1, UPT, UR5, 0x1, UPT ;  /* 0x000000010500788c */ /* 0x000fd6000bf25270 */
[----:B------:R-:W-:Y:S02]  /*12270*/  @UP1 ULDC.64 UR10, c[0x0][0x9e8] ;  /* 0x00027a00000a1ab9 */ /* 0x000fe40000000a00 */
[----:B------:R-:W-:-:S04]  /*12280*/  UIMAD.WIDE.U32 UR6, UR8, UR10, URZ ;  /* 0x0000000a080672a5 */ /* 0x000fc8000f8e003f */
[----:B------:R-:W-:-:S12]  /*12290*/  @UP1 USHF.R.U32.HI UR8, URZ, UR11, UR7 ;  /* 0x0000000b3f081299 */ /* 0x000fd80008011607 */
.L_x_7667:
[----:B------:R-:W-:-:S04]  /*122a0*/  UIMAD UR8, UR8, UR5, UR5 ;  /* 0x00000005080872a4 */ /* 0x000fc8000f8e0205 */
[----:B------:R-:W-:-:S04]  /*122b0*/  UISETP.LT.AND UP1, UPT, UR4, UR8, UPT ;  /* 0x000000080400728c */ /* 0x000fc8000bf21270 */
[----:B------:R-:W-:-:S12]  /*122c0*/  USEL UR4, UR4, UR8, UP1 ;  /* 0x0000000804047287 */ /* 0x000fd80008800000 */
.L_x_7665:
        /* <DEDUP_REMOVED lines=27> */
.L_x_7669:
[----:B------:R-:W-:-:S11]  /*12480*/  UISETP.NE.AND UP0, UPT, UR5, 0x1, UPT ;  /* 0x000000010500788c */ /* 0x000fd6000bf05270 */
[----:B------:R-:W-:Y:S02]  /*12490*/  @UP0 ULDC.64 UR10, c[0x0][0x9e8] ;  /* 0x00027a00000a0ab9 */ /* 0x000fe40000000a00 */
[----:B------:R-:W-:-:S04]  /*124a0*/  UIMAD.WIDE.U32 UR6, UR4, UR10, URZ ;  /* 0x0000000a040672a5 */ /* 0x000fc8000f8e003f */
[----:B------:R-:W-:-:S12]  /*124b0*/  @UP0 USHF.R.U32.HI UR4, URZ, UR11, UR7 ;  /* 0x0000000b3f040299 */ /* 0x000fd80008011607 */
.L_x_7670:
[----:B------:R-:W-:-:S04]  /*124c0*/  UIMAD UR4, UR4, UR5, URZ ;  /* 0x00000005040472a4 */ /* 0x000fc8000f8e023f */
[----:B------:R-:W-:-:S04]  /*124d0*/  UISETP.LT.AND UP0, UPT, UR8, UR4, UPT ;  /* 0x000000040800728c */ /* 0x000fc8000bf01270 */
[----:B------:R-:W-:-:S12]  /*124e0*/  USEL UR8, UR8, UR4, !UP0 ;  /* 0x0000000408087287 */ /* 0x000fd8000c000000 */
.L_x_7668:
        /* <DEDUP_REMOVED lines=26> */
.L_x_7672:
        /* <DEDUP_REMOVED lines=20> */
.L_x_7675:
[----:B------:R-:W-:Y:S05]  /*127d0*/  BSYNC B6 ;  /* 0x0000000000067941 */ /* 0x000fea0003800000 */
.L_x_7674:
        /* <DEDUP_REMOVED lines=20> */
.L_x_7678:
        /* <DEDUP_REMOVED lines=15> */
.L_x_7677:
[----:B------:R-:W-:Y:S05]  /*12a10*/  BSYNC B6 ;  /* 0x0000000000067941 */ /* 0x000fea0003800000 */
.L_x_7676:
        /* <DEDUP_REMOVED lines=15> */
.L_x_7733:
[----:B------:R-:W2:Y:S01]  /*12b10*/  S2R R0, SR_TID.X ;  /* 0x0000000000007919 */ /* 0x000ea20000002100 */
[----:B------:R-:W-:Y:S01]  /*12b20*/  UIADD3 UR4, UR44, -0x1, URZ ;  /* 0xffffffff2c047890 */ /* 0x000fe2000fffe03f */
[----:B0-----:R-:W-:Y:S02]  /*12b30*/  ISETP.NE.AND P1, PT, R10, 0x1, PT ;  /* 0x000000010a00780c */ /* 0x001fe40003f25270 */
[----:B-----5:R-:W-:Y:S02]  /*12b40*/  SHF.R.S32.HI R31, RZ, 0x1f, R29 ;  /* 0x0000001fff1f7819 */ /* 0x020fe4000001141d */
[----:B------:R-:W-:Y:S01]  /*12b50*/  LOP3.LUT R19, R19, 0xffffffdf, RZ, 0xc0, !PT ;  /* 0xffffffdf13137812 */ /* 0x000fe200078ec0ff */
[----:B------:R-:W-:-:S04]  /*12b60*/  IMAD.U32 R6, RZ, RZ, UR4 ;  /* 0x00000004ff067e24 */ /* 0x000fc8000f8e00ff */
[----:B------:R-:W-:-:S04]  /*12b70*/  IMAD.SHL.U32 R6, R6, 0x80, RZ ;  /* 0x0000008006067824 */ /* 0x000fc800078e00ff */
[----:B-1----:R-:W0:Y:S01]  /*12b80*/  @P1 LDC R3, c[0x0][0x438] ;  /* 0x00010e00ff031b82 */ /* 0x002e220000000800 */
[----:B------:R-:W-:Y:S01]  /*12b90*/  @P1 LOP3.LUT R19, R19, 0x20, RZ, 0xfc, !PT ;  /* 0x0000002013131812 */ /* 0x000fe200078efcff */
[----:B--2---:R-:W-:-:S05]  /*12ba0*/  IMAD.SHL.U32 R0, R0, 0x10, RZ ;  /* 0x0000001000007824 */ /* 0x004fca00078e00ff */
[----:B------:R-:W-:-:S04]  /*12bb0*/  LOP3.LUT R0, R0, 0x70, RZ, 0xc0, !PT ;  /* 0x0000007000007812 */ /* 0x000fc800078ec0ff */
[----:B------:R-:W-:Y:S02]  /*12bc0*/  LOP3.LUT R5, R6, R37, R0, 0xfe, !PT ;  /* 0x0000002506057212 */ /* 0x000fe400078efe00 */
[----:B------:R-:W1:Y:S02]  /*12bd0*/  @P1 LDC R0, c[0x0][0x434] ;  /* 0x00010d00ff001b82 */ /* 0x000e640000000800 */
[C---:B------:R-:W-:Y:S01]  /*12be0*/  ISETP.GE.AND P0, PT, R5.reuse, UR37, PT ;  /* 0x0000002505007c0c */ /* 0x040fe2000bf06270 */
[----:B------:R-:W-:-:S04]  /*12bf0*/  IMAD.IADD R7, R5, 0x1, R32 ;  /* 0x0000000105077824 */ /* 0x000fc800078e0220 */
[----:B------:R-:W-:-:S08]  /*12c00*/  IMAD.MOV.U32 R11, RZ, RZ, R7 ;  /* 0x000000ffff0b7224 */ /* 0x000fd000078e0007 */
[----:B------:R-:W2:Y:S08]  /*12c10*/  @!P0 LDC.64 R8, c[0x0][0x428] ;  /* 0x00010a00ff088b82 */ /* 0x000eb00000000a00 */
[----:B------:R-:W3:Y:S01]  /*12c20*/  @!P0 LDC.64 R4, c[0x0][0x418] ;  /* 0x00010600ff048b82 */ /* 0x000ee20000000a00 */
[----:B-1----:R-:W-:-:S05]  /*12c30*/  @P1 IMAD.HI.U32 R0, R7, R0, RZ ;  /* 0x0000000007001227 */ /* 0x002fca00078e00ff */
[----:B0-----:R-:W-:-:S04]  /*12c40*/  @P1 SHF.R.U32.HI R11, RZ, R3, R0 ;  /* 0x00000003ff0b1219 */ /* 0x001fc80000011600 */
        /* <DEDUP_REMOVED lines=8> */
[----:B------:R-:W-:-:S06]  /*12cd0*/  IMAD.MOV.U32 R0, RZ, RZ, RZ ;  /* 0x000000ffff007224 */ /* 0x000fcc00078e00ff */
[----:B------:R0:W5:Y:S01]  /*12ce0*/  @!P0 LDG.E R0, desc[UR52][R4.64] ;  /* 0x0000003404008981 */ /* 0x000162000c1e1900 */
[----:B------:R-:W-:Y:S01]  /*12cf0*/  IMAD R3, RZ, RZ, -UR42 ;  /* 0x8000002aff037e24 */ /* 0x000fe2000f8e02ff */
[----:B------:R-:W-:Y:S01]  /*12d00*/  LOP3.LUT R19, R19, 0xffffffef, RZ, 0xc0, !PT ;  /* 0xffffffef13137812 */ /* 0x000fe200078ec0ff */
[----:B------:R-:W-:Y:S02]  /*12d10*/  IMAD.MOV R2, RZ, RZ, -R11 ;  /* 0x000000ffff027224 */ /* 0x000fe400078e0a0b */
[----:B------:R-:W-:Y:S02]  /*12d20*/  IMAD R22, R22, R3, UR41 ;  /* 0x0000002916167e24 */ /* 0x000fe4000f8e0203 */
[----:B------:R-:W-:Y:S02]  /*12d30*/  IMAD.U32 R24, RZ, RZ, UR4 ;  /* 0x00000004ff187e24 */ /* 0x000fe4000f8e00ff */
[----:B0-----:R-:W-:Y:S01]  /*12d40*/  IMAD.U32 R4, RZ, RZ, UR46 ;  /* 0x0000002eff047e24 */ /* 0x001fe2000f8e00ff */
[----:B------:R-:W-:Y:S01]  /*12d50*/  SHF.R.S32.HI R28, RZ, 0x1f, R22 ;  /* 0x0000001fff1c7819 */ /* 0x000fe20000011416 */
[----:B------:R-:W-:-:S03]  /*12d60*/  IMAD R5, R10, R2, R7 ;  /* 0x000000020a057224 */ /* 0x000fc600078e0207 */
[----:B------:R-:W-:-:S13]  /*12d70*/  ISETP.NE.AND P2, PT, R4, 0x3, PT ;  /* 0x000000030400780c */ /* 0x000fda0003f45270 */
[----:B------:R-:W-:Y:S01]  /*12d80*/  @P2 LOP3.LUT R19, R19, 0x10, RZ, 0xfc, !PT ;  /* 0x0000001013132812 */ /* 0x000fe200078efcff */
[----:B------:R-:W-:Y:S06]  /*12d90*/  @!P2 BRA `(.L_x_7680) ;  /* 0x000000000004a947 */ /* 0x000fec0003800000 */
[----:B------:R-:W-:Y:S01]  /*12da0*/  BPT.TRAP 0x1 ;  /* 0x000000040000795c */ /* 0x000fe20000300000 */
.L_x_7680:
[----:B------:R-:W-:Y:S01]  /*12db0*/  SHF.R.S32.HI R8, RZ, 0x1f, R5 ;  /* 0x0000001fff087819 */ /* 0x000fe20000011405 */
[----:B------:R-:W-:Y:S01]  /*12dc0*/  ULDC.64 UR4, c[0x0][0x328] ;  /* 0x0000ca0000047ab9 */ /* 0x000fe20000000a00 */
[----:B-----5:R-:W-:Y:S01]  /*12dd0*/  SHF.R.S32.HI R4, RZ, 0x1f, R0 ;  /* 0x0000001fff047819 */ /* 0x020fe20000011400 */
[----:B------:R-:W-:Y:S02]  /*12de0*/  BSSY B0, `(.L_x_7681) ;  /* 0x0000016000007945 */ /* 0x000fe40003800000 */
        /* <DEDUP_REMOVED lines=15> */
[----:B------:R-:W-:Y:S02]  /*12ee0*/  IMAD.IADD R3, R3, 0x1, R7 ;  /* 0x0000000103037824 */ /* 0x000fe400078e0207 */
[----:B------:R-:W-:-:S03]  /*12ef0*/  IMAD R7, R23, 0x8, R16 ;  /* 0x0000000817077824 */ /* 0x000fc600078e0210 */
[----:B------:R-:W-:Y:S02]  /*12f00*/  LEA.HI.X R18, R2, UR5, R3, 0x1, P0 ;  /* 0x0000000502127c11 */ /* 0x000fe400080f0c03 */
[----:B------:R-:W-:-:S04]  /*12f10*/  SHF.L.U32 R2, R26, 0x1f, RZ ;  /* 0x0000001f1a027819 */ /* 0x000fc800000006ff */
[----:B------:R-:W0:Y:S02]  /*12f20*/  SYNCS.PHASECHK.TRANS64.TRYWAIT P0, [R7+URZ+0x28840], R2 ;  /* 0x02884002070075a7 */ /* 0x000e24000800017f */
[----:B0-----:R-:W-:Y:S05]  /*12f30*/  @!P0 BRA `(.L_x_7682) ;  /* 0x0000003000f48947 */ /* 0x001fea0003800000 */
.L_x_7734:
[----:B------:R-:W-:Y:S05]  /*12f40*/  BSYNC B0 ;  /* 0x0000000000007941 */ /* 0x000fea0003800000 */
.L_x_7681:
[----:B------:R-:W-:Y:S01]  /*12f50*/  ULDC.64 UR4, c[0x0][0x300] ;  /* 0x0000c00000047ab9 */ /* 0x000fe20000000a00 */
[----:B------:R-:W-:Y:S01]  /*12f60*/  IADD3 R6, -R37, UR37, -R6 ;  /* 0x0000002525067c10 */ /* 0x000fe2000fffe906 */
[----:B------:R-:W-:Y:S01]  /*12f70*/  IMAD R8, R8, UR4, RZ ;  /* 0x0000000408087c24 */ /* 0x000fe2000f8e02ff */
[----:B------:R-:W-:Y:S01]  /*12f80*/  LOP3.LUT P3, RZ, R19, 0x2, RZ, 0xc0, !PT ;  /* 0x0000000213ff7812 */ /* 0x000fe2000786c0ff */
[----:B0-----:R-:W-:Y:S01]  /*12f90*/  IMAD.WIDE.U32 R2, R5, UR4, RZ ;  /* 0x0000000405027c25 */ /* 0x001fe2000f8e00ff */
[----:B------:R-:W-:-:S03]  /*12fa0*/  LOP3.LUT P2, RZ, R19, 0x1, RZ, 0xc0, !PT ;  /* 0x0000000113ff7812 */ /* 0x000fc6000784c0ff */
        /* <DEDUP_REMOVED lines=28> */
[----:B------:R1:W-:Y:S01]  /*13170*/  @P0 LDGSTS.E.BYPASS.LTC128B.128 [R9+0x1c400], desc[UR52][R2.64+0x80], !P2 ;  /* 0x1c40008002090fae */ /* 0x0003e2000d101d74 */
[----:B------:R-:W-:-:S13]  /*13180*/  ISETP.GE.AND P0, PT, R6, 0x11, PT ;  /* 0x000000110600780c */ /* 0x000fda0003f06270 */
[----:B------:R-:W-:Y:S01]  /*13190*/  @P0 IMAD R25, R5, 0x2, R16 ;  /* 0x0000000205190824 */ /* 0x000fe200078e0210 */
[----:B0-----:R-:W-:-:S05]  /*131a0*/  @P0 LEA R14, P1, R35, R14, 0x1 ;  /* 0x0000000e230e0211 */ /* 0x001fca00078208ff */
[----:B-1----:R-:W-:Y:S02]  /*131b0*/  @P0 IMAD.MOV.U32 R2, RZ, RZ, R14 ;  /* 0x000000ffff020224 */ /* 0x002fe400078e000e */
[----:B------:R-:W-:Y:S01]  /*131c0*/  @P0 IMAD.X R21, RZ, RZ, R8, P1 ;  /* 0x000000ffff150224 */ /* 0x000fe200008e0608 */
[----:B------:R-:W0:Y:S03]  /*131d0*/  SHFL.IDX PT, R14, R4, 0x2, 0x181f ;  /* 0x00581f00040e7f89 */ /* 0x000e2600000e0000 */
[----:B------:R-:W-:Y:S01]  /*131e0*/  @P0 IMAD.MOV.U32 R3, RZ, RZ, R21 ;  /* 0x000000ffff030224 */ /* 0x000fe200078e0015 */
[----:B------:R-:W1:Y:S04]  /*131f0*/  SHFL.IDX PT, R8, R0, 0x2, 0x181f ;  /* 0x00581f0000087f89 */ /* 0x000e6800000e0000 */
[----:B------:R-:W-:Y:S04]  /*13200*/  @P0 LDGSTS.E.BYPASS.LTC128B.128 [R25+0x18c00], desc[UR52][R2.64], !P3 ;  /* 0x18c0000002190fae */ /* 0x000fe8000d901d74 */
[----:B------:R2:W-:Y:S01]  /*13210*/  @P0 LDGSTS.E.BYPASS.LTC128B.128 [R25+0x1cc00], desc[UR52][R2.64+0x80], !P2 ;  /* 0x1cc0008002190fae */ /* 0x0005e2000d101d74 */
[----:B------:R-:W-:-:S13]  /*13220*/  ISETP.GE.AND P0, PT, R6, 0x21, PT ;  /* 0x000000210600780c */ /* 0x000fda0003f06270 */
[----:B0-----:R-:W-:Y:S01]  /*13230*/  @P0 LEA R14, P1, R35, R14, 0x1 ;  /* 0x0000000e230e0211 */ /* 0x001fe200078208ff */
[----:B------:R-:W-:-:S04]  /*13240*/  @P0 IMAD R21, R5, 0x2, R16 ;  /* 0x0000000205150824 */ /* 0x000fc800078e0210 */
[----:B--2---:R-:W-:Y:S02]  /*13250*/  @P0 IMAD.MOV.U32 R2, RZ, RZ, R14 ;  /* 0x000000ffff020224 */ /* 0x004fe400078e000e */
[----:B-1----:R-:W-:Y:S01]  /*13260*/  @P0 IMAD.X R9, RZ, RZ, R8, P1 ;  /* 0x000000ffff090224 */ /* 0x002fe200008e0608 */
        /* <DEDUP_REMOVED lines=38> */
[----:B-1----:R-:W-:Y:S02]  /*134d0*/  @P0 IMAD.X R9, RZ, RZ, R8, P1 ;  /* 0x000000ffff090224 */ /* 0x002fe400008e0608 */
[----:B--2---:R-:W-:Y:S01]  /*134e0*/  @P0 IMAD.MOV.U32 R2, RZ, RZ, R14 ;  /* 0x000000ffff020224 */ /* 0x004fe200078e000e */
[----:B------:R0:W1:Y:S01]  /*134f0*/  SHFL.IDX PT, R8, R0, 0x7, 0x181f ;  /* 0x00f81f0000087f89 */ /* 0x00006200000e0000 */
[----:B------:R-:W-:-:S03]  /*13500*/  @P0 IMAD.MOV.U32 R3, RZ, RZ, R9 ;  /* 0x000000ffff030224 */ /* 0x000fc600078e0009 */
[----:B------:R0:W2:Y:S04]  /*13510*/  SHFL.IDX PT, R14, R4, 0x7, 0x181f ;  /* 0x00f81f00040e7f89 */ /* 0x0000a800000e0000 */
[----:B------:R0:W-:Y:S04]  /*13520*/  @P0 LDGSTS.E.BYPASS.LTC128B.128 [R21+0x1b400], desc[UR52][R2.64], !P3 ;  /* 0x1b40000002150fae */ /* 0x0001e8000d901d74 */
[----:B------:R0:W-:Y:S02]  /*13530*/  @P0 LDGSTS.E.BYPASS.LTC128B.128 [R21+0x1f400], desc[UR52][R2.64+0x80], !P2 ;  /* 0x1f40008002150fae */ /* 0x0001e4000d101d74 */
.L_x_7752:
        /* <DEDUP_REMOVED lines=8> */
[----:B------:R0:W-:Y:S01]  /*135c0*/  @P0 LDGSTS.E.BYPASS.LTC128B.128 [R5+0x1fc00], desc[UR52][R2.64+0x80], !P2 ;  /* 0x1fc0008002050fae */ /* 0x0001e2000d101d74 */
[----:B------:R-:W-:Y:S01]  /*135d0*/  PLOP3.LUT P0, PT, PT, PT, PT, 0x80, 0x0 ;  /* 0x000000000000781c */ /* 0x000fe20003f0f070 */
[----:B------:R-:W-:-:S12]  /*135e0*/  NOP ;  /* 0x0000000000007918 */ /* 0x000fd80000000000 */
.L_x_7684:
        /* <DEDUP_REMOVED lines=11> */
.L_x_7685:
[----:B------:R-:W-:Y:S01]  /*136a0*/  VIADD R0, R16, 0x10400 ;  /* 0x0001040010007836 */ /* 0x000fe20000000000 */
        /* <DEDUP_REMOVED lines=14> */
[----:B-1----:R-:W-:-:S02]  /*13790*/  IMAD.U32 R7, RZ, RZ, UR7 ;  /* 0x00000007ff077e24 */ /* 0x002fc4000f8e00ff */
[----:B------:R-:W-:Y:S02]  /*137a0*/  IMAD.U32 R10, RZ, RZ, UR8 ;  /* 0x00000008ff0a7e24 */ /* 0x000fe4000f8e00ff */
[----:B------:R-:W-:Y:S02]  /*137b0*/  IMAD.U32 R11, RZ, RZ, UR9 ;  /* 0x00000009ff0b7e24 */ /* 0x000fe4000f8e00ff */
[----:B------:R-:W-:Y:S02]  /*137c0*/  IMAD.MOV.U32 R8, RZ, RZ, 0x70 ;  /* 0x00000070ff087424 */ /* 0x000fe400078e00ff */
[----:B------:R-:W-:Y:S02]  /*137d0*/  IMAD.MOV.U32 R12, RZ, RZ, 0x1 ;  /* 0x00000001ff0c7424 */ /* 0x000fe400078e00ff */
[----:B------:R-:W-:-:S07]  /*137e0*/  IMAD.MOV.U32 R13, RZ, RZ, RZ ;  /* 0x000000ffff0d7224 */ /* 0x000fce00078e00ff */
[----:B------:R-:W-:-:S07]  /*137f0*/  LEPC R20, `(.L_x_7687) ;  /* 0x000000001014794e */ /* 0x000fce0000000000 */
[----:B0-----:R-:W-:Y:S05]  /*13800*/  CALL.ABS.NOINC R2 ;  /* 0x0000000002007343 */ /* 0x001fea0003c00000 */
.L_x_7687:
[----:B------:R-:W-:Y:S05]  /*13810*/  BSYNC B6 ;  /* 0x0000000000067941 */ /* 0x000fea0003800000 */
.L_x_7686:
        /* <DEDUP_REMOVED lines=8> */
[----:B------:R-:W-:-:S03]  /*138a0*/  @UP0 ULDC UR4, c[0x0][0x44c] ;  /* 0x0001130000040ab9 */ /* 0x000fc60000000800 */
[----:B------:R-:W-:-:S04]  /*138b0*/  UIMAD UR6, UR6, UR8, URZ ;  /* 0x00000008060672a4 */ /* 0x000fc8000f8e023f */
[----:B------:R-:W-:Y:S02]  /*138c0*/  UIMAD UR7, UR7, UR9, UR6 ;  /* 0x00000009070772a4 */ /* 0x000fe4000f8e0206 */
[----:B------:R-:W-:Y:S01]  /*138d0*/  USHF.R.S32.HI UR6, URZ, 0x1f, UR42 ;  /* 0x0000001f3f067899 */ /* 0x000fe2000801142a */
[----:B0-----:R-:W-:-:S05]  /*138e0*/  IMAD.SHL.U32 R2, R2, 0x10, RZ ;  /* 0x0000001002027824 */ /* 0x001fca00078e00ff */
[----:B------:R-:W-:-:S04]  /*138f0*/  LOP3.LUT R2, R2, 0x70, RZ, 0xc0, !PT ;  /* 0x0000007002027812 */ /* 0x000fc800078ec0ff */
[----:B------:R-:W-:-:S05]  /*13900*/  LOP3.LUT R2, R37, R2, RZ, 0xfc, !PT ;  /* 0x0000000225027212 */ /* 0x000fca00078efcff */
        /* <DEDUP_REMOVED lines=22> */
[C---:B-1----:R-:W-:Y:S02]  /*13a70*/  IMAD R7, R2.reuse, UR9, R3 ;  /* 0x0000000902077c24 */ /* 0x042fe4000f8e0203 */
        /* <DEDUP_REMOVED lines=31> */
[----:B------:R-:W-:-:S03]  /*13c70*/  VIADD R7, R5, 0x20 ;  /* 0x0000002005077836 */ /* 0x000fc60000000000 */
        /* <DEDUP_REMOVED lines=51> */
.L_x_7769:
        /* <DEDUP_REMOVED lines=8> */
[----:B------:R0:W-:Y:S01]  /*14030*/  @!P0 LDGSTS.E.BYPASS.LTC128B.128 [R33+0x17c00], desc[UR52][R2.64+0x80], !P5 ;  /* 0x17c0008002218fae */ /* 0x0001e2000e901d74 */
[----:B------:R-:W-:Y:S01]  /*14040*/  PLOP3.LUT P0, PT, PT, PT, PT, 0x80, 0x0 ;  /* 0x000000000000781c */ /* 0x000fe20003f0f070 */
[----:B------:R-:W-:-:S12]  /*14050*/  NOP ;  /* 0x0000000000007918 */ /* 0x000fd80000000000 */
.L_x_7689:
[----:B------:R-:W-:Y:S02]  /*14060*/  PLOP3.LUT P1, PT, P1, P0, PT, 0xa2, 0x0 ;  /* 0x000000000000781c */ /* 0x000fe40000f21472 */
[----:B------:R-:W-:-:S08]  /*14070*/  @P0 R2UR P1, UR4, R16 ;  /* 0x00000000100402ca */ /* 0x000fd00000020000 */
[----:B------:R-:W-:-:S05]  /*14080*/  @P0 PLOP3.LUT P0, PT, P1, PT, PT, 0x80, 0x0 ;  /* 0x000000000000081c */ /* 0x000fca0000f0f070 */
[----:B------:R-:W-:Y:S01]  /*14090*/  @!P1 SYNCS.ARRIVE.TRANS64.RED.A0T1 RZ, [UR4+0x28800], RZ ;  /* 0x028800ffffff99a7 */ /* 0x000fe20008200404 */
[----:B------:R-:W-:Y:S07]  /*140a0*/  @!P1 ARRIVES.LDGSTSBAR.64.TRANSCNT [UR4+0x28800] ;  /* 0x02880000ff0099b0 */ /* 0x000fee0008000a84 */
[----:B------:R-:W-:Y:S05]  /*140b0*/  @P0 BRA.U.ANY `(.L_x_7689) ;  /* 0xfffffffd00e80947 */ /* 0x000fea000393ffff */
[----:B------:R-:W-:-:S05]  /*140c0*/  VIADD R36, R36, 0x1 ;  /* 0x0000000124247836 */ /* 0x000fca0000000000 */
[----:B------:R-:W-:-:S04]  /*140d0*/  LEA.HI R0, R36, R36, RZ, 0x1 ;  /* 0x0000002424007211 */ /* 0x000fc800078f08ff */
[----:B0-----:R-:W-:-:S05]  /*140e0*/  LOP3.LUT R3, R0, 0xfffffffe, RZ, 0xc0, !PT ;  /* 0xfffffffe00037812 */ /* 0x001fca00078ec0ff */
[----:B------:R-:W-:-:S05]  /*140f0*/  IMAD.IADD R3, R36, 0x1, -R3 ;  /* 0x0000000124037824 */ /* 0x000fca00078e0a03 */
[----:B------:R-:W-:Y:S01]  /*14100*/  SHF.L.U32 R3, R3, 0x1f, RZ ;  /* 0x0000001f03037819 */ /* 0x000fe200000006ff */
[----:B------:R-:W-:Y:S01]  /*14110*/  NOP ;  /* 0x0000000000007918 */ /* 0x000fe20000000000 */
[----:B------:R0:W-:Y:S01]  /*14120*/  SYNCS.ARRIVE.TRANS64.A1T0 RZ, [R16+URZ+0x28800], RZ ;  /* 0x028800ff10ff79a7 */ /* 0x0001e2000810003f */
[----:B------:R-:W-:Y:S01]  /*14130*/  BSSY B0, `(.L_x_7690) ;  /* 0x0000003000007945 */ /* 0x000fe20003800000 */
[----:B------:R-:W1:Y:S03]  /*14140*/  SYNCS.PHASECHK.TRANS64.TRYWAIT P0, [R16+URZ+0x28820], R3 ;  /* 0x02882003100075a7 */ /* 0x000e66000800017f */
[----:B01----:R-:W-:Y:S05]  /*14150*/  @!P0 BRA `(.L_x_7691) ;  /* 0x0000003400888947 */ /* 0x003fea0003800000 */
.L_x_7770:
[----:B------:R-:W-:Y:S05]  /*14160*/  BSYNC B0 ;  /* 0x0000000000007941 */ /* 0x000fea0003800000 */
.L_x_7690:
        /* <DEDUP_REMOVED lines=9> */
.L_x_7705:
[----:B0-----:R-:W0:Y:S01]  /*14200*/  LDC R3, c[0x0][0x430] ;  /* 0x00010c00ff037b82 */ /* 0x001e220000000800 */
[----:B------:R-:W1:Y:S01]  /*14210*/  S2R R0, SR_TID.X ;  /* 0x0000000000007919 */ /* 0x000e620000002100 */
[----:B------:R-:W-:Y:S01]  /*14220*/  IMAD R7, R6, 0x80, R37 ;  /* 0x0000008006077824 */ /* 0x000fe200078e0225 */
[----:B------:R-:W-:Y:S05]  /*14230*/  YIELD ;  /* 0x0000000000007946 */ /* 0x000fea0003800000 */
[----:B------:R-:W-:Y:S01]  /*14240*/  ULDC.64 UR4, c[0x0][0x428] ;  /* 0x00010a0000047ab9 */ /* 0x000fe20000000a00 */
[----:B------:R-:W-:Y:S01]  /*14250*/  VIADD R23, R10, 0x1 ;  /* 0x000000010a177836 */ /* 0x000fe20000000000 */
        /* <DEDUP_REMOVED lines=32> */
.L_x_7693:
[----:B------:R-:W-:Y:S01]  /*14460*/  IMAD R6, R23, 0x8, R16 ;  /* 0x0000000817067824 */ /* 0x000fe200078e0210 */
[----:B------:R-:W-:Y:S01]  /*14470*/  SHF.L.U32 R3, R26, 0x1f, RZ ;  /* 0x0000001f1a037819 */ /* 0x000fe200000006ff */
[----:B------:R-:W-:Y:S03]  /*14480*/  BSSY B1, `(.L_x_7694) ;  /* 0x0000003000017945 */ /* 0x000fe60003800000 */
[----:B------:R-:W0:Y:S02]  /*14490*/  SYNCS.PHASECHK.TRANS64.TRYWAIT P0, [R6+URZ+0x28840], R3 ;  /* 0x02884003060075a7 */ /* 0x000e24000800017f */
[----:B0-----:R-:W-:Y:S05]  /*144a0*/  @!P0 BRA `(.L_x_7695) ;  /* 0x0000003000c88947 */ /* 0x001fea0003800000 */
.L_x_7771:
[----:B------:R-:W-:Y:S05]  /*144b0*/  BSYNC B1 ;  /* 0x0000000000017941 */ /* 0x000fea0003800000 */
.L_x_7694:
[----:B------:R-:W-:Y:S01]  /*144c0*/  SHF.R.S32.HI R21, RZ, 0x1f, R4 ;  /* 0x0000001fff157819 */ /* 0x000fe20000011404 */
[----:B------:R-:W-:Y:S01]  /*144d0*/  ULDC.64 UR4, c[0x0][0x300] ;  /* 0x0000c00000047ab9 */ /* 0x000fe20000000a00 */
[----:B------:R-:W-:Y:S01]  /*144e0*/  LOP3.LUT P2, RZ, R19, 0x2, RZ, 0xc0, !PT ;  /* 0x0000000213ff7812 */ /* 0x000fe2000784c0ff */
[----:B------:R-:W-:Y:S01]  /*144f0*/  IMAD R7, R23, 0x4000, R30 ;  /* 0x0000400017077824 */ /* 0x000fe200078e021e */
[----:B------:R-:W-:Y:S01]  /*14500*/  LOP3.LUT P1, RZ, R19, 0x1, RZ, 0xc0, !PT ;  /* 0x0000000113ff7812 */ /* 0x000fe2000782c0ff */
[----:B0-----:R-:W-:-:S04]  /*14510*/  IMAD R3, R21, UR4, RZ ;  /* 0x0000000415037c24 */ /* 0x001fc8000f8e02ff */
        /* <DEDUP_REMOVED lines=58> */
[----:B------:R-:W1:Y:S04]  /*148c0*/  SHFL.IDX PT, R3, R9, 0x6, 0x181f ;  /* 0x00d81f0009037f89 */ /* 0x000e6800000e0000 */
[----:B------:R-:W2:Y:S01]  /*148d0*/  SHFL.IDX PT, R9, R9, 0x7, 0x181f ;  /* 0x00f81f0009097f89 */ /* 0x000ea200000e0000 */
[----:B0-----:R-:W-:-:S05]  /*148e0*/  IADD3 R2, P0, R2, R5, RZ ;  /* 0x0000000502027210 */ /* 0x001fca0007f1e0ff */
[----:B-1----:R-:W-:-:S05]  /*148f0*/  IMAD.X R3, RZ, RZ, R3, P0 ;  /* 0x000000ffff037224 */ /* 0x002fca00000e0603 */
[----:B------:R0:W-:Y:S04]  /*14900*/  LDGSTS.E.BYPASS.LTC128B.128 [R7+0x1b400], desc[UR52][R2.64], !P2 ;  /* 0x1b40000002077fae */ /* 0x0001e8000d101d74 */
[----:B--2---:R0:W-:Y:S02]  /*14910*/  LDGSTS.E.BYPASS.LTC128B.128 [R7+0x1f400], desc[UR52][R2.64+0x80], !P1 ;  /* 0x1f40008002077fae */ /* 0x0041e4000c901d74 */
.L_x_7789:
[----:B0-----:R-:W-:-:S05]  /*14920*/  IADD3 R2, P0, R14, R5, RZ ;  /* 0x000000050e027210 */ /* 0x001fca0007f1e0ff */
        /* <DEDUP_REMOVED lines=8> */
.L_x_7697:
        /* <DEDUP_REMOVED lines=11> */
.L_x_7698:
[----:B------:R0:W-:Y:S01]  /*14a60*/  SYNCS.ARRIVE.TRANS64.A1T0 RZ, [R6+URZ+0x28830], RZ ;  /* 0x028830ff06ff79a7 */ /* 0x0001e2000810003f */
[----:B------:R-:W-:Y:S05]  /*14a70*/  @!P2 BRA `(.L_x_7699) ;  /* 0x000000000004a947 */ /* 0x000fea0003800000 */
[----:B------:R-:W-:Y:S01]  /*14a80*/  BPT.TRAP 0x1 ;  /* 0x000000040000795c */ /* 0x000fe20000300000 */
.L_x_7699:
[----:B------:R-:W-:Y:S01]  /*14a90*/  SHF.L.U32 R3, R20, 0x1f, RZ ;  /* 0x0000001f14037819 */ /* 0x000fe200000006ff */
[----:B0-----:R-:W-:Y:S01]  /*14aa0*/  IMAD R6, R10, 0x8, R16 ;  /* 0x000000080a067824 */ /* 0x001fe200078e0210 */
[----:B------:R-:W-:Y:S03]  /*14ab0*/  BSSY B1, `(.L_x_7700) ;  /* 0x0000003000017945 */ /* 0x000fe60003800000 */
[----:B------:R-:W0:Y:S02]  /*14ac0*/  SYNCS.PHASECHK.TRANS64.TRYWAIT P0, [R6+URZ+0x28860], R3 ;  /* 0x02886003060075a7 */ /* 0x000e24000800017f */
[----:B0-----:R-:W-:Y:S05]  /*14ad0*/  @!P0 BRA `(.L_x_7701) ;  /* 0x0000003400988947 */ /* 0x001fea0003800000 */
.L_x_7790:
[----:B------:R-:W-:Y:S05]  /*14ae0*/  BSYNC B1 ;  /* 0x0000000000017941 */ /* 0x000fea0003800000 */
.L_x_7700:
[----:B------:R-:W-:Y:S01]  /*14af0*/  IMAD.MOV.U32 R8, RZ, RZ, -0x80 ;  /* 0xffffff80ff087424 */ /* 0x000fe200078e00ff */
[----:B------:R-:W-:Y:S01]  /*14b00*/  UMOV UR4, 0xffffffff ;  /* 0xffffffff00047882 */ /* 0x000fe20000000000 */
[C---:B------:R-:W-:Y:S01]  /*14b10*/  LOP3.LUT P2, RZ, R19.reuse, 0x8, RZ, 0xc0, !PT ;  /* 0x0000000813ff7812 */ /* 0x040fe2000784c0ff */
[----:B------:R-:W-:Y:S01]  /*14b20*/  IMAD R7, R10, 0x4000, R30 ;  /* 0x000040000a077824 */ /* 0x000fe200078e021e */
[----:B------:R-:W-:Y:S01]  /*14b30*/  LOP3.LUT P1, RZ, R19, 0x4, RZ, 0xc0, !PT ;  /* 0x0000000413ff7812 */ /* 0x000fe2000782c0ff */
[----:B------:R-:W-:-:S04]  /*14b40*/  IMAD R8, R27, R8, UR37 ;  /* 0x000000251b087e24 */ /* 0x000fc8000f8e0208 */
[----:B------:R-:W-:Y:S01]  /*14b50*/  IMAD.IADD R8, R8, 0x1, -R37 ;  /* 0x0000000108087824 */ /* 0x000fe200078e0a25 */
[----:B------:R-:W-:Y:S07]  /*14b60*/  BRA.DIV UR4, `(.L_x_7702) ;  /* 0x0000003604887947 */ /* 0x000fee000b800000 */
[----:B------:R-:W1:Y:S01]  /*14b70*/  SHFL.IDX PT, R14, R17, RZ, 0x181f ;  /* 0x00181fff110e7589 */ /* 0x000e6200000e0000 */
[----:B------:R-:W-:-:S03]  /*14b80*/  IMAD R7, R7, 0x2, R16 ;  /* 0x0000000207077824 */ /* 0x000fc600078e0210 */
        /* <DEDUP_REMOVED lines=57> */
.L_x_7808:
        /* <DEDUP_REMOVED lines=29> */
.L_x_7703:
        /* <DEDUP_REMOVED lines=11> */
.L_x_7704:
        /* <DEDUP_REMOVED lines=8> */
.L_x_7692:
        /* <DEDUP_REMOVED lines=8> */
[----:B------:R-:W1:Y:S08]  /*152a0*/  FLO.U32 R0, UR4 ;  /* 0x0000000400007d00 */ /* 0x000e7000080e0000 */
[----:B------:R-:W0:Y:S01]  /*152b0*/  POPC R5, UR4 ;  /* 0x0000000400057d09 */ /* 0x000e220008000000 */
[----:B-1----:R-:W-:-:S13]  /*152c0*/  ISETP.EQ.U32.AND P0, PT, R0, R7, PT ;  /* 0x000000070000720c */ /* 0x002fda0003f02070 */
[----:B0-----:R-:W2:Y:S01]  /*152d0*/  @P0 ATOMG.E.ADD.STRONG.GPU PT, R3, desc[UR52][R2.64], R5 ;  /* 0x00000005020309a8 */ /* 0x001ea200081ee1f4 */
[----:B------:R-:W0:Y:S02]  /*152e0*/  S2R R4, SR_LTMASK ;  /* 0x0000000000047919 */ /* 0x000e240000003900 */
[----:B0-----:R-:W-:-:S04]  /*152f0*/  LOP3.LUT R4, R4, UR4, RZ, 0xc0, !PT ;  /* 0x0000000404047c12 */ /* 0x001fc8000f8ec0ff */
[----:B------:R-:W0:Y:S01]  /*15300*/  POPC R7, R4 ;  /* 0x0000000400077309 */ /* 0x000e220000000000 */
[----:B--2---:R-:W0:Y:S02]  /*15310*/  SHFL.IDX PT, R0, R3, R0, 0x1f ;  /* 0x00001f0003007589 */ /* 0x004e2400000e0000 */
[----:B0-----:R-:W-:-:S07]  /*15320*/  IADD3 R34, R0, UR48, R7 ;  /* 0x0000003000227c10 */ /* 0x001fce000fffe007 */
.L_x_7707:
[----:B------:R-:W-:Y:S05]  /*15330*/  BSYNC B0 ;  /* 0x0000000000007941 */ /* 0x000fea0003800000 */
.L_x_7706:
[----:B------:R-:W-:-:S05]  /*15340*/  IMAD.U32 R0, RZ, RZ, UR46 ;  /* 0x0000002eff007e24 */ /* 0x000fca000f8e00ff */
[----:B------:R-:W-:-:S13]  /*15350*/  ISETP.NE.AND P0, PT, R0, 0x3, PT ;  /* 0x000000030000780c */ /* 0x000fda0003f05270 */
[----:B------:R-:W-:Y:S05]  /*15360*/  @!P0 BRA `(.L_x_7708) ;  /* 0x0000000000048947 */ /* 0x000fea0003800000 */
[----:B------:R-:W-:Y:S01]  /*15370*/  BPT.TRAP 0x1 ;  /* 0x000000040000795c */ /* 0x000fe20000300000 */
.L_x_7708:
[----:B------:R-:W-:Y:S01]  /*15380*/  IMAD R4, R23, 0x8, R16 ;  /* 0x0000000817047824 */ /* 0x000fe200078e0210 */
[----:B0-----:R-:W-:Y:S01]  /*15390*/  SHF.L.U32 R3, R26, 0x1f, RZ ;  /* 0x0000001f1a037819 */ /* 0x001fe200000006ff */
[----:B------:R-:W-:Y:S01]  /*153a0*/  IMAD.MOV.U32 R5, RZ, RZ, -0x80 ;  /* 0xffffff80ff057424 */ /* 0x000fe200078e00ff */
[----:B------:R-:W-:Y:S02]  /*153b0*/  BSSY B0, `(.L_x_7709) ;  /* 0x0000004000007945 */ /* 0x000fe40003800000 */
[----:B------:R-:W0:Y:S01]  /*153c0*/  SYNCS.PHASECHK.TRANS64.TRYWAIT P0, [R4+URZ+0x28860], R3 ;  /* 0x02886003040075a7 */ /* 0x000e22000800017f */
[----:B------:R-:W-:Y:S01]  /*153d0*/  IMAD R24, R24, R5, UR37 ;  /* 0x0000002518187e24 */ /* 0x000fe2000f8e0205 */
[----:B0-----:R-:W-:Y:S06]  /*153e0*/  @!P0 BRA `(.L_x_7710) ;  /* 0x0000003400d48947 */ /* 0x001fec0003800000 */
.L_x_7809:
[----:B------:R-:W-:Y:S05]  /*153f0*/  BSYNC B0 ;  /* 0x0000000000007941 */ /* 0x000fea0003800000 */
.L_x_7709:
[----:B------:R-:W-:Y:S01]  /*15400*/  UMOV UR4, 0xffffffff ;  /* 0xffffffff00047882 */ /* 0x000fe20000000000 */
[----:B------:R-:W-:Y:S01]  /*15410*/  LOP3.LUT P3, RZ, R19, 0x8, RZ, 0xc0, !PT ;  /* 0x0000000813ff7812 */ /* 0x000fe2000786c0ff */
[----:B------:R-:W-:Y:S01]  /*15420*/  IMAD R7, R23, 0x4000, R30 ;  /* 0x0000400017077824 */ /* 0x000fe200078e021e */
[----:B------:R-:W-:Y:S01]  /*15430*/  LOP3.LUT P1, RZ, R19, 0x4, RZ, 0xc0, !PT ;  /* 0x0000000413ff7812 */ /* 0x000fe2000782c0ff */
[----:B------:R-:W-:Y:S01]  /*15440*/  IMAD.IADD R5, R24, 0x1, -R37 ;  /* 0x0000000118057824 */ /* 0x000fe200078e0a25 */
[----:B------:R-:W-:Y:S11]  /*15450*/  BRA.DIV UR4, `(.L_x_7711) ;  /* 0x0000003604cc7947 */ /* 0x000ff6000b800000 */
[----:B------:R-:W1:Y:S01]  /*15460*/  SHFL.IDX PT, R14, R17, RZ, 0x181f ;  /* 0x00181fff110e7589 */ /* 0x000e6200000e0000 */
[----:B------:R-:W-:-:S03]  /*15470*/  IMAD.SHL.U32 R6, R35, 0x2, RZ ;  /* 0x0000000223067824 */ /* 0x000fc600078e00ff */
[----:B------:R-:W0:Y:S02]  /*15480*/  SHFL.IDX PT, R0, R18, RZ, 0x181f ;  /* 0x00181fff12007589 */ /* 0x000e2400000e0000 */
[----:B-1----:R-:W-:Y:S02]  /*15490*/  IADD3 R2, P0, R14, R6, RZ ;  /* 0x000000060e027210 */ /* 0x002fe40007f1e0ff */
[----:B------:R-:W1:Y:S03]  /*154a0*/  SHFL.IDX PT, R14, R17, 0x1, 0x181f ;  /* 0x00381f00110e7f89 */ /* 0x000e6600000e0000 */
[----:B0-----:R-:W-:Y:S01]  /*154b0*/  IMAD.X R3, RZ, RZ, R0, P0 ;  /* 0x000000ffff037224 */ /* 0x001fe200000e0600 */
[----:B------:R-:W-:Y:S01]  /*154c0*/  ISETP.LT.OR P0, PT, R5, 0x1, P3 ;  /* 0x000000010500780c */ /* 0x000fe20001f01670 */
[----:B------:R-:W-:Y:S02]  /*154d0*/  IMAD R0, R7, 0x2, R16 ;  /* 0x0000000207007824 */ /* 0x000fe400078e0210 */
[----:B------:R-:W0:Y:S10]  /*154e0*/  SHFL.IDX PT, R7, R18, 0x1, 0x181f ;  /* 0x00381f0012077f89 */ /* 0x000e3400000e0000 */
        /* <DEDUP_REMOVED lines=50> */
[----:B--23--:R1:W-:Y:S02]  /*15810*/  LDGSTS.E.BYPASS.LTC128B.128 [R0+0x7400], desc[UR52][R2.64+0x80], !P0 ;  /* 0x0740008002007fae */ /* 0x00c3e4000c101d74 */
.L_x_7827:
        /* <DEDUP_REMOVED lines=11> */
.L_x_7712:
        /* <DEDUP_REMOVED lines=11> */
.L_x_7713:
[----:B------:R0:W-:Y:S01]  /*15980*/  SYNCS.ARRIVE.TRANS64.A1T0 RZ, [R4+URZ+0x28850], RZ ;  /* 0x028850ff04ff79a7 */ /* 0x0001e2000810003f */
[----:B------:R-:W-:-:S05]  /*15990*/  VIADD R23, R23, 0x1 ;  /* 0x0000000117177836 */ /* 0x000fca0000000000 */
[----:B------:R-:W-:-:S04]  /*159a0*/  ISETP.NE.AND P0, PT, R23, 0x2, PT ;  /* 0x000000021700780c */ /* 0x000fc80003f05270 */
[----:B------:R-:W-:Y:S02]  /*159b0*/  SEL R3, RZ, 0x1, P0 ;  /* 0x00000001ff037807 */ /* 0x000fe40000000000 */
[----:B------:R-:W-:Y:S02]  /*159c0*/  SEL R23, R23, RZ, P0 ;  /* 0x000000ff17177207 */ /* 0x000fe40000000000 */
[----:B0-----:R-:W-:-:S07]  /*159d0*/  LOP3.LUT R26, R26, R3, RZ, 0x3c, !PT ;  /* 0x000000031a1a7212 */ /* 0x001fce00078e3cff */
.L_x_7673:
[----:B------:R-:W-:Y:S05]  /*159e0*/  BSYNC B7 ;  /* 0x0000000000077941 */ /* 0x000fea0003800000 */
.L_x_7671:
        /* <DEDUP_REMOVED lines=11> */
.L_x_7714:
[----:B------:R-:W-:-:S03]  /*15aa0*/  UMOV UR4, 0xffffffff ;  /* 0xffffffff00047882 */ /* 0x000fc60000000000 */
[----:B------:R-:W-:Y:S05]  /*15ab0*/  BRA.DIV UR4, `(.L_x_7716) ;  /* 0x0000003a04ec7947 */ /* 0x000fea000b800000 */
[----:B------:R0:W1:Y:S02]  /*15ac0*/  SHFL.IDX PT, R14, R34, RZ, 0x1f ;  /* 0x00001fff220e7589 */ /* 0x00006400000e0000 */
.L_x_7830:
        /* <DEDUP_REMOVED lines=8> */
.L_x_7715:
[----:B------:R-:W-:Y:S02]  /*15b50*/  ULDC UR4, c[0x0][0xc38] ;  /* 0x00030e0000047ab9 */ /* 0x000fe40000000800 */
[----:B-1----:R-:W-:-:S13]  /*15b60*/  ISETP.GE.AND P0, PT, R34, UR4, PT ;  /* 0x0000000422007c0c */ /* 0x002fda000bf06270 */
[----:B------:R-:W-:Y:S05]  /*15b70*/  @!P0 BRA `(.L_x_7717) ;  /* 0xffffffc000848947 */ /* 0x000fea000383ffff */
.L_x_7662:
[----:B------:R-:W1:Y:S01]  /*15b80*/  S2R R5, SR_CgaCtaId ;  /* 0x0000000000057919 */ /* 0x000e620000008800 */
[----:B------:R-:W-:Y:S01]  /*15b90*/  VIADD R36, R36, 0x1 ;  /* 0x0000000124247836 */ /* 0x000fe20000000000 */
[----:B------:R-:W-:Y:S01]  /*15ba0*/  MOV R2, 0x400 ;  /* 0x0000040000027802 */ /* 0x000fe20000000f00 */
[----:B------:R-:W-:Y:S03]  /*15bb0*/  BSSY B0, `(.L_x_7718) ;  /* 0x0000008000007945 */ /* 0x000fe60003800000 */
[----:B------:R-:W-:-:S04]  /*15bc0*/  LEA.HI R0, R36, R36, RZ, 0x1 ;  /* 0x0000002424007211 */ /* 0x000fc800078f08ff */
[----:B------:R-:W-:-:S05]  /*15bd0*/  LOP3.LUT R3, R0, 0xfffffffe, RZ, 0xc0, !PT ;  /* 0xfffffffe00037812 */ /* 0x000fca00078ec0ff */
[----:B------:R-:W-:-:S05]  /*15be0*/  IMAD.IADD R0, R36, 0x1, -R3 ;  /* 0x0000000124007824 */ /* 0x000fca00078e0a03 */
[----:B------:R-:W-:Y:S02]  /*15bf0*/  SHF.L.U32 R0, R0, 0x1f, RZ ;  /* 0x0000001f00007819 */ /* 0x000fe400000006ff */
[----:B-1----:R-:W-:-:S04]  /*15c00*/  LEA R4, R5, R2, 0x18 ;  /* 0x0000000205047211 */ /* 0x002fc800078ec0ff */
[----:B------:R-:W1:Y:S02]  /*15c10*/  SYNCS.PHASECHK.TRANS64.TRYWAIT P0, [R4+URZ+0x28820], R0 ;  /* 0x02882000040075a7 */ /* 0x000e64000800017f */
[----:B-1----:R-:W-:Y:S05]  /*15c20*/  @!P0 BRA `(.L_x_7719) ;  /* 0x0000003800b88947 */ /* 0x002fea0003800000 */
.L_x_7831:
[----:B------:R-:W-:Y:S05]  /*15c30*/  BSYNC B0 ;  /* 0x0000000000007941 */ /* 0x000fea0003800000 */
.L_x_7718:
[----:B------:R-:W-:-:S03]  /*15c40*/  UMOV UR4, 0xffffffff ;  /* 0xffffffff00047882 */ /* 0x000fc60000000000 */
[----:B------:R-:W-:Y:S05]  /*15c50*/  BRA.DIV UR4, `(.L_x_7720) ;  /* 0x0000003a04c07947 */ /* 0x000fea000b800000 */
[----:B-1----:R-:W1:Y:S02]  /*15c60*/  S2R R0, SR_TID.X ;  /* 0x0000000000007919 */ /* 0x002e640000002100 */
[----:B-1----:R-:W-:-:S04]  /*15c70*/  SHF.R.U32.HI R0, RZ, 0x5, R0 ;  /* 0x00000005ff007819 */ /* 0x002fc80000011600 */
[----:B------:R-:W-:-:S05]  /*15c80*/  LOP3.LUT R0, R0, 0x3, RZ, 0xc0, !PT ;  /* 0x0000000300007812 */ /* 0x000fca00078ec0ff */
[----:B------:R1:W2:Y:S02]  /*15c90*/  SHFL.IDX PT, R14, R0, RZ, 0x1f ;  /* 0x00001fff000e7589 */ /* 0x0002a400000e0000 */
.L_x_7834:
[----:B--2---:R-:W-:Y:S01]  /*15ca0*/  ISETP.NE.AND P0, PT, R14, RZ, PT ;  /* 0x000000ff0e00720c */ /* 0x004fe20003f05270 */
[----:B------:R-:W-:-:S12]  /*15cb0*/  BSSY B0, `(.L_x_7721) ;  /* 0x0000024000007945 */ /* 0x000fd80003800000 */
[----:B------:R-:W-:Y:S05]  /*15cc0*/  @P0 BRA `(.L_x_7722) ;  /* 0x0000000000880947 */ /* 0x000fea0003800000 */
[----:B------:R-:W-:-:S03]  /*15cd0*/  UMOV UR4, 0xffffffff ;  /* 0xffffffff00047882 */ /* 0x000fc60000000000 */
[----:B------:R-:W-:Y:S05]  /*15ce0*/  BRA.DIV UR4, `(.L_x_7723) ;  /* 0x0000003a04d07947 */ /* 0x000fea000b800000 */
[----:B------:R-:W-:-:S13]  /*15cf0*/  ELECT P6, URZ, PT ;  /* 0x00000000003f782f */ /* 0x000fda00038c0000 */
.L_x_7837:
[----:B------:R-:W-:Y:S05]  /*15d00*/  @!P6 BRA `(.L_x_7722) ;  /* 0x000000000078e947 */ /* 0x000fea0003800000 */
[----:B------:R-:W-:-:S06]  /*15d10*/  ULOP3.LUT UR4, UR36, 0x2, URZ, 0xfc, !UPT ;  /* 0x0000000224047892 */ /* 0x000fcc000f8efc3f */
[----:B-1----:R-:W-:-:S05]  /*15d20*/  IMAD.U32 R0, RZ, RZ, UR4 ;  /* 0x00000004ff007e24 */ /* 0x002fca000f8e00ff */
[----:B------:R-:W-:-:S13]  /*15d30*/  ISETP.NE.AND P0, PT, R0, 0x3, PT ;  /* 0x000000030000780c */ /* 0x000fda0003f05270 */
[----:B------:R-:W-:Y:S05]  /*15d40*/  @!P0 BRA `(.L_x_7724) ;  /* 0x0000000000048947 */ /* 0x000fea0003800000 */
[----:B------:R-:W-:Y:S01]  /*15d50*/  BPT.TRAP 0x1 ;  /* 0x000000040000795c */ /* 0x000fe20000300000 */
.L_x_7724:
[C---:B------:R-:W-:Y:S01]  /*15d60*/  IMAD R5, R23.reuse, 0x8, R4 ;  /* 0x0000000817057824 */ /* 0x040fe200078e0204 */
[----:B------:R-:W-:Y:S01]  /*15d70*/  SHF.L.U32 R0, R26, 0x1f, RZ ;  /* 0x0000001f1a007819 */ /* 0x000fe200000006ff */
[----:B------:R-:W-:-:S03]  /*15d80*/  VIADD R23, R23, 0x1 ;  /* 0x0000000117177836 */ /* 0x000fc60000000000 */
[----:B------:R-:W1:Y:S02]  /*15d90*/  SYNCS.PHASECHK.TRANS64.TRYWAIT P1, [R5+URZ+0x28840], R0 ;  /* 0x02884000050075a7 */ /* 0x000e64000802017f */
[----:B------:R-:W-:-:S04]  /*15da0*/  ISETP.NE.AND P2, PT, R23, 0x2, PT ;  /* 0x000000021700780c */ /* 0x000fc80003f45270 */
[----:B------:R-:W-:Y:S01]  /*15db0*/  SEL R3, RZ, 0x1, P2 ;  /* 0x00000001ff037807 */ /* 0x000fe20001000000 */
[----:B-1----:R-:W-:Y:S08]  /*15dc0*/  @!P1 BRA `(.L_x_7725) ;  /* 0x0000003800b89947 */ /* 0x002ff00003800000 */
.L_x_7838:
[----:B------:R-:W-:Y:S02]  /*15dd0*/  SEL R23, R23, RZ, P2 ;  /* 0x000000ff17177207 */ /* 0x000fe40001000000 */
[----:B------:R-:W-:Y:S01]  /*15de0*/  LOP3.LUT R2, R26, R3, RZ, 0x3c, !PT ;  /* 0x000000031a027212 */ /* 0x000fe200078e3cff */
[----:B------:R-:W-:Y:S06]  /*15df0*/  @!P0 BRA `(.L_x_7726) ;  /* 0x0000000000048947 */ /* 0x000fec0003800000 */
[----:B------:R-:W-:Y:S01]  /*15e00*/  BPT.TRAP 0x1 ;  /* 0x000000040000795c */ /* 0x000fe20000300000 */
.L_x_7726:
[----:B------:R-:W-:Y:S01]  /*15e10*/  IMAD R23, R23, 0x8, R4 ;  /* 0x0000000817177824 */ /* 0x000fe200078e0204 */
[----:B------:R-:W-:-:S04]  /*15e20*/  SHF.L.U32 R2, R2, 0x1f, RZ ;  /* 0x0000001f02027819 */ /* 0x000fc800000006ff */
[----:B------:R-:W2:Y:S02]  /*15e30*/  SYNCS.PHASECHK.TRANS64.TRYWAIT P1, [R23+URZ+0x28840], R2 ;  /* 0x02884002170075a7 */ /* 0x000ea4000802017f */
[----:B--2---:R-:W-:Y:S05]  /*15e40*/  @!P1 BRA `(.L_x_7727) ;  /* 0x0000003800ac9947 */ /* 0x004fea0003800000 */
.L_x_7839:
[----:B------:R-:W-:Y:S05]  /*15e50*/  @!P0 BRA `(.L_x_7728) ;  /* 0x0000000000048947 */ /* 0x000fea0003800000 */
[----:B------:R-:W-:Y:S01]  /*15e60*/  BPT.TRAP 0x1 ;  /* 0x000000040000795c */ /* 0x000fe20000300000 */
.L_x_7728:
[----:B------:R-:W3:Y:S02]  /*15e70*/  SYNCS.PHASECHK.TRANS64.TRYWAIT P1, [R5+URZ+0x28860], R0 ;  /* 0x02886000050075a7 */ /* 0x000ee4000802017f */
[----:B---3--:R-:W-:Y:S05]  /*15e80*/  @!P1 BRA `(.L_x_7729) ;  /* 0x0000003800b09947 */ /* 0x008fea0003800000 */
.L_x_7840:
[----:B------:R-:W-:Y:S05]  /*15e90*/  @!P0 BRA `(.L_x_7730) ;  /* 0x0000000000048947 */ /* 0x000fea0003800000 */
[----:B------:R-:W-:Y:S01]  /*15ea0*/  BPT.TRAP 0x1 ;  /* 0x000000040000795c */ /* 0x000fe20000300000 */
.L_x_7730:
[----:B----4-:R4:W0:Y:S02]  /*15eb0*/  SYNCS.PHASECHK.TRANS64.TRYWAIT P0, [R23+URZ+0x28860], R2 ;  /* 0x02886002170075a7 */ /* 0x010824000800017f */
[----:B0-----:R-:W-:Y:S05]  /*15ec0*/  @!P0 NANOSLEEP.SYNCS 0x989680 ;  /* 0x009896800000895d */ /* 0x001fea0003900000 */
[----:B------:R-:W0:Y:S02]  /*15ed0*/  @!P0 SYNCS.PHASECHK.TRANS64 P0, [R23+URZ+0x28860], R2 ;  /* 0x02886002170085a7 */ /* 0x000e24000800007f */
[----:B0-----:R-:W-:Y:S05]  /*15ee0*/  @!P0 BRA `(.L_x_7730) ;  /* 0xfffffffc00f08947 */ /* 0x001fea000383ffff */
.L_x_7722:
[----:B------:R-:W-:Y:S05]  /*15ef0*/  BSYNC B0 ;  /* 0x0000000000007941 */ /* 0x000fea0003800000 */
.L_x_7721:
[----:B------:R-:W-:Y:S05]  /*15f00*/  EXIT ;  /* 0x000000000000794d */ /* 0x000fea0003800000 */
.L_x_7567:
[----:B0-----:R-:W-:-:S04]  /*15f10*/  IMAD.U32 R3, RZ, RZ, UR41 ;  /* 0x00000029ff037e24 */ /* 0x001fc8000f8e00ff */
[----:B------:R0:W1:Y:S03]  /*15f20*/  SYNCS.PHASECHK.TRANS64.TRYWAIT P1, [R3+URZ+0x28800], R0 ;  /* 0x02880000030075a7 */ /* 0x000066000802017f */
[----:B-1----:R-:W-:Y:S05]  /*15f30*/  @!P1 NANOSLEEP.SYNCS 0x989680 ;  /* 0x009896800000995d */ /* 0x002fea0003900000 */
[----:B------:R-:W1:Y:S02]  /*15f40*/  @!P1 SYNCS.PHASECHK.TRANS64 P1, [R3+URZ+0x28800], R0 ;  /* 0x02880000030095a7 */ /* 0x000e64000802007f */
[----:B-1----:R-:W-:Y:S05]  /*15f50*/  @!P1 BRA `(.L_x_7567) ;  /* 0xfffffffc00ec9947 */ /* 0x002fea000383ffff */
[----:B------:R-:W-:Y:S05]  /*15f60*/  BRA `(.L_x_7731) ;  /* 0xfffffeb800907947 */ /* 0x000fea000383ffff */
.L_x_7571:
[----:B-1----:R1:W2:Y:S02]  /*15f70*/  SYNCS.PHASECHK.TRANS64.TRYWAIT P1, [R9+URZ+0x28830], R0 ;  /* 0x02883000090075a7 */ /* 0x0022a4000802017f */
[----:B--2---:R-:W-:Y:S05]  /*15f80*/  @!P1 NANOSLEEP.SYNCS 0x989680 ;  /* 0x009896800000995d */ /* 0x004fea0003900000 */
[----:B------:R-:W2:Y:S02]  /*15f90*/  @!P1 SYNCS.PHASECHK.TRANS64 P1, [R9+URZ+0x28830], R0 ;  /* 0x02883000090095a7 */ /* 0x000ea4000802007f */
[----:B--2---:R-:W-:Y:S05]  /*15fa0*/  @!P1 BRA `(.L_x_7571) ;  /* 0xfffffffc00f09947 */ /* 0x004fea000383ffff */
[----:B------:R-:W-:Y:S05]  /*15fb0*/  BRA `(.L_x_7570) ;  /* 0xfffffeb800ac7947 */ /* 0x000fea000383ffff */
.L_x_7588:
[----:B-1----:R-:W-:-:S04]  /*15fc0*/  IMAD.U32 R7, RZ, RZ, UR6 ;  /* 0x00000006ff077e24 */ /* 0x002fc8000f8e00ff */
[----:B------:R1:W2:Y:S03]  /*15fd0*/  SYNCS.PHASECHK.TRANS64.TRYWAIT P1, [R7+URZ+0x28830], R6 ;  /* 0x02883006070075a7 */ /* 0x0002a6000802017f */
[----:B--2---:R-:W-:Y:S05]  /*15fe0*/  @!P1 NANOSLEEP.SYNCS 0x989680 ;  /* 0x009896800000995d */ /* 0x004fea0003900000 */
[----:B------:R-:W2:Y:S02]  /*15ff0*/  @!P1 SYNCS.PHASECHK.TRANS64 P1, [R7+URZ+0x28830], R6 ;  /* 0x02883006070095a7 */ /* 0x000ea4000802007f */
[----:B--2---:R-:W-:Y:S05]  /*16000*/  @!P1 BRA `(.L_x_7588) ;  /* 0xfffffffc00ec9947 */ /* 0x004fea000383ffff */
[----:B------:R-:W-:Y:S05]  /*16010*/  BRA `(.L_x_7585) ;  /* 0xfffffef4008c7947 */ /* 0x000fea000383ffff */
.L_x_7592:
[----:B-1----:R-:W-:-:S04]  /*16020*/  IMAD.U32 R7, RZ, RZ, UR6 ;  /* 0x00000006ff077e24 */ /* 0x002fc8000f8e00ff */
[----:B------:R1:W2:Y:S03]  /*16030*/  SYNCS.PHASECHK.TRANS64.TRYWAIT P1, [R7+URZ+0x28850], R6 ;  /* 0x02885006070075a7 */ /* 0x0002a6000802017f */
[----:B--2---:R-:W-:Y:S05]  /*16040*/  @!P1 NANOSLEEP.SYNCS 0x989680 ;  /* 0x009896800000995d */ /* 0x004fea0003900000 */
[----:B------:R-:W2:Y:S02]  /*16050*/  @!P1 SYNCS.PHASECHK.TRANS64 P1, [R7+URZ+0x28850], R6 ;  /* 0x02885006070095a7 */ /* 0x000ea4000802007f */
[----:B--2---:R-:W-:Y:S05]  /*16060*/  @!P1 BRA `(.L_x_7592) ;  /* 0xfffffffc00ec9947 */ /* 0x004fea000383ffff */
[----:B------:R-:W-:Y:S05]  /*16070*/  BRA `(.L_x_7589) ;  /* 0xfffffef800587947 */ /* 0x000fea000383ffff */
.L_x_7611:
[----:B-1----:R-:W-:-:S04]  /*16080*/  IMAD.U32 R6, RZ, RZ, UR6 ;  /* 0x00000006ff067e24 */ /* 0x002fc8000f8e00ff */
[----:B------:R1:W2:Y:S03]  /*16090*/  SYNCS.PHASECHK.TRANS64.TRYWAIT P1, [R6+URZ+0x28830], R3 ;  /* 0x02883003060075a7 */ /* 0x0002a6000802017f */
[----:B--2---:R-:W-:Y:S05]  /*160a0*/  @!P1 NANOSLEEP.SYNCS 0x989680 ;  /* 0x009896800000995d */ /* 0x004fea0003900000 */
[----:B------:R-:W2:Y:S02]  /*160b0*/  @!P1 SYNCS.PHASECHK.TRANS64 P1, [R6+URZ+0x28830], R3 ;  /* 0x02883003060095a7 */ /* 0x000ea4000802007f */
[----:B--2---:R-:W-:Y:S05]  /*160c0*/  @!P1 BRA `(.L_x_7611) ;  /* 0xfffffffc00ec9947 */ /* 0x004fea000383ffff */
[----:B------:R-:W-:Y:S05]  /*160d0*/  BRA `(.L_x_7608) ;  /* 0xffffff30004c7947 */ /* 0x000fea000383ffff */
.L_x_7615:
[----:B-1----:R-:W-:-:S04]  /*160e0*/  IMAD.U32 R6, RZ, RZ, UR6 ;  /* 0x00000006ff067e24 */ /* 0x002fc8000f8e00ff */
[----:B------:R1:W2:Y:S03]  /*160f0*/  SYNCS.PHASECHK.TRANS64.TRYWAIT P1, [R6+URZ+0x28850], R3 ;  /* 0x02885003060075a7 */ /* 0x0002a6000802017f */
[----:B--2---:R-:W-:Y:S05]  /*16100*/  @!P1 NANOSLEEP.SYNCS 0x989680 ;  /* 0x009896800000995d */ /* 0x004fea0003900000 */
[----:B------:R-:W2:Y:S02]  /*16110*/  @!P1 SYNCS.PHASECHK.TRANS64 P1, [R6+URZ+0x28850], R3 ;  /* 0x02885003060095a7 */ /* 0x000ea4000802007f */
[----:B--2---:R-:W-:Y:S05]  /*16120*/  @!P1 BRA `(.L_x_7615) ;  /* 0xfffffffc00ec9947 */ /* 0x004fea000383ffff */
[----:B------:R-:W-:Y:S05]  /*16130*/  BRA `(.L_x_7612) ;  /* 0xffffff3400187947 */ /* 0x000fea000383ffff */
.L_x_7623:
[----:B-1----:R-:W-:-:S04]  /*16140*/  IMAD.U32 R7, RZ, RZ, UR6 ;  /* 0x00000006ff077e24 */ /* 0x002fc8000f8e00ff */
[----:B------:R1:W2:Y:S03]  /*16150*/  SYNCS.PHASECHK.TRANS64.TRYWAIT P1, [R7+URZ+0x28830], R6 ;  /* 0x02883006070075a7 */ /* 0x0002a6000802017f */
[----:B--2---:R-:W-:Y:S05]  /*16160*/  @!P1 NANOSLEEP.SYNCS 0x989680 ;  /* 0x009896800000995d */ /* 0x004fea0003900000 */
[----:B------:R-:W2:Y:S02]  /*16170*/  @!P1 SYNCS.PHASECHK.TRANS64 P1, [R7+URZ+0x28830], R6 ;  /* 0x02883006070095a7 */ /* 0x000ea4000802007f */
[----:B--2---:R-:W-:Y:S05]  /*16180*/  @!P1 BRA `(.L_x_7623) ;  /* 0xfffffffc00ec9947 */ /* 0x004fea000383ffff */
[----:B------:R-:W-:Y:S05]  /*16190*/  BRA `(.L_x_7620) ;  /* 0xffffff5800407947 */ /* 0x000fea000383ffff */
.L_x_7627:
[----:B-1----:R-:W-:-:S04]  /*161a0*/  IMAD.U32 R7, RZ, RZ, UR6 ;  /* 0x00000006ff077e24 */ /* 0x002fc8000f8e00ff */
[----:B------:R1:W2:Y:S03]  /*161b0*/  SYNCS.PHASECHK.TRANS64.TRYWAIT P1, [R7+URZ+0x28850], R6 ;  /* 0x02885006070075a7 */ /* 0x0002a6000802017f */
[----:B--2---:R-:W-:Y:S05]  /*161c0*/  @!P1 NANOSLEEP.SYNCS 0x989680 ;  /* 0x009896800000995d */ /* 0x004fea0003900000 */
[----:B------:R-:W2:Y:S02]  /*161d0*/  @!P1 SYNCS.PHASECHK.TRANS64 P1, [R7+URZ+0x28850], R6 ;  /* 0x02885006070095a7 */ /* 0x000ea4000802007f */
[----:B--2---:R-:W-:Y:S05]  /*161e0*/  @!P1 BRA `(.L_x_7627) ;  /* 0xfffffffc00ec9947 */ /* 0x004fea000383ffff */
[----:B------:R-:W-:Y:S05]  /*161f0*/  BRA `(.L_x_7624) ;  /* 0xffffff5c00007947 */ /* 0x000fea000383ffff */
.L_x_7642:
[----:B-1----:R-:W-:-:S04]  /*16200*/  IMAD.U32 R4, RZ, RZ, UR5 ;  /* 0x00000005ff047e24 */ /* 0x002fc8000f8e00ff */
[----:B------:R1:W2:Y:S03]  /*16210*/  SYNCS.PHASECHK.TRANS64.TRYWAIT P1, [R4+URZ+0x28850], R3 ;  /* 0x02885003040075a7 */ /* 0x0002a6000802017f */
[----:B--2---:R-:W-:Y:S05]  /*16220*/  @!P1 NANOSLEEP.SYNCS 0x989680 ;  /* 0x009896800000995d */ /* 0x004fea0003900000 */
[----:B------:R-:W2:Y:S02]  /*16230*/  @!P1 SYNCS.PHASECHK.TRANS64 P1, [R4+URZ+0x28850], R3 ;  /* 0x02885003040095a7 */ /* 0x000ea4000802007f */
[----:B--2---:R-:W-:Y:S05]  /*16240*/  @!P1 BRA `(.L_x_7642) ;  /* 0xfffffffc00ec9947 */ /* 0x004fea000383ffff */
[----:B------:R-:W-:Y:S05]  /*16250*/  BRA `(.L_x_7641) ;  /* 0xffffff90002c7947 */ /* 0x000fea000383ffff */
.L_x_7679:
        /* <DEDUP_REMOVED lines=10> */
.L_x_7732:
[----:B------:R-:W-:Y:S05]  /*16300*/  BRA `(.L_x_7733) ;  /* 0xffffffc800007947 */ /* 0x000fea000383ffff */
.L_x_7682:
[----:B0-----:R0:W1:Y:S02]  /*16310*/  SYNCS.PHASECHK.TRANS64.TRYWAIT P0, [R7+URZ+0x28840], R2 ;  /* 0x02884002070075a7 */ /* 0x001064000800017f */
[----:B-1----:R-:W-:Y:S05]  /*16320*/  @!P0 NANOSLEEP.SYNCS 0x989680 ;  /* 0x009896800000895d */ /* 0x002fea0003900000 */
[----:B------:R-:W1:Y:S02]  /*16330*/  @!P0 SYNCS.PHASECHK.TRANS64 P0, [R7+URZ+0x28840], R2 ;  /* 0x02884002070085a7 */ /* 0x000e64000800007f */
[----:B-1----:R-:W-:Y:S05]  /*16340*/  @!P0 BRA `(.L_x_7682) ;  /* 0xfffffffc00f08947 */ /* 0x002fea000383ffff */
[----:B------:R-:W-:Y:S05]  /*16350*/  BRA `(.L_x_7734) ;  /* 0xffffffc800f87947 */ /* 0x000fea000383ffff */
.L_x_7683:
        /* <DEDUP_REMOVED lines=8> */
.L_x_7736:
[----:B------:R-:W-:Y:S05]  /*163e0*/  BSYNC B0 ;  /* 0x0000000000007941 */ /* 0x000fea0003800000 */
.L_x_7735:
        /* <DEDUP_REMOVED lines=9> */
.L_x_7737:
        /* <DEDUP_REMOVED lines=8> */
.L_x_7738:
[----:B------:R-:W-:Y:S01]  /*16500*/  @!PT LDS RZ, [RZ] ;  /* 0x00000000fffff984 */ /* 0x000fe20000000800 */
[----:B------:R-:W-:Y:S01]  /*16510*/  @!PT LDS RZ, [RZ] ;  /* 0x00000000fffff984 */ /* 0x000fe20000000800 */
[----:B------:R-:W-:Y:S01]  /*16520*/  @!PT LDS RZ, [RZ] ;  /* 0x00000000fffff984 */ /* 0x000fe20000000800 */
[----:B------:R0:W-:Y:S04]  /*16530*/  @P0 LDGSTS.E.BYPASS.LTC128B.128 [R9+0x18400], desc[UR52][R2.64], !P3 ;  /* 0x1840000002090fae */ /* 0x0001e8000d901d74 */
[----:B------:R0:W-:Y:S01]  /*16540*/  @P0 LDGSTS.E.BYPASS.LTC128B.128 [R9+0x1c400], desc[UR52][R2.64+0x80], !P2 ;  /* 0x1c40008002090fae */ /* 0x0001e2000d101d74 */
[----:B------:R-:W-:Y:S01]  /*16550*/  ISETP.GE.AND P0, PT, R6, 0x11, PT ;  /* 0x000000110600780c */ /* 0x000fe20003f06270 */
[----:B------:R-:W-:-:S12]  /*16560*/  IMAD.MOV.U32 R13, RZ, RZ, R4 ;  /* 0x000000ffff0d7224 */ /* 0x000fd800078e0004 */
[----:B------:R-:W-:Y:S02]  /*16570*/  @P0 IMAD R25, R5, 0x2, R16 ;  /* 0x0000000205190824 */ /* 0x000fe400078e0210 */
[----:B0-----:R-:W-:-:S07]  /*16580*/  IMAD.MOV.U32 R8, RZ, RZ, R14 ;  /* 0x000000ffff087224 */ /* 0x001fce00078e000e */
[----:B------:R-:W-:Y:S05]  /*16590*/  WARPSYNC.COLLECTIVE R15, `(.L_x_7739) ;  /* 0x000000000f087348 */ /* 0x000fea0003c00000 */
[----:B------:R0:W1:Y:S02]  /*165a0*/  SHFL.IDX P6, R14, R13, R12, R11 ;  /* 0x0000000c0d0e7389 */ /* 0x00006400000c000b */
[----:B01----:R-:W-:Y:S01]  /*165b0*/  ENDCOLLECTIVE ;  /* 0x000000000000791b */ /* 0x003fe20003800000 */
.L_x_7739:
[----:B------:R-:W-:Y:S02]  /*165c0*/  IMAD.MOV.U32 R13, RZ, RZ, R0 ;  /* 0x000000ffff0d7224 */ /* 0x000fe400078e0000 */
[----:B------:R-:W-:Y:S01]  /*165d0*/  IMAD.MOV.U32 R12, RZ, RZ, 0x2 ;  /* 0x00000002ff0c7424 */ /* 0x000fe200078e00ff */
[----:B------:R-:W-:-:S05]  /*165e0*/  @P0 LEA R14, P1, R35, R14, 0x1 ;  /* 0x0000000e230e0211 */ /* 0x000fca00078208ff */
[----:B------:R-:W-:-:S08]  /*165f0*/  @P0 IMAD.MOV.U32 R2, RZ, RZ, R14 ;  /* 0x000000ffff020224 */ /* 0x000fd000078e000e */
[----:B------:R-:W-:Y:S05]  /*16600*/  WARPSYNC.COLLECTIVE R15, `(.L_x_7740) ;  /* 0x000000000f087348 */ /* 0x000fea0003c00000 */
[----:B------:R0:W1:Y:S02]  /*16610*/  SHFL.IDX P6, R14, R13, R12, R11 ;  /* 0x0000000c0d0e7389 */ /* 0x00006400000c000b */
[----:B01----:R-:W-:Y:S01]  /*16620*/  ENDCOLLECTIVE ;  /* 0x000000000000791b */ /* 0x003fe20003800000 */
.L_x_7740:
[----:B------:R-:W-:-:S04]  /*16630*/  @P0 IMAD.X R21, RZ, RZ, R8, P1 ;  /* 0x000000ffff150224 */ /* 0x000fc800008e0608 */
[----:B------:R-:W-:-:S05]  /*16640*/  @P0 IMAD.MOV.U32 R3, RZ, RZ, R21 ;  /* 0x000000ffff030224 */ /* 0x000fca00078e0015 */
[----:B------:R-:W-:Y:S01]  /*16650*/  @!PT LDS RZ, [RZ] ;  /* 0x00000000fffff984 */ /* 0x000fe20000000800 */
[----:B------:R-:W-:Y:S01]  /*16660*/  @!PT LDS RZ, [RZ] ;  /* 0x00000000fffff984 */ /* 0x000fe20000000800 */
[----:B------:R-:W-:Y:S01]  /*16670*/  @!PT LDS RZ, [RZ] ;  /* 0x00000000fffff984 */ /* 0x000fe20000000800 */
        /* <DEDUP_REMOVED lines=8> */
.L_x_7741:
        /* <DEDUP_REMOVED lines=8> */
.L_x_7742:
        /* <DEDUP_REMOVED lines=13> */
.L_x_7743:
        /* <DEDUP_REMOVED lines=8> */
.L_x_7744:
        /* <DEDUP_REMOVED lines=13> */
.L_x_7745:
        /* <DEDUP_REMOVED lines=8> */
.L_x_7746:
        /* <DEDUP_REMOVED lines=13> */
.L_x_7747:
        /* <DEDUP_REMOVED lines=8> */
.L_x_7748:
        /* <DEDUP_REMOVED lines=13> */
.L_x_7749:
        /* <DEDUP_REMOVED lines=8> */
.L_x_7750:
        /* <DEDUP_REMOVED lines=8> */
[----:B------:R-:W-:-:S07]  /*16d40*/  IMAD.MOV.U32 R8, RZ, RZ, R14 ;  /* 0x000000ffff087224 */ /* 0x000fce00078e000e */
[----:B0-----:R-:W-:Y:S05]  /*16d50*/  WARPSYNC.COLLECTIVE R15, `(.L_x_7751) ;  /* 0x000000000f087348 */ /* 0x001fea0003c00000 */
[----:B------:R1:W2:Y:S02]  /*16d60*/  SHFL.IDX P6, R14, R13, R12, R11 ;  /* 0x0000000c0d0e7389 */ /* 0x0002a400000c000b */
[----:B012---:R-:W-:Y:S01]  /*16d70*/  ENDCOLLECTIVE ;  /* 0x000000000000791b */ /* 0x007fe20003800000 */
.L_x_7751:
[----:B------:R-:W-:Y:S05]  /*16d80*/  BRA `(.L_x_7752) ;  /* 0xffffffc400ec7947 */ /* 0x000fea000383ffff */
.L_x_7688:
        /* <DEDUP_REMOVED lines=8> */
.L_x_7753:
[C---:B------:R-:W-:Y:S01]  /*16e10*/  VIADD R6, R5.reuse, 0x10 ;  /* 0x0000001005067836 */ /* 0x040fe20000000000 */
[----:B------:R-:W-:Y:S01]  /*16e20*/  ISETP.GE.AND P0, PT, R5, UR38, PT ;  /* 0x0000002605007c0c */ /* 0x000fe2000bf06270 */
[----:B------:R-:W-:Y:S02]  /*16e30*/  IMAD.MOV.U32 R13, RZ, RZ, R0 ;  /* 0x000000ffff0d7224 */ /* 0x000fe400078e0000 */
[----:B------:R-:W-:-:S10]  /*16e40*/  IMAD.MOV.U32 R2, RZ, RZ, R14 ;  /* 0x000000ffff027224 */ /* 0x000fd400078e000e */
[----:B------:R-:W-:Y:S05]  /*16e50*/  WARPSYNC.COLLECTIVE R15, `(.L_x_7754) ;  /* 0x000000000f087348 */ /* 0x000fea0003c00000 */
[----:B------:R0:W1:Y:S02]  /*16e60*/  SHFL.IDX P6, R14, R13, R12, R11 ;  /* 0x0000000c0d0e7389 */ /* 0x00006400000c000b */
[----:B01----:R-:W-:Y:S01]  /*16e70*/  ENDCOLLECTIVE ;  /* 0x000000000000791b */ /* 0x003fe20003800000 */
.L_x_7754:
        /* <DEDUP_REMOVED lines=8> */
.L_x_7755:
[----:B------:R-:W-:Y:S01]  /*16f00*/  @!PT LDS RZ, [RZ] ;  /* 0x00000000fffff984 */ /* 0x000fe20000000800 */
[----:B------:R-:W-:Y:S01]  /*16f10*/  @!PT LDS RZ, [RZ] ;  /* 0x00000000fffff984 */ /* 0x000fe20000000800 */
[----:B------:R-:W-:Y:S01]  /*16f20*/  @!PT LDS RZ, [RZ] ;  /* 0x00000000fffff984 */ /* 0x000fe20000000800 */
[----:B------:R0:W-:Y:S04]  /*16f30*/  @!P0 LDGSTS.E.BYPASS.LTC128B.128 [R33+0x10400], desc[UR52][R2.64], !P4 ;  /* 0x1040000002218fae */ /* 0x0001e8000e101d74 */
[----:B------:R0:W-:Y:S01]  /*16f40*/  @!P0 LDGSTS.E.BYPASS.LTC128B.128 [R33+0x14400], desc[UR52][R2.64+0x80], !P5 ;  /* 0x1440008002218fae */ /* 0x0001e2000e901d74 */
[----:B------:R-:W-:Y:S01]  /*16f50*/  ISETP.GE.AND P0, PT, R6, UR38, PT ;  /* 0x0000002606007c0c */ /* 0x000fe2000bf06270 */
[----:B------:R-:W-:Y:S02]  /*16f60*/  IMAD.MOV.U32 R13, RZ, RZ, R0 ;  /* 0x000000ffff0d7224 */ /* 0x000fe400078e0000 */
[----:B------:R-:W-:-:S10]  /*16f70*/  IMAD.MOV.U32 R6, RZ, RZ, R14 ;  /* 0x000000ffff067224 */ /* 0x000fd400078e000e */
[----:B0-----:R-:W-:Y:S05]  /*16f80*/  WARPSYNC.COLLECTIVE R15, `(.L_x_7756) ;  /* 0x000000000f087348 */ /* 0x001fea0003c00000 */
[----:B------:R1:W2:Y:S02]  /*16f90*/  SHFL.IDX P6, R14, R13, R12, R11 ;  /* 0x0000000c0d0e7389 */ /* 0x0002a400000c000b */
[----:B012---:R-:W-:Y:S01]  /*16fa0*/  ENDCOLLECTIVE ;  /* 0x000000000000791b */ /* 0x007fe20003800000 */
.L_x_7756:
[----:B------:R-:W-:Y:S02]  /*16fb0*/  IMAD.MOV.U32 R13, RZ, RZ, R4 ;  /* 0x000000ffff0d7224 */ /* 0x000fe400078e0004 */
[----:B------:R-:W-:Y:S01]  /*16fc0*/  IMAD.MOV.U32 R12, RZ, RZ, 0x2 ;  /* 0x00000002ff0c7424 */ /* 0x000fe200078e00ff */
[----:B------:R-:W-:-:S05]  /*16fd0*/  @!P0 LEA R14, P1, R35, R14, 0x1 ;  /* 0x0000000e230e8211 */ /* 0x000fca00078208ff */
[----:B------:R-:W-:-:S08]  /*16fe0*/  @!P0 IMAD.MOV.U32 R2, RZ, RZ, R14 ;  /* 0x000000ffff028224 */ /* 0x000fd000078e000e */
[----:B------:R-:W-:Y:S05]  /*16ff0*/  WARPSYNC.COLLECTIVE R15, `(.L_x_7757) ;  /* 0x000000000f087348 */ /* 0x000fea0003c00000 */
[----:B------:R0:W1:Y:S02]  /*17000*/  SHFL.IDX P6, R14, R13, R12, R11 ;  /* 0x0000000c0d0e7389 */ /* 0x00006400000c000b */
[----:B01----:R-:W-:Y:S01]  /*17010*/  ENDCOLLECTIVE ;  /* 0x000000000000791b */ /* 0x003fe20003800000 */
.L_x_7757:
        /* <DEDUP_REMOVED lines=14> */
.L_x_7758:
[----:B------:R-:W-:Y:S02]  /*17100*/  IMAD.MOV.U32 R13, RZ, RZ, R4 ;  /* 0x000000ffff0d7224 */ /* 0x000fe400078e0004 */
[----:B------:R-:W-:Y:S01]  /*17110*/  IMAD.MOV.U32 R12, RZ, RZ, 0x3 ;  /* 0x00000003ff0c7424 */ /* 0x000fe200078e00ff */
[----:B------:R-:W-:-:S05]  /*17120*/  @!P0 LEA R14, P1, R35, R14, 0x1 ;  /* 0x0000000e230e8211 */ /* 0x000fca00078208ff */
[----:B------:R-:W-:-:S08]  /*17130*/  @!P0 IMAD.MOV.U32 R2, RZ, RZ, R14 ;  /* 0x000000ffff028224 */ /* 0x000fd000078e000e */
[----:B------:R-:W-:Y:S05]  /*17140*/  WARPSYNC.COLLECTIVE R15, `(.L_x_7759) ;  /* 0x000000000f087348 */ /* 0x000fea0003c00000 */
[----:B------:R0:W1:Y:S02]  /*17150*/  SHFL.IDX P6, R14, R13, R12, R11 ;  /* 0x0000000c0d0e7389 */ /* 0x00006400000c000b */
[----:B01----:R-:W-:Y:S01]  /*17160*/  ENDCOLLECTIVE ;  /* 0x000000000000791b */ /* 0x003fe20003800000 */
.L_x_7759:
        /* <DEDUP_REMOVED lines=14> */
.L_x_7760:
[----:B------:R-:W-:Y:S02]  /*17250*/  IMAD.MOV.U32 R13, RZ, RZ, R4 ;  /* 0x000000ffff0d7224 */ /* 0x000fe400078e0004 */
[----:B------:R-:W-:Y:S01]  /*17260*/  IMAD.MOV.U32 R12, RZ, RZ, 0x4 ;  /* 0x00000004ff0c7424 */ /* 0x000fe200078e00ff */
[----:B------:R-:W-:-:S05]  /*17270*/  @!P0 LEA R14, P1, R35, R14, 0x1 ;  /* 0x0000000e230e8211 */ /* 0x000fca00078208ff */
[----:B------:R-:W-:-:S08]  /*17280*/  @!P0 IMAD.MOV.U32 R2, RZ, RZ, R14 ;  /* 0x000000ffff028224 */ /* 0x000fd000078e000e */
[----:B------:R-:W-:Y:S05]  /*17290*/  WARPSYNC.COLLECTIVE R15, `(.L_x_7761) ;  /* 0x000000000f087348 */ /* 0x000fea0003c00000 */
[----:B------:R0:W1:Y:S02]  /*172a0*/  SHFL.IDX P6, R14, R13, R12, R11 ;  /* 0x0000000c0d0e7389 */ /* 0x00006400000c000b */
[----:B01----:R-:W-:Y:S01]  /*172b0*/  ENDCOLLECTIVE ;  /* 0x000000000000791b */ /* 0x003fe20003800000 */
.L_x_7761:
        /* <DEDUP_REMOVED lines=14> */
.L_x_7762:
[----:B------:R-:W-:Y:S02]  /*173a0*/  IMAD.MOV.U32 R13, RZ, RZ, R4 ;  /* 0x000000ffff0d7224 */ /* 0x000fe400078e0004 */
[----:B------:R-:W-:Y:S01]  /*173b0*/  IMAD.MOV.U32 R12, RZ, RZ, 0x5 ;  /* 0x00000005ff0c7424 */ /* 0x000fe200078e00ff */
[----:B------:R-:W-:-:S05]  /*173c0*/  @!P0 LEA R14, P1, R35, R14, 0x1 ;  /* 0x0000000e230e8211 */ /* 0x000fca00078208ff */
[----:B------:R-:W-:-:S08]  /*173d0*/  @!P0 IMAD.MOV.U32 R2, RZ, RZ, R14 ;  /* 0x000000ffff028224 */ /* 0x000fd000078e000e */
[----:B------:R-:W-:Y:S05]  /*173e0*/  WARPSYNC.COLLECTIVE R15, `(.L_x_7763) ;  /* 0x000000000f087348 */ /* 0x000fea0003c00000 */
[----:B------:R0:W1:Y:S02]  /*173f0*/  SHFL.IDX P6, R14, R13, R12, R11 ;  /* 0x0000000c0d0e7389 */ /* 0x00006400000c000b */
[----:B01----:R-:W-:Y:S01]  /*17400*/  ENDCOLLECTIVE ;  /* 0x000000000000791b */ /* 0x003fe20003800000 */
.L_x_7763:
        /* <DEDUP_REMOVED lines=14> */
.L_x_7764:
[----:B------:R-:W-:Y:S02]  /*174f0*/  IMAD.MOV.U32 R13, RZ, RZ, R4 ;  /* 0x000000ffff0d7224 */ /* 0x000fe400078e0004 */
[----:B------:R-:W-:Y:S01]  /*17500*/  IMAD.MOV.U32 R12, RZ, RZ, 0x6 ;  /* 0x00000006ff0c7424 */ /* 0x000fe200078e00ff */
[----:B------:R-:W-:-:S05]  /*17510*/  @!P0 LEA R14, P1, R35, R14, 0x1 ;  /* 0x0000000e230e8211 */ /* 0x000fca00078208ff */
[----:B------:R-:W-:-:S08]  /*17520*/  @!P0 IMAD.MOV.U32 R2, RZ, RZ, R14 ;  /* 0x000000ffff028224 */ /* 0x000fd000078e000e */
[----:B------:R-:W-:Y:S05]  /*17530*/  WARPSYNC.COLLECTIVE R15, `(.L_x_7765) ;  /* 0x000000000f087348 */ /* 0x000fea0003c00000 */
[----:B------:R0:W1:Y:S02]  /*17540*/  SHFL.IDX P6, R14, R13, R12, R11 ;  /* 0x0000000c0d0e7389 */ /* 0x00006400000c000b */
[----:B01----:R-:W-:Y:S01]  /*17550*/  ENDCOLLECTIVE ;  /* 0x000000000000791b */ /* 0x003fe20003800000 */
.L_x_7765:
        /* <DEDUP_REMOVED lines=14> */
.L_x_7766:
[----:B------:R-:W-:Y:S02]  /*17640*/  IMAD.MOV.U32 R13, RZ, RZ, R4 ;  /* 0x000000ffff0d7224 */ /* 0x000fe400078e0004 */
[----:B------:R-:W-:Y:S01]  /*17650*/  IMAD.MOV.U32 R12, RZ, RZ, 0x7 ;  /* 0x00000007ff0c7424 */ /* 0x000fe200078e00ff */
[----:B------:R-:W-:-:S05]  /*17660*/  @!P0 LEA R14, P1, R35, R14, 0x1 ;  /* 0x0000000e230e8211 */ /* 0x000fca00078208ff */
[----:B------:R-:W-:-:S08]  /*17670*/  @!P0 IMAD.MOV.U32 R2, RZ, RZ, R14 ;  /* 0x000000ffff028224 */ /* 0x000fd000078e000e */
[----:B------:R-:W-:Y:S05]  /*17680*/  WARPSYNC.COLLECTIVE R15, `(.L_x_7767) ;  /* 0x000000000f087348 */ /* 0x000fea0003c00000 */
[----:B------:R0:W1:Y:S02]  /*17690*/  SHFL.IDX P6, R14, R13, R12, R11 ;  /* 0x0000000c0d0e7389 */ /* 0x00006400000c000b */
[----:B01----:R-:W-:Y:S01]  /*176a0*/  ENDCOLLECTIVE ;  /* 0x000000000000791b */ /* 0x003fe20003800000 */
.L_x_7767:
[----:B------:R-:W-:-:S04]  /*176b0*/  @!P0 IMAD.X R7, RZ, RZ, R6, P1 ;  /* 0x000000ffff078224 */ /* 0x000fc800008e0606 */
[----:B------:R-:W-:-:S05]  /*176c0*/  @!P0 IMAD.MOV.U32 R3, RZ, RZ, R7 ;  /* 0x000000ffff038224 */ /* 0x000fca00078e0007 */
[----:B------:R-:W-:Y:S01]  /*176d0*/  @!PT LDS RZ, [RZ] ;  /* 0x00000000fffff984 */ /* 0x000fe20000000800 */
[----:B------:R-:W-:Y:S01]  /*176e0*/  @!PT LDS RZ, [RZ] ;  /* 0x00000000fffff984 */ /* 0x000fe20000000800 */
[----:B------:R-:W-:Y:S01]  /*176f0*/  @!PT LDS RZ, [RZ] ;  /* 0x00000000fffff984 */ /* 0x000fe20000000800 */
[----:B------:R0:W-:Y:S01]  /*17700*/  @!P0 LDGSTS.E.BYPASS.LTC128B.128 [R33+0x13400], desc[UR52][R2.64], !P4 ;  /* 0x1340000002218fae */ /* 0x0001e2000e101d74 */
[----:B------:R-:W-:-:S03]  /*17710*/  IMAD.MOV.U32 R13, RZ, RZ, R0 ;  /* 0x000000ffff0d7224 */ /* 0x000fc600078e0000 */
[----:B------:R0:W-:Y:S01]  /*17720*/  @!P0 LDGSTS.E.BYPASS.LTC128B.128 [R33+0x17400], desc[UR52][R2.64+0x80], !P5 ;  /* 0x1740008002218fae */ /* 0x0001e2000e901d74 */
[----:B------:R-:W-:-:S07]  /*17730*/  IMAD.MOV.U32 R6, RZ, RZ, R14 ;  /* 0x000000ffff067224 */ /* 0x000fce00078e000e */
[----:B0-----:R-:W-:Y:S05]  /*17740*/  WARPSYNC.COLLECTIVE R15, `(.L_x_7768) ;  /* 0x000000000f087348 */ /* 0x001fea0003c00000 */
[----:B------:R1:W2:Y:S02]  /*17750*/  SHFL.IDX P6, R14, R13, R12, R11 ;  /* 0x0000000c0d0e7389 */ /* 0x0002a400000c000b */
[----:B012---:R-:W-:Y:S01]  /*17760*/  ENDCOLLECTIVE ;  /* 0x000000000000791b */ /* 0x007fe20003800000 */
.L_x_7768:
[----:B------:R-:W-:Y:S05]  /*17770*/  BRA `(.L_x_7769) ;  /* 0xffffffc8000c7947 */ /* 0x000fea000383ffff */
.L_x_7691:
[----:B0-----:R0:W1:Y:S02]  /*17780*/  SYNCS.PHASECHK.TRANS64.TRYWAIT P0, [R16+URZ+0x28820], R3 ;  /* 0x02882003100075a7 */ /* 0x001064000800017f */
[----:B-1----:R-:W-:Y:S05]  /*17790*/  @!P0 NANOSLEEP.SYNCS 0x989680 ;  /* 0x009896800000895d */ /* 0x002fea0003900000 */
[----:B------:R-:W1:Y:S02]  /*177a0*/  @!P0 SYNCS.PHASECHK.TRANS64 P0, [R16+URZ+0x28820], R3 ;  /* 0x02882003100085a7 */ /* 0x000e64000800007f */
[----:B-1----:R-:W-:Y:S05]  /*177b0*/  @!P0 BRA `(.L_x_7691) ;  /* 0xfffffffc00f08947 */ /* 0x002fea000383ffff */
[----:B------:R-:W-:Y:S05]  /*177c0*/  BRA `(.L_x_7770) ;  /* 0xffffffc800647947 */ /* 0x000fea000383ffff */
.L_x_7695:
[----:B0-----:R0:W1:Y:S02]  /*177d0*/  SYNCS.PHASECHK.TRANS64.TRYWAIT P0, [R6+URZ+0x28840], R3 ;  /* 0x02884003060075a7 */ /* 0x001064000800017f */
[----:B-1----:R-:W-:Y:S05]  /*177e0*/  @!P0 NANOSLEEP.SYNCS 0x989680 ;  /* 0x009896800000895d */ /* 0x002fea0003900000 */
[----:B------:R-:W1:Y:S02]  /*177f0*/  @!P0 SYNCS.PHASECHK.TRANS64 P0, [R6+URZ+0x28840], R3 ;  /* 0x02884003060085a7 */ /* 0x000e64000800007f */
[----:B-1----:R-:W-:Y:S05]  /*17800*/  @!P0 BRA `(.L_x_7695) ;  /* 0xfffffffc00f08947 */ /* 0x002fea000383ffff */
[----:B------:R-:W-:Y:S05]  /*17810*/  BRA `(.L_x_7771) ;  /* 0xffffffcc00247947 */ /* 0x000fea000383ffff */
.L_x_7696:
        /* <DEDUP_REMOVED lines=8> */
.L_x_7773:
[----:B------:R-:W-:Y:S05]  /*178a0*/  BSYNC B1 ;  /* 0x0000000000017941 */ /* 0x000fea0003800000 */
.L_x_7772:
        /* <DEDUP_REMOVED lines=9> */
.L_x_7774:
[----:B------:R-:W-:Y:S02]  /*17940*/  IMAD R7, R7, 0x2, R16 ;  /* 0x0000000207077824 */ /* 0x000fe400078e0210 */
[----:B------:R-:W-:Y:S02]  /*17950*/  IMAD.MOV.U32 R13, RZ, RZ, R9 ;  /* 0x000000ffff0d7224 */ /* 0x000fe400078e0009 */
[----:B------:R-:W-:Y:S02]  /*17960*/  IMAD.MOV.U32 R12, RZ, RZ, 0x1 ;  /* 0x00000001ff0c7424 */ /* 0x000fe400078e00ff */
[----:B------:R-:W-:-:S07]  /*17970*/  IMAD.MOV.U32 R2, RZ, RZ, R14 ;  /* 0x000000ffff027224 */ /* 0x000fce00078e000e */
[----:B------:R-:W-:Y:S05]  /*17980*/  WARPSYNC.COLLECTIVE R15, `(.L_x_7775) ;  /* 0x000000000f087348 */ /* 0x000fea0003c00000 */
[----:B------:R0:W1:Y:S02]  /*17990*/  SHFL.IDX P6, R14, R13, R12, R11 ;  /* 0x0000000c0d0e7389 */ /* 0x00006400000c000b */
[----:B01----:R-:W-:Y:S01]  /*179a0*/  ENDCOLLECTIVE ;  /* 0x000000000000791b */ /* 0x003fe20003800000 */
.L_x_7775:
        /* <DEDUP_REMOVED lines=12> */
.L_x_7776:
[----:B------:R-:W-:Y:S02]  /*17a70*/  IMAD.MOV.U32 R13, RZ, RZ, R9 ;  /* 0x000000ffff0d7224 */ /* 0x000fe400078e0009 */
[----:B------:R-:W-:Y:S02]  /*17a80*/  IMAD.MOV.U32 R12, RZ, RZ, 0x2 ;  /* 0x00000002ff0c7424 */ /* 0x000fe400078e00ff */
[----:B------:R-:W-:-:S07]  /*17a90*/  IMAD.MOV.U32 R2, RZ, RZ, R14 ;  /* 0x000000ffff027224 */ /* 0x000fce00078e000e */
[----:B------:R-:W-:Y:S05]  /*17aa0*/  WARPSYNC.COLLECTIVE R15, `(.L_x_7777) ;  /* 0x000000000f087348 */ /* 0x000fea0003c00000 */
[----:B------:R0:W1:Y:S02]  /*17ab0*/  SHFL.IDX P6, R14, R13, R12, R11 ;  /* 0x0000000c0d0e7389 */ /* 0x00006400000c000b */
[----:B01----:R-:W-:Y:S01]  /*17ac0*/  ENDCOLLECTIVE ;  /* 0x000000000000791b */ /* 0x003fe20003800000 */
.L_x_7777:
        /* <DEDUP_REMOVED lines=12> */
.L_x_7778:
[----:B------:R-:W-:Y:S02]  /*17b90*/  IMAD.MOV.U32 R13, RZ, RZ, R9 ;  /* 0x000000ffff0d7224 */ /* 0x000fe400078e0009 */
[----:B------:R-:W-:Y:S02]  /*17ba0*/  IMAD.MOV.U32 R12, RZ, RZ, 0x3 ;  /* 0x00000003ff0c7424 */ /* 0x000fe400078e00ff */
[----:B------:R-:W-:-:S07]  /*17bb0*/  IMAD.MOV.U32 R2, RZ, RZ, R14 ;  /* 0x000000ffff027224 */ /* 0x000fce00078e000e */
[----:B------:R-:W-:Y:S05]  /*17bc0*/  WARPSYNC.COLLECTIVE R15, `(.L_x_7779) ;  /* 0x000000000f087348 */ /* 0x000fea0003c00000 */
[----:B------:R0:W1:Y:S02]  /*17bd0*/  SHFL.IDX P6, R14, R13, R12, R11 ;  /* 0x0000000c0d0e7389 */ /* 0x00006400000c000b */
[----:B01----:R-:W-:Y:S01]  /*17be0*/  ENDCOLLECTIVE ;  /* 0x000000000000791b */ /* 0x003fe20003800000 */
.L_x_7779:
        /* <DEDUP_REMOVED lines=12> */
.L_x_7780:
[----:B------:R-:W-:Y:S02]  /*17cb0*/  IMAD.MOV.U32 R13, RZ, RZ, R9 ;  /* 0x000000ffff0d7224 */ /* 0x000fe400078e0009 */
[----:B------:R-:W-:Y:S02]  /*17cc0*/  IMAD.MOV.U32 R12, RZ, RZ, 0x4 ;  /* 0x00000004ff0c7424 */ /* 0x000fe400078e00ff */
[----:B------:R-:W-:-:S07]  /*17cd0*/  IMAD.MOV.U32 R2, RZ, RZ, R14 ;  /* 0x000000ffff027224 */ /* 0x000fce00078e000e */
[----:B------:R-:W-:Y:S05]  /*17ce0*/  WARPSYNC.COLLECTIVE R15, `(.L_x_7781) ;  /* 0x000000000f087348 */ /* 0x000fea0003c00000 */
[----:B------:R0:W1:Y:S02]  /*17cf0*/  SHFL.IDX P6, R14, R13, R12, R11 ;  /* 0x0000000c0d0e7389 */ /* 0x00006400000c000b */
[----:B01----:R-:W-:Y:S01]  /*17d00*/  ENDCOLLECTIVE ;  /* 0x000000000000791b */ /* 0x003fe20003800000 */
.L_x_7781:
        /* <DEDUP_REMOVED lines=12> */
.L_x_7782:
[----:B------:R-:W-:Y:S02]  /*17dd0*/  IMAD.MOV.U32 R13, RZ, RZ, R9 ;  /* 0x000000ffff0d7224 */ /* 0x000fe400078e0009 */
[----:B------:R-:W-:Y:S02]  /*17de0*/  IMAD.MOV.U32 R12, RZ, RZ, 0x5 ;  /* 0x00000005ff0c7424 */ /* 0x000fe400078e00ff */
[----:B------:R-:W-:-:S07]  /*17df0*/  IMAD.MOV.U32 R2, RZ, RZ, R14 ;  /* 0x000000ffff027224 */ /* 0x000fce00078e000e */
[----:B------:R-:W-:Y:S05]  /*17e00*/  WARPSYNC.COLLECTIVE R15, `(.L_x_7783) ;  /* 0x000000000f087348 */ /* 0x000fea0003c00000 */
[----:B------:R0:W1:Y:S02]  /*17e10*/  SHFL.IDX P6, R14, R13, R12, R11 ;  /* 0x0000000c0d0e7389 */ /* 0x00006400000c000b */
[----:B01----:R-:W-:Y:S01]  /*17e20*/  ENDCOLLECTIVE ;  /* 0x000000000000791b */ /* 0x003fe20003800000 */
.L_x_7783:
        /* <DEDUP_REMOVED lines=12> */
.L_x_7784:
[----:B------:R-:W-:Y:S02]  /*17ef0*/  IMAD.MOV.U32 R13, RZ, RZ, R9 ;  /* 0x000000ffff0d7224 */ /* 0x000fe400078e0009 */
[----:B------:R-:W-:Y:S02]  /*17f00*/  IMAD.MOV.U32 R12, RZ, RZ, 0x6 ;  /* 0x00000006ff0c7424 */ /* 0x000fe400078e00ff */
[----:B------:R-:W-:-:S07]  /*17f10*/  IMAD.MOV.U32 R2, RZ, RZ, R14 ;  /* 0x000000ffff027224 */ /* 0x000fce00078e000e */
[----:B------:R-:W-:Y:S05]  /*17f20*/  WARPSYNC.COLLECTIVE R15, `(.L_x_7785) ;  /* 0x000000000f087348 */ /* 0x000fea0003c00000 */
[----:B------:R0:W1:Y:S02]  /*17f30*/  SHFL.IDX P6, R14, R13, R12, R11 ;  /* 0x0000000c0d0e7389 */ /* 0x00006400000c000b */
[----:B01----:R-:W-:Y:S01]  /*17f40*/  ENDCOLLECTIVE ;  /* 0x000000000000791b */ /* 0x003fe20003800000 */
.L_x_7785:
        /* <DEDUP_REMOVED lines=12> */
.L_x_7786:
[----:B------:R-:W-:Y:S02]  /*18010*/  IMAD.MOV.U32 R13, RZ, RZ, R9 ;  /* 0x000000ffff0d7224 */ /* 0x000fe400078e0009 */
[----:B------:R-:W-:Y:S02]  /*18020*/  IMAD.MOV.U32 R12, RZ, RZ, 0x7 ;  /* 0x00000007ff0c7424 */ /* 0x000fe400078e00ff */
[----:B------:R-:W-:-:S07]  /*18030*/  IMAD.MOV.U32 R2, RZ, RZ, R14 ;  /* 0x000000ffff027224 */ /* 0x000fce00078e000e */
[----:B------:R-:W-:Y:S05]  /*18040*/  WARPSYNC.COLLECTIVE R15, `(.L_x_7787) ;  /* 0x000000000f087348 */ /* 0x000fea0003c00000 */
[----:B------:R0:W1:Y:S02]  /*18050*/  SHFL.IDX P6, R14, R13, R12, R11 ;  /* 0x0000000c0d0e7389 */ /* 0x00006400000c000b */
[----:B01----:R-:W-:Y:S01]  /*18060*/  ENDCOLLECTIVE ;  /* 0x000000000000791b */ /* 0x003fe20003800000 */
.L_x_7787:
        /* <DEDUP_REMOVED lines=8> */
[----:B------:R-:W-:-:S07]  /*180f0*/  IMAD.MOV.U32 R9, RZ, RZ, R14 ;  /* 0x000000ffff097224 */ /* 0x000fce00078e000e */
[----:B0-----:R-:W-:Y:S05]  /*18100*/  WARPSYNC.COLLECTIVE R15, `(.L_x_7788) ;  /* 0x000000000f087348 */ /* 0x001fea0003c00000 */
[----:B------:R1:W2:Y:S02]  /*18110*/  SHFL.IDX P6, R14, R13, R12, R11 ;  /* 0x0000000c0d0e7389 */ /* 0x0002a400000c000b */
[----:B012---:R-:W-:Y:S01]  /*18120*/  ENDCOLLECTIVE ;  /* 0x000000000000791b */ /* 0x007fe20003800000 */
.L_x_7788:
[----:B------:R-:W-:Y:S05]  /*18130*/  BRA `(.L_x_7789) ;  /* 0xffffffc400f87947 */ /* 0x000fea000383ffff */
.L_x_7701:
[----:B0-----:R0:W1:Y:S02]  /*18140*/  SYNCS.PHASECHK.TRANS64.TRYWAIT P0, [R6+URZ+0x28860], R3 ;  /* 0x02886003060075a7 */ /* 0x001064000800017f */
[----:B-1----:R-:W-:Y:S05]  /*18150*/  @!P0 NANOSLEEP.SYNCS 0x989680 ;  /* 0x009896800000895d */ /* 0x002fea0003900000 */
[----:B------:R-:W1:Y:S02]  /*18160*/  @!P0 SYNCS.PHASECHK.TRANS64 P0, [R6+URZ+0x28860], R3 ;  /* 0x02886003060085a7 */ /* 0x000e64000800007f */
[----:B-1----:R-:W-:Y:S05]  /*18170*/  @!P0 BRA `(.L_x_7701) ;  /* 0xfffffffc00f08947 */ /* 0x002fea000383ffff */
[----:B------:R-:W-:Y:S05]  /*18180*/  BRA `(.L_x_7790) ;  /* 0xffffffc800547947 */ /* 0x000fea000383ffff */
.L_x_7702:
        /* <DEDUP_REMOVED lines=8> */
.L_x_7792:
[----:B------:R-:W-:Y:S05]  /*18210*/  BSYNC B1 ;  /* 0x0000000000017941 */ /* 0x000fea0003800000 */
.L_x_7791:
        /* <DEDUP_REMOVED lines=9> */
.L_x_7793:
[----:B------:R-:W-:Y:S02]  /*182b0*/  IMAD.MOV.U32 R13, RZ, RZ, R18 ;  /* 0x000000ffff0d7224 */ /* 0x000fe400078e0012 */
[----:B------:R-:W-:Y:S01]  /*182c0*/  IMAD.MOV.U32 R12, RZ, RZ, 0x1 ;  /* 0x00000001ff0c7424 */ /* 0x000fe200078e00ff */
[----:B------:R-:W-:-:S13]  /*182d0*/  IADD3 R2, P0, R14, R5, RZ ;  /* 0x000000050e027210 */ /* 0x000fda0007f1e0ff */
[----:B------:R-:W-:Y:S05]  /*182e0*/  WARPSYNC.COLLECTIVE R15, `(.L_x_7794) ;  /* 0x000000000f087348 */ /* 0x000fea0003c00000 */
[----:B------:R0:W1:Y:S02]  /*182f0*/  SHFL.IDX P6, R14, R13, R12, R11 ;  /* 0x0000000c0d0e7389 */ /* 0x00006400000c000b */
[----:B01----:R-:W-:Y:S01]  /*18300*/  ENDCOLLECTIVE ;  /* 0x000000000000791b */ /* 0x003fe20003800000 */
.L_x_7794:
        /* <DEDUP_REMOVED lines=13> */
.L_x_7795:
[----:B------:R-:W-:Y:S02]  /*183e0*/  IMAD.MOV.U32 R13, RZ, RZ, R18 ;  /* 0x000000ffff0d7224 */ /* 0x000fe400078e0012 */
[----:B------:R-:W-:Y:S01]  /*183f0*/  IMAD.MOV.U32 R12, RZ, RZ, 0x2 ;  /* 0x00000002ff0c7424 */ /* 0x000fe200078e00ff */
[----:B------:R-:W-:-:S13]  /*18400*/  IADD3 R2, P0, R14, R5, RZ ;  /* 0x000000050e027210 */ /* 0x000fda0007f1e0ff */
[----:B------:R-:W-:Y:S05]  /*18410*/  WARPSYNC.COLLECTIVE R15, `(.L_x_7796) ;  /* 0x000000000f087348 */ /* 0x000fea0003c00000 */
[----:B------:R0:W1:Y:S02]  /*18420*/  SHFL.IDX P6, R14, R13, R12, R11 ;  /* 0x0000000c0d0e7389 */ /* 0x00006400000c000b */
[----:B01----:R-:W-:Y:S01]  /*18430*/  ENDCOLLECTIVE ;  /* 0x000000000000791b */ /* 0x003fe20003800000 */
.L_x_7796:
        /* <DEDUP_REMOVED lines=13> */
.L_x_7797:
[----:B------:R-:W-:Y:S02]  /*18510*/  IMAD.MOV.U32 R13, RZ, RZ, R18 ;  /* 0x000000ffff0d7224 */ /* 0x000fe400078e0012 */
[----:B------:R-:W-:Y:S01]  /*18520*/  IMAD.MOV.U32 R12, RZ, RZ, 0x3 ;  /* 0x00000003ff0c7424 */ /* 0x000fe200078e00ff */
[----:B------:R-:W-:-:S13]  /*18530*/  IADD3 R2, P0, R14, R5, RZ ;  /* 0x000000050e027210 */ /* 0x000fda0007f1e0ff */
[----:B------:R-:W-:Y:S05]  /*18540*/  WARPSYNC.COLLECTIVE R15, `(.L_x_7798) ;  /* 0x000000000f087348 */ /* 0x000fea0003c00000 */
[----:B------:R0:W1:Y:S02]  /*18550*/  SHFL.IDX P6, R14, R13, R12, R11 ;  /* 0x0000000c0d0e7389 */ /* 0x00006400000c000b */
[----:B01----:R-:W-:Y:S01]  /*18560*/  ENDCOLLECTIVE ;  /* 0x000000000000791b */ /* 0x003fe20003800000 */
.L_x_7798:
        /* <DEDUP_REMOVED lines=13> */
.L_x_7799:
[----:B------:R-:W-:Y:S02]  /*18640*/  IMAD.MOV.U32 R13, RZ, RZ, R18 ;  /* 0x000000ffff0d7224 */ /* 0x000fe400078e0012 */
[----:B------:R-:W-:Y:S01]  /*18650*/  IMAD.MOV.U32 R12, RZ, RZ, 0x4 ;  /* 0x00000004ff0c7424 */ /* 0x000fe200078e00ff */
[----:B------:R-:W-:-:S13]  /*18660*/  IADD3 R2, P0, R14, R5, RZ ;  /* 0x000000050e027210 */ /* 0x000fda0007f1e0ff */
[----:B------:R-:W-:Y:S05]  /*18670*/  WARPSYNC.COLLECTIVE R15, `(.L_x_7800) ;  /* 0x000000000f087348 */ /* 0x000fea0003c00000 */
[----:B------:R0:W1:Y:S02]  /*18680*/  SHFL.IDX P6, R14, R13, R12, R11 ;  /* 0x0000000c0d0e7389 */ /* 0x00006400000c000b */
[----:B01----:R-:W-:Y:S01]  /*18690*/  ENDCOLLECTIVE ;  /* 0x000000000000791b */ /* 0x003fe20003800000 */
.L_x_7800:
        /* <DEDUP_REMOVED lines=13> */
.L_x_7801:
[----:B------:R-:W-:Y:S02]  /*18770*/  IMAD.MOV.U32 R13, RZ, RZ, R18 ;  /* 0x000000ffff0d7224 */ /* 0x000fe400078e0012 */
[----:B------:R-:W-:Y:S01]  /*18780*/  IMAD.MOV.U32 R12, RZ, RZ, 0x5 ;  /* 0x00000005ff0c7424 */ /* 0x000fe200078e00ff */
[----:B------:R-:W-:-:S13]  /*18790*/  IADD3 R2, P0, R14, R5, RZ ;  /* 0x000000050e027210 */ /* 0x000fda0007f1e0ff */
[----:B------:R-:W-:Y:S05]  /*187a0*/  WARPSYNC.COLLECTIVE R15, `(.L_x_7802) ;  /* 0x000000000f087348 */ /* 0x000fea0003c00000 */
[----:B------:R0:W1:Y:S02]  /*187b0*/  SHFL.IDX P6, R14, R13, R12, R11 ;  /* 0x0000000c0d0e7389 */ /* 0x00006400000c000b */
[----:B01----:R-:W-:Y:S01]  /*187c0*/  ENDCOLLECTIVE ;  /* 0x000000000000791b */ /* 0x003fe20003800000 */
.L_x_7802:
        /* <DEDUP_REMOVED lines=13> */
.L_x_7803:
[----:B------:R-:W-:Y:S02]  /*188a0*/  IMAD.MOV.U32 R13, RZ, RZ, R18 ;  /* 0x000000ffff0d7224 */ /* 0x000fe400078e0012 */
[----:B------:R-:W-:Y:S01]  /*188b0*/  IMAD.MOV.U32 R12, RZ, RZ, 0x6 ;  /* 0x00000006ff0c7424 */ /* 0x000fe200078e00ff */
[----:B------:R-:W-:-:S13]  /*188c0*/  IADD3 R2, P0, R14, R5, RZ ;  /* 0x000000050e027210 */ /* 0x000fda0007f1e0ff */
[----:B------:R-:W-:Y:S05]  /*188d0*/  WARPSYNC.COLLECTIVE R15, `(.L_x_7804) ;  /* 0x000000000f087348 */ /* 0x000fea0003c00000 */
[----:B------:R0:W1:Y:S02]  /*188e0*/  SHFL.IDX P6, R14, R13, R12, R11 ;  /* 0x0000000c0d0e7389 */ /* 0x00006400000c000b */
[----:B01----:R-:W-:Y:S01]  /*188f0*/  ENDCOLLECTIVE ;  /* 0x000000000000791b */ /* 0x003fe20003800000 */
.L_x_7804:
        /* <DEDUP_REMOVED lines=13> */
.L_x_7805:
[----:B------:R-:W-:Y:S02]  /*189d0*/  IMAD.MOV.U32 R13, RZ, RZ, R18 ;  /* 0x000000ffff0d7224 */ /* 0x000fe400078e0012 */
[----:B------:R-:W-:Y:S01]  /*189e0*/  IMAD.MOV.U32 R12, RZ, RZ, 0x7 ;  /* 0x00000007ff0c7424 */ /* 0x000fe200078e00ff */
[----:B------:R-:W-:-:S13]  /*189f0*/  IADD3 R2, P0, R14, R5, RZ ;  /* 0x000000050e027210 */ /* 0x000fda0007f1e0ff */
[----:B------:R-:W-:Y:S05]  /*18a00*/  WARPSYNC.COLLECTIVE R15, `(.L_x_7806) ;  /* 0x000000000f087348 */ /* 0x000fea0003c00000 */
[----:B------:R0:W1:Y:S02]  /*18a10*/  SHFL.IDX P6, R14, R13, R12, R11 ;  /* 0x0000000c0d0e7389 */ /* 0x00006400000c000b */
[----:B01----:R-:W-:Y:S01]  /*18a20*/  ENDCOLLECTIVE ;  /* 0x000000000000791b */ /* 0x003fe20003800000 */
.L_x_7806:
        /* <DEDUP_REMOVED lines=12> */
.L_x_7807:
[----:B------:R-:W-:Y:S01]  /*18af0*/  @!PT LDS RZ, [RZ] ;  /* 0x00000000fffff984 */ /* 0x000fe20000000800 */
[----:B------:R-:W-:Y:S01]  /*18b00*/  @!PT LDS RZ, [RZ] ;  /* 0x00000000fffff984 */ /* 0x000fe20000000800 */
[----:B------:R-:W-:Y:S01]  /*18b10*/  @!PT LDS RZ, [RZ] ;  /* 0x00000000fffff984 */ /* 0x000fe20000000800 */
[----:B------:R0:W-:Y:S01]  /*18b20*/  LDGSTS.E.BYPASS.LTC128B.128 [R7+0x7400], desc[UR52][R2.64+0x80], !P0 ;  /* 0x0740008002077fae */ /* 0x0001e2000c101d74 */
[----:B------:R-:W-:Y:S05]  /*18b30*/  BRA `(.L_x_7808) ;  /* 0xffffffc000f87947 */ /* 0x000fea000383ffff */
.L_x_7710:
[----:B0-----:R0:W1:Y:S02]  /*18b40*/  SYNCS.PHASECHK.TRANS64.TRYWAIT P0, [R4+URZ+0x28860], R3 ;  /* 0x02886003040075a7 */ /* 0x001064000800017f */
[----:B-1----:R-:W-:Y:S05]  /*18b50*/  @!P0 NANOSLEEP.SYNCS 0x989680 ;  /* 0x009896800000895d */ /* 0x002fea0003900000 */
[----:B------:R-:W1:Y:S02]  /*18b60*/  @!P0 SYNCS.PHASECHK.TRANS64 P0, [R4+URZ+0x28860], R3 ;  /* 0x02886003040085a7 */ /* 0x000e64000800007f */
[----:B-1----:R-:W-:Y:S05]  /*18b70*/  @!P0 BRA `(.L_x_7710) ;  /* 0xfffffffc00f08947 */ /* 0x002fea000383ffff */
[----:B------:R-:W-:Y:S05]  /*18b80*/  BRA `(.L_x_7809) ;  /* 0xffffffc800187947 */ /* 0x000fea000383ffff */
.L_x_7711:
        /* <DEDUP_REMOVED lines=8> */
.L_x_7811:
[----:B------:R-:W-:Y:S05]  /*18c10*/  BSYNC B0 ;  /* 0x0000000000007941 */ /* 0x000fea0003800000 */
.L_x_7810:
        /* <DEDUP_REMOVED lines=9> */
.L_x_7812:
[----:B------:R-:W-:Y:S02]  /*18cb0*/  IMAD.MOV.U32 R13, RZ, RZ, R18 ;  /* 0x000000ffff0d7224 */ /* 0x000fe400078e0012 */
[----:B------:R-:W-:Y:S01]  /*18cc0*/  IMAD.MOV.U32 R12, RZ, RZ, 0x1 ;  /* 0x00000001ff0c7424 */ /* 0x000fe200078e00ff */
[----:B------:R-:W-:-:S13]  /*18cd0*/  IADD3 R2, P0, R14, R6, RZ ;  /* 0x000000060e027210 */ /* 0x000fda0007f1e0ff */
[----:B------:R-:W-:Y:S05]  /*18ce0*/  WARPSYNC.COLLECTIVE R15, `(.L_x_7813) ;  /* 0x000000000f087348 */ /* 0x000fea0003c00000 */
[----:B------:R0:W1:Y:S02]  /*18cf0*/  SHFL.IDX P6, R14, R13, R12, R11 ;  /* 0x0000000c0d0e7389 */ /* 0x00006400000c000b */
[----:B01----:R-:W-:Y:S01]  /*18d00*/  ENDCOLLECTIVE ;  /* 0x000000000000791b */ /* 0x003fe20003800000 */
.L_x_7813:
        /* <DEDUP_REMOVED lines=13> */
.L_x_7814:
        /* <DEDUP_REMOVED lines=10> */
.L_x_7815:
        /* <DEDUP_REMOVED lines=12> */
.L_x_7816:
        /* <DEDUP_REMOVED lines=10> */
.L_x_7817:
        /* <DEDUP_REMOVED lines=12> */
.L_x_7818:
        /* <DEDUP_REMOVED lines=10> */
.L_x_7819:
        /* <DEDUP_REMOVED lines=12> */
.L_x_7820:
        /* <DEDUP_REMOVED lines=10> */
.L_x_7821:
        /* <DEDUP_REMOVED lines=12> */
.L_x_7822:
        /* <DEDUP_REMOVED lines=10> */
.L_x_7823:
        /* <DEDUP_REMOVED lines=12> */
.L_x_7824:
        /* <DEDUP_REMOVED lines=10> */
.L_x_7825:
        /* <DEDUP_REMOVED lines=12> */
.L_x_7826:
[----:B------:R-:W-:Y:S01]  /*19620*/  @!PT LDS RZ, [RZ] ;  /* 0x00000000fffff984 */ /* 0x000fe20000000800 */
[----:B------:R-:W-:Y:S01]  /*19630*/  @!PT LDS RZ, [RZ] ;  /* 0x00000000fffff984 */ /* 0x000fe20000000800 */
[----:B------:R-:W-:Y:S01]  /*19640*/  @!PT LDS RZ, [RZ] ;  /* 0x00000000fffff984 */ /* 0x000fe20000000800 */
[----:B------:R0:W-:Y:S01]  /*19650*/  LDGSTS.E.BYPASS.LTC128B.128 [R0+0x7400], desc[UR52][R2.64+0x80], !P0 ;  /* 0x0740008002007fae */ /* 0x0001e2000c101d74 */
[----:B------:R-:W-:Y:S05]  /*19660*/  BRA `(.L_x_7827) ;  /* 0xffffffc0006c7947 */ /* 0x000fea000383ffff */
.L_x_7716:
        /* <DEDUP_REMOVED lines=8> */
.L_x_7829:
[----:B------:R-:W-:Y:S05]  /*196f0*/  BSYNC B0 ;  /* 0x0000000000007941 */ /* 0x000fea0003800000 */
.L_x_7828:
[----:B------:R-:W-:Y:S05]  /*19700*/  BRA `(.L_x_7830) ;  /* 0xffffffc000f07947 */ /* 0x000fea000383ffff */
.L_x_7719:
[----:B-1----:R1:W2:Y:S02]  /*19710*/  SYNCS.PHASECHK.TRANS64.TRYWAIT P0, [R4+URZ+0x28820], R0 ;  /* 0x02882000040075a7 */ /* 0x0022a4000800017f */
[----:B--2---:R-:W-:Y:S05]  /*19720*/  @!P0 NANOSLEEP.SYNCS 0x989680 ;  /* 0x009896800000895d */ /* 0x004fea0003900000 */
[----:B------:R-:W2:Y:S02]  /*19730*/  @!P0 SYNCS.PHASECHK.TRANS64 P0, [R4+URZ+0x28820], R0 ;  /* 0x02882000040085a7 */ /* 0x000ea4000800007f */
[----:B--2---:R-:W-:Y:S05]  /*19740*/  @!P0 BRA `(.L_x_7719) ;  /* 0xfffffffc00f08947 */ /* 0x004fea000383ffff */
[----:B------:R-:W-:Y:S05]  /*19750*/  BRA `(.L_x_7831) ;  /* 0xffffffc400347947 */ /* 0x000fea000383ffff */
.L_x_7720:
        /* <DEDUP_REMOVED lines=11> */
.L_x_7833:
[----:B------:R-:W-:Y:S05]  /*19810*/  BSYNC B0 ;  /* 0x0000000000007941 */ /* 0x000fea0003800000 */
.L_x_7832:
[----:B------:R-:W-:Y:S05]  /*19820*/  BRA `(.L_x_7834) ;  /* 0xffffffc4001c7947 */ /* 0x000fea000383ffff */
.L_x_7723:
[----:B------:R-:W-:Y:S01]  /*19830*/  BSSY B1, `(.L_x_7835) ;  /* 0x0000006000017945 */ /* 0x000fe20003800000 */
[----:B------:R-:W-:-:S07]  /*19840*/  IMAD.MOV.U32 R15, RZ, RZ, -0x1 ;  /* 0xffffffffff0f7424 */ /* 0x000fce00078e00ff */
[----:B01---5:R-:W-:Y:S05]  /*19850*/  WARPSYNC.COLLECTIVE R15, `(.L_x_7836) ;  /* 0x000000000f0c7348 */ /* 0x023fea0003c00000 */
[----:B------:R-:W-:Y:S02]  /*19860*/  ELECT P6, UR62, PT ;  /* 0x00000000003e782f */ /* 0x000fe400038c0000 */
[----:B------:R-:W-:Y:S01]  /*19870*/  MOV R14, UR62 ;  /* 0x0000003e000e7c02 */ /* 0x000fe20008000f00 */
[----:B01---5:R-:W-:Y:S10]  /*19880*/  ENDCOLLECTIVE ;  /* 0x000000000000791b */ /* 0x023ff40003800000 */
.L_x_7836:
[----:B------:R-:W-:Y:S05]  /*19890*/  BSYNC B1 ;  /* 0x0000000000017941 */ /* 0x000fea0003800000 */
.L_x_7835:
[----:B------:R-:W-:Y:S05]  /*198a0*/  BRA `(.L_x_7837) ;  /* 0xffffffc400147947 */ /* 0x000fea000383ffff */
.L_x_7725:
[----:B-1----:R1:W2:Y:S02]  /*198b0*/  SYNCS.PHASECHK.TRANS64.TRYWAIT P1, [R5+URZ+0x28840], R0 ;  /* 0x02884000050075a7 */ /* 0x0022a4000802017f */
[----:B--2---:R-:W-:Y:S05]  /*198c0*/  @!P1 NANOSLEEP.SYNCS 0x989680 ;  /* 0x009896800000995d */ /* 0x004fea0003900000 */
[----:B------:R-:W2:Y:S02]  /*198d0*/  @!P1 SYNCS.PHASECHK.TRANS64 P1, [R5+URZ+0x28840], R0 ;  /* 0x02884000050095a7 */ /* 0x000ea4000802007f */
[----:B--2---:R-:W-:Y:S05]  /*198e0*/  @!P1 BRA `(.L_x_7725) ;  /* 0xfffffffc00f09947 */ /* 0x004fea000383ffff */
[----:B------:R-:W-:Y:S05]  /*198f0*/  BRA `(.L_x_7838) ;  /* 0xffffffc400347947 */ /* 0x000fea000383ffff */
.L_x_7727:
[----:B--2---:R2:W3:Y:S02]  /*19900*/  SYNCS.PHASECHK.TRANS64.TRYWAIT P1, [R23+URZ+0x28840], R2 ;  /* 0x02884002170075a7 */ /* 0x0044e4000802017f */
[----:B---3--:R-:W-:Y:S05]  /*19910*/  @!P1 NANOSLEEP.SYNCS 0x989680 ;  /* 0x009896800000995d */ /* 0x008fea0003900000 */
[----:B------:R-:W3:Y:S02]  /*19920*/  @!P1 SYNCS.PHASECHK.TRANS64 P1, [R23+URZ+0x28840], R2 ;  /* 0x02884002170095a7 */ /* 0x000ee4000802007f */
[----:B---3--:R-:W-:Y:S05]  /*19930*/  @!P1 BRA `(.L_x_7727) ;  /* 0xfffffffc00f09947 */ /* 0x008fea000383ffff */
[----:B------:R-:W-:Y:S05]  /*19940*/  BRA `(.L_x_7839) ;  /* 0xffffffc400407947 */ /* 0x000fea000383ffff */
.L_x_7729:
[----:B---3--:R3:W4:Y:S02]  /*19950*/  SYNCS.PHASECHK.TRANS64.TRYWAIT P1, [R5+URZ+0x28860], R0 ;  /* 0x02886000050075a7 */ /* 0x008724000802017f */
[----:B----4-:R-:W-:Y:S05]  /*19960*/  @!P1 NANOSLEEP.SYNCS 0x989680 ;  /* 0x009896800000995d */ /* 0x010fea0003900000 */
[----:B------:R-:W4:Y:S02]  /*19970*/  @!P1 SYNCS.PHASECHK.TRANS64 P1, [R5+URZ+0x28860], R0 ;  /* 0x02886000050095a7 */ /* 0x000f24000802007f */
[----:B----4-:R-:W-:Y:S05]  /*19980*/  @!P1 BRA `(.L_x_7729) ;  /* 0xfffffffc00f09947 */ /* 0x010fea000383ffff */
[----:B------:R-:W-:Y:S05]  /*19990*/  BRA `(.L_x_7840) ;  /* 0xffffffc4003c7947 */ /* 0x000fea000383ffff */
.L_x_7841:
        /* <DEDUP_REMOVED lines=14> */
.L_x_15859:


//--------------------- .text._ZN7cutlass13device_kernelIN5flash11enable_sm90INS1_16FlashAttnFwdSm90INS1_25CollectiveMainloopFwdSm90ILi2EN4cute5tupleIJNS5_1CILi1EEES8_S8_EEENS6_IJNS7_ILi128EEESA_SA_EEELi128ENS_6half_tEfNS_4arch4Sm90ELb0ELb1ELb1ELb1ELb1ELb0ELb0ELb1ELb1ELb1ELb0ELb0EEENS1_21CollectiveEpilogueFwdISB_S9_SC_SE_Li256ELb1ELb1ELb0ELb0EEENS1_36VarlenDynamicPersistentTileSchedulerILi128ELi128ELi256ELi128ELb0ELb1ELb1ELb1ELb0ELb1EEEEEEEEEvNT_6ParamsE --------------------------
	.section	.text._ZN7cutlass13device_kernelIN5flash11enable_sm90INS1_16FlashAttnFwdSm90INS1_25CollectiveMainloopFwdSm90ILi2EN4cute5tupleIJNS5_1CILi1EEES8_S8_EEENS6_IJNS7_ILi128EEESA_SA_EEELi128ENS_6half_tEfNS_4arch4Sm90ELb0ELb1ELb1ELb1ELb1ELb0ELb0ELb1ELb1ELb1ELb0ELb0EEENS1_21CollectiveEpilogueFwdISB_S9_SC_SE_Li256ELb1ELb1ELb0ELb0EEENS1_36VarlenDynamicPersistentTileSchedulerILi128ELi128ELi256ELi128ELb0ELb1ELb1ELb1ELb0ELb1EEEEEEEEEvNT_6ParamsE,"ax",@progbits
	.align	128
.text._ZN7cutlass13device_kernelIN5flash11enable_sm90INS1_16FlashAttnFwdSm90INS1_25CollectiveMainloopFwdSm90ILi2EN4cute5tupleIJNS5_1CILi1EEES8_S8_EEENS6_IJNS7_ILi128EEESA_SA_EEELi128ENS_6half_tEfNS_4arch4Sm90ELb0ELb1ELb1ELb1ELb1ELb0ELb0ELb1ELb1ELb1ELb0ELb0EEENS1_21CollectiveEpilogueFwdISB_S9_SC_SE_Li256ELb1ELb1ELb0ELb0EEENS1_36VarlenDynamicPersistentTileSchedulerILi128ELi128ELi256ELi128ELb0ELb1ELb1ELb1ELb0ELb1EEEEEEEEEvNT_6ParamsE:
        .type           _ZN7cutlass13device_kernelIN5flash11enable_sm90INS1_16FlashAttnFwdSm90INS1_25CollectiveMainloopFwdSm90ILi2EN4cute5tupleIJNS5_1CILi1EEES8_S8_EEENS6_IJNS7_ILi128EEESA_SA_EEELi128ENS_6half_tEfNS_4arch4Sm90ELb0ELb1ELb1ELb1ELb1ELb0ELb0ELb1ELb1ELb1ELb0ELb0EEENS1_21CollectiveEpilogueFwdISB_S9_SC_SE_Li256ELb1ELb1ELb0ELb0EEENS1_36VarlenDynamicPersistentTileSchedulerILi128ELi128ELi256ELi128ELb0ELb1ELb1ELb1ELb0ELb1EEEEEEEEEvNT_6ParamsE,@function
        .size           _ZN7cutlass13device_kernelIN5flash11enable_sm90INS1_16FlashAttnFwdSm90INS1_25CollectiveMainloopFwdSm90ILi2EN4cute5tupleIJNS5_1CILi1EEES8_S8_EEENS6_IJNS7_ILi128EEESA_SA_EEELi128ENS_6half_tEfNS_4arch4Sm90ELb0ELb1ELb1ELb1ELb1ELb0ELb0ELb1ELb1ELb1ELb0ELb0EEENS1_21CollectiveEpilogueFwdISB_S9_SC_SE_Li256ELb1ELb1ELb0ELb0EEENS1_36VarlenDynamicPersistentTileSchedulerILi128ELi128ELi256ELi128ELb0ELb1ELb1ELb1ELb0ELb1EEEEEEEEEvNT_6ParamsE,(.L_x_15860 - _ZN7cutlass13device_kernelIN5flash11enable_sm90INS1_16FlashAttnFwdSm90INS1_25CollectiveMainloopFwdSm90ILi2EN4cute5tupleIJNS5_1CILi1EEES8_S8_EEENS6_IJNS7_ILi128EEESA_SA_EEELi128ENS_6half_tEfNS_4arch4Sm90ELb0ELb1ELb1ELb1ELb1ELb0ELb0ELb1ELb1ELb1ELb0ELb0EEENS1_21CollectiveEpilogueFwdISB_S9_SC_SE_Li256ELb1ELb1ELb0ELb0EEENS1_36VarlenDynamicPersistentTileSchedulerILi128ELi128ELi256ELi128ELb0ELb1ELb1ELb1ELb0ELb1EEEEEEEEEvNT_6ParamsE)
        .other          _ZN7cutlass13device_kernelIN5flash11enable_sm90INS1_16FlashAttnFwdSm90INS1_25CollectiveMainloopFwdSm90ILi2EN4cute5tupleIJNS5_1CILi1EEES8_S8_EEENS6_IJNS7_ILi128EEESA_SA_EEELi128ENS_6half_tEfNS_4arch4Sm90ELb0ELb1ELb1ELb1ELb1ELb0ELb0ELb1ELb1ELb1ELb0ELb0EEENS1_21CollectiveEpilogueFwdISB_S9_SC_SE_Li256ELb1ELb1ELb0ELb0EEENS1_36VarlenDynamicPersistentTileSchedulerILi128ELi128ELi256ELi128ELb0ELb1ELb1ELb1ELb0ELb1EEEEEEEEEvNT_6ParamsE,@"STO_CUDA_ENTRY STV_DEFAULT"
_ZN7cutlass13device_kernelIN5flash11enable_sm90INS1_16FlashAttnFwdSm90INS1_25CollectiveMainloopFwdSm90ILi2EN4cute5tupleIJNS5_1CILi1EEES8_S8_EEENS6_IJNS7_ILi128EEESA_SA_EEELi128ENS_6half_tEfNS_4arch4Sm90ELb0ELb1ELb1ELb1ELb1ELb0ELb0ELb1ELb1ELb1ELb0ELb0EEENS1_21CollectiveEpilogueFwdISB_S9_SC_SE_Li256ELb1ELb1ELb0ELb0EEENS1_36VarlenDynamicPersistentTileSchedulerILi128ELi128ELi256ELi128ELb0ELb1ELb1ELb1ELb0ELb1EEEEEEEEEvNT_6ParamsE:
[----:B------:R-:W0:Y:S02]  /*0000*/  LDC R1, c[0x0][0x28] ;  /* 0x00000a00ff017b82 */ /* 0x000e240000000800 */
[----:B0-----:R-:W-:Y:S01]  /*0010*/  VIADD R1, R1, 0xffffffe0 ;  /* 0xffffffe001017836 */ /* 0x001fe20000000000 */
[----:B------:R-:W0:Y:S01]  /*0020*/  S2R R3, SR_TID.X ;  /* 0x0000000000037919 */ /* 0x000e220000002100 */
[----:B------:R-:W-:Y:S01]  /*0030*/  ELECT P0, URZ, PT ;  /* 0x00000000003f782f */ /* 0x000fe20003800000 */
[----:B------:R-:W-:Y:S01]  /*0040*/  UMOV UR4, 0x80 ;  /* 0x0000008000047882 */ /* 0x000fe20000000000 */
[----:B------:R-:W-:Y:S01]  /*0050*/  UMOV UR7, 0x100 ;  /* 0x0000010000077882 */ /* 0x000fe20000000000 */
[--C-:B0-----:R-:W-:Y:S02]  /*0060*/  SHF.R.U32.HI R0, RZ, 0x5, R3.reuse ;  /* 0x00000005ff007819 */ /* 0x101fe40000011603 */
[----:B------:R-:W-:-:S03]  /*0070*/  SHF.R.U32.HI R23, RZ, 0x7, R3 ;  /* 0x00000007ff177819 */ /* 0x000fc60000011603 */
[----:B------:R-:W0:Y:S04]  /*0080*/  SHFL.IDX PT, R2, R0, RZ, 0x1f ;  /* 0x00001fff00027589 */ /* 0x000e2800000e0000 */
[----:B------:R1:W2:Y:S01]  /*0090*/  SHFL.IDX PT, R3, R23, RZ, 0x1f ;  /* 0x00001fff17037589 */ /* 0x0002a200000e0000 */
[C---:B0-----:R-:W-:Y:S02]  /*00a0*/  ISETP.NE.OR P0, PT, R2.reuse, RZ, !P0 ;  /* 0x000000ff0200720c */ /* 0x041fe40004705670 */
[----:B------:R-:W-:-:S11]  /*00b0*/  ISETP.NE.AND P1, PT, R2, RZ, PT ;  /* 0x000000ff0200720c */ /* 0x000fd60003f25270 */
[----:B------:R-:W-:Y:S01]  /*00c0*/  VOTEU.ALL UP0, P0 ;  /* 0x00000000003f7886 */ /* 0x000fe20000000000 */
[----:B------:R-:W-:-:S04]  /*00d0*/  VOTEU.ALL UP1, P0 ;  /* 0x00000000003f7886 */ /* 0x000fc80000020000 */
[----:B------:R-:W0:Y:S01]  /*00e0*/  @!UP0 S2UR UR8, SR_CgaCtaId ;  /* 0x00000000000889c3 */ /* 0x000e220000008800 */
[----:B------:R-:W-:Y:S01]  /*00f0*/  @!UP0 UMOV UR6, 0x400 ;  /* 0x0000040000068882 */ /* 0x000fe20000000000 */
[----:B------:R-:W-:-:S04]  /*0100*/  @!UP0 UIADD3 UR4, -UR4, 0x100000, URZ ;  /* 0x0010000004048890 */ /* 0x000fc8000fffe13f */
[----:B------:R-:W-:Y:S02]  /*0110*/  @!UP0 USHF.L.U32 UR5, UR4, 0xb, URZ ;  /* 0x0000000b04058899 */ /* 0x000fe4000800063f */
[----:B------:R-:W-:Y:S02]  /*0120*/  @!UP0 USHF.L.U32 UR4, UR4, 0x1, URZ ;  /* 0x0000000104048899 */ /* 0x000fe4000800063f */
[----:B0-----:R-:W-:Y:S02]  /*0130*/  @!UP0 ULEA UR8, UR8, UR6, 0x18 ;  /* 0x0000000608088291 */ /* 0x001fe4000f8ec03f */
[----:B------:R-:W-:-:S04]  /*0140*/  @!UP0 UIADD3 UR6, -UR7, 0x100000, URZ ;  /* 0x0010000007068890 */ /* 0x000fc8000fffe13f */
[----:B------:R-:W-:Y:S02]  /*0150*/  @!UP0 USHF.L.U32 UR7, UR6, 0xb, URZ ;  /* 0x0000000b06078899 */ /* 0x000fe4000800063f */
[----:B------:R-:W-:Y:S01]  /*0160*/  @!UP0 USHF.L.U32 UR6, UR6, 0x1, URZ ;  /* 0x0000000106068899 */ /* 0x000fe2000800063f */
[----:B------:R-:W-:-:S05]  /*0170*/  VOTEU.ALL UP0, P0 ;  /* 0x00000000003f7886 */ /* 0x000fca0000000000 */
[----:B------:R1:W0:Y:S06]  /*0180*/  @!UP0 SYNCS.EXCH.64 URZ, [UR8+0x28800], UR4 ;  /* 0x02880004083f85b2 */ /* 0x00022c0008000100 */
[----:B------:R1:W3:Y:S02]  /*0190*/  @!UP1 SYNCS.EXCH.64 URZ, [UR8+0x28820], UR6 ;  /* 0x02882006083f95b2 */ /* 0x0002e40008000100 */
[----:B-12---:R-:W-:Y:S05]  /*01a0*/  @P1 BRA `(.L_x_7842) ;  /* 0x0000000000481947 */ /* 0x006fea0003800000 */
[----:B------:R-:W1:Y:S01]  /*01b0*/  S2UR UR5, SR_CgaCtaId ;  /* 0x00000000000579c3 */ /* 0x000e620000008800 */
        /* <DEDUP_REMOVED lines=12> */
[----:B-1----:R1:W2:Y:S08]  /*0280*/  SYNCS.EXCH.64 URZ, [UR8+0x28830], UR4 ;  /* 0x02883004083f75b2 */ /* 0x0022b00008000100 */
[----:B------:R1:W4:Y:S01]  /*0290*/  SYNCS.EXCH.64 URZ, [UR8+0x28840], UR6 ;  /* 0x02884006083f75b2 */ /* 0x0003220008000100 */
[----:B------:R1:W0:Y:S01]  /*02a0*/  SYNCS.EXCH.64 URZ, [UR8+0x28838], UR4 ;  /* 0x02883804083f75b2 */ /* 0x0002220008000100 */
[----:B------:R1:W0:Y:S01]  /*02b0*/  SYNCS.EXCH.64 URZ, [UR8+0x28848], UR6 ;  /* 0x02884806083f75b2 */ /* 0x0002220008000100 */
[----:B------:R-:W-:Y:S01]  /*02c0*/  NOP ;  /* 0x0000000000007918 */ /* 0x000fe20000000000 */
.L_x_7842:
[----:B------:R-:W5:Y:S01]  /*02d0*/  SHFL.IDX PT, R2, R0, RZ, 0x1f ;  /* 0x00001fff00027589 */ /* 0x000f6200000e0000 */
[----:B------:R-:W-:Y:S01]  /*02e0*/  NOP ;  /* 0x0000000000007918 */ /* 0x000fe20000000000 */
[----:B-----5:R-:W-:-:S13]  /*02f0*/  ISETP.NE.AND P0, PT, R2, RZ, PT ;  /* 0x000000ff0200720c */ /* 0x020fda0003f05270 */
        /* <DEDUP_REMOVED lines=14> */
[----:B-1----:R1:W0:Y:S08]  /*03e0*/  SYNCS.EXCH.64 URZ, [UR8+0x28850], UR4 ;  /* 0x02885004083f75b2 */ /* 0x0022300008000100 */
[----:B------:R1:W0:Y:S01]  /*03f0*/  SYNCS.EXCH.64 URZ, [UR8+0x28860], UR6 ;  /* 0x02886006083f75b2 */ /* 0x0002220008000100 */
[----:B------:R1:W0:Y:S01]  /*0400*/  SYNCS.EXCH.64 URZ, [UR8+0x28858], UR4 ;  /* 0x02885804083f75b2 */ /* 0x0002220008000100 */
[----:B------:R1:W0:Y:S01]  /*0410*/  SYNCS.EXCH.64 URZ, [UR8+0x28868], UR6 ;  /* 0x02886806083f75b2 */ /* 0x0002220008000100 */
[----:B------:R-:W-:Y:S01]  /*0420*/  NOP ;  /* 0x0000000000007918 */ /* 0x000fe20000000000 */
.L_x_7843:
[----:B------:R-:W5:Y:S01]  /*0430*/  SHFL.IDX PT, R2, R0, RZ, 0x1f ;  /* 0x00001fff00027589 */ /* 0x000f6200000e0000 */
[----:B------:R-:W-:Y:S01]  /*0440*/  NOP ;  /* 0x0000000000007918 */ /* 0x000fe20000000000 */
[----:B-----5:R-:W-:-:S13]  /*0450*/  ISETP.NE.AND P0, PT, R2, RZ, PT ;  /* 0x000000ff0200720c */ /* 0x020fda0003f05270 */
        /* <DEDUP_REMOVED lines=10> */
[----:B-1----:R1:W0:Y:S01]  /*0500*/  SYNCS.EXCH.64 URZ, [UR6+0x28870], UR4 ;  /* 0x02887004063f75b2 */ /* 0x0022220008000100 */
[----:B------:R1:W0:Y:S01]  /*0510*/  SYNCS.EXCH.64 URZ, [UR6+0x28880], UR4 ;  /* 0x02888004063f75b2 */ /* 0x0002220008000100 */
[----:B------:R1:W0:Y:S01]  /*0520*/  SYNCS.EXCH.64 URZ, [UR6+0x28878], UR4 ;  /* 0x02887804063f75b2 */ /* 0x0002220008000100 */
[----:B------:R1:W0:Y:S01]  /*0530*/  SYNCS.EXCH.64 URZ, [UR6+0x28888], UR4 ;  /* 0x02888804063f75b2 */ /* 0x0002220008000100 */
[----:B------:R-:W-:Y:S01]  /*0540*/  NOP ;  /* 0x0000000000007918 */ /* 0x000fe20000000000 */
.L_x_7844:
        /* <DEDUP_REMOVED lines=22> */
.L_x_7845:
[----:B------:R-:W5:Y:S01]  /*06b0*/  SHFL.IDX PT, R2, R0, RZ, 0x1f ;  /* 0x00001fff00027589 */ /* 0x000f6200000e0000 */
[----:B------:R-:W-:Y:S01]  /*06c0*/  R2UR UR9, R3 ;  /* 0x00000000030972ca */ /* 0x000fe200000e0000 */
        /* <DEDUP_REMOVED lines=21> */
.L_x_7846:
[----:B------:R-:W-:Y:S01]  /*0820*/  UISETP.NE.AND UP0, UPT, UR9, URZ, UPT ;  /* 0x0000003f0900728c */ /* 0x000fe2000bf05270 */
[----:B------:R-:W-:Y:S01]  /*0830*/  NOP ;  /* 0x0000000000007918 */ /* 0x000fe20000000000 */
[----:B------:R-:W-:Y:S01]  /*0840*/  UMOV UR43, 0x1 ;  /* 0x00000001002b7882 */ /* 0x000fe20000000000 */
[----:B------:R-:W-:Y:S01]  /*0850*/  ULDC.64 UR54, c[0x0][0x208] ;  /* 0x0000820000367ab9 */ /* 0x000fe20000000a00 */
[----:B------:R-:W-:Y:S01]  /*0860*/  USEL UR43, UR43, 0x2, !UP0 ;  /* 0x000000022b2b7887 */ /* 0x000fe2000c000000 */
[----:B0-234-:R-:W-:Y:S01]  /*0870*/  BAR.SYNC.DEFER_BLOCKING 0x0 ;  /* 0x0000000000007b1d */ /* 0x01dfe20000010000 */
[----:B------:R-:W-:-:S13]  /*0880*/  PLOP3.LUT P0, PT, PT, PT, UP0, 0x80, 0x0 ;  /* 0x000000000000781c */ /* 0x000fda0003f0f008 */
[----:B------:R-:W-:Y:S05]  /*0890*/  @!P0 BRA `(.L_x_7847) ;  /* 0x0000011400a08947 */ /* 0x000fea0003800000 */
.L_x_7848:
[----:B------:R-:W-:-:S08]  /*08a0*/  NOP ;  /* 0x0000000000007918 */ /* 0x000fd00000000000 */
[----:B------:R-:W0:Y:S02]  /*08b0*/  USETMAXREG.TRY_ALLOC.CTAPOOL UP0, 0xe8 ;  /* 0x000000e8000079c8 */ /* 0x000e240008000600 */
[----:B0-----:R-:W-:-:S13]  /*08c0*/  PLOP3.LUT P0, PT, PT, PT, UP0, 0x80, 0x0 ;  /* 0x000000000000781c */ /* 0x001fda0003f0f008 */
[----:B------:R-:W-:Y:S05]  /*08d0*/  @!P0 BRA `(.L_x_7848) ;  /* 0xfffffffc00f08947 */ /* 0x000fea000383ffff */
[----:B------:R-:W0:Y:S01]  /*08e0*/  S2R R2, SR_TID.X ;  /* 0x0000000000027919 */ /* 0x000e220000002100 */
[----:B-1----:R-:W1:Y:S01]  /*08f0*/  S2UR UR5, SR_CgaCtaId ;  /* 0x00000000000579c3 */ /* 0x002e620000008800 */
        /* <DEDUP_REMOVED lines=19> */
[----:B------:R-:W-:Y:S01]  /*0a30*/  R2UR UR5, R5 ;  /* 0x00000000050572ca */ /* 0x000fe200000e0000 */
[----:B------:R-:W-:Y:S01]  /*0a40*/  UMOV UR46, URZ ;  /* 0x0000003f002e7c82 */ /* 0x000fe20008000000 */
[CC--:B------:R-:W-:Y:S02]  /*0a50*/  LEA.HI R3, R0.reuse, R191.reuse, RZ, 0x7 ;  /* 0x000000bf00037211 */ /* 0x0c0fe400078f38ff */
[----:B------:R-:W-:-:S02]  /*0a60*/  LEA.HI R4, R0, R191, RZ, 0x5 ;  /* 0x000000bf00047211 */ /* 0x000fc400078f28ff */
[----:B------:R-:W-:Y:S02]  /*0a70*/  LOP3.LUT R2, R3, 0xffffff80, RZ, 0xc0, !PT ;  /* 0xffffff8003027812 */ /* 0x000fe400078ec0ff */
[----:B------:R-:W-:Y:S01]  /*0a80*/  SHF.R.S32.HI R186, RZ, 0x7, R3 ;  /* 0x00000007ffba7819 */ /* 0x000fe20000011403 */
[----:B------:R-:W-:Y:S02]  /*0a90*/  IMAD.SHL.U32 R6, R4, 0x20, RZ ;  /* 0x0000002004067824 */ /* 0x000fe400078e00ff */
[----:B------:R-:W-:Y:S01]  /*0aa0*/  IMAD.IADD R185, R191, 0x1, -R2 ;  /* 0x00000001bfb97824 */ /* 0x000fe200078e0a02 */
[----:B------:R-:W-:Y:S02]  /*0ab0*/  LEA.HI R2, R0, R191, RZ, 0x4 ;  /* 0x000000bf00027211 */ /* 0x000fe400078f20ff */
[----:B------:R-:W-:Y:S02]  /*0ac0*/  LOP3.LUT R7, R6, 0xfffffc00, RZ, 0xc0, !PT ;  /* 0xfffffc0006077812 */ /* 0x000fe400078ec0ff */
[----:B------:R-:W-:-:S02]  /*0ad0*/  SHF.R.S32.HI R8, RZ, 0x1f, R185 ;  /* 0x0000001fff087819 */ /* 0x000fc400000114b9 */
[----:B------:R-:W-:Y:S02]  /*0ae0*/  LEA.HI R6, R0, R191, RZ, 0x2 ;  /* 0x000000bf00067211 */ /* 0x000fe400078f10ff */
[----:B------:R-:W-:Y:S02]  /*0af0*/  LEA.HI R9, R8, R185, RZ, 0x2 ;  /* 0x000000b908097211 */ /* 0x000fe400078f10ff */
[----:B------:R-:W-:Y:S02]  /*0b00*/  SHF.R.S32.HI R5, RZ, 0x4, R2 ;  /* 0x00000004ff057819 */ /* 0x000fe40000011402 */
[--C-:B------:R-:W-:Y:S02]  /*0b10*/  SHF.R.S32.HI R10, RZ, 0x2, R9.reuse ;  /* 0x00000002ff0a7819 */ /* 0x100fe40000011409 */
[----:B------:R-:W-:Y:S02]  /*0b20*/  SHF.R.S32.HI R11, RZ, 0x1f, R9 ;  /* 0x0000001fff0b7819 */ /* 0x000fe40000011409 */
[----:B------:R-:W-:-:S02]  /*0b30*/  LOP3.LUT R4, R2, 0x3fffff0, RZ, 0xc0, !PT ;  /* 0x03fffff002047812 */ /* 0x000fc400078ec0ff */
[----:B------:R-:W-:Y:S02]  /*0b40*/  LOP3.LUT R6, R6, 0xfffffffc, RZ, 0xc0, !PT ;  /* 0xfffffffc06067812 */ /* 0x000fe400078ec0ff */
[----:B------:R-:W-:Y:S01]  /*0b50*/  LEA.HI R0, R0, R191, RZ, 0x3 ;  /* 0x000000bf00007211 */ /* 0x000fe200078f18ff */
[----:B------:R-:W-:Y:S01]  /*0b60*/  IMAD.IADD R4, R191, 0x1, -R4 ;  /* 0x00000001bf047824 */ /* 0x000fe200078e0a04 */
[----:B------:R-:W-:Y:S01]  /*0b70*/  LEA.HI R11, R11, R10, RZ, 0x3 ;  /* 0x0000000a0b0b7211 */ /* 0x000fe200078f18ff */
[----:B------:R-:W-:Y:S01]  /*0b80*/  IMAD.IADD R6, R191, 0x1, -R6 ;  /* 0x00000001bf067824 */ /* 0x000fe200078e0a06 */
[----:B------:R-:W-:Y:S01]  /*0b90*/  LEA.HI R2, R2, R5, RZ, 0x1 ;  /* 0x0000000502027211 */ /* 0x000fe200078f08ff */
[----:B------:R-:W-:Y:S01]  /*0ba0*/  IMAD R7, R4, 0x40, R7 ;  /* 0x0000004004077824 */ /* 0x000fe200078e0207 */
[----:B------:R-:W-:Y:S02]  /*0bb0*/  LOP3.LUT R22, R0, 0xfffffff8, RZ, 0xc0, !PT ;  /* 0xfffffff800167812 */ /* 0x000fe400078ec0ff */
[----:B------:R-:W-:-:S02]  /*0bc0*/  LOP3.LUT R11, R11, 0xfffffff8, RZ, 0xc0, !PT ;  /* 0xfffffff80b0b7812 */ /* 0x000fc400078ec0ff */
[----:B------:R-:W-:Y:S01]  /*0bd0*/  LEA.HI R8, R8, R185, RZ, 0x5 ;  /* 0x000000b908087211 */ /* 0x000fe200078f28ff */
[----:B------:R-:W-:Y:S01]  /*0be0*/  IMAD.IADD R22, R191, 0x1, -R22 ;  /* 0x00000001bf167824 */ /* 0x000fe200078e0a16 */
[----:B------:R-:W-:Y:S01]  /*0bf0*/  LEA.HI R3, R3, R186, RZ, 0x1 ;  /* 0x000000ba03037211 */ /* 0x000fe200078f08ff */
[----:B------:R-:W-:Y:S01]  /*0c00*/  IMAD.IADD R11, R10, 0x1, -R11 ;  /* 0x000000010a0b7824 */ /* 0x000fe200078e0a0b */
[----:B------:R-:W-:Y:S01]  /*0c10*/  LOP3.LUT R2, R2, 0x1ffffffe, RZ, 0xc0, !PT ;  /* 0x1ffffffe02027812 */ /* 0x000fe200078ec0ff */
[----:B------:R-:W-:Y:S01]  /*0c20*/  IMAD.SHL.U32 R18, R22, 0x8, RZ ;  /* 0x0000000816127824 */ /* 0x000fe200078e00ff */
[----:B------:R-:W-:Y:S02]  /*0c30*/  SHF.R.S32.HI R8, RZ, 0x5, R8 ;  /* 0x00000005ff087819 */ /* 0x000fe40000011408 */
[----:B------:R-:W-:Y:S01]  /*0c40*/  LEA.HI R4, R6, R6, RZ, 0x1 ;  /* 0x0000000606047211 */ /* 0x000fe200078f08ff */
[----:B------:R-:W-:Y:S01]  /*0c50*/  IMAD.IADD R2, R5, 0x1, -R2 ;  /* 0x0000000105027824 */ /* 0x000fe200078e0a02 */
[----:B------:R-:W-:Y:S01]  /*0c60*/  LOP3.LUT R3, R3, 0x3fffffe, RZ, 0xc0, !PT ;  /* 0x03fffffe03037812 */ /* 0x000fe200078ec0ff */
[----:B------:R-:W-:Y:S01]  /*0c70*/  IMAD R8, R8, 0x10, R11 ;  /* 0x0000001008087824 */ /* 0x000fe200078e020b */
[----:B------:R-:W-:Y:S01]  /*0c80*/  LOP3.LUT R5, R4, 0x1ffffffe, RZ, 0xc0, !PT ;  /* 0x1ffffffe04057812 */ /* 0x000fe200078ec0ff */
[----:B------:R-:W-:Y:S01]  /*0c90*/  VIADD R19, R18, 0x40 ;  /* 0x0000004012137836 */ /* 0x000fe20000000000 */
[----:B------:R-:W-:Y:S01]  /*0ca0*/  LOP3.LUT R16, R9, 0x7ffffffc, RZ, 0xc0, !PT ;  /* 0x7ffffffc09107812 */ /* 0x000fe200078ec0ff */
[----:B------:R-:W-:Y:S01]  /*0cb0*/  IMAD.IADD R3, R186, 0x1, -R3 ;  /* 0x00000001ba037824 */ /* 0x000fe200078e0a03 */
[----:B------:R-:W-:Y:S01]  /*0cc0*/  SHF.R.S32.HI R184, RZ, 0x3, R0 ;  /* 0x00000003ffb87819 */ /* 0x000fe20000011400 */
[----:B------:R-:W-:Y:S01]  /*0cd0*/  IMAD.IADD R6, R6, 0x1, -R5 ;  /* 0x0000000106067824 */ /* 0x000fe200078e0a05 */
[----:B------:R-:W-:Y:S01]  /*0ce0*/  SHF.R.S32.HI R190, RZ, 0x1f, R18 ;  /* 0x0000001fffbe7819 */ /* 0x000fe20000011412 */
[----:B------:R-:W-:Y:S01]  /*0cf0*/  IMAD R187, R3, 0x40, R8 ;  /* 0x0000004003bb7824 */ /* 0x000fe200078e0208 */
[----:B------:R-:W-:Y:S01]  /*0d00*/  SHF.R.S32.HI R189, RZ, 0x1f, R19 ;  /* 0x0000001fffbd7819 */ /* 0x000fe20000011413 */
[----:B------:R-:W-:-:S02]  /*0d10*/  IMAD R188, R2, 0x8, R7 ;  /* 0x0000000802bc7824 */ /* 0x000fc400078e0207 */
[----:B------:R-:W-:Y:S02]  /*0d20*/  IMAD.IADD R16, R185, 0x1, -R16 ;  /* 0x00000001b9107824 */ /* 0x000fe400078e0a10 */
[----:B------:R-:W-:-:S07]  /*0d30*/  IMAD R17, R6, 0x8, R187 ;  /* 0x0000000806117824 */ /* 0x000fce00078e02bb */
.L_x_7956:
        /* <DEDUP_REMOVED lines=12> */
[----:B012---:R-:W-:Y:S02]  /*0e00*/  IMAD.U32 R2, RZ, RZ, UR8 ;  /* 0x00000008ff027e24 */ /* 0x007fe4000f8e00ff */
        /* <DEDUP_REMOVED lines=8> */
[----:B------:R-:W-:Y:S01]  /*0e90*/  UMOV UR38, URZ ;  /* 0x0000003f00267c82 */ /* 0x000fe20008000000 */
[----:B------:R-:W-:Y:S02]  /*0ea0*/  UMOV UR42, UR7 ;  /* 0x00000007002a7c82 */ /* 0x000fe40008000000 */
        /* <DEDUP_REMOVED lines=24> */
.L_x_7849:
[----:B------:R-:W-:Y:S01]  /*1030*/  UMOV UR36, UR6 ;  /* 0x0000000600247c82 */ /* 0x000fe20008000000 */
[----:B------:R-:W-:Y:S05]  /*1040*/  @!P1 BRA `(.L_x_7850) ;  /* 0x00000000001c9947 */ /* 0x000fea0003800000 */
[----:B------:R-:W-:Y:S02]  /*1050*/  ULDC.64 UR8, c[0x0][0xa20] ;  /* 0x0002880000087ab9 */ /* 0x000fe40000000a00 */
[----:B------:R-:W-:-:S06]  /*1060*/  UIMAD.WIDE UR6, UR6, 0x4, UR8 ;  /* 0x00000004060678a5 */ /* 0x000fcc000f8e0208 */
[----:B------:R-:W-:Y:S02]  /*1070*/  IMAD.U32 R2, RZ, RZ, UR6 ;  /* 0x00000006ff027e24 */ /* 0x000fe4000f8e00ff */
[----:B------:R-:W-:-:S05]  /*1080*/  IMAD.U32 R3, RZ, RZ, UR7 ;  /* 0x00000007ff037e24 */ /* 0x000fca000f8e00ff */
[----:B------:R-:W2:Y:S02]  /*1090*/  LDG.E R2, desc[UR54][R2.64] ;  /* 0x0000003602027981 */ /* 0x000ea4000c1e1900 */
[----:B--2---:R-:W-:Y:S01]  /*10a0*/  R2UR UR4, R2 ;  /* 0x00000000020472ca */ /* 0x004fe200000e0000 */
[----:B------:R-:W-:-:S14]  /*10b0*/  BRA `(.L_x_7851) ;  /* 0x0000000000347947 */ /* 0x000fdc0003800000 */
.L_x_7850:
        /* <DEDUP_REMOVED lines=13> */
.L_x_7851:
[----:B------:R-:W-:Y:S01]  /*1190*/  ULDC UR6, c[0x0][0x448] ;  /* 0x0001120000067ab9 */ /* 0x000fe20000000800 */
[----:B------:R-:W-:Y:S02]  /*11a0*/  USHF.L.U32 UR37, UR5, 0x7, URZ ;  /* 0x0000000705257899 */ /* 0x000fe4000800063f */
[----:B------:R-:W-:Y:S02]  /*11b0*/  UISETP.NE.AND UP0, UPT, UR6, 0x1, UPT ;  /* 0x000000010600788c */ /* 0x000fe4000bf05270 */
[----:B------:R-:W-:Y:S02]  /*11c0*/  UIADD3 UR8, UR37, 0x7f, URZ ;  /* 0x0000007f25087890 */ /* 0x000fe4000fffe03f */
[----:B------:R-:W-:Y:S02]  /*11d0*/  UIADD3 UR38, -UR38, UR4, URZ ;  /* 0x0000000426267290 */ /* 0x000fe4000fffe13f */
[----:B------:R-:W-:Y:S01]  /*11e0*/  UP2UR UR51, UPR, URZ, 0x1 ;  /* 0x000000013f337883 */ /* 0x000fe20008000000 */
[----:B------:R-:W-:Y:S01]  /*11f0*/  ULDC.64 UR4, c[0x0][0x9e0] ;  /* 0x0002780000047ab9 */ /* 0x000fe20000000a00 */
[----:B------:R-:W-:-:S03]  /*1200*/  UIADD3 UR9, UR38, 0x1, -UR45 ;  /* 0x0000000126097890 */ /* 0x000fc6000fffe82d */
[----:B------:R-:W-:Y:S01]  /*1210*/  @UP0 ULDC UR6, c[0x0][0x44c] ;  /* 0x0001130000060ab9 */ /* 0x000fe20000000800 */
[----:B------:R-:W-:Y:S01]  /*1220*/  @UP0 ULDC UR10, c[0x0][0x450] ;  /* 0x00011400000a0ab9 */ /* 0x000fe20000000800 */
[----:B------:R-:W-:-:S04]  /*1230*/  UIMAD.WIDE.U32 UR6, UR8, UR6, URZ ;  /* 0x00000006080672a5 */ /* 0x000fc8000f8e003f */
[----:B------:R-:W-:Y:S02]  /*1240*/  @UP0 USHF.R.U32.HI UR8, URZ, UR10, UR7 ;  /* 0x0000000a3f080299 */ /* 0x000fe40008011607 */
[----:B------:R-:W-:Y:S02]  /*1250*/  UISETP.GE.AND UP0, UPT, UR5, 0x1, UPT ;  /* 0x000000010500788c */ /* 0x000fe4000bf06270 */
[----:B------:R-:W-:Y:S02]  /*1260*/  UIADD3 UR8, UR9, UR8, URZ ;  /* 0x0000000809087290 */ /* 0x000fe4000fffe03f */
        /* <DEDUP_REMOVED lines=15> */
.L_x_7853:
[----:B------:R-:W-:-:S11]  /*1360*/  UISETP.NE.AND UP0, UPT, UR5, 0x1, UPT ;  /* 0x000000010500788c */ /* 0x000fd6000bf05270 */
[----:B------:R-:W-:Y:S02]  /*1370*/  @UP0 ULDC.64 UR8, c[0x0][0x9e8] ;  /* 0x00027a0000080ab9 */ /* 0x000fe40000000a00 */
[----:B------:R-:W-:-:S04]  /*1380*/  UIMAD.WIDE.U32 UR6, UR4, UR8, URZ ;  /* 0x00000008040672a5 */ /* 0x000fc8000f8e003f */
[----:B------:R-:W-:-:S12]  /*1390*/  @UP0 USHF.R.U32.HI UR4, URZ, UR9, UR7 ;  /* 0x000000093f040299 */ /* 0x000fd80008011607 */
.L_x_7854:
[----:B------:R-:W-:-:S06]  /*13a0*/  UIMAD UR4, UR4, UR5, UR5 ;  /* 0x00000005040472a4 */ /* 0x000fcc000f8e0205 */
[----:B------:R-:W-:-:S07]  /*13b0*/  VIMNMX R0, R0, UR4, PT ;  /* 0x0000000400007c48 */ /* 0x000fce000bfe0100 */
.L_x_7852:
[----:B------:R-:W-:Y:S01]  /*13c0*/  UISETP.NE.AND UP0, UPT, UR51, URZ, UPT ;  /* 0x0000003f3300728c */ /* 0x000fe2000bf05270 */
[----:B------:R-:W-:Y:S01]  /*13d0*/  VIADD R0, R0, 0x7f ;  /* 0x0000007f00007836 */ /* 0x000fe20000000000 */
[----:B------:R-:W-:Y:S01]  /*13e0*/  UMOV UR9, UR37 ;  /* 0x0000002500097c82 */ /* 0x000fe20008000000 */
[----:B------:R-:W-:Y:S02]  /*13f0*/  UIADD3 UR4, UR38, 0x7f, URZ ;  /* 0x0000007f26047890 */ /* 0x000fe4000fffe03f */
[----:B------:R-:W-:Y:S01]  /*1400*/  UIADD3 UR53, UR38, -UR45, URZ ;  /* 0x8000002d26357290 */ /* 0x000fe2000fffe03f */
        /* <DEDUP_REMOVED lines=27> */
.L_x_7856:
[----:B------:R-:W-:-:S11]  /*15c0*/  UISETP.NE.AND UP0, UPT, UR5, 0x1, UPT ;  /* 0x000000010500788c */ /* 0x000fd6000bf05270 */
[----:B------:R-:W-:Y:S02]  /*15d0*/  @UP0 ULDC.64 UR10, c[0x0][0x9e8] ;  /* 0x00027a00000a0ab9 */ /* 0x000fe40000000a00 */
[----:B------:R-:W-:-:S04]  /*15e0*/  UIMAD.WIDE.U32 UR6, UR4, UR10, URZ ;  /* 0x0000000a040672a5 */ /* 0x000fc8000f8e003f */
[----:B------:R-:W-:-:S12]  /*15f0*/  @UP0 USHF.R.U32.HI UR4, URZ, UR11, UR7 ;  /* 0x0000000b3f040299 */ /* 0x000fd80008011607 */
.L_x_7857:
[----:B------:R-:W-:-:S04]  /*1600*/  UIMAD UR4, UR4, UR5, URZ ;  /* 0x00000005040472a4 */ /* 0x000fc8000f8e023f */
[----:B------:R-:W-:-:S04]  /*1610*/  UISETP.LT.AND UP0, UPT, UR9, UR4, UPT ;  /* 0x000000040900728c */ /* 0x000fc8000bf01270 */
[----:B------:R-:W-:-:S12]  /*1620*/  USEL UR9, UR9, UR4, !UP0 ;  /* 0x0000000409097287 */ /* 0x000fd8000c000000 */
.L_x_7855:
        /* <DEDUP_REMOVED lines=40> */
[----:B------:R-:W-:Y:S02]  /*18b0*/  IMAD.MOV.U32 R89, RZ, RZ, RZ ;  /* 0x000000ffff597224 */ /* 0x000fe400078e00ff */
        /* <DEDUP_REMOVED lines=33> */
.L_x_7859:
        /* <DEDUP_REMOVED lines=9> */
.L_x_8051:
[----:B------:R-:W-:Y:S05]  /*1b60*/  @!P0 BRA `(.L_x_7861) ;  /* 0x0000000000048947 */ /* 0x000fea0003800000 */
[----:B------:R-:W-:Y:S01]  /*1b70*/  BPT.TRAP 0x1 ;  /* 0x000000040000795c */ /* 0x000fe20000300000 */
.L_x_7861:
[----:B------:R-:W-:Y:S02]  /*1b80*/  IMAD.U32 R9, RZ, RZ, UR46 ;  /* 0x0000002eff097e24 */ /* 0x000fe4000f8e00ff */
[----:B0-----:R-:W-:-:S03]  /*1b90*/  IMAD.U32 R0, RZ, RZ, UR47 ;  /* 0x0000002fff007e24 */ /* 0x001fc6000f8e00ff */
[----:B------:R-:W-:Y:S02]  /*1ba0*/  LEA R9, R9, UR41, 0x3 ;  /* 0x0000002909097c11 */ /* 0x000fe4000f8e18ff */
[----:B------:R-:W-:-:S04]  /*1bb0*/  SHF.L.U32 R0, R0, 0x1f, RZ ;  /* 0x0000001f00007819 */ /* 0x000fc800000006ff */
[----:B------:R0:W1:Y:S01]  /*1bc0*/  SYNCS.PHASECHK.TRANS64.TRYWAIT P1, [R9+URZ+0x28830], R0 ;  /* 0x02883000090075a7 */ /* 0x000062000802017f */
[----:B------:R-:W-:Y:S05]  /*1bd0*/  @!P0 BRA `(.L_x_7862) ;  /* 0x0000000000048947 */ /* 0x000fea0003800000 */
[----:B------:R-:W-:Y:S01]  /*1be0*/  BPT.TRAP 0x1 ;  /* 0x000000040000795c */ /* 0x000fe20000300000 */
.L_x_7862:
[----:B-1----:R-:W-:Y:S05]  /*1bf0*/  @P1 BRA `(.L_x_7863) ;  /* 0x0000000000081947 */ /* 0x002fea0003800000 */
[----:B------:R-:W1:Y:S02]  /*1c00*/  SYNCS.PHASECHK.TRANS64.TRYWAIT P1, [R9+URZ+0x28830], R0 ;  /* 0x02883000090075a7 */ /* 0x000e64000802017f */
[----:B-1----:R-:W-:Y:S05]  /*1c10*/  @!P1 BRA `(.L_x_7864) ;  /* 0x0000015c00fc9947 */ /* 0x002fea0003800000 */
.L_x_7863:
        /* <DEDUP_REMOVED lines=63> */
.L_x_7865:
[----:B------:R-:W-:Y:S01]  /*2010*/  UISETP.NE.AND UP1, UPT, UR51, URZ, UPT ;  /* 0x0000003f3300728c */ /* 0x000fe2000bf25270 */
[----:B------:R-:W-:Y:S01]  /*2020*/  R2UR UR6, R9 ;  /* 0x00000000090672ca */ /* 0x000fe200000e0000 */
[----:B------:R-:W-:Y:S01]  /*2030*/  ULDC UR7, c[0x0][0x9d8] ;  /* 0x0002760000077ab9 */ /* 0x000fe20000000800 */
[----:B01----:R-:W-:Y:S02]  /*2040*/  IMAD.MOV.U32 R9, RZ, RZ, -0x80 ;  /* 0xffffff80ff097424 */ /* 0x003fe400078e00ff */
[----:B------:R-:W-:Y:S01]  /*2050*/  FMUL.FTZ R41, R41, UR7 ;  /* 0x0000000729297c20 */ /* 0x000fe20008410000 */
[----:B------:R-:W-:Y:S01]  /*2060*/  FMUL.FTZ R56, R56, UR7 ;  /* 0x0000000738387c20 */ /* 0x000fe20008410000 */
[----:B------:R-:W-:Y:S01]  /*2070*/  PLOP3.LUT P1, PT, PT, PT, UP1, 0x80, 0x0 ;  /* 0x000000000000781c */ /* 0x000fe20003f2f018 */
[----:B------:R-:W-:Y:S01]  /*2080*/  FMUL.FTZ R14, R34, UR7 ;  /* 0x00000007220e7c20 */ /* 0x000fe20008410000 */
[----:B------:R-:W-:Y:S01]  /*2090*/  PLOP3.LUT P2, PT, PT, PT, UP1, 0x80, 0x0 ;  /* 0x000000000000781c */ /* 0x000fe20003f4f018 */
[----:B------:R0:W1:Y:S01]  /*20a0*/  MUFU.TANH R99, R41 ;  /* 0x0000002900637308 */ /* 0x0000620000002400 */
[----:B------:R-:W-:Y:S01]  /*20b0*/  FMUL.FTZ R32, R32, UR7 ;  /* 0x0000000720207c20 */ /* 0x000fe20008410000 */
[----:B------:R-:W-:Y:S01]  /*20c0*/  @UP1 ULDC UR10, c[0x0][0x44c] ;  /* 0x00011300000a1ab9 */ /* 0x000fe20000000800 */
[----:B------:R-:W-:Y:S01]  /*20d0*/  FMUL.FTZ R36, R36, UR7 ;  /* 0x0000000724247c20 */ /* 0x000fe20008410000 */
[----:B------:R-:W-:Y:S01]  /*20e0*/  FMUL.FTZ R40, R40, UR7 ;  /* 0x0000000728287c20 */ /* 0x000fe20008410000 */
[----:B------:R-:W-:Y:S01]  /*20f0*/  FMUL.FTZ R44, R44, UR7 ;  /* 0x000000072c2c7c20 */ /* 0x000fe20008410000 */
[----:B------:R-:W-:Y:S01]  /*2100*/  FMUL.FTZ R34, R47, UR7 ;  /* 0x000000072f227c20 */ /* 0x000fe20008410000 */
[----:B------:R-:W-:Y:S01]  /*2110*/  FMUL.FTZ R48, R48, UR7 ;  /* 0x0000000730307c20 */ /* 0x000fe20008410000 */
[----:B------:R2:W3:Y:S01]  /*2120*/  MUFU.TANH R111, R56 ;  /* 0x00000038006f7308 */ /* 0x0004e20000002400 */
[----:B0-----:R-:W-:Y:S01]  /*2130*/  VIADD R41, R17, UR37 ;  /* 0x0000002511297c36 */ /* 0x001fe20008000000 */
[----:B------:R-:W-:Y:S01]  /*2140*/  UIADD3 UR6, UR6, 0x28840, URZ ;  /* 0x0002884006067890 */ /* 0x000fe2000fffe03f */
[----:B------:R-:W-:Y:S01]  /*2150*/  FMUL.FTZ R52, R52, UR7 ;  /* 0x0000000734347c20 */ /* 0x000fe20008410000 */
[----:B------:R-:W-:Y:S01]  /*2160*/  FMUL.FTZ R60, R60, UR7 ;  /* 0x000000073c3c7c20 */ /* 0x000fe20008410000 */
[----:B------:R-:W-:Y:S01]  /*2170*/  @P1 IMAD.HI.U32 R8, R41, UR10, RZ ;  /* 0x0000000a29081c27 */ /* 0x000fe2000f8e00ff */
[----:B------:R-:W-:Y:S01]  /*2180*/  @UP1 ULDC UR10, c[0x0][0x450] ;  /* 0x00011400000a1ab9 */ /* 0x000fe20000000800 */
[----:B------:R-:W-:-:S02]  /*2190*/  UISETP.NE.AND UP0, UPT, UR50, URZ, UPT ;  /* 0x0000003f3200728c */ /* 0x000fc4000bf05270 */
[----:B------:R-:W-:Y:S01]  /*21a0*/  FMUL.FTZ R10, R24, UR7 ;  /* 0x00000007180a7c20 */ /* 0x000fe20008410000 */
[----:B------:R-:W-:Y:S01]  /*21b0*/  IMAD R47, R88, R9, 0x80 ;  /* 0x00000080582f7424 */ /* 0x000fe200078e0209 */
[----:B------:R-:W-:Y:S01]  /*21c0*/  @P2 SHF.R.U32.HI R41, RZ, UR10, R8 ;  /* 0x0000000aff292c19 */ /* 0x000fe20008011608 */
[----:B------:R-:W-:Y:S01]  /*21d0*/  FMUL.FTZ R13, R28, UR7 ;  /* 0x000000071c0d7c20 */ /* 0x000fe20008410000 */
[----:B------:R0:W4:Y:S01]  /*21e0*/  MUFU.TANH R125, R32 ;  /* 0x00000020007d7308 */ /* 0x0001220000002400 */
[----:B------:R-:W-:Y:S01]  /*21f0*/  FMUL.FTZ R64, R64, UR7 ;  /* 0x0000000740407c20 */ /* 0x000fe20008410000 */
[----:B------:R-:W-:Y:S01]  /*2200*/  UPRMT UR6, UR40, 0x654, UR6 ;  /* 0x0000065428067896 */ /* 0x000fe20008000006 */
[----:B--2---:R-:W2:Y:S01]  /*2210*/  SHFL.IDX PT, R56, R41, RZ, 0x1c1f ;  /* 0x001c1fff29387589 */ /* 0x004ea200000e0000 */
[----:B------:R-:W-:Y:S01]  /*2220*/  FMUL.FTZ R0, R26, UR7 ;  /* 0x000000071a007c20 */ /* 0x000fe20008410000 */
[----:B------:R-:W-:Y:S01]  /*2230*/  FMUL.FTZ R4, R30, UR7 ;  /* 0x000000071e047c20 */ /* 0x000fe20008410000 */
[----:B------:R-:W-:Y:S01]  /*2240*/  FMUL.FTZ R24, R38, UR7 ;  /* 0x0000000726187c20 */ /* 0x000fe20008410000 */
[----:B------:R-:W-:Y:S01]  /*2250*/  FMUL.FTZ R28, R42, UR7 ;  /* 0x000000072a1c7c20 */ /* 0x000fe20008410000 */
[----:B------:R5:W1:Y:S01]  /*2260*/  MUFU.TANH R123, R36 ;  /* 0x00000024007b7308 */ /* 0x000a620000002400 */
[----:B0-----:R-:W-:Y:S01]  /*2270*/  FMUL.FTZ R32, R46, UR7 ;  /* 0x000000072e207c20 */ /* 0x001fe20008410000 */
[----:B------:R-:W-:-:S02]  /*2280*/  VIADD R15, R47, 0x1 ;  /* 0x000000012f0f7836 */ /* 0x000fc40000000000 */
[----:B------:R-:W-:Y:S01]  /*2290*/  FMUL.FTZ R11, R25, UR7 ;  /* 0x00000007190b7c20 */ /* 0x000fe20008410000 */
[----:B------:R-:W-:Y:S01]  /*22a0*/  FMUL.FTZ R3, R27, UR7 ;  /* 0x000000071b037c20 */ /* 0x000fe20008410000 */
[----:B------:R-:W-:Y:S01]  /*22b0*/  FMUL.FTZ R29, R29, UR7 ;  /* 0x000000071d1d7c20 */ /* 0x000fe20008410000 */
[----:B------:R-:W-:Y:S01]  /*22c0*/  FMUL.FTZ R12, R31, UR7 ;  /* 0x000000071f0c7c20 */ /* 0x000fe20008410000 */
[----:B------:R-:W-:Y:S01]  /*22d0*/  FMUL.FTZ R33, R33, UR7 ;  /* 0x0000000721217c20 */ /* 0x000fe20008410000 */
[----:B------:R0:W1:Y:S01]  /*22e0*/  MUFU.TANH R121, R40 ;  /* 0x0000002800797308 */ /* 0x0000620000002400 */
[----:B-----5:R-:W-:Y:S01]  /*22f0*/  FMUL.FTZ R36, R50, UR7 ;  /* 0x0000000732247c20 */ /* 0x020fe20008410000 */
[----:B------:R-:W-:Y:S01]  /*2300*/  FMUL.FTZ R20, R35, UR7 ;  /* 0x0000000723147c20 */ /* 0x000fe20008410000 */
[----:B------:R-:W-:Y:S01]  /*2310*/  FMUL.FTZ R37, R37, UR7 ;  /* 0x0000000725257c20 */ /* 0x000fe20008410000 */
[----:B------:R-:W-:Y:S01]  /*2320*/  FMUL.FTZ R26, R39, UR7 ;  /* 0x00000007271a7c20 */ /* 0x000fe20008410000 */
[----:B------:R-:W-:Y:S01]  /*2330*/  FMUL.FTZ R30, R43, UR7 ;  /* 0x000000072b1e7c20 */ /* 0x000fe20008410000 */
[----:B------:R-:W-:Y:S01]  /*2340*/  FMUL.FTZ R45, R45, UR7 ;  /* 0x000000072d2d7c20 */ /* 0x000fe20008410000 */
[----:B------:R-:W-:Y:S01]  /*2350*/  FMUL.FTZ R49, R49, UR7 ;  /* 0x0000000731317c20 */ /* 0x000fe20008410000 */
[----:B------:R5:W1:Y:S01]  /*2360*/  MUFU.TANH R119, R44 ;  /* 0x0000002c00777308 */ /* 0x000a620000002400 */
[----:B0-----:R-:W-:Y:S01]  /*2370*/  FMUL.FTZ R40, R54, UR7 ;  /* 0x0000000736287c20 */ /* 0x001fe20008410000 */
[----:B------:R-:W-:Y:S01]  /*2380*/  FMUL.FTZ R38, R51, UR7 ;  /* 0x0000000733267c20 */ /* 0x000fe20008410000 */
        /* <DEDUP_REMOVED lines=30> */
[----:B0-----:R-:W-:Y:S01]  /*2570*/  FMUL.FTZ R60, R71, UR7 ;  /* 0x00000007473c7c20 */ /* 0x001fe20008410000 */
[----:B------:R0:W1:Y:S01]  /*2580*/  MUFU.TANH R31, R64 ;  /* 0x00000040001f7308 */ /* 0x0000620000002400 */
[----:B------:R-:W-:Y:S01]  /*2590*/  FMUL.FTZ R65, R65, UR7 ;  /* 0x0000000741417c20 */ /* 0x000fe20008410000 */
[----:B------:R-:W-:Y:S01]  /*25a0*/  FMUL.FTZ R73, R73, UR7 ;  /* 0x0000000749497c20 */ /* 0x000fe20008410000 */
[----:B------:R-:W-:Y:S01]  /*25b0*/  FMUL.FTZ R77, R77, UR7 ;  /* 0x000000074d4d7c20 */ /* 0x000fe20008410000 */
[----:B------:R-:W-:Y:S01]  /*25c0*/  IMAD R21, R16, -0x2, R15 ;  /* 0xfffffffe10157824 */ /* 0x000fe200078e020f */
[----:B------:R-:W-:Y:S01]  /*25d0*/  PLOP3.LUT P1, PT, PT, PT, UP0, 0x40, 0x0 ;  /* 0x000000000000781c */ /* 0x000fe20003f2e808 */
[----:B------:R-:W-:Y:S01]  /*25e0*/  ULDC UR56, c[0x0][0x9dc] ;  /* 0x0002770000387ab9 */ /* 0x000fe20000000800 */
[----:B------:R-:W-:Y:S01]  /*25f0*/  SYNCS.ARRIVE.TRANS64.RED.A1T0 RZ, [UR6], RZ ;  /* 0x000000ffffff79a7 */ /* 0x000fe20008100406 */
[----:B------:R-:W1:Y:S01]  /*2600*/  MUFU.TANH R10, R10 ;  /* 0x0000000a000a7308 */ /* 0x000e620000002400 */
[----:B0-----:R-:W-:Y:S01]  /*2610*/  IMAD.U32 R64, RZ, RZ, UR45 ;  /* 0x0000002dff407e24 */ /* 0x001fe2000f8e00ff */
[----:B------:R-:W-:Y:S01]  /*2620*/  ULOP3.LUT UR6, URZ, UR56, URZ, 0x33, !UPT ;  /* 0x000000383f067292 */ /* 0x000fe2000f8e333f */
[----:B------:R-:W-:Y:S01]  /*2630*/  VIADD R15, R47, UR38 ;  /* 0x000000262f0f7c36 */ /* 0x000fe20008000000 */
[----:B------:R-:W-:Y:S01]  /*2640*/  ULDC UR14, c[0x0][0x9e0] ;  /* 0x00027800000e7ab9 */ /* 0x000fe20000000800 */
[----:B------:R-:W-:-:S02]  /*2650*/  LEA R66, R88, 0xffffff80, 0x7 ;  /* 0xffffff8058427811 */ /* 0x000fc400078e38ff */
[----:B------:R-:W-:Y:S01]  /*2660*/  IADD3 R21, -R64, UR38, R21 ;  /* 0x0000002640157c10 */ /* 0x000fe2000fffe115 */
[----:B------:R-:W0:Y:S01]  /*2670*/  MUFU.TANH R11, R11 ;  /* 0x0000000b000b7308 */ /* 0x000e220000002400 */
[----:B------:R-:W-:-:S03]  /*2680*/  IMAD R51, R16, -0x2, R15 ;  /* 0xfffffffe10337824 */ /* 0x000fc600078e020f */
[C---:B------:R-:W-:Y:S02]  /*2690*/  VIADD R64, R21.reuse, UR14 ;  /* 0x0000000e15407c36 */ /* 0x040fe40008000000 */
[----:B------:R-:W-:Y:S02]  /*26a0*/  VIADD R55, R21, UR6 ;  /* 0x0000000615377c36 */ /* 0x000fe40008000000 */
[----:B------:R-:W0:Y:S01]  /*26b0*/  MUFU.TANH R0, R0 ;  /* 0x0000000000007308 */ /* 0x000e220000002400 */
[----:B--2---:R-:W-:Y:S01]  /*26c0*/  VIADDMNMX R35, R56, R64, R51, PT ;  /* 0x0000004038237246 */ /* 0x004fe20003800133 */
[----:B------:R-:W-:-:S06]  /*26d0*/  IMAD.IADD R43, R55, 0x1, R56 ;  /* 0x00000001372b7824 */ /* 0x000fcc00078e0238 */
        /* <DEDUP_REMOVED lines=66> */
.L_x_7868:
[----:B------:R-:W-:Y:S02]  /*2b00*/  ULDC UR6, c[0x0][0x9e4] ;  /* 0x0002790000067ab9 */ /* 0x000fe40000000800 */
[----:B------:R-:W-:-:S05]  /*2b10*/  IMAD.U32 R21, RZ, RZ, UR6 ;  /* 0x00000006ff157e24 */ /* 0x000fca000f8e00ff */
[----:B------:R-:W-:-:S13]  /*2b20*/  ISETP.NE.AND P1, PT, R21, 0x1, PT ;  /* 0x000000011500780c */ /* 0x000fda0003f25270 */
[----:B------:R-:W1:Y:S02]  /*2b30*/  @P1 LDC.64 R70, c[0x0][0x9e8] ;  /* 0x00027a00ff461b82 */ /* 0x000e640000000a00 */
[----:B-1----:R-:W-:-:S05]  /*2b40*/  @P1 IMAD.HI.U32 R56, R15, R70, RZ ;  /* 0x000000460f381227 */ /* 0x002fca00078e00ff */
[----:B------:R-:W-:-:S07]  /*2b50*/  @P1 SHF.R.U32.HI R15, RZ, R71, R56 ;  /* 0x00000047ff0f1219 */ /* 0x000fce0000011638 */
.L_x_7869:
[----:B------:R-:W-:Y:S05]  /*2b60*/  BSYNC B0 ;  /* 0x0000000000007941 */ /* 0x000fea0003800000 */
.L_x_7867:
[----:B------:R-:W-:-:S04]  /*2b70*/  IMAD R15, R15, R21, -R66 ;  /* 0x000000150f0f7224 */ /* 0x000fc800078e0a42 */
[----:B------:R-:W-:-:S05]  /*2b80*/  IMAD R56, R16, -0x2, R15 ;  /* 0xfffffffe10387824 */ /* 0x000fca00078e020f */
[----:B------:R-:W-:Y:S02]  /*2b90*/  VIADDMNMX R35, R56, R21, R35, PT ;  /* 0x0000001538237246 */ /* 0x000fe40003800123 */
[----:B------:R-:W-:-:S07]  /*2ba0*/  VIMNMX R43, R43, R56, !PT ;  /* 0x000000382b2b7248 */ /* 0x000fce0007fe0100 */
.L_x_7866:
[C---:B------:R-:W-:Y:S01]  /*2bb0*/  ISETP.GE.AND P2, PT, R47.reuse, 0x9, PT ;  /* 0x000000092f00780c */ /* 0x040fe20003f46270 */
[----:B------:R-:W-:Y:S01]  /*2bc0*/  UISETP.NE.AND UP0, UPT, UR50, URZ, UPT ;  /* 0x0000003f3200728c */ /* 0x000fe2000bf05270 */
[----:B------:R-:W-:Y:S02]  /*2bd0*/  ISETP.GE.AND P1, PT, R47, 0x2, PT ;  /* 0x000000022f00780c */ /* 0x000fe40003f26270 */
        /* <DEDUP_REMOVED lines=105> */
[----:B------:R-:W-:Y:S01]  /*3270*/  ISETP.GT.AND P3, PT, R43, 0x59, !P4 ;  /* 0x000000592b00780c */ /* 0x000fe20006764270 */
[----:B------:R-:W0:Y:S01]  /*3280*/  SHFL.IDX PT, R68, R41, 0x1, 0x1c1f ;  /* 0x003c1f0029447f89 */ /* 0x000e2200000e0000 */
        /* <DEDUP_REMOVED lines=11> */
[----:B------:R-:W-:Y:S01]  /*3340*/  ISETP.LT.OR P3, PT, R35, 0x62, P3 ;  /* 0x000000622300780c */ /* 0x000fe20001f61670 */
[----:B0-----:R-:W-:Y:S01]  /*3350*/  IMAD.IADD R56, R55, 0x1, R68 ;  /* 0x0000000137387824 */ /* 0x001fe200078e0244 */
        /* <DEDUP_REMOVED lines=10> */
[----:B------:R-:W-:Y:S02]  /*3400*/  P2R R67, PR, RZ, 0x20 ;  /* 0x00000020ff437803 */ /* 0x000fe40000000000 */
[----:B------:R-:W-:Y:S02]  /*3410*/  FSEL R25, R25, -INF , !P3 ;  /* 0xff80000019197808 */ /* 0x000fe40005800000 */
[----:B------:R-:W-:-:S02]  /*3420*/  ISETP.GE.AND P3, PT, R47, 0x71, PT ;  /* 0x000000712f00780c */ /* 0x000fc40003f66270 */
        /* <DEDUP_REMOVED lines=39> */
.L_x_7872:
[----:B------:R-:W-:Y:S02]  /*36a0*/  ULDC UR6, c[0x0][0x9e4] ;  /* 0x0002790000067ab9 */ /* 0x000fe40000000800 */
[----:B------:R-:W-:-:S05]  /*36b0*/  IMAD.U32 R43, RZ, RZ, UR6 ;  /* 0x00000006ff2b7e24 */ /* 0x000fca000f8e00ff */
[----:B------:R-:W-:-:S13]  /*36c0*/  ISETP.NE.AND P6, PT, R43, 0x1, PT ;  /* 0x000000012b00780c */ /* 0x000fda0003fc5270 */
[----:B------:R-:W0:Y:S02]  /*36d0*/  @P6 LDC.64 R64, c[0x0][0x9e8] ;  /* 0x00027a00ff406b82 */ /* 0x000e240000000a00 */
[----:B0-----:R-:W-:-:S05]  /*36e0*/  @P6 IMAD.HI.U32 R64, R41, R64, RZ ;  /* 0x0000004029406227 */ /* 0x001fca00078e00ff */
[----:B------:R-:W-:-:S07]  /*36f0*/  @P6 SHF.R.U32.HI R41, RZ, R65, R64 ;  /* 0x00000041ff296219 */ /* 0x000fce0000011640 */
.L_x_7873:
[----:B------:R-:W-:Y:S05]  /*3700*/  BSYNC B0 ;  /* 0x0000000000007941 */ /* 0x000fea0003800000 */
.L_x_7871:
[----:B------:R-:W-:-:S04]  /*3710*/  IMAD R41, R41, R43, -R66 ;  /* 0x0000002b29297224 */ /* 0x000fc800078e0a42 */
[----:B------:R-:W-:-:S05]  /*3720*/  IMAD R41, R16, -0x2, R41 ;  /* 0xfffffffe10297824 */ /* 0x000fca00078e0229 */
[----:B------:R-:W-:Y:S02]  /*3730*/  VIADDMNMX R10, R41, R43, R10, PT ;  /* 0x0000002b290a7246 */ /* 0x000fe4000380010a */
[----:B------:R-:W-:-:S07]  /*3740*/  VIMNMX R56, R56, R41, !PT ;  /* 0x0000002938387248 */ /* 0x000fce0007fe0100 */
.L_x_7870:
[----:B------:R-:W-:Y:S01]  /*3750*/  ISETP.GT.AND P1, PT, R56, 0x1, !P1 ;  /* 0x000000013800780c */ /* 0x000fe20004f24270 */
[----:B------:R-:W-:Y:S01]  /*3760*/  ULDC UR6, c[0x0][0x988] ;  /* 0x0002620000067ab9 */ /* 0x000fe20000000800 */
[----:B------:R-:W-:Y:S01]  /*3770*/  ISETP.NE.AND P6, PT, R59, RZ, PT ;  /* 0x000000ff3b00720c */ /* 0x000fe20003fc5270 */
[----:B------:R-:W-:Y:S01]  /*3780*/  UISETP.NE.AND UP1, UPT, UR51, URZ, UPT ;  /* 0x0000003f3300728c */ /* 0x000fe2000bf25270 */
[----:B------:R-:W-:Y:S01]  /*3790*/  ISETP.LT.OR P1, PT, R10, 0x2, P1 ;  /* 0x000000020a00780c */ /* 0x000fe20000f21670 */
[----:B------:R-:W-:Y:S01]  /*37a0*/  UISETP.NE.AND UP0, UPT, UR50, URZ, UPT ;  /* 0x0000003f3200728c */ /* 0x000fe2000bf05270 */
[C---:B------:R-:W-:Y:S01]  /*37b0*/  ISETP.GT.AND P2, PT, R56.reuse, 0x8, !P2 ;  /* 0x000000083800780c */ /* 0x040fe20005744270 */
[----:B------:R-:W-:Y:S01]  /*37c0*/  UMOV UR10, UR37 ;  /* 0x00000025000a7c82 */ /* 0x000fe20008000000 */
[----:B------:R-:W-:Y:S02]  /*37d0*/  FSEL R41, R3, -INF , !P1 ;  /* 0xff80000003297808 */ /* 0x000fe40004800000 */
[----:B------:R-:W-:-:S02]  /*37e0*/  ISETP.GT.AND P1, PT, R56, 0x9, !P6 ;  /* 0x000000093800780c */ /* 0x000fc40007724270 */
[C---:B------:R-:W-:Y:S02]  /*37f0*/  ISETP.LT.OR P2, PT, R10.reuse, 0x9, P2 ;  /* 0x000000090a00780c */ /* 0x040fe40001741670 */
[----:B------:R-:W-:Y:S01]  /*3800*/  ISETP.LT.OR P1, PT, R10, 0xa, P1 ;  /* 0x0000000a0a00780c */ /* 0x000fe20000f21670 */
[----:B------:R-:W-:Y:S01]  /*3810*/  @UP1 ULDC UR11, c[0x0][0x450] ;  /* 0x00011400000b1ab9 */ /* 0x000fe20000000800 */
[----:B------:R-:W-:Y:S02]  /*3820*/  FSEL R43, R4, -INF , !P2 ;  /* 0xff800000042b7808 */ /* 0x000fe40005000000 */
[----:B------:R-:W-:Y:S02]  /*3830*/  ISETP.NE.AND P2, PT, R45, RZ, PT ;  /* 0x000000ff2d00720c */ /* 0x000fe40003f45270 */
[----:B------:R-:W-:Y:S02]  /*3840*/  FSEL R45, R12, -INF , !P1 ;  /* 0xff8000000c2d7808 */ /* 0x000fe40004800000 */
[----:B------:R-:W-:-:S02]  /*3850*/  ISETP.NE.AND P1, PT, R63, RZ, PT ;  /* 0x000000ff3f00720c */ /* 0x000fc40003f25270 */
[----:B------:R-:W-:Y:S02]  /*3860*/  ISETP.NE.AND P6, PT, R49, RZ, PT ;  /* 0x000000ff3100720c */ /* 0x000fe40003fc5270 */
        /* <DEDUP_REMOVED lines=61> */
[----:B------:R-:W-:Y:S02]  /*3c40*/  ISETP.GT.AND P1, PT, R56, 0x31, !P2 ;  /* 0x000000313800780c */ /* 0x000fe40005724270 */
[----:B------:R-:W-:Y:S02]  /*3c50*/  ISETP.NE.AND P2, PT, R69, RZ, PT ;  /* 0x000000ff4500720c */ /* 0x000fe40003f45270 */
        /* <DEDUP_REMOVED lines=11> */
[----:B------:R-:W-:Y:S01]  /*3d10*/  FMNMX.FTZ R12, R35, R4, !PT ;  /* 0x00000004230c7209 */ /* 0x000fe20007810000 */
[----:B------:R-:W-:Y:S01]  /*3d20*/  IMAD.U32 R4, RZ, RZ, UR6 ;  /* 0x00000006ff047e24 */ /* 0x000fe2000f8e00ff */
[----:B------:R-:W-:Y:S01]  /*3d30*/  ISETP.LT.OR P1, PT, R10, 0x3a, P1 ;  /* 0x0000003a0a00780c */ /* 0x000fe20000f21670 */
[----:B------:R-:W-:Y:S01]  /*3d40*/  @UP1 ULDC UR6, c[0x0][0x44c] ;  /* 0x0001130000061ab9 */ /* 0x000fe20000000800 */
[----:B------:R-:W-:Y:S01]  /*3d50*/  ISETP.NE.AND P6, PT, R72, RZ, PT ;  /* 0x000000ff4800720c */ /* 0x000fe20003fc5270 */
[----:B------:R-:W0:Y:S01]  /*3d60*/  SHFL.BFLY PT, R3, R12, 0x2, 0x1f ;  /* 0x0c401f000c037f89 */ /* 0x000e2200000e0000 */
[----:B------:R-:W-:Y:S01]  /*3d70*/  FSEL R69, R42, -INF , !P1 ;  /* 0xff8000002a457808 */ /* 0x000fe20004800000 */
[----:B------:R-:W-:Y:S01]  /*3d80*/  UIMAD.WIDE.U32 UR6, UR37, UR6, URZ ;  /* 0x00000006250672a5 */ /* 0x000fe2000f8e003f */
[----:B------:R-:W-:-:S02]  /*3d90*/  ISETP.NE.AND P1, PT, R83, RZ, PT ;  /* 0x000000ff5300720c */ /* 0x000fc40003f25270 */
[C---:B------:R-:W-:Y:S01]  /*3da0*/  ISETP.GT.AND P3, PT, R56.reuse, 0x70, !P3 ;  /* 0x000000703800780c */ /* 0x040fe20005f64270 */
[----:B------:R-:W-:Y:S01]  /*3db0*/  @UP1 USHF.R.U32.HI UR10, URZ, UR11, UR7 ;  /* 0x0000000b3f0a1299 */ /* 0x000fe20008011607 */
[C---:B------:R-:W-:Y:S02]  /*3dc0*/  ISETP.GT.AND P1, PT, R56.reuse, 0x40, !P1 ;  /* 0x000000403800780c */ /* 0x040fe40004f24270 */
[----:B------:R-:W-:Y:S01]  /*3dd0*/  ISETP.GT.AND P4, PT, R56, 0x71, !P4 ;  /* 0x000000713800780c */ /* 0x000fe20006784270 */
[----:B------:R-:W-:Y:S01]  /*3de0*/  UIADD3 UR53, UR53, UR10, URZ ;  /* 0x0000000a35357290 */ /* 0x000fe2000fffe03f */
[C---:B------:R-:W-:Y:S02]  /*3df0*/  ISETP.LT.OR P1, PT, R10.reuse, 0x41, P1 ;  /* 0x000000410a00780c */ /* 0x040fe40000f21670 */
[----:B------:R-:W-:Y:S01]  /*3e00*/  ISETP.LT.OR P3, PT, R10, 0x71, P3 ;  /* 0x000000710a00780c */ /* 0x000fe20001f61670 */
[----:B------:R-:W-:Y:S01]  /*3e10*/  UIADD3 UR14, UR53, UR14, URZ ;  /* 0x0000000e350e7290 */ /* 0x000fe2000fffe03f */
[----:B------:R-:W-:-:S02]  /*3e20*/  FSEL R71, R44, -INF , !P1 ;  /* 0xff8000002c477808 */ /* 0x000fc40004800000 */
[----:B------:R-:W-:Y:S02]  /*3e30*/  ISETP.NE.AND P1, PT, R86, RZ, PT ;  /* 0x000000ff5600720c */ /* 0x000fe40003f25270 */
[C---:B------:R-:W-:Y:S02]  /*3e40*/  ISETP.GT.AND P5, PT, R56.reuse, 0x78, !P5 ;  /* 0x000000783800780c */ /* 0x040fe40006fa4270 */
[----:B------:R-:W-:Y:S02]  /*3e50*/  ISETP.GT.AND P1, PT, R56, 0x41, !P1 ;  /* 0x000000413800780c */ /* 0x000fe40004f24270 */
[C---:B------:R-:W-:Y:S02]  /*3e60*/  ISETP.LT.OR P4, PT, R10.reuse, 0x72, P4 ;  /* 0x000000720a00780c */ /* 0x040fe40002781670 */
[----:B------:R-:W-:Y:S02]  /*3e70*/  ISETP.LT.OR P1, PT, R10, 0x42, P1 ;  /* 0x000000420a00780c */ /* 0x000fe40000f21670 */
[----:B0-----:R-:W-:-:S02]  /*3e80*/  FMNMX.FTZ R14, R12, R3, !PT ;  /* 0x000000030c0e7209 */ /* 0x001fc40007810000 */
[----:B------:R-:W-:Y:S02]  /*3e90*/  FSEL R73, R46, -INF , !P1 ;  /* 0xff8000002e497808 */ /* 0x000fe40004800000 */
[----:B------:R-:W-:Y:S01]  /*3ea0*/  ISETP.NE.AND P1, PT, R87, RZ, PT ;  /* 0x000000ff5700720c */ /* 0x000fe20003f25270 */
[----:B------:R-:W0:Y:S01]  /*3eb0*/  SHFL.BFLY PT, R3, R14, 0x1, 0x1f ;  /* 0x0c201f000e037f89 */ /* 0x000e2200000e0000 */
[----:B------:R-:W-:Y:S02]  /*3ec0*/  ISETP.LT.OR P5, PT, R10, 0x79, P5 ;  /* 0x000000790a00780c */ /* 0x000fe40002fa1670 */
[----:B------:R-:W-:-:S04]  /*3ed0*/  ISETP.GT.AND P1, PT, R56, 0x48, !P1 ;  /* 0x000000483800780c */ /* 0x000fc80004f24270 */
[----:B------:R-:W-:-:S04]  /*3ee0*/  ISETP.LT.OR P1, PT, R10, 0x49, P1 ;  /* 0x000000490a00780c */ /* 0x000fc80000f21670 */
        /* <DEDUP_REMOVED lines=63> */
[----:B------:R-:W0:Y:S01]  /*42e0*/  MUFU.EX2 R91, R91 ;  /* 0x0000005b005b7308 */ /* 0x000e220000000800 */
[----:B------:R-:W-:Y:S01]  /*42f0*/  ISETP.GT.AND P6, PT, R56, 0x79, !P6 ;  /* 0x000000793800780c */ /* 0x000fe200077c4270 */
[--C-:B------:R-:W-:Y:S01]  /*4300*/  FFMA.FTZ R21, R21, R4, -R20.reuse ;  /* 0x0000000415157223 */ /* 0x100fe20000010814 */
[----:B------:R-:W-:Y:S01]  /*4310*/  FMNMX.FTZ R12, R51, R12, !PT ;  /* 0x0000000c330c7209 */ /* 0x000fe20007810000 */
[-CC-:B------:R-:W-:Y:S01]  /*4320*/  FFMA.FTZ R178, R123, R4.reuse, -R20.reuse ;  /* 0x000000047bb27223 */ /* 0x180fe20000010814 */
[----:B------:R-:W-:Y:S01]  /*4330*/  FSEL R117, R6, -INF , !P4 ;  /* 0xff80000006757808 */ /* 0x000fe20006000000 */
[--C-:B------:R-:W-:Y:S01]  /*4340*/  FFMA.FTZ R97, R97, R4, -R20.reuse ;  /* 0x0000000461617223 */ /* 0x100fe20000010814 */
[----:B------:R-:W-:Y:S01]  /*4350*/  FMNMX.FTZ R12, R53, R12, !PT ;  /* 0x0000000c350c7209 */ /* 0x000fe20007810000 */
[----:B------:R-:W1:Y:S01]  /*4360*/  MUFU.EX2 R182, R182 ;  /* 0x000000b600b67308 */ /* 0x000e620000000800 */
[----:B------:R-:W-:Y:S01]  /*4370*/  ISETP.LT.OR P6, PT, R10, 0x7a, P6 ;  /* 0x0000007a0a00780c */ /* 0x000fe200037c1670 */
[--C-:B------:R-:W-:Y:S01]  /*4380*/  FFMA.FTZ R172, R121, R4, -R20.reuse ;  /* 0x0000000479ac7223 */ /* 0x100fe20000010814 */
[----:B------:R-:W-:Y:S01]  /*4390*/  FMNMX.FTZ R12, R55, R12, !PT ;  /* 0x0000000c370c7209 */ /* 0x000fe20007810000 */
[-CC-:B------:R-:W-:Y:S01]  /*43a0*/  FFMA.FTZ R99, R99, R4.reuse, -R20.reuse ;  /* 0x0000000463637223 */ /* 0x180fe20000010814 */
[----:B------:R-:W-:Y:S01]  /*43b0*/  FSEL R109, R9, -INF , !P5 ;  /* 0xff800000096d7808 */ /* 0x000fe20006800000 */
[--C-:B------:R-:W-:Y:S01]  /*43c0*/  FFMA.FTZ R101, R101, R4, -R20.reuse ;  /* 0x0000000465657223 */ /* 0x100fe20000010814 */
[----:B------:R-:W-:Y:S01]  /*43d0*/  FMNMX.FTZ R12, R57, R12, !PT ;  /* 0x0000000c390c7209 */ /* 0x000fe20007810000 */
[----:B------:R-:W2:Y:S01]  /*43e0*/  MUFU.EX2 R93, R93 ;  /* 0x0000005d005d7308 */ /* 0x000ea20000000800 */
[----:B------:R-:W-:Y:S01]  /*43f0*/  FSEL R119, R8, -INF , !P6 ;  /* 0xff80000008777808 */ /* 0x000fe20007000000 */
        /* <DEDUP_REMOVED lines=25> */
[----:B------:R-:W5:Y:S01]  /*4590*/  MUFU.EX2 R178, R178 ;  /* 0x000000b200b27308 */ /* 0x000f620000000800 */
[----:B0-----:R-:W-:Y:S01]  /*45a0*/  FADD.FTZ R21, R180, R91 ;  /* 0x0000005bb4157221 */ /* 0x001fe20000010000 */
[----:B------:R-:W-:Y:S02]  /*45b0*/  F2FP.F16.F32.PACK_AB R180, R91, R180 ;  /* 0x000000b45bb4723e */ /* 0x000fe400000000ff */
[----:B------:R-:W-:Y:S01]  /*45c0*/  FMNMX.FTZ R12, R75, R12, !PT ;  /* 0x0000000c4b0c7209 */ /* 0x000fe20007810000 */
[----:B-1----:R-:W-:Y:S01]  /*45d0*/  FADD.FTZ R26, R182, R21 ;  /* 0x00000015b61a7221 */ /* 0x002fe20000010000 */
[----:B--2---:R-:W-:Y:S02]  /*45e0*/  F2FP.F16.F32.PACK_AB R182, R93, R182 ;  /* 0x000000b65db6723e */ /* 0x004fe400000000ff */
[----:B------:R-:W-:Y:S01]  /*45f0*/  FMNMX.FTZ R12, R77, R12, !PT ;  /* 0x0000000c4d0c7209 */ /* 0x000fe20007810000 */
[----:B------:R-:W0:Y:S01]  /*4600*/  MUFU.EX2 R97, R97 ;  /* 0x0000006100617308 */ /* 0x000e220000000800 */
[----:B------:R-:W-:-:S02]  /*4610*/  FADD.FTZ R21, R93, R26 ;  /* 0x0000001a5d157221 */ /* 0x000fc40000010000 */
[----:B------:R-:W-:Y:S02]  /*4620*/  FMNMX.FTZ R12, R79, R12, !PT ;  /* 0x0000000c4f0c7209 */ /* 0x000fe40007810000 */
[----:B---3--:R-:W-:Y:S01]  /*4630*/  FADD.FTZ R28, R176, R21 ;  /* 0x00000015b01c7221 */ /* 0x008fe20000010000 */
[----:B----4-:R-:W-:Y:S02]  /*4640*/  F2FP.F16.F32.PACK_AB R176, R95, R176 ;  /* 0x000000b05fb0723e */ /* 0x010fe400000000ff */
[----:B------:R-:W-:Y:S01]  /*4650*/  FMNMX.FTZ R12, R81, R12, !PT ;  /* 0x0000000c510c7209 */ /* 0x000fe20007810000 */
[----:B------:R-:W1:Y:S01]  /*4660*/  MUFU.EX2 R172, R172 ;  /* 0x000000ac00ac7308 */ /* 0x000e620000000800 */
[----:B------:R-:W-:Y:S02]  /*4670*/  FADD.FTZ R21, R95, R28 ;  /* 0x0000001c5f157221 */ /* 0x000fe40000010000 */
[----:B------:R-:W-:Y:S02]  /*4680*/  FMNMX.FTZ R12, R83, R12, !PT ;  /* 0x0000000c530c7209 */ /* 0x000fe40007810000 */
[----:B-----5:R-:W-:-:S02]  /*4690*/  FADD.FTZ R28, R178, R21 ;  /* 0x00000015b21c7221 */ /* 0x020fc40000010000 */
[----:B------:R-:W-:Y:S01]  /*46a0*/  FMNMX.FTZ R12, R85, R12, !PT ;  /* 0x0000000c550c7209 */ /* 0x000fe20007810000 */
[----:B------:R-:W2:Y:S01]  /*46b0*/  MUFU.EX2 R99, R99 ;  /* 0x0000006300637308 */ /* 0x000ea20000000800 */
[C---:B0-----:R-:W-:Y:S01]  /*46c0*/  FADD.FTZ R21, R97.reuse, R28 ;  /* 0x0000001c61157221 */ /* 0x041fe20000010000 */
[----:B------:R-:W-:Y:S02]  /*46d0*/  F2FP.F16.F32.PACK_AB R178, R97, R178 ;  /* 0x000000b261b2723e */ /* 0x000fe400000000ff */
[----:B------:R-:W-:-:S04]  /*46e0*/  FMNMX.FTZ R12, R87, R12, !PT ;  /* 0x0000000c570c7209 */ /* 0x000fc80007810000 */
[----:B------:R-:W-:Y:S01]  /*46f0*/  FMNMX.FTZ R12, R89, R12, !PT ;  /* 0x0000000c590c7209 */ /* 0x000fe20007810000 */
[----:B------:R-:W0:Y:S01]  /*4700*/  MUFU.EX2 R174, R174 ;  /* 0x000000ae00ae7308 */ /* 0x000e220000000800 */
[----:B-1----:R-:W-:Y:S02]  /*4710*/  FADD.FTZ R30, R172, R21 ;  /* 0x00000015ac1e7221 */ /* 0x002fe40000010000 */
[----:B------:R-:W-:-:S04]  /*4720*/  FMNMX.FTZ R12, R113, R12, !PT ;  /* 0x0000000c710c7209 */ /* 0x000fc80007810000 */
[----:B------:R-:W-:Y:S01]  /*4730*/  FMNMX.FTZ R12, R115, R12, !PT ;  /* 0x0000000c730c7209 */ /* 0x000fe20007810000 */
[----:B------:R-:W1:Y:S01]  /*4740*/  MUFU.EX2 R101, R101 ;  /* 0x0000006500657308 */ /* 0x000e620000000800 */
[C---:B--2---:R-:W-:Y:S01]  /*4750*/  FADD.FTZ R21, R99.reuse, R30 ;  /* 0x0000001e63157221 */ /* 0x044fe20000010000 */
[----:B------:R-:W-:Y:S02]  /*4760*/  F2FP.F16.F32.PACK_AB R172, R99, R172 ;  /* 0x000000ac63ac723e */ /* 0x000fe400000000ff */
[----:B------:R-:W-:-:S04]  /*4770*/  FMNMX.FTZ R12, R111, R12, !PT ;  /* 0x0000000c6f0c7209 */ /* 0x000fc80007810000 */
[----:B------:R-:W-:Y:S01]  /*4780*/  FMNMX.FTZ R12, R117, R12, !PT ;  /* 0x0000000c750c7209 */ /* 0x000fe20007810000 */
[----:B------:R-:W2:Y:S01]  /*4790*/  MUFU.EX2 R168, R168 ;  /* 0x000000a800a87308 */ /* 0x000ea20000000800 */
[----:B0-----:R-:W-:Y:S02]  /*47a0*/  FADD.FTZ R32, R174, R21 ;  /* 0x00000015ae207221 */ /* 0x001fe40000010000 */
[----:B------:R-:W-:-:S04]  /*47b0*/  FMNMX.FTZ R12, R109, R12, !PT ;  /* 0x0000000c6d0c7209 */ /* 0x000fc80007810000 */
[----:B------:R-:W-:Y:S01]  /*47c0*/  FMNMX.FTZ R12, R119, R12, !PT ;  /* 0x0000000c770c7209 */ /* 0x000fe20007810000 */
[----:B------:R-:W0:Y:S01]  /*47d0*/  MUFU.EX2 R103, R103 ;  /* 0x0000006700677308 */ /* 0x000e220000000800 */
[----:B-1----:R-:W-:-:S03]  /*47e0*/  F2FP.F16.F32.PACK_AB R174, R101, R174 ;  /* 0x000000ae65ae723e */ /* 0x002fc600000000ff */
[----:B------:R-:W1:Y:S04]  /*47f0*/  SHFL.BFLY PT, R9, R12, 0x2, 0x1f ;  /* 0x0c401f000c097f89 */ /* 0x000e6800000e0000 */
[----:B------:R-:W3:Y:S08]  /*4800*/  MUFU.EX2 R170, R170 ;  /* 0x000000aa00aa7308 */ /* 0x000ef00000000800 */
[----:B------:R-:W4:Y:S08]  /*4810*/  MUFU.EX2 R5, R14 ;  /* 0x0000000e00057308 */ /* 0x000f300000000800 */
[----:B------:R5:W-:Y:S01]  /*4820*/  MUFU.EX2 R158, R25 ;  /* 0x00000019009e7308 */ /* 0x000be20000000800 */
[----:B-1----:R-:W-:-:S07]  /*4830*/  FMNMX.FTZ R2, R12, R9, !PT ;  /* 0x000000090c027209 */ /* 0x002fce0007810000 */
[----:B------:R-:W1:Y:S01]  /*4840*/  MUFU.EX2 R164, R164 ;  /* 0x000000a400a47308 */ /* 0x000e620000000800 */
[----:B------:R-:W1:Y:S01]  /*4850*/  SHFL.BFLY PT, R9, R2, 0x1, 0x1f ;  /* 0x0c201f0002097f89 */ /* 0x000e6200000e0000 */
[----:B-----5:R-:W-:-:S04]  /*4860*/  FADD.FTZ R25, R101, R32 ;  /* 0x0000002065197221 */ /* 0x020fc80000010000 */
[----:B--2---:R-:W-:Y:S01]  /*4870*/  FADD.FTZ R34, R168, R25 ;  /* 0x00000019a8227221 */ /* 0x004fe20000010000 */
[C---:B0-----:R-:W-:Y:S01]  /*4880*/  F2FP.F16.F32.PACK_AB R168, R103.reuse, R168 ;  /* 0x000000a867a8723e */ /* 0x041fe200000000ff */
[----:B------:R-:W0:Y:S02]  /*4890*/  MUFU.EX2 R7, R7 ;  /* 0x0000000700077308 */ /* 0x000e240000000800 */
[----:B------:R-:W-:-:S04]  /*48a0*/  FADD.FTZ R25, R103, R34 ;  /* 0x0000002267197221 */ /* 0x000fc80000010000 */
[----:B---3--:R-:W-:Y:S01]  /*48b0*/  FADD.FTZ R34, R170, R25 ;  /* 0x00000019aa227221 */ /* 0x008fe20000010000 */
[C---:B----4-:R-:W-:Y:S01]  /*48c0*/  F2FP.F16.F32.PACK_AB R170, R5.reuse, R170 ;  /* 0x000000aa05aa723e */ /* 0x050fe200000000ff */
[----:B------:R-:W2:Y:S02]  /*48d0*/  MUFU.EX2 R107, R107 ;  /* 0x0000006b006b7308 */ /* 0x000ea40000000800 */
[----:B------:R-:W-:-:S04]  /*48e0*/  FADD.FTZ R25, R5, R34 ;  /* 0x0000002205197221 */ /* 0x000fc80000010000 */
[----:B-1----:R-:W-:Y:S02]  /*48f0*/  FADD.FTZ R36, R164, R25 ;  /* 0x00000019a4247221 */ /* 0x002fe40000010000 */
[----:B------:R-:W1:Y:S01]  /*4900*/  MUFU.EX2 R166, R105 ;  /* 0x0000006900a67308 */ /* 0x000e620000000800 */
[----:B------:R-:W-:Y:S01]  /*4910*/  FMNMX.FTZ R9, R2, R9, !PT ;  /* 0x0000000902097209 */ /* 0x000fe20007810000 */
[C---:B0-----:R-:W-:Y:S01]  /*4920*/  FADD.FTZ R36, R7.reuse, R36 ;  /* 0x0000002407247221 */ /* 0x041fe20000010000 */
[----:B------:R-:W-:Y:S02]  /*4930*/  F2FP.F16.F32.PACK_AB R164, R7, R164 ;  /* 0x000000a407a4723e */ /* 0x000fe400000000ff */
[C---:B------:R-:W-:Y:S01]  /*4940*/  FSETP.NEU.FTZ.AND P1, PT, R9.reuse, -INF , PT ;  /* 0xff8000000900780b */ /* 0x040fe20003f3d000 */
[----:B------:R-:W-:Y:S02]  /*4950*/  FMUL.FTZ R2, R9, R4 ;  /* 0x0000000409027220 */ /* 0x000fe40000410000 */
[----:B------:R-:W0:Y:S01]  /*4960*/  MUFU.EX2 R31, R31 ;  /* 0x0000001f001f7308 */ /* 0x000e220000000800 */
[----:B--2---:R-:W-:-:S02]  /*4970*/  FADD.FTZ R25, R107, R36 ;  /* 0x000000246b197221 */ /* 0x004fc40000010000 */
[----:B------:R-:W-:Y:S02]  /*4980*/  FSEL R2, R2, RZ, P1 ;  /* 0x000000ff02027208 */ /* 0x000fe40000800000 */
[----:B------:R-:W-:-:S03]  /*4990*/  PLOP3.LUT P1, PT, PT, PT, UP0, 0x40, 0x0 ;  /* 0x000000000000781c */ /* 0x000fc60003f2e808 */
        /* <DEDUP_REMOVED lines=18> */
[----:B-1----:R-:W-:Y:S01]  /*4ac0*/  FADD.FTZ R36, R166, R25 ;  /* 0x00000019a6247221 */ /* 0x002fe20000010000 */
        /* <DEDUP_REMOVED lines=18> */
[-C--:B------:R-:W-:Y:S01]  /*4bf0*/  FFMA.FTZ R109, R109, R4.reuse, -R2 ;  /* 0x000000046d6d7223 */ /* 0x080fe20000010802 */
[----:B------:R-:W2:Y:S01]  /*4c00*/  MUFU.EX2 R47, R47 ;  /* 0x0000002f002f7308 */ /* 0x000ea20000000800 */
[----:B-1----:R-:W-:Y:S01]  /*4c10*/  FADD.FTZ R21, R43, R30 ;  /* 0x0000001e2b157221 */ /* 0x002fe20000010000 */
[----:B------:R-:W-:Y:S01]  /*4c20*/  FFMA.FTZ R119, R119, R4, -R2 ;  /* 0x0000000477777223 */ /* 0x000fe20000010802 */
[----:B------:R-:W-:-:S02]  /*4c30*/  F2FP.F16.F32.PACK_AB R181, R41, R0 ;  /* 0x0000000029b5723e */ /* 0x000fc400000000ff */
[----:B------:R-:W-:-:S03]  /*4c40*/  F2FP.F16.F32.PACK_AB R166, R166, R107 ;  /* 0x0000006ba6a6723e */ /* 0x000fc600000000ff */
        /* <DEDUP_REMOVED lines=92> */
[----:B-1----:R-:W-:Y:S01]  /*5210*/  FADD.FTZ R5, R109, R8 ;  /* 0x000000086d057221 */ /* 0x002fe20000010000 */
[C---:B0-----:R-:W-:Y:S01]  /*5220*/  FADD.FTZ R2, R20.reuse, R7 ;  /* 0x0000000714027221 */ /* 0x041fe20000010000 */
[----:B------:R-:W-:Y:S01]  /*5230*/  F2FP.F16.F32.PACK_AB R154, R20, R11 ;  /* 0x0000000b149a723e */ /* 0x000fe200000000ff */
[----:B------:R-:W-:Y:S02]  /*5240*/  VIADD R7, R88, 0xfffffffe ;  /* 0xfffffffe58077836 */ /* 0x000fe40000000000 */
        /* <DEDUP_REMOVED lines=14> */
.L_x_7875:
[----:B------:R-:W-:Y:S02]  /*5330*/  ULDC UR18, c[0x0][0x9e4] ;  /* 0x0002790000127ab9 */ /* 0x000fe40000000800 */
[----:B------:R-:W-:-:S11]  /*5340*/  UISETP.NE.AND UP0, UPT, UR18, 0x1, UPT ;  /* 0x000000011200788c */ /* 0x000fd6000bf05270 */
[----:B------:R-:W-:Y:S02]  /*5350*/  @UP0 ULDC.64 UR6, c[0x0][0x9e8] ;  /* 0x00027a0000060ab9 */ /* 0x000fe40000000a00 */
[----:B------:R-:W-:-:S04]  /*5360*/  UIMAD.WIDE.U32 UR10, UR15, UR6, URZ ;  /* 0x000000060f0a72a5 */ /* 0x000fc8000f8e003f */
[----:B------:R-:W-:-:S12]  /*5370*/  @UP0 USHF.R.U32.HI UR15, URZ, UR7, UR11 ;  /* 0x000000073f0f0299 */ /* 0x000fd8000801160b */
.L_x_7876:
[----:B------:R-:W-:-:S04]  /*5380*/  UIMAD UR15, UR15, UR18, UR18 ;  /* 0x000000120f0f72a4 */ /* 0x000fc8000f8e0212 */
[----:B------:R-:W-:-:S04]  /*5390*/  UISETP.LT.AND UP0, UPT, UR14, UR15, UPT ;  /* 0x0000000f0e00728c */ /* 0x000fc8000bf01270 */
[----:B------:R-:W-:-:S12]  /*53a0*/  USEL UR14, UR14, UR15, UP0 ;  /* 0x0000000f0e0e7287 */ /* 0x000fd80008000000 */
.L_x_7874:
        /* <DEDUP_REMOVED lines=48> */
.L_x_7896:
[----:B------:R-:W-:Y:S01]  /*56b0*/  ISETP.NE.AND P2, PT, RZ, UR44, PT ;  /* 0x0000002cff007c0c */ /* 0x000fe2000bf45270 */
[----:B------:R-:W-:-:S04]  /*56c0*/  UISETP.NE.AND UP0, UPT, UR60, 0x1, UPT ;  /* 0x000000013c00788c */ /* 0x000fc8000bf05270 */
[----:B------:R-:W-:-:S04]  /*56d0*/  USEL UR47, URZ, 0x1, UP0 ;  /* 0x000000013f2f7887 */ /* 0x000fc80008000000 */
[----:B------:R-:W-:-:S04]  /*56e0*/  ULOP3.LUT UR47, UR61, UR47, URZ, 0x3c, !UPT ;  /* 0x0000002f3d2f7292 */ /* 0x000fc8000f8e3c3f */
[----:B------:R-:W-:Y:S08]  /*56f0*/  @P2 BRA `(.L_x_7878) ;  /* 0x0000000000382947 */ /* 0x000ff00003800000 */
[----:B------:R-:W-:Y:S05]  /*5700*/  @!P0 BRA `(.L_x_7879) ;  /* 0x0000000000048947 */ /* 0x000fea0003800000 */
[----:B------:R-:W-:Y:S01]  /*5710*/  BPT.TRAP 0x1 ;  /* 0x000000040000795c */ /* 0x000fe20000300000 */
.L_x_7879:
        /* <DEDUP_REMOVED lines=9> */
.L_x_7880:
[----:B-1----:R-:W-:Y:S05]  /*57b0*/  @P1 BRA `(.L_x_7878) ;  /* 0x0000000000081947 */ /* 0x002fea0003800000 */
[----:B------:R-:W1:Y:S02]  /*57c0*/  SYNCS.PHASECHK.TRANS64.TRYWAIT P1, [UR6+0x28830], R3 ;  /* 0x02883003ff0075a7 */ /* 0x000e640008020146 */
[----:B-1----:R-:W-:Y:S05]  /*57d0*/  @!P1 BRA `(.L_x_7881) ;  /* 0x0000012400209947 */ /* 0x002fea0003800000 */
.L_x_7878:
        /* <DEDUP_REMOVED lines=48> */
.L_x_7883:
[----:B------:R-:W-:Y:S01]  /*5ae0*/  ULEA UR6, UR60, UR41, 0x3 ;  /* 0x000000293c067291 */ /* 0x000fe2000f8e183f */
[----:B------:R-:W-:-:S05]  /*5af0*/  IMAD.U32 R3, RZ, RZ, UR61 ;  /* 0x0000003dff037e24 */ /* 0x000fca000f8e00ff */
[----:B------:R-:W-:-:S04]  /*5b00*/  SHF.L.U32 R3, R3, 0x1f, RZ ;  /* 0x0000001f03037819 */ /* 0x000fc800000006ff */
[----:B------:R0:W1:Y:S01]  /*5b10*/  SYNCS.PHASECHK.TRANS64.TRYWAIT P1, [UR6+0x28850], R3 ;  /* 0x02885003ff0075a7 */ /* 0x0000620008020146 */
[----:B------:R-:W-:Y:S05]  /*5b20*/  @!P0 BRA `(.L_x_7884) ;  /* 0x0000000000048947 */ /* 0x000fea0003800000 */
[----:B------:R-:W-:Y:S01]  /*5b30*/  BPT.TRAP 0x1 ;  /* 0x000000040000795c */ /* 0x000fe20000300000 */
.L_x_7884:
[----:B-1----:R-:W-:Y:S05]  /*5b40*/  @P1 BRA `(.L_x_7882) ;  /* 0x0000000000081947 */ /* 0x002fea0003800000 */
[----:B------:R-:W1:Y:S02]  /*5b50*/  SYNCS.PHASECHK.TRANS64.TRYWAIT P1, [UR6+0x28850], R3 ;  /* 0x02885003ff0075a7 */ /* 0x000e640008020146 */
[----:B-1----:R-:W-:Y:S05]  /*5b60*/  @!P1 BRA `(.L_x_7885) ;  /* 0x0000012000549947 */ /* 0x002fea0003800000 */
.L_x_7882:
        /* <DEDUP_REMOVED lines=49> */
.L_x_7886:
[----:B------:R-:W-:Y:S01]  /*5e80*/  UISETP.NE.AND UP1, UPT, UR51, URZ, UPT ;  /* 0x0000003f3300728c */ /* 0x000fe2000bf25270 */
[----:B------:R-:W-:Y:S01]  /*5e90*/  FMUL.FTZ R154, R36, UR58 ;  /* 0x0000003a249a7c20 */ /* 0x000fe20008410000 */
[----:B------:R-:W-:Y:S01]  /*5ea0*/  FMUL.FTZ R36, R62, UR58 ;  /* 0x0000003a3e247c20 */ /* 0x000fe20008410000 */
[----:B------:R-:W-:Y:S02]  /*5eb0*/  VIADD R62, R17, UR37 ;  /* 0x00000025113e7c36 */ /* 0x000fe40008000000 */
[----:B------:R-:W-:Y:S01]  /*5ec0*/  FMUL.FTZ R153, R33, UR58 ;  /* 0x0000003a21997c20 */ /* 0x000fe20008410000 */
[----:B------:R-:W-:Y:S01]  /*5ed0*/  FMUL.FTZ R33, R46, UR58 ;  /* 0x0000003a2e217c20 */ /* 0x000fe20008410000 */
[----:B------:R-:W-:Y:S01]  /*5ee0*/  PLOP3.LUT P1, PT, PT, PT, UP1, 0x80, 0x0 ;  /* 0x000000000000781c */ /* 0x000fe20003f2f018 */
[----:B------:R-:W-:Y:S01]  /*5ef0*/  ULEA UR6, UR46, UR41, 0x3 ;  /* 0x000000292e067291 */ /* 0x000fe2000f8e183f */
[----:B------:R-:W-:Y:S01]  /*5f00*/  PLOP3.LUT P2, PT, PT, PT, UP1, 0x80, 0x0 ;  /* 0x000000000000781c */ /* 0x000fe20003f4f018 */
[----:B------:R-:W-:Y:S01]  /*5f10*/  FMUL.FTZ R15, R34, UR58 ;  /* 0x0000003a220f7c20 */ /* 0x000fe20008410000 */
[----:B------:R-:W-:Y:S01]  /*5f20*/  FMUL.FTZ R158, R44, UR58 ;  /* 0x0000003a2c9e7c20 */ /* 0x000fe20008410000 */
[----:B------:R-:W-:Y:S01]  /*5f30*/  @UP1 ULDC UR7, c[0x0][0x44c] ;  /* 0x0001130000071ab9 */ /* 0x000fe20000000800 */
[----:B------:R-:W-:Y:S01]  /*5f40*/  FMUL.FTZ R34, R63, UR58 ;  /* 0x0000003a3f227c20 */ /* 0x000fe20008410000 */
[----:B------:R-:W-:Y:S01]  /*5f50*/  FMUL.FTZ R44, R82, UR58 ;  /* 0x0000003a522c7c20 */ /* 0x000fe20008410000 */
[----:B------:R-:W-:Y:S01]  /*5f60*/  UIADD3 UR6, UR6, 0x28840, URZ ;  /* 0x0002884006067890 */ /* 0x000fe2000fffe03f */
[----:B------:R-:W-:-:S02]  /*5f70*/  IMAD.SHL.U32 R82, R7, 0x80, RZ ;  /* 0x0000008007527824 */ /* 0x000fc400078e00ff */
[----:B------:R-:W-:Y:S01]  /*5f80*/  FMUL.FTZ R13, R29, UR58 ;  /* 0x0000003a1d0d7c20 */ /* 0x000fe20008410000 */
[----:B------:R-:W-:Y:S01]  /*5f90*/  FMUL.FTZ R29, R50, UR58 ;  /* 0x0000003a321d7c20 */ /* 0x000fe20008410000 */
[----:B------:R-:W-:Y:S01]  /*5fa0*/  FMUL.FTZ R20, R51, UR58 ;  /* 0x0000003a33147c20 */ /* 0x000fe20008410000 */
[----:B------:R-:W-:Y:S01]  /*5fb0*/  @P1 IMAD.HI.U32 R46, R62, UR7, RZ ;  /* 0x000000073e2e1c27 */ /* 0x000fe2000f8e00ff */
[----:B------:R-:W-:Y:S01]  /*5fc0*/  @UP1 ULDC UR7, c[0x0][0x450] ;  /* 0x0001140000071ab9 */ /* 0x000fe20000000800 */
[----:B------:R-:W-:Y:S02]  /*5fd0*/  UISETP.NE.AND UP0, UPT, UR50, URZ, UPT ;  /* 0x0000003f3200728c */ /* 0x000fe4000bf05270 */
[----:B------:R-:W-:Y:S01]  /*5fe0*/  FMUL.FTZ R12, R28, UR58 ;  /* 0x0000003a1c0c7c20 */ /* 0x000fe20008410000 */
[----:B------:R-:W-:Y:S01]  /*5ff0*/  FMUL.FTZ R50, R52, UR58 ;  /* 0x0000003a34327c20 */ /* 0x000fe20008410000 */
[----:B------:R-:W-:Y:S01]  /*6000*/  @P2 SHF.R.U32.HI R62, RZ, UR7, R46 ;  /* 0x00000007ff3e2c19 */ /* 0x000fe2000801162e */
[----:B------:R-:W-:Y:S01]  /*6010*/  FMUL.FTZ R51, R53, UR58 ;  /* 0x0000003a35337c20 */ /* 0x000fe20008410000 */
[----:B0-----:R-:W-:Y:S01]  /*6020*/  FMUL.FTZ R3, R24, UR58 ;  /* 0x0000003a18037c20 */ /* 0x001fe20008410000 */
        /* <DEDUP_REMOVED lines=53> */
[----:B------:R-:W-:Y:S01]  /*6380*/  IMAD R55, R16, -0x2, R55 ;  /* 0xfffffffe10377824 */ /* 0x000fe200078e0237 */
[----:B------:R-:W1:Y:S01]  /*6390*/  MUFU.TANH R3, R3 ;  /* 0x0000000300037308 */ /* 0x000e620000002400 */
[----:B------:R-:W-:Y:S01]  /*63a0*/  IMAD.U32 R54, RZ, RZ, UR45 ;  /* 0x0000002dff367e24 */ /* 0x000fe2000f8e00ff */
[----:B------:R-:W-:Y:S01]  /*63b0*/  SYNCS.ARRIVE.TRANS64.RED.A1T0 RZ, [UR6], RZ ;  /* 0x000000ffffff79a7 */ /* 0x000fe20008100406 */
[----:B------:R-:W-:-:S03]  /*63c0*/  ULOP3.LUT UR6, URZ, UR56, URZ, 0x33, !UPT ;  /* 0x000000383f067292 */ /* 0x000fc6000f8e333f */
[----:B------:R-:W-:Y:S02]  /*63d0*/  IADD3 R55, -R54, UR38, R55 ;  /* 0x0000002636377c10 */ /* 0x000fe4000fffe137 */
[----:B------:R-:W2:Y:S03]  /*63e0*/  MUFU.TANH R4, R4 ;  /* 0x0000000400047308 */ /* 0x000ea60000002400 */
[C---:B------:R-:W-:Y:S02]  /*63f0*/  VIADD R86, R55.reuse, UR57 ;  /* 0x0000003937567c36 */ /* 0x040fe40008000000 */
        /* <DEDUP_REMOVED lines=79> */
.L_x_7889:
[----:B------:R-:W-:-:S05]  /*68f0*/  IMAD.U32 R65, RZ, RZ, UR53 ;  /* 0x00000035ff417e24 */ /* 0x000fca000f8e00ff */
[----:B------:R-:W-:-:S13]  /*6900*/  ISETP.NE.AND P1, PT, R65, 0x1, PT ;  /* 0x000000014100780c */ /* 0x000fda0003f25270 */
[----:B------:R-:W1:Y:S02]  /*6910*/  @P1 LDC.64 R54, c[0x0][0x9e8] ;  /* 0x00027a00ff361b82 */ /* 0x000e640000000a00 */
[----:B-1----:R-:W-:-:S05]  /*6920*/  @P1 IMAD.HI.U32 R54, R63, R54, RZ ;  /* 0x000000363f361227 */ /* 0x002fca00078e00ff */
[----:B------:R-:W-:-:S07]  /*6930*/  @P1 SHF.R.U32.HI R63, RZ, R55, R54 ;  /* 0x00000037ff3f1219 */ /* 0x000fce0000011636 */
.L_x_7890:
[----:B------:R-:W-:Y:S05]  /*6940*/  BSYNC B0 ;  /* 0x0000000000007941 */ /* 0x000fea0003800000 */
.L_x_7888:
[----:B------:R-:W-:-:S04]  /*6950*/  IMAD R63, R63, R65, -R82 ;  /* 0x000000413f3f7224 */ /* 0x000fc800078e0a52 */
[----:B------:R-:W-:-:S05]  /*6960*/  IMAD R63, R16, -0x2, R63 ;  /* 0xfffffffe103f7824 */ /* 0x000fca00078e023f */
[----:B------:R-:W-:Y:S02]  /*6970*/  VIADDMNMX R64, R63, R65, R64, PT ;  /* 0x000000413f407246 */ /* 0x000fe40003800140 */
[----:B------:R-:W-:-:S07]  /*6980*/  VIMNMX R66, R66, R63, !PT ;  /* 0x0000003f42427248 */ /* 0x000fce0007fe0100 */
.L_x_7887:
[----:B------:R-:W-:Y:S01]  /*6990*/  ISETP.GT.AND P1, PT, R7, -0x1, PT ;  /* 0xffffffff0700780c */ /* 0x000fe20003f24270 */
[----:B------:R-:W1:Y:S01]  /*69a0*/  SHFL.IDX PT, R62, R62, 0x1, 0x1c1f ;  /* 0x003c1f003e3e7f89 */ /* 0x000e6200000e0000 */
[----:B------:R-:W-:Y:S02]  /*69b0*/  UISETP.NE.AND UP0, UPT, UR50, URZ, UPT ;  /* 0x0000003f3200728c */ /* 0x000fe4000bf05270 */
[C---:B------:R-:W-:Y:S02]  /*69c0*/  ISETP.GT.AND P2, PT, R66.reuse, 0x1, P1 ;  /* 0x000000014200780c */ /* 0x040fe40000f44270 */
[----:B------:R-:W-:Y:S02]  /*69d0*/  ISETP.GT.AND P3, PT, R66, 0x8, P1 ;  /* 0x000000084200780c */ /* 0x000fe40000f64270 */
[C---:B------:R-:W-:Y:S02]  /*69e0*/  ISETP.LT.OR P2, PT, R64.reuse, 0x2, P2 ;  /* 0x000000024000780c */ /* 0x040fe40001741670 */
[----:B------:R-:W-:-:S02]  /*69f0*/  ISETP.LT.OR P3, PT, R64, 0x9, P3 ;  /* 0x000000094000780c */ /* 0x000fc40001f61670 */
[----:B------:R-:W-:Y:S02]  /*6a00*/  ISETP.GT.AND P6, PT, R66, RZ, P1 ;  /* 0x000000ff4200720c */ /* 0x000fe40000fc4270 */
[----:B------:R-:W-:Y:S02]  /*6a10*/  FSEL R169, R4, -INF , !P2 ;  /* 0xff80000004a97808 */ /* 0x000fe40005000000 */
[----:B------:R-:W-:Y:S02]  /*6a20*/  ISETP.GT.AND P2, PT, R66, 0x18, P1 ;  /* 0x000000184200780c */ /* 0x000fe40000f44270 */
[----:B------:R-:W-:Y:S02]  /*6a30*/  FSEL R173, R12, -INF , !P3 ;  /* 0xff8000000cad7808 */ /* 0x000fe40005800000 */
[----:B------:R-:W-:Y:S02]  /*6a40*/  ISETP.GT.AND P3, PT, R66, 0x19, P1 ;  /* 0x000000194200780c */ /* 0x000fe40000f64270 */
[----:B------:R-:W-:-:S02]  /*6a50*/  ISETP.LT.OR P6, PT, R64, 0x1, P6 ;  /* 0x000000014000780c */ /* 0x000fc400037c1670 */
[C---:B------:R-:W-:Y:S02]  /*6a60*/  ISETP.LT.OR P2, PT, R64.reuse, 0x19, P2 ;  /* 0x000000194000780c */ /* 0x040fe40001741670 */
[----:B------:R-:W-:Y:S02]  /*6a70*/  ISETP.LT.OR P3, PT, R64, 0x1a, P3 ;  /* 0x0000001a4000780c */ /* 0x000fe40001f61670 */
[C---:B------:R-:W-:Y:S02]  /*6a80*/  ISETP.GT.AND P5, PT, R66.reuse, 0x9, P1 ;  /* 0x000000094200780c */ /* 0x040fe40000fa4270 */
[----:B------:R-:W-:Y:S02]  /*6a90*/  FSEL R163, R3, -INF , !P6 ;  /* 0xff80000003a37808 */ /* 0x000fe40007000000 */
[C---:B------:R-:W-:Y:S02]  /*6aa0*/  ISETP.GT.AND P4, PT, R66.reuse, 0x10, P1 ;  /* 0x000000104200780c */ /* 0x040fe40000f84270 */
[----:B------:R-:W-:-:S02]  /*6ab0*/  ISETP.GT.AND P6, PT, R66, 0x11, P1 ;  /* 0x000000114200780c */ /* 0x000fc40000fc4270 */
[----:B0-----:R-:W-:Y:S02]  /*6ac0*/  FSEL R183, R154, -INF , !P2 ;  /* 0xff8000009ab77808 */ /* 0x001fe40005000000 */
        /* <DEDUP_REMOVED lines=12> */
[C---:B------:R-:W-:Y:S02]  /*6b90*/  ISETP.GT.AND P4, PT, R66.reuse, 0x21, P1 ;  /* 0x000000214200780c */ /* 0x040fe40000f84270 */
[----:B------:R-:W-:Y:S02]  /*6ba0*/  ISETP.GT.AND P6, PT, R66, 0x28, P1 ;  /* 0x000000284200780c */ /* 0x000fe40000fc4270 */
[----:B------:R-:W-:Y:S02]  /*6bb0*/  FSEL R161, R159, -INF , !P2 ;  /* 0xff8000009fa17808 */ /* 0x000fe40005000000 */
[----:B------:R-:W-:Y:S01]  /*6bc0*/  FSEL R159, R48, -INF , !P3 ;  /* 0xff800000309f7808 */ /* 0x000fe20005800000 */
[----:B-1----:R-:W-:Y:S01]  /*6bd0*/  IMAD.IADD R48, R86, 0x1, R62 ;  /* 0x0000000156307824 */ /* 0x002fe200078e023e */
[----:B------:R-:W-:-:S02]  /*6be0*/  ISETP.GT.AND P3, PT, R66, 0x41, P1 ;  /* 0x000000414200780c */ /* 0x000fc40000f64270 */
[C---:B------:R-:W-:Y:S02]  /*6bf0*/  ISETP.LT.OR P5, PT, R64.reuse, 0x21, P5 ;  /* 0x000000214000780c */ /* 0x040fe40002fa1670 */
[C---:B------:R-:W-:Y:S02]  /*6c00*/  ISETP.LT.OR P4, PT, R64.reuse, 0x22, P4 ;  /* 0x000000224000780c */ /* 0x040fe40002781670 */
[C---:B------:R-:W-:Y:S02]  /*6c10*/  ISETP.LT.OR P6, PT, R64.reuse, 0x29, P6 ;  /* 0x000000294000780c */ /* 0x040fe400037c1670 */
[----:B------:R-:W-:Y:S02]  /*6c20*/  ISETP.LT.OR P3, PT, R64, 0x42, P3 ;  /* 0x000000424000780c */ /* 0x000fe40001f61670 */
[----:B------:R-:W-:Y:S02]  /*6c30*/  FSEL R175, R156, -INF , !P5 ;  /* 0xff8000009caf7808 */ /* 0x000fe40006800000 */
[----:B------:R-:W-:-:S02]  /*6c40*/  ISETP.GT.AND P5, PT, R66, 0x31, P1 ;  /* 0x000000314200780c */ /* 0x000fc40000fa4270 */
[----:B------:R-:W-:Y:S02]  /*6c50*/  FSEL R171, R157, -INF , !P4 ;  /* 0xff8000009dab7808 */ /* 0x000fe40006000000 */
[----:B------:R-:W-:Y:S02]  /*6c60*/  FSEL R167, R158, -INF , !P6 ;  /* 0xff8000009ea77808 */ /* 0x000fe40007000000 */
[C---:B------:R-:W-:Y:S02]  /*6c70*/  ISETP.GT.AND P4, PT, R66.reuse, 0x38, P1 ;  /* 0x000000384200780c */ /* 0x040fe40000f84270 */
[C---:B------:R-:W-:Y:S02]  /*6c80*/  ISETP.GT.AND P6, PT, R66.reuse, 0x39, P1 ;  /* 0x000000394200780c */ /* 0x040fe40000fc4270 */
[----:B------:R-:W-:Y:S02]  /*6c90*/  ISETP.GT.AND P2, PT, R66, 0x40, P1 ;  /* 0x000000404200780c */ /* 0x000fe40000f44270 */
[----:B------:R-:W-:-:S02]  /*6ca0*/  FSEL R77, R53, -INF , !P3 ;  /* 0xff800000354d7808 */ /* 0x000fc40005800000 */
        /* <DEDUP_REMOVED lines=8> */
[----:B------:R-:W-:Y:S01]  /*6d30*/  FSEL R83, R50, -INF , !P4 ;  /* 0xff80000032537808 */ /* 0x000fe20006000000 */
[----:B------:R-:W-:Y:S01]  /*6d40*/  IMAD.IADD R50, R87, 0x1, R62 ;  /* 0x0000000157327824 */ /* 0x000fe200078e023e */
[----:B------:R-:W-:Y:S02]  /*6d50*/  FSEL R81, R51, -INF , !P6 ;  /* 0xff80000033517808 */ /* 0x000fe40007000000 */
[----:B------:R-:W-:Y:S02]  /*6d60*/  FSEL R79, R52, -INF , !P2 ;  /* 0xff800000344f7808 */ /* 0x000fe40005000000 */
[----:B------:R-:W-:-:S02]  /*6d70*/  ISETP.GT.AND P4, PT, R66, 0x49, P1 ;  /* 0x000000494200780c */ /* 0x000fc40000f84270 */
[C---:B------:R-:W-:Y:S02]  /*6d80*/  ISETP.GT.AND P6, PT, R66.reuse, 0x50, P1 ;  /* 0x000000504200780c */ /* 0x040fe40000fc4270 */
[----:B------:R-:W-:Y:S02]  /*6d90*/  ISETP.GT.AND P2, PT, R66, 0x51, P1 ;  /* 0x000000514200780c */ /* 0x000fe40000f44270 */
        /* <DEDUP_REMOVED lines=51> */
.L_x_7893:
[----:B------:R-:W-:-:S05]  /*70d0*/  IMAD.U32 R4, RZ, RZ, UR53 ;  /* 0x00000035ff047e24 */ /* 0x000fca000f8e00ff */
[----:B------:R-:W-:-:S13]  /*70e0*/  ISETP.NE.AND P2, PT, R4, 0x1, PT ;  /* 0x000000010400780c */ /* 0x000fda0003f45270 */
[----:B------:R-:W0:Y:S02]  /*70f0*/  @P2 LDC.64 R12, c[0x0][0x9e8] ;  /* 0x00027a00ff0c2b82 */ /* 0x000e240000000a00 */
[----:B0-----:R-:W-:-:S05]  /*7100*/  @P2 IMAD.HI.U32 R12, R3, R12, RZ ;  /* 0x0000000c030c2227 */ /* 0x001fca00078e00ff */
[----:B------:R-:W-:-:S07]  /*7110*/  @P2 SHF.R.U32.HI R3, RZ, R13, R12 ;  /* 0x0000000dff032219 */ /* 0x000fce000001160c */
.L_x_7894:
[----:B------:R-:W-:Y:S05]  /*7120*/  BSYNC B0 ;  /* 0x0000000000007941 */ /* 0x000fea0003800000 */
.L_x_7892:
[----:B------:R-:W-:-:S04]  /*7130*/  IMAD R3, R3, R4, -R82 ;  /* 0x0000000403037224 */ /* 0x000fc800078e0a52 */
[----:B------:R-:W-:-:S05]  /*7140*/  IMAD R3, R16, -0x2, R3 ;  /* 0xfffffffe10037824 */ /* 0x000fca00078e0203 */
[----:B------:R-:W-:Y:S02]  /*7150*/  VIADDMNMX R48, R3, R4, R48, PT ;  /* 0x0000000403307246 */ /* 0x000fe40003800130 */
[----:B------:R-:W-:-:S07]  /*7160*/  VIMNMX R50, R50, R3, !PT ;  /* 0x0000000332327248 */ /* 0x000fce0007fe0100 */
.L_x_7891:
[----:B------:R-:W-:Y:S02]  /*7170*/  FMNMX.FTZ R4, R163, R5, !PT ;  /* 0x00000005a3047209 */ /* 0x000fe40007810000 */
[C---:B------:R-:W-:Y:S02]  /*7180*/  ISETP.GT.AND P6, PT, R50.reuse, 0x1, P1 ;  /* 0x000000013200780c */ /* 0x040fe40000fc4270 */
        /* <DEDUP_REMOVED lines=35> */
[C---:B------:R-:W-:Y:S02]  /*73c0*/  ISETP.LT.OR P3, PT, R48.reuse, 0x19, P3 ;  /* 0x000000193000780c */ /* 0x040fe40001f61670 */
[----:B------:R-:W-:Y:S02]  /*73d0*/  FMNMX.FTZ R4, R73, R4, !PT ;  /* 0x0000000449047209 */ /* 0x000fe40007810000 */
[----:B------:R-:W-:Y:S02]  /*73e0*/  ISETP.LT.OR P4, PT, R48, 0x1a, P4 ;  /* 0x0000001a3000780c */ /* 0x000fe40002781670 */
[----:B------:R-:W-:Y:S02]  /*73f0*/  FMNMX.FTZ R4, R65, R4, !PT ;  /* 0x0000000441047209 */ /* 0x000fe40007810000 */
[----:B------:R-:W-:-:S02]  /*7400*/  FSEL R165, R26, -INF , !P3 ;  /* 0xff8000001aa57808 */ /* 0x000fc40005800000 */
[----:B------:R-:W-:Y:S02]  /*7410*/  FMNMX.FTZ R4, R67, R4, !PT ;  /* 0x0000000443047209 */ /* 0x000fe40007810000 */
[----:B------:R-:W-:Y:S02]  /*7420*/  FSEL R25, R25, -INF , !P4 ;  /* 0xff80000019197808 */ /* 0x000fe40006000000 */
[----:B------:R-:W-:Y:S02]  /*7430*/  FMNMX.FTZ R4, R69, R4, !PT ;  /* 0x0000000445047209 */ /* 0x000fe40007810000 */
[C---:B------:R-:W-:Y:S02]  /*7440*/  ISETP.GT.AND P3, PT, R50.reuse, 0x28, P1 ;  /* 0x000000283200780c */ /* 0x040fe40000f64270 */
[----:B------:R-:W-:Y:S02]  /*7450*/  FMNMX.FTZ R4, R71, R4, !PT ;  /* 0x0000000447047209 */ /* 0x000fe40007810000 */
[----:B------:R-:W-:-:S02]  /*7460*/  ISETP.GT.AND P4, PT, R50, 0x29, P1 ;  /* 0x000000293200780c */ /* 0x000fc40000f84270 */
[----:B------:R-:W-:Y:S02]  /*7470*/  FMNMX.FTZ R4, R63, R4, !PT ;  /* 0x000000043f047209 */ /* 0x000fe40007810000 */
[C---:B------:R-:W-:Y:S02]  /*7480*/  ISETP.LT.OR P3, PT, R48.reuse, 0x29, P3 ;  /* 0x000000293000780c */ /* 0x040fe40001f61670 */
        /* <DEDUP_REMOVED lines=23> */
[----:B------:R-:W-:Y:S01]  /*7600*/  ISETP.GT.AND P5, PT, R50, RZ, P1 ;  /* 0x000000ff3200720c */ /* 0x000fe20000fa4270 */
[-CC-:B------:R-:W-:Y:S01]  /*7610*/  FFMA.FTZ R11, R163, R4.reuse, -R12.reuse ;  /* 0x00000004a30b7223 */ /* 0x180fe2000001080c */
[----:B------:R-:W-:Y:S01]  /*7620*/  FSEL R163, R14, -INF , !P2 ;  /* 0xff8000000ea37808 */ /* 0x000fe20005000000 */
[-CC-:B------:R-:W-:Y:S01]  /*7630*/  FFMA.FTZ R182, R173, R4.reuse, -R12.reuse ;  /* 0x00000004adb67223 */ /* 0x180fe2000001080c */
[----:B------:R-:W-:Y:S01]  /*7640*/  ISETP.LT.OR P5, PT, R48, 0x1, P5 ;  /* 0x000000013000780c */ /* 0x000fe20002fa1670 */
[-CC-:B------:R-:W-:Y:S01]  /*7650*/  FFMA.FTZ R176, R177, R4.reuse, -R12.reuse ;  /* 0x00000004b1b07223 */ /* 0x180fe2000001080c */
[----:B------:R-:W-:Y:S01]  /*7660*/  ISETP.GT.AND P2, PT, R50, 0x21, P1 ;  /* 0x000000213200780c */ /* 0x000fe20000f44270 */
[-CC-:B------:R-:W-:Y:S01]  /*7670*/  FFMA.FTZ R15, R181, R4.reuse, -R12.reuse ;  /* 0x00000004b50f7223 */ /* 0x180fe2000001080c */
[----:B------:R-:W-:Y:S01]  /*7680*/  FSEL R193, R8, -INF , !P5 ;  /* 0xff80000008c17808 */ /* 0x000fe20006800000 */
        /* <DEDUP_REMOVED lines=16> */
[----:B------:R-:W-:Y:S01]  /*7790*/  FADD.FTZ R51, -R10, R5 ;  /* 0x000000050a337221 */ /* 0x000fe20000010100 */
        /* <DEDUP_REMOVED lines=21> */
[----:B------:R-:W-:Y:S01]  /*78f0*/  FFMA.FTZ R53, R53, R4, -R12 ;  /* 0x0000000435357223 */ /* 0x000fe2000001080c */
[----:B------:R-:W-:Y:S01]  /*7900*/  FMNMX.FTZ R8, R173, R8, !PT ;  /* 0x00000008ad087209 */ /* 0x000fe20007810000 */
[----:B------:R-:W-:Y:S01]  /*7910*/  MUFU.EX2 R11, R11 ;  /* 0x0000000b000b7308 */ /* 0x000fe20000000800 */
[----:B------:R-:W-:-:S02]  /*7920*/  ISETP.GT.AND P2, PT, R50, 0x40, P1 ;  /* 0x000000403200780c */ /* 0x000fc40000f44270 */
[----:B------:R-:W-:Y:S02]  /*7930*/  FMNMX.FTZ R8, R33, R8, !PT ;  /* 0x0000000821087209 */ /* 0x000fe40007810000 */
[----:B------:R-:W-:Y:S02]  /*7940*/  FSEL R183, R32, -INF , !P5 ;  /* 0xff80000020b77808 */ /* 0x000fe40006800000 */
[----:B------:R-:W-:Y:S01]  /*7950*/  FMNMX.FTZ R8, R177, R8, !PT ;  /* 0x00000008b1087209 */ /* 0x000fe20007810000 */
[----:B------:R-:W-:Y:S01]  /*7960*/  MUFU.EX2 R180, R180 ;  /* 0x000000b400b47308 */ /* 0x000fe20000000800 */
[----:B------:R-:W-:Y:S02]  /*7970*/  ISETP.LT.OR P4, PT, R48, 0x3a, P4 ;  /* 0x0000003a3000780c */ /* 0x000fe40002781670 */
[----:B------:R-:W-:Y:S02]  /*7980*/  FMNMX.FTZ R8, R29, R8, !PT ;  /* 0x000000081d087209 */ /* 0x000fe40007810000 */
[----:B------:R-:W-:-:S02]  /*7990*/  ISETP.GT.AND P3, PT, R50, 0x41, P1 ;  /* 0x000000413200780c */ /* 0x000fc40000f64270 */
[----:B------:R-:W-:Y:S01]  /*79a0*/  FMNMX.FTZ R8, R181, R8, !PT ;  /* 0x00000008b5087209 */ /* 0x000fe20007810000 */
[----:B------:R-:W-:Y:S01]  /*79b0*/  MUFU.EX2 R182, R182 ;  /* 0x000000b600b67308 */ /* 0x000fe20000000800 */
[----:B------:R-:W-:Y:S02]  /*79c0*/  ISETP.LT.OR P2, PT, R48, 0x41, P2 ;  /* 0x000000413000780c */ /* 0x000fe40001741670 */
[----:B------:R-:W-:Y:S02]  /*79d0*/  FSEL R179, R28, -INF , !P4 ;  /* 0xff8000001cb37808 */ /* 0x000fe40006000000 */
[----:B------:R-:W-:Y:S02]  /*79e0*/  FMNMX.FTZ R8, R183, R8, !PT ;  /* 0x00000008b7087209 */ /* 0x000fe40007810000 */
[----:B------:R-:W-:Y:S01]  /*79f0*/  ISETP.GT.AND P5, PT, R50, 0x48, P1 ;  /* 0x000000483200780c */ /* 0x000fe20000fa4270 */
[----:B------:R-:W-:Y:S01]  /*7a00*/  MUFU.EX2 R13, R13 ;  /* 0x0000000d000d7308 */ /* 0x000fe20000000800 */
[----:B------:R-:W-:Y:S01]  /*7a10*/  FSEL R195, R31, -INF , !P2 ;  /* 0xff8000001fc37808 */ /* 0x000fe20005000000 */
[----:B------:R-:W-:Y:S01]  /*7a20*/  FFMA.FTZ R31, R161, R4, -R12 ;  /* 0x00000004a11f7223 */ /* 0x000fe2000001080c */
[----:B------:R-:W-:-:S02]  /*7a30*/  ISETP.LT.OR P3, PT, R48, 0x42, P3 ;  /* 0x000000423000780c */ /* 0x000fc40001f61670 */
[----:B------:R-:W-:Y:S02]  /*7a40*/  FMNMX.FTZ R8, R179, R8, !PT ;  /* 0x00000008b3087209 */ /* 0x000fe40007810000 */
[----:B------:R-:W-:Y:S01]  /*7a50*/  ISETP.GT.AND P4, PT, R50, 0x49, P1 ;  /* 0x000000493200780c */ /* 0x000fe20000f84270 */
[----:B------:R-:W-:Y:S01]  /*7a60*/  MUFU.EX2 R176, R176 ;  /* 0x000000b000b07308 */ /* 0x000fe20000000800 */
[----:B------:R-:W-:Y:S02]  /*7a70*/  ISETP.LT.OR P5, PT, R48, 0x49, P5 ;  /* 0x000000493000780c */ /* 0x000fe40002fa1670 */
[----:B------:R-:W-:Y:S01]  /*7a80*/  FSEL R175, R27, -INF , !P3 ;  /* 0xff8000001baf7808 */ /* 0x000fe20005800000 */
[----:B------:R-:W-:Y:S01]  /*7a90*/  FFMA.FTZ R27, R171, R4, -R12 ;  /* 0x00000004ab1b7223 */ /* 0x000fe2000001080c */
[----:B------:R-:W-:Y:S02]  /*7aa0*/  FMNMX.FTZ R8, R195, R8, !PT ;  /* 0x00000008c3087209 */ /* 0x000fe40007810000 */
[----:B------:R-:W-:Y:S01]  /*7ab0*/  ISETP.GT.AND P2, PT, R50, 0x50, P1 ;  /* 0x000000503200780c */ /* 0x000fe20000f44270 */
[----:B------:R-:W-:Y:S01]  /*7ac0*/  MUFU.EX2 R15, R15 ;  /* 0x0000000f000f7308 */ /* 0x000fe20000000800 */
[----:B------:R-:W-:-:S02]  /*7ad0*/  FSEL R171, R36, -INF , !P5 ;  /* 0xff80000024ab7808 */ /* 0x000fc40006800000 */
[----:B------:R-:W-:Y:S02]  /*7ae0*/  ISETP.LT.OR P4, PT, R48, 0x4a, P4 ;  /* 0x0000004a3000780c */ /* 0x000fe40002781670 */
[----:B------:R-:W-:Y:S02]  /*7af0*/  FMNMX.FTZ R8, R175, R8, !PT ;  /* 0x00000008af087209 */ /* 0x000fe40007810000 */
[----:B------:R-:W-:Y:S01]  /*7b00*/  ISETP.GT.AND P3, PT, R50, 0x51, P1 ;  /* 0x000000513200780c */ /* 0x000fe20000f64270 */
[----:B------:R-:W-:Y:S01]  /*7b10*/  MUFU.EX2 R178, R178 ;  /* 0x000000b200b27308 */ /* 0x000fe20000000800 */
[----:B------:R-:W-:Y:S02]  /*7b20*/  ISETP.LT.OR P2, PT, R48, 0x51, P2 ;  /* 0x000000513000780c */ /* 0x000fe40001741670 */
[----:B------:R-:W-:Y:S02]  /*7b30*/  FSEL R167, R34, -INF , !P4 ;  /* 0xff80000022a77808 */ /* 0x000fe40006000000 */
[----:B------:R-:W-:-:S02]  /*7b40*/  FMNMX.FTZ R8, R171, R8, !PT ;  /* 0x00000008ab087209 */ /* 0x000fc40007810000 */
[----:B------:R-:W-:Y:S01]  /*7b50*/  ISETP.GT.AND P5, PT, R50, 0x58, P1 ;  /* 0x000000583200780c */ /* 0x000fe20000fa4270 */
[----:B------:R-:W-:Y:S01]  /*7b60*/  MUFU.EX2 R21, R21 ;  /* 0x0000001500157308 */ /* 0x000fe20000000800 */
[----:B------:R-:W-:Y:S02]  /*7b70*/  FSEL R37, R37, -INF , !P2 ;  /* 0xff80000025257808 */ /* 0x000fe40005000000 */
[----:B------:R-:W-:Y:S02]  /*7b80*/  ISETP.LT.OR P3, PT, R48, 0x52, P3 ;  /* 0x000000523000780c */ /* 0x000fe40001f61670 */
[----:B------:R-:W-:Y:S02]  /*7b90*/  FMNMX.FTZ R8, R167, R8, !PT ;  /* 0x00000008a7087209 */ /* 0x000fe40007810000 */
[----:B------:R-:W-:Y:S01]  /*7ba0*/  ISETP.GT.AND P4, PT, R50, 0x59, P1 ;  /* 0x000000593200780c */ /* 0x000fe20000f84270 */
[----:B------:R-:W-:Y:S01]  /*7bb0*/  MUFU.EX2 R172, R172 ;  /* 0x000000ac00ac7308 */ /* 0x000fe20000000800 */
[----:B------:R-:W-:-:S02]  /*7bc0*/  ISETP.LT.OR P5, PT, R48, 0x59, P5 ;  /* 0x000000593000780c */ /* 0x000fc40002fa1670 */
[----:B------:R-:W-:Y:S01]  /*7bd0*/  FSEL R161, R35, -INF , !P3 ;  /* 0xff80000023a17808 */ /* 0x000fe20005800000 */
[----:B------:R-:W-:Y:S01]  /*7be0*/  FFMA.FTZ R35, R85, R4, -R12 ;  /* 0x0000000455237223 */ /* 0x000fe2000001080c */
[----:B------:R-:W-:Y:S02]  /*7bf0*/  FMNMX.FTZ R8, R37, R8, !PT ;  /* 0x0000000825087209 */ /* 0x000fe40007810000 */
[----:B------:R-:W-:Y:S01]  /*7c00*/  ISETP.GT.AND P2, PT, R50, 0x60, P1 ;  /* 0x000000603200780c */ /* 0x000fe20000f44270 */
[----:B------:R-:W-:Y:S01]  /*7c10*/  MUFU.EX2 R27, R27 ;  /* 0x0000001b001b7308 */ /* 0x000fe20000000800 */
[----:B------:R-:W-:Y:S02]  /*7c20*/  FSEL R159, R40, -INF , !P5 ;  /* 0xff800000289f7808 */ /* 0x000fe40006800000 */
[----:B------:R-:W-:Y:S02]  /*7c30*/  ISETP.LT.OR P4, PT, R48, 0x5a, P4 ;  /* 0x0000005a3000780c */ /* 0x000fe40002781670 */
[----:B------:R-:W-:-:S02]  /*7c40*/  FMNMX.FTZ R8, R161, R8, !PT ;  /* 0x00000008a1087209 */ /* 0x000fc40007810000 */
[----:B------:R-:W-:Y:S01]  /*7c50*/  ISETP.GT.AND P3, PT, R50, 0x61, P1 ;  /* 0x000000613200780c */ /* 0x000fe20000f64270 */
[----:B------:R-:W-:Y:S01]  /*7c60*/  MUFU.EX2 R174, R174 ;  /* 0x000000ae00ae7308 */ /* 0x000fe20000000800 */
[----:B------:R-:W-:Y:S02]  /*7c70*/  ISETP.LT.OR P2, PT, R48, 0x61, P2 ;  /* 0x000000613000780c */ /* 0x000fe40001741670 */
[----:B------:R-:W-:Y:S02]  /*7c80*/  FSEL R85, R38, -INF , !P4 ;  /* 0xff80000026557808 */ /* 0x000fe40006000000 */
        /* <DEDUP_REMOVED lines=9> */
[----:B------:R-:W-:Y:S01]  /*7d20*/  FSEL R83, R39, -INF , !P3 ;  /* 0xff80000027537808 */ /* 0x000fe20005800000 */
[----:B------:R-:W-:Y:S01]  /*7d30*/  FFMA.FTZ R39, R81, R4, -R12 ;  /* 0x0000000451277223 */ /* 0x000fe2000001080c */
[----:B------:R-:W-:-:S02]  /*7d40*/  FMNMX.FTZ R8, R41, R8, !PT ;  /* 0x0000000829087209 */ /* 0x000fc40007810000 */
[----:B------:R-:W-:Y:S01]  /*7d50*/  ISETP.GT.AND P2, PT, R50, 0x70, P1 ;  /* 0x000000703200780c */ /* 0x000fe20000f44270 */
[----:B------:R-:W-:Y:S01]  /*7d60*/  MUFU.EX2 R35, R35 ;  /* 0x0000002300237308 */ /* 0x000fe20000000800 */
[----:B------:R-:W-:Y:S01]  /*7d70*/  FSEL R81, R43, -INF , !P5 ;  /* 0xff8000002b517808 */ /* 0x000fe20006800000 */
[----:B------:R-:W-:Y:S01]  /*7d80*/  FFMA.FTZ R43, R77, R4, -R12 ;  /* 0x000000044d2b7223 */ /* 0x000fe2000001080c */
[----:B------:R-:W-:Y:S02]  /*7d90*/  ISETP.LT.OR P4, PT, R48, 0x6a, P4 ;  /* 0x0000006a3000780c */ /* 0x000fe40002781670 */
[----:B------:R-:W-:Y:S02]  /*7da0*/  FMNMX.FTZ R8, R83, R8, !PT ;  /* 0x0000000853087209 */ /* 0x000fe40007810000 */
[----:B------:R-:W-:Y:S01]  /*7db0*/  ISETP.GT.AND P3, PT, R50, 0x71, P1 ;  /* 0x000000713200780c */ /* 0x000fe20000f64270 */
[----:B------:R-:W-:Y:S01]  /*7dc0*/  MUFU.EX2 R170, R170 ;  /* 0x000000aa00aa7308 */ /* 0x000fe20000000800 */
[----:B------:R-:W-:-:S02]  /*7dd0*/  ISETP.LT.OR P2, PT, R48, 0x71, P2 ;  /* 0x000000713000780c */ /* 0x000fc40001741670 */
[----:B------:R-:W-:Y:S02]  /*7de0*/  FSEL R79, R42, -INF , !P4 ;  /* 0xff8000002a4f7808 */ /* 0x000fe40006000000 */
        /* <DEDUP_REMOVED lines=8> */
[C---:B------:R-:W-:Y:S02]  /*7e70*/  ISETP.LT.OR P5, PT, R48.reuse, 0x79, P5 ;  /* 0x000000793000780c */ /* 0x040fe40002fa1670 */
[----:B------:R-:W-:Y:S01]  /*7e80*/  FSEL R77, R45, -INF , !P3 ;  /* 0xff8000002d4d7808 */ /* 0x000fe20005800000 */
[--C-:B------:R-:W-:Y:S01]  /*7e90*/  FFMA.FTZ R45, R73, R4, -R12.reuse ;  /* 0x00000004492d7223 */ /* 0x100fe2000001080c */
[----:B------:R-:W-:Y:S02]  /*7ea0*/  FMNMX.FTZ R8, R197, R8, !PT ;  /* 0x00000008c5087209 */ /* 0x000fe40007810000 */
[----:B------:R-:W-:Y:S01]  /*7eb0*/  ISETP.LT.OR P1, PT, R48, 0x7a, P1 ;  /* 0x0000007a3000780c */ /* 0x000fe20000f21670 */
[----:B------:R-:W-:Y:S01]  /*7ec0*/  MUFU.EX2 R43, R43 ;  /* 0x0000002b002b7308 */ /* 0x000fe20000000800 */
[----:B------:R-:W-:Y:S01]  /*7ed0*/  FSEL R199, R47, -INF , !P5 ;  /* 0xff8000002fc77808 */ /* 0x000fe20006800000 */
[----:B------:R-:W-:Y:S01]  /*7ee0*/  FFMA.FTZ R47, R67, R4, -R12 ;  /* 0x00000004432f7223 */ /* 0x000fe2000001080c */
[----:B------:R-:W-:-:S02]  /*7ef0*/  FMNMX.FTZ R8, R77, R8, !PT ;  /* 0x000000084d087209 */ /* 0x000fc40007810000 */
[----:B------:R-:W-:Y:S02]  /*7f00*/  FSEL R75, R46, -INF , !P1 ;  /* 0xff8000002e4b7808 */ /* 0x000fe40004800000 */
        /* <DEDUP_REMOVED lines=58> */
[-C--:B------:R-:W-:Y:S01]  /*82b0*/  FFMA.FTZ R79, R79, R4.reuse, -R10 ;  /* 0x000000044f4f7223 */ /* 0x080fe2000001080a */
[----:B------:R-:W-:Y:S01]  /*82c0*/  FADD.FTZ R59, R13, R0 ;  /* 0x000000000d3b7221 */ /* 0x000fe20000010000 */
[-CC-:B------:R-:W-:Y:S01]  /*82d0*/  FFMA.FTZ R197, R197, R4.reuse, -R10.reuse ;  /* 0x00000004c5c57223 */ /* 0x180fe2000001080a */
[----:B------:R-:W0:Y:S01]  /*82e0*/  MUFU.EX2 R51, R51 ;  /* 0x0000003300337308 */ /* 0x000e220000000800 */
[----:B-1----:R-:W-:Y:S01]  /*82f0*/  FADD.FTZ R63, R12, R63 ;  /* 0x0000003f0c3f7221 */ /* 0x002fe20000010000 */
[----:B------:R-:W-:Y:S01]  /*8300*/  FADD.FTZ R0, R176, R59 ;  /* 0x0000003bb0007221 */ /* 0x000fe20000010000 */
[-CC-:B------:R-:W-:Y:S01]  /*8310*/  FFMA.FTZ R77, R77, R4.reuse, -R10.reuse ;  /* 0x000000044d4d7223 */ /* 0x180fe2000001080a */
[-CC-:B------:R-:W-:Y:S01]  /*8320*/  FFMA.FTZ R199, R199, R4.reuse, -R10.reuse ;  /* 0x00000004c7c77223 */ /* 0x180fe2000001080a */
[----:B------:R-:W-:Y:S01]  /*8330*/  FFMA.FTZ R10, R75, R4, -R10 ;  /* 0x000000044b0a7223 */ /* 0x000fe2000001080a */
[----:B------:R-:W-:-:S02]  /*8340*/  FADD.FTZ R59, R15, R0 ;  /* 0x000000000f3b7221 */ /* 0x000fc40000010000 */
        /* <DEDUP_REMOVED lines=38> */
[----:B0-----:R-:W-:Y:S01]  /*85b0*/  FADD.FTZ R0, R32, R59 ;  /* 0x0000003b20007221 */ /* 0x001fe20000010000 */
[----:B------:R-:W-:-:S06]  /*85c0*/  FADD.FTZ R59, R43, R2 ;  /* 0x000000022b3b7221 */ /* 0x000fcc0000010000 */
[----:B------:R-:W0:Y:S08]  /*85d0*/  MUFU.EX2 R36, R36 ;  /* 0x0000002400247308 */ /* 0x000e300000000800 */
[----:B------:R-:W3:Y:S08]  /*85e0*/  MUFU.EX2 R167, R167 ;  /* 0x000000a700a77308 */ /* 0x000ef00000000800 */
[----:B------:R-:W4:Y:S08]  /*85f0*/  MUFU.EX2 R37, R37 ;  /* 0x0000002500257308 */ /* 0x000f300000000800 */
[----:B------:R1:W-:Y:S08]  /*8600*/  MUFU.EX2 R42, R41 ;  /* 0x00000029002a7308 */ /* 0x0003f00000000800 */
[----:B------:R-:W5:Y:S01]  /*8610*/  MUFU.EX2 R38, R38 ;  /* 0x0000002600267308 */ /* 0x000f620000000800 */
[----:B-1----:R-:W-:Y:S01]  /*8620*/  FADD.FTZ R41, R165, R0 ;  /* 0x00000000a5297221 */ /* 0x002fe20000010000 */
[----:B------:R-:W-:-:S03]  /*8630*/  FADD.FTZ R0, R166, R59 ;  /* 0x0000003ba6007221 */ /* 0x000fc60000010000 */
[----:B--2---:R-:W-:-:S03]  /*8640*/  FADD.FTZ R41, R34, R41 ;  /* 0x0000002922297221 */ /* 0x004fc60000010000 */
[----:B------:R-:W1:Y:S01]  /*8650*/  MUFU.EX2 R163, R163 ;  /* 0x000000a300a37308 */ /* 0x000e620000000800 */
[----:B0-----:R-:W-:Y:S01]  /*8660*/  FADD.FTZ R2, R36, R41 ;  /* 0x0000002924027221 */ /* 0x001fe20000010000 */
[----:B------:R-:W-:-:S03]  /*8670*/  FADD.FTZ R41, R45, R0 ;  /* 0x000000002d297221 */ /* 0x000fc60000010000 */
[----:B---3--:R-:W-:Y:S01]  /*8680*/  FADD.FTZ R2, R167, R2 ;  /* 0x00000002a7027221 */ /* 0x008fe20000010000 */
[----:B------:R-:W-:Y:S02]  /*8690*/  FADD.FTZ R0, R160, R41 ;  /* 0x00000029a0007221 */ /* 0x000fe40000010000 */
[----:B------:R-:W0:Y:S01]  /*86a0*/  MUFU.EX2 R40, R40 ;  /* 0x0000002800287308 */ /* 0x000e220000000800 */
[----:B----4-:R-:W-:Y:S01]  /*86b0*/  FADD.FTZ R41, R37, R2 ;  /* 0x0000000225297221 */ /* 0x010fe20000010000 */
[----:B------:R-:W-:-:S03]  /*86c0*/  FADD.FTZ R59, R47, R0 ;  /* 0x000000002f3b7221 */ /* 0x000fc60000010000 */
[----:B-----5:R-:W-:Y:S01]  /*86d0*/  FADD.FTZ R0, R38, R41 ;  /* 0x0000002926007221 */ /* 0x020fe20000010000 */
[----:B------:R-:W-:Y:S02]  /*86e0*/  FADD.FTZ R2, R162, R59 ;  /* 0x0000003ba2027221 */ /* 0x000fe40000010000 */
[----:B------:R-:W2:Y:S01]  /*86f0*/  MUFU.EX2 R83, R83 ;  /* 0x0000005300537308 */ /* 0x000ea20000000800 */
[----:B-1----:R-:W-:Y:S01]  /*8700*/  FADD.FTZ R41, R163, R0 ;  /* 0x00000000a3297221 */ /* 0x002fe20000010000 */
[----:B------:R-:W-:-:S04]  /*8710*/  FADD.FTZ R59, R65, R2 ;  /* 0x00000002413b7221 */ /* 0x000fc80000010000 */
[----:B------:R-:W-:Y:S02]  /*8720*/  FADD.FTZ R0, R156, R59 ;  /* 0x0000003b9c007221 */ /* 0x000fe40000010000 */
[----:B------:R-:W1:Y:S01]  /*8730*/  MUFU.EX2 R44, R81 ;  /* 0x00000051002c7308 */ /* 0x000e620000000800 */
[----:B0-----:R-:W-:Y:S01]  /*8740*/  FADD.FTZ R41, R40, R41 ;  /* 0x0000002928297221 */ /* 0x001fe20000010000 */
[----:B------:R-:W-:-:S03]  /*8750*/  FADD.FTZ R59, R61, R0 ;  /* 0x000000003d3b7221 */ /* 0x000fc60000010000 */
[----:B------:R-:W-:Y:S01]  /*8760*/  FADD.FTZ R41, R42, R41 ;  /* 0x000000292a297221 */ /* 0x000fe20000010000 */
[----:B------:R-:W-:Y:S02]  /*8770*/  FADD.FTZ R0, R158, R59 ;  /* 0x0000003b9e007221 */ /* 0x000fe40000010000 */
        /* <DEDUP_REMOVED lines=20> */
[----:B-1----:R-:W-:-:S03]  /*88c0*/  FADD.FTZ R2, R5, R2 ;  /* 0x0000000205027221 */ /* 0x002fc60000010000 */
[----:B0-----:R-:W-:Y:S01]  /*88d0*/  FADD.FTZ R0, R10, R41 ;  /* 0x000000290a007221 */ /* 0x001fe20000010000 */
[----:B------:R-:W-:Y:S06]  /*88e0*/  @!P0 BRA `(.L_x_7895) ;  /* 0x0000000000048947 */ /* 0x000fec0003800000 */
[----:B------:R-:W-:Y:S01]  /*88f0*/  BPT.TRAP 0x1 ;  /* 0x000000040000795c */ /* 0x000fe20000300000 */
.L_x_7895:
        /* <DEDUP_REMOVED lines=107> */
.L_x_7877:
[----:B------:R-:W-:Y:S02]  /*8fb0*/  UISETP.NE.AND UP1, UPT, UR51, URZ, UPT ;  /* 0x0000003f3300728c */ /* 0x000fe4000bf25270 */
[----:B------:R-:W-:Y:S02]  /*8fc0*/  UISETP.NE.AND UP0, UPT, UR50, URZ, UPT ;  /* 0x0000003f3200728c */ /* 0x000fe4000bf05270 */
[----:B------:R-:W-:Y:S02]  /*8fd0*/  UIADD3 UR10, UR37, 0x7f, URZ ;  /* 0x0000007f250a7890 */ /* 0x000fe4000fffe03f */
[----:B------:R-:W-:Y:S02]  /*8fe0*/  UIADD3 UR11, UR38, 0x1, -UR45 ;  /* 0x00000001260b7890 */ /* 0x000fe4000fffe82d */
[----:B------:R-:W-:-:S03]  /*8ff0*/  PLOP3.LUT P1, PT, PT, PT, UP0, 0x40, 0x0 ;  /* 0x000000000000781c */ /* 0x000fc60003f2e808 */
[----:B------:R-:W-:Y:S01]  /*9000*/  @UP1 ULDC UR6, c[0x0][0x44c] ;  /* 0x0001130000061ab9 */ /* 0x000fe20000000800 */
[----:B------:R-:W-:Y:S01]  /*9010*/  @UP1 ULDC UR14, c[0x0][0x450] ;  /* 0x00011400000e1ab9 */ /* 0x000fe20000000800 */
[----:B------:R-:W-:-:S04]  /*9020*/  UIMAD.WIDE.U32 UR6, UR10, UR6, URZ ;  /* 0x000000060a0672a5 */ /* 0x000fc8000f8e003f */
[----:B------:R-:W-:-:S04]  /*9030*/  @UP1 USHF.R.U32.HI UR10, URZ, UR14, UR7 ;  /* 0x0000000e3f0a1299 */ /* 0x000fc80008011607 */
[----:B------:R-:W-:-:S04]  /*9040*/  UIADD3 UR10, UR11, UR10, URZ ;  /* 0x0000000a0b0a7290 */ /* 0x000fc8000fffe03f */
[----:B------:R-:W-:Y:S01]  /*9050*/  UIADD3 UR56, UR10, -UR56, URZ ;  /* 0x800000380a387290 */ /* 0x000fe2000fffe03f */
[----:B------:R-:W-:Y:S11]  /*9060*/  @P1 BRA `(.L_x_7897) ;  /* 0x0000000000501947 */ /* 0x000ff60003800000 */
[----:B------:R-:W-:Y:S02]  /*9070*/  UMOV UR14, UR10 ;  /* 0x0000000a000e7c82 */ /* 0x000fe40008000000 */
        /* <DEDUP_REMOVED lines=11> */
.L_x_7898:
[----:B------:R-:W-:Y:S02]  /*9130*/  ULDC UR15, c[0x0][0x9e4] ;  /* 0x00027900000f7ab9 */ /* 0x000fe40000000800 */
[----:B------:R-:W-:-:S11]  /*9140*/  UISETP.NE.AND UP0, UPT, UR15, 0x1, UPT ;  /* 0x000000010f00788c */ /* 0x000fd6000bf05270 */
[----:B------:R-:W-:Y:S02]  /*9150*/  @UP0 ULDC.64 UR6, c[0x0][0x9e8] ;  /* 0x00027a0000060ab9 */ /* 0x000fe40000000a00 */
[----:B------:R-:W-:-:S04]  /*9160*/  UIMAD.WIDE.U32 UR10, UR14, UR6, URZ ;  /* 0x000000060e0a72a5 */ /* 0x000fc8000f8e003f */
[----:B------:R-:W-:-:S12]  /*9170*/  @UP0 USHF.R.U32.HI UR14, URZ, UR7, UR11 ;  /* 0x000000073f0e0299 */ /* 0x000fd8000801160b */
.L_x_7899:
[----:B------:R-:W-:-:S04]  /*9180*/  UIMAD UR14, UR14, UR15, URZ ;  /* 0x0000000f0e0e72a4 */ /* 0x000fc8000f8e023f */
[----:B------:R-:W-:-:S04]  /*9190*/  UISETP.LT.AND UP0, UPT, UR56, UR14, UPT ;  /* 0x0000000e3800728c */ /* 0x000fc8000bf01270 */
[----:B------:R-:W-:-:S12]  /*91a0*/  USEL UR56, UR56, UR14, !UP0 ;  /* 0x0000000e38387287 */ /* 0x000fd8000c000000 */
.L_x_7897:
[----:B------:R-:W-:-:S04]  /*91b0*/  UIADD3 UR56, UR56, 0x7f, URZ ;  /* 0x0000007f38387890 */ /* 0x000fc8000fffe03f */
        /* <DEDUP_REMOVED lines=11> */
[----:B------:R-:W-:Y:S01]  /*9270*/  IMAD.MOV.U32 R5, RZ, RZ, R7 ;  /* 0x000000ffff057224 */ /* 0x000fe200078e0007 */
[----:B------:R-:W-:-:S06]  /*9280*/  ULDC UR53, c[0x0][0x9d8] ;  /* 0x0002760000357ab9 */ /* 0x000fcc0000000800 */
.L_x_7911:
[----:B------:R-:W-:Y:S01]  /*9290*/  ISETP.NE.AND P2, PT, RZ, UR44, PT ;  /* 0x0000002cff007c0c */ /* 0x000fe2000bf45270 */
[----:B------:R-:W-:-:S04]  /*92a0*/  UISETP.NE.AND UP0, UPT, UR57, 0x1, UPT ;  /* 0x000000013900788c */ /* 0x000fc8000bf05270 */
[----:B------:R-:W-:-:S04]  /*92b0*/  USEL UR47, URZ, 0x1, UP0 ;  /* 0x000000013f2f7887 */ /* 0x000fc80008000000 */
[----:B------:R-:W-:-:S04]  /*92c0*/  ULOP3.LUT UR47, UR58, UR47, URZ, 0x3c, !UPT ;  /* 0x0000002f3a2f7292 */ /* 0x000fc8000f8e3c3f */
[----:B------:R-:W-:Y:S08]  /*92d0*/  @P2 BRA `(.L_x_7901) ;  /* 0x0000000000382947 */ /* 0x000ff00003800000 */
[----:B------:R-:W-:Y:S05]  /*92e0*/  @!P0 BRA `(.L_x_7902) ;  /* 0x0000000000048947 */ /* 0x000fea0003800000 */
[----:B------:R-:W-:Y:S01]  /*92f0*/  BPT.TRAP 0x1 ;  /* 0x000000040000795c */ /* 0x000fe20000300000 */
.L_x_7902:
        /* <DEDUP_REMOVED lines=9> */
.L_x_7903:
[----:B-1----:R-:W-:Y:S05]  /*9390*/  @P1 BRA `(.L_x_7901) ;  /* 0x0000000000081947 */ /* 0x002fea0003800000 */
[----:B------:R-:W1:Y:S02]  /*93a0*/  SYNCS.PHASECHK.TRANS64.TRYWAIT P1, [UR6+0x28830], R3 ;  /* 0x02883003ff0075a7 */ /* 0x000e640008020146 */
[----:B-1----:R-:W-:Y:S05]  /*93b0*/  @!P1 BRA `(.L_x_7904) ;  /* 0x000000e800589947 */ /* 0x002fea0003800000 */
.L_x_7901:
        /* <DEDUP_REMOVED lines=48> */
.L_x_7906:
[----:B------:R-:W-:Y:S01]  /*96c0*/  ULEA UR6, UR57, UR41, 0x3 ;  /* 0x0000002939067291 */ /* 0x000fe2000f8e183f */
[----:B------:R-:W-:-:S05]  /*96d0*/  IMAD.U32 R3, RZ, RZ, UR58 ;  /* 0x0000003aff037e24 */ /* 0x000fca000f8e00ff */
[----:B------:R-:W-:-:S04]  /*96e0*/  SHF.L.U32 R3, R3, 0x1f, RZ ;  /* 0x0000001f03037819 */ /* 0x000fc800000006ff */
[----:B------:R0:W1:Y:S01]  /*96f0*/  SYNCS.PHASECHK.TRANS64.TRYWAIT P1, [UR6+0x28850], R3 ;  /* 0x02885003ff0075a7 */ /* 0x0000620008020146 */
[----:B------:R-:W-:Y:S05]  /*9700*/  @!P0 BRA `(.L_x_7907) ;  /* 0x0000000000048947 */ /* 0x000fea0003800000 */
[----:B------:R-:W-:Y:S01]  /*9710*/  BPT.TRAP 0x1 ;  /* 0x000000040000795c */ /* 0x000fe20000300000 */
.L_x_7907:
[----:B-1----:R-:W-:Y:S05]  /*9720*/  @P1 BRA `(.L_x_7905) ;  /* 0x0000000000081947 */ /* 0x002fea0003800000 */
[----:B------:R-:W1:Y:S02]  /*9730*/  SYNCS.PHASECHK.TRANS64.TRYWAIT P1, [UR6+0x28850], R3 ;  /* 0x02885003ff0075a7 */ /* 0x000e640008020146 */
[----:B-1----:R-:W-:Y:S05]  /*9740*/  @!P1 BRA `(.L_x_7908) ;  /* 0x000000e4008c9947 */ /* 0x002fea0003800000 */
.L_x_7905:
        /* <DEDUP_REMOVED lines=49> */
.L_x_7909:
        /* <DEDUP_REMOVED lines=82> */
[----:B------:R-:W-:-:S04]  /*9f80*/  ULEA UR6, UR46, UR41, 0x3 ;  /* 0x000000292e067291 */ /* 0x000fc8000f8e183f */
[----:B------:R-:W2:Y:S01]  /*9f90*/  MUFU.TANH R165, R165 ;  /* 0x000000a500a57308 */ /* 0x000ea20000002400 */
[----:B---3--:R-:W-:Y:S01]  /*9fa0*/  FMNMX.FTZ R4, R163, R4, !PT ;  /* 0x00000004a3047209 */ /* 0x008fe20007810000 */
[----:B------:R-:W-:-:S04]  /*9fb0*/  UIADD3 UR6, UR6, 0x28840, URZ ;  /* 0x0002884006067890 */ /* 0x000fc8000fffe03f */
[----:B------:R-:W-:Y:S02]  /*9fc0*/  UPRMT UR6, UR40, 0x654, UR6 ;  /* 0x0000065428067896 */ /* 0x000fe40008000006 */
[----:B------:R-:W3:Y:S01]  /*9fd0*/  MUFU.TANH R21, R21 ;  /* 0x0000001500157308 */ /* 0x000ee20000002400 */
[----:B-1----:R-:W-:-:S06]  /*9fe0*/  FMNMX.FTZ R10, R15, R10, !PT ;  /* 0x0000000a0f0a7209 */ /* 0x002fcc0007810000 */
[----:B------:R-:W-:Y:S01]  /*9ff0*/  SYNCS.ARRIVE.TRANS64.RED.A1T0 RZ, [UR6], RZ ;  /* 0x000000ffffff79a7 */ /* 0x000fe20008100406 */
        /* <DEDUP_REMOVED lines=101> */
[----:B-1----:R-:W-:Y:S02]  /*a650*/  FMNMX.FTZ R12, R219, R4, !PT ;  /* 0x00000004db0c7209 */ /* 0x002fe40007810000 */
[----:B------:R-:W1:Y:S03]  /*a660*/  LDC R4, c[0x0][0x988] ;  /* 0x00026200ff047b82 */ /* 0x000e660000000800 */
[----:B0-----:R-:W0:Y:S02]  /*a670*/  SHFL.BFLY PT, R3, R12, 0x2, 0x1f ;  /* 0x0c401f000c037f89 */ /* 0x001e2400000e0000 */
[----:B------:R-:W4:Y:S01]  /*a680*/  MUFU.TANH R85, R85 ;  /* 0x0000005500557308 */ /* 0x000f220000002400 */
[----:B--2---:R-:W-:-:S04]  /*a690*/  FMNMX.FTZ R10, R81, R10, !PT ;  /* 0x0000000a510a7209 */ /* 0x004fc80007810000 */
[----:B---3--:R-:W-:-:S04]  /*a6a0*/  FMNMX.FTZ R10, R83, R10, !PT ;  /* 0x0000000a530a7209 */ /* 0x008fc80007810000 */
[----:B----4-:R-:W-:-:S05]  /*a6b0*/  FMNMX.FTZ R10, R85, R10, !PT ;  /* 0x0000000a550a7209 */ /* 0x010fca0007810000 */
[----:B------:R-:W2:Y:S01]  /*a6c0*/  SHFL.BFLY PT, R9, R10, 0x2, 0x1f ;  /* 0x0c401f000a097f89 */ /* 0x000ea200000e0000 */
[----:B0-----:R-:W-:-:S05]  /*a6d0*/  FMNMX.FTZ R14, R12, R3, !PT ;  /* 0x000000030c0e7209 */ /* 0x001fca0007810000 */
[----:B------:R-:W0:Y:S01]  /*a6e0*/  SHFL.BFLY PT, R3, R14, 0x1, 0x1f ;  /* 0x0c201f000e037f89 */ /* 0x000e2200000e0000 */
[----:B--2---:R-:W-:-:S05]  /*a6f0*/  FMNMX.FTZ R20, R10, R9, !PT ;  /* 0x000000090a147209 */ /* 0x004fca0007810000 */
[----:B------:R-:W2:Y:S01]  /*a700*/  SHFL.BFLY PT, R9, R20, 0x1, 0x1f ;  /* 0x0c201f0014097f89 */ /* 0x000ea200000e0000 */
[----:B0-----:R-:W-:-:S05]  /*a710*/  FMNMX.FTZ R3, R14, R3, !PT ;  /* 0x000000030e037209 */ /* 0x001fca0007810000 */
        /* <DEDUP_REMOVED lines=16> */
[----:B--2---:R-:W-:Y:S01]  /*a820*/  FMNMX.FTZ R9, R20, R9, !PT ;  /* 0x0000000914097209 */ /* 0x004fe20007810000 */
        /* <DEDUP_REMOVED lines=56> */
[----:B------:R-:W-:-:S04]  /*abb0*/  FFMA.FTZ R83, R83, R4, -R6 ;  /* 0x0000000453537223 */ /* 0x000fc80000010806 */
        /* <DEDUP_REMOVED lines=129> */
.L_x_7910:
[----:B------:R-:W-:Y:S01]  /*b3d0*/  ULEA UR6, UR57, UR41, 0x3 ;  /* 0x0000002939067291 */ /* 0x000fe2000f8e183f */
[----:B------:R-:W-:Y:S01]  /*b3e0*/  ISETP.GT.AND P1, PT, R5, UR56, PT ;  /* 0x0000003805007c0c */ /* 0x000fe2000bf24270 */
        /* <DEDUP_REMOVED lines=105> */
[----:B------:R-:W-:-:S07]  /*ba80*/  IMAD.MOV.U32 R7, RZ, RZ, R5 ;  /* 0x000000ffff077224 */ /* 0x000fce00078e0005 */
.L_x_7900:
        /* <DEDUP_REMOVED lines=10> */
.L_x_7931:
        /* <DEDUP_REMOVED lines=9> */
.L_x_7914:
[----:B------:R-:W-:Y:S01]  /*bbc0*/  ULEA UR6, UR46, UR41, 0x3 ;  /* 0x000000292e067291 */ /* 0x000fe2000f8e183f */
[----:B------:R-:W-:-:S05]  /*bbd0*/  IMAD.U32 R3, RZ, RZ, UR47 ;  /* 0x0000002fff037e24 */ /* 0x000fca000f8e00ff */
[----:B------:R-:W-:-:S04]  /*bbe0*/  SHF.L.U32 R3, R3, 0x1f, RZ ;  /* 0x0000001f03037819 */ /* 0x000fc800000006ff */
[----:B------:R0:W1:Y:S01]  /*bbf0*/  SYNCS.PHASECHK.TRANS64.TRYWAIT P1, [UR6+0x28830], R3 ;  /* 0x02883003ff0075a7 */ /* 0x0000620008020146 */
[----:B------:R-:W-:Y:S05]  /*bc00*/  @!P0 BRA `(.L_x_7915) ;  /* 0x0000000000048947 */ /* 0x000fea0003800000 */
[----:B------:R-:W-:Y:S01]  /*bc10*/  BPT.TRAP 0x1 ;  /* 0x000000040000795c */ /* 0x000fe20000300000 */
.L_x_7915:
[----:B-1----:R-:W-:Y:S05]  /*bc20*/  @P1 BRA `(.L_x_7913) ;  /* 0x0000000000081947 */ /* 0x002fea0003800000 */
[----:B------:R-:W1:Y:S02]  /*bc30*/  SYNCS.PHASECHK.TRANS64.TRYWAIT P1, [UR6+0x28830], R3 ;  /* 0x02883003ff0075a7 */ /* 0x000e640008020146 */
[----:B-1----:R-:W-:Y:S05]  /*bc40*/  @!P1 BRA `(.L_x_7916) ;  /* 0x000000c000649947 */ /* 0x002fea0003800000 */
.L_x_7913:
        /* <DEDUP_REMOVED lines=45> */
.L_x_7918:
[----:B------:R-:W-:Y:S01]  /*bf20*/  ULEA UR6, UR59, UR41, 0x3 ;  /* 0x000000293b067291 */ /* 0x000fe2000f8e183f */
[----:B------:R-:W-:-:S05]  /*bf30*/  IMAD.U32 R3, RZ, RZ, UR60 ;  /* 0x0000003cff037e24 */ /* 0x000fca000f8e00ff */
[----:B------:R-:W-:-:S04]  /*bf40*/  SHF.L.U32 R3, R3, 0x1f, RZ ;  /* 0x0000001f03037819 */ /* 0x000fc800000006ff */
[----:B------:R0:W1:Y:S01]  /*bf50*/  SYNCS.PHASECHK.TRANS64.TRYWAIT P1, [UR6+0x28850], R3 ;  /* 0x02885003ff0075a7 */ /* 0x0000620008020146 */
[----:B------:R-:W-:Y:S05]  /*bf60*/  @!P0 BRA `(.L_x_7919) ;  /* 0x0000000000048947 */ /* 0x000fea0003800000 */
[----:B------:R-:W-:Y:S01]  /*bf70*/  BPT.TRAP 0x1 ;  /* 0x000000040000795c */ /* 0x000fe20000300000 */
.L_x_7919:
[----:B-1----:R-:W-:Y:S05]  /*bf80*/  @P1 BRA `(.L_x_7917) ;  /* 0x0000000000081947 */ /* 0x002fea0003800000 */
[----:B------:R-:W1:Y:S02]  /*bf90*/  SYNCS.PHASECHK.TRANS64.TRYWAIT P1, [UR6+0x28850], R3 ;  /* 0x02885003ff0075a7 */ /* 0x000e640008020146 */
[----:B-1----:R-:W-:Y:S05]  /*bfa0*/  @!P1 BRA `(.L_x_7920) ;  /* 0x000000bc00a49947 */ /* 0x002fea0003800000 */
.L_x_7917:
        /* <DEDUP_REMOVED lines=49> */
.L_x_7921:
        /* <DEDUP_REMOVED lines=167> */
.L_x_7924:
[----:B------:R-:W-:-:S05]  /*cd30*/  IMAD.U32 R65, RZ, RZ, UR53 ;  /* 0x00000035ff417e24 */ /* 0x000fca000f8e00ff */
[----:B------:R-:W-:-:S13]  /*cd40*/  ISETP.NE.AND P1, PT, R65, 0x1, PT ;  /* 0x000000014100780c */ /* 0x000fda0003f25270 */
[----:B------:R-:W1:Y:S02]  /*cd50*/  @P1 LDC.64 R54, c[0x0][0x9e8] ;  /* 0x00027a00ff361b82 */ /* 0x000e640000000a00 */
[----:B-1----:R-:W-:-:S05]  /*cd60*/  @P1 IMAD.HI.U32 R54, R63, R54, RZ ;  /* 0x000000363f361227 */ /* 0x002fca00078e00ff */
[----:B------:R-:W-:-:S07]  /*cd70*/  @P1 SHF.R.U32.HI R63, RZ, R55, R54 ;  /* 0x00000037ff3f1219 */ /* 0x000fce0000011636 */
.L_x_7925:
[----:B------:R-:W-:Y:S05]  /*cd80*/  BSYNC B0 ;  /* 0x0000000000007941 */ /* 0x000fea0003800000 */
.L_x_7923:
[----:B------:R-:W-:-:S04]  /*cd90*/  IMAD R63, R63, R65, -R82 ;  /* 0x000000413f3f7224 */ /* 0x000fc800078e0a52 */
[----:B------:R-:W-:-:S05]  /*cda0*/  IMAD R63, R16, -0x2, R63 ;  /* 0xfffffffe103f7824 */ /* 0x000fca00078e023f */
[----:B------:R-:W-:Y:S02]  /*cdb0*/  VIADDMNMX R64, R63, R65, R64, PT ;  /* 0x000000413f407246 */ /* 0x000fe40003800140 */
[----:B------:R-:W-:-:S07]  /*cdc0*/  VIMNMX R66, R66, R63, !PT ;  /* 0x0000003f42427248 */ /* 0x000fce0007fe0100 */
.L_x_7922:
        /* <DEDUP_REMOVED lines=116> */
.L_x_7928:
[----:B------:R-:W-:-:S05]  /*d510*/  IMAD.U32 R4, RZ, RZ, UR53 ;  /* 0x00000035ff047e24 */ /* 0x000fca000f8e00ff */
[----:B------:R-:W-:-:S13]  /*d520*/  ISETP.NE.AND P2, PT, R4, 0x1, PT ;  /* 0x000000010400780c */ /* 0x000fda0003f45270 */
[----:B------:R-:W0:Y:S02]  /*d530*/  @P2 LDC.64 R12, c[0x0][0x9e8] ;  /* 0x00027a00ff0c2b82 */ /* 0x000e240000000a00 */
[----:B0-----:R-:W-:-:S05]  /*d540*/  @P2 IMAD.HI.U32 R12, R3, R12, RZ ;  /* 0x0000000c030c2227 */ /* 0x001fca00078e00ff */
[----:B------:R-:W-:-:S07]  /*d550*/  @P2 SHF.R.U32.HI R3, RZ, R13, R12 ;  /* 0x0000000dff032219 */ /* 0x000fce000001160c */
.L_x_7929:
[----:B------:R-:W-:Y:S05]  /*d560*/  BSYNC B0 ;  /* 0x0000000000007941 */ /* 0x000fea0003800000 */
.L_x_7927:
[----:B------:R-:W-:-:S04]  /*d570*/  IMAD R3, R3, R4, -R82 ;  /* 0x0000000403037224 */ /* 0x000fc800078e0a52 */
[----:B------:R-:W-:-:S05]  /*d580*/  IMAD R3, R16, -0x2, R3 ;  /* 0xfffffffe10037824 */ /* 0x000fca00078e0203 */
[----:B------:R-:W-:Y:S02]  /*d590*/  VIADDMNMX R48, R3, R4, R48, PT ;  /* 0x0000000403307246 */ /* 0x000fe40003800130 */
[----:B------:R-:W-:-:S07]  /*d5a0*/  VIMNMX R50, R50, R3, !PT ;  /* 0x0000000332327248 */ /* 0x000fce0007fe0100 */
.L_x_7926:
        /* <DEDUP_REMOVED lines=102> */
[----:B------:R-:W-:Y:S01]  /*dc10*/  FADD.FTZ R51, -R10, R5 ;  /* 0x000000050a337221 */ /* 0x000fe20000010100 */
        /* <DEDUP_REMOVED lines=21> */
[----:B------:R-:W-:Y:S01]  /*dd70*/  FFMA.FTZ R53, R53, R4, -R12 ;  /* 0x0000000435357223 */ /* 0x000fe2000001080c */
[----:B------:R-:W-:Y:S01]  /*dd80*/  FMNMX.FTZ R8, R31, R8, !PT ;  /* 0x000000081f087209 */ /* 0x000fe20007810000 */
[----:B------:R-:W-:Y:S01]  /*dd90*/  MUFU.EX2 R11, R11 ;  /* 0x0000000b000b7308 */ /* 0x000fe20000000800 */
[----:B------:R-:W-:-:S02]  /*dda0*/  FSEL R183, R32, -INF , !P5 ;  /* 0xff80000020b77808 */ /* 0x000fc40006800000 */
[----:B------:R-:W-:Y:S02]  /*ddb0*/  FMNMX.FTZ R8, R177, R8, !PT ;  /* 0x00000008b1087209 */ /* 0x000fe40007810000 */
[----:B------:R-:W-:Y:S02]  /*ddc0*/  ISETP.LT.OR P4, PT, R48, 0x3a, P4 ;  /* 0x0000003a3000780c */ /* 0x000fe40002781670 */
[----:B------:R-:W-:Y:S01]  /*ddd0*/  FMNMX.FTZ R8, R29, R8, !PT ;  /* 0x000000081d087209 */ /* 0x000fe20007810000 */
[----:B------:R-:W-:Y:S01]  /*dde0*/  MUFU.EX2 R180, R180 ;  /* 0x000000b400b47308 */ /* 0x000fe20000000800 */
[----:B------:R-:W-:Y:S02]  /*ddf0*/  ISETP.GT.AND P3, PT, R50, 0x41, P1 ;  /* 0x000000413200780c */ /* 0x000fe40000f64270 */
[----:B------:R-:W-:Y:S02]  /*de00*/  FMNMX.FTZ R8, R181, R8, !PT ;  /* 0x00000008b5087209 */ /* 0x000fe40007810000 */
[----:B------:R-:W-:-:S02]  /*de10*/  ISETP.LT.OR P2, PT, R48, 0x41, P2 ;  /* 0x000000413000780c */ /* 0x000fc40001741670 */
[----:B------:R-:W-:Y:S01]  /*de20*/  FSEL R179, R28, -INF , !P4 ;  /* 0xff8000001cb37808 */ /* 0x000fe20006000000 */
[----:B------:R-:W-:Y:S01]  /*de30*/  MUFU.EX2 R182, R182 ;  /* 0x000000b600b67308 */ /* 0x000fe20000000800 */
        /* <DEDUP_REMOVED lines=10> */
[----:B------:R-:W-:Y:S01]  /*dee0*/  FFMA.FTZ R27, R171, R4, -R12 ;  /* 0x00000004ab1b7223 */ /* 0x000fe2000001080c */
[----:B------:R-:W-:Y:S01]  /*def0*/  FMNMX.FTZ R8, R195, R8, !PT ;  /* 0x00000008c3087209 */ /* 0x000fe20007810000 */
[----:B------:R-:W-:Y:S01]  /*df00*/  MUFU.EX2 R176, R176 ;  /* 0x000000b000b07308 */ /* 0x000fe20000000800 */
[----:B------:R-:W-:Y:S02]  /*df10*/  ISETP.GT.AND P2, PT, R50, 0x50, P1 ;  /* 0x000000503200780c */ /* 0x000fe40000f44270 */
[----:B------:R-:W-:-:S02]  /*df20*/  FSEL R171, R36, -INF , !P5 ;  /* 0xff80000024ab7808 */ /* 0x000fc40006800000 */
[----:B------:R-:W-:Y:S02]  /*df30*/  ISETP.LT.OR P4, PT, R48, 0x4a, P4 ;  /* 0x0000004a3000780c */ /* 0x000fe40002781670 */
        /* <DEDUP_REMOVED lines=40> */
[----:B------:R-:W-:Y:S02]  /*e1c0*/  FSEL R45, R45, -INF , !P5 ;  /* 0xff8000002d2d7808 */ /* 0x000fe40006800000 */
        /* <DEDUP_REMOVED lines=14> */
[----:B------:R-:W-:Y:S02]  /*e2b0*/  ISETP.LT.OR P5, PT, R48, 0x79, P5 ;  /* 0x000000793000780c */ /* 0x000fe40002fa1670 */
[----:B------:R-:W-:-:S02]  /*e2c0*/  FSEL R77, R43, -INF , !P3 ;  /* 0xff8000002b4d7808 */ /* 0x000fc40005800000 */
[----:B------:R-:W-:Y:S01]  /*e2d0*/  FMNMX.FTZ R8, R81, R8, !PT ;  /* 0x0000000851087209 */ /* 0x000fe20007810000 */
[----:B------:R0:W-:Y:S01]  /*e2e0*/  MUFU.EX2 R43, R9 ;  /* 0x00000009002b7308 */ /* 0x0001e20000000800 */
[----:B------:R-:W-:Y:S02]  /*e2f0*/  ISETP.LT.OR P1, PT, R48, 0x7a, P1 ;  /* 0x0000007a3000780c */ /* 0x000fe40000f21670 */
[----:B------:R-:W-:Y:S02]  /*e300*/  FSEL R197, R46, -INF , !P5 ;  /* 0xff8000002ec57808 */ /* 0x000fe40006800000 */
[----:B------:R-:W-:Y:S02]  /*e310*/  FMNMX.FTZ R8, R77, R8, !PT ;  /* 0x000000084d087209 */ /* 0x000fe40007810000 */
[----:B------:R-:W-:Y:S01]  /*e320*/  FSEL R75, R47, -INF , !P1 ;  /* 0xff8000002f4b7808 */ /* 0x000fe20004800000 */
[----:B------:R-:W-:Y:S01]  /*e330*/  FFMA.FTZ R47, R73, R4, -R12 ;  /* 0x00000004492f7223 */ /* 0x000fe2000001080c */
[----:B------:R-:W-:Y:S01]  /*e340*/  FMNMX.FTZ R8, R197, R8, !PT ;  /* 0x00000008c5087209 */ /* 0x000fe20007810000 */
[----:B------:R-:W-:Y:S03]  /*e350*/  MUFU.EX2 R164, R164 ;  /* 0x000000a400a47308 */ /* 0x000fe60000000800 */
[----:B------:R-:W-:-:S05]  /*e360*/  FMNMX.FTZ R8, R75, R8, !PT ;  /* 0x000000084b087209 */ /* 0x000fca0007810000 */
[----:B0-----:R-:W0:Y:S01]  /*e370*/  SHFL.BFLY PT, R9, R8, 0x2, 0x1f ;  /* 0x0c401f0008097f89 */ /* 0x001e2200000e0000 */
        /* <DEDUP_REMOVED lines=118> */
[----:B----4-:R-:W-:-:S07]  /*eae0*/  FADD.FTZ R41, R37, R2 ;  /* 0x0000000225297221 */ /* 0x010fce0000010000 */
[----:B------:R2:W-:Y:S08]  /*eaf0*/  MUFU.EX2 R44, R45 ;  /* 0x0000002d002c7308 */ /* 0x0005f00000000800 */
[----:B------:R-:W3:Y:S01]  /*eb00*/  MUFU.EX2 R83, R83 ;  /* 0x0000005300537308 */ /* 0x000ee20000000800 */
[----:B--2---:R-:W-:Y:S01]  /*eb10*/  FADD.FTZ R45, R65, R0 ;  /* 0x00000000412d7221 */ /* 0x004fe20000010000 */
[----:B-----5:R-:W-:-:S03]  /*eb20*/  FADD.FTZ R0, R38, R41 ;  /* 0x0000002926007221 */ /* 0x020fc60000010000 */
[----:B------:R-:W-:Y:S01]  /*eb30*/  FADD.FTZ R2, R162, R45 ;  /* 0x0000002da2027221 */ /* 0x000fe20000010000 */
[----:B-1----:R-:W-:Y:S02]  /*eb40*/  FADD.FTZ R41, R163, R0 ;  /* 0x00000000a3297221 */ /* 0x002fe40000010000 */
[----:B------:R-:W1:Y:S01]  /*eb50*/  MUFU.EX2 R158, R158 ;  /* 0x0000009e009e7308 */ /* 0x000e620000000800 */
[----:B------:R-:W-:Y:S01]  /*eb60*/  FADD.FTZ R45, R67, R2 ;  /* 0x00000002432d7221 */ /* 0x000fe20000010000 */
[----:B0-----:R-:W-:-:S03]  /*eb70*/  FADD.FTZ R41, R40, R41 ;  /* 0x0000002928297221 */ /* 0x001fc60000010000 */
[----:B------:R-:W-:Y:S01]  /*eb80*/  FADD.FTZ R0, R156, R45 ;  /* 0x0000002d9c007221 */ /* 0x000fe20000010000 */
[----:B------:R-:W-:Y:S02]  /*eb90*/  FADD.FTZ R41, R42, R41 ;  /* 0x000000292a297221 */ /* 0x000fe40000010000 */
[----:B------:R-:W0:Y:S01]  /*eba0*/  MUFU.EX2 R55, R55 ;  /* 0x0000003700377308 */ /* 0x000e220000000800 */
[----:B------:R-:W-:Y:S01]  /*ebb0*/  FADD.FTZ R45, R61, R0 ;  /* 0x000000003d2d7221 */ /* 0x000fe20000010000 */
[----:B---3--:R-:W-:-:S04]  /*ebc0*/  FADD.FTZ R41, R83, R41 ;  /* 0x0000002953297221 */ /* 0x008fc80000010000 */
        /* <DEDUP_REMOVED lines=23> */
.L_x_7930:
        /* <DEDUP_REMOVED lines=107> */
.L_x_7912:
[----:B------:R-:W-:Y:S06]  /*f3f0*/  BAR.ARV 0x8, 0x180 ;  /* 0x0206000000007b1d */ /* 0x000fec0000002000 */
[----:B------:R-:W-:Y:S05]  /*f400*/  @!P0 BRA `(.L_x_7932) ;  /* 0x0000000000048947 */ /* 0x000fea0003800000 */
[----:B------:R-:W-:Y:S01]  /*f410*/  BPT.TRAP 0x1 ;  /* 0x000000040000795c */ /* 0x000fe20000300000 */
.L_x_7932:
[----:B------:R-:W-:Y:S01]  /*f420*/  ULEA UR5, UR46, UR41, 0x3 ;  /* 0x000000292e057291 */ /* 0x000fe2000f8e183f */
[----:B------:R-:W-:-:S05]  /*f430*/  IMAD.U32 R5, RZ, RZ, UR47 ;  /* 0x0000002fff057e24 */ /* 0x000fca000f8e00ff */
[----:B------:R-:W-:-:S04]  /*f440*/  SHF.L.U32 R5, R5, 0x1f, RZ ;  /* 0x0000001f05057819 */ /* 0x000fc800000006ff */
[----:B------:R0:W1:Y:S01]  /*f450*/  SYNCS.PHASECHK.TRANS64.TRYWAIT P1, [UR5+0x28850], R5 ;  /* 0x02885005ff0075a7 */ /* 0x0000620008020145 */
[----:B------:R-:W-:Y:S05]  /*f460*/  @!P0 BRA `(.L_x_7933) ;  /* 0x0000000000048947 */ /* 0x000fea0003800000 */
[----:B------:R-:W-:Y:S01]  /*f470*/  BPT.TRAP 0x1 ;  /* 0x000000040000795c */ /* 0x000fe20000300000 */
.L_x_7933:
[----:B-1----:R-:W-:Y:S05]  /*f480*/  @P1 BRA `(.L_x_7934) ;  /* 0x0000000000081947 */ /* 0x002fea0003800000 */
[----:B------:R-:W1:Y:S02]  /*f490*/  SYNCS.PHASECHK.TRANS64.TRYWAIT P1, [UR5+0x28850], R5 ;  /* 0x02885005ff0075a7 */ /* 0x000e640008020145 */
[----:B-1----:R-:W-:Y:S05]  /*f4a0*/  @!P1 BRA `(.L_x_7935) ;  /* 0x00000088007c9947 */ /* 0x002fea0003800000 */
.L_x_7934:
        /* <DEDUP_REMOVED lines=9> */
[----:B------:R-:W-:-:S07]  /*f540*/  ULEA UR4, UR46, UR4, 0xb ;  /* 0x000000042e047291 */ /* 0x000fce000f8e583f */
[----:B------:R-:W-:Y:S02]  /*f550*/  UMOV UR6, UR4 ;  /* 0x0000000400067c82 */ /* 0x000fe40008000000 */
[----:B------:R-:W-:Y:S01]  /*f560*/  HGMMA.64x128x16.F32 R88, R180, gdesc[UR4].tnspB, R88, gsb0 ;  /* 0x41e00004b4587df0 */ /* 0x000fe20008000858 */
[----:B------:R-:W-:Y:S01]  /*f570*/  UIADD3 UR6, UR4, 0x80, URZ ;  /* 0x0000008004067890 */ /* 0x000fe2000fffe03f */
[----:B0-----:R-:W-:Y:S01]  /*f580*/  FADD.FTZ R5, R5, R2 ;  /* 0x0000000205057221 */ /* 0x001fe20000010000 */
[----:B------:R-:W-:Y:S01]  /*f590*/  UMOV UR7, 0x40000040 ;  /* 0x4000004000077882 */ /* 0x000fe20000000000 */
[----:B------:R-:W-:Y:S02]  /*f5a0*/  IMAD.MOV.U32 R2, RZ, RZ, -0x800000 ;  /* 0xff800000ff027424 */ /* 0x000fe400078e00ff */
[----:B-1----:R-:W-:Y:S01]  /*f5b0*/  FADD.FTZ R7, R7, R0 ;  /* 0x0000000007077221 */ /* 0x002fe20000010000 */
[----:B------:R-:W0:Y:S01]  /*f5c0*/  SHFL.BFLY PT, R6, R5, 0x1, 0x1f ;  /* 0x0c201f0005067f89 */ /* 0x000e2200000e0000 */
[----:B------:R-:W-:-:S03]  /*f5d0*/  IMAD.MOV.U32 R0, RZ, RZ, -0x800000 ;  /* 0xff800000ff007424 */ /* 0x000fc600078e00ff */
[----:B------:R-:W1:Y:S01]  /*f5e0*/  SHFL.BFLY PT, R8, R7, 0x1, 0x1f ;  /* 0x0c201f0007087f89 */ /* 0x000e6200000e0000 */
[----:B0-----:R-:W-:Y:S01]  /*f5f0*/  FADD.FTZ R13, R5, R6 ;  /* 0x00000006050d7221 */ /* 0x001fe20000010000 */
[----:B------:R-:W-:Y:S02]  /*f600*/  IMAD.MOV.U32 R6, RZ, RZ, RZ ;  /* 0x000000ffff067224 */ /* 0x000fe400078e00ff */
        /* <DEDUP_REMOVED lines=50> */
.L_x_7936:
        /* <DEDUP_REMOVED lines=74> */
.L_x_7858:
        /* <DEDUP_REMOVED lines=16> */
[----:B------:R-:W-:Y:S01]  /*fed0*/  F2FP.F16.F32.PACK_AB R136, R137, R136 ;  /* 0x000000888988723e */ /* 0x000fe200000000ff */
[----:B------:R-:W1:Y:S01]  /*fee0*/  LDC R49, c[0x0][0xbe8] ;  /* 0x0002fa00ff317b82 */ /* 0x000e620000000800 */
        /* <DEDUP_REMOVED lines=12> */
[----:B------:R-:W-:Y:S02]  /*ffb0*/  MOV R20, R3 ;  /* 0x0000000300147202 */ /* 0x000fe40000000f00 */
[----:B0-----:R-:W-:-:S03]  /*ffc0*/  MOV R21, R4 ;  /* 0x0000000400157202 */ /* 0x001fc60000000f00 */
[----:B------:R-:W-:-:S03]  /*ffd0*/  IMAD.WIDE R4, R188, 0x2, R20 ;  /* 0x00000002bc047825 */ /* 0x000fc600078e0214 */
[C---:B------:R-:W-:Y:S02]  /*ffe0*/  IADD3 R33, P4, R4.reuse, 0x60, RZ ;  /* 0x0000006004217810 */ /* 0x040fe40007f9e0ff */
[C---:B------:R-:W-:Y:S02]  /*fff0*/  IADD3 R35, P3, R4.reuse, 0x4000, RZ ;  /* 0x0000400004237810 */ /* 0x040fe40007f7e0ff */
[----:B------:R-:W-:Y:S01]  /*10000*/  LOP3.LUT R7, R4, 0x380, RZ, 0xc0, !PT ;  /* 0x0000038004077812 */ /* 0x000fe200078ec0ff */
[--C-:B------:R-:W-:Y:S01]  /*10010*/  IMAD.X R15, RZ, RZ, R5.reuse, P4 ;  /* 0x000000ffff0f7224 */ /* 0x100fe200020e0605 */
[----:B------:R-:W-:Y:S01]  /*10020*/  LOP3.LUT R12, R33, 0x380, RZ, 0xc0, !PT ;  /* 0x00000380210c7812 */ /* 0x000fe200078ec0ff */
[----:B------:R-:W-:Y:S01]  /*10030*/  IMAD.X R13, RZ, RZ, R5, P3 ;  /* 0x000000ffff0d7224 */ /* 0x000fe200018e0605 */
[----:B------:R-:W-:Y:S02]  /*10040*/  LOP3.LUT R24, R35, 0x380, RZ, 0xc0, !PT ;  /* 0x0000038023187812 */ /* 0x000fe400078ec0ff */
[----:B------:R-:W-:-:S02]  /*10050*/  SHF.R.U64 R7, R7, 0x3, RZ ;  /* 0x0000000307077819 */ /* 0x000fc400000012ff */
[----:B------:R-:W-:Y:S02]  /*10060*/  SHF.R.U64 R12, R12, 0x3, RZ ;  /* 0x000000030c0c7819 */ /* 0x000fe400000012ff */
[C---:B------:R-:W-:Y:S02]  /*10070*/  IADD3 R31, P6, R4.reuse, 0x20, RZ ;  /* 0x00000020041f7810 */ /* 0x040fe40007fde0ff */
        /* <DEDUP_REMOVED lines=8> */
[--C-:B------:R-:W-:Y:S01]  /*10100*/  IMAD.X R9, RZ, RZ, R5.reuse, P1 ;  /* 0x000000ffff097224 */ /* 0x100fe200008e0605 */
[----:B------:R-:W-:Y:S01]  /*10110*/  LOP3.LUT R4, R7, R4, RZ, 0x3c, !PT ;  /* 0x0000000407047212 */ /* 0x000fe200078e3cff */
[----:B------:R-:W-:Y:S01]  /*10120*/  IMAD.X R25, RZ, RZ, R5, P0 ;  /* 0x000000ffff197224 */ /* 0x000fe200000e0605 */
[----:B------:R-:W-:-:S02]  /*10130*/  LOP3.LUT R14, R12, R33, RZ, 0x3c, !PT ;  /* 0x000000210c0e7212 */ /* 0x000fc400078e3cff */
[----:B------:R-:W-:Y:S02]  /*10140*/  LOP3.LUT R12, R24, R35, RZ, 0x3c, !PT ;  /* 0x00000023180c7212 */ /* 0x000fe400078e3cff */
[----:B------:R-:W-:Y:S02]  /*10150*/  MOV R35, R4 ;  /* 0x0000000400237202 */ /* 0x000fe40000000f00 */
[----:B------:R-:W-:Y:S02]  /*10160*/  LOP3.LUT R7, R10, 0x380, RZ, 0xc0, !PT ;  /* 0x000003800a077812 */ /* 0x000fe400078ec0ff */
[----:B------:R-:W-:Y:S02]  /*10170*/  F2FP.F16.F32.PACK_AB R4, R89, R8 ;  /* 0x000000085904723e */ /* 0x000fe400000000ff */
[----:B------:R-:W-:Y:S02]  /*10180*/  LOP3.LUT R6, R31, 0x380, RZ, 0xc0, !PT ;  /* 0x000003801f067812 */ /* 0x000fe400078ec0ff */
[----:B------:R-:W-:-:S02]  /*10190*/  LOP3.LUT R8, R37, 0x380, RZ, 0xc0, !PT ;  /* 0x0000038025087812 */ /* 0x000fc400078ec0ff */
[----:B------:R-:W-:Y:S02]  /*101a0*/  LOP3.LUT R24, R39, 0x380, RZ, 0xc0, !PT ;  /* 0x0000038027187812 */ /* 0x000fe400078ec0ff */
[----:B------:R-:W-:Y:S02]  /*101b0*/  SHF.R.U64 R7, R7, 0x3, RZ ;  /* 0x0000000307077819 */ /* 0x000fe400000012ff */
[----:B------:R-:W-:Y:S02]  /*101c0*/  SHF.R.U64 R6, R6, 0x3, RZ ;  /* 0x0000000306067819 */ /* 0x000fe400000012ff */
[----:B------:R-:W-:Y:S02]  /*101d0*/  LOP3.LUT R30, R41, 0x380, RZ, 0xc0, !PT ;  /* 0x00000380291e7812 */ /* 0x000fe400078ec0ff */
[----:B------:R-:W-:Y:S02]  /*101e0*/  SHF.R.U64 R8, R8, 0x3, RZ ;  /* 0x0000000308087819 */ /* 0x000fe400000012ff */
[----:B------:R-:W-:-:S02]  /*101f0*/  SHF.R.U64 R24, R24, 0x3, RZ ;  /* 0x0000000318187819 */ /* 0x000fc400000012ff */
[----:B------:R-:W-:Y:S02]  /*10200*/  LOP3.LUT R26, R7, R10, RZ, 0x3c, !PT ;  /* 0x0000000a071a7212 */ /* 0x000fe400078e3cff */
[----:B------:R-:W-:Y:S02]  /*10210*/  LOP3.LUT R28, R6, R31, RZ, 0x3c, !PT ;  /* 0x0000001f061c7212 */ /* 0x000fe400078e3cff */
[----:B------:R-:W-:Y:S02]  /*10220*/  SHF.R.U64 R30, R30, 0x3, RZ ;  /* 0x000000031e1e7819 */ /* 0x000fe400000012ff */
[----:B------:R-:W-:Y:S02]  /*10230*/  LOP3.LUT R10, R8, R37, RZ, 0x3c, !PT ;  /* 0x00000025080a7212 */ /* 0x000fe400078e3cff */
[----:B------:R-:W-:Y:S02]  /*10240*/  F2FP.F16.F32.PACK_AB R5, R91, R90 ;  /* 0x0000005a5b05723e */ /* 0x000fe400000000ff */
[----:B------:R-:W-:-:S02]  /*10250*/  F2FP.F16.F32.PACK_AB R6, R93, R92 ;  /* 0x0000005c5d06723e */ /* 0x000fc400000000ff */
[----:B------:R-:W-:Y:S01]  /*10260*/  F2FP.F16.F32.PACK_AB R7, R95, R94 ;  /* 0x0000005e5f07723e */ /* 0x000fe200000000ff */
[----:B------:R-:W-:Y:S01]  /*10270*/  BAR.SYNC.DEFER_BLOCKING 0x1, 0x100 ;  /* 0x0044000000007b1d */ /* 0x000fe20000010000 */
[----:B------:R-:W-:Y:S02]  /*10280*/  LOP3.LUT R8, R24, R39, RZ, 0x3c, !PT ;  /* 0x0000002718087212 */ /* 0x000fe400078e3cff */
[----:B------:R-:W-:Y:S02]  /*10290*/  LOP3.LUT R24, R30, R41, RZ, 0x3c, !PT ;  /* 0x000000291e187212 */ /* 0x000fe400078e3cff */
[----:B------:R-:W-:Y:S02]  /*102a0*/  MOV R34, R28 ;  /* 0x0000001c00227202 */ /* 0x000fe40000000f00 */
[----:B------:R-:W-:Y:S02]  /*102b0*/  MOV R30, R10 ;  /* 0x0000000a001e7202 */ /* 0x000fe40000000f00 */
[----:B------:R-:W-:-:S02]  /*102c0*/  MOV R29, R8 ;  /* 0x00000008001d7202 */ /* 0x000fc40000000f00 */
[----:B------:R-:W-:Y:S02]  /*102d0*/  F2FP.F16.F32.PACK_AB R8, R97, R96 ;  /* 0x000000606108723e */ /* 0x000fe400000000ff */
[----:B------:R-:W-:Y:S02]  /*102e0*/  F2FP.F16.F32.PACK_AB R9, R99, R98 ;  /* 0x000000626309723e */ /* 0x000fe400000000ff */
[----:B------:R-:W-:Y:S02]  /*102f0*/  F2FP.F16.F32.PACK_AB R10, R101, R100 ;  /* 0x00000064650a723e */ /* 0x000fe400000000ff */
[----:B------:R-:W-:Y:S02]  /*10300*/  F2FP.F16.F32.PACK_AB R11, R103, R102 ;  /* 0x00000066670b723e */ /* 0x000fe400000000ff */
[----:B------:R-:W-:Y:S02]  /*10310*/  MOV R33, R26 ;  /* 0x0000001a00217202 */ /* 0x000fe40000000f00 */
[----:B------:R-:W-:-:S02]  /*10320*/  MOV R32, R14 ;  /* 0x0000000e00207202 */ /* 0x000fc40000000f00 */
[----:B------:R-:W-:Y:S01]  /*10330*/  MOV R31, R12 ;  /* 0x0000000c001f7202 */ /* 0x000fe20000000f00 */
[----:B------:R0:W-:Y:S01]  /*10340*/  STSM.16.M88.4 [R35], R4 ;  /* 0x0000000423007844 */ /* 0x0001e20000000200 */
[----:B------:R-:W-:Y:S02]  /*10350*/  F2FP.F16.F32.PACK_AB R12, R113, R112 ;  /* 0x00000070710c723e */ /* 0x000fe400000000ff */
[----:B------:R-:W-:Y:S01]  /*10360*/  F2FP.F16.F32.PACK_AB R13, R115, R114 ;  /* 0x00000072730d723e */ /* 0x000fe200000000ff */
[----:B------:R-:W-:Y:S01]  /*10370*/  STSM.16.M88.4 [R34], R8 ;  /* 0x0000000822007844 */ /* 0x000fe20000000200 */
[----:B------:R-:W-:Y:S02]  /*10380*/  F2FP.F16.F32.PACK_AB R14, R117, R116 ;  /* 0x00000074750e723e */ /* 0x000fe400000000ff */
[----:B------:R-:W-:Y:S02]  /*10390*/  F2FP.F16.F32.PACK_AB R15, R119, R118 ;  /* 0x00000076770f723e */ /* 0x000fe400000000ff */
[----:B------:R-:W-:-:S02]  /*103a0*/  MOV R28, R24 ;  /* 0x00000018001c7202 */ /* 0x000fc40000000f00 */
[----:B------:R-:W-:Y:S02]  /*103b0*/  F2FP.F16.F32.PACK_AB R24, R121, R120 ;  /* 0x000000787918723e */ /* 0x000fe400000000ff */
[----:B------:R-:W-:Y:S02]  /*103c0*/  F2FP.F16.F32.PACK_AB R25, R123, R122 ;  /* 0x0000007a7b19723e */ /* 0x000fe400000000ff */
[----:B------:R-:W-:Y:S02]  /*103d0*/  F2FP.F16.F32.PACK_AB R26, R125, R124 ;  /* 0x0000007c7d1a723e */ /* 0x000fe400000000ff */
[----:B0-----:R-:W-:Y:S02]  /*103e0*/  F2FP.F16.F32.PACK_AB R4, R105, R104 ;  /* 0x000000686904723e */ /* 0x001fe400000000ff */
[----:B------:R-:W-:Y:S02]  /*103f0*/  F2FP.F16.F32.PACK_AB R5, R107, R106 ;  /* 0x0000006a6b05723e */ /* 0x000fe400000000ff */
[----:B------:R-:W-:-:S02]  /*10400*/  F2FP.F16.F32.PACK_AB R6, R109, R108 ;  /* 0x0000006c6d06723e */ /* 0x000fc400000000ff */
[----:B------:R-:W-:Y:S02]  /*10410*/  F2FP.F16.F32.PACK_AB R7, R111, R110 ;  /* 0x0000006e6f07723e */ /* 0x000fe400000000ff */
[----:B------:R-:W-:Y:S02]  /*10420*/  F2FP.F16.F32.PACK_AB R27, R127, R126 ;  /* 0x0000007e7f1b723e */ /* 0x000fe400000000ff */
[----:B------:R-:W-:Y:S01]  /*10430*/  PLOP3.LUT P0, PT, PT, PT, UP0, 0x80, 0x0 ;  /* 0x000000000000781c */ /* 0x000fe20003f0f008 */
[----:B------:R0:W-:Y:S04]  /*10440*/  STSM.16.M88.4 [R33], R4 ;  /* 0x0000000421007844 */ /* 0x0001e80000000200 */
[----:B------:R2:W-:Y:S04]  /*10450*/  STSM.16.M88.4 [R32], R12 ;  /* 0x0000000c20007844 */ /* 0x0005e80000000200 */
[----:B------:R2:W-:Y:S04]  /*10460*/  STSM.16.M88.4 [R31], R24 ;  /* 0x000000181f007844 */ /* 0x0005e80000000200 */
[----:B------:R2:W-:Y:S04]  /*10470*/  STSM.16.M88.4 [R30], R128 ;  /* 0x000000801e007844 */ /* 0x0005e80000000200 */
[----:B------:R2:W-:Y:S01]  /*10480*/  STSM.16.M88.4 [R29], R136 ;  /* 0x000000881d007844 */ /* 0x0005e20000000200 */
[----:B0-----:R-:W-:-:S02]  /*10490*/  IMAD.U32 R4, RZ, RZ, UR8 ;  /* 0x00000008ff047e24 */ /* 0x001fc4000f8e00ff */
[----:B------:R-:W-:Y:S01]  /*104a0*/  IMAD.U32 R5, RZ, RZ, UR9 ;  /* 0x00000009ff057e24 */ /* 0x000fe2000f8e00ff */
[----:B------:R2:W-:Y:S01]  /*104b0*/  STSM.16.M88.4 [R28], R144 ;  /* 0x000000901c007844 */ /* 0x0005e20000000200 */
[----:B------:R-:W-:Y:S01]  /*104c0*/  ULDC.64 UR8, c[0x0][0xc08] ;  /* 0x0003020000087ab9 */ /* 0x000fe20000000a00 */
[----:B------:R-:W-:Y:S06]  /*104d0*/  BAR.SYNC.DEFER_BLOCKING 0x1, 0x100 ;  /* 0x0044000000007b1d */ /* 0x000fec0000010000 */
[----:B------:R-:W3:Y:S01]  /*104e0*/  @P0 LDG.E R6, desc[UR54][R4.64] ;  /* 0x0000003604060981 */ /* 0x000ee2000c1e1900 */
[----:B------:R-:W-:Y:S01]  /*104f0*/  UISETP.NE.U32.AND UP1, UPT, UR8, URZ, UPT ;  /* 0x0000003f0800728c */ /* 0x000fe2000bf25070 */
[----:B-1----:R-:W-:Y:S01]  /*10500*/  ISETP.NE.AND P1, PT, R49, 0x1, PT ;  /* 0x000000013100780c */ /* 0x002fe20003f25270 */
[----:B------:R-:W-:Y:S01]  /*10510*/  ULDC UR10, c[0x0][0xa88] ;  /* 0x0002a200000a7ab9 */ /* 0x000fe20000000800 */
[----:B------:R-:W-:Y:S01]  /*10520*/  UMOV UR4, URZ ;  /* 0x0000003f00047c82 */ /* 0x000fe20008000000 */
[----:B------:R-:W-:-:S06]  /*10530*/  UISETP.NE.AND.EX UP1, UPT, UR9, URZ, UPT, UP1 ;  /* 0x0000003f0900728c */ /* 0x000fcc000bf25310 */
[----:B------:R-:W-:-:S04]  /*10540*/  PLOP3.LUT P2, PT, PT, PT, UP1, 0x80, 0x0 ;  /* 0x000000000000781c */ /* 0x000fc80003f4f018 */
[----:B------:R-:W0:Y:S01]  /*10550*/  @P1 LDC R7, c[0x0][0xbec] ;  /* 0x0002fb00ff071b82 */ /* 0x000e220000000800 */
[----:B------:R-:W-:Y:S02]  /*10560*/  @UP1 ULDC.64 UR8, c[0x0][0xc08] ;  /* 0x0003020000081ab9 */ /* 0x000fe40000000a00 */
[----:B------:R-:W-:-:S05]  /*10570*/  @UP1 UIMAD.WIDE UR8, UR36, 0x4, UR8 ;  /* 0x00000004240818a5 */ /* 0x000fca000f8e0208 */
[----:B------:R-:W1:Y:S01]  /*10580*/  @P1 LDC R8, c[0x0][0xbf0] ;  /* 0x0002fc00ff081b82 */ /* 0x000e620000000800 */
[----:B------:R-:W-:Y:S02]  /*10590*/  IMAD.U32 R10, RZ, RZ, UR8 ;  /* 0x00000008ff0a7e24 */ /* 0x000fe4000f8e00ff */
[----:B------:R-:W-:Y:S01]  /*105a0*/  IMAD.U32 R11, RZ, RZ, UR9 ;  /* 0x00000009ff0b7e24 */ /* 0x000fe2000f8e00ff */
[----:B---3--:R-:W-:Y:S01]  /*105b0*/  @P0 R2UR UR4, R6 ;  /* 0x00000000060402ca */ /* 0x008fe200000e0000 */
[----:B------:R-:W-:-:S06]  /*105c0*/  IMAD.U32 R6, RZ, RZ, UR10 ;  /* 0x0000000aff067e24 */ /* 0x000fcc000f8e00ff */
[----:B------:R2:W5:Y:S01]  /*105d0*/  @P2 LDG.E R6, desc[UR54][R10.64] ;  /* 0x000000360a062981 */ /* 0x000562000c1e1900 */
[----:B01----:R-:W-:Y:S07]  /*105e0*/  @P2 BRA `(.L_x_7939) ;  /* 0x0000000000102947 */ /* 0x003fee0003800000 */
[----:B------:R-:W-:Y:S05]  /*105f0*/  @!P0 BRA `(.L_x_7939) ;  /* 0x00000000000c8947 */ /* 0x000fea0003800000 */
[----:B------:R-:W3:Y:S04]  /*10600*/  LDG.E R9, desc[UR54][R4.64] ;  /* 0x0000003604097981 */ /* 0x000ee8000c1e1900 */
[----:B-----5:R-:W3:Y:S02]  /*10610*/  LDG.E R6, desc[UR54][R4.64+0x4] ;  /* 0x0000043604067981 */ /* 0x020ee4000c1e1900 */
[----:B---3--:R-:W-:-:S07]  /*10620*/  IMAD.IADD R6, R6, 0x1, -R9 ;  /* 0x0000000106067824 */ /* 0x008fce00078e0a09 */
.L_x_7939:
[----:B------:R-:W-:Y:S01]  /*10630*/  USHF.R.S32.HI UR9, URZ, 0x1f, UR4 ;  /* 0x0000001f3f097899 */ /* 0x000fe20008011404 */
[----:B--2---:R-:W-:Y:S01]  /*10640*/  VIADD R10, R17, UR37 ;  /* 0x00000025110a7c36 */ /* 0x004fe20008000000 */
[----:B------:R-:W-:Y:S01]  /*10650*/  USHF.R.S32.HI UR16, URZ, 0x1f, UR42 ;  /* 0x0000001f3f107899 */ /* 0x000fe2000801142a */
[----:B------:R-:W-:Y:S01]  /*10660*/  VIADD R24, R187, UR37 ;  /* 0x00000025bb187c36 */ /* 0x000fe20008000000 */
[----:B------:R-:W-:Y:S01]  /*10670*/  ULDC.64 UR14, c[0x0][0xb90] ;  /* 0x0002e400000e7ab9 */ /* 0x000fe20000000a00 */
[----:B------:R-:W-:Y:S01]  /*10680*/  UMOV UR8, UR4 ;  /* 0x0000000400087c82 */ /* 0x000fe20008000000 */
[----:B------:R-:W-:Y:S01]  /*10690*/  UIMAD UR12, UR16, UR14, URZ ;  /* 0x0000000e100c72a4 */ /* 0x000fe2000f8e023f */
[----:B------:R-:W-:Y:S01]  /*106a0*/  @P1 IMAD.HI.U32 R5, R10, R7, RZ ;  /* 0x000000070a051227 */ /* 0x000fe200078e00ff */
[----:B------:R-:W-:Y:S01]  /*106b0*/  UIMAD.WIDE.U32 UR10, UR42, UR14, UR8 ;  /* 0x0000000e2a0a72a5 */ /* 0x000fe2000f8e0008 */
[----:B------:R-:W0:Y:S01]  /*106c0*/  @P1 LDC R53, c[0x0][0xbec] ;  /* 0x0002fb00ff351b82 */ /* 0x000e220000000800 */
[----:B------:R-:W-:Y:S01]  /*106d0*/  USHF.R.S32.HI UR8, URZ, 0x1f, UR36 ;  /* 0x0000001f3f087899 */ /* 0x000fe20008011424 */
[----:B------:R-:W-:Y:S01]  /*106e0*/  IMAD.MOV.U32 R4, RZ, RZ, R10 ;  /* 0x000000ffff047224 */ /* 0x000fe200078e000a */
[----:B------:R-:W-:Y:S01]  /*106f0*/  UIMAD UR12, UR42, UR15, UR12 ;  /* 0x0000000f2a0c72a4 */ /* 0x000fe2000f8e020c */
[----:B------:R-:W-:Y:S01]  /*10700*/  @P1 SHF.R.U32.HI R4, RZ, R8, R5 ;  /* 0x00000008ff041219 */ /* 0x000fe20000011605 */
[----:B------:R-:W-:Y:S01]  /*10710*/  USEL UR18, UR8, URZ, !UP0 ;  /* 0x0000003f08127287 */ /* 0x000fe2000c000000 */
[----:B------:R-:W-:Y:S01]  /*10720*/  IMAD R5, R184, 0x40, R18 ;  /* 0x00000040b8057824 */ /* 0x000fe200078e0212 */
[----:B------:R-:W-:Y:S01]  /*10730*/  ULDC.64 UR14, c[0x0][0xb98] ;  /* 0x0002e600000e7ab9 */ /* 0x000fe20000000a00 */
[----:B------:R-:W-:Y:S01]  /*10740*/  USEL UR17, UR36, URZ, !UP0 ;  /* 0x0000003f24117287 */ /* 0x000fe2000c000000 */
[----:B------:R-:W-:Y:S01]  /*10750*/  IMAD.MOV R8, RZ, RZ, -R4 ;  /* 0x000000ffff087224 */ /* 0x000fe200078e0a04 */
[----:B------:R-:W-:Y:S01]  /*10760*/  UIMAD UR8, UR18, UR14, URZ ;  /* 0x0000000e120872a4 */ /* 0x000fe2000f8e023f */
[----:B------:R-:W-:Y:S01]  /*10770*/  IMAD.WIDE R20, R5, 0x2, R20 ;  /* 0x0000000205147825 */ /* 0x000fe200078e0214 */
[----:B------:R-:W-:Y:S01]  /*10780*/  UIADD3 UR11, UR11, UR12, URZ ;  /* 0x0000000c0b0b7290 */ /* 0x000fe2000fffe03f */
[----:B------:R-:W-:Y:S01]  /*10790*/  SHF.R.S32.HI R5, RZ, 0x1f, R4 ;  /* 0x0000001fff057819 */ /* 0x000fe20000011404 */
[----:B------:R-:W-:Y:S01]  /*107a0*/  UIMAD UR8, UR17, UR15, UR8 ;  /* 0x0000000f110872a4 */ /* 0x000fe2000f8e0208 */
[----:B------:R-:W-:Y:S01]  /*107b0*/  IMAD R7, R49, R8, R10 ;  /* 0x0000000831077224 */ /* 0x000fe200078e020a */
[----:B------:R-:W-:Y:S01]  /*107c0*/  UIMAD.WIDE.U32 UR10, UR17, UR14, UR10 ;  /* 0x0000000e110a72a5 */ /* 0x000fe2000f8e000a */
[----:B------:R-:W-:Y:S01]  /*107d0*/  IADD3 R11, P3, R20, 0x2000, RZ ;  /* 0x00002000140b7810 */ /* 0x000fe20007f7e0ff */
[----:B-----5:R-:W-:Y:S01]  /*107e0*/  IMAD R51, R6, R49, RZ ;  /* 0x0000003106337224 */ /* 0x020fe200078e02ff */
[----:B------:R-:W-:Y:S01]  /*107f0*/  IADD3 R13, P0, R20, 0x1000, RZ ;  /* 0x00001000140d7810 */ /* 0x000fe20007f1e0ff */
[----:B------:R-:W-:Y:S01]  /*10800*/  IMAD.U32 R10, RZ, RZ, UR8 ;  /* 0x00000008ff0a7e24 */ /* 0x000fe2000f8e00ff */
[----:B------:R-:W-:Y:S01]  /*10810*/  SHF.R.S32.HI R8, RZ, 0x1f, R7 ;  /* 0x0000001fff087819 */ /* 0x000fe20000011407 */
[----:B------:R-:W-:Y:S01]  /*10820*/  ULDC.64 UR12, c[0x0][0xaa0] ;  /* 0x0002a800000c7ab9 */ /* 0x000fe20000000a00 */
[----:B------:R-:W-:-:S02]  /*10830*/  IADD3 R4, P2, R4, UR10, RZ ;  /* 0x0000000a04047c10 */ /* 0x000fc4000ff5e0ff */
[----:B------:R-:W-:Y:S02]  /*10840*/  LOP3.LUT R9, R11, 0x380, RZ, 0xc0, !PT ;  /* 0x000003800b097812 */ /* 0x000fe400078ec0ff */
[----:B------:R-:W-:Y:S01]  /*10850*/  IADD3.X R5, R5, UR11, R10, P2, !PT ;  /* 0x0000000b05057c10 */ /* 0x000fe200097fe40a */
[----:B------:R-:W-:Y:S01]  /*10860*/  ULDC.64 UR10, c[0x0][0xb88] ;  /* 0x0002e200000a7ab9 */ /* 0x000fe20000000a00 */
[----:B------:R-:W-:Y:S01]  /*10870*/  LOP3.LUT R12, R13, 0x380, RZ, 0xc0, !PT ;  /* 0x000003800d0c7812 */ /* 0x000fe200078ec0ff */
[----:B------:R-:W-:Y:S01]  /*10880*/  IMAD R10, R8, UR10, RZ ;  /* 0x0000000a080a7c24 */ /* 0x000fe2000f8e02ff */
[----:B------:R-:W-:Y:S01]  /*10890*/  SHF.R.U64 R8, R9, 0x3, RZ ;  /* 0x0000000309087819 */ /* 0x000fe200000012ff */
[C---:B------:R-:W-:Y:S01]  /*108a0*/  IMAD.WIDE.U32 R4, R7.reuse, UR10, R4 ;  /* 0x0000000a07047c25 */ /* 0x040fe2000f8e0004 */
[----:B------:R-:W-:Y:S02]  /*108b0*/  SHF.R.U64 R12, R12, 0x3, RZ ;  /* 0x000000030c0c7819 */ /* 0x000fe400000012ff */
[C---:B------:R-:W-:Y:S01]  /*108c0*/  IADD3 R41, P6, R20.reuse, 0x4000, RZ ;  /* 0x0000400014297810 */ /* 0x040fe20007fde0ff */
[----:B------:R-:W-:Y:S01]  /*108d0*/  IMAD R9, R7, UR11, R10 ;  /* 0x0000000b07097c24 */ /* 0x000fe2000f8e020a */
[----:B------:R-:W-:Y:S01]  /*108e0*/  ULDC.64 UR10, c[0x0][0xb50] ;  /* 0x0002d400000a7ab9 */ /* 0x000fe20000000a00 */
[----:B------:R-:W-:-:S02]  /*108f0*/  IADD3 R7, P2, R20, 0x3000, RZ ;  /* 0x0000300014077810 */ /* 0x000fc40007f5e0ff */
[----:B------:R-:W-:Y:S01]  /*10900*/  IMAD.IADD R9, R5, 0x1, R9 ;  /* 0x0000000105097824 */ /* 0x000fe200078e0209 */
[C---:B------:R-:W-:Y:S02]  /*10910*/  LEA R10, P4, R4.reuse, UR10, 0x2 ;  /* 0x0000000a040a7c11 */ /* 0x040fe4000f8810ff */
[----:B------:R-:W-:Y:S02]  /*10920*/  LOP3.LUT R5, R7, 0x380, RZ, 0xc0, !PT ;  /* 0x0000038007057812 */ /* 0x000fe400078ec0ff */
[----:B------:R-:W-:Y:S01]  /*10930*/  LEA.HI.X R14, R4, UR11, R9, 0x2, P4 ;  /* 0x0000000b040e7c11 */ /* 0x000fe2000a0f1409 */
[----:B------:R-:W-:Y:S01]  /*10940*/  SHFL.IDX PT, R44, R10, RZ, 0x1c1f ;  /* 0x001c1fff0a2c7589 */ /* 0x000fe200000e0000 */
[----:B------:R-:W-:Y:S01]  /*10950*/  SHF.R.U64 R4, R5, 0x3, RZ ;  /* 0x0000000305047819 */ /* 0x000fe200000012ff */
[--C-:B------:R-:W-:Y:S01]  /*10960*/  IMAD.X R5, RZ, RZ, R21.reuse, P2 ;  /* 0x000000ffff057224 */ /* 0x100fe200010e0615 */
[----:B------:R-:W-:Y:S01]  /*10970*/  LOP3.LUT R12, R12, R13, RZ, 0x3c, !PT ;  /* 0x0000000d0c0c7212 */ /* 0x000fe200078e3cff */
[----:B------:R-:W1:Y:S01]  /*10980*/  SHFL.IDX PT, R45, R14, RZ, 0x1c1f ;  /* 0x001c1fff0e2d7589 */ /* 0x000e6200000e0000 */
[----:B------:R-:W-:Y:S01]  /*10990*/  LOP3.LUT R4, R4, R7, RZ, 0x3c, !PT ;  /* 0x0000000704047212 */ /* 0x000fe200078e3cff */
[--C-:B------:R-:W-:Y:S01]  /*109a0*/  IMAD.X R13, RZ, RZ, R21.reuse, P0 ;  /* 0x000000ffff0d7224 */ /* 0x100fe200000e0615 */
[----:B------:R-:W-:Y:S01]  /*109b0*/  LOP3.LUT P0, RZ, R185, 0x3, RZ, 0xc0, !PT ;  /* 0x00000003b9ff7812 */ /* 0x000fe2000780c0ff */
[----:B------:R-:W-:Y:S01]  /*109c0*/  SHFL.IDX PT, R46, R10, 0x1, 0x1c1f ;  /* 0x003c1f000a2e7f89 */ /* 0x000fe200000e0000 */
[----:B------:R-:W-:Y:S01]  /*109d0*/  VIADD R7, R24, 0x8 ;  /* 0x0000000818077836 */ /* 0x000fe20000000000 */
[----:B------:R-:W-:Y:S01]  /*109e0*/  IADD3 R37, P5, R20, 0x5000, RZ ;  /* 0x0000500014257810 */ /* 0x000fe20007fbe0ff */
[----:B------:R-:W-:Y:S01]  /*109f0*/  IMAD.X R9, RZ, RZ, R21, P3 ;  /* 0x000000ffff097224 */ /* 0x000fe200018e0615 */
[----:B------:R-:W2:Y:S01]  /*10a00*/  SHFL.IDX PT, R47, R14, 0x1, 0x1c1f ;  /* 0x003c1f000e2f7f89 */ /* 0x000ea200000e0000 */
[----:B------:R-:W-:-:S02]  /*10a10*/  ISETP.GE.OR P2, PT, R24, R51, P0 ;  /* 0x000000331800720c */ /* 0x000fc40000746670 */
[----:B------:R-:W-:Y:S02]  /*10a20*/  ISETP.GE.OR P0, PT, R7, R51, P0 ;  /* 0x000000330700720c */ /* 0x000fe40000706670 */
[C---:B------:R-:W-:Y:S02]  /*10a30*/  IADD3 R33, P4, R20.reuse, 0x6000, RZ ;  /* 0x0000600014217810 */ /* 0x040fe40007f9e0ff */
[----:B------:R-:W-:Y:S02]  /*10a40*/  LOP3.LUT R15, R20, 0x380, RZ, 0xc0, !PT ;  /* 0x00000380140f7812 */ /* 0x000fe400078ec0ff */
[----:B------:R-:W-:Y:S02]  /*10a50*/  LOP3.LUT R40, R41, 0x380, RZ, 0xc0, !PT ;  /* 0x0000038029287812 */ /* 0x000fe400078ec0ff */
[----:B------:R-:W-:Y:S02]  /*10a60*/  LOP3.LUT R36, R37, 0x380, RZ, 0xc0, !PT ;  /* 0x0000038025247812 */ /* 0x000fe400078ec0ff */
[----:B------:R-:W-:-:S02]  /*10a70*/  LOP3.LUT R32, R33, 0x380, RZ, 0xc0, !PT ;  /* 0x0000038021207812 */ /* 0x000fc400078ec0ff */
[----:B------:R-:W-:Y:S01]  /*10a80*/  SHF.R.U64 R15, R15, 0x3, RZ ;  /* 0x000000030f0f7819 */ /* 0x000fe200000012ff */
[----:B-1----:R-:W-:Y:S01]  /*10a90*/  @!P2 ST.E desc[UR54][R44.64], R2 ;  /* 0x000000022c00a985 */ /* 0x002fe2000c101936 */
[----:B------:R-:W-:Y:S02]  /*10aa0*/  LOP3.LUT R8, R8, R11, RZ, 0x3c, !PT ;  /* 0x0000000b08087212 */ /* 0x000fe400078e3cff */
[----:B------:R-:W-:Y:S02]  /*10ab0*/  IADD3 R11, P3, R20, 0x7000, RZ ;  /* 0x00007000140b7810 */ /* 0x000fe40007f7e0ff */
[----:B------:R-:W-:Y:S02]  /*10ac0*/  SHF.R.U64 R40, R40, 0x3, RZ ;  /* 0x0000000328287819 */ /* 0x000fe400000012ff */
[----:B------:R-:W-:Y:S01]  /*10ad0*/  SHF.R.U64 R36, R36, 0x3, RZ ;  /* 0x0000000324247819 */ /* 0x000fe200000012ff */
[----:B--2---:R1:W-:Y:S01]  /*10ae0*/  @!P0 ST.E desc[UR54][R46.64], R0 ;  /* 0x000000002e008985 */ /* 0x0043e2000c101936 */
[----:B------:R-:W-:Y:S01]  /*10af0*/  SHF.R.U64 R32, R32, 0x3, RZ ;  /* 0x0000000320207819 */ /* 0x000fe200000012ff */
[----:B------:R-:W-:Y:S01]  /*10b00*/  IMAD.X R29, RZ, RZ, R21, P3 ;  /* 0x000000ffff1d7224 */ /* 0x000fe200018e0615 */
[----:B------:R-:W-:-:S02]  /*10b10*/  LOP3.LUT R20, R15, R20, RZ, 0x3c, !PT ;  /* 0x000000140f147212 */ /* 0x000fc400078e3cff */
[----:B------:R-:W-:Y:S01]  /*10b20*/  LOP3.LUT R40, R40, R41, RZ, 0x3c, !PT ;  /* 0x0000002928287212 */ /* 0x000fe200078e3cff */
[--C-:B------:R-:W-:Y:S01]  /*10b30*/  IMAD.X R41, RZ, RZ, R21.reuse, P6 ;  /* 0x000000ffff297224 */ /* 0x100fe200030e0615 */
[----:B------:R-:W-:Y:S01]  /*10b40*/  LOP3.LUT R36, R36, R37, RZ, 0x3c, !PT ;  /* 0x0000002524247212 */ /* 0x000fe200078e3cff */
[--C-:B------:R-:W-:Y:S01]  /*10b50*/  IMAD.X R37, RZ, RZ, R21.reuse, P5 ;  /* 0x000000ffff257224 */ /* 0x100fe200028e0615 */
[----:B------:R-:W-:Y:S01]  /*10b60*/  LOP3.LUT R32, R32, R33, RZ, 0x3c, !PT ;  /* 0x0000002120207212 */ /* 0x000fe200078e3cff */
[----:B------:R-:W-:Y:S01]  /*10b70*/  IMAD.X R33, RZ, RZ, R21, P4 ;  /* 0x000000ffff217224 */ /* 0x000fe200020e0615 */
[----:B------:R2:W5:Y:S01]  /*10b80*/  LD.E.128 R24, desc[UR54][R20.64] ;  /* 0x0000003614187980 */ /* 0x000562000c101d00 */
[----:B------:R-:W-:Y:S01]  /*10b90*/  UIMAD UR10, UR9, UR12, URZ ;  /* 0x0000000c090a72a4 */ /* 0x000fe2000f8e023f */
[----:B-1----:R-:W-:Y:S01]  /*10ba0*/  IMAD R0, R22, 0x20, R184 ;  /* 0x0000002016007824 */ /* 0x002fe200078e02b8 */
[----:B------:R-:W-:Y:S01]  /*10bb0*/  LOP3.LUT R6, R11, 0x380, RZ, 0xc0, !PT ;  /* 0x000003800b067812 */ /* 0x000fe200078ec0ff */
[----:B------:R-:W5:Y:S04]  /*10bc0*/  LD.E.128 R12, desc[UR54][R12.64] ;  /* 0x000000360c0c7980 */ /* 0x000f68000c101d00 */
[----:B------:R-:W5:Y:S01]  /*10bd0*/  LD.E.128 R40, desc[UR54][R40.64] ;  /* 0x0000003628287980 */ /* 0x000f62000c101d00 */
[----:B--2---:R-:W1:Y:S01]  /*10be0*/  @P1 LDC R21, c[0x0][0xbf0] ;  /* 0x0002fc00ff151b82 */ /* 0x004e620000000800 */
[----:B------:R-:W-:-:S02]  /*10bf0*/  UIMAD.WIDE.U32 UR8, UR4, UR12, URZ ;  /* 0x0000000c040872a5 */ /* 0x000fc4000f8e003f */
[----:B------:R-:W5:Y:S01]  /*10c00*/  LD.E.128 R36, desc[UR54][R36.64] ;  /* 0x0000003624247980 */ /* 0x000f62000c101d00 */
[----:B------:R-:W-:Y:S01]  /*10c10*/  UIMAD UR10, UR4, UR13, UR10 ;  /* 0x0000000d040a72a4 */ /* 0x000fe2000f8e020a */
[----:B------:R-:W-:Y:S01]  /*10c20*/  VIADD R44, R0, UR37 ;  /* 0x00000025002c7c36 */ /* 0x000fe20008000000 */
[----:B------:R-:W-:Y:S01]  /*10c30*/  SHF.R.U64 R6, R6, 0x3, RZ ;  /* 0x0000000306067819 */ /* 0x000fe200000012ff */
[----:B------:R-:W-:Y:S01]  /*10c40*/  ULDC.64 UR12, c[0x0][0xae8] ;  /* 0x0002ba00000c7ab9 */ /* 0x000fe20000000a00 */
[----:B------:R-:W-:Y:S01]  /*10c50*/  UIADD3 UR9, UR9, UR10, URZ ;  /* 0x0000000a09097290 */ /* 0x000fe2000fffe03f */
[----:B------:R-:W5:Y:S01]  /*10c60*/  LD.E.128 R32, desc[UR54][R32.64] ;  /* 0x0000003620207980 */ /* 0x000f62000c101d00 */
[----:B------:R-:W-:Y:S01]  /*10c70*/  UIMAD UR4, UR16, UR12, URZ ;  /* 0x0000000c100472a4 */ /* 0x000fe2000f8e023f */
[----:B0-----:R-:W-:Y:S01]  /*10c80*/  @P1 IMAD.HI.U32 R0, R44, R53, RZ ;  /* 0x000000352c001227 */ /* 0x001fe200078e00ff */
[----:B------:R-:W-:Y:S01]  /*10c90*/  UIMAD.WIDE.U32 UR8, UR42, UR12, UR8 ;  /* 0x0000000c2a0872a5 */ /* 0x000fe2000f8e0008 */
[----:B------:R-:W-:Y:S01]  /*10ca0*/  LOP3.LUT R28, R6, R11, RZ, 0x3c, !PT ;  /* 0x0000000b061c7212 */ /* 0x000fe200078e3cff */
[----:B------:R-:W-:Y:S01]  /*10cb0*/  UIMAD UR4, UR42, UR13, UR4 ;  /* 0x0000000d2a0472a4 */ /* 0x000fe2000f8e0204 */
[----:B------:R-:W-:Y:S01]  /*10cc0*/  IMAD.MOV.U32 R45, RZ, RZ, R44 ;  /* 0x000000ffff2d7224 */ /* 0x000fe200078e002c */
[----:B------:R-:W-:Y:S01]  /*10cd0*/  ULDC.64 UR10, c[0x0][0xaf0] ;  /* 0x0002bc00000a7ab9 */ /* 0x000fe20000000a00 */
[----:B------:R-:W5:Y:S01]  /*10ce0*/  LD.E.128 R8, desc[UR54][R8.64] ;  /* 0x0000003608087980 */ /* 0x000f62000c101d00 */
[----:B------:R-:W-:-:S02]  /*10cf0*/  UIADD3 UR9, UR9, UR4, URZ ;  /* 0x0000000409097290 */ /* 0x000fc4000fffe03f */
[----:B------:R-:W-:Y:S01]  /*10d00*/  UIMAD UR4, UR18, UR10, URZ ;  /* 0x0000000a120472a4 */ /* 0x000fe2000f8e023f */
[----:B------:R-:W5:Y:S01]  /*10d10*/  LD.E.128 R4, desc[UR54][R4.64] ;  /* 0x0000003604047980 */ /* 0x000f62000c101d00 */
[----:B------:R-:W-:Y:S02]  /*10d20*/  UIMAD.WIDE.U32 UR8, UR17, UR10, UR8 ;  /* 0x0000000a110872a5 */ /* 0x000fe4000f8e0008 */
[----:B------:R-:W-:Y:S01]  /*10d30*/  UIMAD UR4, UR17, UR11, UR4 ;  /* 0x0000000b110472a4 */ /* 0x000fe2000f8e0204 */
[----:B-1----:R-:W-:Y:S01]  /*10d40*/  @P1 SHF.R.U32.HI R45, RZ, R21, R0 ;  /* 0x00000015ff2d1219 */ /* 0x002fe20000011600 */
[----:B------:R-:W5:Y:S01]  /*10d50*/  LD.E.128 R28, desc[UR54][R28.64] ;  /* 0x000000361c1c7980 */ /* 0x000f62000c101d00 */
[----:B------:R-:W-:Y:S01]  /*10d60*/  ULDC.64 UR10, c[0x0][0xae0] ;  /* 0x0002b800000a7ab9 */ /* 0x000fe20000000a00 */
[----:B------:R-:W-:Y:S01]  /*10d70*/  UIADD3 UR4, UR9, UR4, URZ ;  /* 0x0000000409047290 */ /* 0x000fe2000fffe03f */
[--C-:B------:R-:W-:Y:S01]  /*10d80*/  SHF.R.S32.HI R0, RZ, 0x1f, R45.reuse ;  /* 0x0000001fff007819 */ /* 0x100fe2000001142d */
[----:B------:R-:W-:Y:S01]  /*10d90*/  IMAD.MOV R2, RZ, RZ, -R45 ;  /* 0x000000ffff027224 */ /* 0x000fe200078e0a2d */
[----:B------:R-:W-:Y:S01]  /*10da0*/  @!PT LDS RZ, [RZ] ;  /* 0x00000000fffff984 */ /* 0x000fe20000000800 */
[----:B------:R-:W-:Y:S01]  /*10db0*/  @!PT LDS RZ, [RZ] ;  /* 0x00000000fffff984 */ /* 0x000fe20000000800 */
[----:B------:R-:W-:Y:S01]  /*10dc0*/  @!PT LDS RZ, [RZ] ;  /* 0x00000000fffff984 */ /* 0x000fe20000000800 */
[----:B------:R-:W-:Y:S01]  /*10dd0*/  @!PT LDS RZ, [RZ] ;  /* 0x00000000fffff984 */ /* 0x000fe20000000800 */
[----:B------:R0:W-:Y:S06]  /*10de0*/  MEMBAR.ALL.CTA ;  /* 0x0000000000007992 */ /* 0x0001ec0000008000 */
[----:B0-----:R-:W0:Y:S01]  /*10df0*/  FENCE.VIEW.ASYNC.S ;  /* 0x00000000000073c6 */ /* 0x001e220000000000 */
[----:B------:R-:W-:-:S02]  /*10e00*/  IMAD.U32 R21, RZ, RZ, UR9 ;  /* 0x00000009ff157e24 */ /* 0x000fc4000f8e00ff */
[----:B------:R-:W-:Y:S02]  /*10e10*/  IMAD R0, R0, UR10, RZ ;  /* 0x0000000a00007c24 */ /* 0x000fe4000f8e02ff */
[----:B------:R-:W-:Y:S02]  /*10e20*/  IMAD R47, R49, R2, R44 ;  /* 0x00000002312f7224 */ /* 0x000fe400078e022c */
[----:B------:R-:W-:Y:S01]  /*10e30*/  IMAD.U32 R20, RZ, RZ, UR8 ;  /* 0x00000008ff147e24 */ /* 0x000fe2000f8e00ff */
[----:B------:R-:W-:Y:S01]  /*10e40*/  ULDC.64 UR8, c[0x0][0xad8] ;  /* 0x0002b60000087ab9 */ /* 0x000fe20000000a00 */
[----:B------:R-:W-:Y:S02]  /*10e50*/  IMAD.U32 R21, RZ, RZ, UR4 ;  /* 0x00000004ff157e24 */ /* 0x000fe4000f8e00ff */
[C---:B------:R-:W-:Y:S01]  /*10e60*/  IMAD R49, R45.reuse, UR11, R0 ;  /* 0x0000000b2d317c24 */ /* 0x040fe2000f8e0200 */
        /* <DEDUP_REMOVED lines=28> */
[-C--:B0-2---:R-:W-:Y:S02]  /*11030*/  @!P2 LEA.HI.X R3, R18, R0.reuse, R190, 0x1, P4 ;  /* 0x000000001203a211 */ /* 0x085fe400020f0cbe */
[----:B------:R-:W-:-:S03]  /*11040*/  @!P3 LEA.HI.X R21, R19, R0, R189, 0x1, P5 ;  /* 0x000000001315b211 */ /* 0x000fc600028f0cbd */
[----:B-----5:R3:W-:Y:S04]  /*11050*/  @!P2 ST.E.128 desc[UR54][R2.64], R24 ;  /* 0x000000180200a985 */ /* 0x0207e8000c101d36 */
[----:B------:R3:W-:Y:S02]  /*11060*/  @!P3 ST.E.128 desc[UR54][R20.64], R40 ;  /* 0x000000281400b985 */ /* 0x0007e4000c101d36 */
.L_x_7941:
[----:B------:R-:W-:Y:S05]  /*11070*/  BSYNC B1 ;  /* 0x0000000000017941 */ /* 0x000fea0003800000 */
.L_x_7940:
        /* <DEDUP_REMOVED lines=9> */
[-C--:B0---4-:R-:W-:Y:S02]  /*11110*/  @!P3 LEA.HI.X R3, R18, R0.reuse, R190, 0x1, P0 ;  /* 0x000000001203b211 */ /* 0x091fe400000f0cbe */
[----:B------:R-:W-:-:S03]  /*11120*/  @!P4 LEA.HI.X R21, R19, R0, R189, 0x1, P2 ;  /* 0x000000001315c211 */ /* 0x000fc600010f0cbd */
[----:B-----5:R3:W-:Y:S04]  /*11130*/  @!P3 ST.E.128 desc[UR54][R2.64], R12 ;  /* 0x0000000c0200b985 */ /* 0x0207e8000c101d36 */
[----:B------:R3:W-:Y:S02]  /*11140*/  @!P4 ST.E.128 desc[UR54][R20.64], R36 ;  /* 0x000000241400c985 */ /* 0x0007e4000c101d36 */
.L_x_7943:
[----:B------:R-:W-:Y:S05]  /*11150*/  BSYNC B1 ;  /* 0x0000000000017941 */ /* 0x000fea0003800000 */
.L_x_7942:
[----:B----4-:R4:W0:Y:S01]  /*11160*/  SHFL.IDX PT, R0, R45, 0x2, 0x181f ;  /* 0x00581f002d007f89 */ /* 0x01082200000e0000 */
[----:B------:R-:W-:Y:S03]  /*11170*/  BSSY B1, `(.L_x_7944) ;  /* 0x000000c000017945 */ /* 0x000fe60003800000 */
[----:B---3-5:R4:W3:Y:S01]  /*11180*/  SHFL.IDX PT, R12, R44, 0x2, 0x181f ;  /* 0x00581f002c0c7f89 */ /* 0x0288e200000e0000 */
[----:B------:R-:W-:Y:S05]  /*11190*/  @P1 BRA `(.L_x_7945) ;  /* 0x0000000000241947 */ /* 0x000fea0003800000 */
[----:B------:R-:W-:Y:S02]  /*111a0*/  ULDC UR4, c[0x0][0xac8] ;  /* 0x0002b20000047ab9 */ /* 0x000fe40000000800 */
[----:B------:R-:W-:Y:S02]  /*111b0*/  ISETP.GE.AND P2, PT, R18, UR4, PT ;  /* 0x0000000412007c0c */ /* 0x000fe4000bf46270 */
[----:B------:R-:W-:-:S11]  /*111c0*/  ISETP.GE.AND P3, PT, R19, UR4, PT ;  /* 0x0000000413007c0c */ /* 0x000fd6000bf66270 */
[CC--:B---3--:R-:W-:Y:S02]  /*111d0*/  @!P2 LEA R2, P0, R18.reuse, R12.reuse, 0x1 ;  /* 0x0000000c1202a211 */ /* 0x0c8fe400078008ff */
[C---:B------:R-:W-:Y:S02]  /*111e0*/  @!P3 LEA R12, P1, R19.reuse, R12, 0x1 ;  /* 0x0000000c130cb211 */ /* 0x040fe400078208ff */
[-C--:B0-----:R-:W-:Y:S02]  /*111f0*/  @!P2 LEA.HI.X R3, R18, R0.reuse, R190, 0x1, P0 ;  /* 0x000000001203a211 */ /* 0x081fe400000f0cbe */
[----:B------:R-:W-:-:S03]  /*11200*/  @!P3 LEA.HI.X R13, R19, R0, R189, 0x1, P1 ;  /* 0x00000000130db211 */ /* 0x000fc600008f0cbd */
[----:B------:R0:W-:Y:S04]  /*11210*/  @!P2 ST.E.128 desc[UR54][R2.64], R8 ;  /* 0x000000080200a985 */ /* 0x0001e8000c101d36 */
[----:B------:R0:W-:Y:S02]  /*11220*/  @!P3 ST.E.128 desc[UR54][R12.64], R32 ;  /* 0x000000200c00b985 */ /* 0x0001e4000c101d36 */
.L_x_7945:
[----:B------:R-:W-:Y:S05]  /*11230*/  BSYNC B1 ;  /* 0x0000000000017941 */ /* 0x000fea0003800000 */
.L_x_7944:
[----:B0-----:R-:W-:Y:S01]  /*11240*/  VIADD R0, R46, 0x60 ;  /* 0x000000602e007836 */ /* 0x001fe20000000000 */
[----:B--2-4-:R-:W4:Y:S04]  /*11250*/  SHFL.IDX PT, R45, R45, 0x3, 0x181f ;  /* 0x00781f002d2d7f89 */ /* 0x014f2800000e0000 */
[----:B------:R-:W-:Y:S01]  /*11260*/  ISETP.GE.AND P0, PT, R0, R51, PT ;  /* 0x000000330000720c */ /* 0x000fe20003f06270 */
[----:B------:R-:W0:-:S12]  /*11270*/  SHFL.IDX PT, R44, R44, 0x3, 0x181f ;  /* 0x00781f002c2c7f89 */ /* 0x000e1800000e0000 */
[----:B------:R-:W-:Y:S05]  /*11280*/  @P0 BRA `(.L_x_7946) ;  /* 0x0000000c000c0947 */ /* 0x000fea0003800000 */
[----:B------:R-:W-:Y:S02]  /*11290*/  ULDC UR4, c[0x0][0xac8] ;  /* 0x0002b20000047ab9 */ /* 0x000fe40000000800 */
[----:B------:R-:W-:-:S13]  /*112a0*/  ISETP.GE.AND P1, PT, R18, UR4, PT ;  /* 0x0000000412007c0c */ /* 0x000fda000bf26270 */
[----:B0-----:R-:W-:-:S04]  /*112b0*/  @!P1 LEA R2, P0, R18, R44, 0x1 ;  /* 0x0000002c12029211 */ /* 0x001fc800078008ff */
[----:B----4-:R-:W-:Y:S02]  /*112c0*/  @!P1 LEA.HI.X R3, R18, R45, R190, 0x1, P0 ;  /* 0x0000002d12039211 */ /* 0x010fe400000f0cbe */
[----:B------:R-:W-:-:S03]  /*112d0*/  ISETP.GE.AND P0, PT, R19, UR4, PT ;  /* 0x0000000413007c0c */ /* 0x000fc6000bf06270 */
[----:B------:R0:W-:Y:S10]  /*112e0*/  @!P1 ST.E.128 desc[UR54][R2.64], R4 ;  /* 0x0000000402009985 */ /* 0x0001f4000c101d36 */
[----:B------:R-:W-:Y:S05]  /*112f0*/  @P0 BRA `(.L_x_7946) ;  /* 0x0000000800f00947 */ /* 0x000fea0003800000 */
[----:B0-----:R-:W-:-:S04]  /*11300*/  LEA R2, P0, R19, R44, 0x1 ;  /* 0x0000002c13027211 */ /* 0x001fc800078008ff */
[----:B------:R-:W-:-:S05]  /*11310*/  LEA.HI.X R3, R19, R45, R189, 0x1, P0 ;  /* 0x0000002d13037211 */ /* 0x000fca00000f0cbd */
[----:B------:R0:W-:Y:S01]  /*11320*/  ST.E.128 desc[UR54][R2.64], R28 ;  /* 0x0000001c02007985 */ /* 0x0001e2000c101d36 */
[----:B------:R-:W-:Y:S05]  /*11330*/  BRA `(.L_x_7946) ;  /* 0x0000000800e07947 */ /* 0x000fea0003800000 */
.L_x_7938:
[----:B------:R-:W-:Y:S01]  /*11340*/  ULDC.64 UR8, c[0x0][0xc00] ;  /* 0x0003000000087ab9 */ /* 0x000fe20000000a00 */
[----:B------:R-:W-:Y:S01]  /*11350*/  ULDC UR4, c[0x0][0xa88] ;  /* 0x0002a20000047ab9 */ /* 0x000fe20000000800 */
[----:B------:R-:W-:Y:S01]  /*11360*/  UISETP.NE.U32.AND UP0, UPT, UR8, URZ, UPT ;  /* 0x0000003f0800728c */ /* 0x000fe2000bf05070 */
[----:B------:R-:W0:Y:S03]  /*11370*/  LDC R11, c[0x0][0xbe8] ;  /* 0x0002fa00ff0b7b82 */ /* 0x000e260000000800 */
[----:B------:R-:W-:-:S03]  /*11380*/  UISETP.NE.AND.EX UP0, UPT, UR9, URZ, UPT, UP0 ;  /* 0x0000003f0900728c */ /* 0x000fc6000bf05300 */
[----:B------:R-:W-:Y:S02]  /*11390*/  ULDC.64 UR8, c[0x0][0xc00] ;  /* 0x0003000000087ab9 */ /* 0x000fe40000000a00 */
[----:B------:R-:W-:Y:S01]  /*113a0*/  UIMAD.WIDE UR8, UR36, 0x4, UR8 ;  /* 0x00000004240878a5 */ /* 0x000fe2000f8e0208 */
[----:B------:R-:W-:-:S05]  /*113b0*/  PLOP3.LUT P2, PT, PT, PT, UP0, 0x80, 0x0 ;  /* 0x000000000000781c */ /* 0x000fca0003f4f008 */
[----:B------:R-:W-:Y:S02]  /*113c0*/  IMAD.U32 R2, RZ, RZ, UR8 ;  /* 0x00000008ff027e24 */ /* 0x000fe4000f8e00ff */
[----:B------:R-:W-:Y:S01]  /*113d0*/  IMAD.U32 R3, RZ, RZ, UR9 ;  /* 0x00000009ff037e24 */ /* 0x000fe2000f8e00ff */
[----:B------:R-:W-:Y:S02]  /*113e0*/  ULDC.64 UR8, c[0x0][0xc08] ;  /* 0x0003020000087ab9 */ /* 0x000fe40000000a00 */
[----:B------:R-:W-:Y:S01]  /*113f0*/  UISETP.NE.U32.AND UP1, UPT, UR8, URZ, UPT ;  /* 0x0000003f0800728c */ /* 0x000fe2000bf25070 */
[----:B------:R-:W-:Y:S02]  /*11400*/  IMAD.U32 R0, RZ, RZ, UR4 ;  /* 0x00000004ff007e24 */ /* 0x000fe4000f8e00ff */
[----:B------:R-:W2:Y:S01]  /*11410*/  @P2 LDG.E R6, desc[UR54][R2.64] ;  /* 0x0000003602062981 */ /* 0x000ea2000c1e1900 */
[----:B------:R-:W-:-:S06]  /*11420*/  UISETP.NE.AND.EX UP1, UPT, UR9, URZ, UPT, UP1 ;  /* 0x0000003f0900728c */ /* 0x000fcc000bf25310 */
[----:B------:R-:W-:-:S05]  /*11430*/  PLOP3.LUT P3, PT, PT, PT, UP1, 0x80, 0x0 ;  /* 0x000000000000781c */ /* 0x000fca0003f6f018 */
[----:B------:R-:W-:Y:S02]  /*11440*/  @UP1 ULDC.64 UR8, c[0x0][0xc08] ;  /* 0x0003020000081ab9 */ /* 0x000fe40000000a00 */
[----:B------:R-:W-:-:S06]  /*11450*/  @UP1 UIMAD.WIDE UR8, UR36, 0x4, UR8 ;  /* 0x00000004240818a5 */ /* 0x000fcc000f8e0208 */
        /* <DEDUP_REMOVED lines=13> */
[----:B--2---:R-:W-:-:S07]  /*11530*/  IMAD.IADD R0, R0, 0x1, -R5 ;  /* 0x0000000100007824 */ /* 0x004fce00078e0a05 */
.L_x_7947:
[----:B------:R-:W-:Y:S01]  /*11540*/  USHF.R.S32.HI UR8, URZ, 0x1f, UR36 ;  /* 0x0000001f3f087899 */ /* 0x000fe20008011424 */
[----:B------:R-:W-:Y:S01]  /*11550*/  BSSY B1, `(.L_x_7948) ;  /* 0x000002e000017945 */ /* 0x000fe20003800000 */
[----:B------:R-:W-:Y:S02]  /*11560*/  USHF.R.S32.HI UR11, URZ, 0x1f, UR4 ;  /* 0x0000001f3f0b7899 */ /* 0x000fe40008011404 */
        /* <DEDUP_REMOVED lines=44> */
.L_x_7949:
[----:B------:R-:W-:Y:S05]  /*11830*/  BSYNC B1 ;  /* 0x0000000000017941 */ /* 0x000fea0003800000 */
.L_x_7948:
[----:B0-----:R-:W0:Y:S01]  /*11840*/  @P0 LDC R3, c[0x0][0xbf0] ;  /* 0x0002fc00ff030b82 */ /* 0x001e220000000800 */
[----:B------:R-:W-:Y:S01]  /*11850*/  ULDC.64 UR16, c[0x0][0xaa0] ;  /* 0x0002a80000107ab9 */ /* 0x000fe20000000a00 */
[----:B------:R-:W-:Y:S01]  /*11860*/  IMAD R2, R22, 0x20, R184 ;  /* 0x0000002016027824 */ /* 0x000fe200078e02b8 */
[----:B------:R-:W-:Y:S01]  /*11870*/  UIMAD UR10, UR11, UR16, URZ ;  /* 0x000000100b0a72a4 */ /* 0x000fe2000f8e023f */
[----:B------:R-:W-:Y:S01]  /*11880*/  BSSY B1, `(.L_x_7950) ;  /* 0x0000039000017945 */ /* 0x000fe20003800000 */
[----:B------:R-:W-:Y:S01]  /*11890*/  UIMAD.WIDE.U32 UR8, UR4, UR16, URZ ;  /* 0x00000010040872a5 */ /* 0x000fe2000f8e003f */
[----:B------:R-:W-:Y:S01]  /*118a0*/  VIADD R6, R2, UR37 ;  /* 0x0000002502067c36 */ /* 0x000fe20008000000 */
[----:B------:R-:W-:-:S03]  /*118b0*/  UIMAD UR10, UR4, UR17, UR10 ;  /* 0x00000011040a72a4 */ /* 0x000fc6000f8e020a */
[----:B------:R-:W-:Y:S01]  /*118c0*/  ULDC.64 UR16, c[0x0][0xae8] ;  /* 0x0002ba0000107ab9 */ /* 0x000fe20000000a00 */
[----:B------:R-:W-:Y:S01]  /*118d0*/  UIADD3 UR9, UR9, UR10, URZ ;  /* 0x0000000a09097290 */ /* 0x000fe2000fffe03f */
[----:B------:R-:W-:Y:S01]  /*118e0*/  @P0 IMAD.HI.U32 R2, R6, R9, RZ ;  /* 0x0000000906020227 */ /* 0x000fe200078e00ff */
[----:B------:R-:W-:Y:S02]  /*118f0*/  UIMAD UR4, UR12, UR16, URZ ;  /* 0x000000100c0472a4 */ /* 0x000fe4000f8e023f */
[----:B------:R-:W-:Y:S01]  /*11900*/  UIMAD.WIDE.U32 UR8, UR42, UR16, UR8 ;  /* 0x000000102a0872a5 */ /* 0x000fe2000f8e0008 */
[----:B------:R-:W-:Y:S01]  /*11910*/  IMAD.MOV.U32 R5, RZ, RZ, R6 ;  /* 0x000000ffff057224 */ /* 0x000fe200078e0006 */
[----:B------:R-:W-:Y:S01]  /*11920*/  UIMAD UR4, UR42, UR17, UR4 ;  /* 0x000000112a0472a4 */ /* 0x000fe2000f8e0204 */
[----:B------:R-:W-:-:S03]  /*11930*/  ULDC.64 UR10, c[0x0][0xaf0] ;  /* 0x0002bc00000a7ab9 */ /* 0x000fc60000000a00 */
[----:B------:R-:W-:Y:S02]  /*11940*/  UIADD3 UR9, UR9, UR4, URZ ;  /* 0x0000000409097290 */ /* 0x000fe4000fffe03f */
[----:B------:R-:W-:Y:S01]  /*11950*/  UIMAD UR4, UR14, UR10, URZ ;  /* 0x0000000a0e0472a4 */ /* 0x000fe2000f8e023f */
        /* <DEDUP_REMOVED lines=43> */
.L_x_7951:
[----:B------:R-:W-:Y:S05]  /*11c10*/  BSYNC B1 ;  /* 0x0000000000017941 */ /* 0x000fea0003800000 */
.L_x_7950:
        /* <DEDUP_REMOVED lines=13> */
.L_x_7953:
[----:B------:R-:W-:Y:S05]  /*11cf0*/  BSYNC B1 ;  /* 0x0000000000017941 */ /* 0x000fea0003800000 */
.L_x_7952:
        /* <DEDUP_REMOVED lines=13> */
.L_x_7955:
[----:B------:R-:W-:Y:S05]  /*11dd0*/  BSYNC B1 ;  /* 0x0000000000017941 */ /* 0x000fea0003800000 */
.L_x_7954:
[----:B0-----:R-:W-:Y:S01]  /*11de0*/  VIADD R0, R6, 0x60 ;  /* 0x0000006006007836 */ /* 0x001fe20000000000 */
[----:B--2-4-:R-:W0:Y:S04]  /*11df0*/  SHFL.IDX PT, R5, R5, 0x3, 0x181f ;  /* 0x00781f0005057f89 */ /* 0x014e2800000e0000 */
[----:B------:R-:W-:Y:S01]  /*11e00*/  ISETP.GE.AND P0, PT, R0, R11, PT ;  /* 0x0000000b0000720c */ /* 0x000fe20003f06270 */
[----:B-1-3--:R1:W2:-:S12]  /*11e10*/  SHFL.IDX PT, R2, R4, 0x3, 0x181f ;  /* 0x00781f0004027f89 */ /* 0x00a29800000e0000 */
[----:B-1----:R-:W-:Y:S05]  /*11e20*/  @P0 BRA `(.L_x_7946) ;  /* 0x0000000000240947 */ /* 0x002fea0003800000 */
[----:B------:R-:W-:Y:S02]  /*11e30*/  ULDC UR4, c[0x0][0xac8] ;  /* 0x0002b20000047ab9 */ /* 0x000fe40000000800 */
[----:B------:R-:W-:Y:S02]  /*11e40*/  ISETP.GE.AND P2, PT, R18, UR4, PT ;  /* 0x0000000412007c0c */ /* 0x000fe4000bf46270 */
[----:B------:R-:W-:-:S11]  /*11e50*/  ISETP.GE.AND P3, PT, R19, UR4, PT ;  /* 0x0000000413007c0c */ /* 0x000fd6000bf66270 */
[CC--:B--2---:R-:W-:Y:S02]  /*11e60*/  @!P2 LEA R6, P0, R18.reuse, R2.reuse, 0x1 ;  /* 0x000000021206a211 */ /* 0x0c4fe400078008ff */
[C---:B------:R-:W-:Y:S02]  /*11e70*/  @!P3 LEA R2, P1, R19.reuse, R2, 0x1 ;  /* 0x000000021302b211 */ /* 0x040fe400078208ff */
[-C--:B0-----:R-:W-:Y:S02]  /*11e80*/  @!P2 LEA.HI.X R7, R18, R5.reuse, R190, 0x1, P0 ;  /* 0x000000051207a211 */ /* 0x081fe400000f0cbe */
[----:B------:R-:W-:-:S03]  /*11e90*/  @!P3 LEA.HI.X R3, R19, R5, R189, 0x1, P1 ;  /* 0x000000051303b211 */ /* 0x000fc600008f0cbd */
[----:B------:R1:W-:Y:S04]  /*11ea0*/  @!P2 ST.E.128 desc[UR54][R6.64], RZ ;  /* 0x000000ff0600a985 */ /* 0x0003e8000c101d36 */
[----:B------:R1:W-:Y:S02]  /*11eb0*/  @!P3 ST.E.128 desc[UR54][R2.64], RZ ;  /* 0x000000ff0200b985 */ /* 0x0003e4000c101d36 */
.L_x_7946:
[----:B------:R-:W-:Y:S05]  /*11ec0*/  BSYNC B0 ;  /* 0x0000000000007941 */ /* 0x000fea0003800000 */
.L_x_7937:
[----:B------:R-:W-:Y:S02]  /*11ed0*/  ULDC UR4, c[0x0][0xc3c] ;  /* 0x00030f0000047ab9 */ /* 0x000fe40000000800 */
[----:B------:R-:W-:-:S06]  /*11ee0*/  UISETP.GE.AND UP0, UPT, UR6, UR4, UPT ;  /* 0x000000040600728c */ /* 0x000fcc000bf06270 */
[----:B------:R-:W-:-:S13]  /*11ef0*/  PLOP3.LUT P0, PT, PT, PT, UP0, 0x80, 0x0 ;  /* 0x000000000000781c */ /* 0x000fda0003f0f008 */
[----:B------:R-:W-:Y:S05]  /*11f00*/  @!P0 BRA `(.L_x_7956) ;  /* 0xfffffeec008c8947 */ /* 0x000fea000383ffff */
[----:B------:R-:W-:Y:S05]  /*11f10*/  EXIT ;  /* 0x000000000000794d */ /* 0x000fea0003800000 */
.L_x_7847:
        /* <DEDUP_REMOVED lines=9> */
[----:B-1----:R-:W0:Y:S08]  /*11fb0*/  S2UR UR5, SR_CgaCtaId ;  /* 0x00000000000579c3 */ /* 0x002e300000008800 */
[----:B------:R-:W-:Y:S06]  /*11fc0*/  BAR.SYNC.DEFER_BLOCKING 0x5, 0x180 ;  /* 0x0146000000007b1d */ /* 0x000fec0000010000 */
[----:B------:R-:W-:-:S02]  /*11fd0*/  UMOV UR4, 0x400 ;  /* 0x0000040000047882 */ /* 0x000fc40000000000 */
[----:B0-----:R-:W-:-:S09]  /*11fe0*/  ULEA UR4, UR5, UR4, 0x18 ;  /* 0x0000000405047291 */ /* 0x001fd2000f8ec03f */
[----:B------:R-:W0:Y:S01]  /*11ff0*/  LDS.128 R16, [UR4+0x288d0] ;  /* 0x0288d004ff107984 */ /* 0x000e220008000c00 */
[----:B------:R-:W-:Y:S06]  /*12000*/  BAR.ARV 0x4, 0x180 ;  /* 0x0106000000007b1d */ /* 0x000fec0000002000 */
[----:B------:R-:W-:Y:S05]  /*12010*/  BRA `(.L_x_7958) ;  /* 0x00000008008c7947 */ /* 0x000fea0003800000 */
.L_x_7957:
[----:B------:R-:W0:Y:S01]  /*12020*/  S2R R2, SR_TID.X ;  /* 0x0000000000027919 */ /* 0x000e220000002100 */
[----:B-1----:R-:W-:Y:S01]  /*12030*/  ULDC UR4, c[0x0][0xc3c] ;  /* 0x00030f0000047ab9 */ /* 0x002fe20000000800 */
        /* <DEDUP_REMOVED lines=38> */
.L_x_7963:
        /* <DEDUP_REMOVED lines=12> */
.L_x_7962:
[----:B------:R-:W-:Y:S05]  /*12360*/  BSYNC B0 ;  /* 0x0000000000007941 */ /* 0x000fea0003800000 */
.L_x_7961:
        /* <DEDUP_REMOVED lines=20> */
.L_x_7959:
        /* <DEDUP_REMOVED lines=20> */
.L_x_7964:
[----:B---3--:R-:W-:Y:S01]  /*125f0*/  IMAD R16, R16, UR5, R11 ;  /* 0x0000000510107c24 */ /* 0x008fe2000f8e020b */
[----:B------:R-:W-:Y:S01]  /*12600*/  IABS R2, R4 ;  /* 0x0000000400027213 */ /* 0x000fe20000000000 */
[----:B-12---:R-:W-:-:S03]  /*12610*/  IMAD.MOV R9, RZ, RZ, -R3 ;  /* 0x000000ffff097224 */ /* 0x006fc600078e0a03 */
[----:B------:R-:W-:Y:S01]  /*12620*/  IADD3 R11, -R16, UR6, RZ ;  /* 0x00000006100b7c10 */ /* 0x000fe2000fffe1ff */
        /* <DEDUP_REMOVED lines=19> */
[----:B------:R-:W-:-:S04]  /*12760*/  IMAD R13, R7, R2, RZ ;  /* 0x00000002070d7224 */ /* 0x000fc800078e02ff */
[----:B------:R-:W-:-:S05]  /*12770*/  IMAD.MOV R6, RZ, RZ, -R13 ;  /* 0x000000ffff067224 */ /* 0x000fca00078e0a0d */
[----:B------:R-:W-:Y:S01]  /*12780*/  VIADDMNMX R15, R6, UR5, R7, PT ;  /* 0x00000005060f7c46 */ /* 0x000fe2000b800107 */
[----:B------:R-:W-:-:S03]  /*12790*/  IMAD.MOV R7, RZ, RZ, -R2 ;  /* 0x000000ffff077224 */ /* 0x000fc600078e0a02 */
[----:B------:R-:W-:Y:S01]  /*127a0*/  IABS R8, R15 ;  /* 0x0000000f00087213 */ /* 0x000fe20000000000 */
[----:B------:R-:W-:Y:S01]  /*127b0*/  IMAD R4, R4, R7, R11 ;  /* 0x0000000704047224 */ /* 0x000fe200078e020b */
[----:B0-----:R-:W-:Y:S01]  /*127c0*/  IABS R10, R15 ;  /* 0x0000000f000a7213 */ /* 0x001fe20000000000 */
[----:B------:R-:W-:Y:S01]  /*127d0*/  IMAD.MOV R18, RZ, RZ, -R15 ;  /* 0x000000ffff127224 */ /* 0x000fe200078e0a0f */
[----:B------:R-:W0:Y:S02]  /*127e0*/  I2F.RP R6, R8 ;  /* 0x0000000800067306 */ /* 0x000e240000209400 */
[----:B------:R-:W-:-:S06]  /*127f0*/  IABS R9, R4 ;  /* 0x0000000400097213 */ /* 0x000fcc0000000000 */
[----:B0-----:R-:W0:Y:S02]  /*12800*/  MUFU.RCP R6, R6 ;  /* 0x0000000600067308 */ /* 0x001e240000001000 */
[----:B0-----:R-:W-:-:S06]  /*12810*/  VIADD R3, R6, 0xffffffe ;  /* 0x0ffffffe06037836 */ /* 0x001fcc0000000000 */
[----:B------:R-:W0:Y:S02]  /*12820*/  F2I.FTZ.U32.TRUNC.NTZ R3, R3 ;  /* 0x0000000300037305 */ /* 0x000e24000021f000 */
[----:B0-----:R-:W-:-:S04]  /*12830*/  IMAD.MOV R2, RZ, RZ, -R3 ;  /* 0x000000ffff027224 */ /* 0x001fc800078e0a03 */
[----:B------:R-:W-:Y:S02]  /*12840*/  IMAD.MOV.U32 R7, RZ, RZ, R2 ;  /* 0x000000ffff077224 */ /* 0x000fe400078e0002 */
[----:B------:R-:W-:Y:S02]  /*12850*/  IMAD.MOV.U32 R2, RZ, RZ, RZ ;  /* 0x000000ffff027224 */ /* 0x000fe400078e00ff */
        /* <DEDUP_REMOVED lines=20> */
.L_x_7960:
[----:B------:R-:W-:Y:S01]  /*129a0*/  ULDC UR4, c[0x0][0xc3c] ;  /* 0x00030f0000047ab9 */ /* 0x000fe20000000800 */
[----:B------:R-:W-:Y:S02]  /*129b0*/  IMAD.MOV.U32 R17, RZ, RZ, RZ ;  /* 0x000000ffff117224 */ /* 0x000fe400078e00ff */
[----:B------:R-:W-:Y:S02]  /*129c0*/  IMAD.U32 R16, RZ, RZ, UR6 ;  /* 0x00000006ff107e24 */ /* 0x000fe4000f8e00ff */
[----:B------:R-:W-:Y:S02]  /*129d0*/  IMAD.MOV.U32 R18, RZ, RZ, RZ ;  /* 0x000000ffff127224 */ /* 0x000fe400078e00ff */
[----:B------:R-:W-:-:S07]  /*129e0*/  IMAD.U32 R19, RZ, RZ, UR4 ;  /* 0x00000004ff137e24 */ /* 0x000fce000f8e00ff */
.L_x_7965:
[----:B------:R-:W-:-:S13]  /*129f0*/  ISETP.NE.AND P0, PT, R5, RZ, PT ;  /* 0x000000ff0500720c */ /* 0x000fda0003f05270 */
[----:B------:R-:W0:Y:S01]  /*12a00*/  @!P0 S2R R3, SR_CgaCtaId ;  /* 0x0000000000038919 */ /* 0x000e220000008800 */
[----:B------:R-:W-:-:S04]  /*12a10*/  @!P0 MOV R0, 0x400 ;  /* 0x0000040000008802 */ /* 0x000fc80000000f00 */
[----:B0-----:R-:W-:-:S05]  /*12a20*/  @!P0 LEA R0, R3, R0, 0x18 ;  /* 0x0000000003008211 */ /* 0x001fca00078ec0ff */
[----:B------:R1:W-:Y:S01]  /*12a30*/  @!P0 STS.128 [R0+0x288d0], R16 ;  /* 0x0288d01000008388 */ /* 0x0003e20000000c00 */
[----:B------:R-:W-:Y:S06]  /*12a40*/  BAR.ARV 0x5, 0x180 ;  /* 0x0146000000007b1d */ /* 0x000fec0000002000 */
.L_x_7958:
        /* <DEDUP_REMOVED lines=12> */
[----:B------:R-:W-:Y:S01]  /*12b10*/  ULOP3.LUT UR36, UR43, 0x2, URZ, 0xfc, !UPT ;  /* 0x000000022b247892 */ /* 0x000fe2000f8efc3f */
[----:B------:R-:W-:Y:S01]  /*12b20*/  IMAD.MOV.U32 R24, RZ, RZ, RZ ;  /* 0x000000ffff187224 */ /* 0x000fe200078e00ff */
[----:B------:R-:W-:Y:S01]  /*12b30*/  ULDC UR37, c[0x0][0xc] ;  /* 0x0000030000257ab9 */ /* 0x000fe20000000800 */
[----:B--2---:R-:W-:-:S06]  /*12b40*/  ULEA UR4, UR5, UR4, 0x18 ;  /* 0x0000000405047291 */ /* 0x004fcc000f8ec03f */
[----:B------:R-:W-:Y:S01]  /*12b50*/  IMAD.U32 R22, RZ, RZ, UR4 ;  /* 0x00000004ff167e24 */ /* 0x000fe2000f8e00ff */
[C---:B0-----:R-:W-:Y:S01]  /*12b60*/  LOP3.LUT R4, R3.reuse, 0x7f, RZ, 0xc0, !PT ;  /* 0x0000007f03047812 */ /* 0x041fe200078ec0ff */
[C---:B------:R-:W-:Y:S02]  /*12b70*/  IMAD.SHL.U32 R30, R3.reuse, 0x8, RZ ;  /* 0x00000008031e7824 */ /* 0x040fe400078e00ff */
[----:B------:R-:W-:-:S03]  /*12b80*/  IMAD.SHL.U32 R2, R3, 0x10, RZ ;  /* 0x0000001003027824 */ /* 0x000fc600078e00ff */
[----:B-1----:R-:W-:Y:S02]  /*12b90*/  LOP3.LUT R0, R30, 0x1f8, RZ, 0xc0, !PT ;  /* 0x000001f81e007812 */ /* 0x002fe400078ec0ff */
[----:B------:R-:W-:Y:S02]  /*12ba0*/  LOP3.LUT R2, R2, 0x70, RZ, 0xc0, !PT ;  /* 0x0000007002027812 */ /* 0x000fe400078ec0ff */
[----:B------:R-:W-:Y:S02]  /*12bb0*/  LOP3.LUT R3, R0, 0x38, R3, 0x78, !PT ;  /* 0x0000003800037812 */ /* 0x000fe400078e7803 */
[----:B------:R-:W-:Y:S02]  /*12bc0*/  SHF.R.U32.HI R0, RZ, 0x3, R4 ;  /* 0x00000003ff007819 */ /* 0x000fe40000011604 */
[----:B------:R-:W-:Y:S02]  /*12bd0*/  LOP3.LUT R34, R3, 0x200, R30, 0xf8, !PT ;  /* 0x0000020003227812 */ /* 0x000fe400078ef81e */
[----:B------:R-:W-:-:S02]  /*12be0*/  LOP3.LUT R2, R0, R2, RZ, 0xfc, !PT ;  /* 0x0000000200027212 */ /* 0x000fc400078efcff */
[----:B------:R-:W-:Y:S01]  /*12bf0*/  LOP3.LUT R30, R30, 0x38, RZ, 0xc0, !PT ;  /* 0x000000381e1e7812 */ /* 0x000fe200078ec0ff */
[----:B------:R-:W-:-:S03]  /*12c00*/  IMAD R0, R34, 0x2, R22 ;  /* 0x0000000222007824 */ /* 0x000fc600078e0216 */
[----:B------:R-:W-:Y:S02]  /*12c10*/  LOP3.LUT R29, R30, 0x40, RZ, 0xfc, !PT ;  /* 0x000000401e1d7812 */ /* 0x000fe400078efcff */
[----:B------:R3:W-:Y:S05]  /*12c20*/  STL [R1+0x4], R0 ;  /* 0x0000040001007387 */ /* 0x0007ea0000100800 */
.L_x_8037:
        /* <DEDUP_REMOVED lines=8> */
[----:B------:R0:W5:Y:S01]  /*12cb0*/  @P0 LDG.E R37, desc[UR54][R2.64] ;  /* 0x0000003602250981 */ /* 0x000162000c1e1900 */
[----:B------:R-:W-:Y:S01]  /*12cc0*/  ISETP.NE.U32.AND P0, PT, RZ, UR4, PT ;  /* 0x00000004ff007c0c */ /* 0x000fe2000bf05070 */
[----:B---3--:R-:W-:Y:S01]  /*12cd0*/  IMAD.MOV.U32 R0, RZ, RZ, RZ ;  /* 0x000000ffff007224 */ /* 0x008fe200078e00ff */
[----:B------:R-:W-:Y:S02]  /*12ce0*/  LOP3.LUT R26, R26, 0xffffffdf, RZ, 0xc0, !PT ;  /* 0xffffffdf1a1a7812 */ /* 0x000fe400078ec0ff */
[----:B------:R-:W-:Y:S01]  /*12cf0*/  ISETP.NE.AND.EX P1, PT, RZ, UR5, PT, P0 ;  /* 0x00000005ff007c0c */ /* 0x000fe2000bf25300 */
[----:B------:R-:W-:Y:S02]  /*12d00*/  ULDC.64 UR4, c[0x0][0xa00] ;  /* 0x0002800000047ab9 */ /* 0x000fe40000000a00 */
[----:B------:R-:W-:Y:S01]  /*12d10*/  ISETP.NE.U32.AND P0, PT, RZ, UR4, PT ;  /* 0x00000004ff007c0c */ /* 0x000fe2000bf05070 */
[----:B0-----:R-:W0:Y:S03]  /*12d20*/  LDC.64 R2, c[0x0][0xa00] ;  /* 0x00028000ff027b82 */ /* 0x001e260000000a00 */
[----:B------:R-:W-:Y:S01]  /*12d30*/  ISETP.NE.AND.EX P2, PT, RZ, UR5, PT, P0 ;  /* 0x00000005ff007c0c */ /* 0x000fe2000bf45300 */
[----:B------:R-:W-:-:S05]  /*12d40*/  ULDC.64 UR4, c[0x0][0x418] ;  /* 0x0001060000047ab9 */ /* 0x000fca0000000a00 */
[----:B-1----:R-:W1:Y:S07]  /*12d50*/  @P1 LDC.64 R4, c[0x0][0xa18] ;  /* 0x00028600ff041b82 */ /* 0x002e6e0000000a00 */
[----:B------:R-:W-:Y:S01]  /*12d60*/  @P2 LOP3.LUT R26, R26, 0x20, RZ, 0xfc, !PT ;  /* 0x000000201a1a2812 */ /* 0x000fe200078efcff */
[----:B0-----:R-:W-:-:S05]  /*12d70*/  IMAD.WIDE R2, R19, 0x4, R2 ;  /* 0x0000000413027825 */ /* 0x001fca00078e0202 */
[----:B--2---:R-:W2:Y:S01]  /*12d80*/  @P2 LDG.E R0, desc[UR54][R2.64] ;  /* 0x0000003602002981 */ /* 0x004ea2000c1e1900 */
[----:B-1----:R-:W-:-:S05]  /*12d90*/  @P1 IMAD.WIDE R4, R19, 0x4, R4 ;  /* 0x0000000413041825 */ /* 0x002fca00078e0204 */
[----:B------:R0:W5:Y:S01]  /*12da0*/  @P1 LDG.E R31, desc[UR54][R4.64] ;  /* 0x00000036041f1981 */ /* 0x000162000c1e1900 */
[----:B------:R-:W-:-:S03]  /*12db0*/  UISETP.NE.U32.AND UP0, UPT, UR4, URZ, UPT ;  /* 0x0000003f0400728c */ /* 0x000fc6000bf05070 */
[----:B------:R-:W-:Y:S01]  /*12dc0*/  ULDC UR4, c[0x0][0x424] ;  /* 0x0001090000047ab9 */ /* 0x000fe20000000800 */
[----:B------:R-:W-:-:S03]  /*12dd0*/  UISETP.NE.AND.EX UP0, UPT, UR5, URZ, UPT, UP0 ;  /* 0x0000003f0500728c */ /* 0x000fc6000bf05300 */
[----:B------:R-:W-:Y:S01]  /*12de0*/  ULDC UR5, c[0x0][0x2f0] ;  /* 0x0000bc0000057ab9 */ /* 0x000fe20000000800 */
[----:B------:R-:W-:-:S04]  /*12df0*/  USEL UR4, UR4, 0x1, UP0 ;  /* 0x0000000104047887 */ /* 0x000fc80008000000 */
[----:B------:R-:W-:Y:S01]  /*12e00*/  UIMAD UR4, UR4, UR5, URZ ;  /* 0x00000005040472a4 */ /* 0x000fe2000f8e023f */
[----:B--2---:R1:W-:Y:S05]  /*12e10*/  STL [R1+0x8], R0 ;  /* 0x0000080001007387 */ /* 0x0043ea0000100800 */
[----:B-1----:R-:W-:Y:S01]  /*12e20*/  IMAD.U32 R0, RZ, RZ, UR4 ;  /* 0x00000004ff007e24 */ /* 0x002fe2000f8e00ff */
[----:B0-----:R-:W-:Y:S06]  /*12e30*/  @P1 BRA `(.L_x_7967) ;  /* 0x0000000000181947 */ /* 0x001fec0003800000 */
[----:B------:R-:W-:Y:S02]  /*12e40*/  ULDC UR4, c[0x0][0x288] ;  /* 0x0000a20000047ab9 */ /* 0x000fe40000000800 */
[----:B-----5:R-:W-:Y:S01]  /*12e50*/  IMAD.U32 R31, RZ, RZ, UR4 ;  /* 0x00000004ff1f7e24 */ /* 0x020fe2000f8e00ff */
[----:B------:R-:W-:Y:S06]  /*12e60*/  @!P2 BRA `(.L_x_7967) ;  /* 0x00000000000ca947 */ /* 0x000fec0003800000 */
[----:B------:R-:W2:Y:S04]  /*12e70*/  LDG.E R4, desc[UR54][R2.64] ;  /* 0x0000003602047981 */ /* 0x000ea8000c1e1900 */
[----:B------:R-:W2:Y:S02]  /*12e80*/  LDG.E R31, desc[UR54][R2.64+0x4] ;  /* 0x00000436021f7981 */ /* 0x000ea4000c1e1900 */
[----:B--2---:R-:W-:-:S07]  /*12e90*/  IMAD.IADD R31, R31, 0x1, -R4 ;  /* 0x000000011f1f7824 */ /* 0x004fce00078e0a04 */
.L_x_7967:
[----:B------:R-:W-:Y:S02]  /*12ea0*/  ULDC.64 UR4, c[0x0][0xa20] ;  /* 0x0002880000047ab9 */ /* 0x000fe40000000a00 */
[----:B------:R-:W-:-:S04]  /*12eb0*/  ISETP.NE.U32.AND P0, PT, RZ, UR4, PT ;  /* 0x00000004ff007c0c */ /* 0x000fc8000bf05070 */
[----:B------:R-:W-:-:S13]  /*12ec0*/  ISETP.NE.AND.EX P0, PT, RZ, UR5, PT, P0 ;  /* 0x00000005ff007c0c */ /* 0x000fda000bf05300 */
[----:B------:R-:W-:Y:S05]  /*12ed0*/  @!P0 BRA `(.L_x_7968) ;  /* 0x0000000000108947 */ /* 0x000fea0003800000 */
[----:B------:R-:W0:Y:S02]  /*12ee0*/  LDC.64 R2, c[0x0][0xa20] ;  /* 0x00028800ff027b82 */ /* 0x000e240000000a00 */
[----:B0-----:R-:W-:-:S05]  /*12ef0*/  IMAD.WIDE R2, R19, 0x4, R2 ;  /* 0x0000000413027825 */ /* 0x001fca00078e0202 */
[----:B------:R0:W5:Y:S01]  /*12f00*/  LDG.E R0, desc[UR54][R2.64] ;  /* 0x0000003602007981 */ /* 0x000162000c1e1900 */
[----:B------:R-:W-:Y:S05]  /*12f10*/  BRA `(.L_x_7969) ;  /* 0x0000000000247947 */ /* 0x000fea0003800000 */
.L_x_7968:
[----:B------:R-:W-:Y:S02]  /*12f20*/  ULDC.64 UR4, c[0x0][0xa08] ;  /* 0x0002820000047ab9 */ /* 0x000fe40000000a00 */
[----:B------:R-:W-:-:S04]  /*12f30*/  ISETP.NE.U32.AND P0, PT, RZ, UR4, PT ;  /* 0x00000004ff007c0c */ /* 0x000fc8000bf05070 */
[----:B------:R-:W-:-:S13]  /*12f40*/  ISETP.NE.AND.EX P0, PT, RZ, UR5, PT, P0 ;  /* 0x00000005ff007c0c */ /* 0x000fda000bf05300 */
[----:B------:R-:W-:Y:S05]  /*12f50*/  @!P0 BRA `(.L_x_7969) ;  /* 0x0000000000148947 */ /* 0x000fea0003800000 */
[----:B------:R-:W0:Y:S02]  /*12f60*/  LDC.64 R2, c[0x0][0xa08] ;  /* 0x00028200ff027b82 */ /* 0x000e240000000a00 */
[----:B0-----:R-:W-:-:S05]  /*12f70*/  IMAD.WIDE R2, R19, 0x4, R2 ;  /* 0x0000000413027825 */ /* 0x001fca00078e0202 */
[----:B------:R-:W2:Y:S04]  /*12f80*/  LDG.E R0, desc[UR54][R2.64] ;  /* 0x0000003602007981 */ /* 0x000ea8000c1e1900 */
[----:B------:R-:W2:Y:S02]  /*12f90*/  LDG.E R5, desc[UR54][R2.64+0x4] ;  /* 0x0000043602057981 */ /* 0x000ea4000c1e1900 */
[----:B--2---:R-:W-:-:S07]  /*12fa0*/  IMAD.IADD R0, R5, 0x1, -R0 ;  /* 0x0000000105007824 */ /* 0x004fce00078e0a00 */
.L_x_7969:
[----:B0-----:R-:W0:Y:S01]  /*12fb0*/  LDC R2, c[0x0][0x448] ;  /* 0x00011200ff027b82 */ /* 0x001e220000000800 */
[----:B------:R-:W-:Y:S01]  /*12fc0*/  IMAD.SHL.U32 R27, R17, 0x80, RZ ;  /* 0x00000080111b7824 */ /* 0x000fe200078e00ff */
[----:B------:R-:W-:Y:S01]  /*12fd0*/  LOP3.LUT R26, R26, 0xffffffef, RZ, 0xc0, !PT ;  /* 0xffffffef1a1a7812 */ /* 0x000fe200078ec0ff */
[----:B-----5:R-:W-:Y:S02]  /*12fe0*/  IMAD.IADD R35, R0, 0x1, -R37 ;  /* 0x0000000100237824 */ /* 0x020fe400078e0a25 */
[----:B------:R-:W-:Y:S01]  /*12ff0*/  VIADD R4, R27, 0x7f ;  /* 0x0000007f1b047836 */ /* 0x000fe20000000000 */
[----:B0-----:R-:W-:Y:S02]  /*13000*/  ISETP.NE.AND P2, PT, R2, 0x1, PT ;  /* 0x000000010200780c */ /* 0x001fe40003f45270 */
[----:B------:R-:W0:Y:S11]  /*13010*/  LDC.64 R2, c[0x0][0x9e0] ;  /* 0x00027800ff027b82 */ /* 0x000e360000000a00 */
[----:B------:R-:W1:Y:S01]  /*13020*/  @P2 LDC R5, c[0x0][0x44c] ;  /* 0x00011300ff052b82 */ /* 0x000e620000000800 */
[----:B------:R-:W-:-:S07]  /*13030*/  @P2 LOP3.LUT R26, R26, 0x10, RZ, 0xfc, !PT ;  /* 0x000000101a1a2812 */ /* 0x000fce00078efcff */
[----:B------:R-:W2:Y:S01]  /*13040*/  @P2 LDC R6, c[0x0][0x450] ;  /* 0x00011400ff062b82 */ /* 0x000ea20000000800 */
[----:B0-----:R-:W-:Y:S01]  /*13050*/  ISETP.GE.AND P1, PT, R3, 0x1, PT ;  /* 0x000000010300780c */ /* 0x001fe20003f26270 */
[----:B-1----:R-:W-:-:S05]  /*13060*/  @P2 IMAD.HI.U32 R5, R4, R5, RZ ;  /* 0x0000000504052227 */ /* 0x002fca00078e00ff */
[----:B--2---:R-:W-:Y:S02]  /*13070*/  @P2 SHF.R.U32.HI R4, RZ, R6, R5 ;  /* 0x00000006ff042219 */ /* 0x004fe40000011605 */
[----:B------:R-:W-:-:S05]  /*13080*/  IADD3 R5, R35, 0x1, -R31 ;  /* 0x0000000123057810 */ /* 0x000fca0007ffe81f */
[----:B------:R-:W-:-:S04]  /*13090*/  IMAD.IADD R7, R5, 0x1, R4 ;  /* 0x0000000105077824 */ /* 0x000fc800078e0204 */
[----:B------:R-:W-:Y:S01]  /*130a0*/  IMAD.IADD R2, R7, 0x1, R2 ;  /* 0x0000000107027824 */ /* 0x000fe200078e0202 */
        /* <DEDUP_REMOVED lines=12> */
.L_x_7972:
[----:B------:R-:W-:-:S13]  /*13170*/  ISETP.NE.AND P0, PT, R3, 0x1, PT ;  /* 0x000000010300780c */ /* 0x000fda0003f05270 */
[----:B------:R-:W0:Y:S02]  /*13180*/  @P0 LDC.64 R4, c[0x0][0x9e8] ;  /* 0x00027a00ff040b82 */ /* 0x000e240000000a00 */
[----:B0-----:R-:W-:-:S05]  /*13190*/  @P0 IMAD.HI.U32 R4, R0, R4, RZ ;  /* 0x0000000400040227 */ /* 0x001fca00078e00ff */
[----:B------:R-:W-:-:S07]  /*131a0*/  @P0 SHF.R.U32.HI R0, RZ, R5, R4 ;  /* 0x00000005ff000219 */ /* 0x000fce0000011604 */
.L_x_7973:
[----:B------:R-:W-:Y:S05]  /*131b0*/  BSYNC B0 ;  /* 0x0000000000007941 */ /* 0x000fea0003800000 */
.L_x_7971:
[----:B------:R-:W-:-:S05]  /*131c0*/  IMAD R5, R0, R3, R3 ;  /* 0x0000000300057224 */ /* 0x000fca00078e0203 */
[----:B------:R-:W-:-:S07]  /*131d0*/  VIMNMX R2, R2, R5, PT ;  /* 0x0000000502027248 */ /* 0x000fce0003fe0100 */
.L_x_7970:
        /* <DEDUP_REMOVED lines=8> */
[----:B------:R-:W-:Y:S01]  /*13260*/  LEA.HI R4, R5, R2, RZ, 0x7 ;  /* 0x0000000205047211 */ /* 0x000fe200078f38ff */
[----:B------:R-:W-:-:S03]  /*13270*/  VIADD R2, R35, 0x7f ;  /* 0x0000007f23027836 */ /* 0x000fc60000000000 */
        /* <DEDUP_REMOVED lines=19> */
.L_x_7976:
[----:B------:R-:W-:-:S13]  /*133b0*/  ISETP.NE.AND P0, PT, R3, 0x1, PT ;  /* 0x000000010300780c */ /* 0x000fda0003f05270 */
[----:B------:R-:W1:Y:S02]  /*133c0*/  @P0 LDC.64 R4, c[0x0][0x9e8] ;  /* 0x00027a00ff040b82 */ /* 0x000e640000000a00 */
[----:B-1----:R-:W-:-:S05]  /*133d0*/  @P0 IMAD.HI.U32 R4, R2, R4, RZ ;  /* 0x0000000402040227 */ /* 0x002fca00078e00ff */
[----:B------:R-:W-:-:S07]  /*133e0*/  @P0 SHF.R.U32.HI R2, RZ, R5, R4 ;  /* 0x00000005ff020219 */ /* 0x000fce0000011604 */
.L_x_7977:
[----:B------:R-:W-:Y:S05]  /*133f0*/  BSYNC B0 ;  /* 0x0000000000007941 */ /* 0x000fea0003800000 */
.L_x_7975:
[----:B------:R-:W-:-:S05]  /*13400*/  IMAD R3, R2, R3, RZ ;  /* 0x0000000302037224 */ /* 0x000fca00078e02ff */
[----:B------:R-:W-:-:S07]  /*13410*/  VIMNMX R0, R0, R3, !PT ;  /* 0x0000000300007248 */ /* 0x000fce0007fe0100 */
.L_x_7974:
[----:B------:R-:W-:Y:S01]  /*13420*/  SHF.R.S32.HI R3, RZ, 0x1f, R0 ;  /* 0x0000001fff037819 */ /* 0x000fe20000011400 */
[----:B------:R-:W-:Y:S03]  /*13430*/  BSSY B7, `(.L_x_7978) ;  /* 0x000037b000077945 */ /* 0x000fe60003800000 */
[----:B------:R-:W-:-:S04]  /*13440*/  LEA.HI R3, R3, R0, RZ, 0x7 ;  /* 0x0000000003037211 */ /* 0x000fc800078f38ff */
[----:B------:R-:W-:-:S04]  /*13450*/  SHF.R.S32.HI R3, RZ, 0x7, R3 ;  /* 0x00000007ff037819 */ /* 0x000fc80000011403 */
[----:B------:R-:W-:-:S04]  /*13460*/  VIMNMX R36, RZ, R3, !PT ;  /* 0x00000003ff247248 */ /* 0x000fc80007fe0100 */
[----:B------:R-:W-:-:S13]  /*13470*/  ISETP.GT.AND P0, PT, R23, R36, PT ;  /* 0x000000241700720c */ /* 0x000fda0003f04270 */
        /* <DEDUP_REMOVED lines=18> */
.L_x_7979:
        /* <DEDUP_REMOVED lines=20> */
.L_x_7982:
[----:B------:R-:W-:Y:S05]  /*136e0*/  BSYNC B6 ;  /* 0x0000000000067941 */ /* 0x000fea0003800000 */
.L_x_7981:
        /* <DEDUP_REMOVED lines=10> */
[----:B------:R-:W-:Y:S01]  /*13790*/  MOV R13, RZ ;  /* 0x000000ff000d7202 */ /* 0x000fe20000000f00 */
[----:B------:R-:W-:Y:S02]  /*137a0*/  IMAD.U32 R5, RZ, RZ, UR7 ;  /* 0x00000007ff057e24 */ /* 0x000fe4000f8e00ff */
[----:B------:R-:W-:Y:S02]  /*137b0*/  IMAD.U32 R6, RZ, RZ, UR8 ;  /* 0x00000008ff067e24 */ /* 0x000fe4000f8e00ff */
[----:B------:R-:W-:-:S02]  /*137c0*/  IMAD.U32 R7, RZ, RZ, UR9 ;  /* 0x00000009ff077e24 */ /* 0x000fc4000f8e00ff */
[----:B------:R-:W-:Y:S02]  /*137d0*/  IMAD.U32 R10, RZ, RZ, UR4 ;  /* 0x00000004ff0a7e24 */ /* 0x000fe4000f8e00ff */
[----:B------:R-:W-:Y:S02]  /*137e0*/  IMAD.U32 R11, RZ, RZ, UR5 ;  /* 0x00000005ff0b7e24 */ /* 0x000fe4000f8e00ff */
[----:B------:R-:W-:Y:S02]  /*137f0*/  IMAD.MOV.U32 R8, RZ, RZ, 0x70 ;  /* 0x00000070ff087424 */ /* 0x000fe400078e00ff */
[----:B-1----:R-:W-:-:S07]  /*13800*/  IMAD.MOV.U32 R12, RZ, RZ, 0x1 ;  /* 0x00000001ff0c7424 */ /* 0x002fce00078e00ff */
[----:B------:R-:W-:-:S07]  /*13810*/  LEPC R20, `(.L_x_7985) ;  /* 0x000000001014794e */ /* 0x000fce0000000000 */
[----:B0-2---:R-:W-:Y:S05]  /*13820*/  CALL.ABS.NOINC R2 ;  /* 0x0000000002007343 */ /* 0x005fea0003c00000 */
.L_x_7985:
        /* <DEDUP_REMOVED lines=15> */
.L_x_7984:
[----:B------:R-:W-:Y:S05]  /*13920*/  BSYNC B6 ;  /* 0x0000000000067941 */ /* 0x000fea0003800000 */
.L_x_7983:
[----:B------:R-:W-:Y:S01]  /*13930*/  ULDC.64 UR4, c[0x0][0x9f8] ;  /* 0x00027e0000047ab9 */ /* 0x000fe20000000a00 */
[----:B------:R-:W-:Y:S01]  /*13940*/  IMAD.MOV.U32 R33, RZ, RZ, R19 ;  /* 0x000000ffff217224 */ /* 0x000fe200078e0013 */
[----:B------:R-:W-:Y:S01]  /*13950*/  ISETP.NE.U32.AND P0, PT, RZ, UR4, PT ;  /* 0x00000004ff007c0c */ /* 0x000fe2000bf05070 */
[----:B------:R-:W1:Y:S01]  /*13960*/  S2R R20, SR_TID.X ;  /* 0x0000000000147919 */ /* 0x000e620000002100 */
[----:B------:R-:W2:Y:S01]  /*13970*/  LDC R9, c[0x0][0x430] ;  /* 0x00010c00ff097b82 */ /* 0x000ea20000000800 */
[----:B------:R-:W3:Y:S01]  /*13980*/  S2R R17, SR_TID.X ;  /* 0x0000000000117919 */ /* 0x000ee20000002100 */
[----:B------:R-:W-:Y:S01]  /*13990*/  ISETP.NE.AND.EX P0, PT, RZ, UR5, PT, P0 ;  /* 0x00000005ff007c0c */ /* 0x000fe2000bf05300 */
[----:B------:R-:W-:Y:S01]  /*139a0*/  VIADD R25, R23, 0xffffffff ;  /* 0xffffffff17197836 */ /* 0x000fe20000000000 */
[----:B------:R-:W-:Y:S01]  /*139b0*/  LOP3.LUT R26, R26, 0xfffffff7, RZ, 0xc0, !PT ;  /* 0xfffffff71a1a7812 */ /* 0x000fe200078ec0ff */
[----:B------:R-:W-:-:S10]  /*139c0*/  ULDC UR4, c[0x0][0x2f4] ;  /* 0x0000bd0000047ab9 */ /* 0x000fd40000000800 */
[----:B------:R-:W4:Y:S02]  /*139d0*/  @P0 LDC.64 R2, c[0x0][0x9f8] ;  /* 0x00027e00ff020b82 */ /* 0x000f240000000a00 */
[----:B----4-:R-:W-:-:S05]  /*139e0*/  @P0 IMAD.WIDE R2, R19, 0x4, R2 ;  /* 0x0000000413020825 */ /* 0x010fca00078e0202 */
[----:B------:R4:W4:Y:S01]  /*139f0*/  @P0 LDG.E R33, desc[UR54][R2.64] ;  /* 0x0000003602210981 */ /* 0x000922000c1e1900 */
[----:B--2---:R-:W-:Y:S01]  /*13a00*/  ISETP.NE.AND P1, PT, R9, 0x1, PT ;  /* 0x000000010900780c */ /* 0x004fe20003f25270 */
[----:B-1----:R-:W-:Y:S01]  /*13a10*/  IMAD.SHL.U32 R20, R20, 0x10, RZ ;  /* 0x0000001014147824 */ /* 0x002fe200078e00ff */
[----:B---3--:R-:W-:Y:S01]  /*13a20*/  LOP3.LUT R17, R17, 0x7f, RZ, 0xc0, !PT ;  /* 0x0000007f11117812 */ /* 0x008fe200078ec0ff */
[----:B------:R-:W-:-:S03]  /*13a30*/  IMAD.SHL.U32 R8, R25, 0x80, RZ ;  /* 0x0000008019087824 */ /* 0x000fc600078e00ff */
[----:B------:R-:W-:Y:S02]  /*13a40*/  SHF.R.U32.HI R17, RZ, 0x3, R17 ;  /* 0x00000003ff117819 */ /* 0x000fe40000011611 */
[----:B------:R-:W-:-:S04]  /*13a50*/  LOP3.LUT R20, R20, 0x70, RZ, 0xc0, !PT ;  /* 0x0000007014147812 */ /* 0x000fc800078ec0ff */
[----:B------:R-:W-:Y:S01]  /*13a60*/  LOP3.LUT R0, R8, R17, R20, 0xfe, !PT ;  /* 0x0000001108007212 */ /* 0x000fe200078efe14 */
[----:B------:R-:W1:Y:S01]  /*13a70*/  @P1 LDC R7, c[0x0][0x434] ;  /* 0x00010d00ff071b82 */ /* 0x000e620000000800 */
[----:B------:R-:W-:Y:S02]  /*13a80*/  @P1 LOP3.LUT R26, R26, 0x8, RZ, 0xfc, !PT ;  /* 0x000000081a1a1812 */ /* 0x000fe400078efcff */
[C---:B------:R-:W-:Y:S01]  /*13a90*/  ISETP.GE.AND P0, PT, R0.reuse, R35, PT ;  /* 0x000000230000720c */ /* 0x040fe20003f06270 */
[----:B------:R-:W-:-:S04]  /*13aa0*/  IMAD.IADD R0, R0, 0x1, R37 ;  /* 0x0000000100007824 */ /* 0x000fc800078e0225 */
[----:B------:R-:W2:Y:S01]  /*13ab0*/  @P1 LDC R5, c[0x0][0x438] ;  /* 0x00010e00ff051b82 */ /* 0x000ea20000000800 */
[----:B------:R-:W-:-:S07]  /*13ac0*/  IMAD.MOV.U32 R4, RZ, RZ, R0 ;  /* 0x000000ffff047224 */ /* 0x000fce00078e0000 */
[----:B----4-:R-:W3:Y:S01]  /*13ad0*/  @!P0 LDC.64 R2, c[0x0][0x428] ;  /* 0x00010a00ff028b82 */ /* 0x010ee20000000a00 */
[----:B-1----:R-:W-:-:S05]  /*13ae0*/  @P1 IMAD.HI.U32 R6, R0, R7, RZ ;  /* 0x0000000700061227 */ /* 0x002fca00078e00ff */
[----:B--2---:R-:W-:-:S05]  /*13af0*/  @P1 SHF.R.U32.HI R4, RZ, R5, R6 ;  /* 0x00000005ff041219 */ /* 0x004fca0000011606 */
[----:B------:R-:W-:-:S04]  /*13b00*/  IMAD.MOV R5, RZ, RZ, -R4 ;  /* 0x000000ffff057224 */ /* 0x000fc800078e0a04 */
[----:B------:R-:W-:Y:S01]  /*13b10*/  IMAD R0, R9, R5, R0 ;  /* 0x0000000509007224 */ /* 0x000fe200078e0200 */
[----:B------:R-:W-:Y:S01]  /*13b20*/  @!P0 SHF.R.S32.HI R5, RZ, 0x1f, R4 ;  /* 0x0000001fff058819 */ /* 0x000fe20000011404 */
[----:B------:R-:W-:-:S05]  /*13b30*/  IMAD.U32 R9, RZ, RZ, UR36 ;  /* 0x00000024ff097e24 */ /* 0x000fca000f8e00ff */
[----:B------:R-:W-:Y:S02]  /*13b40*/  ISETP.NE.AND P2, PT, R9, 0x3, PT ;  /* 0x000000030900780c */ /* 0x000fe40003f45270 */
[----:B------:R-:W-:-:S11]  /*13b50*/  LOP3.LUT R26, R26, 0xfffffffb, RZ, 0xc0, !PT ;  /* 0xfffffffb1a1a7812 */ /* 0x000fd600078ec0ff */
[----:B------:R-:W-:-:S04]  /*13b60*/  @P2 LOP3.LUT R26, R26, 0x4, RZ, 0xfc, !PT ;  /* 0x000000041a1a2812 */ /* 0x000fc800078efcff */
[----:B------:R-:W-:Y:S01]  /*13b70*/  LOP3.LUT R26, R26, 0xfffffffd, RZ, 0xc0, !PT ;  /* 0xfffffffd1a1a7812 */ /* 0x000fe200078ec0ff */
[----:B------:R-:W-:Y:S01]  /*13b80*/  UMOV UR5, 0xffffffff ;  /* 0xffffffff00057882 */ /* 0x000fe20000000000 */
[----:B------:R-:W-:Y:S01]  /*13b90*/  SHF.R.S32.HI R6, RZ, 0x1f, R33 ;  /* 0x0000001fff067819 */ /* 0x000fe20000011421 */
[----:B---3--:R-:W-:-:S04]  /*13ba0*/  @!P0 IMAD.WIDE.U32 R4, R33, R2, R4 ;  /* 0x0000000221048225 */ /* 0x008fc800078e0004 */
[----:B------:R1:W-:Y:S02]  /*13bb0*/  STL [R1], R6 ;  /* 0x0000000601007387 */ /* 0x0003e40000100800 */
[----:B-1----:R-:W-:-:S04]  /*13bc0*/  @!P0 IMAD R6, R6, R2, RZ ;  /* 0x0000000206068224 */ /* 0x002fc800078e02ff */
[----:B------:R-:W-:Y:S02]  /*13bd0*/  @!P0 IMAD R7, R33, R3, R6 ;  /* 0x0000000321078224 */ /* 0x000fe400078e0206 */
[----:B------:R-:W1:Y:S02]  /*13be0*/  @!P0 LDC.64 R2, c[0x0][0x418] ;  /* 0x00010600ff028b82 */ /* 0x000e640000000a00 */
[----:B------:R-:W-:Y:S01]  /*13bf0*/  @!P0 IMAD.IADD R5, R5, 0x1, R7 ;  /* 0x0000000105058824 */ /* 0x000fe200078e0207 */
[----:B-1----:R-:W-:-:S04]  /*13c00*/  @!P0 LEA R2, P1, R4, R2, 0x2 ;  /* 0x0000000204028211 */ /* 0x002fc800078210ff */
[----:B------:R-:W-:Y:S01]  /*13c10*/  @!P0 LEA.HI.X R3, R4, R3, R5, 0x2, P1 ;  /* 0x0000000304038211 */ /* 0x000fe200008f1405 */
[----:B------:R-:W-:-:S06]  /*13c20*/  IMAD.MOV.U32 R4, RZ, RZ, RZ ;  /* 0x000000ffff047224 */ /* 0x000fcc00078e00ff */
[----:B------:R1:W5:Y:S01]  /*13c30*/  @!P0 LDG.E R4, desc[UR54][R2.64] ;  /* 0x0000003602048981 */ /* 0x000362000c1e1900 */
[----:B------:R-:W-:-:S13]  /*13c40*/  ISETP.GE.AND P0, PT, R30, UR4, PT ;  /* 0x000000041e007c0c */ /* 0x000fda000bf06270 */
[----:B------:R-:W-:Y:S02]  /*13c50*/  @P0 LOP3.LUT R26, R26, 0x2, RZ, 0xfc, !PT ;  /* 0x000000021a1a0812 */ /* 0x000fe400078efcff */
[----:B------:R-:W-:Y:S02]  /*13c60*/  ISETP.GE.AND P0, PT, R29, UR4, PT ;  /* 0x000000041d007c0c */ /* 0x000fe4000bf06270 */
[----:B------:R-:W-:-:S11]  /*13c70*/  LOP3.LUT R26, R26, 0xfffffffe, RZ, 0xc0, !PT ;  /* 0xfffffffe1a1a7812 */ /* 0x000fd600078ec0ff */
[----:B------:R-:W-:Y:S01]  /*13c80*/  @P0 LOP3.LUT R26, R26, 0x1, RZ, 0xfc, !PT ;  /* 0x000000011a1a0812 */ /* 0x000fe200078efcff */
[----:B-1----:R-:W-:Y:S06]  /*13c90*/  BRA.DIV UR5, `(.L_x_7986) ;  /* 0x0000004205987947 */ /* 0x002fec000b800000 */
.L_x_8054:
[----:B------:R-:W-:Y:S01]  /*13ca0*/  SHF.R.S32.HI R32, RZ, 0x1f, R18 ;  /* 0x0000001fff207819 */ /* 0x000fe20000011412 */
[----:B------:R-:W-:Y:S06]  /*13cb0*/  @!P2 BRA `(.L_x_7987) ;  /* 0x000000000004a947 */ /* 0x000fec0003800000 */
[----:B------:R-:W-:Y:S01]  /*13cc0*/  BPT.TRAP 0x1 ;  /* 0x000000040000795c */ /* 0x000fe20000300000 */
.L_x_7987:
        /* <DEDUP_REMOVED lines=20> */
[----:B0-----:R-:W-:Y:S01]  /*13e10*/  LEA.HI.X R23, R2, UR5, R7, 0x1, P0 ;  /* 0x0000000502177c11 */ /* 0x001fe200080f0c07 */
[----:B------:R-:W-:Y:S01]  /*13e20*/  IMAD R7, R24, 0x8, R22 ;  /* 0x0000000818077824 */ /* 0x000fe200078e0216 */
[----:B------:R-:W-:-:S04]  /*13e30*/  SHF.L.U32 R2, R28, 0x1f, RZ ;  /* 0x0000001f1c027819 */ /* 0x000fc800000006ff */
[----:B------:R-:W0:Y:S02]  /*13e40*/  SYNCS.PHASECHK.TRANS64.TRYWAIT P0, [R7+URZ+0x28840], R2 ;  /* 0x02884002070075a7 */ /* 0x000e24000800017f */
[----:B0-----:R-:W-:Y:S05]  /*13e50*/  @!P0 BRA `(.L_x_7989) ;  /* 0x00000040005c8947 */ /* 0x001fea0003800000 */
.L_x_8055:
[----:B------:R-:W-:Y:S05]  /*13e60*/  BSYNC B0 ;  /* 0x0000000000007941 */ /* 0x000fea0003800000 */
.L_x_7988:
        /* <DEDUP_REMOVED lines=18> */
[----:B-1----:R-:W-:Y:S01]  /*13f90*/  LOP3.LUT R9, R9, 0x7f, RZ, 0xc0, !PT ;  /* 0x0000007f09097812 */ /* 0x002fe200078ec0ff */
[----:B------:R-:W-:Y:S01]  /*13fa0*/  IMAD R5, R24, 0x4000, R34 ;  /* 0x0000400018057824 */ /* 0x000fe200078e0222 */
[----:B------:R-:W-:Y:S01]  /*13fb0*/  LEA R4, P0, R2, UR4, 0x1 ;  /* 0x0000000402047c11 */ /* 0x000fe2000f8008ff */
[----:B------:R-:W-:Y:S01]  /*13fc0*/  IMAD.IADD R0, R3, 0x1, R0 ;  /* 0x0000000103007824 */ /* 0x000fe200078e0200 */
[----:B------:R-:W-:Y:S01]  /*13fd0*/  SHF.R.U32.HI R9, RZ, 0x3, R9 ;  /* 0x00000003ff097819 */ /* 0x000fe20000011609 */
[----:B------:R-:W-:-:S03]  /*13fe0*/  UMOV UR4, 0xffffffff ;  /* 0xffffffff00047882 */ /* 0x000fc60000000000 */
[----:B------:R-:W-:Y:S02]  /*13ff0*/  IADD3 R6, -R9, R35, -R8 ;  /* 0x0000002309067210 */ /* 0x000fe40007ffe908 */
[----:B------:R-:W-:Y:S02]  /*14000*/  LEA.HI.X R0, R2, UR5, R0, 0x1, P0 ;  /* 0x0000000502007c11 */ /* 0x000fe400080f0c00 */
        /* <DEDUP_REMOVED lines=81> */
.L_x_8073:
        /* <DEDUP_REMOVED lines=11> */
.L_x_7991:
        /* <DEDUP_REMOVED lines=11> */
.L_x_7992:
[----:B-1----:R1:W5:Y:S01]  /*14680*/  LDL.LU R2, [R1+0x8] ;  /* 0x0000080001027983 */ /* 0x0023620000300800 */
[----:B------:R1:W-:Y:S02]  /*14690*/  SYNCS.ARRIVE.TRANS64.A1T0 RZ, [R7+URZ+0x28830], RZ ;  /* 0x028830ff07ff79a7 */ /* 0x0003e4000810003f */
[----:B------:R-:W-:Y:S05]  /*146a0*/  WARPSYNC.ALL ;  /* 0x0000000000007948 */ /* 0x000fea0003800000 */
[----:B------:R-:W-:Y:S01]  /*146b0*/  ULDC.64 UR4, c[0x0][0x298] ;  /* 0x0000a60000047ab9 */ /* 0x000fe20000000a00 */
[----:B------:R-:W-:Y:S01]  /*146c0*/  BSSY B6, `(.L_x_7993) ;  /* 0x000001c000067945 */ /* 0x000fe20003800000 */
[----:B------:R-:W-:Y:S01]  /*146d0*/  BAR.SYNC.DEFER_BLOCKING 0x8, 0x180 ;  /* 0x0206000000007b1d */ /* 0x000fe20000010000 */
[----:B-----5:R-:W-:Y:S01]  /*146e0*/  SHF.R.S32.HI R0, RZ, 0x1f, R2 ;  /* 0x0000001fff007819 */ /* 0x020fe20000011402 */
[----:B0-----:R-:W-:-:S04]  /*146f0*/  IMAD.WIDE.U32 R4, R2, UR4, RZ ;  /* 0x0000000402047c25 */ /* 0x001fc8000f8e00ff */
[----:B------:R-:W-:Y:S01]  /*14700*/  IMAD R0, R0, UR4, RZ ;  /* 0x0000000400007c24 */ /* 0x000fe2000f8e02ff */
[----:B------:R0:W-:Y:S03]  /*14710*/  STL.64 [R1+0x8], R4 ;  /* 0x0000080401007387 */ /* 0x0001e60000100a00 */
[----:B------:R-:W-:Y:S02]  /*14720*/  IMAD R0, R2, UR5, R0 ;  /* 0x0000000502007c24 */ /* 0x000fe4000f8e0200 */
[----:B------:R-:W-:Y:S02]  /*14730*/  VIADD R2, R22, 0x10400 ;  /* 0x0001040016027836 */ /* 0x000fe40000000000 */
[----:B------:R-:W-:-:S03]  /*14740*/  IMAD.IADD R0, R5, 0x1, R0 ;  /* 0x0000000105007824 */ /* 0x000fc600078e0200 */
[----:B------:R-:W-:Y:S02]  /*14750*/  LOP3.LUT P0, RZ, R2, 0x3ff, RZ, 0xc0, !PT ;  /* 0x000003ff02ff7812 */ /* 0x000fe4000780c0ff */
[----:B------:R0:W-:Y:S11]  /*14760*/  STL [R1+0x14], R0 ;  /* 0x0000140001007387 */ /* 0x0001f60000100800 */
[----:B0-----:R-:W-:Y:S05]  /*14770*/  @!P0 BRA `(.L_x_7994) ;  /* 0x0000000000408947 */ /* 0x001fea0003800000 */
[----:B------:R-:W-:Y:S01]  /*14780*/  MOV R2, 0x0 ;  /* 0x0000000000027802 */ /* 0x000fe20000000f00 */
        /* <DEDUP_REMOVED lines=15> */
.L_x_7994:
[----:B------:R-:W-:Y:S05]  /*14880*/  BSYNC B6 ;  /* 0x0000000000067941 */ /* 0x000fea0003800000 */
.L_x_7993:
[----:B------:R-:W2:Y:S01]  /*14890*/  LDL.LU R2, [R1+0x14] ;  /* 0x0000140001027983 */ /* 0x000ea20000300800 */
[----:B------:R-:W0:Y:S01]  /*148a0*/  LDC R4, c[0x0][0x448] ;  /* 0x00011200ff047b82 */ /* 0x000e220000000800 */
[----:B------:R-:W-:Y:S02]  /*148b0*/  ULDC.64 UR4, c[0x0][0x2d8] ;  /* 0x0000b60000047ab9 */ /* 0x000fe40000000a00 */
[----:B------:R-:W3:Y:S01]  /*148c0*/  LDL.LU.64 R20, [R1+0x8] ;  /* 0x0000080001147983 */ /* 0x000ee20000300a00 */
[----:B------:R-:W-:Y:S01]  /*148d0*/  IMAD R0, R32, UR4, RZ ;  /* 0x0000000420007c24 */ /* 0x000fe2000f8e02ff */
[----:B------:R-:W-:Y:S02]  /*148e0*/  LOP3.LUT P5, RZ, R26, 0x20, RZ, 0xc0, !PT ;  /* 0x000000201aff7812 */ /* 0x000fe400078ac0ff */
[----:B------:R4:W5:Y:S01]  /*148f0*/  LDL R8, [R1+0x4] ;  /* 0x0000040001087983 */ /* 0x0009620000100800 */
[----:B------:R-:W-:Y:S01]  /*14900*/  IMAD R5, R18, UR5, R0 ;  /* 0x0000000512057c24 */ /* 0x000fe2000f8e0200 */
[----:B------:R-:W-:-:S02]  /*14910*/  SHF.R.S32.HI R0, RZ, 0x1f, R19 ;  /* 0x0000001fff007819 */ /* 0x000fc40000011413 */
[----:B-1----:R-:W-:Y:S02]  /*14920*/  SEL R7, R19, RZ, !P5 ;  /* 0x000000ff13077207 */ /* 0x002fe40006800000 */
[----:B------:R-:W-:Y:S02]  /*14930*/  SEL R0, R0, RZ, !P5 ;  /* 0x000000ff00007207 */ /* 0x000fe40006800000 */
[----:B0-----:R-:W-:-:S13]  /*14940*/  ISETP.NE.AND P6, PT, R4, 0x1, PT ;  /* 0x000000010400780c */ /* 0x001fda0003fc5270 */
[----:B------:R-:W0:Y:S01]  /*14950*/  @P6 LDC R4, c[0x0][0x44c] ;  /* 0x00011300ff046b82 */ /* 0x000e220000000800 */
[----:B--2---:R-:W-:Y:S02]  /*14960*/  IMAD.MOV.U32 R3, RZ, RZ, R2 ;  /* 0x000000ffff037224 */ /* 0x004fe400078e0002 */
[----:B---3--:R-:W-:Y:S01]  /*14970*/  IMAD.MOV.U32 R2, RZ, RZ, R20 ;  /* 0x000000ffff027224 */ /* 0x008fe200078e0014 */
[----:B------:R-:W1:Y:S03]  /*14980*/  S2R R21, SR_TID.X ;  /* 0x0000000000157919 */ /* 0x000e660000002100 */
[----:B------:R-:W-:Y:S01]  /*14990*/  IMAD.WIDE.U32 R2, R18, UR4, R2 ;  /* 0x0000000412027c25 */ /* 0x000fe2000f8e0002 */
[----:B------:R-:W2:Y:S01]  /*149a0*/  S2R R20, SR_TID.X ;  /* 0x0000000000147919 */ /* 0x000ea20000002100 */
[----:B------:R-:W-:Y:S02]  /*149b0*/  ULDC.64 UR4, c[0x0][0x2e0] ;  /* 0x0000b80000047ab9 */ /* 0x000fe40000000a00 */
[----:B------:R-:W-:-:S02]  /*149c0*/  IMAD R0, R0, UR4, RZ ;  /* 0x0000000400007c24 */ /* 0x000fc4000f8e02ff */
[----:B------:R-:W-:Y:S02]  /*149d0*/  IMAD.IADD R3, R3, 0x1, R5 ;  /* 0x0000000103037824 */ /* 0x000fe400078e0205 */
[C---:B------:R-:W-:Y:S02]  /*149e0*/  IMAD R5, R7.reuse, UR5, R0 ;  /* 0x0000000507057c24 */ /* 0x040fe4000f8e0200 */
[----:B------:R-:W3:Y:S01]  /*149f0*/  @P6 LDC R0, c[0x0][0x450] ;  /* 0x00011400ff006b82 */ /* 0x000ee20000000800 */
[----:B------:R-:W-:Y:S01]  /*14a00*/  IMAD.WIDE.U32 R2, R7, UR4, R2 ;  /* 0x0000000407027c25 */ /* 0x000fe2000f8e0002 */
[----:B------:R-:W-:-:S03]  /*14a10*/  ULDC.64 UR4, c[0x0][0x2d0] ;  /* 0x0000b40000047ab9 */ /* 0x000fc60000000a00 */
[----:B------:R-:W-:Y:S02]  /*14a20*/  IMAD.IADD R3, R3, 0x1, R5 ;  /* 0x0000000103037824 */ /* 0x000fe400078e0205 */
[----:B-1----:R-:W-:Y:S01]  /*14a30*/  IMAD.SHL.U32 R21, R21, 0x10, RZ ;  /* 0x0000001015157824 */ /* 0x002fe200078e00ff */
[----:B--2---:R-:W-:-:S04]  /*14a40*/  LOP3.LUT R20, R20, 0x7f, RZ, 0xc0, !PT ;  /* 0x0000007f14147812 */ /* 0x004fc800078ec0ff */
[----:B------:R-:W-:Y:S02]  /*14a50*/  LOP3.LUT R21, R21, 0x70, RZ, 0xc0, !PT ;  /* 0x0000007015157812 */ /* 0x000fe400078ec0ff */
[----:B------:R-:W-:-:S04]  /*14a60*/  SHF.R.U32.HI R20, RZ, 0x3, R20 ;  /* 0x00000003ff147819 */ /* 0x000fc80000011614 */
[----:B------:R-:W-:-:S05]  /*14a70*/  LOP3.LUT R20, R20, R21, RZ, 0xfc, !PT ;  /* 0x0000001514147212 */ /* 0x000fca00078efcff */
[----:B------:R-:W-:-:S04]  /*14a80*/  IMAD.IADD R6, R20, 0x1, R27 ;  /* 0x0000000114067824 */ /* 0x000fc800078e021b */
[----:B0-----:R-:W-:-:S04]  /*14a90*/  @P6 IMAD.HI.U32 R5, R6, R4, RZ ;  /* 0x0000000406056227 */ /* 0x001fc800078e00ff */
[----:B------:R-:W-:Y:S01]  /*14aa0*/  IMAD.MOV.U32 R4, RZ, RZ, R6 ;  /* 0x000000ffff047224 */ /* 0x000fe200078e0006 */
[----:B---3--:R-:W-:Y:S02]  /*14ab0*/  @P6 SHF.R.U32.HI R4, RZ, R0, R5 ;  /* 0x00000000ff046219 */ /* 0x008fe40000011605 */
[----:B------:R-:W0:Y:S03]  /*14ac0*/  LDC R5, c[0x0][0x448] ;  /* 0x00011200ff057b82 */ /* 0x000e260000000800 */
[----:B------:R-:W-:Y:S01]  /*14ad0*/  IMAD.MOV R0, RZ, RZ, -R4 ;  /* 0x000000ffff007224 */ /* 0x000fe200078e0a04 */
[----:B------:R-:W1:Y:S01]  /*14ae0*/  S2R R20, SR_TID.X ;  /* 0x0000000000147919 */ /* 0x000e620000002100 */
[----:B------:R-:W-:-:S04]  /*14af0*/  IMAD.WIDE.U32 R2, R4, UR4, R2 ;  /* 0x0000000404027c25 */ /* 0x000fc8000f8e0002 */
[----:B0-----:R-:W-:Y:S01]  /*14b00*/  IMAD R0, R5, R0, R6 ;  /* 0x0000000005007224 */ /* 0x001fe200078e0206 */
        /* <DEDUP_REMOVED lines=14> */
[----:B------:R-:W-:Y:S02]  /*14bf0*/  LEA.HI.X R4, R2, UR5, R3, 0x1, P0 ;  /* 0x0000000502047c11 */ /* 0x000fe400080f0c03 */
[----:B------:R-:W-:Y:S01]  /*14c00*/  ISETP.GE.AND P0, PT, R30, UR4, PT ;  /* 0x000000041e007c0c */ /* 0x000fe2000bf06270 */
[----:B------:R-:W-:Y:S01]  /*14c10*/  UMOV UR4, 0xffffffff ;  /* 0xffffffff00047882 */ /* 0x000fe20000000000 */
[----:B-1----:R-:W-:-:S04]  /*14c20*/  LOP3.LUT R20, R20, 0x7f, RZ, 0xc0, !PT ;  /* 0x0000007f14147812 */ /* 0x002fc800078ec0ff */
[----:B------:R-:W-:Y:S01]  /*14c30*/  SHF.R.U32.HI R9, RZ, 0x3, R20 ;  /* 0x00000003ff097819 */ /* 0x000fe20000011614 */
[----:B----4-:R-:W-:Y:S06]  /*14c40*/  BRA.DIV UR4, `(.L_x_7995) ;  /* 0x0000003e04c07947 */ /* 0x010fec000b800000 */
[----:B------:R-:W0:Y:S01]  /*14c50*/  SHFL.IDX PT, R14, R0, RZ, 0x181f ;  /* 0x00181fff000e7589 */ /* 0x000e2200000e0000 */
[----:B------:R-:W-:Y:S02]  /*14c60*/  IMAD R31, R31, R5, RZ ;  /* 0x000000051f1f7224 */ /* 0x000fe400078e02ff */
        /* <DEDUP_REMOVED lines=8> */
[----:B-----5:R-:W-:Y:S04]  /*14cf0*/  @!P2 LDGSTS.E.BYPASS.LTC128B.128 [R8+0x10400], desc[UR54][R2.64], !P0 ;  /* 0x104000000208afae */ /* 0x020fe8000c101d76 */
        /* <DEDUP_REMOVED lines=60> */
[----:B0-----:R1:W-:Y:S02]  /*150c0*/  @!P2 LDGSTS.E.BYPASS.LTC128B.128 [R8+0x17400], desc[UR54][R2.64+0x80], !P1 ;  /* 0x174000800208afae */ /* 0x0013e4000c901d76 */
.L_x_8090:
        /* <DEDUP_REMOVED lines=11> */
.L_x_7997:
[----:B------:R-:W-:Y:S05]  /*15180*/  BSYNC B0 ;  /* 0x0000000000007941 */ /* 0x000fea0003800000 */
.L_x_7996:
[----:B------:R-:W-:Y:S01]  /*15190*/  NOP ;  /* 0x0000000000007918 */ /* 0x000fe20000000000 */
[----:B------:R-:W-:-:S13]  /*151a0*/  PLOP3.LUT P0, PT, PT, PT, PT, 0x80, 0x0 ;  /* 0x000000000000781c */ /* 0x000fda0003f0f070 */
.L_x_7998:
        /* <DEDUP_REMOVED lines=14> */
[----:B0-----:R-:W3:Y:S01]  /*15290*/  LDL.LU R2, [R1+0x10] ;  /* 0x0000100001027983 */ /* 0x001ee20000300800 */
[----:B------:R0:W-:Y:S01]  /*152a0*/  SYNCS.ARRIVE.TRANS64.A1T0 RZ, [R22+URZ+0x28800], RZ ;  /* 0x028800ff16ff79a7 */ /* 0x0001e2000810003f */
[----:B------:R-:W-:Y:S01]  /*152b0*/  BSSY B0, `(.L_x_7999) ;  /* 0x0000005000007945 */ /* 0x000fe20003800000 */
[----:B------:R-:W1:Y:S01]  /*152c0*/  SYNCS.PHASECHK.TRANS64.TRYWAIT P1, [R22+URZ+0x28820], R3 ;  /* 0x02882003160075a7 */ /* 0x000e62000802017f */
[----:B---3--:R-:W-:-:S05]  /*152d0*/  VIADD R6, R2, 0xfffffffe ;  /* 0xfffffffe02067836 */ /* 0x008fca0000000000 */
[----:B------:R-:W-:Y:S01]  /*152e0*/  ISETP.GE.AND P0, PT, R6, R36, PT ;  /* 0x000000240600720c */ /* 0x000fe20003f06270 */
[----:B01----:R-:W-:-:S12]  /*152f0*/  @!P1 BRA `(.L_x_8000) ;  /* 0x0000004000949947 */ /* 0x003fd80003800000 */
.L_x_8091:
[----:B------:R-:W-:Y:S05]  /*15300*/  BSYNC B0 ;  /* 0x0000000000007941 */ /* 0x000fea0003800000 */
.L_x_7999:
[----:B------:R-:W-:Y:S04]  /*15310*/  BSSY B0, `(.L_x_8001) ;  /* 0x000010d000007945 */ /* 0x000fe80003800000 */
[----:B------:R-:W-:Y:S05]  /*15320*/  @!P0 BRA `(.L_x_8002) ;  /* 0x00000010002c8947 */ /* 0x000fea0003800000 */
[----:B------:R-:W-:Y:S01]  /*15330*/  ULDC UR4, c[0x0][0x2f4] ;  /* 0x0000bd0000047ab9 */ /* 0x000fe20000000800 */
[----:B------:R-:W-:Y:S01]  /*15340*/  IMAD.MOV.U32 R20, RZ, RZ, R28 ;  /* 0x000000ffff147224 */ /* 0x000fe200078e001c */
[----:B------:R-:W-:Y:S01]  /*15350*/  ISETP.GE.AND P2, PT, R30, UR4, PT ;  /* 0x000000041e007c0c */ /* 0x000fe2000bf46270 */
[----:B------:R-:W-:Y:S01]  /*15360*/  IMAD.MOV.U32 R10, RZ, RZ, R24 ;  /* 0x000000ffff0a7224 */ /* 0x000fe200078e0018 */
[----:B------:R-:W-:Y:S01]  /*15370*/  ISETP.GE.AND P1, PT, R29, UR4, PT ;  /* 0x000000041d007c0c */ /* 0x000fe2000bf26270 */
[----:B------:R-:W-:-:S12]  /*15380*/  IMAD.MOV.U32 R31, RZ, RZ, R25 ;  /* 0x000000ffff1f7224 */ /* 0x000fd800078e0019 */
.L_x_8015:
[----:B------:R-:W3:Y:S01]  /*15390*/  LDL R4, [R1] ;  /* 0x0000000001047983 */ /* 0x000ee20000100800 */
[----:B0-----:R-:W0:Y:S01]  /*153a0*/  LDC R3, c[0x0][0x430] ;  /* 0x00010c00ff037b82 */ /* 0x001e220000000800 */
[----:B------:R-:W1:Y:S01]  /*153b0*/  S2R R2, SR_TID.X ;  /* 0x0000000000027919 */ /* 0x000e620000002100 */
[----:B0-----:R-:W-:Y:S02]  /*153c0*/  ISETP.NE.AND P0, PT, R3, 0x1, PT ;  /* 0x000000010300780c */ /* 0x001fe40003f05270 */
[C---:B-1----:R-:W-:Y:S01]  /*153d0*/  LOP3.LUT R0, R2.reuse, 0x7f, RZ, 0xc0, !PT ;  /* 0x0000007f02007812 */ /* 0x042fe200078ec0ff */
[----:B------:R-:W-:-:S10]  /*153e0*/  IMAD.SHL.U32 R5, R2, 0x10, RZ ;  /* 0x0000001002057824 */ /* 0x000fd400078e00ff */
[----:B------:R-:W0:Y:S08]  /*153f0*/  @P0 LDC R3, c[0x0][0x438] ;  /* 0x00010e00ff030b82 */ /* 0x000e300000000800 */
[----:B------:R-:W1:Y:S01]  /*15400*/  @P0 LDC R2, c[0x0][0x434] ;  /* 0x00010d00ff020b82 */ /* 0x000e620000000800 */
[----:B------:R-:W-:Y:S02]  /*15410*/  SHF.R.U32.HI R0, RZ, 0x3, R0 ;  /* 0x00000003ff007819 */ /* 0x000fe40000011600 */
[----:B------:R-:W-:-:S03]  /*15420*/  LOP3.LUT R5, R5, 0x70, RZ, 0xc0, !PT ;  /* 0x0000007005057812 */ /* 0x000fc600078ec0ff */
[----:B------:R-:W-:-:S05]  /*15430*/  IMAD R0, R6, 0x80, R0 ;  /* 0x0000008006007824 */ /* 0x000fca00078e0200 */
[----:B------:R-:W-:Y:S01]  /*15440*/  IADD3 R7, R5, R0, R37 ;  /* 0x0000000005077210 */ /* 0x000fe20007ffe025 */
[----:B------:R-:W-:Y:S05]  /*15450*/  YIELD ;  /* 0x0000000000007946 */ /* 0x000fea0003800000 */
[----:B------:R-:W-:Y:S01]  /*15460*/  IMAD.MOV.U32 R8, RZ, RZ, R7 ;  /* 0x000000ffff087224 */ /* 0x000fe200078e0007 */
[----:B------:R-:W-:Y:S01]  /*15470*/  ULDC.64 UR4, c[0x0][0x428] ;  /* 0x00010a0000047ab9 */ /* 0x000fe20000000a00 */
[----:B-1----:R-:W-:-:S05]  /*15480*/  @P0 IMAD.HI.U32 R0, R7, R2, RZ ;  /* 0x0000000207000227 */ /* 0x002fca00078e00ff */
[----:B0-----:R-:W-:-:S04]  /*15490*/  @P0 SHF.R.U32.HI R8, RZ, R3, R0 ;  /* 0x00000003ff080219 */ /* 0x001fc80000011600 */
[--C-:B------:R-:W-:Y:S01]  /*154a0*/  SHF.R.S32.HI R3, RZ, 0x1f, R8.reuse ;  /* 0x0000001fff037819 */ /* 0x100fe20000011408 */
[----:B------:R-:W-:-:S04]  /*154b0*/  IMAD.MOV.U32 R2, RZ, RZ, R8 ;  /* 0x000000ffff027224 */ /* 0x000fc800078e0008 */
[----:B------:R-:W-:-:S04]  /*154c0*/  IMAD.WIDE.U32 R2, R33, UR4, R2 ;  /* 0x0000000421027c25 */ /* 0x000fc8000f8e0002 */
[----:B---3--:R-:W-:-:S04]  /*154d0*/  IMAD R0, R4, UR4, RZ ;  /* 0x0000000404007c24 */ /* 0x008fc8000f8e02ff */
[----:B------:R-:W-:Y:S01]  /*154e0*/  IMAD R5, R33, UR5, R0 ;  /* 0x0000000521057c24 */ /* 0x000fe2000f8e0200 */
[----:B------:R-:W-:Y:S02]  /*154f0*/  ULDC.64 UR4, c[0x0][0x418] ;  /* 0x0001060000047ab9 */ /* 0x000fe40000000a00 */
[----:B------:R-:W-:Y:S01]  /*15500*/  LEA R4, P0, R2, UR4, 0x2 ;  /* 0x0000000402047c11 */ /* 0x000fe2000f8010ff */
[----:B------:R-:W-:Y:S01]  /*15510*/  IMAD.IADD R3, R5, 0x1, R3 ;  /* 0x0000000105037824 */ /* 0x000fe200078e0203 */
[----:B------:R-:W-:-:S04]  /*15520*/  ULDC UR4, c[0x0][0x430] ;  /* 0x00010c0000047ab9 */ /* 0x000fc80000000800 */
[----:B------:R-:W-:-:S05]  /*15530*/  LEA.HI.X R5, R2, UR5, R3, 0x2, P0 ;  /* 0x0000000502057c11 */ /* 0x000fca00080f1403 */
[----:B------:R0:W3:Y:S01]  /*15540*/  LDG.E R0, desc[UR54][R4.64] ;  /* 0x0000003604007981 */ /* 0x0000e2000c1e1900 */
[----:B------:R-:W-:Y:S02]  /*15550*/  IMAD.U32 R9, RZ, RZ, UR36 ;  /* 0x00000024ff097e24 */ /* 0x000fe4000f8e00ff */
[----:B------:R-:W-:-:S03]  /*15560*/  VIADD R24, R10, 0x1 ;  /* 0x000000010a187836 */ /* 0x000fc60000000000 */
[----:B------:R-:W-:Y:S01]  /*15570*/  ISETP.NE.AND P3, PT, R9, 0x3, PT ;  /* 0x000000030900780c */ /* 0x000fe20003f65270 */
[----:B------:R-:W-:Y:S01]  /*15580*/  IMAD.MOV R2, RZ, RZ, -R8 ;  /* 0x000000ffff027224 */ /* 0x000fe200078e0a08 */
[----:B------:R-:W-:-:S03]  /*15590*/  ISETP.NE.AND P0, PT, R24, 0x2, PT ;  /* 0x000000021800780c */ /* 0x000fc60003f05270 */
[----:B0-----:R-:W-:Y:S01]  /*155a0*/  IMAD R4, R2, UR4, R7 ;  /* 0x0000000402047c24 */ /* 0x001fe2000f8e0207 */
[----:B------:R-:W-:Y:S01]  /*155b0*/  SEL R28, RZ, 0x1, P0 ;  /* 0x00000001ff1c7807 */ /* 0x000fe20000000000 */
[----:B------:R-:W-:Y:S01]  /*155c0*/  IMAD.MOV.U32 R25, RZ, RZ, R6 ;  /* 0x000000ffff197224 */ /* 0x000fe200078e0006 */
[----:B------:R-:W-:Y:S02]  /*155d0*/  SEL R24, R24, RZ, P0 ;  /* 0x000000ff18187207 */ /* 0x000fe40000000000 */
[----:B------:R-:W-:Y:S02]  /*155e0*/  LOP3.LUT R28, R20, R28, RZ, 0x3c, !PT ;  /* 0x0000001c141c7212 */ /* 0x000fe400078e3cff */
[----:B---3--:R-:W-:Y:S01]  /*155f0*/  SHF.R.S32.HI R27, RZ, 0x1f, R0 ;  /* 0x0000001fff1b7819 */ /* 0x008fe20000011400 */
[----:B------:R-:W-:Y:S06]  /*15600*/  @!P3 BRA `(.L_x_8003) ;  /* 0x000000000004b947 */ /* 0x000fec0003800000 */
[----:B------:R-:W-:Y:S01]  /*15610*/  BPT.TRAP 0x1 ;  /* 0x000000040000795c */ /* 0x000fe20000300000 */
.L_x_8003:
[----:B------:R-:W-:Y:S01]  /*15620*/  IMAD R6, R24, 0x8, R22 ;  /* 0x0000000818067824 */ /* 0x000fe200078e0216 */
[----:B------:R-:W-:Y:S01]  /*15630*/  SHF.L.U32 R3, R28, 0x1f, RZ ;  /* 0x0000001f1c037819 */ /* 0x000fe200000006ff */
[----:B------:R-:W-:Y:S03]  /*15640*/  BSSY B1, `(.L_x_8004) ;  /* 0x0000003000017945 */ /* 0x000fe60003800000 */
[----:B------:R-:W0:Y:S02]  /*15650*/  SYNCS.PHASECHK.TRANS64.TRYWAIT P0, [R6+URZ+0x28840], R3 ;  /* 0x02884003060075a7 */ /* 0x000e24000800017f */
[----:B0-----:R-:W-:Y:S05]  /*15660*/  @!P0 BRA `(.L_x_8005) ;  /* 0x0000003c00cc8947 */ /* 0x001fea0003800000 */
.L_x_8092:
[----:B------:R-:W-:Y:S05]  /*15670*/  BSYNC B1 ;  /* 0x0000000000017941 */ /* 0x000fea0003800000 */
.L_x_8004:
        /* <DEDUP_REMOVED lines=71> */
.L_x_8110:
        /* <DEDUP_REMOVED lines=9> */
.L_x_8007:
        /* <DEDUP_REMOVED lines=11> */
.L_x_8008:
[----:B------:R1:W-:Y:S01]  /*15c30*/  SYNCS.ARRIVE.TRANS64.A1T0 RZ, [R6+URZ+0x28830], RZ ;  /* 0x028830ff06ff79a7 */ /* 0x0003e2000810003f */
[----:B------:R-:W-:Y:S05]  /*15c40*/  @!P4 BRA `(.L_x_8009) ;  /* 0x000000000004c947 */ /* 0x000fea0003800000 */
[----:B------:R-:W-:Y:S01]  /*15c50*/  BPT.TRAP 0x1 ;  /* 0x000000040000795c */ /* 0x000fe20000300000 */
.L_x_8009:
[----:B------:R-:W-:Y:S01]  /*15c60*/  SHF.L.U32 R2, R20, 0x1f, RZ ;  /* 0x0000001f14027819 */ /* 0x000fe200000006ff */
[----:B-1----:R-:W-:Y:S01]  /*15c70*/  IMAD R6, R10, 0x8, R22 ;  /* 0x000000080a067824 */ /* 0x002fe200078e0216 */
[----:B------:R-:W-:Y:S03]  /*15c80*/  BSSY B1, `(.L_x_8010) ;  /* 0x0000003000017945 */ /* 0x000fe60003800000 */
[----:B------:R-:W1:Y:S02]  /*15c90*/  SYNCS.PHASECHK.TRANS64.TRYWAIT P0, [R6+URZ+0x28860], R2 ;  /* 0x02886002060075a7 */ /* 0x000e64000800017f */
[----:B-1----:R-:W-:Y:S05]  /*15ca0*/  @!P0 BRA `(.L_x_8011) ;  /* 0x00000040009c8947 */ /* 0x002fea0003800000 */
.L_x_8111:
[----:B------:R-:W-:Y:S05]  /*15cb0*/  BSYNC B1 ;  /* 0x0000000000017941 */ /* 0x000fea0003800000 */
.L_x_8010:
[----:B------:R-:W3:Y:S01]  /*15cc0*/  S2R R3, SR_TID.X ;  /* 0x0000000000037919 */ /* 0x000ee20000002100 */
[----:B------:R-:W-:Y:S01]  /*15cd0*/  UMOV UR4, 0xffffffff ;  /* 0xffffffff00047882 */ /* 0x000fe20000000000 */
[----:B------:R-:W-:Y:S02]  /*15ce0*/  IMAD R8, R31, -0x80, R35 ;  /* 0xffffff801f087824 */ /* 0x000fe400078e0223 */
[----:B0-----:R-:W-:Y:S01]  /*15cf0*/  IMAD R7, R10, 0x4000, R34 ;  /* 0x000040000a077824 */ /* 0x001fe200078e0222 */
[----:B---3--:R-:W-:-:S04]  /*15d00*/  LOP3.LUT R3, R3, 0x7f, RZ, 0xc0, !PT ;  /* 0x0000007f03037812 */ /* 0x008fc800078ec0ff */
[----:B------:R-:W-:-:S05]  /*15d10*/  SHF.R.U32.HI R3, RZ, 0x3, R3 ;  /* 0x00000003ff037819 */ /* 0x000fca0000011603 */
[----:B------:R-:W-:Y:S01]  /*15d20*/  IMAD.IADD R8, R8, 0x1, -R3 ;  /* 0x0000000108087824 */ /* 0x000fe200078e0a03 */
[----:B------:R-:W-:Y:S06]  /*15d30*/  BRA.DIV UR4, `(.L_x_8012) ;  /* 0x00000042048c7947 */ /* 0x000fec000b800000 */
[----:B-1----:R-:W0:Y:S01]  /*15d40*/  SHFL.IDX PT, R2, R17, RZ, 0x181f ;  /* 0x00181fff11027589 */ /* 0x002e2200000e0000 */
[----:B------:R-:W-:-:S03]  /*15d50*/  IMAD R7, R7, 0x2, R22 ;  /* 0x0000000207077824 */ /* 0x000fc600078e0216 */
[----:B------:R-:W1:Y:S04]  /*15d60*/  SHFL.IDX PT, R3, R23, RZ, 0x181f ;  /* 0x00181fff17037589 */ /* 0x000e6800000e0000 */
[----:B--2---:R-:W-:Y:S01]  /*15d70*/  SHFL.IDX PT, R14, R17, 0x7, 0x181f ;  /* 0x00f81f00110e7f89 */ /* 0x004fe200000e0000 */
        /* <DEDUP_REMOVED lines=55> */
.L_x_8129:
        /* <DEDUP_REMOVED lines=29> */
.L_x_8013:
        /* <DEDUP_REMOVED lines=11> */
.L_x_8014:
[C---:B------:R-:W-:Y:S01]  /*16370*/  ISETP.GT.AND P0, PT, R25.reuse, R36, PT ;  /* 0x000000241900720c */ /* 0x040fe20003f04270 */
[----:B------:R0:W-:Y:S01]  /*16380*/  SYNCS.ARRIVE.TRANS64.A1T0 RZ, [R6+URZ+0x28850], RZ ;  /* 0x028850ff06ff79a7 */ /* 0x0001e2000810003f */
[----:B------:R-:W-:Y:S02]  /*16390*/  IMAD.MOV.U32 R20, RZ, RZ, R28 ;  /* 0x000000ffff147224 */ /* 0x000fe400078e001c */
[----:B------:R-:W-:Y:S02]  /*163a0*/  IMAD.MOV.U32 R10, RZ, RZ, R24 ;  /* 0x000000ffff0a7224 */ /* 0x000fe400078e0018 */
[----:B------:R-:W-:Y:S02]  /*163b0*/  IMAD.MOV.U32 R31, RZ, RZ, R25 ;  /* 0x000000ffff1f7224 */ /* 0x000fe400078e0019 */
[----:B0-----:R-:W-:-:S05]  /*163c0*/  VIADD R6, R25, 0xffffffff ;  /* 0xffffffff19067836 */ /* 0x001fca0000000000 */
[----:B------:R-:W-:Y:S05]  /*163d0*/  @P0 BRA `(.L_x_8015) ;  /* 0xffffffec00ec0947 */ /* 0x000fea000383ffff */
.L_x_8002:
[----:B------:R-:W-:Y:S05]  /*163e0*/  BSYNC B0 ;  /* 0x0000000000007941 */ /* 0x000fea0003800000 */
.L_x_8001:
        /* <DEDUP_REMOVED lines=17> */
.L_x_8017:
[----:B------:R-:W-:Y:S05]  /*16500*/  BSYNC B0 ;  /* 0x0000000000007941 */ /* 0x000fea0003800000 */
.L_x_8016:
[----:B------:R-:W-:-:S05]  /*16510*/  IMAD.U32 R0, RZ, RZ, UR36 ;  /* 0x00000024ff007e24 */ /* 0x000fca000f8e00ff */
[----:B------:R-:W-:-:S13]  /*16520*/  ISETP.NE.AND P0, PT, R0, 0x3, PT ;  /* 0x000000030000780c */ /* 0x000fda0003f05270 */
[----:B------:R-:W-:Y:S05]  /*16530*/  @!P0 BRA `(.L_x_8018) ;  /* 0x0000000000048947 */ /* 0x000fea0003800000 */
[----:B------:R-:W-:Y:S01]  /*16540*/  BPT.TRAP 0x1 ;  /* 0x000000040000795c */ /* 0x000fe20000300000 */
.L_x_8018:
[----:B------:R-:W-:Y:S01]  /*16550*/  IMAD R0, R24, 0x8, R22 ;  /* 0x0000000818007824 */ /* 0x000fe200078e0216 */
[----:B0-----:R-:W-:Y:S01]  /*16560*/  SHF.L.U32 R3, R28, 0x1f, RZ ;  /* 0x0000001f1c037819 */ /* 0x001fe200000006ff */
[----:B------:R-:W-:Y:S01]  /*16570*/  BSSY B0, `(.L_x_8019) ;  /* 0x0000004000007945 */ /* 0x000fe20003800000 */
[----:B------:R-:W-:Y:S02]  /*16580*/  IMAD R6, R25, -0x80, R35 ;  /* 0xffffff8019067824 */ /* 0x000fe400078e0223 */
[----:B------:R-:W0:Y:S02]  /*16590*/  SYNCS.PHASECHK.TRANS64.TRYWAIT P0, [R0+URZ+0x28860], R3 ;  /* 0x02886003000075a7 */ /* 0x000e24000800017f */
[----:B0-----:R-:W-:Y:S05]  /*165a0*/  @!P0 BRA `(.L_x_8020) ;  /* 0x0000004000f88947 */ /* 0x001fea0003800000 */
.L_x_8130:
[----:B------:R-:W-:Y:S05]  /*165b0*/  BSYNC B0 ;  /* 0x0000000000007941 */ /* 0x000fea0003800000 */
.L_x_8019:
        /* <DEDUP_REMOVED lines=20> */
[----:B------:R-:W1:Y:S02]  /*16700*/  SHFL.IDX PT, R14, R17, 0x2, 0x181f ;  /* 0x00581f00110e7f89 */ /* 0x000e6400000e0000 */
[----:B0-----:R-:W-:-:S05]  /*16710*/  IMAD.X R3, RZ, RZ, R3, P4 ;  /* 0x000000ffff037224 */ /* 0x001fca00020e0603 */
        /* <DEDUP_REMOVED lines=48> */
.L_x_8148:
        /* <DEDUP_REMOVED lines=11> */
.L_x_8022:
        /* <DEDUP_REMOVED lines=11> */
.L_x_8023:
[----:B------:R0:W-:Y:S01]  /*16b80*/  SYNCS.ARRIVE.TRANS64.A1T0 RZ, [R0+URZ+0x28850], RZ ;  /* 0x028850ff00ff79a7 */ /* 0x0001e2000810003f */
[----:B------:R-:W-:-:S05]  /*16b90*/  VIADD R24, R24, 0x1 ;  /* 0x0000000118187836 */ /* 0x000fca0000000000 */
[----:B------:R-:W-:-:S04]  /*16ba0*/  ISETP.NE.AND P0, PT, R24, 0x2, PT ;  /* 0x000000021800780c */ /* 0x000fc80003f05270 */
[----:B------:R-:W-:Y:S02]  /*16bb0*/  SEL R3, RZ, 0x1, P0 ;  /* 0x00000001ff037807 */ /* 0x000fe40000000000 */
[----:B------:R-:W-:Y:S02]  /*16bc0*/  SEL R24, R24, RZ, P0 ;  /* 0x000000ff18187207 */ /* 0x000fe40000000000 */
[----:B0-----:R-:W-:-:S07]  /*16bd0*/  LOP3.LUT R28, R28, R3, RZ, 0x3c, !PT ;  /* 0x000000031c1c7212 */ /* 0x001fce00078e3cff */
.L_x_7980:
[----:B------:R-:W-:Y:S05]  /*16be0*/  BSYNC B7 ;  /* 0x0000000000077941 */ /* 0x000fea0003800000 */
.L_x_7978:
        /* <DEDUP_REMOVED lines=11> */
.L_x_8024:
        /* <DEDUP_REMOVED lines=36> */
.L_x_8158:
[----:B------:R-:W-:Y:S02]  /*16ee0*/  ULDC UR4, c[0x0][0xc38] ;  /* 0x00030e0000047ab9 */ /* 0x000fe40000000800 */
[----:B------:R-:W-:-:S04]  /*16ef0*/  IMAD.U32 R7, RZ, RZ, UR4 ;  /* 0x00000004ff077e24 */ /* 0x000fc8000f8e00ff */
[----:B--2---:R-:W-:-:S04]  /*16f00*/  IMAD R3, R14, R7, RZ ;  /* 0x000000070e037224 */ /* 0x004fc800078e02ff */
[----:B------:R-:W-:-:S05]  /*16f10*/  IMAD.IADD R8, R0, 0x1, R3 ;  /* 0x0000000100087824 */ /* 0x000fca00078e0203 */
[----:B------:R-:W-:-:S13]  /*16f20*/  ISETP.GT.AND P6, PT, R8, R5, PT ;  /* 0x000000050800720c */ /* 0x000fda0003fc4270 */
[----:B------:R-:W-:Y:S05]  /*16f30*/  @P6 BRA `(.L_x_8027) ;  /* 0x00000000009c6947 */ /* 0x000fea0003800000 */
.L_x_8032:
        /* <DEDUP_REMOVED lines=14> */
.L_x_8030:
[----:B------:R-:W-:Y:S05]  /*17020*/  BSYNC B0 ;  /* 0x0000000000007941 */ /* 0x000fea0003800000 */
.L_x_8029:
[----:B------:R-:W-:-:S03]  /*17030*/  UMOV UR4, 0xffffffff ;  /* 0xffffffff00047882 */ /* 0x000fc60000000000 */
[----:B------:R-:W-:Y:S05]  /*17040*/  BRA.DIV UR4, `(.L_x_8031) ;  /* 0x0000004a04047947 */ /* 0x000fea000b800000 */
[----:B-----5:R-:W3:Y:S02]  /*17050*/  SHFL.UP PT, R14, R4, 0x1, RZ ;  /* 0x04200000040e7989 */ /* 0x020ee400000e00ff */
[----:B---3--:R-:W-:-:S05]  /*17060*/  SEL R13, R14, RZ, P1 ;  /* 0x000000ff0e0d7207 */ /* 0x008fca0000800000 */
[----:B------:R-:W-:-:S05]  /*17070*/  IMAD.IADD R13, R4, 0x1, R13 ;  /* 0x00000001040d7824 */ /* 0x000fca00078e020d */
[----:B------:R-:W3:Y:S02]  /*17080*/  SHFL.UP PT, R14, R13, 0x2, RZ ;  /* 0x044000000d0e7989 */ /* 0x000ee400000e00ff */
        /* <DEDUP_REMOVED lines=12> */
.L_x_8166:
[----:B------:R-:W-:Y:S02]  /*17150*/  ULDC UR4, c[0x0][0xc38] ;  /* 0x00030e0000047ab9 */ /* 0x000fe40000000800 */
[----:B------:R-:W-:-:S04]  /*17160*/  IMAD.U32 R7, RZ, RZ, UR4 ;  /* 0x00000004ff077e24 */ /* 0x000fc8000f8e00ff */
[----:B--2---:R-:W-:-:S04]  /*17170*/  IMAD R3, R14, R7, RZ ;  /* 0x000000070e037224 */ /* 0x004fc800078e02ff */
[----:B------:R-:W-:-:S05]  /*17180*/  IMAD.IADD R8, R3, 0x1, R8 ;  /* 0x0000000103087824 */ /* 0x000fca00078e0208 */
[----:B------:R-:W-:-:S13]  /*17190*/  ISETP.GT.AND P6, PT, R8, R5, PT ;  /* 0x000000050800720c */ /* 0x000fda0003fc4270 */
[----:B------:R-:W-:Y:S05]  /*171a0*/  @!P6 BRA `(.L_x_8032) ;  /* 0xfffffffc0064e947 */ /* 0x000fea000383ffff */
.L_x_8027:
        /* <DEDUP_REMOVED lines=8> */
.L_x_8170:
[----:B------:R-:W-:Y:S01]  /*17230*/  ISETP.NE.AND P0, PT, R0, RZ, PT ;  /* 0x000000ff0000720c */ /* 0x000fe20003f05270 */
[----:B------:R-:W-:-:S12]  /*17240*/  IMAD.MOV.U32 R14, RZ, RZ, RZ ;  /* 0x000000ffff0e7224 */ /* 0x000fd800078e00ff */
[----:B------:R-:W-:Y:S05]  /*17250*/  @!P0 BRA `(.L_x_8034) ;  /* 0x0000000000108947 */ /* 0x000fea0003800000 */
[----:B------:R-:W-:Y:S01]  /*17260*/  UMOV UR4, 0xffffffff ;  /* 0xffffffff00047882 */ /* 0x000fe20000000000 */
[----:B------:R-:W-:Y:S02]  /*17270*/  VIADD R12, R8, 0xffffffff ;  /* 0xffffffff080c7836 */ /* 0x000fe40000000000 */
[----:B------:R-:W-:Y:S05]  /*17280*/  BRA.DIV UR4, `(.L_x_8035) ;  /* 0x0000004a04787947 */ /* 0x000fea000b800000 */
[----:B------:R4:W0:Y:S02]  /*17290*/  SHFL.IDX PT, R14, R6, R12, 0x1f ;  /* 0x00001f0c060e7589 */ /* 0x00082400000e0000 */
.L_x_8034:
[----:B------:R-:W5:Y:S01]  /*172a0*/  LDC.64 R2, c[0x0][0xc90] ;  /* 0x00032400ff027b82 */ /* 0x000f620000000a00 */
[----:B------:R-:W-:-:S04]  /*172b0*/  IMAD.IADD R19, R8, 0x1, R19 ;  /* 0x0000000108137824 */ /* 0x000fc800078e0213 */
[----:B-----5:R-:W-:-:S05]  /*172c0*/  IMAD.WIDE R2, R19, 0x4, R2 ;  /* 0x0000000413027825 */ /* 0x020fca00078e0202 */
[----:B-1--4-:R1:W3:Y:S01]  /*172d0*/  LDG.E R6, desc[UR54][R2.64] ;  /* 0x0000003602067981 */ /* 0x0122e2000c1e1900 */
[----:B0-----:R-:W-:-:S04]  /*172e0*/  IMAD R16, R14, R7, R16 ;  /* 0x000000070e107224 */ /* 0x001fc800078e0210 */
[----:B------:R-:W-:Y:S02]  /*172f0*/  IMAD.IADD R5, R5, 0x1, -R16 ;  /* 0x0000000105057824 */ /* 0x000fe400078e0a10 */
[----:B-1----:R-:W-:Y:S02]  /*17300*/  IMAD.MOV.U32 R2, RZ, RZ, RZ ;  /* 0x000000ffff027224 */ /* 0x002fe400078e00ff */
[----:B---3--:R-:W-:-:S05]  /*17310*/  IMAD R0, R4, R6, RZ ;  /* 0x0000000604007224 */ /* 0x008fca00078e02ff */
[----:B--2---:R-:W-:-:S04]  /*17320*/  IABS R8, R0 ;  /* 0x0000000000087213 */ /* 0x004fc80000000000 */
[----:B------:R-:W0:Y:S08]  /*17330*/  I2F.RP R9, R8 ;  /* 0x0000000800097306 */ /* 0x000e300000209400 */
[----:B0-----:R-:W0:Y:S02]  /*17340*/  MUFU.RCP R9, R9 ;  /* 0x0000000900097308 */ /* 0x001e240000001000 */
[----:B0-----:R-:W-:Y:S01]  /*17350*/  VIADD R10, R9, 0xffffffe ;  /* 0x0ffffffe090a7836 */ /* 0x001fe20000000000 */
[----:B------:R-:W-:-:S05]  /*17360*/  IABS R9, R0 ;  /* 0x0000000000097213 */ /* 0x000fca0000000000 */
[----:B------:R-:W0:Y:S01]  /*17370*/  F2I.FTZ.U32.TRUNC.NTZ R3, R10 ;  /* 0x0000000a00037305 */ /* 0x000e22000021f000 */
[----:B------:R-:W-:Y:S02]  /*17380*/  IMAD.MOV R9, RZ, RZ, -R9 ;  /* 0x000000ffff097224 */ /* 0x000fe400078e0a09 */
[----:B0-----:R-:W-:-:S04]  /*17390*/  IMAD.MOV R11, RZ, RZ, -R3 ;  /* 0x000000ffff0b7224 */ /* 0x001fc800078e0a03 */
[----:B------:R-:W-:-:S04]  /*173a0*/  IMAD R11, R11, R8, RZ ;  /* 0x000000080b0b7224 */ /* 0x000fc800078e02ff */
[----:B------:R-:W-:Y:S01]  /*173b0*/  IMAD.HI.U32 R2, R3, R11, R2 ;  /* 0x0000000b03027227 */ /* 0x000fe200078e0002 */
[----:B------:R-:W-:-:S05]  /*173c0*/  IABS R3, R5 ;  /* 0x0000000500037213 */ /* 0x000fca0000000000 */
        /* <DEDUP_REMOVED lines=17> */
[----:B------:R-:W-:-:S04]  /*174e0*/  VIADDMNMX R6, R3, R7, R6, PT ;  /* 0x0000000703067246 */ /* 0x000fc80003800106 */
[----:B------:R-:W-:-:S04]  /*174f0*/  IABS R7, R6 ;  /* 0x0000000600077213 */ /* 0x000fc80000000000 */
[----:B------:R-:W0:Y:S08]  /*17500*/  I2F.RP R9, R7 ;  /* 0x0000000700097306 */ /* 0x000e300000209400 */
[----:B0-----:R-:W0:Y:S02]  /*17510*/  MUFU.RCP R9, R9 ;  /* 0x0000000900097308 */ /* 0x001e240000001000 */
[----:B0-----:R-:W-:-:S06]  /*17520*/  VIADD R3, R9, 0xffffffe ;  /* 0x0ffffffe09037836 */ /* 0x001fcc0000000000 */
[----:B------:R-:W0:Y:S02]  /*17530*/  F2I.FTZ.U32.TRUNC.NTZ R3, R3 ;  /* 0x0000000300037305 */ /* 0x000e24000021f000 */
[----:B0-----:R-:W-:-:S04]  /*17540*/  IMAD.MOV R0, RZ, RZ, -R3 ;  /* 0x000000ffff007224 */ /* 0x001fc800078e0a03 */
[----:B------:R-:W-:Y:S01]  /*17550*/  IMAD R5, R0, R7, RZ ;  /* 0x0000000700057224 */ /* 0x000fe200078e02ff */
[----:B------:R-:W-:-:S03]  /*17560*/  IABS R0, R6 ;  /* 0x0000000600007213 */ /* 0x000fc60000000000 */
[----:B------:R-:W-:Y:S01]  /*17570*/  IMAD.HI.U32 R2, R3, R5, R2 ;  /* 0x0000000503027227 */ /* 0x000fe200078e0002 */
[----:B------:R-:W-:-:S03]  /*17580*/  IABS R5, R11 ;  /* 0x0000000b00057213 */ /* 0x000fc60000000000 */
[----:B------:R-:W-:Y:S02]  /*17590*/  IMAD.MOV R0, RZ, RZ, -R0 ;  /* 0x000000ffff007224 */ /* 0x000fe400078e0a00 */
[----:B------:R-:W-:-:S04]  /*175a0*/  IMAD.HI.U32 R2, R2, R5, RZ ;  /* 0x0000000502027227 */ /* 0x000fc800078e00ff */
[----:B------:R-:W-:Y:S02]  /*175b0*/  IMAD R0, R2, R0, R5 ;  /* 0x0000000002007224 */ /* 0x000fe400078e0205 */
[----:B------:R-:W-:-:S03]  /*175c0*/  IMAD.IADD R3, R11, 0x1, R8 ;  /* 0x000000010b037824 */ /* 0x000fc600078e0208 */
        /* <DEDUP_REMOVED lines=15> */
.L_x_8028:
[----:B------:R-:W-:Y:S01]  /*176c0*/  UMOV UR4, URZ ;  /* 0x0000003f00047c82 */ /* 0x000fe20008000000 */
[----:B------:R-:W-:Y:S01]  /*176d0*/  UMOV UR5, URZ ;  /* 0x0000003f00057c82 */ /* 0x000fe20008000000 */
[----:B------:R-:W-:Y:S01]  /*176e0*/  ULDC UR6, c[0x0][0xc3c] ;  /* 0x00030f0000067ab9 */ /* 0x000fe20000000800 */
[----:B------:R-:W-:Y:S02]  /*176f0*/  IMAD.MOV.U32 R16, RZ, RZ, R5 ;  /* 0x000000ffff107224 */ /* 0x000fe400078e0005 */
[----:B------:R-:W-:Y:S02]  /*17700*/  IMAD.U32 R17, RZ, RZ, UR4 ;  /* 0x00000004ff117e24 */ /* 0x000fe4000f8e00ff */
[----:B------:R-:W-:Y:S02]  /*17710*/  IMAD.U32 R18, RZ, RZ, UR5 ;  /* 0x00000005ff127e24 */ /* 0x000fe4000f8e00ff */
[----:B------:R-:W-:-:S07]  /*17720*/  IMAD.U32 R19, RZ, RZ, UR6 ;  /* 0x00000006ff137e24 */ /* 0x000fce000f8e00ff */
.L_x_8036:
        /* <DEDUP_REMOVED lines=10> */
.L_x_8025:
[----:B------:R-:W-:Y:S02]  /*177d0*/  ULDC UR4, c[0x0][0xc3c] ;  /* 0x00030f0000047ab9 */ /* 0x000fe40000000800 */
[----:B----4-:R-:W-:-:S13]  /*177e0*/  ISETP.GE.AND P0, PT, R19, UR4, PT ;  /* 0x0000000413007c0c */ /* 0x010fda000bf06270 */
[----:B------:R-:W-:Y:S05]  /*177f0*/  @!P0 BRA `(.L_x_8037) ;  /* 0xffffffb4000c8947 */ /* 0x000fea000383ffff */
[----:B------:R-:W-:Y:S05]  /*17800*/  BSYNC B8 ;  /* 0x0000000000087941 */ /* 0x000fea0003800000 */
.L_x_7966:
[----:B-1----:R-:W4:Y:S01]  /*17810*/  LDL.LU R0, [R1+0x18] ;  /* 0x0000180001007983 */ /* 0x002f220000300800 */
[----:B------:R-:W-:Y:S01]  /*17820*/  BSSY B0, `(.L_x_8038) ;  /* 0x000000b000007945 */ /* 0x000fe20003800000 */
[----:B------:R-:W1:Y:S01]  /*17830*/  S2R R5, SR_CgaCtaId ;  /* 0x0000000000057919 */ /* 0x000e620000008800 */
[----:B----4-:R-:W-:-:S05]  /*17840*/  VIADD R0, R0, 0x1 ;  /* 0x0000000100007836 */ /* 0x010fca0000000000 */
        /* <DEDUP_REMOVED lines=8> */
.L_x_8173:
[----:B------:R-:W-:Y:S05]  /*178d0*/  BSYNC B0 ;  /* 0x0000000000007941 */ /* 0x000fea0003800000 */
.L_x_8038:
[----:B------:R-:W-:-:S03]  /*178e0*/  UMOV UR4, 0xffffffff ;  /* 0xffffffff00047882 */ /* 0x000fc60000000000 */
[----:B------:R-:W-:Y:S05]  /*178f0*/  BRA.DIV UR4, `(.L_x_8040) ;  /* 0x0000004604147947 */ /* 0x000fea000b800000 */
[----:B-1----:R-:W1:Y:S02]  /*17900*/  S2R R0, SR_TID.X ;  /* 0x0000000000007919 */ /* 0x002e640000002100 */
[----:B-1----:R-:W-:-:S04]  /*17910*/  SHF.R.U32.HI R0, RZ, 0x5, R0 ;  /* 0x00000005ff007819 */ /* 0x002fc80000011600 */
[----:B------:R-:W-:-:S05]  /*17920*/  LOP3.LUT R0, R0, 0x3, RZ, 0xc0, !PT ;  /* 0x0000000300007812 */ /* 0x000fca00078ec0ff */
[----:B------:R1:W4:Y:S02]  /*17930*/  SHFL.IDX PT, R14, R0, RZ, 0x1f ;  /* 0x00001fff000e7589 */ /* 0x00032400000e0000 */
.L_x_8176:
[----:B----4-:R-:W-:Y:S01]  /*17940*/  ISETP.NE.AND P0, PT, R14, RZ, PT ;  /* 0x000000ff0e00720c */ /* 0x010fe20003f05270 */
[----:B------:R-:W-:-:S12]  /*17950*/  BSSY B0, `(.L_x_8041) ;  /* 0x0000024000007945 */ /* 0x000fd80003800000 */
[----:B------:R-:W-:Y:S05]  /*17960*/  @P0 BRA `(.L_x_8042) ;  /* 0x0000000000880947 */ /* 0x000fea0003800000 */
[----:B------:R-:W-:-:S03]  /*17970*/  UMOV UR4, 0xffffffff ;  /* 0xffffffff00047882 */ /* 0x000fc60000000000 */
[----:B------:R-:W-:Y:S05]  /*17980*/  BRA.DIV UR4, `(.L_x_8043) ;  /* 0x0000004604247947 */ /* 0x000fea000b800000 */
[----:B------:R-:W-:-:S13]  /*17990*/  ELECT P6, URZ, PT ;  /* 0x00000000003f782f */ /* 0x000fda00038c0000 */
.L_x_8179:
[----:B------:R-:W-:Y:S05]  /*179a0*/  @!P6 BRA `(.L_x_8042) ;  /* 0x000000000078e947 */ /* 0x000fea0003800000 */
[----:B------:R-:W-:-:S06]  /*179b0*/  ULOP3.LUT UR4, UR43, 0x2, URZ, 0xfc, !UPT ;  /* 0x000000022b047892 */ /* 0x000fcc000f8efc3f */
[----:B-1----:R-:W-:-:S05]  /*179c0*/  IMAD.U32 R0, RZ, RZ, UR4 ;  /* 0x00000004ff007e24 */ /* 0x002fca000f8e00ff */
[----:B------:R-:W-:-:S13]  /*179d0*/  ISETP.NE.AND P0, PT, R0, 0x3, PT ;  /* 0x000000030000780c */ /* 0x000fda0003f05270 */
[----:B------:R-:W-:Y:S05]  /*179e0*/  @!P0 BRA `(.L_x_8044) ;  /* 0x0000000000048947 */ /* 0x000fea0003800000 */
[----:B------:R-:W-:Y:S01]  /*179f0*/  BPT.TRAP 0x1 ;  /* 0x000000040000795c */ /* 0x000fe20000300000 */
.L_x_8044:
[----:B------:R-:W-:Y:S01]  /*17a00*/  IMAD R5, R24, 0x8, R7 ;  /* 0x0000000818057824 */ /* 0x000fe200078e0207 */
[----:B------:R-:W-:Y:S01]  /*17a10*/  SHF.L.U32 R0, R28, 0x1f, RZ ;  /* 0x0000001f1c007819 */ /* 0x000fe200000006ff */
[----:B------:R-:W-:-:S03]  /*17a20*/  VIADD R24, R24, 0x1 ;  /* 0x0000000118187836 */ /* 0x000fc60000000000 */
[----:B------:R-:W1:Y:S02]  /*17a30*/  SYNCS.PHASECHK.TRANS64.TRYWAIT P1, [R5+URZ+0x28840], R0 ;  /* 0x02884000050075a7 */ /* 0x000e64000802017f */
[----:B------:R-:W-:-:S04]  /*17a40*/  ISETP.NE.AND P2, PT, R24, 0x2, PT ;  /* 0x000000021800780c */ /* 0x000fc80003f45270 */
[----:B------:R-:W-:Y:S01]  /*17a50*/  SEL R3, RZ, 0x1, P2 ;  /* 0x00000001ff037807 */ /* 0x000fe20001000000 */
[----:B-1----:R-:W-:Y:S08]  /*17a60*/  @!P1 BRA `(.L_x_8045) ;  /* 0x00000044000c9947 */ /* 0x002ff00003800000 */
.L_x_8180:
[----:B------:R-:W-:Y:S02]  /*17a70*/  SEL R24, R24, RZ, P2 ;  /* 0x000000ff18187207 */ /* 0x000fe40001000000 */
[----:B------:R-:W-:Y:S01]  /*17a80*/  LOP3.LUT R2, R28, R3, RZ, 0x3c, !PT ;  /* 0x000000031c027212 */ /* 0x000fe200078e3cff */
[----:B------:R-:W-:Y:S06]  /*17a90*/  @!P0 BRA `(.L_x_8046) ;  /* 0x0000000000048947 */ /* 0x000fec0003800000 */
[----:B------:R-:W-:Y:S01]  /*17aa0*/  BPT.TRAP 0x1 ;  /* 0x000000040000795c */ /* 0x000fe20000300000 */
.L_x_8046:
[----:B------:R-:W-:Y:S01]  /*17ab0*/  IMAD R3, R24, 0x8, R7 ;  /* 0x0000000818037824 */ /* 0x000fe200078e0207 */
[----:B------:R-:W-:-:S04]  /*17ac0*/  SHF.L.U32 R2, R2, 0x1f, RZ ;  /* 0x0000001f02027819 */ /* 0x000fc800000006ff */
[----:B------:R-:W4:Y:S02]  /*17ad0*/  SYNCS.PHASECHK.TRANS64.TRYWAIT P1, [R3+URZ+0x28840], R2 ;  /* 0x02884002030075a7 */ /* 0x000f24000802017f */
[----:B----4-:R-:W-:Y:S05]  /*17ae0*/  @!P1 BRA `(.L_x_8047) ;  /* 0x0000004400009947 */ /* 0x010fea0003800000 */
.L_x_8181:
[----:B------:R-:W-:Y:S05]  /*17af0*/  @!P0 BRA `(.L_x_8048) ;  /* 0x0000000000048947 */ /* 0x000fea0003800000 */
[----:B------:R-:W-:Y:S01]  /*17b00*/  BPT.TRAP 0x1 ;  /* 0x000000040000795c */ /* 0x000fe20000300000 */
.L_x_8048:
[----:B------:R-:W5:Y:S02]  /*17b10*/  SYNCS.PHASECHK.TRANS64.TRYWAIT P1, [R5+URZ+0x28860], R0 ;  /* 0x02886000050075a7 */ /* 0x000f64000802017f */
[----:B-----5:R-:W-:Y:S05]  /*17b20*/  @!P1 BRA `(.L_x_8049) ;  /* 0x0000004400049947 */ /* 0x020fea0003800000 */
.L_x_8182:
[----:B------:R-:W-:Y:S05]  /*17b30*/  @!P0 BRA `(.L_x_8050) ;  /* 0x0000000000048947 */ /* 0x000fea0003800000 */
[----:B------:R-:W-:Y:S01]  /*17b40*/  BPT.TRAP 0x1 ;  /* 0x000000040000795c */ /* 0x000fe20000300000 */
.L_x_8050:
[----:B------:R0:W0:Y:S02]  /*17b50*/  SYNCS.PHASECHK.TRANS64.TRYWAIT P0, [R3+URZ+0x28860], R2 ;  /* 0x02886002030075a7 */ /* 0x000024000800017f */
[----:B0-----:R-:W-:Y:S05]  /*17b60*/  @!P0 NANOSLEEP.SYNCS 0x989680 ;  /* 0x009896800000895d */ /* 0x001fea0003900000 */
[----:B------:R-:W0:Y:S02]  /*17b70*/  @!P0 SYNCS.PHASECHK.TRANS64 P0, [R3+URZ+0x28860], R2 ;  /* 0x02886002030085a7 */ /* 0x000e24000800007f */
[----:B0-----:R-:W-:Y:S05]  /*17b80*/  @!P0 BRA `(.L_x_8050) ;  /* 0xfffffffc00f08947 */ /* 0x001fea000383ffff */
.L_x_8042:
[----:B------:R-:W-:Y:S05]  /*17b90*/  BSYNC B0 ;  /* 0x0000000000007941 */ /* 0x000fea0003800000 */
.L_x_8041:
[----:B------:R-:W-:Y:S05]  /*17ba0*/  EXIT ;  /* 0x000000000000794d */ /* 0x000fea0003800000 */
.L_x_7860:
[----:B0-----:R-:W-:-:S04]  /*17bb0*/  IMAD.U32 R3, RZ, RZ, UR41 ;  /* 0x00000029ff037e24 */ /* 0x001fc8000f8e00ff */
[----:B------:R0:W1:Y:S03]  /*17bc0*/  SYNCS.PHASECHK.TRANS64.TRYWAIT P1, [R3+URZ+0x28800], R0 ;  /* 0x02880000030075a7 */ /* 0x000066000802017f */
[----:B-1----:R-:W-:Y:S05]  /*17bd0*/  @!P1 NANOSLEEP.SYNCS 0x989680 ;  /* 0x009896800000995d */ /* 0x002fea0003900000 */
[----:B------:R-:W1:Y:S02]  /*17be0*/  @!P1 SYNCS.PHASECHK.TRANS64 P1, [R3+URZ+0x28800], R0 ;  /* 0x02880000030095a7 */ /* 0x000e64000802007f */
[----:B-1----:R-:W-:Y:S05]  /*17bf0*/  @!P1 BRA `(.L_x_7860) ;  /* 0xfffffffc00ec9947 */ /* 0x002fea000383ffff */
[----:B------:R-:W-:Y:S05]  /*17c00*/  BRA `(.L_x_8051) ;  /* 0xfffffe9c00d47947 */ /* 0x000fea000383ffff */
.L_x_7864:
[----:B-1----:R1:W2:Y:S02]  /*17c10*/  SYNCS.PHASECHK.TRANS64.TRYWAIT P1, [R9+URZ+0x28830], R0 ;  /* 0x02883000090075a7 */ /* 0x0022a4000802017f */
[----:B--2---:R-:W-:Y:S05]  /*17c20*/  @!P1 NANOSLEEP.SYNCS 0x989680 ;  /* 0x009896800000995d */ /* 0x004fea0003900000 */
[----:B------:R-:W2:Y:S02]  /*17c30*/  @!P1 SYNCS.PHASECHK.TRANS64 P1, [R9+URZ+0x28830], R0 ;  /* 0x02883000090095a7 */ /* 0x000ea4000802007f */
[----:B--2---:R-:W-:Y:S05]  /*17c40*/  @!P1 BRA `(.L_x_7864) ;  /* 0xfffffffc00f09947 */ /* 0x004fea000383ffff */
[----:B------:R-:W-:Y:S05]  /*17c50*/  BRA `(.L_x_7863) ;  /* 0xfffffe9c00f07947 */ /* 0x000fea000383ffff */
.L_x_7881:
[----:B-1----:R-:W-:-:S04]  /*17c60*/  IMAD.U32 R4, RZ, RZ, UR6 ;  /* 0x00000006ff047e24 */ /* 0x002fc8000f8e00ff */
[----:B------:R1:W2:Y:S03]  /*17c70*/  SYNCS.PHASECHK.TRANS64.TRYWAIT P1, [R4+URZ+0x28830], R3 ;  /* 0x02883003040075a7 */ /* 0x0002a6000802017f */
[----:B--2---:R-:W-:Y:S05]  /*17c80*/  @!P1 NANOSLEEP.SYNCS 0x989680 ;  /* 0x009896800000995d */ /* 0x004fea0003900000 */
[----:B------:R-:W2:Y:S02]  /*17c90*/  @!P1 SYNCS.PHASECHK.TRANS64 P1, [R4+URZ+0x28830], R3 ;  /* 0x02883003040095a7 */ /* 0x000ea4000802007f */
[----:B--2---:R-:W-:Y:S05]  /*17ca0*/  @!P1 BRA `(.L_x_7881) ;  /* 0xfffffffc00ec9947 */ /* 0x004fea000383ffff */
[----:B------:R-:W-:Y:S05]  /*17cb0*/  BRA `(.L_x_7878) ;  /* 0xfffffed800c87947 */ /* 0x000fea000383ffff */
.L_x_7885:
[----:B-1----:R-:W-:-:S04]  /*17cc0*/  IMAD.U32 R4, RZ, RZ, UR6 ;  /* 0x00000006ff047e24 */ /* 0x002fc8000f8e00ff */
[----:B------:R1:W2:Y:S03]  /*17cd0*/  SYNCS.PHASECHK.TRANS64.TRYWAIT P1, [R4+URZ+0x28850], R3 ;  /* 0x02885003040075a7 */ /* 0x0002a6000802017f */
[----:B--2---:R-:W-:Y:S05]  /*17ce0*/  @!P1 NANOSLEEP.SYNCS 0x989680 ;  /* 0x009896800000995d */ /* 0x004fea0003900000 */
[----:B------:R-:W2:Y:S02]  /*17cf0*/  @!P1 SYNCS.PHASECHK.TRANS64 P1, [R4+URZ+0x28850], R3 ;  /* 0x02885003040095a7 */ /* 0x000ea4000802007f */
[----:B--2---:R-:W-:Y:S05]  /*17d00*/  @!P1 BRA `(.L_x_7885) ;  /* 0xfffffffc00ec9947 */ /* 0x004fea000383ffff */
[----:B------:R-:W-:Y:S05]  /*17d10*/  BRA `(.L_x_7882) ;  /* 0xfffffedc00947947 */ /* 0x000fea000383ffff */
.L_x_7904:
[----:B-1----:R-:W-:-:S04]  /*17d20*/  IMAD.U32 R4, RZ, RZ, UR6 ;  /* 0x00000006ff047e24 */ /* 0x002fc8000f8e00ff */
[----:B------:R1:W2:Y:S03]  /*17d30*/  SYNCS.PHASECHK.TRANS64.TRYWAIT P1, [R4+URZ+0x28830], R3 ;  /* 0x02883003040075a7 */ /* 0x0002a6000802017f */
[----:B--2---:R-:W-:Y:S05]  /*17d40*/  @!P1 NANOSLEEP.SYNCS 0x989680 ;  /* 0x009896800000995d */ /* 0x004fea0003900000 */
[----:B------:R-:W2:Y:S02]  /*17d50*/  @!P1 SYNCS.PHASECHK.TRANS64 P1, [R4+URZ+0x28830], R3 ;  /* 0x02883003040095a7 */ /* 0x000ea4000802007f */
[----:B--2---:R-:W-:Y:S05]  /*17d60*/  @!P1 BRA `(.L_x_7904) ;  /* 0xfffffffc00ec9947 */ /* 0x004fea000383ffff */
[----:B------:R-:W-:Y:S05]  /*17d70*/  BRA `(.L_x_7901) ;  /* 0xffffff1400907947 */ /* 0x000fea000383ffff */
.L_x_7908:
[----:B-1----:R-:W-:-:S04]  /*17d80*/  IMAD.U32 R4, RZ, RZ, UR6 ;  /* 0x00000006ff047e24 */ /* 0x002fc8000f8e00ff */
[----:B------:R1:W2:Y:S03]  /*17d90*/  SYNCS.PHASECHK.TRANS64.TRYWAIT P1, [R4+URZ+0x28850], R3 ;  /* 0x02885003040075a7 */ /* 0x0002a6000802017f */
[----:B--2---:R-:W-:Y:S05]  /*17da0*/  @!P1 NANOSLEEP.SYNCS 0x989680 ;  /* 0x009896800000995d */ /* 0x004fea0003900000 */
[----:B------:R-:W2:Y:S02]  /*17db0*/  @!P1 SYNCS.PHASECHK.TRANS64 P1, [R4+URZ+0x28850], R3 ;  /* 0x02885003040095a7 */ /* 0x000ea4000802007f */
[----:B--2---:R-:W-:Y:S05]  /*17dc0*/  @!P1 BRA `(.L_x_7908) ;  /* 0xfffffffc00ec9947 */ /* 0x004fea000383ffff */
[----:B------:R-:W-:Y:S05]  /*17dd0*/  BRA `(.L_x_7905) ;  /* 0xffffff18005c7947 */ /* 0x000fea000383ffff */
.L_x_7916:
[----:B-1----:R-:W-:-:S04]  /*17de0*/  IMAD.U32 R4, RZ, RZ, UR6 ;  /* 0x00000006ff047e24 */ /* 0x002fc8000f8e00ff */
[----:B------:R1:W2:Y:S03]  /*17df0*/  SYNCS.PHASECHK.TRANS64.TRYWAIT P1, [R4+URZ+0x28830], R3 ;  /* 0x02883003040075a7 */ /* 0x0002a6000802017f */
[----:B--2---:R-:W-:Y:S05]  /*17e00*/  @!P1 NANOSLEEP.SYNCS 0x989680 ;  /* 0x009896800000995d */ /* 0x004fea0003900000 */
[----:B------:R-:W2:Y:S02]  /*17e10*/  @!P1 SYNCS.PHASECHK.TRANS64 P1, [R4+URZ+0x28830], R3 ;  /* 0x02883003040095a7 */ /* 0x000ea4000802007f */
[----:B--2---:R-:W-:Y:S05]  /*17e20*/  @!P1 BRA `(.L_x_7916) ;  /* 0xfffffffc00ec9947 */ /* 0x004fea000383ffff */
[----:B------:R-:W-:Y:S05]  /*17e30*/  BRA `(.L_x_7913) ;  /* 0xffffff3c00847947 */ /* 0x000fea000383ffff */
.L_x_7920:
[----:B-1----:R-:W-:-:S04]  /*17e40*/  IMAD.U32 R4, RZ, RZ, UR6 ;  /* 0x00000006ff047e24 */ /* 0x002fc8000f8e00ff */
[----:B------:R1:W2:Y:S03]  /*17e50*/  SYNCS.PHASECHK.TRANS64.TRYWAIT P1, [R4+URZ+0x28850], R3 ;  /* 0x02885003040075a7 */ /* 0x0002a6000802017f */
[----:B--2---:R-:W-:Y:S05]  /*17e60*/  @!P1 NANOSLEEP.SYNCS 0x989680 ;  /* 0x009896800000995d */ /* 0x004fea0003900000 */
[----:B------:R-:W2:Y:S02]  /*17e70*/  @!P1 SYNCS.PHASECHK.TRANS64 P1, [R4+URZ+0x28850], R3 ;  /* 0x02885003040095a7 */ /* 0x000ea4000802007f */
[----:B--2---:R-:W-:Y:S05]  /*17e80*/  @!P1 BRA `(.L_x_7920) ;  /* 0xfffffffc00ec9947 */ /* 0x004fea000383ffff */
[----:B------:R-:W-:Y:S05]  /*17e90*/  BRA `(.L_x_7917) ;  /* 0xffffff4000447947 */ /* 0x000fea000383ffff */
.L_x_7935:
[----:B-1----:R-:W-:-:S04]  /*17ea0*/  IMAD.U32 R6, RZ, RZ, UR5 ;  /* 0x00000005ff067e24 */ /* 0x002fc8000f8e00ff */
[----:B------:R1:W2:Y:S03]  /*17eb0*/  SYNCS.PHASECHK.TRANS64.TRYWAIT P1, [R6+URZ+0x28850], R5 ;  /* 0x02885005060075a7 */ /* 0x0002a6000802017f */
[----:B--2---:R-:W-:Y:S05]  /*17ec0*/  @!P1 NANOSLEEP.SYNCS 0x989680 ;  /* 0x009896800000995d */ /* 0x004fea0003900000 */
[----:B------:R-:W2:Y:S02]  /*17ed0*/  @!P1 SYNCS.PHASECHK.TRANS64 P1, [R6+URZ+0x28850], R5 ;  /* 0x02885005060095a7 */ /* 0x000ea4000802007f */
[----:B--2---:R-:W-:Y:S05]  /*17ee0*/  @!P1 BRA `(.L_x_7935) ;  /* 0xfffffffc00ec9947 */ /* 0x004fea000383ffff */
[----:B------:R-:W-:Y:S05]  /*17ef0*/  BRA `(.L_x_7934) ;  /* 0xffffff74006c7947 */ /* 0x000fea000383ffff */
.L_x_7986:
        /* <DEDUP_REMOVED lines=11> */
.L_x_8053:
[----:B------:R-:W-:Y:S05]  /*17fb0*/  BSYNC B0 ;  /* 0x0000000000007941 */ /* 0x000fea0003800000 */
.L_x_8052:
[----:B------:R-:W-:Y:S05]  /*17fc0*/  BRA `(.L_x_8054) ;  /* 0xffffffbc00347947 */ /* 0x000fea000383ffff */
.L_x_7989:
[----:B0-----:R0:W1:Y:S02]  /*17fd0*/  SYNCS.PHASECHK.TRANS64.TRYWAIT P0, [R7+URZ+0x28840], R2 ;  /* 0x02884002070075a7 */ /* 0x001064000800017f */
[----:B-1----:R-:W-:Y:S05]  /*17fe0*/  @!P0 NANOSLEEP.SYNCS 0x989680 ;  /* 0x009896800000895d */ /* 0x002fea0003900000 */
[----:B------:R-:W1:Y:S02]  /*17ff0*/  @!P0 SYNCS.PHASECHK.TRANS64 P0, [R7+URZ+0x28840], R2 ;  /* 0x02884002070085a7 */ /* 0x000e64000800007f */
[----:B-1----:R-:W-:Y:S05]  /*18000*/  @!P0 BRA `(.L_x_7989) ;  /* 0xfffffffc00f08947 */ /* 0x002fea000383ffff */
[----:B------:R-:W-:Y:S05]  /*18010*/  BRA `(.L_x_8055) ;  /* 0xffffffbc00907947 */ /* 0x000fea000383ffff */
.L_x_7990:
        /* <DEDUP_REMOVED lines=8> */
.L_x_8057:
[----:B------:R-:W-:Y:S05]  /*180a0*/  BSYNC B0 ;  /* 0x0000000000007941 */ /* 0x000fea0003800000 */
.L_x_8056:
        /* <DEDUP_REMOVED lines=9> */
.L_x_8058:
[----:B------:R-:W-:Y:S02]  /*18140*/  IMAD.MOV.U32 R13, RZ, RZ, R0 ;  /* 0x000000ffff0d7224 */ /* 0x000fe400078e0000 */
[----:B------:R-:W-:Y:S02]  /*18150*/  IMAD.MOV.U32 R12, RZ, RZ, 0x1 ;  /* 0x00000001ff0c7424 */ /* 0x000fe400078e00ff */
[----:B------:R-:W-:-:S07]  /*18160*/  IMAD.MOV.U32 R3, RZ, RZ, R14 ;  /* 0x000000ffff037224 */ /* 0x000fce00078e000e */
[----:B------:R-:W-:Y:S05]  /*18170*/  WARPSYNC.COLLECTIVE R15, `(.L_x_8059) ;  /* 0x000000000f087348 */ /* 0x000fea0003c00000 */
[----:B------:R0:W1:Y:S02]  /*18180*/  SHFL.IDX P6, R14, R13, R12, R11 ;  /* 0x0000000c0d0e7389 */ /* 0x00006400000c000b */
[----:B01----:R-:W-:Y:S01]  /*18190*/  ENDCOLLECTIVE ;  /* 0x000000000000791b */ /* 0x003fe20003800000 */
.L_x_8059:
        /* <DEDUP_REMOVED lines=16> */
.L_x_8060:
[----:B------:R-:W-:Y:S02]  /*182a0*/  @P1 IMAD R8, R5, 0x2, R22 ;  /* 0x0000000205081824 */ /* 0x000fe400078e0216 */
[----:B------:R-:W-:Y:S02]  /*182b0*/  IMAD.MOV.U32 R13, RZ, RZ, R0 ;  /* 0x000000ffff0d7224 */ /* 0x000fe400078e0000 */
[----:B------:R-:W-:Y:S02]  /*182c0*/  IMAD.MOV.U32 R12, RZ, RZ, 0x2 ;  /* 0x00000002ff0c7424 */ /* 0x000fe400078e00ff */
[----:B------:R-:W-:-:S07]  /*182d0*/  IMAD.MOV.U32 R3, RZ, RZ, R14 ;  /* 0x000000ffff037224 */ /* 0x000fce00078e000e */
[----:B------:R-:W-:Y:S05]  /*182e0*/  WARPSYNC.COLLECTIVE R15, `(.L_x_8061) ;  /* 0x000000000f087348 */ /* 0x000fea0003c00000 */
[----:B------:R0:W1:Y:S02]  /*182f0*/  SHFL.IDX P6, R14, R13, R12, R11 ;  /* 0x0000000c0d0e7389 */ /* 0x00006400000c000b */
[----:B01----:R-:W-:Y:S01]  /*18300*/  ENDCOLLECTIVE ;  /* 0x000000000000791b */ /* 0x003fe20003800000 */
.L_x_8061:
        /* <DEDUP_REMOVED lines=16> */
.L_x_8062:
[----:B------:R-:W-:Y:S02]  /*18410*/  @P1 IMAD R8, R5, 0x2, R22 ;  /* 0x0000000205081824 */ /* 0x000fe400078e0216 */
[----:B------:R-:W-:Y:S02]  /*18420*/  IMAD.MOV.U32 R13, RZ, RZ, R0 ;  /* 0x000000ffff0d7224 */ /* 0x000fe400078e0000 */
[----:B------:R-:W-:Y:S02]  /*18430*/  IMAD.MOV.U32 R12, RZ, RZ, 0x3 ;  /* 0x00000003ff0c7424 */ /* 0x000fe400078e00ff */
[----:B------:R-:W-:-:S07]  /*18440*/  IMAD.MOV.U32 R3, RZ, RZ, R14 ;  /* 0x000000ffff037224 */ /* 0x000fce00078e000e */
[----:B------:R-:W-:Y:S05]  /*18450*/  WARPSYNC.COLLECTIVE R15, `(.L_x_8063) ;  /* 0x000000000f087348 */ /* 0x000fea0003c00000 */
[----:B------:R0:W1:Y:S02]  /*18460*/  SHFL.IDX P6, R14, R13, R12, R11 ;  /* 0x0000000c0d0e7389 */ /* 0x00006400000c000b */
[----:B01----:R-:W-:Y:S01]  /*18470*/  ENDCOLLECTIVE ;  /* 0x000000000000791b */ /* 0x003fe20003800000 */
.L_x_8063:
        /* <DEDUP_REMOVED lines=16> */
.L_x_8064:
[----:B------:R-:W-:Y:S02]  /*18580*/  @P1 IMAD R8, R5, 0x2, R22 ;  /* 0x0000000205081824 */ /* 0x000fe400078e0216 */
[----:B------:R-:W-:Y:S02]  /*18590*/  IMAD.MOV.U32 R13, RZ, RZ, R0 ;  /* 0x000000ffff0d7224 */ /* 0x000fe400078e0000 */
[----:B------:R-:W-:Y:S02]  /*185a0*/  IMAD.MOV.U32 R12, RZ, RZ, 0x4 ;  /* 0x00000004ff0c7424 */ /* 0x000fe400078e00ff */
[----:B------:R-:W-:-:S07]  /*185b0*/  IMAD.MOV.U32 R3, RZ, RZ, R14 ;  /* 0x000000ffff037224 */ /* 0x000fce00078e000e */
[----:B------:R-:W-:Y:S05]  /*185c0*/  WARPSYNC.COLLECTIVE R15, `(.L_x_8065) ;  /* 0x000000000f087348 */ /* 0x000fea0003c00000 */
[----:B------:R0:W1:Y:S02]  /*185d0*/  SHFL.IDX P6, R14, R13, R12, R11 ;  /* 0x0000000c0d0e7389 */ /* 0x00006400000c000b */
[----:B01----:R-:W-:Y:S01]  /*185e0*/  ENDCOLLECTIVE ;  /* 0x000000000000791b */ /* 0x003fe20003800000 */
.L_x_8065:
        /* <DEDUP_REMOVED lines=16> */
.L_x_8066:
[----:B------:R-:W-:Y:S02]  /*186f0*/  @P1 IMAD R8, R5, 0x2, R22 ;  /* 0x0000000205081824 */ /* 0x000fe400078e0216 */
[----:B------:R-:W-:Y:S02]  /*18700*/  IMAD.MOV.U32 R13, RZ, RZ, R0 ;  /* 0x000000ffff0d7224 */ /* 0x000fe400078e0000 */
[----:B------:R-:W-:Y:S02]  /*18710*/  IMAD.MOV.U32 R12, RZ, RZ, 0x5 ;  /* 0x00000005ff0c7424 */ /* 0x000fe400078e00ff */
[----:B------:R-:W-:-:S07]  /*18720*/  IMAD.MOV.U32 R3, RZ, RZ, R14 ;  /* 0x000000ffff037224 */ /* 0x000fce00078e000e */
[----:B------:R-:W-:Y:S05]  /*18730*/  WARPSYNC.COLLECTIVE R15, `(.L_x_8067) ;  /* 0x000000000f087348 */ /* 0x000fea0003c00000 */
[----:B------:R0:W1:Y:S02]  /*18740*/  SHFL.IDX P6, R14, R13, R12, R11 ;  /* 0x0000000c0d0e7389 */ /* 0x00006400000c000b */
[----:B01----:R-:W-:Y:S01]  /*18750*/  ENDCOLLECTIVE ;  /* 0x000000000000791b */ /* 0x003fe20003800000 */
.L_x_8067:
        /* <DEDUP_REMOVED lines=16> */
.L_x_8068:
[----:B------:R-:W-:Y:S02]  /*18860*/  @P1 IMAD R8, R5, 0x2, R22 ;  /* 0x0000000205081824 */ /* 0x000fe400078e0216 */
[----:B------:R-:W-:Y:S02]  /*18870*/  IMAD.MOV.U32 R13, RZ, RZ, R0 ;  /* 0x000000ffff0d7224 */ /* 0x000fe400078e0000 */
[----:B------:R-:W-:Y:S02]  /*18880*/  IMAD.MOV.U32 R12, RZ, RZ, 0x6 ;  /* 0x00000006ff0c7424 */ /* 0x000fe400078e00ff */
[----:B------:R-:W-:-:S07]  /*18890*/  IMAD.MOV.U32 R3, RZ, RZ, R14 ;  /* 0x000000ffff037224 */ /* 0x000fce00078e000e */
[----:B------:R-:W-:Y:S05]  /*188a0*/  WARPSYNC.COLLECTIVE R15, `(.L_x_8069) ;  /* 0x000000000f087348 */ /* 0x000fea0003c00000 */
[----:B------:R0:W1:Y:S02]  /*188b0*/  SHFL.IDX P6, R14, R13, R12, R11 ;  /* 0x0000000c0d0e7389 */ /* 0x00006400000c000b */
[----:B01----:R-:W-:Y:S01]  /*188c0*/  ENDCOLLECTIVE ;  /* 0x000000000000791b */ /* 0x003fe20003800000 */
.L_x_8069:
        /* <DEDUP_REMOVED lines=16> */
.L_x_8070:
[----:B------:R-:W-:Y:S02]  /*189d0*/  @P1 IMAD R8, R5, 0x2, R22 ;  /* 0x0000000205081824 */ /* 0x000fe400078e0216 */
[----:B------:R-:W-:Y:S02]  /*189e0*/  IMAD.MOV.U32 R13, RZ, RZ, R0 ;  /* 0x000000ffff0d7224 */ /* 0x000fe400078e0000 */
[----:B------:R-:W-:Y:S02]  /*189f0*/  IMAD.MOV.U32 R12, RZ, RZ, 0x7 ;  /* 0x00000007ff0c7424 */ /* 0x000fe400078e00ff */
[----:B------:R-:W-:-:S07]  /*18a00*/  IMAD.MOV.U32 R3, RZ, RZ, R14 ;  /* 0x000000ffff037224 */ /* 0x000fce00078e000e */
[----:B------:R-:W-:Y:S05]  /*18a10*/  WARPSYNC.COLLECTIVE R15, `(.L_x_8071) ;  /* 0x000000000f087348 */ /* 0x000fea0003c00000 */
[----:B------:R0:W1:Y:S02]  /*18a20*/  SHFL.IDX P6, R14, R13, R12, R11 ;  /* 0x0000000c0d0e7389 */ /* 0x00006400000c000b */
[----:B01----:R-:W-:Y:S01]  /*18a30*/  ENDCOLLECTIVE ;  /* 0x000000000000791b */ /* 0x003fe20003800000 */
.L_x_8071:
        /* <DEDUP_REMOVED lines=10> */
.L_x_8072:
[----:B------:R-:W-:Y:S01]  /*18ae0*/  @!PT LDS RZ, [RZ] ;  /* 0x00000000fffff984 */ /* 0x000fe20000000800 */
[----:B------:R-:W-:Y:S01]  /*18af0*/  @!PT LDS RZ, [RZ] ;  /* 0x00000000fffff984 */ /* 0x000fe20000000800 */
[----:B------:R-:W-:Y:S01]  /*18b00*/  @!PT LDS RZ, [RZ] ;  /* 0x00000000fffff984 */ /* 0x000fe20000000800 */
[----:B------:R-:W-:Y:S04]  /*18b10*/  @P1 LDGSTS.E.BYPASS.LTC128B.128 [R8+0x1b400], desc[UR54][R2.64], !P3 ;  /* 0x1b40000002081fae */ /* 0x000fe8000d901d76 */
[----:B------:R0:W-:Y:S02]  /*18b20*/  @P1 LDGSTS.E.BYPASS.LTC128B.128 [R8+0x1f400], desc[UR54][R2.64+0x80], !P2 ;  /* 0x1f40008002081fae */ /* 0x0001e4000d101d76 */
[----:B0-----:R-:W-:Y:S01]  /*18b30*/  IMAD.MOV.U32 R2, RZ, RZ, R14 ;  /* 0x000000ffff027224 */ /* 0x001fe200078e000e */
[----:B------:R-:W-:Y:S06]  /*18b40*/  BRA `(.L_x_8073) ;  /* 0xffffffb800747947 */ /* 0x000fec000383ffff */
.L_x_7995:
[----:B------:R-:W-:Y:S02]  /*18b50*/  IMAD.MOV.U32 R13, RZ, RZ, R4 ;  /* 0x000000ffff0d7224 */ /* 0x000fe400078e0004 */
[----:B------:R-:W-:Y:S02]  /*18b60*/  IMAD.MOV.U32 R12, RZ, RZ, RZ ;  /* 0x000000ffff0c7224 */ /* 0x000fe400078e00ff */
[----:B------:R-:W-:Y:S02]  /*18b70*/  IMAD.MOV.U32 R11, RZ, RZ, 0x181f ;  /* 0x0000181fff0b7424 */ /* 0x000fe400078e00ff */
[----:B------:R-:W-:Y:S02]  /*18b80*/  IMAD.MOV.U32 R15, RZ, RZ, -0x1 ;  /* 0xffffffffff0f7424 */ /* 0x000fe400078e00ff */
[----:B------:R-:W-:Y:S02]  /*18b90*/  IMAD R31, R31, R5, RZ ;  /* 0x000000051f1f7224 */ /* 0x000fe400078e02ff */
[----:B------:R-:W-:-:S07]  /*18ba0*/  IMAD.IADD R27, R9, 0x1, R27 ;  /* 0x00000001091b7824 */ /* 0x000fce00078e021b */
[----:B-----5:R-:W-:Y:S05]  /*18bb0*/  WARPSYNC.COLLECTIVE R15, `(.L_x_8074) ;  /* 0x000000000f087348 */ /* 0x020fea0003c00000 */
[----:B------:R0:W1:Y:S02]  /*18bc0*/  SHFL.IDX P6, R14, R13, R12, R11 ;  /* 0x0000000c0d0e7389 */ /* 0x00006400000c000b */
[----:B01---5:R-:W-:Y:S01]  /*18bd0*/  ENDCOLLECTIVE ;  /* 0x000000000000791b */ /* 0x023fe20003800000 */
.L_x_8074:
[C---:B------:R-:W-:Y:S01]  /*18be0*/  VIADD R6, R27.reuse, 0x10 ;  /* 0x000000101b067836 */ /* 0x040fe20000000000 */
[----:B------:R-:W-:Y:S01]  /*18bf0*/  ISETP.GE.AND P2, PT, R27, R31, PT ;  /* 0x0000001f1b00720c */ /* 0x000fe20003f46270 */
[----:B------:R-:W-:Y:S02]  /*18c00*/  IMAD.MOV.U32 R13, RZ, RZ, R0 ;  /* 0x000000ffff0d7224 */ /* 0x000fe400078e0000 */
[----:B------:R-:W-:-:S10]  /*18c10*/  IMAD.MOV.U32 R2, RZ, RZ, R14 ;  /* 0x000000ffff027224 */ /* 0x000fd400078e000e */
[----:B------:R-:W-:Y:S05]  /*18c20*/  WARPSYNC.COLLECTIVE R15, `(.L_x_8075) ;  /* 0x000000000f087348 */ /* 0x000fea0003c00000 */
[----:B------:R0:W1:Y:S02]  /*18c30*/  SHFL.IDX P6, R14, R13, R12, R11 ;  /* 0x0000000c0d0e7389 */ /* 0x00006400000c000b */
[----:B01----:R-:W-:Y:S01]  /*18c40*/  ENDCOLLECTIVE ;  /* 0x000000000000791b */ /* 0x003fe20003800000 */
.L_x_8075:
        /* <DEDUP_REMOVED lines=8> */
.L_x_8076:
[----:B------:R-:W-:Y:S01]  /*18cd0*/  @!PT LDS RZ, [RZ] ;  /* 0x00000000fffff984 */ /* 0x000fe20000000800 */
[----:B------:R-:W-:Y:S01]  /*18ce0*/  @!PT LDS RZ, [RZ] ;  /* 0x00000000fffff984 */ /* 0x000fe20000000800 */
[----:B------:R-:W-:Y:S01]  /*18cf0*/  @!PT LDS RZ, [RZ] ;  /* 0x00000000fffff984 */ /* 0x000fe20000000800 */
[----:B------:R-:W-:Y:S04]  /*18d00*/  @!P2 LDGSTS.E.BYPASS.LTC128B.128 [R8+0x10400], desc[UR54][R2.64], !P0 ;  /* 0x104000000208afae */ /* 0x000fe8000c101d76 */
[----:B------:R0:W-:Y:S01]  /*18d10*/  @!P2 LDGSTS.E.BYPASS.LTC128B.128 [R8+0x14400], desc[UR54][R2.64+0x80], !P1 ;  /* 0x144000800208afae */ /* 0x0001e2000c901d76 */
[----:B------:R-:W-:Y:S01]  /*18d20*/  ISETP.GE.AND P2, PT, R6, R31, PT ;  /* 0x0000001f0600720c */ /* 0x000fe20003f46270 */
[----:B------:R-:W-:Y:S02]  /*18d30*/  VIADD R6, R27, 0x20 ;  /* 0x000000201b067836 */ /* 0x000fe40000000000 */
[----:B------:R-:W-:Y:S02]  /*18d40*/  IMAD.MOV.U32 R13, RZ, RZ, R0 ;  /* 0x000000ffff0d7224 */ /* 0x000fe400078e0000 */
[----:B0-----:R-:W-:-:S08]  /*18d50*/  IMAD.MOV.U32 R2, RZ, RZ, R14 ;  /* 0x000000ffff027224 */ /* 0x001fd000078e000e */
[----:B------:R-:W-:Y:S05]  /*18d60*/  WARPSYNC.COLLECTIVE R15, `(.L_x_8077) ;  /* 0x000000000f087348 */ /* 0x000fea0003c00000 */
[----:B------:R0:W1:Y:S02]  /*18d70*/  SHFL.IDX P6, R14, R13, R12, R11 ;  /* 0x0000000c0d0e7389 */ /* 0x00006400000c000b */
[----:B01----:R-:W-:Y:S01]  /*18d80*/  ENDCOLLECTIVE ;  /* 0x000000000000791b */ /* 0x003fe20003800000 */
.L_x_8077:
        /* <DEDUP_REMOVED lines=8> */
.L_x_8078:
[----:B------:R-:W-:-:S05]  /*18e10*/  @!P2 IMAD.MOV.U32 R3, RZ, RZ, R5 ;  /* 0x000000ffff03a224 */ /* 0x000fca00078e0005 */
        /* <DEDUP_REMOVED lines=12> */
.L_x_8079:
        /* <DEDUP_REMOVED lines=8> */
.L_x_8080:
        /* <DEDUP_REMOVED lines=13> */
.L_x_8081:
        /* <DEDUP_REMOVED lines=8> */
.L_x_8082:
        /* <DEDUP_REMOVED lines=13> */
.L_x_8083:
        /* <DEDUP_REMOVED lines=8> */
.L_x_8084:
        /* <DEDUP_REMOVED lines=13> */
.L_x_8085:
        /* <DEDUP_REMOVED lines=8> */
.L_x_8086:
[----:B------:R-:W-:-:S05]  /*19350*/  @!P2 IMAD.MOV.U32 R3, RZ, RZ, R5 ;  /* 0x000000ffff03a224 */ /* 0x000fca00078e0005 */
        /* <DEDUP_REMOVED lines=11> */
.L_x_8087:
        /* <DEDUP_REMOVED lines=8> */
.L_x_8088:
        /* <DEDUP_REMOVED lines=11> */
.L_x_8089:
[----:B------:R-:W-:Y:S05]  /*19540*/  BRA `(.L_x_8090) ;  /* 0xffffffb800e07947 */ /* 0x000fea000383ffff */
.L_x_8000:
[----:B0-----:R0:W1:Y:S02]  /*19550*/  SYNCS.PHASECHK.TRANS64.TRYWAIT P1, [R22+URZ+0x28820], R3 ;  /* 0x02882003160075a7 */ /* 0x001064000802017f */
[----:B-1----:R-:W-:Y:S05]  /*19560*/  @!P1 NANOSLEEP.SYNCS 0x989680 ;  /* 0x009896800000995d */ /* 0x002fea0003900000 */
[----:B------:R-:W1:Y:S02]  /*19570*/  @!P1 SYNCS.PHASECHK.TRANS64 P1, [R22+URZ+0x28820], R3 ;  /* 0x02882003160095a7 */ /* 0x000e64000802007f */
[----:B-1----:R-:W-:Y:S05]  /*19580*/  @!P1 BRA `(.L_x_8000) ;  /* 0xfffffffc00f09947 */ /* 0x002fea000383ffff */
[----:B------:R-:W-:Y:S05]  /*19590*/  BRA `(.L_x_8091) ;  /* 0xffffffbc00587947 */ /* 0x000fea000383ffff */
.L_x_8005:
[----:B0-----:R0:W1:Y:S02]  /*195a0*/  SYNCS.PHASECHK.TRANS64.TRYWAIT P0, [R6+URZ+0x28840], R3 ;  /* 0x02884003060075a7 */ /* 0x001064000800017f */
[----:B-1----:R-:W-:Y:S05]  /*195b0*/  @!P0 NANOSLEEP.SYNCS 0x989680 ;  /* 0x009896800000895d */ /* 0x002fea0003900000 */
[----:B------:R-:W1:Y:S02]  /*195c0*/  @!P0 SYNCS.PHASECHK.TRANS64 P0, [R6+URZ+0x28840], R3 ;  /* 0x02884003060085a7 */ /* 0x000e64000800007f */
[----:B-1----:R-:W-:Y:S05]  /*195d0*/  @!P0 BRA `(.L_x_8005) ;  /* 0xfffffffc00f08947 */ /* 0x002fea000383ffff */
[----:B------:R-:W-:Y:S05]  /*195e0*/  BRA `(.L_x_8092) ;  /* 0xffffffc000207947 */ /* 0x000fea000383ffff */
.L_x_8006:
[----:B------:R-:W-:Y:S01]  /*195f0*/  BSSY B1, `(.L_x_8093) ;  /* 0x0000008000017945 */ /* 0x000fe20003800000 */
[----:B------:R-:W-:Y:S02]  /*19600*/  IMAD.MOV.U32 R13, RZ, RZ, R9 ;  /* 0x000000ffff0d7224 */ /* 0x000fe400078e0009 */
[----:B------:R-:W-:Y:S02]  /*19610*/  IMAD.MOV.U32 R12, RZ, RZ, RZ ;  /* 0x000000ffff0c7224 */ /* 0x000fe400078e00ff */
[----:B------:R-:W-:Y:S02]  /*19620*/  IMAD.MOV.U32 R11, RZ, RZ, 0x181f ;  /* 0x0000181fff0b7424 */ /* 0x000fe400078e00ff */
[----:B------:R-:W-:-:S07]  /*19630*/  IMAD.MOV.U32 R15, RZ, RZ, -0x1 ;  /* 0xffffffffff0f7424 */ /* 0x000fce00078e00ff */
[----:B--2---:R-:W-:Y:S05]  /*19640*/  WARPSYNC.COLLECTIVE R15, `(.L_x_8094) ;  /* 0x000000000f087348 */ /* 0x004fea0003c00000 */
[----:B--2---:R0:W1:Y:S02]  /*19650*/  SHFL.IDX P6, R14, R13, R12, R11 ;  /* 0x0000000c0d0e7389 */ /* 0x00406400000c000b */
[----:B01----:R-:W-:Y:S01]  /*19660*/  ENDCOLLECTIVE ;  /* 0x000000000000791b */ /* 0x003fe20003800000 */
.L_x_8094:
[----:B------:R-:W-:Y:S05]  /*19670*/  BSYNC B1 ;  /* 0x0000000000017941 */ /* 0x000fea0003800000 */
.L_x_8093:
        /* <DEDUP_REMOVED lines=9> */
.L_x_8095:
[----:B------:R-:W-:Y:S02]  /*19710*/  IMAD R8, R8, 0x2, R22 ;  /* 0x0000000208087824 */ /* 0x000fe400078e0216 */
[----:B------:R-:W-:Y:S02]  /*19720*/  IMAD.MOV.U32 R13, RZ, RZ, R9 ;  /* 0x000000ffff0d7224 */ /* 0x000fe400078e0009 */
[----:B------:R-:W-:Y:S02]  /*19730*/  IMAD.MOV.U32 R12, RZ, RZ, 0x1 ;  /* 0x00000001ff0c7424 */ /* 0x000fe400078e00ff */
[----:B------:R-:W-:-:S07]  /*19740*/  IMAD.MOV.U32 R2, RZ, RZ, R14 ;  /* 0x000000ffff027224 */ /* 0x000fce00078e000e */
[----:B------:R-:W-:Y:S05]  /*19750*/  WARPSYNC.COLLECTIVE R15, `(.L_x_8096) ;  /* 0x000000000f087348 */ /* 0x000fea0003c00000 */
[----:B------:R0:W1:Y:S02]  /*19760*/  SHFL.IDX P6, R14, R13, R12, R11 ;  /* 0x0000000c0d0e7389 */ /* 0x00006400000c000b */
[----:B01----:R-:W-:Y:S01]  /*19770*/  ENDCOLLECTIVE ;  /* 0x000000000000791b */ /* 0x003fe20003800000 */
.L_x_8096:
        /* <DEDUP_REMOVED lines=12> */
.L_x_8097:
[----:B------:R-:W-:Y:S02]  /*19840*/  IMAD.MOV.U32 R13, RZ, RZ, R9 ;  /* 0x000000ffff0d7224 */ /* 0x000fe400078e0009 */
[----:B------:R-:W-:Y:S02]  /*19850*/  IMAD.MOV.U32 R12, RZ, RZ, 0x2 ;  /* 0x00000002ff0c7424 */ /* 0x000fe400078e00ff */
[----:B------:R-:W-:-:S07]  /*19860*/  IMAD.MOV.U32 R2, RZ, RZ, R14 ;  /* 0x000000ffff027224 */ /* 0x000fce00078e000e */
[----:B------:R-:W-:Y:S05]  /*19870*/  WARPSYNC.COLLECTIVE R15, `(.L_x_8098) ;  /* 0x000000000f087348 */ /* 0x000fea0003c00000 */
[----:B------:R0:W1:Y:S02]  /*19880*/  SHFL.IDX P6, R14, R13, R12, R11 ;  /* 0x0000000c0d0e7389 */ /* 0x00006400000c000b */
[----:B01----:R-:W-:Y:S01]  /*19890*/  ENDCOLLECTIVE ;  /* 0x000000000000791b */ /* 0x003fe20003800000 */
.L_x_8098:
        /* <DEDUP_REMOVED lines=12> */
.L_x_8099:
[----:B------:R-:W-:Y:S02]  /*19960*/  IMAD.MOV.U32 R13, RZ, RZ, R9 ;  /* 0x000000ffff0d7224 */ /* 0x000fe400078e0009 */
[----:B------:R-:W-:Y:S02]  /*19970*/  IMAD.MOV.U32 R12, RZ, RZ, 0x3 ;  /* 0x00000003ff0c7424 */ /* 0x000fe400078e00ff */
[----:B------:R-:W-:-:S07]  /*19980*/  IMAD.MOV.U32 R2, RZ, RZ, R14 ;  /* 0x000000ffff027224 */ /* 0x000fce00078e000e */
[----:B------:R-:W-:Y:S05]  /*19990*/  WARPSYNC.COLLECTIVE R15, `(.L_x_8100) ;  /* 0x000000000f087348 */ /* 0x000fea0003c00000 */
[----:B------:R0:W1:Y:S02]  /*199a0*/  SHFL.IDX P6, R14, R13, R12, R11 ;  /* 0x0000000c0d0e7389 */ /* 0x00006400000c000b */
[----:B01----:R-:W-:Y:S01]  /*199b0*/  ENDCOLLECTIVE ;  /* 0x000000000000791b */ /* 0x003fe20003800000 */
.L_x_8100:
        /* <DEDUP_REMOVED lines=12> */
.L_x_8101:
[----:B------:R-:W-:Y:S01]  /*19a80*/  IMAD.MOV.U32 R13, RZ, RZ, R9 ;  /* 0x000000ffff0d7224 */ /* 0x000fe200078e0009 */
[----:B------:R-:W-:Y:S01]  /*19a90*/  MOV R12, 0x4 ;  /* 0x00000004000c7802 */ /* 0x000fe20000000f00 */
[----:B------:R-:W-:-:S07]  /*19aa0*/  IMAD.MOV.U32 R2, RZ, RZ, R14 ;  /* 0x000000ffff027224 */ /* 0x000fce00078e000e */
[----:B------:R-:W-:Y:S05]  /*19ab0*/  WARPSYNC.COLLECTIVE R15, `(.L_x_8102) ;  /* 0x000000000f087348 */ /* 0x000fea0003c00000 */
[----:B------:R0:W1:Y:S02]  /*19ac0*/  SHFL.IDX P6, R14, R13, R12, R11 ;  /* 0x0000000c0d0e7389 */ /* 0x00006400000c000b */
[----:B01----:R-:W-:Y:S01]  /*19ad0*/  ENDCOLLECTIVE ;  /* 0x000000000000791b */ /* 0x003fe20003800000 */
.L_x_8102:
        /* <DEDUP_REMOVED lines=12> */
.L_x_8103:
[----:B------:R-:W-:Y:S02]  /*19ba0*/  IMAD.MOV.U32 R13, RZ, RZ, R9 ;  /* 0x000000ffff0d7224 */ /* 0x000fe400078e0009 */
[----:B------:R-:W-:Y:S02]  /*19bb0*/  IMAD.MOV.U32 R12, RZ, RZ, 0x5 ;  /* 0x00000005ff0c7424 */ /* 0x000fe400078e00ff */
[----:B------:R-:W-:-:S07]  /*19bc0*/  IMAD.MOV.U32 R2, RZ, RZ, R14 ;  /* 0x000000ffff027224 */ /* 0x000fce00078e000e */
[----:B------:R-:W-:Y:S05]  /*19bd0*/  WARPSYNC.COLLECTIVE R15, `(.L_x_8104) ;  /* 0x000000000f087348 */ /* 0x000fea0003c00000 */
[----:B------:R0:W1:Y:S02]  /*19be0*/  SHFL.IDX P6, R14, R13, R12, R11 ;  /* 0x0000000c0d0e7389 */ /* 0x00006400000c000b */
[----:B01----:R-:W-:Y:S01]  /*19bf0*/  ENDCOLLECTIVE ;  /* 0x000000000000791b */ /* 0x003fe20003800000 */
.L_x_8104:
        /* <DEDUP_REMOVED lines=12> */
.L_x_8105:
[----:B------:R-:W-:Y:S02]  /*19cc0*/  IMAD.MOV.U32 R13, RZ, RZ, R9 ;  /* 0x000000ffff0d7224 */ /* 0x000fe400078e0009 */
[----:B------:R-:W-:Y:S02]  /*19cd0*/  IMAD.MOV.U32 R12, RZ, RZ, 0x6 ;  /* 0x00000006ff0c7424 */ /* 0x000fe400078e00ff */
[----:B------:R-:W-:-:S07]  /*19ce0*/  IMAD.MOV.U32 R2, RZ, RZ, R14 ;  /* 0x000000ffff027224 */ /* 0x000fce00078e000e */
[----:B------:R-:W-:Y:S05]  /*19cf0*/  WARPSYNC.COLLECTIVE R15, `(.L_x_8106) ;  /* 0x000000000f087348 */ /* 0x000fea0003c00000 */
[----:B------:R0:W1:Y:S02]  /*19d00*/  SHFL.IDX P6, R14, R13, R12, R11 ;  /* 0x0000000c0d0e7389 */ /* 0x00006400000c000b */
[----:B01----:R-:W-:Y:S01]  /*19d10*/  ENDCOLLECTIVE ;  /* 0x000000000000791b */ /* 0x003fe20003800000 */
.L_x_8106:
        /* <DEDUP_REMOVED lines=12> */
.L_x_8107:
[----:B------:R-:W-:Y:S02]  /*19de0*/  IMAD.MOV.U32 R13, RZ, RZ, R9 ;  /* 0x000000ffff0d7224 */ /* 0x000fe400078e0009 */
[----:B------:R-:W-:Y:S02]  /*19df0*/  IMAD.MOV.U32 R12, RZ, RZ, 0x7 ;  /* 0x00000007ff0c7424 */ /* 0x000fe400078e00ff */
[----:B------:R-:W-:-:S07]  /*19e00*/  IMAD.MOV.U32 R2, RZ, RZ, R14 ;  /* 0x000000ffff027224 */ /* 0x000fce00078e000e */
[----:B------:R-:W-:Y:S05]  /*19e10*/  WARPSYNC.COLLECTIVE R15, `(.L_x_8108) ;  /* 0x000000000f087348 */ /* 0x000fea0003c00000 */
[----:B------:R0:W1:Y:S02]  /*19e20*/  SHFL.IDX P6, R14, R13, R12, R11 ;  /* 0x0000000c0d0e7389 */ /* 0x00006400000c000b */
[----:B01----:R-:W-:Y:S01]  /*19e30*/  ENDCOLLECTIVE ;  /* 0x000000000000791b */ /* 0x003fe20003800000 */
.L_x_8108:
        /* <DEDUP_REMOVED lines=12> */
.L_x_8109:
[----:B------:R-:W-:Y:S01]  /*19f00*/  IMAD.MOV.U32 R2, RZ, RZ, R14 ;  /* 0x000000ffff027224 */ /* 0x000fe200078e000e */
[----:B------:R-:W-:Y:S06]  /*19f10*/  BRA `(.L_x_8110) ;  /* 0xffffffb800f47947 */ /* 0x000fec000383ffff */
.L_x_8011:
[----:B-1----:R1:W3:Y:S02]  /*19f20*/  SYNCS.PHASECHK.TRANS64.TRYWAIT P0, [R6+URZ+0x28860], R2 ;  /* 0x02886002060075a7 */ /* 0x0022e4000800017f */
[----:B---3--:R-:W-:Y:S05]  /*19f30*/  @!P0 NANOSLEEP.SYNCS 0x989680 ;  /* 0x009896800000895d */ /* 0x008fea0003900000 */
[----:B------:R-:W3:Y:S02]  /*19f40*/  @!P0 SYNCS.PHASECHK.TRANS64 P0, [R6+URZ+0x28860], R2 ;  /* 0x02886002060085a7 */ /* 0x000ee4000800007f */
[----:B---3--:R-:W-:Y:S05]  /*19f50*/  @!P0 BRA `(.L_x_8011) ;  /* 0xfffffffc00f08947 */ /* 0x008fea000383ffff */
[----:B------:R-:W-:Y:S05]  /*19f60*/  BRA `(.L_x_8111) ;  /* 0xffffffbc00507947 */ /* 0x000fea000383ffff */
.L_x_8012:
[----:B------:R-:W-:Y:S01]  /*19f70*/  BSSY B1, `(.L_x_8112) ;  /* 0x0000008000017945 */ /* 0x000fe20003800000 */
[----:B------:R-:W-:Y:S02]  /*19f80*/  IMAD.MOV.U32 R13, RZ, RZ, R23 ;  /* 0x000000ffff0d7224 */ /* 0x000fe400078e0017 */
[----:B------:R-:W-:Y:S02]  /*19f90*/  IMAD.MOV.U32 R12, RZ, RZ, RZ ;  /* 0x000000ffff0c7224 */ /* 0x000fe400078e00ff */
[----:B------:R-:W-:Y:S02]  /*19fa0*/  IMAD.MOV.U32 R11, RZ, RZ, 0x181f ;  /* 0x0000181fff0b7424 */ /* 0x000fe400078e00ff */
[----:B------:R-:W-:-:S07]  /*19fb0*/  IMAD.MOV.U32 R15, RZ, RZ, -0x1 ;  /* 0xffffffffff0f7424 */ /* 0x000fce00078e00ff */
[----:B-12---:R-:W-:Y:S05]  /*19fc0*/  WARPSYNC.COLLECTIVE R15, `(.L_x_8113) ;  /* 0x000000000f087348 */ /* 0x006fea0003c00000 */
[----:B--2---:R0:W2:Y:S02]  /*19fd0*/  SHFL.IDX P6, R14, R13, R12, R11 ;  /* 0x0000000c0d0e7389 */ /* 0x0040a400000c000b */
[----:B012---:R-:W-:Y:S01]  /*19fe0*/  ENDCOLLECTIVE ;  /* 0x000000000000791b */ /* 0x007fe20003800000 */
.L_x_8113:
[----:B------:R-:W-:Y:S05]  /*19ff0*/  BSYNC B1 ;  /* 0x0000000000017941 */ /* 0x000fea0003800000 */
.L_x_8112:
        /* <DEDUP_REMOVED lines=9> */
.L_x_8114:
[----:B------:R-:W-:Y:S02]  /*1a090*/  IMAD.MOV.U32 R13, RZ, RZ, R23 ;  /* 0x000000ffff0d7224 */ /* 0x000fe400078e0017 */
[----:B------:R-:W-:Y:S02]  /*1a0a0*/  IMAD.MOV.U32 R12, RZ, RZ, 0x1 ;  /* 0x00000001ff0c7424 */ /* 0x000fe400078e00ff */
[----:B------:R-:W-:-:S07]  /*1a0b0*/  IMAD.MOV.U32 R2, RZ, RZ, R14 ;  /* 0x000000ffff027224 */ /* 0x000fce00078e000e */
[----:B------:R-:W-:Y:S05]  /*1a0c0*/  WARPSYNC.COLLECTIVE R15, `(.L_x_8115) ;  /* 0x000000000f087348 */ /* 0x000fea0003c00000 */
[----:B------:R0:W1:Y:S02]  /*1a0d0*/  SHFL.IDX P6, R14, R13, R12, R11 ;  /* 0x0000000c0d0e7389 */ /* 0x00006400000c000b */
[----:B01----:R-:W-:Y:S01]  /*1a0e0*/  ENDCOLLECTIVE ;  /* 0x000000000000791b */ /* 0x003fe20003800000 */
.L_x_8115:
        /* <DEDUP_REMOVED lines=14> */
.L_x_8116:
[----:B------:R-:W-:Y:S02]  /*1a1d0*/  IMAD.MOV.U32 R13, RZ, RZ, R23 ;  /* 0x000000ffff0d7224 */ /* 0x000fe400078e0017 */
[----:B------:R-:W-:Y:S02]  /*1a1e0*/  IMAD.MOV.U32 R12, RZ, RZ, 0x2 ;  /* 0x00000002ff0c7424 */ /* 0x000fe400078e00ff */
[----:B------:R-:W-:-:S07]  /*1a1f0*/  IMAD.MOV.U32 R2, RZ, RZ, R14 ;  /* 0x000000ffff027224 */ /* 0x000fce00078e000e */
[----:B------:R-:W-:Y:S05]  /*1a200*/  WARPSYNC.COLLECTIVE R15, `(.L_x_8117) ;  /* 0x000000000f087348 */ /* 0x000fea0003c00000 */
[----:B------:R0:W1:Y:S02]  /*1a210*/  SHFL.IDX P6, R14, R13, R12, R11 ;  /* 0x0000000c0d0e7389 */ /* 0x00006400000c000b */
[----:B01----:R-:W-:Y:S01]  /*1a220*/  ENDCOLLECTIVE ;  /* 0x000000000000791b */ /* 0x003fe20003800000 */
.L_x_8117:
        /* <DEDUP_REMOVED lines=14> */
.L_x_8118:
[----:B------:R-:W-:Y:S02]  /*1a310*/  IMAD.MOV.U32 R13, RZ, RZ, R23 ;  /* 0x000000ffff0d7224 */ /* 0x000fe400078e0017 */
[----:B------:R-:W-:Y:S02]  /*1a320*/  IMAD.MOV.U32 R12, RZ, RZ, 0x3 ;  /* 0x00000003ff0c7424 */ /* 0x000fe400078e00ff */
[----:B------:R-:W-:-:S07]  /*1a330*/  IMAD.MOV.U32 R2, RZ, RZ, R14 ;  /* 0x000000ffff027224 */ /* 0x000fce00078e000e */
[----:B------:R-:W-:Y:S05]  /*1a340*/  WARPSYNC.COLLECTIVE R15, `(.L_x_8119) ;  /* 0x000000000f087348 */ /* 0x000fea0003c00000 */
[----:B------:R0:W1:Y:S02]  /*1a350*/  SHFL.IDX P6, R14, R13, R12, R11 ;  /* 0x0000000c0d0e7389 */ /* 0x00006400000c000b */
[----:B01----:R-:W-:Y:S01]  /*1a360*/  ENDCOLLECTIVE ;  /* 0x000000000000791b */ /* 0x003fe20003800000 */
.L_x_8119:
        /* <DEDUP_REMOVED lines=14> */
.L_x_8120:
[----:B------:R-:W-:Y:S02]  /*1a450*/  IMAD.MOV.U32 R13, RZ, RZ, R23 ;  /* 0x000000ffff0d7224 */ /* 0x000fe400078e0017 */
[----:B------:R-:W-:Y:S02]  /*1a460*/  IMAD.MOV.U32 R12, RZ, RZ, 0x4 ;  /* 0x00000004ff0c7424 */ /* 0x000fe400078e00ff */
[----:B------:R-:W-:-:S07]  /*1a470*/  IMAD.MOV.U32 R2, RZ, RZ, R14 ;  /* 0x000000ffff027224 */ /* 0x000fce00078e000e */
[----:B------:R-:W-:Y:S05]  /*1a480*/  WARPSYNC.COLLECTIVE R15, `(.L_x_8121) ;  /* 0x000000000f087348 */ /* 0x000fea0003c00000 */
[----:B------:R0:W1:Y:S02]  /*1a490*/  SHFL.IDX P6, R14, R13, R12, R11 ;  /* 0x0000000c0d0e7389 */ /* 0x00006400000c000b */
[----:B01----:R-:W-:Y:S01]  /*1a4a0*/  ENDCOLLECTIVE ;  /* 0x000000000000791b */ /* 0x003fe20003800000 */
.L_x_8121:
        /* <DEDUP_REMOVED lines=14> */
.L_x_8122:
[----:B------:R-:W-:Y:S02]  /*1a590*/  IMAD.MOV.U32 R13, RZ, RZ, R23 ;  /* 0x000000ffff0d7224 */ /* 0x000fe400078e0017 */
[----:B------:R-:W-:Y:S02]  /*1a5a0*/  IMAD.MOV.U32 R12, RZ, RZ, 0x5 ;  /* 0x00000005ff0c7424 */ /* 0x000fe400078e00ff */
[----:B------:R-:W-:-:S07]  /*1a5b0*/  IMAD.MOV.U32 R2, RZ, RZ, R14 ;  /* 0x000000ffff027224 */ /* 0x000fce00078e000e */
[----:B------:R-:W-:Y:S05]  /*1a5c0*/  WARPSYNC.COLLECTIVE R15, `(.L_x_8123) ;  /* 0x000000000f087348 */ /* 0x000fea0003c00000 */
[----:B------:R0:W1:Y:S02]  /*1a5d0*/  SHFL.IDX P6, R14, R13, R12, R11 ;  /* 0x0000000c0d0e7389 */ /* 0x00006400000c000b */
[----:B01----:R-:W-:Y:S01]  /*1a5e0*/  ENDCOLLECTIVE ;  /* 0x000000000000791b */ /* 0x003fe20003800000 */
.L_x_8123:
        /* <DEDUP_REMOVED lines=14> */
.L_x_8124:
[----:B------:R-:W-:Y:S02]  /*1a6d0*/  IMAD.MOV.U32 R13, RZ, RZ, R23 ;  /* 0x000000ffff0d7224 */ /* 0x000fe400078e0017 */
[----:B------:R-:W-:Y:S02]  /*1a6e0*/  IMAD.MOV.U32 R12, RZ, RZ, 0x6 ;  /* 0x00000006ff0c7424 */ /* 0x000fe400078e00ff */
[----:B------:R-:W-:-:S07]  /*1a6f0*/  IMAD.MOV.U32 R2, RZ, RZ, R14 ;  /* 0x000000ffff027224 */ /* 0x000fce00078e000e */
[----:B------:R-:W-:Y:S05]  /*1a700*/  WARPSYNC.COLLECTIVE R15, `(.L_x_8125) ;  /* 0x000000000f087348 */ /* 0x000fea0003c00000 */
[----:B------:R0:W1:Y:S02]  /*1a710*/  SHFL.IDX P6, R14, R13, R12, R11 ;  /* 0x0000000c0d0e7389 */ /* 0x00006400000c000b */
[----:B01----:R-:W-:Y:S01]  /*1a720*/  ENDCOLLECTIVE ;  /* 0x000000000000791b */ /* 0x003fe20003800000 */
.L_x_8125:
        /* <DEDUP_REMOVED lines=14> */
.L_x_8126:
[----:B------:R-:W-:Y:S02]  /*1a810*/  IMAD.MOV.U32 R13, RZ, RZ, R23 ;  /* 0x000000ffff0d7224 */ /* 0x000fe400078e0017 */
[----:B------:R-:W-:Y:S02]  /*1a820*/  IMAD.MOV.U32 R12, RZ, RZ, 0x7 ;  /* 0x00000007ff0c7424 */ /* 0x000fe400078e00ff */
[----:B------:R-:W-:-:S07]  /*1a830*/  IMAD.MOV.U32 R2, RZ, RZ, R14 ;  /* 0x000000ffff027224 */ /* 0x000fce00078e000e */
[----:B------:R-:W-:Y:S05]  /*1a840*/  WARPSYNC.COLLECTIVE R15, `(.L_x_8127) ;  /* 0x000000000f087348 */ /* 0x000fea0003c00000 */
[----:B------:R0:W1:Y:S02]  /*1a850*/  SHFL.IDX P6, R14, R13, R12, R11 ;  /* 0x0000000c0d0e7389 */ /* 0x00006400000c000b */
[----:B01----:R-:W-:Y:S01]  /*1a860*/  ENDCOLLECTIVE ;  /* 0x000000000000791b */ /* 0x003fe20003800000 */
.L_x_8127:
        /* <DEDUP_REMOVED lines=13> */
.L_x_8128:
[----:B------:R-:W-:Y:S01]  /*1a940*/  @!PT LDS RZ, [RZ] ;  /* 0x00000000fffff984 */ /* 0x000fe20000000800 */
[----:B------:R-:W-:Y:S01]  /*1a950*/  @!PT LDS RZ, [RZ] ;  /* 0x00000000fffff984 */ /* 0x000fe20000000800 */
[----:B------:R-:W-:Y:S01]  /*1a960*/  @!PT LDS RZ, [RZ] ;  /* 0x00000000fffff984 */ /* 0x000fe20000000800 */
[----:B------:R1:W-:Y:S01]  /*1a970*/  LDGSTS.E.BYPASS.LTC128B.128 [R7+0x7400], desc[UR54][R2.64+0x80], !P0 ;  /* 0x0740008002077fae */ /* 0x0003e2000c101d76 */
[----:B------:R-:W-:Y:S05]  /*1a980*/  BRA `(.L_x_8129) ;  /* 0xffffffb400d87947 */ /* 0x000fea000383ffff */
.L_x_8020:
[----:B0-----:R0:W1:Y:S02]  /*1a990*/  SYNCS.PHASECHK.TRANS64.TRYWAIT P0, [R0+URZ+0x28860], R3 ;  /* 0x02886003000075a7 */ /* 0x001064000800017f */
[----:B-1----:R-:W-:Y:S05]  /*1a9a0*/  @!P0 NANOSLEEP.SYNCS 0x989680 ;  /* 0x009896800000895d */ /* 0x002fea0003900000 */
[----:B------:R-:W1:Y:S02]  /*1a9b0*/  @!P0 SYNCS.PHASECHK.TRANS64 P0, [R0+URZ+0x28860], R3 ;  /* 0x02886003000085a7 */ /* 0x000e64000800007f */
[----:B-1----:R-:W-:Y:S05]  /*1a9c0*/  @!P0 BRA `(.L_x_8020) ;  /* 0xfffffffc00f08947 */ /* 0x002fea000383ffff */
[----:B------:R-:W-:Y:S05]  /*1a9d0*/  BRA `(.L_x_8130) ;  /* 0xffffffb800f47947 */ /* 0x000fea000383ffff */
.L_x_8021:
        /* <DEDUP_REMOVED lines=8> */
.L_x_8132:
[----:B------:R-:W-:Y:S05]  /*1aa60*/  BSYNC B0 ;  /* 0x0000000000007941 */ /* 0x000fea0003800000 */
.L_x_8131:
        /* <DEDUP_REMOVED lines=9> */
.L_x_8133:
        /* <DEDUP_REMOVED lines=8> */
[----:B------:R-:W-:-:S13]  /*1ab80*/  IADD3 R2, P2, R14, R5, RZ ;  /* 0x000000050e027210 */ /* 0x000fda0007f5e0ff */
[----:B------:R-:W-:Y:S05]  /*1ab90*/  WARPSYNC.COLLECTIVE R15, `(.L_x_8134) ;  /* 0x000000000f087348 */ /* 0x000fea0003c00000 */
[----:B------:R0:W1:Y:S02]  /*1aba0*/  SHFL.IDX P6, R14, R13, R12, R11 ;  /* 0x0000000c0d0e7389 */ /* 0x00006400000c000b */
[----:B01----:R-:W-:Y:S01]  /*1abb0*/  ENDCOLLECTIVE ;  /* 0x000000000000791b */ /* 0x003fe20003800000 */
.L_x_8134:
        /* <DEDUP_REMOVED lines=13> */
.L_x_8135:
[----:B------:R-:W-:Y:S02]  /*1ac90*/  IMAD.MOV.U32 R13, RZ, RZ, R23 ;  /* 0x000000ffff0d7224 */ /* 0x000fe400078e0017 */
[----:B------:R-:W-:Y:S02]  /*1aca0*/  IMAD.MOV.U32 R12, RZ, RZ, 0x2 ;  /* 0x00000002ff0c7424 */ /* 0x000fe400078e00ff */
[----:B------:R-:W-:-:S07]  /*1acb0*/  IMAD.MOV.U32 R10, RZ, RZ, R14 ;  /* 0x000000ffff0a7224 */ /* 0x000fce00078e000e */
[----:B------:R-:W-:Y:S05]  /*1acc0*/  WARPSYNC.COLLECTIVE R15, `(.L_x_8136) ;  /* 0x000000000f087348 */ /* 0x000fea0003c00000 */
[----:B------:R0:W1:Y:S02]  /*1acd0*/  SHFL.IDX P6, R14, R13, R12, R11 ;  /* 0x0000000c0d0e7389 */ /* 0x00006400000c000b */
[----:B01----:R-:W-:Y:S01]  /*1ace0*/  ENDCOLLECTIVE ;  /* 0x000000000000791b */ /* 0x003fe20003800000 */
.L_x_8136:
[----:B------:R-:W-:-:S05]  /*1acf0*/  IADD3 R2, P2, R10, R5, RZ ;  /* 0x000000050a027210 */ /* 0x000fca0007f5e0ff */
[----:B------:R-:W-:-:S05]  /*1ad00*/  IMAD.X R3, RZ, RZ, R7, P2 ;  /* 0x000000ffff037224 */ /* 0x000fca00010e0607 */
[----:B------:R-:W-:Y:S01]  /*1ad10*/  @!PT LDS RZ, [RZ] ;  /* 0x00000000fffff984 */ /* 0x000fe20000000800 */
[----:B------:R-:W-:Y:S01]  /*1ad20*/  @!PT LDS RZ, [RZ] ;  /* 0x00000000fffff984 */ /* 0x000fe20000000800 */
[----:B------:R-:W-:Y:S01]  /*1ad30*/  @!PT LDS RZ, [RZ] ;  /* 0x00000000fffff984 */ /* 0x000fe20000000800 */
[----:B------:R0:W-:Y:S01]  /*1ad40*/  LDGSTS.E.BYPASS.LTC128B.128 [R4+0xc00], desc[UR54][R2.64], !P3 ;  /* 0x00c0000002047fae */ /* 0x0001e2000d901d76 */
[----:B------:R-:W-:Y:S01]  /*1ad50*/  IMAD.MOV.U32 R13, RZ, RZ, R17 ;  /* 0x000000ffff0d7224 */ /* 0x000fe200078e0011 */
[C---:B------:R-:W-:Y:S02]  /*1ad60*/  ISETP.LT.OR P3, PT, R6.reuse, 0x21, P1 ;  /* 0x000000210600780c */ /* 0x040fe40000f61670 */
[----:B------:R0:W-:Y:S01]  /*1ad70*/  LDGSTS.E.BYPASS.LTC128B.128 [R4+0x4c00], desc[UR54][R2.64+0x80], !P4 ;  /* 0x04c0008002047fae */ /* 0x0001e2000e101d76 */
[----:B------:R-:W-:Y:S01]  /*1ad80*/  ISETP.LT.OR P4, PT, R6, 0x21, P0 ;  /* 0x000000210600780c */ /* 0x000fe20000781670 */
[----:B------:R-:W-:-:S12]  /*1ad90*/  IMAD.MOV.U32 R8, RZ, RZ, R14 ;  /* 0x000000ffff087224 */ /* 0x000fd800078e000e */
[----:B0-----:R-:W-:Y:S05]  /*1ada0*/  WARPSYNC.COLLECTIVE R15, `(.L_x_8137) ;  /* 0x000000000f087348 */ /* 0x001fea0003c00000 */
[----:B------:R1:W2:Y:S02]  /*1adb0*/  SHFL.IDX P6, R14, R13, R12, R11 ;  /* 0x0000000c0d0e7389 */ /* 0x0002a400000c000b */
[----:B012---:R-:W-:Y:S01]  /*1adc0*/  ENDCOLLECTIVE ;  /* 0x000000000000791b */ /* 0x007fe20003800000 */
.L_x_8137:
[----:B------:R-:W-:Y:S02]  /*1add0*/  IMAD.MOV.U32 R13, RZ, RZ, R23 ;  /* 0x000000ffff0d7224 */ /* 0x000fe400078e0017 */
[----:B------:R-:W-:Y:S01]  /*1ade0*/  IMAD.MOV.U32 R12, RZ, RZ, 0x3 ;  /* 0x00000003ff0c7424 */ /* 0x000fe200078e00ff */
[----:B------:R-:W-:-:S13]  /*1adf0*/  IADD3 R2, P2, R14, R5, RZ ;  /* 0x000000050e027210 */ /* 0x000fda0007f5e0ff */
[----:B------:R-:W-:Y:S05]  /*1ae00*/  WARPSYNC.COLLECTIVE R15, `(.L_x_8138) ;  /* 0x000000000f087348 */ /* 0x000fea0003c00000 */
[----:B------:R0:W1:Y:S02]  /*1ae10*/  SHFL.IDX P6, R14, R13, R12, R11 ;  /* 0x0000000c0d0e7389 */ /* 0x00006400000c000b */
[----:B01----:R-:W-:Y:S01]  /*1ae20*/  ENDCOLLECTIVE ;  /* 0x000000000000791b */ /* 0x003fe20003800000 */
.L_x_8138:
        /* <DEDUP_REMOVED lines=13> */
.L_x_8139:
[----:B------:R-:W-:Y:S02]  /*1af00*/  IMAD.MOV.U32 R13, RZ, RZ, R23 ;  /* 0x000000ffff0d7224 */ /* 0x000fe400078e0017 */
[----:B------:R-:W-:Y:S01]  /*1af10*/  IMAD.MOV.U32 R12, RZ, RZ, 0x4 ;  /* 0x00000004ff0c7424 */ /* 0x000fe200078e00ff */
[----:B------:R-:W-:-:S13]  /*1af20*/  IADD3 R2, P2, R14, R5, RZ ;  /* 0x000000050e027210 */ /* 0x000fda0007f5e0ff */
[----:B------:R-:W-:Y:S05]  /*1af30*/  WARPSYNC.COLLECTIVE R15, `(.L_x_8140) ;  /* 0x000000000f087348 */ /* 0x000fea0003c00000 */
[----:B------:R0:W1:Y:S02]  /*1af40*/  SHFL.IDX P6, R14, R13, R12, R11 ;  /* 0x0000000c0d0e7389 */ /* 0x00006400000c000b */
[----:B01----:R-:W-:Y:S01]  /*1af50*/  ENDCOLLECTIVE ;  /* 0x000000000000791b */ /* 0x003fe20003800000 */
.L_x_8140:
        /* <DEDUP_REMOVED lines=13> */
.L_x_8141:
[----:B------:R-:W-:Y:S02]  /*1b030*/  IMAD.MOV.U32 R13, RZ, RZ, R23 ;  /* 0x000000ffff0d7224 */ /* 0x000fe400078e0017 */
[----:B------:R-:W-:Y:S02]  /*1b040*/  IMAD.MOV.U32 R12, RZ, RZ, 0x5 ;  /* 0x00000005ff0c7424 */ /* 0x000fe400078e00ff */
[----:B------:R-:W-:-:S07]  /*1b050*/  IMAD.MOV.U32 R10, RZ, RZ, R14 ;  /* 0x000000ffff0a7224 */ /* 0x000fce00078e000e */
[----:B------:R-:W-:Y:S05]  /*1b060*/  WARPSYNC.COLLECTIVE R15, `(.L_x_8142) ;  /* 0x000000000f087348 */ /* 0x000fea0003c00000 */
[----:B------:R0:W1:Y:S02]  /*1b070*/  SHFL.IDX P6, R14, R13, R12, R11 ;  /* 0x0000000c0d0e7389 */ /* 0x00006400000c000b */
[----:B01----:R-:W-:Y:S01]  /*1b080*/  ENDCOLLECTIVE ;  /* 0x000000000000791b */ /* 0x003fe20003800000 */
.L_x_8142:
        /* <DEDUP_REMOVED lines=14> */
.L_x_8143:
[----:B------:R-:W-:Y:S02]  /*1b170*/  IMAD.MOV.U32 R13, RZ, RZ, R23 ;  /* 0x000000ffff0d7224 */ /* 0x000fe400078e0017 */
[----:B------:R-:W-:Y:S01]  /*1b180*/  IMAD.MOV.U32 R12, RZ, RZ, 0x6 ;  /* 0x00000006ff0c7424 */ /* 0x000fe200078e00ff */
[----:B------:R-:W-:-:S13]  /*1b190*/  IADD3 R2, P2, R14, R5, RZ ;  /* 0x000000050e027210 */ /* 0x000fda0007f5e0ff */
[----:B------:R-:W-:Y:S05]  /*1b1a0*/  WARPSYNC.COLLECTIVE R15, `(.L_x_8144) ;  /* 0x000000000f087348 */ /* 0x000fea0003c00000 */
[----:B------:R0:W1:Y:S02]  /*1b1b0*/  SHFL.IDX P6, R14, R13, R12, R11 ;  /* 0x0000000c0d0e7389 */ /* 0x00006400000c000b */
[----:B01----:R-:W-:Y:S01]  /*1b1c0*/  ENDCOLLECTIVE ;  /* 0x000000000000791b */ /* 0x003fe20003800000 */
.L_x_8144:
        /* <DEDUP_REMOVED lines=13> */
.L_x_8145:
[----:B------:R-:W-:Y:S02]  /*1b2a0*/  IMAD.MOV.U32 R13, RZ, RZ, R23 ;  /* 0x000000ffff0d7224 */ /* 0x000fe400078e0017 */
[----:B------:R-:W-:Y:S02]  /*1b2b0*/  IMAD.MOV.U32 R12, RZ, RZ, 0x7 ;  /* 0x00000007ff0c7424 */ /* 0x000fe400078e00ff */
[----:B------:R-:W-:-:S07]  /*1b2c0*/  IMAD.MOV.U32 R10, RZ, RZ, R14 ;  /* 0x000000ffff0a7224 */ /* 0x000fce00078e000e */
[----:B------:R-:W-:Y:S05]  /*1b2d0*/  WARPSYNC.COLLECTIVE R15, `(.L_x_8146) ;  /* 0x000000000f087348 */ /* 0x000fea0003c00000 */
[----:B------:R0:W1:Y:S02]  /*1b2e0*/  SHFL.IDX P6, R14, R13, R12, R11 ;  /* 0x0000000c0d0e7389 */ /* 0x00006400000c000b */
[----:B01----:R-:W-:Y:S01]  /*1b2f0*/  ENDCOLLECTIVE ;  /* 0x000000000000791b */ /* 0x003fe20003800000 */
.L_x_8146:
        /* <DEDUP_REMOVED lines=12> */
.L_x_8147:
[----:B------:R-:W-:Y:S05]  /*1b3c0*/  BRA `(.L_x_8148) ;  /* 0xffffffb400947947 */ /* 0x000fea000383ffff */
.L_x_8026:
        /* <DEDUP_REMOVED lines=8> */
.L_x_8150:
[----:B------:R-:W-:Y:S05]  /*1b450*/  BSYNC B0 ;  /* 0x0000000000007941 */ /* 0x000fea0003800000 */
.L_x_8149:
        /* <DEDUP_REMOVED lines=9> */
.L_x_8151:
        /* <DEDUP_REMOVED lines=18> */
.L_x_8152:
[----:B------:R-:W-:Y:S01]  /*1b610*/  IMAD.MOV.U32 R12, RZ, RZ, 0x2 ;  /* 0x00000002ff0c7424 */ /* 0x000fe200078e00ff */
[----:B------:R-:W-:-:S05]  /*1b620*/  SEL R7, R14, RZ, P1 ;  /* 0x000000ff0e077207 */ /* 0x000fca0000800000 */
[----:B------:R-:W-:-:S04]  /*1b630*/  IMAD.IADD R6, R4, 0x1, R7 ;  /* 0x0000000104067824 */ /* 0x000fc800078e0207 */
[----:B------:R-:W-:-:S07]  /*1b640*/  IMAD.MOV.U32 R13, RZ, RZ, R6 ;  /* 0x000000ffff0d7224 */ /* 0x000fce00078e0006 */
[----:B------:R-:W-:Y:S05]  /*1b650*/  WARPSYNC.COLLECTIVE R15, `(.L_x_8153) ;  /* 0x000000000f087348 */ /* 0x000fea0003c00000 */
[----:B------:R0:W1:Y:S02]  /*1b660*/  SHFL.UP P6, R14, R13, R12, R11 ;  /* 0x0400000c0d0e7389 */ /* 0x00006400000c000b */
[----:B01----:R-:W-:Y:S01]  /*1b670*/  ENDCOLLECTIVE ;  /* 0x000000000000791b */ /* 0x003fe20003800000 */
.L_x_8153:
[----:B------:R-:W-:Y:S01]  /*1b680*/  IMAD.MOV.U32 R12, RZ, RZ, 0x4 ;  /* 0x00000004ff0c7424 */ /* 0x000fe200078e00ff */
[----:B------:R-:W-:-:S05]  /*1b690*/  SEL R7, R14, RZ, P2 ;  /* 0x000000ff0e077207 */ /* 0x000fca0001000000 */
[----:B------:R-:W-:-:S04]  /*1b6a0*/  IMAD.IADD R7, R6, 0x1, R7 ;  /* 0x0000000106077824 */ /* 0x000fc800078e0207 */
[----:B------:R-:W-:-:S07]  /*1b6b0*/  IMAD.MOV.U32 R13, RZ, RZ, R7 ;  /* 0x000000ffff0d7224 */ /* 0x000fce00078e0007 */
[----:B------:R-:W-:Y:S05]  /*1b6c0*/  WARPSYNC.COLLECTIVE R15, `(.L_x_8154) ;  /* 0x000000000f087348 */ /* 0x000fea0003c00000 */
[----:B------:R0:W1:Y:S02]  /*1b6d0*/  SHFL.UP P6, R14, R13, R12, R11 ;  /* 0x0400000c0d0e7389 */ /* 0x00006400000c000b */
[----:B01----:R-:W-:Y:S01]  /*1b6e0*/  ENDCOLLECTIVE ;  /* 0x000000000000791b */ /* 0x003fe20003800000 */
.L_x_8154:
[----:B------:R-:W-:Y:S01]  /*1b6f0*/  IMAD.MOV.U32 R12, RZ, RZ, 0x8 ;  /* 0x00000008ff0c7424 */ /* 0x000fe200078e00ff */
[----:B------:R-:W-:-:S05]  /*1b700*/  SEL R2, R14, RZ, P3 ;  /* 0x000000ff0e027207 */ /* 0x000fca0001800000 */
[----:B------:R-:W-:-:S04]  /*1b710*/  IMAD.IADD R2, R7, 0x1, R2 ;  /* 0x0000000107027824 */ /* 0x000fc800078e0202 */
[----:B------:R-:W-:-:S07]  /*1b720*/  IMAD.MOV.U32 R13, RZ, RZ, R2 ;  /* 0x000000ffff0d7224 */ /* 0x000fce00078e0002 */
[----:B------:R-:W-:Y:S05]  /*1b730*/  WARPSYNC.COLLECTIVE R15, `(.L_x_8155) ;  /* 0x000000000f087348 */ /* 0x000fea0003c00000 */
[----:B------:R0:W1:Y:S02]  /*1b740*/  SHFL.UP P6, R14, R13, R12, R11 ;  /* 0x0400000c0d0e7389 */ /* 0x00006400000c000b */
[----:B01----:R-:W-:Y:S01]  /*1b750*/  ENDCOLLECTIVE ;  /* 0x000000000000791b */ /* 0x003fe20003800000 */
.L_x_8155:
[----:B------:R-:W-:Y:S01]  /*1b760*/  IMAD.MOV.U32 R12, RZ, RZ, 0x10 ;  /* 0x00000010ff0c7424 */ /* 0x000fe200078e00ff */
[----:B------:R-:W-:-:S05]  /*1b770*/  SEL R3, R14, RZ, P4 ;  /* 0x000000ff0e037207 */ /* 0x000fca0002000000 */
[----:B------:R-:W-:-:S04]  /*1b780*/  IMAD.IADD R3, R2, 0x1, R3 ;  /* 0x0000000102037824 */ /* 0x000fc800078e0203 */
[----:B------:R-:W-:-:S07]  /*1b790*/  IMAD.MOV.U32 R13, RZ, RZ, R3 ;  /* 0x000000ffff0d7224 */ /* 0x000fce00078e0003 */
[----:B------:R-:W-:Y:S05]  /*1b7a0*/  WARPSYNC.COLLECTIVE R15, `(.L_x_8156) ;  /* 0x000000000f087348 */ /* 0x000fea0003c00000 */
[----:B------:R0:W1:Y:S02]  /*1b7b0*/  SHFL.UP P6, R14, R13, R12, R11 ;  /* 0x0400000c0d0e7389 */ /* 0x00006400000c000b */
[----:B01----:R-:W-:Y:S01]  /*1b7c0*/  ENDCOLLECTIVE ;  /* 0x000000000000791b */ /* 0x003fe20003800000 */
.L_x_8156:
        /* <DEDUP_REMOVED lines=8> */
.L_x_8157:
[----:B------:R-:W-:Y:S05]  /*1b850*/  BRA `(.L_x_8158) ;  /* 0xffffffb400a07947 */ /* 0x000fea000383ffff */
.L_x_8031:
        /* <DEDUP_REMOVED lines=8> */
.L_x_8160:
[----:B------:R-:W-:Y:S05]  /*1b8e0*/  BSYNC B0 ;  /* 0x0000000000007941 */ /* 0x000fea0003800000 */
.L_x_8159:
        /* <DEDUP_REMOVED lines=8> */
.L_x_8161:
[----:B------:R-:W-:Y:S01]  /*1b970*/  IMAD.MOV.U32 R12, RZ, RZ, 0x4 ;  /* 0x00000004ff0c7424 */ /* 0x000fe200078e00ff */
[----:B------:R-:W-:-:S05]  /*1b980*/  SEL R0, R14, RZ, P2 ;  /* 0x000000ff0e007207 */ /* 0x000fca0001000000 */
[----:B------:R-:W-:-:S04]  /*1b990*/  IMAD.IADD R0, R13, 0x1, R0 ;  /* 0x000000010d007824 */ /* 0x000fc800078e0200 */
[----:B------:R-:W-:-:S07]  /*1b9a0*/  IMAD.MOV.U32 R13, RZ, RZ, R0 ;  /* 0x000000ffff0d7224 */ /* 0x000fce00078e0000 */
[----:B------:R-:W-:Y:S05]  /*1b9b0*/  WARPSYNC.COLLECTIVE R15, `(.L_x_8162) ;  /* 0x000000000f087348 */ /* 0x000fea0003c00000 */
[----:B------:R0:W1:Y:S02]  /*1b9c0*/  SHFL.UP P6, R14, R13, R12, R11 ;  /* 0x0400000c0d0e7389 */ /* 0x00006400000c000b */
[----:B01----:R-:W-:Y:S01]  /*1b9d0*/  ENDCOLLECTIVE ;  /* 0x000000000000791b */ /* 0x003fe20003800000 */
.L_x_8162:
[----:B------:R-:W-:Y:S01]  /*1b9e0*/  IMAD.MOV.U32 R12, RZ, RZ, 0x8 ;  /* 0x00000008ff0c7424 */ /* 0x000fe200078e00ff */
[----:B------:R-:W-:-:S05]  /*1b9f0*/  SEL R3, R14, RZ, P3 ;  /* 0x000000ff0e037207 */ /* 0x000fca0001800000 */
[----:B------:R-:W-:-:S04]  /*1ba00*/  IMAD.IADD R2, R0, 0x1, R3 ;  /* 0x0000000100027824 */ /* 0x000fc800078e0203 */
[----:B------:R-:W-:-:S07]  /*1ba10*/  IMAD.MOV.U32 R13, RZ, RZ, R2 ;  /* 0x000000ffff0d7224 */ /* 0x000fce00078e0002 */
[----:B------:R-:W-:Y:S05]  /*1ba20*/  WARPSYNC.COLLECTIVE R15, `(.L_x_8163) ;  /* 0x000000000f087348 */ /* 0x000fea0003c00000 */
[----:B------:R0:W1:Y:S02]  /*1ba30*/  SHFL.UP P6, R14, R13, R12, R11 ;  /* 0x0400000c0d0e7389 */ /* 0x00006400000c000b */
[----:B01----:R-:W-:Y:S01]  /*1ba40*/  ENDCOLLECTIVE ;  /* 0x000000000000791b */ /* 0x003fe20003800000 */
.L_x_8163:
[----:B------:R-:W-:Y:S01]  /*1ba50*/  IMAD.MOV.U32 R12, RZ, RZ, 0x10 ;  /* 0x00000010ff0c7424 */ /* 0x000fe200078e00ff */
[----:B------:R-:W-:-:S05]  /*1ba60*/  SEL R3, R14, RZ, P4 ;  /* 0x000000ff0e037207 */ /* 0x000fca0002000000 */
[----:B------:R-:W-:-:S04]  /*1ba70*/  IMAD.IADD R3, R2, 0x1, R3 ;  /* 0x0000000102037824 */ /* 0x000fc800078e0203 */
[----:B------:R-:W-:-:S07]  /*1ba80*/  IMAD.MOV.U32 R13, RZ, RZ, R3 ;  /* 0x000000ffff0d7224 */ /* 0x000fce00078e0003 */
[----:B------:R-:W-:Y:S05]  /*1ba90*/  WARPSYNC.COLLECTIVE R15, `(.L_x_8164) ;  /* 0x000000000f087348 */ /* 0x000fea0003c00000 */
[----:B------:R0:W1:Y:S02]  /*1baa0*/  SHFL.UP P6, R14, R13, R12, R11 ;  /* 0x0400000c0d0e7389 */ /* 0x00006400000c000b */
[----:B01----:R-:W-:Y:S01]  /*1bab0*/  ENDCOLLECTIVE ;  /* 0x000000000000791b */ /* 0x003fe20003800000 */
.L_x_8164:
        /* <DEDUP_REMOVED lines=8> */
.L_x_8165:
[----:B------:R-:W-:Y:S05]  /*1bb40*/  BRA `(.L_x_8166) ;  /* 0xffffffb400807947 */ /* 0x000fea000383ffff */
.L_x_8033:
[----:B------:R-:W-:Y:S01]  /*1bb50*/  BSSY B0, `(.L_x_8167) ;  /* 0x0000006000007945 */ /* 0x000fe20003800000 */
[----:B------:R-:W-:Y:S01]  /*1bb60*/  PLOP3.LUT P6, PT, P6, PT, PT, 0x8, 0x0 ;  /* 0x000000000000781c */ /* 0x000fe200037ce170 */
[----:B------:R-:W-:-:S12]  /*1bb70*/  IMAD.MOV.U32 R15, RZ, RZ, -0x1 ;  /* 0xffffffffff0f7424 */ /* 0x000fd800078e00ff */
[----:B01----:R-:W-:Y:S05]  /*1bb80*/  WARPSYNC.COLLECTIVE R15, `(.L_x_8168) ;  /* 0x000000000f087348 */ /* 0x003fea0003c00000 */
[----:B------:R-:W-:Y:S01]  /*1bb90*/  VOTE.ANY R14, PT, P6 ;  /* 0x00000000000e7806 */ /* 0x000fe200030e0100 */
[----:B01----:R-:W-:Y:S06]  /*1bba0*/  ENDCOLLECTIVE ;  /* 0x000000000000791b */ /* 0x003fec0003800000 */
.L_x_8168:
[----:B------:R-:W-:Y:S05]  /*1bbb0*/  BSYNC B0 ;  /* 0x0000000000007941 */ /* 0x000fea0003800000 */
.L_x_8167:
        /* <DEDUP_REMOVED lines=9> */
.L_x_8169:
[----:B------:R-:W-:Y:S01]  /*1bc50*/  IMAD.MOV.U32 R4, RZ, RZ, R14 ;  /* 0x000000ffff047224 */ /* 0x000fe200078e000e */
[----:B------:R-:W-:Y:S06]  /*1bc60*/  BRA `(.L_x_8170) ;  /* 0xffffffb400707947 */ /* 0x000fec000383ffff */
.L_x_8035:
[----:B------:R-:W-:Y:S01]  /*1bc70*/  BSSY B0, `(.L_x_8171) ;  /* 0x0000007000007945 */ /* 0x000fe20003800000 */
[----:B------:R-:W-:Y:S02]  /*1bc80*/  IMAD.MOV.U32 R13, RZ, RZ, R6 ;  /* 0x000000ffff0d7224 */ /* 0x000fe400078e0006 */
[----:B------:R-:W-:Y:S02]  /*1bc90*/  IMAD.MOV.U32 R11, RZ, RZ, 0x1f ;  /* 0x0000001fff0b7424 */ /* 0x000fe400078e00ff */
[----:B------:R-:W-:-:S07]  /*1bca0*/  IMAD.MOV.U32 R15, RZ, RZ, -0x1 ;  /* 0xffffffffff0f7424 */ /* 0x000fce00078e00ff */
[----:B0123--:R-:W-:Y:S05]  /*1bcb0*/  WARPSYNC.COLLECTIVE R15, `(.L_x_8172) ;  /* 0x000000000f087348 */ /* 0x00ffea0003c00000 */
[----:B------:R4:W0:Y:S02]  /*1bcc0*/  SHFL.IDX P6, R14, R13, R12, R11 ;  /* 0x0000000c0d0e7389 */ /* 0x00082400000c000b */
[----:B01234-:R-:W-:Y:S01]  /*1bcd0*/  ENDCOLLECTIVE ;  /* 0x000000000000791b */ /* 0x01ffe20003800000 */
.L_x_8172:
[----:B------:R-:W-:Y:S05]  /*1bce0*/  BSYNC B0 ;  /* 0x0000000000007941 */ /* 0x000fea0003800000 */
.L_x_8171:
[----:B------:R-:W-:Y:S05]  /*1bcf0*/  BRA `(.L_x_8034) ;  /* 0xffffffb400687947 */ /* 0x000fea000383ffff */
.L_x_8039:
[----:B-1----:R1:W4:Y:S02]  /*1bd00*/  SYNCS.PHASECHK.TRANS64.TRYWAIT P0, [R7+URZ+0x28820], R0 ;  /* 0x02882000070075a7 */ /* 0x002324000800017f */
[----:B----4-:R-:W-:Y:S05]  /*1bd10*/  @!P0 NANOSLEEP.SYNCS 0x989680 ;  /* 0x009896800000895d */ /* 0x010fea0003900000 */
[----:B------:R-:W4:Y:S02]  /*1bd20*/  @!P0 SYNCS.PHASECHK.TRANS64 P0, [R7+URZ+0x28820], R0 ;  /* 0x02882000070085a7 */ /* 0x000f24000800007f */
[----:B----4-:R-:W-:Y:S05]  /*1bd30*/  @!P0 BRA `(.L_x_8039) ;  /* 0xfffffffc00f08947 */ /* 0x010fea000383ffff */
[----:B------:R-:W-:Y:S05]  /*1bd40*/  BRA `(.L_x_8173) ;  /* 0xffffffb800e07947 */ /* 0x000fea000383ffff */
.L_x_8040:
        /* <DEDUP_REMOVED lines=11> */
.L_x_8175:
[----:B------:R-:W-:Y:S05]  /*1be00*/  BSYNC B0 ;  /* 0x0000000000007941 */ /* 0x000fea0003800000 */
.L_x_8174:
[----:B------:R-:W-:Y:S05]  /*1be10*/  BRA `(.L_x_8176) ;  /* 0xffffffb800c87947 */ /* 0x000fea000383ffff */
.L_x_8043:
[----:B------:R-:W-:Y:S01]  /*1be20*/  BSSY B1, `(.L_x_8177) ;  /* 0x0000006000017945 */ /* 0x000fe20003800000 */
[----:B------:R-:W-:-:S07]  /*1be30*/  IMAD.MOV.U32 R15, RZ, RZ, -0x1 ;  /* 0xffffffffff0f7424 */ /* 0x000fce00078e00ff */
[----:B0123--:R-:W-:Y:S05]  /*1be40*/  WARPSYNC.COLLECTIVE R15, `(.L_x_8178) ;  /* 0x000000000f0c7348 */ /* 0x00ffea0003c00000 */
[----:B------:R-:W-:Y:S02]  /*1be50*/  ELECT P6, UR62, PT ;  /* 0x00000000003e782f */ /* 0x000fe400038c0000 */
[----:B------:R-:W-:Y:S01]  /*1be60*/  MOV R14, UR62 ;  /* 0x0000003e000e7c02 */ /* 0x000fe20008000f00 */
[----:B0123--:R-:W-:Y:S10]  /*1be70*/  ENDCOLLECTIVE ;  /* 0x000000000000791b */ /* 0x00fff40003800000 */
.L_x_8178:
[----:B------:R-:W-:Y:S05]  /*1be80*/  BSYNC B1 ;  /* 0x0000000000017941 */ /* 0x000fea0003800000 */
.L_x_8177:
[----:B------:R-:W-:Y:S05]  /*1be90*/  BRA `(.L_x_8179) ;  /* 0xffffffb800c07947 */ /* 0x000fea000383ffff */
.L_x_8045:
[----:B-1----:R1:W4:Y:S02]  /*1bea0*/  SYNCS.PHASECHK.TRANS64.TRYWAIT P1, [R5+URZ+0x28840], R0 ;  /* 0x02884000050075a7 */ /* 0x002324000802017f */
[----:B----4-:R-:W-:Y:S05]  /*1beb0*/  @!P1 NANOSLEEP.SYNCS 0x989680 ;  /* 0x009896800000995d */ /* 0x010fea0003900000 */
[----:B------:R-:W4:Y:S02]  /*1bec0*/  @!P1 SYNCS.PHASECHK.TRANS64 P1, [R5+URZ+0x28840], R0 ;  /* 0x02884000050095a7 */ /* 0x000f24000802007f */
[----:B----4-:R-:W-:Y:S05]  /*1bed0*/  @!P1 BRA `(.L_x_8045) ;  /* 0xfffffffc00f09947 */ /* 0x010fea000383ffff */
[----:B------:R-:W-:Y:S05]  /*1bee0*/  BRA `(.L_x_8180) ;  /* 0xffffffb800e07947 */ /* 0x000fea000383ffff */
.L_x_8047:
[----:B----4-:R4:W0:Y:S02]  /*1bef0*/  SYNCS.PHASECHK.TRANS64.TRYWAIT P1, [R3+URZ+0x28840], R2 ;  /* 0x02884002030075a7 */ /* 0x010824000802017f */
[----:B0-----:R-:W-:Y:S05]  /*1bf00*/  @!P1 NANOSLEEP.SYNCS 0x989680 ;  /* 0x009896800000995d */ /* 0x001fea0003900000 */
[----:B------:R-:W0:Y:S02]  /*1bf10*/  @!P1 SYNCS.PHASECHK.TRANS64 P1, [R3+URZ+0x28840], R2 ;  /* 0x02884002030095a7 */ /* 0x000e24000802007f */
[----:B0-----:R-:W-:Y:S05]  /*1bf20*/  @!P1 BRA `(.L_x_8047) ;  /* 0xfffffffc00f09947 */ /* 0x001fea000383ffff */
[----:B------:R-:W-:Y:S05]  /*1bf30*/  BRA `(.L_x_8181) ;  /* 0xffffffb800ec7947 */ /* 0x000fea000383ffff */
.L_x_8049:
[----:B------:R0:W0:Y:S02]  /*1bf40*/  SYNCS.PHASECHK.TRANS64.TRYWAIT P1, [R5+URZ+0x28860], R0 ;  /* 0x02886000050075a7 */ /* 0x000024000802017f */
[----:B0-----:R-:W-:Y:S05]  /*1bf50*/  @!P1 NANOSLEEP.SYNCS 0x989680 ;  /* 0x009896800000995d */ /* 0x001fea0003900000 */
[----:B------:R-:W0:Y:S02]  /*1bf60*/  @!P1 SYNCS.PHASECHK.TRANS64 P1, [R5+URZ+0x28860], R0 ;  /* 0x02886000050095a7 */ /* 0x000e24000802007f */
[----:B0-----:R-:W-:Y:S05]  /*1bf70*/  @!P1 BRA `(.L_x_8049) ;  /* 0xfffffffc00f09947 */ /* 0x001fea000383ffff */
[----:B------:R-:W-:Y:S05]  /*1bf80*/  BRA `(.L_x_8182) ;  /* 0xffffffb800e87947 */ /* 0x000fea000383ffff */
.L_x_8183:
        /* <DEDUP_REMOVED lines=15> */
.L_x_15860:


//--------------------- .text._ZN7cutlass13device_kernelIN5flash11enable_sm90INS1_16FlashAttnFwdSm90INS1_25CollectiveMainloopFwdSm90ILi2EN4cute5tupleIJNS5_1CILi1EEES8_S8_EEENS6_IJNS7_ILi128EEESA_SA_EEELi128ENS_6half_tEfNS_4arch4Sm90ELb0ELb1ELb1ELb1ELb1ELb1ELb0ELb1ELb1ELb1ELb0ELb0EEENS1_21CollectiveEpilogueFwdISB_S9_SC_SE_Li256ELb1ELb1ELb0ELb0EEENS1_36VarlenDynamicPersistentTileSchedulerILi128ELi128ELi256ELi128ELb0ELb1ELb1ELb1ELb0ELb1EEEEEEEEEvNT_6ParamsE --------------------------
	.section	.text._ZN7cutlass13device_kernelIN5flash11enable_sm90INS1_16FlashAttnFwdSm90INS1_25CollectiveMainloopFwdSm90ILi2EN4cute5tupleIJNS5_1CILi1EEES8_S8_EEENS6_IJNS7_ILi128EEESA_SA_EEELi128ENS_6half_tEfNS_4arch4Sm90ELb0ELb1ELb1ELb1ELb1ELb1ELb0ELb1ELb1ELb1ELb0ELb0EEENS1_21CollectiveEpilogueFwdISB_S9_SC_SE_Li256ELb1ELb1ELb0ELb0EEENS1_36VarlenDynamicPersistentTileSchedulerILi128ELi128ELi256ELi128ELb0ELb1ELb1ELb1ELb0ELb1EEEEEEEEEvNT_6ParamsE,"ax",@progbits
	.align	128
.text._ZN7cutlass13device_kernelIN5flash11enable_sm90INS1_16FlashAttnFwdSm90INS1_25CollectiveMainloopFwdSm90ILi2EN4cute5tupleIJNS5_1CILi1EEES8_S8_EEENS6_IJNS7_ILi128EEESA_SA_EEELi128ENS_6half_tEfNS_4arch4Sm90ELb0ELb1ELb1ELb1ELb1ELb1ELb0ELb1ELb1ELb1ELb0ELb0EEENS1_21CollectiveEpilogueFwdISB_S9_SC_SE_Li256ELb1ELb1ELb0ELb0EEENS1_36VarlenDynamicPersistentTileSchedulerILi128ELi128ELi256ELi128ELb0ELb1ELb1ELb1ELb0ELb1EEEEEEEEEvNT_6ParamsE:
        .type           _ZN7cutlass13device_kernelIN5flash11enable_sm90INS1_16FlashAttnFwdSm90INS1_25CollectiveMainloopFwdSm90ILi2EN4cute5tupleIJNS5_1CILi1EEES8_S8_EEENS6_IJNS7_ILi128EEESA_SA_EEELi128ENS_6half_tEfNS_4arch4Sm90ELb0ELb1ELb1ELb1ELb1ELb1ELb0ELb1ELb1ELb1ELb0ELb0EEENS1_21CollectiveEpilogueFwdISB_S9_SC_SE_Li256ELb1ELb1ELb0ELb0EEENS1_36VarlenDynamicPersistentTileSchedulerILi128ELi128ELi256ELi128ELb0ELb1ELb1ELb1ELb0ELb1EEEEEEEEEvNT_6ParamsE,@function
        .size           _ZN7cutlass13device_kernelIN5flash11enable_sm90INS1_16FlashAttnFwdSm90INS1_25CollectiveMainloopFwdSm90ILi2EN4cute5tupleIJNS5_1CILi1EEES8_S8_EEENS6_IJNS7_ILi128EEESA_SA_EEELi128ENS_6half_tEfNS_4arch4Sm90ELb0ELb1ELb1ELb1ELb1ELb1ELb0ELb1ELb1ELb1ELb0ELb0EEENS1_21CollectiveEpilogueFwdISB_S9_SC_SE_Li256ELb1ELb1ELb0ELb0EEENS1_36VarlenDynamicPersistentTileSchedulerILi128ELi128ELi256ELi128ELb0ELb1ELb1ELb1ELb0ELb1EEEEEEEEEvNT_6ParamsE,(.L_x_15861 - _ZN7cutlass13device_kernelIN5flash11enable_sm90INS1_16FlashAttnFwdSm90INS1_25CollectiveMainloopFwdSm90ILi2EN4cute5tupleIJNS5_1CILi1EEES8_S8_EEENS6_IJNS7_ILi128EEESA_SA_EEELi128ENS_6half_tEfNS_4arch4Sm90ELb0ELb1ELb1ELb1ELb1ELb1ELb0ELb1ELb1ELb1ELb0ELb0EEENS1_21CollectiveEpilogueFwdISB_S9_SC_SE_Li256ELb1ELb1ELb0ELb0EEENS1_36VarlenDynamicPersistentTileSchedulerILi128ELi128ELi256ELi128ELb0ELb1ELb1ELb1ELb0ELb1EEEEEEEEEvNT_6ParamsE)
        .other          _ZN7cutlass13device_kernelIN5flash11enable_sm90INS1_16FlashAttnFwdSm90INS1_25CollectiveMainloopFwdSm90ILi2EN4cute5tupleIJNS5_1CILi1EEES8_S8_EEENS6_IJNS7_ILi128EEESA_SA_EEELi128ENS_6half_tEfNS_4arch4Sm90ELb0ELb1ELb1ELb1ELb1ELb1ELb0ELb1ELb1ELb1ELb0ELb0EEENS1_21CollectiveEpilogueFwdISB_S9_SC_SE_Li256ELb1ELb1ELb0ELb0EEENS1_36VarlenDynamicPersistentTileSchedulerILi128ELi128ELi256ELi128ELb0ELb1ELb1ELb1ELb0ELb1EEEEEEEEEvNT_6ParamsE,@"STO_CUDA_ENTRY STV_DEFAULT"
_ZN7cutlass13device_kernelIN5flash11enable_sm90INS1_16FlashAttnFwdSm90INS1_25CollectiveMainloopFwdSm90ILi2EN4cute5tupleIJNS5_1CILi1EEES8_S8_EEENS6_IJNS7_ILi128EEESA_SA_EEELi128ENS_6half_tEfNS_4arch4Sm90ELb0ELb1ELb1ELb1ELb1ELb1ELb0ELb1ELb1ELb1ELb0ELb0EEENS1_21CollectiveEpilogueFwdISB_S9_SC_SE_Li256ELb1ELb1ELb0ELb0EEENS1_36VarlenDynamicPersistentTileSchedulerILi128ELi128ELi256ELi128ELb0ELb1ELb1ELb1ELb0ELb1EEEEEEEEEvNT_6ParamsE:
[----:B------:R-:W0:Y:S02]  /*0000*/  LDC R1, c[0x0][0x28] ;  /* 0x00000a00ff017b82 */ /* 0x000e240000000800 */
[----:B0-----:R-:W-:Y:S01]  /*0010*/  VIADD R1, R1, 0xffffffd0 ;  /* 0xffffffd001017836 */ /* 0x001fe20000000000 */
[----:B------:R-:W0:Y:S01]  /*0020*/  S2R R0, SR_TID.X ;  /* 0x0000000000007919 */ /* 0x000e220000002100 */
[----:B------:R-:W-:Y:S01]  /*0030*/  ELECT P0, URZ, PT ;  /* 0x00000000003f782f */ /* 0x000fe20003800000 */
[----:B------:R-:W-:Y:S01]  /*0040*/  BSSY B0, `(.L_x_8184) ;  /* 0x000000e000007945 */ /* 0x000fe20003800000 */
[--C-:B0-----:R-:W-:Y:S02]  /*0050*/  SHF.R.U32.HI R2, RZ, 0x5, R0.reuse ;  /* 0x00000005ff027819 */ /* 0x101fe40000011600 */
[----:B------:R-:W-:-:S03]  /*0060*/  SHF.R.U32.HI R4, RZ, 0x7, R0 ;  /* 0x00000007ff047819 */ /* 0x000fc60000011600 */
        /* <DEDUP_REMOVED lines=11> */
.L_x_8185:
[----:B------:R-:W-:Y:S05]  /*0120*/  BSYNC B0 ;  /* 0x0000000000007941 */ /* 0x000fea0003800000 */
.L_x_8184:
        /* <DEDUP_REMOVED lines=41> */
.L_x_8186:
        /* <DEDUP_REMOVED lines=22> */
.L_x_8187:
        /* <DEDUP_REMOVED lines=18> */
.L_x_8188:
        /* <DEDUP_REMOVED lines=22> */
.L_x_8189:
        /* <DEDUP_REMOVED lines=22> */
.L_x_8190:
        /* <DEDUP_REMOVED lines=8> */
.L_x_8193:
[----:B------:R-:W-:-:S08]  /*0980*/  NOP ;  /* 0x0000000000007918 */ /* 0x000fd00000000000 */
[----:B------:R-:W0:Y:S02]  /*0990*/  USETMAXREG.TRY_ALLOC.CTAPOOL UP0, 0xe8 ;  /* 0x000000e8000079c8 */ /* 0x000e240008000600 */
[----:B0-----:R-:W-:-:S13]  /*09a0*/  PLOP3.LUT P0, PT, PT, PT, UP0, 0x80, 0x0 ;  /* 0x000000000000781c */ /* 0x001fda0003f0f008 */
[----:B------:R-:W-:Y:S05]  /*09b0*/  @!P0 BRA `(.L_x_8193) ;  /* 0xfffffffc00f08947 */ /* 0x000fea000383ffff */
[----:B------:R-:W-:Y:S01]  /*09c0*/  SHF.R.U32.HI R2, RZ, 0x7, R0 ;  /* 0x00000007ff027819 */ /* 0x000fe20000011600 */
[----:B------:R-:W0:Y:S08]  /*09d0*/  S2UR UR38, SR_CgaCtaId ;  /* 0x00000000002679c3 */ /* 0x000e300000008800 */
[----:B------:R-:W-:Y:S06]  /*09e0*/  BAR.ARV 0x8, 0x180 ;  /* 0x0206000000007b1d */ /* 0x000fec0000002000 */
[----:B------:R-:W-:Y:S01]  /*09f0*/  ISETP.NE.AND P0, PT, R2, 0x1, PT ;  /* 0x000000010200780c */ /* 0x000fe20003f05270 */
[----:B------:R-:W-:-:S12]  /*0a00*/  UMOV UR4, 0x400 ;  /* 0x0000040000047882 */ /* 0x000fd80000000000 */
[----:B------:R-:W-:Y:S06]  /*0a10*/  @!P0 BAR.ARV 0x9, 0x100 ;  /* 0x0244000000008b1d */ /* 0x000fec0000002000 */
[----:B0-----:R-:W-:Y:S02]  /*0a20*/  ULEA UR4, UR38, UR4, 0x18 ;  /* 0x0000000426047291 */ /* 0x001fe4000f8ec03f */
[----:B------:R-:W-:Y:S04]  /*0a30*/  BAR.SYNC.DEFER_BLOCKING 0x5, 0x180 ;  /* 0x0146000000007b1d */ /* 0x000fe80000010000 */
[----:B------:R-:W-:-:S02]  /*0a40*/  IMAD.U32 R18, RZ, RZ, UR4 ;  /* 0x00000004ff127e24 */ /* 0x000fc4000f8e00ff */
[----:B------:R-:W-:-:S03]  /*0a50*/  ULDC UR4, c[0x0][0xc3c] ;  /* 0x00030f0000047ab9 */ /* 0x000fc60000000800 */
[----:B------:R-:W0:Y:S01]  /*0a60*/  LDS.128 R40, [R18+0x288d0] ;  /* 0x0288d00012287984 */ /* 0x000e220000000c00 */
[----:B------:R-:W-:Y:S06]  /*0a70*/  BAR.ARV 0x4, 0x180 ;  /* 0x0106000000007b1d */ /* 0x000fec0000002000 */
[----:B0-----:R-:W-:-:S13]  /*0a80*/  ISETP.GE.AND P0, PT, R43, UR4, PT ;  /* 0x000000042b007c0c */ /* 0x001fda000bf06270 */
[----:B------:R-:W-:Y:S05]  /*0a90*/  @P0 BRA `(.L_x_8194) ;  /* 0x0000024c00cc0947 */ /* 0x000fea0003800000 */
[----:B------:R-:W-:Y:S01]  /*0aa0*/  VIADD R226, R0, 0xffffff80 ;  /* 0xffffff8000e27836 */ /* 0x000fe20000000000 */
[----:B------:R-:W-:Y:S01]  /*0ab0*/  R2UR UR40, R18 ;  /* 0x00000000122872ca */ /* 0x000fe200000e0000 */
[----:B------:R-:W-:Y:S01]  /*0ac0*/  IMAD.MOV.U32 R19, RZ, RZ, RZ ;  /* 0x000000ffff137224 */ /* 0x000fe200078e00ff */
[----:B------:R-:W-:Y:S01]  /*0ad0*/  ULOP3.LUT UR39, UR36, 0x1, URZ, 0xfc, !UPT ;  /* 0x0000000124277892 */ /* 0x000fe2000f8efc3f */
[----:B------:R-:W-:Y:S01]  /*0ae0*/  IMAD.MOV.U32 R192, RZ, RZ, RZ ;  /* 0x000000ffffc07224 */ /* 0x000fe200078e00ff */
[----:B------:R-:W-:Y:S01]  /*0af0*/  SHF.R.S32.HI R3, RZ, 0x1f, R226 ;  /* 0x0000001fff037819 */ /* 0x000fe200000114e2 */
[----:B------:R-:W-:Y:S01]  /*0b00*/  IMAD.MOV.U32 R187, RZ, RZ, RZ ;  /* 0x000000ffffbb7224 */ /* 0x000fe200078e00ff */
[----:B------:R-:W-:Y:S01]  /*0b10*/  UMOV UR37, URZ ;  /* 0x0000003f00257c82 */ /* 0x000fe20008000000 */
[----:B------:R-:W-:Y:S01]  /*0b20*/  IMAD.MOV.U32 R184, RZ, RZ, RZ ;  /* 0x000000ffffb87224 */ /* 0x000fe200078e00ff */
[CC--:B------:R-:W-:Y:S02]  /*0b30*/  LEA.HI R5, R3.reuse, R226.reuse, RZ, 0x7 ;  /* 0x000000e203057211 */ /* 0x0c0fe400078f38ff */
[----:B------:R-:W-:-:S02]  /*0b40*/  LEA.HI R2, R3, R226, RZ, 0x5 ;  /* 0x000000e203027211 */ /* 0x000fc400078f28ff */
[----:B------:R-:W-:Y:S01]  /*0b50*/  LOP3.LUT R211, R5, 0xffffff80, RZ, 0xc0, !PT ;  /* 0xffffff8005d37812 */ /* 0x000fe200078ec0ff */
[----:B------:R-:W-:Y:S01]  /*0b60*/  UIADD3 UR40, UR40, 0x10400, URZ ;  /* 0x0001040028287890 */ /* 0x000fe2000fffe03f */
[CC--:B------:R-:W-:Y:S02]  /*0b70*/  LEA.HI R0, R3.reuse, R226.reuse, RZ, 0x4 ;  /* 0x000000e203007211 */ /* 0x0c0fe400078f20ff */
[----:B------:R-:W-:Y:S01]  /*0b80*/  SHF.L.U32 R2, R2, 0x5, RZ ;  /* 0x0000000502027819 */ /* 0x000fe200000006ff */
[----:B------:R-:W-:Y:S01]  /*0b90*/  IMAD.IADD R211, R226, 0x1, -R211 ;  /* 0x00000001e2d37824 */ /* 0x000fe200078e0ad3 */
[----:B------:R-:W-:Y:S02]  /*0ba0*/  LOP3.LUT R7, R0, 0x3fffff0, RZ, 0xc0, !PT ;  /* 0x03fffff000077812 */ /* 0x000fe400078ec0ff */
[----:B------:R-:W-:Y:S02]  /*0bb0*/  LOP3.LUT R2, R2, 0xfffffc00, RZ, 0xc0, !PT ;  /* 0xfffffc0002027812 */ /* 0x000fe400078ec0ff */
[----:B------:R-:W-:Y:S01]  /*0bc0*/  SHF.R.S32.HI R4, RZ, 0x1f, R211 ;  /* 0x0000001fff047819 */ /* 0x000fe200000114d3 */
[----:B------:R-:W-:Y:S01]  /*0bd0*/  IMAD.IADD R7, R226, 0x1, -R7 ;  /* 0x00000001e2077824 */ /* 0x000fe200078e0a07 */
[----:B------:R-:W-:-:S02]  /*0be0*/  LEA.HI R10, R3, R226, RZ, 0x2 ;  /* 0x000000e2030a7211 */ /* 0x000fc400078f10ff */
[----:B------:R-:W-:Y:S02]  /*0bf0*/  LEA.HI R6, R4, R211, RZ, 0x2 ;  /* 0x000000d304067211 */ /* 0x000fe400078f10ff */
[----:B------:R-:W-:Y:S02]  /*0c00*/  LOP3.LUT R13, R10, 0xfffffffc, RZ, 0xc0, !PT ;  /* 0xfffffffc0a0d7812 */ /* 0x000fe400078ec0ff */
[--C-:B------:R-:W-:Y:S02]  /*0c10*/  SHF.R.S32.HI R8, RZ, 0x2, R6.reuse ;  /* 0x00000002ff087819 */ /* 0x100fe40000011406 */
[----:B------:R-:W-:Y:S01]  /*0c20*/  SHF.R.S32.HI R9, RZ, 0x1f, R6 ;  /* 0x0000001fff097819 */ /* 0x000fe20000011406 */
[----:B------:R-:W-:Y:S01]  /*0c30*/  IMAD.IADD R13, R226, 0x1, -R13 ;  /* 0x00000001e20d7824 */ /* 0x000fe200078e0a0d */
[----:B------:R-:W-:Y:S02]  /*0c40*/  SHF.R.S32.HI R218, RZ, 0x7, R5 ;  /* 0x00000007ffda7819 */ /* 0x000fe40000011405 */
[----:B------:R-:W-:-:S02]  /*0c50*/  LEA.HI R9, R9, R8, RZ, 0x3 ;  /* 0x0000000809097211 */ /* 0x000fc400078f18ff */
[----:B------:R-:W-:Y:S02]  /*0c60*/  LEA.HI R188, R3, R226, RZ, 0x3 ;  /* 0x000000e203bc7211 */ /* 0x000fe400078f18ff */
[----:B------:R-:W-:Y:S01]  /*0c70*/  LOP3.LUT R11, R9, 0xfffffff8, RZ, 0xc0, !PT ;  /* 0xfffffff8090b7812 */ /* 0x000fe200078ec0ff */
[----:B------:R-:W-:Y:S01]  /*0c80*/  IMAD R9, R7, 0x40, R2 ;  /* 0x0000004007097824 */ /* 0x000fe200078e0202 */
[----:B------:R-:W-:Y:S02]  /*0c90*/  SHF.R.S32.HI R7, RZ, 0x4, R0 ;  /* 0x00000004ff077819 */ /* 0x000fe40000011400 */
[----:B------:R-:W-:Y:S01]  /*0ca0*/  LEA.HI R4, R4, R211, RZ, 0x5 ;  /* 0x000000d304047211 */ /* 0x000fe200078f28ff */
[----:B------:R-:W-:Y:S01]  /*0cb0*/  IMAD.IADD R11, R8, 0x1, -R11 ;  /* 0x00000001080b7824 */ /* 0x000fe200078e0a0b */
[----:B------:R-:W-:Y:S02]  /*0cc0*/  LEA.HI R0, R0, R7, RZ, 0x1 ;  /* 0x0000000700007211 */ /* 0x000fe400078f08ff */
[----:B------:R-:W-:-:S02]  /*0cd0*/  LEA.HI R5, R5, R218, RZ, 0x1 ;  /* 0x000000da05057211 */ /* 0x000fc400078f08ff */
[----:B------:R-:W-:Y:S02]  /*0ce0*/  LOP3.LUT R207, R188, 0xfffffff8, RZ, 0xc0, !PT ;  /* 0xfffffff8bccf7812 */ /* 0x000fe400078ec0ff */
[----:B------:R-:W-:Y:S02]  /*0cf0*/  LOP3.LUT R0, R0, 0x1ffffffe, RZ, 0xc0, !PT ;  /* 0x1ffffffe00007812 */ /* 0x000fe400078ec0ff */
[----:B------:R-:W-:Y:S01]  /*0d00*/  SHF.R.S32.HI R4, RZ, 0x5, R4 ;  /* 0x00000005ff047819 */ /* 0x000fe20000011404 */
[----:B------:R-:W-:Y:S01]  /*0d10*/  IMAD.IADD R207, R226, 0x1, -R207 ;  /* 0x00000001e2cf7824 */ /* 0x000fe200078e0acf */
[----:B------:R-:W-:Y:S02]  /*0d20*/  LOP3.LUT R5, R5, 0x3fffffe, RZ, 0xc0, !PT ;  /* 0x03fffffe05057812 */ /* 0x000fe400078ec0ff */
[----:B------:R-:W-:Y:S01]  /*0d30*/  SHF.R.S32.HI R188, RZ, 0x3, R188 ;  /* 0x00000003ffbc7819 */ /* 0x000fe200000114bc */
[----:B------:R-:W-:Y:S01]  /*0d40*/  IMAD R4, R4, 0x10, R11 ;  /* 0x0000001004047824 */ /* 0x000fe200078e020b */
[----:B------:R-:W-:Y:S01]  /*0d50*/  LEA.HI R2, R13, R13, RZ, 0x1 ;  /* 0x0000000d0d027211 */ /* 0x000fe200078f08ff */
[----:B------:R-:W-:Y:S01]  /*0d60*/  IMAD.IADD R5, R218, 0x1, -R5 ;  /* 0x00000001da057824 */ /* 0x000fe200078e0a05 */
[----:B------:R-:W-:Y:S01]  /*0d70*/  LEA.HI R3, R3, R226, RZ, 0x6 ;  /* 0x000000e203037211 */ /* 0x000fe200078f30ff */
[C---:B------:R-:W-:Y:S01]  /*0d80*/  IMAD.SHL.U32 R222, R188.reuse, 0x40, RZ ;  /* 0x00000040bcde7824 */ /* 0x040fe200078e00ff */
[----:B------:R-:W-:Y:S01]  /*0d90*/  IADD3 R0, R7, -R0, RZ ;  /* 0x8000000007007210 */ /* 0x000fe20007ffe0ff */
[----:B------:R-:W-:Y:S01]  /*0da0*/  VIADD R217, R188, 0x20 ;  /* 0x00000020bcd97836 */ /* 0x000fe20000000000 */
[----:B------:R-:W-:Y:S01]  /*0db0*/  LOP3.LUT R2, R2, 0x1ffffffe, RZ, 0xc0, !PT ;  /* 0x1ffffffe02027812 */ /* 0x000fe200078ec0ff */
[----:B------:R-:W-:Y:S01]  /*0dc0*/  VIADD R216, R188, 0x40 ;  /* 0x00000040bcd87836 */ /* 0x000fe20000000000 */
[----:B------:R-:W-:Y:S01]  /*0dd0*/  SHF.L.U32 R3, R3, 0x3, RZ ;  /* 0x0000000303037819 */ /* 0x000fe200000006ff */
[----:B------:R-:W-:Y:S01]  /*0de0*/  IMAD R220, R0, 0x8, R9 ;  /* 0x0000000800dc7824 */ /* 0x000fe200078e0209 */
[----:B------:R-:W-:Y:S01]  /*0df0*/  IADD3 R215, R188, 0x60, RZ ;  /* 0x00000060bcd77810 */ /* 0x000fe20007ffe0ff */
[----:B------:R-:W-:Y:S01]  /*0e00*/  IMAD.SHL.U32 R16, R207, 0x8, RZ ;  /* 0x00000008cf107824 */ /* 0x000fe200078e00ff */
[----:B------:R-:W-:Y:S01]  /*0e10*/  LOP3.LUT R204, R3, 0xfffffe00, RZ, 0xc0, !PT ;  /* 0xfffffe0003cc7812 */ /* 0x000fe200078ec0ff */
[----:B------:R-:W-:Y:S01]  /*0e20*/  IMAD.IADD R0, R13, 0x1, -R2 ;  /* 0x000000010d007824 */ /* 0x000fe200078e0a02 */
[----:B------:R-:W-:Y:S01]  /*0e30*/  LEA R219, R5, R4, 0x6 ;  /* 0x0000000405db7211 */ /* 0x000fe200078e30ff */
[----:B------:R-:W-:Y:S01]  /*0e40*/  IMAD.SHL.U32 R199, R217, 0x40, RZ ;  /* 0x00000040d9c77824 */ /* 0x000fe200078e00ff */
[----:B------:R-:W-:Y:S01]  /*0e50*/  LOP3.LUT R3, R222, 0x1c0, RZ, 0xc0, !PT ;  /* 0x000001c0de037812 */ /* 0x000fe200078ec0ff */
[----:B------:R-:W-:Y:S01]  /*0e60*/  IMAD.SHL.U32 R197, R216, 0x40, RZ ;  /* 0x00000040d8c57824 */ /* 0x000fe200078e00ff */
[----:B------:R-:W-:Y:S01]  /*0e70*/  SHF.R.S32.HI R2, RZ, 0x1f, R217 ;  /* 0x0000001fff027819 */ /* 0x000fe200000114d9 */
[----:B------:R-:W-:Y:S01]  /*0e80*/  IMAD.SHL.U32 R196, R215, 0x40, RZ ;  /* 0x00000040d7c47824 */ /* 0x000fe200078e00ff */
[----:B------:R-:W-:Y:S01]  /*0e90*/  SHF.R.S32.HI R5, RZ, 0x1f, R216 ;  /* 0x0000001fff057819 */ /* 0x000fe200000114d8 */
[----:B------:R-:W-:Y:S01]  /*0ea0*/  IMAD R195, R0, 0x8, R219 ;  /* 0x0000000800c37824 */ /* 0x000fe200078e02db */
[----:B------:R-:W-:-:S02]  /*0eb0*/  SHF.R.S32.HI R4, RZ, 0x1f, R215 ;  /* 0x0000001fff047819 */ /* 0x000fc400000114d7 */
[----:B------:R-:W-:Y:S02]  /*0ec0*/  SHF.R.U32.HI R203, RZ, 0x3, R3 ;  /* 0x00000003ffcb7819 */ /* 0x000fe40000011603 */
[----:B------:R-:W-:Y:S02]  /*0ed0*/  LOP3.LUT R206, R3, 0x38, R16, 0xf8, !PT ;  /* 0x0000003803ce7812 */ /* 0x000fe400078ef810 */
[----:B------:R-:W-:Y:S01]  /*0ee0*/  LEA.HI R3, R2, R217, RZ, 0x3 ;  /* 0x000000d902037211 */ /* 0x000fe200078f18ff */
[----:B------:R-:W-:Y:S01]  /*0ef0*/  VIADD R2, R16, 0x40 ;  /* 0x0000004010027836 */ /* 0x000fe20000000000 */
[----:B------:R-:W-:Y:S02]  /*0f00*/  LEA.HI R5, R5, R216, RZ, 0x3 ;  /* 0x000000d805057211 */ /* 0x000fe400078f18ff */
[----:B------:R-:W-:Y:S01]  /*0f10*/  LEA.HI R4, R4, R215, RZ, 0x3 ;  /* 0x000000d704047211 */ /* 0x000fe200078f18ff */
[----:B------:R-:W-:Y:S01]  /*0f20*/  IMAD.SHL.U32 R3, R3, 0x40, RZ ;  /* 0x0000004003037824 */ /* 0x000fe200078e00ff */
[----:B------:R-:W-:Y:S01]  /*0f30*/  LOP3.LUT R199, R199, 0x1c0, RZ, 0xc0, !PT ;  /* 0x000001c0c7c77812 */ /* 0x000fe200078ec0ff */
[----:B------:R-:W-:Y:S01]  /*0f40*/  IMAD.SHL.U32 R5, R5, 0x40, RZ ;  /* 0x0000004005057824 */ /* 0x000fe200078e00ff */
[----:B------:R-:W-:-:S02]  /*0f50*/  LOP3.LUT R197, R197, 0x1c0, RZ, 0xc0, !PT ;  /* 0x000001c0c5c57812 */ /* 0x000fc400078ec0ff */
[----:B------:R-:W-:Y:S02]  /*0f60*/  LOP3.LUT R196, R196, 0x1c0, RZ, 0xc0, !PT ;  /* 0x000001c0c4c47812 */ /* 0x000fe400078ec0ff */
[----:B------:R-:W-:Y:S02]  /*0f70*/  SHF.L.U32 R4, R4, 0x6, RZ ;  /* 0x0000000604047819 */ /* 0x000fe400000006ff */
[----:B------:R-:W-:Y:S02]  /*0f80*/  SHF.L.U32 R22, R207, 0x2, RZ ;  /* 0x00000002cf167819 */ /* 0x000fe400000006ff */
[----:B------:R-:W-:Y:S02]  /*0f90*/  SHF.R.U32.HI R225, RZ, 0x3, R199 ;  /* 0x00000003ffe17819 */ /* 0x000fe400000116c7 */
[----:B------:R-:W-:Y:S01]  /*0fa0*/  LOP3.LUT R7, R199, 0x38, R16, 0xf8, !PT ;  /* 0x00000038c7077812 */ /* 0x000fe200078ef810 */
[----:B------:R-:W-:Y:S01]  /*0fb0*/  VIADD R186, R22, 0x20 ;  /* 0x0000002016ba7836 */ /* 0x000fe20000000000 */
[----:B------:R-:W-:-:S02]  /*0fc0*/  SHF.R.U32.HI R224, RZ, 0x3, R197 ;  /* 0x00000003ffe07819 */ /* 0x000fc400000116c5 */
[----:B------:R-:W-:Y:S02]  /*0fd0*/  LOP3.LUT R8, R197, 0x38, R16, 0xf8, !PT ;  /* 0x00000038c5087812 */ /* 0x000fe400078ef810 */
[----:B------:R-:W-:Y:S02]  /*0fe0*/  SHF.R.U32.HI R223, RZ, 0x3, R196 ;  /* 0x00000003ffdf7819 */ /* 0x000fe400000116c4 */
[----:B------:R-:W-:Y:S02]  /*0ff0*/  LOP3.LUT R9, R196, 0x38, R16, 0xf8, !PT ;  /* 0x00000038c4097812 */ /* 0x000fe400078ef810 */
[----:B------:R-:W-:Y:S02]  /*1000*/  LOP3.LUT R202, R3, 0xfffffe00, RZ, 0xc0, !PT ;  /* 0xfffffe0003ca7812 */ /* 0x000fe400078ec0ff */
[----:B------:R-:W-:Y:S02]  /*1010*/  LOP3.LUT R201, R5, 0xfffffe00, RZ, 0xc0, !PT ;  /* 0xfffffe0005c97812 */ /* 0x000fe400078ec0ff */
[----:B------:R-:W-:-:S02]  /*1020*/  LOP3.LUT R200, R4, 0xfffffe00, RZ, 0xc0, !PT ;  /* 0xfffffe0004c87812 */ /* 0x000fc400078ec0ff */
[----:B------:R-:W-:Y:S02]  /*1030*/  LOP3.LUT R6, R6, 0x7ffffffc, RZ, 0xc0, !PT ;  /* 0x7ffffffc06067812 */ /* 0x000fe400078ec0ff */
[----:B------:R-:W-:Y:S02]  /*1040*/  LOP3.LUT R206, R204, R206, R203, 0xf6, !PT ;  /* 0x000000ceccce7212 */ /* 0x000fe400078ef6cb */
[----:B------:R-:W-:Y:S01]  /*1050*/  LOP3.LUT R7, R202, R7, R225, 0xf6, !PT ;  /* 0x00000007ca077212 */ /* 0x000fe200078ef6e1 */
[----:B------:R-:W-:Y:S01]  /*1060*/  IMAD.IADD R191, R211, 0x1, -R6 ;  /* 0x00000001d3bf7824 */ /* 0x000fe200078e0a06 */
[----:B------:R-:W-:Y:S02]  /*1070*/  LOP3.LUT R8, R201, R8, R224, 0xf6, !PT ;  /* 0x00000008c9087212 */ /* 0x000fe400078ef6e0 */
[----:B------:R-:W-:Y:S02]  /*1080*/  LOP3.LUT R9, R200, R9, R223, 0xf6, !PT ;  /* 0x00000009c8097212 */ /* 0x000fe400078ef6df */
[----:B------:R-:W-:-:S02]  /*1090*/  SHF.R.S32.HI R221, RZ, 0x1f, R188 ;  /* 0x0000001fffdd7819 */ /* 0x000fc400000114bc */
[----:B------:R-:W-:Y:S02]  /*10a0*/  SHF.R.S32.HI R23, RZ, 0x1f, R22 ;  /* 0x0000001fff177819 */ /* 0x000fe40000011416 */
[----:B------:R-:W-:Y:S02]  /*10b0*/  SHF.R.S32.HI R17, RZ, 0x1f, R16 ;  /* 0x0000001fff117819 */ /* 0x000fe40000011410 */
[----:B------:R-:W-:Y:S02]  /*10c0*/  SHF.R.S32.HI R185, RZ, 0x1f, R2 ;  /* 0x0000001fffb97819 */ /* 0x000fe40000011402 */
[----:B------:R-:W-:Y:S02]  /*10d0*/  SHF.R.S32.HI R210, RZ, 0x1f, R186 ;  /* 0x0000001fffd27819 */ /* 0x000fe400000114ba */
[----:B------:R-:W-:Y:S02]  /*10e0*/  LEA R205, R206, UR40, 0x1 ;  /* 0x00000028cecd7c11 */ /* 0x000fe4000f8e08ff */
[----:B------:R-:W-:-:S02]  /*10f0*/  LEA R214, R7, UR40, 0x1 ;  /* 0x0000002807d67c11 */ /* 0x000fc4000f8e08ff */
[----:B------:R-:W-:Y:S02]  /*1100*/  LEA R213, R8, UR40, 0x1 ;  /* 0x0000002808d57c11 */ /* 0x000fe4000f8e08ff */
[----:B------:R-:W-:-:S07]  /*1110*/  LEA R212, R9, UR40, 0x1 ;  /* 0x0000002809d47c11 */ /* 0x000fce000f8e08ff */
.L_x_8476:
[----:B------:R-:W-:Y:S05]  /*1120*/  YIELD ;  /* 0x0000000000007946 */ /* 0x000fea0003800000 */
[----:B------:R-:W-:Y:S01]  /*1130*/  ULDC.64 UR4, c[0x0][0xa28] ;  /* 0x00028a0000047ab9 */ /* 0x000fe20000000a00 */
[----:B0---4-:R-:W0:Y:S01]  /*1140*/  LDC.64 R6, c[0x0][0xa08] ;  /* 0x00028200ff067b82 */ /* 0x011e220000000a00 */
[----:B------:R-:W-:Y:S01]  /*1150*/  ISETP.NE.U32.AND P1, PT, RZ, UR4, PT ;  /* 0x00000004ff007c0c */ /* 0x000fe2000bf25070 */
[----:B------:R-:W-:Y:S02]  /*1160*/  IMAD.MOV.U32 R3, RZ, RZ, RZ ;  /* 0x000000ffff037224 */ /* 0x000fe400078e00ff */
[----:B------:R-:W-:Y:S01]  /*1170*/  IMAD.MOV.U32 R29, RZ, RZ, RZ ;  /* 0x000000ffff1d7224 */ /* 0x000fe200078e00ff */
[----:B------:R-:W-:Y:S01]  /*1180*/  ISETP.NE.AND.EX P1, PT, RZ, UR5, PT, P1 ;  /* 0x00000005ff007c0c */ /* 0x000fe2000bf25310 */
[----:B------:R-:W-:-:S02]  /*1190*/  ULDC.64 UR4, c[0x0][0xa18] ;  /* 0x0002860000047ab9 */ /* 0x000fc40000000a00 */
[----:B------:R-:W-:-:S04]  /*11a0*/  ISETP.NE.U32.AND P2, PT, RZ, UR4, PT ;  /* 0x00000004ff007c0c */ /* 0x000fc8000bf45070 */
[----:B------:R-:W-:Y:S01]  /*11b0*/  ISETP.NE.AND.EX P2, PT, RZ, UR5, PT, P2 ;  /* 0x00000005ff007c0c */ /* 0x000fe2000bf45320 */
[----:B------:R-:W-:Y:S02]  /*11c0*/  ULDC.64 UR4, c[0x0][0xa08] ;  /* 0x0002820000047ab9 */ /* 0x000fe40000000a00 */
[----:B------:R-:W-:-:S03]  /*11d0*/  ISETP.NE.U32.AND P0, PT, RZ, UR4, PT ;  /* 0x00000004ff007c0c */ /* 0x000fc6000bf05070 */
[----:B-1----:R-:W1:Y:S01]  /*11e0*/  @P1 LDC.64 R4, c[0x0][0xa28] ;  /* 0x00028a00ff041b82 */ /* 0x002e620000000a00 */
[----:B------:R-:W-:Y:S01]  /*11f0*/  ISETP.NE.AND.EX P0, PT, RZ, UR5, PT, P0 ;  /* 0x00000005ff007c0c */ /* 0x000fe2000bf05300 */
[----:B0-----:R-:W-:-:S06]  /*1200*/  IMAD.WIDE R10, R43, 0x4, R6 ;  /* 0x000000042b0a7825 */ /* 0x001fcc00078e0206 */
[----:B------:R-:W0:Y:S01]  /*1210*/  @P2 LDC.64 R8, c[0x0][0xa18] ;  /* 0x00028600ff082b82 */ /* 0x000e220000000a00 */
[----:B------:R-:W-:Y:S02]  /*1220*/  ULDC UR4, c[0x0][0x288] ;  /* 0x0000a20000047ab9 */ /* 0x000fe40000000800 */
[----:B------:R-:W-:Y:S01]  /*1230*/  MOV R189, UR4 ;  /* 0x0000000400bd7c02 */ /* 0x000fe20008000f00 */
[----:B------:R-:W-:Y:S02]  /*1240*/  ULDC.64 UR4, c[0x0][0x418] ;  /* 0x0001060000047ab9 */ /* 0x000fe40000000a00 */
[----:B--2---:R2:W5:Y:S01]  /*1250*/  @P0 LDG.E R29, desc[UR54][R10.64] ;  /* 0x000000360a1d0981 */ /* 0x004562000c1e1900 */
[----:B-1----:R-:W-:-:S05]  /*1260*/  @P1 IMAD.WIDE R4, R43, 0x4, R4 ;  /* 0x000000042b041825 */ /* 0x002fca00078e0204 */
        /* <DEDUP_REMOVED lines=10> */
[----:B------:R-:W-:Y:S02]  /*1310*/  IMAD.U32 R25, RZ, RZ, UR5 ;  /* 0x00000005ff197e24 */ /* 0x000fe4000f8e00ff */
[----:B------:R-:W-:Y:S01]  /*1320*/  IMAD.U32 R28, RZ, RZ, UR4 ;  /* 0x00000004ff1c7e24 */ /* 0x000fe2000f8e00ff */
[----:B--2---:R-:W-:Y:S06]  /*1330*/  @P2 BRA `(.L_x_8195) ;  /* 0x0000000000242947 */ /* 0x004fec0003800000 */
        /* <DEDUP_REMOVED lines=9> */
.L_x_8195:
[----:B------:R-:W-:Y:S01]  /*13d0*/  ULDC.64 UR4, c[0x0][0xa20] ;  /* 0x0002880000047ab9 */ /* 0x000fe20000000a00 */
[----:B------:R-:W-:Y:S01]  /*13e0*/  IMAD.MOV.U32 R208, RZ, RZ, R42 ;  /* 0x000000ffffd07224 */ /* 0x000fe200078e002a */
[----:B------:R-:W-:Y:S02]  /*13f0*/  ISETP.NE.U32.AND P1, PT, RZ, UR4, PT ;  /* 0x00000004ff007c0c */ /* 0x000fe4000bf25070 */
[----:B------:R-:W-:Y:S02]  /*1400*/  MOV R209, R43 ;  /* 0x0000002b00d17202 */ /* 0x000fe40000000f00 */
[----:B------:R-:W-:-:S13]  /*1410*/  ISETP.NE.AND.EX P1, PT, RZ, UR5, PT, P1 ;  /* 0x00000005ff007c0c */ /* 0x000fda000bf25310 */
[----:B------:R-:W-:Y:S05]  /*1420*/  @!P1 BRA `(.L_x_8196) ;  /* 0x0000000000109947 */ /* 0x000fea0003800000 */
[----:B------:R-:W0:Y:S02]  /*1430*/  LDC.64 R4, c[0x0][0xa20] ;  /* 0x00028800ff047b82 */ /* 0x000e240000000a00 */
[----:B0-----:R-:W-:-:S05]  /*1440*/  IMAD.WIDE R4, R43, 0x4, R4 ;  /* 0x000000042b047825 */ /* 0x001fca00078e0204 */
[----:B------:R0:W5:Y:S01]  /*1450*/  LDG.E R28, desc[UR54][R4.64] ;  /* 0x00000036041c7981 */ /* 0x000162000c1e1900 */
[----:B------:R-:W-:Y:S05]  /*1460*/  BRA `(.L_x_8197) ;  /* 0x0000000000107947 */ /* 0x000fea0003800000 */
.L_x_8196:
[----:B------:R-:W-:Y:S05]  /*1470*/  @!P0 BRA `(.L_x_8197) ;  /* 0x00000000000c8947 */ /* 0x000fea0003800000 */
[----:B------:R-:W2:Y:S04]  /*1480*/  LDG.E R5, desc[UR54][R10.64] ;  /* 0x000000360a057981 */ /* 0x000ea8000c1e1900 */
[----:B------:R-:W2:Y:S02]  /*1490*/  LDG.E R28, desc[UR54][R10.64+0x4] ;  /* 0x000004360a1c7981 */ /* 0x000ea4000c1e1900 */
[----:B--2---:R-:W-:-:S07]  /*14a0*/  IMAD.IADD R28, R28, 0x1, -R5 ;  /* 0x000000011c1c7824 */ /* 0x004fce00078e0a05 */
.L_x_8197:
        /* <DEDUP_REMOVED lines=16> */
[----:B-1----:R-:W-:Y:S01]  /*15b0*/  ISETP.NE.AND P1, PT, R8, 0x1, PT ;  /* 0x000000010800780c */ /* 0x002fe20003f25270 */
[----:B------:R-:W-:Y:S01]  /*15c0*/  IMAD.SHL.U32 R193, R41, 0x80, RZ ;  /* 0x0000008029c17824 */ /* 0x000fe200078e00ff */
[----:B------:R-:W-:Y:S02]  /*15d0*/  IADD3 R10, -R3, R28, RZ ;  /* 0x0000001c030a7210 */ /* 0x000fe40007ffe1ff */
[----:B--2---:R-:W-:-:S09]  /*15e0*/  ISETP.GE.AND P2, PT, R13, 0x1, PT ;  /* 0x000000010d00780c */ /* 0x004fd20003f46270 */
[----:B------:R-:W1:Y:S08]  /*15f0*/  @P1 LDC R11, c[0x0][0x44c] ;  /* 0x00011300ff0b1b82 */ /* 0x000e700000000800 */
[----:B------:R-:W2:Y:S01]  /*1600*/  @P1 LDC R8, c[0x0][0x450] ;  /* 0x00011400ff081b82 */ /* 0x000ea20000000800 */
[----:B----4-:R-:W-:Y:S02]  /*1610*/  @P0 IMAD.IADD R25, R9, 0x1, -R0 ;  /* 0x0000000109190824 */ /* 0x010fe400078e0a00 */
[----:B------:R-:W-:-:S02]  /*1620*/  VIADD R0, R193, 0x7f ;  /* 0x0000007fc1007836 */ /* 0x000fc40000000000 */
[----:B------:R-:W-:Y:S02]  /*1630*/  IMAD.IADD R190, R10, 0x1, R25 ;  /* 0x000000010abe7824 */ /* 0x000fe400078e0219 */
[----:B-1----:R-:W-:-:S03]  /*1640*/  @P1 IMAD.HI.U32 R3, R0, R11, RZ ;  /* 0x0000000b00031227 */ /* 0x002fc600078e00ff */
[C---:B------:R-:W-:Y:S01]  /*1650*/  IADD3 R5, R190.reuse, 0x1, -R189 ;  /* 0x00000001be057810 */ /* 0x040fe20007ffe8bd */
[----:B------:R-:W-:Y:S01]  /*1660*/  IMAD.MOV.U32 R4, RZ, RZ, R0 ;  /* 0x000000ffff047224 */ /* 0x000fe200078e0000 */
[----:B--2---:R-:W-:Y:S01]  /*1670*/  @P1 SHF.R.U32.HI R4, RZ, R8, R3 ;  /* 0x00000008ff041219 */ /* 0x004fe20000011603 */
[----:B------:R-:W-:-:S03]  /*1680*/  VIADD R0, R190, 0x7f ;  /* 0x0000007fbe007836 */ /* 0x000fc60000000000 */
[----:B0-----:R-:W-:Y:S02]  /*1690*/  IADD3 R7, R5, R4, RZ ;  /* 0x0000000405077210 */ /* 0x001fe40007ffe0ff */
[----:B------:R-:W-:-:S04]  /*16a0*/  SHF.R.S32.HI R3, RZ, 0x1f, R0 ;  /* 0x0000001fff037819 */ /* 0x000fc80000011400 */
[----:B------:R-:W-:Y:S01]  /*16b0*/  LEA.HI R3, R3, R0, RZ, 0x7 ;  /* 0x0000000003037211 */ /* 0x000fe200078f38ff */
[----:B------:R-:W-:-:S03]  /*16c0*/  IMAD.IADD R0, R7, 0x1, R12 ;  /* 0x0000000107007824 */ /* 0x000fc600078e020c */
[----:B------:R-:W-:Y:S01]  /*16d0*/  SHF.R.S32.HI R96, RZ, 0x7, R3 ;  /* 0x00000007ff607819 */ /* 0x000fe20000011403 */
        /* <DEDUP_REMOVED lines=12> */
.L_x_8200:
[----:B------:R-:W-:-:S13]  /*17a0*/  ISETP.NE.AND P0, PT, R13, 0x1, PT ;  /* 0x000000010d00780c */ /* 0x000fda0003f05270 */
[----:B------:R-:W0:Y:S02]  /*17b0*/  @P0 LDC.64 R4, c[0x0][0x9e8] ;  /* 0x00027a00ff040b82 */ /* 0x000e240000000a00 */
[----:B0-----:R-:W-:-:S05]  /*17c0*/  @P0 IMAD.HI.U32 R4, R3, R4, RZ ;  /* 0x0000000403040227 */ /* 0x001fca00078e00ff */
[----:B------:R-:W-:-:S07]  /*17d0*/  @P0 SHF.R.U32.HI R3, RZ, R5, R4 ;  /* 0x00000005ff030219 */ /* 0x000fce0000011604 */
.L_x_8201:
[----:B------:R-:W-:Y:S05]  /*17e0*/  BSYNC B0 ;  /* 0x0000000000007941 */ /* 0x000fea0003800000 */
.L_x_8199:
[----:B------:R-:W-:-:S05]  /*17f0*/  IMAD R3, R3, R13, R13 ;  /* 0x0000000d03037224 */ /* 0x000fca00078e020d */
[----:B------:R-:W-:-:S07]  /*1800*/  VIMNMX R0, R0, R3, PT ;  /* 0x0000000300007248 */ /* 0x000fce0003fe0100 */
.L_x_8198:
[----:B------:R-:W0:Y:S01]  /*1810*/  @P1 LDC R4, c[0x0][0x44c] ;  /* 0x00011300ff041b82 */ /* 0x000e220000000800 */
[----:B------:R-:W-:Y:S01]  /*1820*/  IADD3 R95, R190, -R189, RZ ;  /* 0x800000bdbe5f7210 */ /* 0x000fe20007ffe0ff */
[----:B------:R-:W-:-:S06]  /*1830*/  ULDC UR4, c[0x0][0x9dc] ;  /* 0x0002770000047ab9 */ /* 0x000fcc0000000800 */
[----:B------:R-:W1:Y:S01]  /*1840*/  @P1 LDC R6, c[0x0][0x450] ;  /* 0x00011400ff061b82 */ /* 0x000e620000000800 */
[----:B0-----:R-:W-:-:S04]  /*1850*/  @P1 IMAD.HI.U32 R3, R193, R4, RZ ;  /* 0x00000004c1031227 */ /* 0x001fc800078e00ff */
[----:B------:R-:W-:Y:S01]  /*1860*/  IMAD.MOV.U32 R4, RZ, RZ, R193 ;  /* 0x000000ffff047224 */ /* 0x000fe200078e00c1 */
        /* <DEDUP_REMOVED lines=14> */
.L_x_8204:
[----:B------:R-:W-:-:S13]  /*1950*/  ISETP.NE.AND P0, PT, R13, 0x1, PT ;  /* 0x000000010d00780c */ /* 0x000fda0003f05270 */
[----:B------:R-:W0:Y:S02]  /*1960*/  @P0 LDC.64 R6, c[0x0][0x9e8] ;  /* 0x00027a00ff060b82 */ /* 0x000e240000000a00 */
[----:B0-----:R-:W-:-:S05]  /*1970*/  @P0 IMAD.HI.U32 R6, R3, R6, RZ ;  /* 0x0000000603060227 */ /* 0x001fca00078e00ff */
[----:B------:R-:W-:-:S07]  /*1980*/  @P0 SHF.R.U32.HI R3, RZ, R7, R6 ;  /* 0x00000007ff030219 */ /* 0x000fce0000011606 */
.L_x_8205:
[----:B------:R-:W-:Y:S05]  /*1990*/  BSYNC B0 ;  /* 0x0000000000007941 */ /* 0x000fea0003800000 */
.L_x_8203:
[----:B------:R-:W-:-:S05]  /*19a0*/  IMAD R3, R3, R13, RZ ;  /* 0x0000000d03037224 */ /* 0x000fca00078e02ff */
[----:B------:R-:W-:-:S07]  /*19b0*/  VIMNMX R4, R4, R3, !PT ;  /* 0x0000000304047248 */ /* 0x000fce0007fe0100 */
.L_x_8202:
        /* <DEDUP_REMOVED lines=42> */
[----:B-1---5:R-:W-:Y:S05]  /*1c60*/  CALL.ABS.NOINC R14 ;  /* 0x000000000e007343 */ /* 0x022fea0003c00000 */
.L_x_8208:
[----:B------:R-:W-:Y:S05]  /*1c70*/  BSYNC B6 ;  /* 0x0000000000067941 */ /* 0x000fea0003800000 */
.L_x_8207:
        /* <DEDUP_REMOVED lines=20> */
.L_x_8210:
[----:B------:R-:W-:Y:S05]  /*1dc0*/  BSYNC B6 ;  /* 0x0000000000067941 */ /* 0x000fea0003800000 */
.L_x_8209:
[----:B------:R-:W-:Y:S01]  /*1dd0*/  ULDC.64 UR4, c[0x0][0x9f8] ;  /* 0x00027e0000047ab9 */ /* 0x000fe20000000a00 */
[----:B------:R-:W-:Y:S01]  /*1de0*/  IMAD.MOV.U32 R0, RZ, RZ, R43 ;  /* 0x000000ffff007224 */ /* 0x000fe200078e002b */
[----:B------:R-:W-:Y:S01]  /*1df0*/  ISETP.NE.U32.AND P0, PT, RZ, UR4, PT ;  /* 0x00000004ff007c0c */ /* 0x000fe2000bf05070 */
[----:B------:R-:W0:Y:S03]  /*1e00*/  LDC R37, c[0x0][0x3f4] ;  /* 0x0000fd00ff257b82 */ /* 0x000e260000000800 */
[----:B------:R-:W-:-:S05]  /*1e10*/  ISETP.NE.AND.EX P0, PT, RZ, UR5, PT, P0 ;  /* 0x00000005ff007c0c */ /* 0x000fca000bf05300 */
[----:B------:R-:W1:Y:S08]  /*1e20*/  LDC.64 R14, c[0x0][0x3f8] ;  /* 0x0000fe00ff0e7b82 */ /* 0x000e700000000a00 */
[----:B------:R-:W2:Y:S08]  /*1e30*/  @P0 LDC.64 R4, c[0x0][0x9f8] ;  /* 0x00027e00ff040b82 */ /* 0x000eb00000000a00 */
[----:B------:R-:W3:Y:S01]  /*1e40*/  LDC.64 R34, c[0x0][0x408] ;  /* 0x00010200ff227b82 */ /* 0x000ee20000000a00 */
[----:B--2---:R-:W-:-:S05]  /*1e50*/  @P0 IMAD.WIDE R4, R43, 0x4, R4 ;  /* 0x000000042b040825 */ /* 0x004fca00078e0204 */
[----:B------:R2:W4:Y:S01]  /*1e60*/  @P0 LDG.E R0, desc[UR54][R4.64] ;  /* 0x0000003604000981 */ /* 0x000522000c1e1900 */
[----:B0-----:R-:W-:Y:S01]  /*1e70*/  ISETP.GE.AND P0, PT, R16, R37, PT ;  /* 0x000000251000720c */ /* 0x001fe20003f06270 */
[----:B-1----:R-:W-:Y:S01]  /*1e80*/  IMAD.WIDE.U32 R6, R188, R14, R22 ;  /* 0x0000000ebc067225 */ /* 0x002fe200078e0016 */
[C-C-:B---3--:R-:W-:Y:S01]  /*1e90*/  SHF.L.U64.HI R30, R34.reuse, 0x6, R35.reuse ;  /* 0x00000006221e7819 */ /* 0x148fe20000010223 */
[----:B------:R-:W0:Y:S01]  /*1ea0*/  S2R R38, SR_TID.X ;  /* 0x0000000000267919 */ /* 0x000e220000002100 */
[----:B------:R-:W-:Y:S01]  /*1eb0*/  SEL R13, R37, RZ, P0 ;  /* 0x000000ff250d7207 */ /* 0x000fe20000000000 */
[----:B------:R-:W-:Y:S01]  /*1ec0*/  IMAD.MOV.U32 R82, RZ, RZ, R6 ;  /* 0x000000ffff527224 */ /* 0x000fe200078e0006 */
[----:B------:R-:W-:Y:S01]  /*1ed0*/  SHF.L.U64.HI R31, R34, 0x7, R35 ;  /* 0x00000007221f7819 */ /* 0x000fe20000010223 */
[----:B------:R-:W-:Y:S01]  /*1ee0*/  IMAD R10, R221, R34, RZ ;  /* 0x00000022dd0a7224 */ /* 0x000fe200078e02ff */
[----:B------:R-:W-:Y:S01]  /*1ef0*/  SHF.L.U32 R20, R14, 0x5, RZ ;  /* 0x000000050e147819 */ /* 0x000fe200000006ff */
[----:B------:R-:W-:-:S02]  /*1f00*/  IMAD.IADD R13, R16, 0x1, R13 ;  /* 0x00000001100d7824 */ /* 0x000fc400078e020d */
[----:B--2---:R-:W-:-:S03]  /*1f10*/  IMAD.WIDE.U32 R4, R188, R34, R22 ;  /* 0x00000022bc047225 */ /* 0x004fc600078e0016 */
[----:B------:R-:W-:Y:S01]  /*1f20*/  SHF.R.S32.HI R6, RZ, 0x1f, R13 ;  /* 0x0000001fff067819 */ /* 0x000fe2000001140d */
[----:B------:R-:W-:Y:S02]  /*1f30*/  IMAD R8, R221, R14, RZ ;  /* 0x0000000edd087224 */ /* 0x000fe400078e02ff */
[----:B------:R-:W-:Y:S01]  /*1f40*/  IMAD.MOV.U32 R86, RZ, RZ, R4 ;  /* 0x000000ffff567224 */ /* 0x000fe200078e0004 */
[----:B------:R-:W-:Y:S01]  /*1f50*/  LEA.HI R4, R6, R13, RZ, 0x6 ;  /* 0x0000000d06047211 */ /* 0x000fe200078f30ff */
[----:B------:R-:W-:Y:S01]  /*1f60*/  IMAD R89, R188, R35, R10 ;  /* 0x00000023bc597224 */ /* 0x000fe200078e020a */
[----:B------:R-:W-:Y:S01]  /*1f70*/  LEA.HI R12, R6, R13, RZ, 0x3 ;  /* 0x0000000d060c7211 */ /* 0x000fe200078f18ff */
[----:B------:R-:W-:-:S03]  /*1f80*/  IMAD.WIDE.U32 R10, R188, R34, R16 ;  /* 0x00000022bc0a7225 */ /* 0x000fc600078e0010 */
[----:B------:R-:W-:Y:S01]  /*1f90*/  LOP3.LUT R6, R199, 0x38, R12, 0xf8, !PT ;  /* 0x00000038c7067812 */ /* 0x000fe200078ef80c */
[----:B------:R-:W-:Y:S01]  /*1fa0*/  IMAD R85, R188, R15, R8 ;  /* 0x0000000fbc557224 */ /* 0x000fe200078e0208 */
[----:B------:R-:W-:Y:S01]  /*1fb0*/  LOP3.LUT R41, R12, 0xfffffff8, RZ, 0xc0, !PT ;  /* 0xfffffff80c297812 */ /* 0x000fe200078ec0ff */
[----:B------:R-:W-:Y:S01]  /*1fc0*/  IMAD.WIDE.U32 R8, R188, R14, R16 ;  /* 0x0000000ebc087225 */ /* 0x000fe200078e0010 */
[----:B------:R-:W-:Y:S02]  /*1fd0*/  LOP3.LUT R6, R6, R225, RZ, 0x3c, !PT ;  /* 0x000000e106067212 */ /* 0x000fe400078e3cff */
[----:B------:R-:W-:Y:S01]  /*1fe0*/  IADD3 R83, R7, R85, RZ ;  /* 0x0000005507537210 */ /* 0x000fe20007ffe0ff */
[----:B------:R-:W-:Y:S01]  /*1ff0*/  IMAD.IADD R87, R5, 0x1, R89 ;  /* 0x0000000105577824 */ /* 0x000fe200078e0259 */
[----:B------:R-:W-:Y:S01]  /*2000*/  LOP3.LUT R5, R12, 0x38, RZ, 0xc0, !PT ;  /* 0x000000380c057812 */ /* 0x000fe200078ec0ff */
[----:B------:R-:W-:Y:S01]  /*2010*/  IMAD.IADD R89, R89, 0x1, R11 ;  /* 0x0000000159597824 */ /* 0x000fe200078e020b */
[----:B-----5:R-:W-:Y:S01]  /*2020*/  SHF.R.S32.HI R11, RZ, 0x1f, R24 ;  /* 0x0000001fff0b7819 */ /* 0x020fe20000011418 */
[----:B------:R-:W-:Y:S01]  /*2030*/  IMAD.SHL.U32 R4, R4, 0x80, RZ ;  /* 0x0000008004047824 */ /* 0x000fe200078e00ff */
[----:B0-----:R-:W-:Y:S01]  /*2040*/  SHF.R.U32.HI R38, RZ, 0x7, R38 ;  /* 0x00000007ff267819 */ /* 0x001fe20000011626 */
[----:B------:R-:W-:Y:S01]  /*2050*/  IMAD.IADD R85, R85, 0x1, R9 ;  /* 0x0000000155557824 */ /* 0x000fe200078e0209 */
[----:B------:R-:W-:Y:S01]  /*2060*/  MOV R84, R8 ;  /* 0x0000000800547202 */ /* 0x000fe20000000f00 */
[----:B------:R-:W-:Y:S01]  /*2070*/  IMAD R13, R11, R14, RZ ;  /* 0x0000000e0b0d7224 */ /* 0x000fe200078e02ff */
[----:B------:R-:W-:Y:S01]  /*2080*/  ISETP.NE.AND P6, PT, R38, 0x1, PT ;  /* 0x000000012600780c */ /* 0x000fe20003fc5270 */
[----:B------:R-:W-:Y:S01]  /*2090*/  IMAD.MOV.U32 R88, RZ, RZ, R10 ;  /* 0x000000ffff587224 */ /* 0x000fe200078e000a */
[--C-:B------:R-:W-:Y:S01]  /*20a0*/  LOP3.LUT R9, R197, 0x38, R12.reuse, 0xf8, !PT ;  /* 0x00000038c5097812 */ /* 0x100fe200078ef80c */
[----:B------:R-:W-:Y:S01]  /*20b0*/  IMAD R11, R11, R34, RZ ;  /* 0x000000220b0b7224 */ /* 0x000fe200078e02ff */
[----:B------:R-:W-:Y:S01]  /*20c0*/  LOP3.LUT R8, R196, 0x38, R12, 0xf8, !PT ;  /* 0x00000038c4087812 */ /* 0x000fe200078ef80c */
[----:B------:R-:W-:Y:S01]  /*20d0*/  IMAD R13, R24, R15, R13 ;  /* 0x0000000f180d7224 */ /* 0x000fe200078e020d */
[----:B------:R-:W-:Y:S01]  /*20e0*/  LOP3.LUT R7, R4, 0xffffe000, RZ, 0xc0, !PT ;  /* 0xffffe00004077812 */ /* 0x000fe200078ec0ff */
[----:B------:R-:W-:Y:S01]  /*20f0*/  IMAD.WIDE.U32 R84, R24, R14, R84 ;  /* 0x0000000e18547225 */ /* 0x000fe200078e0054 */
[----:B------:R-:W-:-:S02]  /*2100*/  LOP3.LUT R4, R5, 0x1c0, R222, 0xf8, !PT ;  /* 0x000001c005047812 */ /* 0x000fc400078ef8de */
[----:B------:R-:W-:Y:S01]  /*2110*/  LOP3.LUT R10, R9, R224, RZ, 0x3c, !PT ;  /* 0x000000e0090a7212 */ /* 0x000fe200078e3cff */
[----:B------:R-:W-:Y:S01]  /*2120*/  IMAD.WIDE.U32 R82, R24, R14, R82 ;  /* 0x0000000e18527225 */ /* 0x000fe200078e0052 */
[----:B------:R-:W-:Y:S01]  /*2130*/  LOP3.LUT R9, R8, R223, RZ, 0x3c, !PT ;  /* 0x000000df08097212 */ /* 0x000fe200078e3cff */
[----:B------:R-:W-:Y:S05]  /*2140*/  @!P6 WARPSYNC.ALL ;  /* 0x000000000000e948 */ /* 0x000fea0003800000 */
[----:B------:R-:W-:Y:S01]  /*2150*/  LOP3.LUT R8, R4, R203, RZ, 0x3c, !PT ;  /* 0x000000cb04087212 */ /* 0x000fe200078e3cff */
[----:B------:R-:W-:Y:S01]  /*2160*/  IMAD R11, R24, R35, R11 ;  /* 0x00000023180b7224 */ /* 0x000fe200078e020b */
[-C--:B------:R-:W-:Y:S01]  /*2170*/  IADD3 R4, R6, R7.reuse, R202 ;  /* 0x0000000706047210 */ /* 0x080fe20007ffe0ca */
[-C--:B------:R-:W-:Y:S01]  /*2180*/  IMAD.WIDE.U32 R86, R24, R34.reuse, R86 ;  /* 0x0000002218567225 */ /* 0x080fe200078e0056 */
[-C--:B------:R-:W-:Y:S01]  /*2190*/  IADD3 R5, R10, R7.reuse, R201 ;  /* 0x000000070a057210 */ /* 0x080fe20007ffe0c9 */
[----:B------:R-:W-:Y:S01]  /*21a0*/  ULDC UR4, c[0x0][0x2f4] ;  /* 0x0000bd0000047ab9 */ /* 0x000fe20000000800 */
[-C--:B------:R-:W-:Y:S01]  /*21b0*/  IADD3 R6, R9, R7.reuse, R200 ;  /* 0x0000000709067210 */ /* 0x080fe20007ffe0c8 */
[----:B------:R-:W-:Y:S01]  /*21c0*/  IMAD.WIDE.U32 R88, R24, R34, R88 ;  /* 0x0000002218587225 */ /* 0x000fe200078e0058 */
[----:B------:R-:W-:-:S02]  /*21d0*/  IADD3 R7, R8, R7, R204 ;  /* 0x0000000708077210 */ /* 0x000fc40007ffe0cc */
[----:B------:R-:W-:Y:S01]  /*21e0*/  SHF.L.U64.HI R8, R14, 0x5, R15 ;  /* 0x000000050e087819 */ /* 0x000fe2000001020f */
[----:B------:R-:W-:Y:S01]  /*21f0*/  IMAD.IADD R3, R29, 0x1, R28 ;  /* 0x000000011d037824 */ /* 0x000fe200078e021c */
[C---:B------:R-:W-:Y:S01]  /*2200*/  SHF.L.U64.HI R29, R34.reuse, 0x5, R35 ;  /* 0x00000005221d7819 */ /* 0x040fe20000010223 */
[----:B------:R-:W-:Y:S01]  /*2210*/  IMAD.SHL.U32 R32, R34, 0x20, RZ ;  /* 0x0000002022207824 */ /* 0x000fe200078e00ff */
[--C-:B------:R-:W-:Y:S01]  /*2220*/  SHF.L.U64.HI R9, R14, 0x6, R15.reuse ;  /* 0x000000060e097819 */ /* 0x100fe2000001020f */
[----:B------:R-:W-:Y:S01]  /*2230*/  IMAD.SHL.U32 R33, R34, 0x40, RZ ;  /* 0x0000004022217824 */ /* 0x000fe200078e00ff */
[----:B------:R-:W-:Y:S01]  /*2240*/  SHF.L.U64.HI R10, R14, 0x7, R15 ;  /* 0x000000070e0a7819 */ /* 0x000fe2000001020f */
[----:B------:R-:W-:Y:S01]  /*2250*/  VIADD R94, R38, 0x8 ;  /* 0x00000008265e7836 */ /* 0x000fe20000000000 */
[----:B------:R-:W-:Y:S01]  /*2260*/  SHF.L.U32 R34, R34, 0x7, RZ ;  /* 0x0000000722227819 */ /* 0x000fe200000006ff */
[C---:B------:R-:W-:Y:S01]  /*2270*/  IMAD.SHL.U32 R21, R14.reuse, 0x40, RZ ;  /* 0x000000400e157824 */ /* 0x040fe200078e00ff */
[----:B------:R-:W-:Y:S01]  /*2280*/  SHF.R.S32.HI R35, RZ, 0x1f, R42 ;  /* 0x0000001fff237819 */ /* 0x000fe2000001142a */
[----:B------:R-:W-:Y:S01]  /*2290*/  IMAD.SHL.U32 R28, R14, 0x80, RZ ;  /* 0x000000800e1c7824 */ /* 0x000fe200078e00ff */
[----:B------:R-:W-:Y:S01]  /*22a0*/  ISETP.GE.AND P1, PT, R16, UR4, PT ;  /* 0x0000000410007c0c */ /* 0x000fe2000bf26270 */
[----:B------:R-:W-:Y:S01]  /*22b0*/  IMAD R36, R207, 0x20, R188 ;  /* 0x00000020cf247824 */ /* 0x000fe200078e02bc */
[----:B------:R-:W-:Y:S01]  /*22c0*/  ISETP.GE.AND P2, PT, R2, UR4, PT ;  /* 0x0000000402007c0c */ /* 0x000fe2000bf46270 */
[----:B------:R-:W-:Y:S01]  /*22d0*/  IMAD.SHL.U32 R37, R37, 0x2, RZ ;  /* 0x0000000225257824 */ /* 0x000fe200078e00ff */
[----:B------:R-:W-:Y:S01]  /*22e0*/  IADD3 R40, R13, R85, RZ ;  /* 0x000000550d287210 */ /* 0x000fe20007ffe0ff */
[----:B------:R-:W-:Y:S01]  /*22f0*/  IMAD.IADD R39, R83, 0x1, R13 ;  /* 0x0000000153277824 */ /* 0x000fe200078e020d */
[----:B------:R-:W-:Y:S01]  /*2300*/  SHF.R.S32.HI R81, RZ, 0x3, R12 ;  /* 0x00000003ff517819 */ /* 0x000fe2000001140c */
[----:B------:R-:W-:Y:S01]  /*2310*/  IMAD.IADD R43, R87, 0x1, R11 ;  /* 0x00000001572b7824 */ /* 0x000fe200078e020b */
[----:B------:R-:W-:Y:S01]  /*2320*/  SHF.R.S32.HI R90, RZ, 0x1f, R41 ;  /* 0x0000001fff5a7819 */ /* 0x000fe20000011429 */
[----:B------:R-:W-:Y:S01]  /*2330*/  IMAD.IADD R80, R11, 0x1, R89 ;  /* 0x000000010b507824 */ /* 0x000fe200078e0259 */
[----:B------:R-:W-:Y:S01]  /*2340*/  @!P6 BAR.SYNC.DEFER_BLOCKING 0x9, 0x100 ;  /* 0x024400000000eb1d */ /* 0x000fe20000010000 */
[----:B----4-:R-:W-:-:S07]  /*2350*/  SHF.R.S32.HI R38, RZ, 0x1f, R0 ;  /* 0x0000001fff267819 */ /* 0x010fce0000011400 */
.L_x_8308:
[----:B------:R-:W0:Y:S01]  /*2360*/  LDC R100, c[0x0][0x430] ;  /* 0x00010c00ff647b82 */ /* 0x000e220000000800 */
[----:B------:R-:W-:Y:S02]  /*2370*/  VIADD R27, R27, 0xffffffff ;  /* 0xffffffff1b1b7836 */ /* 0x000fe40000000000 */
[----:B------:R-:W-:Y:S02]  /*2380*/  IMAD.MOV.U32 R101, RZ, RZ, RZ ;  /* 0x000000ffff657224 */ /* 0x000fe400078e00ff */
[----:B---3--:R-:W-:-:S03]  /*2390*/  IMAD R44, R27, 0x80, R36 ;  /* 0x000000801b2c7824 */ /* 0x008fc600078e0224 */
[----:B-1----:R-:W1:Y:S02]  /*23a0*/  LDC R107, c[0x0][0x3f4] ;  /* 0x0000fd00ff6b7b82 */ /* 0x002e640000000800 */
[----:B------:R-:W-:Y:S02]  /*23b0*/  ISETP.GE.AND P3, PT, R44, R25, PT ;  /* 0x000000192c00720c */ /* 0x000fe40003f66270 */
[----:B------:R-:W-:Y:S02]  /*23c0*/  IADD3 R45, R3, R44, RZ ;  /* 0x0000002c032d7210 */ /* 0x000fe40007ffe0ff */
[----:B------:R-:W-:-:S03]  /*23d0*/  ISETP.GT.OR P3, PT, R36, 0x7f, P3 ;  /* 0x0000007f2400780c */ /* 0x000fc60001f64670 */
[----:B------:R-:W-:Y:S01]  /*23e0*/  IMAD.MOV.U32 R11, RZ, RZ, R45 ;  /* 0x000000ffff0b7224 */ /* 0x000fe200078e002d */
[----:B0-----:R-:W-:-:S09]  /*23f0*/  ISETP.NE.AND P4, PT, R100, 0x1, PT ;  /* 0x000000016400780c */ /* 0x001fd20003f85270 */
[----:B------:R-:W0:Y:S08]  /*2400*/  @!P3 LDC.64 R14, c[0x0][0x428] ;  /* 0x00010a00ff0ebb82 */ /* 0x000e300000000a00 */
[----:B--2---:R-:W2:Y:S08]  /*2410*/  @!P3 LDC.64 R46, c[0x0][0x418] ;  /* 0x00010600ff2ebb82 */ /* 0x004eb00000000a00 */
[----:B------:R-:W3:Y:S08]  /*2420*/  @P4 LDC R12, c[0x0][0x434] ;  /* 0x00010d00ff0c4b82 */ /* 0x000ef00000000800 */
        /* <DEDUP_REMOVED lines=10> */
[----:B------:R-:W-:-:S05]  /*24d0*/  @!P3 LEA.HI.X R15, R12, R47, R13, 0x2, P4 ;  /* 0x0000002f0c0fb211 */ /* 0x000fca00020f140d */
[----:B------:R0:W5:Y:S01]  /*24e0*/  @!P3 LDG.E R101, desc[UR54][R14.64] ;  /* 0x000000360e65b981 */ /* 0x000162000c1e1900 */
[----:B-1----:R-:W-:Y:S01]  /*24f0*/  ISETP.GE.AND P3, PT, R107, 0x1, PT ;  /* 0x000000016b00780c */ /* 0x002fe20003f66270 */
[----:B------:R-:W-:Y:S01]  /*2500*/  IMAD R93, R19, 0x4000, R206 ;  /* 0x00004000135d7824 */ /* 0x000fe200078e02ce */
[----:B------:R-:W-:Y:S01]  /*2510*/  IADD3 R11, -R11, RZ, RZ ;  /* 0x000000ff0b0b7210 */ /* 0x000fe20007ffe1ff */
[----:B------:R-:W-:Y:S05]  /*2520*/  YIELD ;  /* 0x0000000000007946 */ /* 0x000fea0003800000 */
[----:B------:R-:W-:Y:S01]  /*2530*/  ISETP.GT.AND P4, PT, R27, R26, PT ;  /* 0x0000001a1b00720c */ /* 0x000fe20003f84270 */
[----:B------:R-:W-:Y:S01]  /*2540*/  BSSY B0, `(.L_x_8211) ;  /* 0x0000573000007945 */ /* 0x000fe20003800000 */
[----:B------:R-:W-:-:S02]  /*2550*/  IMAD R100, R100, R11, R45 ;  /* 0x0000000b64647224 */ /* 0x000fc400078e022d */
[----:B------:R-:W-:Y:S01]  /*2560*/  IMAD R93, R93, 0x2, R18 ;  /* 0x000000025d5d7824 */ /* 0x000fe200078e0212 */
[----:B------:R-:W-:Y:S01]  /*2570*/  P2R R92, PR, RZ, 0x10 ;  /* 0x00000010ff5c7803 */ /* 0x000fe20000000000 */
[----:B0-----:R-:W-:Y:S07]  /*2580*/  @!P3 BRA `(.L_x_8212) ;  /* 0x00000050000cb947 */ /* 0x001fee0003800000 */
[----:B------:R-:W-:Y:S01]  /*2590*/  SHF.R.S32.HI R99, RZ, 0x1f, R100 ;  /* 0x0000001fff637819 */ /* 0x000fe20000011464 */
[----:B------:R-:W-:Y:S01]  /*25a0*/  ULDC.64 UR4, c[0x0][0x300] ;  /* 0x0000c00000047ab9 */ /* 0x000fe20000000a00 */
[----:B-----5:R-:W-:Y:S01]  /*25b0*/  SHF.R.S32.HI R98, RZ, 0x1f, R101 ;  /* 0x0000001fff627819 */ /* 0x020fe20000011465 */
[C---:B------:R-:W-:Y:S01]  /*25c0*/  IMAD.WIDE.U32 R12, R100.reuse, UR4, RZ ;  /* 0x00000004640c7c25 */ /* 0x040fe2000f8e00ff */
        /* <DEDUP_REMOVED lines=10> */
[----:B------:R-:W-:Y:S01]  /*2670*/  IMAD R15, R101, UR5, R14 ;  /* 0x00000005650f7c24 */ /* 0x000fe2000f8e020e */
        /* <DEDUP_REMOVED lines=11> */
[----:B------:R-:W-:Y:S01]  /*2730*/  IMAD.WIDE.U32 R14, R28, R27, RZ ;  /* 0x0000001b1c0e7225 */ /* 0x000fe200078e00ff */
        /* <DEDUP_REMOVED lines=36> */
.L_x_8215:
[----:B------:R-:W-:Y:S05]  /*2980*/  BSYNC B1 ;  /* 0x0000000000017941 */ /* 0x000fea0003800000 */
.L_x_8214:
        /* <DEDUP_REMOVED lines=41> */
.L_x_8217:
[----:B------:R-:W-:Y:S05]  /*2c20*/  BSYNC B1 ;  /* 0x0000000000017941 */ /* 0x000fea0003800000 */
.L_x_8216:
[----:B------:R-:W-:Y:S01]  /*2c30*/  ISETP.GE.AND P3, PT, R216, R97, PT ;  /* 0x00000061d800720c */ /* 0x000fe20003f66270 */
[----:B0----5:R-:W-:Y:S01]  /*2c40*/  IMAD.MOV.U32 R44, RZ, RZ, R60 ;  /* 0x000000ffff2c7224 */ /* 0x021fe200078e003c */
[----:B------:R-:W-:Y:S01]  /*2c50*/  MOV R46, R64 ;  /* 0x00000040002e7202 */ /* 0x000fe20000000f00 */
[----:B------:R-:W-:Y:S01]  /*2c60*/  IMAD.MOV.U32 R45, RZ, RZ, R61 ;  /* 0x000000ffff2d7224 */ /* 0x000fe200078e003d */
[----:B------:R-:W-:Y:S01]  /*2c70*/  BSSY B1, `(.L_x_8218) ;  /* 0x0000027000017945 */ /* 0x000fe20003800000 */
[----:B------:R-:W-:Y:S01]  /*2c80*/  IMAD.MOV.U32 R47, RZ, RZ, R65 ;  /* 0x000000ffff2f7224 */ /* 0x000fe200078e0041 */
[----:B------:R-:W-:Y:S02]  /*2c90*/  CS2R R52, SRZ ;  /* 0x0000000000347805 */ /* 0x000fe4000001ff00 */
        /* <DEDUP_REMOVED lines=36> */
.L_x_8219:
[----:B------:R-:W-:Y:S05]  /*2ee0*/  BSYNC B1 ;  /* 0x0000000000017941 */ /* 0x000fea0003800000 */
.L_x_8218:
[----:B------:R-:W-:Y:S01]  /*2ef0*/  ISETP.GE.AND P4, PT, R215, R97, PT ;  /* 0x00000061d700720c */ /* 0x000fe20003f86270 */
[----:B------:R-:W-:-:S12]  /*2f00*/  BSSY B1, `(.L_x_8220) ;  /* 0x000001e000017945 */ /* 0x000fd80003800000 */
[----:B------:R-:W-:Y:S05]  /*2f10*/  @P4 BRA `(.L_x_8221) ;  /* 0x0000000000704947 */ /* 0x000fea0003800000 */
[----:B------:R-:W1:Y:S01]  /*2f20*/  LDC.64 R44, c[0x0][0x3f8] ;  /* 0x0000fe00ff2c7b82 */ /* 0x000e620000000a00 */
[----:B------:R-:W-:Y:S01]  /*2f30*/  IMAD.MOV.U32 R15, RZ, RZ, R91 ;  /* 0x000000ffff0f7224 */ /* 0x000fe200078e005b */
[----:B------:R-:W-:Y:S01]  /*2f40*/  ULDC.64 UR4, c[0x0][0x3e8] ;  /* 0x0000fa0000047ab9 */ /* 0x000fe20000000a00 */
[----:B------:R-:W-:Y:S01]  /*2f50*/  IMAD.MOV.U32 R13, RZ, RZ, R11 ;  /* 0x000000ffff0d7224 */ /* 0x000fe200078e000b */
[----:B------:R-:W-:Y:S02]  /*2f60*/  CS2R R48, SRZ ;  /* 0x0000000000307805 */ /* 0x000fe4000001ff00 */
[----:B------:R-:W-:Y:S01]  /*2f70*/  CS2R R50, SRZ ;  /* 0x0000000000327805 */ /* 0x000fe2000001ff00 */
[----:B-1----:R-:W-:-:S04]  /*2f80*/  IMAD.WIDE.U32 R14, R44, 0x60, R14 ;  /* 0x000000602c0e7825 */ /* 0x002fc800078e000e */
[----:B------:R-:W-:Y:S01]  /*2f90*/  IMAD R46, R45, 0x60, RZ ;  /* 0x000000602d2e7824 */ /* 0x000fe200078e02ff */
[----:B------:R-:W-:-:S04]  /*2fa0*/  IADD3 R45, P5, R82, R14, RZ ;  /* 0x0000000e522d7210 */ /* 0x000fc80007fbe0ff */
[----:B------:R-:W-:Y:S02]  /*2fb0*/  IADD3.X R46, R39, R15, R46, P5, !PT ;  /* 0x0000000f272e7210 */ /* 0x000fe40002ffe42e */
[----:B------:R-:W1:Y:S02]  /*2fc0*/  LDC.64 R14, c[0x0][0x408] ;  /* 0x00010200ff0e7b82 */ /* 0x000e640000000a00 */
        /* <DEDUP_REMOVED lines=17> */
.L_x_8221:
[----:B------:R-:W-:Y:S05]  /*30e0*/  BSYNC B1 ;  /* 0x0000000000017941 */ /* 0x000fea0003800000 */
.L_x_8220:
[----:B-----5:R-:W-:Y:S01]  /*30f0*/  IMAD.MOV.U32 R11, RZ, RZ, R52 ;  /* 0x000000ffff0b7224 */ /* 0x020fe200078e0034 */
[----:B-1----:R-:W-:Y:S01]  /*3100*/  MOV R13, R56 ;  /* 0x00000038000d7202 */ /* 0x002fe20000000f00 */
[----:B------:R-:W-:Y:S01]  /*3110*/  IMAD.MOV.U32 R12, RZ, RZ, R53 ;  /* 0x000000ffff0c7224 */ /* 0x000fe200078e0035 */
[----:B------:R-:W-:Y:S01]  /*3120*/  UISETP.NE.AND UP0, UPT, UR39, 0x3, UPT ;  /* 0x000000032700788c */ /* 0x000fe2000bf05270 */
[----:B------:R-:W-:-:S03]  /*3130*/  IMAD.MOV.U32 R14, RZ, RZ, R57 ;  /* 0x000000ffff0e7224 */ /* 0x000fc600078e0039 */
        /* <DEDUP_REMOVED lines=10> */
[----:B------:R-:W-:-:S02]  /*31e0*/  IMAD.MOV.U32 R12, RZ, RZ, R45 ;  /* 0x000000ffff0c7224 */ /* 0x000fc400078e002d */
[----:B------:R-:W-:Y:S02]  /*31f0*/  IMAD.MOV.U32 R13, RZ, RZ, R48 ;  /* 0x000000ffff0d7224 */ /* 0x000fe400078e0030 */
[----:B------:R-:W-:Y:S01]  /*3200*/  IMAD.MOV.U32 R14, RZ, RZ, R49 ;  /* 0x000000ffff0e7224 */ /* 0x000fe200078e0031 */
[----:B0-----:R-:W-:Y:S01]  /*3210*/  PRMT R78, R11, 0x5410, R12 ;  /* 0x000054100b4e7816 */ /* 0x001fe2000000000c */
[----:B------:R-:W-:Y:S01]  /*3220*/  IMAD.MOV.U32 R12, RZ, RZ, R47 ;  /* 0x000000ffff0c7224 */ /* 0x000fe200078e002f */
[----:B------:R-:W-:Y:S02]  /*3230*/  MOV R11, R46 ;  /* 0x0000002e000b7202 */ /* 0x000fe40000000f00 */
[----:B------:R-:W-:Y:S01]  /*3240*/  PRMT R110, R13, 0x5410, R14 ;  /* 0x000054100d6e7816 */ /* 0x000fe2000000000e */
[----:B------:R-:W-:Y:S01]  /*3250*/  IMAD.MOV.U32 R13, RZ, RZ, R50 ;  /* 0x000000ffff0d7224 */ /* 0x000fe200078e0032 */
[----:B------:R-:W-:Y:S01]  /*3260*/  PRMT R104, R11, 0x5410, R12 ;  /* 0x000054100b687816 */ /* 0x000fe2000000000c */
[----:B------:R-:W-:-:S05]  /*3270*/  IMAD.MOV.U32 R14, RZ, RZ, R51 ;  /* 0x000000ffff0e7224 */ /* 0x000fca00078e0033 */
[----:B------:R-:W-:Y:S01]  /*3280*/  PRMT R111, R13, 0x5410, R14 ;  /* 0x000054100d6f7816 */ /* 0x000fe2000000000e */
[----:B------:R-:W-:Y:S06]  /*3290*/  @!P5 BRA `(.L_x_8222) ;  /* 0x000000000004d947 */ /* 0x000fec0003800000 */
[----:B------:R-:W-:Y:S01]  /*32a0*/  BPT.TRAP 0x1 ;  /* 0x000000040000795c */ /* 0x000fe20000300000 */
.L_x_8222:
[----:B------:R-:W-:Y:S01]  /*32b0*/  IMAD R91, R19, 0x8, R18 ;  /* 0x00000008135b7824 */ /* 0x000fe200078e0212 */
[----:B------:R-:W-:Y:S01]  /*32c0*/  SHF.L.U32 R102, R192, 0x1f, RZ ;  /* 0x0000001fc0667819 */ /* 0x000fe200000006ff */
[----:B------:R-:W-:Y:S03]  /*32d0*/  BSSY B1, `(.L_x_8223) ;  /* 0x0000003000017945 */ /* 0x000fe60003800000 */
[----:B------:R-:W0:Y:S02]  /*32e0*/  SYNCS.PHASECHK.TRANS64.TRYWAIT P6, [R91+URZ+0x28890], R102 ;  /* 0x028890665b0075a7 */ /* 0x000e2400080c017f */
[----:B0-----:R-:W-:Y:S05]  /*32f0*/  @!P6 BRA `(.L_x_8224) ;  /* 0x0000022400bce947 */ /* 0x001fea0003800000 */
.L_x_8613:
[----:B------:R-:W-:Y:S05]  /*3300*/  BSYNC B1 ;  /* 0x0000000000017941 */ /* 0x000fea0003800000 */
.L_x_8223:
[----:B------:R-:W-:-:S03]  /*3310*/  UMOV UR4, 0xffffffff ;  /* 0xffffffff00047882 */ /* 0x000fc60000000000 */
[----:B------:R-:W-:Y:S05]  /*3320*/  BRA.DIV UR4, `(.L_x_8225) ;  /* 0x0000022604c47947 */ /* 0x000fea000b800000 */
[----:B------:R1:W2:Y:S04]  /*3330*/  SHFL.IDX PT, R79, R103, RZ, 0x181f ;  /* 0x00181fff674f7589 */ /* 0x0002a800000e0000 */
[----:B------:R1:W3:Y:S02]  /*3340*/  SHFL.IDX PT, R105, R108, RZ, 0x181f ;  /* 0x00181fff6c697589 */ /* 0x0002e400000e0000 */
.L_x_8617:
        /* <DEDUP_REMOVED lines=51> */
.L_x_8231:
[----:B------:R-:W-:Y:S05]  /*3680*/  BSYNC B3 ;  /* 0x0000000000037941 */ /* 0x000fea0003800000 */
.L_x_8230:
[----:B0-----:R4:W-:Y:S02]  /*3690*/  ST.E.128 desc[UR54][R76.64], R12 ;  /* 0x0000000c4c007985 */ /* 0x0019e4000c101d36 */
.L_x_8229:
[----:B------:R-:W-:Y:S05]  /*36a0*/  BSYNC B2 ;  /* 0x0000000000027941 */ /* 0x000fea0003800000 */
.L_x_8228:
        /* <DEDUP_REMOVED lines=47> */
.L_x_8233:
[----:B------:R-:W-:Y:S05]  /*39a0*/  BSYNC B2 ;  /* 0x0000000000027941 */ /* 0x000fea0003800000 */
.L_x_8232:
[----:B0-----:R0:W-:Y:S02]  /*39b0*/  ST.E.128 desc[UR54][R72.64], R12 ;  /* 0x0000000c48007985 */ /* 0x0011e4000c101d36 */
.L_x_8227:
[----:B------:R-:W-:Y:S05]  /*39c0*/  BSYNC B1 ;  /* 0x0000000000017941 */ /* 0x000fea0003800000 */
.L_x_8226:
[----:B------:R-:W-:-:S03]  /*39d0*/  UMOV UR4, 0xffffffff ;  /* 0xffffffff00047882 */ /* 0x000fc60000000000 */
[----:B------:R-:W-:Y:S05]  /*39e0*/  BRA.DIV UR4, `(.L_x_8234) ;  /* 0x0000022204607947 */ /* 0x000fea000b800000 */
[----:B------:R1:W1:Y:S04]  /*39f0*/  SHFL.IDX PT, R71, R103, 0x1, 0x181f ;  /* 0x00381f0067477f89 */ /* 0x00026800000e0000 */
[----:B0-----:R0:W0:Y:S02]  /*3a00*/  SHFL.IDX PT, R73, R108, 0x1, 0x181f ;  /* 0x00381f006c497f89 */ /* 0x00102400000e0000 */
.L_x_8621:
        /* <DEDUP_REMOVED lines=51> */
.L_x_8240:
[----:B------:R-:W-:Y:S05]  /*3d40*/  BSYNC B3 ;  /* 0x0000000000037941 */ /* 0x000fea0003800000 */
.L_x_8239:
[----:B--2---:R0:W-:Y:S02]  /*3d50*/  ST.E.128 desc[UR54][R68.64], R12 ;  /* 0x0000000c44007985 */ /* 0x0041e4000c101d36 */
.L_x_8238:
[----:B------:R-:W-:Y:S05]  /*3d60*/  BSYNC B2 ;  /* 0x0000000000027941 */ /* 0x000fea0003800000 */
.L_x_8237:
        /* <DEDUP_REMOVED lines=47> */
.L_x_8242:
[----:B------:R-:W-:Y:S05]  /*4060*/  BSYNC B2 ;  /* 0x0000000000027941 */ /* 0x000fea0003800000 */
.L_x_8241:
[----:B----4-:R0:W-:Y:S02]  /*4070*/  ST.E.128 desc[UR54][R64.64], R12 ;  /* 0x0000000c40007985 */ /* 0x0101e4000c101d36 */
.L_x_8236:
[----:B------:R-:W-:Y:S05]  /*4080*/  BSYNC B1 ;  /* 0x0000000000017941 */ /* 0x000fea0003800000 */
.L_x_8235:
[----:B------:R-:W-:-:S03]  /*4090*/  UMOV UR4, 0xffffffff ;  /* 0xffffffff00047882 */ /* 0x000fc60000000000 */
[----:B------:R-:W-:Y:S05]  /*40a0*/  BRA.DIV UR4, `(.L_x_8243) ;  /* 0x0000021a04fc7947 */ /* 0x000fea000b800000 */
[----:B------:R0:W0:Y:S04]  /*40b0*/  SHFL.IDX PT, R61, R103, 0x2, 0x181f ;  /* 0x00581f00673d7f89 */ /* 0x00002800000e0000 */
[----:B------:R0:W0:Y:S02]  /*40c0*/  SHFL.IDX PT, R63, R108, 0x2, 0x181f ;  /* 0x00581f006c3f7f89 */ /* 0x00002400000e0000 */
.L_x_8625:
[----:B------:R-:W-:Y:S04]  /*40d0*/  BSSY B1, `(.L_x_8244) ;  /* 0x0000066000017945 */ /* 0x000fe80003800000 */
[----:B------:R-:W-:Y:S05]  /*40e0*/  @P3 BRA `(.L_x_8245) ;  /* 0x0000000400903947 */ /* 0x000fea0003800000 */
[----:B------:R-:W-:Y:S04]  /*40f0*/  BSSY B2, `(.L_x_8246) ;  /* 0x0000032000027945 */ /* 0x000fe80003800000 */
[----:B------:R-:W-:Y:S05]  /*4100*/  @P1 BRA `(.L_x_8247) ;  /* 0x0000000000c01947 */ /* 0x000fea0003800000 */
        /* <DEDUP_REMOVED lines=46> */
.L_x_8249:
[----:B------:R-:W-:Y:S05]  /*43f0*/  BSYNC B3 ;  /* 0x0000000000037941 */ /* 0x000fea0003800000 */
.L_x_8248:
[----:B----4-:R0:W-:Y:S02]  /*4400*/  ST.E.128 desc[UR54][R64.64], R12 ;  /* 0x0000000c40007985 */ /* 0x0101e4000c101d36 */
.L_x_8247:
[----:B------:R-:W-:Y:S05]  /*4410*/  BSYNC B2 ;  /* 0x0000000000027941 */ /* 0x000fea0003800000 */
.L_x_8246:
        /* <DEDUP_REMOVED lines=47> */
.L_x_8251:
[----:B------:R-:W-:Y:S05]  /*4710*/  BSYNC B2 ;  /* 0x0000000000027941 */ /* 0x000fea0003800000 */
.L_x_8250:
[----:B----4-:R0:W-:Y:S02]  /*4720*/  ST.E.128 desc[UR54][R56.64], R12 ;  /* 0x0000000c38007985 */ /* 0x0101e4000c101d36 */
.L_x_8245:
[----:B------:R-:W-:Y:S05]  /*4730*/  BSYNC B1 ;  /* 0x0000000000017941 */ /* 0x000fea0003800000 */
.L_x_8244:
[----:B------:R-:W-:-:S03]  /*4740*/  UMOV UR4, 0xffffffff ;  /* 0xffffffff00047882 */ /* 0x000fc60000000000 */
[----:B------:R-:W-:Y:S05]  /*4750*/  BRA.DIV UR4, `(.L_x_8252) ;  /* 0x00000216049c7947 */ /* 0x000fea000b800000 */
[----:B01----:R-:W0:Y:S04]  /*4760*/  SHFL.IDX PT, R103, R103, 0x3, 0x181f ;  /* 0x00781f0067677f89 */ /* 0x003e2800000e0000 */
[----:B------:R1:W0:Y:S02]  /*4770*/  SHFL.IDX PT, R53, R108, 0x3, 0x181f ;  /* 0x00781f006c357f89 */ /* 0x00022400000e0000 */
.L_x_8629:
[----:B------:R-:W-:Y:S05]  /*4780*/  @P4 BRA `(.L_x_8253) ;  /* 0x0000003400384947 */ /* 0x000fea0003800000 */
[----:B------:R-:W-:Y:S04]  /*4790*/  BSSY B1, `(.L_x_8254) ;  /* 0x0000032000017945 */ /* 0x000fe80003800000 */
[----:B------:R-:W-:Y:S05]  /*47a0*/  @P1 BRA `(.L_x_8255) ;  /* 0x0000000000c01947 */ /* 0x000fea0003800000 */
[----:B----4-:R4:W1:Y:S01]  /*47b0*/  LDS.128 R12, [R93+0x1b400] ;  /* 0x01b400005d0c7984 */ /* 0x0108620000000c00 */
[C---:B0-----:R-:W-:Y:S01]  /*47c0*/  LEA R54, P3, R16.reuse, R53, 0x1 ;  /* 0x0000003510367211 */ /* 0x041fe200078608ff */
[----:B------:R-:W-:Y:S03]  /*47d0*/  BSSY B2, `(.L_x_8256) ;  /* 0x000002c000027945 */ /* 0x000fe60003800000 */
[----:B------:R-:W-:Y:S02]  /*47e0*/  LEA.HI.X R55, R16, R103, R17, 0x1, P3 ;  /* 0x0000006710377211 */ /* 0x000fe400018f0c11 */
[----:B------:R-:W-:-:S13]  /*47f0*/  ISETP.GE.AND P3, PT, R22, R107, PT ;  /* 0x0000006b1600720c */ /* 0x000fda0003f66270 */
[----:B----4-:R-:W-:Y:S05]  /*4800*/  @P3 BRA `(.L_x_8257) ;  /* 0x0000000000a03947 */ /* 0x010fea0003800000 */
[----:B------:R-:W-:Y:S01]  /*4810*/  SHF.R.U64 R11, R48, 0x10, R49 ;  /* 0x00000010300b7819 */ /* 0x000fe20000001231 */
[--C-:B-1----:R-:W-:Y:S01]  /*4820*/  HADD2.F32 R48, -RZ, R15.reuse.H1_H1 ;  /* 0x3000000fff307230 */ /* 0x102fe20000004100 */
        /* <DEDUP_REMOVED lines=38> */
.L_x_8257:
[----:B------:R-:W-:Y:S05]  /*4a90*/  BSYNC B2 ;  /* 0x0000000000027941 */ /* 0x000fea0003800000 */
.L_x_8256:
[----:B-1----:R0:W-:Y:S02]  /*4aa0*/  ST.E.128 desc[UR54][R54.64], R12 ;  /* 0x0000000c36007985 */ /* 0x0021e4000c101d36 */
.L_x_8255:
[----:B------:R-:W-:Y:S05]  /*4ab0*/  BSYNC B1 ;  /* 0x0000000000017941 */ /* 0x000fea0003800000 */
.L_x_8254:
        /* <DEDUP_REMOVED lines=47> */
.L_x_8259:
[----:B------:R-:W-:Y:S05]  /*4db0*/  BSYNC B1 ;  /* 0x0000000000017941 */ /* 0x000fea0003800000 */
.L_x_8258:
[----:B----4-:R0:W-:Y:S01]  /*4dc0*/  ST.E.128 desc[UR54][R48.64], R12 ;  /* 0x0000000c30007985 */ /* 0x0101e2000c101d36 */
[----:B------:R-:W-:Y:S05]  /*4dd0*/  BRA `(.L_x_8253) ;  /* 0x0000002c00a47947 */ /* 0x000fea0003800000 */
.L_x_8213:
        /* <DEDUP_REMOVED lines=30> */
[----:B------:R-:W-:Y:S02]  /*4fc0*/  @!P4 LEA R68, P6, R46, R68, 0x1 ;  /* 0x000000442e44c211 */ /* 0x000fe400078c08ff */
[----:B------:R-:W-:Y:S02]  /*4fd0*/  CS2R R52, SRZ ;  /* 0x0000000000347805 */ /* 0x000fe4000001ff00 */
[----:B------:R-:W-:Y:S02]  /*4fe0*/  CS2R R58, SRZ ;  /* 0x00000000003a7805 */ /* 0x000fe4000001ff00 */
[----:B------:R-:W-:-:S02]  /*4ff0*/  CS2R R56, SRZ ;  /* 0x0000000000387805 */ /* 0x000fc4000001ff00 */
[----:B------:R-:W-:Y:S02]  /*5000*/  @!P4 LEA.HI.X R69, R46, R69, R47, 0x1, P6 ;  /* 0x000000452e45c211 */ /* 0x000fe400030f0c2f */
[----:B------:R-:W-:Y:S02]  /*5010*/  CS2R R46, SRZ ;  /* 0x00000000002e7805 */ /* 0x000fe4000001ff00 */
[C---:B-1----:R-:W-:Y:S02]  /*5020*/  @!P4 LEA R70, P6, R44.reuse, R70, 0x1 ;  /* 0x000000462c46c211 */ /* 0x042fe400078c08ff */
[----:B------:R-:W-:Y:S01]  /*5030*/  CS2R R48, SRZ ;  /* 0x0000000000307805 */ /* 0x000fe2000001ff00 */
[----:B------:R-:W5:Y:S01]  /*5040*/  @!P4 LDG.E.128 R52, desc[UR54][R68.64] ;  /* 0x000000364434c981 */ /* 0x000f62000c1e1d00 */
[----:B------:R-:W-:Y:S02]  /*5050*/  @!P4 LEA.HI.X R71, R44, R71, R45, 0x1, P6 ;  /* 0x000000472c47c211 */ /* 0x000fe400030f0c2d */
[----:B------:R-:W-:-:S02]  /*5060*/  CS2R R44, SRZ ;  /* 0x00000000002c7805 */ /* 0x000fc4000001ff00 */
[----:B------:R0:W5:Y:S04]  /*5070*/  @!P5 LDG.E.128 R48, desc[UR54][R62.64] ;  /* 0x000000363e30d981 */ /* 0x000168000c1e1d00 */
[----:B------:R-:W5:Y:S01]  /*5080*/  @!P4 LDG.E.128 R56, desc[UR54][R70.64] ;  /* 0x000000364638c981 */ /* 0x000f62000c1e1d00 */
[----:B--2---:R-:W-:-:S03]  /*5090*/  @!P3 LEA R76, P4, R66, R76, 0x1 ;  /* 0x0000004c424cb211 */ /* 0x004fc600078808ff */
[----:B------:R1:W5:Y:S01]  /*50a0*/  @!P5 LDG.E.128 R44, desc[UR54][R60.64] ;  /* 0x000000363c2cd981 */ /* 0x000362000c1e1d00 */
        /* <DEDUP_REMOVED lines=12> */
[----:B------:R0:W5:Y:S01]  /*5170*/  @!P3 LDG.E.128 R60, desc[UR54][R76.64] ;  /* 0x000000364c3cb981 */ /* 0x000162000c1e1d00 */
[----:B------:R-:W-:Y:S02]  /*5180*/  CS2R R74, SRZ ;  /* 0x00000000004a7805 */ /* 0x000fe4000001ff00 */
[----:B------:R-:W-:Y:S01]  /*5190*/  CS2R R72, SRZ ;  /* 0x0000000000487805 */ /* 0x000fe2000001ff00 */
[----:B------:R0:W5:Y:S01]  /*51a0*/  @!P3 LDG.E.128 R64, desc[UR54][R78.64] ;  /* 0x000000364e40b981 */ /* 0x000162000c1e1d00 */
[----:B------:R-:W-:Y:S01]  /*51b0*/  ISETP.GE.AND P3, PT, R16, R107, PT ;  /* 0x0000006b1000720c */ /* 0x000fe20003f66270 */
[----:B------:R-:W-:-:S12]  /*51c0*/  @P4 BRA `(.L_x_8261) ;  /* 0x0000000000504947 */ /* 0x000fd80003800000 */
[----:B------:R-:W1:Y:S01]  /*51d0*/  LDC.64 R70, c[0x0][0x3f8] ;  /* 0x0000fe00ff467b82 */ /* 0x000e620000000a00 */
[----:B------:R-:W-:Y:S01]  /*51e0*/  IMAD.MOV.U32 R15, RZ, RZ, R91 ;  /* 0x000000ffff0f7224 */ /* 0x000fe200078e005b */
[----:B------:R-:W-:Y:S01]  /*51f0*/  ULDC.64 UR4, c[0x0][0x3e8] ;  /* 0x0000fa0000047ab9 */ /* 0x000fe20000000a00 */
[----:B------:R-:W-:Y:S01]  /*5200*/  IMAD.MOV.U32 R13, RZ, RZ, R11 ;  /* 0x000000ffff0d7224 */ /* 0x000fe200078e000b */
[----:B------:R-:W-:-:S04]  /*5210*/  ULDC.64 UR6, c[0x0][0x400] ;  /* 0x0001000000067ab9 */ /* 0x000fc80000000a00 */
[----:B------:R-:W2:Y:S01]  /*5220*/  LDC.64 R68, c[0x0][0x408] ;  /* 0x00010200ff447b82 */ /* 0x000ea20000000a00 */
[----:B-1----:R-:W-:-:S04]  /*5230*/  IMAD.WIDE.U32 R14, R70, 0x60, R14 ;  /* 0x00000060460e7825 */ /* 0x002fc800078e000e */
[----:B------:R-:W-:Y:S01]  /*5240*/  IMAD R71, R71, 0x60, RZ ;  /* 0x0000006047477824 */ /* 0x000fe200078e02ff */
[----:B------:R-:W-:Y:S01]  /*5250*/  IADD3 R14, P4, R84, R14, RZ ;  /* 0x0000000e540e7210 */ /* 0x000fe20007f9e0ff */
[----:B--2---:R-:W-:-:S03]  /*5260*/  IMAD.WIDE.U32 R12, R68, 0x60, R12 ;  /* 0x00000060440c7825 */ /* 0x004fc600078e000c */
        /* <DEDUP_REMOVED lines=10> */
.L_x_8261:
[----:B------:R-:W-:Y:S05]  /*5310*/  BSYNC B1 ;  /* 0x0000000000017941 */ /* 0x000fea0003800000 */
.L_x_8260:
[----:B-----5:R-:W-:Y:S01]  /*5320*/  IMAD.MOV.U32 R11, RZ, RZ, R70 ;  /* 0x000000ffff0b7224 */ /* 0x020fe200078e0046 */
[----:B------:R-:W-:Y:S01]  /*5330*/  MOV R12, R71 ;  /* 0x00000047000c7202 */ /* 0x000fe20000000f00 */
[----:B------:R-:W-:Y:S01]  /*5340*/  IMAD.MOV.U32 R13, RZ, RZ, R68 ;  /* 0x000000ffff0d7224 */ /* 0x000fe200078e0044 */
[----:B------:R-:W-:Y:S01]  /*5350*/  UISETP.NE.AND UP0, UPT, UR39, 0x3, UPT ;  /* 0x000000032700788c */ /* 0x000fe2000bf05270 */
[----:B------:R-:W-:Y:S01]  /*5360*/  IMAD.MOV.U32 R14, RZ, RZ, R69 ;  /* 0x000000ffff0e7224 */ /* 0x000fe200078e0045 */
[----:B------:R-:W-:Y:S01]  /*5370*/  PRMT R114, R12, 0x5410, R11 ;  /* 0x000054100c727816 */ /* 0x000fe2000000000b */
[----:B------:R-:W-:Y:S02]  /*5380*/  IMAD.MOV.U32 R11, RZ, RZ, R74 ;  /* 0x000000ffff0b7224 */ /* 0x000fe400078e004a */
        /* <DEDUP_REMOVED lines=49> */
.L_x_8262:
[----:B------:R-:W-:Y:S01]  /*56a0*/  IMAD R91, R19, 0x8, R18 ;  /* 0x00000008135b7824 */ /* 0x000fe200078e0212 */
[----:B------:R-:W-:Y:S01]  /*56b0*/  SHF.L.U32 R102, R192, 0x1f, RZ ;  /* 0x0000001fc0667819 */ /* 0x000fe200000006ff */
[----:B------:R-:W1:Y:S01]  /*56c0*/  LDC R110, c[0x0][0x2f4] ;  /* 0x0000bd00ff6e7b82 */ /* 0x000e620000000800 */
[----:B------:R-:W-:Y:S02]  /*56d0*/  BSSY B1, `(.L_x_8263) ;  /* 0x0000003000017945 */ /* 0x000fe40003800000 */
[----:B------:R-:W2:Y:S02]  /*56e0*/  SYNCS.PHASECHK.TRANS64.TRYWAIT P4, [R91+URZ+0x28890], R102 ;  /* 0x028890665b0075a7 */ /* 0x000ea4000808017f */
[----:B--2---:R-:W-:Y:S05]  /*56f0*/  @!P4 BRA `(.L_x_8264) ;  /* 0x000002080000c947 */ /* 0x004fea0003800000 */
.L_x_8630:
[----:B------:R-:W-:Y:S05]  /*5700*/  BSYNC B1 ;  /* 0x0000000000017941 */ /* 0x000fea0003800000 */
.L_x_8263:
[----:B------:R-:W-:Y:S01]  /*5710*/  UMOV UR4, 0xffffffff ;  /* 0xffffffff00047882 */ /* 0x000fe20000000000 */
[----:B-1----:R-:W-:Y:S02]  /*5720*/  IMAD.IADD R112, R110, 0x1, -R37 ;  /* 0x000000016e707824 */ /* 0x002fe400078e0a25 */
[----:B------:R-:W-:Y:S05]  /*5730*/  BRA.DIV UR4, `(.L_x_8265) ;  /* 0x0000020a04047947 */ /* 0x000fea000b800000 */
[----:B------:R1:W3:Y:S04]  /*5740*/  SHFL.IDX PT, R107, R103, RZ, 0x181f ;  /* 0x00181fff676b7589 */ /* 0x0002e800000e0000 */
[----:B------:R1:W4:Y:S02]  /*5750*/  SHFL.IDX PT, R106, R108, RZ, 0x181f ;  /* 0x00181fff6c6a7589 */ /* 0x00032400000e0000 */
.L_x_8634:
[----:B------:R-:W-:Y:S01]  /*5760*/  ISETP.GE.OR P4, PT, R188, R97, P1 ;  /* 0x00000061bc00720c */ /* 0x000fe20000f86670 */
[----:B------:R-:W-:-:S12]  /*5770*/  BSSY B1, `(.L_x_8266) ;  /* 0x0000074000017945 */ /* 0x000fd80003800000 */
[----:B------:R-:W-:Y:S05]  /*5780*/  @P4 BRA `(.L_x_8267) ;  /* 0x0000000400c84947 */ /* 0x000fea0003800000 */
[----:B------:R-:W-:Y:S01]  /*5790*/  SEL R11, R37, R112, !P0 ;  /* 0x00000070250b7207 */ /* 0x000fe20004000000 */
[----:B------:R-:W-:Y:S01]  /*57a0*/  BSSY B2, `(.L_x_8268) ;  /* 0x000006c000027945 */ /* 0x000fe20003800000 */
[C---:B----4-:R-:W-:Y:S02]  /*57b0*/  LEA R104, P4, R41.reuse, R106, 0x1 ;  /* 0x0000006a29687211 */ /* 0x050fe400078808ff */
[----:B------:R-:W-:Y:S02]  /*57c0*/  SHF.R.S32.HI R12, RZ, 0x1f, R11 ;  /* 0x0000001fff0c7819 */ /* 0x000fe4000001140b */
[----:B---3--:R-:W-:Y:S02]  /*57d0*/  LEA.HI.X R105, R41, R107, R90, 0x1, P4 ;  /* 0x0000006b29697211 */ /* 0x008fe400020f0c5a */
[----:B------:R-:W-:-:S04]  /*57e0*/  LEA.HI R12, R12, R11, RZ, 0x4 ;  /* 0x0000000b0c0c7211 */ /* 0x000fc800078f20ff */
[----:B------:R-:W-:-:S04]  /*57f0*/  LEA.HI.SX32 R12, R12, R81, 0x1c ;  /* 0x000000510c0c7211 */ /* 0x000fc800078fe2ff */
[----:B------:R-:W-:Y:S01]  /*5800*/  SHF.R.S32.HI R13, RZ, 0x1f, R12 ;  /* 0x0000001fff0d7819 */ /* 0x000fe2000001140c */
[----:B------:R-:W-:-:S03]  /*5810*/  IMAD.SHL.U32 R11, R12, 0x8, RZ ;  /* 0x000000080c0b7824 */ /* 0x000fc600078e00ff */
[----:B------:R-:W-:Y:S02]  /*5820*/  LEA.HI R12, R13, R12, RZ, 0x3 ;  /* 0x0000000c0d0c7211 */ /* 0x000fe400078f18ff */
[----:B------:R-:W-:-:S03]  /*5830*/  LOP3.LUT R13, R11, 0x38, RZ, 0xc0, !PT ;  /* 0x000000380b0d7812 */ /* 0x000fc600078ec0ff */
[----:B------:R-:W-:Y:S01]  /*5840*/  IMAD.SHL.U32 R14, R12, 0x400, RZ ;  /* 0x000004000c0e7824 */ /* 0x000fe200078e00ff */
[----:B------:R-:W-:-:S04]  /*5850*/  LOP3.LUT R12, R13, 0x1c0, R222, 0xf8, !PT ;  /* 0x000001c00d0c7812 */ /* 0x000fc800078ef8de */
[----:B------:R-:W-:Y:S02]  /*5860*/  LOP3.LUT R13, R14, 0x7fffe000, RZ, 0xc0, !PT ;  /* 0x7fffe0000e0d7812 */ /* 0x000fe400078ec0ff */
[----:B------:R-:W-:-:S04]  /*5870*/  LOP3.LUT R12, R12, R203, RZ, 0x3c, !PT ;  /* 0x000000cb0c0c7212 */ /* 0x000fc800078e3cff */
[----:B------:R-:W-:Y:S02]  /*5880*/  IADD3 R12, R12, R13, R204 ;  /* 0x0000000d0c0c7210 */ /* 0x000fe40007ffe0cc */
[----:B------:R-:W-:-:S03]  /*5890*/  LEA R13, R19, R7, 0xe ;  /* 0x00000007130d7211 */ /* 0x000fc600078e70ff */
[----:B------:R-:W-:Y:S02]  /*58a0*/  IMAD R15, R19, 0x4000, R12 ;  /* 0x00004000130f7824 */ /* 0x000fe400078e020c */
[--C-:B------:R-:W-:Y:S02]  /*58b0*/  IMAD R13, R13, 0x2, R18.reuse ;  /* 0x000000020d0d7824 */ /* 0x100fe400078e0212 */
[----:B0-----:R-:W-:-:S04]  /*58c0*/  IMAD R76, R15, 0x2, R18 ;  /* 0x000000020f4c7824 */ /* 0x001fc800078e0212 */
[----:B------:R-:W0:Y:S04]  /*58d0*/  LDS.128 R12, [R13+0x18400] ;  /* 0x018400000d0c7984 */ /* 0x000e280000000c00 */
[----:B------:R-:W3:Y:S01]  /*58e0*/  LDS.128 R76, [R76+0x18400] ;  /* 0x018400004c4c7984 */ /* 0x000ee20000000c00 */
[----:B------:R-:W-:Y:S05]  /*58f0*/  @P3 BRA `(.L_x_8269) ;  /* 0x0000000400583947 */ /* 0x000fea0003800000 */
[----:B------:R-:W-:Y:S02]  /*5900*/  SHF.R.U32.HI R128, RZ, 0x10, R49 ;  /* 0x00000010ff807819 */ /* 0x000fe40000011631 */
[--C-:B------:R-:W-:Y:S02]  /*5910*/  SHF.R.U64 R124, R44, 0x10, R45.reuse ;  /* 0x000000102c7c7819 */ /* 0x100fe4000000122d */
[----:B------:R-:W-:Y:S01]  /*5920*/  SHF.R.U32.HI R130, RZ, 0x10, R45 ;  /* 0x00000010ff827819 */ /* 0x000fe2000001162d */
[----:B------:R-:W-:Y:S01]  /*5930*/  HADD2.F32 R128, -RZ, R128.H0_H0 ;  /* 0x20000080ff807230 */ /* 0x000fe20000004100 */
[--C-:B------:R-:W-:Y:S01]  /*5940*/  SHF.R.U64 R45, R50, 0x10, R51.reuse ;  /* 0x00000010322d7819 */ /* 0x100fe20000001233 */
[----:B------:R-:W-:Y:S01]  /*5950*/  HADD2.F32 R124, -RZ, R124.H0_H0 ;  /* 0x2000007cff7c7230 */ /* 0x000fe20000004100 */
[----:B------:R-:W-:Y:S01]  /*5960*/  SHF.R.U32.HI R129, RZ, 0x10, R51 ;  /* 0x00000010ff817819 */ /* 0x000fe20000011633 */
[--C-:B------:R-:W-:Y:S01]  /*5970*/  HADD2.F32 R51, -RZ, R127.reuse.H0_H0 ;  /* 0x2000007fff337230 */ /* 0x100fe20000004100 */
[--C-:B------:R-:W-:Y:S01]  /*5980*/  SHF.R.U64 R44, R46, 0x10, R47.reuse ;  /* 0x000000102e2c7819 */ /* 0x100fe2000000122f */
[----:B------:R-:W-:Y:S01]  /*5990*/  HADD2.F32 R127, -RZ, R127.H1_H1 ;  /* 0x3000007fff7f7230 */ /* 0x000fe20000004100 */
[----:B------:R-:W-:Y:S01]  /*59a0*/  SHF.R.U32.HI R131, RZ, 0x10, R47 ;  /* 0x00000010ff837819 */ /* 0x000fe2000001162f */
[----:B0-----:R-:W-:Y:S01]  /*59b0*/  IMAD.MOV.U32 R47, RZ, RZ, R12 ;  /* 0x000000ffff2f7224 */ /* 0x001fe200078e000c */
[----:B------:R-:W-:Y:S01]  /*59c0*/  SHF.R.U64 R48, R48, 0x10, R49 ;  /* 0x0000001030307819 */ /* 0x000fe20000001231 */
[--C-:B---3--:R-:W-:Y:S01]  /*59d0*/  HADD2.F32 R46, -RZ, R77.reuse.H0_H0 ;  /* 0x2000004dff2e7230 */ /* 0x108fe20000004100 */
[----:B------:R-:W-:Y:S01]  /*59e0*/  MOV R49, R15 ;  /* 0x0000000f00317202 */ /* 0x000fe20000000f00 */
[----:B------:R-:W-:-:S02]  /*59f0*/  HADD2.F32 R77, -RZ, R77.H1_H1 ;  /* 0x3000004dff4d7230 */ /* 0x000fc40000004100 */
[--C-:B------:R-:W-:Y:S02]  /*5a00*/  HADD2.F32 R12, -RZ, R13.reuse.H0_H0 ;  /* 0x2000000dff0c7230 */ /* 0x100fe40000004100 */
        /* <DEDUP_REMOVED lines=10> */
[----:B------:R-:W-:-:S02]  /*5ab0*/  HADD2.F32 R51, -RZ, R79.H0_H0 ;  /* 0x2000004fff337230 */ /* 0x000fc40000004100 */
[--C-:B------:R-:W-:Y:S01]  /*5ac0*/  HADD2.F32 R127, -RZ, R126.reuse.H1_H1 ;  /* 0x3000007eff7f7230 */ /* 0x100fe20000004100 */
[----:B------:R-:W-:Y:S01]  /*5ad0*/  F2FP.F16.F32.PACK_AB R15, R15, R12 ;  /* 0x0000000c0f0f723e */ /* 0x000fe200000000ff */
[----:B------:R-:W-:Y:S01]  /*5ae0*/  HADD2.F32 R79, -RZ, R79.H1_H1 ;  /* 0x3000004fff4f7230 */ /* 0x000fe20000004100 */
[----:B------:R-:W-:Y:S01]  /*5af0*/  F2FP.F16.F32.PACK_AB R46, R46, R13 ;  /* 0x0000000d2e2e723e */ /* 0x000fe200000000ff */
[----:B------:R-:W-:Y:S02]  /*5b00*/  HADD2.F32 R50, -RZ, R49.H0_H0 ;  /* 0x20000031ff327230 */ /* 0x000fe40000004100 */
[----:B------:R-:W-:Y:S02]  /*5b10*/  HADD2.F32 R128, -RZ, R129.H0_H0 ;  /* 0x20000081ff807230 */ /* 0x000fe40000004100 */
[-C--:B------:R-:W-:Y:S01]  /*5b20*/  FMUL.FTZ R129, R51, R127.reuse ;  /* 0x0000007f33817220 */ /* 0x080fe20000410000 */
[----:B------:R-:W-:Y:S02]  /*5b30*/  HADD2.F32 R77, -RZ, R126.H0_H0 ;  /* 0x2000007eff4d7230 */ /* 0x000fe40000004100 */
[----:B------:R-:W-:Y:S01]  /*5b40*/  FMUL.FTZ R130, R50, R127 ;  /* 0x0000007f32827220 */ /* 0x000fe20000410000 */
[----:B------:R-:W-:-:S02]  /*5b50*/  HADD2.F32 R49, -RZ, R49.H1_H1 ;  /* 0x30000031ff317230 */ /* 0x000fc40000004100 */
[-C--:B------:R-:W-:Y:S01]  /*5b60*/  FMUL.FTZ R132, R79, R128.reuse ;  /* 0x000000804f847220 */ /* 0x080fe20000410000 */
[----:B------:R-:W-:Y:S02]  /*5b70*/  HADD2.F32 R126, -RZ, R131.H0_H0 ;  /* 0x20000083ff7e7230 */ /* 0x000fe40000004100 */
[-C--:B------:R-:W-:Y:S01]  /*5b80*/  FFMA.FTZ R130, R51, R77.reuse, R130 ;  /* 0x0000004d33827223 */ /* 0x080fe20000010082 */
[----:B------:R-:W-:Y:S02]  /*5b90*/  HADD2.F32 R51, -RZ, R48.H0_H0 ;  /* 0x20000030ff337230 */ /* 0x000fe40000004100 */
[C---:B------:R-:W-:Y:S01]  /*5ba0*/  FMUL.FTZ R128, R49.reuse, R128 ;  /* 0x0000008031807220 */ /* 0x040fe20000410000 */
[----:B------:R-:W-:Y:S01]  /*5bb0*/  FFMA.FTZ R129, R50, R77, -R129 ;  /* 0x0000004d32817223 */ /* 0x000fe20000010881 */
[-C--:B------:R-:W-:Y:S01]  /*5bc0*/  FFMA.FTZ R132, R49, R126.reuse, -R132 ;  /* 0x0000007e31847223 */ /* 0x080fe20000010884 */
[----:B------:R-:W-:Y:S02]  /*5bd0*/  HADD2.F32 R49, -RZ, R76.H0_H0 ;  /* 0x2000004cff317230 */ /* 0x000fe40000004100 */
[----:B------:R-:W-:Y:S01]  /*5be0*/  FFMA.FTZ R127, R79, R126, R128 ;  /* 0x0000007e4f7f7223 */ /* 0x000fe20000010080 */
[----:B------:R-:W-:-:S02]  /*5bf0*/  HADD2.F32 R48, -RZ, R47.H0_H0 ;  /* 0x2000002fff307230 */ /* 0x000fc40000004100 */
[----:B------:R-:W-:Y:S01]  /*5c00*/  HADD2.F32 R76, -RZ, R76.H1_H1 ;  /* 0x3000004cff4c7230 */ /* 0x000fe20000004100 */
[----:B------:R-:W-:Y:S01]  /*5c10*/  F2FP.F16.F32.PACK_AB R129, R132, R129 ;  /* 0x000000818481723e */ /* 0x000fe200000000ff */
[----:B------:R-:W-:Y:S01]  /*5c20*/  HADD2.F32 R50, -RZ, R125.H1_H1 ;  /* 0x3000007dff327230 */ /* 0x000fe20000004100 */
[----:B------:R-:W-:Y:S01]  /*5c30*/  F2FP.F16.F32.PACK_AB R127, R127, R130 ;  /* 0x000000827f7f723e */ /* 0x000fe200000000ff */
[----:B------:R-:W-:Y:S02]  /*5c40*/  HADD2.F32 R47, -RZ, R47.H1_H1 ;  /* 0x3000002fff2f7230 */ /* 0x000fe40000004100 */
[-C--:B------:R-:W-:Y:S01]  /*5c50*/  FMUL.FTZ R128, R76, R51.reuse ;  /* 0x000000334c807220 */ /* 0x080fe20000410000 */
[----:B------:R-:W-:Y:S02]  /*5c60*/  HADD2.F32 R125, -RZ, R125.H0_H0 ;  /* 0x2000007dff7d7230 */ /* 0x000fe40000004100 */
[----:B------:R-:W-:Y:S02]  /*5c70*/  IMAD.MOV.U32 R13, RZ, RZ, R15 ;  /* 0x000000ffff0d7224 */ /* 0x000fe400078e000f */
[C---:B------:R-:W-:Y:S01]  /*5c80*/  FMUL.FTZ R51, R47.reuse, R51 ;  /* 0x000000332f337220 */ /* 0x040fe20000410000 */
[-C--:B------:R-:W-:Y:S01]  /*5c90*/  FFMA.FTZ R128, R47, R124.reuse, -R128 ;  /* 0x0000007c2f807223 */ /* 0x080fe20000010880 */
[-C--:B------:R-:W-:Y:S01]  /*5ca0*/  FMUL.FTZ R77, R49, R125.reuse ;  /* 0x0000007d314d7220 */ /* 0x080fe20000410000 */
[----:B------:R-:W-:Y:S01]  /*5cb0*/  FMUL.FTZ R126, R48, R125 ;  /* 0x0000007d307e7220 */ /* 0x000fe20000410000 */
[----:B------:R-:W-:Y:S01]  /*5cc0*/  FFMA.FTZ R79, R76, R124, R51 ;  /* 0x0000007c4c4f7223 */ /* 0x000fe20000010033 */
[----:B------:R-:W-:-:S02]  /*5cd0*/  HADD2.F32 R51, -RZ, R45.H0_H0 ;  /* 0x2000002dff337230 */ /* 0x000fc40000004100 */
[-C--:B------:R-:W-:Y:S01]  /*5ce0*/  FFMA.FTZ R77, R48, R50.reuse, -R77 ;  /* 0x00000032304d7223 */ /* 0x080fe2000001084d */
[----:B------:R-:W-:Y:S01]  /*5cf0*/  FFMA.FTZ R126, R49, R50, R126 ;  /* 0x00000032317e7223 */ /* 0x000fe2000001007e */
[----:B------:R-:W-:Y:S02]  /*5d00*/  HADD2.F32 R47, -RZ, R78.H0_H0 ;  /* 0x2000004eff2f7230 */ /* 0x000fe40000004100 */
[----:B------:R-:W-:Y:S01]  /*5d10*/  HADD2.F32 R50, -RZ, R123.H0_H0 ;  /* 0x2000007bff327230 */ /* 0x000fe20000004100 */
[----:B------:R-:W-:Y:S01]  /*5d20*/  F2FP.F16.F32.PACK_AB R12, R128, R77 ;  /* 0x0000004d800c723e */ /* 0x000fe200000000ff */
[----:B------:R-:W-:Y:S01]  /*5d30*/  HADD2.F32 R45, -RZ, R14.H0_H0 ;  /* 0x2000000eff2d7230 */ /* 0x000fe20000004100 */
[----:B------:R-:W-:Y:S01]  /*5d40*/  F2FP.F16.F32.PACK_AB R76, R79, R126 ;  /* 0x0000007e4f4c723e */ /* 0x000fe200000000ff */
[----:B------:R-:W-:Y:S02]  /*5d50*/  HADD2.F32 R78, -RZ, R78.H1_H1 ;  /* 0x3000004eff4e7230 */ /* 0x000fe40000004100 */
[----:B------:R-:W-:-:S02]  /*5d60*/  HADD2.F32 R14, -RZ, R14.H1_H1 ;  /* 0x3000000eff0e7230 */ /* 0x000fc40000004100 */
[----:B------:R-:W-:Y:S02]  /*5d70*/  HADD2.F32 R48, -RZ, R123.H1_H1 ;  /* 0x3000007bff307230 */ /* 0x000fe40000004100 */
[-C--:B------:R-:W-:Y:S01]  /*5d80*/  FMUL.FTZ R123, R78, R51.reuse ;  /* 0x000000334e7b7220 */ /* 0x080fe20000410000 */
[----:B------:R-:W-:Y:S02]  /*5d90*/  HADD2.F32 R49, -RZ, R44.H0_H0 ;  /* 0x2000002cff317230 */ /* 0x000fe40000004100 */
[-C--:B------:R-:W-:Y:S01]  /*5da0*/  FMUL.FTZ R44, R47, R50.reuse ;  /* 0x000000322f2c7220 */ /* 0x080fe20000410000 */
[C---:B------:R-:W-:Y:S01]  /*5db0*/  FMUL.FTZ R50, R45.reuse, R50 ;  /* 0x000000322d327220 */ /* 0x040fe20000410000 */
[C---:B------:R-:W-:Y:S01]  /*5dc0*/  FMUL.FTZ R51, R14.reuse, R51 ;  /* 0x000000330e337220 */ /* 0x040fe20000410000 */
[----:B------:R-:W-:Y:S02]  /*5dd0*/  IMAD.MOV.U32 R77, RZ, RZ, R46 ;  /* 0x000000ffff4d7224 */ /* 0x000fe400078e002e */
[-C--:B------:R-:W-:Y:S01]  /*5de0*/  FFMA.FTZ R44, R45, R48.reuse, -R44 ;  /* 0x000000302d2c7223 */ /* 0x080fe2000001082c */
[----:B------:R-:W-:Y:S01]  /*5df0*/  FFMA.FTZ R50, R47, R48, R50 ;  /* 0x000000302f327223 */ /* 0x000fe20000010032 */
[-C--:B------:R-:W-:Y:S01]  /*5e00*/  FFMA.FTZ R123, R14, R49.reuse, -R123 ;  /* 0x000000310e7b7223 */ /* 0x080fe2000001087b */
[----:B------:R-:W-:Y:S01]  /*5e10*/  FFMA.FTZ R51, R78, R49, R51 ;  /* 0x000000314e337223 */ /* 0x000fe20000010033 */
[----:B------:R-:W-:-:S02]  /*5e20*/  IMAD.MOV.U32 R15, RZ, RZ, R129 ;  /* 0x000000ffff0f7224 */ /* 0x000fc400078e0081 */
[----:B------:R-:W-:Y:S01]  /*5e30*/  IMAD.MOV.U32 R79, RZ, RZ, R127 ;  /* 0x000000ffff4f7224 */ /* 0x000fe200078e007f */
[----:B------:R-:W-:Y:S02]  /*5e40*/  F2FP.F16.F32.PACK_AB R14, R123, R44 ;  /* 0x0000002c7b0e723e */ /* 0x000fe400000000ff */
[----:B------:R-:W-:-:S07]  /*5e50*/  F2FP.F16.F32.PACK_AB R78, R51, R50 ;  /* 0x00000032334e723e */ /* 0x000fce00000000ff */
.L_x_8269:
[----:B------:R-:W-:Y:S05]  /*5e60*/  BSYNC B2 ;  /* 0x0000000000027941 */ /* 0x000fea0003800000 */
.L_x_8268:
[----:B------:R-:W-:Y:S01]  /*5e70*/  ISETP.GE.AND P4, PT, R11, R110, PT ;  /* 0x0000006e0b00720c */ /* 0x000fe20003f86270 */
[----:B0-----:R0:W-:-:S12]  /*5e80*/  ST.E.128 desc[UR54][R104.64], R12 ;  /* 0x0000000c68007985 */ /* 0x0011d8000c101d36 */
[----:B------:R-:W-:-:S05]  /*5e90*/  @!P4 IMAD.WIDE R106, R11, 0x2, R106 ;  /* 0x000000020b6ac825 */ /* 0x000fca00078e026a */
[----:B---3--:R0:W-:Y:S02]  /*5ea0*/  @!P4 ST.E.128 desc[UR54][R106.64], R76 ;  /* 0x0000004c6a00c985 */ /* 0x0081e4000c101d36 */
.L_x_8267:
[----:B------:R-:W-:Y:S05]  /*5eb0*/  BSYNC B1 ;  /* 0x0000000000017941 */ /* 0x000fea0003800000 */
.L_x_8266:
[----:B------:R-:W-:-:S03]  /*5ec0*/  UMOV UR4, 0xffffffff ;  /* 0xffffffff00047882 */ /* 0x000fc60000000000 */
[----:B------:R-:W-:Y:S05]  /*5ed0*/  BRA.DIV UR4, `(.L_x_8270) ;  /* 0x0000020204687947 */ /* 0x000fea000b800000 */
[----:B------:R0:W0:Y:S04]  /*5ee0*/  SHFL.IDX PT, R51, R103, 0x1, 0x181f ;  /* 0x00381f0067337f89 */ /* 0x00002800000e0000 */
[----:B------:R0:W0:Y:S02]  /*5ef0*/  SHFL.IDX PT, R50, R108, 0x1, 0x181f ;  /* 0x00381f006c327f89 */ /* 0x00002400000e0000 */
.L_x_8638:
[----:B------:R-:W-:Y:S01]  /*5f00*/  ISETP.GE.OR P4, PT, R217, R97, P1 ;  /* 0x00000061d900720c */ /* 0x000fe20000f86670 */
[----:B------:R-:W-:-:S12]  /*5f10*/  BSSY B1, `(.L_x_8271) ;  /* 0x0000075000017945 */ /* 0x000fd80003800000 */
        /* <DEDUP_REMOVED lines=8> */
[----:B------:R-:W-:Y:S02]  /*5fa0*/  SHF.R.S32.HI R13, RZ, 0x1f, R12 ;  /* 0x0000001fff0d7819 */ /* 0x000fe4000001140c */
[----:B------:R-:W-:Y:S02]  /*5fb0*/  SHF.L.U32 R11, R12, 0x3, RZ ;  /* 0x000000030c0b7819 */ /* 0x000fe400000006ff */
[----:B------:R-:W-:Y:S02]  /*5fc0*/  LEA.HI R13, R13, R12, RZ, 0x3 ;  /* 0x0000000c0d0d7211 */ /* 0x000fe400078f18ff */
[----:B------:R-:W-:-:S03]  /*5fd0*/  LOP3.LUT R12, R199, 0x38, R11, 0xf8, !PT ;  /* 0x00000038c70c7812 */ /* 0x000fc600078ef80b */
[----:B------:R-:W-:Y:S01]  /*5fe0*/  IMAD.SHL.U32 R14, R13, 0x400, RZ ;  /* 0x000004000d0e7824 */ /* 0x000fe200078e00ff */
[----:B------:R-:W-:-:S04]  /*5ff0*/  LOP3.LUT R13, R12, R225, RZ, 0x3c, !PT ;  /* 0x000000e10c0d7212 */ /* 0x000fc800078e3cff */
[----:B------:R-:W-:-:S04]  /*6000*/  LOP3.LUT R12, R14, 0x7fffe000, RZ, 0xc0, !PT ;  /* 0x7fffe0000e0c7812 */ /* 0x000fc800078ec0ff */
[----:B------:R-:W-:Y:S01]  /*6010*/  IADD3 R12, R13, R12, R202 ;  /* 0x0000000c0d0c7210 */ /* 0x000fe20007ffe0ca */
[----:B------:R-:W-:-:S04]  /*6020*/  IMAD R13, R19, 0x4000, R4 ;  /* 0x00004000130d7824 */ /* 0x000fc800078e0204 */
[----:B------:R-:W-:Y:S02]  /*6030*/  IMAD R15, R19, 0x4000, R12 ;  /* 0x00004000130f7824 */ /* 0x000fe400078e020c */
[----:B------:R-:W-:-:S03]  /*6040*/  IMAD R13, R13, 0x2, R18 ;  /* 0x000000020d0d7824 */ /* 0x000fc600078e0212 */
[----:B------:R-:W-:-:S03]  /*6050*/  LEA R44, R15, R18, 0x1 ;  /* 0x000000120f2c7211 */ /* 0x000fc600078e08ff */
[----:B------:R-:W0:Y:S04]  /*6060*/  LDS.128 R12, [R13+0x18400] ;  /* 0x018400000d0c7984 */ /* 0x000e280000000c00 */
[----:B------:R-:W0:Y:S01]  /*6070*/  LDS.128 R44, [R44+0x18400] ;  /* 0x018400002c2c7984 */ /* 0x000e220000000c00 */
[----:B------:R-:W-:Y:S05]  /*6080*/  @P3 BRA `(.L_x_8274) ;  /* 0x0000000400603947 */ /* 0x000fea0003800000 */
[----:B---3--:R-:W-:Y:S02]  /*6090*/  SHF.R.U64 R107, R56, 0x10, R57 ;  /* 0x00000010386b7819 */ /* 0x008fe40000001239 */
[----:B------:R-:W-:Y:S02]  /*60a0*/  SHF.R.U64 R123, R52, 0x10, R53 ;  /* 0x00000010347b7819 */ /* 0x000fe40000001235 */
[----:B------:R-:W-:Y:S01]  /*60b0*/  SHF.R.U32.HI R56, RZ, 0x10, R57 ;  /* 0x00000010ff387819 */ /* 0x000fe20000011639 */
[----:B------:R-:W-:Y:S01]  /*60c0*/  HADD2.F32 R57, -RZ, R122.H1_H1 ;  /* 0x3000007aff397230 */ /* 0x000fe20000004100 */
[----:B------:R-:W-:Y:S01]  /*60d0*/  SHF.R.U32.HI R76, RZ, 0x10, R53 ;  /* 0x00000010ff4c7819 */ /* 0x000fe20000011635 */
[----:B0-----:R-:W-:Y:S01]  /*60e0*/  IMAD.MOV.U32 R53, RZ, RZ, R44 ;  /* 0x000000ffff357224 */ /* 0x001fe200078e002c */
[----:B------:R-:W-:Y:S01]  /*60f0*/  SHF.R.U64 R52, R54, 0x10, R55 ;  /* 0x0000001036347819 */ /* 0x000fe20000001237 */
[----:B------:R-:W-:Y:S01]  /*6100*/  IMAD.MOV.U32 R54, RZ, RZ, R46 ;  /* 0x000000ffff367224 */ /* 0x000fe200078e002e */
[----:B----4-:R-:W-:Y:S01]  /*6110*/  SHF.R.U64 R106, R58, 0x10, R59 ;  /* 0x000000103a6a7819 */ /* 0x010fe2000000123b */
[----:B------:R-:W-:Y:S01]  /*6120*/  IMAD.MOV.U32 R44, RZ, RZ, R14 ;  /* 0x000000ffff2c7224 */ /* 0x000fe200078e000e */
[----:B------:R-:W-:Y:S01]  /*6130*/  SHF.R.U32.HI R78, RZ, 0x10, R55 ;  /* 0x00000010ff4e7819 */ /* 0x000fe20000011637 */
[----:B------:R-:W-:Y:S01]  /*6140*/  HADD2.F32 R46, -RZ, R45.H0_H0 ;  /* 0x2000002dff2e7230 */ /* 0x000fe20000004100 */
[----:B------:R-:W-:Y:S01]  /*6150*/  SHF.R.U32.HI R77, RZ, 0x10, R59 ;  /* 0x00000010ff4d7819 */ /* 0x000fe2000001163b */
[----:B------:R-:W-:-:S02]  /*6160*/  HADD2.F32 R14, -RZ, R13.H0_H0 ;  /* 0x2000000dff0e7230 */ /* 0x000fc40000004100 */
[----:B------:R-:W-:Y:S02]  /*6170*/  HADD2.F32 R45, -RZ, R45.H1_H1 ;  /* 0x3000002dff2d7230 */ /* 0x000fe40000004100 */
[-C--:B------:R-:W-:Y:S01]  /*6180*/  FMUL.FTZ R59, R46, R57.reuse ;  /* 0x000000392e3b7220 */ /* 0x080fe20000410000 */
[----:B------:R-:W-:Y:S02]  /*6190*/  HADD2.F32 R58, -RZ, R56.H0_H0 ;  /* 0x20000038ff3a7230 */ /* 0x000fe40000004100 */
[----:B------:R-:W-:Y:S01]  /*61a0*/  FMUL.FTZ R57, R14, R57 ;  /* 0x000000390e397220 */ /* 0x000fe20000410000 */
[----:B------:R-:W-:Y:S02]  /*61b0*/  HADD2.F32 R55, -RZ, R120.H1_H1 ;  /* 0x30000078ff377230 */ /* 0x000fe40000004100 */
[----:B------:R-:W-:Y:S02]  /*61c0*/  HADD2.F32 R13, -RZ, R13.H1_H1 ;  /* 0x3000000dff0d7230 */ /* 0x000fe40000004100 */
[----:B------:R-:W-:-:S02]  /*61d0*/  HADD2.F32 R56, -RZ, R76.H0_H0 ;  /* 0x2000004cff387230 */ /* 0x000fc40000004100 */
[-C--:B------:R-:W-:Y:S01]  /*61e0*/  FMUL.FTZ R76, R45, R58.reuse ;  /* 0x0000003a2d4c7220 */ /* 0x080fe20000410000 */
[-C--:B------:R-:W-:Y:S01]  /*61f0*/  FFMA.FTZ R59, R14, R55.reuse, -R59 ;  /* 0x000000370e3b7223 */ /* 0x080fe2000001083b */
[----:B------:R-:W-:Y:S01]  /*6200*/  FFMA.FTZ R57, R46, R55, R57 ;  /* 0x000000372e397223 */ /* 0x000fe20000010039 */
[C---:B------:R-:W-:Y:S01]  /*6210*/  FMUL.FTZ R58, R13.reuse, R58 ;  /* 0x0000003a0d3a7220 */ /* 0x040fe20000410000 */
[-C--:B------:R-:W-:Y:S01]  /*6220*/  FFMA.FTZ R76, R13, R56.reuse, -R76 ;  /* 0x000000380d4c7223 */ /* 0x080fe2000001084c */
[----:B------:R-:W-:Y:S02]  /*6230*/  HADD2.F32 R55, -RZ, R121.H1_H1 ;  /* 0x30000079ff377230 */ /* 0x000fe40000004100 */
[----:B------:R-:W-:Y:S02]  /*6240*/  HADD2.F32 R14, -RZ, R47.H0_H0 ;  /* 0x2000002fff0e7230 */ /* 0x000fe40000004100 */
[----:B------:R-:W-:Y:S01]  /*6250*/  FFMA.FTZ R58, R45, R56, R58 ;  /* 0x000000382d3a7223 */ /* 0x000fe2000001003a */
[----:B------:R-:W-:-:S02]  /*6260*/  HADD2.F32 R13, -RZ, R15.H0_H0 ;  /* 0x2000000fff0d7230 */ /* 0x000fc40000004100 */
[----:B------:R-:W-:Y:S02]  /*6270*/  HADD2.F32 R46, -RZ, R78.H0_H0 ;  /* 0x2000004eff2e7230 */ /* 0x000fe40000004100 */
[-C--:B------:R-:W-:Y:S01]  /*6280*/  FMUL.FTZ R78, R14, R55.reuse ;  /* 0x000000370e4e7220 */ /* 0x080fe20000410000 */
[----:B------:R-:W-:Y:S02]  /*6290*/  HADD2.F32 R45, -RZ, R119.H1_H1 ;  /* 0x30000077ff2d7230 */ /* 0x000fe40000004100 */
[----:B------:R-:W-:Y:S01]  /*62a0*/  FMUL.FTZ R55, R13, R55 ;  /* 0x000000370d377220 */ /* 0x000fe20000410000 */
[----:B------:R-:W-:Y:S01]  /*62b0*/  HADD2.F32 R47, -RZ, R47.H1_H1 ;  /* 0x3000002fff2f7230 */ /* 0x000fe20000004100 */
[----:B------:R-:W-:Y:S01]  /*62c0*/  F2FP.F16.F32.PACK_AB R57, R58, R57 ;  /* 0x000000393a39723e */ /* 0x000fe200000000ff */
[----:B------:R-:W-:Y:S02]  /*62d0*/  HADD2.F32 R56, -RZ, R77.H0_H0 ;  /* 0x2000004dff387230 */ /* 0x000fe40000004100 */
[----:B------:R-:W-:Y:S01]  /*62e0*/  FFMA.FTZ R79, R14, R45, R55 ;  /* 0x0000002d0e4f7223 */ /* 0x000fe20000010037 */
[----:B------:R-:W-:-:S02]  /*62f0*/  HADD2.F32 R15, -RZ, R15.H1_H1 ;  /* 0x3000000fff0f7230 */ /* 0x000fc40000004100 */
[----:B------:R-:W-:Y:S01]  /*6300*/  FFMA.FTZ R78, R13, R45, -R78 ;  /* 0x0000002d0d4e7223 */ /* 0x000fe2000001084e */
[----:B------:R-:W-:Y:S02]  /*6310*/  HADD2.F32 R122, -RZ, R122.H0_H0 ;  /* 0x2000007aff7a7230 */ /* 0x000fe40000004100 */
[-C--:B------:R-:W-:Y:S01]  /*6320*/  FMUL.FTZ R104, R47, R56.reuse ;  /* 0x000000382f687220 */ /* 0x080fe20000410000 */
[----:B------:R-:W-:Y:S02]  /*6330*/  HADD2.F32 R14, -RZ, R53.H0_H0 ;  /* 0x20000035ff0e7230 */ /* 0x000fe40000004100 */
[C---:B------:R-:W-:Y:S01]  /*6340*/  FMUL.FTZ R56, R15.reuse, R56 ;  /* 0x000000380f387220 */ /* 0x040fe20000410000 */
[----:B------:R-:W-:Y:S02]  /*6350*/  HADD2.F32 R45, -RZ, R107.H0_H0 ;  /* 0x2000006bff2d7230 */ /* 0x000fe40000004100 */
[----:B------:R-:W-:Y:S01]  /*6360*/  FFMA.FTZ R105, R15, R46, -R104 ;  /* 0x0000002e0f697223 */ /* 0x000fe20000010868 */
[----:B------:R-:W-:-:S02]  /*6370*/  HADD2.F32 R53, -RZ, R53.H1_H1 ;  /* 0x30000035ff357230 */ /* 0x000fc40000004100 */
[----:B------:R-:W-:Y:S01]  /*6380*/  FFMA.FTZ R104, R47, R46, R56 ;  /* 0x0000002e2f687223 */ /* 0x000fe20000010038 */
[----:B------:R-:W-:Y:S02]  /*6390*/  HADD2.F32 R120, -RZ, R120.H0_H0 ;  /* 0x20000078ff787230 */ /* 0x000fe40000004100 */
[-C--:B------:R-:W-:Y:S01]  /*63a0*/  FMUL.FTZ R46, R14, R122.reuse ;  /* 0x0000007a0e2e7220 */ /* 0x080fe20000410000 */
[--C-:B------:R-:W-:Y:S02]  /*63b0*/  HADD2.F32 R13, -RZ, R12.reuse.H0_H0 ;  /* 0x2000000cff0d7230 */ /* 0x100fe40000004100 */
[----:B------:R-:W-:Y:S01]  /*63c0*/  FMUL.FTZ R55, R53, R45 ;  /* 0x0000002d35377220 */ /* 0x000fe20000410000 */
[----:B------:R-:W-:Y:S01]  /*63d0*/  HADD2.F32 R12, -RZ, R12.H1_H1 ;  /* 0x3000000cff0c7230 */ /* 0x000fe20000004100 */
[----:B------:R-:W-:Y:S01]  /*63e0*/  F2FP.F16.F32.PACK_AB R79, R104, R79 ;  /* 0x0000004f684f723e */ /* 0x000fe200000000ff */
        /* <DEDUP_REMOVED lines=30> */
[----:B------:R-:W-:Y:S01]  /*65d0*/  F2FP.F16.F32.PACK_AB R13, R76, R59 ;  /* 0x0000003b4c0d723e */ /* 0x000fe200000000ff */
[----:B------:R-:W-:Y:S01]  /*65e0*/  IMAD.MOV.U32 R14, RZ, RZ, R46 ;  /* 0x000000ffff0e7224 */ /* 0x000fe200078e002e */
[----:B------:R-:W-:Y:S01]  /*65f0*/  MOV R45, R57 ;  /* 0x00000039002d7202 */ /* 0x000fe20000000f00 */
[----:B------:R-:W-:-:S07]  /*6600*/  IMAD.MOV.U32 R46, RZ, RZ, R78 ;  /* 0x000000ffff2e7224 */ /* 0x000fce00078e004e */
.L_x_8274:
[----:B------:R-:W-:Y:S05]  /*6610*/  BSYNC B2 ;  /* 0x0000000000027941 */ /* 0x000fea0003800000 */
.L_x_8273:
[----:B------:R-:W-:Y:S01]  /*6620*/  ISETP.GE.AND P4, PT, R11, R110, PT ;  /* 0x0000006e0b00720c */ /* 0x000fe20003f86270 */
[----:B0-----:R0:W-:-:S12]  /*6630*/  ST.E.128 desc[UR54][R48.64], R12 ;  /* 0x0000000c30007985 */ /* 0x0011d8000c101d36 */
[----:B------:R-:W-:-:S05]  /*6640*/  @!P4 IMAD.WIDE R50, R11, 0x2, R50 ;  /* 0x000000020b32c825 */ /* 0x000fca00078e0232 */
[----:B------:R0:W-:Y:S02]  /*6650*/  @!P4 ST.E.128 desc[UR54][R50.64], R44 ;  /* 0x0000002c3200c985 */ /* 0x0001e4000c101d36 */
.L_x_8272:
[----:B------:R-:W-:Y:S05]  /*6660*/  BSYNC B1 ;  /* 0x0000000000017941 */ /* 0x000fea0003800000 */
.L_x_8271:
[----:B------:R-:W-:-:S03]  /*6670*/  UMOV UR4, 0xffffffff ;  /* 0xffffffff00047882 */ /* 0x000fc60000000000 */
[----:B------:R-:W-:Y:S05]  /*6680*/  BRA.DIV UR4, `(.L_x_8275) ;  /* 0x000001fa04c87947 */ /* 0x000fea000b800000 */
[----:B0-----:R0:W0:Y:S04]  /*6690*/  SHFL.IDX PT, R45, R103, 0x2, 0x181f ;  /* 0x00581f00672d7f89 */ /* 0x00102800000e0000 */
[----:B------:R0:W0:Y:S02]  /*66a0*/  SHFL.IDX PT, R14, R108, 0x2, 0x181f ;  /* 0x00581f006c0e7f89 */ /* 0x00002400000e0000 */
.L_x_8642:
[----:B------:R-:W-:Y:S01]  /*66b0*/  ISETP.GE.OR P4, PT, R216, R97, P1 ;  /* 0x00000061d800720c */ /* 0x000fe20000f86670 */
[----:B------:R-:W-:-:S12]  /*66c0*/  BSSY B1, `(.L_x_8276) ;  /* 0x0000075000017945 */ /* 0x000fd80003800000 */
[----:B------:R-:W-:Y:S05]  /*66d0*/  @P4 BRA `(.L_x_8277) ;  /* 0x0000000400cc4947 */ /* 0x000fea0003800000 */
[----:B------:R-:W-:Y:S01]  /*66e0*/  SEL R11, R37, R112, !P0 ;  /* 0x00000070250b7207 */ /* 0x000fe20004000000 */
[----:B0-----:R-:W-:Y:S01]  /*66f0*/  IMAD.MOV.U32 R51, RZ, RZ, R45 ;  /* 0x000000ffff337224 */ /* 0x001fe200078e002d */
[CC--:B------:R-:W-:Y:S01]  /*6700*/  LEA R48, P4, R41.reuse, R14.reuse, 0x1 ;  /* 0x0000000e29307211 */ /* 0x0c0fe200078808ff */
[----:B------:R-:W-:Y:S01]  /*6710*/  BSSY B2, `(.L_x_8278) ;  /* 0x000006b000027945 */ /* 0x000fe20003800000 */
[----:B------:R-:W-:Y:S02]  /*6720*/  SHF.R.S32.HI R12, RZ, 0x1f, R11 ;  /* 0x0000001fff0c7819 */ /* 0x000fe4000001140b */
[----:B------:R-:W-:Y:S02]  /*6730*/  LEA.HI.X R49, R41, R45, R90, 0x1, P4 ;  /* 0x0000002d29317211 */ /* 0x000fe400020f0c5a */
[----:B------:R-:W-:Y:S02]  /*6740*/  LEA.HI R12, R12, R11, RZ, 0x4 ;  /* 0x0000000b0c0c7211 */ /* 0x000fe400078f20ff */
[----:B------:R-:W-:-:S02]  /*6750*/  MOV R50, R14 ;  /* 0x0000000e00327202 */ /* 0x000fc40000000f00 */
[----:B------:R-:W-:-:S04]  /*6760*/  LEA.HI.SX32 R12, R12, R81, 0x1c ;  /* 0x000000510c0c7211 */ /* 0x000fc800078fe2ff */
[----:B------:R-:W-:Y:S01]  /*6770*/  SHF.R.S32.HI R13, RZ, 0x1f, R12 ;  /* 0x0000001fff0d7819 */ /* 0x000fe2000001140c */
[----:B------:R-:W-:-:S03]  /*6780*/  IMAD.SHL.U32 R11, R12, 0x8, RZ ;  /* 0x000000080c0b7824 */ /* 0x000fc600078e00ff */
[----:B------:R-:W-:Y:S02]  /*6790*/  LEA.HI R12, R13, R12, RZ, 0x3 ;  /* 0x0000000c0d0c7211 */ /* 0x000fe400078f18ff */
[----:B------:R-:W-:Y:S02]  /*67a0*/  LOP3.LUT R13, R197, 0x38, R11, 0xf8, !PT ;  /* 0x00000038c50d7812 */ /* 0x000fe400078ef80b */
[----:B------:R-:W-:Y:S02]  /*67b0*/  SHF.L.U32 R15, R12, 0xa, RZ ;  /* 0x0000000a0c0f7819 */ /* 0x000fe400000006ff */
[----:B------:R-:W-:Y:S01]  /*67c0*/  LOP3.LUT R12, R13, R224, RZ, 0x3c, !PT ;  /* 0x000000e00d0c7212 */ /* 0x000fe200078e3cff */
[----:B------:R-:W-:Y:S01]  /*67d0*/  IMAD R13, R19, 0x4000, R5 ;  /* 0x00004000130d7824 */ /* 0x000fe200078e0205 */
[----:B------:R-:W-:-:S03]  /*67e0*/  LOP3.LUT R15, R15, 0x7fffe000, RZ, 0xc0, !PT ;  /* 0x7fffe0000f0f7812 */ /* 0x000fc600078ec0ff */
[----:B------:R-:W-:Y:S01]  /*67f0*/  IMAD R13, R13, 0x2, R18 ;  /* 0x000000020d0d7824 */ /* 0x000fe200078e0212 */
[----:B------:R-:W-:-:S05]  /*6800*/  IADD3 R12, R12, R15, R201 ;  /* 0x0000000f0c0c7210 */ /* 0x000fca0007ffe0c9 */
[----:B------:R-:W-:-:S04]  /*6810*/  IMAD R15, R19, 0x4000, R12 ;  /* 0x00004000130f7824 */ /* 0x000fc800078e020c */
[----:B------:R-:W-:Y:S02]  /*6820*/  IMAD R44, R15, 0x2, R18 ;  /* 0x000000020f2c7824 */ /* 0x000fe400078e0212 */
[----:B------:R-:W0:Y:S04]  /*6830*/  LDS.128 R12, [R13+0x18400] ;  /* 0x018400000d0c7984 */ /* 0x000e280000000c00 */
[----:B------:R-:W0:Y:S01]  /*6840*/  LDS.128 R44, [R44+0x18400] ;  /* 0x018400002c2c7984 */ /* 0x000e220000000c00 */
[----:B------:R-:W-:Y:S05]  /*6850*/  @P3 BRA `(.L_x_8279) ;  /* 0x0000000400583947 */ /* 0x000fea0003800000 */
[----:B------:R-:W-:Y:S01]  /*6860*/  SHF.R.U32.HI R56, RZ, 0x10, R65 ;  /* 0x00000010ff387819 */ /* 0x000fe20000011641 */
[----:B0-----:R-:W-:Y:S01]  /*6870*/  IMAD.MOV.U32 R52, RZ, RZ, R44 ;  /* 0x000000ffff347224 */ /* 0x001fe200078e002c */
[--C-:B------:R-:W-:Y:S01]  /*6880*/  SHF.R.U32.HI R54, RZ, 0x10, R61.reuse ;  /* 0x00000010ff367819 */ /* 0x100fe2000001163d */
[----:B------:R-:W-:Y:S01]  /*6890*/  IMAD.MOV.U32 R53, RZ, RZ, R46 ;  /* 0x000000ffff357224 */ /* 0x000fe200078e002e */
[----:B------:R-:W-:Y:S01]  /*68a0*/  SHF.R.U64 R78, R60, 0x10, R61 ;  /* 0x000000103c4e7819 */ /* 0x000fe2000000123d */
[----:B------:R-:W-:Y:S01]  /*68b0*/  IMAD.MOV.U32 R44, RZ, RZ, R14 ;  /* 0x000000ffff2c7224 */ /* 0x000fe200078e000e */
[----:B------:R-:W-:Y:S01]  /*68c0*/  SHF.R.U64 R77, R62, 0x10, R63 ;  /* 0x000000103e4d7819 */ /* 0x000fe2000000123f */
[--C-:B------:R-:W-:Y:S01]  /*68d0*/  HADD2.F32 R46, -RZ, R45.reuse.H0_H0 ;  /* 0x2000002dff2e7230 */ /* 0x100fe20000004100 */
[----:B------:R-:W-:Y:S01]  /*68e0*/  SHF.R.U64 R61, R66, 0x10, R67 ;  /* 0x00000010423d7819 */ /* 0x000fe20000001243 */
[----:B------:R-:W-:Y:S01]  /*68f0*/  HADD2.F32 R45, -RZ, R45.H1_H1 ;  /* 0x3000002dff2d7230 */ /* 0x000fe20000004100 */
[----:B------:R-:W-:Y:S01]  /*6900*/  SHF.R.U32.HI R62, RZ, 0x10, R63 ;  /* 0x00000010ff3e7819 */ /* 0x000fe2000001163f */
[--C-:B------:R-:W-:Y:S01]  /*6910*/  HADD2.F32 R14, -RZ, R13.reuse.H0_H0 ;  /* 0x2000000dff0e7230 */ /* 0x100fe20000004100 */
[----:B------:R-:W-:Y:S01]  /*6920*/  SHF.R.U32.HI R66, RZ, 0x10, R67 ;  /* 0x00000010ff427819 */ /* 0x000fe20000011643 */
[----:B------:R-:W-:Y:S01]  /*6930*/  HADD2.F32 R56, -RZ, R56.H0_H0 ;  /* 0x20000038ff387230 */ /* 0x000fe20000004100 */
[----:B------:R-:W-:Y:S01]  /*6940*/  SHF.R.U64 R76, R64, 0x10, R65 ;  /* 0x00000010404c7819 */ /* 0x000fe20000001241 */
[----:B------:R-:W-:-:S02]  /*6950*/  HADD2.F32 R13, -RZ, R13.H1_H1 ;  /* 0x3000000dff0d7230 */ /* 0x000fc40000004100 */
[----:B------:R-:W-:Y:S02]  /*6960*/  HADD2.F32 R57, -RZ, R118.H1_H1 ;  /* 0x30000076ff397230 */ /* 0x000fe40000004100 */
        /* <DEDUP_REMOVED lines=11> */
[----:B------:R-:W-:Y:S02]  /*6a20*/  HADD2.F32 R13, -RZ, R15.H0_H0 ;  /* 0x2000000fff0d7230 */ /* 0x000fe40000004100 */
        /* <DEDUP_REMOVED lines=32> */
[----:B------:R-:W-:Y:S02]  /*6c30*/  HADD2.F32 R15, -RZ, R61.H0_H0 ;  /* 0x2000003dff0f7230 */ /* 0x000fe40000004100 */
[----:B------:R-:W-:Y:S01]  /*6c40*/  FFMA.FTZ R47, R14, R116, R47 ;  /* 0x000000740e2f7223 */ /* 0x000fe2000001002f */
[--C-:B------:R-:W-:Y:S02]  /*6c50*/  HADD2.F32 R12, -RZ, R44.reuse.H0_H0 ;  /* 0x2000002cff0c7230 */ /* 0x100fe40000004100 */
[----:B------:R-:W-:Y:S01]  /*6c60*/  FMUL.FTZ R45, R13, R117 ;  /* 0x000000750d2d7220 */ /* 0x000fe20000410000 */
[----:B------:R-:W-:Y:S01]  /*6c70*/  HADD2.F32 R53, -RZ, R53.H1_H1 ;  /* 0x30000035ff357230 */ /* 0x000fe20000004100 */
[----:B------:R-:W-:Y:S01]  /*6c80*/  F2FP.F16.F32.PACK_AB R63, R64, R63 ;  /* 0x0000003f403f723e */ /* 0x000fe200000000ff */
[----:B------:R-:W-:-:S02]  /*6c90*/  HADD2.F32 R44, -RZ, R44.H1_H1 ;  /* 0x3000002cff2c7230 */ /* 0x000fc40000004100 */
        /* <DEDUP_REMOVED lines=18> */
.L_x_8279:
[----:B------:R-:W-:Y:S05]  /*6dc0*/  BSYNC B2 ;  /* 0x0000000000027941 */ /* 0x000fea0003800000 */
.L_x_8278:
[----:B------:R-:W-:Y:S01]  /*6dd0*/  ISETP.GE.AND P4, PT, R11, R110, PT ;  /* 0x0000006e0b00720c */ /* 0x000fe20003f86270 */
[----:B0-----:R0:W-:-:S12]  /*6de0*/  ST.E.128 desc[UR54][R48.64], R12 ;  /* 0x0000000c30007985 */ /* 0x0011d8000c101d36 */
[----:B------:R-:W-:-:S05]  /*6df0*/  @!P4 IMAD.WIDE R50, R11, 0x2, R50 ;  /* 0x000000020b32c825 */ /* 0x000fca00078e0232 */
[----:B------:R0:W-:Y:S02]  /*6e00*/  @!P4 ST.E.128 desc[UR54][R50.64], R44 ;  /* 0x0000002c3200c985 */ /* 0x0001e4000c101d36 */
.L_x_8277:
[----:B------:R-:W-:Y:S05]  /*6e10*/  BSYNC B1 ;  /* 0x0000000000017941 */ /* 0x000fea0003800000 */
.L_x_8276:
[----:B------:R-:W-:-:S03]  /*6e20*/  UMOV UR4, 0xffffffff ;  /* 0xffffffff00047882 */ /* 0x000fc60000000000 */
[----:B------:R-:W-:Y:S05]  /*6e30*/  BRA.DIV UR4, `(.L_x_8280) ;  /* 0x000001f604247947 */ /* 0x000fea000b800000 */
[----:B01----:R-:W0:Y:S04]  /*6e40*/  SHFL.IDX PT, R103, R103, 0x3, 0x181f ;  /* 0x00781f0067677f89 */ /* 0x003e2800000e0000 */
[----:B------:R-:W1:Y:S02]  /*6e50*/  SHFL.IDX PT, R108, R108, 0x3, 0x181f ;  /* 0x00781f006c6c7f89 */ /* 0x000e6400000e0000 */
.L_x_8646:
[----:B------:R-:W-:-:S13]  /*6e60*/  ISETP.GE.OR P4, PT, R215, R97, P1 ;  /* 0x00000061d700720c */ /* 0x000fda0000f86670 */
[----:B------:R-:W-:Y:S05]  /*6e70*/  @P4 BRA `(.L_x_8253) ;  /* 0x0000000c007c4947 */ /* 0x000fea0003800000 */
[----:B------:R-:W-:Y:S01]  /*6e80*/  SEL R112, R37, R112, !P0 ;  /* 0x0000007025707207 */ /* 0x000fe20004000000 */
[----:B------:R-:W-:Y:S01]  /*6e90*/  BSSY B1, `(.L_x_8281) ;  /* 0x000006b000017945 */ /* 0x000fe20003800000 */
[C---:B-1----:R-:W-:Y:S02]  /*6ea0*/  LEA R48, P4, R41.reuse, R108, 0x1 ;  /* 0x0000006c29307211 */ /* 0x042fe400078808ff */
[----:B------:R-:W-:Y:S02]  /*6eb0*/  SHF.R.S32.HI R11, RZ, 0x1f, R112 ;  /* 0x0000001fff0b7819 */ /* 0x000fe40000011470 */
[----:B0-----:R-:W-:Y:S02]  /*6ec0*/  LEA.HI.X R49, R41, R103, R90, 0x1, P4 ;  /* 0x0000006729317211 */ /* 0x001fe400020f0c5a */
[----:B------:R-:W-:-:S04]  /*6ed0*/  LEA.HI R112, R11, R112, RZ, 0x4 ;  /* 0x000000700b707211 */ /* 0x000fc800078f20ff */
[----:B------:R-:W-:-:S04]  /*6ee0*/  LEA.HI.SX32 R112, R112, R81, 0x1c ;  /* 0x0000005170707211 */ /* 0x000fc800078fe2ff */
[----:B------:R-:W-:Y:S01]  /*6ef0*/  SHF.R.S32.HI R13, RZ, 0x1f, R112 ;  /* 0x0000001fff0d7819 */ /* 0x000fe20000011470 */
[----:B------:R-:W-:-:S03]  /*6f00*/  IMAD.SHL.U32 R11, R112, 0x8, RZ ;  /* 0x00000008700b7824 */ /* 0x000fc600078e00ff */
[----:B------:R-:W-:Y:S02]  /*6f10*/  LEA.HI R13, R13, R112, RZ, 0x3 ;  /* 0x000000700d0d7211 */ /* 0x000fe400078f18ff */
[----:B------:R-:W-:-:S03]  /*6f20*/  LOP3.LUT R12, R196, 0x38, R11, 0xf8, !PT ;  /* 0x00000038c40c7812 */ /* 0x000fc600078ef80b */
[----:B------:R-:W-:Y:S01]  /*6f30*/  IMAD.SHL.U32 R14, R13, 0x400, RZ ;  /* 0x000004000d0e7824 */ /* 0x000fe200078e00ff */
[----:B------:R-:W-:-:S04]  /*6f40*/  LOP3.LUT R13, R12, R223, RZ, 0x3c, !PT ;  /* 0x000000df0c0d7212 */ /* 0x000fc800078e3cff */
[----:B------:R-:W-:-:S04]  /*6f50*/  LOP3.LUT R12, R14, 0x7fffe000, RZ, 0xc0, !PT ;  /* 0x7fffe0000e0c7812 */ /* 0x000fc800078ec0ff */
[----:B------:R-:W-:Y:S02]  /*6f60*/  IADD3 R12, R13, R12, R200 ;  /* 0x0000000c0d0c7210 */ /* 0x000fe40007ffe0c8 */
[----:B------:R-:W-:-:S03]  /*6f70*/  LEA R13, R19, R6, 0xe ;  /* 0x00000006130d7211 */ /* 0x000fc600078e70ff */
[----:B------:R-:W-:Y:S02]  /*6f80*/  IMAD R15, R19, 0x4000, R12 ;  /* 0x00004000130f7824 */ /* 0x000fe400078e020c */
[--C-:B------:R-:W-:Y:S02]  /*6f90*/  IMAD R13, R13, 0x2, R18.reuse ;  /* 0x000000020d0d7824 */ /* 0x100fe400078e0212 */
[----:B------:R-:W-:-:S04]  /*6fa0*/  IMAD R44, R15, 0x2, R18 ;  /* 0x000000020f2c7824 */ /* 0x000fc800078e0212 */
[----:B------:R-:W0:Y:S04]  /*6fb0*/  LDS.128 R12, [R13+0x18400] ;  /* 0x018400000d0c7984 */ /* 0x000e280000000c00 */
[----:B------:R-:W1:Y:S01]  /*6fc0*/  LDS.128 R44, [R44+0x18400] ;  /* 0x018400002c2c7984 */ /* 0x000e620000000c00 */
[----:B------:R-:W-:Y:S05]  /*6fd0*/  @P3 BRA `(.L_x_8282) ;  /* 0x0000000400583947 */ /* 0x000fea0003800000 */
[----:B------:R-:W-:Y:S01]  /*6fe0*/  SHF.R.U32.HI R54, RZ, 0x10, R73 ;  /* 0x00000010ff367819 */ /* 0x000fe20000011649 */
[----:B-1----:R-:W-:Y:S01]  /*6ff0*/  IMAD.MOV.U32 R50, RZ, RZ, R44 ;  /* 0x000000ffff327224 */ /* 0x002fe200078e002c */
        /* <DEDUP_REMOVED lines=13> */
[----:B------:R-:W-:-:S02]  /*70d0*/  HADD2.F32 R55, -RZ, R109.H0_H0 ;  /* 0x2000006dff377230 */ /* 0x000fc40000004100 */
[-C--:B------:R-:W-:Y:S01]  /*70e0*/  FMUL.FTZ R56, R45, R54.reuse ;  /* 0x000000362d387220 */ /* 0x080fe20000410000 */
        /* <DEDUP_REMOVED lines=10> */
[----:B------:R-:W-:Y:S01]  /*7190*/  HADD2.F32 R13, -RZ, R15.H0_H0 ;  /* 0x2000000fff0d7230 */ /* 0x000fe20000004100 */
[----:B------:R-:W-:Y:S01]  /*71a0*/  SHF.R.U64 R66, R68, 0x10, R69 ;  /* 0x0000001044427819 */ /* 0x000fe20000001245 */
[--C-:B------:R-:W-:Y:S02]  /*71b0*/  HADD2.F32 R14, -RZ, R47.reuse.H0_H0 ;  /* 0x2000002fff0e7230 */ /* 0x100fe40000004100 */
[----:B------:R-:W-:Y:S02]  /*71c0*/  HADD2.F32 R45, -RZ, R114.H0_H0 ;  /* 0x20000072ff2d7230 */ /* 0x000fe40000004100 */
[-C--:B------:R-:W-:Y:S01]  /*71d0*/  FMUL.FTZ R53, R13, R52.reuse ;  /* 0x000000340d357220 */ /* 0x080fe20000410000 */
[----:B------:R-:W-:Y:S02]  /*71e0*/  HADD2.F32 R47, -RZ, R47.H1_H1 ;  /* 0x3000002fff2f7230 */ /* 0x000fe40000004100 */
[----:B------:R-:W-:Y:S01]  /*71f0*/  FMUL.FTZ R60, R14, R52 ;  /* 0x000000340e3c7220 */ /* 0x000fe20000410000 */
[----:B------:R-:W-:-:S02]  /*7200*/  HADD2.F32 R54, -RZ, R74.H0_H0 ;  /* 0x2000004aff367230 */ /* 0x000fc40000004100 */
[-C--:B------:R-:W-:Y:S01]  /*7210*/  FFMA.FTZ R59, R14, R45.reuse, R53 ;  /* 0x0000002d0e3b7223 */ /* 0x080fe20000010035 */
[----:B------:R-:W-:Y:S02]  /*7220*/  HADD2.F32 R15, -RZ, R15.H1_H1 ;  /* 0x3000000fff0f7230 */ /* 0x000fe40000004100 */
[----:B------:R-:W-:Y:S01]  /*7230*/  FFMA.FTZ R60, R13, R45, -R60 ;  /* 0x0000002d0d3c7223 */ /* 0x000fe2000001083c */
[----:B------:R-:W-:Y:S02]  /*7240*/  HADD2.F32 R46, -RZ, R70.H0_H0 ;  /* 0x20000046ff2e7230 */ /* 0x000fe40000004100 */
[-C--:B------:R-:W-:Y:S01]  /*7250*/  FMUL.FTZ R52, R47, R54.reuse ;  /* 0x000000362f347220 */ /* 0x080fe20000410000 */
[----:B------:R-:W-:Y:S02]  /*7260*/  HADD2.F32 R14, -RZ, R50.H0_H0 ;  /* 0x20000032ff0e7230 */ /* 0x000fe40000004100 */
[----:B------:R-:W-:Y:S01]  /*7270*/  FMUL.FTZ R54, R15, R54 ;  /* 0x000000360f367220 */ /* 0x000fe20000410000 */
[----:B------:R-:W-:-:S02]  /*7280*/  HADD2.F32 R109, -RZ, R109.H1_H1 ;  /* 0x3000006dff6d7230 */ /* 0x000fc40000004100 */
[-C--:B------:R-:W-:Y:S01]  /*7290*/  FFMA.FTZ R61, R15, R46.reuse, -R52 ;  /* 0x0000002e0f3d7223 */ /* 0x080fe20000010834 */
[----:B------:R-:W-:Y:S02]  /*72a0*/  HADD2.F32 R45, -RZ, R64.H0_H0 ;  /* 0x20000040ff2d7230 */ /* 0x000fe40000004100 */
[----:B------:R-:W-:Y:S01]  /*72b0*/  FFMA.FTZ R62, R47, R46, R54 ;  /* 0x0000002e2f3e7223 */ /* 0x000fe20000010036 */
[----:B------:R-:W-:Y:S02]  /*72c0*/  HADD2.F32 R13, -RZ, R12.H0_H0 ;  /* 0x2000000cff0d7230 */ /* 0x000fe40000004100 */
[----:B------:R-:W-:Y:S01]  /*72d0*/  FMUL.FTZ R46, R14, R109 ;  /* 0x0000006d0e2e7220 */ /* 0x000fe20000410000 */
[----:B------:R-:W-:Y:S01]  /*72e0*/  HADD2.F32 R50, -RZ, R50.H1_H1 ;  /* 0x30000032ff327230 */ /* 0x000fe20000004100 */
[----:B------:R-:W-:Y:S01]  /*72f0*/  F2FP.F16.F32.PACK_AB R55, R58, R55 ;  /* 0x000000373a37723e */ /* 0x000fe200000000ff */
[----:B------:R-:W-:Y:S02]  /*7300*/  HADD2.F32 R12, -RZ, R12.H1_H1 ;  /* 0x3000000cff0c7230 */ /* 0x000fe40000004100 */
[----:B------:R-:W-:Y:S01]  /*7310*/  FMUL.FTZ R109, R13, R109 ;  /* 0x0000006d0d6d7220 */ /* 0x000fe20000410000 */
[----:B------:R-:W-:-:S02]  /*7320*/  HADD2.F32 R113, -RZ, R113.H1_H1 ;  /* 0x30000071ff717230 */ /* 0x000fc40000004100 */
[-C--:B------:R-:W-:Y:S01]  /*7330*/  FMUL.FTZ R47, R50, R45.reuse ;  /* 0x0000002d322f7220 */ /* 0x080fe20000410000 */
[----:B------:R-:W-:Y:S02]  /*7340*/  HADD2.F32 R15, -RZ, R66.H0_H0 ;  /* 0x20000042ff0f7230 */ /* 0x000fe40000004100 */
[C---:B------:R-:W-:Y:S01]  /*7350*/  FMUL.FTZ R45, R12.reuse, R45 ;  /* 0x0000002d0c2d7220 */ /* 0x040fe20000410000 */
[----:B------:R-:W-:Y:S02]  /*7360*/  HADD2.F32 R111, -RZ, R111.H1_H1 ;  /* 0x3000006fff6f7230 */ /* 0x000fe40000004100 */
        /* <DEDUP_REMOVED lines=8> */
[----:B------:R-:W-:Y:S02]  /*73f0*/  HADD2.F32 R51, -RZ, R51.H1_H1 ;  /* 0x30000033ff337230 */ /* 0x000fe40000004100 */
[----:B------:R-:W-:Y:S01]  /*7400*/  FMUL.FTZ R52, R12, R111 ;  /* 0x0000006f0c347220 */ /* 0x000fe20000410000 */
[----:B------:R-:W-:Y:S01]  /*7410*/  HADD2.F32 R44, -RZ, R44.H1_H1 ;  /* 0x3000002cff2c7230 */ /* 0x000fe20000004100 */
[----:B------:R-:W-:Y:S01]  /*7420*/  F2FP.F16.F32.PACK_AB R59, R62, R59 ;  /* 0x0000003b3e3b723e */ /* 0x000fe200000000ff */
[----:B------:R-:W-:Y:S02]  /*7430*/  HADD2.F32 R114, -RZ, R114.H1_H1 ;  /* 0x30000072ff727230 */ /* 0x000fe40000004100 */
        /* <DEDUP_REMOVED lines=9> */
[----:B------:R-:W-:Y:S01]  /*74d0*/  F2FP.F16.F32.PACK_AB R12, R47, R46 ;  /* 0x0000002e2f0c723e */ /* 0x000fe200000000ff */
[----:B------:R-:W-:Y:S01]  /*74e0*/  IMAD.MOV.U32 R47, RZ, RZ, R59 ;  /* 0x000000ffff2f7224 */ /* 0x000fe200078e003b */
[----:B------:R-:W-:Y:S01]  /*74f0*/  F2FP.F16.F32.PACK_AB R14, R44, R45 ;  /* 0x0000002d2c0e723e */ /* 0x000fe200000000ff */
[----:B------:R-:W-:Y:S01]  /*7500*/  IMAD.MOV.U32 R44, RZ, RZ, R54 ;  /* 0x000000ffff2c7224 */ /* 0x000fe200078e0036 */
[----:B------:R-:W-:Y:S01]  /*7510*/  F2FP.F16.F32.PACK_AB R13, R56, R57 ;  /* 0x00000039380d723e */ /* 0x000fe200000000ff */
[----:B------:R-:W-:Y:S01]  /*7520*/  IMAD.MOV.U32 R45, RZ, RZ, R55 ;  /* 0x000000ffff2d7224 */ /* 0x000fe200078e0037 */
[----:B------:R-:W-:-:S07]  /*7530*/  F2FP.F16.F32.PACK_AB R46, R51, R52 ;  /* 0x00000034332e723e */ /* 0x000fce00000000ff */
.L_x_8282:
[----:B------:R-:W-:Y:S05]  /*7540*/  BSYNC B1 ;  /* 0x0000000000017941 */ /* 0x000fea0003800000 */
.L_x_8281:
[----:B0-----:R0:W-:Y:S01]  /*7550*/  ST.E.128 desc[UR54][R48.64], R12 ;  /* 0x0000000c30007985 */ /* 0x0011e2000c101d36 */
[----:B------:R-:W-:Y:S02]  /*7560*/  ISETP.GE.AND P3, PT, R11, R110, PT ;  /* 0x0000006e0b00720c */ /* 0x000fe40003f66270 */
[----:B------:R-:W-:-:S11]  /*7570*/  MOV R109, R103 ;  /* 0x00000067006d7202 */ /* 0x000fd60000000f00 */
[----:B------:R-:W-:Y:S05]  /*7580*/  @P3 BRA `(.L_x_8253) ;  /* 0x0000000400b83947 */ /* 0x000fea0003800000 */
[----:B0-----:R-:W-:-:S05]  /*7590*/  IMAD.WIDE R12, R11, 0x2, R108 ;  /* 0x000000020b0c7825 */ /* 0x001fca00078e026c */
[----:B-1----:R0:W-:Y:S01]  /*75a0*/  ST.E.128 desc[UR54][R12.64], R44 ;  /* 0x0000002c0c007985 */ /* 0x0021e2000c101d36 */
[----:B------:R-:W-:Y:S05]  /*75b0*/  BRA `(.L_x_8253) ;  /* 0x0000000400ac7947 */ /* 0x000fea0003800000 */
.L_x_8212:
[----:B------:R-:W-:-:S06]  /*75c0*/  UISETP.NE.AND UP0, UPT, UR39, 0x3, UPT ;  /* 0x000000032700788c */ /* 0x000fcc000bf05270 */
[----:B------:R-:W-:-:S13]  /*75d0*/  PLOP3.LUT P5, PT, PT, PT, UP0, 0x80, 0x0 ;  /* 0x000000000000781c */ /* 0x000fda0003faf008 */
[----:B------:R-:W-:Y:S05]  /*75e0*/  @!P5 BRA `(.L_x_8283) ;  /* 0x000000000004d947 */ /* 0x000fea0003800000 */
[----:B------:R-:W-:Y:S01]  /*75f0*/  BPT.TRAP 0x1 ;  /* 0x000000040000795c */ /* 0x000fe20000300000 */
.L_x_8283:
[----:B------:R-:W-:Y:S01]  /*7600*/  IMAD R91, R19, 0x8, R18 ;  /* 0x00000008135b7824 */ /* 0x000fe200078e0212 */
[----:B------:R-:W-:Y:S01]  /*7610*/  SHF.L.U32 R102, R192, 0x1f, RZ ;  /* 0x0000001fc0667819 */ /* 0x000fe200000006ff */
[----:B------:R-:W-:Y:S01]  /*7620*/  BSSY B1, `(.L_x_8284) ;  /* 0x0000004000017945 */ /* 0x000fe20003800000 */
[----:B------:R-:W-:Y:S02]  /*7630*/  SHF.R.S32.HI R99, RZ, 0x1f, R100 ;  /* 0x0000001fff637819 */ /* 0x000fe40000011464 */
[----:B------:R-:W0:Y:S02]  /*7640*/  SYNCS.PHASECHK.TRANS64.TRYWAIT P3, [R91+URZ+0x28890], R102 ;  /* 0x028890665b0075a7 */ /* 0x000e24000806017f */
[----:B0-----:R-:W-:Y:S05]  /*7650*/  @!P3 BRA `(.L_x_8285) ;  /* 0x000001ec0068b947 */ /* 0x001fea0003800000 */
.L_x_8647:
[----:B------:R-:W-:Y:S05]  /*7660*/  BSYNC B1 ;  /* 0x0000000000017941 */ /* 0x000fea0003800000 */
.L_x_8284:
        /* <DEDUP_REMOVED lines=27> */
.L_x_8651:
        /* <DEDUP_REMOVED lines=13> */
.L_x_8288:
[----:B------:R-:W-:Y:S05]  /*78f0*/  BSYNC B1 ;  /* 0x0000000000017941 */ /* 0x000fea0003800000 */
.L_x_8287:
[----:B------:R-:W-:-:S03]  /*7900*/  UMOV UR4, 0xffffffff ;  /* 0xffffffff00047882 */ /* 0x000fc60000000000 */
[----:B------:R-:W-:Y:S05]  /*7910*/  BRA.DIV UR4, `(.L_x_8289) ;  /* 0x000001ee04147947 */ /* 0x000fea000b800000 */
[----:B--2---:R2:W0:Y:S04]  /*7920*/  SHFL.IDX PT, R45, R46, 0x1, 0x181f ;  /* 0x00381f002e2d7f89 */ /* 0x00442800000e0000 */
[----:B---34-:R2:W3:Y:S02]  /*7930*/  SHFL.IDX PT, R14, R44, 0x1, 0x181f ;  /* 0x00381f002c0e7f89 */ /* 0x0184e400000e0000 */
.L_x_8655:
        /* <DEDUP_REMOVED lines=14> */
.L_x_8291:
[----:B------:R-:W-:Y:S05]  /*7a20*/  BSYNC B1 ;  /* 0x0000000000017941 */ /* 0x000fea0003800000 */
.L_x_8290:
[----:B------:R-:W-:-:S03]  /*7a30*/  UMOV UR4, 0xffffffff ;  /* 0xffffffff00047882 */ /* 0x000fc60000000000 */
[----:B------:R-:W-:Y:S05]  /*7a40*/  BRA.DIV UR4, `(.L_x_8292) ;  /* 0x000001ee04107947 */ /* 0x000fea000b800000 */
[----:B0-----:R0:W0:Y:S04]  /*7a50*/  SHFL.IDX PT, R45, R46, 0x2, 0x181f ;  /* 0x00581f002e2d7f89 */ /* 0x00102800000e0000 */
[----:B---34-:R3:W4:Y:S02]  /*7a60*/  SHFL.IDX PT, R14, R44, 0x2, 0x181f ;  /* 0x00581f002c0e7f89 */ /* 0x01872400000e0000 */
.L_x_8659:
        /* <DEDUP_REMOVED lines=14> */
.L_x_8294:
[----:B------:R-:W-:Y:S05]  /*7b50*/  BSYNC B1 ;  /* 0x0000000000017941 */ /* 0x000fea0003800000 */
.L_x_8293:
[----:B------:R-:W-:-:S03]  /*7b60*/  UMOV UR4, 0xffffffff ;  /* 0xffffffff00047882 */ /* 0x000fc60000000000 */
[----:B------:R-:W-:Y:S05]  /*7b70*/  BRA.DIV UR4, `(.L_x_8295) ;  /* 0x000001ee040c7947 */ /* 0x000fea000b800000 */
[----:B0-----:R0:W0:Y:S04]  /*7b80*/  SHFL.IDX PT, R45, R46, 0x3, 0x181f ;  /* 0x00781f002e2d7f89 */ /* 0x00102800000e0000 */
[----:B----4-:R4:W0:Y:S02]  /*7b90*/  SHFL.IDX PT, R14, R44, 0x3, 0x181f ;  /* 0x00781f002c0e7f89 */ /* 0x01082400000e0000 */
.L_x_8663:
        /* <DEDUP_REMOVED lines=13> */
.L_x_8253:
[----:B------:R-:W-:Y:S05]  /*7c70*/  BSYNC B0 ;  /* 0x0000000000007941 */ /* 0x000fea0003800000 */
.L_x_8211:
        /* <DEDUP_REMOVED lines=17> */
.L_x_8297:
[----:B------:R-:W-:Y:S05]  /*7d90*/  BSYNC B0 ;  /* 0x0000000000007941 */ /* 0x000fea0003800000 */
.L_x_8296:
[----:B------:R-:W5:Y:S01]  /*7da0*/  SYNCS.PHASECHK.TRANS64.TRYWAIT P4, [R91+URZ+0x288b0], R102 ;  /* 0x0288b0665b0075a7 */ /* 0x000f62000808017f */
[----:B------:R-:W-:Y:S01]  /*7db0*/  ULDC UR41, c[0x0][0x2f4] ;  /* 0x0000bd0000297ab9 */ /* 0x000fe20000000800 */
[----:B------:R-:W-:Y:S04]  /*7dc0*/  BSSY B0, `(.L_x_8298) ;  /* 0x0000002000007945 */ /* 0x000fe80003800000 */
[----:B-----5:R-:W-:Y:S05]  /*7dd0*/  @!P4 BRA `(.L_x_8299) ;  /* 0x000001e800bcc947 */ /* 0x020fea0003800000 */
.L_x_8664:
[----:B------:R-:W-:Y:S05]  /*7de0*/  BSYNC B0 ;  /* 0x0000000000007941 */ /* 0x000fea0003800000 */
.L_x_8298:
[----:B------:R-:W-:Y:S01]  /*7df0*/  ULDC.64 UR4, c[0x0][0x328] ;  /* 0x0000ca0000047ab9 */ /* 0x000fe20000000a00 */
[----:B------:R-:W-:Y:S01]  /*7e00*/  IADD3 R97, -R188, R97, RZ ;  /* 0x00000061bc617210 */ /* 0x000fe20007ffe1ff */
[----:B------:R-:W-:Y:S01]  /*7e10*/  IMAD R99, R99, UR4, RZ ;  /* 0x0000000463637c24 */ /* 0x000fe2000f8e02ff */
[----:B------:R-:W-:Y:S01]  /*7e20*/  BSSY B0, `(.L_x_8300) ;  /* 0x000001f000007945 */ /* 0x000fe20003800000 */
[----:B0---4-:R-:W-:-:S04]  /*7e30*/  IMAD.WIDE.U32 R12, R100, UR4, RZ ;  /* 0x00000004640c7c25 */ /* 0x011fc8000f8e00ff */
[----:B------:R-:W-:Y:S01]  /*7e40*/  IMAD R99, R100, UR5, R99 ;  /* 0x0000000564637c24 */ /* 0x000fe2000f8e0263 */
[----:B------:R-:W-:Y:S02]  /*7e50*/  ULDC.64 UR4, c[0x0][0x338] ;  /* 0x0000ce0000047ab9 */ /* 0x000fe40000000a00 */
[----:B------:R-:W-:Y:S02]  /*7e60*/  IMAD R98, R98, UR4, RZ ;  /* 0x0000000462627c24 */ /* 0x000fe4000f8e02ff */
[----:B------:R-:W-:Y:S02]  /*7e70*/  IMAD.IADD R13, R13, 0x1, R99 ;  /* 0x000000010d0d7824 */ /* 0x000fe400078e0263 */
[C---:B--2---:R-:W-:Y:S02]  /*7e80*/  IMAD R11, R101.reuse, UR5, R98 ;  /* 0x00000005650b7c24 */ /* 0x044fe4000f8e0262 */
        /* <DEDUP_REMOVED lines=10> */
[----:B-1----:R0:W1:Y:S01]  /*7f30*/  SHFL.IDX PT, R47, R48, RZ, 0x181f ;  /* 0x00181fff302f7589 */ /* 0x00206200000e0000 */
[----:B------:R-:W-:-:S03]  /*7f40*/  ISETP.GE.AND P4, PT, R97, 0x1, PT ;  /* 0x000000016100780c */ /* 0x000fc60003f86270 */
[----:B------:R0:W2:Y:S10]  /*7f50*/  SHFL.IDX PT, R13, R11, RZ, 0x181f ;  /* 0x00181fff0b0d7589 */ /* 0x0000b400000e0000 */
[----:B0-----:R-:W-:Y:S05]  /*7f60*/  @!P4 BRA `(.L_x_8301) ;  /* 0x000000000028c947 */ /* 0x001fea0003800000 */
[----:B------:R-:W-:-:S13]  /*7f70*/  ISETP.GE.AND P4, PT, R16, UR41, PT ;  /* 0x0000002910007c0c */ /* 0x000fda000bf86270 */
[----:B-1-3--:R-:W-:-:S04]  /*7f80*/  @!P4 LEA R44, P5, R16, R47, 0x1 ;  /* 0x0000002f102cc211 */ /* 0x00afc800078a08ff */
[----:B--2---:R-:W-:Y:S02]  /*7f90*/  @!P4 LEA.HI.X R45, R16, R13, R17, 0x1, P5 ;  /* 0x0000000d102dc211 */ /* 0x004fe400028f0c11 */
[----:B------:R-:W-:-:S13]  /*7fa0*/  ISETP.GE.AND P5, PT, R2, UR41, PT ;  /* 0x0000002902007c0c */ /* 0x000fda000bfa6270 */
[----:B------:R-:W-:-:S04]  /*7fb0*/  @!P5 LEA R46, P6, R2, R47, 0x1 ;  /* 0x0000002f022ed211 */ /* 0x000fc800078c08ff */
[----:B------:R-:W-:Y:S02]  /*7fc0*/  @!P5 LEA.HI.X R47, R2, R13, R185, 0x1, P6 ;  /* 0x0000000d022fd211 */ /* 0x000fe400030f0cb9 */
[----:B------:R-:W0:Y:S04]  /*7fd0*/  @!P4 LDS.128 R12, [R93+0x400] ;  /* 0x000400005d0cc984 */ /* 0x000e280000000c00 */
[----:B0-----:R-:W-:Y:S04]  /*7fe0*/  @!P4 ST.E.128 desc[UR54][R44.64], R12 ;  /* 0x0000000c2c00c985 */ /* 0x001fe8000c101d36 */
[----:B------:R-:W0:Y:S04]  /*7ff0*/  @!P5 LDS.128 R12, [R93+0x4400] ;  /* 0x004400005d0cd984 */ /* 0x000e280000000c00 */
[----:B0-----:R0:W-:Y:S02]  /*8000*/  @!P5 ST.E.128 desc[UR54][R46.64], R12 ;  /* 0x0000000c2e00d985 */ /* 0x0011e4000c101d36 */
.L_x_8301:
[----:B------:R-:W-:Y:S05]  /*8010*/  BSYNC B0 ;  /* 0x0000000000007941 */ /* 0x000fea0003800000 */
.L_x_8300:
[----:B------:R-:W-:Y:S01]  /*8020*/  ISETP.GE.AND P4, PT, R97, 0x21, PT ;  /* 0x000000216100780c */ /* 0x000fe20003f86270 */
[----:B0-2---:R0:W2:Y:S01]  /*8030*/  SHFL.IDX PT, R13, R11, 0x1, 0x181f ;  /* 0x00381f000b0d7f89 */ /* 0x0050a200000e0000 */
[----:B------:R-:W-:Y:S03]  /*8040*/  BSSY B0, `(.L_x_8302) ;  /* 0x000000d000007945 */ /* 0x000fe60003800000 */
[----:B-1----:R0:W1:Y:S08]  /*8050*/  SHFL.IDX PT, R47, R48, 0x1, 0x181f ;  /* 0x00381f00302f7f89 */ /* 0x00207000000e0000 */
        /* <DEDUP_REMOVED lines=11> */
.L_x_8303:
[----:B------:R-:W-:Y:S05]  /*8110*/  BSYNC B0 ;  /* 0x0000000000007941 */ /* 0x000fea0003800000 */
.L_x_8302:
        /* <DEDUP_REMOVED lines=15> */
.L_x_8305:
[----:B------:R-:W-:Y:S05]  /*8210*/  BSYNC B0 ;  /* 0x0000000000007941 */ /* 0x000fea0003800000 */
.L_x_8304:
[----:B------:R-:W-:Y:S01]  /*8220*/  ISETP.GE.AND P4, PT, R97, 0x61, PT ;  /* 0x000000616100780c */ /* 0x000fe20003f86270 */
[----:B------:R-:W4:Y:S01]  /*8230*/  SHFL.IDX PT, R11, R11, 0x3, 0x181f ;  /* 0x00781f000b0b7f89 */ /* 0x000f2200000e0000 */
[----:B------:R-:W-:Y:S03]  /*8240*/  BSSY B0, `(.L_x_8306) ;  /* 0x000000d000007945 */ /* 0x000fe60003800000 */
[----:B01----:R0:W1:Y:S08]  /*8250*/  SHFL.IDX PT, R47, R48, 0x3, 0x181f ;  /* 0x00781f00302f7f89 */ /* 0x00307000000e0000 */
[----:B0-----:R-:W-:Y:S05]  /*8260*/  @!P4 BRA `(.L_x_8307) ;  /* 0x000000000028c947 */ /* 0x001fea0003800000 */
[----:B------:R-:W-:-:S13]  /*8270*/  ISETP.GE.AND P4, PT, R16, UR41, PT ;  /* 0x0000002910007c0c */ /* 0x000fda000bf86270 */
[----:B--2---:R-:W0:Y:S01]  /*8280*/  @!P4 LDS.128 R12, [R93+0x3400] ;  /* 0x003400005d0cc984 */ /* 0x004e220000000c00 */
[----:B-1-3--:R-:W-:-:S04]  /*8290*/  @!P4 LEA R44, P5, R16, R47, 0x1 ;  /* 0x0000002f102cc211 */ /* 0x00afc800078a08ff */
[----:B----4-:R-:W-:Y:S02]  /*82a0*/  @!P4 LEA.HI.X R45, R16, R11, R17, 0x1, P5 ;  /* 0x0000000b102dc211 */ /* 0x010fe400028f0c11 */
[----:B------:R-:W-:-:S13]  /*82b0*/  ISETP.GE.AND P5, PT, R2, UR41, PT ;  /* 0x0000002902007c0c */ /* 0x000fda000bfa6270 */
[----:B------:R-:W-:-:S04]  /*82c0*/  @!P5 LEA R46, P6, R2, R47, 0x1 ;  /* 0x0000002f022ed211 */ /* 0x000fc800078c08ff */
[----:B------:R-:W-:Y:S01]  /*82d0*/  @!P5 LEA.HI.X R47, R2, R11, R185, 0x1, P6 ;  /* 0x0000000b022fd211 */ /* 0x000fe200030f0cb9 */
[----:B0-----:R-:W-:Y:S04]  /*82e0*/  @!P4 ST.E.128 desc[UR54][R44.64], R12 ;  /* 0x0000000c2c00c985 */ /* 0x001fe8000c101d36 */
[----:B------:R-:W0:Y:S04]  /*82f0*/  @!P5 LDS.128 R12, [R93+0x7400] ;  /* 0x007400005d0cd984 */ /* 0x000e280000000c00 */
[----:B0-----:R0:W-:Y:S02]  /*8300*/  @!P5 ST.E.128 desc[UR54][R46.64], R12 ;  /* 0x0000000c2e00d985 */ /* 0x0011e4000c101d36 */
.L_x_8307:
[----:B------:R-:W-:Y:S05]  /*8310*/  BSYNC B0 ;  /* 0x0000000000007941 */ /* 0x000fea0003800000 */
.L_x_8306:
        /* <DEDUP_REMOVED lines=22> */
.L_x_8206:
[----:B------:R-:W0:Y:S01]  /*8480*/  LDC R0, c[0x0][0x448] ;  /* 0x00011200ff007b82 */ /* 0x000e220000000800 */
[----:B------:R-:W-:-:S07]  /*8490*/  IADD3 R5, R190, 0x1, -R189 ;  /* 0x00000001be057810 */ /* 0x000fce0007ffe8bd */
[----:B------:R-:W4:Y:S01]  /*84a0*/  LDC.64 R6, c[0x0][0x9e0] ;  /* 0x00027800ff067b82 */ /* 0x000f220000000a00 */
[----:B0-----:R-:W-:Y:S01]  /*84b0*/  ISETP.NE.AND P1, PT, R0, 0x1, PT ;  /* 0x000000010000780c */ /* 0x001fe20003f25270 */
[----:B------:R-:W-:Y:S01]  /*84c0*/  VIADD R0, R193, 0x7f ;  /* 0x0000007fc1007836 */ /* 0x000fe20000000000 */
[----:B----4-:R-:W-:-:S11]  /*84d0*/  ISETP.GE.AND P2, PT, R7, 0x1, PT ;  /* 0x000000010700780c */ /* 0x010fd60003f46270 */
[----:B------:R-:W0:Y:S08]  /*84e0*/  @P1 LDC R3, c[0x0][0x44c] ;  /* 0x00011300ff031b82 */ /* 0x000e300000000800 */
[----:B------:R-:W4:Y:S01]  /*84f0*/  @P1 LDC R4, c[0x0][0x450] ;  /* 0x00011400ff041b82 */ /* 0x000f220000000800 */
[----:B0-----:R-:W-:-:S05]  /*8500*/  @P1 IMAD.HI.U32 R3, R0, R3, RZ ;  /* 0x0000000300031227 */ /* 0x001fca00078e00ff */
[----:B----4-:R-:W-:-:S05]  /*8510*/  @P1 SHF.R.U32.HI R0, RZ, R4, R3 ;  /* 0x00000004ff001219 */ /* 0x010fca0000011603 */
[----:B------:R-:W-:Y:S01]  /*8520*/  IMAD.IADD R5, R5, 0x1, R0 ;  /* 0x0000000105057824 */ /* 0x000fe200078e0200 */
[----:B------:R-:W-:Y:S06]  /*8530*/  @P0 BRA `(.L_x_8309) ;  /* 0x00000000000c0947 */ /* 0x000fec0003800000 */
[----:B------:R-:W0:Y:S01]  /*8540*/  FENCE.VIEW.ASYNC.G ;  /* 0x00000000000073c6 */ /* 0x000e220000000100 */
[----:B------:R-:W-:Y:S05]  /*8550*/  WARPSYNC.ALL ;  /* 0x0000000000007948 */ /* 0x000fea0003800000 */
[----:B0-----:R-:W-:Y:S06]  /*8560*/  BAR.ARV 0xc, 0x180 ;  /* 0x0306000000007b1d */ /* 0x001fec0000002000 */
.L_x_8309:
        /* <DEDUP_REMOVED lines=13> */
.L_x_8312:
[----:B------:R-:W-:-:S13]  /*8640*/  ISETP.NE.AND P0, PT, R7, 0x1, PT ;  /* 0x000000010700780c */ /* 0x000fda0003f05270 */
[----:B------:R-:W0:Y:S02]  /*8650*/  @P0 LDC.64 R4, c[0x0][0x9e8] ;  /* 0x00027a00ff040b82 */ /* 0x000e240000000a00 */
[----:B0-----:R-:W-:-:S05]  /*8660*/  @P0 IMAD.HI.U32 R4, R3, R4, RZ ;  /* 0x0000000403040227 */ /* 0x001fca00078e00ff */
[----:B------:R-:W-:-:S07]  /*8670*/  @P0 SHF.R.U32.HI R3, RZ, R5, R4 ;  /* 0x00000005ff030219 */ /* 0x000fce0000011604 */
.L_x_8313:
[----:B------:R-:W-:Y:S05]  /*8680*/  BSYNC B0 ;  /* 0x0000000000007941 */ /* 0x000fea0003800000 */
.L_x_8311:
[----:B------:R-:W-:-:S05]  /*8690*/  IMAD R3, R3, R7, R7 ;  /* 0x0000000703037224 */ /* 0x000fca00078e0207 */
[----:B------:R-:W-:-:S07]  /*86a0*/  VIMNMX R0, R0, R3, PT ;  /* 0x0000000300007248 */ /* 0x000fce0003fe0100 */
.L_x_8310:
[----:B------:R-:W0:Y:S01]  /*86b0*/  @P1 LDC R4, c[0x0][0x44c] ;  /* 0x00011300ff041b82 */ /* 0x000e220000000800 */
[----:B------:R-:W-:Y:S01]  /*86c0*/  VIADD R0, R0, 0x7f ;  /* 0x0000007f00007836 */ /* 0x000fe20000000000 */
[----:B------:R-:W-:-:S04]  /*86d0*/  ULDC UR4, c[0x0][0x9dc] ;  /* 0x0002770000047ab9 */ /* 0x000fc80000000800 */
[----:B------:R-:W-:Y:S02]  /*86e0*/  SHF.R.S32.HI R3, RZ, 0x1f, R0 ;  /* 0x0000001fff037819 */ /* 0x000fe40000011400 */
[----:B------:R-:W4:Y:S02]  /*86f0*/  @P1 LDC R6, c[0x0][0x450] ;  /* 0x00011400ff061b82 */ /* 0x000f240000000800 */
[----:B------:R-:W-:-:S04]  /*8700*/  LEA.HI R3, R3, R0, RZ, 0x7 ;  /* 0x0000000003037211 */ /* 0x000fc800078f38ff */
[----:B------:R-:W-:-:S04]  /*8710*/  SHF.R.S32.HI R3, RZ, 0x7, R3 ;  /* 0x00000007ff037819 */ /* 0x000fc80000011403 */
[----:B------:R-:W-:Y:S01]  /*8720*/  VIMNMX R89, R96, R3, PT ;  /* 0x0000000360597248 */ /* 0x000fe20003fe0100 */
[----:B0-----:R-:W-:-:S04]  /*8730*/  @P1 IMAD.HI.U32 R5, R193, R4, RZ ;  /* 0x00000004c1051227 */ /* 0x001fc800078e00ff */
[----:B------:R-:W-:Y:S01]  /*8740*/  IMAD.MOV.U32 R4, RZ, RZ, R193 ;  /* 0x000000ffff047224 */ /* 0x000fe200078e00c1 */
[----:B----4-:R-:W-:-:S04]  /*8750*/  @P1 SHF.R.U32.HI R4, RZ, R6, R5 ;  /* 0x00000006ff041219 */ /* 0x010fc80000011605 */
        /* <DEDUP_REMOVED lines=13> */
.L_x_8316:
[----:B------:R-:W-:-:S13]  /*8830*/  ISETP.NE.AND P0, PT, R7, 0x1, PT ;  /* 0x000000010700780c */ /* 0x000fda0003f05270 */
[----:B------:R-:W0:Y:S02]  /*8840*/  @P0 LDC.64 R8, c[0x0][0x9e8] ;  /* 0x00027a00ff080b82 */ /* 0x000e240000000a00 */
[----:B0-----:R-:W-:-:S05]  /*8850*/  @P0 IMAD.HI.U32 R6, R0, R8, RZ ;  /* 0x0000000800060227 */ /* 0x001fca00078e00ff */
[----:B------:R-:W-:-:S07]  /*8860*/  @P0 SHF.R.U32.HI R0, RZ, R9, R6 ;  /* 0x00000009ff000219 */ /* 0x000fce0000011606 */
.L_x_8317:
[----:B------:R-:W-:Y:S05]  /*8870*/  BSYNC B0 ;  /* 0x0000000000007941 */ /* 0x000fea0003800000 */
.L_x_8315:
[----:B------:R-:W-:-:S05]  /*8880*/  IMAD R3, R0, R7, RZ ;  /* 0x0000000700037224 */ /* 0x000fca00078e02ff */
[----:B------:R-:W-:-:S07]  /*8890*/  VIMNMX R4, R4, R3, !PT ;  /* 0x0000000304047248 */ /* 0x000fce0007fe0100 */
.L_x_8314:
[----:B------:R-:W-:Y:S01]  /*88a0*/  SHF.R.S32.HI R5, RZ, 0x1f, R4 ;  /* 0x0000001fff057819 */ /* 0x000fe20000011404 */
[----:B------:R-:W-:Y:S01]  /*88b0*/  IMAD.MOV.U32 R3, RZ, RZ, RZ ;  /* 0x000000ffff037224 */ /* 0x000fe200078e00ff */
[----:B------:R-:W-:Y:S01]  /*88c0*/  PLOP3.LUT P0, PT, PT, PT, PT, 0x80, 0x0 ;  /* 0x000000000000781c */ /* 0x000fe20003f0f070 */
[----:B------:R-:W-:Y:S01]  /*88d0*/  IMAD.MOV.U32 R0, RZ, RZ, RZ ;  /* 0x000000ffff007224 */ /* 0x000fe200078e00ff */
[----:B------:R-:W-:Y:S02]  /*88e0*/  LEA.HI R5, R5, R4, RZ, 0x7 ;  /* 0x0000000405057211 */ /* 0x000fe400078f38ff */
[----:B------:R-:W-:Y:S02]  /*88f0*/  CS2R R150, SRZ ;  /* 0x0000000000967805 */ /* 0x000fe4000001ff00 */
[----:B------:R-:W-:Y:S02]  /*8900*/  CS2R R148, SRZ ;  /* 0x0000000000947805 */ /* 0x000fe4000001ff00 */
[----:B------:R-:W-:-:S02]  /*8910*/  CS2R R146, SRZ ;  /* 0x0000000000927805 */ /* 0x000fc4000001ff00 */
[----:B------:R-:W-:Y:S02]  /*8920*/  SHF.R.S32.HI R5, RZ, 0x7, R5 ;  /* 0x00000007ff057819 */ /* 0x000fe40000011405 */
[----:B------:R-:W-:Y:S02]  /*8930*/  CS2R R144, SRZ ;  /* 0x0000000000907805 */ /* 0x000fe4000001ff00 */
[----:B------:R-:W-:Y:S01]  /*8940*/  CS2R R34, SRZ ;  /* 0x0000000000227805 */ /* 0x000fe2000001ff00 */
[----:B------:R-:W-:Y:S01]  /*8950*/  IMAD.MOV.U32 R142, RZ, RZ, RZ ;  /* 0x000000ffff8e7224 */ /* 0x000fe200078e00ff */
[----:B------:R-:W-:Y:S02]  /*8960*/  VIMNMX R198, RZ, R5, !PT ;  /* 0x00000005ffc67248 */ /* 0x000fe40007fe0100 */
[----:B------:R-:W-:Y:S02]  /*8970*/  CS2R R32, SRZ ;  /* 0x0000000000207805 */ /* 0x000fe4000001ff00 */
[----:B------:R-:W-:Y:S01]  /*8980*/  MOV R141, RZ ;  /* 0x000000ff008d7202 */ /* 0x000fe20000000f00 */
[----:B------:R-:W-:Y:S01]  /*8990*/  IMAD.MOV.U32 R138, RZ, RZ, RZ ;  /* 0x000000ffff8a7224 */ /* 0x000fe200078e00ff */
[----:B------:R-:W-:Y:S01]  /*89a0*/  ISETP.GT.AND P1, PT, R89, R198, PT ;  /* 0x000000c65900720c */ /* 0x000fe20003f24270 */
[----:B------:R-:W-:Y:S01]  /*89b0*/  IMAD.MOV.U32 R137, RZ, RZ, RZ ;  /* 0x000000ffff897224 */ /* 0x000fe200078e00ff */
[----:B------:R-:W-:Y:S01]  /*89c0*/  CS2R R30, SRZ ;  /* 0x00000000001e7805 */ /* 0x000fe2000001ff00 */
[----:B------:R-:W-:Y:S01]  /*89d0*/  IMAD.MOV.U32 R134, RZ, RZ, RZ ;  /* 0x000000ffff867224 */ /* 0x000fe200078e00ff */
        /* <DEDUP_REMOVED lines=13> */
[----:B---3--:R-:W-:Y:S02]  /*8ab0*/  CS2R R106, SRZ ;  /* 0x00000000006a7805 */ /* 0x008fe4000001ff00 */
        /* <DEDUP_REMOVED lines=8> */
[----:B------:R-:W-:Y:S01]  /*8b40*/  CS2R R90, SRZ ;  /* 0x00000000005a7805 */ /* 0x000fe2000001ff00 */
[----:B------:R-:W-:Y:S01]  /*8b50*/  IMAD.MOV.U32 R88, RZ, RZ, RZ ;  /* 0x000000ffff587224 */ /* 0x000fe200078e00ff */
[----:B------:R-:W-:Y:S06]  /*8b60*/  @!P1 BRA `(.L_x_8318) ;  /* 0x0000013800c49947 */ /* 0x000fec0003800000 */
[----:B------:R-:W-:-:S03]  /*8b70*/  UMOV UR4, 0xffffffff ;  /* 0xffffffff00047882 */ /* 0x000fc60000000000 */
[----:B------:R-:W-:Y:S05]  /*8b80*/  BRA.DIV UR4, `(.L_x_8319) ;  /* 0x000001de04647947 */ /* 0x000fea000b800000 */
[----:B------:R0:W3:Y:S02]  /*8b90*/  SHFL.IDX PT, R194, R218, RZ, 0x1f ;  /* 0x00001fffdac27589 */ /* 0x0000e400000e0000 */
.L_x_8667:
[----:B---3--:R-:W-:-:S04]  /*8ba0*/  LEA.HI R0, R194, R194, RZ, 0x1 ;  /* 0x000000c2c2007211 */ /* 0x008fc800078f08ff */
[----:B------:R-:W-:Y:S01]  /*8bb0*/  LOP3.LUT R3, R0, 0x1e, RZ, 0xc0, !PT ;  /* 0x0000001e00037812 */ /* 0x000fe200078ec0ff */
[----:B------:R-:W-:-:S04]  /*8bc0*/  IMAD.U32 R0, RZ, RZ, UR40 ;  /* 0x00000028ff007e24 */ /* 0x000fc8000f8e00ff */
[----:B------:R-:W-:Y:S01]  /*8bd0*/  IMAD.IADD R3, R194, 0x1, -R3 ;  /* 0x00000001c2037824 */ /* 0x000fe200078e0a03 */
[----:B------:R-:W-:-:S04]  /*8be0*/  LOP3.LUT P0, RZ, R0, 0x3ff, RZ, 0xc0, !PT ;  /* 0x000003ff00ff7812 */ /* 0x000fc8000780c0ff */
[----:B------:R-:W-:Y:S02]  /*8bf0*/  LEA R3, R3, UR40, 0xd ;  /* 0x0000002803037c11 */ /* 0x000fe4000f8e68ff */
[----:B------:R-:W-:Y:S02]  /*8c00*/  P2R R25, PR, RZ, 0x1 ;  /* 0x00000001ff197803 */ /* 0x000fe40000000000 */
[----:B------:R-:W-:-:S04]  /*8c10*/  SHF.R.U32.HI R3, RZ, 0x4, R3 ;  /* 0x00000004ff037819 */ /* 0x000fc80000011603 */
[----:B------:R-:W-:Y:S01]  /*8c20*/  LOP3.LUT R42, R3, 0x3fff, RZ, 0xc0, !PT ;  /* 0x00003fff032a7812 */ /* 0x000fe200078ec0ff */
[----:B------:R-:W-:Y:S06]  /*8c30*/  @!P0 BRA `(.L_x_8320) ;  /* 0x0000000000408947 */ /* 0x000fec0003800000 */
[----:B------:R-:W-:Y:S01]  /*8c40*/  MOV R0, 0x0 ;  /* 0x0000000000007802 */ /* 0x000fe20000000f00 */
[----:B------:R-:W-:Y:S01]  /*8c50*/  ULDC.64 UR4, c[0x4][0x138] ;  /* 0x01004e0000047ab9 */ /* 0x000fe20000000a00 */
[----:B------:R-:W-:Y:S01]  /*8c60*/  ULDC.64 UR6, c[0x4][0x140] ;  /* 0x0100500000067ab9 */ /* 0x000fe20000000a00 */
[----:B------:R-:W-:Y:S01]  /*8c70*/  IMAD.U32 R4, RZ, RZ, UR4 ;  /* 0x00000004ff047e24 */ /* 0x000fe2000f8e00ff */
[----:B------:R3:W4:Y:S01]  /*8c80*/  LDC.64 R14, c[0x4][R0] ;  /* 0x01000000000e7b82 */ /* 0x0007220000000a00 */
        /* <DEDUP_REMOVED lines=8> */
[----:B--23--:R-:W-:-:S07]  /*8d10*/  IMAD.MOV.U32 R13, RZ, RZ, RZ ;  /* 0x000000ffff0d7224 */ /* 0x00cfce00078e00ff */
[----:B------:R-:W-:-:S07]  /*8d20*/  LEPC R20, `(.L_x_8320) ;  /* 0x000000001014794e */ /* 0x000fce0000000000 */
[----:B01--45:R-:W-:Y:S05]  /*8d30*/  CALL.ABS.NOINC R14 ;  /* 0x000000000e007343 */ /* 0x033fea0003c00000 */
.L_x_8320:
[----:B------:R-:W-:Y:S02]  /*8d40*/  ULDC UR4, c[0x0][0x3f4] ;  /* 0x0000fd0000047ab9 */ /* 0x000fe40000000800 */
[----:B------:R-:W-:-:S13]  /*8d50*/  ISETP.LT.AND P0, PT, RZ, UR4, PT ;  /* 0x00000004ff007c0c */ /* 0x000fda000bf01270 */
[----:B------:R-:W-:Y:S05]  /*8d60*/  @P0 BRA `(.L_x_8321) ;  /* 0x0000000000400947 */ /* 0x000fea0003800000 */
[----:B------:R-:W-:-:S04]  /*8d70*/  ULEA.HI UR4, UR37, UR37, URZ, 0x1 ;  /* 0x0000002525047291 */ /* 0x000fc8000f8f083f */
[----:B------:R-:W-:-:S04]  /*8d80*/  ULOP3.LUT UR4, UR4, 0xfffffffe, URZ, 0xc0, !UPT ;  /* 0xfffffffe04047892 */ /* 0x000fc8000f8ec03f */
[----:B------:R-:W-:-:S06]  /*8d90*/  UIADD3 UR4, UR37, -UR4, URZ ;  /* 0x8000000425047290 */ /* 0x000fcc000fffe03f */
[----:B------:R-:W-:-:S05]  /*8da0*/  IMAD.U32 R3, RZ, RZ, UR4 ;  /* 0x00000004ff037e24 */ /* 0x000fca000f8e00ff */
[----:B------:R-:W-:-:S04]  /*8db0*/  SHF.L.U32 R3, R3, 0x1f, RZ ;  /* 0x0000001f03037819 */ /* 0x000fc800000006ff */
[----:B------:R3:W4:Y:S03]  /*8dc0*/  SYNCS.PHASECHK.TRANS64.TRYWAIT P0, [R18+URZ+0x28800], R3 ;  /* 0x02880003120075a7 */ /* 0x000726000800017f */
[----:B----4-:R-:W-:Y:S05]  /*8dd0*/  @!P0 NANOSLEEP.SYNCS 0x989680 ;  /* 0x009896800000895d */ /* 0x010fea0003900000 */
[----:B------:R-:W4:Y:S01]  /*8de0*/  @!P0 SYNCS.PHASECHK.TRANS64 P0, [R18+URZ+0x28800], R3 ;  /* 0x02880003120085a7 */ /* 0x000f22000800007f */
[----:B------:R-:W-:Y:S04]  /*8df0*/  BSSY B0, `(.L_x_8322) ;  /* 0x0000006000007945 */ /* 0x000fe80003800000 */
[----:B----4-:R-:W-:Y:S05]  /*8e00*/  @P0 BRA `(.L_x_8323) ;  /* 0x0000000000100947 */ /* 0x010fea0003800000 */
.L_x_8324:
[----:B----4-:R4:W0:Y:S02]  /*8e10*/  SYNCS.PHASECHK.TRANS64.TRYWAIT P0, [R18+URZ+0x28800], R3 ;  /* 0x02880003120075a7 */ /* 0x010824000800017f */
[----:B0-----:R-:W-:Y:S05]  /*8e20*/  @!P0 NANOSLEEP.SYNCS 0x989680 ;  /* 0x009896800000895d */ /* 0x001fea0003900000 */
[----:B------:R-:W0:Y:S02]  /*8e30*/  @!P0 SYNCS.PHASECHK.TRANS64 P0, [R18+URZ+0x28800], R3 ;  /* 0x02880003120085a7 */ /* 0x000e24000800007f */
[----:B0-----:R-:W-:Y:S05]  /*8e40*/  @!P0 BRA `(.L_x_8324) ;  /* 0xfffffffc00f08947 */ /* 0x001fea000383ffff */
.L_x_8323:
[----:B------:R-:W-:Y:S05]  /*8e50*/  BSYNC B0 ;  /* 0x0000000000007941 */ /* 0x000fea0003800000 */
.L_x_8322:
[----:B------:R-:W-:Y:S05]  /*8e60*/  BRA `(.L_x_8325) ;  /* 0x0000004c00a07947 */ /* 0x000fea0003800000 */
.L_x_8321:
[----:B------:R-:W-:Y:S01]  /*8e70*/  ISETP.NE.AND P0, PT, R25, RZ, PT ;  /* 0x000000ff1900720c */ /* 0x000fe20003f05270 */
[----:B------:R-:W-:Y:S01]  /*8e80*/  ULDC.64 UR4, c[0x0][0x3f8] ;  /* 0x0000fe0000047ab9 */ /* 0x000fe20000000a00 */
[----:B-----5:R-:W-:Y:S01]  /*8e90*/  SHF.R.S32.HI R0, RZ, 0x1f, R24 ;  /* 0x0000001fff007819 */ /* 0x020fe20000011418 */
[----:B------:R-:W-:Y:S01]  /*8ea0*/  ULDC.64 UR6, c[0x0][0x408] ;  /* 0x0001020000067ab9 */ /* 0x000fe20000000a00 */
[----:B------:R-:W-:-:S04]  /*8eb0*/  IMAD.WIDE.U32 R26, R24, UR4, RZ ;  /* 0x00000004181a7c25 */ /* 0x000fc8000f8e00ff */
[C---:B------:R-:W-:Y:S02]  /*8ec0*/  IMAD R3, R0.reuse, UR4, RZ ;  /* 0x0000000400037c24 */ /* 0x040fe4000f8e02ff */
[----:B------:R-:W-:Y:S02]  /*8ed0*/  IMAD R5, R0, UR6, RZ ;  /* 0x0000000600057c24 */ /* 0x000fe4000f8e02ff */
[C---:B------:R-:W-:Y:S02]  /*8ee0*/  IMAD R3, R24.reuse, UR5, R3 ;  /* 0x0000000518037c24 */ /* 0x040fe4000f8e0203 */
        /* <DEDUP_REMOVED lines=9> */
[----:B------:R3:W4:Y:S01]  /*8f80*/  LDC.64 R14, c[0x4][R0] ;  /* 0x01000000000e7b82 */ /* 0x0007220000000a00 */
        /* <DEDUP_REMOVED lines=8> */
[----:B--23--:R-:W-:-:S07]  /*9010*/  IMAD.MOV.U32 R13, RZ, RZ, RZ ;  /* 0x000000ffff0d7224 */ /* 0x00cfce00078e00ff */
[----:B------:R-:W-:-:S07]  /*9020*/  LEPC R20, `(.L_x_8326) ;  /* 0x000000001014794e */ /* 0x000fce0000000000 */
[----:B01--4-:R-:W-:Y:S05]  /*9030*/  CALL.ABS.NOINC R14 ;  /* 0x000000000e007343 */ /* 0x013fea0003c00000 */
.L_x_8326:
[----:B------:R-:W-:Y:S01]  /*9040*/  ULDC.U8 UR4, c[0x0][0x410] ;  /* 0x0001040000047ab9 */ /* 0x000fe20000000000 */
[----:B------:R-:W-:Y:S01]  /*9050*/  IADD3 R57, R188, R193, RZ ;  /* 0x000000c1bc397210 */ /* 0x000fe20007ffe0ff */
[----:B------:R-:W-:Y:S01]  /*9060*/  BSSY B0, `(.L_x_8327) ;  /* 0x00004c0000007945 */ /* 0x000fe20003800000 */
[----:B------:R-:W-:-:S03]  /*9070*/  ISETP.NE.AND P0, PT, RZ, UR4, PT ;  /* 0x00000004ff007c0c */ /* 0x000fc6000bf05270 */
[----:B------:R-:W-:-:S10]  /*9080*/  IMAD R3, R207, 0x20, R57 ;  /* 0x00000020cf037824 */ /* 0x000fd400078e0239 */
[----:B------:R-:W-:Y:S05]  /*9090*/  @!P0 BRA `(.L_x_8328) ;  /* 0x0000002400b88947 */ /* 0x000fea0003800000 */
[----:B------:R-:W3:Y:S01]  /*90a0*/  LDC R64, c[0x0][0x448] ;  /* 0x00011200ff407b82 */ /* 0x000ee20000000800 */
[----:B------:R-:W-:Y:S01]  /*90b0*/  ULDC.64 UR4, c[0x0][0x3f8] ;  /* 0x0000fe0000047ab9 */ /* 0x000fe20000000a00 */
[----:B------:R-:W-:Y:S01]  /*90c0*/  ULDC.64 UR6, c[0x0][0x408] ;  /* 0x0001020000067ab9 */ /* 0x000fe20000000a00 */
[----:B------:R-:W-:Y:S01]  /*90d0*/  MOV R11, R31 ;  /* 0x0000001f000b7202 */ /* 0x000fe20000000f00 */
[----:B------:R-:W-:Y:S02]  /*90e0*/  IMAD.MOV.U32 R8, RZ, RZ, R26 ;  /* 0x000000ffff087224 */ /* 0x000fe400078e001a */
[----:B------:R-:W-:Y:S02]  /*90f0*/  IMAD.MOV.U32 R9, RZ, RZ, R29 ;  /* 0x000000ffff097224 */ /* 0x000fe400078e001d */
[----:B------:R-:W-:Y:S01]  /*9100*/  IMAD.MOV.U32 R10, RZ, RZ, R24 ;  /* 0x000000ffff0a7224 */ /* 0x000fe200078e0018 */
[----:B---3--:R-:W-:-:S13]  /*9110*/  ISETP.NE.AND P0, PT, R64, 0x1, PT ;  /* 0x000000014000780c */ /* 0x008fda0003f05270 */
[----:B------:R-:W3:Y:S08]  /*9120*/  @P0 LDC R0, c[0x0][0x44c] ;  /* 0x00011300ff000b82 */ /* 0x000ef00000000800 */
[----:B------:R-:W4:Y:S01]  /*9130*/  @P0 LDC R5, c[0x0][0x450] ;  /* 0x00011400ff050b82 */ /* 0x000f220000000800 */
[----:B---3--:R-:W-:-:S05]  /*9140*/  @P0 IMAD.HI.U32 R0, R3, R0, RZ ;  /* 0x0000000003000227 */ /* 0x008fca00078e00ff */
[----:B----4-:R-:W-:-:S04]  /*9150*/  @P0 SHF.R.U32.HI R3, RZ, R5, R0 ;  /* 0x00000005ff030219 */ /* 0x010fc80000011600 */
[----:B------:R-:W-:Y:S01]  /*9160*/  SHF.R.S32.HI R0, RZ, 0x1f, R3 ;  /* 0x0000001fff007819 */ /* 0x000fe20000011403 */
[----:B------:R-:W-:-:S04]  /*9170*/  IMAD.WIDE.U32 R8, R3, UR4, R8 ;  /* 0x0000000403087c25 */ /* 0x000fc8000f8e0008 */
[C---:B------:R-:W-:Y:S02]  /*9180*/  IMAD R4, R0.reuse, UR4, RZ ;  /* 0x0000000400047c24 */ /* 0x040fe4000f8e02ff */
[----:B------:R-:W-:Y:S02]  /*9190*/  IMAD R0, R0, UR6, RZ ;  /* 0x0000000600007c24 */ /* 0x000fe4000f8e02ff */
[C---:B--2---:R-:W-:Y:S01]  /*91a0*/  IMAD R13, R3.reuse, UR5, R4 ;  /* 0x00000005030d7c24 */ /* 0x044fe2000f8e0204 */
        /* <DEDUP_REMOVED lines=12> */
[----:B------:R2:W3:Y:S04]  /*9270*/  SHFL.IDX PT, R0, R6, RZ, 0x181f ;  /* 0x00181fff06007589 */ /* 0x0004e800000e0000 */
[----:B------:R2:W4:Y:S04]  /*9280*/  SHFL.IDX PT, R3, R5, RZ, 0x181f ;  /* 0x00181fff05037589 */ /* 0x00052800000e0000 */
[----:B------:R2:W0:Y:S04]  /*9290*/  SHFL.IDX PT, R4, R8, RZ, 0x181f ;  /* 0x00181fff08047589 */ /* 0x00042800000e0000 */
[----:B------:R2:W0:Y:S02]  /*92a0*/  SHFL.IDX PT, R14, R7, RZ, 0x181f ;  /* 0x00181fff070e7589 */ /* 0x00042400000e0000 */
.L_x_8673:
[----:B------:R-:W-:Y:S01]  /*92b0*/  IMAD R64, R189, R64, RZ ;  /* 0x00000040bd407224 */ /* 0x000fe200078e02ff */
[----:B------:R-:W-:Y:S01]  /*92c0*/  BSSY B1, `(.L_x_8330) ;  /* 0x000001e000017945 */ /* 0x000fe20003800000 */
[----:B------:R-:W-:Y:S02]  /*92d0*/  CS2R R48, SRZ ;  /* 0x0000000000307805 */ /* 0x000fe4000001ff00 */
[----:B------:R-:W-:Y:S02]  /*92e0*/  CS2R R44, SRZ ;  /* 0x00000000002c7805 */ /* 0x000fe4000001ff00 */
[----:B-1----:R-:W-:Y:S02]  /*92f0*/  CS2R R46, SRZ ;  /* 0x00000000002e7805 */ /* 0x002fe4000001ff00 */
[----:B------:R-:W-:Y:S02]  /*9300*/  ISETP.GE.AND P0, PT, R57, R64, PT ;  /* 0x000000403900720c */ /* 0x000fe40003f06270 */
[----:B------:R-:W-:-:S11]  /*9310*/  CS2R R40, SRZ ;  /* 0x0000000000287805 */ /* 0x000fd6000001ff00 */
        /* <DEDUP_REMOVED lines=10> */
[CC--:B----4-:R-:W-:Y:S02]  /*93c0*/  @!P4 IADD3 R10, P0, R3.reuse, R12.reuse, RZ ;  /* 0x0000000c030ac210 */ /* 0x0d0fe40007f1e0ff */
[C---:B0-----:R-:W-:Y:S02]  /*93d0*/  @!P4 IADD3 R12, P1, R14.reuse, R12, RZ ;  /* 0x0000000c0e0cc210 */ /* 0x041fe40007f3e0ff */
[-C--:B------:R-:W-:Y:S01]  /*93e0*/  @!P5 IADD3 R14, P3, R14, R15.reuse, RZ ;  /* 0x0000000f0e0ed210 */ /* 0x080fe20007f7e0ff */
[----:B---3--:R-:W-:Y:S01]  /*93f0*/  @!P4 IMAD.X R11, R0, 0x1, R13, P0 ;  /* 0x00000001000bc824 */ /* 0x008fe200000e060d */
[----:B------:R-:W-:Y:S02]  /*9400*/  @!P5 IADD3 R20, P2, R3, R15, RZ ;  /* 0x0000000f0314d210 */ /* 0x000fe40007f5e0ff */
        /* <DEDUP_REMOVED lines=8> */
[----:B------:R1:W5:Y:S02]  /*9490*/  @!P4 LD.E.64 R48, desc[UR54][R12.64] ;  /* 0x000000360c30c980 */ /* 0x000364000c101b00 */
.L_x_8331:
[----:B------:R-:W-:Y:S05]  /*94a0*/  BSYNC B1 ;  /* 0x0000000000017941 */ /* 0x000fea0003800000 */
.L_x_8330:
[----:B---3-5:R-:W-:Y:S01]  /*94b0*/  IMAD.MOV.U32 R0, RZ, RZ, R48 ;  /* 0x000000ffff007224 */ /* 0x028fe200078e0030 */
[----:B----4-:R-:W-:Y:S01]  /*94c0*/  MOV R3, R49 ;  /* 0x0000003100037202 */ /* 0x010fe20000000f00 */
[----:B------:R-:W-:Y:S01]  /*94d0*/  IMAD.MOV.U32 R9, RZ, RZ, R45 ;  /* 0x000000ffff097224 */ /* 0x000fe200078e002d */
[----:B------:R-:W-:Y:S01]  /*94e0*/  UMOV UR4, 0xffffffff ;  /* 0xffffffff00047882 */ /* 0x000fe20000000000 */
[----:B0-----:R-:W-:Y:S01]  /*94f0*/  IMAD.MOV.U32 R4, RZ, RZ, R44 ;  /* 0x000000ffff047224 */ /* 0x001fe200078e002c */
        /* <DEDUP_REMOVED lines=11> */
[----:B------:R-:W-:Y:S02]  /*95b0*/  PRMT R60, R60, 0x5410, R4 ;  /* 0x000054103c3c7816 */ /* 0x000fe40000000004 */
[----:B------:R-:W-:Y:S01]  /*95c0*/  PRMT R59, R9, 0x7610, R59 ;  /* 0x00007610093b7816 */ /* 0x000fe2000000003b */
[----:B------:R-:W-:Y:S06]  /*95d0*/  BRA.DIV UR4, `(.L_x_8332) ;  /* 0x000001d6046c7947 */ /* 0x000fec000b800000 */
[----:B------:R0:W3:Y:S04]  /*95e0*/  SHFL.IDX PT, R0, R6, 0x1, 0x181f ;  /* 0x00381f0006007f89 */ /* 0x0000e800000e0000 */
[----:B------:R0:W4:Y:S04]  /*95f0*/  SHFL.IDX PT, R3, R5, 0x1, 0x181f ;  /* 0x00381f0005037f89 */ /* 0x00012800000e0000 */
[----:B------:R0:W0:Y:S04]  /*9600*/  SHFL.IDX PT, R4, R8, 0x1, 0x181f ;  /* 0x00381f0008047f89 */ /* 0x00002800000e0000 */
[----:B-1----:R1:W0:Y:S02]  /*9610*/  SHFL.IDX PT, R14, R7, 0x1, 0x181f ;  /* 0x00381f00070e7f89 */ /* 0x00222400000e0000 */
.L_x_8679:
[----:B------:R-:W-:Y:S01]  /*9620*/  VIADD R9, R57, 0x20 ;  /* 0x0000002039097836 */ /* 0x000fe20000000000 */
[----:B------:R-:W-:Y:S01]  /*9630*/  BSSY B1, `(.L_x_8333) ;  /* 0x000001d000017945 */ /* 0x000fe20003800000 */
[----:B------:R-:W-:Y:S02]  /*9640*/  CS2R R34, SRZ ;  /* 0x0000000000227805 */ /* 0x000fe4000001ff00 */
[----:B------:R-:W-:Y:S02]  /*9650*/  CS2R R36, SRZ ;  /* 0x0000000000247805 */ /* 0x000fe4000001ff00 */
[----:B------:R-:W-:Y:S02]  /*9660*/  CS2R R32, SRZ ;  /* 0x0000000000207805 */ /* 0x000fe4000001ff00 */
[----:B------:R-:W-:-:S13]  /*9670*/  ISETP.GE.AND P0, PT, R9, R64, PT ;  /* 0x000000400900720c */ /* 0x000fda0003f06270 */
        /* <DEDUP_REMOVED lines=12> */
[-C--:B------:R-:W-:Y:S02]  /*9740*/  @!P5 IADD3 R20, P2, R3, R11.reuse, RZ ;  /* 0x0000000b0314d210 */ /* 0x080fe40007f5e0ff */
[----:B------:R-:W-:Y:S02]  /*9750*/  @!P5 IADD3 R14, P3, R14, R11, RZ ;  /* 0x0000000b0e0ed210 */ /* 0x000fe40007f7e0ff */
[----:B------:R-:W-:-:S02]  /*9760*/  CS2R R36, SRZ ;  /* 0x0000000000247805 */ /* 0x000fc4000001ff00 */
[C---:B---3--:R-:W-:Y:S02]  /*9770*/  @!P5 IADD3.X R21, R0.reuse, R15, RZ, P2, !PT ;  /* 0x0000000f0015d210 */ /* 0x048fe400017fe4ff */
[----:B------:R-:W-:Y:S01]  /*9780*/  CS2R R38, SRZ ;  /* 0x0000000000267805 */ /* 0x000fe2000001ff00 */
[--C-:B------:R-:W-:Y:S02]  /*9790*/  @!P4 IMAD.X R11, R0, 0x1, R9.reuse, P0 ;  /* 0x00000001000bc824 */ /* 0x100fe400000e0609 */
[C---:B------:R-:W-:Y:S01]  /*97a0*/  @!P4 IMAD.X R13, R4.reuse, 0x1, R9, P1 ;  /* 0x00000001040dc824 */ /* 0x040fe200008e0609 */
[----:B------:R0:W5:Y:S01]  /*97b0*/  @!P5 LD.E.64 R32, desc[UR54][R20.64] ;  /* 0x000000361420d980 */ /* 0x000162000c101b00 */
[----:B------:R-:W-:-:S03]  /*97c0*/  @!P5 IMAD.X R15, R4, 0x1, R15, P3 ;  /* 0x00000001040fd824 */ /* 0x000fc600018e060f */
[----:B------:R0:W5:Y:S04]  /*97d0*/  @!P4 LD.E.64 R36, desc[UR54][R10.64] ;  /* 0x000000360a24c980 */ /* 0x000168000c101b00 */
[----:B------:R0:W5:Y:S04]  /*97e0*/  @!P5 LD.E.64 R34, desc[UR54][R14.64] ;  /* 0x000000360e22d980 */ /* 0x000168000c101b00 */
[----:B------:R0:W5:Y:S02]  /*97f0*/  @!P4 LD.E.64 R38, desc[UR54][R12.64] ;  /* 0x000000360c26c980 */ /* 0x000164000c101b00 */
.L_x_8334:
[----:B------:R-:W-:Y:S05]  /*9800*/  BSYNC B1 ;  /* 0x0000000000017941 */ /* 0x000fea0003800000 */
.L_x_8333:
[----:B---3-5:R-:W-:Y:S01]  /*9810*/  IMAD.MOV.U32 R0, RZ, RZ, R38 ;  /* 0x000000ffff007224 */ /* 0x028fe200078e0026 */
[----:B----4-:R-:W-:Y:S01]  /*9820*/  MOV R3, R39 ;  /* 0x0000002700037202 */ /* 0x010fe20000000f00 */
[----:B0-----:R-:W-:Y:S01]  /*9830*/  IMAD.MOV.U32 R4, RZ, RZ, R34 ;  /* 0x000000ffff047224 */ /* 0x001fe200078e0022 */
        /* <DEDUP_REMOVED lines=9> */
[----:B------:R-:W-:Y:S02]  /*98d0*/  PRMT R58, R58, 0x5410, R0 ;  /* 0x000054103a3a7816 */ /* 0x000fe40000000000 */
[----:B------:R-:W-:Y:S02]  /*98e0*/  PRMT R55, R3, 0x7610, R55 ;  /* 0x0000761003377816 */ /* 0x000fe40000000037 */
[----:B------:R-:W-:Y:S01]  /*98f0*/  PRMT R52, R4, 0x5410, R9 ;  /* 0x0000541004347816 */ /* 0x000fe20000000009 */
[----:B------:R-:W-:Y:S06]  /*9900*/  BRA.DIV UR4, `(.L_x_8335) ;  /* 0x000001d604107947 */ /* 0x000fec000b800000 */
[----:B------:R0:W3:Y:S04]  /*9910*/  SHFL.IDX PT, R0, R6, 0x2, 0x181f ;  /* 0x00581f0006007f89 */ /* 0x0000e800000e0000 */
[----:B------:R0:W4:Y:S04]  /*9920*/  SHFL.IDX PT, R3, R5, 0x2, 0x181f ;  /* 0x00581f0005037f89 */ /* 0x00012800000e0000 */
[----:B------:R0:W0:Y:S04]  /*9930*/  SHFL.IDX PT, R4, R8, 0x2, 0x181f ;  /* 0x00581f0008047f89 */ /* 0x00002800000e0000 */
[----:B------:R0:W0:Y:S02]  /*9940*/  SHFL.IDX PT, R14, R7, 0x2, 0x181f ;  /* 0x00581f00070e7f89 */ /* 0x00002400000e0000 */
.L_x_8685:
[----:B------:R-:W-:Y:S01]  /*9950*/  VIADD R9, R57, 0x40 ;  /* 0x0000004039097836 */ /* 0x000fe20000000000 */
[----:B------:R-:W-:Y:S01]  /*9960*/  BSSY B1, `(.L_x_8336) ;  /* 0x000001e000017945 */ /* 0x000fe20003800000 */
[----:B------:R-:W-:Y:S02]  /*9970*/  CS2R R30, SRZ ;  /* 0x00000000001e7805 */ /* 0x000fe4000001ff00 */
[----:B------:R-:W-:Y:S02]  /*9980*/  CS2R R20, SRZ ;  /* 0x0000000000147805 */ /* 0x000fe4000001ff00 */
[----:B------:R-:W-:Y:S02]  /*9990*/  CS2R R28, SRZ ;  /* 0x00000000001c7805 */ /* 0x000fe4000001ff00 */
        /* <DEDUP_REMOVED lines=26> */
.L_x_8337:
[----:B------:R-:W-:Y:S05]  /*9b40*/  BSYNC B1 ;  /* 0x0000000000017941 */ /* 0x000fea0003800000 */
.L_x_8336:
[----:B---3-5:R-:W-:Y:S01]  /*9b50*/  IMAD.MOV.U32 R0, RZ, RZ, R30 ;  /* 0x000000ffff007224 */ /* 0x028fe200078e001e */
[----:B----4-:R-:W-:Y:S01]  /*9b60*/  MOV R3, R31 ;  /* 0x0000001f00037202 */ /* 0x010fe20000000f00 */
[----:B0-----:R-:W-:Y:S01]  /*9b70*/  IMAD.MOV.U32 R4, RZ, RZ, R20 ;  /* 0x000000ffff047224 */ /* 0x001fe200078e0014 */
[----:B------:R-:W-:Y:S01]  /*9b80*/  UMOV UR4, 0xffffffff ;  /* 0xffffffff00047882 */ /* 0x000fe20000000000 */
[----:B------:R-:W-:Y:S01]  /*9b90*/  IMAD.MOV.U32 R9, RZ, RZ, R21 ;  /* 0x000000ffff097224 */ /* 0x000fe200078e0015 */
[----:B------:R-:W-:Y:S01]  /*9ba0*/  PRMT R53, R0, 0x5410, R3 ;  /* 0x0000541000357816 */ /* 0x000fe20000000003 */
[----:B------:R-:W-:Y:S01]  /*9bb0*/  IMAD.MOV.U32 R0, RZ, RZ, R28 ;  /* 0x000000ffff007224 */ /* 0x000fe200078e001c */
[----:B------:R-:W-:Y:S01]  /*9bc0*/  CS2R R26, SRZ ;  /* 0x00000000001a7805 */ /* 0x000fe2000001ff00 */
[----:B------:R-:W-:Y:S01]  /*9bd0*/  IMAD.MOV.U32 R3, RZ, RZ, R29 ;  /* 0x000000ffff037224 */ /* 0x000fe200078e001d */
[----:B------:R-:W-:Y:S01]  /*9be0*/  PRMT R43, R4, 0x5410, R9 ;  /* 0x00005410042b7816 */ /* 0x000fe20000000009 */
[----:B------:R-:W-:Y:S01]  /*9bf0*/  IMAD.MOV.U32 R9, RZ, RZ, R25 ;  /* 0x000000ffff097224 */ /* 0x000fe200078e0019 */
[----:B------:R-:W-:-:S02]  /*9c00*/  MOV R4, R24 ;  /* 0x0000001800047202 */ /* 0x000fc40000000f00 */
[----:B------:R-:W-:Y:S02]  /*9c10*/  PRMT R54, R0, 0x5410, R3 ;  /* 0x0000541000367816 */ /* 0x000fe40000000003 */
[----:B------:R-:W-:Y:S01]  /*9c20*/  PRMT R50, R4, 0x5410, R9 ;  /* 0x0000541004327816 */ /* 0x000fe20000000009 */
[----:B------:R-:W-:Y:S06]  /*9c30*/  BRA.DIV UR4, `(.L_x_8338) ;  /* 0x000001d204b47947 */ /* 0x000fec000b800000 */
[----:B------:R0:W3:Y:S04]  /*9c40*/  SHFL.IDX PT, R0, R6, 0x3, 0x181f ;  /* 0x00781f0006007f89 */ /* 0x0000e800000e0000 */
[----:B------:R0:W4:Y:S04]  /*9c50*/  SHFL.IDX PT, R3, R5, 0x3, 0x181f ;  /* 0x00781f0005037f89 */ /* 0x00012800000e0000 */
[----:B------:R0:W0:Y:S04]  /*9c60*/  SHFL.IDX PT, R4, R8, 0x3, 0x181f ;  /* 0x00781f0008047f89 */ /* 0x00002800000e0000 */
[----:B------:R0:W0:Y:S02]  /*9c70*/  SHFL.IDX PT, R14, R7, 0x3, 0x181f ;  /* 0x00781f00070e7f89 */ /* 0x00002400000e0000 */
.L_x_8691:
[----:B------:R-:W-:Y:S01]  /*9c80*/  VIADD R57, R57, 0x60 ;  /* 0x0000006039397836 */ /* 0x000fe20000000000 */
[----:B------:R-:W-:Y:S01]  /*9c90*/  BSSY B1, `(.L_x_8339) ;  /* 0x000001d000017945 */ /* 0x000fe20003800000 */
[----:B------:R-:W-:Y:S02]  /*9ca0*/  CS2R R10, SRZ ;  /* 0x00000000000a7805 */ /* 0x000fe4000001ff00 */
[----:B------:R-:W-:Y:S02]  /*9cb0*/  CS2R R12, SRZ ;  /* 0x00000000000c7805 */ /* 0x000fe4000001ff00 */
[----:B0-2---:R-:W-:Y:S02]  /*9cc0*/  CS2R R8, SRZ ;  /* 0x0000000000087805 */ /* 0x005fe4000001ff00 */
[----:B------:R-:W-:-:S13]  /*9cd0*/  ISETP.GE.AND P0, PT, R57, R64, PT ;  /* 0x000000403900720c */ /* 0x000fda0003f06270 */
[----:B------:R-:W-:Y:S05]  /*9ce0*/  @P0 BRA `(.L_x_8340) ;  /* 0x00000000005c0947 */ /* 0x000fea0003800000 */
[----:B------:R-:W-:Y:S01]  /*9cf0*/  ULDC UR4, c[0x0][0x3f4] ;  /* 0x0000fd0000047ab9 */ /* 0x000fe20000000800 */
[----:B------:R-:W-:Y:S02]  /*9d00*/  CS2R R8, SRZ ;  /* 0x0000000000087805 */ /* 0x000fe4000001ff00 */
[----:B------:R-:W-:Y:S02]  /*9d10*/  ISETP.GE.AND P4, PT, R22, UR4, PT ;  /* 0x0000000416007c0c */ /* 0x000fe4000bf86270 */
[----:B------:R-:W-:-:S11]  /*9d20*/  ISETP.GE.AND P5, PT, R186, UR4, PT ;  /* 0x00000004ba007c0c */ /* 0x000fd6000bfa6270 */
[C---:B------:R-:W-:Y:S01]  /*9d30*/  @!P4 IMAD.SHL.U32 R56, R22.reuse, 0x2, RZ ;  /* 0x000000021638c824 */ /* 0x040fe200078e00ff */
[----:B------:R-:W-:Y:S01]  /*9d40*/  @!P4 SHF.L.U64.HI R5, R22, 0x1, R23 ;  /* 0x000000011605c819 */ /* 0x000fe20000010217 */
[C---:B------:R-:W-:Y:S01]  /*9d50*/  @!P5 IMAD.SHL.U32 R15, R186.reuse, 0x2, RZ ;  /* 0x00000002ba0fd824 */ /* 0x040fe200078e00ff */
[----:B------:R-:W-:Y:S02]  /*9d60*/  @!P5 SHF.L.U64.HI R11, R186, 0x1, R210 ;  /* 0x00000001ba0bd819 */ /* 0x000fe400000102d2 */
[-C--:B----4-:R-:W-:Y:S02]  /*9d70*/  @!P4 IADD3 R6, P0, R3, R56.reuse, RZ ;  /* 0x000000380306c210 */ /* 0x090fe40007f1e0ff */
[C---:B------:R-:W-:Y:S02]  /*9d80*/  @!P4 IADD3 R56, P1, R14.reuse, R56, RZ ;  /* 0x000000380e38c210 */ /* 0x040fe40007f3e0ff */
[----:B------:R-:W-:Y:S02]  /*9d90*/  @!P5 IADD3 R14, P3, R14, R15, RZ ;  /* 0x0000000f0e0ed210 */ /* 0x000fe40007f7e0ff */
[----:B------:R-:W-:-:S02]  /*9da0*/  CS2R R12, SRZ ;  /* 0x00000000000c7805 */ /* 0x000fc4000001ff00 */
[----:B------:R-:W-:Y:S02]  /*9db0*/  @!P5 IADD3 R62, P2, R3, R15, RZ ;  /* 0x0000000f033ed210 */ /* 0x000fe40007f5e0ff */
[----:B------:R-:W-:Y:S01]  /*9dc0*/  CS2R R26, SRZ ;  /* 0x00000000001a7805 */ /* 0x000fe2000001ff00 */
[C---:B-1-3--:R-:W-:Y:S01]  /*9dd0*/  @!P4 IMAD.X R7, R0.reuse, 0x1, R5, P0 ;  /* 0x000000010007c824 */ /* 0x04afe200000e0605 */
[----:B------:R-:W-:Y:S01]  /*9de0*/  @!P5 IADD3.X R63, R0, R11, RZ, P2, !PT ;  /* 0x0000000b003fd210 */ /* 0x000fe200017fe4ff */
[C---:B------:R-:W-:Y:S01]  /*9df0*/  @!P5 IMAD.X R15, R4.reuse, 0x1, R11, P3 ;  /* 0x00000001040fd824 */ /* 0x040fe200018e060b */
[----:B------:R-:W-:Y:S01]  /*9e00*/  CS2R R10, SRZ ;  /* 0x00000000000a7805 */ /* 0x000fe2000001ff00 */
[----:B------:R-:W-:Y:S01]  /*9e10*/  @!P4 IMAD.X R57, R4, 0x1, R5, P1 ;  /* 0x000000010439c824 */ /* 0x000fe200008e0605 */
[----:B------:R0:W5:Y:S04]  /*9e20*/  @!P4 LD.E.64 R12, desc[UR54][R6.64] ;  /* 0x00000036060cc980 */ /* 0x000168000c101b00 */
[----:B------:R0:W5:Y:S04]  /*9e30*/  @!P5 LD.E.64 R8, desc[UR54][R62.64] ;  /* 0x000000363e08d980 */ /* 0x000168000c101b00 */
[----:B------:R0:W5:Y:S04]  /*9e40*/  @!P5 LD.E.64 R10, desc[UR54][R14.64] ;  /* 0x000000360e0ad980 */ /* 0x000168000c101b00 */
[----:B------:R0:W5:Y:S02]  /*9e50*/  @!P4 LD.E.64 R26, desc[UR54][R56.64] ;  /* 0x00000036381ac980 */ /* 0x000164000c101b00 */
.L_x_8340:
[----:B------:R-:W-:Y:S05]  /*9e60*/  BSYNC B1 ;  /* 0x0000000000017941 */ /* 0x000fea0003800000 */
.L_x_8339:
[----:B------:R-:W-:Y:S01]  /*9e70*/  ULEA.HI UR4, UR37, UR37, URZ, 0x1 ;  /* 0x0000002525047291 */ /* 0x000fe2000f8f083f */
[----:B-----5:R-:W-:Y:S01]  /*9e80*/  IMAD.MOV.U32 R4, RZ, RZ, R27 ;  /* 0x000000ffff047224 */ /* 0x020fe200078e001b */
[----:B----4-:R-:W-:Y:S01]  /*9e90*/  MOV R3, R26 ;  /* 0x0000001a00037202 */ /* 0x010fe20000000f00 */
[----:B0-----:R-:W-:Y:S01]  /*9ea0*/  IMAD.MOV.U32 R6, RZ, RZ, R12 ;  /* 0x000000ffff067224 */ /* 0x001fe200078e000c */
[----:B------:R-:W-:Y:S01]  /*9eb0*/  ULOP3.LUT UR4, UR4, 0xfffffffe, URZ, 0xc0, !UPT ;  /* 0xfffffffe04047892 */ /* 0x000fe2000f8ec03f */
[----:B-1----:R-:W-:Y:S01]  /*9ec0*/  MOV R7, R13 ;  /* 0x0000000d00077202 */ /* 0x002fe20000000f00 */
[----:B------:R-:W-:Y:S01]  /*9ed0*/  BSSY B1, `(.L_x_8341) ;  /* 0x000000f000017945 */ /* 0x000fe20003800000 */
[----:B------:R-:W-:Y:S01]  /*9ee0*/  PRMT R15, R3, 0x5410, R4 ;  /* 0x00005410030f7816 */ /* 0x000fe20000000004 */
[----:B------:R-:W-:Y:S01]  /*9ef0*/  UIADD3 UR4, UR37, -UR4, URZ ;  /* 0x8000000425047290 */ /* 0x000fe2000fffe03f */
[----:B------:R-:W-:Y:S01]  /*9f00*/  IMAD.MOV.U32 R3, RZ, RZ, R10 ;  /* 0x000000ffff037224 */ /* 0x000fe200078e000a */
[----:B---3--:R-:W-:Y:S01]  /*9f10*/  VIADDMNMX R0, R64, -R193, 0x80, PT ;  /* 0x0000008040007446 */ /* 0x008fe200038009c1 */
[----:B------:R-:W-:Y:S01]  /*9f20*/  IMAD.MOV.U32 R4, RZ, RZ, R11 ;  /* 0x000000ffff047224 */ /* 0x000fe200078e000b */
[----:B------:R-:W-:Y:S01]  /*9f30*/  PRMT R56, R6, 0x5410, R7 ;  /* 0x0000541006387816 */ /* 0x000fe20000000007 */
[----:B------:R-:W-:Y:S01]  /*9f40*/  IMAD.MOV.U32 R6, RZ, RZ, R9 ;  /* 0x000000ffff067224 */ /* 0x000fe200078e0009 */
[----:B------:R-:W-:Y:S01]  /*9f50*/  ISETP.GE.AND P1, PT, R188, R0, PT ;  /* 0x00000000bc00720c */ /* 0x000fe20003f26270 */
[----:B------:R-:W-:Y:S01]  /*9f60*/  IMAD.U32 R5, RZ, RZ, UR4 ;  /* 0x00000004ff057e24 */ /* 0x000fe2000f8e00ff */
[----:B------:R-:W-:Y:S01]  /*9f70*/  PRMT R3, R3, 0x5410, R4 ;  /* 0x0000541003037816 */ /* 0x000fe20000000004 */
[----:B------:R-:W-:-:S03]  /*9f80*/  IMAD.MOV.U32 R4, RZ, RZ, R8 ;  /* 0x000000ffff047224 */ /* 0x000fc600078e0008 */
[----:B------:R-:W-:-:S04]  /*9f90*/  SHF.L.U32 R5, R5, 0x1f, RZ ;  /* 0x0000001f05057819 */ /* 0x000fc800000006ff */
[----:B------:R-:W0:Y:S02]  /*9fa0*/  SYNCS.PHASECHK.TRANS64.TRYWAIT P0, [R18+URZ+0x28800], R5 ;  /* 0x02880005120075a7 */ /* 0x000e24000800017f */
[----:B0-----:R-:W-:Y:S05]  /*9fb0*/  @!P0 BRA `(.L_x_8342) ;  /* 0x000001d000448947 */ /* 0x001fea0003800000 */
.L_x_8692:
[----:B------:R-:W-:Y:S05]  /*9fc0*/  BSYNC B1 ;  /* 0x0000000000017941 */ /* 0x000fea0003800000 */
.L_x_8341:
[----:B------:R-:W-:Y:S01]  /*9fd0*/  BSSY B1, `(.L_x_8343) ;  /* 0x000005e000017945 */ /* 0x000fe20003800000 */
[----:B------:R-:W-:-:S03]  /*9fe0*/  PRMT R14, R4, 0x5410, R6 ;  /* 0x00005410040e7816 */ /* 0x000fc60000000006 */
[----:B------:R-:W-:Y:S05]  /*9ff0*/  @P1 BRA `(.L_x_8344) ;  /* 0x00000004006c1947 */ /* 0x000fea0003800000 */
[----:B0-----:R-:W0:Y:S01]  /*a000*/  LDC R5, c[0x0][0x3f4] ;  /* 0x0000fd00ff057b82 */ /* 0x001e220000000800 */
[----:B------:R-:W-:Y:S01]  /*a010*/  BSSY B2, `(.L_x_8345) ;  /* 0x000002e000027945 */ /* 0x000fe20003800000 */
[-C--:B0-----:R-:W-:Y:S02]  /*a020*/  ISETP.GE.AND P0, PT, R22, R5.reuse, PT ;  /* 0x000000051600720c */ /* 0x081fe40003f06270 */
[----:B------:R-:W-:-:S11]  /*a030*/  ISETP.GE.AND P1, PT, R186, R5, PT ;  /* 0x00000005ba00720c */ /* 0x000fd60003f26270 */
[----:B------:R-:W-:Y:S05]  /*a040*/  @P0 BRA `(.L_x_8346) ;  /* 0x0000000000a80947 */ /* 0x000fea0003800000 */
[----:B------:R-:W0:Y:S01]  /*a050*/  LDS.128 R4, [R205] ;  /* 0x00000000cd047984 */ /* 0x000e220000000c00 */
        /* <DEDUP_REMOVED lines=8> */
[----:B0-----:R-:W-:-:S02]  /*a0e0*/  HADD2.F32 R48, -RZ, R7.H0_H0 ;  /* 0x20000007ff307230 */ /* 0x001fc40000004100 */
[----:B------:R-:W-:Y:S02]  /*a0f0*/  HADD2.F32 R49, -RZ, R7.H1_H1 ;  /* 0x30000007ff317230 */ /* 0x000fe40000004100 */
[--C-:B------:R-:W-:Y:S02]  /*a100*/  HADD2.F32 R7, -RZ, R4.reuse.H0_H0 ;  /* 0x20000004ff077230 */ /* 0x100fe40000004100 */
[----:B------:R-:W-:Y:S02]  /*a110*/  HADD2.F32 R4, -RZ, R4.H1_H1 ;  /* 0x30000004ff047230 */ /* 0x000fe40000004100 */
[C---:B------:R-:W-:Y:S01]  /*a120*/  FMUL.FTZ R66, R49.reuse, R61 ;  /* 0x0000003d31427220 */ /* 0x040fe20000410000 */
[----:B------:R-:W-:Y:S01]  /*a130*/  FMUL.FTZ R65, R49, R63 ;  /* 0x0000003f31417220 */ /* 0x000fe20000410000 */
[--C-:B------:R-:W-:Y:S02]  /*a140*/  HADD2.F32 R46, -RZ, R6.reuse.H0_H0 ;  /* 0x20000006ff2e7230 */ /* 0x100fe40000004100 */
[----:B------:R-:W-:Y:S01]  /*a150*/  FMUL.FTZ R64, R4, R62 ;  /* 0x0000003e04407220 */ /* 0x000fe20000410000 */
[----:B------:R-:W-:-:S02]  /*a160*/  HADD2.F32 R47, -RZ, R6.H1_H1 ;  /* 0x30000006ff2f7230 */ /* 0x000fc40000004100 */
[C---:B------:R-:W-:Y:S01]  /*a170*/  FFMA.FTZ R68, R48.reuse, R63, R66 ;  /* 0x0000003f30447223 */ /* 0x040fe20000010042 */
[--C-:B------:R-:W-:Y:S02]  /*a180*/  HADD2.F32 R6, -RZ, R5.reuse.H0_H0 ;  /* 0x20000005ff067230 */ /* 0x100fe40000004100 */
[----:B------:R-:W-:Y:S01]  /*a190*/  FFMA.FTZ R65, R48, R61, -R65 ;  /* 0x0000003d30417223 */ /* 0x000fe20000010841 */
[-C--:B------:R-:W-:Y:S01]  /*a1a0*/  FMUL.FTZ R66, R4, R57.reuse ;  /* 0x0000003904427220 */ /* 0x080fe20000410000 */
[C---:B------:R-:W-:Y:S01]  /*a1b0*/  FFMA.FTZ R64, R7.reuse, R57, -R64 ;  /* 0x0000003907407223 */ /* 0x040fe20000010840 */
[----:B------:R-:W-:Y:S02]  /*a1c0*/  HADD2.F32 R5, -RZ, R5.H1_H1 ;  /* 0x30000005ff057230 */ /* 0x000fe40000004100 */
[--C-:B------:R-:W-:Y:S02]  /*a1d0*/  HADD2.F32 R57, -RZ, R70.reuse.H0_H0 ;  /* 0x20000046ff397230 */ /* 0x100fe40000004100 */
[----:B------:R-:W-:Y:S01]  /*a1e0*/  FFMA.FTZ R61, R7, R62, R66 ;  /* 0x0000003e073d7223 */ /* 0x000fe20000010042 */
[----:B------:R-:W-:-:S02]  /*a1f0*/  HADD2.F32 R48, -RZ, R70.H1_H1 ;  /* 0x30000046ff307230 */ /* 0x000fc40000004100 */
        /* <DEDUP_REMOVED lines=15> */
.L_x_8346:
[----:B------:R-:W-:Y:S05]  /*a2f0*/  BSYNC B2 ;  /* 0x0000000000027941 */ /* 0x000fea0003800000 */
.L_x_8345:
[----:B------:R-:W-:Y:S05]  /*a300*/  @P1 BRA `(.L_x_8344) ;  /* 0x0000000000a81947 */ /* 0x000fea0003800000 */
[----:B0-----:R-:W0:Y:S01]  /*a310*/  LDS.128 R4, [R205+0x4000] ;  /* 0x00400000cd047984 */ /* 0x001e220000000c00 */
[----:B------:R-:W-:Y:S01]  /*a320*/  SHF.R.U32.HI R48, RZ, 0x10, R45 ;  /* 0x00000010ff307819 */ /* 0x000fe2000001162d */
[--C-:B------:R-:W-:Y:S01]  /*a330*/  HADD2.F32 R46, -RZ, R60.reuse.H1_H1 ;  /* 0x3000003cff2e7230 */ /* 0x100fe20000004100 */
[----:B------:R-:W-:Y:S01]  /*a340*/  SHF.R.U32.HI R47, RZ, 0x10, R41 ;  /* 0x00000010ff2f7819 */ /* 0x000fe20000011629 */
        /* <DEDUP_REMOVED lines=38> */
.L_x_8344:
[----:B------:R-:W-:Y:S05]  /*a5b0*/  BSYNC B1 ;  /* 0x0000000000017941 */ /* 0x000fea0003800000 */
.L_x_8343:
[----:B------:R-:W-:Y:S01]  /*a5c0*/  ISETP.GE.AND P0, PT, R217, R0, PT ;  /* 0x00000000d900720c */ /* 0x000fe20003f06270 */
[----:B------:R-:W-:-:S12]  /*a5d0*/  BSSY B1, `(.L_x_8347) ;  /* 0x000005d000017945 */ /* 0x000fd80003800000 */
[----:B------:R-:W-:Y:S05]  /*a5e0*/  @P0 BRA `(.L_x_8348) ;  /* 0x00000004006c0947 */ /* 0x000fea0003800000 */
[----:B01----:R-:W0:Y:S01]  /*a5f0*/  LDC R5, c[0x0][0x3f4] ;  /* 0x0000fd00ff057b82 */ /* 0x003e220000000800 */
[----:B------:R-:W-:Y:S01]  /*a600*/  BSSY B2, `(.L_x_8349) ;  /* 0x000002e000027945 */ /* 0x000fe20003800000 */
[-C--:B0-----:R-:W-:Y:S02]  /*a610*/  ISETP.GE.AND P0, PT, R22, R5.reuse, PT ;  /* 0x000000051600720c */ /* 0x081fe40003f06270 */
[----:B------:R-:W-:-:S11]  /*a620*/  ISETP.GE.AND P1, PT, R186, R5, PT ;  /* 0x00000005ba00720c */ /* 0x000fd60003f26270 */
[----:B------:R-:W-:Y:S05]  /*a630*/  @P0 BRA `(.L_x_8350) ;  /* 0x0000000000a80947 */ /* 0x000fea0003800000 */
[----:B------:R-:W0:Y:S01]  /*a640*/  LDS.128 R4, [R205+0x1000] ;  /* 0x00100000cd047984 */ /* 0x000e220000000c00 */
        /* <DEDUP_REMOVED lines=41> */
.L_x_8350:
[----:B------:R-:W-:Y:S05]  /*a8e0*/  BSYNC B2 ;  /* 0x0000000000027941 */ /* 0x000fea0003800000 */
.L_x_8349:
[----:B------:R-:W-:Y:S05]  /*a8f0*/  @P1 BRA `(.L_x_8348) ;  /* 0x0000000000a81947 */ /* 0x000fea0003800000 */
[----:B0-----:R-:W0:Y:S01]  /*a900*/  LDS.128 R4, [R205+0x5000] ;  /* 0x00500000cd047984 */ /* 0x001e220000000c00 */
        /* <DEDUP_REMOVED lines=41> */
.L_x_8348:
[----:B------:R-:W-:Y:S05]  /*aba0*/  BSYNC B1 ;  /* 0x0000000000017941 */ /* 0x000fea0003800000 */
.L_x_8347:
[----:B------:R-:W-:Y:S01]  /*abb0*/  ISETP.GE.AND P0, PT, R216, R0, PT ;  /* 0x00000000d800720c */ /* 0x000fe20003f06270 */
[----:B------:R-:W-:-:S12]  /*abc0*/  BSSY B1, `(.L_x_8351) ;  /* 0x000005d000017945 */ /* 0x000fd80003800000 */
[----:B------:R-:W-:Y:S05]  /*abd0*/  @P0 BRA `(.L_x_8352) ;  /* 0x00000004006c0947 */ /* 0x000fea0003800000 */
[----:B012---:R-:W0:Y:S01]  /*abe0*/  LDC R5, c[0x0][0x3f4] ;  /* 0x0000fd00ff057b82 */ /* 0x007e220000000800 */
[----:B------:R-:W-:Y:S01]  /*abf0*/  BSSY B2, `(.L_x_8353) ;  /* 0x000002e000027945 */ /* 0x000fe20003800000 */
[-C--:B0-----:R-:W-:Y:S02]  /*ac00*/  ISETP.GE.AND P0, PT, R22, R5.reuse, PT ;  /* 0x000000051600720c */ /* 0x081fe40003f06270 */
[----:B------:R-:W-:-:S11]  /*ac10*/  ISETP.GE.AND P1, PT, R186, R5, PT ;  /* 0x00000005ba00720c */ /* 0x000fd60003f26270 */
[----:B------:R-:W-:Y:S05]  /*ac20*/  @P0 BRA `(.L_x_8354) ;  /* 0x0000000000a80947 */ /* 0x000fea0003800000 */
        /* <DEDUP_REMOVED lines=42> */
.L_x_8354:
[----:B------:R-:W-:Y:S05]  /*aed0*/  BSYNC B2 ;  /* 0x0000000000027941 */ /* 0x000fea0003800000 */
.L_x_8353:
[----:B------:R-:W-:Y:S05]  /*aee0*/  @P1 BRA `(.L_x_8352) ;  /* 0x0000000000a81947 */ /* 0x000fea0003800000 */
[----:B0-----:R-:W0:Y:S01]  /*aef0*/  LDS.128 R4, [R205+0x6000] ;  /* 0x00600000cd047984 */ /* 0x001e220000000c00 */
        /* <DEDUP_REMOVED lines=41> */
.L_x_8352:
[----:B------:R-:W-:Y:S05]  /*b190*/  BSYNC B1 ;  /* 0x0000000000017941 */ /* 0x000fea0003800000 */
.L_x_8351:
[----:B------:R-:W-:-:S13]  /*b1a0*/  ISETP.GE.AND P0, PT, R215, R0, PT ;  /* 0x00000000d700720c */ /* 0x000fda0003f06270 */
[----:B------:R-:W-:Y:S05]  /*b1b0*/  @P0 BRA `(.L_x_8355) ;  /* 0x0000002800a80947 */ /* 0x000fea0003800000 */
[----:B0123--:R-:W0:Y:S01]  /*b1c0*/  LDC R5, c[0x0][0x3f4] ;  /* 0x0000fd00ff057b82 */ /* 0x00fe220000000800 */
[----:B------:R-:W-:Y:S01]  /*b1d0*/  BSSY B1, `(.L_x_8356) ;  /* 0x000002e000017945 */ /* 0x000fe20003800000 */
[-C--:B0-----:R-:W-:Y:S02]  /*b1e0*/  ISETP.GE.AND P0, PT, R22, R5.reuse, PT ;  /* 0x000000051600720c */ /* 0x081fe40003f06270 */
[----:B------:R-:W-:-:S11]  /*b1f0*/  ISETP.GE.AND P1, PT, R186, R5, PT ;  /* 0x00000005ba00720c */ /* 0x000fd60003f26270 */
[----:B------:R-:W-:Y:S05]  /*b200*/  @P0 BRA `(.L_x_8357) ;  /* 0x0000000000a80947 */ /* 0x000fea0003800000 */
[----:B------:R-:W0:Y:S01]  /*b210*/  LDS.128 R4, [R205+0x3000] ;  /* 0x00300000cd047984 */ /* 0x000e220000000c00 */
[----:B------:R-:W-:Y:S01]  /*b220*/  SHF.R.U32.HI R24, RZ, 0x10, R13 ;  /* 0x00000010ff187819 */ /* 0x000fe2000001160d */
[----:B------:R-:W-:Y:S01]  /*b230*/  HADD2.F32 R21, -RZ, R56.H0_H0 ;  /* 0x20000038ff157230 */ /* 0x000fe20000004100 */
[--C-:B------:R-:W-:Y:S01]  /*b240*/  SHF.R.U64 R30, R26, 0x10, R27.reuse ;  /* 0x000000101a1e7819 */ /* 0x100fe2000000121b */
[--C-:B------:R-:W-:Y:S01]  /*b250*/  HADD2.F32 R25, -RZ, R15.reuse.H0_H0 ;  /* 0x2000000fff197230 */ /* 0x100fe20000004100 */
[----:B------:R-:W-:Y:S01]  /*b260*/  SHF.R.U32.HI R26, RZ, 0x10, R27 ;  /* 0x00000010ff1a7819 */ /* 0x000fe2000001161b */
[----:B------:R-:W-:Y:S01]  /*b270*/  HADD2.F32 R24, -RZ, R24.H0_H0 ;  /* 0x20000018ff187230 */ /* 0x000fe20000004100 */
[----:B------:R-:W-:Y:S01]  /*b280*/  SHF.R.U64 R32, R12, 0x10, R13 ;  /* 0x000000100c207819 */ /* 0x000fe2000000120d */
[----:B------:R-:W-:Y:S02]  /*b290*/  HADD2.F32 R15, -RZ, R15.H1_H1 ;  /* 0x3000000fff0f7230 */ /* 0x000fe40000004100 */
[----:B------:R-:W-:-:S02]  /*b2a0*/  HADD2.F32 R26, -RZ, R26.H0_H0 ;  /* 0x2000001aff1a7230 */ /* 0x000fc40000004100 */
        /* <DEDUP_REMOVED lines=8> */
[C---:B------:R-:W-:Y:S01]  /*b330*/  FFMA.FTZ R31, R13.reuse, R26, R29 ;  /* 0x0000001a0d1f7223 */ /* 0x040fe2000001001d */
[----:B------:R-:W-:Y:S02]  /*b340*/  HADD2.F32 R12, -RZ, R6.H1_H1 ;  /* 0x30000006ff0c7230 */ /* 0x000fe40000004100 */
[C---:B------:R-:W-:Y:S01]  /*b350*/  FMUL.FTZ R27, R4.reuse, R25 ;  /* 0x00000019041b7220 */ /* 0x040fe20000410000 */
[--C-:B------:R-:W-:Y:S02]  /*b360*/  HADD2.F32 R6, -RZ, R5.reuse.H0_H0 ;  /* 0x20000005ff067230 */ /* 0x100fe40000004100 */
[----:B------:R-:W-:Y:S01]  /*b370*/  FFMA.FTZ R28, R13, R24, -R28 ;  /* 0x000000180d1c7223 */ /* 0x000fe2000001081c */
[-C--:B------:R-:W-:Y:S01]  /*b380*/  FMUL.FTZ R29, R4, R21.reuse ;  /* 0x00000015041d7220 */ /* 0x080fe20000410000 */
[----:B------:R-:W-:Y:S02]  /*b390*/  HADD2.F32 R5, -RZ, R5.H1_H1 ;  /* 0x30000005ff057230 */ /* 0x000fe40000004100 */
[----:B------:R-:W-:Y:S01]  /*b3a0*/  FFMA.FTZ R27, R0, R21, -R27 ;  /* 0x00000015001b7223 */ /* 0x000fe2000001081b */
[----:B------:R-:W-:-:S02]  /*b3b0*/  HADD2.F32 R13, -RZ, R30.H0_H0 ;  /* 0x2000001eff0d7230 */ /* 0x000fc40000004100 */
[C---:B------:R-:W-:Y:S01]  /*b3c0*/  FMUL.FTZ R20, R12.reuse, R15 ;  /* 0x0000000f0c147220 */ /* 0x040fe20000410000 */
[----:B------:R-:W-:Y:S02]  /*b3d0*/  HADD2.F32 R4, -RZ, R32.H0_H0 ;  /* 0x20000020ff047230 */ /* 0x000fe40000004100 */
[-C--:B------:R-:W-:Y:S01]  /*b3e0*/  FMUL.FTZ R24, R12, R56.reuse ;  /* 0x000000380c187220 */ /* 0x080fe20000410000 */
[----:B------:R-:W-:Y:S01]  /*b3f0*/  FFMA.FTZ R0, R0, R25, R29 ;  /* 0x0000001900007223 */ /* 0x000fe2000001001d */
[----:B------:R-:W-:Y:S01]  /*b400*/  FMUL.FTZ R21, R5, R13 ;  /* 0x0000000d05157220 */ /* 0x000fe20000410000 */
[----:B------:R-:W-:Y:S01]  /*b410*/  FFMA.FTZ R20, R7, R56, -R20 ;  /* 0x0000003807147223 */ /* 0x000fe20000010814 */
        /* <DEDUP_REMOVED lines=9> */
.L_x_8357:
[----:B------:R-:W-:Y:S05]  /*b4b0*/  BSYNC B1 ;  /* 0x0000000000017941 */ /* 0x000fea0003800000 */
.L_x_8356:
[----:B------:R-:W-:Y:S05]  /*b4c0*/  @P1 BRA `(.L_x_8355) ;  /* 0x0000002400e41947 */ /* 0x000fea0003800000 */
[----:B0-----:R-:W0:Y:S01]  /*b4d0*/  LDS.128 R4, [R205+0x7000] ;  /* 0x00700000cd047984 */ /* 0x001e220000000c00 */
        /* <DEDUP_REMOVED lines=8> */
[----:B------:R-:W-:Y:S02]  /*b560*/  HADD2.F32 R14, -RZ, R14.H1_H1 ;  /* 0x3000000eff0e7230 */ /* 0x000fe40000004100 */
[--C-:B0-----:R-:W-:Y:S02]  /*b570*/  HADD2.F32 R10, -RZ, R7.reuse.H1_H1 ;  /* 0x30000007ff0a7230 */ /* 0x101fe40000004100 */
[----:B------:R-:W-:Y:S02]  /*b580*/  HADD2.F32 R9, -RZ, R7.H0_H0 ;  /* 0x20000007ff097230 */ /* 0x000fe40000004100 */
[--C-:B------:R-:W-:Y:S02]  /*b590*/  HADD2.F32 R0, -RZ, R4.reuse.H0_H0 ;  /* 0x20000004ff007230 */ /* 0x100fe40000004100 */
[C---:B------:R-:W-:Y:S01]  /*b5a0*/  FMUL.FTZ R20, R10.reuse, R15 ;  /* 0x0000000f0a147220 */ /* 0x040fe20000410000 */
[----:B------:R-:W-:Y:S01]  /*b5b0*/  FMUL.FTZ R10, R10, R12 ;  /* 0x0000000c0a0a7220 */ /* 0x000fe20000410000 */
[----:B------:R-:W-:-:S02]  /*b5c0*/  HADD2.F32 R4, -RZ, R4.H1_H1 ;  /* 0x30000004ff047230 */ /* 0x000fc40000004100 */
[C---:B------:R-:W-:Y:S01]  /*b5d0*/  FFMA.FTZ R20, R9.reuse, R12, -R20 ;  /* 0x0000000c09147223 */ /* 0x040fe20000010814 */
[----:B------:R-:W-:Y:S01]  /*b5e0*/  FFMA.FTZ R25, R9, R15, R10 ;  /* 0x0000000f09197223 */ /* 0x000fe2000001000a */
[--C-:B------:R-:W-:Y:S02]  /*b5f0*/  HADD2.F32 R7, -RZ, R6.reuse.H0_H0 ;  /* 0x20000006ff077230 */ /* 0x100fe40000004100 */
[C---:B------:R-:W-:Y:S01]  /*b600*/  FMUL.FTZ R21, R4.reuse, R13 ;  /* 0x0000000d04157220 */ /* 0x040fe20000410000 */
[----:B------:R-:W-:Y:S02]  /*b610*/  HADD2.F32 R8, -RZ, R6.H1_H1 ;  /* 0x30000006ff087230 */ /* 0x000fe40000004100 */
[-C--:B------:R-:W-:Y:S01]  /*b620*/  FMUL.FTZ R15, R4, R11.reuse ;  /* 0x0000000b040f7220 */ /* 0x080fe20000410000 */
[----:B------:R-:W-:Y:S02]  /*b630*/  HADD2.F32 R9, -RZ, R3.H1_H1 ;  /* 0x30000003ff097230 */ /* 0x000fe40000004100 */
[----:B------:R-:W-:Y:S01]  /*b640*/  FFMA.FTZ R21, R0, R11, -R21 ;  /* 0x0000000b00157223 */ /* 0x000fe20000010815 */
[----:B------:R-:W-:-:S02]  /*b650*/  HADD2.F32 R6, -RZ, R5.H0_H0 ;  /* 0x20000005ff067230 */ /* 0x000fc40000004100 */
[----:B------:R-:W-:Y:S01]  /*b660*/  FFMA.FTZ R0, R0, R13, R15 ;  /* 0x0000000d00007223 */ /* 0x000fe2000001000f */
[----:B------:R-:W-:Y:S02]  /*b670*/  HADD2.F32 R5, -RZ, R5.H1_H1 ;  /* 0x30000005ff057230 */ /* 0x000fe40000004100 */
[CC--:B------:R-:W-:Y:S01]  /*b680*/  FMUL.FTZ R10, R8.reuse, R9.reuse ;  /* 0x00000009080a7220 */ /* 0x0c0fe20000410000 */
[----:B------:R-:W-:Y:S02]  /*b690*/  HADD2.F32 R4, -RZ, R24.H0_H0 ;  /* 0x20000018ff047230 */ /* 0x000fe40000004100 */
[-C--:B------:R-:W-:Y:S01]  /*b6a0*/  FMUL.FTZ R8, R8, R14.reuse ;  /* 0x0000000e08087220 */ /* 0x080fe20000410000 */
[----:B------:R-:W-:Y:S02]  /*b6b0*/  HADD2.F32 R3, -RZ, R26.H0_H0 ;  /* 0x2000001aff037230 */ /* 0x000fe40000004100 */
[----:B------:R-:W-:Y:S01]  /*b6c0*/  FFMA.FTZ R10, R7, R14, -R10 ;  /* 0x0000000e070a7223 */ /* 0x000fe2000001080a */
[----:B------:R-:W-:Y:S01]  /*b6d0*/  FMUL.FTZ R11, R5, R4 ;  /* 0x00000004050b7220 */ /* 0x000fe20000410000 */
[----:B------:R-:W-:Y:S01]  /*b6e0*/  FFMA.FTZ R9, R7, R9, R8 ;  /* 0x0000000907097223 */ /* 0x000fe20000010008 */
[-C--:B------:R-:W-:Y:S01]  /*b6f0*/  FMUL.FTZ R13, R5, R3.reuse ;  /* 0x00000003050d7220 */ /* 0x080fe20000410000 */
[----:B------:R-:W-:Y:S01]  /*b700*/  F2FP.F16.F32.PACK_AB R7, R25, R20 ;  /* 0x000000141907723e */ /* 0x000fe200000000ff */
[----:B------:R-:W-:-:S02]  /*b710*/  FFMA.FTZ R5, R6, R3, -R11 ;  /* 0x0000000306057223 */ /* 0x000fc4000001080b */
[----:B------:R-:W-:Y:S01]  /*b720*/  FFMA.FTZ R8, R6, R4, R13 ;  /* 0x0000000406087223 */ /* 0x000fe2000001000d */
[----:B------:R-:W-:Y:S02]  /*b730*/  F2FP.F16.F32.PACK_AB R6, R9, R10 ;  /* 0x0000000a0906723e */ /* 0x000fe400000000ff */
[----:B------:R-:W-:Y:S02]  /*b740*/  F2FP.F16.F32.PACK_AB R4, R0, R21 ;  /* 0x000000150004723e */ /* 0x000fe400000000ff */
[----:B------:R-:W-:-:S05]  /*b750*/  F2FP.F16.F32.PACK_AB R5, R8, R5 ;  /* 0x000000050805723e */ /* 0x000fca00000000ff */
[----:B------:R0:W-:Y:S01]  /*b760*/  STS.128 [R205+0x7000], R4 ;  /* 0x00700004cd007388 */ /* 0x0001e20000000c00 */
[----:B------:R-:W-:Y:S05]  /*b770*/  BRA `(.L_x_8355) ;  /* 0x0000002400387947 */ /* 0x000fea0003800000 */
.L_x_8328:
[----:B------:R-:W3:Y:S01]  /*b780*/  LDC R0, c[0x0][0x448] ;  /* 0x00011200ff007b82 */ /* 0x000ee20000000800 */
[----:B------:R-:W-:Y:S01]  /*b790*/  ULDC.64 UR4, c[0x0][0x3f8] ;  /* 0x0000fe0000047ab9 */ /* 0x000fe20000000a00 */
[----:B------:R-:W-:Y:S01]  /*b7a0*/  ULDC.64 UR6, c[0x0][0x408] ;  /* 0x0001020000067ab9 */ /* 0x000fe20000000a00 */
        /* <DEDUP_REMOVED lines=11> */
[C---:B------:R-:W-:Y:S01]  /*b860*/  IMAD R5, R3.reuse, UR5, R6 ;  /* 0x0000000503057c24 */ /* 0x040fe2000f8e0206 */
[----:B------:R-:W-:Y:S01]  /*b870*/  ULDC.64 UR4, c[0x0][0x3e8] ;  /* 0x0000fa0000047ab9 */ /* 0x000fe20000000a00 */
[----:B------:R-:W-:Y:S01]  /*b880*/  IMAD.WIDE.U32 R24, R3, UR6, R24 ;  /* 0x0000000603187c25 */ /* 0x000fe2000f8e0018 */
[----:B------:R-:W-:Y:S01]  /*b890*/  LEA R10, P0, R26, UR4, 0x1 ;  /* 0x000000041a0a7c11 */ /* 0x000fe2000f8008ff */
[----:B------:R-:W-:Y:S01]  /*b8a0*/  UMOV UR4, 0xffffffff ;  /* 0xffffffff00047882 */ /* 0x000fe20000000000 */
[----:B------:R-:W-:Y:S01]  /*b8b0*/  IADD3 R5, R27, R5, RZ ;  /* 0x000000051b057210 */ /* 0x000fe20007ffe0ff */
[----:B------:R-:W-:Y:S01]  /*b8c0*/  IMAD R3, R3, UR7, R4 ;  /* 0x0000000703037c24 */ /* 0x000fe2000f8e0204 */
[----:B------:R-:W-:-:S02]  /*b8d0*/  ULDC.64 UR6, c[0x0][0x400] ;  /* 0x0001000000067ab9 */ /* 0x000fc40000000a00 */
[----:B------:R-:W-:Y:S01]  /*b8e0*/  LEA R44, P1, R24, UR6, 0x1 ;  /* 0x00000006182c7c11 */ /* 0x000fe2000f8208ff */
[----:B------:R-:W-:Y:S01]  /*b8f0*/  IMAD.IADD R3, R25, 0x1, R3 ;  /* 0x0000000119037824 */ /* 0x000fe200078e0203 */
[----:B------:R-:W-:-:S04]  /*b900*/  LEA.HI.X R43, R26, UR5, R5, 0x1, P0 ;  /* 0x000000051a2b7c11 */ /* 0x000fc800080f0c05 */
[----:B------:R-:W-:Y:S01]  /*b910*/  LEA.HI.X R45, R24, UR7, R3, 0x1, P1 ;  /* 0x00000007182d7c11 */ /* 0x000fe200088f0c03 */
[----:B------:R-:W-:Y:S06]  /*b920*/  BRA.DIV UR4, `(.L_x_8358) ;  /* 0x000001b604fc7947 */ /* 0x000fec000b800000 */
[----:B------:R-:W3:Y:S01]  /*b930*/  LDC R56, c[0x0][0x3f4] ;  /* 0x0000fd00ff387b82 */ /* 0x000ee20000000800 */
[----:B------:R-:W4:Y:S01]  /*b940*/  SHFL.IDX PT, R4, R10, RZ, 0x181f ;  /* 0x00181fff0a047589 */ /* 0x000f2200000e0000 */
[----:B------:R-:W-:-:S03]  /*b950*/  IMAD R0, R189, R0, RZ ;  /* 0x00000000bd007224 */ /* 0x000fc600078e02ff */
[----:B------:R-:W5:Y:S04]  /*b960*/  SHFL.IDX PT, R3, R43, RZ, 0x181f ;  /* 0x00181fff2b037589 */ /* 0x000f6800000e0000 */
[----:B------:R-:W0:Y:S04]  /*b970*/  SHFL.IDX PT, R14, R44, RZ, 0x181f ;  /* 0x00181fff2c0e7589 */ /* 0x000e2800000e0000 */
[----:B------:R-:W1:Y:S01]  /*b980*/  SHFL.IDX PT, R5, R45, RZ, 0x181f ;  /* 0x00181fff2d057589 */ /* 0x000e6200000e0000 */
[----:B---3--:R-:W-:-:S04]  /*b990*/  ISETP.GE.AND P0, PT, R16, R56, PT ;  /* 0x000000381000720c */ /* 0x008fc80003f06270 */
[----:B------:R-:W-:-:S13]  /*b9a0*/  ISETP.GE.OR P1, PT, R57, R0, P0 ;  /* 0x000000003900720c */ /* 0x000fda0000726670 */
[C---:B------:R-:W-:Y:S01]  /*b9b0*/  @!P1 IMAD.SHL.U32 R7, R16.reuse, 0x2, RZ ;  /* 0x0000000210079824 */ /* 0x040fe200078e00ff */
[----:B------:R-:W-:-:S04]  /*b9c0*/  @!P1 SHF.L.U64.HI R6, R16, 0x1, R17 ;  /* 0x0000000110069819 */ /* 0x000fc80000010211 */
[----:B----4-:R-:W-:-:S05]  /*b9d0*/  @!P1 IADD3 R4, P2, R4, R7, RZ ;  /* 0x0000000704049210 */ /* 0x010fca0007f5e0ff */
[----:B-----5:R-:W-:Y:S02]  /*b9e0*/  @!P1 IMAD.X R3, R3, 0x1, R6, P2 ;  /* 0x0000000103039824 */ /* 0x020fe400010e0606 */
[----:B------:R-:W-:-:S03]  /*b9f0*/  @!P1 IMAD.MOV.U32 R24, RZ, RZ, R4 ;  /* 0x000000ffff189224 */ /* 0x000fc600078e0004 */
[----:B------:R-:W-:-:S06]  /*ba00*/  @!P1 MOV R25, R3 ;  /* 0x0000000300199202 */ /* 0x000fcc0000000f00 */
[----:B------:R-:W3:Y:S01]  /*ba10*/  @!P1 LD.E.128 R24, desc[UR54][R24.64] ;  /* 0x0000003618189980 */ /* 0x000ee2000c101d00 */
[----:B0-----:R-:W-:-:S05]  /*ba20*/  @!P1 IADD3 R14, P2, R14, R7, RZ ;  /* 0x000000070e0e9210 */ /* 0x001fca0007f5e0ff */
[----:B-1----:R-:W-:Y:S02]  /*ba30*/  @!P1 IMAD.X R5, R5, 0x1, R6, P2 ;  /* 0x0000000105059824 */ /* 0x002fe400010e0606 */
[----:B------:R-:W-:-:S06]  /*ba40*/  @!P1 IMAD.MOV.U32 R4, RZ, RZ, R14 ;  /* 0x000000ffff049224 */ /* 0x000fcc00078e000e */
[----:B------:R-:W4:Y:S01]  /*ba50*/  @!P1 LD.E.128 R4, desc[UR54][R4.64] ;  /* 0x0000003604049980 */ /* 0x000f22000c101d00 */
[----:B------:R-:W-:Y:S02]  /*ba60*/  CS2R R48, SRZ ;  /* 0x0000000000307805 */ /* 0x000fe4000001ff00 */
[----:B------:R-:W-:Y:S02]  /*ba70*/  CS2R R50, SRZ ;  /* 0x0000000000327805 */ /* 0x000fe4000001ff00 */
[----:B------:R-:W-:Y:S01]  /*ba80*/  CS2R R20, SRZ ;  /* 0x0000000000147805 */ /* 0x000fe2000001ff00 */
[----:B------:R0:W1:Y:S01]  /*ba90*/  SHFL.IDX PT, R9, R45, 0x1, 0x181f ;  /* 0x00381f002d097f89 */ /* 0x00006200000e0000 */
[----:B------:R-:W-:-:S03]  /*baa0*/  CS2R R36, SRZ ;  /* 0x0000000000247805 */ /* 0x000fc6000001ff00 */
[----:B------:R0:W0:Y:S01]  /*bab0*/  SHFL.IDX PT, R14, R44, 0x1, 0x181f ;  /* 0x00381f002c0e7f89 */ /* 0x00002200000e0000 */
[----:B---3--:R-:W-:Y:S02]  /*bac0*/  @!P1 IMAD.MOV.U32 R48, RZ, RZ, R24 ;  /* 0x000000ffff309224 */ /* 0x008fe400078e0018 */
[----:B------:R-:W-:Y:S01]  /*bad0*/  @!P1 IMAD.MOV.U32 R49, RZ, RZ, R25 ;  /* 0x000000ffff319224 */ /* 0x000fe200078e0019 */
[----:B------:R-:W-:Y:S01]  /*bae0*/  CS2R R24, SRZ ;  /* 0x0000000000187805 */ /* 0x000fe2000001ff00 */
[----:B------:R-:W-:Y:S01]  /*baf0*/  @!P1 IMAD.MOV.U32 R50, RZ, RZ, R26 ;  /* 0x000000ffff329224 */ /* 0x000fe200078e001a */
[----:B------:R-:W-:Y:S01]  /*bb00*/  MOV R3, R48 ;  /* 0x0000003000037202 */ /* 0x000fe20000000f00 */
[----:B------:R-:W-:Y:S02]  /*bb10*/  IMAD.MOV.U32 R8, RZ, RZ, R49 ;  /* 0x000000ffff087224 */ /* 0x000fe400078e0031 */
[----:B------:R-:W-:Y:S01]  /*bb20*/  @!P1 IMAD.MOV.U32 R51, RZ, RZ, R27 ;  /* 0x000000ffff339224 */ /* 0x000fe200078e001b */
[----:B------:R-:W-:Y:S01]  /*bb30*/  PRMT R65, R65, 0x5410, R3 ;  /* 0x0000541041417816 */ /* 0x000fe20000000003 */
[----:B------:R-:W-:Y:S01]  /*bb40*/  IMAD.MOV.U32 R11, RZ, RZ, R50 ;  /* 0x000000ffff0b7224 */ /* 0x000fe200078e0032 */
[----:B------:R-:W-:Y:S01]  /*bb50*/  PRMT R67, R8, 0x7610, R67 ;  /* 0x0000761008437816 */ /* 0x000fe20000000043 */
[----:B------:R3:W0:Y:S01]  /*bb60*/  SHFL.IDX PT, R3, R43, 0x1, 0x181f ;  /* 0x00381f002b037f89 */ /* 0x00062200000e0000 */
[----:B------:R-:W-:Y:S01]  /*bb70*/  MOV R12, R51 ;  /* 0x00000033000c7202 */ /* 0x000fe20000000f00 */
[----:B----4-:R-:W-:-:S02]  /*bb80*/  @!P1 IMAD.MOV.U32 R20, RZ, RZ, R4 ;  /* 0x000000ffff149224 */ /* 0x010fc400078e0004 */
[----:B------:R3:W4:Y:S01]  /*bb90*/  SHFL.IDX PT, R8, R10, 0x1, 0x181f ;  /* 0x00381f000a087f89 */ /* 0x00072200000e0000 */
[----:B------:R-:W-:Y:S01]  /*bba0*/  @!P1 IMAD.MOV.U32 R21, RZ, RZ, R5 ;  /* 0x000000ffff159224 */ /* 0x000fe200078e0005 */
[----:B------:R-:W-:Y:S01]  /*bbb0*/  PRMT R46, R11, 0x5410, R12 ;  /* 0x000054100b2e7816 */ /* 0x000fe2000000000c */
[----:B------:R-:W-:Y:S01]  /*bbc0*/  @!P1 IMAD.MOV.U32 R36, RZ, RZ, R6 ;  /* 0x000000ffff249224 */ /* 0x000fe200078e0006 */
[----:B------:R-:W-:Y:S01]  /*bbd0*/  MOV R4, R20 ;  /* 0x0000001400047202 */ /* 0x000fe20000000f00 */
[----:B------:R-:W-:Y:S02]  /*bbe0*/  @!P1 IMAD.MOV.U32 R37, RZ, RZ, R7 ;  /* 0x000000ffff259224 */ /* 0x000fe400078e0007 */
[----:B------:R-:W-:Y:S02]  /*bbf0*/  IMAD.MOV.U32 R5, RZ, RZ, R21 ;  /* 0x000000ffff057224 */ /* 0x000fe400078e0015 */
[----:B------:R-:W-:Y:S02]  /*bc00*/  IMAD.MOV.U32 R6, RZ, RZ, R36 ;  /* 0x000000ffff067224 */ /* 0x000fe400078e0024 */
[----:B------:R-:W-:Y:S01]  /*bc10*/  IMAD.MOV.U32 R7, RZ, RZ, R37 ;  /* 0x000000ffff077224 */ /* 0x000fe200078e0025 */
[----:B------:R-:W-:-:S02]  /*bc20*/  PRMT R67, R67, 0x5410, R5 ;  /* 0x0000541043437816 */ /* 0x000fc40000000005 */
[----:B------:R-:W-:Y:S02]  /*bc30*/  PRMT R66, R6, 0x5410, R4 ;  /* 0x0000541006427816 */ /* 0x000fe40000000004 */
[----:B-1-3--:R-:W-:-:S07]  /*bc40*/  PRMT R65, R7, 0x7610, R65 ;  /* 0x0000761007417816 */ /* 0x00afce0000000041 */
.L_x_8702:
[----:B------:R-:W-:Y:S01]  /*bc50*/  VIADD R5, R57, 0x20 ;  /* 0x0000002039057836 */ /* 0x000fe20000000000 */
[----:B------:R-:W-:Y:S01]  /*bc60*/  BSSY B1, `(.L_x_8359) ;  /* 0x0000012000017945 */ /* 0x000fe20003800000 */
[----:B------:R-:W-:Y:S02]  /*bc70*/  CS2R R26, SRZ ;  /* 0x00000000001a7805 */ /* 0x000fe4000001ff00 */
[----:B------:R-:W-:Y:S02]  /*bc80*/  CS2R R6, SRZ ;  /* 0x0000000000067805 */ /* 0x000fe4000001ff00 */
[----:B------:R-:W-:Y:S02]  /*bc90*/  ISETP.GE.AND P1, PT, R5, R0, PT ;  /* 0x000000000500720c */ /* 0x000fe40003f26270 */
[----:B------:R-:W-:-:S11]  /*bca0*/  CS2R R4, SRZ ;  /* 0x0000000000047805 */ /* 0x000fd6000001ff00 */
[----:B------:R-:W-:Y:S05]  /*bcb0*/  @P1 BRA `(.L_x_8360) ;  /* 0x0000000000301947 */ /* 0x000fea0003800000 */
[----:B------:R-:W-:Y:S02]  /*bcc0*/  CS2R R26, SRZ ;  /* 0x00000000001a7805 */ /* 0x000fe4000001ff00 */
[----:B------:R-:W-:Y:S02]  /*bcd0*/  CS2R R4, SRZ ;  /* 0x0000000000047805 */ /* 0x000fe4000001ff00 */
[----:B------:R-:W-:Y:S01]  /*bce0*/  CS2R R6, SRZ ;  /* 0x0000000000067805 */ /* 0x000fe2000001ff00 */
[----:B------:R-:W-:Y:S06]  /*bcf0*/  @P0 BRA `(.L_x_8360) ;  /* 0x0000000000200947 */ /* 0x000fec0003800000 */
[C---:B------:R-:W-:Y:S02]  /*bd00*/  SHF.L.U32 R15, R16.reuse, 0x1, RZ ;  /* 0x00000001100f7819 */ /* 0x040fe400000006ff */
[----:B------:R-:W-:Y:S02]  /*bd10*/  SHF.L.U64.HI R6, R16, 0x1, R17 ;  /* 0x0000000110067819 */ /* 0x000fe40000010211 */
[-C--:B----4-:R-:W-:Y:S02]  /*bd20*/  IADD3 R4, P1, R8, R15.reuse, RZ ;  /* 0x0000000f08047210 */ /* 0x090fe40007f3e0ff */
[----:B0-----:R-:W-:-:S03]  /*bd30*/  IADD3 R14, P2, R14, R15, RZ ;  /* 0x0000000f0e0e7210 */ /* 0x001fc60007f5e0ff */
[--C-:B------:R-:W-:Y:S02]  /*bd40*/  IMAD.X R5, R3, 0x1, R6.reuse, P1 ;  /* 0x0000000103057824 */ /* 0x100fe400008e0606 */
[----:B------:R-:W-:-:S04]  /*bd50*/  IMAD.X R15, R9, 0x1, R6, P2 ;  /* 0x00000001090f7824 */ /* 0x000fc800010e0606 */
[----:B------:R-:W5:Y:S04]  /*bd60*/  LD.E.128 R4, desc[UR54][R4.64] ;  /* 0x0000003604047980 */ /* 0x000f68000c101d00 */
[----:B------:R1:W5:Y:S02]  /*bd70*/  LD.E.128 R24, desc[UR54][R14.64] ;  /* 0x000000360e187980 */ /* 0x000364000c101d00 */
.L_x_8360:
[----:B------:R-:W-:Y:S05]  /*bd80*/  BSYNC B1 ;  /* 0x0000000000017941 */ /* 0x000fea0003800000 */
.L_x_8359:
[----:B0----5:R-:W-:Y:S01]  /*bd90*/  IMAD.MOV.U32 R3, RZ, RZ, R24 ;  /* 0x000000ffff037224 */ /* 0x021fe200078e0018 */
[----:B------:R-:W-:Y:S01]  /*bda0*/  MOV R9, R26 ;  /* 0x0000001a00097202 */ /* 0x000fe20000000f00 */
[----:B----4-:R-:W-:Y:S01]  /*bdb0*/  IMAD.MOV.U32 R8, RZ, RZ, R25 ;  /* 0x000000ffff087224 */ /* 0x010fe200078e0019 */
        /* <DEDUP_REMOVED lines=11> */
[----:B------:R-:W0:Y:S01]  /*be70*/  SHFL.IDX PT, R8, R10, 0x2, 0x181f ;  /* 0x00581f000a087f89 */ /* 0x000e2200000e0000 */
[----:B------:R-:W-:-:S03]  /*be80*/  VIADD R9, R57, 0x40 ;  /* 0x0000004039097836 */ /* 0x000fc60000000000 */
[----:B------:R-:W3:Y:S02]  /*be90*/  SHFL.IDX PT, R3, R43, 0x2, 0x181f ;  /* 0x00581f002b037f89 */ /* 0x000ee400000e0000 */
[----:B------:R-:W-:Y:S02]  /*bea0*/  ISETP.GE.OR P1, PT, R9, R0, P0 ;  /* 0x000000000900720c */ /* 0x000fe40000726670 */
[----:B-1----:R-:W1:Y:S04]  /*beb0*/  SHFL.IDX PT, R14, R44, 0x2, 0x181f ;  /* 0x00581f002c0e7f89 */ /* 0x002e6800000e0000 */
[----:B------:R-:W4:Y:S07]  /*bec0*/  SHFL.IDX PT, R9, R45, 0x2, 0x181f ;  /* 0x00581f002d097f89 */ /* 0x000f2e00000e0000 */
[C---:B------:R-:W-:Y:S01]  /*bed0*/  @!P1 IMAD.SHL.U32 R29, R16.reuse, 0x2, RZ ;  /* 0x00000002101d9824 */ /* 0x040fe200078e00ff */
[----:B------:R-:W-:-:S04]  /*bee0*/  @!P1 SHF.L.U64.HI R28, R16, 0x1, R17 ;  /* 0x00000001101c9819 */ /* 0x000fc80000010211 */
[----:B0-----:R-:W-:-:S05]  /*bef0*/  @!P1 IADD3 R8, P2, R8, R29, RZ ;  /* 0x0000001d08089210 */ /* 0x001fca0007f5e0ff */
[----:B---3--:R-:W-:Y:S02]  /*bf00*/  @!P1 IMAD.X R3, R3, 0x1, R28, P2 ;  /* 0x0000000103039824 */ /* 0x008fe400010e061c */
[----:B------:R-:W-:-:S03]  /*bf10*/  @!P1 IMAD.MOV.U32 R32, RZ, RZ, R8 ;  /* 0x000000ffff209224 */ /* 0x000fc600078e0008 */
[----:B------:R-:W-:-:S06]  /*bf20*/  @!P1 MOV R33, R3 ;  /* 0x0000000300219202 */ /* 0x000fcc0000000f00 */
[----:B------:R-:W3:Y:S01]  /*bf30*/  @!P1 LD.E.128 R32, desc[UR54][R32.64] ;  /* 0x0000003620209980 */ /* 0x000ee2000c101d00 */
[----:B-1----:R-:W-:-:S05]  /*bf40*/  @!P1 IADD3 R14, P2, R14, R29, RZ ;  /* 0x0000001d0e0e9210 */ /* 0x002fca0007f5e0ff */
[----:B----4-:R-:W-:-:S04]  /*bf50*/  @!P1 IMAD.X R9, R9, 0x1, R28, P2 ;  /* 0x0000000109099824 */ /* 0x010fc800010e061c */
[----:B------:R-:W-:-:S05]  /*bf60*/  @!P1 IMAD.MOV.U32 R15, RZ, RZ, R9 ;  /* 0x000000ffff0f9224 */ /* 0x000fca00078e0009 */
[----:B------:R-:W4:Y:S01]  /*bf70*/  @!P1 LD.E.128 R28, desc[UR54][R14.64] ;  /* 0x000000360e1c9980 */ /* 0x000f22000c101d00 */
[----:B------:R-:W-:Y:S02]  /*bf80*/  CS2R R52, SRZ ;  /* 0x0000000000347805 */ /* 0x000fe4000001ff00 */
[----:B------:R-:W-:Y:S02]  /*bf90*/  CS2R R54, SRZ ;  /* 0x0000000000367805 */ /* 0x000fe4000001ff00 */
[----:B------:R-:W-:Y:S02]  /*bfa0*/  CS2R R38, SRZ ;  /* 0x0000000000267805 */ /* 0x000fe4000001ff00 */
[----:B------:R-:W-:Y:S01]  /*bfb0*/  CS2R R40, SRZ ;  /* 0x0000000000287805 */ /* 0x000fe2000001ff00 */
[----:B---3--:R-:W-:Y:S02]  /*bfc0*/  @!P1 IMAD.MOV.U32 R52, RZ, RZ, R32 ;  /* 0x000000ffff349224 */ /* 0x008fe400078e0020 */
[----:B------:R-:W-:Y:S01]  /*bfd0*/  @!P1 IMAD.MOV.U32 R53, RZ, RZ, R33 ;  /* 0x000000ffff359224 */ /* 0x000fe200078e0021 */
[----:B------:R0:W1:Y:S01]  /*bfe0*/  SHFL.IDX PT, R32, R10, 0x3, 0x181f ;  /* 0x00781f000a207f89 */ /* 0x00006200000e0000 */
[----:B------:R-:W-:Y:S01]  /*bff0*/  @!P1 IMAD.MOV.U32 R54, RZ, RZ, R34 ;  /* 0x000000ffff369224 */ /* 0x000fe200078e0022 */
[----:B------:R-:W-:Y:S01]  /*c000*/  MOV R3, R52 ;  /* 0x0000003400037202 */ /* 0x000fe20000000f00 */
[----:B------:R-:W-:Y:S01]  /*c010*/  IMAD.MOV.U32 R8, RZ, RZ, R53 ;  /* 0x000000ffff087224 */ /* 0x000fe200078e0035 */
[----:B------:R3:W1:Y:S01]  /*c020*/  SHFL.IDX PT, R34, R44, 0x3, 0x181f ;  /* 0x00781f002c227f89 */ /* 0x00066200000e0000 */
[----:B------:R-:W-:-:S03]  /*c030*/  @!P1 IMAD.MOV.U32 R55, RZ, RZ, R35 ;  /* 0x000000ffff379224 */ /* 0x000fc600078e0023 */
[----:B------:R-:W-:Y:S01]  /*c040*/  PRMT R62, R3, 0x5410, R8 ;  /* 0x00005410033e7816 */ /* 0x000fe20000000008 */
[----:B------:R3:W1:Y:S01]  /*c050*/  SHFL.IDX PT, R33, R45, 0x3, 0x181f ;  /* 0x00781f002d217f89 */ /* 0x00066200000e0000 */
[----:B------:R-:W-:Y:S01]  /*c060*/  IMAD.MOV.U32 R8, RZ, RZ, R54 ;  /* 0x000000ffff087224 */ /* 0x000fe200078e0036 */
[----:B------:R-:W-:Y:S01]  /*c070*/  MOV R9, R55 ;  /* 0x0000003700097202 */ /* 0x000fe20000000f00 */
[----:B----4-:R-:W-:Y:S01]  /*c080*/  @!P1 IMAD.MOV.U32 R38, RZ, RZ, R28 ;  /* 0x000000ffff269224 */ /* 0x010fe200078e001c */
[----:B------:R3:W4:Y:S01]  /*c090*/  SHFL.IDX PT, R3, R43, 0x3, 0x181f ;  /* 0x00781f002b037f89 */ /* 0x00072200000e0000 */
[----:B------:R-:W-:Y:S01]  /*c0a0*/  @!P1 IMAD.MOV.U32 R39, RZ, RZ, R29 ;  /* 0x000000ffff279224 */ /* 0x000fe200078e001d */
[----:B------:R-:W-:Y:S01]  /*c0b0*/  PRMT R47, R8, 0x5410, R9 ;  /* 0x00005410082f7816 */ /* 0x000fe20000000009 */
[----:B------:R-:W-:Y:S01]  /*c0c0*/  @!P1 IMAD.MOV.U32 R40, RZ, RZ, R30 ;  /* 0x000000ffff289224 */ /* 0x000fe200078e001e */
[----:B------:R-:W-:Y:S01]  /*c0d0*/  MOV R8, R38 ;  /* 0x0000002600087202 */ /* 0x000fe20000000f00 */
[----:B------:R-:W-:-:S02]  /*c0e0*/  @!P1 IMAD.MOV.U32 R41, RZ, RZ, R31 ;  /* 0x000000ffff299224 */ /* 0x000fc400078e001f */
[----:B------:R-:W-:Y:S02]  /*c0f0*/  IMAD.MOV.U32 R9, RZ, RZ, R39 ;  /* 0x000000ffff097224 */ /* 0x000fe400078e0027 */
[----:B0-----:R-:W-:Y:S02]  /*c100*/  IMAD.MOV.U32 R10, RZ, RZ, R40 ;  /* 0x000000ffff0a7224 */ /* 0x001fe400078e0028 */
[----:B------:R-:W-:Y:S01]  /*c110*/  IMAD.MOV.U32 R11, RZ, RZ, R41 ;  /* 0x000000ffff0b7224 */ /* 0x000fe200078e0029 */
[----:B------:R-:W-:Y:S02]  /*c120*/  PRMT R63, R8, 0x5410, R9 ;  /* 0x00005410083f7816 */ /* 0x000fe40000000009 */
[----:B------:R-:W-:Y:S02]  /*c130*/  CS2R R8, SRZ ;  /* 0x0000000000087805 */ /* 0x000fe4000001ff00 */
[----:B---3--:R-:W-:-:S07]  /*c140*/  PRMT R64, R10, 0x5410, R11 ;  /* 0x000054100a407816 */ /* 0x008fce000000000b */
.L_x_8712:
[----:B------:R-:W-:Y:S01]  /*c150*/  VIADD R57, R57, 0x60 ;  /* 0x0000006039397836 */ /* 0x000fe20000000000 */
[----:B------:R-:W-:Y:S01]  /*c160*/  BSSY B1, `(.L_x_8362) ;  /* 0x0000012000017945 */ /* 0x000fe20003800000 */
[----:B------:R-:W-:Y:S02]  /*c170*/  CS2R R10, SRZ ;  /* 0x00000000000a7805 */ /* 0x000fe4000001ff00 */
[----:B--2---:R-:W-:Y:S02]  /*c180*/  CS2R R12, SRZ ;  /* 0x00000000000c7805 */ /* 0x004fe4000001ff00 */
[----:B------:R-:W-:Y:S02]  /*c190*/  CS2R R14, SRZ ;  /* 0x00000000000e7805 */ /* 0x000fe4000001ff00 */
[----:B------:R-:W-:-:S13]  /*c1a0*/  ISETP.GE.AND P1, PT, R57, R0, PT ;  /* 0x000000003900720c */ /* 0x000fda0003f26270 */
[----:B------:R-:W-:Y:S05]  /*c1b0*/  @P1 BRA `(.L_x_8363) ;  /* 0x0000000000301947 */ /* 0x000fea0003800000 */
[----:B------:R-:W-:Y:S02]  /*c1c0*/  CS2R R10, SRZ ;  /* 0x00000000000a7805 */ /* 0x000fe4000001ff00 */
[----:B------:R-:W-:Y:S02]  /*c1d0*/  CS2R R12, SRZ ;  /* 0x00000000000c7805 */ /* 0x000fe4000001ff00 */
[----:B------:R-:W-:Y:S01]  /*c1e0*/  CS2R R14, SRZ ;  /* 0x00000000000e7805 */ /* 0x000fe2000001ff00 */
[----:B------:R-:W-:Y:S06]  /*c1f0*/  @P0 BRA `(.L_x_8363) ;  /* 0x0000000000200947 */ /* 0x000fec0003800000 */
[C---:B------:R-:W-:Y:S02]  /*c200*/  SHF.L.U32 R9, R16.reuse, 0x1, RZ ;  /* 0x0000000110097819 */ /* 0x040fe400000006ff */
[----:B------:R-:W-:Y:S02]  /*c210*/  SHF.L.U64.HI R10, R16, 0x1, R17 ;  /* 0x00000001100a7819 */ /* 0x000fe40000010211 */
[-C--:B-1----:R-:W-:Y:S02]  /*c220*/  IADD3 R12, P1, R32, R9.reuse, RZ ;  /* 0x00000009200c7210 */ /* 0x082fe40007f3e0ff */
[----:B------:R-:W-:-:S03]  /*c230*/  IADD3 R8, P2, R34, R9, RZ ;  /* 0x0000000922087210 */ /* 0x000fc60007f5e0ff */
[--C-:B----4-:R-:W-:Y:S02]  /*c240*/  IMAD.X R13, R3, 0x1, R10.reuse, P1 ;  /* 0x00000001030d7824 */ /* 0x110fe400008e060a */
[----:B------:R-:W-:-:S04]  /*c250*/  IMAD.X R9, R33, 0x1, R10, P2 ;  /* 0x0000000121097824 */ /* 0x000fc800010e060a */
[----:B------:R-:W5:Y:S04]  /*c260*/  LD.E.128 R12, desc[UR54][R12.64] ;  /* 0x000000360c0c7980 */ /* 0x000f68000c101d00 */
[----:B------:R-:W5:Y:S02]  /*c270*/  LD.E.128 R8, desc[UR54][R8.64] ;  /* 0x0000003608087980 */ /* 0x000f64000c101d00 */
.L_x_8363:
[----:B------:R-:W-:Y:S05]  /*c280*/  BSYNC B1 ;  /* 0x0000000000017941 */ /* 0x000fea0003800000 */
.L_x_8362:
[----:B------:R-:W-:Y:S01]  /*c290*/  ULEA.HI UR4, UR37, UR37, URZ, 0x1 ;  /* 0x0000002525047291 */ /* 0x000fe2000f8f083f */
[----:B------:R-:W-:Y:S01]  /*c2a0*/  VIADDMNMX R0, R0, -R193, 0x80, PT ;  /* 0x0000008000007446 */ /* 0x000fe200038009c1 */
[----:B----45:R-:W-:Y:S01]  /*c2b0*/  IMAD.MOV.U32 R3, RZ, RZ, R8 ;  /* 0x000000ffff037224 */ /* 0x030fe200078e0008 */
[----:B------:R-:W-:Y:S01]  /*c2c0*/  MOV R28, R9 ;  /* 0x00000009001c7202 */ /* 0x000fe20000000f00 */
[----:B------:R-:W-:Y:S01]  /*c2d0*/  ULOP3.LUT UR4, UR4, 0xfffffffe, URZ, 0xc0, !UPT ;  /* 0xfffffffe04047892 */ /* 0x000fe2000f8ec03f */
[-C--:B------:R-:W-:Y:S01]  /*c2e0*/  ISETP.GE.OR P3, PT, R188, R0.reuse, P0 ;  /* 0x00000000bc00720c */ /* 0x080fe20000766670 */
[----:B------:R-:W-:Y:S01]  /*c2f0*/  IMAD.MOV.U32 R30, RZ, RZ, R13 ;  /* 0x000000ffff1e7224 */ /* 0x000fe200078e000d */
[-C--:B------:R-:W-:Y:S01]  /*c300*/  ISETP.GE.OR P2, PT, R217, R0.reuse, P0 ;  /* 0x00000000d900720c */ /* 0x080fe20000746670 */
[----:B------:R-:W-:Y:S01]  /*c310*/  UIADD3 UR4, UR37, -UR4, URZ ;  /* 0x8000000425047290 */ /* 0x000fe2000fffe03f */
[-C--:B------:R-:W-:Y:S01]  /*c320*/  ISETP.GE.OR P1, PT, R216, R0.reuse, P0 ;  /* 0x00000000d800720c */ /* 0x080fe20000726670 */
[----:B------:R-:W-:Y:S01]  /*c330*/  BSSY B1, `(.L_x_8364) ;  /* 0x000000e000017945 */ /* 0x000fe20003800000 */
[----:B------:R-:W-:Y:S01]  /*c340*/  ISETP.GE.OR P0, PT, R215, R0, P0 ;  /* 0x00000000d700720c */ /* 0x000fe20000706670 */
[----:B------:R-:W-:Y:S01]  /*c350*/  IMAD.MOV.U32 R0, RZ, RZ, R10 ;  /* 0x000000ffff007224 */ /* 0x000fe200078e000a */
[----:B------:R-:W-:Y:S01]  /*c360*/  PRMT R43, R3, 0x5410, R28 ;  /* 0x00005410032b7816 */ /* 0x000fe2000000001c */
[----:B------:R-:W-:-:S02]  /*c370*/  IMAD.U32 R29, RZ, RZ, UR4 ;  /* 0x00000004ff1d7e24 */ /* 0x000fc4000f8e00ff */
[----:B------:R-:W-:Y:S02]  /*c380*/  IMAD.MOV.U32 R3, RZ, RZ, R11 ;  /* 0x000000ffff037224 */ /* 0x000fe400078e000b */
[----:B------:R-:W-:Y:S01]  /*c390*/  IMAD.MOV.U32 R28, RZ, RZ, R12 ;  /* 0x000000ffff1c7224 */ /* 0x000fe200078e000c */
[----:B------:R-:W-:Y:S02]  /*c3a0*/  SHF.L.U32 R29, R29, 0x1f, RZ ;  /* 0x0000001f1d1d7819 */ /* 0x000fe400000006ff */
[----:B------:R-:W-:Y:S01]  /*c3b0*/  PRMT R44, R0, 0x5410, R3 ;  /* 0x00005410002c7816 */ /* 0x000fe20000000003 */
[----:B------:R-:W-:Y:S01]  /*c3c0*/  IMAD.MOV.U32 R3, RZ, RZ, R15 ;  /* 0x000000ffff037224 */ /* 0x000fe200078e000f */
[----:B------:R-:W0:Y:S01]  /*c3d0*/  SYNCS.PHASECHK.TRANS64.TRYWAIT P4, [R18+URZ+0x28800], R29 ;  /* 0x0288001d120075a7 */ /* 0x000e22000808017f */
[----:B------:R-:W-:Y:S02]  /*c3e0*/  PRMT R45, R28, 0x5410, R30 ;  /* 0x000054101c2d7816 */ /* 0x000fe4000000001e */
[----:B------:R-:W-:Y:S01]  /*c3f0*/  MOV R0, R14 ;  /* 0x0000000e00007202 */ /* 0x000fe20000000f00 */
[----:B0-----:R-:W-:Y:S06]  /*c400*/  @!P4 BRA `(.L_x_8365) ;  /* 0x000001b8000cc947 */ /* 0x001fec0003800000 */
.L_x_8713:
[----:B------:R-:W-:Y:S05]  /*c410*/  BSYNC B1 ;  /* 0x0000000000017941 */ /* 0x000fea0003800000 */
.L_x_8364:
[----:B------:R-:W-:Y:S04]  /*c420*/  BSSY B1, `(.L_x_8366) ;  /* 0x0000061000017945 */ /* 0x000fe80003800000 */
[----:B------:R-:W-:Y:S05]  /*c430*/  @P3 BRA `(.L_x_8367) ;  /* 0x00000004007c3947 */ /* 0x000fea0003800000 */
[----:B------:R-:W-:Y:S01]  /*c440*/  LEA.HI R28, R56, R207, RZ, 0x1d ;  /* 0x000000cf381c7211 */ /* 0x000fe200078fe8ff */
[--C-:B------:R-:W-:Y:S01]  /*c450*/  HADD2.F32 R68, -RZ, R67.reuse.H0_H0 ;  /* 0x20000043ff447230 */ /* 0x100fe20000004100 */
[----:B------:R-:W-:Y:S01]  /*c460*/  SHF.R.U64 R81, R48, 0x10, R49 ;  /* 0x0000001030517819 */ /* 0x000fe20000001231 */
[----:B------:R-:W-:Y:S01]  /*c470*/  HADD2.F32 R69, -RZ, R67.H1_H1 ;  /* 0x30000043ff457230 */ /* 0x000fe20000004100 */
[----:B------:R-:W-:Y:S01]  /*c480*/  SHF.R.S32.HI R31, RZ, 0x1f, R28 ;  /* 0x0000001fff1f7819 */ /* 0x000fe2000001141c */
[----:B0-----:R-:W-:Y:S01]  /*c490*/  IMAD.SHL.U32 R29, R28, 0x8, RZ ;  /* 0x000000081c1d7824 */ /* 0x001fe200078e00ff */
[--C-:B------:R-:W-:Y:S01]  /*c4a0*/  SHF.R.U32.HI R70, RZ, 0x10, R21.reuse ;  /* 0x00000010ff467819 */ /* 0x100fe20000011615 */
[----:B------:R-:W-:Y:S01]  /*c4b0*/  HADD2.F32 R67, -RZ, R66.H1_H1 ;  /* 0x30000042ff437230 */ /* 0x000fe20000004100 */
[----:B------:R-:W-:Y:S02]  /*c4c0*/  LEA.HI R31, R31, R28, RZ, 0x3 ;  /* 0x0000001c1f1f7211 */ /* 0x000fe400078f18ff */
[----:B------:R-:W-:Y:S01]  /*c4d0*/  LOP3.LUT R29, R29, 0x38, RZ, 0xc0, !PT ;  /* 0x000000381d1d7812 */ /* 0x000fe200078ec0ff */
[----:B------:R-:W-:Y:S01]  /*c4e0*/  HADD2.F32 R70, -RZ, R70.H0_H0 ;  /* 0x20000046ff467230 */ /* 0x000fe20000004100 */
[----:B------:R-:W-:Y:S01]  /*c4f0*/  SHF.R.U64 R78, R20, 0x10, R21 ;  /* 0x00000010144e7819 */ /* 0x000fe20000001215 */
[----:B------:R-:W-:Y:S01]  /*c500*/  IMAD.SHL.U32 R31, R31, 0x400, RZ ;  /* 0x000004001f1f7824 */ /* 0x000fe200078e00ff */
[----:B------:R-:W-:-:S02]  /*c510*/  LOP3.LUT R28, R29, 0x1c0, R222, 0xf8, !PT ;  /* 0x000001c01d1c7812 */ /* 0x000fc400078ef8de */
[----:B------:R-:W-:Y:S02]  /*c520*/  SHF.R.U32.HI R71, RZ, 0x10, R49 ;  /* 0x00000010ff477819 */ /* 0x000fe40000011631 */
[----:B-1----:R-:W-:Y:S02]  /*c530*/  LOP3.LUT R32, R28, R203, RZ, 0x3c, !PT ;  /* 0x000000cb1c207212 */ /* 0x002fe400078e3cff */
[----:B------:R-:W-:Y:S02]  /*c540*/  LOP3.LUT R33, R31, 0x7fffe000, RZ, 0xc0, !PT ;  /* 0x7fffe0001f217812 */ /* 0x000fe400078ec0ff */
[----:B------:R-:W0:Y:S01]  /*c550*/  LDS.128 R28, [R205] ;  /* 0x00000000cd1c7984 */ /* 0x000e220000000c00 */
[--C-:B------:R-:W-:Y:S02]  /*c560*/  SHF.R.U64 R80, R50, 0x10, R51.reuse ;  /* 0x0000001032507819 */ /* 0x100fe40000001233 */
[----:B------:R-:W-:Y:S02]  /*c570*/  IADD3 R33, R32, R33, R204 ;  /* 0x0000002120217210 */ /* 0x000fe40007ffe0cc */
[----:B------:R-:W-:-:S02]  /*c580*/  SHF.R.U32.HI R79, RZ, 0x10, R51 ;  /* 0x00000010ff4f7819 */ /* 0x000fc40000011633 */
[--C-:B------:R-:W-:Y:S01]  /*c590*/  SHF.R.U32.HI R75, RZ, 0x10, R37.reuse ;  /* 0x00000010ff4b7819 */ /* 0x100fe20000011625 */
[----:B------:R-:W-:Y:S01]  /*c5a0*/  IMAD R57, R33, 0x2, R18 ;  /* 0x0000000221397824 */ /* 0x000fe200078e0212 */
[----:B------:R-:W-:-:S04]  /*c5b0*/  SHF.R.U64 R77, R36, 0x10, R37 ;  /* 0x00000010244d7819 */ /* 0x000fc80000001225 */
[----:B------:R-:W1:Y:S01]  /*c5c0*/  LDS.128 R32, [R57+0x10400] ;  /* 0x0104000039207984 */ /* 0x000e620000000c00 */
[--C-:B0-----:R-:W-:Y:S02]  /*c5d0*/  HADD2.F32 R21, -RZ, R29.reuse.H0_H0 ;  /* 0x2000001dff157230 */ /* 0x101fe40000004100 */
[----:B------:R-:W-:Y:S02]  /*c5e0*/  HADD2.F32 R29, -RZ, R29.H1_H1 ;  /* 0x3000001dff1d7230 */ /* 0x000fe40000004100 */
[----:B------:R-:W-:Y:S02]  /*c5f0*/  HADD2.F32 R20, -RZ, R28.H0_H0 ;  /* 0x2000001cff147230 */ /* 0x000fe40000004100 */
[----:B------:R-:W-:Y:S02]  /*c600*/  HADD2.F32 R36, -RZ, R30.H0_H0 ;  /* 0x2000001eff247230 */ /* 0x000fe40000004100 */
[--C-:B------:R-:W-:Y:S02]  /*c610*/  HADD2.F32 R37, -RZ, R31.reuse.H0_H0 ;  /* 0x2000001fff257230 */ /* 0x100fe40000004100 */
[----:B------:R-:W-:-:S02]  /*c620*/  HADD2.F32 R31, -RZ, R31.H1_H1 ;  /* 0x3000001fff1f7230 */ /* 0x000fc40000004100 */
        /* <DEDUP_REMOVED lines=8> */
[----:B------:R-:W-:Y:S01]  /*c6b0*/  FFMA.FTZ R74, R21, R69, R74 ;  /* 0x00000045154a7223 */ /* 0x000fe2000001004a */
[C---:B------:R-:W-:Y:S01]  /*c6c0*/  FMUL.FTZ R68, R49.reuse, R70 ;  /* 0x0000004631447220 */ /* 0x040fe20000410000 */
[----:B------:R-:W-:Y:S02]  /*c6d0*/  HADD2.F32 R21, -RZ, R65.H1_H1 ;  /* 0x30000041ff157230 */ /* 0x000fe40000004100 */
[-C--:B------:R-:W-:Y:S01]  /*c6e0*/  FMUL.FTZ R76, R49, R48.reuse ;  /* 0x00000030314c7220 */ /* 0x080fe20000410000 */
[----:B------:R-:W-:Y:S01]  /*c6f0*/  FMUL.FTZ R69, R33, R67 ;  /* 0x0000004321457220 */ /* 0x000fe20000410000 */
[----:B------:R-:W-:Y:S01]  /*c700*/  FFMA.FTZ R71, R29, R48, -R68 ;  /* 0x000000301d477223 */ /* 0x000fe20000010844 */
[----:B------:R-:W-:Y:S02]  /*c710*/  HADD2.F32 R50, -RZ, R34.H0_H0 ;  /* 0x20000022ff327230 */ /* 0x000fe40000004100 */
[-C--:B------:R-:W-:Y:S01]  /*c720*/  FMUL.FTZ R48, R33, R21.reuse ;  /* 0x0000001521307220 */ /* 0x080fe20000410000 */
[----:B------:R-:W-:Y:S01]  /*c730*/  FFMA.FTZ R69, R20, R21, -R69 ;  /* 0x0000001514457223 */ /* 0x000fe20000010845 */
[----:B------:R-:W-:-:S02]  /*c740*/  HADD2.F32 R49, -RZ, R66.H0_H0 ;  /* 0x20000042ff317230 */ /* 0x000fc40000004100 */
[----:B------:R-:W-:Y:S01]  /*c750*/  FFMA.FTZ R73, R29, R70, R76 ;  /* 0x000000461d497223 */ /* 0x000fe2000001004c */
[--C-:B------:R-:W-:Y:S02]  /*c760*/  HADD2.F32 R21, -RZ, R46.reuse.H0_H0 ;  /* 0x2000002eff157230 */ /* 0x100fe40000004100 */
[----:B------:R-:W-:Y:S01]  /*c770*/  FFMA.FTZ R67, R20, R67, R48 ;  /* 0x0000004314437223 */ /* 0x000fe20000010030 */
[----:B------:R-:W-:Y:S02]  /*c780*/  HADD2.F32 R51, -RZ, R35.H0_H0 ;  /* 0x20000023ff337230 */ /* 0x000fe40000004100 */
[C---:B------:R-:W-:Y:S01]  /*c790*/  FMUL.FTZ R29, R50.reuse, R49 ;  /* 0x00000031321d7220 */ /* 0x040fe20000410000 */
[----:B------:R-:W-:Y:S02]  /*c7a0*/  HADD2.F32 R48, -RZ, R65.H0_H0 ;  /* 0x20000041ff307230 */ /* 0x000fe40000004100 */
[----:B------:R-:W-:Y:S01]  /*c7b0*/  FMUL.FTZ R33, R50, R21 ;  /* 0x0000001532217220 */ /* 0x000fe20000410000 */
[----:B------:R-:W-:-:S02]  /*c7c0*/  HADD2.F32 R46, -RZ, R46.H1_H1 ;  /* 0x3000002eff2e7230 */ /* 0x000fc40000004100 */
[C---:B------:R-:W-:Y:S01]  /*c7d0*/  FFMA.FTZ R65, R36.reuse, R21, -R29 ;  /* 0x0000001524417223 */ /* 0x040fe2000001081d */
[----:B------:R-:W-:Y:S02]  /*c7e0*/  HADD2.F32 R35, -RZ, R35.H1_H1 ;  /* 0x30000023ff237230 */ /* 0x000fe40000004100 */
[C---:B------:R-:W-:Y:S01]  /*c7f0*/  FMUL.FTZ R66, R51.reuse, R48 ;  /* 0x0000003033427220 */ /* 0x040fe20000410000 */
[----:B------:R-:W-:Y:S02]  /*c800*/  HADD2.F32 R50, -RZ, R75.H0_H0 ;  /* 0x2000004bff327230 */ /* 0x000fe40000004100 */
[-C--:B------:R-:W-:Y:S01]  /*c810*/  FMUL.FTZ R51, R51, R46.reuse ;  /* 0x0000002e33337220 */ /* 0x080fe20000410000 */
[----:B------:R-:W-:Y:S02]  /*c820*/  HADD2.F32 R20, -RZ, R79.H0_H0 ;  /* 0x2000004fff147230 */ /* 0x000fe40000004100 */
[----:B------:R-:W-:Y:S01]  /*c830*/  FFMA.FTZ R66, R37, R46, -R66 ;  /* 0x0000002e25427223 */ /* 0x000fe20000010842 */
[----:B------:R-:W-:Y:S01]  /*c840*/  FFMA.FTZ R36, R36, R49, R33 ;  /* 0x0000003124247223 */ /* 0x000fe20000010021 */
[----:B------:R-:W-:Y:S01]  /*c850*/  FMUL.FTZ R68, R35, R50 ;  /* 0x0000003223447220 */ /* 0x000fe20000410000 */
[----:B------:R-:W-:-:S02]  /*c860*/  HADD2.F32 R32, -RZ, R32.H1_H1 ;  /* 0x30000020ff207230 */ /* 0x000fc40000004100 */
[----:B------:R-:W-:Y:S01]  /*c870*/  FMUL.FTZ R46, R35, R20 ;  /* 0x00000014232e7220 */ /* 0x000fe20000410000 */
[----:B------:R-:W-:Y:S02]  /*c880*/  HADD2.F32 R34, -RZ, R34.H1_H1 ;  /* 0x30000022ff227230 */ /* 0x000fe40000004100 */
[----:B------:R-:W-:Y:S01]  /*c890*/  FFMA.FTZ R51, R37, R48, R51 ;  /* 0x0000003025337223 */ /* 0x000fe20000010033 */
        /* <DEDUP_REMOVED lines=25> */
.L_x_8367:
[----:B------:R-:W-:Y:S05]  /*ca30*/  BSYNC B1 ;  /* 0x0000000000017941 */ /* 0x000fea0003800000 */
.L_x_8366:
[----:B------:R-:W-:Y:S04]  /*ca40*/  BSSY B1, `(.L_x_8368) ;  /* 0x0000060000017945 */ /* 0x000fe80003800000 */
[----:B------:R-:W-:Y:S05]  /*ca50*/  @P2 BRA `(.L_x_8369) ;  /* 0x0000000400782947 */ /* 0x000fea0003800000 */
[----:B------:R-:W-:Y:S01]  /*ca60*/  LEA.HI R20, R56, R207, RZ, 0x1d ;  /* 0x000000cf38147211 */ /* 0x000fe200078fe8ff */
[----:B------:R-:W-:Y:S01]  /*ca70*/  HADD2.F32 R36, -RZ, R58.H1_H1 ;  /* 0x3000003aff247230 */ /* 0x000fe20000004100 */
[----:B------:R-:W-:Y:S02]  /*ca80*/  SHF.R.U64 R65, R24, 0x10, R25 ;  /* 0x0000001018417819 */ /* 0x000fe40000001219 */
[----:B------:R-:W-:Y:S02]  /*ca90*/  SHF.R.S32.HI R21, RZ, 0x1f, R20 ;  /* 0x0000001fff157819 */ /* 0x000fe40000011414 */
[----:B--2---:R-:W-:Y:S02]  /*caa0*/  SHF.L.U32 R28, R20, 0x3, RZ ;  /* 0x00000003141c7819 */ /* 0x004fe400000006ff */
[----:B------:R-:W-:Y:S02]  /*cab0*/  LEA.HI R21, R21, R20, RZ, 0x3 ;  /* 0x0000001415157211 */ /* 0x000fe400078f18ff */
[----:B------:R-:W-:-:S02]  /*cac0*/  LOP3.LUT R20, R199, 0x38, R28, 0xf8, !PT ;  /* 0x00000038c7147812 */ /* 0x000fc400078ef81c */
[--C-:B------:R-:W-:Y:S01]  /*cad0*/  SHF.R.U64 R57, R26, 0x10, R27.reuse ;  /* 0x000000101a397819 */ /* 0x100fe2000000121b */
[----:B------:R-:W-:Y:S01]  /*cae0*/  IMAD.SHL.U32 R28, R21, 0x400, RZ ;  /* 0x00000400151c7824 */ /* 0x000fe200078e00ff */
[----:B------:R-:W-:Y:S02]  /*caf0*/  LOP3.LUT R21, R20, R225, RZ, 0x3c, !PT ;  /* 0x000000e114157212 */ /* 0x000fe400078e3cff */
[----:B------:R-:W-:Y:S01]  /*cb00*/  SHF.R.U32.HI R51, RZ, 0x10, R27 ;  /* 0x00000010ff337819 */ /* 0x000fe2000001161b */
[----:B------:R-:W-:Y:S01]  /*cb10*/  HADD2.F32 R27, -RZ, R60.H1_H1 ;  /* 0x3000003cff1b7230 */ /* 0x000fe20000004100 */
[----:B------:R-:W-:Y:S02]  /*cb20*/  LOP3.LUT R20, R28, 0x7fffe000, RZ, 0xc0, !PT ;  /* 0x7fffe0001c147812 */ /* 0x000fe400078ec0ff */
[----:B0-----:R-:W0:Y:S01]  /*cb30*/  LDS.128 R28, [R214] ;  /* 0x00000000d61c7984 */ /* 0x001e220000000c00 */
[----:B------:R-:W-:Y:S02]  /*cb40*/  SHF.R.U64 R68, R4, 0x10, R5 ;  /* 0x0000001004447819 */ /* 0x000fe40000001205 */
[----:B------:R-:W-:-:S02]  /*cb50*/  IADD3 R21, R21, R20, R202 ;  /* 0x0000001415157210 */ /* 0x000fc40007ffe0ca */
[----:B------:R-:W-:Y:S02]  /*cb60*/  SHF.R.U32.HI R37, RZ, 0x10, R5 ;  /* 0x00000010ff257819 */ /* 0x000fe40000011605 */
[----:B------:R-:W-:Y:S01]  /*cb70*/  SHF.R.U32.HI R46, RZ, 0x10, R25 ;  /* 0x00000010ff2e7819 */ /* 0x000fe20000011619 */
[----:B------:R-:W-:Y:S01]  /*cb80*/  IMAD R21, R21, 0x2, R18 ;  /* 0x0000000215157824 */ /* 0x000fe200078e0212 */
[--C-:B------:R-:W-:Y:S02]  /*cb90*/  SHF.R.U32.HI R66, RZ, 0x10, R7.reuse ;  /* 0x00000010ff427819 */ /* 0x100fe40000011607 */
[----:B------:R-:W-:Y:S01]  /*cba0*/  SHF.R.U64 R67, R6, 0x10, R7 ;  /* 0x0000001006437819 */ /* 0x000fe20000001207 */
[----:B------:R-:W-:Y:S01]  /*cbb0*/  HADD2.F32 R46, -RZ, R46.H0_H0 ;  /* 0x2000002eff2e7230 */ /* 0x000fe20000004100 */
[----:B-1----:R-:W1:Y:S01]  /*cbc0*/  LDS.128 R32, [R21+0x10400] ;  /* 0x0104000015207984 */ /* 0x002e620000000c00 */
[--C-:B0-----:R-:W-:Y:S02]  /*cbd0*/  HADD2.F32 R5, -RZ, R29.reuse.H0_H0 ;  /* 0x2000001dff057230 */ /* 0x101fe40000004100 */
[----:B------:R-:W-:-:S02]  /*cbe0*/  HADD2.F32 R29, -RZ, R29.H1_H1 ;  /* 0x3000001dff1d7230 */ /* 0x000fc40000004100 */
[----:B------:R-:W-:Y:S02]  /*cbf0*/  HADD2.F32 R4, -RZ, R28.H0_H0 ;  /* 0x2000001cff047230 */ /* 0x000fe40000004100 */
[----:B------:R-:W-:Y:S02]  /*cc00*/  HADD2.F32 R6, -RZ, R30.H0_H0 ;  /* 0x2000001eff067230 */ /* 0x000fe40000004100 */
[--C-:B------:R-:W-:Y:S02]  /*cc10*/  HADD2.F32 R7, -RZ, R31.reuse.H0_H0 ;  /* 0x2000001fff077230 */ /* 0x100fe40000004100 */
[----:B------:R-:W-:Y:S02]  /*cc20*/  HADD2.F32 R31, -RZ, R31.H1_H1 ;  /* 0x3000001fff1f7230 */ /* 0x000fe40000004100 */
[----:B------:R-:W-:Y:S02]  /*cc30*/  HADD2.F32 R28, -RZ, R28.H1_H1 ;  /* 0x3000001cff1c7230 */ /* 0x000fe40000004100 */
[----:B-1----:R-:W-:-:S02]  /*cc40*/  HADD2.F32 R24, -RZ, R33.H0_H0 ;  /* 0x20000021ff187230 */ /* 0x002fc40000004100 */
[----:B------:R-:W-:Y:S02]  /*cc50*/  HADD2.F32 R33, -RZ, R33.H1_H1 ;  /* 0x30000021ff217230 */ /* 0x000fe40000004100 */
[----:B------:R-:W-:Y:S02]  /*cc60*/  HADD2.F32 R20, -RZ, R32.H0_H0 ;  /* 0x20000020ff147230 */ /* 0x000fe40000004100 */
[CC--:B------:R-:W-:Y:S01]  /*cc70*/  FMUL.FTZ R48, R24.reuse, R36.reuse ;  /* 0x0000002418307220 */ /* 0x0c0fe20000410000 */
[-C--:B------:R-:W-:Y:S01]  /*cc80*/  FMUL.FTZ R50, R24, R27.reuse ;  /* 0x0000001b18327220 */ /* 0x080fe20000410000 */
[----:B------:R-:W-:Y:S02]  /*cc90*/  HADD2.F32 R24, -RZ, R37.H0_H0 ;  /* 0x20000025ff187230 */ /* 0x000fe40000004100 */
[C---:B------:R-:W-:Y:S01]  /*cca0*/  FFMA.FTZ R48, R5.reuse, R27, -R48 ;  /* 0x0000001b05307223 */ /* 0x040fe20000010830 */
[----:B------:R-:W-:Y:S02]  /*ccb0*/  HADD2.F32 R27, -RZ, R58.H0_H0 ;  /* 0x2000003aff1b7230 */ /* 0x000fe40000004100 */
[----:B------:R-:W-:Y:S01]  /*ccc0*/  FFMA.FTZ R50, R5, R36, R50 ;  /* 0x0000002405327223 */ /* 0x000fe20000010032 */
[----:B------:R-:W-:Y:S01]  /*ccd0*/  FMUL.FTZ R58, R33, R46 ;  /* 0x0000002e213a7220 */ /* 0x000fe20000410000 */
[----:B------:R-:W-:-:S02]  /*cce0*/  HADD2.F32 R5, -RZ, R60.H0_H0 ;  /* 0x2000003cff057230 */ /* 0x000fc40000004100 */
[-C--:B------:R-:W-:Y:S01]  /*ccf0*/  FMUL.FTZ R36, R33, R24.reuse ;  /* 0x0000001821247220 */ /* 0x080fe20000410000 */
[C---:B------:R-:W-:Y:S01]  /*cd00*/  FMUL.FTZ R33, R20.reuse, R27 ;  /* 0x0000001b14217220 */ /* 0x040fe20000410000 */
[C---:B------:R-:W-:Y:S01]  /*cd10*/  FFMA.FTZ R37, R29.reuse, R24, -R58 ;  /* 0x000000181d257223 */ /* 0x040fe2000001083a */
[----:B------:R-:W-:Y:S02]  /*cd20*/  HADD2.F32 R25, -RZ, R34.H0_H0 ;  /* 0x20000022ff197230 */ /* 0x000fe40000004100 */
[-C--:B------:R-:W-:Y:S01]  /*cd30*/  FMUL.FTZ R20, R20, R5.reuse ;  /* 0x0000000514147220 */ /* 0x080fe20000410000 */
[----:B------:R-:W-:Y:S02]  /*cd40*/  HADD2.F32 R24, -RZ, R59.H0_H0 ;  /* 0x2000003bff187230 */ /* 0x000fe40000004100 */
[----:B------:R-:W-:Y:S01]  /*cd50*/  FFMA.FTZ R33, R4, R5, -R33 ;  /* 0x0000000504217223 */ /* 0x000fe20000010821 */
[----:B------:R-:W-:Y:S02]  /*cd60*/  HADD2.F32 R5, -RZ, R61.H0_H0 ;  /* 0x2000003dff057230 */ /* 0x000fe40000004100 */
[----:B------:R-:W-:Y:S01]  /*cd70*/  FFMA.FTZ R49, R29, R46, R36 ;  /* 0x0000002e1d317223 */ /* 0x000fe20000010024 */
[----:B------:R-:W-:-:S02]  /*cd80*/  HADD2.F32 R26, -RZ, R35.H0_H0 ;  /* 0x20000023ff1a7230 */ /* 0x000fc40000004100 */
[----:B------:R-:W-:Y:S01]  /*cd90*/  FFMA.FTZ R29, R4, R27, R20 ;  /* 0x0000001b041d7223 */ /* 0x000fe20000010014 */
[----:B------:R-:W-:Y:S02]  /*cda0*/  HADD2.F32 R61, -RZ, R61.H1_H1 ;  /* 0x3000003dff3d7230 */ /* 0x000fe40000004100 */
[C---:B------:R-:W-:Y:S01]  /*cdb0*/  FMUL.FTZ R27, R25.reuse, R24 ;  /* 0x00000018191b7220 */ /* 0x040fe20000410000 */
[----:B------:R-:W-:Y:S02]  /*cdc0*/  HADD2.F32 R59, -RZ, R59.H1_H1 ;  /* 0x3000003bff3b7230 */ /* 0x000fe40000004100 */
[----:B------:R-:W-:Y:S01]  /*cdd0*/  FMUL.FTZ R25, R25, R5 ;  /* 0x0000000519197220 */ /* 0x000fe20000410000 */
[----:B------:R-:W-:Y:S02]  /*cde0*/  HADD2.F32 R35, -RZ, R35.H1_H1 ;  /* 0x30000023ff237230 */ /* 0x000fe40000004100 */
[----:B------:R-:W-:Y:S01]  /*cdf0*/  FMUL.FTZ R58, R26, R61 ;  /* 0x0000003d1a3a7220 */ /* 0x000fe20000410000 */
[----:B------:R-:W-:-:S02]  /*ce00*/  HADD2.F32 R20, -RZ, R51.H0_H0 ;  /* 0x20000033ff147230 */ /* 0x000fc40000004100 */
[----:B------:R-:W-:Y:S01]  /*ce10*/  FMUL.FTZ R46, R26, R59 ;  /* 0x0000003b1a2e7220 */ /* 0x000fe20000410000 */
[----:B------:R-:W-:Y:S02]  /*ce20*/  HADD2.F32 R4, -RZ, R66.H0_H0 ;  /* 0x20000042ff047230 */ /* 0x000fe40000004100 */
[C---:B------:R-:W-:Y:S01]  /*ce30*/  FFMA.FTZ R36, R6.reuse, R5, -R27 ;  /* 0x0000000506247223 */ /* 0x040fe2000001081b */
[----:B------:R-:W-:Y:S01]  /*ce40*/  FFMA.FTZ R26, R6, R24, R25 ;  /* 0x00000018061a7223 */ /* 0x000fe20000010019 */
[----:B------:R-:W-:Y:S02]  /*ce50*/  HADD2.F32 R32, -RZ, R32.H1_H1 ;  /* 0x30000020ff207230 */ /* 0x000fe40000004100 */
[----:B------:R-:W-:Y:S01]  /*ce60*/  FMUL.FTZ R6, R35, R20 ;  /* 0x0000001423067220 */ /* 0x000fe20000410000 */
[----:B------:R-:W-:Y:S02]  /*ce70*/  HADD2.F32 R34, -RZ, R34.H1_H1 ;  /* 0x30000022ff227230 */ /* 0x000fe40000004100 */
[C---:B------:R-:W-:Y:S01]  /*ce80*/  FFMA.FTZ R46, R7.reuse, R61, -R46 ;  /* 0x0000003d072e7223 */ /* 0x040fe2000001082e */
        /* <DEDUP_REMOVED lines=11> */
[-C--:B------:R-:W-:Y:S01]  /*cf40*/  FMUL.FTZ R32, R32, R5.reuse ;  /* 0x0000000520207220 */ /* 0x080fe20000410000 */
[----:B------:R-:W-:Y:S01]  /*cf50*/  FFMA.FTZ R4, R28, R5, -R31 ;  /* 0x000000051c047223 */ /* 0x000fe2000001081f */
[-C--:B------:R-:W-:Y:S01]  /*cf60*/  FMUL.FTZ R34, R34, R7.reuse ;  /* 0x0000000722227220 */ /* 0x080fe20000410000 */
        /* <DEDUP_REMOVED lines=13> */
.L_x_8369:
[----:B------:R-:W-:Y:S05]  /*d040*/  BSYNC B1 ;  /* 0x0000000000017941 */ /* 0x000fea0003800000 */
.L_x_8368:
[----:B------:R-:W-:Y:S04]  /*d050*/  BSSY B1, `(.L_x_8370) ;  /* 0x0000060000017945 */ /* 0x000fe80003800000 */
[----:B------:R-:W-:Y:S05]  /*d060*/  @P1 BRA `(.L_x_8371) ;  /* 0x0000000400781947 */ /* 0x000fea0003800000 */
[----:B---3--:R-:W-:Y:S01]  /*d070*/  LEA.HI R4, R56, R207, RZ, 0x1d ;  /* 0x000000cf38047211 */ /* 0x008fe200078fe8ff */
[--C-:B--2---:R-:W-:Y:S01]  /*d080*/  HADD2.F32 R35, -RZ, R62.reuse.H1_H1 ;  /* 0x3000003eff237230 */ /* 0x104fe20000004100 */
[----:B------:R-:W-:Y:S01]  /*d090*/  SHF.R.U64 R57, R52, 0x10, R53 ;  /* 0x0000001034397819 */ /* 0x000fe20000001235 */
[--C-:B------:R-:W-:Y:S01]  /*d0a0*/  HADD2.F32 R37, -RZ, R63.reuse.H1_H1 ;  /* 0x3000003fff257230 */ /* 0x100fe20000004100 */
        /* <DEDUP_REMOVED lines=10> */
[----:B------:R-:W-:Y:S02]  /*d150*/  SHF.R.U32.HI R39, RZ, 0x10, R39 ;  /* 0x00000010ff277819 */ /* 0x000fe40000011627 */
[----:B------:R-:W-:Y:S02]  /*d160*/  LOP3.LUT R21, R4, 0x7fffe000, RZ, 0xc0, !PT ;  /* 0x7fffe00004157812 */ /* 0x000fe400078ec0ff */
[----:B------:R-:W2:Y:S01]  /*d170*/  LDS.128 R4, [R213] ;  /* 0x00000000d5047984 */ /* 0x000ea20000000c00 */
[----:B------:R-:W-:Y:S01]  /*d180*/  SHF.R.U64 R50, R40, 0x10, R41 ;  /* 0x0000001028327819 */ /* 0x000fe20000001229 */
[----:B------:R-:W-:Y:S01]  /*d190*/  HADD2.F32 R39, -RZ, R39.H0_H0 ;  /* 0x20000027ff277230 */ /* 0x000fe20000004100 */
[----:B------:R-:W-:-:S02]  /*d1a0*/  IADD3 R21, R20, R21, R201 ;  /* 0x0000001514157210 */ /* 0x000fc40007ffe0c9 */
[----:B------:R-:W-:Y:S02]  /*d1b0*/  SHF.R.U32.HI R48, RZ, 0x10, R41 ;  /* 0x00000010ff307819 */ /* 0x000fe40000011629 */
[----:B------:R-:W-:Y:S02]  /*d1c0*/  LEA R21, R21, R18, 0x1 ;  /* 0x0000001215157211 */ /* 0x000fe400078e08ff */
[--C-:B------:R-:W-:Y:S02]  /*d1d0*/  SHF.R.U64 R52, R54, 0x10, R55.reuse ;  /* 0x0000001036347819 */ /* 0x100fe40000001237 */
[----:B------:R-:W-:Y:S01]  /*d1e0*/  SHF.R.U32.HI R54, RZ, 0x10, R55 ;  /* 0x00000010ff367819 */ /* 0x000fe20000011637 */
[----:B------:R-:W3:Y:S01]  /*d1f0*/  LDS.128 R24, [R21+0x10400] ;  /* 0x0104000015187984 */ /* 0x000ee20000000c00 */
[--C-:B--2---:R-:W-:Y:S02]  /*d200*/  HADD2.F32 R20, -RZ, R5.reuse.H0_H0 ;  /* 0x20000005ff147230 */ /* 0x104fe40000004100 */
[----:B------:R-:W-:-:S02]  /*d210*/  HADD2.F32 R28, -RZ, R5.H1_H1 ;  /* 0x30000005ff1c7230 */ /* 0x000fc40000004100 */
[----:B------:R-:W-:Y:S02]  /*d220*/  HADD2.F32 R5, -RZ, R4.H0_H0 ;  /* 0x20000004ff057230 */ /* 0x000fe40000004100 */
[----:B0-----:R-:W-:Y:S02]  /*d230*/  HADD2.F32 R29, -RZ, R6.H0_H0 ;  /* 0x20000006ff1d7230 */ /* 0x001fe40000004100 */
[--C-:B------:R-:W-:Y:S02]  /*d240*/  HADD2.F32 R30, -RZ, R7.reuse.H0_H0 ;  /* 0x20000007ff1e7230 */ /* 0x100fe40000004100 */
[----:B------:R-:W-:Y:S02]  /*d250*/  HADD2.F32 R7, -RZ, R7.H1_H1 ;  /* 0x30000007ff077230 */ /* 0x000fe40000004100 */
[--C-:B---3--:R-:W-:Y:S02]  /*d260*/  HADD2.F32 R31, -RZ, R25.reuse.H0_H0 ;  /* 0x20000019ff1f7230 */ /* 0x108fe40000004100 */
[----:B-1----:R-:W-:-:S02]  /*d270*/  HADD2.F32 R32, -RZ, R25.H1_H1 ;  /* 0x30000019ff207230 */ /* 0x002fc40000004100 */
[----:B------:R-:W-:Y:S02]  /*d280*/  HADD2.F32 R25, -RZ, R24.H0_H0 ;  /* 0x20000018ff197230 */ /* 0x000fe40000004100 */
[C---:B------:R-:W-:Y:S01]  /*d290*/  FMUL.FTZ R41, R31.reuse, R37 ;  /* 0x000000251f297220 */ /* 0x040fe20000410000 */
[-C--:B------:R-:W-:Y:S01]  /*d2a0*/  FMUL.FTZ R49, R31, R35.reuse ;  /* 0x000000231f317220 */ /* 0x080fe20000410000 */
[----:B------:R-:W-:Y:S02]  /*d2b0*/  HADD2.F32 R31, -RZ, R53.H0_H0 ;  /* 0x20000035ff1f7230 */ /* 0x000fe40000004100 */
[C---:B------:R-:W-:Y:S01]  /*d2c0*/  FFMA.FTZ R41, R20.reuse, R35, -R41 ;  /* 0x0000002314297223 */ /* 0x040fe20000010829 */
[----:B------:R-:W-:Y:S01]  /*d2d0*/  FFMA.FTZ R49, R20, R37, R49 ;  /* 0x0000002514317223 */ /* 0x000fe20000010031 */
[C---:B------:R-:W-:Y:S01]  /*d2e0*/  FMUL.FTZ R20, R25.reuse, R36 ;  /* 0x0000002419147220 */ /* 0x040fe20000410000 */
[C---:B------:R-:W-:Y:S01]  /*d2f0*/  FMUL.FTZ R35, R32.reuse, R39 ;  /* 0x0000002720237220 */ /* 0x040fe20000410000 */
[----:B------:R-:W-:Y:S01]  /*d300*/  FMUL.FTZ R37, R32, R31 ;  /* 0x0000001f20257220 */ /* 0x000fe20000410000 */
[----:B------:R-:W-:Y:S01]  /*d310*/  FMUL.FTZ R25, R25, R62 ;  /* 0x0000003e19197220 */ /* 0x000fe20000410000 */
[----:B------:R-:W-:-:S02]  /*d320*/  HADD2.F32 R33, -RZ, R26.H0_H0 ;  /* 0x2000001aff217230 */ /* 0x000fc40000004100 */
[C---:B------:R-:W-:Y:S01]  /*d330*/  FFMA.FTZ R62, R5.reuse, R62, -R20 ;  /* 0x0000003e053e7223 */ /* 0x040fe20000010814 */
[--C-:B------:R-:W-:Y:S02]  /*d340*/  HADD2.F32 R32, -RZ, R64.reuse.H0_H0 ;  /* 0x20000040ff207230 */ /* 0x100fe40000004100 */
[----:B------:R-:W-:Y:S01]  /*d350*/  FFMA.FTZ R36, R5, R36, R25 ;  /* 0x0000002405247223 */ /* 0x000fe20000010019 */
[----:B------:R-:W-:Y:S02]  /*d360*/  HADD2.F32 R34, -RZ, R27.H0_H0 ;  /* 0x2000001bff227230 */ /* 0x000fe40000004100 */
[C---:B------:R-:W-:Y:S01]  /*d370*/  FFMA.FTZ R38, R28.reuse, R31, -R35 ;  /* 0x0000001f1c267223 */ /* 0x040fe20000010823 */
[----:B------:R-:W-:Y:S01]  /*d380*/  FFMA.FTZ R40, R28, R39, R37 ;  /* 0x000000271c287223 */ /* 0x000fe20000010025 */
[----:B------:R-:W-:Y:S02]  /*d390*/  HADD2.F32 R20, -RZ, R47.H0_H0 ;  /* 0x2000002fff147230 */ /* 0x000fe40000004100 */
[----:B------:R-:W-:Y:S01]  /*d3a0*/  FMUL.FTZ R28, R33, R32 ;  /* 0x00000020211c7220 */ /* 0x000fe20000410000 */
[----:B------:R-:W-:-:S02]  /*d3b0*/  HADD2.F32 R5, -RZ, R64.H1_H1 ;  /* 0x30000040ff057230 */ /* 0x000fc40000004100 */
[----:B------:R-:W-:Y:S02]  /*d3c0*/  HADD2.F32 R47, -RZ, R47.H1_H1 ;  /* 0x3000002fff2f7230 */ /* 0x000fe40000004100 */
[-C--:B------:R-:W-:Y:S01]  /*d3d0*/  FMUL.FTZ R46, R33, R20.reuse ;  /* 0x00000014212e7220 */ /* 0x080fe20000410000 */
[C---:B------:R-:W-:Y:S01]  /*d3e0*/  FFMA.FTZ R35, R29.reuse, R20, -R28 ;  /* 0x000000141d237223 */ /* 0x040fe2000001081c */
[C---:B------:R-:W-:Y:S01]  /*d3f0*/  FMUL.FTZ R25, R34.reuse, R5 ;  /* 0x0000000522197220 */ /* 0x040fe20000410000 */
[----:B------:R-:W-:Y:S02]  /*d400*/  HADD2.F32 R27, -RZ, R27.H1_H1 ;  /* 0x3000001bff1b7230 */ /* 0x000fe40000004100 */
[----:B------:R-:W-:Y:S01]  /*d410*/  FMUL.FTZ R34, R34, R47 ;  /* 0x0000002f22227220 */ /* 0x000fe20000410000 */
[----:B------:R-:W-:Y:S02]  /*d420*/  HADD2.F32 R28, -RZ, R48.H0_H0 ;  /* 0x20000030ff1c7230 */ /* 0x000fe40000004100 */
[----:B------:R-:W-:Y:S01]  /*d430*/  FFMA.FTZ R46, R29, R32, R46 ;  /* 0x000000201d2e7223 */ /* 0x000fe2000001002e */
[----:B------:R-:W-:-:S02]  /*d440*/  HADD2.F32 R20, -RZ, R54.H0_H0 ;  /* 0x20000036ff147230 */ /* 0x000fc40000004100 */
[C---:B------:R-:W-:Y:S01]  /*d450*/  FFMA.FTZ R47, R30.reuse, R47, -R25 ;  /* 0x0000002f1e2f7223 */ /* 0x040fe20000010819 */
[----:B------:R-:W-:Y:S01]  /*d460*/  FFMA.FTZ R34, R30, R5, R34 ;  /* 0x000000051e227223 */ /* 0x000fe20000010022 */
[C---:B------:R-:W-:Y:S01]  /*d470*/  FMUL.FTZ R32, R27.reuse, R28 ;  /* 0x0000001c1b207220 */ /* 0x040fe20000410000 */
[----:B------:R-:W-:Y:S02]  /*d480*/  HADD2.F32 R24, -RZ, R24.H1_H1 ;  /* 0x30000018ff187230 */ /* 0x000fe40000004100 */
[-C--:B------:R-:W-:Y:S01]  /*d490*/  FMUL.FTZ R30, R27, R20.reuse ;  /* 0x000000141b1e7220 */ /* 0x080fe20000410000 */
[----:B------:R-:W-:Y:S02]  /*d4a0*/  HADD2.F32 R26, -RZ, R26.H1_H1 ;  /* 0x3000001aff1a7230 */ /* 0x000fe40000004100 */
[C---:B------:R-:W-:Y:S01]  /*d4b0*/  FFMA.FTZ R32, R7.reuse, R20, -R32 ;  /* 0x0000001407207223 */ /* 0x040fe20000010820 */
[----:B------:R-:W-:Y:S02]  /*d4c0*/  HADD2.F32 R27, -RZ, R51.H0_H0 ;  /* 0x20000033ff1b7230 */ /* 0x000fe40000004100 */
[----:B------:R-:W-:Y:S01]  /*d4d0*/  FFMA.FTZ R39, R7, R28, R30 ;  /* 0x0000001c07277223 */ /* 0x000fe2000001001e */
[----:B------:R-:W-:-:S02]  /*d4e0*/  HADD2.F32 R29, -RZ, R50.H0_H0 ;  /* 0x20000032ff1d7230 */ /* 0x000fc40000004100 */
[----:B------:R-:W-:Y:S02]  /*d4f0*/  HADD2.F32 R5, -RZ, R57.H0_H0 ;  /* 0x20000039ff057230 */ /* 0x000fe40000004100 */
        /* <DEDUP_REMOVED lines=21> */
.L_x_8371:
[----:B------:R-:W-:Y:S05]  /*d650*/  BSYNC B1 ;  /* 0x0000000000017941 */ /* 0x000fea0003800000 */
.L_x_8370:
[----:B-12---:R-:W-:Y:S01]  /*d660*/  PRMT R32, R0, 0x5410, R3 ;  /* 0x0000541000207816 */ /* 0x006fe20000000003 */
[----:B------:R-:W-:Y:S06]  /*d670*/  @P0 BRA `(.L_x_8355) ;  /* 0x0000000400780947 */ /* 0x000fec0003800000 */
[----:B------:R-:W-:Y:S01]  /*d680*/  LEA.HI R56, R56, R207, RZ, 0x1d ;  /* 0x000000cf38387211 */ /* 0x000fe200078fe8ff */
[--C-:B---34-:R-:W-:Y:S01]  /*d690*/  HADD2.F32 R21, -RZ, R43.reuse.H1_H1 ;  /* 0x3000002bff157230 */ /* 0x118fe20000004100 */
[----:B------:R-:W-:Y:S01]  /*d6a0*/  SHF.R.U32.HI R20, RZ, 0x10, R9 ;  /* 0x00000010ff147819 */ /* 0x000fe20000011609 */
[----:B------:R-:W-:Y:S01]  /*d6b0*/  HADD2.F32 R43, -RZ, R43.H0_H0 ;  /* 0x2000002bff2b7230 */ /* 0x000fe20000004100 */
[----:B------:R-:W-:Y:S01]  /*d6c0*/  SHF.R.S32.HI R5, RZ, 0x1f, R56 ;  /* 0x0000001fff057819 */ /* 0x000fe20000011438 */
[----:B------:R-:W-:Y:S01]  /*d6d0*/  IMAD.SHL.U32 R3, R56, 0x8, RZ ;  /* 0x0000000838037824 */ /* 0x000fe200078e00ff */
[----:B------:R-:W-:Y:S01]  /*d6e0*/  SHF.R.U64 R38, R12, 0x10, R13 ;  /* 0x000000100c267819 */ /* 0x000fe2000000120d */
[----:B------:R-:W-:Y:S01]  /*d6f0*/  HADD2.F32 R20, -RZ, R20.H0_H0 ;  /* 0x20000014ff147230 */ /* 0x000fe20000004100 */
[----:B------:R-:W-:Y:S02]  /*d700*/  LEA.HI R5, R5, R56, RZ, 0x3 ;  /* 0x0000003805057211 */ /* 0x000fe400078f18ff */
[----:B------:R-:W-:-:S02]  /*d710*/  LOP3.LUT R0, R196, 0x38, R3, 0xf8, !PT ;  /* 0x00000038c4007812 */ /* 0x000fc400078ef803 */
[--C-:B------:R-:W-:Y:S01]  /*d720*/  SHF.R.U64 R37, R14, 0x10, R15.reuse ;  /* 0x000000100e257819 */ /* 0x100fe2000000120f */
[----:B------:R-:W-:Y:S01]  /*d730*/  IMAD.SHL.U32 R5, R5, 0x400, RZ ;  /* 0x0000040005057824 */ /* 0x000fe200078e00ff */
[----:B------:R-:W-:Y:S02]  /*d740*/  LOP3.LUT R3, R0, R223, RZ, 0x3c, !PT ;  /* 0x000000df00037212 */ /* 0x000fe400078e3cff */
[----:B------:R-:W-:Y:S01]  /*d750*/  SHF.R.U32.HI R34, RZ, 0x10, R15 ;  /* 0x00000010ff227819 */ /* 0x000fe2000001160f */
[--C-:B------:R-:W-:Y:S01]  /*d760*/  HADD2.F32 R15, -RZ, R45.reuse.H1_H1 ;  /* 0x3000002dff0f7230 */ /* 0x100fe20000004100 */
[----:B------:R-:W-:Y:S01]  /*d770*/  LOP3.LUT R0, R5, 0x7fffe000, RZ, 0xc0, !PT ;  /* 0x7fffe00005007812 */ /* 0x000fe200078ec0ff */
[----:B------:R-:W-:Y:S01]  /*d780*/  HADD2.F32 R45, -RZ, R45.H0_H0 ;  /* 0x2000002dff2d7230 */ /* 0x000fe20000004100 */
[----:B------:R-:W1:Y:S01]  /*d790*/  LDS.128 R4, [R212] ;  /* 0x00000000d4047984 */ /* 0x000e620000000c00 */
[----:B------:R-:W-:Y:S02]  /*d7a0*/  SHF.R.U32.HI R28, RZ, 0x10, R13 ;  /* 0x00000010ff1c7819 */ /* 0x000fe4000001160d */
[----:B------:R-:W-:-:S02]  /*d7b0*/  IADD3 R3, R3, R0, R200 ;  /* 0x0000000003037210 */ /* 0x000fc40007ffe0c8 */
[----:B------:R-:W-:Y:S02]  /*d7c0*/  SHF.R.U64 R36, R8, 0x10, R9 ;  /* 0x0000001008247819 */ /* 0x000fe40000001209 */
[--C-:B------:R-:W-:Y:S01]  /*d7d0*/  SHF.R.U64 R35, R10, 0x10, R11.reuse ;  /* 0x000000100a237819 */ /* 0x100fe2000000120b */
[----:B------:R-:W-:Y:S01]  /*d7e0*/  IMAD R3, R3, 0x2, R18 ;  /* 0x0000000203037824 */ /* 0x000fe200078e0212 */
[----:B------:R-:W-:-:S04]  /*d7f0*/  SHF.R.U32.HI R33, RZ, 0x10, R11 ;  /* 0x00000010ff217819 */ /* 0x000fc8000001160b */
[----:B------:R-:W2:Y:S01]  /*d800*/  LDS.128 R24, [R3+0x10400] ;  /* 0x0104000003187984 */ /* 0x000ea20000000c00 */
[--C-:B-1----:R-:W-:Y:S02]  /*d810*/  HADD2.F32 R8, -RZ, R5.reuse.H0_H0 ;  /* 0x20000005ff087230 */ /* 0x102fe40000004100 */
[----:B------:R-:W-:Y:S02]  /*d820*/  HADD2.F32 R5, -RZ, R5.H1_H1 ;  /* 0x30000005ff057230 */ /* 0x000fe40000004100 */
[----:B------:R-:W-:Y:S02]  /*d830*/  HADD2.F32 R0, -RZ, R4.H0_H0 ;  /* 0x20000004ff007230 */ /* 0x000fe40000004100 */
[----:B------:R-:W-:Y:S02]  /*d840*/  HADD2.F32 R9, -RZ, R6.H0_H0 ;  /* 0x20000006ff097230 */ /* 0x000fe40000004100 */
[--C-:B------:R-:W-:Y:S02]  /*d850*/  HADD2.F32 R10, -RZ, R7.reuse.H0_H0 ;  /* 0x20000007ff0a7230 */ /* 0x100fe40000004100 */
[----:B------:R-:W-:-:S02]  /*d860*/  HADD2.F32 R7, -RZ, R7.H1_H1 ;  /* 0x30000007ff077230 */ /* 0x000fc40000004100 */
[----:B------:R-:W-:Y:S02]  /*d870*/  HADD2.F32 R4, -RZ, R4.H1_H1 ;  /* 0x30000004ff047230 */ /* 0x000fe40000004100 */
[--C-:B--2---:R-:W-:Y:S02]  /*d880*/  HADD2.F32 R12, -RZ, R25.reuse.H0_H0 ;  /* 0x20000019ff0c7230 */ /* 0x104fe40000004100 */
[----:B------:R-:W-:Y:S02]  /*d890*/  HADD2.F32 R25, -RZ, R25.H1_H1 ;  /* 0x30000019ff197230 */ /* 0x000fe40000004100 */
[----:B------:R-:W-:Y:S02]  /*d8a0*/  HADD2.F32 R11, -RZ, R24.H0_H0 ;  /* 0x20000018ff0b7230 */ /* 0x000fe40000004100 */
[C---:B0-----:R-:W-:Y:S01]  /*d8b0*/  FMUL.FTZ R29, R12.reuse, R21 ;  /* 0x000000150c1d7220 */ /* 0x041fe20000410000 */
[----:B------:R-:W-:Y:S01]  /*d8c0*/  FMUL.FTZ R31, R12, R15 ;  /* 0x0000000f0c1f7220 */ /* 0x000fe20000410000 */
[----:B------:R-:W-:-:S02]  /*d8d0*/  HADD2.F32 R12, -RZ, R28.H0_H0 ;  /* 0x2000001cff0c7230 */ /* 0x000fc40000004100 */
[C---:B------:R-:W-:Y:S01]  /*d8e0*/  FMUL.FTZ R28, R25.reuse, R20 ;  /* 0x00000014191c7220 */ /* 0x040fe20000410000 */
[C---:B------:R-:W-:Y:S01]  /*d8f0*/  FFMA.FTZ R29, R8.reuse, R15, -R29 ;  /* 0x0000000f081d7223 */ /* 0x040fe2000001081d */
[----:B------:R-:W-:Y:S01]  /*d900*/  FFMA.FTZ R31, R8, R21, R31 ;  /* 0x00000015081f7223 */ /* 0x000fe2000001001f */
[----:B------:R-:W-:Y:S02]  /*d910*/  HADD2.F32 R13, -RZ, R26.H0_H0 ;  /* 0x2000001aff0d7230 */ /* 0x000fe40000004100 */
[-C--:B------:R-:W-:Y:S01]  /*d920*/  FMUL.FTZ R8, R25, R12.reuse ;  /* 0x0000000c19087220 */ /* 0x080fe20000410000 */
[----:B------:R-:W-:Y:S01]  /*d930*/  FFMA.FTZ R30, R5, R12, -R28 ;  /* 0x0000000c051e7223 */ /* 0x000fe2000001081c */
[C---:B------:R-:W-:Y:S01]  /*d940*/  FMUL.FTZ R15, R11.reuse, R43 ;  /* 0x0000002b0b0f7220 */ /* 0x040fe20000410000 */
[----:B------:R-:W-:Y:S02]  /*d950*/  HADD2.F32 R12, -RZ, R44.H0_H0 ;  /* 0x2000002cff0c7230 */ /* 0x000fe40000004100 */
[----:B------:R-:W-:Y:S01]  /*d960*/  FMUL.FTZ R28, R11, R45 ;  /* 0x0000002d0b1c7220 */ /* 0x000fe20000410000 */
[----:B------:R-:W-:Y:S01]  /*d970*/  FFMA.FTZ R20, R5, R20, R8 ;  /* 0x0000001405147223 */ /* 0x000fe20000010008 */
[----:B------:R-:W-:-:S02]  /*d980*/  HADD2.F32 R8, -RZ, R32.H0_H0 ;  /* 0x20000020ff087230 */ /* 0x000fc40000004100 */
[C---:B------:R-:W-:Y:S01]  /*d990*/  FFMA.FTZ R15, R0.reuse, R45, -R15 ;  /* 0x0000002d000f7223 */ /* 0x040fe2000001080f */
[--C-:B------:R-:W-:Y:S02]  /*d9a0*/  HADD2.F32 R14, -RZ, R27.reuse.H0_H0 ;  /* 0x2000001bff0e7230 */ /* 0x100fe40000004100 */
[----:B------:R-:W-:Y:S01]  /*d9b0*/  FFMA.FTZ R28, R0, R43, R28 ;  /* 0x0000002b001c7223 */ /* 0x000fe2000001001c */
[----:B------:R-:W-:Y:S02]  /*d9c0*/  HADD2.F32 R11, -RZ, R44.H1_H1 ;  /* 0x3000002cff0b7230 */ /* 0x000fe40000004100 */
[C---:B------:R-:W-:Y:S01]  /*d9d0*/  FMUL.FTZ R0, R13.reuse, R12 ;  /* 0x0000000c0d007220 */ /* 0x040fe20000410000 */
[----:B------:R-:W-:Y:S02]  /*d9e0*/  HADD2.F32 R5, -RZ, R32.H1_H1 ;  /* 0x30000020ff057230 */ /* 0x000fe40000004100 */
[----:B------:R-:W-:Y:S01]  /*d9f0*/  FMUL.FTZ R32, R13, R8 ;  /* 0x000000080d207220 */ /* 0x000fe20000410000 */
[----:B------:R-:W-:-:S02]  /*da00*/  HADD2.F32 R27, -RZ, R27.H1_H1 ;  /* 0x3000001bff1b7230 */ /* 0x000fc40000004100 */
[C---:B------:R-:W-:Y:S01]  /*da10*/  FFMA.FTZ R25, R9.reuse, R8, -R0 ;  /* 0x0000000809197223 */ /* 0x040fe20000010800 */
[C---:B------:R-:W-:Y:S01]  /*da20*/  FMUL.FTZ R13, R14.reuse, R11 ;  /* 0x0000000b0e0d7220 */ /* 0x040fe20000410000 */
[----:B------:R-:W-:Y:S02]  /*da30*/  HADD2.F32 R8, -RZ, R33.H0_H0 ;  /* 0x20000021ff087230 */ /* 0x000fe40000004100 */
[-C--:B------:R-:W-:Y:S01]  /*da40*/  FMUL.FTZ R14, R14, R5.reuse ;  /* 0x000000050e0e7220 */ /* 0x080fe20000410000 */
[----:B------:R-:W-:Y:S02]  /*da50*/  HADD2.F32 R0, -RZ, R34.H0_H0 ;  /* 0x20000022ff007230 */ /* 0x000fe40000004100 */
[----:B------:R-:W-:Y:S01]  /*da60*/  FFMA.FTZ R32, R9, R12, R32 ;  /* 0x0000000c09207223 */ /* 0x000fe20000010020 */
        /* <DEDUP_REMOVED lines=31> */
.L_x_8355:
[----:B------:R-:W-:Y:S05]  /*dc60*/  BSYNC B0 ;  /* 0x0000000000007941 */ /* 0x000fea0003800000 */
.L_x_8327:
        /* <DEDUP_REMOVED lines=8> */
.L_x_8325:
[----:B------:R-:W-:-:S05]  /*dcf0*/  IMAD.U32 R0, RZ, RZ, UR39 ;  /* 0x00000027ff007e24 */ /* 0x000fca000f8e00ff */
[----:B------:R-:W-:-:S13]  /*dd00*/  ISETP.NE.AND P0, PT, R0, 0x3, PT ;  /* 0x000000030000780c */ /* 0x000fda0003f05270 */
[----:B------:R-:W-:Y:S05]  /*dd10*/  @!P0 BRA `(.L_x_8372) ;  /* 0x0000000000048947 */ /* 0x000fea0003800000 */
[----:B------:R-:W-:Y:S01]  /*dd20*/  BPT.TRAP 0x1 ;  /* 0x000000040000795c */ /* 0x000fe20000300000 */
.L_x_8372:
[----:B-1----:R-:W-:Y:S02]  /*dd30*/  LEA R8, R184, R18, 0x3 ;  /* 0x00000012b8087211 */ /* 0x002fe400078e18ff */
[----:B---34-:R-:W-:-:S04]  /*dd40*/  SHF.L.U32 R3, R187, 0x1f, RZ ;  /* 0x0000001fbb037819 */ /* 0x018fc800000006ff */
[----:B------:R1:W3:Y:S01]  /*dd50*/  SYNCS.PHASECHK.TRANS64.TRYWAIT P1, [R8+URZ+0x28830], R3 ;  /* 0x02883003080075a7 */ /* 0x0002e2000802017f */
[----:B------:R-:W-:Y:S05]  /*dd60*/  @!P0 BRA `(.L_x_8373) ;  /* 0x0000000000048947 */ /* 0x000fea0003800000 */
[----:B------:R-:W-:Y:S01]  /*dd70*/  BPT.TRAP 0x1 ;  /* 0x000000040000795c */ /* 0x000fe20000300000 */
.L_x_8373:
[----:B---3--:R-:W-:Y:S05]  /*dd80*/  @P1 BRA `(.L_x_8374) ;  /* 0x0000000000081947 */ /* 0x008fea0003800000 */
[----:B------:R-:W3:Y:S02]  /*dd90*/  SYNCS.PHASECHK.TRANS64.TRYWAIT P1, [R8+URZ+0x28830], R3 ;  /* 0x02883003080075a7 */ /* 0x000ee4000802017f */
[----:B---3--:R-:W-:Y:S05]  /*dda0*/  @!P1 BRA `(.L_x_8375) ;  /* 0x0000019c00b89947 */ /* 0x008fea0003800000 */
.L_x_8374:
[----:B------:R-:W-:Y:S05]  /*ddb0*/  WARPSYNC.ALL ;  /* 0x0000000000007948 */ /* 0x000fea0003800000 */
[----:B------:R-:W-:Y:S01]  /*ddc0*/  VIADD R0, R18, 0x18400 ;  /* 0x0001840012007836 */ /* 0x000fe20000000000 */
[----:B------:R-:W-:Y:S01]  /*ddd0*/  R2UR UR32, R42 ;  /* 0x000000002a2072ca */ /* 0x000fe200000e0000 */
[----:B0-2---:R-:W-:Y:S01]  /*dde0*/  IMAD.MOV.U32 R7, RZ, RZ, 0x40000040 ;  /* 0x40000040ff077424 */ /* 0x005fe200078e00ff */
        /* <DEDUP_REMOVED lines=14> */
[----:B------:R-:W-:Y:S01]  /*ded0*/  UMOV UR21, 0x40000040 ;  /* 0x4000004000157882 */ /* 0x000fe20000000000 */
[----:B------:R-:W-:Y:S01]  /*dee0*/  IMAD R6, R184, 0x800, R5 ;  /* 0x00000800b8067824 */ /* 0x000fe200078e0205 */
[----:B------:R-:W-:Y:S01]  /*def0*/  UIADD3 UR4, UR32, 0x2, URZ ;  /* 0x0000000220047890 */ /* 0x000fe2000fffe03f */
[----:B------:R-:W-:Y:S01]  /*df00*/  IMAD.MOV.U32 R7, RZ, RZ, 0x40000040 ;  /* 0x40000040ff077424 */ /* 0x000fe200078e00ff */
[----:B------:R-:W-:Y:S01]  /*df10*/  R2UR UR11, R11 ;  /* 0x000000000b0b72ca */ /* 0x000fe200000e0000 */
[C---:B------:R-:W-:Y:S01]  /*df20*/  VIADD R10, R6.reuse, 0x2 ;  /* 0x00000002060a7836 */ /* 0x040fe20000000000 */
[----:B------:R-:W-:Y:S01]  /*df30*/  R2UR UR34, R6 ;  /* 0x00000000062272ca */ /* 0x000fe200000e0000 */
[----:B------:R-:W-:Y:S01]  /*df40*/  UIADD3 UR8, UR32, 0x4, URZ ;  /* 0x0000000420087890 */ /* 0x000fe2000fffe03f */
[----:B------:R-:W-:Y:S01]  /*df50*/  IMAD.MOV.U32 R11, RZ, RZ, 0x40000040 ;  /* 0x40000040ff0b7424 */ /* 0x000fe200078e00ff */
[----:B------:R-:W-:Y:S01]  /*df60*/  UIADD3 UR12, UR32, 0x6, URZ ;  /* 0x00000006200c7890 */ /* 0x000fe2000fffe03f */
[----:B------:R-:W-:Y:S01]  /*df70*/  R2UR UR6, R10 ;  /* 0x000000000a0672ca */ /* 0x000fe200000e0000 */
[----:B------:R-:W-:Y:S01]  /*df80*/  VIADD R10, R6, 0x4 ;  /* 0x00000004060a7836 */ /* 0x000fe20000000000 */
[----:B------:R-:W-:Y:S01]  /*df90*/  UIADD3 UR16, UR32, 0x400, URZ ;  /* 0x0000040020107890 */ /* 0x000fe2000fffe03f */
[----:B------:R-:W-:Y:S01]  /*dfa0*/  R2UR UR15, R11 ;  /* 0x000000000b0f72ca */ /* 0x000fe200000e0000 */
[----:B------:R-:W-:Y:S01]  /*dfb0*/  IMAD.MOV.U32 R11, RZ, RZ, 0x40000040 ;  /* 0x40000040ff0b7424 */ /* 0x000fe200078e00ff */
[----:B------:R-:W-:Y:S01]  /*dfc0*/  UIADD3 UR20, UR32, 0x402, URZ ;  /* 0x0000040220147890 */ /* 0x000fe2000fffe03f */
[----:B------:R-:W-:Y:S01]  /*dfd0*/  R2UR UR10, R10 ;  /* 0x000000000a0a72ca */ /* 0x000fe200000e0000 */
[----:B------:R-:W-:Y:S01]  /*dfe0*/  VIADD R10, R6, 0x6 ;  /* 0x00000006060a7836 */ /* 0x000fe20000000000 */
[----:B------:R-:W-:-:S02]  /*dff0*/  UIADD3 UR24, UR32, 0x404, URZ ;  /* 0x0000040420187890 */ /* 0x000fc4000fffe03f */
[----:B------:R-:W-:Y:S01]  /*e000*/  HGMMA.64x128x16.F32 R24, gdesc[UR32], RZ, !UPT, gsb0 ;  /* 0x01e00000201879f0 */ /* 0x000fe2000c0008ff */
[----:B------:R-:W-:Y:S01]  /*e010*/  R2UR UR19, R11 ;  /* 0x000000000b1372ca */ /* 0x000fe200000e0000 */
[----:B------:R-:W-:Y:S01]  /*e020*/  IMAD.MOV.U32 R11, RZ, RZ, 0x40000040 ;  /* 0x40000040ff0b7424 */ /* 0x000fe200078e00ff */
[----:B------:R-:W-:Y:S01]  /*e030*/  R2UR UR14, R10 ;  /* 0x000000000a0e72ca */ /* 0x000fe200000e0000 */
[----:B------:R-:W-:Y:S01]  /*e040*/  UMOV UR25, 0x40000040 ;  /* 0x4000004000197882 */ /* 0x000fe20000000000 */
[----:B------:R-:W-:Y:S01]  /*e050*/  IADD3 R10, R6, 0x400, RZ ;  /* 0x00000400060a7810 */ /* 0x000fe20007ffe0ff */
[----:B------:R-:W-:Y:S01]  /*e060*/  UIADD3 UR28, UR32, 0x406, URZ ;  /* 0x00000406201c7890 */ /* 0x000fe2000fffe03f */
[----:B------:R-:W-:Y:S01]  /*e070*/  R2UR UR23, R11 ;  /* 0x000000000b1772ca */ /* 0x000fe200000e0000 */
[----:B------:R-:W-:Y:S01]  /*e080*/  UMOV UR29, 0x40000040 ;  /* 0x40000040001d7882 */ /* 0x000fe20000000000 */
[----:B------:R-:W-:Y:S01]  /*e090*/  R2UR UR18, R10 ;  /* 0x000000000a1272ca */ /* 0x000fe200000e0000 */
[----:B------:R-:W-:Y:S01]  /*e0a0*/  VIADD R10, R6, 0x402 ;  /* 0x00000402060a7836 */ /* 0x000fe20000000000 */
[----:B------:R-:W-:-:S02]  /*e0b0*/  MOV R11, 0x40000040 ;  /* 0x40000040000b7802 */ /* 0x000fc40000000f00 */
[----:B------:R-:W-:Y:S02]  /*e0c0*/  R2UR UR31, R7 ;  /* 0x00000000071f72ca */ /* 0x000fe400000e0000 */
[----:B------:R-:W-:Y:S01]  /*e0d0*/  R2UR UR22, R10 ;  /* 0x000000000a1672ca */ /* 0x000fe200000e0000 */
[C---:B------:R-:W-:Y:S01]  /*e0e0*/  VIADD R10, R6.reuse, 0x404 ;  /* 0x00000404060a7836 */ /* 0x040fe20000000000 */
[----:B------:R-:W-:Y:S01]  /*e0f0*/  R2UR UR27, R11 ;  /* 0x000000000b1b72ca */ /* 0x000fe200000e0000 */
        /* <DEDUP_REMOVED lines=27> */
.L_x_8376:
[----:B------:R-:W0:Y:S01]  /*e2b0*/  LDC R6, c[0x0][0x448] ;  /* 0x00011200ff067b82 */ /* 0x000e220000000800 */
[----:B------:R-:W-:Y:S01]  /*e2c0*/  ULDC UR6, c[0x0][0x9d8] ;  /* 0x0002760000067ab9 */ /* 0x000fe20000000800 */
[----:B-1-3--:R-:W-:Y:S02]  /*e2d0*/  VIADD R8, R8, 0x28840 ;  /* 0x0002884008087836 */ /* 0x00afe40000000000 */
        /* <DEDUP_REMOVED lines=22> */
[----:B------:R-:W-:-:S02]  /*e440*/  IMAD.IADD R6, R195, 0x1, R193 ;  /* 0x00000001c3067824 */ /* 0x000fc400078e02c1 */
[----:B------:R-:W-:Y:S01]  /*e450*/  FMUL.FTZ R25, R47, UR6 ;  /* 0x000000062f197c20 */ /* 0x000fe20008410000 */
[----:B------:R-:W-:Y:S01]  /*e460*/  FMUL.FTZ R91, R48, UR6 ;  /* 0x00000006305b7c20 */ /* 0x000fe20008410000 */
[----:B------:R-:W-:Y:S01]  /*e470*/  FMUL.FTZ R92, R49, UR6 ;  /* 0x00000006315c7c20 */ /* 0x000fe20008410000 */
[----:B-1----:R-:W-:Y:S02]  /*e480*/  IMAD.MOV.U32 R77, RZ, RZ, R6 ;  /* 0x000000ffff4d7224 */ /* 0x002fe400078e0006 */
[----:B------:R-:W-:Y:S01]  /*e490*/  FMUL.FTZ R26, R50, UR6 ;  /* 0x00000006321a7c20 */ /* 0x000fe20008410000 */
[----:B------:R-:W-:Y:S01]  /*e4a0*/  FMUL.FTZ R27, R51, UR6 ;  /* 0x00000006331b7c20 */ /* 0x000fe20008410000 */
[----:B------:R-:W-:Y:S01]  /*e4b0*/  FMUL.FTZ R31, R55, UR6 ;  /* 0x00000006371f7c20 */ /* 0x000fe20008410000 */
[----:B------:R-:W-:Y:S01]  /*e4c0*/  FMUL.FTZ R94, R61, UR6 ;  /* 0x000000063d5e7c20 */ /* 0x000fe20008410000 */
[----:B------:R-:W-:Y:S01]  /*e4d0*/  FMUL.FTZ R38, R62, UR6 ;  /* 0x000000063e267c20 */ /* 0x000fe20008410000 */
[----:B------:R-:W-:Y:S01]  /*e4e0*/  FMUL.FTZ R96, R64, UR6 ;  /* 0x0000000640607c20 */ /* 0x000fe20008410000 */
[----:B------:R-:W-:Y:S01]  /*e4f0*/  FMUL.FTZ R44, R66, UR6 ;  /* 0x00000006422c7c20 */ /* 0x000fe20008410000 */
[----:B------:R-:W0:Y:S01]  /*e500*/  @P1 LDC R7, c[0x0][0x44c] ;  /* 0x00011300ff071b82 */ /* 0x000e220000000800 */
[----:B------:R-:W-:-:S02]  /*e510*/  IMAD.U32 R43, RZ, RZ, UR38 ;  /* 0x00000026ff2b7e24 */ /* 0x000fc4000f8e00ff */
        /* <DEDUP_REMOVED lines=24> */
[----:B------:R-:W-:Y:S01]  /*e6a0*/  FMUL.FTZ R49, R74, UR6 ;  /* 0x000000064a317c20 */ /* 0x000fe20008410000 */
[----:B------:R-:W-:Y:S01]  /*e6b0*/  FMUL.FTZ R61, R75, UR6 ;  /* 0x000000064b3d7c20 */ /* 0x000fe20008410000 */
[----:B------:R-:W-:Y:S01]  /*e6c0*/  FMUL.FTZ R76, R76, UR6 ;  /* 0x000000064c4c7c20 */ /* 0x000fe20008410000 */
[----:B------:R-:W-:Y:S01]  /*e6d0*/  FMUL.FTZ R62, R78, UR6 ;  /* 0x000000064e3e7c20 */ /* 0x000fe20008410000 */
[----:B------:R-:W-:Y:S01]  /*e6e0*/  FMUL.FTZ R80, R80, UR6 ;  /* 0x0000000650507c20 */ /* 0x000fe20008410000 */
[----:B------:R-:W-:Y:S01]  /*e6f0*/  FMUL.FTZ R81, R81, UR6 ;  /* 0x0000000651517c20 */ /* 0x000fe20008410000 */
[----:B-1----:R-:W-:Y:S01]  /*e700*/  @P1 SHF.R.U32.HI R77, RZ, R42, R7 ;  /* 0x0000002aff4d1219 */ /* 0x002fe20000011607 */
[----:B------:R-:W-:Y:S01]  /*e710*/  FMUL.FTZ R64, R82, UR6 ;  /* 0x0000000652407c20 */ /* 0x000fe20008410000 */
[----:B------:R-:W0:Y:S01]  /*e720*/  LDC.64 R6, c[0x0][0x9e0] ;  /* 0x00027800ff067b82 */ /* 0x000e220000000a00 */
[----:B------:R-:W-:Y:S01]  /*e730*/  MOV R42, 0xffffff80 ;  /* 0xffffff80002a7802 */ /* 0x000fe20000000f00 */
[----:B------:R-:W-:Y:S01]  /*e740*/  FMUL.FTZ R47, R83, UR6 ;  /* 0x00000006532f7c20 */ /* 0x000fe20008410000 */
[----:B------:R-:W1:Y:S01]  /*e750*/  SHFL.IDX PT, R56, R77, RZ, 0x1c1f ;  /* 0x001c1fff4d387589 */ /* 0x000e6200000e0000 */
[----:B------:R-:W-:Y:S01]  /*e760*/  FMUL.FTZ R84, R84, UR6 ;  /* 0x0000000654547c20 */ /* 0x000fe20008410000 */
[----:B------:R-:W-:Y:S01]  /*e770*/  FMUL.FTZ R85, R85, UR6 ;  /* 0x0000000655557c20 */ /* 0x000fe20008410000 */
[----:B------:R-:W-:-:S02]  /*e780*/  IMAD R79, R89, R42, 0x80 ;  /* 0x00000080594f7424 */ /* 0x000fc400078e022a */
[----:B------:R-:W-:Y:S01]  /*e790*/  FMUL.FTZ R50, R86, UR6 ;  /* 0x0000000656327c20 */ /* 0x000fe20008410000 */
[----:B------:R-:W-:Y:S01]  /*e7a0*/  FMUL.FTZ R51, R87, UR6 ;  /* 0x0000000657337c20 */ /* 0x000fe20008410000 */
[----:B------:R-:W-:Y:S01]  /*e7b0*/  PRMT R8, R43, 0x654, R8 ;  /* 0x000006542b087816 */ /* 0x000fe20000000008 */
[----:B------:R-:W-:Y:S01]  /*e7c0*/  VIADD R42, R79, 0x1 ;  /* 0x000000014f2a7836 */ /* 0x000fe20000000000 */
[----:B------:R-:W-:Y:S01]  /*e7d0*/  ULDC UR53, c[0x0][0x9dc] ;  /* 0x0002770000357ab9 */ /* 0x000fe20000000800 */
[----:B------:R-:W3:Y:S01]  /*e7e0*/  MUFU.TANH R4, R4 ;  /* 0x0000000400047308 */ /* 0x000ee20000002400 */
[----:B------:R-:W-:Y:S01]  /*e7f0*/  ULOP3.LUT UR53, URZ, UR53, URZ, 0x33, !UPT ;  /* 0x000000353f357292 */ /* 0x000fe2000f8e333f */
[----:B------:R-:W-:Y:S01]  /*e800*/  IMAD R42, R191, -0x2, R42 ;  /* 0xfffffffebf2a7824 */ /* 0x000fe200078e022a */
[----:B------:R4:W-:Y:S01]  /*e810*/  SYNCS.ARRIVE.TRANS64.RED.A1T0 RZ, [R8+URZ], RZ ;  /* 0x000000ff08ff79a7 */ /* 0x0009e2000810043f */
[----:B------:R-:W-:-:S03]  /*e820*/  LEA R82, R89, 0xffffff80, 0x7 ;  /* 0xffffff8059527811 */ /* 0x000fc600078e38ff */
[----:B------:R-:W-:Y:S01]  /*e830*/  IADD3 R43, -R189, R42, R190 ;  /* 0x0000002abd2b7210 */ /* 0x000fe20007ffe1be */
[----:B------:R-:W0:Y:S01]  /*e840*/  MUFU.TANH R9, R9 ;  /* 0x0000000900097308 */ /* 0x000e220000002400 */
[----:B----4-:R-:W-:Y:S01]  /*e850*/  IMAD.IADD R8, R190, 0x1, R79 ;  /* 0x00000001be087824 */ /* 0x010fe200078e024f */
[----:B0-----:R-:W-:Y:S02]  /*e860*/  ISETP.GE.AND P2, PT, R7, 0x1, PT ;  /* 0x000000010700780c */ /* 0x001fe40003f46270 */
[C---:B------:R-:W-:Y:S01]  /*e870*/  IMAD.IADD R86, R43.reuse, 0x1, R6 ;  /* 0x000000012b567824 */ /* 0x040fe200078e0206 */
[----:B------:R-:W-:Y:S01]  /*e880*/  IADD3 R87, R43, UR53, RZ ;  /* 0x000000352b577c10 */ /* 0x000fe2000fffe0ff */
[----:B------:R-:W-:Y:S02]  /*e890*/  IMAD R83, R191, -0x2, R8 ;  /* 0xfffffffebf537824 */ /* 0x000fe400078e0208 */
[----:B------:R-:W0:Y:S02]  /*e8a0*/  MUFU.TANH R0, R0 ;  /* 0x0000000000007308 */ /* 0x000e240000002400 */
[----:B-1----:R-:W-:Y:S01]  /*e8b0*/  IMAD.IADD R78, R87, 0x1, R56 ;  /* 0x00000001574e7824 */ /* 0x002fe200078e0238 */
[----:B------:R-:W-:-:S05]  /*e8c0*/  VIADDMNMX R8, R56, R86, R83, PT ;  /* 0x0000005638087246 */ /* 0x000fca0003800153 */
[----:B------:R-:W1:Y:S08]  /*e8d0*/  MUFU.TANH R3, R3 ;  /* 0x0000000300037308 */ /* 0x000e700000002400 */
        /* <DEDUP_REMOVED lines=71> */
.L_x_8379:
[----:B------:R-:W-:-:S13]  /*ed50*/  ISETP.NE.AND P3, PT, R7, 0x1, PT ;  /* 0x000000010700780c */ /* 0x000fda0003f65270 */
[----:B------:R-:W1:Y:S02]  /*ed60*/  @P3 LDC.64 R42, c[0x0][0x9e8] ;  /* 0x00027a00ff2a3b82 */ /* 0x000e640000000a00 */
[----:B-1----:R-:W-:-:S05]  /*ed70*/  @P3 IMAD.HI.U32 R42, R56, R42, RZ ;  /* 0x0000002a382a3227 */ /* 0x002fca00078e00ff */
[----:B------:R-:W-:-:S07]  /*ed80*/  @P3 SHF.R.U32.HI R56, RZ, R43, R42 ;  /* 0x0000002bff383219 */ /* 0x000fce000001162a */
.L_x_8380:
[----:B------:R-:W-:Y:S05]  /*ed90*/  BSYNC B0 ;  /* 0x0000000000007941 */ /* 0x000fea0003800000 */
.L_x_8378:
[----:B------:R-:W-:-:S04]  /*eda0*/  IMAD R56, R56, R7, -R82 ;  /* 0x0000000738387224 */ /* 0x000fc800078e0a52 */
[----:B------:R-:W-:-:S05]  /*edb0*/  IMAD R43, R191, -0x2, R56 ;  /* 0xfffffffebf2b7824 */ /* 0x000fca00078e0238 */
[----:B------:R-:W-:Y:S02]  /*edc0*/  VIMNMX R78, R78, R43, !PT ;  /* 0x0000002b4e4e7248 */ /* 0x000fe40007fe0100 */
[----:B------:R-:W-:-:S07]  /*edd0*/  VIADDMNMX R8, R43, R7, R8, PT ;  /* 0x000000072b087246 */ /* 0x000fce0003800108 */
.L_x_8377:
[C---:B------:R-:W-:Y:S02]  /*ede0*/  ISETP.GE.AND P3, PT, R79.reuse, 0x2, PT ;  /* 0x000000024f00780c */ /* 0x040fe40003f66270 */
[----:B------:R-:W-:Y:S02]  /*edf0*/  ISETP.GE.AND P5, PT, R79, 0x9, PT ;  /* 0x000000094f00780c */ /* 0x000fe40003fa6270 */
[----:B------:R-:W-:Y:S02]  /*ee00*/  ISETP.GT.AND P4, PT, R78, 0x1, !P3 ;  /* 0x000000014e00780c */ /* 0x000fe40005f84270 */
[----:B------:R-:W-:Y:S02]  /*ee10*/  P2R R101, PR, RZ, 0x20 ;  /* 0x00000020ff657803 */ /* 0x000fe40000000000 */
[----:B------:R-:W-:-:S04]  /*ee20*/  ISETP.LT.OR P4, PT, R8, 0x2, P4 ;  /* 0x000000020800780c */ /* 0x000fc80002781670 */
[----:B------:R-:W-:Y:S02]  /*ee30*/  FSEL R75, R9, -INF , !P4 ;  /* 0xff800000094b7808 */ /* 0x000fe40006000000 */
[----:B------:R-:W-:Y:S02]  /*ee40*/  ISETP.GT.AND P4, PT, R78, 0x8, !P5 ;  /* 0x000000084e00780c */ /* 0x000fe40006f84270 */
[----:B------:R-:W-:Y:S02]  /*ee50*/  ISETP.GE.AND P5, PT, R79, 0xa, PT ;  /* 0x0000000a4f00780c */ /* 0x000fe40003fa6270 */
[----:B------:R-:W-:Y:S02]  /*ee60*/  ISETP.LT.OR P4, PT, R8, 0x9, P4 ;  /* 0x000000090800780c */ /* 0x000fe40002781670 */
[----:B------:R-:W-:Y:S02]  /*ee70*/  P2R R102, PR, RZ, 0x20 ;  /* 0x00000020ff667803 */ /* 0x000fe40000000000 */
[----:B------:R-:W-:-:S02]  /*ee80*/  FSEL R73, R28, -INF , !P4 ;  /* 0xff8000001c497808 */ /* 0x000fc40006000000 */
[----:B------:R-:W-:Y:S02]  /*ee90*/  ISETP.GT.AND P4, PT, R78, 0x9, !P5 ;  /* 0x000000094e00780c */ /* 0x000fe40006f84270 */
[----:B------:R-:W-:Y:S02]  /*eea0*/  ISETP.GE.AND P5, PT, R79, 0x11, PT ;  /* 0x000000114f00780c */ /* 0x000fe40003fa6270 */
[----:B------:R-:W-:Y:S02]  /*eeb0*/  ISETP.LT.OR P4, PT, R8, 0xa, P4 ;  /* 0x0000000a0800780c */ /* 0x000fe40002781670 */
[----:B------:R-:W-:Y:S02]  /*eec0*/  P2R R103, PR, RZ, 0x20 ;  /* 0x00000020ff677803 */ /* 0x000fe40000000000 */
[----:B0-----:R-:W-:Y:S02]  /*eed0*/  FSEL R74, R29, -INF , !P4 ;  /* 0xff8000001d4a7808 */ /* 0x001fe40006000000 */
[----:B------:R-:W-:-:S02]  /*eee0*/  ISETP.GT.AND P4, PT, R78, 0x10, !P5 ;  /* 0x000000104e00780c */ /* 0x000fc40006f84270 */
[C---:B------:R-:W-:Y:S02]  /*eef0*/  ISETP.GE.AND P5, PT, R79.reuse, 0x12, PT ;  /* 0x000000124f00780c */ /* 0x040fe40003fa6270 */
[----:B------:R-:W-:Y:S02]  /*ef00*/  ISETP.LT.OR P4, PT, R8, 0x11, P4 ;  /* 0x000000110800780c */ /* 0x000fe40002781670 */
[----:B------:R-:W-:Y:S02]  /*ef10*/  P2R R104, PR, RZ, 0x20 ;  /* 0x00000020ff687803 */ /* 0x000fe40000000000 */
[----:B------:R-:W-:Y:S02]  /*ef20*/  FSEL R72, R32, -INF , !P4 ;  /* 0xff80000020487808 */ /* 0x000fe40006000000 */
[----:B------:R-:W-:Y:S02]  /*ef30*/  ISETP.GT.AND P4, PT, R78, 0x11, !P5 ;  /* 0x000000114e00780c */ /* 0x000fe40006f84270 */
[----:B------:R-:W-:-:S02]  /*ef40*/  ISETP.GE.AND P5, PT, R79, 0x19, PT ;  /* 0x000000194f00780c */ /* 0x000fc40003fa6270 */
[----:B------:R-:W-:Y:S02]  /*ef50*/  ISETP.LT.OR P4, PT, R8, 0x12, P4 ;  /* 0x000000120800780c */ /* 0x000fe40002781670 */
[----:B------:R-:W-:Y:S02]  /*ef60*/  P2R R105, PR, RZ, 0x20 ;  /* 0x00000020ff697803 */ /* 0x000fe40000000000 */
[----:B------:R-:W-:Y:S02]  /*ef70*/  FSEL R71, R33, -INF , !P4 ;  /* 0xff80000021477808 */ /* 0x000fe40006000000 */
[----:B------:R-:W-:Y:S02]  /*ef80*/  ISETP.GT.AND P4, PT, R78, 0x18, !P5 ;  /* 0x000000184e00780c */ /* 0x000fe40006f84270 */
[----:B------:R-:W-:Y:S02]  /*ef90*/  ISETP.GE.AND P5, PT, R79, 0x1a, PT ;  /* 0x0000001a4f00780c */ /* 0x000fe40003fa6270 */
[----:B------:R-:W-:-:S02]  /*efa0*/  ISETP.LT.OR P4, PT, R8, 0x19, P4 ;  /* 0x000000190800780c */ /* 0x000fc40002781670 */
[----:B------:R-:W-:Y:S02]  /*efb0*/  P2R R106, PR, RZ, 0x20 ;  /* 0x00000020ff6a7803 */ /* 0x000fe40000000000 */
[----:B------:R-:W-:Y:S02]  /*efc0*/  FSEL R70, R36, -INF , !P4 ;  /* 0xff80000024467808 */ /* 0x000fe40006000000 */
[----:B------:R-:W-:Y:S02]  /*efd0*/  ISETP.GT.AND P4, PT, R78, 0x19, !P5 ;  /* 0x000000194e00780c */ /* 0x000fe40006f84270 */
[----:B------:R-:W-:Y:S02]  /*efe0*/  ISETP.GE.AND P5, PT, R79, 0x21, PT ;  /* 0x000000214f00780c */ /* 0x000fe40003fa6270 */
[----:B------:R-:W-:Y:S02]  /*eff0*/  ISETP.LT.OR P4, PT, R8, 0x1a, P4 ;  /* 0x0000001a0800780c */ /* 0x000fe40002781670 */
[----:B------:R-:W-:-:S02]  /*f000*/  P2R R107, PR, RZ, 0x20 ;  /* 0x00000020ff6b7803 */ /* 0x000fc40000000000 */
        /* <DEDUP_REMOVED lines=10> */
[----:B------:R-:W-:Y:S02]  /*f0b0*/  FSEL R67, R41, -INF , !P4 ;  /* 0xff80000029437808 */ /* 0x000fe40006000000 */
        /* <DEDUP_REMOVED lines=12> */
[----:B------:R-:W-:-:S04]  /*f180*/  ISETP.LT.OR P4, PT, R8, 0x31, P4 ;  /* 0x000000310800780c */ /* 0x000fc80002781670 */
        /* <DEDUP_REMOVED lines=95> */
[----:B------:R-:W-:-:S04]  /*f780*/  ISETP.GT.AND P6, PT, R78, 0x79, !P6 ;  /* 0x000000794e00780c */ /* 0x000fc800077c4270 */
[----:B------:R-:W-:Y:S02]  /*f790*/  ISETP.LT.OR P6, PT, R8, 0x7a, P6 ;  /* 0x0000007a0800780c */ /* 0x000fe400037c1670 */
[----:B------:R-:W0:Y:S02]  /*f7a0*/  SHFL.IDX PT, R8, R77, 0x1, 0x1c1f ;  /* 0x003c1f004d087f89 */ /* 0x000e2400000e0000 */
[----:B------:R-:W-:Y:S02]  /*f7b0*/  FSEL R4, R85, -INF , !P6 ;  /* 0xff80000055047808 */ /* 0x000fe40007000000 */
[----:B0-----:R-:W-:Y:S01]  /*f7c0*/  VIADDMNMX R66, R8, R86, R83, PT ;  /* 0x0000005608427246 */ /* 0x001fe20003800153 */
[----:B------:R-:W-:Y:S01]  /*f7d0*/  IMAD.IADD R65, R87, 0x1, R8 ;  /* 0x0000000157417824 */ /* 0x000fe200078e0208 */
[----:B------:R-:W-:Y:S06]  /*f7e0*/  @!P2 BRA `(.L_x_8381) ;  /* 0x000000000050a947 */ /* 0x000fec0003800000 */
        /* <DEDUP_REMOVED lines=11> */
.L_x_8383:
[----:B------:R-:W-:-:S13]  /*f8a0*/  ISETP.NE.AND P6, PT, R7, 0x1, PT ;  /* 0x000000010700780c */ /* 0x000fda0003fc5270 */
[----:B------:R-:W0:Y:S02]  /*f8b0*/  @P6 LDC.64 R8, c[0x0][0x9e8] ;  /* 0x00027a00ff086b82 */ /* 0x000e240000000a00 */
[----:B0-----:R-:W-:-:S05]  /*f8c0*/  @P6 IMAD.HI.U32 R8, R77, R8, RZ ;  /* 0x000000084d086227 */ /* 0x001fca00078e00ff */
[----:B------:R-:W-:-:S07]  /*f8d0*/  @P6 SHF.R.U32.HI R77, RZ, R9, R8 ;  /* 0x00000009ff4d6219 */ /* 0x000fce0000011608 */
.L_x_8384:
[----:B------:R-:W-:Y:S05]  /*f8e0*/  BSYNC B0 ;  /* 0x0000000000007941 */ /* 0x000fea0003800000 */
.L_x_8382:
[----:B------:R-:W-:-:S04]  /*f8f0*/  IMAD R8, R77, R7, -R82 ;  /* 0x000000074d087224 */ /* 0x000fc800078e0a52 */
[----:B------:R-:W-:-:S05]  /*f900*/  IMAD R8, R191, -0x2, R8 ;  /* 0xfffffffebf087824 */ /* 0x000fca00078e0208 */
[----:B------:R-:W-:Y:S02]  /*f910*/  VIMNMX R65, R65, R8, !PT ;  /* 0x0000000841417248 */ /* 0x000fe40007fe0100 */
[----:B------:R-:W-:-:S07]  /*f920*/  VIADDMNMX R66, R8, R7, R66, PT ;  /* 0x0000000708427246 */ /* 0x000fce0003800142 */
.L_x_8381:
[----:B------:R-:W-:Y:S01]  /*f930*/  ISETP.GT.AND P3, PT, R65, 0x1, !P3 ;  /* 0x000000014100780c */ /* 0x000fe20005f64270 */
[----:B------:R-:W-:Y:S01]  /*f940*/  ULDC UR52, c[0x0][0x988] ;  /* 0x0002620000347ab9 */ /* 0x000fe20000000800 */
[----:B------:R-:W-:Y:S02]  /*f950*/  ISETP.NE.AND P6, PT, R105, RZ, PT ;  /* 0x000000ff6900720c */ /* 0x000fe40003fc5270 */
[----:B------:R-:W-:Y:S02]  /*f960*/  ISETP.LT.OR P3, PT, R66, 0x2, P3 ;  /* 0x000000024200780c */ /* 0x000fe40001f61670 */
[----:B------:R-:W-:Y:S02]  /*f970*/  ISETP.GT.AND P4, PT, R65, 0x71, !P4 ;  /* 0x000000714100780c */ /* 0x000fe40006784270 */
[----:B------:R-:W-:Y:S02]  /*f980*/  FSEL R9, R3, -INF , !P3 ;  /* 0xff80000003097808 */ /* 0x000fe40005800000 */
[----:B------:R-:W-:-:S02]  /*f990*/  ISETP.NE.AND P3, PT, R101, RZ, PT ;  /* 0x000000ff6500720c */ /* 0x000fc40003f65270 */
[C---:B------:R-:W-:Y:S02]  /*f9a0*/  ISETP.GT.AND P5, PT, R65.reuse, 0x78, !P5 ;  /* 0x000000784100780c */ /* 0x040fe40006fa4270 */
[----:B------:R-:W-:Y:S02]  /*f9b0*/  ISETP.GT.AND P3, PT, R65, 0x8, !P3 ;  /* 0x000000084100780c */ /* 0x000fe40005f64270 */
[C---:B------:R-:W-:Y:S02]  /*f9c0*/  ISETP.LT.OR P4, PT, R66.reuse, 0x72, P4 ;  /* 0x000000724200780c */ /* 0x040fe40002781670 */
[C---:B------:R-:W-:Y:S02]  /*f9d0*/  ISETP.LT.OR P3, PT, R66.reuse, 0x9, P3 ;  /* 0x000000094200780c */ /* 0x040fe40001f61670 */
[----:B------:R-:W-:Y:S02]  /*f9e0*/  ISETP.LT.OR P5, PT, R66, 0x79, P5 ;  /* 0x000000794200780c */ /* 0x000fe40002fa1670 */
[----:B------:R-:W-:-:S02]  /*f9f0*/  FSEL R3, R10, -INF , !P3 ;  /* 0xff8000000a037808 */ /* 0x000fc40005800000 */
[----:B------:R-:W-:Y:S02]  /*fa00*/  ISETP.NE.AND P3, PT, R102, RZ, PT ;  /* 0x000000ff6600720c */ /* 0x000fe40003f65270 */
[----:B------:R-:W-:Y:S02]  /*fa10*/  FMNMX.FTZ R10, R76, R75, !PT ;  /* 0x0000004b4c0a7209 */ /* 0x000fe40007810000 */
[----:B------:R-:W-:Y:S02]  /*fa20*/  ISETP.GT.AND P3, PT, R65, 0x9, !P3 ;  /* 0x000000094100780c */ /* 0x000fe40005f64270 */
[----:B------:R-:W-:Y:S02]  /*fa30*/  FSEL R50, R50, -INF , !P5 ;  /* 0xff80000032327808 */ /* 0x000fe40006800000 */
[----:B------:R-:W-:-:S04]  /*fa40*/  ISETP.LT.OR P3, PT, R66, 0xa, P3 ;  /* 0x0000000a4200780c */ /* 0x000fc80001f61670 */
        /* <DEDUP_REMOVED lines=18> */
[----:B------:R-:W-:Y:S02]  /*fb70*/  ISETP.NE.AND P6, PT, R114, RZ, PT ;  /* 0x000000ff7200720c */ /* 0x000fe40003fc5270 */
        /* <DEDUP_REMOVED lines=64> */
[----:B------:R-:W-:-:S03]  /*ff80*/  ISETP.LT.OR P3, PT, R66, 0x41, P3 ;  /* 0x000000414200780c */ /* 0x000fc60001f61670 */
[----:B------:R-:W0:Y:S01]  /*ff90*/  SHFL.BFLY PT, R10, R77, 0x1, 0x1f ;  /* 0x0c201f004d0a7f89 */ /* 0x000e2200000e0000 */
[----:B------:R-:W-:Y:S02]  /*ffa0*/  FSEL R34, R34, -INF , !P3 ;  /* 0xff80000022227808 */ /* 0x000fe40005800000 */
[----:B------:R-:W-:Y:S02]  /*ffb0*/  ISETP.GT.AND P3, PT, R65, 0x41, !P6 ;  /* 0x000000414100780c */ /* 0x000fe40007764270 */
[----:B------:R-:W-:Y:S02]  /*ffc0*/  ISETP.NE.AND P6, PT, R100, RZ, PT ;  /* 0x000000ff6400720c */ /* 0x000fe40003fc5270 */
        /* <DEDUP_REMOVED lines=8> */
[----:B------:R-:W-:-:S03]  /*10050*/  FMUL.FTZ R78, R10, UR52 ;  /* 0x000000340a4e7c20 */ /* 0x000fc60008410000 */
        /* <DEDUP_REMOVED lines=37> */
[----:B------:R-:W-:-:S04]  /*102b0*/  ISETP.LT.OR P3, PT, R66, 0x71, P3 ;  /* 0x000000714200780c */ /* 0x000fc80001f61670 */
[----:B------:R-:W-:Y:S02]  /*102c0*/  FSEL R64, R64, -INF , !P3 ;  /* 0xff80000040407808 */ /* 0x000fe40005800000 */
[----:B------:R-:W-:-:S04]  /*102d0*/  FSETP.NEU.FTZ.AND P3, PT, R10, -INF , PT ;  /* 0xff8000000a00780b */ /* 0x000fc80003f7d000 */
[----:B------:R-:W-:Y:S02]  /*102e0*/  FSEL R79, R78, RZ, P3 ;  /* 0x000000ff4e4f7208 */ /* 0x000fe40001800000 */
[----:B------:R-:W-:Y:S02]  /*102f0*/  ISETP.GT.AND P3, PT, R65, RZ, !P6 ;  /* 0x000000ff4100720c */ /* 0x000fe40007764270 */
[----:B------:R-:W-:Y:S01]  /*10300*/  ISETP.NE.AND P6, PT, R80, RZ, PT ;  /* 0x000000ff5000720c */ /* 0x000fe20003fc5270 */
[--C-:B------:R-:W-:Y:S01]  /*10310*/  FFMA.FTZ R170, R57, UR52, -R79.reuse ;  /* 0x0000003439aa7c23 */ /* 0x100fe2000801084f */
[----:B------:R-:W-:Y:S01]  /*10320*/  ISETP.LT.OR P3, PT, R66, 0x1, P3 ;  /* 0x000000014200780c */ /* 0x000fe20001f61670 */
[--C-:B------:R-:W-:Y:S01]  /*10330*/  FFMA.FTZ R57, R56, UR52, -R79.reuse ;  /* 0x0000003438397c23 */ /* 0x100fe2000801084f */
[--C-:B------:R-:W-:Y:S01]  /*10340*/  FFMA.FTZ R156, R40, UR52, -R79.reuse ;  /* 0x00000034289c7c23 */ /* 0x100fe2000801084f */
[--C-:B------:R-:W-:Y:S01]  /*10350*/  FFMA.FTZ R180, R76, UR52, -R79.reuse ;  /* 0x000000344cb47c23 */ /* 0x100fe2000801084f */
[----:B------:R-:W-:Y:S01]  /*10360*/  FSEL R78, R0, -INF , !P3 ;  /* 0xff800000004e7808 */ /* 0x000fe20005800000 */
[--C-:B------:R-:W-:Y:S01]  /*10370*/  FFMA.FTZ R75, R75, UR52, -R79.reuse ;  /* 0x000000344b4b7c23 */ /* 0x100fe2000801084f */
[----:B------:R-:W-:Y:S01]  /*10380*/  ISETP.GT.AND P3, PT, R65, 0x79, !P6 ;  /* 0x000000794100780c */ /* 0x000fe20007764270 */
[--C-:B------:R-:W-:Y:S01]  /*10390*/  FFMA.FTZ R182, R73, UR52, -R79.reuse ;  /* 0x0000003449b67c23 */ /* 0x100fe2000801084f */
[----:B------:R-:W-:Y:S01]  /*103a0*/  FMNMX.FTZ R0, R78, R9, !PT ;  /* 0x000000094e007209 */ /* 0x000fe20007810000 */
[----:B------:R-:W-:Y:S01]  /*103b0*/  MUFU.EX2 R180, R180 ;  /* 0x000000b400b47308 */ /* 0x000fe20000000800 */
[----:B------:R-:W-:Y:S01]  /*103c0*/  ISETP.LT.OR P3, PT, R66, 0x7a, P3 ;  /* 0x0000007a4200780c */ /* 0x000fe20001f61670 */
[--C-:B------:R-:W-:Y:S01]  /*103d0*/  FFMA.FTZ R73, R74, UR52, -R79.reuse ;  /* 0x000000344a497c23 */ /* 0x100fe2000801084f */
[----:B------:R-:W-:Y:S01]  /*103e0*/  FMNMX.FTZ R11, R3, R0, !PT ;  /* 0x00000000030b7209 */ /* 0x000fe20007810000 */
[--C-:B------:R-:W-:Y:S01]  /*103f0*/  FFMA.FTZ R154, R28, UR52, -R79.reuse ;  /* 0x000000341c9a7c23 */ /* 0x100fe2000801084f */
[----:B------:R-:W-:Y:S01]  /*10400*/  FSEL R51, R51, -INF , !P3 ;  /* 0xff80000033337808 */ /* 0x000fe20005800000 */
        /* <DEDUP_REMOVED lines=11> */
[--C-:B------:R-:W-:Y:S01]  /*104c0*/  FFMA.FTZ R174, R88, UR52, -R79.reuse ;  /* 0x0000003458ae7c23 */ /* 0x100fe2000801084f */
[--C-:B------:R-:W-:Y:S01]  /*104d0*/  FFMA.FTZ R77, R90, UR52, -R79.reuse ;  /* 0x000000345a4d7c23 */ /* 0x100fe2000801084f */
[----:B------:R-:W-:Y:S01]  /*104e0*/  FMNMX.FTZ R0, R14, R11, !PT ;  /* 0x0000000b0e007209 */ /* 0x000fe20007810000 */
[--C-:B------:R-:W-:Y:S01]  /*104f0*/  FFMA.FTZ R168, R60, UR52, -R79.reuse ;  /* 0x000000343ca87c23 */ /* 0x100fe2000801084f */
[--C-:B------:R-:W-:Y:S01]  /*10500*/  FFMA.FTZ R59, R59, UR52, -R79.reuse ;  /* 0x000000343b3b7c23 */ /* 0x100fe2000801084f */
[--C-:B------:R-:W-:Y:S01]  /*10510*/  FFMA.FTZ R158, R36, UR52, -R79.reuse ;  /* 0x00000034249e7c23 */ /* 0x100fe2000801084f */
[----:B------:R-:W-:Y:S01]  /*10520*/  FMNMX.FTZ R11, R15, R0, !PT ;  /* 0x000000000f0b7209 */ /* 0x000fe20007810000 */
[----:B------:R-:W2:Y:S01]  /*10530*/  MUFU.EX2 R73, R73 ;  /* 0x0000004900497308 */ /* 0x000ea20000000800 */
[--C-:B------:R-:W-:Y:S01]  /*10540*/  FFMA.FTZ R164, R58, UR52, -R79.reuse ;  /* 0x000000343aa47c23 */ /* 0x100fe2000801084f */
[--C-:B------:R-:W-:Y:S01]  /*10550*/  FFMA.FTZ R166, R43, UR52, -R79.reuse ;  /* 0x000000342ba67c23 */ /* 0x100fe2000801084f */
[----:B------:R-:W-:Y:S01]  /*10560*/  FMNMX.FTZ R0, R20, R11, !PT ;  /* 0x0000000b14007209 */ /* 0x000fe20007810000 */
[--C-:B------:R-:W-:Y:S01]  /*10570*/  FFMA.FTZ R43, R42, UR52, -R79.reuse ;  /* 0x000000342a2b7c23 */ /* 0x100fe2000801084f */
[--C-:B------:R-:W-:Y:S01]  /*10580*/  FFMA.FTZ R160, R41, UR52, -R79.reuse ;  /* 0x0000003429a07c23 */ /* 0x100fe2000801084f */
[--C-:B------:R-:W-:Y:S01]  /*10590*/  FFMA.FTZ R41, R54, UR52, -R79.reuse ;  /* 0x0000003436297c23 */ /* 0x100fe2000801084f */
[----:B------:R-:W-:Y:S01]  /*105a0*/  FMNMX.FTZ R11, R21, R0, !PT ;  /* 0x00000000150b7209 */ /* 0x000fe20007810000 */
[----:B------:R-:W3:Y:S01]  /*105b0*/  MUFU.EX2 R176, R176 ;  /* 0x000000b000b07308 */ /* 0x000ee20000000800 */
[--C-:B------:R-:W-:Y:S01]  /*105c0*/  FFMA.FTZ R162, R37, UR52, -R79.reuse ;  /* 0x0000003425a27c23 */ /* 0x100fe2000801084f */
[--C-:B------:R-:W-:Y:S01]  /*105d0*/  FFMA.FTZ R152, R32, UR52, -R79.reuse ;  /* 0x0000003420987c23 */ /* 0x100fe2000801084f */
[----:B------:R-:W-:Y:S01]  /*105e0*/  FMNMX.FTZ R0, R24, R11, !PT ;  /* 0x0000000b18007209 */ /* 0x000fe20007810000 */
[--C-:B------:R-:W-:Y:S01]  /*105f0*/  FFMA.FTZ R37, R53, UR52, -R79.reuse ;  /* 0x0000003435257c23 */ /* 0x100fe2000801084f */
[--C-:B------:R-:W-:Y:S01]  /*10600*/  FFMA.FTZ R53, R52, UR52, -R79.reuse ;  /* 0x0000003434357c23 */ /* 0x100fe2000801084f */
[--C-:B------:R-:W-:Y:S01]  /*10610*/  FFMA.FTZ R33, R33, UR52, -R79.reuse ;  /* 0x0000003421217c23 */ /* 0x100fe2000801084f */
[----:B------:R-:W-:Y:S01]  /*10620*/  FMNMX.FTZ R11, R25, R0, !PT ;  /* 0x00000000190b7209 */ /* 0x000fe20007810000 */
[----:B------:R-:W4:Y:S01]  /*10630*/  MUFU.EX2 R71, R71 ;  /* 0x0000004700477308 */ /* 0x000f220000000800 */
[----:B------:R-:W-:-:S02]  /*10640*/  FFMA.FTZ R29, R29, UR52, -R79 ;  /* 0x000000341d1d7c23 */ /* 0x000fc4000801084f */
[----:B------:R-:W-:-:S04]  /*10650*/  FMNMX.FTZ R0, R26, R11, !PT ;  /* 0x0000000b1a007209 */ /* 0x000fc80007810000 */
[----:B------:R-:W-:Y:S01]  /*10660*/  FMNMX.FTZ R11, R27, R0, !PT ;  /* 0x000000001b0b7209 */ /* 0x000fe20007810000 */
[----:B------:R-:W5:Y:S03]  /*10670*/  MUFU.EX2 R178, R178 ;  /* 0x000000b200b27308 */ /* 0x000f660000000800 */
[----:B------:R-:W-:-:S04]  /*10680*/  FMNMX.FTZ R0, R30, R11, !PT ;  /* 0x0000000b1e007209 */ /* 0x000fc80007810000 */
[----:B------:R-:W-:Y:S01]  /*10690*/  FMNMX.FTZ R11, R31, R0, !PT ;  /* 0x000000001f0b7209 */ /* 0x000fe20007810000 */
[----:B------:R-:W5:Y:S03]  /*106a0*/  MUFU.EX2 R69, R69 ;  /* 0x0000004500457308 */ /* 0x000f660000000800 */
        /* <DEDUP_REMOVED lines=17> */
[----:B------:R-:W-:Y:S01]  /*107c0*/  MUFU.EX2 R59, R59 ;  /* 0x0000003b003b7308 */ /* 0x000fe20000000800 */
[----:B------:R-:W-:Y:S01]  /*107d0*/  FSEL R0, R47, -INF , !P4 ;  /* 0xff8000002f007808 */ /* 0x000fe20006000000 */
[--C-:B------:R-:W-:Y:S01]  /*107e0*/  FFMA.FTZ R47, R55, UR52, -R79.reuse ;  /* 0x00000034372f7c23 */ /* 0x100fe2000801084f */
[----:B------:R-:W-:Y:S01]  /*107f0*/  FMNMX.FTZ R11, R64, R11, !PT ;  /* 0x0000000b400b7209 */ /* 0x000fe20007810000 */
[----:B------:R-:W-:-:S03]  /*10800*/  FFMA.FTZ R55, R4, UR52, -R79 ;  /* 0x0000003404377c23 */ /* 0x000fc6000801084f */
        /* <DEDUP_REMOVED lines=15> */
[----:B0-----:R-:W-:-:S02]  /*10900*/  FMNMX.FTZ R11, R40, R11, !PT ;  /* 0x0000000b280b7209 */ /* 0x001fc40007810000 */
[----:B------:R-:W0:Y:S02]  /*10910*/  @P1 LDC R40, c[0x0][0x44c] ;  /* 0x00011300ff281b82 */ /* 0x000e240000000800 */
[C---:B------:R-:W-:Y:S01]  /*10920*/  FSETP.NEU.FTZ.AND P3, PT, R11.reuse, -INF , PT ;  /* 0xff8000000b00780b */ /* 0x040fe20003f7d000 */
[----:B------:R-:W-:Y:S02]  /*10930*/  FMUL.FTZ R28, R11, UR52 ;  /* 0x000000340b1c7c20 */ /* 0x000fe40008410000 */
[----:B------:R-:W-:Y:S03]  /*10940*/  MUFU.EX2 R37, R37 ;  /* 0x0000002500257308 */ /* 0x000fe60000000800 */
[----:B------:R-:W-:-:S05]  /*10950*/  FSEL R65, R28, RZ, P3 ;  /* 0x000000ff1c417208 */ /* 0x000fca0001800000 */
[--C-:B------:R-:W-:Y:S01]  /*10960*/  FFMA.FTZ R181, R78, UR52, -R65.reuse ;  /* 0x000000344eb57c23 */ /* 0x100fe20008010841 */
[--C-:B------:R-:W-:Y:S01]  /*10970*/  FFMA.FTZ R28, R9, UR52, -R65.reuse ;  /* 0x00000034091c7c23 */ /* 0x100fe20008010841 */
[----:B------:R-:W-:Y:S01]  /*10980*/  FFMA.FTZ R183, R3, UR52, -R65 ;  /* 0x0000003403b77c23 */ /* 0x000fe20008010841 */
[----:B------:R-:W-:Y:S01]  /*10990*/  FADD.FTZ R3, R180, R75 ;  /* 0x0000004bb4037221 */ /* 0x000fe20000010000 */
[--C-:B------:R-:W-:Y:S01]  /*109a0*/  FFMA.FTZ R8, R8, UR52, -R65.reuse ;  /* 0x0000003408087c23 */ /* 0x100fe20008010841 */
[----:B------:R-:W-:Y:S01]  /*109b0*/  FFMA.FTZ R177, R12, UR52, -R65 ;  /* 0x000000340cb17c23 */ /* 0x000fe20008010841 */
[----:B------:R-:W-:Y:S01]  /*109c0*/  MUFU.EX2 R181, R181 ;  /* 0x000000b500b57308 */ /* 0x000fe20000000800 */
[----:B-1----:R-:W-:Y:S01]  /*109d0*/  FADD.FTZ R4, R182, R3 ;  /* 0x00000003b6047221 */ /* 0x002fe20000010000 */
[--C-:B------:R-:W-:Y:S01]  /*109e0*/  FFMA.FTZ R12, R13, UR52, -R65.reuse ;  /* 0x000000340d0c7c23 */ /* 0x100fe20008010841 */
[--C-:B------:R-:W-:Y:S01]  /*109f0*/  FFMA.FTZ R179, R14, UR52, -R65.reuse ;  /* 0x000000340eb37c23 */ /* 0x100fe20008010841 */
[--C-:B------:R-:W-:Y:S01]  /*10a00*/  FFMA.FTZ R165, R34, UR52, -R65.reuse ;  /* 0x0000003422a57c23 */ /* 0x100fe20008010841 */
[----:B--2---:R-:W-:Y:S01]  /*10a10*/  FADD.FTZ R3, R73, R4 ;  /* 0x0000000449037221 */ /* 0x004fe20000010000 */
[--C-:B------:R-:W-:Y:S01]  /*10a20*/  FFMA.FTZ R14, R15, UR52, -R65.reuse ;  /* 0x000000340f0e7c23 */ /* 0x100fe20008010841 */
[----:B------:R-:W-:Y:S01]  /*10a30*/  FFMA.FTZ R173, R20, UR52, -R65 ;  /* 0x0000003414ad7c23 */ /* 0x000fe20008010841 */
[----:B------:R-:W1:Y:S01]  /*10a40*/  MUFU.EX2 R28, R28 ;  /* 0x0000001c001c7308 */ /* 0x000e620000000800 */
[----:B---3--:R-:W-:Y:S01]  /*10a50*/  FADD.FTZ R4, R176, R3 ;  /* 0x00000003b0047221 */ /* 0x008fe20000010000 */
[--C-:B------:R-:W-:Y:S01]  /*10a60*/  FFMA.FTZ R20, R21, UR52, -R65.reuse ;  /* 0x0000003415147c23 */ /* 0x100fe20008010841 */
[--C-:B------:R-:W-:Y:S01]  /*10a70*/  FFMA.FTZ R175, R24, UR52, -R65.reuse ;  /* 0x0000003418af7c23 */ /* 0x100fe20008010841 */
[--C-:B------:R-:W-:Y:S01]  /*10a80*/  FFMA.FTZ R24, R25, UR52, -R65.reuse ;  /* 0x0000003419187c23 */ /* 0x100fe20008010841 */
[----:B----4-:R-:W-:Y:S01]  /*10a90*/  FADD.FTZ R3, R71, R4 ;  /* 0x0000000447037221 */ /* 0x010fe20000010000 */
[--C-:B------:R-:W-:Y:S01]  /*10aa0*/  FFMA.FTZ R169, R26, UR52, -R65.reuse ;  /* 0x000000341aa97c23 */ /* 0x100fe20008010841 */
[----:B------:R-:W-:Y:S01]  /*10ab0*/  FFMA.FTZ R26, R27, UR52, -R65 ;  /* 0x000000341b1a7c23 */ /* 0x000fe20008010841 */
[----:B------:R-:W2:Y:S01]  /*10ac0*/  MUFU.EX2 R183, R183 ;  /* 0x000000b700b77308 */ /* 0x000ea20000000800 */
[----:B-----5:R-:W-:Y:S01]  /*10ad0*/  FADD.FTZ R34, R178, R3 ;  /* 0x00000003b2227221 */ /* 0x020fe20000010000 */
[----:B------:R-:W3:Y:S01]  /*10ae0*/  @P1 LDC R13, c[0x0][0x450] ;  /* 0x00011400ff0d1b82 */ /* 0x000ee20000000800 */
[--C-:B------:R-:W-:Y:S01]  /*10af0*/  FFMA.FTZ R171, R30, UR52, -R65.reuse ;  /* 0x000000341eab7c23 */ /* 0x100fe20008010841 */
[--C-:B------:R-:W-:Y:S01]  /*10b00*/  FFMA.FTZ R30, R31, UR52, -R65.reuse ;  /* 0x000000341f1e7c23 */ /* 0x100fe20008010841 */
[----:B------:R-:W-:Y:S01]  /*10b10*/  FADD.FTZ R9, R69, R34 ;  /* 0x0000002245097221 */ /* 0x000fe20000010000 */
[--C-:B------:R-:W-:Y:S01]  /*10b20*/  FFMA.FTZ R32, R35, UR52, -R65.reuse ;  /* 0x0000003423207c23 */ /* 0x100fe20008010841 */
[----:B------:R-:W-:Y:S01]  /*10b30*/  FFMA.FTZ R167, R38, UR52, -R65 ;  /* 0x0000003426a77c23 */ /* 0x000fe20008010841 */
[----:B------:R-:W4:Y:S01]  /*10b40*/  MUFU.EX2 R8, R8 ;  /* 0x0000000800087308 */ /* 0x000f220000000800 */
[----:B-1----:R-:W-:Y:S01]  /*10b50*/  FADD.FTZ R4, R181, R28 ;  /* 0x0000001cb5047221 */ /* 0x002fe20000010000 */
[----:B------:R-:W-:Y:S01]  /*10b60*/  FADD.FTZ R36, R172, R9 ;  /* 0x00000009ac247221 */ /* 0x000fe20000010000 */
[----:B0-----:R-:W-:-:S04]  /*10b70*/  @P1 IMAD.HI.U32 R40, R193, R40, RZ ;  /* 0x00000028c1281227 */ /* 0x001fc800078e00ff */
[--C-:B------:R-:W-:Y:S01]  /*10b80*/  FFMA.FTZ R34, R39, UR52, -R65.reuse ;  /* 0x0000003427227c23 */ /* 0x100fe20008010841 */
[----:B------:R-:W-:Y:S01]  /*10b90*/  FFMA.FTZ R44, R44, UR52, -R65 ;  /* 0x000000342c2c7c23 */ /* 0x000fe20008010841 */
[----:B------:R-:W-:Y:S01]  /*10ba0*/  FADD.FTZ R9, R67, R36 ;  /* 0x0000002443097221 */ /* 0x000fe20000010000 */
[----:B------:R-:W-:Y:S01]  /*10bb0*/  IMAD.MOV.U32 R38, RZ, RZ, R193 ;  /* 0x000000ffff267224 */ /* 0x000fe200078e00c1 */
[----:B------:R-:W0:Y:S01]  /*10bc0*/  MUFU.EX2 R177, R177 ;  /* 0x000000b100b17308 */ /* 0x000e220000000800 */
[----:B--2---:R-:W-:Y:S01]  /*10bd0*/  FADD.FTZ R3, R183, R4 ;  /* 0x00000004b7037221 */ /* 0x004fe20000010000 */
[----:B------:R-:W-:Y:S01]  /*10be0*/  FADD.FTZ R36, R174, R9 ;  /* 0x00000009ae247221 */ /* 0x000fe20000010000 */
[--C-:B------:R-:W-:Y:S01]  /*10bf0*/  FFMA.FTZ R45, R45, UR52, -R65.reuse ;  /* 0x000000342d2d7c23 */ /* 0x100fe20008010841 */
[--C-:B------:R-:W-:Y:S01]  /*10c00*/  FFMA.FTZ R46, R46, UR52, -R65.reuse ;  /* 0x000000342e2e7c23 */ /* 0x100fe20008010841 */
[--C-:B------:R-:W-:Y:S01]  /*10c10*/  FFMA.FTZ R48, R48, UR52, -R65.reuse ;  /* 0x0000003430307c23 */ /* 0x100fe20008010841 */
[----:B------:R-:W-:Y:S01]  /*10c20*/  FADD.FTZ R9, R77, R36 ;  /* 0x000000244d097221 */ /* 0x000fe20000010000 */
[----:B------:R-:W-:Y:S01]  /*10c30*/  FFMA.FTZ R49, R49, UR52, -R65 ;  /* 0x0000003431317c23 */ /* 0x000fe20008010841 */
[----:B------:R-:W1:Y:S01]  /*10c40*/  MUFU.EX2 R12, R12 ;  /* 0x0000000c000c7308 */ /* 0x000e620000000800 */
[----:B----4-:R-:W-:Y:S01]  /*10c50*/  FADD.FTZ R4, R8, R3 ;  /* 0x0000000308047221 */ /* 0x010fe20000010000 */
[----:B------:R-:W-:Y:S01]  /*10c60*/  FADD.FTZ R36, R168, R9 ;  /* 0x00000009a8247221 */ /* 0x000fe20000010000 */
[----:B---3--:R-:W-:Y:S01]  /*10c70*/  @P1 SHF.R.U32.HI R38, RZ, R13, R40 ;  /* 0x0000000dff261219 */ /* 0x008fe20000011628 */
[--C-:B------:R-:W-:Y:S01]  /*10c80*/  FFMA.FTZ R61, R61, UR52, -R65.reuse ;  /* 0x000000343d3d7c23 */ /* 0x100fe20008010841 */
[--C-:B------:R-:W-:Y:S01]  /*10c90*/  FFMA.FTZ R62, R62, UR52, -R65.reuse ;  /* 0x000000343e3e7c23 */ /* 0x100fe20008010841 */
[----:B------:R-:W-:Y:S01]  /*10ca0*/  FADD.FTZ R9, R59, R36 ;  /* 0x000000243b097221 */ /* 0x000fe20000010000 */
[----:B------:R-:W-:Y:S01]  /*10cb0*/  FFMA.FTZ R63, R63, UR52, -R65 ;  /* 0x000000343f3f7c23 */ /* 0x000fe20008010841 */
[----:B------:R-:W2:Y:S01]  /*10cc0*/  MUFU.EX2 R179, R179 ;  /* 0x000000b300b37308 */ /* 0x000ea20000000800 */
[----:B0-----:R-:W-:Y:S01]  /*10cd0*/  FADD.FTZ R3, R177, R4 ;  /* 0x00000004b1037221 */ /* 0x001fe20000010000 */
[----:B------:R-:W-:Y:S01]  /*10ce0*/  FADD.FTZ R36, R170, R9 ;  /* 0x00000009aa247221 */ /* 0x000fe20000010000 */
[--C-:B------:R-:W-:Y:S01]  /*10cf0*/  FFMA.FTZ R64, R64, UR52, -R65.reuse ;  /* 0x0000003440407c23 */ /* 0x100fe20008010841 */
[--C-:B------:R-:W-:Y:S01]  /*10d00*/  FFMA.FTZ R50, R50, UR52, -R65.reuse ;  /* 0x0000003432327c23 */ /* 0x100fe20008010841 */
[----:B------:R-:W-:Y:S01]  /*10d10*/  FFMA.FTZ R51, R51, UR52, -R65 ;  /* 0x0000003433337c23 */ /* 0x000fe20008010841 */
[----:B------:R-:W-:Y:S01]  /*10d20*/  FADD.FTZ R9, R57, R36 ;  /* 0x0000002439097221 */ /* 0x000fe20000010000 */
[----:B------:R-:W-:Y:S01]  /*10d30*/  F2FP.F16.F32.PACK_AB R181, R28, R181 ;  /* 0x000000b51cb5723e */ /* 0x000fe200000000ff */
[----:B------:R-:W0:Y:S01]  /*10d40*/  MUFU.EX2 R14, R14 ;  /* 0x0000000e000e7308 */ /* 0x000e220000000800 */
[----:B-1----:R-:W-:Y:S01]  /*10d50*/  FADD.FTZ R4, R12, R3 ;  /* 0x000000030c047221 */ /* 0x002fe20000010000 */
[----:B------:R-:W-:Y:S01]  /*10d60*/  FADD.FTZ R36, R164, R9 ;  /* 0x00000009a4247221 */ /* 0x000fe20000010000 */
[----:B------:R-:W-:-:S02]  /*10d70*/  F2FP.F16.F32.PACK_AB R183, R8, R183 ;  /* 0x000000b708b7723e */ /* 0x000fc400000000ff */
[----:B------:R-:W-:Y:S02]  /*10d80*/  IADD3 R95, R95, R38, RZ ;  /* 0x000000265f5f7210 */ /* 0x000fe40007ffe0ff */
[----:B------:R-:W-:Y:S01]  /*10d90*/  F2FP.F16.F32.PACK_AB R180, R75, R180 ;  /* 0x000000b44bb4723e */ /* 0x000fe200000000ff */
[----:B------:R-:W1:Y:S01]  /*10da0*/  MUFU.EX2 R173, R173 ;  /* 0x000000ad00ad7308 */ /* 0x000e620000000800 */
[----:B--2---:R-:W-:Y:S01]  /*10db0*/  FADD.FTZ R3, R179, R4 ;  /* 0x00000004b3037221 */ /* 0x004fe20000010000 */
[----:B------:R-:W-:Y:S01]  /*10dc0*/  F2FP.F16.F32.PACK_AB R182, R73, R182 ;  /* 0x000000b649b6723e */ /* 0x000fe200000000ff */
[----:B------:R-:W-:Y:S01]  /*10dd0*/  IMAD.IADD R6, R95, 0x1, R6 ;  /* 0x000000015f067824 */ /* 0x000fe200078e0206 */
[----:B------:R-:W-:Y:S02]  /*10de0*/  F2FP.F16.F32.PACK_AB R176, R71, R176 ;  /* 0x000000b047b0723e */ /* 0x000fe400000000ff */
[----:B------:R-:W-:Y:S02]  /*10df0*/  F2FP.F16.F32.PACK_AB R178, R69, R178 ;  /* 0x000000b245b2723e */ /* 0x000fe400000000ff */
[----:B------:R-:W2:Y:S01]  /*10e00*/  MUFU.EX2 R20, R20 ;  /* 0x0000001400147308 */ /* 0x000ea20000000800 */
[----:B0-----:R-:W-:Y:S01]  /*10e10*/  FADD.FTZ R4, R14, R3 ;  /* 0x000000030e047221 */ /* 0x001fe20000010000 */
[----:B------:R-:W-:-:S02]  /*10e20*/  F2FP.F16.F32.PACK_AB R172, R67, R172 ;  /* 0x000000ac43ac723e */ /* 0x000fc400000000ff */
[----:B------:R-:W-:Y:S02]  /*10e30*/  F2FP.F16.F32.PACK_AB R174, R77, R174 ;  /* 0x000000ae4dae723e */ /* 0x000fe400000000ff */
[----:B------:R-:W-:Y:S02]  /*10e40*/  F2FP.F16.F32.PACK_AB R168, R59, R168 ;  /* 0x000000a83ba8723e */ /* 0x000fe400000000ff */
[----:B------:R-:W0:Y:S01]  /*10e50*/  MUFU.EX2 R175, R175 ;  /* 0x000000af00af7308 */ /* 0x000e220000000800 */
[----:B-1----:R-:W-:Y:S01]  /*10e60*/  FADD.FTZ R3, R173, R4 ;  /* 0x00000004ad037221 */ /* 0x002fe20000010000 */
[----:B------:R-:W-:Y:S02]  /*10e70*/  F2FP.F16.F32.PACK_AB R170, R57, R170 ;  /* 0x000000aa39aa723e */ /* 0x000fe400000000ff */
[----:B------:R-:W-:Y:S02]  /*10e80*/  F2FP.F16.F32.PACK_AB R164, R47, R164 ;  /* 0x000000a42fa4723e */ /* 0x000fe400000000ff */
[----:B------:R-:W-:-:S02]  /*10e90*/  F2FP.F16.F32.PACK_AB R177, R12, R177 ;  /* 0x000000b10cb1723e */ /* 0x000fc400000000ff */
[----:B------:R-:W1:Y:S01]  /*10ea0*/  MUFU.EX2 R24, R24 ;  /* 0x0000001800187308 */ /* 0x000e620000000800 */
[----:B--2---:R-:W-:Y:S01]  /*10eb0*/  FADD.FTZ R4, R20, R3 ;  /* 0x0000000314047221 */ /* 0x004fe20000010000 */
[----:B------:R-:W-:Y:S02]  /*10ec0*/  F2FP.F16.F32.PACK_AB R179, R14, R179 ;  /* 0x000000b30eb3723e */ /* 0x000fe400000000ff */
[----:B------:R-:W-:-:S04]  /*10ed0*/  F2FP.F16.F32.PACK_AB R173, R20, R173 ;  /* 0x000000ad14ad723e */ /* 0x000fc800000000ff */
[----:B------:R-:W2:Y:S01]  /*10ee0*/  MUFU.EX2 R169, R169 ;  /* 0x000000a900a97308 */ /* 0x000ea20000000800 */
[----:B0-----:R-:W-:-:S07]  /*10ef0*/  FADD.FTZ R3, R175, R4 ;  /* 0x00000004af037221 */ /* 0x001fce0000010000 */
[----:B------:R-:W0:Y:S01]  /*10f00*/  MUFU.EX2 R26, R26 ;  /* 0x0000001a001a7308 */ /* 0x000e220000000800 */
[C---:B-1----:R-:W-:Y:S01]  /*10f10*/  FADD.FTZ R4, R24.reuse, R3 ;  /* 0x0000000318047221 */ /* 0x042fe20000010000 */
[----:B------:R-:W-:Y:S01]  /*10f20*/  FADD.FTZ R3, R47, R36 ;  /* 0x000000242f037221 */ /* 0x000fe20000010000 */
[----:B------:R-:W-:-:S05]  /*10f30*/  F2FP.F16.F32.PACK_AB R175, R24, R175 ;  /* 0x000000af18af723e */ /* 0x000fca00000000ff */
[----:B------:R-:W1:Y:S01]  /*10f40*/  MUFU.EX2 R171, R171 ;  /* 0x000000ab00ab7308 */ /* 0x000e620000000800 */
[----:B--2---:R-:W-:Y:S01]  /*10f50*/  FADD.FTZ R9, R169, R4 ;  /* 0x00000004a9097221 */ /* 0x004fe20000010000 */
[----:B------:R-:W-:Y:S01]  /*10f60*/  FADD.FTZ R4, R166, R3 ;  /* 0x00000003a6047221 */ /* 0x000fe20000010000 */
[----:B------:R-:W-:Y:S01]  /*10f70*/  FFMA.FTZ R3, R0, UR52, -R65 ;  /* 0x0000003400037c23 */ /* 0x000fe20008010841 */
[C---:B------:R-:W-:Y:S02]  /*10f80*/  F2FP.F16.F32.PACK_AB R166, R43.reuse, R166 ;  /* 0x000000a62ba6723e */ /* 0x040fe400000000ff */
[----:B------:R-:W-:Y:S02]  /*10f90*/  FADD.FTZ R13, R43, R4 ;  /* 0x000000042b0d7221 */ /* 0x000fe40000010000 */
[----:B------:R-:W2:Y:S01]  /*10fa0*/  MUFU.EX2 R30, R30 ;  /* 0x0000001e001e7308 */ /* 0x000ea20000000800 */
[----:B0-----:R-:W-:Y:S01]  /*10fb0*/  FADD.FTZ R0, R26, R9 ;  /* 0x000000091a007221 */ /* 0x001fe20000010000 */
[----:B------:R-:W-:Y:S01]  /*10fc0*/  FADD.FTZ R36, R160, R13 ;  /* 0x0000000da0247221 */ /* 0x000fe20000010000 */
[----:B------:R-:W-:-:S02]  /*10fd0*/  F2FP.F16.F32.PACK_AB R160, R41, R160 ;  /* 0x000000a029a0723e */ /* 0x000fc400000000ff */
[----:B------:R-:W-:Y:S01]  /*10fe0*/  F2FP.F16.F32.PACK_AB R169, R26, R169 ;  /* 0x000000a91aa9723e */ /* 0x000fe200000000ff */
[----:B------:R-:W-:Y:S02]  /*10ff0*/  FADD.FTZ R13, R41, R36 ;  /* 0x00000024290d7221 */ /* 0x000fe40000010000 */
[----:B------:R-:W0:Y:S01]  /*11000*/  MUFU.EX2 R165, R165 ;  /* 0x000000a500a57308 */ /* 0x000e220000000800 */
[----:B-1----:R-:W-:Y:S01]  /*11010*/  FADD.FTZ R9, R171, R0 ;  /* 0x00000000ab097221 */ /* 0x002fe20000010000 */
[----:B------:R-:W-:Y:S01]  /*11020*/  FADD.FTZ R36, R162, R13 ;  /* 0x0000000da2247221 */ /* 0x000fe20000010000 */
[----:B------:R-:W-:-:S03]  /*11030*/  F2FP.F16.F32.PACK_AB R162, R37, R162 ;  /* 0x000000a225a2723e */ /* 0x000fc600000000ff */
[----:B------:R-:W-:Y:S02]  /*11040*/  FADD.FTZ R13, R37, R36 ;  /* 0x00000024250d7221 */ /* 0x000fe40000010000 */
        /* <DEDUP_REMOVED lines=32> */
[----:B------:R-:W-:Y:S01]  /*11250*/  F2FP.F16.F32.PACK_AB R157, R0, R49 ;  /* 0x00000031009d723e */ /* 0x000fe200000000ff */
[----:B------:R-:W-:-:S05]  /*11260*/  VIADD R0, R89, 0xfffffffe ;  /* 0xfffffffe59007836 */ /* 0x000fca0000000000 */
        /* <DEDUP_REMOVED lines=40> */
.L_x_8387:
[----:B------:R-:W-:-:S13]  /*114f0*/  ISETP.NE.AND P3, PT, R7, 0x1, PT ;  /* 0x000000010700780c */ /* 0x000fda0003f65270 */
[----:B------:R-:W0:Y:S02]  /*11500*/  @P3 LDC.64 R12, c[0x0][0x9e8] ;  /* 0x00027a00ff0c3b82 */ /* 0x000e240000000a00 */
[----:B0-----:R-:W-:-:S05]  /*11510*/  @P3 IMAD.HI.U32 R12, R8, R12, RZ ;  /* 0x0000000c080c3227 */ /* 0x001fca00078e00ff */
[----:B------:R-:W-:-:S07]  /*11520*/  @P3 SHF.R.U32.HI R8, RZ, R13, R12 ;  /* 0x0000000dff083219 */ /* 0x000fce000001160c */
.L_x_8388:
[----:B------:R-:W-:Y:S05]  /*11530*/  BSYNC B0 ;  /* 0x0000000000007941 */ /* 0x000fea0003800000 */
.L_x_8386:
[----:B------:R-:W-:-:S05]  /*11540*/  IMAD R7, R8, R7, R7 ;  /* 0x0000000708077224 */ /* 0x000fca00078e0207 */
[----:B------:R-:W-:-:S07]  /*11550*/  VIMNMX R6, R6, R7, PT ;  /* 0x0000000706067248 */ /* 0x000fce0003fe0100 */
.L_x_8385:
[----:B------:R-:W-:Y:S01]  /*11560*/  SHF.R.S32.HI R7, RZ, 0x1f, R6 ;  /* 0x0000001fff077819 */ /* 0x000fe20000011406 */
[----:B------:R-:W-:Y:S01]  /*11570*/  ULDC UR46, c[0x0][0x9e4] ;  /* 0x00027900002e7ab9 */ /* 0x000fe20000000800 */
[----:B------:R-:W-:Y:S01]  /*11580*/  ULDC UR43, c[0x0][0x9e4] ;  /* 0x00027900002b7ab9 */ /* 0x000fe20000000800 */
[----:B------:R-:W-:Y:S01]  /*11590*/  ULDC UR48, c[0x0][0x9d8] ;  /* 0x0002760000307ab9 */ /* 0x000fe20000000800 */
[----:B------:R-:W-:Y:S01]  /*115a0*/  LEA.HI R7, R7, R6, RZ, 0x7 ;  /* 0x0000000607077211 */ /* 0x000fe200078f38ff */
[----:B------:R-:W-:Y:S01]  /*115b0*/  ULDC UR51, c[0x0][0x9d8] ;  /* 0x0002760000337ab9 */ /* 0x000fe20000000800 */
[----:B------:R-:W-:Y:S01]  /*115c0*/  ULDC UR49, c[0x0][0x9d8] ;  /* 0x0002760000317ab9 */ /* 0x000fe20000000800 */
[----:B------:R-:W-:Y:S01]  /*115d0*/  ULDC UR42, c[0x0][0x988] ;  /* 0x00026200002a7ab9 */ /* 0x000fe20000000800 */
[----:B------:R-:W-:Y:S01]  /*115e0*/  SHF.R.S32.HI R7, RZ, 0x7, R7 ;  /* 0x00000007ff077819 */ /* 0x000fe20000011407 */
[----:B------:R-:W-:Y:S01]  /*115f0*/  ULDC UR45, c[0x0][0x988] ;  /* 0x00026200002d7ab9 */ /* 0x000fe20000000800 */
[----:B------:R-:W-:Y:S01]  /*11600*/  ULDC UR44, c[0x0][0x988] ;  /* 0x00026200002c7ab9 */ /* 0x000fe20000000800 */
[----:B------:R-:W-:Y:S01]  /*11610*/  ULDC UR50, c[0x0][0x9e0] ;  /* 0x0002780000327ab9 */ /* 0x000fe20000000800 */
[----:B------:R-:W-:Y:S01]  /*11620*/  VIMNMX R12, R198, R7, !PT ;  /* 0x00000007c60c7248 */ /* 0x000fe20007fe0100 */
[----:B------:R-:W-:Y:S01]  /*11630*/  ULDC UR47, c[0x0][0x9e0] ;  /* 0x00027800002f7ab9 */ /* 0x000fe20000000800 */
[----:B------:R-:W-:-:S02]  /*11640*/  CS2R R150, SRZ ;  /* 0x0000000000967805 */ /* 0x000fc4000001ff00 */
[----:B------:R-:W-:Y:S02]  /*11650*/  CS2R R148, SRZ ;  /* 0x0000000000947805 */ /* 0x000fe4000001ff00 */
[----:B------:R-:W-:Y:S02]  /*11660*/  ISETP.GE.AND P3, PT, R0, R12, PT ;  /* 0x0000000c0000720c */ /* 0x000fe40003f66270 */
        /* <DEDUP_REMOVED lines=31> */
[----:B------:R-:W-:-:S07]  /*11860*/  MOV R151, RZ ;  /* 0x000000ff00977202 */ /* 0x000fce0000000f00 */
.L_x_8409:
[----:B------:R-:W-:Y:S01]  /*11870*/  ISETP.NE.AND P3, PT, R194, RZ, PT ;  /* 0x000000ffc200720c */ /* 0x000fe20003f65270 */
[----:B------:R-:W-:Y:S01]  /*11880*/  VIADD R13, R184, 0x1 ;  /* 0x00000001b80d7836 */ /* 0x000fe20000000000 */
[----:B------:R-:W-:Y:S05]  /*11890*/  YIELD ;  /* 0x0000000000007946 */ /* 0x000fea0003800000 */
[----:B------:R-:W-:-:S04]  /*118a0*/  ISETP.NE.AND P4, PT, R13, 0x2, PT ;  /* 0x000000020d00780c */ /* 0x000fc80003f85270 */
[----:B------:R-:W-:Y:S02]  /*118b0*/  SEL R14, RZ, 0x1, P4 ;  /* 0x00000001ff0e7807 */ /* 0x000fe40002000000 */
[----:B------:R-:W-:Y:S02]  /*118c0*/  SEL R13, R13, RZ, P4 ;  /* 0x000000ff0d0d7207 */ /* 0x000fe40002000000 */
[----:B------:R-:W-:Y:S01]  /*118d0*/  LOP3.LUT R14, R187, R14, RZ, 0x3c, !PT ;  /* 0x0000000ebb0e7212 */ /* 0x000fe200078e3cff */
[----:B------:R-:W-:Y:S06]  /*118e0*/  @P3 BRA `(.L_x_8390) ;  /* 0x0000000000303947 */ /* 0x000fec0003800000 */
[----:B------:R-:W-:Y:S05]  /*118f0*/  @!P0 BRA `(.L_x_8391) ;  /* 0x0000000000048947 */ /* 0x000fea0003800000 */
[----:B------:R-:W-:Y:S01]  /*11900*/  BPT.TRAP 0x1 ;  /* 0x000000040000795c */ /* 0x000fe20000300000 */
.L_x_8391:
[----:B------:R-:W-:Y:S01]  /*11910*/  IMAD R7, R13, 0x8, R18 ;  /* 0x000000080d077824 */ /* 0x000fe200078e0212 */
[----:B------:R-:W-:-:S04]  /*11920*/  SHF.L.U32 R6, R14, 0x1f, RZ ;  /* 0x0000001f0e067819 */ /* 0x000fc800000006ff */
[----:B------:R0:W1:Y:S01]  /*11930*/  SYNCS.PHASECHK.TRANS64.TRYWAIT P4, [R7+URZ+0x28830], R6 ;  /* 0x02883006070075a7 */ /* 0x000062000808017f */
[----:B------:R-:W-:Y:S05]  /*11940*/  @!P0 BRA `(.L_x_8392) ;  /* 0x0000000000048947 */ /* 0x000fea0003800000 */
[----:B------:R-:W-:Y:S01]  /*11950*/  BPT.TRAP 0x1 ;  /* 0x000000040000795c */ /* 0x000fe20000300000 */
.L_x_8392:
[----:B------:R-:W-:Y:S04]  /*11960*/  BSSY B0, `(.L_x_8390) ;  /* 0x0000004000007945 */ /* 0x000fe80003800000 */
[----:B-1----:R-:W-:Y:S05]  /*11970*/  @P4 BRA `(.L_x_8393) ;  /* 0x0000000000084947 */ /* 0x002fea0003800000 */
[----:B------:R-:W1:Y:S02]  /*11980*/  SYNCS.PHASECHK.TRANS64.TRYWAIT P4, [R7+URZ+0x28830], R6 ;  /* 0x02883006070075a7 */ /* 0x000e64000808017f */
[----:B-1----:R-:W-:Y:S05]  /*11990*/  @!P4 BRA `(.L_x_8394) ;  /* 0x0000016000d0c947 */ /* 0x002fea0003800000 */
.L_x_8393:
[----:B------:R-:W-:Y:S05]  /*119a0*/  BSYNC B0 ;  /* 0x0000000000007941 */ /* 0x000fea0003800000 */
.L_x_8390:
[----:B------:R-:W2:Y:S01]  /*119b0*/  S2R R8, SR_TID.X ;  /* 0x0000000000087919 */ /* 0x000ea20000002100 */
[----:B01----:R-:W-:Y:S01]  /*119c0*/  IMAD.MOV.U32 R7, RZ, RZ, 0x40000040 ;  /* 0x40000040ff077424 */ /* 0x003fe200078e00ff */
[----:B------:R-:W-:Y:S05]  /*119d0*/  WARPSYNC.ALL ;  /* 0x0000000000007948 */ /* 0x000fea0003800000 */
[----:B------:R-:W-:Y:S01]  /*119e0*/  R2UR UR35, R7 ;  /* 0x00000000072372ca */ /* 0x000fe200000e0000 */
[----:B------:R-:W-:Y:S02]  /*119f0*/  IMAD R6, R13, 0x800, R5 ;  /* 0x000008000d067824 */ /* 0x000fe400078e0205 */
[----:B------:R-:W-:-:S03]  /*11a00*/  IMAD.MOV.U32 R9, RZ, RZ, 0x40000040 ;  /* 0x40000040ff097424 */ /* 0x000fc600078e00ff */
[----:B------:R-:W-:Y:S02]  /*11a10*/  R2UR UR34, R6 ;  /* 0x00000000062272ca */ /* 0x000fe400000e0000 */
[----:B------:R-:W-:Y:S01]  /*11a20*/  R2UR UR7, R9 ;  /* 0x00000000090772ca */ /* 0x000fe200000e0000 */
[----:B------:R-:W-:-:S05]  /*11a30*/  IMAD.MOV.U32 R9, RZ, RZ, 0x40000040 ;  /* 0x40000040ff097424 */ /* 0x000fca00078e00ff */
[----:B------:R-:W-:Y:S01]  /*11a40*/  R2UR UR11, R9 ;  /* 0x00000000090b72ca */ /* 0x000fe200000e0000 */
[----:B------:R-:W-:-:S05]  /*11a50*/  IMAD.MOV.U32 R9, RZ, RZ, 0x40000040 ;  /* 0x40000040ff097424 */ /* 0x000fca00078e00ff */
[----:B------:R-:W-:Y:S01]  /*11a60*/  R2UR UR15, R9 ;  /* 0x00000000090f72ca */ /* 0x000fe200000e0000 */
[----:B------:R-:W-:Y:S01]  /*11a70*/  IMAD.MOV.U32 R9, RZ, RZ, 0x40000040 ;  /* 0x40000040ff097424 */ /* 0x000fe200078e00ff */
[----:B--2---:R-:W-:-:S04]  /*11a80*/  SHF.R.U32.HI R8, RZ, 0x7, R8 ;  /* 0x00000007ff087819 */ /* 0x004fc80000011608 */
[----:B------:R-:W-:Y:S02]  /*11a90*/  R2UR UR19, R9 ;  /* 0x00000000091372ca */ /* 0x000fe400000e0000 */
[----:B------:R-:W-:Y:S01]  /*11aa0*/  IADD3 R7, R8, 0x8, RZ ;  /* 0x0000000808077810 */ /* 0x000fe20007ffe0ff */
[----:B------:R-:W-:Y:S01]  /*11ab0*/  VIADD R8, R6, 0x2 ;  /* 0x0000000206087836 */ /* 0x000fe20000000000 */
[----:B------:R-:W-:-:S03]  /*11ac0*/  MOV R9, 0x40000040 ;  /* 0x4000004000097802 */ /* 0x000fc60000000f00 */
[----:B------:R0:W-:Y:S01]  /*11ad0*/  BAR.SYNC.DEFER_BLOCKING R7, 0x100 ;  /* 0x000400070000751d */ /* 0x0001e20000010000 */
[----:B------:R-:W-:Y:S01]  /*11ae0*/  R2UR UR6, R8 ;  /* 0x00000000080672ca */ /* 0x000fe200000e0000 */
[----:B------:R-:W-:Y:S01]  /*11af0*/  VIADD R8, R6, 0x4 ;  /* 0x0000000406087836 */ /* 0x000fe20000000000 */
[----:B------:R-:W-:Y:S01]  /*11b00*/  R2UR UR23, R9 ;  /* 0x00000000091772ca */ /* 0x000fe200000e0000 */
[----:B------:R-:W-:-:S03]  /*11b10*/  IMAD.MOV.U32 R9, RZ, RZ, 0x40000040 ;  /* 0x40000040ff097424 */ /* 0x000fc600078e00ff */
[----:B------:R-:W-:Y:S01]  /*11b20*/  R2UR UR10, R8 ;  /* 0x00000000080a72ca */ /* 0x000fe200000e0000 */
[----:B0-----:R-:W-:Y:S01]  /*11b30*/  IMAD.MOV.U32 R7, RZ, RZ, 0x40000040 ;  /* 0x40000040ff077424 */ /* 0x001fe200078e00ff */
[----:B------:R-:W-:Y:S02]  /*11b40*/  IADD3 R8, R6, 0x6, RZ ;  /* 0x0000000606087810 */ /* 0x000fe40007ffe0ff */
[----:B------:R-:W-:Y:S02]  /*11b50*/  R2UR UR27, R9 ;  /* 0x00000000091b72ca */ /* 0x000fe400000e0000 */
[----:B------:R-:W-:Y:S01]  /*11b60*/  R2UR UR14, R8 ;  /* 0x00000000080e72ca */ /* 0x000fe200000e0000 */
[----:B------:R-:W-:Y:S01]  /*11b70*/  VIADD R8, R6, 0x400 ;  /* 0x0000040006087836 */ /* 0x000fe20000000000 */
[----:B------:R-:W-:-:S04]  /*11b80*/  R2UR UR31, R7 ;  /* 0x00000000071f72ca */ /* 0x000fc800000e0000 */
[----:B------:R-:W-:Y:S01]  /*11b90*/  R2UR UR18, R8 ;  /* 0x00000000081272ca */ /* 0x000fe200000e0000 */
[----:B------:R-:W-:Y:S01]  /*11ba0*/  VIADD R8, R6, 0x402 ;  /* 0x0000040206087836 */ /* 0x000fe20000000000 */
[----:B------:R-:W-:-:S04]  /*11bb0*/  WARPGROUP.ARRIVE ;  /* 0x00000000000079c5 */ /* 0x000fc80000000000 */
[----:B------:R-:W-:Y:S01]  /*11bc0*/  R2UR UR22, R8 ;  /* 0x00000000081672ca */ /* 0x000fe200000e0000 */
[C---:B------:R-:W-:Y:S02]  /*11bd0*/  VIADD R8, R6.reuse, 0x404 ;  /* 0x0000040406087836 */ /* 0x040fe40000000000 */
[----:B------:R-:W-:Y:S01]  /*11be0*/  VIADD R6, R6, 0x406 ;  /* 0x0000040606067836 */ /* 0x000fe20000000000 */
[----:B------:R-:W-:Y:S02]  /*11bf0*/  HGMMA.64x128x16.F32 R24, gdesc[UR32], RZ, !UPT, gsb0 ;  /* 0x01e00000201879f0 */ /* 0x000fe4000c0008ff */
        /* <DEDUP_REMOVED lines=24> */
[----:B------:R-:W-:Y:S05]  /*11d80*/  @P3 BRA `(.L_x_8395) ;  /* 0x0000000000283947 */ /* 0x000fea0003800000 */
[----:B------:R-:W-:Y:S05]  /*11d90*/  @!P0 BRA `(.L_x_8396) ;  /* 0x0000000000048947 */ /* 0x000fea0003800000 */
[----:B------:R-:W-:Y:S01]  /*11da0*/  BPT.TRAP 0x1 ;  /* 0x000000040000795c */ /* 0x000fe20000300000 */
.L_x_8396:
[----:B------:R-:W-:Y:S02]  /*11db0*/  SHF.L.U32 R6, R187, 0x1f, RZ ;  /* 0x0000001fbb067819 */ /* 0x000fe400000006ff */
[----:B------:R-:W-:-:S04]  /*11dc0*/  LEA R7, R184, R18, 0x3 ;  /* 0x00000012b8077211 */ /* 0x000fc800078e18ff */
[----:B------:R0:W1:Y:S01]  /*11dd0*/  SYNCS.PHASECHK.TRANS64.TRYWAIT P3, [R7+URZ+0x28850], R6 ;  /* 0x02885006070075a7 */ /* 0x000062000806017f */
[----:B------:R-:W-:Y:S05]  /*11de0*/  @!P0 BRA `(.L_x_8397) ;  /* 0x0000000000048947 */ /* 0x000fea0003800000 */
[----:B------:R-:W-:Y:S01]  /*11df0*/  BPT.TRAP 0x1 ;  /* 0x000000040000795c */ /* 0x000fe20000300000 */
.L_x_8397:
[----:B-1----:R-:W-:Y:S05]  /*11e00*/  @P3 BRA `(.L_x_8395) ;  /* 0x0000000000083947 */ /* 0x002fea0003800000 */
[----:B------:R-:W1:Y:S02]  /*11e10*/  SYNCS.PHASECHK.TRANS64.TRYWAIT P3, [R7+URZ+0x28850], R6 ;  /* 0x02885006070075a7 */ /* 0x000e64000806017f */
[----:B-1----:R-:W-:Y:S05]  /*11e20*/  @!P3 BRA `(.L_x_8398) ;  /* 0x0000015c00c0b947 */ /* 0x002fea0003800000 */
.L_x_8395:
[----:B01----:R-:W-:Y:S01]  /*11e30*/  VIADD R6, R18, 0x400 ;  /* 0x0000040012067836 */ /* 0x003fe20000000000 */
[----:B------:R-:W-:Y:S05]  /*11e40*/  WARPSYNC.ALL ;  /* 0x0000000000007948 */ /* 0x000fea0003800000 */
[----:B------:R-:W-:Y:S01]  /*11e50*/  SHF.R.U32.HI R6, RZ, 0x4, R6 ;  /* 0x00000004ff067819 */ /* 0x000fe20000011606 */
[----:B------:R-:W-:Y:S01]  /*11e60*/  WARPGROUP.ARRIVE ;  /* 0x00000000000079c5 */ /* 0x000fe20000000000 */
[----:B------:R-:W-:-:S05]  /*11e70*/  MOV R9, 0x40000040 ;  /* 0x4000004000097802 */ /* 0x000fca0000000f00 */
[----:B------:R-:W0:Y:S01]  /*11e80*/  S2R R15, SR_TID.X ;  /* 0x00000000000f7919 */ /* 0x000e220000002100 */
[----:B------:R-:W-:-:S04]  /*11e90*/  LOP3.LUT R6, R6, 0x3fff, RZ, 0xc0, !PT ;  /* 0x00003fff06067812 */ /* 0x000fc800078ec0ff */
[----:B------:R-:W-:-:S05]  /*11ea0*/  LOP3.LUT R7, R6, 0x4000000, RZ, 0xfc, !PT ;  /* 0x0400000006077812 */ /* 0x000fca00078efcff */
[----:B------:R-:W-:Y:S02]  /*11eb0*/  IMAD R6, R184, 0x800, R7 ;  /* 0x00000800b8067824 */ /* 0x000fe400078e0207 */
[----:B------:R-:W-:Y:S02]  /*11ec0*/  IMAD.MOV.U32 R7, RZ, RZ, 0x40000040 ;  /* 0x40000040ff077424 */ /* 0x000fe400078e00ff */
[C---:B------:R-:W-:Y:S01]  /*11ed0*/  VIADD R8, R6.reuse, 0x80 ;  /* 0x0000008006087836 */ /* 0x040fe20000000000 */
[----:B------:R-:W-:Y:S02]  /*11ee0*/  R2UR UR6, R6 ;  /* 0x00000000060672ca */ /* 0x000fe400000e0000 */
[----:B------:R-:W-:Y:S01]  /*11ef0*/  R2UR UR7, R7 ;  /* 0x00000000070772ca */ /* 0x000fe200000e0000 */
[----:B------:R-:W-:-:S12]  /*11f00*/  IMAD.MOV.U32 R7, RZ, RZ, 0x40000040 ;  /* 0x40000040ff077424 */ /* 0x000fd800078e00ff */
        /* <DEDUP_REMOVED lines=30> */
[----:B------:R-:W-:Y:S01]  /*120f0*/  R2UR UR6, R8 ;  /* 0x00000000080672ca */ /* 0x000fe200000e0000 */
[C---:B------:R-:W-:Y:S01]  /*12100*/  VIADD R8, R6.reuse, 0x300 ;  /* 0x0000030006087836 */ /* 0x040fe20000000000 */
[----:B------:R-:W-:Y:S01]  /*12110*/  R2UR UR7, R9 ;  /* 0x00000000090772ca */ /* 0x000fe200000e0000 */
[----:B------:R-:W-:Y:S01]  /*12120*/  VIADD R6, R6, 0x380 ;  /* 0x0000038006067836 */ /* 0x000fe20000000000 */
[----:B------:R-:W-:Y:S01]  /*12130*/  MOV R9, 0x40000040 ;  /* 0x4000004000097802 */ /* 0x000fe20000000f00 */
[----:B------:R-:W-:Y:S02]  /*12140*/  WARPGROUP.DEPBAR.LE gsb0, 0x0 ;  /* 0x00008000000079c5 */ /* 0x000fe40000010000 */
[----:B------:R-:W-:-:S08]  /*12150*/  WARPGROUP.ARRIVE ;  /* 0x00000000000079c5 */ /* 0x000fd00000000000 */
        /* <DEDUP_REMOVED lines=16> */
.L_x_8399:
[----:B------:R-:W1:Y:S01]  /*12260*/  @P1 LDC R7, c[0x0][0x44c] ;  /* 0x00011300ff071b82 */ /* 0x000e620000000800 */
[----:B------:R-:W-:Y:S01]  /*12270*/  FMUL.FTZ R153, R60, UR51 ;  /* 0x000000333c997c20 */ /* 0x000fe20008410000 */
[----:B------:R-:W-:Y:S01]  /*12280*/  FMUL.FTZ R60, R71, UR51 ;  /* 0x00000033473c7c20 */ /* 0x000fe20008410000 */
[----:B------:R-:W-:Y:S01]  /*12290*/  FMUL.FTZ R71, R72, UR51 ;  /* 0x0000003348477c20 */ /* 0x000fe20008410000 */
[----:B------:R-:W-:Y:S01]  /*122a0*/  FMUL.FTZ R72, R73, UR51 ;  /* 0x0000003349487c20 */ /* 0x000fe20008410000 */
[----:B------:R-:W-:Y:S01]  /*122b0*/  FMUL.FTZ R73, R76, UR51 ;  /* 0x000000334c497c20 */ /* 0x000fe20008410000 */
[----:B------:R-:W-:Y:S02]  /*122c0*/  IMAD.IADD R76, R195, 0x1, R193 ;  /* 0x00000001c34c7824 */ /* 0x000fe400078e02c1 */
[----:B------:R-:W-:Y:S01]  /*122d0*/  FMUL.FTZ R21, R30, UR51 ;  /* 0x000000331e157c20 */ /* 0x000fe20008410000 */
[----:B0-----:R-:W0:Y:S01]  /*122e0*/  @P1 LDC R6, c[0x0][0x450] ;  /* 0x00011400ff061b82 */ /* 0x001e220000000800 */
        /* <DEDUP_REMOVED lines=21> */
[----:B------:R-:W-:Y:S02]  /*12440*/  IMAD.SHL.U32 R81, R0, 0x80, RZ ;  /* 0x0000008000517824 */ /* 0x000fe400078e00ff */
        /* <DEDUP_REMOVED lines=41> */
[----:B------:R-:W-:Y:S01]  /*126e0*/  IMAD R6, R13, 0x8, R18 ;  /* 0x000000080d067824 */ /* 0x000fe200078e0212 */
[----:B------:R-:W1:Y:S01]  /*126f0*/  MUFU.TANH R15, R15 ;  /* 0x0000000f000f7308 */ /* 0x000e620000002400 */
[----:B------:R-:W-:Y:S01]  /*12700*/  IMAD R80, R191, -0x2, R80 ;  /* 0xfffffffebf507824 */ /* 0x000fe200078e0250 */
[----:B------:R-:W-:Y:S01]  /*12710*/  MOV R7, UR38 ;  /* 0x0000002600077c02 */ /* 0x000fe20008000f00 */
[----:B------:R-:W-:-:S03]  /*12720*/  VIADD R6, R6, 0x28840 ;  /* 0x0002884006067836 */ /* 0x000fc60000000000 */
[----:B------:R-:W-:Y:S02]  /*12730*/  IADD3 R80, -R189, R80, R190 ;  /* 0x00000050bd507210 */ /* 0x000fe40007ffe1be */
[----:B------:R-:W2:Y:S01]  /*12740*/  MUFU.TANH R20, R20 ;  /* 0x0000001400147308 */ /* 0x000ea20000002400 */
[----:B------:R-:W-:Y:S02]  /*12750*/  PRMT R6, R7, 0x654, R6 ;  /* 0x0000065407067816 */ /* 0x000fe40000000006 */
[C---:B------:R-:W-:Y:S02]  /*12760*/  VIADD R77, R80.reuse, UR50 ;  /* 0x00000032504d7c36 */ /* 0x040fe40008000000 */
[----:B------:R-:W-:Y:S01]  /*12770*/  VIADD R83, R80, UR53 ;  /* 0x0000003550537c36 */ /* 0x000fe20008000000 */
[----:B------:R3:W-:Y:S02]  /*12780*/  SYNCS.ARRIVE.TRANS64.RED.A1T0 RZ, [R6+URZ], RZ ;  /* 0x000000ff06ff79a7 */ /* 0x0007e4000810043f */
[----:B------:R-:W4:Y:S01]  /*12790*/  MUFU.TANH R8, R8 ;  /* 0x0000000800087308 */ /* 0x000f220000002400 */
[----:B0-----:R-:W-:Y:S01]  /*127a0*/  IADD3 R84, R77, R156, RZ ;  /* 0x0000009c4d547210 */ /* 0x001fe20007ffe0ff */
[----:B------:R-:W-:-:S06]  /*127b0*/  IMAD.IADD R85, R83, 0x1, R156 ;  /* 0x0000000153557824 */ /* 0x000fcc00078e029c */
        /* <DEDUP_REMOVED lines=74> */
.L_x_8402:
[----:B------:R-:W-:-:S05]  /*12c60*/  IMAD.U32 R157, RZ, RZ, UR46 ;  /* 0x0000002eff9d7e24 */ /* 0x000fca000f8e00ff */
[----:B------:R-:W-:-:S13]  /*12c70*/  ISETP.NE.AND P3, PT, R157, 0x1, PT ;  /* 0x000000019d00780c */ /* 0x000fda0003f65270 */
[----:B------:R-:W1:Y:S02]  /*12c80*/  @P3 LDC.64 R6, c[0x0][0x9e8] ;  /* 0x00027a00ff063b82 */ /* 0x000e640000000a00 */
[----:B-1----:R-:W-:-:S05]  /*12c90*/  @P3 IMAD.HI.U32 R6, R80, R6, RZ ;  /* 0x0000000650063227 */ /* 0x002fca00078e00ff */
[----:B------:R-:W-:-:S07]  /*12ca0*/  @P3 SHF.R.U32.HI R80, RZ, R7, R6 ;  /* 0x00000007ff503219 */ /* 0x000fce0000011606 */
.L_x_8403:
[----:B------:R-:W-:Y:S05]  /*12cb0*/  BSYNC B0 ;  /* 0x0000000000007941 */ /* 0x000fea0003800000 */
.L_x_8401:
[----:B------:R-:W-:-:S04]  /*12cc0*/  IMAD R80, R80, R157, -R81 ;  /* 0x0000009d50507224 */ /* 0x000fc800078e0a51 */
[----:B------:R-:W-:-:S05]  /*12cd0*/  IMAD R80, R191, -0x2, R80 ;  /* 0xfffffffebf507824 */ /* 0x000fca00078e0250 */
[----:B------:R-:W-:Y:S02]  /*12ce0*/  VIADDMNMX R84, R80, R157, R84, PT ;  /* 0x0000009d50547246 */ /* 0x000fe40003800154 */
[----:B------:R-:W-:-:S07]  /*12cf0*/  VIMNMX R85, R85, R80, !PT ;  /* 0x0000005055557248 */ /* 0x000fce0007fe0100 */
.L_x_8400:
[----:B------:R-:W-:Y:S01]  /*12d00*/  ISETP.GT.AND P3, PT, R0, -0x1, PT ;  /* 0xffffffff0000780c */ /* 0x000fe20003f64270 */
[----:B------:R-:W1:Y:S03]  /*12d10*/  SHFL.IDX PT, R6, R76, 0x1, 0x1c1f ;  /* 0x003c1f004c067f89 */ /* 0x000e6600000e0000 */
[C---:B------:R-:W-:Y:S02]  /*12d20*/  ISETP.GT.AND P5, PT, R85.reuse, RZ, P3 ;  /* 0x000000ff5500720c */ /* 0x040fe40001fa4270 */
[----:B------:R-:W-:Y:S02]  /*12d30*/  ISETP.GT.AND P4, PT, R85, 0x1, P3 ;  /* 0x000000015500780c */ /* 0x000fe40001f84270 */
[C---:B------:R-:W-:Y:S02]  /*12d40*/  ISETP.LT.OR P5, PT, R84.reuse, 0x1, P5 ;  /* 0x000000015400780c */ /* 0x040fe40002fa1670 */
[----:B------:R-:W-:-:S02]  /*12d50*/  ISETP.LT.OR P4, PT, R84, 0x2, P4 ;  /* 0x000000025400780c */ /* 0x000fc40002781670 */
[----:B------:R-:W-:Y:S02]  /*12d60*/  FSEL R15, R15, -INF , !P5 ;  /* 0xff8000000f0f7808 */ /* 0x000fe40006800000 */
[----:B------:R-:W-:Y:S02]  /*12d70*/  FSEL R20, R20, -INF , !P4 ;  /* 0xff80000014147808 */ /* 0x000fe40006000000 */
[C---:B------:R-:W-:Y:S02]  /*12d80*/  ISETP.GT.AND P5, PT, R85.reuse, 0x8, P3 ;  /* 0x000000085500780c */ /* 0x040fe40001fa4270 */
[----:B------:R-:W-:Y:S02]  /*12d90*/  ISETP.GT.AND P4, PT, R85, 0x9, P3 ;  /* 0x000000095500780c */ /* 0x000fe40001f84270 */
[C---:B------:R-:W-:Y:S02]  /*12da0*/  ISETP.LT.OR P5, PT, R84.reuse, 0x9, P5 ;  /* 0x000000095400780c */ /* 0x040fe40002fa1670 */
[----:B------:R-:W-:-:S02]  /*12db0*/  ISETP.LT.OR P4, PT, R84, 0xa, P4 ;  /* 0x0000000a5400780c */ /* 0x000fc40002781670 */
[----:B0-----:R-:W-:Y:S01]  /*12dc0*/  FSEL R25, R25, -INF , !P5 ;  /* 0xff80000019197808 */ /* 0x001fe20006800000 */
[----:B-1----:R-:W-:Y:S01]  /*12dd0*/  IMAD.IADD R77, R77, 0x1, R6 ;  /* 0x000000014d4d7824 */ /* 0x002fe200078e0206 */
[----:B------:R-:W-:Y:S02]  /*12de0*/  FSEL R26, R26, -INF , !P4 ;  /* 0xff8000001a1a7808 */ /* 0x000fe40006000000 */
[C---:B------:R-:W-:Y:S02]  /*12df0*/  ISETP.GT.AND P5, PT, R85.reuse, 0x10, P3 ;  /* 0x000000105500780c */ /* 0x040fe40001fa4270 */
        /* <DEDUP_REMOVED lines=81> */
[----:B------:R-:W-:Y:S02]  /*13310*/  IADD3 R76, R83, R6, RZ ;  /* 0x00000006534c7210 */ /* 0x000fe40007ffe0ff */
[----:B------:R-:W-:Y:S02]  /*13320*/  FSEL R75, R75, -INF , !P5 ;  /* 0xff8000004b4b7808 */ /* 0x000fe40006800000 */
[----:B------:R-:W-:Y:S01]  /*13330*/  FSEL R74, R82, -INF , !P4 ;  /* 0xff800000524a7808 */ /* 0x000fe20006000000 */
[----:B------:R-:W-:Y:S06]  /*13340*/  @!P2 BRA `(.L_x_8404) ;  /* 0x000000000058a947 */ /* 0x000fec0003800000 */
        /* <DEDUP_REMOVED lines=12> */
.L_x_8406:
[----:B------:R-:W-:-:S05]  /*13410*/  IMAD.U32 R84, RZ, RZ, UR46 ;  /* 0x0000002eff547e24 */ /* 0x000fca000f8e00ff */
[----:B------:R-:W-:-:S13]  /*13420*/  ISETP.NE.AND P4, PT, R84, 0x1, PT ;  /* 0x000000015400780c */ /* 0x000fda0003f85270 */
[----:B------:R-:W0:Y:S02]  /*13430*/  @P4 LDC.64 R6, c[0x0][0x9e8] ;  /* 0x00027a00ff064b82 */ /* 0x000e240000000a00 */
[----:B0-----:R-:W-:-:S05]  /*13440*/  @P4 IMAD.HI.U32 R6, R82, R6, RZ ;  /* 0x0000000652064227 */ /* 0x001fca00078e00ff */
[----:B------:R-:W-:-:S07]  /*13450*/  @P4 SHF.R.U32.HI R82, RZ, R7, R6 ;  /* 0x00000007ff524219 */ /* 0x000fce0000011606 */
.L_x_8407:
[----:B------:R-:W-:Y:S05]  /*13460*/  BSYNC B0 ;  /* 0x0000000000007941 */ /* 0x000fea0003800000 */
.L_x_8405:
[----:B------:R-:W-:-:S04]  /*13470*/  IMAD R82, R82, R84, -R81 ;  /* 0x0000005452527224 */ /* 0x000fc800078e0a51 */
[----:B------:R-:W-:-:S05]  /*13480*/  IMAD R82, R191, -0x2, R82 ;  /* 0xfffffffebf527824 */ /* 0x000fca00078e0252 */
[----:B------:R-:W-:Y:S02]  /*13490*/  VIADDMNMX R77, R82, R84, R77, PT ;  /* 0x00000054524d7246 */ /* 0x000fe4000380014d */
[----:B------:R-:W-:-:S07]  /*134a0*/  VIMNMX R76, R76, R82, !PT ;  /* 0x000000524c4c7248 */ /* 0x000fce0007fe0100 */
.L_x_8404:
[----:B------:R-:W-:Y:S01]  /*134b0*/  FMNMX.FTZ R7, R15, R10, !PT ;  /* 0x0000000a0f077209 */ /* 0x000fe20007810000 */
[----:B------:R-:W-:Y:S01]  /*134c0*/  UMOV UR52, UR45 ;  /* 0x0000002d00347c82 */ /* 0x000fe20008000000 */
        /* <DEDUP_REMOVED lines=63> */
[C---:B------:R-:W-:Y:S01]  /*138c0*/  ISETP.LT.OR P5, PT, R77.reuse, 0x39, P5 ;  /* 0x000000394d00780c */ /* 0x040fe20002fa1670 */
[----:B------:R-:W0:Y:S01]  /*138d0*/  SHFL.BFLY PT, R6, R7, 0x2, 0x1f ;  /* 0x0c401f0007067f89 */ /* 0x000e2200000e0000 */
[----:B------:R-:W-:-:S02]  /*138e0*/  ISETP.LT.OR P4, PT, R77, 0x22, P4 ;  /* 0x000000224d00780c */ /* 0x000fc40002781670 */
[----:B------:R-:W-:Y:S02]  /*138f0*/  FSEL R47, R47, -INF , !P5 ;  /* 0xff8000002f2f7808 */ /* 0x000fe40006800000 */
[----:B------:R-:W-:Y:S02]  /*13900*/  ISETP.GT.AND P5, PT, R76, 0x40, P3 ;  /* 0x000000404c00780c */ /* 0x000fe40001fa4270 */
[----:B------:R-:W-:Y:S02]  /*13910*/  FSEL R36, R36, -INF , !P4 ;  /* 0xff80000024247808 */ /* 0x000fe40006000000 */
[----:B------:R-:W-:Y:S02]  /*13920*/  ISETP.GT.AND P4, PT, R76, 0x29, P3 ;  /* 0x000000294c00780c */ /* 0x000fe40001f84270 */
[C---:B------:R-:W-:Y:S02]  /*13930*/  ISETP.LT.OR P5, PT, R77.reuse, 0x41, P5 ;  /* 0x000000414d00780c */ /* 0x040fe40002fa1670 */
[----:B------:R-:W-:-:S02]  /*13940*/  ISETP.LT.OR P4, PT, R77, 0x2a, P4 ;  /* 0x0000002a4d00780c */ /* 0x000fc40002781670 */
[----:B------:R-:W-:Y:S02]  /*13950*/  FSEL R51, R51, -INF , !P5 ;  /* 0xff80000033337808 */ /* 0x000fe40006800000 */
[----:B------:R-:W-:Y:S02]  /*13960*/  ISETP.GT.AND P5, PT, R76, 0x41, P3 ;  /* 0x000000414c00780c */ /* 0x000fe40001fa4270 */
[----:B------:R-:W-:Y:S02]  /*13970*/  FSEL R40, R40, -INF , !P4 ;  /* 0xff80000028287808 */ /* 0x000fe40006000000 */
[----:B------:R-:W-:Y:S02]  /*13980*/  ISETP.GT.AND P4, PT, R76, 0x31, P3 ;  /* 0x000000314c00780c */ /* 0x000fe40001f84270 */
[----:B------:R-:W-:Y:S02]  /*13990*/  ISETP.LT.OR P5, PT, R77, 0x42, P5 ;  /* 0x000000424d00780c */ /* 0x000fe40002fa1670 */
[----:B0-----:R-:W-:-:S02]  /*139a0*/  FMNMX.FTZ R6, R7, R6, !PT ;  /* 0x0000000607067209 */ /* 0x001fc40007810000 */
[C---:B------:R-:W-:Y:S02]  /*139b0*/  ISETP.LT.OR P4, PT, R77.reuse, 0x32, P4 ;  /* 0x000000324d00780c */ /* 0x040fe40002781670 */
[----:B------:R-:W-:Y:S01]  /*139c0*/  FSEL R52, R52, -INF , !P5 ;  /* 0xff80000034347808 */ /* 0x000fe20006800000 */
[----:B------:R-:W0:Y:S01]  /*139d0*/  SHFL.BFLY PT, R7, R6, 0x1, 0x1f ;  /* 0x0c201f0006077f89 */ /* 0x000e2200000e0000 */
[----:B------:R-:W-:Y:S02]  /*139e0*/  ISETP.GT.AND P5, PT, R76, 0x48, P3 ;  /* 0x000000484c00780c */ /* 0x000fe40001fa4270 */
[----:B------:R-:W-:Y:S02]  /*139f0*/  FSEL R44, R44, -INF , !P4 ;  /* 0xff8000002c2c7808 */ /* 0x000fe40006000000 */
[----:B------:R-:W-:Y:S02]  /*13a00*/  ISETP.GT.AND P4, PT, R76, 0x39, P3 ;  /* 0x000000394c00780c */ /* 0x000fe40001f84270 */
[----:B------:R-:W-:-:S02]  /*13a10*/  ISETP.LT.OR P5, PT, R77, 0x49, P5 ;  /* 0x000000494d00780c */ /* 0x000fc40002fa1670 */
[C---:B------:R-:W-:Y:S02]  /*13a20*/  ISETP.LT.OR P4, PT, R77.reuse, 0x3a, P4 ;  /* 0x0000003a4d00780c */ /* 0x040fe40002781670 */
[----:B------:R-:W-:Y:S02]  /*13a30*/  FSEL R54, R54, -INF , !P5 ;  /* 0xff80000036367808 */ /* 0x000fe40006800000 */
[----:B------:R-:W-:Y:S02]  /*13a40*/  ISETP.GT.AND P5, PT, R76, RZ, P3 ;  /* 0x000000ff4c00720c */ /* 0x000fe40001fa4270 */
[----:B------:R-:W-:Y:S02]  /*13a50*/  FSEL R48, R48, -INF , !P4 ;  /* 0xff80000030307808 */ /* 0x000fe40006000000 */
[----:B------:R-:W-:-:S04]  /*13a60*/  ISETP.LT.OR P5, PT, R77, 0x1, P5 ;  /* 0x000000014d00780c */ /* 0x000fc80002fa1670 */
[----:B------:R-:W-:Y:S02]  /*13a70*/  FSEL R8, R8, -INF , !P5 ;  /* 0xff80000008087808 */ /* 0x000fe40006800000 */
[----:B------:R-:W-:Y:S02]  /*13a80*/  ISETP.GT.AND P5, PT, R76, 0x49, P3 ;  /* 0x000000494c00780c */ /* 0x000fe40001fa4270 */
[----:B0-----:R-:W-:Y:S02]  /*13a90*/  FMNMX.FTZ R6, R6, R7, !PT ;  /* 0x0000000706067209 */ /* 0x001fe40007810000 */
[----:B------:R-:W-:Y:S02]  /*13aa0*/  ISETP.LT.OR P5, PT, R77, 0x4a, P5 ;  /* 0x0000004a4d00780c */ /* 0x000fe40002fa1670 */
[C---:B------:R-:W-:Y:S01]  /*13ab0*/  FSETP.NEU.FTZ.AND P4, PT, R6.reuse, -INF , PT ;  /* 0xff8000000600780b */ /* 0x040fe20003f9d000 */
[----:B------:R-:W-:Y:S01]  /*13ac0*/  FMUL.FTZ R82, R6, UR52 ;  /* 0x0000003406527c20 */ /* 0x000fe20008410000 */
[----:B------:R-:W-:-:S02]  /*13ad0*/  FSEL R56, R56, -INF , !P5 ;  /* 0xff80000038387808 */ /* 0x000fc40006800000 */
[----:B------:R-:W-:Y:S02]  /*13ae0*/  ISETP.GT.AND P5, PT, R76, 0x50, P3 ;  /* 0x000000504c00780c */ /* 0x000fe40001fa4270 */
[----:B------:R-:W-:Y:S02]  /*13af0*/  FSEL R82, R82, RZ, P4 ;  /* 0x000000ff52527208 */ /* 0x000fe40002000000 */
[----:B------:R-:W-:-:S03]  /*13b00*/  ISETP.LT.OR P5, PT, R77, 0x51, P5 ;  /* 0x000000514d00780c */ /* 0x000fc60002fa1670 */
        /* <DEDUP_REMOVED lines=32> */
[----:B------:R-:W-:Y:S01]  /*13d10*/  ISETP.GT.AND P5, PT, R76, 0x59, P3 ;  /* 0x000000594c00780c */ /* 0x000fe20001fa4270 */
[----:B------:R-:W-:Y:S01]  /*13d20*/  MUFU.EX2 R7, R7 ;  /* 0x0000000700077308 */ /* 0x000fe20000000800 */
[----:B------:R-:W-:Y:S01]  /*13d30*/  FMNMX.FTZ R33, R35, R20, !PT ;  /* 0x0000001423217209 */ /* 0x000fe20007810000 */
[--C-:B------:R-:W-:Y:S01]  /*13d40*/  FFMA.FTZ R46, R46, UR52, -R82.reuse ;  /* 0x000000342e2e7c23 */ /* 0x100fe20008010852 */
[----:B------:R-:W-:Y:S01]  /*13d50*/  ISETP.LT.OR P5, PT, R77, 0x5a, P5 ;  /* 0x0000005a4d00780c */ /* 0x000fe20002fa1670 */
[--C-:B------:R-:W-:Y:S01]  /*13d60*/  FFMA.FTZ R50, R50, UR52, -R82.reuse ;  /* 0x0000003432327c23 */ /* 0x100fe20008010852 */
[----:B------:R-:W-:Y:S01]  /*13d70*/  FMNMX.FTZ R20, R36, R33, !PT ;  /* 0x0000002124147209 */ /* 0x000fe20007810000 */
[--C-:B------:R-:W-:Y:S01]  /*13d80*/  FFMA.FTZ R55, R55, UR52, -R82.reuse ;  /* 0x0000003437377c23 */ /* 0x100fe20008010852 */
[----:B------:R-:W-:Y:S01]  /*13d90*/  FSEL R60, R60, -INF , !P5 ;  /* 0xff8000003c3c7808 */ /* 0x000fe20006800000 */
        /* <DEDUP_REMOVED lines=14> */
[----:B------:R-:W-:Y:S01]  /*13e80*/  FFMA.FTZ R74, R74, UR52, -R82 ;  /* 0x000000344a4a7c23 */ /* 0x000fe20008010852 */
[----:B------:R-:W-:Y:S01]  /*13e90*/  ISETP.GT.AND P5, PT, R76, 0x61, P3 ;  /* 0x000000614c00780c */ /* 0x000fe20001fa4270 */
[----:B------:R-:W-:Y:S01]  /*13ea0*/  MUFU.EX2 R37, R42 ;  /* 0x0000002a00257308 */ /* 0x000fe20000000800 */
[----:B------:R-:W-:-:S02]  /*13eb0*/  FMNMX.FTZ R41, R47, R20, !PT ;  /* 0x000000142f297209 */ /* 0x000fc40007810000 */
[----:B------:R-:W-:Y:S02]  /*13ec0*/  ISETP.LT.OR P5, PT, R77, 0x62, P5 ;  /* 0x000000624d00780c */ /* 0x000fe40002fa1670 */
[----:B------:R-:W-:Y:S02]  /*13ed0*/  FMNMX.FTZ R20, R48, R41, !PT ;  /* 0x0000002930147209 */ /* 0x000fe40007810000 */
[----:B------:R-:W-:Y:S01]  /*13ee0*/  FSEL R62, R62, -INF , !P5 ;  /* 0xff8000003e3e7808 */ /* 0x000fe20006800000 */
[----:B------:R-:W-:Y:S01]  /*13ef0*/  MUFU.EX2 R182, R182 ;  /* 0x000000b600b67308 */ /* 0x000fe20000000800 */
[----:B------:R-:W-:Y:S02]  /*13f00*/  FMNMX.FTZ R41, R51, R20, !PT ;  /* 0x0000001433297209 */ /* 0x000fe40007810000 */
[----:B------:R-:W-:Y:S02]  /*13f10*/  ISETP.GT.AND P5, PT, R76, 0x68, P3 ;  /* 0x000000684c00780c */ /* 0x000fe40001fa4270 */
[----:B------:R-:W-:-:S02]  /*13f20*/  FMNMX.FTZ R45, R52, R41, !PT ;  /* 0x00000029342d7209 */ /* 0x000fc40007810000 */
[----:B------:R-:W-:Y:S01]  /*13f30*/  ISETP.LT.OR P5, PT, R77, 0x69, P5 ;  /* 0x000000694d00780c */ /* 0x000fe20002fa1670 */
[----:B------:R-:W-:Y:S01]  /*13f40*/  MUFU.EX2 R15, R15 ;  /* 0x0000000f000f7308 */ /* 0x000fe20000000800 */
[----:B------:R-:W-:Y:S02]  /*13f50*/  FMNMX.FTZ R45, R54, R45, !PT ;  /* 0x0000002d362d7209 */ /* 0x000fe40007810000 */
[----:B------:R-:W-:Y:S01]  /*13f60*/  FSEL R30, R63, -INF , !P5 ;  /* 0xff8000003f1e7808 */ /* 0x000fe20006800000 */
[----:B------:R-:W-:Y:S01]  /*13f70*/  FFMA.FTZ R63, R67, UR52, -R82 ;  /* 0x00000034433f7c23 */ /* 0x000fe20008010852 */
[----:B------:R-:W-:Y:S02]  /*13f80*/  FMNMX.FTZ R20, R56, R45, !PT ;  /* 0x0000002d38147209 */ /* 0x000fe40007810000 */
        /* <DEDUP_REMOVED lines=13> */
[----:B0-----:R-:W-:Y:S01]  /*14060*/  FSEL R34, R65, -INF , !P5 ;  /* 0xff80000041227808 */ /* 0x001fe20006800000 */
[--C-:B------:R-:W-:Y:S01]  /*14070*/  FFMA.FTZ R65, R154, UR52, -R82.reuse ;  /* 0x000000349a417c23 */ /* 0x100fe20008010852 */
[----:B------:R-:W-:Y:S01]  /*14080*/  ISETP.GT.AND P5, PT, R76, 0x71, P3 ;  /* 0x000000714c00780c */ /* 0x000fe20001fa4270 */
[----:B------:R-:W-:Y:S01]  /*14090*/  FFMA.FTZ R154, R75, UR52, -R82 ;  /* 0x000000344b9a7c23 */ /* 0x000fe20008010852 */
[----:B------:R-:W-:Y:S01]  /*140a0*/  FMNMX.FTZ R53, R62, R49, !PT ;  /* 0x000000313e357209 */ /* 0x000fe20007810000 */
[----:B------:R-:W-:Y:S01]  /*140b0*/  MUFU.EX2 R178, R178 ;  /* 0x000000b200b27308 */ /* 0x000fe20000000800 */
[----:B------:R-:W-:-:S02]  /*140c0*/  ISETP.LT.OR P5, PT, R77, 0x72, P5 ;  /* 0x000000724d00780c */ /* 0x000fc40002fa1670 */
[----:B------:R-:W-:Y:S02]  /*140d0*/  FMNMX.FTZ R53, R30, R53, !PT ;  /* 0x000000351e357209 */ /* 0x000fe40007810000 */
[----:B------:R-:W-:Y:S02]  /*140e0*/  FSEL R66, R66, -INF , !P5 ;  /* 0xff80000042427808 */ /* 0x000fe40006800000 */
[----:B------:R-:W-:Y:S01]  /*140f0*/  ISETP.GT.AND P5, PT, R76, 0x78, P3 ;  /* 0x000000784c00780c */ /* 0x000fe20001fa4270 */
[----:B------:R-:W-:Y:S01]  /*14100*/  MUFU.EX2 R172, R172 ;  /* 0x000000ac00ac7308 */ /* 0x000fe20000000800 */
[----:B------:R-:W-:Y:S02]  /*14110*/  FMNMX.FTZ R53, R64, R53, !PT ;  /* 0x0000003540357209 */ /* 0x000fe40007810000 */
[----:B------:R-:W-:Y:S02]  /*14120*/  ISETP.GT.AND P3, PT, R76, 0x79, P3 ;  /* 0x000000794c00780c */ /* 0x000fe40001f64270 */
[----:B------:R-:W-:-:S02]  /*14130*/  ISETP.LT.OR P5, PT, R77, 0x79, P5 ;  /* 0x000000794d00780c */ /* 0x000fc40002fa1670 */
[----:B------:R-:W-:Y:S01]  /*14140*/  FMNMX.FTZ R53, R34, R53, !PT ;  /* 0x0000003522357209 */ /* 0x000fe20007810000 */
[----:B------:R-:W-:Y:S01]  /*14150*/  MUFU.EX2 R174, R174 ;  /* 0x000000ae00ae7308 */ /* 0x000fe20000000800 */
[----:B------:R-:W-:Y:S02]  /*14160*/  ISETP.LT.OR P3, PT, R77, 0x7a, P3 ;  /* 0x0000007a4d00780c */ /* 0x000fe40001f61670 */
[----:B-1----:R-:W-:Y:S01]  /*14170*/  FSEL R38, R69, -INF , !P5 ;  /* 0xff80000045267808 */ /* 0x002fe20006800000 */
[--C-:B------:R-:W-:Y:S01]  /*14180*/  FFMA.FTZ R69, R152, UR52, -R82.reuse ;  /* 0x0000003498457c23 */ /* 0x100fe20008010852 */
[----:B------:R-:W-:Y:S01]  /*14190*/  FMNMX.FTZ R53, R66, R53, !PT ;  /* 0x0000003542357209 */ /* 0x000fe20007810000 */
[----:B------:R-:W-:Y:S01]  /*141a0*/  FFMA.FTZ R152, R79, UR52, -R82 ;  /* 0x000000344f987c23 */ /* 0x000fe20008010852 */
[----:B------:R-:W-:Y:S01]  /*141b0*/  FSEL R70, R70, -INF , !P3 ;  /* 0xff80000046467808 */ /* 0x000fe20005800000 */
[----:B------:R-:W-:Y:S01]  /*141c0*/  MUFU.EX2 R168, R168 ;  /* 0x000000a800a87308 */ /* 0x000fe20000000800 */
[----:B------:R-:W-:-:S02]  /*141d0*/  FMNMX.FTZ R53, R38, R53, !PT ;  /* 0x0000003526357209 */ /* 0x000fc40007810000 */
[----:B------:R-:W-:Y:S02]  /*141e0*/  FSEL R71, R6, RZ, P4 ;  /* 0x000000ff06477208 */ /* 0x000fe40002000000 */
[----:B------:R-:W-:-:S03]  /*141f0*/  FMNMX.FTZ R53, R70, R53, !PT ;  /* 0x0000003546357209 */ /* 0x000fc60007810000 */
[----:B------:R-:W-:Y:S01]  /*14200*/  FADD.FTZ R71, -R71, R10 ;  /* 0x0000000a47477221 */ /* 0x000fe20000010100 */
[----:B------:R-:W-:Y:S01]  /*14210*/  MUFU.EX2 R45, R50 ;  /* 0x00000032002d7308 */ /* 0x000fe20000000800 */
[----:B------:R-:W0:Y:S02]  /*14220*/  SHFL.BFLY PT, R20, R53, 0x2, 0x1f ;  /* 0x0c401f0035147f89 */ /* 0x000e2400000e0000 */
[----:B------:R-:W-:-:S05]  /*14230*/  FMUL.FTZ R10, R71, UR52 ;  /* 0x00000034470a7c20 */ /* 0x000fca0008410000 */
[----:B------:R-:W-:Y:S08]  /*14240*/  MUFU.EX2 R170, R170 ;  /* 0x000000aa00aa7308 */ /* 0x000ff00000000800 */
[----:B------:R-:W1:Y:S08]  /*14250*/  MUFU.EX2 R10, R10 ;  /* 0x0000000a000a7308 */ /* 0x000e700000000800 */
[----:B------:R-:W-:Y:S01]  /*14260*/  MUFU.EX2 R164, R164 ;  /* 0x000000a400a47308 */ /* 0x000fe20000000800 */
[----:B0-----:R-:W-:Y:S01]  /*14270*/  FMNMX.FTZ R20, R53, R20, !PT ;  /* 0x0000001435147209 */ /* 0x001fe20007810000 */
[----:B------:R-:W-:-:S04]  /*14280*/  FFMA.FTZ R53, R78, UR52, -R82 ;  /* 0x000000344e357c23 */ /* 0x000fc80008010852 */
[----:B------:R-:W0:Y:S02]  /*14290*/  SHFL.BFLY PT, R67, R20, 0x1, 0x1f ;  /* 0x0c201f0014437f89 */ /* 0x000e2400000e0000 */
[----:B------:R2:W-:Y:S08]  /*142a0*/  MUFU.EX2 R49, R55 ;  /* 0x0000003700317308 */ /* 0x0005f00000000800 */
[----:B------:R-:W-:Y:S01]  /*142b0*/  MUFU.EX2 R166, R166 ;  /* 0x000000a600a67308 */ /* 0x000fe20000000800 */
[----:B--2---:R-:W-:-:S07]  /*142c0*/  FFMA.FTZ R55, R80, UR52, -R82 ;  /* 0x0000003450377c23 */ /* 0x004fce0008010852 */
[----:B------:R-:W-:Y:S01]  /*142d0*/  MUFU.EX2 R69, R69 ;  /* 0x0000004500457308 */ /* 0x000fe20000000800 */
[----:B0-----:R-:W-:-:S07]  /*142e0*/  FMNMX.FTZ R20, R20, R67, !PT ;  /* 0x0000004314147209 */ /* 0x001fce0007810000 */
[----:B------:R-:W-:Y:S01]  /*142f0*/  MUFU.EX2 R160, R160 ;  /* 0x000000a000a07308 */ /* 0x000fe20000000800 */
[C---:B------:R-:W-:Y:S01]  /*14300*/  FSETP.NEU.FTZ.AND P3, PT, R20.reuse, -INF , PT ;  /* 0xff8000001400780b */ /* 0x040fe20003f7d000 */
[----:B------:R-:W-:-:S05]  /*14310*/  FMUL.FTZ R42, R20, UR52 ;  /* 0x00000034142a7c20 */ /* 0x000fca0008410000 */
[----:B------:R-:W-:Y:S01]  /*14320*/  FSEL R71, R42, RZ, P3 ;  /* 0x000000ff2a477208 */ /* 0x000fe20001800000 */
[----:B------:R-:W-:Y:S04]  /*14330*/  MUFU.EX2 R65, R65 ;  /* 0x0000004100417308 */ /* 0x000fe80000000800 */
        /* <DEDUP_REMOVED lines=23> */
[----:B------:R-:W0:Y:S01]  /*144b0*/  MUFU.EX2 R8, R8 ;  /* 0x0000000800087308 */ /* 0x000e220000000800 */
        /* <DEDUP_REMOVED lines=14> */
[----:B------:R-:W-:Y:S01]  /*145a0*/  FFMA.FTZ R159, R30, UR52, -R71 ;  /* 0x000000341e9f7c23 */ /* 0x000fe20008010847 */
[----:B------:R-:W2:Y:S01]  /*145b0*/  MUFU.EX2 R24, R24 ;  /* 0x0000001800187308 */ /* 0x000ea20000000800 */
[----:B0-----:R-:W-:Y:S01]  /*145c0*/  FFMA.FTZ R3, R8, R3, R181 ;  /* 0x0000000308037223 */ /* 0x001fe200000100b5 */
[----:B------:R-:W-:Y:S01]  /*145d0*/  FADD.FTZ R54, R172, R9 ;  /* 0x00000009ac367221 */ /* 0x000fe20000010000 */
[--C-:B------:R-:W-:Y:S01]  /*145e0*/  FFMA.FTZ R163, R59, UR52, -R71.reuse ;  /* 0x000000343ba37c23 */ /* 0x100fe20008010847 */
[----:B------:R-:W-:Y:S01]  /*145f0*/  FFMA.FTZ R153, R34, UR52, -R71 ;  /* 0x0000003422997c23 */ /* 0x000fe20008010847 */
[----:B------:R-:W-:Y:S01]  /*14600*/  FADD.FTZ R4, R42, R3 ;  /* 0x000000032a047221 */ /* 0x000fe20000010000 */
[----:B------:R-:W-:Y:S01]  /*14610*/  FADD.FTZ R9, R33, R54 ;  /* 0x0000003621097221 */ /* 0x000fe20000010000 */
[----:B------:R-:W-:Y:S01]  /*14620*/  FFMA.FTZ R54, R60, UR52, -R71 ;  /* 0x000000343c367c23 */ /* 0x000fe20008010847 */
[----:B------:R-:W0:Y:S01]  /*14630*/  MUFU.EX2 R177, R177 ;  /* 0x000000b100b17308 */ /* 0x000e220000000800 */
[----:B-1----:R-:W-:Y:S01]  /*14640*/  FADD.FTZ R3, R183, R4 ;  /* 0x00000004b7037221 */ /* 0x002fe20000010000 */
[----:B------:R-:W-:Y:S01]  /*14650*/  FADD.FTZ R56, R174, R9 ;  /* 0x00000009ae387221 */ /* 0x000fe20000010000 */
[----:B------:R-:W-:-:S03]  /*14660*/  FFMA.FTZ R155, R38, UR52, -R71 ;  /* 0x00000034269b7c23 */ /* 0x000fc60008010847 */
        /* <DEDUP_REMOVED lines=22> */
[----:B------:R-:W-:Y:S01]  /*147d0*/  FADD.FTZ R9, R65, R34 ;  /* 0x0000002241097221 */ /* 0x000fe20000010000 */
[----:B------:R-:W-:Y:S01]  /*147e0*/  FFMA.FTZ R34, R66, UR52, -R71 ;  /* 0x0000003442227c23 */ /* 0x000fe20008010847 */
        /* <DEDUP_REMOVED lines=69> */
.L_x_8408:
[----:B------:R-:W-:Y:S01]  /*14c40*/  IMAD R9, R184, 0x8, R18 ;  /* 0x00000008b8097824 */ /* 0x000fe200078e0212 */
[----:B------:R-:W-:Y:S01]  /*14c50*/  ISETP.GT.AND P3, PT, R0, R12, PT ;  /* 0x0000000c0000720c */ /* 0x000fe20003f64270 */
[----:B------:R-:W-:Y:S02]  /*14c60*/  IMAD.U32 R56, RZ, RZ, UR38 ;  /* 0x00000026ff387e24 */ /* 0x000fe4000f8e00ff */
[-C--:B------:R-:W-:Y:S01]  /*14c70*/  FMUL.FTZ R88, R88, R10.reuse ;  /* 0x0000000a58587220 */ /* 0x080fe20000410000 */
[-C--:B------:R-:W-:Y:S01]  /*14c80*/  FMUL.FTZ R89, R89, R10.reuse ;  /* 0x0000000a59597220 */ /* 0x080fe20000410000 */
[----:B------:R-:W-:Y:S01]  /*14c90*/  IADD3 R9, R9, 0x28860, RZ ;  /* 0x0002886009097810 */ /* 0x000fe20007ffe0ff */
        /* <DEDUP_REMOVED lines=96> */
[----:B------:R-:W-:Y:S01]  /*152a0*/  VIADD R0, R0, 0xffffffff ;  /* 0xffffffff00007836 */ /* 0x000fe20000000000 */
[----:B------:R-:W-:Y:S01]  /*152b0*/  MOV R184, R13 ;  /* 0x0000000d00b87202 */ /* 0x000fe20000000f00 */
[----:B------:R-:W-:-:S02]  /*152c0*/  IMAD.MOV.U32 R11, RZ, RZ, R20 ;  /* 0x000000ffff0b7224 */ /* 0x000fc400078e0014 */
[----:B------:R-:W-:Y:S02]  /*152d0*/  IMAD.MOV.U32 R10, RZ, RZ, R6 ;  /* 0x000000ffff0a7224 */ /* 0x000fe400078e0006 */
[----:B------:R-:W-:Y:S01]  /*152e0*/  IMAD.MOV.U32 R187, RZ, RZ, R14 ;  /* 0x000000ffffbb7224 */ /* 0x000fe200078e000e */
[----:B0-----:R-:W-:Y:S06]  /*152f0*/  @P3 BRA `(.L_x_8409) ;  /* 0xffffffc4005c3947 */ /* 0x001fec000383ffff */
[----:B------:R-:W-:Y:S02]  /*15300*/  IMAD.MOV.U32 R11, RZ, RZ, R20 ;  /* 0x000000ffff0b7224 */ /* 0x000fe400078e0014 */
[----:B------:R-:W-:Y:S02]  /*15310*/  IMAD.MOV.U32 R10, RZ, RZ, R6 ;  /* 0x000000ffff0a7224 */ /* 0x000fe400078e0006 */
[----:B------:R-:W-:Y:S02]  /*15320*/  IMAD.MOV.U32 R184, RZ, RZ, R13 ;  /* 0x000000ffffb87224 */ /* 0x000fe400078e000d */
[----:B------:R-:W-:-:S07]  /*15330*/  IMAD.MOV.U32 R187, RZ, RZ, R14 ;  /* 0x000000ffffbb7224 */ /* 0x000fce00078e000e */
.L_x_8389:
[----:B------:R-:W0:Y:S01]  /*15340*/  LDC R6, c[0x0][0x448] ;  /* 0x00011200ff067b82 */ /* 0x000e220000000800 */
[----:B------:R-:W-:Y:S01]  /*15350*/  IADD3 R9, R190, 0x1, -R189 ;  /* 0x00000001be097810 */ /* 0x000fe20007ffe8bd */
[----:B------:R-:W-:-:S06]  /*15360*/  ULDC UR6, c[0x0][0x9dc] ;  /* 0x0002770000067ab9 */ /* 0x000fcc0000000800 */
[----:B------:R-:W1:Y:S01]  /*15370*/  LDC R13, c[0x0][0x9e4] ;  /* 0x00027900ff0d7b82 */ /* 0x000e620000000800 */
[----:B0-----:R-:W-:Y:S02]  /*15380*/  ISETP.NE.AND P4, PT, R6, 0x1, PT ;  /* 0x000000010600780c */ /* 0x001fe40003f85270 */
[----:B------:R-:W-:Y:S02]  /*15390*/  IADD3 R6, R193, 0x7f, RZ ;  /* 0x0000007fc1067810 */ /* 0x000fe40007ffe0ff */
[----:B-1----:R-:W-:-:S09]  /*153a0*/  ISETP.GE.AND P5, PT, R13, 0x1, PT ;  /* 0x000000010d00780c */ /* 0x002fd20003fa6270 */
[----:B------:R-:W0:Y:S08]  /*153b0*/  @P4 LDC R7, c[0x0][0x44c] ;  /* 0x00011300ff074b82 */ /* 0x000e300000000800 */
        /* <DEDUP_REMOVED lines=16> */
.L_x_8412:
[----:B------:R-:W-:-:S13]  /*154c0*/  ISETP.NE.AND P1, PT, R13, 0x1, PT ;  /* 0x000000010d00780c */ /* 0x000fda0003f25270 */
[----:B------:R-:W0:Y:S02]  /*154d0*/  @P1 LDC.64 R8, c[0x0][0x9e8] ;  /* 0x00027a00ff081b82 */ /* 0x000e240000000a00 */
[----:B0-----:R-:W-:-:S05]  /*154e0*/  @P1 IMAD.HI.U32 R8, R6, R8, RZ ;  /* 0x0000000806081227 */ /* 0x001fca00078e00ff */
[----:B------:R-:W-:-:S07]  /*154f0*/  @P1 SHF.R.U32.HI R6, RZ, R9, R8 ;  /* 0x00000009ff061219 */ /* 0x000fce0000011608 */
.L_x_8413:
[----:B------:R-:W-:Y:S05]  /*15500*/  BSYNC B0 ;  /* 0x0000000000007941 */ /* 0x000fea0003800000 */
.L_x_8411:
[----:B------:R-:W-:-:S05]  /*15510*/  IMAD R6, R6, R13, RZ ;  /* 0x0000000d06067224 */ /* 0x000fca00078e02ff */
[----:B------:R-:W-:-:S07]  /*15520*/  VIMNMX R7, R7, R6, !PT ;  /* 0x0000000607077248 */ /* 0x000fce0007fe0100 */
.L_x_8410:
[----:B------:R-:W-:-:S05]  /*15530*/  VIADD R7, R7, 0x7f ;  /* 0x0000007f07077836 */ /* 0x000fca0000000000 */
[----:B------:R-:W-:-:S04]  /*15540*/  SHF.R.S32.HI R6, RZ, 0x1f, R7 ;  /* 0x0000001fff067819 */ /* 0x000fc80000011407 */
[----:B------:R-:W-:-:S04]  /*15550*/  LEA.HI R6, R6, R7, RZ, 0x7 ;  /* 0x0000000706067211 */ /* 0x000fc800078f38ff */
[----:B------:R-:W-:-:S04]  /*15560*/  SHF.R.S32.HI R7, RZ, 0x7, R6 ;  /* 0x00000007ff077819 */ /* 0x000fc80000011406 */
[----:B------:R-:W-:-:S04]  /*15570*/  VIMNMX R12, R198, R7, !PT ;  /* 0x00000007c60c7248 */ /* 0x000fc80007fe0100 */
[----:B------:R-:W-:-:S13]  /*15580*/  ISETP.GE.AND P1, PT, R0, R12, PT ;  /* 0x0000000c0000720c */ /* 0x000fda0003f26270 */
[----:B------:R-:W-:Y:S05]  /*15590*/  @!P1 BRA `(.L_x_8414) ;  /* 0x0000002800ac9947 */ /* 0x000fea0003800000 */
[----:B------:R-:W-:Y:S01]  /*155a0*/  IMAD.MOV.U32 R13, RZ, RZ, R11 ;  /* 0x000000ffff0d7224 */ /* 0x000fe200078e000b */
[----:B------:R-:W-:Y:S01]  /*155b0*/  MOV R14, R10 ;  /* 0x0000000a000e7202 */ /* 0x000fe20000000f00 */
[----:B------:R-:W-:Y:S02]  /*155c0*/  IMAD.MOV.U32 R20, RZ, RZ, R187 ;  /* 0x000000ffff147224 */ /* 0x000fe400078e00bb */
[----:B------:R-:W-:-:S07]  /*155d0*/  IMAD.MOV.U32 R15, RZ, RZ, R184 ;  /* 0x000000ffff0f7224 */ /* 0x000fce00078e00b8 */
.L_x_8426:
        /* <DEDUP_REMOVED lines=8> */
.L_x_8416:
[----:B------:R-:W-:-:S05]  /*15660*/  VIADD R6, R15, 0x1 ;  /* 0x000000010f067836 */ /* 0x000fca0000000000 */
[----:B------:R-:W-:-:S04]  /*15670*/  ISETP.NE.AND P2, PT, R6, 0x2, PT ;  /* 0x000000020600780c */ /* 0x000fc80003f45270 */
[----:B------:R-:W-:Y:S02]  /*15680*/  SEL R7, R6, RZ, P2 ;  /* 0x000000ff06077207 */ /* 0x000fe40001000000 */
[----:B------:R-:W-:-:S03]  /*15690*/  SHF.L.U32 R6, R187, 0x1f, RZ ;  /* 0x0000001fbb067819 */ /* 0x000fc600000006ff */
[----:B------:R-:W-:-:S04]  /*156a0*/  IMAD R7, R7, 0x8, R18 ;  /* 0x0000000807077824 */ /* 0x000fc800078e0212 */
[----:B------:R0:W1:Y:S01]  /*156b0*/  SYNCS.PHASECHK.TRANS64.TRYWAIT P2, [R7+URZ+0x28830], R6 ;  /* 0x02883006070075a7 */ /* 0x000062000804017f */
[----:B------:R-:W-:Y:S05]  /*156c0*/  @!P0 BRA `(.L_x_8417) ;  /* 0x0000000000048947 */ /* 0x000fea0003800000 */
[----:B------:R-:W-:Y:S01]  /*156d0*/  BPT.TRAP 0x1 ;  /* 0x000000040000795c */ /* 0x000fe20000300000 */
.L_x_8417:
[----:B------:R-:W-:Y:S04]  /*156e0*/  BSSY B0, `(.L_x_8415) ;  /* 0x0000004000007945 */ /* 0x000fe80003800000 */
[----:B-1----:R-:W-:Y:S05]  /*156f0*/  @P2 BRA `(.L_x_8418) ;  /* 0x0000000000082947 */ /* 0x002fea0003800000 */
[----:B------:R-:W1:Y:S02]  /*15700*/  SYNCS.PHASECHK.TRANS64.TRYWAIT P2, [R7+URZ+0x28830], R6 ;  /* 0x02883006070075a7 */ /* 0x000e64000804017f */
[----:B-1----:R-:W-:Y:S05]  /*15710*/  @!P2 BRA `(.L_x_8419) ;  /* 0x000001240098a947 */ /* 0x002fea0003800000 */
.L_x_8418:
[----:B------:R-:W-:Y:S05]  /*15720*/  BSYNC B0 ;  /* 0x0000000000007941 */ /* 0x000fea0003800000 */
.L_x_8415:
[----:B------:R-:W2:Y:S01]  /*15730*/  S2R R8, SR_TID.X ;  /* 0x0000000000087919 */ /* 0x000ea20000002100 */
[----:B01----:R-:W-:Y:S01]  /*15740*/  IMAD.MOV.U32 R7, RZ, RZ, 0x40000040 ;  /* 0x40000040ff077424 */ /* 0x003fe200078e00ff */
[----:B------:R-:W-:Y:S05]  /*15750*/  WARPSYNC.ALL ;  /* 0x0000000000007948 */ /* 0x000fea0003800000 */
[----:B------:R-:W-:Y:S02]  /*15760*/  R2UR UR35, R7 ;  /* 0x00000000072372ca */ /* 0x000fe400000e0000 */
[----:B------:R-:W-:Y:S02]  /*15770*/  IADD3 R184, R15, 0x1, RZ ;  /* 0x000000010fb87810 */ /* 0x000fe40007ffe0ff */
[----:B------:R-:W-:-:S02]  /*15780*/  MOV R9, 0x40000040 ;  /* 0x4000004000097802 */ /* 0x000fc40000000f00 */
[C---:B------:R-:W-:Y:S02]  /*15790*/  ISETP.NE.AND P2, PT, R184.reuse, 0x2, PT ;  /* 0x00000002b800780c */ /* 0x040fe40003f45270 */
[----:B------:R-:W-:Y:S01]  /*157a0*/  R2UR UR7, R9 ;  /* 0x00000000090772ca */ /* 0x000fe200000e0000 */
[----:B------:R-:W-:Y:S01]  /*157b0*/  IMAD.MOV.U32 R9, RZ, RZ, 0x40000040 ;  /* 0x40000040ff097424 */ /* 0x000fe200078e00ff */
[----:B------:R-:W-:-:S04]  /*157c0*/  SEL R184, R184, RZ, P2 ;  /* 0x000000ffb8b87207 */ /* 0x000fc80001000000 */
[----:B------:R-:W-:Y:S01]  /*157d0*/  R2UR UR11, R9 ;  /* 0x00000000090b72ca */ /* 0x000fe200000e0000 */
[----:B------:R-:W-:Y:S02]  /*157e0*/  IMAD R6, R184, 0x800, R5 ;  /* 0x00000800b8067824 */ /* 0x000fe400078e0205 */
[----:B------:R-:W-:-:S03]  /*157f0*/  IMAD.MOV.U32 R9, RZ, RZ, 0x40000040 ;  /* 0x40000040ff097424 */ /* 0x000fc600078e00ff */
[----:B------:R-:W-:Y:S02]  /*15800*/  R2UR UR34, R6 ;  /* 0x00000000062272ca */ /* 0x000fe400000e0000 */
[----:B------:R-:W-:Y:S01]  /*15810*/  R2UR UR15, R9 ;  /* 0x00000000090f72ca */ /* 0x000fe200000e0000 */
[----:B------:R-:W-:Y:S01]  /*15820*/  IMAD.MOV.U32 R9, RZ, RZ, 0x40000040 ;  /* 0x40000040ff097424 */ /* 0x000fe200078e00ff */
[----:B--2---:R-:W-:-:S04]  /*15830*/  SHF.R.U32.HI R8, RZ, 0x7, R8 ;  /* 0x00000007ff087819 */ /* 0x004fc80000011608 */
[----:B------:R-:W-:Y:S01]  /*15840*/  R2UR UR19, R9 ;  /* 0x00000000091372ca */ /* 0x000fe200000e0000 */
[----:B------:R-:W-:Y:S02]  /*15850*/  IMAD.MOV.U32 R9, RZ, RZ, 0x40000040 ;  /* 0x40000040ff097424 */ /* 0x000fe400078e00ff */
[----:B------:R-:W-:Y:S02]  /*15860*/  VIADD R7, R8, 0x8 ;  /* 0x0000000808077836 */ /* 0x000fe40000000000 */
[----:B------:R-:W-:Y:S01]  /*15870*/  VIADD R8, R6, 0x2 ;  /* 0x0000000206087836 */ /* 0x000fe20000000000 */
[----:B------:R-:W-:Y:S02]  /*15880*/  R2UR UR23, R9 ;  /* 0x00000000091772ca */ /* 0x000fe400000e0000 */
[----:B------:R0:W-:Y:S01]  /*15890*/  BAR.SYNC.DEFER_BLOCKING R7, 0x100 ;  /* 0x000400070000751d */ /* 0x0001e20000010000 */
[----:B------:R-:W-:Y:S02]  /*158a0*/  MOV R9, 0x40000040 ;  /* 0x4000004000097802 */ /* 0x000fe40000000f00 */
[----:B------:R-:W-:Y:S01]  /*158b0*/  R2UR UR6, R8 ;  /* 0x00000000080672ca */ /* 0x000fe200000e0000 */
[----:B------:R-:W-:Y:S01]  /*158c0*/  VIADD R8, R6, 0x4 ;  /* 0x0000000406087836 */ /* 0x000fe20000000000 */
[----:B------:R-:W-:Y:S01]  /*158d0*/  R2UR UR27, R9 ;  /* 0x00000000091b72ca */ /* 0x000fe200000e0000 */
[----:B0-----:R-:W-:-:S03]  /*158e0*/  IMAD.MOV.U32 R7, RZ, RZ, 0x40000040 ;  /* 0x40000040ff077424 */ /* 0x001fc600078e00ff */
[----:B------:R-:W-:Y:S01]  /*158f0*/  R2UR UR10, R8 ;  /* 0x00000000080a72ca */ /* 0x000fe200000e0000 */
[----:B------:R-:W-:Y:S01]  /*15900*/  VIADD R8, R6, 0x6 ;  /* 0x0000000606087836 */ /* 0x000fe20000000000 */
[----:B------:R-:W-:-:S04]  /*15910*/  R2UR UR31, R7 ;  /* 0x00000000071f72ca */ /* 0x000fc800000e0000 */
[----:B------:R-:W-:Y:S02]  /*15920*/  R2UR UR14, R8 ;  /* 0x00000000080e72ca */ /* 0x000fe400000e0000 */
[----:B------:R-:W-:-:S04]  /*15930*/  IADD3 R8, R6, 0x400, RZ ;  /* 0x0000040006087810 */ /* 0x000fc80007ffe0ff */
[----:B------:R-:W-:Y:S01]  /*15940*/  R2UR UR18, R8 ;  /* 0x00000000081272ca */ /* 0x000fe200000e0000 */
[----:B------:R-:W-:Y:S01]  /*15950*/  VIADD R8, R6, 0x402 ;  /* 0x0000040206087836 */ /* 0x000fe20000000000 */
[----:B------:R-:W-:-:S04]  /*15960*/  WARPGROUP.ARRIVE ;  /* 0x00000000000079c5 */ /* 0x000fc80000000000 */
[----:B------:R-:W-:Y:S01]  /*15970*/  R2UR UR22, R8 ;  /* 0x00000000081672ca */ /* 0x000fe200000e0000 */
[C---:B------:R-:W-:Y:S01]  /*15980*/  VIADD R8, R6.reuse, 0x404 ;  /* 0x0000040406087836 */ /* 0x040fe20000000000 */
[----:B------:R-:W-:Y:S01]  /*15990*/  HGMMA.64x128x16.F32 R24, gdesc[UR32], RZ, !UPT, gsb0 ;  /* 0x01e00000201879f0 */ /* 0x000fe2000c0008ff */
        /* <DEDUP_REMOVED lines=28> */
.L_x_8421:
[----:B------:R-:W-:Y:S01]  /*15b60*/  SHF.L.U32 R6, R20, 0x1f, RZ ;  /* 0x0000001f14067819 */ /* 0x000fe200000006ff */
[----:B------:R-:W-:-:S04]  /*15b70*/  IMAD R7, R15, 0x8, R18 ;  /* 0x000000080f077824 */ /* 0x000fc800078e0212 */
[----:B------:R0:W1:Y:S01]  /*15b80*/  SYNCS.PHASECHK.TRANS64.TRYWAIT P1, [R7+URZ+0x28850], R6 ;  /* 0x02885006070075a7 */ /* 0x000062000802017f */
[----:B------:R-:W-:Y:S05]  /*15b90*/  @!P0 BRA `(.L_x_8422) ;  /* 0x0000000000048947 */ /* 0x000fea0003800000 */
[----:B------:R-:W-:Y:S01]  /*15ba0*/  BPT.TRAP 0x1 ;  /* 0x000000040000795c */ /* 0x000fe20000300000 */
.L_x_8422:
[----:B-1----:R-:W-:Y:S05]  /*15bb0*/  @P1 BRA `(.L_x_8420) ;  /* 0x0000000000081947 */ /* 0x002fea0003800000 */
[----:B------:R-:W1:Y:S02]  /*15bc0*/  SYNCS.PHASECHK.TRANS64.TRYWAIT P1, [R7+URZ+0x28850], R6 ;  /* 0x02885006070075a7 */ /* 0x000e64000802017f */
[----:B-1----:R-:W-:Y:S05]  /*15bd0*/  @!P1 BRA `(.L_x_8423) ;  /* 0x00000120007c9947 */ /* 0x002fea0003800000 */
.L_x_8420:
[----:B01----:R-:W-:Y:S01]  /*15be0*/  VIADD R6, R18, 0x400 ;  /* 0x0000040012067836 */ /* 0x003fe20000000000 */
[----:B------:R-:W-:Y:S05]  /*15bf0*/  WARPSYNC.ALL ;  /* 0x0000000000007948 */ /* 0x000fea0003800000 */
[----:B------:R-:W-:Y:S01]  /*15c00*/  SHF.R.U32.HI R6, RZ, 0x4, R6 ;  /* 0x00000004ff067819 */ /* 0x000fe20000011606 */
[----:B------:R-:W-:Y:S01]  /*15c10*/  IMAD.MOV.U32 R7, RZ, RZ, 0x40000040 ;  /* 0x40000040ff077424 */ /* 0x000fe200078e00ff */
[----:B------:R-:W-:Y:S01]  /*15c20*/  WARPGROUP.ARRIVE ;  /* 0x00000000000079c5 */ /* 0x000fe20000000000 */
[----:B------:R-:W-:Y:S01]  /*15c30*/  IMAD.MOV.U32 R9, RZ, RZ, 0x40000040 ;  /* 0x40000040ff097424 */ /* 0x000fe200078e00ff */
[----:B------:R-:W-:-:S04]  /*15c40*/  LOP3.LUT R6, R6, 0x3fff, RZ, 0xc0, !PT ;  /* 0x00003fff06067812 */ /* 0x000fc800078ec0ff */
[----:B------:R-:W0:Y:S01]  /*15c50*/  S2R R10, SR_TID.X ;  /* 0x00000000000a7919 */ /* 0x000e220000002100 */
        /* <DEDUP_REMOVED lines=9> */
[----:B------:R-:W-:Y:S02]  /*15cf0*/  R2UR UR7, R9 ;  /* 0x00000000090772ca */ /* 0x000fe400000e0000 */
[----:B------:R-:W-:Y:S02]  /*15d00*/  MOV R9, 0x40000040 ;  /* 0x4000004000097802 */ /* 0x000fe40000000f00 */
[----:B0-----:R-:W-:Y:S01]  /*15d10*/  SHF.R.U32.HI R10, RZ, 0x7, R10 ;  /* 0x00000007ff0a7819 */ /* 0x001fe2000001160a */
[----:B------:R-:W-:Y:S02]  /*15d20*/  WARPGROUP.DEPBAR.LE gsb0, 0x0 ;  /* 0x00008000000079c5 */ /* 0x000fe40000010000 */
[----:B------:R-:W-:-:S06]  /*15d30*/  WARPGROUP.ARRIVE ;  /* 0x00000000000079c5 */ /* 0x000fcc0000000000 */
        /* <DEDUP_REMOVED lines=23> */
[C---:B------:R-:W-:Y:S01]  /*15eb0*/  VIADD R8, R6.reuse, 0x300 ;  /* 0x0000030006087836 */ /* 0x040fe20000000000 */
[----:B------:R-:W-:Y:S01]  /*15ec0*/  R2UR UR7, R9 ;  /* 0x00000000090772ca */ /* 0x000fe200000e0000 */
[----:B------:R-:W-:Y:S02]  /*15ed0*/  IMAD.MOV.U32 R9, RZ, RZ, 0x40000040 ;  /* 0x40000040ff097424 */ /* 0x000fe400078e00ff */
        /* <DEDUP_REMOVED lines=19> */
.L_x_8424:
        /* <DEDUP_REMOVED lines=68> */
[----:B------:R-:W-:-:S02]  /*16450*/  UMOV UR52, UR44 ;  /* 0x0000002c00347c82 */ /* 0x000fc40008000000 */
        /* <DEDUP_REMOVED lines=15> */
[----:B-1----:R-:W-:Y:S01]  /*16550*/  FMNMX.FTZ R68, R32, R67, !PT ;  /* 0x0000004320447209 */ /* 0x002fe20007810000 */
[----:B------:R-:W-:Y:S01]  /*16560*/  FMUL.FTZ R67, R78, UR49 ;  /* 0x000000314e437c20 */ /* 0x000fe20008410000 */
[----:B------:R-:W-:Y:S01]  /*16570*/  FMUL.FTZ R78, R80, UR49 ;  /* 0x00000031504e7c20 */ /* 0x000fe20008410000 */
[----:B------:R-:W-:-:S04]  /*16580*/  FMUL.FTZ R80, R81, UR49 ;  /* 0x0000003151507c20 */ /* 0x000fc80008410000 */
        /* <DEDUP_REMOVED lines=33> */
[----:B------:R-:W-:Y:S01]  /*167a0*/  FMUL.FTZ R73, R82, UR49 ;  /* 0x0000003152497c20 */ /* 0x000fe20008410000 */
[----:B------:R-:W-:Y:S01]  /*167b0*/  FMUL.FTZ R82, R84, UR49 ;  /* 0x0000003154527c20 */ /* 0x000fe20008410000 */
[----:B------:R-:W-:-:S04]  /*167c0*/  FMUL.FTZ R84, R85, UR49 ;  /* 0x0000003155547c20 */ /* 0x000fc80008410000 */
        /* <DEDUP_REMOVED lines=67> */
[----:B--2---:R-:W-:-:S03]  /*16c00*/  FMNMX.FTZ R77, R75, R10, !PT ;  /* 0x0000000a4b4d7209 */ /* 0x004fc60007810000 */
[----:B------:R-:W1:Y:S01]  /*16c10*/  SHFL.BFLY PT, R10, R79, 0x2, 0x1f ;  /* 0x0c401f004f0a7f89 */ /* 0x000e6200000e0000 */
[----:B0-----:R-:W-:-:S05]  /*16c20*/  FMNMX.FTZ R77, R76, R77, !PT ;  /* 0x0000004d4c4d7209 */ /* 0x001fca0007810000 */
[----:B------:R-:W0:Y:S01]  /*16c30*/  SHFL.BFLY PT, R86, R77, 0x2, 0x1f ;  /* 0x0c401f004d567f89 */ /* 0x000e2200000e0000 */
[----:B-1----:R-:W-:-:S05]  /*16c40*/  FMNMX.FTZ R81, R79, R10, !PT ;  /* 0x0000000a4f517209 */ /* 0x002fca0007810000 */
[----:B------:R-:W1:Y:S01]  /*16c50*/  SHFL.BFLY PT, R10, R81, 0x1, 0x1f ;  /* 0x0c201f00510a7f89 */ /* 0x000e6200000e0000 */
[----:B0-----:R-:W-:-:S05]  /*16c60*/  FMNMX.FTZ R86, R77, R86, !PT ;  /* 0x000000564d567209 */ /* 0x001fca0007810000 */
[----:B------:R-:W0:Y:S01]  /*16c70*/  SHFL.BFLY PT, R11, R86, 0x1, 0x1f ;  /* 0x0c201f00560b7f89 */ /* 0x000e2200000e0000 */
[----:B-1----:R-:W-:-:S05]  /*16c80*/  FMNMX.FTZ R10, R81, R10, !PT ;  /* 0x0000000a510a7209 */ /* 0x002fca0007810000 */
[C---:B------:R-:W-:Y:S01]  /*16c90*/  FADD.FTZ R14, -R10.reuse, R14 ;  /* 0x0000000e0a0e7221 */ /* 0x040fe20000010100 */
[----:B------:R-:W-:-:S03]  /*16ca0*/  FMUL.FTZ R155, R10, UR52 ;  /* 0x000000340a9b7c20 */ /* 0x000fc60008410000 */
[----:B------:R-:W-:Y:S01]  /*16cb0*/  FMUL.FTZ R83, R14, UR52 ;  /* 0x000000340e537c20 */ /* 0x000fe20008410000 */
[--C-:B------:R-:W-:Y:S01]  /*16cc0*/  FFMA.FTZ R166, R59, UR52, -R155.reuse ;  /* 0x000000343ba67c23 */ /* 0x100fe2000801089b */
[----:B0-----:R-:W-:Y:S01]  /*16cd0*/  FMNMX.FTZ R11, R86, R11, !PT ;  /* 0x0000000b560b7209 */ /* 0x001fe20007810000 */
[--C-:B------:R-:W-:Y:S01]  /*16ce0*/  FFMA.FTZ R180, R7, UR52, -R155.reuse ;  /* 0x0000003407b47c23 */ /* 0x100fe2000801089b */
[--C-:B------:R-:W-:Y:S01]  /*16cf0*/  FFMA.FTZ R153, R6, UR52, -R155.reuse ;  /* 0x0000003406997c23 */ /* 0x100fe2000801089b */
[--C-:B------:R-:W-:Y:S01]  /*16d00*/  FFMA.FTZ R182, R20, UR52, -R155.reuse ;  /* 0x0000003414b67c23 */ /* 0x100fe2000801089b */
[----:B------:R-:W-:Y:S01]  /*16d10*/  FFMA.FTZ R87, R21, UR52, -R155 ;  /* 0x0000003415577c23 */ /* 0x000fe2000801089b */
[C---:B------:R-:W-:Y:S01]  /*16d20*/  FADD.FTZ R14, -R11.reuse, R13 ;  /* 0x0000000d0b0e7221 */ /* 0x040fe20000010100 */
[----:B------:R-:W-:Y:S01]  /*16d30*/  FMUL.FTZ R59, R11, UR52 ;  /* 0x000000340b3b7c20 */ /* 0x000fe20008410000 */
[----:B------:R0:W-:Y:S01]  /*16d40*/  MUFU.EX2 R13, R83 ;  /* 0x00000053000d7308 */ /* 0x0001e20000000800 */
[----:B------:R-:W-:Y:S01]  /*16d50*/  FFMA.FTZ R176, R26, UR52, -R155 ;  /* 0x000000341ab07c23 */ /* 0x000fe2000801089b */
[----:B------:R-:W-:Y:S01]  /*16d60*/  FMUL.FTZ R14, R14, UR52 ;  /* 0x000000340e0e7c20 */ /* 0x000fe20008410000 */
[--C-:B------:R-:W-:Y:S01]  /*16d70*/  FFMA.FTZ R181, R8, UR52, -R59.reuse ;  /* 0x0000003408b57c23 */ /* 0x100fe2000801083b */
        /* <DEDUP_REMOVED lines=8> */
[----:B------:R-:W-:Y:S01]  /*16e00*/  FFMA.FTZ R179, R32, UR52, -R59 ;  /* 0x0000003420b37c23 */ /* 0x000fe2000801083b */
[----:B0-----:R-:W-:Y:S01]  /*16e10*/  FFMA.FTZ R83, R31, UR52, -R155 ;  /* 0x000000341f537c23 */ /* 0x001fe2000801089b */
[----:B------:R-:W-:Y:S01]  /*16e20*/  FFMA.FTZ R24, R33, UR52, -R59 ;  /* 0x0000003421187c23 */ /* 0x000fe2000801083b */
[--C-:B------:R-:W-:Y:S01]  /*16e30*/  FFMA.FTZ R174, R38, UR52, -R155.reuse ;  /* 0x0000003426ae7c23 */ /* 0x100fe2000801089b */
[----:B------:R-:W-:Y:S01]  /*16e40*/  MUFU.EX2 R14, R14 ;  /* 0x0000000e000e7308 */ /* 0x000fe20000000800 */
[----:B------:R-:W-:Y:S01]  /*16e50*/  FFMA.FTZ R172, R34, UR52, -R155 ;  /* 0x0000003422ac7c23 */ /* 0x000fe2000801089b */
[----:B------:R-:W-:Y:S01]  /*16e60*/  FFMA.FTZ R173, R36, UR52, -R59 ;  /* 0x0000003424ad7c23 */ /* 0x000fe2000801083b */
[----:B------:R-:W-:Y:S01]  /*16e70*/  FFMA.FTZ R81, R35, UR52, -R155 ;  /* 0x0000003423517c23 */ /* 0x000fe2000801089b */
[--C-:B------:R-:W-:Y:S01]  /*16e80*/  FFMA.FTZ R26, R37, UR52, -R59.reuse ;  /* 0x00000034251a7c23 */ /* 0x100fe2000801083b */
[----:B------:R-:W-:Y:S01]  /*16e90*/  FFMA.FTZ R175, R40, UR52, -R59 ;  /* 0x0000003428af7c23 */ /* 0x000fe2000801083b */
[----:B------:R-:W-:Y:S01]  /*16ea0*/  FFMA.FTZ R79, R39, UR52, -R155 ;  /* 0x00000034274f7c23 */ /* 0x000fe2000801089b */
[----:B------:R-:W-:Y:S01]  /*16eb0*/  FFMA.FTZ R28, R41, UR52, -R59 ;  /* 0x00000034291c7c23 */ /* 0x000fe2000801083b */
[----:B------:R-:W0:Y:S01]  /*16ec0*/  MUFU.EX2 R181, R181 ;  /* 0x000000b500b57308 */ /* 0x000e220000000800 */
[----:B-1----:R-:W-:Y:S01]  /*16ed0*/  FFMA.FTZ R4, R13, R4, R180 ;  /* 0x000000040d047223 */ /* 0x002fe200000100b4 */
[----:B------:R-:W-:Y:S01]  /*16ee0*/  FFMA.FTZ R168, R46, UR52, -R155 ;  /* 0x000000342ea87c23 */ /* 0x000fe2000801089b */
[----:B------:R-:W-:Y:S01]  /*16ef0*/  FFMA.FTZ R169, R42, UR52, -R59 ;  /* 0x000000342aa97c23 */ /* 0x000fe2000801083b */
[----:B------:R-:W-:Y:S01]  /*16f00*/  FFMA.FTZ R77, R47, UR52, -R155 ;  /* 0x000000342f4d7c23 */ /* 0x000fe2000801089b */
[----:B------:R-:W-:Y:S01]  /*16f10*/  FFMA.FTZ R30, R43, UR52, -R59 ;  /* 0x000000342b1e7c23 */ /* 0x000fe2000801083b */
[----:B------:R-:W-:Y:S01]  /*16f20*/  FFMA.FTZ R170, R50, UR52, -R155 ;  /* 0x0000003432aa7c23 */ /* 0x000fe2000801089b */
[----:B------:R-:W-:Y:S01]  /*16f30*/  FFMA.FTZ R171, R44, UR52, -R59 ;  /* 0x000000342cab7c23 */ /* 0x000fe2000801083b */
[----:B------:R-:W1:Y:S01]  /*16f40*/  MUFU.EX2 R153, R153 ;  /* 0x0000009900997308 */ /* 0x000e620000000800 */
[----:B------:R-:W-:Y:S01]  /*16f50*/  FFMA.FTZ R51, R51, UR52, -R155 ;  /* 0x0000003433337c23 */ /* 0x000fe2000801089b */
[----:B------:R-:W-:Y:S01]  /*16f60*/  FFMA.FTZ R32, R45, UR52, -R59 ;  /* 0x000000342d207c23 */ /* 0x000fe2000801083b */
[----:B------:R-:W-:Y:S01]  /*16f70*/  FFMA.FTZ R164, R152, UR52, -R155 ;  /* 0x0000003498a47c23 */ /* 0x000fe2000801089b */
[----:B------:R-:W-:Y:S01]  /*16f80*/  FFMA.FTZ R165, R48, UR52, -R59 ;  /* 0x0000003430a57c23 */ /* 0x000fe2000801083b */
[----:B------:R-:W-:Y:S01]  /*16f90*/  FFMA.FTZ R47, R57, UR52, -R155 ;  /* 0x00000034392f7c23 */ /* 0x000fe2000801089b */
[--C-:B------:R-:W-:Y:S01]  /*16fa0*/  FFMA.FTZ R34, R49, UR52, -R59.reuse ;  /* 0x0000003431227c23 */ /* 0x100fe2000801083b */
[----:B------:R-:W-:Y:S01]  /*16fb0*/  FFMA.FTZ R167, R52, UR52, -R59 ;  /* 0x0000003434a77c23 */ /* 0x000fe2000801083b */
[----:B------:R-:W2:Y:S01]  /*16fc0*/  MUFU.EX2 R6, R6 ;  /* 0x0000000600067308 */ /* 0x000ea20000000800 */
[----:B0-----:R-:W-:Y:S01]  /*16fd0*/  FFMA.FTZ R3, R14, R3, R181 ;  /* 0x000000030e037223 */ /* 0x001fe200000100b5 */
[----:B------:R-:W-:Y:S01]  /*16fe0*/  FFMA.FTZ R39, R60, UR52, -R155 ;  /* 0x000000343c277c23 */ /* 0x000fe2000801089b */
[----:B------:R-:W-:Y:S01]  /*16ff0*/  FFMA.FTZ R36, R53, UR52, -R59 ;  /* 0x0000003435247c23 */ /* 0x000fe2000801083b */
[----:B------:R-:W-:Y:S01]  /*17000*/  FFMA.FTZ R160, R62, UR52, -R155 ;  /* 0x000000343ea07c23 */ /* 0x000fe2000801089b */
[----:B------:R-:W-:Y:S01]  /*17010*/  FFMA.FTZ R161, R54, UR52, -R59 ;  /* 0x0000003436a17c23 */ /* 0x000fe2000801083b */
[--C-:B------:R-:W-:Y:S01]  /*17020*/  FFMA.FTZ R35, R63, UR52, -R155.reuse ;  /* 0x000000343f237c23 */ /* 0x100fe2000801089b */
[----:B------:R-:W-:Y:S01]  /*17030*/  FFMA.FTZ R162, R65, UR52, -R155 ;  /* 0x0000003441a27c23 */ /* 0x000fe2000801089b */
[----:B------:R-:W0:Y:S01]  /*17040*/  MUFU.EX2 R182, R182 ;  /* 0x000000b600b67308 */ /* 0x000e220000000800 */
[----:B-1----:R-:W-:Y:S01]  /*17050*/  FADD.FTZ R9, R153, R4 ;  /* 0x0000000499097221 */ /* 0x002fe20000010000 */
[----:B------:R-:W-:Y:S01]  /*17060*/  FFMA.FTZ R163, R56, UR52, -R59 ;  /* 0x0000003438a37c23 */ /* 0x000fe2000801083b */
[--C-:B------:R-:W-:Y:S01]  /*17070*/  FFMA.FTZ R31, R66, UR52, -R155.reuse ;  /* 0x00000034421f7c23 */ /* 0x100fe2000801089b */
[----:B------:R-:W-:Y:S01]  /*17080*/  FFMA.FTZ R156, R69, UR52, -R155 ;  /* 0x00000034459c7c23 */ /* 0x000fe2000801089b */
[----:B------:R-:W-:Y:S01]  /*17090*/  FFMA.FTZ R157, R61, UR52, -R59 ;  /* 0x000000343d9d7c23 */ /* 0x000fe2000801083b */
[--C-:B------:R-:W-:Y:S01]  /*170a0*/  FFMA.FTZ R27, R70, UR52, -R155.reuse ;  /* 0x00000034461b7c23 */ /* 0x100fe2000801089b */
[----:B------:R-:W-:Y:S01]  /*170b0*/  FFMA.FTZ R158, R71, UR52, -R155 ;  /* 0x00000034479e7c23 */ /* 0x000fe2000801089b */
[----:B------:R-:W1:Y:S01]  /*170c0*/  MUFU.EX2 R183, R183 ;  /* 0x000000b700b77308 */ /* 0x000e620000000800 */
[----:B--2---:R-:W-:Y:S01]  /*170d0*/  FADD.FTZ R4, R6, R3 ;  /* 0x0000000306047221 */ /* 0x004fe20000010000 */
[----:B------:R-:W-:Y:S01]  /*170e0*/  FFMA.FTZ R159, R67, UR52, -R59 ;  /* 0x00000034439f7c23 */ /* 0x000fe2000801083b */
[--C-:B------:R-:W-:Y:S01]  /*170f0*/  FFMA.FTZ R21, R72, UR52, -R155.reuse ;  /* 0x0000003448157c23 */ /* 0x100fe2000801089b */
[--C-:B------:R-:W-:Y:S01]  /*17100*/  FFMA.FTZ R152, R78, UR52, -R155.reuse ;  /* 0x000000344e987c23 */ /* 0x100fe2000801089b */
[----:B------:R-:W-:Y:S01]  /*17110*/  FFMA.FTZ R7, R80, UR52, -R155 ;  /* 0x0000003450077c23 */ /* 0x000fe2000801089b */
[----:B------:R-:W-:-:S02]  /*17120*/  IMAD R29, R184, 0x8, R18 ;  /* 0x00000008b81d7824 */ /* 0x000fc400078e0212 */
[----:B------:R-:W-:Y:S01]  /*17130*/  FFMA.FTZ R154, R82, UR52, -R155 ;  /* 0x00000034529a7c23 */ /* 0x000fe2000801089b */
[----:B------:R-:W2:Y:S01]  /*17140*/  MUFU.EX2 R87, R87 ;  /* 0x0000005700577308 */ /* 0x000ea20000000800 */
[----:B0-----:R-:W-:Y:S01]  /*17150*/  FADD.FTZ R38, R182, R9 ;  /* 0x00000009b6267221 */ /* 0x001fe20000010000 */
[----:B------:R-:W-:Y:S01]  /*17160*/  FFMA.FTZ R57, R84, UR52, -R155 ;  /* 0x0000003454397c23 */ /* 0x000fe2000801089b */
[----:B------:R-:W-:Y:S02]  /*17170*/  IMAD.U32 R50, RZ, RZ, UR38 ;  /* 0x00000026ff327e24 */ /* 0x000fe4000f8e00ff */
[----:B------:R-:W-:-:S03]  /*17180*/  FFMA.FTZ R155, R75, UR52, -R59 ;  /* 0x000000344b9b7c23 */ /* 0x000fc6000801083b */
        /* <DEDUP_REMOVED lines=92> */
[----:B------:R-:W-:-:S05]  /*17750*/  VIADD R3, R29, 0x28840 ;  /* 0x000288401d037836 */ /* 0x000fca0000000000 */
[----:B------:R-:W-:Y:S01]  /*17760*/  PRMT R3, R50, 0x654, R3 ;  /* 0x0000065432037816 */ /* 0x000fe20000000003 */
[----:B------:R-:W1:Y:S01]  /*17770*/  MUFU.EX2 R27, R27 ;  /* 0x0000001b001b7308 */ /* 0x000e620000000800 */
[----:B--2---:R-:W-:Y:S02]  /*17780*/  FADD.FTZ R48, R156, R25 ;  /* 0x000000199c307221 */ /* 0x004fe40000010000 */
[----:B------:R2:W-:Y:S05]  /*17790*/  SYNCS.ARRIVE.TRANS64.RED.A1T0 RZ, [R3+URZ], RZ ;  /* 0x000000ff03ff79a7 */ /* 0x0005ea000810043f */
[----:B------:R-:W3:Y:S01]  /*177a0*/  MUFU.EX2 R42, R42 ;  /* 0x0000002a002a7308 */ /* 0x000ee20000000800 */
[----:B0-----:R-:W-:-:S07]  /*177b0*/  FADD.FTZ R25, R157, R4 ;  /* 0x000000049d197221 */ /* 0x001fce0000010000 */
[----:B------:R-:W0:Y:S01]  /*177c0*/  MUFU.EX2 R158, R158 ;  /* 0x0000009e009e7308 */ /* 0x000e220000000800 */
[----:B-1----:R-:W-:Y:S01]  /*177d0*/  FADD.FTZ R29, R27, R48 ;  /* 0x000000301b1d7221 */ /* 0x002fe20000010000 */
[----:B------:R-:W-:-:S06]  /*177e0*/  FFMA.FTZ R48, R76, UR52, -R59 ;  /* 0x000000344c307c23 */ /* 0x000fcc000801083b */
[----:B------:R-:W1:Y:S01]  /*177f0*/  MUFU.EX2 R159, R159 ;  /* 0x0000009f009f7308 */ /* 0x000e620000000800 */
[----:B---3--:R-:W-:-:S07]  /*17800*/  FADD.FTZ R4, R42, R25 ;  /* 0x000000192a047221 */ /* 0x008fce0000010000 */
        /* <DEDUP_REMOVED lines=24> */
.L_x_8425:
[----:B------:R-:W-:Y:S01]  /*17990*/  IMAD R15, R15, 0x8, R18 ;  /* 0x000000080f0f7824 */ /* 0x000fe200078e0212 */
[----:B------:R-:W-:Y:S01]  /*179a0*/  ISETP.GT.AND P1, PT, R0, R12, PT ;  /* 0x0000000c0000720c */ /* 0x000fe20003f24270 */
[-C--:B------:R-:W-:Y:S01]  /*179b0*/  FMUL.FTZ R88, R88, R13.reuse ;  /* 0x0000000d58587220 */ /* 0x080fe20000410000 */
[----:B------:R-:W-:Y:S01]  /*179c0*/  MOV R50, UR38 ;  /* 0x0000002600327c02 */ /* 0x000fe20008000f00 */
[----:B------:R-:W-:Y:S01]  /*179d0*/  VIADD R15, R15, 0x28860 ;  /* 0x000288600f0f7836 */ /* 0x000fe20000000000 */
[----:B------:R-:W-:Y:S01]  /*179e0*/  F2FP.F16.F32.PACK_AB R180, R153, R180 ;  /* 0x000000b499b4723e */ /* 0x000fe200000000ff */
[----:B------:R-:W-:Y:S01]  /*179f0*/  FMUL.FTZ R89, R89, R13 ;  /* 0x0000000d59597220 */ /* 0x000fe20000410000 */
[----:B------:R-:W-:Y:S01]  /*17a00*/  F2FP.F16.F32.PACK_AB R177, R20, R177 ;  /* 0x000000b114b1723e */ /* 0x000fe200000000ff */
        /* <DEDUP_REMOVED lines=100> */
.L_x_8414:
[----:B------:R-:W-:-:S13]  /*18050*/  ISETP.GE.AND P1, PT, R0, R198, PT ;  /* 0x000000c60000720c */ /* 0x000fda0003f26270 */
[----:B------:R-:W-:Y:S05]  /*18060*/  @!P1 BRA `(.L_x_8427) ;  /* 0x0000003800c49947 */ /* 0x000fea0003800000 */
[----:B------:R-:W-:Y:S01]  /*18070*/  IMAD.MOV.U32 R12, RZ, RZ, R11 ;  /* 0x000000ffff0c7224 */ /* 0x000fe200078e000b */
[----:B------:R-:W-:Y:S01]  /*18080*/  MOV R14, R184 ;  /* 0x000000b8000e7202 */ /* 0x000fe20000000f00 */
[----:B------:R-:W-:Y:S02]  /*18090*/  IMAD.MOV.U32 R13, RZ, RZ, R10 ;  /* 0x000000ffff0d7224 */ /* 0x000fe400078e000a */
[----:B------:R-:W-:-:S07]  /*180a0*/  IMAD.MOV.U32 R15, RZ, RZ, R187 ;  /* 0x000000ffff0f7224 */ /* 0x000fce00078e00bb */
.L_x_8447:
        /* <DEDUP_REMOVED lines=8> */
.L_x_8429:
        /* <DEDUP_REMOVED lines=8> */
.L_x_8430:
[----:B------:R-:W-:Y:S04]  /*181b0*/  BSSY B0, `(.L_x_8428) ;  /* 0x0000004000007945 */ /* 0x000fe80003800000 */
[----:B-1----:R-:W-:Y:S05]  /*181c0*/  @P2 BRA `(.L_x_8431) ;  /* 0x0000000000082947 */ /* 0x002fea0003800000 */
[----:B------:R-:W1:Y:S02]  /*181d0*/  SYNCS.PHASECHK.TRANS64.TRYWAIT P2, [R7+URZ+0x28830], R6 ;  /* 0x02883006070075a7 */ /* 0x000e64000804017f */
[----:B-1----:R-:W-:Y:S05]  /*181e0*/  @!P2 BRA `(.L_x_8432) ;  /* 0x000000fc000ca947 */ /* 0x002fea0003800000 */
.L_x_8431:
[----:B------:R-:W-:Y:S05]  /*181f0*/  BSYNC B0 ;  /* 0x0000000000007941 */ /* 0x000fea0003800000 */
.L_x_8428:
[----:B------:R-:W2:Y:S01]  /*18200*/  S2R R8, SR_TID.X ;  /* 0x0000000000087919 */ /* 0x000ea20000002100 */
[----:B01----:R-:W-:Y:S01]  /*18210*/  MOV R7, 0x40000040 ;  /* 0x4000004000077802 */ /* 0x003fe20000000f00 */
[----:B------:R-:W-:Y:S05]  /*18220*/  WARPSYNC.ALL ;  /* 0x0000000000007948 */ /* 0x000fea0003800000 */
[----:B------:R-:W-:Y:S01]  /*18230*/  R2UR UR35, R7 ;  /* 0x00000000072372ca */ /* 0x000fe200000e0000 */
[----:B------:R-:W-:Y:S02]  /*18240*/  VIADD R184, R14, 0x1 ;  /* 0x000000010eb87836 */ /* 0x000fe40000000000 */
[----:B------:R-:W-:-:S03]  /*18250*/  IMAD.MOV.U32 R9, RZ, RZ, 0x40000040 ;  /* 0x40000040ff097424 */ /* 0x000fc600078e00ff */
[C---:B------:R-:W-:Y:S02]  /*18260*/  ISETP.NE.AND P2, PT, R184.reuse, 0x2, PT ;  /* 0x00000002b800780c */ /* 0x040fe40003f45270 */
[----:B------:R-:W-:Y:S02]  /*18270*/  R2UR UR7, R9 ;  /* 0x00000000090772ca */ /* 0x000fe400000e0000 */
[----:B------:R-:W-:Y:S02]  /*18280*/  SEL R184, R184, RZ, P2 ;  /* 0x000000ffb8b87207 */ /* 0x000fe40001000000 */
[----:B------:R-:W-:-:S03]  /*18290*/  MOV R9, 0x40000040 ;  /* 0x4000004000097802 */ /* 0x000fc60000000f00 */
[----:B------:R-:W-:Y:S01]  /*182a0*/  IMAD R6, R184, 0x800, R5 ;  /* 0x00000800b8067824 */ /* 0x000fe200078e0205 */
[----:B------:R-:W-:Y:S01]  /*182b0*/  R2UR UR11, R9 ;  /* 0x00000000090b72ca */ /* 0x000fe200000e0000 */
        /* <DEDUP_REMOVED lines=9> */
[----:B------:R-:W-:Y:S01]  /*18350*/  R2UR UR23, R9 ;  /* 0x00000000091772ca */ /* 0x000fe200000e0000 */
[----:B------:R-:W-:Y:S01]  /*18360*/  IMAD.MOV.U32 R9, RZ, RZ, 0x40000040 ;  /* 0x40000040ff097424 */ /* 0x000fe200078e00ff */
[----:B------:R0:W-:Y:S02]  /*18370*/  BAR.SYNC.DEFER_BLOCKING R7, 0x100 ;  /* 0x000400070000751d */ /* 0x0001e40000010000 */
[----:B------:R-:W-:Y:S01]  /*18380*/  R2UR UR6, R8 ;  /* 0x00000000080672ca */ /* 0x000fe200000e0000 */
[----:B------:R-:W-:Y:S01]  /*18390*/  VIADD R8, R6, 0x4 ;  /* 0x0000000406087836 */ /* 0x000fe20000000000 */
[----:B------:R-:W-:-:S04]  /*183a0*/  R2UR UR27, R9 ;  /* 0x00000000091b72ca */ /* 0x000fc800000e0000 */
[----:B------:R-:W-:Y:S01]  /*183b0*/  R2UR UR10, R8 ;  /* 0x00000000080a72ca */ /* 0x000fe200000e0000 */
[----:B------:R-:W-:Y:S01]  /*183c0*/  VIADD R8, R6, 0x6 ;  /* 0x0000000606087836 */ /* 0x000fe20000000000 */
[----:B0-----:R-:W-:-:S04]  /*183d0*/  MOV R7, 0x40000040 ;  /* 0x4000004000077802 */ /* 0x001fc80000000f00 */
[----:B------:R-:W-:Y:S01]  /*183e0*/  R2UR UR14, R8 ;  /* 0x00000000080e72ca */ /* 0x000fe200000e0000 */
[----:B------:R-:W-:Y:S01]  /*183f0*/  VIADD R8, R6, 0x400 ;  /* 0x0000040006087836 */ /* 0x000fe20000000000 */
[----:B------:R-:W-:-:S04]  /*18400*/  R2UR UR31, R7 ;  /* 0x00000000071f72ca */ /* 0x000fc800000e0000 */
[----:B------:R-:W-:Y:S02]  /*18410*/  R2UR UR18, R8 ;  /* 0x00000000081272ca */ /* 0x000fe400000e0000 */
[----:B------:R-:W-:Y:S01]  /*18420*/  IADD3 R8, R6, 0x402, RZ ;  /* 0x0000040206087810 */ /* 0x000fe20007ffe0ff */
[----:B------:R-:W-:-:S03]  /*18430*/  WARPGROUP.ARRIVE ;  /* 0x00000000000079c5 */ /* 0x000fc60000000000 */
        /* <DEDUP_REMOVED lines=31> */
.L_x_8434:
[----:B------:R-:W-:Y:S01]  /*18630*/  SHF.L.U32 R6, R15, 0x1f, RZ ;  /* 0x0000001f0f067819 */ /* 0x000fe200000006ff */
[----:B------:R-:W-:-:S04]  /*18640*/  IMAD R7, R14, 0x8, R18 ;  /* 0x000000080e077824 */ /* 0x000fc800078e0212 */
[----:B------:R0:W1:Y:S01]  /*18650*/  SYNCS.PHASECHK.TRANS64.TRYWAIT P1, [R7+URZ+0x28850], R6 ;  /* 0x02885006070075a7 */ /* 0x000062000802017f */
[----:B------:R-:W-:Y:S05]  /*18660*/  @!P0 BRA `(.L_x_8435) ;  /* 0x0000000000048947 */ /* 0x000fea0003800000 */
[----:B------:R-:W-:Y:S01]  /*18670*/  BPT.TRAP 0x1 ;  /* 0x000000040000795c */ /* 0x000fe20000300000 */
.L_x_8435:
[----:B-1----:R-:W-:Y:S05]  /*18680*/  @P1 BRA `(.L_x_8433) ;  /* 0x0000000000081947 */ /* 0x002fea0003800000 */
[----:B------:R-:W1:Y:S02]  /*18690*/  SYNCS.PHASECHK.TRANS64.TRYWAIT P1, [R7+URZ+0x28850], R6 ;  /* 0x02885006070075a7 */ /* 0x000e64000802017f */
[----:B-1----:R-:W-:Y:S05]  /*186a0*/  @!P1 BRA `(.L_x_8436) ;  /* 0x000000f400f09947 */ /* 0x002fea0003800000 */
.L_x_8433:
[----:B01----:R-:W-:Y:S01]  /*186b0*/  VIADD R6, R18, 0x400 ;  /* 0x0000040012067836 */ /* 0x003fe20000000000 */
[----:B------:R-:W-:Y:S05]  /*186c0*/  WARPSYNC.ALL ;  /* 0x0000000000007948 */ /* 0x000fea0003800000 */
[----:B------:R-:W-:Y:S01]  /*186d0*/  SHF.R.U32.HI R6, RZ, 0x4, R6 ;  /* 0x00000004ff067819 */ /* 0x000fe20000011606 */
[----:B------:R-:W-:Y:S01]  /*186e0*/  WARPGROUP.ARRIVE ;  /* 0x00000000000079c5 */ /* 0x000fe20000000000 */
[----:B------:R-:W-:-:S05]  /*186f0*/  IMAD.MOV.U32 R9, RZ, RZ, 0x40000040 ;  /* 0x40000040ff097424 */ /* 0x000fca00078e00ff */
[----:B------:R-:W0:Y:S01]  /*18700*/  S2R R10, SR_TID.X ;  /* 0x00000000000a7919 */ /* 0x000e220000002100 */
[----:B------:R-:W-:-:S04]  /*18710*/  LOP3.LUT R6, R6, 0x3fff, RZ, 0xc0, !PT ;  /* 0x00003fff06067812 */ /* 0x000fc800078ec0ff */
[----:B------:R-:W-:-:S05]  /*18720*/  LOP3.LUT R7, R6, 0x4000000, RZ, 0xfc, !PT ;  /* 0x0400000006077812 */ /* 0x000fca00078efcff */
[----:B------:R-:W-:Y:S02]  /*18730*/  IMAD R6, R14, 0x800, R7 ;  /* 0x000008000e067824 */ /* 0x000fe400078e0207 */
[----:B------:R-:W-:-:S03]  /*18740*/  IMAD.MOV.U32 R7, RZ, RZ, 0x40000040 ;  /* 0x40000040ff077424 */ /* 0x000fc600078e00ff */
[C---:B------:R-:W-:Y:S02]  /*18750*/  R2UR UR6, R6.reuse ;  /* 0x00000000060672ca */ /* 0x040fe400000e0000 */
[----:B------:R-:W-:Y:S01]  /*18760*/  R2UR UR7, R7 ;  /* 0x00000000070772ca */ /* 0x000fe200000e0000 */
[----:B------:R-:W-:Y:S01]  /*18770*/  IMAD.MOV.U32 R7, RZ, RZ, 0x40000040 ;  /* 0x40000040ff077424 */ /* 0x000fe200078e00ff */
[----:B------:R-:W-:-:S11]  /*18780*/  IADD3 R8, R6, 0x80, RZ ;  /* 0x0000008006087810 */ /* 0x000fd60007ffe0ff */
        /* <DEDUP_REMOVED lines=53> */
.L_x_8437:
[----:B0-----:R-:W0:Y:S01]  /*18ae0*/  @P4 LDC R6, c[0x0][0x44c] ;  /* 0x00011300ff064b82 */ /* 0x001e220000000800 */
[----:B------:R-:W-:Y:S01]  /*18af0*/  FMUL.FTZ R15, R30, UR48 ;  /* 0x000000301e0f7c20 */ /* 0x000fe20008410000 */
[----:B------:R-:W-:Y:S01]  /*18b00*/  FMUL.FTZ R30, R39, UR48 ;  /* 0x00000030271e7c20 */ /* 0x000fe20008410000 */
[----:B------:R-:W-:Y:S01]  /*18b10*/  FMUL.FTZ R39, R44, UR48 ;  /* 0x000000302c277c20 */ /* 0x000fe20008410000 */
[----:B------:R-:W-:Y:S01]  /*18b20*/  FMUL.FTZ R44, R54, UR48 ;  /* 0x00000030362c7c20 */ /* 0x000fe20008410000 */
[----:B------:R-:W-:Y:S01]  /*18b30*/  FMUL.FTZ R54, R71, UR48 ;  /* 0x0000003047367c20 */ /* 0x000fe20008410000 */
[----:B------:R-:W-:Y:S01]  /*18b40*/  FMUL.FTZ R71, R73, UR48 ;  /* 0x0000003049477c20 */ /* 0x000fe20008410000 */
[----:B------:R-:W-:Y:S01]  /*18b50*/  IMAD.IADD R73, R195, 0x1, R193 ;  /* 0x00000001c3497824 */ /* 0x000fe200078e02c1 */
        /* <DEDUP_REMOVED lines=10> */
[----:B------:R-:W-:-:S02]  /*18c00*/  IMAD.SHL.U32 R80, R0, 0x80, RZ ;  /* 0x0000008000507824 */ /* 0x000fc400078e00ff */
        /* <DEDUP_REMOVED lines=14> */
[----:B------:R-:W-:Y:S01]  /*18cf0*/  IMAD.U32 R7, RZ, RZ, UR38 ;  /* 0x00000026ff077e24 */ /* 0x000fe2000f8e00ff */
[----:B------:R-:W-:Y:S01]  /*18d00*/  LEA R6, R184, R18, 0x3 ;  /* 0x00000012b8067211 */ /* 0x000fe200078e18ff */
[----:B------:R-:W-:Y:S01]  /*18d10*/  FMUL.FTZ R32, R37, UR48 ;  /* 0x0000003025207c20 */ /* 0x000fe20008410000 */
[----:B------:R-:W-:Y:S01]  /*18d20*/  FMUL.FTZ R29, R38, UR48 ;  /* 0x00000030261d7c20 */ /* 0x000fe20008410000 */
[----:B------:R-:W0:Y:S01]  /*18d30*/  SHFL.IDX PT, R65, R73, RZ, 0x1c1f ;  /* 0x001c1fff49417589 */ /* 0x000e2200000e0000 */
        /* <DEDUP_REMOVED lines=39> */
[----:B------:R-:W1:Y:S01]  /*18fb0*/  MUFU.TANH R10, R10 ;  /* 0x0000000a000a7308 */ /* 0x000e620000002400 */
[----:B------:R2:W-:Y:S03]  /*18fc0*/  SYNCS.ARRIVE.TRANS64.RED.A1T0 RZ, [R7+URZ], RZ ;  /* 0x000000ff07ff79a7 */ /* 0x0005e6000810043f */
[----:B------:R-:W-:-:S04]  /*18fd0*/  IADD3 R6, -R189, R6, R190 ;  /* 0x00000006bd067210 */ /* 0x000fc80007ffe1be */
[----:B------:R-:W3:Y:S01]  /*18fe0*/  MUFU.TANH R11, R11 ;  /* 0x0000000b000b7308 */ /* 0x000ee20000002400 */
[C---:B------:R-:W-:Y:S01]  /*18ff0*/  IADD3 R83, R6.reuse, UR53, RZ ;  /* 0x0000003506537c10 */ /* 0x040fe2000fffe0ff */
[----:B------:R-:W-:-:S04]  /*19000*/  VIADD R74, R6, UR47 ;  /* 0x0000002f064a7c36 */ /* 0x000fc80008000000 */
[--C-:B0-----:R-:W-:Y:S02]  /*19010*/  IMAD.IADD R84, R74, 0x1, R65.reuse ;  /* 0x000000014a547824 */ /* 0x101fe400078e0241 */
[----:B------:R-:W0:Y:S01]  /*19020*/  MUFU.TANH R8, R8 ;  /* 0x0000000800087308 */ /* 0x000e220000002400 */
[----:B------:R-:W-:-:S07]  /*19030*/  IMAD.IADD R85, R83, 0x1, R65 ;  /* 0x0000000153557824 */ /* 0x000fce00078e0241 */
        /* <DEDUP_REMOVED lines=74> */
.L_x_8440:
[----:B------:R-:W-:-:S05]  /*194e0*/  IMAD.U32 R67, RZ, RZ, UR43 ;  /* 0x0000002bff437e24 */ /* 0x000fca000f8e00ff */
[----:B------:R-:W-:-:S13]  /*194f0*/  ISETP.NE.AND P1, PT, R67, 0x1, PT ;  /* 0x000000014300780c */ /* 0x000fda0003f25270 */
[----:B------:R-:W1:Y:S02]  /*19500*/  @P1 LDC.64 R6, c[0x0][0x9e8] ;  /* 0x00027a00ff061b82 */ /* 0x000e640000000a00 */
[----:B-1----:R-:W-:-:S05]  /*19510*/  @P1 IMAD.HI.U32 R6, R65, R6, RZ ;  /* 0x0000000641061227 */ /* 0x002fca00078e00ff */
[----:B------:R-:W-:-:S07]  /*19520*/  @P1 SHF.R.U32.HI R65, RZ, R7, R6 ;  /* 0x00000007ff411219 */ /* 0x000fce0000011606 */
.L_x_8441:
[----:B------:R-:W-:Y:S05]  /*19530*/  BSYNC B0 ;  /* 0x0000000000007941 */ /* 0x000fea0003800000 */
.L_x_8439:
[----:B------:R-:W-:-:S04]  /*19540*/  IMAD R6, R65, R67, -R80 ;  /* 0x0000004341067224 */ /* 0x000fc800078e0a50 */
[----:B------:R-:W-:-:S05]  /*19550*/  IMAD R6, R191, -0x2, R6 ;  /* 0xfffffffebf067824 */ /* 0x000fca00078e0206 */
[----:B------:R-:W-:Y:S02]  /*19560*/  VIADDMNMX R84, R6, R67, R84, PT ;  /* 0x0000004306547246 */ /* 0x000fe40003800154 */
[----:B------:R-:W-:-:S07]  /*19570*/  VIMNMX R85, R85, R6, !PT ;  /* 0x0000000655557248 */ /* 0x000fce0007fe0100 */
.L_x_8438:
        /* <DEDUP_REMOVED lines=113> */
.L_x_8444:
[----:B------:R-:W-:-:S05]  /*19c90*/  IMAD.U32 R83, RZ, RZ, UR43 ;  /* 0x0000002bff537e24 */ /* 0x000fca000f8e00ff */
[----:B------:R-:W-:-:S13]  /*19ca0*/  ISETP.NE.AND P2, PT, R83, 0x1, PT ;  /* 0x000000015300780c */ /* 0x000fda0003f45270 */
[----:B------:R-:W0:Y:S02]  /*19cb0*/  @P2 LDC.64 R6, c[0x0][0x9e8] ;  /* 0x00027a00ff062b82 */ /* 0x000e240000000a00 */
[----:B0-----:R-:W-:-:S05]  /*19cc0*/  @P2 IMAD.HI.U32 R6, R81, R6, RZ ;  /* 0x0000000651062227 */ /* 0x001fca00078e00ff */
[----:B------:R-:W-:-:S07]  /*19cd0*/  @P2 SHF.R.U32.HI R81, RZ, R7, R6 ;  /* 0x00000007ff512219 */ /* 0x000fce0000011606 */
.L_x_8445:
[----:B------:R-:W-:Y:S05]  /*19ce0*/  BSYNC B0 ;  /* 0x0000000000007941 */ /* 0x000fea0003800000 */
.L_x_8443:
[----:B------:R-:W-:-:S04]  /*19cf0*/  IMAD R80, R81, R83, -R80 ;  /* 0x0000005351507224 */ /* 0x000fc800078e0a50 */
[----:B------:R-:W-:-:S05]  /*19d00*/  IMAD R80, R191, -0x2, R80 ;  /* 0xfffffffebf507824 */ /* 0x000fca00078e0250 */
[----:B------:R-:W-:Y:S02]  /*19d10*/  VIADDMNMX R74, R80, R83, R74, PT ;  /* 0x00000053504a7246 */ /* 0x000fe4000380014a */
[----:B------:R-:W-:-:S07]  /*19d20*/  VIMNMX R73, R73, R80, !PT ;  /* 0x0000005049497248 */ /* 0x000fce0007fe0100 */
.L_x_8442:
        /* <DEDUP_REMOVED lines=65> */
[----:B------:R-:W-:Y:S01]  /*1a140*/  FSEL R30, R30, -INF , !P2 ;  /* 0xff8000001e1e7808 */ /* 0x000fe20005000000 */
[----:B------:R-:W0:Y:S01]  /*1a150*/  SHFL.BFLY PT, R7, R6, 0x2, 0x1f ;  /* 0x0c401f0006077f89 */ /* 0x000e2200000e0000 */
[----:B------:R-:W-:-:S02]  /*1a160*/  ISETP.GT.AND P3, PT, R73, 0x40, P1 ;  /* 0x000000404900780c */ /* 0x000fc40000f64270 */
[----:B------:R-:W-:Y:S02]  /*1a170*/  ISETP.GT.AND P2, PT, R73, 0x21, P1 ;  /* 0x000000214900780c */ /* 0x000fe40000f44270 */
[C---:B------:R-:W-:Y:S02]  /*1a180*/  ISETP.LT.OR P3, PT, R74.reuse, 0x41, P3 ;  /* 0x000000414a00780c */ /* 0x040fe40001f61670 */
[----:B------:R-:W-:Y:S02]  /*1a190*/  ISETP.LT.OR P2, PT, R74, 0x22, P2 ;  /* 0x000000224a00780c */ /* 0x000fe40001741670 */
[----:B------:R-:W-:Y:S02]  /*1a1a0*/  FSEL R47, R47, -INF , !P3 ;  /* 0xff8000002f2f7808 */ /* 0x000fe40005800000 */
[----:B------:R-:W-:Y:S02]  /*1a1b0*/  FSEL R34, R34, -INF , !P2 ;  /* 0xff80000022227808 */ /* 0x000fe40005000000 */
[----:B------:R-:W-:-:S02]  /*1a1c0*/  ISETP.GT.AND P3, PT, R73, 0x41, P1 ;  /* 0x000000414900780c */ /* 0x000fc40000f64270 */
[----:B------:R-:W-:Y:S02]  /*1a1d0*/  ISETP.GT.AND P2, PT, R73, 0x29, P1 ;  /* 0x000000294900780c */ /* 0x000fe40000f44270 */
[C---:B------:R-:W-:Y:S02]  /*1a1e0*/  ISETP.LT.OR P3, PT, R74.reuse, 0x42, P3 ;  /* 0x000000424a00780c */ /* 0x040fe40001f61670 */
[----:B------:R-:W-:Y:S02]  /*1a1f0*/  ISETP.LT.OR P2, PT, R74, 0x2a, P2 ;  /* 0x0000002a4a00780c */ /* 0x000fe40001741670 */
[----:B------:R-:W-:Y:S02]  /*1a200*/  FSEL R48, R48, -INF , !P3 ;  /* 0xff80000030307808 */ /* 0x000fe40005800000 */
[----:B------:R-:W-:Y:S02]  /*1a210*/  FSEL R38, R38, -INF , !P2 ;  /* 0xff80000026267808 */ /* 0x000fe40005000000 */
[----:B0-----:R-:W-:-:S02]  /*1a220*/  FMNMX.FTZ R7, R6, R7, !PT ;  /* 0x0000000706077209 */ /* 0x001fc40007810000 */
[C---:B------:R-:W-:Y:S02]  /*1a230*/  ISETP.GT.AND P3, PT, R73.reuse, 0x48, P1 ;  /* 0x000000484900780c */ /* 0x040fe40000f64270 */
[----:B------:R-:W-:Y:S01]  /*1a240*/  ISETP.GT.AND P2, PT, R73, 0x31, P1 ;  /* 0x000000314900780c */ /* 0x000fe20000f44270 */
[----:B------:R-:W0:Y:S01]  /*1a250*/  SHFL.BFLY PT, R10, R7, 0x1, 0x1f ;  /* 0x0c201f00070a7f89 */ /* 0x000e2200000e0000 */
[C---:B------:R-:W-:Y:S02]  /*1a260*/  ISETP.LT.OR P3, PT, R74.reuse, 0x49, P3 ;  /* 0x000000494a00780c */ /* 0x040fe40001f61670 */
[----:B------:R-:W-:Y:S02]  /*1a270*/  ISETP.LT.OR P2, PT, R74, 0x32, P2 ;  /* 0x000000324a00780c */ /* 0x000fe40001741670 */
[----:B------:R-:W-:Y:S02]  /*1a280*/  FSEL R49, R49, -INF , !P3 ;  /* 0xff80000031317808 */ /* 0x000fe40005800000 */
[----:B------:R-:W-:-:S02]  /*1a290*/  FSEL R42, R42, -INF , !P2 ;  /* 0xff8000002a2a7808 */ /* 0x000fc40005000000 */
[C---:B------:R-:W-:Y:S02]  /*1a2a0*/  ISETP.GT.AND P3, PT, R73.reuse, RZ, P1 ;  /* 0x000000ff4900720c */ /* 0x040fe40000f64270 */
[----:B------:R-:W-:Y:S02]  /*1a2b0*/  ISETP.GT.AND P2, PT, R73, 0x39, P1 ;  /* 0x000000394900780c */ /* 0x000fe40000f44270 */
[C---:B------:R-:W-:Y:S02]  /*1a2c0*/  ISETP.LT.OR P3, PT, R74.reuse, 0x1, P3 ;  /* 0x000000014a00780c */ /* 0x040fe40001f61670 */
[----:B------:R-:W-:Y:S02]  /*1a2d0*/  ISETP.LT.OR P2, PT, R74, 0x3a, P2 ;  /* 0x0000003a4a00780c */ /* 0x000fe40001741670 */
[----:B------:R-:W-:Y:S02]  /*1a2e0*/  FSEL R81, R8, -INF , !P3 ;  /* 0xff80000008517808 */ /* 0x000fe40005800000 */
[----:B------:R-:W-:-:S02]  /*1a2f0*/  FSEL R46, R46, -INF , !P2 ;  /* 0xff8000002e2e7808 */ /* 0x000fc40005000000 */
[----:B------:R-:W-:Y:S02]  /*1a300*/  FMNMX.FTZ R8, R81, R12, !PT ;  /* 0x0000000c51087209 */ /* 0x000fe40007810000 */
[----:B------:R-:W-:Y:S02]  /*1a310*/  ISETP.GT.AND P3, PT, R73, 0x49, P1 ;  /* 0x000000494900780c */ /* 0x000fe40000f64270 */
[----:B0-----:R-:W-:Y:S02]  /*1a320*/  FMNMX.FTZ R10, R7, R10, !PT ;  /* 0x0000000a070a7209 */ /* 0x001fe40007810000 */
[----:B------:R-:W-:Y:S02]  /*1a330*/  FMNMX.FTZ R8, R9, R8, !PT ;  /* 0x0000000809087209 */ /* 0x000fe40007810000 */
[C---:B------:R-:W-:Y:S01]  /*1a340*/  FSETP.NEU.FTZ.AND P2, PT, R10.reuse, -INF , PT ;  /* 0xff8000000a00780b */ /* 0x040fe20003f5d000 */
[----:B------:R-:W-:Y:S01]  /*1a350*/  FMUL.FTZ R6, R10, UR52 ;  /* 0x000000340a067c20 */ /* 0x000fe20008410000 */
[----:B------:R-:W-:-:S04]  /*1a360*/  ISETP.LT.OR P3, PT, R74, 0x4a, P3 ;  /* 0x0000004a4a00780c */ /* 0x000fc80001f61670 */
[----:B------:R-:W-:Y:S02]  /*1a370*/  FSEL R6, R6, RZ, P2 ;  /* 0x000000ff06067208 */ /* 0x000fe40001000000 */
[----:B------:R-:W-:Y:S02]  /*1a380*/  FSEL R50, R50, -INF , !P3 ;  /* 0xff80000032327808 */ /* 0x000fe40005800000 */
        /* <DEDUP_REMOVED lines=51> */
[----:B------:R-:W-:Y:S01]  /*1a6c0*/  FFMA.FTZ R71, R71, UR52, -R6 ;  /* 0x0000003447477c23 */ /* 0x000fe20008010806 */
[----:B------:R-:W-:Y:S01]  /*1a6d0*/  ISETP.LT.OR P3, PT, R74, 0x61, P3 ;  /* 0x000000614a00780c */ /* 0x000fe20001f61670 */
[----:B------:R-:W-:Y:S01]  /*1a6e0*/  MUFU.EX2 R7, R7 ;  /* 0x0000000700077308 */ /* 0x000fe20000000800 */
[----:B------:R-:W-:-:S02]  /*1a6f0*/  FMNMX.FTZ R28, R46, R11, !PT ;  /* 0x0000000b2e1c7209 */ /* 0x000fc40007810000 */
[----:B------:R-:W-:Y:S01]  /*1a700*/  FSEL R24, R55, -INF , !P3 ;  /* 0xff80000037187808 */ /* 0x000fe20005800000 */
[----:B------:R-:W-:Y:S01]  /*1a710*/  FFMA.FTZ R55, R75, UR52, -R6 ;  /* 0x000000344b377c23 */ /* 0x000fe20008010806 */
[----:B------:R-:W-:Y:S02]  /*1a720*/  ISETP.GT.AND P3, PT, R73, 0x61, P1 ;  /* 0x000000614900780c */ /* 0x000fe40000f64270 */
[----:B------:R-:W-:Y:S01]  /*1a730*/  FMNMX.FTZ R11, R47, R28, !PT ;  /* 0x0000001c2f0b7209 */ /* 0x000fe20007810000 */
[----:B------:R-:W-:Y:S01]  /*1a740*/  MUFU.EX2 R180, R180 ;  /* 0x000000b400b47308 */ /* 0x000fe20000000800 */
[----:B------:R-:W-:Y:S02]  /*1a750*/  ISETP.LT.OR P3, PT, R74, 0x62, P3 ;  /* 0x000000624a00780c */ /* 0x000fe40001f61670 */
[----:B------:R-:W-:Y:S02]  /*1a760*/  FMNMX.FTZ R28, R48, R11, !PT ;  /* 0x0000000b301c7209 */ /* 0x000fe40007810000 */
[----:B------:R-:W-:-:S02]  /*1a770*/  FSEL R56, R56, -INF , !P3 ;  /* 0xff80000038387808 */ /* 0x000fc40005800000 */
[----:B------:R-:W-:Y:S01]  /*1a780*/  ISETP.GT.AND P3, PT, R73, 0x68, P1 ;  /* 0x000000684900780c */ /* 0x000fe20000f64270 */
[----:B------:R-:W-:Y:S01]  /*1a790*/  MUFU.EX2 R182, R182 ;  /* 0x000000b600b67308 */ /* 0x000fe20000000800 */
[----:B------:R-:W-:Y:S02]  /*1a7a0*/  FMNMX.FTZ R11, R49, R28, !PT ;  /* 0x0000001c310b7209 */ /* 0x000fe40007810000 */
[----:B------:R-:W-:Y:S02]  /*1a7b0*/  ISETP.LT.OR P3, PT, R74, 0x69, P3 ;  /* 0x000000694a00780c */ /* 0x000fe40001f61670 */
[----:B------:R-:W-:Y:S02]  /*1a7c0*/  FMNMX.FTZ R32, R50, R11, !PT ;  /* 0x0000000b32207209 */ /* 0x000fe40007810000 */
[----:B------:R-:W-:Y:S01]  /*1a7d0*/  FSEL R28, R57, -INF , !P3 ;  /* 0xff800000391c7808 */ /* 0x000fe20005800000 */
[----:B------:R-:W-:Y:S01]  /*1a7e0*/  FFMA.FTZ R57, R77, UR52, -R6 ;  /* 0x000000344d397c23 */ /* 0x000fe20008010806 */
[----:B------:R-:W-:Y:S01]  /*1a7f0*/  FMNMX.FTZ R11, R51, R32, !PT ;  /* 0x00000020330b7209 */ /* 0x000fe20007810000 */
[----:B------:R-:W-:Y:S01]  /*1a800*/  MUFU.EX2 R21, R21 ;  /* 0x0000001500157308 */ /* 0x000fe20000000800 */
[----:B------:R-:W-:-:S02]  /*1a810*/  ISETP.GT.AND P3, PT, R73, 0x69, P1 ;  /* 0x000000694900780c */ /* 0x000fc40000f64270 */
[----:B------:R-:W-:Y:S02]  /*1a820*/  FMNMX.FTZ R11, R52, R11, !PT ;  /* 0x0000000b340b7209 */ /* 0x000fe40007810000 */
[----:B------:R-:W-:Y:S02]  /*1a830*/  ISETP.LT.OR P3, PT, R74, 0x6a, P3 ;  /* 0x0000006a4a00780c */ /* 0x000fe40001f61670 */
[----:B------:R-:W-:Y:S01]  /*1a840*/  FMNMX.FTZ R11, R8, R11, !PT ;  /* 0x0000000b080b7209 */ /* 0x000fe20007810000 */
[----:B------:R-:W-:Y:S01]  /*1a850*/  MUFU.EX2 R176, R176 ;  /* 0x000000b000b07308 */ /* 0x000fe20000000800 */
[----:B------:R-:W-:Y:S02]  /*1a860*/  FSEL R58, R58, -INF , !P3 ;  /* 0xff8000003a3a7808 */ /* 0x000fe40005800000 */
[----:B------:R-:W-:Y:S02]  /*1a870*/  ISETP.GT.AND P3, PT, R73, 0x70, P1 ;  /* 0x000000704900780c */ /* 0x000fe40000f64270 */
[----:B------:R-:W-:-:S02]  /*1a880*/  FMNMX.FTZ R11, R54, R11, !PT ;  /* 0x0000000b360b7209 */ /* 0x000fc40007810000 */
[----:B------:R-:W-:Y:S01]  /*1a890*/  ISETP.LT.OR P3, PT, R74, 0x71, P3 ;  /* 0x000000714a00780c */ /* 0x000fe20001f61670 */
[----:B------:R-:W-:Y:S01]  /*1a8a0*/  MUFU.EX2 R27, R27 ;  /* 0x0000001b001b7308 */ /* 0x000fe20000000800 */
[----:B------:R-:W-:Y:S02]  /*1a8b0*/  FMNMX.FTZ R11, R24, R11, !PT ;  /* 0x0000000b180b7209 */ /* 0x000fe40007810000 */
[----:B------:R-:W-:Y:S01]  /*1a8c0*/  FSEL R32, R61, -INF , !P3 ;  /* 0xff8000003d207808 */ /* 0x000fe20005800000 */
[----:B------:R-:W-:Y:S01]  /*1a8d0*/  FFMA.FTZ R61, R69, UR52, -R6 ;  /* 0x00000034453d7c23 */ /* 0x000fe20008010806 */
[----:B------:R-:W-:Y:S02]  /*1a8e0*/  ISETP.GT.AND P3, PT, R73, 0x71, P1 ;  /* 0x000000714900780c */ /* 0x000fe40000f64270 */
[----:B------:R-:W-:Y:S01]  /*1a8f0*/  FMNMX.FTZ R11, R56, R11, !PT ;  /* 0x0000000b380b7209 */ /* 0x000fe20007810000 */
[----:B------:R-:W-:Y:S01]  /*1a900*/  MUFU.EX2 R178, R178 ;  /* 0x000000b200b27308 */ /* 0x000fe20000000800 */
[----:B------:R-:W-:-:S02]  /*1a910*/  ISETP.LT.OR P3, PT, R74, 0x72, P3 ;  /* 0x000000724a00780c */ /* 0x000fc40001f61670 */
[----:B------:R-:W-:Y:S02]  /*1a920*/  FMNMX.FTZ R11, R28, R11, !PT ;  /* 0x0000000b1c0b7209 */ /* 0x000fe40007810000 */
[----:B------:R-:W-:Y:S02]  /*1a930*/  FSEL R62, R62, -INF , !P3 ;  /* 0xff8000003e3e7808 */ /* 0x000fe40005800000 */
[C---:B------:R-:W-:Y:S01]  /*1a940*/  ISETP.GT.AND P3, PT, R73.reuse, 0x78, P1 ;  /* 0x000000784900780c */ /* 0x040fe20000f64270 */
[----:B------:R-:W-:Y:S01]  /*1a950*/  MUFU.EX2 R31, R31 ;  /* 0x0000001f001f7308 */ /* 0x000fe20000000800 */
[----:B------:R-:W-:Y:S02]  /*1a960*/  FMNMX.FTZ R11, R58, R11, !PT ;  /* 0x0000000b3a0b7209 */ /* 0x000fe40007810000 */
[----:B------:R-:W-:Y:S01]  /*1a970*/  ISETP.GT.AND P1, PT, R73, 0x79, P1 ;  /* 0x000000794900780c */ /* 0x000fe20000f24270 */
[--C-:B------:R-:W-:Y:S01]  /*1a980*/  FFMA.FTZ R73, R59, UR52, -R6.reuse ;  /* 0x000000343b497c23 */ /* 0x100fe20008010806 */
[----:B------:R-:W-:Y:S01]  /*1a990*/  ISETP.LT.OR P3, PT, R74, 0x79, P3 ;  /* 0x000000794a00780c */ /* 0x000fe20001f61670 */
[----:B------:R-:W-:Y:S01]  /*1a9a0*/  FFMA.FTZ R59, R79, UR52, -R6 ;  /* 0x000000344f3b7c23 */ /* 0x000fe20008010806 */
[----:B------:R-:W-:Y:S01]  /*1a9b0*/  FMNMX.FTZ R11, R32, R11, !PT ;  /* 0x0000000b200b7209 */ /* 0x000fe20007810000 */
[----:B------:R-:W-:Y:S01]  /*1a9c0*/  MUFU.EX2 R172, R172 ;  /* 0x000000ac00ac7308 */ /* 0x000fe20000000800 */
[----:B------:R-:W-:-:S02]  /*1a9d0*/  ISETP.LT.OR P1, PT, R74, 0x7a, P1 ;  /* 0x0000007a4a00780c */ /* 0x000fc40000f21670 */
[----:B------:R-:W-:Y:S01]  /*1a9e0*/  FSEL R36, R63, -INF , !P3 ;  /* 0xff8000003f247808 */ /* 0x000fe20005800000 */
[----:B------:R-:W-:Y:S01]  /*1a9f0*/  FFMA.FTZ R63, R67, UR52, -R6 ;  /* 0x00000034433f7c23 */ /* 0x000fe20008010806 */
[----:B------:R-:W-:Y:S02]  /*1aa00*/  FMNMX.FTZ R11, R62, R11, !PT ;  /* 0x0000000b3e0b7209 */ /* 0x000fe40007810000 */
[----:B------:R-:W-:Y:S01]  /*1aa10*/  FSEL R64, R64, -INF , !P1 ;  /* 0xff80000040407808 */ /* 0x000fe20004800000 */
[----:B------:R-:W-:Y:S01]  /*1aa20*/  MUFU.EX2 R35, R35 ;  /* 0x0000002300237308 */ /* 0x000fe20000000800 */
[----:B------:R-:W-:Y:S02]  /*1aa30*/  FMNMX.FTZ R11, R36, R11, !PT ;  /* 0x0000000b240b7209 */ /* 0x000fe40007810000 */
        /* <DEDUP_REMOVED lines=36> */
[--C-:B------:R-:W-:Y:S01]  /*1ac80*/  FFMA.FTZ R44, R46, UR52, -R65.reuse ;  /* 0x000000342e2c7c23 */ /* 0x100fe20008010841 */
[--C-:B------:R-:W-:Y:S01]  /*1ac90*/  FFMA.FTZ R46, R48, UR52, -R65.reuse ;  /* 0x00000034302e7c23 */ /* 0x100fe20008010841 */
[----:B------:R-:W-:Y:S01]  /*1aca0*/  FFMA.FTZ R48, R50, UR52, -R65 ;  /* 0x0000003432307c23 */ /* 0x000fe20008010841 */
[----:B------:R-:W-:Y:S01]  /*1acb0*/  FADD.FTZ R50, R182, R15 ;  /* 0x0000000fb6327221 */ /* 0x000fe20000010000 */
        /* <DEDUP_REMOVED lines=12> */
[----:B0-----:R-:W-:Y:S01]  /*1ad80*/  FADD.FTZ R9, R21, R50 ;  /* 0x0000003215097221 */ /* 0x001fe20000010000 */
[--C-:B------:R-:W-:Y:S01]  /*1ad90*/  FFMA.FTZ R161, R51, UR52, -R65.reuse ;  /* 0x0000003433a17c23 */ /* 0x100fe20008010841 */
[--C-:B------:R-:W-:Y:S01]  /*1ada0*/  FFMA.FTZ R159, R28, UR52, -R65.reuse ;  /* 0x000000341c9f7c23 */ /* 0x100fe20008010841 */
[----:B------:R-:W-:Y:S01]  /*1adb0*/  FFMA.FTZ R153, R32, UR52, -R65 ;  /* 0x0000003420997c23 */ /* 0x000fe20008010841 */
[----:B------:R-:W-:Y:S01]  /*1adc0*/  FADD.FTZ R50, R176, R9 ;  /* 0x00000009b0327221 */ /* 0x000fe20000010000 */
[----:B------:R-:W-:-:S02]  /*1add0*/  FFMA.FTZ R155, R36, UR52, -R65 ;  /* 0x00000034249b7c23 */ /* 0x000fc40008010841 */
[----:B------:R-:W0:Y:S01]  /*1ade0*/  MUFU.EX2 R20, R20 ;  /* 0x0000001400147308 */ /* 0x000e220000000800 */
[----:B-1----:R-:W-:Y:S01]  /*1adf0*/  FFMA.FTZ R3, R12, R3, R181 ;  /* 0x000000030c037223 */ /* 0x002fe200000100b5 */
[----:B------:R-:W-:Y:S01]  /*1ae00*/  FADD.FTZ R9, R27, R50 ;  /* 0x000000321b097221 */ /* 0x000fe20000010000 */
[----:B------:R-:W-:Y:S02]  /*1ae10*/  FFMA.FTZ R50, R52, UR52, -R65 ;  /* 0x0000003434327c23 */ /* 0x000fe40008010841 */
        /* <DEDUP_REMOVED lines=25> */
[----:B-1----:R-:W-:Y:S01]  /*1afb0*/  FADD.FTZ R4, R30, R3 ;  /* 0x000000031e047221 */ /* 0x002fe20000010000 */
[----:B------:R-:W-:Y:S01]  /*1afc0*/  FADD.FTZ R9, R53, R28 ;  /* 0x0000001c35097221 */ /* 0x000fe20000010000 */
[----:B------:R-:W-:-:S05]  /*1afd0*/  FFMA.FTZ R28, R58, UR52, -R65 ;  /* 0x000000343a1c7c23 */ /* 0x000fca0008010841 */
        /* <DEDUP_REMOVED lines=78> */
.L_x_8446:
[----:B------:R-:W-:Y:S01]  /*1b4c0*/  IMAD R9, R14, 0x8, R18 ;  /* 0x000000080e097824 */ /* 0x000fe200078e0212 */
[----:B------:R-:W-:Y:S01]  /*1b4d0*/  ISETP.GT.AND P1, PT, R0, R198, PT ;  /* 0x000000c60000720c */ /* 0x000fe20003f24270 */
[----:B------:R-:W-:Y:S01]  /*1b4e0*/  FMUL.FTZ R90, R90, R12 ;  /* 0x0000000c5a5a7220 */ /* 0x000fe20000410000 */
[----:B------:R-:W-:Y:S01]  /*1b4f0*/  MOV R14, UR38 ;  /* 0x00000026000e7c02 */ /* 0x000fe20008000f00 */
[----:B------:R-:W-:Y:S01]  /*1b500*/  VIADD R9, R9, 0x28860 ;  /* 0x0002886009097836 */ /* 0x000fe20000000000 */
[----:B------:R-:W-:Y:S01]  /*1b510*/  F2FP.F16.F32.PACK_AB R154, R13, R154 ;  /* 0x0000009a0d9a723e */ /* 0x000fe200000000ff */
        /* <DEDUP_REMOVED lines=96> */
[----:B------:R-:W-:Y:S01]  /*1bb20*/  VIADD R0, R0, 0xffffffff ;  /* 0xffffffff00007836 */ /* 0x000fe20000000000 */
[----:B------:R-:W-:Y:S01]  /*1bb30*/  MOV R15, R187 ;  /* 0x000000bb000f7202 */ /* 0x000fe20000000f00 */
[----:B------:R-:W-:-:S02]  /*1bb40*/  IMAD.MOV.U32 R12, RZ, RZ, R11 ;  /* 0x000000ffff0c7224 */ /* 0x000fc400078e000b */
[----:B------:R-:W-:Y:S02]  /*1bb50*/  IMAD.MOV.U32 R13, RZ, RZ, R10 ;  /* 0x000000ffff0d7224 */ /* 0x000fe400078e000a */
[----:B------:R-:W-:Y:S01]  /*1bb60*/  IMAD.MOV.U32 R14, RZ, RZ, R184 ;  /* 0x000000ffff0e7224 */ /* 0x000fe200078e00b8 */
[----:B0-----:R-:W-:Y:S06]  /*1bb70*/  @P1 BRA `(.L_x_8447) ;  /* 0xffffffc4004c1947 */ /* 0x001fec000383ffff */
.L_x_8427:
[----:B------:R-:W-:Y:S05]  /*1bb80*/  WARPSYNC.ALL ;  /* 0x0000000000007948 */ /* 0x000fea0003800000 */
[----:B------:R-:W-:Y:S06]  /*1bb90*/  BAR.ARV 0x8, 0x180 ;  /* 0x0206000000007b1d */ /* 0x000fec0000002000 */
[----:B------:R-:W-:Y:S05]  /*1bba0*/  @!P0 BRA `(.L_x_8448) ;  /* 0x0000000000048947 */ /* 0x000fea0003800000 */
[----:B------:R-:W-:Y:S01]  /*1bbb0*/  BPT.TRAP 0x1 ;  /* 0x000000040000795c */ /* 0x000fe20000300000 */
.L_x_8448:
[----:B------:R-:W-:Y:S01]  /*1bbc0*/  IMAD R13, R184, 0x8, R18 ;  /* 0x00000008b80d7824 */ /* 0x000fe200078e0212 */
[----:B------:R-:W-:-:S04]  /*1bbd0*/  SHF.L.U32 R0, R187, 0x1f, RZ ;  /* 0x0000001fbb007819 */ /* 0x000fc800000006ff */
[----:B------:R0:W1:Y:S01]  /*1bbe0*/  SYNCS.PHASECHK.TRANS64.TRYWAIT P1, [R13+URZ+0x28850], R0 ;  /* 0x028850000d0075a7 */ /* 0x000062000802017f */
[----:B------:R-:W-:Y:S05]  /*1bbf0*/  @!P0 BRA `(.L_x_8449) ;  /* 0x0000000000048947 */ /* 0x000fea0003800000 */
[----:B------:R-:W-:Y:S01]  /*1bc00*/  BPT.TRAP 0x1 ;  /* 0x000000040000795c */ /* 0x000fe20000300000 */
.L_x_8449:
[----:B------:R-:W-:-:S05]  /*1bc10*/  VIADD R18, R18, 0x400 ;  /* 0x0000040012127836 */ /* 0x000fca0000000000 */
[----:B------:R-:W-:-:S04]  /*1bc20*/  SHF.R.U32.HI R18, RZ, 0x4, R18 ;  /* 0x00000004ff127819 */ /* 0x000fc80000011612 */
[----:B------:R-:W-:-:S04]  /*1bc30*/  LOP3.LUT R18, R18, 0x3fff, RZ, 0xc0, !PT ;  /* 0x00003fff12127812 */ /* 0x000fc800078ec0ff */
[----:B------:R-:W-:Y:S01]  /*1bc40*/  LOP3.LUT R7, R18, 0x4000000, RZ, 0xfc, !PT ;  /* 0x0400000012077812 */ /* 0x000fe200078efcff */
[----:B-1----:R-:W-:Y:S06]  /*1bc50*/  @P1 BRA `(.L_x_8450) ;  /* 0x0000000000081947 */ /* 0x002fec0003800000 */
[----:B------:R-:W1:Y:S02]  /*1bc60*/  SYNCS.PHASECHK.TRANS64.TRYWAIT P1, [R13+URZ+0x28850], R0 ;  /* 0x028850000d0075a7 */ /* 0x000e64000802017f */
[----:B-1----:R-:W-:Y:S05]  /*1bc70*/  @!P1 BRA `(.L_x_8451) ;  /* 0x000000c000909947 */ /* 0x002fea0003800000 */
.L_x_8450:
[----:B------:R-:W-:Y:S01]  /*1bc80*/  IMAD R6, R184, 0x800, R7 ;  /* 0x00000800b8067824 */ /* 0x000fe200078e0207 */
[----:B------:R-:W-:Y:S01]  /*1bc90*/  MOV R7, 0x40000040 ;  /* 0x4000004000077802 */ /* 0x000fe20000000f00 */
[----:B------:R-:W-:Y:S05]  /*1bca0*/  WARPSYNC.ALL ;  /* 0x0000000000007948 */ /* 0x000fea0003800000 */
[C---:B------:R-:W-:Y:S01]  /*1bcb0*/  R2UR UR6, R6.reuse ;  /* 0x00000000060672ca */ /* 0x040fe200000e0000 */
[----:B------:R-:W-:Y:S01]  /*1bcc0*/  WARPGROUP.ARRIVE ;  /* 0x00000000000079c5 */ /* 0x000fe20000000000 */
[----:B------:R-:W-:Y:S01]  /*1bcd0*/  R2UR UR7, R7 ;  /* 0x00000000070772ca */ /* 0x000fe200000e0000 */
[----:B------:R-:W-:Y:S01]  /*1bce0*/  VIADD R8, R6, 0x80 ;  /* 0x0000008006087836 */ /* 0x000fe20000000000 */
[----:B------:R-:W2:Y:S01]  /*1bcf0*/  SHFL.BFLY PT, R5, R4, 0x2, 0x1f ;  /* 0x0c401f0004057f89 */ /* 0x000ea200000e0000 */
[----:B------:R-:W-:-:S02]  /*1bd00*/  IMAD.MOV.U32 R9, RZ, RZ, 0x40000040 ;  /* 0x40000040ff097424 */ /* 0x000fc400078e00ff */
[----:B------:R-:W-:Y:S01]  /*1bd10*/  IMAD.MOV.U32 R7, RZ, RZ, 0x40000040 ;  /* 0x40000040ff077424 */ /* 0x000fe200078e00ff */
[----:B01----:R-:W0:Y:S01]  /*1bd20*/  SHFL.BFLY PT, R0, R3, 0x2, 0x1f ;  /* 0x0c401f0003007f89 */ /* 0x003e2200000e0000 */
[----:B------:R-:W-:-:S06]  /*1bd30*/  IMAD.U32 R21, RZ, RZ, UR52 ;  /* 0x00000034ff157e24 */ /* 0x000fcc000f8e00ff */
[----:B------:R-:W-:Y:S01]  /*1bd40*/  HGMMA.64x128x16.F32 R88, R180, gdesc[UR4].tnspB, R88, gsb0 ;  /* 0x41e00004b4587df0 */ /* 0x000fe20008000858 */
[----:B------:R-:W-:Y:S01]  /*1bd50*/  R2UR UR6, R8 ;  /* 0x00000000080672ca */ /* 0x000fe200000e0000 */
[----:B------:R-:W-:Y:S01]  /*1bd60*/  VIADD R8, R6, 0x100 ;  /* 0x0000010006087836 */ /* 0x000fe20000000000 */
[----:B------:R-:W-:Y:S01]  /*1bd70*/  R2UR UR7, R9 ;  /* 0x00000000090772ca */ /* 0x000fe200000e0000 */
[----:B------:R-:W-:Y:S02]  /*1bd80*/  IMAD.MOV.U32 R9, RZ, RZ, 0x40000040 ;  /* 0x40000040ff097424 */ /* 0x000fe400078e00ff */
[----:B--2---:R-:W-:Y:S01]  /*1bd90*/  FADD.FTZ R5, R5, R4 ;  /* 0x0000000405057221 */ /* 0x004fe20000010000 */
[----:B------:R-:W-:Y:S01]  /*1bda0*/  MOV R4, RZ ;  /* 0x000000ff00047202 */ /* 0x000fe20000000f00 */
[----:B------:R-:W-:Y:S02]  /*1bdb0*/  WARPGROUP.DEPBAR.LE gsb0, 0x0 ;  /* 0x00008000000079c5 */ /* 0x000fe40000010000 */
[----:B------:R-:W-:-:S06]  /*1bdc0*/  WARPGROUP.ARRIVE ;  /* 0x00000000000079c5 */ /* 0x000fcc0000000000 */
        /* <DEDUP_REMOVED lines=39> */
[----:B------:R-:W0:Y:S01]  /*1c040*/  SHFL.BFLY PT, R0, R5, 0x1, 0x1f ;  /* 0x0c201f0005007f89 */ /* 0x000e2200000e0000 */
[----:B------:R-:W-:-:S03]  /*1c050*/  MOV R3, 0xff800000 ;  /* 0xff80000000037802 */ /* 0x000fc60000000f00 */
[----:B------:R-:W1:Y:S01]  /*1c060*/  SHFL.BFLY PT, R7, R6, 0x1, 0x1f ;  /* 0x0c201f0006077f89 */ /* 0x000e6200000e0000 */
[----:B0-----:R-:W-:Y:S01]  /*1c070*/  FADD.FTZ R14, R5, R0 ;  /* 0x00000000050e7221 */ /* 0x001fe20000010000 */
[----:B------:R-:W-:Y:S02]  /*1c080*/  IMAD.U32 R5, RZ, RZ, UR52 ;  /* 0x00000034ff057e24 */ /* 0x000fe4000f8e00ff */
[----:B------:R-:W-:Y:S02]  /*1c090*/  IMAD.MOV.U32 R0, RZ, RZ, -0x800000 ;  /* 0xff800000ff007424 */ /* 0x000fe400078e00ff */
[----:B-1----:R-:W-:Y:S01]  /*1c0a0*/  FADD.FTZ R15, R6, R7 ;  /* 0x00000007060f7221 */ /* 0x002fe20000010000 */
[----:B------:R-:W-:-:S04]  /*1c0b0*/  FSETP.NE.FTZ.AND P1, PT, R14, RZ, PT ;  /* 0x000000ff0e00720b */ /* 0x000fc80003f35000 */
        /* <DEDUP_REMOVED lines=13> */
[----:B------:R-:W-:Y:S03]  /*1c190*/  HGMMA.64x128x16.F32 R88, R152, gdesc[UR4].tnspB, R88, gsb0 ;  /* 0x41e0000498587df0 */ /* 0x000fe60008000858 */
[----:B------:R-:W-:Y:S02]  /*1c1a0*/  WARPGROUP.DEPBAR.LE gsb0, 0x0 ;  /* 0x00008000000079c5 */ /* 0x000fe40000010000 */
[----:B--23--:R-:W-:Y:S05]  /*1c1b0*/  @!P0 BRA `(.L_x_8452) ;  /* 0x0000000000048947 */ /* 0x00cfea0003800000 */
[----:B------:R-:W-:Y:S01]  /*1c1c0*/  BPT.TRAP 0x1 ;  /* 0x000000040000795c */ /* 0x000fe20000300000 */
.L_x_8452:
[----:B------:R-:W-:Y:S02]  /*1c1d0*/  VIADD R5, R13, 0x28860 ;  /* 0x000288600d057836 */ /* 0x000fe40000000000 */
[-C--:B------:R-:W-:Y:S01]  /*1c1e0*/  FMUL.FTZ R88, R88, R4.reuse ;  /* 0x0000000458587220 */ /* 0x080fe20000410000 */
[----:B------:R-:W-:Y:S02]  /*1c1f0*/  IMAD.U32 R6, RZ, RZ, UR38 ;  /* 0x00000026ff067e24 */ /* 0x000fe4000f8e00ff */
        /* <DEDUP_REMOVED lines=35> */
[----:B------:R-:W-:Y:S01]  /*1c430*/  SEL R4, RZ, 0x1, P1 ;  /* 0x00000001ff047807 */ /* 0x000fe20000800000 */
        /* <DEDUP_REMOVED lines=34> */
[----:B------:R-:W-:Y:S01]  /*1c660*/  UIADD3 UR37, UR37, 0x1, URZ ;  /* 0x0000000125257890 */ /* 0x000fe2000fffe03f */
[----:B---3--:R-:W-:-:S11]  /*1c670*/  SEL R184, R184, RZ, P1 ;  /* 0x000000ffb8b87207 */ /* 0x008fd60000800000 */
.L_x_8318:
[----:B------:R-:W-:Y:S05]  /*1c680*/  WARPSYNC.ALL ;  /* 0x0000000000007948 */ /* 0x000fea0003800000 */
[----:B------:R-:W0:Y:S08]  /*1c690*/  S2UR UR38, SR_CgaCtaId ;  /* 0x00000000002679c3 */ /* 0x000e300000008800 */
[----:B------:R-:W-:Y:S06]  /*1c6a0*/  BAR.SYNC.DEFER_BLOCKING 0x5, 0x180 ;  /* 0x0146000000007b1d */ /* 0x000fec0000010000 */
[----:B------:R-:W-:Y:S01]  /*1c6b0*/  UMOV UR4, 0x400 ;  /* 0x0000040000047882 */ /* 0x000fe20000000000 */
[----:B------:R-:W-:Y:S01]  /*1c6c0*/  BSSY B0, `(.L_x_8453) ;  /* 0x00001fb000007945 */ /* 0x000fe20003800000 */
[----:B0-----:R-:W-:-:S06]  /*1c6d0*/  ULEA UR4, UR38, UR4, 0x18 ;  /* 0x0000000426047291 */ /* 0x001fcc000f8ec03f */
[----:B------:R-:W-:-:S05]  /*1c6e0*/  IMAD.U32 R18, RZ, RZ, UR4 ;  /* 0x00000004ff127e24 */ /* 0x000fca000f8e00ff */
[----:B------:R0:W3:Y:S01]  /*1c6f0*/  LDS.128 R40, [R18+0x288d0] ;  /* 0x0288d00012287984 */ /* 0x0000e20000000c00 */
[----:B------:R-:W-:Y:S06]  /*1c700*/  BAR.ARV 0x4, 0x180 ;  /* 0x0106000000007b1d */ /* 0x000fec0000002000 */
[----:B------:R-:W-:Y:S05]  /*1c710*/  @P0 BRA `(.L_x_8454) ;  /* 0x0000001400040947 */ /* 0x000fea0003800000 */
[----:B------:R-:W4:Y:S01]  /*1c720*/  S2R R5, SR_SWINHI ;  /* 0x0000000000057919 */ /* 0x000f220000002f00 */
        /* <DEDUP_REMOVED lines=8> */
[----:B------:R-:W-:Y:S02]  /*1c7b0*/  F2FP.F16.F32.PACK_AB R34, R141, R34 ;  /* 0x000000228d22723e */ /* 0x000fe400000000ff */
[----:B------:R-:W-:Y:S02]  /*1c7c0*/  F2FP.F16.F32.PACK_AB R35, R35, R142 ;  /* 0x0000008e2323723e */ /* 0x000fe400000000ff */
[----:B------:R-:W-:Y:S02]  /*1c7d0*/  MOV R20, R18 ;  /* 0x0000001200147202 */ /* 0x000fe40000000f00 */
[----:B----4-:R-:W-:-:S03]  /*1c7e0*/  MOV R21, R5 ;  /* 0x0000000500157202 */ /* 0x010fc60000000f00 */
[----:B------:R-:W-:-:S03]  /*1c7f0*/  IMAD.WIDE R4, R220, 0x2, R20 ;  /* 0x00000002dc047825 */ /* 0x000fc600078e0214 */
[C---:B------:R-:W-:Y:S02]  /*1c800*/  IADD3 R45, P0, R4.reuse, 0x40, RZ ;  /* 0x00000040042d7810 */ /* 0x040fe40007f1e0ff */
[C---:B------:R-:W-:Y:S02]  /*1c810*/  LOP3.LUT R29, R4.reuse, 0x380, RZ, 0xc0, !PT ;  /* 0x00000380041d7812 */ /* 0x040fe400078ec0ff */
[C---:B------:R-:W-:Y:S01]  /*1c820*/  IADD3 R39, P5, R4.reuse, 0x20, RZ ;  /* 0x0000002004277810 */ /* 0x040fe20007fbe0ff */
[----:B------:R-:W-:Y:S01]  /*1c830*/  IMAD.X R11, RZ, RZ, R5, P0 ;  /* 0x000000ffff0b7224 */ /* 0x000fe200000e0605 */
[----:B------:R-:W-:Y:S02]  /*1c840*/  ISETP.NE.U32.AND P0, PT, RZ, UR4, PT ;  /* 0x00000004ff007c0c */ /* 0x000fe4000bf05070 */
[----:B------:R-:W-:Y:S02]  /*1c850*/  IADD3 R49, P2, R4, 0x4000, RZ ;  /* 0x0000400004317810 */ /* 0x000fe40007f5e0ff */
[----:B------:R-:W-:-:S02]  /*1c860*/  SHF.R.U64 R29, R29, 0x3, RZ ;  /* 0x000000031d1d7819 */ /* 0x000fc400000012ff */
[C---:B-1----:R-:W-:Y:S01]  /*1c870*/  IADD3 R47, P1, R4.reuse, 0x60, RZ ;  /* 0x00000060042f7810 */ /* 0x042fe20007f3e0ff */
[--C-:B------:R-:W-:Y:S01]  /*1c880*/  IMAD.X R15, RZ, RZ, R5.reuse, P2 ;  /* 0x000000ffff0f7224 */ /* 0x100fe200010e0605 */
[C---:B------:R-:W-:Y:S02]  /*1c890*/  IADD3 R51, P3, R4.reuse, 0x4020, RZ ;  /* 0x0000402004337810 */ /* 0x040fe40007f7e0ff */
[----:B------:R-:W-:Y:S01]  /*1c8a0*/  IADD3 R53, P4, R4, 0x4040, RZ ;  /* 0x0000404004357810 */ /* 0x000fe20007f9e0ff */
[--C-:B--2---:R-:W-:Y:S01]  /*1c8b0*/  IMAD.X R13, RZ, RZ, R5.reuse, P1 ;  /* 0x000000ffff0d7224 */ /* 0x104fe200008e0605 */
[----:B------:R-:W-:Y:S01]  /*1c8c0*/  IADD3.X R9, RZ, R5, RZ, P5, !PT ;  /* 0x00000005ff097210 */ /* 0x000fe20002ffe4ff */
[----:B------:R-:W-:Y:S01]  /*1c8d0*/  IMAD.X R25, RZ, RZ, R5, P3 ;  /* 0x000000ffff197224 */ /* 0x000fe200018e0605 */
[----:B------:R-:W-:Y:S02]  /*1c8e0*/  LOP3.LUT R8, R39, 0x380, RZ, 0xc0, !PT ;  /* 0x0000038027087812 */ /* 0x000fe400078ec0ff */
[----:B------:R-:W-:-:S02]  /*1c8f0*/  LOP3.LUT R10, R45, 0x380, RZ, 0xc0, !PT ;  /* 0x000003802d0a7812 */ /* 0x000fc400078ec0ff */
[----:B------:R-:W-:Y:S02]  /*1c900*/  IADD3 R55, P5, R4, 0x4060, RZ ;  /* 0x0000406004377810 */ /* 0x000fe40007fbe0ff */
[----:B------:R-:W-:Y:S01]  /*1c910*/  ISETP.NE.AND.EX P0, PT, RZ, UR5, PT, P0 ;  /* 0x00000005ff007c0c */ /* 0x000fe2000bf05300 */
[----:B------:R-:W-:Y:S01]  /*1c920*/  ULDC.64 UR4, c[0x0][0xc08] ;  /* 0x0003020000047ab9 */ /* 0x000fe20000000a00 */
[----:B------:R-:W-:Y:S01]  /*1c930*/  LOP3.LUT R4, R29, R4, RZ, 0x3c, !PT ;  /* 0x000000041d047212 */ /* 0x000fe200078e3cff */
[----:B------:R-:W-:Y:S01]  /*1c940*/  IMAD.X R29, RZ, RZ, R5, P5 ;  /* 0x000000ffff1d7224 */ /* 0x000fe200028e0605 */
[----:B------:R-:W-:Y:S02]  /*1c950*/  LOP3.LUT R12, R47, 0x380, RZ, 0xc0, !PT ;  /* 0x000003802f0c7812 */ /* 0x000fe400078ec0ff */
[----:B------:R-:W-:Y:S02]  /*1c960*/  LOP3.LUT R14, R49, 0x380, RZ, 0xc0, !PT ;  /* 0x00000380310e7812 */ /* 0x000fe400078ec0ff */
[----:B------:R-:W-:-:S02]  /*1c970*/  SHF.R.U64 R8, R8, 0x3, RZ ;  /* 0x0000000308087819 */ /* 0x000fc400000012ff */
[----:B------:R-:W-:Y:S02]  /*1c980*/  SHF.R.U64 R10, R10, 0x3, RZ ;  /* 0x000000030a0a7819 */ /* 0x000fe400000012ff */
[----:B-----5:R-:W-:Y:S02]  /*1c990*/  LOP3.LUT R24, R51, 0x380, RZ, 0xc0, !PT ;  /* 0x0000038033187812 */ /* 0x020fe400078ec0ff */
[----:B------:R-:W-:Y:S02]  /*1c9a0*/  LOP3.LUT R26, R53, 0x380, RZ, 0xc0, !PT ;  /* 0x00000380351a7812 */ /* 0x000fe400078ec0ff */
[----:B------:R-:W-:Y:S02]  /*1c9b0*/  ISETP.NE.U32.AND P2, PT, RZ, UR4, PT ;  /* 0x00000004ff007c0c */ /* 0x000fe4000bf45070 */
[----:B------:R-:W-:Y:S02]  /*1c9c0*/  LOP3.LUT R28, R55, 0x380, RZ, 0xc0, !PT ;  /* 0x00000380371c7812 */ /* 0x000fe400078ec0ff */
[----:B------:R-:W-:-:S02]  /*1c9d0*/  MOV R48, R4 ;  /* 0x0000000400307202 */ /* 0x000fc40000000f00 */
[----:B------:R-:W-:Y:S02]  /*1c9e0*/  IADD3.X R27, RZ, R5, RZ, P4, !PT ;  /* 0x00000005ff1b7210 */ /* 0x000fe400027fe4ff */
[----:B------:R-:W-:Y:S02]  /*1c9f0*/  SHF.R.U64 R12, R12, 0x3, RZ ;  /* 0x000000030c0c7819 */ /* 0x000fe400000012ff */
[----:B------:R-:W-:Y:S02]  /*1ca00*/  SHF.R.U64 R14, R14, 0x3, RZ ;  /* 0x000000030e0e7819 */ /* 0x000fe400000012ff */
[----:B------:R-:W-:Y:S02]  /*1ca10*/  F2FP.F16.F32.PACK_AB R4, R7, R88 ;  /* 0x000000580704723e */ /* 0x000fe400000000ff */
[----:B------:R-:W-:Y:S02]  /*1ca20*/  LOP3.LUT R8, R8, R39, RZ, 0x3c, !PT ;  /* 0x0000002708087212 */ /* 0x000fe400078e3cff */
[----:B------:R-:W-:-:S02]  /*1ca30*/  LOP3.LUT R10, R10, R45, RZ, 0x3c, !PT ;  /* 0x0000002d0a0a7212 */ /* 0x000fc400078e3cff */
[----:B------:R-:W-:Y:S02]  /*1ca40*/  SHF.R.U64 R24, R24, 0x3, RZ ;  /* 0x0000000318187819 */ /* 0x000fe400000012ff */
[----:B------:R-:W-:Y:S02]  /*1ca50*/  SHF.R.U64 R26, R26, 0x3, RZ ;  /* 0x000000031a1a7819 */ /* 0x000fe400000012ff */
[----:B------:R-:W-:Y:S02]  /*1ca60*/  F2FP.F16.F32.PACK_AB R5, R91, R90 ;  /* 0x0000005a5b05723e */ /* 0x000fe400000000ff */
[----:B------:R-:W-:Y:S02]  /*1ca70*/  F2FP.F16.F32.PACK_AB R7, R36, R37 ;  /* 0x000000252407723e */ /* 0x000fe400000000ff */
[----:B------:R-:W-:Y:S01]  /*1ca80*/  ISETP.NE.AND.EX P2, PT, RZ, UR5, PT, P2 ;  /* 0x00000005ff007c0c */ /* 0x000fe2000bf45320 */
[----:B------:R-:W1:Y:S01]  /*1ca90*/  LDC.64 R36, c[0x0][0xc00] ;  /* 0x00030000ff247b82 */ /* 0x000e620000000a00 */
[----:B------:R-:W-:Y:S01]  /*1caa0*/  SHF.R.U64 R28, R28, 0x3, RZ ;  /* 0x000000031c1c7819 */ /* 0x000fe200000012ff */
[----:B------:R2:W-:Y:S01]  /*1cab0*/  STSM.16.M88.4 [R48], R4 ;  /* 0x0000000430007844 */ /* 0x0005e20000000200 */
[----:B------:R-:W-:-:S02]  /*1cac0*/  LOP3.LUT R12, R12, R47, RZ, 0x3c, !PT ;  /* 0x0000002f0c0c7212 */ /* 0x000fc400078e3cff */
[----:B------:R-:W-:Y:S02]  /*1cad0*/  LOP3.LUT R14, R14, R49, RZ, 0x3c, !PT ;  /* 0x000000310e0e7212 */ /* 0x000fe400078e3cff */
[----:B------:R-:W-:Y:S02]  /*1cae0*/  LOP3.LUT R24, R24, R51, RZ, 0x3c, !PT ;  /* 0x0000003318187212 */ /* 0x000fe400078e3cff */
[----:B------:R-:W-:Y:S02]  /*1caf0*/  LOP3.LUT R26, R26, R53, RZ, 0x3c, !PT ;  /* 0x000000351a1a7212 */ /* 0x000fe400078e3cff */
[----:B------:R-:W-:Y:S02]  /*1cb00*/  MOV R47, R8 ;  /* 0x00000008002f7202 */ /* 0x000fe40000000f00 */
[----:B------:R-:W-:Y:S02]  /*1cb10*/  MOV R46, R10 ;  /* 0x0000000a002e7202 */ /* 0x000fe40000000f00 */
[----:B------:R-:W-:-:S02]  /*1cb20*/  LOP3.LUT R28, R28, R55, RZ, 0x3c, !PT ;  /* 0x000000371c1c7212 */ /* 0x000fc400078e3cff */
[----:B------:R-:W-:Y:S01]  /*1cb30*/  F2FP.F16.F32.PACK_AB R8, R97, R96 ;  /* 0x000000606108723e */ /* 0x000fe200000000ff */
[----:B------:R-:W-:Y:S01]  /*1cb40*/  ULDC UR4, c[0x0][0xa88] ;  /* 0x0002a20000047ab9 */ /* 0x000fe20000000800 */
[----:B------:R-:W-:Y:S01]  /*1cb50*/  F2FP.F16.F32.PACK_AB R9, R99, R98 ;  /* 0x000000626309723e */ /* 0x000fe200000000ff */
[----:B--2---:R-:W-:Y:S01]  /*1cb60*/  IMAD.MOV.U32 R48, RZ, RZ, RZ ;  /* 0x000000ffff307224 */ /* 0x004fe200078e00ff */
[----:B------:R-:W-:Y:S01]  /*1cb70*/  F2FP.F16.F32.PACK_AB R10, R101, R100 ;  /* 0x00000064650a723e */ /* 0x000fe200000000ff */
[----:B------:R-:W2:Y:S01]  /*1cb80*/  LDC R55, c[0x0][0xbe8] ;  /* 0x0002fa00ff377b82 */ /* 0x000ea20000000800 */
[----:B------:R-:W-:Y:S01]  /*1cb90*/  F2FP.F16.F32.PACK_AB R11, R103, R102 ;  /* 0x00000066670b723e */ /* 0x000fe200000000ff */
[----:B-1----:R-:W-:Y:S01]  /*1cba0*/  IMAD.WIDE R36, R209, 0x4, R36 ;  /* 0x00000004d1247825 */ /* 0x002fe200078e0224 */
[----:B------:R-:W-:Y:S02]  /*1cbb0*/  F2FP.F16.F32.PACK_AB R4, R105, R104 ;  /* 0x000000686904723e */ /* 0x000fe400000000ff */
[----:B------:R-:W-:Y:S01]  /*1cbc0*/  F2FP.F16.F32.PACK_AB R5, R107, R106 ;  /* 0x0000006a6b05723e */ /* 0x000fe200000000ff */
[----:B------:R1:W-:Y:S01]  /*1cbd0*/  STSM.16.M88.4 [R47], R8 ;  /* 0x000000082f007844 */ /* 0x0003e20000000200 */
[----:B------:R-:W-:-:S02]  /*1cbe0*/  F2FP.F16.F32.PACK_AB R6, R109, R108 ;  /* 0x0000006c6d06723e */ /* 0x000fc400000000ff */
[----:B------:R-:W-:Y:S02]  /*1cbf0*/  F2FP.F16.F32.PACK_AB R7, R111, R110 ;  /* 0x0000006e6f07723e */ /* 0x000fe400000000ff */
[----:B------:R-:W-:Y:S02]  /*1cc00*/  MOV R45, R12 ;  /* 0x0000000c002d7202 */ /* 0x000fe40000000f00 */
[----:B------:R-:W-:Y:S01]  /*1cc10*/  MOV R44, R14 ;  /* 0x0000000e002c7202 */ /* 0x000fe20000000f00 */
[----:B------:R4:W-:Y:S01]  /*1cc20*/  STSM.16.M88.4 [R46], R4 ;  /* 0x000000042e007844 */ /* 0x0009e20000000200 */
[----:B---3--:R-:W-:Y:S02]  /*1cc30*/  MOV R40, R24 ;  /* 0x0000001800287202 */ /* 0x008fe40000000f00 */
[----:B------:R-:W-:Y:S02]  /*1cc40*/  MOV R39, R26 ;  /* 0x0000001a00277202 */ /* 0x000fe40000000f00 */
[----:B------:R-:W-:-:S02]  /*1cc50*/  F2FP.F16.F32.PACK_AB R12, R113, R112 ;  /* 0x00000070710c723e */ /* 0x000fc400000000ff */
[----:B------:R-:W-:Y:S01]  /*1cc60*/  F2FP.F16.F32.PACK_AB R13, R115, R114 ;  /* 0x00000072730d723e */ /* 0x000fe200000000ff */
[----:B-1----:R-:W1:Y:S01]  /*1cc70*/  @P2 LDC.64 R8, c[0x0][0xc08] ;  /* 0x00030200ff082b82 */ /* 0x002e620000000a00 */
        /* <DEDUP_REMOVED lines=8> */
[----:B------:R-:W-:Y:S02]  /*1cd00*/  F2FP.F16.F32.PACK_AB R28, R129, R128 ;  /* 0x00000080811c723e */ /* 0x000fe400000000ff */
[----:B------:R-:W-:Y:S01]  /*1cd10*/  F2FP.F16.F32.PACK_AB R29, R131, R130 ;  /* 0x00000082831d723e */ /* 0x000fe200000000ff */
[----:B------:R-:W-:Y:S01]  /*1cd20*/  STSM.16.M88.4 [R44], R24 ;  /* 0x000000182c007844 */ /* 0x000fe20000000200 */
[----:B----4-:R-:W-:Y:S02]  /*1cd30*/  F2FP.F16.F32.PACK_AB R4, R145, R144 ;  /* 0x000000909104723e */ /* 0x010fe400000000ff */
[----:B------:R-:W-:Y:S01]  /*1cd40*/  F2FP.F16.F32.PACK_AB R5, R147, R146 ;  /* 0x000000929305723e */ /* 0x000fe200000000ff */
[----:B------:R-:W-:Y:S01]  /*1cd50*/  STSM.16.M88.4 [R40], R28 ;  /* 0x0000001c28007844 */ /* 0x000fe20000000200 */
[----:B------:R-:W-:-:S02]  /*1cd60*/  F2FP.F16.F32.PACK_AB R6, R149, R148 ;  /* 0x000000949506723e */ /* 0x000fc400000000ff */
[----:B------:R-:W-:Y:S01]  /*1cd70*/  F2FP.F16.F32.PACK_AB R7, R151, R150 ;  /* 0x000000969707723e */ /* 0x000fe200000000ff */
[----:B------:R-:W-:Y:S04]  /*1cd80*/  STSM.16.M88.4 [R39], R32 ;  /* 0x0000002027007844 */ /* 0x000fe80000000200 */
[----:B------:R3:W-:Y:S01]  /*1cd90*/  STSM.16.M88.4 [R38], R4 ;  /* 0x0000000426007844 */ /* 0x0007e20000000200 */
[----:B------:R-:W-:Y:S01]  /*1cda0*/  BAR.SYNC.DEFER_BLOCKING 0x1, 0x100 ;  /* 0x0044000000007b1d */ /* 0x000fe20000010000 */
[----:B---3--:R-:W-:Y:S02]  /*1cdb0*/  IMAD.U32 R6, RZ, RZ, UR4 ;  /* 0x00000004ff067e24 */ /* 0x008fe4000f8e00ff */
[----:B-1----:R-:W-:-:S03]  /*1cdc0*/  @P2 IMAD.WIDE R4, R209, 0x4, R8 ;  /* 0x00000004d1042825 */ /* 0x002fc600078e0208 */
[----:B------:R1:W5:Y:S01]  /*1cdd0*/  @P0 LDG.E R48, desc[UR54][R36.64] ;  /* 0x0000003624300981 */ /* 0x000362000c1e1900 */
[----:B--2---:R-:W-:Y:S01]  /*1cde0*/  ISETP.NE.AND P1, PT, R55, 0x1, PT ;  /* 0x000000013700780c */ /* 0x004fe20003f25270 */
[----:B------:R-:W-:Y:S02]  /*1cdf0*/  IMAD.IADD R13, R195, 0x1, R193 ;  /* 0x00000001c30d7824 */ /* 0x000fe400078e02c1 */
        /* <DEDUP_REMOVED lines=8> */
.L_x_8455:
[----:B------:R-:W-:Y:S01]  /*1ce80*/  SHF.R.S32.HI R54, RZ, 0x1f, R208 ;  /* 0x0000001fff367819 */ /* 0x000fe200000114d0 */
[----:B--2---:R-:W-:Y:S01]  /*1ce90*/  @P1 IMAD.HI.U32 R4, R13, R10, RZ ;  /* 0x0000000a0d041227 */ /* 0x004fe200078e00ff */
[----:B------:R-:W-:Y:S01]  /*1cea0*/  ULDC.64 UR4, c[0x0][0xb90] ;  /* 0x0002e40000047ab9 */ /* 0x000fe20000000a00 */
[----:B-----5:R-:W-:Y:S02]  /*1ceb0*/  SHF.R.S32.HI R49, RZ, 0x1f, R48 ;  /* 0x0000001fff317819 */ /* 0x020fe40000011430 */
[----:B------:R-:W-:Y:S01]  /*1cec0*/  IMAD R9, R54, UR4, RZ ;  /* 0x0000000436097c24 */ /* 0x000fe2000f8e02ff */
[----:B------:R-:W-:Y:S01]  /*1ced0*/  SHF.R.S32.HI R8, RZ, 0x1f, R209 ;  /* 0x0000001fff087819 */ /* 0x000fe200000114d1 */
[----:B------:R-:W-:Y:S01]  /*1cee0*/  IMAD.MOV.U32 R7, RZ, RZ, R13 ;  /* 0x000000ffff077224 */ /* 0x000fe200078e000d */
[----:B---3--:R-:W-:Y:S01]  /*1cef0*/  @P1 SHF.R.U32.HI R7, RZ, R11, R4 ;  /* 0x0000000bff071219 */ /* 0x008fe20000011604 */
[----:B------:R-:W-:Y:S01]  /*1cf00*/  IMAD.WIDE.U32 R4, R208, UR4, R48 ;  /* 0x00000004d0047c25 */ /* 0x000fe2000f8e0030 */
[----:B------:R-:W-:-:S02]  /*1cf10*/  SEL R40, R8, RZ, !P0 ;  /* 0x000000ff08287207 */ /* 0x000fc40004000000 */
[----:B------:R-:W-:Y:S01]  /*1cf20*/  SEL R57, R209, RZ, !P0 ;  /* 0x000000ffd1397207 */ /* 0x000fe20004000000 */
[----:B------:R-:W-:Y:S01]  /*1cf30*/  IMAD R9, R208, UR5, R9 ;  /* 0x00000005d0097c24 */ /* 0x000fe2000f8e0209 */
[----:B------:R-:W-:Y:S01]  /*1cf40*/  ULDC.64 UR4, c[0x0][0xb98] ;  /* 0x0002e60000047ab9 */ /* 0x000fe20000000a00 */
[----:B------:R-:W-:Y:S02]  /*1cf50*/  IMAD.MOV R10, RZ, RZ, -R7 ;  /* 0x000000ffff0a7224 */ /* 0x000fe400078e0a07 */
[----:B------:R-:W-:Y:S02]  /*1cf60*/  IMAD.IADD R5, R5, 0x1, R9 ;  /* 0x0000000105057824 */ /* 0x000fe400078e0209 */
[----:B------:R-:W-:Y:S02]  /*1cf70*/  IMAD.IADD R11, R16, 0x1, R222 ;  /* 0x00000001100b7824 */ /* 0x000fe400078e02de */
[----:B------:R-:W-:Y:S02]  /*1cf80*/  IMAD R9, R55, R10, R13 ;  /* 0x0000000a37097224 */ /* 0x000fe400078e020d */
[----:B------:R-:W-:-:S02]  /*1cf90*/  IMAD R8, R40, UR4, RZ ;  /* 0x0000000428087c24 */ /* 0x000fc4000f8e02ff */
        /* <DEDUP_REMOVED lines=17> */
[----:B------:R-:W-:Y:S02]  /*1d0b0*/  LOP3.LUT R12, R13, 0x380, RZ, 0xc0, !PT ;  /* 0x000003800d0c7812 */ /* 0x000fe400078ec0ff */
[----:B------:R-:W-:Y:S01]  /*1d0c0*/  IMAD.X R9, RZ, RZ, R21, P0 ;  /* 0x000000ffff097224 */ /* 0x000fe200000e0615 */
[----:B------:R-:W-:Y:S02]  /*1d0d0*/  IADD3 R5, R5, R11, RZ ;  /* 0x0000000b05057210 */ /* 0x000fe40007ffe0ff */
[----:B------:R-:W-:-:S02]  /*1d0e0*/  LEA R10, P2, R4, UR4, 0x2 ;  /* 0x00000004040a7c11 */ /* 0x000fc4000f8410ff */
[----:B------:R-:W-:Y:S02]  /*1d0f0*/  LOP3.LUT P0, RZ, R211, 0x3, RZ, 0xc0, !PT ;  /* 0x00000003d3ff7812 */ /* 0x000fe4000780c0ff */
[----:B------:R-:W-:Y:S01]  /*1d100*/  LEA.HI.X R11, R4, UR5, R5, 0x2, P2 ;  /* 0x00000005040b7c11 */ /* 0x000fe200090f1405 */
[----:B------:R-:W-:Y:S01]  /*1d110*/  SHFL.IDX PT, R50, R10, RZ, 0x1c1f ;  /* 0x001c1fff0a327589 */ /* 0x000fe200000e0000 */
[----:B------:R-:W-:Y:S01]  /*1d120*/  IADD3 R25, P2, R20, 0x3000, RZ ;  /* 0x0000300014197810 */ /* 0x000fe20007f5e0ff */
[----:B------:R-:W-:Y:S01]  /*1d130*/  IMAD.IADD R4, R219, 0x1, R193 ;  /* 0x00000001db047824 */ /* 0x000fe200078e02c1 */
        /* <DEDUP_REMOVED lines=9> */
[----:B------:R-:W-:Y:S01]  /*1d1d0*/  LOP3.LUT R24, R24, R25, RZ, 0x3c, !PT ;  /* 0x0000001918187212 */ /* 0x000fe200078e3cff */
[----:B------:R-:W-:Y:S01]  /*1d1e0*/  IMAD.X R25, RZ, RZ, R21, P2 ;  /* 0x000000ffff197224 */ /* 0x000fe200010e0615 */
[CC--:B------:R-:W-:Y:S02]  /*1d1f0*/  ISETP.GE.OR P2, PT, R4.reuse, R59.reuse, P0 ;  /* 0x0000003b0400720c */ /* 0x0c0fe40000746670 */
[----:B------:R-:W-:Y:S02]  /*1d200*/  IADD3 R4, R4, 0x8, RZ ;  /* 0x0000000804047810 */ /* 0x000fe40007ffe0ff */
[----:B------:R-:W-:Y:S02]  /*1d210*/  SHF.R.U64 R8, R8, 0x3, RZ ;  /* 0x0000000308087819 */ /* 0x000fe400000012ff */
[----:B------:R-:W-:-:S02]  /*1d220*/  ISETP.GE.OR P0, PT, R4, R59, P0 ;  /* 0x0000003b0400720c */ /* 0x000fc40000706670 */
[----:B------:R-:W-:Y:S01]  /*1d230*/  LOP3.LUT R28, R28, R29, RZ, 0x3c, !PT ;  /* 0x0000001d1c1c7212 */ /* 0x000fe200078e3cff */
[--C-:B------:R-:W-:Y:S01]  /*1d240*/  IMAD.X R29, RZ, RZ, R21.reuse, P3 ;  /* 0x000000ffff1d7224 */ /* 0x100fe200018e0615 */
[----:B------:R-:W-:Y:S01]  /*1d250*/  LOP3.LUT R12, R12, R13, RZ, 0x3c, !PT ;  /* 0x0000000d0c0c7212 */ /* 0x000fe200078e3cff */
[--C-:B------:R-:W-:Y:S01]  /*1d260*/  IMAD.X R13, RZ, RZ, R21.reuse, P4 ;  /* 0x000000ffff0d7224 */ /* 0x100fe200020e0615 */
[----:B------:R-:W-:Y:S01]  /*1d270*/  LOP3.LUT R8, R8, R7, RZ, 0x3c, !PT ;  /* 0x0000000708087212 */ /* 0x000fe200078e3cff */
[----:B-1----:R1:W-:Y:S01]  /*1d280*/  @!P2 ST.E desc[UR54][R50.64], R0 ;  /* 0x000000003200a985 */ /* 0x0023e2000c101936 */
[C---:B------:R-:W-:Y:S02]  /*1d290*/  IADD3 R5, P3, R20.reuse, 0x7000, RZ ;  /* 0x0000700014057810 */ /* 0x040fe40007f7e0ff */
[C---:B------:R-:W-:Y:S02]  /*1d2a0*/  IADD3 R33, P5, R20.reuse, 0x5000, RZ ;  /* 0x0000500014217810 */ /* 0x040fe40007fbe0ff */
[C---:B------:R-:W-:Y:S01]  /*1d2b0*/  IADD3 R37, P4, R20.reuse, 0x6000, RZ ;  /* 0x0000600014257810 */ /* 0x040fe20007f9e0ff */
[----:B------:R-:W-:Y:S01]  /*1d2c0*/  IMAD.X R45, RZ, RZ, R21, P3 ;  /* 0x000000ffff2d7224 */ /* 0x000fe200018e0615 */
[----:B------:R-:W-:Y:S01]  /*1d2d0*/  LOP3.LUT R7, R20, 0x380, RZ, 0xc0, !PT ;  /* 0x0000038014077812 */ /* 0x000fe200078ec0ff */
[----:B--2---:R2:W-:Y:S01]  /*1d2e0*/  @!P0 ST.E desc[UR54][R52.64], R3 ;  /* 0x0000000334008985 */ /* 0x0045e2000c101936 */
[----:B------:R-:W-:-:S02]  /*1d2f0*/  LOP3.LUT R4, R5, 0x380, RZ, 0xc0, !PT ;  /* 0x0000038005047812 */ /* 0x000fc400078ec0ff */
[----:B------:R-:W-:Y:S01]  /*1d300*/  LOP3.LUT R32, R33, 0x380, RZ, 0xc0, !PT ;  /* 0x0000038021207812 */ /* 0x000fe200078ec0ff */
[----:B-1----:R-:W1:Y:S01]  /*1d310*/  @P1 LDC R51, c[0x0][0xbec] ;  /* 0x0002fb00ff331b82 */ /* 0x002e620000000800 */
[----:B------:R-:W-:Y:S01]  /*1d320*/  LOP3.LUT R36, R37, 0x380, RZ, 0xc0, !PT ;  /* 0x0000038025247812 */ /* 0x000fe200078ec0ff */
[----:B------:R-:W5:Y:S01]  /*1d330*/  LD.E.128 R8, desc[UR54][R8.64] ;  /* 0x0000003608087980 */ /* 0x000f62000c101d00 */
[----:B------:R-:W-:Y:S02]  /*1d340*/  SHF.R.U64 R7, R7, 0x3, RZ ;  /* 0x0000000307077819 */ /* 0x000fe400000012ff */
[----:B------:R-:W-:Y:S01]  /*1d350*/  SHF.R.U64 R4, R4, 0x3, RZ ;  /* 0x0000000304047819 */ /* 0x000fe200000012ff */
[----:B------:R-:W5:Y:S01]  /*1d360*/  LD.E.128 R12, desc[UR54][R12.64] ;  /* 0x000000360c0c7980 */ /* 0x000f62000c101d00 */
[----:B------:R-:W-:Y:S01]  /*1d370*/  SHF.R.U64 R32, R32, 0x3, RZ ;  /* 0x0000000320207819 */ /* 0x000fe200000012ff */
[----:B--2---:R-:W-:Y:S01]  /*1d380*/  IMAD R3, R49, UR4, RZ ;  /* 0x0000000431037c24 */ /* 0x004fe2000f8e02ff */
[----:B------:R-:W-:Y:S01]  /*1d390*/  SHF.R.U64 R36, R36, 0x3, RZ ;  /* 0x0000000324247819 */ /* 0x000fe200000012ff */
[----:B------:R-:W2:Y:S01]  /*1d3a0*/  @P1 LDC R49, c[0x0][0xbf0] ;  /* 0x0002fc00ff311b82 */ /* 0x000ea20000000800 */
[----:B------:R-:W-:Y:S01]  /*1d3b0*/  LOP3.LUT R20, R7, R20, RZ, 0x3c, !PT ;  /* 0x0000001407147212 */ /* 0x000fe200078e3cff */
[----:B------:R-:W5:Y:S01]  /*1d3c0*/  LD.E.128 R24, desc[UR54][R24.64] ;  /* 0x0000003618187980 */ /* 0x000f62000c101d00 */
[----:B------:R-:W-:Y:S01]  /*1d3d0*/  LOP3.LUT R32, R32, R33, RZ, 0x3c, !PT ;  /* 0x0000002120207212 */ /* 0x000fe200078e3cff */
[--C-:B------:R-:W-:Y:S01]  /*1d3e0*/  IMAD.X R33, RZ, RZ, R21.reuse, P5 ;  /* 0x000000ffff217224 */ /* 0x100fe200028e0615 */
[----:B------:R-:W-:Y:S01]  /*1d3f0*/  LOP3.LUT R36, R36, R37, RZ, 0x3c, !PT ;  /* 0x0000002524247212 */ /* 0x000fe200078e3cff */
[----:B------:R-:W-:Y:S01]  /*1d400*/  IMAD.X R37, RZ, RZ, R21, P4 ;  /* 0x000000ffff257224 */ /* 0x000fe200020e0615 */
[----:B------:R-:W-:Y:S01]  /*1d410*/  LOP3.LUT R44, R4, R5, RZ, 0x3c, !PT ;  /* 0x00000005042c7212 */ /* 0x000fe200078e3cff */
[C---:B------:R-:W-:Y:S01]  /*1d420*/  IMAD R3, R48.reuse, UR5, R3 ;  /* 0x0000000530037c24 */ /* 0x040fe2000f8e0203 */
[----:B------:R3:W5:Y:S04]  /*1d430*/  LD.E.128 R4, desc[UR54][R20.64] ;  /* 0x0000003614047980 */ /* 0x000768000c101d00 */
[----:B------:R-:W5:Y:S04]  /*1d440*/  LD.E.128 R28, desc[UR54][R28.64] ;  /* 0x000000361c1c7980 */ /* 0x000f68000c101d00 */
[----:B------:R-:W5:Y:S01]  /*1d450*/  LD.E.128 R32, desc[UR54][R32.64] ;  /* 0x0000003620207980 */ /* 0x000f62000c101d00 */
[----:B---3--:R-:W-:Y:S01]  /*1d460*/  IMAD.WIDE.U32 R20, R48, UR4, RZ ;  /* 0x0000000430147c25 */ /* 0x008fe2000f8e00ff */
[----:B------:R-:W-:-:S02]  /*1d470*/  ULDC.64 UR4, c[0x0][0xae8] ;  /* 0x0002ba0000047ab9 */ /* 0x000fc40000000a00 */
[----:B------:R-:W5:Y:S01]  /*1d480*/  LD.E.128 R36, desc[UR54][R36.64] ;  /* 0x0000003624247980 */ /* 0x000f62000c101d00 */
[----:B------:R-:W-:Y:S01]  /*1d490*/  IMAD R48, R207, 0x20, R188 ;  /* 0x00000020cf307824 */ /* 0x000fe200078e02bc */
[----:B------:R-:W-:Y:S01]  /*1d4a0*/  IADD3 R21, R21, R3, RZ ;  /* 0x0000000315157210 */ /* 0x000fe20007ffe0ff */
[----:B------:R-:W-:Y:S01]  /*1d4b0*/  IMAD R3, R54, UR4, RZ ;  /* 0x0000000436037c24 */ /* 0x000fe2000f8e02ff */
[----:B------:R-:W5:Y:S01]  /*1d4c0*/  LD.E.128 R44, desc[UR54][R44.64] ;  /* 0x000000362c2c7980 */ /* 0x000f62000c101d00 */
[----:B------:R-:W-:Y:S02]  /*1d4d0*/  IMAD.IADD R48, R193, 0x1, R48 ;  /* 0x00000001c1307824 */ /* 0x000fe400078e0230 */
[C---:B------:R-:W-:Y:S01]  /*1d4e0*/  IMAD R3, R208.reuse, UR5, R3 ;  /* 0x00000005d0037c24 */ /* 0x040fe2000f8e0203 */
[----:B------:R-:W-:Y:S01]  /*1d4f0*/  @!PT LDS RZ, [RZ] ;  /* 0x00000000fffff984 */ /* 0x000fe20000000800 */
[----:B------:R-:W-:Y:S01]  /*1d500*/  @!PT LDS RZ, [RZ] ;  /* 0x00000000fffff984 */ /* 0x000fe20000000800 */
[----:B------:R-:W-:Y:S01]  /*1d510*/  @!PT LDS RZ, [RZ] ;  /* 0x00000000fffff984 */ /* 0x000fe20000000800 */
[----:B------:R-:W-:Y:S01]  /*1d520*/  @!PT LDS RZ, [RZ] ;  /* 0x00000000fffff984 */ /* 0x000fe20000000800 */
[----:B------:R3:W-:Y:S06]  /*1d530*/  MEMBAR.ALL.CTA ;  /* 0x0000000000007992 */ /* 0x0007ec0000008000 */
[----:B---3--:R-:W3:Y:S01]  /*1d540*/  FENCE.VIEW.ASYNC.S ;  /* 0x00000000000073c6 */ /* 0x008ee20000000000 */
[----:B------:R-:W-:Y:S01]  /*1d550*/  IMAD.WIDE.U32 R20, R208, UR4, R20 ;  /* 0x00000004d0147c25 */ /* 0x000fe2000f8e0014 */
[----:B------:R-:W-:-:S03]  /*1d560*/  ULDC.64 UR4, c[0x0][0xaf0] ;  /* 0x0002bc0000047ab9 */ /* 0x000fc60000000a00 */
[----:B-1----:R-:W-:-:S04]  /*1d570*/  @P1 IMAD.HI.U32 R0, R48, R51, RZ ;  /* 0x0000003330001227 */ /* 0x002fc800078e00ff */
[----:B------:R-:W-:Y:S02]  /*1d580*/  IMAD.IADD R21, R21, 0x1, R3 ;  /* 0x0000000115157824 */ /* 0x000fe400078e0203 */
[----:B------:R-:W-:Y:S01]  /*1d590*/  IMAD.MOV.U32 R3, RZ, RZ, R48 ;  /* 0x000000ffff037224 */ /* 0x000fe200078e0030 */
[----:B--2---:R-:W-:Y:S01]  /*1d5a0*/  @P1 SHF.R.U32.HI R3, RZ, R49, R0 ;  /* 0x00000031ff031219 */ /* 0x004fe20000011600 */
[----:B------:R-:W-:Y:S02]  /*1d5b0*/  IMAD R40, R40, UR4, RZ ;  /* 0x0000000428287c24 */ /* 0x000fe4000f8e02ff */
[----:B------:R-:W-:Y:S01]  /*1d5c0*/  IMAD.WIDE.U32 R20, R57, UR4, R20 ;  /* 0x0000000439147c25 */ /* 0x000fe2000f8e0014 */
[----:B------:R-:W-:-:S03]  /*1d5d0*/  SHF.R.S32.HI R0, RZ, 0x1f, R3 ;  /* 0x0000001fff007819 */ /* 0x000fc60000011403 */
[----:B------:R-:W-:Y:S01]  /*1d5e0*/  IMAD R49, R57, UR5, R40 ;  /* 0x0000000539317c24 */ /* 0x000fe2000f8e0228 */
[----:B------:R-:W-:Y:S01]  /*1d5f0*/  IADD3 R40, -R3, RZ, RZ ;  /* 0x000000ff03287210 */ /* 0x000fe20007ffe1ff */
[----:B------:R-:W-:Y:S02]  /*1d600*/  ULDC.64 UR4, c[0x0][0xae0] ;  /* 0x0002b80000047ab9 */ /* 0x000fe40000000a00 */
[----:B------:R-:W-:Y:S02]  /*1d610*/  IMAD.IADD R21, R21, 0x1, R49 ;  /* 0x0000000115157824 */ /* 0x000fe400078e0231 */
[----:B------:R-:W-:Y:S02]  /*1d620*/  IMAD R0, R0, UR4, RZ ;  /* 0x0000000400007c24 */ /* 0x000fe4000f8e02ff */
[----:B------:R-:W-:Y:S02]  /*1d630*/  IMAD R49, R55, R40, R48 ;  /* 0x0000002837317224 */ /* 0x000fe400078e0230 */
[----:B------:R-:W-:-:S02]  /*1d640*/  IMAD R51, R3, UR5, R0 ;  /* 0x0000000503337c24 */ /* 0x000fc4000f8e0200 */
[----:B------:R-:W-:Y:S01]  /*1d650*/  IMAD.WIDE.U32 R20, R3, UR4, R20 ;  /* 0x0000000403147c25 */ /* 0x000fe2000f8e0014 */
[----:B------:R-:W-:Y:S01]  /*1d660*/  SHF.R.S32.HI R0, RZ, 0x1f, R49 ;  /* 0x0000001fff007819 */ /* 0x000fe20000011431 */
[----:B------:R-:W-:Y:S02]  /*1d670*/  ULDC.64 UR4, c[0x0][0xad8] ;  /* 0x0002b60000047ab9 */ /* 0x000fe40000000a00 */
[----:B------:R-:W-:Y:S02]  /*1d680*/  IMAD.IADD R50, R188, 0x1, R193 ;  /* 0x00000001bc327824 */ /* 0x000fe400078e02c1 */
[----:B------:R-:W-:Y:S02]  /*1d690*/  IMAD.IADD R21, R21, 0x1, R51 ;  /* 0x0000000115157824 */ /* 0x000fe400078e0233 */
[----:B------:R-:W-:Y:S02]  /*1d6a0*/  IMAD R40, R0, UR4, RZ ;  /* 0x0000000400287c24 */ /* 0x000fe4000f8e02ff */
[----:B------:R-:W-:-:S02]  /*1d6b0*/  VIADD R0, R50, 0x20 ;  /* 0x0000002032007836 */ /* 0x000fc40000000000 */
[C---:B------:R-:W-:Y:S02]  /*1d6c0*/  IMAD R51, R49.reuse, UR5, R40 ;  /* 0x0000000531337c24 */ /* 0x040fe4000f8e0228 */
[----:B------:R-:W-:Y:S01]  /*1d6d0*/  IMAD.WIDE.U32 R20, R49, UR4, R20 ;  /* 0x0000000431147c25 */ /* 0x000fe2000f8e0014 */
[CC--:B------:R-:W-:Y:S01]  /*1d6e0*/  ISETP.GE.AND P2, PT, R50.reuse, R59.reuse, PT ;  /* 0x0000003b3200720c */ /* 0x0c0fe20003f46270 */
[----:B------:R-:W-:Y:S02]  /*1d6f0*/  ULDC.64 UR4, c[0x0][0xa80] ;  /* 0x0002a00000047ab9 */ /* 0x000fe40000000a00 */
[----:B------:R-:W-:Y:S01]  /*1d700*/  VIADD R3, R50, 0x40 ;  /* 0x0000004032037836 */ /* 0x000fe20000000000 */
[----:B------:R-:W-:Y:S01]  /*1d710*/  ISETP.GE.AND P0, PT, R0, R59, PT ;  /* 0x0000003b0000720c */ /* 0x000fe20003f06270 */
[----:B------:R-:W-:Y:S01]  /*1d720*/  IMAD.IADD R21, R21, 0x1, R51 ;  /* 0x0000000115157824 */ /* 0x000fe200078e0233 */
[----:B------:R-:W-:Y:S02]  /*1d730*/  LEA R40, P3, R20, UR4, 0x1 ;  /* 0x0000000414287c11 */ /* 0x000fe4000f8608ff */
[----:B------:R-:W-:-:S02]  /*1d740*/  IADD3 R0, R18, 0x28820, RZ ;  /* 0x0002882012007810 */ /* 0x000fc40007ffe0ff */
[----:B------:R-:W-:Y:S02]  /*1d750*/  ISETP.GE.AND P1, PT, R3, R59, PT ;  /* 0x0000003b0300720c */ /* 0x000fe40003f26270 */
[----:B------:R-:W-:Y:S02]  /*1d760*/  LEA.HI.X R3, R20, UR5, R21, 0x1, P3 ;  /* 0x0000000514037c11 */ /* 0x000fe400098f0c15 */
        /* <DEDUP_REMOVED lines=15> */
.L_x_8457:
[----:B------:R-:W-:Y:S05]  /*1d860*/  BSYNC B1 ;  /* 0x0000000000017941 */ /* 0x000fea0003800000 */
.L_x_8456:
        /* <DEDUP_REMOVED lines=13> */
.L_x_8459:
[----:B------:R-:W-:Y:S05]  /*1d940*/  BSYNC B1 ;  /* 0x0000000000017941 */ /* 0x000fea0003800000 */
.L_x_8458:
        /* <DEDUP_REMOVED lines=13> */
.L_x_8461:
[----:B------:R-:W-:Y:S05]  /*1da20*/  BSYNC B1 ;  /* 0x0000000000017941 */ /* 0x000fea0003800000 */
.L_x_8460:
        /* <DEDUP_REMOVED lines=16> */
.L_x_8454:
[----:B------:R-:W-:Y:S01]  /*1db30*/  ULDC.64 UR4, c[0x0][0xc00] ;  /* 0x0003000000047ab9 */ /* 0x000fe20000000a00 */
[----:B------:R-:W4:Y:S01]  /*1db40*/  LDC.64 R4, c[0x0][0xc00] ;  /* 0x00030000ff047b82 */ /* 0x000f220000000a00 */
[----:B------:R-:W-:Y:S01]  /*1db50*/  ISETP.NE.U32.AND P0, PT, RZ, UR4, PT ;  /* 0x00000004ff007c0c */ /* 0x000fe2000bf05070 */
[----:B------:R-:W-:-:S03]  /*1db60*/  IMAD.MOV.U32 R0, RZ, RZ, RZ ;  /* 0x000000ffff007224 */ /* 0x000fc600078e00ff */
[----:B------:R-:W-:Y:S01]  /*1db70*/  ISETP.NE.AND.EX P0, PT, RZ, UR5, PT, P0 ;  /* 0x00000005ff007c0c */ /* 0x000fe2000bf05300 */
[----:B------:R-:W-:Y:S02]  /*1db80*/  ULDC.64 UR4, c[0x0][0xc08] ;  /* 0x0003020000047ab9 */ /* 0x000fe40000000a00 */
[----:B------:R-:W-:Y:S01]  /*1db90*/  ISETP.NE.U32.AND P1, PT, RZ, UR4, PT ;  /* 0x00000004ff007c0c */ /* 0x000fe2000bf25070 */
[----:B------:R-:W1:Y:S03]  /*1dba0*/  LDC R25, c[0x0][0xbe8] ;  /* 0x0002fa00ff197b82 */ /* 0x000e660000000800 */
[----:B------:R-:W-:Y:S01]  /*1dbb0*/  ISETP.NE.AND.EX P1, PT, RZ, UR5, PT, P1 ;  /* 0x00000005ff007c0c */ /* 0x000fe2000bf25310 */
[----:B----4-:R-:W-:-:S12]  /*1dbc0*/  IMAD.WIDE R4, R209, 0x4, R4 ;  /* 0x00000004d1047825 */ /* 0x010fd800078e0204 */
[----:B------:R-:W4:Y:S01]  /*1dbd0*/  @P1 LDC.64 R6, c[0x0][0xc08] ;  /* 0x00030200ff061b82 */ /* 0x000f220000000a00 */
[----:B------:R-:W-:Y:S02]  /*1dbe0*/  ULDC UR4, c[0x0][0xa88] ;  /* 0x0002a20000047ab9 */ /* 0x000fe40000000800 */
[----:B------:R-:W-:Y:S01]  /*1dbf0*/  MOV R8, UR4 ;  /* 0x0000000400087c02 */ /* 0x000fe20008000f00 */
[----:B------:R0:W5:Y:S01]  /*1dc00*/  @P0 LDG.E R0, desc[UR54][R4.64] ;  /* 0x0000003604000981 */ /* 0x000162000c1e1900 */
[----:B----4-:R-:W-:-:S05]  /*1dc10*/  @P1 IMAD.WIDE R6, R209, 0x4, R6 ;  /* 0x00000004d1061825 */ /* 0x010fca00078e0206 */
[----:B------:R0:W5:Y:S01]  /*1dc20*/  @P1 LDG.E R8, desc[UR54][R6.64] ;  /* 0x0000003606081981 */ /* 0x000162000c1e1900 */
[----:B-1----:R-:W-:Y:S02]  /*1dc30*/  ISETP.NE.AND P2, PT, R25, 0x1, PT ;  /* 0x000000011900780c */ /* 0x002fe40003f45270 */
[----:B------:R-:W-:Y:S02]  /*1dc40*/  ISETP.GE.AND P3, PT, R226, 0x80, PT ;  /* 0x00000080e200780c */ /* 0x000fe40003f66270 */
[----:B------:R-:W-:-:S09]  /*1dc50*/  SHF.R.S32.HI R9, RZ, 0x1f, R209 ;  /* 0x0000001fff097819 */ /* 0x000fd200000114d1 */
[----:B------:R-:W1:Y:S08]  /*1dc60*/  @P2 LDC R20, c[0x0][0xbec] ;  /* 0x0002fb00ff142b82 */ /* 0x000e700000000800 */
[----:B------:R-:W4:Y:S01]  /*1dc70*/  @P2 LDC R27, c[0x0][0xbf0] ;  /* 0x0002fc00ff1b2b82 */ /* 0x000f220000000800 */
[----:B0-----:R-:W-:Y:S05]  /*1dc80*/  @P1 BRA `(.L_x_8463) ;  /* 0x0000000000101947 */ /* 0x001fea0003800000 */
[----:B------:R-:W-:Y:S05]  /*1dc90*/  @!P0 BRA `(.L_x_8463) ;  /* 0x00000000000c8947 */ /* 0x000fea0003800000 */
[----:B------:R-:W2:Y:S04]  /*1dca0*/  LDG.E R3, desc[UR54][R4.64] ;  /* 0x0000003604037981 */ /* 0x000ea8000c1e1900 */
[----:B-----5:R-:W2:Y:S02]  /*1dcb0*/  LDG.E R8, desc[UR54][R4.64+0x4] ;  /* 0x0000043604087981 */ /* 0x020ea4000c1e1900 */
[----:B--2---:R-:W-:-:S07]  /*1dcc0*/  IMAD.IADD R8, R8, 0x1, -R3 ;  /* 0x0000000108087824 */ /* 0x004fce00078e0a03 */
.L_x_8463:
[----:B------:R-:W-:Y:S01]  /*1dcd0*/  BSSY B1, `(.L_x_8464) ;  /* 0x000002d000017945 */ /* 0x000fe20003800000 */
[----:B------:R-:W-:Y:S02]  /*1dce0*/  SHF.R.S32.HI R12, RZ, 0x1f, R208 ;  /* 0x0000001fff0c7819 */ /* 0x000fe400000114d0 */
[----:B--2---:R-:W-:Y:S02]  /*1dcf0*/  SEL R13, R209, RZ, !P0 ;  /* 0x000000ffd10d7207 */ /* 0x004fe40004000000 */
[----:B------:R-:W-:Y:S02]  /*1dd00*/  SEL R14, R9, RZ, !P0 ;  /* 0x000000ff090e7207 */ /* 0x000fe40004000000 */
[----:B-----5:R-:W-:Y:S01]  /*1dd10*/  SHF.R.S32.HI R11, RZ, 0x1f, R0 ;  /* 0x0000001fff0b7819 */ /* 0x020fe20000011400 */
[----:B------:R-:W-:Y:S06]  /*1dd20*/  @P3 BRA `(.L_x_8465) ;  /* 0x00000000009c3947 */ /* 0x000fec0003800000 */
[----:B------:R-:W0:Y:S01]  /*1dd30*/  S2R R10, SR_TID.X ;  /* 0x00000000000a7919 */ /* 0x000e220000002100 */
[----:B------:R-:W2:Y:S02]  /*1dd40*/  LDC R9, c[0x0][0xbe8] ;  /* 0x0002fa00ff097b82 */ /* 0x000ea40000000800 */
[----:B--2---:R-:W-:Y:S01]  /*1dd50*/  IMAD R3, R8, R9, RZ ;  /* 0x0000000908037224 */ /* 0x004fe200078e02ff */
[----:B0-----:R-:W-:-:S04]  /*1dd60*/  IADD3 R10, R193, -0x80, R10 ;  /* 0xffffff80c10a7810 */ /* 0x001fc80007ffe00a */
[----:B------:R-:W-:-:S13]  /*1dd70*/  ISETP.GE.AND P0, PT, R10, R3, PT ;  /* 0x000000030a00720c */ /* 0x000fda0003f06270 */
[----:B------:R-:W-:Y:S05]  /*1dd80*/  @P0 BRA `(.L_x_8465) ;  /* 0x0000000000840947 */ /* 0x000fea0003800000 */
[----:B------:R-:W-:Y:S01]  /*1dd90*/  ISETP.NE.AND P0, PT, R9, 0x1, PT ;  /* 0x000000010900780c */ /* 0x000fe20003f05270 */
[----:B------:R-:W-:Y:S01]  /*1dda0*/  ULDC.64 UR4, c[0x0][0xb90] ;  /* 0x0002e40000047ab9 */ /* 0x000fe20000000a00 */
[----:B------:R-:W-:Y:S02]  /*1ddb0*/  IMAD.MOV.U32 R4, RZ, RZ, R0 ;  /* 0x000000ffff047224 */ /* 0x000fe400078e0000 */
[----:B------:R-:W-:Y:S02]  /*1ddc0*/  IMAD R7, R12, UR4, RZ ;  /* 0x000000040c077c24 */ /* 0x000fe4000f8e02ff */
[----:B------:R-:W-:Y:S02]  /*1ddd0*/  IMAD.MOV.U32 R5, RZ, RZ, R11 ;  /* 0x000000ffff057224 */ /* 0x000fe400078e000b */
[C---:B------:R-:W-:Y:S02]  /*1dde0*/  IMAD R7, R208.reuse, UR5, R7 ;  /* 0x00000005d0077c24 */ /* 0x040fe4000f8e0207 */
[----:B------:R-:W-:Y:S01]  /*1ddf0*/  IMAD.WIDE.U32 R4, R208, UR4, R4 ;  /* 0x00000004d0047c25 */ /* 0x000fe2000f8e0004 */
[----:B------:R-:W-:-:S02]  /*1de00*/  ULDC.64 UR4, c[0x0][0xb98] ;  /* 0x0002e60000047ab9 */ /* 0x000fc40000000a00 */
[----:B------:R-:W0:Y:S01]  /*1de10*/  @P0 LDC R15, c[0x0][0xbec] ;  /* 0x0002fb00ff0f0b82 */ /* 0x000e220000000800 */
[----:B------:R-:W-:Y:S01]  /*1de20*/  IMAD.MOV.U32 R3, RZ, RZ, R10 ;  /* 0x000000ffff037224 */ /* 0x000fe200078e000a */
[----:B------:R-:W-:-:S03]  /*1de30*/  IADD3 R5, R5, R7, RZ ;  /* 0x0000000705057210 */ /* 0x000fc60007ffe0ff */
[----:B------:R-:W-:-:S03]  /*1de40*/  IMAD.WIDE.U32 R4, R13, UR4, R4 ;  /* 0x000000040d047c25 */ /* 0x000fc6000f8e0004 */
[----:B------:R-:W2:Y:S01]  /*1de50*/  @P0 LDC R21, c[0x0][0xbf0] ;  /* 0x0002fc00ff150b82 */ /* 0x000ea20000000800 */
[----:B0-----:R-:W-:-:S05]  /*1de60*/  @P0 IMAD.HI.U32 R6, R10, R15, RZ ;  /* 0x0000000f0a060227 */ /* 0x001fca00078e00ff */
[----:B--2---:R-:W-:Y:S01]  /*1de70*/  @P0 SHF.R.U32.HI R3, RZ, R21, R6 ;  /* 0x00000015ff030219 */ /* 0x004fe20000011606 */
[----:B------:R-:W-:-:S03]  /*1de80*/  IMAD R6, R14, UR4, RZ ;  /* 0x000000040e067c24 */ /* 0x000fc6000f8e02ff */
[----:B------:R-:W-:Y:S01]  /*1de90*/  IADD3 R4, P0, R3, R4, RZ ;  /* 0x0000000403047210 */ /* 0x000fe20007f1e0ff */
[--C-:B------:R-:W-:Y:S02]  /*1dea0*/  IMAD.MOV R7, RZ, RZ, -R3.reuse ;  /* 0x000000ffff077224 */ /* 0x100fe400078e0a03 */
        /* <DEDUP_REMOVED lines=15> */
.L_x_8465:
[----:B------:R-:W-:Y:S05]  /*1dfa0*/  BSYNC B1 ;  /* 0x0000000000017941 */ /* 0x000fea0003800000 */
.L_x_8464:
[----:B------:R-:W-:Y:S02]  /*1dfb0*/  ULDC.64 UR4, c[0x0][0xaa0] ;  /* 0x0002a80000047ab9 */ /* 0x000fe40000000a00 */
[----:B0-----:R-:W-:Y:S02]  /*1dfc0*/  IMAD R3, R11, UR4, RZ ;  /* 0x000000040b037c24 */ /* 0x001fe4000f8e02ff */
[----:B------:R-:W-:-:S04]  /*1dfd0*/  IMAD.WIDE.U32 R4, R0, UR4, RZ ;  /* 0x0000000400047c25 */ /* 0x000fc8000f8e00ff */
[----:B------:R-:W-:Y:S01]  /*1dfe0*/  IMAD R3, R0, UR5, R3 ;  /* 0x0000000500037c24 */ /* 0x000fe2000f8e0203 */
[----:B------:R-:W-:Y:S01]  /*1dff0*/  ULDC.64 UR4, c[0x0][0xae8] ;  /* 0x0002ba0000047ab9 */ /* 0x000fe20000000a00 */
[----:B------:R-:W-:Y:S02]  /*1e000*/  IMAD R0, R207, 0x20, R188 ;  /* 0x00000020cf007824 */ /* 0x000fe400078e02bc */
[----:B------:R-:W-:Y:S01]  /*1e010*/  IMAD R7, R12, UR4, RZ ;  /* 0x000000040c077c24 */ /* 0x000fe2000f8e02ff */
[----:B------:R-:W-:Y:S01]  /*1e020*/  IADD3 R5, R5, R3, RZ ;  /* 0x0000000305057210 */ /* 0x000fe20007ffe0ff */
[----:B------:R-:W-:Y:S02]  /*1e030*/  IMAD.IADD R9, R193, 0x1, R0 ;  /* 0x00000001c1097824 */ /* 0x000fe400078e0200 */
[----:B------:R-:W-:Y:S02]  /*1e040*/  IMAD R7, R208, UR5, R7 ;  /* 0x00000005d0077c24 */ /* 0x000fe4000f8e0207 */
[----:B-1----:R-:W-:-:S04]  /*1e050*/  @P2 IMAD.HI.U32 R0, R9, R20, RZ ;  /* 0x0000001409002227 */ /* 0x002fc800078e00ff */
        /* <DEDUP_REMOVED lines=10> */
[----:B------:R-:W-:Y:S01]  /*1e100*/  IMAD.MOV R6, RZ, RZ, -R3 ;  /* 0x000000ffff067224 */ /* 0x000fe200078e0a03 */
[----:B------:R-:W-:Y:S01]  /*1e110*/  IADD3 R5, R5, R7, RZ ;  /* 0x0000000705057210 */ /* 0x000fe20007ffe0ff */
        /* <DEDUP_REMOVED lines=10> */
[----:B------:R-:W-:Y:S01]  /*1e1c0*/  ULDC.64 UR4, c[0x0][0xa80] ;  /* 0x0002a00000047ab9 */ /* 0x000fe20000000a00 */
[----:B------:R-:W-:Y:S01]  /*1e1d0*/  IMAD.IADD R193, R188, 0x1, R193 ;  /* 0x00000001bcc17824 */ /* 0x000fe200078e02c1 */
[----:B------:R-:W-:Y:S01]  /*1e1e0*/  LEA R0, P0, R4, UR4, 0x1 ;  /* 0x0000000404007c11 */ /* 0x000fe2000f8008ff */
[----:B------:R-:W-:Y:S01]  /*1e1f0*/  IMAD.IADD R3, R5, 0x1, R3 ;  /* 0x0000000105037824 */ /* 0x000fe200078e0203 */
[----:B------:R-:W-:-:S04]  /*1e200*/  UMOV UR4, 0xffffffff ;  /* 0xffffffff00047882 */ /* 0x000fc80000000000 */
[----:B------:R-:W-:Y:S01]  /*1e210*/  LEA.HI.X R4, R4, UR5, R3, 0x1, P0 ;  /* 0x0000000504047c11 */ /* 0x000fe200080f0c03 */
[----:B------:R-:W-:Y:S06]  /*1e220*/  BRA.DIV UR4, `(.L_x_8466) ;  /* 0x0000009e04387947 */ /* 0x000fec000b800000 */
[----:B------:R0:W1:Y:S04]  /*1e230*/  SHFL.IDX PT, R3, R4, RZ, 0x181f ;  /* 0x00181fff04037589 */ /* 0x00006800000e0000 */
[----:B------:R0:W2:Y:S02]  /*1e240*/  SHFL.IDX PT, R14, R0, RZ, 0x181f ;  /* 0x00181fff000e7589 */ /* 0x0000a400000e0000 */
.L_x_8716:
[----:B------:R-:W-:Y:S01]  /*1e250*/  IMAD R8, R8, R25, RZ ;  /* 0x0000001908087224 */ /* 0x000fe200078e02ff */
[----:B------:R-:W-:Y:S04]  /*1e260*/  BSSY B1, `(.L_x_8467) ;  /* 0x000000c000017945 */ /* 0x000fe80003800000 */
[----:B------:R-:W-:-:S13]  /*1e270*/  ISETP.GE.AND P0, PT, R193, R8, PT ;  /* 0x00000008c100720c */ /* 0x000fda0003f06270 */
[----:B------:R-:W-:Y:S05]  /*1e280*/  @P0 BRA `(.L_x_8468) ;  /* 0x0000000000240947 */ /* 0x000fea0003800000 */
[----:B------:R-:W-:Y:S02]  /*1e290*/  ULDC UR4, c[0x0][0xac8] ;  /* 0x0002b20000047ab9 */ /* 0x000fe40000000800 */
[----:B------:R-:W-:Y:S02]  /*1e2a0*/  ISETP.GE.AND P2, PT, R16, UR4, PT ;  /* 0x0000000410007c0c */ /* 0x000fe4000bf46270 */
[----:B------:R-:W-:-:S11]  /*1e2b0*/  ISETP.GE.AND P3, PT, R2, UR4, PT ;  /* 0x0000000402007c0c */ /* 0x000fd6000bf66270 */
[-C--:B--2---:R-:W-:Y:S02]  /*1e2c0*/  @!P2 LEA R6, P0, R16, R14.reuse, 0x1 ;  /* 0x0000000e1006a211 */ /* 0x084fe400078008ff */
[----:B------:R-:W-:Y:S02]  /*1e2d0*/  @!P3 LEA R14, P1, R2, R14, 0x1 ;  /* 0x0000000e020eb211 */ /* 0x000fe400078208ff */
[-C--:B-1----:R-:W-:Y:S02]  /*1e2e0*/  @!P2 LEA.HI.X R7, R16, R3.reuse, R17, 0x1, P0 ;  /* 0x000000031007a211 */ /* 0x082fe400000f0c11 */
[----:B------:R-:W-:-:S03]  /*1e2f0*/  @!P3 LEA.HI.X R15, R2, R3, R185, 0x1, P1 ;  /* 0x00000003020fb211 */ /* 0x000fc600008f0cb9 */
[----:B------:R4:W-:Y:S04]  /*1e300*/  @!P2 ST.E.128 desc[UR54][R6.64], RZ ;  /* 0x000000ff0600a985 */ /* 0x0009e8000c101d36 */
[----:B------:R4:W-:Y:S02]  /*1e310*/  @!P3 ST.E.128 desc[UR54][R14.64], RZ ;  /* 0x000000ff0e00b985 */ /* 0x0009e4000c101d36 */
.L_x_8468:
[----:B------:R-:W-:Y:S05]  /*1e320*/  BSYNC B1 ;  /* 0x0000000000017941 */ /* 0x000fea0003800000 */
.L_x_8467:
[----:B------:R-:W-:-:S03]  /*1e330*/  UMOV UR4, 0xffffffff ;  /* 0xffffffff00047882 */ /* 0x000fc60000000000 */
[----:B------:R-:W-:Y:S05]  /*1e340*/  BRA.DIV UR4, `(.L_x_8469) ;  /* 0x0000009e04247947 */ /* 0x000fea000b800000 */
[----:B-1----:R1:W0:Y:S04]  /*1e350*/  SHFL.IDX PT, R3, R4, 0x1, 0x181f ;  /* 0x00381f0004037f89 */ /* 0x00222800000e0000 */
[----:B--2-4-:R1:W2:Y:S02]  /*1e360*/  SHFL.IDX PT, R14, R0, 0x1, 0x181f ;  /* 0x00381f00000e7f89 */ /* 0x0142a400000e0000 */
.L_x_8720:
[----:B------:R-:W-:Y:S01]  /*1e370*/  VIADD R5, R193, 0x20 ;  /* 0x00000020c1057836 */ /* 0x000fe20000000000 */
        /* <DEDUP_REMOVED lines=12> */
.L_x_8471:
[----:B------:R-:W-:Y:S05]  /*1e440*/  BSYNC B1 ;  /* 0x0000000000017941 */ /* 0x000fea0003800000 */
.L_x_8470:
[----:B------:R-:W-:-:S03]  /*1e450*/  UMOV UR4, 0xffffffff ;  /* 0xffffffff00047882 */ /* 0x000fc60000000000 */
[----:B------:R-:W-:Y:S05]  /*1e460*/  BRA.DIV UR4, `(.L_x_8472) ;  /* 0x0000009e04247947 */ /* 0x000fea000b800000 */
[----:B0-----:R0:W0:Y:S04]  /*1e470*/  SHFL.IDX PT, R3, R4, 0x2, 0x181f ;  /* 0x00581f0004037f89 */ /* 0x00102800000e0000 */
[----:B--2-4-:R2:W4:Y:S02]  /*1e480*/  SHFL.IDX PT, R14, R0, 0x2, 0x181f ;  /* 0x00581f00000e7f89 */ /* 0x01452400000e0000 */
.L_x_8724:
[----:B------:R-:W-:Y:S01]  /*1e490*/  IADD3 R5, R193, 0x40, RZ ;  /* 0x00000040c1057810 */ /* 0x000fe20007ffe0ff */
[----:B------:R-:W-:Y:S03]  /*1e4a0*/  BSSY B1, `(.L_x_8473) ;  /* 0x000000c000017945 */ /* 0x000fe60003800000 */
        /* <DEDUP_REMOVED lines=11> */
.L_x_8474:
[----:B------:R-:W-:Y:S05]  /*1e560*/  BSYNC B1 ;  /* 0x0000000000017941 */ /* 0x000fea0003800000 */
.L_x_8473:
[----:B------:R-:W-:-:S03]  /*1e570*/  UMOV UR4, 0xffffffff ;  /* 0xffffffff00047882 */ /* 0x000fc60000000000 */
[----:B------:R-:W-:Y:S05]  /*1e580*/  BRA.DIV UR4, `(.L_x_8475) ;  /* 0x0000009e04247947 */ /* 0x000fea000b800000 */
[----:B0-----:R0:W0:Y:S04]  /*1e590*/  SHFL.IDX PT, R3, R4, 0x3, 0x181f ;  /* 0x00781f0004037f89 */ /* 0x00102800000e0000 */
[----:B----4-:R4:W0:Y:S02]  /*1e5a0*/  SHFL.IDX PT, R14, R0, 0x3, 0x181f ;  /* 0x00781f00000e7f89 */ /* 0x01082400000e0000 */
.L_x_8728:
[----:B-12-4-:R-:W-:-:S05]  /*1e5b0*/  VIADD R0, R193, 0x60 ;  /* 0x00000060c1007836 */ /* 0x016fca0000000000 */
        /* <DEDUP_REMOVED lines=11> */
.L_x_8462:
[----:B------:R-:W-:Y:S05]  /*1e670*/  BSYNC B0 ;  /* 0x0000000000007941 */ /* 0x000fea0003800000 */
.L_x_8453:
[----:B------:R-:W-:Y:S02]  /*1e680*/  ULDC UR4, c[0x0][0xc3c] ;  /* 0x00030f0000047ab9 */ /* 0x000fe40000000800 */
[----:B---3--:R-:W-:-:S13]  /*1e690*/  ISETP.GE.AND P0, PT, R43, UR4, PT ;  /* 0x000000042b007c0c */ /* 0x008fda000bf06270 */
[----:B------:R-:W-:Y:S05]  /*1e6a0*/  @!P0 BRA `(.L_x_8476) ;  /* 0xfffffe28009c8947 */ /* 0x000fea000383ffff */
[----:B------:R-:W-:Y:S05]  /*1e6b0*/  BRA `(.L_x_8194) ;  /* 0x0000007000c47947 */ /* 0x000fea0003800000 */
.L_x_8192:
        /* <DEDUP_REMOVED lines=16> */
.L_x_8477:
        /* <DEDUP_REMOVED lines=41> */
.L_x_8483:
[----:B------:R-:W-:Y:S01]  /*1ea50*/  UIADD3 UR4, UR4, 0x1f, URZ ;  /* 0x0000001f04047890 */ /* 0x000fe2000fffe03f */
[----:B------:R-:W-:-:S05]  /*1ea60*/  IMAD.U32 R19, RZ, RZ, UR7 ;  /* 0x00000007ff137e24 */ /* 0x000fca000f8e00ff */
        /* <DEDUP_REMOVED lines=10> */
.L_x_8482:
[----:B------:R-:W-:Y:S05]  /*1eb10*/  BSYNC B0 ;  /* 0x0000000000007941 */ /* 0x000fea0003800000 */
.L_x_8481:
        /* <DEDUP_REMOVED lines=20> */
.L_x_8479:
        /* <DEDUP_REMOVED lines=20> */
.L_x_8484:
        /* <DEDUP_REMOVED lines=30> */
[----:B------:R-:W-:Y:S02]  /*1ef80*/  IABS R8, R15 ;  /* 0x0000000f00087213 */ /* 0x000fe40000000000 */
[----:B------:R-:W-:-:S02]  /*1ef90*/  IADD3 R18, -R15, RZ, RZ ;  /* 0x000000ff0f127210 */ /* 0x000fc40007ffe1ff */
        /* <DEDUP_REMOVED lines=27> */
.L_x_8480:
[----:B------:R-:W-:Y:S02]  /*1f150*/  IMAD.MOV.U32 R17, RZ, RZ, RZ ;  /* 0x000000ffff117224 */ /* 0x000fe400078e00ff */
[----:B------:R-:W-:Y:S02]  /*1f160*/  IMAD.U32 R16, RZ, RZ, UR6 ;  /* 0x00000006ff107e24 */ /* 0x000fe4000f8e00ff */
[----:B------:R-:W-:-:S07]  /*1f170*/  IMAD.MOV.U32 R18, RZ, RZ, RZ ;  /* 0x000000ffff127224 */ /* 0x000fce00078e00ff */
.L_x_8485:
[----:B------:R-:W-:-:S13]  /*1f180*/  ISETP.NE.AND P0, PT, R5, RZ, PT ;  /* 0x000000ff0500720c */ /* 0x000fda0003f05270 */
[----:B------:R-:W0:Y:S01]  /*1f190*/  @!P0 S2R R3, SR_CgaCtaId ;  /* 0x0000000000038919 */ /* 0x000e220000008800 */
[----:B------:R-:W-:-:S04]  /*1f1a0*/  @!P0 MOV R2, 0x400 ;  /* 0x0000040000028802 */ /* 0x000fc80000000f00 */
[----:B0-----:R-:W-:-:S05]  /*1f1b0*/  @!P0 LEA R2, R3, R2, 0x18 ;  /* 0x0000000203028211 */ /* 0x001fca00078ec0ff */
[----:B------:R0:W-:Y:S01]  /*1f1c0*/  @!P0 STS.128 [R2+0x288d0], R16 ;  /* 0x0288d01002008388 */ /* 0x0001e20000000c00 */
[----:B------:R-:W-:Y:S06]  /*1f1d0*/  BAR.ARV 0x5, 0x180 ;  /* 0x0146000000007b1d */ /* 0x000fec0000002000 */
.L_x_8478:
[----:B------:R2:W-:Y:S01]  /*1f1e0*/  STL [R1+0x20], RZ ;  /* 0x000020ff01007387 */ /* 0x0005e20000100800 */
[----:B------:R-:W-:Y:S01]  /*1f1f0*/  ULDC UR4, c[0x0][0xc3c] ;  /* 0x00030f0000047ab9 */ /* 0x000fe20000000800 */
[----:B------:R-:W-:Y:S01]  /*1f200*/  MOV R28, 0x1 ;  /* 0x00000001001c7802 */ /* 0x000fe20000000f00 */
[----:B------:R-:W-:Y:S01]  /*1f210*/  IMAD.MOV.U32 R24, RZ, RZ, RZ ;  /* 0x000000ffff187224 */ /* 0x000fe200078e00ff */
[----:B-1----:R-:W-:-:S13]  /*1f220*/  ISETP.GE.AND P0, PT, R19, UR4, PT ;  /* 0x0000000413007c0c */ /* 0x002fda000bf06270 */
[----:B--2---:R-:W-:Y:S05]  /*1f230*/  @P0 BRA `(.L_x_8486) ;  /* 0x0000006400080947 */ /* 0x004fea0003800000 */
[----:B------:R-:W1:Y:S01]  /*1f240*/  S2UR UR5, SR_CgaCtaId ;  /* 0x00000000000579c3 */ /* 0x000e620000008800 */
[C---:B------:R-:W-:Y:S01]  /*1f250*/  IMAD.SHL.U32 R31, R0.reuse, 0x8, RZ ;  /* 0x00000008001f7824 */ /* 0x040fe200078e00ff */
[----:B0-----:R-:W-:Y:S01]  /*1f260*/  LOP3.LUT R2, R0, 0x7f, RZ, 0xc0, !PT ;  /* 0x0000007f00027812 */ /* 0x001fe200078ec0ff */
[----:B------:R-:W-:Y:S01]  /*1f270*/  UMOV UR4, 0x400 ;  /* 0x0000040000047882 */ /* 0x000fe20000000000 */
[----:B------:R0:W-:Y:S01]  /*1f280*/  STL [R1+0x20], RZ ;  /* 0x000020ff01007387 */ /* 0x0001e20000100800 */
[----:B------:R-:W-:Y:S01]  /*1f290*/  BSSY B8, `(.L_x_8486) ;  /* 0x000063c000087945 */ /* 0x000fe20003800000 */
[----:B------:R-:W-:Y:S01]  /*1f2a0*/  LOP3.LUT R3, R31, 0x1f8, RZ, 0xc0, !PT ;  /* 0x000001f81f037812 */ /* 0x000fe200078ec0ff */
[----:B------:R-:W-:Y:S01]  /*1f2b0*/  IMAD.SHL.U32 R36, R2, 0x8, RZ ;  /* 0x0000000802247824 */ /* 0x000fe200078e00ff */
[----:B------:R-:W-:Y:S01]  /*1f2c0*/  SHF.R.U32.HI R2, RZ, 0x3, R2 ;  /* 0x00000003ff027819 */ /* 0x000fe20000011602 */
[----:B------:R-:W-:Y:S01]  /*1f2d0*/  IMAD.MOV.U32 R26, RZ, RZ, RZ ;  /* 0x000000ffff1a7224 */ /* 0x000fe200078e00ff */
[----:B------:R-:W-:Y:S01]  /*1f2e0*/  LOP3.LUT R3, R3, 0x38, R0, 0x78, !PT ;  /* 0x0000003803037812 */ /* 0x000fe200078e7800 */
[----:B------:R-:W-:Y:S01]  /*1f2f0*/  IMAD.SHL.U32 R0, R0, 0x10, RZ ;  /* 0x0000001000007824 */ /* 0x000fe200078e00ff */
[----:B------:R-:W-:Y:S01]  /*1f300*/  LOP3.LUT R31, R31, 0x38, RZ, 0xc0, !PT ;  /* 0x000000381f1f7812 */ /* 0x000fe200078ec0ff */
[----:B------:R-:W-:Y:S01]  /*1f310*/  IMAD.MOV.U32 R24, RZ, RZ, RZ ;  /* 0x000000ffff187224 */ /* 0x000fe200078e00ff */
[----:B------:R-:W-:Y:S01]  /*1f320*/  LOP3.LUT R36, R3, 0x200, R36, 0xf8, !PT ;  /* 0x0000020003247812 */ /* 0x000fe200078ef824 */
[----:B------:R-:W-:Y:S01]  /*1f330*/  IMAD.MOV.U32 R28, RZ, RZ, 0x1 ;  /* 0x00000001ff1c7424 */ /* 0x000fe200078e00ff */
[----:B------:R-:W-:Y:S01]  /*1f340*/  LOP3.LUT R0, R0, 0x70, RZ, 0xc0, !PT ;  /* 0x0000007000007812 */ /* 0x000fe200078ec0ff */
[----:B------:R-:W-:Y:S01]  /*1f350*/  ULOP3.LUT UR38, UR36, 0x2, URZ, 0xfc, !UPT ;  /* 0x0000000224267892 */ /* 0x000fe2000f8efc3f */
[----:B------:R-:W-:Y:S01]  /*1f360*/  MOV R29, 0x1 ;  /* 0x00000001001d7802 */ /* 0x000fe20000000f00 */
[----:B------:R-:W-:Y:S01]  /*1f370*/  ULDC.64 UR40, c[0x0][0x198] ;  /* 0x0000660000287ab9 */ /* 0x000fe20000000a00 */
[----:B------:R-:W-:Y:S01]  /*1f380*/  LOP3.LUT R2, R2, R0, RZ, 0xfc, !PT ;  /* 0x0000000002027212 */ /* 0x000fe200078efcff */
[----:B------:R-:W-:Y:S01]  /*1f390*/  ULDC UR37, c[0x0][0xc] ;  /* 0x0000030000257ab9 */ /* 0x000fe20000000800 */
[----:B------:R-:W-:Y:S01]  /*1f3a0*/  LOP3.LUT R30, R31, 0x40, RZ, 0xfc, !PT ;  /* 0x000000401f1e7812 */ /* 0x000fe200078efcff */
[----:B-1----:R-:W-:-:S06]  /*1f3b0*/  ULEA UR4, UR5, UR4, 0x18 ;  /* 0x0000000405047291 */ /* 0x002fcc000f8ec03f */
[----:B------:R-:W-:-:S05]  /*1f3c0*/  IMAD.U32 R22, RZ, RZ, UR4 ;  /* 0x00000004ff167e24 */ /* 0x000fca000f8e00ff */
[----:B------:R-:W-:-:S05]  /*1f3d0*/  LEA R0, R36, R22, 0x1 ;  /* 0x0000001624007211 */ /* 0x000fca00078e08ff */
[----:B------:R0:W-:Y:S02]  /*1f3e0*/  STL [R1+0xc], R0 ;  /* 0x00000c0001007387 */ /* 0x0001e40000100800 */
.L_x_8601:
[----:B------:R-:W-:Y:S05]  /*1f3f0*/  YIELD ;  /* 0x0000000000007946 */ /* 0x000fea0003800000 */
[----:B------:R-:W-:Y:S01]  /*1f400*/  ULDC.64 UR4, c[0x0][0xa28] ;  /* 0x00028a0000047ab9 */ /* 0x000fe20000000a00 */
[----:B------:R-:W-:Y:S01]  /*1f410*/  IMAD.MOV.U32 R11, RZ, RZ, RZ ;  /* 0x000000ffff0b7224 */ /* 0x000fe200078e00ff */
[----:B------:R-:W-:Y:S01]  /*1f420*/  ISETP.NE.U32.AND P0, PT, RZ, UR4, PT ;  /* 0x00000004ff007c0c */ /* 0x000fe2000bf05070 */
[----:B-1----:R-:W1:Y:S01]  /*1f430*/  LDC.64 R4, c[0x0][0xa00] ;  /* 0x00028000ff047b82 */ /* 0x002e620000000a00 */
[----:B------:R-:W-:Y:S01]  /*1f440*/  IMAD.MOV.U32 R8, RZ, RZ, RZ ;  /* 0x000000ffff087224 */ /* 0x000fe200078e00ff */
[----:B------:R-:W-:Y:S01]  /*1f450*/  ULDC.64 UR6, c[0x0][0xa10] ;  /* 0x0002840000067ab9 */ /* 0x000fe20000000a00 */
[----:B------:R-:W-:Y:S01]  /*1f460*/  ISETP.NE.AND.EX P0, PT, RZ, UR5, PT, P0 ;  /* 0x00000005ff007c0c */ /* 0x000fe2000bf05300 */
[----:B------:R-:W-:-:S12]  /*1f470*/  ULDC.64 UR4, c[0x0][0xa18] ;  /* 0x0002860000047ab9 */ /* 0x000fd80000000a00 */
[----:B------:R-:W2:Y:S02]  /*1f480*/  @P0 LDC.64 R2, c[0x0][0xa28] ;  /* 0x00028a00ff020b82 */ /* 0x000ea40000000a00 */
[----:B--2---:R-:W-:-:S05]  /*1f490*/  @P0 IMAD.WIDE R2, R19, 0x4, R2 ;  /* 0x0000000413020825 */ /* 0x004fca00078e0202 */
[----:B---3--:R2:W3:Y:S01]  /*1f4a0*/  @P0 LDG.E R11, desc[UR54][R2.64] ;  /* 0x00000036020b0981 */ /* 0x0084e2000c1e1900 */
[----:B------:R-:W-:Y:S01]  /*1f4b0*/  ISETP.NE.U32.AND P0, PT, RZ, UR4, PT ;  /* 0x00000004ff007c0c */ /* 0x000fe2000bf05070 */
[----:B-1----:R-:W-:Y:S01]  /*1f4c0*/  IMAD.WIDE R4, R19, 0x4, R4 ;  /* 0x0000000413047825 */ /* 0x002fe200078e0204 */
[----:B------:R-:W-:Y:S02]  /*1f4d0*/  ISETP.NE.U32.AND P1, PT, RZ, UR6, PT ;  /* 0x00000006ff007c0c */ /* 0x000fe4000bf25070 */
[----:B------:R-:W-:Y:S01]  /*1f4e0*/  ISETP.NE.AND.EX P2, PT, RZ, UR5, PT, P0 ;  /* 0x00000005ff007c0c */ /* 0x000fe2000bf45300 */
[----:B------:R-:W-:Y:S01]  /*1f4f0*/  ULDC.64 UR4, c[0x0][0xa00] ;  /* 0x0002800000047ab9 */ /* 0x000fe20000000a00 */
[----:B------:R-:W-:Y:S01]  /*1f500*/  ISETP.NE.AND.EX P1, PT, RZ, UR7, PT, P1 ;  /* 0x00000007ff007c0c */ /* 0x000fe2000bf25310 */
[----:B0-----:R-:W-:Y:S01]  /*1f510*/  IMAD.MOV.U32 R0, RZ, RZ, RZ ;  /* 0x000000ffff007224 */ /* 0x001fe200078e00ff */
[----:B------:R-:W-:Y:S01]  /*1f520*/  ISETP.NE.U32.AND P0, PT, RZ, UR4, PT ;  /* 0x00000004ff007c0c */ /* 0x000fe2000bf05070 */
[----:B--2---:R-:W0:Y:S03]  /*1f530*/  LDC.64 R2, c[0x0][0xa10] ;  /* 0x00028400ff027b82 */ /* 0x004e260000000a00 */
[----:B------:R-:W-:-:S05]  /*1f540*/  ISETP.NE.AND.EX P0, PT, RZ, UR5, PT, P0 ;  /* 0x00000005ff007c0c */ /* 0x000fca000bf05300 */
[----:B------:R-:W1:Y:S08]  /*1f550*/  @P2 LDC.64 R6, c[0x0][0xa18] ;  /* 0x00028600ff062b82 */ /* 0x000e700000000a00 */
[----:B------:R-:W2:Y:S01]  /*1f560*/  @P0 LDG.E R8, desc[UR54][R4.64] ;  /* 0x0000003604080981 */ /* 0x000ea2000c1e1900 */
        /* <DEDUP_REMOVED lines=14> */
[----:B------:R-:W-:Y:S01]  /*1f650*/  IMAD.U32 R10, RZ, RZ, UR4 ;  /* 0x00000004ff0a7e24 */ /* 0x000fe2000f8e00ff */
[----:B0-----:R-:W-:Y:S01]  /*1f660*/  MOV R6, UR5 ;  /* 0x0000000500067c02 */ /* 0x001fe20008000f00 */
[----:B---3--:R0:W-:Y:S04]  /*1f670*/  STL [R1+0x4], R11 ;  /* 0x0000040b01007387 */ /* 0x0081e80000100800 */
[----:B--2---:R0:W-:Y:S01]  /*1f680*/  STL [R1+0x10], R8 ;  /* 0x0000100801007387 */ /* 0x0041e20000100800 */
[----:B------:R-:W-:Y:S05]  /*1f690*/  @P2 BRA `(.L_x_8487) ;  /* 0x0000000000102947 */ /* 0x000fea0003800000 */
[----:B------:R-:W-:Y:S05]  /*1f6a0*/  @!P0 BRA `(.L_x_8487) ;  /* 0x00000000000c8947 */ /* 0x000fea0003800000 */
[----:B0-----:R-:W2:Y:S04]  /*1f6b0*/  LDG.E R8, desc[UR54][R4.64] ;  /* 0x0000003604087981 */ /* 0x001ea8000c1e1900 */
[----:B-----5:R-:W2:Y:S02]  /*1f6c0*/  LDG.E R33, desc[UR54][R4.64+0x4] ;  /* 0x0000043604217981 */ /* 0x020ea4000c1e1900 */
[----:B--2---:R-:W-:-:S07]  /*1f6d0*/  IMAD.IADD R33, R33, 0x1, -R8 ;  /* 0x0000000121217824 */ /* 0x004fce00078e0a08 */
.L_x_8487:
        /* <DEDUP_REMOVED lines=8> */
.L_x_8488:
        /* <DEDUP_REMOVED lines=9> */
.L_x_8489:
[----:B-1----:R-:W2:Y:S01]  /*1f7f0*/  @P1 LDG.E R5, desc[UR54][R2.64] ;  /* 0x0000003602051981 */ /* 0x002ea2000c1e1900 */
[----:B------:R-:W1:Y:S03]  /*1f800*/  LDC R7, c[0x0][0x448] ;  /* 0x00011200ff077b82 */ /* 0x000e660000000800 */
[----:B------:R3:W2:Y:S01]  /*1f810*/  @P1 LDG.E R4, desc[UR54][R2.64+0x4] ;  /* 0x0000043602041981 */ /* 0x0006a2000c1e1900 */
[----:B------:R-:W-:Y:S01]  /*1f820*/  SHF.L.U32 R27, R17, 0x7, RZ ;  /* 0x00000007111b7819 */ /* 0x000fe200000006ff */
[----:B-----5:R-:W-:-:S03]  /*1f830*/  IMAD.IADD R10, R10, 0x1, -R11 ;  /* 0x000000010a0a7824 */ /* 0x020fc600078e0a0b */
[----:B---3--:R-:W3:Y:S01]  /*1f840*/  LDC.64 R2, c[0x0][0x9e0] ;  /* 0x00027800ff027b82 */ /* 0x008ee20000000a00 */
[----:B-1----:R-:W-:Y:S01]  /*1f850*/  ISETP.NE.AND P2, PT, R7, 0x1, PT ;  /* 0x000000010700780c */ /* 0x002fe20003f45270 */
[----:B------:R-:W-:-:S12]  /*1f860*/  VIADD R7, R27, 0x7f ;  /* 0x0000007f1b077836 */ /* 0x000fd80000000000 */
[----:B0-----:R-:W0:Y:S01]  /*1f870*/  @P2 LDC R8, c[0x0][0x44c] ;  /* 0x00011300ff082b82 */ /* 0x001e220000000800 */
[----:B---3--:R-:W-:-:S07]  /*1f880*/  ISETP.GE.AND P3, PT, R3, 0x1, PT ;  /* 0x000000010300780c */ /* 0x008fce0003f66270 */
[----:B------:R-:W1:Y:S01]  /*1f890*/  @P2 LDC R9, c[0x0][0x450] ;  /* 0x00011400ff092b82 */ /* 0x000e620000000800 */
[----:B--2---:R-:W-:Y:S02]  /*1f8a0*/  @P1 IMAD.IADD R6, R4, 0x1, -R5 ;  /* 0x0000000104061824 */ /* 0x004fe400078e0a05 */
[----:B0-----:R-:W-:-:S04]  /*1f8b0*/  @P2 IMAD.HI.U32 R4, R7, R8, RZ ;  /* 0x0000000807042227 */ /* 0x001fc800078e00ff */
[----:B------:R-:W-:Y:S01]  /*1f8c0*/  IMAD.IADD R37, R10, 0x1, R6 ;  /* 0x000000010a257824 */ /* 0x000fe200078e0206 */
[----:B-1----:R-:W-:-:S03]  /*1f8d0*/  @P2 SHF.R.U32.HI R7, RZ, R9, R4 ;  /* 0x00000009ff072219 */ /* 0x002fc60000011604 */
[C---:B------:R-:W-:Y:S01]  /*1f8e0*/  VIADD R4, R37.reuse, 0x7f ;  /* 0x0000007f25047836 */ /* 0x040fe20000000000 */
[----:B------:R-:W-:-:S04]  /*1f8f0*/  IADD3 R8, R37, 0x1, -R33 ;  /* 0x0000000125087810 */ /* 0x000fc80007ffe821 */
[----:B------:R-:W-:Y:S02]  /*1f900*/  SHF.R.S32.HI R5, RZ, 0x1f, R4 ;  /* 0x0000001fff057819 */ /* 0x000fe40000011404 */
[----:B------:R-:W-:Y:S02]  /*1f910*/  IADD3 R7, R8, R7, RZ ;  /* 0x0000000708077210 */ /* 0x000fe40007ffe0ff */
[----:B------:R-:W-:-:S03]  /*1f920*/  LEA.HI R5, R5, R4, RZ, 0x7 ;  /* 0x0000000405057211 */ /* 0x000fc600078f38ff */
[----:B------:R-:W-:Y:S01]  /*1f930*/  IMAD.IADD R2, R7, 0x1, R2 ;  /* 0x0000000107027824 */ /* 0x000fe200078e0202 */
        /* <DEDUP_REMOVED lines=13> */
.L_x_8492:
[----:B------:R-:W-:-:S13]  /*1fa10*/  ISETP.NE.AND P0, PT, R3, 0x1, PT ;  /* 0x000000010300780c */ /* 0x000fda0003f05270 */
[----:B------:R-:W0:Y:S02]  /*1fa20*/  @P0 LDC.64 R4, c[0x0][0x9e8] ;  /* 0x00027a00ff040b82 */ /* 0x000e240000000a00 */
[----:B0-----:R-:W-:-:S05]  /*1fa30*/  @P0 IMAD.HI.U32 R4, R11, R4, RZ ;  /* 0x000000040b040227 */ /* 0x001fca00078e00ff */
[----:B------:R-:W-:-:S07]  /*1fa40*/  @P0 SHF.R.U32.HI R11, RZ, R5, R4 ;  /* 0x00000005ff0b0219 */ /* 0x000fce0000011604 */
.L_x_8493:
[----:B------:R-:W-:Y:S05]  /*1fa50*/  BSYNC B0 ;  /* 0x0000000000007941 */ /* 0x000fea0003800000 */
.L_x_8491:
[----:B------:R-:W-:-:S05]  /*1fa60*/  IMAD R11, R11, R3, R3 ;  /* 0x000000030b0b7224 */ /* 0x000fca00078e0203 */
[----:B------:R-:W-:-:S07]  /*1fa70*/  VIMNMX R2, R2, R11, PT ;  /* 0x0000000b02027248 */ /* 0x000fce0003fe0100 */
.L_x_8490:
        /* <DEDUP_REMOVED lines=20> */
.L_x_8496:
[----:B------:R-:W-:-:S13]  /*1fbc0*/  ISETP.NE.AND P0, PT, R3, 0x1, PT ;  /* 0x000000010300780c */ /* 0x000fda0003f05270 */
[----:B------:R-:W0:Y:S02]  /*1fbd0*/  @P0 LDC.64 R4, c[0x0][0x9e8] ;  /* 0x00027a00ff040b82 */ /* 0x000e240000000a00 */
[----:B0-----:R-:W-:-:S05]  /*1fbe0*/  @P0 IMAD.HI.U32 R4, R12, R4, RZ ;  /* 0x000000040c040227 */ /* 0x001fca00078e00ff */
[----:B------:R-:W-:-:S07]  /*1fbf0*/  @P0 SHF.R.U32.HI R12, RZ, R5, R4 ;  /* 0x00000005ff0c0219 */ /* 0x000fce0000011604 */
.L_x_8497:
[----:B------:R-:W-:Y:S05]  /*1fc00*/  BSYNC B0 ;  /* 0x0000000000007941 */ /* 0x000fea0003800000 */
.L_x_8495:
[----:B------:R-:W-:-:S05]  /*1fc10*/  IMAD R12, R12, R3, RZ ;  /* 0x000000030c0c7224 */ /* 0x000fca00078e02ff */
[----:B------:R-:W-:-:S07]  /*1fc20*/  VIMNMX R11, R11, R12, !PT ;  /* 0x0000000c0b0b7248 */ /* 0x000fce0007fe0100 */
.L_x_8494:
[----:B------:R-:W-:Y:S01]  /*1fc30*/  VIADD R2, R2, 0x7f ;  /* 0x0000007f02027836 */ /* 0x000fe20000000000 */
[----:B------:R-:W-:Y:S04]  /*1fc40*/  BSSY B0, `(.L_x_8498) ;  /* 0x000011b000007945 */ /* 0x000fe80003800000 */
[----:B------:R-:W-:-:S04]  /*1fc50*/  SHF.R.S32.HI R3, RZ, 0x1f, R2 ;  /* 0x0000001fff037819 */ /* 0x000fc80000011402 */
[----:B------:R-:W-:Y:S02]  /*1fc60*/  LEA.HI R3, R3, R2, RZ, 0x7 ;  /* 0x0000000203037211 */ /* 0x000fe400078f38ff */
[----:B------:R-:W-:-:S04]  /*1fc70*/  SHF.R.S32.HI R2, RZ, 0x1f, R11 ;  /* 0x0000001fff027819 */ /* 0x000fc8000001140b */
[----:B------:R-:W-:Y:S02]  /*1fc80*/  LEA.HI R11, R2, R11, RZ, 0x7 ;  /* 0x0000000b020b7211 */ /* 0x000fe400078f38ff */
[----:B------:R-:W-:Y:S02]  /*1fc90*/  SHF.R.S32.HI R2, RZ, 0x7, R3 ;  /* 0x00000007ff027819 */ /* 0x000fe40000011403 */
[----:B------:R-:W-:Y:S02]  /*1fca0*/  SHF.R.S32.HI R11, RZ, 0x7, R11 ;  /* 0x00000007ff0b7819 */ /* 0x000fe4000001140b */
[----:B------:R-:W-:Y:S02]  /*1fcb0*/  VIMNMX R3, R9, R2, PT ;  /* 0x0000000209037248 */ /* 0x000fe40003fe0100 */
[----:B------:R-:W-:-:S03]  /*1fcc0*/  VIMNMX R11, RZ, R11, !PT ;  /* 0x0000000bff0b7248 */ /* 0x000fc60007fe0100 */
[----:B------:R-:W-:Y:S01]  /*1fcd0*/  IMAD R3, R3, 0x80, -R10 ;  /* 0x0000008003037824 */ /* 0x000fe200078e0a0a */
[----:B------:R-:W-:-:S04]  /*1fce0*/  LEA R11, R11, -R10, 0x7 ;  /* 0x8000000a0b0b7211 */ /* 0x000fc800078e38ff */
[----:B------:R-:W-:Y:S02]  /*1fcf0*/  VIMNMX R2, R3, R6, PT ;  /* 0x0000000603027248 */ /* 0x000fe40003fe0100 */
[----:B------:R-:W-:-:S04]  /*1fd00*/  VIMNMX R11, RZ, R11, !PT ;  /* 0x0000000bff0b7248 */ /* 0x000fc80007fe0100 */
        /* <DEDUP_REMOVED lines=17> */
.L_x_8731:
[----:B-1----:R-:W-:Y:S02]  /*1fe20*/  ISETP.NE.AND P0, PT, R14, RZ, PT ;  /* 0x000000ff0e00720c */ /* 0x002fe40003f05270 */
[----:B------:R-:W-:-:S11]  /*1fe30*/  PLOP3.LUT P6, PT, PT, PT, PT, 0x8, 0x0 ;  /* 0x000000000000781c */ /* 0x000fd60003fce170 */
[----:B------:R-:W-:Y:S05]  /*1fe40*/  @P0 BRA `(.L_x_8501) ;  /* 0x00000000000c0947 */ /* 0x000fea0003800000 */
[----:B------:R-:W-:-:S03]  /*1fe50*/  UMOV UR4, 0xffffffff ;  /* 0xffffffff00047882 */ /* 0x000fc60000000000 */
[----:B------:R-:W-:Y:S05]  /*1fe60*/  BRA.DIV UR4, `(.L_x_8502) ;  /* 0x0000008604687947 */ /* 0x000fea000b800000 */
[----:B------:R-:W-:-:S13]  /*1fe70*/  ELECT P6, URZ, PT ;  /* 0x00000000003f782f */ /* 0x000fda00038c0000 */
.L_x_8501:
[----:B0-----:R-:W2:Y:S01]  /*1fe80*/  LDL R2, [R1+0x20] ;  /* 0x0000200001027983 */ /* 0x001ea20000100800 */
[----:B------:R-:W-:Y:S01]  /*1fe90*/  BSSY B1, `(.L_x_8503) ;  /* 0x0000008000017945 */ /* 0x000fe20003800000 */
[----:B--2---:R-:W-:-:S05]  /*1fea0*/  VIADD R2, R2, 0x1 ;  /* 0x0000000102027836 */ /* 0x004fca0000000000 */
[----:B------:R-:W-:-:S04]  /*1feb0*/  LEA.HI R3, R2, R2, RZ, 0x1 ;  /* 0x0000000202037211 */ /* 0x000fc800078f08ff */
[----:B------:R-:W-:-:S05]  /*1fec0*/  LOP3.LUT R3, R3, 0xfffffffe, RZ, 0xc0, !PT ;  /* 0xfffffffe03037812 */ /* 0x000fca00078ec0ff */
[----:B------:R-:W-:-:S05]  /*1fed0*/  IMAD.IADD R3, R2, 0x1, -R3 ;  /* 0x0000000102037824 */ /* 0x000fca00078e0a03 */
[----:B------:R-:W-:-:S04]  /*1fee0*/  SHF.L.U32 R3, R3, 0x1f, RZ ;  /* 0x0000001f03037819 */ /* 0x000fc800000006ff */
[----:B------:R-:W0:Y:S02]  /*1fef0*/  SYNCS.PHASECHK.TRANS64.TRYWAIT P0, [R22+URZ+0x28820], R3 ;  /* 0x02882003160075a7 */ /* 0x000e24000800017f */
[----:B0-----:R-:W-:Y:S05]  /*1ff00*/  @!P0 BRA `(.L_x_8504) ;  /* 0x0000008400608947 */ /* 0x001fea0003800000 */
.L_x_8734:
[----:B------:R-:W-:Y:S05]  /*1ff10*/  BSYNC B1 ;  /* 0x0000000000017941 */ /* 0x000fea0003800000 */
.L_x_8503:
        /* <DEDUP_REMOVED lines=10> */
.L_x_8735:
[----:B------:R-:W-:Y:S05]  /*1ffc0*/  BSYNC B2 ;  /* 0x0000000000027941 */ /* 0x000fea0003800000 */
.L_x_8507:
        /* <DEDUP_REMOVED lines=9> */
.L_x_8510:
[----:B------:R-:W-:Y:S05]  /*20060*/  BSYNC B2 ;  /* 0x0000000000027941 */ /* 0x000fea0003800000 */
.L_x_8509:
[----:B------:R-:W-:Y:S01]  /*20070*/  IMAD.MOV.U32 R15, RZ, RZ, RZ ;  /* 0x000000ffff0f7224 */ /* 0x000fe200078e00ff */
[----:B0-----:R-:W-:Y:S01]  /*20080*/  LEA R3, R26, R22, 0xf ;  /* 0x000000161a037211 */ /* 0x001fe200078e78ff */
[----:B------:R-:W-:Y:S01]  /*20090*/  IMAD R10, R6, 0x80, R0 ;  /* 0x00000080060a7824 */ /* 0x000fe200078e0200 */
[----:B------:R-:W-:Y:S01]  /*200a0*/  UIADD3 UR4, UP0, UR40, 0x570, URZ ;  /* 0x0000057028047890 */ /* 0x000fe2000ff1e03f */
[----:B------:R-:W-:Y:S01]  /*200b0*/  PLOP3.LUT P0, PT, PT, PT, PT, 0x80, 0x0 ;  /* 0x000000000000781c */ /* 0x000fe20003f0f070 */
[----:B------:R-:W-:Y:S01]  /*200c0*/  IMAD.SHL.U32 R12, R26, 0x4000, RZ ;  /* 0x000040001a0c7824 */ /* 0x000fe200078e00ff */
[----:B------:R-:W-:Y:S01]  /*200d0*/  R2UR UR10, R15 ;  /* 0x000000000f0a72ca */ /* 0x000fe200000e0000 */
[----:B------:R-:W-:Y:S01]  /*200e0*/  VIADD R10, R10, 0xffffff80 ;  /* 0xffffff800a0a7836 */ /* 0x000fe20000000000 */
[----:B------:R-:W-:Y:S01]  /*200f0*/  UIADD3.X UR5, URZ, UR41, URZ, UP0, !UPT ;  /* 0x000000293f057290 */ /* 0x000fe200087fe43f */
[----:B------:R-:W-:Y:S01]  /*20100*/  VIADD R2, R11, 0x28890 ;  /* 0x000288900b027836 */ /* 0x000fe20000000000 */
[----:B------:R-:W-:Y:S01]  /*20110*/  UMOV UR6, 0x0 ;  /* 0x0000000000067882 */ /* 0x000fe20000000000 */
[----:B------:R-:W-:Y:S01]  /*20120*/  VIADD R13, R3, 0x18400 ;  /* 0x00018400030d7836 */ /* 0x000fe20000000000 */
[----:B------:R-:W-:-:S09]  /*20130*/  UMOV UR7, 0x12f00000 ;  /* 0x12f0000000077882 */ /* 0x000fd20000000000 */
.L_x_8511:
        /* <DEDUP_REMOVED lines=16> */
.L_x_8512:
        /* <DEDUP_REMOVED lines=13> */
.L_x_8736:
[----:B------:R-:W-:Y:S05]  /*20310*/  BSYNC B2 ;  /* 0x0000000000027941 */ /* 0x000fea0003800000 */
.L_x_8513:
[----:B------:R-:W-:Y:S01]  /*20320*/  BSSY B2, `(.L_x_8515) ;  /* 0x000000b000027945 */ /* 0x000fe20003800000 */
[----:B------:R-:W-:Y:S02]  /*20330*/  IMAD.MOV.U32 R2, RZ, RZ, 0x0 ;  /* 0x00000000ff027424 */ /* 0x000fe400078e00ff */
[----:B------:R-:W-:Y:S01]  /*20340*/  IMAD.MOV.U32 R3, RZ, RZ, 0x12f00000 ;  /* 0x12f00000ff037424 */ /* 0x000fe200078e00ff */
[----:B------:R-:W-:Y:S06]  /*20350*/  @P1 BRA `(.L_x_8516) ;  /* 0x00000000001c1947 */ /* 0x000fec0003800000 */
[----:B------:R-:W2:Y:S01]  /*20360*/  S2R R17, SR_TID.X ;  /* 0x0000000000117919 */ /* 0x000ea20000002100 */
[----:B01----:R-:W-:-:S04]  /*20370*/  IMAD.MOV.U32 R14, RZ, RZ, 0x8000 ;  /* 0x00008000ff0e7424 */ /* 0x003fc800078e00ff */
[----:B------:R3:W-:Y:S01]  /*20380*/  SYNCS.ARRIVE.TRANS64 RZ, [R11+URZ+0x288b0], R14 ;  /* 0x0288b00e0bff79a7 */ /* 0x0007e2000800003f */
[----:B--2---:R-:W-:-:S04]  /*20390*/  LOP3.LUT R17, R17, 0x1f, RZ, 0xc0, !PT ;  /* 0x0000001f11117812 */ /* 0x004fc800078ec0ff */
[----:B------:R-:W-:-:S13]  /*203a0*/  ISETP.NE.AND P0, PT, R17, RZ, PT ;  /* 0x000000ff1100720c */ /* 0x000fda0003f05270 */
[----:B---3--:R-:W-:Y:S05]  /*203b0*/  @!P0 BRA `(.L_x_8516) ;  /* 0x0000000000048947 */ /* 0x008fea0003800000 */
[----:B------:R-:W-:Y:S01]  /*203c0*/  BPT.TRAP 0x1 ;  /* 0x000000040000795c */ /* 0x000fe20000300000 */
.L_x_8516:
[----:B------:R-:W-:Y:S05]  /*203d0*/  BSYNC B2 ;  /* 0x0000000000027941 */ /* 0x000fea0003800000 */
.L_x_8515:
[----:B------:R-:W-:Y:S01]  /*203e0*/  R2UR UR10, R15 ;  /* 0x000000000f0a72ca */ /* 0x000fe200000e0000 */
[----:B------:R-:W-:Y:S01]  /*203f0*/  IMAD R12, R12, 0x2, R22 ;  /* 0x000000020c0c7824 */ /* 0x000fe200078e0216 */
[----:B------:R-:W-:Y:S01]  /*20400*/  R2UR UR6, R2 ;  /* 0x00000000020672ca */ /* 0x000fe200000e0000 */
[----:B------:R-:W-:Y:S01]  /*20410*/  UIADD3 UR4, UP0, UR40, 0x670, URZ ;  /* 0x0000067028047890 */ /* 0x000fe2000ff1e03f */
[----:B------:R-:W-:Y:S01]  /*20420*/  R2UR UR7, R3 ;  /* 0x00000000030772ca */ /* 0x000fe200000e0000 */
[----:B01----:R-:W-:Y:S01]  /*20430*/  VIADD R14, R12, 0x400 ;  /* 0x000004000c0e7836 */ /* 0x003fe20000000000 */
[----:B------:R-:W-:Y:S01]  /*20440*/  PLOP3.LUT P0, PT, PT, PT, PT, 0x80, 0x0 ;  /* 0x000000000000781c */ /* 0x000fe20003f0f070 */
[----:B------:R-:W-:Y:S01]  /*20450*/  UIADD3.X UR5, URZ, UR41, URZ, UP0, !UPT ;  /* 0x000000293f057290 */ /* 0x000fe200087fe43f */
[----:B------:R-:W-:-:S11]  /*20460*/  IADD3 R11, R11, 0x288b0, RZ ;  /* 0x000288b00b0b7810 */ /* 0x000fd60007ffe0ff */
.L_x_8517:
        /* <DEDUP_REMOVED lines=15> */
.L_x_8518:
        /* <DEDUP_REMOVED lines=10> */
.L_x_8506:
[----:B------:R-:W-:Y:S05]  /*20600*/  BSYNC B1 ;  /* 0x0000000000017941 */ /* 0x000fea0003800000 */
.L_x_8505:
        /* <DEDUP_REMOVED lines=9> */
.L_x_8533:
[----:B------:R-:W-:Y:S05]  /*206a0*/  YIELD ;  /* 0x0000000000007946 */ /* 0x000fea0003800000 */
[----:B------:R-:W-:Y:S04]  /*206b0*/  BSSY B1, `(.L_x_8519) ;  /* 0x000006b000017945 */ /* 0x000fe80003800000 */
[----:B------:R-:W-:Y:S05]  /*206c0*/  @!P6 BRA `(.L_x_8520) ;  /* 0x0000000400a4e947 */ /* 0x000fea0003800000 */
[----:B------:R-:W-:Y:S01]  /*206d0*/  LEA R12, R26, R22, 0x3 ;  /* 0x000000161a0c7211 */ /* 0x000fe200078e18ff */
[----:B0-----:R-:W0:Y:S01]  /*206e0*/  S2R R3, SR_TID.X ;  /* 0x0000000000037919 */ /* 0x001e220000002100 */
[----:B------:R-:W-:Y:S01]  /*206f0*/  SHF.L.U32 R2, R29, 0x1f, RZ ;  /* 0x0000001f1d027819 */ /* 0x000fe200000006ff */
[----:B------:R-:W-:Y:S03]  /*20700*/  BSSY B2, `(.L_x_8521) ;  /* 0x0000005000027945 */ /* 0x000fe60003800000 */
[----:B------:R-:W1:Y:S01]  /*20710*/  SYNCS.PHASECHK.TRANS64.TRYWAIT P1, [R12+URZ+0x288a0], R2 ;  /* 0x0288a0020c0075a7 */ /* 0x000e62000802017f */
[----:B0-----:R-:W-:-:S04]  /*20720*/  LOP3.LUT R3, R3, 0x7f, RZ, 0xc0, !PT ;  /* 0x0000007f03037812 */ /* 0x001fc800078ec0ff */
[----:B------:R-:W-:Y:S01]  /*20730*/  ISETP.NE.AND P2, PT, R3, RZ, PT ;  /* 0x000000ff0300720c */ /* 0x000fe20003f45270 */
[----:B-1----:R-:W-:-:S12]  /*20740*/  @!P1 BRA `(.L_x_8522) ;  /* 0x0000007c008c9947 */ /* 0x002fd80003800000 */
.L_x_8737:
[----:B------:R-:W-:Y:S05]  /*20750*/  BSYNC B2 ;  /* 0x0000000000027941 */ /* 0x000fea0003800000 */
.L_x_8521:
        /* <DEDUP_REMOVED lines=9> */
.L_x_8524:
[----:B------:R-:W-:Y:S05]  /*207f0*/  BSYNC B2 ;  /* 0x0000000000027941 */ /* 0x000fea0003800000 */
.L_x_8523:
        /* <DEDUP_REMOVED lines=11> */
.L_x_8525:
        /* <DEDUP_REMOVED lines=16> */
.L_x_8526:
        /* <DEDUP_REMOVED lines=13> */
.L_x_8738:
[----:B------:R-:W-:Y:S05]  /*20a80*/  BSYNC B2 ;  /* 0x0000000000027941 */ /* 0x000fea0003800000 */
.L_x_8527:
[----:B------:R-:W-:Y:S01]  /*20a90*/  BSSY B2, `(.L_x_8529) ;  /* 0x000000b000027945 */ /* 0x000fe20003800000 */
[----:B01----:R-:W-:Y:S01]  /*20aa0*/  IMAD.MOV.U32 R2, RZ, RZ, 0x0 ;  /* 0x00000000ff027424 */ /* 0x003fe200078e00ff */
[----:B------:R-:W-:Y:S02]  /*20ab0*/  MOV R3, 0x12f00000 ;  /* 0x12f0000000037802 */ /* 0x000fe40000000f00 */
        /* <DEDUP_REMOVED lines=8> */
.L_x_8530:
[----:B------:R-:W-:Y:S05]  /*20b40*/  BSYNC B2 ;  /* 0x0000000000027941 */ /* 0x000fea0003800000 */
.L_x_8529:
        /* <DEDUP_REMOVED lines=8> */
.L_x_8531:
        /* <DEDUP_REMOVED lines=15> */
.L_x_8532:
        /* <DEDUP_REMOVED lines=10> */
.L_x_8520:
[----:B------:R-:W-:Y:S05]  /*20d60*/  BSYNC B1 ;  /* 0x0000000000017941 */ /* 0x000fea0003800000 */
.L_x_8519:
        /* <DEDUP_REMOVED lines=8> */
.L_x_8499:
[----:B------:R-:W-:Y:S05]  /*20df0*/  BSYNC B0 ;  /* 0x0000000000007941 */ /* 0x000fea0003800000 */
.L_x_8498:
[----:B------:R-:W1:Y:S01]  /*20e00*/  LDC R0, c[0x0][0x448] ;  /* 0x00011200ff007b82 */ /* 0x000e620000000800 */
[----:B------:R-:W-:Y:S01]  /*20e10*/  VIADD R5, R27, 0x7f ;  /* 0x0000007f1b057836 */ /* 0x000fe20000000000 */
[----:B------:R-:W-:Y:S06]  /*20e20*/  @!P0 WARPSYNC.ALL ;  /* 0x0000000000008948 */ /* 0x000fec0003800000 */
[----:B0-----:R-:W0:Y:S08]  /*20e30*/  LDC.64 R2, c[0x0][0x9e0] ;  /* 0x00027800ff027b82 */ /* 0x001e300000000a00 */
[----:B------:R-:W-:Y:S01]  /*20e40*/  @!P0 BAR.SYNC.DEFER_BLOCKING 0xc, 0x180 ;  /* 0x0306000000008b1d */ /* 0x000fe20000010000 */
[----:B-1----:R-:W-:-:S02]  /*20e50*/  ISETP.NE.AND P1, PT, R0, 0x1, PT ;  /* 0x000000010000780c */ /* 0x002fc40003f25270 */
[----:B0-----:R-:W-:-:S11]  /*20e60*/  ISETP.GE.AND P2, PT, R3, 0x1, PT ;  /* 0x000000010300780c */ /* 0x001fd60003f46270 */
[----:B------:R-:W0:Y:S08]  /*20e70*/  @P1 LDC R0, c[0x0][0x44c] ;  /* 0x00011300ff001b82 */ /* 0x000e300000000800 */
[----:B------:R-:W1:Y:S01]  /*20e80*/  @P1 LDC R11, c[0x0][0x450] ;  /* 0x00011400ff0b1b82 */ /* 0x000e620000000800 */
[----:B0-----:R-:W-:-:S05]  /*20e90*/  @P1 IMAD.HI.U32 R0, R5, R0, RZ ;  /* 0x0000000005001227 */ /* 0x001fca00078e00ff */
[----:B-1----:R-:W-:-:S05]  /*20ea0*/  @P1 SHF.R.U32.HI R5, RZ, R11, R0 ;  /* 0x0000000bff051219 */ /* 0x002fca0000011600 */
[----:B------:R-:W-:-:S04]  /*20eb0*/  IMAD.IADD R11, R8, 0x1, R5 ;  /* 0x00000001080b7824 */ /* 0x000fc800078e0205 */
[----:B------:R-:W-:Y:S01]  /*20ec0*/  IMAD.IADD R2, R11, 0x1, R2 ;  /* 0x000000010b027824 */ /* 0x000fe200078e0202 */
        /* <DEDUP_REMOVED lines=12> */
.L_x_8536:
[----:B------:R-:W-:-:S13]  /*20f90*/  ISETP.NE.AND P0, PT, R3, 0x1, PT ;  /* 0x000000010300780c */ /* 0x000fda0003f05270 */
[----:B------:R-:W0:Y:S02]  /*20fa0*/  @P0 LDC.64 R4, c[0x0][0x9e8] ;  /* 0x00027a00ff040b82 */ /* 0x000e240000000a00 */
[----:B0-----:R-:W-:-:S05]  /*20fb0*/  @P0 IMAD.HI.U32 R4, R0, R4, RZ ;  /* 0x0000000400040227 */ /* 0x001fca00078e00ff */
[----:B------:R-:W-:-:S07]  /*20fc0*/  @P0 SHF.R.U32.HI R0, RZ, R5, R4 ;  /* 0x00000005ff000219 */ /* 0x000fce0000011604 */
.L_x_8537:
[----:B------:R-:W-:Y:S05]  /*20fd0*/  BSYNC B0 ;  /* 0x0000000000007941 */ /* 0x000fea0003800000 */
.L_x_8535:
[----:B------:R-:W-:-:S05]  /*20fe0*/  IMAD R5, R0, R3, R3 ;  /* 0x0000000300057224 */ /* 0x000fca00078e0203 */
[----:B------:R-:W-:-:S07]  /*20ff0*/  VIMNMX R2, R2, R5, PT ;  /* 0x0000000502027248 */ /* 0x000fce0003fe0100 */
.L_x_8534:
[----:B------:R-:W0:Y:S01]  /*21000*/  @P1 LDC R0, c[0x0][0x44c] ;  /* 0x00011300ff001b82 */ /* 0x000e220000000800 */
[----:B------:R-:W-:Y:S01]  /*21010*/  VIADD R2, R2, 0x7f ;  /* 0x0000007f02027836 */ /* 0x000fe20000000000 */
[----:B------:R-:W-:-:S04]  /*21020*/  ULDC UR4, c[0x0][0x9dc] ;  /* 0x0002770000047ab9 */ /* 0x000fc80000000800 */
[----:B------:R-:W-:Y:S02]  /*21030*/  SHF.R.S32.HI R5, RZ, 0x1f, R2 ;  /* 0x0000001fff057819 */ /* 0x000fe40000011402 */
[----:B------:R-:W1:Y:S02]  /*21040*/  @P1 LDC R11, c[0x0][0x450] ;  /* 0x00011400ff0b1b82 */ /* 0x000e640000000800 */
[----:B------:R-:W-:Y:S01]  /*21050*/  LEA.HI R5, R5, R2, RZ, 0x7 ;  /* 0x0000000205057211 */ /* 0x000fe200078f38ff */
[----:B------:R-:W-:Y:S02]  /*21060*/  IMAD.MOV.U32 R2, RZ, RZ, R27 ;  /* 0x000000ffff027224 */ /* 0x000fe400078e001b */
[----:B0-----:R-:W-:-:S05]  /*21070*/  @P1 IMAD.HI.U32 R0, R27, R0, RZ ;  /* 0x000000001b001227 */ /* 0x001fca00078e00ff */
[----:B-1----:R-:W-:Y:S02]  /*21080*/  @P1 SHF.R.U32.HI R2, RZ, R11, R0 ;  /* 0x0000000bff021219 */ /* 0x002fe40000011600 */
[----:B------:R-:W-:-:S03]  /*21090*/  SHF.R.S32.HI R0, RZ, 0x7, R5 ;  /* 0x00000007ff007819 */ /* 0x000fc60000011405 */
[----:B------:R-:W-:Y:S01]  /*210a0*/  IMAD.IADD R7, R7, 0x1, R2 ;  /* 0x0000000107077824 */ /* 0x000fe200078e0202 */
[----:B------:R-:W-:-:S04]  /*210b0*/  VIMNMX R23, R9, R0, PT ;  /* 0x0000000009177248 */ /* 0x000fc80003fe0100 */
[----:B------:R-:W-:Y:S01]  /*210c0*/  IADD3 R0, R7, -UR4, RZ ;  /* 0x8000000407007c10 */ /* 0x000fe2000fffe0ff */
        /* <DEDUP_REMOVED lines=12> */
.L_x_8540:
[----:B------:R-:W-:-:S13]  /*21190*/  ISETP.NE.AND P0, PT, R3, 0x1, PT ;  /* 0x000000010300780c */ /* 0x000fda0003f05270 */
[----:B------:R-:W1:Y:S02]  /*211a0*/  @P0 LDC.64 R4, c[0x0][0x9e8] ;  /* 0x00027a00ff040b82 */ /* 0x000e640000000a00 */
[----:B-1----:R-:W-:-:S05]  /*211b0*/  @P0 IMAD.HI.U32 R4, R7, R4, RZ ;  /* 0x0000000407040227 */ /* 0x002fca00078e00ff */
[----:B------:R-:W-:-:S07]  /*211c0*/  @P0 SHF.R.U32.HI R7, RZ, R5, R4 ;  /* 0x00000005ff070219 */ /* 0x000fce0000011604 */
.L_x_8541:
[----:B------:R-:W-:Y:S05]  /*211d0*/  BSYNC B0 ;  /* 0x0000000000007941 */ /* 0x000fea0003800000 */
.L_x_8539:
[----:B------:R-:W-:-:S05]  /*211e0*/  IMAD R3, R7, R3, RZ ;  /* 0x0000000307037224 */ /* 0x000fca00078e02ff */
[----:B------:R-:W-:-:S07]  /*211f0*/  VIMNMX R0, R0, R3, !PT ;  /* 0x0000000300007248 */ /* 0x000fce0007fe0100 */
.L_x_8538:
[----:B------:R-:W-:Y:S01]  /*21200*/  SHF.R.S32.HI R3, RZ, 0x1f, R0 ;  /* 0x0000001fff037819 */ /* 0x000fe20000011400 */
[----:B------:R-:W-:Y:S03]  /*21210*/  BSSY B7, `(.L_x_8542) ;  /* 0x0000382000077945 */ /* 0x000fe60003800000 */
[----:B------:R-:W-:-:S04]  /*21220*/  LEA.HI R3, R3, R0, RZ, 0x7 ;  /* 0x0000000003037211 */ /* 0x000fc800078f38ff */
[----:B------:R-:W-:-:S04]  /*21230*/  SHF.R.S32.HI R3, RZ, 0x7, R3 ;  /* 0x00000007ff037819 */ /* 0x000fc80000011403 */
[----:B------:R-:W-:-:S04]  /*21240*/  VIMNMX R2, RZ, R3, !PT ;  /* 0x00000003ff027248 */ /* 0x000fc80007fe0100 */
[----:B------:R-:W-:Y:S01]  /*21250*/  ISETP.GT.AND P0, PT, R23, R2, PT ;  /* 0x000000021700720c */ /* 0x000fe20003f04270 */
[----:B------:R1:W-:-:S12]  /*21260*/  STL [R1], R2 ;  /* 0x0000000201007387 */ /* 0x0003d80000100800 */
        /* <DEDUP_REMOVED lines=18> */
.L_x_8543:
        /* <DEDUP_REMOVED lines=19> */
[----:B01----:R-:W-:Y:S05]  /*214c0*/  CALL.ABS.NOINC R2 ;  /* 0x0000000002007343 */ /* 0x003fea0003c00000 */
.L_x_8546:
[----:B------:R-:W-:Y:S05]  /*214d0*/  BSYNC B6 ;  /* 0x0000000000067941 */ /* 0x000fea0003800000 */
.L_x_8545:
        /* <DEDUP_REMOVED lines=20> */
.L_x_8549:
        /* <DEDUP_REMOVED lines=15> */
.L_x_8548:
[----:B------:R-:W-:Y:S05]  /*21710*/  BSYNC B6 ;  /* 0x0000000000067941 */ /* 0x000fea0003800000 */
.L_x_8547:
[----:B------:R-:W-:Y:S01]  /*21720*/  ULDC.64 UR4, c[0x0][0x9f8] ;  /* 0x00027e0000047ab9 */ /* 0x000fe20000000a00 */
[----:B------:R-:W2:Y:S01]  /*21730*/  LDL R17, [R1+0x4] ;  /* 0x0000040001117983 */ /* 0x000ea20000100800 */
[----:B------:R-:W-:Y:S01]  /*21740*/  ISETP.NE.U32.AND P0, PT, RZ, UR4, PT ;  /* 0x00000004ff007c0c */ /* 0x000fe2000bf05070 */
[----:B------:R-:W1:Y:S01]  /*21750*/  LDC R0, c[0x0][0x430] ;  /* 0x00010c00ff007b82 */ /* 0x000e620000000800 */
[----:B------:R-:W-:Y:S01]  /*21760*/  MOV R35, R19 ;  /* 0x0000001300237202 */ /* 0x000fe20000000f00 */
[----:B------:R-:W3:Y:S01]  /*21770*/  S2R R21, SR_TID.X ;  /* 0x0000000000157919 */ /* 0x000ee20000002100 */
[----:B------:R-:W-:Y:S01]  /*21780*/  ISETP.NE.AND.EX P0, PT, RZ, UR5, PT, P0 ;  /* 0x00000005ff007c0c */ /* 0x000fe2000bf05300 */
[----:B------:R-:W4:Y:S01]  /*21790*/  S2R R20, SR_TID.X ;  /* 0x0000000000147919 */ /* 0x000f220000002100 */
[----:B------:R-:W-:Y:S01]  /*217a0*/  VIADD R25, R23, 0xffffffff ;  /* 0xffffffff17197836 */ /* 0x000fe20000000000 */
[----:B------:R-:W-:-:S10]  /*217b0*/  ULDC UR4, c[0x0][0x2f4] ;  /* 0x0000bd0000047ab9 */ /* 0x000fd40000000800 */
[----:B------:R-:W0:Y:S01]  /*217c0*/  @P0 LDC.64 R2, c[0x0][0x9f8] ;  /* 0x00027e00ff020b82 */ /* 0x000e220000000a00 */
[----:B-1----:R-:W-:Y:S01]  /*217d0*/  ISETP.NE.AND P1, PT, R0, 0x1, PT ;  /* 0x000000010000780c */ /* 0x002fe20003f25270 */
[----:B------:R-:W-:Y:S02]  /*217e0*/  IMAD.SHL.U32 R8, R25, 0x80, RZ ;  /* 0x0000008019087824 */ /* 0x000fe400078e00ff */
[----:B---3--:R-:W-:-:S10]  /*217f0*/  IMAD.SHL.U32 R21, R21, 0x10, RZ ;  /* 0x0000001015157824 */ /* 0x008fd400078e00ff */
[----:B------:R-:W1:Y:S01]  /*21800*/  @P1 LDC R10, c[0x0][0x434] ;  /* 0x00010d00ff0a1b82 */ /* 0x000e620000000800 */
[----:B----4-:R-:W-:Y:S01]  /*21810*/  LOP3.LUT R20, R20, 0x7f, RZ, 0xc0, !PT ;  /* 0x0000007f14147812 */ /* 0x010fe200078ec0ff */
[----:B0-----:R-:W-:-:S05]  /*21820*/  @P0 IMAD.WIDE R2, R19, 0x4, R2 ;  /* 0x0000000413020825 */ /* 0x001fca00078e0202 */
[----:B------:R0:W3:Y:S01]  /*21830*/  @P0 LDG.E R35, desc[UR54][R2.64] ;  /* 0x0000003602230981 */ /* 0x0000e2000c1e1900 */
[----:B------:R-:W-:Y:S01]  /*21840*/  SHF.R.U32.HI R20, RZ, 0x3, R20 ;  /* 0x00000003ff147819 */ /* 0x000fe20000011614 */
[----:B------:R-:W4:Y:S01]  /*21850*/  @P1 LDC R6, c[0x0][0x438] ;  /* 0x00010e00ff061b82 */ /* 0x000f220000000800 */
[----:B------:R-:W-:-:S04]  /*21860*/  LOP3.LUT R21, R21, 0x70, RZ, 0xc0, !PT ;  /* 0x0000007015157812 */ /* 0x000fc800078ec0ff */
[----:B------:R-:W-:-:S04]  /*21870*/  LOP3.LUT R4, R8, R20, R21, 0xfe, !PT ;  /* 0x0000001408047212 */ /* 0x000fc800078efe15 */
[----:B------:R-:W-:-:S13]  /*21880*/  ISETP.GE.AND P0, PT, R4, R37, PT ;  /* 0x000000250400720c */ /* 0x000fda0003f06270 */
[----:B0-----:R-:W0:Y:S01]  /*21890*/  @!P0 LDC.64 R2, c[0x0][0x428] ;  /* 0x00010a00ff028b82 */ /* 0x001e220000000a00 */
[----:B------:R-:W-:Y:S01]  /*218a0*/  LOP3.LUT R32, R32, 0xfffffffb, RZ, 0xc0, !PT ;  /* 0xfffffffb20207812 */ /* 0x000fe200078ec0ff */
[----:B------:R-:W-:Y:S01]  /*218b0*/  UMOV UR5, 0xffffffff ;  /* 0xffffffff00057882 */ /* 0x000fe20000000000 */
[----:B--2---:R-:W-:-:S04]  /*218c0*/  IMAD.IADD R5, R4, 0x1, R17 ;  /* 0x0000000104057824 */ /* 0x004fc800078e0211 */
[----:B-1----:R-:W-:Y:S01]  /*218d0*/  @P1 IMAD.HI.U32 R7, R5, R10, RZ ;  /* 0x0000000a05071227 */ /* 0x002fe200078e00ff */
[----:B------:R-:W-:-:S04]  /*218e0*/  MOV R4, R5 ;  /* 0x0000000500047202 */ /* 0x000fc80000000f00 */
[----:B----4-:R-:W-:-:S05]  /*218f0*/  @P1 SHF.R.U32.HI R4, RZ, R6, R7 ;  /* 0x00000006ff041219 */ /* 0x010fca0000011607 */
[----:B------:R-:W-:-:S04]  /*21900*/  IMAD.MOV R6, RZ, RZ, -R4 ;  /* 0x000000ffff067224 */ /* 0x000fc800078e0a04 */
[----:B------:R-:W-:Y:S01]  /*21910*/  IMAD R0, R0, R6, R5 ;  /* 0x0000000600007224 */ /* 0x000fe200078e0205 */
[--C-:B------:R-:W-:Y:S02]  /*21920*/  @!P0 SHF.R.S32.HI R5, RZ, 0x1f, R4.reuse ;  /* 0x0000001fff058819 */ /* 0x100fe40000011404 */
[----:B---3--:R-:W-:Y:S01]  /*21930*/  SHF.R.S32.HI R9, RZ, 0x1f, R35 ;  /* 0x0000001fff097819 */ /* 0x008fe20000011423 */
[----:B0-----:R-:W-:-:S04]  /*21940*/  @!P0 IMAD.WIDE.U32 R4, R35, R2, R4 ;  /* 0x0000000223048225 */ /* 0x001fc800078e0004 */
[----:B------:R-:W-:Y:S01]  /*21950*/  @!P0 IMAD R6, R9, R2, RZ ;  /* 0x0000000209068224 */ /* 0x000fe200078e02ff */
[----:B------:R0:W-:Y:S03]  /*21960*/  STL [R1+0x8], R9 ;  /* 0x0000080901007387 */ /* 0x0001e60000100800 */
[----:B------:R-:W-:Y:S02]  /*21970*/  @!P0 IMAD R7, R35, R3, R6 ;  /* 0x0000000323078224 */ /* 0x000fe400078e0206 */
[----:B------:R-:W1:Y:S02]  /*21980*/  @!P0 LDC.64 R2, c[0x0][0x418] ;  /* 0x00010600ff028b82 */ /* 0x000e640000000a00 */
[----:B------:R-:W-:Y:S02]  /*21990*/  @!P0 IMAD.IADD R5, R5, 0x1, R7 ;  /* 0x0000000105058824 */ /* 0x000fe400078e0207 */
[----:B0-----:R-:W-:-:S05]  /*219a0*/  IMAD.U32 R9, RZ, RZ, UR38 ;  /* 0x00000026ff097e24 */ /* 0x001fca000f8e00ff */
[----:B------:R-:W-:Y:S02]  /*219b0*/  ISETP.NE.AND P2, PT, R9, 0x3, PT ;  /* 0x000000030900780c */ /* 0x000fe40003f45270 */
[----:B-1----:R-:W-:-:S04]  /*219c0*/  @!P0 LEA R2, P1, R4, R2, 0x2 ;  /* 0x0000000204028211 */ /* 0x002fc800078210ff */
[----:B------:R-:W-:Y:S01]  /*219d0*/  @!P0 LEA.HI.X R3, R4, R3, R5, 0x2, P1 ;  /* 0x0000000304038211 */ /* 0x000fe200008f1405 */
[----:B------:R-:W-:-:S06]  /*219e0*/  IMAD.MOV.U32 R4, RZ, RZ, RZ ;  /* 0x000000ffff047224 */ /* 0x000fcc00078e00ff */
[----:B------:R0:W5:Y:S01]  /*219f0*/  @!P0 LDG.E R4, desc[UR54][R2.64] ;  /* 0x0000003602048981 */ /* 0x000162000c1e1900 */
[----:B------:R-:W-:Y:S02]  /*21a00*/  ISETP.GE.AND P0, PT, R31, UR4, PT ;  /* 0x000000041f007c0c */ /* 0x000fe4000bf06270 */
[----:B------:R-:W-:-:S04]  /*21a10*/  @P2 LOP3.LUT R32, R32, 0x4, RZ, 0xfc, !PT ;  /* 0x0000000420202812 */ /* 0x000fc800078efcff */
[----:B------:R-:W-:-:S07]  /*21a20*/  LOP3.LUT R32, R32, 0xfffffffd, RZ, 0xc0, !PT ;  /* 0xfffffffd20207812 */ /* 0x000fce00078ec0ff */
[----:B------:R-:W-:Y:S02]  /*21a30*/  @P0 LOP3.LUT R32, R32, 0x2, RZ, 0xfc, !PT ;  /* 0x0000000220200812 */ /* 0x000fe400078efcff */
[----:B------:R-:W-:Y:S02]  /*21a40*/  ISETP.GE.AND P0, PT, R30, UR4, PT ;  /* 0x000000041e007c0c */ /* 0x000fe4000bf06270 */
[----:B------:R-:W-:-:S11]  /*21a50*/  LOP3.LUT R32, R32, 0xfffffffe, RZ, 0xc0, !PT ;  /* 0xfffffffe20207812 */ /* 0x000fd600078ec0ff */
[----:B------:R-:W-:Y:S01]  /*21a60*/  @P0 LOP3.LUT R32, R32, 0x1, RZ, 0xfc, !PT ;  /* 0x0000000120200812 */ /* 0x000fe200078efcff */
[----:B0-----:R-:W-:Y:S06]  /*21a70*/  BRA.DIV UR5, `(.L_x_8550) ;  /* 0x0000006a05e87947 */ /* 0x001fec000b800000 */
.L_x_8741:
[----:B------:R-:W-:Y:S01]  /*21a80*/  SHF.R.S32.HI R34, RZ, 0x1f, R18 ;  /* 0x0000001fff227819 */ /* 0x000fe20000011412 */
[----:B------:R-:W-:Y:S06]  /*21a90*/  @!P2 BRA `(.L_x_8551) ;  /* 0x000000000004a947 */ /* 0x000fec0003800000 */
[----:B------:R-:W-:Y:S01]  /*21aa0*/  BPT.TRAP 0x1 ;  /* 0x000000040000795c */ /* 0x000fe20000300000 */
.L_x_8551:
        /* <DEDUP_REMOVED lines=25> */
.L_x_8742:
[----:B------:R-:W-:Y:S05]  /*21c40*/  BSYNC B0 ;  /* 0x0000000000007941 */ /* 0x000fea0003800000 */
.L_x_8552:
        /* <DEDUP_REMOVED lines=107> */
.L_x_8760:
        /* <DEDUP_REMOVED lines=11> */
.L_x_8555:
        /* <DEDUP_REMOVED lines=11> */
.L_x_8556:
[----:B-1----:R1:W5:Y:S01]  /*22460*/  LDL.LU R3, [R1+0x10] ;  /* 0x0000100001037983 */ /* 0x0023620000300800 */
[----:B------:R1:W-:Y:S02]  /*22470*/  SYNCS.ARRIVE.TRANS64.A1T0 RZ, [R7+URZ+0x28830], RZ ;  /* 0x028830ff07ff79a7 */ /* 0x0003e4000810003f */
[----:B------:R-:W-:Y:S05]  /*22480*/  WARPSYNC.ALL ;  /* 0x0000000000007948 */ /* 0x000fea0003800000 */
[----:B------:R-:W-:Y:S01]  /*22490*/  ULDC.64 UR4, c[0x0][0x298] ;  /* 0x0000a60000047ab9 */ /* 0x000fe20000000a00 */
[----:B------:R-:W-:Y:S01]  /*224a0*/  ULDC.64 UR6, c[0x0][0xa00] ;  /* 0x0002800000067ab9 */ /* 0x000fe20000000a00 */
[----:B------:R-:W-:Y:S01]  /*224b0*/  IADD3 R2, R22, 0x10400, RZ ;  /* 0x0001040016027810 */ /* 0x000fe20007ffe0ff */
[----:B------:R-:W-:Y:S01]  /*224c0*/  BSSY B6, `(.L_x_8557) ;  /* 0x0000022000067945 */ /* 0x000fe20003800000 */
[----:B------:R-:W-:Y:S01]  /*224d0*/  BAR.SYNC.DEFER_BLOCKING 0x8, 0x180 ;  /* 0x0206000000007b1d */ /* 0x000fe20000010000 */
[----:B------:R-:W-:-:S02]  /*224e0*/  ISETP.NE.U32.AND P0, PT, RZ, UR6, PT ;  /* 0x00000006ff007c0c */ /* 0x000fc4000bf05070 */
[----:B------:R-:W-:Y:S02]  /*224f0*/  LOP3.LUT P1, RZ, R2, 0x3ff, RZ, 0xc0, !PT ;  /* 0x000003ff02ff7812 */ /* 0x000fe4000782c0ff */
[----:B------:R-:W-:Y:S02]  /*22500*/  ISETP.NE.AND.EX P0, PT, RZ, UR7, PT, P0 ;  /* 0x00000007ff007c0c */ /* 0x000fe4000bf05300 */
[----:B------:R-:W-:-:S04]  /*22510*/  SHF.R.S32.HI R2, RZ, 0x1f, R19 ;  /* 0x0000001fff027819 */ /* 0x000fc80000011413 */
[----:B------:R-:W-:Y:S02]  /*22520*/  SEL R2, R2, RZ, !P0 ;  /* 0x000000ff02027207 */ /* 0x000fe40004000000 */
[----:B-----5:R-:W-:Y:S01]  /*22530*/  SHF.R.S32.HI R0, RZ, 0x1f, R3 ;  /* 0x0000001fff007819 */ /* 0x020fe20000011403 */
[----:B0-----:R-:W-:-:S04]  /*22540*/  IMAD.WIDE.U32 R4, R3, UR4, RZ ;  /* 0x0000000403047c25 */ /* 0x001fc8000f8e00ff */
[----:B------:R-:W-:Y:S01]  /*22550*/  IMAD R0, R0, UR4, RZ ;  /* 0x0000000400007c24 */ /* 0x000fe2000f8e02ff */
[----:B------:R0:W-:Y:S03]  /*22560*/  STL.64 [R1+0x10], R4 ;  /* 0x0000100401007387 */ /* 0x0001e60000100a00 */
[----:B------:R-:W-:-:S04]  /*22570*/  IMAD R0, R3, UR5, R0 ;  /* 0x0000000503007c24 */ /* 0x000fc8000f8e0200 */
[----:B------:R-:W-:Y:S01]  /*22580*/  IMAD.IADD R3, R5, 0x1, R0 ;  /* 0x0000000105037824 */ /* 0x000fe200078e0200 */
[----:B------:R-:W-:-:S04]  /*22590*/  SEL R0, R19, RZ, !P0 ;  /* 0x000000ff13007207 */ /* 0x000fc80004000000 */
[----:B------:R0:W-:Y:S04]  /*225a0*/  STL [R1+0x24], R3 ;  /* 0x0000240301007387 */ /* 0x0001e80000100800 */
        /* <DEDUP_REMOVED lines=19> */
.L_x_8558:
[----:B------:R-:W-:Y:S05]  /*226e0*/  BSYNC B6 ;  /* 0x0000000000067941 */ /* 0x000fea0003800000 */
.L_x_8557:
[----:B------:R-:W2:Y:S01]  /*226f0*/  LDL.LU R20, [R1+0x24] ;  /* 0x0000240001147983 */ /* 0x000ea20000300800 */
[----:B------:R-:W-:Y:S01]  /*22700*/  ULDC.64 UR4, c[0x0][0x2d8] ;  /* 0x0000b60000047ab9 */ /* 0x000fe20000000a00 */
[----:B-1----:R-:W1:Y:S01]  /*22710*/  LDC R7, c[0x0][0x448] ;  /* 0x00011200ff077b82 */ /* 0x002e620000000800 */
[----:B------:R-:W-:Y:S01]  /*22720*/  ULDC.64 UR6, c[0x0][0x280] ;  /* 0x0000a00000067ab9 */ /* 0x000fe20000000a00 */
[----:B0-----:R-:W2:Y:S04]  /*22730*/  LDL.LU.64 R2, [R1+0x10] ;  /* 0x0000100001027983 */ /* 0x001ea80000300a00 */
[----:B------:R-:W3:Y:S04]  /*22740*/  LDL.LU R4, [R1+0x28] ;  /* 0x0000280001047983 */ /* 0x000ee80000300800 */
[----:B------:R-:W4:Y:S01]  /*22750*/  LDL.LU R21, [R1+0x18] ;  /* 0x0000180001157983 */ /* 0x000f220000300800 */
[----:B------:R-:W-:-:S03]  /*22760*/  IMAD R0, R34, UR4, RZ ;  /* 0x0000000422007c24 */ /* 0x000fc6000f8e02ff */
[----:B------:R0:W5:Y:S01]  /*22770*/  LDL R8, [R1+0xc] ;  /* 0x00000c0001087983 */ /* 0x0001620000100800 */
[----:B------:R-:W-:Y:S01]  /*22780*/  IMAD R0, R18, UR5, R0 ;  /* 0x0000000512007c24 */ /* 0x000fe2000f8e0200 */
[----:B-1----:R-:W-:-:S13]  /*22790*/  ISETP.NE.AND P0, PT, R7, 0x1, PT ;  /* 0x000000010700780c */ /* 0x002fda0003f05270 */
[----:B------:R-:W1:Y:S01]  /*227a0*/  @P0 LDC R6, c[0x0][0x44c] ;  /* 0x00011300ff060b82 */ /* 0x000e620000000800 */
[----:B--2---:R-:W-:Y:S02]  /*227b0*/  IMAD.MOV.U32 R3, RZ, RZ, R20 ;  /* 0x000000ffff037224 */ /* 0x004fe400078e0014 */
[----:B------:R-:W2:Y:S01]  /*227c0*/  S2R R20, SR_TID.X ;  /* 0x0000000000147919 */ /* 0x000ea20000002100 */
[----:B------:R-:W-:Y:S01]  /*227d0*/  IMAD.WIDE.U32 R2, R18, UR4, R2 ;  /* 0x0000000412027c25 */ /* 0x000fe2000f8e0002 */
[----:B------:R-:W-:-:S03]  /*227e0*/  ULDC.64 UR4, c[0x0][0x2e0] ;  /* 0x0000b80000047ab9 */ /* 0x000fc60000000a00 */
[----:B------:R-:W-:Y:S02]  /*227f0*/  IMAD.IADD R3, R3, 0x1, R0 ;  /* 0x0000000103037824 */ /* 0x000fe400078e0200 */
[----:B---3--:R-:W-:Y:S02]  /*22800*/  IMAD R0, R4, UR4, RZ ;  /* 0x0000000404007c24 */ /* 0x008fe4000f8e02ff */
[----:B----4-:R-:W-:-:S04]  /*22810*/  IMAD.WIDE.U32 R2, R21, UR4, R2 ;  /* 0x0000000415027c25 */ /* 0x010fc8000f8e0002 */
[----:B------:R-:W-:Y:S01]  /*22820*/  IMAD R0, R21, UR5, R0 ;  /* 0x0000000515007c24 */ /* 0x000fe2000f8e0200 */
[----:B------:R-:W-:Y:S01]  /*22830*/  ULDC.64 UR4, c[0x0][0x2d0] ;  /* 0x0000b40000047ab9 */ /* 0x000fe20000000a00 */
[----:B------:R-:W3:Y:S02]  /*22840*/  S2R R21, SR_TID.X ;  /* 0x0000000000157919 */ /* 0x000ee40000002100 */
[----:B------:R-:W-:Y:S02]  /*22850*/  IMAD.IADD R3, R3, 0x1, R0 ;  /* 0x0000000103037824 */ /* 0x000fe400078e0200 */
[----:B------:R-:W4:Y:S01]  /*22860*/  @P0 LDC R0, c[0x0][0x450] ;  /* 0x00011400ff000b82 */ /* 0x000f220000000800 */
[----:B--2---:R-:W-:-:S04]  /*22870*/  LOP3.LUT R20, R20, 0x7f, RZ, 0xc0, !PT ;  /* 0x0000007f14147812 */ /* 0x004fc800078ec0ff */
[----:B------:R-:W-:Y:S01]  /*22880*/  SHF.R.U32.HI R20, RZ, 0x3, R20 ;  /* 0x00000003ff147819 */ /* 0x000fe20000011614 */
[----:B---3--:R-:W-:-:S05]  /*22890*/  IMAD.SHL.U32 R21, R21, 0x10, RZ ;  /* 0x0000001015157824 */ /* 0x008fca00078e00ff */
[----:B------:R-:W-:-:S04]  /*228a0*/  LOP3.LUT R21, R21, 0x70, RZ, 0xc0, !PT ;  /* 0x0000007015157812 */ /* 0x000fc800078ec0ff */
[----:B------:R-:W-:-:S04]  /*228b0*/  LOP3.LUT R20, R20, R21, RZ, 0xfc, !PT ;  /* 0x0000001514147212 */ /* 0x000fc800078efcff */
[----:B------:R-:W-:-:S05]  /*228c0*/  IADD3 R5, R20, R27, RZ ;  /* 0x0000001b14057210 */ /* 0x000fca0007ffe0ff */
[----:B-1----:R-:W-:-:S04]  /*228d0*/  @P0 IMAD.HI.U32 R6, R5, R6, RZ ;  /* 0x0000000605060227 */ /* 0x002fc800078e00ff */
[----:B------:R-:W-:Y:S01]  /*228e0*/  IMAD.MOV.U32 R4, RZ, RZ, R5 ;  /* 0x000000ffff047224 */ /* 0x000fe200078e0005 */
[----:B----4-:R-:W-:Y:S01]  /*228f0*/  @P0 SHF.R.U32.HI R4, RZ, R0, R6 ;  /* 0x00000000ff040219 */ /* 0x010fe20000011606 */
        /* <DEDUP_REMOVED lines=11> */
[----:B------:R-:W-:Y:S01]  /*229b0*/  IMAD.WIDE.U32 R2, R0, UR4, R2 ;  /* 0x0000000400027c25 */ /* 0x000fe2000f8e0002 */
[----:B------:R-:W-:-:S03]  /*229c0*/  ULDC UR4, c[0x0][0x2b8] ;  /* 0x0000ae0000047ab9 */ /* 0x000fc60000000800 */
[----:B------:R-:W-:Y:S01]  /*229d0*/  IMAD R4, R0, UR5, R4 ;  /* 0x0000000500047c24 */ /* 0x000fe2000f8e0204 */
[----:B------:R-:W-:-:S03]  /*229e0*/  LEA R0, P2, R2, UR6, 0x1 ;  /* 0x0000000602007c11 */ /* 0x000fc6000f8408ff */
[----:B------:R-:W-:Y:S01]  /*229f0*/  IMAD.IADD R4, R3, 0x1, R4 ;  /* 0x0000000103047824 */ /* 0x000fe200078e0204 */
[----:B------:R-:W-:Y:S02]  /*22a00*/  ISETP.GE.AND P0, PT, R31, UR4, PT ;  /* 0x000000041f007c0c */ /* 0x000fe4000bf06270 */
[----:B------:R-:W-:Y:S01]  /*22a10*/  ISETP.GE.AND P1, PT, R30, UR4, PT ;  /* 0x000000041e007c0c */ /* 0x000fe2000bf26270 */
[----:B------:R-:W-:Y:S01]  /*22a20*/  UMOV UR4, 0xffffffff ;  /* 0xffffffff00047882 */ /* 0x000fe20000000000 */
[----:B-1----:R-:W-:Y:S02]  /*22a30*/  LOP3.LUT R20, R20, 0x7f, RZ, 0xc0, !PT ;  /* 0x0000007f14147812 */ /* 0x002fe400078ec0ff */
[----:B------:R-:W-:Y:S02]  /*22a40*/  LEA.HI.X R4, R2, UR7, R4, 0x1, P2 ;  /* 0x0000000702047c11 */ /* 0x000fe400090f0c04 */
[----:B------:R-:W-:Y:S01]  /*22a50*/  SHF.R.U32.HI R9, RZ, 0x3, R20 ;  /* 0x00000003ff097819 */ /* 0x000fe20000011614 */
[----:B0-----:R-:W-:Y:S06]  /*22a60*/  BRA.DIV UR4, `(.L_x_8559) ;  /* 0x0000006a04007947 */ /* 0x001fec000b800000 */
[----:B------:R-:W0:Y:S01]  /*22a70*/  SHFL.IDX PT, R3, R0, RZ, 0x181f ;  /* 0x00181fff00037589 */ /* 0x000e2200000e0000 */
[----:B------:R-:W-:Y:S01]  /*22a80*/  IMAD R33, R33, R7, RZ ;  /* 0x0000000721217224 */ /* 0x000fe200078e02ff */
[----:B------:R-:W-:Y:S02]  /*22a90*/  IADD3 R27, R9, R27, RZ ;  /* 0x0000001b091b7210 */ /* 0x000fe40007ffe0ff */
[----:B------:R-:W1:Y:S02]  /*22aa0*/  SHFL.IDX PT, R2, R4, RZ, 0x181f ;  /* 0x00181fff04027589 */ /* 0x000e6400000e0000 */
[C---:B------:R-:W-:Y:S01]  /*22ab0*/  ISETP.GE.AND P3, PT, R27.reuse, R33, PT ;  /* 0x000000211b00720c */ /* 0x040fe20003f66270 */
[----:B------:R-:W-:Y:S01]  /*22ac0*/  VIADD R6, R27, 0x10 ;  /* 0x000000101b067836 */ /* 0x000fe20000000000 */
[----:B------:R-:W2:Y:S11]  /*22ad0*/  SHFL.IDX PT, R14, R0, 0x1, 0x181f ;  /* 0x00381f00000e7f89 */ /* 0x000eb600000e0000 */
[----:B0-----:R-:W-:-:S05]  /*22ae0*/  @!P3 LEA R5, P2, R31, R3, 0x1 ;  /* 0x000000031f05b211 */ /* 0x001fca00078408ff */
[----:B-1----:R-:W-:Y:S02]  /*22af0*/  @!P3 IMAD.X R3, RZ, RZ, R2, P2 ;  /* 0x000000ffff03b224 */ /* 0x002fe400010e0602 */
[----:B------:R-:W-:-:S05]  /*22b00*/  @!P3 IMAD.MOV.U32 R2, RZ, RZ, R5 ;  /* 0x000000ffff02b224 */ /* 0x000fca00078e0005 */
[----:B-----5:R-:W-:Y:S04]  /*22b10*/  @!P3 LDGSTS.E.BYPASS.LTC128B.128 [R8+0x10400], desc[UR54][R2.64], !P0 ;  /* 0x104000000208bfae */ /* 0x020fe8000c101d76 */
[----:B------:R0:W-:Y:S01]  /*22b20*/  @!P3 LDGSTS.E.BYPASS.LTC128B.128 [R8+0x14400], desc[UR54][R2.64+0x80], !P1 ;  /* 0x144000800208bfae */ /* 0x0001e2000c901d76 */
[----:B------:R-:W-:-:S03]  /*22b30*/  ISETP.GE.AND P3, PT, R6, R33, PT ;  /* 0x000000210600720c */ /* 0x000fc60003f66270 */
[----:B0-----:R-:W0:Y:S10]  /*22b40*/  SHFL.IDX PT, R2, R4, 0x1, 0x181f ;  /* 0x00381f0004027f89 */ /* 0x001e3400000e0000 */
[----:B--2---:R-:W-:-:S02]  /*22b50*/  @!P3 LEA R5, P2, R31, R14, 0x1 ;  /* 0x0000000e1f05b211 */ /* 0x004fc400078408ff */
[----:B------:R-:W1:Y:S03]  /*22b60*/  SHFL.IDX PT, R14, R0, 0x2, 0x181f ;  /* 0x00581f00000e7f89 */ /* 0x000e6600000e0000 */
[----:B0-----:R-:W-:Y:S01]  /*22b70*/  @!P3 IMAD.X R6, RZ, RZ, R2, P2 ;  /* 0x000000ffff06b224 */ /* 0x001fe200010e0602 */
[----:B------:R-:W-:-:S03]  /*22b80*/  @!P3 MOV R2, R5 ;  /* 0x000000050002b202 */ /* 0x000fc60000000f00 */
[----:B------:R-:W-:Y:S02]  /*22b90*/  @!P3 IMAD.MOV.U32 R3, RZ, RZ, R6 ;  /* 0x000000ffff03b224 */ /* 0x000fe400078e0006 */
[----:B------:R-:W-:-:S03]  /*22ba0*/  VIADD R6, R27, 0x20 ;  /* 0x000000201b067836 */ /* 0x000fc60000000000 */
[----:B------:R-:W-:Y:S04]  /*22bb0*/  @!P3 LDGSTS.E.BYPASS.LTC128B.128 [R8+0x10c00], desc[UR54][R2.64], !P0 ;  /* 0x10c000000208bfae */ /* 0x000fe8000c101d76 */
[----:B------:R0:W-:Y:S01]  /*22bc0*/  @!P3 LDGSTS.E.BYPASS.LTC128B.128 [R8+0x14c00], desc[UR54][R2.64+0x80], !P1 ;  /* 0x14c000800208bfae */ /* 0x0001e2000c901d76 */
[----:B------:R-:W-:-:S03]  /*22bd0*/  ISETP.GE.AND P3, PT, R6, R33, PT ;  /* 0x000000210600720c */ /* 0x000fc60003f66270 */
[----:B0-----:R-:W0:Y:S10]  /*22be0*/  SHFL.IDX PT, R2, R4, 0x2, 0x181f ;  /* 0x00581f0004027f89 */ /* 0x001e3400000e0000 */
[----:B-1----:R-:W-:-:S02]  /*22bf0*/  @!P3 LEA R5, P2, R31, R14, 0x1 ;  /* 0x0000000e1f05b211 */ /* 0x002fc400078408ff */
[----:B------:R-:W1:Y:S03]  /*22c00*/  SHFL.IDX PT, R14, R0, 0x3, 0x181f ;  /* 0x00781f00000e7f89 */ /* 0x000e6600000e0000 */
[----:B0-----:R-:W-:Y:S02]  /*22c10*/  @!P3 IMAD.X R6, RZ, RZ, R2, P2 ;  /* 0x000000ffff06b224 */ /* 0x001fe400010e0602 */
[----:B------:R-:W-:-:S03]  /*22c20*/  @!P3 IMAD.MOV.U32 R2, RZ, RZ, R5 ;  /* 0x000000ffff02b224 */ /* 0x000fc600078e0005 */
[----:B------:R-:W-:Y:S01]  /*22c30*/  @!P3 MOV R3, R6 ;  /* 0x000000060003b202 */ /* 0x000fe20000000f00 */
[----:B------:R-:W-:-:S04]  /*22c40*/  VIADD R6, R27, 0x30 ;  /* 0x000000301b067836 */ /* 0x000fc80000000000 */
[----:B------:R-:W-:Y:S04]  /*22c50*/  @!P3 LDGSTS.E.BYPASS.LTC128B.128 [R8+0x11400], desc[UR54][R2.64], !P0 ;  /* 0x114000000208bfae */ /* 0x000fe8000c101d76 */
[----:B------:R0:W-:Y:S01]  /*22c60*/  @!P3 LDGSTS.E.BYPASS.LTC128B.128 [R8+0x15400], desc[UR54][R2.64+0x80], !P1 ;  /* 0x154000800208bfae */ /* 0x0001e2000c901d76 */
[----:B------:R-:W-:-:S03]  /*22c70*/  ISETP.GE.AND P3, PT, R6, R33, PT ;  /* 0x000000210600720c */ /* 0x000fc60003f66270 */
[----:B0-----:R-:W0:Y:S10]  /*22c80*/  SHFL.IDX PT, R2, R4, 0x3, 0x181f ;  /* 0x00781f0004027f89 */ /* 0x001e3400000e0000 */
[----:B-1----:R-:W-:-:S02]  /*22c90*/  @!P3 LEA R5, P2, R31, R14, 0x1 ;  /* 0x0000000e1f05b211 */ /* 0x002fc400078408ff */
[----:B------:R-:W1:Y:S03]  /*22ca0*/  SHFL.IDX PT, R14, R0, 0x4, 0x181f ;  /* 0x00981f00000e7f89 */ /* 0x000e6600000e0000 */
[----:B0-----:R-:W-:Y:S02]  /*22cb0*/  @!P3 IMAD.X R6, RZ, RZ, R2, P2 ;  /* 0x000000ffff06b224 */ /* 0x001fe400010e0602 */
[----:B------:R-:W-:Y:S02]  /*22cc0*/  @!P3 IMAD.MOV.U32 R2, RZ, RZ, R5 ;  /* 0x000000ffff02b224 */ /* 0x000fe400078e0005 */
[----:B------:R-:W-:Y:S01]  /*22cd0*/  @!P3 IMAD.MOV.U32 R3, RZ, RZ, R6 ;  /* 0x000000ffff03b224 */ /* 0x000fe200078e0006 */
[----:B------:R-:W-:-:S04]  /*22ce0*/  IADD3 R6, R27, 0x40, RZ ;  /* 0x000000401b067810 */ /* 0x000fc80007ffe0ff */
        /* <DEDUP_REMOVED lines=8> */
[----:B------:R-:W-:Y:S02]  /*22d70*/  @!P3 IMAD.MOV.U32 R3, RZ, RZ, R6 ;  /* 0x000000ffff03b224 */ /* 0x000fe400078e0006 */
[----:B------:R-:W-:-:S03]  /*22d80*/  VIADD R6, R27, 0x50 ;  /* 0x000000501b067836 */ /* 0x000fc60000000000 */
[----:B------:R-:W-:Y:S04]  /*22d90*/  @!P3 LDGSTS.E.BYPASS.LTC128B.128 [R8+0x12400], desc[UR54][R2.64], !P0 ;  /* 0x124000000208bfae */ /* 0x000fe8000c101d76 */
[----:B------:R0:W-:Y:S01]  /*22da0*/  @!P3 LDGSTS.E.BYPASS.LTC128B.128 [R8+0x16400], desc[UR54][R2.64+0x80], !P1 ;  /* 0x164000800208bfae */ /* 0x0001e2000c901d76 */
[----:B------:R-:W-:-:S03]  /*22db0*/  ISETP.GE.AND P3, PT, R6, R33, PT ;  /* 0x000000210600720c */ /* 0x000fc60003f66270 */
[----:B0-----:R-:W0:Y:S10]  /*22dc0*/  SHFL.IDX PT, R2, R4, 0x5, 0x181f ;  /* 0x00b81f0004027f89 */ /* 0x001e3400000e0000 */
[----:B-1----:R-:W-:-:S02]  /*22dd0*/  @!P3 LEA R5, P2, R31, R14, 0x1 ;  /* 0x0000000e1f05b211 */ /* 0x002fc400078408ff */
[----:B------:R-:W-:Y:S02]  /*22de0*/  SHFL.IDX PT, R14, R0, 0x7, 0x181f ;  /* 0x00f81f00000e7f89 */ /* 0x000fe400000e0000 */
[----:B0-----:R-:W-:Y:S01]  /*22df0*/  @!P3 IADD3.X R6, RZ, R2, RZ, P2, !PT ;  /* 0x00000002ff06b210 */ /* 0x001fe200017fe4ff */
[----:B------:R-:W-:-:S04]  /*22e00*/  @!P3 IMAD.MOV.U32 R2, RZ, RZ, R5 ;  /* 0x000000ffff02b224 */ /* 0x000fc800078e0005 */
[----:B------:R-:W-:Y:S02]  /*22e10*/  @!P3 IMAD.MOV.U32 R3, RZ, RZ, R6 ;  /* 0x000000ffff03b224 */ /* 0x000fe400078e0006 */
[----:B------:R-:W-:-:S03]  /*22e20*/  VIADD R6, R27, 0x60 ;  /* 0x000000601b067836 */ /* 0x000fc60000000000 */
[----:B------:R-:W-:Y:S04]  /*22e30*/  @!P3 LDGSTS.E.BYPASS.LTC128B.128 [R8+0x12c00], desc[UR54][R2.64], !P0 ;  /* 0x12c000000208bfae */ /* 0x000fe8000c101d76 */
[----:B------:R0:W-:Y:S01]  /*22e40*/  @!P3 LDGSTS.E.BYPASS.LTC128B.128 [R8+0x16c00], desc[UR54][R2.64+0x80], !P1 ;  /* 0x16c000800208bfae */ /* 0x0001e2000c901d76 */
[----:B------:R-:W-:-:S03]  /*22e50*/  ISETP.GE.AND P3, PT, R6, R33, PT ;  /* 0x000000210600720c */ /* 0x000fc60003f66270 */
[----:B0-----:R-:W0:Y:S04]  /*22e60*/  SHFL.IDX PT, R3, R0, 0x6, 0x181f ;  /* 0x00d81f0000037f89 */ /* 0x001e2800000e0000 */
[----:B------:R-:W1:Y:S04]  /*22e70*/  SHFL.IDX PT, R2, R4, 0x6, 0x181f ;  /* 0x00d81f0004027f89 */ /* 0x000e6800000e0000 */
[----:B------:R-:W2:Y:S02]  /*22e80*/  SHFL.IDX PT, R4, R4, 0x7, 0x181f ;  /* 0x00f81f0004047f89 */ /* 0x000ea400000e0000 */
[----:B0-----:R-:W-:-:S05]  /*22e90*/  @!P3 LEA R5, P2, R31, R3, 0x1 ;  /* 0x000000031f05b211 */ /* 0x001fca00078408ff */
[----:B-1----:R-:W-:Y:S01]  /*22ea0*/  @!P3 IMAD.X R6, RZ, RZ, R2, P2 ;  /* 0x000000ffff06b224 */ /* 0x002fe200010e0602 */
[----:B------:R-:W-:-:S03]  /*22eb0*/  @!P3 MOV R2, R5 ;  /* 0x000000050002b202 */ /* 0x000fc60000000f00 */
[----:B------:R-:W-:-:S05]  /*22ec0*/  @!P3 IMAD.MOV.U32 R3, RZ, RZ, R6 ;  /* 0x000000ffff03b224 */ /* 0x000fca00078e0006 */
[----:B------:R0:W-:Y:S04]  /*22ed0*/  @!P3 LDGSTS.E.BYPASS.LTC128B.128 [R8+0x13400], desc[UR54][R2.64], !P0 ;  /* 0x134000000208bfae */ /* 0x0001e8000c101d76 */
[----:B--2---:R0:W-:Y:S02]  /*22ee0*/  @!P3 LDGSTS.E.BYPASS.LTC128B.128 [R8+0x17400], desc[UR54][R2.64+0x80], !P1 ;  /* 0x174000800208bfae */ /* 0x0041e4000c901d76 */
.L_x_8777:
        /* <DEDUP_REMOVED lines=10> */
[----:B------:R1:W-:Y:S02]  /*22f90*/  LDGSTS.E.BYPASS.LTC128B.128 [R8+0x17c00], desc[UR54][R2.64+0x80], !P1 ;  /* 0x17c0008002087fae */ /* 0x0003e4000c901d76 */
.L_x_8561:
[----:B------:R-:W-:Y:S05]  /*22fa0*/  BSYNC B0 ;  /* 0x0000000000007941 */ /* 0x000fea0003800000 */
.L_x_8560:
[----:B------:R-:W-:Y:S01]  /*22fb0*/  NOP ;  /* 0x0000000000007918 */ /* 0x000fe20000000000 */
[----:B------:R-:W-:-:S13]  /*22fc0*/  PLOP3.LUT P0, PT, PT, PT, PT, 0x80, 0x0 ;  /* 0x000000000000781c */ /* 0x000fda0003f0f070 */
.L_x_8562:
        /* <DEDUP_REMOVED lines=10> */
[----:B------:R-:W-:-:S04]  /*23070*/  LOP3.LUT R0, R0, 0xfffffffe, RZ, 0xc0, !PT ;  /* 0xfffffffe00007812 */ /* 0x000fc800078ec0ff */
[----:B------:R-:W-:-:S04]  /*23080*/  IADD3 R0, R2, -R0, RZ ;  /* 0x8000000002007210 */ /* 0x000fc80007ffe0ff */
[----:B------:R-:W-:Y:S01]  /*23090*/  SHF.L.U32 R3, R0, 0x1f, RZ ;  /* 0x0000001f00037819 */ /* 0x000fe200000006ff */
[----:B------:R-:W-:Y:S01]  /*230a0*/  NOP ;  /* 0x0000000000007918 */ /* 0x000fe20000000000 */
[----:B------:R-:W2:Y:S01]  /*230b0*/  LDL.LU R4, [R1+0x1c] ;  /* 0x00001c0001047983 */ /* 0x000ea20000300800 */
[----:B------:R1:W-:Y:S03]  /*230c0*/  SYNCS.ARRIVE.TRANS64.A1T0 RZ, [R22+URZ+0x28800], RZ ;  /* 0x028800ff16ff79a7 */ /* 0x0003e6000810003f */
[----:B0-----:R-:W3:Y:S01]  /*230d0*/  LDL R2, [R1] ;  /* 0x0000000001027983 */ /* 0x001ee20000100800 */
[----:B------:R-:W-:Y:S01]  /*230e0*/  BSSY B0, `(.L_x_8563) ;  /* 0x0000005000007945 */ /* 0x000fe20003800000 */
[----:B------:R-:W0:Y:S01]  /*230f0*/  SYNCS.PHASECHK.TRANS64.TRYWAIT P0, [R22+URZ+0x28820], R3 ;  /* 0x02882003160075a7 */ /* 0x000e22000800017f */
[----:B--2---:R-:W-:-:S05]  /*23100*/  VIADD R6, R4, 0xfffffffe ;  /* 0xfffffffe04067836 */ /* 0x004fca0000000000 */
[----:B---3--:R-:W-:Y:S01]  /*23110*/  ISETP.GE.AND P1, PT, R6, R2, PT ;  /* 0x000000020600720c */ /* 0x008fe20003f26270 */
[----:B01----:R-:W-:-:S12]  /*23120*/  @!P0 BRA `(.L_x_8564) ;  /* 0x0000006800d88947 */ /* 0x003fd80003800000 */
.L_x_8778:
[----:B------:R-:W-:Y:S05]  /*23130*/  BSYNC B0 ;  /* 0x0000000000007941 */ /* 0x000fea0003800000 */
.L_x_8563:
        /* <DEDUP_REMOVED lines=8> */
.L_x_8579:
[----:B------:R-:W2:Y:S01]  /*231c0*/  LDL R8, [R1+0x4] ;  /* 0x0000040001087983 */ /* 0x000ea20000100800 */
[----:B------:R-:W1:Y:S03]  /*231d0*/  LDC R0, c[0x0][0x430] ;  /* 0x00010c00ff007b82 */ /* 0x000e660000000800 */
[----:B------:R-:W3:Y:S01]  /*231e0*/  LDL R7, [R1+0x8] ;  /* 0x0000080001077983 */ /* 0x000ee20000100800 */
[----:B------:R-:W-:Y:S05]  /*231f0*/  YIELD ;  /* 0x0000000000007946 */ /* 0x000fea0003800000 */
[----:B0-----:R-:W0:Y:S01]  /*23200*/  S2R R3, SR_TID.X ;  /* 0x0000000000037919 */ /* 0x001e220000002100 */
[----:B------:R-:W-:Y:S01]  /*23210*/  ULDC.64 UR4, c[0x0][0x428] ;  /* 0x00010a0000047ab9 */ /* 0x000fe20000000a00 */
[----:B------:R-:W4:Y:S01]  /*23220*/  S2R R2, SR_TID.X ;  /* 0x0000000000027919 */ /* 0x000f220000002100 */
[----:B-1----:R-:W-:-:S13]  /*23230*/  ISETP.NE.AND P0, PT, R0, 0x1, PT ;  /* 0x000000010000780c */ /* 0x002fda0003f05270 */
[----:B------:R-:W1:Y:S01]  /*23240*/  @P0 LDC R4, c[0x0][0x434] ;  /* 0x00010d00ff040b82 */ /* 0x000e620000000800 */
[----:B0-----:R-:W-:-:S04]  /*23250*/  LOP3.LUT R3, R3, 0x7f, RZ, 0xc0, !PT ;  /* 0x0000007f03037812 */ /* 0x001fc800078ec0ff */
[----:B------:R-:W-:-:S03]  /*23260*/  SHF.R.U32.HI R5, RZ, 0x3, R3 ;  /* 0x00000003ff057819 */ /* 0x000fc60000011603 */
[----:B------:R-:W0:Y:S01]  /*23270*/  @P0 LDC R3, c[0x0][0x438] ;  /* 0x00010e00ff030b82 */ /* 0x000e220000000800 */
[----:B----4-:R-:W-:Y:S01]  /*23280*/  SHF.L.U32 R2, R2, 0x4, RZ ;  /* 0x0000000402027819 */ /* 0x010fe200000006ff */
[----:B------:R-:W-:-:S03]  /*23290*/  IMAD R5, R6, 0x80, R5 ;  /* 0x0000008006057824 */ /* 0x000fc600078e0205 */
[----:B------:R-:W-:-:S04]  /*232a0*/  LOP3.LUT R2, R2, 0x70, RZ, 0xc0, !PT ;  /* 0x0000007002027812 */ /* 0x000fc800078ec0ff */
[----:B--2---:R-:W-:-:S05]  /*232b0*/  IADD3 R5, R2, R5, R8 ;  /* 0x0000000502057210 */ /* 0x004fca0007ffe008 */
[----:B-1----:R-:W-:-:S04]  /*232c0*/  @P0 IMAD.HI.U32 R4, R5, R4, RZ ;  /* 0x0000000405040227 */ /* 0x002fc800078e00ff */
[----:B------:R-:W-:Y:S01]  /*232d0*/  IMAD.MOV.U32 R2, RZ, RZ, R5 ;  /* 0x000000ffff027224 */ /* 0x000fe200078e0005 */
[----:B0-----:R-:W-:Y:S01]  /*232e0*/  @P0 SHF.R.U32.HI R2, RZ, R3, R4 ;  /* 0x00000003ff020219 */ /* 0x001fe20000011604 */
[----:B---3--:R-:W-:-:S04]  /*232f0*/  IMAD R4, R7, UR4, RZ ;  /* 0x0000000407047c24 */ /* 0x008fc8000f8e02ff */
[----:B------:R-:W-:-:S04]  /*23300*/  IMAD.MOV R3, RZ, RZ, -R2 ;  /* 0x000000ffff037224 */ /* 0x000fc800078e0a02 */
[----:B------:R-:W-:Y:S01]  /*23310*/  IMAD R0, R0, R3, R5 ;  /* 0x0000000300007224 */ /* 0x000fe200078e0205 */
[----:B------:R-:W-:Y:S01]  /*23320*/  SHF.R.S32.HI R3, RZ, 0x1f, R2 ;  /* 0x0000001fff037819 */ /* 0x000fe20000011402 */
[C---:B------:R-:W-:Y:S02]  /*23330*/  IMAD R5, R35.reuse, UR5, R4 ;  /* 0x0000000523057c24 */ /* 0x040fe4000f8e0204 */
[----:B------:R-:W-:Y:S01]  /*23340*/  IMAD.WIDE.U32 R2, R35, UR4, R2 ;  /* 0x0000000423027c25 */ /* 0x000fe2000f8e0002 */
[----:B------:R-:W-:-:S03]  /*23350*/  ULDC.64 UR4, c[0x0][0x418] ;  /* 0x0001060000047ab9 */ /* 0x000fc60000000a00 */
[----:B------:R-:W-:Y:S01]  /*23360*/  IMAD.IADD R5, R5, 0x1, R3 ;  /* 0x0000000105057824 */ /* 0x000fe200078e0203 */
[----:B------:R-:W-:-:S04]  /*23370*/  LEA R4, P0, R2, UR4, 0x2 ;  /* 0x0000000402047c11 */ /* 0x000fc8000f8010ff */
[----:B------:R-:W-:-:S05]  /*23380*/  LEA.HI.X R5, R2, UR5, R5, 0x2, P0 ;  /* 0x0000000502057c11 */ /* 0x000fca00080f1405 */
[----:B------:R-:W2:Y:S01]  /*23390*/  LDG.E R4, desc[UR54][R4.64] ;  /* 0x0000003604047981 */ /* 0x000ea2000c1e1900 */
[----:B------:R-:W-:Y:S01]  /*233a0*/  IMAD.U32 R7, RZ, RZ, UR38 ;  /* 0x00000026ff077e24 */ /* 0x000fe2000f8e00ff */
[----:B------:R-:W-:Y:S01]  /*233b0*/  IADD3 R24, R10, 0x1, RZ ;  /* 0x000000010a187810 */ /* 0x000fe20007ffe0ff */
[----:B------:R-:W-:-:S03]  /*233c0*/  IMAD.MOV.U32 R25, RZ, RZ, R6 ;  /* 0x000000ffff197224 */ /* 0x000fc600078e0006 */
[----:B------:R-:W-:Y:S02]  /*233d0*/  ISETP.NE.AND P3, PT, R7, 0x3, PT ;  /* 0x000000030700780c */ /* 0x000fe40003f65270 */
[----:B------:R-:W-:-:S04]  /*233e0*/  ISETP.NE.AND P0, PT, R24, 0x2, PT ;  /* 0x000000021800780c */ /* 0x000fc80003f05270 */
[----:B------:R-:W-:Y:S02]  /*233f0*/  SEL R3, RZ, 0x1, P0 ;  /* 0x00000001ff037807 */ /* 0x000fe40000000000 */
[----:B------:R-:W-:Y:S02]  /*23400*/  SEL R24, R24, RZ, P0 ;  /* 0x000000ff18187207 */ /* 0x000fe40000000000 */
[----:B------:R-:W-:Y:S02]  /*23410*/  LOP3.LUT R28, R20, R3, RZ, 0x3c, !PT ;  /* 0x00000003141c7212 */ /* 0x000fe400078e3cff */
[----:B--2---:R-:W-:Y:S01]  /*23420*/  SHF.R.S32.HI R27, RZ, 0x1f, R4 ;  /* 0x0000001fff1b7819 */ /* 0x004fe20000011404 */
[----:B------:R-:W-:Y:S06]  /*23430*/  @!P3 BRA `(.L_x_8567) ;  /* 0x000000000004b947 */ /* 0x000fec0003800000 */
[----:B------:R-:W-:Y:S01]  /*23440*/  BPT.TRAP 0x1 ;  /* 0x000000040000795c */ /* 0x000fe20000300000 */
.L_x_8567:
[----:B------:R-:W-:Y:S01]  /*23450*/  IMAD R6, R24, 0x8, R22 ;  /* 0x0000000818067824 */ /* 0x000fe200078e0216 */
[----:B------:R-:W-:Y:S01]  /*23460*/  SHF.L.U32 R2, R28, 0x1f, RZ ;  /* 0x0000001f1c027819 */ /* 0x000fe200000006ff */
[----:B------:R-:W-:Y:S03]  /*23470*/  BSSY B1, `(.L_x_8568) ;  /* 0x0000003000017945 */ /* 0x000fe60003800000 */
[----:B------:R-:W0:Y:S02]  /*23480*/  SYNCS.PHASECHK.TRANS64.TRYWAIT P0, [R6+URZ+0x28840], R2 ;  /* 0x02884002060075a7 */ /* 0x000e24000800017f */
[----:B0-----:R-:W-:Y:S05]  /*23490*/  @!P0 BRA `(.L_x_8569) ;  /* 0x0000006800108947 */ /* 0x001fea0003800000 */
.L_x_8779:
[----:B------:R-:W-:Y:S05]  /*234a0*/  BSYNC B1 ;  /* 0x0000000000017941 */ /* 0x000fea0003800000 */
.L_x_8568:
        /* <DEDUP_REMOVED lines=71> */
.L_x_8797:
        /* <DEDUP_REMOVED lines=9> */
.L_x_8571:
        /* <DEDUP_REMOVED lines=11> */
.L_x_8572:
[----:B------:R1:W-:Y:S01]  /*23a60*/  SYNCS.ARRIVE.TRANS64.A1T0 RZ, [R6+URZ+0x28830], RZ ;  /* 0x028830ff06ff79a7 */ /* 0x0003e2000810003f */
[----:B------:R-:W-:Y:S05]  /*23a70*/  @!P4 BRA `(.L_x_8573) ;  /* 0x000000000004c947 */ /* 0x000fea0003800000 */
[----:B------:R-:W-:Y:S01]  /*23a80*/  BPT.TRAP 0x1 ;  /* 0x000000040000795c */ /* 0x000fe20000300000 */
.L_x_8573:
[----:B------:R-:W-:Y:S01]  /*23a90*/  SHF.L.U32 R2, R20, 0x1f, RZ ;  /* 0x0000001f14027819 */ /* 0x000fe200000006ff */
[----:B-1----:R-:W-:Y:S01]  /*23aa0*/  IMAD R6, R10, 0x8, R22 ;  /* 0x000000080a067824 */ /* 0x002fe200078e0216 */
[----:B------:R-:W-:Y:S03]  /*23ab0*/  BSSY B1, `(.L_x_8574) ;  /* 0x0000003000017945 */ /* 0x000fe60003800000 */
[----:B------:R-:W1:Y:S02]  /*23ac0*/  SYNCS.PHASECHK.TRANS64.TRYWAIT P0, [R6+URZ+0x28860], R2 ;  /* 0x02886002060075a7 */ /* 0x000e64000800017f */
[----:B-1----:R-:W-:Y:S05]  /*23ad0*/  @!P0 BRA `(.L_x_8575) ;  /* 0x0000006800e08947 */ /* 0x002fea0003800000 */
.L_x_8798:
[----:B------:R-:W-:Y:S05]  /*23ae0*/  BSYNC B1 ;  /* 0x0000000000017941 */ /* 0x000fea0003800000 */
.L_x_8574:
[----:B------:R-:W2:Y:S01]  /*23af0*/  S2R R3, SR_TID.X ;  /* 0x0000000000037919 */ /* 0x000ea20000002100 */
[----:B------:R-:W-:Y:S01]  /*23b00*/  UMOV UR4, 0xffffffff ;  /* 0xffffffff00047882 */ /* 0x000fe20000000000 */
[----:B------:R-:W-:Y:S01]  /*23b10*/  IMAD R8, R33, -0x80, R37 ;  /* 0xffffff8021087824 */ /* 0x000fe200078e0225 */
[----:B0-----:R-:W-:Y:S02]  /*23b20*/  LEA R7, R10, R36, 0xe ;  /* 0x000000240a077211 */ /* 0x001fe400078e70ff */
[----:B--2---:R-:W-:-:S04]  /*23b30*/  LOP3.LUT R3, R3, 0x7f, RZ, 0xc0, !PT ;  /* 0x0000007f03037812 */ /* 0x004fc800078ec0ff */
[----:B------:R-:W-:-:S05]  /*23b40*/  SHF.R.U32.HI R3, RZ, 0x3, R3 ;  /* 0x00000003ff037819 */ /* 0x000fca0000011603 */
[----:B------:R-:W-:Y:S01]  /*23b50*/  IMAD.IADD R8, R8, 0x1, -R3 ;  /* 0x0000000108087824 */ /* 0x000fe200078e0a03 */
        /* <DEDUP_REMOVED lines=59> */
[----:B------:R0:W-:Y:S04]  /*23f10*/  LDGSTS.E.BYPASS.LTC128B.128 [R7+0x7400], desc[UR54][R2.64+0x80], !P0 ;  /* 0x0740008002077fae */ /* 0x0001e8000c101d76 */
[----:B0-2---:R0:W1:Y:S02]  /*23f20*/  SHFL.IDX PT, R2, R17, 0x7, 0x181f ;  /* 0x00f81f0011027f89 */ /* 0x00506400000e0000 */
.L_x_8816:
        /* <DEDUP_REMOVED lines=12> */
[----:B-1----:R-:W-:Y:S01]  /*23ff0*/  IMAD.WIDE.U32 R2, R0, UR4, RZ ;  /* 0x0000000400027c25 */ /* 0x002fe2000f8e00ff */
[----:B------:R-:W-:Y:S01]  /*24000*/  ULDC.64 UR4, c[0x0][0x338] ;  /* 0x0000ce0000047ab9 */ /* 0x000fe20000000a00 */
[----:B------:R-:W-:Y:S02]  /*24010*/  NOP ;  /* 0x0000000000007918 */ /* 0x000fe40000000000 */
        /* <DEDUP_REMOVED lines=14> */
.L_x_8577:
        /* <DEDUP_REMOVED lines=11> */
.L_x_8578:
[----:B------:R-:W2:Y:S01]  /*241b0*/  LDL R0, [R1] ;  /* 0x0000000001007983 */ /* 0x000ea20000100800 */
[----:B------:R0:W-:Y:S01]  /*241c0*/  SYNCS.ARRIVE.TRANS64.A1T0 RZ, [R6+URZ+0x28850], RZ ;  /* 0x028850ff06ff79a7 */ /* 0x0001e2000810003f */
[----:B------:R-:W-:Y:S02]  /*241d0*/  IMAD.MOV.U32 R10, RZ, RZ, R24 ;  /* 0x000000ffff0a7224 */ /* 0x000fe400078e0018 */
[----:B------:R-:W-:Y:S02]  /*241e0*/  IMAD.MOV.U32 R20, RZ, RZ, R28 ;  /* 0x000000ffff147224 */ /* 0x000fe400078e001c */
[----:B------:R-:W-:Y:S01]  /*241f0*/  IMAD.MOV.U32 R33, RZ, RZ, R25 ;  /* 0x000000ffff217224 */ /* 0x000fe200078e0019 */
[C---:B0-----:R-:W-:Y:S02]  /*24200*/  IADD3 R6, R25.reuse, -0x1, RZ ;  /* 0xffffffff19067810 */ /* 0x041fe40007ffe0ff */
[----:B--2---:R-:W-:-:S13]  /*24210*/  ISETP.GT.AND P0, PT, R25, R0, PT ;  /* 0x000000001900720c */ /* 0x004fda0003f04270 */
[----:B------:R-:W-:Y:S05]  /*24220*/  @P0 BRA `(.L_x_8579) ;  /* 0xffffffec00e40947 */ /* 0x000fea000383ffff */
.L_x_8566:
[----:B------:R-:W-:Y:S05]  /*24230*/  BSYNC B0 ;  /* 0x0000000000007941 */ /* 0x000fea0003800000 */
.L_x_8565:
        /* <DEDUP_REMOVED lines=11> */
[----:B0-----:R-:W2:Y:S01]  /*242f0*/  @P0 ATOMG.E.ADD.STRONG.GPU PT, R3, desc[UR54][R2.64], R5 ;  /* 0x00000005020309a8 */ /* 0x001ea200081ee1f6 */
[----:B------:R-:W0:Y:S02]  /*24300*/  S2R R4, SR_LTMASK ;  /* 0x0000000000047919 */ /* 0x000e240000003900 */
[----:B0-----:R-:W-:-:S04]  /*24310*/  LOP3.LUT R4, R4, UR4, RZ, 0xc0, !PT ;  /* 0x0000000404047c12 */ /* 0x001fc8000f8ec0ff */
[----:B------:R-:W0:Y:S01]  /*24320*/  POPC R7, R4 ;  /* 0x0000000400077309 */ /* 0x000e220000000000 */
[----:B--2---:R-:W0:Y:S02]  /*24330*/  SHFL.IDX PT, R0, R3, R0, 0x1f ;  /* 0x00001f0003007589 */ /* 0x004e2400000e0000 */
[----:B0-----:R-:W-:-:S07]  /*24340*/  IADD3 R16, R0, UR37, R7 ;  /* 0x0000002500107c10 */ /* 0x001fce000fffe007 */
.L_x_8581:
[----:B------:R-:W-:Y:S05]  /*24350*/  BSYNC B0 ;  /* 0x0000000000007941 */ /* 0x000fea0003800000 */
.L_x_8580:
[----:B------:R-:W-:-:S05]  /*24360*/  IMAD.U32 R0, RZ, RZ, UR38 ;  /* 0x00000026ff007e24 */ /* 0x000fca000f8e00ff */
[----:B------:R-:W-:-:S13]  /*24370*/  ISETP.NE.AND P0, PT, R0, 0x3, PT ;  /* 0x000000030000780c */ /* 0x000fda0003f05270 */
[----:B------:R-:W-:Y:S05]  /*24380*/  @!P0 BRA `(.L_x_8582) ;  /* 0x0000000000048947 */ /* 0x000fea0003800000 */
[----:B------:R-:W-:Y:S01]  /*24390*/  BPT.TRAP 0x1 ;  /* 0x000000040000795c */ /* 0x000fe20000300000 */
.L_x_8582:
[----:B------:R-:W-:Y:S01]  /*243a0*/  LEA R0, R24, R22, 0x3 ;  /* 0x0000001618007211 */ /* 0x000fe200078e18ff */
[----:B------:R-:W-:Y:S01]  /*243b0*/  BSSY B0, `(.L_x_8583) ;  /* 0x0000005000007945 */ /* 0x000fe20003800000 */
[----:B0-----:R-:W-:Y:S01]  /*243c0*/  SHF.L.U32 R3, R28, 0x1f, RZ ;  /* 0x0000001f1c037819 */ /* 0x001fe200000006ff */
[----:B------:R-:W-:-:S03]  /*243d0*/  IMAD R6, R25, -0x80, R37 ;  /* 0xffffff8019067824 */ /* 0x000fc600078e0225 */
[----:B------:R-:W0:Y:S02]  /*243e0*/  SYNCS.PHASECHK.TRANS64.TRYWAIT P0, [R0+URZ+0x28860], R3 ;  /* 0x02886003000075a7 */ /* 0x000e24000800017f */
[----:B0-----:R-:W-:Y:S05]  /*243f0*/  @!P0 BRA `(.L_x_8584) ;  /* 0x0000006c00388947 */ /* 0x001fea0003800000 */
.L_x_8817:
[----:B------:R-:W-:Y:S05]  /*24400*/  BSYNC B0 ;  /* 0x0000000000007941 */ /* 0x000fea0003800000 */
.L_x_8583:
        /* <DEDUP_REMOVED lines=70> */
.L_x_8835:
        /* <DEDUP_REMOVED lines=11> */
.L_x_8586:
        /* <DEDUP_REMOVED lines=11> */
.L_x_8587:
[----:B------:R1:W-:Y:S01]  /*249d0*/  SYNCS.ARRIVE.TRANS64.A1T0 RZ, [R0+URZ+0x28850], RZ ;  /* 0x028850ff00ff79a7 */ /* 0x0003e2000810003f */
[----:B------:R-:W-:-:S05]  /*249e0*/  VIADD R24, R24, 0x1 ;  /* 0x0000000118187836 */ /* 0x000fca0000000000 */
[----:B------:R-:W-:-:S04]  /*249f0*/  ISETP.NE.AND P0, PT, R24, 0x2, PT ;  /* 0x000000021800780c */ /* 0x000fc80003f05270 */
[----:B------:R-:W-:Y:S02]  /*24a00*/  SEL R3, RZ, 0x1, P0 ;  /* 0x00000001ff037807 */ /* 0x000fe40000000000 */
[----:B------:R-:W-:Y:S02]  /*24a10*/  SEL R24, R24, RZ, P0 ;  /* 0x000000ff18187207 */ /* 0x000fe40000000000 */
[----:B-1----:R-:W-:-:S07]  /*24a20*/  LOP3.LUT R28, R28, R3, RZ, 0x3c, !PT ;  /* 0x000000031c1c7212 */ /* 0x002fce00078e3cff */
.L_x_8544:
[----:B------:R-:W-:Y:S05]  /*24a30*/  BSYNC B7 ;  /* 0x0000000000077941 */ /* 0x000fea0003800000 */
.L_x_8542:
        /* <DEDUP_REMOVED lines=11> */
.L_x_8588:
        /* <DEDUP_REMOVED lines=36> */
.L_x_8845:
[----:B------:R-:W-:Y:S02]  /*24d30*/  ULDC UR4, c[0x0][0xc38] ;  /* 0x00030e0000047ab9 */ /* 0x000fe40000000800 */
[----:B------:R-:W-:-:S04]  /*24d40*/  IMAD.U32 R7, RZ, RZ, UR4 ;  /* 0x00000004ff077e24 */ /* 0x000fc8000f8e00ff */
[----:B--2---:R-:W-:-:S05]  /*24d50*/  IMAD R14, R14, R7, RZ ;  /* 0x000000070e0e7224 */ /* 0x004fca00078e02ff */
[----:B------:R-:W-:-:S04]  /*24d60*/  IADD3 R9, R4, R14, RZ ;  /* 0x0000000e04097210 */ /* 0x000fc80007ffe0ff */
[----:B------:R-:W-:-:S13]  /*24d70*/  ISETP.GT.AND P6, PT, R9, R0, PT ;  /* 0x000000000900720c */ /* 0x000fda0003fc4270 */
[----:B------:R-:W-:Y:S05]  /*24d80*/  @P6 BRA `(.L_x_8591) ;  /* 0x00000000009c6947 */ /* 0x000fea0003800000 */
.L_x_8596:
        /* <DEDUP_REMOVED lines=14> */
.L_x_8594:
[----:B------:R-:W-:Y:S05]  /*24e70*/  BSYNC B0 ;  /* 0x0000000000007941 */ /* 0x000fea0003800000 */
.L_x_8593:
[----:B------:R-:W-:-:S03]  /*24e80*/  UMOV UR4, 0xffffffff ;  /* 0xffffffff00047882 */ /* 0x000fc60000000000 */
[----:B------:R-:W-:Y:S05]  /*24e90*/  BRA.DIV UR4, `(.L_x_8595) ;  /* 0x0000007204447947 */ /* 0x000fea000b800000 */
[----:B-----5:R-:W3:Y:S02]  /*24ea0*/  SHFL.UP PT, R14, R5, 0x1, RZ ;  /* 0x04200000050e7989 */ /* 0x020ee400000e00ff */
[----:B---3--:R-:W-:-:S05]  /*24eb0*/  SEL R14, R14, RZ, P1 ;  /* 0x000000ff0e0e7207 */ /* 0x008fca0000800000 */
[----:B------:R-:W-:-:S05]  /*24ec0*/  IMAD.IADD R13, R5, 0x1, R14 ;  /* 0x00000001050d7824 */ /* 0x000fca00078e020e */
[----:B------:R-:W2:Y:S02]  /*24ed0*/  SHFL.UP PT, R14, R13, 0x2, RZ ;  /* 0x044000000d0e7989 */ /* 0x000ea400000e00ff */
[----:B--2---:R-:W-:-:S04]  /*24ee0*/  SEL R2, R14, RZ, P2 ;  /* 0x000000ff0e027207 */ /* 0x004fc80001000000 */
[----:B------:R-:W-:-:S05]  /*24ef0*/  IADD3 R2, R13, R2, RZ ;  /* 0x000000020d027210 */ /* 0x000fca0007ffe0ff */
        /* <DEDUP_REMOVED lines=10> */
.L_x_8853:
[----:B------:R-:W-:Y:S02]  /*24fa0*/  ULDC UR4, c[0x0][0xc38] ;  /* 0x00030e0000047ab9 */ /* 0x000fe40000000800 */
[----:B------:R-:W-:-:S04]  /*24fb0*/  IMAD.U32 R7, RZ, RZ, UR4 ;  /* 0x00000004ff077e24 */ /* 0x000fc8000f8e00ff */
[----:B--2---:R-:W-:-:S05]  /*24fc0*/  IMAD R14, R14, R7, RZ ;  /* 0x000000070e0e7224 */ /* 0x004fca00078e02ff */
[----:B------:R-:W-:-:S04]  /*24fd0*/  IADD3 R9, R14, R9, RZ ;  /* 0x000000090e097210 */ /* 0x000fc80007ffe0ff */
[----:B------:R-:W-:-:S13]  /*24fe0*/  ISETP.GT.AND P6, PT, R9, R0, PT ;  /* 0x000000000900720c */ /* 0x000fda0003fc4270 */
[----:B------:R-:W-:Y:S05]  /*24ff0*/  @!P6 BRA `(.L_x_8596) ;  /* 0xfffffffc0064e947 */ /* 0x000fea000383ffff */
.L_x_8591:
        /* <DEDUP_REMOVED lines=8> */
.L_x_8857:
[----:B------:R-:W-:Y:S01]  /*25080*/  ISETP.NE.AND P0, PT, R2, RZ, PT ;  /* 0x000000ff0200720c */ /* 0x000fe20003f05270 */
[----:B------:R-:W-:-:S12]  /*25090*/  IMAD.MOV.U32 R14, RZ, RZ, RZ ;  /* 0x000000ffff0e7224 */ /* 0x000fd800078e00ff */
[----:B------:R-:W-:Y:S05]  /*250a0*/  @!P0 BRA `(.L_x_8598) ;  /* 0x0000000000108947 */ /* 0x000fea0003800000 */
[----:B------:R-:W-:Y:S01]  /*250b0*/  UMOV UR4, 0xffffffff ;  /* 0xffffffff00047882 */ /* 0x000fe20000000000 */
[----:B------:R-:W-:Y:S02]  /*250c0*/  VIADD R12, R4, 0xffffffff ;  /* 0xffffffff040c7836 */ /* 0x000fe40000000000 */
[----:B------:R-:W-:Y:S05]  /*250d0*/  BRA.DIV UR4, `(.L_x_8599) ;  /* 0x0000007204b87947 */ /* 0x000fea000b800000 */
[----:B------:R4:W0:Y:S02]  /*250e0*/  SHFL.IDX PT, R14, R6, R12, 0x1f ;  /* 0x00001f0c060e7589 */ /* 0x00082400000e0000 */
.L_x_8598:
        /* <DEDUP_REMOVED lines=44> */
[----:B------:R-:W-:Y:S01]  /*253b0*/  IMAD R11, R2, R7, RZ ;  /* 0x00000007020b7224 */ /* 0x000fe200078e02ff */
[----:B------:R-:W-:-:S05]  /*253c0*/  MOV R2, RZ ;  /* 0x000000ff00027202 */ /* 0x000fca0000000f00 */
        /* <DEDUP_REMOVED lines=14> */
[----:B------:R-:W-:Y:S01]  /*254b0*/  @!P1 LOP3.LUT R2, RZ, R6, RZ, 0x33, !PT ;  /* 0x00000006ff029212 */ /* 0x000fe200078e33ff */
[----:B------:R-:W-:-:S04]  /*254c0*/  IMAD.MOV R6, RZ, RZ, -R6 ;  /* 0x000000ffff067224 */ /* 0x000fc800078e0a06 */
[----:B------:R-:W-:Y:S01]  /*254d0*/  IMAD R18, R2, R6, R9 ;  /* 0x0000000602127224 */ /* 0x000fe200078e0209 */
[----:B------:R-:W-:-:S04]  /*254e0*/  LOP3.LUT R2, RZ, R2, RZ, 0x33, !PT ;  /* 0x00000002ff027212 */ /* 0x000fc800078e33ff */
[----:B------:R-:W-:Y:S01]  /*254f0*/  IADD3 R17, R5, R2, RZ ;  /* 0x0000000205117210 */ /* 0x000fe20007ffe0ff */
[----:B------:R-:W-:Y:S06]  /*25500*/  BRA `(.L_x_8600) ;  /* 0x00000000001c7947 */ /* 0x000fec0003800000 */
.L_x_8592:
[----:B------:R-:W-:Y:S01]  /*25510*/  UMOV UR4, URZ ;  /* 0x0000003f00047c82 */ /* 0x000fe20008000000 */
[----:B------:R-:W-:Y:S01]  /*25520*/  UMOV UR5, URZ ;  /* 0x0000003f00057c82 */ /* 0x000fe20008000000 */
[----:B------:R-:W-:Y:S01]  /*25530*/  ULDC UR6, c[0x0][0xc3c] ;  /* 0x00030f0000067ab9 */ /* 0x000fe20000000800 */
[----:B------:R-:W-:Y:S01]  /*25540*/  IMAD.MOV.U32 R16, RZ, RZ, R0 ;  /* 0x000000ffff107224 */ /* 0x000fe200078e0000 */
[----:B------:R-:W-:Y:S01]  /*25550*/  MOV R19, UR6 ;  /* 0x0000000600137c02 */ /* 0x000fe20008000f00 */
[----:B------:R-:W-:Y:S02]  /*25560*/  IMAD.U32 R17, RZ, RZ, UR4 ;  /* 0x00000004ff117e24 */ /* 0x000fe4000f8e00ff */
[----:B------:R-:W-:-:S07]  /*25570*/  IMAD.U32 R18, RZ, RZ, UR5 ;  /* 0x00000005ff127e24 */ /* 0x000fce000f8e00ff */
.L_x_8600:
        /* <DEDUP_REMOVED lines=10> */
.L_x_8589:
[----:B------:R-:W-:Y:S02]  /*25620*/  ULDC UR4, c[0x0][0xc3c] ;  /* 0x00030f0000047ab9 */ /* 0x000fe40000000800 */
[----:B--2---:R-:W-:-:S13]  /*25630*/  ISETP.GE.AND P0, PT, R19, UR4, PT ;  /* 0x0000000413007c0c */ /* 0x004fda000bf06270 */
[----:B------:R-:W-:Y:S05]  /*25640*/  @!P0 BRA `(.L_x_8601) ;  /* 0xffffff9c00688947 */ /* 0x000fea000383ffff */
[----:B------:R-:W-:Y:S05]  /*25650*/  BSYNC B8 ;  /* 0x0000000000087941 */ /* 0x000fea0003800000 */
.L_x_8486:
[----:B------:R-:W2:Y:S01]  /*25660*/  LDL.LU R0, [R1+0x20] ;  /* 0x0000200001007983 */ /* 0x000ea20000300800 */
[----:B------:R-:W-:Y:S01]  /*25670*/  BSSY B0, `(.L_x_8602) ;  /* 0x000000b000007945 */ /* 0x000fe20003800000 */
[----:B------:R-:W4:Y:S01]  /*25680*/  S2R R5, SR_CgaCtaId ;  /* 0x0000000000057919 */ /* 0x000f220000008800 */
[----:B--2---:R-:W-:-:S05]  /*25690*/  VIADD R0, R0, 0x1 ;  /* 0x0000000100007836 */ /* 0x004fca0000000000 */
        /* <DEDUP_REMOVED lines=8> */
.L_x_8860:
[----:B------:R-:W-:Y:S05]  /*25720*/  BSYNC B0 ;  /* 0x0000000000007941 */ /* 0x000fea0003800000 */
.L_x_8602:
[----:B------:R-:W-:-:S03]  /*25730*/  UMOV UR4, 0xffffffff ;  /* 0xffffffff00047882 */ /* 0x000fc60000000000 */
[----:B------:R-:W-:Y:S05]  /*25740*/  BRA.DIV UR4, `(.L_x_8604) ;  /* 0x0000006e04547947 */ /* 0x000fea000b800000 */
[----:B0-----:R-:W0:Y:S02]  /*25750*/  S2R R0, SR_TID.X ;  /* 0x0000000000007919 */ /* 0x001e240000002100 */
[----:B0-----:R-:W-:-:S04]  /*25760*/  SHF.R.U32.HI R0, RZ, 0x5, R0 ;  /* 0x00000005ff007819 */ /* 0x001fc80000011600 */
[----:B------:R-:W-:-:S05]  /*25770*/  LOP3.LUT R0, R0, 0x3, RZ, 0xc0, !PT ;  /* 0x0000000300007812 */ /* 0x000fca00078ec0ff */
[----:B------:R0:W2:Y:S02]  /*25780*/  SHFL.IDX PT, R14, R0, RZ, 0x1f ;  /* 0x00001fff000e7589 */ /* 0x0000a400000e0000 */
.L_x_8863:
[----:B--2---:R-:W-:-:S13]  /*25790*/  ISETP.NE.AND P0, PT, R14, RZ, PT ;  /* 0x000000ff0e00720c */ /* 0x004fda0003f05270 */
[----:B------:R-:W-:Y:S05]  /*257a0*/  @P0 BRA `(.L_x_8194) ;  /* 0x0000000000880947 */ /* 0x000fea0003800000 */
[----:B------:R-:W-:-:S03]  /*257b0*/  UMOV UR4, 0xffffffff ;  /* 0xffffffff00047882 */ /* 0x000fc60000000000 */
[----:B------:R-:W-:Y:S05]  /*257c0*/  BRA.DIV UR4, `(.L_x_8605) ;  /* 0x0000006e04687947 */ /* 0x000fea000b800000 */
[----:B------:R-:W-:-:S13]  /*257d0*/  ELECT P6, URZ, PT ;  /* 0x00000000003f782f */ /* 0x000fda00038c0000 */
.L_x_8866:
[----:B------:R-:W-:Y:S05]  /*257e0*/  @!P6 BRA `(.L_x_8194) ;  /* 0x000000000078e947 */ /* 0x000fea0003800000 */
[----:B------:R-:W-:-:S06]  /*257f0*/  ULOP3.LUT UR4, UR36, 0x2, URZ, 0xfc, !UPT ;  /* 0x0000000224047892 */ /* 0x000fcc000f8efc3f */
[----:B0-----:R-:W-:-:S05]  /*25800*/  IMAD.U32 R0, RZ, RZ, UR4 ;  /* 0x00000004ff007e24 */ /* 0x001fca000f8e00ff */
[----:B------:R-:W-:-:S13]  /*25810*/  ISETP.NE.AND P0, PT, R0, 0x3, PT ;  /* 0x000000030000780c */ /* 0x000fda0003f05270 */
[----:B------:R-:W-:Y:S05]  /*25820*/  @!P0 BRA `(.L_x_8606) ;  /* 0x0000000000048947 */ /* 0x000fea0003800000 */
[----:B------:R-:W-:Y:S01]  /*25830*/  BPT.TRAP 0x1 ;  /* 0x000000040000795c */ /* 0x000fe20000300000 */
.L_x_8606:
[C---:B------:R-:W-:Y:S01]  /*25840*/  LEA R5, R24.reuse, R7, 0x3 ;  /* 0x0000000718057211 */ /* 0x040fe200078e18ff */
[----:B------:R-:W-:Y:S01]  /*25850*/  VIADD R24, R24, 0x1 ;  /* 0x0000000118187836 */ /* 0x000fe20000000000 */
[----:B------:R-:W-:-:S04]  /*25860*/  SHF.L.U32 R0, R28, 0x1f, RZ ;  /* 0x0000001f1c007819 */ /* 0x000fc800000006ff */
[----:B------:R-:W0:Y:S01]  /*25870*/  SYNCS.PHASECHK.TRANS64.TRYWAIT P1, [R5+URZ+0x28840], R0 ;  /* 0x02884000050075a7 */ /* 0x000e22000802017f */
[----:B------:R-:W-:-:S04]  /*25880*/  ISETP.NE.AND P2, PT, R24, 0x2, PT ;  /* 0x000000021800780c */ /* 0x000fc80003f45270 */
[----:B------:R-:W-:Y:S01]  /*25890*/  SEL R3, RZ, 0x1, P2 ;  /* 0x00000001ff037807 */ /* 0x000fe20001000000 */
[----:B0-----:R-:W-:Y:S08]  /*258a0*/  @!P1 BRA `(.L_x_8607) ;  /* 0x0000006c00509947 */ /* 0x001ff00003800000 */
.L_x_8867:
[----:B------:R-:W-:Y:S02]  /*258b0*/  SEL R24, R24, RZ, P2 ;  /* 0x000000ff18187207 */ /* 0x000fe40001000000 */
[----:B------:R-:W-:Y:S01]  /*258c0*/  LOP3.LUT R2, R28, R3, RZ, 0x3c, !PT ;  /* 0x000000031c027212 */ /* 0x000fe200078e3cff */
[----:B------:R-:W-:Y:S06]  /*258d0*/  @!P0 BRA `(.L_x_8608) ;  /* 0x0000000000048947 */ /* 0x000fec0003800000 */
[----:B------:R-:W-:Y:S01]  /*258e0*/  BPT.TRAP 0x1 ;  /* 0x000000040000795c */ /* 0x000fe20000300000 */
.L_x_8608:
[----:B------:R-:W-:Y:S01]  /*258f0*/  IMAD R3, R24, 0x8, R7 ;  /* 0x0000000818037824 */ /* 0x000fe200078e0207 */
[----:B------:R-:W-:-:S04]  /*25900*/  SHF.L.U32 R2, R2, 0x1f, RZ ;  /* 0x0000001f02027819 */ /* 0x000fc800000006ff */
[----:B------:R-:W2:Y:S02]  /*25910*/  SYNCS.PHASECHK.TRANS64.TRYWAIT P1, [R3+URZ+0x28840], R2 ;  /* 0x02884002030075a7 */ /* 0x000ea4000802017f */
[----:B--2---:R-:W-:Y:S05]  /*25920*/  @!P1 BRA `(.L_x_8609) ;  /* 0x0000006c00449947 */ /* 0x004fea0003800000 */
.L_x_8868:
[----:B------:R-:W-:Y:S05]  /*25930*/  @!P0 BRA `(.L_x_8610) ;  /* 0x0000000000048947 */ /* 0x000fea0003800000 */
[----:B------:R-:W-:Y:S01]  /*25940*/  BPT.TRAP 0x1 ;  /* 0x000000040000795c */ /* 0x000fe20000300000 */
.L_x_8610:
[----:B------:R-:W4:Y:S02]  /*25950*/  SYNCS.PHASECHK.TRANS64.TRYWAIT P1, [R5+URZ+0x28860], R0 ;  /* 0x02886000050075a7 */ /* 0x000f24000802017f */
[----:B----4-:R-:W-:Y:S05]  /*25960*/  @!P1 BRA `(.L_x_8611) ;  /* 0x0000006c00489947 */ /* 0x010fea0003800000 */
.L_x_8869:
[----:B------:R-:W-:Y:S05]  /*25970*/  @!P0 BRA `(.L_x_8612) ;  /* 0x0000000000048947 */ /* 0x000fea0003800000 */
[----:B------:R-:W-:Y:S01]  /*25980*/  BPT.TRAP 0x1 ;  /* 0x000000040000795c */ /* 0x000fe20000300000 */
.L_x_8612:
[----:B------:R0:W0:Y:S02]  /*25990*/  SYNCS.PHASECHK.TRANS64.TRYWAIT P0, [R3+URZ+0x28860], R2 ;  /* 0x02886002030075a7 */ /* 0x000024000800017f */
[----:B0-----:R-:W-:Y:S05]  /*259a0*/  @!P0 NANOSLEEP.SYNCS 0x989680 ;  /* 0x009896800000895d */ /* 0x001fea0003900000 */
[----:B------:R-:W0:Y:S02]  /*259b0*/  @!P0 SYNCS.PHASECHK.TRANS64 P0, [R3+URZ+0x28860], R2 ;  /* 0x02886002030085a7 */ /* 0x000e24000800007f */
[----:B0-----:R-:W-:Y:S05]  /*259c0*/  @!P0 BRA `(.L_x_8612) ;  /* 0xfffffffc00f08947 */ /* 0x001fea000383ffff */
.L_x_8194:
[----:B------:R-:W-:Y:S05]  /*259d0*/  BSYNC B9 ;  /* 0x0000000000097941 */ /* 0x000fea0003800000 */
.L_x_8191:
[----:B------:R-:W-:Y:S05]  /*259e0*/  EXIT ;  /* 0x000000000000794d */ /* 0x000fea0003800000 */
.L_x_8224:
[----:B0-----:R0:W1:Y:S02]  /*259f0*/  SYNCS.PHASECHK.TRANS64.TRYWAIT P6, [R91+URZ+0x28890], R102 ;  /* 0x028890665b0075a7 */ /* 0x00106400080c017f */
[----:B-1----:R-:W-:Y:S05]  /*25a00*/  @!P6 NANOSLEEP.SYNCS 0x989680 ;  /* 0x009896800000e95d */ /* 0x002fea0003900000 */
[----:B------:R-:W1:Y:S02]  /*25a10*/  @!P6 SYNCS.PHASECHK.TRANS64 P6, [R91+URZ+0x28890], R102 ;  /* 0x028890665b00e5a7 */ /* 0x000e6400080c007f */
[----:B-1----:R-:W-:Y:S05]  /*25a20*/  @!P6 BRA `(.L_x_8224) ;  /* 0xfffffffc00f0e947 */ /* 0x002fea000383ffff */
[----:B------:R-:W-:Y:S05]  /*25a30*/  BRA `(.L_x_8613) ;  /* 0xfffffdd800307947 */ /* 0x000fea000383ffff */
.L_x_8225:
        /* <DEDUP_REMOVED lines=8> */
.L_x_8615:
[----:B------:R-:W-:Y:S05]  /*25ac0*/  BSYNC B1 ;  /* 0x0000000000017941 */ /* 0x000fea0003800000 */
.L_x_8614:
        /* <DEDUP_REMOVED lines=8> */
.L_x_8616:
[----:B------:R-:W-:Y:S01]  /*25b50*/  MOV R105, R14 ;  /* 0x0000000e00697202 */ /* 0x000fe20000000f00 */
[----:B------:R-:W-:Y:S06]  /*25b60*/  BRA `(.L_x_8617) ;  /* 0xfffffdd400f87947 */ /* 0x000fec000383ffff */
.L_x_8234:
        /* <DEDUP_REMOVED lines=8> */
.L_x_8619:
[----:B------:R-:W-:Y:S05]  /*25bf0*/  BSYNC B1 ;  /* 0x0000000000017941 */ /* 0x000fea0003800000 */
.L_x_8618:
        /* <DEDUP_REMOVED lines=8> */
.L_x_8620:
[----:B------:R-:W-:Y:S01]  /*25c80*/  IMAD.MOV.U32 R73, RZ, RZ, R14 ;  /* 0x000000ffff497224 */ /* 0x000fe200078e000e */
[----:B------:R-:W-:Y:S06]  /*25c90*/  BRA `(.L_x_8621) ;  /* 0xfffffddc005c7947 */ /* 0x000fec000383ffff */
.L_x_8243:
        /* <DEDUP_REMOVED lines=8> */
.L_x_8623:
[----:B------:R-:W-:Y:S05]  /*25d20*/  BSYNC B1 ;  /* 0x0000000000017941 */ /* 0x000fea0003800000 */
.L_x_8622:
        /* <DEDUP_REMOVED lines=8> */
.L_x_8624:
[----:B------:R-:W-:Y:S01]  /*25db0*/  MOV R63, R14 ;  /* 0x0000000e003f7202 */ /* 0x000fe20000000f00 */
[----:B------:R-:W-:Y:S06]  /*25dc0*/  BRA `(.L_x_8625) ;  /* 0xfffffde000c07947 */ /* 0x000fec000383ffff */
.L_x_8252:
        /* <DEDUP_REMOVED lines=8> */
.L_x_8627:
[----:B------:R-:W-:Y:S05]  /*25e50*/  BSYNC B1 ;  /* 0x0000000000017941 */ /* 0x000fea0003800000 */
.L_x_8626:
        /* <DEDUP_REMOVED lines=8> */
.L_x_8628:
[----:B------:R-:W-:Y:S01]  /*25ee0*/  IMAD.MOV.U32 R53, RZ, RZ, R14 ;  /* 0x000000ffff357224 */ /* 0x000fe200078e000e */
[----:B------:R-:W-:Y:S06]  /*25ef0*/  BRA `(.L_x_8629) ;  /* 0xfffffde800207947 */ /* 0x000fec000383ffff */
.L_x_8264:
[----:B--2---:R2:W3:Y:S02]  /*25f00*/  SYNCS.PHASECHK.TRANS64.TRYWAIT P4, [R91+URZ+0x28890], R102 ;  /* 0x028890665b0075a7 */ /* 0x0044e4000808017f */
[----:B---3--:R-:W-:Y:S05]  /*25f10*/  @!P4 NANOSLEEP.SYNCS 0x989680 ;  /* 0x009896800000c95d */ /* 0x008fea0003900000 */
[----:B------:R-:W3:Y:S02]  /*25f20*/  @!P4 SYNCS.PHASECHK.TRANS64 P4, [R91+URZ+0x28890], R102 ;  /* 0x028890665b00c5a7 */ /* 0x000ee4000808007f */
[----:B---3--:R-:W-:Y:S05]  /*25f30*/  @!P4 BRA `(.L_x_8264) ;  /* 0xfffffffc00f0c947 */ /* 0x008fea000383ffff */
[----:B------:R-:W-:Y:S05]  /*25f40*/  BRA `(.L_x_8630) ;  /* 0xfffffdf400ec7947 */ /* 0x000fea000383ffff */
.L_x_8265:
[----:B------:R-:W-:Y:S01]  /*25f50*/  BSSY B1, `(.L_x_8631) ;  /* 0x0000008000017945 */ /* 0x000fe20003800000 */
[----:B------:R-:W-:Y:S01]  /*25f60*/  IMAD.MOV.U32 R13, RZ, RZ, R103 ;  /* 0x000000ffff0d7224 */ /* 0x000fe200078e0067 */
[----:B------:R-:W-:Y:S01]  /*25f70*/  MOV R12, RZ ;  /* 0x000000ff000c7202 */ /* 0x000fe20000000f00 */
[----:B------:R-:W-:Y:S02]  /*25f80*/  IMAD.MOV.U32 R11, RZ, RZ, 0x181f ;  /* 0x0000181fff0b7424 */ /* 0x000fe400078e00ff */
[----:B------:R-:W-:-:S07]  /*25f90*/  IMAD.MOV.U32 R15, RZ, RZ, -0x1 ;  /* 0xffffffffff0f7424 */ /* 0x000fce00078e00ff */
[----:B0-2---:R-:W-:Y:S05]  /*25fa0*/  WARPSYNC.COLLECTIVE R15, `(.L_x_8632) ;  /* 0x000000000f087348 */ /* 0x005fea0003c00000 */
[----:B------:R1:W3:Y:S02]  /*25fb0*/  SHFL.IDX P6, R14, R13, R12, R11 ;  /* 0x0000000c0d0e7389 */ /* 0x0002e400000c000b */
[----:B0123--:R-:W-:Y:S01]  /*25fc0*/  ENDCOLLECTIVE ;  /* 0x000000000000791b */ /* 0x00ffe20003800000 */
.L_x_8632:
[----:B------:R-:W-:Y:S05]  /*25fd0*/  BSYNC B1 ;  /* 0x0000000000017941 */ /* 0x000fea0003800000 */
.L_x_8631:
        /* <DEDUP_REMOVED lines=8> */
.L_x_8633:
[----:B------:R-:W-:Y:S01]  /*26060*/  MOV R106, R14 ;  /* 0x0000000e006a7202 */ /* 0x000fe20000000f00 */
[----:B------:R-:W-:Y:S06]  /*26070*/  BRA `(.L_x_8634) ;  /* 0xfffffdf400b87947 */ /* 0x000fec000383ffff */
.L_x_8270:
[----:B------:R-:W-:Y:S01]  /*26080*/  BSSY B1, `(.L_x_8635) ;  /* 0x0000008000017945 */ /* 0x000fe20003800000 */
[----:B0-----:R-:W-:Y:S01]  /*26090*/  IMAD.MOV.U32 R13, RZ, RZ, R103 ;  /* 0x000000ffff0d7224 */ /* 0x001fe200078e0067 */
[----:B------:R-:W-:Y:S01]  /*260a0*/  MOV R15, 0xffffffff ;  /* 0xffffffff000f7802 */ /* 0x000fe20000000f00 */
[----:B------:R-:W-:Y:S02]  /*260b0*/  IMAD.MOV.U32 R12, RZ, RZ, 0x1 ;  /* 0x00000001ff0c7424 */ /* 0x000fe400078e00ff */
[----:B------:R-:W-:-:S07]  /*260c0*/  IMAD.MOV.U32 R11, RZ, RZ, 0x181f ;  /* 0x0000181fff0b7424 */ /* 0x000fce00078e00ff */
[----:B-1234-:R-:W-:Y:S05]  /*260d0*/  WARPSYNC.COLLECTIVE R15, `(.L_x_8636) ;  /* 0x000000000f087348 */ /* 0x01efea0003c00000 */
[----:B------:R0:W0:Y:S02]  /*260e0*/  SHFL.IDX P6, R14, R13, R12, R11 ;  /* 0x0000000c0d0e7389 */ /* 0x00002400000c000b */
[----:B01234-:R-:W-:Y:S01]  /*260f0*/  ENDCOLLECTIVE ;  /* 0x000000000000791b */ /* 0x01ffe20003800000 */
.L_x_8636:
[----:B------:R-:W-:Y:S05]  /*26100*/  BSYNC B1 ;  /* 0x0000000000017941 */ /* 0x000fea0003800000 */
.L_x_8635:
        /* <DEDUP_REMOVED lines=8> */
.L_x_8637:
[----:B------:R-:W-:Y:S01]  /*26190*/  IMAD.MOV.U32 R50, RZ, RZ, R14 ;  /* 0x000000ffff327224 */ /* 0x000fe200078e000e */
[----:B------:R-:W-:Y:S06]  /*261a0*/  BRA `(.L_x_8638) ;  /* 0xfffffdfc00547947 */ /* 0x000fec000383ffff */
.L_x_8275:
[----:B------:R-:W-:Y:S01]  /*261b0*/  BSSY B1, `(.L_x_8639) ;  /* 0x0000008000017945 */ /* 0x000fe20003800000 */
[----:B0-----:R-:W-:Y:S01]  /*261c0*/  IMAD.MOV.U32 R13, RZ, RZ, R103 ;  /* 0x000000ffff0d7224 */ /* 0x001fe200078e0067 */
[----:B------:R-:W-:Y:S01]  /*261d0*/  MOV R12, 0x2 ;  /* 0x00000002000c7802 */ /* 0x000fe20000000f00 */
[----:B------:R-:W-:Y:S02]  /*261e0*/  IMAD.MOV.U32 R11, RZ, RZ, 0x181f ;  /* 0x0000181fff0b7424 */ /* 0x000fe400078e00ff */
[----:B------:R-:W-:-:S07]  /*261f0*/  IMAD.MOV.U32 R15, RZ, RZ, -0x1 ;  /* 0xffffffffff0f7424 */ /* 0x000fce00078e00ff */
[----:B-1234-:R-:W-:Y:S05]  /*26200*/  WARPSYNC.COLLECTIVE R15, `(.L_x_8640) ;  /* 0x000000000f087348 */ /* 0x01efea0003c00000 */
[----:B------:R0:W0:Y:S02]  /*26210*/  SHFL.IDX P6, R14, R13, R12, R11 ;  /* 0x0000000c0d0e7389 */ /* 0x00002400000c000b */
[----:B01234-:R-:W-:Y:S01]  /*26220*/  ENDCOLLECTIVE ;  /* 0x000000000000791b */ /* 0x01ffe20003800000 */
.L_x_8640:
[----:B------:R-:W-:Y:S05]  /*26230*/  BSYNC B1 ;  /* 0x0000000000017941 */ /* 0x000fea0003800000 */
.L_x_8639:
        /* <DEDUP_REMOVED lines=8> */
.L_x_8641:
[----:B------:R-:W-:Y:S05]  /*262c0*/  BRA `(.L_x_8642) ;  /* 0xfffffe0000f87947 */ /* 0x000fea000383ffff */
.L_x_8280:
[----:B------:R-:W-:Y:S01]  /*262d0*/  BSSY B1, `(.L_x_8643) ;  /* 0x0000008000017945 */ /* 0x000fe20003800000 */
[----:B0-----:R-:W-:Y:S01]  /*262e0*/  MOV R13, R103 ;  /* 0x00000067000d7202 */ /* 0x001fe20000000f00 */
[----:B------:R-:W-:Y:S02]  /*262f0*/  IMAD.MOV.U32 R12, RZ, RZ, 0x3 ;  /* 0x00000003ff0c7424 */ /* 0x000fe400078e00ff */
[----:B------:R-:W-:Y:S02]  /*26300*/  IMAD.MOV.U32 R11, RZ, RZ, 0x181f ;  /* 0x0000181fff0b7424 */ /* 0x000fe400078e00ff */
[----:B------:R-:W-:-:S07]  /*26310*/  IMAD.MOV.U32 R15, RZ, RZ, -0x1 ;  /* 0xffffffffff0f7424 */ /* 0x000fce00078e00ff */
[----:B-1234-:R-:W-:Y:S05]  /*26320*/  WARPSYNC.COLLECTIVE R15, `(.L_x_8644) ;  /* 0x000000000f087348 */ /* 0x01efea0003c00000 */
[----:B------:R0:W0:Y:S02]  /*26330*/  SHFL.IDX P6, R14, R13, R12, R11 ;  /* 0x0000000c0d0e7389 */ /* 0x00002400000c000b */
[----:B01234-:R-:W-:Y:S01]  /*26340*/  ENDCOLLECTIVE ;  /* 0x000000000000791b */ /* 0x01ffe20003800000 */
.L_x_8644:
[----:B------:R-:W-:Y:S05]  /*26350*/  BSYNC B1 ;  /* 0x0000000000017941 */ /* 0x000fea0003800000 */
.L_x_8643:
        /* <DEDUP_REMOVED lines=8> */
.L_x_8645:
[----:B------:R-:W-:Y:S01]  /*263e0*/  IMAD.MOV.U32 R108, RZ, RZ, R14 ;  /* 0x000000ffff6c7224 */ /* 0x000fe200078e000e */
[----:B------:R-:W-:Y:S06]  /*263f0*/  BRA `(.L_x_8646) ;  /* 0xfffffe0800987947 */ /* 0x000fec000383ffff */
.L_x_8285:
[----:B0-----:R0:W1:Y:S02]  /*26400*/  SYNCS.PHASECHK.TRANS64.TRYWAIT P3, [R91+URZ+0x28890], R102 ;  /* 0x028890665b0075a7 */ /* 0x001064000806017f */
[----:B-1----:R-:W-:Y:S05]  /*26410*/  @!P3 NANOSLEEP.SYNCS 0x989680 ;  /* 0x009896800000b95d */ /* 0x002fea0003900000 */
[----:B------:R-:W1:Y:S02]  /*26420*/  @!P3 SYNCS.PHASECHK.TRANS64 P3, [R91+URZ+0x28890], R102 ;  /* 0x028890665b00b5a7 */ /* 0x000e64000806007f */
[----:B-1----:R-:W-:Y:S05]  /*26430*/  @!P3 BRA `(.L_x_8285) ;  /* 0xfffffffc00f0b947 */ /* 0x002fea000383ffff */
[----:B------:R-:W-:Y:S05]  /*26440*/  BRA `(.L_x_8647) ;  /* 0xfffffe1000847947 */ /* 0x000fea000383ffff */
.L_x_8286:
        /* <DEDUP_REMOVED lines=8> */
.L_x_8649:
[----:B------:R-:W-:Y:S05]  /*264d0*/  BSYNC B1 ;  /* 0x0000000000017941 */ /* 0x000fea0003800000 */
.L_x_8648:
        /* <DEDUP_REMOVED lines=8> */
.L_x_8650:
[----:B------:R-:W-:Y:S05]  /*26560*/  BRA `(.L_x_8651) ;  /* 0xfffffe1000ac7947 */ /* 0x000fea000383ffff */
.L_x_8289:
        /* <DEDUP_REMOVED lines=8> */
.L_x_8653:
[----:B------:R-:W-:Y:S05]  /*265f0*/  BSYNC B1 ;  /* 0x0000000000017941 */ /* 0x000fea0003800000 */
.L_x_8652:
        /* <DEDUP_REMOVED lines=8> */
.L_x_8654:
[----:B------:R-:W-:Y:S05]  /*26680*/  BRA `(.L_x_8655) ;  /* 0xfffffe1000ac7947 */ /* 0x000fea000383ffff */
.L_x_8292:
[----:B------:R-:W-:Y:S01]  /*26690*/  BSSY B1, `(.L_x_8656) ;  /* 0x0000008000017945 */ /* 0x000fe20003800000 */
[----:B----4-:R-:W-:Y:S01]  /*266a0*/  MOV R13, R46 ;  /* 0x0000002e000d7202 */ /* 0x010fe20000000f00 */
[----:B------:R-:W-:Y:S02]  /*266b0*/  IMAD.MOV.U32 R12, RZ, RZ, 0x2 ;  /* 0x00000002ff0c7424 */ /* 0x000fe400078e00ff */
[----:B------:R-:W-:Y:S02]  /*266c0*/  IMAD.MOV.U32 R11, RZ, RZ, 0x181f ;  /* 0x0000181fff0b7424 */ /* 0x000fe400078e00ff */
[----:B------:R-:W-:-:S07]  /*266d0*/  IMAD.MOV.U32 R15, RZ, RZ, -0x1 ;  /* 0xffffffffff0f7424 */ /* 0x000fce00078e00ff */
[----:B0123--:R-:W-:Y:S05]  /*266e0*/  WARPSYNC.COLLECTIVE R15, `(.L_x_8657) ;  /* 0x000000000f087348 */ /* 0x00ffea0003c00000 */
[----:B---3--:R3:W4:Y:S02]  /*266f0*/  SHFL.IDX P6, R14, R13, R12, R11 ;  /* 0x0000000c0d0e7389 */ /* 0x00872400000c000b */
[----:B01234-:R-:W-:Y:S01]  /*26700*/  ENDCOLLECTIVE ;  /* 0x000000000000791b */ /* 0x01ffe20003800000 */
.L_x_8657:
[----:B------:R-:W-:Y:S05]  /*26710*/  BSYNC B1 ;  /* 0x0000000000017941 */ /* 0x000fea0003800000 */
.L_x_8656:
        /* <DEDUP_REMOVED lines=8> */
.L_x_8658:
[----:B------:R-:W-:Y:S05]  /*267a0*/  BRA `(.L_x_8659) ;  /* 0xfffffe1000b07947 */ /* 0x000fea000383ffff */
.L_x_8295:
[----:B------:R-:W-:Y:S01]  /*267b0*/  BSSY B1, `(.L_x_8660) ;  /* 0x0000008000017945 */ /* 0x000fe20003800000 */
[----:B0-----:R-:W-:Y:S01]  /*267c0*/  IMAD.MOV.U32 R13, RZ, RZ, R46 ;  /* 0x000000ffff0d7224 */ /* 0x001fe200078e002e */
[----:B------:R-:W-:Y:S01]  /*267d0*/  MOV R15, 0xffffffff ;  /* 0xffffffff000f7802 */ /* 0x000fe20000000f00 */
[----:B------:R-:W-:Y:S02]  /*267e0*/  IMAD.MOV.U32 R12, RZ, RZ, 0x3 ;  /* 0x00000003ff0c7424 */ /* 0x000fe400078e00ff */
[----:B------:R-:W-:-:S07]  /*267f0*/  IMAD.MOV.U32 R11, RZ, RZ, 0x181f ;  /* 0x0000181fff0b7424 */ /* 0x000fce00078e00ff */
[----:B-1234-:R-:W-:Y:S05]  /*26800*/  WARPSYNC.COLLECTIVE R15, `(.L_x_8661) ;  /* 0x000000000f087348 */ /* 0x01efea0003c00000 */
[----:B----4-:R0:W4:Y:S02]  /*26810*/  SHFL.IDX P6, R14, R13, R12, R11 ;  /* 0x0000000c0d0e7389 */ /* 0x01012400000c000b */
[----:B01234-:R-:W-:Y:S01]  /*26820*/  ENDCOLLECTIVE ;  /* 0x000000000000791b */ /* 0x01ffe20003800000 */
.L_x_8661:
[----:B------:R-:W-:Y:S05]  /*26830*/  BSYNC B1 ;  /* 0x0000000000017941 */ /* 0x000fea0003800000 */
.L_x_8660:
        /* <DEDUP_REMOVED lines=8> */
.L_x_8662:
[----:B------:R-:W-:Y:S05]  /*268c0*/  BRA `(.L_x_8663) ;  /* 0xfffffe1000b47947 */ /* 0x000fea000383ffff */
.L_x_8299:
[----:B------:R0:W0:Y:S02]  /*268d0*/  SYNCS.PHASECHK.TRANS64.TRYWAIT P4, [R91+URZ+0x288b0], R102 ;  /* 0x0288b0665b0075a7 */ /* 0x000024000808017f */
[----:B0-----:R-:W-:Y:S05]  /*268e0*/  @!P4 NANOSLEEP.SYNCS 0x989680 ;  /* 0x009896800000c95d */ /* 0x001fea0003900000 */
[----:B------:R-:W0:Y:S02]  /*268f0*/  @!P4 SYNCS.PHASECHK.TRANS64 P4, [R91+URZ+0x288b0], R102 ;  /* 0x0288b0665b00c5a7 */ /* 0x000e24000808007f */
[----:B0-----:R-:W-:Y:S05]  /*26900*/  @!P4 BRA `(.L_x_8299) ;  /* 0xfffffffc00f0c947 */ /* 0x001fea000383ffff */
[----:B------:R-:W-:Y:S05]  /*26910*/  BRA `(.L_x_8664) ;  /* 0xfffffe1400307947 */ /* 0x000fea000383ffff */
.L_x_8319:
[----:B------:R-:W-:Y:S01]  /*26920*/  BSSY B0, `(.L_x_8665) ;  /* 0x0000008000007945 */ /* 0x000fe20003800000 */
[----:B--2---:R-:W-:Y:S01]  /*26930*/  IMAD.MOV.U32 R13, RZ, RZ, R218 ;  /* 0x000000ffff0d7224 */ /* 0x004fe200078e00da */
[----:B------:R-:W-:Y:S01]  /*26940*/  MOV R11, 0x1f ;  /* 0x0000001f000b7802 */ /* 0x000fe20000000f00 */
[----:B------:R-:W-:Y:S02]  /*26950*/  IMAD.MOV.U32 R12, RZ, RZ, RZ ;  /* 0x000000ffff0c7224 */ /* 0x000fe400078e00ff */
[----:B------:R-:W-:-:S07]  /*26960*/  IMAD.MOV.U32 R15, RZ, RZ, -0x1 ;  /* 0xffffffffff0f7424 */ /* 0x000fce00078e00ff */
[----:B-1---5:R-:W-:Y:S05]  /*26970*/  WARPSYNC.COLLECTIVE R15, `(.L_x_8666) ;  /* 0x000000000f087348 */ /* 0x022fea0003c00000 */
[----:B------:R0:W2:Y:S02]  /*26980*/  SHFL.IDX P6, R14, R13, R12, R11 ;  /* 0x0000000c0d0e7389 */ /* 0x0000a400000c000b */
[----:B012--5:R-:W-:Y:S01]  /*26990*/  ENDCOLLECTIVE ;  /* 0x000000000000791b */ /* 0x027fe20003800000 */
.L_x_8666:
[----:B------:R-:W-:Y:S05]  /*269a0*/  BSYNC B0 ;  /* 0x0000000000007941 */ /* 0x000fea0003800000 */
.L_x_8665:
[----:B------:R-:W-:Y:S01]  /*269b0*/  IMAD.MOV.U32 R194, RZ, RZ, R14 ;  /* 0x000000ffffc27224 */ /* 0x000fe200078e000e */
[----:B------:R-:W-:Y:S06]  /*269c0*/  BRA `(.L_x_8667) ;  /* 0xfffffe2000747947 */ /* 0x000fec000383ffff */
.L_x_8329:
[----:B------:R-:W-:Y:S01]  /*269d0*/  BSSY B1, `(.L_x_8668) ;  /* 0x0000008000017945 */ /* 0x000fe20003800000 */
[----:B------:R-:W-:Y:S01]  /*269e0*/  IMAD.MOV.U32 R13, RZ, RZ, R6 ;  /* 0x000000ffff0d7224 */ /* 0x000fe200078e0006 */
[----:B------:R-:W-:Y:S01]  /*269f0*/  MOV R12, RZ ;  /* 0x000000ff000c7202 */ /* 0x000fe20000000f00 */
[----:B------:R-:W-:Y:S02]  /*26a00*/  IMAD.MOV.U32 R11, RZ, RZ, 0x181f ;  /* 0x0000181fff0b7424 */ /* 0x000fe400078e00ff */
[----:B------:R-:W-:-:S07]  /*26a10*/  IMAD.MOV.U32 R15, RZ, RZ, -0x1 ;  /* 0xffffffffff0f7424 */ /* 0x000fce00078e00ff */
[----:B01----:R-:W-:Y:S05]  /*26a20*/  WARPSYNC.COLLECTIVE R15, `(.L_x_8669) ;  /* 0x000000000f087348 */ /* 0x003fea0003c00000 */
[----:B------:R2:W3:Y:S02]  /*26a30*/  SHFL.IDX P6, R14, R13, R12, R11 ;  /* 0x0000000c0d0e7389 */ /* 0x0004e400000c000b */
[----:B0123--:R-:W-:Y:S01]  /*26a40*/  ENDCOLLECTIVE ;  /* 0x000000000000791b */ /* 0x00ffe20003800000 */
.L_x_8669:
[----:B------:R-:W-:Y:S05]  /*26a50*/  BSYNC B1 ;  /* 0x0000000000017941 */ /* 0x000fea0003800000 */
.L_x_8668:
        /* <DEDUP_REMOVED lines=8> */
.L_x_8670:
[----:B------:R-:W-:Y:S01]  /*26ae0*/  IMAD.MOV.U32 R13, RZ, RZ, R8 ;  /* 0x000000ffff0d7224 */ /* 0x000fe200078e0008 */
[----:B------:R-:W-:-:S07]  /*26af0*/  MOV R3, R14 ;  /* 0x0000000e00037202 */ /* 0x000fce0000000f00 */
[----:B------:R-:W-:Y:S05]  /*26b00*/  WARPSYNC.COLLECTIVE R15, `(.L_x_8671) ;  /* 0x000000000f087348 */ /* 0x000fea0003c00000 */
[----:B------:R0:W1:Y:S02]  /*26b10*/  SHFL.IDX P6, R14, R13, R12, R11 ;  /* 0x0000000c0d0e7389 */ /* 0x00006400000c000b */
[----:B01----:R-:W-:Y:S01]  /*26b20*/  ENDCOLLECTIVE ;  /* 0x000000000000791b */ /* 0x003fe20003800000 */
.L_x_8671:
[----:B------:R-:W-:Y:S02]  /*26b30*/  IMAD.MOV.U32 R13, RZ, RZ, R7 ;  /* 0x000000ffff0d7224 */ /* 0x000fe400078e0007 */
[----:B------:R-:W-:-:S07]  /*26b40*/  IMAD.MOV.U32 R4, RZ, RZ, R14 ;  /* 0x000000ffff047224 */ /* 0x000fce00078e000e */
[----:B------:R-:W-:Y:S05]  /*26b50*/  WARPSYNC.COLLECTIVE R15, `(.L_x_8672) ;  /* 0x000000000f087348 */ /* 0x000fea0003c00000 */
[----:B------:R0:W1:Y:S02]  /*26b60*/  SHFL.IDX P6, R14, R13, R12, R11 ;  /* 0x0000000c0d0e7389 */ /* 0x00006400000c000b */
[----:B01----:R-:W-:Y:S01]  /*26b70*/  ENDCOLLECTIVE ;  /* 0x000000000000791b */ /* 0x003fe20003800000 */
.L_x_8672:
[----:B------:R-:W-:Y:S05]  /*26b80*/  BRA `(.L_x_8673) ;  /* 0xfffffe2400c87947 */ /* 0x000fea000383ffff */
.L_x_8332:
[----:B------:R-:W-:Y:S01]  /*26b90*/  BSSY B1, `(.L_x_8674) ;  /* 0x0000008000017945 */ /* 0x000fe20003800000 */
[----:B-1----:R-:W-:Y:S01]  /*26ba0*/  MOV R13, R6 ;  /* 0x00000006000d7202 */ /* 0x002fe20000000f00 */
[----:B------:R-:W-:Y:S02]  /*26bb0*/  IMAD.MOV.U32 R12, RZ, RZ, 0x1 ;  /* 0x00000001ff0c7424 */ /* 0x000fe400078e00ff */
[----:B------:R-:W-:Y:S02]  /*26bc0*/  IMAD.MOV.U32 R11, RZ, RZ, 0x181f ;  /* 0x0000181fff0b7424 */ /* 0x000fe400078e00ff */
[----:B------:R-:W-:-:S07]  /*26bd0*/  IMAD.MOV.U32 R15, RZ, RZ, -0x1 ;  /* 0xffffffffff0f7424 */ /* 0x000fce00078e00ff */
[----:B--2---:R-:W-:Y:S05]  /*26be0*/  WARPSYNC.COLLECTIVE R15, `(.L_x_8675) ;  /* 0x000000000f087348 */ /* 0x004fea0003c00000 */
[----:B------:R0:W1:Y:S02]  /*26bf0*/  SHFL.IDX P6, R14, R13, R12, R11 ;  /* 0x0000000c0d0e7389 */ /* 0x00006400000c000b */
[----:B012---:R-:W-:Y:S01]  /*26c00*/  ENDCOLLECTIVE ;  /* 0x000000000000791b */ /* 0x007fe20003800000 */
.L_x_8675:
[----:B------:R-:W-:Y:S05]  /*26c10*/  BSYNC B1 ;  /* 0x0000000000017941 */ /* 0x000fea0003800000 */
.L_x_8674:
        /* <DEDUP_REMOVED lines=8> */
.L_x_8676:
[----:B------:R-:W-:Y:S02]  /*26ca0*/  IMAD.MOV.U32 R13, RZ, RZ, R8 ;  /* 0x000000ffff0d7224 */ /* 0x000fe400078e0008 */
[----:B------:R-:W-:-:S07]  /*26cb0*/  IMAD.MOV.U32 R3, RZ, RZ, R14 ;  /* 0x000000ffff037224 */ /* 0x000fce00078e000e */
[----:B------:R-:W-:Y:S05]  /*26cc0*/  WARPSYNC.COLLECTIVE R15, `(.L_x_8677) ;  /* 0x000000000f087348 */ /* 0x000fea0003c00000 */
[----:B------:R0:W1:Y:S02]  /*26cd0*/  SHFL.IDX P6, R14, R13, R12, R11 ;  /* 0x0000000c0d0e7389 */ /* 0x00006400000c000b */
[----:B01----:R-:W-:Y:S01]  /*26ce0*/  ENDCOLLECTIVE ;  /* 0x000000000000791b */ /* 0x003fe20003800000 */
.L_x_8677:
[----:B------:R-:W-:Y:S01]  /*26cf0*/  MOV R13, R7 ;  /* 0x00000007000d7202 */ /* 0x000fe20000000f00 */
[----:B------:R-:W-:-:S07]  /*26d00*/  IMAD.MOV.U32 R4, RZ, RZ, R14 ;  /* 0x000000ffff047224 */ /* 0x000fce00078e000e */
[----:B------:R-:W-:Y:S05]  /*26d10*/  WARPSYNC.COLLECTIVE R15, `(.L_x_8678) ;  /* 0x000000000f087348 */ /* 0x000fea0003c00000 */
[----:B------:R0:W1:Y:S02]  /*26d20*/  SHFL.IDX P6, R14, R13, R12, R11 ;  /* 0x0000000c0d0e7389 */ /* 0x00006400000c000b */
[----:B01----:R-:W-:Y:S01]  /*26d30*/  ENDCOLLECTIVE ;  /* 0x000000000000791b */ /* 0x003fe20003800000 */
.L_x_8678:
[----:B------:R-:W-:Y:S05]  /*26d40*/  BRA `(.L_x_8679) ;  /* 0xfffffe2800347947 */ /* 0x000fea000383ffff */
.L_x_8335:
[----:B------:R-:W-:Y:S01]  /*26d50*/  BSSY B1, `(.L_x_8680) ;  /* 0x0000008000017945 */ /* 0x000fe20003800000 */
[----:B------:R-:W-:Y:S01]  /*26d60*/  IMAD.MOV.U32 R13, RZ, RZ, R6 ;  /* 0x000000ffff0d7224 */ /* 0x000fe200078e0006 */
[----:B------:R-:W-:Y:S01]  /*26d70*/  MOV R15, 0xffffffff ;  /* 0xffffffff000f7802 */ /* 0x000fe20000000f00 */
[----:B------:R-:W-:Y:S02]  /*26d80*/  IMAD.MOV.U32 R12, RZ, RZ, 0x2 ;  /* 0x00000002ff0c7424 */ /* 0x000fe400078e00ff */
[----:B------:R-:W-:-:S07]  /*26d90*/  IMAD.MOV.U32 R11, RZ, RZ, 0x181f ;  /* 0x0000181fff0b7424 */ /* 0x000fce00078e00ff */
[----:B-12---:R-:W-:Y:S05]  /*26da0*/  WARPSYNC.COLLECTIVE R15, `(.L_x_8681) ;  /* 0x000000000f087348 */ /* 0x006fea0003c00000 */
[----:B------:R0:W3:Y:S02]  /*26db0*/  SHFL.IDX P6, R14, R13, R12, R11 ;  /* 0x0000000c0d0e7389 */ /* 0x0000e400000c000b */
[----:B0123--:R-:W-:Y:S01]  /*26dc0*/  ENDCOLLECTIVE ;  /* 0x000000000000791b */ /* 0x00ffe20003800000 */
.L_x_8681:
[----:B------:R-:W-:Y:S05]  /*26dd0*/  BSYNC B1 ;  /* 0x0000000000017941 */ /* 0x000fea0003800000 */
.L_x_8680:
        /* <DEDUP_REMOVED lines=8> */
.L_x_8682:
[----:B------:R-:W-:Y:S02]  /*26e60*/  IMAD.MOV.U32 R13, RZ, RZ, R8 ;  /* 0x000000ffff0d7224 */ /* 0x000fe400078e0008 */
[----:B------:R-:W-:-:S07]  /*26e70*/  IMAD.MOV.U32 R3, RZ, RZ, R14 ;  /* 0x000000ffff037224 */ /* 0x000fce00078e000e */
[----:B------:R-:W-:Y:S05]  /*26e80*/  WARPSYNC.COLLECTIVE R15, `(.L_x_8683) ;  /* 0x000000000f087348 */ /* 0x000fea0003c00000 */
[----:B------:R0:W1:Y:S02]  /*26e90*/  SHFL.IDX P6, R14, R13, R12, R11 ;  /* 0x0000000c0d0e7389 */ /* 0x00006400000c000b */
[----:B01----:R-:W-:Y:S01]  /*26ea0*/  ENDCOLLECTIVE ;  /* 0x000000000000791b */ /* 0x003fe20003800000 */
.L_x_8683:
[----:B------:R-:W-:Y:S01]  /*26eb0*/  IMAD.MOV.U32 R13, RZ, RZ, R7 ;  /* 0x000000ffff0d7224 */ /* 0x000fe200078e0007 */
[----:B------:R-:W-:-:S07]  /*26ec0*/  MOV R4, R14 ;  /* 0x0000000e00047202 */ /* 0x000fce0000000f00 */
[----:B------:R-:W-:Y:S05]  /*26ed0*/  WARPSYNC.COLLECTIVE R15, `(.L_x_8684) ;  /* 0x000000000f087348 */ /* 0x000fea0003c00000 */
[----:B------:R0:W1:Y:S02]  /*26ee0*/  SHFL.IDX P6, R14, R13, R12, R11 ;  /* 0x0000000c0d0e7389 */ /* 0x00006400000c000b */
[----:B01----:R-:W-:Y:S01]  /*26ef0*/  ENDCOLLECTIVE ;  /* 0x000000000000791b */ /* 0x003fe20003800000 */
.L_x_8684:
[----:B------:R-:W-:Y:S05]  /*26f00*/  BRA `(.L_x_8685) ;  /* 0xfffffe2800907947 */ /* 0x000fea000383ffff */
.L_x_8338:
[----:B------:R-:W-:Y:S01]  /*26f10*/  BSSY B1, `(.L_x_8686) ;  /* 0x0000008000017945 */ /* 0x000fe20003800000 */
[----:B------:R-:W-:Y:S01]  /*26f20*/  IMAD.MOV.U32 R13, RZ, RZ, R6 ;  /* 0x000000ffff0d7224 */ /* 0x000fe200078e0006 */
[----:B------:R-:W-:Y:S01]  /*26f30*/  MOV R11, 0x181f ;  /* 0x0000181f000b7802 */ /* 0x000fe20000000f00 */
[----:B------:R-:W-:Y:S02]  /*26f40*/  IMAD.MOV.U32 R12, RZ, RZ, 0x3 ;  /* 0x00000003ff0c7424 */ /* 0x000fe400078e00ff */
[----:B------:R-:W-:-:S07]  /*26f50*/  IMAD.MOV.U32 R15, RZ, RZ, -0x1 ;  /* 0xffffffffff0f7424 */ /* 0x000fce00078e00ff */
[----:B-12---:R-:W-:Y:S05]  /*26f60*/  WARPSYNC.COLLECTIVE R15, `(.L_x_8687) ;  /* 0x000000000f087348 */ /* 0x006fea0003c00000 */
[----:B------:R0:W3:Y:S02]  /*26f70*/  SHFL.IDX P6, R14, R13, R12, R11 ;  /* 0x0000000c0d0e7389 */ /* 0x0000e400000c000b */
[----:B0123--:R-:W-:Y:S01]  /*26f80*/  ENDCOLLECTIVE ;  /* 0x000000000000791b */ /* 0x00ffe20003800000 */
.L_x_8687:
[----:B------:R-:W-:Y:S05]  /*26f90*/  BSYNC B1 ;  /* 0x0000000000017941 */ /* 0x000fea0003800000 */
.L_x_8686:
        /* <DEDUP_REMOVED lines=8> */
.L_x_8688:
[----:B------:R-:W-:Y:S01]  /*27020*/  MOV R13, R8 ;  /* 0x00000008000d7202 */ /* 0x000fe20000000f00 */
[----:B------:R-:W-:-:S07]  /*27030*/  IMAD.MOV.U32 R3, RZ, RZ, R14 ;  /* 0x000000ffff037224 */ /* 0x000fce00078e000e */
[----:B------:R-:W-:Y:S05]  /*27040*/  WARPSYNC.COLLECTIVE R15, `(.L_x_8689) ;  /* 0x000000000f087348 */ /* 0x000fea0003c00000 */
[----:B------:R0:W1:Y:S02]  /*27050*/  SHFL.IDX P6, R14, R13, R12, R11 ;  /* 0x0000000c0d0e7389 */ /* 0x00006400000c000b */
[----:B01----:R-:W-:Y:S01]  /*27060*/  ENDCOLLECTIVE ;  /* 0x000000000000791b */ /* 0x003fe20003800000 */
.L_x_8689:
[----:B------:R-:W-:Y:S02]  /*27070*/  IMAD.MOV.U32 R13, RZ, RZ, R7 ;  /* 0x000000ffff0d7224 */ /* 0x000fe400078e0007 */
[----:B------:R-:W-:-:S07]  /*27080*/  IMAD.MOV.U32 R4, RZ, RZ, R14 ;  /* 0x000000ffff047224 */ /* 0x000fce00078e000e */
[----:B------:R-:W-:Y:S05]  /*27090*/  WARPSYNC.COLLECTIVE R15, `(.L_x_8690) ;  /* 0x000000000f087348 */ /* 0x000fea0003c00000 */
[----:B------:R0:W1:Y:S02]  /*270a0*/  SHFL.IDX P6, R14, R13, R12, R11 ;  /* 0x0000000c0d0e7389 */ /* 0x00006400000c000b */
[----:B01----:R-:W-:Y:S01]  /*270b0*/  ENDCOLLECTIVE ;  /* 0x000000000000791b */ /* 0x003fe20003800000 */
.L_x_8690:
[----:B------:R-:W-:Y:S05]  /*270c0*/  BRA `(.L_x_8691) ;  /* 0xfffffe2800ec7947 */ /* 0x000fea000383ffff */
.L_x_8342:
[----:B0-----:R0:W1:Y:S02]  /*270d0*/  SYNCS.PHASECHK.TRANS64.TRYWAIT P0, [R18+URZ+0x28800], R5 ;  /* 0x02880005120075a7 */ /* 0x001064000800017f */
[----:B-1----:R-:W-:Y:S05]  /*270e0*/  @!P0 NANOSLEEP.SYNCS 0x989680 ;  /* 0x009896800000895d */ /* 0x002fea0003900000 */
[----:B------:R-:W1:Y:S02]  /*270f0*/  @!P0 SYNCS.PHASECHK.TRANS64 P0, [R18+URZ+0x28800], R5 ;  /* 0x02880005120085a7 */ /* 0x000e64000800007f */
[----:B-1----:R-:W-:Y:S05]  /*27100*/  @!P0 BRA `(.L_x_8342) ;  /* 0xfffffffc00f08947 */ /* 0x002fea000383ffff */
[----:B------:R-:W-:Y:S05]  /*27110*/  BRA `(.L_x_8692) ;  /* 0xfffffe2c00a87947 */ /* 0x000fea000383ffff */
.L_x_8358:
[----:B------:R-:W3:Y:S01]  /*27120*/  LDC R56, c[0x0][0x3f4] ;  /* 0x0000fd00ff387b82 */ /* 0x000ee20000000800 */
[----:B------:R-:W-:Y:S01]  /*27130*/  BSSY B1, `(.L_x_8693) ;  /* 0x0000008000017945 */ /* 0x000fe20003800000 */
[----:B--2---:R-:W-:Y:S01]  /*27140*/  IMAD.MOV.U32 R13, RZ, RZ, R43 ;  /* 0x000000ffff0d7224 */ /* 0x004fe200078e002b */
[----:B------:R-:W-:Y:S01]  /*27150*/  MOV R12, RZ ;  /* 0x000000ff000c7202 */ /* 0x000fe20000000f00 */
[----:B------:R-:W-:Y:S02]  /*27160*/  IMAD.MOV.U32 R11, RZ, RZ, 0x181f ;  /* 0x0000181fff0b7424 */ /* 0x000fe400078e00ff */
[----:B------:R-:W-:-:S07]  /*27170*/  IMAD.MOV.U32 R15, RZ, RZ, -0x1 ;  /* 0xffffffffff0f7424 */ /* 0x000fce00078e00ff */
[----:B01-3--:R-:W-:Y:S05]  /*27180*/  WARPSYNC.COLLECTIVE R15, `(.L_x_8694) ;  /* 0x000000000f087348 */ /* 0x00bfea0003c00000 */
[----:B------:R2:W4:Y:S02]  /*27190*/  SHFL.IDX P6, R14, R13, R12, R11 ;  /* 0x0000000c0d0e7389 */ /* 0x00052400000c000b */
[----:B01234-:R-:W-:Y:S01]  /*271a0*/  ENDCOLLECTIVE ;  /* 0x000000000000791b */ /* 0x01ffe20003800000 */
.L_x_8694:
[----:B------:R-:W-:Y:S05]  /*271b0*/  BSYNC B1 ;  /* 0x0000000000017941 */ /* 0x000fea0003800000 */
.L_x_8693:
[----:B------:R-:W-:Y:S01]  /*271c0*/  MOV R13, R10 ;  /* 0x0000000a000d7202 */ /* 0x000fe20000000f00 */
[----:B------:R-:W-:Y:S01]  /*271d0*/  IMAD.MOV.U32 R12, RZ, RZ, RZ ;  /* 0x000000ffff0c7224 */ /* 0x000fe200078e00ff */
[----:B------:R-:W-:Y:S01]  /*271e0*/  ISETP.GE.AND P0, PT, R16, R56, PT ;  /* 0x000000381000720c */ /* 0x000fe20003f06270 */
[----:B------:R-:W-:Y:S02]  /*271f0*/  IMAD.MOV.U32 R11, RZ, RZ, 0x181f ;  /* 0x0000181fff0b7424 */ /* 0x000fe400078e00ff */
[----:B------:R-:W-:Y:S02]  /*27200*/  IMAD.MOV.U32 R15, RZ, RZ, -0x1 ;  /* 0xffffffffff0f7424 */ /* 0x000fe400078e00ff */
[----:B------:R-:W-:Y:S02]  /*27210*/  IMAD.MOV.U32 R3, RZ, RZ, R14 ;  /* 0x000000ffff037224 */ /* 0x000fe400078e000e */
[----:B------:R-:W-:-:S07]  /*27220*/  IMAD R0, R189, R0, RZ ;  /* 0x00000000bd007224 */ /* 0x000fce00078e02ff */
[----:B------:R-:W-:Y:S05]  /*27230*/  WARPSYNC.COLLECTIVE R15, `(.L_x_8695) ;  /* 0x000000000f087348 */ /* 0x000fea0003c00000 */
[----:B------:R0:W1:Y:S02]  /*27240*/  SHFL.IDX P6, R14, R13, R12, R11 ;  /* 0x0000000c0d0e7389 */ /* 0x00006400000c000b */
[----:B01----:R-:W-:Y:S01]  /*27250*/  ENDCOLLECTIVE ;  /* 0x000000000000791b */ /* 0x003fe20003800000 */
.L_x_8695:
[----:B------:R-:W-:Y:S01]  /*27260*/  ISETP.GE.OR P1, PT, R57, R0, P0 ;  /* 0x000000003900720c */ /* 0x000fe20000726670 */
[----:B------:R-:W-:-:S12]  /*27270*/  IMAD.MOV.U32 R13, RZ, RZ, R45 ;  /* 0x000000ffff0d7224 */ /* 0x000fd800078e002d */
[C---:B------:R-:W-:Y:S02]  /*27280*/  @!P1 SHF.L.U32 R7, R16.reuse, 0x1, RZ ;  /* 0x0000000110079819 */ /* 0x040fe400000006ff */
[----:B------:R-:W-:Y:S02]  /*27290*/  @!P1 SHF.L.U64.HI R6, R16, 0x1, R17 ;  /* 0x0000000110069819 */ /* 0x000fe40000010211 */
[----:B------:R-:W-:-:S07]  /*272a0*/  MOV R4, R14 ;  /* 0x0000000e00047202 */ /* 0x000fce0000000f00 */
[----:B------:R-:W-:Y:S05]  /*272b0*/  WARPSYNC.COLLECTIVE R15, `(.L_x_8696) ;  /* 0x000000000f087348 */ /* 0x000fea0003c00000 */
[----:B------:R0:W1:Y:S02]  /*272c0*/  SHFL.IDX P6, R14, R13, R12, R11 ;  /* 0x0000000c0d0e7389 */ /* 0x00006400000c000b */
[----:B01----:R-:W-:Y:S01]  /*272d0*/  ENDCOLLECTIVE ;  /* 0x000000000000791b */ /* 0x003fe20003800000 */
.L_x_8696:
[----:B------:R-:W-:-:S05]  /*272e0*/  @!P1 IADD3 R4, P2, R4, R7, RZ ;  /* 0x0000000704049210 */ /* 0x000fca0007f5e0ff */
[----:B------:R-:W-:Y:S02]  /*272f0*/  @!P1 IMAD.X R3, R3, 0x1, R6, P2 ;  /* 0x0000000103039824 */ /* 0x000fe400010e0606 */
[----:B------:R-:W-:Y:S02]  /*27300*/  @!P1 IMAD.MOV.U32 R24, RZ, RZ, R4 ;  /* 0x000000ffff189224 */ /* 0x000fe400078e0004 */
[----:B------:R-:W-:Y:S02]  /*27310*/  @!P1 IMAD.MOV.U32 R25, RZ, RZ, R3 ;  /* 0x000000ffff199224 */ /* 0x000fe400078e0003 */
[----:B------:R-:W-:-:S04]  /*27320*/  IMAD.MOV.U32 R13, RZ, RZ, R44 ;  /* 0x000000ffff0d7224 */ /* 0x000fc800078e002c */
[----:B------:R-:W5:Y:S01]  /*27330*/  @!P1 LD.E.128 R24, desc[UR54][R24.64] ;  /* 0x0000003618189980 */ /* 0x000f62000c101d00 */
[----:B------:R-:W-:-:S07]  /*27340*/  IMAD.MOV.U32 R5, RZ, RZ, R14 ;  /* 0x000000ffff057224 */ /* 0x000fce00078e000e */
[----:B-----5:R-:W-:Y:S05]  /*27350*/  WARPSYNC.COLLECTIVE R15, `(.L_x_8697) ;  /* 0x000000000f087348 */ /* 0x020fea0003c00000 */
[----:B------:R0:W1:Y:S02]  /*27360*/  SHFL.IDX P6, R14, R13, R12, R11 ;  /* 0x0000000c0d0e7389 */ /* 0x00006400000c000b */
[----:B01---5:R-:W-:Y:S01]  /*27370*/  ENDCOLLECTIVE ;  /* 0x000000000000791b */ /* 0x023fe20003800000 */
.L_x_8697:
[----:B------:R-:W-:-:S04]  /*27380*/  @!P1 IADD3 R14, P2, R14, R7, RZ ;  /* 0x000000070e0e9210 */ /* 0x000fc80007f5e0ff */
[----:B------:R-:W-:Y:S01]  /*27390*/  @!P1 IADD3.X R5, R5, R6, RZ, P2, !PT ;  /* 0x0000000605059210 */ /* 0x000fe200017fe4ff */
[----:B------:R-:W-:-:S06]  /*273a0*/  @!P1 IMAD.MOV.U32 R4, RZ, RZ, R14 ;  /* 0x000000ffff049224 */ /* 0x000fcc00078e000e */
[----:B------:R-:W5:Y:S01]  /*273b0*/  @!P1 LD.E.128 R4, desc[UR54][R4.64] ;  /* 0x0000003604049980 */ /* 0x000f62000c101d00 */
[----:B------:R-:W-:Y:S01]  /*273c0*/  MOV R13, R43 ;  /* 0x0000002b000d7202 */ /* 0x000fe20000000f00 */
[----:B------:R-:W-:-:S07]  /*273d0*/  IMAD.MOV.U32 R12, RZ, RZ, 0x1 ;  /* 0x00000001ff0c7424 */ /* 0x000fce00078e00ff */
[----:B-----5:R-:W-:Y:S05]  /*273e0*/  WARPSYNC.COLLECTIVE R15, `(.L_x_8698) ;  /* 0x000000000f087348 */ /* 0x020fea0003c00000 */
[----:B------:R0:W1:Y:S02]  /*273f0*/  SHFL.IDX P6, R14, R13, R12, R11 ;  /* 0x0000000c0d0e7389 */ /* 0x00006400000c000b */
[----:B01---5:R-:W-:Y:S01]  /*27400*/  ENDCOLLECTIVE ;  /* 0x000000000000791b */ /* 0x023fe20003800000 */
.L_x_8698:
[----:B------:R-:W-:Y:S01]  /*27410*/  CS2R R48, SRZ ;  /* 0x0000000000307805 */ /* 0x000fe2000001ff00 */
[----:B------:R-:W-:Y:S01]  /*27420*/  IMAD.MOV.U32 R13, RZ, RZ, R10 ;  /* 0x000000ffff0d7224 */ /* 0x000fe200078e000a */
[----:B------:R-:W-:Y:S02]  /*27430*/  CS2R R50, SRZ ;  /* 0x0000000000327805 */ /* 0x000fe4000001ff00 */
[----:B------:R-:W-:Y:S02]  /*27440*/  CS2R R20, SRZ ;  /* 0x0000000000147805 */ /* 0x000fe4000001ff00 */
[----:B------:R-:W-:Y:S01]  /*27450*/  CS2R R36, SRZ ;  /* 0x0000000000247805 */ /* 0x000fe2000001ff00 */
[----:B------:R-:W-:-:S05]  /*27460*/  @!P1 IMAD.MOV.U32 R48, RZ, RZ, R24 ;  /* 0x000000ffff309224 */ /* 0x000fca00078e0018 */
[----:B------:R-:W-:-:S04]  /*27470*/  MOV R3, R48 ;  /* 0x0000003000037202 */ /* 0x000fc80000000f00 */
[----:B------:R-:W-:Y:S01]  /*27480*/  PRMT R65, R65, 0x5410, R3 ;  /* 0x0000541041417816 */ /* 0x000fe20000000003 */
[----:B------:R-:W-:-:S07]  /*27490*/  IMAD.MOV.U32 R3, RZ, RZ, R14 ;  /* 0x000000ffff037224 */ /* 0x000fce00078e000e */
[----:B------:R-:W-:Y:S05]  /*274a0*/  WARPSYNC.COLLECTIVE R15, `(.L_x_8699) ;  /* 0x000000000f087348 */ /* 0x000fea0003c00000 */
[----:B------:R0:W1:Y:S02]  /*274b0*/  SHFL.IDX P6, R14, R13, R12, R11 ;  /* 0x0000000c0d0e7389 */ /* 0x00006400000c000b */
[----:B01----:R-:W-:Y:S01]  /*274c0*/  ENDCOLLECTIVE ;  /* 0x000000000000791b */ /* 0x003fe20003800000 */
.L_x_8699:
[----:B------:R-:W-:-:S04]  /*274d0*/  @!P1 IMAD.MOV.U32 R49, RZ, RZ, R25 ;  /* 0x000000ffff319224 */ /* 0x000fc800078e0019 */
[----:B------:R-:W-:-:S05]  /*274e0*/  IMAD.MOV.U32 R8, RZ, RZ, R49 ;  /* 0x000000ffff087224 */ /* 0x000fca00078e0031 */
[----:B------:R-:W-:Y:S01]  /*274f0*/  PRMT R67, R8, 0x7610, R67 ;  /* 0x0000761008437816 */ /* 0x000fe20000000043 */
[----:B------:R-:W-:Y:S01]  /*27500*/  IMAD.MOV.U32 R13, RZ, RZ, R45 ;  /* 0x000000ffff0d7224 */ /* 0x000fe200078e002d */
[----:B------:R-:W-:-:S07]  /*27510*/  MOV R8, R14 ;  /* 0x0000000e00087202 */ /* 0x000fce0000000f00 */
[----:B------:R-:W-:Y:S05]  /*27520*/  WARPSYNC.COLLECTIVE R15, `(.L_x_8700) ;  /* 0x000000000f087348 */ /* 0x000fea0003c00000 */
[----:B------:R0:W1:Y:S02]  /*27530*/  SHFL.IDX P6, R14, R13, R12, R11 ;  /* 0x0000000c0d0e7389 */ /* 0x00006400000c000b */
[----:B01----:R-:W-:Y:S01]  /*27540*/  ENDCOLLECTIVE ;  /* 0x000000000000791b */ /* 0x003fe20003800000 */
.L_x_8700:
[----:B------:R-:W-:Y:S02]  /*27550*/  IMAD.MOV.U32 R13, RZ, RZ, R44 ;  /* 0x000000ffff0d7224 */ /* 0x000fe400078e002c */
[----:B------:R-:W-:-:S07]  /*27560*/  IMAD.MOV.U32 R9, RZ, RZ, R14 ;  /* 0x000000ffff097224 */ /* 0x000fce00078e000e */
[----:B------:R-:W-:Y:S05]  /*27570*/  WARPSYNC.COLLECTIVE R15, `(.L_x_8701) ;  /* 0x000000000f087348 */ /* 0x000fea0003c00000 */
[----:B------:R0:W1:Y:S02]  /*27580*/  SHFL.IDX P6, R14, R13, R12, R11 ;  /* 0x0000000c0d0e7389 */ /* 0x00006400000c000b */
[----:B01----:R-:W-:Y:S01]  /*27590*/  ENDCOLLECTIVE ;  /* 0x000000000000791b */ /* 0x003fe20003800000 */
.L_x_8701:
[----:B------:R-:W-:Y:S02]  /*275a0*/  @!P1 IMAD.MOV.U32 R50, RZ, RZ, R26 ;  /* 0x000000ffff329224 */ /* 0x000fe400078e001a */
[----:B------:R-:W-:Y:S01]  /*275b0*/  @!P1 IMAD.MOV.U32 R51, RZ, RZ, R27 ;  /* 0x000000ffff339224 */ /* 0x000fe200078e001b */
[----:B------:R-:W-:Y:S01]  /*275c0*/  @!P1 MOV R36, R6 ;  /* 0x0000000600249202 */ /* 0x000fe20000000f00 */
[----:B------:R-:W-:Y:S02]  /*275d0*/  @!P1 IMAD.MOV.U32 R20, RZ, RZ, R4 ;  /* 0x000000ffff149224 */ /* 0x000fe400078e0004 */
[----:B------:R-:W-:Y:S02]  /*275e0*/  @!P1 IMAD.MOV.U32 R21, RZ, RZ, R5 ;  /* 0x000000ffff159224 */ /* 0x000fe400078e0005 */
[----:B------:R-:W-:Y:S01]  /*275f0*/  @!P1 IMAD.MOV.U32 R37, RZ, RZ, R7 ;  /* 0x000000ffff259224 */ /* 0x000fe200078e0007 */
[----:B------:R-:W-:Y:S01]  /*27600*/  MOV R24, R50 ;  /* 0x0000003200187202 */ /* 0x000fe20000000f00 */
[----:B------:R-:W-:Y:S01]  /*27610*/  IMAD.MOV.U32 R25, RZ, RZ, R51 ;  /* 0x000000ffff197224 */ /* 0x000fe200078e0033 */
[----:B------:R-:W-:Y:S01]  /*27620*/  MOV R6, R36 ;  /* 0x0000002400067202 */ /* 0x000fe20000000f00 */
[----:B------:R-:W-:-:S02]  /*27630*/  IMAD.MOV.U32 R4, RZ, RZ, R20 ;  /* 0x000000ffff047224 */ /* 0x000fc400078e0014 */
[----:B------:R-:W-:Y:S02]  /*27640*/  IMAD.MOV.U32 R5, RZ, RZ, R21 ;  /* 0x000000ffff057224 */ /* 0x000fe400078e0015 */
[----:B------:R-:W-:Y:S01]  /*27650*/  IMAD.MOV.U32 R7, RZ, RZ, R37 ;  /* 0x000000ffff077224 */ /* 0x000fe200078e0025 */
[----:B------:R-:W-:Y:S02]  /*27660*/  PRMT R46, R24, 0x5410, R25 ;  /* 0x00005410182e7816 */ /* 0x000fe40000000019 */
[----:B------:R-:W-:Y:S02]  /*27670*/  CS2R R24, SRZ ;  /* 0x0000000000187805 */ /* 0x000fe4000001ff00 */
[----:B------:R-:W-:Y:S02]  /*27680*/  PRMT R66, R6, 0x5410, R4 ;  /* 0x0000541006427816 */ /* 0x000fe40000000004 */
[----:B------:R-:W-:Y:S02]  /*27690*/  PRMT R67, R67, 0x5410, R5 ;  /* 0x0000541043437816 */ /* 0x000fe40000000005 */
[----:B------:R-:W-:Y:S01]  /*276a0*/  PRMT R65, R7, 0x7610, R65 ;  /* 0x0000761007417816 */ /* 0x000fe20000000041 */
[----:B------:R-:W-:Y:S06]  /*276b0*/  BRA `(.L_x_8702) ;  /* 0xfffffe4400647947 */ /* 0x000fec000383ffff */
.L_x_8361:
[----:B------:R-:W-:Y:S01]  /*276c0*/  BSSY B1, `(.L_x_8703) ;  /* 0x0000008000017945 */ /* 0x000fe20003800000 */
[----:B--2---:R-:W-:Y:S01]  /*276d0*/  IMAD.MOV.U32 R13, RZ, RZ, R43 ;  /* 0x000000ffff0d7224 */ /* 0x004fe200078e002b */
[----:B------:R-:W-:Y:S01]  /*276e0*/  MOV R11, 0x181f ;  /* 0x0000181f000b7802 */ /* 0x000fe20000000f00 */
[----:B------:R-:W-:Y:S02]  /*276f0*/  IMAD.MOV.U32 R12, RZ, RZ, 0x2 ;  /* 0x00000002ff0c7424 */ /* 0x000fe400078e00ff */
[----:B-1----:R-:W-:-:S07]  /*27700*/  IMAD.MOV.U32 R15, RZ, RZ, -0x1 ;  /* 0xffffffffff0f7424 */ /* 0x002fce00078e00ff */
[----:B------:R-:W-:Y:S05]  /*27710*/  WARPSYNC.COLLECTIVE R15, `(.L_x_8704) ;  /* 0x000000000f087348 */ /* 0x000fea0003c00000 */
[----:B------:R0:W1:Y:S02]  /*27720*/  SHFL.IDX P6, R14, R13, R12, R11 ;  /* 0x0000000c0d0e7389 */ /* 0x00006400000c000b */
[----:B01----:R-:W-:Y:S01]  /*27730*/  ENDCOLLECTIVE ;  /* 0x000000000000791b */ /* 0x003fe20003800000 */
.L_x_8704:
[----:B------:R-:W-:Y:S05]  /*27740*/  BSYNC B1 ;  /* 0x0000000000017941 */ /* 0x000fea0003800000 */
.L_x_8703:
[----:B------:R-:W-:Y:S01]  /*27750*/  IMAD.MOV.U32 R13, RZ, RZ, R10 ;  /* 0x000000ffff0d7224 */ /* 0x000fe200078e000a */
[----:B------:R-:W-:Y:S01]  /*27760*/  MOV R12, 0x2 ;  /* 0x00000002000c7802 */ /* 0x000fe20000000f00 */
[----:B------:R-:W-:Y:S01]  /*27770*/  IMAD.MOV.U32 R11, RZ, RZ, 0x181f ;  /* 0x0000181fff0b7424 */ /* 0x000fe200078e00ff */
[----:B------:R-:W-:Y:S01]  /*27780*/  IADD3 R9, R57, 0x40, RZ ;  /* 0x0000004039097810 */ /* 0x000fe20007ffe0ff */
[----:B------:R-:W-:Y:S02]  /*27790*/  IMAD.MOV.U32 R15, RZ, RZ, -0x1 ;  /* 0xffffffffff0f7424 */ /* 0x000fe400078e00ff */
[----:B------:R-:W-:Y:S01]  /*277a0*/  IMAD.MOV.U32 R3, RZ, RZ, R14 ;  /* 0x000000ffff037224 */ /* 0x000fe200078e000e */
[----:B------:R-:W-:-:S13]  /*277b0*/  ISETP.GE.OR P1, PT, R9, R0, P0 ;  /* 0x000000000900720c */ /* 0x000fda0000726670 */
[----:B------:R-:W-:Y:S05]  /*277c0*/  WARPSYNC.COLLECTIVE R15, `(.L_x_8705) ;  /* 0x000000000f087348 */ /* 0x000fea0003c00000 */
[----:B------:R0:W1:Y:S02]  /*277d0*/  SHFL.IDX P6, R14, R13, R12, R11 ;  /* 0x0000000c0d0e7389 */ /* 0x00006400000c000b */
[----:B01----:R-:W-:Y:S01]  /*277e0*/  ENDCOLLECTIVE ;  /* 0x000000000000791b */ /* 0x003fe20003800000 */
.L_x_8705:
[C---:B------:R-:W-:Y:S02]  /*277f0*/  @!P1 SHF.L.U32 R29, R16.reuse, 0x1, RZ ;  /* 0x00000001101d9819 */ /* 0x040fe400000006ff */
[----:B------:R-:W-:Y:S01]  /*27800*/  @!P1 SHF.L.U64.HI R28, R16, 0x1, R17 ;  /* 0x00000001101c9819 */ /* 0x000fe20000010211 */
[----:B------:R-:W-:Y:S02]  /*27810*/  IMAD.MOV.U32 R13, RZ, RZ, R45 ;  /* 0x000000ffff0d7224 */ /* 0x000fe400078e002d */
[----:B------:R-:W-:-:S07]  /*27820*/  IMAD.MOV.U32 R8, RZ, RZ, R14 ;  /* 0x000000ffff087224 */ /* 0x000fce00078e000e */
[----:B------:R-:W-:Y:S05]  /*27830*/  WARPSYNC.COLLECTIVE R15, `(.L_x_8706) ;  /* 0x000000000f087348 */ /* 0x000fea0003c00000 */
[----:B------:R0:W1:Y:S02]  /*27840*/  SHFL.IDX P6, R14, R13, R12, R11 ;  /* 0x0000000c0d0e7389 */ /* 0x00006400000c000b */
[----:B01----:R-:W-:Y:S01]  /*27850*/  ENDCOLLECTIVE ;  /* 0x000000000000791b */ /* 0x003fe20003800000 */
.L_x_8706:
        /* <DEDUP_REMOVED lines=10> */
.L_x_8707:
[----:B------:R-:W-:-:S04]  /*27900*/  @!P1 IADD3 R14, P2, R14, R29, RZ ;  /* 0x0000001d0e0e9210 */ /* 0x000fc80007f5e0ff */
[----:B------:R-:W-:-:S05]  /*27910*/  @!P1 IADD3.X R9, R9, R28, RZ, P2, !PT ;  /* 0x0000001c09099210 */ /* 0x000fca00017fe4ff */
[----:B------:R-:W-:-:S05]  /*27920*/  @!P1 IMAD.MOV.U32 R15, RZ, RZ, R9 ;  /* 0x000000ffff0f9224 */ /* 0x000fca00078e0009 */
[----:B------:R0:W5:Y:S01]  /*27930*/  @!P1 LD.E.128 R28, desc[UR54][R14.64] ;  /* 0x000000360e1c9980 */ /* 0x000162000c101d00 */
[----:B------:R-:W-:Y:S01]  /*27940*/  MOV R13, R43 ;  /* 0x0000002b000d7202 */ /* 0x000fe20000000f00 */
[----:B------:R-:W-:Y:S02]  /*27950*/  IMAD.MOV.U32 R12, RZ, RZ, 0x3 ;  /* 0x00000003ff0c7424 */ /* 0x000fe400078e00ff */
[----:B0-----:R-:W-:-:S07]  /*27960*/  IMAD.MOV.U32 R15, RZ, RZ, -0x1 ;  /* 0xffffffffff0f7424 */ /* 0x001fce00078e00ff */
[----:B-----5:R-:W-:Y:S05]  /*27970*/  WARPSYNC.COLLECTIVE R15, `(.L_x_8708) ;  /* 0x000000000f087348 */ /* 0x020fea0003c00000 */
[----:B------:R0:W1:Y:S02]  /*27980*/  SHFL.IDX P6, R14, R13, R12, R11 ;  /* 0x0000000c0d0e7389 */ /* 0x00006400000c000b */
[----:B01---5:R-:W-:Y:S01]  /*27990*/  ENDCOLLECTIVE ;  /* 0x000000000000791b */ /* 0x023fe20003800000 */
.L_x_8708:
[----:B------:R-:W-:Y:S02]  /*279a0*/  CS2R R52, SRZ ;  /* 0x0000000000347805 */ /* 0x000fe4000001ff00 */
[----:B------:R-:W-:Y:S02]  /*279b0*/  MOV R13, R10 ;  /* 0x0000000a000d7202 */ /* 0x000fe40000000f00 */
[----:B------:R-:W-:Y:S02]  /*279c0*/  CS2R R54, SRZ ;  /* 0x0000000000367805 */ /* 0x000fe4000001ff00 */
[----:B------:R-:W-:Y:S02]  /*279d0*/  CS2R R38, SRZ ;  /* 0x0000000000267805 */ /* 0x000fe4000001ff00 */
[----:B------:R-:W-:Y:S01]  /*279e0*/  CS2R R40, SRZ ;  /* 0x0000000000287805 */ /* 0x000fe2000001ff00 */
[----:B------:R-:W-:Y:S02]  /*279f0*/  @!P1 IMAD.MOV.U32 R52, RZ, RZ, R32 ;  /* 0x000000ffff349224 */ /* 0x000fe400078e0020 */
[----:B------:R-:W-:-:S03]  /*27a00*/  @!P1 IMAD.MOV.U32 R53, RZ, RZ, R33 ;  /* 0x000000ffff359224 */ /* 0x000fc600078e0021 */
[----:B------:R-:W-:Y:S01]  /*27a10*/  MOV R3, R52 ;  /* 0x0000003400037202 */ /* 0x000fe20000000f00 */
[----:B------:R-:W-:-:S05]  /*27a20*/  IMAD.MOV.U32 R8, RZ, RZ, R53 ;  /* 0x000000ffff087224 */ /* 0x000fca00078e0035 */
[----:B------:R-:W-:Y:S01]  /*27a30*/  PRMT R62, R3, 0x5410, R8 ;  /* 0x00005410033e7816 */ /* 0x000fe20000000008 */
[----:B------:R-:W-:-:S07]  /*27a40*/  IMAD.MOV.U32 R3, RZ, RZ, R14 ;  /* 0x000000ffff037224 */ /* 0x000fce00078e000e */
[----:B------:R-:W-:Y:S05]  /*27a50*/  WARPSYNC.COLLECTIVE R15, `(.L_x_8709) ;  /* 0x000000000f087348 */ /* 0x000fea0003c00000 */
[----:B------:R0:W1:Y:S02]  /*27a60*/  SHFL.IDX P6, R14, R13, R12, R11 ;  /* 0x0000000c0d0e7389 */ /* 0x00006400000c000b */
[----:B01----:R-:W-:Y:S01]  /*27a70*/  ENDCOLLECTIVE ;  /* 0x000000000000791b */ /* 0x003fe20003800000 */
.L_x_8709:
[----:B------:R-:W-:Y:S02]  /*27a80*/  IMAD.MOV.U32 R13, RZ, RZ, R45 ;  /* 0x000000ffff0d7224 */ /* 0x000fe400078e002d */
[----:B------:R-:W-:-:S07]  /*27a90*/  IMAD.MOV.U32 R32, RZ, RZ, R14 ;  /* 0x000000ffff207224 */ /* 0x000fce00078e000e */
[----:B------:R-:W-:Y:S05]  /*27aa0*/  WARPSYNC.COLLECTIVE R15, `(.L_x_8710) ;  /* 0x000000000f087348 */ /* 0x000fea0003c00000 */
[----:B------:R0:W1:Y:S02]  /*27ab0*/  SHFL.IDX P6, R14, R13, R12, R11 ;  /* 0x0000000c0d0e7389 */ /* 0x00006400000c000b */
[----:B01----:R-:W-:Y:S01]  /*27ac0*/  ENDCOLLECTIVE ;  /* 0x000000000000791b */ /* 0x003fe20003800000 */
.L_x_8710:
[----:B------:R-:W-:Y:S01]  /*27ad0*/  @!P1 IMAD.MOV.U32 R54, RZ, RZ, R34 ;  /* 0x000000ffff369224 */ /* 0x000fe200078e0022 */
[----:B------:R-:W-:Y:S01]  /*27ae0*/  MOV R13, R44 ;  /* 0x0000002c000d7202 */ /* 0x000fe20000000f00 */
[----:B------:R-:W-:Y:S02]  /*27af0*/  @!P1 IMAD.MOV.U32 R55, RZ, RZ, R35 ;  /* 0x000000ffff379224 */ /* 0x000fe400078e0023 */
[----:B------:R-:W-:-:S07]  /*27b00*/  IMAD.MOV.U32 R33, RZ, RZ, R14 ;  /* 0x000000ffff217224 */ /* 0x000fce00078e000e */
[----:B------:R-:W-:Y:S05]  /*27b10*/  WARPSYNC.COLLECTIVE R15, `(.L_x_8711) ;  /* 0x000000000f087348 */ /* 0x000fea0003c00000 */
[----:B------:R0:W1:Y:S02]  /*27b20*/  SHFL.IDX P6, R14, R13, R12, R11 ;  /* 0x0000000c0d0e7389 */ /* 0x00006400000c000b */
[----:B01----:R-:W-:Y:S01]  /*27b30*/  ENDCOLLECTIVE ;  /* 0x000000000000791b */ /* 0x003fe20003800000 */
.L_x_8711:
[----:B------:R-:W-:Y:S02]  /*27b40*/  IMAD.MOV.U32 R8, RZ, RZ, R54 ;  /* 0x000000ffff087224 */ /* 0x000fe400078e0036 */
[----:B------:R-:W-:Y:S01]  /*27b50*/  IMAD.MOV.U32 R9, RZ, RZ, R55 ;  /* 0x000000ffff097224 */ /* 0x000fe200078e0037 */
[----:B------:R-:W-:Y:S01]  /*27b60*/  @!P1 MOV R38, R28 ;  /* 0x0000001c00269202 */ /* 0x000fe20000000f00 */
[----:B------:R-:W-:Y:S02]  /*27b70*/  @!P1 IMAD.MOV.U32 R39, RZ, RZ, R29 ;  /* 0x000000ffff279224 */ /* 0x000fe400078e001d */
[----:B------:R-:W-:Y:S02]  /*27b80*/  @!P1 IMAD.MOV.U32 R40, RZ, RZ, R30 ;  /* 0x000000ffff289224 */ /* 0x000fe400078e001e */
[----:B------:R-:W-:Y:S01]  /*27b90*/  @!P1 IMAD.MOV.U32 R41, RZ, RZ, R31 ;  /* 0x000000ffff299224 */ /* 0x000fe200078e001f */
[----:B------:R-:W-:Y:S01]  /*27ba0*/  PRMT R47, R8, 0x5410, R9 ;  /* 0x00005410082f7816 */ /* 0x000fe20000000009 */
[----:B------:R-:W-:Y:S01]  /*27bb0*/  IMAD.MOV.U32 R9, RZ, RZ, R39 ;  /* 0x000000ffff097224 */ /* 0x000fe200078e0027 */
[----:B------:R-:W-:Y:S01]  /*27bc0*/  MOV R8, R38 ;  /* 0x0000002600087202 */ /* 0x000fe20000000f00 */
[----:B------:R-:W-:-:S02]  /*27bd0*/  IMAD.MOV.U32 R10, RZ, RZ, R40 ;  /* 0x000000ffff0a7224 */ /* 0x000fc400078e0028 */
[----:B------:R-:W-:Y:S01]  /*27be0*/  IMAD.MOV.U32 R11, RZ, RZ, R41 ;  /* 0x000000ffff0b7224 */ /* 0x000fe200078e0029 */
[----:B------:R-:W-:Y:S02]  /*27bf0*/  PRMT R63, R8, 0x5410, R9 ;  /* 0x00005410083f7816 */ /* 0x000fe40000000009 */
[----:B------:R-:W-:Y:S02]  /*27c00*/  CS2R R8, SRZ ;  /* 0x0000000000087805 */ /* 0x000fe4000001ff00 */
[----:B------:R-:W-:Y:S01]  /*27c10*/  PRMT R64, R10, 0x5410, R11 ;  /* 0x000054100a407816 */ /* 0x000fe2000000000b */
[----:B------:R-:W-:Y:S01]  /*27c20*/  IMAD.MOV.U32 R34, RZ, RZ, R14 ;  /* 0x000000ffff227224 */ /* 0x000fe200078e000e */
[----:B------:R-:W-:Y:S06]  /*27c30*/  BRA `(.L_x_8712) ;  /* 0xfffffe4400447947 */ /* 0x000fec000383ffff */
.L_x_8365:
[----:B0-----:R0:W2:Y:S02]  /*27c40*/  SYNCS.PHASECHK.TRANS64.TRYWAIT P4, [R18+URZ+0x28800], R29 ;  /* 0x0288001d120075a7 */ /* 0x0010a4000808017f */
[----:B--2---:R-:W-:Y:S05]  /*27c50*/  @!P4 NANOSLEEP.SYNCS 0x989680 ;  /* 0x009896800000c95d */ /* 0x004fea0003900000 */
[----:B------:R-:W2:Y:S02]  /*27c60*/  @!P4 SYNCS.PHASECHK.TRANS64 P4, [R18+URZ+0x28800], R29 ;  /* 0x0288001d1200c5a7 */ /* 0x000ea4000808007f */
[----:B--2---:R-:W-:Y:S05]  /*27c70*/  @!P4 BRA `(.L_x_8365) ;  /* 0xfffffffc00f0c947 */ /* 0x004fea000383ffff */
[----:B------:R-:W-:Y:S05]  /*27c80*/  BRA `(.L_x_8713) ;  /* 0xfffffe4400e07947 */ /* 0x000fea000383ffff */
.L_x_8375:
[----:B---3--:R3:W4:Y:S02]  /*27c90*/  SYNCS.PHASECHK.TRANS64.TRYWAIT P1, [R8+URZ+0x28830], R3 ;  /* 0x02883003080075a7 */ /* 0x008724000802017f */
[----:B----4-:R-:W-:Y:S05]  /*27ca0*/  @!P1 NANOSLEEP.SYNCS 0x989680 ;  /* 0x009896800000995d */ /* 0x010fea0003900000 */
[----:B------:R-:W4:Y:S02]  /*27cb0*/  @!P1 SYNCS.PHASECHK.TRANS64 P1, [R8+URZ+0x28830], R3 ;  /* 0x02883003080095a7 */ /* 0x000f24000802007f */
[----:B----4-:R-:W-:Y:S05]  /*27cc0*/  @!P1 BRA `(.L_x_8375) ;  /* 0xfffffffc00f09947 */ /* 0x010fea000383ffff */
[----:B------:R-:W-:Y:S05]  /*27cd0*/  BRA `(.L_x_8374) ;  /* 0xfffffe6000347947 */ /* 0x000fea000383ffff */
.L_x_8394:
[----:B-1----:R1:W2:Y:S02]  /*27ce0*/  SYNCS.PHASECHK.TRANS64.TRYWAIT P4, [R7+URZ+0x28830], R6 ;  /* 0x02883006070075a7 */ /* 0x0022a4000808017f */
[----:B--2---:R-:W-:Y:S05]  /*27cf0*/  @!P4 NANOSLEEP.SYNCS 0x989680 ;  /* 0x009896800000c95d */ /* 0x004fea0003900000 */
[----:B------:R-:W2:Y:S02]  /*27d00*/  @!P4 SYNCS.PHASECHK.TRANS64 P4, [R7+URZ+0x28830], R6 ;  /* 0x028830060700c5a7 */ /* 0x000ea4000808007f */
[----:B--2---:R-:W-:Y:S05]  /*27d10*/  @!P4 BRA `(.L_x_8394) ;  /* 0xfffffffc00f0c947 */ /* 0x004fea000383ffff */
[----:B------:R-:W-:Y:S05]  /*27d20*/  BRA `(.L_x_8393) ;  /* 0xfffffe9c001c7947 */ /* 0x000fea000383ffff */
.L_x_8398:
[----:B-1----:R1:W2:Y:S02]  /*27d30*/  SYNCS.PHASECHK.TRANS64.TRYWAIT P3, [R7+URZ+0x28850], R6 ;  /* 0x02885006070075a7 */ /* 0x0022a4000806017f */
[----:B--2---:R-:W-:Y:S05]  /*27d40*/  @!P3 NANOSLEEP.SYNCS 0x989680 ;  /* 0x009896800000b95d */ /* 0x004fea0003900000 */
[----:B------:R-:W2:Y:S02]  /*27d50*/  @!P3 SYNCS.PHASECHK.TRANS64 P3, [R7+URZ+0x28850], R6 ;  /* 0x028850060700b5a7 */ /* 0x000ea4000806007f */
[----:B--2---:R-:W-:Y:S05]  /*27d60*/  @!P3 BRA `(.L_x_8398) ;  /* 0xfffffffc00f0b947 */ /* 0x004fea000383ffff */
[----:B------:R-:W-:Y:S05]  /*27d70*/  BRA `(.L_x_8395) ;  /* 0xfffffea0002c7947 */ /* 0x000fea000383ffff */
.L_x_8419:
[----:B-1----:R1:W2:Y:S02]  /*27d80*/  SYNCS.PHASECHK.TRANS64.TRYWAIT P2, [R7+URZ+0x28830], R6 ;  /* 0x02883006070075a7 */ /* 0x0022a4000804017f */
[----:B--2---:R-:W-:Y:S05]  /*27d90*/  @!P2 NANOSLEEP.SYNCS 0x989680 ;  /* 0x009896800000a95d */ /* 0x004fea0003900000 */
[----:B------:R-:W2:Y:S02]  /*27da0*/  @!P2 SYNCS.PHASECHK.TRANS64 P2, [R7+URZ+0x28830], R6 ;  /* 0x028830060700a5a7 */ /* 0x000ea4000804007f */
[----:B--2---:R-:W-:Y:S05]  /*27db0*/  @!P2 BRA `(.L_x_8419) ;  /* 0xfffffffc00f0a947 */ /* 0x004fea000383ffff */
[----:B------:R-:W-:Y:S05]  /*27dc0*/  BRA `(.L_x_8418) ;  /* 0xfffffed800547947 */ /* 0x000fea000383ffff */
.L_x_8423:
[----:B-1----:R1:W2:Y:S02]  /*27dd0*/  SYNCS.PHASECHK.TRANS64.TRYWAIT P1, [R7+URZ+0x28850], R6 ;  /* 0x02885006070075a7 */ /* 0x0022a4000802017f */
[----:B--2---:R-:W-:Y:S05]  /*27de0*/  @!P1 NANOSLEEP.SYNCS 0x989680 ;  /* 0x009896800000995d */ /* 0x004fea0003900000 */
[----:B------:R-:W2:Y:S02]  /*27df0*/  @!P1 SYNCS.PHASECHK.TRANS64 P1, [R7+URZ+0x28850], R6 ;  /* 0x02885006070095a7 */ /* 0x000ea4000802007f */
[----:B--2---:R-:W-:Y:S05]  /*27e00*/  @!P1 BRA `(.L_x_8423) ;  /* 0xfffffffc00f09947 */ /* 0x004fea000383ffff */
[----:B------:R-:W-:Y:S05]  /*27e10*/  BRA `(.L_x_8420) ;  /* 0xfffffedc00707947 */ /* 0x000fea000383ffff */
.L_x_8432:
[----:B-1----:R1:W2:Y:S02]  /*27e20*/  SYNCS.PHASECHK.TRANS64.TRYWAIT P2, [R7+URZ+0x28830], R6 ;  /* 0x02883006070075a7 */ /* 0x0022a4000804017f */
[----:B--2---:R-:W-:Y:S05]  /*27e30*/  @!P2 NANOSLEEP.SYNCS 0x989680 ;  /* 0x009896800000a95d */ /* 0x004fea0003900000 */
[----:B------:R-:W2:Y:S02]  /*27e40*/  @!P2 SYNCS.PHASECHK.TRANS64 P2, [R7+URZ+0x28830], R6 ;  /* 0x028830060700a5a7 */ /* 0x000ea4000804007f */
[----:B--2---:R-:W-:Y:S05]  /*27e50*/  @!P2 BRA `(.L_x_8432) ;  /* 0xfffffffc00f0a947 */ /* 0x004fea000383ffff */
[----:B------:R-:W-:Y:S05]  /*27e60*/  BRA `(.L_x_8431) ;  /* 0xffffff0000e07947 */ /* 0x000fea000383ffff */
.L_x_8436:
[----:B-1----:R1:W2:Y:S02]  /*27e70*/  SYNCS.PHASECHK.TRANS64.TRYWAIT P1, [R7+URZ+0x28850], R6 ;  /* 0x02885006070075a7 */ /* 0x0022a4000802017f */
[----:B--2---:R-:W-:Y:S05]  /*27e80*/  @!P1 NANOSLEEP.SYNCS 0x989680 ;  /* 0x009896800000995d */ /* 0x004fea0003900000 */
[----:B------:R-:W2:Y:S02]  /*27e90*/  @!P1 SYNCS.PHASECHK.TRANS64 P1, [R7+URZ+0x28850], R6 ;  /* 0x02885006070095a7 */ /* 0x000ea4000802007f */
[----:B--2---:R-:W-:Y:S05]  /*27ea0*/  @!P1 BRA `(.L_x_8436) ;  /* 0xfffffffc00f09947 */ /* 0x004fea000383ffff */
[----:B------:R-:W-:Y:S05]  /*27eb0*/  BRA `(.L_x_8433) ;  /* 0xffffff0400fc7947 */ /* 0x000fea000383ffff */
.L_x_8451:
[----:B-1----:R1:W2:Y:S02]  /*27ec0*/  SYNCS.PHASECHK.TRANS64.TRYWAIT P1, [R13+URZ+0x28850], R0 ;  /* 0x028850000d0075a7 */ /* 0x0022a4000802017f */
[----:B--2---:R-:W-:Y:S05]  /*27ed0*/  @!P1 NANOSLEEP.SYNCS 0x989680 ;  /* 0x009896800000995d */ /* 0x004fea0003900000 */
[----:B------:R-:W2:Y:S02]  /*27ee0*/  @!P1 SYNCS.PHASECHK.TRANS64 P1, [R13+URZ+0x28850], R0 ;  /* 0x028850000d0095a7 */ /* 0x000ea4000802007f */
[----:B--2---:R-:W-:Y:S05]  /*27ef0*/  @!P1 BRA `(.L_x_8451) ;  /* 0xfffffffc00f09947 */ /* 0x004fea000383ffff */
[----:B------:R-:W-:Y:S05]  /*27f00*/  BRA `(.L_x_8450) ;  /* 0xffffff3c005c7947 */ /* 0x000fea000383ffff */
.L_x_8466:
[----:B------:R-:W-:Y:S01]  /*27f10*/  MOV R13, R4 ;  /* 0x00000004000d7202 */ /* 0x000fe20000000f00 */
[----:B------:R-:W-:Y:S02]  /*27f20*/  IMAD.MOV.U32 R12, RZ, RZ, RZ ;  /* 0x000000ffff0c7224 */ /* 0x000fe400078e00ff */
[----:B------:R-:W-:Y:S02]  /*27f30*/  IMAD.MOV.U32 R11, RZ, RZ, 0x181f ;  /* 0x0000181fff0b7424 */ /* 0x000fe400078e00ff */
[----:B------:R-:W-:-:S07]  /*27f40*/  IMAD.MOV.U32 R15, RZ, RZ, -0x1 ;  /* 0xffffffffff0f7424 */ /* 0x000fce00078e00ff */
[----:B---3--:R-:W-:Y:S05]  /*27f50*/  WARPSYNC.COLLECTIVE R15, `(.L_x_8714) ;  /* 0x000000000f087348 */ /* 0x008fea0003c00000 */
[----:B------:R0:W1:Y:S02]  /*27f60*/  SHFL.IDX P6, R14, R13, R12, R11 ;  /* 0x0000000c0d0e7389 */ /* 0x00006400000c000b */
[----:B01-3--:R-:W-:Y:S01]  /*27f70*/  ENDCOLLECTIVE ;  /* 0x000000000000791b */ /* 0x00bfe20003800000 */
.L_x_8714:
[----:B------:R-:W-:Y:S01]  /*27f80*/  IMAD.MOV.U32 R13, RZ, RZ, R0 ;  /* 0x000000ffff0d7224 */ /* 0x000fe200078e0000 */
[----:B------:R-:W-:-:S07]  /*27f90*/  MOV R3, R14 ;  /* 0x0000000e00037202 */ /* 0x000fce0000000f00 */
[----:B------:R-:W-:Y:S05]  /*27fa0*/  WARPSYNC.COLLECTIVE R15, `(.L_x_8715) ;  /* 0x000000000f087348 */ /* 0x000fea0003c00000 */
[----:B------:R0:W1:Y:S02]  /*27fb0*/  SHFL.IDX P6, R14, R13, R12, R11 ;  /* 0x0000000c0d0e7389 */ /* 0x00006400000c000b */
[----:B01----:R-:W-:Y:S01]  /*27fc0*/  ENDCOLLECTIVE ;  /* 0x000000000000791b */ /* 0x003fe20003800000 */
.L_x_8715:
[----:B------:R-:W-:Y:S05]  /*27fd0*/  BRA `(.L_x_8716) ;  /* 0xffffff60009c7947 */ /* 0x000fea000383ffff */
.L_x_8469:
[----:B------:R-:W-:Y:S01]  /*27fe0*/  BSSY B1, `(.L_x_8717) ;  /* 0x0000008000017945 */ /* 0x000fe20003800000 */
[----:B------:R-:W-:Y:S01]  /*27ff0*/  IMAD.MOV.U32 R13, RZ, RZ, R4 ;  /* 0x000000ffff0d7224 */ /* 0x000fe200078e0004 */
[----:B------:R-:W-:Y:S01]  /*28000*/  MOV R11, 0x181f ;  /* 0x0000181f000b7802 */ /* 0x000fe20000000f00 */
[----:B------:R-:W-:Y:S02]  /*28010*/  IMAD.MOV.U32 R12, RZ, RZ, 0x1 ;  /* 0x00000001ff0c7424 */ /* 0x000fe400078e00ff */
[----:B----4-:R-:W-:-:S07]  /*28020*/  IMAD.MOV.U32 R15, RZ, RZ, -0x1 ;  /* 0xffffffffff0f7424 */ /* 0x010fce00078e00ff */
[----:B0123--:R-:W-:Y:S05]  /*28030*/  WARPSYNC.COLLECTIVE R15, `(.L_x_8718) ;  /* 0x000000000f087348 */ /* 0x00ffea0003c00000 */
[----:B--2---:R2:W4:Y:S02]  /*28040*/  SHFL.IDX P6, R14, R13, R12, R11 ;  /* 0x0000000c0d0e7389 */ /* 0x00452400000c000b */
[----:B01234-:R-:W-:Y:S01]  /*28050*/  ENDCOLLECTIVE ;  /* 0x000000000000791b */ /* 0x01ffe20003800000 */
.L_x_8718:
[----:B------:R-:W-:Y:S05]  /*28060*/  BSYNC B1 ;  /* 0x0000000000017941 */ /* 0x000fea0003800000 */
.L_x_8717:
        /* <DEDUP_REMOVED lines=8> */
.L_x_8719:
[----:B------:R-:W-:Y:S05]  /*280f0*/  BRA `(.L_x_8720) ;  /* 0xffffff60009c7947 */ /* 0x000fea000383ffff */
.L_x_8472:
        /* <DEDUP_REMOVED lines=8> */
.L_x_8722:
[----:B------:R-:W-:Y:S05]  /*28180*/  BSYNC B1 ;  /* 0x0000000000017941 */ /* 0x000fea0003800000 */
.L_x_8721:
        /* <DEDUP_REMOVED lines=8> */
.L_x_8723:
[----:B------:R-:W-:Y:S05]  /*28210*/  BRA `(.L_x_8724) ;  /* 0xffffff60009c7947 */ /* 0x000fea000383ffff */
.L_x_8475:
[----:B------:R-:W-:Y:S01]  /*28220*/  BSSY B1, `(.L_x_8725) ;  /* 0x0000008000017945 */ /* 0x000fe20003800000 */
[----:B------:R-:W-:Y:S01]  /*28230*/  MOV R13, R4 ;  /* 0x00000004000d7202 */ /* 0x000fe20000000f00 */
[----:B------:R-:W-:Y:S02]  /*28240*/  IMAD.MOV.U32 R12, RZ, RZ, 0x3 ;  /* 0x00000003ff0c7424 */ /* 0x000fe400078e00ff */
[----:B------:R-:W-:Y:S02]  /*28250*/  IMAD.MOV.U32 R11, RZ, RZ, 0x181f ;  /* 0x0000181fff0b7424 */ /* 0x000fe400078e00ff */
[----:B0-----:R-:W-:-:S07]  /*28260*/  IMAD.MOV.U32 R15, RZ, RZ, -0x1 ;  /* 0xffffffffff0f7424 */ /* 0x001fce00078e00ff */
[----:B-1234-:R-:W-:Y:S05]  /*28270*/  WARPSYNC.COLLECTIVE R15, `(.L_x_8726) ;  /* 0x000000000f087348 */ /* 0x01efea0003c00000 */
[----:B----4-:R0:W4:Y:S02]  /*28280*/  SHFL.IDX P6, R14, R13, R12, R11 ;  /* 0x0000000c0d0e7389 */ /* 0x01012400000c000b */
[----:B01234-:R-:W-:Y:S01]  /*28290*/  ENDCOLLECTIVE ;  /* 0x000000000000791b */ /* 0x01ffe20003800000 */
.L_x_8726:
[----:B------:R-:W-:Y:S05]  /*282a0*/  BSYNC B1 ;  /* 0x0000000000017941 */ /* 0x000fea0003800000 */
.L_x_8725:
        /* <DEDUP_REMOVED lines=8> */
.L_x_8727:
[----:B------:R-:W-:Y:S05]  /*28330*/  BRA `(.L_x_8728) ;  /* 0xffffff60009c7947 */ /* 0x000fea000383ffff */
.L_x_8500:
        /* <DEDUP_REMOVED lines=8> */
[----:B------:R-:W-:Y:S05]  /*283c0*/  WARPSYNC.COLLECTIVE R15, `(.L_x_8730) ;  /* 0x000000000f087348 */ /* 0x000fea0003c00000 */
[----:B------:R0:W1:Y:S02]  /*283d0*/  SHFL.IDX P6, R14, R13, R12, R11 ;  /* 0x0000000c0d0e7389 */ /* 0x00006400000c000b */
[----:B01----:R-:W-:Y:S01]  /*283e0*/  ENDCOLLECTIVE ;  /* 0x000000000000791b */ /* 0x003fe20003800000 */
.L_x_8730:
[----:B------:R-:W-:Y:S05]  /*283f0*/  BSYNC B1 ;  /* 0x0000000000017941 */ /* 0x000fea0003800000 */
.L_x_8729:
[----:B------:R-:W-:Y:S05]  /*28400*/  BRA `(.L_x_8731) ;  /* 0xffffff7800847947 */ /* 0x000fea000383ffff */
.L_x_8502:
[----:B------:R-:W-:Y:S01]  /*28410*/  BSSY B1, `(.L_x_8732) ;  /* 0x0000006000017945 */ /* 0x000fe20003800000 */
[----:B------:R-:W-:-:S07]  /*28420*/  IMAD.MOV.U32 R15, RZ, RZ, -0x1 ;  /* 0xffffffffff0f7424 */ /* 0x000fce00078e00ff */
[----:B0-----:R-:W-:Y:S05]  /*28430*/  WARPSYNC.COLLECTIVE R15, `(.L_x_8733) ;  /* 0x000000000f0c7348 */ /* 0x001fea0003c00000 */
[----:B------:R-:W-:Y:S02]  /*28440*/  ELECT P6, UR62, PT ;  /* 0x00000000003e782f */ /* 0x000fe400038c0000 */
[----:B------:R-:W-:Y:S01]  /*28450*/  MOV R14, UR62 ;  /* 0x0000003e000e7c02 */ /* 0x000fe20008000f00 */
[----:B0-----:R-:W-:Y:S10]  /*28460*/  ENDCOLLECTIVE ;  /* 0x000000000000791b */ /* 0x001ff40003800000 */
.L_x_8733:
[----:B------:R-:W-:Y:S05]  /*28470*/  BSYNC B1 ;  /* 0x0000000000017941 */ /* 0x000fea0003800000 */
.L_x_8732:
[----:B------:R-:W-:Y:S05]  /*28480*/  BRA `(.L_x_8501) ;  /* 0xffffff78007c7947 */ /* 0x000fea000383ffff */
.L_x_8504:
[----:B0-----:R0:W1:Y:S02]  /*28490*/  SYNCS.PHASECHK.TRANS64.TRYWAIT P0, [R22+URZ+0x28820], R3 ;  /* 0x02882003160075a7 */ /* 0x001064000800017f */
[----:B-1----:R-:W-:Y:S05]  /*284a0*/  @!P0 NANOSLEEP.SYNCS 0x989680 ;  /* 0x009896800000895d */ /* 0x002fea0003900000 */
[----:B------:R-:W1:Y:S02]  /*284b0*/  @!P0 SYNCS.PHASECHK.TRANS64 P0, [R22+URZ+0x28820], R3 ;  /* 0x02882003160085a7 */ /* 0x000e64000800007f */
[----:B-1----:R-:W-:Y:S05]  /*284c0*/  @!P0 BRA `(.L_x_8504) ;  /* 0xfffffffc00f08947 */ /* 0x002fea000383ffff */
[----:B------:R-:W-:Y:S05]  /*284d0*/  BRA `(.L_x_8734) ;  /* 0xffffff78008c7947 */ /* 0x000fea000383ffff */
.L_x_8508:
[----:B-1----:R1:W2:Y:S02]  /*284e0*/  SYNCS.PHASECHK.TRANS64.TRYWAIT P0, [R11+URZ+0x288a0], R14 ;  /* 0x0288a00e0b0075a7 */ /* 0x0022a4000800017f */
[----:B--2---:R-:W-:Y:S05]  /*284f0*/  @!P0 NANOSLEEP.SYNCS 0x989680 ;  /* 0x009896800000895d */ /* 0x004fea0003900000 */
[----:B------:R-:W2:Y:S02]  /*28500*/  @!P0 SYNCS.PHASECHK.TRANS64 P0, [R11+URZ+0x288a0], R14 ;  /* 0x0288a00e0b0085a7 */ /* 0x000ea4000800007f */
[----:B--2---:R-:W-:Y:S05]  /*28510*/  @!P0 BRA `(.L_x_8508) ;  /* 0xfffffffc00f08947 */ /* 0x004fea000383ffff */
[----:B------:R-:W-:Y:S05]  /*28520*/  BRA `(.L_x_8735) ;  /* 0xffffff7800a47947 */ /* 0x000fea000383ffff */
.L_x_8514:
[----:B0-----:R0:W2:Y:S02]  /*28530*/  SYNCS.PHASECHK.TRANS64.TRYWAIT P0, [R11+URZ+0x288c0], R14 ;  /* 0x0288c00e0b0075a7 */ /* 0x0010a4000800017f */
[----:B--2---:R-:W-:Y:S05]  /*28540*/  @!P0 NANOSLEEP.SYNCS 0x989680 ;  /* 0x009896800000895d */ /* 0x004fea0003900000 */
[----:B------:R-:W2:Y:S02]  /*28550*/  @!P0 SYNCS.PHASECHK.TRANS64 P0, [R11+URZ+0x288c0], R14 ;  /* 0x0288c00e0b0085a7 */ /* 0x000ea4000800007f */
[----:B--2---:R-:W-:Y:S05]  /*28560*/  @!P0 BRA `(.L_x_8514) ;  /* 0xfffffffc00f08947 */ /* 0x004fea000383ffff */
[----:B------:R-:W-:Y:S05]  /*28570*/  BRA `(.L_x_8736) ;  /* 0xffffff7c00647947 */ /* 0x000fea000383ffff */
.L_x_8522:
[----:B0-----:R0:W1:Y:S02]  /*28580*/  SYNCS.PHASECHK.TRANS64.TRYWAIT P1, [R12+URZ+0x288a0], R2 ;  /* 0x0288a0020c0075a7 */ /* 0x001064000802017f */
[----:B-1----:R-:W-:Y:S05]  /*28590*/  @!P1 NANOSLEEP.SYNCS 0x989680 ;  /* 0x009896800000995d */ /* 0x002fea0003900000 */
[----:B------:R-:W1:Y:S02]  /*285a0*/  @!P1 SYNCS.PHASECHK.TRANS64 P1, [R12+URZ+0x288a0], R2 ;  /* 0x0288a0020c0095a7 */ /* 0x000e64000802007f */
[----:B-1----:R-:W-:Y:S05]  /*285b0*/  @!P1 BRA `(.L_x_8522) ;  /* 0xfffffffc00f09947 */ /* 0x002fea000383ffff */
[----:B------:R-:W-:Y:S05]  /*285c0*/  BRA `(.L_x_8737) ;  /* 0xffffff8000607947 */ /* 0x000fea000383ffff */
.L_x_8528:
[----:B-1----:R1:W2:Y:S02]  /*285d0*/  SYNCS.PHASECHK.TRANS64.TRYWAIT P1, [R12+URZ+0x288c0], R2 ;  /* 0x0288c0020c0075a7 */ /* 0x0022a4000802017f */
[----:B--2---:R-:W-:Y:S05]  /*285e0*/  @!P1 NANOSLEEP.SYNCS 0x989680 ;  /* 0x009896800000995d */ /* 0x004fea0003900000 */
[----:B------:R-:W2:Y:S02]  /*285f0*/  @!P1 SYNCS.PHASECHK.TRANS64 P1, [R12+URZ+0x288c0], R2 ;  /* 0x0288c0020c0095a7 */ /* 0x000ea4000802007f */
[----:B--2---:R-:W-:Y:S05]  /*28600*/  @!P1 BRA `(.L_x_8528) ;  /* 0xfffffffc00f09947 */ /* 0x004fea000383ffff */
[----:B------:R-:W-:Y:S05]  /*28610*/  BRA `(.L_x_8738) ;  /* 0xffffff8400187947 */ /* 0x000fea000383ffff */
.L_x_8550:
        /* <DEDUP_REMOVED lines=11> */
.L_x_8740:
[----:B------:R-:W-:Y:S05]  /*286d0*/  BSYNC B0 ;  /* 0x0000000000007941 */ /* 0x000fea0003800000 */
.L_x_8739:
[----:B------:R-:W-:Y:S05]  /*286e0*/  BRA `(.L_x_8741) ;  /* 0xffffff9000e47947 */ /* 0x000fea000383ffff */
.L_x_8553:
[----:B0-----:R0:W1:Y:S02]  /*286f0*/  SYNCS.PHASECHK.TRANS64.TRYWAIT P0, [R7+URZ+0x28840], R2 ;  /* 0x02884002070075a7 */ /* 0x001064000800017f */
[----:B-1----:R-:W-:Y:S05]  /*28700*/  @!P0 NANOSLEEP.SYNCS 0x989680 ;  /* 0x009896800000895d */ /* 0x002fea0003900000 */
[----:B------:R-:W1:Y:S02]  /*28710*/  @!P0 SYNCS.PHASECHK.TRANS64 P0, [R7+URZ+0x28840], R2 ;  /* 0x02884002070085a7 */ /* 0x000e64000800007f */
[----:B-1----:R-:W-:Y:S05]  /*28720*/  @!P0 BRA `(.L_x_8553) ;  /* 0xfffffffc00f08947 */ /* 0x002fea000383ffff */
[----:B------:R-:W-:Y:S05]  /*28730*/  BRA `(.L_x_8742) ;  /* 0xffffff9400407947 */ /* 0x000fea000383ffff */
.L_x_8554:
        /* <DEDUP_REMOVED lines=8> */
.L_x_8744:
[----:B------:R-:W-:Y:S05]  /*287c0*/  BSYNC B0 ;  /* 0x0000000000007941 */ /* 0x000fea0003800000 */
.L_x_8743:
        /* <DEDUP_REMOVED lines=9> */
.L_x_8745:
[----:B------:R-:W-:Y:S02]  /*28860*/  IMAD.MOV.U32 R13, RZ, RZ, R0 ;  /* 0x000000ffff0d7224 */ /* 0x000fe400078e0000 */
[----:B------:R-:W-:Y:S02]  /*28870*/  IMAD.MOV.U32 R12, RZ, RZ, 0x1 ;  /* 0x00000001ff0c7424 */ /* 0x000fe400078e00ff */
[----:B------:R-:W-:-:S07]  /*28880*/  IMAD.MOV.U32 R3, RZ, RZ, R14 ;  /* 0x000000ffff037224 */ /* 0x000fce00078e000e */
[----:B------:R-:W-:Y:S05]  /*28890*/  WARPSYNC.COLLECTIVE R15, `(.L_x_8746) ;  /* 0x000000000f087348 */ /* 0x000fea0003c00000 */
[----:B------:R0:W1:Y:S02]  /*288a0*/  SHFL.IDX P6, R14, R13, R12, R11 ;  /* 0x0000000c0d0e7389 */ /* 0x00006400000c000b */
[----:B01----:R-:W-:Y:S01]  /*288b0*/  ENDCOLLECTIVE ;  /* 0x000000000000791b */ /* 0x003fe20003800000 */
.L_x_8746:
        /* <DEDUP_REMOVED lines=16> */
.L_x_8747:
[----:B------:R-:W-:Y:S01]  /*289c0*/  @P0 LEA R8, R5, R22, 0x1 ;  /* 0x0000001605080211 */ /* 0x000fe200078e08ff */
[----:B------:R-:W-:Y:S02]  /*289d0*/  IMAD.MOV.U32 R13, RZ, RZ, R0 ;  /* 0x000000ffff0d7224 */ /* 0x000fe400078e0000 */
[----:B------:R-:W-:Y:S02]  /*289e0*/  IMAD.MOV.U32 R12, RZ, RZ, 0x2 ;  /* 0x00000002ff0c7424 */ /* 0x000fe400078e00ff */
[----:B------:R-:W-:-:S07]  /*289f0*/  IMAD.MOV.U32 R3, RZ, RZ, R14 ;  /* 0x000000ffff037224 */ /* 0x000fce00078e000e */
[----:B------:R-:W-:Y:S05]  /*28a00*/  WARPSYNC.COLLECTIVE R15, `(.L_x_8748) ;  /* 0x000000000f087348 */ /* 0x000fea0003c00000 */
[----:B------:R0:W1:Y:S02]  /*28a10*/  SHFL.IDX P6, R14, R13, R12, R11 ;  /* 0x0000000c0d0e7389 */ /* 0x00006400000c000b */
[----:B01----:R-:W-:Y:S01]  /*28a20*/  ENDCOLLECTIVE ;  /* 0x000000000000791b */ /* 0x003fe20003800000 */
.L_x_8748:
        /* <DEDUP_REMOVED lines=16> */
.L_x_8749:
[----:B------:R-:W-:Y:S01]  /*28b30*/  @P0 IMAD R8, R5, 0x2, R22 ;  /* 0x0000000205080824 */ /* 0x000fe200078e0216 */
[----:B------:R-:W-:Y:S01]  /*28b40*/  MOV R13, R0 ;  /* 0x00000000000d7202 */ /* 0x000fe20000000f00 */
[----:B------:R-:W-:Y:S02]  /*28b50*/  IMAD.MOV.U32 R12, RZ, RZ, 0x3 ;  /* 0x00000003ff0c7424 */ /* 0x000fe400078e00ff */
[----:B------:R-:W-:-:S07]  /*28b60*/  IMAD.MOV.U32 R3, RZ, RZ, R14 ;  /* 0x000000ffff037224 */ /* 0x000fce00078e000e */
[----:B------:R-:W-:Y:S05]  /*28b70*/  WARPSYNC.COLLECTIVE R15, `(.L_x_8750) ;  /* 0x000000000f087348 */ /* 0x000fea0003c00000 */
[----:B------:R0:W1:Y:S02]  /*28b80*/  SHFL.IDX P6, R14, R13, R12, R11 ;  /* 0x0000000c0d0e7389 */ /* 0x00006400000c000b */
[----:B01----:R-:W-:Y:S01]  /*28b90*/  ENDCOLLECTIVE ;  /* 0x000000000000791b */ /* 0x003fe20003800000 */
.L_x_8750:
        /* <DEDUP_REMOVED lines=16> */
.L_x_8751:
[----:B------:R-:W-:Y:S02]  /*28ca0*/  @P0 IMAD R8, R5, 0x2, R22 ;  /* 0x0000000205080824 */ /* 0x000fe400078e0216 */
[----:B------:R-:W-:Y:S01]  /*28cb0*/  IMAD.MOV.U32 R13, RZ, RZ, R0 ;  /* 0x000000ffff0d7224 */ /* 0x000fe200078e0000 */
[----:B------:R-:W-:Y:S02]  /*28cc0*/  MOV R12, 0x4 ;  /* 0x00000004000c7802 */ /* 0x000fe40000000f00 */
[----:B------:R-:W-:-:S07]  /*28cd0*/  MOV R3, R14 ;  /* 0x0000000e00037202 */ /* 0x000fce0000000f00 */
[----:B------:R-:W-:Y:S05]  /*28ce0*/  WARPSYNC.COLLECTIVE R15, `(.L_x_8752) ;  /* 0x000000000f087348 */ /* 0x000fea0003c00000 */
[----:B------:R0:W1:Y:S02]  /*28cf0*/  SHFL.IDX P6, R14, R13, R12, R11 ;  /* 0x0000000c0d0e7389 */ /* 0x00006400000c000b */
[----:B01----:R-:W-:Y:S01]  /*28d00*/  ENDCOLLECTIVE ;  /* 0x000000000000791b */ /* 0x003fe20003800000 */
.L_x_8752:
        /* <DEDUP_REMOVED lines=16> */
.L_x_8753:
[----:B------:R-:W-:Y:S02]  /*28e10*/  @P0 IMAD R8, R5, 0x2, R22 ;  /* 0x0000000205080824 */ /* 0x000fe400078e0216 */
[----:B------:R-:W-:Y:S02]  /*28e20*/  IMAD.MOV.U32 R13, RZ, RZ, R0 ;  /* 0x000000ffff0d7224 */ /* 0x000fe400078e0000 */
[----:B------:R-:W-:Y:S02]  /*28e30*/  IMAD.MOV.U32 R12, RZ, RZ, 0x5 ;  /* 0x00000005ff0c7424 */ /* 0x000fe400078e00ff */
[----:B------:R-:W-:-:S07]  /*28e40*/  IMAD.MOV.U32 R3, RZ, RZ, R14 ;  /* 0x000000ffff037224 */ /* 0x000fce00078e000e */
[----:B------:R-:W-:Y:S05]  /*28e50*/  WARPSYNC.COLLECTIVE R15, `(.L_x_8754) ;  /* 0x000000000f087348 */ /* 0x000fea0003c00000 */
[----:B------:R0:W1:Y:S02]  /*28e60*/  SHFL.IDX P6, R14, R13, R12, R11 ;  /* 0x0000000c0d0e7389 */ /* 0x00006400000c000b */
[----:B01----:R-:W-:Y:S01]  /*28e70*/  ENDCOLLECTIVE ;  /* 0x000000000000791b */ /* 0x003fe20003800000 */
.L_x_8754:
        /* <DEDUP_REMOVED lines=16> */
.L_x_8755:
[----:B------:R-:W-:Y:S01]  /*28f80*/  @P0 LEA R8, R5, R22, 0x1 ;  /* 0x0000001605080211 */ /* 0x000fe200078e08ff */
[----:B------:R-:W-:Y:S02]  /*28f90*/  IMAD.MOV.U32 R13, RZ, RZ, R0 ;  /* 0x000000ffff0d7224 */ /* 0x000fe400078e0000 */
[----:B------:R-:W-:Y:S02]  /*28fa0*/  IMAD.MOV.U32 R12, RZ, RZ, 0x6 ;  /* 0x00000006ff0c7424 */ /* 0x000fe400078e00ff */
[----:B------:R-:W-:-:S07]  /*28fb0*/  IMAD.MOV.U32 R3, RZ, RZ, R14 ;  /* 0x000000ffff037224 */ /* 0x000fce00078e000e */
[----:B------:R-:W-:Y:S05]  /*28fc0*/  WARPSYNC.COLLECTIVE R15, `(.L_x_8756) ;  /* 0x000000000f087348 */ /* 0x000fea0003c00000 */
[----:B------:R0:W1:Y:S02]  /*28fd0*/  SHFL.IDX P6, R14, R13, R12, R11 ;  /* 0x0000000c0d0e7389 */ /* 0x00006400000c000b */
[----:B01----:R-:W-:Y:S01]  /*28fe0*/  ENDCOLLECTIVE ;  /* 0x000000000000791b */ /* 0x003fe20003800000 */
.L_x_8756:
        /* <DEDUP_REMOVED lines=16> */
.L_x_8757:
[----:B------:R-:W-:Y:S01]  /*290f0*/  @P0 IMAD R8, R5, 0x2, R22 ;  /* 0x0000000205080824 */ /* 0x000fe200078e0216 */
[----:B------:R-:W-:Y:S01]  /*29100*/  MOV R13, R0 ;  /* 0x00000000000d7202 */ /* 0x000fe20000000f00 */
[----:B------:R-:W-:Y:S02]  /*29110*/  IMAD.MOV.U32 R12, RZ, RZ, 0x7 ;  /* 0x00000007ff0c7424 */ /* 0x000fe400078e00ff */
[----:B------:R-:W-:-:S07]  /*29120*/  IMAD.MOV.U32 R3, RZ, RZ, R14 ;  /* 0x000000ffff037224 */ /* 0x000fce00078e000e */
[----:B------:R-:W-:Y:S05]  /*29130*/  WARPSYNC.COLLECTIVE R15, `(.L_x_8758) ;  /* 0x000000000f087348 */ /* 0x000fea0003c00000 */
[----:B------:R0:W1:Y:S02]  /*29140*/  SHFL.IDX P6, R14, R13, R12, R11 ;  /* 0x0000000c0d0e7389 */ /* 0x00006400000c000b */
[----:B01----:R-:W-:Y:S01]  /*29150*/  ENDCOLLECTIVE ;  /* 0x000000000000791b */ /* 0x003fe20003800000 */
.L_x_8758:
        /* <DEDUP_REMOVED lines=10> */
.L_x_8759:
[----:B------:R-:W-:Y:S01]  /*29200*/  @!PT LDS RZ, [RZ] ;  /* 0x00000000fffff984 */ /* 0x000fe20000000800 */
[----:B------:R-:W-:Y:S01]  /*29210*/  @!PT LDS RZ, [RZ] ;  /* 0x00000000fffff984 */ /* 0x000fe20000000800 */
[----:B------:R-:W-:Y:S01]  /*29220*/  @!PT LDS RZ, [RZ] ;  /* 0x00000000fffff984 */ /* 0x000fe20000000800 */
[----:B------:R-:W-:Y:S04]  /*29230*/  @P0 LDGSTS.E.BYPASS.LTC128B.128 [R8+0x1b400], desc[UR54][R2.64], !P3 ;  /* 0x1b40000002080fae */ /* 0x000fe8000d901d76 */
[----:B------:R0:W-:Y:S02]  /*29240*/  @P0 LDGSTS.E.BYPASS.LTC128B.128 [R8+0x1f400], desc[UR54][R2.64+0x80], !P2 ;  /* 0x1f40008002080fae */ /* 0x0001e4000d101d76 */
[----:B0-----:R-:W-:Y:S01]  /*29250*/  MOV R2, R14 ;  /* 0x0000000e00027202 */ /* 0x001fe20000000f00 */
[----:B------:R-:W-:Y:S06]  /*29260*/  BRA `(.L_x_8760) ;  /* 0xffffff9000247947 */ /* 0x000fec000383ffff */
.L_x_8559:
        /* <DEDUP_REMOVED lines=10> */
.L_x_8761:
[----:B------:R-:W-:Y:S01]  /*29310*/  ISETP.GE.AND P3, PT, R27, R33, PT ;  /* 0x000000211b00720c */ /* 0x000fe20003f66270 */
[----:B------:R-:W-:Y:S02]  /*29320*/  IMAD.MOV.U32 R13, RZ, RZ, R0 ;  /* 0x000000ffff0d7224 */ /* 0x000fe400078e0000 */
[----:B------:R-:W-:-:S10]  /*29330*/  IMAD.MOV.U32 R2, RZ, RZ, R14 ;  /* 0x000000ffff027224 */ /* 0x000fd400078e000e */
[----:B------:R-:W-:Y:S05]  /*29340*/  WARPSYNC.COLLECTIVE R15, `(.L_x_8762) ;  /* 0x000000000f087348 */ /* 0x000fea0003c00000 */
[----:B------:R0:W1:Y:S02]  /*29350*/  SHFL.IDX P6, R14, R13, R12, R11 ;  /* 0x0000000c0d0e7389 */ /* 0x00006400000c000b */
[----:B01----:R-:W-:Y:S01]  /*29360*/  ENDCOLLECTIVE ;  /* 0x000000000000791b */ /* 0x003fe20003800000 */
.L_x_8762:
[----:B------:R-:W-:Y:S01]  /*29370*/  MOV R13, R4 ;  /* 0x00000004000d7202 */ /* 0x000fe20000000f00 */
[----:B------:R-:W-:Y:S02]  /*29380*/  IMAD.MOV.U32 R12, RZ, RZ, 0x1 ;  /* 0x00000001ff0c7424 */ /* 0x000fe400078e00ff */
[----:B------:R-:W-:-:S07]  /*29390*/  IMAD.MOV.U32 R3, RZ, RZ, R14 ;  /* 0x000000ffff037224 */ /* 0x000fce00078e000e */
[----:B------:R-:W-:Y:S05]  /*293a0*/  WARPSYNC.COLLECTIVE R15, `(.L_x_8763) ;  /* 0x000000000f087348 */ /* 0x000fea0003c00000 */
[----:B------:R0:W1:Y:S02]  /*293b0*/  SHFL.IDX P6, R14, R13, R12, R11 ;  /* 0x0000000c0d0e7389 */ /* 0x00006400000c000b */
[----:B01----:R-:W-:Y:S01]  /*293c0*/  ENDCOLLECTIVE ;  /* 0x000000000000791b */ /* 0x003fe20003800000 */
.L_x_8763:
        /* <DEDUP_REMOVED lines=8> */
[----:B------:R0:W-:Y:S01]  /*29450*/  @!P3 LDGSTS.E.BYPASS.LTC128B.128 [R8+0x14400], desc[UR54][R2.64+0x80], !P1 ;  /* 0x144000800208bfae */ /* 0x0001e2000c901d76 */
[----:B------:R-:W-:Y:S01]  /*29460*/  ISETP.GE.AND P3, PT, R6, R33, PT ;  /* 0x000000210600720c */ /* 0x000fe20003f66270 */
[----:B0-----:R-:W-:-:S12]  /*29470*/  IMAD.MOV.U32 R2, RZ, RZ, R14 ;  /* 0x000000ffff027224 */ /* 0x001fd800078e000e */
[----:B------:R-:W-:Y:S05]  /*29480*/  WARPSYNC.COLLECTIVE R15, `(.L_x_8764) ;  /* 0x000000000f087348 */ /* 0x000fea0003c00000 */
[----:B------:R0:W1:Y:S02]  /*29490*/  SHFL.IDX P6, R14, R13, R12, R11 ;  /* 0x0000000c0d0e7389 */ /* 0x00006400000c000b */
[----:B01----:R-:W-:Y:S01]  /*294a0*/  ENDCOLLECTIVE ;  /* 0x000000000000791b */ /* 0x003fe20003800000 */
.L_x_8764:
[----:B------:R-:W-:Y:S01]  /*294b0*/  MOV R13, R4 ;  /* 0x00000004000d7202 */ /* 0x000fe20000000f00 */
[----:B------:R-:W-:Y:S01]  /*294c0*/  IMAD.MOV.U32 R12, RZ, RZ, 0x2 ;  /* 0x00000002ff0c7424 */ /* 0x000fe200078e00ff */
[----:B------:R-:W-:-:S13]  /*294d0*/  @!P3 LEA R5, P2, R31, R14, 0x1 ;  /* 0x0000000e1f05b211 */ /* 0x000fda00078408ff */
[----:B------:R-:W-:Y:S05]  /*294e0*/  WARPSYNC.COLLECTIVE R15, `(.L_x_8765) ;  /* 0x000000000f087348 */ /* 0x000fea0003c00000 */
[----:B------:R0:W1:Y:S02]  /*294f0*/  SHFL.IDX P6, R14, R13, R12, R11 ;  /* 0x0000000c0d0e7389 */ /* 0x00006400000c000b */
[----:B01----:R-:W-:Y:S01]  /*29500*/  ENDCOLLECTIVE ;  /* 0x000000000000791b */ /* 0x003fe20003800000 */
.L_x_8765:
[----:B------:R-:W-:Y:S01]  /*29510*/  @!P3 IADD3.X R6, RZ, R2, RZ, P2, !PT ;  /* 0x00000002ff06b210 */ /* 0x000fe200017fe4ff */
[----:B------:R-:W-:-:S04]  /*29520*/  @!P3 IMAD.MOV.U32 R2, RZ, RZ, R5 ;  /* 0x000000ffff02b224 */ /* 0x000fc800078e0005 */
[----:B------:R-:W-:Y:S02]  /*29530*/  @!P3 IMAD.MOV.U32 R3, RZ, RZ, R6 ;  /* 0x000000ffff03b224 */ /* 0x000fe400078e0006 */
[----:B------:R-:W-:-:S03]  /*29540*/  VIADD R6, R27, 0x20 ;  /* 0x000000201b067836 */ /* 0x000fc60000000000 */
[----:B------:R-:W-:Y:S01]  /*29550*/  @!PT LDS RZ, [RZ] ;  /* 0x00000000fffff984 */ /* 0x000fe20000000800 */
[----:B------:R-:W-:Y:S01]  /*29560*/  @!PT LDS RZ, [RZ] ;  /* 0x00000000fffff984 */ /* 0x000fe20000000800 */
[----:B------:R-:W-:Y:S01]  /*29570*/  @!PT LDS RZ, [RZ] ;  /* 0x00000000fffff984 */ /* 0x000fe20000000800 */
        /* <DEDUP_REMOVED lines=8> */
.L_x_8766:
[----:B------:R-:W-:Y:S01]  /*29600*/  MOV R13, R4 ;  /* 0x00000004000d7202 */ /* 0x000fe20000000f00 */
[----:B------:R-:W-:Y:S01]  /*29610*/  IMAD.MOV.U32 R12, RZ, RZ, 0x3 ;  /* 0x00000003ff0c7424 */ /* 0x000fe200078e00ff */
[----:B------:R-:W-:-:S13]  /*29620*/  @!P3 LEA R5, P2, R31, R14, 0x1 ;  /* 0x0000000e1f05b211 */ /* 0x000fda00078408ff */
[----:B------:R-:W-:Y:S05]  /*29630*/  WARPSYNC.COLLECTIVE R15, `(.L_x_8767) ;  /* 0x000000000f087348 */ /* 0x000fea0003c00000 */
[----:B------:R0:W1:Y:S02]  /*29640*/  SHFL.IDX P6, R14, R13, R12, R11 ;  /* 0x0000000c0d0e7389 */ /* 0x00006400000c000b */
[----:B01----:R-:W-:Y:S01]  /*29650*/  ENDCOLLECTIVE ;  /* 0x000000000000791b */ /* 0x003fe20003800000 */
.L_x_8767:
        /* <DEDUP_REMOVED lines=15> */
.L_x_8768:
[----:B------:R-:W-:Y:S01]  /*29750*/  MOV R13, R4 ;  /* 0x00000004000d7202 */ /* 0x000fe20000000f00 */
[----:B------:R-:W-:Y:S01]  /*29760*/  IMAD.MOV.U32 R12, RZ, RZ, 0x4 ;  /* 0x00000004ff0c7424 */ /* 0x000fe200078e00ff */
[----:B------:R-:W-:-:S13]  /*29770*/  @!P3 LEA R5, P2, R31, R14, 0x1 ;  /* 0x0000000e1f05b211 */ /* 0x000fda00078408ff */
[----:B------:R-:W-:Y:S05]  /*29780*/  WARPSYNC.COLLECTIVE R15, `(.L_x_8769) ;  /* 0x000000000f087348 */ /* 0x000fea0003c00000 */
[----:B------:R0:W1:Y:S02]  /*29790*/  SHFL.IDX P6, R14, R13, R12, R11 ;  /* 0x0000000c0d0e7389 */ /* 0x00006400000c000b */
[----:B01----:R-:W-:Y:S01]  /*297a0*/  ENDCOLLECTIVE ;  /* 0x000000000000791b */ /* 0x003fe20003800000 */
.L_x_8769:
        /* <DEDUP_REMOVED lines=15> */
.L_x_8770:
[----:B------:R-:W-:Y:S01]  /*298a0*/  MOV R13, R4 ;  /* 0x00000004000d7202 */ /* 0x000fe20000000f00 */
[----:B------:R-:W-:Y:S01]  /*298b0*/  IMAD.MOV.U32 R12, RZ, RZ, 0x5 ;  /* 0x00000005ff0c7424 */ /* 0x000fe200078e00ff */
[----:B------:R-:W-:-:S13]  /*298c0*/  @!P3 LEA R5, P2, R31, R14, 0x1 ;  /* 0x0000000e1f05b211 */ /* 0x000fda00078408ff */
[----:B------:R-:W-:Y:S05]  /*298d0*/  WARPSYNC.COLLECTIVE R15, `(.L_x_8771) ;  /* 0x000000000f087348 */ /* 0x000fea0003c00000 */
[----:B------:R0:W1:Y:S02]  /*298e0*/  SHFL.IDX P6, R14, R13, R12, R11 ;  /* 0x0000000c0d0e7389 */ /* 0x00006400000c000b */
[----:B01----:R-:W-:Y:S01]  /*298f0*/  ENDCOLLECTIVE ;  /* 0x000000000000791b */ /* 0x003fe20003800000 */
.L_x_8771:
        /* <DEDUP_REMOVED lines=15> */
.L_x_8772:
[----:B------:R-:W-:Y:S01]  /*299f0*/  IMAD.MOV.U32 R13, RZ, RZ, R4 ;  /* 0x000000ffff0d7224 */ /* 0x000fe200078e0004 */
[----:B------:R-:W-:Y:S02]  /*29a00*/  MOV R12, 0x6 ;  /* 0x00000006000c7802 */ /* 0x000fe40000000f00 */
[----:B------:R-:W-:-:S13]  /*29a10*/  @!P3 LEA R5, P2, R31, R14, 0x1 ;  /* 0x0000000e1f05b211 */ /* 0x000fda00078408ff */
[----:B------:R-:W-:Y:S05]  /*29a20*/  WARPSYNC.COLLECTIVE R15, `(.L_x_8773) ;  /* 0x000000000f087348 */ /* 0x000fea0003c00000 */
[----:B------:R0:W1:Y:S02]  /*29a30*/  SHFL.IDX P6, R14, R13, R12, R11 ;  /* 0x0000000c0d0e7389 */ /* 0x00006400000c000b */
[----:B01----:R-:W-:Y:S01]  /*29a40*/  ENDCOLLECTIVE ;  /* 0x000000000000791b */ /* 0x003fe20003800000 */
.L_x_8773:
[----:B------:R-:W-:Y:S01]  /*29a50*/  @!P3 IADD3.X R6, RZ, R2, RZ, P2, !PT ;  /* 0x00000002ff06b210 */ /* 0x000fe200017fe4ff */
[----:B------:R-:W-:-:S04]  /*29a60*/  @!P3 IMAD.MOV.U32 R2, RZ, RZ, R5 ;  /* 0x000000ffff02b224 */ /* 0x000fc800078e0005 */
[----:B------:R-:W-:Y:S01]  /*29a70*/  @!P3 IMAD.MOV.U32 R3, RZ, RZ, R6 ;  /* 0x000000ffff03b224 */ /* 0x000fe200078e0006 */
[----:B------:R-:W-:-:S04]  /*29a80*/  IADD3 R6, R27, 0x60, RZ ;  /* 0x000000601b067810 */ /* 0x000fc80007ffe0ff */
        /* <DEDUP_REMOVED lines=11> */
.L_x_8774:
[----:B------:R-:W-:Y:S01]  /*29b40*/  MOV R13, R4 ;  /* 0x00000004000d7202 */ /* 0x000fe20000000f00 */
[----:B------:R-:W-:Y:S02]  /*29b50*/  IMAD.MOV.U32 R12, RZ, RZ, 0x7 ;  /* 0x00000007ff0c7424 */ /* 0x000fe400078e00ff */
[----:B------:R-:W-:-:S07]  /*29b60*/  IMAD.MOV.U32 R3, RZ, RZ, R14 ;  /* 0x000000ffff037224 */ /* 0x000fce00078e000e */
[----:B------:R-:W-:Y:S05]  /*29b70*/  WARPSYNC.COLLECTIVE R15, `(.L_x_8775) ;  /* 0x000000000f087348 */ /* 0x000fea0003c00000 */
[----:B------:R0:W1:Y:S02]  /*29b80*/  SHFL.IDX P6, R14, R13, R12, R11 ;  /* 0x0000000c0d0e7389 */ /* 0x00006400000c000b */
[----:B01----:R-:W-:Y:S01]  /*29b90*/  ENDCOLLECTIVE ;  /* 0x000000000000791b */ /* 0x003fe20003800000 */
.L_x_8775:
        /* <DEDUP_REMOVED lines=10> */
[----:B------:R-:W-:-:S07]  /*29c40*/  IMAD.MOV.U32 R4, RZ, RZ, R14 ;  /* 0x000000ffff047224 */ /* 0x000fce00078e000e */
[----:B0-----:R-:W-:Y:S05]  /*29c50*/  WARPSYNC.COLLECTIVE R15, `(.L_x_8776) ;  /* 0x000000000f087348 */ /* 0x001fea0003c00000 */
[----:B------:R1:W2:Y:S02]  /*29c60*/  SHFL.IDX P6, R14, R13, R12, R11 ;  /* 0x0000000c0d0e7389 */ /* 0x0002a400000c000b */
[----:B012---:R-:W-:Y:S01]  /*29c70*/  ENDCOLLECTIVE ;  /* 0x000000000000791b */ /* 0x007fe20003800000 */
.L_x_8776:
[----:B------:R-:W-:Y:S05]  /*29c80*/  BRA `(.L_x_8777) ;  /* 0xffffff9000987947 */ /* 0x000fea000383ffff */
.L_x_8564:
[----:B0-----:R0:W1:Y:S02]  /*29c90*/  SYNCS.PHASECHK.TRANS64.TRYWAIT P0, [R22+URZ+0x28820], R3 ;  /* 0x02882003160075a7 */ /* 0x001064000800017f */
[----:B-1----:R-:W-:Y:S05]  /*29ca0*/  @!P0 NANOSLEEP.SYNCS 0x989680 ;  /* 0x009896800000895d */ /* 0x002fea0003900000 */
[----:B------:R-:W1:Y:S02]  /*29cb0*/  @!P0 SYNCS.PHASECHK.TRANS64 P0, [R22+URZ+0x28820], R3 ;  /* 0x02882003160085a7 */ /* 0x000e64000800007f */
[----:B-1----:R-:W-:Y:S05]  /*29cc0*/  @!P0 BRA `(.L_x_8564) ;  /* 0xfffffffc00f08947 */ /* 0x002fea000383ffff */
[----:B------:R-:W-:Y:S05]  /*29cd0*/  BRA `(.L_x_8778) ;  /* 0xffffff9400147947 */ /* 0x000fea000383ffff */
.L_x_8569:
[----:B0-----:R0:W1:Y:S02]  /*29ce0*/  SYNCS.PHASECHK.TRANS64.TRYWAIT P0, [R6+URZ+0x28840], R2 ;  /* 0x02884002060075a7 */ /* 0x001064000800017f */
[----:B-1----:R-:W-:Y:S05]  /*29cf0*/  @!P0 NANOSLEEP.SYNCS 0x989680 ;  /* 0x009896800000895d */ /* 0x002fea0003900000 */
[----:B------:R-:W1:Y:S02]  /*29d00*/  @!P0 SYNCS.PHASECHK.TRANS64 P0, [R6+URZ+0x28840], R2 ;  /* 0x02884002060085a7 */ /* 0x000e64000800007f */
[----:B-1----:R-:W-:Y:S05]  /*29d10*/  @!P0 BRA `(.L_x_8569) ;  /* 0xfffffffc00f08947 */ /* 0x002fea000383ffff */
[----:B------:R-:W-:Y:S05]  /*29d20*/  BRA `(.L_x_8779) ;  /* 0xffffff9400dc7947 */ /* 0x000fea000383ffff */
.L_x_8570:
        /* <DEDUP_REMOVED lines=8> */
.L_x_8781:
[----:B------:R-:W-:Y:S05]  /*29db0*/  BSYNC B1 ;  /* 0x0000000000017941 */ /* 0x000fea0003800000 */
.L_x_8780:
[----:B------:R-:W-:Y:S01]  /*29dc0*/  IMAD.MOV.U32 R13, RZ, RZ, R7 ;  /* 0x000000ffff0d7224 */ /* 0x000fe200078e0007 */
[----:B------:R-:W-:Y:S01]  /*29dd0*/  MOV R15, 0xffffffff ;  /* 0xffffffff000f7802 */ /* 0x000fe20000000f00 */
[----:B------:R-:W-:Y:S01]  /*29de0*/  IMAD.MOV.U32 R12, RZ, RZ, RZ ;  /* 0x000000ffff0c7224 */ /* 0x000fe200078e00ff */
[----:B------:R-:W-:Y:S01]  /*29df0*/  MOV R3, R14 ;  /* 0x0000000e00037202 */ /* 0x000fe20000000f00 */
[----:B------:R-:W-:Y:S01]  /*29e00*/  IMAD.MOV.U32 R11, RZ, RZ, 0x181f ;  /* 0x0000181fff0b7424 */ /* 0x000fe200078e00ff */
[----:B------:R-:W-:Y:S01]  /*29e10*/  LEA R8, R8, R22, 0x1 ;  /* 0x0000001608087211 */ /* 0x000fe200078e08ff */
[----:B------:R-:W-:-:S07]  /*29e20*/  IMAD.SHL.U32 R5, R31, 0x2, RZ ;  /* 0x000000021f057824 */ /* 0x000fce00078e00ff */
[----:B------:R-:W-:Y:S05]  /*29e30*/  WARPSYNC.COLLECTIVE R15, `(.L_x_8782) ;  /* 0x000000000f087348 */ /* 0x000fea0003c00000 */
[----:B------:R0:W1:Y:S02]  /*29e40*/  SHFL.IDX P6, R14, R13, R12, R11 ;  /* 0x0000000c0d0e7389 */ /* 0x00006400000c000b */
[----:B01----:R-:W-:Y:S01]  /*29e50*/  ENDCOLLECTIVE ;  /* 0x000000000000791b */ /* 0x003fe20003800000 */
.L_x_8782:
[----:B------:R-:W-:Y:S02]  /*29e60*/  IMAD.MOV.U32 R13, RZ, RZ, R9 ;  /* 0x000000ffff0d7224 */ /* 0x000fe400078e0009 */
[----:B------:R-:W-:Y:S02]  /*29e70*/  IMAD.MOV.U32 R12, RZ, RZ, 0x1 ;  /* 0x00000001ff0c7424 */ /* 0x000fe400078e00ff */
[----:B------:R-:W-:-:S07]  /*29e80*/  IMAD.MOV.U32 R2, RZ, RZ, R14 ;  /* 0x000000ffff027224 */ /* 0x000fce00078e000e */
[----:B------:R-:W-:Y:S05]  /*29e90*/  WARPSYNC.COLLECTIVE R15, `(.L_x_8783) ;  /* 0x000000000f087348 */ /* 0x000fea0003c00000 */
[----:B------:R0:W1:Y:S02]  /*29ea0*/  SHFL.IDX P6, R14, R13, R12, R11 ;  /* 0x0000000c0d0e7389 */ /* 0x00006400000c000b */
[----:B01----:R-:W-:Y:S01]  /*29eb0*/  ENDCOLLECTIVE ;  /* 0x000000000000791b */ /* 0x003fe20003800000 */
.L_x_8783:
        /* <DEDUP_REMOVED lines=12> */
.L_x_8784:
[----:B------:R-:W-:Y:S01]  /*29f80*/  IMAD.MOV.U32 R13, RZ, RZ, R9 ;  /* 0x000000ffff0d7224 */ /* 0x000fe200078e0009 */
[----:B------:R-:W-:Y:S01]  /*29f90*/  MOV R12, 0x2 ;  /* 0x00000002000c7802 */ /* 0x000fe20000000f00 */
[----:B------:R-:W-:-:S07]  /*29fa0*/  IMAD.MOV.U32 R2, RZ, RZ, R14 ;  /* 0x000000ffff027224 */ /* 0x000fce00078e000e */
[----:B------:R-:W-:Y:S05]  /*29fb0*/  WARPSYNC.COLLECTIVE R15, `(.L_x_8785) ;  /* 0x000000000f087348 */ /* 0x000fea0003c00000 */
[----:B------:R0:W1:Y:S02]  /*29fc0*/  SHFL.IDX P6, R14, R13, R12, R11 ;  /* 0x0000000c0d0e7389 */ /* 0x00006400000c000b */
[----:B01----:R-:W-:Y:S01]  /*29fd0*/  ENDCOLLECTIVE ;  /* 0x000000000000791b */ /* 0x003fe20003800000 */
.L_x_8785:
        /* <DEDUP_REMOVED lines=12> */
.L_x_8786:
[----:B------:R-:W-:Y:S02]  /*2a0a0*/  IMAD.MOV.U32 R13, RZ, RZ, R9 ;  /* 0x000000ffff0d7224 */ /* 0x000fe400078e0009 */
[----:B------:R-:W-:Y:S02]  /*2a0b0*/  IMAD.MOV.U32 R12, RZ, RZ, 0x3 ;  /* 0x00000003ff0c7424 */ /* 0x000fe400078e00ff */
[----:B------:R-:W-:-:S07]  /*2a0c0*/  IMAD.MOV.U32 R2, RZ, RZ, R14 ;  /* 0x000000ffff027224 */ /* 0x000fce00078e000e */
[----:B------:R-:W-:Y:S05]  /*2a0d0*/  WARPSYNC.COLLECTIVE R15, `(.L_x_8787) ;  /* 0x000000000f087348 */ /* 0x000fea0003c00000 */
[----:B------:R0:W1:Y:S02]  /*2a0e0*/  SHFL.IDX P6, R14, R13, R12, R11 ;  /* 0x0000000c0d0e7389 */ /* 0x00006400000c000b */
[----:B01----:R-:W-:Y:S01]  /*2a0f0*/  ENDCOLLECTIVE ;  /* 0x000000000000791b */ /* 0x003fe20003800000 */
.L_x_8787:
        /* <DEDUP_REMOVED lines=12> */
.L_x_8788:
[----:B------:R-:W-:Y:S01]  /*2a1c0*/  IMAD.MOV.U32 R13, RZ, RZ, R9 ;  /* 0x000000ffff0d7224 */ /* 0x000fe200078e0009 */
[----:B------:R-:W-:Y:S01]  /*2a1d0*/  MOV R12, 0x4 ;  /* 0x00000004000c7802 */ /* 0x000fe20000000f00 */
[----:B------:R-:W-:-:S07]  /*2a1e0*/  IMAD.MOV.U32 R2, RZ, RZ, R14 ;  /* 0x000000ffff027224 */ /* 0x000fce00078e000e */
[----:B------:R-:W-:Y:S05]  /*2a1f0*/  WARPSYNC.COLLECTIVE R15, `(.L_x_8789) ;  /* 0x000000000f087348 */ /* 0x000fea0003c00000 */
[----:B------:R0:W1:Y:S02]  /*2a200*/  SHFL.IDX P6, R14, R13, R12, R11 ;  /* 0x0000000c0d0e7389 */ /* 0x00006400000c000b */
[----:B01----:R-:W-:Y:S01]  /*2a210*/  ENDCOLLECTIVE ;  /* 0x000000000000791b */ /* 0x003fe20003800000 */
.L_x_8789:
        /* <DEDUP_REMOVED lines=12> */
.L_x_8790:
[----:B------:R-:W-:Y:S02]  /*2a2e0*/  IMAD.MOV.U32 R13, RZ, RZ, R9 ;  /* 0x000000ffff0d7224 */ /* 0x000fe400078e0009 */
[----:B------:R-:W-:Y:S02]  /*2a2f0*/  IMAD.MOV.U32 R12, RZ, RZ, 0x5 ;  /* 0x00000005ff0c7424 */ /* 0x000fe400078e00ff */
[----:B------:R-:W-:-:S07]  /*2a300*/  IMAD.MOV.U32 R2, RZ, RZ, R14 ;  /* 0x000000ffff027224 */ /* 0x000fce00078e000e */
[----:B------:R-:W-:Y:S05]  /*2a310*/  WARPSYNC.COLLECTIVE R15, `(.L_x_8791) ;  /* 0x000000000f087348 */ /* 0x000fea0003c00000 */
[----:B------:R0:W1:Y:S02]  /*2a320*/  SHFL.IDX P6, R14, R13, R12, R11 ;  /* 0x0000000c0d0e7389 */ /* 0x00006400000c000b */
[----:B01----:R-:W-:Y:S01]  /*2a330*/  ENDCOLLECTIVE ;  /* 0x000000000000791b */ /* 0x003fe20003800000 */
.L_x_8791:
        /* <DEDUP_REMOVED lines=12> */
.L_x_8792:
[----:B------:R-:W-:Y:S01]  /*2a400*/  IMAD.MOV.U32 R13, RZ, RZ, R9 ;  /* 0x000000ffff0d7224 */ /* 0x000fe200078e0009 */
[----:B------:R-:W-:Y:S01]  /*2a410*/  MOV R12, 0x6 ;  /* 0x00000006000c7802 */ /* 0x000fe20000000f00 */
[----:B------:R-:W-:-:S07]  /*2a420*/  IMAD.MOV.U32 R2, RZ, RZ, R14 ;  /* 0x000000ffff027224 */ /* 0x000fce00078e000e */
[----:B------:R-:W-:Y:S05]  /*2a430*/  WARPSYNC.COLLECTIVE R15, `(.L_x_8793) ;  /* 0x000000000f087348 */ /* 0x000fea0003c00000 */
[----:B------:R0:W1:Y:S02]  /*2a440*/  SHFL.IDX P6, R14, R13, R12, R11 ;  /* 0x0000000c0d0e7389 */ /* 0x00006400000c000b */
[----:B01----:R-:W-:Y:S01]  /*2a450*/  ENDCOLLECTIVE ;  /* 0x000000000000791b */ /* 0x003fe20003800000 */
.L_x_8793:
        /* <DEDUP_REMOVED lines=12> */
.L_x_8794:
[----:B------:R-:W-:Y:S02]  /*2a520*/  IMAD.MOV.U32 R13, RZ, RZ, R9 ;  /* 0x000000ffff0d7224 */ /* 0x000fe400078e0009 */
[----:B------:R-:W-:Y:S02]  /*2a530*/  IMAD.MOV.U32 R12, RZ, RZ, 0x7 ;  /* 0x00000007ff0c7424 */ /* 0x000fe400078e00ff */
[----:B------:R-:W-:-:S07]  /*2a540*/  IMAD.MOV.U32 R2, RZ, RZ, R14 ;  /* 0x000000ffff027224 */ /* 0x000fce00078e000e */
[----:B------:R-:W-:Y:S05]  /*2a550*/  WARPSYNC.COLLECTIVE R15, `(.L_x_8795) ;  /* 0x000000000f087348 */ /* 0x000fea0003c00000 */
[----:B------:R0:W1:Y:S02]  /*2a560*/  SHFL.IDX P6, R14, R13, R12, R11 ;  /* 0x0000000c0d0e7389 */ /* 0x00006400000c000b */
[----:B01----:R-:W-:Y:S01]  /*2a570*/  ENDCOLLECTIVE ;  /* 0x000000000000791b */ /* 0x003fe20003800000 */
.L_x_8795:
[----:B------:R-:W-:-:S04]  /*2a580*/  IADD3 R2, P0, R2, R5, RZ ;  /* 0x0000000502027210 */ /* 0x000fc80007f1e0ff */
[----:B------:R-:W-:-:S05]  /*2a590*/  IADD3.X R3, RZ, R3, RZ, P0, !PT ;  /* 0x00000003ff037210 */ /* 0x000fca00007fe4ff */
[----:B------:R-:W-:Y:S01]  /*2a5a0*/  @!PT LDS RZ, [RZ] ;  /* 0x00000000fffff984 */ /* 0x000fe20000000800 */
[----:B------:R-:W-:Y:S01]  /*2a5b0*/  @!PT LDS RZ, [RZ] ;  /* 0x00000000fffff984 */ /* 0x000fe20000000800 */
[----:B------:R-:W-:Y:S01]  /*2a5c0*/  @!PT LDS RZ, [RZ] ;  /* 0x00000000fffff984 */ /* 0x000fe20000000800 */
[----:B------:R0:W-:Y:S01]  /*2a5d0*/  LDGSTS.E.BYPASS.LTC128B.128 [R8+0x1b400], desc[UR54][R2.64], !P4 ;  /* 0x1b40000002087fae */ /* 0x0001e2000e101d76 */
[----:B------:R-:W-:-:S03]  /*2a5e0*/  MOV R13, R7 ;  /* 0x00000007000d7202 */ /* 0x000fc60000000f00 */
[----:B------:R0:W-:Y:S01]  /*2a5f0*/  LDGSTS.E.BYPASS.LTC128B.128 [R8+0x1f400], desc[UR54][R2.64+0x80], !P3 ;  /* 0x1f40008002087fae */ /* 0x0001e2000d901d76 */
[----:B------:R-:W-:-:S07]  /*2a600*/  IMAD.MOV.U32 R9, RZ, RZ, R14 ;  /* 0x000000ffff097224 */ /* 0x000fce00078e000e */
[----:B0-----:R-:W-:Y:S05]  /*2a610*/  WARPSYNC.COLLECTIVE R15, `(.L_x_8796) ;  /* 0x000000000f087348 */ /* 0x001fea0003c00000 */
[----:B------:R1:W2:Y:S02]  /*2a620*/  SHFL.IDX P6, R14, R13, R12, R11 ;  /* 0x0000000c0d0e7389 */ /* 0x0002a400000c000b */
[----:B012---:R-:W-:Y:S01]  /*2a630*/  ENDCOLLECTIVE ;  /* 0x000000000000791b */ /* 0x007fe20003800000 */
.L_x_8796:
[----:B------:R-:W-:Y:S01]  /*2a640*/  IMAD.MOV.U32 R2, RZ, RZ, R14 ;  /* 0x000000ffff027224 */ /* 0x000fe200078e000e */
[----:B------:R-:W-:Y:S06]  /*2a650*/  BRA `(.L_x_8797) ;  /* 0xffffff9000b07947 */ /* 0x000fec000383ffff */
.L_x_8575:
[----:B-1----:R1:W2:Y:S02]  /*2a660*/  SYNCS.PHASECHK.TRANS64.TRYWAIT P0, [R6+URZ+0x28860], R2 ;  /* 0x02886002060075a7 */ /* 0x0022a4000800017f */
[----:B--2---:R-:W-:Y:S05]  /*2a670*/  @!P0 NANOSLEEP.SYNCS 0x989680 ;  /* 0x009896800000895d */ /* 0x004fea0003900000 */
[----:B------:R-:W2:Y:S02]  /*2a680*/  @!P0 SYNCS.PHASECHK.TRANS64 P0, [R6+URZ+0x28860], R2 ;  /* 0x02886002060085a7 */ /* 0x000ea4000800007f */
[----:B--2---:R-:W-:Y:S05]  /*2a690*/  @!P0 BRA `(.L_x_8575) ;  /* 0xfffffffc00f08947 */ /* 0x004fea000383ffff */
[----:B------:R-:W-:Y:S05]  /*2a6a0*/  BRA `(.L_x_8798) ;  /* 0xffffff94000c7947 */ /* 0x000fea000383ffff */
.L_x_8576:
        /* <DEDUP_REMOVED lines=8> */
.L_x_8800:
[----:B------:R-:W-:Y:S05]  /*2a730*/  BSYNC B1 ;  /* 0x0000000000017941 */ /* 0x000fea0003800000 */
.L_x_8799:
        /* <DEDUP_REMOVED lines=9> */
.L_x_8801:
[----:B------:R-:W-:Y:S02]  /*2a7d0*/  IMAD.MOV.U32 R13, RZ, RZ, R23 ;  /* 0x000000ffff0d7224 */ /* 0x000fe400078e0017 */
[----:B------:R-:W-:Y:S02]  /*2a7e0*/  IMAD.MOV.U32 R12, RZ, RZ, 0x1 ;  /* 0x00000001ff0c7424 */ /* 0x000fe400078e00ff */
[----:B------:R-:W-:-:S07]  /*2a7f0*/  IMAD.MOV.U32 R2, RZ, RZ, R14 ;  /* 0x000000ffff027224 */ /* 0x000fce00078e000e */
[----:B------:R-:W-:Y:S05]  /*2a800*/  WARPSYNC.COLLECTIVE R15, `(.L_x_8802) ;  /* 0x000000000f087348 */ /* 0x000fea0003c00000 */
[----:B------:R0:W1:Y:S02]  /*2a810*/  SHFL.IDX P6, R14, R13, R12, R11 ;  /* 0x0000000c0d0e7389 */ /* 0x00006400000c000b */
[----:B01----:R-:W-:Y:S01]  /*2a820*/  ENDCOLLECTIVE ;  /* 0x000000000000791b */ /* 0x003fe20003800000 */
.L_x_8802:
        /* <DEDUP_REMOVED lines=14> */
.L_x_8803:
[----:B------:R-:W-:Y:S01]  /*2a910*/  MOV R13, R23 ;  /* 0x00000017000d7202 */ /* 0x000fe20000000f00 */
[----:B------:R-:W-:Y:S02]  /*2a920*/  IMAD.MOV.U32 R12, RZ, RZ, 0x2 ;  /* 0x00000002ff0c7424 */ /* 0x000fe400078e00ff */
[----:B------:R-:W-:-:S07]  /*2a930*/  IMAD.MOV.U32 R2, RZ, RZ, R14 ;  /* 0x000000ffff027224 */ /* 0x000fce00078e000e */
[----:B------:R-:W-:Y:S05]  /*2a940*/  WARPSYNC.COLLECTIVE R15, `(.L_x_8804) ;  /* 0x000000000f087348 */ /* 0x000fea0003c00000 */
[----:B------:R0:W1:Y:S02]  /*2a950*/  SHFL.IDX P6, R14, R13, R12, R11 ;  /* 0x0000000c0d0e7389 */ /* 0x00006400000c000b */
[----:B01----:R-:W-:Y:S01]  /*2a960*/  ENDCOLLECTIVE ;  /* 0x000000000000791b */ /* 0x003fe20003800000 */
.L_x_8804:
        /* <DEDUP_REMOVED lines=14> */
.L_x_8805:
[----:B------:R-:W-:Y:S02]  /*2aa50*/  IMAD.MOV.U32 R13, RZ, RZ, R23 ;  /* 0x000000ffff0d7224 */ /* 0x000fe400078e0017 */
[----:B------:R-:W-:Y:S01]  /*2aa60*/  IMAD.MOV.U32 R12, RZ, RZ, 0x3 ;  /* 0x00000003ff0c7424 */ /* 0x000fe200078e00ff */
[----:B------:R-:W-:-:S07]  /*2aa70*/  MOV R2, R14 ;  /* 0x0000000e00027202 */ /* 0x000fce0000000f00 */
[----:B------:R-:W-:Y:S05]  /*2aa80*/  WARPSYNC.COLLECTIVE R15, `(.L_x_8806) ;  /* 0x000000000f087348 */ /* 0x000fea0003c00000 */
[----:B------:R0:W1:Y:S02]  /*2aa90*/  SHFL.IDX P6, R14, R13, R12, R11 ;  /* 0x0000000c0d0e7389 */ /* 0x00006400000c000b */
[----:B01----:R-:W-:Y:S01]  /*2aaa0*/  ENDCOLLECTIVE ;  /* 0x000000000000791b */ /* 0x003fe20003800000 */
.L_x_8806:
        /* <DEDUP_REMOVED lines=14> */
.L_x_8807:
[----:B------:R-:W-:Y:S01]  /*2ab90*/  MOV R13, R23 ;  /* 0x00000017000d7202 */ /* 0x000fe20000000f00 */
[----:B------:R-:W-:Y:S02]  /*2aba0*/  IMAD.MOV.U32 R12, RZ, RZ, 0x4 ;  /* 0x00000004ff0c7424 */ /* 0x000fe400078e00ff */
[----:B------:R-:W-:-:S07]  /*2abb0*/  IMAD.MOV.U32 R2, RZ, RZ, R14 ;  /* 0x000000ffff027224 */ /* 0x000fce00078e000e */
[----:B------:R-:W-:Y:S05]  /*2abc0*/  WARPSYNC.COLLECTIVE R15, `(.L_x_8808) ;  /* 0x000000000f087348 */ /* 0x000fea0003c00000 */
[----:B------:R0:W1:Y:S02]  /*2abd0*/  SHFL.IDX P6, R14, R13, R12, R11 ;  /* 0x0000000c0d0e7389 */ /* 0x00006400000c000b */
[----:B01----:R-:W-:Y:S01]  /*2abe0*/  ENDCOLLECTIVE ;  /* 0x000000000000791b */ /* 0x003fe20003800000 */
.L_x_8808:
        /* <DEDUP_REMOVED lines=14> */
.L_x_8809:
[----:B------:R-:W-:Y:S02]  /*2acd0*/  IMAD.MOV.U32 R13, RZ, RZ, R23 ;  /* 0x000000ffff0d7224 */ /* 0x000fe400078e0017 */
[----:B------:R-:W-:Y:S01]  /*2ace0*/  IMAD.MOV.U32 R12, RZ, RZ, 0x5 ;  /* 0x00000005ff0c7424 */ /* 0x000fe200078e00ff */
[----:B------:R-:W-:-:S07]  /*2acf0*/  MOV R2, R14 ;  /* 0x0000000e00027202 */ /* 0x000fce0000000f00 */
[----:B------:R-:W-:Y:S05]  /*2ad00*/  WARPSYNC.COLLECTIVE R15, `(.L_x_8810) ;  /* 0x000000000f087348 */ /* 0x000fea0003c00000 */
[----:B------:R0:W1:Y:S02]  /*2ad10*/  SHFL.IDX P6, R14, R13, R12, R11 ;  /* 0x0000000c0d0e7389 */ /* 0x00006400000c000b */
[----:B01----:R-:W-:Y:S01]  /*2ad20*/  ENDCOLLECTIVE ;  /* 0x000000000000791b */ /* 0x003fe20003800000 */
.L_x_8810:
        /* <DEDUP_REMOVED lines=14> */
.L_x_8811:
[----:B------:R-:W-:Y:S01]  /*2ae10*/  MOV R13, R23 ;  /* 0x00000017000d7202 */ /* 0x000fe20000000f00 */
[----:B------:R-:W-:Y:S02]  /*2ae20*/  IMAD.MOV.U32 R12, RZ, RZ, 0x6 ;  /* 0x00000006ff0c7424 */ /* 0x000fe400078e00ff */
[----:B------:R-:W-:-:S07]  /*2ae30*/  IMAD.MOV.U32 R2, RZ, RZ, R14 ;  /* 0x000000ffff027224 */ /* 0x000fce00078e000e */
[----:B------:R-:W-:Y:S05]  /*2ae40*/  WARPSYNC.COLLECTIVE R15, `(.L_x_8812) ;  /* 0x000000000f087348 */ /* 0x000fea0003c00000 */
[----:B------:R0:W1:Y:S02]  /*2ae50*/  SHFL.IDX P6, R14, R13, R12, R11 ;  /* 0x0000000c0d0e7389 */ /* 0x00006400000c000b */
[----:B01----:R-:W-:Y:S01]  /*2ae60*/  ENDCOLLECTIVE ;  /* 0x000000000000791b */ /* 0x003fe20003800000 */
.L_x_8812:
        /* <DEDUP_REMOVED lines=14> */
.L_x_8813:
[----:B------:R-:W-:Y:S02]  /*2af50*/  IMAD.MOV.U32 R13, RZ, RZ, R23 ;  /* 0x000000ffff0d7224 */ /* 0x000fe400078e0017 */
[----:B------:R-:W-:Y:S01]  /*2af60*/  IMAD.MOV.U32 R12, RZ, RZ, 0x7 ;  /* 0x00000007ff0c7424 */ /* 0x000fe200078e00ff */
[----:B------:R-:W-:-:S07]  /*2af70*/  MOV R2, R14 ;  /* 0x0000000e00027202 */ /* 0x000fce0000000f00 */
[----:B------:R-:W-:Y:S05]  /*2af80*/  WARPSYNC.COLLECTIVE R15, `(.L_x_8814) ;  /* 0x000000000f087348 */ /* 0x000fea0003c00000 */
[----:B------:R0:W1:Y:S02]  /*2af90*/  SHFL.IDX P6, R14, R13, R12, R11 ;  /* 0x0000000c0d0e7389 */ /* 0x00006400000c000b */
[----:B01----:R-:W-:Y:S01]  /*2afa0*/  ENDCOLLECTIVE ;  /* 0x000000000000791b */ /* 0x003fe20003800000 */
.L_x_8814:
        /* <DEDUP_REMOVED lines=13> */
.L_x_8815:
[----:B------:R-:W-:Y:S01]  /*2b080*/  @!PT LDS RZ, [RZ] ;  /* 0x00000000fffff984 */ /* 0x000fe20000000800 */
[----:B------:R-:W-:Y:S01]  /*2b090*/  @!PT LDS RZ, [RZ] ;  /* 0x00000000fffff984 */ /* 0x000fe20000000800 */
[----:B------:R-:W-:Y:S01]  /*2b0a0*/  @!PT LDS RZ, [RZ] ;  /* 0x00000000fffff984 */ /* 0x000fe20000000800 */
[----:B------:R0:W-:Y:S02]  /*2b0b0*/  LDGSTS.E.BYPASS.LTC128B.128 [R7+0x7400], desc[UR54][R2.64+0x80], !P0 ;  /* 0x0740008002077fae */ /* 0x0001e4000c101d76 */
[----:B0-----:R-:W-:Y:S01]  /*2b0c0*/  IMAD.MOV.U32 R2, RZ, RZ, R14 ;  /* 0x000000ffff027224 */ /* 0x001fe200078e000e */
[----:B------:R-:W-:Y:S06]  /*2b0d0*/  BRA `(.L_x_8816) ;  /* 0xffffff8c00947947 */ /* 0x000fec000383ffff */
.L_x_8584:
[----:B0-----:R0:W1:Y:S02]  /*2b0e0*/  SYNCS.PHASECHK.TRANS64.TRYWAIT P0, [R0+URZ+0x28860], R3 ;  /* 0x02886003000075a7 */ /* 0x001064000800017f */
[----:B-1----:R-:W-:Y:S05]  /*2b0f0*/  @!P0 NANOSLEEP.SYNCS 0x989680 ;  /* 0x009896800000895d */ /* 0x002fea0003900000 */
[----:B------:R-:W1:Y:S02]  /*2b100*/  @!P0 SYNCS.PHASECHK.TRANS64 P0, [R0+URZ+0x28860], R3 ;  /* 0x02886003000085a7 */ /* 0x000e64000800007f */
[----:B-1----:R-:W-:Y:S05]  /*2b110*/  @!P0 BRA `(.L_x_8584) ;  /* 0xfffffffc00f08947 */ /* 0x002fea000383ffff */
[----:B------:R-:W-:Y:S05]  /*2b120*/  BRA `(.L_x_8817) ;  /* 0xffffff9000b47947 */ /* 0x000fea000383ffff */
.L_x_8585:
        /* <DEDUP_REMOVED lines=8> */
.L_x_8819:
[----:B------:R-:W-:Y:S05]  /*2b1b0*/  BSYNC B0 ;  /* 0x0000000000007941 */ /* 0x000fea0003800000 */
.L_x_8818:
        /* <DEDUP_REMOVED lines=10> */
.L_x_8820:
        /* <DEDUP_REMOVED lines=11> */
.L_x_8821:
        /* <DEDUP_REMOVED lines=13> */
.L_x_8822:
[----:B------:R-:W-:Y:S02]  /*2b3e0*/  IMAD.MOV.U32 R13, RZ, RZ, R23 ;  /* 0x000000ffff0d7224 */ /* 0x000fe400078e0017 */
[----:B------:R-:W-:Y:S02]  /*2b3f0*/  IMAD.MOV.U32 R12, RZ, RZ, 0x2 ;  /* 0x00000002ff0c7424 */ /* 0x000fe400078e00ff */
[----:B------:R-:W-:-:S07]  /*2b400*/  IMAD.MOV.U32 R10, RZ, RZ, R14 ;  /* 0x000000ffff0a7224 */ /* 0x000fce00078e000e */
[----:B------:R-:W-:Y:S05]  /*2b410*/  WARPSYNC.COLLECTIVE R15, `(.L_x_8823) ;  /* 0x000000000f087348 */ /* 0x000fea0003c00000 */
[----:B------:R0:W1:Y:S02]  /*2b420*/  SHFL.IDX P6, R14, R13, R12, R11 ;  /* 0x0000000c0d0e7389 */ /* 0x00006400000c000b */
[----:B01----:R-:W-:Y:S01]  /*2b430*/  ENDCOLLECTIVE ;  /* 0x000000000000791b */ /* 0x003fe20003800000 */
.L_x_8823:
        /* <DEDUP_REMOVED lines=14> */
.L_x_8824:
[----:B------:R-:W-:Y:S02]  /*2b520*/  IMAD.MOV.U32 R13, RZ, RZ, R23 ;  /* 0x000000ffff0d7224 */ /* 0x000fe400078e0017 */
[----:B------:R-:W-:Y:S01]  /*2b530*/  IMAD.MOV.U32 R12, RZ, RZ, 0x3 ;  /* 0x00000003ff0c7424 */ /* 0x000fe200078e00ff */
[----:B------:R-:W-:-:S13]  /*2b540*/  IADD3 R2, P2, R14, R5, RZ ;  /* 0x000000050e027210 */ /* 0x000fda0007f5e0ff */
[----:B------:R-:W-:Y:S05]  /*2b550*/  WARPSYNC.COLLECTIVE R15, `(.L_x_8825) ;  /* 0x000000000f087348 */ /* 0x000fea0003c00000 */
[----:B------:R0:W1:Y:S02]  /*2b560*/  SHFL.IDX P6, R14, R13, R12, R11 ;  /* 0x0000000c0d0e7389 */ /* 0x00006400000c000b */
[----:B01----:R-:W-:Y:S01]  /*2b570*/  ENDCOLLECTIVE ;  /* 0x000000000000791b */ /* 0x003fe20003800000 */
.L_x_8825:
        /* <DEDUP_REMOVED lines=13> */
.L_x_8826:
[----:B------:R-:W-:Y:S01]  /*2b650*/  IMAD.MOV.U32 R13, RZ, RZ, R23 ;  /* 0x000000ffff0d7224 */ /* 0x000fe200078e0017 */
[----:B------:R-:W-:Y:S02]  /*2b660*/  MOV R12, 0x4 ;  /* 0x00000004000c7802 */ /* 0x000fe40000000f00 */
[----:B------:R-:W-:-:S13]  /*2b670*/  IADD3 R2, P2, R14, R5, RZ ;  /* 0x000000050e027210 */ /* 0x000fda0007f5e0ff */
[----:B------:R-:W-:Y:S05]  /*2b680*/  WARPSYNC.COLLECTIVE R15, `(.L_x_8827) ;  /* 0x000000000f087348 */ /* 0x000fea0003c00000 */
[----:B------:R0:W1:Y:S02]  /*2b690*/  SHFL.IDX P6, R14, R13, R12, R11 ;  /* 0x0000000c0d0e7389 */ /* 0x00006400000c000b */
[----:B01----:R-:W-:Y:S01]  /*2b6a0*/  ENDCOLLECTIVE ;  /* 0x000000000000791b */ /* 0x003fe20003800000 */
.L_x_8827:
        /* <DEDUP_REMOVED lines=13> */
.L_x_8828:
[----:B------:R-:W-:Y:S02]  /*2b780*/  IMAD.MOV.U32 R13, RZ, RZ, R23 ;  /* 0x000000ffff0d7224 */ /* 0x000fe400078e0017 */
[----:B------:R-:W-:Y:S02]  /*2b790*/  IMAD.MOV.U32 R12, RZ, RZ, 0x5 ;  /* 0x00000005ff0c7424 */ /* 0x000fe400078e00ff */
[----:B------:R-:W-:-:S07]  /*2b7a0*/  IMAD.MOV.U32 R10, RZ, RZ, R14 ;  /* 0x000000ffff0a7224 */ /* 0x000fce00078e000e */
[----:B------:R-:W-:Y:S05]  /*2b7b0*/  WARPSYNC.COLLECTIVE R15, `(.L_x_8829) ;  /* 0x000000000f087348 */ /* 0x000fea0003c00000 */
[----:B------:R0:W1:Y:S02]  /*2b7c0*/  SHFL.IDX P6, R14, R13, R12, R11 ;  /* 0x0000000c0d0e7389 */ /* 0x00006400000c000b */
[----:B01----:R-:W-:Y:S01]  /*2b7d0*/  ENDCOLLECTIVE ;  /* 0x000000000000791b */ /* 0x003fe20003800000 */
.L_x_8829:
        /* <DEDUP_REMOVED lines=14> */
.L_x_8830:
[----:B------:R-:W-:Y:S02]  /*2b8c0*/  IMAD.MOV.U32 R13, RZ, RZ, R23 ;  /* 0x000000ffff0d7224 */ /* 0x000fe400078e0017 */
[----:B------:R-:W-:Y:S01]  /*2b8d0*/  IMAD.MOV.U32 R12, RZ, RZ, 0x6 ;  /* 0x00000006ff0c7424 */ /* 0x000fe200078e00ff */
[----:B------:R-:W-:-:S13]  /*2b8e0*/  IADD3 R2, P2, R14, R5, RZ ;  /* 0x000000050e027210 */ /* 0x000fda0007f5e0ff */
[----:B------:R-:W-:Y:S05]  /*2b8f0*/  WARPSYNC.COLLECTIVE R15, `(.L_x_8831) ;  /* 0x000000000f087348 */ /* 0x000fea0003c00000 */
[----:B------:R0:W1:Y:S02]  /*2b900*/  SHFL.IDX P6, R14, R13, R12, R11 ;  /* 0x0000000c0d0e7389 */ /* 0x00006400000c000b */
[----:B01----:R-:W-:Y:S01]  /*2b910*/  ENDCOLLECTIVE ;  /* 0x000000000000791b */ /* 0x003fe20003800000 */
.L_x_8831:
        /* <DEDUP_REMOVED lines=13> */
.L_x_8832:
[----:B------:R-:W-:Y:S01]  /*2b9f0*/  MOV R13, R23 ;  /* 0x00000017000d7202 */ /* 0x000fe20000000f00 */
[----:B------:R-:W-:Y:S02]  /*2ba00*/  IMAD.MOV.U32 R12, RZ, RZ, 0x7 ;  /* 0x00000007ff0c7424 */ /* 0x000fe400078e00ff */
[----:B------:R-:W-:-:S07]  /*2ba10*/  IMAD.MOV.U32 R10, RZ, RZ, R14 ;  /* 0x000000ffff0a7224 */ /* 0x000fce00078e000e */
[----:B------:R-:W-:Y:S05]  /*2ba20*/  WARPSYNC.COLLECTIVE R15, `(.L_x_8833) ;  /* 0x000000000f087348 */ /* 0x000fea0003c00000 */
[----:B------:R0:W1:Y:S02]  /*2ba30*/  SHFL.IDX P6, R14, R13, R12, R11 ;  /* 0x0000000c0d0e7389 */ /* 0x00006400000c000b */
[----:B01----:R-:W-:Y:S01]  /*2ba40*/  ENDCOLLECTIVE ;  /* 0x000000000000791b */ /* 0x003fe20003800000 */
.L_x_8833:
        /* <DEDUP_REMOVED lines=12> */
.L_x_8834:
[----:B------:R-:W-:Y:S05]  /*2bb10*/  BRA `(.L_x_8835) ;  /* 0xffffff8c00547947 */ /* 0x000fea000383ffff */
.L_x_8590:
        /* <DEDUP_REMOVED lines=8> */
.L_x_8837:
[----:B------:R-:W-:Y:S05]  /*2bba0*/  BSYNC B0 ;  /* 0x0000000000007941 */ /* 0x000fea0003800000 */
.L_x_8836:
        /* <DEDUP_REMOVED lines=9> */
.L_x_8838:
        /* <DEDUP_REMOVED lines=18> */
.L_x_8839:
[----:B------:R-:W-:Y:S01]  /*2bd60*/  IMAD.MOV.U32 R12, RZ, RZ, 0x2 ;  /* 0x00000002ff0c7424 */ /* 0x000fe200078e00ff */
[----:B------:R-:W-:-:S05]  /*2bd70*/  SEL R6, R14, RZ, P1 ;  /* 0x000000ff0e067207 */ /* 0x000fca0000800000 */
[----:B------:R-:W-:-:S05]  /*2bd80*/  IMAD.IADD R6, R5, 0x1, R6 ;  /* 0x0000000105067824 */ /* 0x000fca00078e0206 */
[----:B------:R-:W-:-:S07]  /*2bd90*/  MOV R13, R6 ;  /* 0x00000006000d7202 */ /* 0x000fce0000000f00 */
[----:B------:R-:W-:Y:S05]  /*2bda0*/  WARPSYNC.COLLECTIVE R15, `(.L_x_8840) ;  /* 0x000000000f087348 */ /* 0x000fea0003c00000 */
[----:B------:R0:W1:Y:S02]  /*2bdb0*/  SHFL.UP P6, R14, R13, R12, R11 ;  /* 0x0400000c0d0e7389 */ /* 0x00006400000c000b */
[----:B01----:R-:W-:Y:S01]  /*2bdc0*/  ENDCOLLECTIVE ;  /* 0x000000000000791b */ /* 0x003fe20003800000 */
.L_x_8840:
[----:B------:R-:W-:Y:S02]  /*2bdd0*/  MOV R12, 0x4 ;  /* 0x00000004000c7802 */ /* 0x000fe40000000f00 */
[----:B------:R-:W-:-:S05]  /*2bde0*/  SEL R7, R14, RZ, P2 ;  /* 0x000000ff0e077207 */ /* 0x000fca0001000000 */
[----:B------:R-:W-:-:S04]  /*2bdf0*/  IMAD.IADD R7, R6, 0x1, R7 ;  /* 0x0000000106077824 */ /* 0x000fc800078e0207 */
[----:B------:R-:W-:-:S07]  /*2be00*/  IMAD.MOV.U32 R13, RZ, RZ, R7 ;  /* 0x000000ffff0d7224 */ /* 0x000fce00078e0007 */
[----:B------:R-:W-:Y:S05]  /*2be10*/  WARPSYNC.COLLECTIVE R15, `(.L_x_8841) ;  /* 0x000000000f087348 */ /* 0x000fea0003c00000 */
[----:B------:R0:W1:Y:S02]  /*2be20*/  SHFL.UP P6, R14, R13, R12, R11 ;  /* 0x0400000c0d0e7389 */ /* 0x00006400000c000b */
[----:B01----:R-:W-:Y:S01]  /*2be30*/  ENDCOLLECTIVE ;  /* 0x000000000000791b */ /* 0x003fe20003800000 */
.L_x_8841:
[----:B------:R-:W-:Y:S01]  /*2be40*/  IMAD.MOV.U32 R12, RZ, RZ, 0x8 ;  /* 0x00000008ff0c7424 */ /* 0x000fe200078e00ff */
[----:B------:R-:W-:-:S05]  /*2be50*/  SEL R2, R14, RZ, P3 ;  /* 0x000000ff0e027207 */ /* 0x000fca0001800000 */
[----:B------:R-:W-:-:S04]  /*2be60*/  IMAD.IADD R2, R7, 0x1, R2 ;  /* 0x0000000107027824 */ /* 0x000fc800078e0202 */
[----:B------:R-:W-:-:S07]  /*2be70*/  IMAD.MOV.U32 R13, RZ, RZ, R2 ;  /* 0x000000ffff0d7224 */ /* 0x000fce00078e0002 */
[----:B------:R-:W-:Y:S05]  /*2be80*/  WARPSYNC.COLLECTIVE R15, `(.L_x_8842) ;  /* 0x000000000f087348 */ /* 0x000fea0003c00000 */
[----:B------:R0:W1:Y:S02]  /*2be90*/  SHFL.UP P6, R14, R13, R12, R11 ;  /* 0x0400000c0d0e7389 */ /* 0x00006400000c000b */
[----:B01----:R-:W-:Y:S01]  /*2bea0*/  ENDCOLLECTIVE ;  /* 0x000000000000791b */ /* 0x003fe20003800000 */
.L_x_8842:
[----:B------:R-:W-:Y:S01]  /*2beb0*/  IMAD.MOV.U32 R12, RZ, RZ, 0x10 ;  /* 0x00000010ff0c7424 */ /* 0x000fe200078e00ff */
[----:B------:R-:W-:-:S04]  /*2bec0*/  SEL R3, R14, RZ, P4 ;  /* 0x000000ff0e037207 */ /* 0x000fc80002000000 */
[----:B------:R-:W-:-:S05]  /*2bed0*/  IADD3 R3, R2, R3, RZ ;  /* 0x0000000302037210 */ /* 0x000fca0007ffe0ff */
[----:B------:R-:W-:-:S07]  /*2bee0*/  IMAD.MOV.U32 R13, RZ, RZ, R3 ;  /* 0x000000ffff0d7224 */ /* 0x000fce00078e0003 */
[----:B------:R-:W-:Y:S05]  /*2bef0*/  WARPSYNC.COLLECTIVE R15, `(.L_x_8843) ;  /* 0x000000000f087348 */ /* 0x000fea0003c00000 */
[----:B------:R0:W1:Y:S02]  /*2bf00*/  SHFL.UP P6, R14, R13, R12, R11 ;  /* 0x0400000c0d0e7389 */ /* 0x00006400000c000b */
[----:B01----:R-:W-:Y:S01]  /*2bf10*/  ENDCOLLECTIVE ;  /* 0x000000000000791b */ /* 0x003fe20003800000 */
.L_x_8843:
        /* <DEDUP_REMOVED lines=8> */
.L_x_8844:
[----:B------:R-:W-:Y:S05]  /*2bfa0*/  BRA `(.L_x_8845) ;  /* 0xffffff8c00607947 */ /* 0x000fea000383ffff */
.L_x_8595:
        /* <DEDUP_REMOVED lines=8> */
.L_x_8847:
[----:B------:R-:W-:Y:S05]  /*2c030*/  BSYNC B0 ;  /* 0x0000000000007941 */ /* 0x000fea0003800000 */
.L_x_8846:
        /* <DEDUP_REMOVED lines=8> */
.L_x_8848:
[----:B------:R-:W-:Y:S01]  /*2c0c0*/  IMAD.MOV.U32 R12, RZ, RZ, 0x4 ;  /* 0x00000004ff0c7424 */ /* 0x000fe200078e00ff */
[----:B------:R-:W-:-:S05]  /*2c0d0*/  SEL R2, R14, RZ, P2 ;  /* 0x000000ff0e027207 */ /* 0x000fca0001000000 */
[----:B------:R-:W-:-:S05]  /*2c0e0*/  IMAD.IADD R2, R13, 0x1, R2 ;  /* 0x000000010d027824 */ /* 0x000fca00078e0202 */
[----:B------:R-:W-:-:S07]  /*2c0f0*/  MOV R13, R2 ;  /* 0x00000002000d7202 */ /* 0x000fce0000000f00 */
[----:B------:R-:W-:Y:S05]  /*2c100*/  WARPSYNC.COLLECTIVE R15, `(.L_x_8849) ;  /* 0x000000000f087348 */ /* 0x000fea0003c00000 */
[----:B------:R0:W1:Y:S02]  /*2c110*/  SHFL.UP P6, R14, R13, R12, R11 ;  /* 0x0400000c0d0e7389 */ /* 0x00006400000c000b */
[----:B01----:R-:W-:Y:S01]  /*2c120*/  ENDCOLLECTIVE ;  /* 0x000000000000791b */ /* 0x003fe20003800000 */
.L_x_8849:
[----:B------:R-:W-:Y:S02]  /*2c130*/  MOV R12, 0x8 ;  /* 0x00000008000c7802 */ /* 0x000fe40000000f00 */
[----:B------:R-:W-:-:S05]  /*2c140*/  SEL R3, R14, RZ, P3 ;  /* 0x000000ff0e037207 */ /* 0x000fca0001800000 */
[----:B------:R-:W-:-:S04]  /*2c150*/  IMAD.IADD R3, R2, 0x1, R3 ;  /* 0x0000000102037824 */ /* 0x000fc800078e0203 */
[----:B------:R-:W-:-:S07]  /*2c160*/  IMAD.MOV.U32 R13, RZ, RZ, R3 ;  /* 0x000000ffff0d7224 */ /* 0x000fce00078e0003 */
[----:B------:R-:W-:Y:S05]  /*2c170*/  WARPSYNC.COLLECTIVE R15, `(.L_x_8850) ;  /* 0x000000000f087348 */ /* 0x000fea0003c00000 */
[----:B------:R0:W1:Y:S02]  /*2c180*/  SHFL.UP P6, R14, R13, R12, R11 ;  /* 0x0400000c0d0e7389 */ /* 0x00006400000c000b */
[----:B01----:R-:W-:Y:S01]  /*2c190*/  ENDCOLLECTIVE ;  /* 0x000000000000791b */ /* 0x003fe20003800000 */
.L_x_8850:
[----:B------:R-:W-:Y:S01]  /*2c1a0*/  IMAD.MOV.U32 R12, RZ, RZ, 0x10 ;  /* 0x00000010ff0c7424 */ /* 0x000fe200078e00ff */
[----:B------:R-:W-:-:S05]  /*2c1b0*/  SEL R4, R14, RZ, P4 ;  /* 0x000000ff0e047207 */ /* 0x000fca0002000000 */
[----:B------:R-:W-:-:S04]  /*2c1c0*/  IMAD.IADD R4, R3, 0x1, R4 ;  /* 0x0000000103047824 */ /* 0x000fc800078e0204 */
[----:B------:R-:W-:-:S07]  /*2c1d0*/  IMAD.MOV.U32 R13, RZ, RZ, R4 ;  /* 0x000000ffff0d7224 */ /* 0x000fce00078e0004 */
[----:B------:R-:W-:Y:S05]  /*2c1e0*/  WARPSYNC.COLLECTIVE R15, `(.L_x_8851) ;  /* 0x000000000f087348 */ /* 0x000fea0003c00000 */
[----:B------:R0:W1:Y:S02]  /*2c1f0*/  SHFL.UP P6, R14, R13, R12, R11 ;  /* 0x0400000c0d0e7389 */ /* 0x00006400000c000b */
[----:B01----:R-:W-:Y:S01]  /*2c200*/  ENDCOLLECTIVE ;  /* 0x000000000000791b */ /* 0x003fe20003800000 */
.L_x_8851:
        /* <DEDUP_REMOVED lines=8> */
.L_x_8852:
[----:B------:R-:W-:Y:S05]  /*2c290*/  BRA `(.L_x_8853) ;  /* 0xffffff8c00407947 */ /* 0x000fea000383ffff */
.L_x_8597:
[----:B------:R-:W-:Y:S01]  /*2c2a0*/  BSSY B0, `(.L_x_8854) ;  /* 0x0000006000007945 */ /* 0x000fe20003800000 */
[----:B------:R-:W-:Y:S02]  /*2c2b0*/  PLOP3.LUT P6, PT, P6, PT, PT, 0x8, 0x0 ;  /* 0x000000000000781c */ /* 0x000fe400037ce170 */
[----:B------:R-:W-:-:S11]  /*2c2c0*/  MOV R15, 0xffffffff ;  /* 0xffffffff000f7802 */ /* 0x000fd60000000f00 */
[----:B01----:R-:W-:Y:S05]  /*2c2d0*/  WARPSYNC.COLLECTIVE R15, `(.L_x_8855) ;  /* 0x000000000f087348 */ /* 0x003fea0003c00000 */
[----:B------:R-:W-:Y:S01]  /*2c2e0*/  VOTE.ANY R14, PT, P6 ;  /* 0x00000000000e7806 */ /* 0x000fe200030e0100 */
[----:B01----:R-:W-:Y:S06]  /*2c2f0*/  ENDCOLLECTIVE ;  /* 0x000000000000791b */ /* 0x003fec0003800000 */
.L_x_8855:
[----:B------:R-:W-:Y:S05]  /*2c300*/  BSYNC B0 ;  /* 0x0000000000007941 */ /* 0x000fea0003800000 */
.L_x_8854:
        /* <DEDUP_REMOVED lines=9> */
.L_x_8856:
[----:B------:R-:W-:Y:S01]  /*2c3a0*/  IMAD.MOV.U32 R5, RZ, RZ, R14 ;  /* 0x000000ffff057224 */ /* 0x000fe200078e000e */
[----:B------:R-:W-:Y:S06]  /*2c3b0*/  BRA `(.L_x_8857) ;  /* 0xffffff8c00307947 */ /* 0x000fec000383ffff */
.L_x_8599:
[----:B------:R-:W-:Y:S01]  /*2c3c0*/  BSSY B0, `(.L_x_8858) ;  /* 0x0000007000007945 */ /* 0x000fe20003800000 */
[----:B------:R-:W-:Y:S01]  /*2c3d0*/  IMAD.MOV.U32 R13, RZ, RZ, R6 ;  /* 0x000000ffff0d7224 */ /* 0x000fe200078e0006 */
[----:B------:R-:W-:Y:S01]  /*2c3e0*/  MOV R11, 0x1f ;  /* 0x0000001f000b7802 */ /* 0x000fe20000000f00 */
[----:B------:R-:W-:-:S07]  /*2c3f0*/  IMAD.MOV.U32 R15, RZ, RZ, -0x1 ;  /* 0xffffffffff0f7424 */ /* 0x000fce00078e00ff */
[----:B0123--:R-:W-:Y:S05]  /*2c400*/  WARPSYNC.COLLECTIVE R15, `(.L_x_8859) ;  /* 0x000000000f087348 */ /* 0x00ffea0003c00000 */
[----:B------:R4:W0:Y:S02]  /*2c410*/  SHFL.IDX P6, R14, R13, R12, R11 ;  /* 0x0000000c0d0e7389 */ /* 0x00082400000c000b */
[----:B01234-:R-:W-:Y:S01]  /*2c420*/  ENDCOLLECTIVE ;  /* 0x000000000000791b */ /* 0x01ffe20003800000 */
.L_x_8859:
[----:B------:R-:W-:Y:S05]  /*2c430*/  BSYNC B0 ;  /* 0x0000000000007941 */ /* 0x000fea0003800000 */
.L_x_8858:
[----:B------:R-:W-:Y:S05]  /*2c440*/  BRA `(.L_x_8598) ;  /* 0xffffff8c00287947 */ /* 0x000fea000383ffff */
.L_x_8603:
[----:B0-----:R0:W2:Y:S02]  /*2c450*/  SYNCS.PHASECHK.TRANS64.TRYWAIT P0, [R7+URZ+0x28820], R0 ;  /* 0x02882000070075a7 */ /* 0x0010a4000800017f */
[----:B--2---:R-:W-:Y:S05]  /*2c460*/  @!P0 NANOSLEEP.SYNCS 0x989680 ;  /* 0x009896800000895d */ /* 0x004fea0003900000 */
[----:B------:R-:W2:Y:S02]  /*2c470*/  @!P0 SYNCS.PHASECHK.TRANS64 P0, [R7+URZ+0x28820], R0 ;  /* 0x02882000070085a7 */ /* 0x000ea4000800007f */
[----:B--2---:R-:W-:Y:S05]  /*2c480*/  @!P0 BRA `(.L_x_8603) ;  /* 0xfffffffc00f08947 */ /* 0x004fea000383ffff */
[----:B------:R-:W-:Y:S05]  /*2c490*/  BRA `(.L_x_8860) ;  /* 0xffffff9000a07947 */ /* 0x000fea000383ffff */
.L_x_8604:
        /* <DEDUP_REMOVED lines=11> */
.L_x_8862:
[----:B------:R-:W-:Y:S05]  /*2c550*/  BSYNC B0 ;  /* 0x0000000000007941 */ /* 0x000fea0003800000 */
.L_x_8861:
[----:B------:R-:W-:Y:S05]  /*2c560*/  BRA `(.L_x_8863) ;  /* 0xffffff9000887947 */ /* 0x000fea000383ffff */
.L_x_8605:
[----:B------:R-:W-:Y:S01]  /*2c570*/  BSSY B0, `(.L_x_8864) ;  /* 0x0000006000007945 */ /* 0x000fe20003800000 */
[----:B------:R-:W-:-:S07]  /*2c580*/  IMAD.MOV.U32 R15, RZ, RZ, -0x1 ;  /* 0xffffffffff0f7424 */ /* 0x000fce00078e00ff */
[----:B01-3--:R-:W-:Y:S05]  /*2c590*/  WARPSYNC.COLLECTIVE R15, `(.L_x_8865) ;  /* 0x000000000f0c7348 */ /* 0x00bfea0003c00000 */
[----:B------:R-:W-:Y:S02]  /*2c5a0*/  ELECT P6, UR62, PT ;  /* 0x00000000003e782f */ /* 0x000fe400038c0000 */
[----:B------:R-:W-:Y:S01]  /*2c5b0*/  MOV R14, UR62 ;  /* 0x0000003e000e7c02 */ /* 0x000fe20008000f00 */
[----:B01-3--:R-:W-:Y:S10]  /*2c5c0*/  ENDCOLLECTIVE ;  /* 0x000000000000791b */ /* 0x00bff40003800000 */
.L_x_8865:
[----:B------:R-:W-:Y:S05]  /*2c5d0*/  BSYNC B0 ;  /* 0x0000000000007941 */ /* 0x000fea0003800000 */
.L_x_8864:
[----:B------:R-:W-:Y:S05]  /*2c5e0*/  BRA `(.L_x_8866) ;  /* 0xffffff90007c7947 */ /* 0x000fea000383ffff */
.L_x_8607:
[----:B0-----:R0:W2:Y:S02]  /*2c5f0*/  SYNCS.PHASECHK.TRANS64.TRYWAIT P1, [R5+URZ+0x28840], R0 ;  /* 0x02884000050075a7 */ /* 0x0010a4000802017f */
[----:B--2---:R-:W-:Y:S05]  /*2c600*/  @!P1 NANOSLEEP.SYNCS 0x989680 ;  /* 0x009896800000995d */ /* 0x004fea0003900000 */
[----:B------:R-:W2:Y:S02]  /*2c610*/  @!P1 SYNCS.PHASECHK.TRANS64 P1, [R5+URZ+0x28840], R0 ;  /* 0x02884000050095a7 */ /* 0x000ea4000802007f */
[----:B--2---:R-:W-:Y:S05]  /*2c620*/  @!P1 BRA `(.L_x_8607) ;  /* 0xfffffffc00f09947 */ /* 0x004fea000383ffff */
[----:B------:R-:W-:Y:S05]  /*2c630*/  BRA `(.L_x_8867) ;  /* 0xffffff90009c7947 */ /* 0x000fea000383ffff */
.L_x_8609:
[----:B--2---:R2:W4:Y:S02]  /*2c640*/  SYNCS.PHASECHK.TRANS64.TRYWAIT P1, [R3+URZ+0x28840], R2 ;  /* 0x02884002030075a7 */ /* 0x004524000802017f */
[----:B----4-:R-:W-:Y:S05]  /*2c650*/  @!P1 NANOSLEEP.SYNCS 0x989680 ;  /* 0x009896800000995d */ /* 0x010fea0003900000 */
[----:B------:R-:W4:Y:S02]  /*2c660*/  @!P1 SYNCS.PHASECHK.TRANS64 P1, [R3+URZ+0x28840], R2 ;  /* 0x02884002030095a7 */ /* 0x000f24000802007f */
[----:B----4-:R-:W-:Y:S05]  /*2c670*/  @!P1 BRA `(.L_x_8609) ;  /* 0xfffffffc00f09947 */ /* 0x010fea000383ffff */
[----:B------:R-:W-:Y:S05]  /*2c680*/  BRA `(.L_x_8868) ;  /* 0xffffff9000a87947 */ /* 0x000fea000383ffff */
.L_x_8611:
[----:B----4-:R4:W0:Y:S02]  /*2c690*/  SYNCS.PHASECHK.TRANS64.TRYWAIT P1, [R5+URZ+0x28860], R0 ;  /* 0x02886000050075a7 */ /* 0x010824000802017f */
[----:B0-----:R-:W-:Y:S05]  /*2c6a0*/  @!P1 NANOSLEEP.SYNCS 0x989680 ;  /* 0x009896800000995d */ /* 0x001fea0003900000 */
[----:B------:R-:W0:Y:S02]  /*2c6b0*/  @!P1 SYNCS.PHASECHK.TRANS64 P1, [R5+URZ+0x28860], R0 ;  /* 0x02886000050095a7 */ /* 0x000e24000802007f */
[----:B0-----:R-:W-:Y:S05]  /*2c6c0*/  @!P1 BRA `(.L_x_8611) ;  /* 0xfffffffc00f09947 */ /* 0x001fea000383ffff */
[----:B------:R-:W-:Y:S05]  /*2c6d0*/  BRA `(.L_x_8869) ;  /* 0xffffff9000a47947 */ /* 0x000fea000383ffff */
.L_x_8870:
        /* <DEDUP_REMOVED lines=10> */
.L_x_15861:


//--------------------- .text._ZN7cutlass13device_kernelIN5flash11enable_sm90INS1_16FlashAttnFwdSm90INS1_25CollectiveMainloopFwdSm90ILi2EN4cute5tupleIJNS5_1CILi1EEES8_S8_EEENS6_IJNS7_ILi128EEESA_SA_EEELi128ENS_6half_tEfNS_4arch4Sm90ELb1ELb0ELb1ELb0ELb1ELb0ELb0ELb1ELb1ELb1ELb0ELb0EEENS1_21CollectiveEpilogueFwdISB_S9_SC_SE_Li256ELb0ELb1ELb0ELb0EEENS1_30DynamicPersistentTileSchedulerILi256ELi128ELb0ELb1ELb1EEEEEEEEEvNT_6ParamsE --------------------------
	.section	.text._ZN7cutlass13device_kernelIN5flash11enable_sm90INS1_16FlashAttnFwdSm90INS1_25CollectiveMainloopFwdSm90ILi2EN4cute5tupleIJNS5_1CILi1EEES8_S8_EEENS6_IJNS7_ILi128EEESA_SA_EEELi128ENS_6half_tEfNS_4arch4Sm90ELb1ELb0ELb1ELb0ELb1ELb0ELb0ELb1ELb1ELb1ELb0ELb0EEENS1_21CollectiveEpilogueFwdISB_S9_SC_SE_Li256ELb0ELb1ELb0ELb0EEENS1_30DynamicPersistentTileSchedulerILi256ELi128ELb0ELb1ELb1EEEEEEEEEvNT_6ParamsE,"ax",@progbits
	.align	128
.text._ZN7cutlass13device_kernelIN5flash11enable_sm90INS1_16FlashAttnFwdSm90INS1_25CollectiveMainloopFwdSm90ILi2EN4cute5tupleIJNS5_1CILi1EEES8_S8_EEENS6_IJNS7_ILi128EEESA_SA_EEELi128ENS_6half_tEfNS_4arch4Sm90ELb1ELb0ELb1ELb0ELb1ELb0ELb0ELb1ELb1ELb1ELb0ELb0EEENS1_21CollectiveEpilogueFwdISB_S9_SC_SE_Li256ELb0ELb1ELb0ELb0EEENS1_30DynamicPersistentTileSchedulerILi256ELi128ELb0ELb1ELb1EEEEEEEEEvNT_6ParamsE:
        .type           _ZN7cutlass13device_kernelIN5flash11enable_sm90INS1_16FlashAttnFwdSm90INS1_25CollectiveMainloopFwdSm90ILi2EN4cute5tupleIJNS5_1CILi1EEES8_S8_EEENS6_IJNS7_ILi128EEESA_SA_EEELi128ENS_6half_tEfNS_4arch4Sm90ELb1ELb0ELb1ELb0ELb1ELb0ELb0ELb1ELb1ELb1ELb0ELb0EEENS1_21CollectiveEpilogueFwdISB_S9_SC_SE_Li256ELb0ELb1ELb0ELb0EEENS1_30DynamicPersistentTileSchedulerILi256ELi128ELb0ELb1ELb1EEEEEEEEEvNT_6ParamsE,@function
        .size           _ZN7cutlass13device_kernelIN5flash11enable_sm90INS1_16FlashAttnFwdSm90INS1_25CollectiveMainloopFwdSm90ILi2EN4cute5tupleIJNS5_1CILi1EEES8_S8_EEENS6_IJNS7_ILi128EEESA_SA_EEELi128ENS_6half_tEfNS_4arch4Sm90ELb1ELb0ELb1ELb0ELb1ELb0ELb0ELb1ELb1ELb1ELb0ELb0EEENS1_21CollectiveEpilogueFwdISB_S9_SC_SE_Li256ELb0ELb1ELb0ELb0EEENS1_30DynamicPersistentTileSchedulerILi256ELi128ELb0ELb1ELb1EEEEEEEEEvNT_6ParamsE,(.L_x_15862 - _ZN7cutlass13device_kernelIN5flash11enable_sm90INS1_16FlashAttnFwdSm90INS1_25CollectiveMainloopFwdSm90ILi2EN4cute5tupleIJNS5_1CILi1EEES8_S8_EEENS6_IJNS7_ILi128EEESA_SA_EEELi128ENS_6half_tEfNS_4arch4Sm90ELb1ELb0ELb1ELb0ELb1ELb0ELb0ELb1ELb1ELb1ELb0ELb0EEENS1_21CollectiveEpilogueFwdISB_S9_SC_SE_Li256ELb0ELb1ELb0ELb0EEENS1_30DynamicPersistentTileSchedulerILi256ELi128ELb0ELb1ELb1EEEEEEEEEvNT_6ParamsE)
        .other          _ZN7cutlass13device_kernelIN5flash11enable_sm90INS1_16FlashAttnFwdSm90INS1_25CollectiveMainloopFwdSm90ILi2EN4cute5tupleIJNS5_1CILi1EEES8_S8_EEENS6_IJNS7_ILi128EEESA_SA_EEELi128ENS_6half_tEfNS_4arch4Sm90ELb1ELb0ELb1ELb0ELb1ELb0ELb0ELb1ELb1ELb1ELb0ELb0EEENS1_21CollectiveEpilogueFwdISB_S9_SC_SE_Li256ELb0ELb1ELb0ELb0EEENS1_30DynamicPersistentTileSchedulerILi256ELi128ELb0ELb1ELb1EEEEEEEEEvNT_6ParamsE,@"STO_CUDA_ENTRY STV_DEFAULT"
_ZN7cutlass13device_kernelIN5flash11enable_sm90INS1_16FlashAttnFwdSm90INS1_25CollectiveMainloopFwdSm90ILi2EN4cute5tupleIJNS5_1CILi1EEES8_S8_EEENS6_IJNS7_ILi128EEESA_SA_EEELi128ENS_6half_tEfNS_4arch4Sm90ELb1ELb0ELb1ELb0ELb1ELb0ELb0ELb1ELb1ELb1ELb0ELb0EEENS1_21CollectiveEpilogueFwdISB_S9_SC_SE_Li256ELb0ELb1ELb0ELb0EEENS1_30DynamicPersistentTileSchedulerILi256ELi128ELb0ELb1ELb1EEEEEEEEEvNT_6ParamsE:
        /* <DEDUP_REMOVED lines=44> */
.L_x_8871:
        /* <DEDUP_REMOVED lines=22> */
.L_x_8872:
        /* <DEDUP_REMOVED lines=18> */
.L_x_8873:
        /* <DEDUP_REMOVED lines=22> */
.L_x_8874:
        /* <DEDUP_REMOVED lines=23> */
.L_x_8875:
        /* <DEDUP_REMOVED lines=8> */
.L_x_8877:
        /* <DEDUP_REMOVED lines=21> */
[CC--:B------:R-:W-:Y:S02]  /*09e0*/  LEA.HI R4, R3.reuse, R190.reuse, RZ, 0x5 ;  /* 0x000000be03047211 */ /* 0x0c0fe400078f28ff */
[----:B------:R-:W-:Y:S02]  /*09f0*/  LOP3.LUT R5, R0, 0xffffff80, RZ, 0xc0, !PT ;  /* 0xffffff8000057812 */ /* 0x000fe400078ec0ff */
[----:B------:R-:W-:Y:S01]  /*0a00*/  LEA.HI R2, R3, R190, RZ, 0x4 ;  /* 0x000000be03027211 */ /* 0x000fe200078f20ff */
[----:B------:R-:W-:Y:S01]  /*0a10*/  IMAD.SHL.U32 R4, R4, 0x20, RZ ;  /* 0x0000002004047824 */ /* 0x000fe200078e00ff */
[----:B------:R-:W-:Y:S01]  /*0a20*/  SHF.R.S32.HI R185, RZ, 0x7, R0 ;  /* 0x00000007ffb97819 */ /* 0x000fe20000011400 */
[----:B------:R-:W-:Y:S01]  /*0a30*/  IMAD.IADD R184, R190, 0x1, -R5 ;  /* 0x00000001beb87824 */ /* 0x000fe200078e0a05 */
[----:B------:R-:W-:-:S02]  /*0a40*/  LOP3.LUT R5, R2, 0x3fffff0, RZ, 0xc0, !PT ;  /* 0x03fffff002057812 */ /* 0x000fc400078ec0ff */
[----:B------:R-:W-:Y:S02]  /*0a50*/  SHF.R.S32.HI R7, RZ, 0x4, R2 ;  /* 0x00000004ff077819 */ /* 0x000fe40000011402 */
[----:B------:R-:W-:Y:S01]  /*0a60*/  LOP3.LUT R4, R4, 0xfffffc00, RZ, 0xc0, !PT ;  /* 0xfffffc0004047812 */ /* 0x000fe200078ec0ff */
[----:B------:R-:W-:Y:S01]  /*0a70*/  IMAD.IADD R5, R190, 0x1, -R5 ;  /* 0x00000001be057824 */ /* 0x000fe200078e0a05 */
[----:B------:R-:W-:Y:S02]  /*0a80*/  LEA.HI R2, R2, R7, RZ, 0x1 ;  /* 0x0000000702027211 */ /* 0x000fe400078f08ff */
[----:B------:R-:W-:Y:S02]  /*0a90*/  SHF.R.S32.HI R9, RZ, 0x1f, R184 ;  /* 0x0000001fff097819 */ /* 0x000fe400000114b8 */
[----:B------:R-:W-:Y:S02]  /*0aa0*/  LOP3.LUT R2, R2, 0x1ffffffe, RZ, 0xc0, !PT ;  /* 0x1ffffffe02027812 */ /* 0x000fe400078ec0ff */
[----:B------:R-:W-:-:S02]  /*0ab0*/  LEA R5, R5, R4, 0x6 ;  /* 0x0000000405057211 */ /* 0x000fc400078e30ff */
[----:B------:R-:W-:Y:S01]  /*0ac0*/  LEA.HI R4, R3, R190, RZ, 0x2 ;  /* 0x000000be03047211 */ /* 0x000fe200078f10ff */
[----:B------:R-:W-:Y:S01]  /*0ad0*/  IMAD.IADD R2, R7, 0x1, -R2 ;  /* 0x0000000107027824 */ /* 0x000fe200078e0a02 */
[----:B------:R-:W-:Y:S02]  /*0ae0*/  LEA.HI R6, R9, R184, RZ, 0x2 ;  /* 0x000000b809067211 */ /* 0x000fe400078f10ff */
[----:B------:R-:W-:Y:S01]  /*0af0*/  LOP3.LUT R7, R4, 0xfffffffc, RZ, 0xc0, !PT ;  /* 0xfffffffc04077812 */ /* 0x000fe200078ec0ff */
[----:B------:R-:W-:Y:S01]  /*0b00*/  IMAD R187, R2, 0x8, R5 ;  /* 0x0000000802bb7824 */ /* 0x000fe200078e0205 */
[--C-:B------:R-:W-:Y:S02]  /*0b10*/  SHF.R.S32.HI R8, RZ, 0x2, R6.reuse ;  /* 0x00000002ff087819 */ /* 0x100fe40000011406 */
[----:B------:R-:W-:Y:S01]  /*0b20*/  SHF.R.S32.HI R11, RZ, 0x1f, R6 ;  /* 0x0000001fff0b7819 */ /* 0x000fe20000011406 */
[----:B------:R-:W-:Y:S01]  /*0b30*/  IMAD.IADD R7, R190, 0x1, -R7 ;  /* 0x00000001be077824 */ /* 0x000fe200078e0a07 */
[----:B------:R-:W-:-:S02]  /*0b40*/  LEA.HI R3, R3, R190, RZ, 0x3 ;  /* 0x000000be03037211 */ /* 0x000fc400078f18ff */
[----:B------:R-:W-:Y:S02]  /*0b50*/  LEA.HI R11, R11, R8, RZ, 0x3 ;  /* 0x000000080b0b7211 */ /* 0x000fe400078f18ff */
[----:B------:R-:W-:Y:S02]  /*0b60*/  LEA.HI R0, R0, R185, RZ, 0x1 ;  /* 0x000000b900007211 */ /* 0x000fe400078f08ff */
[----:B------:R-:W-:Y:S02]  /*0b70*/  LOP3.LUT R11, R11, 0xfffffff8, RZ, 0xc0, !PT ;  /* 0xfffffff80b0b7812 */ /* 0x000fe400078ec0ff */
[----:B------:R-:W-:Y:S02]  /*0b80*/  LEA.HI R2, R7, R7, RZ, 0x1 ;  /* 0x0000000707027211 */ /* 0x000fe400078f08ff */
[----:B------:R-:W-:Y:S01]  /*0b90*/  LOP3.LUT R19, R3, 0xfffffff8, RZ, 0xc0, !PT ;  /* 0xfffffff803137812 */ /* 0x000fe200078ec0ff */
[----:B------:R-:W-:Y:S01]  /*0ba0*/  IMAD.IADD R8, R8, 0x1, -R11 ;  /* 0x0000000108087824 */ /* 0x000fe200078e0a0b */
[----:B------:R-:W-:-:S02]  /*0bb0*/  LEA.HI R9, R9, R184, RZ, 0x5 ;  /* 0x000000b809097211 */ /* 0x000fc400078f28ff */
[----:B------:R-:W-:Y:S01]  /*0bc0*/  LOP3.LUT R0, R0, 0x3fffffe, RZ, 0xc0, !PT ;  /* 0x03fffffe00007812 */ /* 0x000fe200078ec0ff */
[----:B------:R-:W-:Y:S01]  /*0bd0*/  IMAD.IADD R19, R190, 0x1, -R19 ;  /* 0x00000001be137824 */ /* 0x000fe200078e0a13 */
[----:B------:R-:W-:Y:S02]  /*0be0*/  LOP3.LUT R2, R2, 0x1ffffffe, RZ, 0xc0, !PT ;  /* 0x1ffffffe02027812 */ /* 0x000fe400078ec0ff */
[----:B------:R-:W-:Y:S01]  /*0bf0*/  SHF.R.S32.HI R9, RZ, 0x5, R9 ;  /* 0x00000005ff097819 */ /* 0x000fe20000011409 */
[----:B------:R-:W-:Y:S01]  /*0c00*/  IMAD.IADD R0, R185, 0x1, -R0 ;  /* 0x00000001b9007824 */ /* 0x000fe200078e0a00 */
[----:B------:R-:W-:Y:S01]  /*0c10*/  LOP3.LUT R5, R6, 0x7ffffffc, RZ, 0xc0, !PT ;  /* 0x7ffffffc06057812 */ /* 0x000fe200078ec0ff */
[----:B------:R-:W-:Y:S01]  /*0c20*/  IMAD.IADD R17, R7, 0x1, -R2 ;  /* 0x0000000107117824 */ /* 0x000fe200078e0a02 */
[----:B------:R-:W-:Y:S01]  /*0c30*/  LEA R9, R9, R8, 0x4 ;  /* 0x0000000809097211 */ /* 0x000fe200078e20ff */
[----:B------:R-:W-:Y:S01]  /*0c40*/  IMAD.SHL.U32 R2, R19, 0x8, RZ ;  /* 0x0000000813027824 */ /* 0x000fe200078e00ff */
[----:B------:R-:W-:Y:S01]  /*0c50*/  SHF.R.S32.HI R22, RZ, 0x3, R3 ;  /* 0x00000003ff167819 */ /* 0x000fe20000011403 */
[----:B------:R-:W-:Y:S01]  /*0c60*/  IMAD.IADD R16, R184, 0x1, -R5 ;  /* 0x00000001b8107824 */ /* 0x000fe200078e0a05 */
[----:B------:R-:W-:Y:S01]  /*0c70*/  LEA R186, R0, R9, 0x6 ;  /* 0x0000000900ba7211 */ /* 0x000fe200078e30ff */
[----:B------:R-:W-:Y:S01]  /*0c80*/  VIADD R18, R2, 0x40 ;  /* 0x0000004002127836 */ /* 0x000fe20000000000 */
[----:B------:R-:W-:-:S03]  /*0c90*/  SHF.R.S32.HI R189, RZ, 0x1f, R2 ;  /* 0x0000001fffbd7819 */ /* 0x000fc60000011402 */
[----:B------:R-:W-:Y:S01]  /*0ca0*/  IMAD R17, R17, 0x8, R186 ;  /* 0x0000000811117824 */ /* 0x000fe200078e02ba */
[----:B------:R-:W-:-:S07]  /*0cb0*/  SHF.R.S32.HI R188, RZ, 0x1f, R18 ;  /* 0x0000001fffbc7819 */ /* 0x000fce0000011412 */
.L_x_8934:
        /* <DEDUP_REMOVED lines=21> */
.L_x_8878:
[----:B------:R-:W-:Y:S01]  /*0e10*/  ULDC UR7, c[0x0][0xc54] ;  /* 0x0003150000077ab9 */ /* 0x000fe20000000800 */
[----:B------:R-:W-:Y:S01]  /*0e20*/  UMOV UR6, UR9 ;  /* 0x0000000900067c82 */ /* 0x000fe20008000000 */
[----:B------:R-:W-:-:S11]  /*0e30*/  UISETP.NE.AND UP0, UPT, UR7, 0x1, UPT ;  /* 0x000000010700788c */ /* 0x000fd6000bf05270 */
[----:B------:R-:W-:Y:S02]  /*0e40*/  @UP0 ULDC.64 UR10, c[0x0][0xc58] ;  /* 0x00031600000a0ab9 */ /* 0x000fe40000000a00 */
[----:B------:R-:W-:-:S04]  /*0e50*/  UIMAD.WIDE.U32 UR4, UR9, UR10, URZ ;  /* 0x0000000a090472a5 */ /* 0x000fc8000f8e003f */
[----:B------:R-:W-:-:S04]  /*0e60*/  @UP0 USHF.R.U32.HI UR6, URZ, UR11, UR5 ;  /* 0x0000000b3f060299 */ /* 0x000fc80008011605 */
[----:B------:R-:W-:-:S12]  /*0e70*/  UIMAD UR4, UR6, UR7, URZ ;  /* 0x00000007060472a4 */ /* 0x000fd8000f8e023f */
.L_x_8879:
[----:B------:R-:W-:Y:S01]  /*0e80*/  ULDC.64 UR10, c[0x0][0x418] ;  /* 0x00010600000a7ab9 */ /* 0x000fe20000000a00 */
[----:B------:R-:W-:Y:S01]  /*0e90*/  ULOP3.LUT UR6, URZ, UR6, URZ, 0x33, !UPT ;  /* 0x000000063f067292 */ /* 0x000fe2000f8e333f */
[----:B------:R-:W-:Y:S01]  /*0ea0*/  PLOP3.LUT P0, PT, PT, PT, PT, 0x80, 0x0 ;  /* 0x000000000000781c */ /* 0x000fe20003f0f070 */
[----:B------:R-:W-:Y:S01]  /*0eb0*/  UISETP.NE.U32.AND UP0, UPT, UR10, URZ, UPT ;  /* 0x0000003f0a00728c */ /* 0x000fe2000bf05070 */
[----:B------:R-:W-:Y:S01]  /*0ec0*/  IMAD.MOV.U32 R0, RZ, RZ, RZ ;  /* 0x000000ffff007224 */ /* 0x000fe200078e00ff */
[----:B------:R-:W-:Y:S01]  /*0ed0*/  ULDC UR5, c[0x0][0xc3c] ;  /* 0x00030f0000057ab9 */ /* 0x000fe20000000800 */
[----:B------:R-:W-:Y:S01]  /*0ee0*/  UIADD3 UR4, UR9, -UR4, URZ ;  /* 0x8000000409047290 */ /* 0x000fe2000fffe03f */
[----:B------:R-:W-:Y:S01]  /*0ef0*/  MOV R3, RZ ;  /* 0x000000ff00037202 */ /* 0x000fe20000000f00 */
[----:B------:R-:W-:Y:S01]  /*0f00*/  UISETP.NE.AND.EX UP0, UPT, UR11, URZ, UPT, UP0 ;  /* 0x0000003f0b00728c */ /* 0x000fe2000bf05300 */
[----:B------:R-:W-:Y:S01]  /*0f10*/  CS2R R150, SRZ ;  /* 0x0000000000967805 */ /* 0x000fe2000001ff00 */
[----:B------:R-:W-:Y:S01]  /*0f20*/  UIADD3 UR6, UR6, UR5, URZ ;  /* 0x0000000506067290 */ /* 0x000fe2000fffe03f */
[----:B------:R-:W-:Y:S01]  /*0f30*/  CS2R R148, SRZ ;  /* 0x0000000000947805 */ /* 0x000fe2000001ff00 */
[----:B------:R-:W-:Y:S01]  /*0f40*/  ULDC UR11, c[0x0][0x448] ;  /* 0x00011200000b7ab9 */ /* 0x000fe20000000800 */
[----:B------:R-:W-:Y:S01]  /*0f50*/  ULDC UR10, c[0x0][0xc54] ;  /* 0x00031500000a7ab9 */ /* 0x000fe20000000800 */
[----:B------:R-:W-:Y:S01]  /*0f60*/  UISETP.NE.AND UP2, UPT, UR11, 0x1, UPT ;  /* 0x000000010b00788c */ /* 0x000fe2000bf45270 */
[----:B------:R-:W-:Y:S01]  /*0f70*/  CS2R R146, SRZ ;  /* 0x0000000000927805 */ /* 0x000fe2000001ff00 */
[----:B------:R-:W-:Y:S01]  /*0f80*/  USHF.L.U32 UR37, UR6, 0x7, URZ ;  /* 0x0000000706257899 */ /* 0x000fe2000800063f */
[----:B------:R-:W-:Y:S01]  /*0f90*/  CS2R R144, SRZ ;  /* 0x0000000000907805 */ /* 0x000fe2000001ff00 */
[----:B------:R-:W-:Y:S01]  /*0fa0*/  UIMAD UR10, UR8, UR10, UR4 ;  /* 0x0000000a080a72a4 */ /* 0x000fe2000f8e0204 */
[----:B------:R-:W-:Y:S01]  /*0fb0*/  CS2R R142, SRZ ;  /* 0x00000000008e7805 */ /* 0x000fe2000001ff00 */
[----:B------:R-:W-:Y:S01]  /*0fc0*/  UIADD3 UR6, UR37, 0x7f, URZ ;  /* 0x0000007f25067890 */ /* 0x000fe2000fffe03f */
[----:B------:R-:W-:Y:S01]  /*0fd0*/  CS2R R140, SRZ ;  /* 0x00000000008c7805 */ /* 0x000fe2000001ff00 */
[----:B------:R-:W-:Y:S01]  /*0fe0*/  ULDC UR48, c[0x0][0x424] ;  /* 0x0001090000307ab9 */ /* 0x000fe20000000800 */
[----:B------:R-:W-:Y:S01]  /*0ff0*/  ULDC UR7, c[0x0][0x288] ;  /* 0x0000a20000077ab9 */ /* 0x000fe20000000800 */
[----:B------:R-:W-:Y:S01]  /*1000*/  USEL UR48, UR48, 0x1, UP0 ;  /* 0x0000000130307887 */ /* 0x000fe20008000000 */
[----:B------:R-:W-:Y:S01]  /*1010*/  CS2R R138, SRZ ;  /* 0x00000000008a7805 */ /* 0x000fe2000001ff00 */
[----:B------:R-:W-:Y:S01]  /*1020*/  @UP2 ULDC UR4, c[0x0][0x44c] ;  /* 0x0001130000042ab9 */ /* 0x000fe20000000800 */
[----:B------:R-:W-:Y:S01]  /*1030*/  UIADD3 UR7, -UR7, 0x80, URZ ;  /* 0x0000008007077890 */ /* 0x000fe2000fffe13f */
[----:B------:R-:W-:Y:S01]  /*1040*/  CS2R R136, SRZ ;  /* 0x0000000000887805 */ /* 0x000fe2000001ff00 */
[----:B------:R-:W-:Y:S01]  /*1050*/  UIMAD.WIDE.U32 UR4, UR6, UR4, URZ ;  /* 0x00000004060472a5 */ /* 0x000fe2000f8e003f */
        /* <DEDUP_REMOVED lines=11> */
[----:B------:R-:W-:Y:S01]  /*1110*/  USHF.R.S32.HI UR5, URZ, 0x1f, UR4 ;  /* 0x0000001f3f057899 */ /* 0x000fe20008011404 */
[----:B------:R-:W-:Y:S01]  /*1120*/  CS2R R124, SRZ ;  /* 0x00000000007c7805 */ /* 0x000fe2000001ff00 */
[----:B------:R-:W-:Y:S01]  /*1130*/  USHF.R.S32.HI UR7, URZ, 0x1f, UR6 ;  /* 0x0000001f3f077899 */ /* 0x000fe20008011406 */
[----:B------:R-:W-:Y:S01]  /*1140*/  CS2R R122, SRZ ;  /* 0x00000000007a7805 */ /* 0x000fe2000001ff00 */
[----:B------:R-:W-:Y:S01]  /*1150*/  ULEA.HI UR5, UR5, UR4, URZ, 0x7 ;  /* 0x0000000405057291 */ /* 0x000fe2000f8f383f */
[----:B------:R-:W-:Y:S01]  /*1160*/  CS2R R120, SRZ ;  /* 0x0000000000787805 */ /* 0x000fe2000001ff00 */
[----:B------:R-:W-:Y:S01]  /*1170*/  ULEA.HI UR7, UR7, UR6, URZ, 0x7 ;  /* 0x0000000607077291 */ /* 0x000fe2000f8f383f */
[----:B------:R-:W-:Y:S01]  /*1180*/  CS2R R118, SRZ ;  /* 0x0000000000767805 */ /* 0x000fe2000001ff00 */
[----:B------:R-:W-:Y:S01]  /*1190*/  USHF.R.S32.HI UR56, URZ, 0x7, UR5 ;  /* 0x000000073f387899 */ /* 0x000fe20008011405 */
[----:B------:R-:W-:Y:S01]  /*11a0*/  CS2R R116, SRZ ;  /* 0x0000000000747805 */ /* 0x000fe2000001ff00 */
[----:B------:R-:W-:Y:S01]  /*11b0*/  USHF.R.S32.HI UR7, URZ, 0x7, UR7 ;  /* 0x000000073f077899 */ /* 0x000fe20008011407 */
        /* <DEDUP_REMOVED lines=12> */
[----:B------:R-:W-:-:S02]  /*1280*/  CS2R R104, SRZ ;  /* 0x0000000000687805 */ /* 0x000fc4000001ff00 */
[----:B------:R-:W-:Y:S02]  /*1290*/  CS2R R102, SRZ ;  /* 0x0000000000667805 */ /* 0x000fe4000001ff00 */
[----:B------:R-:W-:Y:S02]  /*12a0*/  CS2R R100, SRZ ;  /* 0x0000000000647805 */ /* 0x000fe4000001ff00 */
        /* <DEDUP_REMOVED lines=8> */
[----:B------:R-:W-:Y:S01]  /*1330*/  IMAD.MOV.U32 R94, RZ, RZ, RZ ;  /* 0x000000ffff5e7224 */ /* 0x000fe200078e00ff */
[----:B------:R-:W-:Y:S01]  /*1340*/  CS2R R90, SRZ ;  /* 0x00000000005a7805 */ /* 0x000fe2000001ff00 */
[----:B------:R-:W-:Y:S01]  /*1350*/  IMAD.MOV.U32 R93, RZ, RZ, RZ ;  /* 0x000000ffff5d7224 */ /* 0x000fe200078e00ff */
[----:B------:R-:W-:Y:S01]  /*1360*/  UIADD3 UR4, -UR42, URZ, URZ ;  /* 0x0000003f2a047290 */ /* 0x000fe2000fffe13f */
[----:B------:R-:W-:-:S03]  /*1370*/  CS2R R88, SRZ ;  /* 0x0000000000587805 */ /* 0x000fc6000001ff00 */
[----:B------:R-:W-:Y:S01]  /*1380*/  UIMAD UR38, UR38, UR4, UR10 ;  /* 0x00000004262672a4 */ /* 0x000fe2000f8e020a */
[----:B------:R-:W-:Y:S11]  /*1390*/  @!P1 BRA `(.L_x_8880) ;  /* 0x0000009000d09947 */ /* 0x000ff60003800000 */
        /* <DEDUP_REMOVED lines=31> */
.L_x_8881:
        /* <DEDUP_REMOVED lines=9> */
.L_x_8998:
[----:B------:R-:W-:Y:S05]  /*1620*/  @!P0 BRA `(.L_x_8883) ;  /* 0x0000000000048947 */ /* 0x000fea0003800000 */
[----:B------:R-:W-:Y:S01]  /*1630*/  BPT.TRAP 0x1 ;  /* 0x000000040000795c */ /* 0x000fe20000300000 */
.L_x_8883:
[----:B0-----:R-:W-:Y:S01]  /*1640*/  IMAD.U32 R0, RZ, RZ, UR43 ;  /* 0x0000002bff007e24 */ /* 0x001fe2000f8e00ff */
[----:B------:R-:W-:-:S04]  /*1650*/  MOV R3, UR44 ;  /* 0x0000002c00037c02 */ /* 0x000fc80008000f00 */
[----:B------:R-:W-:Y:S02]  /*1660*/  LEA R0, R0, UR41, 0x3 ;  /* 0x0000002900007c11 */ /* 0x000fe4000f8e18ff */
[----:B------:R-:W-:-:S04]  /*1670*/  SHF.L.U32 R3, R3, 0x1f, RZ ;  /* 0x0000001f03037819 */ /* 0x000fc800000006ff */
[----:B------:R0:W1:Y:S01]  /*1680*/  SYNCS.PHASECHK.TRANS64.TRYWAIT P1, [R0+URZ+0x28830], R3 ;  /* 0x02883003000075a7 */ /* 0x000062000802017f */
[----:B------:R-:W-:Y:S05]  /*1690*/  @!P0 BRA `(.L_x_8884) ;  /* 0x0000000000048947 */ /* 0x000fea0003800000 */
[----:B------:R-:W-:Y:S01]  /*16a0*/  BPT.TRAP 0x1 ;  /* 0x000000040000795c */ /* 0x000fe20000300000 */
.L_x_8884:
[----:B-1----:R-:W-:Y:S05]  /*16b0*/  @P1 BRA `(.L_x_8885) ;  /* 0x0000000000081947 */ /* 0x002fea0003800000 */
[----:B------:R-:W1:Y:S02]  /*16c0*/  SYNCS.PHASECHK.TRANS64.TRYWAIT P1, [R0+URZ+0x28830], R3 ;  /* 0x02883003000075a7 */ /* 0x000e64000802017f */
[----:B-1----:R-:W-:Y:S05]  /*16d0*/  @!P1 BRA `(.L_x_8886) ;  /* 0x000000ec00f09947 */ /* 0x002fea0003800000 */
.L_x_8885:
        /* <DEDUP_REMOVED lines=63> */
.L_x_8887:
[----:B------:R-:W-:Y:S01]  /*1ad0*/  UISETP.NE.AND UP0, UPT, UR49, URZ, UPT ;  /* 0x0000003f3100728c */ /* 0x000fe2000bf05270 */
[----:B------:R-:W-:Y:S01]  /*1ae0*/  R2UR UR15, R0 ;  /* 0x00000000000f72ca */ /* 0x000fe200000e0000 */
[----:B------:R-:W-:Y:S01]  /*1af0*/  ULDC UR10, c[0x0][0x9d8] ;  /* 0x00027600000a7ab9 */ /* 0x000fe20000000800 */
[----:B------:R-:W-:Y:S01]  /*1b00*/  ULDC UR11, c[0x0][0x2f0] ;  /* 0x0000bc00000b7ab9 */ /* 0x000fe20000000800 */
[----:B01----:R-:W-:Y:S01]  /*1b10*/  FMUL.FTZ R3, R24, UR10 ;  /* 0x0000000a18037c20 */ /* 0x003fe20008410000 */
[----:B------:R-:W-:Y:S01]  /*1b20*/  VIADD R24, R17, UR37 ;  /* 0x0000002511187c36 */ /* 0x000fe20008000000 */
[----:B------:R-:W-:Y:S01]  /*1b30*/  PLOP3.LUT P1, PT, PT, PT, UP0, 0x80, 0x0 ;  /* 0x000000000000781c */ /* 0x000fe20003f2f008 */
[----:B------:R-:W-:Y:S01]  /*1b40*/  FMUL.FTZ R26, R26, UR10 ;  /* 0x0000000a1a1a7c20 */ /* 0x000fe20008410000 */
[----:B------:R-:W-:Y:S01]  /*1b50*/  PLOP3.LUT P2, PT, PT, PT, UP0, 0x80, 0x0 ;  /* 0x000000000000781c */ /* 0x000fe20003f4f008 */
[----:B------:R-:W-:Y:S01]  /*1b60*/  FMUL.FTZ R5, R25, UR10 ;  /* 0x0000000a19057c20 */ /* 0x000fe20008410000 */
[----:B------:R-:W-:Y:S01]  /*1b70*/  FMUL.FTZ R39, R39, UR10 ;  /* 0x0000000a27277c20 */ /* 0x000fe20008410000 */
[----:B------:R-:W-:Y:S01]  /*1b80*/  @UP0 ULDC UR6, c[0x0][0x44c] ;  /* 0x0001130000060ab9 */ /* 0x000fe20000000800 */
[----:B------:R0:W1:Y:S01]  /*1b90*/  MUFU.TANH R96, R26 ;  /* 0x0000001a00607308 */ /* 0x0000620000002400 */
[----:B------:R-:W-:Y:S01]  /*1ba0*/  FMUL.FTZ R27, R27, UR10 ;  /* 0x0000000a1b1b7c20 */ /* 0x000fe20008410000 */
[----:B------:R-:W-:-:S02]  /*1bb0*/  IMAD.U32 R25, RZ, RZ, UR11 ;  /* 0x0000000bff197e24 */ /* 0x000fc4000f8e00ff */
[----:B------:R-:W-:Y:S01]  /*1bc0*/  FMUL.FTZ R30, R30, UR10 ;  /* 0x0000000a1e1e7c20 */ /* 0x000fe20008410000 */
[----:B------:R-:W-:Y:S01]  /*1bd0*/  ULDC UR14, c[0x0][0x288] ;  /* 0x0000a200000e7ab9 */ /* 0x000fe20000000800 */
[----:B------:R-:W-:Y:S01]  /*1be0*/  FMUL.FTZ R31, R31, UR10 ;  /* 0x0000000a1f1f7c20 */ /* 0x000fe20008410000 */
[----:B------:R-:W-:Y:S01]  /*1bf0*/  FMUL.FTZ R34, R34, UR10 ;  /* 0x0000000a22227c20 */ /* 0x000fe20008410000 */
[----:B------:R-:W-:Y:S01]  /*1c00*/  @P1 IMAD.HI.U32 R4, R24, UR6, RZ ;  /* 0x0000000618041c27 */ /* 0x000fe2000f8e00ff */
[----:B------:R-:W-:Y:S01]  /*1c10*/  @UP0 ULDC UR6, c[0x0][0x450] ;  /* 0x0001140000060ab9 */ /* 0x000fe20000000800 */
[----:B------:R2:W-:Y:S02]  /*1c20*/  MUFU.TANH R94, R39 ;  /* 0x00000027005e7308 */ /* 0x0005e40000002400 */
[----:B------:R-:W-:Y:S01]  /*1c30*/  FMUL.FTZ R35, R35, UR10 ;  /* 0x0000000a23237c20 */ /* 0x000fe20008410000 */
[----:B------:R-:W-:Y:S01]  /*1c40*/  FMUL.FTZ R38, R38, UR10 ;  /* 0x0000000a26267c20 */ /* 0x000fe20008410000 */
[----:B------:R-:W-:Y:S01]  /*1c50*/  @P2 SHF.R.U32.HI R24, RZ, UR6, R4 ;  /* 0x00000006ff182c19 */ /* 0x000fe20008011604 */
[----:B------:R-:W-:Y:S01]  /*1c60*/  UMOV UR6, 0xffffff80 ;  /* 0xffffff8000067882 */ /* 0x000fe20000000000 */
[----:B------:R-:W-:Y:S01]  /*1c70*/  FMUL.FTZ R42, R42, UR10 ;  /* 0x0000000a2a2a7c20 */ /* 0x000fe20008410000 */
[----:B------:R-:W-:Y:S01]  /*1c80*/  UIMAD UR6, UR56, UR6, 0x80 ;  /* 0x00000080380674a4 */ /* 0x000fe2000f8e0206 */
[----:B------:R-:W-:Y:S01]  /*1c90*/  FMUL.FTZ R43, R43, UR10 ;  /* 0x0000000a2b2b7c20 */ /* 0x000fe20008410000 */
[----:B0-----:R-:W0:Y:S01]  /*1ca0*/  SHFL.IDX PT, R26, R24, 0x1, 0x1c1f ;  /* 0x003c1f00181a7f89 */ /* 0x001e2200000e0000 */
[----:B------:R-:W3:Y:S01]  /*1cb0*/  MUFU.TANH R98, R27 ;  /* 0x0000001b00627308 */ /* 0x000ee20000002400 */
[----:B------:R-:W-:Y:S01]  /*1cc0*/  UIADD3 UR7, UR6, 0x1, URZ ;  /* 0x0000000106077890 */ /* 0x000fe2000fffe03f */
[----:B------:R-:W-:Y:S01]  /*1cd0*/  FMUL.FTZ R46, R46, UR10 ;  /* 0x0000000a2e2e7c20 */ /* 0x000fe20008410000 */
[----:B------:R-:W-:Y:S01]  /*1ce0*/  UIMAD UR6, UR48, UR11, UR6 ;  /* 0x0000000b300672a4 */ /* 0x000fe2000f8e0206 */
[----:B------:R-:W-:Y:S01]  /*1cf0*/  FMUL.FTZ R47, R47, UR10 ;  /* 0x0000000a2f2f7c20 */ /* 0x000fe20008410000 */
[----:B------:R-:W-:Y:S01]  /*1d00*/  FMUL.FTZ R50, R50, UR10 ;  /* 0x0000000a32327c20 */ /* 0x000fe20008410000 */
[----:B------:R-:W-:Y:S01]  /*1d10*/  FMUL.FTZ R51, R51, UR10 ;  /* 0x0000000a33337c20 */ /* 0x000fe20008410000 */
[----:B------:R-:W-:Y:S01]  /*1d20*/  IMAD.U32 R9, RZ, RZ, UR7 ;  /* 0x00000007ff097e24 */ /* 0x000fe2000f8e00ff */
[----:B------:R-:W4:Y:S01]  /*1d30*/  MUFU.TANH R30, R30 ;  /* 0x0000001e001e7308 */ /* 0x000f220000002400 */
[----:B--2---:R-:W-:-:S02]  /*1d40*/  IMAD.U32 R39, RZ, RZ, UR6 ;  /* 0x00000006ff277e24 */ /* 0x004fc4000f8e00ff */
[----:B------:R-:W-:Y:S01]  /*1d50*/  FMUL.FTZ R54, R54, UR10 ;  /* 0x0000000a36367c20 */ /* 0x000fe20008410000 */
[C---:B------:R-:W-:Y:S02]  /*1d60*/  IMAD R4, R16.reuse, -0x2, R9 ;  /* 0xfffffffe10047824 */ /* 0x040fe400078e0209 */
[----:B------:R-:W-:Y:S01]  /*1d70*/  FMUL.FTZ R55, R55, UR10 ;  /* 0x0000000a37377c20 */ /* 0x000fe20008410000 */
[----:B------:R-:W-:Y:S02]  /*1d80*/  IMAD R39, R16, -0x2, R39 ;  /* 0xfffffffe10277824 */ /* 0x000fe400078e0227 */
[----:B------:R-:W-:Y:S01]  /*1d90*/  FMUL.FTZ R58, R58, UR10 ;  /* 0x0000000a3a3a7c20 */ /* 0x000fe20008410000 */
[----:B------:R-:W-:Y:S01]  /*1da0*/  IMAD R25, R25, UR48, R4 ;  /* 0x0000003019197c24 */ /* 0x000fe2000f8e0204 */
[----:B------:R-:W2:Y:S01]  /*1db0*/  MUFU.TANH R102, R31 ;  /* 0x0000001f00667308 */ /* 0x000ea20000002400 */
[----:B------:R-:W-:Y:S01]  /*1dc0*/  FMUL.FTZ R66, R66, UR10 ;  /* 0x0000000a42427c20 */ /* 0x000fe20008410000 */
[----:B------:R-:W-:Y:S01]  /*1dd0*/  FMUL.FTZ R4, R70, UR10 ;  /* 0x0000000a46047c20 */ /* 0x000fe20008410000 */
[----:B------:R-:W-:Y:S01]  /*1de0*/  FMUL.FTZ R59, R59, UR10 ;  /* 0x0000000a3b3b7c20 */ /* 0x000fe20008410000 */
[----:B------:R-:W-:Y:S01]  /*1df0*/  FMUL.FTZ R7, R28, UR10 ;  /* 0x0000000a1c077c20 */ /* 0x000fe20008410000 */
[----:B------:R-:W-:Y:S01]  /*1e00*/  FMUL.FTZ R62, R62, UR10 ;  /* 0x0000000a3e3e7c20 */ /* 0x000fe20008410000 */
[----:B------:R-:W-:Y:S01]  /*1e10*/  FMUL.FTZ R10, R32, UR10 ;  /* 0x0000000a200a7c20 */ /* 0x000fe20008410000 */
[----:B0-----:R-:W-:Y:S01]  /*1e20*/  IADD3 R26, R26, -UR14, R25 ;  /* 0x8000000e1a1a7c10 */ /* 0x001fe2000fffe019 */
[----:B------:R-:W0:Y:S01]  /*1e30*/  MUFU.TANH R34, R34 ;  /* 0x0000002200227308 */ /* 0x000e220000002400 */
[----:B------:R-:W-:Y:S01]  /*1e40*/  FMUL.FTZ R63, R63, UR10 ;  /* 0x0000000a3f3f7c20 */ /* 0x000fe20008410000 */
[----:B------:R-:W-:Y:S01]  /*1e50*/  FMUL.FTZ R11, R37, UR10 ;  /* 0x0000000a250b7c20 */ /* 0x000fe20008410000 */
[----:B------:R-:W-:Y:S01]  /*1e60*/  VIMNMX R9, R39, R26, PT ;  /* 0x0000001a27097248 */ /* 0x000fe20003fe0100 */
[----:B------:R-:W-:Y:S01]  /*1e70*/  FMUL.FTZ R37, R56, UR10 ;  /* 0x0000000a38257c20 */ /* 0x000fe20008410000 */
[----:B------:R-:W-:Y:S01]  /*1e80*/  FMUL.FTZ R67, R67, UR10 ;  /* 0x0000000a43437c20 */ /* 0x000fe20008410000 */
[----:B------:R-:W-:Y:S01]  /*1e90*/  FMUL.FTZ R12, R36, UR10 ;  /* 0x0000000a240c7c20 */ /* 0x000fe20008410000 */
[C---:B------:R-:W-:Y:S01]  /*1ea0*/  ISETP.GT.AND P1, PT, R9.reuse, RZ, PT ;  /* 0x000000ff0900720c */ /* 0x040fe20003f24270 */
[----:B------:R-:W5:Y:S01]  /*1eb0*/  MUFU.TANH R106, R35 ;  /* 0x00000023006a7308 */ /* 0x000f620000002400 */
[----:B------:R-:W-:Y:S01]  /*1ec0*/  ISETP.GT.AND P2, PT, R9, 0x1, PT ;  /* 0x000000010900780c */ /* 0x000fe20003f44270 */
[----:B------:R-:W-:Y:S01]  /*1ed0*/  FMUL.FTZ R71, R71, UR10 ;  /* 0x0000000a47477c20 */ /* 0x000fe20008410000 */
[C---:B------:R-:W-:Y:S01]  /*1ee0*/  ISETP.GT.AND P3, PT, R9.reuse, 0x8, PT ;  /* 0x000000080900780c */ /* 0x040fe20003f64270 */
[----:B------:R-:W-:Y:S01]  /*1ef0*/  FMUL.FTZ R74, R74, UR10 ;  /* 0x0000000a4a4a7c20 */ /* 0x000fe20008410000 */
[----:B-1----:R-:W-:Y:S01]  /*1f00*/  FSEL R96, R96, -INF , P1 ;  /* 0xff80000060607808 */ /* 0x002fe20000800000 */
[----:B------:R-:W-:Y:S01]  /*1f10*/  FMUL.FTZ R15, R40, UR10 ;  /* 0x0000000a280f7c20 */ /* 0x000fe20008410000 */
[----:B---3--:R-:W-:Y:S01]  /*1f20*/  FSEL R98, R98, -INF , P2 ;  /* 0xff80000062627808 */ /* 0x008fe20001000000 */
[----:B------:R-:W1:Y:S01]  /*1f30*/  MUFU.TANH R38, R38 ;  /* 0x0000002600267308 */ /* 0x000e620000002400 */
[----:B------:R-:W-:Y:S01]  /*1f40*/  ISETP.GT.AND P1, PT, R9, 0x9, PT ;  /* 0x000000090900780c */ /* 0x000fe20003f24270 */
[----:B------:R-:W-:Y:S01]  /*1f50*/  FMUL.FTZ R75, R75, UR10 ;  /* 0x0000000a4b4b7c20 */ /* 0x000fe20008410000 */
[----:B----4-:R-:W-:Y:S01]  /*1f60*/  FSEL R100, R30, -INF , P3 ;  /* 0xff8000001e647808 */ /* 0x010fe20001800000 */
[----:B------:R-:W-:Y:S01]  /*1f70*/  FMUL.FTZ R21, R44, UR10 ;  /* 0x0000000a2c157c20 */ /* 0x000fe20008410000 */
[----:B------:R-:W-:Y:S01]  /*1f80*/  FMNMX.FTZ R13, R96, R98, !PT ;  /* 0x00000062600d7209 */ /* 0x000fe20007810000 */
[----:B------:R-:W-:Y:S01]  /*1f90*/  FMUL.FTZ R78, R78, UR10 ;  /* 0x0000000a4e4e7c20 */ /* 0x000fe20008410000 */
[----:B------:R-:W-:Y:S01]  /*1fa0*/  ISETP.GT.AND P2, PT, R9, 0x10, PT ;  /* 0x000000100900780c */ /* 0x000fe20003f44270 */
[----:B------:R-:W3:Y:S01]  /*1fb0*/  MUFU.TANH R42, R42 ;  /* 0x0000002a002a7308 */ /* 0x000ee20000002400 */
[----:B--2---:R-:W-:Y:S01]  /*1fc0*/  FSEL R102, R102, -INF , P1 ;  /* 0xff80000066667808 */ /* 0x004fe20000800000 */
[----:B------:R-:W-:Y:S01]  /*1fd0*/  FMUL.FTZ R79, R79, UR10 ;  /* 0x0000000a4f4f7c20 */ /* 0x000fe20008410000 */
[----:B------:R-:W-:Y:S01]  /*1fe0*/  FMNMX.FTZ R13, R100, R13, !PT ;  /* 0x0000000d640d7209 */ /* 0x000fe20007810000 */
[----:B------:R-:W-:Y:S01]  /*1ff0*/  FMUL.FTZ R8, R33, UR10 ;  /* 0x0000000a21087c20 */ /* 0x000fe20008410000 */
[C---:B------:R-:W-:Y:S01]  /*2000*/  ISETP.GT.AND P1, PT, R9.reuse, 0x11, PT ;  /* 0x000000110900780c */ /* 0x040fe20003f24270 */
[----:B------:R-:W-:Y:S01]  /*2010*/  FMUL.FTZ R33, R52, UR10 ;  /* 0x0000000a34217c20 */ /* 0x000fe20008410000 */
[----:B0-----:R-:W-:Y:S01]  /*2020*/  FSEL R104, R34, -INF , P2 ;  /* 0xff80000022687808 */ /* 0x001fe20001000000 */
[----:B------:R-:W0:Y:S01]  /*2030*/  MUFU.TANH R43, R43 ;  /* 0x0000002b002b7308 */ /* 0x000e220000002400 */
[----:B------:R-:W-:Y:S01]  /*2040*/  FMNMX.FTZ R13, R102, R13, !PT ;  /* 0x0000000d660d7209 */ /* 0x000fe20007810000 */
[----:B------:R-:W-:Y:S01]  /*2050*/  FMUL.FTZ R82, R82, UR10 ;  /* 0x0000000a52527c20 */ /* 0x000fe20008410000 */
[----:B------:R-:W-:Y:S01]  /*2060*/  ISETP.GT.AND P2, PT, R9, 0x18, PT ;  /* 0x000000180900780c */ /* 0x000fe20003f44270 */
[----:B------:R-:W-:Y:S01]  /*2070*/  FMUL.FTZ R6, R29, UR10 ;  /* 0x0000000a1d067c20 */ /* 0x000fe20008410000 */
[----:B-----5:R-:W-:Y:S01]  /*2080*/  FSEL R106, R106, -INF , P1 ;  /* 0xff8000006a6a7808 */ /* 0x020fe20000800000 */
[----:B------:R-:W-:Y:S01]  /*2090*/  FMUL.FTZ R29, R48, UR10 ;  /* 0x0000000a301d7c20 */ /* 0x000fe20008410000 */
[----:B------:R-:W-:Y:S01]  /*20a0*/  FMNMX.FTZ R13, R104, R13, !PT ;  /* 0x0000000d680d7209 */ /* 0x000fe20007810000 */
[----:B------:R-:W2:Y:S01]  /*20b0*/  MUFU.TANH R46, R46 ;  /* 0x0000002e002e7308 */ /* 0x000ea20000002400 */
        /* <DEDUP_REMOVED lines=8> */
[----:B------:R-:W-:Y:S01]  /*2140*/  FSEL R94, R94, -INF , P1 ;  /* 0xff8000005e5e7808 */ /* 0x000fe20000800000 */
[----:B------:R-:W-:Y:S01]  /*2150*/  FMUL.FTZ R14, R41, UR10 ;  /* 0x0000000a290e7c20 */ /* 0x000fe20008410000 */
[----:B------:R-:W-:Y:S01]  /*2160*/  FMNMX.FTZ R13, R108, R13, !PT ;  /* 0x0000000d6c0d7209 */ /* 0x000fe20007810000 */
[----:B------:R4:W5:Y:S01]  /*2170*/  SHFL.IDX PT, R41, R24, RZ, 0x1c1f ;  /* 0x001c1fff18297589 */ /* 0x00096200000e0000 */
[C---:B------:R-:W-:Y:S01]  /*2180*/  ISETP.GT.AND P1, PT, R9.reuse, 0x21, PT ;  /* 0x000000210900780c */ /* 0x040fe20003f24270 */
[----:B------:R-:W-:Y:S01]  /*2190*/  ULDC UR6, c[0x0][0x988] ;  /* 0x0002620000067ab9 */ /* 0x000fe20000000800 */
[----:B---3--:R-:W-:Y:S01]  /*21a0*/  FSEL R92, R42, -INF , P2 ;  /* 0xff8000002a5c7808 */ /* 0x008fe20001000000 */
[----:B------:R-:W3:Y:S01]  /*21b0*/  MUFU.TANH R50, R50 ;  /* 0x0000003200327308 */ /* 0x000ee20000002400 */
[----:B------:R-:W-:Y:S01]  /*21c0*/  FMNMX.FTZ R13, R94, R13, !PT ;  /* 0x0000000d5e0d7209 */ /* 0x000fe20007810000 */
[----:B------:R-:W-:Y:S01]  /*21d0*/  FMUL.FTZ R60, R60, UR10 ;  /* 0x0000000a3c3c7c20 */ /* 0x000fe20008410000 */
[----:B------:R-:W-:Y:S01]  /*21e0*/  ISETP.GT.AND P2, PT, R9, 0x28, PT ;  /* 0x000000280900780c */ /* 0x000fe20003f44270 */
[----:B----4-:R-:W-:Y:S01]  /*21f0*/  VIADD R24, R25, -UR14 ;  /* 0x8000000e19187c36 */ /* 0x010fe20008000000 */
[----:B0-----:R-:W-:Y:S01]  /*2200*/  FSEL R90, R43, -INF , P1 ;  /* 0xff8000002b5a7808 */ /* 0x001fe20000800000 */
[----:B------:R-:W-:Y:S01]  /*2210*/  FMUL.FTZ R20, R45, UR10 ;  /* 0x0000000a2d147c20 */ /* 0x000fe20008410000 */
[----:B------:R-:W-:Y:S01]  /*2220*/  FMNMX.FTZ R13, R92, R13, !PT ;  /* 0x0000000d5c0d7209 */ /* 0x000fe20007810000 */
[----:B------:R-:W-:Y:S01]  /*2230*/  MUFU.TANH R51, R51 ;  /* 0x0000003300337308 */ /* 0x000fe20000002400 */
[----:B------:R-:W-:Y:S01]  /*2240*/  ISETP.GT.AND P1, PT, R9, 0x29, PT ;  /* 0x000000290900780c */ /* 0x000fe20003f24270 */
[----:B------:R-:W-:Y:S01]  /*2250*/  FMUL.FTZ R27, R49, UR10 ;  /* 0x0000000a311b7c20 */ /* 0x000fe20008410000 */
[----:B--2---:R-:W-:Y:S01]  /*2260*/  FSEL R88, R46, -INF , P2 ;  /* 0xff8000002e587808 */ /* 0x004fe20001000000 */
[----:B------:R-:W-:Y:S01]  /*2270*/  FMUL.FTZ R31, R53, UR10 ;  /* 0x0000000a351f7c20 */ /* 0x000fe20008410000 */
[----:B------:R-:W-:Y:S01]  /*2280*/  FMNMX.FTZ R13, R90, R13, !PT ;  /* 0x0000000d5a0d7209 */ /* 0x000fe20007810000 */
[----:B------:R-:W-:Y:S01]  /*2290*/  FMUL.FTZ R35, R57, UR10 ;  /* 0x0000000a39237c20 */ /* 0x000fe20008410000 */
[----:B------:R-:W-:Y:S01]  /*22a0*/  ISETP.GT.AND P2, PT, R9, 0x30, PT ;  /* 0x000000300900780c */ /* 0x000fe20003f44270 */
[----:B------:R-:W0:Y:S01]  /*22b0*/  MUFU.TANH R54, R54 ;  /* 0x0000003600367308 */ /* 0x000e220000002400 */
[----:B-1----:R-:W-:Y:S01]  /*22c0*/  FSEL R70, R47, -INF , P1 ;  /* 0xff8000002f467808 */ /* 0x002fe20000800000 */
[----:B------:R-:W-:Y:S01]  /*22d0*/  FMUL.FTZ R61, R61, UR10 ;  /* 0x0000000a3d3d7c20 */ /* 0x000fe20008410000 */
[----:B------:R-:W-:Y:S01]  /*22e0*/  FMNMX.FTZ R13, R88, R13, !PT ;  /* 0x0000000d580d7209 */ /* 0x000fe20007810000 */
[----:B------:R-:W-:Y:S01]  /*22f0*/  FMUL.FTZ R64, R64, UR10 ;  /* 0x0000000a40407c20 */ /* 0x000fe20008410000 */
[----:B------:R-:W-:Y:S01]  /*2300*/  ISETP.GT.AND P1, PT, R9, 0x31, PT ;  /* 0x000000310900780c */ /* 0x000fe20003f24270 */
[----:B------:R-:W-:Y:S01]  /*2310*/  FMUL.FTZ R65, R65, UR10 ;  /* 0x0000000a41417c20 */ /* 0x000fe20008410000 */
[----:B------:R-:W-:Y:S01]  /*2320*/  FMNMX.FTZ R13, R70, R13, !PT ;  /* 0x0000000d460d7209 */ /* 0x000fe20007810000 */
[----:B------:R-:W-:Y:S01]  /*2330*/  MUFU.TANH R55, R55 ;  /* 0x0000003700377308 */ /* 0x000fe20000002400 */
[----:B-----5:R-:W-:Y:S01]  /*2340*/  VIADDMNMX R41, R41, R24, R39, PT ;  /* 0x0000001829297246 */ /* 0x020fe20003800127 */
[----:B------:R-:W-:Y:S01]  /*2350*/  FMUL.FTZ R68, R68, UR10 ;  /* 0x0000000a44447c20 */ /* 0x000fe20008410000 */
[----:B------:R-:W-:Y:S01]  /*2360*/  FMUL.FTZ R69, R69, UR10 ;  /* 0x0000000a45457c20 */ /* 0x000fe20008410000 */
[----:B------:R-:W-:Y:S01]  /*2370*/  FMUL.FTZ R72, R72, UR10 ;  /* 0x0000000a48487c20 */ /* 0x000fe20008410000 */
[----:B------:R-:W-:Y:S01]  /*2380*/  ISETP.GT.AND P3, PT, R41, 0x8, PT ;  /* 0x000000082900780c */ /* 0x000fe20003f64270 */
        /* <DEDUP_REMOVED lines=8> */
[----:B------:R-:W-:Y:S01]  /*2410*/  @UP0 ULDC UR18, c[0x0][0x450] ;  /* 0x0001140000120ab9 */ /* 0x000fe20000000800 */
[----:B------:R-:W-:Y:S01]  /*2420*/  UMOV UR10, UR37 ;  /* 0x00000025000a7c82 */ /* 0x000fe20008000000 */
[----:B------:R3:W-:Y:S01]  /*2430*/  MUFU.TANH R34, R66 ;  /* 0x0000004200227308 */ /* 0x0007e20000002400 */
[----:B------:R-:W-:Y:S01]  /*2440*/  UIMAD UR11, UR48, UR11, -UR14 ;  /* 0x0000000b300b72a4 */ /* 0x000fe2000f8e0a0e */
[----:B------:R-:W-:Y:S01]  /*2450*/  CS2R R150, SRZ ;  /* 0x0000000000967805 */ /* 0x000fe2000001ff00 */
[----:B------:R-:W-:Y:S01]  /*2460*/  UIADD3 UR56, UR56, -0x2, URZ ;  /* 0xfffffffe38387890 */ /* 0x000fe2000fffe03f */
[----:B------:R-:W-:-:S02]  /*2470*/  CS2R R148, SRZ ;  /* 0x0000000000947805 */ /* 0x000fc4000001ff00 */
[----:B------:R-:W-:Y:S02]  /*2480*/  CS2R R146, SRZ ;  /* 0x0000000000927805 */ /* 0x000fe4000001ff00 */
[----:B------:R-:W-:Y:S02]  /*2490*/  CS2R R144, SRZ ;  /* 0x0000000000907805 */ /* 0x000fe4000001ff00 */
[----:B------:R-:W-:Y:S01]  /*24a0*/  CS2R R142, SRZ ;  /* 0x00000000008e7805 */ /* 0x000fe2000001ff00 */
[----:B------:R-:W2:Y:S01]  /*24b0*/  MUFU.TANH R59, R59 ;  /* 0x0000003b003b7308 */ /* 0x000ea20000002400 */
[----:B---3--:R-:W-:Y:S02]  /*24c0*/  FSEL R66, R50, -INF , P2 ;  /* 0xff80000032427808 */ /* 0x008fe40001000000 */
[----:B------:R-:W-:Y:S02]  /*24d0*/  CS2R R140, SRZ ;  /* 0x00000000008c7805 */ /* 0x000fe4000001ff00 */
[----:B------:R-:W-:-:S02]  /*24e0*/  ISETP.GT.AND P2, PT, R9, 0x38, PT ;  /* 0x000000380900780c */ /* 0x000fc40003f44270 */
[----:B------:R-:W-:Y:S02]  /*24f0*/  CS2R R138, SRZ ;  /* 0x00000000008a7805 */ /* 0x000fe4000001ff00 */
[----:B------:R-:W-:Y:S02]  /*2500*/  FMNMX.FTZ R13, R66, R13, !PT ;  /* 0x0000000d420d7209 */ /* 0x000fe40007810000 */
[----:B------:R-:W-:Y:S02]  /*2510*/  CS2R R136, SRZ ;  /* 0x0000000000887805 */ /* 0x000fe4000001ff00 */
[----:B0-----:R-:W-:Y:S01]  /*2520*/  FSEL R58, R54, -INF , P2 ;  /* 0xff800000363a7808 */ /* 0x001fe20001000000 */
[----:B------:R0:W3:Y:S01]  /*2530*/  MUFU.TANH R32, R62 ;  /* 0x0000003e00207308 */ /* 0x0000e20000002400 */
[----:B------:R-:W-:Y:S02]  /*2540*/  ISETP.GT.AND P2, PT, R9, 0x40, PT ;  /* 0x000000400900780c */ /* 0x000fe40003f44270 */
[----:B------:R-:W-:-:S02]  /*2550*/  CS2R R134, SRZ ;  /* 0x0000000000867805 */ /* 0x000fc4000001ff00 */
[----:B------:R-:W-:Y:S02]  /*2560*/  CS2R R132, SRZ ;  /* 0x0000000000847805 */ /* 0x000fe4000001ff00 */
[----:B------:R-:W-:Y:S02]  /*2570*/  CS2R R130, SRZ ;  /* 0x0000000000827805 */ /* 0x000fe4000001ff00 */
[----:B-1----:R-:W-:Y:S02]  /*2580*/  FSEL R30, R28, -INF , P2 ;  /* 0xff8000001c1e7808 */ /* 0x002fe40001000000 */
[----:B------:R-:W-:Y:S02]  /*2590*/  CS2R R128, SRZ ;  /* 0x0000000000807805 */ /* 0x000fe4000001ff00 */
[----:B------:R-:W-:Y:S01]  /*25a0*/  ISETP.GT.AND P2, PT, R9, 0x48, PT ;  /* 0x000000480900780c */ /* 0x000fe20003f44270 */
[----:B------:R-:W1:Y:S01]  /*25b0*/  MUFU.TANH R63, R63 ;  /* 0x0000003f003f7308 */ /* 0x000e620000002400 */
[----:B0-----:R-:W-:-:S02]  /*25c0*/  FSEL R62, R51, -INF , P1 ;  /* 0xff800000333e7808 */ /* 0x001fc40000800000 */
[----:B------:R-:W-:Y:S02]  /*25d0*/  CS2R R126, SRZ ;  /* 0x00000000007e7805 */ /* 0x000fe4000001ff00 */
[----:B------:R-:W-:Y:S02]  /*25e0*/  ISETP.GT.AND P1, PT, R9, 0x39, PT ;  /* 0x000000390900780c */ /* 0x000fe40003f24270 */
[----:B------:R-:W-:Y:S02]  /*25f0*/  CS2R R124, SRZ ;  /* 0x00000000007c7805 */ /* 0x000fe4000001ff00 */
[----:B------:R-:W-:Y:S02]  /*2600*/  FMNMX.FTZ R13, R62, R13, !PT ;  /* 0x0000000d3e0d7209 */ /* 0x000fe40007810000 */
[----:B------:R-:W-:Y:S02]  /*2610*/  CS2R R122, SRZ ;  /* 0x00000000007a7805 */ /* 0x000fe4000001ff00 */
[----:B------:R-:W-:Y:S01]  /*2620*/  FSEL R56, R55, -INF , P1 ;  /* 0xff80000037387808 */ /* 0x000fe20000800000 */
[----:B------:R-:W0:Y:S01]  /*2630*/  MUFU.TANH R36, R67 ;  /* 0x0000004300247308 */ /* 0x000e220000002400 */
[----:B------:R-:W-:-:S02]  /*2640*/  FMNMX.FTZ R13, R58, R13, !PT ;  /* 0x0000000d3a0d7209 */ /* 0x000fc40007810000 */
[----:B------:R-:W-:Y:S02]  /*2650*/  CS2R R120, SRZ ;  /* 0x0000000000787805 */ /* 0x000fe4000001ff00 */
[----:B------:R-:W-:Y:S02]  /*2660*/  ISETP.GT.AND P1, PT, R9, 0x41, PT ;  /* 0x000000410900780c */ /* 0x000fe40003f24270 */
[----:B------:R-:W-:Y:S02]  /*2670*/  CS2R R118, SRZ ;  /* 0x0000000000767805 */ /* 0x000fe4000001ff00 */
[----:B------:R-:W-:Y:S02]  /*2680*/  FMNMX.FTZ R13, R56, R13, !PT ;  /* 0x0000000d380d7209 */ /* 0x000fe40007810000 */
[----:B------:R-:W-:Y:S02]  /*2690*/  CS2R R116, SRZ ;  /* 0x0000000000747805 */ /* 0x000fe4000001ff00 */
[----:B--2---:R-:W-:Y:S01]  /*26a0*/  FSEL R26, R59, -INF , P1 ;  /* 0xff8000003b1a7808 */ /* 0x004fe20000800000 */
[----:B------:R-:W2:Y:S01]  /*26b0*/  MUFU.TANH R4, R4 ;  /* 0x0000000400047308 */ /* 0x000ea20000002400 */
[----:B------:R-:W-:-:S02]  /*26c0*/  FMNMX.FTZ R13, R30, R13, !PT ;  /* 0x0000000d1e0d7209 */ /* 0x000fc40007810000 */
[----:B------:R-:W-:Y:S02]  /*26d0*/  CS2R R114, SRZ ;  /* 0x0000000000727805 */ /* 0x000fe4000001ff00 */
[C---:B------:R-:W-:Y:S02]  /*26e0*/  ISETP.GT.AND P1, PT, R9.reuse, 0x49, PT ;  /* 0x000000490900780c */ /* 0x040fe40003f24270 */
[----:B------:R-:W-:Y:S02]  /*26f0*/  CS2R R112, SRZ ;  /* 0x0000000000707805 */ /* 0x000fe4000001ff00 */
[----:B---3--:R-:W-:Y:S02]  /*2700*/  FSEL R28, R32, -INF , P2 ;  /* 0xff800000201c7808 */ /* 0x008fe40001000000 */
[----:B------:R-:W-:Y:S02]  /*2710*/  CS2R R110, SRZ ;  /* 0x00000000006e7805 */ /* 0x000fe4000001ff00 */
[----:B------:R-:W-:Y:S01]  /*2720*/  FMNMX.FTZ R13, R26, R13, !PT ;  /* 0x0000000d1a0d7209 */ /* 0x000fe20007810000 */
[----:B------:R-:W3:Y:S01]  /*2730*/  MUFU.TANH R42, R71 ;  /* 0x00000047002a7308 */ /* 0x000ee20000002400 */
[----:B------:R-:W-:-:S02]  /*2740*/  ISETP.GT.AND P2, PT, R9, 0x50, PT ;  /* 0x000000500900780c */ /* 0x000fc40003f44270 */
[----:B-1----:R-:W-:Y:S02]  /*2750*/  FSEL R32, R63, -INF , P1 ;  /* 0xff8000003f207808 */ /* 0x002fe40000800000 */
[----:B------:R-:W-:Y:S02]  /*2760*/  FMNMX.FTZ R13, R28, R13, !PT ;  /* 0x0000000d1c0d7209 */ /* 0x000fe40007810000 */
[C---:B------:R-:W-:Y:S01]  /*2770*/  ISETP.GT.AND P1, PT, R9.reuse, 0x51, PT ;  /* 0x000000510900780c */ /* 0x040fe20003f24270 */
[----:B------:R-:W1:Y:S01]  /*2780*/  MUFU.TANH R40, R74 ;  /* 0x0000004a00287308 */ /* 0x000e620000002400 */
[----:B------:R-:W-:Y:S02]  /*2790*/  FSEL R34, R34, -INF , P2 ;  /* 0xff80000022227808 */ /* 0x000fe40001000000 */
[----:B------:R-:W-:Y:S02]  /*27a0*/  FMNMX.FTZ R13, R32, R13, !PT ;  /* 0x0000000d200d7209 */ /* 0x000fe40007810000 */
[----:B------:R-:W-:-:S02]  /*27b0*/  ISETP.GT.AND P2, PT, R9, 0x58, PT ;  /* 0x000000580900780c */ /* 0x000fc40003f44270 */
[----:B0-----:R-:W-:Y:S01]  /*27c0*/  FSEL R36, R36, -INF , P1 ;  /* 0xff80000024247808 */ /* 0x001fe20000800000 */
[----:B------:R-:W0:Y:S01]  /*27d0*/  MUFU.TANH R44, R75 ;  /* 0x0000004b002c7308 */ /* 0x000e220000002400 */
[----:B------:R-:W-:Y:S02]  /*27e0*/  FMNMX.FTZ R13, R34, R13, !PT ;  /* 0x0000000d220d7209 */ /* 0x000fe40007810000 */
[C---:B------:R-:W-:Y:S02]  /*27f0*/  ISETP.GT.AND P1, PT, R9.reuse, 0x59, PT ;  /* 0x000000590900780c */ /* 0x040fe40003f24270 */
[----:B--2---:R-:W-:Y:S02]  /*2800*/  FSEL R38, R4, -INF , P2 ;  /* 0xff80000004267808 */ /* 0x004fe40001000000 */
[----:B------:R-:W-:Y:S01]  /*2810*/  FMNMX.FTZ R13, R36, R13, !PT ;  /* 0x0000000d240d7209 */ /* 0x000fe20007810000 */
[----:B------:R-:W2:Y:S01]  /*2820*/  MUFU.TANH R46, R78 ;  /* 0x0000004e002e7308 */ /* 0x000ea20000002400 */
[----:B------:R-:W-:-:S02]  /*2830*/  ISETP.GT.AND P2, PT, R9, 0x60, PT ;  /* 0x000000600900780c */ /* 0x000fc40003f44270 */
[----:B---3--:R-:W-:Y:S02]  /*2840*/  FSEL R42, R42, -INF , P1 ;  /* 0xff8000002a2a7808 */ /* 0x008fe40000800000 */
[----:B------:R-:W-:Y:S02]  /*2850*/  FMNMX.FTZ R13, R38, R13, !PT ;  /* 0x0000000d260d7209 */ /* 0x000fe40007810000 */
[C---:B------:R-:W-:Y:S01]  /*2860*/  ISETP.GT.AND P1, PT, R9.reuse, 0x61, PT ;  /* 0x000000610900780c */ /* 0x040fe20003f24270 */
[----:B------:R-:W3:Y:S01]  /*2870*/  MUFU.TANH R52, R79 ;  /* 0x0000004f00347308 */ /* 0x000ee20000002400 */
[----:B-1----:R-:W-:Y:S02]  /*2880*/  FSEL R40, R40, -INF , P2 ;  /* 0xff80000028287808 */ /* 0x002fe40001000000 */
        /* <DEDUP_REMOVED lines=8> */
[----:B------:R-:W1:Y:S01]  /*2910*/  MUFU.TANH R50, R83 ;  /* 0x0000005300327308 */ /* 0x000e620000002400 */
[----:B------:R-:W-:-:S02]  /*2920*/  ISETP.GT.AND P2, PT, R9, 0x70, PT ;  /* 0x000000700900780c */ /* 0x000fc40003f44270 */
[----:B---3--:R-:W-:Y:S02]  /*2930*/  FSEL R52, R52, -INF , P1 ;  /* 0xff80000034347808 */ /* 0x008fe40000800000 */
[----:B------:R-:W-:Y:S02]  /*2940*/  FMNMX.FTZ R13, R46, R13, !PT ;  /* 0x0000000d2e0d7209 */ /* 0x000fe40007810000 */
[C---:B------:R-:W-:Y:S01]  /*2950*/  ISETP.GT.AND P1, PT, R9.reuse, 0x71, PT ;  /* 0x000000710900780c */ /* 0x040fe20003f24270 */
[----:B------:R-:W2:Y:S01]  /*2960*/  MUFU.TANH R54, R86 ;  /* 0x0000005600367308 */ /* 0x000ea20000002400 */
[----:B0-----:R-:W-:Y:S02]  /*2970*/  FSEL R48, R48, -INF , P2 ;  /* 0xff80000030307808 */ /* 0x001fe40001000000 */
[----:B------:R-:W-:Y:S02]  /*2980*/  FMNMX.FTZ R13, R52, R13, !PT ;  /* 0x0000000d340d7209 */ /* 0x000fe40007810000 */
[----:B------:R-:W-:-:S02]  /*2990*/  ISETP.GT.AND P2, PT, R9, 0x78, PT ;  /* 0x000000780900780c */ /* 0x000fc40003f44270 */
[----:B------:R-:W-:Y:S01]  /*29a0*/  FMNMX.FTZ R13, R48, R13, !PT ;  /* 0x0000000d300d7209 */ /* 0x000fe20007810000 */
[----:B------:R-:W0:Y:S01]  /*29b0*/  MUFU.TANH R87, R87 ;  /* 0x0000005700577308 */ /* 0x000e220000002400 */
[----:B-1----:R-:W-:Y:S02]  /*29c0*/  FSEL R50, R50, -INF , P1 ;  /* 0xff80000032327808 */ /* 0x002fe40000800000 */
[----:B------:R-:W-:Y:S02]  /*29d0*/  ISETP.GT.AND P1, PT, R9, 0x79, PT ;  /* 0x000000790900780c */ /* 0x000fe40003f24270 */
[----:B------:R-:W-:-:S03]  /*29e0*/  FMNMX.FTZ R9, R50, R13, !PT ;  /* 0x0000000d32097209 */ /* 0x000fc60007810000 */
[----:B------:R-:W-:Y:S01]  /*29f0*/  MUFU.TANH R3, R3 ;  /* 0x0000000300037308 */ /* 0x000fe20000002400 */
[----:B--2---:R-:W-:Y:S02]  /*2a00*/  FSEL R54, R54, -INF , P2 ;  /* 0xff80000036367808 */ /* 0x004fe40001000000 */
[----:B------:R-:W-:Y:S02]  /*2a10*/  ISETP.GT.AND P2, PT, R41, 0x1, PT ;  /* 0x000000012900780c */ /* 0x000fe40003f44270 */
[----:B------:R-:W-:-:S03]  /*2a20*/  FMNMX.FTZ R4, R54, R9, !PT ;  /* 0x0000000936047209 */ /* 0x000fc60007810000 */
[----:B------:R-:W1:Y:S01]  /*2a30*/  MUFU.TANH R5, R5 ;  /* 0x0000000500057308 */ /* 0x000e620000002400 */
[----:B0-----:R-:W-:-:S04]  /*2a40*/  FSEL R13, R87, -INF , P1 ;  /* 0xff800000570d7808 */ /* 0x001fc80000800000 */
[----:B------:R-:W-:-:S03]  /*2a50*/  FMNMX.FTZ R4, R13, R4, !PT ;  /* 0x000000040d047209 */ /* 0x000fc60007810000 */
[----:B------:R-:W0:Y:S02]  /*2a60*/  MUFU.TANH R7, R7 ;  /* 0x0000000700077308 */ /* 0x000e240000002400 */
[----:B------:R-:W2:Y:S06]  /*2a70*/  SHFL.BFLY PT, R9, R4, 0x2, 0x1f ;  /* 0x0c401f0004097f89 */ /* 0x000eac00000e0000 */
[----:B------:R-:W-:Y:S01]  /*2a80*/  MUFU.TANH R6, R6 ;  /* 0x0000000600067308 */ /* 0x000fe20000002400 */
[----:B-1----:R-:W-:Y:S02]  /*2a90*/  FSEL R5, R5, -INF , P2 ;  /* 0xff80000005057808 */ /* 0x002fe40001000000 */
[----:B------:R-:W-:-:S05]  /*2aa0*/  ISETP.GT.AND P2, PT, R41, 0x10, PT ;  /* 0x000000102900780c */ /* 0x000fca0003f44270 */
[----:B------:R-:W1:Y:S01]  /*2ab0*/  MUFU.TANH R10, R10 ;  /* 0x0000000a000a7308 */ /* 0x000e620000002400 */
[----:B0-----:R-:W-:-:S07]  /*2ac0*/  FSEL R39, R7, -INF , P3 ;  /* 0xff80000007277808 */ /* 0x001fce0001800000 */
[----:B------:R-:W-:Y:S01]  /*2ad0*/  MUFU.TANH R8, R8 ;  /* 0x0000000800087308 */ /* 0x000fe20000002400 */
[----:B--2---:R-:W-:-:S05]  /*2ae0*/  FMNMX.FTZ R43, R4, R9, !PT ;  /* 0x00000009042b7209 */ /* 0x004fca0007810000 */
[----:B------:R-:W0:Y:S02]  /*2af0*/  SHFL.BFLY PT, R4, R43, 0x1, 0x1f ;  /* 0x0c201f002b047f89 */ /* 0x000e2400000e0000 */
[----:B------:R-:W2:Y:S01]  /*2b00*/  MUFU.TANH R12, R12 ;  /* 0x0000000c000c7308 */ /* 0x000ea20000002400 */
[----:B-1----:R-:W-:Y:S02]  /*2b10*/  FSEL R45, R10, -INF , P2 ;  /* 0xff8000000a2d7808 */ /* 0x002fe40001000000 */
[----:B------:R-:W-:-:S05]  /*2b20*/  ISETP.GT.AND P2, PT, R41, 0x18, PT ;  /* 0x000000182900780c */ /* 0x000fca0003f44270 */
[----:B------:R1:W-:Y:S08]  /*2b30*/  MUFU.TANH R55, R60 ;  /* 0x0000003c00377308 */ /* 0x0003f00000002400 */
[----:B------:R-:W3:Y:S01]  /*2b40*/  MUFU.TANH R11, R11 ;  /* 0x0000000b000b7308 */ /* 0x000ee20000002400 */
[----:B--2---:R-:W-:Y:S02]  /*2b50*/  FSEL R49, R12, -INF , P2 ;  /* 0xff8000000c317808 */ /* 0x004fe40001000000 */
[----:B------:R-:W-:-:S02]  /*2b60*/  ISETP.GT.AND P2, PT, R41, 0x20, PT ;  /* 0x000000202900780c */ /* 0x000fc40003f44270 */
[----:B0-----:R-:W-:-:S03]  /*2b70*/  FMNMX.FTZ R9, R43, R4, !PT ;  /* 0x000000042b097209 */ /* 0x001fc60007810000 */
[----:B------:R-:W0:Y:S01]  /*2b80*/  MUFU.TANH R15, R15 ;  /* 0x0000000f000f7308 */ /* 0x000e220000002400 */
[----:B------:R-:W-:Y:S01]  /*2b90*/  MOV R4, UR6 ;  /* 0x0000000600047c02 */ /* 0x000fe20008000f00 */
[----:B------:R-:W-:Y:S01]  /*2ba0*/  @UP0 ULDC UR6, c[0x0][0x44c] ;  /* 0x0001130000060ab9 */ /* 0x000fe20000000800 */
[C---:B------:R-:W-:Y:S01]  /*2bb0*/  FSETP.NEU.FTZ.AND P1, PT, R9.reuse, -INF , PT ;  /* 0xff8000000900780b */ /* 0x040fe20003f3d000 */
[----:B------:R-:W-:Y:S02]  /*2bc0*/  UIMAD.WIDE.U32 UR6, UR37, UR6, URZ ;  /* 0x00000006250672a5 */ /* 0x000fe4000f8e003f */
[----:B------:R-:W-:Y:S01]  /*2bd0*/  FMUL.FTZ R43, R9, R4 ;  /* 0x00000004092b7220 */ /* 0x000fe20000410000 */
[----:B------:R-:W-:Y:S01]  /*2be0*/  UIADD3 UR6, UR15, 0x28840, URZ ;  /* 0x000288400f067890 */ /* 0x000fe2000fffe03f */
[----:B------:R-:W2:Y:S01]  /*2bf0*/  MUFU.TANH R14, R14 ;  /* 0x0000000e000e7308 */ /* 0x000ea20000002400 */
[----:B------:R-:W-:Y:S02]  /*2c00*/  @UP0 USHF.R.U32.HI UR10, URZ, UR18, UR7 ;  /* 0x000000123f0a0299 */ /* 0x000fe40008011607 */
[----:B------:R-:W-:Y:S01]  /*2c10*/  FSEL R25, R43, RZ, P1 ;  /* 0x000000ff2b197208 */ /* 0x000fe20000800000 */
[----:B------:R-:W-:Y:S01]  /*2c20*/  UPRMT UR6, UR39, 0x654, UR6 ;  /* 0x0000065427067896 */ /* 0x000fe20008000006 */
[----:B------:R-:W-:Y:S01]  /*2c30*/  ISETP.GT.AND P1, PT, R41, RZ, PT ;  /* 0x000000ff2900720c */ /* 0x000fe20003f24270 */
[----:B------:R-:W-:-:S02]  /*2c40*/  UIADD3 UR11, UR11, UR10, URZ ;  /* 0x0000000a0b0b7290 */ /* 0x000fc4000fffe03f */
[----:B------:R-:W4:Y:S01]  /*2c50*/  MUFU.TANH R21, R21 ;  /* 0x0000001500157308 */ /* 0x000f220000002400 */
[----:B------:R-:W-:Y:S01]  /*2c60*/  FSEL R3, R3, -INF , P1 ;  /* 0xff80000003037808 */ /* 0x000fe20000800000 */
[-CC-:B------:R-:W-:Y:S01]  /*2c70*/  FFMA.FTZ R171, R58, R4.reuse, -R25.reuse ;  /* 0x000000043aab7223 */ /* 0x180fe20000010819 */
[----:B------:R-:W-:Y:S01]  /*2c80*/  ISETP.GT.AND P1, PT, R41, 0x9, PT ;  /* 0x000000092900780c */ /* 0x000fe20003f24270 */
[-CC-:B------:R-:W-:Y:S01]  /*2c90*/  FFMA.FTZ R58, R56, R4.reuse, -R25.reuse ;  /* 0x00000004383a7223 */ /* 0x180fe20000010819 */
[----:B-1----:R-:W-:Y:S01]  /*2ca0*/  FMNMX.FTZ R60, R3, R5, !PT ;  /* 0x00000005033c7209 */ /* 0x002fe20007810000 */
[--C-:B------:R-:W-:Y:S01]  /*2cb0*/  FFMA.FTZ R163, R38, R4, -R25.reuse ;  /* 0x0000000426a37223 */ /* 0x100fe20000010819 */
[----:B------:R-:W-:Y:S01]  /*2cc0*/  FSEL R43, R6, -INF , P1 ;  /* 0xff800000062b7808 */ /* 0x000fe20000800000 */
[----:B------:R-:W1:Y:S01]  /*2cd0*/  MUFU.TANH R20, R20 ;  /* 0x0000001400147308 */ /* 0x000e620000002400 */
[----:B------:R-:W-:Y:S01]  /*2ce0*/  FMNMX.FTZ R60, R39, R60, !PT ;  /* 0x0000003c273c7209 */ /* 0x000fe20007810000 */
[-CC-:B------:R-:W-:Y:S01]  /*2cf0*/  FFMA.FTZ R153, R40, R4.reuse, -R25.reuse ;  /* 0x0000000428997223 */ /* 0x180fe20000010819 */
[----:B------:R-:W-:Y:S01]  /*2d00*/  ISETP.GT.AND P1, PT, R41, 0x11, PT ;  /* 0x000000112900780c */ /* 0x000fe20003f24270 */
[--C-:B------:R-:W-:Y:S01]  /*2d10*/  FFMA.FTZ R181, R96, R4, -R25.reuse ;  /* 0x0000000460b57223 */ /* 0x100fe20000010819 */
[----:B------:R-:W-:Y:S01]  /*2d20*/  FMNMX.FTZ R60, R43, R60, !PT ;  /* 0x0000003c2b3c7209 */ /* 0x000fe20007810000 */
[--C-:B------:R-:W-:Y:S01]  /*2d30*/  FFMA.FTZ R24, R98, R4, -R25.reuse ;  /* 0x0000000462187223 */ /* 0x100fe20000010819 */
[----:B------:R-:W-:Y:S01]  /*2d40*/  FSEL R47, R8, -INF , P1 ;  /* 0xff800000082f7808 */ /* 0x000fe20000800000 */
[----:B------:R-:W5:Y:S01]  /*2d50*/  MUFU.TANH R29, R29 ;  /* 0x0000001d001d7308 */ /* 0x000f620000002400 */
[----:B------:R-:W-:Y:S01]  /*2d60*/  FMNMX.FTZ R60, R45, R60, !PT ;  /* 0x0000003c2d3c7209 */ /* 0x000fe20007810000 */
[-CC-:B------:R-:W-:Y:S01]  /*2d70*/  FFMA.FTZ R183, R100, R4.reuse, -R25.reuse ;  /* 0x0000000464b77223 */ /* 0x180fe20000010819 */
[----:B------:R-:W-:Y:S01]  /*2d80*/  ISETP.GT.AND P1, PT, R41, 0x19, PT ;  /* 0x000000192900780c */ /* 0x000fe20003f24270 */
[--C-:B------:R-:W-:Y:S01]  /*2d90*/  FFMA.FTZ R6, R102, R4, -R25.reuse ;  /* 0x0000000466067223 */ /* 0x100fe20000010819 */
[----:B------:R-:W-:Y:S01]  /*2da0*/  FMNMX.FTZ R60, R47, R60, !PT ;  /* 0x0000003c2f3c7209 */ /* 0x000fe20007810000 */
[--C-:B------:R-:W-:Y:S01]  /*2db0*/  FFMA.FTZ R177, R104, R4, -R25.reuse ;  /* 0x0000000468b17223 */ /* 0x100fe20000010819 */
[----:B---3--:R-:W-:Y:S01]  /*2dc0*/  FSEL R11, R11, -INF , P1 ;  /* 0xff8000000b0b7808 */ /* 0x008fe20000800000 */
[----:B------:R-:W3:Y:S01]  /*2dd0*/  MUFU.TANH R27, R27 ;  /* 0x0000001b001b7308 */ /* 0x000ee20000002400 */
[----:B------:R-:W-:Y:S01]  /*2de0*/  FMNMX.FTZ R60, R49, R60, !PT ;  /* 0x0000003c313c7209 */ /* 0x000fe20007810000 */
[-CC-:B------:R-:W-:Y:S01]  /*2df0*/  FFMA.FTZ R8, R106, R4.reuse, -R25.reuse ;  /* 0x000000046a087223 */ /* 0x180fe20000010819 */
[----:B------:R-:W-:Y:S01]  /*2e00*/  ISETP.GT.AND P1, PT, R41, 0x21, PT ;  /* 0x000000212900780c */ /* 0x000fe20003f24270 */
[-CC-:B------:R-:W-:Y:S01]  /*2e10*/  FFMA.FTZ R167, R28, R4.reuse, -R25.reuse ;  /* 0x000000041ca77223 */ /* 0x180fe20000010819 */
[----:B0-----:R-:W-:Y:S01]  /*2e20*/  FSEL R15, R15, -INF , P2 ;  /* 0xff8000000f0f7808 */ /* 0x001fe20001000000 */
[--C-:B------:R-:W-:Y:S01]  /*2e30*/  FFMA.FTZ R179, R108, R4, -R25.reuse ;  /* 0x000000046cb37223 */ /* 0x100fe20000010819 */
[----:B------:R-:W-:Y:S01]  /*2e40*/  FMNMX.FTZ R60, R11, R60, !PT ;  /* 0x0000003c0b3c7209 */ /* 0x000fe20007810000 */
[----:B------:R-:W0:Y:S01]  /*2e50*/  MUFU.TANH R33, R33 ;  /* 0x0000002100217308 */ /* 0x000e220000002400 */
[----:B------:R-:W-:Y:S01]  /*2e60*/  ISETP.GT.AND P2, PT, R41, 0x28, PT ;  /* 0x000000282900780c */ /* 0x000fe20003f44270 */
[-CC-:B------:R-:W-:Y:S01]  /*2e70*/  FFMA.FTZ R28, R32, R4.reuse, -R25.reuse ;  /* 0x00000004201c7223 */ /* 0x180fe20000010819 */
[----:B--2---:R-:W-:Y:S01]  /*2e80*/  FSEL R51, R14, -INF , P1 ;  /* 0xff8000000e337808 */ /* 0x004fe20000800000 */
[--C-:B------:R-:W-:Y:S01]  /*2e90*/  FFMA.FTZ R161, R34, R4, -R25.reuse ;  /* 0x0000000422a17223 */ /* 0x100fe20000010819 */
[----:B------:R-:W-:Y:S01]  /*2ea0*/  FMNMX.FTZ R60, R15, R60, !PT ;  /* 0x0000003c0f3c7209 */ /* 0x000fe20007810000 */
[-CC-:B------:R-:W-:Y:S01]  /*2eb0*/  FFMA.FTZ R32, R42, R4.reuse, -R25.reuse ;  /* 0x000000042a207223 */ /* 0x180fe20000010819 */
[----:B------:R-:W-:Y:S01]  /*2ec0*/  ISETP.GT.AND P1, PT, R41, 0x29, PT ;  /* 0x000000292900780c */ /* 0x000fe20003f24270 */
[----:B------:R-:W2:Y:S01]  /*2ed0*/  MUFU.TANH R31, R31 ;  /* 0x0000001f001f7308 */ /* 0x000ea20000002400 */
[----:B----4-:R-:W-:Y:S01]  /*2ee0*/  FSEL R21, R21, -INF , P2 ;  /* 0xff80000015157808 */ /* 0x010fe20001000000 */
[--C-:B------:R-:W-:Y:S01]  /*2ef0*/  FFMA.FTZ R34, R44, R4, -R25.reuse ;  /* 0x000000042c227223 */ /* 0x100fe20000010819 */
[----:B------:R-:W-:Y:S01]  /*2f00*/  FMNMX.FTZ R60, R51, R60, !PT ;  /* 0x0000003c333c7209 */ /* 0x000fe20007810000 */
[-CC-:B------:R-:W-:Y:S01]  /*2f10*/  FFMA.FTZ R10, R94, R4.reuse, -R25.reuse ;  /* 0x000000045e0a7223 */ /* 0x180fe20000010819 */
[----:B------:R-:W-:Y:S01]  /*2f20*/  ISETP.GT.AND P2, PT, R41, 0x30, PT ;  /* 0x000000302900780c */ /* 0x000fe20003f44270 */
[--C-:B------:R-:W-:Y:S01]  /*2f30*/  FFMA.FTZ R173, R92, R4, -R25.reuse ;  /* 0x000000045cad7223 */ /* 0x100fe20000010819 */
[----:B-1----:R-:W-:Y:S01]  /*2f40*/  FSEL R53, R20, -INF , P1 ;  /* 0xff80000014357808 */ /* 0x002fe20000800000 */
[----:B------:R-:W1:Y:S01]  /*2f50*/  MUFU.TANH R37, R37 ;  /* 0x0000002500257308 */ /* 0x000e620000002400 */
[----:B------:R-:W-:Y:S01]  /*2f60*/  FMNMX.FTZ R60, R21, R60, !PT ;  /* 0x0000003c153c7209 */ /* 0x000fe20007810000 */
[-CC-:B------:R-:W-:Y:S01]  /*2f70*/  FFMA.FTZ R12, R90, R4.reuse, -R25.reuse ;  /* 0x000000045a0c7223 */ /* 0x180fe20000010819 */
[----:B------:R-:W-:Y:S01]  /*2f80*/  ISETP.GT.AND P1, PT, R41, 0x31, PT ;  /* 0x000000312900780c */ /* 0x000fe20003f24270 */
[-CC-:B------:R-:W-:Y:S01]  /*2f90*/  FFMA.FTZ R175, R88, R4.reuse, -R25.reuse ;  /* 0x0000000458af7223 */ /* 0x180fe20000010819 */
[----:B-----5:R-:W-:Y:S01]  /*2fa0*/  FSEL R29, R29, -INF , P2 ;  /* 0xff8000001d1d7808 */ /* 0x020fe20001000000 */
[--C-:B------:R-:W-:Y:S01]  /*2fb0*/  FFMA.FTZ R14, R70, R4, -R25.reuse ;  /* 0x00000004460e7223 */ /* 0x100fe20000010819 */
[----:B------:R-:W-:Y:S01]  /*2fc0*/  FMNMX.FTZ R60, R53, R60, !PT ;  /* 0x0000003c353c7209 */ /* 0x000fe20007810000 */
[----:B------:R-:W4:Y:S01]  /*2fd0*/  MUFU.TANH R35, R35 ;  /* 0x0000002300237308 */ /* 0x000f220000002400 */
[----:B------:R-:W-:Y:S01]  /*2fe0*/  ISETP.GT.AND P2, PT, R41, 0x38, PT ;  /* 0x000000382900780c */ /* 0x000fe20003f44270 */
[-CC-:B------:R-:W-:Y:S01]  /*2ff0*/  FFMA.FTZ R169, R66, R4.reuse, -R25.reuse ;  /* 0x0000000442a97223 */ /* 0x180fe20000010819 */
[----:B---3--:R-:W-:Y:S01]  /*3000*/  FSEL R27, R27, -INF , P1 ;  /* 0xff8000001b1b7808 */ /* 0x008fe20000800000 */
[--C-:B------:R-:W-:Y:S01]  /*3010*/  FFMA.FTZ R62, R62, R4, -R25.reuse ;  /* 0x000000043e3e7223 */ /* 0x100fe20000010819 */
[----:B------:R-:W-:Y:S01]  /*3020*/  FMNMX.FTZ R60, R29, R60, !PT ;  /* 0x0000003c1d3c7209 */ /* 0x000fe20007810000 */
[-CC-:B------:R-:W-:Y:S01]  /*3030*/  FFMA.FTZ R165, R30, R4.reuse, -R25.reuse ;  /* 0x000000041ea57223 */ /* 0x180fe20000010819 */
[----:B------:R-:W-:Y:S01]  /*3040*/  ISETP.GT.AND P1, PT, R41, 0x39, PT ;  /* 0x000000392900780c */ /* 0x000fe20003f24270 */
[----:B------:R-:W3:Y:S01]  /*3050*/  MUFU.TANH R57, R61 ;  /* 0x0000003d00397308 */ /* 0x000ee20000002400 */
[----:B0-----:R-:W-:Y:S01]  /*3060*/  FSEL R33, R33, -INF , P2 ;  /* 0xff80000021217808 */ /* 0x001fe20001000000 */
[--C-:B------:R-:W-:Y:S01]  /*3070*/  FFMA.FTZ R26, R26, R4, -R25.reuse ;  /* 0x000000041a1a7223 */ /* 0x100fe20000010819 */
[----:B------:R-:W-:Y:S01]  /*3080*/  FMNMX.FTZ R60, R27, R60, !PT ;  /* 0x0000003c1b3c7209 */ /* 0x000fe20007810000 */
[-CC-:B------:R-:W-:Y:S01]  /*3090*/  FFMA.FTZ R30, R36, R4.reuse, -R25.reuse ;  /* 0x00000004241e7223 */ /* 0x180fe20000010819 */
[----:B------:R-:W-:Y:S01]  /*30a0*/  ISETP.GT.AND P2, PT, R41, 0x40, PT ;  /* 0x000000402900780c */ /* 0x000fe20003f44270 */
[--C-:B------:R-:W-:Y:S01]  /*30b0*/  FFMA.FTZ R155, R46, R4, -R25.reuse ;  /* 0x000000042e9b7223 */ /* 0x100fe20000010819 */
[----:B--2---:R-:W-:Y:S01]  /*30c0*/  FSEL R31, R31, -INF , P1 ;  /* 0xff8000001f1f7808 */ /* 0x004fe20000800000 */
[----:B------:R-:W0:Y:S01]  /*30d0*/  MUFU.TANH R59, R64 ;  /* 0x00000040003b7308 */ /* 0x000e220000002400 */
[----:B------:R-:W-:Y:S01]  /*30e0*/  FMNMX.FTZ R60, R33, R60, !PT ;  /* 0x0000003c213c7209 */ /* 0x000fe20007810000 */
[----:B------:R-:W-:Y:S01]  /*30f0*/  USHF.R.S32.HI UR7, URZ, 0x1f, UR11 ;  /* 0x0000001f3f077899 */ /* 0x000fe2000801140b */
[----:B------:R-:W-:Y:S01]  /*3100*/  ISETP.GT.AND P1, PT, R41, 0x41, PT ;  /* 0x000000412900780c */ /* 0x000fe20003f24270 */
[--C-:B------:R-:W-:Y:S01]  /*3110*/  FFMA.FTZ R36, R52, R4, -R25.reuse ;  /* 0x0000000434247223 */ /* 0x100fe20000010819 */
[----:B-1----:R-:W-:Y:S01]  /*3120*/  FSEL R37, R37, -INF , P2 ;  /* 0xff80000025257808 */ /* 0x002fe20001000000 */
[----:B------:R-:W-:Y:S01]  /*3130*/  ULEA.HI UR7, UR7, UR11, URZ, 0x7 ;  /* 0x0000000b07077291 */ /* 0x000fe2000f8f383f */
[----:B------:R-:W-:Y:S01]  /*3140*/  FMNMX.FTZ R60, R31, R60, !PT ;  /* 0x0000003c1f3c7209 */ /* 0x000fe20007810000 */
[----:B------:R-:W1:Y:S01]  /*3150*/  MUFU.TANH R65, R65 ;  /* 0x0000004100417308 */ /* 0x000e620000002400 */
[----:B------:R-:W-:Y:S01]  /*3160*/  ISETP.GT.AND P2, PT, R41, 0x48, PT ;  /* 0x000000482900780c */ /* 0x000fe20003f44270 */
[--C-:B------:R-:W-:Y:S01]  /*3170*/  FFMA.FTZ R157, R48, R4, -R25.reuse ;  /* 0x00000004309d7223 */ /* 0x100fe20000010819 */
[----:B----4-:R-:W-:Y:S01]  /*3180*/  FSEL R35, R35, -INF , P1 ;  /* 0xff80000023237808 */ /* 0x010fe20000800000 */
[----:B------:R-:W-:Y:S01]  /*3190*/  USHF.R.S32.HI UR7, URZ, 0x7, UR7 ;  /* 0x000000073f077899 */ /* 0x000fe20008011407 */
[----:B------:R-:W-:Y:S01]  /*31a0*/  FMNMX.FTZ R60, R37, R60, !PT ;  /* 0x0000003c253c7209 */ /* 0x000fe20007810000 */
[--C-:B------:R-:W-:Y:S01]  /*31b0*/  FFMA.FTZ R159, R54, R4, -R25.reuse ;  /* 0x00000004369f7223 */ /* 0x100fe20000010819 */
[----:B------:R-:W-:Y:S01]  /*31c0*/  ISETP.GT.AND P1, PT, R41, 0x49, PT ;  /* 0x000000492900780c */ /* 0x000fe20003f24270 */
[----:B------:R-:W2:Y:S01]  /*31d0*/  MUFU.TANH R63, R68 ;  /* 0x00000044003f7308 */ /* 0x000ea20000002400 */
[----:B------:R-:W-:Y:S01]  /*31e0*/  FSEL R55, R55, -INF , P2 ;  /* 0xff80000037377808 */ /* 0x000fe20001000000 */
[----:B------:R-:W-:Y:S01]  /*31f0*/  UISETP.LT.AND UP0, UPT, URZ, UR7, UPT ;  /* 0x000000073f00728c */ /* 0x000fe2000bf01270 */
[----:B------:R-:W-:Y:S01]  /*3200*/  FMNMX.FTZ R60, R35, R60, !PT ;  /* 0x0000003c233c7209 */ /* 0x000fe20007810000 */
[----:B------:R-:W-:Y:S01]  /*3210*/  FFMA.FTZ R13, R13, R4, -R25 ;  /* 0x000000040d0d7223 */ /* 0x000fe20000010819 */
[----:B------:R-:W-:Y:S01]  /*3220*/  ISETP.GT.AND P2, PT, R41, 0x50, PT ;  /* 0x000000502900780c */ /* 0x000fe20003f44270 */
[----:B------:R-:W-:Y:S01]  /*3230*/  USEL UR54, URZ, UR7, !UP0 ;  /* 0x000000073f367287 */ /* 0x000fe2000c000000 */
[----:B---3--:R-:W-:Y:S01]  /*3240*/  FSEL R57, R57, -INF , P1 ;  /* 0xff80000039397808 */ /* 0x008fe20000800000 */
[----:B------:R-:W3:Y:S01]  /*3250*/  MUFU.TANH R69, R69 ;  /* 0x0000004500457308 */ /* 0x000ee20000002400 */
[----:B------:R-:W-:Y:S01]  /*3260*/  FMNMX.FTZ R60, R55, R60, !PT ;  /* 0x0000003c373c7209 */ /* 0x000fe20007810000 */
[----:B------:R-:W-:Y:S01]  /*3270*/  UISETP.GE.AND UP0, UPT, UR56, UR54, UPT ;  /* 0x000000363800728c */ /* 0x000fe2000bf06270 */
[----:B------:R-:W-:Y:S01]  /*3280*/  ISETP.GT.AND P1, PT, R41, 0x51, PT ;  /* 0x000000512900780c */ /* 0x000fe20003f24270 */
[----:B------:R-:W-:Y:S01]  /*3290*/  SYNCS.ARRIVE.TRANS64.RED.A1T0 RZ, [UR6], RZ ;  /* 0x000000ffffff79a7 */ /* 0x000fe20008100406 */
[----:B0-----:R-:W-:-:S02]  /*32a0*/  FSEL R59, R59, -INF , P2 ;  /* 0xff8000003b3b7808 */ /* 0x001fc40001000000 */
[----:B------:R-:W-:Y:S02]  /*32b0*/  CS2R R108, SRZ ;  /* 0x00000000006c7805 */ /* 0x000fe4000001ff00 */
[----:B------:R-:W-:Y:S01]  /*32c0*/  FMNMX.FTZ R60, R57, R60, !PT ;  /* 0x0000003c393c7209 */ /* 0x000fe20007810000 */
[----:B------:R-:W0:Y:S01]  /*32d0*/  MUFU.TANH R67, R72 ;  /* 0x0000004800437308 */ /* 0x000e220000002400 */
[----:B------:R-:W-:Y:S02]  /*32e0*/  ISETP.GT.AND P2, PT, R41, 0x58, PT ;  /* 0x000000582900780c */ /* 0x000fe40003f44270 */
[----:B------:R-:W-:Y:S02]  /*32f0*/  CS2R R106, SRZ ;  /* 0x00000000006a7805 */ /* 0x000fe4000001ff00 */
[----:B-1----:R-:W-:Y:S02]  /*3300*/  FSEL R61, R65, -INF , P1 ;  /* 0xff800000413d7808 */ /* 0x002fe40000800000 */
[----:B------:R-:W-:-:S02]  /*3310*/  CS2R R104, SRZ ;  /* 0x0000000000687805 */ /* 0x000fc4000001ff00 */
[----:B------:R-:W-:Y:S02]  /*3320*/  FMNMX.FTZ R60, R59, R60, !PT ;  /* 0x0000003c3b3c7209 */ /* 0x000fe40007810000 */
[----:B------:R-:W-:Y:S02]  /*3330*/  CS2R R102, SRZ ;  /* 0x0000000000667805 */ /* 0x000fe4000001ff00 */
[----:B------:R-:W-:Y:S01]  /*3340*/  ISETP.GT.AND P1, PT, R41, 0x59, PT ;  /* 0x000000592900780c */ /* 0x000fe20003f24270 */
[----:B------:R-:W1:Y:S01]  /*3350*/  MUFU.TANH R73, R73 ;  /* 0x0000004900497308 */ /* 0x000e620000002400 */
[----:B--2---:R-:W-:Y:S02]  /*3360*/  FSEL R63, R63, -INF , P2 ;  /* 0xff8000003f3f7808 */ /* 0x004fe40001000000 */
[----:B------:R-:W-:Y:S02]  /*3370*/  CS2R R100, SRZ ;  /* 0x0000000000647805 */ /* 0x000fe4000001ff00 */
[----:B------:R-:W-:-:S02]  /*3380*/  FMNMX.FTZ R60, R61, R60, !PT ;  /* 0x0000003c3d3c7209 */ /* 0x000fc40007810000 */
[----:B------:R-:W-:Y:S02]  /*3390*/  CS2R R98, SRZ ;  /* 0x0000000000627805 */ /* 0x000fe4000001ff00 */
[----:B------:R-:W-:Y:S02]  /*33a0*/  ISETP.GT.AND P2, PT, R41, 0x60, PT ;  /* 0x000000602900780c */ /* 0x000fe40003f44270 */
[----:B------:R-:W-:Y:S02]  /*33b0*/  CS2R R96, SRZ ;  /* 0x0000000000607805 */ /* 0x000fe4000001ff00 */
[----:B---3--:R-:W-:Y:S01]  /*33c0*/  FSEL R65, R69, -INF , P1 ;  /* 0xff80000045417808 */ /* 0x008fe20000800000 */
[----:B------:R-:W2:Y:S01]  /*33d0*/  MUFU.TANH R71, R76 ;  /* 0x0000004c00477308 */ /* 0x000ea20000002400 */
[----:B------:R-:W-:Y:S02]  /*33e0*/  FMNMX.FTZ R60, R63, R60, !PT ;  /* 0x0000003c3f3c7209 */ /* 0x000fe40007810000 */
[----:B------:R-:W-:-:S02]  /*33f0*/  CS2R R94, SRZ ;  /* 0x00000000005e7805 */ /* 0x000fc4000001ff00 */
[----:B------:R-:W-:Y:S02]  /*3400*/  ISETP.GT.AND P1, PT, R41, 0x61, PT ;  /* 0x000000612900780c */ /* 0x000fe40003f24270 */
[----:B------:R-:W-:Y:S02]  /*3410*/  CS2R R92, SRZ ;  /* 0x00000000005c7805 */ /* 0x000fe4000001ff00 */
[----:B0-----:R-:W-:Y:S02]  /*3420*/  FSEL R67, R67, -INF , P2 ;  /* 0xff80000043437808 */ /* 0x001fe40001000000 */
[----:B------:R-:W-:Y:S02]  /*3430*/  CS2R R90, SRZ ;  /* 0x00000000005a7805 */ /* 0x000fe4000001ff00 */
[----:B------:R-:W-:Y:S01]  /*3440*/  FMNMX.FTZ R60, R65, R60, !PT ;  /* 0x0000003c413c7209 */ /* 0x000fe20007810000 */
[----:B------:R-:W0:Y:S01]  /*3450*/  MUFU.TANH R77, R77 ;  /* 0x0000004d004d7308 */ /* 0x000e220000002400 */
[----:B------:R-:W-:-:S02]  /*3460*/  ISETP.GT.AND P2, PT, R41, 0x68, PT ;  /* 0x000000682900780c */ /* 0x000fc40003f44270 */
[----:B------:R-:W-:Y:S02]  /*3470*/  CS2R R88, SRZ ;  /* 0x0000000000587805 */ /* 0x000fe4000001ff00 */
[----:B-1----:R-:W-:Y:S02]  /*3480*/  FSEL R69, R73, -INF , P1 ;  /* 0xff80000049457808 */ /* 0x002fe40000800000 */
[----:B------:R-:W-:Y:S02]  /*3490*/  FMNMX.FTZ R20, R67, R60, !PT ;  /* 0x0000003c43147209 */ /* 0x000fe40007810000 */
[----:B------:R-:W-:Y:S01]  /*34a0*/  ISETP.GT.AND P1, PT, R41, 0x69, PT ;  /* 0x000000692900780c */ /* 0x000fe20003f24270 */
[----:B------:R-:W1:Y:S01]  /*34b0*/  MUFU.TANH R75, R80 ;  /* 0x00000050004b7308 */ /* 0x000e620000002400 */
[----:B--2---:R-:W-:Y:S02]  /*34c0*/  FSEL R71, R71, -INF , P2 ;  /* 0xff80000047477808 */ /* 0x004fe40001000000 */
[----:B------:R-:W-:-:S02]  /*34d0*/  FMNMX.FTZ R20, R69, R20, !PT ;  /* 0x0000001445147209 */ /* 0x000fc40007810000 */
[----:B------:R-:W-:Y:S02]  /*34e0*/  ISETP.GT.AND P2, PT, R41, 0x70, PT ;  /* 0x000000702900780c */ /* 0x000fe40003f44270 */
[----:B------:R-:W-:Y:S01]  /*34f0*/  FMNMX.FTZ R20, R71, R20, !PT ;  /* 0x0000001447147209 */ /* 0x000fe20007810000 */
        /* <DEDUP_REMOVED lines=12> */
[----:B------:R-:W-:Y:S01]  /*35c0*/  MUFU.EX2 R181, R181 ;  /* 0x000000b500b57308 */ /* 0x000fe20000000800 */
[----:B0-----:R-:W-:-:S04]  /*35d0*/  FSEL R41, R84, -INF , P2 ;  /* 0xff80000054297808 */ /* 0x001fc80001000000 */
[----:B------:R-:W-:-:S03]  /*35e0*/  FMNMX.FTZ R56, R41, R56, !PT ;  /* 0x0000003829387209 */ /* 0x000fc60007810000 */
[----:B------:R-:W0:Y:S01]  /*35f0*/  MUFU.EX2 R24, R24 ;  /* 0x0000001800187308 */ /* 0x000e220000000800 */
[----:B-1----:R-:W-:-:S04]  /*3600*/  FSEL R79, R79, -INF , P1 ;  /* 0xff8000004f4f7808 */ /* 0x002fc80000800000 */
[----:B------:R-:W-:-:S03]  /*3610*/  FMNMX.FTZ R56, R79, R56, !PT ;  /* 0x000000384f387209 */ /* 0x000fc60007810000 */
[----:B------:R-:W-:Y:S02]  /*3620*/  MUFU.EX2 R183, R183 ;  /* 0x000000b700b77308 */ /* 0x000fe40000000800 */
[----:B------:R-:W1:Y:S06]  /*3630*/  SHFL.BFLY PT, R7, R56, 0x2, 0x1f ;  /* 0x0c401f0038077f89 */ /* 0x000e6c00000e0000 */
[----:B------:R-:W-:Y:S01]  /*3640*/  MUFU.EX2 R6, R6 ;  /* 0x0000000600067308 */ /* 0x000fe20000000800 */
[----:B0-----:R-:W-:Y:S01]  /*3650*/  FADD.FTZ R44, R181, R24 ;  /* 0x00000018b52c7221 */ /* 0x001fe20000010000 */
[----:B------:R-:W-:-:S06]  /*3660*/  F2FP.F16.F32.PACK_AB R181, R24, R181 ;  /* 0x000000b518b5723e */ /* 0x000fcc00000000ff */
[----:B------:R-:W-:Y:S08]  /*3670*/  MUFU.EX2 R177, R177 ;  /* 0x000000b100b17308 */ /* 0x000ff00000000800 */
[----:B------:R-:W-:Y:S01]  /*3680*/  MUFU.EX2 R8, R8 ;  /* 0x0000000800087308 */ /* 0x000fe20000000800 */
[----:B-1----:R-:W-:-:S05]  /*3690*/  FMNMX.FTZ R38, R56, R7, !PT ;  /* 0x0000000738267209 */ /* 0x002fca0007810000 */
[----:B------:R-:W0:Y:S02]  /*36a0*/  SHFL.BFLY PT, R7, R38, 0x1, 0x1f ;  /* 0x0c201f0026077f89 */ /* 0x000e2400000e0000 */
[----:B------:R-:W-:Y:S08]  /*36b0*/  MUFU.EX2 R179, R179 ;  /* 0x000000b300b37308 */ /* 0x000ff00000000800 */
[----:B------:R-:W-:Y:S08]  /*36c0*/  MUFU.EX2 R10, R10 ;  /* 0x0000000a000a7308 */ /* 0x000ff00000000800 */
[----:B------:R-:W-:Y:S01]  /*36d0*/  MUFU.EX2 R173, R173 ;  /* 0x000000ad00ad7308 */ /* 0x000fe20000000800 */
[----:B0-----:R-:W-:-:S07]  /*36e0*/  FMNMX.FTZ R7, R38, R7, !PT ;  /* 0x0000000726077209 */ /* 0x001fce0007810000 */
[----:B------:R-:W-:Y:S01]  /*36f0*/  MUFU.EX2 R12, R12 ;  /* 0x0000000c000c7308 */ /* 0x000fe20000000800 */
[-C--:B------:R-:W-:Y:S01]  /*3700*/  FFMA.FTZ R38, R50, R4.reuse, -R25 ;  /* 0x0000000432267223 */ /* 0x080fe20000010819 */
[C---:B------:R-:W-:Y:S01]  /*3710*/  FSETP.NEU.FTZ.AND P1, PT, R7.reuse, -INF , PT ;  /* 0xff8000000700780b */ /* 0x040fe20003f3d000 */
[----:B------:R-:W-:-:S05]  /*3720*/  FMUL.FTZ R40, R7, R4 ;  /* 0x0000000407287220 */ /* 0x000fca0000410000 */
[----:B------:R-:W-:Y:S01]  /*3730*/  MUFU.EX2 R175, R175 ;  /* 0x000000af00af7308 */ /* 0x000fe20000000800 */
[----:B------:R-:W-:Y:S02]  /*3740*/  FSEL R40, R40, RZ, P1 ;  /* 0x000000ff28287208 */ /* 0x000fe40000800000 */
[----:B------:R-:W-:-:S03]  /*3750*/  PLOP3.LUT P1, PT, PT, PT, UP0, 0x80, 0x0 ;  /* 0x000000000000781c */ /* 0x000fc60003f2f008 */
        /* <DEDUP_REMOVED lines=28> */
[-C--:B------:R-:W-:Y:S01]  /*3920*/  FFMA.FTZ R69, R69, R4.reuse, -R40 ;  /* 0x0000000445457223 */ /* 0x080fe20000010828 */
[----:B------:R-:W2:Y:S01]  /*3930*/  MUFU.EX2 R182, R43 ;  /* 0x0000002b00b67308 */ /* 0x000ea20000000800 */
[----:B0-----:R-:W-:Y:S01]  /*3940*/  FADD.FTZ R42, R3, R180 ;  /* 0x000000b4032a7221 */ /* 0x001fe20000010000 */
[----:B------:R-:W-:Y:S01]  /*3950*/  F2FP.F16.F32.PACK_AB R180, R180, R3 ;  /* 0x00000003b4b4723e */ /* 0x000fe200000000ff */
[-CC-:B------:R-:W-:Y:S01]  /*3960*/  FFMA.FTZ R71, R71, R4.reuse, -R40.reuse ;  /* 0x0000000447477223 */ /* 0x180fe20000010828 */
[-CC-:B------:R-:W-:Y:S01]  /*3970*/  FFMA.FTZ R73, R73, R4.reuse, -R40.reuse ;  /* 0x0000000449497223 */ /* 0x180fe20000010828 */
[-CC-:B------:R-:W-:Y:S01]  /*3980*/  FFMA.FTZ R75, R75, R4.reuse, -R40.reuse ;  /* 0x000000044b4b7223 */ /* 0x180fe20000010828 */
[-CC-:B------:R-:W-:Y:S01]  /*3990*/  FFMA.FTZ R77, R77, R4.reuse, -R40.reuse ;  /* 0x000000044d4d7223 */ /* 0x180fe20000010828 */
[-C--:B------:R-:W-:Y:S01]  /*39a0*/  FFMA.FTZ R41, R41, R4.reuse, -R40 ;  /* 0x0000000429297223 */ /* 0x080fe20000010828 */
[----:B------:R-:W0:Y:S01]  /*39b0*/  MUFU.EX2 R45, R45 ;  /* 0x0000002d002d7308 */ /* 0x000e220000000800 */
[----:B-1----:R-:W-:Y:S01]  /*39c0*/  FADD.FTZ R5, R39, R42 ;  /* 0x0000002a27057221 */ /* 0x002fe20000010000 */
[----:B------:R-:W-:-:S06]  /*39d0*/  FFMA.FTZ R40, R79, R4, -R40 ;  /* 0x000000044f287223 */ /* 0x000fcc0000010828 */
[----:B------:R-:W1:Y:S01]  /*39e0*/  MUFU.EX2 R176, R47 ;  /* 0x0000002f00b07308 */ /* 0x000e620000000800 */
[C---:B--2---:R-:W-:Y:S01]  /*39f0*/  FADD.FTZ R42, R182.reuse, R5 ;  /* 0x00000005b62a7221 */ /* 0x044fe20000010000 */
[----:B------:R-:W-:-:S06]  /*3a00*/  F2FP.F16.F32.PACK_AB R182, R182, R39 ;  /* 0x00000027b6b6723e */ /* 0x000fcc00000000ff */
[----:B------:R-:W2:Y:S01]  /*3a10*/  MUFU.EX2 R49, R49 ;  /* 0x0000003100317308 */ /* 0x000ea20000000800 */
[----:B0-----:R-:W-:-:S07]  /*3a20*/  FADD.FTZ R5, R45, R42 ;  /* 0x0000002a2d057221 */ /* 0x001fce0000010000 */
[----:B------:R0:W3:Y:S01]  /*3a30*/  MUFU.EX2 R178, R11 ;  /* 0x0000000b00b27308 */ /* 0x0000e20000000800 */
[C---:B-1----:R-:W-:Y:S01]  /*3a40*/  FADD.FTZ R0, R176.reuse, R5 ;  /* 0x00000005b0007221 */ /* 0x042fe20000010000 */
[----:B------:R-:W-:-:S06]  /*3a50*/  F2FP.F16.F32.PACK_AB R176, R176, R45 ;  /* 0x0000002db0b0723e */ /* 0x000fcc00000000ff */
[----:B------:R-:W1:Y:S01]  /*3a60*/  MUFU.EX2 R15, R15 ;  /* 0x0000000f000f7308 */ /* 0x000e620000000800 */
[----:B0-----:R-:W-:Y:S01]  /*3a70*/  FADD.FTZ R11, R183, R44 ;  /* 0x0000002cb70b7221 */ /* 0x001fe20000010000 */
[----:B--2---:R-:W-:Y:S01]  /*3a80*/  FADD.FTZ R5, R49, R0 ;  /* 0x0000000031057221 */ /* 0x004fe20000010000 */
[C---:B------:R-:W-:Y:S02]  /*3a90*/  F2FP.F16.F32.PACK_AB R183, R6.reuse, R183 ;  /* 0x000000b706b7723e */ /* 0x040fe400000000ff */
[----:B------:R-:W-:-:S03]  /*3aa0*/  FADD.FTZ R44, R6, R11 ;  /* 0x0000000b062c7221 */ /* 0x000fc60000010000 */
[----:B------:R-:W0:Y:S01]  /*3ab0*/  MUFU.EX2 R172, R51 ;  /* 0x0000003300ac7308 */ /* 0x000e220000000800 */
[----:B------:R-:W-:Y:S01]  /*3ac0*/  FADD.FTZ R11, R177, R44 ;  /* 0x0000002cb10b7221 */ /* 0x000fe20000010000 */
[----:B---3--:R-:W-:Y:S01]  /*3ad0*/  FADD.FTZ R0, R178, R5 ;  /* 0x00000005b2007221 */ /* 0x008fe20000010000 */
[C---:B------:R-:W-:Y:S02]  /*3ae0*/  F2FP.F16.F32.PACK_AB R177, R8.reuse, R177 ;  /* 0x000000b108b1723e */ /* 0x040fe400000000ff */
[----:B------:R-:W-:Y:S01]  /*3af0*/  FADD.FTZ R42, R8, R11 ;  /* 0x0000000b082a7221 */ /* 0x000fe20000010000 */
[----:B------:R-:W-:Y:S02]  /*3b00*/  F2FP.F16.F32.PACK_AB R178, R178, R49 ;  /* 0x00000031b2b2723e */ /* 0x000fe400000000ff */
[----:B------:R-:W2:Y:S01]  /*3b10*/  MUFU.EX2 R21, R21 ;  /* 0x0000001500157308 */ /* 0x000ea20000000800 */
[----:B------:R-:W-:Y:S01]  /*3b20*/  FADD.FTZ R11, R179, R42 ;  /* 0x0000002ab30b7221 */ /* 0x000fe20000010000 */
[----:B-1----:R-:W-:Y:S01]  /*3b30*/  FADD.FTZ R5, R15, R0 ;  /* 0x000000000f057221 */ /* 0x002fe20000010000 */
[----:B------:R-:W-:-:S02]  /*3b40*/  F2FP.F16.F32.PACK_AB R179, R10, R179 ;  /* 0x000000b30ab3723e */ /* 0x000fc400000000ff */
[----:B------:R-:W-:-:S03]  /*3b50*/  FADD.FTZ R42, R10, R11 ;  /* 0x0000000b0a2a7221 */ /* 0x000fc60000010000 */
[----:B------:R-:W1:Y:S01]  /*3b60*/  MUFU.EX2 R174, R53 ;  /* 0x0000003500ae7308 */ /* 0x000e620000000800 */
[----:B------:R-:W-:Y:S01]  /*3b70*/  FADD.FTZ R11, R173, R42 ;  /* 0x0000002aad0b7221 */ /* 0x000fe20000010000 */
[----:B0-----:R-:W-:Y:S01]  /*3b80*/  FADD.FTZ R0, R172, R5 ;  /* 0x00000005ac007221 */ /* 0x001fe20000010000 */
[C---:B------:R-:W-:Y:S02]  /*3b90*/  F2FP.F16.F32.PACK_AB R173, R12.reuse, R173 ;  /* 0x000000ad0cad723e */ /* 0x040fe400000000ff */
[----:B------:R-:W-:Y:S01]  /*3ba0*/  FADD.FTZ R42, R12, R11 ;  /* 0x0000000b0c2a7221 */ /* 0x000fe20000010000 */
[----:B------:R-:W-:Y:S02]  /*3bb0*/  F2FP.F16.F32.PACK_AB R172, R172, R15 ;  /* 0x0000000facac723e */ /* 0x000fe400000000ff */
[----:B------:R-:W0:Y:S01]  /*3bc0*/  MUFU.EX2 R14, R14 ;  /* 0x0000000e000e7308 */ /* 0x000e220000000800 */
[----:B--2---:R-:W-:Y:S01]  /*3bd0*/  FADD.FTZ R5, R21, R0 ;  /* 0x0000000015057221 */ /* 0x004fe20000010000 */
[----:B------:R-:W-:-:S06]  /*3be0*/  FADD.FTZ R11, R175, R42 ;  /* 0x0000002aaf0b7221 */ /* 0x000fcc0000010000 */
        /* <DEDUP_REMOVED lines=99> */
[----:B-1----:R-:W-:Y:S01]  /*4220*/  FADD.FTZ R5, R159, R8 ;  /* 0x000000089f057221 */ /* 0x002fe20000010000 */
[C---:B0-----:R-:W-:Y:S01]  /*4230*/  FADD.FTZ R0, R40.reuse, R3 ;  /* 0x0000000328007221 */ /* 0x041fe20000010000 */
[----:B------:R-:W-:Y:S02]  /*4240*/  F2FP.F16.F32.PACK_AB R158, R40, R41 ;  /* 0x00000029289e723e */ /* 0x000fe400000000ff */
[C---:B--2---:R-:W-:Y:S01]  /*4250*/  FADD.FTZ R3, R6.reuse, R5 ;  /* 0x0000000506037221 */ /* 0x044fe20000010000 */
[----:B------:R-:W-:Y:S01]  /*4260*/  F2FP.F16.F32.PACK_AB R159, R6, R159 ;  /* 0x0000009f069f723e */ /* 0x000fe200000000ff */
[----:B------:R-:W-:Y:S06]  /*4270*/  @!P1 BRA `(.L_x_8888) ;  /* 0x0000003000849947 */ /* 0x000fec0003800000 */
[----:B------:R-:W-:Y:S01]  /*4280*/  IMAD.MOV.U32 R6, RZ, RZ, R9 ;  /* 0x000000ffff067224 */ /* 0x000fe200078e0009 */
[----:B------:R-:W-:Y:S01]  /*4290*/  UMOV UR57, UR44 ;  /* 0x0000002c00397c82 */ /* 0x000fe20008000000 */
[----:B------:R-:W-:Y:S01]  /*42a0*/  IMAD.MOV.U32 R5, RZ, RZ, R7 ;  /* 0x000000ffff057224 */ /* 0x000fe200078e0007 */
[----:B------:R-:W-:Y:S01]  /*42b0*/  UMOV UR55, UR43 ;  /* 0x0000002b00377c82 */ /* 0x000fe20008000000 */
[----:B------:R-:W-:Y:S01]  /*42c0*/  IMAD.MOV.U32 R151, RZ, RZ, RZ ;  /* 0x000000ffff977224 */ /* 0x000fe200078e00ff */
[----:B------:R-:W-:Y:S01]  /*42d0*/  ULDC UR52, c[0x0][0x288] ;  /* 0x0000a20000347ab9 */ /* 0x000fe20000000800 */
[----:B------:R-:W-:-:S05]  /*42e0*/  ULDC UR53, c[0x0][0x9d8] ;  /* 0x0002760000357ab9 */ /* 0x000fca0000000800 */
.L_x_8899:
[----:B------:R-:W-:Y:S01]  /*42f0*/  ISETP.NE.AND P2, PT, RZ, UR40, PT ;  /* 0x00000028ff007c0c */ /* 0x000fe2000bf45270 */
[----:B------:R-:W-:-:S04]  /*4300*/  UISETP.NE.AND UP0, UPT, UR55, 0x1, UPT ;  /* 0x000000013700788c */ /* 0x000fc8000bf05270 */
[----:B------:R-:W-:-:S04]  /*4310*/  USEL UR44, URZ, 0x1, UP0 ;  /* 0x000000013f2c7887 */ /* 0x000fc80008000000 */
[----:B------:R-:W-:-:S04]  /*4320*/  ULOP3.LUT UR44, UR57, UR44, URZ, 0x3c, !UPT ;  /* 0x0000002c392c7292 */ /* 0x000fc8000f8e3c3f */
[----:B------:R-:W-:Y:S08]  /*4330*/  @P2 BRA `(.L_x_8889) ;  /* 0x0000000000382947 */ /* 0x000ff00003800000 */
[----:B------:R-:W-:Y:S05]  /*4340*/  @!P0 BRA `(.L_x_8890) ;  /* 0x0000000000048947 */ /* 0x000fea0003800000 */
[----:B------:R-:W-:Y:S01]  /*4350*/  BPT.TRAP 0x1 ;  /* 0x000000040000795c */ /* 0x000fe20000300000 */
.L_x_8890:
        /* <DEDUP_REMOVED lines=9> */
.L_x_8891:
[----:B-1----:R-:W-:Y:S05]  /*43f0*/  @P1 BRA `(.L_x_8889) ;  /* 0x0000000000081947 */ /* 0x002fea0003800000 */
[----:B------:R-:W1:Y:S02]  /*4400*/  SYNCS.PHASECHK.TRANS64.TRYWAIT P1, [UR6+0x28830], R4 ;  /* 0x02883004ff0075a7 */ /* 0x000e640008020146 */
[----:B-1----:R-:W-:Y:S05]  /*4410*/  @!P1 BRA `(.L_x_8892) ;  /* 0x000000c000b49947 */ /* 0x002fea0003800000 */
.L_x_8889:
        /* <DEDUP_REMOVED lines=48> */
.L_x_8894:
[----:B------:R-:W-:Y:S01]  /*4720*/  ULEA UR6, UR55, UR41, 0x3 ;  /* 0x0000002937067291 */ /* 0x000fe2000f8e183f */
[----:B------:R-:W-:-:S05]  /*4730*/  IMAD.U32 R4, RZ, RZ, UR57 ;  /* 0x00000039ff047e24 */ /* 0x000fca000f8e00ff */
[----:B------:R-:W-:-:S04]  /*4740*/  SHF.L.U32 R4, R4, 0x1f, RZ ;  /* 0x0000001f04047819 */ /* 0x000fc800000006ff */
[----:B------:R0:W1:Y:S01]  /*4750*/  SYNCS.PHASECHK.TRANS64.TRYWAIT P1, [UR6+0x28850], R4 ;  /* 0x02885004ff0075a7 */ /* 0x0000620008020146 */
[----:B------:R-:W-:Y:S05]  /*4760*/  @!P0 BRA `(.L_x_8895) ;  /* 0x0000000000048947 */ /* 0x000fea0003800000 */
[----:B------:R-:W-:Y:S01]  /*4770*/  BPT.TRAP 0x1 ;  /* 0x000000040000795c */ /* 0x000fe20000300000 */
.L_x_8895:
[----:B-1----:R-:W-:Y:S05]  /*4780*/  @P1 BRA `(.L_x_8893) ;  /* 0x0000000000081947 */ /* 0x002fea0003800000 */
[----:B------:R-:W1:Y:S02]  /*4790*/  SYNCS.PHASECHK.TRANS64.TRYWAIT P1, [UR6+0x28850], R4 ;  /* 0x02885004ff0075a7 */ /* 0x000e640008020146 */
[----:B-1----:R-:W-:Y:S05]  /*47a0*/  @!P1 BRA `(.L_x_8896) ;  /* 0x000000bc00e89947 */ /* 0x002fea0003800000 */
.L_x_8893:
        /* <DEDUP_REMOVED lines=49> */
.L_x_8897:
[----:B------:R-:W-:Y:S01]  /*4ac0*/  UISETP.NE.AND UP0, UPT, UR49, URZ, UPT ;  /* 0x0000003f3100728c */ /* 0x000fe2000bf05270 */
[----:B------:R-:W-:Y:S02]  /*4ad0*/  VIADD R13, R17, UR37 ;  /* 0x00000025110d7c36 */ /* 0x000fe40008000000 */
[----:B------:R-:W-:Y:S01]  /*4ae0*/  FMUL.FTZ R12, R31, UR53 ;  /* 0x000000351f0c7c20 */ /* 0x000fe20008410000 */
[----:B------:R-:W-:Y:S01]  /*4af0*/  FMUL.FTZ R24, R24, UR53 ;  /* 0x0000003518187c20 */ /* 0x000fe20008410000 */
[----:B------:R-:W1:Y:S01]  /*4b00*/  LDC R31, c[0x0][0x2f0] ;  /* 0x0000bc00ff1f7b82 */ /* 0x000e620000000800 */
[----:B------:R-:W-:Y:S01]  /*4b10*/  FMUL.FTZ R15, R35, UR53 ;  /* 0x00000035230f7c20 */ /* 0x000fe20008410000 */
[----:B------:R-:W-:Y:S01]  /*4b20*/  PLOP3.LUT P1, PT, PT, PT, UP0, 0x80, 0x0 ;  /* 0x000000000000781c */ /* 0x000fe20003f2f008 */
[----:B------:R2:W3:Y:S01]  /*4b30*/  MUFU.TANH R11, R24 ;  /* 0x00000018000b7308 */ /* 0x0004e20000002400 */
[----:B------:R-:W-:Y:S01]  /*4b40*/  PLOP3.LUT P2, PT, PT, PT, UP0, 0x80, 0x0 ;  /* 0x000000000000781c */ /* 0x000fe20003f4f008 */
[----:B------:R-:W-:Y:S01]  /*4b50*/  FMUL.FTZ R25, R25, UR53 ;  /* 0x0000003519197c20 */ /* 0x000fe20008410000 */
[----:B------:R-:W-:Y:S01]  /*4b60*/  FMUL.FTZ R28, R28, UR53 ;  /* 0x000000351c1c7c20 */ /* 0x000fe20008410000 */
[----:B------:R-:W-:Y:S01]  /*4b70*/  @UP0 ULDC UR6, c[0x0][0x44c] ;  /* 0x0001130000060ab9 */ /* 0x000fe20000000800 */
[----:B------:R-:W-:Y:S01]  /*4b80*/  FMUL.FTZ R29, R29, UR53 ;  /* 0x000000351d1d7c20 */ /* 0x000fe20008410000 */
[----:B------:R-:W-:Y:S01]  /*4b90*/  FMUL.FTZ R32, R32, UR53 ;  /* 0x0000003520207c20 */ /* 0x000fe20008410000 */
[----:B------:R-:W-:Y:S01]  /*4ba0*/  FMUL.FTZ R33, R33, UR53 ;  /* 0x0000003521217c20 */ /* 0x000fe20008410000 */
[----:B------:R-:W4:Y:S01]  /*4bb0*/  MUFU.TANH R175, R25 ;  /* 0x0000001900af7308 */ /* 0x000f220000002400 */
[----:B--2---:R-:W-:Y:S01]  /*4bc0*/  FMUL.FTZ R24, R42, UR53 ;  /* 0x000000352a187c20 */ /* 0x004fe20008410000 */
[----:B------:R-:W-:Y:S01]  /*4bd0*/  FMUL.FTZ R40, R40, UR53 ;  /* 0x0000003528287c20 */ /* 0x000fe20008410000 */
[----:B------:R-:W-:Y:S01]  /*4be0*/  FMUL.FTZ R36, R36, UR53 ;  /* 0x0000003524247c20 */ /* 0x000fe20008410000 */
[----:B0-----:R-:W-:Y:S01]  /*4bf0*/  @P1 IMAD.HI.U32 R4, R13, UR6, RZ ;  /* 0x000000060d041c27 */ /* 0x001fe2000f8e00ff */
[----:B------:R-:W-:-:S03]  /*4c00*/  @UP0 ULDC UR6, c[0x0][0x450] ;  /* 0x0001140000060ab9 */ /* 0x000fc60000000800 */
[----:B------:R-:W-:Y:S01]  /*4c10*/  FMUL.FTZ R37, R37, UR53 ;  /* 0x0000003525257c20 */ /* 0x000fe20008410000 */
[----:B------:R-:W-:Y:S01]  /*4c20*/  FMUL.FTZ R41, R41, UR53 ;  /* 0x0000003529297c20 */ /* 0x000fe20008410000 */
[----:B------:R-:W0:Y:S01]  /*4c30*/  MUFU.TANH R173, R28 ;  /* 0x0000001c00ad7308 */ /* 0x000e220000002400 */
[----:B------:R-:W-:Y:S01]  /*4c40*/  @P2 SHF.R.U32.HI R13, RZ, UR6, R4 ;  /* 0x00000006ff0d2c19 */ /* 0x000fe20008011604 */
[----:B------:R-:W-:Y:S01]  /*4c50*/  UMOV UR6, 0xffffff80 ;  /* 0xffffff8000067882 */ /* 0x000fe20000000000 */
[----:B------:R-:W-:Y:S01]  /*4c60*/  FMUL.FTZ R44, R44, UR53 ;  /* 0x000000352c2c7c20 */ /* 0x000fe20008410000 */
[----:B------:R-:W-:Y:S01]  /*4c70*/  UIMAD UR6, UR56, UR6, 0x1 ;  /* 0x00000001380674a4 */ /* 0x000fe2000f8e0206 */
[----:B------:R-:W-:Y:S01]  /*4c80*/  FMUL.FTZ R45, R45, UR53 ;  /* 0x000000352d2d7c20 */ /* 0x000fe20008410000 */
[----:B------:R-:W2:Y:S01]  /*4c90*/  SHFL.IDX PT, R7, R13, RZ, 0x1c1f ;  /* 0x001c1fff0d077589 */ /* 0x000ea200000e0000 */
[----:B------:R-:W-:Y:S01]  /*4ca0*/  FMUL.FTZ R48, R48, UR53 ;  /* 0x0000003530307c20 */ /* 0x000fe20008410000 */
[----:B------:R-:W5:Y:S01]  /*4cb0*/  MUFU.TANH R29, R29 ;  /* 0x0000001d001d7308 */ /* 0x000f620000002400 */
[----:B------:R-:W-:Y:S01]  /*4cc0*/  FMUL.FTZ R49, R49, UR53 ;  /* 0x0000003531317c20 */ /* 0x000fe20008410000 */
[----:B------:R-:W-:-:S02]  /*4cd0*/  IMAD.U32 R35, RZ, RZ, UR6 ;  /* 0x00000006ff237e24 */ /* 0x000fc4000f8e00ff */
[----:B------:R-:W-:Y:S01]  /*4ce0*/  FMUL.FTZ R52, R52, UR53 ;  /* 0x0000003534347c20 */ /* 0x000fe20008410000 */
[----:B------:R-:W-:Y:S01]  /*4cf0*/  FMUL.FTZ R53, R53, UR53 ;  /* 0x0000003535357c20 */ /* 0x000fe20008410000 */
[----:B------:R-:W-:Y:S01]  /*4d00*/  FMUL.FTZ R56, R56, UR53 ;  /* 0x0000003538387c20 */ /* 0x000fe20008410000 */
[----:B------:R-:W-:Y:S02]  /*4d10*/  IMAD R42, R16, -0x2, R35 ;  /* 0xfffffffe102a7824 */ /* 0x000fe400078e0223 */
[----:B------:R-:W-:Y:S01]  /*4d20*/  FMUL.FTZ R57, R57, UR53 ;  /* 0x0000003539397c20 */ /* 0x000fe20008410000 */
[----:B------:R-:W5:Y:S01]  /*4d30*/  MUFU.TANH R169, R32 ;  /* 0x0000002000a97308 */ /* 0x000f620000002400 */
[----:B------:R-:W-:Y:S01]  /*4d40*/  FMUL.FTZ R60, R60, UR53 ;  /* 0x000000353c3c7c20 */ /* 0x000fe20008410000 */
[----:B-1----:R-:W-:Y:S02]  /*4d50*/  IMAD R42, R31, UR48, R42 ;  /* 0x000000301f2a7c24 */ /* 0x002fe4000f8e022a */
        /* <DEDUP_REMOVED lines=13> */
[----:B------:R2:W-:Y:S01]  /*4e30*/  MUFU.TANH R161, R40 ;  /* 0x0000002800a17308 */ /* 0x0005e20000002400 */
[----:B------:R-:W-:Y:S01]  /*4e40*/  FMUL.FTZ R38, R59, UR53 ;  /* 0x000000353b267c20 */ /* 0x000fe20008410000 */
[----:B------:R-:W-:Y:S01]  /*4e50*/  ISETP.GT.AND P1, PT, R4, RZ, PT ;  /* 0x000000ff0400720c */ /* 0x000fe20003f24270 */
[----:B------:R-:W-:Y:S01]  /*4e60*/  FMUL.FTZ R68, R68, UR53 ;  /* 0x0000003544447c20 */ /* 0x000fe20008410000 */
[----:B------:R-:W-:Y:S01]  /*4e70*/  ISETP.GT.AND P2, PT, R4, 0x1, PT ;  /* 0x000000010400780c */ /* 0x000fe20003f44270 */
[----:B------:R-:W-:Y:S01]  /*4e80*/  FMUL.FTZ R72, R72, UR53 ;  /* 0x0000003548487c20 */ /* 0x000fe20008410000 */
[----:B---3--:R-:W-:Y:S01]  /*4e90*/  FSEL R11, R11, -INF , P1 ;  /* 0xff8000000b0b7808 */ /* 0x008fe20000800000 */
[----:B------:R-:W-:Y:S01]  /*4ea0*/  FMUL.FTZ R73, R73, UR53 ;  /* 0x0000003549497c20 */ /* 0x000fe20008410000 */
[----:B------:R-:W-:Y:S01]  /*4eb0*/  ISETP.GT.AND P1, PT, R4, 0x8, PT ;  /* 0x000000080400780c */ /* 0x000fe20003f24270 */
[----:B------:R-:W3:Y:S01]  /*4ec0*/  MUFU.TANH R165, R36 ;  /* 0x0000002400a57308 */ /* 0x000ee20000002400 */
[----:B----4-:R-:W-:Y:S01]  /*4ed0*/  FSEL R175, R175, -INF , P2 ;  /* 0xff800000afaf7808 */ /* 0x010fe20001000000 */
[----:B------:R-:W-:Y:S01]  /*4ee0*/  FMUL.FTZ R21, R39, UR53 ;  /* 0x0000003527157c20 */ /* 0x000fe20008410000 */
[----:B--2---:R-:W-:Y:S01]  /*4ef0*/  FMNMX.FTZ R40, R11, R5, !PT ;  /* 0x000000050b287209 */ /* 0x004fe20007810000 */
        /* <DEDUP_REMOVED lines=15> */
[----:B------:R-:W-:Y:S01]  /*4ff0*/  FSEL R169, R169, -INF , P1 ;  /* 0xff800000a9a97808 */ /* 0x000fe20000800000 */
[----:B------:R-:W-:Y:S01]  /*5000*/  FMUL.FTZ R85, R85, UR53 ;  /* 0x0000003555557c20 */ /* 0x000fe20008410000 */
[----:B------:R-:W-:Y:S01]  /*5010*/  FMNMX.FTZ R40, R171, R40, !PT ;  /* 0x00000028ab287209 */ /* 0x000fe20007810000 */
[----:B------:R-:W4:Y:S01]  /*5020*/  SHFL.IDX PT, R13, R13, 0x1, 0x1c1f ;  /* 0x003c1f000d0d7f89 */ /* 0x000f2200000e0000 */
[----:B------:R-:W-:Y:S01]  /*5030*/  ISETP.GT.AND P1, PT, R4, 0x18, PT ;  /* 0x000000180400780c */ /* 0x000fe20003f24270 */
[----:B------:R-:W5:Y:S01]  /*5040*/  MUFU.TANH R44, R44 ;  /* 0x0000002c002c7308 */ /* 0x000f620000002400 */
[----:B-1----:R-:W-:Y:S01]  /*5050*/  FSEL R167, R33, -INF , P2 ;  /* 0xff80000021a77808 */ /* 0x002fe20001000000 */
[----:B------:R-:W-:Y:S01]  /*5060*/  FMUL.FTZ R8, R26, UR53 ;  /* 0x000000351a087c20 */ /* 0x000fe20008410000 */
[----:B------:R-:W-:Y:S01]  /*5070*/  FMNMX.FTZ R40, R169, R40, !PT ;  /* 0x00000028a9287209 */ /* 0x000fe20007810000 */
[----:B------:R-:W-:Y:S01]  /*5080*/  FMUL.FTZ R26, R46, UR53 ;  /* 0x000000352e1a7c20 */ /* 0x000fe20008410000 */
[----:B------:R-:W-:Y:S01]  /*5090*/  ISETP.GT.AND P2, PT, R4, 0x19, PT ;  /* 0x000000190400780c */ /* 0x000fe20003f44270 */
[----:B------:R-:W-:Y:S01]  /*50a0*/  FMUL.FTZ R28, R50, UR53 ;  /* 0x00000035321c7c20 */ /* 0x000fe20008410000 */
[----:B---3--:R-:W-:Y:S01]  /*50b0*/  FSEL R165, R165, -INF , P1 ;  /* 0xff800000a5a57808 */ /* 0x008fe20000800000 */
[----:B------:R-:W1:Y:S01]  /*50c0*/  MUFU.TANH R45, R45 ;  /* 0x0000002d002d7308 */ /* 0x000e620000002400 */
[----:B------:R-:W-:Y:S01]  /*50d0*/  FMNMX.FTZ R40, R167, R40, !PT ;  /* 0x00000028a7287209 */ /* 0x000fe20007810000 */
[----:B------:R-:W-:Y:S01]  /*50e0*/  FMUL.FTZ R50, R83, UR53 ;  /* 0x0000003553327c20 */ /* 0x000fe20008410000 */
[----:B------:R-:W-:Y:S01]  /*50f0*/  ISETP.GT.AND P1, PT, R4, 0x20, PT ;  /* 0x000000200400780c */ /* 0x000fe20003f24270 */
[----:B------:R-:W-:Y:S01]  /*5100*/  FMUL.FTZ R32, R54, UR53 ;  /* 0x0000003536207c20 */ /* 0x000fe20008410000 */
[----:B0-----:R-:W-:Y:S01]  /*5110*/  FSEL R163, R37, -INF , P2 ;  /* 0xff80000025a37808 */ /* 0x001fe20001000000 */
[----:B------:R-:W-:Y:S01]  /*5120*/  FMUL.FTZ R54, R87, UR53 ;  /* 0x0000003557367c20 */ /* 0x000fe20008410000 */
[----:B------:R-:W-:Y:S01]  /*5130*/  FMNMX.FTZ R40, R165, R40, !PT ;  /* 0x00000028a5287209 */ /* 0x000fe20007810000 */
[----:B------:R-:W0:Y:S01]  /*5140*/  MUFU.TANH R48, R48 ;  /* 0x0000003000307308 */ /* 0x000e220000002400 */
[----:B------:R-:W-:Y:S01]  /*5150*/  ISETP.GT.AND P2, PT, R4, 0x21, PT ;  /* 0x000000210400780c */ /* 0x000fe20003f44270 */
[----:B------:R-:W-:Y:S01]  /*5160*/  FMUL.FTZ R36, R58, UR53 ;  /* 0x000000353a247c20 */ /* 0x000fe20008410000 */
[----:B------:R-:W-:Y:S01]  /*5170*/  FSEL R161, R161, -INF , P1 ;  /* 0xff800000a1a17808 */ /* 0x000fe20000800000 */
[----:B------:R-:W-:Y:S01]  /*5180*/  FMUL.FTZ R58, R74, UR53 ;  /* 0x000000354a3a7c20 */ /* 0x000fe20008410000 */
[----:B------:R-:W-:Y:S01]  /*5190*/  FMNMX.FTZ R40, R163, R40, !PT ;  /* 0x00000028a3287209 */ /* 0x000fe20007810000 */
[----:B------:R-:W-:Y:S01]  /*51a0*/  FMUL.FTZ R46, R82, UR53 ;  /* 0x00000035522e7c20 */ /* 0x000fe20008410000 */
[----:B------:R-:W-:Y:S01]  /*51b0*/  ISETP.GT.AND P1, PT, R4, 0x28, PT ;  /* 0x000000280400780c */ /* 0x000fe20003f24270 */
[----:B------:R-:W3:Y:S01]  /*51c0*/  MUFU.TANH R49, R49 ;  /* 0x0000003100317308 */ /* 0x000ee20000002400 */
[----:B--2---:R-:W-:Y:S01]  /*51d0*/  FSEL R159, R41, -INF , P2 ;  /* 0xff800000299f7808 */ /* 0x004fe20001000000 */
[----:B------:R-:W-:Y:S01]  /*51e0*/  ULEA UR6, UR43, UR41, 0x3 ;  /* 0x000000292b067291 */ /* 0x000fe2000f8e183f */
[----:B------:R-:W-:-:S02]  /*51f0*/  FMNMX.FTZ R40, R161, R40, !PT ;  /* 0x00000028a1287209 */ /* 0x000fc40007810000 */
[----:B------:R-:W-:Y:S01]  /*5200*/  ISETP.GT.AND P2, PT, R4, 0x29, PT ;  /* 0x000000290400780c */ /* 0x000fe20003f44270 */
[----:B------:R-:W-:Y:S01]  /*5210*/  UIADD3 UR6, UR6, 0x28840, URZ ;  /* 0x0002884006067890 */ /* 0x000fe2000fffe03f */
[----:B-----5:R-:W-:Y:S01]  /*5220*/  FSEL R157, R44, -INF , P1 ;  /* 0xff8000002c9d7808 */ /* 0x020fe20000800000 */
[----:B------:R-:W2:Y:S01]  /*5230*/  MUFU.TANH R52, R52 ;  /* 0x0000003400347308 */ /* 0x000ea20000002400 */
[----:B------:R-:W-:Y:S01]  /*5240*/  FMNMX.FTZ R40, R159, R40, !PT ;  /* 0x000000289f287209 */ /* 0x000fe20007810000 */
[----:B------:R-:W-:Y:S01]  /*5250*/  FMUL.FTZ R44, R78, UR53 ;  /* 0x000000354e2c7c20 */ /* 0x000fe20008410000 */
[C---:B------:R-:W-:Y:S01]  /*5260*/  ISETP.GT.AND P1, PT, R4.reuse, 0x30, PT ;  /* 0x000000300400780c */ /* 0x040fe20003f24270 */
[----:B------:R-:W-:Y:S01]  /*5270*/  UPRMT UR6, UR39, 0x654, UR6 ;  /* 0x0000065427067896 */ /* 0x000fe20008000006 */
[----:B-1----:R-:W-:Y:S02]  /*5280*/  FSEL R155, R45, -INF , P2 ;  /* 0xff8000002d9b7808 */ /* 0x002fe40001000000 */
[----:B------:R-:W-:Y:S01]  /*5290*/  FMNMX.FTZ R40, R157, R40, !PT ;  /* 0x000000289d287209 */ /* 0x000fe20007810000 */
[----:B------:R-:W-:Y:S01]  /*52a0*/  MUFU.TANH R53, R53 ;  /* 0x0000003500357308 */ /* 0x000fe20000002400 */
[----:B------:R-:W-:-:S02]  /*52b0*/  ISETP.GT.AND P2, PT, R4, 0x31, PT ;  /* 0x000000310400780c */ /* 0x000fc40003f44270 */
[----:B0-----:R-:W-:Y:S01]  /*52c0*/  FSEL R153, R48, -INF , P1 ;  /* 0xff80000030997808 */ /* 0x001fe20000800000 */
[----:B------:R-:W-:Y:S01]  /*52d0*/  FMUL.FTZ R48, R79, UR53 ;  /* 0x000000354f307c20 */ /* 0x000fe20008410000 */
[----:B------:R-:W-:Y:S01]  /*52e0*/  FMNMX.FTZ R40, R155, R40, !PT ;  /* 0x000000289b287209 */ /* 0x000fe20007810000 */
[----:B------:R-:W-:Y:S01]  /*52f0*/  SYNCS.ARRIVE.TRANS64.RED.A1T0 RZ, [UR6], RZ ;  /* 0x000000ffffff79a7 */ /* 0x000fe20008100406 */
[C---:B------:R-:W-:Y:S01]  /*5300*/  ISETP.GT.AND P1, PT, R4.reuse, 0x38, PT ;  /* 0x000000380400780c */ /* 0x040fe20003f24270 */
[----:B------:R-:W0:Y:S01]  /*5310*/  MUFU.TANH R56, R56 ;  /* 0x0000003800387308 */ /* 0x000e220000002400 */
[----:B---3--:R-:W-:Y:S02]  /*5320*/  FSEL R69, R49, -INF , P2 ;  /* 0xff80000031457808 */ /* 0x008fe40001000000 */
[----:B------:R-:W-:Y:S02]  /*5330*/  FMNMX.FTZ R40, R153, R40, !PT ;  /* 0x0000002899287209 */ /* 0x000fe40007810000 */
[----:B------:R-:W-:-:S02]  /*5340*/  ISETP.GT.AND P2, PT, R4, 0x39, PT ;  /* 0x000000390400780c */ /* 0x000fc40003f44270 */
[----:B------:R-:W-:Y:S01]  /*5350*/  FMNMX.FTZ R40, R69, R40, !PT ;  /* 0x0000002845287209 */ /* 0x000fe20007810000 */
[----:B------:R-:W1:Y:S01]  /*5360*/  MUFU.TANH R57, R57 ;  /* 0x0000003900397308 */ /* 0x000e620000002400 */
[----:B----4-:R-:W-:-:S04]  /*5370*/  IADD3 R42, R13, -UR52, R42 ;  /* 0x800000340d2a7c10 */ /* 0x010fc8000fffe02a */
[----:B------:R-:W-:-:S03]  /*5380*/  ISETP.GT.AND P3, PT, R42, 0x1, PT ;  /* 0x000000012a00780c */ /* 0x000fc60003f64270 */
[----:B------:R3:W4:Y:S08]  /*5390*/  MUFU.TANH R55, R60 ;  /* 0x0000003c00377308 */ /* 0x0007300000002400 */
[----:B------:R2:W-:Y:S01]  /*53a0*/  MUFU.TANH R47, R65 ;  /* 0x00000041002f7308 */ /* 0x0005e20000002400 */
[----:B---3--:R-:W-:-:S07]  /*53b0*/  FMUL.FTZ R60, R63, UR53 ;  /* 0x000000353f3c7c20 */ /* 0x008fce0008410000 */
[----:B------:R3:W5:Y:S01]  /*53c0*/  MUFU.TANH R51, R61 ;  /* 0x0000003d00337308 */ /* 0x0007620000002400 */
[----:B--2---:R-:W-:Y:S01]  /*53d0*/  FSEL R65, R52, -INF , P1 ;  /* 0xff80000034417808 */ /* 0x004fe20000800000 */
[----:B------:R-:W-:Y:S01]  /*53e0*/  FMUL.FTZ R52, R86, UR53 ;  /* 0x0000003556347c20 */ /* 0x000fe20008410000 */
[----:B------:R-:W-:Y:S02]  /*53f0*/  ISETP.GT.AND P1, PT, R4, 0x40, PT ;  /* 0x000000400400780c */ /* 0x000fe40003f24270 */
[----:B------:R-:W-:Y:S02]  /*5400*/  FMNMX.FTZ R40, R65, R40, !PT ;  /* 0x0000002841287209 */ /* 0x000fe40007810000 */
[----:B0-----:R-:W-:Y:S01]  /*5410*/  FSEL R59, R56, -INF , P1 ;  /* 0xff800000383b7808 */ /* 0x001fe20000800000 */
[----:B------:R-:W0:Y:S01]  /*5420*/  MUFU.TANH R64, R64 ;  /* 0x0000004000407308 */ /* 0x000e220000002400 */
[----:B---3--:R-:W-:Y:S01]  /*5430*/  FSEL R61, R53, -INF , P2 ;  /* 0xff800000353d7808 */ /* 0x008fe20001000000 */
[----:B------:R-:W-:Y:S01]  /*5440*/  FMUL.FTZ R56, R62, UR53 ;  /* 0x000000353e387c20 */ /* 0x000fe20008410000 */
[----:B------:R-:W-:Y:S01]  /*5450*/  ISETP.GT.AND P2, PT, R4, 0x41, PT ;  /* 0x000000410400780c */ /* 0x000fe20003f44270 */
[----:B------:R-:W-:Y:S01]  /*5460*/  FMUL.FTZ R62, R70, UR53 ;  /* 0x00000035463e7c20 */ /* 0x000fe20008410000 */
[----:B------:R-:W-:Y:S01]  /*5470*/  FMNMX.FTZ R40, R61, R40, !PT ;  /* 0x000000283d287209 */ /* 0x000fe20007810000 */
[----:B------:R-:W-:Y:S01]  /*5480*/  FMUL.FTZ R70, R75, UR53 ;  /* 0x000000354b467c20 */ /* 0x000fe20008410000 */
[----:B------:R-:W-:Y:S01]  /*5490*/  ISETP.GT.AND P1, PT, R4, 0x48, PT ;  /* 0x000000480400780c */ /* 0x000fe20003f24270 */
[----:B------:R-:W2:Y:S01]  /*54a0*/  MUFU.TANH R68, R68 ;  /* 0x0000004400447308 */ /* 0x000ea20000002400 */
[----:B-1----:R-:W-:-:S02]  /*54b0*/  FSEL R57, R57, -INF , P2 ;  /* 0xff80000039397808 */ /* 0x002fc40001000000 */
[----:B------:R-:W-:Y:S02]  /*54c0*/  FMNMX.FTZ R40, R59, R40, !PT ;  /* 0x000000283b287209 */ /* 0x000fe40007810000 */
[C---:B------:R-:W-:Y:S02]  /*54d0*/  ISETP.GT.AND P2, PT, R4.reuse, 0x49, PT ;  /* 0x000000490400780c */ /* 0x040fe40003f44270 */
[----:B----4-:R-:W-:Y:S01]  /*54e0*/  FSEL R55, R55, -INF , P1 ;  /* 0xff80000037377808 */ /* 0x010fe20000800000 */
[----:B------:R-:W1:Y:S01]  /*54f0*/  MUFU.TANH R7, R7 ;  /* 0x0000000700077308 */ /* 0x000e620000002400 */
[----:B------:R-:W-:Y:S02]  /*5500*/  FMNMX.FTZ R40, R57, R40, !PT ;  /* 0x0000002839287209 */ /* 0x000fe40007810000 */
[----:B------:R-:W-:Y:S02]  /*5510*/  ISETP.GT.AND P1, PT, R4, 0x50, PT ;  /* 0x000000500400780c */ /* 0x000fe40003f24270 */
[----:B-----5:R-:W-:-:S02]  /*5520*/  FSEL R51, R51, -INF , P2 ;  /* 0xff80000033337808 */ /* 0x020fc40001000000 */
[----:B------:R-:W-:Y:S01]  /*5530*/  FMNMX.FTZ R40, R55, R40, !PT ;  /* 0x0000002837287209 */ /* 0x000fe20007810000 */
[----:B------:R-:W3:Y:S01]  /*5540*/  MUFU.TANH R45, R72 ;  /* 0x00000048002d7308 */ /* 0x000ee20000002400 */
[----:B------:R-:W-:Y:S02]  /*5550*/  ISETP.GT.AND P2, PT, R4, 0x51, PT ;  /* 0x000000510400780c */ /* 0x000fe40003f44270 */
[----:B0-----:R-:W-:Y:S01]  /*5560*/  FSEL R53, R64, -INF , P1 ;  /* 0xff80000040357808 */ /* 0x001fe20000800000 */
[----:B------:R-:W-:Y:S01]  /*5570*/  FMUL.FTZ R64, R71, UR53 ;  /* 0x0000003547407c20 */ /* 0x000fe20008410000 */
[----:B------:R-:W-:Y:S02]  /*5580*/  FMNMX.FTZ R40, R51, R40, !PT ;  /* 0x0000002833287209 */ /* 0x000fe40007810000 */
[----:B------:R-:W-:Y:S01]  /*5590*/  ISETP.GT.AND P1, PT, R4, 0x58, PT ;  /* 0x000000580400780c */ /* 0x000fe20003f24270 */
[----:B------:R-:W0:Y:S01]  /*55a0*/  MUFU.TANH R39, R73 ;  /* 0x0000004900277308 */ /* 0x000e220000002400 */
[----:B------:R-:W-:-:S02]  /*55b0*/  FSEL R47, R47, -INF , P2 ;  /* 0xff8000002f2f7808 */ /* 0x000fc40001000000 */
[----:B------:R-:W-:Y:S02]  /*55c0*/  FMNMX.FTZ R40, R53, R40, !PT ;  /* 0x0000002835287209 */ /* 0x000fe40007810000 */
[----:B------:R-:W-:Y:S02]  /*55d0*/  ISETP.GT.AND P2, PT, R4, 0x59, PT ;  /* 0x000000590400780c */ /* 0x000fe40003f44270 */
[----:B--2---:R-:W-:Y:S01]  /*55e0*/  FSEL R49, R68, -INF , P1 ;  /* 0xff80000044317808 */ /* 0x004fe20000800000 */
[----:B------:R-:W2:Y:S01]  /*55f0*/  MUFU.TANH R41, R76 ;  /* 0x0000004c00297308 */ /* 0x000ea20000002400 */
[----:B------:R-:W-:Y:S01]  /*5600*/  FMNMX.FTZ R40, R47, R40, !PT ;  /* 0x000000282f287209 */ /* 0x000fe20007810000 */
[----:B------:R-:W-:Y:S01]  /*5610*/  FMUL.FTZ R68, R66, UR53 ;  /* 0x0000003542447c20 */ /* 0x000fe20008410000 */
[----:B------:R-:W-:Y:S01]  /*5620*/  ISETP.GT.AND P1, PT, R4, 0x60, PT ;  /* 0x000000600400780c */ /* 0x000fe20003f24270 */
[----:B------:R-:W-:Y:S01]  /*5630*/  FMUL.FTZ R66, R67, UR53 ;  /* 0x0000003543427c20 */ /* 0x000fe20008410000 */
[----:B-1----:R-:W-:-:S02]  /*5640*/  FSEL R43, R7, -INF , P2 ;  /* 0xff800000072b7808 */ /* 0x002fc40001000000 */
[----:B------:R-:W-:Y:S01]  /*5650*/  FMNMX.FTZ R40, R49, R40, !PT ;  /* 0x0000002831287209 */ /* 0x000fe20007810000 */
[----:B------:R-:W1:Y:S01]  /*5660*/  MUFU.TANH R31, R77 ;  /* 0x0000004d001f7308 */ /* 0x000e620000002400 */
[C---:B------:R-:W-:Y:S02]  /*5670*/  ISETP.GT.AND P2, PT, R4.reuse, 0x61, PT ;  /* 0x000000610400780c */ /* 0x040fe40003f44270 */
[----:B---3--:R-:W-:Y:S02]  /*5680*/  FSEL R45, R45, -INF , P1 ;  /* 0xff8000002d2d7808 */ /* 0x008fe40000800000 */
[----:B------:R-:W-:Y:S02]  /*5690*/  FMNMX.FTZ R40, R43, R40, !PT ;  /* 0x000000282b287209 */ /* 0x000fe40007810000 */
[----:B------:R-:W-:Y:S01]  /*56a0*/  ISETP.GT.AND P1, PT, R4, 0x68, PT ;  /* 0x000000680400780c */ /* 0x000fe20003f24270 */
[----:B------:R-:W3:Y:S01]  /*56b0*/  MUFU.TANH R33, R80 ;  /* 0x0000005000217308 */ /* 0x000ee20000002400 */
[----:B0-----:R-:W-:-:S02]  /*56c0*/  FSEL R39, R39, -INF , P2 ;  /* 0xff80000027277808 */ /* 0x001fc40001000000 */
[----:B------:R-:W-:Y:S02]  /*56d0*/  FMNMX.FTZ R40, R45, R40, !PT ;  /* 0x000000282d287209 */ /* 0x000fe40007810000 */
[C---:B------:R-:W-:Y:S02]  /*56e0*/  ISETP.GT.AND P2, PT, R4.reuse, 0x69, PT ;  /* 0x000000690400780c */ /* 0x040fe40003f44270 */
[----:B--2---:R-:W-:Y:S01]  /*56f0*/  FSEL R41, R41, -INF , P1 ;  /* 0xff80000029297808 */ /* 0x004fe20000800000 */
[----:B------:R-:W0:Y:S01]  /*5700*/  MUFU.TANH R35, R81 ;  /* 0x0000005100237308 */ /* 0x000e220000002400 */
[----:B------:R-:W-:Y:S02]  /*5710*/  FMNMX.FTZ R40, R39, R40, !PT ;  /* 0x0000002827287209 */ /* 0x000fe40007810000 */
[----:B------:R-:W-:Y:S02]  /*5720*/  ISETP.GT.AND P1, PT, R4, 0x70, PT ;  /* 0x000000700400780c */ /* 0x000fe40003f24270 */
[----:B-1----:R-:W-:-:S02]  /*5730*/  FSEL R31, R31, -INF , P2 ;  /* 0xff8000001f1f7808 */ /* 0x002fc40001000000 */
[----:B------:R-:W-:Y:S01]  /*5740*/  FMNMX.FTZ R40, R41, R40, !PT ;  /* 0x0000002829287209 */ /* 0x000fe20007810000 */
[----:B------:R-:W1:Y:S01]  /*5750*/  MUFU.TANH R37, R84 ;  /* 0x0000005400257308 */ /* 0x000e620000002400 */
[C---:B------:R-:W-:Y:S02]  /*5760*/  ISETP.GT.AND P2, PT, R4.reuse, 0x71, PT ;  /* 0x000000710400780c */ /* 0x040fe40003f44270 */
[----:B---3--:R-:W-:Y:S02]  /*5770*/  FSEL R33, R33, -INF , P1 ;  /* 0xff80000021217808 */ /* 0x008fe40000800000 */
[----:B------:R-:W-:Y:S02]  /*5780*/  FMNMX.FTZ R40, R31, R40, !PT ;  /* 0x000000281f287209 */ /* 0x000fe40007810000 */
[----:B------:R-:W-:Y:S01]  /*5790*/  ISETP.GT.AND P1, PT, R4, 0x78, PT ;  /* 0x000000780400780c */ /* 0x000fe20003f24270 */
[----:B------:R-:W2:Y:S01]  /*57a0*/  MUFU.TANH R29, R85 ;  /* 0x00000055001d7308 */ /* 0x000ea20000002400 */
[----:B0-----:R-:W-:-:S02]  /*57b0*/  FSEL R35, R35, -INF , P2 ;  /* 0xff80000023237808 */ /* 0x001fc40001000000 */
[----:B------:R-:W-:Y:S02]  /*57c0*/  FMNMX.FTZ R40, R33, R40, !PT ;  /* 0x0000002821287209 */ /* 0x000fe40007810000 */
[----:B------:R-:W-:Y:S02]  /*57d0*/  ISETP.GT.AND P2, PT, R4, 0x79, PT ;  /* 0x000000790400780c */ /* 0x000fe40003f44270 */
[----:B------:R-:W-:Y:S01]  /*57e0*/  FMNMX.FTZ R40, R35, R40, !PT ;  /* 0x0000002823287209 */ /* 0x000fe20007810000 */
[----:B------:R-:W0:Y:S01]  /*57f0*/  MUFU.TANH R8, R8 ;  /* 0x0000000800087308 */ /* 0x000e220000002400 */
[----:B-1----:R-:W-:Y:S01]  /*5800*/  FSEL R37, R37, -INF , P1 ;  /* 0xff80000025257808 */ /* 0x002fe20000800000 */
[----:B------:R-:W1:Y:S03]  /*5810*/  LDC R4, c[0x0][0x988] ;  /* 0x00026200ff047b82 */ /* 0x000e660000000800 */
[----:B------:R-:W-:-:S03]  /*5820*/  FMNMX.FTZ R40, R37, R40, !PT ;  /* 0x0000002825287209 */ /* 0x000fc60007810000 */
[----:B------:R-:W3:Y:S01]  /*5830*/  MUFU.TANH R9, R9 ;  /* 0x0000000900097308 */ /* 0x000ee20000002400 */
[----:B--2---:R-:W-:Y:S02]  /*5840*/  FSEL R29, R29, -INF , P2 ;  /* 0xff8000001d1d7808 */ /* 0x004fe40001000000 */
[----:B------:R-:W-:Y:S02]  /*5850*/  ISETP.GT.AND P2, PT, R42, RZ, PT ;  /* 0x000000ff2a00720c */ /* 0x000fe40003f44270 */
[----:B------:R-:W-:-:S03]  /*5860*/  FMNMX.FTZ R40, R29, R40, !PT ;  /* 0x000000281d287209 */ /* 0x000fc60007810000 */
[----:B------:R-:W2:Y:S01]  /*5870*/  MUFU.TANH R10, R10 ;  /* 0x0000000a000a7308 */ /* 0x000ea20000002400 */
[----:B0-----:R-:W-:Y:S01]  /*5880*/  FSEL R63, R8, -INF , P2 ;  /* 0xff800000083f7808 */ /* 0x001fe20001000000 */
[----:B------:R-:W0:Y:S01]  /*5890*/  SHFL.BFLY PT, R7, R40, 0x2, 0x1f ;  /* 0x0c401f0028077f89 */ /* 0x000e2200000e0000 */
[----:B------:R-:W-:Y:S02]  /*58a0*/  ISETP.GT.AND P2, PT, R42, 0x8, PT ;  /* 0x000000082a00780c */ /* 0x000fe40003f44270 */
[----:B------:R-:W-:-:S03]  /*58b0*/  FMNMX.FTZ R8, R63, R6, !PT ;  /* 0x000000063f087209 */ /* 0x000fc60007810000 */
[----:B------:R-:W4:Y:S01]  /*58c0*/  MUFU.TANH R12, R12 ;  /* 0x0000000c000c7308 */ /* 0x000f220000002400 */
[----:B---3--:R-:W-:Y:S02]  /*58d0*/  FSEL R67, R9, -INF , P3 ;  /* 0xff80000009437808 */ /* 0x008fe40001800000 */
[----:B------:R-:W-:Y:S02]  /*58e0*/  ISETP.GT.AND P3, PT, R42, 0x9, PT ;  /* 0x000000092a00780c */ /* 0x000fe40003f64270 */
[----:B------:R-:W-:-:S03]  /*58f0*/  FMNMX.FTZ R8, R67, R8, !PT ;  /* 0x0000000843087209 */ /* 0x000fc60007810000 */
[----:B------:R-:W3:Y:S01]  /*5900*/  MUFU.TANH R14, R14 ;  /* 0x0000000e000e7308 */ /* 0x000ee20000002400 */
[----:B--2---:R-:W-:Y:S02]  /*5910*/  FSEL R71, R10, -INF , P2 ;  /* 0xff8000000a477808 */ /* 0x004fe40001000000 */
[----:B------:R-:W-:Y:S02]  /*5920*/  ISETP.GT.AND P2, PT, R42, 0x10, PT ;  /* 0x000000102a00780c */ /* 0x000fe40003f44270 */
[----:B------:R-:W-:-:S03]  /*5930*/  FMNMX.FTZ R8, R71, R8, !PT ;  /* 0x0000000847087209 */ /* 0x000fc60007810000 */
[----:B------:R-:W2:Y:S01]  /*5940*/  MUFU.TANH R15, R15 ;  /* 0x0000000f000f7308 */ /* 0x000ea20000002400 */
[----:B----4-:R-:W-:Y:S02]  /*5950*/  FSEL R73, R12, -INF , P3 ;  /* 0xff8000000c497808 */ /* 0x010fe40001800000 */
[----:B0-----:R-:W-:Y:S02]  /*5960*/  FMNMX.FTZ R7, R40, R7, !PT ;  /* 0x0000000728077209 */ /* 0x001fe40007810000 */
[----:B------:R-:W-:Y:S02]  /*5970*/  ISETP.GT.AND P3, PT, R42, 0x11, PT ;  /* 0x000000112a00780c */ /* 0x000fe40003f64270 */
[----:B------:R-:W-:Y:S01]  /*5980*/  FMNMX.FTZ R8, R73, R8, !PT ;  /* 0x0000000849087209 */ /* 0x000fe20007810000 */
[----:B------:R-:W0:Y:S01]  /*5990*/  SHFL.BFLY PT, R40, R7, 0x1, 0x1f ;  /* 0x0c201f0007287f89 */ /* 0x000e2200000e0000 */
[----:B------:R-:W4:Y:S01]  /*59a0*/  MUFU.TANH R20, R20 ;  /* 0x0000001400147308 */ /* 0x000f220000002400 */
[----:B---3--:R-:W-:-:S02]  /*59b0*/  FSEL R75, R14, -INF , P2 ;  /* 0xff8000000e4b7808 */ /* 0x008fc40001000000 */
        /* <DEDUP_REMOVED lines=8> */
[C---:B------:R-:W-:Y:S02]  /*5a40*/  ISETP.GT.AND P2, PT, R42.reuse, 0x20, PT ;  /* 0x000000202a00780c */ /* 0x040fe40003f44270 */
[----:B------:R-:W-:Y:S02]  /*5a50*/  FMNMX.FTZ R8, R79, R8, !PT ;  /* 0x000000084f087209 */ /* 0x000fe40007810000 */
[----:B0-----:R-:W-:Y:S01]  /*5a60*/  FMNMX.FTZ R7, R7, R40, !PT ;  /* 0x0000002807077209 */ /* 0x001fe20007810000 */
[----:B------:R-:W0:Y:S01]  /*5a70*/  MUFU.TANH R25, R25 ;  /* 0x0000001900197308 */ /* 0x000e220000002400 */
[----:B---3--:R-:W-:Y:S02]  /*5a80*/  FSEL R81, R21, -INF , P3 ;  /* 0xff80000015517808 */ /* 0x008fe40001800000 */
[----:B------:R-:W-:Y:S01]  /*5a90*/  ISETP.GT.AND P3, PT, R42, 0x21, PT ;  /* 0x000000212a00780c */ /* 0x000fe20003f64270 */
[----:B-1----:R-:W-:Y:S01]  /*5aa0*/  FMUL.FTZ R40, R7, R4 ;  /* 0x0000000407287220 */ /* 0x002fe20000410000 */
[----:B------:R-:W-:-:S02]  /*5ab0*/  FMNMX.FTZ R8, R81, R8, !PT ;  /* 0x0000000851087209 */ /* 0x000fc40007810000 */
[----:B------:R-:W-:Y:S01]  /*5ac0*/  FSETP.NEU.FTZ.AND P1, PT, R7, -INF , PT ;  /* 0xff8000000700780b */ /* 0x000fe20003f3d000 */
[----:B------:R-:W1:Y:S01]  /*5ad0*/  MUFU.TANH R26, R26 ;  /* 0x0000001a001a7308 */ /* 0x000e620000002400 */
[----:B--2---:R-:W-:Y:S02]  /*5ae0*/  FSEL R83, R24, -INF , P2 ;  /* 0xff80000018537808 */ /* 0x004fe40001000000 */
[----:B------:R-:W-:Y:S02]  /*5af0*/  ISETP.GT.AND P2, PT, R42, 0x28, PT ;  /* 0x000000282a00780c */ /* 0x000fe40003f44270 */
[----:B------:R-:W-:Y:S02]  /*5b00*/  FMNMX.FTZ R8, R83, R8, !PT ;  /* 0x0000000853087209 */ /* 0x000fe40007810000 */
[----:B------:R-:W-:Y:S01]  /*5b10*/  FSEL R40, R40, RZ, P1 ;  /* 0x000000ff28287208 */ /* 0x000fe20000800000 */
[----:B------:R-:W2:Y:S01]  /*5b20*/  MUFU.TANH R27, R27 ;  /* 0x0000001b001b7308 */ /* 0x000ea20000002400 */
[----:B0-----:R-:W-:-:S02]  /*5b30*/  FSEL R85, R25, -INF , P3 ;  /* 0xff80000019557808 */ /* 0x001fc40001800000 */
[----:B------:R-:W-:Y:S01]  /*5b40*/  ISETP.GT.AND P3, PT, R42, 0x29, PT ;  /* 0x000000292a00780c */ /* 0x000fe20003f64270 */
[--C-:B------:R-:W-:Y:S01]  /*5b50*/  FFMA.FTZ R21, R163, R4, -R40.reuse ;  /* 0x00000004a3157223 */ /* 0x100fe20000010828 */
[----:B------:R-:W-:Y:S01]  /*5b60*/  FMNMX.FTZ R8, R85, R8, !PT ;  /* 0x0000000855087209 */ /* 0x000fe20007810000 */
[-CC-:B------:R-:W-:Y:S01]  /*5b70*/  FFMA.FTZ R178, R165, R4.reuse, -R40.reuse ;  /* 0x00000004a5b27223 */ /* 0x180fe20000010828 */
[-CC-:B------:R-:W-:Y:S01]  /*5b80*/  FFMA.FTZ R172, R161, R4.reuse, -R40.reuse ;  /* 0x00000004a1ac7223 */ /* 0x180fe20000010828 */
[----:B------:R-:W0:Y:S01]  /*5b90*/  MUFU.TANH R28, R28 ;  /* 0x0000001c001c7308 */ /* 0x000e220000002400 */
[----:B-1----:R-:W-:Y:S01]  /*5ba0*/  FSEL R87, R26, -INF , P2 ;  /* 0xff8000001a577808 */ /* 0x002fe20001000000 */
[-CC-:B------:R-:W-:Y:S01]  /*5bb0*/  FFMA.FTZ R15, R167, R4.reuse, -R40.reuse ;  /* 0x00000004a70f7223 */ /* 0x180fe20000010828 */
[C---:B------:R-:W-:Y:S01]  /*5bc0*/  ISETP.GT.AND P2, PT, R42.reuse, 0x30, PT ;  /* 0x000000302a00780c */ /* 0x040fe20003f44270 */
[--C-:B------:R-:W-:Y:S01]  /*5bd0*/  FFMA.FTZ R25, R159, R4, -R40.reuse ;  /* 0x000000049f197223 */ /* 0x100fe20000010828 */
[----:B------:R-:W-:Y:S01]  /*5be0*/  FMNMX.FTZ R8, R87, R8, !PT ;  /* 0x0000000857087209 */ /* 0x000fe20007810000 */
[-CC-:B------:R-:W-:Y:S01]  /*5bf0*/  FFMA.FTZ R176, R169, R4.reuse, -R40.reuse ;  /* 0x00000004a9b07223 */ /* 0x180fe20000010828 */
[-CC-:B------:R-:W-:Y:S01]  /*5c00*/  FFMA.FTZ R174, R157, R4.reuse, -R40.reuse ;  /* 0x000000049dae7223 */ /* 0x180fe20000010828 */
[----:B------:R-:W1:Y:S01]  /*5c10*/  MUFU.TANH R30, R30 ;  /* 0x0000001e001e7308 */ /* 0x000e620000002400 */
[----:B--2---:R-:W-:Y:S01]  /*5c20*/  FSEL R163, R27, -INF , P3 ;  /* 0xff8000001ba37808 */ /* 0x004fe20001800000 */
[-CC-:B------:R-:W-:Y:S01]  /*5c30*/  FFMA.FTZ R13, R171, R4.reuse, -R40.reuse ;  /* 0x00000004ab0d7223 */ /* 0x180fe20000010828 */
[----:B------:R-:W-:Y:S01]  /*5c40*/  ISETP.GT.AND P3, PT, R42, 0x31, PT ;  /* 0x000000312a00780c */ /* 0x000fe20003f64270 */
[--C-:B------:R-:W-:Y:S01]  /*5c50*/  FFMA.FTZ R27, R155, R4, -R40.reuse ;  /* 0x000000049b1b7223 */ /* 0x100fe20000010828 */
[----:B------:R-:W-:Y:S01]  /*5c60*/  FMNMX.FTZ R8, R163, R8, !PT ;  /* 0x00000008a3087209 */ /* 0x000fe20007810000 */
[-CC-:B------:R-:W-:Y:S01]  /*5c70*/  FFMA.FTZ R182, R173, R4.reuse, -R40.reuse ;  /* 0x00000004adb67223 */ /* 0x180fe20000010828 */
[-CC-:B------:R-:W-:Y:S01]  /*5c80*/  FFMA.FTZ R168, R153, R4.reuse, -R40.reuse ;  /* 0x0000000499a87223 */ /* 0x180fe20000010828 */
[----:B------:R-:W2:Y:S01]  /*5c90*/  MUFU.TANH R32, R32 ;  /* 0x0000002000207308 */ /* 0x000ea20000002400 */
[----:B0-----:R-:W-:Y:S01]  /*5ca0*/  FSEL R165, R28, -INF , P2 ;  /* 0xff8000001ca57808 */ /* 0x001fe20001000000 */
[-CC-:B------:R-:W-:Y:S01]  /*5cb0*/  FFMA.FTZ R180, R175, R4.reuse, -R40.reuse ;  /* 0x00000004afb47223 */ /* 0x180fe20000010828 */
        /* <DEDUP_REMOVED lines=8> */
[----:B------:R-:W-:Y:S01]  /*5d40*/  ISETP.GT.AND P3, PT, R42, 0x39, PT ;  /* 0x000000392a00780c */ /* 0x000fe20003f64270 */
[--C-:B------:R-:W-:Y:S01]  /*5d50*/  FFMA.FTZ R33, R35, R4, -R40.reuse ;  /* 0x0000000423217223 */ /* 0x100fe20000010828 */
[----:B------:R-:W-:Y:S01]  /*5d60*/  FMNMX.FTZ R8, R161, R8, !PT ;  /* 0x00000008a1087209 */ /* 0x000fe20007810000 */
[-CC-:B------:R-:W-:Y:S01]  /*5d70*/  FFMA.FTZ R158, R37, R4.reuse, -R40.reuse ;  /* 0x00000004259e7223 */ /* 0x180fe20000010828 */
[----:B------:R-:W-:Y:S01]  /*5d80*/  FSEL R30, R7, RZ, P1 ;  /* 0x000000ff071e7208 */ /* 0x000fe20000800000 */
[----:B------:R-:W1:Y:S01]  /*5d90*/  MUFU.TANH R36, R36 ;  /* 0x0000002400247308 */ /* 0x000e620000002400 */
[----:B--2---:R-:W-:Y:S01]  /*5da0*/  FSEL R167, R32, -INF , P2 ;  /* 0xff80000020a77808 */ /* 0x004fe20001000000 */
[--C-:B------:R-:W-:Y:S01]  /*5db0*/  FFMA.FTZ R154, R41, R4, -R40.reuse ;  /* 0x00000004299a7223 */ /* 0x100fe20000010828 */
[----:B------:R-:W-:Y:S01]  /*5dc0*/  ISETP.GT.AND P2, PT, R42, 0x40, PT ;  /* 0x000000402a00780c */ /* 0x000fe20003f44270 */
[----:B------:R-:W-:Y:S01]  /*5dd0*/  FADD.FTZ R5, -R30, R5 ;  /* 0x000000051e057221 */ /* 0x000fe20000010100 */
[----:B------:R-:W-:Y:S01]  /*5de0*/  FMNMX.FTZ R8, R167, R8, !PT ;  /* 0x00000008a7087209 */ /* 0x000fe20007810000 */
[-CC-:B------:R-:W-:Y:S01]  /*5df0*/  FFMA.FTZ R152, R45, R4.reuse, -R40.reuse ;  /* 0x000000042d987223 */ /* 0x180fe20000010828 */
[-CC-:B------:R-:W-:Y:S01]  /*5e00*/  FFMA.FTZ R162, R49, R4.reuse, -R40.reuse ;  /* 0x0000000431a27223 */ /* 0x180fe20000010828 */
[----:B------:R-:W2:Y:S01]  /*5e10*/  MUFU.TANH R38, R38 ;  /* 0x0000002600267308 */ /* 0x000ea20000002400 */
[----:B0-----:R-:W-:Y:S01]  /*5e20*/  FSEL R159, R34, -INF , P3 ;  /* 0xff800000229f7808 */ /* 0x001fe20001800000 */
[-C--:B------:R-:W-:Y:S01]  /*5e30*/  FMUL.FTZ R34, R5, R4.reuse ;  /* 0x0000000405227220 */ /* 0x080fe20000410000 */
        /* <DEDUP_REMOVED lines=20> */
[----:B------:R-:W-:Y:S01]  /*5f80*/  FFMA.FTZ R29, R29, R4, -R40 ;  /* 0x000000041d1d7223 */ /* 0x000fe20000010828 */
[----:B------:R-:W2:Y:S01]  /*5f90*/  MUFU.TANH R68, R68 ;  /* 0x0000004400447308 */ /* 0x000ea20000002400 */
[----:B0-----:R-:W-:-:S02]  /*5fa0*/  FSEL R171, R56, -INF , P2 ;  /* 0xff80000038ab7808 */ /* 0x001fc40001000000 */
        /* <DEDUP_REMOVED lines=49> */
[----:B------:R-:W-:Y:S01]  /*62c0*/  MUFU.EX2 R180, R180 ;  /* 0x000000b400b47308 */ /* 0x000fe20000000800 */
[----:B-1----:R-:W-:-:S04]  /*62d0*/  FSEL R195, R54, -INF , P3 ;  /* 0xff80000036c37808 */ /* 0x002fc80001800000 */
[----:B------:R-:W-:-:S03]  /*62e0*/  FMNMX.FTZ R8, R195, R8, !PT ;  /* 0x00000008c3087209 */ /* 0x000fc60007810000 */
[----:B------:R-:W-:Y:S02]  /*62f0*/  MUFU.EX2 R182, R182 ;  /* 0x000000b600b67308 */ /* 0x000fe40000000800 */
[----:B------:R-:W0:Y:S06]  /*6300*/  SHFL.BFLY PT, R9, R8, 0x2, 0x1f ;  /* 0x0c401f0008097f89 */ /* 0x000e2c00000e0000 */
[----:B------:R-:W-:Y:S08]  /*6310*/  MUFU.EX2 R13, R13 ;  /* 0x0000000d000d7308 */ /* 0x000ff00000000800 */
[----:B------:R-:W-:Y:S08]  /*6320*/  MUFU.EX2 R176, R176 ;  /* 0x000000b000b07308 */ /* 0x000ff00000000800 */
        /* <DEDUP_REMOVED lines=9> */
[----:B------:R-:W-:-:S06]  /*63c0*/  FMUL.FTZ R8, R9, R4 ;  /* 0x0000000409087220 */ /* 0x000fcc0000410000 */
[----:B------:R-:W-:Y:S01]  /*63d0*/  MUFU.EX2 R174, R174 ;  /* 0x000000ae00ae7308 */ /* 0x000fe20000000800 */
        /* <DEDUP_REMOVED lines=14> */
[-CC-:B------:R-:W-:Y:S01]  /*64c0*/  FFMA.FTZ R49, R85, R4.reuse, -R8.reuse ;  /* 0x0000000455317223 */ /* 0x180fe20000010808 */
[-CC-:B------:R-:W-:Y:S01]  /*64d0*/  FFMA.FTZ R26, R87, R4.reuse, -R8.reuse ;  /* 0x00000004571a7223 */ /* 0x180fe20000010808 */
[----:B------:R0:W1:Y:S01]  /*64e0*/  MUFU.EX2 R6, R34 ;  /* 0x0000002200067308 */ /* 0x0000620000000800 */
        /* <DEDUP_REMOVED lines=9> */
[-CC-:B0-----:R-:W-:Y:S01]  /*6580*/  FFMA.FTZ R34, R155, R4.reuse, -R8.reuse ;  /* 0x000000049b227223 */ /* 0x181fe20000010808 */
[-CC-:B------:R-:W-:Y:S01]  /*6590*/  FFMA.FTZ R161, R173, R4.reuse, -R8.reuse ;  /* 0x00000004ada17223 */ /* 0x180fe20000010808 */
[-CC-:B------:R-:W-:Y:S01]  /*65a0*/  FFMA.FTZ R163, R175, R4.reuse, -R8.reuse ;  /* 0x00000004afa37223 */ /* 0x180fe20000010808 */
[-CC-:B------:R-:W-:Y:S01]  /*65b0*/  FFMA.FTZ R65, R65, R4.reuse, -R8.reuse ;  /* 0x0000000441417223 */ /* 0x180fe20000010808 */
[-CC-:B------:R-:W-:Y:S01]  /*65c0*/  FFMA.FTZ R179, R179, R4.reuse, -R8.reuse ;  /* 0x00000004b3b37223 */ /* 0x180fe20000010808 */
[--C-:B------:R-:W-:Y:S01]  /*65d0*/  FFMA.FTZ R181, R181, R4, -R8.reuse ;  /* 0x00000004b5b57223 */ /* 0x100fe20000010808 */
[----:B------:R-:W0:Y:S01]  /*65e0*/  MUFU.EX2 R35, R35 ;  /* 0x0000002300237308 */ /* 0x000e220000000800 */
[----:B-1----:R-:W-:Y:S01]  /*65f0*/  FFMA.FTZ R67, R6, R0, R11 ;  /* 0x0000000006437223 */ /* 0x002fe2000001000b */
[-CC-:B------:R-:W-:Y:S01]  /*6600*/  FFMA.FTZ R183, R183, R4.reuse, -R8.reuse ;  /* 0x00000004b7b77223 */ /* 0x180fe20000010808 */
[-CC-:B------:R-:W-:Y:S01]  /*6610*/  FFMA.FTZ R191, R191, R4.reuse, -R8.reuse ;  /* 0x00000004bfbf7223 */ /* 0x180fe20000010808 */
[-CC-:B------:R-:W-:Y:S01]  /*6620*/  FFMA.FTZ R59, R59, R4.reuse, -R8.reuse ;  /* 0x000000043b3b7223 */ /* 0x180fe20000010808 */
[----:B------:R-:W-:Y:S01]  /*6630*/  FADD.FTZ R67, R180, R67 ;  /* 0x00000043b4437221 */ /* 0x000fe20000010000 */
[----:B------:R-:W-:-:S02]  /*6640*/  FFMA.FTZ R193, R193, R4, -R8 ;  /* 0x00000004c1c17223 */ /* 0x000fc40000010808 */
[----:B------:R-:W1:Y:S01]  /*6650*/  MUFU.EX2 R12, R12 ;  /* 0x0000000c000c7308 */ /* 0x000e620000000800 */
[----:B--2---:R-:W-:-:S07]  /*6660*/  FFMA.FTZ R0, R5, R3, R10 ;  /* 0x0000000305007223 */ /* 0x004fce000001000a */
        /* <DEDUP_REMOVED lines=18> */
[----:B------:R-:W-:-:S03]  /*6790*/  FFMA.FTZ R36, R153, R4, -R8 ;  /* 0x0000000499247223 */ /* 0x000fc60000010808 */
        /* <DEDUP_REMOVED lines=41> */
[----:B------:R-:W-:Y:S01]  /*6a30*/  MUFU.EX2 R51, R51 ;  /* 0x0000003300337308 */ /* 0x000fe20000000800 */
[----:B0-----:R-:W-:-:S07]  /*6a40*/  FADD.FTZ R40, R166, R67 ;  /* 0x00000043a6287221 */ /* 0x001fce0000010000 */
[----:B------:R-:W0:Y:S01]  /*6a50*/  MUFU.EX2 R34, R34 ;  /* 0x0000002200227308 */ /* 0x000e220000000800 */
[----:B-1----:R-:W-:-:S07]  /*6a60*/  FADD.FTZ R3, R167, R0 ;  /* 0x00000000a7037221 */ /* 0x002fce0000010000 */
[----:B------:R-:W-:Y:S08]  /*6a70*/  MUFU.EX2 R160, R160 ;  /* 0x000000a000a07308 */ /* 0x000ff00000000800 */
[----:B------:R-:W1:Y:S01]  /*6a80*/  MUFU.EX2 R161, R161 ;  /* 0x000000a100a17308 */ /* 0x000e620000000800 */
[----:B0-----:R-:W-:-:S07]  /*6a90*/  FADD.FTZ R0, R34, R3 ;  /* 0x0000000322007221 */ /* 0x001fce0000010000 */
[----:B------:R-:W-:Y:S08]  /*6aa0*/  MUFU.EX2 R47, R47 ;  /* 0x0000002f002f7308 */ /* 0x000ff00000000800 */
        /* <DEDUP_REMOVED lines=8> */
[----:B------:R1:W-:Y:S08]  /*6b30*/  MUFU.EX2 R153, R65 ;  /* 0x0000004100997308 */ /* 0x0003f00000000800 */
        /* <DEDUP_REMOVED lines=8> */
[----:B------:R-:W-:-:S04]  /*6bc0*/  FADD.FTZ R65, R43, R40 ;  /* 0x000000282b417221 */ /* 0x000fc80000010000 */
[----:B--2---:R-:W-:-:S03]  /*6bd0*/  FADD.FTZ R0, R152, R65 ;  /* 0x0000004198007221 */ /* 0x004fc60000010000 */
[----:B------:R-:W2:Y:S01]  /*6be0*/  MUFU.EX2 R154, R154 ;  /* 0x0000009a009a7308 */ /* 0x000ea20000000800 */
[----:B0-----:R-:W-:-:S04]  /*6bf0*/  FADD.FTZ R3, R42, R3 ;  /* 0x000000032a037221 */ /* 0x001fc80000010000 */
[----:B------:R-:W-:-:S03]  /*6c00*/  FADD.FTZ R3, R153, R3 ;  /* 0x0000000399037221 */ /* 0x000fc60000010000 */
[----:B------:R-:W0:Y:S01]  /*6c10*/  MUFU.EX2 R44, R181 ;  /* 0x000000b5002c7308 */ /* 0x000e220000000800 */
[----:B-1----:R-:W-:-:S07]  /*6c20*/  FADD.FTZ R65, R39, R0 ;  /* 0x0000000027417221 */ /* 0x002fce0000010000 */
[----:B------:R-:W-:Y:S01]  /*6c30*/  MUFU.EX2 R31, R31 ;  /* 0x0000001f001f7308 */ /* 0x000fe20000000800 */
[----:B--2---:R-:W-:-:S07]  /*6c40*/  FADD.FTZ R0, R154, R65 ;  /* 0x000000419a007221 */ /* 0x004fce0000010000 */
[----:B------:R-:W1:Y:S01]  /*6c50*/  MUFU.EX2 R155, R183 ;  /* 0x000000b7009b7308 */ /* 0x000e620000000800 */
[----:B0-----:R-:W-:-:S07]  /*6c60*/  FADD.FTZ R3, R44, R3 ;  /* 0x000000032c037221 */ /* 0x001fce0000010000 */
[----:B------:R-:W-:Y:S08]  /*6c70*/  MUFU.EX2 R156, R156 ;  /* 0x0000009c009c7308 */ /* 0x000ff00000000800 */
[----:B------:R-:W0:Y:S01]  /*6c80*/  MUFU.EX2 R46, R191 ;  /* 0x000000bf002e7308 */ /* 0x000e220000000800 */
[----:B-1----:R-:W-:-:S07]  /*6c90*/  FADD.FTZ R3, R155, R3 ;  /* 0x000000039b037221 */ /* 0x002fce0000010000 */
[----:B------:R-:W1:Y:S08]  /*6ca0*/  MUFU.EX2 R33, R33 ;  /* 0x0000002100217308 */ /* 0x000e700000000800 */
[----:B------:R2:W3:Y:S01]  /*6cb0*/  MUFU.EX2 R157, R59 ;  /* 0x0000003b009d7308 */ /* 0x0004e20000000800 */
[----:B0-----:R-:W-:-:S07]  /*6cc0*/  FADD.FTZ R3, R46, R3 ;  /* 0x000000032e037221 */ /* 0x001fce0000010000 */
[----:B------:R-:W0:Y:S01]  /*6cd0*/  MUFU.EX2 R158, R158 ;  /* 0x0000009e009e7308 */ /* 0x000e220000000800 */
[----:B--2---:R-:W-:-:S04]  /*6ce0*/  FADD.FTZ R59, R31, R0 ;  /* 0x000000001f3b7221 */ /* 0x004fc80000010000 */
[----:B------:R-:W-:-:S03]  /*6cf0*/  FADD.FTZ R0, R156, R59 ;  /* 0x0000003b9c007221 */ /* 0x000fc60000010000 */
[----:B------:R-:W2:Y:S01]  /*6d00*/  MUFU.EX2 R40, R193 ;  /* 0x000000c100287308 */ /* 0x000ea20000000800 */
[----:B-1----:R-:W-:Y:S01]  /*6d10*/  FADD.FTZ R59, R33, R0 ;  /* 0x00000000213b7221 */ /* 0x002fe20000010000 */
[----:B---3--:R-:W-:-:S06]  /*6d20*/  FADD.FTZ R3, R157, R3 ;  /* 0x000000039d037221 */ /* 0x008fcc0000010000 */
        /* <DEDUP_REMOVED lines=8> */
.L_x_8898:
[----:B------:R-:W-:Y:S01]  /*6db0*/  UISETP.GT.AND UP0, UPT, UR56, UR54, UPT ;  /* 0x000000363800728c */ /* 0x000fe2000bf04270 */
[-C--:B------:R-:W-:Y:S01]  /*6dc0*/  FMUL.FTZ R88, R88, R6.reuse ;  /* 0x0000000658587220 */ /* 0x080fe20000410000 */
[----:B------:R-:W-:Y:S01]  /*6dd0*/  ULEA UR6, UR55, UR41, 0x3 ;  /* 0x0000002937067291 */ /* 0x000fe2000f8e183f */
[-C--:B------:R-:W-:Y:S01]  /*6de0*/  FMUL.FTZ R89, R89, R6.reuse ;  /* 0x0000000659597220 */ /* 0x080fe20000410000 */
[----:B------:R-:W-:Y:S01]  /*6df0*/  UIADD3 UR7, UR56, -0x1, URZ ;  /* 0xffffffff38077890 */ /* 0x000fe2000fffe03f */
[-C--:B------:R-:W-:Y:S01]  /*6e00*/  FMUL.FTZ R92, R92, R6.reuse ;  /* 0x000000065c5c7220 */ /* 0x080fe20000410000 */
[----:B------:R-:W-:Y:S01]  /*6e10*/  UIADD3 UR6, UR6, 0x28860, URZ ;  /* 0x0002886006067890 */ /* 0x000fe2000fffe03f */
[----:B------:R-:W-:Y:S01]  /*6e20*/  PLOP3.LUT P1, PT, PT, PT, UP0, 0x80, 0x0 ;  /* 0x000000000000781c */ /* 0x000fe20003f2f008 */
[----:B------:R-:W-:Y:S01]  /*6e30*/  UMOV UR57, UR44 ;  /* 0x0000002c00397c82 */ /* 0x000fe20008000000 */
[----:B------:R-:W-:Y:S01]  /*6e40*/  UMOV UR55, UR43 ;  /* 0x0000002b00377c82 */ /* 0x000fe20008000000 */
[----:B------:R-:W-:Y:S01]  /*6e50*/  UPRMT UR6, UR39, 0x654, UR6 ;  /* 0x0000065427067896 */ /* 0x000fe20008000006 */
[-C--:B------:R-:W-:Y:S01]  /*6e60*/  FMUL.FTZ R93, R93, R6.reuse ;  /* 0x000000065d5d7220 */ /* 0x080fe20000410000 */
[----:B------:R-:W-:Y:S01]  /*6e70*/  UMOV UR56, UR7 ;  /* 0x0000000700387c82 */ /* 0x000fe20008000000 */
        /* <DEDUP_REMOVED lines=94> */
[----:B------:R-:W-:Y:S01]  /*7460*/  MOV R6, R9 ;  /* 0x0000000900067202 */ /* 0x000fe20000000f00 */
[----:B------:R-:W-:Y:S06]  /*7470*/  @P1 BRA `(.L_x_8899) ;  /* 0xffffffcc009c1947 */ /* 0x000fec000383ffff */
[----:B------:R-:W-:-:S05]  /*7480*/  UMOV UR56, UR7 ;  /* 0x0000000700387c82 */ /* 0x000fca0008000000 */
.L_x_8888:
[----:B------:R-:W-:-:S13]  /*7490*/  ISETP.LE.AND P1, PT, RZ, UR56, PT ;  /* 0x00000038ff007c0c */ /* 0x000fda000bf23270 */
[----:B------:R-:W-:Y:S05]  /*74a0*/  @!P1 BRA `(.L_x_8900) ;  /* 0x0000002800149947 */ /* 0x000fea0003800000 */
[----:B------:R-:W-:Y:S01]  /*74b0*/  IMAD.MOV.U32 R8, RZ, RZ, R9 ;  /* 0x000000ffff087224 */ /* 0x000fe200078e0009 */
[----:B------:R-:W-:Y:S01]  /*74c0*/  UMOV UR52, UR44 ;  /* 0x0000002c00347c82 */ /* 0x000fe20008000000 */
[----:B------:R-:W-:Y:S01]  /*74d0*/  IMAD.MOV.U32 R6, RZ, RZ, R7 ;  /* 0x000000ffff067224 */ /* 0x000fe200078e0007 */
[----:B------:R-:W-:Y:S01]  /*74e0*/  UMOV UR49, UR43 ;  /* 0x0000002b00317c82 */ /* 0x000fe20008000000 */
[----:B------:R-:W-:-:S05]  /*74f0*/  ULDC UR48, c[0x0][0x9d8] ;  /* 0x0002760000307ab9 */ /* 0x000fca0000000800 */
.L_x_8911:
[----:B------:R-:W-:Y:S01]  /*7500*/  ISETP.NE.AND P2, PT, RZ, UR40, PT ;  /* 0x00000028ff007c0c */ /* 0x000fe2000bf45270 */
[----:B------:R-:W-:-:S04]  /*7510*/  UISETP.NE.AND UP0, UPT, UR49, 0x1, UPT ;  /* 0x000000013100788c */ /* 0x000fc8000bf05270 */
[----:B------:R-:W-:-:S04]  /*7520*/  USEL UR44, URZ, 0x1, UP0 ;  /* 0x000000013f2c7887 */ /* 0x000fc80008000000 */
[----:B------:R-:W-:-:S04]  /*7530*/  ULOP3.LUT UR44, UR52, UR44, URZ, 0x3c, !UPT ;  /* 0x0000002c342c7292 */ /* 0x000fc8000f8e3c3f */
[----:B------:R-:W-:Y:S08]  /*7540*/  @P2 BRA `(.L_x_8901) ;  /* 0x0000000000382947 */ /* 0x000ff00003800000 */
[----:B------:R-:W-:Y:S05]  /*7550*/  @!P0 BRA `(.L_x_8902) ;  /* 0x0000000000048947 */ /* 0x000fea0003800000 */
[----:B------:R-:W-:Y:S01]  /*7560*/  BPT.TRAP 0x1 ;  /* 0x000000040000795c */ /* 0x000fe20000300000 */
.L_x_8902:
        /* <DEDUP_REMOVED lines=9> */
.L_x_8903:
[----:B-1----:R-:W-:Y:S05]  /*7600*/  @P1 BRA `(.L_x_8901) ;  /* 0x0000000000081947 */ /* 0x002fea0003800000 */
[----:B------:R-:W1:Y:S02]  /*7610*/  SYNCS.PHASECHK.TRANS64.TRYWAIT P1, [UR6+0x28830], R4 ;  /* 0x02883004ff0075a7 */ /* 0x000e640008020146 */
[----:B-1----:R-:W-:Y:S05]  /*7620*/  @!P1 BRA `(.L_x_8904) ;  /* 0x0000009000609947 */ /* 0x002fea0003800000 */
.L_x_8901:
        /* <DEDUP_REMOVED lines=48> */
.L_x_8906:
[----:B------:R-:W-:Y:S01]  /*7930*/  ULEA UR6, UR49, UR41, 0x3 ;  /* 0x0000002931067291 */ /* 0x000fe2000f8e183f */
[----:B------:R-:W-:-:S05]  /*7940*/  IMAD.U32 R4, RZ, RZ, UR52 ;  /* 0x00000034ff047e24 */ /* 0x000fca000f8e00ff */
[----:B------:R-:W-:-:S04]  /*7950*/  SHF.L.U32 R4, R4, 0x1f, RZ ;  /* 0x0000001f04047819 */ /* 0x000fc800000006ff */
[----:B------:R0:W1:Y:S01]  /*7960*/  SYNCS.PHASECHK.TRANS64.TRYWAIT P1, [UR6+0x28850], R4 ;  /* 0x02885004ff0075a7 */ /* 0x0000620008020146 */
[----:B------:R-:W-:Y:S05]  /*7970*/  @!P0 BRA `(.L_x_8907) ;  /* 0x0000000000048947 */ /* 0x000fea0003800000 */
[----:B------:R-:W-:Y:S01]  /*7980*/  BPT.TRAP 0x1 ;  /* 0x000000040000795c */ /* 0x000fe20000300000 */
.L_x_8907:
[----:B-1----:R-:W-:Y:S05]  /*7990*/  @P1 BRA `(.L_x_8905) ;  /* 0x0000000000081947 */ /* 0x002fea0003800000 */
[----:B------:R-:W1:Y:S02]  /*79a0*/  SYNCS.PHASECHK.TRANS64.TRYWAIT P1, [UR6+0x28850], R4 ;  /* 0x02885004ff0075a7 */ /* 0x000e640008020146 */
[----:B-1----:R-:W-:Y:S05]  /*79b0*/  @!P1 BRA `(.L_x_8908) ;  /* 0x0000008c00949947 */ /* 0x002fea0003800000 */
.L_x_8905:
        /* <DEDUP_REMOVED lines=49> */
.L_x_8909:
        /* <DEDUP_REMOVED lines=82> */
[----:B------:R-:W-:-:S04]  /*81f0*/  ULEA UR6, UR43, UR41, 0x3 ;  /* 0x000000292b067291 */ /* 0x000fc8000f8e183f */
[----:B------:R-:W0:Y:S01]  /*8200*/  MUFU.TANH R25, R25 ;  /* 0x0000001900197308 */ /* 0x000e220000002400 */
[----:B--2---:R-:W-:Y:S01]  /*8210*/  FMNMX.FTZ R10, R21, R10, !PT ;  /* 0x0000000a150a7209 */ /* 0x004fe20007810000 */
[----:B------:R-:W-:-:S04]  /*8220*/  UIADD3 UR6, UR6, 0x28840, URZ ;  /* 0x0002884006067890 */ /* 0x000fc8000fffe03f */
[----:B------:R-:W-:Y:S02]  /*8230*/  UPRMT UR6, UR39, 0x654, UR6 ;  /* 0x0000065427067896 */ /* 0x000fe40008000006 */
[----:B------:R-:W2:Y:S01]  /*8240*/  MUFU.TANH R163, R163 ;  /* 0x000000a300a37308 */ /* 0x000ea20000002400 */
[----:B-1----:R-:W-:-:S06]  /*8250*/  FMNMX.FTZ R4, R161, R4, !PT ;  /* 0x00000004a1047209 */ /* 0x002fcc0007810000 */
[----:B------:R-:W-:Y:S01]  /*8260*/  SYNCS.ARRIVE.TRANS64.RED.A1T0 RZ, [UR6], RZ ;  /* 0x000000ffffff79a7 */ /* 0x000fe20008100406 */
        /* <DEDUP_REMOVED lines=103> */
[----:B0-----:R-:W-:Y:S02]  /*88e0*/  FMNMX.FTZ R4, R213, R4, !PT ;  /* 0x00000004d5047209 */ /* 0x001fe40007810000 */
[----:B--2---:R-:W-:-:S05]  /*88f0*/  FMNMX.FTZ R10, R85, R10, !PT ;  /* 0x0000000a550a7209 */ /* 0x004fca0007810000 */
[----:B------:R-:W0:Y:S01]  /*8900*/  SHFL.BFLY PT, R9, R10, 0x2, 0x1f ;  /* 0x0c401f000a097f89 */ /* 0x000e2200000e0000 */
[----:B-1----:R-:W-:Y:S02]  /*8910*/  FMNMX.FTZ R12, R215, R4, !PT ;  /* 0x00000004d70c7209 */ /* 0x002fe40007810000 */
[----:B------:R-:W1:Y:S03]  /*8920*/  LDC R4, c[0x0][0x988] ;  /* 0x00026200ff047b82 */ /* 0x000e660000000800 */
[----:B------:R-:W2:Y:S01]  /*8930*/  SHFL.BFLY PT, R7, R12, 0x2, 0x1f ;  /* 0x0c401f000c077f89 */ /* 0x000ea200000e0000 */
[----:B0-----:R-:W-:-:S05]  /*8940*/  FMNMX.FTZ R20, R10, R9, !PT ;  /* 0x000000090a147209 */ /* 0x001fca0007810000 */
[----:B------:R-:W0:Y:S01]  /*8950*/  SHFL.BFLY PT, R9, R20, 0x1, 0x1f ;  /* 0x0c201f0014097f89 */ /* 0x000e2200000e0000 */
[----:B--2---:R-:W-:-:S05]  /*8960*/  FMNMX.FTZ R14, R12, R7, !PT ;  /* 0x000000070c0e7209 */ /* 0x004fca0007810000 */
[----:B------:R-:W2:Y:S01]  /*8970*/  SHFL.BFLY PT, R7, R14, 0x1, 0x1f ;  /* 0x0c201f000e077f89 */ /* 0x000ea200000e0000 */
[----:B0-----:R-:W-:-:S05]  /*8980*/  FMNMX.FTZ R9, R20, R9, !PT ;  /* 0x0000000914097209 */ /* 0x001fca0007810000 */
[----:B------:R-:W-:Y:S01]  /*8990*/  FADD.FTZ R87, -R9, R8 ;  /* 0x0000000809577221 */ /* 0x000fe20000010100 */
[----:B--2---:R-:W-:-:S05]  /*89a0*/  FMNMX.FTZ R7, R14, R7, !PT ;  /* 0x000000070e077209 */ /* 0x004fca0007810000 */
[CC--:B-1----:R-:W-:Y:S01]  /*89b0*/  FMUL.FTZ R8, R7.reuse, R4.reuse ;  /* 0x0000000407087220 */ /* 0x0c2fe20000410000 */
        /* <DEDUP_REMOVED lines=200> */
.L_x_8910:
        /* <DEDUP_REMOVED lines=12> */
[----:B------:R-:W-:Y:S01]  /*9700*/  FMUL.FTZ R90, R90, R6 ;  /* 0x000000065a5a7220 */ /* 0x000fe20000410000 */
[----:B------:R-:W-:Y:S01]  /*9710*/  F2FP.F16.F32.PACK_AB R174, R161, R174 ;  /* 0x000000aea1ae723e */ /* 0x000fe200000000ff */
[----:B------:R-:W-:Y:S01]  /*9720*/  FMUL.FTZ R91, R91, R6 ;  /* 0x000000065b5b7220 */ /* 0x000fe20000410000 */
[----:B------:R-:W-:Y:S01]  /*9730*/  F2FP.F16.F32.PACK_AB R168, R163, R168 ;  /* 0x000000a8a3a8723e */ /* 0x000fe200000000ff */
[----:B------:R-:W-:Y:S01]  /*9740*/  FMUL.FTZ R94, R94, R6 ;  /* 0x000000065e5e7220 */ /* 0x000fe20000410000 */
[----:B------:R-:W-:Y:S01]  /*9750*/  SYNCS.ARRIVE.TRANS64.RED.A1T0 RZ, [UR6], RZ ;  /* 0x000000ffffff79a7 */ /* 0x000fe20008100406 */
[----:B------:R-:W-:Y:S01]  /*9760*/  F2FP.F16.F32.PACK_AB R170, R165, R170 ;  /* 0x000000aaa5aa723e */ /* 0x000fe200000000ff */
[----:B------:R-:W-:Y:S01]  /*9770*/  FMUL.FTZ R95, R95, R6 ;  /* 0x000000065f5f7220 */ /* 0x000fe20000410000 */
[----:B------:R-:W-:Y:S01]  /*9780*/  F2FP.F16.F32.PACK_AB R164, R167, R164 ;  /* 0x000000a4a7a4723e */ /* 0x000fe200000000ff */
[----:B------:R-:W-:Y:S01]  /*9790*/  FMUL.FTZ R98, R98, R6 ;  /* 0x0000000662627220 */ /* 0x000fe20000410000 */
        /* <DEDUP_REMOVED lines=86> */
.L_x_8900:
[----:B------:R-:W-:Y:S06]  /*9d00*/  BAR.ARV 0x8, 0x180 ;  /* 0x0206000000007b1d */ /* 0x000fec0000002000 */
[----:B------:R-:W-:Y:S05]  /*9d10*/  @!P0 BRA `(.L_x_8912) ;  /* 0x0000000000048947 */ /* 0x000fea0003800000 */
[----:B------:R-:W-:Y:S01]  /*9d20*/  BPT.TRAP 0x1 ;  /* 0x000000040000795c */ /* 0x000fe20000300000 */
.L_x_8912:
[----:B------:R-:W-:Y:S01]  /*9d30*/  ULEA UR5, UR43, UR41, 0x3 ;  /* 0x000000292b057291 */ /* 0x000fe2000f8e183f */
[----:B------:R-:W-:-:S05]  /*9d40*/  IMAD.U32 R5, RZ, RZ, UR44 ;  /* 0x0000002cff057e24 */ /* 0x000fca000f8e00ff */
[----:B------:R-:W-:-:S04]  /*9d50*/  SHF.L.U32 R5, R5, 0x1f, RZ ;  /* 0x0000001f05057819 */ /* 0x000fc800000006ff */
[----:B------:R0:W1:Y:S01]  /*9d60*/  SYNCS.PHASECHK.TRANS64.TRYWAIT P1, [UR5+0x28850], R5 ;  /* 0x02885005ff0075a7 */ /* 0x0000620008020145 */
[----:B------:R-:W-:Y:S05]  /*9d70*/  @!P0 BRA `(.L_x_8913) ;  /* 0x0000000000048947 */ /* 0x000fea0003800000 */
[----:B------:R-:W-:Y:S01]  /*9d80*/  BPT.TRAP 0x1 ;  /* 0x000000040000795c */ /* 0x000fe20000300000 */
.L_x_8913:
[----:B-1----:R-:W-:Y:S05]  /*9d90*/  @P1 BRA `(.L_x_8914) ;  /* 0x0000000000081947 */ /* 0x002fea0003800000 */
[----:B------:R-:W1:Y:S02]  /*9da0*/  SYNCS.PHASECHK.TRANS64.TRYWAIT P1, [UR5+0x28850], R5 ;  /* 0x02885005ff0075a7 */ /* 0x000e640008020145 */
[----:B-1----:R-:W-:Y:S05]  /*9db0*/  @!P1 BRA `(.L_x_8915) ;  /* 0x0000006800ac9947 */ /* 0x002fea0003800000 */
.L_x_8914:
[----:B------:R-:W-:Y:S01]  /*9dc0*/  UIADD3 UR41, UR41, 0x400, URZ ;  /* 0x0000040029297890 */ /* 0x000fe2000fffe03f */
[----:B------:R-:W-:Y:S01]  /*9dd0*/  WARPGROUP.ARRIVE ;  /* 0x00000000000079c5 */ /* 0x000fe20000000000 */
[----:B------:R-:W-:Y:S01]  /*9de0*/  UMOV UR7, 0x40000040 ;  /* 0x4000004000077882 */ /* 0x000fe20000000000 */
[----:B01----:R-:W0:Y:S01]  /*9df0*/  SHFL.BFLY PT, R5, R0, 0x2, 0x1f ;  /* 0x0c401f0000057f89 */ /* 0x003e2200000e0000 */
[----:B------:R-:W-:Y:S01]  /*9e00*/  USHF.R.U32.HI UR41, URZ, 0x4, UR41 ;  /* 0x000000043f297899 */ /* 0x000fe20008011629 */
[----:B------:R-:W-:Y:S01]  /*9e10*/  MOV R10, RZ ;  /* 0x000000ff000a7202 */ /* 0x000fe20000000f00 */
[----:B------:R-:W-:Y:S01]  /*9e20*/  IMAD.MOV.U32 R12, RZ, RZ, RZ ;  /* 0x000000ffff0c7224 */ /* 0x000fe200078e00ff */
        /* <DEDUP_REMOVED lines=11> */
[----:B------:R-:W-:Y:S01]  /*9ee0*/  IMAD.MOV.U32 R3, RZ, RZ, -0x800000 ;  /* 0xff800000ff037424 */ /* 0x000fe200078e00ff */
[----:B------:R-:W0:Y:S04]  /*9ef0*/  SHFL.BFLY PT, R6, R5, 0x1, 0x1f ;  /* 0x0c201f0005067f89 */ /* 0x000e2800000e0000 */
        /* <DEDUP_REMOVED lines=52> */
.L_x_8916:
        /* <DEDUP_REMOVED lines=74> */
.L_x_8880:
        /* <DEDUP_REMOVED lines=11> */
[----:B------:R-:W-:Y:S01]  /*a790*/  IMAD R9, R22, 0x40, R2 ;  /* 0x0000004016097824 */ /* 0x000fe200078e0202 */
        /* <DEDUP_REMOVED lines=18> */
[----:B------:R-:W-:Y:S01]  /*a8c0*/  UIMAD UR8, UR42, UR11, UR8 ;  /* 0x0000000b2a0872a4 */ /* 0x000fe2000f8e0208 */
[----:B------:R-:W-:Y:S01]  /*a8d0*/  F2FP.F16.F32.PACK_AB R147, R151, R150 ;  /* 0x000000969793723e */ /* 0x000fe200000000ff */
[----:B------:R-:W-:Y:S01]  /*a8e0*/  UIMAD.WIDE.U32 UR6, UR42, UR10, UR6 ;  /* 0x0000000a2a0672a5 */ /* 0x000fe2000f8e0006 */
[----:B------:R-:W-:-:S02]  /*a8f0*/  ULDC UR5, c[0x0][0xa88] ;  /* 0x0002a20000057ab9 */ /* 0x000fc40000000800 */
[----:B------:R-:W-:Y:S01]  /*a900*/  ULDC.64 UR10, c[0x0][0xaf0] ;  /* 0x0002bc00000a7ab9 */ /* 0x000fe20000000a00 */
[----:B-1----:R-:W-:Y:S01]  /*a910*/  IMAD R64, R39, UR5, RZ ;  /* 0x0000000527407c24 */ /* 0x002fe2000f8e02ff */
[----:B------:R-:W-:Y:S02]  /*a920*/  MOV R36, R38 ;  /* 0x0000002600247202 */ /* 0x000fe40000000f00 */
[----:B0-----:R-:W-:-:S03]  /*a930*/  MOV R37, R5 ;  /* 0x0000000500257202 */ /* 0x001fc60000000f00 */
[----:B------:R-:W-:-:S04]  /*a940*/  IMAD.WIDE R4, R187, 0x2, R36 ;  /* 0x00000002bb047825 */ /* 0x000fc800078e0224 */
[----:B------:R-:W-:Y:S01]  /*a950*/  IMAD.WIDE R36, R9, 0x2, R36 ;  /* 0x0000000209247825 */ /* 0x000fe200078e0224 */
[C---:B------:R-:W-:Y:S02]  /*a960*/  IADD3 R21, P6, R4.reuse, 0x20, RZ ;  /* 0x0000002004157810 */ /* 0x040fe40007fde0ff */
[C---:B------:R-:W-:Y:S02]  /*a970*/  IADD3 R33, P1, R4.reuse, 0x4040, RZ ;  /* 0x0000404004217810 */ /* 0x040fe40007f3e0ff */
[----:B------:R-:W-:Y:S01]  /*a980*/  IADD3 R45, P0, R4, 0x4060, RZ ;  /* 0x00004060042d7810 */ /* 0x000fe20007f1e0ff */
[--C-:B------:R-:W-:Y:S01]  /*a990*/  IMAD.X R13, RZ, RZ, R5.reuse, P6 ;  /* 0x000000ffff0d7224 */ /* 0x100fe200030e0605 */
[----:B------:R-:W-:Y:S01]  /*a9a0*/  IADD3 R35, P6, R36, 0x1000, RZ ;  /* 0x0000100024237810 */ /* 0x000fe20007fde0ff */
[----:B------:R-:W-:Y:S01]  /*a9b0*/  IMAD.X R43, RZ, RZ, R5, P1 ;  /* 0x000000ffff2b7224 */ /* 0x000fe200008e0605 */
[----:B------:R-:W-:Y:S02]  /*a9c0*/  ISETP.NE.AND P1, PT, R39, 0x1, PT ;  /* 0x000000012700780c */ /* 0x000fe40003f25270 */
[----:B------:R-:W-:-:S02]  /*a9d0*/  LOP3.LUT R34, R35, 0x380, RZ, 0xc0, !PT ;  /* 0x0000038023227812 */ /* 0x000fc400078ec0ff */
[----:B------:R-:W-:Y:S02]  /*a9e0*/  IADD3 R31, P2, R4, 0x4020, RZ ;  /* 0x00004020041f7810 */ /* 0x000fe40007f5e0ff */
[----:B------:R-:W-:Y:S02]  /*a9f0*/  SHF.R.U64 R34, R34, 0x3, RZ ;  /* 0x0000000322227819 */ /* 0x000fe400000012ff */
[----:B------:R-:W-:Y:S01]  /*aa00*/  LOP3.LUT R9, R4, 0x380, RZ, 0xc0, !PT ;  /* 0x0000038004097812 */ /* 0x000fe200078ec0ff */
[----:B------:R-:W-:Y:S01]  /*aa10*/  IMAD.X R41, RZ, RZ, R5, P2 ;  /* 0x000000ffff297224 */ /* 0x000fe200010e0605 */
[----:B------:R-:W-:Y:S01]  /*aa20*/  LOP3.LUT R34, R34, R35, RZ, 0x3c, !PT ;  /* 0x0000002322227212 */ /* 0x000fe200078e3cff */
[----:B------:R-:W-:Y:S01]  /*aa30*/  IMAD.X R35, RZ, RZ, R37, P6 ;  /* 0x000000ffff237224 */ /* 0x000fe200030e0625 */
[----:B------:R-:W-:Y:S01]  /*aa40*/  IADD3 R47, P6, R36, 0x7000, RZ ;  /* 0x00007000242f7810 */ /* 0x000fe20007fde0ff */
[----:B------:R-:W0:Y:S01]  /*aa50*/  @P1 LDC R48, c[0x0][0xbf0] ;  /* 0x0002fc00ff301b82 */ /* 0x000e220000000800 */
[----:B------:R-:W-:-:S02]  /*aa60*/  LOP3.LUT R14, R33, 0x380, RZ, 0xc0, !PT ;  /* 0x00000380210e7812 */ /* 0x000fc400078ec0ff */
[----:B------:R-:W-:Y:S02]  /*aa70*/  LOP3.LUT R20, R47, 0x380, RZ, 0xc0, !PT ;  /* 0x000003802f147812 */ /* 0x000fe400078ec0ff */
[----:B------:R-:W-:Y:S02]  /*aa80*/  LOP3.LUT R44, R45, 0x380, RZ, 0xc0, !PT ;  /* 0x000003802d2c7812 */ /* 0x000fe400078ec0ff */
[----:B------:R-:W-:Y:S02]  /*aa90*/  SHF.R.U64 R20, R20, 0x3, RZ ;  /* 0x0000000314147819 */ /* 0x000fe400000012ff */
[----:B------:R-:W-:Y:S02]  /*aaa0*/  LOP3.LUT R12, R31, 0x380, RZ, 0xc0, !PT ;  /* 0x000003801f0c7812 */ /* 0x000fe400078ec0ff */
[----:B------:R-:W-:Y:S02]  /*aab0*/  LOP3.LUT R20, R20, R47, RZ, 0x3c, !PT ;  /* 0x0000002f14147212 */ /* 0x000fe400078e3cff */
[----:B------:R-:W1:Y:S01]  /*aac0*/  @P1 LDC R47, c[0x0][0xbec] ;  /* 0x0002fb00ff2f1b82 */ /* 0x000e620000000800 */
[----:B------:R-:W-:-:S02]  /*aad0*/  SHF.R.U64 R9, R9, 0x3, RZ ;  /* 0x0000000309097819 */ /* 0x000fc400000012ff */
[----:B------:R-:W-:Y:S02]  /*aae0*/  LOP3.LUT R8, R21, 0x380, RZ, 0xc0, !PT ;  /* 0x0000038015087812 */ /* 0x000fe400078ec0ff */
[----:B------:R-:W-:Y:S02]  /*aaf0*/  SHF.R.U64 R14, R14, 0x3, RZ ;  /* 0x000000030e0e7819 */ /* 0x000fe400000012ff */
[----:B------:R-:W-:Y:S02]  /*ab00*/  SHF.R.U64 R44, R44, 0x3, RZ ;  /* 0x000000032c2c7819 */ /* 0x000fe400000012ff */
[C---:B------:R-:W-:Y:S02]  /*ab10*/  IADD3 R29, P3, R4.reuse, 0x4000, RZ ;  /* 0x00004000041d7810 */ /* 0x040fe40007f7e0ff */
[C---:B------:R-:W-:Y:S02]  /*ab20*/  IADD3 R27, P4, R4.reuse, 0x60, RZ ;  /* 0x00000060041b7810 */ /* 0x040fe40007f9e0ff */
[----:B------:R-:W-:Y:S01]  /*ab30*/  IADD3 R25, P5, R4, 0x40, RZ ;  /* 0x0000004004197810 */ /* 0x000fe20007fbe0ff */
[----:B------:R-:W-:Y:S01]  /*ab40*/  IMAD.X R15, RZ, RZ, R5, P3 ;  /* 0x000000ffff0f7224 */ /* 0x000fe200018e0605 */
[----:B------:R-:W-:-:S02]  /*ab50*/  SHF.R.U64 R12, R12, 0x3, RZ ;  /* 0x000000030c0c7819 */ /* 0x000fc400000012ff */
[----:B------:R-:W-:Y:S01]  /*ab60*/  LOP3.LUT R4, R9, R4, RZ, 0x3c, !PT ;  /* 0x0000000409047212 */ /* 0x000fe200078e3cff */
[----:B------:R-:W-:Y:S01]  /*ab70*/  IMAD.X R9, RZ, RZ, R5, P5 ;  /* 0x000000ffff097224 */ /* 0x000fe200028e0605 */
[----:B------:R-:W-:Y:S02]  /*ab80*/  SHF.R.U64 R8, R8, 0x3, RZ ;  /* 0x0000000308087819 */ /* 0x000fe400000012ff */
[----:B------:R-:W-:Y:S02]  /*ab90*/  LOP3.LUT R42, R14, R33, RZ, 0x3c, !PT ;  /* 0x000000210e2a7212 */ /* 0x000fe400078e3cff */
[----:B------:R-:W-:Y:S02]  /*aba0*/  LOP3.LUT R44, R44, R45, RZ, 0x3c, !PT ;  /* 0x0000002d2c2c7212 */ /* 0x000fe400078e3cff */
[----:B------:R-:W-:Y:S02]  /*abb0*/  LOP3.LUT R10, R29, 0x380, RZ, 0xc0, !PT ;  /* 0x000003801d0a7812 */ /* 0x000fe400078ec0ff */
[----:B------:R-:W-:-:S02]  /*abc0*/  LOP3.LUT R40, R12, R31, RZ, 0x3c, !PT ;  /* 0x0000001f0c287212 */ /* 0x000fc400078e3cff */
[-C--:B------:R-:W-:Y:S02]  /*abd0*/  IADD3.X R45, RZ, R5.reuse, RZ, P0, !PT ;  /* 0x00000005ff2d7210 */ /* 0x080fe400007fe4ff */
[----:B------:R-:W-:Y:S02]  /*abe0*/  IADD3.X R11, RZ, R5, RZ, P4, !PT ;  /* 0x00000005ff0b7210 */ /* 0x000fe400027fe4ff */
[----:B------:R-:W-:Y:S02]  /*abf0*/  LOP3.LUT R12, R8, R21, RZ, 0x3c, !PT ;  /* 0x00000015080c7212 */ /* 0x000fe400078e3cff */
[----:B------:R-:W-:Y:S02]  /*ac00*/  MOV R46, R4 ;  /* 0x00000004002e7202 */ /* 0x000fe40000000f00 */
[----:B------:R-:W-:Y:S02]  /*ac10*/  LOP3.LUT R8, R25, 0x380, RZ, 0xc0, !PT ;  /* 0x0000038019087812 */ /* 0x000fe400078ec0ff */
[----:B------:R-:W-:-:S02]  /*ac20*/  F2FP.F16.F32.PACK_AB R4, R89, R88 ;  /* 0x000000585904723e */ /* 0x000fc400000000ff */
[----:B------:R-:W-:Y:S01]  /*ac30*/  F2FP.F16.F32.PACK_AB R5, R91, R90 ;  /* 0x0000005a5b05723e */ /* 0x000fe200000000ff */
[----:B------:R-:W-:Y:S01]  /*ac40*/  BAR.SYNC.DEFER_BLOCKING 0x1, 0x100 ;  /* 0x0044000000007b1d */ /* 0x000fe20000010000 */
[----:B------:R-:W-:Y:S01]  /*ac50*/  MOV R66, R42 ;  /* 0x0000002a00427202 */ /* 0x000fe20000000f00 */
[----:B------:R-:W-:Y:S01]  /*ac60*/  VIADD R42, R17, UR37 ;  /* 0x00000025112a7c36 */ /* 0x000fe20008000000 */
[----:B------:R-:W-:Y:S01]  /*ac70*/  SHF.R.U64 R10, R10, 0x3, RZ ;  /* 0x000000030a0a7819 */ /* 0x000fe200000012ff */
[----:B------:R-:W-:Y:S01]  /*ac80*/  VIADD R43, R186, UR37 ;  /* 0x00000025ba2b7c36 */ /* 0x000fe20008000000 */
[----:B------:R-:W-:Y:S02]  /*ac90*/  SHF.R.U64 R8, R8, 0x3, RZ ;  /* 0x0000000308087819 */ /* 0x000fe400000012ff */
[----:B------:R-:W-:Y:S02]  /*aca0*/  LOP3.LUT R14, R10, R29, RZ, 0x3c, !PT ;  /* 0x0000001d0a0e7212 */ /* 0x000fe400078e3cff */
[----:B------:R-:W-:-:S02]  /*acb0*/  LOP3.LUT R10, R27, 0x380, RZ, 0xc0, !PT ;  /* 0x000003801b0a7812 */ /* 0x000fc400078ec0ff */
[----:B------:R-:W-:Y:S02]  /*acc0*/  LOP3.LUT R8, R8, R25, RZ, 0x3c, !PT ;  /* 0x0000001908087212 */ /* 0x000fe400078e3cff */
[----:B------:R-:W-:Y:S02]  /*acd0*/  IADD3 R25, P0, R36, 0x6000, RZ ;  /* 0x0000600024197810 */ /* 0x000fe40007f1e0ff */
[----:B------:R-:W-:Y:S02]  /*ace0*/  SHF.R.U64 R10, R10, 0x3, RZ ;  /* 0x000000030a0a7819 */ /* 0x000fe400000012ff */
[----:B------:R-:W-:Y:S02]  /*acf0*/  LOP3.LUT R24, R25, 0x380, RZ, 0xc0, !PT ;  /* 0x0000038019187812 */ /* 0x000fe400078ec0ff */
[----:B------:R-:W-:Y:S02]  /*ad00*/  LOP3.LUT R10, R10, R27, RZ, 0x3c, !PT ;  /* 0x0000001b0a0a7212 */ /* 0x000fe400078e3cff */
[----:B------:R-:W-:-:S02]  /*ad10*/  SHF.R.U64 R24, R24, 0x3, RZ ;  /* 0x0000000318187819 */ /* 0x000fc400000012ff */
[----:B------:R-:W-:Y:S01]  /*ad20*/  MOV R54, R10 ;  /* 0x0000000a00367202 */ /* 0x000fe20000000f00 */
[----:B------:R1:W-:Y:S01]  /*ad30*/  STSM.16.M88.4 [R46], R4 ;  /* 0x000000042e007844 */ /* 0x0003e20000000200 */
[----:B------:R-:W-:Y:S01]  /*ad40*/  LOP3.LUT R24, R24, R25, RZ, 0x3c, !PT ;  /* 0x0000001918187212 */ /* 0x000fe200078e3cff */
[----:B------:R-:W-:Y:S01]  /*ad50*/  IMAD.X R25, RZ, RZ, R37, P0 ;  /* 0x000000ffff197224 */ /* 0x000fe200000e0625 */
[----:B------:R-:W-:Y:S01]  /*ad60*/  MOV R53, R14 ;  /* 0x0000000e00357202 */ /* 0x000fe20000000f00 */
[----:B------:R-:W-:Y:S01]  /*ad70*/  IMAD.U32 R14, RZ, RZ, UR8 ;  /* 0x00000008ff0e7e24 */ /* 0x000fe2000f8e00ff */
[----:B------:R-:W-:Y:S01]  /*ad80*/  MOV R15, R12 ;  /* 0x0000000c000f7202 */ /* 0x000fe20000000f00 */
[----:B------:R-:W-:Y:S01]  /*ad90*/  ULDC.64 UR8, c[0x0][0xae8] ;  /* 0x0002ba0000087ab9 */ /* 0x000fe20000000a00 */
[C---:B------:R-:W-:Y:S02]  /*ada0*/  IADD3 R29, P3, R36.reuse, 0x4000, RZ ;  /* 0x00004000241d7810 */ /* 0x040fe40007f7e0ff */
[----:B------:R-:W-:-:S02]  /*adb0*/  IADD3 R27, P2, R36, 0x5000, RZ ;  /* 0x00005000241b7810 */ /* 0x000fc40007f5e0ff */
[----:B------:R-:W-:Y:S02]  /*adc0*/  LOP3.LUT R28, R29, 0x380, RZ, 0xc0, !PT ;  /* 0x000003801d1c7812 */ /* 0x000fe400078ec0ff */
[----:B------:R-:W-:Y:S02]  /*add0*/  LOP3.LUT R26, R27, 0x380, RZ, 0xc0, !PT ;  /* 0x000003801b1a7812 */ /* 0x000fe400078ec0ff */
[----:B------:R-:W-:Y:S01]  /*ade0*/  SHF.R.U64 R28, R28, 0x3, RZ ;  /* 0x000000031c1c7819 */ /* 0x000fe200000012ff */
[----:B-1----:R-:W-:Y:S01]  /*adf0*/  @P1 IMAD.HI.U32 R5, R42, R47, RZ ;  /* 0x0000002f2a051227 */ /* 0x002fe200078e00ff */
[----:B------:R-:W-:Y:S02]  /*ae00*/  MOV R4, R42 ;  /* 0x0000002a00047202 */ /* 0x000fe40000000f00 */
[----:B------:R-:W-:Y:S02]  /*ae10*/  F2FP.F16.F32.PACK_AB R7, R103, R102 ;  /* 0x000000666707723e */ /* 0x000fe400000000ff */
[----:B0-----:R-:W-:-:S02]  /*ae20*/  @P1 SHF.R.U32.HI R4, RZ, R48, R5 ;  /* 0x00000030ff041219 */ /* 0x001fc40000011605 */
[----:B------:R-:W-:Y:S02]  /*ae30*/  MOV R52, R40 ;  /* 0x0000002800347202 */ /* 0x000fe40000000f00 */
[--C-:B------:R-:W-:Y:S01]  /*ae40*/  SHF.R.S32.HI R5, RZ, 0x1f, R4.reuse ;  /* 0x0000001fff057819 */ /* 0x100fe20000011404 */
[----:B------:R-:W-:Y:S01]  /*ae50*/  IMAD.MOV R6, RZ, RZ, -R4 ;  /* 0x000000ffff067224 */ /* 0x000fe200078e0a04 */
[----:B------:R-:W-:Y:S02]  /*ae60*/  IADD3 R12, P0, R4, UR6, RZ ;  /* 0x00000006040c7c10 */ /* 0x000fe4000ff1e0ff */
        /* <DEDUP_REMOVED lines=8> */
[----:B------:R-:W-:Y:S01]  /*aef0*/  SHF.R.U64 R26, R26, 0x3, RZ ;  /* 0x000000031a1a7819 */ /* 0x000fe200000012ff */
[----:B------:R-:W-:Y:S01]  /*af00*/  IMAD R10, R10, UR6, RZ ;  /* 0x000000060a0a7c24 */ /* 0x000fe2000f8e02ff */
[----:B------:R-:W-:Y:S01]  /*af10*/  LOP3.LUT R28, R28, R29, RZ, 0x3c, !PT ;  /* 0x0000001d1c1c7212 */ /* 0x000fe200078e3cff */
[----:B------:R0:W-:Y:S01]  /*af20*/  STSM.16.M88.4 [R15], R4 ;  /* 0x000000040f007844 */ /* 0x0001e20000000200 */
[----:B------:R-:W-:Y:S01]  /*af30*/  IADD3.X R29, RZ, R37, RZ, P3, !PT ;  /* 0x00000025ff1d7210 */ /* 0x000fe20001ffe4ff */
[----:B------:R-:W-:Y:S01]  /*af40*/  IMAD R41, R11, UR7, R10 ;  /* 0x000000070b297c24 */ /* 0x000fe2000f8e020a */
[----:B------:R-:W-:Y:S01]  /*af50*/  ULDC.64 UR6, c[0x0][0xb50] ;  /* 0x0002d40000067ab9 */ /* 0x000fe20000000a00 */
[----:B------:R-:W-:-:S02]  /*af60*/  MOV R14, R8 ;  /* 0x00000008000e7202 */ /* 0x000fc40000000f00 */
[----:B------:R-:W-:Y:S02]  /*af70*/  LOP3.LUT P0, RZ, R184, 0x3, RZ, 0xc0, !PT ;  /* 0x00000003b8ff7812 */ /* 0x000fe4000780c0ff */
[----:B------:R-:W-:Y:S02]  /*af80*/  F2FP.F16.F32.PACK_AB R8, R105, R104 ;  /* 0x000000686908723e */ /* 0x000fe400000000ff */
[----:B------:R-:W-:Y:S02]  /*af90*/  F2FP.F16.F32.PACK_AB R9, R107, R106 ;  /* 0x0000006a6b09723e */ /* 0x000fe400000000ff */
[----:B------:R-:W-:Y:S02]  /*afa0*/  F2FP.F16.F32.PACK_AB R10, R109, R108 ;  /* 0x0000006c6d0a723e */ /* 0x000fe400000000ff */
[----:B------:R-:W-:Y:S01]  /*afb0*/  F2FP.F16.F32.PACK_AB R11, R111, R110 ;  /* 0x0000006e6f0b723e */ /* 0x000fe200000000ff */
[----:B0-----:R-:W-:Y:S01]  /*afc0*/  VIADD R5, R43, 0x8 ;  /* 0x000000082b057836 */ /* 0x001fe20000000000 */
[----:B------:R-:W-:-:S02]  /*afd0*/  IADD3 R7, R13, R41, RZ ;  /* 0x000000290d077210 */ /* 0x000fc40007ffe0ff */
[----:B------:R-:W-:Y:S01]  /*afe0*/  LEA R40, P3, R12, UR6, 0x2 ;  /* 0x000000060c287c11 */ /* 0x000fe2000f8610ff */
[----:B------:R0:W-:Y:S01]  /*aff0*/  STSM.16.M88.4 [R14], R8 ;  /* 0x000000080e007844 */ /* 0x0001e20000000200 */
[----:B------:R-:W-:Y:S01]  /*b000*/  LOP3.LUT R26, R26, R27, RZ, 0x3c, !PT ;  /* 0x0000001b1a1a7212 */ /* 0x000fe200078e3cff */
[----:B------:R-:W-:Y:S01]  /*b010*/  IMAD.X R27, RZ, RZ, R37, P2 ;  /* 0x000000ffff1b7224 */ /* 0x000fe200010e0625 */
[-C--:B------:R-:W-:Y:S01]  /*b020*/  ISETP.GE.OR P2, PT, R43, R64.reuse, P0 ;  /* 0x000000402b00720c */ /* 0x080fe20000746670 */
[----:B------:R-:W-:Y:S01]  /*b030*/  SHFL.IDX PT, R60, R40, RZ, 0x1c1f ;  /* 0x001c1fff283c7589 */ /* 0x000fe200000e0000 */
[----:B------:R-:W-:Y:S02]  /*b040*/  ISETP.GE.OR P0, PT, R5, R64, P0 ;  /* 0x000000400500720c */ /* 0x000fe40000706670 */
[----:B------:R-:W-:Y:S01]  /*b050*/  LEA.HI.X R41, R12, UR7, R7, 0x2, P3 ;  /* 0x000000070c297c11 */ /* 0x000fe200098f1407 */
[----:B------:R-:W-:Y:S01]  /*b060*/  SHFL.IDX PT, R62, R40, 0x1, 0x1c1f ;  /* 0x003c1f00283e7f89 */ /* 0x000fe200000e0000 */
[----:B------:R-:W-:-:S02]  /*b070*/  F2FP.F16.F32.PACK_AB R4, R113, R112 ;  /* 0x000000707104723e */ /* 0x000fc400000000ff */
[----:B------:R-:W-:Y:S01]  /*b080*/  F2FP.F16.F32.PACK_AB R5, R115, R114 ;  /* 0x000000727305723e */ /* 0x000fe200000000ff */
[----:B------:R-:W1:Y:S01]  /*b090*/  SHFL.IDX PT, R61, R41, RZ, 0x1c1f ;  /* 0x001c1fff293d7589 */ /* 0x000e6200000e0000 */
[----:B------:R-:W-:Y:S02]  /*b0a0*/  F2FP.F16.F32.PACK_AB R6, R117, R116 ;  /* 0x000000747506723e */ /* 0x000fe400000000ff */
[----:B------:R-:W-:Y:S01]  /*b0b0*/  F2FP.F16.F32.PACK_AB R7, R119, R118 ;  /* 0x000000767707723e */ /* 0x000fe200000000ff */
[----:B------:R-:W2:Y:S01]  /*b0c0*/  SHFL.IDX PT, R63, R41, 0x1, 0x1c1f ;  /* 0x003c1f00293f7f89 */ /* 0x000ea200000e0000 */
[----:B------:R-:W-:Y:S02]  /*b0d0*/  F2FP.F16.F32.PACK_AB R12, R121, R120 ;  /* 0x00000078790c723e */ /* 0x000fe400000000ff */
[----:B------:R-:W-:Y:S01]  /*b0e0*/  F2FP.F16.F32.PACK_AB R13, R123, R122 ;  /* 0x0000007a7b0d723e */ /* 0x000fe200000000ff */
[----:B------:R-:W-:Y:S01]  /*b0f0*/  STSM.16.M88.4 [R54], R4 ;  /* 0x0000000436007844 */ /* 0x000fe20000000200 */
[----:B0-----:R-:W-:-:S02]  /*b100*/  F2FP.F16.F32.PACK_AB R14, R125, R124 ;  /* 0x0000007c7d0e723e */ /* 0x001fc400000000ff */
[----:B------:R-:W-:Y:S02]  /*b110*/  F2FP.F16.F32.PACK_AB R15, R127, R126 ;  /* 0x0000007e7f0f723e */ /* 0x000fe400000000ff */
[----:B------:R-:W-:Y:S02]  /*b120*/  F2FP.F16.F32.PACK_AB R8, R129, R128 ;  /* 0x000000808108723e */ /* 0x000fe400000000ff */
[----:B------:R-:W-:Y:S01]  /*b130*/  F2FP.F16.F32.PACK_AB R9, R131, R130 ;  /* 0x000000828309723e */ /* 0x000fe200000000ff */
[----:B------:R-:W-:Y:S01]  /*b140*/  STSM.16.M88.4 [R53], R12 ;  /* 0x0000000c35007844 */ /* 0x000fe20000000200 */
[----:B------:R-:W-:Y:S02]  /*b150*/  F2FP.F16.F32.PACK_AB R10, R133, R132 ;  /* 0x00000084850a723e */ /* 0x000fe400000000ff */
[----:B------:R-:W-:Y:S02]  /*b160*/  F2FP.F16.F32.PACK_AB R11, R135, R134 ;  /* 0x00000086870b723e */ /* 0x000fe400000000ff */
[----:B------:R-:W-:-:S02]  /*b170*/  MOV R65, R44 ;  /* 0x0000002c00417202 */ /* 0x000fc40000000f00 */
[C---:B------:R-:W-:Y:S01]  /*b180*/  IADD3 R33, P5, R36.reuse, 0x2000, RZ ;  /* 0x0000200024217810 */ /* 0x040fe20007fbe0ff */
[----:B------:R-:W-:Y:S01]  /*b190*/  STSM.16.M88.4 [R52], R8 ;  /* 0x0000000834007844 */ /* 0x000fe20000000200 */
[----:B------:R-:W-:Y:S01]  /*b1a0*/  UIMAD UR5, UR12, UR8, URZ ;  /* 0x000000080c0572a4 */ /* 0x000fe2000f8e023f */
[C---:B------:R-:W-:Y:S02]  /*b1b0*/  IADD3 R31, P4, R36.reuse, 0x3000, RZ ;  /* 0x00003000241f7810 */ /* 0x040fe40007f9e0ff */
[----:B------:R0:W-:Y:S01]  /*b1c0*/  STSM.16.M88.4 [R66], R136 ;  /* 0x0000008842007844 */ /* 0x0001e20000000200 */
[----:B------:R-:W-:Y:S01]  /*b1d0*/  UIMAD.WIDE.U32 UR6, UR38, UR8, URZ ;  /* 0x00000008260672a5 */ /* 0x000fe2000f8e003f */
[----:B------:R-:W-:Y:S02]  /*b1e0*/  LOP3.LUT R21, R36, 0x380, RZ, 0xc0, !PT ;  /* 0x0000038024157812 */ /* 0x000fe400078ec0ff */
[----:B------:R-:W-:Y:S01]  /*b1f0*/  STSM.16.M88.4 [R65], R144 ;  /* 0x0000009041007844 */ /* 0x000fe20000000200 */
[----:B------:R-:W-:Y:S01]  /*b200*/  UIMAD UR5, UR38, UR9, UR5 ;  /* 0x00000009260572a4 */ /* 0x000fe2000f8e0205 */
[----:B------:R-:W-:Y:S01]  /*b210*/  LOP3.LUT R32, R33, 0x380, RZ, 0xc0, !PT ;  /* 0x0000038021207812 */ /* 0x000fe200078ec0ff */
[----:B------:R-:W-:Y:S01]  /*b220*/  BAR.SYNC.DEFER_BLOCKING 0x1, 0x100 ;  /* 0x0044000000007b1d */ /* 0x000fe20000010000 */
[----:B------:R-:W-:-:S07]  /*b230*/  LOP3.LUT R30, R31, 0x380, RZ, 0xc0, !PT ;  /* 0x000003801f1e7812 */ /* 0x000fce00078ec0ff */
[----:B0-----:R-:W0:Y:S01]  /*b240*/  @P1 LDC R66, c[0x0][0xbec] ;  /* 0x0002fb00ff421b82 */ /* 0x001e220000000800 */
[----:B------:R-:W-:Y:S01]  /*b250*/  UIMAD UR8, UR13, UR10, URZ ;  /* 0x0000000a0d0872a4 */ /* 0x000fe2000f8e023f */
[----:B------:R-:W-:Y:S01]  /*b260*/  SHF.R.U64 R21, R21, 0x3, RZ ;  /* 0x0000000315157819 */ /* 0x000fe200000012ff */
[----:B------:R-:W-:Y:S01]  /*b270*/  UIADD3 UR7, UR7, UR5, URZ ;  /* 0x0000000507077290 */ /* 0x000fe2000fffe03f */
[----:B------:R-:W-:Y:S01]  /*b280*/  SHF.R.U64 R32, R32, 0x3, RZ ;  /* 0x0000000320207819 */ /* 0x000fe200000012ff */
[----:B-1----:R1:W-:Y:S01]  /*b290*/  @!P2 ST.E desc[UR50][R60.64], R3 ;  /* 0x000000033c00a985 */ /* 0x0023e2000c101932 */
[----:B------:R-:W-:Y:S01]  /*b2a0*/  UIMAD UR5, UR42, UR11, UR8 ;  /* 0x0000000b2a0572a4 */ /* 0x000fe2000f8e0208 */
[----:B------:R-:W-:Y:S02]  /*b2b0*/  SHF.R.U64 R30, R30, 0x3, RZ ;  /* 0x000000031e1e7819 */ /* 0x000fe400000012ff */
[----:B--2---:R2:W-:Y:S01]  /*b2c0*/  @!P0 ST.E desc[UR50][R62.64], R0 ;  /* 0x000000003e008985 */ /* 0x0045e2000c101932 */
[----:B------:R-:W-:Y:S01]  /*b2d0*/  UIMAD.WIDE.U32 UR6, UR42, UR10, UR6 ;  /* 0x0000000a2a0672a5 */ /* 0x000fe2000f8e0006 */
[----:B------:R-:W-:Y:S01]  /*b2e0*/  LOP3.LUT R36, R21, R36, RZ, 0x3c, !PT ;  /* 0x0000002415247212 */ /* 0x000fe200078e3cff */
[--C-:B------:R-:W-:Y:S01]  /*b2f0*/  IMAD.X R21, RZ, RZ, R37.reuse, P6 ;  /* 0x000000ffff157224 */ /* 0x100fe200030e0625 */
[----:B------:R3:W5:Y:S01]  /*b300*/  LD.E.128 R12, desc[UR50][R24.64] ;  /* 0x00000032180c7980 */ /* 0x000762000c101d00 */
[----:B------:R-:W-:Y:S01]  /*b310*/  LOP3.LUT R32, R32, R33, RZ, 0x3c, !PT ;  /* 0x0000002120207212 */ /* 0x000fe200078e3cff */
[----:B------:R-:W-:Y:S01]  /*b320*/  ULDC.64 UR8, c[0x0][0xae0] ;  /* 0x0002b80000087ab9 */ /* 0x000fe20000000a00 */
[----:B------:R-:W-:Y:S01]  /*b330*/  LOP3.LUT R30, R30, R31, RZ, 0x3c, !PT ;  /* 0x0000001f1e1e7212 */ /* 0x000fe200078e3cff */
[----:B-1----:R-:W1:Y:S01]  /*b340*/  @P1 LDC R61, c[0x0][0xbf0] ;  /* 0x0002fc00ff3d1b82 */ /* 0x002e620000000800 */
[----:B--2---:R-:W-:Y:S01]  /*b350*/  IMAD R0, R19, 0x20, R22 ;  /* 0x0000002013007824 */ /* 0x004fe200078e0216 */
[----:B------:R-:W-:Y:S01]  /*b360*/  UIADD3 UR5, UR7, UR5, URZ ;  /* 0x0000000507057290 */ /* 0x000fe2000fffe03f */
[----:B------:R-:W-:Y:S01]  /*b370*/  IMAD.X R33, RZ, RZ, R37, P5 ;  /* 0x000000ffff217224 */ /* 0x000fe200028e0625 */
[----:B------:R2:W5:Y:S01]  /*b380*/  LD.E.128 R8, desc[UR50][R20.64] ;  /* 0x0000003214087980 */ /* 0x000562000c101d00 */
[----:B---3--:R-:W-:-:S02]  /*b390*/  VIADD R25, R0, UR37 ;  /* 0x0000002500197c36 */ /* 0x008fc40008000000 */
[----:B------:R-:W-:Y:S01]  /*b3a0*/  IMAD.X R31, RZ, RZ, R37, P4 ;  /* 0x000000ffff1f7224 */ /* 0x000fe200020e0625 */
[----:B------:R-:W5:Y:S01]  /*b3b0*/  LD.E.128 R48, desc[UR50][R36.64] ;  /* 0x0000003224307980 */ /* 0x000f62000c101d00 */
[----:B0-----:R-:W-:-:S03]  /*b3c0*/  @P1 IMAD.HI.U32 R0, R25, R66, RZ ;  /* 0x0000004219001227 */ /* 0x001fc600078e00ff */
[----:B------:R-:W5:Y:S01]  /*b3d0*/  LD.E.128 R44, desc[UR50][R34.64] ;  /* 0x00000032222c7980 */ /* 0x000f62000c101d00 */
[----:B------:R-:W-:Y:S01]  /*b3e0*/  IMAD.MOV.U32 R3, RZ, RZ, R25 ;  /* 0x000000ffff037224 */ /* 0x000fe200078e0019 */
[----:B--2---:R-:W-:Y:S01]  /*b3f0*/  MOV R20, UR6 ;  /* 0x0000000600147c02 */ /* 0x004fe20008000f00 */
[----:B------:R-:W-:Y:S01]  /*b400*/  IMAD.U32 R21, RZ, RZ, UR7 ;  /* 0x00000007ff157e24 */ /* 0x000fe2000f8e00ff */
[----:B------:R-:W5:Y:S04]  /*b410*/  LD.E.128 R40, desc[UR50][R32.64] ;  /* 0x0000003220287980 */ /* 0x000f68000c101d00 */
[----:B------:R-:W5:Y:S01]  /*b420*/  LD.E.128 R4, desc[UR50][R30.64] ;  /* 0x000000321e047980 */ /* 0x000f62000c101d00 */
[----:B-1----:R-:W-:Y:S01]  /*b430*/  @P1 SHF.R.U32.HI R3, RZ, R61, R0 ;  /* 0x0000003dff031219 */ /* 0x002fe20000011600 */
[----:B------:R-:W-:-:S02]  /*b440*/  ULDC.64 UR6, c[0x0][0xad8] ;  /* 0x0002b60000067ab9 */ /* 0x000fc40000000a00 */
[----:B------:R-:W5:Y:S01]  /*b450*/  LD.E.128 R56, desc[UR50][R28.64] ;  /* 0x000000321c387980 */ /* 0x000f62000c101d00 */
[--C-:B------:R-:W-:Y:S01]  /*b460*/  SHF.R.S32.HI R0, RZ, 0x1f, R3.reuse ;  /* 0x0000001fff007819 */ /* 0x100fe20000011403 */
[----:B------:R-:W-:Y:S02]  /*b470*/  IMAD.MOV R24, RZ, RZ, -R3 ;  /* 0x000000ffff187224 */ /* 0x000fe400078e0a03 */
[----:B------:R-:W-:Y:S01]  /*b480*/  IMAD.U32 R21, RZ, RZ, UR5 ;  /* 0x00000005ff157e24 */ /* 0x000fe2000f8e00ff */
[----:B------:R0:W5:Y:S01]  /*b490*/  LD.E.128 R52, desc[UR50][R26.64] ;  /* 0x000000321a347980 */ /* 0x000162000c101d00 */
[----:B------:R-:W-:Y:S02]  /*b4a0*/  IMAD R0, R0, UR8, RZ ;  /* 0x0000000800007c24 */ /* 0x000fe4000f8e02ff */
[----:B------:R-:W-:Y:S01]  /*b4b0*/  IMAD R39, R39, R24, R25 ;  /* 0x0000001827277224 */ /* 0x000fe200078e0219 */
[----:B------:R-:W-:Y:S01]  /*b4c0*/  @!PT LDS RZ, [RZ] ;  /* 0x00000000fffff984 */ /* 0x000fe20000000800 */
[----:B------:R-:W-:Y:S01]  /*b4d0*/  @!PT LDS RZ, [RZ] ;  /* 0x00000000fffff984 */ /* 0x000fe20000000800 */
[----:B------:R-:W-:Y:S01]  /*b4e0*/  @!PT LDS RZ, [RZ] ;  /* 0x00000000fffff984 */ /* 0x000fe20000000800 */
[----:B------:R-:W-:Y:S01]  /*b4f0*/  @!PT LDS RZ, [RZ] ;  /* 0x00000000fffff984 */ /* 0x000fe20000000800 */
[----:B------:R1:W-:Y:S06]  /*b500*/  MEMBAR.ALL.CTA ;  /* 0x0000000000007992 */ /* 0x0003ec0000008000 */
[----:B-1----:R-:W1:Y:S01]  /*b510*/  FENCE.VIEW.ASYNC.S ;  /* 0x00000000000073c6 */ /* 0x002e620000000000 */
[----:B------:R-:W-:-:S02]  /*b520*/  IMAD R25, R3, UR9, R0 ;  /* 0x0000000903197c24 */ /* 0x000fc4000f8e0200 */
[----:B------:R-:W-:Y:S01]  /*b530*/  IMAD.WIDE.U32 R20, R3, UR8, R20 ;  /* 0x0000000803147c25 */ /* 0x000fe2000f8e0014 */
[----:B------:R-:W-:-:S03]  /*b540*/  SHF.R.S32.HI R0, RZ, 0x1f, R39 ;  /* 0x0000001fff007819 */ /* 0x000fc60000011427 */
[----:B------:R-:W-:Y:S02]  /*b550*/  IMAD.IADD R21, R21, 0x1, R25 ;  /* 0x0000000115157824 */ /* 0x000fe400078e0219 */
[----:B------:R-:W-:Y:S02]  /*b560*/  IMAD R0, R0, UR6, RZ ;  /* 0x0000000600007c24 */ /* 0x000fe4000f8e02ff */
[----:B0-----:R-:W-:Y:S02]  /*b570*/  VIADD R27, R22, UR37 ;  /* 0x00000025161b7c36 */ /* 0x001fe40008000000 */
[C---:B------:R-:W-:Y:S02]  /*b580*/  IMAD R25, R39.reuse, UR7, R0 ;  /* 0x0000000727197c24 */ /* 0x040fe4000f8e0200 */
[----:B------:R-:W-:Y:S01]  /*b590*/  IMAD.WIDE.U32 R20, R39, UR6, R20 ;  /* 0x0000000627147c25 */ /* 0x000fe2000f8e0014 */
[CC--:B------:R-:W-:Y:S01]  /*b5a0*/  ISETP.GE.AND P2, PT, R27.reuse, R64.reuse, PT ;  /* 0x000000401b00720c */ /* 0x0c0fe20003f46270 */
[----:B------:R-:W-:Y:S01]  /*b5b0*/  ULDC.64 UR6, c[0x0][0xa80] ;  /* 0x0002a00000067ab9 */ /* 0x000fe20000000a00 */
[----:B------:R-:W-:Y:S01]  /*b5c0*/  IADD3 R3, R27, 0x20, RZ ;  /* 0x000000201b037810 */ /* 0x000fe20007ffe0ff */
[----:B------:R-:W-:Y:S01]  /*b5d0*/  IMAD.IADD R21, R21, 0x1, R25 ;  /* 0x0000000115157824 */ /* 0x000fe200078e0219 */
[----:B------:R-:W-:Y:S01]  /*b5e0*/  LEA R0, P3, R20, UR6, 0x1 ;  /* 0x0000000614007c11 */ /* 0x000fe2000f8608ff */
[----:B------:R-:W-:Y:S01]  /*b5f0*/  VIADD R38, R38, 0x28820 ;  /* 0x0002882026267836 */ /* 0x000fe20000000000 */
[----:B------:R-:W-:Y:S01]  /*b600*/  ISETP.GE.AND P0, PT, R3, R64, PT ;  /* 0x000000400300720c */ /* 0x000fe20003f06270 */
[----:B------:R-:W-:Y:S01]  /*b610*/  VIADD R3, R27, 0x40 ;  /* 0x000000401b037836 */ /* 0x000fe20000000000 */
[----:B------:R-:W-:-:S02]  /*b620*/  LEA.HI.X R26, R20, UR7, R21, 0x1, P3 ;  /* 0x00000007141a7c11 */ /* 0x000fc400098f0c15 */
        /* <DEDUP_REMOVED lines=10> */
[-C--:B-1----:R-:W-:Y:S02]  /*b6d0*/  @!P2 LEA R20, P4, R2, R25.reuse, 0x1 ;  /* 0x000000190214a211 */ /* 0x082fe400078808ff */
[----:B------:R-:W-:Y:S02]  /*b6e0*/  @!P3 LEA R24, P5, R18, R25, 0x1 ;  /* 0x000000191218b211 */ /* 0x000fe400078a08ff */
[-C--:B--2---:R-:W-:Y:S02]  /*b6f0*/  @!P2 LEA.HI.X R21, R2, R3.reuse, R189, 0x1, P4 ;  /* 0x000000030215a211 */ /* 0x084fe400020f0cbd */
[----:B------:R-:W-:-:S03]  /*b700*/  @!P3 LEA.HI.X R25, R18, R3, R188, 0x1, P5 ;  /* 0x000000031219b211 */ /* 0x000fc600028f0cbc */
[----:B-----5:R3:W-:Y:S04]  /*b710*/  @!P2 ST.E.128 desc[UR50][R20.64], R48 ;  /* 0x000000301400a985 */ /* 0x0207e8000c101d32 */
[----:B------:R3:W-:Y:S02]  /*b720*/  @!P3 ST.E.128 desc[UR50][R24.64], R56 ;  /* 0x000000381800b985 */ /* 0x0007e4000c101d32 */
.L_x_8920:
[----:B------:R-:W-:Y:S05]  /*b730*/  BSYNC B1 ;  /* 0x0000000000017941 */ /* 0x000fea0003800000 */
.L_x_8919:
[----:B--2---:R2:W4:Y:S01]  /*b740*/  SHFL.IDX PT, R3, R26, 0x1, 0x181f ;  /* 0x00381f001a037f89 */ /* 0x00452200000e0000 */
[----:B------:R-:W-:Y:S03]  /*b750*/  BSSY B1, `(.L_x_8921) ;  /* 0x000000c000017945 */ /* 0x000fe60003800000 */
[----:B-1-3--:R2:W1:Y:S01]  /*b760*/  SHFL.IDX PT, R25, R0, 0x1, 0x181f ;  /* 0x00381f0000197f89 */ /* 0x00a46200000e0000 */
        /* <DEDUP_REMOVED lines=8> */
[----:B-----5:R3:W-:Y:S04]  /*b7f0*/  @!P3 ST.E.128 desc[UR50][R20.64], R44 ;  /* 0x0000002c1400b985 */ /* 0x0207e8000c101d32 */
[----:B------:R3:W-:Y:S02]  /*b800*/  @!P4 ST.E.128 desc[UR50][R24.64], R52 ;  /* 0x000000341800c985 */ /* 0x0007e4000c101d32 */
.L_x_8922:
[----:B------:R-:W-:Y:S05]  /*b810*/  BSYNC B1 ;  /* 0x0000000000017941 */ /* 0x000fea0003800000 */
.L_x_8921:
[----:B----4-:R4:W0:Y:S01]  /*b820*/  SHFL.IDX PT, R3, R26, 0x2, 0x181f ;  /* 0x00581f001a037f89 */ /* 0x01082200000e0000 */
        /* <DEDUP_REMOVED lines=8> */
[-C--:B0-----:R-:W-:Y:S02]  /*b8b0*/  @!P2 LEA.HI.X R21, R2, R3.reuse, R189, 0x1, P0 ;  /* 0x000000030215a211 */ /* 0x081fe400000f0cbd */
[----:B------:R-:W-:-:S03]  /*b8c0*/  @!P3 LEA.HI.X R25, R18, R3, R188, 0x1, P1 ;  /* 0x000000031219b211 */ /* 0x000fc600008f0cbc */
[----:B-----5:R3:W-:Y:S04]  /*b8d0*/  @!P2 ST.E.128 desc[UR50][R20.64], R40 ;  /* 0x000000281400a985 */ /* 0x0207e8000c101d32 */
[----:B------:R3:W-:Y:S02]  /*b8e0*/  @!P3 ST.E.128 desc[UR50][R24.64], R12 ;  /* 0x0000000c1800b985 */ /* 0x0007e4000c101d32 */
.L_x_8924:
[----:B------:R-:W-:Y:S05]  /*b8f0*/  BSYNC B1 ;  /* 0x0000000000017941 */ /* 0x000fea0003800000 */
.L_x_8923:
[----:B0-----:R-:W-:Y:S01]  /*b900*/  VIADD R3, R27, 0x60 ;  /* 0x000000601b037836 */ /* 0x001fe20000000000 */
[----:B---3-5:R0:W3:Y:S04]  /*b910*/  SHFL.IDX PT, R15, R26, 0x3, 0x181f ;  /* 0x00781f001a0f7f89 */ /* 0x0280e800000e0000 */
[----:B------:R-:W-:Y:S01]  /*b920*/  ISETP.GE.AND P0, PT, R3, R64, PT ;  /* 0x000000400300720c */ /* 0x000fe20003f06270 */
[----:B------:R0:W0:-:S12]  /*b930*/  SHFL.IDX PT, R21, R0, 0x3, 0x181f ;  /* 0x00781f0000157f89 */ /* 0x00001800000e0000 */
[----:B------:R-:W-:Y:S05]  /*b940*/  @P0 BRA `(.L_x_8925) ;  /* 0x0000000800800947 */ /* 0x000fea0003800000 */
[----:B------:R-:W-:Y:S02]  /*b950*/  ULDC UR5, c[0x0][0xac8] ;  /* 0x0002b20000057ab9 */ /* 0x000fe40000000800 */
[----:B------:R-:W-:-:S13]  /*b960*/  ISETP.GE.AND P1, PT, R2, UR5, PT ;  /* 0x0000000502007c0c */ /* 0x000fda000bf26270 */
[----:B0-----:R-:W-:-:S04]  /*b970*/  @!P1 LEA R12, P0, R2, R21, 0x1 ;  /* 0x00000015020c9211 */ /* 0x001fc800078008ff */
[----:B---3--:R-:W-:Y:S02]  /*b980*/  @!P1 LEA.HI.X R13, R2, R15, R189, 0x1, P0 ;  /* 0x0000000f020d9211 */ /* 0x008fe400000f0cbd */
[----:B------:R-:W-:-:S03]  /*b990*/  ISETP.GE.AND P0, PT, R18, UR5, PT ;  /* 0x0000000512007c0c */ /* 0x000fc6000bf06270 */
[----:B------:R0:W-:Y:S10]  /*b9a0*/  @!P1 ST.E.128 desc[UR50][R12.64], R4 ;  /* 0x000000040c009985 */ /* 0x0001f4000c101d32 */
[----:B------:R-:W-:Y:S05]  /*b9b0*/  @P0 BRA `(.L_x_8925) ;  /* 0x0000000800640947 */ /* 0x000fea0003800000 */
[----:B0-----:R-:W-:-:S04]  /*b9c0*/  LEA R4, P0, R18, R21, 0x1 ;  /* 0x0000001512047211 */ /* 0x001fc800078008ff */
[----:B------:R-:W-:-:S05]  /*b9d0*/  LEA.HI.X R5, R18, R15, R188, 0x1, P0 ;  /* 0x0000000f12057211 */ /* 0x000fca00000f0cbc */
[----:B------:R0:W-:Y:S01]  /*b9e0*/  ST.E.128 desc[UR50][R4.64], R8 ;  /* 0x0000000804007985 */ /* 0x0001e2000c101d32 */
[----:B------:R-:W-:Y:S05]  /*b9f0*/  BRA `(.L_x_8925) ;  /* 0x0000000800547947 */ /* 0x000fea0003800000 */
.L_x_8918:
[----:B------:R-:W0:Y:S01]  /*ba00*/  LDC R10, c[0x0][0xbe8] ;  /* 0x0002fa00ff0a7b82 */ /* 0x000e220000000800 */
[----:B------:R-:W-:Y:S01]  /*ba10*/  ISETP.GE.AND P0, PT, R190, 0x80, PT ;  /* 0x00000080be00780c */ /* 0x000fe20003f06270 */
[----:B------:R-:W-:Y:S01]  /*ba20*/  USHF.R.S32.HI UR8, URZ, 0x1f, UR38 ;  /* 0x0000001f3f087899 */ /* 0x000fe20008011426 */
[----:B------:R-:W-:Y:S01]  /*ba30*/  BSSY B1, `(.L_x_8926) ;  /* 0x000002f000017945 */ /* 0x000fe20003800000 */
[----:B------:R-:W-:Y:S01]  /*ba40*/  USHF.R.S32.HI UR9, URZ, 0x1f, UR42 ;  /* 0x0000001f3f097899 */ /* 0x000fe2000801142a */
[----:B------:R-:W-:Y:S02]  /*ba50*/  LEA R8, R19, R22, 0x5 ;  /* 0x0000001613087211 */ /* 0x000fe400078e28ff */
        /* <DEDUP_REMOVED lines=39> */
[----:B------:R-:W-:-:S04]  /*bcd0*/  LEA R6, P0, R4, UR6, 0x2 ;  /* 0x0000000604067c11 */ /* 0x000fc8000f8010ff */
[----:B------:R-:W-:-:S04]  /*bce0*/  IADD3 R3, R5, R7, RZ ;  /* 0x0000000705037210 */ /* 0x000fc80007ffe0ff */
[----:B------:R-:W-:Y:S01]  /*bcf0*/  LEA.HI.X R7, R4, UR7, R3, 0x2, P0 ;  /* 0x0000000704077c11 */ /* 0x000fe200080f1403 */
[----:B------:R-:W-:-:S05]  /*bd00*/  IMAD.MOV.U32 R3, RZ, RZ, -0x800000 ;  /* 0xff800000ff037424 */ /* 0x000fca00078e00ff */
[----:B------:R2:W-:Y:S02]  /*bd10*/  STG.E desc[UR50][R6.64], R3 ;  /* 0x0000000306007986 */ /* 0x0005e4000c101932 */
.L_x_8927:
[----:B------:R-:W-:Y:S05]  /*bd20*/  BSYNC B1 ;  /* 0x0000000000017941 */ /* 0x000fea0003800000 */
.L_x_8926:
        /* <DEDUP_REMOVED lines=17> */
[----:B------:R-:W-:Y:S01]  /*be40*/  UIADD3 UR5, UR7, UR5, URZ ;  /* 0x0000000507057290 */ /* 0x000fe2000fffe03f */
[----:B------:R-:W-:Y:S01]  /*be50*/  MOV R4, UR6 ;  /* 0x0000000600047c02 */ /* 0x000fe20008000f00 */
[----:B------:R-:W-:-:S02]  /*be60*/  IMAD R0, R0, UR8, RZ ;  /* 0x0000000800007c24 */ /* 0x000fc4000f8e02ff */
        /* <DEDUP_REMOVED lines=35> */
.L_x_8929:
[----:B------:R-:W-:Y:S05]  /*c0a0*/  BSYNC B1 ;  /* 0x0000000000017941 */ /* 0x000fea0003800000 */
.L_x_8928:
        /* <DEDUP_REMOVED lines=13> */
.L_x_8931:
[----:B------:R-:W-:Y:S05]  /*c180*/  BSYNC B1 ;  /* 0x0000000000017941 */ /* 0x000fea0003800000 */
.L_x_8930:
        /* <DEDUP_REMOVED lines=11> */
[----:B------:R3:W-:Y:S04]  /*c240*/  @!P2 ST.E.128 desc[UR50][R10.64], RZ ;  /* 0x000000ff0a00a985 */ /* 0x0007e8000c101d32 */
[----:B------:R3:W-:Y:S02]  /*c250*/  @!P3 ST.E.128 desc[UR50][R4.64], RZ ;  /* 0x000000ff0400b985 */ /* 0x0007e4000c101d32 */
.L_x_8933:
[----:B------:R-:W-:Y:S05]  /*c260*/  BSYNC B1 ;  /* 0x0000000000017941 */ /* 0x000fea0003800000 */
.L_x_8932:
[----:B------:R-:W-:Y:S01]  /*c270*/  VIADD R0, R8, 0x60 ;  /* 0x0000006008007836 */ /* 0x000fe20000000000 */
[----:B0-----:R0:W0:Y:S04]  /*c280*/  SHFL.IDX PT, R3, R7, 0x3, 0x181f ;  /* 0x00781f0007037f89 */ /* 0x00102800000e0000 */
[----:B------:R-:W-:Y:S01]  /*c290*/  ISETP.GE.AND P0, PT, R0, R9, PT ;  /* 0x000000090000720c */ /* 0x000fe20003f06270 */
[----:B-1-3--:R1:W3:-:S12]  /*c2a0*/  SHFL.IDX PT, R5, R6, 0x3, 0x181f ;  /* 0x00781f0006057f89 */ /* 0x00a2d800000e0000 */
[----:B-1----:R-:W-:Y:S05]  /*c2b0*/  @P0 BRA `(.L_x_8925) ;  /* 0x0000000000240947 */ /* 0x002fea0003800000 */
[----:B------:R-:W-:Y:S02]  /*c2c0*/  ULDC UR5, c[0x0][0xac8] ;  /* 0x0002b20000057ab9 */ /* 0x000fe40000000800 */
[----:B------:R-:W-:Y:S02]  /*c2d0*/  ISETP.GE.AND P2, PT, R2, UR5, PT ;  /* 0x0000000502007c0c */ /* 0x000fe4000bf46270 */
[----:B------:R-:W-:-:S11]  /*c2e0*/  ISETP.GE.AND P3, PT, R18, UR5, PT ;  /* 0x0000000512007c0c */ /* 0x000fd6000bf66270 */
[-C--:B--234-:R-:W-:Y:S02]  /*c2f0*/  @!P2 LEA R6, P0, R2, R5.reuse, 0x1 ;  /* 0x000000050206a211 */ /* 0x09cfe400078008ff */
[----:B------:R-:W-:Y:S02]  /*c300*/  @!P3 LEA R4, P1, R18, R5, 0x1 ;  /* 0x000000051204b211 */ /* 0x000fe400078208ff */
[-C--:B0-----:R-:W-:Y:S02]  /*c310*/  @!P2 LEA.HI.X R7, R2, R3.reuse, R189, 0x1, P0 ;  /* 0x000000030207a211 */ /* 0x081fe400000f0cbd */
[----:B------:R-:W-:-:S03]  /*c320*/  @!P3 LEA.HI.X R5, R18, R3, R188, 0x1, P1 ;  /* 0x000000031205b211 */ /* 0x000fc600008f0cbc */
[----:B------:R1:W-:Y:S04]  /*c330*/  @!P2 ST.E.128 desc[UR50][R6.64], RZ ;  /* 0x000000ff0600a985 */ /* 0x0003e8000c101d32 */
[----:B------:R1:W-:Y:S02]  /*c340*/  @!P3 ST.E.128 desc[UR50][R4.64], RZ ;  /* 0x000000ff0400b985 */ /* 0x0003e4000c101d32 */
.L_x_8925:
[----:B------:R-:W-:Y:S05]  /*c350*/  BSYNC B0 ;  /* 0x0000000000007941 */ /* 0x000fea0003800000 */
.L_x_8917:
[----:B------:R-:W-:Y:S02]  /*c360*/  ULDC UR5, c[0x0][0xc38] ;  /* 0x00030e0000057ab9 */ /* 0x000fe40000000800 */
[----:B------:R-:W-:-:S06]  /*c370*/  UISETP.GE.AND UP0, UPT, UR4, UR5, UPT ;  /* 0x000000050400728c */ /* 0x000fcc000bf06270 */
[----:B------:R-:W-:-:S13]  /*c380*/  PLOP3.LUT P0, PT, PT, PT, UP0, 0x80, 0x0 ;  /* 0x000000000000781c */ /* 0x000fda0003f0f008 */
[----:B------:R-:W-:Y:S05]  /*c390*/  @!P0 BRA `(.L_x_8934) ;  /* 0xffffff4800488947 */ /* 0x000fea000383ffff */
[----:B------:R-:W-:Y:S05]  /*c3a0*/  EXIT ;  /* 0x000000000000794d */ /* 0x000fea0003800000 */
.L_x_8876:
[----:B------:R-:W-:-:S08]  /*c3b0*/  NOP ;  /* 0x0000000000007918 */ /* 0x000fd00000000000 */
[----:B------:R-:W0:-:S00]  /*c3c0*/  USETMAXREG.DEALLOC.CTAPOOL 0x28 ;  /* 0x00000028000079c8 */ /* 0x000e0000080e0500 */
[----:B0-----:R-:W-:-:S06]  /*c3d0*/  LOP3.LUT R0, R0, 0x3, RZ, 0xc0, !PT ;  /* 0x0000000300007812 */ /* 0x001fcc00078ec0ff */
[----:B------:R-:W0:Y:S01]  /*c3e0*/  S2UR UR5, SR_CTAID.X ;  /* 0x00000000000579c3 */ /* 0x000e220000002500 */
[----:B------:R-:W-:Y:S01]  /*c3f0*/  LOP3.LUT R19, R19, 0xfffffeff, RZ, 0xc0, !PT ;  /* 0xfffffeff13137812 */ /* 0x000fe200078ec0ff */
[----:B------:R-:W-:Y:S01]  /*c400*/  IMAD.MOV.U32 R23, RZ, RZ, RZ ;  /* 0x000000ffff177224 */ /* 0x000fe200078e00ff */
[----:B------:R-:W-:Y:S01]  /*c410*/  MOV R26, 0x1 ;  /* 0x00000001001a7802 */ /* 0x000fe20000000f00 */
[----:B------:R1:W2:Y:S01]  /*c420*/  SHFL.IDX PT, R2, R0, RZ, 0x1f ;  /* 0x00001fff00027589 */ /* 0x0002a200000e0000 */
[----:B------:R-:W-:-:S03]  /*c430*/  IMAD.MOV.U32 R36, RZ, RZ, RZ ;  /* 0x000000ffff247224 */ /* 0x000fc600078e00ff */
        /* <DEDUP_REMOVED lines=9> */
[----:B------:R-:W-:Y:S01]  /*c4d0*/  UISETP.NE.U32.AND UP0, UPT, UR6, URZ, UPT ;  /* 0x0000003f0600728c */ /* 0x000fe2000bf05070 */
[----:B------:R-:W-:Y:S01]  /*c4e0*/  LOP3.LUT R19, R19, 0xfffffffe, RZ, 0xc0, !PT ;  /* 0xfffffffe13137812 */ /* 0x000fe200078ec0ff */
[----:B------:R-:W1:Y:S01]  /*c4f0*/  S2UR UR8, SR_CgaCtaId ;  /* 0x00000000000879c3 */ /* 0x000e620000008800 */
[----:B------:R-:W-:Y:S01]  /*c500*/  ULDC UR4, c[0x0][0x424] ;  /* 0x0001090000047ab9 */ /* 0x000fe20000000800 */
[----:B------:R-:W-:Y:S01]  /*c510*/  UISETP.NE.AND.EX UP0, UPT, UR7, URZ, UPT, UP0 ;  /* 0x0000003f0700728c */ /* 0x000fe2000bf05300 */
[----:B------:R-:W-:Y:S01]  /*c520*/  IMAD.U32 R34, RZ, RZ, UR5 ;  /* 0x00000005ff227e24 */ /* 0x000fe2000f8e00ff */
[----:B------:R-:W-:Y:S01]  /*c530*/  ULDC UR39, c[0x0][0x288] ;  /* 0x0000a20000277ab9 */ /* 0x000fe20000000800 */
[----:B------:R-:W-:Y:S01]  /*c540*/  ULDC.64 UR6, c[0x0][0x2f0] ;  /* 0x0000bc0000067ab9 */ /* 0x000fe20000000a00 */
[----:B------:R-:W-:Y:S01]  /*c550*/  USEL UR4, UR4, 0x1, UP0 ;  /* 0x0000000104047887 */ /* 0x000fe20008000000 */
[----:B------:R-:W-:Y:S01]  /*c560*/  MOV R26, 0x1 ;  /* 0x00000001001a7802 */ /* 0x000fe20000000f00 */
[----:B------:R-:W-:Y:S01]  /*c570*/  ULDC UR38, c[0x0][0x448] ;  /* 0x0001120000267ab9 */ /* 0x000fe20000000800 */
[----:B------:R-:W-:Y:S01]  /*c580*/  IMAD.MOV.U32 R36, RZ, RZ, RZ ;  /* 0x000000ffff247224 */ /* 0x000fe200078e00ff */
[----:B------:R-:W-:Y:S01]  /*c590*/  UIMAD UR37, UR4, UR6, URZ ;  /* 0x00000006042572a4 */ /* 0x000fe2000f8e023f */
[----:B------:R-:W-:Y:S01]  /*c5a0*/  IMAD.MOV.U32 R23, RZ, RZ, RZ ;  /* 0x000000ffff177224 */ /* 0x000fe200078e00ff */
[----:B------:R-:W-:Y:S01]  /*c5b0*/  UIMAD UR38, UR38, UR39, URZ ;  /* 0x00000027262672a4 */ /* 0x000fe2000f8e023f */
[----:B------:R-:W-:Y:S01]  /*c5c0*/  UMOV UR6, 0x400 ;  /* 0x0000040000067882 */ /* 0x000fe20000000000 */
[----:B------:R-:W-:-:S02]  /*c5d0*/  UIADD3 UR4, UR37, 0x7f, URZ ;  /* 0x0000007f25047890 */ /* 0x000fc4000fffe03f */
[----:B------:R-:W-:Y:S02]  /*c5e0*/  ULOP3.LUT UR45, UR36, 0x2, URZ, 0xfc, !UPT ;  /* 0x00000002242d7892 */ /* 0x000fe4000f8efc3f */
[----:B------:R-:W-:Y:S02]  /*c5f0*/  USHF.R.S32.HI UR5, URZ, 0x1f, UR4 ;  /* 0x0000001f3f057899 */ /* 0x000fe40008011404 */
[----:B------:R-:W-:Y:S02]  /*c600*/  UIADD3 UR39, UR37, 0x80, -UR39 ;  /* 0x0000008025277890 */ /* 0x000fe4000fffe827 */
[----:B------:R-:W-:Y:S02]  /*c610*/  ULEA.HI UR5, UR5, UR4, URZ, 0x7 ;  /* 0x0000000405057291 */ /* 0x000fe4000f8f383f */
[----:B-1----:R-:W-:Y:S01]  /*c620*/  ULEA UR6, UR8, UR6, 0x18 ;  /* 0x0000000608067291 */ /* 0x002fe2000f8ec03f */
[C---:B0-----:R-:W-:Y:S01]  /*c630*/  IMAD.SHL.U32 R30, R5.reuse, 0x8, RZ ;  /* 0x00000008051e7824 */ /* 0x041fe200078e00ff */
[----:B------:R-:W-:Y:S01]  /*c640*/  LOP3.LUT R4, R5, 0x7f, RZ, 0xc0, !PT ;  /* 0x0000007f05047812 */ /* 0x000fe200078ec0ff */
[----:B------:R-:W-:-:S03]  /*c650*/  USHF.R.S32.HI UR40, URZ, 0x7, UR5 ;  /* 0x000000073f287899 */ /* 0x000fc60008011405 */
[----:B------:R-:W-:Y:S01]  /*c660*/  IMAD.U32 R16, RZ, RZ, UR6 ;  /* 0x00000006ff107e24 */ /* 0x000fe2000f8e00ff */
[C---:B------:R-:W-:Y:S01]  /*c670*/  LOP3.LUT R0, R30.reuse, 0x1f8, RZ, 0xc0, !PT ;  /* 0x000001f81e007812 */ /* 0x040fe200078ec0ff */
[----:B------:R-:W-:Y:S01]  /*c680*/  ULDC UR46, c[0x0][0xc] ;  /* 0x00000300002e7ab9 */ /* 0x000fe20000000800 */
[----:B------:R-:W-:Y:S02]  /*c690*/  LOP3.LUT R35, R30, 0x38, RZ, 0xc0, !PT ;  /* 0x000000381e237812 */ /* 0x000fe400078ec0ff */
[----:B------:R-:W-:Y:S02]  /*c6a0*/  LOP3.LUT R3, R0, 0x38, R5, 0x78, !PT ;  /* 0x0000003800037812 */ /* 0x000fe400078e7805 */
[----:B------:R-:W-:Y:S02]  /*c6b0*/  LOP3.LUT R0, R35, 0x40, RZ, 0xfc, !PT ;  /* 0x0000004023007812 */ /* 0x000fe400078efcff */
[----:B------:R-:W-:Y:S02]  /*c6c0*/  LOP3.LUT R30, R3, 0x200, R30, 0xf8, !PT ;  /* 0x00000200031e7812 */ /* 0x000fe400078ef81e */
[----:B------:R-:W-:-:S02]  /*c6d0*/  ISETP.GE.AND P1, PT, R0, UR7, PT ;  /* 0x0000000700007c0c */ /* 0x000fc4000bf26270 */
[----:B------:R-:W-:Y:S01]  /*c6e0*/  ISETP.GE.AND P2, PT, R0, UR9, PT ;  /* 0x0000000900007c0c */ /* 0x000fe2000bf46270 */
[----:B------:R-:W-:Y:S01]  /*c6f0*/  IMAD R33, R30, 0x2, R16 ;  /* 0x000000021e217824 */ /* 0x000fe200078e0210 */
[----:B------:R-:W-:Y:S01]  /*c700*/  ISETP.GE.AND P0, PT, R0, UR7, PT ;  /* 0x0000000700007c0c */ /* 0x000fe2000bf06270 */
[----:B------:R-:W-:Y:S01]  /*c710*/  IMAD.SHL.U32 R0, R5, 0x10, RZ ;  /* 0x0000001005007824 */ /* 0x000fe200078e00ff */
[----:B------:R-:W-:-:S04]  /*c720*/  SHF.R.U32.HI R37, RZ, 0x3, R4 ;  /* 0x00000003ff257819 */ /* 0x000fc80000011604 */
[----:B------:R-:W-:-:S03]  /*c730*/  LOP3.LUT R2, R0, 0x70, RZ, 0xc0, !PT ;  /* 0x0000007000027812 */ /* 0x000fc600078ec0ff */
[----:B------:R-:W-:Y:S02]  /*c740*/  @P1 LOP3.LUT R19, R19, 0x1, RZ, 0xfc, !PT ;  /* 0x0000000113131812 */ /* 0x000fe400078efcff */
[----:B------:R-:W-:Y:S02]  /*c750*/  ISETP.GE.AND P1, PT, R35, UR7, PT ;  /* 0x0000000723007c0c */ /* 0x000fe4000bf26270 */
[----:B------:R-:W-:Y:S02]  /*c760*/  LOP3.LUT R19, R19, 0xffffffbf, RZ, 0xc0, !PT ;  /* 0xffffffbf13137812 */ /* 0x000fe400078ec0ff */
[----:B------:R-:W-:Y:S02]  /*c770*/  LOP3.LUT R0, R37, R2, RZ, 0xfc, !PT ;  /* 0x0000000225007212 */ /* 0x000fe400078efcff */
[----:B------:R-:W-:-:S04]  /*c780*/  @P2 LOP3.LUT R19, R19, 0x40, RZ, 0xfc, !PT ;  /* 0x0000004013132812 */ /* 0x000fc800078efcff */
        /* <DEDUP_REMOVED lines=10> */
.L_x_8984:
        /* <DEDUP_REMOVED lines=22> */
.L_x_8936:
[----:B------:R-:W-:Y:S01]  /*c990*/  ULDC UR8, c[0x0][0xc54] ;  /* 0x0003150000087ab9 */ /* 0x000fe20000000800 */
[----:B------:R-:W-:Y:S01]  /*c9a0*/  UMOV UR6, UR7 ;  /* 0x0000000700067c82 */ /* 0x000fe20008000000 */
[----:B------:R-:W-:-:S11]  /*c9b0*/  UISETP.NE.AND UP0, UPT, UR8, 0x1, UPT ;  /* 0x000000010800788c */ /* 0x000fd6000bf05270 */
[----:B------:R-:W-:Y:S02]  /*c9c0*/  @UP0 ULDC.64 UR10, c[0x0][0xc58] ;  /* 0x00031600000a0ab9 */ /* 0x000fe40000000a00 */
[----:B------:R-:W-:-:S04]  /*c9d0*/  UIMAD.WIDE.U32 UR4, UR7, UR10, URZ ;  /* 0x0000000a070472a5 */ /* 0x000fc8000f8e003f */
[----:B------:R-:W-:-:S04]  /*c9e0*/  @UP0 USHF.R.U32.HI UR6, URZ, UR11, UR5 ;  /* 0x0000000b3f060299 */ /* 0x000fc80008011605 */
[----:B------:R-:W-:-:S12]  /*c9f0*/  UIMAD UR4, UR6, UR8, URZ ;  /* 0x00000008060472a4 */ /* 0x000fd8000f8e023f */
.L_x_8937:
        /* <DEDUP_REMOVED lines=34> */
[----:B------:R-:W-:-:S04]  /*cc20*/  USHF.R.S32.HI UR4, URZ, 0x1f, UR6 ;  /* 0x0000001f3f047899 */ /* 0x000fc80008011406 */
[----:B------:R-:W-:-:S04]  /*cc30*/  ULEA.HI UR4, UR4, UR6, URZ, 0x7 ;  /* 0x0000000604047291 */ /* 0x000fc8000f8f383f */
[----:B------:R-:W-:-:S04]  /*cc40*/  USHF.R.S32.HI UR4, URZ, 0x7, UR4 ;  /* 0x000000073f047899 */ /* 0x000fc80008011404 */
        /* <DEDUP_REMOVED lines=21> */
.L_x_8939:
        /* <DEDUP_REMOVED lines=20> */
.L_x_8942:
[----:B------:R-:W-:Y:S05]  /*cee0*/  BSYNC B6 ;  /* 0x0000000000067941 */ /* 0x000fea0003800000 */
.L_x_8941:
        /* <DEDUP_REMOVED lines=20> */
.L_x_8945:
        /* <DEDUP_REMOVED lines=15> */
.L_x_8944:
[----:B------:R-:W-:Y:S05]  /*d120*/  BSYNC B6 ;  /* 0x0000000000067941 */ /* 0x000fea0003800000 */
.L_x_8943:
        /* <DEDUP_REMOVED lines=13> */
[----:B------:R-:W-:Y:S02]  /*d200*/  MOV R22, UR4 ;  /* 0x0000000400167c02 */ /* 0x000fe40008000f00 */
[----:B------:R-:W-:Y:S05]  /*d210*/  BRA.DIV UR5, `(.L_x_8946) ;  /* 0x0000003605ac7947 */ /* 0x000fea000b800000 */
.L_x_9000:
        /* <DEDUP_REMOVED lines=14> */
[----:B------:R-:W-:-:S05]  /*d300*/  IMAD.IADD R7, R5, 0x1, R32 ;  /* 0x0000000105077824 */ /* 0x000fca00078e0220 */
[----:B------:R-:W-:-:S07]  /*d310*/  MOV R11, R7 ;  /* 0x00000007000b7202 */ /* 0x000fce0000000f00 */
        /* <DEDUP_REMOVED lines=14> */
[----:B------:R-:W-:Y:S01]  /*d400*/  IADD3 R3, RZ, -UR42, RZ ;  /* 0x8000002aff037c10 */ /* 0x000fe2000fffe0ff */
[----:B------:R-:W-:Y:S01]  /*d410*/  IMAD.MOV R2, RZ, RZ, -R11 ;  /* 0x000000ffff027224 */ /* 0x000fe200078e0a0b */
[----:B------:R-:W-:Y:S01]  /*d420*/  LOP3.LUT R19, R19, 0xffffffef, RZ, 0xc0, !PT ;  /* 0xffffffef13137812 */ /* 0x000fe200078ec0ff */
[----:B------:R-:W-:Y:S02]  /*d430*/  IMAD.U32 R24, RZ, RZ, UR4 ;  /* 0x00000004ff187e24 */ /* 0x000fe4000f8e00ff */
[----:B------:R-:W-:Y:S02]  /*d440*/  IMAD R22, R22, R3, UR41 ;  /* 0x0000002916167e24 */ /* 0x000fe4000f8e0203 */
[----:B0-----:R-:W-:-:S03]  /*d450*/  IMAD.U32 R4, RZ, RZ, UR45 ;  /* 0x0000002dff047e24 */ /* 0x001fc6000f8e00ff */
[----:B------:R-:W-:Y:S01]  /*d460*/  SHF.R.S32.HI R28, RZ, 0x1f, R22 ;  /* 0x0000001fff1c7819 */ /* 0x000fe20000011416 */
[----:B------:R-:W-:Y:S01]  /*d470*/  IMAD R5, R10, R2, R7 ;  /* 0x000000020a057224 */ /* 0x000fe200078e0207 */
[----:B------:R-:W-:-:S13]  /*d480*/  ISETP.NE.AND P2, PT, R4, 0x3, PT ;  /* 0x000000030400780c */ /* 0x000fda0003f45270 */
[----:B------:R-:W-:Y:S01]  /*d490*/  @P2 LOP3.LUT R19, R19, 0x10, RZ, 0xfc, !PT ;  /* 0x0000001013132812 */ /* 0x000fe200078efcff */
[----:B------:R-:W-:Y:S06]  /*d4a0*/  @!P2 BRA `(.L_x_8947) ;  /* 0x000000000004a947 */ /* 0x000fec0003800000 */
[----:B------:R-:W-:Y:S01]  /*d4b0*/  BPT.TRAP 0x1 ;  /* 0x000000040000795c */ /* 0x000fe20000300000 */
.L_x_8947:
        /* <DEDUP_REMOVED lines=19> */
[----:B------:R-:W-:Y:S01]  /*d5f0*/  IADD3 R3, R3, R7, RZ ;  /* 0x0000000703037210 */ /* 0x000fe20007ffe0ff */
[----:B------:R-:W-:-:S03]  /*d600*/  IMAD R7, R23, 0x8, R16 ;  /* 0x0000000817077824 */ /* 0x000fc600078e0210 */
[----:B------:R-:W-:Y:S02]  /*d610*/  LEA.HI.X R18, R2, UR5, R3, 0x1, P0 ;  /* 0x0000000502127c11 */ /* 0x000fe400080f0c03 */
[----:B------:R-:W-:-:S04]  /*d620*/  SHF.L.U32 R2, R26, 0x1f, RZ ;  /* 0x0000001f1a027819 */ /* 0x000fc800000006ff */
[----:B------:R-:W0:Y:S02]  /*d630*/  SYNCS.PHASECHK.TRANS64.TRYWAIT P0, [R7+URZ+0x28840], R2 ;  /* 0x02884002070075a7 */ /* 0x000e24000800017f */
[----:B0-----:R-:W-:Y:S05]  /*d640*/  @!P0 BRA `(.L_x_8949) ;  /* 0x0000003000cc8947 */ /* 0x001fea0003800000 */
.L_x_9001:
[----:B------:R-:W-:Y:S05]  /*d650*/  BSYNC B0 ;  /* 0x0000000000007941 */ /* 0x000fea0003800000 */
.L_x_8948:
        /* <DEDUP_REMOVED lines=36> */
[----:B------:R-:W-:Y:S02]  /*d8a0*/  @P0 LEA R25, R5, R16, 0x1 ;  /* 0x0000001005190211 */ /* 0x000fe400078e08ff */
        /* <DEDUP_REMOVED lines=10> */
[----:B------:R-:W-:-:S03]  /*d950*/  @P0 IMAD R21, R5, 0x2, R16 ;  /* 0x0000000205150824 */ /* 0x000fc600078e0210 */
[----:B--2---:R-:W-:Y:S01]  /*d960*/  @P0 MOV R2, R14 ;  /* 0x0000000e00020202 */ /* 0x004fe20000000f00 */
        /* <DEDUP_REMOVED lines=11> */
[----:B------:R-:W-:Y:S02]  /*da20*/  SHFL.IDX PT, R8, R0, 0x4, 0x181f ;  /* 0x00981f0000087f89 */ /* 0x000fe400000e0000 */
[----:B------:R-:W-:Y:S02]  /*da30*/  @P0 MOV R3, R9 ;  /* 0x0000000900030202 */ /* 0x000fe40000000f00 */
        /* <DEDUP_REMOVED lines=16> */
[----:B-1----:R-:W-:Y:S01]  /*db40*/  @P0 IADD3.X R9, RZ, R8, RZ, P1, !PT ;  /* 0x00000008ff090210 */ /* 0x002fe20000ffe4ff */
[----:B--2---:R-:W-:Y:S01]  /*db50*/  @P0 IMAD.MOV.U32 R2, RZ, RZ, R14 ;  /* 0x000000ffff020224 */ /* 0x004fe200078e000e */
[----:B------:R-:W-:Y:S03]  /*db60*/  SHFL.IDX PT, R8, R0, 0x6, 0x181f ;  /* 0x00d81f0000087f89 */ /* 0x000fe600000e0000 */
[----:B------:R-:W-:Y:S01]  /*db70*/  @P0 IMAD.MOV.U32 R3, RZ, RZ, R9 ;  /* 0x000000ffff030224 */ /* 0x000fe200078e0009 */
[----:B------:R-:W0:Y:S04]  /*db80*/  SHFL.IDX PT, R14, R4, 0x6, 0x181f ;  /* 0x00d81f00040e7f89 */ /* 0x000e2800000e0000 */
[----:B------:R-:W-:Y:S04]  /*db90*/  @P0 LDGSTS.E.BYPASS.LTC128B.128 [R25+0x1ac00], desc[UR50][R2.64], !P3 ;  /* 0x1ac0000002190fae */ /* 0x000fe8000d901d72 */
[----:B------:R1:W-:Y:S01]  /*dba0*/  @P0 LDGSTS.E.BYPASS.LTC128B.128 [R25+0x1ec00], desc[UR50][R2.64+0x80], !P2 ;  /* 0x1ec0008002190fae */ /* 0x0003e2000d101d72 */
[----:B------:R-:W-:-:S13]  /*dbb0*/  ISETP.GE.AND P0, PT, R6, 0x61, PT ;  /* 0x000000610600780c */ /* 0x000fda0003f06270 */
[----:B------:R-:W-:Y:S02]  /*dbc0*/  @P0 LEA R21, R5, R16, 0x1 ;  /* 0x0000001005150211 */ /* 0x000fe400078e08ff */
[----:B0-----:R-:W-:-:S05]  /*dbd0*/  @P0 LEA R14, P1, R35, R14, 0x1 ;  /* 0x0000000e230e0211 */ /* 0x001fca00078208ff */
[----:B------:R-:W-:Y:S02]  /*dbe0*/  @P0 IMAD.X R9, RZ, RZ, R8, P1 ;  /* 0x000000ffff090224 */ /* 0x000fe400008e0608 */
[----:B-1----:R-:W-:Y:S01]  /*dbf0*/  @P0 IMAD.MOV.U32 R2, RZ, RZ, R14 ;  /* 0x000000ffff020224 */ /* 0x002fe200078e000e */
[----:B------:R0:W1:Y:S01]  /*dc00*/  SHFL.IDX PT, R8, R0, 0x7, 0x181f ;  /* 0x00f81f0000087f89 */ /* 0x00006200000e0000 */
[----:B------:R-:W-:-:S03]  /*dc10*/  @P0 IMAD.MOV.U32 R3, RZ, RZ, R9 ;  /* 0x000000ffff030224 */ /* 0x000fc600078e0009 */
[----:B------:R0:W2:Y:S04]  /*dc20*/  SHFL.IDX PT, R14, R4, 0x7, 0x181f ;  /* 0x00f81f00040e7f89 */ /* 0x0000a800000e0000 */
[----:B------:R0:W-:Y:S04]  /*dc30*/  @P0 LDGSTS.E.BYPASS.LTC128B.128 [R21+0x1b400], desc[UR50][R2.64], !P3 ;  /* 0x1b40000002150fae */ /* 0x0001e8000d901d72 */
[----:B------:R0:W-:Y:S02]  /*dc40*/  @P0 LDGSTS.E.BYPASS.LTC128B.128 [R21+0x1f400], desc[UR50][R2.64+0x80], !P2 ;  /* 0x1f40008002150fae */ /* 0x0001e4000d101d72 */
.L_x_9019:
        /* <DEDUP_REMOVED lines=11> */
.L_x_8951:
        /* <DEDUP_REMOVED lines=11> */
.L_x_8952:
        /* <DEDUP_REMOVED lines=23> */
.L_x_8954:
[----:B------:R-:W-:Y:S05]  /*df20*/  BSYNC B6 ;  /* 0x0000000000067941 */ /* 0x000fea0003800000 */
.L_x_8953:
        /* <DEDUP_REMOVED lines=8> */
[----:B------:R-:W-:Y:S01]  /*dfb0*/  LOP3.LUT P5, RZ, R19, 0x40, RZ, 0xc0, !PT ;  /* 0x0000004013ff7812 */ /* 0x000fe200078ac0ff */
[----:B------:R-:W-:-:S04]  /*dfc0*/  @UP0 ULDC UR4, c[0x0][0x44c] ;  /* 0x0001130000040ab9 */ /* 0x000fc80000000800 */
[----:B------:R-:W-:-:S04]  /*dfd0*/  UIMAD UR6, UR6, UR8, URZ ;  /* 0x00000008060672a4 */ /* 0x000fc8000f8e023f */
[----:B------:R-:W-:Y:S02]  /*dfe0*/  UIMAD UR7, UR7, UR9, UR6 ;  /* 0x00000009070772a4 */ /* 0x000fe4000f8e0206 */
[----:B------:R-:W-:Y:S01]  /*dff0*/  USHF.R.S32.HI UR6, URZ, 0x1f, UR42 ;  /* 0x0000001f3f067899 */ /* 0x000fe2000801142a */
[----:B0-----:R-:W-:-:S05]  /*e000*/  IMAD.SHL.U32 R2, R2, 0x10, RZ ;  /* 0x0000001002027824 */ /* 0x001fca00078e00ff */
[----:B------:R-:W-:-:S04]  /*e010*/  LOP3.LUT R2, R2, 0x70, RZ, 0xc0, !PT ;  /* 0x0000007002027812 */ /* 0x000fc800078ec0ff */
[----:B------:R-:W-:-:S05]  /*e020*/  LOP3.LUT R2, R37, R2, RZ, 0xfc, !PT ;  /* 0x0000000225027212 */ /* 0x000fca00078efcff */
[----:B------:R-:W-:-:S04]  /*e030*/  IMAD R0, R0, 0x80, R2 ;  /* 0x0000008000007824 */ /* 0x000fc800078e0202 */
[----:B------:R-:W-:Y:S01]  /*e040*/  @P0 IMAD.HI.U32 R3, R0, UR4, RZ ;  /* 0x0000000400030c27 */ /* 0x000fe2000f8e00ff */
[----:B------:R-:W-:Y:S01]  /*e050*/  PLOP3.LUT P0, PT, PT, PT, UP0, 0x80, 0x0 ;  /* 0x000000000000781c */ /* 0x000fe20003f0f008 */
[----:B------:R-:W-:Y:S02]  /*e060*/  @UP0 ULDC UR4, c[0x0][0x450] ;  /* 0x0001140000040ab9 */ /* 0x000fe40000000800 */
[----:B------:R-:W-:-:S10]  /*e070*/  IMAD.MOV.U32 R2, RZ, RZ, R0 ;  /* 0x000000ffff027224 */ /* 0x000fd400078e0000 */
[----:B------:R-:W-:Y:S02]  /*e080*/  @P0 SHF.R.U32.HI R2, RZ, UR4, R3 ;  /* 0x00000004ff020c19 */ /* 0x000fe40008011603 */
[----:B------:R-:W-:Y:S02]  /*e090*/  R2UR UR4, R22 ;  /* 0x00000000160472ca */ /* 0x000fe400000e0000 */
[----:B------:R-:W-:-:S11]  /*e0a0*/  IADD3 R5, -R2, RZ, RZ ;  /* 0x000000ff02057210 */ /* 0x000fd60007ffe1ff */
        /* <DEDUP_REMOVED lines=28> */
[----:B------:R-:W-:-:S03]  /*e270*/  IMAD.U32 R6, RZ, RZ, UR43 ;  /* 0x0000002bff067e24 */ /* 0x000fc6000f8e00ff */
[----:B------:R-:W1:Y:S02]  /*e280*/  SHFL.IDX PT, R2, R4, RZ, 0x181f ;  /* 0x00181fff04027589 */ /* 0x000e6400000e0000 */
[----:B------:R-:W-:Y:S02]  /*e290*/  LEA R5, R6, R37, 0x7 ;  /* 0x0000002506057211 */ /* 0x000fe400078e38ff */
[----:B------:R-:W-:Y:S02]  /*e2a0*/  SHFL.IDX PT, R6, R4, 0x1, 0x181f ;  /* 0x00381f0004067f89 */ /* 0x000fe400000e0000 */
[C---:B------:R-:W-:Y:S01]  /*e2b0*/  ISETP.GE.AND P0, PT, R5.reuse, UR38, PT ;  /* 0x0000002605007c0c */ /* 0x040fe2000bf06270 */
[----:B------:R-:W-:-:S12]  /*e2c0*/  VIADD R7, R5, 0x10 ;  /* 0x0000001005077836 */ /* 0x000fd80000000000 */
[----:B0-----:R-:W-:-:S05]  /*e2d0*/  @!P0 LEA R14, P1, R35, R14, 0x1 ;  /* 0x0000000e230e8211 */ /* 0x001fca00078208ff */
[----:B-1----:R-:W-:Y:S02]  /*e2e0*/  @!P0 IMAD.X R3, RZ, RZ, R2, P1 ;  /* 0x000000ffff038224 */ /* 0x002fe400008e0602 */
[----:B------:R-:W-:Y:S02]  /*e2f0*/  @!P0 IMAD.MOV.U32 R2, RZ, RZ, R14 ;  /* 0x000000ffff028224 */ /* 0x000fe400078e000e */
[----:B------:R-:W0:Y:S04]  /*e300*/  SHFL.IDX PT, R14, R0, 0x1, 0x181f ;  /* 0x00381f00000e7f89 */ /* 0x000e2800000e0000 */
        /* <DEDUP_REMOVED lines=16> */
[----:B------:R-:W-:Y:S02]  /*e410*/  SHFL.IDX PT, R6, R4, 0x3, 0x181f ;  /* 0x00781f0004067f89 */ /* 0x000fe400000e0000 */
[----:B------:R-:W-:Y:S01]  /*e420*/  @!P0 MOV R3, R7 ;  /* 0x0000000700038202 */ /* 0x000fe20000000f00 */
[----:B------:R-:W-:Y:S01]  /*e430*/  VIADD R7, R5, 0x30 ;  /* 0x0000003005077836 */ /* 0x000fe20000000000 */
        /* <DEDUP_REMOVED lines=30> */
[----:B------:R-:W-:-:S03]  /*e620*/  VIADD R7, R5, 0x60 ;  /* 0x0000006005077836 */ /* 0x000fc60000000000 */
        /* <DEDUP_REMOVED lines=10> */
[----:B------:R0:W-:Y:S02]  /*e6d0*/  @!P0 LDGSTS.E.BYPASS.LTC128B.128 [R33+0x17400], desc[UR50][R2.64+0x80], !P5 ;  /* 0x1740008002218fae */ /* 0x0001e4000e901d72 */
.L_x_9036:
        /* <DEDUP_REMOVED lines=8> */
[----:B------:R0:W-:Y:S01]  /*e760*/  @!P0 LDGSTS.E.BYPASS.LTC128B.128 [R33+0x17c00], desc[UR50][R2.64+0x80], !P5 ;  /* 0x17c0008002218fae */ /* 0x0001e2000e901d72 */
[----:B------:R-:W-:Y:S01]  /*e770*/  PLOP3.LUT P0, PT, PT, PT, PT, 0x80, 0x0 ;  /* 0x000000000000781c */ /* 0x000fe20003f0f070 */
[----:B------:R-:W-:-:S12]  /*e780*/  NOP ;  /* 0x0000000000007918 */ /* 0x000fd80000000000 */
.L_x_8956:
        /* <DEDUP_REMOVED lines=8> */
[----:B0-----:R-:W-:-:S04]  /*e810*/  LOP3.LUT R3, R0, 0xfffffffe, RZ, 0xc0, !PT ;  /* 0xfffffffe00037812 */ /* 0x001fc800078ec0ff */
[----:B------:R-:W-:-:S04]  /*e820*/  IADD3 R3, R36, -R3, RZ ;  /* 0x8000000324037210 */ /* 0x000fc80007ffe0ff */
[----:B------:R-:W-:Y:S01]  /*e830*/  SHF.L.U32 R3, R3, 0x1f, RZ ;  /* 0x0000001f03037819 */ /* 0x000fe200000006ff */
[----:B------:R-:W-:Y:S01]  /*e840*/  NOP ;  /* 0x0000000000007918 */ /* 0x000fe20000000000 */
[----:B------:R0:W-:Y:S01]  /*e850*/  SYNCS.ARRIVE.TRANS64.A1T0 RZ, [R16+URZ+0x28800], RZ ;  /* 0x028800ff10ff79a7 */ /* 0x0001e2000810003f */
[----:B------:R-:W-:Y:S01]  /*e860*/  BSSY B0, `(.L_x_8957) ;  /* 0x0000003000007945 */ /* 0x000fe20003800000 */
[----:B------:R-:W1:Y:S03]  /*e870*/  SYNCS.PHASECHK.TRANS64.TRYWAIT P0, [R16+URZ+0x28820], R3 ;  /* 0x02882003100075a7 */ /* 0x000e66000800017f */
[----:B01----:R-:W-:Y:S05]  /*e880*/  @!P0 BRA `(.L_x_8958) ;  /* 0x00000034005c8947 */ /* 0x003fea0003800000 */
.L_x_9037:
[----:B------:R-:W-:Y:S05]  /*e890*/  BSYNC B0 ;  /* 0x0000000000007941 */ /* 0x000fea0003800000 */
.L_x_8957:
[----:B------:R-:W-:-:S06]  /*e8a0*/  UISETP.GE.AND UP0, UPT, UR44, 0x2, UPT ;  /* 0x000000022c00788c */ /* 0x000fcc000bf06270 */
[----:B------:R-:W-:-:S13]  /*e8b0*/  PLOP3.LUT P0, PT, PT, PT, UP0, 0x40, 0x0 ;  /* 0x000000000000781c */ /* 0x000fda0003f0e808 */
[----:B------:R-:W-:Y:S05]  /*e8c0*/  @P0 BRA `(.L_x_8959) ;  /* 0x0000001000200947 */ /* 0x000fea0003800000 */
[----:B------:R-:W-:Y:S01]  /*e8d0*/  UIADD3 UR4, UR44, -0x2, URZ ;  /* 0xfffffffe2c047890 */ /* 0x000fe2000fffe03f */
[----:B------:R-:W-:Y:S01]  /*e8e0*/  BSSY B0, `(.L_x_8959) ;  /* 0x0000106000007945 */ /* 0x000fe20003800000 */
[----:B------:R-:W-:Y:S02]  /*e8f0*/  IMAD.MOV.U32 R20, RZ, RZ, R26 ;  /* 0x000000ffff147224 */ /* 0x000fe400078e001a */
[----:B------:R-:W-:Y:S02]  /*e900*/  IMAD.MOV.U32 R10, RZ, RZ, R23 ;  /* 0x000000ffff0a7224 */ /* 0x000fe400078e0017 */
[----:B------:R-:W-:Y:S02]  /*e910*/  IMAD.MOV.U32 R27, RZ, RZ, R24 ;  /* 0x000000ffff1b7224 */ /* 0x000fe400078e0018 */
[----:B------:R-:W-:-:S07]  /*e920*/  IMAD.U32 R6, RZ, RZ, UR4 ;  /* 0x00000004ff067e24 */ /* 0x000fce000f8e00ff */
.L_x_8972:
[----:B0-----:R-:W0:Y:S01]  /*e930*/  LDC R3, c[0x0][0x430] ;  /* 0x00010c00ff037b82 */ /* 0x001e220000000800 */
[----:B------:R-:W1:Y:S01]  /*e940*/  S2R R0, SR_TID.X ;  /* 0x0000000000007919 */ /* 0x000e620000002100 */
[----:B------:R-:W-:Y:S01]  /*e950*/  IMAD R7, R6, 0x80, R37 ;  /* 0x0000008006077824 */ /* 0x000fe200078e0225 */
[----:B------:R-:W-:Y:S05]  /*e960*/  YIELD ;  /* 0x0000000000007946 */ /* 0x000fea0003800000 */
[----:B------:R-:W-:Y:S01]  /*e970*/  ULDC.64 UR4, c[0x0][0x428] ;  /* 0x00010a0000047ab9 */ /* 0x000fe20000000a00 */
[----:B------:R-:W-:Y:S02]  /*e980*/  IADD3 R23, R10, 0x1, RZ ;  /* 0x000000010a177810 */ /* 0x000fe40007ffe0ff */
[----:B0-----:R-:W-:-:S02]  /*e990*/  ISETP.NE.AND P0, PT, R3, 0x1, PT ;  /* 0x000000010300780c */ /* 0x001fc40003f05270 */
[----:B-1----:R-:W-:-:S11]  /*e9a0*/  SHF.L.U32 R4, R0, 0x4, RZ ;  /* 0x0000000400047819 */ /* 0x002fd600000006ff */
        /* <DEDUP_REMOVED lines=30> */
.L_x_8960:
[----:B------:R-:W-:Y:S01]  /*eb90*/  IMAD R6, R23, 0x8, R16 ;  /* 0x0000000817067824 */ /* 0x000fe200078e0210 */
[----:B------:R-:W-:Y:S01]  /*eba0*/  SHF.L.U32 R3, R26, 0x1f, RZ ;  /* 0x0000001f1a037819 */ /* 0x000fe200000006ff */
[----:B------:R-:W-:Y:S03]  /*ebb0*/  BSSY B1, `(.L_x_8961) ;  /* 0x0000003000017945 */ /* 0x000fe60003800000 */
[----:B------:R-:W0:Y:S02]  /*ebc0*/  SYNCS.PHASECHK.TRANS64.TRYWAIT P0, [R6+URZ+0x28840], R3 ;  /* 0x02884003060075a7 */ /* 0x000e24000800017f */
[----:B0-----:R-:W-:Y:S05]  /*ebd0*/  @!P0 BRA `(.L_x_8962) ;  /* 0x00000030009c8947 */ /* 0x001fea0003800000 */
.L_x_9038:
[----:B------:R-:W-:Y:S05]  /*ebe0*/  BSYNC B1 ;  /* 0x0000000000017941 */ /* 0x000fea0003800000 */
.L_x_8961:
        /* <DEDUP_REMOVED lines=70> */
.L_x_9056:
        /* <DEDUP_REMOVED lines=9> */
.L_x_8964:
        /* <DEDUP_REMOVED lines=11> */
.L_x_8965:
[----:B------:R0:W-:Y:S01]  /*f190*/  SYNCS.ARRIVE.TRANS64.A1T0 RZ, [R6+URZ+0x28830], RZ ;  /* 0x028830ff06ff79a7 */ /* 0x0001e2000810003f */
[----:B------:R-:W-:Y:S05]  /*f1a0*/  @!P2 BRA `(.L_x_8966) ;  /* 0x000000000004a947 */ /* 0x000fea0003800000 */
[----:B------:R-:W-:Y:S01]  /*f1b0*/  BPT.TRAP 0x1 ;  /* 0x000000040000795c */ /* 0x000fe20000300000 */
.L_x_8966:
[----:B------:R-:W-:Y:S01]  /*f1c0*/  SHF.L.U32 R3, R20, 0x1f, RZ ;  /* 0x0000001f14037819 */ /* 0x000fe200000006ff */
[----:B------:R-:W-:Y:S01]  /*f1d0*/  BSSY B1, `(.L_x_8967) ;  /* 0x0000004000017945 */ /* 0x000fe20003800000 */
[----:B0-----:R-:W-:-:S04]  /*f1e0*/  LEA R6, R10, R16, 0x3 ;  /* 0x000000100a067211 */ /* 0x001fc800078e18ff */
[----:B------:R-:W0:Y:S02]  /*f1f0*/  SYNCS.PHASECHK.TRANS64.TRYWAIT P0, [R6+URZ+0x28860], R3 ;  /* 0x02886003060075a7 */ /* 0x000e24000800017f */
[----:B0-----:R-:W-:Y:S05]  /*f200*/  @!P0 BRA `(.L_x_8968) ;  /* 0x00000034006c8947 */ /* 0x001fea0003800000 */
.L_x_9057:
[----:B------:R-:W-:Y:S05]  /*f210*/  BSYNC B1 ;  /* 0x0000000000017941 */ /* 0x000fea0003800000 */
.L_x_8967:
        /* <DEDUP_REMOVED lines=9> */
[----:B------:R-:W-:-:S03]  /*f2b0*/  LEA R7, R7, R16, 0x1 ;  /* 0x0000001007077211 */ /* 0x000fc600078e08ff */
        /* <DEDUP_REMOVED lines=57> */
.L_x_9075:
        /* <DEDUP_REMOVED lines=29> */
.L_x_8970:
        /* <DEDUP_REMOVED lines=11> */
.L_x_8971:
        /* <DEDUP_REMOVED lines=8> */
.L_x_8959:
        /* <DEDUP_REMOVED lines=17> */
.L_x_8974:
[----:B------:R-:W-:Y:S05]  /*fa60*/  BSYNC B0 ;  /* 0x0000000000007941 */ /* 0x000fea0003800000 */
.L_x_8973:
[----:B------:R-:W-:-:S05]  /*fa70*/  IMAD.U32 R0, RZ, RZ, UR45 ;  /* 0x0000002dff007e24 */ /* 0x000fca000f8e00ff */
[----:B------:R-:W-:-:S13]  /*fa80*/  ISETP.NE.AND P0, PT, R0, 0x3, PT ;  /* 0x000000030000780c */ /* 0x000fda0003f05270 */
[----:B------:R-:W-:Y:S05]  /*fa90*/  @!P0 BRA `(.L_x_8975) ;  /* 0x0000000000048947 */ /* 0x000fea0003800000 */
[----:B------:R-:W-:Y:S01]  /*faa0*/  BPT.TRAP 0x1 ;  /* 0x000000040000795c */ /* 0x000fe20000300000 */
.L_x_8975:
[----:B------:R-:W-:Y:S01]  /*fab0*/  IMAD R4, R23, 0x8, R16 ;  /* 0x0000000817047824 */ /* 0x000fe200078e0210 */
[----:B0-----:R-:W-:Y:S01]  /*fac0*/  SHF.L.U32 R3, R26, 0x1f, RZ ;  /* 0x0000001f1a037819 */ /* 0x001fe200000006ff */
[----:B------:R-:W-:Y:S01]  /*fad0*/  IMAD.MOV.U32 R5, RZ, RZ, -0x80 ;  /* 0xffffff80ff057424 */ /* 0x000fe200078e00ff */
[----:B------:R-:W-:Y:S02]  /*fae0*/  BSSY B0, `(.L_x_8976) ;  /* 0x0000004000007945 */ /* 0x000fe40003800000 */
[----:B------:R-:W0:Y:S01]  /*faf0*/  SYNCS.PHASECHK.TRANS64.TRYWAIT P0, [R4+URZ+0x28860], R3 ;  /* 0x02886003040075a7 */ /* 0x000e22000800017f */
[----:B------:R-:W-:Y:S01]  /*fb00*/  IMAD R24, R24, R5, UR37 ;  /* 0x0000002518187e24 */ /* 0x000fe2000f8e0205 */
[----:B0-----:R-:W-:Y:S06]  /*fb10*/  @!P0 BRA `(.L_x_8977) ;  /* 0x0000003400a88947 */ /* 0x001fec0003800000 */
.L_x_9076:
[----:B------:R-:W-:Y:S05]  /*fb20*/  BSYNC B0 ;  /* 0x0000000000007941 */ /* 0x000fea0003800000 */
.L_x_8976:
        /* <DEDUP_REMOVED lines=62> */
[----:B------:R1:W0:-:S12]  /*ff10*/  SHFL.IDX PT, R7, R18, 0x7, 0x181f ;  /* 0x00f81f0012077f89 */ /* 0x00021800000e0000 */
[----:B------:R1:W-:Y:S01]  /*ff20*/  LDGSTS.E.BYPASS.LTC128B.128 [R0+0x3400], desc[UR50][R2.64], !P0 ;  /* 0x0340000002007fae */ /* 0x0003e2000c101d72 */
[----:B------:R-:W-:-:S13]  /*ff30*/  ISETP.LT.OR P0, PT, R5, 0x61, P1 ;  /* 0x000000610500780c */ /* 0x000fda0000f01670 */
[----:B0-2---:R1:W-:Y:S02]  /*ff40*/  LDGSTS.E.BYPASS.LTC128B.128 [R0+0x7400], desc[UR50][R2.64+0x80], !P0 ;  /* 0x0740008002007fae */ /* 0x0053e4000c101d72 */
.L_x_9094:
        /* <DEDUP_REMOVED lines=11> */
.L_x_8979:
        /* <DEDUP_REMOVED lines=11> */
.L_x_8980:
[----:B------:R0:W-:Y:S01]  /*100b0*/  SYNCS.ARRIVE.TRANS64.A1T0 RZ, [R4+URZ+0x28850], RZ ;  /* 0x028850ff04ff79a7 */ /* 0x0001e2000810003f */
[----:B------:R-:W-:-:S05]  /*100c0*/  VIADD R23, R23, 0x1 ;  /* 0x0000000117177836 */ /* 0x000fca0000000000 */
[----:B------:R-:W-:-:S04]  /*100d0*/  ISETP.NE.AND P0, PT, R23, 0x2, PT ;  /* 0x000000021700780c */ /* 0x000fc80003f05270 */
[----:B------:R-:W-:Y:S02]  /*100e0*/  SEL R3, RZ, 0x1, P0 ;  /* 0x00000001ff037807 */ /* 0x000fe40000000000 */
[----:B------:R-:W-:Y:S02]  /*100f0*/  SEL R23, R23, RZ, P0 ;  /* 0x000000ff17177207 */ /* 0x000fe40000000000 */
[----:B0-----:R-:W-:-:S07]  /*10100*/  LOP3.LUT R26, R26, R3, RZ, 0x3c, !PT ;  /* 0x000000031a1a7212 */ /* 0x001fce00078e3cff */
.L_x_8940:
[----:B------:R-:W-:Y:S05]  /*10110*/  BSYNC B7 ;  /* 0x0000000000077941 */ /* 0x000fea0003800000 */
.L_x_8938:
        /* <DEDUP_REMOVED lines=11> */
.L_x_8981:
[----:B------:R-:W-:-:S03]  /*101d0*/  UMOV UR4, 0xffffffff ;  /* 0xffffffff00047882 */ /* 0x000fc60000000000 */
[----:B------:R-:W-:Y:S05]  /*101e0*/  BRA.DIV UR4, `(.L_x_8983) ;  /* 0x0000003a04c07947 */ /* 0x000fea000b800000 */
[----:B------:R0:W1:Y:S02]  /*101f0*/  SHFL.IDX PT, R14, R34, RZ, 0x1f ;  /* 0x00001fff220e7589 */ /* 0x00006400000e0000 */
.L_x_9097:
        /* <DEDUP_REMOVED lines=8> */
.L_x_8982:
[----:B------:R-:W-:Y:S02]  /*10280*/  ULDC UR4, c[0x0][0xc38] ;  /* 0x00030e0000047ab9 */ /* 0x000fe40000000800 */
[----:B-1----:R-:W-:-:S13]  /*10290*/  ISETP.GE.AND P0, PT, R34, UR4, PT ;  /* 0x0000000422007c0c */ /* 0x002fda000bf06270 */
[----:B------:R-:W-:Y:S05]  /*102a0*/  @!P0 BRA `(.L_x_8984) ;  /* 0xffffffc400608947 */ /* 0x000fea000383ffff */
.L_x_8935:
[----:B------:R-:W1:Y:S01]  /*102b0*/  S2R R5, SR_CgaCtaId ;  /* 0x0000000000057919 */ /* 0x000e620000008800 */
[----:B------:R-:W-:Y:S01]  /*102c0*/  IADD3 R36, R36, 0x1, RZ ;  /* 0x0000000124247810 */ /* 0x000fe20007ffe0ff */
[----:B------:R-:W-:Y:S01]  /*102d0*/  BSSY B0, `(.L_x_8985) ;  /* 0x0000009000007945 */ /* 0x000fe20003800000 */
[----:B------:R-:W-:Y:S02]  /*102e0*/  MOV R2, 0x400 ;  /* 0x0000040000027802 */ /* 0x000fe40000000f00 */
[----:B------:R-:W-:-:S04]  /*102f0*/  LEA.HI R0, R36, R36, RZ, 0x1 ;  /* 0x0000002424007211 */ /* 0x000fc800078f08ff */
[----:B------:R-:W-:-:S05]  /*10300*/  LOP3.LUT R3, R0, 0xfffffffe, RZ, 0xc0, !PT ;  /* 0xfffffffe00037812 */ /* 0x000fca00078ec0ff */
[----:B------:R-:W-:-:S05]  /*10310*/  IMAD.IADD R0, R36, 0x1, -R3 ;  /* 0x0000000124007824 */ /* 0x000fca00078e0a03 */
[----:B------:R-:W-:Y:S02]  /*10320*/  SHF.L.U32 R0, R0, 0x1f, RZ ;  /* 0x0000001f00007819 */ /* 0x000fe400000006ff */
[----:B-1----:R-:W-:-:S04]  /*10330*/  LEA R4, R5, R2, 0x18 ;  /* 0x0000000205047211 */ /* 0x002fc800078ec0ff */
[----:B------:R-:W1:Y:S02]  /*10340*/  SYNCS.PHASECHK.TRANS64.TRYWAIT P0, [R4+URZ+0x28820], R0 ;  /* 0x02882000040075a7 */ /* 0x000e64000800017f */
[----:B-1----:R-:W-:Y:S05]  /*10350*/  @!P0 BRA `(.L_x_8986) ;  /* 0x00000038008c8947 */ /* 0x002fea0003800000 */
.L_x_9098:
[----:B------:R-:W-:Y:S05]  /*10360*/  BSYNC B0 ;  /* 0x0000000000007941 */ /* 0x000fea0003800000 */
.L_x_8985:
[----:B------:R-:W-:-:S03]  /*10370*/  UMOV UR4, 0xffffffff ;  /* 0xffffffff00047882 */ /* 0x000fc60000000000 */
[----:B------:R-:W-:Y:S05]  /*10380*/  BRA.DIV UR4, `(.L_x_8987) ;  /* 0x0000003a04947947 */ /* 0x000fea000b800000 */
[----:B-1----:R-:W1:Y:S02]  /*10390*/  S2R R0, SR_TID.X ;  /* 0x0000000000007919 */ /* 0x002e640000002100 */
[----:B-1----:R-:W-:-:S04]  /*103a0*/  SHF.R.U32.HI R0, RZ, 0x5, R0 ;  /* 0x00000005ff007819 */ /* 0x002fc80000011600 */
[----:B------:R-:W-:-:S05]  /*103b0*/  LOP3.LUT R0, R0, 0x3, RZ, 0xc0, !PT ;  /* 0x0000000300007812 */ /* 0x000fca00078ec0ff */
[----:B------:R1:W2:Y:S02]  /*103c0*/  SHFL.IDX PT, R14, R0, RZ, 0x1f ;  /* 0x00001fff000e7589 */ /* 0x0002a400000e0000 */
.L_x_9101:
[----:B--2---:R-:W-:Y:S01]  /*103d0*/  ISETP.NE.AND P0, PT, R14, RZ, PT ;  /* 0x000000ff0e00720c */ /* 0x004fe20003f05270 */
[----:B------:R-:W-:-:S12]  /*103e0*/  BSSY B0, `(.L_x_8988) ;  /* 0x0000024000007945 */ /* 0x000fd80003800000 */
[----:B------:R-:W-:Y:S05]  /*103f0*/  @P0 BRA `(.L_x_8989) ;  /* 0x0000000000880947 */ /* 0x000fea0003800000 */
[----:B------:R-:W-:-:S03]  /*10400*/  UMOV UR4, 0xffffffff ;  /* 0xffffffff00047882 */ /* 0x000fc60000000000 */
[----:B------:R-:W-:Y:S05]  /*10410*/  BRA.DIV UR4, `(.L_x_8990) ;  /* 0x0000003a04a47947 */ /* 0x000fea000b800000 */
[----:B------:R-:W-:-:S13]  /*10420*/  ELECT P6, URZ, PT ;  /* 0x00000000003f782f */ /* 0x000fda00038c0000 */
.L_x_9104:
[----:B------:R-:W-:Y:S05]  /*10430*/  @!P6 BRA `(.L_x_8989) ;  /* 0x000000000078e947 */ /* 0x000fea0003800000 */
[----:B------:R-:W-:-:S06]  /*10440*/  ULOP3.LUT UR4, UR36, 0x2, URZ, 0xfc, !UPT ;  /* 0x0000000224047892 */ /* 0x000fcc000f8efc3f */
[----:B-1----:R-:W-:-:S05]  /*10450*/  IMAD.U32 R0, RZ, RZ, UR4 ;  /* 0x00000004ff007e24 */ /* 0x002fca000f8e00ff */
[----:B------:R-:W-:-:S13]  /*10460*/  ISETP.NE.AND P0, PT, R0, 0x3, PT ;  /* 0x000000030000780c */ /* 0x000fda0003f05270 */
[----:B------:R-:W-:Y:S05]  /*10470*/  @!P0 BRA `(.L_x_8991) ;  /* 0x0000000000048947 */ /* 0x000fea0003800000 */
[----:B------:R-:W-:Y:S01]  /*10480*/  BPT.TRAP 0x1 ;  /* 0x000000040000795c */ /* 0x000fe20000300000 */
.L_x_8991:
[C---:B------:R-:W-:Y:S01]  /*10490*/  IMAD R5, R23.reuse, 0x8, R4 ;  /* 0x0000000817057824 */ /* 0x040fe200078e0204 */
[----:B------:R-:W-:Y:S01]  /*104a0*/  SHF.L.U32 R0, R26, 0x1f, RZ ;  /* 0x0000001f1a007819 */ /* 0x000fe200000006ff */
[----:B------:R-:W-:-:S03]  /*104b0*/  VIADD R23, R23, 0x1 ;  /* 0x0000000117177836 */ /* 0x000fc60000000000 */
[----:B------:R-:W1:Y:S02]  /*104c0*/  SYNCS.PHASECHK.TRANS64.TRYWAIT P1, [R5+URZ+0x28840], R0 ;  /* 0x02884000050075a7 */ /* 0x000e64000802017f */
[----:B------:R-:W-:-:S04]  /*104d0*/  ISETP.NE.AND P2, PT, R23, 0x2, PT ;  /* 0x000000021700780c */ /* 0x000fc80003f45270 */
[----:B------:R-:W-:Y:S01]  /*104e0*/  SEL R3, RZ, 0x1, P2 ;  /* 0x00000001ff037807 */ /* 0x000fe20001000000 */
[----:B-1----:R-:W-:Y:S08]  /*104f0*/  @!P1 BRA `(.L_x_8992) ;  /* 0x00000038008c9947 */ /* 0x002ff00003800000 */
.L_x_9105:
[----:B------:R-:W-:Y:S02]  /*10500*/  SEL R23, R23, RZ, P2 ;  /* 0x000000ff17177207 */ /* 0x000fe40001000000 */
[----:B------:R-:W-:Y:S01]  /*10510*/  LOP3.LUT R2, R26, R3, RZ, 0x3c, !PT ;  /* 0x000000031a027212 */ /* 0x000fe200078e3cff */
[----:B------:R-:W-:Y:S06]  /*10520*/  @!P0 BRA `(.L_x_8993) ;  /* 0x0000000000048947 */ /* 0x000fec0003800000 */
[----:B------:R-:W-:Y:S01]  /*10530*/  BPT.TRAP 0x1 ;  /* 0x000000040000795c */ /* 0x000fe20000300000 */
.L_x_8993:
[----:B------:R-:W-:Y:S02]  /*10540*/  LEA R23, R23, R4, 0x3 ;  /* 0x0000000417177211 */ /* 0x000fe400078e18ff */
[----:B------:R-:W-:-:S04]  /*10550*/  SHF.L.U32 R2, R2, 0x1f, RZ ;  /* 0x0000001f02027819 */ /* 0x000fc800000006ff */
[----:B------:R-:W2:Y:S02]  /*10560*/  SYNCS.PHASECHK.TRANS64.TRYWAIT P1, [R23+URZ+0x28840], R2 ;  /* 0x02884002170075a7 */ /* 0x000ea4000802017f */
[----:B--2---:R-:W-:Y:S05]  /*10570*/  @!P1 BRA `(.L_x_8994) ;  /* 0x0000003800809947 */ /* 0x004fea0003800000 */
.L_x_9106:
[----:B------:R-:W-:Y:S05]  /*10580*/  @!P0 BRA `(.L_x_8995) ;  /* 0x0000000000048947 */ /* 0x000fea0003800000 */
[----:B------:R-:W-:Y:S01]  /*10590*/  BPT.TRAP 0x1 ;  /* 0x000000040000795c */ /* 0x000fe20000300000 */
.L_x_8995:
[----:B------:R-:W3:Y:S02]  /*105a0*/  SYNCS.PHASECHK.TRANS64.TRYWAIT P1, [R5+URZ+0x28860], R0 ;  /* 0x02886000050075a7 */ /* 0x000ee4000802017f */
[----:B---3--:R-:W-:Y:S05]  /*105b0*/  @!P1 BRA `(.L_x_8996) ;  /* 0x0000003800849947 */ /* 0x008fea0003800000 */
.L_x_9107:
[----:B------:R-:W-:Y:S05]  /*105c0*/  @!P0 BRA `(.L_x_8997) ;  /* 0x0000000000048947 */ /* 0x000fea0003800000 */
[----:B------:R-:W-:Y:S01]  /*105d0*/  BPT.TRAP 0x1 ;  /* 0x000000040000795c */ /* 0x000fe20000300000 */
.L_x_8997:
[----:B----4-:R4:W0:Y:S02]  /*105e0*/  SYNCS.PHASECHK.TRANS64.TRYWAIT P0, [R23+URZ+0x28860], R2 ;  /* 0x02886002170075a7 */ /* 0x010824000800017f */
[----:B0-----:R-:W-:Y:S05]  /*105f0*/  @!P0 NANOSLEEP.SYNCS 0x989680 ;  /* 0x009896800000895d */ /* 0x001fea0003900000 */
[----:B------:R-:W0:Y:S02]  /*10600*/  @!P0 SYNCS.PHASECHK.TRANS64 P0, [R23+URZ+0x28860], R2 ;  /* 0x02886002170085a7 */ /* 0x000e24000800007f */
[----:B0-----:R-:W-:Y:S05]  /*10610*/  @!P0 BRA `(.L_x_8997) ;  /* 0xfffffffc00f08947 */ /* 0x001fea000383ffff */
.L_x_8989:
[----:B------:R-:W-:Y:S05]  /*10620*/  BSYNC B0 ;  /* 0x0000000000007941 */ /* 0x000fea0003800000 */
.L_x_8988:
[----:B------:R-:W-:Y:S05]  /*10630*/  EXIT ;  /* 0x000000000000794d */ /* 0x000fea0003800000 */
.L_x_8882:
[----:B0-----:R-:W-:-:S04]  /*10640*/  IMAD.U32 R3, RZ, RZ, UR41 ;  /* 0x00000029ff037e24 */ /* 0x001fc8000f8e00ff */
[----:B------:R0:W1:Y:S03]  /*10650*/  SYNCS.PHASECHK.TRANS64.TRYWAIT P1, [R3+URZ+0x28800], R0 ;  /* 0x02880000030075a7 */ /* 0x000066000802017f */
[----:B-1----:R-:W-:Y:S05]  /*10660*/  @!P1 NANOSLEEP.SYNCS 0x989680 ;  /* 0x009896800000995d */ /* 0x002fea0003900000 */
[----:B------:R-:W1:Y:S02]  /*10670*/  @!P1 SYNCS.PHASECHK.TRANS64 P1, [R3+URZ+0x28800], R0 ;  /* 0x02880000030095a7 */ /* 0x000e64000802007f */
[----:B-1----:R-:W-:Y:S05]  /*10680*/  @!P1 BRA `(.L_x_8882) ;  /* 0xfffffffc00ec9947 */ /* 0x002fea000383ffff */
[----:B------:R-:W-:Y:S05]  /*10690*/  BRA `(.L_x_8998) ;  /* 0xffffff0c00e07947 */ /* 0x000fea000383ffff */
.L_x_8886:
[----:B-1----:R1:W2:Y:S02]  /*106a0*/  SYNCS.PHASECHK.TRANS64.TRYWAIT P1, [R0+URZ+0x28830], R3 ;  /* 0x02883003000075a7 */ /* 0x0022a4000802017f */
[----:B--2---:R-:W-:Y:S05]  /*106b0*/  @!P1 NANOSLEEP.SYNCS 0x989680 ;  /* 0x009896800000995d */ /* 0x004fea0003900000 */
[----:B------:R-:W2:Y:S02]  /*106c0*/  @!P1 SYNCS.PHASECHK.TRANS64 P1, [R0+URZ+0x28830], R3 ;  /* 0x02883003000095a7 */ /* 0x000ea4000802007f */
[----:B--2---:R-:W-:Y:S05]  /*106d0*/  @!P1 BRA `(.L_x_8886) ;  /* 0xfffffffc00f09947 */ /* 0x004fea000383ffff */
[----:B------:R-:W-:Y:S05]  /*106e0*/  BRA `(.L_x_8885) ;  /* 0xffffff0c00fc7947 */ /* 0x000fea000383ffff */
.L_x_8892:
[----:B-1----:R-:W-:-:S04]  /*106f0*/  IMAD.U32 R7, RZ, RZ, UR6 ;  /* 0x00000006ff077e24 */ /* 0x002fc8000f8e00ff */
[----:B------:R1:W2:Y:S03]  /*10700*/  SYNCS.PHASECHK.TRANS64.TRYWAIT P1, [R7+URZ+0x28830], R4 ;  /* 0x02883004070075a7 */ /* 0x0002a6000802017f */
[----:B--2---:R-:W-:Y:S05]  /*10710*/  @!P1 NANOSLEEP.SYNCS 0x989680 ;  /* 0x009896800000995d */ /* 0x004fea0003900000 */
[----:B------:R-:W2:Y:S02]  /*10720*/  @!P1 SYNCS.PHASECHK.TRANS64 P1, [R7+URZ+0x28830], R4 ;  /* 0x02883004070095a7 */ /* 0x000ea4000802007f */
[----:B--2---:R-:W-:Y:S05]  /*10730*/  @!P1 BRA `(.L_x_8892) ;  /* 0xfffffffc00ec9947 */ /* 0x004fea000383ffff */
[----:B------:R-:W-:Y:S05]  /*10740*/  BRA `(.L_x_8889) ;  /* 0xffffff3c00347947 */ /* 0x000fea000383ffff */
.L_x_8896:
[----:B-1----:R-:W-:-:S04]  /*10750*/  IMAD.U32 R7, RZ, RZ, UR6 ;  /* 0x00000006ff077e24 */ /* 0x002fc8000f8e00ff */
[----:B------:R1:W2:Y:S03]  /*10760*/  SYNCS.PHASECHK.TRANS64.TRYWAIT P1, [R7+URZ+0x28850], R4 ;  /* 0x02885004070075a7 */ /* 0x0002a6000802017f */
[----:B--2---:R-:W-:Y:S05]  /*10770*/  @!P1 NANOSLEEP.SYNCS 0x989680 ;  /* 0x009896800000995d */ /* 0x004fea0003900000 */
[----:B------:R-:W2:Y:S02]  /*10780*/  @!P1 SYNCS.PHASECHK.TRANS64 P1, [R7+URZ+0x28850], R4 ;  /* 0x02885004070095a7 */ /* 0x000ea4000802007f */
[----:B--2---:R-:W-:Y:S05]  /*10790*/  @!P1 BRA `(.L_x_8896) ;  /* 0xfffffffc00ec9947 */ /* 0x004fea000383ffff */
[----:B------:R-:W-:Y:S05]  /*107a0*/  BRA `(.L_x_8893) ;  /* 0xffffff4000007947 */ /* 0x000fea000383ffff */
.L_x_8904:
[----:B-1----:R-:W-:-:S04]  /*107b0*/  IMAD.U32 R5, RZ, RZ, UR6 ;  /* 0x00000006ff057e24 */ /* 0x002fc8000f8e00ff */
[----:B------:R1:W2:Y:S03]  /*107c0*/  SYNCS.PHASECHK.TRANS64.TRYWAIT P1, [R5+URZ+0x28830], R4 ;  /* 0x02883004050075a7 */ /* 0x0002a6000802017f */
[----:B--2---:R-:W-:Y:S05]  /*107d0*/  @!P1 NANOSLEEP.SYNCS 0x989680 ;  /* 0x009896800000995d */ /* 0x004fea0003900000 */
[----:B------:R-:W2:Y:S02]  /*107e0*/  @!P1 SYNCS.PHASECHK.TRANS64 P1, [R5+URZ+0x28830], R4 ;  /* 0x02883004050095a7 */ /* 0x000ea4000802007f */
[----:B--2---:R-:W-:Y:S05]  /*107f0*/  @!P1 BRA `(.L_x_8904) ;  /* 0xfffffffc00ec9947 */ /* 0x004fea000383ffff */
[----:B------:R-:W-:Y:S05]  /*10800*/  BRA `(.L_x_8901) ;  /* 0xffffff6c00887947 */ /* 0x000fea000383ffff */
.L_x_8908:
[----:B-1----:R-:W-:-:S04]  /*10810*/  MOV R5, UR6 ;  /* 0x0000000600057c02 */ /* 0x002fc80008000f00 */
[----:B------:R1:W2:Y:S03]  /*10820*/  SYNCS.PHASECHK.TRANS64.TRYWAIT P1, [R5+URZ+0x28850], R4 ;  /* 0x02885004050075a7 */ /* 0x0002a6000802017f */
[----:B--2---:R-:W-:Y:S05]  /*10830*/  @!P1 NANOSLEEP.SYNCS 0x989680 ;  /* 0x009896800000995d */ /* 0x004fea0003900000 */
[----:B------:R-:W2:Y:S02]  /*10840*/  @!P1 SYNCS.PHASECHK.TRANS64 P1, [R5+URZ+0x28850], R4 ;  /* 0x02885004050095a7 */ /* 0x000ea4000802007f */
[----:B--2---:R-:W-:Y:S05]  /*10850*/  @!P1 BRA `(.L_x_8908) ;  /* 0xfffffffc00ec9947 */ /* 0x004fea000383ffff */
[----:B------:R-:W-:Y:S05]  /*10860*/  BRA `(.L_x_8905) ;  /* 0xffffff7000547947 */ /* 0x000fea000383ffff */
.L_x_8915:
[----:B-1----:R-:W-:-:S04]  /*10870*/  IMAD.U32 R6, RZ, RZ, UR5 ;  /* 0x00000005ff067e24 */ /* 0x002fc8000f8e00ff */
[----:B------:R1:W2:Y:S03]  /*10880*/  SYNCS.PHASECHK.TRANS64.TRYWAIT P1, [R6+URZ+0x28850], R5 ;  /* 0x02885005060075a7 */ /* 0x0002a6000802017f */
[----:B--2---:R-:W-:Y:S05]  /*10890*/  @!P1 NANOSLEEP.SYNCS 0x989680 ;  /* 0x009896800000995d */ /* 0x004fea0003900000 */
[----:B------:R-:W2:Y:S02]  /*108a0*/  @!P1 SYNCS.PHASECHK.TRANS64 P1, [R6+URZ+0x28850], R5 ;  /* 0x02885005060095a7 */ /* 0x000ea4000802007f */
[----:B--2---:R-:W-:Y:S05]  /*108b0*/  @!P1 BRA `(.L_x_8915) ;  /* 0xfffffffc00ec9947 */ /* 0x004fea000383ffff */
[----:B------:R-:W-:Y:S05]  /*108c0*/  BRA `(.L_x_8914) ;  /* 0xffffff94003c7947 */ /* 0x000fea000383ffff */
.L_x_8946:
        /* <DEDUP_REMOVED lines=10> */
.L_x_8999:
[----:B------:R-:W-:Y:S05]  /*10970*/  BRA `(.L_x_9000) ;  /* 0xffffffc800287947 */ /* 0x000fea000383ffff */
.L_x_8949:
[----:B0-----:R0:W1:Y:S02]  /*10980*/  SYNCS.PHASECHK.TRANS64.TRYWAIT P0, [R7+URZ+0x28840], R2 ;  /* 0x02884002070075a7 */ /* 0x001064000800017f */
[----:B-1----:R-:W-:Y:S05]  /*10990*/  @!P0 NANOSLEEP.SYNCS 0x989680 ;  /* 0x009896800000895d */ /* 0x002fea0003900000 */
[----:B------:R-:W1:Y:S02]  /*109a0*/  @!P0 SYNCS.PHASECHK.TRANS64 P0, [R7+URZ+0x28840], R2 ;  /* 0x02884002070085a7 */ /* 0x000e64000800007f */
[----:B-1----:R-:W-:Y:S05]  /*109b0*/  @!P0 BRA `(.L_x_8949) ;  /* 0xfffffffc00f08947 */ /* 0x002fea000383ffff */
[----:B------:R-:W-:Y:S05]  /*109c0*/  BRA `(.L_x_9001) ;  /* 0xffffffcc00207947 */ /* 0x000fea000383ffff */
.L_x_8950:
        /* <DEDUP_REMOVED lines=8> */
.L_x_9003:
[----:B------:R-:W-:Y:S05]  /*10a50*/  BSYNC B0 ;  /* 0x0000000000007941 */ /* 0x000fea0003800000 */
.L_x_9002:
[----:B------:R-:W-:Y:S01]  /*10a60*/  IMAD.MOV.U32 R13, RZ, RZ, R4 ;  /* 0x000000ffff0d7224 */ /* 0x000fe200078e0004 */
[----:B------:R-:W-:Y:S01]  /*10a70*/  MOV R2, R14 ;  /* 0x0000000e00027202 */ /* 0x000fe20000000f00 */
[----:B------:R-:W-:Y:S02]  /*10a80*/  IMAD.MOV.U32 R12, RZ, RZ, RZ ;  /* 0x000000ffff0c7224 */ /* 0x000fe400078e00ff */
[----:B------:R-:W-:Y:S02]  /*10a90*/  IMAD.MOV.U32 R11, RZ, RZ, 0x181f ;  /* 0x0000181fff0b7424 */ /* 0x000fe400078e00ff */
[----:B------:R-:W-:Y:S02]  /*10aa0*/  IMAD.MOV.U32 R15, RZ, RZ, -0x1 ;  /* 0xffffffffff0f7424 */ /* 0x000fe400078e00ff */
[----:B------:R-:W-:-:S07]  /*10ab0*/  @P0 IMAD R9, R5, 0x2, R16 ;  /* 0x0000000205090824 */ /* 0x000fce00078e0210 */
[----:B------:R-:W-:Y:S05]  /*10ac0*/  WARPSYNC.COLLECTIVE R15, `(.L_x_9004) ;  /* 0x000000000f087348 */ /* 0x000fea0003c00000 */
[----:B------:R0:W1:Y:S02]  /*10ad0*/  SHFL.IDX P6, R14, R13, R12, R11 ;  /* 0x0000000c0d0e7389 */ /* 0x00006400000c000b */
[----:B01----:R-:W-:Y:S01]  /*10ae0*/  ENDCOLLECTIVE ;  /* 0x000000000000791b */ /* 0x003fe20003800000 */
.L_x_9004:
        /* <DEDUP_REMOVED lines=8> */
.L_x_9005:
[----:B------:R-:W-:Y:S01]  /*10b70*/  @!PT LDS RZ, [RZ] ;  /* 0x00000000fffff984 */ /* 0x000fe20000000800 */
[----:B------:R-:W-:Y:S01]  /*10b80*/  @!PT LDS RZ, [RZ] ;  /* 0x00000000fffff984 */ /* 0x000fe20000000800 */
[----:B------:R-:W-:Y:S01]  /*10b90*/  @!PT LDS RZ, [RZ] ;  /* 0x00000000fffff984 */ /* 0x000fe20000000800 */
[----:B------:R0:W-:Y:S04]  /*10ba0*/  @P0 LDGSTS.E.BYPASS.LTC128B.128 [R9+0x18400], desc[UR50][R2.64], !P3 ;  /* 0x1840000002090fae */ /* 0x0001e8000d901d72 */
[----:B------:R0:W-:Y:S01]  /*10bb0*/  @P0 LDGSTS.E.BYPASS.LTC128B.128 [R9+0x1c400], desc[UR50][R2.64+0x80], !P2 ;  /* 0x1c40008002090fae */ /* 0x0001e2000d101d72 */
[----:B------:R-:W-:Y:S01]  /*10bc0*/  ISETP.GE.AND P0, PT, R6, 0x11, PT ;  /* 0x000000110600780c */ /* 0x000fe20003f06270 */
[----:B------:R-:W-:-:S12]  /*10bd0*/  IMAD.MOV.U32 R13, RZ, RZ, R4 ;  /* 0x000000ffff0d7224 */ /* 0x000fd800078e0004 */
[----:B------:R-:W-:Y:S01]  /*10be0*/  @P0 IMAD R25, R5, 0x2, R16 ;  /* 0x0000000205190824 */ /* 0x000fe200078e0210 */
[----:B0-----:R-:W-:-:S07]  /*10bf0*/  MOV R8, R14 ;  /* 0x0000000e00087202 */ /* 0x001fce0000000f00 */
[----:B------:R-:W-:Y:S05]  /*10c00*/  WARPSYNC.COLLECTIVE R15, `(.L_x_9006) ;  /* 0x000000000f087348 */ /* 0x000fea0003c00000 */
[----:B------:R0:W1:Y:S02]  /*10c10*/  SHFL.IDX P6, R14, R13, R12, R11 ;  /* 0x0000000c0d0e7389 */ /* 0x00006400000c000b */
[----:B01----:R-:W-:Y:S01]  /*10c20*/  ENDCOLLECTIVE ;  /* 0x000000000000791b */ /* 0x003fe20003800000 */
.L_x_9006:
[----:B------:R-:W-:Y:S02]  /*10c30*/  IMAD.MOV.U32 R13, RZ, RZ, R0 ;  /* 0x000000ffff0d7224 */ /* 0x000fe400078e0000 */
[----:B------:R-:W-:Y:S01]  /*10c40*/  IMAD.MOV.U32 R12, RZ, RZ, 0x2 ;  /* 0x00000002ff0c7424 */ /* 0x000fe200078e00ff */
[----:B------:R-:W-:-:S05]  /*10c50*/  @P0 LEA R14, P1, R35, R14, 0x1 ;  /* 0x0000000e230e0211 */ /* 0x000fca00078208ff */
[----:B------:R-:W-:-:S08]  /*10c60*/  @P0 IMAD.MOV.U32 R2, RZ, RZ, R14 ;  /* 0x000000ffff020224 */ /* 0x000fd000078e000e */
[----:B------:R-:W-:Y:S05]  /*10c70*/  WARPSYNC.COLLECTIVE R15, `(.L_x_9007) ;  /* 0x000000000f087348 */ /* 0x000fea0003c00000 */
[----:B------:R0:W1:Y:S02]  /*10c80*/  SHFL.IDX P6, R14, R13, R12, R11 ;  /* 0x0000000c0d0e7389 */ /* 0x00006400000c000b */
[----:B01----:R-:W-:Y:S01]  /*10c90*/  ENDCOLLECTIVE ;  /* 0x000000000000791b */ /* 0x003fe20003800000 */
.L_x_9007:
        /* <DEDUP_REMOVED lines=13> */
.L_x_9008:
[----:B------:R-:W-:Y:S02]  /*10d70*/  @P0 IMAD R21, R5, 0x2, R16 ;  /* 0x0000000205150824 */ /* 0x000fe400078e0210 */
[----:B------:R-:W-:Y:S01]  /*10d80*/  IMAD.MOV.U32 R13, RZ, RZ, R0 ;  /* 0x000000ffff0d7224 */ /* 0x000fe200078e0000 */
[----:B------:R-:W-:Y:S02]  /*10d90*/  MOV R12, 0x3 ;  /* 0x00000003000c7802 */ /* 0x000fe40000000f00 */
[----:B------:R-:W-:-:S04]  /*10da0*/  @P0 LEA R14, P1, R35, R14, 0x1 ;  /* 0x0000000e230e0211 */ /* 0x000fc800078208ff */
[----:B------:R-:W-:Y:S01]  /*10db0*/  @P0 IADD3.X R9, RZ, R8, RZ, P1, !PT ;  /* 0x00000008ff090210 */ /* 0x000fe20000ffe4ff */
[----:B------:R-:W-:-:S08]  /*10dc0*/  @P0 IMAD.MOV.U32 R2, RZ, RZ, R14 ;  /* 0x000000ffff020224 */ /* 0x000fd000078e000e */
[----:B------:R-:W-:Y:S05]  /*10dd0*/  WARPSYNC.COLLECTIVE R15, `(.L_x_9009) ;  /* 0x000000000f087348 */ /* 0x000fea0003c00000 */
[----:B------:R0:W1:Y:S02]  /*10de0*/  SHFL.IDX P6, R14, R13, R12, R11 ;  /* 0x0000000c0d0e7389 */ /* 0x00006400000c000b */
[----:B01----:R-:W-:Y:S01]  /*10df0*/  ENDCOLLECTIVE ;  /* 0x000000000000791b */ /* 0x003fe20003800000 */
.L_x_9009:
        /* <DEDUP_REMOVED lines=12> */
.L_x_9010:
        /* <DEDUP_REMOVED lines=9> */
.L_x_9011:
        /* <DEDUP_REMOVED lines=12> */
.L_x_9012:
        /* <DEDUP_REMOVED lines=8> */
.L_x_9013:
        /* <DEDUP_REMOVED lines=13> */
.L_x_9014:
[----:B------:R-:W-:Y:S01]  /*11160*/  @P0 LEA R25, R5, R16, 0x1 ;  /* 0x0000001005190211 */ /* 0x000fe200078e08ff */
[----:B------:R-:W-:Y:S02]  /*11170*/  IMAD.MOV.U32 R13, RZ, RZ, R0 ;  /* 0x000000ffff0d7224 */ /* 0x000fe400078e0000 */
[----:B------:R-:W-:Y:S01]  /*11180*/  IMAD.MOV.U32 R12, RZ, RZ, 0x6 ;  /* 0x00000006ff0c7424 */ /* 0x000fe200078e00ff */
[----:B------:R-:W-:-:S05]  /*11190*/  @P0 LEA R14, P1, R35, R14, 0x1 ;  /* 0x0000000e230e0211 */ /* 0x000fca00078208ff */
[----:B------:R-:W-:-:S08]  /*111a0*/  @P0 IMAD.MOV.U32 R2, RZ, RZ, R14 ;  /* 0x000000ffff020224 */ /* 0x000fd000078e000e */
[----:B------:R-:W-:Y:S05]  /*111b0*/  WARPSYNC.COLLECTIVE R15, `(.L_x_9015) ;  /* 0x000000000f087348 */ /* 0x000fea0003c00000 */
[----:B------:R0:W1:Y:S02]  /*111c0*/  SHFL.IDX P6, R14, R13, R12, R11 ;  /* 0x0000000c0d0e7389 */ /* 0x00006400000c000b */
[----:B01----:R-:W-:Y:S01]  /*111d0*/  ENDCOLLECTIVE ;  /* 0x000000000000791b */ /* 0x003fe20003800000 */
.L_x_9015:
        /* <DEDUP_REMOVED lines=13> */
.L_x_9016:
        /* <DEDUP_REMOVED lines=8> */
.L_x_9017:
        /* <DEDUP_REMOVED lines=12> */
.L_x_9018:
[----:B------:R-:W-:Y:S05]  /*113f0*/  BRA `(.L_x_9019) ;  /* 0xffffffc800147947 */ /* 0x000fea000383ffff */
.L_x_8955:
[----:B------:R-:W-:Y:S01]  /*11400*/  MOV R13, R4 ;  /* 0x00000004000d7202 */ /* 0x000fe20000000f00 */
[----:B------:R-:W-:Y:S02]  /*11410*/  IMAD.MOV.U32 R12, RZ, RZ, RZ ;  /* 0x000000ffff0c7224 */ /* 0x000fe400078e00ff */
[----:B------:R-:W-:Y:S02]  /*11420*/  IMAD.MOV.U32 R11, RZ, RZ, 0x181f ;  /* 0x0000181fff0b7424 */ /* 0x000fe400078e00ff */
[----:B------:R-:W-:Y:S02]  /*11430*/  IMAD.MOV.U32 R15, RZ, RZ, -0x1 ;  /* 0xffffffffff0f7424 */ /* 0x000fe400078e00ff */
[----:B------:R-:W-:-:S07]  /*11440*/  IMAD.U32 R6, RZ, RZ, UR43 ;  /* 0x0000002bff067e24 */ /* 0x000fce000f8e00ff */
[----:B------:R-:W-:Y:S05]  /*11450*/  WARPSYNC.COLLECTIVE R15, `(.L_x_9020) ;  /* 0x000000000f087348 */ /* 0x000fea0003c00000 */
[----:B------:R0:W1:Y:S02]  /*11460*/  SHFL.IDX P6, R14, R13, R12, R11 ;  /* 0x0000000c0d0e7389 */ /* 0x00006400000c000b */
[----:B01----:R-:W-:Y:S01]  /*11470*/  ENDCOLLECTIVE ;  /* 0x000000000000791b */ /* 0x003fe20003800000 */
.L_x_9020:
[----:B------:R-:W-:-:S05]  /*11480*/  IMAD R5, R6, 0x80, R37 ;  /* 0x0000008006057824 */ /* 0x000fca00078e0225 */
[C---:B------:R-:W-:Y:S02]  /*11490*/  ISETP.GE.AND P0, PT, R5.reuse, UR38, PT ;  /* 0x0000002605007c0c */ /* 0x040fe4000bf06270 */
[----:B------:R-:W-:Y:S02]  /*114a0*/  IADD3 R6, R5, 0x10, RZ ;  /* 0x0000001005067810 */ /* 0x000fe40007ffe0ff */
[----:B------:R-:W-:Y:S01]  /*114b0*/  MOV R13, R0 ;  /* 0x00000000000d7202 */ /* 0x000fe20000000f00 */
[----:B------:R-:W-:-:S08]  /*114c0*/  IMAD.MOV.U32 R2, RZ, RZ, R14 ;  /* 0x000000ffff027224 */ /* 0x000fd000078e000e */
[----:B------:R-:W-:Y:S05]  /*114d0*/  WARPSYNC.COLLECTIVE R15, `(.L_x_9021) ;  /* 0x000000000f087348 */ /* 0x000fea0003c00000 */
[----:B------:R0:W1:Y:S02]  /*114e0*/  SHFL.IDX P6, R14, R13, R12, R11 ;  /* 0x0000000c0d0e7389 */ /* 0x00006400000c000b */
[----:B01----:R-:W-:Y:S01]  /*114f0*/  ENDCOLLECTIVE ;  /* 0x000000000000791b */ /* 0x003fe20003800000 */
.L_x_9021:
        /* <DEDUP_REMOVED lines=8> */
.L_x_9022:
        /* <DEDUP_REMOVED lines=11> */
.L_x_9023:
        /* <DEDUP_REMOVED lines=8> */
.L_x_9024:
[----:B------:R-:W-:Y:S02]  /*116b0*/  VIADD R6, R5, 0x20 ;  /* 0x0000002005067836 */ /* 0x000fe40000000000 */
[----:B------:R-:W-:-:S05]  /*116c0*/  @!P0 IMAD.MOV.U32 R3, RZ, RZ, R7 ;  /* 0x000000ffff038224 */ /* 0x000fca00078e0007 */
        /* <DEDUP_REMOVED lines=11> */
.L_x_9025:
[----:B------:R-:W-:Y:S02]  /*11780*/  IMAD.MOV.U32 R13, RZ, RZ, R4 ;  /* 0x000000ffff0d7224 */ /* 0x000fe400078e0004 */
[----:B------:R-:W-:Y:S01]  /*11790*/  IMAD.MOV.U32 R12, RZ, RZ, 0x3 ;  /* 0x00000003ff0c7424 */ /* 0x000fe200078e00ff */
[----:B------:R-:W-:-:S05]  /*117a0*/  @!P0 LEA R14, P1, R35, R14, 0x1 ;  /* 0x0000000e230e8211 */ /* 0x000fca00078208ff */
[----:B------:R-:W-:-:S08]  /*117b0*/  @!P0 IMAD.MOV.U32 R2, RZ, RZ, R14 ;  /* 0x000000ffff028224 */ /* 0x000fd000078e000e */
[----:B------:R-:W-:Y:S05]  /*117c0*/  WARPSYNC.COLLECTIVE R15, `(.L_x_9026) ;  /* 0x000000000f087348 */ /* 0x000fea0003c00000 */
[----:B------:R0:W1:Y:S02]  /*117d0*/  SHFL.IDX P6, R14, R13, R12, R11 ;  /* 0x0000000c0d0e7389 */ /* 0x00006400000c000b */
[----:B01----:R-:W-:Y:S01]  /*117e0*/  ENDCOLLECTIVE ;  /* 0x000000000000791b */ /* 0x003fe20003800000 */
.L_x_9026:
        /* <DEDUP_REMOVED lines=14> */
.L_x_9027:
[----:B------:R-:W-:Y:S01]  /*118d0*/  MOV R13, R4 ;  /* 0x00000004000d7202 */ /* 0x000fe20000000f00 */
[----:B------:R-:W-:Y:S01]  /*118e0*/  IMAD.MOV.U32 R12, RZ, RZ, 0x4 ;  /* 0x00000004ff0c7424 */ /* 0x000fe200078e00ff */
[----:B------:R-:W-:-:S05]  /*118f0*/  @!P0 LEA R14, P1, R35, R14, 0x1 ;  /* 0x0000000e230e8211 */ /* 0x000fca00078208ff */
[----:B------:R-:W-:-:S08]  /*11900*/  @!P0 IMAD.MOV.U32 R2, RZ, RZ, R14 ;  /* 0x000000ffff028224 */ /* 0x000fd000078e000e */
[----:B------:R-:W-:Y:S05]  /*11910*/  WARPSYNC.COLLECTIVE R15, `(.L_x_9028) ;  /* 0x000000000f087348 */ /* 0x000fea0003c00000 */
[----:B------:R0:W1:Y:S02]  /*11920*/  SHFL.IDX P6, R14, R13, R12, R11 ;  /* 0x0000000c0d0e7389 */ /* 0x00006400000c000b */
[----:B01----:R-:W-:Y:S01]  /*11930*/  ENDCOLLECTIVE ;  /* 0x000000000000791b */ /* 0x003fe20003800000 */
.L_x_9028:
        /* <DEDUP_REMOVED lines=14> */
.L_x_9029:
        /* <DEDUP_REMOVED lines=8> */
.L_x_9030:
        /* <DEDUP_REMOVED lines=13> */
.L_x_9031:
[----:B------:R-:W-:Y:S02]  /*11b70*/  IMAD.MOV.U32 R13, RZ, RZ, R4 ;  /* 0x000000ffff0d7224 */ /* 0x000fe400078e0004 */
[----:B------:R-:W-:Y:S01]  /*11b80*/  IMAD.MOV.U32 R12, RZ, RZ, 0x6 ;  /* 0x00000006ff0c7424 */ /* 0x000fe200078e00ff */
[----:B------:R-:W-:-:S05]  /*11b90*/  @!P0 LEA R14, P1, R35, R14, 0x1 ;  /* 0x0000000e230e8211 */ /* 0x000fca00078208ff */
[----:B------:R-:W-:-:S08]  /*11ba0*/  @!P0 IMAD.MOV.U32 R2, RZ, RZ, R14 ;  /* 0x000000ffff028224 */ /* 0x000fd000078e000e */
[----:B------:R-:W-:Y:S05]  /*11bb0*/  WARPSYNC.COLLECTIVE R15, `(.L_x_9032) ;  /* 0x000000000f087348 */ /* 0x000fea0003c00000 */
[----:B------:R0:W1:Y:S02]  /*11bc0*/  SHFL.IDX P6, R14, R13, R12, R11 ;  /* 0x0000000c0d0e7389 */ /* 0x00006400000c000b */
[----:B01----:R-:W-:Y:S01]  /*11bd0*/  ENDCOLLECTIVE ;  /* 0x000000000000791b */ /* 0x003fe20003800000 */
.L_x_9032:
[----:B------:R-:W-:Y:S01]  /*11be0*/  @!P0 IMAD.X R7, RZ, RZ, R6, P1 ;  /* 0x000000ffff078224 */ /* 0x000fe200008e0606 */
[----:B------:R-:W-:-:S03]  /*11bf0*/  IADD3 R6, R5, 0x60, RZ ;  /* 0x0000006005067810 */ /* 0x000fc60007ffe0ff */
        /* <DEDUP_REMOVED lines=12> */
.L_x_9033:
        /* <DEDUP_REMOVED lines=8> */
.L_x_9034:
[----:B------:R-:W-:-:S05]  /*11d40*/  @!P0 IMAD.MOV.U32 R3, RZ, RZ, R7 ;  /* 0x000000ffff038224 */ /* 0x000fca00078e0007 */
[----:B------:R-:W-:Y:S01]  /*11d50*/  @!PT LDS RZ, [RZ] ;  /* 0x00000000fffff984 */ /* 0x000fe20000000800 */
[----:B------:R-:W-:Y:S01]  /*11d60*/  @!PT LDS RZ, [RZ] ;  /* 0x00000000fffff984 */ /* 0x000fe20000000800 */
[----:B------:R-:W-:Y:S01]  /*11d70*/  @!PT LDS RZ, [RZ] ;  /* 0x00000000fffff984 */ /* 0x000fe20000000800 */
[----:B------:R0:W-:Y:S04]  /*11d80*/  @!P0 LDGSTS.E.BYPASS.LTC128B.128 [R33+0x13400], desc[UR50][R2.64], !P4 ;  /* 0x1340000002218fae */ /* 0x0001e8000e101d72 */
[----:B------:R0:W-:Y:S01]  /*11d90*/  @!P0 LDGSTS.E.BYPASS.LTC128B.128 [R33+0x17400], desc[UR50][R2.64+0x80], !P5 ;  /* 0x1740008002218fae */ /* 0x0001e2000e901d72 */
[----:B------:R-:W-:Y:S01]  /*11da0*/  IMAD.MOV.U32 R13, RZ, RZ, R0 ;  /* 0x000000ffff0d7224 */ /* 0x000fe200078e0000 */
[----:B------:R-:W-:-:S07]  /*11db0*/  MOV R6, R14 ;  /* 0x0000000e00067202 */ /* 0x000fce0000000f00 */
[----:B0-----:R-:W-:Y:S05]  /*11dc0*/  WARPSYNC.COLLECTIVE R15, `(.L_x_9035) ;  /* 0x000000000f087348 */ /* 0x001fea0003c00000 */
[----:B------:R1:W2:Y:S02]  /*11dd0*/  SHFL.IDX P6, R14, R13, R12, R11 ;  /* 0x0000000c0d0e7389 */ /* 0x0002a400000c000b */
[----:B012---:R-:W-:Y:S01]  /*11de0*/  ENDCOLLECTIVE ;  /* 0x000000000000791b */ /* 0x007fe20003800000 */
.L_x_9035:
[----:B------:R-:W-:Y:S05]  /*11df0*/  BRA `(.L_x_9036) ;  /* 0xffffffc800387947 */ /* 0x000fea000383ffff */
.L_x_8958:
[----:B0-----:R0:W1:Y:S02]  /*11e00*/  SYNCS.PHASECHK.TRANS64.TRYWAIT P0, [R16+URZ+0x28820], R3 ;  /* 0x02882003100075a7 */ /* 0x001064000800017f */
[----:B-1----:R-:W-:Y:S05]  /*11e10*/  @!P0 NANOSLEEP.SYNCS 0x989680 ;  /* 0x009896800000895d */ /* 0x002fea0003900000 */
[----:B------:R-:W1:Y:S02]  /*11e20*/  @!P0 SYNCS.PHASECHK.TRANS64 P0, [R16+URZ+0x28820], R3 ;  /* 0x02882003100085a7 */ /* 0x000e64000800007f */
[----:B-1----:R-:W-:Y:S05]  /*11e30*/  @!P0 BRA `(.L_x_8958) ;  /* 0xfffffffc00f08947 */ /* 0x002fea000383ffff */
[----:B------:R-:W-:Y:S05]  /*11e40*/  BRA `(.L_x_9037) ;  /* 0xffffffc800907947 */ /* 0x000fea000383ffff */
.L_x_8962:
[----:B0-----:R0:W1:Y:S02]  /*11e50*/  SYNCS.PHASECHK.TRANS64.TRYWAIT P0, [R6+URZ+0x28840], R3 ;  /* 0x02884003060075a7 */ /* 0x001064000800017f */
[----:B-1----:R-:W-:Y:S05]  /*11e60*/  @!P0 NANOSLEEP.SYNCS 0x989680 ;  /* 0x009896800000895d */ /* 0x002fea0003900000 */
[----:B------:R-:W1:Y:S02]  /*11e70*/  @!P0 SYNCS.PHASECHK.TRANS64 P0, [R6+URZ+0x28840], R3 ;  /* 0x02884003060085a7 */ /* 0x000e64000800007f */
[----:B-1----:R-:W-:Y:S05]  /*11e80*/  @!P0 BRA `(.L_x_8962) ;  /* 0xfffffffc00f08947 */ /* 0x002fea000383ffff */
[----:B------:R-:W-:Y:S05]  /*11e90*/  BRA `(.L_x_9038) ;  /* 0xffffffcc00507947 */ /* 0x000fea000383ffff */
.L_x_8963:
        /* <DEDUP_REMOVED lines=8> */
.L_x_9040:
[----:B------:R-:W-:Y:S05]  /*11f20*/  BSYNC B1 ;  /* 0x0000000000017941 */ /* 0x000fea0003800000 */
.L_x_9039:
[----:B------:R-:W-:Y:S01]  /*11f30*/  IMAD.MOV.U32 R13, RZ, RZ, R8 ;  /* 0x000000ffff0d7224 */ /* 0x000fe200078e0008 */
[----:B------:R-:W-:Y:S01]  /*11f40*/  MOV R15, 0xffffffff ;  /* 0xffffffff000f7802 */ /* 0x000fe20000000f00 */
[----:B------:R-:W-:Y:S02]  /*11f50*/  IMAD.MOV.U32 R12, RZ, RZ, RZ ;  /* 0x000000ffff0c7224 */ /* 0x000fe400078e00ff */
[----:B------:R-:W-:Y:S02]  /*11f60*/  IMAD.MOV.U32 R11, RZ, RZ, 0x181f ;  /* 0x0000181fff0b7424 */ /* 0x000fe400078e00ff */
[----:B------:R-:W-:Y:S02]  /*11f70*/  IMAD.MOV.U32 R3, RZ, RZ, R14 ;  /* 0x000000ffff037224 */ /* 0x000fe400078e000e */
[----:B------:R-:W-:-:S07]  /*11f80*/  IMAD.SHL.U32 R5, R35, 0x2, RZ ;  /* 0x0000000223057824 */ /* 0x000fce00078e00ff */
[----:B------:R-:W-:Y:S05]  /*11f90*/  WARPSYNC.COLLECTIVE R15, `(.L_x_9041) ;  /* 0x000000000f087348 */ /* 0x000fea0003c00000 */
[----:B------:R0:W1:Y:S02]  /*11fa0*/  SHFL.IDX P6, R14, R13, R12, R11 ;  /* 0x0000000c0d0e7389 */ /* 0x00006400000c000b */
[----:B01----:R-:W-:Y:S01]  /*11fb0*/  ENDCOLLECTIVE ;  /* 0x000000000000791b */ /* 0x003fe20003800000 */
.L_x_9041:
[----:B------:R-:W-:Y:S01]  /*11fc0*/  IMAD R7, R7, 0x2, R16 ;  /* 0x0000000207077824 */ /* 0x000fe200078e0210 */
[----:B------:R-:W-:Y:S01]  /*11fd0*/  MOV R13, R9 ;  /* 0x00000009000d7202 */ /* 0x000fe20000000f00 */
[----:B------:R-:W-:Y:S02]  /*11fe0*/  IMAD.MOV.U32 R12, RZ, RZ, 0x1 ;  /* 0x00000001ff0c7424 */ /* 0x000fe400078e00ff */
[----:B------:R-:W-:-:S07]  /*11ff0*/  IMAD.MOV.U32 R2, RZ, RZ, R14 ;  /* 0x000000ffff027224 */ /* 0x000fce00078e000e */
[----:B------:R-:W-:Y:S05]  /*12000*/  WARPSYNC.COLLECTIVE R15, `(.L_x_9042) ;  /* 0x000000000f087348 */ /* 0x000fea0003c00000 */
[----:B------:R0:W1:Y:S02]  /*12010*/  SHFL.IDX P6, R14, R13, R12, R11 ;  /* 0x0000000c0d0e7389 */ /* 0x00006400000c000b */
[----:B01----:R-:W-:Y:S01]  /*12020*/  ENDCOLLECTIVE ;  /* 0x000000000000791b */ /* 0x003fe20003800000 */
.L_x_9042:
        /* <DEDUP_REMOVED lines=12> */
.L_x_9043:
[----:B------:R-:W-:Y:S02]  /*120f0*/  IMAD.MOV.U32 R13, RZ, RZ, R9 ;  /* 0x000000ffff0d7224 */ /* 0x000fe400078e0009 */
[----:B------:R-:W-:Y:S02]  /*12100*/  IMAD.MOV.U32 R12, RZ, RZ, 0x2 ;  /* 0x00000002ff0c7424 */ /* 0x000fe400078e00ff */
[----:B------:R-:W-:-:S07]  /*12110*/  IMAD.MOV.U32 R2, RZ, RZ, R14 ;  /* 0x000000ffff027224 */ /* 0x000fce00078e000e */
[----:B------:R-:W-:Y:S05]  /*12120*/  WARPSYNC.COLLECTIVE R15, `(.L_x_9044) ;  /* 0x000000000f087348 */ /* 0x000fea0003c00000 */
[----:B------:R0:W1:Y:S02]  /*12130*/  SHFL.IDX P6, R14, R13, R12, R11 ;  /* 0x0000000c0d0e7389 */ /* 0x00006400000c000b */
[----:B01----:R-:W-:Y:S01]  /*12140*/  ENDCOLLECTIVE ;  /* 0x000000000000791b */ /* 0x003fe20003800000 */
.L_x_9044:
        /* <DEDUP_REMOVED lines=12> */
.L_x_9045:
[----:B------:R-:W-:Y:S02]  /*12210*/  IMAD.MOV.U32 R13, RZ, RZ, R9 ;  /* 0x000000ffff0d7224 */ /* 0x000fe400078e0009 */
[----:B------:R-:W-:Y:S01]  /*12220*/  IMAD.MOV.U32 R12, RZ, RZ, 0x3 ;  /* 0x00000003ff0c7424 */ /* 0x000fe200078e00ff */
[----:B------:R-:W-:-:S07]  /*12230*/  MOV R2, R14 ;  /* 0x0000000e00027202 */ /* 0x000fce0000000f00 */
[----:B------:R-:W-:Y:S05]  /*12240*/  WARPSYNC.COLLECTIVE R15, `(.L_x_9046) ;  /* 0x000000000f087348 */ /* 0x000fea0003c00000 */
[----:B------:R0:W1:Y:S02]  /*12250*/  SHFL.IDX P6, R14, R13, R12, R11 ;  /* 0x0000000c0d0e7389 */ /* 0x00006400000c000b */
[----:B01----:R-:W-:Y:S01]  /*12260*/  ENDCOLLECTIVE ;  /* 0x000000000000791b */ /* 0x003fe20003800000 */
.L_x_9046:
        /* <DEDUP_REMOVED lines=12> */
.L_x_9047:
[----:B------:R-:W-:Y:S02]  /*12330*/  IMAD.MOV.U32 R13, RZ, RZ, R9 ;  /* 0x000000ffff0d7224 */ /* 0x000fe400078e0009 */
[----:B------:R-:W-:Y:S02]  /*12340*/  IMAD.MOV.U32 R12, RZ, RZ, 0x4 ;  /* 0x00000004ff0c7424 */ /* 0x000fe400078e00ff */
[----:B------:R-:W-:-:S07]  /*12350*/  IMAD.MOV.U32 R2, RZ, RZ, R14 ;  /* 0x000000ffff027224 */ /* 0x000fce00078e000e */
[----:B------:R-:W-:Y:S05]  /*12360*/  WARPSYNC.COLLECTIVE R15, `(.L_x_9048) ;  /* 0x000000000f087348 */ /* 0x000fea0003c00000 */
[----:B------:R0:W1:Y:S02]  /*12370*/  SHFL.IDX P6, R14, R13, R12, R11 ;  /* 0x0000000c0d0e7389 */ /* 0x00006400000c000b */
[----:B01----:R-:W-:Y:S01]  /*12380*/  ENDCOLLECTIVE ;  /* 0x000000000000791b */ /* 0x003fe20003800000 */
.L_x_9048:
        /* <DEDUP_REMOVED lines=12> */
.L_x_9049:
[----:B------:R-:W-:Y:S01]  /*12450*/  IMAD.MOV.U32 R13, RZ, RZ, R9 ;  /* 0x000000ffff0d7224 */ /* 0x000fe200078e0009 */
[----:B------:R-:W-:Y:S01]  /*12460*/  MOV R12, 0x5 ;  /* 0x00000005000c7802 */ /* 0x000fe20000000f00 */
[----:B------:R-:W-:-:S07]  /*12470*/  IMAD.MOV.U32 R2, RZ, RZ, R14 ;  /* 0x000000ffff027224 */ /* 0x000fce00078e000e */
[----:B------:R-:W-:Y:S05]  /*12480*/  WARPSYNC.COLLECTIVE R15, `(.L_x_9050) ;  /* 0x000000000f087348 */ /* 0x000fea0003c00000 */
[----:B------:R0:W1:Y:S02]  /*12490*/  SHFL.IDX P6, R14, R13, R12, R11 ;  /* 0x0000000c0d0e7389 */ /* 0x00006400000c000b */
[----:B01----:R-:W-:Y:S01]  /*124a0*/  ENDCOLLECTIVE ;  /* 0x000000000000791b */ /* 0x003fe20003800000 */
.L_x_9050:
        /* <DEDUP_REMOVED lines=12> */
.L_x_9051:
[----:B------:R-:W-:Y:S01]  /*12570*/  MOV R13, R9 ;  /* 0x00000009000d7202 */ /* 0x000fe20000000f00 */
[----:B------:R-:W-:Y:S02]  /*12580*/  IMAD.MOV.U32 R12, RZ, RZ, 0x6 ;  /* 0x00000006ff0c7424 */ /* 0x000fe400078e00ff */
[----:B------:R-:W-:-:S07]  /*12590*/  IMAD.MOV.U32 R2, RZ, RZ, R14 ;  /* 0x000000ffff027224 */ /* 0x000fce00078e000e */
[----:B------:R-:W-:Y:S05]  /*125a0*/  WARPSYNC.COLLECTIVE R15, `(.L_x_9052) ;  /* 0x000000000f087348 */ /* 0x000fea0003c00000 */
[----:B------:R0:W1:Y:S02]  /*125b0*/  SHFL.IDX P6, R14, R13, R12, R11 ;  /* 0x0000000c0d0e7389 */ /* 0x00006400000c000b */
[----:B01----:R-:W-:Y:S01]  /*125c0*/  ENDCOLLECTIVE ;  /* 0x000000000000791b */ /* 0x003fe20003800000 */
.L_x_9052:
        /* <DEDUP_REMOVED lines=12> */
.L_x_9053:
[----:B------:R-:W-:Y:S02]  /*12690*/  IMAD.MOV.U32 R13, RZ, RZ, R9 ;  /* 0x000000ffff0d7224 */ /* 0x000fe400078e0009 */
[----:B------:R-:W-:Y:S02]  /*126a0*/  IMAD.MOV.U32 R12, RZ, RZ, 0x7 ;  /* 0x00000007ff0c7424 */ /* 0x000fe400078e00ff */
[----:B------:R-:W-:-:S07]  /*126b0*/  IMAD.MOV.U32 R2, RZ, RZ, R14 ;  /* 0x000000ffff027224 */ /* 0x000fce00078e000e */
[----:B------:R-:W-:Y:S05]  /*126c0*/  WARPSYNC.COLLECTIVE R15, `(.L_x_9054) ;  /* 0x000000000f087348 */ /* 0x000fea0003c00000 */
[----:B------:R0:W1:Y:S02]  /*126d0*/  SHFL.IDX P6, R14, R13, R12, R11 ;  /* 0x0000000c0d0e7389 */ /* 0x00006400000c000b */
[----:B01----:R-:W-:Y:S01]  /*126e0*/  ENDCOLLECTIVE ;  /* 0x000000000000791b */ /* 0x003fe20003800000 */
.L_x_9054:
[----:B------:R-:W-:-:S04]  /*126f0*/  IADD3 R2, P0, R2, R5, RZ ;  /* 0x0000000502027210 */ /* 0x000fc80007f1e0ff */
[----:B------:R-:W-:-:S05]  /*12700*/  IADD3.X R3, RZ, R3, RZ, P0, !PT ;  /* 0x00000003ff037210 */ /* 0x000fca00007fe4ff */
        /* <DEDUP_REMOVED lines=10> */
.L_x_9055:
[----:B------:R-:W-:Y:S05]  /*127b0*/  BRA `(.L_x_9056) ;  /* 0xffffffc800247947 */ /* 0x000fea000383ffff */
.L_x_8968:
[----:B0-----:R0:W1:Y:S02]  /*127c0*/  SYNCS.PHASECHK.TRANS64.TRYWAIT P0, [R6+URZ+0x28860], R3 ;  /* 0x02886003060075a7 */ /* 0x001064000800017f */
[----:B-1----:R-:W-:Y:S05]  /*127d0*/  @!P0 NANOSLEEP.SYNCS 0x989680 ;  /* 0x009896800000895d */ /* 0x002fea0003900000 */
[----:B------:R-:W1:Y:S02]  /*127e0*/  @!P0 SYNCS.PHASECHK.TRANS64 P0, [R6+URZ+0x28860], R3 ;  /* 0x02886003060085a7 */ /* 0x000e64000800007f */
[----:B-1----:R-:W-:Y:S05]  /*127f0*/  @!P0 BRA `(.L_x_8968) ;  /* 0xfffffffc00f08947 */ /* 0x002fea000383ffff */
[----:B------:R-:W-:Y:S05]  /*12800*/  BRA `(.L_x_9057) ;  /* 0xffffffc800807947 */ /* 0x000fea000383ffff */
.L_x_8969:
        /* <DEDUP_REMOVED lines=8> */
.L_x_9059:
[----:B------:R-:W-:Y:S05]  /*12890*/  BSYNC B1 ;  /* 0x0000000000017941 */ /* 0x000fea0003800000 */
.L_x_9058:
        /* <DEDUP_REMOVED lines=9> */
.L_x_9060:
[----:B------:R-:W-:Y:S02]  /*12930*/  IMAD.MOV.U32 R13, RZ, RZ, R18 ;  /* 0x000000ffff0d7224 */ /* 0x000fe400078e0012 */
[----:B------:R-:W-:Y:S01]  /*12940*/  IMAD.MOV.U32 R12, RZ, RZ, 0x1 ;  /* 0x00000001ff0c7424 */ /* 0x000fe200078e00ff */
[----:B------:R-:W-:-:S13]  /*12950*/  IADD3 R2, P0, R14, R5, RZ ;  /* 0x000000050e027210 */ /* 0x000fda0007f1e0ff */
[----:B------:R-:W-:Y:S05]  /*12960*/  WARPSYNC.COLLECTIVE R15, `(.L_x_9061) ;  /* 0x000000000f087348 */ /* 0x000fea0003c00000 */
[----:B------:R0:W1:Y:S02]  /*12970*/  SHFL.IDX P6, R14, R13, R12, R11 ;  /* 0x0000000c0d0e7389 */ /* 0x00006400000c000b */
[----:B01----:R-:W-:Y:S01]  /*12980*/  ENDCOLLECTIVE ;  /* 0x000000000000791b */ /* 0x003fe20003800000 */
.L_x_9061:
        /* <DEDUP_REMOVED lines=13> */
.L_x_9062:
[----:B------:R-:W-:Y:S01]  /*12a60*/  IMAD.MOV.U32 R13, RZ, RZ, R18 ;  /* 0x000000ffff0d7224 */ /* 0x000fe200078e0012 */
[----:B------:R-:W-:Y:S02]  /*12a70*/  MOV R12, 0x2 ;  /* 0x00000002000c7802 */ /* 0x000fe40000000f00 */
[----:B------:R-:W-:-:S13]  /*12a80*/  IADD3 R2, P0, R14, R5, RZ ;  /* 0x000000050e027210 */ /* 0x000fda0007f1e0ff */
[----:B------:R-:W-:Y:S05]  /*12a90*/  WARPSYNC.COLLECTIVE R15, `(.L_x_9063) ;  /* 0x000000000f087348 */ /* 0x000fea0003c00000 */
[----:B------:R0:W1:Y:S02]  /*12aa0*/  SHFL.IDX P6, R14, R13, R12, R11 ;  /* 0x0000000c0d0e7389 */ /* 0x00006400000c000b */
[----:B01----:R-:W-:Y:S01]  /*12ab0*/  ENDCOLLECTIVE ;  /* 0x000000000000791b */ /* 0x003fe20003800000 */
.L_x_9063:
        /* <DEDUP_REMOVED lines=13> */
.L_x_9064:
[----:B------:R-:W-:Y:S01]  /*12b90*/  MOV R13, R18 ;  /* 0x00000012000d7202 */ /* 0x000fe20000000f00 */
[----:B------:R-:W-:Y:S01]  /*12ba0*/  IMAD.MOV.U32 R12, RZ, RZ, 0x3 ;  /* 0x00000003ff0c7424 */ /* 0x000fe200078e00ff */
[----:B------:R-:W-:-:S13]  /*12bb0*/  IADD3 R2, P0, R14, R5, RZ ;  /* 0x000000050e027210 */ /* 0x000fda0007f1e0ff */
[----:B------:R-:W-:Y:S05]  /*12bc0*/  WARPSYNC.COLLECTIVE R15, `(.L_x_9065) ;  /* 0x000000000f087348 */ /* 0x000fea0003c00000 */
[----:B------:R0:W1:Y:S02]  /*12bd0*/  SHFL.IDX P6, R14, R13, R12, R11 ;  /* 0x0000000c0d0e7389 */ /* 0x00006400000c000b */
[----:B01----:R-:W-:Y:S01]  /*12be0*/  ENDCOLLECTIVE ;  /* 0x000000000000791b */ /* 0x003fe20003800000 */
.L_x_9065:
        /* <DEDUP_REMOVED lines=13> */
.L_x_9066:
[----:B------:R-:W-:Y:S02]  /*12cc0*/  IMAD.MOV.U32 R13, RZ, RZ, R18 ;  /* 0x000000ffff0d7224 */ /* 0x000fe400078e0012 */
[----:B------:R-:W-:Y:S01]  /*12cd0*/  IMAD.MOV.U32 R12, RZ, RZ, 0x4 ;  /* 0x00000004ff0c7424 */ /* 0x000fe200078e00ff */
[----:B------:R-:W-:-:S13]  /*12ce0*/  IADD3 R2, P0, R14, R5, RZ ;  /* 0x000000050e027210 */ /* 0x000fda0007f1e0ff */
[----:B------:R-:W-:Y:S05]  /*12cf0*/  WARPSYNC.COLLECTIVE R15, `(.L_x_9067) ;  /* 0x000000000f087348 */ /* 0x000fea0003c00000 */
[----:B------:R0:W1:Y:S02]  /*12d00*/  SHFL.IDX P6, R14, R13, R12, R11 ;  /* 0x0000000c0d0e7389 */ /* 0x00006400000c000b */
[----:B01----:R-:W-:Y:S01]  /*12d10*/  ENDCOLLECTIVE ;  /* 0x000000000000791b */ /* 0x003fe20003800000 */
.L_x_9067:
        /* <DEDUP_REMOVED lines=13> */
.L_x_9068:
[----:B------:R-:W-:Y:S02]  /*12df0*/  IMAD.MOV.U32 R13, RZ, RZ, R18 ;  /* 0x000000ffff0d7224 */ /* 0x000fe400078e0012 */
[----:B------:R-:W-:Y:S01]  /*12e00*/  IMAD.MOV.U32 R12, RZ, RZ, 0x5 ;  /* 0x00000005ff0c7424 */ /* 0x000fe200078e00ff */
[----:B------:R-:W-:-:S13]  /*12e10*/  IADD3 R2, P0, R14, R5, RZ ;  /* 0x000000050e027210 */ /* 0x000fda0007f1e0ff */
[----:B------:R-:W-:Y:S05]  /*12e20*/  WARPSYNC.COLLECTIVE R15, `(.L_x_9069) ;  /* 0x000000000f087348 */ /* 0x000fea0003c00000 */
[----:B------:R0:W1:Y:S02]  /*12e30*/  SHFL.IDX P6, R14, R13, R12, R11 ;  /* 0x0000000c0d0e7389 */ /* 0x00006400000c000b */
[----:B01----:R-:W-:Y:S01]  /*12e40*/  ENDCOLLECTIVE ;  /* 0x000000000000791b */ /* 0x003fe20003800000 */
.L_x_9069:
        /* <DEDUP_REMOVED lines=13> */
.L_x_9070:
[----:B------:R-:W-:Y:S01]  /*12f20*/  IMAD.MOV.U32 R13, RZ, RZ, R18 ;  /* 0x000000ffff0d7224 */ /* 0x000fe200078e0012 */
[----:B------:R-:W-:Y:S02]  /*12f30*/  MOV R12, 0x6 ;  /* 0x00000006000c7802 */ /* 0x000fe40000000f00 */
[----:B------:R-:W-:-:S13]  /*12f40*/  IADD3 R2, P0, R14, R5, RZ ;  /* 0x000000050e027210 */ /* 0x000fda0007f1e0ff */
[----:B------:R-:W-:Y:S05]  /*12f50*/  WARPSYNC.COLLECTIVE R15, `(.L_x_9071) ;  /* 0x000000000f087348 */ /* 0x000fea0003c00000 */
[----:B------:R0:W1:Y:S02]  /*12f60*/  SHFL.IDX P6, R14, R13, R12, R11 ;  /* 0x0000000c0d0e7389 */ /* 0x00006400000c000b */
[----:B01----:R-:W-:Y:S01]  /*12f70*/  ENDCOLLECTIVE ;  /* 0x000000000000791b */ /* 0x003fe20003800000 */
.L_x_9071:
        /* <DEDUP_REMOVED lines=13> */
.L_x_9072:
[----:B------:R-:W-:Y:S01]  /*13050*/  MOV R13, R18 ;  /* 0x00000012000d7202 */ /* 0x000fe20000000f00 */
[----:B------:R-:W-:Y:S01]  /*13060*/  IMAD.MOV.U32 R12, RZ, RZ, 0x7 ;  /* 0x00000007ff0c7424 */ /* 0x000fe200078e00ff */
[----:B------:R-:W-:-:S13]  /*13070*/  IADD3 R2, P0, R14, R5, RZ ;  /* 0x000000050e027210 */ /* 0x000fda0007f1e0ff */
[----:B------:R-:W-:Y:S05]  /*13080*/  WARPSYNC.COLLECTIVE R15, `(.L_x_9073) ;  /* 0x000000000f087348 */ /* 0x000fea0003c00000 */
[----:B------:R0:W1:Y:S02]  /*13090*/  SHFL.IDX P6, R14, R13, R12, R11 ;  /* 0x0000000c0d0e7389 */ /* 0x00006400000c000b */
[----:B01----:R-:W-:Y:S01]  /*130a0*/  ENDCOLLECTIVE ;  /* 0x000000000000791b */ /* 0x003fe20003800000 */
.L_x_9073:
        /* <DEDUP_REMOVED lines=12> */
.L_x_9074:
[----:B------:R-:W-:Y:S01]  /*13170*/  @!PT LDS RZ, [RZ] ;  /* 0x00000000fffff984 */ /* 0x000fe20000000800 */
[----:B------:R-:W-:Y:S01]  /*13180*/  @!PT LDS RZ, [RZ] ;  /* 0x00000000fffff984 */ /* 0x000fe20000000800 */
[----:B------:R-:W-:Y:S01]  /*13190*/  @!PT LDS RZ, [RZ] ;  /* 0x00000000fffff984 */ /* 0x000fe20000000800 */
[----:B------:R0:W-:Y:S01]  /*131a0*/  LDGSTS.E.BYPASS.LTC128B.128 [R7+0x7400], desc[UR50][R2.64+0x80], !P0 ;  /* 0x0740008002077fae */ /* 0x0001e2000c101d72 */
[----:B------:R-:W-:Y:S05]  /*131b0*/  BRA `(.L_x_9075) ;  /* 0xffffffc400247947 */ /* 0x000fea000383ffff */
.L_x_8977:
[----:B0-----:R0:W1:Y:S02]  /*131c0*/  SYNCS.PHASECHK.TRANS64.TRYWAIT P0, [R4+URZ+0x28860], R3 ;  /* 0x02886003040075a7 */ /* 0x001064000800017f */
[----:B-1----:R-:W-:Y:S05]  /*131d0*/  @!P0 NANOSLEEP.SYNCS 0x989680 ;  /* 0x009896800000895d */ /* 0x002fea0003900000 */
[----:B------:R-:W1:Y:S02]  /*131e0*/  @!P0 SYNCS.PHASECHK.TRANS64 P0, [R4+URZ+0x28860], R3 ;  /* 0x02886003040085a7 */ /* 0x000e64000800007f */
[----:B-1----:R-:W-:Y:S05]  /*131f0*/  @!P0 BRA `(.L_x_8977) ;  /* 0xfffffffc00f08947 */ /* 0x002fea000383ffff */
[----:B------:R-:W-:Y:S05]  /*13200*/  BRA `(.L_x_9076) ;  /* 0xffffffc800447947 */ /* 0x000fea000383ffff */
.L_x_8978:
        /* <DEDUP_REMOVED lines=8> */
.L_x_9078:
[----:B------:R-:W-:Y:S05]  /*13290*/  BSYNC B0 ;  /* 0x0000000000007941 */ /* 0x000fea0003800000 */
.L_x_9077:
[----:B------:R-:W-:Y:S01]  /*132a0*/  IMAD.MOV.U32 R13, RZ, RZ, R17 ;  /* 0x000000ffff0d7224 */ /* 0x000fe200078e0011 */
[----:B------:R-:W-:Y:S01]  /*132b0*/  MOV R15, 0xffffffff ;  /* 0xffffffff000f7802 */ /* 0x000fe20000000f00 */
[----:B------:R-:W-:Y:S01]  /*132c0*/  IMAD.MOV.U32 R12, RZ, RZ, RZ ;  /* 0x000000ffff0c7224 */ /* 0x000fe200078e00ff */
[----:B------:R-:W-:Y:S01]  /*132d0*/  MOV R0, R14 ;  /* 0x0000000e00007202 */ /* 0x000fe20000000f00 */
[----:B------:R-:W-:Y:S02]  /*132e0*/  IMAD.MOV.U32 R11, RZ, RZ, 0x181f ;  /* 0x0000181fff0b7424 */ /* 0x000fe400078e00ff */
[----:B------:R-:W-:-:S07]  /*132f0*/  IMAD.SHL.U32 R6, R35, 0x2, RZ ;  /* 0x0000000223067824 */ /* 0x000fce00078e00ff */
[----:B------:R-:W-:Y:S05]  /*13300*/  WARPSYNC.COLLECTIVE R15, `(.L_x_9079) ;  /* 0x000000000f087348 */ /* 0x000fea0003c00000 */
[----:B------:R0:W1:Y:S02]  /*13310*/  SHFL.IDX P6, R14, R13, R12, R11 ;  /* 0x0000000c0d0e7389 */ /* 0x00006400000c000b */
[----:B01----:R-:W-:Y:S01]  /*13320*/  ENDCOLLECTIVE ;  /* 0x000000000000791b */ /* 0x003fe20003800000 */
.L_x_9079:
[----:B------:R-:W-:Y:S01]  /*13330*/  MOV R13, R18 ;  /* 0x00000012000d7202 */ /* 0x000fe20000000f00 */
[----:B------:R-:W-:Y:S01]  /*13340*/  IMAD.MOV.U32 R12, RZ, RZ, 0x1 ;  /* 0x00000001ff0c7424 */ /* 0x000fe200078e00ff */
[----:B------:R-:W-:-:S13]  /*13350*/  IADD3 R2, P0, R14, R6, RZ ;  /* 0x000000060e027210 */ /* 0x000fda0007f1e0ff */
[----:B------:R-:W-:Y:S05]  /*13360*/  WARPSYNC.COLLECTIVE R15, `(.L_x_9080) ;  /* 0x000000000f087348 */ /* 0x000fea0003c00000 */
[----:B------:R0:W1:Y:S02]  /*13370*/  SHFL.IDX P6, R14, R13, R12, R11 ;  /* 0x0000000c0d0e7389 */ /* 0x00006400000c000b */
[----:B01----:R-:W-:Y:S01]  /*13380*/  ENDCOLLECTIVE ;  /* 0x000000000000791b */ /* 0x003fe20003800000 */
.L_x_9080:
        /* <DEDUP_REMOVED lines=13> */
.L_x_9081:
        /* <DEDUP_REMOVED lines=10> */
.L_x_9082:
        /* <DEDUP_REMOVED lines=12> */
.L_x_9083:
        /* <DEDUP_REMOVED lines=10> */
.L_x_9084:
        /* <DEDUP_REMOVED lines=12> */
.L_x_9085:
        /* <DEDUP_REMOVED lines=10> */
.L_x_9086:
        /* <DEDUP_REMOVED lines=12> */
.L_x_9087:
        /* <DEDUP_REMOVED lines=10> */
.L_x_9088:
        /* <DEDUP_REMOVED lines=12> */
.L_x_9089:
        /* <DEDUP_REMOVED lines=10> */
.L_x_9090:
        /* <DEDUP_REMOVED lines=12> */
.L_x_9091:
        /* <DEDUP_REMOVED lines=10> */
.L_x_9092:
        /* <DEDUP_REMOVED lines=12> */
.L_x_9093:
[----:B------:R-:W-:Y:S01]  /*13ca0*/  @!PT LDS RZ, [RZ] ;  /* 0x00000000fffff984 */ /* 0x000fe20000000800 */
[----:B------:R-:W-:Y:S01]  /*13cb0*/  @!PT LDS RZ, [RZ] ;  /* 0x00000000fffff984 */ /* 0x000fe20000000800 */
[----:B------:R-:W-:Y:S01]  /*13cc0*/  @!PT LDS RZ, [RZ] ;  /* 0x00000000fffff984 */ /* 0x000fe20000000800 */
[----:B------:R0:W-:Y:S01]  /*13cd0*/  LDGSTS.E.BYPASS.LTC128B.128 [R0+0x7400], desc[UR50][R2.64+0x80], !P0 ;  /* 0x0740008002007fae */ /* 0x0001e2000c101d72 */
[----:B------:R-:W-:Y:S05]  /*13ce0*/  BRA `(.L_x_9094) ;  /* 0xffffffc000987947 */ /* 0x000fea000383ffff */
.L_x_8983:
        /* <DEDUP_REMOVED lines=8> */
.L_x_9096:
[----:B------:R-:W-:Y:S05]  /*13d70*/  BSYNC B0 ;  /* 0x0000000000007941 */ /* 0x000fea0003800000 */
.L_x_9095:
[----:B------:R-:W-:Y:S05]  /*13d80*/  BRA `(.L_x_9097) ;  /* 0xffffffc4001c7947 */ /* 0x000fea000383ffff */
.L_x_8986:
[----:B-1----:R1:W2:Y:S02]  /*13d90*/  SYNCS.PHASECHK.TRANS64.TRYWAIT P0, [R4+URZ+0x28820], R0 ;  /* 0x02882000040075a7 */ /* 0x0022a4000800017f */
[----:B--2---:R-:W-:Y:S05]  /*13da0*/  @!P0 NANOSLEEP.SYNCS 0x989680 ;  /* 0x009896800000895d */ /* 0x004fea0003900000 */
[----:B------:R-:W2:Y:S02]  /*13db0*/  @!P0 SYNCS.PHASECHK.TRANS64 P0, [R4+URZ+0x28820], R0 ;  /* 0x02882000040085a7 */ /* 0x000ea4000800007f */
[----:B--2---:R-:W-:Y:S05]  /*13dc0*/  @!P0 BRA `(.L_x_8986) ;  /* 0xfffffffc00f08947 */ /* 0x004fea000383ffff */
[----:B------:R-:W-:Y:S05]  /*13dd0*/  BRA `(.L_x_9098) ;  /* 0xffffffc400607947 */ /* 0x000fea000383ffff */
.L_x_8987:
        /* <DEDUP_REMOVED lines=11> */
.L_x_9100:
[----:B------:R-:W-:Y:S05]  /*13e90*/  BSYNC B0 ;  /* 0x0000000000007941 */ /* 0x000fea0003800000 */
.L_x_9099:
[----:B------:R-:W-:Y:S05]  /*13ea0*/  BRA `(.L_x_9101) ;  /* 0xffffffc400487947 */ /* 0x000fea000383ffff */
.L_x_8990:
[----:B------:R-:W-:Y:S01]  /*13eb0*/  BSSY B1, `(.L_x_9102) ;  /* 0x0000006000017945 */ /* 0x000fe20003800000 */
[----:B------:R-:W-:-:S07]  /*13ec0*/  IMAD.MOV.U32 R15, RZ, RZ, -0x1 ;  /* 0xffffffffff0f7424 */ /* 0x000fce00078e00ff */
[----:B01---5:R-:W-:Y:S05]  /*13ed0*/  WARPSYNC.COLLECTIVE R15, `(.L_x_9103) ;  /* 0x000000000f0c7348 */ /* 0x023fea0003c00000 */
[----:B------:R-:W-:Y:S02]  /*13ee0*/  ELECT P6, UR62, PT ;  /* 0x00000000003e782f */ /* 0x000fe400038c0000 */
[----:B------:R-:W-:Y:S01]  /*13ef0*/  MOV R14, UR62 ;  /* 0x0000003e000e7c02 */ /* 0x000fe20008000f00 */
[----:B01---5:R-:W-:Y:S10]  /*13f00*/  ENDCOLLECTIVE ;  /* 0x000000000000791b */ /* 0x023ff40003800000 */
.L_x_9103:
[----:B------:R-:W-:Y:S05]  /*13f10*/  BSYNC B1 ;  /* 0x0000000000017941 */ /* 0x000fea0003800000 */
.L_x_9102:
[----:B------:R-:W-:Y:S05]  /*13f20*/  BRA `(.L_x_9104) ;  /* 0xffffffc400407947 */ /* 0x000fea000383ffff */
.L_x_8992:
[----:B-1----:R1:W2:Y:S02]  /*13f30*/  SYNCS.PHASECHK.TRANS64.TRYWAIT P1, [R5+URZ+0x28840], R0 ;  /* 0x02884000050075a7 */ /* 0x0022a4000802017f */
[----:B--2---:R-:W-:Y:S05]  /*13f40*/  @!P1 NANOSLEEP.SYNCS 0x989680 ;  /* 0x009896800000995d */ /* 0x004fea0003900000 */
[----:B------:R-:W2:Y:S02]  /*13f50*/  @!P1 SYNCS.PHASECHK.TRANS64 P1, [R5+URZ+0x28840], R0 ;  /* 0x02884000050095a7 */ /* 0x000ea4000802007f */
[----:B--2---:R-:W-:Y:S05]  /*13f60*/  @!P1 BRA `(.L_x_8992) ;  /* 0xfffffffc00f09947 */ /* 0x004fea000383ffff */
[----:B------:R-:W-:Y:S05]  /*13f70*/  BRA `(.L_x_9105) ;  /* 0xffffffc400607947 */ /* 0x000fea000383ffff */
.L_x_8994:
[----:B--2---:R2:W3:Y:S02]  /*13f80*/  SYNCS.PHASECHK.TRANS64.TRYWAIT P1, [R23+URZ+0x28840], R2 ;  /* 0x02884002170075a7 */ /* 0x0044e4000802017f */
[----:B---3--:R-:W-:Y:S05]  /*13f90*/  @!P1 NANOSLEEP.SYNCS 0x989680 ;  /* 0x009896800000995d */ /* 0x008fea0003900000 */
[----:B------:R-:W3:Y:S02]  /*13fa0*/  @!P1 SYNCS.PHASECHK.TRANS64 P1, [R23+URZ+0x28840], R2 ;  /* 0x02884002170095a7 */ /* 0x000ee4000802007f */
[----:B---3--:R-:W-:Y:S05]  /*13fb0*/  @!P1 BRA `(.L_x_8994) ;  /* 0xfffffffc00f09947 */ /* 0x008fea000383ffff */
[----:B------:R-:W-:Y:S05]  /*13fc0*/  BRA `(.L_x_9106) ;  /* 0xffffffc4006c7947 */ /* 0x000fea000383ffff */
.L_x_8996:
[----:B---3--:R3:W4:Y:S02]  /*13fd0*/  SYNCS.PHASECHK.TRANS64.TRYWAIT P1, [R5+URZ+0x28860], R0 ;  /* 0x02886000050075a7 */ /* 0x008724000802017f */
[----:B----4-:R-:W-:Y:S05]  /*13fe0*/  @!P1 NANOSLEEP.SYNCS 0x989680 ;  /* 0x009896800000995d */ /* 0x010fea0003900000 */
[----:B------:R-:W4:Y:S02]  /*13ff0*/  @!P1 SYNCS.PHASECHK.TRANS64 P1, [R5+URZ+0x28860], R0 ;  /* 0x02886000050095a7 */ /* 0x000f24000802007f */
[----:B----4-:R-:W-:Y:S05]  /*14000*/  @!P1 BRA `(.L_x_8996) ;  /* 0xfffffffc00f09947 */ /* 0x010fea000383ffff */
[----:B------:R-:W-:Y:S05]  /*14010*/  BRA `(.L_x_9107) ;  /* 0xffffffc400687947 */ /* 0x000fea000383ffff */
.L_x_9108:
        /* <DEDUP_REMOVED lines=14> */
.L_x_15862:


//--------------------- .text._ZN7cutlass13device_kernelIN5flash11enable_sm90INS1_16FlashAttnFwdSm90INS1_25CollectiveMainloopFwdSm90ILi2EN4cute5tupleIJNS5_1CILi1EEES8_S8_EEENS6_IJNS7_ILi128EEESA_SA_EEELi128ENS_6half_tEfNS_4arch4Sm90ELb1ELb0ELb1ELb1ELb1ELb0ELb0ELb1ELb1ELb1ELb0ELb0EEENS1_21CollectiveEpilogueFwdISB_S9_SC_SE_Li256ELb1ELb1ELb0ELb0EEENS1_36VarlenDynamicPersistentTileSchedulerILi128ELi128ELi256ELi128ELb0ELb1ELb1ELb1ELb1ELb1EEEEEEEEEvNT_6ParamsE --------------------------
	.section	.text._ZN7cutlass13device_kernelIN5flash11enable_sm90INS1_16FlashAttnFwdSm90INS1_25CollectiveMainloopFwdSm90ILi2EN4cute5tupleIJNS5_1CILi1EEES8_S8_EEENS6_IJNS7_ILi128EEESA_SA_EEELi128ENS_6half_tEfNS_4arch4Sm90ELb1ELb0ELb1ELb1ELb1ELb0ELb0ELb1ELb1ELb1ELb0ELb0EEENS1_21CollectiveEpilogueFwdISB_S9_SC_SE_Li256ELb1ELb1ELb0ELb0EEENS1_36VarlenDynamicPersistentTileSchedulerILi128ELi128ELi256ELi128ELb0ELb1ELb1ELb1ELb1ELb1EEEEEEEEEvNT_6ParamsE,"ax",@progbits
	.align	128
.text._ZN7cutlass13device_kernelIN5flash11enable_sm90INS1_16FlashAttnFwdSm90INS1_25CollectiveMainloopFwdSm90ILi2EN4cute5tupleIJNS5_1CILi1EEES8_S8_EEENS6_IJNS7_ILi128EEESA_SA_EEELi128ENS_6half_tEfNS_4arch4Sm90ELb1ELb0ELb1ELb1ELb1ELb0ELb0ELb1ELb1ELb1ELb0ELb0EEENS1_21CollectiveEpilogueFwdISB_S9_SC_SE_Li256ELb1ELb1ELb0ELb0EEENS1_36VarlenDynamicPersistentTileSchedulerILi128ELi128ELi256ELi128ELb0ELb1ELb1ELb1ELb1ELb1EEEEEEEEEvNT_6ParamsE:
        .type           _ZN7cutlass13device_kernelIN5flash11enable_sm90INS1_16FlashAttnFwdSm90INS1_25CollectiveMainloopFwdSm90ILi2EN4cute5tupleIJNS5_1CILi1EEES8_S8_EEENS6_IJNS7_ILi128EEESA_SA_EEELi128ENS_6half_tEfNS_4arch4Sm90ELb1ELb0ELb1ELb1ELb1ELb0ELb0ELb1ELb1ELb1ELb0ELb0EEENS1_21CollectiveEpilogueFwdISB_S9_SC_SE_Li256ELb1ELb1ELb0ELb0EEENS1_36VarlenDynamicPersistentTileSchedulerILi128ELi128ELi256ELi128ELb0ELb1ELb1ELb1ELb1ELb1EEEEEEEEEvNT_6ParamsE,@function
        .size           _ZN7cutlass13device_kernelIN5flash11enable_sm90INS1_16FlashAttnFwdSm90INS1_25CollectiveMainloopFwdSm90ILi2EN4cute5tupleIJNS5_1CILi1EEES8_S8_EEENS6_IJNS7_ILi128EEESA_SA_EEELi128ENS_6half_tEfNS_4arch4Sm90ELb1ELb0ELb1ELb1ELb1ELb0ELb0ELb1ELb1ELb1ELb0ELb0EEENS1_21CollectiveEpilogueFwdISB_S9_SC_SE_Li256ELb1ELb1ELb0ELb0EEENS1_36VarlenDynamicPersistentTileSchedulerILi128ELi128ELi256ELi128ELb0ELb1ELb1ELb1ELb1ELb1EEEEEEEEEvNT_6ParamsE,(.L_x_15863 - _ZN7cutlass13device_kernelIN5flash11enable_sm90INS1_16FlashAttnFwdSm90INS1_25CollectiveMainloopFwdSm90ILi2EN4cute5tupleIJNS5_1CILi1EEES8_S8_EEENS6_IJNS7_ILi128EEESA_SA_EEELi128ENS_6half_tEfNS_4arch4Sm90ELb1ELb0ELb1ELb1ELb1ELb0ELb0ELb1ELb1ELb1ELb0ELb0EEENS1_21CollectiveEpilogueFwdISB_S9_SC_SE_Li256ELb1ELb1ELb0ELb0EEENS1_36VarlenDynamicPersistentTileSchedulerILi128ELi128ELi256ELi128ELb0ELb1ELb1ELb1ELb1ELb1EEEEEEEEEvNT_6ParamsE)
        .other          _ZN7cutlass13device_kernelIN5flash11enable_sm90INS1_16FlashAttnFwdSm90INS1_25CollectiveMainloopFwdSm90ILi2EN4cute5tupleIJNS5_1CILi1EEES8_S8_EEENS6_IJNS7_ILi128EEESA_SA_EEELi128ENS_6half_tEfNS_4arch4Sm90ELb1ELb0ELb1ELb1ELb1ELb0ELb0ELb1ELb1ELb1ELb0ELb0EEENS1_21CollectiveEpilogueFwdISB_S9_SC_SE_Li256ELb1ELb1ELb0ELb0EEENS1_36VarlenDynamicPersistentTileSchedulerILi128ELi128ELi256ELi128ELb0ELb1ELb1ELb1ELb1ELb1EEEEEEEEEvNT_6ParamsE,@"STO_CUDA_ENTRY STV_DEFAULT"
_ZN7cutlass13device_kernelIN5flash11enable_sm90INS1_16FlashAttnFwdSm90INS1_25CollectiveMainloopFwdSm90ILi2EN4cute5tupleIJNS5_1CILi1EEES8_S8_EEENS6_IJNS7_ILi128EEESA_SA_EEELi128ENS_6half_tEfNS_4arch4Sm90ELb1ELb0ELb1ELb1ELb1ELb0ELb0ELb1ELb1ELb1ELb0ELb0EEENS1_21CollectiveEpilogueFwdISB_S9_SC_SE_Li256ELb1ELb1ELb0ELb0EEENS1_36VarlenDynamicPersistentTileSchedulerILi128ELi128ELi256ELi128ELb0ELb1ELb1ELb1ELb1ELb1EEEEEEEEEvNT_6ParamsE:
        /* <DEDUP_REMOVED lines=45> */
.L_x_9109:
        /* <DEDUP_REMOVED lines=22> */
.L_x_9110:
        /* <DEDUP_REMOVED lines=18> */
.L_x_9111:
        /* <DEDUP_REMOVED lines=22> */
.L_x_9112:
        /* <DEDUP_REMOVED lines=23> */
.L_x_9113:
        /* <DEDUP_REMOVED lines=8> */
.L_x_9115:
        /* <DEDUP_REMOVED lines=25> */
[----:B------:R-:W-:Y:S02]  /*0a30*/  UMOV UR44, URZ ;  /* 0x0000003f002c7c82 */ /* 0x000fe40008000000 */
[CC--:B------:R-:W-:Y:S02]  /*0a40*/  LEA.HI R0, R3.reuse, R190.reuse, RZ, 0x7 ;  /* 0x000000be03007211 */ /* 0x0c0fe400078f38ff */
[----:B------:R-:W-:-:S02]  /*0a50*/  LEA.HI R2, R3, R190, RZ, 0x4 ;  /* 0x000000be03027211 */ /* 0x000fc400078f20ff */
[----:B------:R-:W-:Y:S02]  /*0a60*/  LOP3.LUT R5, R0, 0xffffff80, RZ, 0xc0, !PT ;  /* 0xffffff8000057812 */ /* 0x000fe400078ec0ff */
[----:B------:R-:W-:Y:S02]  /*0a70*/  SHF.R.S32.HI R7, RZ, 0x4, R2 ;  /* 0x00000004ff077819 */ /* 0x000fe40000011402 */
[----:B------:R-:W-:Y:S01]  /*0a80*/  LEA.HI R4, R3, R190, RZ, 0x5 ;  /* 0x000000be03047211 */ /* 0x000fe200078f28ff */
[----:B------:R-:W-:Y:S01]  /*0a90*/  IMAD.IADD R184, R190, 0x1, -R5 ;  /* 0x00000001beb87824 */ /* 0x000fe200078e0a05 */
[C---:B------:R-:W-:Y:S02]  /*0aa0*/  LOP3.LUT R5, R2.reuse, 0x3fffff0, RZ, 0xc0, !PT ;  /* 0x03fffff002057812 */ /* 0x040fe400078ec0ff */
[----:B------:R-:W-:Y:S01]  /*0ab0*/  LEA.HI R2, R2, R7, RZ, 0x1 ;  /* 0x0000000702027211 */ /* 0x000fe200078f08ff */
[----:B------:R-:W-:Y:S01]  /*0ac0*/  IMAD.SHL.U32 R4, R4, 0x20, RZ ;  /* 0x0000002004047824 */ /* 0x000fe200078e00ff */
[----:B------:R-:W-:Y:S01]  /*0ad0*/  SHF.R.S32.HI R9, RZ, 0x1f, R184 ;  /* 0x0000001fff097819 */ /* 0x000fe200000114b8 */
[----:B------:R-:W-:Y:S01]  /*0ae0*/  IMAD.IADD R5, R190, 0x1, -R5 ;  /* 0x00000001be057824 */ /* 0x000fe200078e0a05 */
[----:B------:R-:W-:-:S02]  /*0af0*/  LOP3.LUT R2, R2, 0x1ffffffe, RZ, 0xc0, !PT ;  /* 0x1ffffffe02027812 */ /* 0x000fc400078ec0ff */
[----:B------:R-:W-:Y:S02]  /*0b00*/  LEA.HI R6, R9, R184, RZ, 0x2 ;  /* 0x000000b809067211 */ /* 0x000fe400078f10ff */
[----:B------:R-:W-:Y:S02]  /*0b10*/  LEA.HI R10, R3, R190, RZ, 0x2 ;  /* 0x000000be030a7211 */ /* 0x000fe400078f10ff */
[--C-:B------:R-:W-:Y:S02]  /*0b20*/  SHF.R.S32.HI R8, RZ, 0x2, R6.reuse ;  /* 0x00000002ff087819 */ /* 0x100fe40000011406 */
[----:B------:R-:W-:Y:S02]  /*0b30*/  SHF.R.S32.HI R11, RZ, 0x1f, R6 ;  /* 0x0000001fff0b7819 */ /* 0x000fe40000011406 */
[----:B------:R-:W-:Y:S02]  /*0b40*/  IADD3 R2, R7, -R2, RZ ;  /* 0x8000000207027210 */ /* 0x000fe40007ffe0ff */
[----:B------:R-:W-:-:S02]  /*0b50*/  LOP3.LUT R7, R10, 0xfffffffc, RZ, 0xc0, !PT ;  /* 0xfffffffc0a077812 */ /* 0x000fc400078ec0ff */
[----:B------:R-:W-:Y:S02]  /*0b60*/  LEA.HI R11, R11, R8, RZ, 0x3 ;  /* 0x000000080b0b7211 */ /* 0x000fe400078f18ff */
[----:B------:R-:W-:Y:S01]  /*0b70*/  SHF.R.S32.HI R185, RZ, 0x7, R0 ;  /* 0x00000007ffb97819 */ /* 0x000fe20000011400 */
[----:B------:R-:W-:Y:S01]  /*0b80*/  IMAD.IADD R7, R190, 0x1, -R7 ;  /* 0x00000001be077824 */ /* 0x000fe200078e0a07 */
[----:B------:R-:W-:Y:S02]  /*0b90*/  LEA.HI R3, R3, R190, RZ, 0x3 ;  /* 0x000000be03037211 */ /* 0x000fe400078f18ff */
[----:B------:R-:W-:Y:S02]  /*0ba0*/  LOP3.LUT R4, R4, 0xfffffc00, RZ, 0xc0, !PT ;  /* 0xfffffc0004047812 */ /* 0x000fe400078ec0ff */
[----:B------:R-:W-:Y:S02]  /*0bb0*/  LOP3.LUT R11, R11, 0xfffffff8, RZ, 0xc0, !PT ;  /* 0xfffffff80b0b7812 */ /* 0x000fe400078ec0ff */
[----:B------:R-:W-:Y:S01]  /*0bc0*/  LEA.HI R9, R9, R184, RZ, 0x5 ;  /* 0x000000b809097211 */ /* 0x000fe200078f28ff */
[----:B------:R-:W-:Y:S01]  /*0bd0*/  IMAD R5, R5, 0x40, R4 ;  /* 0x0000004005057824 */ /* 0x000fe200078e0204 */
[----:B------:R-:W-:Y:S01]  /*0be0*/  LEA.HI R0, R0, R185, RZ, 0x1 ;  /* 0x000000b900007211 */ /* 0x000fe200078f08ff */
[----:B------:R-:W-:Y:S01]  /*0bf0*/  IMAD.IADD R8, R8, 0x1, -R11 ;  /* 0x0000000108087824 */ /* 0x000fe200078e0a0b */
[----:B------:R-:W-:-:S02]  /*0c00*/  LOP3.LUT R19, R3, 0xfffffff8, RZ, 0xc0, !PT ;  /* 0xfffffff803137812 */ /* 0x000fc400078ec0ff */
[----:B------:R-:W-:Y:S02]  /*0c10*/  SHF.R.S32.HI R9, RZ, 0x5, R9 ;  /* 0x00000005ff097819 */ /* 0x000fe40000011409 */
[----:B------:R-:W-:Y:S01]  /*0c20*/  LEA.HI R4, R7, R7, RZ, 0x1 ;  /* 0x0000000707047211 */ /* 0x000fe200078f08ff */
[----:B------:R-:W-:Y:S01]  /*0c30*/  IMAD.IADD R19, R190, 0x1, -R19 ;  /* 0x00000001be137824 */ /* 0x000fe200078e0a13 */
[----:B------:R-:W-:Y:S01]  /*0c40*/  LOP3.LUT R0, R0, 0x3fffffe, RZ, 0xc0, !PT ;  /* 0x03fffffe00007812 */ /* 0x000fe200078ec0ff */
[----:B------:R-:W-:Y:S01]  /*0c50*/  IMAD R9, R9, 0x10, R8 ;  /* 0x0000001009097824 */ /* 0x000fe200078e0208 */
[----:B------:R-:W-:Y:S02]  /*0c60*/  LOP3.LUT R4, R4, 0x1ffffffe, RZ, 0xc0, !PT ;  /* 0x1ffffffe04047812 */ /* 0x000fe400078ec0ff */
[----:B------:R-:W-:Y:S01]  /*0c70*/  LEA R187, R2, R5, 0x3 ;  /* 0x0000000502bb7211 */ /* 0x000fe200078e18ff */
[----:B------:R-:W-:Y:S01]  /*0c80*/  IMAD.IADD R0, R185, 0x1, -R0 ;  /* 0x00000001b9007824 */ /* 0x000fe200078e0a00 */
[----:B------:R-:W-:Y:S01]  /*0c90*/  LOP3.LUT R5, R6, 0x7ffffffc, RZ, 0xc0, !PT ;  /* 0x7ffffffc06057812 */ /* 0x000fe200078ec0ff */
[----:B------:R-:W-:Y:S01]  /*0ca0*/  IMAD.SHL.U32 R2, R19, 0x8, RZ ;  /* 0x0000000813027824 */ /* 0x000fe200078e00ff */
[----:B------:R-:W-:Y:S01]  /*0cb0*/  SHF.R.S32.HI R22, RZ, 0x3, R3 ;  /* 0x00000003ff167819 */ /* 0x000fe20000011403 */
[----:B------:R-:W-:-:S02]  /*0cc0*/  IMAD.IADD R17, R7, 0x1, -R4 ;  /* 0x0000000107117824 */ /* 0x000fc400078e0a04 */
[----:B------:R-:W-:Y:S01]  /*0cd0*/  IMAD R186, R0, 0x40, R9 ;  /* 0x0000004000ba7824 */ /* 0x000fe200078e0209 */
[----:B------:R-:W-:Y:S01]  /*0ce0*/  SHF.R.S32.HI R189, RZ, 0x1f, R2 ;  /* 0x0000001fffbd7819 */ /* 0x000fe20000011402 */
[----:B------:R-:W-:Y:S02]  /*0cf0*/  VIADD R18, R2, 0x40 ;  /* 0x0000004002127836 */ /* 0x000fe40000000000 */
[----:B------:R-:W-:Y:S01]  /*0d00*/  IMAD.IADD R16, R184, 0x1, -R5 ;  /* 0x00000001b8107824 */ /* 0x000fe200078e0a05 */
[----:B------:R-:W-:Y:S02]  /*0d10*/  LEA R17, R17, R186, 0x3 ;  /* 0x000000ba11117211 */ /* 0x000fe400078e18ff */
[----:B------:R-:W-:-:S07]  /*0d20*/  SHF.R.S32.HI R188, RZ, 0x1f, R18 ;  /* 0x0000001fffbc7819 */ /* 0x000fce0000011412 */
.L_x_9175:
[----:B012---:R-:W0:Y:S01]  /*0d30*/  LDC.64 R4, c[0x0][0xc88] ;  /* 0x00032200ff047b82 */ /* 0x007e220000000a00 */
[----:B------:R-:W-:Y:S01]  /*0d40*/  ULDC.64 UR8, c[0x0][0xa28] ;  /* 0x00028a0000087ab9 */ /* 0x000fe20000000a00 */
[----:B------:R-:W-:Y:S01]  /*0d50*/  ULDC.64 UR10, c[0x0][0xa18] ;  /* 0x00028600000a7ab9 */ /* 0x000fe20000000a00 */
[----:B------:R-:W-:Y:S01]  /*0d60*/  ULDC UR4, c[0x0][0x424] ;  /* 0x0001090000047ab9 */ /* 0x000fe20000000800 */
        /* <DEDUP_REMOVED lines=13> */
[----:B------:R-:W-:Y:S01]  /*0e40*/  @UP1 ULEA UR10, UP0, UR36, UR10, 0x2 ;  /* 0x0000000a240a1291 */ /* 0x000fe2000f80103f */
[----:B------:R-:W-:-:S03]  /*0e50*/  IMAD.U32 R4, RZ, RZ, UR8 ;  /* 0x00000008ff047e24 */ /* 0x000fc6000f8e00ff */
[----:B------:R-:W-:Y:S01]  /*0e60*/  @UP1 ULEA.HI.X UR11, UR36, UR11, UR37, 0x2, UP0 ;  /* 0x0000000b240b1291 */ /* 0x000fe200080f1425 */
[----:B------:R-:W-:Y:S01]  /*0e70*/  IMAD.U32 R5, RZ, RZ, UR9 ;  /* 0x00000009ff057e24 */ /* 0x000fe2000f8e00ff */
[----:B------:R-:W-:Y:S01]  /*0e80*/  ULDC.64 UR8, c[0x0][0x418] ;  /* 0x0001060000087ab9 */ /* 0x000fe20000000a00 */
[----:B------:R-:W-:-:S03]  /*0e90*/  IMAD.U32 R6, RZ, RZ, UR10 ;  /* 0x0000000aff067e24 */ /* 0x000fc6000f8e00ff */
[----:B------:R-:W-:Y:S01]  /*0ea0*/  IMAD.U32 R7, RZ, RZ, UR11 ;  /* 0x0000000bff077e24 */ /* 0x000fe2000f8e00ff */
[----:B------:R-:W2:Y:S04]  /*0eb0*/  @P0 LDG.E R4, desc[UR52][R4.64] ;  /* 0x0000003404040981 */ /* 0x000ea8000c1e1900 */
[----:B---3--:R-:W3:Y:S01]  /*0ec0*/  @P2 LDG.E R6, desc[UR52][R6.64] ;  /* 0x0000003406062981 */ /* 0x008ee2000c1e1900 */
[----:B------:R-:W-:Y:S01]  /*0ed0*/  UISETP.NE.U32.AND UP0, UPT, UR8, URZ, UPT ;  /* 0x0000003f0800728c */ /* 0x000fe2000bf05070 */
[----:B------:R-:W-:Y:S01]  /*0ee0*/  UMOV UR48, URZ ;  /* 0x0000003f00307c82 */ /* 0x000fe20008000000 */
[----:B------:R-:W-:Y:S02]  /*0ef0*/  UMOV UR38, UR6 ;  /* 0x0000000600267c82 */ /* 0x000fe40008000000 */
        /* <DEDUP_REMOVED lines=23> */
.L_x_9116:
[----:B------:R-:W-:Y:S05]  /*1070*/  @!P1 BRA `(.L_x_9117) ;  /* 0x00000000001c9947 */ /* 0x000fea0003800000 */
[----:B------:R-:W-:-:S04]  /*1080*/  ULEA UR4, UP0, UR36, UR8, 0x2 ;  /* 0x0000000824047291 */ /* 0x000fc8000f80103f */
[----:B------:R-:W-:Y:S02]  /*1090*/  ULEA.HI.X UR6, UR36, UR9, UR37, 0x2, UP0 ;  /* 0x0000000924067291 */ /* 0x000fe400080f1425 */
[----:B------:R-:W-:-:S04]  /*10a0*/  IMAD.U32 R4, RZ, RZ, UR4 ;  /* 0x00000004ff047e24 */ /* 0x000fc8000f8e00ff */
[----:B------:R-:W-:-:S05]  /*10b0*/  IMAD.U32 R5, RZ, RZ, UR6 ;  /* 0x00000006ff057e24 */ /* 0x000fca000f8e00ff */
[----:B------:R-:W2:Y:S02]  /*10c0*/  LDG.E R4, desc[UR52][R4.64] ;  /* 0x0000003404047981 */ /* 0x000ea4000c1e1900 */
[----:B--2---:R-:W-:Y:S01]  /*10d0*/  R2UR UR4, R4 ;  /* 0x00000000040472ca */ /* 0x004fe200000e0000 */
[----:B------:R-:W-:-:S14]  /*10e0*/  BRA `(.L_x_9118) ;  /* 0x0000000000347947 */ /* 0x000fdc0003800000 */
.L_x_9117:
        /* <DEDUP_REMOVED lines=13> */
.L_x_9118:
[----:B------:R-:W-:Y:S01]  /*11c0*/  UIADD3 UR48, -UR48, UR4, URZ ;  /* 0x0000000430307290 */ /* 0x000fe2000fffe13f */
[----:B------:R-:W-:Y:S01]  /*11d0*/  PLOP3.LUT P0, PT, PT, PT, PT, 0x80, 0x0 ;  /* 0x000000000000781c */ /* 0x000fe20003f0f070 */
[----:B------:R-:W-:Y:S01]  /*11e0*/  USHF.L.U32 UR39, UR5, 0x7, URZ ;  /* 0x0000000705277899 */ /* 0x000fe2000800063f */
[----:B------:R-:W-:Y:S01]  /*11f0*/  IMAD.MOV.U32 R0, RZ, RZ, RZ ;  /* 0x000000ffff007224 */ /* 0x000fe200078e00ff */
        /* <DEDUP_REMOVED lines=22> */
[----:B------:R-:W-:Y:S01]  /*1360*/  USHF.R.S32.HI UR5, URZ, 0x1f, UR4 ;  /* 0x0000001f3f057899 */ /* 0x000fe20008011404 */
[----:B------:R-:W-:Y:S01]  /*1370*/  CS2R R128, SRZ ;  /* 0x0000000000807805 */ /* 0x000fe2000001ff00 */
[----:B------:R-:W-:Y:S01]  /*1380*/  UIADD3 UR6, UR7, UR6, URZ ;  /* 0x0000000607067290 */ /* 0x000fe2000fffe03f */
[----:B------:R-:W-:Y:S01]  /*1390*/  CS2R R126, SRZ ;  /* 0x00000000007e7805 */ /* 0x000fe2000001ff00 */
[----:B------:R-:W-:Y:S01]  /*13a0*/  ULEA.HI UR5, UR5, UR4, URZ, 0x7 ;  /* 0x0000000405057291 */ /* 0x000fe2000f8f383f */
[----:B------:R-:W-:Y:S01]  /*13b0*/  CS2R R124, SRZ ;  /* 0x00000000007c7805 */ /* 0x000fe2000001ff00 */
[----:B------:R-:W-:Y:S01]  /*13c0*/  USHF.R.S32.HI UR7, URZ, 0x1f, UR6 ;  /* 0x0000001f3f077899 */ /* 0x000fe20008011406 */
[----:B------:R-:W-:Y:S01]  /*13d0*/  CS2R R122, SRZ ;  /* 0x00000000007a7805 */ /* 0x000fe2000001ff00 */
[----:B------:R-:W-:Y:S01]  /*13e0*/  USHF.R.S32.HI UR5, URZ, 0x7, UR5 ;  /* 0x000000073f057899 */ /* 0x000fe20008011405 */
[----:B------:R-:W-:Y:S01]  /*13f0*/  CS2R R120, SRZ ;  /* 0x0000000000787805 */ /* 0x000fe2000001ff00 */
[----:B------:R-:W-:Y:S01]  /*1400*/  ULEA.HI UR7, UR7, UR6, URZ, 0x7 ;  /* 0x0000000607077291 */ /* 0x000fe2000f8f383f */
[----:B------:R-:W-:-:S02]  /*1410*/  CS2R R118, SRZ ;  /* 0x0000000000767805 */ /* 0x000fc4000001ff00 */
[----:B------:R-:W-:Y:S02]  /*1420*/  CS2R R116, SRZ ;  /* 0x0000000000747805 */ /* 0x000fe4000001ff00 */
[----:B------:R-:W-:Y:S01]  /*1430*/  CS2R R114, SRZ ;  /* 0x0000000000727805 */ /* 0x000fe2000001ff00 */
[----:B------:R-:W-:Y:S01]  /*1440*/  USHF.R.S32.HI UR7, URZ, 0x7, UR7 ;  /* 0x000000073f077899 */ /* 0x000fe20008011407 */
        /* <DEDUP_REMOVED lines=13> */
[----:B------:R-:W-:Y:S01]  /*1520*/  IMAD.MOV.U32 R94, RZ, RZ, RZ ;  /* 0x000000ffff5e7224 */ /* 0x000fe200078e00ff */
[----:B------:R-:W-:Y:S01]  /*1530*/  CS2R R90, SRZ ;  /* 0x00000000005a7805 */ /* 0x000fe2000001ff00 */
[----:B------:R-:W-:Y:S01]  /*1540*/  IMAD.MOV.U32 R29, RZ, RZ, RZ ;  /* 0x000000ffff1d7224 */ /* 0x000fe200078e00ff */
[----:B------:R-:W-:-:S02]  /*1550*/  CS2R R88, SRZ ;  /* 0x0000000000587805 */ /* 0x000fc4000001ff00 */
[----:B------:R-:W-:-:S13]  /*1560*/  PLOP3.LUT P1, PT, PT, PT, UP0, 0x80, 0x0 ;  /* 0x000000000000781c */ /* 0x000fda0003f2f008 */
        /* <DEDUP_REMOVED lines=32> */
.L_x_9120:
[----:B------:R-:W-:Y:S01]  /*1770*/  ULEA.HI UR4, UR46, UR46, URZ, 0x1 ;  /* 0x0000002e2e047291 */ /* 0x000fe2000f8f083f */
[----:B------:R-:W-:-:S03]  /*1780*/  IMAD.U32 R3, RZ, RZ, UR47 ;  /* 0x0000002fff037e24 */ /* 0x000fc6000f8e00ff */
[----:B------:R-:W-:Y:S02]  /*1790*/  ULOP3.LUT UR4, UR4, 0xfffffffe, URZ, 0xc0, !UPT ;  /* 0xfffffffe04047892 */ /* 0x000fe4000f8ec03f */
[----:B------:R-:W-:Y:S02]  /*17a0*/  ISETP.NE.AND P0, PT, R3, 0x3, PT ;  /* 0x000000030300780c */ /* 0x000fe40003f05270 */
[----:B------:R-:W-:-:S06]  /*17b0*/  UIADD3 UR4, UR46, -UR4, URZ ;  /* 0x800000042e047290 */ /* 0x000fcc000fffe03f */
[----:B------:R-:W-:-:S04]  /*17c0*/  MOV R0, UR4 ;  /* 0x0000000400007c02 */ /* 0x000fc80008000f00 */
[----:B------:R-:W-:-:S04]  /*17d0*/  SHF.L.U32 R0, R0, 0x1f, RZ ;  /* 0x0000001f00007819 */ /* 0x000fc800000006ff */
[----:B------:R-:W0:Y:S02]  /*17e0*/  SYNCS.PHASECHK.TRANS64.TRYWAIT P1, [UR41+0x28800], R0 ;  /* 0x02880000ff0075a7 */ /* 0x000e240008020169 */
[----:B0-----:R-:W-:Y:S05]  /*17f0*/  @!P1 BRA `(.L_x_9121) ;  /* 0x0000010800d49947 */ /* 0x001fea0003800000 */
.L_x_9262:
[----:B------:R-:W-:Y:S05]  /*1800*/  @!P0 BRA `(.L_x_9122) ;  /* 0x0000000000048947 */ /* 0x000fea0003800000 */
[----:B------:R-:W-:Y:S01]  /*1810*/  BPT.TRAP 0x1 ;  /* 0x000000040000795c */ /* 0x000fe20000300000 */
.L_x_9122:
[----:B0-----:R-:W-:Y:S02]  /*1820*/  IMAD.U32 R0, RZ, RZ, UR44 ;  /* 0x0000002cff007e24 */ /* 0x001fe4000f8e00ff */
[----:B------:R-:W-:-:S03]  /*1830*/  IMAD.U32 R3, RZ, RZ, UR45 ;  /* 0x0000002dff037e24 */ /* 0x000fc6000f8e00ff */
[----:B------:R-:W-:Y:S02]  /*1840*/  LEA R0, R0, UR41, 0x3 ;  /* 0x0000002900007c11 */ /* 0x000fe4000f8e18ff */
[----:B------:R-:W-:-:S04]  /*1850*/  SHF.L.U32 R3, R3, 0x1f, RZ ;  /* 0x0000001f03037819 */ /* 0x000fc800000006ff */
[----:B------:R0:W1:Y:S01]  /*1860*/  SYNCS.PHASECHK.TRANS64.TRYWAIT P1, [R0+URZ+0x28830], R3 ;  /* 0x02883003000075a7 */ /* 0x000062000802017f */
[----:B------:R-:W-:Y:S05]  /*1870*/  @!P0 BRA `(.L_x_9123) ;  /* 0x0000000000048947 */ /* 0x000fea0003800000 */
[----:B------:R-:W-:Y:S01]  /*1880*/  BPT.TRAP 0x1 ;  /* 0x000000040000795c */ /* 0x000fe20000300000 */
.L_x_9123:
[----:B-1----:R-:W-:Y:S05]  /*1890*/  @P1 BRA `(.L_x_9124) ;  /* 0x0000000000081947 */ /* 0x002fea0003800000 */
[----:B------:R-:W1:Y:S02]  /*18a0*/  SYNCS.PHASECHK.TRANS64.TRYWAIT P1, [R0+URZ+0x28830], R3 ;  /* 0x02883003000075a7 */ /* 0x000e64000802017f */
[----:B-1----:R-:W-:Y:S05]  /*18b0*/  @!P1 BRA `(.L_x_9125) ;  /* 0x0000010800bc9947 */ /* 0x002fea0003800000 */
.L_x_9124:
        /* <DEDUP_REMOVED lines=63> */
.L_x_9126:
[----:B------:R-:W-:Y:S01]  /*1cb0*/  UISETP.NE.AND UP0, UPT, UR51, URZ, UPT ;  /* 0x0000003f3300728c */ /* 0x000fe2000bf05270 */
[----:B------:R-:W-:Y:S01]  /*1cc0*/  VIADD R20, R17, UR39 ;  /* 0x0000002711147c36 */ /* 0x000fe20008000000 */
[----:B------:R-:W-:Y:S01]  /*1cd0*/  ULDC UR10, c[0x0][0x9d8] ;  /* 0x00027600000a7ab9 */ /* 0x000fe20000000800 */
[----:B------:R-:W-:Y:S01]  /*1ce0*/  R2UR UR11, R0 ;  /* 0x00000000000b72ca */ /* 0x000fe200000e0000 */
[----:B------:R-:W-:Y:S01]  /*1cf0*/  FMUL.FTZ R26, R26, UR10 ;  /* 0x0000000a1a1a7c20 */ /* 0x000fe20008410000 */
[----:B------:R-:W-:Y:S01]  /*1d00*/  FMUL.FTZ R27, R27, UR10 ;  /* 0x0000000a1b1b7c20 */ /* 0x000fe20008410000 */
[----:B------:R-:W-:Y:S01]  /*1d10*/  PLOP3.LUT P1, PT, PT, PT, UP0, 0x80, 0x0 ;  /* 0x000000000000781c */ /* 0x000fe20003f2f008 */
[----:B------:R-:W-:Y:S01]  /*1d20*/  FMUL.FTZ R30, R30, UR10 ;  /* 0x0000000a1e1e7c20 */ /* 0x000fe20008410000 */
[----:B------:R-:W-:Y:S01]  /*1d30*/  PLOP3.LUT P2, PT, PT, PT, UP0, 0x80, 0x0 ;  /* 0x000000000000781c */ /* 0x000fe20003f4f008 */
[----:B------:R-:W-:Y:S01]  /*1d40*/  FMUL.FTZ R14, R41, UR10 ;  /* 0x0000000a290e7c20 */ /* 0x000fe20008410000 */
[----:B------:R-:W2:Y:S01]  /*1d50*/  MUFU.TANH R26, R26 ;  /* 0x0000001a001a7308 */ /* 0x000ea20000002400 */
[----:B------:R-:W-:Y:S01]  /*1d60*/  @UP0 ULDC UR6, c[0x0][0x44c] ;  /* 0x0001130000060ab9 */ /* 0x000fe20000000800 */
[----:B------:R-:W-:Y:S01]  /*1d70*/  FMUL.FTZ R31, R31, UR10 ;  /* 0x0000000a1f1f7c20 */ /* 0x000fe20008410000 */
[----:B------:R-:W-:Y:S01]  /*1d80*/  FMUL.FTZ R34, R34, UR10 ;  /* 0x0000000a22227c20 */ /* 0x000fe20008410000 */
[----:B------:R-:W-:Y:S01]  /*1d90*/  FMUL.FTZ R35, R35, UR10 ;  /* 0x0000000a23237c20 */ /* 0x000fe20008410000 */
[----:B------:R-:W-:Y:S01]  /*1da0*/  FMUL.FTZ R38, R38, UR10 ;  /* 0x0000000a26267c20 */ /* 0x000fe20008410000 */
[----:B------:R-:W-:Y:S01]  /*1db0*/  FMUL.FTZ R39, R39, UR10 ;  /* 0x0000000a27277c20 */ /* 0x000fe20008410000 */
[----:B------:R-:W-:Y:S01]  /*1dc0*/  FMUL.FTZ R42, R42, UR10 ;  /* 0x0000000a2a2a7c20 */ /* 0x000fe20008410000 */
[----:B------:R-:W3:Y:S01]  /*1dd0*/  MUFU.TANH R98, R27 ;  /* 0x0000001b00627308 */ /* 0x000ee20000002400 */
[----:B------:R-:W-:Y:S01]  /*1de0*/  @P1 IMAD.HI.U32 R4, R20, UR6, RZ ;  /* 0x0000000614041c27 */ /* 0x000fe2000f8e00ff */
[----:B------:R-:W-:-:S03]  /*1df0*/  @UP0 ULDC UR6, c[0x0][0x450] ;  /* 0x0001140000060ab9 */ /* 0x000fc60000000800 */
[----:B------:R-:W-:Y:S01]  /*1e00*/  FMUL.FTZ R43, R43, UR10 ;  /* 0x0000000a2b2b7c20 */ /* 0x000fe20008410000 */
[----:B------:R-:W-:Y:S01]  /*1e10*/  FMUL.FTZ R46, R46, UR10 ;  /* 0x0000000a2e2e7c20 */ /* 0x000fe20008410000 */
[----:B------:R-:W-:Y:S01]  /*1e20*/  FMUL.FTZ R47, R47, UR10 ;  /* 0x0000000a2f2f7c20 */ /* 0x000fe20008410000 */
[----:B------:R-:W-:Y:S01]  /*1e30*/  @P2 SHF.R.U32.HI R20, RZ, UR6, R4 ;  /* 0x00000006ff142c19 */ /* 0x000fe20008011604 */
[----:B------:R-:W-:Y:S01]  /*1e40*/  UMOV UR6, 0xffffff80 ;  /* 0xffffff8000067882 */ /* 0x000fe20000000000 */
[----:B------:R-:W4:Y:S01]  /*1e50*/  MUFU.TANH R30, R30 ;  /* 0x0000001e001e7308 */ /* 0x000f220000002400 */
[----:B------:R-:W-:Y:S01]  /*1e60*/  UIMAD UR6, UR57, UR6, 0x80 ;  /* 0x00000080390674a4 */ /* 0x000fe2000f8e0206 */
[----:B------:R-:W-:Y:S01]  /*1e70*/  FMUL.FTZ R50, R50, UR10 ;  /* 0x0000000a32327c20 */ /* 0x000fe20008410000 */
[----:B------:R-:W5:Y:S01]  /*1e80*/  SHFL.IDX PT, R9, R20, 0x1, 0x1c1f ;  /* 0x003c1f0014097f89 */ /* 0x000f6200000e0000 */
[----:B------:R-:W-:Y:S01]  /*1e90*/  FMUL.FTZ R51, R51, UR10 ;  /* 0x0000000a33337c20 */ /* 0x000fe20008410000 */
[----:B------:R-:W-:Y:S01]  /*1ea0*/  UIADD3 UR7, UR6, 0x1, URZ ;  /* 0x0000000106077890 */ /* 0x000fe2000fffe03f */
[----:B------:R-:W-:Y:S01]  /*1eb0*/  FMUL.FTZ R54, R54, UR10 ;  /* 0x0000000a36367c20 */ /* 0x000fe20008410000 */
[----:B------:R-:W-:Y:S01]  /*1ec0*/  UIADD3 UR6, UR48, UR6, URZ ;  /* 0x0000000630067290 */ /* 0x000fe2000fffe03f */
[----:B------:R-:W4:Y:S01]  /*1ed0*/  MUFU.TANH R102, R31 ;  /* 0x0000001f00667308 */ /* 0x000f220000002400 */
[----:B------:R-:W-:Y:S01]  /*1ee0*/  FMUL.FTZ R55, R55, UR10 ;  /* 0x0000000a37377c20 */ /* 0x000fe20008410000 */
[----:B------:R-:W-:Y:S01]  /*1ef0*/  FMUL.FTZ R66, R66, UR10 ;  /* 0x0000000a42427c20 */ /* 0x000fe20008410000 */
[----:B------:R-:W-:-:S02]  /*1f00*/  IMAD.U32 R11, RZ, RZ, UR7 ;  /* 0x00000007ff0b7e24 */ /* 0x000fc4000f8e00ff */
[----:B------:R-:W-:Y:S01]  /*1f10*/  FMUL.FTZ R58, R58, UR10 ;  /* 0x0000000a3a3a7c20 */ /* 0x000fe20008410000 */
[----:B------:R-:W-:Y:S01]  /*1f20*/  MOV R41, UR6 ;  /* 0x0000000600297c02 */ /* 0x000fe20008000f00 */
[----:B------:R-:W-:Y:S01]  /*1f30*/  FMUL.FTZ R62, R62, UR10 ;  /* 0x0000000a3e3e7c20 */ /* 0x000fe20008410000 */
[----:B------:R-:W-:Y:S01]  /*1f40*/  IMAD R4, R16, -0x2, R11 ;  /* 0xfffffffe10047824 */ /* 0x000fe200078e020b */
[----:B------:R-:W4:Y:S01]  /*1f50*/  MUFU.TANH R34, R34 ;  /* 0x0000002200227308 */ /* 0x000f220000002400 */
[----:B------:R-:W-:Y:S02]  /*1f60*/  IMAD.U32 R11, RZ, RZ, UR50 ;  /* 0x00000032ff0b7e24 */ /* 0x000fe4000f8e00ff */
[----:B------:R-:W-:Y:S01]  /*1f70*/  FMUL.FTZ R7, R28, UR10 ;  /* 0x0000000a1c077c20 */ /* 0x000fe20008410000 */
[----:B------:R-:W-:Y:S02]  /*1f80*/  IMAD R41, R16, -0x2, R41 ;  /* 0xfffffffe10297824 */ /* 0x000fe400078e0229 */
[----:B------:R-:W-:Y:S01]  /*1f90*/  FMUL.FTZ R59, R59, UR10 ;  /* 0x0000000a3b3b7c20 */ /* 0x000fe20008410000 */
[----:B01----:R-:W-:Y:S01]  /*1fa0*/  FMUL.FTZ R3, R24, UR10 ;  /* 0x0000000a18037c20 */ /* 0x003fe20008410000 */
[----:B------:R-:W-:Y:S01]  /*1fb0*/  IADD3 R94, -R11, UR48, R4 ;  /* 0x000000300b5e7c10 */ /* 0x000fe2000fffe104 */
[----:B------:R-:W-:Y:S01]  /*1fc0*/  FMUL.FTZ R4, R70, UR10 ;  /* 0x0000000a46047c20 */ /* 0x000fe20008410000 */
[----:B------:R0:W1:Y:S01]  /*1fd0*/  MUFU.TANH R106, R35 ;  /* 0x00000023006a7308 */ /* 0x0000620000002400 */
[----:B------:R-:W-:Y:S01]  /*1fe0*/  FMUL.FTZ R63, R63, UR10 ;  /* 0x0000000a3f3f7c20 */ /* 0x000fe20008410000 */
[----:B------:R-:W-:Y:S01]  /*1ff0*/  FMUL.FTZ R67, R67, UR10 ;  /* 0x0000000a43437c20 */ /* 0x000fe20008410000 */
[--C-:B-----5:R-:W-:Y:S01]  /*2000*/  VIADDMNMX R9, R9, R94, R41.reuse, PT ;  /* 0x0000005e09097246 */ /* 0x120fe20003800129 */
[----:B------:R-:W-:Y:S01]  /*2010*/  FMUL.FTZ R10, R32, UR10 ;  /* 0x0000000a200a7c20 */ /* 0x000fe20008410000 */
[----:B------:R-:W-:Y:S01]  /*2020*/  FMUL.FTZ R71, R71, UR10 ;  /* 0x0000000a47477c20 */ /* 0x000fe20008410000 */
[----:B------:R-:W-:Y:S01]  /*2030*/  FMUL.FTZ R74, R74, UR10 ;  /* 0x0000000a4a4a7c20 */ /* 0x000fe20008410000 */
[C---:B------:R-:W-:Y:S01]  /*2040*/  ISETP.GT.AND P1, PT, R9.reuse, RZ, PT ;  /* 0x000000ff0900720c */ /* 0x040fe20003f24270 */
[----:B------:R-:W5:Y:S01]  /*2050*/  MUFU.TANH R38, R38 ;  /* 0x0000002600267308 */ /* 0x000f620000002400 */
[C---:B------:R-:W-:Y:S01]  /*2060*/  ISETP.GT.AND P2, PT, R9.reuse, 0x1, PT ;  /* 0x000000010900780c */ /* 0x040fe20003f44270 */
[----:B0-----:R-:W-:Y:S01]  /*2070*/  FMUL.FTZ R35, R52, UR10 ;  /* 0x0000000a34237c20 */ /* 0x001fe20008410000 */
[----:B------:R-:W-:Y:S01]  /*2080*/  ISETP.GT.AND P3, PT, R9, 0x8, PT ;  /* 0x000000080900780c */ /* 0x000fe20003f64270 */
[----:B------:R-:W-:Y:S01]  /*2090*/  FMUL.FTZ R13, R36, UR10 ;  /* 0x0000000a240d7c20 */ /* 0x000fe20008410000 */
[----:B--2---:R-:W-:Y:S01]  /*20a0*/  FSEL R96, R26, -INF , P1 ;  /* 0xff8000001a607808 */ /* 0x004fe20000800000 */
[----:B------:R-:W-:Y:S01]  /*20b0*/  FMUL.FTZ R75, R75, UR10 ;  /* 0x0000000a4b4b7c20 */ /* 0x000fe20008410000 */
[----:B---3--:R-:W-:Y:S01]  /*20c0*/  FSEL R98, R98, -INF , P2 ;  /* 0xff80000062627808 */ /* 0x008fe20001000000 */
[----:B------:R0:W2:Y:S01]  /*20d0*/  MUFU.TANH R92, R39 ;  /* 0x00000027005c7308 */ /* 0x0000a20000002400 */
[----:B------:R-:W-:Y:S01]  /*20e0*/  ISETP.GT.AND P1, PT, R9, 0x9, PT ;  /* 0x000000090900780c */ /* 0x000fe20003f24270 */
[----:B------:R-:W-:Y:S01]  /*20f0*/  FMUL.FTZ R15, R40, UR10 ;  /* 0x0000000a280f7c20 */ /* 0x000fe20008410000 */
[----:B----4-:R-:W-:Y:S01]  /*2100*/  FSEL R100, R30, -INF , P3 ;  /* 0xff8000001e647808 */ /* 0x010fe20001800000 */
[----:B------:R-:W-:Y:S01]  /*2110*/  FMUL.FTZ R78, R78, UR10 ;  /* 0x0000000a4e4e7c20 */ /* 0x000fe20008410000 */
[----:B------:R-:W-:Y:S01]  /*2120*/  FMNMX.FTZ R11, R96, R98, !PT ;  /* 0x00000062600b7209 */ /* 0x000fe20007810000 */
[----:B------:R-:W-:Y:S01]  /*2130*/  FMUL.FTZ R79, R79, UR10 ;  /* 0x0000000a4f4f7c20 */ /* 0x000fe20008410000 */
[C---:B------:R-:W-:Y:S01]  /*2140*/  ISETP.GT.AND P2, PT, R9.reuse, 0x10, PT ;  /* 0x000000100900780c */ /* 0x040fe20003f44270 */
[----:B------:R-:W3:Y:S01]  /*2150*/  MUFU.TANH R42, R42 ;  /* 0x0000002a002a7308 */ /* 0x000ee20000002400 */
[----:B------:R-:W-:Y:S01]  /*2160*/  FSEL R102, R102, -INF , P1 ;  /* 0xff80000066667808 */ /* 0x000fe20000800000 */
[----:B0-----:R-:W-:Y:S01]  /*2170*/  FMUL.FTZ R39, R56, UR10 ;  /* 0x0000000a38277c20 */ /* 0x001fe20008410000 */
[----:B------:R-:W-:Y:S01]  /*2180*/  FMNMX.FTZ R11, R100, R11, !PT ;  /* 0x0000000b640b7209 */ /* 0x000fe20007810000 */
[----:B------:R-:W-:Y:S01]  /*2190*/  FMUL.FTZ R31, R48, UR10 ;  /* 0x0000000a301f7c20 */ /* 0x000fe20008410000 */
[C---:B------:R-:W-:Y:S01]  /*21a0*/  ISETP.GT.AND P1, PT, R9.reuse, 0x11, PT ;  /* 0x000000110900780c */ /* 0x040fe20003f24270 */
[----:B------:R-:W-:Y:S01]  /*21b0*/  FMUL.FTZ R82, R82, UR10 ;  /* 0x0000000a52527c20 */ /* 0x000fe20008410000 */
[----:B------:R-:W-:Y:S01]  /*21c0*/  FSEL R104, R34, -INF , P2 ;  /* 0xff80000022687808 */ /* 0x000fe20001000000 */
[----:B------:R-:W0:Y:S01]  /*21d0*/  MUFU.TANH R43, R43 ;  /* 0x0000002b002b7308 */ /* 0x000e220000002400 */
[----:B------:R-:W-:Y:S01]  /*21e0*/  FMNMX.FTZ R11, R102, R11, !PT ;  /* 0x0000000b660b7209 */ /* 0x000fe20007810000 */
[----:B------:R-:W-:Y:S01]  /*21f0*/  FMUL.FTZ R27, R44, UR10 ;  /* 0x0000000a2c1b7c20 */ /* 0x000fe20008410000 */
[----:B------:R-:W-:Y:S01]  /*2200*/  ISETP.GT.AND P2, PT, R9, 0x18, PT ;  /* 0x000000180900780c */ /* 0x000fe20003f44270 */
[----:B------:R-:W-:Y:S01]  /*2210*/  FMUL.FTZ R83, R83, UR10 ;  /* 0x0000000a53537c20 */ /* 0x000fe20008410000 */
[----:B-1----:R-:W-:Y:S01]  /*2220*/  FSEL R106, R106, -INF , P1 ;  /* 0xff8000006a6a7808 */ /* 0x002fe20000800000 */
[----:B------:R-:W-:Y:S01]  /*2230*/  FMUL.FTZ R86, R86, UR10 ;  /* 0x0000000a56567c20 */ /* 0x000fe20008410000 */
[----:B------:R-:W-:Y:S01]  /*2240*/  FMNMX.FTZ R11, R104, R11, !PT ;  /* 0x0000000b680b7209 */ /* 0x000fe20007810000 */
[----:B------:R-:W1:Y:S01]  /*2250*/  MUFU.TANH R46, R46 ;  /* 0x0000002e002e7308 */ /* 0x000e620000002400 */
[----:B------:R-:W-:Y:S01]  /*2260*/  ISETP.GT.AND P1, PT, R9, 0x19, PT ;  /* 0x000000190900780c */ /* 0x000fe20003f24270 */
[----:B------:R-:W-:Y:S01]  /*2270*/  FMUL.FTZ R87, R87, UR10 ;  /* 0x0000000a57577c20 */ /* 0x000fe20008410000 */
[----:B-----5:R-:W-:Y:S01]  /*2280*/  FSEL R108, R38, -INF , P2 ;  /* 0xff800000266c7808 */ /* 0x020fe20001000000 */
[----:B------:R-:W4:Y:S01]  /*2290*/  SHFL.IDX PT, R20, R20, RZ, 0x1c1f ;  /* 0x001c1fff14147589 */ /* 0x000f2200000e0000 */
[----:B------:R-:W-:Y:S01]  /*22a0*/  FMNMX.FTZ R11, R106, R11, !PT ;  /* 0x0000000b6a0b7209 */ /* 0x000fe20007810000 */
[----:B------:R-:W-:Y:S01]  /*22b0*/  FMUL.FTZ R5, R25, UR10 ;  /* 0x0000000a19057c20 */ /* 0x000fe20008410000 */
[----:B------:R-:W-:Y:S01]  /*22c0*/  ISETP.GT.AND P2, PT, R9, 0x20, PT ;  /* 0x000000200900780c */ /* 0x000fe20003f44270 */
[----:B------:R-:W5:Y:S01]  /*22d0*/  MUFU.TANH R47, R47 ;  /* 0x0000002f002f7308 */ /* 0x000f620000002400 */
[----:B--2---:R-:W-:Y:S01]  /*22e0*/  FSEL R92, R92, -INF , P1 ;  /* 0xff8000005c5c7808 */ /* 0x004fe20000800000 */
[----:B------:R-:W-:Y:S01]  /*22f0*/  ULDC UR6, c[0x0][0x988] ;  /* 0x0002620000067ab9 */ /* 0x000fe20000000800 */
[----:B------:R-:W-:Y:S01]  /*2300*/  FMNMX.FTZ R11, R108, R11, !PT ;  /* 0x0000000b6c0b7209 */ /* 0x000fe20007810000 */
[----:B------:R-:W-:Y:S01]  /*2310*/  FMUL.FTZ R6, R29, UR10 ;  /* 0x0000000a1d067c20 */ /* 0x000fe20008410000 */
[----:B------:R-:W-:Y:S01]  /*2320*/  ISETP.GT.AND P1, PT, R9, 0x21, PT ;  /* 0x000000210900780c */ /* 0x000fe20003f24270 */
[----:B------:R-:W-:Y:S01]  /*2330*/  FMUL.FTZ R8, R33, UR10 ;  /* 0x0000000a21087c20 */ /* 0x000fe20008410000 */
[----:B---3--:R-:W-:Y:S01]  /*2340*/  FSEL R90, R42, -INF , P2 ;  /* 0xff8000002a5a7808 */ /* 0x008fe20001000000 */
[----:B------:R-:W-:Y:S01]  /*2350*/  MUFU.TANH R50, R50 ;  /* 0x0000003200327308 */ /* 0x000fe20000002400 */
        /* <DEDUP_REMOVED lines=10> */
[----:B-1----:R-:W-:Y:S01]  /*2400*/  FSEL R70, R46, -INF , P2 ;  /* 0xff8000002e467808 */ /* 0x002fe20001000000 */
[----:B------:R-:W-:Y:S01]  /*2410*/  FMUL.FTZ R33, R53, UR10 ;  /* 0x0000000a35217c20 */ /* 0x000fe20008410000 */
[----:B------:R-:W-:Y:S01]  /*2420*/  FMNMX.FTZ R11, R88, R11, !PT ;  /* 0x0000000b580b7209 */ /* 0x000fe20007810000 */
[----:B------:R-:W-:Y:S01]  /*2430*/  FMUL.FTZ R37, R57, UR10 ;  /* 0x0000000a39257c20 */ /* 0x000fe20008410000 */
[----:B------:R-:W-:Y:S01]  /*2440*/  ISETP.GT.AND P2, PT, R9, 0x30, PT ;  /* 0x000000300900780c */ /* 0x000fe20003f44270 */
[----:B------:R-:W-:Y:S01]  /*2450*/  MUFU.TANH R54, R54 ;  /* 0x0000003600367308 */ /* 0x000fe20000002400 */
[----:B------:R-:W-:Y:S01]  /*2460*/  FMNMX.FTZ R11, R70, R11, !PT ;  /* 0x0000000b460b7209 */ /* 0x000fe20007810000 */
[----:B------:R-:W-:Y:S01]  /*2470*/  FMUL.FTZ R61, R61, UR10 ;  /* 0x0000000a3d3d7c20 */ /* 0x000fe20008410000 */
[----:B----4-:R-:W-:Y:S01]  /*2480*/  VIADDMNMX R41, R20, R94, R41, PT ;  /* 0x0000005e14297246 */ /* 0x010fe20003800129 */
[----:B------:R-:W-:Y:S01]  /*2490*/  FMUL.FTZ R64, R64, UR10 ;  /* 0x0000000a40407c20 */ /* 0x000fe20008410000 */
[----:B------:R-:W-:Y:S01]  /*24a0*/  FMUL.FTZ R65, R65, UR10 ;  /* 0x0000000a41417c20 */ /* 0x000fe20008410000 */
[----:B------:R-:W-:Y:S01]  /*24b0*/  FMUL.FTZ R68, R68, UR10 ;  /* 0x0000000a44447c20 */ /* 0x000fe20008410000 */
[----:B------:R-:W-:Y:S01]  /*24c0*/  ISETP.GT.AND P3, PT, R41, 0x8, PT ;  /* 0x000000082900780c */ /* 0x000fe20003f64270 */
        /* <DEDUP_REMOVED lines=11> */
[----:B------:R-:W-:Y:S01]  /*2580*/  @UP0 ULDC UR14, c[0x0][0x450] ;  /* 0x00011400000e0ab9 */ /* 0x000fe20000000800 */
[----:B------:R-:W-:Y:S01]  /*2590*/  UMOV UR10, UR39 ;  /* 0x00000027000a7c82 */ /* 0x000fe20008000000 */
[----:B------:R-:W-:Y:S01]  /*25a0*/  UIADD3 UR57, UR57, -0x2, URZ ;  /* 0xfffffffe39397890 */ /* 0x000fe2000fffe03f */
[----:B------:R-:W-:-:S02]  /*25b0*/  CS2R R150, SRZ ;  /* 0x0000000000967805 */ /* 0x000fc4000001ff00 */
[----:B------:R-:W-:Y:S01]  /*25c0*/  CS2R R148, SRZ ;  /* 0x0000000000947805 */ /* 0x000fe2000001ff00 */
[----:B------:R0:W2:Y:S01]  /*25d0*/  MUFU.TANH R21, R58 ;  /* 0x0000003a00157308 */ /* 0x0000a20000002400 */
[----:B-----5:R-:W-:Y:S02]  /*25e0*/  FSEL R66, R47, -INF , P1 ;  /* 0xff8000002f427808 */ /* 0x020fe40000800000 */
[----:B------:R-:W-:Y:S02]  /*25f0*/  CS2R R146, SRZ ;  /* 0x0000000000927805 */ /* 0x000fe4000001ff00 */
[----:B------:R-:W-:Y:S02]  /*2600*/  ISETP.GT.AND P1, PT, R9, 0x31, PT ;  /* 0x000000310900780c */ /* 0x000fe40003f24270 */
[----:B------:R-:W-:Y:S02]  /*2610*/  CS2R R144, SRZ ;  /* 0x0000000000907805 */ /* 0x000fe4000001ff00 */
[----:B------:R-:W-:-:S02]  /*2620*/  FMNMX.FTZ R11, R66, R11, !PT ;  /* 0x0000000b420b7209 */ /* 0x000fc40007810000 */
[----:B------:R-:W-:Y:S02]  /*2630*/  CS2R R142, SRZ ;  /* 0x00000000008e7805 */ /* 0x000fe4000001ff00 */
[----:B------:R-:W-:Y:S01]  /*2640*/  CS2R R140, SRZ ;  /* 0x00000000008c7805 */ /* 0x000fe2000001ff00 */
[----:B------:R3:W-:Y:S01]  /*2650*/  MUFU.TANH R28, R62 ;  /* 0x0000003e001c7308 */ /* 0x0007e20000002400 */
[----:B0-----:R-:W-:Y:S02]  /*2660*/  FSEL R58, R51, -INF , P1 ;  /* 0xff800000333a7808 */ /* 0x001fe40000800000 */
[----:B------:R-:W-:Y:S02]  /*2670*/  CS2R R138, SRZ ;  /* 0x00000000008a7805 */ /* 0x000fe4000001ff00 */
[----:B------:R-:W-:Y:S02]  /*2680*/  ISETP.GT.AND P1, PT, R9, 0x39, PT ;  /* 0x000000390900780c */ /* 0x000fe40003f24270 */
[----:B------:R-:W-:-:S02]  /*2690*/  CS2R R136, SRZ ;  /* 0x0000000000887805 */ /* 0x000fc4000001ff00 */
[----:B------:R-:W-:Y:S02]  /*26a0*/  CS2R R134, SRZ ;  /* 0x0000000000867805 */ /* 0x000fe4000001ff00 */
[----:B------:R-:W-:Y:S02]  /*26b0*/  CS2R R132, SRZ ;  /* 0x0000000000847805 */ /* 0x000fe4000001ff00 */
[----:B-1----:R-:W-:Y:S01]  /*26c0*/  FSEL R52, R52, -INF , P1 ;  /* 0xff80000034347808 */ /* 0x002fe20000800000 */
[----:B------:R-:W0:Y:S01]  /*26d0*/  MUFU.TANH R24, R59 ;  /* 0x0000003b00187308 */ /* 0x000e220000002400 */
[----:B---3--:R-:W-:Y:S02]  /*26e0*/  FSEL R62, R50, -INF , P2 ;  /* 0xff800000323e7808 */ /* 0x008fe40001000000 */
[----:B------:R-:W-:Y:S02]  /*26f0*/  CS2R R130, SRZ ;  /* 0x0000000000827805 */ /* 0x000fe4000001ff00 */
[----:B------:R-:W-:-:S02]  /*2700*/  ISETP.GT.AND P2, PT, R9, 0x38, PT ;  /* 0x000000380900780c */ /* 0x000fc40003f44270 */
[----:B------:R-:W-:Y:S02]  /*2710*/  CS2R R128, SRZ ;  /* 0x0000000000807805 */ /* 0x000fe4000001ff00 */
[----:B------:R-:W-:Y:S02]  /*2720*/  FMNMX.FTZ R11, R62, R11, !PT ;  /* 0x0000000b3e0b7209 */ /* 0x000fe40007810000 */
[----:B------:R-:W-:Y:S02]  /*2730*/  CS2R R126, SRZ ;  /* 0x00000000007e7805 */ /* 0x000fe4000001ff00 */
[----:B------:R-:W-:Y:S01]  /*2740*/  FSEL R56, R54, -INF , P2 ;  /* 0xff80000036387808 */ /* 0x000fe20001000000 */
[----:B------:R-:W1:Y:S01]  /*2750*/  MUFU.TANH R63, R63 ;  /* 0x0000003f003f7308 */ /* 0x000e620000002400 */
[----:B------:R-:W-:Y:S02]  /*2760*/  FMNMX.FTZ R11, R58, R11, !PT ;  /* 0x0000000b3a0b7209 */ /* 0x000fe40007810000 */
[----:B------:R-:W-:-:S02]  /*2770*/  CS2R R124, SRZ ;  /* 0x00000000007c7805 */ /* 0x000fc4000001ff00 */
[C---:B------:R-:W-:Y:S02]  /*2780*/  ISETP.GT.AND P2, PT, R9.reuse, 0x40, PT ;  /* 0x000000400900780c */ /* 0x040fe40003f44270 */
[----:B------:R-:W-:Y:S02]  /*2790*/  CS2R R122, SRZ ;  /* 0x00000000007a7805 */ /* 0x000fe4000001ff00 */
[----:B------:R-:W-:Y:S02]  /*27a0*/  FMNMX.FTZ R11, R56, R11, !PT ;  /* 0x0000000b380b7209 */ /* 0x000fe40007810000 */
[----:B------:R-:W-:Y:S02]  /*27b0*/  CS2R R120, SRZ ;  /* 0x0000000000787805 */ /* 0x000fe4000001ff00 */
[----:B------:R-:W-:Y:S01]  /*27c0*/  ISETP.GT.AND P1, PT, R9, 0x41, PT ;  /* 0x000000410900780c */ /* 0x000fe20003f24270 */
[----:B------:R-:W3:Y:S01]  /*27d0*/  MUFU.TANH R32, R67 ;  /* 0x0000004300207308 */ /* 0x000ee20000002400 */
[----:B--2---:R-:W-:-:S02]  /*27e0*/  FSEL R54, R21, -INF , P2 ;  /* 0xff80000015367808 */ /* 0x004fc40001000000 */
[----:B------:R-:W-:Y:S02]  /*27f0*/  CS2R R118, SRZ ;  /* 0x0000000000767805 */ /* 0x000fe4000001ff00 */
[----:B------:R-:W-:Y:S02]  /*2800*/  FMNMX.FTZ R11, R52, R11, !PT ;  /* 0x0000000b340b7209 */ /* 0x000fe40007810000 */
[----:B------:R-:W-:Y:S02]  /*2810*/  CS2R R116, SRZ ;  /* 0x0000000000747805 */ /* 0x000fe4000001ff00 */
[----:B------:R-:W-:Y:S02]  /*2820*/  ISETP.GT.AND P2, PT, R9, 0x48, PT ;  /* 0x000000480900780c */ /* 0x000fe40003f44270 */
[----:B------:R-:W-:Y:S02]  /*2830*/  CS2R R114, SRZ ;  /* 0x0000000000727805 */ /* 0x000fe4000001ff00 */
[----:B0-----:R-:W-:Y:S01]  /*2840*/  FSEL R24, R24, -INF , P1 ;  /* 0xff80000018187808 */ /* 0x001fe20000800000 */
[----:B------:R-:W0:Y:S01]  /*2850*/  MUFU.TANH R4, R4 ;  /* 0x0000000400047308 */ /* 0x000e220000002400 */
[----:B------:R-:W-:-:S02]  /*2860*/  FMNMX.FTZ R11, R54, R11, !PT ;  /* 0x0000000b360b7209 */ /* 0x000fc40007810000 */
[----:B------:R-:W-:Y:S02]  /*2870*/  CS2R R112, SRZ ;  /* 0x0000000000707805 */ /* 0x000fe4000001ff00 */
[C---:B------:R-:W-:Y:S02]  /*2880*/  ISETP.GT.AND P1, PT, R9.reuse, 0x49, PT ;  /* 0x000000490900780c */ /* 0x040fe40003f24270 */
[----:B------:R-:W-:Y:S02]  /*2890*/  CS2R R110, SRZ ;  /* 0x00000000006e7805 */ /* 0x000fe4000001ff00 */
[----:B------:R-:W-:Y:S02]  /*28a0*/  FSEL R26, R28, -INF , P2 ;  /* 0xff8000001c1a7808 */ /* 0x000fe40001000000 */
[----:B------:R-:W-:Y:S02]  /*28b0*/  CS2R R94, SRZ ;  /* 0x00000000005e7805 */ /* 0x000fe4000001ff00 */
[----:B------:R-:W-:Y:S01]  /*28c0*/  FMNMX.FTZ R11, R24, R11, !PT ;  /* 0x0000000b180b7209 */ /* 0x000fe20007810000 */
[----:B------:R-:W2:Y:S01]  /*28d0*/  MUFU.TANH R38, R71 ;  /* 0x0000004700267308 */ /* 0x000ea20000002400 */
        /* <DEDUP_REMOVED lines=8> */
[----:B---3--:R-:W-:Y:S01]  /*2960*/  FSEL R32, R32, -INF , P1 ;  /* 0xff80000020207808 */ /* 0x008fe20000800000 */
[----:B------:R-:W3:Y:S01]  /*2970*/  MUFU.TANH R40, R75 ;  /* 0x0000004b00287308 */ /* 0x000ee20000002400 */
        /* <DEDUP_REMOVED lines=33> */
[----:B------:R-:W-:Y:S01]  /*2b90*/  MUFU.TANH R3, R3 ;  /* 0x0000000300037308 */ /* 0x000fe20000002400 */
[----:B--2---:R-:W-:Y:S02]  /*2ba0*/  FSEL R50, R50, -INF , P2 ;  /* 0xff80000032327808 */ /* 0x004fe40001000000 */
[----:B------:R-:W-:Y:S02]  /*2bb0*/  ISETP.GT.AND P2, PT, R41, 0x1, PT ;  /* 0x000000012900780c */ /* 0x000fe40003f44270 */
[----:B------:R-:W-:-:S03]  /*2bc0*/  FMNMX.FTZ R4, R50, R9, !PT ;  /* 0x0000000932047209 */ /* 0x000fc60007810000 */
[----:B------:R-:W0:Y:S01]  /*2bd0*/  MUFU.TANH R5, R5 ;  /* 0x0000000500057308 */ /* 0x000e220000002400 */
[----:B-1----:R-:W-:-:S04]  /*2be0*/  FSEL R11, R87, -INF , P1 ;  /* 0xff800000570b7808 */ /* 0x002fc80000800000 */
[----:B------:R-:W-:-:S03]  /*2bf0*/  FMNMX.FTZ R4, R11, R4, !PT ;  /* 0x000000040b047209 */ /* 0x000fc60007810000 */
[----:B------:R-:W1:Y:S02]  /*2c00*/  MUFU.TANH R7, R7 ;  /* 0x0000000700077308 */ /* 0x000e640000002400 */
[----:B------:R-:W2:Y:S06]  /*2c10*/  SHFL.BFLY PT, R9, R4, 0x2, 0x1f ;  /* 0x0c401f0004097f89 */ /* 0x000eac00000e0000 */
[----:B------:R-:W-:Y:S01]  /*2c20*/  MUFU.TANH R6, R6 ;  /* 0x0000000600067308 */ /* 0x000fe20000002400 */
[----:B0-----:R-:W-:Y:S02]  /*2c30*/  FSEL R5, R5, -INF , P2 ;  /* 0xff80000005057808 */ /* 0x001fe40001000000 */
[----:B------:R-:W-:-:S05]  /*2c40*/  ISETP.GT.AND P2, PT, R41, 0x10, PT ;  /* 0x000000102900780c */ /* 0x000fca0003f44270 */
[----:B------:R-:W0:Y:S01]  /*2c50*/  MUFU.TANH R10, R10 ;  /* 0x0000000a000a7308 */ /* 0x000e220000002400 */
[----:B-1----:R-:W-:-:S07]  /*2c60*/  FSEL R43, R7, -INF , P3 ;  /* 0xff800000072b7808 */ /* 0x002fce0001800000 */
[----:B------:R-:W-:Y:S01]  /*2c70*/  MUFU.TANH R8, R8 ;  /* 0x0000000800087308 */ /* 0x000fe20000002400 */
[----:B--2---:R-:W-:-:S05]  /*2c80*/  FMNMX.FTZ R21, R4, R9, !PT ;  /* 0x0000000904157209 */ /* 0x004fca0007810000 */
[----:B------:R-:W1:Y:S02]  /*2c90*/  SHFL.BFLY PT, R4, R21, 0x1, 0x1f ;  /* 0x0c201f0015047f89 */ /* 0x000e6400000e0000 */
[----:B------:R-:W2:Y:S01]  /*2ca0*/  MUFU.TANH R13, R13 ;  /* 0x0000000d000d7308 */ /* 0x000ea20000002400 */
[----:B0-----:R-:W-:Y:S02]  /*2cb0*/  FSEL R47, R10, -INF , P2 ;  /* 0xff8000000a2f7808 */ /* 0x001fe40001000000 */
[----:B------:R-:W-:-:S05]  /*2cc0*/  ISETP.GT.AND P2, PT, R41, 0x18, PT ;  /* 0x000000182900780c */ /* 0x000fca0003f44270 */
[----:B------:R0:W-:Y:S08]  /*2cd0*/  MUFU.TANH R55, R60 ;  /* 0x0000003c00377308 */ /* 0x0001f00000002400 */
[----:B------:R-:W3:Y:S01]  /*2ce0*/  MUFU.TANH R12, R12 ;  /* 0x0000000c000c7308 */ /* 0x000ee20000002400 */
[----:B--2---:R-:W-:Y:S02]  /*2cf0*/  FSEL R13, R13, -INF , P2 ;  /* 0xff8000000d0d7808 */ /* 0x004fe40001000000 */
[----:B------:R-:W-:-:S02]  /*2d00*/  ISETP.GT.AND P2, PT, R41, 0x20, PT ;  /* 0x000000202900780c */ /* 0x000fc40003f44270 */
[----:B-1----:R-:W-:Y:S01]  /*2d10*/  FMNMX.FTZ R9, R21, R4, !PT ;  /* 0x0000000415097209 */ /* 0x002fe20007810000 */
[----:B------:R-:W-:Y:S02]  /*2d20*/  IMAD.U32 R4, RZ, RZ, UR6 ;  /* 0x00000006ff047e24 */ /* 0x000fe4000f8e00ff */
[----:B------:R-:W1:Y:S01]  /*2d30*/  MUFU.TANH R15, R15 ;  /* 0x0000000f000f7308 */ /* 0x000e620000002400 */
[----:B------:R-:W-:Y:S01]  /*2d40*/  @UP0 ULDC UR6, c[0x0][0x44c] ;  /* 0x0001130000060ab9 */ /* 0x000fe20000000800 */
[C---:B------:R-:W-:Y:S01]  /*2d50*/  FSETP.NEU.FTZ.AND P1, PT, R9.reuse, -INF , PT ;  /* 0xff8000000900780b */ /* 0x040fe20003f3d000 */
[----:B------:R-:W-:Y:S01]  /*2d60*/  FMUL.FTZ R21, R9, R4 ;  /* 0x0000000409157220 */ /* 0x000fe20000410000 */
[----:B------:R-:W-:Y:S02]  /*2d70*/  UIMAD.WIDE.U32 UR6, UR39, UR6, URZ ;  /* 0x00000006270672a5 */ /* 0x000fe4000f8e003f */
[----:B------:R-:W-:Y:S02]  /*2d80*/  UIADD3 UR6, UR11, 0x28840, URZ ;  /* 0x000288400b067890 */ /* 0x000fe4000fffe03f */
[----:B------:R-:W-:Y:S01]  /*2d90*/  FSEL R21, R21, RZ, P1 ;  /* 0x000000ff15157208 */ /* 0x000fe20000800000 */
[----:B------:R-:W2:Y:S01]  /*2da0*/  MUFU.TANH R14, R14 ;  /* 0x0000000e000e7308 */ /* 0x000ea20000002400 */
[----:B------:R-:W-:Y:S01]  /*2db0*/  ISETP.GT.AND P1, PT, R41, RZ, PT ;  /* 0x000000ff2900720c */ /* 0x000fe20003f24270 */
[----:B------:R-:W-:-:S02]  /*2dc0*/  @UP0 USHF.R.U32.HI UR10, URZ, UR14, UR7 ;  /* 0x0000000e3f0a0299 */ /* 0x000fc40008011607 */
[-CC-:B------:R-:W-:Y:S01]  /*2dd0*/  FFMA.FTZ R165, R54, R4.reuse, -R21.reuse ;  /* 0x0000000436a57223 */ /* 0x180fe20000010815 */
[----:B------:R-:W-:Y:S01]  /*2de0*/  FSEL R3, R3, -INF , P1 ;  /* 0xff80000003037808 */ /* 0x000fe20000800000 */
[-CC-:B------:R-:W-:Y:S01]  /*2df0*/  FFMA.FTZ R161, R30, R4.reuse, -R21.reuse ;  /* 0x000000041ea17223 */ /* 0x180fe20000010815 */
[----:B------:R-:W-:Y:S01]  /*2e00*/  ISETP.GT.AND P1, PT, R41, 0x9, PT ;  /* 0x000000092900780c */ /* 0x000fe20003f24270 */
[----:B------:R-:W4:Y:S01]  /*2e10*/  MUFU.TANH R27, R27 ;  /* 0x0000001b001b7308 */ /* 0x000f220000002400 */
[----:B0-----:R-:W-:Y:S01]  /*2e20*/  FMNMX.FTZ R60, R3, R5, !PT ;  /* 0x00000005033c7209 */ /* 0x001fe20007810000 */
[-CC-:B------:R-:W-:Y:S01]  /*2e30*/  FFMA.FTZ R30, R38, R4.reuse, -R21.reuse ;  /* 0x00000004261e7223 */ /* 0x180fe20000010815 */
[----:B------:R-:W-:Y:S01]  /*2e40*/  FSEL R45, R6, -INF , P1 ;  /* 0xff800000062d7808 */ /* 0x000fe20000800000 */
[--C-:B------:R-:W-:Y:S01]  /*2e50*/  FFMA.FTZ R181, R96, R4, -R21.reuse ;  /* 0x0000000460b57223 */ /* 0x100fe20000010815 */
[----:B------:R-:W-:Y:S01]  /*2e60*/  FMNMX.FTZ R60, R43, R60, !PT ;  /* 0x0000003c2b3c7209 */ /* 0x000fe20007810000 */
[--C-:B------:R-:W-:Y:S01]  /*2e70*/  FFMA.FTZ R20, R98, R4, -R21.reuse ;  /* 0x0000000462147223 */ /* 0x100fe20000010815 */
[----:B------:R-:W-:Y:S01]  /*2e80*/  ISETP.GT.AND P1, PT, R41, 0x11, PT ;  /* 0x000000112900780c */ /* 0x000fe20003f24270 */
[----:B------:R-:W0:Y:S01]  /*2e90*/  MUFU.TANH R25, R25 ;  /* 0x0000001900197308 */ /* 0x000e220000002400 */
[----:B------:R-:W-:Y:S01]  /*2ea0*/  FMNMX.FTZ R60, R45, R60, !PT ;  /* 0x0000003c2d3c7209 */ /* 0x000fe20007810000 */
[-CC-:B------:R-:W-:Y:S01]  /*2eb0*/  FFMA.FTZ R183, R100, R4.reuse, -R21.reuse ;  /* 0x0000000464b77223 */ /* 0x180fe20000010815 */
[----:B------:R-:W-:Y:S01]  /*2ec0*/  FSEL R49, R8, -INF , P1 ;  /* 0xff80000008317808 */ /* 0x000fe20000800000 */
[--C-:B------:R-:W-:Y:S01]  /*2ed0*/  FFMA.FTZ R6, R102, R4, -R21.reuse ;  /* 0x0000000466067223 */ /* 0x100fe20000010815 */
[----:B------:R-:W-:Y:S01]  /*2ee0*/  FMNMX.FTZ R60, R47, R60, !PT ;  /* 0x0000003c2f3c7209 */ /* 0x000fe20007810000 */
[--C-:B------:R-:W-:Y:S01]  /*2ef0*/  FFMA.FTZ R177, R104, R4, -R21.reuse ;  /* 0x0000000468b17223 */ /* 0x100fe20000010815 */
[----:B------:R-:W-:Y:S01]  /*2f00*/  ISETP.GT.AND P1, PT, R41, 0x19, PT ;  /* 0x000000192900780c */ /* 0x000fe20003f24270 */
[----:B------:R-:W5:Y:S01]  /*2f10*/  MUFU.TANH R31, R31 ;  /* 0x0000001f001f7308 */ /* 0x000f620000002400 */
[----:B------:R-:W-:Y:S01]  /*2f20*/  FMNMX.FTZ R60, R49, R60, !PT ;  /* 0x0000003c313c7209 */ /* 0x000fe20007810000 */
[-CC-:B------:R-:W-:Y:S01]  /*2f30*/  FFMA.FTZ R8, R106, R4.reuse, -R21.reuse ;  /* 0x000000046a087223 */ /* 0x180fe20000010815 */
[----:B---3--:R-:W-:Y:S01]  /*2f40*/  FSEL R51, R12, -INF , P1 ;  /* 0xff8000000c337808 */ /* 0x008fe20000800000 */
[--C-:B------:R-:W-:Y:S01]  /*2f50*/  FFMA.FTZ R167, R26, R4, -R21.reuse ;  /* 0x000000041aa77223 */ /* 0x100fe20000010815 */
[----:B------:R-:W-:Y:S01]  /*2f60*/  FMNMX.FTZ R60, R13, R60, !PT ;  /* 0x0000003c0d3c7209 */ /* 0x000fe20007810000 */
[-CC-:B------:R-:W-:Y:S01]  /*2f70*/  FFMA.FTZ R26, R28, R4.reuse, -R21.reuse ;  /* 0x000000041c1a7223 */ /* 0x180fe20000010815 */
[----:B------:R-:W-:Y:S01]  /*2f80*/  ISETP.GT.AND P1, PT, R41, 0x21, PT ;  /* 0x000000212900780c */ /* 0x000fe20003f24270 */
[----:B------:R-:W3:Y:S01]  /*2f90*/  MUFU.TANH R29, R29 ;  /* 0x0000001d001d7308 */ /* 0x000ee20000002400 */
[----:B-1----:R-:W-:Y:S01]  /*2fa0*/  FSEL R15, R15, -INF , P2 ;  /* 0xff8000000f0f7808 */ /* 0x002fe20001000000 */
[--C-:B------:R-:W-:Y:S01]  /*2fb0*/  FFMA.FTZ R179, R108, R4, -R21.reuse ;  /* 0x000000046cb37223 */ /* 0x100fe20000010815 */
[----:B------:R-:W-:Y:S01]  /*2fc0*/  FMNMX.FTZ R60, R51, R60, !PT ;  /* 0x0000003c333c7209 */ /* 0x000fe20007810000 */
[-CC-:B------:R-:W-:Y:S01]  /*2fd0*/  FFMA.FTZ R28, R32, R4.reuse, -R21.reuse ;  /* 0x00000004201c7223 */ /* 0x180fe20000010815 */
[----:B------:R-:W-:Y:S01]  /*2fe0*/  ISETP.GT.AND P2, PT, R41, 0x28, PT ;  /* 0x000000282900780c */ /* 0x000fe20003f44270 */
[--C-:B------:R-:W-:Y:S01]  /*2ff0*/  FFMA.FTZ R32, R40, R4, -R21.reuse ;  /* 0x0000000428207223 */ /* 0x100fe20000010815 */
[----:B--2---:R-:W-:Y:S01]  /*3000*/  FSEL R53, R14, -INF , P1 ;  /* 0xff8000000e357808 */ /* 0x004fe20000800000 */
[----:B------:R-:W1:Y:S01]  /*3010*/  MUFU.TANH R35, R35 ;  /* 0x0000002300237308 */ /* 0x000e620000002400 */
[----:B------:R-:W-:Y:S01]  /*3020*/  FMNMX.FTZ R60, R15, R60, !PT ;  /* 0x0000003c0f3c7209 */ /* 0x000fe20007810000 */
[-CC-:B------:R-:W-:Y:S01]  /*3030*/  FFMA.FTZ R155, R42, R4.reuse, -R21.reuse ;  /* 0x000000042a9b7223 */ /* 0x180fe20000010815 */
[----:B------:R-:W-:Y:S01]  /*3040*/  ISETP.GT.AND P1, PT, R41, 0x29, PT ;  /* 0x000000292900780c */ /* 0x000fe20003f24270 */
[-CC-:B------:R-:W-:Y:S01]  /*3050*/  FFMA.FTZ R10, R92, R4.reuse, -R21.reuse ;  /* 0x000000045c0a7223 */ /* 0x180fe20000010815 */
[----:B----4-:R-:W-:Y:S01]  /*3060*/  FSEL R27, R27, -INF , P2 ;  /* 0xff8000001b1b7808 */ /* 0x010fe20001000000 */
[--C-:B------:R-:W-:Y:S01]  /*3070*/  FFMA.FTZ R173, R90, R4, -R21.reuse ;  /* 0x000000045aad7223 */ /* 0x100fe20000010815 */
[----:B------:R-:W-:Y:S01]  /*3080*/  FMNMX.FTZ R60, R53, R60, !PT ;  /* 0x0000003c353c7209 */ /* 0x000fe20007810000 */
[----:B------:R-:W2:Y:S01]  /*3090*/  MUFU.TANH R33, R33 ;  /* 0x0000002100217308 */ /* 0x000ea20000002400 */
[----:B------:R-:W-:Y:S01]  /*30a0*/  ISETP.GT.AND P2, PT, R41, 0x30, PT ;  /* 0x000000302900780c */ /* 0x000fe20003f44270 */
[-CC-:B------:R-:W-:Y:S01]  /*30b0*/  FFMA.FTZ R12, R88, R4.reuse, -R21.reuse ;  /* 0x00000004580c7223 */ /* 0x180fe20000010815 */
[----:B0-----:R-:W-:Y:S01]  /*30c0*/  FSEL R25, R25, -INF , P1 ;  /* 0xff80000019197808 */ /* 0x001fe20000800000 */
[--C-:B------:R-:W-:Y:S01]  /*30d0*/  FFMA.FTZ R175, R70, R4, -R21.reuse ;  /* 0x0000000446af7223 */ /* 0x100fe20000010815 */
[----:B------:R-:W-:Y:S01]  /*30e0*/  FMNMX.FTZ R60, R27, R60, !PT ;  /* 0x0000003c1b3c7209 */ /* 0x000fe20007810000 */
[-CC-:B------:R-:W-:Y:S01]  /*30f0*/  FFMA.FTZ R14, R66, R4.reuse, -R21.reuse ;  /* 0x00000004420e7223 */ /* 0x180fe20000010815 */
[----:B------:R-:W-:Y:S01]  /*3100*/  ISETP.GT.AND P1, PT, R41, 0x31, PT ;  /* 0x000000312900780c */ /* 0x000fe20003f24270 */
[----:B------:R-:W0:Y:S01]  /*3110*/  MUFU.TANH R39, R39 ;  /* 0x0000002700277308 */ /* 0x000e220000002400 */
[----:B-----5:R-:W-:Y:S01]  /*3120*/  FSEL R31, R31, -INF , P2 ;  /* 0xff8000001f1f7808 */ /* 0x020fe20001000000 */
[--C-:B------:R-:W-:Y:S01]  /*3130*/  FFMA.FTZ R163, R34, R4, -R21.reuse ;  /* 0x0000000422a37223 */ /* 0x100fe20000010815 */
[----:B------:R-:W-:Y:S01]  /*3140*/  FMNMX.FTZ R60, R25, R60, !PT ;  /* 0x0000003c193c7209 */ /* 0x000fe20007810000 */
[-CC-:B------:R-:W-:Y:S01]  /*3150*/  FFMA.FTZ R153, R36, R4.reuse, -R21.reuse ;  /* 0x0000000424997223 */ /* 0x180fe20000010815 */
[----:B------:R-:W-:Y:S01]  /*3160*/  ISETP.GT.AND P2, PT, R41, 0x38, PT ;  /* 0x000000382900780c */ /* 0x000fe20003f44270 */
[--C-:B------:R-:W-:Y:S01]  /*3170*/  FFMA.FTZ R169, R62, R4, -R21.reuse ;  /* 0x000000043ea97223 */ /* 0x100fe20000010815 */
[----:B---3--:R-:W-:Y:S01]  /*3180*/  FSEL R29, R29, -INF , P1 ;  /* 0xff8000001d1d7808 */ /* 0x008fe20000800000 */
[----:B------:R-:W3:Y:S01]  /*3190*/  MUFU.TANH R37, R37 ;  /* 0x0000002500257308 */ /* 0x000ee20000002400 */
[----:B------:R-:W-:Y:S01]  /*31a0*/  FMNMX.FTZ R60, R31, R60, !PT ;  /* 0x0000003c1f3c7209 */ /* 0x000fe20007810000 */
[-CC-:B------:R-:W-:Y:S01]  /*31b0*/  FFMA.FTZ R58, R58, R4.reuse, -R21.reuse ;  /* 0x000000043a3a7223 */ /* 0x180fe20000010815 */
[----:B------:R-:W-:Y:S01]  /*31c0*/  ISETP.GT.AND P1, PT, R41, 0x39, PT ;  /* 0x000000392900780c */ /* 0x000fe20003f24270 */
[-CC-:B------:R-:W-:Y:S01]  /*31d0*/  FFMA.FTZ R171, R56, R4.reuse, -R21.reuse ;  /* 0x0000000438ab7223 */ /* 0x180fe20000010815 */
[----:B-1----:R-:W-:Y:S01]  /*31e0*/  FSEL R35, R35, -INF , P2 ;  /* 0xff80000023237808 */ /* 0x002fe20001000000 */
[--C-:B------:R-:W-:Y:S01]  /*31f0*/  FFMA.FTZ R52, R52, R4, -R21.reuse ;  /* 0x0000000434347223 */ /* 0x100fe20000010815 */
[----:B------:R-:W-:Y:S01]  /*3200*/  FMNMX.FTZ R60, R29, R60, !PT ;  /* 0x0000003c1d3c7209 */ /* 0x000fe20007810000 */
[----:B------:R-:W1:Y:S01]  /*3210*/  MUFU.TANH R57, R61 ;  /* 0x0000003d00397308 */ /* 0x000e620000002400 */
        /* <DEDUP_REMOVED lines=8> */
[----:B0-----:R-:W-:Y:S01]  /*32a0*/  FSEL R39, R39, -INF , P2 ;  /* 0xff80000027277808 */ /* 0x001fe20001000000 */
[--C-:B------:R-:W-:Y:S01]  /*32b0*/  FFMA.FTZ R36, R46, R4, -R21.reuse ;  /* 0x000000042e247223 */ /* 0x100fe20000010815 */
[----:B------:R-:W-:Y:S01]  /*32c0*/  FMNMX.FTZ R60, R33, R60, !PT ;  /* 0x0000003c213c7209 */ /* 0x000fe20007810000 */
[-CC-:B------:R-:W-:Y:S01]  /*32d0*/  FFMA.FTZ R159, R50, R4.reuse, -R21.reuse ;  /* 0x00000004329f7223 */ /* 0x180fe20000010815 */
[----:B------:R-:W-:Y:S01]  /*32e0*/  ISETP.GT.AND P2, PT, R41, 0x48, PT ;  /* 0x000000482900780c */ /* 0x000fe20003f44270 */
[----:B------:R-:W-:Y:S01]  /*32f0*/  FFMA.FTZ R11, R11, R4, -R21 ;  /* 0x000000040b0b7223 */ /* 0x000fe20000010815 */
[----:B---3--:R-:W-:Y:S01]  /*3300*/  FSEL R37, R37, -INF , P1 ;  /* 0xff80000025257808 */ /* 0x008fe20000800000 */
[----:B------:R-:W0:Y:S01]  /*3310*/  MUFU.TANH R65, R65 ;  /* 0x0000004100417308 */ /* 0x000e220000002400 */
[----:B------:R-:W-:Y:S01]  /*3320*/  FMNMX.FTZ R60, R39, R60, !PT ;  /* 0x0000003c273c7209 */ /* 0x000fe20007810000 */
[----:B------:R-:W-:Y:S01]  /*3330*/  UIADD3 UR7, UR10, UR48, -UR50 ;  /* 0x000000300a077290 */ /* 0x000fe2000fffe832 */
[----:B------:R-:W-:Y:S01]  /*3340*/  ISETP.GT.AND P1, PT, R41, 0x49, PT ;  /* 0x000000492900780c */ /* 0x000fe20003f24270 */
[----:B------:R-:W-:Y:S01]  /*3350*/  UPRMT UR6, UR40, 0x654, UR6 ;  /* 0x0000065428067896 */ /* 0x000fe20008000006 */
[----:B------:R-:W-:Y:S01]  /*3360*/  FSEL R55, R55, -INF , P2 ;  /* 0xff80000037377808 */ /* 0x000fe20001000000 */
[----:B------:R-:W-:Y:S01]  /*3370*/  USHF.R.S32.HI UR10, URZ, 0x1f, UR7 ;  /* 0x0000001f3f0a7899 */ /* 0x000fe20008011407 */
[----:B------:R-:W-:Y:S01]  /*3380*/  FMNMX.FTZ R60, R37, R60, !PT ;  /* 0x0000003c253c7209 */ /* 0x000fe20007810000 */
[----:B------:R-:W3:Y:S01]  /*3390*/  MUFU.TANH R63, R68 ;  /* 0x00000044003f7308 */ /* 0x000ee20000002400 */
[----:B------:R-:W-:Y:S01]  /*33a0*/  ISETP.GT.AND P2, PT, R41, 0x50, PT ;  /* 0x000000502900780c */ /* 0x000fe20003f44270 */
[----:B------:R-:W-:Y:S01]  /*33b0*/  ULEA.HI UR10, UR10, UR7, URZ, 0x7 ;  /* 0x000000070a0a7291 */ /* 0x000fe2000f8f383f */
[----:B-1----:R-:W-:-:S02]  /*33c0*/  FSEL R57, R57, -INF , P1 ;  /* 0xff80000039397808 */ /* 0x002fc40000800000 */
[----:B------:R-:W-:Y:S02]  /*33d0*/  CS2R R108, SRZ ;  /* 0x00000000006c7805 */ /* 0x000fe4000001ff00 */
[----:B------:R-:W-:Y:S01]  /*33e0*/  FMNMX.FTZ R60, R55, R60, !PT ;  /* 0x0000003c373c7209 */ /* 0x000fe20007810000 */
[----:B------:R-:W-:Y:S01]  /*33f0*/  USHF.R.S32.HI UR10, URZ, 0x7, UR10 ;  /* 0x000000073f0a7899 */ /* 0x000fe2000801140a */
[----:B------:R-:W-:Y:S01]  /*3400*/  ISETP.GT.AND P1, PT, R41, 0x51, PT ;  /* 0x000000512900780c */ /* 0x000fe20003f24270 */
[----:B------:R-:W1:Y:S01]  /*3410*/  MUFU.TANH R69, R69 ;  /* 0x0000004500457308 */ /* 0x000e620000002400 */
[----:B--2---:R-:W-:Y:S01]  /*3420*/  FSEL R59, R59, -INF , P2 ;  /* 0xff8000003b3b7808 */ /* 0x004fe20001000000 */
[----:B------:R-:W-:Y:S01]  /*3430*/  UISETP.LT.AND UP0, UPT, URZ, UR10, UPT ;  /* 0x0000000a3f00728c */ /* 0x000fe2000bf01270 */
[----:B------:R-:W-:Y:S01]  /*3440*/  FMNMX.FTZ R60, R57, R60, !PT ;  /* 0x0000003c393c7209 */ /* 0x000fe20007810000 */
[----:B------:R-:W-:Y:S01]  /*3450*/  SYNCS.ARRIVE.TRANS64.RED.A1T0 RZ, [UR6], RZ ;  /* 0x000000ffffff79a7 */ /* 0x000fe20008100406 */
[----:B------:R-:W-:Y:S01]  /*3460*/  ISETP.GT.AND P2, PT, R41, 0x58, PT ;  /* 0x000000582900780c */ /* 0x000fe20003f44270 */
[----:B------:R-:W-:Y:S01]  /*3470*/  USEL UR55, URZ, UR10, !UP0 ;  /* 0x0000000a3f377287 */ /* 0x000fe2000c000000 */
[----:B0-----:R-:W-:Y:S01]  /*3480*/  FSEL R61, R65, -INF , P1 ;  /* 0xff800000413d7808 */ /* 0x001fe20000800000 */
[----:B------:R-:W0:Y:S01]  /*3490*/  MUFU.TANH R67, R72 ;  /* 0x0000004800437308 */ /* 0x000e220000002400 */
[----:B------:R-:W-:Y:S01]  /*34a0*/  FMNMX.FTZ R60, R59, R60, !PT ;  /* 0x0000003c3b3c7209 */ /* 0x000fe20007810000 */
[----:B------:R-:W-:Y:S01]  /*34b0*/  UISETP.GE.AND UP0, UPT, UR57, UR55, UPT ;  /* 0x000000373900728c */ /* 0x000fe2000bf06270 */
[----:B------:R-:W-:-:S02]  /*34c0*/  ISETP.GT.AND P1, PT, R41, 0x59, PT ;  /* 0x000000592900780c */ /* 0x000fc40003f24270 */
[----:B------:R-:W-:Y:S02]  /*34d0*/  CS2R R106, SRZ ;  /* 0x00000000006a7805 */ /* 0x000fe4000001ff00 */
[----:B---3--:R-:W-:Y:S02]  /*34e0*/  FSEL R63, R63, -INF , P2 ;  /* 0xff8000003f3f7808 */ /* 0x008fe40001000000 */
[----:B------:R-:W-:Y:S02]  /*34f0*/  CS2R R104, SRZ ;  /* 0x0000000000687805 */ /* 0x000fe4000001ff00 */
[----:B------:R-:W-:Y:S01]  /*3500*/  FMNMX.FTZ R60, R61, R60, !PT ;  /* 0x0000003c3d3c7209 */ /* 0x000fe20007810000 */
[----:B------:R-:W2:Y:S01]  /*3510*/  MUFU.TANH R73, R73 ;  /* 0x0000004900497308 */ /* 0x000ea20000002400 */
[----:B------:R-:W-:Y:S02]  /*3520*/  ISETP.GT.AND P2, PT, R41, 0x60, PT ;  /* 0x000000602900780c */ /* 0x000fe40003f44270 */
[----:B------:R-:W-:-:S02]  /*3530*/  CS2R R102, SRZ ;  /* 0x0000000000667805 */ /* 0x000fc4000001ff00 */
[----:B-1----:R-:W-:Y:S02]  /*3540*/  FSEL R65, R69, -INF , P1 ;  /* 0xff80000045417808 */ /* 0x002fe40000800000 */
[----:B------:R-:W-:Y:S02]  /*3550*/  CS2R R100, SRZ ;  /* 0x0000000000647805 */ /* 0x000fe4000001ff00 */
[----:B------:R-:W-:Y:S02]  /*3560*/  FMNMX.FTZ R60, R63, R60, !PT ;  /* 0x0000003c3f3c7209 */ /* 0x000fe40007810000 */
[----:B------:R-:W-:Y:S02]  /*3570*/  CS2R R98, SRZ ;  /* 0x0000000000627805 */ /* 0x000fe4000001ff00 */
[----:B------:R-:W-:Y:S01]  /*3580*/  ISETP.GT.AND P1, PT, R41, 0x61, PT ;  /* 0x000000612900780c */ /* 0x000fe20003f24270 */
[----:B------:R-:W1:Y:S01]  /*3590*/  MUFU.TANH R71, R76 ;  /* 0x0000004c00477308 */ /* 0x000e620000002400 */
[----:B0-----:R-:W-:-:S02]  /*35a0*/  FSEL R67, R67, -INF , P2 ;  /* 0xff80000043437808 */ /* 0x001fc40001000000 */
[----:B------:R-:W-:Y:S02]  /*35b0*/  CS2R R96, SRZ ;  /* 0x0000000000607805 */ /* 0x000fe4000001ff00 */
[----:B------:R-:W-:Y:S02]  /*35c0*/  FMNMX.FTZ R60, R65, R60, !PT ;  /* 0x0000003c413c7209 */ /* 0x000fe40007810000 */
[----:B------:R-:W-:Y:S02]  /*35d0*/  CS2R R92, SRZ ;  /* 0x00000000005c7805 */ /* 0x000fe4000001ff00 */
[----:B------:R-:W-:Y:S02]  /*35e0*/  ISETP.GT.AND P2, PT, R41, 0x68, PT ;  /* 0x000000682900780c */ /* 0x000fe40003f44270 */
[----:B------:R-:W-:Y:S02]  /*35f0*/  CS2R R90, SRZ ;  /* 0x00000000005a7805 */ /* 0x000fe4000001ff00 */
[----:B------:R-:W-:Y:S01]  /*3600*/  FMNMX.FTZ R60, R67, R60, !PT ;  /* 0x0000003c433c7209 */ /* 0x000fe20007810000 */
[----:B------:R-:W0:Y:S01]  /*3610*/  MUFU.TANH R77, R77 ;  /* 0x0000004d004d7308 */ /* 0x000e220000002400 */
[----:B--2---:R-:W-:-:S02]  /*3620*/  FSEL R69, R73, -INF , P1 ;  /* 0xff80000049457808 */ /* 0x004fc40000800000 */
[----:B------:R-:W-:Y:S02]  /*3630*/  CS2R R88, SRZ ;  /* 0x0000000000587805 */ /* 0x000fe4000001ff00 */
[----:B------:R-:W-:Y:S02]  /*3640*/  ISETP.GT.AND P1, PT, R41, 0x69, PT ;  /* 0x000000692900780c */ /* 0x000fe40003f24270 */
[----:B------:R-:W-:Y:S01]  /*3650*/  FMNMX.FTZ R60, R69, R60, !PT ;  /* 0x0000003c453c7209 */ /* 0x000fe20007810000 */
        /* <DEDUP_REMOVED lines=16> */
[----:B------:R-:W-:Y:S01]  /*3760*/  MUFU.EX2 R181, R181 ;  /* 0x000000b500b57308 */ /* 0x000fe20000000800 */
[----:B0-----:R-:W-:-:S04]  /*3770*/  FSEL R41, R84, -INF , P2 ;  /* 0xff80000054297808 */ /* 0x001fc80001000000 */
[----:B------:R-:W-:-:S03]  /*3780*/  FMNMX.FTZ R60, R41, R60, !PT ;  /* 0x0000003c293c7209 */ /* 0x000fc60007810000 */
[----:B------:R-:W0:Y:S01]  /*3790*/  MUFU.EX2 R20, R20 ;  /* 0x0000001400147308 */ /* 0x000e220000000800 */
[----:B--2---:R-:W-:-:S04]  /*37a0*/  FSEL R79, R79, -INF , P1 ;  /* 0xff8000004f4f7808 */ /* 0x004fc80000800000 */
        /* <DEDUP_REMOVED lines=65> */
[----:B------:R0:W-:Y:S01]  /*3bc0*/  MUFU.EX2 R174, R25 ;  /* 0x0000001900ae7308 */ /* 0x0001e20000000800 */
        /* <DEDUP_REMOVED lines=9> */
[----:B------:R-:W-:-:S03]  /*3c60*/  F2FP.F16.F32.PACK_AB R177, R8, R177 ;  /* 0x000000b108b1723e */ /* 0x000fc600000000ff */
[----:B------:R-:W-:-:S03]  /*3c70*/  FADD.FTZ R40, R8, R25 ;  /* 0x0000001908287221 */ /* 0x000fc60000010000 */
[----:B------:R-:W2:Y:S01]  /*3c80*/  MUFU.EX2 R172, R53 ;  /* 0x0000003500ac7308 */ /* 0x000ea20000000800 */
[----:B------:R-:W-:Y:S01]  /*3c90*/  FADD.FTZ R21, R179, R40 ;  /* 0x00000028b3157221 */ /* 0x000fe20000010000 */
[----:B-1----:R-:W-:Y:S01]  /*3ca0*/  FADD.FTZ R0, R178, R5 ;  /* 0x00000005b2007221 */ /* 0x002fe20000010000 */
[C---:B------:R-:W-:Y:S02]  /*3cb0*/  F2FP.F16.F32.PACK_AB R179, R10.reuse, R179 ;  /* 0x000000b30ab3723e */ /* 0x040fe400000000ff */
[----:B------:R-:W-:Y:S01]  /*3cc0*/  FADD.FTZ R40, R10, R21 ;  /* 0x000000150a287221 */ /* 0x000fe20000010000 */
[----:B------:R-:W-:Y:S02]  /*3cd0*/  F2FP.F16.F32.PACK_AB R178, R178, R13 ;  /* 0x0000000db2b2723e */ /* 0x000fe400000000ff */
        /* <DEDUP_REMOVED lines=8> */
[----:B------:R-:W-:-:S05]  /*3d60*/  F2FP.F16.F32.PACK_AB R172, R172, R15 ;  /* 0x0000000facac723e */ /* 0x000fca00000000ff */
[----:B------:R-:W2:Y:S01]  /*3d70*/  MUFU.EX2 R31, R31 ;  /* 0x0000001f001f7308 */ /* 0x000ea20000000800 */
[----:B-1----:R-:W-:-:S04]  /*3d80*/  FADD.FTZ R5, R27, R0 ;  /* 0x000000001b057221 */ /* 0x002fc80000010000 */
[C---:B------:R-:W-:Y:S01]  /*3d90*/  FADD.FTZ R0, R174.reuse, R5 ;  /* 0x00000005ae007221 */ /* 0x040fe20000010000 */
[----:B------:R-:W-:Y:S02]  /*3da0*/  F2FP.F16.F32.PACK_AB R174, R174, R27 ;  /* 0x0000001baeae723e */ /* 0x000fe400000000ff */
        /* <DEDUP_REMOVED lines=107> */
[----:B------:R-:W-:-:S06]  /*4460*/  ULDC UR54, c[0x0][0x9d8] ;  /* 0x0002760000367ab9 */ /* 0x000fcc0000000800 */
.L_x_9138:
[----:B------:R-:W-:Y:S01]  /*4470*/  ISETP.NE.AND P2, PT, RZ, UR43, PT ;  /* 0x0000002bff007c0c */ /* 0x000fe2000bf45270 */
[----:B------:R-:W-:-:S04]  /*4480*/  UISETP.NE.AND UP0, UPT, UR56, 0x1, UPT ;  /* 0x000000013800788c */ /* 0x000fc8000bf05270 */
[----:B------:R-:W-:-:S04]  /*4490*/  USEL UR45, URZ, 0x1, UP0 ;  /* 0x000000013f2d7887 */ /* 0x000fc80008000000 */
[----:B------:R-:W-:-:S04]  /*44a0*/  ULOP3.LUT UR45, UR58, UR45, URZ, 0x3c, !UPT ;  /* 0x0000002d3a2d7292 */ /* 0x000fc8000f8e3c3f */
[----:B------:R-:W-:Y:S08]  /*44b0*/  @P2 BRA `(.L_x_9128) ;  /* 0x0000000000382947 */ /* 0x000ff00003800000 */
[----:B------:R-:W-:Y:S05]  /*44c0*/  @!P0 BRA `(.L_x_9129) ;  /* 0x0000000000048947 */ /* 0x000fea0003800000 */
[----:B------:R-:W-:Y:S01]  /*44d0*/  BPT.TRAP 0x1 ;  /* 0x000000040000795c */ /* 0x000fe20000300000 */
.L_x_9129:
        /* <DEDUP_REMOVED lines=9> */
.L_x_9130:
[----:B-1----:R-:W-:Y:S05]  /*4570*/  @P1 BRA `(.L_x_9128) ;  /* 0x0000000000081947 */ /* 0x002fea0003800000 */
[----:B------:R-:W1:Y:S02]  /*4580*/  SYNCS.PHASECHK.TRANS64.TRYWAIT P1, [UR6+0x28830], R4 ;  /* 0x02883004ff0075a7 */ /* 0x000e640008020146 */
[----:B-1----:R-:W-:Y:S05]  /*4590*/  @!P1 BRA `(.L_x_9131) ;  /* 0x000000dc00989947 */ /* 0x002fea0003800000 */
.L_x_9128:
        /* <DEDUP_REMOVED lines=48> */
.L_x_9133:
[----:B------:R-:W-:Y:S01]  /*48a0*/  ULEA UR6, UR56, UR41, 0x3 ;  /* 0x0000002938067291 */ /* 0x000fe2000f8e183f */
[----:B------:R-:W-:-:S05]  /*48b0*/  IMAD.U32 R4, RZ, RZ, UR58 ;  /* 0x0000003aff047e24 */ /* 0x000fca000f8e00ff */
[----:B------:R-:W-:-:S04]  /*48c0*/  SHF.L.U32 R4, R4, 0x1f, RZ ;  /* 0x0000001f04047819 */ /* 0x000fc800000006ff */
[----:B------:R0:W1:Y:S01]  /*48d0*/  SYNCS.PHASECHK.TRANS64.TRYWAIT P1, [UR6+0x28850], R4 ;  /* 0x02885004ff0075a7 */ /* 0x0000620008020146 */
[----:B------:R-:W-:Y:S05]  /*48e0*/  @!P0 BRA `(.L_x_9134) ;  /* 0x0000000000048947 */ /* 0x000fea0003800000 */
[----:B------:R-:W-:Y:S01]  /*48f0*/  BPT.TRAP 0x1 ;  /* 0x000000040000795c */ /* 0x000fe20000300000 */
.L_x_9134:
[----:B-1----:R-:W-:Y:S05]  /*4900*/  @P1 BRA `(.L_x_9132) ;  /* 0x0000000000081947 */ /* 0x002fea0003800000 */
[----:B------:R-:W1:Y:S02]  /*4910*/  SYNCS.PHASECHK.TRANS64.TRYWAIT P1, [UR6+0x28850], R4 ;  /* 0x02885004ff0075a7 */ /* 0x000e640008020146 */
[----:B-1----:R-:W-:Y:S05]  /*4920*/  @!P1 BRA `(.L_x_9135) ;  /* 0x000000d800cc9947 */ /* 0x002fea0003800000 */
.L_x_9132:
        /* <DEDUP_REMOVED lines=49> */
.L_x_9136:
[----:B------:R-:W-:Y:S01]  /*4c40*/  UISETP.NE.AND UP0, UPT, UR51, URZ, UPT ;  /* 0x0000003f3300728c */ /* 0x000fe2000bf05270 */
[----:B------:R-:W-:Y:S02]  /*4c50*/  VIADD R13, R17, UR39 ;  /* 0x00000027110d7c36 */ /* 0x000fe40008000000 */
[----:B------:R-:W-:Y:S01]  /*4c60*/  FMUL.FTZ R24, R24, UR54 ;  /* 0x0000003618187c20 */ /* 0x000fe20008410000 */
[----:B------:R-:W-:Y:S01]  /*4c70*/  FMUL.FTZ R12, R31, UR54 ;  /* 0x000000361f0c7c20 */ /* 0x000fe20008410000 */
[----:B------:R-:W-:Y:S01]  /*4c80*/  FMUL.FTZ R25, R25, UR54 ;  /* 0x0000003619197c20 */ /* 0x000fe20008410000 */
[----:B------:R-:W-:Y:S01]  /*4c90*/  FMUL.FTZ R28, R28, UR54 ;  /* 0x000000361c1c7c20 */ /* 0x000fe20008410000 */
[----:B------:R-:W-:Y:S01]  /*4ca0*/  PLOP3.LUT P1, PT, PT, PT, UP0, 0x80, 0x0 ;  /* 0x000000000000781c */ /* 0x000fe20003f2f008 */
[----:B------:R1:W2:Y:S01]  /*4cb0*/  MUFU.TANH R11, R24 ;  /* 0x00000018000b7308 */ /* 0x0002a20000002400 */
[----:B------:R-:W-:Y:S01]  /*4cc0*/  PLOP3.LUT P2, PT, PT, PT, UP0, 0x80, 0x0 ;  /* 0x000000000000781c */ /* 0x000fe20003f4f008 */
[----:B------:R-:W-:Y:S01]  /*4cd0*/  FMUL.FTZ R29, R29, UR54 ;  /* 0x000000361d1d7c20 */ /* 0x000fe20008410000 */
[----:B------:R-:W-:Y:S01]  /*4ce0*/  FMUL.FTZ R32, R32, UR54 ;  /* 0x0000003620207c20 */ /* 0x000fe20008410000 */
[----:B------:R-:W-:Y:S01]  /*4cf0*/  @UP0 ULDC UR6, c[0x0][0x44c] ;  /* 0x0001130000060ab9 */ /* 0x000fe20000000800 */
[----:B------:R-:W-:Y:S01]  /*4d00*/  FMUL.FTZ R33, R33, UR54 ;  /* 0x0000003621217c20 */ /* 0x000fe20008410000 */
[----:B------:R-:W-:Y:S01]  /*4d10*/  FMUL.FTZ R40, R40, UR54 ;  /* 0x0000003628287c20 */ /* 0x000fe20008410000 */
[----:B------:R-:W-:Y:S01]  /*4d20*/  FMUL.FTZ R36, R36, UR54 ;  /* 0x0000003624247c20 */ /* 0x000fe20008410000 */
[----:B------:R-:W3:Y:S01]  /*4d30*/  MUFU.TANH R175, R25 ;  /* 0x0000001900af7308 */ /* 0x000ee20000002400 */
[----:B-1----:R-:W-:Y:S01]  /*4d40*/  FMUL.FTZ R24, R42, UR54 ;  /* 0x000000362a187c20 */ /* 0x002fe20008410000 */
        /* <DEDUP_REMOVED lines=12> */
[----:B------:R-:W1:Y:S01]  /*4e10*/  SHFL.IDX PT, R7, R13, RZ, 0x1c1f ;  /* 0x001c1fff0d077589 */ /* 0x000e6200000e0000 */
[----:B------:R-:W-:Y:S01]  /*4e20*/  FMUL.FTZ R52, R52, UR54 ;  /* 0x0000003634347c20 */ /* 0x000fe20008410000 */
[----:B------:R-:W4:Y:S01]  /*4e30*/  MUFU.TANH R29, R29 ;  /* 0x0000001d001d7308 */ /* 0x000f220000002400 */
[----:B------:R-:W-:Y:S01]  /*4e40*/  FMUL.FTZ R53, R53, UR54 ;  /* 0x0000003635357c20 */ /* 0x000fe20008410000 */
[----:B------:R-:W-:-:S02]  /*4e50*/  IMAD.U32 R31, RZ, RZ, UR6 ;  /* 0x00000006ff1f7e24 */ /* 0x000fc4000f8e00ff */
[----:B------:R-:W-:Y:S01]  /*4e60*/  FMUL.FTZ R56, R56, UR54 ;  /* 0x0000003638387c20 */ /* 0x000fe20008410000 */
[----:B------:R-:W-:Y:S01]  /*4e70*/  FMUL.FTZ R57, R57, UR54 ;  /* 0x0000003639397c20 */ /* 0x000fe20008410000 */
[----:B------:R-:W-:Y:S01]  /*4e80*/  FMUL.FTZ R60, R60, UR54 ;  /* 0x000000363c3c7c20 */ /* 0x000fe20008410000 */
[----:B------:R-:W-:Y:S02]  /*4e90*/  IMAD R42, R16, -0x2, R31 ;  /* 0xfffffffe102a7824 */ /* 0x000fe400078e021f */
[----:B------:R-:W-:Y:S01]  /*4ea0*/  FMUL.FTZ R65, R65, UR54 ;  /* 0x0000003641417c20 */ /* 0x000fe20008410000 */
[----:B------:R-:W-:Y:S01]  /*4eb0*/  IMAD.U32 R31, RZ, RZ, UR50 ;  /* 0x00000032ff1f7e24 */ /* 0x000fe2000f8e00ff */
[----:B------:R-:W5:Y:S01]  /*4ec0*/  MUFU.TANH R169, R32 ;  /* 0x0000002000a97308 */ /* 0x000f620000002400 */
[----:B------:R-:W-:Y:S01]  /*4ed0*/  FMUL.FTZ R9, R27, UR54 ;  /* 0x000000361b097c20 */ /* 0x000fe20008410000 */
[----:B------:R-:W-:Y:S01]  /*4ee0*/  FMUL.FTZ R14, R34, UR54 ;  /* 0x00000036220e7c20 */ /* 0x000fe20008410000 */
[----:B------:R-:W-:Y:S01]  /*4ef0*/  FMUL.FTZ R27, R47, UR54 ;  /* 0x000000362f1b7c20 */ /* 0x000fe20008410000 */
[----:B------:R-:W-:Y:S01]  /*4f00*/  IADD3 R42, -R31, UR48, R42 ;  /* 0x000000301f2a7c10 */ /* 0x000fe2000fffe12a */
[----:B------:R-:W-:Y:S01]  /*4f10*/  FMUL.FTZ R34, R55, UR54 ;  /* 0x0000003637227c20 */ /* 0x000fe20008410000 */
[----:B------:R-:W-:Y:S01]  /*4f20*/  FMUL.FTZ R61, R61, UR54 ;  /* 0x000000363d3d7c20 */ /* 0x000fe20008410000 */
[----:B------:R-:W-:Y:S01]  /*4f30*/  FMUL.FTZ R10, R30, UR54 ;  /* 0x000000361e0a7c20 */ /* 0x000fe20008410000 */
[----:B------:R-:W5:Y:S01]  /*4f40*/  MUFU.TANH R33, R33 ;  /* 0x0000002100217308 */ /* 0x000f620000002400 */
[----:B------:R-:W-:Y:S01]  /*4f50*/  FMUL.FTZ R64, R64, UR54 ;  /* 0x0000003640407c20 */ /* 0x000fe20008410000 */
[----:B------:R-:W-:Y:S01]  /*4f60*/  FMUL.FTZ R30, R51, UR54 ;  /* 0x00000036331e7c20 */ /* 0x000fe20008410000 */
[----:B------:R-:W-:Y:S01]  /*4f70*/  FMUL.FTZ R20, R38, UR54 ;  /* 0x0000003626147c20 */ /* 0x000fe20008410000 */
[----:B------:R-:W-:Y:S01]  /*4f80*/  FMUL.FTZ R38, R59, UR54 ;  /* 0x000000363b267c20 */ /* 0x000fe20008410000 */
[----:B-1----:R-:W-:Y:S01]  /*4f90*/  IADD3 R4, R42, R7, RZ ;  /* 0x000000072a047210 */ /* 0x002fe20007ffe0ff */
[----:B------:R-:W-:Y:S01]  /*4fa0*/  FMUL.FTZ R7, R69, UR54 ;  /* 0x0000003645077c20 */ /* 0x000fe20008410000 */
[----:B------:R-:W-:Y:S01]  /*4fb0*/  FMUL.FTZ R68, R68, UR54 ;  /* 0x0000003644447c20 */ /* 0x000fe20008410000 */
[----:B------:R1:W-:Y:S01]  /*4fc0*/  MUFU.TANH R161, R40 ;  /* 0x0000002800a17308 */ /* 0x0003e20000002400 */
[----:B------:R-:W-:Y:S01]  /*4fd0*/  ISETP.GT.AND P1, PT, R4, RZ, PT ;  /* 0x000000ff0400720c */ /* 0x000fe20003f24270 */
[----:B------:R-:W-:Y:S01]  /*4fe0*/  FMUL.FTZ R72, R72, UR54 ;  /* 0x0000003648487c20 */ /* 0x000fe20008410000 */
[C---:B------:R-:W-:Y:S01]  /*4ff0*/  ISETP.GT.AND P2, PT, R4.reuse, 0x1, PT ;  /* 0x000000010400780c */ /* 0x040fe20003f44270 */
[----:B------:R-:W-:Y:S01]  /*5000*/  FMUL.FTZ R73, R73, UR54 ;  /* 0x0000003649497c20 */ /* 0x000fe20008410000 */
[----:B--2---:R-:W-:Y:S01]  /*5010*/  FSEL R11, R11, -INF , P1 ;  /* 0xff8000000b0b7808 */ /* 0x004fe20000800000 */
[----:B------:R-:W-:Y:S01]  /*5020*/  FMUL.FTZ R21, R39, UR54 ;  /* 0x0000003627157c20 */ /* 0x000fe20008410000 */
[----:B------:R-:W-:Y:S01]  /*5030*/  ISETP.GT.AND P1, PT, R4, 0x8, PT ;  /* 0x000000080400780c */ /* 0x000fe20003f24270 */
[----:B------:R-:W2:Y:S01]  /*5040*/  MUFU.TANH R165, R36 ;  /* 0x0000002400a57308 */ /* 0x000ea20000002400 */
[----:B---3--:R-:W-:Y:S01]  /*5050*/  FSEL R175, R175, -INF , P2 ;  /* 0xff800000afaf7808 */ /* 0x008fe20001000000 */
[----:B------:R-:W-:Y:S01]  /*5060*/  FMUL.FTZ R76, R76, UR54 ;  /* 0x000000364c4c7c20 */ /* 0x000fe20008410000 */
[----:B-1----:R-:W-:Y:S01]  /*5070*/  FMNMX.FTZ R40, R11, R5, !PT ;  /* 0x000000050b287209 */ /* 0x002fe20007810000 */
[----:B------:R-:W-:Y:S01]  /*5080*/  FMUL.FTZ R77, R77, UR54 ;  /* 0x000000364d4d7c20 */ /* 0x000fe20008410000 */
[----:B------:R-:W-:Y:S01]  /*5090*/  ISETP.GT.AND P2, PT, R4, 0x9, PT ;  /* 0x000000090400780c */ /* 0x000fe20003f44270 */
[----:B------:R-:W-:Y:S01]  /*50a0*/  FMUL.FTZ R25, R43, UR54 ;  /* 0x000000362b197c20 */ /* 0x000fe20008410000 */
[----:B0-----:R-:W-:Y:S01]  /*50b0*/  FSEL R173, R173, -INF , P1 ;  /* 0xff800000adad7808 */ /* 0x001fe20000800000 */
[----:B------:R-:W0:Y:S01]  /*50c0*/  MUFU.TANH R37, R37 ;  /* 0x0000002500257308 */ /* 0x000e220000002400 */
[----:B------:R-:W-:Y:S01]  /*50d0*/  FMNMX.FTZ R40, R175, R40, !PT ;  /* 0x00000028af287209 */ /* 0x000fe20007810000 */
[----:B------:R-:W-:Y:S01]  /*50e0*/  FMUL.FTZ R80, R80, UR54 ;  /* 0x0000003650507c20 */ /* 0x000fe20008410000 */
[C---:B------:R-:W-:Y:S01]  /*50f0*/  ISETP.GT.AND P1, PT, R4.reuse, 0x10, PT ;  /* 0x000000100400780c */ /* 0x040fe20003f24270 */
[----:B------:R-:W-:Y:S01]  /*5100*/  FMUL.FTZ R81, R81, UR54 ;  /* 0x0000003651517c20 */ /* 0x000fe20008410000 */
[----:B----4-:R-:W-:Y:S01]  /*5110*/  FSEL R171, R29, -INF , P2 ;  /* 0xff8000001dab7808 */ /* 0x010fe20001000000 */
[----:B------:R-:W-:Y:S01]  /*5120*/  FMUL.FTZ R15, R35, UR54 ;  /* 0x00000036230f7c20 */ /* 0x000fe20008410000 */
[----:B------:R-:W-:Y:S01]  /*5130*/  FMNMX.FTZ R40, R173, R40, !PT ;  /* 0x00000028ad287209 */ /* 0x000fe20007810000 */
[----:B------:R-:W1:Y:S01]  /*5140*/  MUFU.TANH R41, R41 ;  /* 0x0000002900297308 */ /* 0x000e620000002400 */
[----:B------:R-:W-:Y:S01]  /*5150*/  ISETP.GT.AND P2, PT, R4, 0x11, PT ;  /* 0x000000110400780c */ /* 0x000fe20003f44270 */
[----:B------:R-:W-:Y:S01]  /*5160*/  FMUL.FTZ R84, R84, UR54 ;  /* 0x0000003654547c20 */ /* 0x000fe20008410000 */
[----:B-----5:R-:W-:Y:S01]  /*5170*/  FSEL R169, R169, -INF , P1 ;  /* 0xff800000a9a97808 */ /* 0x020fe20000800000 */
[----:B------:R-:W-:Y:S01]  /*5180*/  FMUL.FTZ R85, R85, UR54 ;  /* 0x0000003655557c20 */ /* 0x000fe20008410000 */
[----:B------:R-:W-:Y:S01]  /*5190*/  FMNMX.FTZ R40, R171, R40, !PT ;  /* 0x00000028ab287209 */ /* 0x000fe20007810000 */
[----:B------:R-:W3:Y:S01]  /*51a0*/  SHFL.IDX PT, R13, R13, 0x1, 0x1c1f ;  /* 0x003c1f000d0d7f89 */ /* 0x000ee200000e0000 */
[----:B------:R-:W-:Y:S01]  /*51b0*/  ISETP.GT.AND P1, PT, R4, 0x18, PT ;  /* 0x000000180400780c */ /* 0x000fe20003f24270 */
[----:B------:R-:W4:Y:S01]  /*51c0*/  MUFU.TANH R44, R44 ;  /* 0x0000002c002c7308 */ /* 0x000f220000002400 */
[----:B------:R-:W-:Y:S01]  /*51d0*/  FSEL R167, R33, -INF , P2 ;  /* 0xff80000021a77808 */ /* 0x000fe20001000000 */
[----:B------:R-:W-:Y:S01]  /*51e0*/  FMUL.FTZ R8, R26, UR54 ;  /* 0x000000361a087c20 */ /* 0x000fe20008410000 */
[----:B------:R-:W-:Y:S01]  /*51f0*/  FMNMX.FTZ R40, R169, R40, !PT ;  /* 0x00000028a9287209 */ /* 0x000fe20007810000 */
[----:B------:R-:W-:Y:S01]  /*5200*/  FMUL.FTZ R26, R46, UR54 ;  /* 0x000000362e1a7c20 */ /* 0x000fe20008410000 */
[----:B------:R-:W-:Y:S01]  /*5210*/  ISETP.GT.AND P2, PT, R4, 0x19, PT ;  /* 0x000000190400780c */ /* 0x000fe20003f44270 */
[----:B------:R-:W-:Y:S01]  /*5220*/  FMUL.FTZ R28, R50, UR54 ;  /* 0x00000036321c7c20 */ /* 0x000fe20008410000 */
[----:B--2---:R-:W-:Y:S01]  /*5230*/  FSEL R165, R165, -INF , P1 ;  /* 0xff800000a5a57808 */ /* 0x004fe20000800000 */
[----:B------:R-:W2:Y:S01]  /*5240*/  MUFU.TANH R45, R45 ;  /* 0x0000002d002d7308 */ /* 0x000ea20000002400 */
        /* <DEDUP_REMOVED lines=13> */
[----:B---3--:R-:W-:Y:S01]  /*5320*/  IMAD.IADD R42, R42, 0x1, R13 ;  /* 0x000000012a2a7824 */ /* 0x008fe200078e020d */
[----:B------:R-:W-:Y:S01]  /*5330*/  ISETP.GT.AND P1, PT, R4, 0x28, PT ;  /* 0x000000280400780c */ /* 0x000fe20003f24270 */
[----:B------:R-:W3:Y:S01]  /*5340*/  MUFU.TANH R49, R49 ;  /* 0x0000003100317308 */ /* 0x000ee20000002400 */
[----:B-1----:R-:W-:Y:S01]  /*5350*/  FSEL R159, R41, -INF , P2 ;  /* 0xff800000299f7808 */ /* 0x002fe20001000000 */
[----:B------:R-:W-:Y:S01]  /*5360*/  FMUL.FTZ R46, R82, UR54 ;  /* 0x00000036522e7c20 */ /* 0x000fe20008410000 */
[----:B------:R-:W-:Y:S01]  /*5370*/  FMNMX.FTZ R40, R161, R40, !PT ;  /* 0x00000028a1287209 */ /* 0x000fe20007810000 */
[----:B------:R-:W-:Y:S01]  /*5380*/  ULEA UR6, UR44, UR41, 0x3 ;  /* 0x000000292c067291 */ /* 0x000fe2000f8e183f */
[----:B------:R-:W-:-:S02]  /*5390*/  ISETP.GT.AND P2, PT, R4, 0x29, PT ;  /* 0x000000290400780c */ /* 0x000fc40003f44270 */
[----:B----4-:R-:W-:Y:S01]  /*53a0*/  FSEL R157, R44, -INF , P1 ;  /* 0xff8000002c9d7808 */ /* 0x010fe20000800000 */
[----:B------:R-:W1:Y:S01]  /*53b0*/  MUFU.TANH R52, R52 ;  /* 0x0000003400347308 */ /* 0x000e620000002400 */
[----:B------:R-:W-:Y:S01]  /*53c0*/  FMNMX.FTZ R40, R159, R40, !PT ;  /* 0x000000289f287209 */ /* 0x000fe20007810000 */
[----:B------:R-:W-:Y:S01]  /*53d0*/  FMUL.FTZ R44, R78, UR54 ;  /* 0x000000364e2c7c20 */ /* 0x000fe20008410000 */
[C---:B------:R-:W-:Y:S01]  /*53e0*/  ISETP.GT.AND P1, PT, R4.reuse, 0x30, PT ;  /* 0x000000300400780c */ /* 0x040fe20003f24270 */
[----:B------:R-:W-:Y:S01]  /*53f0*/  UIADD3 UR6, UR6, 0x28840, URZ ;  /* 0x0002884006067890 */ /* 0x000fe2000fffe03f */
[----:B--2---:R-:W-:Y:S02]  /*5400*/  FSEL R155, R45, -INF , P2 ;  /* 0xff8000002d9b7808 */ /* 0x004fe40001000000 */
[----:B------:R-:W-:Y:S01]  /*5410*/  FMNMX.FTZ R40, R157, R40, !PT ;  /* 0x000000289d287209 */ /* 0x000fe20007810000 */
[----:B------:R-:W-:Y:S01]  /*5420*/  MUFU.TANH R53, R53 ;  /* 0x0000003500357308 */ /* 0x000fe20000002400 */
[----:B------:R-:W-:Y:S01]  /*5430*/  ISETP.GT.AND P2, PT, R4, 0x31, PT ;  /* 0x000000310400780c */ /* 0x000fe20003f44270 */
[----:B------:R-:W-:Y:S01]  /*5440*/  UPRMT UR6, UR40, 0x654, UR6 ;  /* 0x0000065428067896 */ /* 0x000fe20008000006 */
[----:B0-----:R-:W-:Y:S01]  /*5450*/  FSEL R153, R48, -INF , P1 ;  /* 0xff80000030997808 */ /* 0x001fe20000800000 */
[----:B------:R-:W-:Y:S01]  /*5460*/  FMUL.FTZ R48, R79, UR54 ;  /* 0x000000364f307c20 */ /* 0x000fe20008410000 */
[----:B------:R-:W-:-:S02]  /*5470*/  FMNMX.FTZ R40, R155, R40, !PT ;  /* 0x000000289b287209 */ /* 0x000fc40007810000 */
[C---:B------:R-:W-:Y:S01]  /*5480*/  ISETP.GT.AND P1, PT, R4.reuse, 0x38, PT ;  /* 0x000000380400780c */ /* 0x040fe20003f24270 */
[----:B------:R-:W0:Y:S01]  /*5490*/  MUFU.TANH R56, R56 ;  /* 0x0000003800387308 */ /* 0x000e220000002400 */
[----:B---3--:R-:W-:Y:S02]  /*54a0*/  FSEL R69, R49, -INF , P2 ;  /* 0xff80000031457808 */ /* 0x008fe40001000000 */
[----:B------:R-:W-:Y:S01]  /*54b0*/  FMNMX.FTZ R40, R153, R40, !PT ;  /* 0x0000002899287209 */ /* 0x000fe20007810000 */
[----:B------:R-:W-:Y:S01]  /*54c0*/  SYNCS.ARRIVE.TRANS64.RED.A1T0 RZ, [UR6], RZ ;  /* 0x000000ffffff79a7 */ /* 0x000fe20008100406 */
[----:B------:R-:W-:Y:S02]  /*54d0*/  ISETP.GT.AND P2, PT, R4, 0x39, PT ;  /* 0x000000390400780c */ /* 0x000fe40003f44270 */
[----:B------:R-:W-:Y:S01]  /*54e0*/  FMNMX.FTZ R40, R69, R40, !PT ;  /* 0x0000002845287209 */ /* 0x000fe20007810000 */
[----:B------:R-:W2:Y:S01]  /*54f0*/  MUFU.TANH R57, R57 ;  /* 0x0000003900397308 */ /* 0x000ea20000002400 */
[----:B------:R-:W-:-:S07]  /*5500*/  ISETP.GT.AND P3, PT, R42, 0x1, PT ;  /* 0x000000012a00780c */ /* 0x000fce0003f64270 */
[----:B------:R3:W4:Y:S08]  /*5510*/  MUFU.TANH R55, R60 ;  /* 0x0000003c00377308 */ /* 0x0007300000002400 */
[----:B------:R1:W-:Y:S01]  /*5520*/  MUFU.TANH R47, R65 ;  /* 0x00000041002f7308 */ /* 0x0003e20000002400 */
[----:B---3--:R-:W-:-:S07]  /*5530*/  FMUL.FTZ R60, R63, UR54 ;  /* 0x000000363f3c7c20 */ /* 0x008fce0008410000 */
[----:B------:R3:W5:Y:S01]  /*5540*/  MUFU.TANH R51, R61 ;  /* 0x0000003d00337308 */ /* 0x0007620000002400 */
[----:B-1----:R-:W-:Y:S01]  /*5550*/  FSEL R65, R52, -INF , P1 ;  /* 0xff80000034417808 */ /* 0x002fe20000800000 */
        /* <DEDUP_REMOVED lines=12> */
[----:B------:R-:W1:Y:S01]  /*5620*/  MUFU.TANH R68, R68 ;  /* 0x0000004400447308 */ /* 0x000e620000002400 */
[----:B--2---:R-:W-:-:S02]  /*5630*/  FSEL R57, R57, -INF , P2 ;  /* 0xff80000039397808 */ /* 0x004fc40001000000 */
[----:B------:R-:W-:Y:S02]  /*5640*/  FMNMX.FTZ R40, R59, R40, !PT ;  /* 0x000000283b287209 */ /* 0x000fe40007810000 */
[C---:B------:R-:W-:Y:S02]  /*5650*/  ISETP.GT.AND P2, PT, R4.reuse, 0x49, PT ;  /* 0x000000490400780c */ /* 0x040fe40003f44270 */
[----:B----4-:R-:W-:Y:S01]  /*5660*/  FSEL R55, R55, -INF , P1 ;  /* 0xff80000037377808 */ /* 0x010fe20000800000 */
[----:B------:R-:W2:Y:S01]  /*5670*/  MUFU.TANH R7, R7 ;  /* 0x0000000700077308 */ /* 0x000ea20000002400 */
        /* <DEDUP_REMOVED lines=14> */
[----:B-1----:R-:W-:Y:S01]  /*5760*/  FSEL R49, R68, -INF , P1 ;  /* 0xff80000044317808 */ /* 0x002fe20000800000 */
[----:B------:R-:W1:Y:S01]  /*5770*/  MUFU.TANH R41, R76 ;  /* 0x0000004c00297308 */ /* 0x000e620000002400 */
[----:B------:R-:W-:Y:S01]  /*5780*/  FMNMX.FTZ R40, R47, R40, !PT ;  /* 0x000000282f287209 */ /* 0x000fe20007810000 */
[----:B------:R-:W-:Y:S01]  /*5790*/  FMUL.FTZ R68, R66, UR54 ;  /* 0x0000003642447c20 */ /* 0x000fe20008410000 */
[----:B------:R-:W-:Y:S01]  /*57a0*/  ISETP.GT.AND P1, PT, R4, 0x60, PT ;  /* 0x000000600400780c */ /* 0x000fe20003f24270 */
[----:B------:R-:W-:Y:S01]  /*57b0*/  FMUL.FTZ R66, R67, UR54 ;  /* 0x0000003643427c20 */ /* 0x000fe20008410000 */
[----:B--2---:R-:W-:-:S02]  /*57c0*/  FSEL R43, R7, -INF , P2 ;  /* 0xff800000072b7808 */ /* 0x004fc40001000000 */
[----:B------:R-:W-:Y:S01]  /*57d0*/  FMNMX.FTZ R40, R49, R40, !PT ;  /* 0x0000002831287209 */ /* 0x000fe20007810000 */
[----:B------:R-:W2:Y:S01]  /*57e0*/  MUFU.TANH R31, R77 ;  /* 0x0000004d001f7308 */ /* 0x000ea20000002400 */
        /* <DEDUP_REMOVED lines=8> */
[----:B-1----:R-:W-:Y:S01]  /*5870*/  FSEL R41, R41, -INF , P1 ;  /* 0xff80000029297808 */ /* 0x002fe20000800000 */
[----:B------:R-:W0:Y:S01]  /*5880*/  MUFU.TANH R35, R81 ;  /* 0x0000005100237308 */ /* 0x000e220000002400 */
[----:B------:R-:W-:Y:S02]  /*5890*/  FMNMX.FTZ R40, R39, R40, !PT ;  /* 0x0000002827287209 */ /* 0x000fe40007810000 */
[----:B------:R-:W-:Y:S02]  /*58a0*/  ISETP.GT.AND P1, PT, R4, 0x70, PT ;  /* 0x000000700400780c */ /* 0x000fe40003f24270 */
[----:B--2---:R-:W-:-:S02]  /*58b0*/  FSEL R31, R31, -INF , P2 ;  /* 0xff8000001f1f7808 */ /* 0x004fc40001000000 */
        /* <DEDUP_REMOVED lines=359> */
.L_x_9137:
        /* <DEDUP_REMOVED lines=108> */
[----:B------:R-:W-:Y:S06]  /*75f0*/  @P1 BRA `(.L_x_9138) ;  /* 0xffffffcc009c1947 */ /* 0x000fec000383ffff */
[----:B------:R-:W-:-:S05]  /*7600*/  UMOV UR57, UR7 ;  /* 0x0000000700397c82 */ /* 0x000fca0008000000 */
.L_x_9127:
[----:B------:R-:W-:-:S13]  /*7610*/  ISETP.LE.AND P1, PT, RZ, UR57, PT ;  /* 0x00000039ff007c0c */ /* 0x000fda000bf23270 */
[----:B------:R-:W-:Y:S05]  /*7620*/  @!P1 BRA `(.L_x_9139) ;  /* 0x0000002800049947 */ /* 0x000fea0003800000 */
[----:B------:R-:W-:Y:S01]  /*7630*/  IMAD.MOV.U32 R8, RZ, RZ, R9 ;  /* 0x000000ffff087224 */ /* 0x000fe200078e0009 */
[----:B------:R-:W-:Y:S01]  /*7640*/  UMOV UR51, UR45 ;  /* 0x0000002d00337c82 */ /* 0x000fe20008000000 */
[----:B------:R-:W-:Y:S01]  /*7650*/  IMAD.MOV.U32 R6, RZ, RZ, R7 ;  /* 0x000000ffff067224 */ /* 0x000fe200078e0007 */
[----:B------:R-:W-:Y:S01]  /*7660*/  UMOV UR50, UR44 ;  /* 0x0000002c00327c82 */ /* 0x000fe20008000000 */
[----:B------:R-:W-:-:S05]  /*7670*/  ULDC UR48, c[0x0][0x9d8] ;  /* 0x0002760000307ab9 */ /* 0x000fca0000000800 */
.L_x_9150:
        /* <DEDUP_REMOVED lines=9> */
.L_x_9141:
[----:B------:R-:W-:Y:S01]  /*7710*/  ULEA UR6, UR44, UR41, 0x3 ;  /* 0x000000292c067291 */ /* 0x000fe2000f8e183f */
[----:B------:R-:W-:-:S04]  /*7720*/  MOV R4, UR45 ;  /* 0x0000002d00047c02 */ /* 0x000fc80008000f00 */
[----:B------:R-:W-:-:S04]  /*7730*/  SHF.L.U32 R4, R4, 0x1f, RZ ;  /* 0x0000001f04047819 */ /* 0x000fc800000006ff */
[----:B------:R0:W1:Y:S01]  /*7740*/  SYNCS.PHASECHK.TRANS64.TRYWAIT P1, [UR6+0x28830], R4 ;  /* 0x02883004ff0075a7 */ /* 0x0000620008020146 */
[----:B------:R-:W-:Y:S05]  /*7750*/  @!P0 BRA `(.L_x_9142) ;  /* 0x0000000000048947 */ /* 0x000fea0003800000 */
[----:B------:R-:W-:Y:S01]  /*7760*/  BPT.TRAP 0x1 ;  /* 0x000000040000795c */ /* 0x000fe20000300000 */
.L_x_9142:
[----:B-1----:R-:W-:Y:S05]  /*7770*/  @P1 BRA `(.L_x_9140) ;  /* 0x0000000000081947 */ /* 0x002fea0003800000 */
[----:B------:R-:W1:Y:S02]  /*7780*/  SYNCS.PHASECHK.TRANS64.TRYWAIT P1, [UR6+0x28830], R4 ;  /* 0x02883004ff0075a7 */ /* 0x000e640008020146 */
[----:B-1----:R-:W-:Y:S05]  /*7790*/  @!P1 BRA `(.L_x_9143) ;  /* 0x000000ac00489947 */ /* 0x002fea0003800000 */
.L_x_9140:
        /* <DEDUP_REMOVED lines=45> */
.L_x_9145:
[----:B------:R-:W-:Y:S01]  /*7a70*/  ULEA UR6, UR50, UR41, 0x3 ;  /* 0x0000002932067291 */ /* 0x000fe2000f8e183f */
[----:B------:R-:W-:-:S05]  /*7a80*/  IMAD.U32 R4, RZ, RZ, UR51 ;  /* 0x00000033ff047e24 */ /* 0x000fca000f8e00ff */
[----:B------:R-:W-:-:S04]  /*7a90*/  SHF.L.U32 R4, R4, 0x1f, RZ ;  /* 0x0000001f04047819 */ /* 0x000fc800000006ff */
[----:B------:R0:W1:Y:S01]  /*7aa0*/  SYNCS.PHASECHK.TRANS64.TRYWAIT P1, [UR6+0x28850], R4 ;  /* 0x02885004ff0075a7 */ /* 0x0000620008020146 */
[----:B------:R-:W-:Y:S05]  /*7ab0*/  @!P0 BRA `(.L_x_9146) ;  /* 0x0000000000048947 */ /* 0x000fea0003800000 */
[----:B------:R-:W-:Y:S01]  /*7ac0*/  BPT.TRAP 0x1 ;  /* 0x000000040000795c */ /* 0x000fe20000300000 */
.L_x_9146:
[----:B-1----:R-:W-:Y:S05]  /*7ad0*/  @P1 BRA `(.L_x_9144) ;  /* 0x0000000000081947 */ /* 0x002fea0003800000 */
[----:B------:R-:W1:Y:S02]  /*7ae0*/  SYNCS.PHASECHK.TRANS64.TRYWAIT P1, [UR6+0x28850], R4 ;  /* 0x02885004ff0075a7 */ /* 0x000e640008020146 */
[----:B-1----:R-:W-:Y:S05]  /*7af0*/  @!P1 BRA `(.L_x_9147) ;  /* 0x000000a800889947 */ /* 0x002fea0003800000 */
.L_x_9144:
        /* <DEDUP_REMOVED lines=49> */
.L_x_9148:
        /* <DEDUP_REMOVED lines=407> */
.L_x_9149:
        /* <DEDUP_REMOVED lines=108> */
.L_x_9139:
[----:B------:R-:W-:Y:S06]  /*9e40*/  BAR.ARV 0x8, 0x180 ;  /* 0x0206000000007b1d */ /* 0x000fec0000002000 */
[----:B------:R-:W-:Y:S05]  /*9e50*/  @!P0 BRA `(.L_x_9151) ;  /* 0x0000000000048947 */ /* 0x000fea0003800000 */
[----:B------:R-:W-:Y:S01]  /*9e60*/  BPT.TRAP 0x1 ;  /* 0x000000040000795c */ /* 0x000fe20000300000 */
.L_x_9151:
[----:B------:R-:W-:Y:S01]  /*9e70*/  ULEA UR5, UR44, UR41, 0x3 ;  /* 0x000000292c057291 */ /* 0x000fe2000f8e183f */
[----:B------:R-:W-:-:S05]  /*9e80*/  IMAD.U32 R5, RZ, RZ, UR45 ;  /* 0x0000002dff057e24 */ /* 0x000fca000f8e00ff */
[----:B------:R-:W-:-:S04]  /*9e90*/  SHF.L.U32 R5, R5, 0x1f, RZ ;  /* 0x0000001f05057819 */ /* 0x000fc800000006ff */
[----:B------:R0:W1:Y:S01]  /*9ea0*/  SYNCS.PHASECHK.TRANS64.TRYWAIT P1, [UR5+0x28850], R5 ;  /* 0x02885005ff0075a7 */ /* 0x0000620008020145 */
[----:B------:R-:W-:Y:S05]  /*9eb0*/  @!P0 BRA `(.L_x_9152) ;  /* 0x0000000000048947 */ /* 0x000fea0003800000 */
[----:B------:R-:W-:Y:S01]  /*9ec0*/  BPT.TRAP 0x1 ;  /* 0x000000040000795c */ /* 0x000fe20000300000 */
.L_x_9152:
[----:B-1----:R-:W-:Y:S05]  /*9ed0*/  @P1 BRA `(.L_x_9153) ;  /* 0x0000000000081947 */ /* 0x002fea0003800000 */
[----:B------:R-:W1:Y:S02]  /*9ee0*/  SYNCS.PHASECHK.TRANS64.TRYWAIT P1, [UR5+0x28850], R5 ;  /* 0x02885005ff0075a7 */ /* 0x000e640008020145 */
[----:B-1----:R-:W-:Y:S05]  /*9ef0*/  @!P1 BRA `(.L_x_9154) ;  /* 0x0000008400a09947 */ /* 0x002fea0003800000 */
.L_x_9153:
        /* <DEDUP_REMOVED lines=72> */
.L_x_9155:
        /* <DEDUP_REMOVED lines=74> */
.L_x_9119:
        /* <DEDUP_REMOVED lines=32> */
[----:B0-----:R-:W-:-:S03]  /*aa20*/  MOV R21, R5 ;  /* 0x0000000500157202 */ /* 0x001fc60000000f00 */
[----:B------:R-:W-:-:S03]  /*aa30*/  IMAD.WIDE R4, R187, 0x2, R20 ;  /* 0x00000002bb047825 */ /* 0x000fc600078e0214 */
[C---:B------:R-:W-:Y:S02]  /*aa40*/  IADD3 R33, P6, R4.reuse, 0x20, RZ ;  /* 0x0000002004217810 */ /* 0x040fe40007fde0ff */
[C---:B------:R-:W-:Y:S02]  /*aa50*/  IADD3 R37, P4, R4.reuse, 0x60, RZ ;  /* 0x0000006004257810 */ /* 0x040fe40007f9e0ff */
[C---:B------:R-:W-:Y:S01]  /*aa60*/  IADD3 R39, P3, R4.reuse, 0x4000, RZ ;  /* 0x0000400004277810 */ /* 0x040fe20007f7e0ff */
[--C-:B------:R-:W-:Y:S01]  /*aa70*/  IMAD.X R31, RZ, RZ, R5.reuse, P6 ;  /* 0x000000ffff1f7224 */ /* 0x100fe200030e0605 */
[----:B------:R-:W-:Y:S02]  /*aa80*/  IADD3 R35, P5, R4, 0x40, RZ ;  /* 0x0000004004237810 */ /* 0x000fe40007fbe0ff */
[----:B------:R-:W-:Y:S01]  /*aa90*/  LOP3.LUT R8, R33, 0x380, RZ, 0xc0, !PT ;  /* 0x0000038021087812 */ /* 0x000fe200078ec0ff */
[--C-:B------:R-:W-:Y:S01]  /*aaa0*/  IMAD.X R13, RZ, RZ, R5.reuse, P3 ;  /* 0x000000ffff0d7224 */ /* 0x100fe200018e0605 */
[----:B------:R-:W-:Y:S01]  /*aab0*/  LOP3.LUT R12, R37, 0x380, RZ, 0xc0, !PT ;  /* 0x00000380250c7812 */ /* 0x000fe200078ec0ff */
[----:B------:R-:W-:Y:S01]  /*aac0*/  IMAD.X R27, RZ, RZ, R5, P5 ;  /* 0x000000ffff1b7224 */ /* 0x000fe200028e0605 */
[----:B------:R-:W-:-:S02]  /*aad0*/  LOP3.LUT R24, R39, 0x380, RZ, 0xc0, !PT ;  /* 0x0000038027187812 */ /* 0x000fc400078ec0ff */
[----:B------:R-:W-:Y:S02]  /*aae0*/  LOP3.LUT R10, R35, 0x380, RZ, 0xc0, !PT ;  /* 0x00000380230a7812 */ /* 0x000fe400078ec0ff */
[----:B------:R-:W-:Y:S02]  /*aaf0*/  SHF.R.U64 R8, R8, 0x3, RZ ;  /* 0x0000000308087819 */ /* 0x000fe400000012ff */
[----:B------:R-:W-:Y:S02]  /*ab00*/  SHF.R.U64 R12, R12, 0x3, RZ ;  /* 0x000000030c0c7819 */ /* 0x000fe400000012ff */
[C---:B------:R-:W-:Y:S02]  /*ab10*/  LOP3.LUT R9, R4.reuse, 0x380, RZ, 0xc0, !PT ;  /* 0x0000038004097812 */ /* 0x040fe400078ec0ff */
[----:B------:R-:W-:Y:S02]  /*ab20*/  IADD3 R41, P2, R4, 0x4020, RZ ;  /* 0x0000402004297810 */ /* 0x000fe40007f5e0ff */
[----:B------:R-:W-:-:S02]  /*ab30*/  SHF.R.U64 R24, R24, 0x3, RZ ;  /* 0x0000000318187819 */ /* 0x000fc400000012ff */
[----:B------:R-:W-:Y:S01]  /*ab40*/  IADD3 R43, P1, R4, 0x4040, RZ ;  /* 0x00004040042b7810 */ /* 0x000fe20007f3e0ff */
[--C-:B------:R-:W-:Y:S01]  /*ab50*/  IMAD.X R11, RZ, RZ, R5.reuse, P2 ;  /* 0x000000ffff0b7224 */ /* 0x100fe200010e0605 */
[----:B------:R-:W-:Y:S02]  /*ab60*/  SHF.R.U64 R10, R10, 0x3, RZ ;  /* 0x000000030a0a7819 */ /* 0x000fe400000012ff */
[----:B------:R-:W-:Y:S02]  /*ab70*/  IADD3 R32, P0, R4, 0x4060, RZ ;  /* 0x0000406004207810 */ /* 0x000fe40007f1e0ff */
[----:B------:R-:W-:Y:S02]  /*ab80*/  LOP3.LUT R30, R8, R33, RZ, 0x3c, !PT ;  /* 0x00000021081e7212 */ /* 0x000fe400078e3cff */
[----:B------:R-:W-:Y:S01]  /*ab90*/  LOP3.LUT R14, R12, R37, RZ, 0x3c, !PT ;  /* 0x000000250c0e7212 */ /* 0x000fe200078e3cff */
[----:B------:R-:W-:Y:S01]  /*aba0*/  IMAD.X R25, RZ, RZ, R5, P0 ;  /* 0x000000ffff197224 */ /* 0x000fe200000e0605 */
[----:B------:R-:W-:-:S02]  /*abb0*/  SHF.R.U64 R9, R9, 0x3, RZ ;  /* 0x0000000309097819 */ /* 0x000fc400000012ff */
[----:B------:R-:W-:Y:S02]  /*abc0*/  LOP3.LUT R12, R24, R39, RZ, 0x3c, !PT ;  /* 0x00000027180c7212 */ /* 0x000fe400078e3cff */
[----:B------:R-:W-:Y:S02]  /*abd0*/  LOP3.LUT R8, R41, 0x380, RZ, 0xc0, !PT ;  /* 0x0000038029087812 */ /* 0x000fe400078ec0ff */
[----:B------:R-:W-:Y:S02]  /*abe0*/  LOP3.LUT R24, R43, 0x380, RZ, 0xc0, !PT ;  /* 0x000003802b187812 */ /* 0x000fe400078ec0ff */
[----:B------:R-:W-:Y:S02]  /*abf0*/  LOP3.LUT R26, R10, R35, RZ, 0x3c, !PT ;  /* 0x000000230a1a7212 */ /* 0x000fe400078e3cff */
[----:B------:R-:W-:Y:S02]  /*ac00*/  LOP3.LUT R10, R32, 0x380, RZ, 0xc0, !PT ;  /* 0x00000380200a7812 */ /* 0x000fe400078ec0ff */
[----:B------:R-:W-:Y:S01]  /*ac10*/  LOP3.LUT R4, R9, R4, RZ, 0x3c, !PT ;  /* 0x0000000409047212 */ /* 0x000fe200078e3cff */
[----:B------:R-:W-:Y:S01]  /*ac20*/  IMAD.X R9, RZ, RZ, R5, P1 ;  /* 0x000000ffff097224 */ /* 0x000fe200008e0605 */
[----:B------:R-:W-:-:S02]  /*ac30*/  SHF.R.U64 R8, R8, 0x3, RZ ;  /* 0x0000000308087819 */ /* 0x000fc400000012ff */
[----:B------:R-:W-:Y:S02]  /*ac40*/  SHF.R.U64 R24, R24, 0x3, RZ ;  /* 0x0000000318187819 */ /* 0x000fe400000012ff */
[----:B------:R-:W-:Y:S02]  /*ac50*/  SHF.R.U64 R29, R10, 0x3, RZ ;  /* 0x000000030a1d7819 */ /* 0x000fe400000012ff */
[-C--:B------:R-:W-:Y:S02]  /*ac60*/  IADD3.X R15, RZ, R5.reuse, RZ, P4, !PT ;  /* 0x00000005ff0f7210 */ /* 0x080fe400027fe4ff */
[----:B------:R-:W-:Y:S02]  /*ac70*/  MOV R36, R4 ;  /* 0x0000000400247202 */ /* 0x000fe40000000f00 */
[----:B------:R-:W-:Y:S02]  /*ac80*/  LOP3.LUT R10, R8, R41, RZ, 0x3c, !PT ;  /* 0x00000029080a7212 */ /* 0x000fe400078e3cff */
        /* <DEDUP_REMOVED lines=36> */
[----:B0-----:R-:W-:Y:S01]  /*aed0*/  IMAD.U32 R4, RZ, RZ, UR8 ;  /* 0x00000008ff047e24 */ /* 0x001fe2000f8e00ff */
[----:B------:R-:W-:Y:S01]  /*aee0*/  MOV R5, UR9 ;  /* 0x0000000900057c02 */ /* 0x000fe20008000f00 */
[----:B------:R-:W-:Y:S01]  /*aef0*/  ULDC.64 UR8, c[0x0][0xc08] ;  /* 0x0003020000087ab9 */ /* 0x000fe20000000a00 */
[----:B------:R2:W-:Y:S01]  /*af00*/  STSM.16.M88.4 [R29], R144 ;  /* 0x000000901d007844 */ /* 0x0005e20000000200 */
        /* <DEDUP_REMOVED lines=9> */
[----:B------:R-:W-:-:S04]  /*afa0*/  @UP1 ULEA UR8, UP2, UR36, UR8, 0x2 ;  /* 0x0000000824081291 */ /* 0x000fc8000f84103f */
[----:B------:R-:W-:Y:S02]  /*afb0*/  @UP1 ULEA.HI.X UR9, UR36, UR9, UR37, 0x2, UP2 ;  /* 0x0000000924091291 */ /* 0x000fe400090f1425 */
[----:B------:R-:W-:Y:S01]  /*afc0*/  IMAD.U32 R10, RZ, RZ, UR8 ;  /* 0x00000008ff0a7e24 */ /* 0x000fe2000f8e00ff */
[----:B------:R-:W1:Y:S03]  /*afd0*/  @P1 LDC R8, c[0x0][0xbf0] ;  /* 0x0002fc00ff081b82 */ /* 0x000e660000000800 */
        /* <DEDUP_REMOVED lines=9> */
.L_x_9158:
[----:B------:R-:W-:Y:S01]  /*b070*/  USHF.R.S32.HI UR14, URZ, 0x1f, UR38 ;  /* 0x0000001f3f0e7899 */ /* 0x000fe20008011426 */
[----:B--2---:R-:W-:Y:S01]  /*b080*/  VIADD R10, R17, UR39 ;  /* 0x00000027110a7c36 */ /* 0x004fe20008000000 */
[----:B------:R-:W-:Y:S01]  /*b090*/  ULDC.64 UR12, c[0x0][0xb90] ;  /* 0x0002e400000c7ab9 */ /* 0x000fe20000000a00 */
[----:B------:R-:W-:Y:S01]  /*b0a0*/  USHF.R.S32.HI UR11, URZ, 0x1f, UR4 ;  /* 0x0000001f3f0b7899 */ /* 0x000fe20008011404 */
[----:B------:R-:W-:Y:S01]  /*b0b0*/  VIADD R24, R186, UR39 ;  /* 0x00000027ba187c36 */ /* 0x000fe20008000000 */
[----:B------:R-:W-:Y:S01]  /*b0c0*/  UIMAD UR7, UR14, UR12, URZ ;  /* 0x0000000c0e0772a4 */ /* 0x000fe2000f8e023f */
[----:B------:R-:W-:Y:S01]  /*b0d0*/  @P1 IMAD.HI.U32 R5, R10, R7, RZ ;  /* 0x000000070a051227 */ /* 0x000fe200078e00ff */
[----:B------:R-:W-:Y:S01]  /*b0e0*/  UMOV UR10, UR4 ;  /* 0x00000004000a7c82 */ /* 0x000fe20008000000 */
[----:B------:R-:W-:Y:S01]  /*b0f0*/  USEL UR37, UR37, URZ, !UP0 ;  /* 0x0000003f25257287 */ /* 0x000fe2000c000000 */
[----:B------:R-:W-:Y:S01]  /*b100*/  MOV R4, R10 ;  /* 0x0000000a00047202 */ /* 0x000fe20000000f00 */
[----:B------:R-:W-:Y:S01]  /*b110*/  UIMAD.WIDE.U32 UR8, UR38, UR12, UR10 ;  /* 0x0000000c260872a5 */ /* 0x000fe2000f8e000a */
[----:B------:R-:W-:Y:S01]  /*b120*/  @P1 SHF.R.U32.HI R4, RZ, R8, R5 ;  /* 0x00000008ff041219 */ /* 0x000fe20000011605 */
[----:B------:R-:W-:Y:S01]  /*b130*/  UIMAD UR7, UR38, UR13, UR7 ;  /* 0x0000000d260772a4 */ /* 0x000fe2000f8e0207 */
[----:B------:R-:W-:Y:S01]  /*b140*/  IMAD R5, R22, 0x40, R2 ;  /* 0x0000004016057824 */ /* 0x000fe200078e0202 */
[----:B------:R-:W-:Y:S01]  /*b150*/  USEL UR36, UR36, URZ, !UP0 ;  /* 0x0000003f24247287 */ /* 0x000fe2000c000000 */
[----:B-----5:R-:W-:Y:S01]  /*b160*/  IMAD R55, R6, R53, RZ ;  /* 0x0000003506377224 */ /* 0x020fe200078e02ff */
        /* <DEDUP_REMOVED lines=10> */
[----:B------:R-:W-:Y:S01]  /*b210*/  ULDC.64 UR12, c[0x0][0xaa0] ;  /* 0x0002a800000c7ab9 */ /* 0x000fe20000000a00 */
[----:B------:R-:W-:-:S02]  /*b220*/  IADD3 R4, P2, R4, UR8, RZ ;  /* 0x0000000804047c10 */ /* 0x000fc4000ff5e0ff */
[----:B------:R-:W-:Y:S01]  /*b230*/  IMAD.U32 R10, RZ, RZ, UR7 ;  /* 0x00000007ff0a7e24 */ /* 0x000fe2000f8e00ff */
[----:B------:R-:W-:Y:S02]  /*b240*/  SHF.R.S32.HI R8, RZ, 0x1f, R7 ;  /* 0x0000001fff087819 */ /* 0x000fe40000011407 */
[----:B------:R-:W-:Y:S02]  /*b250*/  LOP3.LUT R9, R11, 0x380, RZ, 0xc0, !PT ;  /* 0x000003800b097812 */ /* 0x000fe400078ec0ff */
[----:B------:R-:W-:Y:S01]  /*b260*/  IADD3.X R5, R5, UR9, R10, P2, !PT ;  /* 0x0000000905057c10 */ /* 0x000fe200097fe40a */
[----:B------:R-:W-:Y:S01]  /*b270*/  ULDC.64 UR8, c[0x0][0xb88] ;  /* 0x0002e20000087ab9 */ /* 0x000fe20000000a00 */
[----:B------:R-:W-:Y:S01]  /*b280*/  IADD3 R13, P0, R20, 0x1000, RZ ;  /* 0x00001000140d7810 */ /* 0x000fe20007f1e0ff */
[----:B------:R-:W-:Y:S01]  /*b290*/  IMAD R10, R8, UR8, RZ ;  /* 0x00000008080a7c24 */ /* 0x000fe2000f8e02ff */
[----:B------:R-:W-:Y:S01]  /*b2a0*/  SHF.R.U64 R8, R9, 0x3, RZ ;  /* 0x0000000309087819 */ /* 0x000fe200000012ff */
[----:B------:R-:W-:Y:S01]  /*b2b0*/  IMAD.WIDE.U32 R4, R7, UR8, R4 ;  /* 0x0000000807047c25 */ /* 0x000fe2000f8e0004 */
[----:B------:R-:W-:-:S02]  /*b2c0*/  LOP3.LUT R12, R13, 0x380, RZ, 0xc0, !PT ;  /* 0x000003800d0c7812 */ /* 0x000fc400078ec0ff */
[C---:B------:R-:W-:Y:S01]  /*b2d0*/  IADD3 R45, P6, R20.reuse, 0x4000, RZ ;  /* 0x00004000142d7810 */ /* 0x040fe20007fde0ff */
[----:B------:R-:W-:Y:S01]  /*b2e0*/  IMAD R9, R7, UR9, R10 ;  /* 0x0000000907097c24 */ /* 0x000fe2000f8e020a */
[----:B------:R-:W-:Y:S01]  /*b2f0*/  ULDC.64 UR8, c[0x0][0xb50] ;  /* 0x0002d40000087ab9 */ /* 0x000fe20000000a00 */
[----:B------:R-:W-:Y:S02]  /*b300*/  IADD3 R7, P2, R20, 0x3000, RZ ;  /* 0x0000300014077810 */ /* 0x000fe40007f5e0ff */
[----:B------:R-:W-:Y:S01]  /*b310*/  IMAD.IADD R9, R5, 0x1, R9 ;  /* 0x0000000105097824 */ /* 0x000fe200078e0209 */
[----:B------:R-:W-:Y:S02]  /*b320*/  LEA R10, P4, R4, UR8, 0x2 ;  /* 0x00000008040a7c11 */ /* 0x000fe4000f8810ff */
[----:B------:R-:W-:Y:S02]  /*b330*/  SHF.R.U64 R12, R12, 0x3, RZ ;  /* 0x000000030c0c7819 */ /* 0x000fe400000012ff */
[----:B------:R-:W-:Y:S01]  /*b340*/  LEA.HI.X R14, R4, UR9, R9, 0x2, P4 ;  /* 0x00000009040e7c11 */ /* 0x000fe2000a0f1409 */
[----:B------:R-:W-:Y:S01]  /*b350*/  SHFL.IDX PT, R30, R10, RZ, 0x1c1f ;  /* 0x001c1fff0a1e7589 */ /* 0x000fe200000e0000 */
[----:B------:R-:W-:Y:S01]  /*b360*/  LOP3.LUT R5, R7, 0x380, RZ, 0xc0, !PT ;  /* 0x0000038007057812 */ /* 0x000fe200078ec0ff */
[--C-:B------:R-:W-:Y:S01]  /*b370*/  IMAD.X R9, RZ, RZ, R21.reuse, P3 ;  /* 0x000000ffff097224 */ /* 0x100fe200018e0615 */
[----:B------:R-:W-:Y:S01]  /*b380*/  LOP3.LUT R12, R12, R13, RZ, 0x3c, !PT ;  /* 0x0000000d0c0c7212 */ /* 0x000fe200078e3cff */
[----:B------:R-:W0:Y:S01]  /*b390*/  SHFL.IDX PT, R31, R14, RZ, 0x1c1f ;  /* 0x001c1fff0e1f7589 */ /* 0x000e2200000e0000 */
[----:B------:R-:W-:Y:S01]  /*b3a0*/  SHF.R.U64 R4, R5, 0x3, RZ ;  /* 0x0000000305047819 */ /* 0x000fe200000012ff */
[----:B------:R-:W-:Y:S01]  /*b3b0*/  IMAD.X R5, RZ, RZ, R21, P2 ;  /* 0x000000ffff057224 */ /* 0x000fe200010e0615 */
[----:B------:R-:W-:Y:S01]  /*b3c0*/  IADD3.X R13, RZ, R21, RZ, P0, !PT ;  /* 0x00000015ff0d7210 */ /* 0x000fe200007fe4ff */
[----:B------:R-:W-:Y:S01]  /*b3d0*/  SHFL.IDX PT, R48, R10, 0x1, 0x1c1f ;  /* 0x003c1f000a307f89 */ /* 0x000fe200000e0000 */
[----:B------:R-:W-:-:S02]  /*b3e0*/  LOP3.LUT P0, RZ, R184, 0x3, RZ, 0xc0, !PT ;  /* 0x00000003b8ff7812 */ /* 0x000fc4000780c0ff */
[----:B------:R-:W-:Y:S01]  /*b3f0*/  LOP3.LUT R4, R4, R7, RZ, 0x3c, !PT ;  /* 0x0000000704047212 */ /* 0x000fe200078e3cff */
[----:B------:R-:W1:Y:S01]  /*b400*/  SHFL.IDX PT, R49, R14, 0x1, 0x1c1f ;  /* 0x003c1f000e317f89 */ /* 0x000e6200000e0000 */
[C---:B------:R-:W-:Y:S01]  /*b410*/  VIADD R7, R24.reuse, 0x8 ;  /* 0x0000000818077836 */ /* 0x040fe20000000000 */
[-C--:B------:R-:W-:Y:S02]  /*b420*/  ISETP.GE.OR P2, PT, R24, R55.reuse, P0 ;  /* 0x000000371800720c */ /* 0x080fe40000746670 */
[C---:B------:R-:W-:Y:S02]  /*b430*/  IADD3 R41, P5, R20.reuse, 0x5000, RZ ;  /* 0x0000500014297810 */ /* 0x040fe40007fbe0ff */
[----:B------:R-:W-:Y:S02]  /*b440*/  ISETP.GE.OR P0, PT, R7, R55, P0 ;  /* 0x000000370700720c */ /* 0x000fe40000706670 */
[C---:B------:R-:W-:Y:S02]  /*b450*/  IADD3 R37, P4, R20.reuse, 0x6000, RZ ;  /* 0x0000600014257810 */ /* 0x040fe40007f9e0ff */
[----:B------:R-:W-:-:S02]  /*b460*/  LOP3.LUT R15, R20, 0x380, RZ, 0xc0, !PT ;  /* 0x00000380140f7812 */ /* 0x000fc400078ec0ff */
[----:B------:R-:W-:Y:S02]  /*b470*/  LOP3.LUT R44, R45, 0x380, RZ, 0xc0, !PT ;  /* 0x000003802d2c7812 */ /* 0x000fe400078ec0ff */
[----:B------:R-:W-:Y:S02]  /*b480*/  LOP3.LUT R40, R41, 0x380, RZ, 0xc0, !PT ;  /* 0x0000038029287812 */ /* 0x000fe400078ec0ff */
[----:B------:R-:W-:Y:S01]  /*b490*/  LOP3.LUT R36, R37, 0x380, RZ, 0xc0, !PT ;  /* 0x0000038025247812 */ /* 0x000fe200078ec0ff */
[----:B0-----:R0:W-:Y:S01]  /*b4a0*/  @!P2 ST.E desc[UR52][R30.64], R3 ;  /* 0x000000031e00a985 */ /* 0x0011e2000c101934 */
[----:B------:R-:W-:Y:S02]  /*b4b0*/  SHF.R.U64 R15, R15, 0x3, RZ ;  /* 0x000000030f0f7819 */ /* 0x000fe400000012ff */
[----:B------:R-:W-:Y:S02]  /*b4c0*/  LOP3.LUT R8, R8, R11, RZ, 0x3c, !PT ;  /* 0x0000000b08087212 */ /* 0x000fe400078e3cff */
[----:B------:R-:W-:-:S02]  /*b4d0*/  IADD3 R11, P3, R20, 0x7000, RZ ;  /* 0x00007000140b7810 */ /* 0x000fc40007f7e0ff */
[----:B------:R-:W-:Y:S01]  /*b4e0*/  SHF.R.U64 R44, R44, 0x3, RZ ;  /* 0x000000032c2c7819 */ /* 0x000fe200000012ff */
[----:B-1----:R1:W-:Y:S01]  /*b4f0*/  @!P0 ST.E desc[UR52][R48.64], R0 ;  /* 0x0000000030008985 */ /* 0x0023e2000c101934 */
[----:B------:R-:W-:Y:S01]  /*b500*/  SHF.R.U64 R40, R40, 0x3, RZ ;  /* 0x0000000328287819 */ /* 0x000fe200000012ff */
[--C-:B------:R-:W-:Y:S01]  /*b510*/  IMAD.X R33, RZ, RZ, R21.reuse, P3 ;  /* 0x000000ffff217224 */ /* 0x100fe200018e0615 */
[----:B------:R-:W-:Y:S01]  /*b520*/  SHF.R.U64 R36, R36, 0x3, RZ ;  /* 0x0000000324247819 */ /* 0x000fe200000012ff */
[----:B0-----:R-:W0:Y:S01]  /*b530*/  @P1 LDC R30, c[0x0][0xbec] ;  /* 0x0002fb00ff1e1b82 */ /* 0x001e220000000800 */
[----:B------:R-:W-:Y:S02]  /*b540*/  LOP3.LUT R20, R15, R20, RZ, 0x3c, !PT ;  /* 0x000000140f147212 */ /* 0x000fe400078e3cff */
[----:B------:R-:W-:Y:S01]  /*b550*/  LOP3.LUT R44, R44, R45, RZ, 0x3c, !PT ;  /* 0x0000002d2c2c7212 */ /* 0x000fe200078e3cff */
[--C-:B------:R-:W-:Y:S01]  /*b560*/  IMAD.X R45, RZ, RZ, R21.reuse, P6 ;  /* 0x000000ffff2d7224 */ /* 0x100fe200030e0615 */
[----:B------:R-:W-:Y:S01]  /*b570*/  LOP3.LUT R40, R40, R41, RZ, 0x3c, !PT ;  /* 0x0000002928287212 */ /* 0x000fe200078e3cff */
[----:B------:R-:W-:Y:S01]  /*b580*/  IMAD.X R41, RZ, RZ, R21, P5 ;  /* 0x000000ffff297224 */ /* 0x000fe200028e0615 */
[----:B------:R-:W-:Y:S01]  /*b590*/  LOP3.LUT R36, R36, R37, RZ, 0x3c, !PT ;  /* 0x0000002524247212 */ /* 0x000fe200078e3cff */
[----:B------:R2:W5:Y:S01]  /*b5a0*/  LD.E.128 R24, desc[UR52][R20.64] ;  /* 0x0000003414187980 */ /* 0x000562000c101d00 */
[----:B------:R-:W-:Y:S01]  /*b5b0*/  IADD3.X R37, RZ, R21, RZ, P4, !PT ;  /* 0x00000015ff257210 */ /* 0x000fe200027fe4ff */
[----:B------:R-:W-:-:S02]  /*b5c0*/  UIMAD UR7, UR11, UR12, URZ ;  /* 0x0000000c0b0772a4 */ /* 0x000fc4000f8e023f */
[----:B------:R-:W-:Y:S01]  /*b5d0*/  UIMAD.WIDE.U32 UR8, UR4, UR12, URZ ;  /* 0x0000000c040872a5 */ /* 0x000fe2000f8e003f */
[----:B-1----:R-:W-:Y:S01]  /*b5e0*/  IMAD R0, R19, 0x20, R22 ;  /* 0x0000002013007824 */ /* 0x002fe200078e0216 */
[----:B------:R-:W-:Y:S01]  /*b5f0*/  LOP3.LUT R6, R11, 0x380, RZ, 0xc0, !PT ;  /* 0x000003800b067812 */ /* 0x000fe200078ec0ff */
[----:B------:R-:W5:Y:S01]  /*b600*/  LD.E.128 R12, desc[UR52][R12.64] ;  /* 0x000000340c0c7980 */ /* 0x000f62000c101d00 */
[----:B--2---:R-:W1:Y:S01]  /*b610*/  @P1 LDC R21, c[0x0][0xbf0] ;  /* 0x0002fc00ff151b82 */ /* 0x004e620000000800 */
[----:B------:R-:W-:Y:S02]  /*b620*/  UIMAD UR7, UR4, UR13, UR7 ;  /* 0x0000000d040772a4 */ /* 0x000fe4000f8e0207 */
[----:B------:R-:W5:Y:S01]  /*b630*/  LD.E.128 R44, desc[UR52][R44.64] ;  /* 0x000000342c2c7980 */ /* 0x000f62000c101d00 */
[----:B------:R-:W-:Y:S01]  /*b640*/  ULDC.64 UR10, c[0x0][0xae8] ;  /* 0x0002ba00000a7ab9 */ /* 0x000fe20000000a00 */
[----:B------:R-:W-:Y:S01]  /*b650*/  VIADD R29, R0, UR39 ;  /* 0x00000027001d7c36 */ /* 0x000fe20008000000 */
[----:B------:R-:W-:Y:S01]  /*b660*/  UIADD3 UR9, UR9, UR7, URZ ;  /* 0x0000000709097290 */ /* 0x000fe2000fffe03f */
[----:B------:R-:W-:Y:S01]  /*b670*/  SHF.R.U64 R6, R6, 0x3, RZ ;  /* 0x0000000306067819 */ /* 0x000fe200000012ff */
[----:B------:R-:W-:Y:S01]  /*b680*/  UIMAD UR4, UR14, UR10, URZ ;  /* 0x0000000a0e0472a4 */ /* 0x000fe2000f8e023f */
[----:B------:R-:W5:Y:S01]  /*b690*/  LD.E.128 R40, desc[UR52][R40.64] ;  /* 0x0000003428287980 */ /* 0x000f62000c101d00 */
[----:B------:R-:W-:Y:S01]  /*b6a0*/  UIMAD.WIDE.U32 UR8, UR38, UR10, UR8 ;  /* 0x0000000a260872a5 */ /* 0x000fe2000f8e0008 */
[----:B0-----:R-:W-:Y:S01]  /*b6b0*/  @P1 IMAD.HI.U32 R0, R29, R30, RZ ;  /* 0x0000001e1d001227 */ /* 0x001fe200078e00ff */
[----:B------:R-:W-:Y:S01]  /*b6c0*/  UIMAD UR4, UR38, UR11, UR4 ;  /* 0x0000000b260472a4 */ /* 0x000fe2000f8e0204 */
[----:B------:R-:W-:Y:S01]  /*b6d0*/  LOP3.LUT R32, R6, R11, RZ, 0x3c, !PT ;  /* 0x0000000b06207212 */ /* 0x000fe200078e3cff */
[----:B------:R-:W5:Y:S01]  /*b6e0*/  LD.E.128 R36, desc[UR52][R36.64] ;  /* 0x0000003424247980 */ /* 0x000f62000c101d00 */
[----:B------:R-:W-:Y:S01]  /*b6f0*/  ULDC.64 UR10, c[0x0][0xaf0] ;  /* 0x0002bc00000a7ab9 */ /* 0x000fe20000000a00 */
[----:B------:R-:W-:-:S02]  /*b700*/  UIADD3 UR9, UR9, UR4, URZ ;  /* 0x0000000409097290 */ /* 0x000fc4000fffe03f */
[----:B------:R-:W-:Y:S01]  /*b710*/  UIMAD UR4, UR37, UR10, URZ ;  /* 0x0000000a250472a4 */ /* 0x000fe2000f8e023f */
[----:B------:R-:W-:Y:S01]  /*b720*/  IMAD.MOV.U32 R3, RZ, RZ, R29 ;  /* 0x000000ffff037224 */ /* 0x000fe200078e001d */
[----:B------:R-:W-:Y:S01]  /*b730*/  UIMAD.WIDE.U32 UR8, UR36, UR10, UR8 ;  /* 0x0000000a240872a5 */ /* 0x000fe2000f8e0008 */
[----:B------:R-:W5:Y:S01]  /*b740*/  LD.E.128 R8, desc[UR52][R8.64] ;  /* 0x0000003408087980 */ /* 0x000f62000c101d00 */
[----:B------:R-:W-:Y:S01]  /*b750*/  UIMAD UR4, UR36, UR11, UR4 ;  /* 0x0000000b240472a4 */ /* 0x000fe2000f8e0204 */
[----:B-1----:R-:W-:-:S03]  /*b760*/  @P1 SHF.R.U32.HI R3, RZ, R21, R0 ;  /* 0x00000015ff031219 */ /* 0x002fc60000011600 */
[----:B------:R-:W-:Y:S01]  /*b770*/  UIADD3 UR4, UR9, UR4, URZ ;  /* 0x0000000409047290 */ /* 0x000fe2000fffe03f */
[----:B------:R-:W5:Y:S01]  /*b780*/  LD.E.128 R4, desc[UR52][R4.64] ;  /* 0x0000003404047980 */ /* 0x000f62000c101d00 */
[----:B------:R-:W-:Y:S01]  /*b790*/  ULDC.64 UR10, c[0x0][0xae0] ;  /* 0x0002b800000a7ab9 */ /* 0x000fe20000000a00 */
        /* <DEDUP_REMOVED lines=8> */
[----:B------:R-:W-:Y:S01]  /*b820*/  @!PT LDS RZ, [RZ] ;  /* 0x00000000fffff984 */ /* 0x000fe20000000800 */
[----:B------:R-:W-:Y:S01]  /*b830*/  @!PT LDS RZ, [RZ] ;  /* 0x00000000fffff984 */ /* 0x000fe20000000800 */
[----:B------:R-:W-:Y:S01]  /*b840*/  @!PT LDS RZ, [RZ] ;  /* 0x00000000fffff984 */ /* 0x000fe20000000800 */
[----:B------:R-:W-:Y:S01]  /*b850*/  @!PT LDS RZ, [RZ] ;  /* 0x00000000fffff984 */ /* 0x000fe20000000800 */
[----:B------:R0:W-:Y:S06]  /*b860*/  MEMBAR.ALL.CTA ;  /* 0x0000000000007992 */ /* 0x0001ec0000008000 */
[----:B0-----:R-:W0:Y:S01]  /*b870*/  FENCE.VIEW.ASYNC.S ;  /* 0x00000000000073c6 */ /* 0x001e220000000000 */
[----:B------:R-:W-:-:S02]  /*b880*/  IMAD.U32 R21, RZ, RZ, UR4 ;  /* 0x00000004ff157e24 */ /* 0x000fc4000f8e00ff */
        /* <DEDUP_REMOVED lines=33> */
.L_x_9160:
[----:B------:R-:W-:Y:S05]  /*baa0*/  BSYNC B1 ;  /* 0x0000000000017941 */ /* 0x000fea0003800000 */
.L_x_9159:
        /* <DEDUP_REMOVED lines=13> */
.L_x_9162:
[----:B------:R-:W-:Y:S05]  /*bb80*/  BSYNC B1 ;  /* 0x0000000000017941 */ /* 0x000fea0003800000 */
.L_x_9161:
        /* <DEDUP_REMOVED lines=13> */
.L_x_9164:
[----:B------:R-:W-:Y:S05]  /*bc60*/  BSYNC B1 ;  /* 0x0000000000017941 */ /* 0x000fea0003800000 */
.L_x_9163:
        /* <DEDUP_REMOVED lines=16> */
.L_x_9157:
        /* <DEDUP_REMOVED lines=9> */
[----:B------:R-:W-:Y:S02]  /*be00*/  IMAD.U32 R4, RZ, RZ, UR4 ;  /* 0x00000004ff047e24 */ /* 0x000fe4000f8e00ff */
[----:B------:R-:W-:Y:S02]  /*be10*/  ULDC.64 UR10, c[0x0][0xc08] ;  /* 0x00030200000a7ab9 */ /* 0x000fe40000000a00 */
[----:B------:R-:W-:Y:S01]  /*be20*/  UISETP.NE.U32.AND UP1, UPT, UR10, URZ, UPT ;  /* 0x0000003f0a00728c */ /* 0x000fe2000bf25070 */
[----:B------:R-:W-:-:S03]  /*be30*/  IMAD.U32 R5, RZ, RZ, UR7 ;  /* 0x00000007ff057e24 */ /* 0x000fc6000f8e00ff */
[----:B------:R-:W-:-:S03]  /*be40*/  UISETP.NE.AND.EX UP1, UPT, UR11, URZ, UPT, UP1 ;  /* 0x0000003f0b00728c */ /* 0x000fc6000bf25310 */
[----:B------:R-:W2:Y:S01]  /*be50*/  @P2 LDG.E R3, desc[UR52][R4.64] ;  /* 0x0000003404032981 */ /* 0x000ea2000c1e1900 */
[----:B------:R-:W-:Y:S02]  /*be60*/  ULDC UR4, c[0x0][0xa88] ;  /* 0x0002a20000047ab9 */ /* 0x000fe40000000800 */
[----:B------:R-:W-:Y:S02]  /*be70*/  PLOP3.LUT P3, PT, PT, PT, UP1, 0x80, 0x0 ;  /* 0x000000000000781c */ /* 0x000fe40003f6f018 */
[----:B------:R-:W-:-:S03]  /*be80*/  MOV R0, UR4 ;  /* 0x0000000400007c02 */ /* 0x000fc60008000f00 */
        /* <DEDUP_REMOVED lines=17> */
.L_x_9166:
[----:B------:R-:W-:Y:S01]  /*bfa0*/  USEL UR36, UR36, URZ, !UP0 ;  /* 0x0000003f24247287 */ /* 0x000fe2000c000000 */
[----:B------:R-:W-:Y:S01]  /*bfb0*/  BSSY B1, `(.L_x_9167) ;  /* 0x000002c000017945 */ /* 0x000fe20003800000 */
[----:B------:R-:W-:-:S03]  /*bfc0*/  USEL UR37, UR37, URZ, !UP0 ;  /* 0x0000003f25257287 */ /* 0x000fc6000c000000 */
[----:B------:R-:W-:Y:S09]  /*bfd0*/  @P1 BRA `(.L_x_9168) ;  /* 0x0000000000a41947 */ /* 0x000ff20003800000 */
        /* <DEDUP_REMOVED lines=41> */
.L_x_9168:
[----:B------:R-:W-:Y:S05]  /*c270*/  BSYNC B1 ;  /* 0x0000000000017941 */ /* 0x000fea0003800000 */
.L_x_9167:
[----:B------:R-:W1:Y:S01]  /*c280*/  @P0 LDC R5, c[0x0][0xbf0] ;  /* 0x0002fc00ff050b82 */ /* 0x000e620000000800 */
[----:B------:R-:W-:Y:S01]  /*c290*/  ULDC.64 UR12, c[0x0][0xaa0] ;  /* 0x0002a800000c7ab9 */ /* 0x000fe20000000a00 */
[----:B0-----:R-:W-:Y:S01]  /*c2a0*/  IMAD R3, R19, 0x20, R22 ;  /* 0x0000002013037824 */ /* 0x001fe200078e0216 */
        /* <DEDUP_REMOVED lines=8> */
[----:B------:R-:W-:Y:S01]  /*c330*/  UIMAD UR4, UR11, UR12, URZ ;  /* 0x0000000c0b0472a4 */ /* 0x000fe2000f8e023f */
[----:B------:R-:W-:Y:S01]  /*c340*/  MOV R3, R8 ;  /* 0x0000000800037202 */ /* 0x000fe20000000f00 */
[----:B------:R-:W-:Y:S02]  /*c350*/  UIMAD.WIDE.U32 UR8, UR38, UR12, UR8 ;  /* 0x0000000c260872a5 */ /* 0x000fe4000f8e0008 */
        /* <DEDUP_REMOVED lines=16> */
[----:B------:R-:W-:Y:S01]  /*c460*/  IMAD R7, R11, R7, R8 ;  /* 0x000000070b077224 */ /* 0x000fe200078e0208 */
[----:B------:R-:W-:Y:S01]  /*c470*/  IADD3 R8, R22, UR39, RZ ;  /* 0x0000002716087c10 */ /* 0x000fe2000fffe0ff */
[----:B------:R-:W-:-:S02]  /*c480*/  IMAD R9, R3, UR11, R6 ;  /* 0x0000000b03097c24 */ /* 0x000fc4000f8e0206 */
[----:B------:R-:W-:Y:S01]  /*c490*/  IMAD.WIDE.U32 R4, R3, UR10, R4 ;  /* 0x0000000a03047c25 */ /* 0x000fe2000f8e0004 */
[----:B------:R-:W-:-:S03]  /*c4a0*/  SHF.R.S32.HI R3, RZ, 0x1f, R7 ;  /* 0x0000001fff037819 */ /* 0x000fc60000011407 */
[----:B------:R-:W-:Y:S02]  /*c4b0*/  IMAD.IADD R5, R5, 0x1, R9 ;  /* 0x0000000105057824 */ /* 0x000fe400078e0209 */
[----:B------:R-:W-:Y:S02]  /*c4c0*/  IMAD R6, R3, UR8, RZ ;  /* 0x0000000803067c24 */ /* 0x000fe4000f8e02ff */
[----:B-----5:R-:W-:Y:S02]  /*c4d0*/  IMAD R11, R0, R11, RZ ;  /* 0x0000000b000b7224 */ /* 0x020fe400078e02ff */
        /* <DEDUP_REMOVED lines=23> */
.L_x_9170:
[----:B------:R-:W-:Y:S05]  /*c650*/  BSYNC B1 ;  /* 0x0000000000017941 */ /* 0x000fea0003800000 */
.L_x_9169:
        /* <DEDUP_REMOVED lines=13> */
.L_x_9172:
[----:B------:R-:W-:Y:S05]  /*c730*/  BSYNC B1 ;  /* 0x0000000000017941 */ /* 0x000fea0003800000 */
.L_x_9171:
        /* <DEDUP_REMOVED lines=13> */
.L_x_9174:
[----:B------:R-:W-:Y:S05]  /*c810*/  BSYNC B1 ;  /* 0x0000000000017941 */ /* 0x000fea0003800000 */
.L_x_9173:
        /* <DEDUP_REMOVED lines=14> */
.L_x_9165:
[----:B------:R-:W-:Y:S05]  /*c900*/  BSYNC B0 ;  /* 0x0000000000007941 */ /* 0x000fea0003800000 */
.L_x_9156:
[----:B------:R-:W-:Y:S02]  /*c910*/  ULDC UR4, c[0x0][0xc3c] ;  /* 0x00030f0000047ab9 */ /* 0x000fe40000000800 */
[----:B------:R-:W-:-:S13]  /*c920*/  ISETP.GE.AND P0, PT, R51, UR4, PT ;  /* 0x0000000433007c0c */ /* 0x000fda000bf06270 */
[----:B------:R-:W-:Y:S05]  /*c930*/  @!P0 BRA `(.L_x_9175) ;  /* 0xffffff4000fc8947 */ /* 0x000fea000383ffff */
[----:B------:R-:W-:Y:S05]  /*c940*/  EXIT ;  /* 0x000000000000794d */ /* 0x000fea0003800000 */
.L_x_9114:
        /* <DEDUP_REMOVED lines=13> */
[----:B------:R-:W1:Y:S01]  /*ca20*/  LDS.128 R16, [UR4+0x288d0] ;  /* 0x0288d004ff107984 */ /* 0x000e620008000c00 */
[----:B------:R-:W-:Y:S06]  /*ca30*/  BAR.ARV 0x4, 0x180 ;  /* 0x0106000000007b1d */ /* 0x000fec0000002000 */
[----:B------:R-:W-:Y:S05]  /*ca40*/  BRA `(.L_x_9177) ;  /* 0x00000008008c7947 */ /* 0x000fea0003800000 */
.L_x_9176:
        /* <DEDUP_REMOVED lines=40> */
.L_x_9182:
        /* <DEDUP_REMOVED lines=12> */
.L_x_9181:
[----:B------:R-:W-:Y:S05]  /*cd90*/  BSYNC B0 ;  /* 0x0000000000007941 */ /* 0x000fea0003800000 */
.L_x_9180:
        /* <DEDUP_REMOVED lines=20> */
.L_x_9178:
        /* <DEDUP_REMOVED lines=15> */
[----:B0-----:R-:W-:-:S06]  /*cfd0*/  IADD3 R10, R9, 0xffffffe, RZ ;  /* 0x0ffffffe090a7810 */ /* 0x001fcc0007ffe0ff */
[----:B------:R0:W1:Y:S01]  /*cfe0*/  F2I.FTZ.U32.TRUNC.NTZ R3, R10 ;  /* 0x0000000a00037305 */ /* 0x000062000021f000 */
[----:B------:R-:W-:Y:S05]  /*cff0*/  @!P0 BRA `(.L_x_9183) ;  /* 0x0000000000088947 */ /* 0x000fea0003800000 */
[----:B------:R-:W-:-:S05]  /*d000*/  VIADD R9, R13, 0xffffffff ;  /* 0xffffffff0d097836 */ /* 0x000fca0000000000 */
[----:B------:R2:W3:Y:S02]  /*d010*/  SHFL.IDX PT, R16, R6, R9, 0x1f ;  /* 0x00001f0906107589 */ /* 0x0004e400000e0000 */
.L_x_9183:
        /* <DEDUP_REMOVED lines=34> */
[----:B0-----:R-:W-:-:S06]  /*d240*/  IADD3 R3, R6, 0xffffffe, RZ ;  /* 0x0ffffffe06037810 */ /* 0x001fcc0007ffe0ff */
        /* <DEDUP_REMOVED lines=24> */
.L_x_9179:
[----:B------:R-:W-:Y:S01]  /*d3d0*/  ULDC UR4, c[0x0][0xc3c] ;  /* 0x00030f0000047ab9 */ /* 0x000fe20000000800 */
[----:B------:R-:W-:Y:S02]  /*d3e0*/  IMAD.MOV.U32 R17, RZ, RZ, RZ ;  /* 0x000000ffff117224 */ /* 0x000fe400078e00ff */
[----:B------:R-:W-:Y:S02]  /*d3f0*/  IMAD.U32 R16, RZ, RZ, UR6 ;  /* 0x00000006ff107e24 */ /* 0x000fe4000f8e00ff */
[----:B------:R-:W-:Y:S02]  /*d400*/  IMAD.MOV.U32 R18, RZ, RZ, RZ ;  /* 0x000000ffff127224 */ /* 0x000fe400078e00ff */
[----:B------:R-:W-:-:S07]  /*d410*/  IMAD.U32 R19, RZ, RZ, UR4 ;  /* 0x00000004ff137e24 */ /* 0x000fce000f8e00ff */
.L_x_9184:
[----:B------:R-:W-:-:S13]  /*d420*/  ISETP.NE.AND P0, PT, R5, RZ, PT ;  /* 0x000000ff0500720c */ /* 0x000fda0003f05270 */
[----:B------:R-:W0:Y:S01]  /*d430*/  @!P0 S2R R3, SR_CgaCtaId ;  /* 0x0000000000038919 */ /* 0x000e220000008800 */
[----:B------:R-:W-:-:S04]  /*d440*/  @!P0 MOV R0, 0x400 ;  /* 0x0000040000008802 */ /* 0x000fc80000000f00 */
[----:B0-----:R-:W-:-:S05]  /*d450*/  @!P0 LEA R0, R3, R0, 0x18 ;  /* 0x0000000003008211 */ /* 0x001fca00078ec0ff */
[----:B------:R0:W-:Y:S01]  /*d460*/  @!P0 STS.128 [R0+0x288d0], R16 ;  /* 0x0288d01000008388 */ /* 0x0001e20000000c00 */
[----:B------:R-:W-:Y:S06]  /*d470*/  BAR.ARV 0x5, 0x180 ;  /* 0x0146000000007b1d */ /* 0x000fec0000002000 */
.L_x_9177:
[----:B------:R2:W-:Y:S01]  /*d480*/  STL [R1+0x18], RZ ;  /* 0x000018ff01007387 */ /* 0x0005e20000100800 */
[----:B------:R-:W-:Y:S01]  /*d490*/  ULDC UR4, c[0x0][0xc3c] ;  /* 0x00030f0000047ab9 */ /* 0x000fe20000000800 */
[----:B------:R-:W-:Y:S01]  /*d4a0*/  IMAD.MOV.U32 R28, RZ, RZ, 0x1 ;  /* 0x00000001ff1c7424 */ /* 0x000fe200078e00ff */
[----:B-1----:R-:W-:Y:S02]  /*d4b0*/  ISETP.GE.AND P0, PT, R19, UR4, PT ;  /* 0x0000000413007c0c */ /* 0x002fe4000bf06270 */
[----:B------:R-:W-:-:S11]  /*d4c0*/  MOV R25, RZ ;  /* 0x000000ff00197202 */ /* 0x000fd60000000f00 */
[----:B--2---:R-:W-:Y:S05]  /*d4d0*/  @P0 BRA `(.L_x_9185) ;  /* 0x0000004800b40947 */ /* 0x004fea0003800000 */
[----:B------:R-:W1:Y:S01]  /*d4e0*/  S2R R3, SR_TID.X ;  /* 0x0000000000037919 */ /* 0x000e620000002100 */
        /* <DEDUP_REMOVED lines=10> */
[C---:B-1----:R-:W-:Y:S01]  /*d590*/  LOP3.LUT R4, R3.reuse, 0x7f, RZ, 0xc0, !PT ;  /* 0x0000007f03047812 */ /* 0x042fe200078ec0ff */
[C---:B------:R-:W-:Y:S02]  /*d5a0*/  IMAD.SHL.U32 R30, R3.reuse, 0x8, RZ ;  /* 0x00000008031e7824 */ /* 0x040fe400078e00ff */
[----:B------:R-:W-:-:S03]  /*d5b0*/  IMAD.SHL.U32 R2, R3, 0x10, RZ ;  /* 0x0000001003027824 */ /* 0x000fc600078e00ff */
[----:B0-----:R-:W-:Y:S02]  /*d5c0*/  LOP3.LUT R0, R30, 0x1f8, RZ, 0xc0, !PT ;  /* 0x000001f81e007812 */ /* 0x001fe400078ec0ff */
[----:B------:R-:W-:Y:S02]  /*d5d0*/  LOP3.LUT R2, R2, 0x70, RZ, 0xc0, !PT ;  /* 0x0000007002027812 */ /* 0x000fe400078ec0ff */
[----:B------:R-:W-:Y:S02]  /*d5e0*/  LOP3.LUT R3, R0, 0x38, R3, 0x78, !PT ;  /* 0x0000003800037812 */ /* 0x000fe400078e7803 */
[----:B------:R-:W-:Y:S02]  /*d5f0*/  SHF.R.U32.HI R0, RZ, 0x3, R4 ;  /* 0x00000003ff007819 */ /* 0x000fe40000011604 */
[----:B------:R-:W-:Y:S02]  /*d600*/  LOP3.LUT R34, R3, 0x200, R30, 0xf8, !PT ;  /* 0x0000020003227812 */ /* 0x000fe400078ef81e */
[----:B------:R-:W-:-:S02]  /*d610*/  LOP3.LUT R2, R0, R2, RZ, 0xfc, !PT ;  /* 0x0000000200027212 */ /* 0x000fc400078efcff */
[----:B------:R-:W-:Y:S02]  /*d620*/  LEA R0, R34, R22, 0x1 ;  /* 0x0000001622007211 */ /* 0x000fe400078e08ff */
[----:B------:R-:W-:-:S03]  /*d630*/  LOP3.LUT R30, R30, 0x38, RZ, 0xc0, !PT ;  /* 0x000000381e1e7812 */ /* 0x000fc600078ec0ff */
[----:B------:R3:W-:Y:S01]  /*d640*/  STL [R1], R0 ;  /* 0x0000000001007387 */ /* 0x0007e20000100800 */
[----:B------:R-:W-:-:S07]  /*d650*/  LOP3.LUT R29, R30, 0x40, RZ, 0xfc, !PT ;  /* 0x000000401e1d7812 */ /* 0x000fce00078efcff */
.L_x_9248:
[----:B0-----:R-:W0:Y:S02]  /*d660*/  LDC.64 R2, c[0x0][0xc88] ;  /* 0x00032200ff027b82 */ /* 0x001e240000000a00 */
[----:B0-----:R-:W-:-:S05]  /*d670*/  IMAD.WIDE R2, R19, 0x4, R2 ;  /* 0x0000000413027825 */ /* 0x001fca00078e0202 */
[----:B------:R-:W3:Y:S01]  /*d680*/  LDG.E R31, desc[UR52][R2.64] ;  /* 0x00000034021f7981 */ /* 0x000ee2000c1e1900 */
        /* <DEDUP_REMOVED lines=15> */
[----:B------:R-:W-:Y:S01]  /*d780*/  LOP3.LUT R27, R27, 0xffffffef, RZ, 0xc0, !PT ;  /* 0xffffffef1b1b7812 */ /* 0x000fe200078ec0ff */
[----:B0-----:R-:W-:Y:S01]  /*d790*/  IMAD.MOV.U32 R0, RZ, RZ, RZ ;  /* 0x000000ffff007224 */ /* 0x001fe200078e00ff */
[----:B------:R-:W-:Y:S02]  /*d7a0*/  ISETP.NE.AND.EX P2, PT, RZ, UR5, PT, P0 ;  /* 0x00000005ff007c0c */ /* 0x000fe4000bf45300 */
[----:B------:R-:W-:Y:S02]  /*d7b0*/  ISETP.NE.U32.AND P0, PT, RZ, UR6, PT ;  /* 0x00000006ff007c0c */ /* 0x000fe4000bf05070 */
[----:B-1----:R-:W-:Y:S02]  /*d7c0*/  IADD3 R2, P1, R23, UR4, RZ ;  /* 0x0000000417027c10 */ /* 0x002fe4000ff3e0ff */
[----:B------:R-:W-:-:S02]  /*d7d0*/  ISETP.NE.AND.EX P0, PT, RZ, UR7, PT, P0 ;  /* 0x00000007ff007c0c */ /* 0x000fc4000bf05300 */
[----:B------:R-:W-:Y:S01]  /*d7e0*/  IADD3.X R3, R24, UR5, RZ, P1, !PT ;  /* 0x0000000518037c10 */ /* 0x000fe20008ffe4ff */
[----:B------:R-:W-:-:S04]  /*d7f0*/  ULDC.64 UR4, c[0x0][0x418] ;  /* 0x0001060000047ab9 */ /* 0x000fc80000000a00 */
[----:B------:R-:W-:Y:S01]  /*d800*/  @P2 LOP3.LUT R27, R27, 0x10, RZ, 0xfc, !PT ;  /* 0x000000101b1b2812 */ /* 0x000fe200078efcff */
[----:B--2---:R-:W2:Y:S05]  /*d810*/  @P2 LDG.E R0, desc[UR52][R2.64] ;  /* 0x0000003402002981 */ /* 0x004eaa000c1e1900 */
        /* <DEDUP_REMOVED lines=19> */
[----:B--2---:R-:W-:-:S05]  /*d950*/  IADD3 R0, -R5, R0, RZ ;  /* 0x0000000005007210 */ /* 0x004fca0007ffe1ff */
[----:B------:R2:W-:Y:S02]  /*d960*/  STL [R1+0x8], R0 ;  /* 0x0000080001007387 */ /* 0x0005e40000100800 */
.L_x_9186:
        /* <DEDUP_REMOVED lines=9> */
.L_x_9187:
        /* <DEDUP_REMOVED lines=8> */
[----:B---3--:R-:W-:-:S07]  /*da80*/  IMAD.IADD R35, R0, 0x1, -R35 ;  /* 0x0000000100237824 */ /* 0x008fce00078e0a23 */
.L_x_9188:
[----:B------:R-:W4:Y:S01]  /*da90*/  LDL R4, [R1+0x8] ;  /* 0x0000080001047983 */ /* 0x000f220000100800 */
[----:B012---:R-:W0:Y:S01]  /*daa0*/  LDC R0, c[0x0][0x448] ;  /* 0x00011200ff007b82 */ /* 0x007e220000000800 */
[----:B-----5:R-:W-:Y:S01]  /*dab0*/  IMAD.IADD R35, R35, 0x1, -R36 ;  /* 0x0000000123237824 */ /* 0x020fe200078e0a24 */
[----:B------:R-:W-:Y:S01]  /*dac0*/  LOP3.LUT R27, R27, 0xffffffdf, RZ, 0xc0, !PT ;  /* 0xffffffdf1b1b7812 */ /* 0x000fe200078ec0ff */
[----:B------:R-:W-:Y:S01]  /*dad0*/  BSSY B7, `(.L_x_9189) ;  /* 0x000038b000077945 */ /* 0x000fe20003800000 */
[----:B0-----:R-:W-:Y:S01]  /*dae0*/  ISETP.NE.AND P0, PT, R0, 0x1, PT ;  /* 0x000000010000780c */ /* 0x001fe20003f05270 */
[----:B------:R-:W-:-:S04]  /*daf0*/  IMAD.SHL.U32 R0, R17, 0x80, RZ ;  /* 0x0000008011007824 */ /* 0x000fc800078e00ff */
[----:B------:R-:W-:-:S08]  /*db00*/  VIADD R0, R0, 0x7f ;  /* 0x0000007f00007836 */ /* 0x000fd00000000000 */
[----:B---3--:R-:W0:Y:S01]  /*db10*/  @P0 LDC R3, c[0x0][0x44c] ;  /* 0x00011300ff030b82 */ /* 0x008e220000000800 */
[----:B------:R-:W-:-:S07]  /*db20*/  @P0 LOP3.LUT R27, R27, 0x20, RZ, 0xfc, !PT ;  /* 0x000000201b1b0812 */ /* 0x000fce00078efcff */
[----:B------:R-:W1:Y:S01]  /*db30*/  @P0 LDC R5, c[0x0][0x450] ;  /* 0x00011400ff050b82 */ /* 0x000e620000000800 */
[----:B0-----:R-:W-:-:S05]  /*db40*/  @P0 IMAD.HI.U32 R2, R0, R3, RZ ;  /* 0x0000000300020227 */ /* 0x001fca00078e00ff */
[----:B-1----:R-:W-:Y:S02]  /*db50*/  @P0 SHF.R.U32.HI R0, RZ, R5, R2 ;  /* 0x00000005ff000219 */ /* 0x002fe40000011602 */
[----:B----4-:R-:W-:-:S04]  /*db60*/  IADD3 R3, R35, 0x80, -R4 ;  /* 0x0000008023037810 */ /* 0x010fc80007ffe804 */
[----:B------:R-:W-:Y:S01]  /*db70*/  IADD3 R2, R3, R0, RZ ;  /* 0x0000000003027210 */ /* 0x000fe20007ffe0ff */
[----:B------:R-:W-:-:S03]  /*db80*/  VIADD R0, R35, 0x7f ;  /* 0x0000007f23007836 */ /* 0x000fc60000000000 */
[----:B------:R-:W-:Y:S02]  /*db90*/  SHF.R.S32.HI R5, RZ, 0x1f, R2 ;  /* 0x0000001fff057819 */ /* 0x000fe40000011402 */
[----:B------:R-:W-:Y:S02]  /*dba0*/  SHF.R.S32.HI R3, RZ, 0x1f, R0 ;  /* 0x0000001fff037819 */ /* 0x000fe40000011400 */
[----:B------:R-:W-:Y:S02]  /*dbb0*/  LEA.HI R5, R5, R2, RZ, 0x7 ;  /* 0x0000000205057211 */ /* 0x000fe400078f38ff */
[----:B------:R-:W-:Y:S02]  /*dbc0*/  LEA.HI R3, R3, R0, RZ, 0x7 ;  /* 0x0000000003037211 */ /* 0x000fe400078f38ff */
[----:B------:R-:W-:Y:S02]  /*dbd0*/  SHF.R.S32.HI R0, RZ, 0x7, R5 ;  /* 0x00000007ff007819 */ /* 0x000fe40000011405 */
[----:B------:R-:W-:-:S04]  /*dbe0*/  SHF.R.S32.HI R3, RZ, 0x7, R3 ;  /* 0x00000007ff037819 */ /* 0x000fc80000011403 */
        /* <DEDUP_REMOVED lines=21> */
.L_x_9190:
        /* <DEDUP_REMOVED lines=20> */
.L_x_9193:
[----:B------:R-:W-:Y:S05]  /*de80*/  BSYNC B6 ;  /* 0x0000000000067941 */ /* 0x000fea0003800000 */
.L_x_9192:
        /* <DEDUP_REMOVED lines=20> */
.L_x_9196:
[----:B------:R0:W1:Y:S01]  /*dfd0*/  LDC.64 R2, c[0x4][R26] ;  /* 0x010000001a027b82 */ /* 0x0000620000000a00 */
[----:B------:R-:W-:Y:S01]  /*dfe0*/  ULDC.64 UR6, c[0x4][0x138] ;  /* 0x01004e0000067ab9 */ /* 0x000fe20000000a00 */
[----:B------:R-:W-:Y:S01]  /*dff0*/  ULDC.64 UR8, c[0x4][0x140] ;  /* 0x0100500000087ab9 */ /* 0x000fe20000000a00 */
[----:B------:R-:W-:Y:S01]  /*e000*/  ULDC.64 UR4, c[0x4][0x60] ;  /* 0x0100180000047ab9 */ /* 0x000fe20000000a00 */
        /* <DEDUP_REMOVED lines=11> */
.L_x_9195:
[----:B------:R-:W-:Y:S05]  /*e0c0*/  BSYNC B6 ;  /* 0x0000000000067941 */ /* 0x000fea0003800000 */
.L_x_9194:
[----:B------:R-:W-:Y:S01]  /*e0d0*/  ULDC.64 UR4, c[0x0][0x9f8] ;  /* 0x00027e0000047ab9 */ /* 0x000fe20000000a00 */
[----:B------:R-:W0:Y:S01]  /*e0e0*/  S2R R20, SR_TID.X ;  /* 0x0000000000147919 */ /* 0x000e220000002100 */
[----:B------:R-:W-:Y:S01]  /*e0f0*/  ISETP.NE.U32.AND P0, PT, RZ, UR4, PT ;  /* 0x00000004ff007c0c */ /* 0x000fe2000bf05070 */
[----:B------:R-:W1:Y:S03]  /*e100*/  LDC R9, c[0x0][0x430] ;  /* 0x00010c00ff097b82 */ /* 0x000e660000000800 */
[----:B------:R-:W-:-:S13]  /*e110*/  ISETP.NE.AND.EX P0, PT, RZ, UR5, PT, P0 ;  /* 0x00000005ff007c0c */ /* 0x000fda000bf05300 */
[----:B------:R-:W-:Y:S01]  /*e120*/  @P0 IADD3 R2, P1, R23, UR4, RZ ;  /* 0x0000000417020c10 */ /* 0x000fe2000ff3e0ff */
[----:B------:R-:W2:Y:S01]  /*e130*/  S2R R21, SR_TID.X ;  /* 0x0000000000157919 */ /* 0x000ea20000002100 */
[----:B------:R-:W-:Y:S01]  /*e140*/  VIADD R26, R32, 0xffffffff ;  /* 0xffffffff201a7836 */ /* 0x000fe20000000000 */
[----:B------:R-:W-:Y:S01]  /*e150*/  LOP3.LUT R27, R27, 0xfffffff7, RZ, 0xc0, !PT ;  /* 0xfffffff71b1b7812 */ /* 0x000fe200078ec0ff */
[----:B------:R-:W-:Y:S01]  /*e160*/  IMAD.U32 R10, RZ, RZ, UR36 ;  /* 0x00000024ff0a7e24 */ /* 0x000fe2000f8e00ff */
[----:B------:R-:W-:Y:S01]  /*e170*/  @P0 IADD3.X R3, R24, UR5, RZ, P1, !PT ;  /* 0x0000000518030c10 */ /* 0x000fe20008ffe4ff */
[----:B------:R-:W-:-:S04]  /*e180*/  ULDC UR4, c[0x0][0x2f4] ;  /* 0x0000bd0000047ab9 */ /* 0x000fc80000000800 */
[----:B------:R3:W4:Y:S01]  /*e190*/  @P0 LDG.E R33, desc[UR52][R2.64] ;  /* 0x0000003402210981 */ /* 0x000722000c1e1900 */
[----:B-1----:R-:W-:Y:S01]  /*e1a0*/  ISETP.NE.AND P2, PT, R9, 0x1, PT ;  /* 0x000000010900780c */ /* 0x002fe20003f45270 */
[----:B------:R-:W-:Y:S01]  /*e1b0*/  IMAD.SHL.U32 R8, R26, 0x80, RZ ;  /* 0x000000801a087824 */ /* 0x000fe200078e00ff */
[----:B0-----:R-:W-:-:S04]  /*e1c0*/  LOP3.LUT R20, R20, 0x7f, RZ, 0xc0, !PT ;  /* 0x0000007f14147812 */ /* 0x001fc800078ec0ff */
[----:B------:R-:W-:-:S07]  /*e1d0*/  SHF.R.U32.HI R20, RZ, 0x3, R20 ;  /* 0x00000003ff147819 */ /* 0x000fce0000011614 */
[----:B------:R-:W3:Y:S01]  /*e1e0*/  @P2 LDC R7, c[0x0][0x434] ;  /* 0x00010d00ff072b82 */ /* 0x000ee20000000800 */
[----:B------:R-:W-:-:S07]  /*e1f0*/  @P2 LOP3.LUT R27, R27, 0x8, RZ, 0xfc, !PT ;  /* 0x000000081b1b2812 */ /* 0x000fce00078efcff */
[----:B------:R-:W0:Y:S01]  /*e200*/  @P2 LDC R0, c[0x0][0x438] ;  /* 0x00010e00ff002b82 */ /* 0x000e220000000800 */
[----:B--2---:R-:W-:-:S05]  /*e210*/  IMAD.SHL.U32 R21, R21, 0x10, RZ ;  /* 0x0000001015157824 */ /* 0x004fca00078e00ff */
[----:B------:R-:W-:-:S04]  /*e220*/  LOP3.LUT R21, R21, 0x70, RZ, 0xc0, !PT ;  /* 0x0000007015157812 */ /* 0x000fc800078ec0ff */
[----:B------:R-:W-:-:S04]  /*e230*/  LOP3.LUT R6, R8, R20, R21, 0xfe, !PT ;  /* 0x0000001408067212 */ /* 0x000fc800078efe15 */
[C---:B------:R-:W-:Y:S01]  /*e240*/  ISETP.GE.AND P0, PT, R6.reuse, R35, PT ;  /* 0x000000230600720c */ /* 0x040fe20003f06270 */
[----:B------:R-:W-:-:S04]  /*e250*/  IMAD.IADD R6, R6, 0x1, R36 ;  /* 0x0000000106067824 */ /* 0x000fc800078e0224 */
[----:B---3--:R-:W-:-:S04]  /*e260*/  @P2 IMAD.HI.U32 R3, R6, R7, RZ ;  /* 0x0000000706032227 */ /* 0x008fc800078e00ff */
[----:B------:R-:W-:Y:S01]  /*e270*/  IMAD.MOV.U32 R2, RZ, RZ, R6 ;  /* 0x000000ffff027224 */ /* 0x000fe200078e0006 */
[----:B0-----:R-:W-:-:S03]  /*e280*/  @P2 SHF.R.U32.HI R2, RZ, R0, R3 ;  /* 0x00000000ff022219 */ /* 0x001fc60000011603 */
[----:B------:R-:W4:Y:S01]  /*e290*/  @!P0 LDC.64 R4, c[0x0][0x428] ;  /* 0x00010a00ff048b82 */ /* 0x000f220000000a00 */
[----:B------:R-:W-:-:S05]  /*e2a0*/  IADD3 R3, -R2, RZ, RZ ;  /* 0x000000ff02037210 */ /* 0x000fca0007ffe1ff */
[----:B------:R-:W-:Y:S01]  /*e2b0*/  IMAD R0, R9, R3, R6 ;  /* 0x0000000309007224 */ /* 0x000fe200078e0206 */
[----:B------:R-:W-:Y:S02]  /*e2c0*/  @!P0 SHF.R.S32.HI R3, RZ, 0x1f, R2 ;  /* 0x0000001fff038819 */ /* 0x000fe40000011402 */
[----:B------:R-:W-:Y:S02]  /*e2d0*/  ISETP.NE.AND P2, PT, R10, 0x3, PT ;  /* 0x000000030a00780c */ /* 0x000fe40003f45270 */
[----:B------:R-:W-:-:S11]  /*e2e0*/  LOP3.LUT R27, R27, 0xfffffffb, RZ, 0xc0, !PT ;  /* 0xfffffffb1b1b7812 */ /* 0x000fd600078ec0ff */
[----:B------:R-:W-:-:S04]  /*e2f0*/  @P2 LOP3.LUT R27, R27, 0x4, RZ, 0xfc, !PT ;  /* 0x000000041b1b2812 */ /* 0x000fc800078efcff */
[----:B------:R-:W-:Y:S01]  /*e300*/  LOP3.LUT R27, R27, 0xfffffffd, RZ, 0xc0, !PT ;  /* 0xfffffffd1b1b7812 */ /* 0x000fe200078ec0ff */
[----:B------:R-:W-:Y:S01]  /*e310*/  UMOV UR5, 0xffffffff ;  /* 0xffffffff00057882 */ /* 0x000fe20000000000 */
[-C--:B----4-:R-:W-:Y:S01]  /*e320*/  @!P0 IMAD.WIDE.U32 R6, R33, R4.reuse, R2 ;  /* 0x0000000421068225 */ /* 0x090fe200078e0002 */
[----:B------:R-:W-:Y:S01]  /*e330*/  SHF.R.S32.HI R37, RZ, 0x1f, R33 ;  /* 0x0000001fff257819 */ /* 0x000fe20000011421 */
[----:B------:R-:W0:Y:S04]  /*e340*/  @!P0 LDC.64 R2, c[0x0][0x418] ;  /* 0x00010600ff028b82 */ /* 0x000e280000000a00 */
[----:B------:R-:W-:Y:S02]  /*e350*/  @!P0 IMAD R9, R37, R4, RZ ;  /* 0x0000000425098224 */ /* 0x000fe400078e02ff */
[----:B------:R-:W-:-:S02]  /*e360*/  IMAD.MOV.U32 R4, RZ, RZ, RZ ;  /* 0x000000ffff047224 */ /* 0x000fc400078e00ff */
[----:B------:R-:W-:-:S04]  /*e370*/  @!P0 IMAD R5, R33, R5, R9 ;  /* 0x0000000521058224 */ /* 0x000fc800078e0209 */
[----:B------:R-:W-:Y:S01]  /*e380*/  @!P0 IMAD.IADD R5, R7, 0x1, R5 ;  /* 0x0000000107058824 */ /* 0x000fe200078e0205 */
[----:B0-----:R-:W-:-:S04]  /*e390*/  @!P0 LEA R2, P1, R6, R2, 0x2 ;  /* 0x0000000206028211 */ /* 0x001fc800078210ff */
[----:B------:R-:W-:-:S05]  /*e3a0*/  @!P0 LEA.HI.X R3, R6, R3, R5, 0x2, P1 ;  /* 0x0000000306038211 */ /* 0x000fca00008f1405 */
[----:B------:R0:W5:Y:S01]  /*e3b0*/  @!P0 LDG.E R4, desc[UR52][R2.64] ;  /* 0x0000003402048981 */ /* 0x000162000c1e1900 */
[----:B------:R-:W-:-:S13]  /*e3c0*/  ISETP.GE.AND P0, PT, R30, UR4, PT ;  /* 0x000000041e007c0c */ /* 0x000fda000bf06270 */
[----:B------:R-:W-:Y:S02]  /*e3d0*/  @P0 LOP3.LUT R27, R27, 0x2, RZ, 0xfc, !PT ;  /* 0x000000021b1b0812 */ /* 0x000fe400078efcff */
[----:B------:R-:W-:Y:S02]  /*e3e0*/  ISETP.GE.AND P0, PT, R29, UR4, PT ;  /* 0x000000041d007c0c */ /* 0x000fe4000bf06270 */
[----:B------:R-:W-:-:S11]  /*e3f0*/  LOP3.LUT R27, R27, 0xfffffffe, RZ, 0xc0, !PT ;  /* 0xfffffffe1b1b7812 */ /* 0x000fd600078ec0ff */
[----:B------:R-:W-:Y:S01]  /*e400*/  @P0 LOP3.LUT R27, R27, 0x1, RZ, 0xfc, !PT ;  /* 0x000000011b1b0812 */ /* 0x000fe200078efcff */
[----:B0-----:R-:W-:Y:S06]  /*e410*/  BRA.DIV UR5, `(.L_x_9197) ;  /* 0x0000004205707947 */ /* 0x001fec000b800000 */
.L_x_9265:
[----:B------:R-:W-:Y:S01]  /*e420*/  SHF.R.S32.HI R32, RZ, 0x1f, R18 ;  /* 0x0000001fff207819 */ /* 0x000fe20000011412 */
[----:B------:R-:W-:Y:S06]  /*e430*/  @!P2 BRA `(.L_x_9198) ;  /* 0x000000000004a947 */ /* 0x000fec0003800000 */
[----:B------:R-:W-:Y:S01]  /*e440*/  BPT.TRAP 0x1 ;  /* 0x000000040000795c */ /* 0x000fe20000300000 */
.L_x_9198:
        /* <DEDUP_REMOVED lines=25> */
.L_x_9266:
[----:B------:R-:W-:Y:S05]  /*e5e0*/  BSYNC B0 ;  /* 0x0000000000007941 */ /* 0x000fea0003800000 */
.L_x_9199:
[----:B------:R-:W1:Y:S01]  /*e5f0*/  S2R R9, SR_TID.X ;  /* 0x0000000000097919 */ /* 0x000e620000002100 */
[----:B------:R-:W-:Y:S01]  /*e600*/  ULDC.64 UR4, c[0x0][0x300] ;  /* 0x0000c00000047ab9 */ /* 0x000fe20000000a00 */
[----:B------:R-:W-:Y:S01]  /*e610*/  LOP3.LUT P3, RZ, R27, 0x2, RZ, 0xc0, !PT ;  /* 0x000000021bff7812 */ /* 0x000fe2000786c0ff */
        /* <DEDUP_REMOVED lines=28> */
[----:B0-----:R-:W-:-:S04]  /*e7e0*/  @P0 LEA R3, P1, R30, R3, 0x1 ;  /* 0x000000031e030211 */ /* 0x001fc800078208ff */
[----:B-1----:R-:W-:Y:S02]  /*e7f0*/  @P0 IADD3.X R2, RZ, R2, RZ, P1, !PT ;  /* 0x00000002ff020210 */ /* 0x002fe40000ffe4ff */
[----:B------:R-:W-:Y:S02]  /*e800*/  ISETP.GE.AND P1, PT, R6, 0x11, PT ;  /* 0x000000110600780c */ /* 0x000fe40003f26270 */
        /* <DEDUP_REMOVED lines=73> */
.L_x_9284:
        /* <DEDUP_REMOVED lines=11> */
.L_x_9202:
        /* <DEDUP_REMOVED lines=11> */
.L_x_9203:
[----:B0-----:R0:W5:Y:S01]  /*ee00*/  LDL.LU R4, [R1+0x10] ;  /* 0x0000100001047983 */ /* 0x0011620000300800 */
[----:B------:R0:W-:Y:S03]  /*ee10*/  SYNCS.ARRIVE.TRANS64.A1T0 RZ, [R7+URZ+0x28830], RZ ;  /* 0x028830ff07ff79a7 */ /* 0x0001e6000810003f */
[----:B-1----:R0:W5:Y:S02]  /*ee20*/  LDL.LU R3, [R1+0x4] ;  /* 0x0000040001037983 */ /* 0x0021640000300800 */
[----:B------:R-:W-:Y:S05]  /*ee30*/  WARPSYNC.ALL ;  /* 0x0000000000007948 */ /* 0x000fea0003800000 */
[----:B------:R-:W-:Y:S01]  /*ee40*/  ULDC.64 UR4, c[0x0][0x298] ;  /* 0x0000a60000047ab9 */ /* 0x000fe20000000a00 */
[----:B------:R-:W-:Y:S01]  /*ee50*/  BAR.SYNC.DEFER_BLOCKING 0x8, 0x180 ;  /* 0x0206000000007b1d */ /* 0x000fe20000010000 */
[----:B------:R-:W-:Y:S01]  /*ee60*/  LOP3.LUT P0, RZ, R27, 0x10, RZ, 0xc0, !PT ;  /* 0x000000101bff7812 */ /* 0x000fe2000780c0ff */
[----:B------:R-:W-:-:S03]  /*ee70*/  VIADD R2, R22, 0x10400 ;  /* 0x0001040016027836 */ /* 0x000fc60000000000 */
[----:B------:R-:W-:Y:S01]  /*ee80*/  SEL R31, R31, RZ, !P0 ;  /* 0x000000ff1f1f7207 */ /* 0x000fe20004000000 */
[----:B------:R-:W-:Y:S01]  /*ee90*/  BSSY B6, `(.L_x_9204) ;  /* 0x000001c000067945 */ /* 0x000fe20003800000 */
[----:B-----5:R-:W-:Y:S02]  /*eea0*/  SEL R4, R4, RZ, !P0 ;  /* 0x000000ff04047207 */ /* 0x020fe40004000000 */
[----:B------:R-:W-:Y:S02]  /*eeb0*/  LOP3.LUT P0, RZ, R2, 0x3ff, RZ, 0xc0, !PT ;  /* 0x000003ff02ff7812 */ /* 0x000fe4000780c0ff */
[----:B------:R-:W-:Y:S01]  /*eec0*/  SHF.R.S32.HI R0, RZ, 0x1f, R3 ;  /* 0x0000001fff007819 */ /* 0x000fe20000011403 */
[----:B------:R1:W-:Y:S04]  /*eed0*/  STL [R1+0x1c], R4 ;  /* 0x00001c0401007387 */ /* 0x0003e80000100800 */
[----:B------:R-:W-:-:S04]  /*eee0*/  IMAD R0, R0, UR4, RZ ;  /* 0x0000000400007c24 */ /* 0x000fc8000f8e02ff */
[C---:B------:R-:W-:Y:S02]  /*eef0*/  IMAD R0, R3.reuse, UR5, R0 ;  /* 0x0000000503007c24 */ /* 0x040fe4000f8e0200 */
[----:B------:R-:W-:-:S05]  /*ef00*/  IMAD.WIDE.U32 R2, R3, UR4, RZ ;  /* 0x0000000403027c25 */ /* 0x000fca000f8e00ff */
[----:B------:R-:W-:Y:S01]  /*ef10*/  IADD3 R0, R3, R0, RZ ;  /* 0x0000000003007210 */ /* 0x000fe20007ffe0ff */
[----:B------:R1:W-:Y:S04]  /*ef20*/  STL.64 [R1+0x10], R2 ;  /* 0x0000100201007387 */ /* 0x0003e80000100a00 */
[----:B------:R1:W-:Y:S01]  /*ef30*/  STL [R1+0x4], R0 ;  /* 0x0000040001007387 */ /* 0x0003e20000100800 */
[----:B------:R-:W-:Y:S05]  /*ef40*/  @!P0 BRA `(.L_x_9205) ;  /* 0x0000000000408947 */ /* 0x000fea0003800000 */
[----:B-1----:R-:W-:Y:S01]  /*ef50*/  MOV R2, 0x0 ;  /* 0x0000000000027802 */ /* 0x002fe20000000f00 */
        /* <DEDUP_REMOVED lines=8> */
[----:B0-----:R-:W-:-:S02]  /*efe0*/  IMAD.U32 R7, RZ, RZ, UR7 ;  /* 0x00000007ff077e24 */ /* 0x001fc4000f8e00ff */
[----:B------:R-:W-:Y:S02]  /*eff0*/  IMAD.U32 R10, RZ, RZ, UR8 ;  /* 0x00000008ff0a7e24 */ /* 0x000fe4000f8e00ff */
[----:B------:R-:W-:Y:S02]  /*f000*/  IMAD.MOV.U32 R8, RZ, RZ, 0x70 ;  /* 0x00000070ff087424 */ /* 0x000fe400078e00ff */
[----:B------:R-:W-:Y:S02]  /*f010*/  IMAD.MOV.U32 R12, RZ, RZ, 0x1 ;  /* 0x00000001ff0c7424 */ /* 0x000fe400078e00ff */
[----:B------:R-:W-:-:S07]  /*f020*/  IMAD.MOV.U32 R13, RZ, RZ, RZ ;  /* 0x000000ffff0d7224 */ /* 0x000fce00078e00ff */
[----:B------:R-:W-:-:S07]  /*f030*/  LEPC R20, `(.L_x_9205) ;  /* 0x000000001014794e */ /* 0x000fce0000000000 */
[----:B-1----:R-:W-:Y:S05]  /*f040*/  CALL.ABS.NOINC R2 ;  /* 0x0000000002007343 */ /* 0x002fea0003c00000 */
.L_x_9205:
[----:B------:R-:W-:Y:S05]  /*f050*/  BSYNC B6 ;  /* 0x0000000000067941 */ /* 0x000fea0003800000 */
.L_x_9204:
[----:B------:R-:W2:Y:S01]  /*f060*/  LDL.LU R21, [R1+0x1c] ;  /* 0x00001c0001157983 */ /* 0x000ea20000300800 */
[----:B-1----:R-:W1:Y:S01]  /*f070*/  LDC R4, c[0x0][0x448] ;  /* 0x00011200ff047b82 */ /* 0x002e620000000800 */
[----:B------:R-:W-:Y:S02]  /*f080*/  ULDC.64 UR4, c[0x0][0x2d8] ;  /* 0x0000b60000047ab9 */ /* 0x000fe40000000a00 */
[----:B------:R-:W3:Y:S04]  /*f090*/  LDL.LU R20, [R1+0x4] ;  /* 0x0000040001147983 */ /* 0x000ee80000300800 */
[----:B------:R-:W3:Y:S01]  /*f0a0*/  LDL.LU.64 R2, [R1+0x10] ;  /* 0x0000100001027983 */ /* 0x000ee20000300a00 */
[----:B------:R-:W-:-:S03]  /*f0b0*/  IMAD R0, R32, UR4, RZ ;  /* 0x0000000420007c24 */ /* 0x000fc6000f8e02ff */
[----:B------:R4:W5:Y:S01]  /*f0c0*/  LDL R10, [R1+0x8] ;  /* 0x00000800010a7983 */ /* 0x0009620000100800 */
[----:B------:R-:W-:-:S03]  /*f0d0*/  IMAD R5, R18, UR5, R0 ;  /* 0x0000000512057c24 */ /* 0x000fc6000f8e0200 */
[----:B------:R4:W5:Y:S01]  /*f0e0*/  LDL R8, [R1] ;  /* 0x0000000001087983 */ /* 0x0009620000100800 */
[----:B-1----:R-:W-:-:S13]  /*f0f0*/  ISETP.NE.AND P6, PT, R4, 0x1, PT ;  /* 0x000000010400780c */ /* 0x002fda0003fc5270 */
[----:B------:R-:W1:Y:S01]  /*f100*/  @P6 LDC R4, c[0x0][0x450] ;  /* 0x00011400ff046b82 */ /* 0x000e620000000800 */
[----:B---3--:R-:W-:Y:S02]  /*f110*/  IMAD.MOV.U32 R3, RZ, RZ, R20 ;  /* 0x000000ffff037224 */ /* 0x008fe400078e0014 */
[----:B------:R-:W3:Y:S01]  /*f120*/  S2R R20, SR_TID.X ;  /* 0x0000000000147919 */ /* 0x000ee20000002100 */
[----:B------:R-:W-:Y:S01]  /*f130*/  IMAD.WIDE.U32 R2, R18, UR4, R2 ;  /* 0x0000000412027c25 */ /* 0x000fe2000f8e0002 */
[----:B------:R-:W-:-:S03]  /*f140*/  ULDC.64 UR4, c[0x0][0x2e0] ;  /* 0x0000b80000047ab9 */ /* 0x000fc60000000a00 */
[----:B--2---:R-:W-:Y:S02]  /*f150*/  IMAD R0, R21, UR4, RZ ;  /* 0x0000000415007c24 */ /* 0x004fe4000f8e02ff */
[----:B------:R-:W2:Y:S01]  /*f160*/  S2R R21, SR_TID.X ;  /* 0x0000000000157919 */ /* 0x000ea20000002100 */
[----:B------:R-:W-:Y:S02]  /*f170*/  IMAD.IADD R3, R3, 0x1, R5 ;  /* 0x0000000103037824 */ /* 0x000fe400078e0205 */
[----:B------:R-:W0:Y:S01]  /*f180*/  @P6 LDC R5, c[0x0][0x44c] ;  /* 0x00011300ff056b82 */ /* 0x000e220000000800 */
[C---:B------:R-:W-:Y:S02]  /*f190*/  IMAD R0, R31.reuse, UR5, R0 ;  /* 0x000000051f007c24 */ /* 0x040fe4000f8e0200 */
[----:B------:R-:W-:Y:S01]  /*f1a0*/  IMAD.WIDE.U32 R2, R31, UR4, R2 ;  /* 0x000000041f027c25 */ /* 0x000fe2000f8e0002 */
[----:B------:R-:W-:-:S03]  /*f1b0*/  ULDC.64 UR4, c[0x0][0x2d0] ;  /* 0x0000b40000047ab9 */ /* 0x000fc60000000a00 */
[----:B------:R-:W-:Y:S01]  /*f1c0*/  IMAD.IADD R3, R3, 0x1, R0 ;  /* 0x0000000103037824 */ /* 0x000fe200078e0200 */
[----:B---3--:R-:W-:-:S04]  /*f1d0*/  LOP3.LUT R20, R20, 0x7f, RZ, 0xc0, !PT ;  /* 0x0000007f14147812 */ /* 0x008fc800078ec0ff */
[----:B------:R-:W-:Y:S02]  /*f1e0*/  SHF.R.U32.HI R20, RZ, 0x3, R20 ;  /* 0x00000003ff147819 */ /* 0x000fe40000011614 */
[----:B--2---:R-:W-:-:S04]  /*f1f0*/  SHF.L.U32 R21, R21, 0x4, RZ ;  /* 0x0000000415157819 */ /* 0x004fc800000006ff */
[----:B------:R-:W-:-:S04]  /*f200*/  LOP3.LUT R21, R21, 0x70, RZ, 0xc0, !PT ;  /* 0x0000007015157812 */ /* 0x000fc800078ec0ff */
[----:B------:R-:W-:-:S05]  /*f210*/  LOP3.LUT R20, R20, R21, RZ, 0xfc, !PT ;  /* 0x0000001514147212 */ /* 0x000fca00078efcff */
[----:B------:R-:W-:-:S04]  /*f220*/  IMAD R0, R17, 0x80, R20 ;  /* 0x0000008011007824 */ /* 0x000fc800078e0214 */
[----:B0-----:R-:W-:-:S04]  /*f230*/  @P6 IMAD.HI.U32 R5, R0, R5, RZ ;  /* 0x0000000500056227 */ /* 0x001fc800078e00ff */
[----:B------:R-:W-:Y:S01]  /*f240*/  IMAD.MOV.U32 R6, RZ, RZ, R0 ;  /* 0x000000ffff067224 */ /* 0x000fe200078e0000 */
[----:B-1----:R-:W-:Y:S02]  /*f250*/  @P6 SHF.R.U32.HI R6, RZ, R4, R5 ;  /* 0x00000004ff066219 */ /* 0x002fe40000011605 */
        /* <DEDUP_REMOVED lines=16> */
[----:B------:R-:W-:Y:S01]  /*f360*/  ULDC UR4, c[0x0][0x2b8] ;  /* 0x0000ae0000047ab9 */ /* 0x000fe20000000800 */
[----:B------:R-:W-:Y:S02]  /*f370*/  IADD3 R3, R3, R6, RZ ;  /* 0x0000000603037210 */ /* 0x000fe40007ffe0ff */
        /* <DEDUP_REMOVED lines=8> */
[----:B-----5:R-:W-:Y:S02]  /*f400*/  IMAD R5, R10, R5, RZ ;  /* 0x000000050a057224 */ /* 0x020fe400078e02ff */
[----:B------:R-:W-:Y:S01]  /*f410*/  IMAD R17, R17, 0x80, R9 ;  /* 0x0000008011117824 */ /* 0x000fe200078e0209 */
        /* <DEDUP_REMOVED lines=18> */
[----:B------:R1:W-:Y:S01]  /*f540*/  @!P2 LDGSTS.E.BYPASS.LTC128B.128 [R8+0x14c00], desc[UR52][R2.64+0x80], !P1 ;  /* 0x14c000800208afae */ /* 0x0003e2000c901d74 */
[----:B------:R-:W-:Y:S02]  /*f550*/  ISETP.GE.AND P2, PT, R6, R5, PT ;  /* 0x000000050600720c */ /* 0x000fe40003f46270 */
        /* <DEDUP_REMOVED lines=49> */
.L_x_9301:
        /* <DEDUP_REMOVED lines=11> */
.L_x_9208:
[----:B------:R-:W-:Y:S05]  /*f920*/  BSYNC B0 ;  /* 0x0000000000007941 */ /* 0x000fea0003800000 */
.L_x_9207:
[----:B------:R-:W-:Y:S01]  /*f930*/  NOP ;  /* 0x0000000000007918 */ /* 0x000fe20000000000 */
[----:B------:R-:W-:-:S13]  /*f940*/  PLOP3.LUT P0, PT, PT, PT, PT, 0x80, 0x0 ;  /* 0x000000000000781c */ /* 0x000fda0003f0f070 */
.L_x_9209:
        /* <DEDUP_REMOVED lines=14> */
[----:B0-----:R-:W3:Y:S01]  /*fa30*/  LDL R2, [R1+0xc] ;  /* 0x00000c0001027983 */ /* 0x001ee20000100800 */
[----:B------:R0:W-:Y:S01]  /*fa40*/  SYNCS.ARRIVE.TRANS64.A1T0 RZ, [R22+URZ+0x28800], RZ ;  /* 0x028800ff16ff79a7 */ /* 0x0001e2000810003f */
[----:B------:R-:W-:Y:S01]  /*fa50*/  BSSY B0, `(.L_x_9210) ;  /* 0x0000004000007945 */ /* 0x000fe20003800000 */
[----:B------:R-:W1:Y:S01]  /*fa60*/  SYNCS.PHASECHK.TRANS64.TRYWAIT P1, [R22+URZ+0x28820], R3 ;  /* 0x02882003160075a7 */ /* 0x000e62000802017f */
[----:B---3--:R-:W-:Y:S02]  /*fa70*/  ISETP.GE.AND P0, PT, R2, 0x2, PT ;  /* 0x000000020200780c */ /* 0x008fe40003f06270 */
[----:B01----:R-:W-:Y:S11]  /*fa80*/  @!P1 BRA `(.L_x_9211) ;  /* 0x0000004000749947 */ /* 0x003ff60003800000 */
.L_x_9302:
[----:B------:R-:W-:Y:S05]  /*fa90*/  BSYNC B0 ;  /* 0x0000000000007941 */ /* 0x000fea0003800000 */
.L_x_9210:
        /* <DEDUP_REMOVED lines=8> */
[----:B------:R-:W-:Y:S02]  /*fb20*/  IMAD.MOV.U32 R31, RZ, RZ, R26 ;  /* 0x000000ffff1f7224 */ /* 0x000fe400078e001a */
[----:B---3--:R-:W-:-:S10]  /*fb30*/  VIADD R6, R0, 0xfffffffe ;  /* 0xfffffffe00067836 */ /* 0x008fd40000000000 */
.L_x_9226:
[----:B0-----:R-:W0:Y:S01]  /*fb40*/  S2R R3, SR_TID.X ;  /* 0x0000000000037919 */ /* 0x001e220000002100 */
[----:B------:R-:W1:Y:S01]  /*fb50*/  LDC R4, c[0x0][0x430] ;  /* 0x00010c00ff047b82 */ /* 0x000e620000000800 */
[----:B------:R-:W-:Y:S05]  /*fb60*/  YIELD ;  /* 0x0000000000007946 */ /* 0x000fea0003800000 */
[----:B------:R-:W-:Y:S01]  /*fb70*/  ULDC.64 UR4, c[0x0][0x428] ;  /* 0x00010a0000047ab9 */ /* 0x000fe20000000a00 */
[----:B------:R-:W-:Y:S01]  /*fb80*/  VIADD R25, R10, 0x1 ;  /* 0x000000010a197836 */ /* 0x000fe20000000000 */
[----:B-1----:R-:W-:Y:S02]  /*fb90*/  ISETP.NE.AND P0, PT, R4, 0x1, PT ;  /* 0x000000010400780c */ /* 0x002fe40003f05270 */
[----:B0-----:R-:W-:-:S02]  /*fba0*/  LOP3.LUT R0, R3, 0x7f, RZ, 0xc0, !PT ;  /* 0x0000007f03007812 */ /* 0x001fc400078ec0ff */
[----:B------:R-:W-:Y:S02]  /*fbb0*/  SHF.L.U32 R4, R3, 0x4, RZ ;  /* 0x0000000403047819 */ /* 0x000fe400000006ff */
[----:B------:R-:W-:-:S07]  /*fbc0*/  SHF.R.U32.HI R5, RZ, 0x3, R0 ;  /* 0x00000003ff057819 */ /* 0x000fce0000011600 */
[----:B------:R-:W0:Y:S01]  /*fbd0*/  @P0 LDC R0, c[0x0][0x434] ;  /* 0x00010d00ff000b82 */ /* 0x000e220000000800 */
[----:B------:R-:W-:Y:S01]  /*fbe0*/  LOP3.LUT R4, R4, 0x70, RZ, 0xc0, !PT ;  /* 0x0000007004047812 */ /* 0x000fe200078ec0ff */
[----:B------:R-:W-:-:S06]  /*fbf0*/  IMAD R7, R6, 0x80, R5 ;  /* 0x0000008006077824 */ /* 0x000fcc00078e0205 */
[----:B------:R-:W1:Y:S01]  /*fc00*/  @P0 LDC R3, c[0x0][0x438] ;  /* 0x00010e00ff030b82 */ /* 0x000e620000000800 */
[----:B------:R-:W-:-:S05]  /*fc10*/  IADD3 R7, R4, R7, R36 ;  /* 0x0000000704077210 */ /* 0x000fca0007ffe024 */
        /* <DEDUP_REMOVED lines=26> */
.L_x_9214:
[----:B------:R-:W-:Y:S01]  /*fdc0*/  IMAD R6, R25, 0x8, R22 ;  /* 0x0000000819067824 */ /* 0x000fe200078e0216 */
[----:B------:R-:W-:Y:S01]  /*fdd0*/  SHF.L.U32 R3, R28, 0x1f, RZ ;  /* 0x0000001f1c037819 */ /* 0x000fe200000006ff */
[----:B------:R-:W-:Y:S03]  /*fde0*/  BSSY B1, `(.L_x_9215) ;  /* 0x0000003000017945 */ /* 0x000fe60003800000 */
[----:B------:R-:W0:Y:S02]  /*fdf0*/  SYNCS.PHASECHK.TRANS64.TRYWAIT P0, [R6+URZ+0x28840], R3 ;  /* 0x02884003060075a7 */ /* 0x000e24000800017f */
[----:B0-----:R-:W-:Y:S05]  /*fe00*/  @!P0 BRA `(.L_x_9216) ;  /* 0x0000003c00a88947 */ /* 0x001fea0003800000 */
.L_x_9303:
[----:B------:R-:W-:Y:S05]  /*fe10*/  BSYNC B1 ;  /* 0x0000000000017941 */ /* 0x000fea0003800000 */
.L_x_9215:
        /* <DEDUP_REMOVED lines=71> */
.L_x_9321:
        /* <DEDUP_REMOVED lines=9> */
.L_x_9218:
[----:B------:R-:W-:Y:S02]  /*10320*/  PLOP3.LUT P3, PT, P3, P0, PT, 0xa2, 0x0 ;  /* 0x000000000000781c */ /* 0x000fe40001f61472 */
[----:B------:R-:W-:-:S08]  /*10330*/  @P0 R2UR P3, UR4, R6 ;  /* 0x00000000060402ca */ /* 0x000fd00000060000 */
[----:B------:R-:W-:-:S05]  /*10340*/  @P0 PLOP3.LUT P0, PT, P3, PT, PT, 0x80, 0x0 ;  /* 0x000000000000081c */ /* 0x000fca0001f0f070 */
[----:B------:R-:W-:Y:S01]  /*10350*/  @!P3 SYNCS.ARRIVE.TRANS64.RED.A0T1 RZ, [UR4+0x28830], RZ ;  /* 0x028830ffffffb9a7 */ /* 0x000fe20008200404 */
[----:B------:R-:W-:Y:S07]  /*10360*/  @!P3 ARRIVES.LDGSTSBAR.64.TRANSCNT [UR4+0x28830] ;  /* 0x02883000ff00b9b0 */ /* 0x000fee0008000a84 */
[----:B------:R-:W-:Y:S05]  /*10370*/  @P0 BRA.U.ANY `(.L_x_9218) ;  /* 0xfffffffd00e80947 */ /* 0x000fea000393ffff */
[----:B------:R-:W-:Y:S01]  /*10380*/  NOP ;  /* 0x0000000000007918 */ /* 0x000fe20000000000 */
[----:B-1----:R-:W-:-:S04]  /*10390*/  MOV R2, UR36 ;  /* 0x0000002400027c02 */ /* 0x002fc80008000f00 */
[----:B------:R-:W-:-:S13]  /*103a0*/  ISETP.NE.AND P4, PT, R2, 0x3, PT ;  /* 0x000000030200780c */ /* 0x000fda0003f85270 */
[----:B------:R-:W-:Y:S05]  /*103b0*/  @!P4 BRA `(.L_x_9219) ;  /* 0x000000000004c947 */ /* 0x000fea0003800000 */
[----:B------:R-:W-:Y:S01]  /*103c0*/  BPT.TRAP 0x1 ;  /* 0x000000040000795c */ /* 0x000fe20000300000 */
.L_x_9219:
[----:B------:R1:W-:Y:S01]  /*103d0*/  SYNCS.ARRIVE.TRANS64.A1T0 RZ, [R6+URZ+0x28830], RZ ;  /* 0x028830ff06ff79a7 */ /* 0x0003e2000810003f */
[----:B------:R-:W-:Y:S05]  /*103e0*/  @!P4 BRA `(.L_x_9220) ;  /* 0x000000000004c947 */ /* 0x000fea0003800000 */
[----:B------:R-:W-:Y:S01]  /*103f0*/  BPT.TRAP 0x1 ;  /* 0x000000040000795c */ /* 0x000fe20000300000 */
.L_x_9220:
[----:B------:R-:W-:Y:S01]  /*10400*/  SHF.L.U32 R2, R17, 0x1f, RZ ;  /* 0x0000001f11027819 */ /* 0x000fe200000006ff */
[----:B-1----:R-:W-:Y:S01]  /*10410*/  IMAD R6, R10, 0x8, R22 ;  /* 0x000000080a067824 */ /* 0x002fe200078e0216 */
[----:B------:R-:W-:Y:S01]  /*10420*/  BSSY B1, `(.L_x_9221) ;  /* 0x0000004000017945 */ /* 0x000fe20003800000 */
[----:B------:R-:W-:Y:S02]  /*10430*/  IMAD R8, R31, -0x80, R35 ;  /* 0xffffff801f087824 */ /* 0x000fe400078e0223 */
[----:B------:R-:W1:Y:S02]  /*10440*/  SYNCS.PHASECHK.TRANS64.TRYWAIT P0, [R6+URZ+0x28860], R2 ;  /* 0x02886002060075a7 */ /* 0x000e64000800017f */
[----:B-1----:R-:W-:Y:S05]  /*10450*/  @!P0 BRA `(.L_x_9222) ;  /* 0x0000004000748947 */ /* 0x002fea0003800000 */
.L_x_9322:
[----:B------:R-:W-:Y:S05]  /*10460*/  BSYNC B1 ;  /* 0x0000000000017941 */ /* 0x000fea0003800000 */
.L_x_9221:
[----:B------:R-:W3:Y:S01]  /*10470*/  S2R R3, SR_TID.X ;  /* 0x0000000000037919 */ /* 0x000ee20000002100 */
[----:B------:R-:W-:Y:S01]  /*10480*/  UMOV UR4, 0xffffffff ;  /* 0xffffffff00047882 */ /* 0x000fe20000000000 */
        /* <DEDUP_REMOVED lines=64> */
.L_x_9340:
[----:B01----:R-:W-:Y:S01]  /*10890*/  IADD3 R2, P0, R14, R5, RZ ;  /* 0x000000050e027210 */ /* 0x003fe20007f1e0ff */
        /* <DEDUP_REMOVED lines=28> */
.L_x_9224:
        /* <DEDUP_REMOVED lines=11> */
.L_x_9225:
[C---:B------:R-:W-:Y:S01]  /*10b10*/  ISETP.GT.AND P0, PT, R26.reuse, RZ, PT ;  /* 0x000000ff1a00720c */ /* 0x040fe20003f04270 */
[----:B------:R0:W-:Y:S01]  /*10b20*/  SYNCS.ARRIVE.TRANS64.A1T0 RZ, [R6+URZ+0x28850], RZ ;  /* 0x028850ff06ff79a7 */ /* 0x0001e2000810003f */
[----:B------:R-:W-:Y:S01]  /*10b30*/  MOV R17, R28 ;  /* 0x0000001c00117202 */ /* 0x000fe20000000f00 */
[----:B------:R-:W-:Y:S02]  /*10b40*/  IMAD.MOV.U32 R10, RZ, RZ, R25 ;  /* 0x000000ffff0a7224 */ /* 0x000fe400078e0019 */
[----:B------:R-:W-:Y:S02]  /*10b50*/  IMAD.MOV.U32 R31, RZ, RZ, R26 ;  /* 0x000000ffff1f7224 */ /* 0x000fe400078e001a */
[----:B0-----:R-:W-:-:S06]  /*10b60*/  VIADD R6, R26, 0xffffffff ;  /* 0xffffffff1a067836 */ /* 0x001fcc0000000000 */
[----:B------:R-:W-:Y:S05]  /*10b70*/  @P0 BRA `(.L_x_9226) ;  /* 0xffffffec00f00947 */ /* 0x000fea000383ffff */
.L_x_9213:
[----:B------:R-:W-:Y:S05]  /*10b80*/  BSYNC B0 ;  /* 0x0000000000007941 */ /* 0x000fea0003800000 */
.L_x_9212:
        /* <DEDUP_REMOVED lines=17> */
.L_x_9228:
[----:B------:R-:W-:Y:S05]  /*10ca0*/  BSYNC B0 ;  /* 0x0000000000007941 */ /* 0x000fea0003800000 */
.L_x_9227:
[----:B------:R-:W-:-:S05]  /*10cb0*/  IMAD.U32 R0, RZ, RZ, UR36 ;  /* 0x00000024ff007e24 */ /* 0x000fca000f8e00ff */
[----:B------:R-:W-:-:S13]  /*10cc0*/  ISETP.NE.AND P0, PT, R0, 0x3, PT ;  /* 0x000000030000780c */ /* 0x000fda0003f05270 */
[----:B------:R-:W-:Y:S05]  /*10cd0*/  @!P0 BRA `(.L_x_9229) ;  /* 0x0000000000048947 */ /* 0x000fea0003800000 */
[----:B------:R-:W-:Y:S01]  /*10ce0*/  BPT.TRAP 0x1 ;  /* 0x000000040000795c */ /* 0x000fe20000300000 */
.L_x_9229:
[----:B------:R-:W-:Y:S01]  /*10cf0*/  IMAD R0, R25, 0x8, R22 ;  /* 0x0000000819007824 */ /* 0x000fe200078e0216 */
[----:B0-----:R-:W-:Y:S01]  /*10d00*/  SHF.L.U32 R3, R28, 0x1f, RZ ;  /* 0x0000001f1c037819 */ /* 0x001fe200000006ff */
[----:B------:R-:W-:Y:S01]  /*10d10*/  BSSY B0, `(.L_x_9230) ;  /* 0x0000004000007945 */ /* 0x000fe20003800000 */
[----:B------:R-:W-:Y:S02]  /*10d20*/  IMAD R6, R26, -0x80, R35 ;  /* 0xffffff801a067824 */ /* 0x000fe400078e0223 */
[----:B------:R-:W0:Y:S02]  /*10d30*/  SYNCS.PHASECHK.TRANS64.TRYWAIT P0, [R0+URZ+0x28860], R3 ;  /* 0x02886003000075a7 */ /* 0x000e24000800017f */
[----:B0-----:R-:W-:Y:S05]  /*10d40*/  @!P0 BRA `(.L_x_9231) ;  /* 0x0000004000d48947 */ /* 0x001fea0003800000 */
.L_x_9341:
[----:B------:R-:W-:Y:S05]  /*10d50*/  BSYNC B0 ;  /* 0x0000000000007941 */ /* 0x000fea0003800000 */
.L_x_9230:
        /* <DEDUP_REMOVED lines=70> */
.L_x_9359:
        /* <DEDUP_REMOVED lines=11> */
.L_x_9233:
        /* <DEDUP_REMOVED lines=11> */
.L_x_9234:
[----:B------:R0:W-:Y:S01]  /*11320*/  SYNCS.ARRIVE.TRANS64.A1T0 RZ, [R0+URZ+0x28850], RZ ;  /* 0x028850ff00ff79a7 */ /* 0x0001e2000810003f */
[----:B------:R-:W-:-:S04]  /*11330*/  IADD3 R25, R25, 0x1, RZ ;  /* 0x0000000119197810 */ /* 0x000fc80007ffe0ff */
[----:B------:R-:W-:-:S04]  /*11340*/  ISETP.NE.AND P0, PT, R25, 0x2, PT ;  /* 0x000000021900780c */ /* 0x000fc80003f05270 */
[----:B------:R-:W-:Y:S02]  /*11350*/  SEL R3, RZ, 0x1, P0 ;  /* 0x00000001ff037807 */ /* 0x000fe40000000000 */
[----:B------:R-:W-:Y:S02]  /*11360*/  SEL R25, R25, RZ, P0 ;  /* 0x000000ff19197207 */ /* 0x000fe40000000000 */
[----:B0-----:R-:W-:-:S07]  /*11370*/  LOP3.LUT R28, R28, R3, RZ, 0x3c, !PT ;  /* 0x000000031c1c7212 */ /* 0x001fce00078e3cff */
.L_x_9191:
[----:B------:R-:W-:Y:S05]  /*11380*/  BSYNC B7 ;  /* 0x0000000000077941 */ /* 0x000fea0003800000 */
.L_x_9189:
        /* <DEDUP_REMOVED lines=8> */
[----:B------:R2:W3:Y:S01]  /*11410*/  LDS.128 R16, [R22+0x288d0] ;  /* 0x0288d00016107984 */ /* 0x0004e20000000c00 */
[----:B------:R-:W-:Y:S06]  /*11420*/  BAR.ARV 0x4, 0x180 ;  /* 0x0106000000007b1d */ /* 0x000fec0000002000 */
[----:B------:R-:W-:Y:S05]  /*11430*/  BRA `(.L_x_9236) ;  /* 0x0000000800cc7947 */ /* 0x000fea0003800000 */
.L_x_9235:
        /* <DEDUP_REMOVED lines=36> */
.L_x_9369:
[----:B------:R-:W-:Y:S02]  /*11680*/  ULDC UR4, c[0x0][0xc38] ;  /* 0x00030e0000047ab9 */ /* 0x000fe40000000800 */
[----:B------:R-:W-:-:S04]  /*11690*/  IMAD.U32 R7, RZ, RZ, UR4 ;  /* 0x00000004ff077e24 */ /* 0x000fc8000f8e00ff */
[----:B-1----:R-:W-:-:S04]  /*116a0*/  IMAD R3, R14, R7, RZ ;  /* 0x000000070e037224 */ /* 0x002fc800078e02ff */
[----:B------:R-:W-:-:S05]  /*116b0*/  IMAD.IADD R8, R0, 0x1, R3 ;  /* 0x0000000100087824 */ /* 0x000fca00078e0203 */
[----:B------:R-:W-:-:S13]  /*116c0*/  ISETP.GT.AND P6, PT, R8, R5, PT ;  /* 0x000000050800720c */ /* 0x000fda0003fc4270 */
[----:B------:R-:W-:Y:S05]  /*116d0*/  @P6 BRA `(.L_x_9238) ;  /* 0x00000000009c6947 */ /* 0x000fea0003800000 */
.L_x_9243:
        /* <DEDUP_REMOVED lines=14> */
.L_x_9241:
[----:B------:R-:W-:Y:S05]  /*117c0*/  BSYNC B0 ;  /* 0x0000000000007941 */ /* 0x000fea0003800000 */
.L_x_9240:
        /* <DEDUP_REMOVED lines=17> */
[----:B------:R0:W1:Y:S02]  /*118e0*/  SHFL.IDX PT, R14, R6, 0x1f, 0x1f ;  /* 0x03e01f00060e7f89 */ /* 0x00006400000e0000 */
.L_x_9377:
[----:B------:R-:W-:Y:S02]  /*118f0*/  ULDC UR4, c[0x0][0xc38] ;  /* 0x00030e0000047ab9 */ /* 0x000fe40000000800 */
[----:B------:R-:W-:-:S04]  /*11900*/  IMAD.U32 R7, RZ, RZ, UR4 ;  /* 0x00000004ff077e24 */ /* 0x000fc8000f8e00ff */
[----:B-1----:R-:W-:-:S04]  /*11910*/  IMAD R3, R14, R7, RZ ;  /* 0x000000070e037224 */ /* 0x002fc800078e02ff */
[----:B------:R-:W-:-:S05]  /*11920*/  IMAD.IADD R8, R3, 0x1, R8 ;  /* 0x0000000103087824 */ /* 0x000fca00078e0208 */
[----:B------:R-:W-:-:S13]  /*11930*/  ISETP.GT.AND P6, PT, R8, R5, PT ;  /* 0x000000050800720c */ /* 0x000fda0003fc4270 */
[----:B------:R-:W-:Y:S05]  /*11940*/  @!P6 BRA `(.L_x_9243) ;  /* 0xfffffffc0064e947 */ /* 0x000fea000383ffff */
.L_x_9238:
        /* <DEDUP_REMOVED lines=8> */
.L_x_9381:
[----:B------:R-:W-:Y:S01]  /*119d0*/  ISETP.NE.AND P0, PT, R0, RZ, PT ;  /* 0x000000ff0000720c */ /* 0x000fe20003f05270 */
[----:B------:R-:W-:-:S12]  /*119e0*/  IMAD.MOV.U32 R14, RZ, RZ, RZ ;  /* 0x000000ffff0e7224 */ /* 0x000fd800078e00ff */
[----:B------:R-:W-:Y:S05]  /*119f0*/  @!P0 BRA `(.L_x_9245) ;  /* 0x0000000000108947 */ /* 0x000fea0003800000 */
[----:B------:R-:W-:Y:S01]  /*11a00*/  UMOV UR4, 0xffffffff ;  /* 0xffffffff00047882 */ /* 0x000fe20000000000 */
[----:B------:R-:W-:Y:S02]  /*11a10*/  IADD3 R12, R8, -0x1, RZ ;  /* 0xffffffff080c7810 */ /* 0x000fe40007ffe0ff */
[----:B------:R-:W-:Y:S05]  /*11a20*/  BRA.DIV UR4, `(.L_x_9246) ;  /* 0x0000004a04547947 */ /* 0x000fea000b800000 */
[----:B------:R3:W4:Y:S02]  /*11a30*/  SHFL.IDX PT, R14, R6, R12, 0x1f ;  /* 0x00001f0c060e7589 */ /* 0x00072400000e0000 */
.L_x_9245:
[----:B------:R-:W5:Y:S01]  /*11a40*/  LDC.64 R2, c[0x0][0xc90] ;  /* 0x00032400ff027b82 */ /* 0x000f620000000a00 */
[----:B------:R-:W-:-:S04]  /*11a50*/  IMAD.IADD R19, R8, 0x1, R19 ;  /* 0x0000000108137824 */ /* 0x000fc800078e0213 */
[----:B-----5:R-:W-:-:S05]  /*11a60*/  IMAD.WIDE R2, R19, 0x4, R2 ;  /* 0x0000000413027825 */ /* 0x020fca00078e0202 */
[----:B0--3--:R0:W2:Y:S01]  /*11a70*/  LDG.E R6, desc[UR52][R2.64] ;  /* 0x0000003402067981 */ /* 0x0090a2000c1e1900 */
[----:B----4-:R-:W-:-:S04]  /*11a80*/  IMAD R16, R14, R7, R16 ;  /* 0x000000070e107224 */ /* 0x010fc800078e0210 */
[----:B------:R-:W-:Y:S02]  /*11a90*/  IMAD.IADD R5, R5, 0x1, -R16 ;  /* 0x0000000105057824 */ /* 0x000fe400078e0a10 */
[----:B0-----:R-:W-:Y:S02]  /*11aa0*/  IMAD.MOV.U32 R2, RZ, RZ, RZ ;  /* 0x000000ffff027224 */ /* 0x001fe400078e00ff */
[----:B--2---:R-:W-:-:S05]  /*11ab0*/  IMAD R0, R4, R6, RZ ;  /* 0x0000000604007224 */ /* 0x004fca00078e02ff */
[----:B-1----:R-:W-:-:S04]  /*11ac0*/  IABS R8, R0 ;  /* 0x0000000000087213 */ /* 0x002fc80000000000 */
[----:B------:R-:W0:Y:S08]  /*11ad0*/  I2F.RP R9, R8 ;  /* 0x0000000800097306 */ /* 0x000e300000209400 */
[----:B0-----:R-:W0:Y:S02]  /*11ae0*/  MUFU.RCP R9, R9 ;  /* 0x0000000900097308 */ /* 0x001e240000001000 */
[----:B0-----:R-:W-:Y:S01]  /*11af0*/  VIADD R10, R9, 0xffffffe ;  /* 0x0ffffffe090a7836 */ /* 0x001fe20000000000 */
[----:B------:R-:W-:-:S05]  /*11b00*/  IABS R9, R0 ;  /* 0x0000000000097213 */ /* 0x000fca0000000000 */
[----:B------:R-:W0:Y:S01]  /*11b10*/  F2I.FTZ.U32.TRUNC.NTZ R3, R10 ;  /* 0x0000000a00037305 */ /* 0x000e22000021f000 */
[----:B------:R-:W-:Y:S01]  /*11b20*/  IADD3 R9, RZ, -R9, RZ ;  /* 0x80000009ff097210 */ /* 0x000fe20007ffe0ff */
[----:B0-----:R-:W-:-:S04]  /*11b30*/  IMAD.MOV R11, RZ, RZ, -R3 ;  /* 0x000000ffff0b7224 */ /* 0x001fc800078e0a03 */
[----:B------:R-:W-:-:S04]  /*11b40*/  IMAD R11, R11, R8, RZ ;  /* 0x000000080b0b7224 */ /* 0x000fc800078e02ff */
[----:B------:R-:W-:Y:S01]  /*11b50*/  IMAD.HI.U32 R2, R3, R11, R2 ;  /* 0x0000000b03027227 */ /* 0x000fe200078e0002 */
[----:B------:R-:W-:-:S05]  /*11b60*/  IABS R3, R5 ;  /* 0x0000000500037213 */ /* 0x000fca0000000000 */
        /* <DEDUP_REMOVED lines=21> */
[----:B0-----:R-:W-:-:S06]  /*11cc0*/  IADD3 R3, R9, 0xffffffe, RZ ;  /* 0x0ffffffe09037810 */ /* 0x001fcc0007ffe0ff */
        /* <DEDUP_REMOVED lines=25> */
.L_x_9239:
[----:B------:R-:W-:Y:S01]  /*11e60*/  UMOV UR4, URZ ;  /* 0x0000003f00047c82 */ /* 0x000fe20008000000 */
[----:B------:R-:W-:Y:S01]  /*11e70*/  UMOV UR5, URZ ;  /* 0x0000003f00057c82 */ /* 0x000fe20008000000 */
[----:B------:R-:W-:Y:S01]  /*11e80*/  ULDC UR6, c[0x0][0xc3c] ;  /* 0x00030f0000067ab9 */ /* 0x000fe20000000800 */
[----:B------:R-:W-:Y:S01]  /*11e90*/  MOV R16, R5 ;  /* 0x0000000500107202 */ /* 0x000fe20000000f00 */
[----:B------:R-:W-:Y:S02]  /*11ea0*/  IMAD.U32 R17, RZ, RZ, UR4 ;  /* 0x00000004ff117e24 */ /* 0x000fe4000f8e00ff */
[----:B------:R-:W-:Y:S02]  /*11eb0*/  IMAD.U32 R18, RZ, RZ, UR5 ;  /* 0x00000005ff127e24 */ /* 0x000fe4000f8e00ff */
[----:B------:R-:W-:-:S07]  /*11ec0*/  IMAD.U32 R19, RZ, RZ, UR6 ;  /* 0x00000006ff137e24 */ /* 0x000fce000f8e00ff */
.L_x_9247:
        /* <DEDUP_REMOVED lines=10> */
.L_x_9236:
[----:B------:R-:W-:Y:S02]  /*11f70*/  ULDC UR4, c[0x0][0xc3c] ;  /* 0x00030f0000047ab9 */ /* 0x000fe40000000800 */
[----:B---3--:R-:W-:-:S13]  /*11f80*/  ISETP.GE.AND P0, PT, R19, UR4, PT ;  /* 0x0000000413007c0c */ /* 0x008fda000bf06270 */
[----:B------:R-:W-:Y:S05]  /*11f90*/  @!P0 BRA `(.L_x_9248) ;  /* 0xffffffb400b08947 */ /* 0x000fea000383ffff */
[----:B------:R-:W-:Y:S05]  /*11fa0*/  BSYNC B8 ;  /* 0x0000000000087941 */ /* 0x000fea0003800000 */
.L_x_9185:
        /* <DEDUP_REMOVED lines=12> */
.L_x_9384:
[----:B------:R-:W-:Y:S05]  /*12070*/  BSYNC B0 ;  /* 0x0000000000007941 */ /* 0x000fea0003800000 */
.L_x_9249:
[----:B------:R-:W-:-:S03]  /*12080*/  UMOV UR4, 0xffffffff ;  /* 0xffffffff00047882 */ /* 0x000fc60000000000 */
[----:B------:R-:W-:Y:S05]  /*12090*/  BRA.DIV UR4, `(.L_x_9251) ;  /* 0x0000004204f07947 */ /* 0x000fea000b800000 */
[----:B0-----:R-:W0:Y:S02]  /*120a0*/  S2R R0, SR_TID.X ;  /* 0x0000000000007919 */ /* 0x001e240000002100 */
[----:B0-----:R-:W-:-:S04]  /*120b0*/  SHF.R.U32.HI R0, RZ, 0x5, R0 ;  /* 0x00000005ff007819 */ /* 0x001fc80000011600 */
[----:B------:R-:W-:-:S05]  /*120c0*/  LOP3.LUT R0, R0, 0x3, RZ, 0xc0, !PT ;  /* 0x0000000300007812 */ /* 0x000fca00078ec0ff */
[----:B------:R0:W3:Y:S02]  /*120d0*/  SHFL.IDX PT, R14, R0, RZ, 0x1f ;  /* 0x00001fff000e7589 */ /* 0x0000e400000e0000 */
.L_x_9387:
[----:B---3--:R-:W-:Y:S01]  /*120e0*/  ISETP.NE.AND P0, PT, R14, RZ, PT ;  /* 0x000000ff0e00720c */ /* 0x008fe20003f05270 */
[----:B------:R-:W-:-:S12]  /*120f0*/  BSSY B0, `(.L_x_9252) ;  /* 0x0000024000007945 */ /* 0x000fd80003800000 */
[----:B------:R-:W-:Y:S05]  /*12100*/  @P0 BRA `(.L_x_9253) ;  /* 0x0000000000880947 */ /* 0x000fea0003800000 */
[----:B------:R-:W-:-:S03]  /*12110*/  UMOV UR4, 0xffffffff ;  /* 0xffffffff00047882 */ /* 0x000fc60000000000 */
[----:B------:R-:W-:Y:S05]  /*12120*/  BRA.DIV UR4, `(.L_x_9254) ;  /* 0x0000004604007947 */ /* 0x000fea000b800000 */
[----:B------:R-:W-:-:S13]  /*12130*/  ELECT P6, URZ, PT ;  /* 0x00000000003f782f */ /* 0x000fda00038c0000 */
.L_x_9390:
[----:B------:R-:W-:Y:S05]  /*12140*/  @!P6 BRA `(.L_x_9253) ;  /* 0x000000000078e947 */ /* 0x000fea0003800000 */
[----:B------:R-:W-:-:S06]  /*12150*/  ULOP3.LUT UR4, UR42, 0x2, URZ, 0xfc, !UPT ;  /* 0x000000022a047892 */ /* 0x000fcc000f8efc3f */
[----:B0-----:R-:W-:-:S04]  /*12160*/  MOV R0, UR4 ;  /* 0x0000000400007c02 */ /* 0x001fc80008000f00 */
[----:B------:R-:W-:-:S13]  /*12170*/  ISETP.NE.AND P0, PT, R0, 0x3, PT ;  /* 0x000000030000780c */ /* 0x000fda0003f05270 */
[----:B------:R-:W-:Y:S05]  /*12180*/  @!P0 BRA `(.L_x_9255) ;  /* 0x0000000000048947 */ /* 0x000fea0003800000 */
[----:B------:R-:W-:Y:S01]  /*12190*/  BPT.TRAP 0x1 ;  /* 0x000000040000795c */ /* 0x000fe20000300000 */
.L_x_9255:
[C---:B------:R-:W-:Y:S01]  /*121a0*/  IMAD R5, R25.reuse, 0x8, R4 ;  /* 0x0000000819057824 */ /* 0x040fe200078e0204 */
[----:B------:R-:W-:Y:S01]  /*121b0*/  SHF.L.U32 R0, R28, 0x1f, RZ ;  /* 0x0000001f1c007819 */ /* 0x000fe200000006ff */
[----:B------:R-:W-:-:S03]  /*121c0*/  VIADD R25, R25, 0x1 ;  /* 0x0000000119197836 */ /* 0x000fc60000000000 */
[----:B------:R-:W0:Y:S02]  /*121d0*/  SYNCS.PHASECHK.TRANS64.TRYWAIT P1, [R5+URZ+0x28840], R0 ;  /* 0x02884000050075a7 */ /* 0x000e24000802017f */
[----:B------:R-:W-:-:S04]  /*121e0*/  ISETP.NE.AND P2, PT, R25, 0x2, PT ;  /* 0x000000021900780c */ /* 0x000fc80003f45270 */
[----:B------:R-:W-:Y:S01]  /*121f0*/  SEL R3, RZ, 0x1, P2 ;  /* 0x00000001ff037807 */ /* 0x000fe20001000000 */
[----:B0-----:R-:W-:Y:S08]  /*12200*/  @!P1 BRA `(.L_x_9256) ;  /* 0x0000004000e89947 */ /* 0x001ff00003800000 */
.L_x_9391:
[----:B------:R-:W-:Y:S02]  /*12210*/  SEL R25, R25, RZ, P2 ;  /* 0x000000ff19197207 */ /* 0x000fe40001000000 */
[----:B------:R-:W-:Y:S01]  /*12220*/  LOP3.LUT R2, R28, R3, RZ, 0x3c, !PT ;  /* 0x000000031c027212 */ /* 0x000fe200078e3cff */
[----:B------:R-:W-:Y:S06]  /*12230*/  @!P0 BRA `(.L_x_9257) ;  /* 0x0000000000048947 */ /* 0x000fec0003800000 */
[----:B------:R-:W-:Y:S01]  /*12240*/  BPT.TRAP 0x1 ;  /* 0x000000040000795c */ /* 0x000fe20000300000 */
.L_x_9257:
[----:B------:R-:W-:Y:S01]  /*12250*/  IMAD R25, R25, 0x8, R4 ;  /* 0x0000000819197824 */ /* 0x000fe200078e0204 */
[----:B------:R-:W-:-:S04]  /*12260*/  SHF.L.U32 R2, R2, 0x1f, RZ ;  /* 0x0000001f02027819 */ /* 0x000fc800000006ff */
[----:B------:R-:W3:Y:S02]  /*12270*/  SYNCS.PHASECHK.TRANS64.TRYWAIT P1, [R25+URZ+0x28840], R2 ;  /* 0x02884002190075a7 */ /* 0x000ee4000802017f */
[----:B---3--:R-:W-:Y:S05]  /*12280*/  @!P1 BRA `(.L_x_9258) ;  /* 0x0000004000dc9947 */ /* 0x008fea0003800000 */
.L_x_9392:
[----:B------:R-:W-:Y:S05]  /*12290*/  @!P0 BRA `(.L_x_9259) ;  /* 0x0000000000048947 */ /* 0x000fea0003800000 */
[----:B------:R-:W-:Y:S01]  /*122a0*/  BPT.TRAP 0x1 ;  /* 0x000000040000795c */ /* 0x000fe20000300000 */
.L_x_9259:
[----:B------:R-:W4:Y:S02]  /*122b0*/  SYNCS.PHASECHK.TRANS64.TRYWAIT P1, [R5+URZ+0x28860], R0 ;  /* 0x02886000050075a7 */ /* 0x000f24000802017f */
[----:B----4-:R-:W-:Y:S05]  /*122c0*/  @!P1 BRA `(.L_x_9260) ;  /* 0x0000004000e09947 */ /* 0x010fea0003800000 */
.L_x_9393:
[----:B------:R-:W-:Y:S05]  /*122d0*/  @!P0 BRA `(.L_x_9261) ;  /* 0x0000000000048947 */ /* 0x000fea0003800000 */
[----:B------:R-:W-:Y:S01]  /*122e0*/  BPT.TRAP 0x1 ;  /* 0x000000040000795c */ /* 0x000fe20000300000 */
.L_x_9261:
[----:B------:R0:W0:Y:S02]  /*122f0*/  SYNCS.PHASECHK.TRANS64.TRYWAIT P0, [R25+URZ+0x28860], R2 ;  /* 0x02886002190075a7 */ /* 0x000024000800017f */
[----:B0-----:R-:W-:Y:S05]  /*12300*/  @!P0 NANOSLEEP.SYNCS 0x989680 ;  /* 0x009896800000895d */ /* 0x001fea0003900000 */
[----:B------:R-:W0:Y:S02]  /*12310*/  @!P0 SYNCS.PHASECHK.TRANS64 P0, [R25+URZ+0x28860], R2 ;  /* 0x02886002190085a7 */ /* 0x000e24000800007f */
[----:B0-----:R-:W-:Y:S05]  /*12320*/  @!P0 BRA `(.L_x_9261) ;  /* 0xfffffffc00f08947 */ /* 0x001fea000383ffff */
.L_x_9253:
[----:B------:R-:W-:Y:S05]  /*12330*/  BSYNC B0 ;  /* 0x0000000000007941 */ /* 0x000fea0003800000 */
.L_x_9252:
[----:B------:R-:W-:Y:S05]  /*12340*/  EXIT ;  /* 0x000000000000794d */ /* 0x000fea0003800000 */
.L_x_9121:
[----:B0-----:R-:W-:-:S04]  /*12350*/  IMAD.U32 R3, RZ, RZ, UR41 ;  /* 0x00000029ff037e24 */ /* 0x001fc8000f8e00ff */
[----:B------:R0:W1:Y:S03]  /*12360*/  SYNCS.PHASECHK.TRANS64.TRYWAIT P1, [R3+URZ+0x28800], R0 ;  /* 0x02880000030075a7 */ /* 0x000066000802017f */
[----:B-1----:R-:W-:Y:S05]  /*12370*/  @!P1 NANOSLEEP.SYNCS 0x989680 ;  /* 0x009896800000995d */ /* 0x002fea0003900000 */
[----:B------:R-:W1:Y:S02]  /*12380*/  @!P1 SYNCS.PHASECHK.TRANS64 P1, [R3+URZ+0x28800], R0 ;  /* 0x02880000030095a7 */ /* 0x000e64000802007f */
[----:B-1----:R-:W-:Y:S05]  /*12390*/  @!P1 BRA `(.L_x_9121) ;  /* 0xfffffffc00ec9947 */ /* 0x002fea000383ffff */
[----:B------:R-:W-:Y:S05]  /*123a0*/  BRA `(.L_x_9262) ;  /* 0xfffffef400147947 */ /* 0x000fea000383ffff */
.L_x_9125:
[----:B-1----:R1:W2:Y:S02]  /*123b0*/  SYNCS.PHASECHK.TRANS64.TRYWAIT P1, [R0+URZ+0x28830], R3 ;  /* 0x02883003000075a7 */ /* 0x0022a4000802017f */
[----:B--2---:R-:W-:Y:S05]  /*123c0*/  @!P1 NANOSLEEP.SYNCS 0x989680 ;  /* 0x009896800000995d */ /* 0x004fea0003900000 */
[----:B------:R-:W2:Y:S02]  /*123d0*/  @!P1 SYNCS.PHASECHK.TRANS64 P1, [R0+URZ+0x28830], R3 ;  /* 0x02883003000095a7 */ /* 0x000ea4000802007f */
[----:B--2---:R-:W-:Y:S05]  /*123e0*/  @!P1 BRA `(.L_x_9125) ;  /* 0xfffffffc00f09947 */ /* 0x004fea000383ffff */
[----:B------:R-:W-:Y:S05]  /*123f0*/  BRA `(.L_x_9124) ;  /* 0xfffffef400307947 */ /* 0x000fea000383ffff */
.L_x_9131:
[----:B-1----:R-:W-:-:S04]  /*12400*/  IMAD.U32 R7, RZ, RZ, UR6 ;  /* 0x00000006ff077e24 */ /* 0x002fc8000f8e00ff */
[----:B------:R1:W2:Y:S03]  /*12410*/  SYNCS.PHASECHK.TRANS64.TRYWAIT P1, [R7+URZ+0x28830], R4 ;  /* 0x02883004070075a7 */ /* 0x0002a6000802017f */
[----:B--2---:R-:W-:Y:S05]  /*12420*/  @!P1 NANOSLEEP.SYNCS 0x989680 ;  /* 0x009896800000995d */ /* 0x004fea0003900000 */
[----:B------:R-:W2:Y:S02]  /*12430*/  @!P1 SYNCS.PHASECHK.TRANS64 P1, [R7+URZ+0x28830], R4 ;  /* 0x02883004070095a7 */ /* 0x000ea4000802007f */
[----:B--2---:R-:W-:Y:S05]  /*12440*/  @!P1 BRA `(.L_x_9131) ;  /* 0xfffffffc00ec9947 */ /* 0x004fea000383ffff */
[----:B------:R-:W-:Y:S05]  /*12450*/  BRA `(.L_x_9128) ;  /* 0xffffff2000507947 */ /* 0x000fea000383ffff */
.L_x_9135:
[----:B-1----:R-:W-:-:S04]  /*12460*/  MOV R7, UR6 ;  /* 0x0000000600077c02 */ /* 0x002fc80008000f00 */
[----:B------:R1:W2:Y:S03]  /*12470*/  SYNCS.PHASECHK.TRANS64.TRYWAIT P1, [R7+URZ+0x28850], R4 ;  /* 0x02885004070075a7 */ /* 0x0002a6000802017f */
[----:B--2---:R-:W-:Y:S05]  /*12480*/  @!P1 NANOSLEEP.SYNCS 0x989680 ;  /* 0x009896800000995d */ /* 0x004fea0003900000 */
[----:B------:R-:W2:Y:S02]  /*12490*/  @!P1 SYNCS.PHASECHK.TRANS64 P1, [R7+URZ+0x28850], R4 ;  /* 0x02885004070095a7 */ /* 0x000ea4000802007f */
[----:B--2---:R-:W-:Y:S05]  /*124a0*/  @!P1 BRA `(.L_x_9135) ;  /* 0xfffffffc00ec9947 */ /* 0x004fea000383ffff */
[----:B------:R-:W-:Y:S05]  /*124b0*/  BRA `(.L_x_9132) ;  /* 0xffffff24001c7947 */ /* 0x000fea000383ffff */
.L_x_9143:
[----:B-1----:R-:W-:-:S04]  /*124c0*/  IMAD.U32 R5, RZ, RZ, UR6 ;  /* 0x00000006ff057e24 */ /* 0x002fc8000f8e00ff */
[----:B------:R1:W2:Y:S03]  /*124d0*/  SYNCS.PHASECHK.TRANS64.TRYWAIT P1, [R5+URZ+0x28830], R4 ;  /* 0x02883004050075a7 */ /* 0x0002a6000802017f */
[----:B--2---:R-:W-:Y:S05]  /*124e0*/  @!P1 NANOSLEEP.SYNCS 0x989680 ;  /* 0x009896800000995d */ /* 0x004fea0003900000 */
[----:B------:R-:W2:Y:S02]  /*124f0*/  @!P1 SYNCS.PHASECHK.TRANS64 P1, [R5+URZ+0x28830], R4 ;  /* 0x02883004050095a7 */ /* 0x000ea4000802007f */
[----:B--2---:R-:W-:Y:S05]  /*12500*/  @!P1 BRA `(.L_x_9143) ;  /* 0xfffffffc00ec9947 */ /* 0x004fea000383ffff */
[----:B------:R-:W-:Y:S05]  /*12510*/  BRA `(.L_x_9140) ;  /* 0xffffff5000a07947 */ /* 0x000fea000383ffff */
.L_x_9147:
[----:B-1----:R-:W-:-:S04]  /*12520*/  IMAD.U32 R5, RZ, RZ, UR6 ;  /* 0x00000006ff057e24 */ /* 0x002fc8000f8e00ff */
[----:B------:R1:W2:Y:S03]  /*12530*/  SYNCS.PHASECHK.TRANS64.TRYWAIT P1, [R5+URZ+0x28850], R4 ;  /* 0x02885004050075a7 */ /* 0x0002a6000802017f */
[----:B--2---:R-:W-:Y:S05]  /*12540*/  @!P1 NANOSLEEP.SYNCS 0x989680 ;  /* 0x009896800000995d */ /* 0x004fea0003900000 */
[----:B------:R-:W2:Y:S02]  /*12550*/  @!P1 SYNCS.PHASECHK.TRANS64 P1, [R5+URZ+0x28850], R4 ;  /* 0x02885004050095a7 */ /* 0x000ea4000802007f */
[----:B--2---:R-:W-:Y:S05]  /*12560*/  @!P1 BRA `(.L_x_9147) ;  /* 0xfffffffc00ec9947 */ /* 0x004fea000383ffff */
[----:B------:R-:W-:Y:S05]  /*12570*/  BRA `(.L_x_9144) ;  /* 0xffffff5400607947 */ /* 0x000fea000383ffff */
.L_x_9154:
[----:B-1----:R-:W-:-:S04]  /*12580*/  IMAD.U32 R6, RZ, RZ, UR5 ;  /* 0x00000005ff067e24 */ /* 0x002fc8000f8e00ff */
[----:B------:R1:W2:Y:S03]  /*12590*/  SYNCS.PHASECHK.TRANS64.TRYWAIT P1, [R6+URZ+0x28850], R5 ;  /* 0x02885005060075a7 */ /* 0x0002a6000802017f */
[----:B--2---:R-:W-:Y:S05]  /*125a0*/  @!P1 NANOSLEEP.SYNCS 0x989680 ;  /* 0x009896800000995d */ /* 0x004fea0003900000 */
[----:B------:R-:W2:Y:S02]  /*125b0*/  @!P1 SYNCS.PHASECHK.TRANS64 P1, [R6+URZ+0x28850], R5 ;  /* 0x02885005060095a7 */ /* 0x000ea4000802007f */
[----:B--2---:R-:W-:Y:S05]  /*125c0*/  @!P1 BRA `(.L_x_9154) ;  /* 0xfffffffc00ec9947 */ /* 0x004fea000383ffff */
[----:B------:R-:W-:Y:S05]  /*125d0*/  BRA `(.L_x_9153) ;  /* 0xffffff7800487947 */ /* 0x000fea000383ffff */
.L_x_9197:
        /* <DEDUP_REMOVED lines=11> */
.L_x_9264:
[----:B------:R-:W-:Y:S05]  /*12690*/  BSYNC B0 ;  /* 0x0000000000007941 */ /* 0x000fea0003800000 */
.L_x_9263:
[----:B------:R-:W-:Y:S05]  /*126a0*/  BRA `(.L_x_9265) ;  /* 0xffffffbc005c7947 */ /* 0x000fea000383ffff */
.L_x_9200:
[----:B0-----:R0:W1:Y:S02]  /*126b0*/  SYNCS.PHASECHK.TRANS64.TRYWAIT P0, [R7+URZ+0x28840], R2 ;  /* 0x02884002070075a7 */ /* 0x001064000800017f */
[----:B-1----:R-:W-:Y:S05]  /*126c0*/  @!P0 NANOSLEEP.SYNCS 0x989680 ;  /* 0x009896800000895d */ /* 0x002fea0003900000 */
[----:B------:R-:W1:Y:S02]  /*126d0*/  @!P0 SYNCS.PHASECHK.TRANS64 P0, [R7+URZ+0x28840], R2 ;  /* 0x02884002070085a7 */ /* 0x000e64000800007f */
[----:B-1----:R-:W-:Y:S05]  /*126e0*/  @!P0 BRA `(.L_x_9200) ;  /* 0xfffffffc00f08947 */ /* 0x002fea000383ffff */
[----:B------:R-:W-:Y:S05]  /*126f0*/  BRA `(.L_x_9266) ;  /* 0xffffffbc00b87947 */ /* 0x000fea000383ffff */
.L_x_9201:
        /* <DEDUP_REMOVED lines=8> */
.L_x_9268:
[----:B------:R-:W-:Y:S05]  /*12780*/  BSYNC B0 ;  /* 0x0000000000007941 */ /* 0x000fea0003800000 */
.L_x_9267:
        /* <DEDUP_REMOVED lines=9> */
.L_x_9269:
[----:B------:R-:W-:Y:S02]  /*12820*/  IMAD.MOV.U32 R13, RZ, RZ, R0 ;  /* 0x000000ffff0d7224 */ /* 0x000fe400078e0000 */
[----:B------:R-:W-:Y:S02]  /*12830*/  IMAD.MOV.U32 R12, RZ, RZ, 0x1 ;  /* 0x00000001ff0c7424 */ /* 0x000fe400078e00ff */
[----:B------:R-:W-:-:S07]  /*12840*/  IMAD.MOV.U32 R3, RZ, RZ, R14 ;  /* 0x000000ffff037224 */ /* 0x000fce00078e000e */
[----:B------:R-:W-:Y:S05]  /*12850*/  WARPSYNC.COLLECTIVE R15, `(.L_x_9270) ;  /* 0x000000000f087348 */ /* 0x000fea0003c00000 */
[----:B------:R0:W1:Y:S02]  /*12860*/  SHFL.IDX P6, R14, R13, R12, R11 ;  /* 0x0000000c0d0e7389 */ /* 0x00006400000c000b */
[----:B01----:R-:W-:Y:S01]  /*12870*/  ENDCOLLECTIVE ;  /* 0x000000000000791b */ /* 0x003fe20003800000 */
.L_x_9270:
        /* <DEDUP_REMOVED lines=16> */
.L_x_9271:
[----:B------:R-:W-:Y:S02]  /*12980*/  @P1 IMAD R8, R5, 0x2, R22 ;  /* 0x0000000205081824 */ /* 0x000fe400078e0216 */
[----:B------:R-:W-:Y:S02]  /*12990*/  IMAD.MOV.U32 R13, RZ, RZ, R0 ;  /* 0x000000ffff0d7224 */ /* 0x000fe400078e0000 */
[----:B------:R-:W-:Y:S01]  /*129a0*/  IMAD.MOV.U32 R12, RZ, RZ, 0x2 ;  /* 0x00000002ff0c7424 */ /* 0x000fe200078e00ff */
[----:B------:R-:W-:-:S07]  /*129b0*/  MOV R3, R14 ;  /* 0x0000000e00037202 */ /* 0x000fce0000000f00 */
[----:B------:R-:W-:Y:S05]  /*129c0*/  WARPSYNC.COLLECTIVE R15, `(.L_x_9272) ;  /* 0x000000000f087348 */ /* 0x000fea0003c00000 */
[----:B------:R0:W1:Y:S02]  /*129d0*/  SHFL.IDX P6, R14, R13, R12, R11 ;  /* 0x0000000c0d0e7389 */ /* 0x00006400000c000b */
[----:B01----:R-:W-:Y:S01]  /*129e0*/  ENDCOLLECTIVE ;  /* 0x000000000000791b */ /* 0x003fe20003800000 */
.L_x_9272:
        /* <DEDUP_REMOVED lines=16> */
.L_x_9273:
[----:B------:R-:W-:Y:S02]  /*12af0*/  @P1 IMAD R8, R5, 0x2, R22 ;  /* 0x0000000205081824 */ /* 0x000fe400078e0216 */
[----:B------:R-:W-:Y:S02]  /*12b00*/  IMAD.MOV.U32 R13, RZ, RZ, R0 ;  /* 0x000000ffff0d7224 */ /* 0x000fe400078e0000 */
[----:B------:R-:W-:Y:S02]  /*12b10*/  IMAD.MOV.U32 R12, RZ, RZ, 0x3 ;  /* 0x00000003ff0c7424 */ /* 0x000fe400078e00ff */
[----:B------:R-:W-:-:S07]  /*12b20*/  IMAD.MOV.U32 R3, RZ, RZ, R14 ;  /* 0x000000ffff037224 */ /* 0x000fce00078e000e */
[----:B------:R-:W-:Y:S05]  /*12b30*/  WARPSYNC.COLLECTIVE R15, `(.L_x_9274) ;  /* 0x000000000f087348 */ /* 0x000fea0003c00000 */
[----:B------:R0:W1:Y:S02]  /*12b40*/  SHFL.IDX P6, R14, R13, R12, R11 ;  /* 0x0000000c0d0e7389 */ /* 0x00006400000c000b */
[----:B01----:R-:W-:Y:S01]  /*12b50*/  ENDCOLLECTIVE ;  /* 0x000000000000791b */ /* 0x003fe20003800000 */
.L_x_9274:
        /* <DEDUP_REMOVED lines=16> */
.L_x_9275:
[----:B------:R-:W-:Y:S02]  /*12c60*/  @P1 IMAD R8, R5, 0x2, R22 ;  /* 0x0000000205081824 */ /* 0x000fe400078e0216 */
[----:B------:R-:W-:Y:S01]  /*12c70*/  IMAD.MOV.U32 R13, RZ, RZ, R0 ;  /* 0x000000ffff0d7224 */ /* 0x000fe200078e0000 */
[----:B------:R-:W-:Y:S01]  /*12c80*/  MOV R12, 0x4 ;  /* 0x00000004000c7802 */ /* 0x000fe20000000f00 */
[----:B------:R-:W-:-:S07]  /*12c90*/  IMAD.MOV.U32 R3, RZ, RZ, R14 ;  /* 0x000000ffff037224 */ /* 0x000fce00078e000e */
[----:B------:R-:W-:Y:S05]  /*12ca0*/  WARPSYNC.COLLECTIVE R15, `(.L_x_9276) ;  /* 0x000000000f087348 */ /* 0x000fea0003c00000 */
[----:B------:R0:W1:Y:S02]  /*12cb0*/  SHFL.IDX P6, R14, R13, R12, R11 ;  /* 0x0000000c0d0e7389 */ /* 0x00006400000c000b */
[----:B01----:R-:W-:Y:S01]  /*12cc0*/  ENDCOLLECTIVE ;  /* 0x000000000000791b */ /* 0x003fe20003800000 */
.L_x_9276:
        /* <DEDUP_REMOVED lines=16> */
.L_x_9277:
[----:B------:R-:W-:Y:S01]  /*12dd0*/  @P1 IMAD R8, R5, 0x2, R22 ;  /* 0x0000000205081824 */ /* 0x000fe200078e0216 */
[----:B------:R-:W-:Y:S01]  /*12de0*/  MOV R13, R0 ;  /* 0x00000000000d7202 */ /* 0x000fe20000000f00 */
[----:B------:R-:W-:Y:S02]  /*12df0*/  IMAD.MOV.U32 R12, RZ, RZ, 0x5 ;  /* 0x00000005ff0c7424 */ /* 0x000fe400078e00ff */
[----:B------:R-:W-:-:S07]  /*12e00*/  IMAD.MOV.U32 R3, RZ, RZ, R14 ;  /* 0x000000ffff037224 */ /* 0x000fce00078e000e */
[----:B------:R-:W-:Y:S05]  /*12e10*/  WARPSYNC.COLLECTIVE R15, `(.L_x_9278) ;  /* 0x000000000f087348 */ /* 0x000fea0003c00000 */
[----:B------:R0:W1:Y:S02]  /*12e20*/  SHFL.IDX P6, R14, R13, R12, R11 ;  /* 0x0000000c0d0e7389 */ /* 0x00006400000c000b */
[----:B01----:R-:W-:Y:S01]  /*12e30*/  ENDCOLLECTIVE ;  /* 0x000000000000791b */ /* 0x003fe20003800000 */
.L_x_9278:
        /* <DEDUP_REMOVED lines=16> */
.L_x_9279:
[----:B------:R-:W-:Y:S01]  /*12f40*/  @P1 LEA R8, R5, R22, 0x1 ;  /* 0x0000001605081211 */ /* 0x000fe200078e08ff */
[----:B------:R-:W-:Y:S02]  /*12f50*/  IMAD.MOV.U32 R13, RZ, RZ, R0 ;  /* 0x000000ffff0d7224 */ /* 0x000fe400078e0000 */
[----:B------:R-:W-:Y:S02]  /*12f60*/  IMAD.MOV.U32 R12, RZ, RZ, 0x6 ;  /* 0x00000006ff0c7424 */ /* 0x000fe400078e00ff */
[----:B------:R-:W-:-:S07]  /*12f70*/  IMAD.MOV.U32 R3, RZ, RZ, R14 ;  /* 0x000000ffff037224 */ /* 0x000fce00078e000e */
[----:B------:R-:W-:Y:S05]  /*12f80*/  WARPSYNC.COLLECTIVE R15, `(.L_x_9280) ;  /* 0x000000000f087348 */ /* 0x000fea0003c00000 */
[----:B------:R0:W1:Y:S02]  /*12f90*/  SHFL.IDX P6, R14, R13, R12, R11 ;  /* 0x0000000c0d0e7389 */ /* 0x00006400000c000b */
[----:B01----:R-:W-:Y:S01]  /*12fa0*/  ENDCOLLECTIVE ;  /* 0x000000000000791b */ /* 0x003fe20003800000 */
.L_x_9280:
        /* <DEDUP_REMOVED lines=16> */
.L_x_9281:
[----:B------:R-:W-:Y:S02]  /*130b0*/  @P1 IMAD R8, R5, 0x2, R22 ;  /* 0x0000000205081824 */ /* 0x000fe400078e0216 */
[----:B------:R-:W-:Y:S02]  /*130c0*/  IMAD.MOV.U32 R13, RZ, RZ, R0 ;  /* 0x000000ffff0d7224 */ /* 0x000fe400078e0000 */
[----:B------:R-:W-:Y:S02]  /*130d0*/  IMAD.MOV.U32 R12, RZ, RZ, 0x7 ;  /* 0x00000007ff0c7424 */ /* 0x000fe400078e00ff */
[----:B------:R-:W-:-:S07]  /*130e0*/  IMAD.MOV.U32 R3, RZ, RZ, R14 ;  /* 0x000000ffff037224 */ /* 0x000fce00078e000e */
[----:B------:R-:W-:Y:S05]  /*130f0*/  WARPSYNC.COLLECTIVE R15, `(.L_x_9282) ;  /* 0x000000000f087348 */ /* 0x000fea0003c00000 */
[----:B------:R0:W1:Y:S02]  /*13100*/  SHFL.IDX P6, R14, R13, R12, R11 ;  /* 0x0000000c0d0e7389 */ /* 0x00006400000c000b */
[----:B01----:R-:W-:Y:S01]  /*13110*/  ENDCOLLECTIVE ;  /* 0x000000000000791b */ /* 0x003fe20003800000 */
.L_x_9282:
        /* <DEDUP_REMOVED lines=14> */
.L_x_9283:
[----:B------:R-:W-:Y:S01]  /*13200*/  @!PT LDS RZ, [RZ] ;  /* 0x00000000fffff984 */ /* 0x000fe20000000800 */
[----:B------:R-:W-:Y:S01]  /*13210*/  @!PT LDS RZ, [RZ] ;  /* 0x00000000fffff984 */ /* 0x000fe20000000800 */
[----:B------:R-:W-:Y:S01]  /*13220*/  @!PT LDS RZ, [RZ] ;  /* 0x00000000fffff984 */ /* 0x000fe20000000800 */
[----:B------:R0:W-:Y:S02]  /*13230*/  @P1 LDGSTS.E.BYPASS.LTC128B.128 [R8+0x1f400], desc[UR52][R2.64+0x80], !P2 ;  /* 0x1f40008002081fae */ /* 0x0001e4000d101d74 */
[----:B0-----:R-:W-:Y:S01]  /*13240*/  MOV R2, R14 ;  /* 0x0000000e00027202 */ /* 0x001fe20000000f00 */
[----:B------:R-:W-:Y:S06]  /*13250*/  BRA `(.L_x_9284) ;  /* 0xffffffb800907947 */ /* 0x000fec000383ffff */
.L_x_9206:
[----:B------:R-:W-:Y:S02]  /*13260*/  IMAD.MOV.U32 R13, RZ, RZ, R4 ;  /* 0x000000ffff0d7224 */ /* 0x000fe400078e0004 */
[----:B------:R-:W-:Y:S02]  /*13270*/  IMAD.MOV.U32 R12, RZ, RZ, RZ ;  /* 0x000000ffff0c7224 */ /* 0x000fe400078e00ff */
[----:B------:R-:W-:Y:S02]  /*13280*/  IMAD.MOV.U32 R11, RZ, RZ, 0x181f ;  /* 0x0000181fff0b7424 */ /* 0x000fe400078e00ff */
[----:B------:R-:W-:Y:S02]  /*13290*/  IMAD.MOV.U32 R15, RZ, RZ, -0x1 ;  /* 0xffffffffff0f7424 */ /* 0x000fe400078e00ff */
[----:B-----5:R-:W-:Y:S02]  /*132a0*/  IMAD R5, R10, R5, RZ ;  /* 0x000000050a057224 */ /* 0x020fe400078e02ff */
[----:B------:R-:W-:-:S07]  /*132b0*/  IMAD R17, R17, 0x80, R9 ;  /* 0x0000008011117824 */ /* 0x000fce00078e0209 */
[----:B------:R-:W-:Y:S05]  /*132c0*/  WARPSYNC.COLLECTIVE R15, `(.L_x_9285) ;  /* 0x000000000f087348 */ /* 0x000fea0003c00000 */
[----:B------:R0:W1:Y:S02]  /*132d0*/  SHFL.IDX P6, R14, R13, R12, R11 ;  /* 0x0000000c0d0e7389 */ /* 0x00006400000c000b */
[----:B01----:R-:W-:Y:S01]  /*132e0*/  ENDCOLLECTIVE ;  /* 0x000000000000791b */ /* 0x003fe20003800000 */
.L_x_9285:
[C---:B------:R-:W-:Y:S01]  /*132f0*/  VIADD R6, R17.reuse, 0x10 ;  /* 0x0000001011067836 */ /* 0x040fe20000000000 */
[----:B------:R-:W-:Y:S02]  /*13300*/  ISETP.GE.AND P2, PT, R17, R5, PT ;  /* 0x000000051100720c */ /* 0x000fe40003f46270 */
[----:B------:R-:W-:Y:S01]  /*13310*/  MOV R13, R0 ;  /* 0x00000000000d7202 */ /* 0x000fe20000000f00 */
[----:B------:R-:W-:-:S10]  /*13320*/  IMAD.MOV.U32 R2, RZ, RZ, R14 ;  /* 0x000000ffff027224 */ /* 0x000fd400078e000e */
[----:B------:R-:W-:Y:S05]  /*13330*/  WARPSYNC.COLLECTIVE R15, `(.L_x_9286) ;  /* 0x000000000f087348 */ /* 0x000fea0003c00000 */
[----:B------:R0:W1:Y:S02]  /*13340*/  SHFL.IDX P6, R14, R13, R12, R11 ;  /* 0x0000000c0d0e7389 */ /* 0x00006400000c000b */
[----:B01----:R-:W-:Y:S01]  /*13350*/  ENDCOLLECTIVE ;  /* 0x000000000000791b */ /* 0x003fe20003800000 */
.L_x_9286:
        /* <DEDUP_REMOVED lines=8> */
.L_x_9287:
[----:B------:R-:W-:Y:S01]  /*133e0*/  @!PT LDS RZ, [RZ] ;  /* 0x00000000fffff984 */ /* 0x000fe20000000800 */
[----:B------:R-:W-:Y:S01]  /*133f0*/  @!PT LDS RZ, [RZ] ;  /* 0x00000000fffff984 */ /* 0x000fe20000000800 */
[----:B------:R-:W-:Y:S01]  /*13400*/  @!PT LDS RZ, [RZ] ;  /* 0x00000000fffff984 */ /* 0x000fe20000000800 */
[----:B------:R-:W-:Y:S04]  /*13410*/  @!P2 LDGSTS.E.BYPASS.LTC128B.128 [R8+0x10400], desc[UR52][R2.64], !P0 ;  /* 0x104000000208afae */ /* 0x000fe8000c101d74 */
[----:B------:R0:W-:Y:S01]  /*13420*/  @!P2 LDGSTS.E.BYPASS.LTC128B.128 [R8+0x14400], desc[UR52][R2.64+0x80], !P1 ;  /* 0x144000800208afae */ /* 0x0001e2000c901d74 */
[----:B------:R-:W-:Y:S02]  /*13430*/  ISETP.GE.AND P2, PT, R6, R5, PT ;  /* 0x000000050600720c */ /* 0x000fe40003f46270 */
[----:B------:R-:W-:Y:S01]  /*13440*/  IADD3 R6, R17, 0x20, RZ ;  /* 0x0000002011067810 */ /* 0x000fe20007ffe0ff */
[----:B------:R-:W-:Y:S02]  /*13450*/  IMAD.MOV.U32 R13, RZ, RZ, R0 ;  /* 0x000000ffff0d7224 */ /* 0x000fe400078e0000 */
[----:B0-----:R-:W-:-:S08]  /*13460*/  IMAD.MOV.U32 R2, RZ, RZ, R14 ;  /* 0x000000ffff027224 */ /* 0x001fd000078e000e */
[----:B------:R-:W-:Y:S05]  /*13470*/  WARPSYNC.COLLECTIVE R15, `(.L_x_9288) ;  /* 0x000000000f087348 */ /* 0x000fea0003c00000 */
[----:B------:R0:W1:Y:S02]  /*13480*/  SHFL.IDX P6, R14, R13, R12, R11 ;  /* 0x0000000c0d0e7389 */ /* 0x00006400000c000b */
[----:B01----:R-:W-:Y:S01]  /*13490*/  ENDCOLLECTIVE ;  /* 0x000000000000791b */ /* 0x003fe20003800000 */
.L_x_9288:
        /* <DEDUP_REMOVED lines=8> */
.L_x_9289:
        /* <DEDUP_REMOVED lines=13> */
.L_x_9290:
        /* <DEDUP_REMOVED lines=8> */
.L_x_9291:
[----:B------:R-:W-:-:S05]  /*13670*/  @!P2 IMAD.MOV.U32 R3, RZ, RZ, R7 ;  /* 0x000000ffff03a224 */ /* 0x000fca00078e0007 */
[----:B------:R-:W-:Y:S01]  /*13680*/  @!PT LDS RZ, [RZ] ;  /* 0x00000000fffff984 */ /* 0x000fe20000000800 */
[----:B------:R-:W-:Y:S01]  /*13690*/  @!PT LDS RZ, [RZ] ;  /* 0x00000000fffff984 */ /* 0x000fe20000000800 */
[----:B------:R-:W-:Y:S01]  /*136a0*/  @!PT LDS RZ, [RZ] ;  /* 0x00000000fffff984 */ /* 0x000fe20000000800 */
[----:B------:R-:W-:Y:S04]  /*136b0*/  @!P2 LDGSTS.E.BYPASS.LTC128B.128 [R8+0x11400], desc[UR52][R2.64], !P0 ;  /* 0x114000000208afae */ /* 0x000fe8000c101d74 */
[----:B------:R0:W-:Y:S01]  /*136c0*/  @!P2 LDGSTS.E.BYPASS.LTC128B.128 [R8+0x15400], desc[UR52][R2.64+0x80], !P1 ;  /* 0x154000800208afae */ /* 0x0001e2000c901d74 */
[----:B------:R-:W-:Y:S01]  /*136d0*/  ISETP.GE.AND P2, PT, R6, R5, PT ;  /* 0x000000050600720c */ /* 0x000fe20003f46270 */
[----:B------:R-:W-:Y:S01]  /*136e0*/  VIADD R6, R17, 0x40 ;  /* 0x0000004011067836 */ /* 0x000fe20000000000 */
[----:B------:R-:W-:Y:S01]  /*136f0*/  MOV R13, R0 ;  /* 0x00000000000d7202 */ /* 0x000fe20000000f00 */
[----:B0-----:R-:W-:-:S10]  /*13700*/  IMAD.MOV.U32 R2, RZ, RZ, R14 ;  /* 0x000000ffff027224 */ /* 0x001fd400078e000e */
[----:B------:R-:W-:Y:S05]  /*13710*/  WARPSYNC.COLLECTIVE R15, `(.L_x_9292) ;  /* 0x000000000f087348 */ /* 0x000fea0003c00000 */
[----:B------:R0:W1:Y:S02]  /*13720*/  SHFL.IDX P6, R14, R13, R12, R11 ;  /* 0x0000000c0d0e7389 */ /* 0x00006400000c000b */
[----:B01----:R-:W-:Y:S01]  /*13730*/  ENDCOLLECTIVE ;  /* 0x000000000000791b */ /* 0x003fe20003800000 */
.L_x_9292:
        /* <DEDUP_REMOVED lines=8> */
.L_x_9293:
[----:B------:R-:W-:-:S05]  /*137c0*/  @!P2 IMAD.MOV.U32 R3, RZ, RZ, R7 ;  /* 0x000000ffff03a224 */ /* 0x000fca00078e0007 */
        /* <DEDUP_REMOVED lines=12> */
.L_x_9294:
        /* <DEDUP_REMOVED lines=8> */
.L_x_9295:
        /* <DEDUP_REMOVED lines=13> */
.L_x_9296:
        /* <DEDUP_REMOVED lines=8> */
.L_x_9297:
[----:B------:R-:W-:-:S05]  /*13a60*/  @!P2 IMAD.MOV.U32 R3, RZ, RZ, R7 ;  /* 0x000000ffff03a224 */ /* 0x000fca00078e0007 */
        /* <DEDUP_REMOVED lines=11> */
.L_x_9298:
        /* <DEDUP_REMOVED lines=8> */
.L_x_9299:
        /* <DEDUP_REMOVED lines=11> */
.L_x_9300:
[----:B------:R-:W-:Y:S05]  /*13c50*/  BRA `(.L_x_9301) ;  /* 0xffffffbc00047947 */ /* 0x000fea000383ffff */
.L_x_9211:
[----:B0-----:R0:W1:Y:S02]  /*13c60*/  SYNCS.PHASECHK.TRANS64.TRYWAIT P1, [R22+URZ+0x28820], R3 ;  /* 0x02882003160075a7 */ /* 0x001064000802017f */
[----:B-1----:R-:W-:Y:S05]  /*13c70*/  @!P1 NANOSLEEP.SYNCS 0x989680 ;  /* 0x009896800000995d */ /* 0x002fea0003900000 */
[----:B------:R-:W1:Y:S02]  /*13c80*/  @!P1 SYNCS.PHASECHK.TRANS64 P1, [R22+URZ+0x28820], R3 ;  /* 0x02882003160095a7 */ /* 0x000e64000802007f */
[----:B-1----:R-:W-:Y:S05]  /*13c90*/  @!P1 BRA `(.L_x_9211) ;  /* 0xfffffffc00f09947 */ /* 0x002fea000383ffff */
[----:B------:R-:W-:Y:S05]  /*13ca0*/  BRA `(.L_x_9302) ;  /* 0xffffffbc00787947 */ /* 0x000fea000383ffff */
.L_x_9216:
[----:B0-----:R0:W1:Y:S02]  /*13cb0*/  SYNCS.PHASECHK.TRANS64.TRYWAIT P0, [R6+URZ+0x28840], R3 ;  /* 0x02884003060075a7 */ /* 0x001064000800017f */
[----:B-1----:R-:W-:Y:S05]  /*13cc0*/  @!P0 NANOSLEEP.SYNCS 0x989680 ;  /* 0x009896800000895d */ /* 0x002fea0003900000 */
[----:B------:R-:W1:Y:S02]  /*13cd0*/  @!P0 SYNCS.PHASECHK.TRANS64 P0, [R6+URZ+0x28840], R3 ;  /* 0x02884003060085a7 */ /* 0x000e64000800007f */
[----:B-1----:R-:W-:Y:S05]  /*13ce0*/  @!P0 BRA `(.L_x_9216) ;  /* 0xfffffffc00f08947 */ /* 0x002fea000383ffff */
[----:B------:R-:W-:Y:S05]  /*13cf0*/  BRA `(.L_x_9303) ;  /* 0xffffffc000447947 */ /* 0x000fea000383ffff */
.L_x_9217:
        /* <DEDUP_REMOVED lines=8> */
.L_x_9305:
[----:B------:R-:W-:Y:S05]  /*13d80*/  BSYNC B1 ;  /* 0x0000000000017941 */ /* 0x000fea0003800000 */
.L_x_9304:
        /* <DEDUP_REMOVED lines=10> */
.L_x_9306:
[----:B------:R-:W-:Y:S02]  /*13e30*/  IMAD.MOV.U32 R13, RZ, RZ, R9 ;  /* 0x000000ffff0d7224 */ /* 0x000fe400078e0009 */
[----:B------:R-:W-:Y:S02]  /*13e40*/  IMAD.MOV.U32 R12, RZ, RZ, 0x1 ;  /* 0x00000001ff0c7424 */ /* 0x000fe400078e00ff */
[----:B------:R-:W-:-:S07]  /*13e50*/  IMAD.MOV.U32 R2, RZ, RZ, R14 ;  /* 0x000000ffff027224 */ /* 0x000fce00078e000e */
[----:B------:R-:W-:Y:S05]  /*13e60*/  WARPSYNC.COLLECTIVE R15, `(.L_x_9307) ;  /* 0x000000000f087348 */ /* 0x000fea0003c00000 */
[----:B------:R0:W1:Y:S02]  /*13e70*/  SHFL.IDX P6, R14, R13, R12, R11 ;  /* 0x0000000c0d0e7389 */ /* 0x00006400000c000b */
[----:B01----:R-:W-:Y:S01]  /*13e80*/  ENDCOLLECTIVE ;  /* 0x000000000000791b */ /* 0x003fe20003800000 */
.L_x_9307:
        /* <DEDUP_REMOVED lines=12> */
.L_x_9308:
[----:B------:R-:W-:Y:S02]  /*13f50*/  IMAD.MOV.U32 R13, RZ, RZ, R9 ;  /* 0x000000ffff0d7224 */ /* 0x000fe400078e0009 */
[----:B------:R-:W-:Y:S02]  /*13f60*/  IMAD.MOV.U32 R12, RZ, RZ, 0x2 ;  /* 0x00000002ff0c7424 */ /* 0x000fe400078e00ff */
[----:B------:R-:W-:-:S07]  /*13f70*/  IMAD.MOV.U32 R2, RZ, RZ, R14 ;  /* 0x000000ffff027224 */ /* 0x000fce00078e000e */
[----:B------:R-:W-:Y:S05]  /*13f80*/  WARPSYNC.COLLECTIVE R15, `(.L_x_9309) ;  /* 0x000000000f087348 */ /* 0x000fea0003c00000 */
[----:B------:R0:W1:Y:S02]  /*13f90*/  SHFL.IDX P6, R14, R13, R12, R11 ;  /* 0x0000000c0d0e7389 */ /* 0x00006400000c000b */
[----:B01----:R-:W-:Y:S01]  /*13fa0*/  ENDCOLLECTIVE ;  /* 0x000000000000791b */ /* 0x003fe20003800000 */
.L_x_9309:
        /* <DEDUP_REMOVED lines=12> */
.L_x_9310:
[----:B------:R-:W-:Y:S02]  /*14070*/  IMAD.MOV.U32 R13, RZ, RZ, R9 ;  /* 0x000000ffff0d7224 */ /* 0x000fe400078e0009 */
[----:B------:R-:W-:Y:S02]  /*14080*/  IMAD.MOV.U32 R12, RZ, RZ, 0x3 ;  /* 0x00000003ff0c7424 */ /* 0x000fe400078e00ff */
[----:B------:R-:W-:-:S07]  /*14090*/  IMAD.MOV.U32 R2, RZ, RZ, R14 ;  /* 0x000000ffff027224 */ /* 0x000fce00078e000e */
[----:B------:R-:W-:Y:S05]  /*140a0*/  WARPSYNC.COLLECTIVE R15, `(.L_x_9311) ;  /* 0x000000000f087348 */ /* 0x000fea0003c00000 */
[----:B------:R0:W1:Y:S02]  /*140b0*/  SHFL.IDX P6, R14, R13, R12, R11 ;  /* 0x0000000c0d0e7389 */ /* 0x00006400000c000b */
[----:B01----:R-:W-:Y:S01]  /*140c0*/  ENDCOLLECTIVE ;  /* 0x000000000000791b */ /* 0x003fe20003800000 */
.L_x_9311:
        /* <DEDUP_REMOVED lines=12> */
.L_x_9312:
[----:B------:R-:W-:Y:S02]  /*14190*/  IMAD.MOV.U32 R13, RZ, RZ, R9 ;  /* 0x000000ffff0d7224 */ /* 0x000fe400078e0009 */
[----:B------:R-:W-:Y:S02]  /*141a0*/  IMAD.MOV.U32 R12, RZ, RZ, 0x4 ;  /* 0x00000004ff0c7424 */ /* 0x000fe400078e00ff */
[----:B------:R-:W-:-:S07]  /*141b0*/  IMAD.MOV.U32 R2, RZ, RZ, R14 ;  /* 0x000000ffff027224 */ /* 0x000fce00078e000e */
[----:B------:R-:W-:Y:S05]  /*141c0*/  WARPSYNC.COLLECTIVE R15, `(.L_x_9313) ;  /* 0x000000000f087348 */ /* 0x000fea0003c00000 */
[----:B------:R0:W1:Y:S02]  /*141d0*/  SHFL.IDX P6, R14, R13, R12, R11 ;  /* 0x0000000c0d0e7389 */ /* 0x00006400000c000b */
[----:B01----:R-:W-:Y:S01]  /*141e0*/  ENDCOLLECTIVE ;  /* 0x000000000000791b */ /* 0x003fe20003800000 */
.L_x_9313:
        /* <DEDUP_REMOVED lines=12> */
.L_x_9314:
[----:B------:R-:W-:Y:S02]  /*142b0*/  IMAD.MOV.U32 R13, RZ, RZ, R9 ;  /* 0x000000ffff0d7224 */ /* 0x000fe400078e0009 */
[----:B------:R-:W-:Y:S02]  /*142c0*/  IMAD.MOV.U32 R12, RZ, RZ, 0x5 ;  /* 0x00000005ff0c7424 */ /* 0x000fe400078e00ff */
[----:B------:R-:W-:-:S07]  /*142d0*/  IMAD.MOV.U32 R2, RZ, RZ, R14 ;  /* 0x000000ffff027224 */ /* 0x000fce00078e000e */
[----:B------:R-:W-:Y:S05]  /*142e0*/  WARPSYNC.COLLECTIVE R15, `(.L_x_9315) ;  /* 0x000000000f087348 */ /* 0x000fea0003c00000 */
[----:B------:R0:W1:Y:S02]  /*142f0*/  SHFL.IDX P6, R14, R13, R12, R11 ;  /* 0x0000000c0d0e7389 */ /* 0x00006400000c000b */
[----:B01----:R-:W-:Y:S01]  /*14300*/  ENDCOLLECTIVE ;  /* 0x000000000000791b */ /* 0x003fe20003800000 */
.L_x_9315:
        /* <DEDUP_REMOVED lines=12> */
.L_x_9316:
[----:B------:R-:W-:Y:S02]  /*143d0*/  IMAD.MOV.U32 R13, RZ, RZ, R9 ;  /* 0x000000ffff0d7224 */ /* 0x000fe400078e0009 */
[----:B------:R-:W-:Y:S02]  /*143e0*/  IMAD.MOV.U32 R12, RZ, RZ, 0x6 ;  /* 0x00000006ff0c7424 */ /* 0x000fe400078e00ff */
[----:B------:R-:W-:-:S07]  /*143f0*/  IMAD.MOV.U32 R2, RZ, RZ, R14 ;  /* 0x000000ffff027224 */ /* 0x000fce00078e000e */
[----:B------:R-:W-:Y:S05]  /*14400*/  WARPSYNC.COLLECTIVE R15, `(.L_x_9317) ;  /* 0x000000000f087348 */ /* 0x000fea0003c00000 */
[----:B------:R0:W1:Y:S02]  /*14410*/  SHFL.IDX P6, R14, R13, R12, R11 ;  /* 0x0000000c0d0e7389 */ /* 0x00006400000c000b */
[----:B01----:R-:W-:Y:S01]  /*14420*/  ENDCOLLECTIVE ;  /* 0x000000000000791b */ /* 0x003fe20003800000 */
.L_x_9317:
        /* <DEDUP_REMOVED lines=12> */
.L_x_9318:
[----:B------:R-:W-:Y:S02]  /*144f0*/  IMAD.MOV.U32 R13, RZ, RZ, R9 ;  /* 0x000000ffff0d7224 */ /* 0x000fe400078e0009 */
[----:B------:R-:W-:Y:S02]  /*14500*/  IMAD.MOV.U32 R12, RZ, RZ, 0x7 ;  /* 0x00000007ff0c7424 */ /* 0x000fe400078e00ff */
[----:B------:R-:W-:-:S07]  /*14510*/  IMAD.MOV.U32 R2, RZ, RZ, R14 ;  /* 0x000000ffff027224 */ /* 0x000fce00078e000e */
[----:B------:R-:W-:Y:S05]  /*14520*/  WARPSYNC.COLLECTIVE R15, `(.L_x_9319) ;  /* 0x000000000f087348 */ /* 0x000fea0003c00000 */
[----:B------:R0:W1:Y:S02]  /*14530*/  SHFL.IDX P6, R14, R13, R12, R11 ;  /* 0x0000000c0d0e7389 */ /* 0x00006400000c000b */
[----:B01----:R-:W-:Y:S01]  /*14540*/  ENDCOLLECTIVE ;  /* 0x000000000000791b */ /* 0x003fe20003800000 */
.L_x_9319:
[----:B------:R-:W-:-:S05]  /*14550*/  IADD3 R2, P0, R2, R5, RZ ;  /* 0x0000000502027210 */ /* 0x000fca0007f1e0ff */
[----:B------:R-:W-:-:S05]  /*14560*/  IMAD.X R3, RZ, RZ, R3, P0 ;  /* 0x000000ffff037224 */ /* 0x000fca00000e0603 */
        /* <DEDUP_REMOVED lines=10> */
.L_x_9320:
[----:B------:R-:W-:Y:S01]  /*14610*/  IMAD.MOV.U32 R2, RZ, RZ, R14 ;  /* 0x000000ffff027224 */ /* 0x000fe200078e000e */
[----:B------:R-:W-:Y:S06]  /*14620*/  BRA `(.L_x_9321) ;  /* 0xffffffbc00187947 */ /* 0x000fec000383ffff */
.L_x_9222:
[----:B-1----:R1:W3:Y:S02]  /*14630*/  SYNCS.PHASECHK.TRANS64.TRYWAIT P0, [R6+URZ+0x28860], R2 ;  /* 0x02886002060075a7 */ /* 0x0022e4000800017f */
[----:B---3--:R-:W-:Y:S05]  /*14640*/  @!P0 NANOSLEEP.SYNCS 0x989680 ;  /* 0x009896800000895d */ /* 0x008fea0003900000 */
[----:B------:R-:W3:Y:S02]  /*14650*/  @!P0 SYNCS.PHASECHK.TRANS64 P0, [R6+URZ+0x28860], R2 ;  /* 0x02886002060085a7 */ /* 0x000ee4000800007f */
[----:B---3--:R-:W-:Y:S05]  /*14660*/  @!P0 BRA `(.L_x_9222) ;  /* 0xfffffffc00f08947 */ /* 0x008fea000383ffff */
[----:B------:R-:W-:Y:S05]  /*14670*/  BRA `(.L_x_9322) ;  /* 0xffffffbc00787947 */ /* 0x000fea000383ffff */
.L_x_9223:
        /* <DEDUP_REMOVED lines=8> */
.L_x_9324:
[----:B------:R-:W-:Y:S05]  /*14700*/  BSYNC B1 ;  /* 0x0000000000017941 */ /* 0x000fea0003800000 */
.L_x_9323:
        /* <DEDUP_REMOVED lines=9> */
.L_x_9325:
[----:B------:R-:W-:Y:S02]  /*147a0*/  IMAD.MOV.U32 R13, RZ, RZ, R24 ;  /* 0x000000ffff0d7224 */ /* 0x000fe400078e0018 */
[----:B------:R-:W-:Y:S02]  /*147b0*/  IMAD.MOV.U32 R12, RZ, RZ, 0x1 ;  /* 0x00000001ff0c7424 */ /* 0x000fe400078e00ff */
[----:B------:R-:W-:-:S07]  /*147c0*/  IMAD.MOV.U32 R2, RZ, RZ, R14 ;  /* 0x000000ffff027224 */ /* 0x000fce00078e000e */
[----:B------:R-:W-:Y:S05]  /*147d0*/  WARPSYNC.COLLECTIVE R15, `(.L_x_9326) ;  /* 0x000000000f087348 */ /* 0x000fea0003c00000 */
[----:B------:R0:W1:Y:S02]  /*147e0*/  SHFL.IDX P6, R14, R13, R12, R11 ;  /* 0x0000000c0d0e7389 */ /* 0x00006400000c000b */
[----:B01----:R-:W-:Y:S01]  /*147f0*/  ENDCOLLECTIVE ;  /* 0x000000000000791b */ /* 0x003fe20003800000 */
.L_x_9326:
        /* <DEDUP_REMOVED lines=14> */
.L_x_9327:
[----:B------:R-:W-:Y:S02]  /*148e0*/  IMAD.MOV.U32 R13, RZ, RZ, R24 ;  /* 0x000000ffff0d7224 */ /* 0x000fe400078e0018 */
[----:B------:R-:W-:Y:S01]  /*148f0*/  IMAD.MOV.U32 R12, RZ, RZ, 0x2 ;  /* 0x00000002ff0c7424 */ /* 0x000fe200078e00ff */
[----:B------:R-:W-:-:S07]  /*14900*/  MOV R2, R14 ;  /* 0x0000000e00027202 */ /* 0x000fce0000000f00 */
[----:B------:R-:W-:Y:S05]  /*14910*/  WARPSYNC.COLLECTIVE R15, `(.L_x_9328) ;  /* 0x000000000f087348 */ /* 0x000fea0003c00000 */
[----:B------:R0:W1:Y:S02]  /*14920*/  SHFL.IDX P6, R14, R13, R12, R11 ;  /* 0x0000000c0d0e7389 */ /* 0x00006400000c000b */
[----:B01----:R-:W-:Y:S01]  /*14930*/  ENDCOLLECTIVE ;  /* 0x000000000000791b */ /* 0x003fe20003800000 */
.L_x_9328:
        /* <DEDUP_REMOVED lines=14> */
.L_x_9329:
[----:B------:R-:W-:Y:S02]  /*14a20*/  IMAD.MOV.U32 R13, RZ, RZ, R24 ;  /* 0x000000ffff0d7224 */ /* 0x000fe400078e0018 */
[----:B------:R-:W-:Y:S01]  /*14a30*/  IMAD.MOV.U32 R12, RZ, RZ, 0x3 ;  /* 0x00000003ff0c7424 */ /* 0x000fe200078e00ff */
[----:B------:R-:W-:-:S07]  /*14a40*/  MOV R2, R14 ;  /* 0x0000000e00027202 */ /* 0x000fce0000000f00 */
[----:B------:R-:W-:Y:S05]  /*14a50*/  WARPSYNC.COLLECTIVE R15, `(.L_x_9330) ;  /* 0x000000000f087348 */ /* 0x000fea0003c00000 */
[----:B------:R0:W1:Y:S02]  /*14a60*/  SHFL.IDX P6, R14, R13, R12, R11 ;  /* 0x0000000c0d0e7389 */ /* 0x00006400000c000b */
[----:B01----:R-:W-:Y:S01]  /*14a70*/  ENDCOLLECTIVE ;  /* 0x000000000000791b */ /* 0x003fe20003800000 */
.L_x_9330:
        /* <DEDUP_REMOVED lines=14> */
.L_x_9331:
[----:B------:R-:W-:Y:S02]  /*14b60*/  IMAD.MOV.U32 R13, RZ, RZ, R24 ;  /* 0x000000ffff0d7224 */ /* 0x000fe400078e0018 */
[----:B------:R-:W-:Y:S01]  /*14b70*/  IMAD.MOV.U32 R12, RZ, RZ, 0x4 ;  /* 0x00000004ff0c7424 */ /* 0x000fe200078e00ff */
[----:B------:R-:W-:-:S07]  /*14b80*/  MOV R2, R14 ;  /* 0x0000000e00027202 */ /* 0x000fce0000000f00 */
[----:B------:R-:W-:Y:S05]  /*14b90*/  WARPSYNC.COLLECTIVE R15, `(.L_x_9332) ;  /* 0x000000000f087348 */ /* 0x000fea0003c00000 */
[----:B------:R0:W1:Y:S02]  /*14ba0*/  SHFL.IDX P6, R14, R13, R12, R11 ;  /* 0x0000000c0d0e7389 */ /* 0x00006400000c000b */
[----:B01----:R-:W-:Y:S01]  /*14bb0*/  ENDCOLLECTIVE ;  /* 0x000000000000791b */ /* 0x003fe20003800000 */
.L_x_9332:
        /* <DEDUP_REMOVED lines=14> */
.L_x_9333:
[----:B------:R-:W-:Y:S02]  /*14ca0*/  IMAD.MOV.U32 R13, RZ, RZ, R24 ;  /* 0x000000ffff0d7224 */ /* 0x000fe400078e0018 */
[----:B------:R-:W-:Y:S01]  /*14cb0*/  IMAD.MOV.U32 R12, RZ, RZ, 0x5 ;  /* 0x00000005ff0c7424 */ /* 0x000fe200078e00ff */
[----:B------:R-:W-:-:S07]  /*14cc0*/  MOV R2, R14 ;  /* 0x0000000e00027202 */ /* 0x000fce0000000f00 */
[----:B------:R-:W-:Y:S05]  /*14cd0*/  WARPSYNC.COLLECTIVE R15, `(.L_x_9334) ;  /* 0x000000000f087348 */ /* 0x000fea0003c00000 */
[----:B------:R0:W1:Y:S02]  /*14ce0*/  SHFL.IDX P6, R14, R13, R12, R11 ;  /* 0x0000000c0d0e7389 */ /* 0x00006400000c000b */
[----:B01----:R-:W-:Y:S01]  /*14cf0*/  ENDCOLLECTIVE ;  /* 0x000000000000791b */ /* 0x003fe20003800000 */
.L_x_9334:
        /* <DEDUP_REMOVED lines=14> */
.L_x_9335:
[----:B------:R-:W-:Y:S02]  /*14de0*/  IMAD.MOV.U32 R13, RZ, RZ, R24 ;  /* 0x000000ffff0d7224 */ /* 0x000fe400078e0018 */
[----:B------:R-:W-:Y:S01]  /*14df0*/  IMAD.MOV.U32 R12, RZ, RZ, 0x6 ;  /* 0x00000006ff0c7424 */ /* 0x000fe200078e00ff */
[----:B------:R-:W-:-:S07]  /*14e00*/  MOV R2, R14 ;  /* 0x0000000e00027202 */ /* 0x000fce0000000f00 */
[----:B------:R-:W-:Y:S05]  /*14e10*/  WARPSYNC.COLLECTIVE R15, `(.L_x_9336) ;  /* 0x000000000f087348 */ /* 0x000fea0003c00000 */
[----:B------:R0:W1:Y:S02]  /*14e20*/  SHFL.IDX P6, R14, R13, R12, R11 ;  /* 0x0000000c0d0e7389 */ /* 0x00006400000c000b */
[----:B01----:R-:W-:Y:S01]  /*14e30*/  ENDCOLLECTIVE ;  /* 0x000000000000791b */ /* 0x003fe20003800000 */
.L_x_9336:
        /* <DEDUP_REMOVED lines=14> */
.L_x_9337:
[----:B------:R-:W-:Y:S02]  /*14f20*/  IMAD.MOV.U32 R13, RZ, RZ, R24 ;  /* 0x000000ffff0d7224 */ /* 0x000fe400078e0018 */
[----:B------:R-:W-:Y:S01]  /*14f30*/  IMAD.MOV.U32 R12, RZ, RZ, 0x7 ;  /* 0x00000007ff0c7424 */ /* 0x000fe200078e00ff */
[----:B------:R-:W-:-:S07]  /*14f40*/  MOV R2, R14 ;  /* 0x0000000e00027202 */ /* 0x000fce0000000f00 */
[----:B------:R-:W-:Y:S05]  /*14f50*/  WARPSYNC.COLLECTIVE R15, `(.L_x_9338) ;  /* 0x000000000f087348 */ /* 0x000fea0003c00000 */
[----:B------:R0:W1:Y:S02]  /*14f60*/  SHFL.IDX P6, R14, R13, R12, R11 ;  /* 0x0000000c0d0e7389 */ /* 0x00006400000c000b */
[----:B01----:R-:W-:Y:S01]  /*14f70*/  ENDCOLLECTIVE ;  /* 0x000000000000791b */ /* 0x003fe20003800000 */
.L_x_9338:
        /* <DEDUP_REMOVED lines=13> */
.L_x_9339:
[----:B------:R-:W-:Y:S01]  /*15050*/  @!PT LDS RZ, [RZ] ;  /* 0x00000000fffff984 */ /* 0x000fe20000000800 */
[----:B------:R-:W-:Y:S01]  /*15060*/  @!PT LDS RZ, [RZ] ;  /* 0x00000000fffff984 */ /* 0x000fe20000000800 */
[----:B------:R-:W-:Y:S01]  /*15070*/  @!PT LDS RZ, [RZ] ;  /* 0x00000000fffff984 */ /* 0x000fe20000000800 */
[----:B------:R1:W-:Y:S01]  /*15080*/  LDGSTS.E.BYPASS.LTC128B.128 [R7+0x7400], desc[UR52][R2.64+0x80], !P0 ;  /* 0x0740008002077fae */ /* 0x0003e2000c101d74 */
[----:B------:R-:W-:Y:S05]  /*15090*/  BRA `(.L_x_9340) ;  /* 0xffffffb400fc7947 */ /* 0x000fea000383ffff */
.L_x_9231:
[----:B0-----:R0:W1:Y:S02]  /*150a0*/  SYNCS.PHASECHK.TRANS64.TRYWAIT P0, [R0+URZ+0x28860], R3 ;  /* 0x02886003000075a7 */ /* 0x001064000800017f */
[----:B-1----:R-:W-:Y:S05]  /*150b0*/  @!P0 NANOSLEEP.SYNCS 0x989680 ;  /* 0x009896800000895d */ /* 0x002fea0003900000 */
[----:B------:R-:W1:Y:S02]  /*150c0*/  @!P0 SYNCS.PHASECHK.TRANS64 P0, [R0+URZ+0x28860], R3 ;  /* 0x02886003000085a7 */ /* 0x000e64000800007f */
[----:B-1----:R-:W-:Y:S05]  /*150d0*/  @!P0 BRA `(.L_x_9231) ;  /* 0xfffffffc00f08947 */ /* 0x002fea000383ffff */
[----:B------:R-:W-:Y:S05]  /*150e0*/  BRA `(.L_x_9341) ;  /* 0xffffffbc00187947 */ /* 0x000fea000383ffff */
.L_x_9232:
        /* <DEDUP_REMOVED lines=8> */
.L_x_9343:
[----:B------:R-:W-:Y:S05]  /*15170*/  BSYNC B0 ;  /* 0x0000000000007941 */ /* 0x000fea0003800000 */
.L_x_9342:
        /* <DEDUP_REMOVED lines=9> */
.L_x_9344:
        /* <DEDUP_REMOVED lines=12> */
.L_x_9345:
        /* <DEDUP_REMOVED lines=13> */
.L_x_9346:
[----:B------:R-:W-:Y:S01]  /*153a0*/  MOV R13, R24 ;  /* 0x00000018000d7202 */ /* 0x000fe20000000f00 */
[----:B------:R-:W-:Y:S02]  /*153b0*/  IMAD.MOV.U32 R12, RZ, RZ, 0x2 ;  /* 0x00000002ff0c7424 */ /* 0x000fe400078e00ff */
[----:B------:R-:W-:-:S07]  /*153c0*/  IMAD.MOV.U32 R10, RZ, RZ, R14 ;  /* 0x000000ffff0a7224 */ /* 0x000fce00078e000e */
[----:B------:R-:W-:Y:S05]  /*153d0*/  WARPSYNC.COLLECTIVE R15, `(.L_x_9347) ;  /* 0x000000000f087348 */ /* 0x000fea0003c00000 */
[----:B------:R0:W1:Y:S02]  /*153e0*/  SHFL.IDX P6, R14, R13, R12, R11 ;  /* 0x0000000c0d0e7389 */ /* 0x00006400000c000b */
[----:B01----:R-:W-:Y:S01]  /*153f0*/  ENDCOLLECTIVE ;  /* 0x000000000000791b */ /* 0x003fe20003800000 */
.L_x_9347:
        /* <DEDUP_REMOVED lines=14> */
.L_x_9348:
[----:B------:R-:W-:Y:S01]  /*154e0*/  IMAD.MOV.U32 R13, RZ, RZ, R24 ;  /* 0x000000ffff0d7224 */ /* 0x000fe200078e0018 */
[----:B------:R-:W-:Y:S02]  /*154f0*/  MOV R12, 0x3 ;  /* 0x00000003000c7802 */ /* 0x000fe40000000f00 */
[----:B------:R-:W-:-:S13]  /*15500*/  IADD3 R2, P2, R14, R5, RZ ;  /* 0x000000050e027210 */ /* 0x000fda0007f5e0ff */
[----:B------:R-:W-:Y:S05]  /*15510*/  WARPSYNC.COLLECTIVE R15, `(.L_x_9349) ;  /* 0x000000000f087348 */ /* 0x000fea0003c00000 */
[----:B------:R0:W1:Y:S02]  /*15520*/  SHFL.IDX P6, R14, R13, R12, R11 ;  /* 0x0000000c0d0e7389 */ /* 0x00006400000c000b */
[----:B01----:R-:W-:Y:S01]  /*15530*/  ENDCOLLECTIVE ;  /* 0x000000000000791b */ /* 0x003fe20003800000 */
.L_x_9349:
        /* <DEDUP_REMOVED lines=13> */
.L_x_9350:
[----:B------:R-:W-:Y:S02]  /*15610*/  IMAD.MOV.U32 R13, RZ, RZ, R24 ;  /* 0x000000ffff0d7224 */ /* 0x000fe400078e0018 */
[----:B------:R-:W-:Y:S01]  /*15620*/  IMAD.MOV.U32 R12, RZ, RZ, 0x4 ;  /* 0x00000004ff0c7424 */ /* 0x000fe200078e00ff */
[----:B------:R-:W-:-:S13]  /*15630*/  IADD3 R2, P2, R14, R5, RZ ;  /* 0x000000050e027210 */ /* 0x000fda0007f5e0ff */
[----:B------:R-:W-:Y:S05]  /*15640*/  WARPSYNC.COLLECTIVE R15, `(.L_x_9351) ;  /* 0x000000000f087348 */ /* 0x000fea0003c00000 */
[----:B------:R0:W1:Y:S02]  /*15650*/  SHFL.IDX P6, R14, R13, R12, R11 ;  /* 0x0000000c0d0e7389 */ /* 0x00006400000c000b */
[----:B01----:R-:W-:Y:S01]  /*15660*/  ENDCOLLECTIVE ;  /* 0x000000000000791b */ /* 0x003fe20003800000 */
.L_x_9351:
        /* <DEDUP_REMOVED lines=13> */
.L_x_9352:
[----:B------:R-:W-:Y:S02]  /*15740*/  IMAD.MOV.U32 R13, RZ, RZ, R24 ;  /* 0x000000ffff0d7224 */ /* 0x000fe400078e0018 */
[----:B------:R-:W-:Y:S02]  /*15750*/  IMAD.MOV.U32 R12, RZ, RZ, 0x5 ;  /* 0x00000005ff0c7424 */ /* 0x000fe400078e00ff */
[----:B------:R-:W-:-:S07]  /*15760*/  IMAD.MOV.U32 R10, RZ, RZ, R14 ;  /* 0x000000ffff0a7224 */ /* 0x000fce00078e000e */
[----:B------:R-:W-:Y:S05]  /*15770*/  WARPSYNC.COLLECTIVE R15, `(.L_x_9353) ;  /* 0x000000000f087348 */ /* 0x000fea0003c00000 */
[----:B------:R0:W1:Y:S02]  /*15780*/  SHFL.IDX P6, R14, R13, R12, R11 ;  /* 0x0000000c0d0e7389 */ /* 0x00006400000c000b */
[----:B01----:R-:W-:Y:S01]  /*15790*/  ENDCOLLECTIVE ;  /* 0x000000000000791b */ /* 0x003fe20003800000 */
.L_x_9353:
        /* <DEDUP_REMOVED lines=9> */
[----:B------:R-:W-:Y:S02]  /*15830*/  ISETP.LT.OR P4, PT, R6, 0x51, P0 ;  /* 0x000000510600780c */ /* 0x000fe40000781670 */
[----:B------:R-:W-:-:S11]  /*15840*/  MOV R7, R14 ;  /* 0x0000000e00077202 */ /* 0x000fd60000000f00 */
[----:B0-----:R-:W-:Y:S05]  /*15850*/  WARPSYNC.COLLECTIVE R15, `(.L_x_9354) ;  /* 0x000000000f087348 */ /* 0x001fea0003c00000 */
[----:B------:R1:W2:Y:S02]  /*15860*/  SHFL.IDX P6, R14, R13, R12, R11 ;  /* 0x0000000c0d0e7389 */ /* 0x0002a400000c000b */
[----:B012---:R-:W-:Y:S01]  /*15870*/  ENDCOLLECTIVE ;  /* 0x000000000000791b */ /* 0x007fe20003800000 */
.L_x_9354:
[----:B------:R-:W-:Y:S02]  /*15880*/  IMAD.MOV.U32 R13, RZ, RZ, R24 ;  /* 0x000000ffff0d7224 */ /* 0x000fe400078e0018 */
[----:B------:R-:W-:Y:S01]  /*15890*/  IMAD.MOV.U32 R12, RZ, RZ, 0x6 ;  /* 0x00000006ff0c7424 */ /* 0x000fe200078e00ff */
[----:B------:R-:W-:-:S13]  /*158a0*/  IADD3 R2, P2, R14, R5, RZ ;  /* 0x000000050e027210 */ /* 0x000fda0007f5e0ff */
[----:B------:R-:W-:Y:S05]  /*158b0*/  WARPSYNC.COLLECTIVE R15, `(.L_x_9355) ;  /* 0x000000000f087348 */ /* 0x000fea0003c00000 */
[----:B------:R0:W1:Y:S02]  /*158c0*/  SHFL.IDX P6, R14, R13, R12, R11 ;  /* 0x0000000c0d0e7389 */ /* 0x00006400000c000b */
[----:B01----:R-:W-:Y:S01]  /*158d0*/  ENDCOLLECTIVE ;  /* 0x000000000000791b */ /* 0x003fe20003800000 */
.L_x_9355:
        /* <DEDUP_REMOVED lines=13> */
.L_x_9356:
[----:B------:R-:W-:Y:S02]  /*159b0*/  IMAD.MOV.U32 R13, RZ, RZ, R24 ;  /* 0x000000ffff0d7224 */ /* 0x000fe400078e0018 */
[----:B------:R-:W-:Y:S02]  /*159c0*/  IMAD.MOV.U32 R12, RZ, RZ, 0x7 ;  /* 0x00000007ff0c7424 */ /* 0x000fe400078e00ff */
[----:B------:R-:W-:-:S07]  /*159d0*/  IMAD.MOV.U32 R10, RZ, RZ, R14 ;  /* 0x000000ffff0a7224 */ /* 0x000fce00078e000e */
[----:B------:R-:W-:Y:S05]  /*159e0*/  WARPSYNC.COLLECTIVE R15, `(.L_x_9357) ;  /* 0x000000000f087348 */ /* 0x000fea0003c00000 */
[----:B------:R0:W1:Y:S02]  /*159f0*/  SHFL.IDX P6, R14, R13, R12, R11 ;  /* 0x0000000c0d0e7389 */ /* 0x00006400000c000b */
[----:B01----:R-:W-:Y:S01]  /*15a00*/  ENDCOLLECTIVE ;  /* 0x000000000000791b */ /* 0x003fe20003800000 */
.L_x_9357:
        /* <DEDUP_REMOVED lines=12> */
.L_x_9358:
[----:B------:R-:W-:Y:S05]  /*15ad0*/  BRA `(.L_x_9359) ;  /* 0xffffffb400b87947 */ /* 0x000fea000383ffff */
.L_x_9237:
        /* <DEDUP_REMOVED lines=8> */
.L_x_9361:
[----:B------:R-:W-:Y:S05]  /*15b60*/  BSYNC B0 ;  /* 0x0000000000007941 */ /* 0x000fea0003800000 */
.L_x_9360:
        /* <DEDUP_REMOVED lines=9> */
.L_x_9362:
        /* <DEDUP_REMOVED lines=18> */
.L_x_9363:
[----:B------:R-:W-:Y:S02]  /*15d20*/  MOV R12, 0x2 ;  /* 0x00000002000c7802 */ /* 0x000fe40000000f00 */
[----:B------:R-:W-:-:S05]  /*15d30*/  SEL R7, R14, RZ, P1 ;  /* 0x000000ff0e077207 */ /* 0x000fca0000800000 */
[----:B------:R-:W-:-:S04]  /*15d40*/  IMAD.IADD R6, R4, 0x1, R7 ;  /* 0x0000000104067824 */ /* 0x000fc800078e0207 */
[----:B------:R-:W-:-:S07]  /*15d50*/  IMAD.MOV.U32 R13, RZ, RZ, R6 ;  /* 0x000000ffff0d7224 */ /* 0x000fce00078e0006 */
[----:B------:R-:W-:Y:S05]  /*15d60*/  WARPSYNC.COLLECTIVE R15, `(.L_x_9364) ;  /* 0x000000000f087348 */ /* 0x000fea0003c00000 */
[----:B------:R0:W1:Y:S02]  /*15d70*/  SHFL.UP P6, R14, R13, R12, R11 ;  /* 0x0400000c0d0e7389 */ /* 0x00006400000c000b */
[----:B01----:R-:W-:Y:S01]  /*15d80*/  ENDCOLLECTIVE ;  /* 0x000000000000791b */ /* 0x003fe20003800000 */
.L_x_9364:
[----:B------:R-:W-:Y:S01]  /*15d90*/  IMAD.MOV.U32 R12, RZ, RZ, 0x4 ;  /* 0x00000004ff0c7424 */ /* 0x000fe200078e00ff */
[----:B------:R-:W-:-:S05]  /*15da0*/  SEL R7, R14, RZ, P2 ;  /* 0x000000ff0e077207 */ /* 0x000fca0001000000 */
[----:B------:R-:W-:-:S04]  /*15db0*/  IMAD.IADD R7, R6, 0x1, R7 ;  /* 0x0000000106077824 */ /* 0x000fc800078e0207 */
[----:B------:R-:W-:-:S07]  /*15dc0*/  IMAD.MOV.U32 R13, RZ, RZ, R7 ;  /* 0x000000ffff0d7224 */ /* 0x000fce00078e0007 */
[----:B------:R-:W-:Y:S05]  /*15dd0*/  WARPSYNC.COLLECTIVE R15, `(.L_x_9365) ;  /* 0x000000000f087348 */ /* 0x000fea0003c00000 */
[----:B------:R0:W1:Y:S02]  /*15de0*/  SHFL.UP P6, R14, R13, R12, R11 ;  /* 0x0400000c0d0e7389 */ /* 0x00006400000c000b */
[----:B01----:R-:W-:Y:S01]  /*15df0*/  ENDCOLLECTIVE ;  /* 0x000000000000791b */ /* 0x003fe20003800000 */
.L_x_9365:
[----:B------:R-:W-:Y:S02]  /*15e00*/  MOV R12, 0x8 ;  /* 0x00000008000c7802 */ /* 0x000fe40000000f00 */
[----:B------:R-:W-:-:S05]  /*15e10*/  SEL R2, R14, RZ, P3 ;  /* 0x000000ff0e027207 */ /* 0x000fca0001800000 */
[----:B------:R-:W-:-:S04]  /*15e20*/  IMAD.IADD R2, R7, 0x1, R2 ;  /* 0x0000000107027824 */ /* 0x000fc800078e0202 */
[----:B------:R-:W-:-:S07]  /*15e30*/  IMAD.MOV.U32 R13, RZ, RZ, R2 ;  /* 0x000000ffff0d7224 */ /* 0x000fce00078e0002 */
[----:B------:R-:W-:Y:S05]  /*15e40*/  WARPSYNC.COLLECTIVE R15, `(.L_x_9366) ;  /* 0x000000000f087348 */ /* 0x000fea0003c00000 */
[----:B------:R0:W1:Y:S02]  /*15e50*/  SHFL.UP P6, R14, R13, R12, R11 ;  /* 0x0400000c0d0e7389 */ /* 0x00006400000c000b */
[----:B01----:R-:W-:Y:S01]  /*15e60*/  ENDCOLLECTIVE ;  /* 0x000000000000791b */ /* 0x003fe20003800000 */
.L_x_9366:
[----:B------:R-:W-:Y:S01]  /*15e70*/  IMAD.MOV.U32 R12, RZ, RZ, 0x10 ;  /* 0x00000010ff0c7424 */ /* 0x000fe200078e00ff */
[----:B------:R-:W-:-:S05]  /*15e80*/  SEL R3, R14, RZ, P4 ;  /* 0x000000ff0e037207 */ /* 0x000fca0002000000 */
[----:B------:R-:W-:-:S04]  /*15e90*/  IMAD.IADD R3, R2, 0x1, R3 ;  /* 0x0000000102037824 */ /* 0x000fc800078e0203 */
[----:B------:R-:W-:-:S07]  /*15ea0*/  IMAD.MOV.U32 R13, RZ, RZ, R3 ;  /* 0x000000ffff0d7224 */ /* 0x000fce00078e0003 */
[----:B------:R-:W-:Y:S05]  /*15eb0*/  WARPSYNC.COLLECTIVE R15, `(.L_x_9367) ;  /* 0x000000000f087348 */ /* 0x000fea0003c00000 */
[----:B------:R0:W1:Y:S02]  /*15ec0*/  SHFL.UP P6, R14, R13, R12, R11 ;  /* 0x0400000c0d0e7389 */ /* 0x00006400000c000b */
[----:B01----:R-:W-:Y:S01]  /*15ed0*/  ENDCOLLECTIVE ;  /* 0x000000000000791b */ /* 0x003fe20003800000 */
.L_x_9367:
        /* <DEDUP_REMOVED lines=8> */
.L_x_9368:
[----:B------:R-:W-:Y:S05]  /*15f60*/  BRA `(.L_x_9369) ;  /* 0xffffffb400c47947 */ /* 0x000fea000383ffff */
.L_x_9242:
[----:B------:R-:W-:Y:S01]  /*15f70*/  BSSY B0, `(.L_x_9370) ;  /* 0x0000008000007945 */ /* 0x000fe20003800000 */
[----:B-----5:R-:W-:Y:S02]  /*15f80*/  IMAD.MOV.U32 R13, RZ, RZ, R4 ;  /* 0x000000ffff0d7224 */ /* 0x020fe400078e0004 */
[----:B------:R-:W-:Y:S02]  /*15f90*/  IMAD.MOV.U32 R12, RZ, RZ, 0x1 ;  /* 0x00000001ff0c7424 */ /* 0x000fe400078e00ff */
[----:B------:R-:W-:Y:S02]  /*15fa0*/  IMAD.MOV.U32 R11, RZ, RZ, RZ ;  /* 0x000000ffff0b7224 */ /* 0x000fe400078e00ff */
[----:B------:R-:W-:-:S07]  /*15fb0*/  IMAD.MOV.U32 R15, RZ, RZ, -0x1 ;  /* 0xffffffffff0f7424 */ /* 0x000fce00078e00ff */
[----:B01----:R-:W-:Y:S05]  /*15fc0*/  WARPSYNC.COLLECTIVE R15, `(.L_x_9371) ;  /* 0x000000000f087348 */ /* 0x003fea0003c00000 */
[----:B------:R2:W3:Y:S02]  /*15fd0*/  SHFL.UP P6, R14, R13, R12, R11 ;  /* 0x0400000c0d0e7389 */ /* 0x0004e400000c000b */
[----:B0123--:R-:W-:Y:S01]  /*15fe0*/  ENDCOLLECTIVE ;  /* 0x000000000000791b */ /* 0x00ffe20003800000 */
.L_x_9371:
[----:B------:R-:W-:Y:S05]  /*15ff0*/  BSYNC B0 ;  /* 0x0000000000007941 */ /* 0x000fea0003800000 */
.L_x_9370:
        /* <DEDUP_REMOVED lines=8> */
.L_x_9372:
[----:B------:R-:W-:Y:S02]  /*16080*/  MOV R12, 0x4 ;  /* 0x00000004000c7802 */ /* 0x000fe40000000f00 */
[----:B------:R-:W-:-:S05]  /*16090*/  SEL R0, R14, RZ, P2 ;  /* 0x000000ff0e007207 */ /* 0x000fca0001000000 */
[----:B------:R-:W-:-:S04]  /*160a0*/  IMAD.IADD R0, R13, 0x1, R0 ;  /* 0x000000010d007824 */ /* 0x000fc800078e0200 */
[----:B------:R-:W-:-:S07]  /*160b0*/  IMAD.MOV.U32 R13, RZ, RZ, R0 ;  /* 0x000000ffff0d7224 */ /* 0x000fce00078e0000 */
[----:B------:R-:W-:Y:S05]  /*160c0*/  WARPSYNC.COLLECTIVE R15, `(.L_x_9373) ;  /* 0x000000000f087348 */ /* 0x000fea0003c00000 */
[----:B------:R0:W1:Y:S02]  /*160d0*/  SHFL.UP P6, R14, R13, R12, R11 ;  /* 0x0400000c0d0e7389 */ /* 0x00006400000c000b */
[----:B01----:R-:W-:Y:S01]  /*160e0*/  ENDCOLLECTIVE ;  /* 0x000000000000791b */ /* 0x003fe20003800000 */
.L_x_9373:
[----:B------:R-:W-:Y:S01]  /*160f0*/  IMAD.MOV.U32 R12, RZ, RZ, 0x8 ;  /* 0x00000008ff0c7424 */ /* 0x000fe200078e00ff */
[----:B------:R-:W-:-:S05]  /*16100*/  SEL R3, R14, RZ, P3 ;  /* 0x000000ff0e037207 */ /* 0x000fca0001800000 */
[----:B------:R-:W-:-:S04]  /*16110*/  IMAD.IADD R2, R0, 0x1, R3 ;  /* 0x0000000100027824 */ /* 0x000fc800078e0203 */
[----:B------:R-:W-:-:S07]  /*16120*/  IMAD.MOV.U32 R13, RZ, RZ, R2 ;  /* 0x000000ffff0d7224 */ /* 0x000fce00078e0002 */
[----:B------:R-:W-:Y:S05]  /*16130*/  WARPSYNC.COLLECTIVE R15, `(.L_x_9374) ;  /* 0x000000000f087348 */ /* 0x000fea0003c00000 */
[----:B------:R0:W1:Y:S02]  /*16140*/  SHFL.UP P6, R14, R13, R12, R11 ;  /* 0x0400000c0d0e7389 */ /* 0x00006400000c000b */
[----:B01----:R-:W-:Y:S01]  /*16150*/  ENDCOLLECTIVE ;  /* 0x000000000000791b */ /* 0x003fe20003800000 */
.L_x_9374:
[----:B------:R-:W-:Y:S02]  /*16160*/  MOV R12, 0x10 ;  /* 0x00000010000c7802 */ /* 0x000fe40000000f00 */
[----:B------:R-:W-:-:S05]  /*16170*/  SEL R3, R14, RZ, P4 ;  /* 0x000000ff0e037207 */ /* 0x000fca0002000000 */
[----:B------:R-:W-:-:S04]  /*16180*/  IMAD.IADD R3, R2, 0x1, R3 ;  /* 0x0000000102037824 */ /* 0x000fc800078e0203 */
[----:B------:R-:W-:-:S07]  /*16190*/  IMAD.MOV.U32 R13, RZ, RZ, R3 ;  /* 0x000000ffff0d7224 */ /* 0x000fce00078e0003 */
[----:B------:R-:W-:Y:S05]  /*161a0*/  WARPSYNC.COLLECTIVE R15, `(.L_x_9375) ;  /* 0x000000000f087348 */ /* 0x000fea0003c00000 */
[----:B------:R0:W1:Y:S02]  /*161b0*/  SHFL.UP P6, R14, R13, R12, R11 ;  /* 0x0400000c0d0e7389 */ /* 0x00006400000c000b */
[----:B01----:R-:W-:Y:S01]  /*161c0*/  ENDCOLLECTIVE ;  /* 0x000000000000791b */ /* 0x003fe20003800000 */
.L_x_9375:
        /* <DEDUP_REMOVED lines=8> */
.L_x_9376:
[----:B------:R-:W-:Y:S05]  /*16250*/  BRA `(.L_x_9377) ;  /* 0xffffffb400a47947 */ /* 0x000fea000383ffff */
.L_x_9244:
[----:B------:R-:W-:Y:S01]  /*16260*/  BSSY B0, `(.L_x_9378) ;  /* 0x0000006000007945 */ /* 0x000fe20003800000 */
[----:B------:R-:W-:Y:S01]  /*16270*/  PLOP3.LUT P6, PT, P6, PT, PT, 0x8, 0x0 ;  /* 0x000000000000781c */ /* 0x000fe200037ce170 */
[----:B------:R-:W-:-:S12]  /*16280*/  IMAD.MOV.U32 R15, RZ, RZ, -0x1 ;  /* 0xffffffffff0f7424 */ /* 0x000fd800078e00ff */
[----:B0-----:R-:W-:Y:S05]  /*16290*/  WARPSYNC.COLLECTIVE R15, `(.L_x_9379) ;  /* 0x000000000f087348 */ /* 0x001fea0003c00000 */
[----:B------:R-:W-:Y:S01]  /*162a0*/  VOTE.ANY R14, PT, P6 ;  /* 0x00000000000e7806 */ /* 0x000fe200030e0100 */
[----:B0-----:R-:W-:Y:S06]  /*162b0*/  ENDCOLLECTIVE ;  /* 0x000000000000791b */ /* 0x001fec0003800000 */
.L_x_9379:
[----:B------:R-:W-:Y:S05]  /*162c0*/  BSYNC B0 ;  /* 0x0000000000007941 */ /* 0x000fea0003800000 */
.L_x_9378:
        /* <DEDUP_REMOVED lines=9> */
.L_x_9380:
[----:B------:R-:W-:Y:S01]  /*16360*/  MOV R4, R14 ;  /* 0x0000000e00047202 */ /* 0x000fe20000000f00 */
[----:B------:R-:W-:Y:S06]  /*16370*/  BRA `(.L_x_9381) ;  /* 0xffffffb400947947 */ /* 0x000fec000383ffff */
.L_x_9246:
[----:B------:R-:W-:Y:S01]  /*16380*/  BSSY B0, `(.L_x_9382) ;  /* 0x0000007000007945 */ /* 0x000fe20003800000 */
[----:B------:R-:W-:Y:S02]  /*16390*/  IMAD.MOV.U32 R13, RZ, RZ, R6 ;  /* 0x000000ffff0d7224 */ /* 0x000fe400078e0006 */
[----:B------:R-:W-:Y:S02]  /*163a0*/  IMAD.MOV.U32 R11, RZ, RZ, 0x1f ;  /* 0x0000001fff0b7424 */ /* 0x000fe400078e00ff */
[----:B------:R-:W-:-:S07]  /*163b0*/  IMAD.MOV.U32 R15, RZ, RZ, -0x1 ;  /* 0xffffffffff0f7424 */ /* 0x000fce00078e00ff */
[----:B012---:R-:W-:Y:S05]  /*163c0*/  WARPSYNC.COLLECTIVE R15, `(.L_x_9383) ;  /* 0x000000000f087348 */ /* 0x007fea0003c00000 */
[----:B------:R3:W4:Y:S02]  /*163d0*/  SHFL.IDX P6, R14, R13, R12, R11 ;  /* 0x0000000c0d0e7389 */ /* 0x00072400000c000b */
[----:B01234-:R-:W-:Y:S01]  /*163e0*/  ENDCOLLECTIVE ;  /* 0x000000000000791b */ /* 0x01ffe20003800000 */
.L_x_9383:
[----:B------:R-:W-:Y:S05]  /*163f0*/  BSYNC B0 ;  /* 0x0000000000007941 */ /* 0x000fea0003800000 */
.L_x_9382:
[----:B------:R-:W-:Y:S05]  /*16400*/  BRA `(.L_x_9245) ;  /* 0xffffffb4008c7947 */ /* 0x000fea000383ffff */
.L_x_9250:
[----:B0-----:R0:W3:Y:S02]  /*16410*/  SYNCS.PHASECHK.TRANS64.TRYWAIT P0, [R4+URZ+0x28820], R0 ;  /* 0x02882000040075a7 */ /* 0x0010e4000800017f */
[----:B---3--:R-:W-:Y:S05]  /*16420*/  @!P0 NANOSLEEP.SYNCS 0x989680 ;  /* 0x009896800000895d */ /* 0x008fea0003900000 */
[----:B------:R-:W3:Y:S02]  /*16430*/  @!P0 SYNCS.PHASECHK.TRANS64 P0, [R4+URZ+0x28820], R0 ;  /* 0x02882000040085a7 */ /* 0x000ee4000800007f */
[----:B---3--:R-:W-:Y:S05]  /*16440*/  @!P0 BRA `(.L_x_9250) ;  /* 0xfffffffc00f08947 */ /* 0x008fea000383ffff */
[----:B------:R-:W-:Y:S05]  /*16450*/  BRA `(.L_x_9384) ;  /* 0xffffffbc00047947 */ /* 0x000fea000383ffff */
.L_x_9251:
        /* <DEDUP_REMOVED lines=11> */
.L_x_9386:
[----:B------:R-:W-:Y:S05]  /*16510*/  BSYNC B0 ;  /* 0x0000000000007941 */ /* 0x000fea0003800000 */
.L_x_9385:
[----:B------:R-:W-:Y:S05]  /*16520*/  BRA `(.L_x_9387) ;  /* 0xffffffb800ec7947 */ /* 0x000fea000383ffff */
.L_x_9254:
[----:B------:R-:W-:Y:S01]  /*16530*/  BSSY B1, `(.L_x_9388) ;  /* 0x0000006000017945 */ /* 0x000fe20003800000 */
[----:B------:R-:W-:-:S07]  /*16540*/  IMAD.MOV.U32 R15, RZ, RZ, -0x1 ;  /* 0xffffffffff0f7424 */ /* 0x000fce00078e00ff */
[----:B012---:R-:W-:Y:S05]  /*16550*/  WARPSYNC.COLLECTIVE R15, `(.L_x_9389) ;  /* 0x000000000f0c7348 */ /* 0x007fea0003c00000 */
[----:B------:R-:W-:Y:S02]  /*16560*/  ELECT P6, UR62, PT ;  /* 0x00000000003e782f */ /* 0x000fe400038c0000 */
[----:B------:R-:W-:Y:S01]  /*16570*/  MOV R14, UR62 ;  /* 0x0000003e000e7c02 */ /* 0x000fe20008000f00 */
[----:B012---:R-:W-:Y:S10]  /*16580*/  ENDCOLLECTIVE ;  /* 0x000000000000791b */ /* 0x007ff40003800000 */
.L_x_9389:
[----:B------:R-:W-:Y:S05]  /*16590*/  BSYNC B1 ;  /* 0x0000000000017941 */ /* 0x000fea0003800000 */
.L_x_9388:
[----:B------:R-:W-:Y:S05]  /*165a0*/  BRA `(.L_x_9390) ;  /* 0xffffffb800e47947 */ /* 0x000fea000383ffff */
.L_x_9256:
[----:B0-----:R0:W3:Y:S02]  /*165b0*/  SYNCS.PHASECHK.TRANS64.TRYWAIT P1, [R5+URZ+0x28840], R0 ;  /* 0x02884000050075a7 */ /* 0x0010e4000802017f */
[----:B---3--:R-:W-:Y:S05]  /*165c0*/  @!P1 NANOSLEEP.SYNCS 0x989680 ;  /* 0x009896800000995d */ /* 0x008fea0003900000 */
[----:B------:R-:W3:Y:S02]  /*165d0*/  @!P1 SYNCS.PHASECHK.TRANS64 P1, [R5+URZ+0x28840], R0 ;  /* 0x02884000050095a7 */ /* 0x000ee4000802007f */
[----:B---3--:R-:W-:Y:S05]  /*165e0*/  @!P1 BRA `(.L_x_9256) ;  /* 0xfffffffc00f09947 */ /* 0x008fea000383ffff */
[----:B------:R-:W-:Y:S05]  /*165f0*/  BRA `(.L_x_9391) ;  /* 0xffffffbc00047947 */ /* 0x000fea000383ffff */
.L_x_9258:
[----:B---3--:R3:W4:Y:S02]  /*16600*/  SYNCS.PHASECHK.TRANS64.TRYWAIT P1, [R25+URZ+0x28840], R2 ;  /* 0x02884002190075a7 */ /* 0x008724000802017f */
[----:B----4-:R-:W-:Y:S05]  /*16610*/  @!P1 NANOSLEEP.SYNCS 0x989680 ;  /* 0x009896800000995d */ /* 0x010fea0003900000 */
[----:B------:R-:W4:Y:S02]  /*16620*/  @!P1 SYNCS.PHASECHK.TRANS64 P1, [R25+URZ+0x28840], R2 ;  /* 0x02884002190095a7 */ /* 0x000f24000802007f */
[----:B----4-:R-:W-:Y:S05]  /*16630*/  @!P1 BRA `(.L_x_9258) ;  /* 0xfffffffc00f09947 */ /* 0x010fea000383ffff */
[----:B------:R-:W-:Y:S05]  /*16640*/  BRA `(.L_x_9392) ;  /* 0xffffffbc00107947 */ /* 0x000fea000383ffff */
.L_x_9260:
[----:B----4-:R4:W0:Y:S02]  /*16650*/  SYNCS.PHASECHK.TRANS64.TRYWAIT P1, [R5+URZ+0x28860], R0 ;  /* 0x02886000050075a7 */ /* 0x010824000802017f */
[----:B0-----:R-:W-:Y:S05]  /*16660*/  @!P1 NANOSLEEP.SYNCS 0x989680 ;  /* 0x009896800000995d */ /* 0x001fea0003900000 */
[----:B------:R-:W0:Y:S02]  /*16670*/  @!P1 SYNCS.PHASECHK.TRANS64 P1, [R5+URZ+0x28860], R0 ;  /* 0x02886000050095a7 */ /* 0x000e24000802007f */
[----:B0-----:R-:W-:Y:S05]  /*16680*/  @!P1 BRA `(.L_x_9260) ;  /* 0xfffffffc00f09947 */ /* 0x001fea000383ffff */
[----:B------:R-:W-:Y:S05]  /*16690*/  BRA `(.L_x_9393) ;  /* 0xffffffbc000c7947 */ /* 0x000fea000383ffff */
.L_x_9394:
        /* <DEDUP_REMOVED lines=14> */
.L_x_15863:


//--------------------- .text._ZN7cutlass13device_kernelIN5flash11enable_sm90INS1_16FlashAttnFwdSm90INS1_25CollectiveMainloopFwdSm90ILi2EN4cute5tupleIJNS5_1CILi1EEES8_S8_EEENS6_IJNS7_ILi128EEESA_SA_EEELi128ENS_6half_tEfNS_4arch4Sm90ELb1ELb0ELb1ELb1ELb1ELb1ELb0ELb1ELb1ELb1ELb0ELb0EEENS1_21CollectiveEpilogueFwdISB_S9_SC_SE_Li256ELb1ELb1ELb0ELb0EEENS1_36VarlenDynamicPersistentTileSchedulerILi128ELi128ELi256ELi128ELb0ELb1ELb1ELb1ELb1ELb1EEEEEEEEEvNT_6ParamsE --------------------------
	.section	.text._ZN7cutlass13device_kernelIN5flash11enable_sm90INS1_16FlashAttnFwdSm90INS1_25CollectiveMainloopFwdSm90ILi2EN4cute5tupleIJNS5_1CILi1EEES8_S8_EEENS6_IJNS7_ILi128EEESA_SA_EEELi128ENS_6half_tEfNS_4arch4Sm90ELb1ELb0ELb1ELb1ELb1ELb1ELb0ELb1ELb1ELb1ELb0ELb0EEENS1_21CollectiveEpilogueFwdISB_S9_SC_SE_Li256ELb1ELb1ELb0ELb0EEENS1_36VarlenDynamicPersistentTileSchedulerILi128ELi128ELi256ELi128ELb0ELb1ELb1ELb1ELb1ELb1EEEEEEEEEvNT_6ParamsE,"ax",@progbits
	.align	128
.text._ZN7cutlass13device_kernelIN5flash11enable_sm90INS1_16FlashAttnFwdSm90INS1_25CollectiveMainloopFwdSm90ILi2EN4cute5tupleIJNS5_1CILi1EEES8_S8_EEENS6_IJNS7_ILi128EEESA_SA_EEELi128ENS_6half_tEfNS_4arch4Sm90ELb1ELb0ELb1ELb1ELb1ELb1ELb0ELb1ELb1ELb1ELb0ELb0EEENS1_21CollectiveEpilogueFwdISB_S9_SC_SE_Li256ELb1ELb1ELb0ELb0EEENS1_36VarlenDynamicPersistentTileSchedulerILi128ELi128ELi256ELi128ELb0ELb1ELb1ELb1ELb1ELb1EEEEEEEEEvNT_6ParamsE:
        .type           _ZN7cutlass13device_kernelIN5flash11enable_sm90INS1_16FlashAttnFwdSm90INS1_25CollectiveMainloopFwdSm90ILi2EN4cute5tupleIJNS5_1CILi1EEES8_S8_EEENS6_IJNS7_ILi128EEESA_SA_EEELi128ENS_6half_tEfNS_4arch4Sm90ELb1ELb0ELb1ELb1ELb1ELb1ELb0ELb1ELb1ELb1ELb0ELb0EEENS1_21CollectiveEpilogueFwdISB_S9_SC_SE_Li256ELb1ELb1ELb0ELb0EEENS1_36VarlenDynamicPersistentTileSchedulerILi128ELi128ELi256ELi128ELb0ELb1ELb1ELb1ELb1ELb1EEEEEEEEEvNT_6ParamsE,@function
        .size           _ZN7cutlass13device_kernelIN5flash11enable_sm90INS1_16FlashAttnFwdSm90INS1_25CollectiveMainloopFwdSm90ILi2EN4cute5tupleIJNS5_1CILi1EEES8_S8_EEENS6_IJNS7_ILi128EEESA_SA_EEELi128ENS_6half_tEfNS_4arch4Sm90ELb1ELb0ELb1ELb1ELb1ELb1ELb0ELb1ELb1ELb1ELb0ELb0EEENS1_21CollectiveEpilogueFwdISB_S9_SC_SE_Li256ELb1ELb1ELb0ELb0EEENS1_36VarlenDynamicPersistentTileSchedulerILi128ELi128ELi256ELi128ELb0ELb1ELb1ELb1ELb1ELb1EEEEEEEEEvNT_6ParamsE,(.L_x_15864 - _ZN7cutlass13device_kernelIN5flash11enable_sm90INS1_16FlashAttnFwdSm90INS1_25CollectiveMainloopFwdSm90ILi2EN4cute5tupleIJNS5_1CILi1EEES8_S8_EEENS6_IJNS7_ILi128EEESA_SA_EEELi128ENS_6half_tEfNS_4arch4Sm90ELb1ELb0ELb1ELb1ELb1ELb1ELb0ELb1ELb1ELb1ELb0ELb0EEENS1_21CollectiveEpilogueFwdISB_S9_SC_SE_Li256ELb1ELb1ELb0ELb0EEENS1_36VarlenDynamicPersistentTileSchedulerILi128ELi128ELi256ELi128ELb0ELb1ELb1ELb1ELb1ELb1EEEEEEEEEvNT_6ParamsE)
        .other          _ZN7cutlass13device_kernelIN5flash11enable_sm90INS1_16FlashAttnFwdSm90INS1_25CollectiveMainloopFwdSm90ILi2EN4cute5tupleIJNS5_1CILi1EEES8_S8_EEENS6_IJNS7_ILi128EEESA_SA_EEELi128ENS_6half_tEfNS_4arch4Sm90ELb1ELb0ELb1ELb1ELb1ELb1ELb0ELb1ELb1ELb1ELb0ELb0EEENS1_21CollectiveEpilogueFwdISB_S9_SC_SE_Li256ELb1ELb1ELb0ELb0EEENS1_36VarlenDynamicPersistentTileSchedulerILi128ELi128ELi256ELi128ELb0ELb1ELb1ELb1ELb1ELb1EEEEEEEEEvNT_6ParamsE,@"STO_CUDA_ENTRY STV_DEFAULT"
_ZN7cutlass13device_kernelIN5flash11enable_sm90INS1_16FlashAttnFwdSm90INS1_25CollectiveMainloopFwdSm90ILi2EN4cute5tupleIJNS5_1CILi1EEES8_S8_EEENS6_IJNS7_ILi128EEESA_SA_EEELi128ENS_6half_tEfNS_4arch4Sm90ELb1ELb0ELb1ELb1ELb1ELb1ELb0ELb1ELb1ELb1ELb0ELb0EEENS1_21CollectiveEpilogueFwdISB_S9_SC_SE_Li256ELb1ELb1ELb0ELb0EEENS1_36VarlenDynamicPersistentTileSchedulerILi128ELi128ELi256ELi128ELb0ELb1ELb1ELb1ELb1ELb1EEEEEEEEEvNT_6ParamsE:
        /* <DEDUP_REMOVED lines=18> */
.L_x_9396:
[----:B------:R-:W-:Y:S05]  /*0120*/  BSYNC B0 ;  /* 0x0000000000007941 */ /* 0x000fea0003800000 */
.L_x_9395:
        /* <DEDUP_REMOVED lines=41> */
.L_x_9397:
        /* <DEDUP_REMOVED lines=22> */
.L_x_9398:
        /* <DEDUP_REMOVED lines=18> */
.L_x_9399:
        /* <DEDUP_REMOVED lines=22> */
.L_x_9400:
        /* <DEDUP_REMOVED lines=22> */
.L_x_9401:
        /* <DEDUP_REMOVED lines=8> */
.L_x_9404:
        /* <DEDUP_REMOVED lines=19> */
[----:B------:R-:W-:Y:S02]  /*0ab0*/  R2UR UR40, R18 ;  /* 0x00000000122872ca */ /* 0x000fe400000e0000 */
[----:B------:R-:W-:Y:S02]  /*0ac0*/  CS2R R188, SRZ ;  /* 0x0000000000bc7805 */ /* 0x000fe4000001ff00 */
[----:B------:R-:W-:Y:S01]  /*0ad0*/  MOV R19, RZ ;  /* 0x000000ff00137202 */ /* 0x000fe20000000f00 */
[----:B------:R-:W-:Y:S01]  /*0ae0*/  IMAD.MOV.U32 R186, RZ, RZ, RZ ;  /* 0x000000ffffba7224 */ /* 0x000fe200078e00ff */
[----:B------:R-:W-:Y:S01]  /*0af0*/  SHF.R.S32.HI R3, RZ, 0x1f, R228 ;  /* 0x0000001fff037819 */ /* 0x000fe200000114e4 */
[----:B------:R-:W-:Y:S01]  /*0b00*/  ULOP3.LUT UR39, UR36, 0x1, URZ, 0xfc, !UPT ;  /* 0x0000000124277892 */ /* 0x000fe2000f8efc3f */
[----:B------:R-:W-:Y:S02]  /*0b10*/  UMOV UR37, URZ ;  /* 0x0000003f00257c82 */ /* 0x000fe40008000000 */
[----:B------:R-:W-:-:S02]  /*0b20*/  LEA.HI R5, R3, R228, RZ, 0x7 ;  /* 0x000000e403057211 */ /* 0x000fc400078f38ff */
[-C--:B------:R-:W-:Y:S02]  /*0b30*/  LEA.HI R2, R3, R228.reuse, RZ, 0x5 ;  /* 0x000000e403027211 */ /* 0x080fe400078f28ff */
[----:B------:R-:W-:Y:S01]  /*0b40*/  LOP3.LUT R213, R5, 0xffffff80, RZ, 0xc0, !PT ;  /* 0xffffff8005d57812 */ /* 0x000fe200078ec0ff */
[----:B------:R-:W-:Y:S01]  /*0b50*/  UIADD3 UR40, UR40, 0x10400, URZ ;  /* 0x0001040028287890 */ /* 0x000fe2000fffe03f */
[----:B------:R-:W-:Y:S01]  /*0b60*/  LEA.HI R0, R3, R228, RZ, 0x4 ;  /* 0x000000e403007211 */ /* 0x000fe200078f20ff */
[----:B------:R-:W-:Y:S01]  /*0b70*/  IMAD.SHL.U32 R2, R2, 0x20, RZ ;  /* 0x0000002002027824 */ /* 0x000fe200078e00ff */
[----:B------:R-:W-:Y:S02]  /*0b80*/  IADD3 R213, R228, -R213, RZ ;  /* 0x800000d5e4d57210 */ /* 0x000fe40007ffe0ff */
[----:B------:R-:W-:Y:S02]  /*0b90*/  LOP3.LUT R7, R0, 0x3fffff0, RZ, 0xc0, !PT ;  /* 0x03fffff000077812 */ /* 0x000fe400078ec0ff */
[----:B------:R-:W-:-:S02]  /*0ba0*/  SHF.R.S32.HI R4, RZ, 0x1f, R213 ;  /* 0x0000001fff047819 */ /* 0x000fc400000114d5 */
[----:B------:R-:W-:Y:S01]  /*0bb0*/  LOP3.LUT R2, R2, 0xfffffc00, RZ, 0xc0, !PT ;  /* 0xfffffc0002027812 */ /* 0x000fe200078ec0ff */
[----:B------:R-:W-:Y:S01]  /*0bc0*/  IMAD.IADD R7, R228, 0x1, -R7 ;  /* 0x00000001e4077824 */ /* 0x000fe200078e0a07 */
[----:B------:R-:W-:Y:S02]  /*0bd0*/  LEA.HI R6, R4, R213, RZ, 0x2 ;  /* 0x000000d504067211 */ /* 0x000fe400078f10ff */
[----:B------:R-:W-:Y:S02]  /*0be0*/  LEA.HI R10, R3, R228, RZ, 0x2 ;  /* 0x000000e4030a7211 */ /* 0x000fe400078f10ff */
[--C-:B------:R-:W-:Y:S02]  /*0bf0*/  SHF.R.S32.HI R8, RZ, 0x2, R6.reuse ;  /* 0x00000002ff087819 */ /* 0x100fe40000011406 */
[----:B------:R-:W-:Y:S02]  /*0c00*/  SHF.R.S32.HI R9, RZ, 0x1f, R6 ;  /* 0x0000001fff097819 */ /* 0x000fe40000011406 */
[----:B------:R-:W-:-:S02]  /*0c10*/  LOP3.LUT R13, R10, 0xfffffffc, RZ, 0xc0, !PT ;  /* 0xfffffffc0a0d7812 */ /* 0x000fc400078ec0ff */
[----:B------:R-:W-:Y:S02]  /*0c20*/  LEA.HI R9, R9, R8, RZ, 0x3 ;  /* 0x0000000809097211 */ /* 0x000fe400078f18ff */
[----:B------:R-:W-:Y:S01]  /*0c30*/  SHF.R.S32.HI R220, RZ, 0x7, R5 ;  /* 0x00000007ffdc7819 */ /* 0x000fe20000011405 */
[----:B------:R-:W-:Y:S01]  /*0c40*/  IMAD.IADD R13, R228, 0x1, -R13 ;  /* 0x00000001e40d7824 */ /* 0x000fe200078e0a0d */
[----:B------:R-:W-:Y:S01]  /*0c50*/  LOP3.LUT R11, R9, 0xfffffff8, RZ, 0xc0, !PT ;  /* 0xfffffff8090b7812 */ /* 0x000fe200078ec0ff */
[----:B------:R-:W-:Y:S01]  /*0c60*/  IMAD R9, R7, 0x40, R2 ;  /* 0x0000004007097824 */ /* 0x000fe200078e0202 */
[----:B------:R-:W-:Y:S02]  /*0c70*/  SHF.R.S32.HI R7, RZ, 0x4, R0 ;  /* 0x00000004ff077819 */ /* 0x000fe40000011400 */
[----:B------:R-:W-:Y:S02]  /*0c80*/  LEA.HI R187, R3, R228, RZ, 0x3 ;  /* 0x000000e403bb7211 */ /* 0x000fe400078f18ff */
[----:B------:R-:W-:-:S02]  /*0c90*/  LEA.HI R0, R0, R7, RZ, 0x1 ;  /* 0x0000000700007211 */ /* 0x000fc400078f08ff */
[----:B------:R-:W-:Y:S02]  /*0ca0*/  LEA.HI R4, R4, R213, RZ, 0x5 ;  /* 0x000000d504047211 */ /* 0x000fe400078f28ff */
[----:B------:R-:W-:Y:S02]  /*0cb0*/  LOP3.LUT R0, R0, 0x1ffffffe, RZ, 0xc0, !PT ;  /* 0x1ffffffe00007812 */ /* 0x000fe400078ec0ff */
[----:B------:R-:W-:Y:S02]  /*0cc0*/  LEA.HI R5, R5, R220, RZ, 0x1 ;  /* 0x000000dc05057211 */ /* 0x000fe400078f08ff */
[----:B------:R-:W-:Y:S01]  /*0cd0*/  LEA.HI R2, R13, R13, RZ, 0x1 ;  /* 0x0000000d0d027211 */ /* 0x000fe200078f08ff */
[----:B------:R-:W-:Y:S01]  /*0ce0*/  IMAD.IADD R0, R7, 0x1, -R0 ;  /* 0x0000000107007824 */ /* 0x000fe200078e0a00 */
[----:B------:R-:W-:Y:S02]  /*0cf0*/  IADD3 R11, R8, -R11, RZ ;  /* 0x8000000b080b7210 */ /* 0x000fe40007ffe0ff */
[----:B------:R-:W-:Y:S01]  /*0d00*/  SHF.R.S32.HI R4, RZ, 0x5, R4 ;  /* 0x00000005ff047819 */ /* 0x000fe20000011404 */
[----:B------:R-:W-:Y:S01]  /*0d10*/  IMAD R222, R0, 0x8, R9 ;  /* 0x0000000800de7824 */ /* 0x000fe200078e0209 */
[----:B------:R-:W-:-:S02]  /*0d20*/  LEA.HI R0, R3, R228, RZ, 0x6 ;  /* 0x000000e403007211 */ /* 0x000fc400078f30ff */
[----:B------:R-:W-:Y:S01]  /*0d30*/  LOP3.LUT R3, R187, 0xfffffff8, RZ, 0xc0, !PT ;  /* 0xfffffff8bb037812 */ /* 0x000fe200078ec0ff */
[----:B------:R-:W-:Y:S01]  /*0d40*/  IMAD R4, R4, 0x10, R11 ;  /* 0x0000001004047824 */ /* 0x000fe200078e020b */
[----:B------:R-:W-:Y:S01]  /*0d50*/  SHF.R.S32.HI R187, RZ, 0x3, R187 ;  /* 0x00000003ffbb7819 */ /* 0x000fe200000114bb */
[----:B------:R-:W-:Y:S01]  /*0d60*/  IMAD.SHL.U32 R0, R0, 0x8, RZ ;  /* 0x0000000800007824 */ /* 0x000fe200078e00ff */
[----:B------:R-:W-:Y:S01]  /*0d70*/  LOP3.LUT R5, R5, 0x3fffffe, RZ, 0xc0, !PT ;  /* 0x03fffffe05057812 */ /* 0x000fe200078ec0ff */
[----:B------:R-:W-:Y:S01]  /*0d80*/  IMAD.IADD R206, R228, 0x1, -R3 ;  /* 0x00000001e4ce7824 */ /* 0x000fe200078e0a03 */
[----:B------:R-:W-:Y:S01]  /*0d90*/  LOP3.LUT R2, R2, 0x1ffffffe, RZ, 0xc0, !PT ;  /* 0x1ffffffe02027812 */ /* 0x000fe200078ec0ff */
[C---:B------:R-:W-:Y:S01]  /*0da0*/  VIADD R219, R187.reuse, 0x20 ;  /* 0x00000020bbdb7836 */ /* 0x040fe20000000000 */
[C---:B------:R-:W-:Y:S01]  /*0db0*/  SHF.L.U32 R224, R187.reuse, 0x6, RZ ;  /* 0x00000006bbe07819 */ /* 0x040fe200000006ff */
[C---:B------:R-:W-:Y:S01]  /*0dc0*/  VIADD R217, R187.reuse, 0x60 ;  /* 0x00000060bbd97836 */ /* 0x040fe20000000000 */
[----:B------:R-:W-:Y:S01]  /*0dd0*/  IADD3 R5, R220, -R5, RZ ;  /* 0x80000005dc057210 */ /* 0x000fe20007ffe0ff */
[----:B------:R-:W-:Y:S01]  /*0de0*/  VIADD R218, R187, 0x40 ;  /* 0x00000040bbda7836 */ /* 0x000fe20000000000 */
[----:B------:R-:W-:Y:S01]  /*0df0*/  LOP3.LUT R201, R0, 0xfffffe00, RZ, 0xc0, !PT ;  /* 0xfffffe0000c97812 */ /* 0x000fe200078ec0ff */
[----:B------:R-:W-:Y:S01]  /*0e00*/  IMAD.IADD R204, R13, 0x1, -R2 ;  /* 0x000000010dcc7824 */ /* 0x000fe200078e0a02 */
[----:B------:R-:W-:Y:S01]  /*0e10*/  SHF.L.U32 R16, R206, 0x3, RZ ;  /* 0x00000003ce107819 */ /* 0x000fe200000006ff */
[----:B------:R-:W-:Y:S01]  /*0e20*/  IMAD R221, R5, 0x40, R4 ;  /* 0x0000004005dd7824 */ /* 0x000fe200078e0204 */
[----:B------:R-:W-:Y:S01]  /*0e30*/  LOP3.LUT R3, R224, 0x1c0, RZ, 0xc0, !PT ;  /* 0x000001c0e0037812 */ /* 0x000fe200078ec0ff */
[----:B------:R-:W-:Y:S01]  /*0e40*/  IMAD.SHL.U32 R196, R219, 0x40, RZ ;  /* 0x00000040dbc47824 */ /* 0x000fe200078e00ff */
[----:B------:R-:W-:Y:S01]  /*0e50*/  SHF.R.S32.HI R0, RZ, 0x1f, R219 ;  /* 0x0000001fff007819 */ /* 0x000fe200000114db */
[----:B------:R-:W-:Y:S01]  /*0e60*/  IMAD.SHL.U32 R195, R218, 0x40, RZ ;  /* 0x00000040dac37824 */ /* 0x000fe200078e00ff */
[----:B------:R-:W-:Y:S01]  /*0e70*/  SHF.R.S32.HI R2, RZ, 0x1f, R217 ;  /* 0x0000001fff027819 */ /* 0x000fe200000114d9 */
[----:B------:R-:W-:Y:S01]  /*0e80*/  IMAD.SHL.U32 R194, R217, 0x40, RZ ;  /* 0x00000040d9c27824 */ /* 0x000fe200078e00ff */
[----:B------:R-:W-:Y:S01]  /*0e90*/  SHF.R.S32.HI R5, RZ, 0x1f, R218 ;  /* 0x0000001fff057819 */ /* 0x000fe200000114da */
[----:B------:R-:W-:Y:S01]  /*0ea0*/  IMAD R204, R204, 0x8, R221 ;  /* 0x00000008cccc7824 */ /* 0x000fe200078e02dd */
[----:B------:R-:W-:-:S02]  /*0eb0*/  SHF.R.U32.HI R200, RZ, 0x3, R3 ;  /* 0x00000003ffc87819 */ /* 0x000fc40000011603 */
[----:B------:R-:W-:Y:S02]  /*0ec0*/  LOP3.LUT R205, R3, 0x38, R16, 0xf8, !PT ;  /* 0x0000003803cd7812 */ /* 0x000fe400078ef810 */
[----:B------:R-:W-:Y:S02]  /*0ed0*/  LEA.HI R0, R0, R219, RZ, 0x3 ;  /* 0x000000db00007211 */ /* 0x000fe400078f18ff */
[----:B------:R-:W-:Y:S01]  /*0ee0*/  LEA.HI R3, R2, R217, RZ, 0x3 ;  /* 0x000000d902037211 */ /* 0x000fe200078f18ff */
[----:B------:R-:W-:Y:S01]  /*0ef0*/  VIADD R2, R16, 0x40 ;  /* 0x0000004010027836 */ /* 0x000fe20000000000 */
        /* <DEDUP_REMOVED lines=33> */
.L_x_9626:
[----:B0---4-:R-:W0:Y:S02]  /*1110*/  LDC.64 R4, c[0x0][0xc88] ;  /* 0x00032200ff047b82 */ /* 0x011e240000000a00 */
[----:B0-----:R-:W-:-:S05]  /*1120*/  IMAD.WIDE R4, R43, 0x4, R4 ;  /* 0x000000042b047825 */ /* 0x001fca00078e0204 */
[----:B--2---:R-:W2:Y:S01]  /*1130*/  LDG.E R210, desc[UR42][R4.64] ;  /* 0x0000002a04d27981 */ /* 0x004ea2000c1e1900 */
[----:B------:R-:W-:Y:S05]  /*1140*/  YIELD ;  /* 0x0000000000007946 */ /* 0x000fea0003800000 */
[----:B------:R-:W-:Y:S01]  /*1150*/  ULDC.64 UR4, c[0x0][0xa28] ;  /* 0x00028a0000047ab9 */ /* 0x000fe20000000a00 */
[----:B------:R-:W-:Y:S01]  /*1160*/  ULDC.64 UR8, c[0x0][0xa18] ;  /* 0x0002860000087ab9 */ /* 0x000fe20000000a00 */
[----:B------:R-:W-:Y:S01]  /*1170*/  ISETP.NE.U32.AND P1, PT, RZ, UR4, PT ;  /* 0x00000004ff007c0c */ /* 0x000fe2000bf25070 */
[----:B------:R-:W-:Y:S01]  /*1180*/  ULDC.64 UR6, c[0x0][0xa08] ;  /* 0x0002820000067ab9 */ /* 0x000fe20000000a00 */
[----:B------:R-:W-:Y:S01]  /*1190*/  IMAD.MOV.U32 R0, RZ, RZ, RZ ;  /* 0x000000ffff007224 */ /* 0x000fe200078e00ff */
[----:B------:R-:W-:Y:S01]  /*11a0*/  ISETP.NE.U32.AND P0, PT, RZ, UR6, PT ;  /* 0x00000006ff007c0c */ /* 0x000fe2000bf05070 */
[----:B------:R-:W-:Y:S01]  /*11b0*/  IMAD.MOV.U32 R30, RZ, RZ, RZ ;  /* 0x000000ffff1e7224 */ /* 0x000fe200078e00ff */
[----:B------:R-:W-:-:S02]  /*11c0*/  ISETP.NE.AND.EX P1, PT, RZ, UR5, PT, P1 ;  /* 0x00000005ff007c0c */ /* 0x000fc4000bf25310 */
[----:B------:R-:W-:Y:S02]  /*11d0*/  ISETP.NE.AND.EX P0, PT, RZ, UR7, PT, P0 ;  /* 0x00000007ff007c0c */ /* 0x000fe4000bf05300 */
[----:B--2---:R-:W-:-:S09]  /*11e0*/  SHF.R.S32.HI R211, RZ, 0x1f, R210 ;  /* 0x0000001fffd37819 */ /* 0x004fd200000114d2 */
[C---:B------:R-:W-:Y:S02]  /*11f0*/  @P1 LEA R6, P2, R210.reuse, UR4, 0x2 ;  /* 0x00000004d2061c11 */ /* 0x040fe4000f8410ff */
[C---:B------:R-:W-:Y:S02]  /*1200*/  SHF.L.U32 R208, R210.reuse, 0x2, RZ ;  /* 0x00000002d2d07819 */ /* 0x040fe400000006ff */
[C-C-:B------:R-:W-:Y:S02]  /*1210*/  @P1 LEA.HI.X R7, R210.reuse, UR5, R211.reuse, 0x2, P2 ;  /* 0x00000005d2071c11 */ /* 0x140fe400090f14d3 */
[----:B------:R-:W-:Y:S01]  /*1220*/  ISETP.NE.U32.AND P2, PT, RZ, UR8, PT ;  /* 0x00000008ff007c0c */ /* 0x000fe2000bf45070 */
[----:B------:R-:W-:Y:S01]  /*1230*/  ULDC UR4, c[0x0][0x288] ;  /* 0x0000a20000047ab9 */ /* 0x000fe20000000800 */
[----:B------:R-:W-:Y:S01]  /*1240*/  SHF.L.U64.HI R209, R210, 0x2, R211 ;  /* 0x00000002d2d17819 */ /* 0x000fe200000102d3 */
[----:B------:R0:W5:Y:S01]  /*1250*/  @P1 LDG.E R0, desc[UR42][R6.64] ;  /* 0x0000002a06001981 */ /* 0x000162000c1e1900 */
[----:B------:R-:W-:-:S02]  /*1260*/  ISETP.NE.AND.EX P2, PT, RZ, UR9, PT, P2 ;  /* 0x00000009ff007c0c */ /* 0x000fc4000bf45320 */
[----:B------:R-:W-:Y:S01]  /*1270*/  IADD3 R8, P3, R208, UR6, RZ ;  /* 0x00000006d0087c10 */ /* 0x000fe2000ff7e0ff */
[----:B------:R-:W-:Y:S01]  /*1280*/  IMAD.U32 R192, RZ, RZ, UR4 ;  /* 0x00000004ffc07e24 */ /* 0x000fe2000f8e00ff */
[----:B------:R-:W-:Y:S02]  /*1290*/  ULDC.64 UR4, c[0x0][0x418] ;  /* 0x0001060000047ab9 */ /* 0x000fe40000000a00 */
[----:B------:R-:W-:-:S05]  /*12a0*/  IADD3.X R9, R209, UR7, RZ, P3, !PT ;  /* 0x00000007d1097c10 */ /* 0x000fca0009ffe4ff */
[----:B------:R0:W5:Y:S02]  /*12b0*/  @P0 LDG.E R30, desc[UR42][R8.64] ;  /* 0x0000002a081e0981 */ /* 0x000164000c1e1900 */
        /* <DEDUP_REMOVED lines=23> */
.L_x_9406:
[----:B------:R-:W-:Y:S01]  /*1430*/  ULDC.64 UR4, c[0x0][0xa20] ;  /* 0x0002880000047ab9 */ /* 0x000fe20000000a00 */
[----:B------:R-:W-:Y:S02]  /*1440*/  MOV R207, R42 ;  /* 0x0000002a00cf7202 */ /* 0x000fe40000000f00 */
[----:B------:R-:W-:-:S04]  /*1450*/  ISETP.NE.U32.AND P1, PT, RZ, UR4, PT ;  /* 0x00000004ff007c0c */ /* 0x000fc8000bf25070 */
[----:B------:R-:W-:-:S13]  /*1460*/  ISETP.NE.AND.EX P1, PT, RZ, UR5, PT, P1 ;  /* 0x00000005ff007c0c */ /* 0x000fda000bf25310 */
[----:B------:R-:W-:Y:S05]  /*1470*/  @!P1 BRA `(.L_x_9407) ;  /* 0x0000000000109947 */ /* 0x000fea0003800000 */
[----:B------:R-:W-:-:S04]  /*1480*/  IADD3 R4, P0, R208, UR4, RZ ;  /* 0x00000004d0047c10 */ /* 0x000fc8000ff1e0ff */
[----:B------:R-:W-:-:S05]  /*1490*/  IADD3.X R5, R209, UR5, RZ, P0, !PT ;  /* 0x00000005d1057c10 */ /* 0x000fca00087fe4ff */
[----:B------:R0:W5:Y:S01]  /*14a0*/  LDG.E R29, desc[UR42][R4.64] ;  /* 0x0000002a041d7981 */ /* 0x000162000c1e1900 */
[----:B------:R-:W-:Y:S05]  /*14b0*/  BRA `(.L_x_9408) ;  /* 0x0000000000107947 */ /* 0x000fea0003800000 */
.L_x_9407:
[----:B------:R-:W-:Y:S05]  /*14c0*/  @!P0 BRA `(.L_x_9408) ;  /* 0x00000000000c8947 */ /* 0x000fea0003800000 */
[----:B------:R-:W2:Y:S04]  /*14d0*/  LDG.E R4, desc[UR42][R8.64] ;  /* 0x0000002a08047981 */ /* 0x000ea8000c1e1900 */
[----:B------:R-:W2:Y:S02]  /*14e0*/  LDG.E R29, desc[UR42][R8.64+0x4] ;  /* 0x0000042a081d7981 */ /* 0x000ea4000c1e1900 */
[----:B--2---:R-:W-:-:S07]  /*14f0*/  IMAD.IADD R29, R29, 0x1, -R4 ;  /* 0x000000011d1d7824 */ /* 0x004fce00078e0a04 */
.L_x_9408:
        /* <DEDUP_REMOVED lines=16> */
[----:B------:R-:W-:-:S05]  /*1600*/  IMAD.SHL.U32 R191, R41, 0x80, RZ ;  /* 0x0000008029bf7824 */ /* 0x000fca00078e00ff */
[----:B0-----:R-:W-:-:S07]  /*1610*/  IADD3 R4, R191, 0x7f, RZ ;  /* 0x0000007fbf047810 */ /* 0x001fce0007ffe0ff */
[----:B------:R-:W0:Y:S08]  /*1620*/  @P1 LDC R9, c[0x0][0x44c] ;  /* 0x00011300ff091b82 */ /* 0x000e300000000800 */
[----:B------:R-:W1:Y:S01]  /*1630*/  @P1 LDC R5, c[0x0][0x450] ;  /* 0x00011400ff051b82 */ /* 0x000e620000000800 */
[----:B--2---:R-:W-:Y:S02]  /*1640*/  @P0 IMAD.IADD R25, R8, 0x1, -R3 ;  /* 0x0000000108190824 */ /* 0x004fe400078e0a03 */
[----:B------:R-:W-:-:S02]  /*1650*/  IMAD.IADD R8, R29, 0x1, -R0 ;  /* 0x000000011d087824 */ /* 0x000fc400078e0a00 */
[----:B0-----:R-:W-:-:S04]  /*1660*/  @P1 IMAD.HI.U32 R0, R4, R9, RZ ;  /* 0x0000000904001227 */ /* 0x001fc800078e00ff */
[----:B------:R-:W-:Y:S01]  /*1670*/  IMAD.IADD R193, R8, 0x1, R25 ;  /* 0x0000000108c17824 */ /* 0x000fe200078e0219 */
[----:B-1----:R-:W-:Y:S01]  /*1680*/  @P1 SHF.R.U32.HI R4, RZ, R5, R0 ;  /* 0x00000005ff041219 */ /* 0x002fe20000011600 */
[----:B------:R-:W-:-:S03]  /*1690*/  IMAD.MOV R27, RZ, RZ, -R8 ;  /* 0x000000ffff1b7224 */ /* 0x000fc600078e0a08 */
[C---:B------:R-:W-:Y:S02]  /*16a0*/  IADD3 R95, R193.reuse, 0x80, -R192 ;  /* 0x00000080c15f7810 */ /* 0x040fe40007ffe8c0 */
[----:B------:R-:W-:Y:S02]  /*16b0*/  IADD3 R0, R193, 0x7f, RZ ;  /* 0x0000007fc1007810 */ /* 0x000fe40007ffe0ff */
[----:B------:R-:W-:Y:S01]  /*16c0*/  VIMNMX R27, RZ, R27, !PT ;  /* 0x0000001bff1b7248 */ /* 0x000fe20007fe0100 */
[----:B------:R-:W-:Y:S01]  /*16d0*/  IMAD.IADD R4, R95, 0x1, R4 ;  /* 0x000000015f047824 */ /* 0x000fe200078e0204 */
[----:B------:R-:W-:-:S04]  /*16e0*/  SHF.R.S32.HI R3, RZ, 0x1f, R0 ;  /* 0x0000001fff037819 */ /* 0x000fc80000011400 */
[----:B------:R-:W-:Y:S02]  /*16f0*/  SHF.R.S32.HI R5, RZ, 0x1f, R4 ;  /* 0x0000001fff057819 */ /* 0x000fe40000011404 */
[----:B------:R-:W-:Y:S02]  /*1700*/  LEA.HI R3, R3, R0, RZ, 0x7 ;  /* 0x0000000003037211 */ /* 0x000fe400078f38ff */
[----:B------:R-:W-:Y:S02]  /*1710*/  LEA.HI R5, R5, R4, RZ, 0x7 ;  /* 0x0000000405057211 */ /* 0x000fe400078f38ff */
[----:B------:R-:W-:Y:S02]  /*1720*/  SHF.R.S32.HI R96, RZ, 0x7, R3 ;  /* 0x00000007ff607819 */ /* 0x000fe40000011403 */
[----:B------:R-:W-:-:S04]  /*1730*/  SHF.R.S32.HI R5, RZ, 0x7, R5 ;  /* 0x00000007ff057819 */ /* 0x000fc80000011405 */
[----:B------:R-:W-:-:S05]  /*1740*/  VIMNMX R5, R96, R5, PT ;  /* 0x0000000560057248 */ /* 0x000fca0003fe0100 */
[----:B------:R-:W-:-:S05]  /*1750*/  IMAD R0, R5, 0x80, -R8 ;  /* 0x0000008005007824 */ /* 0x000fca00078e0a08 */
[----:B------:R-:W-:-:S04]  /*1760*/  VIMNMX R0, R0, R25, PT ;  /* 0x0000001900007248 */ /* 0x000fc80003fe0100 */
[----:B------:R-:W-:Y:S02]  /*1770*/  ISETP.GT.AND P0, PT, R0, R27, PT ;  /* 0x0000001b0000720c */ /* 0x000fe40003f04270 */
[----:B------:R-:W-:-:S05]  /*1780*/  SHF.R.U32.HI R27, RZ, 0x7, R27 ;  /* 0x00000007ff1b7819 */ /* 0x000fca000001161b */
[----:B------:R-:W-:-:S06]  /*1790*/  IMAD.MOV.U32 R28, RZ, RZ, R27 ;  /* 0x000000ffff1c7224 */ /* 0x000fcc00078e001b */
[----:B------:R-:W-:-:S04]  /*17a0*/  @P0 IADD3 R0, R0, 0x7f, RZ ;  /* 0x0000007f00000810 */ /* 0x000fc80007ffe0ff */
[----:B------:R-:W-:-:S04]  /*17b0*/  @P0 SHF.R.S32.HI R3, RZ, 0x1f, R0 ;  /* 0x0000001fff030819 */ /* 0x000fc80000011400 */
[----:B------:R-:W-:-:S04]  /*17c0*/  @P0 LEA.HI R3, R3, R0, RZ, 0x7 ;  /* 0x0000000003030211 */ /* 0x000fc800078f38ff */
[----:B------:R-:W-:Y:S02]  /*17d0*/  @P0 SHF.R.S32.HI R28, RZ, 0x7, R3 ;  /* 0x00000007ff1c0819 */ /* 0x000fe40000011403 */
[----:B------:R-:W-:Y:S02]  /*17e0*/  PLOP3.LUT P0, PT, PT, PT, PT, 0x80, 0x0 ;  /* 0x000000000000781c */ /* 0x000fe40003f0f070 */
[----:B------:R-:W-:-:S13]  /*17f0*/  ISETP.GT.AND P1, PT, R28, R27, PT ;  /* 0x0000001b1c00720c */ /* 0x000fda0003f24270 */
[----:B---3--:R-:W-:Y:S05]  /*1800*/  @!P1 BRA `(.L_x_9409) ;  /* 0x0000006800449947 */ /* 0x008fea0003800000 */
        /* <DEDUP_REMOVED lines=20> */
.L_x_9411:
[----:B------:R-:W-:Y:S05]  /*1950*/  BSYNC B6 ;  /* 0x0000000000067941 */ /* 0x000fea0003800000 */
.L_x_9410:
        /* <DEDUP_REMOVED lines=20> */
.L_x_9413:
[----:B------:R-:W-:Y:S05]  /*1aa0*/  BSYNC B6 ;  /* 0x0000000000067941 */ /* 0x000fea0003800000 */
.L_x_9412:
        /* <DEDUP_REMOVED lines=11> */
[----:B-----5:R-:W-:Y:S01]  /*1b60*/  SHF.R.S32.HI R13, RZ, 0x1f, R24 ;  /* 0x0000001fff0d7819 */ /* 0x020fe20000011418 */
[----:B------:R-:W0:Y:S01]  /*1b70*/  S2R R38, SR_TID.X ;  /* 0x0000000000267919 */ /* 0x000e220000002100 */
[----:B------:R-:W-:Y:S01]  /*1b80*/  SEL R3, R37, RZ, P0 ;  /* 0x000000ff25037207 */ /* 0x000fe20000000000 */
[-C--:B-1----:R-:W-:Y:S01]  /*1b90*/  IMAD R10, R223, R34.reuse, RZ ;  /* 0x00000022df0a7224 */ /* 0x082fe200078e02ff */
[C-C-:B------:R-:W-:Y:S01]  /*1ba0*/  SHF.L.U64.HI R29, R34.reuse, 0x5, R35.reuse ;  /* 0x00000005221d7819 */ /* 0x140fe20000010223 */
[C---:B------:R-:W-:Y:S01]  /*1bb0*/  IMAD.SHL.U32 R33, R34.reuse, 0x40, RZ ;  /* 0x0000004022217824 */ /* 0x040fe200078e00ff */
[----:B------:R-:W-:Y:S01]  /*1bc0*/  SHF.L.U64.HI R30, R34, 0x6, R35 ;  /* 0x00000006221e7819 */ /* 0x000fe20000010223 */
[----:B------:R-:W-:Y:S01]  /*1bd0*/  IMAD.IADD R3, R16, 0x1, R3 ;  /* 0x0000000110037824 */ /* 0x000fe200078e0203 */
[C---:B------:R-:W-:Y:S01]  /*1be0*/  SHF.L.U64.HI R31, R34.reuse, 0x7, R35 ;  /* 0x00000007221f7819 */ /* 0x040fe20000010223 */
[----:B---3--:R-:W-:Y:S01]  /*1bf0*/  IMAD.WIDE.U32 R4, R187, R34, R22 ;  /* 0x00000022bb047225 */ /* 0x008fe200078e0016 */
[----:B------:R-:W-:-:S03]  /*1c00*/  SHF.L.U32 R32, R34, 0x5, RZ ;  /* 0x0000000522207819 */ /* 0x000fc600000006ff */
[----:B--2---:R-:W-:-:S04]  /*1c10*/  IMAD.WIDE.U32 R6, R187, R14, R22 ;  /* 0x0000000ebb067225 */ /* 0x004fc800078e0016 */
[C---:B------:R-:W-:Y:S02]  /*1c20*/  IMAD R89, R187.reuse, R35, R10 ;  /* 0x00000023bb597224 */ /* 0x040fe400078e020a */
[----:B------:R-:W-:-:S04]  /*1c30*/  IMAD.WIDE.U32 R10, R187, R34, R16 ;  /* 0x00000022bb0a7225 */ /* 0x000fc800078e0010 */
[----:B------:R-:W-:Y:S01]  /*1c40*/  IMAD.MOV.U32 R82, RZ, RZ, R6 ;  /* 0x000000ffff527224 */ /* 0x000fe200078e0006 */
[----:B------:R-:W-:Y:S01]  /*1c50*/  SHF.R.S32.HI R6, RZ, 0x1f, R3 ;  /* 0x0000001fff067819 */ /* 0x000fe20000011403 */
[-C--:B------:R-:W-:Y:S02]  /*1c60*/  IMAD R8, R223, R14.reuse, RZ ;  /* 0x0000000edf087224 */ /* 0x080fe400078e02ff */
[----:B------:R-:W-:Y:S02]  /*1c70*/  IMAD.IADD R87, R5, 0x1, R89 ;  /* 0x0000000105577824 */ /* 0x000fe400078e0259 */
[----:B------:R-:W-:Y:S01]  /*1c80*/  IMAD.IADD R89, R89, 0x1, R11 ;  /* 0x0000000159597824 */ /* 0x000fe200078e020b */
[----:B------:R-:W-:Y:S01]  /*1c90*/  LEA.HI R11, R6, R3, RZ, 0x3 ;  /* 0x00000003060b7211 */ /* 0x000fe200078f18ff */
[C---:B------:R-:W-:Y:S01]  /*1ca0*/  IMAD R85, R187.reuse, R15, R8 ;  /* 0x0000000fbb557224 */ /* 0x040fe200078e0208 */
[----:B0-----:R-:W-:Y:S01]  /*1cb0*/  SHF.R.U32.HI R38, RZ, 0x7, R38 ;  /* 0x00000007ff267819 */ /* 0x001fe20000011626 */
[----:B------:R-:W-:Y:S01]  /*1cc0*/  IMAD.WIDE.U32 R8, R187, R14, R16 ;  /* 0x0000000ebb087225 */ /* 0x000fe200078e0010 */
[----:B------:R-:W-:-:S02]  /*1cd0*/  LOP3.LUT R5, R195, 0x38, R11, 0xf8, !PT ;  /* 0x00000038c3057812 */ /* 0x000fc400078ef80b */
[----:B------:R-:W-:Y:S01]  /*1ce0*/  ISETP.NE.AND P6, PT, R38, 0x1, PT ;  /* 0x000000012600780c */ /* 0x000fe20003fc5270 */
[----:B------:R-:W-:Y:S01]  /*1cf0*/  IMAD.MOV.U32 R86, RZ, RZ, R4 ;  /* 0x000000ffff567224 */ /* 0x000fe200078e0004 */
[----:B------:R-:W-:Y:S01]  /*1d00*/  LEA.HI R4, R6, R3, RZ, 0x6 ;  /* 0x0000000306047211 */ /* 0x000fe200078f30ff */
[----:B------:R-:W-:Y:S01]  /*1d10*/  IMAD.IADD R83, R7, 0x1, R85 ;  /* 0x0000000107537824 */ /* 0x000fe200078e0255 */
[----:B------:R-:W-:Y:S01]  /*1d20*/  LOP3.LUT R3, R11, 0x38, RZ, 0xc0, !PT ;  /* 0x000000380b037812 */ /* 0x000fe200078ec0ff */
[----:B------:R-:W-:Y:S01]  /*1d30*/  IMAD.MOV.U32 R88, RZ, RZ, R10 ;  /* 0x000000ffff587224 */ /* 0x000fe200078e000a */
[----:B------:R-:W-:Y:S01]  /*1d40*/  IADD3 R85, R85, R9, RZ ;  /* 0x0000000955557210 */ /* 0x000fe20007ffe0ff */
[C---:B------:R-:W-:Y:S01]  /*1d50*/  IMAD R9, R13.reuse, R14, RZ ;  /* 0x0000000e0d097224 */ /* 0x040fe200078e02ff */
[----:B------:R-:W-:Y:S01]  /*1d60*/  MOV R84, R8 ;  /* 0x0000000800547202 */ /* 0x000fe20000000f00 */
[----:B------:R-:W-:Y:S01]  /*1d70*/  IMAD R13, R13, R34, RZ ;  /* 0x000000220d0d7224 */ /* 0x000fe200078e02ff */
[----:B------:R-:W-:Y:S01]  /*1d80*/  SHF.L.U32 R4, R4, 0x7, RZ ;  /* 0x0000000704047819 */ /* 0x000fe200000006ff */
[----:B------:R-:W-:Y:S01]  /*1d90*/  IMAD R39, R24, R15, R9 ;  /* 0x0000000f18277224 */ /* 0x000fe200078e0209 */
[--C-:B------:R-:W-:Y:S01]  /*1da0*/  LOP3.LUT R8, R196, 0x38, R11.reuse, 0xf8, !PT ;  /* 0x00000038c4087812 */ /* 0x100fe200078ef80b */
[----:B------:R-:W-:Y:S05]  /*1db0*/  @!P6 WARPSYNC.ALL ;  /* 0x000000000000e948 */ /* 0x000fea0003800000 */
[----:B------:R-:W-:Y:S01]  /*1dc0*/  LOP3.LUT R10, R194, 0x38, R11, 0xf8, !PT ;  /* 0x00000038c20a7812 */ /* 0x000fe200078ef80b */
[----:B------:R-:W-:Y:S01]  /*1dd0*/  IMAD.WIDE.U32 R82, R24, R14, R82 ;  /* 0x0000000e18527225 */ /* 0x000fe200078e0052 */
[----:B------:R-:W-:Y:S01]  /*1de0*/  LOP3.LUT R3, R3, 0x1c0, R224, 0xf8, !PT ;  /* 0x000001c003037812 */ /* 0x000fe200078ef8e0 */
[----:B------:R-:W-:Y:S01]  /*1df0*/  ULDC UR4, c[0x0][0x2f4] ;  /* 0x0000bd0000047ab9 */ /* 0x000fe20000000800 */
[----:B------:R-:W-:Y:S01]  /*1e00*/  LOP3.LUT R6, R4, 0xffffe000, RZ, 0xc0, !PT ;  /* 0xffffe00004067812 */ /* 0x000fe200078ec0ff */
[C---:B------:R-:W-:Y:S01]  /*1e10*/  IMAD R13, R24.reuse, R35, R13 ;  /* 0x00000023180d7224 */ /* 0x040fe200078e020d */
[----:B------:R-:W-:Y:S01]  /*1e20*/  LOP3.LUT R5, R5, R226, RZ, 0x3c, !PT ;  /* 0x000000e205057212 */ /* 0x000fe200078e3cff */
[----:B------:R-:W-:Y:S01]  /*1e30*/  IMAD.WIDE.U32 R86, R24, R34, R86 ;  /* 0x0000002218567225 */ /* 0x000fe200078e0056 */
[----:B------:R-:W-:-:S02]  /*1e40*/  LOP3.LUT R8, R8, R227, RZ, 0x3c, !PT ;  /* 0x000000e308087212 */ /* 0x000fc400078e3cff */
[----:B------:R-:W-:Y:S01]  /*1e50*/  LOP3.LUT R10, R10, R225, RZ, 0x3c, !PT ;  /* 0x000000e10a0a7212 */ /* 0x000fe200078e3cff */
[C---:B------:R-:W-:Y:S01]  /*1e60*/  IMAD.WIDE.U32 R84, R24.reuse, R14, R84 ;  /* 0x0000000e18547225 */ /* 0x040fe200078e0054 */
[----:B------:R-:W-:Y:S02]  /*1e70*/  LOP3.LUT R7, R3, R200, RZ, 0x3c, !PT ;  /* 0x000000c803077212 */ /* 0x000fe400078e3cff */
[----:B------:R-:W-:Y:S01]  /*1e80*/  LOP3.LUT R41, R11, 0xfffffff8, RZ, 0xc0, !PT ;  /* 0xfffffff80b297812 */ /* 0x000fe200078ec0ff */
[----:B------:R-:W-:Y:S01]  /*1e90*/  IMAD.WIDE.U32 R88, R24, R34, R88 ;  /* 0x0000002218587225 */ /* 0x000fe200078e0058 */
[-C--:B------:R-:W-:Y:S02]  /*1ea0*/  IADD3 R4, R5, R6.reuse, R198 ;  /* 0x0000000605047210 */ /* 0x080fe40007ffe0c6 */
[-C--:B------:R-:W-:Y:S01]  /*1eb0*/  IADD3 R3, R8, R6.reuse, R199 ;  /* 0x0000000608037210 */ /* 0x080fe20007ffe0c7 */
[----:B------:R-:W-:Y:S01]  /*1ec0*/  IMAD.SHL.U32 R20, R14, 0x40, RZ ;  /* 0x000000400e147824 */ /* 0x000fe200078e00ff */
[-C--:B------:R-:W-:Y:S01]  /*1ed0*/  IADD3 R5, R10, R6.reuse, R197 ;  /* 0x000000060a057210 */ /* 0x080fe20007ffe0c5 */
[----:B------:R-:W-:Y:S01]  /*1ee0*/  IMAD.SHL.U32 R10, R14, 0x20, RZ ;  /* 0x000000200e0a7824 */ /* 0x000fe200078e00ff */
[----:B------:R-:W-:Y:S01]  /*1ef0*/  IADD3 R94, R38, 0x8, RZ ;  /* 0x00000008265e7810 */ /* 0x000fe20007ffe0ff */
[----:B------:R-:W-:Y:S01]  /*1f00*/  IMAD.IADD R38, R83, 0x1, R39 ;  /* 0x0000000153267824 */ /* 0x000fe200078e0227 */
[----:B------:R-:W-:Y:S01]  /*1f10*/  IADD3 R6, R7, R6, R201 ;  /* 0x0000000607067210 */ /* 0x000fe20007ffe0c9 */
[C---:B------:R-:W-:Y:S01]  /*1f20*/  IMAD.SHL.U32 R21, R14.reuse, 0x80, RZ ;  /* 0x000000800e157824 */ /* 0x040fe200078e00ff */
[--C-:B------:R-:W-:Y:S01]  /*1f30*/  SHF.L.U64.HI R7, R14, 0x5, R15.reuse ;  /* 0x000000050e077819 */ /* 0x100fe2000001020f */
[----:B------:R-:W-:Y:S01]  /*1f40*/  IMAD.SHL.U32 R34, R34, 0x80, RZ ;  /* 0x0000008022227824 */ /* 0x000fe200078e00ff */
[----:B------:R-:W-:Y:S01]  /*1f50*/  SHF.L.U64.HI R8, R14, 0x6, R15 ;  /* 0x000000060e087819 */ /* 0x000fe2000001020f */
[----:B------:R-:W-:Y:S01]  /*1f60*/  IMAD R36, R206, 0x20, R187 ;  /* 0x00000020ce247824 */ /* 0x000fe200078e02bb */
[----:B------:R-:W-:Y:S01]  /*1f70*/  SHF.L.U64.HI R9, R14, 0x7, R15 ;  /* 0x000000070e097819 */ /* 0x000fe2000001020f */
[----:B------:R-:W-:Y:S01]  /*1f80*/  IMAD.SHL.U32 R37, R37, 0x2, RZ ;  /* 0x0000000225257824 */ /* 0x000fe200078e00ff */
[----:B------:R-:W-:Y:S01]  /*1f90*/  SHF.R.S32.HI R35, RZ, 0x1f, R42 ;  /* 0x0000001fff237819 */ /* 0x000fe2000001142a */
[----:B------:R-:W-:Y:S01]  /*1fa0*/  IMAD.IADD R39, R39, 0x1, R85 ;  /* 0x0000000127277824 */ /* 0x000fe200078e0255 */
[----:B------:R-:W-:Y:S01]  /*1fb0*/  @!P6 BAR.SYNC.DEFER_BLOCKING 0x9, 0x100 ;  /* 0x024400000000eb1d */ /* 0x000fe20000010000 */
[----:B------:R-:W-:Y:S01]  /*1fc0*/  ISETP.GE.AND P1, PT, R16, UR4, PT ;  /* 0x0000000410007c0c */ /* 0x000fe2000bf26270 */
[----:B------:R-:W-:Y:S01]  /*1fd0*/  IMAD.IADD R43, R13, 0x1, R89 ;  /* 0x000000010d2b7824 */ /* 0x000fe200078e0259 */
[----:B------:R-:W-:-:S02]  /*1fe0*/  ISETP.GE.AND P2, PT, R2, UR4, PT ;  /* 0x0000000402007c0c */ /* 0x000fc4000bf46270 */
[----:B------:R-:W-:Y:S02]  /*1ff0*/  IADD3 R40, R87, R13, RZ ;  /* 0x0000000d57287210 */ /* 0x000fe40007ffe0ff */
[----:B------:R-:W-:Y:S02]  /*2000*/  SHF.R.S32.HI R80, RZ, 0x3, R11 ;  /* 0x00000003ff507819 */ /* 0x000fe4000001140b */
[----:B------:R-:W-:Y:S02]  /*2010*/  SHF.R.S32.HI R90, RZ, 0x1f, R41 ;  /* 0x0000001fff5a7819 */ /* 0x000fe40000011429 */
[----:B----4-:R-:W-:-:S07]  /*2020*/  SHF.R.S32.HI R81, RZ, 0x1f, R26 ;  /* 0x0000001fff517819 */ /* 0x010fce000001141a */
.L_x_9511:
[----:B------:R-:W0:Y:S01]  /*2030*/  LDC R100, c[0x0][0x430] ;  /* 0x00010c00ff647b82 */ /* 0x000e220000000800 */
[----:B------:R-:W-:Y:S01]  /*2040*/  VIADD R28, R28, 0xffffffff ;  /* 0xffffffff1c1c7836 */ /* 0x000fe20000000000 */
[----:B------:R-:W-:-:S03]  /*2050*/  MOV R101, RZ ;  /* 0x000000ff00657202 */ /* 0x000fc60000000f00 */
[----:B------:R-:W-:-:S03]  /*2060*/  IMAD R11, R28, 0x80, R36 ;  /* 0x000000801c0b7824 */ /* 0x000fc600078e0224 */
[----:B------:R-:W1:Y:S02]  /*2070*/  LDC R104, c[0x0][0x3f4] ;  /* 0x0000fd00ff687b82 */ /* 0x000e640000000800 */
[----:B------:R-:W-:Y:S02]  /*2080*/  ISETP.GE.AND P3, PT, R11, R25, PT ;  /* 0x000000190b00720c */ /* 0x000fe40003f66270 */
[----:B------:R-:W-:Y:S02]  /*2090*/  IADD3 R45, R0, R11, RZ ;  /* 0x0000000b002d7210 */ /* 0x000fe40007ffe0ff */
[----:B------:R-:W-:-:S03]  /*20a0*/  ISETP.GT.OR P3, PT, R36, 0x7f, P3 ;  /* 0x0000007f2400780c */ /* 0x000fc60001f64670 */
[----:B------:R-:W-:Y:S01]  /*20b0*/  IMAD.MOV.U32 R11, RZ, RZ, R45 ;  /* 0x000000ffff0b7224 */ /* 0x000fe200078e002d */
[----:B0-----:R-:W-:-:S09]  /*20c0*/  ISETP.NE.AND P4, PT, R100, 0x1, PT ;  /* 0x000000016400780c */ /* 0x001fd20003f85270 */
[----:B------:R-:W0:Y:S08]  /*20d0*/  @!P3 LDC.64 R14, c[0x0][0x428] ;  /* 0x00010a00ff0ebb82 */ /* 0x000e300000000a00 */
[----:B--2---:R-:W2:Y:S08]  /*20e0*/  @!P3 LDC.64 R46, c[0x0][0x418] ;  /* 0x00010600ff2ebb82 */ /* 0x004eb00000000a00 */
[----:B---3--:R-:W3:Y:S08]  /*20f0*/  @P4 LDC R12, c[0x0][0x434] ;  /* 0x00010d00ff0c4b82 */ /* 0x008ef00000000800 */
[----:B----4-:R-:W4:Y:S01]  /*2100*/  @P4 LDC R13, c[0x0][0x438] ;  /* 0x00010e00ff0d4b82 */ /* 0x010f220000000800 */
        /* <DEDUP_REMOVED lines=12> */
[----:B------:R-:W-:Y:S01]  /*21d0*/  IMAD.MOV R11, RZ, RZ, -R11 ;  /* 0x000000ffff0b7224 */ /* 0x000fe200078e0a0b */
[----:B------:R-:W-:Y:S01]  /*21e0*/  ISETP.GT.AND P4, PT, R28, R27, PT ;  /* 0x0000001b1c00720c */ /* 0x000fe20003f84270 */
[----:B------:R-:W-:Y:S01]  /*21f0*/  IMAD R93, R19, 0x4000, R205 ;  /* 0x00004000135d7824 */ /* 0x000fe200078e02cd */
[----:B------:R-:W-:Y:S05]  /*2200*/  YIELD ;  /* 0x0000000000007946 */ /* 0x000fea0003800000 */
[----:B------:R-:W-:Y:S01]  /*2210*/  BSSY B0, `(.L_x_9414) ;  /* 0x0000570000007945 */ /* 0x000fe20003800000 */
[----:B------:R-:W-:Y:S01]  /*2220*/  IMAD R100, R100, R11, R45 ;  /* 0x0000000b64647224 */ /* 0x000fe200078e022d */
[----:B------:R-:W-:Y:S01]  /*2230*/  P2R R92, PR, RZ, 0x10 ;  /* 0x00000010ff5c7803 */ /* 0x000fe20000000000 */
[----:B------:R-:W-:Y:S01]  /*2240*/  IMAD R93, R93, 0x2, R18 ;  /* 0x000000025d5d7824 */ /* 0x000fe200078e0212 */
[----:B0-----:R-:W-:Y:S06]  /*2250*/  @!P3 BRA `(.L_x_9415) ;  /* 0x000000500000b947 */ /* 0x001fec0003800000 */
        /* <DEDUP_REMOVED lines=11> */
[----:B------:R-:W-:Y:S01]  /*2310*/  IMAD R14, R98, UR4, RZ ;  /* 0x00000004620e7c24 */ /* 0x000fe2000f8e02ff */
[----:B------:R-:W-:Y:S02]  /*2320*/  IADD3 R13, R13, R11, RZ ;  /* 0x0000000b0d0d7210 */ /* 0x000fe40007ffe0ff */
        /* <DEDUP_REMOVED lines=50> */
.L_x_9418:
[----:B------:R-:W-:Y:S05]  /*2650*/  BSYNC B1 ;  /* 0x0000000000017941 */ /* 0x000fea0003800000 */
.L_x_9417:
        /* <DEDUP_REMOVED lines=41> */
.L_x_9420:
[----:B------:R-:W-:Y:S05]  /*28f0*/  BSYNC B1 ;  /* 0x0000000000017941 */ /* 0x000fea0003800000 */
.L_x_9419:
        /* <DEDUP_REMOVED lines=18> */
[----:B------:R-:W-:Y:S02]  /*2a20*/  PRMT R113, R46, 0x5410, R47 ;  /* 0x000054102e717816 */ /* 0x000fe4000000002f */
        /* <DEDUP_REMOVED lines=24> */
.L_x_9422:
[----:B------:R-:W-:Y:S05]  /*2bb0*/  BSYNC B1 ;  /* 0x0000000000017941 */ /* 0x000fea0003800000 */
.L_x_9421:
        /* <DEDUP_REMOVED lines=31> */
.L_x_9424:
[----:B------:R-:W-:Y:S05]  /*2db0*/  BSYNC B1 ;  /* 0x0000000000017941 */ /* 0x000fea0003800000 */
.L_x_9423:
        /* <DEDUP_REMOVED lines=28> */
.L_x_9425:
[----:B------:R-:W-:Y:S01]  /*2f80*/  IMAD R91, R19, 0x8, R18 ;  /* 0x00000008135b7824 */ /* 0x000fe200078e0212 */
[----:B------:R-:W-:Y:S01]  /*2f90*/  SHF.L.U32 R102, R189, 0x1f, RZ ;  /* 0x0000001fbd667819 */ /* 0x000fe200000006ff */
[----:B------:R-:W-:Y:S03]  /*2fa0*/  BSSY B1, `(.L_x_9426) ;  /* 0x0000003000017945 */ /* 0x000fe60003800000 */
[----:B------:R-:W0:Y:S02]  /*2fb0*/  SYNCS.PHASECHK.TRANS64.TRYWAIT P6, [R91+URZ+0x28890], R102 ;  /* 0x028890665b0075a7 */ /* 0x000e2400080c017f */
[----:B0-----:R-:W-:Y:S05]  /*2fc0*/  @!P6 BRA `(.L_x_9427) ;  /* 0x000001c80074e947 */ /* 0x001fea0003800000 */
.L_x_9747:
[----:B------:R-:W-:Y:S05]  /*2fd0*/  BSYNC B1 ;  /* 0x0000000000017941 */ /* 0x000fea0003800000 */
.L_x_9426:
[----:B------:R-:W-:-:S03]  /*2fe0*/  UMOV UR4, 0xffffffff ;  /* 0xffffffff00047882 */ /* 0x000fc60000000000 */
[----:B------:R-:W-:Y:S05]  /*2ff0*/  BRA.DIV UR4, `(.L_x_9428) ;  /* 0x000001ca047c7947 */ /* 0x000fea000b800000 */
[----:B------:R1:W2:Y:S04]  /*3000*/  SHFL.IDX PT, R79, R103, RZ, 0x181f ;  /* 0x00181fff674f7589 */ /* 0x0002a800000e0000 */
[----:B------:R1:W3:Y:S02]  /*3010*/  SHFL.IDX PT, R105, R108, RZ, 0x181f ;  /* 0x00181fff6c697589 */ /* 0x0002e400000e0000 */
.L_x_9751:
        /* <DEDUP_REMOVED lines=51> */
.L_x_9434:
[----:B------:R-:W-:Y:S05]  /*3350*/  BSYNC B3 ;  /* 0x0000000000037941 */ /* 0x000fea0003800000 */
.L_x_9433:
[----:B0-----:R4:W-:Y:S02]  /*3360*/  ST.E.128 desc[UR42][R76.64], R12 ;  /* 0x0000000c4c007985 */ /* 0x0019e4000c101d2a */
.L_x_9432:
[----:B------:R-:W-:Y:S05]  /*3370*/  BSYNC B2 ;  /* 0x0000000000027941 */ /* 0x000fea0003800000 */
.L_x_9431:
        /* <DEDUP_REMOVED lines=47> */
.L_x_9436:
[----:B------:R-:W-:Y:S05]  /*3670*/  BSYNC B2 ;  /* 0x0000000000027941 */ /* 0x000fea0003800000 */
.L_x_9435:
[----:B0-----:R0:W-:Y:S02]  /*3680*/  ST.E.128 desc[UR42][R72.64], R12 ;  /* 0x0000000c48007985 */ /* 0x0011e4000c101d2a */
.L_x_9430:
[----:B------:R-:W-:Y:S05]  /*3690*/  BSYNC B1 ;  /* 0x0000000000017941 */ /* 0x000fea0003800000 */
.L_x_9429:
[----:B------:R-:W-:-:S03]  /*36a0*/  UMOV UR4, 0xffffffff ;  /* 0xffffffff00047882 */ /* 0x000fc60000000000 */
[----:B------:R-:W-:Y:S05]  /*36b0*/  BRA.DIV UR4, `(.L_x_9437) ;  /* 0x000001c604187947 */ /* 0x000fea000b800000 */
[----:B------:R1:W1:Y:S04]  /*36c0*/  SHFL.IDX PT, R71, R103, 0x1, 0x181f ;  /* 0x00381f0067477f89 */ /* 0x00026800000e0000 */
[----:B0-----:R0:W0:Y:S02]  /*36d0*/  SHFL.IDX PT, R73, R108, 0x1, 0x181f ;  /* 0x00381f006c497f89 */ /* 0x00102400000e0000 */
.L_x_9755:
        /* <DEDUP_REMOVED lines=51> */
.L_x_9443:
[----:B------:R-:W-:Y:S05]  /*3a10*/  BSYNC B3 ;  /* 0x0000000000037941 */ /* 0x000fea0003800000 */
.L_x_9442:
[----:B--2---:R0:W-:Y:S02]  /*3a20*/  ST.E.128 desc[UR42][R68.64], R12 ;  /* 0x0000000c44007985 */ /* 0x0041e4000c101d2a */
.L_x_9441:
[----:B------:R-:W-:Y:S05]  /*3a30*/  BSYNC B2 ;  /* 0x0000000000027941 */ /* 0x000fea0003800000 */
.L_x_9440:
        /* <DEDUP_REMOVED lines=47> */
.L_x_9445:
[----:B------:R-:W-:Y:S05]  /*3d30*/  BSYNC B2 ;  /* 0x0000000000027941 */ /* 0x000fea0003800000 */
.L_x_9444:
[----:B----4-:R0:W-:Y:S02]  /*3d40*/  ST.E.128 desc[UR42][R64.64], R12 ;  /* 0x0000000c40007985 */ /* 0x0101e4000c101d2a */
.L_x_9439:
[----:B------:R-:W-:Y:S05]  /*3d50*/  BSYNC B1 ;  /* 0x0000000000017941 */ /* 0x000fea0003800000 */
.L_x_9438:
[----:B------:R-:W-:-:S03]  /*3d60*/  UMOV UR4, 0xffffffff ;  /* 0xffffffff00047882 */ /* 0x000fc60000000000 */
[----:B------:R-:W-:Y:S05]  /*3d70*/  BRA.DIV UR4, `(.L_x_9446) ;  /* 0x000001be04b47947 */ /* 0x000fea000b800000 */
[----:B------:R1:W1:Y:S04]  /*3d80*/  SHFL.IDX PT, R63, R103, 0x2, 0x181f ;  /* 0x00581f00673f7f89 */ /* 0x00026800000e0000 */
[----:B0-----:R0:W0:Y:S02]  /*3d90*/  SHFL.IDX PT, R65, R108, 0x2, 0x181f ;  /* 0x00581f006c417f89 */ /* 0x00102400000e0000 */
.L_x_9759:
        /* <DEDUP_REMOVED lines=50> */
.L_x_9452:
[----:B------:R-:W-:Y:S05]  /*40c0*/  BSYNC B3 ;  /* 0x0000000000037941 */ /* 0x000fea0003800000 */
.L_x_9451:
[----:B--2---:R0:W-:Y:S02]  /*40d0*/  ST.E.128 desc[UR42][R60.64], R12 ;  /* 0x0000000c3c007985 */ /* 0x0041e4000c101d2a */
.L_x_9450:
[----:B------:R-:W-:Y:S05]  /*40e0*/  BSYNC B2 ;  /* 0x0000000000027941 */ /* 0x000fea0003800000 */
.L_x_9449:
        /* <DEDUP_REMOVED lines=47> */
.L_x_9454:
[----:B------:R-:W-:Y:S05]  /*43e0*/  BSYNC B2 ;  /* 0x0000000000027941 */ /* 0x000fea0003800000 */
.L_x_9453:
[----:B----4-:R0:W-:Y:S02]  /*43f0*/  ST.E.128 desc[UR42][R56.64], R12 ;  /* 0x0000000c38007985 */ /* 0x0101e4000c101d2a */
.L_x_9448:
[----:B------:R-:W-:Y:S05]  /*4400*/  BSYNC B1 ;  /* 0x0000000000017941 */ /* 0x000fea0003800000 */
.L_x_9447:
[----:B------:R-:W-:-:S03]  /*4410*/  UMOV UR4, 0xffffffff ;  /* 0xffffffff00047882 */ /* 0x000fc60000000000 */
[----:B------:R-:W-:Y:S05]  /*4420*/  BRA.DIV UR4, `(.L_x_9455) ;  /* 0x000001ba04547947 */ /* 0x000fea000b800000 */
[----:B-1----:R-:W1:Y:S04]  /*4430*/  SHFL.IDX PT, R103, R103, 0x3, 0x181f ;  /* 0x00781f0067677f89 */ /* 0x002e6800000e0000 */
[----:B------:R0:W0:Y:S02]  /*4440*/  SHFL.IDX PT, R53, R108, 0x3, 0x181f ;  /* 0x00781f006c357f89 */ /* 0x00002400000e0000 */
.L_x_9763:
[----:B------:R-:W-:Y:S05]  /*4450*/  @P4 BRA `(.L_x_9456) ;  /* 0x00000034002c4947 */ /* 0x000fea0003800000 */
[----:B------:R-:W-:Y:S04]  /*4460*/  BSSY B1, `(.L_x_9457) ;  /* 0x0000032000017945 */ /* 0x000fe80003800000 */
        /* <DEDUP_REMOVED lines=47> */
.L_x_9460:
[----:B------:R-:W-:Y:S05]  /*4760*/  BSYNC B2 ;  /* 0x0000000000027941 */ /* 0x000fea0003800000 */
.L_x_9459:
[----:B----4-:R0:W-:Y:S02]  /*4770*/  ST.E.128 desc[UR42][R54.64], R12 ;  /* 0x0000000c36007985 */ /* 0x0101e4000c101d2a */
.L_x_9458:
[----:B------:R-:W-:Y:S05]  /*4780*/  BSYNC B1 ;  /* 0x0000000000017941 */ /* 0x000fea0003800000 */
.L_x_9457:
        /* <DEDUP_REMOVED lines=47> */
.L_x_9462:
[----:B------:R-:W-:Y:S05]  /*4a80*/  BSYNC B1 ;  /* 0x0000000000017941 */ /* 0x000fea0003800000 */
.L_x_9461:
[----:B----4-:R0:W-:Y:S01]  /*4a90*/  ST.E.128 desc[UR42][R48.64], R12 ;  /* 0x0000000c30007985 */ /* 0x0101e2000c101d2a */
[----:B------:R-:W-:Y:S05]  /*4aa0*/  BRA `(.L_x_9456) ;  /* 0x0000002c00987947 */ /* 0x000fea0003800000 */
.L_x_9416:
        /* <DEDUP_REMOVED lines=20> */
[----:B------:R-:W-:-:S05]  /*4bf0*/  @!P5 IADD3 R48, P6, R84, R14, RZ ;  /* 0x0000000e5430d210 */ /* 0x000fca0007fde0ff */
[----:B------:R-:W-:Y:S02]  /*4c00*/  @!P5 IMAD.X R49, R91, 0x1, R39, P6 ;  /* 0x000000015b31d824 */ /* 0x000fe400030e0627 */
        /* <DEDUP_REMOVED lines=16> */
[----:B------:R0:W5:Y:S01]  /*4d10*/  @!P4 LDG.E.128 R52, desc[UR42][R60.64] ;  /* 0x0000002a3c34c981 */ /* 0x000162000c1e1d00 */
[----:B------:R-:W-:Y:S02]  /*4d20*/  @!P4 LEA.HI.X R63, R44, R63, R45, 0x1, P6 ;  /* 0x0000003f2c3fc211 */ /* 0x000fe400030f0c2d */
[----:B------:R-:W-:-:S02]  /*4d30*/  CS2R R44, SRZ ;  /* 0x00000000002c7805 */ /* 0x000fc4000001ff00 */
[----:B------:R-:W5:Y:S04]  /*4d40*/  @!P5 LDG.E.128 R48, desc[UR42][R64.64] ;  /* 0x0000002a4030d981 */ /* 0x000f68000c1e1d00 */
[----:B------:R1:W5:Y:S01]  /*4d50*/  @!P4 LDG.E.128 R56, desc[UR42][R62.64] ;  /* 0x0000002a3e38c981 */ /* 0x000362000c1e1d00 */
[C---:B--2---:R-:W-:Y:S02]  /*4d60*/  @!P3 LEA R68, P4, R74.reuse, R68, 0x1 ;  /* 0x000000444a44b211 */ /* 0x044fe400078808ff */
[----:B0-----:R-:W-:Y:S01]  /*4d70*/  CS2R R60, SRZ ;  /* 0x00000000003c7805 */ /* 0x001fe2000001ff00 */
[----:B------:R0:W5:Y:S01]  /*4d80*/  @!P5 LDG.E.128 R44, desc[UR42][R66.64] ;  /* 0x0000002a422cd981 */ /* 0x000162000c1e1d00 */
[----:B------:R-:W-:Y:S02]  /*4d90*/  @!P3 LEA.HI.X R69, R74, R69, R75, 0x1, P4 ;  /* 0x000000454a45b211 */ /* 0x000fe400020f0c4b */
[----:B---3--:R-:W-:-:S04]  /*4da0*/  @!P3 LEA R70, P4, R72, R70, 0x1 ;  /* 0x000000464846b211 */ /* 0x008fc800078808ff */
[----:B------:R-:W-:Y:S02]  /*4db0*/  @!P3 LEA.HI.X R71, R72, R71, R73, 0x1, P4 ;  /* 0x000000474847b211 */ /* 0x000fe400020f0c49 */
[----:B------:R-:W-:-:S04]  /*4dc0*/  ISETP.GE.AND P4, PT, R217, R97, PT ;  /* 0x00000061d900720c */ /* 0x000fc80003f86270 */
[CC--:B------:R-:W-:Y:S02]  /*4dd0*/  ISETP.GE.OR P4, PT, R16.reuse, R104.reuse, P4 ;  /* 0x000000681000720c */ /* 0x0c0fe40002786670 */
[----:B-1----:R-:W-:Y:S02]  /*4de0*/  CS2R R62, SRZ ;  /* 0x00000000003e7805 */ /* 0x002fe4000001ff00 */
[----:B0-----:R-:W-:Y:S02]  /*4df0*/  CS2R R66, SRZ ;  /* 0x0000000000427805 */ /* 0x001fe4000001ff00 */
[----:B------:R-:W-:Y:S01]  /*4e00*/  CS2R R64, SRZ ;  /* 0x0000000000407805 */ /* 0x000fe2000001ff00 */
[----:B------:R-:W-:Y:S01]  /*4e10*/  BSSY B1, `(.L_x_9463) ;  /* 0x000001d000017945 */ /* 0x000fe20003800000 */
[----:B------:R-:W-:Y:S02]  /*4e20*/  CS2R R74, SRZ ;  /* 0x00000000004a7805 */ /* 0x000fe4000001ff00 */
[----:B------:R-:W-:Y:S01]  /*4e30*/  CS2R R72, SRZ ;  /* 0x0000000000487805 */ /* 0x000fe2000001ff00 */
[----:B------:R0:W5:Y:S04]  /*4e40*/  @!P3 LDG.E.128 R60, desc[UR42][R68.64] ;  /* 0x0000002a443cb981 */ /* 0x000168000c1e1d00 */
[----:B------:R1:W5:Y:S01]  /*4e50*/  @!P3 LDG.E.128 R64, desc[UR42][R70.64] ;  /* 0x0000002a4640b981 */ /* 0x000362000c1e1d00 */
[----:B------:R-:W-:-:S02]  /*4e60*/  ISETP.GE.AND P3, PT, R16, R104, PT ;  /* 0x000000681000720c */ /* 0x000fc40003f66270 */
[----:B0-----:R-:W-:Y:S02]  /*4e70*/  CS2R R68, SRZ ;  /* 0x0000000000447805 */ /* 0x001fe4000001ff00 */
[----:B-1----:R-:W-:Y:S01]  /*4e80*/  CS2R R70, SRZ ;  /* 0x0000000000467805 */ /* 0x002fe2000001ff00 */
[----:B------:R-:W-:Y:S08]  /*4e90*/  @P4 BRA `(.L_x_9464) ;  /* 0x0000000000504947 */ /* 0x000ff00003800000 */
[----:B------:R-:W0:Y:S01]  /*4ea0*/  LDC.64 R68, c[0x0][0x3f8] ;  /* 0x0000fe00ff447b82 */ /* 0x000e220000000a00 */
[----:B------:R-:W-:Y:S01]  /*4eb0*/  MOV R15, R91 ;  /* 0x0000005b000f7202 */ /* 0x000fe20000000f00 */
[----:B------:R-:W-:Y:S01]  /*4ec0*/  IMAD.MOV.U32 R13, RZ, RZ, R11 ;  /* 0x000000ffff0d7224 */ /* 0x000fe200078e000b */
        /* <DEDUP_REMOVED lines=17> */
.L_x_9464:
[----:B------:R-:W-:Y:S05]  /*4fe0*/  BSYNC B1 ;  /* 0x0000000000017941 */ /* 0x000fea0003800000 */
.L_x_9463:
[----:B-----5:R-:W-:Y:S01]  /*4ff0*/  IMAD.MOV.U32 R11, RZ, RZ, R70 ;  /* 0x000000ffff0b7224 */ /* 0x020fe200078e0046 */
[----:B------:R-:W-:Y:S01]  /*5000*/  MOV R13, R68 ;  /* 0x00000044000d7202 */ /* 0x000fe20000000f00 */
        /* <DEDUP_REMOVED lines=30> */
[----:B------:R-:W-:Y:S02]  /*51f0*/  PRMT R124, R13, 0x7610, R124 ;  /* 0x000076100d7c7816 */ /* 0x000fe4000000007c */
        /* <DEDUP_REMOVED lines=23> */
.L_x_9465:
[----:B------:R-:W-:Y:S01]  /*5370*/  IMAD R91, R19, 0x8, R18 ;  /* 0x00000008135b7824 */ /* 0x000fe200078e0212 */
[----:B------:R-:W-:Y:S01]  /*5380*/  SHF.L.U32 R102, R189, 0x1f, RZ ;  /* 0x0000001fbd667819 */ /* 0x000fe200000006ff */
[----:B------:R-:W0:Y:S01]  /*5390*/  LDC R110, c[0x0][0x2f4] ;  /* 0x0000bd00ff6e7b82 */ /* 0x000e220000000800 */
[----:B------:R-:W-:Y:S02]  /*53a0*/  BSSY B1, `(.L_x_9466) ;  /* 0x0000003000017945 */ /* 0x000fe40003800000 */
[----:B------:R-:W1:Y:S02]  /*53b0*/  SYNCS.PHASECHK.TRANS64.TRYWAIT P4, [R91+URZ+0x28890], R102 ;  /* 0x028890665b0075a7 */ /* 0x000e64000808017f */
[----:B-1----:R-:W-:Y:S05]  /*53c0*/  @!P4 BRA `(.L_x_9467) ;  /* 0x000001a800b8c947 */ /* 0x002fea0003800000 */
.L_x_9764:
[----:B------:R-:W-:Y:S05]  /*53d0*/  BSYNC B1 ;  /* 0x0000000000017941 */ /* 0x000fea0003800000 */
.L_x_9466:
[----:B------:R-:W-:Y:S01]  /*53e0*/  UMOV UR4, 0xffffffff ;  /* 0xffffffff00047882 */ /* 0x000fe20000000000 */
[----:B0-----:R-:W-:Y:S02]  /*53f0*/  IMAD.IADD R112, R110, 0x1, -R37 ;  /* 0x000000016e707824 */ /* 0x001fe400078e0a25 */
[----:B------:R-:W-:Y:S05]  /*5400*/  BRA.DIV UR4, `(.L_x_9468) ;  /* 0x000001aa04bc7947 */ /* 0x000fea000b800000 */
[----:B------:R0:W2:Y:S04]  /*5410*/  SHFL.IDX PT, R107, R103, RZ, 0x181f ;  /* 0x00181fff676b7589 */ /* 0x0000a800000e0000 */
[----:B------:R0:W3:Y:S02]  /*5420*/  SHFL.IDX PT, R106, R108, RZ, 0x181f ;  /* 0x00181fff6c6a7589 */ /* 0x0000e400000e0000 */
.L_x_9768:
        /* <DEDUP_REMOVED lines=10> */
[----:B------:R-:W-:Y:S02]  /*54d0*/  SHF.R.S32.HI R13, RZ, 0x1f, R12 ;  /* 0x0000001fff0d7819 */ /* 0x000fe4000001140c */
[----:B------:R-:W-:Y:S02]  /*54e0*/  SHF.L.U32 R11, R12, 0x3, RZ ;  /* 0x000000030c0b7819 */ /* 0x000fe400000006ff */
[----:B------:R-:W-:Y:S02]  /*54f0*/  LEA.HI R12, R13, R12, RZ, 0x3 ;  /* 0x0000000c0d0c7211 */ /* 0x000fe400078f18ff */
[----:B------:R-:W-:-:S03]  /*5500*/  LOP3.LUT R13, R11, 0x38, RZ, 0xc0, !PT ;  /* 0x000000380b0d7812 */ /* 0x000fc600078ec0ff */
[----:B------:R-:W-:Y:S01]  /*5510*/  IMAD.SHL.U32 R12, R12, 0x400, RZ ;  /* 0x000004000c0c7824 */ /* 0x000fe200078e00ff */
[----:B------:R-:W-:-:S04]  /*5520*/  LOP3.LUT R13, R13, 0x1c0, R224, 0xf8, !PT ;  /* 0x000001c00d0d7812 */ /* 0x000fc800078ef8e0 */
        /* <DEDUP_REMOVED lines=21> */
[----:B--2---:R-:W-:Y:S01]  /*5680*/  IMAD.MOV.U32 R47, RZ, RZ, R12 ;  /* 0x000000ffff2f7224 */ /* 0x004fe200078e000c */
[----:B------:R-:W-:Y:S01]  /*5690*/  SHF.R.U64 R48, R48, 0x10, R49 ;  /* 0x0000001030307819 */ /* 0x000fe20000001231 */
[----:B---3--:R-:W-:-:S02]  /*56a0*/  HADD2.F32 R46, -RZ, R77.H0_H0 ;  /* 0x2000004dff2e7230 */ /* 0x008fc40000004100 */
[----:B------:R-:W-:Y:S02]  /*56b0*/  IMAD.MOV.U32 R49, RZ, RZ, R15 ;  /* 0x000000ffff317224 */ /* 0x000fe400078e000f */
[----:B------:R-:W-:Y:S02]  /*56c0*/  HADD2.F32 R77, -RZ, R77.H1_H1 ;  /* 0x3000004dff4d7230 */ /* 0x000fe40000004100 */
        /* <DEDUP_REMOVED lines=16> */
[----:B------:R-:W-:Y:S01]  /*57d0*/  HADD2.F32 R50, -RZ, R49.H0_H0 ;  /* 0x20000031ff327230 */ /* 0x000fe20000004100 */
[----:B------:R-:W-:Y:S01]  /*57e0*/  MOV R13, R15 ;  /* 0x0000000f000d7202 */ /* 0x000fe20000000f00 */
[----:B------:R-:W-:Y:S02]  /*57f0*/  HADD2.F32 R128, -RZ, R129.H0_H0 ;  /* 0x20000081ff807230 */ /* 0x000fe40000004100 */
[-C--:B------:R-:W-:Y:S01]  /*5800*/  FMUL.FTZ R129, R51, R127.reuse ;  /* 0x0000007f33817220 */ /* 0x080fe20000410000 */
[----:B------:R-:W-:Y:S02]  /*5810*/  HADD2.F32 R77, -RZ, R126.H1_H1 ;  /* 0x3000007eff4d7230 */ /* 0x000fe40000004100 */
[----:B------:R-:W-:Y:S01]  /*5820*/  FMUL.FTZ R130, R50, R127 ;  /* 0x0000007f32827220 */ /* 0x000fe20000410000 */
[----:B------:R-:W-:-:S02]  /*5830*/  HADD2.F32 R49, -RZ, R49.H1_H1 ;  /* 0x30000031ff317230 */ /* 0x000fc40000004100 */
[-C--:B------:R-:W-:Y:S01]  /*5840*/  FMUL.FTZ R132, R79, R128.reuse ;  /* 0x000000804f847220 */ /* 0x080fe20000410000 */
[----:B------:R-:W-:Y:S02]  /*5850*/  HADD2.F32 R126, -RZ, R131.H0_H0 ;  /* 0x20000083ff7e7230 */ /* 0x000fe40000004100 */
[-C--:B------:R-:W-:Y:S01]  /*5860*/  FFMA.FTZ R130, R51, R77.reuse, R130 ;  /* 0x0000004d33827223 */ /* 0x080fe20000010082 */
[----:B------:R-:W-:Y:S01]  /*5870*/  FFMA.FTZ R129, R50, R77, -R129 ;  /* 0x0000004d32817223 */ /* 0x000fe20000010881 */
[C---:B------:R-:W-:Y:S01]  /*5880*/  FMUL.FTZ R128, R49.reuse, R128 ;  /* 0x0000008031807220 */ /* 0x040fe20000410000 */
[----:B------:R-:W-:Y:S02]  /*5890*/  HADD2.F32 R51, -RZ, R48.H0_H0 ;  /* 0x20000030ff337230 */ /* 0x000fe40000004100 */
[-C--:B------:R-:W-:Y:S01]  /*58a0*/  FFMA.FTZ R132, R49, R126.reuse, -R132 ;  /* 0x0000007e31847223 */ /* 0x080fe20000010884 */
[----:B------:R-:W-:Y:S02]  /*58b0*/  HADD2.F32 R49, -RZ, R76.H0_H0 ;  /* 0x2000004cff317230 */ /* 0x000fe40000004100 */
[----:B------:R-:W-:Y:S01]  /*58c0*/  FFMA.FTZ R127, R79, R126, R128 ;  /* 0x0000007e4f7f7223 */ /* 0x000fe20000010080 */
[----:B------:R-:W-:-:S02]  /*58d0*/  HADD2.F32 R50, -RZ, R124.H1_H1 ;  /* 0x3000007cff327230 */ /* 0x000fc40000004100 */
[--C-:B------:R-:W-:Y:S01]  /*58e0*/  HADD2.F32 R48, -RZ, R47.reuse.H0_H0 ;  /* 0x2000002fff307230 */ /* 0x100fe20000004100 */
[----:B------:R-:W-:Y:S01]  /*58f0*/  F2FP.F16.F32.PACK_AB R129, R132, R129 ;  /* 0x000000818481723e */ /* 0x000fe200000000ff */
[----:B------:R-:W-:Y:S01]  /*5900*/  HADD2.F32 R76, -RZ, R76.H1_H1 ;  /* 0x3000004cff4c7230 */ /* 0x000fe20000004100 */
[----:B------:R-:W-:Y:S01]  /*5910*/  F2FP.F16.F32.PACK_AB R127, R127, R130 ;  /* 0x000000827f7f723e */ /* 0x000fe200000000ff */
[----:B------:R-:W-:Y:S02]  /*5920*/  HADD2.F32 R124, -RZ, R124.H0_H0 ;  /* 0x2000007cff7c7230 */ /* 0x000fe40000004100 */
[----:B------:R-:W-:Y:S02]  /*5930*/  HADD2.F32 R47, -RZ, R47.H1_H1 ;  /* 0x3000002fff2f7230 */ /* 0x000fe40000004100 */
[-C--:B------:R-:W-:Y:S01]  /*5940*/  FMUL.FTZ R126, R76, R51.reuse ;  /* 0x000000334c7e7220 */ /* 0x080fe20000410000 */
[----:B------:R-:W-:Y:S02]  /*5950*/  IMAD.MOV.U32 R15, RZ, RZ, R129 ;  /* 0x000000ffff0f7224 */ /* 0x000fe400078e0081 */
[-C--:B------:R-:W-:Y:S01]  /*5960*/  FMUL.FTZ R77, R49, R124.reuse ;  /* 0x0000007c314d7220 */ /* 0x080fe20000410000 */
[C---:B------:R-:W-:Y:S01]  /*5970*/  FMUL.FTZ R124, R48.reuse, R124 ;  /* 0x0000007c307c7220 */ /* 0x040fe20000410000 */
[C---:B------:R-:W-:Y:S01]  /*5980*/  FMUL.FTZ R51, R47.reuse, R51 ;  /* 0x000000332f337220 */ /* 0x040fe20000410000 */
[-C--:B------:R-:W-:Y:S01]  /*5990*/  FFMA.FTZ R126, R47, R125.reuse, -R126 ;  /* 0x0000007d2f7e7223 */ /* 0x080fe2000001087e */
[-C--:B------:R-:W-:Y:S01]  /*59a0*/  FFMA.FTZ R77, R48, R50.reuse, -R77 ;  /* 0x00000032304d7223 */ /* 0x080fe2000001084d */
[----:B------:R-:W-:Y:S01]  /*59b0*/  FFMA.FTZ R124, R49, R50, R124 ;  /* 0x00000032317c7223 */ /* 0x000fe2000001007c */
[----:B------:R-:W-:Y:S01]  /*59c0*/  FFMA.FTZ R125, R76, R125, R51 ;  /* 0x0000007d4c7d7223 */ /* 0x000fe20000010033 */
[----:B------:R-:W-:-:S02]  /*59d0*/  HADD2.F32 R51, -RZ, R45.H0_H0 ;  /* 0x2000002dff337230 */ /* 0x000fc40000004100 */
[----:B------:R-:W-:Y:S01]  /*59e0*/  HADD2.F32 R47, -RZ, R78.H0_H0 ;  /* 0x2000004eff2f7230 */ /* 0x000fe20000004100 */
[----:B------:R-:W-:Y:S01]  /*59f0*/  F2FP.F16.F32.PACK_AB R12, R126, R77 ;  /* 0x0000004d7e0c723e */ /* 0x000fe200000000ff */
[--C-:B------:R-:W-:Y:S01]  /*5a00*/  HADD2.F32 R50, -RZ, R123.reuse.H0_H0 ;  /* 0x2000007bff327230 */ /* 0x100fe20000004100 */
[----:B------:R-:W-:Y:S01]  /*5a10*/  F2FP.F16.F32.PACK_AB R76, R125, R124 ;  /* 0x0000007c7d4c723e */ /* 0x000fe200000000ff */
[----:B------:R-:W-:Y:S02]  /*5a20*/  HADD2.F32 R45, -RZ, R14.H0_H0 ;  /* 0x2000000eff2d7230 */ /* 0x000fe40000004100 */
[----:B------:R-:W-:Y:S02]  /*5a30*/  HADD2.F32 R78, -RZ, R78.H1_H1 ;  /* 0x3000004eff4e7230 */ /* 0x000fe40000004100 */
[----:B------:R-:W-:Y:S02]  /*5a40*/  HADD2.F32 R14, -RZ, R14.H1_H1 ;  /* 0x3000000eff0e7230 */ /* 0x000fe40000004100 */
[----:B------:R-:W-:-:S02]  /*5a50*/  HADD2.F32 R48, -RZ, R123.H1_H1 ;  /* 0x3000007bff307230 */ /* 0x000fc40000004100 */
[-C--:B------:R-:W-:Y:S01]  /*5a60*/  FMUL.FTZ R79, R78, R51.reuse ;  /* 0x000000334e4f7220 */ /* 0x080fe20000410000 */
[----:B------:R-:W-:Y:S02]  /*5a70*/  HADD2.F32 R49, -RZ, R44.H0_H0 ;  /* 0x2000002cff317230 */ /* 0x000fe40000004100 */
[-C--:B------:R-:W-:Y:S01]  /*5a80*/  FMUL.FTZ R44, R47, R50.reuse ;  /* 0x000000322f2c7220 */ /* 0x080fe20000410000 */
[C---:B------:R-:W-:Y:S01]  /*5a90*/  FMUL.FTZ R50, R45.reuse, R50 ;  /* 0x000000322d327220 */ /* 0x040fe20000410000 */
[C---:B------:R-:W-:Y:S01]  /*5aa0*/  FMUL.FTZ R51, R14.reuse, R51 ;  /* 0x000000330e337220 */ /* 0x040fe20000410000 */
[----:B------:R-:W-:Y:S02]  /*5ab0*/  IMAD.MOV.U32 R77, RZ, RZ, R46 ;  /* 0x000000ffff4d7224 */ /* 0x000fe400078e002e */
[-C--:B------:R-:W-:Y:S01]  /*5ac0*/  FFMA.FTZ R44, R45, R48.reuse, -R44 ;  /* 0x000000302d2c7223 */ /* 0x080fe2000001082c */
[-C--:B------:R-:W-:Y:S01]  /*5ad0*/  FFMA.FTZ R79, R14, R49.reuse, -R79 ;  /* 0x000000310e4f7223 */ /* 0x080fe2000001084f */
[----:B------:R-:W-:Y:S01]  /*5ae0*/  FFMA.FTZ R50, R47, R48, R50 ;  /* 0x000000302f327223 */ /* 0x000fe20000010032 */
[----:B------:R-:W-:-:S03]  /*5af0*/  FFMA.FTZ R51, R78, R49, R51 ;  /* 0x000000314e337223 */ /* 0x000fc60000010033 */
[----:B------:R-:W-:Y:S01]  /*5b00*/  F2FP.F16.F32.PACK_AB R14, R79, R44 ;  /* 0x0000002c4f0e723e */ /* 0x000fe200000000ff */
[----:B------:R-:W-:Y:S01]  /*5b10*/  IMAD.MOV.U32 R79, RZ, RZ, R127 ;  /* 0x000000ffff4f7224 */ /* 0x000fe200078e007f */
[----:B------:R-:W-:-:S07]  /*5b20*/  F2FP.F16.F32.PACK_AB R78, R51, R50 ;  /* 0x00000032334e723e */ /* 0x000fce00000000ff */
.L_x_9472:
[----:B------:R-:W-:Y:S05]  /*5b30*/  BSYNC B2 ;  /* 0x0000000000027941 */ /* 0x000fea0003800000 */
.L_x_9471:
[----:B------:R-:W-:Y:S01]  /*5b40*/  ISETP.GE.AND P4, PT, R11, R110, PT ;  /* 0x0000006e0b00720c */ /* 0x000fe20003f86270 */
[----:B--2---:R4:W-:-:S12]  /*5b50*/  ST.E.128 desc[UR42][R104.64], R12 ;  /* 0x0000000c68007985 */ /* 0x0049d8000c101d2a */
[----:B------:R-:W-:-:S05]  /*5b60*/  @!P4 IMAD.WIDE R106, R11, 0x2, R106 ;  /* 0x000000020b6ac825 */ /* 0x000fca00078e026a */
[----:B---3--:R4:W-:Y:S02]  /*5b70*/  @!P4 ST.E.128 desc[UR42][R106.64], R76 ;  /* 0x0000004c6a00c985 */ /* 0x0089e4000c101d2a */
.L_x_9470:
[----:B------:R-:W-:Y:S05]  /*5b80*/  BSYNC B1 ;  /* 0x0000000000017941 */ /* 0x000fea0003800000 */
.L_x_9469:
[----:B------:R-:W-:-:S03]  /*5b90*/  UMOV UR4, 0xffffffff ;  /* 0xffffffff00047882 */ /* 0x000fc60000000000 */
[----:B------:R-:W-:Y:S05]  /*5ba0*/  BRA.DIV UR4, `(.L_x_9473) ;  /* 0x000001a604207947 */ /* 0x000fea000b800000 */
[----:B------:R0:W0:Y:S04]  /*5bb0*/  SHFL.IDX PT, R51, R103, 0x1, 0x181f ;  /* 0x00381f0067337f89 */ /* 0x00002800000e0000 */
[----:B------:R0:W0:Y:S02]  /*5bc0*/  SHFL.IDX PT, R50, R108, 0x1, 0x181f ;  /* 0x00381f006c327f89 */ /* 0x00002400000e0000 */
.L_x_9772:
[----:B------:R-:W-:Y:S01]  /*5bd0*/  ISETP.GE.OR P4, PT, R219, R97, P1 ;  /* 0x00000061db00720c */ /* 0x000fe20000f86670 */
[----:B------:R-:W-:-:S12]  /*5be0*/  BSSY B1, `(.L_x_9474) ;  /* 0x0000074000017945 */ /* 0x000fd80003800000 */
[----:B------:R-:W-:Y:S05]  /*5bf0*/  @P4 BRA `(.L_x_9475) ;  /* 0x0000000400c84947 */ /* 0x000fea0003800000 */
[----:B------:R-:W-:Y:S01]  /*5c00*/  SEL R11, R37, R112, !P0 ;  /* 0x00000070250b7207 */ /* 0x000fe20004000000 */
[----:B------:R-:W-:Y:S01]  /*5c10*/  BSSY B2, `(.L_x_9476) ;  /* 0x000006c000027945 */ /* 0x000fe20003800000 */
[C---:B0-----:R-:W-:Y:S02]  /*5c20*/  LEA R48, P4, R41.reuse, R50, 0x1 ;  /* 0x0000003229307211 */ /* 0x041fe400078808ff */
[----:B----4-:R-:W-:Y:S02]  /*5c30*/  SHF.R.S32.HI R12, RZ, 0x1f, R11 ;  /* 0x0000001fff0c7819 */ /* 0x010fe4000001140b */
        /* <DEDUP_REMOVED lines=18> */
[--C-:B--2---:R-:W-:Y:S02]  /*5d60*/  SHF.R.U64 R107, R56, 0x10, R57.reuse ;  /* 0x00000010386b7819 */ /* 0x104fe40000001239 */
[----:B------:R-:W-:Y:S01]  /*5d70*/  SHF.R.U32.HI R56, RZ, 0x10, R57 ;  /* 0x00000010ff387819 */ /* 0x000fe20000011639 */
[--C-:B------:R-:W-:Y:S01]  /*5d80*/  HADD2.F32 R57, -RZ, R120.reuse.H1_H1 ;  /* 0x30000078ff397230 */ /* 0x100fe20000004100 */
[----:B------:R-:W-:Y:S01]  /*5d90*/  SHF.R.U64 R123, R52, 0x10, R53 ;  /* 0x00000010347b7819 */ /* 0x000fe20000001235 */
[----:B------:R-:W-:Y:S01]  /*5da0*/  HADD2.F32 R120, -RZ, R120.H0_H0 ;  /* 0x20000078ff787230 */ /* 0x000fe20000004100 */
[--C-:B------:R-:W-:Y:S01]  /*5db0*/  SHF.R.U64 R52, R54, 0x10, R55.reuse ;  /* 0x0000001036347819 */ /* 0x100fe20000001237 */
[----:B----4-:R-:W-:Y:S01]  /*5dc0*/  IMAD.MOV.U32 R54, RZ, RZ, R44 ;  /* 0x000000ffff367224 */ /* 0x010fe200078e002c */
[----:B------:R-:W-:Y:S01]  /*5dd0*/  SHF.R.U32.HI R104, RZ, 0x10, R55 ;  /* 0x00000010ff687819 */ /* 0x000fe20000011637 */
[----:B0-----:R-:W-:Y:S01]  /*5de0*/  IMAD.MOV.U32 R44, RZ, RZ, R14 ;  /* 0x000000ffff2c7224 */ /* 0x001fe200078e000e */
[----:B------:R-:W-:Y:S01]  /*5df0*/  SHF.R.U32.HI R76, RZ, 0x10, R53 ;  /* 0x00000010ff4c7819 */ /* 0x000fe20000011635 */
[----:B------:R-:W-:Y:S01]  /*5e00*/  HADD2.F32 R14, -RZ, R13.H0_H0 ;  /* 0x2000000dff0e7230 */ /* 0x000fe20000004100 */
[----:B------:R-:W-:Y:S01]  /*5e10*/  MOV R55, R46 ;  /* 0x0000002e00377202 */ /* 0x000fe20000000f00 */
[--C-:B------:R-:W-:Y:S01]  /*5e20*/  HADD2.F32 R46, -RZ, R45.reuse.H0_H0 ;  /* 0x2000002dff2e7230 */ /* 0x100fe20000004100 */
[--C-:B------:R-:W-:Y:S01]  /*5e30*/  SHF.R.U64 R53, R58, 0x10, R59.reuse ;  /* 0x000000103a357819 */ /* 0x100fe2000000123b */
[----:B------:R-:W-:Y:S01]  /*5e40*/  HADD2.F32 R45, -RZ, R45.H1_H1 ;  /* 0x3000002dff2d7230 */ /* 0x000fe20000004100 */
[----:B------:R-:W-:Y:S01]  /*5e50*/  SHF.R.U32.HI R79, RZ, 0x10, R59 ;  /* 0x00000010ff4f7819 */ /* 0x000fe2000001163b */
[----:B------:R-:W-:-:S02]  /*5e60*/  HADD2.F32 R58, -RZ, R56.H0_H0 ;  /* 0x20000038ff3a7230 */ /* 0x000fc40000004100 */
[----:B------:R-:W-:Y:S02]  /*5e70*/  HADD2.F32 R13, -RZ, R13.H1_H1 ;  /* 0x3000000dff0d7230 */ /* 0x000fe40000004100 */
[----:B------:R-:W-:Y:S02]  /*5e80*/  HADD2.F32 R59, -RZ, R122.H1_H1 ;  /* 0x3000007aff3b7230 */ /* 0x000fe40000004100 */
[----:B------:R-:W-:Y:S02]  /*5e90*/  HADD2.F32 R56, -RZ, R76.H0_H0 ;  /* 0x2000004cff387230 */ /* 0x000fe40000004100 */
[-C--:B------:R-:W-:Y:S01]  /*5ea0*/  FMUL.FTZ R76, R45, R58.reuse ;  /* 0x0000003a2d4c7220 */ /* 0x080fe20000410000 */
[C---:B------:R-:W-:Y:S01]  /*5eb0*/  FMUL.FTZ R58, R13.reuse, R58 ;  /* 0x0000003a0d3a7220 */ /* 0x040fe20000410000 */
[-C--:B------:R-:W-:Y:S01]  /*5ec0*/  FMUL.FTZ R77, R46, R59.reuse ;  /* 0x0000003b2e4d7220 */ /* 0x080fe20000410000 */
[----:B------:R-:W-:Y:S01]  /*5ed0*/  FMUL.FTZ R59, R14, R59 ;  /* 0x0000003b0e3b7220 */ /* 0x000fe20000410000 */
[-C--:B------:R-:W-:Y:S01]  /*5ee0*/  FFMA.FTZ R76, R13, R56.reuse, -R76 ;  /* 0x000000380d4c7223 */ /* 0x080fe2000001084c */
[----:B------:R-:W-:Y:S01]  /*5ef0*/  FFMA.FTZ R78, R45, R56, R58 ;  /* 0x000000382d4e7223 */ /* 0x000fe2000001003a */
[----:B------:R-:W-:-:S02]  /*5f00*/  HADD2.F32 R56, -RZ, R121.H1_H1 ;  /* 0x30000079ff387230 */ /* 0x000fc40000004100 */
[-C--:B------:R-:W-:Y:S01]  /*5f10*/  FFMA.FTZ R77, R14, R57.reuse, -R77 ;  /* 0x000000390e4d7223 */ /* 0x080fe2000001084d */
[----:B------:R-:W-:Y:S02]  /*5f20*/  HADD2.F32 R13, -RZ, R15.H0_H0 ;  /* 0x2000000fff0d7230 */ /* 0x000fe40000004100 */
[----:B------:R-:W-:Y:S01]  /*5f30*/  FFMA.FTZ R59, R46, R57, R59 ;  /* 0x000000392e3b7223 */ /* 0x000fe2000001003b */
[--C-:B------:R-:W-:Y:S02]  /*5f40*/  HADD2.F32 R14, -RZ, R47.reuse.H0_H0 ;  /* 0x2000002fff0e7230 */ /* 0x100fe40000004100 */
[----:B------:R-:W-:Y:S02]  /*5f50*/  HADD2.F32 R47, -RZ, R47.H1_H1 ;  /* 0x3000002fff2f7230 */ /* 0x000fe40000004100 */
[----:B------:R-:W-:Y:S01]  /*5f60*/  FMUL.FTZ R57, R13, R56 ;  /* 0x000000380d397220 */ /* 0x000fe20000410000 */
[----:B------:R-:W-:Y:S02]  /*5f70*/  HADD2.F32 R58, -RZ, R79.H0_H0 ;  /* 0x2000004fff3a7230 */ /* 0x000fe40000004100 */
[----:B------:R-:W-:-:S02]  /*5f80*/  HADD2.F32 R15, -RZ, R15.H1_H1 ;  /* 0x3000000fff0f7230 */ /* 0x000fc40000004100 */
[----:B------:R-:W-:Y:S02]  /*5f90*/  HADD2.F32 R45, -RZ, R119.H1_H1 ;  /* 0x30000077ff2d7230 */ /* 0x000fe40000004100 */
[----:B------:R-:W-:Y:S02]  /*5fa0*/  HADD2.F32 R46, -RZ, R104.H0_H0 ;  /* 0x20000068ff2e7230 */ /* 0x000fe40000004100 */
[C---:B------:R-:W-:Y:S01]  /*5fb0*/  FMUL.FTZ R104, R14.reuse, R56 ;  /* 0x000000380e687220 */ /* 0x040fe20000410000 */
[-C--:B------:R-:W-:Y:S01]  /*5fc0*/  FMUL.FTZ R56, R47, R58.reuse ;  /* 0x0000003a2f387220 */ /* 0x080fe20000410000 */
[----:B---3--:R-:W-:Y:S01]  /*5fd0*/  FMUL.FTZ R106, R15, R58 ;  /* 0x0000003a0f6a7220 */ /* 0x008fe20000410000 */
[-C--:B------:R-:W-:Y:S01]  /*5fe0*/  FFMA.FTZ R58, R14, R45.reuse, R57 ;  /* 0x0000002d0e3a7223 */ /* 0x080fe20000010039 */
[----:B------:R-:W-:Y:S02]  /*5ff0*/  HADD2.F32 R122, -RZ, R122.H0_H0 ;  /* 0x2000007aff7a7230 */ /* 0x000fe40000004100 */
[----:B------:R-:W-:Y:S01]  /*6000*/  FFMA.FTZ R104, R13, R45, -R104 ;  /* 0x0000002d0d687223 */ /* 0x000fe20000010868 */
[----:B------:R-:W-:-:S02]  /*6010*/  HADD2.F32 R14, -RZ, R54.H0_H0 ;  /* 0x20000036ff0e7230 */ /* 0x000fc40000004100 */
[-C--:B------:R-:W-:Y:S01]  /*6020*/  FFMA.FTZ R79, R15, R46.reuse, -R56 ;  /* 0x0000002e0f4f7223 */ /* 0x080fe20000010838 */
[----:B------:R-:W-:Y:S02]  /*6030*/  HADD2.F32 R45, -RZ, R107.H0_H0 ;  /* 0x2000006bff2d7230 */ /* 0x000fe40000004100 */
[----:B------:R-:W-:Y:S01]  /*6040*/  FFMA.FTZ R105, R47, R46, R106 ;  /* 0x0000002e2f697223 */ /* 0x000fe2000001006a */
[----:B------:R-:W-:Y:S02]  /*6050*/  HADD2.F32 R54, -RZ, R54.H1_H1 ;  /* 0x30000036ff367230 */ /* 0x000fe40000004100 */
[----:B------:R-:W-:Y:S01]  /*6060*/  FMUL.FTZ R46, R14, R122 ;  /* 0x0000007a0e2e7220 */ /* 0x000fe20000410000 */
[--C-:B------:R-:W-:Y:S01]  /*6070*/  HADD2.F32 R13, -RZ, R12.reuse.H0_H0 ;  /* 0x2000000cff0d7230 */ /* 0x100fe20000004100 */
[----:B------:R-:W-:Y:S01]  /*6080*/  F2FP.F16.F32.PACK_AB R79, R79, R104 ;  /* 0x000000684f4f723e */ /* 0x000fe200000000ff */
[----:B------:R-:W-:Y:S02]  /*6090*/  HADD2.F32 R12, -RZ, R12.H1_H1 ;  /* 0x3000000cff0c7230 */ /* 0x000fe40000004100 */
[----:B------:R-:W-:Y:S01]  /*60a0*/  FMUL.FTZ R57, R54, R45 ;  /* 0x0000002d36397220 */ /* 0x000fe20000410000 */
[----:B------:R-:W-:-:S02]  /*60b0*/  HADD2.F32 R15, -RZ, R123.H0_H0 ;  /* 0x2000007bff0f7230 */ /* 0x000fc40000004100 */
[C---:B------:R-:W-:Y:S01]  /*60c0*/  FMUL.FTZ R47, R13.reuse, R122 ;  /* 0x0000007a0d2f7220 */ /* 0x040fe20000410000 */
        /* <DEDUP_REMOVED lines=8> */
[----:B------:R-:W-:Y:S01]  /*6150*/  FMUL.FTZ R15, R13, R121 ;  /* 0x000000790d0f7220 */ /* 0x000fe20000410000 */
[--C-:B------:R-:W-:Y:S02]  /*6160*/  HADD2.F32 R12, -RZ, R44.reuse.H0_H0 ;  /* 0x2000002cff0c7230 */ /* 0x100fe40000004100 */
[----:B------:R-:W-:Y:S01]  /*6170*/  FFMA.FTZ R47, R14, R120, R47 ;  /* 0x000000780e2f7223 */ /* 0x000fe2000001002f */
        /* <DEDUP_REMOVED lines=17> */
[----:B------:R-:W-:Y:S01]  /*6290*/  F2FP.F16.F32.PACK_AB R46, R55, R14 ;  /* 0x0000000e372e723e */ /* 0x000fe200000000ff */
[----:B------:R-:W-:Y:S01]  /*62a0*/  IMAD.MOV.U32 R14, RZ, RZ, R78 ;  /* 0x000000ffff0e7224 */ /* 0x000fe200078e004e */
[----:B------:R-:W-:-:S02]  /*62b0*/  F2FP.F16.F32.PACK_AB R13, R76, R77 ;  /* 0x0000004d4c0d723e */ /* 0x000fc400000000ff */
[----:B------:R-:W-:-:S07]  /*62c0*/  MOV R47, R58 ;  /* 0x0000003a002f7202 */ /* 0x000fce0000000f00 */
.L_x_9477:
[----:B------:R-:W-:Y:S05]  /*62d0*/  BSYNC B2 ;  /* 0x0000000000027941 */ /* 0x000fea0003800000 */
.L_x_9476:
[----:B------:R-:W-:Y:S01]  /*62e0*/  ISETP.GE.AND P4, PT, R11, R110, PT ;  /* 0x0000006e0b00720c */ /* 0x000fe20003f86270 */
[----:B0-----:R0:W-:-:S12]  /*62f0*/  ST.E.128 desc[UR42][R48.64], R12 ;  /* 0x0000000c30007985 */ /* 0x0011d8000c101d2a */
[----:B------:R-:W-:-:S05]  /*6300*/  @!P4 IMAD.WIDE R50, R11, 0x2, R50 ;  /* 0x000000020b32c825 */ /* 0x000fca00078e0232 */
[----:B----4-:R0:W-:Y:S02]  /*6310*/  @!P4 ST.E.128 desc[UR42][R50.64], R44 ;  /* 0x0000002c3200c985 */ /* 0x0101e4000c101d2a */
.L_x_9475:
[----:B------:R-:W-:Y:S05]  /*6320*/  BSYNC B1 ;  /* 0x0000000000017941 */ /* 0x000fea0003800000 */
.L_x_9474:
[----:B------:R-:W-:-:S03]  /*6330*/  UMOV UR4, 0xffffffff ;  /* 0xffffffff00047882 */ /* 0x000fc60000000000 */
[----:B------:R-:W-:Y:S05]  /*6340*/  BRA.DIV UR4, `(.L_x_9478) ;  /* 0x0000019e04847947 */ /* 0x000fea000b800000 */
[----:B0-----:R0:W0:Y:S04]  /*6350*/  SHFL.IDX PT, R51, R103, 0x2, 0x181f ;  /* 0x00581f0067337f89 */ /* 0x00102800000e0000 */
[----:B------:R0:W0:Y:S02]  /*6360*/  SHFL.IDX PT, R50, R108, 0x2, 0x181f ;  /* 0x00581f006c327f89 */ /* 0x00002400000e0000 */
.L_x_9776:
        /* <DEDUP_REMOVED lines=17> */
[----:B------:R-:W-:Y:S01]  /*6480*/  IADD3 R12, R13, R12, R198 ;  /* 0x0000000c0d0c7210 */ /* 0x000fe20007ffe0c6 */
[----:B------:R-:W-:-:S03]  /*6490*/  IMAD R13, R19, 0x4000, R4 ;  /* 0x00004000130d7824 */ /* 0x000fc600078e0204 */
[----:B------:R-:W-:Y:S01]  /*64a0*/  LEA R15, R19, R12, 0xe ;  /* 0x0000000c130f7211 */ /* 0x000fe200078e70ff */
[----:B------:R-:W-:-:S04]  /*64b0*/  IMAD R13, R13, 0x2, R18 ;  /* 0x000000020d0d7824 */ /* 0x000fc800078e0212 */
[----:B------:R-:W-:Y:S02]  /*64c0*/  IMAD R44, R15, 0x2, R18 ;  /* 0x000000020f2c7824 */ /* 0x000fe400078e0212 */
[----:B------:R-:W0:Y:S04]  /*64d0*/  LDS.128 R12, [R13+0x18400] ;  /* 0x018400000d0c7984 */ /* 0x000e280000000c00 */
[----:B------:R-:W4:Y:S01]  /*64e0*/  LDS.128 R44, [R44+0x18400] ;  /* 0x018400002c2c7984 */ /* 0x000f220000000c00 */
[----:B------:R-:W-:Y:S05]  /*64f0*/  @P3 BRA `(.L_x_9482) ;  /* 0x0000000400583947 */ /* 0x000fea0003800000 */
[----:B------:R-:W-:Y:S01]  /*6500*/  SHF.R.U32.HI R56, RZ, 0x10, R65 ;  /* 0x00000010ff387819 */ /* 0x000fe20000011641 */
[----:B----4-:R-:W-:Y:S01]  /*6510*/  IMAD.MOV.U32 R52, RZ, RZ, R44 ;  /* 0x000000ffff347224 */ /* 0x010fe200078e002c */
[----:B0-----:R-:W-:Y:S01]  /*6520*/  MOV R44, R14 ;  /* 0x0000000e002c7202 */ /* 0x001fe20000000f00 */
[----:B------:R-:W-:Y:S01]  /*6530*/  IMAD.MOV.U32 R53, RZ, RZ, R46 ;  /* 0x000000ffff357224 */ /* 0x000fe200078e002e */
        /* <DEDUP_REMOVED lines=74> */
[----:B------:R-:W-:Y:S02]  /*69e0*/  F2FP.F16.F32.PACK_AB R56, R52, R47 ;  /* 0x0000002f3438723e */ /* 0x000fe400000000ff */
[----:B------:R-:W-:-:S02]  /*69f0*/  F2FP.F16.F32.PACK_AB R12, R55, R46 ;  /* 0x0000002e370c723e */ /* 0x000fc400000000ff */
[----:B------:R-:W-:Y:S01]  /*6a00*/  F2FP.F16.F32.PACK_AB R14, R44, R45 ;  /* 0x0000002d2c0e723e */ /* 0x000fe200000000ff */
[----:B------:R-:W-:Y:S01]  /*6a10*/  IMAD.MOV.U32 R44, RZ, RZ, R56 ;  /* 0x000000ffff2c7224 */ /* 0x000fe200078e0038 */
[----:B------:R-:W-:Y:S01]  /*6a20*/  F2FP.F16.F32.PACK_AB R13, R58, R59 ;  /* 0x0000003b3a0d723e */ /* 0x000fe200000000ff */
[----:B------:R-:W-:Y:S01]  /*6a30*/  IMAD.MOV.U32 R45, RZ, RZ, R57 ;  /* 0x000000ffff2d7224 */ /* 0x000fe200078e0039 */
[----:B------:R-:W-:Y:S02]  /*6a40*/  F2FP.F16.F32.PACK_AB R46, R53, R54 ;  /* 0x00000036352e723e */ /* 0x000fe400000000ff */
[----:B------:R-:W-:-:S07]  /*6a50*/  MOV R47, R63 ;  /* 0x0000003f002f7202 */ /* 0x000fce0000000f00 */
.L_x_9482:
[----:B------:R-:W-:Y:S05]  /*6a60*/  BSYNC B2 ;  /* 0x0000000000027941 */ /* 0x000fea0003800000 */
.L_x_9481:
[----:B------:R-:W-:Y:S01]  /*6a70*/  ISETP.GE.AND P4, PT, R11, R110, PT ;  /* 0x0000006e0b00720c */ /* 0x000fe20003f86270 */
[----:B0-----:R0:W-:-:S12]  /*6a80*/  ST.E.128 desc[UR42][R48.64], R12 ;  /* 0x0000000c30007985 */ /* 0x0011d8000c101d2a */
[----:B------:R-:W-:-:S05]  /*6a90*/  @!P4 IMAD.WIDE R50, R11, 0x2, R50 ;  /* 0x000000020b32c825 */ /* 0x000fca00078e0232 */
[----:B----4-:R0:W-:Y:S02]  /*6aa0*/  @!P4 ST.E.128 desc[UR42][R50.64], R44 ;  /* 0x0000002c3200c985 */ /* 0x0101e4000c101d2a */
.L_x_9480:
[----:B------:R-:W-:Y:S05]  /*6ab0*/  BSYNC B1 ;  /* 0x0000000000017941 */ /* 0x000fea0003800000 */
.L_x_9479:
[----:B------:R-:W-:-:S03]  /*6ac0*/  UMOV UR4, 0xffffffff ;  /* 0xffffffff00047882 */ /* 0x000fc60000000000 */
[----:B------:R-:W-:Y:S05]  /*6ad0*/  BRA.DIV UR4, `(.L_x_9483) ;  /* 0x0000019604ec7947 */ /* 0x000fea000b800000 */
[----:B0-----:R-:W0:Y:S04]  /*6ae0*/  SHFL.IDX PT, R103, R103, 0x3, 0x181f ;  /* 0x00781f0067677f89 */ /* 0x001e2800000e0000 */
[----:B------:R-:W0:Y:S02]  /*6af0*/  SHFL.IDX PT, R108, R108, 0x3, 0x181f ;  /* 0x00781f006c6c7f89 */ /* 0x000e2400000e0000 */
.L_x_9780:
        /* <DEDUP_REMOVED lines=8> */
[----:B----4-:R-:W-:-:S04]  /*6b80*/  LEA.HI.SX32 R12, R11, R80, 0x1c ;  /* 0x000000500b0c7211 */ /* 0x010fc800078fe2ff */
        /* <DEDUP_REMOVED lines=99> */
[----:B------:R-:W-:-:S02]  /*71c0*/  F2FP.F16.F32.PACK_AB R46, R51, R52 ;  /* 0x00000034332e723e */ /* 0x000fc400000000ff */
[----:B------:R-:W-:-:S07]  /*71d0*/  MOV R47, R61 ;  /* 0x0000003d002f7202 */ /* 0x000fce0000000f00 */
.L_x_9485:
[----:B------:R-:W-:Y:S05]  /*71e0*/  BSYNC B1 ;  /* 0x0000000000017941 */ /* 0x000fea0003800000 */
.L_x_9484:
[----:B0-----:R0:W-:Y:S01]  /*71f0*/  ST.E.128 desc[UR42][R48.64], R12 ;  /* 0x0000000c30007985 */ /* 0x0011e2000c101d2a */
[----:B------:R-:W-:Y:S01]  /*7200*/  ISETP.GE.AND P3, PT, R11, R110, PT ;  /* 0x0000006e0b00720c */ /* 0x000fe20003f66270 */
[----:B------:R-:W-:-:S12]  /*7210*/  IMAD.MOV.U32 R109, RZ, RZ, R103 ;  /* 0x000000ffff6d7224 */ /* 0x000fd800078e0067 */
[----:B------:R-:W-:Y:S05]  /*7220*/  @P3 BRA `(.L_x_9456) ;  /* 0x0000000400b83947 */ /* 0x000fea0003800000 */
[----:B0-----:R-:W-:-:S05]  /*7230*/  IMAD.WIDE R12, R11, 0x2, R108 ;  /* 0x000000020b0c7825 */ /* 0x001fca00078e026c */
[----:B----4-:R0:W-:Y:S01]  /*7240*/  ST.E.128 desc[UR42][R12.64], R44 ;  /* 0x0000002c0c007985 */ /* 0x0101e2000c101d2a */
[----:B------:R-:W-:Y:S05]  /*7250*/  BRA `(.L_x_9456) ;  /* 0x0000000400ac7947 */ /* 0x000fea0003800000 */
.L_x_9415:
[----:B------:R-:W-:-:S06]  /*7260*/  UISETP.NE.AND UP0, UPT, UR39, 0x3, UPT ;  /* 0x000000032700788c */ /* 0x000fcc000bf05270 */
[----:B------:R-:W-:-:S13]  /*7270*/  PLOP3.LUT P5, PT, PT, PT, UP0, 0x80, 0x0 ;  /* 0x000000000000781c */ /* 0x000fda0003faf008 */
[----:B------:R-:W-:Y:S05]  /*7280*/  @!P5 BRA `(.L_x_9486) ;  /* 0x000000000004d947 */ /* 0x000fea0003800000 */
[----:B------:R-:W-:Y:S01]  /*7290*/  BPT.TRAP 0x1 ;  /* 0x000000040000795c */ /* 0x000fe20000300000 */
.L_x_9486:
[----:B------:R-:W-:Y:S01]  /*72a0*/  IMAD R91, R19, 0x8, R18 ;  /* 0x00000008135b7824 */ /* 0x000fe200078e0212 */
[----:B------:R-:W-:Y:S01]  /*72b0*/  SHF.L.U32 R102, R189, 0x1f, RZ ;  /* 0x0000001fbd667819 */ /* 0x000fe200000006ff */
[----:B------:R-:W-:Y:S01]  /*72c0*/  BSSY B1, `(.L_x_9487) ;  /* 0x0000004000017945 */ /* 0x000fe20003800000 */
[----:B------:R-:W-:Y:S02]  /*72d0*/  SHF.R.S32.HI R99, RZ, 0x1f, R100 ;  /* 0x0000001fff637819 */ /* 0x000fe40000011464 */
[----:B------:R-:W0:Y:S02]  /*72e0*/  SYNCS.PHASECHK.TRANS64.TRYWAIT P3, [R91+URZ+0x28890], R102 ;  /* 0x028890665b0075a7 */ /* 0x000e24000806017f */
[----:B0-----:R-:W-:Y:S05]  /*72f0*/  @!P3 BRA `(.L_x_9488) ;  /* 0x000001900030b947 */ /* 0x001fea0003800000 */
.L_x_9781:
[----:B------:R-:W-:Y:S05]  /*7300*/  BSYNC B1 ;  /* 0x0000000000017941 */ /* 0x000fea0003800000 */
.L_x_9487:
        /* <DEDUP_REMOVED lines=27> */
.L_x_9785:
        /* <DEDUP_REMOVED lines=13> */
.L_x_9491:
[----:B------:R-:W-:Y:S05]  /*7590*/  BSYNC B1 ;  /* 0x0000000000017941 */ /* 0x000fea0003800000 */
.L_x_9490:
[----:B------:R-:W-:-:S03]  /*75a0*/  UMOV UR4, 0xffffffff ;  /* 0xffffffff00047882 */ /* 0x000fc60000000000 */
[----:B------:R-:W-:Y:S05]  /*75b0*/  BRA.DIV UR4, `(.L_x_9492) ;  /* 0x0000018e04dc7947 */ /* 0x000fea000b800000 */
[----:B--2---:R2:W0:Y:S04]  /*75c0*/  SHFL.IDX PT, R45, R46, 0x1, 0x181f ;  /* 0x00381f002e2d7f89 */ /* 0x00442800000e0000 */
[----:B---34-:R2:W3:Y:S02]  /*75d0*/  SHFL.IDX PT, R14, R44, 0x1, 0x181f ;  /* 0x00381f002c0e7f89 */ /* 0x0184e400000e0000 */
.L_x_9789:
        /* <DEDUP_REMOVED lines=14> */
.L_x_9494:
[----:B------:R-:W-:Y:S05]  /*76c0*/  BSYNC B1 ;  /* 0x0000000000017941 */ /* 0x000fea0003800000 */
.L_x_9493:
[----:B------:R-:W-:-:S03]  /*76d0*/  UMOV UR4, 0xffffffff ;  /* 0xffffffff00047882 */ /* 0x000fc60000000000 */
[----:B------:R-:W-:Y:S05]  /*76e0*/  BRA.DIV UR4, `(.L_x_9495) ;  /* 0x0000018e04d87947 */ /* 0x000fea000b800000 */
[----:B0-----:R0:W0:Y:S04]  /*76f0*/  SHFL.IDX PT, R45, R46, 0x2, 0x181f ;  /* 0x00581f002e2d7f89 */ /* 0x00102800000e0000 */
[----:B---34-:R3:W4:Y:S02]  /*7700*/  SHFL.IDX PT, R14, R44, 0x2, 0x181f ;  /* 0x00581f002c0e7f89 */ /* 0x01872400000e0000 */
.L_x_9793:
        /* <DEDUP_REMOVED lines=14> */
.L_x_9497:
[----:B------:R-:W-:Y:S05]  /*77f0*/  BSYNC B1 ;  /* 0x0000000000017941 */ /* 0x000fea0003800000 */
.L_x_9496:
[----:B------:R-:W-:-:S03]  /*7800*/  UMOV UR4, 0xffffffff ;  /* 0xffffffff00047882 */ /* 0x000fc60000000000 */
[----:B------:R-:W-:Y:S05]  /*7810*/  BRA.DIV UR4, `(.L_x_9498) ;  /* 0x0000018e04d47947 */ /* 0x000fea000b800000 */
[----:B0-----:R0:W0:Y:S04]  /*7820*/  SHFL.IDX PT, R45, R46, 0x3, 0x181f ;  /* 0x00781f002e2d7f89 */ /* 0x00102800000e0000 */
[----:B----4-:R4:W0:Y:S02]  /*7830*/  SHFL.IDX PT, R14, R44, 0x3, 0x181f ;  /* 0x00781f002c0e7f89 */ /* 0x01082400000e0000 */
.L_x_9797:
        /* <DEDUP_REMOVED lines=13> */
.L_x_9456:
[----:B------:R-:W-:Y:S05]  /*7910*/  BSYNC B0 ;  /* 0x0000000000007941 */ /* 0x000fea0003800000 */
.L_x_9414:
        /* <DEDUP_REMOVED lines=17> */
.L_x_9500:
[----:B------:R-:W-:Y:S05]  /*7a30*/  BSYNC B0 ;  /* 0x0000000000007941 */ /* 0x000fea0003800000 */
.L_x_9499:
[----:B------:R-:W5:Y:S01]  /*7a40*/  SYNCS.PHASECHK.TRANS64.TRYWAIT P4, [R91+URZ+0x288b0], R102 ;  /* 0x0288b0665b0075a7 */ /* 0x000f62000808017f */
[----:B------:R-:W-:Y:S01]  /*7a50*/  ULDC UR41, c[0x0][0x2f4] ;  /* 0x0000bd0000297ab9 */ /* 0x000fe20000000800 */
[----:B------:R-:W-:Y:S04]  /*7a60*/  BSSY B0, `(.L_x_9501) ;  /* 0x0000002000007945 */ /* 0x000fe80003800000 */
[----:B-----5:R-:W-:Y:S05]  /*7a70*/  @!P4 BRA `(.L_x_9502) ;  /* 0x0000018c0084c947 */ /* 0x020fea0003800000 */
.L_x_9798:
[----:B------:R-:W-:Y:S05]  /*7a80*/  BSYNC B0 ;  /* 0x0000000000007941 */ /* 0x000fea0003800000 */
.L_x_9501:
[----:B------:R-:W-:Y:S01]  /*7a90*/  ULDC.64 UR4, c[0x0][0x328] ;  /* 0x0000ca0000047ab9 */ /* 0x000fe20000000a00 */
[----:B------:R-:W-:Y:S01]  /*7aa0*/  IMAD.IADD R97, R97, 0x1, -R187 ;  /* 0x0000000161617824 */ /* 0x000fe200078e0abb */
[----:B------:R-:W-:Y:S01]  /*7ab0*/  BSSY B0, `(.L_x_9503) ;  /* 0x0000020000007945 */ /* 0x000fe20003800000 */
[----:B------:R-:W-:Y:S02]  /*7ac0*/  IMAD R99, R99, UR4, RZ ;  /* 0x0000000463637c24 */ /* 0x000fe4000f8e02ff */
[----:B0---4-:R-:W-:-:S04]  /*7ad0*/  IMAD.WIDE.U32 R12, R100, UR4, RZ ;  /* 0x00000004640c7c25 */ /* 0x011fc8000f8e00ff */
[----:B------:R-:W-:Y:S01]  /*7ae0*/  IMAD R99, R100, UR5, R99 ;  /* 0x0000000564637c24 */ /* 0x000fe2000f8e0263 */
[----:B------:R-:W-:Y:S02]  /*7af0*/  ULDC.64 UR4, c[0x0][0x338] ;  /* 0x0000ce0000047ab9 */ /* 0x000fe40000000a00 */
[----:B------:R-:W-:Y:S02]  /*7b00*/  IMAD R98, R98, UR4, RZ ;  /* 0x0000000462627c24 */ /* 0x000fe4000f8e02ff */
[----:B------:R-:W-:Y:S02]  /*7b10*/  IADD3 R13, R13, R99, RZ ;  /* 0x000000630d0d7210 */ /* 0x000fe40007ffe0ff */
        /* <DEDUP_REMOVED lines=11> */
[----:B------:R0:W2:Y:S01]  /*7bd0*/  SHFL.IDX PT, R47, R48, RZ, 0x181f ;  /* 0x00181fff302f7589 */ /* 0x0000a200000e0000 */
[----:B------:R-:W-:-:S03]  /*7be0*/  ISETP.GE.AND P4, PT, R97, 0x1, PT ;  /* 0x000000016100780c */ /* 0x000fc60003f86270 */
[----:B------:R0:W4:Y:S10]  /*7bf0*/  SHFL.IDX PT, R13, R11, RZ, 0x181f ;  /* 0x00181fff0b0d7589 */ /* 0x00013400000e0000 */
[----:B0-----:R-:W-:Y:S05]  /*7c00*/  @!P4 BRA `(.L_x_9504) ;  /* 0x000000000028c947 */ /* 0x001fea0003800000 */
[----:B------:R-:W-:-:S13]  /*7c10*/  ISETP.GE.AND P4, PT, R16, UR41, PT ;  /* 0x0000002910007c0c */ /* 0x000fda000bf86270 */
[----:B-123--:R-:W-:-:S04]  /*7c20*/  @!P4 LEA R44, P5, R16, R47, 0x1 ;  /* 0x0000002f102cc211 */ /* 0x00efc800078a08ff */
[----:B----4-:R-:W-:Y:S02]  /*7c30*/  @!P4 LEA.HI.X R45, R16, R13, R17, 0x1, P5 ;  /* 0x0000000d102dc211 */ /* 0x010fe400028f0c11 */
[----:B------:R-:W-:-:S13]  /*7c40*/  ISETP.GE.AND P5, PT, R2, UR41, PT ;  /* 0x0000002902007c0c */ /* 0x000fda000bfa6270 */
[----:B------:R-:W-:-:S04]  /*7c50*/  @!P5 LEA R46, P6, R2, R47, 0x1 ;  /* 0x0000002f022ed211 */ /* 0x000fc800078c08ff */
[----:B------:R-:W-:Y:S02]  /*7c60*/  @!P5 LEA.HI.X R47, R2, R13, R184, 0x1, P6 ;  /* 0x0000000d022fd211 */ /* 0x000fe400030f0cb8 */
[----:B------:R-:W0:Y:S04]  /*7c70*/  @!P4 LDS.128 R12, [R93+0x400] ;  /* 0x000400005d0cc984 */ /* 0x000e280000000c00 */
[----:B0-----:R-:W-:Y:S04]  /*7c80*/  @!P4 ST.E.128 desc[UR42][R44.64], R12 ;  /* 0x0000000c2c00c985 */ /* 0x001fe8000c101d2a */
[----:B------:R-:W0:Y:S04]  /*7c90*/  @!P5 LDS.128 R12, [R93+0x4400] ;  /* 0x004400005d0cd984 */ /* 0x000e280000000c00 */
[----:B0-----:R0:W-:Y:S02]  /*7ca0*/  @!P5 ST.E.128 desc[UR42][R46.64], R12 ;  /* 0x0000000c2e00d985 */ /* 0x0011e4000c101d2a */
.L_x_9504:
[----:B------:R-:W-:Y:S05]  /*7cb0*/  BSYNC B0 ;  /* 0x0000000000007941 */ /* 0x000fea0003800000 */
.L_x_9503:
[----:B------:R-:W-:Y:S01]  /*7cc0*/  ISETP.GE.AND P4, PT, R97, 0x21, PT ;  /* 0x000000216100780c */ /* 0x000fe20003f86270 */
[----:B0---4-:R0:W4:Y:S01]  /*7cd0*/  SHFL.IDX PT, R13, R11, 0x1, 0x181f ;  /* 0x00381f000b0d7f89 */ /* 0x01112200000e0000 */
[----:B------:R-:W-:Y:S03]  /*7ce0*/  BSSY B0, `(.L_x_9505) ;  /* 0x000000d000007945 */ /* 0x000fe60003800000 */
[----:B--2---:R0:W2:Y:S08]  /*7cf0*/  SHFL.IDX PT, R47, R48, 0x1, 0x181f ;  /* 0x00381f00302f7f89 */ /* 0x0040b000000e0000 */
        /* <DEDUP_REMOVED lines=11> */
.L_x_9506:
[----:B------:R-:W-:Y:S05]  /*7db0*/  BSYNC B0 ;  /* 0x0000000000007941 */ /* 0x000fea0003800000 */
.L_x_9505:
        /* <DEDUP_REMOVED lines=15> */
.L_x_9508:
[----:B------:R-:W-:Y:S05]  /*7eb0*/  BSYNC B0 ;  /* 0x0000000000007941 */ /* 0x000fea0003800000 */
.L_x_9507:
[----:B------:R-:W-:Y:S01]  /*7ec0*/  ISETP.GE.AND P4, PT, R97, 0x61, PT ;  /* 0x000000616100780c */ /* 0x000fe20003f86270 */
[----:B------:R-:W1:Y:S01]  /*7ed0*/  SHFL.IDX PT, R11, R11, 0x3, 0x181f ;  /* 0x00781f000b0b7f89 */ /* 0x000e6200000e0000 */
[----:B------:R-:W-:Y:S03]  /*7ee0*/  BSSY B0, `(.L_x_9509) ;  /* 0x000000d000007945 */ /* 0x000fe60003800000 */
[----:B0-2---:R0:W2:Y:S08]  /*7ef0*/  SHFL.IDX PT, R47, R48, 0x3, 0x181f ;  /* 0x00781f00302f7f89 */ /* 0x0050b000000e0000 */
[----:B0-----:R-:W-:Y:S05]  /*7f00*/  @!P4 BRA `(.L_x_9510) ;  /* 0x000000000028c947 */ /* 0x001fea0003800000 */
[----:B------:R-:W-:-:S13]  /*7f10*/  ISETP.GE.AND P4, PT, R16, UR41, PT ;  /* 0x0000002910007c0c */ /* 0x000fda000bf86270 */
[----:B----4-:R-:W0:Y:S01]  /*7f20*/  @!P4 LDS.128 R12, [R93+0x3400] ;  /* 0x003400005d0cc984 */ /* 0x010e220000000c00 */
[----:B-123--:R-:W-:-:S04]  /*7f30*/  @!P4 LEA R44, P5, R16, R47, 0x1 ;  /* 0x0000002f102cc211 */ /* 0x00efc800078a08ff */
[----:B------:R-:W-:Y:S02]  /*7f40*/  @!P4 LEA.HI.X R45, R16, R11, R17, 0x1, P5 ;  /* 0x0000000b102dc211 */ /* 0x000fe400028f0c11 */
[----:B------:R-:W-:-:S13]  /*7f50*/  ISETP.GE.AND P5, PT, R2, UR41, PT ;  /* 0x0000002902007c0c */ /* 0x000fda000bfa6270 */
[----:B------:R-:W-:-:S04]  /*7f60*/  @!P5 LEA R46, P6, R2, R47, 0x1 ;  /* 0x0000002f022ed211 */ /* 0x000fc800078c08ff */
[----:B------:R-:W-:Y:S01]  /*7f70*/  @!P5 LEA.HI.X R47, R2, R11, R184, 0x1, P6 ;  /* 0x0000000b022fd211 */ /* 0x000fe200030f0cb8 */
[----:B0-----:R-:W-:Y:S04]  /*7f80*/  @!P4 ST.E.128 desc[UR42][R44.64], R12 ;  /* 0x0000000c2c00c985 */ /* 0x001fe8000c101d2a */
[----:B------:R-:W0:Y:S04]  /*7f90*/  @!P5 LDS.128 R12, [R93+0x7400] ;  /* 0x007400005d0cd984 */ /* 0x000e280000000c00 */
[----:B0-----:R0:W-:Y:S02]  /*7fa0*/  @!P5 ST.E.128 desc[UR42][R46.64], R12 ;  /* 0x0000000c2e00d985 */ /* 0x0011e4000c101d2a */
.L_x_9510:
[----:B------:R-:W-:Y:S05]  /*7fb0*/  BSYNC B0 ;  /* 0x0000000000007941 */ /* 0x000fea0003800000 */
.L_x_9509:
        /* <DEDUP_REMOVED lines=10> */
[----:B------:R-:W-:-:S04]  /*8060*/  @!P3 PRMT R91, RZ, 0x654, R91 ;  /* 0x00000654ff5bb816 */ /* 0x000fc8000000005b */
[----:B------:R1:W-:Y:S01]  /*8070*/  @!P3 SYNCS.ARRIVE.TRANS64.RED.A1T0 RZ, [R91+URZ], RZ ;  /* 0x000000ff5bffb9a7 */ /* 0x0003e2000810043f */
[----:B------:R-:W-:-:S04]  /*8080*/  ISETP.NE.AND P3, PT, R19, 0x2, PT ;  /* 0x000000021300780c */ /* 0x000fc80003f65270 */
[----:B0-----:R-:W-:Y:S02]  /*8090*/  SEL R12, RZ, 0x1, P3 ;  /* 0x00000001ff0c7807 */ /* 0x001fe40001800000 */
[----:B------:R-:W-:Y:S02]  /*80a0*/  SEL R19, R19, RZ, P3 ;  /* 0x000000ff13137207 */ /* 0x000fe40001800000 */
[----:B------:R-:W-:Y:S01]  /*80b0*/  LOP3.LUT R189, R189, R12, RZ, 0x3c, !PT ;  /* 0x0000000cbdbd7212 */ /* 0x000fe200078e3cff */
[----:B-1----:R-:W-:Y:S06]  /*80c0*/  @P4 BRA `(.L_x_9511) ;  /* 0xffffff9c00d84947 */ /* 0x002fec000383ffff */
[----:B------:R-:W0:Y:S01]  /*80d0*/  S2R R11, SR_TID.X ;  /* 0x00000000000b7919 */ /* 0x000e220000002100 */
[----:B------:R-:W-:Y:S02]  /*80e0*/  PLOP3.LUT P0, PT, PT, PT, PT, 0x8, 0x0 ;  /* 0x000000000000781c */ /* 0x000fe40003f0e170 */
[----:B0-----:R-:W-:-:S04]  /*80f0*/  SHF.R.U32.HI R11, RZ, 0x7, R11 ;  /* 0x00000007ff0b7819 */ /* 0x001fc8000001160b */
[----:B------:R-:W-:-:S13]  /*8100*/  ISETP.NE.AND P4, PT, R11, 0x1, PT ;  /* 0x000000010b00780c */ /* 0x000fda0003f85270 */
[----:B------:R-:W-:Y:S06]  /*8110*/  @!P4 BAR.ARV 0x9, 0x100 ;  /* 0x024400000000cb1d */ /* 0x000fec0000002000 */
.L_x_9409:
[----:B------:R-:W0:Y:S01]  /*8120*/  LDC R0, c[0x0][0x448] ;  /* 0x00011200ff007b82 */ /* 0x000e220000000800 */
[----:B------:R-:W-:Y:S02]  /*8130*/  CS2R R150, SRZ ;  /* 0x0000000000967805 */ /* 0x000fe4000001ff00 */
[----:B------:R-:W-:Y:S02]  /*8140*/  CS2R R148, SRZ ;  /* 0x0000000000947805 */ /* 0x000fe4000001ff00 */
[----:B------:R-:W-:Y:S02]  /*8150*/  CS2R R146, SRZ ;  /* 0x0000000000927805 */ /* 0x000fe4000001ff00 */
[----:B------:R-:W-:Y:S02]  /*8160*/  CS2R R144, SRZ ;  /* 0x0000000000907805 */ /* 0x000fe4000001ff00 */
[----:B------:R-:W-:Y:S01]  /*8170*/  CS2R R34, SRZ ;  /* 0x0000000000227805 */ /* 0x000fe2000001ff00 */
[----:B------:R-:W-:Y:S01]  /*8180*/  IMAD.MOV.U32 R142, RZ, RZ, RZ ;  /* 0x000000ffff8e7224 */ /* 0x000fe200078e00ff */
[----:B------:R-:W-:Y:S01]  /*8190*/  CS2R R32, SRZ ;  /* 0x0000000000207805 */ /* 0x000fe2000001ff00 */
[----:B------:R-:W-:Y:S01]  /*81a0*/  IMAD.MOV.U32 R141, RZ, RZ, RZ ;  /* 0x000000ffff8d7224 */ /* 0x000fe200078e00ff */
[----:B------:R-:W-:Y:S01]  /*81b0*/  MOV R138, RZ ;  /* 0x000000ff008a7202 */ /* 0x000fe20000000f00 */
        /* <DEDUP_REMOVED lines=14> */
[----:B0-----:R-:W-:Y:S01]  /*82a0*/  ISETP.NE.AND P1, PT, R0, 0x1, PT ;  /* 0x000000010000780c */ /* 0x001fe20003f25270 */
[----:B------:R-:W-:Y:S01]  /*82b0*/  VIADD R0, R191, 0x7f ;  /* 0x0000007fbf007836 */ /* 0x000fe20000000000 */
[----:B------:R-:W-:-:S02]  /*82c0*/  CS2R R110, SRZ ;  /* 0x00000000006e7805 */ /* 0x000fc4000001ff00 */
[----:B------:R-:W-:Y:S02]  /*82d0*/  CS2R R108, SRZ ;  /* 0x00000000006c7805 */ /* 0x000fe4000001ff00 */
[----:B---3--:R-:W-:Y:S02]  /*82e0*/  CS2R R106, SRZ ;  /* 0x00000000006a7805 */ /* 0x008fe4000001ff00 */
        /* <DEDUP_REMOVED lines=8> */
[----:B------:R-:W0:Y:S01]  /*8370*/  @P1 LDC R3, c[0x0][0x44c] ;  /* 0x00011300ff031b82 */ /* 0x000e220000000800 */
[----:B------:R-:W-:-:S07]  /*8380*/  CS2R R90, SRZ ;  /* 0x00000000005a7805 */ /* 0x000fce000001ff00 */
[----:B------:R-:W1:Y:S01]  /*8390*/  @P1 LDC R4, c[0x0][0x450] ;  /* 0x00011400ff041b82 */ /* 0x000e620000000800 */
[----:B0-----:R-:W-:-:S05]  /*83a0*/  @P1 IMAD.HI.U32 R3, R0, R3, RZ ;  /* 0x0000000300031227 */ /* 0x001fca00078e00ff */
[----:B-1----:R-:W-:Y:S02]  /*83b0*/  @P1 SHF.R.U32.HI R0, RZ, R4, R3 ;  /* 0x00000004ff001219 */ /* 0x002fe40000011603 */
[----:B------:R-:W-:-:S03]  /*83c0*/  PLOP3.LUT P1, PT, PT, PT, PT, 0x80, 0x0 ;  /* 0x000000000000781c */ /* 0x000fc60003f2f070 */
[----:B------:R-:W-:-:S05]  /*83d0*/  IMAD.IADD R0, R95, 0x1, R0 ;  /* 0x000000015f007824 */ /* 0x000fca00078e0200 */
[----:B------:R-:W-:-:S04]  /*83e0*/  SHF.R.S32.HI R3, RZ, 0x1f, R0 ;  /* 0x0000001fff037819 */ /* 0x000fc80000011400 */
[----:B------:R-:W-:Y:S02]  /*83f0*/  LEA.HI R3, R3, R0, RZ, 0x7 ;  /* 0x0000000003037211 */ /* 0x000fe400078f38ff */
[----:B------:R-:W-:Y:S02]  /*8400*/  MOV R0, RZ ;  /* 0x000000ff00007202 */ /* 0x000fe40000000f00 */
[----:B------:R-:W-:-:S04]  /*8410*/  SHF.R.S32.HI R3, RZ, 0x7, R3 ;  /* 0x00000007ff037819 */ /* 0x000fc80000011403 */
[----:B------:R-:W-:Y:S01]  /*8420*/  VIMNMX R96, R96, R3, PT ;  /* 0x0000000360607248 */ /* 0x000fe20003fe0100 */
[----:B------:R-:W-:-:S03]  /*8430*/  IMAD.MOV.U32 R3, RZ, RZ, RZ ;  /* 0x000000ffff037224 */ /* 0x000fc600078e00ff */
[----:B------:R-:W-:Y:S01]  /*8440*/  ISETP.GE.AND P2, PT, R96, 0x1, PT ;  /* 0x000000016000780c */ /* 0x000fe20003f46270 */
[----:B------:R-:W-:-:S12]  /*8450*/  @P0 BRA `(.L_x_9512) ;  /* 0x00000000000c0947 */ /* 0x000fd80003800000 */
[----:B------:R-:W0:Y:S01]  /*8460*/  FENCE.VIEW.ASYNC.G ;  /* 0x00000000000073c6 */ /* 0x000e220000000100 */
[----:B------:R-:W-:Y:S05]  /*8470*/  WARPSYNC.ALL ;  /* 0x0000000000007948 */ /* 0x000fea0003800000 */
[----:B0-----:R-:W-:Y:S06]  /*8480*/  BAR.ARV 0xc, 0x180 ;  /* 0x0306000000007b1d */ /* 0x001fec0000002000 */
.L_x_9512:
[----:B------:R-:W-:Y:S01]  /*8490*/  CS2R R88, SRZ ;  /* 0x0000000000587805 */ /* 0x000fe2000001ff00 */
[----:B------:R-:W-:Y:S06]  /*84a0*/  @!P2 BRA `(.L_x_9513) ;  /* 0x000000e400f4a947 */ /* 0x000fec0003800000 */
[----:B------:R-:W-:-:S03]  /*84b0*/  UMOV UR4, 0xffffffff ;  /* 0xffffffff00047882 */ /* 0x000fc60000000000 */
[----:B------:R-:W-:Y:S05]  /*84c0*/  BRA.DIV UR4, `(.L_x_9514) ;  /* 0x0000018604047947 */ /* 0x000fea000b800000 */
[----:B------:R0:W1:Y:S02]  /*84d0*/  SHFL.IDX PT, R190, R220, RZ, 0x1f ;  /* 0x00001fffdcbe7589 */ /* 0x00006400000e0000 */
.L_x_9801:
[----:B-1----:R-:W-:-:S04]  /*84e0*/  LEA.HI R0, R190, R190, RZ, 0x1 ;  /* 0x000000bebe007211 */ /* 0x002fc800078f08ff */
        /* <DEDUP_REMOVED lines=12> */
[----:B------:R-:W-:Y:S01]  /*85b0*/  MOV R4, UR4 ;  /* 0x0000000400047c02 */ /* 0x000fe20008000f00 */
[----:B------:R1:W3:Y:S01]  /*85c0*/  LDC.64 R14, c[0x4][R0] ;  /* 0x01000000000e7b82 */ /* 0x0002e20000000a00 */
[----:B------:R-:W-:Y:S01]  /*85d0*/  IMAD.U32 R5, RZ, RZ, UR5 ;  /* 0x00000005ff057e24 */ /* 0x000fe2000f8e00ff */
[----:B------:R-:W-:Y:S01]  /*85e0*/  ULDC.64 UR4, c[0x4][0x68] ;  /* 0x01001a0000047ab9 */ /* 0x000fe20000000a00 */
[----:B------:R-:W-:Y:S01]  /*85f0*/  IMAD.U32 R6, RZ, RZ, UR6 ;  /* 0x00000006ff067e24 */ /* 0x000fe2000f8e00ff */
[----:B------:R-:W-:Y:S01]  /*8600*/  MOV R10, UR4 ;  /* 0x00000004000a7c02 */ /* 0x000fe20008000f00 */
[----:B------:R-:W-:Y:S01]  /*8610*/  IMAD.U32 R7, RZ, RZ, UR7 ;  /* 0x00000007ff077e24 */ /* 0x000fe2000f8e00ff */
[----:B----4-:R-:W-:Y:S01]  /*8620*/  MOV R13, RZ ;  /* 0x000000ff000d7202 */ /* 0x010fe20000000f00 */
[----:B------:R-:W-:-:S02]  /*8630*/  IMAD.U32 R11, RZ, RZ, UR5 ;  /* 0x00000005ff0b7e24 */ /* 0x000fc4000f8e00ff */
[----:B------:R-:W-:Y:S02]  /*8640*/  IMAD.MOV.U32 R8, RZ, RZ, 0x70 ;  /* 0x00000070ff087424 */ /* 0x000fe400078e00ff */
[----:B-1----:R-:W-:-:S07]  /*8650*/  IMAD.MOV.U32 R12, RZ, RZ, 0x1 ;  /* 0x00000001ff0c7424 */ /* 0x002fce00078e00ff */
[----:B------:R-:W-:-:S07]  /*8660*/  LEPC R20, `(.L_x_9515) ;  /* 0x000000001014794e */ /* 0x000fce0000000000 */
[----:B0-23-5:R-:W-:Y:S05]  /*8670*/  CALL.ABS.NOINC R14 ;  /* 0x000000000e007343 */ /* 0x02dfea0003c00000 */
.L_x_9515:
        /* <DEDUP_REMOVED lines=8> */
[----:B------:R1:W3:Y:S03]  /*8700*/  SYNCS.PHASECHK.TRANS64.TRYWAIT P0, [R18+URZ+0x28800], R3 ;  /* 0x02880003120075a7 */ /* 0x0002e6000800017f */
[----:B---3--:R-:W-:Y:S05]  /*8710*/  @!P0 NANOSLEEP.SYNCS 0x989680 ;  /* 0x009896800000895d */ /* 0x008fea0003900000 */
[----:B------:R-:W3:Y:S01]  /*8720*/  @!P0 SYNCS.PHASECHK.TRANS64 P0, [R18+URZ+0x28800], R3 ;  /* 0x02880003120085a7 */ /* 0x000ee2000800007f */
[----:B------:R-:W-:Y:S04]  /*8730*/  BSSY B0, `(.L_x_9517) ;  /* 0x0000006000007945 */ /* 0x000fe80003800000 */
[----:B---3--:R-:W-:Y:S05]  /*8740*/  @P0 BRA `(.L_x_9518) ;  /* 0x0000000000100947 */ /* 0x008fea0003800000 */
.L_x_9519:
[----:B---3--:R3:W0:Y:S02]  /*8750*/  SYNCS.PHASECHK.TRANS64.TRYWAIT P0, [R18+URZ+0x28800], R3 ;  /* 0x02880003120075a7 */ /* 0x008624000800017f */
[----:B0-----:R-:W-:Y:S05]  /*8760*/  @!P0 NANOSLEEP.SYNCS 0x989680 ;  /* 0x009896800000895d */ /* 0x001fea0003900000 */
[----:B------:R-:W0:Y:S02]  /*8770*/  @!P0 SYNCS.PHASECHK.TRANS64 P0, [R18+URZ+0x28800], R3 ;  /* 0x02880003120085a7 */ /* 0x000e24000800007f */
[----:B0-----:R-:W-:Y:S05]  /*8780*/  @!P0 BRA `(.L_x_9519) ;  /* 0xfffffffc00f08947 */ /* 0x001fea000383ffff */
.L_x_9518:
[----:B------:R-:W-:Y:S05]  /*8790*/  BSYNC B0 ;  /* 0x0000000000007941 */ /* 0x000fea0003800000 */
.L_x_9517:
[----:B------:R-:W-:Y:S05]  /*87a0*/  BRA `(.L_x_9520) ;  /* 0x0000004c00987947 */ /* 0x000fea0003800000 */
.L_x_9516:
        /* <DEDUP_REMOVED lines=20> */
[----:B------:R-:W-:Y:S01]  /*88f0*/  MOV R10, UR6 ;  /* 0x00000006000a7c02 */ /* 0x000fe20008000f00 */
[----:B------:R-:W-:Y:S01]  /*8900*/  IMAD.U32 R6, RZ, RZ, UR4 ;  /* 0x00000004ff067e24 */ /* 0x000fe2000f8e00ff */
[----:B----4-:R-:W-:Y:S01]  /*8910*/  MOV R13, RZ ;  /* 0x000000ff000d7202 */ /* 0x010fe20000000f00 */
[----:B------:R-:W-:-:S02]  /*8920*/  IMAD.U32 R7, RZ, RZ, UR5 ;  /* 0x00000005ff077e24 */ /* 0x000fc4000f8e00ff */
[----:B------:R-:W-:Y:S02]  /*8930*/  IMAD.U32 R11, RZ, RZ, UR7 ;  /* 0x00000007ff0b7e24 */ /* 0x000fe4000f8e00ff */
[----:B------:R-:W-:Y:S02]  /*8940*/  IMAD.MOV.U32 R8, RZ, RZ, 0x70 ;  /* 0x00000070ff087424 */ /* 0x000fe400078e00ff */
[----:B-1----:R-:W-:-:S07]  /*8950*/  IMAD.MOV.U32 R12, RZ, RZ, 0x1 ;  /* 0x00000001ff0c7424 */ /* 0x002fce00078e00ff */
[----:B------:R-:W-:-:S07]  /*8960*/  LEPC R20, `(.L_x_9521) ;  /* 0x000000001014794e */ /* 0x000fce0000000000 */
[----:B0-23--:R-:W-:Y:S05]  /*8970*/  CALL.ABS.NOINC R14 ;  /* 0x000000000e007343 */ /* 0x00dfea0003c00000 */
.L_x_9521:
[----:B------:R-:W-:Y:S01]  /*8980*/  ULDC.U8 UR4, c[0x0][0x410] ;  /* 0x0001040000047ab9 */ /* 0x000fe20000000000 */
[----:B------:R-:W-:Y:S01]  /*8990*/  IMAD.IADD R55, R187, 0x1, R191 ;  /* 0x00000001bb377824 */ /* 0x000fe200078e02bf */
[----:B------:R-:W-:Y:S01]  /*89a0*/  ISETP.NE.AND P0, PT, RZ, UR4, PT ;  /* 0x00000004ff007c0c */ /* 0x000fe2000bf05270 */
[----:B------:R-:W-:Y:S02]  /*89b0*/  BSSY B0, `(.L_x_9522) ;  /* 0x00004bd000007945 */ /* 0x000fe40003800000 */
[----:B------:R-:W-:-:S10]  /*89c0*/  IMAD R3, R206, 0x20, R55 ;  /* 0x00000020ce037824 */ /* 0x000fd400078e0237 */
[----:B------:R-:W-:Y:S05]  /*89d0*/  @!P0 BRA `(.L_x_9523) ;  /* 0x0000002400b88947 */ /* 0x000fea0003800000 */
[----:B------:R-:W1:Y:S01]  /*89e0*/  LDC R21, c[0x0][0x448] ;  /* 0x00011200ff157b82 */ /* 0x000e620000000800 */
[----:B------:R-:W-:Y:S01]  /*89f0*/  ULDC.64 UR4, c[0x0][0x3f8] ;  /* 0x0000fe0000047ab9 */ /* 0x000fe20000000a00 */
[----:B------:R-:W-:Y:S01]  /*8a00*/  MOV R9, R29 ;  /* 0x0000001d00097202 */ /* 0x000fe20000000f00 */
[----:B------:R-:W-:Y:S01]  /*8a10*/  ULDC.64 UR6, c[0x0][0x408] ;  /* 0x0001020000067ab9 */ /* 0x000fe20000000a00 */
[----:B------:R-:W-:Y:S02]  /*8a20*/  IMAD.MOV.U32 R8, RZ, RZ, R26 ;  /* 0x000000ffff087224 */ /* 0x000fe400078e001a */
[----:B------:R-:W-:Y:S02]  /*8a30*/  IMAD.MOV.U32 R10, RZ, RZ, R24 ;  /* 0x000000ffff0a7224 */ /* 0x000fe400078e0018 */
[----:B------:R-:W-:Y:S01]  /*8a40*/  IMAD.MOV.U32 R11, RZ, RZ, R31 ;  /* 0x000000ffff0b7224 */ /* 0x000fe200078e001f */
[----:B-1----:R-:W-:-:S13]  /*8a50*/  ISETP.NE.AND P0, PT, R21, 0x1, PT ;  /* 0x000000011500780c */ /* 0x002fda0003f05270 */
[----:B------:R-:W1:Y:S08]  /*8a60*/  @P0 LDC R0, c[0x0][0x44c] ;  /* 0x00011300ff000b82 */ /* 0x000e700000000800 */
[----:B------:R-:W3:Y:S01]  /*8a70*/  @P0 LDC R5, c[0x0][0x450] ;  /* 0x00011400ff050b82 */ /* 0x000ee20000000800 */
[----:B-1----:R-:W-:-:S05]  /*8a80*/  @P0 IMAD.HI.U32 R0, R3, R0, RZ ;  /* 0x0000000003000227 */ /* 0x002fca00078e00ff */
[----:B---3--:R-:W-:-:S04]  /*8a90*/  @P0 SHF.R.U32.HI R3, RZ, R5, R0 ;  /* 0x00000005ff030219 */ /* 0x008fc80000011600 */
[----:B------:R-:W-:Y:S01]  /*8aa0*/  SHF.R.S32.HI R0, RZ, 0x1f, R3 ;  /* 0x0000001fff007819 */ /* 0x000fe20000011403 */
[----:B------:R-:W-:-:S04]  /*8ab0*/  IMAD.WIDE.U32 R8, R3, UR4, R8 ;  /* 0x0000000403087c25 */ /* 0x000fc8000f8e0008 */
[C---:B------:R-:W-:Y:S02]  /*8ac0*/  IMAD R4, R0.reuse, UR4, RZ ;  /* 0x0000000400047c24 */ /* 0x040fe4000f8e02ff */
[----:B------:R-:W-:Y:S02]  /*8ad0*/  IMAD R0, R0, UR6, RZ ;  /* 0x0000000600007c24 */ /* 0x000fe4000f8e02ff */
[C---:B----4-:R-:W-:Y:S01]  /*8ae0*/  IMAD R13, R3.reuse, UR5, R4 ;  /* 0x00000005030d7c24 */ /* 0x050fe2000f8e0204 */
[----:B------:R-:W-:Y:S01]  /*8af0*/  ULDC.64 UR4, c[0x0][0x3e8] ;  /* 0x0000fa0000047ab9 */ /* 0x000fe20000000a00 */
[C---:B------:R-:W-:Y:S01]  /*8b00*/  IMAD.WIDE.U32 R10, R3.reuse, UR6, R10 ;  /* 0x00000006030a7c25 */ /* 0x040fe2000f8e000a */
[----:B------:R-:W-:Y:S01]  /*8b10*/  LEA R5, P0, R8, UR4, 0x1 ;  /* 0x0000000408057c11 */ /* 0x000fe2000f8008ff */
[----:B------:R-:W-:Y:S02]  /*8b20*/  UMOV UR4, 0xffffffff ;  /* 0xffffffff00047882 */ /* 0x000fe40000000000 */
[----:B------:R-:W-:Y:S01]  /*8b30*/  IMAD R3, R3, UR7, R0 ;  /* 0x0000000703037c24 */ /* 0x000fe2000f8e0200 */
[----:B------:R-:W-:Y:S01]  /*8b40*/  ULDC.64 UR6, c[0x0][0x400] ;  /* 0x0001000000067ab9 */ /* 0x000fe20000000a00 */
[----:B------:R-:W-:Y:S01]  /*8b50*/  IMAD.IADD R9, R9, 0x1, R13 ;  /* 0x0000000109097824 */ /* 0x000fe200078e020d */
[----:B------:R-:W-:-:S02]  /*8b60*/  LEA R7, P1, R10, UR6, 0x1 ;  /* 0x000000060a077c11 */ /* 0x000fc4000f8208ff */
[----:B------:R-:W-:Y:S02]  /*8b70*/  IADD3 R3, R11, R3, RZ ;  /* 0x000000030b037210 */ /* 0x000fe40007ffe0ff */
[----:B------:R-:W-:Y:S02]  /*8b80*/  LEA.HI.X R6, R8, UR5, R9, 0x1, P0 ;  /* 0x0000000508067c11 */ /* 0x000fe400080f0c09 */
[----:B------:R-:W-:Y:S01]  /*8b90*/  LEA.HI.X R8, R10, UR7, R3, 0x1, P1 ;  /* 0x000000070a087c11 */ /* 0x000fe200088f0c03 */
[----:B------:R-:W-:Y:S06]  /*8ba0*/  BRA.DIV UR4, `(.L_x_9524) ;  /* 0x0000017e04787947 */ /* 0x000fec000b800000 */
[----:B------:R1:W3:Y:S04]  /*8bb0*/  SHFL.IDX PT, R0, R6, RZ, 0x181f ;  /* 0x00181fff06007589 */ /* 0x0002e800000e0000 */
[----:B------:R1:W4:Y:S04]  /*8bc0*/  SHFL.IDX PT, R3, R5, RZ, 0x181f ;  /* 0x00181fff05037589 */ /* 0x00032800000e0000 */
[----:B------:R1:W0:Y:S04]  /*8bd0*/  SHFL.IDX PT, R4, R8, RZ, 0x181f ;  /* 0x00181fff08047589 */ /* 0x00022800000e0000 */
[----:B------:R1:W0:Y:S02]  /*8be0*/  SHFL.IDX PT, R14, R7, RZ, 0x181f ;  /* 0x00181fff070e7589 */ /* 0x00022400000e0000 */
.L_x_9807:
[----:B------:R-:W-:Y:S01]  /*8bf0*/  IMAD R64, R192, R21, RZ ;  /* 0x00000015c0407224 */ /* 0x000fe200078e02ff */
[----:B------:R-:W-:Y:S01]  /*8c00*/  BSSY B1, `(.L_x_9525) ;  /* 0x000001e000017945 */ /* 0x000fe20003800000 */
[----:B------:R-:W-:Y:S02]  /*8c10*/  CS2R R48, SRZ ;  /* 0x0000000000307805 */ /* 0x000fe4000001ff00 */
[----:B------:R-:W-:Y:S02]  /*8c20*/  CS2R R44, SRZ ;  /* 0x00000000002c7805 */ /* 0x000fe4000001ff00 */
[----:B--2---:R-:W-:Y:S02]  /*8c30*/  CS2R R46, SRZ ;  /* 0x00000000002e7805 */ /* 0x004fe4000001ff00 */
        /* <DEDUP_REMOVED lines=19> */
[----:B------:R-:W-:Y:S02]  /*8d70*/  @!P5 IMAD.X R21, R0, 0x1, R9, P2 ;  /* 0x000000010015d824 */ /* 0x000fe400010e0609 */
[C---:B------:R-:W-:Y:S01]  /*8d80*/  @!P4 IMAD.X R13, R4.reuse, 0x1, R13, P1 ;  /* 0x00000001040dc824 */ /* 0x040fe200008e060d */
[----:B------:R2:W5:Y:S01]  /*8d90*/  @!P4 LD.E.64 R46, desc[UR42][R10.64] ;  /* 0x0000002a0a2ec980 */ /* 0x000562000c101b00 */
[----:B------:R-:W-:-:S03]  /*8da0*/  @!P5 IMAD.X R15, R4, 0x1, R9, P3 ;  /* 0x00000001040fd824 */ /* 0x000fc600018e0609 */
[----:B------:R2:W5:Y:S04]  /*8db0*/  @!P5 LD.E.64 R40, desc[UR42][R20.64] ;  /* 0x0000002a1428d980 */ /* 0x000568000c101b00 */
[----:B------:R2:W5:Y:S04]  /*8dc0*/  @!P5 LD.E.64 R44, desc[UR42][R14.64] ;  /* 0x0000002a0e2cd980 */ /* 0x000568000c101b00 */
[----:B------:R2:W5:Y:S02]  /*8dd0*/  @!P4 LD.E.64 R48, desc[UR42][R12.64] ;  /* 0x0000002a0c30c980 */ /* 0x000564000c101b00 */
.L_x_9526:
[----:B------:R-:W-:Y:S05]  /*8de0*/  BSYNC B1 ;  /* 0x0000000000017941 */ /* 0x000fea0003800000 */
.L_x_9525:
        /* <DEDUP_REMOVED lines=22> */
[----:B--2---:R2:W0:Y:S02]  /*8f50*/  SHFL.IDX PT, R14, R7, 0x1, 0x181f ;  /* 0x00381f00070e7f89 */ /* 0x00442400000e0000 */
.L_x_9813:
        /* <DEDUP_REMOVED lines=14> */
[C---:B------:R-:W-:Y:S01]  /*9040*/  @!P5 IMAD.SHL.U32 R11, R185.reuse, 0x2, RZ ;  /* 0x00000002b90bd824 */ /* 0x040fe200078e00ff */
[----:B------:R-:W-:Y:S02]  /*9050*/  @!P5 SHF.L.U64.HI R15, R185, 0x1, R212 ;  /* 0x00000001b90fd819 */ /* 0x000fe400000102d4 */
[CC--:B----4-:R-:W-:Y:S02]  /*9060*/  @!P4 IADD3 R10, P0, R3.reuse, R12.reuse, RZ ;  /* 0x0000000c030ac210 */ /* 0x0d0fe40007f1e0ff */
[-C--:B------:R-:W-:Y:S02]  /*9070*/  @!P5 IADD3 R20, P2, R3, R11.reuse, RZ ;  /* 0x0000000b0314d210 */ /* 0x080fe40007f5e0ff */
[----:B0-----:R-:W-:Y:S02]  /*9080*/  @!P4 IADD3 R12, P1, R14, R12, RZ ;  /* 0x0000000c0e0cc210 */ /* 0x001fe40007f3e0ff */
[----:B------:R-:W-:Y:S01]  /*9090*/  @!P4 SHF.L.U64.HI R9, R22, 0x1, R23 ;  /* 0x000000011609c819 */ /* 0x000fe20000010217 */
[----:B---3--:R-:W-:Y:S01]  /*90a0*/  @!P5 IMAD.X R21, R0, 0x1, R15, P2 ;  /* 0x000000010015d824 */ /* 0x008fe200010e060f */
[----:B------:R-:W-:-:S02]  /*90b0*/  @!P5 IADD3 R14, P3, R14, R11, RZ ;  /* 0x0000000b0e0ed210 */ /* 0x000fc40007f7e0ff */
[----:B------:R-:W-:Y:S02]  /*90c0*/  CS2R R38, SRZ ;  /* 0x0000000000267805 */ /* 0x000fe4000001ff00 */
[----:B------:R-:W-:Y:S01]  /*90d0*/  @!P4 IADD3.X R13, R4, R9, RZ, P1, !PT ;  /* 0x00000009040dc210 */ /* 0x000fe20000ffe4ff */
[----:B------:R-:W-:Y:S01]  /*90e0*/  @!P4 IMAD.X R11, R0, 0x1, R9, P0 ;  /* 0x00000001000bc824 */ /* 0x000fe200000e0609 */
[----:B------:R0:W5:Y:S01]  /*90f0*/  @!P5 LD.E.64 R32, desc[UR42][R20.64] ;  /* 0x0000002a1420d980 */ /* 0x000162000c101b00 */
[----:B------:R-:W-:-:S03]  /*9100*/  @!P5 IMAD.X R15, R4, 0x1, R15, P3 ;  /* 0x00000001040fd824 */ /* 0x000fc600018e060f */
[----:B------:R0:W5:Y:S04]  /*9110*/  @!P4 LD.E.64 R36, desc[UR42][R10.64] ;  /* 0x0000002a0a24c980 */ /* 0x000168000c101b00 */
[----:B------:R0:W5:Y:S04]  /*9120*/  @!P5 LD.E.64 R34, desc[UR42][R14.64] ;  /* 0x0000002a0e22d980 */ /* 0x000168000c101b00 */
[----:B------:R0:W5:Y:S02]  /*9130*/  @!P4 LD.E.64 R38, desc[UR42][R12.64] ;  /* 0x0000002a0c26c980 */ /* 0x000164000c101b00 */
.L_x_9529:
[----:B------:R-:W-:Y:S05]  /*9140*/  BSYNC B1 ;  /* 0x0000000000017941 */ /* 0x000fea0003800000 */
.L_x_9528:
[----:B---3-5:R-:W-:Y:S01]  /*9150*/  IMAD.MOV.U32 R0, RZ, RZ, R38 ;  /* 0x000000ffff007224 */ /* 0x028fe200078e0026 */
[----:B0-----:R-:W-:Y:S01]  /*9160*/  MOV R4, R34 ;  /* 0x0000002200047202 */ /* 0x001fe20000000f00 */
[----:B----4-:R-:W-:Y:S01]  /*9170*/  IMAD.MOV.U32 R3, RZ, RZ, R39 ;  /* 0x000000ffff037224 */ /* 0x010fe200078e0027 */
        /* <DEDUP_REMOVED lines=17> */
.L_x_9819:
        /* <DEDUP_REMOVED lines=16> */
[C---:B------:R-:W-:Y:S02]  /*9390*/  @!P5 SHF.L.U32 R11, R185.reuse, 0x1, RZ ;  /* 0x00000001b90bd819 */ /* 0x040fe400000006ff */
[----:B------:R-:W-:Y:S02]  /*93a0*/  @!P5 SHF.L.U64.HI R15, R185, 0x1, R212 ;  /* 0x00000001b90fd819 */ /* 0x000fe400000102d4 */
[CC--:B----4-:R-:W-:Y:S02]  /*93b0*/  @!P4 IADD3 R10, P0, R3.reuse, R12.reuse, RZ ;  /* 0x0000000c030ac210 */ /* 0x0d0fe40007f1e0ff */
[-C--:B------:R-:W-:Y:S02]  /*93c0*/  @!P5 IADD3 R26, P2, R3, R11.reuse, RZ ;  /* 0x0000000b031ad210 */ /* 0x080fe40007f5e0ff */
[C---:B0-----:R-:W-:Y:S02]  /*93d0*/  @!P4 IADD3 R12, P1, R14.reuse, R12, RZ ;  /* 0x0000000c0e0cc210 */ /* 0x041fe40007f3e0ff */
[----:B------:R-:W-:Y:S01]  /*93e0*/  @!P5 IADD3 R14, P3, R14, R11, RZ ;  /* 0x0000000b0e0ed210 */ /* 0x000fe20007f7e0ff */
[C---:B---3--:R-:W-:Y:S01]  /*93f0*/  @!P5 IMAD.X R27, R0.reuse, 0x1, R15, P2 ;  /* 0x00000001001bd824 */ /* 0x048fe200010e060f */
[----:B------:R-:W-:Y:S01]  /*9400*/  CS2R R30, SRZ ;  /* 0x00000000001e7805 */ /* 0x000fe2000001ff00 */
[--C-:B------:R-:W-:Y:S01]  /*9410*/  @!P4 IMAD.X R11, R0, 0x1, R9.reuse, P0 ;  /* 0x00000001000bc824 */ /* 0x100fe200000e0609 */
[C---:B------:R-:W-:Y:S01]  /*9420*/  @!P5 IADD3.X R15, R4.reuse, R15, RZ, P3, !PT ;  /* 0x0000000f040fd210 */ /* 0x040fe20001ffe4ff */
[----:B------:R-:W-:Y:S01]  /*9430*/  @!P4 IMAD.X R13, R4, 0x1, R9, P1 ;  /* 0x00000001040dc824 */ /* 0x000fe200008e0609 */
[----:B------:R0:W5:Y:S04]  /*9440*/  @!P5 LD.E.64 R24, desc[UR42][R26.64] ;  /* 0x0000002a1a18d980 */ /* 0x000168000c101b00 */
[----:B------:R0:W5:Y:S04]  /*9450*/  @!P5 LD.E.64 R20, desc[UR42][R14.64] ;  /* 0x0000002a0e14d980 */ /* 0x000168000c101b00 */
[----:B------:R0:W5:Y:S04]  /*9460*/  @!P4 LD.E.64 R28, desc[UR42][R10.64] ;  /* 0x0000002a0a1cc980 */ /* 0x000168000c101b00 */
[----:B------:R0:W5:Y:S02]  /*9470*/  @!P4 LD.E.64 R30, desc[UR42][R12.64] ;  /* 0x0000002a0c1ec980 */ /* 0x000164000c101b00 */
.L_x_9532:
[----:B------:R-:W-:Y:S05]  /*9480*/  BSYNC B1 ;  /* 0x0000000000017941 */ /* 0x000fea0003800000 */
.L_x_9531:
[----:B---3-5:R-:W-:Y:S01]  /*9490*/  IMAD.MOV.U32 R0, RZ, RZ, R30 ;  /* 0x000000ffff007224 */ /* 0x028fe200078e001e */
[----:B------:R-:W-:Y:S01]  /*94a0*/  MOV R9, R21 ;  /* 0x0000001500097202 */ /* 0x000fe20000000f00 */
[----:B----4-:R-:W-:Y:S01]  /*94b0*/  IMAD.MOV.U32 R3, RZ, RZ, R31 ;  /* 0x000000ffff037224 */ /* 0x010fe200078e001f */
[----:B------:R-:W-:Y:S01]  /*94c0*/  UMOV UR4, 0xffffffff ;  /* 0xffffffff00047882 */ /* 0x000fe20000000000 */
[----:B0-----:R-:W-:Y:S01]  /*94d0*/  IMAD.MOV.U32 R4, RZ, RZ, R20 ;  /* 0x000000ffff047224 */ /* 0x001fe200078e0014 */
[----:B------:R-:W-:Y:S02]  /*94e0*/  CS2R R26, SRZ ;  /* 0x00000000001a7805 */ /* 0x000fe4000001ff00 */
        /* <DEDUP_REMOVED lines=9> */
[----:B------:R0:W3:Y:S04]  /*9580*/  SHFL.IDX PT, R0, R6, 0x3, 0x181f ;  /* 0x00781f0006007f89 */ /* 0x0000e800000e0000 */
[----:B------:R0:W4:Y:S04]  /*9590*/  SHFL.IDX PT, R3, R5, 0x3, 0x181f ;  /* 0x00781f0005037f89 */ /* 0x00012800000e0000 */
[----:B------:R0:W0:Y:S04]  /*95a0*/  SHFL.IDX PT, R4, R8, 0x3, 0x181f ;  /* 0x00781f0008047f89 */ /* 0x00002800000e0000 */
[----:B------:R0:W0:Y:S02]  /*95b0*/  SHFL.IDX PT, R14, R7, 0x3, 0x181f ;  /* 0x00781f00070e7f89 */ /* 0x00002400000e0000 */
.L_x_9825:
[----:B------:R-:W-:Y:S01]  /*95c0*/  VIADD R55, R55, 0x60 ;  /* 0x0000006037377836 */ /* 0x000fe20000000000 */
[----:B------:R-:W-:Y:S01]  /*95d0*/  BSSY B1, `(.L_x_9534) ;  /* 0x000001d000017945 */ /* 0x000fe20003800000 */
[----:B------:R-:W-:Y:S02]  /*95e0*/  CS2R R10, SRZ ;  /* 0x00000000000a7805 */ /* 0x000fe4000001ff00 */
[----:B------:R-:W-:Y:S02]  /*95f0*/  CS2R R12, SRZ ;  /* 0x00000000000c7805 */ /* 0x000fe4000001ff00 */
[----:B01----:R-:W-:Y:S02]  /*9600*/  CS2R R8, SRZ ;  /* 0x0000000000087805 */ /* 0x003fe4000001ff00 */
        /* <DEDUP_REMOVED lines=16> */
[C---:B--23--:R-:W-:Y:S01]  /*9710*/  @!P4 IMAD.X R7, R0.reuse, 0x1, R5, P0 ;  /* 0x000000010007c824 */ /* 0x04cfe200000e0605 */
        /* <DEDUP_REMOVED lines=8> */
.L_x_9535:
[----:B------:R-:W-:Y:S05]  /*97a0*/  BSYNC B1 ;  /* 0x0000000000017941 */ /* 0x000fea0003800000 */
.L_x_9534:
[----:B------:R-:W-:Y:S01]  /*97b0*/  ULEA.HI UR4, UR37, UR37, URZ, 0x1 ;  /* 0x0000002525047291 */ /* 0x000fe2000f8f083f */
[----:B----45:R-:W-:Y:S01]  /*97c0*/  IMAD.MOV.U32 R3, RZ, RZ, R26 ;  /* 0x000000ffff037224 */ /* 0x030fe200078e001a */
[----:B---3--:R-:W-:Y:S01]  /*97d0*/  VIADDMNMX R0, R64, -R191, 0x80, PT ;  /* 0x0000008040007446 */ /* 0x008fe200038009bf */
[----:B------:R-:W-:Y:S01]  /*97e0*/  IMAD.MOV.U32 R4, RZ, RZ, R27 ;  /* 0x000000ffff047224 */ /* 0x000fe200078e001b */
[----:B------:R-:W-:Y:S01]  /*97f0*/  ULOP3.LUT UR4, UR4, 0xfffffffe, URZ, 0xc0, !UPT ;  /* 0xfffffffe04047892 */ /* 0x000fe2000f8ec03f */
[----:B0-----:R-:W-:Y:S01]  /*9800*/  IMAD.MOV.U32 R6, RZ, RZ, R12 ;  /* 0x000000ffff067224 */ /* 0x001fe200078e000c */
[----:B------:R-:W-:Y:S01]  /*9810*/  BSSY B1, `(.L_x_9536) ;  /* 0x000000f000017945 */ /* 0x000fe20003800000 */
[----:B--2---:R-:W-:Y:S01]  /*9820*/  IMAD.MOV.U32 R7, RZ, RZ, R13 ;  /* 0x000000ffff077224 */ /* 0x004fe200078e000d */
[----:B------:R-:W-:Y:S01]  /*9830*/  UIADD3 UR4, UR37, -UR4, URZ ;  /* 0x8000000425047290 */ /* 0x000fe2000fffe03f */
[----:B------:R-:W-:Y:S01]  /*9840*/  PRMT R15, R3, 0x5410, R4 ;  /* 0x00005410030f7816 */ /* 0x000fe20000000004 */
[----:B------:R-:W-:Y:S01]  /*9850*/  IMAD.MOV.U32 R3, RZ, RZ, R10 ;  /* 0x000000ffff037224 */ /* 0x000fe200078e000a */
[----:B------:R-:W-:-:S02]  /*9860*/  MOV R4, R11 ;  /* 0x0000000b00047202 */ /* 0x000fc40000000f00 */
[----:B------:R-:W-:Y:S02]  /*9870*/  PRMT R55, R6, 0x5410, R7 ;  /* 0x0000541006377816 */ /* 0x000fe40000000007 */
[----:B------:R-:W-:Y:S02]  /*9880*/  MOV R5, UR4 ;  /* 0x0000000400057c02 */ /* 0x000fe40008000f00 */
[----:B------:R-:W-:Y:S01]  /*9890*/  PRMT R3, R3, 0x5410, R4 ;  /* 0x0000541003037816 */ /* 0x000fe20000000004 */
[----:B------:R-:W-:Y:S01]  /*98a0*/  IMAD.MOV.U32 R4, RZ, RZ, R8 ;  /* 0x000000ffff047224 */ /* 0x000fe200078e0008 */
[----:B------:R-:W-:Y:S02]  /*98b0*/  SHF.L.U32 R5, R5, 0x1f, RZ ;  /* 0x0000001f05057819 */ /* 0x000fe400000006ff */
[----:B------:R-:W-:Y:S02]  /*98c0*/  ISETP.GE.AND P1, PT, R187, R0, PT ;  /* 0x00000000bb00720c */ /* 0x000fe40003f26270 */
[----:B------:R-:W0:Y:S01]  /*98d0*/  SYNCS.PHASECHK.TRANS64.TRYWAIT P0, [R18+URZ+0x28800], R5 ;  /* 0x02880005120075a7 */ /* 0x000e22000800017f */
[----:B------:R-:W-:Y:S01]  /*98e0*/  MOV R6, R9 ;  /* 0x0000000900067202 */ /* 0x000fe20000000f00 */
[----:B0-----:R-:W-:Y:S09]  /*98f0*/  @!P0 BRA `(.L_x_9537) ;  /* 0x0000017400e48947 */ /* 0x001ff20003800000 */
.L_x_9826:
[----:B------:R-:W-:Y:S05]  /*9900*/  BSYNC B1 ;  /* 0x0000000000017941 */ /* 0x000fea0003800000 */
.L_x_9536:
        /* <DEDUP_REMOVED lines=22> */
[-C--:B------:R-:W-:Y:S01]  /*9a70*/  FMUL.FTZ R65, R49, R63.reuse ;  /* 0x0000003f31417220 */ /* 0x080fe20000410000 */
[--C-:B------:R-:W-:Y:S02]  /*9a80*/  HADD2.F32 R46, -RZ, R6.reuse.H0_H0 ;  /* 0x20000006ff2e7230 */ /* 0x100fe40000004100 */
[----:B------:R-:W-:Y:S01]  /*9a90*/  FMUL.FTZ R64, R4, R62 ;  /* 0x0000003e04407220 */ /* 0x000fe20000410000 */
[----:B------:R-:W-:Y:S01]  /*9aa0*/  FFMA.FTZ R68, R48, R63, R66 ;  /* 0x0000003f30447223 */ /* 0x000fe20000010042 */
[----:B------:R-:W-:-:S02]  /*9ab0*/  HADD2.F32 R47, -RZ, R6.H1_H1 ;  /* 0x30000006ff2f7230 */ /* 0x000fc40000004100 */
[-C--:B------:R-:W-:Y:S01]  /*9ac0*/  FMUL.FTZ R66, R4, R60.reuse ;  /* 0x0000003c04427220 */ /* 0x080fe20000410000 */
[C---:B------:R-:W-:Y:S01]  /*9ad0*/  FFMA.FTZ R64, R7.reuse, R60, -R64 ;  /* 0x0000003c07407223 */ /* 0x040fe20000010840 */
[--C-:B------:R-:W-:Y:S02]  /*9ae0*/  HADD2.F32 R6, -RZ, R5.reuse.H0_H0 ;  /* 0x20000005ff067230 */ /* 0x100fe40000004100 */
[----:B------:R-:W-:Y:S01]  /*9af0*/  FFMA.FTZ R65, R48, R61, -R65 ;  /* 0x0000003d30417223 */ /* 0x000fe20000010841 */
[--C-:B------:R-:W-:Y:S02]  /*9b00*/  HADD2.F32 R60, -RZ, R70.reuse.H0_H0 ;  /* 0x20000046ff3c7230 */ /* 0x100fe40000004100 */
[----:B------:R-:W-:Y:S01]  /*9b10*/  FFMA.FTZ R61, R7, R62, R66 ;  /* 0x0000003e073d7223 */ /* 0x000fe20000010042 */
[----:B------:R-:W-:Y:S02]  /*9b20*/  HADD2.F32 R5, -RZ, R5.H1_H1 ;  /* 0x30000005ff057230 */ /* 0x000fe40000004100 */
[----:B------:R-:W-:-:S02]  /*9b30*/  HADD2.F32 R48, -RZ, R70.H1_H1 ;  /* 0x30000046ff307230 */ /* 0x000fc40000004100 */
[C---:B------:R-:W-:Y:S01]  /*9b40*/  FMUL.FTZ R63, R47.reuse, R60 ;  /* 0x0000003c2f3f7220 */ /* 0x040fe20000410000 */
[----:B------:R-:W-:Y:S02]  /*9b50*/  HADD2.F32 R49, -RZ, R67.H0_H0 ;  /* 0x20000043ff317230 */ /* 0x000fe40000004100 */
[----:B------:R-:W-:Y:S02]  /*9b60*/  HADD2.F32 R4, -RZ, R69.H0_H0 ;  /* 0x20000045ff047230 */ /* 0x000fe40000004100 */
[-C--:B------:R-:W-:Y:S01]  /*9b70*/  FMUL.FTZ R47, R47, R48.reuse ;  /* 0x000000302f2f7220 */ /* 0x080fe20000410000 */
[C---:B------:R-:W-:Y:S01]  /*9b80*/  FFMA.FTZ R63, R46.reuse, R48, -R63 ;  /* 0x000000302e3f7223 */ /* 0x040fe2000001083f */
[C---:B------:R-:W-:Y:S01]  /*9b90*/  FMUL.FTZ R7, R5.reuse, R49 ;  /* 0x0000003105077220 */ /* 0x040fe20000410000 */
[----:B------:R-:W-:Y:S01]  /*9ba0*/  FMUL.FTZ R62, R5, R4 ;  /* 0x00000004053e7220 */ /* 0x000fe20000410000 */
[----:B------:R-:W-:Y:S02]  /*9bb0*/  FFMA.FTZ R46, R46, R60, R47 ;  /* 0x0000003c2e2e7223 */ /* 0x000fe4000001002f */
[----:B------:R-:W-:Y:S01]  /*9bc0*/  FFMA.FTZ R5, R6, R4, -R7 ;  /* 0x0000000406057223 */ /* 0x000fe20000010807 */
[----:B------:R-:W-:Y:S01]  /*9bd0*/  F2FP.F16.F32.PACK_AB R7, R68, R65 ;  /* 0x000000414407723e */ /* 0x000fe200000000ff */
[----:B------:R-:W-:Y:S01]  /*9be0*/  FFMA.FTZ R62, R6, R49, R62 ;  /* 0x00000031063e7223 */ /* 0x000fe2000001003e */
[----:B------:R-:W-:-:S02]  /*9bf0*/  F2FP.F16.F32.PACK_AB R4, R61, R64 ;  /* 0x000000403d04723e */ /* 0x000fc400000000ff */
[----:B------:R-:W-:Y:S02]  /*9c00*/  F2FP.F16.F32.PACK_AB R6, R46, R63 ;  /* 0x0000003f2e06723e */ /* 0x000fe400000000ff */
[----:B------:R-:W-:-:S05]  /*9c10*/  F2FP.F16.F32.PACK_AB R5, R62, R5 ;  /* 0x000000053e05723e */ /* 0x000fca00000000ff */
[----:B------:R1:W-:Y:S02]  /*9c20*/  STS.128 [R202], R4 ;  /* 0x00000004ca007388 */ /* 0x0003e40000000c00 */
.L_x_9541:
[----:B------:R-:W-:Y:S05]  /*9c30*/  BSYNC B2 ;  /* 0x0000000000027941 */ /* 0x000fea0003800000 */
.L_x_9540:
[----:B------:R-:W-:Y:S05]  /*9c40*/  @P1 BRA `(.L_x_9539) ;  /* 0x0000000000a81947 */ /* 0x000fea0003800000 */
[----:B01----:R-:W0:Y:S01]  /*9c50*/  LDS.128 R4, [R202+0x4000] ;  /* 0x00400000ca047984 */ /* 0x003e220000000c00 */
        /* <DEDUP_REMOVED lines=41> */
.L_x_9539:
[----:B------:R-:W-:Y:S05]  /*9ef0*/  BSYNC B1 ;  /* 0x0000000000017941 */ /* 0x000fea0003800000 */
.L_x_9538:
        /* <DEDUP_REMOVED lines=50> */
.L_x_9545:
[----:B------:R-:W-:Y:S05]  /*a220*/  BSYNC B2 ;  /* 0x0000000000027941 */ /* 0x000fea0003800000 */
.L_x_9544:
        /* <DEDUP_REMOVED lines=43> */
.L_x_9543:
[----:B------:R-:W-:Y:S05]  /*a4e0*/  BSYNC B1 ;  /* 0x0000000000017941 */ /* 0x000fea0003800000 */
.L_x_9542:
        /* <DEDUP_REMOVED lines=50> */
.L_x_9549:
[----:B------:R-:W-:Y:S05]  /*a810*/  BSYNC B2 ;  /* 0x0000000000027941 */ /* 0x000fea0003800000 */
.L_x_9548:
        /* <DEDUP_REMOVED lines=43> */
.L_x_9547:
[----:B------:R-:W-:Y:S05]  /*aad0*/  BSYNC B1 ;  /* 0x0000000000017941 */ /* 0x000fea0003800000 */
.L_x_9546:
        /* <DEDUP_REMOVED lines=49> */
.L_x_9552:
[----:B------:R-:W-:Y:S05]  /*adf0*/  BSYNC B1 ;  /* 0x0000000000017941 */ /* 0x000fea0003800000 */
.L_x_9551:
[----:B------:R-:W-:Y:S05]  /*ae00*/  @P1 BRA `(.L_x_9550) ;  /* 0x0000002400dc1947 */ /* 0x000fea0003800000 */
[----:B01234-:R-:W0:Y:S01]  /*ae10*/  LDS.128 R4, [R202+0x7000] ;  /* 0x00700000ca047984 */ /* 0x01fe220000000c00 */
        /* <DEDUP_REMOVED lines=42> */
.L_x_9523:
[----:B------:R-:W1:Y:S01]  /*b0c0*/  LDC R5, c[0x0][0x448] ;  /* 0x00011200ff057b82 */ /* 0x000e620000000800 */
[----:B------:R-:W-:Y:S01]  /*b0d0*/  ULDC.64 UR4, c[0x0][0x3f8] ;  /* 0x0000fe0000047ab9 */ /* 0x000fe20000000a00 */
[----:B------:R-:W-:Y:S01]  /*b0e0*/  ULDC.64 UR6, c[0x0][0x408] ;  /* 0x0001020000067ab9 */ /* 0x000fe20000000a00 */
        /* <DEDUP_REMOVED lines=24> */
[----:B------:R-:W1:Y:S01]  /*b270*/  LDC R45, c[0x0][0x3f4] ;  /* 0x0000fd00ff2d7b82 */ /* 0x000e620000000800 */
[----:B------:R-:W3:Y:S01]  /*b280*/  SHFL.IDX PT, R4, R32, RZ, 0x181f ;  /* 0x00181fff20047589 */ /* 0x000ee200000e0000 */
[----:B------:R-:W-:-:S03]  /*b290*/  IMAD R0, R192, R5, RZ ;  /* 0x00000005c0007224 */ /* 0x000fc600078e02ff */
[----:B------:R-:W5:Y:S04]  /*b2a0*/  SHFL.IDX PT, R3, R35, RZ, 0x181f ;  /* 0x00181fff23037589 */ /* 0x000f6800000e0000 */
[----:B------:R-:W0:Y:S04]  /*b2b0*/  SHFL.IDX PT, R14, R34, RZ, 0x181f ;  /* 0x00181fff220e7589 */ /* 0x000e2800000e0000 */
[----:B------:R-:W2:Y:S01]  /*b2c0*/  SHFL.IDX PT, R5, R33, RZ, 0x181f ;  /* 0x00181fff21057589 */ /* 0x000ea200000e0000 */
[----:B-1----:R-:W-:-:S04]  /*b2d0*/  ISETP.GE.AND P0, PT, R16, R45, PT ;  /* 0x0000002d1000720c */ /* 0x002fc80003f06270 */
[----:B------:R-:W-:-:S13]  /*b2e0*/  ISETP.GE.OR P1, PT, R55, R0, P0 ;  /* 0x000000003700720c */ /* 0x000fda0000726670 */
[C---:B------:R-:W-:Y:S01]  /*b2f0*/  @!P1 IMAD.SHL.U32 R7, R16.reuse, 0x2, RZ ;  /* 0x0000000210079824 */ /* 0x040fe200078e00ff */
[----:B------:R-:W-:-:S04]  /*b300*/  @!P1 SHF.L.U64.HI R6, R16, 0x1, R17 ;  /* 0x0000000110069819 */ /* 0x000fc80000010211 */
[----:B---3--:R-:W-:-:S05]  /*b310*/  @!P1 IADD3 R4, P2, R4, R7, RZ ;  /* 0x0000000704049210 */ /* 0x008fca0007f5e0ff */
[----:B-----5:R-:W-:Y:S02]  /*b320*/  @!P1 IMAD.X R3, R3, 0x1, R6, P2 ;  /* 0x0000000103039824 */ /* 0x020fe400010e0606 */
[----:B------:R-:W-:-:S03]  /*b330*/  @!P1 IMAD.MOV.U32 R24, RZ, RZ, R4 ;  /* 0x000000ffff189224 */ /* 0x000fc600078e0004 */
[----:B------:R-:W-:-:S06]  /*b340*/  @!P1 MOV R25, R3 ;  /* 0x0000000300199202 */ /* 0x000fcc0000000f00 */
[----:B------:R-:W3:Y:S01]  /*b350*/  @!P1 LD.E.128 R24, desc[UR42][R24.64] ;  /* 0x0000002a18189980 */ /* 0x000ee2000c101d00 */
[----:B0-----:R-:W-:-:S05]  /*b360*/  @!P1 IADD3 R14, P2, R14, R7, RZ ;  /* 0x000000070e0e9210 */ /* 0x001fca0007f5e0ff */
[----:B--2---:R-:W-:Y:S02]  /*b370*/  @!P1 IMAD.X R5, R5, 0x1, R6, P2 ;  /* 0x0000000105059824 */ /* 0x004fe400010e0606 */
[----:B------:R-:W-:-:S06]  /*b380*/  @!P1 IMAD.MOV.U32 R4, RZ, RZ, R14 ;  /* 0x000000ffff049224 */ /* 0x000fcc00078e000e */
[----:B------:R-:W2:Y:S01]  /*b390*/  @!P1 LD.E.128 R4, desc[UR42][R4.64] ;  /* 0x0000002a04049980 */ /* 0x000ea2000c101d00 */
[----:B------:R-:W-:Y:S02]  /*b3a0*/  CS2R R46, SRZ ;  /* 0x00000000002e7805 */ /* 0x000fe4000001ff00 */
[----:B------:R-:W-:Y:S02]  /*b3b0*/  CS2R R48, SRZ ;  /* 0x0000000000307805 */ /* 0x000fe4000001ff00 */
[----:B------:R-:W-:Y:S01]  /*b3c0*/  CS2R R20, SRZ ;  /* 0x0000000000147805 */ /* 0x000fe2000001ff00 */
[----:B------:R0:W1:Y:S01]  /*b3d0*/  SHFL.IDX PT, R9, R33, 0x1, 0x181f ;  /* 0x00381f0021097f89 */ /* 0x00006200000e0000 */
[----:B------:R-:W-:-:S03]  /*b3e0*/  CS2R R36, SRZ ;  /* 0x0000000000247805 */ /* 0x000fc6000001ff00 */
[----:B------:R0:W0:Y:S01]  /*b3f0*/  SHFL.IDX PT, R14, R34, 0x1, 0x181f ;  /* 0x00381f00220e7f89 */ /* 0x00002200000e0000 */
[----:B---3--:R-:W-:Y:S01]  /*b400*/  @!P1 MOV R47, R25 ;  /* 0x00000019002f9202 */ /* 0x008fe20000000f00 */
[----:B------:R-:W-:Y:S01]  /*b410*/  @!P1 IMAD.MOV.U32 R46, RZ, RZ, R24 ;  /* 0x000000ffff2e9224 */ /* 0x000fe200078e0018 */
[----:B------:R-:W-:Y:S01]  /*b420*/  @!P1 MOV R49, R27 ;  /* 0x0000001b00319202 */ /* 0x000fe20000000f00 */
[----:B------:R-:W-:Y:S01]  /*b430*/  @!P1 IMAD.MOV.U32 R48, RZ, RZ, R26 ;  /* 0x000000ffff309224 */ /* 0x000fe200078e001a */
[----:B------:R-:W-:Y:S01]  /*b440*/  CS2R R24, SRZ ;  /* 0x0000000000187805 */ /* 0x000fe2000001ff00 */
[----:B------:R-:W-:Y:S02]  /*b450*/  IMAD.MOV.U32 R3, RZ, RZ, R46 ;  /* 0x000000ffff037224 */ /* 0x000fe400078e002e */
[----:B------:R-:W-:Y:S02]  /*b460*/  IMAD.MOV.U32 R8, RZ, RZ, R47 ;  /* 0x000000ffff087224 */ /* 0x000fe400078e002f */
[----:B------:R-:W-:Y:S01]  /*b470*/  IMAD.MOV.U32 R10, RZ, RZ, R48 ;  /* 0x000000ffff0a7224 */ /* 0x000fe200078e0030 */
[----:B------:R-:W-:Y:S01]  /*b480*/  PRMT R64, R64, 0x5410, R3 ;  /* 0x0000541040407816 */ /* 0x000fe20000000003 */
[----:B------:R-:W-:Y:S01]  /*b490*/  IMAD.MOV.U32 R11, RZ, RZ, R49 ;  /* 0x000000ffff0b7224 */ /* 0x000fe200078e0031 */
[----:B------:R-:W-:Y:S01]  /*b4a0*/  PRMT R66, R8, 0x7610, R66 ;  /* 0x0000761008427816 */ /* 0x000fe20000000042 */
[----:B------:R3:W0:Y:S01]  /*b4b0*/  SHFL.IDX PT, R3, R35, 0x1, 0x181f ;  /* 0x00381f0023037f89 */ /* 0x00062200000e0000 */
[----:B--2---:R-:W-:Y:S01]  /*b4c0*/  @!P1 IMAD.MOV.U32 R20, RZ, RZ, R4 ;  /* 0x000000ffff149224 */ /* 0x004fe200078e0004 */
[----:B------:R-:W-:Y:S01]  /*b4d0*/  @!P1 MOV R21, R5 ;  /* 0x0000000500159202 */ /* 0x000fe20000000f00 */
[----:B------:R-:W-:Y:S01]  /*b4e0*/  @!P1 IMAD.MOV.U32 R36, RZ, RZ, R6 ;  /* 0x000000ffff249224 */ /* 0x000fe200078e0006 */
[----:B------:R3:W2:Y:S01]  /*b4f0*/  SHFL.IDX PT, R8, R32, 0x1, 0x181f ;  /* 0x00381f0020087f89 */ /* 0x0006a200000e0000 */
[----:B------:R-:W-:Y:S01]  /*b500*/  @!P1 IMAD.MOV.U32 R37, RZ, RZ, R7 ;  /* 0x000000ffff259224 */ /* 0x000fe200078e0007 */
[----:B------:R-:W-:Y:S01]  /*b510*/  MOV R5, R21 ;  /* 0x0000001500057202 */ /* 0x000fe20000000f00 */
[----:B------:R-:W-:Y:S01]  /*b520*/  IMAD.MOV.U32 R4, RZ, RZ, R20 ;  /* 0x000000ffff047224 */ /* 0x000fe200078e0014 */
[----:B------:R-:W-:Y:S01]  /*b530*/  PRMT R43, R10, 0x5410, R11 ;  /* 0x000054100a2b7816 */ /* 0x000fe2000000000b */
[----:B------:R-:W-:Y:S01]  /*b540*/  IMAD.MOV.U32 R6, RZ, RZ, R36 ;  /* 0x000000ffff067224 */ /* 0x000fe200078e0024 */
[----:B------:R-:W-:Y:S01]  /*b550*/  PRMT R66, R66, 0x5410, R5 ;  /* 0x0000541042427816 */ /* 0x000fe20000000005 */
[----:B------:R-:W-:-:S03]  /*b560*/  IMAD.MOV.U32 R7, RZ, RZ, R37 ;  /* 0x000000ffff077224 */ /* 0x000fc600078e0025 */
[----:B------:R-:W-:Y:S02]  /*b570*/  PRMT R65, R6, 0x5410, R4 ;  /* 0x0000541006417816 */ /* 0x000fe40000000004 */
[----:B-1-3--:R-:W-:-:S07]  /*b580*/  PRMT R64, R7, 0x7610, R64 ;  /* 0x0000761007407816 */ /* 0x00afce0000000040 */
.L_x_9836:
        /* <DEDUP_REMOVED lines=13> */
[-C--:B--2---:R-:W-:Y:S02]  /*b660*/  IADD3 R4, P1, R8, R15.reuse, RZ ;  /* 0x0000000f08047210 */ /* 0x084fe40007f3e0ff */
[----:B0-----:R-:W-:-:S03]  /*b670*/  IADD3 R14, P2, R14, R15, RZ ;  /* 0x0000000f0e0e7210 */ /* 0x001fc60007f5e0ff */
[--C-:B------:R-:W-:Y:S02]  /*b680*/  IMAD.X R5, R3, 0x1, R6.reuse, P1 ;  /* 0x0000000103057824 */ /* 0x100fe400008e0606 */
[----:B------:R-:W-:-:S04]  /*b690*/  IMAD.X R15, R9, 0x1, R6, P2 ;  /* 0x00000001090f7824 */ /* 0x000fc800010e0606 */
[----:B------:R-:W5:Y:S04]  /*b6a0*/  LD.E.128 R4, desc[UR42][R4.64] ;  /* 0x0000002a04047980 */ /* 0x000f68000c101d00 */
[----:B------:R1:W5:Y:S02]  /*b6b0*/  LD.E.128 R24, desc[UR42][R14.64] ;  /* 0x0000002a0e187980 */ /* 0x000364000c101d00 */
.L_x_9555:
[----:B------:R-:W-:Y:S05]  /*b6c0*/  BSYNC B1 ;  /* 0x0000000000017941 */ /* 0x000fea0003800000 */
.L_x_9554:
[----:B0----5:R-:W-:Y:S01]  /*b6d0*/  IMAD.MOV.U32 R3, RZ, RZ, R24 ;  /* 0x000000ffff037224 */ /* 0x021fe200078e0018 */
[----:B--2---:R-:W-:Y:S01]  /*b6e0*/  MOV R8, R25 ;  /* 0x0000001900087202 */ /* 0x004fe20000000f00 */
[----:B------:R-:W-:Y:S01]  /*b6f0*/  IMAD.MOV.U32 R9, RZ, RZ, R26 ;  /* 0x000000ffff097224 */ /* 0x000fe200078e001a */
        /* <DEDUP_REMOVED lines=8> */
[----:B------:R-:W-:-:S05]  /*b780*/  IMAD.MOV.U32 R10, RZ, RZ, R7 ;  /* 0x000000ffff0a7224 */ /* 0x000fca00078e0007 */
[----:B------:R-:W-:Y:S01]  /*b790*/  PRMT R58, R9, 0x5410, R10 ;  /* 0x00005410093a7816 */ /* 0x000fe2000000000a */
[----:B------:R-:W-:Y:S06]  /*b7a0*/  BRA.DIV UR4, `(.L_x_9556) ;  /* 0x0000015e04b47947 */ /* 0x000fec000b800000 */
[----:B------:R-:W0:Y:S01]  /*b7b0*/  SHFL.IDX PT, R8, R32, 0x2, 0x181f ;  /* 0x00581f0020087f89 */ /* 0x000e2200000e0000 */
[----:B------:R-:W-:-:S03]  /*b7c0*/  VIADD R9, R55, 0x40 ;  /* 0x0000004037097836 */ /* 0x000fc60000000000 */
[----:B------:R-:W2:Y:S02]  /*b7d0*/  SHFL.IDX PT, R3, R35, 0x2, 0x181f ;  /* 0x00581f0023037f89 */ /* 0x000ea400000e0000 */
[----:B------:R-:W-:Y:S02]  /*b7e0*/  ISETP.GE.OR P1, PT, R9, R0, P0 ;  /* 0x000000000900720c */ /* 0x000fe40000726670 */
[----:B-1----:R-:W1:Y:S04]  /*b7f0*/  SHFL.IDX PT, R14, R34, 0x2, 0x181f ;  /* 0x00581f00220e7f89 */ /* 0x002e6800000e0000 */
[----:B------:R-:W3:Y:S07]  /*b800*/  SHFL.IDX PT, R28, R33, 0x2, 0x181f ;  /* 0x00581f00211c7f89 */ /* 0x000eee00000e0000 */
[----:B------:R-:W-:-:S02]  /*b810*/  @!P1 SHF.L.U32 R31, R16, 0x1, RZ ;  /* 0x00000001101f9819 */ /* 0x000fc400000006ff */
[----:B------:R-:W-:Y:S02]  /*b820*/  @!P1 SHF.L.U64.HI R29, R16, 0x1, R17 ;  /* 0x00000001101d9819 */ /* 0x000fe40000010211 */
[----:B0-----:R-:W-:-:S05]  /*b830*/  @!P1 IADD3 R8, P2, R8, R31, RZ ;  /* 0x0000001f08089210 */ /* 0x001fca0007f5e0ff */
[----:B--2---:R-:W-:-:S06]  /*b840*/  @!P1 IMAD.X R9, R3, 0x1, R29, P2 ;  /* 0x0000000103099824 */ /* 0x004fcc00010e061d */
[----:B------:R-:W2:Y:S01]  /*b850*/  @!P1 LD.E.128 R8, desc[UR42][R8.64] ;  /* 0x0000002a08089980 */ /* 0x000ea2000c101d00 */
[----:B-1----:R-:W-:-:S05]  /*b860*/  @!P1 IADD3 R14, P2, R14, R31, RZ ;  /* 0x0000001f0e0e9210 */ /* 0x002fca0007f5e0ff */
[----:B---3--:R-:W-:-:S04]  /*b870*/  @!P1 IMAD.X R3, R28, 0x1, R29, P2 ;  /* 0x000000011c039824 */ /* 0x008fc800010e061d */
[----:B------:R-:W-:-:S05]  /*b880*/  @!P1 IMAD.MOV.U32 R15, RZ, RZ, R3 ;  /* 0x000000ffff0f9224 */ /* 0x000fca00078e0003 */
[----:B------:R-:W3:Y:S01]  /*b890*/  @!P1 LD.E.128 R28, desc[UR42][R14.64] ;  /* 0x0000002a0e1c9980 */ /* 0x000ee2000c101d00 */
[----:B------:R-:W-:Y:S02]  /*b8a0*/  CS2R R50, SRZ ;  /* 0x0000000000327805 */ /* 0x000fe4000001ff00 */
[----:B------:R-:W-:Y:S02]  /*b8b0*/  CS2R R52, SRZ ;  /* 0x0000000000347805 */ /* 0x000fe4000001ff00 */
[----:B------:R-:W-:Y:S01]  /*b8c0*/  CS2R R38, SRZ ;  /* 0x0000000000267805 */ /* 0x000fe2000001ff00 */
[----:B------:R-:W0:Y:S01]  /*b8d0*/  SHFL.IDX PT, R32, R32, 0x3, 0x181f ;  /* 0x00781f0020207f89 */ /* 0x000e2200000e0000 */
[----:B------:R-:W-:-:S03]  /*b8e0*/  CS2R R40, SRZ ;  /* 0x0000000000287805 */ /* 0x000fc6000001ff00 */
[----:B------:R-:W1:Y:S04]  /*b8f0*/  SHFL.IDX PT, R34, R34, 0x3, 0x181f ;  /* 0x00781f0022227f89 */ /* 0x000e6800000e0000 */
[----:B------:R-:W0:Y:S01]  /*b900*/  SHFL.IDX PT, R33, R33, 0x3, 0x181f ;  /* 0x00781f0021217f89 */ /* 0x000e2200000e0000 */
[----:B--2---:R-:W-:Y:S01]  /*b910*/  @!P1 MOV R50, R8 ;  /* 0x0000000800329202 */ /* 0x004fe20000000f00 */
[----:B------:R-:W-:Y:S01]  /*b920*/  @!P1 IMAD.MOV.U32 R51, RZ, RZ, R9 ;  /* 0x000000ffff339224 */ /* 0x000fe200078e0009 */
[----:B------:R-:W-:Y:S01]  /*b930*/  @!P1 MOV R52, R10 ;  /* 0x0000000a00349202 */ /* 0x000fe20000000f00 */
[----:B------:R-:W-:Y:S02]  /*b940*/  @!P1 IMAD.MOV.U32 R53, RZ, RZ, R11 ;  /* 0x000000ffff359224 */ /* 0x000fe400078e000b */
[----:B------:R-:W-:-:S02]  /*b950*/  IMAD.MOV.U32 R3, RZ, RZ, R50 ;  /* 0x000000ffff037224 */ /* 0x000fc400078e0032 */
[----:B------:R-:W-:Y:S02]  /*b960*/  IMAD.MOV.U32 R12, RZ, RZ, R51 ;  /* 0x000000ffff0c7224 */ /* 0x000fe400078e0033 */
[----:B------:R-:W-:Y:S02]  /*b970*/  IMAD.MOV.U32 R8, RZ, RZ, R52 ;  /* 0x000000ffff087224 */ /* 0x000fe400078e0034 */
[----:B------:R-:W-:Y:S01]  /*b980*/  IMAD.MOV.U32 R9, RZ, RZ, R53 ;  /* 0x000000ffff097224 */ /* 0x000fe200078e0035 */
[----:B------:R-:W-:Y:S02]  /*b990*/  PRMT R59, R3, 0x5410, R12 ;  /* 0x00005410033b7816 */ /* 0x000fe4000000000c */
[----:B------:R2:W0:Y:S01]  /*b9a0*/  SHFL.IDX PT, R3, R35, 0x3, 0x181f ;  /* 0x00781f0023037f89 */ /* 0x00042200000e0000 */
[----:B---3--:R-:W-:Y:S01]  /*b9b0*/  @!P1 IMAD.MOV.U32 R39, RZ, RZ, R29 ;  /* 0x000000ffff279224 */ /* 0x008fe200078e001d */
[----:B------:R-:W-:Y:S01]  /*b9c0*/  @!P1 MOV R38, R28 ;  /* 0x0000001c00269202 */ /* 0x000fe20000000f00 */
[----:B------:R-:W-:Y:S01]  /*b9d0*/  @!P1 IMAD.MOV.U32 R40, RZ, RZ, R30 ;  /* 0x000000ffff289224 */ /* 0x000fe200078e001e */
[----:B------:R-:W-:Y:S01]  /*b9e0*/  PRMT R44, R8, 0x5410, R9 ;  /* 0x00005410082c7816 */ /* 0x000fe20000000009 */
[----:B------:R-:W-:Y:S01]  /*b9f0*/  @!P1 IMAD.MOV.U32 R41, RZ, RZ, R31 ;  /* 0x000000ffff299224 */ /* 0x000fe200078e001f */
[----:B------:R-:W-:Y:S01]  /*ba00*/  MOV R8, R38 ;  /* 0x0000002600087202 */ /* 0x000fe20000000f00 */
[----:B------:R-:W-:-:S02]  /*ba10*/  IMAD.MOV.U32 R9, RZ, RZ, R39 ;  /* 0x000000ffff097224 */ /* 0x000fc400078e0027 */
[----:B------:R-:W-:Y:S02]  /*ba20*/  IMAD.MOV.U32 R10, RZ, RZ, R40 ;  /* 0x000000ffff0a7224 */ /* 0x000fe400078e0028 */
[----:B------:R-:W-:Y:S01]  /*ba30*/  IMAD.MOV.U32 R11, RZ, RZ, R41 ;  /* 0x000000ffff0b7224 */ /* 0x000fe200078e0029 */
[----:B------:R-:W-:Y:S02]  /*ba40*/  PRMT R62, R8, 0x5410, R9 ;  /* 0x00005410083e7816 */ /* 0x000fe40000000009 */
[----:B------:R-:W-:Y:S02]  /*ba50*/  CS2R R8, SRZ ;  /* 0x0000000000087805 */ /* 0x000fe4000001ff00 */
[----:B-12---:R-:W-:-:S07]  /*ba60*/  PRMT R63, R10, 0x5410, R11 ;  /* 0x000054100a3f7816 */ /* 0x006fce000000000b */
.L_x_9846:
[----:B------:R-:W-:Y:S01]  /*ba70*/  IADD3 R55, R55, 0x60, RZ ;  /* 0x0000006037377810 */ /* 0x000fe20007ffe0ff */
[----:B------:R-:W-:Y:S01]  /*ba80*/  BSSY B1, `(.L_x_9557) ;  /* 0x0000012000017945 */ /* 0x000fe20003800000 */
[----:B------:R-:W-:Y:S02]  /*ba90*/  CS2R R10, SRZ ;  /* 0x00000000000a7805 */ /* 0x000fe4000001ff00 */
[----:B----4-:R-:W-:Y:S02]  /*baa0*/  CS2R R12, SRZ ;  /* 0x00000000000c7805 */ /* 0x010fe4000001ff00 */
[----:B------:R-:W-:Y:S02]  /*bab0*/  ISETP.GE.AND P1, PT, R55, R0, PT ;  /* 0x000000003700720c */ /* 0x000fe40003f26270 */
[----:B------:R-:W-:-:S11]  /*bac0*/  CS2R R14, SRZ ;  /* 0x00000000000e7805 */ /* 0x000fd6000001ff00 */
[----:B------:R-:W-:Y:S05]  /*bad0*/  @P1 BRA `(.L_x_9558) ;  /* 0x0000000000301947 */ /* 0x000fea0003800000 */
[----:B------:R-:W-:Y:S02]  /*bae0*/  CS2R R10, SRZ ;  /* 0x00000000000a7805 */ /* 0x000fe4000001ff00 */
[----:B------:R-:W-:Y:S02]  /*baf0*/  CS2R R12, SRZ ;  /* 0x00000000000c7805 */ /* 0x000fe4000001ff00 */
[----:B------:R-:W-:Y:S01]  /*bb00*/  CS2R R14, SRZ ;  /* 0x00000000000e7805 */ /* 0x000fe2000001ff00 */
[----:B------:R-:W-:Y:S06]  /*bb10*/  @P0 BRA `(.L_x_9558) ;  /* 0x0000000000200947 */ /* 0x000fec0003800000 */
[C---:B------:R-:W-:Y:S01]  /*bb20*/  IMAD.SHL.U32 R9, R16.reuse, 0x2, RZ ;  /* 0x0000000210097824 */ /* 0x040fe200078e00ff */
[----:B------:R-:W-:-:S04]  /*bb30*/  SHF.L.U64.HI R10, R16, 0x1, R17 ;  /* 0x00000001100a7819 */ /* 0x000fc80000010211 */
[-C--:B0-----:R-:W-:Y:S02]  /*bb40*/  IADD3 R12, P1, R32, R9.reuse, RZ ;  /* 0x00000009200c7210 */ /* 0x081fe40007f3e0ff */
[----:B------:R-:W-:-:S03]  /*bb50*/  IADD3 R8, P2, R34, R9, RZ ;  /* 0x0000000922087210 */ /* 0x000fc60007f5e0ff */
[--C-:B------:R-:W-:Y:S02]  /*bb60*/  IMAD.X R13, R3, 0x1, R10.reuse, P1 ;  /* 0x00000001030d7824 */ /* 0x100fe400008e060a */
[----:B------:R-:W-:-:S04]  /*bb70*/  IMAD.X R9, R33, 0x1, R10, P2 ;  /* 0x0000000121097824 */ /* 0x000fc800010e060a */
[----:B------:R-:W5:Y:S04]  /*bb80*/  LD.E.128 R12, desc[UR42][R12.64] ;  /* 0x0000002a0c0c7980 */ /* 0x000f68000c101d00 */
[----:B------:R-:W5:Y:S02]  /*bb90*/  LD.E.128 R8, desc[UR42][R8.64] ;  /* 0x0000002a08087980 */ /* 0x000f64000c101d00 */
.L_x_9558:
[----:B------:R-:W-:Y:S05]  /*bba0*/  BSYNC B1 ;  /* 0x0000000000017941 */ /* 0x000fea0003800000 */
.L_x_9557:
[----:B------:R-:W-:Y:S01]  /*bbb0*/  ULEA.HI UR4, UR37, UR37, URZ, 0x1 ;  /* 0x0000002525047291 */ /* 0x000fe2000f8f083f */
[----:B------:R-:W-:Y:S01]  /*bbc0*/  VIADDMNMX R0, R0, -R191, 0x80, PT ;  /* 0x0000008000007446 */ /* 0x000fe200038009bf */
[----:B0----5:R-:W-:Y:S01]  /*bbd0*/  IMAD.MOV.U32 R3, RZ, RZ, R8 ;  /* 0x000000ffff037224 */ /* 0x021fe200078e0008 */
[----:B------:R-:W-:Y:S01]  /*bbe0*/  BSSY B1, `(.L_x_9559) ;  /* 0x0000015000017945 */ /* 0x000fe20003800000 */
[----:B------:R-:W-:Y:S01]  /*bbf0*/  ULOP3.LUT UR4, UR4, 0xfffffffe, URZ, 0xc0, !UPT ;  /* 0xfffffffe04047892 */ /* 0x000fe2000f8ec03f */
[----:B------:R-:W-:Y:S01]  /*bc00*/  IMAD.MOV.U32 R28, RZ, RZ, R9 ;  /* 0x000000ffff1c7224 */ /* 0x000fe200078e0009 */
[-C--:B------:R-:W-:Y:S01]  /*bc10*/  ISETP.GE.OR P3, PT, R187, R0.reuse, P0 ;  /* 0x00000000bb00720c */ /* 0x080fe20000766670 */
[----:B------:R-:W-:Y:S01]  /*bc20*/  IMAD.MOV.U32 R30, RZ, RZ, R13 ;  /* 0x000000ffff1e7224 */ /* 0x000fe200078e000d */
[----:B------:R-:W-:Y:S01]  /*bc30*/  UIADD3 UR4, UR37, -UR4, URZ ;  /* 0x8000000425047290 */ /* 0x000fe2000fffe03f */
[-C--:B------:R-:W-:Y:S02]  /*bc40*/  ISETP.GE.OR P2, PT, R219, R0.reuse, P0 ;  /* 0x00000000db00720c */ /* 0x080fe40000746670 */
[----:B------:R-:W-:-:S02]  /*bc50*/  ISETP.GE.OR P1, PT, R218, R0, P0 ;  /* 0x00000000da00720c */ /* 0x000fc40000726670 */
[----:B------:R-:W-:Y:S01]  /*bc60*/  ISETP.GE.OR P0, PT, R217, R0, P0 ;  /* 0x00000000d900720c */ /* 0x000fe20000706670 */
[----:B------:R-:W-:Y:S01]  /*bc70*/  IMAD.MOV.U32 R0, RZ, RZ, R10 ;  /* 0x000000ffff007224 */ /* 0x000fe200078e000a */
[----:B------:R-:W-:Y:S02]  /*bc80*/  MOV R29, UR4 ;  /* 0x00000004001d7c02 */ /* 0x000fe40008000f00 */
[----:B------:R-:W-:Y:S01]  /*bc90*/  PRMT R55, R3, 0x5410, R28 ;  /* 0x0000541003377816 */ /* 0x000fe2000000001c */
[----:B------:R-:W-:Y:S01]  /*bca0*/  IMAD.MOV.U32 R28, RZ, RZ, R12 ;  /* 0x000000ffff1c7224 */ /* 0x000fe200078e000c */
[----:B------:R-:W-:Y:S02]  /*bcb0*/  SHF.L.U32 R29, R29, 0x1f, RZ ;  /* 0x0000001f1d1d7819 */ /* 0x000fe400000006ff */
[----:B------:R-:W-:Y:S02]  /*bcc0*/  MOV R3, R11 ;  /* 0x0000000b00037202 */ /* 0x000fe40000000f00 */
[----:B------:R-:W0:Y:S01]  /*bcd0*/  SYNCS.PHASECHK.TRANS64.TRYWAIT P4, [R18+URZ+0x28800], R29 ;  /* 0x0288001d120075a7 */ /* 0x000e22000808017f */
[----:B------:R-:W-:-:S02]  /*bce0*/  PRMT R61, R28, 0x5410, R30 ;  /* 0x000054101c3d7816 */ /* 0x000fc4000000001e */
[----:B------:R-:W-:Y:S01]  /*bcf0*/  PRMT R60, R0, 0x5410, R3 ;  /* 0x00005410003c7816 */ /* 0x000fe20000000003 */
[----:B------:R-:W-:Y:S01]  /*bd00*/  IMAD.MOV.U32 R0, RZ, RZ, R14 ;  /* 0x000000ffff007224 */ /* 0x000fe200078e000e */
[----:B------:R-:W-:Y:S01]  /*bd10*/  MOV R3, R15 ;  /* 0x0000000f00037202 */ /* 0x000fe20000000f00 */
[----:B0-----:R-:W-:Y:S06]  /*bd20*/  @!P4 BRA `(.L_x_9560) ;  /* 0x0000015c00b0c947 */ /* 0x001fec0003800000 */
.L_x_9847:
[----:B------:R-:W-:Y:S05]  /*bd30*/  BSYNC B1 ;  /* 0x0000000000017941 */ /* 0x000fea0003800000 */
.L_x_9559:
[----:B------:R-:W-:Y:S04]  /*bd40*/  BSSY B1, `(.L_x_9561) ;  /* 0x0000061000017945 */ /* 0x000fe80003800000 */
[----:B------:R-:W-:Y:S05]  /*bd50*/  @P3 BRA `(.L_x_9562) ;  /* 0x00000004007c3947 */ /* 0x000fea0003800000 */
[----:B------:R-:W-:Y:S01]  /*bd60*/  LEA.HI R28, R45, R206, RZ, 0x1d ;  /* 0x000000ce2d1c7211 */ /* 0x000fe200078fe8ff */
[--C-:B------:R-:W-:Y:S01]  /*bd70*/  HADD2.F32 R69, -RZ, R66.reuse.H1_H1 ;  /* 0x30000042ff457230 */ /* 0x100fe20000004100 */
[----:B------:R-:W-:Y:S01]  /*bd80*/  SHF.R.U64 R80, R46, 0x10, R47 ;  /* 0x000000102e507819 */ /* 0x000fe2000000122f */
[----:B------:R-:W-:Y:S01]  /*bd90*/  HADD2.F32 R68, -RZ, R66.H0_H0 ;  /* 0x20000042ff447230 */ /* 0x000fe20000004100 */
[----:B------:R-:W-:Y:S01]  /*bda0*/  SHF.R.S32.HI R31, RZ, 0x1f, R28 ;  /* 0x0000001fff1f7819 */ /* 0x000fe2000001141c */
[----:B0-----:R-:W-:Y:S01]  /*bdb0*/  IMAD.SHL.U32 R29, R28, 0x8, RZ ;  /* 0x000000081c1d7824 */ /* 0x001fe200078e00ff */
[----:B------:R-:W-:Y:S02]  /*bdc0*/  SHF.R.U64 R77, R20, 0x10, R21 ;  /* 0x00000010144d7819 */ /* 0x000fe40000001215 */
[----:B------:R-:W-:Y:S02]  /*bdd0*/  LEA.HI R31, R31, R28, RZ, 0x3 ;  /* 0x0000001c1f1f7211 */ /* 0x000fe400078f18ff */
[----:B------:R-:W-:-:S02]  /*bde0*/  LOP3.LUT R29, R29, 0x38, RZ, 0xc0, !PT ;  /* 0x000000381d1d7812 */ /* 0x000fc400078ec0ff */
[----:B------:R-:W-:Y:S01]  /*bdf0*/  SHF.R.U32.HI R70, RZ, 0x10, R21 ;  /* 0x00000010ff467819 */ /* 0x000fe20000011615 */
[----:B------:R-:W-:Y:S01]  /*be00*/  IMAD.SHL.U32 R31, R31, 0x400, RZ ;  /* 0x000004001f1f7824 */ /* 0x000fe200078e00ff */
[----:B------:R-:W-:Y:S02]  /*be10*/  LOP3.LUT R29, R29, 0x1c0, R224, 0xf8, !PT ;  /* 0x000001c01d1d7812 */ /* 0x000fe400078ef8e0 */
[----:B------:R-:W-:Y:S01]  /*be20*/  SHF.R.U32.HI R71, RZ, 0x10, R47 ;  /* 0x00000010ff477819 */ /* 0x000fe2000001162f */
[----:B------:R-:W-:Y:S01]  /*be30*/  HADD2.F32 R70, -RZ, R70.H0_H0 ;  /* 0x20000046ff467230 */ /* 0x000fe20000004100 */
[----:B------:R-:W-:Y:S02]  /*be40*/  LOP3.LUT R33, R29, R200, RZ, 0x3c, !PT ;  /* 0x000000c81d217212 */ /* 0x000fe400078e3cff */
[----:B------:R-:W-:Y:S02]  /*be50*/  LOP3.LUT R32, R31, 0x7fffe000, RZ, 0xc0, !PT ;  /* 0x7fffe0001f207812 */ /* 0x000fe400078ec0ff */
[----:B------:R-:W0:Y:S01]  /*be60*/  LDS.128 R28, [R202] ;  /* 0x00000000ca1c7984 */ /* 0x000e220000000c00 */
[----:B------:R-:W-:-:S02]  /*be70*/  SHF.R.U64 R79, R48, 0x10, R49 ;  /* 0x00000010304f7819 */ /* 0x000fc40000001231 */
[----:B------:R-:W-:Y:S02]  /*be80*/  IADD3 R33, R33, R32, R201 ;  /* 0x0000002021217210 */ /* 0x000fe40007ffe0c9 */
[----:B------:R-:W-:Y:S02]  /*be90*/  SHF.R.U32.HI R78, RZ, 0x10, R49 ;  /* 0x00000010ff4e7819 */ /* 0x000fe40000011631 */
[--C-:B------:R-:W-:Y:S01]  /*bea0*/  SHF.R.U32.HI R73, RZ, 0x10, R37.reuse ;  /* 0x00000010ff497819 */ /* 0x100fe20000011625 */
[----:B------:R-:W-:Y:S01]  /*beb0*/  IMAD R67, R33, 0x2, R18 ;  /* 0x0000000221437824 */ /* 0x000fe200078e0212 */
[----:B------:R-:W-:-:S04]  /*bec0*/  SHF.R.U64 R75, R36, 0x10, R37 ;  /* 0x00000010244b7819 */ /* 0x000fc80000001225 */
[----:B------:R-:W1:Y:S01]  /*bed0*/  LDS.128 R32, [R67+0x10400] ;  /* 0x0104000043207984 */ /* 0x000e620000000c00 */
[--C-:B0-----:R-:W-:Y:S02]  /*bee0*/  HADD2.F32 R21, -RZ, R29.reuse.H0_H0 ;  /* 0x2000001dff157230 */ /* 0x101fe40000004100 */
[----:B------:R-:W-:Y:S02]  /*bef0*/  HADD2.F32 R20, -RZ, R28.H0_H0 ;  /* 0x2000001cff147230 */ /* 0x000fe40000004100 */
[----:B------:R-:W-:Y:S02]  /*bf00*/  HADD2.F32 R29, -RZ, R29.H1_H1 ;  /* 0x3000001dff1d7230 */ /* 0x000fe40000004100 */
        /* <DEDUP_REMOVED lines=12> */
[--C-:B------:R-:W-:Y:S02]  /*bfd0*/  HADD2.F32 R66, -RZ, R65.reuse.H1_H1 ;  /* 0x30000041ff427230 */ /* 0x100fe40000004100 */
[----:B------:R-:W-:Y:S01]  /*bfe0*/  FFMA.FTZ R72, R21, R69, R72 ;  /* 0x0000004515487223 */ /* 0x000fe20000010048 */
        /* <DEDUP_REMOVED lines=8> */
[--C-:B------:R-:W-:Y:S02]  /*c070*/  HADD2.F32 R21, -RZ, R43.reuse.H0_H0 ;  /* 0x2000002bff157230 */ /* 0x100fe40000004100 */
[C---:B------:R-:W-:Y:S01]  /*c080*/  FFMA.FTZ R69, R29.reuse, R46, -R74 ;  /* 0x0000002e1d457223 */ /* 0x040fe2000001084a */
[----:B------:R-:W-:Y:S02]  /*c090*/  HADD2.F32 R64, -RZ, R64.H0_H0 ;  /* 0x20000040ff407230 */ /* 0x000fe40000004100 */
[----:B------:R-:W-:Y:S01]  /*c0a0*/  FFMA.FTZ R71, R29, R70, R76 ;  /* 0x000000461d477223 */ /* 0x000fe2000001004c */
[----:B------:R-:W-:Y:S01]  /*c0b0*/  FFMA.FTZ R66, R20, R66, R33 ;  /* 0x0000004214427223 */ /* 0x000fe20000010021 */
[----:B------:R-:W-:Y:S01]  /*c0c0*/  FMUL.FTZ R29, R48, R65 ;  /* 0x00000041301d7220 */ /* 0x000fe20000410000 */
[----:B------:R-:W-:-:S02]  /*c0d0*/  HADD2.F32 R20, -RZ, R43.H1_H1 ;  /* 0x3000002bff147230 */ /* 0x000fc40000004100 */
[-C--:B------:R-:W-:Y:S01]  /*c0e0*/  FMUL.FTZ R33, R48, R21.reuse ;  /* 0x0000001530217220 */ /* 0x080fe20000410000 */
[----:B------:R-:W-:Y:S02]  /*c0f0*/  HADD2.F32 R35, -RZ, R35.H1_H1 ;  /* 0x30000023ff237230 */ /* 0x000fe40000004100 */
[C---:B------:R-:W-:Y:S01]  /*c100*/  FMUL.FTZ R70, R49.reuse, R64 ;  /* 0x0000004031467220 */ /* 0x040fe20000410000 */
[----:B------:R-:W-:Y:S02]  /*c110*/  HADD2.F32 R48, -RZ, R73.H0_H0 ;  /* 0x20000049ff307230 */ /* 0x000fe40000004100 */
[C---:B------:R-:W-:Y:S01]  /*c120*/  FFMA.FTZ R43, R36.reuse, R21, -R29 ;  /* 0x00000015242b7223 */ /* 0x040fe2000001081d */
[----:B------:R-:W-:Y:S02]  /*c130*/  HADD2.F32 R46, -RZ, R78.H0_H0 ;  /* 0x2000004eff2e7230 */ /* 0x000fe40000004100 */
[-C--:B------:R-:W-:Y:S01]  /*c140*/  FMUL.FTZ R49, R49, R20.reuse ;  /* 0x0000001431317220 */ /* 0x080fe20000410000 */
[----:B------:R-:W-:Y:S01]  /*c150*/  FFMA.FTZ R70, R37, R20, -R70 ;  /* 0x0000001425467223 */ /* 0x000fe20000010846 */
[----:B------:R-:W-:Y:S01]  /*c160*/  FFMA.FTZ R36, R36, R65, R33 ;  /* 0x0000004124247223 */ /* 0x000fe20000010021 */
[C---:B------:R-:W-:Y:S01]  /*c170*/  FMUL.FTZ R74, R35.reuse, R48 ;  /* 0x00000030234a7220 */ /* 0x040fe20000410000 */
[----:B------:R-:W-:Y:S01]  /*c180*/  FMUL.FTZ R20, R35, R46 ;  /* 0x0000002e23147220 */ /* 0x000fe20000410000 */
[----:B------:R-:W-:-:S02]  /*c190*/  HADD2.F32 R32, -RZ, R32.H1_H1 ;  /* 0x30000020ff207230 */ /* 0x000fc40000004100 */
[----:B------:R-:W-:Y:S01]  /*c1a0*/  FFMA.FTZ R49, R37, R64, R49 ;  /* 0x0000004025317223 */ /* 0x000fe20000010031 */
[----:B------:R-:W-:Y:S02]  /*c1b0*/  HADD2.F32 R34, -RZ, R34.H1_H1 ;  /* 0x30000022ff227230 */ /* 0x000fe40000004100 */
[C---:B------:R-:W-:Y:S01]  /*c1c0*/  FFMA.FTZ R65, R31.reuse, R46, -R74 ;  /* 0x0000002e1f417223 */ /* 0x040fe2000001084a */
[----:B------:R-:W-:Y:S02]  /*c1d0*/  HADD2.F32 R33, -RZ, R77.H0_H0 ;  /* 0x2000004dff217230 */ /* 0x000fe40000004100 */
[----:B------:R-:W-:Y:S01]  /*c1e0*/  FFMA.FTZ R48, R31, R48, R20 ;  /* 0x000000301f307223 */ /* 0x000fe20000010014 */
[----:B------:R-:W-:Y:S02]  /*c1f0*/  HADD2.F32 R35, -RZ, R75.H0_H0 ;  /* 0x2000004bff237230 */ /* 0x000fe40000004100 */
        /* <DEDUP_REMOVED lines=21> */
.L_x_9562:
[----:B------:R-:W-:Y:S05]  /*c350*/  BSYNC B1 ;  /* 0x0000000000017941 */ /* 0x000fea0003800000 */
.L_x_9561:
[----:B------:R-:W-:Y:S04]  /*c360*/  BSSY B1, `(.L_x_9563) ;  /* 0x0000060000017945 */ /* 0x000fe80003800000 */
[----:B------:R-:W-:Y:S05]  /*c370*/  @P2 BRA `(.L_x_9564) ;  /* 0x0000000400782947 */ /* 0x000fea0003800000 */
[----:B------:R-:W-:Y:S01]  /*c380*/  LEA.HI R20, R45, R206, RZ, 0x1d ;  /* 0x000000ce2d147211 */ /* 0x000fe200078fe8ff */
[----:B------:R-:W-:Y:S01]  /*c390*/  HADD2.F32 R36, -RZ, R54.H1_H1 ;  /* 0x30000036ff247230 */ /* 0x000fe20000004100 */
[----:B------:R-:W-:Y:S02]  /*c3a0*/  SHF.R.U64 R49, R24, 0x10, R25 ;  /* 0x0000001018317819 */ /* 0x000fe40000001219 */
[----:B01----:R-:W-:Y:S02]  /*c3b0*/  SHF.R.S32.HI R29, RZ, 0x1f, R20 ;  /* 0x0000001fff1d7819 */ /* 0x003fe40000011414 */
[----:B------:R-:W-:Y:S02]  /*c3c0*/  SHF.L.U32 R21, R20, 0x3, RZ ;  /* 0x0000000314157819 */ /* 0x000fe400000006ff */
        /* <DEDUP_REMOVED lines=8> */
[----:B------:R-:W0:Y:S01]  /*c450*/  LDS.128 R28, [R216] ;  /* 0x00000000d81c7984 */ /* 0x000e220000000c00 */
[----:B------:R-:W-:Y:S01]  /*c460*/  SHF.R.U32.HI R43, RZ, 0x10, R27 ;  /* 0x00000010ff2b7819 */ /* 0x000fe2000001161b */
[--C-:B------:R-:W-:Y:S01]  /*c470*/  HADD2.F32 R27, -RZ, R57.reuse.H1_H1 ;  /* 0x30000039ff1b7230 */ /* 0x100fe20000004100 */
[----:B------:R-:W-:Y:S01]  /*c480*/  IADD3 R21, R20, R21, R199 ;  /* 0x0000001514157210 */ /* 0x000fe20007ffe0c7 */
[----:B------:R-:W-:Y:S01]  /*c490*/  HADD2.F32 R57, -RZ, R57.H0_H0 ;  /* 0x20000039ff397230 */ /* 0x000fe20000004100 */
[----:B------:R-:W-:-:S02]  /*c4a0*/  SHF.R.U64 R67, R4, 0x10, R5 ;  /* 0x0000001004437819 */ /* 0x000fc40000001205 */
[----:B------:R-:W-:Y:S01]  /*c4b0*/  SHF.R.U32.HI R37, RZ, 0x10, R5 ;  /* 0x00000010ff257819 */ /* 0x000fe20000011605 */
[----:B------:R-:W-:Y:S01]  /*c4c0*/  IMAD R21, R21, 0x2, R18 ;  /* 0x0000000215157824 */ /* 0x000fe200078e0212 */
[--C-:B------:R-:W-:Y:S02]  /*c4d0*/  SHF.R.U64 R66, R6, 0x10, R7.reuse ;  /* 0x0000001006427819 */ /* 0x100fe40000001207 */
[----:B------:R-:W-:Y:S02]  /*c4e0*/  SHF.R.U32.HI R65, RZ, 0x10, R7 ;  /* 0x00000010ff417819 */ /* 0x000fe40000011607 */
[----:B------:R-:W1:Y:S01]  /*c4f0*/  LDS.128 R32, [R21+0x10400] ;  /* 0x0104000015207984 */ /* 0x000e620000000c00 */
[--C-:B0-----:R-:W-:Y:S02]  /*c500*/  HADD2.F32 R5, -RZ, R29.reuse.H0_H0 ;  /* 0x2000001dff057230 */ /* 0x101fe40000004100 */
[----:B------:R-:W-:Y:S02]  /*c510*/  HADD2.F32 R29, -RZ, R29.H1_H1 ;  /* 0x3000001dff1d7230 */ /* 0x000fe40000004100 */
[----:B------:R-:W-:-:S02]  /*c520*/  HADD2.F32 R4, -RZ, R28.H0_H0 ;  /* 0x2000001cff047230 */ /* 0x000fc40000004100 */
[----:B------:R-:W-:Y:S02]  /*c530*/  HADD2.F32 R6, -RZ, R30.H0_H0 ;  /* 0x2000001eff067230 */ /* 0x000fe40000004100 */
[--C-:B------:R-:W-:Y:S02]  /*c540*/  HADD2.F32 R7, -RZ, R31.reuse.H0_H0 ;  /* 0x2000001fff077230 */ /* 0x100fe40000004100 */
[----:B------:R-:W-:Y:S02]  /*c550*/  HADD2.F32 R31, -RZ, R31.H1_H1 ;  /* 0x3000001fff1f7230 */ /* 0x000fe40000004100 */
[----:B------:R-:W-:Y:S02]  /*c560*/  HADD2.F32 R28, -RZ, R28.H1_H1 ;  /* 0x3000001cff1c7230 */ /* 0x000fe40000004100 */
[--C-:B-1----:R-:W-:Y:S02]  /*c570*/  HADD2.F32 R24, -RZ, R33.reuse.H0_H0 ;  /* 0x20000021ff187230 */ /* 0x102fe40000004100 */
[----:B------:R-:W-:-:S02]  /*c580*/  HADD2.F32 R33, -RZ, R33.H1_H1 ;  /* 0x30000021ff217230 */ /* 0x000fc40000004100 */
[----:B------:R-:W-:Y:S02]  /*c590*/  HADD2.F32 R20, -RZ, R32.H0_H0 ;  /* 0x20000020ff147230 */ /* 0x000fe40000004100 */
[C---:B------:R-:W-:Y:S01]  /*c5a0*/  FMUL.FTZ R48, R24.reuse, R36 ;  /* 0x0000002418307220 */ /* 0x040fe20000410000 */
[-C--:B------:R-:W-:Y:S01]  /*c5b0*/  FMUL.FTZ R64, R24, R27.reuse ;  /* 0x0000001b18407220 */ /* 0x080fe20000410000 */
[----:B------:R-:W-:Y:S02]  /*c5c0*/  HADD2.F32 R24, -RZ, R37.H0_H0 ;  /* 0x20000025ff187230 */ /* 0x000fe40000004100 */
[----:B------:R-:W-:Y:S01]  /*c5d0*/  FFMA.FTZ R48, R5, R27, -R48 ;  /* 0x0000001b05307223 */ /* 0x000fe20000010830 */
[----:B------:R-:W-:Y:S02]  /*c5e0*/  HADD2.F32 R27, -RZ, R54.H0_H0 ;  /* 0x20000036ff1b7230 */ /* 0x000fe40000004100 */
[----:B------:R-:W-:Y:S01]  /*c5f0*/  FMUL.FTZ R54, R33, R46 ;  /* 0x0000002e21367220 */ /* 0x000fe20000410000 */
[----:B------:R-:W-:Y:S01]  /*c600*/  FFMA.FTZ R64, R5, R36, R64 ;  /* 0x0000002405407223 */ /* 0x000fe20000010040 */
[----:B------:R-:W-:Y:S01]  /*c610*/  FMUL.FTZ R36, R33, R24 ;  /* 0x0000001821247220 */ /* 0x000fe20000410000 */
[----:B------:R-:W-:-:S02]  /*c620*/  HADD2.F32 R25, -RZ, R34.H0_H0 ;  /* 0x20000022ff197230 */ /* 0x000fc40000004100 */
[C---:B------:R-:W-:Y:S01]  /*c630*/  FFMA.FTZ R33, R29.reuse, R24, -R54 ;  /* 0x000000181d217223 */ /* 0x040fe20000010836 */
[C---:B------:R-:W-:Y:S01]  /*c640*/  FMUL.FTZ R5, R20.reuse, R27 ;  /* 0x0000001b14057220 */ /* 0x040fe20000410000 */
[----:B------:R-:W-:Y:S02]  /*c650*/  HADD2.F32 R24, -RZ, R56.H0_H0 ;  /* 0x20000038ff187230 */ /* 0x000fe40000004100 */
[-C--:B------:R-:W-:Y:S01]  /*c660*/  FMUL.FTZ R20, R20, R57.reuse ;  /* 0x0000003914147220 */ /* 0x080fe20000410000 */
[----:B------:R-:W-:Y:S01]  /*c670*/  FFMA.FTZ R37, R29, R46, R36 ;  /* 0x0000002e1d257223 */ /* 0x000fe20000010024 */
[C---:B------:R-:W-:Y:S01]  /*c680*/  FFMA.FTZ R57, R4.reuse, R57, -R5 ;  /* 0x0000003904397223 */ /* 0x040fe20000010805 */
[----:B------:R-:W-:Y:S02]  /*c690*/  HADD2.F32 R5, -RZ, R58.H0_H0 ;  /* 0x2000003aff057230 */ /* 0x000fe40000004100 */
[----:B------:R-:W-:Y:S01]  /*c6a0*/  FFMA.FTZ R29, R4, R27, R20 ;  /* 0x0000001b041d7223 */ /* 0x000fe20000010014 */
[----:B------:R-:W-:-:S02]  /*c6b0*/  HADD2.F32 R26, -RZ, R35.H0_H0 ;  /* 0x20000023ff1a7230 */ /* 0x000fc40000004100 */
[C---:B------:R-:W-:Y:S01]  /*c6c0*/  FMUL.FTZ R27, R25.reuse, R24 ;  /* 0x00000018191b7220 */ /* 0x040fe20000410000 */
[----:B------:R-:W-:Y:S02]  /*c6d0*/  HADD2.F32 R58, -RZ, R58.H1_H1 ;  /* 0x3000003aff3a7230 */ /* 0x000fe40000004100 */
[-C--:B------:R-:W-:Y:S01]  /*c6e0*/  FMUL.FTZ R25, R25, R5.reuse ;  /* 0x0000000519197220 */ /* 0x080fe20000410000 */
[----:B------:R-:W-:Y:S02]  /*c6f0*/  HADD2.F32 R56, -RZ, R56.H1_H1 ;  /* 0x30000038ff387230 */ /* 0x000fe40000004100 */
[----:B------:R-:W-:Y:S01]  /*c700*/  FFMA.FTZ R36, R6, R5, -R27 ;  /* 0x0000000506247223 */ /* 0x000fe2000001081b */
[----:B------:R-:W-:Y:S02]  /*c710*/  HADD2.F32 R35, -RZ, R35.H1_H1 ;  /* 0x30000023ff237230 */ /* 0x000fe40000004100 */
[----:B------:R-:W-:Y:S01]  /*c720*/  FMUL.FTZ R5, R26, R58 ;  /* 0x0000003a1a057220 */ /* 0x000fe20000410000 */
[----:B------:R-:W-:-:S02]  /*c730*/  HADD2.F32 R20, -RZ, R43.H0_H0 ;  /* 0x2000002bff147230 */ /* 0x000fc40000004100 */
[----:B------:R-:W-:Y:S01]  /*c740*/  FMUL.FTZ R46, R26, R56 ;  /* 0x000000381a2e7220 */ /* 0x000fe20000410000 */
[----:B------:R-:W-:Y:S02]  /*c750*/  HADD2.F32 R4, -RZ, R65.H0_H0 ;  /* 0x20000041ff047230 */ /* 0x000fe40000004100 */
        /* <DEDUP_REMOVED lines=32> */
.L_x_9564:
[----:B------:R-:W-:Y:S05]  /*c960*/  BSYNC B1 ;  /* 0x0000000000017941 */ /* 0x000fea0003800000 */
.L_x_9563:
[----:B------:R-:W-:Y:S04]  /*c970*/  BSSY B1, `(.L_x_9565) ;  /* 0x0000060000017945 */ /* 0x000fe80003800000 */
[----:B------:R-:W-:Y:S05]  /*c980*/  @P1 BRA `(.L_x_9566) ;  /* 0x0000000400781947 */ /* 0x000fea0003800000 */
[----:B--2---:R-:W-:Y:S01]  /*c990*/  LEA.HI R4, R45, R206, RZ, 0x1d ;  /* 0x000000ce2d047211 */ /* 0x004fe200078fe8ff */
[----:B-1----:R-:W-:Y:S01]  /*c9a0*/  HADD2.F32 R35, -RZ, R59.H1_H1 ;  /* 0x3000003bff237230 */ /* 0x002fe20000004100 */
[--C-:B------:R-:W-:Y:S01]  /*c9b0*/  SHF.R.U64 R54, R50, 0x10, R51.reuse ;  /* 0x0000001032367819 */ /* 0x100fe20000001233 */
[--C-:B------:R-:W-:Y:S01]  /*c9c0*/  HADD2.F32 R36, -RZ, R62.reuse.H1_H1 ;  /* 0x3000003eff247230 */ /* 0x100fe20000004100 */
[----:B------:R-:W-:Y:S01]  /*c9d0*/  SHF.R.S32.HI R5, RZ, 0x1f, R4 ;  /* 0x0000001fff057819 */ /* 0x000fe20000011404 */
[----:B------:R-:W-:Y:S01]  /*c9e0*/  IMAD.SHL.U32 R6, R4, 0x8, RZ ;  /* 0x0000000804067824 */ /* 0x000fe200078e00ff */
[----:B------:R-:W-:Y:S01]  /*c9f0*/  SHF.R.U32.HI R50, RZ, 0x10, R51 ;  /* 0x00000010ff327819 */ /* 0x000fe20000011633 */
[----:B------:R-:W-:Y:S01]  /*ca00*/  HADD2.F32 R62, -RZ, R62.H0_H0 ;  /* 0x2000003eff3e7230 */ /* 0x000fe20000004100 */
[----:B------:R-:W-:Y:S02]  /*ca10*/  LEA.HI R4, R5, R4, RZ, 0x3 ;  /* 0x0000000405047211 */ /* 0x000fe400078f18ff */
[----:B------:R-:W-:-:S02]  /*ca20*/  LOP3.LUT R5, R195, 0x38, R6, 0xf8, !PT ;  /* 0x00000038c3057812 */ /* 0x000fc400078ef806 */
[----:B------:R-:W-:Y:S02]  /*ca30*/  SHF.L.U32 R4, R4, 0xa, RZ ;  /* 0x0000000a04047819 */ /* 0x000fe400000006ff */
[----:B------:R-:W-:Y:S02]  /*ca40*/  LOP3.LUT R21, R5, R226, RZ, 0x3c, !PT ;  /* 0x000000e205157212 */ /* 0x000fe400078e3cff */
[----:B------:R-:W-:Y:S02]  /*ca50*/  LOP3.LUT R20, R4, 0x7fffe000, RZ, 0xc0, !PT ;  /* 0x7fffe00004147812 */ /* 0x000fe400078ec0ff */
[----:B------:R-:W1:Y:S01]  /*ca60*/  LDS.128 R4, [R215] ;  /* 0x00000000d7047984 */ /* 0x000e620000000c00 */
[--C-:B------:R-:W-:Y:S02]  /*ca70*/  SHF.R.U64 R48, R38, 0x10, R39.reuse ;  /* 0x0000001026307819 */ /* 0x100fe40000001227 */
[----:B------:R-:W-:Y:S02]  /*ca80*/  IADD3 R21, R21, R20, R198 ;  /* 0x0000001415157210 */ /* 0x000fe40007ffe0c6 */
[----:B------:R-:W-:-:S02]  /*ca90*/  SHF.R.U32.HI R37, RZ, 0x10, R39 ;  /* 0x00000010ff257819 */ /* 0x000fc40000011627 */
[--C-:B------:R-:W-:Y:S01]  /*caa0*/  SHF.R.U64 R47, R40, 0x10, R41.reuse ;  /* 0x00000010282f7819 */ /* 0x100fe20000001229 */
[----:B------:R-:W-:Y:S01]  /*cab0*/  IMAD R21, R21, 0x2, R18 ;  /* 0x0000000215157824 */ /* 0x000fe200078e0212 */
[----:B------:R-:W-:Y:S01]  /*cac0*/  SHF.R.U32.HI R46, RZ, 0x10, R41 ;  /* 0x00000010ff2e7819 */ /* 0x000fe20000011629 */
[----:B------:R-:W-:Y:S01]  /*cad0*/  HADD2.F32 R37, -RZ, R37.H0_H0 ;  /* 0x20000025ff257230 */ /* 0x000fe20000004100 */
[--C-:B------:R-:W-:Y:S02]  /*cae0*/  SHF.R.U64 R49, R52, 0x10, R53.reuse ;  /* 0x0000001034317819 */ /* 0x100fe40000001235 */
[----:B------:R-:W2:Y:S01]  /*caf0*/  LDS.128 R24, [R21+0x10400] ;  /* 0x0104000015187984 */ /* 0x000ea20000000c00 */
[----:B------:R-:W-:Y:S01]  /*cb00*/  SHF.R.U32.HI R52, RZ, 0x10, R53 ;  /* 0x00000010ff347819 */ /* 0x000fe20000011635 */
[--C-:B-1----:R-:W-:Y:S02]  /*cb10*/  HADD2.F32 R20, -RZ, R5.reuse.H0_H0 ;  /* 0x20000005ff147230 */ /* 0x102fe40000004100 */
[----:B------:R-:W-:-:S02]  /*cb20*/  HADD2.F32 R28, -RZ, R5.H1_H1 ;  /* 0x30000005ff1c7230 */ /* 0x000fc40000004100 */
[----:B------:R-:W-:Y:S02]  /*cb30*/  HADD2.F32 R5, -RZ, R4.H0_H0 ;  /* 0x20000004ff057230 */ /* 0x000fe40000004100 */
[----:B0-----:R-:W-:Y:S02]  /*cb40*/  HADD2.F32 R29, -RZ, R6.H0_H0 ;  /* 0x20000006ff1d7230 */ /* 0x001fe40000004100 */
[--C-:B------:R-:W-:Y:S02]  /*cb50*/  HADD2.F32 R30, -RZ, R7.reuse.H0_H0 ;  /* 0x20000007ff1e7230 */ /* 0x100fe40000004100 */
[----:B------:R-:W-:Y:S02]  /*cb60*/  HADD2.F32 R7, -RZ, R7.H1_H1 ;  /* 0x30000007ff077230 */ /* 0x000fe40000004100 */
[----:B------:R-:W-:Y:S02]  /*cb70*/  HADD2.F32 R4, -RZ, R4.H1_H1 ;  /* 0x30000004ff047230 */ /* 0x000fe40000004100 */
[----:B--2---:R-:W-:-:S02]  /*cb80*/  HADD2.F32 R31, -RZ, R25.H0_H0 ;  /* 0x20000019ff1f7230 */ /* 0x004fc40000004100 */
[----:B------:R-:W-:Y:S02]  /*cb90*/  HADD2.F32 R32, -RZ, R25.H1_H1 ;  /* 0x30000019ff207230 */ /* 0x000fe40000004100 */
[----:B------:R-:W-:Y:S02]  /*cba0*/  HADD2.F32 R25, -RZ, R24.H0_H0 ;  /* 0x20000018ff197230 */ /* 0x000fe40000004100 */
[CC--:B------:R-:W-:Y:S01]  /*cbb0*/  FMUL.FTZ R39, R31.reuse, R36.reuse ;  /* 0x000000241f277220 */ /* 0x0c0fe20000410000 */
[-C--:B------:R-:W-:Y:S01]  /*cbc0*/  FMUL.FTZ R41, R31, R35.reuse ;  /* 0x000000231f297220 */ /* 0x080fe20000410000 */
[----:B------:R-:W-:Y:S02]  /*cbd0*/  HADD2.F32 R31, -RZ, R50.H0_H0 ;  /* 0x20000032ff1f7230 */ /* 0x000fe40000004100 */
[C---:B------:R-:W-:Y:S01]  /*cbe0*/  FFMA.FTZ R39, R20.reuse, R35, -R39 ;  /* 0x0000002314277223 */ /* 0x040fe20000010827 */
[----:B------:R-:W-:Y:S01]  /*cbf0*/  FFMA.FTZ R41, R20, R36, R41 ;  /* 0x0000002414297223 */ /* 0x000fe20000010029 */
[----:B------:R-:W-:-:S02]  /*cc00*/  HADD2.F32 R20, -RZ, R59.H0_H0 ;  /* 0x2000003bff147230 */ /* 0x000fc40000004100 */
[C---:B------:R-:W-:Y:S01]  /*cc10*/  FMUL.FTZ R35, R32.reuse, R37 ;  /* 0x0000002520237220 */ /* 0x040fe20000410000 */
[-C--:B------:R-:W-:Y:S01]  /*cc20*/  FMUL.FTZ R43, R32, R31.reuse ;  /* 0x0000001f202b7220 */ /* 0x080fe20000410000 */
[C---:B------:R-:W-:Y:S01]  /*cc30*/  FMUL.FTZ R36, R25.reuse, R62 ;  /* 0x0000003e19247220 */ /* 0x040fe20000410000 */
[----:B------:R-:W-:Y:S02]  /*cc40*/  HADD2.F32 R33, -RZ, R26.H0_H0 ;  /* 0x2000001aff217230 */ /* 0x000fe40000004100 */
[-C--:B------:R-:W-:Y:S01]  /*cc50*/  FMUL.FTZ R25, R25, R20.reuse ;  /* 0x0000001419197220 */ /* 0x080fe20000410000 */
[----:B------:R-:W-:Y:S02]  /*cc60*/  HADD2.F32 R32, -RZ, R63.H0_H0 ;  /* 0x2000003fff207230 */ /* 0x000fe40000004100 */
[----:B------:R-:W-:Y:S01]  /*cc70*/  FFMA.FTZ R36, R5, R20, -R36 ;  /* 0x0000001405247223 */ /* 0x000fe20000010824 */
[----:B------:R-:W-:Y:S02]  /*cc80*/  HADD2.F32 R34, -RZ, R27.H0_H0 ;  /* 0x2000001bff227230 */ /* 0x000fe40000004100 */
[C---:B------:R-:W-:Y:S01]  /*cc90*/  FFMA.FTZ R38, R28.reuse, R31, -R35 ;  /* 0x0000001f1c267223 */ /* 0x040fe20000010823 */
[----:B------:R-:W-:Y:S01]  /*cca0*/  FFMA.FTZ R40, R28, R37, R43 ;  /* 0x000000251c287223 */ /* 0x000fe2000001002b */
[----:B------:R-:W-:-:S02]  /*ccb0*/  HADD2.F32 R20, -RZ, R44.H0_H0 ;  /* 0x2000002cff147230 */ /* 0x000fc40000004100 */
[----:B------:R-:W-:Y:S01]  /*ccc0*/  FFMA.FTZ R62, R5, R62, R25 ;  /* 0x0000003e053e7223 */ /* 0x000fe20000010019 */
[----:B------:R-:W-:Y:S02]  /*ccd0*/  HADD2.F32 R63, -RZ, R63.H1_H1 ;  /* 0x3000003fff3f7230 */ /* 0x000fe40000004100 */
[C---:B------:R-:W-:Y:S01]  /*cce0*/  FMUL.FTZ R28, R33.reuse, R32 ;  /* 0x00000020211c7220 */ /* 0x040fe20000410000 */
[----:B------:R-:W-:Y:S02]  /*ccf0*/  HADD2.F32 R5, -RZ, R44.H1_H1 ;  /* 0x3000002cff057230 */ /* 0x000fe40000004100 */
[-C--:B------:R-:W-:Y:S01]  /*cd00*/  FMUL.FTZ R44, R33, R20.reuse ;  /* 0x00000014212c7220 */ /* 0x080fe20000410000 */
[----:B------:R-:W-:Y:S02]  /*cd10*/  HADD2.F32 R27, -RZ, R27.H1_H1 ;  /* 0x3000001bff1b7230 */ /* 0x000fe40000004100 */
[----:B------:R-:W-:Y:S01]  /*cd20*/  FFMA.FTZ R35, R29, R20, -R28 ;  /* 0x000000141d237223 */ /* 0x000fe2000001081c */
[----:B------:R-:W-:Y:S01]  /*cd30*/  FMUL.FTZ R25, R34, R63 ;  /* 0x0000003f22197220 */ /* 0x000fe20000410000 */
[----:B------:R-:W-:-:S02]  /*cd40*/  HADD2.F32 R28, -RZ, R46.H0_H0 ;  /* 0x2000002eff1c7230 */ /* 0x000fc40000004100 */
[-C--:B------:R-:W-:Y:S01]  /*cd50*/  FMUL.FTZ R34, R34, R5.reuse ;  /* 0x0000000522227220 */ /* 0x080fe20000410000 */
[----:B------:R-:W-:Y:S02]  /*cd60*/  HADD2.F32 R20, -RZ, R52.H0_H0 ;  /* 0x20000034ff147230 */ /* 0x000fe40000004100 */
[----:B------:R-:W-:Y:S01]  /*cd70*/  FFMA.FTZ R44, R29, R32, R44 ;  /* 0x000000201d2c7223 */ /* 0x000fe2000001002c */
[C---:B------:R-:W-:Y:S01]  /*cd80*/  FFMA.FTZ R32, R30.reuse, R5, -R25 ;  /* 0x000000051e207223 */ /* 0x040fe20000010819 */
[----:B------:R-:W-:Y:S01]  /*cd90*/  FFMA.FTZ R34, R30, R63, R34 ;  /* 0x0000003f1e227223 */ /* 0x000fe20000010022 */
[C---:B------:R-:W-:Y:S01]  /*cda0*/  FMUL.FTZ R46, R27.reuse, R28 ;  /* 0x0000001c1b2e7220 */ /* 0x040fe20000410000 */
[----:B------:R-:W-:Y:S01]  /*cdb0*/  FMUL.FTZ R30, R27, R20 ;  /* 0x000000141b1e7220 */ /* 0x000fe20000410000 */
[----:B------:R-:W-:Y:S02]  /*cdc0*/  HADD2.F32 R24, -RZ, R24.H1_H1 ;  /* 0x30000018ff187230 */ /* 0x000fe40000004100 */
[----:B------:R-:W-:-:S02]  /*cdd0*/  HADD2.F32 R26, -RZ, R26.H1_H1 ;  /* 0x3000001aff1a7230 */ /* 0x000fc40000004100 */
[C---:B------:R-:W-:Y:S01]  /*cde0*/  FFMA.FTZ R43, R7.reuse, R20, -R46 ;  /* 0x00000014072b7223 */ /* 0x040fe2000001082e */
[----:B------:R-:W-:Y:S02]  /*cdf0*/  HADD2.F32 R27, -RZ, R48.H0_H0 ;  /* 0x20000030ff1b7230 */ /* 0x000fe40000004100 */
        /* <DEDUP_REMOVED lines=23> */
.L_x_9566:
[----:B------:R-:W-:Y:S05]  /*cf70*/  BSYNC B1 ;  /* 0x0000000000017941 */ /* 0x000fea0003800000 */
.L_x_9565:
[----:B-1----:R-:W-:Y:S01]  /*cf80*/  PRMT R32, R0, 0x5410, R3 ;  /* 0x0000541000207816 */ /* 0x002fe20000000003 */
[----:B------:R-:W-:Y:S06]  /*cf90*/  @P0 BRA `(.L_x_9550) ;  /* 0x0000000400780947 */ /* 0x000fec0003800000 */
[----:B------:R-:W-:Y:S01]  /*cfa0*/  LEA.HI R45, R45, R206, RZ, 0x1d ;  /* 0x000000ce2d2d7211 */ /* 0x000fe200078fe8ff */
[----:B--23--:R-:W1:Y:S01]  /*cfb0*/  LDS.128 R4, [R214] ;  /* 0x00000000d6047984 */ /* 0x00ce620000000c00 */
[----:B------:R-:W-:Y:S01]  /*cfc0*/  SHF.R.U32.HI R20, RZ, 0x10, R9 ;  /* 0x00000010ff147819 */ /* 0x000fe20000011609 */
        /* <DEDUP_REMOVED lines=15> */
[----:B------:R-:W-:Y:S02]  /*d0c0*/  SHF.R.U32.HI R28, RZ, 0x10, R13 ;  /* 0x00000010ff1c7819 */ /* 0x000fe4000001160d */
[----:B------:R-:W-:-:S02]  /*d0d0*/  IADD3 R3, R0, R3, R197 ;  /* 0x0000000300037210 */ /* 0x000fc40007ffe0c5 */
[----:B------:R-:W-:Y:S02]  /*d0e0*/  SHF.R.U64 R36, R8, 0x10, R9 ;  /* 0x0000001008247819 */ /* 0x000fe40000001209 */
[----:B------:R-:W-:Y:S02]  /*d0f0*/  LEA R3, R3, R18, 0x1 ;  /* 0x0000001203037211 */ /* 0x000fe400078e08ff */
[--C-:B------:R-:W-:Y:S02]  /*d100*/  SHF.R.U64 R35, R10, 0x10, R11.reuse ;  /* 0x000000100a237819 */ /* 0x100fe4000000120b */
[----:B------:R-:W-:Y:S01]  /*d110*/  SHF.R.U32.HI R33, RZ, 0x10, R11 ;  /* 0x00000010ff217819 */ /* 0x000fe2000001160b */
[----:B------:R-:W2:Y:S01]  /*d120*/  LDS.128 R24, [R3+0x10400] ;  /* 0x0104000003187984 */ /* 0x000ea20000000c00 */
[--C-:B-1----:R-:W-:Y:S02]  /*d130*/  HADD2.F32 R8, -RZ, R5.reuse.H0_H0 ;  /* 0x20000005ff087230 */ /* 0x102fe40000004100 */
[----:B------:R-:W-:-:S02]  /*d140*/  HADD2.F32 R5, -RZ, R5.H1_H1 ;  /* 0x30000005ff057230 */ /* 0x000fc40000004100 */
[----:B------:R-:W-:Y:S02]  /*d150*/  HADD2.F32 R0, -RZ, R4.H0_H0 ;  /* 0x20000004ff007230 */ /* 0x000fe40000004100 */
[----:B------:R-:W-:Y:S02]  /*d160*/  HADD2.F32 R9, -RZ, R6.H0_H0 ;  /* 0x20000006ff097230 */ /* 0x000fe40000004100 */
[--C-:B------:R-:W-:Y:S02]  /*d170*/  HADD2.F32 R10, -RZ, R7.reuse.H0_H0 ;  /* 0x20000007ff0a7230 */ /* 0x100fe40000004100 */
[----:B------:R-:W-:Y:S02]  /*d180*/  HADD2.F32 R7, -RZ, R7.H1_H1 ;  /* 0x30000007ff077230 */ /* 0x000fe40000004100 */
[----:B------:R-:W-:Y:S02]  /*d190*/  HADD2.F32 R4, -RZ, R4.H1_H1 ;  /* 0x30000004ff047230 */ /* 0x000fe40000004100 */
[----:B------:R-:W-:-:S02]  /*d1a0*/  HADD2.F32 R6, -RZ, R6.H1_H1 ;  /* 0x30000006ff067230 */ /* 0x000fc40000004100 */
[--C-:B--2---:R-:W-:Y:S02]  /*d1b0*/  HADD2.F32 R12, -RZ, R25.reuse.H0_H0 ;  /* 0x20000019ff0c7230 */ /* 0x104fe40000004100 */
[----:B------:R-:W-:Y:S02]  /*d1c0*/  HADD2.F32 R25, -RZ, R25.H1_H1 ;  /* 0x30000019ff197230 */ /* 0x000fe40000004100 */
[----:B------:R-:W-:Y:S02]  /*d1d0*/  HADD2.F32 R11, -RZ, R24.H0_H0 ;  /* 0x20000018ff0b7230 */ /* 0x000fe40000004100 */
[C---:B0-----:R-:W-:Y:S01]  /*d1e0*/  FMUL.FTZ R29, R12.reuse, R21 ;  /* 0x000000150c1d7220 */ /* 0x041fe20000410000 */
[-C--:B------:R-:W-:Y:S01]  /*d1f0*/  FMUL.FTZ R31, R12, R15.reuse ;  /* 0x0000000f0c1f7220 */ /* 0x080fe20000410000 */
[----:B------:R-:W-:Y:S02]  /*d200*/  HADD2.F32 R12, -RZ, R28.H0_H0 ;  /* 0x2000001cff0c7230 */ /* 0x000fe40000004100 */
[----:B------:R-:W-:Y:S01]  /*d210*/  FMUL.FTZ R28, R25, R20 ;  /* 0x00000014191c7220 */ /* 0x000fe20000410000 */
[C---:B------:R-:W-:Y:S01]  /*d220*/  FFMA.FTZ R29, R8.reuse, R15, -R29 ;  /* 0x0000000f081d7223 */ /* 0x040fe2000001081d */
[----:B------:R-:W-:Y:S01]  /*d230*/  FFMA.FTZ R31, R8, R21, R31 ;  /* 0x00000015081f7223 */ /* 0x000fe2000001001f */
[----:B------:R-:W-:-:S02]  /*d240*/  HADD2.F32 R13, -RZ, R26.H0_H0 ;  /* 0x2000001aff0d7230 */ /* 0x000fc40000004100 */
[-C--:B------:R-:W-:Y:S01]  /*d250*/  FMUL.FTZ R8, R25, R12.reuse ;  /* 0x0000000c19087220 */ /* 0x080fe20000410000 */
[----:B------:R-:W-:Y:S01]  /*d260*/  FFMA.FTZ R30, R5, R12, -R28 ;  /* 0x0000000c051e7223 */ /* 0x000fe2000001081c */
[C---:B------:R-:W-:Y:S01]  /*d270*/  FMUL.FTZ R15, R11.reuse, R55 ;  /* 0x000000370b0f7220 */ /* 0x040fe20000410000 */
[----:B------:R-:W-:Y:S02]  /*d280*/  HADD2.F32 R12, -RZ, R60.H0_H0 ;  /* 0x2000003cff0c7230 */ /* 0x000fe40000004100 */
[-C--:B------:R-:W-:Y:S01]  /*d290*/  FMUL.FTZ R28, R11, R61.reuse ;  /* 0x0000003d0b1c7220 */ /* 0x080fe20000410000 */
        /* <DEDUP_REMOVED lines=30> */
[-C--:B------:R-:W-:Y:S01]  /*d480*/  FMUL.FTZ R24, R24, R5.reuse ;  /* 0x0000000518187220 */ /* 0x080fe20000410000 */
[----:B------:R-:W-:Y:S01]  /*d490*/  FFMA.FTZ R0, R4, R5, -R7 ;  /* 0x0000000504007223 */ /* 0x000fe20000010807 */
[-C--:B------:R-:W-:Y:S01]  /*d4a0*/  FMUL.FTZ R26, R26, R9.reuse ;  /* 0x000000091a1a7220 */ /* 0x080fe20000410000 */
[----:B------:R-:W-:Y:S01]  /*d4b0*/  FFMA.FTZ R10, R6, R9, -R27 ;  /* 0x00000009060a7223 */ /* 0x000fe2000001081b */
[----:B------:R-:W-:Y:S01]  /*d4c0*/  FFMA.FTZ R21, R4, R11, R24 ;  /* 0x0000000b04157223 */ /* 0x000fe20000010018 */
[----:B------:R-:W-:Y:S01]  /*d4d0*/  F2FP.F16.F32.PACK_AB R7, R33, R12 ;  /* 0x0000000c2107723e */ /* 0x000fe200000000ff */
        /* <DEDUP_REMOVED lines=10> */
.L_x_9550:
[----:B------:R-:W-:Y:S05]  /*d580*/  BSYNC B0 ;  /* 0x0000000000007941 */ /* 0x000fea0003800000 */
.L_x_9522:
        /* <DEDUP_REMOVED lines=8> */
.L_x_9520:
[----:B------:R-:W-:-:S05]  /*d610*/  IMAD.U32 R0, RZ, RZ, UR39 ;  /* 0x00000027ff007e24 */ /* 0x000fca000f8e00ff */
[----:B------:R-:W-:-:S13]  /*d620*/  ISETP.NE.AND P0, PT, R0, 0x3, PT ;  /* 0x000000030000780c */ /* 0x000fda0003f05270 */
[----:B------:R-:W-:Y:S05]  /*d630*/  @!P0 BRA `(.L_x_9567) ;  /* 0x0000000000048947 */ /* 0x000fea0003800000 */
[----:B------:R-:W-:Y:S01]  /*d640*/  BPT.TRAP 0x1 ;  /* 0x000000040000795c */ /* 0x000fe20000300000 */
.L_x_9567:
[----:B------:R-:W-:Y:S01]  /*d650*/  IMAD R0, R186, 0x8, R18 ;  /* 0x00000008ba007824 */ /* 0x000fe200078e0212 */
[----:B-1-3--:R-:W-:-:S04]  /*d660*/  SHF.L.U32 R3, R188, 0x1f, RZ ;  /* 0x0000001fbc037819 */ /* 0x00afc800000006ff */
[----:B------:R1:W3:Y:S01]  /*d670*/  SYNCS.PHASECHK.TRANS64.TRYWAIT P1, [R0+URZ+0x28830], R3 ;  /* 0x02883003000075a7 */ /* 0x0002e2000802017f */
[----:B------:R-:W-:Y:S05]  /*d680*/  @!P0 BRA `(.L_x_9568) ;  /* 0x0000000000048947 */ /* 0x000fea0003800000 */
[----:B------:R-:W-:Y:S01]  /*d690*/  BPT.TRAP 0x1 ;  /* 0x000000040000795c */ /* 0x000fe20000300000 */
.L_x_9568:
[----:B---3--:R-:W-:Y:S05]  /*d6a0*/  @P1 BRA `(.L_x_9569) ;  /* 0x0000000000081947 */ /* 0x008fea0003800000 */
[----:B------:R-:W3:Y:S02]  /*d6b0*/  SYNCS.PHASECHK.TRANS64.TRYWAIT P1, [R0+URZ+0x28830], R3 ;  /* 0x02883003000075a7 */ /* 0x000ee4000802017f */
[----:B---3--:R-:W-:Y:S05]  /*d6c0*/  @!P1 BRA `(.L_x_9570) ;  /* 0x00000144005c9947 */ /* 0x008fea0003800000 */
.L_x_9569:
[----:B------:R-:W-:Y:S05]  /*d6d0*/  WARPSYNC.ALL ;  /* 0x0000000000007948 */ /* 0x000fea0003800000 */
[----:B-1-3--:R-:W-:Y:S01]  /*d6e0*/  VIADD R3, R18, 0x18400 ;  /* 0x0001840012037836 */ /* 0x00afe20000000000 */
[----:B------:R-:W-:Y:S01]  /*d6f0*/  R2UR UR32, R42 ;  /* 0x000000002a2072ca */ /* 0x000fe200000e0000 */
[----:B0-2-4-:R-:W-:Y:S01]  /*d700*/  IMAD.MOV.U32 R7, RZ, RZ, 0x40000040 ;  /* 0x40000040ff077424 */ /* 0x015fe200078e00ff */
[----:B-----5:R-:W-:Y:S01]  /*d710*/  WARPGROUP.ARRIVE ;  /* 0x00000000000079c5 */ /* 0x020fe20000000000 */
[----:B------:R-:W-:Y:S01]  /*d720*/  UMOV UR33, 0x40000040 ;  /* 0x4000004000217882 */ /* 0x000fe20000000000 */
[----:B------:R-:W-:Y:S01]  /*d730*/  SHF.R.U32.HI R3, RZ, 0x4, R3 ;  /* 0x00000004ff037819 */ /* 0x000fe20000011603 */
[----:B------:R-:W-:Y:S01]  /*d740*/  IMAD.MOV.U32 R9, RZ, RZ, 0x40000040 ;  /* 0x40000040ff097424 */ /* 0x000fe200078e00ff */
[----:B------:R-:W-:Y:S01]  /*d750*/  R2UR UR35, R7 ;  /* 0x00000000072372ca */ /* 0x000fe200000e0000 */
[----:B------:R-:W-:Y:S01]  /*d760*/  UMOV UR5, 0x40000040 ;  /* 0x4000004000057882 */ /* 0x000fe20000000000 */
[----:B------:R-:W-:Y:S01]  /*d770*/  LOP3.LUT R3, R3, 0x3fff, RZ, 0xc0, !PT ;  /* 0x00003fff03037812 */ /* 0x000fe200078ec0ff */
[----:B------:R-:W-:Y:S01]  /*d780*/  UMOV UR9, 0x40000040 ;  /* 0x4000004000097882 */ /* 0x000fe20000000000 */
[----:B------:R-:W-:Y:S01]  /*d790*/  R2UR UR7, R9 ;  /* 0x00000000090772ca */ /* 0x000fe200000e0000 */
[----:B------:R-:W-:Y:S01]  /*d7a0*/  IMAD.MOV.U32 R9, RZ, RZ, 0x40000040 ;  /* 0x40000040ff097424 */ /* 0x000fe200078e00ff */
[----:B------:R-:W-:Y:S01]  /*d7b0*/  LOP3.LUT R4, R3, 0x10000, RZ, 0xfc, !PT ;  /* 0x0001000003047812 */ /* 0x000fe200078efcff */
[----:B------:R-:W-:Y:S01]  /*d7c0*/  ULOP3.LUT UR32, UR32, 0x10000, URZ, 0xfc, !UPT ;  /* 0x0001000020207892 */ /* 0x000fe2000f8efc3f */
[----:B------:R-:W-:Y:S01]  /*d7d0*/  IMAD.MOV.U32 R7, RZ, RZ, 0x40000040 ;  /* 0x40000040ff077424 */ /* 0x000fe200078e00ff */
[----:B------:R-:W-:Y:S01]  /*d7e0*/  UMOV UR13, 0x40000040 ;  /* 0x40000040000d7882 */ /* 0x000fe20000000000 */
[----:B------:R-:W-:Y:S01]  /*d7f0*/  LEA R6, R186, R4, 0xb ;  /* 0x00000004ba067211 */ /* 0x000fe200078e58ff */
[----:B------:R-:W-:Y:S01]  /*d800*/  UIADD3 UR4, UR32, 0x2, URZ ;  /* 0x0000000220047890 */ /* 0x000fe2000fffe03f */
[----:B------:R-:W-:Y:S01]  /*d810*/  R2UR UR11, R9 ;  /* 0x00000000090b72ca */ /* 0x000fe200000e0000 */
[----:B------:R-:W-:Y:S01]  /*d820*/  UIADD3 UR8, UR32, 0x4, URZ ;  /* 0x0000000420087890 */ /* 0x000fe2000fffe03f */
[C---:B------:R-:W-:Y:S01]  /*d830*/  R2UR UR34, R6.reuse ;  /* 0x00000000062272ca */ /* 0x040fe200000e0000 */
[----:B------:R-:W-:Y:S01]  /*d840*/  VIADD R8, R6, 0x2 ;  /* 0x0000000206087836 */ /* 0x000fe20000000000 */
[----:B------:R-:W-:Y:S01]  /*d850*/  UIADD3 UR12, UR32, 0x6, URZ ;  /* 0x00000006200c7890 */ /* 0x000fe2000fffe03f */
[----:B------:R-:W-:Y:S01]  /*d860*/  IMAD.MOV.U32 R9, RZ, RZ, 0x40000040 ;  /* 0x40000040ff097424 */ /* 0x000fe200078e00ff */
[----:B------:R-:W-:Y:S01]  /*d870*/  UIADD3 UR16, UR32, 0x400, URZ ;  /* 0x0000040020107890 */ /* 0x000fe2000fffe03f */
[----:B------:R-:W-:Y:S01]  /*d880*/  R2UR UR31, R7 ;  /* 0x00000000071f72ca */ /* 0x000fe200000e0000 */
[----:B------:R-:W-:Y:S01]  /*d890*/  UMOV UR17, 0x40000040 ;  /* 0x4000004000117882 */ /* 0x000fe20000000000 */
[----:B------:R-:W-:Y:S01]  /*d8a0*/  R2UR UR6, R8 ;  /* 0x00000000080672ca */ /* 0x000fe200000e0000 */
[----:B------:R-:W-:Y:S01]  /*d8b0*/  UIADD3 UR20, UR32, 0x402, URZ ;  /* 0x0000040220147890 */ /* 0x000fe2000fffe03f */
[----:B------:R-:W-:Y:S01]  /*d8c0*/  IADD3 R8, R6, 0x4, RZ ;  /* 0x0000000406087810 */ /* 0x000fe20007ffe0ff */
[----:B------:R-:W-:Y:S01]  /*d8d0*/  UMOV UR21, 0x40000040 ;  /* 0x4000004000157882 */ /* 0x000fe20000000000 */
[----:B------:R-:W-:Y:S01]  /*d8e0*/  R2UR UR15, R9 ;  /* 0x00000000090f72ca */ /* 0x000fe200000e0000 */
[----:B------:R-:W-:Y:S01]  /*d8f0*/  IMAD.MOV.U32 R9, RZ, RZ, 0x40000040 ;  /* 0x40000040ff097424 */ /* 0x000fe200078e00ff */
[----:B------:R-:W-:Y:S01]  /*d900*/  HGMMA.64x128x16.F32 R24, gdesc[UR32], RZ, !UPT, gsb0 ;  /* 0x01e00000201879f0 */ /* 0x000fe2000c0008ff */
[----:B------:R-:W-:Y:S01]  /*d910*/  R2UR UR10, R8 ;  /* 0x00000000080a72ca */ /* 0x000fe200000e0000 */
[----:B------:R-:W-:Y:S01]  /*d920*/  VIADD R8, R6, 0x6 ;  /* 0x0000000606087836 */ /* 0x000fe20000000000 */
[----:B------:R-:W-:Y:S01]  /*d930*/  UIADD3 UR24, UR32, 0x404, URZ ;  /* 0x0000040420187890 */ /* 0x000fe2000fffe03f */
[----:B------:R-:W-:Y:S01]  /*d940*/  R2UR UR19, R9 ;  /* 0x00000000091372ca */ /* 0x000fe200000e0000 */
[----:B------:R-:W-:Y:S01]  /*d950*/  IMAD.MOV.U32 R9, RZ, RZ, 0x40000040 ;  /* 0x40000040ff097424 */ /* 0x000fe200078e00ff */
[----:B------:R-:W-:Y:S01]  /*d960*/  UMOV UR25, 0x40000040 ;  /* 0x4000004000197882 */ /* 0x000fe20000000000 */
[----:B------:R-:W-:Y:S01]  /*d970*/  R2UR UR14, R8 ;  /* 0x00000000080e72ca */ /* 0x000fe200000e0000 */
[----:B------:R-:W-:Y:S01]  /*d980*/  UIADD3 UR28, UR32, 0x406, URZ ;  /* 0x00000406201c7890 */ /* 0x000fe2000fffe03f */
[----:B------:R-:W-:Y:S01]  /*d990*/  IADD3 R8, R6, 0x400, RZ ;  /* 0x0000040006087810 */ /* 0x000fe20007ffe0ff */
[----:B------:R-:W-:Y:S01]  /*d9a0*/  UMOV UR29, 0x40000040 ;  /* 0x40000040001d7882 */ /* 0x000fe20000000000 */
[----:B------:R-:W-:Y:S01]  /*d9b0*/  R2UR UR23, R9 ;  /* 0x00000000091772ca */ /* 0x000fe200000e0000 */
[----:B------:R-:W-:Y:S01]  /*d9c0*/  IMAD.MOV.U32 R9, RZ, RZ, 0x40000040 ;  /* 0x40000040ff097424 */ /* 0x000fe200078e00ff */
[----:B------:R-:W-:Y:S01]  /*d9d0*/  R2UR UR18, R8 ;  /* 0x00000000081272ca */ /* 0x000fe200000e0000 */
[----:B------:R-:W-:-:S03]  /*d9e0*/  VIADD R8, R6, 0x402 ;  /* 0x0000040206087836 */ /* 0x000fc60000000000 */
        /* <DEDUP_REMOVED lines=30> */
.L_x_9571:
[----:B------:R-:W0:Y:S01]  /*dbd0*/  LDC R6, c[0x0][0x448] ;  /* 0x00011200ff067b82 */ /* 0x000e220000000800 */
[----:B------:R-:W-:Y:S01]  /*dbe0*/  ULDC UR6, c[0x0][0x9d8] ;  /* 0x0002760000067ab9 */ /* 0x000fe20000000800 */
[----:B------:R-:W-:Y:S01]  /*dbf0*/  ULDC UR48, c[0x0][0x988] ;  /* 0x0002620000307ab9 */ /* 0x000fe20000000800 */
        /* <DEDUP_REMOVED lines=21> */
[----:B0-----:R-:W-:Y:S01]  /*dd50*/  ISETP.NE.AND P1, PT, R6, 0x1, PT ;  /* 0x000000010600780c */ /* 0x001fe20003f25270 */
[----:B------:R-:W-:Y:S01]  /*dd60*/  FMUL.FTZ R6, R54, UR6 ;  /* 0x0000000636067c20 */ /* 0x000fe20008410000 */
[----:B------:R-:W-:Y:S01]  /*dd70*/  IADD3 R54, R204, R191, RZ ;  /* 0x000000bfcc367210 */ /* 0x000fe20007ffe0ff */
[----:B-1----:R-:W-:-:S02]  /*dd80*/  IMAD.MOV.U32 R31, RZ, RZ, -0x80 ;  /* 0xffffff80ff1f7424 */ /* 0x002fc400078e00ff */
        /* <DEDUP_REMOVED lines=9> */
[----:B------:R-:W1:Y:S01]  /*de20*/  @P1 LDC R27, c[0x0][0x44c] ;  /* 0x00011300ff1b1b82 */ /* 0x000e620000000800 */
[----:B------:R-:W-:Y:S01]  /*de30*/  FMUL.FTZ R3, R24, UR6 ;  /* 0x0000000618037c20 */ /* 0x000fe20008410000 */
[----:B------:R2:W3:Y:S01]  /*de40*/  MUFU.TANH R97, R26 ;  /* 0x0000001a00617308 */ /* 0x0004e20000002400 */
[----:B0-----:R-:W-:-:S02]  /*de50*/  IMAD R6, R96, R31, 0x80 ;  /* 0x0000008060067424 */ /* 0x001fc400078e021f */
[----:B------:R-:W-:Y:S01]  /*de60*/  FMUL.FTZ R24, R48, UR6 ;  /* 0x0000000630187c20 */ /* 0x000fe20008410000 */
[----:B------:R-:W-:Y:S01]  /*de70*/  FMUL.FTZ R62, R62, UR6 ;  /* 0x000000063e3e7c20 */ /* 0x000fe20008410000 */
[----:B------:R-:W-:Y:S01]  /*de80*/  FMUL.FTZ R66, R66, UR6 ;  /* 0x0000000642427c20 */ /* 0x000fe20008410000 */
[----:B------:R-:W-:Y:S01]  /*de90*/  VIADD R30, R6, 0x1 ;  /* 0x00000001061e7836 */ /* 0x000fe20000000000 */
[----:B------:R-:W0:Y:S01]  /*dea0*/  @P1 LDC R28, c[0x0][0x450] ;  /* 0x00011400ff1c1b82 */ /* 0x000e220000000800 */
[----:B------:R-:W-:Y:S01]  /*deb0*/  FMUL.FTZ R12, R37, UR6 ;  /* 0x00000006250c7c20 */ /* 0x000fe20008410000 */
[----:B------:R-:W4:Y:S01]  /*dec0*/  MUFU.TANH R34, R34 ;  /* 0x0000002200227308 */ /* 0x000f220000002400 */
[----:B------:R-:W-:Y:S02]  /*ded0*/  IMAD R30, R203, -0x2, R30 ;  /* 0xfffffffecb1e7824 */ /* 0x000fe400078e021e */
[----:B--2---:R-:W-:Y:S01]  /*dee0*/  FMUL.FTZ R26, R53, UR6 ;  /* 0x00000006351a7c20 */ /* 0x004fe20008410000 */
        /* <DEDUP_REMOVED lines=11> */
[----:B-1----:R-:W-:-:S04]  /*dfa0*/  @P1 IMAD.HI.U32 R27, R54, R27, RZ ;  /* 0x0000001b361b1227 */ /* 0x002fc800078e00ff */
[----:B------:R-:W-:Y:S01]  /*dfb0*/  FMUL.FTZ R86, R86, UR6 ;  /* 0x0000000656567c20 */ /* 0x000fe20008410000 */
[----:B------:R-:W1:Y:S01]  /*dfc0*/  MUFU.TANH R38, R38 ;  /* 0x0000002600267308 */ /* 0x000e620000002400 */
[----:B------:R-:W-:Y:S01]  /*dfd0*/  FMUL.FTZ R87, R87, UR6 ;  /* 0x0000000657577c20 */ /* 0x000fe20008410000 */
[----:B------:R-:W-:Y:S01]  /*dfe0*/  FMUL.FTZ R21, R49, UR6 ;  /* 0x0000000631157c20 */ /* 0x000fe20008410000 */
[----:B------:R-:W-:Y:S01]  /*dff0*/  FMUL.FTZ R5, R25, UR6 ;  /* 0x0000000619057c20 */ /* 0x000fe20008410000 */
[----:B------:R-:W-:Y:S01]  /*e000*/  FMUL.FTZ R25, R52, UR6 ;  /* 0x0000000634197c20 */ /* 0x000fe20008410000 */
[----:B------:R-:W-:Y:S01]  /*e010*/  FMUL.FTZ R61, R61, UR6 ;  /* 0x000000063d3d7c20 */ /* 0x000fe20008410000 */
[----:B0-----:R-:W-:Y:S01]  /*e020*/  @P1 SHF.R.U32.HI R54, RZ, R28, R27 ;  /* 0x0000001cff361219 */ /* 0x001fe2000001161b */
[----:B------:R-:W-:Y:S01]  /*e030*/  FMUL.FTZ R28, R56, UR6 ;  /* 0x00000006381c7c20 */ /* 0x000fe20008410000 */
[----:B------:R-:W-:Y:S02]  /*e040*/  IMAD.IADD R56, R193, 0x1, R6 ;  /* 0x00000001c1387824 */ /* 0x000fe400078e0206 */
[----:B------:R-:W-:Y:S01]  /*e050*/  FMUL.FTZ R27, R57, UR6 ;  /* 0x00000006391b7c20 */ /* 0x000fe20008410000 */
[----:B------:R-:W-:Y:S01]  /*e060*/  IADD3 R57, -R192, R30, R193 ;  /* 0x0000001ec0397210 */ /* 0x000fe20007ffe1c1 */
[----:B------:R-:W0:Y:S01]  /*e070*/  SHFL.IDX PT, R29, R54, 0x1, 0x1c1f ;  /* 0x003c1f00361d7f89 */ /* 0x000e2200000e0000 */
[----:B------:R-:W-:Y:S01]  /*e080*/  IMAD R56, R203, -0x2, R56 ;  /* 0xfffffffecb387824 */ /* 0x000fe200078e0238 */
[----:B------:R-:W5:Y:S01]  /*e090*/  MUFU.TANH R39, R39 ;  /* 0x0000002700277308 */ /* 0x000f620000002400 */
[----:B------:R-:W-:Y:S01]  /*e0a0*/  FMUL.FTZ R60, R60, UR6 ;  /* 0x000000063c3c7c20 */ /* 0x000fe20008410000 */
[----:B------:R-:W5:Y:S01]  /*e0b0*/  SHFL.IDX PT, R54, R54, RZ, 0x1c1f ;  /* 0x001c1fff36367589 */ /* 0x000f6200000e0000 */
[----:B------:R-:W-:Y:S01]  /*e0c0*/  FMUL.FTZ R64, R64, UR6 ;  /* 0x0000000640407c20 */ /* 0x000fe20008410000 */
[----:B------:R-:W-:Y:S01]  /*e0d0*/  FMUL.FTZ R65, R65, UR6 ;  /* 0x0000000641417c20 */ /* 0x000fe20008410000 */
        /* <DEDUP_REMOVED lines=12> */
[----:B------:R-:W-:Y:S01]  /*e1a0*/  IADD3 R0, R0, 0x28840, RZ ;  /* 0x0002884000007810 */ /* 0x000fe20007ffe0ff */
[----:B------:R-:W-:Y:S01]  /*e1b0*/  ULDC UR46, c[0x0][0x9d8] ;  /* 0x00027600002e7ab9 */ /* 0x000fe20000000800 */
[----:B------:R-:W-:Y:S01]  /*e1c0*/  ULDC UR47, c[0x0][0x9d8] ;  /* 0x00027600002f7ab9 */ /* 0x000fe20000000800 */
[----:B------:R-:W-:Y:S01]  /*e1d0*/  ULDC UR44, c[0x0][0x988] ;  /* 0x00026200002c7ab9 */ /* 0x000fe20000000800 */
[----:B------:R-:W-:Y:S01]  /*e1e0*/  ULDC UR45, c[0x0][0x988] ;  /* 0x00026200002d7ab9 */ /* 0x000fe20000000800 */
[----:B0-----:R-:W-:-:S02]  /*e1f0*/  VIADDMNMX R29, R29, R57, R56, PT ;  /* 0x000000391d1d7246 */ /* 0x001fc40003800138 */
[----:B------:R-:W-:Y:S01]  /*e200*/  CS2R R150, SRZ ;  /* 0x0000000000967805 */ /* 0x000fe2000001ff00 */
[----:B------:R2:W-:Y:S01]  /*e210*/  MUFU.TANH R41, R59 ;  /* 0x0000003b00297308 */ /* 0x0005e20000002400 */
[----:B------:R-:W-:Y:S02]  /*e220*/  CS2R R148, SRZ ;  /* 0x0000000000947805 */ /* 0x000fe4000001ff00 */
[C---:B------:R-:W-:Y:S02]  /*e230*/  ISETP.GT.AND P2, PT, R29.reuse, RZ, PT ;  /* 0x000000ff1d00720c */ /* 0x040fe40003f44270 */
[----:B------:R-:W-:Y:S02]  /*e240*/  CS2R R146, SRZ ;  /* 0x0000000000927805 */ /* 0x000fe4000001ff00 */
[----:B------:R-:W-:Y:S02]  /*e250*/  ISETP.GT.AND P3, PT, R29, 0x1, PT ;  /* 0x000000011d00780c */ /* 0x000fe40003f64270 */
[----:B------:R-:W-:-:S02]  /*e260*/  CS2R R144, SRZ ;  /* 0x0000000000907805 */ /* 0x000fc4000001ff00 */
[----:B------:R-:W-:Y:S02]  /*e270*/  ISETP.GT.AND P4, PT, R29, 0x8, PT ;  /* 0x000000081d00780c */ /* 0x000fe40003f84270 */
[----:B------:R-:W-:Y:S02]  /*e280*/  CS2R R142, SRZ ;  /* 0x00000000008e7805 */ /* 0x000fe4000001ff00 */
[----:B---3--:R-:W-:Y:S01]  /*e290*/  FSEL R97, R97, -INF , P2 ;  /* 0xff80000061617808 */ /* 0x008fe20001000000 */
[----:B------:R-:W0:Y:S01]  /*e2a0*/  MUFU.TANH R46, R46 ;  /* 0x0000002e002e7308 */ /* 0x000e220000002400 */
[----:B------:R-:W-:Y:S02]  /*e2b0*/  FSEL R95, R95, -INF , P3 ;  /* 0xff8000005f5f7808 */ /* 0x000fe40001800000 */
[----:B------:R-:W-:Y:S02]  /*e2c0*/  CS2R R140, SRZ ;  /* 0x00000000008c7805 */ /* 0x000fe4000001ff00 */
[----:B------:R-:W-:-:S02]  /*e2d0*/  ISETP.GT.AND P2, PT, R29, 0x9, PT ;  /* 0x000000091d00780c */ /* 0x000fc40003f44270 */
[----:B------:R-:W-:Y:S02]  /*e2e0*/  CS2R R138, SRZ ;  /* 0x00000000008a7805 */ /* 0x000fe4000001ff00 */
[----:B------:R-:W-:Y:S02]  /*e2f0*/  FSEL R93, R93, -INF , P4 ;  /* 0xff8000005d5d7808 */ /* 0x000fe40002000000 */
[----:B------:R-:W-:Y:S02]  /*e300*/  CS2R R136, SRZ ;  /* 0x0000000000887805 */ /* 0x000fe4000001ff00 */
[----:B------:R-:W-:Y:S01]  /*e310*/  FMNMX.FTZ R6, R97, R95, !PT ;  /* 0x0000005f61067209 */ /* 0x000fe20007810000 */
[----:B------:R1:W-:Y:S01]  /*e320*/  MUFU.TANH R44, R63 ;  /* 0x0000003f002c7308 */ /* 0x0003e20000002400 */
[----:B------:R-:W-:Y:S02]  /*e330*/  ISETP.GT.AND P3, PT, R29, 0x10, PT ;  /* 0x000000101d00780c */ /* 0x000fe40003f64270 */
[----:B------:R-:W-:-:S02]  /*e340*/  CS2R R134, SRZ ;  /* 0x0000000000867805 */ /* 0x000fc4000001ff00 */
[----:B------:R-:W-:Y:S02]  /*e350*/  FSEL R91, R91, -INF , P2 ;  /* 0xff8000005b5b7808 */ /* 0x000fe40001000000 */
[----:B------:R-:W-:Y:S02]  /*e360*/  CS2R R132, SRZ ;  /* 0x0000000000847805 */ /* 0x000fe4000001ff00 */
[----:B------:R-:W-:Y:S02]  /*e370*/  FMNMX.FTZ R6, R93, R6, !PT ;  /* 0x000000065d067209 */ /* 0x000fe40007810000 */
[----:B------:R-:W-:Y:S02]  /*e380*/  CS2R R130, SRZ ;  /* 0x0000000000827805 */ /* 0x000fe4000001ff00 */
[----:B------:R-:W-:Y:S01]  /*e390*/  ISETP.GT.AND P2, PT, R29, 0x11, PT ;  /* 0x000000111d00780c */ /* 0x000fe20003f44270 */
[----:B------:R-:W3:Y:S01]  /*e3a0*/  MUFU.TANH R47, R47 ;  /* 0x0000002f002f7308 */ /* 0x000ee20000002400 */
[----:B----4-:R-:W-:-:S02]  /*e3b0*/  FSEL R89, R34, -INF , P3 ;  /* 0xff80000022597808 */ /* 0x010fc40001800000 */
[----:B------:R-:W-:Y:S02]  /*e3c0*/  CS2R R128, SRZ ;  /* 0x0000000000807805 */ /* 0x000fe4000001ff00 */
[----:B------:R-:W-:Y:S02]  /*e3d0*/  FMNMX.FTZ R6, R91, R6, !PT ;  /* 0x000000065b067209 */ /* 0x000fe40007810000 */
[----:B------:R-:W-:Y:S02]  /*e3e0*/  CS2R R126, SRZ ;  /* 0x00000000007e7805 */ /* 0x000fe4000001ff00 */
[----:B------:R-:W-:Y:S02]  /*e3f0*/  ISETP.GT.AND P3, PT, R29, 0x18, PT ;  /* 0x000000181d00780c */ /* 0x000fe40003f64270 */
[----:B------:R-:W-:Y:S02]  /*e400*/  CS2R R124, SRZ ;  /* 0x00000000007c7805 */ /* 0x000fe4000001ff00 */
[----:B--2---:R-:W-:Y:S01]  /*e410*/  FSEL R59, R35, -INF , P2 ;  /* 0xff800000233b7808 */ /* 0x004fe20001000000 */
[----:B------:R5:W-:Y:S01]  /*e420*/  MUFU.TANH R36, R55 ;  /* 0x0000003700247308 */ /* 0x000be20000002400 */
[----:B------:R-:W-:-:S02]  /*e430*/  FMNMX.FTZ R6, R89, R6, !PT ;  /* 0x0000000659067209 */ /* 0x000fc40007810000 */
[----:B------:R-:W-:Y:S02]  /*e440*/  CS2R R122, SRZ ;  /* 0x00000000007a7805 */ /* 0x000fe4000001ff00 */
[----:B------:R-:W-:Y:S02]  /*e450*/  ISETP.GT.AND P2, PT, R29, 0x19, PT ;  /* 0x000000191d00780c */ /* 0x000fe40003f44270 */
[----:B------:R-:W-:Y:S02]  /*e460*/  CS2R R120, SRZ ;  /* 0x0000000000787805 */ /* 0x000fe4000001ff00 */
[----:B-1----:R-:W-:Y:S02]  /*e470*/  FSEL R63, R38, -INF , P3 ;  /* 0xff800000263f7808 */ /* 0x002fe40001800000 */
[----:B------:R-:W-:Y:S02]  /*e480*/  CS2R R118, SRZ ;  /* 0x0000000000767805 */ /* 0x000fe4000001ff00 */
[----:B------:R-:W-:Y:S01]  /*e490*/  FMNMX.FTZ R6, R59, R6, !PT ;  /* 0x000000063b067209 */ /* 0x000fe20007810000 */
[----:B------:R-:W1:Y:S01]  /*e4a0*/  MUFU.TANH R40, R50 ;  /* 0x0000003200287308 */ /* 0x000e620000002400 */
[----:B------:R-:W-:-:S02]  /*e4b0*/  ISETP.GT.AND P3, PT, R29, 0x20, PT ;  /* 0x000000201d00780c */ /* 0x000fc40003f64270 */
[----:B------:R-:W-:Y:S02]  /*e4c0*/  CS2R R116, SRZ ;  /* 0x0000000000747805 */ /* 0x000fe4000001ff00 */
[----:B-----5:R-:W-:Y:S02]  /*e4d0*/  FSEL R55, R39, -INF , P2 ;  /* 0xff80000027377808 */ /* 0x020fe40001000000 */
[----:B------:R-:W-:Y:S02]  /*e4e0*/  CS2R R114, SRZ ;  /* 0x0000000000727805 */ /* 0x000fe4000001ff00 */
[----:B------:R-:W-:Y:S02]  /*e4f0*/  FMNMX.FTZ R6, R63, R6, !PT ;  /* 0x000000063f067209 */ /* 0x000fe40007810000 */
[----:B------:R-:W-:Y:S02]  /*e500*/  CS2R R112, SRZ ;  /* 0x0000000000707805 */ /* 0x000fe4000001ff00 */
[----:B------:R-:W-:Y:S01]  /*e510*/  ISETP.GT.AND P2, PT, R29, 0x21, PT ;  /* 0x000000211d00780c */ /* 0x000fe20003f44270 */
[----:B------:R2:W4:Y:S01]  /*e520*/  MUFU.TANH R32, R51 ;  /* 0x0000003300207308 */ /* 0x0005220000002400 */
[----:B------:R-:W-:-:S02]  /*e530*/  FSEL R53, R42, -INF , P3 ;  /* 0xff8000002a357808 */ /* 0x000fc40001800000 */
[----:B------:R-:W-:Y:S02]  /*e540*/  CS2R R110, SRZ ;  /* 0x00000000006e7805 */ /* 0x000fe4000001ff00 */
[----:B------:R-:W-:Y:S02]  /*e550*/  FMNMX.FTZ R6, R55, R6, !PT ;  /* 0x0000000637067209 */ /* 0x000fe40007810000 */
[----:B------:R-:W-:Y:S02]  /*e560*/  CS2R R108, SRZ ;  /* 0x00000000006c7805 */ /* 0x000fe4000001ff00 */
[----:B------:R-:W-:Y:S02]  /*e570*/  ISETP.GT.AND P3, PT, R29, 0x28, PT ;  /* 0x000000281d00780c */ /* 0x000fe40003f64270 */
[----:B------:R-:W-:Y:S02]  /*e580*/  CS2R R106, SRZ ;  /* 0x00000000006a7805 */ /* 0x000fe4000001ff00 */
[----:B------:R-:W-:Y:S01]  /*e590*/  FMNMX.FTZ R6, R53, R6, !PT ;  /* 0x0000000635067209 */ /* 0x000fe20007810000 */
[----:B------:R-:W5:Y:S01]  /*e5a0*/  MUFU.TANH R58, R58 ;  /* 0x0000003a003a7308 */ /* 0x000f620000002400 */
[----:B--2---:R-:W-:-:S02]  /*e5b0*/  FSEL R51, R43, -INF , P2 ;  /* 0xff8000002b337808 */ /* 0x004fc40001000000 */
[----:B------:R-:W-:Y:S02]  /*e5c0*/  CS2R R104, SRZ ;  /* 0x0000000000687805 */ /* 0x000fe4000001ff00 */
        /* <DEDUP_REMOVED lines=8> */
[----:B---3--:R-:W-:Y:S02]  /*e650*/  FSEL R48, R47, -INF , P2 ;  /* 0xff8000002f307808 */ /* 0x008fe40001000000 */
[----:B------:R-:W-:Y:S02]  /*e660*/  FMNMX.FTZ R31, R50, R31, !PT ;  /* 0x0000001f321f7209 */ /* 0x000fe40007810000 */
[----:B------:R-:W-:Y:S01]  /*e670*/  ISETP.GT.AND P2, PT, R29, 0x31, PT ;  /* 0x000000311d00780c */ /* 0x000fe20003f44270 */
[----:B------:R-:W2:Y:S01]  /*e680*/  MUFU.TANH R66, R66 ;  /* 0x0000004200427308 */ /* 0x000ea20000002400 */
[----:B-1----:R-:W-:Y:S02]  /*e690*/  FSEL R40, R40, -INF , P3 ;  /* 0xff80000028287808 */ /* 0x002fe40001800000 */
[----:B------:R-:W-:-:S02]  /*e6a0*/  FMNMX.FTZ R31, R48, R31, !PT ;  /* 0x0000001f301f7209 */ /* 0x000fc40007810000 */
[C---:B------:R-:W-:Y:S02]  /*e6b0*/  ISETP.GT.AND P3, PT, R29.reuse, 0x38, PT ;  /* 0x000000381d00780c */ /* 0x040fe40003f64270 */
[----:B----4-:R-:W-:Y:S01]  /*e6c0*/  FSEL R35, R32, -INF , P2 ;  /* 0xff80000020237808 */ /* 0x010fe20001000000 */
[----:B------:R-:W1:Y:S01]  /*e6d0*/  MUFU.TANH R38, R67 ;  /* 0x0000004300267308 */ /* 0x000e620000002400 */
[----:B------:R-:W-:Y:S02]  /*e6e0*/  FMNMX.FTZ R6, R40, R31, !PT ;  /* 0x0000001f28067209 */ /* 0x000fe40007810000 */
[----:B------:R-:W-:Y:S02]  /*e6f0*/  ISETP.GT.AND P2, PT, R29, 0x39, PT ;  /* 0x000000391d00780c */ /* 0x000fe40003f44270 */
[----:B------:R-:W-:Y:S02]  /*e700*/  FSEL R33, R33, -INF , P3 ;  /* 0xff80000021217808 */ /* 0x000fe40001800000 */
[----:B------:R-:W-:Y:S01]  /*e710*/  FMNMX.FTZ R6, R35, R6, !PT ;  /* 0x0000000623067209 */ /* 0x000fe20007810000 */
[----:B------:R-:W3:Y:S01]  /*e720*/  MUFU.TANH R70, R70 ;  /* 0x0000004600467308 */ /* 0x000ee20000002400 */
[----:B------:R-:W-:-:S02]  /*e730*/  ISETP.GT.AND P3, PT, R29, 0x40, PT ;  /* 0x000000401d00780c */ /* 0x000fc40003f64270 */
[----:B------:R-:W-:Y:S02]  /*e740*/  FSEL R32, R36, -INF , P2 ;  /* 0xff80000024207808 */ /* 0x000fe40001000000 */
[----:B------:R-:W-:Y:S02]  /*e750*/  FMNMX.FTZ R31, R33, R6, !PT ;  /* 0x00000006211f7209 */ /* 0x000fe40007810000 */
[C---:B------:R-:W-:Y:S01]  /*e760*/  ISETP.GT.AND P2, PT, R29.reuse, 0x41, PT ;  /* 0x000000411d00780c */ /* 0x040fe20003f44270 */
[----:B------:R-:W4:Y:S01]  /*e770*/  MUFU.TANH R71, R71 ;  /* 0x0000004700477308 */ /* 0x000f220000002400 */
[----:B-----5:R-:W-:Y:S02]  /*e780*/  FSEL R30, R58, -INF , P3 ;  /* 0xff8000003a1e7808 */ /* 0x020fe40001800000 */
[----:B------:R-:W-:Y:S02]  /*e790*/  FMNMX.FTZ R37, R32, R31, !PT ;  /* 0x0000001f20257209 */ /* 0x000fe40007810000 */
[----:B------:R-:W-:-:S02]  /*e7a0*/  ISETP.GT.AND P3, PT, R29, 0x48, PT ;  /* 0x000000481d00780c */ /* 0x000fc40003f64270 */
[----:B------:R-:W-:Y:S01]  /*e7b0*/  FSEL R31, R41, -INF , P2 ;  /* 0xff800000291f7808 */ /* 0x000fe20001000000 */
[----:B------:R-:W5:Y:S01]  /*e7c0*/  MUFU.TANH R42, R74 ;  /* 0x0000004a002a7308 */ /* 0x000f620000002400 */
[----:B------:R-:W-:Y:S02]  /*e7d0*/  FMNMX.FTZ R6, R30, R37, !PT ;  /* 0x000000251e067209 */ /* 0x000fe40007810000 */
[----:B------:R-:W-:Y:S02]  /*e7e0*/  ISETP.GT.AND P2, PT, R29, 0x49, PT ;  /* 0x000000491d00780c */ /* 0x000fe40003f44270 */
[----:B0-----:R-:W-:Y:S02]  /*e7f0*/  FSEL R34, R62, -INF , P3 ;  /* 0xff8000003e227808 */ /* 0x001fe40001800000 */
[----:B------:R-:W-:Y:S01]  /*e800*/  FMNMX.FTZ R37, R31, R6, !PT ;  /* 0x000000061f257209 */ /* 0x000fe20007810000 */
[----:B------:R-:W0:Y:S01]  /*e810*/  MUFU.TANH R43, R75 ;  /* 0x0000004b002b7308 */ /* 0x000e220000002400 */
[----:B------:R-:W-:-:S02]  /*e820*/  ISETP.GT.AND P3, PT, R29, 0x50, PT ;  /* 0x000000501d00780c */ /* 0x000fc40003f64270 */
[----:B------:R-:W-:Y:S02]  /*e830*/  FSEL R36, R44, -INF , P2 ;  /* 0xff8000002c247808 */ /* 0x000fe40001000000 */
[----:B------:R-:W-:Y:S02]  /*e840*/  FMNMX.FTZ R39, R34, R37, !PT ;  /* 0x0000002522277209 */ /* 0x000fe40007810000 */
[C---:B------:R-:W-:Y:S01]  /*e850*/  ISETP.GT.AND P2, PT, R29.reuse, 0x51, PT ;  /* 0x000000511d00780c */ /* 0x040fe20003f44270 */
[----:B------:R-:W0:Y:S01]  /*e860*/  MUFU.TANH R78, R78 ;  /* 0x0000004e004e7308 */ /* 0x000e220000002400 */
[----:B--2---:R-:W-:Y:S02]  /*e870*/  FSEL R37, R66, -INF , P3 ;  /* 0xff80000042257808 */ /* 0x004fe40001800000 */
[----:B------:R-:W-:Y:S02]  /*e880*/  FMNMX.FTZ R6, R36, R39, !PT ;  /* 0x0000002724067209 */ /* 0x000fe40007810000 */
[----:B------:R-:W-:-:S02]  /*e890*/  ISETP.GT.AND P3, PT, R29, 0x58, PT ;  /* 0x000000581d00780c */ /* 0x000fc40003f64270 */
[----:B-1----:R-:W-:Y:S01]  /*e8a0*/  FSEL R38, R38, -INF , P2 ;  /* 0xff80000026267808 */ /* 0x002fe20001000000 */
[----:B------:R-:W1:Y:S01]  /*e8b0*/  MUFU.TANH R79, R79 ;  /* 0x0000004f004f7308 */ /* 0x000e620000002400 */
[----:B------:R-:W-:Y:S02]  /*e8c0*/  FMNMX.FTZ R41, R37, R6, !PT ;  /* 0x0000000625297209 */ /* 0x000fe40007810000 */
[C---:B------:R-:W-:Y:S02]  /*e8d0*/  ISETP.GT.AND P2, PT, R29.reuse, 0x59, PT ;  /* 0x000000591d00780c */ /* 0x040fe40003f44270 */
[----:B---3--:R-:W-:Y:S02]  /*e8e0*/  FSEL R39, R70, -INF , P3 ;  /* 0xff80000046277808 */ /* 0x008fe40001800000 */
[----:B------:R-:W-:Y:S01]  /*e8f0*/  FMNMX.FTZ R6, R38, R41, !PT ;  /* 0x0000002926067209 */ /* 0x000fe20007810000 */
[----:B------:R-:W2:Y:S01]  /*e900*/  MUFU.TANH R46, R82 ;  /* 0x00000052002e7308 */ /* 0x000ea20000002400 */
[----:B------:R-:W-:-:S02]  /*e910*/  ISETP.GT.AND P3, PT, R29, 0x60, PT ;  /* 0x000000601d00780c */ /* 0x000fc40003f64270 */
[----:B----4-:R-:W-:Y:S02]  /*e920*/  FSEL R41, R71, -INF , P2 ;  /* 0xff80000047297808 */ /* 0x010fe40001000000 */
[----:B------:R-:W-:Y:S02]  /*e930*/  FMNMX.FTZ R6, R39, R6, !PT ;  /* 0x0000000627067209 */ /* 0x000fe40007810000 */
[----:B------:R-:W-:Y:S01]  /*e940*/  ISETP.GT.AND P2, PT, R29, 0x61, PT ;  /* 0x000000611d00780c */ /* 0x000fe20003f44270 */
[----:B------:R-:W3:Y:S01]  /*e950*/  MUFU.TANH R83, R83 ;  /* 0x0000005300537308 */ /* 0x000ee20000002400 */
[----:B-----5:R-:W-:Y:S02]  /*e960*/  FSEL R42, R42, -INF , P3 ;  /* 0xff8000002a2a7808 */ /* 0x020fe40001800000 */
[----:B------:R-:W-:Y:S02]  /*e970*/  FMNMX.FTZ R45, R41, R6, !PT ;  /* 0x00000006292d7209 */ /* 0x000fe40007810000 */
[----:B------:R-:W-:-:S02]  /*e980*/  ISETP.GT.AND P3, PT, R29, 0x68, PT ;  /* 0x000000681d00780c */ /* 0x000fc40003f64270 */
[----:B0-----:R-:W-:Y:S01]  /*e990*/  FSEL R43, R43, -INF , P2 ;  /* 0xff8000002b2b7808 */ /* 0x001fe20001000000 */
[----:B------:R-:W0:Y:S01]  /*e9a0*/  MUFU.TANH R86, R86 ;  /* 0x0000005600567308 */ /* 0x000e220000002400 */
[----:B------:R-:W-:Y:S02]  /*e9b0*/  FMNMX.FTZ R6, R42, R45, !PT ;  /* 0x0000002d2a067209 */ /* 0x000fe40007810000 */
[----:B------:R-:W-:Y:S02]  /*e9c0*/  ISETP.GT.AND P2, PT, R29, 0x69, PT ;  /* 0x000000691d00780c */ /* 0x000fe40003f44270 */
[----:B------:R-:W-:Y:S02]  /*e9d0*/  FSEL R44, R78, -INF , P3 ;  /* 0xff8000004e2c7808 */ /* 0x000fe40001800000 */
[----:B------:R-:W-:Y:S01]  /*e9e0*/  FMNMX.FTZ R47, R43, R6, !PT ;  /* 0x000000062b2f7209 */ /* 0x000fe20007810000 */
[----:B------:R-:W4:Y:S01]  /*e9f0*/  MUFU.TANH R87, R87 ;  /* 0x0000005700577308 */ /* 0x000f220000002400 */
[----:B------:R-:W-:-:S02]  /*ea00*/  ISETP.GT.AND P3, PT, R29, 0x70, PT ;  /* 0x000000701d00780c */ /* 0x000fc40003f64270 */
[----:B-1----:R-:W-:Y:S02]  /*ea10*/  FSEL R45, R79, -INF , P2 ;  /* 0xff8000004f2d7808 */ /* 0x002fe40001000000 */
[----:B------:R-:W-:Y:S02]  /*ea20*/  FMNMX.FTZ R6, R44, R47, !PT ;  /* 0x0000002f2c067209 */ /* 0x000fe40007810000 */
[----:B------:R-:W-:Y:S01]  /*ea30*/  ISETP.GT.AND P2, PT, R29, 0x71, PT ;  /* 0x000000711d00780c */ /* 0x000fe20003f44270 */
[----:B------:R-:W-:Y:S01]  /*ea40*/  MUFU.TANH R3, R3 ;  /* 0x0000000300037308 */ /* 0x000fe20000002400 */
[----:B--2---:R-:W-:Y:S02]  /*ea50*/  FSEL R46, R46, -INF , P3 ;  /* 0xff8000002e2e7808 */ /* 0x004fe40001800000 */
[----:B------:R-:W-:Y:S02]  /*ea60*/  FMNMX.FTZ R49, R45, R6, !PT ;  /* 0x000000062d317209 */ /* 0x000fe40007810000 */
[----:B------:R-:W-:-:S02]  /*ea70*/  ISETP.GT.AND P3, PT, R29, 0x78, PT ;  /* 0x000000781d00780c */ /* 0x000fc40003f64270 */
[----:B---3--:R-:W-:Y:S01]  /*ea80*/  FSEL R47, R83, -INF , P2 ;  /* 0xff800000532f7808 */ /* 0x008fe20001000000 */
[----:B------:R-:W1:Y:S01]  /*ea90*/  MUFU.TANH R5, R5 ;  /* 0x0000000500057308 */ /* 0x000e620000002400 */
[----:B------:R-:W-:Y:S02]  /*eaa0*/  FMNMX.FTZ R6, R46, R49, !PT ;  /* 0x000000312e067209 */ /* 0x000fe40007810000 */
[----:B------:R-:W-:Y:S02]  /*eab0*/  ISETP.GT.AND P2, PT, R29, 0x79, PT ;  /* 0x000000791d00780c */ /* 0x000fe40003f44270 */
[----:B0-----:R-:W-:Y:S02]  /*eac0*/  FSEL R49, R86, -INF , P3 ;  /* 0xff80000056317808 */ /* 0x001fe40001800000 */
[----:B------:R-:W-:Y:S01]  /*ead0*/  FMNMX.FTZ R6, R47, R6, !PT ;  /* 0x000000062f067209 */ /* 0x000fe20007810000 */
[----:B------:R-:W-:Y:S01]  /*eae0*/  MUFU.TANH R8, R8 ;  /* 0x0000000800087308 */ /* 0x000fe20000002400 */
[----:B----4-:R-:W-:-:S02]  /*eaf0*/  FSEL R29, R87, -INF , P2 ;  /* 0xff800000571d7808 */ /* 0x010fc40001000000 */
[----:B------:R-:W-:Y:S02]  /*eb00*/  FMNMX.FTZ R6, R49, R6, !PT ;  /* 0x0000000631067209 */ /* 0x000fe40007810000 */
[----:B------:R-:W-:Y:S02]  /*eb10*/  VIADDMNMX R62, R54, R57, R56, PT ;  /* 0x00000039363e7246 */ /* 0x000fe40003800138 */
[----:B------:R-:W-:Y:S01]  /*eb20*/  FMNMX.FTZ R6, R29, R6, !PT ;  /* 0x000000061d067209 */ /* 0x000fe20007810000 */
[----:B------:R-:W-:Y:S01]  /*eb30*/  MUFU.TANH R7, R7 ;  /* 0x0000000700077308 */ /* 0x000fe20000002400 */
[C---:B------:R-:W-:Y:S02]  /*eb40*/  ISETP.GT.AND P3, PT, R62.reuse, 0x1, PT ;  /* 0x000000013e00780c */ /* 0x040fe40003f64270 */
[----:B------:R-:W-:Y:S01]  /*eb50*/  ISETP.GT.AND P4, PT, R62, 0x8, PT ;  /* 0x000000083e00780c */ /* 0x000fe20003f84270 */
[----:B------:R-:W0:Y:S01]  /*eb60*/  SHFL.BFLY PT, R67, R6, 0x2, 0x1f ;  /* 0x0c401f0006437f89 */ /* 0x000e2200000e0000 */
[----:B-1----:R-:W-:-:S02]  /*eb70*/  FSEL R57, R5, -INF , P3 ;  /* 0xff80000005397808 */ /* 0x002fc40001800000 */
[----:B------:R-:W-:Y:S01]  /*eb80*/  ISETP.GT.AND P3, PT, R62, 0x10, PT ;  /* 0x000000103e00780c */ /* 0x000fe20003f64270 */
[----:B------:R-:W1:Y:S08]  /*eb90*/  MUFU.TANH R10, R10 ;  /* 0x0000000a000a7308 */ /* 0x000e700000002400 */
[----:B------:R-:W-:Y:S08]  /*eba0*/  MUFU.TANH R9, R9 ;  /* 0x0000000900097308 */ /* 0x000ff00000002400 */
[----:B------:R-:W2:Y:S01]  /*ebb0*/  MUFU.TANH R11, R11 ;  /* 0x0000000b000b7308 */ /* 0x000ea20000002400 */
[----:B-1----:R-:W-:-:S02]  /*ebc0*/  FSEL R5, R10, -INF , P3 ;  /* 0xff8000000a057808 */ /* 0x002fc40001800000 */
[----:B------:R-:W-:Y:S02]  /*ebd0*/  ISETP.GT.AND P3, PT, R62, 0x18, PT ;  /* 0x000000183e00780c */ /* 0x000fe40003f64270 */
[----:B0-----:R-:W-:-:S03]  /*ebe0*/  FMNMX.FTZ R67, R6, R67, !PT ;  /* 0x0000004306437209 */ /* 0x001fc60007810000 */
[----:B------:R-:W0:Y:S02]  /*ebf0*/  MUFU.TANH R12, R12 ;  /* 0x0000000c000c7308 */ /* 0x000e240000002400 */
[----:B------:R-:W1:Y:S06]  /*ec00*/  SHFL.BFLY PT, R6, R67, 0x1, 0x1f ;  /* 0x0c201f0043067f89 */ /* 0x000e6c00000e0000 */
[----:B------:R-:W3:Y:S01]  /*ec10*/  MUFU.TANH R14, R14 ;  /* 0x0000000e000e7308 */ /* 0x000ee20000002400 */
[----:B--2---:R-:W-:Y:S02]  /*ec20*/  FSEL R11, R11, -INF , P3 ;  /* 0xff8000000b0b7808 */ /* 0x004fe40001800000 */
[----:B------:R-:W-:-:S05]  /*ec30*/  ISETP.GT.AND P3, PT, R62, 0x20, PT ;  /* 0x000000203e00780c */ /* 0x000fca0003f64270 */
[----:B------:R-:W2:Y:S08]  /*ec40*/  MUFU.TANH R13, R13 ;  /* 0x0000000d000d7308 */ /* 0x000eb00000002400 */
[----:B------:R-:W4:Y:S01]  /*ec50*/  MUFU.TANH R15, R15 ;  /* 0x0000000f000f7308 */ /* 0x000f220000002400 */
[----:B-1----:R-:W-:-:S04]  /*ec60*/  FMNMX.FTZ R6, R67, R6, !PT ;  /* 0x0000000643067209 */ /* 0x002fc80007810000 */
[C---:B------:R-:W-:Y:S01]  /*ec70*/  FSETP.NEU.FTZ.AND P2, PT, R6.reuse, -INF , PT ;  /* 0xff8000000600780b */ /* 0x040fe20003f5d000 */
[----:B------:R-:W-:Y:S02]  /*ec80*/  FMUL.FTZ R52, R6, UR48 ;  /* 0x0000003006347c20 */ /* 0x000fe40008410000 */
[----:B------:R-:W1:Y:S03]  /*ec90*/  MUFU.TANH R20, R20 ;  /* 0x0000001400147308 */ /* 0x000e660000002400 */
[----:B------:R-:W-:Y:S02]  /*eca0*/  FSEL R52, R52, RZ, P2 ;  /* 0x000000ff34347208 */ /* 0x000fe40001000000 */
[----:B------:R-:W-:-:S03]  /*ecb0*/  ISETP.GT.AND P2, PT, R62, RZ, PT ;  /* 0x000000ff3e00720c */ /* 0x000fc60003f44270 */
[----:B------:R5:W-:Y:S01]  /*ecc0*/  MUFU.TANH R71, R61 ;  /* 0x0000003d00477308 */ /* 0x000be20000002400 */
[--C-:B------:R-:W-:Y:S01]  /*ecd0*/  FFMA.FTZ R51, R51, UR48, -R52.reuse ;  /* 0x0000003033337c23 */ /* 0x100fe20008010834 */
[----:B------:R-:W-:Y:S01]  /*ece0*/  FSEL R54, R3, -INF , P2 ;  /* 0xff80000003367808 */ /* 0x000fe20001000000 */
[--C-:B------:R-:W-:Y:S01]  /*ecf0*/  FFMA.FTZ R175, R50, UR48, -R52.reuse ;  /* 0x0000003032af7c23 */ /* 0x100fe20008010834 */
[----:B------:R-:W-:Y:S01]  /*ed00*/  ISETP.GT.AND P2, PT, R62, 0x9, PT ;  /* 0x000000093e00780c */ /* 0x000fe20003f44270 */
[--C-:B------:R-:W-:Y:S01]  /*ed10*/  FFMA.FTZ R173, R53, UR48, -R52.reuse ;  /* 0x0000003035ad7c23 */ /* 0x100fe20008010834 */
[----:B------:R-:W-:Y:S01]  /*ed20*/  FSEL R3, R8, -INF , P4 ;  /* 0xff80000008037808 */ /* 0x000fe20002000000 */
[--C-:B------:R-:W-:Y:S01]  /*ed30*/  FFMA.FTZ R171, R33, UR48, -R52.reuse ;  /* 0x0000003021ab7c23 */ /* 0x100fe20008010834 */
[----:B------:R-:W-:Y:S01]  /*ed40*/  FMNMX.FTZ R56, R54, R57, !PT ;  /* 0x0000003936387209 */ /* 0x000fe20007810000 */
[----:B------:R-:W1:Y:S01]  /*ed50*/  MUFU.TANH R24, R24 ;  /* 0x0000001800187308 */ /* 0x000e620000002400 */
[----:B------:R-:W-:Y:S01]  /*ed60*/  FSEL R7, R7, -INF , P2 ;  /* 0xff80000007077808 */ /* 0x000fe20001000000 */
[--C-:B------:R-:W-:Y:S01]  /*ed70*/  FFMA.FTZ R179, R63, UR48, -R52.reuse ;  /* 0x000000303fb37c23 */ /* 0x100fe20008010834 */
[----:B------:R-:W-:Y:S01]  /*ed80*/  FMNMX.FTZ R56, R3, R56, !PT ;  /* 0x0000003803387209 */ /* 0x000fe20007810000 */
[--C-:B------:R-:W-:Y:S01]  /*ed90*/  FFMA.FTZ R165, R30, UR48, -R52.reuse ;  /* 0x000000301ea57c23 */ /* 0x100fe20008010834 */
[----:B------:R-:W-:Y:S01]  /*eda0*/  ISETP.GT.AND P2, PT, R62, 0x11, PT ;  /* 0x000000113e00780c */ /* 0x000fe20003f44270 */
        /* <DEDUP_REMOVED lines=8> */
[----:B------:R-:W1:Y:S01]  /*ee30*/  @P1 LDC R46, c[0x0][0x44c] ;  /* 0x00011300ff2e1b82 */ /* 0x000e620000000800 */
[----:B------:R-:W-:Y:S01]  /*ee40*/  FMNMX.FTZ R58, R9, R56, !PT ;  /* 0x00000038093a7209 */ /* 0x000fe20007810000 */
[----:B------:R-:W-:Y:S01]  /*ee50*/  MUFU.TANH R25, R25 ;  /* 0x0000001900197308 */ /* 0x000fe20000002400 */
[----:B0-----:R-:W-:Y:S01]  /*ee60*/  FSEL R56, R12, -INF , P2 ;  /* 0xff8000000c387808 */ /* 0x001fe20001000000 */
[--C-:B------:R-:W-:Y:S01]  /*ee70*/  FFMA.FTZ R12, R59, UR48, -R52.reuse ;  /* 0x000000303b0c7c23 */ /* 0x100fe20008010834 */
[----:B-----5:R-:W-:Y:S01]  /*ee80*/  FMNMX.FTZ R61, R11, R58, !PT ;  /* 0x0000003a0b3d7209 */ /* 0x020fe20007810000 */
[--C-:B------:R-:W-:Y:S01]  /*ee90*/  FFMA.FTZ R181, R97, UR48, -R52.reuse ;  /* 0x0000003061b57c23 */ /* 0x100fe20008010834 */
[----:B------:R-:W-:Y:S01]  /*eea0*/  ISETP.GT.AND P2, PT, R62, 0x21, PT ;  /* 0x000000213e00780c */ /* 0x000fe20003f44270 */
[--C-:B------:R-:W-:Y:S01]  /*eeb0*/  FFMA.FTZ R95, R95, UR48, -R52.reuse ;  /* 0x000000305f5f7c23 */ /* 0x100fe20008010834 */
[----:B---3--:R-:W-:Y:S01]  /*eec0*/  FSEL R58, R14, -INF , P3 ;  /* 0xff8000000e3a7808 */ /* 0x008fe20001800000 */
[----:B------:R-:W0:Y:S01]  /*eed0*/  MUFU.TANH R26, R26 ;  /* 0x0000001a001a7308 */ /* 0x000e220000002400 */
[----:B------:R-:W-:Y:S01]  /*eee0*/  FMNMX.FTZ R61, R56, R61, !PT ;  /* 0x0000003d383d7209 */ /* 0x000fe20007810000 */
[--C-:B------:R-:W-:Y:S01]  /*eef0*/  FFMA.FTZ R183, R93, UR48, -R52.reuse ;  /* 0x000000305db77c23 */ /* 0x100fe20008010834 */
[----:B------:R-:W-:Y:S01]  /*ef00*/  ISETP.GT.AND P3, PT, R62, 0x28, PT ;  /* 0x000000283e00780c */ /* 0x000fe20003f64270 */
[--C-:B------:R-:W-:Y:S01]  /*ef10*/  FFMA.FTZ R10, R91, UR48, -R52.reuse ;  /* 0x000000305b0a7c23 */ /* 0x100fe20008010834 */
[----:B--2---:R-:W-:Y:S01]  /*ef20*/  FSEL R13, R13, -INF , P2 ;  /* 0xff8000000d0d7808 */ /* 0x004fe20001000000 */
[--C-:B------:R-:W-:Y:S01]  /*ef30*/  FFMA.FTZ R177, R89, UR48, -R52.reuse ;  /* 0x0000003059b17c23 */ /* 0x100fe20008010834 */
[----:B------:R-:W-:Y:S01]  /*ef40*/  FMNMX.FTZ R14, R58, R61, !PT ;  /* 0x0000003d3a0e7209 */ /* 0x000fe20007810000 */
[----:B------:R-:W2:Y:S01]  /*ef50*/  MUFU.TANH R28, R28 ;  /* 0x0000001c001c7308 */ /* 0x000ea20000002400 */
[----:B------:R-:W-:Y:S01]  /*ef60*/  ISETP.GT.AND P2, PT, R62, 0x29, PT ;  /* 0x000000293e00780c */ /* 0x000fe20003f44270 */
[--C-:B------:R-:W-:Y:S01]  /*ef70*/  FFMA.FTZ R163, R39, UR48, -R52.reuse ;  /* 0x0000003027a37c23 */ /* 0x100fe20008010834 */
[----:B----4-:R-:W-:Y:S01]  /*ef80*/  FSEL R15, R15, -INF , P3 ;  /* 0xff8000000f0f7808 */ /* 0x010fe20001800000 */
[----:B------:R-:W-:Y:S01]  /*ef90*/  IMAD.MOV.U32 R39, RZ, RZ, R191 ;  /* 0x000000ffff277224 */ /* 0x000fe200078e00bf */
[----:B------:R-:W-:Y:S01]  /*efa0*/  FMNMX.FTZ R14, R13, R14, !PT ;  /* 0x0000000e0d0e7209 */ /* 0x000fe20007810000 */
[--C-:B------:R-:W-:Y:S01]  /*efb0*/  FFMA.FTZ R167, R34, UR48, -R52.reuse ;  /* 0x0000003022a77c23 */ /* 0x100fe20008010834 */
[----:B------:R-:W-:Y:S01]  /*efc0*/  ISETP.GT.AND P3, PT, R62, 0x30, PT ;  /* 0x000000303e00780c */ /* 0x000fe20003f64270 */
[----:B------:R3:W-:Y:S01]  /*efd0*/  MUFU.TANH R70, R60 ;  /* 0x0000003c00467308 */ /* 0x0007e20000002400 */
        /* <DEDUP_REMOVED lines=8> */
[----:B---3--:R-:W-:Y:S01]  /*f060*/  FSEL R60, R24, -INF , P3 ;  /* 0xff800000183c7808 */ /* 0x008fe20001800000 */
[--C-:B------:R-:W-:Y:S01]  /*f070*/  FFMA.FTZ R14, R55, UR48, -R52.reuse ;  /* 0x00000030370e7c23 */ /* 0x100fe20008010834 */
[----:B------:R-:W-:Y:S01]  /*f080*/  ISETP.GT.AND P3, PT, R62, 0x38, PT ;  /* 0x000000383e00780c */ /* 0x000fe20003f64270 */
[--C-:B------:R-:W-:Y:S01]  /*f090*/  FFMA.FTZ R38, R43, UR48, -R52.reuse ;  /* 0x000000302b267c23 */ /* 0x100fe20008010834 */
[----:B------:R-:W-:Y:S01]  /*f0a0*/  FMNMX.FTZ R61, R60, R61, !PT ;  /* 0x0000003d3c3d7209 */ /* 0x000fe20007810000 */
[--C-:B------:R-:W-:Y:S01]  /*f0b0*/  FFMA.FTZ R42, R47, UR48, -R52.reuse ;  /* 0x000000302f2a7c23 */ /* 0x100fe20008010834 */
[--C-:B------:R-:W-:Y:S01]  /*f0c0*/  FFMA.FTZ R155, R49, UR48, -R52.reuse ;  /* 0x00000030319b7c23 */ /* 0x100fe20008010834 */
[----:B------:R3:W4:Y:S01]  /*f0d0*/  MUFU.TANH R74, R64 ;  /* 0x00000040004a7308 */ /* 0x0007220000002400 */
[----:B------:R-:W-:Y:S01]  /*f0e0*/  FFMA.FTZ R29, R29, UR48, -R52 ;  /* 0x000000301d1d7c23 */ /* 0x000fe20008010834 */
[----:B------:R-:W-:-:S02]  /*f0f0*/  CS2R R92, SRZ ;  /* 0x00000000005c7805 */ /* 0x000fc4000001ff00 */
[----:B------:R-:W-:Y:S02]  /*f100*/  CS2R R90, SRZ ;  /* 0x00000000005a7805 */ /* 0x000fe4000001ff00 */
[----:B------:R-:W-:Y:S02]  /*f110*/  CS2R R88, SRZ ;  /* 0x0000000000587805 */ /* 0x000fe4000001ff00 */
[----:B------:R5:W4:Y:S01]  /*f120*/  MUFU.TANH R75, R65 ;  /* 0x00000041004b7308 */ /* 0x000b220000002400 */
[----:B---3--:R-:W-:Y:S02]  /*f130*/  FSEL R64, R21, -INF , P2 ;  /* 0xff80000015407808 */ /* 0x008fe40001000000 */
[----:B------:R-:W-:Y:S02]  /*f140*/  ISETP.GT.AND P2, PT, R62, 0x39, PT ;  /* 0x000000393e00780c */ /* 0x000fe40003f44270 */
[----:B------:R-:W-:Y:S02]  /*f150*/  FMNMX.FTZ R20, R64, R61, !PT ;  /* 0x0000003d40147209 */ /* 0x000fe40007810000 */
[----:B0-----:R-:W-:Y:S01]  /*f160*/  FSEL R66, R26, -INF , P2 ;  /* 0xff8000001a427808 */ /* 0x001fe20001000000 */
[----:B------:R1:W-:Y:S01]  /*f170*/  MUFU.TANH R79, R69 ;  /* 0x00000045004f7308 */ /* 0x0003e20000002400 */
[----:B-----5:R-:W-:-:S02]  /*f180*/  FSEL R65, R25, -INF , P3 ;  /* 0xff80000019417808 */ /* 0x020fc40001800000 */
[C---:B------:R-:W-:Y:S02]  /*f190*/  ISETP.GT.AND P3, PT, R62.reuse, 0x40, PT ;  /* 0x000000403e00780c */ /* 0x040fe40003f64270 */
[----:B------:R-:W-:Y:S02]  /*f1a0*/  FMNMX.FTZ R21, R65, R20, !PT ;  /* 0x0000001441157209 */ /* 0x000fe40007810000 */
[----:B------:R-:W-:Y:S01]  /*f1b0*/  ISETP.GT.AND P2, PT, R62, 0x41, PT ;  /* 0x000000413e00780c */ /* 0x000fe20003f44270 */
[----:B------:R0:W3:Y:S01]  /*f1c0*/  MUFU.TANH R78, R68 ;  /* 0x00000044004e7308 */ /* 0x0000e20000002400 */
[----:B--2---:R-:W-:Y:S01]  /*f1d0*/  FSEL R67, R28, -INF , P3 ;  /* 0xff8000001c437808 */ /* 0x004fe20001800000 */
[----:B------:R-:W-:Y:S01]  /*f1e0*/  FFMA.FTZ R28, R48, UR48, -R52 ;  /* 0x00000030301c7c23 */ /* 0x000fe20008010834 */
[----:B------:R-:W-:Y:S02]  /*f1f0*/  FMNMX.FTZ R20, R66, R21, !PT ;  /* 0x0000001542147209 */ /* 0x000fe40007810000 */
[----:B------:R-:W-:-:S02]  /*f200*/  ISETP.GT.AND P3, PT, R62, 0x48, PT ;  /* 0x000000483e00780c */ /* 0x000fc40003f64270 */
[----:B-1----:R-:W-:Y:S01]  /*f210*/  FSEL R69, R27, -INF , P2 ;  /* 0xff8000001b457808 */ /* 0x002fe20001000000 */
[----:B------:R-:W1:Y:S01]  /*f220*/  MUFU.TANH R72, R72 ;  /* 0x0000004800487308 */ /* 0x000e620000002400 */
[----:B------:R-:W-:Y:S02]  /*f230*/  FMNMX.FTZ R24, R67, R20, !PT ;  /* 0x0000001443187209 */ /* 0x000fe40007810000 */
[----:B------:R-:W-:Y:S02]  /*f240*/  ISETP.GT.AND P2, PT, R62, 0x49, PT ;  /* 0x000000493e00780c */ /* 0x000fe40003f44270 */
[----:B------:R-:W-:Y:S02]  /*f250*/  FSEL R70, R70, -INF , P3 ;  /* 0xff80000046467808 */ /* 0x000fe40001800000 */
[----:B------:R-:W-:Y:S01]  /*f260*/  FMNMX.FTZ R21, R69, R24, !PT ;  /* 0x0000001845157209 */ /* 0x000fe20007810000 */
[----:B------:R-:W2:Y:S01]  /*f270*/  MUFU.TANH R73, R73 ;  /* 0x0000004900497308 */ /* 0x000ea20000002400 */
[----:B------:R-:W-:-:S02]  /*f280*/  ISETP.GT.AND P3, PT, R62, 0x50, PT ;  /* 0x000000503e00780c */ /* 0x000fc40003f64270 */
[----:B0-----:R-:W-:Y:S01]  /*f290*/  FSEL R68, R71, -INF , P2 ;  /* 0xff80000047447808 */ /* 0x001fe20001000000 */
[----:B------:R-:W-:Y:S01]  /*f2a0*/  FFMA.FTZ R71, R32, UR48, -R52 ;  /* 0x0000003020477c23 */ /* 0x000fe20008010834 */
[----:B------:R-:W-:Y:S02]  /*f2b0*/  FMNMX.FTZ R21, R70, R21, !PT ;  /* 0x0000001546157209 */ /* 0x000fe40007810000 */
[----:B------:R-:W-:Y:S01]  /*f2c0*/  ISETP.GT.AND P2, PT, R62, 0x51, PT ;  /* 0x000000513e00780c */ /* 0x000fe20003f44270 */
[----:B------:R-:W0:Y:S01]  /*f2d0*/  MUFU.TANH R76, R76 ;  /* 0x0000004c004c7308 */ /* 0x000e220000002400 */
[----:B----4-:R-:W-:Y:S02]  /*f2e0*/  FSEL R25, R74, -INF , P3 ;  /* 0xff8000004a197808 */ /* 0x010fe40001800000 */
[----:B------:R-:W-:Y:S02]  /*f2f0*/  FMNMX.FTZ R24, R68, R21, !PT ;  /* 0x0000001544187209 */ /* 0x000fe40007810000 */
[----:B------:R-:W-:-:S02]  /*f300*/  ISETP.GT.AND P3, PT, R62, 0x58, PT ;  /* 0x000000583e00780c */ /* 0x000fc40003f64270 */
[----:B------:R-:W-:Y:S01]  /*f310*/  FSEL R27, R75, -INF , P2 ;  /* 0xff8000004b1b7808 */ /* 0x000fe20001000000 */
[----:B------:R-:W-:Y:S01]  /*f320*/  MUFU.TANH R77, R77 ;  /* 0x0000004d004d7308 */ /* 0x000fe20000002400 */
[----:B------:R-:W-:Y:S02]  /*f330*/  FMNMX.FTZ R26, R25, R24, !PT ;  /* 0x00000018191a7209 */ /* 0x000fe40007810000 */
[----:B------:R-:W-:Y:S02]  /*f340*/  ISETP.GT.AND P2, PT, R62, 0x59, PT ;  /* 0x000000593e00780c */ /* 0x000fe40003f44270 */
[----:B---3--:R-:W-:Y:S02]  /*f350*/  FSEL R48, R78, -INF , P3 ;  /* 0xff8000004e307808 */ /* 0x008fe40001800000 */
[----:B------:R-:W-:Y:S01]  /*f360*/  FMNMX.FTZ R21, R27, R26, !PT ;  /* 0x0000001a1b157209 */ /* 0x000fe20007810000 */
[----:B------:R3:W-:Y:S01]  /*f370*/  MUFU.EX2 R20, R51 ;  /* 0x0000003300147308 */ /* 0x0007e20000000800 */
[----:B------:R-:W-:-:S02]  /*f380*/  ISETP.GT.AND P3, PT, R62, 0x60, PT ;  /* 0x000000603e00780c */ /* 0x000fc40003f64270 */
[----:B------:R-:W-:Y:S02]  /*f390*/  FMNMX.FTZ R26, R48, R21, !PT ;  /* 0x00000015301a7209 */ /* 0x000fe40007810000 */
[----:B-1----:R-:W-:Y:S02]  /*f3a0*/  FSEL R50, R72, -INF , P3 ;  /* 0xff80000048327808 */ /* 0x002fe40001800000 */
[C---:B------:R-:W-:Y:S01]  /*f3b0*/  ISETP.GT.AND P3, PT, R62.reuse, 0x68, PT ;  /* 0x000000683e00780c */ /* 0x040fe20003f64270 */
[----:B------:R-:W1:Y:S01]  /*f3c0*/  MUFU.TANH R80, R80 ;  /* 0x0000005000507308 */ /* 0x000e620000002400 */
[----:B---3--:R-:W-:Y:S02]  /*f3d0*/  FSEL R51, R79, -INF , P2 ;  /* 0xff8000004f337808 */ /* 0x008fe40001000000 */
[----:B------:R-:W-:Y:S02]  /*f3e0*/  ISETP.GT.AND P2, PT, R62, 0x61, PT ;  /* 0x000000613e00780c */ /* 0x000fe40003f44270 */
[----:B------:R-:W-:-:S02]  /*f3f0*/  FMNMX.FTZ R21, R51, R26, !PT ;  /* 0x0000001a33157209 */ /* 0x000fc40007810000 */
[----:B--2---:R-:W-:Y:S01]  /*f400*/  FSEL R53, R73, -INF , P2 ;  /* 0xff80000049357808 */ /* 0x004fe20001000000 */
[----:B------:R-:W2:Y:S01]  /*f410*/  MUFU.TANH R81, R81 ;  /* 0x0000005100517308 */ /* 0x000ea20000002400 */
[----:B------:R-:W-:Y:S02]  /*f420*/  FMNMX.FTZ R26, R50, R21, !PT ;  /* 0x00000015321a7209 */ /* 0x000fe40007810000 */
[----:B------:R-:W-:Y:S02]  /*f430*/  ISETP.GT.AND P2, PT, R62, 0x69, PT ;  /* 0x000000693e00780c */ /* 0x000fe40003f44270 */
[----:B0-----:R-:W-:Y:S02]  /*f440*/  FSEL R55, R76, -INF , P3 ;  /* 0xff8000004c377808 */ /* 0x001fe40001800000 */
[----:B------:R-:W-:Y:S01]  /*f450*/  FMNMX.FTZ R26, R53, R26, !PT ;  /* 0x0000001a351a7209 */ /* 0x000fe20007810000 */
[----:B------:R-:W0:Y:S01]  /*f460*/  MUFU.TANH R84, R84 ;  /* 0x0000005400547308 */ /* 0x000e220000002400 */
[----:B------:R-:W-:-:S02]  /*f470*/  ISETP.GT.AND P3, PT, R62, 0x70, PT ;  /* 0x000000703e00780c */ /* 0x000fc40003f64270 */
[----:B------:R-:W-:Y:S02]  /*f480*/  FMNMX.FTZ R26, R55, R26, !PT ;  /* 0x0000001a371a7209 */ /* 0x000fe40007810000 */
[----:B-1----:R-:W-:Y:S02]  /*f490*/  FSEL R33, R80, -INF , P3 ;  /* 0xff80000050217808 */ /* 0x002fe40001800000 */
[----:B------:R-:W-:Y:S01]  /*f4a0*/  ISETP.GT.AND P3, PT, R62, 0x78, PT ;  /* 0x000000783e00780c */ /* 0x000fe20003f64270 */
[----:B------:R1:W-:Y:S08]  /*f4b0*/  MUFU.EX2 R24, R28 ;  /* 0x0000001c00187308 */ /* 0x0003f00000000800 */
[----:B------:R-:W3:Y:S01]  /*f4c0*/  MUFU.TANH R85, R85 ;  /* 0x0000005500557308 */ /* 0x000ee20000002400 */
[----:B-1----:R-:W-:Y:S01]  /*f4d0*/  FFMA.FTZ R28, R35, UR48, -R52 ;  /* 0x00000030231c7c23 */ /* 0x002fe20008010834 */
[----:B------:R-:W-:-:S02]  /*f4e0*/  FSEL R35, R77, -INF , P2 ;  /* 0xff8000004d237808 */ /* 0x000fc40001000000 */
[C---:B------:R-:W-:Y:S02]  /*f4f0*/  ISETP.GT.AND P2, PT, R62.reuse, 0x71, PT ;  /* 0x000000713e00780c */ /* 0x040fe40003f44270 */
[----:B------:R-:W-:Y:S02]  /*f500*/  FMNMX.FTZ R26, R35, R26, !PT ;  /* 0x0000001a231a7209 */ /* 0x000fe40007810000 */
[----:B--2---:R-:W-:Y:S01]  /*f510*/  FSEL R61, R81, -INF , P2 ;  /* 0xff800000513d7808 */ /* 0x004fe20001000000 */
[----:B------:R-:W-:Y:S01]  /*f520*/  MUFU.EX2 R181, R181 ;  /* 0x000000b500b57308 */ /* 0x000fe20000000800 */
[----:B------:R-:W-:Y:S02]  /*f530*/  FMNMX.FTZ R32, R33, R26, !PT ;  /* 0x0000001a21207209 */ /* 0x000fe40007810000 */
[----:B------:R-:W-:Y:S02]  /*f540*/  ISETP.GT.AND P2, PT, R62, 0x79, PT ;  /* 0x000000793e00780c */ /* 0x000fe40003f44270 */
[----:B0-----:R-:W-:-:S02]  /*f550*/  FSEL R62, R84, -INF , P3 ;  /* 0xff800000543e7808 */ /* 0x001fc40001800000 */
[----:B------:R-:W-:Y:S01]  /*f560*/  FMNMX.FTZ R21, R61, R32, !PT ;  /* 0x000000203d157209 */ /* 0x000fe20007810000 */
[----:B------:R0:W1:Y:S01]  /*f570*/  MUFU.EX2 R8, R95 ;  /* 0x0000005f00087308 */ /* 0x0000620000000800 */
[----:B---3--:R-:W-:Y:S01]  /*f580*/  FSEL R63, R85, -INF , P2 ;  /* 0xff800000553f7808 */ /* 0x008fe20001000000 */
[--C-:B------:R-:W-:Y:S01]  /*f590*/  FFMA.FTZ R32, R36, UR48, -R52.reuse ;  /* 0x0000003024207c23 */ /* 0x100fe20008010834 */
[----:B------:R-:W-:Y:S01]  /*f5a0*/  FMNMX.FTZ R30, R62, R21, !PT ;  /* 0x000000153e1e7209 */ /* 0x000fe20007810000 */
[--C-:B------:R-:W-:Y:S01]  /*f5b0*/  FFMA.FTZ R36, R41, UR48, -R52.reuse ;  /* 0x0000003029247c23 */ /* 0x100fe20008010834 */
[----:B------:R-:W-:Y:S02]  /*f5c0*/  @P1 IMAD.HI.U32 R41, R191, R46, RZ ;  /* 0x0000002ebf291227 */ /* 0x000fe400078e00ff */
[----:B------:R-:W-:Y:S02]  /*f5d0*/  FMNMX.FTZ R21, R63, R30, !PT ;  /* 0x0000001e3f157209 */ /* 0x000fe40007810000 */
[--C-:B------:R-:W-:Y:S01]  /*f5e0*/  FFMA.FTZ R30, R31, UR48, -R52.reuse ;  /* 0x000000301f1e7c23 */ /* 0x100fe20008010834 */
[----:B------:R-:W-:Y:S01]  /*f5f0*/  MUFU.EX2 R183, R183 ;  /* 0x000000b700b77308 */ /* 0x000fe20000000800 */
[----:B0-----:R-:W-:Y:S01]  /*f600*/  CS2R R94, SRZ ;  /* 0x00000000005e7805 */ /* 0x001fe2000001ff00 */
[----:B------:R-:W0:Y:S06]  /*f610*/  SHFL.BFLY PT, R40, R21, 0x2, 0x1f ;  /* 0x0c401f0015287f89 */ /* 0x000e2c00000e0000 */
[----:B------:R-:W-:Y:S08]  /*f620*/  MUFU.EX2 R10, R10 ;  /* 0x0000000a000a7308 */ /* 0x000ff00000000800 */
[----:B------:R-:W-:Y:S08]  /*f630*/  MUFU.EX2 R177, R177 ;  /* 0x000000b100b17308 */ /* 0x000ff00000000800 */
[----:B------:R-:W-:Y:S01]  /*f640*/  MUFU.EX2 R12, R12 ;  /* 0x0000000c000c7308 */ /* 0x000fe20000000800 */
[----:B0-----:R-:W-:Y:S01]  /*f650*/  FMNMX.FTZ R31, R21, R40, !PT ;  /* 0x00000028151f7209 */ /* 0x001fe20007810000 */
[----:B------:R-:W-:-:S04]  /*f660*/  FFMA.FTZ R40, R45, UR48, -R52 ;  /* 0x000000302d287c23 */ /* 0x000fc80008010834 */
        /* <DEDUP_REMOVED lines=11> */
[--C-:B------:R-:W-:Y:S01]  /*f720*/  FFMA.FTZ R31, R57, UR48, -R44.reuse ;  /* 0x00000030391f7c23 */ /* 0x100fe2000801082c */
[----:B------:R-:W0:Y:S01]  /*f730*/  @P1 LDC R54, c[0x0][0x450] ;  /* 0x00011400ff361b82 */ /* 0x000e220000000800 */
[--C-:B------:R-:W-:Y:S01]  /*f740*/  FFMA.FTZ R182, R3, UR48, -R44.reuse ;  /* 0x0000003003b67c23 */ /* 0x100fe2000801082c */
[--C-:B------:R-:W-:Y:S01]  /*f750*/  FFMA.FTZ R3, R7, UR48, -R44.reuse ;  /* 0x0000003007037c23 */ /* 0x100fe2000801082c */
[--C-:B------:R-:W-:Y:S01]  /*f760*/  FFMA.FTZ R176, R5, UR48, -R44.reuse ;  /* 0x0000003005b07c23 */ /* 0x100fe2000801082c */
[----:B------:R-:W-:Y:S01]  /*f770*/  MUFU.EX2 R180, R180 ;  /* 0x000000b400b47308 */ /* 0x000fe20000000800 */
[----:B------:R-:W-:Y:S02]  /*f780*/  IMAD.U32 R5, RZ, RZ, UR38 ;  /* 0x00000026ff057e24 */ /* 0x000fe4000f8e00ff */
[--C-:B------:R-:W-:Y:S01]  /*f790*/  FFMA.FTZ R9, R9, UR48, -R44.reuse ;  /* 0x0000003009097c23 */ /* 0x100fe2000801082c */
[--C-:B------:R-:W-:Y:S01]  /*f7a0*/  FFMA.FTZ R11, R11, UR48, -R44.reuse ;  /* 0x000000300b0b7c23 */ /* 0x100fe2000801082c */
[--C-:B------:R-:W-:Y:S01]  /*f7b0*/  FFMA.FTZ R56, R56, UR48, -R44.reuse ;  /* 0x0000003038387c23 */ /* 0x100fe2000801082c */
[----:B------:R-:W-:Y:S01]  /*f7c0*/  FFMA.FTZ R58, R58, UR48, -R44 ;  /* 0x000000303a3a7c23 */ /* 0x000fe2000801082c */
[----:B------:R-:W-:Y:S01]  /*f7d0*/  PRMT R0, R5, 0x654, R0 ;  /* 0x0000065405007816 */ /* 0x000fe20000000000 */
[--C-:B------:R-:W-:Y:S01]  /*f7e0*/  FFMA.FTZ R13, R13, UR48, -R44.reuse ;  /* 0x000000300d0d7c23 */ /* 0x100fe2000801082c */
[----:B------:R-:W2:Y:S01]  /*f7f0*/  MUFU.EX2 R31, R31 ;  /* 0x0000001f001f7308 */ /* 0x000ea20000000800 */
[--C-:B------:R-:W-:Y:S01]  /*f800*/  FFMA.FTZ R15, R15, UR48, -R44.reuse ;  /* 0x000000300f0f7c23 */ /* 0x100fe2000801082c */
[----:B------:R1:W-:Y:S01]  /*f810*/  SYNCS.ARRIVE.TRANS64.RED.A1T0 RZ, [R0+URZ], RZ ;  /* 0x000000ff00ff79a7 */ /* 0x0003e2000810043f */
[--C-:B------:R-:W-:Y:S01]  /*f820*/  FFMA.FTZ R59, R59, UR48, -R44.reuse ;  /* 0x000000303b3b7c23 */ /* 0x100fe2000801082c */
[--C-:B------:R-:W-:Y:S01]  /*f830*/  FFMA.FTZ R60, R60, UR48, -R44.reuse ;  /* 0x000000303c3c7c23 */ /* 0x100fe2000801082c */
[--C-:B------:R-:W-:Y:S01]  /*f840*/  FFMA.FTZ R64, R64, UR48, -R44.reuse ;  /* 0x0000003040407c23 */ /* 0x100fe2000801082c */
[--C-:B------:R-:W-:Y:S01]  /*f850*/  FFMA.FTZ R65, R65, UR48, -R44.reuse ;  /* 0x0000003041417c23 */ /* 0x100fe2000801082c */
[--C-:B------:R-:W-:Y:S01]  /*f860*/  FFMA.FTZ R27, R27, UR48, -R44.reuse ;  /* 0x000000301b1b7c23 */ /* 0x100fe2000801082c */
[----:B------:R-:W3:Y:S01]  /*f870*/  MUFU.EX2 R182, R182 ;  /* 0x000000b600b67308 */ /* 0x000ee20000000800 */
[----:B------:R-:W-:Y:S01]  /*f880*/  FFMA.FTZ R66, R66, UR48, -R44 ;  /* 0x0000003042427c23 */ /* 0x000fe2000801082c */
[----:B-1----:R-:W-:Y:S01]  /*f890*/  FADD.FTZ R0, R181, R8 ;  /* 0x00000008b5007221 */ /* 0x002fe20000010000 */
[--C-:B------:R-:W-:Y:S01]  /*f8a0*/  FFMA.FTZ R67, R67, UR48, -R44.reuse ;  /* 0x0000003043437c23 */ /* 0x100fe2000801082c */
[----:B0-----:R-:W-:Y:S01]  /*f8b0*/  @P1 SHF.R.U32.HI R39, RZ, R54, R41 ;  /* 0x00000036ff271219 */ /* 0x001fe20000011629 */
[--C-:B------:R-:W-:Y:S01]  /*f8c0*/  FFMA.FTZ R69, R69, UR48, -R44.reuse ;  /* 0x0000003045457c23 */ /* 0x100fe2000801082c */
[--C-:B------:R-:W-:Y:S01]  /*f8d0*/  FFMA.FTZ R70, R70, UR48, -R44.reuse ;  /* 0x0000003046467c23 */ /* 0x100fe2000801082c */
[----:B------:R-:W-:Y:S01]  /*f8e0*/  FFMA.FTZ R68, R68, UR48, -R44 ;  /* 0x0000003044447c23 */ /* 0x000fe2000801082c */
[----:B------:R-:W0:Y:S01]  /*f8f0*/  MUFU.EX2 R3, R3 ;  /* 0x0000000300037308 */ /* 0x000e220000000800 */
[----:B--2---:R-:W-:Y:S01]  /*f900*/  FADD.FTZ R5, R180, R31 ;  /* 0x0000001fb4057221 */ /* 0x004fe20000010000 */
[----:B------:R-:W-:Y:S01]  /*f910*/  IADD3 R41, R39, R193, -R192 ;  /* 0x000000c127297210 */ /* 0x000fe20007ffe8c0 */
[--C-:B------:R-:W-:Y:S01]  /*f920*/  FFMA.FTZ R25, R25, UR48, -R44.reuse ;  /* 0x0000003019197c23 */ /* 0x100fe2000801082c */
[----:B------:R-:W-:Y:S01]  /*f930*/  F2FP.F16.F32.PACK_AB R181, R8, R181 ;  /* 0x000000b508b5723e */ /* 0x000fe200000000ff */
[--C-:B------:R-:W-:Y:S01]  /*f940*/  FFMA.FTZ R48, R48, UR48, -R44.reuse ;  /* 0x0000003030307c23 */ /* 0x100fe2000801082c */
[--C-:B------:R-:W-:Y:S01]  /*f950*/  FFMA.FTZ R51, R51, UR48, -R44.reuse ;  /* 0x0000003033337c23 */ /* 0x100fe2000801082c */
[----:B------:R-:W-:Y:S01]  /*f960*/  FFMA.FTZ R50, R50, UR48, -R44 ;  /* 0x0000003032327c23 */ /* 0x000fe2000801082c */
[----:B------:R-:W1:Y:S01]  /*f970*/  MUFU.EX2 R176, R176 ;  /* 0x000000b000b07308 */ /* 0x000e620000000800 */
[----:B---3--:R-:W-:Y:S01]  /*f980*/  FADD.FTZ R46, R182, R5 ;  /* 0x00000005b62e7221 */ /* 0x008fe20000010000 */
[----:B------:R-:W-:Y:S01]  /*f990*/  FADD.FTZ R5, R183, R0 ;  /* 0x00000000b7057221 */ /* 0x000fe20000010000 */
[--C-:B------:R-:W-:Y:S01]  /*f9a0*/  FFMA.FTZ R53, R53, UR48, -R44.reuse ;  /* 0x0000003035357c23 */ /* 0x100fe2000801082c */
[--C-:B------:R-:W-:Y:S01]  /*f9b0*/  FFMA.FTZ R55, R55, UR48, -R44.reuse ;  /* 0x0000003037377c23 */ /* 0x100fe2000801082c */
[--C-:B------:R-:W-:Y:S01]  /*f9c0*/  FFMA.FTZ R35, R35, UR48, -R44.reuse ;  /* 0x0000003023237c23 */ /* 0x100fe2000801082c */
[----:B------:R-:W-:Y:S01]  /*f9d0*/  FADD.FTZ R0, R10, R5 ;  /* 0x000000050a007221 */ /* 0x000fe20000010000 */
[----:B------:R-:W-:Y:S01]  /*f9e0*/  FFMA.FTZ R33, R33, UR48, -R44 ;  /* 0x0000003021217c23 */ /* 0x000fe2000801082c */
[----:B------:R-:W2:Y:S01]  /*f9f0*/  MUFU.EX2 R9, R9 ;  /* 0x0000000900097308 */ /* 0x000ea20000000800 */
[----:B0-----:R-:W-:Y:S01]  /*fa00*/  FADD.FTZ R39, R3, R46 ;  /* 0x0000002e03277221 */ /* 0x001fe20000010000 */
[----:B------:R-:W-:Y:S01]  /*fa10*/  FADD.FTZ R5, R177, R0 ;  /* 0x00000000b1057221 */ /* 0x000fe20000010000 */
[----:B------:R-:W-:Y:S01]  /*fa20*/  F2FP.F16.F32.PACK_AB R182, R3, R182 ;  /* 0x000000b603b6723e */ /* 0x000fe200000000ff */
[--C-:B------:R-:W-:Y:S01]  /*fa30*/  FFMA.FTZ R61, R61, UR48, -R44.reuse ;  /* 0x000000303d3d7c23 */ /* 0x100fe2000801082c */
[--C-:B------:R-:W-:Y:S01]  /*fa40*/  FFMA.FTZ R62, R62, UR48, -R44.reuse ;  /* 0x000000303e3e7c23 */ /* 0x100fe2000801082c */
[----:B------:R-:W-:Y:S01]  /*fa50*/  FADD.FTZ R0, R12, R5 ;  /* 0x000000050c007221 */ /* 0x000fe20000010000 */
[----:B------:R-:W-:Y:S01]  /*fa60*/  FFMA.FTZ R44, R63, UR48, -R44 ;  /* 0x000000303f2c7c23 */ /* 0x000fe2000801082c */
[----:B------:R-:W0:Y:S01]  /*fa70*/  MUFU.EX2 R11, R11 ;  /* 0x0000000b000b7308 */ /* 0x000e220000000800 */
[----:B-1----:R-:W-:Y:S01]  /*fa80*/  FADD.FTZ R46, R176, R39 ;  /* 0x00000027b02e7221 */ /* 0x002fe20000010000 */
[----:B------:R-:W-:Y:S01]  /*fa90*/  FADD.FTZ R39, R179, R0 ;  /* 0x00000000b3277221 */ /* 0x000fe20000010000 */
[----:B------:R-:W-:Y:S01]  /*faa0*/  F2FP.F16.F32.PACK_AB R177, R12, R177 ;  /* 0x000000b10cb1723e */ /* 0x000fe200000000ff */
[----:B------:R-:W-:Y:S01]  /*fab0*/  VIADD R12, R96, 0xfffffffe ;  /* 0xfffffffe600c7836 */ /* 0x000fe20000000000 */
[----:B------:R-:W-:Y:S01]  /*fac0*/  F2FP.F16.F32.PACK_AB R183, R10, R183 ;  /* 0x000000b70ab7723e */ /* 0x000fe200000000ff */
[C---:B------:R-:W-:Y:S01]  /*fad0*/  FADD.FTZ R0, R14.reuse, R39 ;  /* 0x000000270e007221 */ /* 0x040fe20000010000 */
[----:B------:R-:W-:Y:S01]  /*fae0*/  F2FP.F16.F32.PACK_AB R179, R14, R179 ;  /* 0x000000b30eb3723e */ /* 0x000fe200000000ff */
[----:B------:R-:W1:Y:S01]  /*faf0*/  MUFU.EX2 R56, R56 ;  /* 0x0000003800387308 */ /* 0x000e620000000800 */
[C---:B--2---:R-:W-:Y:S01]  /*fb00*/  FADD.FTZ R46, R9.reuse, R46 ;  /* 0x0000002e092e7221 */ /* 0x044fe20000010000 */
[----:B------:R-:W-:-:S02]  /*fb10*/  F2FP.F16.F32.PACK_AB R176, R9, R176 ;  /* 0x000000b009b0723e */ /* 0x000fc400000000ff */
[----:B------:R-:W-:Y:S02]  /*fb20*/  CS2R R96, SRZ ;  /* 0x0000000000607805 */ /* 0x000fe4000001ff00 */
[----:B------:R-:W-:Y:S02]  /*fb30*/  F2FP.F16.F32.PACK_AB R180, R31, R180 ;  /* 0x000000b41fb4723e */ /* 0x000fe400000000ff */
[----:B------:R-:W2:Y:S01]  /*fb40*/  MUFU.EX2 R58, R58 ;  /* 0x0000003a003a7308 */ /* 0x000ea20000000800 */
[----:B0-----:R-:W-:-:S07]  /*fb50*/  FADD.FTZ R5, R11, R46 ;  /* 0x0000002e0b057221 */ /* 0x001fce0000010000 */
[----:B------:R-:W0:Y:S01]  /*fb60*/  MUFU.EX2 R13, R13 ;  /* 0x0000000d000d7308 */ /* 0x000e220000000800 */
[C---:B-1----:R-:W-:Y:S01]  /*fb70*/  FADD.FTZ R5, R56.reuse, R5 ;  /* 0x0000000538057221 */ /* 0x042fe20000010000 */
[----:B------:R-:W-:-:S06]  /*fb80*/  F2FP.F16.F32.PACK_AB R178, R56, R11 ;  /* 0x0000000b38b2723e */ /* 0x000fcc00000000ff */
[----:B------:R-:W1:Y:S01]  /*fb90*/  MUFU.EX2 R15, R15 ;  /* 0x0000000f000f7308 */ /* 0x000e620000000800 */
[----:B--2---:R-:W-:Y:S01]  /*fba0*/  FADD.FTZ R46, R58, R5 ;  /* 0x000000053a2e7221 */ /* 0x004fe20000010000 */
[----:B------:R-:W-:Y:S01]  /*fbb0*/  FADD.FTZ R5, R173, R0 ;  /* 0x00000000ad057221 */ /* 0x000fe20000010000 */
[----:B------:R-:W-:-:S03]  /*fbc0*/  F2FP.F16.F32.PACK_AB R173, R20, R173 ;  /* 0x000000ad14ad723e */ /* 0x000fc600000000ff */
[----:B------:R-:W-:Y:S02]  /*fbd0*/  FADD.FTZ R0, R20, R5 ;  /* 0x0000000514007221 */ /* 0x000fe40000010000 */
[----:B------:R-:W2:Y:S01]  /*fbe0*/  MUFU.EX2 R174, R59 ;  /* 0x0000003b00ae7308 */ /* 0x000ea20000000800 */
[C---:B0-----:R-:W-:Y:S01]  /*fbf0*/  FADD.FTZ R46, R13.reuse, R46 ;  /* 0x0000002e0d2e7221 */ /* 0x041fe20000010000 */
[----:B------:R-:W-:-:S06]  /*fc00*/  F2FP.F16.F32.PACK_AB R172, R13, R58 ;  /* 0x0000003a0dac723e */ /* 0x000fcc00000000ff */
[----:B------:R-:W0:Y:S01]  /*fc10*/  MUFU.EX2 R60, R60 ;  /* 0x0000003c003c7308 */ /* 0x000e220000000800 */
[----:B-1----:R-:W-:Y:S01]  /*fc20*/  FADD.FTZ R5, R15, R46 ;  /* 0x0000002e0f057221 */ /* 0x002fe20000010000 */
[----:B------:R-:W-:-:S06]  /*fc30*/  SHF.R.S32.HI R46, RZ, 0x1f, R41 ;  /* 0x0000001fff2e7819 */ /* 0x000fcc0000011429 */
[----:B------:R-:W1:Y:S01]  /*fc40*/  MUFU.EX2 R7, R64 ;  /* 0x0000004000077308 */ /* 0x000e620000000800 */
[----:B--2---:R-:W-:Y:S01]  /*fc50*/  FADD.FTZ R39, R174, R5 ;  /* 0x00000005ae277221 */ /* 0x004fe20000010000 */
[----:B------:R-:W-:Y:S02]  /*fc60*/  LEA.HI R5, R46, R41, RZ, 0x7 ;  /* 0x000000292e057211 */ /* 0x000fe400078f38ff */
[----:B------:R-:W-:Y:S02]  /*fc70*/  F2FP.F16.F32.PACK_AB R174, R174, R15 ;  /* 0x0000000faeae723e */ /* 0x000fe400000000ff */
[----:B------:R-:W-:Y:S02]  /*fc80*/  SHF.R.S32.HI R5, RZ, 0x7, R5 ;  /* 0x00000007ff057819 */ /* 0x000fe40000011405 */
[----:B------:R-:W2:Y:S01]  /*fc90*/  MUFU.EX2 R28, R28 ;  /* 0x0000001c001c7308 */ /* 0x000ea20000000800 */
[----:B0-----:R-:W-:Y:S01]  /*fca0*/  FADD.FTZ R46, R60, R39 ;  /* 0x000000273c2e7221 */ /* 0x001fe20000010000 */
[----:B------:R-:W-:-:S04]  /*fcb0*/  VIMNMX R5, RZ, R5, !PT ;  /* 0x00000005ff057248 */ /* 0x000fc80007fe0100 */
[----:B------:R-:W-:Y:S02]  /*fcc0*/  ISETP.GE.AND P2, PT, R12, R5, PT ;  /* 0x000000050c00720c */ /* 0x000fe40003f46270 */
[----:B------:R-:W0:Y:S01]  /*fcd0*/  MUFU.EX2 R65, R65 ;  /* 0x0000004100417308 */ /* 0x000e220000000800 */
[C---:B-1----:R-:W-:Y:S01]  /*fce0*/  FADD.FTZ R46, R7.reuse, R46 ;  /* 0x0000002e072e7221 */ /* 0x042fe20000010000 */
[----:B------:R-:W-:-:S06]  /*fcf0*/  F2FP.F16.F32.PACK_AB R168, R7, R60 ;  /* 0x0000003c07a8723e */ /* 0x000fcc00000000ff */
[----:B------:R-:W1:Y:S08]  /*fd00*/  MUFU.EX2 R171, R171 ;  /* 0x000000ab00ab7308 */ /* 0x000e700000000800 */
[----:B------:R3:W-:Y:S08]  /*fd10*/  MUFU.EX2 R160, R27 ;  /* 0x0000001b00a07308 */ /* 0x0007f00000000800 */
[----:B------:R-:W4:Y:S01]  /*fd20*/  MUFU.EX2 R66, R66 ;  /* 0x0000004200427308 */ /* 0x000f220000000800 */
[----:B---3--:R-:W-:Y:S01]  /*fd30*/  FADD.FTZ R27, R175, R0 ;  /* 0x00000000af1b7221 */ /* 0x008fe20000010000 */
[----:B------:R-:W-:-:S03]  /*fd40*/  F2FP.F16.F32.PACK_AB R175, R24, R175 ;  /* 0x000000af18af723e */ /* 0x000fc600000000ff */
[----:B------:R-:W-:-:S03]  /*fd50*/  FADD.FTZ R0, R24, R27 ;  /* 0x0000001b18007221 */ /* 0x000fc60000010000 */
[----:B------:R-:W3:Y:S01]  /*fd60*/  MUFU.EX2 R26, R71 ;  /* 0x00000047001a7308 */ /* 0x000ee20000000800 */
[----:B------:R-:W-:Y:S01]  /*fd70*/  FADD.FTZ R27, R169, R0 ;  /* 0x00000000a91b7221 */ /* 0x000fe20000010000 */
[----:B--2---:R-:W-:-:S03]  /*fd80*/  F2FP.F16.F32.PACK_AB R169, R28, R169 ;  /* 0x000000a91ca9723e */ /* 0x004fc600000000ff */
[----:B------:R-:W-:Y:S01]  /*fd90*/  FADD.FTZ R0, R28, R27 ;  /* 0x0000001b1c007221 */ /* 0x000fe20000010000 */
[----:B0-----:R-:W-:Y:S02]  /*fda0*/  FADD.FTZ R27, R65, R46 ;  /* 0x0000002e411b7221 */ /* 0x001fe40000010000 */
[----:B------:R-:W0:Y:S01]  /*fdb0*/  MUFU.EX2 R67, R67 ;  /* 0x0000004300437308 */ /* 0x000e220000000800 */
[----:B-1----:R-:W-:Y:S01]  /*fdc0*/  FADD.FTZ R39, R171, R0 ;  /* 0x00000000ab277221 */ /* 0x002fe20000010000 */
[C---:B----4-:R-:W-:Y:S01]  /*fdd0*/  FADD.FTZ R0, R66.reuse, R27 ;  /* 0x0000001b42007221 */ /* 0x050fe20000010000 */
[----:B------:R-:W-:-:S05]  /*fde0*/  F2FP.F16.F32.PACK_AB R170, R66, R65 ;  /* 0x0000004142aa723e */ /* 0x000fca00000000ff */
[----:B------:R-:W1:Y:S01]  /*fdf0*/  MUFU.EX2 R165, R165 ;  /* 0x000000a500a57308 */ /* 0x000e620000000800 */
[C---:B---3--:R-:W-:Y:S01]  /*fe00*/  FADD.FTZ R8, R26.reuse, R39 ;  /* 0x000000271a087221 */ /* 0x048fe20000010000 */
        /* <DEDUP_REMOVED lines=22> */
[----:B--2---:R-:W-:-:S04]  /*ff70*/  FADD.FTZ R3, R25, R8 ;  /* 0x0000000819037221 */ /* 0x004fc80000010000 */
[C---:B------:R-:W-:Y:S01]  /*ff80*/  FADD.FTZ R3, R160.reuse, R3 ;  /* 0x00000003a0037221 */ /* 0x040fe20000010000 */
[----:B------:R-:W-:Y:S02]  /*ff90*/  F2FP.F16.F32.PACK_AB R160, R160, R25 ;  /* 0x00000019a0a0723e */ /* 0x000fe400000000ff */
        /* <DEDUP_REMOVED lines=48> */
[----:B-1----:R-:W-:-:S04]  /*102a0*/  FADD.FTZ R10, R62, R3 ;  /* 0x000000033e0a7221 */ /* 0x002fc80000010000 */
[C---:B--2---:R-:W-:Y:S01]  /*102b0*/  FADD.FTZ R3, R7.reuse, R10 ;  /* 0x0000000a07037221 */ /* 0x044fe20000010000 */
[----:B------:R-:W-:Y:S01]  /*102c0*/  F2FP.F16.F32.PACK_AB R154, R7, R62 ;  /* 0x0000003e079a723e */ /* 0x000fe200000000ff */
[C---:B0-----:R-:W-:Y:S01]  /*102d0*/  FADD.FTZ R0, R8.reuse, R9 ;  /* 0x0000000908007221 */ /* 0x041fe20000010000 */
[----:B------:R-:W-:Y:S01]  /*102e0*/  F2FP.F16.F32.PACK_AB R155, R8, R155 ;  /* 0x0000009b089b723e */ /* 0x000fe200000000ff */
[----:B------:R-:W-:Y:S06]  /*102f0*/  @!P2 BRA `(.L_x_9572) ;  /* 0x0000003000fca947 */ /* 0x000fec0003800000 */
[----:B------:R-:W-:Y:S01]  /*10300*/  MOV R10, R6 ;  /* 0x00000006000a7202 */ /* 0x000fe20000000f00 */
[----:B------:R-:W-:Y:S01]  /*10310*/  IMAD.MOV.U32 R11, RZ, RZ, R21 ;  /* 0x000000ffff0b7224 */ /* 0x000fe200078e0015 */
[----:B------:R-:W-:Y:S01]  /*10320*/  MOV R151, RZ ;  /* 0x000000ff00977202 */ /* 0x000fe20000000f00 */
[----:B------:R-:W-:Y:S02]  /*10330*/  IMAD.MOV.U32 R14, RZ, RZ, R188 ;  /* 0x000000ffff0e7224 */ /* 0x000fe400078e00bc */
[----:B------:R-:W-:-:S07]  /*10340*/  IMAD.MOV.U32 R13, RZ, RZ, R186 ;  /* 0x000000ffff0d7224 */ /* 0x000fce00078e00ba */
.L_x_9584:
        /* <DEDUP_REMOVED lines=8> */
.L_x_9574:
        /* <DEDUP_REMOVED lines=8> */
.L_x_9575:
[----:B------:R-:W-:Y:S04]  /*10450*/  BSSY B0, `(.L_x_9573) ;  /* 0x0000004000007945 */ /* 0x000fe80003800000 */
[----:B-1----:R-:W-:Y:S05]  /*10460*/  @P3 BRA `(.L_x_9576) ;  /* 0x0000000000083947 */ /* 0x002fea0003800000 */
[----:B------:R-:W1:Y:S02]  /*10470*/  SYNCS.PHASECHK.TRANS64.TRYWAIT P3, [R7+URZ+0x28830], R6 ;  /* 0x02883006070075a7 */ /* 0x000e64000806017f */
[----:B-1----:R-:W-:Y:S05]  /*10480*/  @!P3 BRA `(.L_x_9577) ;  /* 0x000001180000b947 */ /* 0x002fea0003800000 */
.L_x_9576:
[----:B------:R-:W-:Y:S05]  /*10490*/  BSYNC B0 ;  /* 0x0000000000007941 */ /* 0x000fea0003800000 */
.L_x_9573:
[----:B------:R-:W2:Y:S01]  /*104a0*/  S2R R8, SR_TID.X ;  /* 0x0000000000087919 */ /* 0x000ea20000002100 */
[----:B01----:R-:W-:Y:S01]  /*104b0*/  IMAD.MOV.U32 R7, RZ, RZ, 0x40000040 ;  /* 0x40000040ff077424 */ /* 0x003fe200078e00ff */
[----:B------:R-:W-:Y:S05]  /*104c0*/  WARPSYNC.ALL ;  /* 0x0000000000007948 */ /* 0x000fea0003800000 */
[----:B------:R-:W-:Y:S01]  /*104d0*/  R2UR UR35, R7 ;  /* 0x00000000072372ca */ /* 0x000fe200000e0000 */
[----:B------:R-:W-:Y:S01]  /*104e0*/  VIADD R186, R13, 0x1 ;  /* 0x000000010dba7836 */ /* 0x000fe20000000000 */
[----:B------:R-:W-:-:S04]  /*104f0*/  MOV R9, 0x40000040 ;  /* 0x4000004000097802 */ /* 0x000fc80000000f00 */
[C---:B------:R-:W-:Y:S02]  /*10500*/  ISETP.NE.AND P3, PT, R186.reuse, 0x2, PT ;  /* 0x00000002ba00780c */ /* 0x040fe40003f65270 */
[----:B------:R-:W-:Y:S01]  /*10510*/  R2UR UR7, R9 ;  /* 0x00000000090772ca */ /* 0x000fe200000e0000 */
[----:B------:R-:W-:Y:S01]  /*10520*/  IMAD.MOV.U32 R9, RZ, RZ, 0x40000040 ;  /* 0x40000040ff097424 */ /* 0x000fe200078e00ff */
[----:B------:R-:W-:-:S04]  /*10530*/  SEL R186, R186, RZ, P3 ;  /* 0x000000ffbaba7207 */ /* 0x000fc80001800000 */
[----:B------:R-:W-:Y:S02]  /*10540*/  LEA R6, R186, R4, 0xb ;  /* 0x00000004ba067211 */ /* 0x000fe400078e58ff */
[----:B------:R-:W-:Y:S02]  /*10550*/  R2UR UR11, R9 ;  /* 0x00000000090b72ca */ /* 0x000fe400000e0000 */
[----:B------:R-:W-:Y:S02]  /*10560*/  R2UR UR34, R6 ;  /* 0x00000000062272ca */ /* 0x000fe400000e0000 */
[----:B------:R-:W-:-:S04]  /*10570*/  MOV R9, 0x40000040 ;  /* 0x4000004000097802 */ /* 0x000fc80000000f00 */
[----:B------:R-:W-:Y:S01]  /*10580*/  R2UR UR15, R9 ;  /* 0x00000000090f72ca */ /* 0x000fe200000e0000 */
[----:B------:R-:W-:Y:S01]  /*10590*/  IMAD.MOV.U32 R9, RZ, RZ, 0x40000040 ;  /* 0x40000040ff097424 */ /* 0x000fe200078e00ff */
[----:B--2---:R-:W-:-:S04]  /*105a0*/  SHF.R.U32.HI R8, RZ, 0x7, R8 ;  /* 0x00000007ff087819 */ /* 0x004fc80000011608 */
[----:B------:R-:W-:Y:S01]  /*105b0*/  R2UR UR19, R9 ;  /* 0x00000000091372ca */ /* 0x000fe200000e0000 */
[----:B------:R-:W-:Y:S02]  /*105c0*/  VIADD R7, R8, 0x8 ;  /* 0x0000000808077836 */ /* 0x000fe40000000000 */
[----:B------:R-:W-:Y:S02]  /*105d0*/  VIADD R8, R6, 0x2 ;  /* 0x0000000206087836 */ /* 0x000fe40000000000 */
[----:B------:R-:W-:Y:S01]  /*105e0*/  IMAD.MOV.U32 R9, RZ, RZ, 0x40000040 ;  /* 0x40000040ff097424 */ /* 0x000fe200078e00ff */
[----:B------:R0:W-:Y:S02]  /*105f0*/  BAR.SYNC.DEFER_BLOCKING R7, 0x100 ;  /* 0x000400070000751d */ /* 0x0001e40000010000 */
[----:B------:R-:W-:Y:S01]  /*10600*/  R2UR UR6, R8 ;  /* 0x00000000080672ca */ /* 0x000fe200000e0000 */
[----:B------:R-:W-:Y:S01]  /*10610*/  VIADD R8, R6, 0x4 ;  /* 0x0000000406087836 */ /* 0x000fe20000000000 */
[----:B------:R-:W-:-:S02]  /*10620*/  R2UR UR23, R9 ;  /* 0x00000000091772ca */ /* 0x000fc400000e0000 */
        /* <DEDUP_REMOVED lines=42> */
.L_x_9579:
[----:B------:R-:W-:Y:S02]  /*108d0*/  SHF.L.U32 R6, R14, 0x1f, RZ ;  /* 0x0000001f0e067819 */ /* 0x000fe400000006ff */
[----:B------:R-:W-:-:S04]  /*108e0*/  LEA R7, R13, R18, 0x3 ;  /* 0x000000120d077211 */ /* 0x000fc800078e18ff */
[----:B------:R0:W1:Y:S01]  /*108f0*/  SYNCS.PHASECHK.TRANS64.TRYWAIT P2, [R7+URZ+0x28850], R6 ;  /* 0x02885006070075a7 */ /* 0x000062000804017f */
[----:B------:R-:W-:Y:S05]  /*10900*/  @!P0 BRA `(.L_x_9580) ;  /* 0x0000000000048947 */ /* 0x000fea0003800000 */
[----:B------:R-:W-:Y:S01]  /*10910*/  BPT.TRAP 0x1 ;  /* 0x000000040000795c */ /* 0x000fe20000300000 */
.L_x_9580:
[----:B-1----:R-:W-:Y:S05]  /*10920*/  @P2 BRA `(.L_x_9578) ;  /* 0x0000000000082947 */ /* 0x002fea0003800000 */
[----:B------:R-:W1:Y:S02]  /*10930*/  SYNCS.PHASECHK.TRANS64.TRYWAIT P2, [R7+URZ+0x28850], R6 ;  /* 0x02885006070075a7 */ /* 0x000e64000804017f */
[----:B-1----:R-:W-:Y:S05]  /*10940*/  @!P2 BRA `(.L_x_9581) ;  /* 0x0000011000e4a947 */ /* 0x002fea0003800000 */
.L_x_9578:
[----:B01----:R-:W-:Y:S01]  /*10950*/  VIADD R6, R18, 0x400 ;  /* 0x0000040012067836 */ /* 0x003fe20000000000 */
[----:B------:R-:W-:Y:S01]  /*10960*/  MOV R7, 0x40000040 ;  /* 0x4000004000077802 */ /* 0x000fe20000000f00 */
[----:B------:R-:W-:Y:S05]  /*10970*/  WARPSYNC.ALL ;  /* 0x0000000000007948 */ /* 0x000fea0003800000 */
[----:B------:R-:W-:Y:S01]  /*10980*/  SHF.R.U32.HI R6, RZ, 0x4, R6 ;  /* 0x00000004ff067819 */ /* 0x000fe20000011606 */
[----:B------:R-:W-:Y:S01]  /*10990*/  WARPGROUP.ARRIVE ;  /* 0x00000000000079c5 */ /* 0x000fe20000000000 */
[----:B------:R-:W-:Y:S01]  /*109a0*/  R2UR UR7, R7 ;  /* 0x00000000070772ca */ /* 0x000fe200000e0000 */
[----:B------:R-:W-:Y:S01]  /*109b0*/  IMAD.MOV.U32 R9, RZ, RZ, 0x40000040 ;  /* 0x40000040ff097424 */ /* 0x000fe200078e00ff */
[----:B------:R-:W-:Y:S01]  /*109c0*/  LOP3.LUT R6, R6, 0x3fff, RZ, 0xc0, !PT ;  /* 0x00003fff06067812 */ /* 0x000fe200078ec0ff */
[----:B------:R-:W-:-:S02]  /*109d0*/  IMAD.MOV.U32 R7, RZ, RZ, 0x40000040 ;  /* 0x40000040ff077424 */ /* 0x000fc400078e00ff */
[----:B------:R-:W0:Y:S01]  /*109e0*/  S2R R14, SR_TID.X ;  /* 0x00000000000e7919 */ /* 0x000e220000002100 */
[----:B------:R-:W-:-:S05]  /*109f0*/  LOP3.LUT R6, R6, 0x4000000, RZ, 0xfc, !PT ;  /* 0x0400000006067812 */ /* 0x000fca00078efcff */
[----:B------:R-:W-:-:S04]  /*10a00*/  IMAD R6, R13, 0x800, R6 ;  /* 0x000008000d067824 */ /* 0x000fc800078e0206 */
[C---:B------:R-:W-:Y:S01]  /*10a10*/  VIADD R8, R6.reuse, 0x80 ;  /* 0x0000008006087836 */ /* 0x040fe20000000000 */
[----:B------:R-:W-:-:S13]  /*10a20*/  R2UR UR6, R6 ;  /* 0x00000000060672ca */ /* 0x000fda00000e0000 */
[----:B------:R-:W-:Y:S01]  /*10a30*/  HGMMA.64x128x16.F32 R88, R180, gdesc[UR4].tnspB, R88, gsb0 ;  /* 0x41e00004b4587df0 */ /* 0x000fe20008000858 */
[----:B------:R-:W-:Y:S02]  /*10a40*/  R2UR UR6, R8 ;  /* 0x00000000080672ca */ /* 0x000fe400000e0000 */
[----:B------:R-:W-:Y:S01]  /*10a50*/  R2UR UR7, R9 ;  /* 0x00000000090772ca */ /* 0x000fe200000e0000 */
[----:B------:R-:W-:Y:S01]  /*10a60*/  IMAD.MOV.U32 R9, RZ, RZ, 0x40000040 ;  /* 0x40000040ff097424 */ /* 0x000fe200078e00ff */
[----:B------:R-:W-:Y:S02]  /*10a70*/  IADD3 R8, R6, 0x100, RZ ;  /* 0x0000010006087810 */ /* 0x000fe40007ffe0ff */
[----:B0-----:R-:W-:Y:S01]  /*10a80*/  SHF.R.U32.HI R14, RZ, 0x7, R14 ;  /* 0x00000007ff0e7819 */ /* 0x001fe2000001160e */
[----:B------:R-:W-:Y:S02]  /*10a90*/  WARPGROUP.DEPBAR.LE gsb0, 0x0 ;  /* 0x00008000000079c5 */ /* 0x000fe40000010000 */
[----:B------:R-:W-:-:S06]  /*10aa0*/  WARPGROUP.ARRIVE ;  /* 0x00000000000079c5 */ /* 0x000fcc0000000000 */
        /* <DEDUP_REMOVED lines=45> */
.L_x_9582:
[----:B------:R-:W1:Y:S01]  /*10d80*/  @P1 LDC R21, c[0x0][0x44c] ;  /* 0x00011300ff151b82 */ /* 0x000e620000000800 */
[----:B------:R-:W-:Y:S01]  /*10d90*/  FMUL.FTZ R14, R34, UR47 ;  /* 0x0000002f220e7c20 */ /* 0x000fe20008410000 */
[----:B------:R-:W-:Y:S01]  /*10da0*/  IADD3 R156, R204, R191, RZ ;  /* 0x000000bfcc9c7210 */ /* 0x000fe20007ffe0ff */
[----:B------:R-:W-:Y:S01]  /*10db0*/  FMUL.FTZ R153, R33, UR47 ;  /* 0x0000002f21997c20 */ /* 0x000fe20008410000 */
[----:B------:R-:W-:Y:S02]  /*10dc0*/  IMAD.MOV.U32 R33, RZ, RZ, -0x80 ;  /* 0xffffff80ff217424 */ /* 0x000fe400078e00ff */
[----:B------:R-:W-:Y:S01]  /*10dd0*/  FMUL.FTZ R159, R24, UR47 ;  /* 0x0000002f189f7c20 */ /* 0x000fe20008410000 */
[----:B------:R-:W-:Y:S01]  /*10de0*/  FMUL.FTZ R161, R25, UR47 ;  /* 0x0000002f19a17c20 */ /* 0x000fe20008410000 */
[----:B------:R-:W-:Y:S01]  /*10df0*/  FMUL.FTZ R163, R28, UR47 ;  /* 0x0000002f1ca37c20 */ /* 0x000fe20008410000 */
[----:B------:R-:W2:Y:S01]  /*10e00*/  @P1 LDC R34, c[0x0][0x450] ;  /* 0x00011400ff221b82 */ /* 0x000ea20000000800 */
        /* <DEDUP_REMOVED lines=11> */
[----:B0-----:R-:W-:Y:S01]  /*10ec0*/  FMUL.FTZ R6, R26, UR47 ;  /* 0x0000002f1a067c20 */ /* 0x001fe20008410000 */
[----:B------:R-:W-:Y:S01]  /*10ed0*/  FMUL.FTZ R37, R44, UR47 ;  /* 0x0000002f2c257c20 */ /* 0x000fe20008410000 */
[----:B------:R-:W-:Y:S01]  /*10ee0*/  FMUL.FTZ R26, R43, UR47 ;  /* 0x0000002f2b1a7c20 */ /* 0x000fe20008410000 */
[----:B------:R-:W-:Y:S01]  /*10ef0*/  FMUL.FTZ R43, R52, UR47 ;  /* 0x0000002f342b7c20 */ /* 0x000fe20008410000 */
[----:B-1----:R-:W-:-:S04]  /*10f00*/  @P1 IMAD.HI.U32 R21, R156, R21, RZ ;  /* 0x000000159c151227 */ /* 0x002fc800078e00ff */
[----:B------:R-:W-:Y:S01]  /*10f10*/  FMUL.FTZ R24, R39, UR47 ;  /* 0x0000002f27187c20 */ /* 0x000fe20008410000 */
[----:B------:R-:W-:Y:S01]  /*10f20*/  FMUL.FTZ R39, R45, UR47 ;  /* 0x0000002f2d277c20 */ /* 0x000fe20008410000 */
[----:B------:R-:W0:Y:S01]  /*10f30*/  MUFU.TANH R163, R163 ;  /* 0x000000a300a37308 */ /* 0x000e220000002400 */
[----:B------:R-:W-:Y:S01]  /*10f40*/  FMUL.FTZ R8, R30, UR47 ;  /* 0x0000002f1e087c20 */ /* 0x000fe20008410000 */
[----:B------:R-:W-:Y:S01]  /*10f50*/  FMUL.FTZ R30, R51, UR47 ;  /* 0x0000002f331e7c20 */ /* 0x000fe20008410000 */
[----:B------:R-:W-:Y:S01]  /*10f60*/  FMUL.FTZ R40, R48, UR47 ;  /* 0x0000002f30287c20 */ /* 0x000fe20008410000 */
[----:B------:R-:W-:Y:S01]  /*10f70*/  FMUL.FTZ R25, R42, UR47 ;  /* 0x0000002f2a197c20 */ /* 0x000fe20008410000 */
[----:B--2---:R-:W-:Y:S01]  /*10f80*/  @P1 SHF.R.U32.HI R156, RZ, R34, R21 ;  /* 0x00000022ff9c1219 */ /* 0x004fe20000011615 */
[----:B------:R-:W-:Y:S02]  /*10f90*/  IMAD R34, R12, R33, 0x1 ;  /* 0x000000010c227424 */ /* 0x000fe400078e0221 */
[----:B------:R-:W-:Y:S01]  /*10fa0*/  FMUL.FTZ R42, R49, UR47 ;  /* 0x0000002f312a7c20 */ /* 0x000fe20008410000 */
[----:B------:R-:W1:Y:S01]  /*10fb0*/  MUFU.TANH R157, R157 ;  /* 0x0000009d009d7308 */ /* 0x000e620000002400 */
[----:B------:R-:W-:Y:S01]  /*10fc0*/  FMUL.FTZ R44, R53, UR47 ;  /* 0x0000002f352c7c20 */ /* 0x000fe20008410000 */
[----:B------:R-:W2:Y:S01]  /*10fd0*/  SHFL.IDX PT, R21, R156, RZ, 0x1c1f ;  /* 0x001c1fff9c157589 */ /* 0x000ea200000e0000 */
[----:B------:R-:W-:-:S02]  /*10fe0*/  IMAD R34, R203, -0x2, R34 ;  /* 0xfffffffecb227824 */ /* 0x000fc400078e0222 */
[----:B------:R-:W-:Y:S01]  /*10ff0*/  FMUL.FTZ R9, R31, UR47 ;  /* 0x0000002f1f097c20 */ /* 0x000fe20008410000 */
[----:B------:R-:W-:Y:S01]  /*11000*/  FMUL.FTZ R31, R54, UR47 ;  /* 0x0000002f361f7c20 */ /* 0x000fe20008410000 */
[----:B------:R-:W-:Y:S01]  /*11010*/  FMUL.FTZ R45, R56, UR47 ;  /* 0x0000002f382d7c20 */ /* 0x000fe20008410000 */
[----:B------:R-:W-:Y:S01]  /*11020*/  FMUL.FTZ R7, R27, UR47 ;  /* 0x0000002f1b077c20 */ /* 0x000fe20008410000 */
[----:B------:R-:W-:Y:S01]  /*11030*/  IADD3 R154, -R192, R34, R193 ;  /* 0x00000022c09a7210 */ /* 0x000fe20007ffe1c1 */
        /* <DEDUP_REMOVED lines=17> */
[----:B--2---:R-:W-:-:S02]  /*11150*/  IMAD.IADD R21, R154, 0x1, R21 ;  /* 0x000000019a157824 */ /* 0x004fc400078e0215 */
[----:B------:R-:W-:Y:S01]  /*11160*/  FMUL.FTZ R85, R85, UR47 ;  /* 0x0000002f55557c20 */ /* 0x000fe20008410000 */
[----:B------:R-:W-:Y:S01]  /*11170*/  FMUL.FTZ R33, R58, UR47 ;  /* 0x0000002f3a217c20 */ /* 0x000fe20008410000 */
[----:B------:R-:W-:Y:S01]  /*11180*/  FMUL.FTZ R34, R59, UR47 ;  /* 0x0000002f3b227c20 */ /* 0x000fe20008410000 */
[----:B------:R-:W-:Y:S01]  /*11190*/  FMUL.FTZ R61, R63, UR47 ;  /* 0x0000002f3f3d7c20 */ /* 0x000fe20008410000 */
[----:B------:R-:W-:Y:S01]  /*111a0*/  ISETP.GT.AND P2, PT, R21, RZ, PT ;  /* 0x000000ff1500720c */ /* 0x000fe20003f44270 */
[----:B------:R-:W-:Y:S01]  /*111b0*/  FMUL.FTZ R63, R67, UR47 ;  /* 0x0000002f433f7c20 */ /* 0x000fe20008410000 */
[----:B------:R-:W-:Y:S01]  /*111c0*/  ISETP.GT.AND P3, PT, R21, 0x1, PT ;  /* 0x000000011500780c */ /* 0x000fe20003f64270 */
[----:B------:R-:W2:Y:S01]  /*111d0*/  MUFU.TANH R35, R35 ;  /* 0x0000002300237308 */ /* 0x000ea20000002400 */
[----:B---3--:R-:W-:Y:S01]  /*111e0*/  FSEL R159, R159, -INF , P2 ;  /* 0xff8000009f9f7808 */ /* 0x008fe20001000000 */
[----:B------:R-:W-:Y:S01]  /*111f0*/  FMUL.FTZ R67, R75, UR47 ;  /* 0x0000002f4b437c20 */ /* 0x000fe20008410000 */
[----:B------:R-:W-:Y:S01]  /*11200*/  ISETP.GT.AND P2, PT, R21, 0x8, PT ;  /* 0x000000081500780c */ /* 0x000fe20003f44270 */
[----:B------:R-:W-:Y:S01]  /*11210*/  FMUL.FTZ R60, R62, UR47 ;  /* 0x0000002f3e3c7c20 */ /* 0x000fe20008410000 */
[----:B----4-:R-:W-:Y:S01]  /*11220*/  FSEL R161, R161, -INF , P3 ;  /* 0xff800000a1a17808 */ /* 0x010fe20001800000 */
[----:B------:R-:W3:Y:S01]  /*11230*/  SHFL.IDX PT, R75, R156, 0x1, 0x1c1f ;  /* 0x003c1f009c4b7f89 */ /* 0x000ee200000e0000 */
[----:B------:R-:W-:Y:S01]  /*11240*/  FMNMX.FTZ R50, R159, R11, !PT ;  /* 0x0000000b9f327209 */ /* 0x000fe20007810000 */
[----:B------:R-:W4:Y:S01]  /*11250*/  MUFU.TANH R38, R38 ;  /* 0x0000002600267308 */ /* 0x000f220000002400 */
[----:B------:R-:W-:Y:S01]  /*11260*/  ISETP.GT.AND P3, PT, R21, 0x9, PT ;  /* 0x000000091500780c */ /* 0x000fe20003f64270 */
[----:B------:R-:W-:Y:S01]  /*11270*/  UMOV UR48, UR45 ;  /* 0x0000002d00307c82 */ /* 0x000fe20008000000 */
[----:B0-----:R-:W-:-:S02]  /*11280*/  FSEL R163, R163, -INF , P2 ;  /* 0xff800000a3a37808 */ /* 0x001fc40001000000 */
[----:B------:R-:W-:Y:S02]  /*11290*/  FMNMX.FTZ R50, R161, R50, !PT ;  /* 0x00000032a1327209 */ /* 0x000fe40007810000 */
[----:B------:R-:W-:Y:S01]  /*112a0*/  ISETP.GT.AND P2, PT, R21, 0x10, PT ;  /* 0x000000101500780c */ /* 0x000fe20003f44270 */
[----:B------:R-:W0:Y:S01]  /*112b0*/  MUFU.TANH R36, R36 ;  /* 0x0000002400247308 */ /* 0x000e220000002400 */
[----:B-1----:R-:W-:Y:S02]  /*112c0*/  FSEL R157, R157, -INF , P3 ;  /* 0xff8000009d9d7808 */ /* 0x002fe40001800000 */
[----:B------:R-:W-:Y:S02]  /*112d0*/  FMNMX.FTZ R50, R163, R50, !PT ;  /* 0x00000032a3327209 */ /* 0x000fe40007810000 */
[----:B------:R-:W-:Y:S02]  /*112e0*/  ISETP.GT.AND P3, PT, R21, 0x11, PT ;  /* 0x000000111500780c */ /* 0x000fe40003f64270 */
[----:B-----5:R-:W-:Y:S01]  /*112f0*/  FSEL R155, R155, -INF , P2 ;  /* 0xff8000009b9b7808 */ /* 0x020fe20001000000 */
[----:B------:R-:W1:Y:S01]  /*11300*/  MUFU.TANH R37, R37 ;  /* 0x0000002500257308 */ /* 0x000e620000002400 */
[----:B------:R-:W-:-:S02]  /*11310*/  FMNMX.FTZ R50, R157, R50, !PT ;  /* 0x000000329d327209 */ /* 0x000fc40007810000 */
[----:B------:R-:W-:Y:S02]  /*11320*/  ISETP.GT.AND P2, PT, R21, 0x18, PT ;  /* 0x000000181500780c */ /* 0x000fe40003f44270 */
[----:B------:R-:W-:Y:S02]  /*11330*/  FSEL R153, R153, -INF , P3 ;  /* 0xff80000099997808 */ /* 0x000fe40001800000 */
[----:B------:R-:W-:Y:S01]  /*11340*/  FMNMX.FTZ R52, R155, R50, !PT ;  /* 0x000000329b347209 */ /* 0x000fe20007810000 */
[----:B------:R-:W5:Y:S01]  /*11350*/  MUFU.TANH R39, R39 ;  /* 0x0000002700277308 */ /* 0x000f620000002400 */
        /* <DEDUP_REMOVED lines=8> */
[----:B--2---:R-:W-:-:S02]  /*113e0*/  FSEL R41, R35, -INF , P3 ;  /* 0xff80000023297808 */ /* 0x004fc40001800000 */
[----:B------:R-:W-:Y:S01]  /*113f0*/  FMNMX.FTZ R52, R152, R51, !PT ;  /* 0x0000003398347209 */ /* 0x000fe20007810000 */
[----:B------:R-:W-:Y:S01]  /*11400*/  FMUL.FTZ R51, R68, UR47 ;  /* 0x0000002f44337c20 */ /* 0x000fe20008410000 */
[----:B------:R-:W-:Y:S02]  /*11410*/  ISETP.GT.AND P3, PT, R21, 0x21, PT ;  /* 0x000000211500780c */ /* 0x000fe40003f64270 */
[----:B----4-:R-:W-:Y:S01]  /*11420*/  FSEL R38, R38, -INF , P2 ;  /* 0xff80000026267808 */ /* 0x010fe20001000000 */
[----:B------:R-:W2:Y:S01]  /*11430*/  MUFU.TANH R42, R42 ;  /* 0x0000002a002a7308 */ /* 0x000ea20000002400 */
[----:B------:R-:W-:Y:S01]  /*11440*/  FMNMX.FTZ R53, R41, R52, !PT ;  /* 0x0000003429357209 */ /* 0x000fe20007810000 */
[----:B------:R-:W-:Y:S01]  /*11450*/  FMUL.FTZ R52, R69, UR47 ;  /* 0x0000002f45347c20 */ /* 0x000fe20008410000 */
[----:B------:R-:W-:Y:S01]  /*11460*/  ISETP.GT.AND P2, PT, R21, 0x28, PT ;  /* 0x000000281500780c */ /* 0x000fe20003f44270 */
[----:B------:R-:W-:Y:S01]  /*11470*/  FMUL.FTZ R69, R79, UR47 ;  /* 0x0000002f4f457c20 */ /* 0x000fe20008410000 */
[----:B0-----:R-:W-:-:S02]  /*11480*/  FSEL R35, R36, -INF , P3 ;  /* 0xff80000024237808 */ /* 0x001fc40001800000 */
[----:B------:R-:W-:Y:S01]  /*11490*/  FMNMX.FTZ R54, R38, R53, !PT ;  /* 0x0000003526367209 */ /* 0x000fe20007810000 */
[----:B------:R-:W0:Y:S01]  /*114a0*/  MUFU.TANH R43, R43 ;  /* 0x0000002b002b7308 */ /* 0x000e220000002400 */
[----:B------:R-:W-:Y:S02]  /*114b0*/  ISETP.GT.AND P3, PT, R21, 0x29, PT ;  /* 0x000000291500780c */ /* 0x000fe40003f64270 */
[----:B-1----:R-:W-:Y:S02]  /*114c0*/  FSEL R36, R37, -INF , P2 ;  /* 0xff80000025247808 */ /* 0x002fe40001000000 */
[----:B------:R-:W-:Y:S02]  /*114d0*/  FMNMX.FTZ R53, R35, R54, !PT ;  /* 0x0000003623357209 */ /* 0x000fe40007810000 */
[----:B------:R-:W-:Y:S01]  /*114e0*/  ISETP.GT.AND P2, PT, R21, 0x30, PT ;  /* 0x000000301500780c */ /* 0x000fe20003f44270 */
[----:B------:R-:W1:Y:S01]  /*114f0*/  MUFU.TANH R44, R44 ;  /* 0x0000002c002c7308 */ /* 0x000e620000002400 */
[----:B-----5:R-:W-:-:S02]  /*11500*/  FSEL R37, R39, -INF , P3 ;  /* 0xff80000027257808 */ /* 0x020fc40001800000 */
[----:B------:R-:W-:Y:S02]  /*11510*/  FMNMX.FTZ R54, R36, R53, !PT ;  /* 0x0000003524367209 */ /* 0x000fe40007810000 */
[----:B------:R-:W-:Y:S02]  /*11520*/  ISETP.GT.AND P3, PT, R21, 0x31, PT ;  /* 0x000000311500780c */ /* 0x000fe40003f64270 */
[----:B---3--:R-:W-:Y:S01]  /*11530*/  FSEL R39, R40, -INF , P2 ;  /* 0xff80000028277808 */ /* 0x008fe20001000000 */
[----:B------:R-:W3:Y:S01]  /*11540*/  MUFU.TANH R45, R45 ;  /* 0x0000002d002d7308 */ /* 0x000ee20000002400 */
[----:B------:R-:W-:Y:S02]  /*11550*/  FMNMX.FTZ R54, R37, R54, !PT ;  /* 0x0000003625367209 */ /* 0x000fe40007810000 */
[----:B------:R-:W-:Y:S02]  /*11560*/  ISETP.GT.AND P2, PT, R21, 0x38, PT ;  /* 0x000000381500780c */ /* 0x000fe40003f44270 */
[----:B--2---:R-:W-:-:S02]  /*11570*/  FSEL R40, R42, -INF , P3 ;  /* 0xff8000002a287808 */ /* 0x004fc40001800000 */
[----:B------:R-:W-:Y:S01]  /*11580*/  FMNMX.FTZ R53, R39, R54, !PT ;  /* 0x0000003627357209 */ /* 0x000fe20007810000 */
[----:B------:R-:W2:Y:S01]  /*11590*/  MUFU.TANH R46, R46 ;  /* 0x0000002e002e7308 */ /* 0x000ea20000002400 */
[----:B------:R-:W-:Y:S02]  /*115a0*/  ISETP.GT.AND P3, PT, R21, 0x39, PT ;  /* 0x000000391500780c */ /* 0x000fe40003f64270 */
[----:B0-----:R-:W-:Y:S02]  /*115b0*/  FSEL R42, R43, -INF , P2 ;  /* 0xff8000002b2a7808 */ /* 0x001fe40001000000 */
[----:B------:R-:W-:Y:S02]  /*115c0*/  FMNMX.FTZ R53, R40, R53, !PT ;  /* 0x0000003528357209 */ /* 0x000fe40007810000 */
[----:B------:R-:W-:Y:S01]  /*115d0*/  ISETP.GT.AND P2, PT, R21, 0x40, PT ;  /* 0x000000401500780c */ /* 0x000fe20003f44270 */
[----:B------:R-:W0:Y:S01]  /*115e0*/  MUFU.TANH R47, R47 ;  /* 0x0000002f002f7308 */ /* 0x000e220000002400 */
[----:B-1----:R-:W-:-:S02]  /*115f0*/  FSEL R43, R44, -INF , P3 ;  /* 0xff8000002c2b7808 */ /* 0x002fc40001800000 */
[----:B------:R-:W-:Y:S02]  /*11600*/  FMNMX.FTZ R54, R42, R53, !PT ;  /* 0x000000352a367209 */ /* 0x000fe40007810000 */
[----:B------:R-:W-:Y:S02]  /*11610*/  ISETP.GT.AND P3, PT, R21, 0x41, PT ;  /* 0x000000411500780c */ /* 0x000fe40003f64270 */
[----:B---3--:R-:W-:Y:S01]  /*11620*/  FSEL R44, R45, -INF , P2 ;  /* 0xff8000002d2c7808 */ /* 0x008fe20001000000 */
[----:B------:R-:W1:Y:S01]  /*11630*/  MUFU.TANH R48, R48 ;  /* 0x0000003000307308 */ /* 0x000e620000002400 */
[----:B------:R-:W-:Y:S02]  /*11640*/  FMNMX.FTZ R53, R43, R54, !PT ;  /* 0x000000362b357209 */ /* 0x000fe40007810000 */
[----:B--2---:R-:W-:Y:S02]  /*11650*/  FSEL R45, R46, -INF , P3 ;  /* 0xff8000002e2d7808 */ /* 0x004fe40001800000 */
[----:B------:R-:W-:-:S02]  /*11660*/  ISETP.GT.AND P2, PT, R21, 0x48, PT ;  /* 0x000000481500780c */ /* 0x000fc40003f44270 */
        /* <DEDUP_REMOVED lines=10> */
[----:B------:R-:W-:Y:S01]  /*11710*/  FMNMX.FTZ R53, R46, R53, !PT ;  /* 0x000000352e357209 */ /* 0x000fe20007810000 */
        /* <DEDUP_REMOVED lines=10> */
[----:B------:R-:W-:-:S05]  /*117c0*/  ISETP.GT.AND P2, PT, R21, 0x60, PT ;  /* 0x000000601500780c */ /* 0x000fca0003f44270 */
[----:B------:R-:W1:Y:S01]  /*117d0*/  MUFU.TANH R73, R73 ;  /* 0x0000004900497308 */ /* 0x000e620000002400 */
[----:B--2---:R-:W-:Y:S02]  /*117e0*/  FSEL R51, R52, -INF , P3 ;  /* 0xff80000034337808 */ /* 0x004fe40001800000 */
[----:B------:R-:W-:Y:S02]  /*117f0*/  FMNMX.FTZ R52, R50, R53, !PT ;  /* 0x0000003532347209 */ /* 0x000fe40007810000 */
[----:B------:R-:W-:Y:S02]  /*11800*/  ISETP.GT.AND P3, PT, R21, 0x61, PT ;  /* 0x000000611500780c */ /* 0x000fe40003f64270 */
[----:B------:R-:W-:Y:S01]  /*11810*/  FMNMX.FTZ R54, R51, R52, !PT ;  /* 0x0000003433367209 */ /* 0x000fe20007810000 */
[----:B------:R-:W2:Y:S01]  /*11820*/  MUFU.TANH R76, R76 ;  /* 0x0000004c004c7308 */ /* 0x000ea20000002400 */
[----:B0-----:R-:W-:Y:S02]  /*11830*/  FSEL R53, R72, -INF , P2 ;  /* 0xff80000048357808 */ /* 0x001fe40001000000 */
[----:B------:R-:W-:-:S02]  /*11840*/  ISETP.GT.AND P2, PT, R21, 0x68, PT ;  /* 0x000000681500780c */ /* 0x000fc40003f44270 */
[----:B------:R-:W-:-:S03]  /*11850*/  FMNMX.FTZ R55, R53, R54, !PT ;  /* 0x0000003635377209 */ /* 0x000fc60007810000 */
[----:B------:R-:W0:Y:S01]  /*11860*/  MUFU.TANH R77, R77 ;  /* 0x0000004d004d7308 */ /* 0x000e220000002400 */
[----:B-1----:R-:W-:Y:S01]  /*11870*/  FSEL R52, R73, -INF , P3 ;  /* 0xff80000049347808 */ /* 0x002fe20001800000 */
[----:B------:R-:W-:Y:S01]  /*11880*/  FMUL.FTZ R73, R87, UR47 ;  /* 0x0000002f57497c20 */ /* 0x000fe20008410000 */
[----:B------:R-:W-:Y:S02]  /*11890*/  ISETP.GT.AND P3, PT, R21, 0x69, PT ;  /* 0x000000691500780c */ /* 0x000fe40003f64270 */
[----:B------:R-:W-:-:S03]  /*118a0*/  FMNMX.FTZ R57, R52, R55, !PT ;  /* 0x0000003734397209 */ /* 0x000fc60007810000 */
[----:B------:R1:W3:Y:S01]  /*118b0*/  MUFU.TANH R56, R80 ;  /* 0x0000005000387308 */ /* 0x0002e20000002400 */
[----:B--2---:R-:W-:Y:S02]  /*118c0*/  FSEL R54, R76, -INF , P2 ;  /* 0xff8000004c367808 */ /* 0x004fe40001000000 */
[----:B------:R-:W-:Y:S02]  /*118d0*/  ISETP.GT.AND P2, PT, R21, 0x70, PT ;  /* 0x000000701500780c */ /* 0x000fe40003f44270 */
[----:B------:R-:W-:-:S03]  /*118e0*/  FMNMX.FTZ R58, R54, R57, !PT ;  /* 0x00000039363a7209 */ /* 0x000fc60007810000 */
[----:B------:R-:W2:Y:S01]  /*118f0*/  MUFU.TANH R81, R81 ;  /* 0x0000005100517308 */ /* 0x000ea20000002400 */
[----:B0-----:R-:W-:Y:S02]  /*11900*/  FSEL R55, R77, -INF , P3 ;  /* 0xff8000004d377808 */ /* 0x001fe40001800000 */
[----:B------:R-:W-:Y:S02]  /*11910*/  ISETP.GT.AND P3, PT, R21, 0x71, PT ;  /* 0x000000711500780c */ /* 0x000fe40003f64270 */
[----:B------:R-:W-:Y:S02]  /*11920*/  FMNMX.FTZ R59, R55, R58, !PT ;  /* 0x0000003a373b7209 */ /* 0x000fe40007810000 */
[----:B-1----:R-:W-:Y:S01]  /*11930*/  IADD3 R80, R154, R75, RZ ;  /* 0x0000004b9a507210 */ /* 0x002fe20007ffe0ff */
[----:B------:R-:W0:Y:S01]  /*11940*/  MUFU.TANH R84, R84 ;  /* 0x0000005400547308 */ /* 0x000e220000002400 */
[----:B---3--:R-:W-:Y:S02]  /*11950*/  FSEL R56, R56, -INF , P2 ;  /* 0xff80000038387808 */ /* 0x008fe40001000000 */
[----:B------:R-:W-:-:S02]  /*11960*/  ISETP.GT.AND P2, PT, R21, 0x78, PT ;  /* 0x000000781500780c */ /* 0x000fc40003f44270 */
[----:B------:R-:W-:Y:S02]  /*11970*/  FMNMX.FTZ R62, R56, R59, !PT ;  /* 0x0000003b383e7209 */ /* 0x000fe40007810000 */
[----:B------:R-:W-:Y:S01]  /*11980*/  ISETP.GT.AND P4, PT, R80, 0x1, PT ;  /* 0x000000015000780c */ /* 0x000fe20003f84270 */
[----:B------:R-:W1:Y:S01]  /*11990*/  MUFU.TANH R85, R85 ;  /* 0x0000005500557308 */ /* 0x000e620000002400 */
[----:B--2---:R-:W-:Y:S02]  /*119a0*/  FSEL R57, R81, -INF , P3 ;  /* 0xff80000051397808 */ /* 0x004fe40001800000 */
[----:B------:R-:W-:Y:S02]  /*119b0*/  ISETP.GT.AND P3, PT, R21, 0x79, PT ;  /* 0x000000791500780c */ /* 0x000fe40003f64270 */
[----:B------:R-:W-:Y:S01]  /*119c0*/  FMNMX.FTZ R21, R57, R62, !PT ;  /* 0x0000003e39157209 */ /* 0x000fe20007810000 */
[----:B------:R-:W-:Y:S01]  /*119d0*/  FMUL.FTZ R62, R66, UR47 ;  /* 0x0000002f423e7c20 */ /* 0x000fe20008410000 */
[----:B------:R-:W-:Y:S01]  /*119e0*/  FMUL.FTZ R66, R74, UR47 ;  /* 0x0000002f4a427c20 */ /* 0x000fe20008410000 */
[----:B------:R-:W2:Y:S01]  /*119f0*/  MUFU.TANH R6, R6 ;  /* 0x0000000600067308 */ /* 0x000ea20000002400 */
[----:B0-----:R-:W-:-:S04]  /*11a00*/  FSEL R58, R84, -INF , P2 ;  /* 0xff800000543a7808 */ /* 0x001fc80001000000 */
[----:B------:R-:W-:-:S03]  /*11a10*/  FMNMX.FTZ R64, R58, R21, !PT ;  /* 0x000000153a407209 */ /* 0x000fc60007810000 */
[----:B------:R-:W0:Y:S01]  /*11a20*/  MUFU.TANH R7, R7 ;  /* 0x0000000700077308 */ /* 0x000e220000002400 */
[----:B-1----:R-:W-:Y:S02]  /*11a30*/  FSEL R59, R85, -INF , P3 ;  /* 0xff800000553b7808 */ /* 0x002fe40001800000 */
[----:B------:R-:W-:Y:S02]  /*11a40*/  ISETP.GT.AND P3, PT, R80, RZ, PT ;  /* 0x000000ff5000720c */ /* 0x000fe40003f64270 */
[----:B------:R-:W-:Y:S01]  /*11a50*/  FMNMX.FTZ R21, R59, R64, !PT ;  /* 0x000000403b157209 */ /* 0x000fe20007810000 */
[----:B------:R-:W-:Y:S01]  /*11a60*/  FMUL.FTZ R64, R70, UR47 ;  /* 0x0000002f46407c20 */ /* 0x000fe20008410000 */
[----:B------:R-:W-:Y:S01]  /*11a70*/  FMUL.FTZ R70, R82, UR47 ;  /* 0x0000002f52467c20 */ /* 0x000fe20008410000 */
[----:B------:R-:W1:Y:S01]  /*11a80*/  MUFU.TANH R8, R8 ;  /* 0x0000000800087308 */ /* 0x000e620000002400 */
[----:B--2---:R-:W-:Y:S01]  /*11a90*/  FSEL R77, R6, -INF , P3 ;  /* 0xff800000064d7808 */ /* 0x004fe20001800000 */
[----:B------:R-:W2:Y:S01]  /*11aa0*/  SHFL.BFLY PT, R68, R21, 0x2, 0x1f ;  /* 0x0c401f0015447f89 */ /* 0x000ea200000e0000 */
[----:B------:R-:W-:-:S02]  /*11ab0*/  ISETP.GT.AND P3, PT, R80, 0x8, PT ;  /* 0x000000085000780c */ /* 0x000fc40003f64270 */
[----:B------:R-:W-:-:S03]  /*11ac0*/  FMNMX.FTZ R6, R77, R10, !PT ;  /* 0x0000000a4d067209 */ /* 0x000fc60007810000 */
[----:B------:R-:W3:Y:S01]  /*11ad0*/  MUFU.TANH R9, R9 ;  /* 0x0000000900097308 */ /* 0x000ee20000002400 */
        /* <DEDUP_REMOVED lines=8> */
[----:B---3--:R-:W-:Y:S02]  /*11b60*/  FSEL R76, R9, -INF , P4 ;  /* 0xff800000094c7808 */ /* 0x008fe40002000000 */
[----:B--2---:R-:W-:Y:S01]  /*11b70*/  FMNMX.FTZ R72, R21, R68, !PT ;  /* 0x0000004415487209 */ /* 0x004fe20007810000 */
[----:B------:R-:W-:Y:S01]  /*11b80*/  FMUL.FTZ R68, R78, UR47 ;  /* 0x0000002f4e447c20 */ /* 0x000fe20008410000 */
[----:B------:R-:W-:Y:S02]  /*11b90*/  ISETP.GT.AND P4, PT, R80, 0x11, PT ;  /* 0x000000115000780c */ /* 0x000fe40003f84270 */
[----:B------:R-:W-:Y:S01]  /*11ba0*/  FMNMX.FTZ R79, R76, R79, !PT ;  /* 0x0000004f4c4f7209 */ /* 0x000fe20007810000 */
[----:B------:R-:W2:Y:S01]  /*11bb0*/  MUFU.TANH R20, R20 ;  /* 0x0000001400147308 */ /* 0x000ea20000002400 */
[----:B------:R-:W3:Y:S01]  /*11bc0*/  SHFL.BFLY PT, R21, R72, 0x1, 0x1f ;  /* 0x0c201f0048157f89 */ /* 0x000ee200000e0000 */
[----:B0-----:R-:W-:-:S02]  /*11bd0*/  FSEL R14, R14, -INF , P3 ;  /* 0xff8000000e0e7808 */ /* 0x001fc40001800000 */
[----:B------:R-:W-:Y:S02]  /*11be0*/  ISETP.GT.AND P3, PT, R80, 0x18, PT ;  /* 0x000000185000780c */ /* 0x000fe40003f64270 */
[----:B------:R-:W-:Y:S02]  /*11bf0*/  FMNMX.FTZ R79, R14, R79, !PT ;  /* 0x0000004f0e4f7209 */ /* 0x000fe40007810000 */
        /* <DEDUP_REMOVED lines=11> */
[----:B------:R-:W-:Y:S02]  /*11cb0*/  FMNMX.FTZ R6, R24, R81, !PT ;  /* 0x0000005118067209 */ /* 0x000fe40007810000 */
[----:B---3--:R-:W-:Y:S01]  /*11cc0*/  FMNMX.FTZ R21, R72, R21, !PT ;  /* 0x0000001548157209 */ /* 0x008fe20007810000 */
[----:B------:R-:W0:Y:S01]  /*11cd0*/  MUFU.TANH R27, R27 ;  /* 0x0000001b001b7308 */ /* 0x000e220000002400 */
[----:B-1----:R-:W-:Y:S01]  /*11ce0*/  FSEL R79, R25, -INF , P3 ;  /* 0xff800000194f7808 */ /* 0x002fe20001800000 */
[----:B------:R-:W-:Y:S01]  /*11cf0*/  FMUL.FTZ R72, R86, UR47 ;  /* 0x0000002f56487c20 */ /* 0x000fe20008410000 */
[----:B------:R-:W-:Y:S01]  /*11d00*/  ISETP.GT.AND P3, PT, R80, 0x28, PT ;  /* 0x000000285000780c */ /* 0x000fe20003f64270 */
[----:B------:R-:W-:Y:S01]  /*11d10*/  FMUL.FTZ R74, R21, UR48 ;  /* 0x00000030154a7c20 */ /* 0x000fe20008410000 */
        /* <DEDUP_REMOVED lines=10> */
[--C-:B------:R-:W-:Y:S01]  /*11dc0*/  FFMA.FTZ R172, R38, UR48, -R74.reuse ;  /* 0x0000003026ac7c23 */ /* 0x100fe2000801084a */
[----:B------:R-:W-:Y:S01]  /*11dd0*/  FMNMX.FTZ R27, R81, R6, !PT ;  /* 0x00000006511b7209 */ /* 0x000fe20007810000 */
[--C-:B------:R-:W-:Y:S01]  /*11de0*/  FFMA.FTZ R41, R41, UR48, -R74.reuse ;  /* 0x0000003029297c23 */ /* 0x100fe2000801084a */
[--C-:B------:R-:W-:Y:S01]  /*11df0*/  FFMA.FTZ R174, R36, UR48, -R74.reuse ;  /* 0x0000003024ae7c23 */ /* 0x100fe2000801084a */
[----:B------:R-:W0:Y:S01]  /*11e00*/  MUFU.TANH R30, R30 ;  /* 0x0000001e001e7308 */ /* 0x000e220000002400 */
[----:B-1----:R-:W-:Y:S01]  /*11e10*/  FSEL R28, R28, -INF , P4 ;  /* 0xff8000001c1c7808 */ /* 0x002fe20002000000 */
[--C-:B------:R-:W-:Y:S01]  /*11e20*/  FFMA.FTZ R37, R37, UR48, -R74.reuse ;  /* 0x0000003025257c23 */ /* 0x100fe2000801084a */
[----:B------:R-:W-:Y:S01]  /*11e30*/  ISETP.GT.AND P4, PT, R80, 0x31, PT ;  /* 0x000000315000780c */ /* 0x000fe20003f84270 */
[--C-:B------:R-:W-:Y:S01]  /*11e40*/  FFMA.FTZ R168, R39, UR48, -R74.reuse ;  /* 0x0000003027a87c23 */ /* 0x100fe2000801084a */
[----:B------:R-:W-:Y:S01]  /*11e50*/  FMNMX.FTZ R6, R28, R27, !PT ;  /* 0x0000001b1c067209 */ /* 0x000fe20007810000 */
[--C-:B------:R-:W-:Y:S01]  /*11e60*/  FFMA.FTZ R39, R40, UR48, -R74.reuse ;  /* 0x0000003028277c23 */ /* 0x100fe2000801084a */
[--C-:B------:R-:W-:Y:S01]  /*11e70*/  FFMA.FTZ R164, R44, UR48, -R74.reuse ;  /* 0x000000302ca47c23 */ /* 0x100fe2000801084a */
[----:B------:R-:W1:Y:S01]  /*11e80*/  MUFU.TANH R31, R31 ;  /* 0x0000001f001f7308 */ /* 0x000e620000002400 */
[----:B--2---:R-:W-:Y:S01]  /*11e90*/  FSEL R29, R29, -INF , P3 ;  /* 0xff8000001d1d7808 */ /* 0x004fe20001800000 */
[--C-:B------:R-:W-:Y:S01]  /*11ea0*/  FFMA.FTZ R180, R159, UR48, -R74.reuse ;  /* 0x000000309fb47c23 */ /* 0x100fe2000801084a */
[----:B------:R-:W-:Y:S01]  /*11eb0*/  ISETP.GT.AND P3, PT, R80, 0x38, PT ;  /* 0x000000385000780c */ /* 0x000fe20003f64270 */
[--C-:B------:R-:W-:Y:S01]  /*11ec0*/  FFMA.FTZ R170, R42, UR48, -R74.reuse ;  /* 0x000000302aaa7c23 */ /* 0x100fe2000801084a */
[----:B------:R-:W-:Y:S01]  /*11ed0*/  FMNMX.FTZ R27, R29, R6, !PT ;  /* 0x000000061d1b7209 */ /* 0x000fe20007810000 */
[--C-:B------:R-:W-:Y:S01]  /*11ee0*/  FFMA.FTZ R161, R161, UR48, -R74.reuse ;  /* 0x00000030a1a17c23 */ /* 0x100fe2000801084a */
[----:B------:R-:W-:Y:S01]  /*11ef0*/  FSEL R44, R21, RZ, P2 ;  /* 0x000000ff152c7208 */ /* 0x000fe20001000000 */
[----:B------:R-:W2:Y:S01]  /*11f00*/  MUFU.TANH R32, R32 ;  /* 0x0000002000207308 */ /* 0x000ea20000002400 */
[----:B0-----:R-:W-:Y:S01]  /*11f10*/  FSEL R30, R30, -INF , P4 ;  /* 0xff8000001e1e7808 */ /* 0x001fe20002000000 */
[--C-:B------:R-:W-:Y:S01]  /*11f20*/  FFMA.FTZ R182, R163, UR48, -R74.reuse ;  /* 0x00000030a3b67c23 */ /* 0x100fe2000801084a */
[----:B------:R-:W-:Y:S01]  /*11f30*/  ISETP.GT.AND P4, PT, R80, 0x39, PT ;  /* 0x000000395000780c */ /* 0x000fe20003f84270 */
[----:B------:R-:W-:Y:S01]  /*11f40*/  FADD.FTZ R44, -R44, R11 ;  /* 0x0000000b2c2c7221 */ /* 0x000fe20000010100 */
[--C-:B------:R-:W-:Y:S01]  /*11f50*/  FFMA.FTZ R157, R157, UR48, -R74.reuse ;  /* 0x000000309d9d7c23 */ /* 0x100fe2000801084a */
[--C-:B------:R-:W-:Y:S01]  /*11f60*/  FFMA.FTZ R176, R155, UR48, -R74.reuse ;  /* 0x000000309bb07c23 */ /* 0x100fe2000801084a */
[--C-:B------:R-:W-:Y:S01]  /*11f70*/  FFMA.FTZ R15, R153, UR48, -R74.reuse ;  /* 0x00000030990f7c23 */ /* 0x100fe2000801084a */
[----:B------:R-:W-:Y:S01]  /*11f80*/  MUFU.TANH R33, R33 ;  /* 0x0000002100217308 */ /* 0x000fe20000002400 */
[----:B-1----:R-:W-:Y:S01]  /*11f90*/  FSEL R38, R31, -INF , P3 ;  /* 0xff8000001f267808 */ /* 0x002fe20001800000 */
[----:B------:R-:W-:Y:S01]  /*11fa0*/  FMUL.FTZ R11, R44, UR48 ;  /* 0x000000302c0b7c20 */ /* 0x000fe20008410000 */
[----:B------:R-:W-:Y:S01]  /*11fb0*/  FMNMX.FTZ R31, R30, R27, !PT ;  /* 0x0000001b1e1f7209 */ /* 0x000fe20007810000 */
[--C-:B------:R-:W-:Y:S01]  /*11fc0*/  FFMA.FTZ R178, R152, UR48, -R74.reuse ;  /* 0x0000003098b27c23 */ /* 0x100fe2000801084a */
[----:B------:R-:W-:Y:S01]  /*11fd0*/  ISETP.GT.AND P3, PT, R80, 0x40, PT ;  /* 0x000000405000780c */ /* 0x000fe20003f64270 */
[--C-:B------:R-:W-:Y:S01]  /*11fe0*/  FFMA.FTZ R166, R47, UR48, -R74.reuse ;  /* 0x000000302fa67c23 */ /* 0x100fe2000801084a */
[----:B------:R-:W-:Y:S01]  /*11ff0*/  FMNMX.FTZ R31, R38, R31, !PT ;  /* 0x0000001f261f7209 */ /* 0x000fe20007810000 */
[----:B------:R-:W0:Y:S01]  /*12000*/  MUFU.TANH R34, R34 ;  /* 0x0000002200227308 */ /* 0x000e220000002400 */
[----:B--2---:R-:W-:Y:S01]  /*12010*/  FSEL R32, R32, -INF , P4 ;  /* 0xff80000020207808 */ /* 0x004fe20002000000 */
[--C-:B------:R-:W-:Y:S01]  /*12020*/  FFMA.FTZ R160, R48, UR48, -R74.reuse ;  /* 0x0000003030a07c23 */ /* 0x100fe2000801084a */
[----:B------:R-:W-:Y:S01]  /*12030*/  ISETP.GT.AND P4, PT, R80, 0x41, PT ;  /* 0x000000415000780c */ /* 0x000fe20003f84270 */
[--C-:B------:R-:W-:Y:S01]  /*12040*/  FFMA.FTZ R47, R49, UR48, -R74.reuse ;  /* 0x00000030312f7c23 */ /* 0x100fe2000801084a */
[----:B------:R-:W-:Y:S01]  /*12050*/  FMNMX.FTZ R6, R32, R31, !PT ;  /* 0x0000001f20067209 */ /* 0x000fe20007810000 */
[--C-:B------:R-:W-:Y:S01]  /*12060*/  FFMA.FTZ R162, R50, UR48, -R74.reuse ;  /* 0x0000003032a27c23 */ /* 0x100fe2000801084a */
[--C-:B------:R-:W-:Y:S01]  /*12070*/  FFMA.FTZ R156, R53, UR48, -R74.reuse ;  /* 0x00000030359c7c23 */ /* 0x100fe2000801084a */
[----:B------:R-:W1:Y:S01]  /*12080*/  MUFU.TANH R60, R60 ;  /* 0x0000003c003c7308 */ /* 0x000e620000002400 */
[--C-:B------:R-:W-:Y:S01]  /*12090*/  FFMA.FTZ R158, R54, UR48, -R74.reuse ;  /* 0x00000030369e7c23 */ /* 0x100fe2000801084a */
[--C-:B------:R-:W-:Y:S01]  /*120a0*/  FFMA.FTZ R152, R56, UR48, -R74.reuse ;  /* 0x0000003038987c23 */ /* 0x100fe2000801084a */
[--C-:B------:R-:W-:Y:S01]  /*120b0*/  FFMA.FTZ R57, R57, UR48, -R74.reuse ;  /* 0x0000003039397c23 */ /* 0x100fe2000801084a */
[----:B------:R-:W-:Y:S01]  /*120c0*/  FFMA.FTZ R154, R58, UR48, -R74 ;  /* 0x000000303a9a7c23 */ /* 0x000fe2000801084a */
[----:B------:R-:W-:-:S02]  /*120d0*/  IMAD.U32 R53, RZ, RZ, UR38 ;  /* 0x00000026ff357e24 */ /* 0x000fc4000f8e00ff */
[----:B------:R-:W-:Y:S01]  /*120e0*/  FFMA.FTZ R49, R59, UR48, -R74 ;  /* 0x000000303b317c23 */ /* 0x000fe2000801084a */
[----:B------:R-:W2:Y:S01]  /*120f0*/  MUFU.TANH R61, R61 ;  /* 0x0000003d003d7308 */ /* 0x000ea20000002400 */
[----:B0-----:R-:W-:Y:S02]  /*12100*/  FSEL R34, R34, -INF , P4 ;  /* 0xff80000022227808 */ /* 0x001fe40002000000 */
[----:B------:R-:W-:-:S05]  /*12110*/  ISETP.GT.AND P4, PT, R80, 0x49, PT ;  /* 0x000000495000780c */ /* 0x000fca0003f84270 */
[----:B------:R0:W-:Y:S08]  /*12120*/  MUFU.EX2 R25, R41 ;  /* 0x0000002900197308 */ /* 0x0001f00000000800 */
[----:B------:R-:W3:Y:S01]  /*12130*/  MUFU.TANH R62, R62 ;  /* 0x0000003e003e7308 */ /* 0x000ee20000002400 */
[----:B0-----:R-:W-:Y:S01]  /*12140*/  FFMA.FTZ R41, R35, UR48, -R74 ;  /* 0x0000003023297c23 */ /* 0x001fe2000801084a */
[----:B------:R-:W-:-:S02]  /*12150*/  FSEL R35, R33, -INF , P3 ;  /* 0xff80000021237808 */ /* 0x000fc40001800000 */
[----:B------:R-:W-:Y:S02]  /*12160*/  ISETP.GT.AND P3, PT, R80, 0x48, PT ;  /* 0x000000485000780c */ /* 0x000fe40003f64270 */
[----:B------:R-:W-:Y:S02]  /*12170*/  FMNMX.FTZ R31, R35, R6, !PT ;  /* 0x00000006231f7209 */ /* 0x000fe40007810000 */
[----:B------:R-:W0:Y:S01]  /*12180*/  MUFU.TANH R63, R63 ;  /* 0x0000003f003f7308 */ /* 0x000e220000002400 */
[----:B-1----:R-:W-:Y:S02]  /*12190*/  FSEL R60, R60, -INF , P3 ;  /* 0xff8000003c3c7808 */ /* 0x002fe40001800000 */
[----:B------:R-:W-:Y:S02]  /*121a0*/  FMNMX.FTZ R33, R34, R31, !PT ;  /* 0x0000001f22217209 */ /* 0x000fe40007810000 */
[----:B------:R-:W-:Y:S02]  /*121b0*/  ISETP.GT.AND P3, PT, R80, 0x50, PT ;  /* 0x000000505000780c */ /* 0x000fe40003f64270 */
[----:B--2---:R-:W-:Y:S01]  /*121c0*/  FSEL R61, R61, -INF , P4 ;  /* 0xff8000003d3d7808 */ /* 0x004fe20002000000 */
[----:B------:R-:W1:Y:S01]  /*121d0*/  MUFU.TANH R64, R64 ;  /* 0x0000004000407308 */ /* 0x000e620000002400 */
[----:B------:R-:W-:-:S02]  /*121e0*/  FMNMX.FTZ R6, R60, R33, !PT ;  /* 0x000000213c067209 */ /* 0x000fc40007810000 */
[----:B------:R-:W-:Y:S02]  /*121f0*/  ISETP.GT.AND P4, PT, R80, 0x51, PT ;  /* 0x000000515000780c */ /* 0x000fe40003f84270 */
[----:B---3--:R-:W-:Y:S02]  /*12200*/  FSEL R62, R62, -INF , P3 ;  /* 0xff8000003e3e7808 */ /* 0x008fe40001800000 */
[----:B------:R-:W-:Y:S01]  /*12210*/  FMNMX.FTZ R33, R61, R6, !PT ;  /* 0x000000063d217209 */ /* 0x000fe20007810000 */
[----:B------:R-:W2:Y:S01]  /*12220*/  MUFU.TANH R65, R65 ;  /* 0x0000004100417308 */ /* 0x000ea20000002400 */
[----:B------:R-:W-:Y:S02]  /*12230*/  ISETP.GT.AND P3, PT, R80, 0x58, PT ;  /* 0x000000585000780c */ /* 0x000fe40003f64270 */
[----:B0-----:R-:W-:Y:S01]  /*12240*/  FSEL R36, R63, -INF , P4 ;  /* 0xff8000003f247808 */ /* 0x001fe20002000000 */
[----:B------:R-:W-:Y:S01]  /*12250*/  FFMA.FTZ R63, R46, UR48, -R74 ;  /* 0x000000302e3f7c23 */ /* 0x000fe2000801084a */
[----:B------:R-:W-:-:S02]  /*12260*/  FMNMX.FTZ R33, R62, R33, !PT ;  /* 0x000000213e217209 */ /* 0x000fc40007810000 */
[----:B------:R-:W-:Y:S01]  /*12270*/  ISETP.GT.AND P4, PT, R80, 0x59, PT ;  /* 0x000000595000780c */ /* 0x000fe20003f84270 */
[----:B------:R-:W0:Y:S01]  /*12280*/  MUFU.TANH R66, R66 ;  /* 0x0000004200427308 */ /* 0x000e220000002400 */
[----:B-1----:R-:W-:Y:S02]  /*12290*/  FSEL R64, R64, -INF , P3 ;  /* 0xff80000040407808 */ /* 0x002fe40001800000 */
[----:B------:R-:W-:-:S05]  /*122a0*/  ISETP.GT.AND P3, PT, R80, 0x60, PT ;  /* 0x000000605000780c */ /* 0x000fca0003f64270 */
[----:B------:R-:W1:Y:S01]  /*122b0*/  MUFU.TANH R67, R67 ;  /* 0x0000004300437308 */ /* 0x000e620000002400 */
[----:B--2---:R-:W-:Y:S01]  /*122c0*/  FSEL R40, R65, -INF , P4 ;  /* 0xff80000041287808 */ /* 0x004fe20002000000 */
[--C-:B------:R-:W-:Y:S01]  /*122d0*/  FFMA.FTZ R65, R45, UR48, -R74.reuse ;  /* 0x000000302d417c23 */ /* 0x100fe2000801084a */
[----:B------:R-:W-:Y:S01]  /*122e0*/  ISETP.GT.AND P4, PT, R80, 0x61, PT ;  /* 0x000000615000780c */ /* 0x000fe20003f84270 */
[----:B------:R-:W-:-:S04]  /*122f0*/  FFMA.FTZ R45, R51, UR48, -R74 ;  /* 0x00000030332d7c23 */ /* 0x000fc8000801084a */
[----:B------:R-:W2:Y:S01]  /*12300*/  MUFU.TANH R68, R68 ;  /* 0x0000004400447308 */ /* 0x000ea20000002400 */
[----:B0-----:R-:W-:Y:S02]  /*12310*/  FSEL R66, R66, -INF , P3 ;  /* 0xff80000042427808 */ /* 0x001fe40001800000 */
[----:B------:R-:W-:-:S05]  /*12320*/  ISETP.GT.AND P3, PT, R80, 0x68, PT ;  /* 0x000000685000780c */ /* 0x000fca0003f64270 */
[----:B------:R0:W-:Y:S01]  /*12330*/  MUFU.EX2 R31, R37 ;  /* 0x00000025001f7308 */ /* 0x0001e20000000800 */
[----:B-1----:R-:W-:Y:S02]  /*12340*/  FSEL R67, R67, -INF , P4 ;  /* 0xff80000043437808 */ /* 0x002fe40002000000 */
[----:B------:R-:W-:-:S05]  /*12350*/  ISETP.GT.AND P4, PT, R80, 0x69, PT ;  /* 0x000000695000780c */ /* 0x000fca0003f84270 */
[----:B------:R-:W1:Y:S01]  /*12360*/  MUFU.TANH R69, R69 ;  /* 0x0000004500457308 */ /* 0x000e620000002400 */
[----:B0-----:R-:W-:Y:S02]  /*12370*/  FMNMX.FTZ R37, R36, R33, !PT ;  /* 0x0000002124257209 */ /* 0x001fe40007810000 */
[----:B--2---:R-:W-:Y:S02]  /*12380*/  FSEL R68, R68, -INF , P3 ;  /* 0xff80000044447808 */ /* 0x004fe40001800000 */
[----:B------:R-:W-:Y:S02]  /*12390*/  FMNMX.FTZ R37, R64, R37, !PT ;  /* 0x0000002540257209 */ /* 0x000fe40007810000 */
[----:B------:R-:W-:Y:S01]  /*123a0*/  ISETP.GT.AND P3, PT, R80, 0x70, PT ;  /* 0x000000705000780c */ /* 0x000fe20003f64270 */
[----:B------:R-:W0:Y:S01]  /*123b0*/  MUFU.TANH R70, R70 ;  /* 0x0000004600467308 */ /* 0x000e220000002400 */
[----:B------:R-:W-:-:S04]  /*123c0*/  FMNMX.FTZ R37, R40, R37, !PT ;  /* 0x0000002528257209 */ /* 0x000fc80007810000 */
[----:B------:R-:W-:Y:S01]  /*123d0*/  FMNMX.FTZ R6, R66, R37, !PT ;  /* 0x0000002542067209 */ /* 0x000fe20007810000 */
[--C-:B------:R-:W-:Y:S01]  /*123e0*/  FFMA.FTZ R37, R43, UR48, -R74.reuse ;  /* 0x000000302b257c23 */ /* 0x100fe2000801084a */
[----:B------:R-:W-:Y:S01]  /*123f0*/  FFMA.FTZ R43, R52, UR48, -R74 ;  /* 0x00000030342b7c23 */ /* 0x000fe2000801084a */
[----:B------:R-:W2:Y:S01]  /*12400*/  MUFU.TANH R71, R71 ;  /* 0x0000004700477308 */ /* 0x000ea20000002400 */
[----:B-1----:R-:W-:Y:S02]  /*12410*/  FSEL R69, R69, -INF , P4 ;  /* 0xff80000045457808 */ /* 0x002fe40002000000 */
[----:B------:R-:W-:-:S05]  /*12420*/  ISETP.GT.AND P4, PT, R80, 0x71, PT ;  /* 0x000000715000780c */ /* 0x000fca0003f84270 */
[----:B------:R-:W1:Y:S01]  /*12430*/  MUFU.TANH R72, R72 ;  /* 0x0000004800487308 */ /* 0x000e620000002400 */
[----:B0-----:R-:W-:Y:S02]  /*12440*/  FSEL R70, R70, -INF , P3 ;  /* 0xff80000046467808 */ /* 0x001fe40001800000 */
[----:B------:R-:W-:-:S05]  /*12450*/  ISETP.GT.AND P3, PT, R80, 0x78, PT ;  /* 0x000000785000780c */ /* 0x000fca0003f64270 */
[----:B------:R0:W-:Y:S01]  /*12460*/  MUFU.EX2 R33, R39 ;  /* 0x0000002700217308 */ /* 0x0001e20000000800 */
[----:B--2---:R-:W-:Y:S02]  /*12470*/  FSEL R71, R71, -INF , P4 ;  /* 0xff80000047477808 */ /* 0x004fe40002000000 */
[----:B------:R-:W-:-:S05]  /*12480*/  ISETP.GT.AND P4, PT, R80, 0x79, PT ;  /* 0x000000795000780c */ /* 0x000fca0003f84270 */
[----:B------:R-:W2:Y:S01]  /*12490*/  MUFU.TANH R73, R73 ;  /* 0x0000004900497308 */ /* 0x000ea20000002400 */
[----:B0-----:R-:W-:Y:S02]  /*124a0*/  FMNMX.FTZ R39, R67, R6, !PT ;  /* 0x0000000643277209 */ /* 0x001fe40007810000 */
[----:B-1----:R-:W-:Y:S02]  /*124b0*/  FSEL R72, R72, -INF , P3 ;  /* 0xff80000048487808 */ /* 0x002fe40001800000 */
[----:B------:R-:W-:-:S03]  /*124c0*/  FMNMX.FTZ R6, R68, R39, !PT ;  /* 0x0000002744067209 */ /* 0x000fc60007810000 */
[----:B------:R-:W-:Y:S01]  /*124d0*/  MUFU.EX2 R180, R180 ;  /* 0x000000b400b47308 */ /* 0x000fe20000000800 */
[----:B------:R-:W-:-:S04]  /*124e0*/  FMNMX.FTZ R39, R69, R6, !PT ;  /* 0x0000000645277209 */ /* 0x000fc80007810000 */
[----:B------:R-:W-:-:S03]  /*124f0*/  FMNMX.FTZ R6, R70, R39, !PT ;  /* 0x0000002746067209 */ /* 0x000fc60007810000 */
[----:B------:R-:W0:Y:S01]  /*12500*/  MUFU.EX2 R11, R11 ;  /* 0x0000000b000b7308 */ /* 0x000e220000000800 */
[----:B------:R-:W-:Y:S02]  /*12510*/  FMNMX.FTZ R39, R71, R6, !PT ;  /* 0x0000000647277209 */ /* 0x000fe40007810000 */
[----:B--2---:R-:W-:Y:S02]  /*12520*/  FSEL R73, R73, -INF , P4 ;  /* 0xff80000049497808 */ /* 0x004fe40002000000 */
[----:B------:R-:W-:-:S03]  /*12530*/  FMNMX.FTZ R6, R72, R39, !PT ;  /* 0x0000002748067209 */ /* 0x000fc60007810000 */
[----:B------:R-:W1:Y:S01]  /*12540*/  MUFU.EX2 R75, R161 ;  /* 0x000000a1004b7308 */ /* 0x000e620000000800 */
[----:B------:R-:W-:-:S05]  /*12550*/  FMNMX.FTZ R6, R73, R6, !PT ;  /* 0x0000000649067209 */ /* 0x000fca0007810000 */
[----:B------:R-:W2:Y:S02]  /*12560*/  SHFL.BFLY PT, R39, R6, 0x2, 0x1f ;  /* 0x0c401f0006277f89 */ /* 0x000ea400000e0000 */
[----:B------:R-:W3:Y:S08]  /*12570*/  MUFU.EX2 R182, R182 ;  /* 0x000000b600b67308 */ /* 0x000ef00000000800 */
[----:B------:R-:W4:Y:S08]  /*12580*/  MUFU.EX2 R9, R157 ;  /* 0x0000009d00097308 */ /* 0x000f300000000800 */
[----:B------:R-:W5:Y:S01]  /*12590*/  MUFU.EX2 R176, R176 ;  /* 0x000000b000b07308 */ /* 0x000f620000000800 */
[----:B--2---:R-:W-:-:S07]  /*125a0*/  FMNMX.FTZ R39, R6, R39, !PT ;  /* 0x0000002706277209 */ /* 0x004fce0007810000 */
[----:B------:R-:W2:Y:S01]  /*125b0*/  MUFU.EX2 R15, R15 ;  /* 0x0000000f000f7308 */ /* 0x000ea20000000800 */
[----:B------:R-:W0:Y:S07]  /*125c0*/  SHFL.BFLY PT, R6, R39, 0x1, 0x1f ;  /* 0x0c201f0027067f89 */ /* 0x000e2e00000e0000 */
[----:B------:R-:W2:Y:S08]  /*125d0*/  MUFU.EX2 R178, R178 ;  /* 0x000000b200b27308 */ /* 0x000eb00000000800 */
[----:B------:R-:W-:Y:S08]  /*125e0*/  MUFU.EX2 R172, R172 ;  /* 0x000000ac00ac7308 */ /* 0x000ff00000000800 */
[----:B------:R1:W-:Y:S01]  /*125f0*/  MUFU.EX2 R27, R41 ;  /* 0x00000029001b7308 */ /* 0x0003e20000000800 */
[----:B0-----:R-:W-:-:S04]  /*12600*/  FMNMX.FTZ R6, R39, R6, !PT ;  /* 0x0000000627067209 */ /* 0x001fc80007810000 */
[C---:B------:R-:W-:Y:S01]  /*12610*/  FSETP.NEU.FTZ.AND P3, PT, R6.reuse, -INF , PT ;  /* 0xff8000000600780b */ /* 0x040fe20003f7d000 */
[----:B------:R-:W-:Y:S02]  /*12620*/  FMUL.FTZ R51, R6, UR48 ;  /* 0x0000003006337c20 */ /* 0x000fe40008410000 */
[----:B------:R-:W-:Y:S01]  /*12630*/  MUFU.EX2 R174, R174 ;  /* 0x000000ae00ae7308 */ /* 0x000fe20000000800 */
[----:B-1----:R-:W-:Y:S02]  /*12640*/  FFMA.FTZ R41, R55, UR48, -R74 ;  /* 0x0000003037297c23 */ /* 0x002fe4000801084a */
[----:B------:R-:W-:-:S05]  /*12650*/  FSEL R51, R51, RZ, P3 ;  /* 0x000000ff33337208 */ /* 0x000fca0001800000 */
[----:B------:R-:W-:Y:S01]  /*12660*/  MUFU.EX2 R168, R168 ;  /* 0x000000a800a87308 */ /* 0x000fe20000000800 */
        /* <DEDUP_REMOVED lines=11> */
[----:B------:R-:W-:Y:S01]  /*12720*/  FFMA.FTZ R32, R11, R3, R180 ;  /* 0x000000030b207223 */ /* 0x000fe200000100b4 */
[--C-:B------:R-:W-:Y:S01]  /*12730*/  FFMA.FTZ R179, R20, UR48, -R51.reuse ;  /* 0x0000003014b37c23 */ /* 0x100fe20008010833 */
[--C-:B------:R-:W-:Y:S01]  /*12740*/  FFMA.FTZ R20, R24, UR48, -R51.reuse ;  /* 0x0000003018147c23 */ /* 0x100fe20008010833 */
[--C-:B------:R-:W-:Y:S01]  /*12750*/  FFMA.FTZ R24, R26, UR48, -R51.reuse ;  /* 0x000000301a187c23 */ /* 0x100fe20008010833 */
[----:B------:R-:W-:Y:S01]  /*12760*/  MUFU.EX2 R42, R42 ;  /* 0x0000002a002a7308 */ /* 0x000fe20000000800 */
[----:B------:R-:W-:Y:S01]  /*12770*/  FADD.FTZ R3, R75, R32 ;  /* 0x000000204b037221 */ /* 0x000fe20000010000 */
[--C-:B------:R-:W-:Y:S01]  /*12780*/  FFMA.FTZ R26, R28, UR48, -R51.reuse ;  /* 0x000000301c1a7c23 */ /* 0x100fe20008010833 */
[--C-:B------:R-:W-:Y:S01]  /*12790*/  FFMA.FTZ R28, R30, UR48, -R51.reuse ;  /* 0x000000301e1c7c23 */ /* 0x100fe20008010833 */
[----:B------:R-:W-:Y:S01]  /*127a0*/  FFMA.FTZ R30, R34, UR48, -R51 ;  /* 0x00000030221e7c23 */ /* 0x000fe20008010833 */
[----:B---3--:R-:W-:Y:S01]  /*127b0*/  FADD.FTZ R34, R182, R3 ;  /* 0x00000003b6227221 */ /* 0x008fe20000010000 */
[--C-:B------:R-:W-:Y:S01]  /*127c0*/  FFMA.FTZ R173, R79, UR48, -R51.reuse ;  /* 0x000000304fad7c23 */ /* 0x100fe20008010833 */
[--C-:B------:R-:W-:Y:S01]  /*127d0*/  FFMA.FTZ R169, R29, UR48, -R51.reuse ;  /* 0x000000301da97c23 */ /* 0x100fe20008010833 */
[----:B------:R-:W0:Y:S01]  /*127e0*/  MUFU.EX2 R7, R7 ;  /* 0x0000000700077308 */ /* 0x000e220000000800 */
[----:B----4-:R-:W-:Y:S01]  /*127f0*/  FADD.FTZ R29, R9, R34 ;  /* 0x00000022091d7221 */ /* 0x010fe20000010000 */
[--C-:B------:R-:W-:Y:S01]  /*12800*/  FFMA.FTZ R175, R81, UR48, -R51.reuse ;  /* 0x0000003051af7c23 */ /* 0x100fe20008010833 */
[--C-:B------:R-:W-:Y:S01]  /*12810*/  FFMA.FTZ R171, R38, UR48, -R51.reuse ;  /* 0x0000003026ab7c23 */ /* 0x100fe20008010833 */
[----:B------:R-:W-:Y:S01]  /*12820*/  FFMA.FTZ R165, R35, UR48, -R51 ;  /* 0x0000003023a57c23 */ /* 0x000fe20008010833 */
[----:B-----5:R-:W-:Y:S01]  /*12830*/  FADD.FTZ R34, R176, R29 ;  /* 0x0000001db0227221 */ /* 0x020fe20000010000 */
[--C-:B------:R-:W-:Y:S01]  /*12840*/  FFMA.FTZ R167, R60, UR48, -R51.reuse ;  /* 0x000000303ca77c23 */ /* 0x100fe20008010833 */
[--C-:B------:R-:W-:Y:S01]  /*12850*/  FFMA.FTZ R32, R61, UR48, -R51.reuse ;  /* 0x000000303d207c23 */ /* 0x100fe20008010833 */
[----:B------:R-:W1:Y:S01]  /*12860*/  MUFU.EX2 R183, R183 ;  /* 0x000000b700b77308 */ /* 0x000e620000000800 */
[----:B--2---:R-:W-:Y:S01]  /*12870*/  FADD.FTZ R29, R15, R34 ;  /* 0x000000220f1d7221 */ /* 0x004fe20000010000 */
[--C-:B------:R-:W-:Y:S01]  /*12880*/  FFMA.FTZ R34, R36, UR48, -R51.reuse ;  /* 0x0000003024227c23 */ /* 0x100fe20008010833 */
[--C-:B------:R-:W-:Y:S01]  /*12890*/  FFMA.FTZ R161, R62, UR48, -R51.reuse ;  /* 0x000000303ea17c23 */ /* 0x100fe20008010833 */
[----:B------:R-:W-:Y:S01]  /*128a0*/  FFMA.FTZ R163, R64, UR48, -R51 ;  /* 0x0000003040a37c23 */ /* 0x000fe20008010833 */
[----:B------:R-:W-:Y:S01]  /*128b0*/  FADD.FTZ R36, R178, R29 ;  /* 0x0000001db2247221 */ /* 0x000fe20000010000 */
[--C-:B------:R-:W-:Y:S01]  /*128c0*/  FFMA.FTZ R157, R66, UR48, -R51.reuse ;  /* 0x00000030429d7c23 */ /* 0x100fe20008010833 */
[--C-:B------:R-:W-:Y:S01]  /*128d0*/  FFMA.FTZ R159, R68, UR48, -R51.reuse ;  /* 0x00000030449f7c23 */ /* 0x100fe20008010833 */
[----:B------:R-:W2:Y:S01]  /*128e0*/  MUFU.EX2 R8, R8 ;  /* 0x0000000800087308 */ /* 0x000ea20000000800 */
[----:B0-----:R-:W-:Y:S01]  /*128f0*/  FFMA.FTZ R0, R7, R0, R42 ;  /* 0x0000000007007223 */ /* 0x001fe2000001002a */
[----:B------:R-:W-:Y:S01]  /*12900*/  FADD.FTZ R29, R25, R36 ;  /* 0x00000024191d7221 */ /* 0x000fe20000010000 */
[----:B------:R-:W-:Y:S01]  /*12910*/  FFMA.FTZ R153, R70, UR48, -R51 ;  /* 0x0000003046997c23 */ /* 0x000fe20008010833 */
[----:B------:R-:W-:-:S02]  /*12920*/  IMAD R35, R186, 0x8, R18 ;  /* 0x00000008ba237824 */ /* 0x000fc400078e0212 */
[----:B------:R-:W-:Y:S01]  /*12930*/  FADD.FTZ R0, R181, R0 ;  /* 0x00000000b5007221 */ /* 0x000fe20000010000 */
[----:B------:R-:W-:Y:S01]  /*12940*/  FADD.FTZ R36, R172, R29 ;  /* 0x0000001dac247221 */ /* 0x000fe20000010000 */
[--C-:B------:R-:W-:Y:S01]  /*12950*/  FFMA.FTZ R155, R72, UR48, -R51.reuse ;  /* 0x00000030489b7c23 */ /* 0x100fe20008010833 */
        /* <DEDUP_REMOVED lines=12> */
[----:B------:R-:W-:-:S05]  /*12a20*/  FFMA.FTZ R38, R67, UR48, -R51 ;  /* 0x0000003043267c23 */ /* 0x000fca0008010833 */
        /* <DEDUP_REMOVED lines=64> */
[----:B------:R-:W-:-:S04]  /*12e30*/  IADD3 R0, R35, 0x28840, RZ ;  /* 0x0002884023007810 */ /* 0x000fc80007ffe0ff */
[----:B------:R-:W-:Y:S02]  /*12e40*/  PRMT R0, R53, 0x654, R0 ;  /* 0x0000065435007816 */ /* 0x000fe40000000000 */
[----:B------:R-:W1:Y:S01]  /*12e50*/  MUFU.EX2 R158, R158 ;  /* 0x0000009e009e7308 */ /* 0x000e620000000800 */
[----:B--2---:R-:W-:Y:S01]  /*12e60*/  FADD.FTZ R29, R43, R46 ;  /* 0x0000002e2b1d7221 */ /* 0x004fe20000010000 */
[----:B------:R-:W-:Y:S01]  /*12e70*/  FFMA.FTZ R46, R73, UR48, -R51 ;  /* 0x00000030492e7c23 */ /* 0x000fe20008010833 */
[----:B------:R2:W-:Y:S05]  /*12e80*/  SYNCS.ARRIVE.TRANS64.RED.A1T0 RZ, [R0+URZ], RZ ;  /* 0x000000ff00ff79a7 */ /* 0x0005ea000810043f */
[----:B------:R-:W3:Y:S01]  /*12e90*/  MUFU.EX2 R159, R159 ;  /* 0x0000009f009f7308 */ /* 0x000ee20000000800 */
[----:B0-----:R-:W-:-:S07]  /*12ea0*/  FADD.FTZ R48, R38, R3 ;  /* 0x0000000326307221 */ /* 0x001fce0000010000 */
[----:B------:R-:W0:Y:S01]  /*12eb0*/  MUFU.EX2 R41, R41 ;  /* 0x0000002900297308 */ /* 0x000e220000000800 */
[----:B-1----:R-:W-:-:S07]  /*12ec0*/  FADD.FTZ R50, R158, R29 ;  /* 0x0000001d9e327221 */ /* 0x002fce0000010000 */
[----:B------:R-:W2:Y:S01]  /*12ed0*/  MUFU.EX2 R40, R40 ;  /* 0x0000002800287308 */ /* 0x000ea20000000800 */
[----:B---3--:R-:W-:-:S07]  /*12ee0*/  FADD.FTZ R3, R159, R48 ;  /* 0x000000309f037221 */ /* 0x008fce0000010000 */
        /* <DEDUP_REMOVED lines=20> */
.L_x_9583:
[----:B------:R-:W-:Y:S01]  /*13030*/  IMAD R13, R13, 0x8, R18 ;  /* 0x000000080d0d7824 */ /* 0x000fe200078e0212 */
[----:B------:R-:W-:Y:S01]  /*13040*/  ISETP.GT.AND P2, PT, R12, R5, PT ;  /* 0x000000050c00720c */ /* 0x000fe20003f44270 */
[----:B------:R-:W-:Y:S01]  /*13050*/  IMAD.U32 R48, RZ, RZ, UR38 ;  /* 0x00000026ff307e24 */ /* 0x000fe2000f8e00ff */
[----:B------:R-:W-:Y:S01]  /*13060*/  F2FP.F16.F32.PACK_AB R177, R14, R177 ;  /* 0x000000b10eb1723e */ /* 0x000fe200000000ff */
[-C--:B------:R-:W-:Y:S01]  /*13070*/  FMUL.FTZ R88, R88, R11.reuse ;  /* 0x0000000b58587220 */ /* 0x080fe20000410000 */
[----:B------:R-:W-:Y:S01]  /*13080*/  IADD3 R13, R13, 0x28860, RZ ;  /* 0x000288600d0d7810 */ /* 0x000fe20007ffe0ff */
        /* <DEDUP_REMOVED lines=94> */
[-C--:B------:R-:W-:Y:S01]  /*13670*/  FMUL.FTZ R150, R150, R7.reuse ;  /* 0x0000000796967220 */ /* 0x080fe20000410000 */
[----:B------:R-:W-:Y:S01]  /*13680*/  FMUL.FTZ R151, R151, R7 ;  /* 0x0000000797977220 */ /* 0x000fe20000410000 */
[----:B------:R-:W-:Y:S01]  /*13690*/  VIADD R12, R12, 0xffffffff ;  /* 0xffffffff0c0c7836 */ /* 0x000fe20000000000 */
[----:B------:R-:W-:Y:S01]  /*136a0*/  MOV R11, R21 ;  /* 0x00000015000b7202 */ /* 0x000fe20000000f00 */
[----:B------:R-:W-:-:S02]  /*136b0*/  IMAD.MOV.U32 R10, RZ, RZ, R6 ;  /* 0x000000ffff0a7224 */ /* 0x000fc400078e0006 */
[----:B------:R-:W-:Y:S02]  /*136c0*/  IMAD.MOV.U32 R14, RZ, RZ, R188 ;  /* 0x000000ffff0e7224 */ /* 0x000fe400078e00bc */
[----:B0-----:R-:W-:Y:S01]  /*136d0*/  IMAD.MOV.U32 R13, RZ, RZ, R186 ;  /* 0x000000ffff0d7224 */ /* 0x001fe200078e00ba */
[----:B------:R-:W-:Y:S06]  /*136e0*/  @P2 BRA `(.L_x_9584) ;  /* 0xffffffcc00182947 */ /* 0x000fec000383ffff */
.L_x_9572:
[----:B------:R-:W-:-:S13]  /*136f0*/  ISETP.GE.AND P1, PT, R12, RZ, PT ;  /* 0x000000ff0c00720c */ /* 0x000fda0003f26270 */
[----:B------:R-:W-:Y:S05]  /*13700*/  @!P1 BRA `(.L_x_9585) ;  /* 0x00000028009c9947 */ /* 0x000fea0003800000 */
[----:B------:R-:W-:Y:S01]  /*13710*/  MOV R5, R6 ;  /* 0x0000000600057202 */ /* 0x000fe20000000f00 */
[----:B------:R-:W-:Y:S01]  /*13720*/  IMAD.MOV.U32 R10, RZ, RZ, R21 ;  /* 0x000000ffff0a7224 */ /* 0x000fe200078e0015 */
[----:B------:R-:W-:Y:S01]  /*13730*/  MOV R11, R186 ;  /* 0x000000ba000b7202 */ /* 0x000fe20000000f00 */
[----:B------:R-:W-:-:S07]  /*13740*/  IMAD.MOV.U32 R13, RZ, RZ, R188 ;  /* 0x000000ffff0d7224 */ /* 0x000fce00078e00bc */
.L_x_9597:
        /* <DEDUP_REMOVED lines=10> */
.L_x_9587:
[----:B------:R-:W-:Y:S01]  /*137f0*/  IMAD R6, R186, 0x8, R18 ;  /* 0x00000008ba067824 */ /* 0x000fe200078e0212 */
[----:B------:R-:W-:-:S04]  /*13800*/  SHF.L.U32 R7, R188, 0x1f, RZ ;  /* 0x0000001fbc077819 */ /* 0x000fc800000006ff */
[----:B------:R0:W1:Y:S01]  /*13810*/  SYNCS.PHASECHK.TRANS64.TRYWAIT P1, [R6+URZ+0x28830], R7 ;  /* 0x02883007060075a7 */ /* 0x000062000802017f */
[----:B------:R-:W-:Y:S05]  /*13820*/  @!P0 BRA `(.L_x_9588) ;  /* 0x0000000000048947 */ /* 0x000fea0003800000 */
[----:B------:R-:W-:Y:S01]  /*13830*/  BPT.TRAP 0x1 ;  /* 0x000000040000795c */ /* 0x000fe20000300000 */
.L_x_9588:
[----:B------:R-:W-:Y:S04]  /*13840*/  BSSY B0, `(.L_x_9586) ;  /* 0x0000004000007945 */ /* 0x000fe80003800000 */
[----:B-1----:R-:W-:Y:S05]  /*13850*/  @P1 BRA `(.L_x_9589) ;  /* 0x0000000000081947 */ /* 0x002fea0003800000 */
[----:B------:R-:W1:Y:S02]  /*13860*/  SYNCS.PHASECHK.TRANS64.TRYWAIT P1, [R6+URZ+0x28830], R7 ;  /* 0x02883007060075a7 */ /* 0x000e64000802017f */
[----:B-1----:R-:W-:Y:S05]  /*13870*/  @!P1 BRA `(.L_x_9590) ;  /* 0x000000e4002c9947 */ /* 0x002fea0003800000 */
.L_x_9589:
[----:B------:R-:W-:Y:S05]  /*13880*/  BSYNC B0 ;  /* 0x0000000000007941 */ /* 0x000fea0003800000 */
.L_x_9586:
[----:B------:R-:W2:Y:S01]  /*13890*/  S2R R8, SR_TID.X ;  /* 0x0000000000087919 */ /* 0x000ea20000002100 */
[----:B01----:R-:W-:Y:S01]  /*138a0*/  IMAD.MOV.U32 R7, RZ, RZ, 0x40000040 ;  /* 0x40000040ff077424 */ /* 0x003fe200078e00ff */
[----:B------:R-:W-:Y:S05]  /*138b0*/  WARPSYNC.ALL ;  /* 0x0000000000007948 */ /* 0x000fea0003800000 */
[----:B------:R-:W-:Y:S01]  /*138c0*/  R2UR UR35, R7 ;  /* 0x00000000072372ca */ /* 0x000fe200000e0000 */
[----:B------:R-:W-:Y:S01]  /*138d0*/  IMAD.MOV.U32 R9, RZ, RZ, 0x40000040 ;  /* 0x40000040ff097424 */ /* 0x000fe200078e00ff */
[----:B------:R-:W-:-:S04]  /*138e0*/  LEA R6, R186, R4, 0xb ;  /* 0x00000004ba067211 */ /* 0x000fc800078e58ff */
[----:B------:R-:W-:Y:S02]  /*138f0*/  R2UR UR34, R6 ;  /* 0x00000000062272ca */ /* 0x000fe400000e0000 */
[----:B------:R-:W-:Y:S02]  /*13900*/  R2UR UR7, R9 ;  /* 0x00000000090772ca */ /* 0x000fe400000e0000 */
[----:B------:R-:W-:-:S04]  /*13910*/  MOV R9, 0x40000040 ;  /* 0x4000004000097802 */ /* 0x000fc80000000f00 */
[----:B------:R-:W-:Y:S01]  /*13920*/  R2UR UR11, R9 ;  /* 0x00000000090b72ca */ /* 0x000fe200000e0000 */
[----:B------:R-:W-:-:S05]  /*13930*/  IMAD.MOV.U32 R9, RZ, RZ, 0x40000040 ;  /* 0x40000040ff097424 */ /* 0x000fca00078e00ff */
[----:B------:R-:W-:Y:S01]  /*13940*/  R2UR UR15, R9 ;  /* 0x00000000090f72ca */ /* 0x000fe200000e0000 */
[----:B------:R-:W-:Y:S01]  /*13950*/  IMAD.MOV.U32 R9, RZ, RZ, 0x40000040 ;  /* 0x40000040ff097424 */ /* 0x000fe200078e00ff */
[----:B--2---:R-:W-:-:S04]  /*13960*/  SHF.R.U32.HI R8, RZ, 0x7, R8 ;  /* 0x00000007ff087819 */ /* 0x004fc80000011608 */
[----:B------:R-:W-:Y:S02]  /*13970*/  R2UR UR19, R9 ;  /* 0x00000000091372ca */ /* 0x000fe400000e0000 */
[----:B------:R-:W-:Y:S01]  /*13980*/  MOV R9, 0x40000040 ;  /* 0x4000004000097802 */ /* 0x000fe20000000f00 */
[----:B------:R-:W-:Y:S01]  /*13990*/  VIADD R7, R8, 0x8 ;  /* 0x0000000808077836 */ /* 0x000fe20000000000 */
[----:B------:R-:W-:Y:S02]  /*139a0*/  IADD3 R8, R6, 0x2, RZ ;  /* 0x0000000206087810 */ /* 0x000fe40007ffe0ff */
[----:B------:R-:W-:Y:S01]  /*139b0*/  R2UR UR23, R9 ;  /* 0x00000000091772ca */ /* 0x000fe200000e0000 */
[----:B------:R-:W-:Y:S01]  /*139c0*/  IMAD.MOV.U32 R9, RZ, RZ, 0x40000040 ;  /* 0x40000040ff097424 */ /* 0x000fe200078e00ff */
[----:B------:R0:W-:Y:S01]  /*139d0*/  BAR.SYNC.DEFER_BLOCKING R7, 0x100 ;  /* 0x000400070000751d */ /* 0x0001e20000010000 */
[----:B------:R-:W-:Y:S01]  /*139e0*/  R2UR UR6, R8 ;  /* 0x00000000080672ca */ /* 0x000fe200000e0000 */
[----:B------:R-:W-:-:S02]  /*139f0*/  VIADD R8, R6, 0x4 ;  /* 0x0000000406087836 */ /* 0x000fc40000000000 */
[----:B------:R-:W-:-:S03]  /*13a00*/  R2UR UR27, R9 ;  /* 0x00000000091b72ca */ /* 0x000fc600000e0000 */
[----:B------:R-:W-:Y:S01]  /*13a10*/  R2UR UR10, R8 ;  /* 0x00000000080a72ca */ /* 0x000fe200000e0000 */
[----:B------:R-:W-:Y:S02]  /*13a20*/  VIADD R8, R6, 0x6 ;  /* 0x0000000606087836 */ /* 0x000fe40000000000 */
[----:B0-----:R-:W-:-:S03]  /*13a30*/  IMAD.MOV.U32 R7, RZ, RZ, 0x40000040 ;  /* 0x40000040ff077424 */ /* 0x001fc600078e00ff */
[----:B------:R-:W-:Y:S02]  /*13a40*/  R2UR UR14, R8 ;  /* 0x00000000080e72ca */ /* 0x000fe400000e0000 */
[----:B------:R-:W-:Y:S02]  /*13a50*/  IADD3 R8, R6, 0x400, RZ ;  /* 0x0000040006087810 */ /* 0x000fe40007ffe0ff */
[----:B------:R-:W-:Y:S02]  /*13a60*/  R2UR UR31, R7 ;  /* 0x00000000071f72ca */ /* 0x000fe400000e0000 */
[----:B------:R-:W-:Y:S01]  /*13a70*/  R2UR UR18, R8 ;  /* 0x00000000081272ca */ /* 0x000fe200000e0000 */
[----:B------:R-:W-:Y:S01]  /*13a80*/  VIADD R8, R6, 0x402 ;  /* 0x0000040206087836 */ /* 0x000fe20000000000 */
[----:B------:R-:W-:-:S04]  /*13a90*/  WARPGROUP.ARRIVE ;  /* 0x00000000000079c5 */ /* 0x000fc80000000000 */
[----:B------:R-:W-:Y:S01]  /*13aa0*/  R2UR UR22, R8 ;  /* 0x00000000081672ca */ /* 0x000fe200000e0000 */
[C---:B------:R-:W-:Y:S01]  /*13ab0*/  VIADD R8, R6.reuse, 0x404 ;  /* 0x0000040406087836 */ /* 0x040fe20000000000 */
[----:B------:R-:W-:Y:S01]  /*13ac0*/  IADD3 R6, R6, 0x406, RZ ;  /* 0x0000040606067810 */ /* 0x000fe20007ffe0ff */
[----:B------:R-:W-:Y:S03]  /*13ad0*/  HGMMA.64x128x16.F32 R24, gdesc[UR32], RZ, !UPT, gsb0 ;  /* 0x01e00000201879f0 */ /* 0x000fe6000c0008ff */
        /* <DEDUP_REMOVED lines=27> */
.L_x_9592:
[----:B------:R-:W-:Y:S01]  /*13c90*/  SHF.L.U32 R6, R13, 0x1f, RZ ;  /* 0x0000001f0d067819 */ /* 0x000fe200000006ff */
[----:B------:R-:W-:-:S04]  /*13ca0*/  IMAD R7, R11, 0x8, R18 ;  /* 0x000000080b077824 */ /* 0x000fc800078e0212 */
[----:B------:R0:W1:Y:S01]  /*13cb0*/  SYNCS.PHASECHK.TRANS64.TRYWAIT P1, [R7+URZ+0x28850], R6 ;  /* 0x02885006070075a7 */ /* 0x000062000802017f */
[----:B------:R-:W-:Y:S05]  /*13cc0*/  @!P0 BRA `(.L_x_9593) ;  /* 0x0000000000048947 */ /* 0x000fea0003800000 */
[----:B------:R-:W-:Y:S01]  /*13cd0*/  BPT.TRAP 0x1 ;  /* 0x000000040000795c */ /* 0x000fe20000300000 */
.L_x_9593:
[----:B-1----:R-:W-:Y:S05]  /*13ce0*/  @P1 BRA `(.L_x_9591) ;  /* 0x0000000000081947 */ /* 0x002fea0003800000 */
[----:B------:R-:W1:Y:S02]  /*13cf0*/  SYNCS.PHASECHK.TRANS64.TRYWAIT P1, [R7+URZ+0x28850], R6 ;  /* 0x02885006070075a7 */ /* 0x000e64000802017f */
[----:B-1----:R-:W-:Y:S05]  /*13d00*/  @!P1 BRA `(.L_x_9594) ;  /* 0x000000e0001c9947 */ /* 0x002fea0003800000 */
.L_x_9591:
[----:B01----:R-:W-:Y:S01]  /*13d10*/  IADD3 R6, R18, 0x400, RZ ;  /* 0x0000040012067810 */ /* 0x003fe20007ffe0ff */
[----:B------:R-:W-:Y:S01]  /*13d20*/  IMAD.MOV.U32 R7, RZ, RZ, 0x40000040 ;  /* 0x40000040ff077424 */ /* 0x000fe200078e00ff */
        /* <DEDUP_REMOVED lines=9> */
[----:B------:R-:W-:-:S05]  /*13dc0*/  IMAD R6, R11, 0x800, R6 ;  /* 0x000008000b067824 */ /* 0x000fca00078e0206 */
[C---:B------:R-:W-:Y:S02]  /*13dd0*/  R2UR UR6, R6.reuse ;  /* 0x00000000060672ca */ /* 0x040fe400000e0000 */
[----:B------:R-:W-:-:S11]  /*13de0*/  IADD3 R8, R6, 0x80, RZ ;  /* 0x0000008006087810 */ /* 0x000fd60007ffe0ff */
        /* <DEDUP_REMOVED lines=33> */
[----:B------:R-:W-:Y:S01]  /*14000*/  IMAD.MOV.U32 R9, RZ, RZ, 0x40000040 ;  /* 0x40000040ff097424 */ /* 0x000fe200078e00ff */
[----:B------:R-:W-:Y:S01]  /*14010*/  IADD3 R6, R6, 0x380, RZ ;  /* 0x0000038006067810 */ /* 0x000fe20007ffe0ff */
        /* <DEDUP_REMOVED lines=18> */
.L_x_9595:
        /* <DEDUP_REMOVED lines=68> */
[----:B------:R-:W-:-:S02]  /*14580*/  UMOV UR48, UR44 ;  /* 0x0000002c00307c82 */ /* 0x000fc40008000000 */
        /* <DEDUP_REMOVED lines=15> */
[----:B0-----:R-:W-:Y:S01]  /*14680*/  FMNMX.FTZ R67, R31, R66, !PT ;  /* 0x000000421f437209 */ /* 0x001fe20007810000 */
[----:B------:R-:W-:Y:S01]  /*14690*/  FMUL.FTZ R66, R78, UR46 ;  /* 0x0000002e4e427c20 */ /* 0x000fe20008410000 */
[----:B------:R-:W-:Y:S01]  /*146a0*/  FMUL.FTZ R78, R80, UR46 ;  /* 0x0000002e504e7c20 */ /* 0x000fe20008410000 */
[----:B------:R-:W-:-:S04]  /*146b0*/  FMUL.FTZ R80, R81, UR46 ;  /* 0x0000002e51507c20 */ /* 0x000fc80008410000 */
        /* <DEDUP_REMOVED lines=12> */
[----:B------:R-:W-:-:S06]  /*14780*/  FMUL.FTZ R67, R79, UR46 ;  /* 0x0000002e4f437c20 */ /* 0x000fcc0008410000 */
        /* <DEDUP_REMOVED lines=25> */
[----:B--2---:R-:W-:Y:S01]  /*14920*/  FMNMX.FTZ R21, R55, R70, !PT ;  /* 0x0000004637157209 */ /* 0x004fe20007810000 */
[----:B------:R-:W-:Y:S01]  /*14930*/  FMUL.FTZ R70, R82, UR46 ;  /* 0x0000002e52467c20 */ /* 0x000fe20008410000 */
[----:B------:R-:W-:Y:S01]  /*14940*/  FMUL.FTZ R82, R84, UR46 ;  /* 0x0000002e54527c20 */ /* 0x000fe20008410000 */
[----:B------:R-:W-:-:S04]  /*14950*/  FMUL.FTZ R84, R85, UR46 ;  /* 0x0000002e55547c20 */ /* 0x000fc80008410000 */
[----:B------:R-:W2:Y:S01]  /*14960*/  MUFU.TANH R48, R48 ;  /* 0x0000003000307308 */ /* 0x000ea20000002400 */
[----:B-1----:R-:W-:-:S07]  /*14970*/  FMNMX.FTZ R71, R47, R6, !PT ;  /* 0x000000062f477209 */ /* 0x002fce0007810000 */
[----:B------:R-:W1:Y:S01]  /*14980*/  MUFU.TANH R58, R58 ;  /* 0x0000003a003a7308 */ /* 0x000e620000002400 */
[----:B0-----:R-:W-:-:S07]  /*14990*/  FMNMX.FTZ R21, R56, R21, !PT ;  /* 0x0000001538157209 */ /* 0x001fce0007810000 */
[----:B------:R-:W0:Y:S01]  /*149a0*/  MUFU.TANH R49, R49 ;  /* 0x0000003100317308 */ /* 0x000e220000002400 */
[----:B--2---:R-:W-:Y:S01]  /*149b0*/  FMNMX.FTZ R6, R48, R71, !PT ;  /* 0x0000004730067209 */ /* 0x004fe20007810000 */
[----:B------:R-:W-:-:S06]  /*149c0*/  FMUL.FTZ R71, R83, UR46 ;  /* 0x0000002e53477c20 */ /* 0x000fcc0008410000 */
        /* <DEDUP_REMOVED lines=54> */
[----:B--2---:R-:W-:Y:S02]  /*14d30*/  FMNMX.FTZ R75, R84, R21, !PT ;  /* 0x00000015544b7209 */ /* 0x004fe40007810000 */
        /* <DEDUP_REMOVED lines=9> */
[C---:B------:R-:W-:Y:S01]  /*14dd0*/  FMUL.FTZ R87, R21.reuse, UR48 ;  /* 0x0000003015577c20 */ /* 0x040fe20008410000 */
[----:B------:R-:W-:-:S03]  /*14de0*/  FADD.FTZ R10, -R21, R10 ;  /* 0x0000000a150a7221 */ /* 0x000fc60000010100 */
[--C-:B------:R-:W-:Y:S01]  /*14df0*/  FFMA.FTZ R77, R43, UR48, -R87.reuse ;  /* 0x000000302b4d7c23 */ /* 0x100fe20008010857 */
[----:B------:R-:W-:Y:S01]  /*14e00*/  FFMA.FTZ R43, R59, UR48, -R87 ;  /* 0x000000303b2b7c23 */ /* 0x000fe20008010857 */
[C---:B------:R-:W-:Y:S01]  /*14e10*/  FADD.FTZ R5, -R6.reuse, R5 ;  /* 0x0000000506057221 */ /* 0x040fe20000010100 */
[----:B------:R-:W-:Y:S01]  /*14e20*/  FMUL.FTZ R59, R6, UR48 ;  /* 0x00000030063b7c20 */ /* 0x000fe20008410000 */
[----:B------:R-:W-:Y:S01]  /*14e30*/  FMUL.FTZ R10, R10, UR48 ;  /* 0x000000300a0a7c20 */ /* 0x000fe20008410000 */
[--C-:B------:R-:W-:Y:S01]  /*14e40*/  FFMA.FTZ R7, R7, UR48, -R87.reuse ;  /* 0x0000003007077c23 */ /* 0x100fe20008010857 */
[----:B------:R-:W-:Y:S01]  /*14e50*/  FFMA.FTZ R180, R8, UR48, -R87 ;  /* 0x0000003008b47c23 */ /* 0x000fe20008010857 */
[----:B------:R-:W-:Y:S01]  /*14e60*/  FMUL.FTZ R5, R5, UR48 ;  /* 0x0000003005057c20 */ /* 0x000fe20008410000 */
[--C-:B------:R-:W-:Y:S01]  /*14e70*/  FFMA.FTZ R8, R14, UR48, -R59.reuse ;  /* 0x000000300e087c23 */ /* 0x100fe2000801083b */
[----:B------:R-:W-:Y:S01]  /*14e80*/  FFMA.FTZ R181, R9, UR48, -R59 ;  /* 0x0000003009b57c23 */ /* 0x000fe2000801083b */
[----:B------:R-:W-:Y:S01]  /*14e90*/  MUFU.EX2 R10, R10 ;  /* 0x0000000a000a7308 */ /* 0x000fe20000000800 */
[----:B------:R-:W-:Y:S01]  /*14ea0*/  FFMA.FTZ R182, R13, UR48, -R87 ;  /* 0x000000300db67c23 */ /* 0x000fe20008010857 */
[----:B------:R-:W-:Y:S01]  /*14eb0*/  FFMA.FTZ R183, R20, UR48, -R59 ;  /* 0x0000003014b77c23 */ /* 0x000fe2000801083b */
[----:B------:R-:W-:Y:S01]  /*14ec0*/  FFMA.FTZ R85, R15, UR48, -R87 ;  /* 0x000000300f557c23 */ /* 0x000fe20008010857 */
[----:B------:R-:W-:Y:S01]  /*14ed0*/  FFMA.FTZ R14, R24, UR48, -R59 ;  /* 0x00000030180e7c23 */ /* 0x000fe2000801083b */
[----:B------:R-:W-:Y:S01]  /*14ee0*/  FFMA.FTZ R176, R25, UR48, -R87 ;  /* 0x0000003019b07c23 */ /* 0x000fe20008010857 */
[----:B------:R-:W-:Y:S01]  /*14ef0*/  FFMA.FTZ R177, R27, UR48, -R59 ;  /* 0x000000301bb17c23 */ /* 0x000fe2000801083b */
[----:B------:R-:W-:Y:S01]  /*14f00*/  FFMA.FTZ R83, R26, UR48, -R87 ;  /* 0x000000301a537c23 */ /* 0x000fe20008010857 */
[----:B------:R-:W0:Y:S01]  /*14f10*/  MUFU.EX2 R7, R7 ;  /* 0x0000000700077308 */ /* 0x000e220000000800 */
[----:B------:R-:W-:Y:S01]  /*14f20*/  FFMA.FTZ R20, R28, UR48, -R59 ;  /* 0x000000301c147c23 */ /* 0x000fe2000801083b */
[----:B------:R-:W-:Y:S01]  /*14f30*/  FFMA.FTZ R178, R29, UR48, -R87 ;  /* 0x000000301db27c23 */ /* 0x000fe20008010857 */
[----:B------:R-:W-:Y:S01]  /*14f40*/  FFMA.FTZ R179, R31, UR48, -R59 ;  /* 0x000000301fb37c23 */ /* 0x000fe2000801083b */
[----:B------:R-:W-:Y:S01]  /*14f50*/  FFMA.FTZ R81, R30, UR48, -R87 ;  /* 0x000000301e517c23 */ /* 0x000fe20008010857 */
[--C-:B------:R-:W-:Y:S01]  /*14f60*/  FFMA.FTZ R24, R32, UR48, -R59.reuse ;  /* 0x0000003020187c23 */ /* 0x100fe2000801083b */
[----:B------:R-:W-:Y:S01]  /*14f70*/  FFMA.FTZ R28, R38, UR48, -R59 ;  /* 0x00000030261c7c23 */ /* 0x000fe2000801083b */
[----:B------:R-:W-:Y:S01]  /*14f80*/  FFMA.FTZ R172, R33, UR48, -R87 ;  /* 0x0000003021ac7c23 */ /* 0x000fe20008010857 */
[----:B------:R-:W-:Y:S01]  /*14f90*/  MUFU.EX2 R5, R5 ;  /* 0x0000000500057308 */ /* 0x000fe20000000800 */
[----:B------:R-:W-:Y:S01]  /*14fa0*/  FFMA.FTZ R173, R35, UR48, -R59 ;  /* 0x0000003023ad7c23 */ /* 0x000fe2000801083b */
[----:B------:R-:W-:Y:S01]  /*14fb0*/  FFMA.FTZ R79, R34, UR48, -R87 ;  /* 0x00000030224f7c23 */ /* 0x000fe20008010857 */
[----:B------:R-:W-:Y:S01]  /*14fc0*/  FFMA.FTZ R26, R36, UR48, -R59 ;  /* 0x00000030241a7c23 */ /* 0x000fe2000801083b */
[----:B------:R-:W-:Y:S01]  /*14fd0*/  FFMA.FTZ R174, R42, UR48, -R87 ;  /* 0x000000302aae7c23 */ /* 0x000fe20008010857 */
[--C-:B------:R-:W-:Y:S01]  /*14fe0*/  FFMA.FTZ R175, R37, UR48, -R59.reuse ;  /* 0x0000003025af7c23 */ /* 0x100fe2000801083b */
[----:B------:R-:W-:Y:S01]  /*14ff0*/  FFMA.FTZ R30, R40, UR48, -R59 ;  /* 0x00000030281e7c23 */ /* 0x000fe2000801083b */
[----:B------:R-:W-:Y:S01]  /*15000*/  FFMA.FTZ R168, R45, UR48, -R87 ;  /* 0x000000302da87c23 */ /* 0x000fe20008010857 */
[----:B------:R-:W1:Y:S01]  /*15010*/  MUFU.EX2 R8, R8 ;  /* 0x0000000800087308 */ /* 0x000e620000000800 */
[----:B0-----:R-:W-:Y:S01]  /*15020*/  FFMA.FTZ R3, R10, R3, R7 ;  /* 0x000000030a037223 */ /* 0x001fe20000010007 */
[----:B------:R-:W-:Y:S01]  /*15030*/  FFMA.FTZ R169, R39, UR48, -R59 ;  /* 0x0000003027a97c23 */ /* 0x000fe2000801083b */
        /* <DEDUP_REMOVED lines=14> */
[----:B-1----:R-:W-:Y:S01]  /*15120*/  FFMA.FTZ R0, R5, R0, R8 ;  /* 0x0000000005007223 */ /* 0x002fe20000010008 */
[----:B------:R-:W-:Y:S01]  /*15130*/  FFMA.FTZ R160, R62, UR48, -R87 ;  /* 0x000000303ea07c23 */ /* 0x000fe20008010857 */
[----:B------:R-:W-:Y:S01]  /*15140*/  FFMA.FTZ R161, R51, UR48, -R59 ;  /* 0x0000003033a17c23 */ /* 0x000fe2000801083b */
[--C-:B------:R-:W-:Y:S01]  /*15150*/  FFMA.FTZ R33, R63, UR48, -R87.reuse ;  /* 0x000000303f217c23 */ /* 0x100fe20008010857 */
[----:B------:R-:W-:Y:S01]  /*15160*/  FFMA.FTZ R162, R64, UR48, -R87 ;  /* 0x0000003040a27c23 */ /* 0x000fe20008010857 */
[----:B------:R-:W-:Y:S01]  /*15170*/  FFMA.FTZ R163, R54, UR48, -R59 ;  /* 0x0000003036a37c23 */ /* 0x000fe2000801083b */
[----:B------:R-:W-:Y:S01]  /*15180*/  FFMA.FTZ R29, R65, UR48, -R87 ;  /* 0x00000030411d7c23 */ /* 0x000fe20008010857 */
[----:B------:R-:W1:Y:S01]  /*15190*/  MUFU.EX2 R182, R182 ;  /* 0x000000b600b67308 */ /* 0x000e620000000800 */
[----:B0-----:R-:W-:Y:S01]  /*151a0*/  FADD.FTZ R3, R180, R3 ;  /* 0x00000003b4037221 */ /* 0x001fe20000010000 */
[----:B------:R-:W-:Y:S01]  /*151b0*/  FFMA.FTZ R156, R68, UR48, -R87 ;  /* 0x00000030449c7c23 */ /* 0x000fe20008010857 */
[----:B------:R-:W-:Y:S01]  /*151c0*/  FFMA.FTZ R157, R60, UR48, -R59 ;  /* 0x000000303c9d7c23 */ /* 0x000fe2000801083b */
[--C-:B------:R-:W-:Y:S01]  /*151d0*/  FFMA.FTZ R25, R69, UR48, -R87.reuse ;  /* 0x0000003045197c23 */ /* 0x100fe20008010857 */
[----:B------:R-:W-:Y:S01]  /*151e0*/  FFMA.FTZ R158, R74, UR48, -R87 ;  /* 0x000000304a9e7c23 */ /* 0x000fe20008010857 */
[----:B------:R-:W-:Y:S01]  /*151f0*/  FFMA.FTZ R159, R66, UR48, -R59 ;  /* 0x00000030429f7c23 */ /* 0x000fe2000801083b */
[--C-:B------:R-:W-:Y:S01]  /*15200*/  FFMA.FTZ R15, R76, UR48, -R87.reuse ;  /* 0x000000304c0f7c23 */ /* 0x100fe20008010857 */
[----:B------:R-:W0:Y:S01]  /*15210*/  MUFU.EX2 R183, R183 ;  /* 0x000000b700b77308 */ /* 0x000e220000000800 */
[----:B--2---:R-:W-:Y:S01]  /*15220*/  FADD.FTZ R0, R181, R0 ;  /* 0x00000000b5007221 */ /* 0x004fe20000010000 */
[----:B------:R-:W-:Y:S01]  /*15230*/  FFMA.FTZ R152, R78, UR48, -R87 ;  /* 0x000000304e987c23 */ /* 0x000fe20008010857 */
[----:B------:R-:W-:Y:S01]  /*15240*/  FFMA.FTZ R153, R70, UR48, -R59 ;  /* 0x0000003046997c23 */ /* 0x000fe2000801083b */
[----:B------:R-:W-:Y:S01]  /*15250*/  FFMA.FTZ R13, R80, UR48, -R87 ;  /* 0x00000030500d7c23 */ /* 0x000fe20008010857 */
[----:B------:R-:W-:-:S02]  /*15260*/  IMAD R27, R186, 0x8, R18 ;  /* 0x00000008ba1b7824 */ /* 0x000fc400078e0212 */
[----:B------:R-:W-:Y:S01]  /*15270*/  FFMA.FTZ R154, R82, UR48, -R87 ;  /* 0x00000030529a7c23 */ /* 0x000fe20008010857 */
[----:B------:R-:W-:Y:S01]  /*15280*/  FFMA.FTZ R155, R72, UR48, -R59 ;  /* 0x00000030489b7c23 */ /* 0x000fe2000801083b */
[----:B------:R-:W2:Y:S01]  /*15290*/  MUFU.EX2 R85, R85 ;  /* 0x0000005500557308 */ /* 0x000ea20000000800 */
[----:B-1----:R-:W-:Y:S01]  /*152a0*/  FADD.FTZ R38, R182, R3 ;  /* 0x00000003b6267221 */ /* 0x002fe20000010000 */
[----:B------:R-:W-:Y:S01]  /*152b0*/  VIADD R27, R27, 0x28840 ;  /* 0x000288401b1b7836 */ /* 0x000fe20000000000 */
[----:B------:R-:W-:Y:S01]  /*152c0*/  MOV R50, UR38 ;  /* 0x0000002600327c02 */ /* 0x000fe20008000f00 */
[----:B------:R-:W-:-:S03]  /*152d0*/  FFMA.FTZ R55, R84, UR48, -R87 ;  /* 0x0000003054377c23 */ /* 0x000fc60008010857 */
[----:B------:R-:W-:Y:S01]  /*152e0*/  PRMT R27, R50, 0x654, R27 ;  /* 0x00000654321b7816 */ /* 0x000fe2000000001b */
[----:B------:R-:W1:Y:S01]  /*152f0*/  MUFU.EX2 R14, R14 ;  /* 0x0000000e000e7308 */ /* 0x000e620000000800 */
[----:B0-----:R-:W-:Y:S02]  /*15300*/  FADD.FTZ R3, R183, R0 ;  /* 0x00000000b7037221 */ /* 0x001fe40000010000 */
[----:B------:R0:W-:Y:S05]  /*15310*/  SYNCS.ARRIVE.TRANS64.RED.A1T0 RZ, [R27+URZ], RZ ;  /* 0x000000ff1bff79a7 */ /* 0x0001ea000810043f */
[----:B------:R-:W3:Y:S01]  /*15320*/  MUFU.EX2 R176, R176 ;  /* 0x000000b000b07308 */ /* 0x000ee20000000800 */
[----:B--2---:R-:W-:-:S07]  /*15330*/  FADD.FTZ R9, R85, R38 ;  /* 0x0000002655097221 */ /* 0x004fce0000010000 */
[----:B------:R-:W2:Y:S01]  /*15340*/  MUFU.EX2 R177, R177 ;  /* 0x000000b100b17308 */ /* 0x000ea20000000800 */
[----:B-1----:R-:W-:-:S07]  /*15350*/  FADD.FTZ R0, R14, R3 ;  /* 0x000000030e007221 */ /* 0x002fce0000010000 */
[----:B------:R-:W1:Y:S01]  /*15360*/  MUFU.EX2 R83, R83 ;  /* 0x0000005300537308 */ /* 0x000e620000000800 */
[----:B---3--:R-:W-:-:S07]  /*15370*/  FADD.FTZ R38, R176, R9 ;  /* 0x00000009b0267221 */ /* 0x008fce0000010000 */
[----:B------:R-:W3:Y:S01]  /*15380*/  MUFU.EX2 R20, R20 ;  /* 0x0000001400147308 */ /* 0x000ee20000000800 */
[----:B--2---:R-:W-:-:S07]  /*15390*/  FADD.FTZ R3, R177, R0 ;  /* 0x00000000b1037221 */ /* 0x004fce0000010000 */
[----:B------:R-:W2:Y:S01]  /*153a0*/  MUFU.EX2 R178, R178 ;  /* 0x000000b200b27308 */ /* 0x000ea20000000800 */
[----:B-1----:R-:W-:Y:S01]  /*153b0*/  FADD.FTZ R9, R83, R38 ;  /* 0x0000002653097221 */ /* 0x002fe20000010000 */
[----:B------:R-:W-:-:S06]  /*153c0*/  FFMA.FTZ R38, R52, UR48, -R59 ;  /* 0x0000003034267c23 */ /* 0x000fcc000801083b */
[----:B------:R-:W1:Y:S01]  /*153d0*/  MUFU.EX2 R179, R179 ;  /* 0x000000b300b37308 */ /* 0x000e620000000800 */
[----:B---3--:R-:W-:-:S07]  /*153e0*/  FADD.FTZ R0, R20, R3 ;  /* 0x0000000314007221 */ /* 0x008fce0000010000 */
        /* <DEDUP_REMOVED lines=13> */
[----:B--2---:R-:W-:Y:S01]  /*154c0*/  FADD.FTZ R9, R79, R40 ;  /* 0x000000284f097221 */ /* 0x004fe20000010000 */
[----:B------:R-:W-:-:S06]  /*154d0*/  FFMA.FTZ R40, R57, UR48, -R59 ;  /* 0x0000003039287c23 */ /* 0x000fcc000801083b */
        /* <DEDUP_REMOVED lines=15> */
[----:B---3--:R-:W-:Y:S01]  /*155d0*/  FADD.FTZ R9, R75, R42 ;  /* 0x0000002a4b097221 */ /* 0x008fe20000010000 */
[----:B------:R-:W-:-:S06]  /*155e0*/  FFMA.FTZ R42, R61, UR48, -R59 ;  /* 0x000000303d2a7c23 */ /* 0x000fcc000801083b */
        /* <DEDUP_REMOVED lines=73> */
[----:B---3--:R-:W-:-:S03]  /*15a80*/  FADD.FTZ R3, R55, R50 ;  /* 0x0000003237037221 */ /* 0x008fc60000010000 */
[----:B--2---:R-:W-:Y:S01]  /*15a90*/  FADD.FTZ R0, R48, R9 ;  /* 0x0000000930007221 */ /* 0x004fe20000010000 */
[----:B0-----:R-:W-:Y:S06]  /*15aa0*/  @!P0 BRA `(.L_x_9596) ;  /* 0x0000000000048947 */ /* 0x001fec0003800000 */
[----:B------:R-:W-:Y:S01]  /*15ab0*/  BPT.TRAP 0x1 ;  /* 0x000000040000795c */ /* 0x000fe20000300000 */
.L_x_9596:
[----:B------:R-:W-:Y:S01]  /*15ac0*/  IMAD R9, R11, 0x8, R18 ;  /* 0x000000080b097824 */ /* 0x000fe200078e0212 */
[----:B------:R-:W-:Y:S01]  /*15ad0*/  ISETP.GT.AND P1, PT, R12, RZ, PT ;  /* 0x000000ff0c00720c */ /* 0x000fe20003f24270 */
        /* <DEDUP_REMOVED lines=106> */
.L_x_9585:
[----:B------:R-:W-:Y:S05]  /*16180*/  WARPSYNC.ALL ;  /* 0x0000000000007948 */ /* 0x000fea0003800000 */
[----:B------:R-:W-:Y:S06]  /*16190*/  BAR.ARV 0x8, 0x180 ;  /* 0x0206000000007b1d */ /* 0x000fec0000002000 */
[----:B------:R-:W-:Y:S05]  /*161a0*/  @!P0 BRA `(.L_x_9598) ;  /* 0x0000000000048947 */ /* 0x000fea0003800000 */
[----:B------:R-:W-:Y:S01]  /*161b0*/  BPT.TRAP 0x1 ;  /* 0x000000040000795c */ /* 0x000fe20000300000 */
.L_x_9598:
[----:B------:R-:W-:Y:S01]  /*161c0*/  IMAD R13, R186, 0x8, R18 ;  /* 0x00000008ba0d7824 */ /* 0x000fe200078e0212 */
[----:B------:R-:W-:-:S04]  /*161d0*/  SHF.L.U32 R4, R188, 0x1f, RZ ;  /* 0x0000001fbc047819 */ /* 0x000fc800000006ff */
[----:B------:R0:W1:Y:S01]  /*161e0*/  SYNCS.PHASECHK.TRANS64.TRYWAIT P1, [R13+URZ+0x28850], R4 ;  /* 0x028850040d0075a7 */ /* 0x000062000802017f */
[----:B------:R-:W-:Y:S05]  /*161f0*/  @!P0 BRA `(.L_x_9599) ;  /* 0x0000000000048947 */ /* 0x000fea0003800000 */
[----:B------:R-:W-:Y:S01]  /*16200*/  BPT.TRAP 0x1 ;  /* 0x000000040000795c */ /* 0x000fe20000300000 */
.L_x_9599:
[----:B------:R-:W-:-:S05]  /*16210*/  VIADD R18, R18, 0x400 ;  /* 0x0000040012127836 */ /* 0x000fca0000000000 */
[----:B------:R-:W-:-:S04]  /*16220*/  SHF.R.U32.HI R18, RZ, 0x4, R18 ;  /* 0x00000004ff127819 */ /* 0x000fc80000011612 */
[----:B------:R-:W-:-:S04]  /*16230*/  LOP3.LUT R18, R18, 0x3fff, RZ, 0xc0, !PT ;  /* 0x00003fff12127812 */ /* 0x000fc800078ec0ff */
[----:B------:R-:W-:Y:S01]  /*16240*/  LOP3.LUT R5, R18, 0x4000000, RZ, 0xfc, !PT ;  /* 0x0400000012057812 */ /* 0x000fe200078efcff */
[----:B-1----:R-:W-:Y:S06]  /*16250*/  @P1 BRA `(.L_x_9600) ;  /* 0x0000000000081947 */ /* 0x002fec0003800000 */
[----:B------:R-:W1:Y:S02]  /*16260*/  SYNCS.PHASECHK.TRANS64.TRYWAIT P1, [R13+URZ+0x28850], R4 ;  /* 0x028850040d0075a7 */ /* 0x000e64000802017f */
[----:B-1----:R-:W-:Y:S05]  /*16270*/  @!P1 BRA `(.L_x_9601) ;  /* 0x000000b800d49947 */ /* 0x002fea0003800000 */
.L_x_9600:
[----:B01----:R-:W-:Y:S01]  /*16280*/  LEA R4, R186, R5, 0xb ;  /* 0x00000005ba047211 */ /* 0x003fe200078e58ff */
[----:B------:R-:W-:Y:S01]  /*16290*/  IMAD.MOV.U32 R5, RZ, RZ, 0x40000040 ;  /* 0x40000040ff057424 */ /* 0x000fe200078e00ff */
[----:B------:R-:W-:Y:S05]  /*162a0*/  WARPSYNC.ALL ;  /* 0x0000000000007948 */ /* 0x000fea0003800000 */
[C---:B------:R-:W-:Y:S01]  /*162b0*/  R2UR UR6, R4.reuse ;  /* 0x00000000040672ca */ /* 0x040fe200000e0000 */
[----:B------:R-:W-:Y:S01]  /*162c0*/  WARPGROUP.ARRIVE ;  /* 0x00000000000079c5 */ /* 0x000fe20000000000 */
[----:B------:R-:W-:Y:S01]  /*162d0*/  R2UR UR7, R5 ;  /* 0x00000000050772ca */ /* 0x000fe200000e0000 */
[----:B------:R-:W-:Y:S01]  /*162e0*/  VIADD R8, R4, 0x80 ;  /* 0x0000008004087836 */ /* 0x000fe20000000000 */
[----:B------:R-:W-:Y:S01]  /*162f0*/  MOV R9, 0x40000040 ;  /* 0x4000004000097802 */ /* 0x000fe20000000f00 */
[----:B------:R-:W-:Y:S01]  /*16300*/  IMAD.U32 R18, RZ, RZ, UR48 ;  /* 0x00000030ff127e24 */ /* 0x000fe2000f8e00ff */
        /* <DEDUP_REMOVED lines=40> */
[----:B------:R-:W-:Y:S01]  /*16590*/  IMAD.MOV.U32 R9, RZ, RZ, RZ ;  /* 0x000000ffff097224 */ /* 0x000fe200078e00ff */
[----:B------:R-:W-:Y:S02]  /*165a0*/  WARPGROUP.DEPBAR.LE gsb0, 0x0 ;  /* 0x00008000000079c5 */ /* 0x000fe40000010000 */
[----:B------:R-:W-:-:S09]  /*165b0*/  WARPGROUP.ARRIVE ;  /* 0x00000000000079c5 */ /* 0x000fd20000000000 */
[----:B------:R-:W-:Y:S01]  /*165c0*/  HGMMA.64x128x16.F32 R88, R156, gdesc[UR4].tnspB, R88, gsb0 ;  /* 0x41e000049c587df0 */ /* 0x000fe20008000858 */
[----:B------:R-:W-:Y:S02]  /*165d0*/  R2UR UR6, R4 ;  /* 0x00000000040672ca */ /* 0x000fe400000e0000 */
[----:B------:R-:W-:Y:S01]  /*165e0*/  R2UR UR7, R5 ;  /* 0x00000000050772ca */ /* 0x000fe200000e0000 */
[----:B------:R-:W0:Y:S04]  /*165f0*/  SHFL.BFLY PT, R4, R3, 0x2, 0x1f ;  /* 0x0c401f0003047f89 */ /* 0x000e2800000e0000 */
[----:B------:R-:W1:Y:S01]  /*16600*/  SHFL.BFLY PT, R5, R0, 0x2, 0x1f ;  /* 0x0c401f0000057f89 */ /* 0x000e6200000e0000 */
[----:B0-----:R-:W-:Y:S01]  /*16610*/  FADD.FTZ R4, R4, R3 ;  /* 0x0000000304047221 */ /* 0x001fe20000010000 */
[----:B------:R-:W-:-:S02]  /*16620*/  IMAD.MOV.U32 R3, RZ, RZ, -0x800000 ;  /* 0xff800000ff037424 */ /* 0x000fc400078e00ff */
[----:B-1----:R-:W-:Y:S01]  /*16630*/  FADD.FTZ R7, R5, R0 ;  /* 0x0000000005077221 */ /* 0x002fe20000010000 */
[----:B------:R-:W-:Y:S01]  /*16640*/  MOV R0, 0xff800000 ;  /* 0xff80000000007802 */ /* 0x000fe20000000f00 */
[----:B------:R-:W0:Y:S04]  /*16650*/  SHFL.BFLY PT, R5, R4, 0x1, 0x1f ;  /* 0x0c201f0004057f89 */ /* 0x000e2800000e0000 */
[----:B------:R-:W1:Y:S01]  /*16660*/  SHFL.BFLY PT, R8, R7, 0x1, 0x1f ;  /* 0x0c201f0007087f89 */ /* 0x000e6200000e0000 */
[----:B0-----:R-:W-:Y:S01]  /*16670*/  FADD.FTZ R12, R4, R5 ;  /* 0x00000005040c7221 */ /* 0x001fe20000010000 */
[----:B------:R-:W-:Y:S01]  /*16680*/  IMAD.MOV.U32 R5, RZ, RZ, RZ ;  /* 0x000000ffff057224 */ /* 0x000fe200078e00ff */
[----:B------:R-:W-:Y:S01]  /*16690*/  MOV R4, UR48 ;  /* 0x0000003000047c02 */ /* 0x000fe20008000f00 */
[----:B-1----:R-:W-:-:S02]  /*166a0*/  FADD.FTZ R14, R7, R8 ;  /* 0x00000008070e7221 */ /* 0x002fc40000010000 */
[----:B------:R-:W-:-:S03]  /*166b0*/  FSETP.NE.FTZ.AND P1, PT, R12, RZ, PT ;  /* 0x000000ff0c00720b */ /* 0x000fc60003f35000 */
        /* <DEDUP_REMOVED lines=17> */
.L_x_9602:
[----:B------:R-:W-:Y:S01]  /*167d0*/  VIADD R4, R13, 0x28860 ;  /* 0x000288600d047836 */ /* 0x000fe20000000000 */
[----:B------:R-:W-:Y:S01]  /*167e0*/  IADD3 R186, R186, 0x1, RZ ;  /* 0x00000001baba7810 */ /* 0x000fe20007ffe0ff */
[----:B------:R-:W-:Y:S02]  /*167f0*/  IMAD.U32 R7, RZ, RZ, UR38 ;  /* 0x00000026ff077e24 */ /* 0x000fe4000f8e00ff */
[-C--:B------:R-:W-:Y:S01]  /*16800*/  FMUL.FTZ R88, R88, R5.reuse ;  /* 0x0000000558587220 */ /* 0x080fe20000410000 */
[-C--:B------:R-:W-:Y:S01]  /*16810*/  FMUL.FTZ R89, R89, R5.reuse ;  /* 0x0000000559597220 */ /* 0x080fe20000410000 */
[----:B------:R-:W-:Y:S01]  /*16820*/  ISETP.NE.AND P0, PT, R186, 0x2, PT ;  /* 0x00000002ba00780c */ /* 0x000fe20003f05270 */
        /* <DEDUP_REMOVED lines=68> */
[----:B-1----:R-:W-:-:S11]  /*16c70*/  SEL R186, R186, RZ, P0 ;  /* 0x000000ffbaba7207 */ /* 0x002fd60000000000 */
.L_x_9513:
[----:B------:R-:W-:Y:S05]  /*16c80*/  WARPSYNC.ALL ;  /* 0x0000000000007948 */ /* 0x000fea0003800000 */
[----:B------:R-:W0:Y:S08]  /*16c90*/  S2UR UR38, SR_CgaCtaId ;  /* 0x00000000002679c3 */ /* 0x000e300000008800 */
[----:B------:R-:W-:Y:S06]  /*16ca0*/  BAR.SYNC.DEFER_BLOCKING 0x5, 0x180 ;  /* 0x0146000000007b1d */ /* 0x000fec0000010000 */
[----:B------:R-:W-:Y:S01]  /*16cb0*/  UMOV UR4, 0x400 ;  /* 0x0000040000047882 */ /* 0x000fe20000000000 */
[----:B------:R-:W-:Y:S01]  /*16cc0*/  BSSY B0, `(.L_x_9603) ;  /* 0x00001f9000007945 */ /* 0x000fe20003800000 */
[----:B0-----:R-:W-:-:S06]  /*16cd0*/  ULEA UR4, UR38, UR4, 0x18 ;  /* 0x0000000426047291 */ /* 0x001fcc000f8ec03f */
[----:B------:R-:W-:-:S05]  /*16ce0*/  IMAD.U32 R18, RZ, RZ, UR4 ;  /* 0x00000004ff127e24 */ /* 0x000fca000f8e00ff */
[----:B------:R0:W1:Y:S01]  /*16cf0*/  LDS.128 R40, [R18+0x288d0] ;  /* 0x0288d00012287984 */ /* 0x0000620000000c00 */
[----:B------:R-:W-:Y:S06]  /*16d00*/  BAR.ARV 0x4, 0x180 ;  /* 0x0106000000007b1d */ /* 0x000fec0000002000 */
[----:B------:R-:W-:Y:S05]  /*16d10*/  @P1 BRA `(.L_x_9604) ;  /* 0x0000001400001947 */ /* 0x000fea0003800000 */
[----:B------:R-:W3:Y:S01]  /*16d20*/  S2R R5, SR_SWINHI ;  /* 0x0000000000057919 */ /* 0x000ee20000002f00 */
[----:B------:R-:W-:Y:S05]  /*16d30*/  WARPSYNC.ALL ;  /* 0x0000000000007948 */ /* 0x000fea0003800000 */
[----:B------:R-:W-:Y:S01]  /*16d40*/  BAR.SYNC.DEFER_BLOCKING 0x1, 0x100 ;  /* 0x0044000000007b1d */ /* 0x000fe20000010000 */
[----:B------:R-:W-:Y:S02]  /*16d50*/  F2FP.F16.F32.PACK_AB R10, R93, R10 ;  /* 0x0000000a5d0a723e */ /* 0x000fe400000000ff */
[----:B------:R-:W-:Y:S02]  /*16d60*/  F2FP.F16.F32.PACK_AB R11, R11, R94 ;  /* 0x0000005e0b0b723e */ /* 0x000fe400000000ff */
[----:B------:R-:W-:Y:S01]  /*16d70*/  F2FP.F16.F32.PACK_AB R30, R133, R30 ;  /* 0x0000001e851e723e */ /* 0x000fe200000000ff */
[----:B------:R-:W-:Y:S01]  /*16d80*/  ULDC.64 UR4, c[0x0][0xc00] ;  /* 0x0003000000047ab9 */ /* 0x000fe20000000a00 */
[----:B------:R-:W-:Y:S01]  /*16d90*/  F2FP.F16.F32.PACK_AB R32, R137, R32 ;  /* 0x000000208920723e */ /* 0x000fe200000000ff */
[----:B------:R-:W0:Y:S01]  /*16da0*/  LDC R55, c[0x0][0xbe8] ;  /* 0x0002fa00ff377b82 */ /* 0x000e220000000800 */
[----:B------:R-:W-:-:S02]  /*16db0*/  F2FP.F16.F32.PACK_AB R33, R33, R138 ;  /* 0x0000008a2121723e */ /* 0x000fc400000000ff */
[----:B------:R-:W-:Y:S02]  /*16dc0*/  F2FP.F16.F32.PACK_AB R34, R141, R34 ;  /* 0x000000228d22723e */ /* 0x000fe400000000ff */
[----:B------:R-:W-:Y:S02]  /*16dd0*/  F2FP.F16.F32.PACK_AB R35, R35, R142 ;  /* 0x0000008e2323723e */ /* 0x000fe400000000ff */
[----:B------:R-:W-:Y:S02]  /*16de0*/  MOV R48, RZ ;  /* 0x000000ff00307202 */ /* 0x000fe40000000f00 */
[----:B------:R-:W-:Y:S02]  /*16df0*/  MOV R20, R18 ;  /* 0x0000001200147202 */ /* 0x000fe40000000f00 */
[----:B---3--:R-:W-:-:S03]  /*16e00*/  MOV R21, R5 ;  /* 0x0000000500157202 */ /* 0x008fc60000000f00 */
[----:B------:R-:W-:-:S03]  /*16e10*/  IMAD.WIDE R8, R222, 0x2, R20 ;  /* 0x00000002de087825 */ /* 0x000fc600078e0214 */
[C---:B------:R-:W-:Y:S02]  /*16e20*/  LOP3.LUT R29, R8.reuse, 0x380, RZ, 0xc0, !PT ;  /* 0x00000380081d7812 */ /* 0x040fe400078ec0ff */
[C---:B------:R-:W-:Y:S02]  /*16e30*/  IADD3 R37, P5, R8.reuse, 0x20, RZ ;  /* 0x0000002008257810 */ /* 0x040fe40007fbe0ff */
[C---:B------:R-:W-:Y:S02]  /*16e40*/  IADD3 R39, P0, R8.reuse, 0x40, RZ ;  /* 0x0000004008277810 */ /* 0x040fe40007f1e0ff */
[----:B------:R-:W-:Y:S01]  /*16e50*/  IADD3 R45, P1, R8, 0x60, RZ ;  /* 0x00000060082d7810 */ /* 0x000fe20007f3e0ff */
[--C-:B------:R-:W-:Y:S01]  /*16e60*/  IMAD.X R5, RZ, RZ, R9.reuse, P5 ;  /* 0x000000ffff057224 */ /* 0x100fe200028e0609 */
[----:B------:R-:W-:Y:S02]  /*16e70*/  SHF.R.U64 R29, R29, 0x3, RZ ;  /* 0x000000031d1d7819 */ /* 0x000fe400000012ff */
[----:B------:R-:W-:Y:S01]  /*16e80*/  LOP3.LUT R4, R37, 0x380, RZ, 0xc0, !PT ;  /* 0x0000038025047812 */ /* 0x000fe200078ec0ff */
[----:B----4-:R-:W-:Y:S01]  /*16e90*/  IMAD.X R13, RZ, RZ, R9, P1 ;  /* 0x000000ffff0d7224 */ /* 0x010fe200008e0609 */
[----:B------:R-:W-:-:S02]  /*16ea0*/  LOP3.LUT R6, R39, 0x380, RZ, 0xc0, !PT ;  /* 0x0000038027067812 */ /* 0x000fc400078ec0ff */
[C---:B--2---:R-:W-:Y:S02]  /*16eb0*/  IADD3 R47, P2, R8.reuse, 0x4000, RZ ;  /* 0x00004000082f7810 */ /* 0x044fe40007f5e0ff */
[C---:B------:R-:W-:Y:S02]  /*16ec0*/  IADD3 R49, P3, R8.reuse, 0x4020, RZ ;  /* 0x0000402008317810 */ /* 0x040fe40007f7e0ff */
[C---:B------:R-:W-:Y:S01]  /*16ed0*/  IADD3 R51, P4, R8.reuse, 0x4040, RZ ;  /* 0x0000404008337810 */ /* 0x040fe20007f9e0ff */
[--C-:B------:R-:W-:Y:S01]  /*16ee0*/  IMAD.X R15, RZ, RZ, R9.reuse, P2 ;  /* 0x000000ffff0f7224 */ /* 0x100fe200010e0609 */
[----:B------:R-:W-:Y:S02]  /*16ef0*/  IADD3 R53, P5, R8, 0x4060, RZ ;  /* 0x0000406008357810 */ /* 0x000fe40007fbe0ff */
[----:B------:R-:W-:Y:S01]  /*16f00*/  LOP3.LUT R12, R45, 0x380, RZ, 0xc0, !PT ;  /* 0x000003802d0c7812 */ /* 0x000fe200078ec0ff */
[--C-:B------:R-:W-:Y:S01]  /*16f10*/  IMAD.X R27, RZ, RZ, R9.reuse, P4 ;  /* 0x000000ffff1b7224 */ /* 0x100fe200020e0609 */
[----:B------:R-:W-:Y:S01]  /*16f20*/  LOP3.LUT R8, R29, R8, RZ, 0x3c, !PT ;  /* 0x000000081d087212 */ /* 0x000fe200078e3cff */
[----:B------:R-:W-:Y:S01]  /*16f30*/  IMAD.X R29, RZ, RZ, R9, P5 ;  /* 0x000000ffff1d7224 */ /* 0x000fe200028e0609 */
[----:B------:R-:W-:-:S02]  /*16f40*/  SHF.R.U64 R4, R4, 0x3, RZ ;  /* 0x0000000304047819 */ /* 0x000fc400000012ff */
[----:B------:R-:W-:Y:S02]  /*16f50*/  SHF.R.U64 R6, R6, 0x3, RZ ;  /* 0x0000000306067819 */ /* 0x000fe400000012ff */
[----:B------:R-:W-:Y:S02]  /*16f60*/  LOP3.LUT R14, R47, 0x380, RZ, 0xc0, !PT ;  /* 0x000003802f0e7812 */ /* 0x000fe400078ec0ff */
[-C--:B------:R-:W-:Y:S02]  /*16f70*/  IADD3.X R7, RZ, R9.reuse, RZ, P0, !PT ;  /* 0x00000009ff077210 */ /* 0x080fe400007fe4ff */
[----:B------:R-:W-:Y:S02]  /*16f80*/  IADD3.X R25, RZ, R9, RZ, P3, !PT ;  /* 0x00000009ff197210 */ /* 0x000fe40001ffe4ff */
[----:B------:R-:W-:Y:S02]  /*16f90*/  SHF.R.U64 R12, R12, 0x3, RZ ;  /* 0x000000030c0c7819 */ /* 0x000fe400000012ff */
[----:B-----5:R-:W-:-:S02]  /*16fa0*/  LOP3.LUT R24, R49, 0x380, RZ, 0xc0, !PT ;  /* 0x0000038031187812 */ /* 0x020fc400078ec0ff */
[----:B------:R-:W-:Y:S02]  /*16fb0*/  LOP3.LUT R26, R51, 0x380, RZ, 0xc0, !PT ;  /* 0x00000380331a7812 */ /* 0x000fe400078ec0ff */
[----:B------:R-:W-:Y:S02]  /*16fc0*/  MOV R46, R8 ;  /* 0x00000008002e7202 */ /* 0x000fe40000000f00 */
[----:B------:R-:W-:Y:S02]  /*16fd0*/  LOP3.LUT R4, R4, R37, RZ, 0x3c, !PT ;  /* 0x0000002504047212 */ /* 0x000fe400078e3cff */
[----:B------:R-:W-:Y:S02]  /*16fe0*/  LOP3.LUT R6, R6, R39, RZ, 0x3c, !PT ;  /* 0x0000002706067212 */ /* 0x000fe400078e3cff */
[----:B------:R-:W-:Y:S02]  /*16ff0*/  LOP3.LUT R28, R53, 0x380, RZ, 0xc0, !PT ;  /* 0x00000380351c7812 */ /* 0x000fe400078ec0ff */
[----:B------:R-:W-:-:S02]  /*17000*/  F2FP.F16.F32.PACK_AB R8, R89, R88 ;  /* 0x000000585908723e */ /* 0x000fc400000000ff */
[----:B------:R-:W-:Y:S02]  /*17010*/  F2FP.F16.F32.PACK_AB R9, R91, R90 ;  /* 0x0000005a5b09723e */ /* 0x000fe400000000ff */
[----:B------:R-:W-:Y:S02]  /*17020*/  SHF.R.U64 R14, R14, 0x3, RZ ;  /* 0x000000030e0e7819 */ /* 0x000fe400000012ff */
[----:B------:R-:W-:Y:S01]  /*17030*/  LOP3.LUT R12, R12, R45, RZ, 0x3c, !PT ;  /* 0x0000002d0c0c7212 */ /* 0x000fe200078e3cff */
[----:B------:R2:W-:Y:S01]  /*17040*/  STSM.16.M88.4 [R46], R8 ;  /* 0x000000082e007844 */ /* 0x0005e20000000200 */
[----:B------:R-:W-:Y:S02]  /*17050*/  SHF.R.U64 R24, R24, 0x3, RZ ;  /* 0x0000000318187819 */ /* 0x000fe400000012ff */
[----:B------:R-:W-:Y:S02]  /*17060*/  SHF.R.U64 R26, R26, 0x3, RZ ;  /* 0x000000031a1a7819 */ /* 0x000fe400000012ff */
[----:B------:R-:W-:-:S02]  /*17070*/  SHF.R.U64 R28, R28, 0x3, RZ ;  /* 0x000000031c1c7819 */ /* 0x000fc400000012ff */
[----:B------:R-:W-:Y:S02]  /*17080*/  MOV R45, R4 ;  /* 0x00000004002d7202 */ /* 0x000fe40000000f00 */
[----:B------:R-:W-:Y:S02]  /*17090*/  MOV R44, R6 ;  /* 0x00000006002c7202 */ /* 0x000fe40000000f00 */
[----:B------:R-:W-:Y:S02]  /*170a0*/  F2FP.F16.F32.PACK_AB R4, R36, R31 ;  /* 0x0000001f2404723e */ /* 0x000fe400000000ff */
[----:B------:R-:W-:Y:S02]  /*170b0*/  F2FP.F16.F32.PACK_AB R5, R99, R98 ;  /* 0x000000626305723e */ /* 0x000fe400000000ff */
[----:B------:R-:W-:Y:S02]  /*170c0*/  F2FP.F16.F32.PACK_AB R6, R101, R100 ;  /* 0x000000646506723e */ /* 0x000fe400000000ff */
[----:B------:R-:W-:-:S02]  /*170d0*/  F2FP.F16.F32.PACK_AB R7, R103, R102 ;  /* 0x000000666707723e */ /* 0x000fc400000000ff */
[----:B------:R-:W-:Y:S02]  /*170e0*/  LOP3.LUT R14, R14, R47, RZ, 0x3c, !PT ;  /* 0x0000002f0e0e7212 */ /* 0x000fe400078e3cff */
[----:B--2---:R-:W-:Y:S01]  /*170f0*/  F2FP.F16.F32.PACK_AB R8, R105, R104 ;  /* 0x000000686908723e */ /* 0x004fe200000000ff */
[----:B------:R-:W-:Y:S01]  /*17100*/  STSM.16.M88.4 [R45], R4 ;  /* 0x000000042d007844 */ /* 0x000fe20000000200 */
[----:B------:R-:W-:Y:S02]  /*17110*/  F2FP.F16.F32.PACK_AB R9, R107, R106 ;  /* 0x0000006a6b09723e */ /* 0x000fe400000000ff */
[----:B------:R-:W-:Y:S02]  /*17120*/  F2FP.F16.F32.PACK_AB R10, R109, R108 ;  /* 0x0000006c6d0a723e */ /* 0x000fe400000000ff */
[----:B------:R-:W-:Y:S02]  /*17130*/  F2FP.F16.F32.PACK_AB R11, R111, R110 ;  /* 0x0000006e6f0b723e */ /* 0x000fe400000000ff */
[----:B------:R-:W-:-:S02]  /*17140*/  LOP3.LUT R24, R24, R49, RZ, 0x3c, !PT ;  /* 0x0000003118187212 */ /* 0x000fc400078e3cff */
[----:B------:R-:W-:Y:S01]  /*17150*/  LOP3.LUT R26, R26, R51, RZ, 0x3c, !PT ;  /* 0x000000331a1a7212 */ /* 0x000fe200078e3cff */
[----:B------:R2:W-:Y:S01]  /*17160*/  STSM.16.M88.4 [R44], R8 ;  /* 0x000000082c007844 */ /* 0x0005e20000000200 */
[----:B------:R-:W-:Y:S02]  /*17170*/  LOP3.LUT R28, R28, R53, RZ, 0x3c, !PT ;  /* 0x000000351c1c7212 */ /* 0x000fe400078e3cff */
[----:B-1----:R-:W-:Y:S02]  /*17180*/  MOV R40, R12 ;  /* 0x0000000c00287202 */ /* 0x002fe40000000f00 */
[----:B------:R-:W-:Y:S02]  /*17190*/  MOV R39, R14 ;  /* 0x0000000e00277202 */ /* 0x000fe40000000f00 */
[----:B------:R-:W-:Y:S02]  /*171a0*/  MOV R38, R24 ;  /* 0x0000001800267202 */ /* 0x000fe40000000f00 */
[----:B------:R-:W-:-:S02]  /*171b0*/  MOV R37, R26 ;  /* 0x0000001a00257202 */ /* 0x000fc40000000f00 */
[----:B------:R-:W-:Y:S02]  /*171c0*/  F2FP.F16.F32.PACK_AB R12, R113, R112 ;  /* 0x00000070710c723e */ /* 0x000fe400000000ff */
[----:B------:R-:W-:Y:S02]  /*171d0*/  F2FP.F16.F32.PACK_AB R13, R115, R114 ;  /* 0x00000072730d723e */ /* 0x000fe400000000ff */
[----:B------:R-:W-:Y:S02]  /*171e0*/  F2FP.F16.F32.PACK_AB R14, R117, R116 ;  /* 0x00000074750e723e */ /* 0x000fe400000000ff */
[----:B------:R-:W-:Y:S02]  /*171f0*/  F2FP.F16.F32.PACK_AB R15, R119, R118 ;  /* 0x00000076770f723e */ /* 0x000fe400000000ff */
[----:B------:R-:W-:Y:S02]  /*17200*/  F2FP.F16.F32.PACK_AB R24, R121, R120 ;  /* 0x000000787918723e */ /* 0x000fe400000000ff */
[----:B------:R-:W-:Y:S01]  /*17210*/  F2FP.F16.F32.PACK_AB R25, R123, R122 ;  /* 0x0000007a7b19723e */ /* 0x000fe200000000ff */
[----:B------:R-:W-:Y:S01]  /*17220*/  STSM.16.M88.4 [R40], R12 ;  /* 0x0000000c28007844 */ /* 0x000fe20000000200 */
[----:B------:R-:W-:-:S02]  /*17230*/  F2FP.F16.F32.PACK_AB R26, R125, R124 ;  /* 0x0000007c7d1a723e */ /* 0x000fc400000000ff */
[----:B------:R-:W-:Y:S02]  /*17240*/  F2FP.F16.F32.PACK_AB R27, R127, R126 ;  /* 0x0000007e7f1b723e */ /* 0x000fe400000000ff */
[----:B------:R-:W-:Y:S02]  /*17250*/  MOV R36, R28 ;  /* 0x0000001c00247202 */ /* 0x000fe40000000f00 */
[----:B------:R-:W-:Y:S01]  /*17260*/  ISETP.NE.U32.AND P0, PT, RZ, UR4, PT ;  /* 0x00000004ff007c0c */ /* 0x000fe2000bf05070 */
[----:B------:R-:W-:Y:S01]  /*17270*/  STSM.16.M88.4 [R39], R24 ;  /* 0x0000001827007844 */ /* 0x000fe20000000200 */
[----:B--2---:R-:W-:Y:S02]  /*17280*/  IADD3 R8, P1, R208, UR4, RZ ;  /* 0x00000004d0087c10 */ /* 0x004fe4000ff3e0ff */
[----:B------:R-:W-:Y:S02]  /*17290*/  F2FP.F16.F32.PACK_AB R28, R129, R128 ;  /* 0x00000080811c723e */ /* 0x000fe400000000ff */
[----:B------:R-:W-:-:S02]  /*172a0*/  F2FP.F16.F32.PACK_AB R29, R131, R130 ;  /* 0x00000082831d723e */ /* 0x000fc400000000ff */
[----:B------:R-:W-:Y:S02]  /*172b0*/  F2FP.F16.F32.PACK_AB R31, R135, R134 ;  /* 0x00000086871f723e */ /* 0x000fe400000000ff */
[----:B------:R-:W-:Y:S02]  /*172c0*/  F2FP.F16.F32.PACK_AB R4, R145, R144 ;  /* 0x000000909104723e */ /* 0x000fe400000000ff */
[----:B------:R-:W-:Y:S01]  /*172d0*/  F2FP.F16.F32.PACK_AB R5, R147, R146 ;  /* 0x000000929305723e */ /* 0x000fe200000000ff */
[----:B------:R-:W-:Y:S01]  /*172e0*/  STSM.16.M88.4 [R38], R28 ;  /* 0x0000001c26007844 */ /* 0x000fe20000000200 */
[----:B------:R-:W-:Y:S02]  /*172f0*/  F2FP.F16.F32.PACK_AB R6, R149, R148 ;  /* 0x000000949506723e */ /* 0x000fe400000000ff */
[----:B------:R-:W-:Y:S01]  /*17300*/  F2FP.F16.F32.PACK_AB R7, R151, R150 ;  /* 0x000000969707723e */ /* 0x000fe200000000ff */
[----:B------:R-:W-:Y:S01]  /*17310*/  STSM.16.M88.4 [R37], R32 ;  /* 0x0000002025007844 */ /* 0x000fe20000000200 */
[----:B------:R-:W-:-:S02]  /*17320*/  ISETP.NE.AND.EX P0, PT, RZ, UR5, PT, P0 ;  /* 0x00000005ff007c0c */ /* 0x000fc4000bf05300 */
[----:B------:R-:W-:Y:S01]  /*17330*/  IADD3.X R9, R209, UR5, RZ, P1, !PT ;  /* 0x00000005d1097c10 */ /* 0x000fe20008ffe4ff */
[----:B------:R-:W-:Y:S01]  /*17340*/  ULDC.64 UR4, c[0x0][0xc08] ;  /* 0x0003020000047ab9 */ /* 0x000fe20000000a00 */
[----:B------:R1:W-:Y:S01]  /*17350*/  STSM.16.M88.4 [R36], R4 ;  /* 0x0000000424007844 */ /* 0x0003e20000000200 */
[----:B------:R-:W-:Y:S01]  /*17360*/  BAR.SYNC.DEFER_BLOCKING 0x1, 0x100 ;  /* 0x0044000000007b1d */ /* 0x000fe20000010000 */
[----:B------:R-:W-:-:S04]  /*17370*/  ISETP.NE.U32.AND P2, PT, RZ, UR4, PT ;  /* 0x00000004ff007c0c */ /* 0x000fc8000bf45070 */
[----:B------:R-:W-:-:S13]  /*17380*/  ISETP.NE.AND.EX P2, PT, RZ, UR5, PT, P2 ;  /* 0x00000005ff007c0c */ /* 0x000fda000bf45320 */
[----:B------:R-:W-:Y:S01]  /*17390*/  @P2 IADD3 R208, P3, R208, UR4, RZ ;  /* 0x00000004d0d02c10 */ /* 0x000fe2000ff7e0ff */
[----:B------:R-:W-:Y:S02]  /*173a0*/  ULDC UR4, c[0x0][0xa88] ;  /* 0x0002a20000047ab9 */ /* 0x000fe40000000800 */
[----:B-1----:R-:W-:Y:S01]  /*173b0*/  IMAD.U32 R6, RZ, RZ, UR4 ;  /* 0x00000004ff067e24 */ /* 0x002fe2000f8e00ff */
[----:B------:R-:W-:Y:S01]  /*173c0*/  @P2 IADD3.X R209, R209, UR5, RZ, P3, !PT ;  /* 0x00000005d1d12c10 */ /* 0x000fe20009ffe4ff */
[----:B------:R1:W5:Y:S01]  /*173d0*/  @P0 LDG.E R48, desc[UR42][R8.64] ;  /* 0x0000002a08300981 */ /* 0x000362000c1e1900 */
[----:B0-----:R-:W-:Y:S01]  /*173e0*/  ISETP.NE.AND P1, PT, R55, 0x1, PT ;  /* 0x000000013700780c */ /* 0x001fe20003f25270 */
[----:B------:R-:W-:Y:S02]  /*173f0*/  IMAD.IADD R13, R204, 0x1, R191 ;  /* 0x00000001cc0d7824 */ /* 0x000fe400078e02bf */
[----:B------:R1:W5:Y:S10]  /*17400*/  @P2 LDG.E R6, desc[UR42][R208.64] ;  /* 0x0000002ad0062981 */ /* 0x000374000c1e1900 */
[----:B------:R-:W0:Y:S08]  /*17410*/  @P1 LDC R10, c[0x0][0xbec] ;  /* 0x0002fb00ff0a1b82 */ /* 0x000e300000000800 */
[----:B------:R-:W2:Y:S01]  /*17420*/  @P1 LDC R11, c[0x0][0xbf0] ;  /* 0x0002fc00ff0b1b82 */ /* 0x000ea20000000800 */
[----:B-1----:R-:W-:Y:S05]  /*17430*/  @P2 BRA `(.L_x_9605) ;  /* 0x0000000000102947 */ /* 0x002fea0003800000 */
[----:B------:R-:W-:Y:S05]  /*17440*/  @!P0 BRA `(.L_x_9605) ;  /* 0x00000000000c8947 */ /* 0x000fea0003800000 */
[----:B------:R-:W3:Y:S04]  /*17450*/  LDG.E R5, desc[UR42][R8.64] ;  /* 0x0000002a08057981 */ /* 0x000ee8000c1e1900 */
[----:B-----5:R-:W3:Y:S02]  /*17460*/  LDG.E R6, desc[UR42][R8.64+0x4] ;  /* 0x0000042a08067981 */ /* 0x020ee4000c1e1900 */
[----:B---3--:R-:W-:-:S07]  /*17470*/  IADD3 R6, -R5, R6, RZ ;  /* 0x0000000605067210 */ /* 0x008fce0007ffe1ff */
.L_x_9605:
[----:B------:R-:W-:Y:S01]  /*17480*/  SHF.R.S32.HI R54, RZ, 0x1f, R207 ;  /* 0x0000001fff367819 */ /* 0x000fe200000114cf */
[----:B0-----:R-:W-:Y:S01]  /*17490*/  @P1 IMAD.HI.U32 R4, R13, R10, RZ ;  /* 0x0000000a0d041227 */ /* 0x001fe200078e00ff */
[----:B------:R-:W-:Y:S01]  /*174a0*/  ULDC.64 UR4, c[0x0][0xb90] ;  /* 0x0002e40000047ab9 */ /* 0x000fe20000000a00 */
[----:B-----5:R-:W-:Y:S02]  /*174b0*/  SHF.R.S32.HI R49, RZ, 0x1f, R48 ;  /* 0x0000001fff317819 */ /* 0x020fe40000011430 */
[----:B------:R-:W-:Y:S01]  /*174c0*/  IMAD R8, R54, UR4, RZ ;  /* 0x0000000436087c24 */ /* 0x000fe2000f8e02ff */
[----:B------:R-:W-:Y:S01]  /*174d0*/  SEL R40, R211, RZ, !P0 ;  /* 0x000000ffd3287207 */ /* 0x000fe20004000000 */
[----:B------:R-:W-:Y:S01]  /*174e0*/  IMAD.MOV.U32 R7, RZ, RZ, R13 ;  /* 0x000000ffff077224 */ /* 0x000fe200078e000d */
[----:B--2---:R-:W-:Y:S01]  /*174f0*/  @P1 SHF.R.U32.HI R7, RZ, R11, R4 ;  /* 0x0000000bff071219 */ /* 0x004fe20000011604 */
        /* <DEDUP_REMOVED lines=33> */
[----:B------:R-:W-:Y:S01]  /*17710*/  IMAD.IADD R4, R221, 0x1, R191 ;  /* 0x00000001dd047824 */ /* 0x000fe200078e02bf */
[----:B------:R-:W-:Y:S01]  /*17720*/  LOP3.LUT R12, R13, 0x380, RZ, 0xc0, !PT ;  /* 0x000003800d0c7812 */ /* 0x000fe200078ec0ff */
[----:B------:R-:W0:Y:S01]  /*17730*/  SHFL.IDX PT, R51, R11, RZ, 0x1c1f ;  /* 0x001c1fff0b337589 */ /* 0x000e2200000e0000 */
[----:B------:R-:W-:Y:S01]  /*17740*/  LOP3.LUT R24, R25, 0x380, RZ, 0xc0, !PT ;  /* 0x0000038019187812 */ /* 0x000fe200078ec0ff */
[----:B------:R-:W-:Y:S01]  /*17750*/  ULDC.64 UR4, c[0x0][0xaa0] ;  /* 0x0002a80000047ab9 */ /* 0x000fe20000000a00 */
[----:B------:R-:W-:Y:S01]  /*17760*/  LOP3.LUT R8, R7, 0x380, RZ, 0xc0, !PT ;  /* 0x0000038007087812 */ /* 0x000fe200078ec0ff */
[----:B------:R-:W-:Y:S01]  /*17770*/  SHFL.IDX PT, R52, R10, 0x1, 0x1c1f ;  /* 0x003c1f000a347f89 */ /* 0x000fe200000e0000 */
[----:B------:R-:W-:-:S02]  /*17780*/  SHF.R.U64 R24, R24, 0x3, RZ ;  /* 0x0000000318187819 */ /* 0x000fc400000012ff */
[----:B------:R-:W-:Y:S01]  /*17790*/  SHF.R.U64 R28, R28, 0x3, RZ ;  /* 0x000000031c1c7819 */ /* 0x000fe200000012ff */
[----:B------:R-:W1:Y:S01]  /*177a0*/  SHFL.IDX PT, R53, R11, 0x1, 0x1c1f ;  /* 0x003c1f000b357f89 */ /* 0x000e6200000e0000 */
[----:B------:R-:W-:Y:S02]  /*177b0*/  LOP3.LUT R24, R24, R25, RZ, 0x3c, !PT ;  /* 0x0000001918187212 */ /* 0x000fe400078e3cff */
[----:B------:R-:W-:Y:S02]  /*177c0*/  IADD3.X R25, RZ, R21, RZ, P2, !PT ;  /* 0x00000015ff197210 */ /* 0x000fe400017fe4ff */
[C---:B------:R-:W-:Y:S01]  /*177d0*/  ISETP.GE.OR P2, PT, R4.reuse, R59, P0 ;  /* 0x0000003b0400720c */ /* 0x040fe20000746670 */
[----:B------:R-:W-:Y:S01]  /*177e0*/  VIADD R4, R4, 0x8 ;  /* 0x0000000804047836 */ /* 0x000fe20000000000 */
[----:B------:R-:W-:Y:S02]  /*177f0*/  SHF.R.U64 R12, R12, 0x3, RZ ;  /* 0x000000030c0c7819 */ /* 0x000fe400000012ff */
[----:B------:R-:W-:-:S02]  /*17800*/  SHF.R.U64 R8, R8, 0x3, RZ ;  /* 0x0000000308087819 */ /* 0x000fc400000012ff */
[----:B------:R-:W-:Y:S01]  /*17810*/  LOP3.LUT R28, R28, R29, RZ, 0x3c, !PT ;  /* 0x0000001d1c1c7212 */ /* 0x000fe200078e3cff */
[--C-:B------:R-:W-:Y:S01]  /*17820*/  IMAD.X R29, RZ, RZ, R21.reuse, P3 ;  /* 0x000000ffff1d7224 */ /* 0x100fe200018e0615 */
[----:B------:R-:W-:Y:S01]  /*17830*/  LOP3.LUT R12, R12, R13, RZ, 0x3c, !PT ;  /* 0x0000000d0c0c7212 */ /* 0x000fe200078e3cff */
[--C-:B------:R-:W-:Y:S01]  /*17840*/  IMAD.X R13, RZ, RZ, R21.reuse, P4 ;  /* 0x000000ffff0d7224 */ /* 0x100fe200020e0615 */
[----:B------:R-:W-:Y:S02]  /*17850*/  LOP3.LUT R8, R8, R7, RZ, 0x3c, !PT ;  /* 0x0000000708087212 */ /* 0x000fe400078e3cff */
[----:B------:R-:W-:Y:S01]  /*17860*/  IADD3 R5, P3, R20, 0x7000, RZ ;  /* 0x0000700014057810 */ /* 0x000fe20007f7e0ff */
[----:B0-----:R0:W-:Y:S01]  /*17870*/  @!P2 ST.E desc[UR42][R50.64], R3 ;  /* 0x000000033200a985 */ /* 0x0011e2000c10192a */
[----:B------:R-:W-:Y:S02]  /*17880*/  ISETP.GE.OR P0, PT, R4, R59, P0 ;  /* 0x0000003b0400720c */ /* 0x000fe40000706670 */
[C---:B------:R-:W-:Y:S01]  /*17890*/  IADD3 R33, P5, R20.reuse, 0x5000, RZ ;  /* 0x0000500014217810 */ /* 0x040fe20007fbe0ff */
[----:B------:R-:W-:Y:S01]  /*178a0*/  IMAD.X R45, RZ, RZ, R21, P3 ;  /* 0x000000ffff2d7224 */ /* 0x000fe200018e0615 */
[----:B------:R-:W-:-:S02]  /*178b0*/  IADD3 R37, P4, R20, 0x6000, RZ ;  /* 0x0000600014257810 */ /* 0x000fc40007f9e0ff */
[----:B------:R-:W-:Y:S02]  /*178c0*/  LOP3.LUT R7, R20, 0x380, RZ, 0xc0, !PT ;  /* 0x0000038014077812 */ /* 0x000fe400078ec0ff */
[----:B------:R-:W-:Y:S02]  /*178d0*/  LOP3.LUT R4, R5, 0x380, RZ, 0xc0, !PT ;  /* 0x0000038005047812 */ /* 0x000fe400078ec0ff */
[----:B------:R-:W-:Y:S01]  /*178e0*/  LOP3.LUT R32, R33, 0x380, RZ, 0xc0, !PT ;  /* 0x0000038021207812 */ /* 0x000fe200078ec0ff */
[----:B0-----:R-:W0:Y:S01]  /*178f0*/  @P1 LDC R51, c[0x0][0xbec] ;  /* 0x0002fb00ff331b82 */ /* 0x001e220000000800 */
[----:B------:R-:W-:Y:S01]  /*17900*/  LOP3.LUT R36, R37, 0x380, RZ, 0xc0, !PT ;  /* 0x0000038025247812 */ /* 0x000fe200078ec0ff */
[----:B------:R-:W-:Y:S01]  /*17910*/  IMAD R3, R49, UR4, RZ ;  /* 0x0000000431037c24 */ /* 0x000fe2000f8e02ff */
[----:B------:R-:W-:Y:S01]  /*17920*/  SHF.R.U64 R7, R7, 0x3, RZ ;  /* 0x0000000307077819 */ /* 0x000fe200000012ff */
[----:B-1----:R1:W-:Y:S01]  /*17930*/  @!P0 ST.E desc[UR42][R52.64], R0 ;  /* 0x0000000034008985 */ /* 0x0023e2000c10192a */
[----:B------:R-:W-:-:S02]  /*17940*/  SHF.R.U64 R4, R4, 0x3, RZ ;  /* 0x0000000304047819 */ /* 0x000fc400000012ff */
[----:B------:R-:W-:Y:S01]  /*17950*/  SHF.R.U64 R32, R32, 0x3, RZ ;  /* 0x0000000320207819 */ /* 0x000fe200000012ff */
[----:B------:R-:W2:Y:S01]  /*17960*/  @P1 LDC R49, c[0x0][0xbf0] ;  /* 0x0002fc00ff311b82 */ /* 0x000ea20000000800 */
[----:B------:R-:W-:Y:S01]  /*17970*/  SHF.R.U64 R36, R36, 0x3, RZ ;  /* 0x0000000324247819 */ /* 0x000fe200000012ff */
[----:B------:R-:W-:Y:S01]  /*17980*/  IMAD R3, R48, UR5, R3 ;  /* 0x0000000530037c24 */ /* 0x000fe2000f8e0203 */
[----:B------:R-:W-:Y:S01]  /*17990*/  LOP3.LUT R20, R7, R20, RZ, 0x3c, !PT ;  /* 0x0000001407147212 */ /* 0x000fe200078e3cff */
[----:B------:R-:W5:Y:S01]  /*179a0*/  LD.E.128 R8, desc[UR42][R8.64] ;  /* 0x0000002a08087980 */ /* 0x000f62000c101d00 */
[----:B------:R-:W-:Y:S02]  /*179b0*/  LOP3.LUT R32, R32, R33, RZ, 0x3c, !PT ;  /* 0x0000002120207212 */ /* 0x000fe400078e3cff */
[----:B------:R-:W-:Y:S01]  /*179c0*/  LOP3.LUT R36, R36, R37, RZ, 0x3c, !PT ;  /* 0x0000002524247212 */ /* 0x000fe200078e3cff */
[----:B------:R-:W-:Y:S01]  /*179d0*/  IMAD.X R37, RZ, RZ, R21, P4 ;  /* 0x000000ffff257224 */ /* 0x000fe200020e0615 */
[----:B------:R-:W-:Y:S01]  /*179e0*/  LOP3.LUT R44, R4, R5, RZ, 0x3c, !PT ;  /* 0x00000005042c7212 */ /* 0x000fe200078e3cff */
[----:B------:R-:W5:Y:S01]  /*179f0*/  LD.E.128 R12, desc[UR42][R12.64] ;  /* 0x0000002a0c0c7980 */ /* 0x000f62000c101d00 */
[----:B------:R-:W-:-:S03]  /*17a00*/  IADD3.X R33, RZ, R21, RZ, P5, !PT ;  /* 0x00000015ff217210 */ /* 0x000fc60002ffe4ff */
        /* <DEDUP_REMOVED lines=8> */
[----:B-1----:R-:W-:Y:S01]  /*17a90*/  IMAD R0, R54, UR4, RZ ;  /* 0x0000000436007c24 */ /* 0x002fe2000f8e02ff */
[----:B------:R-:W5:Y:S01]  /*17aa0*/  LD.E.128 R36, desc[UR42][R36.64] ;  /* 0x0000002a24247980 */ /* 0x000f62000c101d00 */
[----:B------:R-:W-:Y:S02]  /*17ab0*/  IMAD.IADD R48, R191, 0x1, R48 ;  /* 0x00000001bf307824 */ /* 0x000fe400078e0230 */
[C---:B------:R-:W-:Y:S01]  /*17ac0*/  IMAD R3, R207.reuse, UR5, R0 ;  /* 0x00000005cf037c24 */ /* 0x040fe2000f8e0200 */
        /* <DEDUP_REMOVED lines=8> */
[----:B-1----:R-:W1:Y:S01]  /*17b50*/  FENCE.VIEW.ASYNC.S ;  /* 0x00000000000073c6 */ /* 0x002e620000000000 */
[----:B0-----:R-:W-:Y:S01]  /*17b60*/  @P1 IMAD.HI.U32 R0, R48, R51, RZ ;  /* 0x0000003330001227 */ /* 0x001fe200078e00ff */
        /* <DEDUP_REMOVED lines=32> */
[----:B-1----:R0:W1:Y:S01]  /*17d70*/  SHFL.IDX PT, R21, R40, RZ, 0x181f ;  /* 0x00181fff28157589 */ /* 0x00206200000e0000 */
[----:B------:R-:W-:Y:S02]  /*17d80*/  BSSY B1, `(.L_x_9606) ;  /* 0x000000d000017945 */ /* 0x000fe40003800000 */
[----:B------:R0:W-:Y:S01]  /*17d90*/  SYNCS.ARRIVE.TRANS64.RED.A1T0 RZ, [R0+URZ], RZ ;  /* 0x000000ff00ff79a7 */ /* 0x0001e2000810043f */
[----:B------:R0:W2:Y:S01]  /*17da0*/  SHFL.IDX PT, R49, R3, RZ, 0x181f ;  /* 0x00181fff03317589 */ /* 0x0000a200000e0000 */
[----:B------:R-:W-:Y:S05]  /*17db0*/  @P2 BRA `(.L_x_9607) ;  /* 0x0000000000242947 */ /* 0x000fea0003800000 */
        /* <DEDUP_REMOVED lines=9> */
.L_x_9607:
[----:B------:R-:W-:Y:S05]  /*17e50*/  BSYNC B1 ;  /* 0x0000000000017941 */ /* 0x000fea0003800000 */
.L_x_9606:
[----:B---3-5:R3:W4:Y:S01]  /*17e60*/  SHFL.IDX PT, R7, R3, 0x1, 0x181f ;  /* 0x00381f0003077f89 */ /* 0x02872200000e0000 */
        /* <DEDUP_REMOVED lines=8> */
[-C--:B----4-:R-:W-:Y:S02]  /*17ef0*/  @!P3 LEA.HI.X R5, R16, R7.reuse, R17, 0x1, P0 ;  /* 0x000000071005b211 */ /* 0x090fe400000f0c11 */
[----:B------:R-:W-:-:S03]  /*17f00*/  @!P4 LEA.HI.X R7, R2, R7, R184, 0x1, P2 ;  /* 0x000000070207c211 */ /* 0x000fc600010f0cb8 */
[----:B------:R0:W-:Y:S04]  /*17f10*/  @!P3 ST.E.128 desc[UR42][R4.64], R8 ;  /* 0x000000080400b985 */ /* 0x0001e8000c101d2a */
[----:B------:R0:W-:Y:S02]  /*17f20*/  @!P4 ST.E.128 desc[UR42][R6.64], R32 ;  /* 0x000000200600c985 */ /* 0x0001e4000c101d2a */
.L_x_9609:
[----:B------:R-:W-:Y:S05]  /*17f30*/  BSYNC B1 ;  /* 0x0000000000017941 */ /* 0x000fea0003800000 */
.L_x_9608:
[----:B0---4-:R0:W4:Y:S01]  /*17f40*/  SHFL.IDX PT, R7, R3, 0x2, 0x181f ;  /* 0x00581f0003077f89 */ /* 0x01112200000e0000 */
        /* <DEDUP_REMOVED lines=12> */
.L_x_9611:
[----:B------:R-:W-:Y:S05]  /*18010*/  BSYNC B1 ;  /* 0x0000000000017941 */ /* 0x000fea0003800000 */
.L_x_9610:
[----:B------:R-:W-:Y:S01]  /*18020*/  VIADD R0, R50, 0x60 ;  /* 0x0000006032007836 */ /* 0x000fe20000000000 */
[----:B0--3--:R-:W3:Y:S04]  /*18030*/  SHFL.IDX PT, R3, R3, 0x3, 0x181f ;  /* 0x00781f0003037f89 */ /* 0x009ee800000e0000 */
[----:B------:R-:W-:Y:S01]  /*18040*/  ISETP.GE.AND P0, PT, R0, R59, PT ;  /* 0x0000003b0000720c */ /* 0x000fe20003f06270 */
[----:B----4-:R4:W0:-:S12]  /*18050*/  SHFL.IDX PT, R7, R40, 0x3, 0x181f ;  /* 0x00781f0028077f89 */ /* 0x01081800000e0000 */
[----:B----4-:R-:W-:Y:S05]  /*18060*/  @P0 BRA `(.L_x_9612) ;  /* 0x0000000800f80947 */ /* 0x010fea0003800000 */
[----:B------:R-:W-:Y:S02]  /*18070*/  ULDC UR4, c[0x0][0xac8] ;  /* 0x0002b20000047ab9 */ /* 0x000fe40000000800 */
[----:B------:R-:W-:-:S13]  /*18080*/  ISETP.GE.AND P1, PT, R16, UR4, PT ;  /* 0x0000000410007c0c */ /* 0x000fda000bf26270 */
[----:B0-----:R-:W-:-:S04]  /*18090*/  @!P1 LEA R4, P0, R16, R7, 0x1 ;  /* 0x0000000710049211 */ /* 0x001fc800078008ff */
[----:B---3--:R-:W-:Y:S02]  /*180a0*/  @!P1 LEA.HI.X R5, R16, R3, R17, 0x1, P0 ;  /* 0x0000000310059211 */ /* 0x008fe400000f0c11 */
[----:B------:R-:W-:-:S03]  /*180b0*/  ISETP.GE.AND P0, PT, R2, UR4, PT ;  /* 0x0000000402007c0c */ /* 0x000fc6000bf06270 */
[----:B------:R4:W-:Y:S10]  /*180c0*/  @!P1 ST.E.128 desc[UR42][R4.64], R24 ;  /* 0x0000001804009985 */ /* 0x0009f4000c101d2a */
[----:B------:R-:W-:Y:S05]  /*180d0*/  @P0 BRA `(.L_x_9612) ;  /* 0x0000000800dc0947 */ /* 0x000fea0003800000 */
[----:B----4-:R-:W-:-:S04]  /*180e0*/  LEA R4, P0, R2, R7, 0x1 ;  /* 0x0000000702047211 */ /* 0x010fc800078008ff */
[----:B------:R-:W-:-:S05]  /*180f0*/  LEA.HI.X R5, R2, R3, R184, 0x1, P0 ;  /* 0x0000000302057211 */ /* 0x000fca00000f0cb8 */
[----:B------:R0:W-:Y:S01]  /*18100*/  ST.E.128 desc[UR42][R4.64], R44 ;  /* 0x0000002c04007985 */ /* 0x0001e2000c101d2a */
[----:B------:R-:W-:Y:S05]  /*18110*/  BRA `(.L_x_9612) ;  /* 0x0000000800cc7947 */ /* 0x000fea0003800000 */
.L_x_9604:
        /* <DEDUP_REMOVED lines=16> */
[----:B---3--:R-:W-:Y:S02]  /*18220*/  ISETP.NE.AND P2, PT, R25, 0x1, PT ;  /* 0x000000011900780c */ /* 0x008fe40003f45270 */
[----:B------:R-:W-:-:S11]  /*18230*/  ISETP.GE.AND P3, PT, R228, 0x80, PT ;  /* 0x00000080e400780c */ /* 0x000fd60003f66270 */
[----:B------:R-:W3:Y:S08]  /*18240*/  @P2 LDC R14, c[0x0][0xbec] ;  /* 0x0002fb00ff0e2b82 */ /* 0x000ef00000000800 */
[----:B------:R-:W0:Y:S01]  /*18250*/  @P2 LDC R27, c[0x0][0xbf0] ;  /* 0x0002fc00ff1b2b82 */ /* 0x000e220000000800 */
[----:B------:R-:W-:Y:S05]  /*18260*/  @P1 BRA `(.L_x_9613) ;  /* 0x0000000000101947 */ /* 0x000fea0003800000 */
[----:B------:R-:W-:Y:S05]  /*18270*/  @!P0 BRA `(.L_x_9613) ;  /* 0x00000000000c8947 */ /* 0x000fea0003800000 */
[----:B------:R-:W2:Y:S04]  /*18280*/  LDG.E R3, desc[UR42][R4.64] ;  /* 0x0000002a04037981 */ /* 0x000ea8000c1e1900 */
[----:B-----5:R-:W2:Y:S02]  /*18290*/  LDG.E R8, desc[UR42][R4.64+0x4] ;  /* 0x0000042a04087981 */ /* 0x020ea4000c1e1900 */
[----:B--2---:R-:W-:-:S07]  /*182a0*/  IMAD.IADD R8, R8, 0x1, -R3 ;  /* 0x0000000108087824 */ /* 0x004fce00078e0a03 */
.L_x_9613:
[----:B------:R-:W-:Y:S01]  /*182b0*/  BSSY B1, `(.L_x_9614) ;  /* 0x000002d000017945 */ /* 0x000fe20003800000 */
[----:B----4-:R-:W-:Y:S02]  /*182c0*/  SHF.R.S32.HI R13, RZ, 0x1f, R207 ;  /* 0x0000001fff0d7819 */ /* 0x010fe400000114cf */
[----:B------:R-:W-:Y:S02]  /*182d0*/  SEL R15, R210, RZ, !P0 ;  /* 0x000000ffd20f7207 */ /* 0x000fe40004000000 */
[----:B------:R-:W-:Y:S02]  /*182e0*/  SEL R211, R211, RZ, !P0 ;  /* 0x000000ffd3d37207 */ /* 0x000fe40004000000 */
[----:B-----5:R-:W-:Y:S01]  /*182f0*/  SHF.R.S32.HI R11, RZ, 0x1f, R0 ;  /* 0x0000001fff0b7819 */ /* 0x020fe20000011400 */
[----:B------:R-:W-:Y:S06]  /*18300*/  @P3 BRA `(.L_x_9615) ;  /* 0x00000000009c3947 */ /* 0x000fec0003800000 */
[----:B------:R-:W4:Y:S01]  /*18310*/  S2R R12, SR_TID.X ;  /* 0x00000000000c7919 */ /* 0x000f220000002100 */
[----:B------:R-:W5:Y:S02]  /*18320*/  LDC R9, c[0x0][0xbe8] ;  /* 0x0002fa00ff097b82 */ /* 0x000f640000000800 */
[----:B-----5:R-:W-:Y:S01]  /*18330*/  IMAD R3, R8, R9, RZ ;  /* 0x0000000908037224 */ /* 0x020fe200078e02ff */
[----:B----4-:R-:W-:-:S04]  /*18340*/  IADD3 R12, R191, -0x80, R12 ;  /* 0xffffff80bf0c7810 */ /* 0x010fc80007ffe00c */
[----:B------:R-:W-:-:S13]  /*18350*/  ISETP.GE.AND P0, PT, R12, R3, PT ;  /* 0x000000030c00720c */ /* 0x000fda0003f06270 */
[----:B------:R-:W-:Y:S05]  /*18360*/  @P0 BRA `(.L_x_9615) ;  /* 0x0000000000840947 */ /* 0x000fea0003800000 */
[----:B------:R-:W-:Y:S01]  /*18370*/  ISETP.NE.AND P0, PT, R9, 0x1, PT ;  /* 0x000000010900780c */ /* 0x000fe20003f05270 */
[----:B------:R-:W-:Y:S01]  /*18380*/  ULDC.64 UR4, c[0x0][0xb90] ;  /* 0x0002e40000047ab9 */ /* 0x000fe20000000a00 */
[----:B0-----:R-:W-:Y:S01]  /*18390*/  MOV R4, R0 ;  /* 0x0000000000047202 */ /* 0x001fe20000000f00 */
[----:B------:R-:W-:Y:S02]  /*183a0*/  IMAD R10, R13, UR4, RZ ;  /* 0x000000040d0a7c24 */ /* 0x000fe4000f8e02ff */
[----:B------:R-:W-:Y:S02]  /*183b0*/  IMAD.MOV.U32 R5, RZ, RZ, R11 ;  /* 0x000000ffff057224 */ /* 0x000fe400078e000b */
[----:B------:R-:W-:Y:S02]  /*183c0*/  IMAD.MOV.U32 R3, RZ, RZ, R12 ;  /* 0x000000ffff037224 */ /* 0x000fe400078e000c */
[----:B------:R-:W-:-:S04]  /*183d0*/  IMAD.WIDE.U32 R4, R207, UR4, R4 ;  /* 0x00000004cf047c25 */ /* 0x000fc8000f8e0004 */
[----:B------:R-:W0:Y:S08]  /*183e0*/  @P0 LDC R7, c[0x0][0xbec] ;  /* 0x0002fb00ff070b82 */ /* 0x000e300000000800 */
[----:B------:R-:W4:Y:S01]  /*183f0*/  @P0 LDC R21, c[0x0][0xbf0] ;  /* 0x0002fc00ff150b82 */ /* 0x000f220000000800 */
[----:B0-----:R-:W-:-:S04]  /*18400*/  @P0 IMAD.HI.U32 R6, R12, R7, RZ ;  /* 0x000000070c060227 */ /* 0x001fc800078e00ff */
[----:B------:R-:W-:Y:S01]  /*18410*/  IMAD R7, R207, UR5, R10 ;  /* 0x00000005cf077c24 */ /* 0x000fe2000f8e020a */
[----:B------:R-:W-:Y:S01]  /*18420*/  ULDC.64 UR4, c[0x0][0xb98] ;  /* 0x0002e60000047ab9 */ /* 0x000fe20000000a00 */
[----:B----4-:R-:W-:Y:S02]  /*18430*/  @P0 SHF.R.U32.HI R3, RZ, R21, R6 ;  /* 0x00000015ff030219 */ /* 0x010fe40000011606 */
[----:B------:R-:W-:Y:S02]  /*18440*/  IMAD.IADD R5, R5, 0x1, R7 ;  /* 0x0000000105057824 */ /* 0x000fe400078e0207 */
[----:B------:R-:W-:Y:S01]  /*18450*/  IMAD R6, R211, UR4, RZ ;  /* 0x00000004d3067c24 */ /* 0x000fe2000f8e02ff */
[----:B------:R-:W-:Y:S01]  /*18460*/  IADD3 R7, -R3, RZ, RZ ;  /* 0x000000ff03077210 */ /* 0x000fe20007ffe1ff */
        /* <DEDUP_REMOVED lines=17> */
.L_x_9615:
[----:B------:R-:W-:Y:S05]  /*18580*/  BSYNC B1 ;  /* 0x0000000000017941 */ /* 0x000fea0003800000 */
.L_x_9614:
[----:B------:R-:W-:Y:S02]  /*18590*/  ULDC.64 UR4, c[0x0][0xaa0] ;  /* 0x0002a80000047ab9 */ /* 0x000fe40000000a00 */
[----:B----4-:R-:W-:Y:S02]  /*185a0*/  IMAD R3, R11, UR4, RZ ;  /* 0x000000040b037c24 */ /* 0x010fe4000f8e02ff */
[----:B0-----:R-:W-:-:S04]  /*185b0*/  IMAD.WIDE.U32 R4, R0, UR4, RZ ;  /* 0x0000000400047c25 */ /* 0x001fc8000f8e00ff */
[----:B------:R-:W-:Y:S01]  /*185c0*/  IMAD R3, R0, UR5, R3 ;  /* 0x0000000500037c24 */ /* 0x000fe2000f8e0203 */
[----:B------:R-:W-:Y:S01]  /*185d0*/  LEA R0, R206, R187, 0x5 ;  /* 0x000000bbce007211 */ /* 0x000fe200078e28ff */
[----:B------:R-:W-:Y:S02]  /*185e0*/  ULDC.64 UR4, c[0x0][0xae8] ;  /* 0x0002ba0000047ab9 */ /* 0x000fe40000000a00 */
[----:B------:R-:W-:Y:S02]  /*185f0*/  IMAD.IADD R5, R5, 0x1, R3 ;  /* 0x0000000105057824 */ /* 0x000fe400078e0203 */
[----:B------:R-:W-:Y:S01]  /*18600*/  IMAD.IADD R9, R191, 0x1, R0 ;  /* 0x00000001bf097824 */ /* 0x000fe200078e0200 */
[----:B------:R-:W-:Y:S01]  /*18610*/  IADD3 R191, R187, R191, RZ ;  /* 0x000000bfbbbf7210 */ /* 0x000fe20007ffe0ff */
[----:B------:R-:W-:Y:S02]  /*18620*/  IMAD R6, R13, UR4, RZ ;  /* 0x000000040d067c24 */ /* 0x000fe4000f8e02ff */
[----:B---3--:R-:W-:Y:S01]  /*18630*/  @P2 IMAD.HI.U32 R0, R9, R14, RZ ;  /* 0x0000000e09002227 */ /* 0x008fe200078e00ff */
[----:B------:R-:W-:-:S03]  /*18640*/  MOV R3, R9 ;  /* 0x0000000900037202 */ /* 0x000fc60000000f00 */
        /* <DEDUP_REMOVED lines=28> */
[----:B------:R0:W3:Y:S04]  /*18810*/  SHFL.IDX PT, R3, R4, RZ, 0x181f ;  /* 0x00181fff04037589 */ /* 0x0000e800000e0000 */
[----:B------:R0:W4:Y:S02]  /*18820*/  SHFL.IDX PT, R14, R0, RZ, 0x181f ;  /* 0x00181fff000e7589 */ /* 0x00012400000e0000 */
.L_x_9850:
[----:B------:R-:W-:Y:S01]  /*18830*/  IMAD R8, R8, R25, RZ ;  /* 0x0000001908087224 */ /* 0x000fe200078e02ff */
        /* <DEDUP_REMOVED lines=8> */
[-C--:B---3--:R-:W-:Y:S02]  /*188c0*/  @!P2 LEA.HI.X R7, R16, R3.reuse, R17, 0x1, P0 ;  /* 0x000000031007a211 */ /* 0x088fe400000f0c11 */
[----:B------:R-:W-:-:S03]  /*188d0*/  @!P3 LEA.HI.X R15, R2, R3, R184, 0x1, P1 ;  /* 0x00000003020fb211 */ /* 0x000fc600008f0cb8 */
[----:B------:R3:W-:Y:S04]  /*188e0*/  @!P2 ST.E.128 desc[UR42][R6.64], RZ ;  /* 0x000000ff0600a985 */ /* 0x0007e8000c101d2a */
[----:B------:R3:W-:Y:S02]  /*188f0*/  @!P3 ST.E.128 desc[UR42][R14.64], RZ ;  /* 0x000000ff0e00b985 */ /* 0x0007e4000c101d2a */
.L_x_9618:
[----:B------:R-:W-:Y:S05]  /*18900*/  BSYNC B1 ;  /* 0x0000000000017941 */ /* 0x000fea0003800000 */
.L_x_9617:
[----:B------:R-:W-:-:S03]  /*18910*/  UMOV UR4, 0xffffffff ;  /* 0xffffffff00047882 */ /* 0x000fc60000000000 */
[----:B------:R-:W-:Y:S05]  /*18920*/  BRA.DIV UR4, `(.L_x_9619) ;  /* 0x0000009604707947 */ /* 0x000fea000b800000 */
[----:B---3--:R3:W0:Y:S04]  /*18930*/  SHFL.IDX PT, R3, R4, 0x1, 0x181f ;  /* 0x00381f0004037f89 */ /* 0x00862800000e0000 */
[----:B----4-:R3:W4:Y:S02]  /*18940*/  SHFL.IDX PT, R14, R0, 0x1, 0x181f ;  /* 0x00381f00000e7f89 */ /* 0x01072400000e0000 */
.L_x_9854:
        /* <DEDUP_REMOVED lines=13> */
.L_x_9621:
[----:B------:R-:W-:Y:S05]  /*18a20*/  BSYNC B1 ;  /* 0x0000000000017941 */ /* 0x000fea0003800000 */
.L_x_9620:
[----:B------:R-:W-:-:S03]  /*18a30*/  UMOV UR4, 0xffffffff ;  /* 0xffffffff00047882 */ /* 0x000fc60000000000 */
[----:B------:R-:W-:Y:S05]  /*18a40*/  BRA.DIV UR4, `(.L_x_9622) ;  /* 0x0000009604707947 */ /* 0x000fea000b800000 */
[----:B0-----:R0:W0:Y:S04]  /*18a50*/  SHFL.IDX PT, R3, R4, 0x2, 0x181f ;  /* 0x00581f0004037f89 */ /* 0x00102800000e0000 */
[----:B----4-:R4:W0:Y:S02]  /*18a60*/  SHFL.IDX PT, R14, R0, 0x2, 0x181f ;  /* 0x00581f00000e7f89 */ /* 0x01082400000e0000 */
.L_x_9858:
[----:B------:R-:W-:Y:S01]  /*18a70*/  VIADD R5, R191, 0x40 ;  /* 0x00000040bf057836 */ /* 0x000fe20000000000 */
[----:B------:R-:W-:Y:S04]  /*18a80*/  BSSY B1, `(.L_x_9623) ;  /* 0x000000c000017945 */ /* 0x000fe80003800000 */
        /* <DEDUP_REMOVED lines=11> */
.L_x_9624:
[----:B------:R-:W-:Y:S05]  /*18b40*/  BSYNC B1 ;  /* 0x0000000000017941 */ /* 0x000fea0003800000 */
.L_x_9623:
[----:B------:R-:W-:-:S03]  /*18b50*/  UMOV UR4, 0xffffffff ;  /* 0xffffffff00047882 */ /* 0x000fc60000000000 */
[----:B------:R-:W-:Y:S05]  /*18b60*/  BRA.DIV UR4, `(.L_x_9625) ;  /* 0x0000009604707947 */ /* 0x000fea000b800000 */
[----:B0-----:R0:W0:Y:S04]  /*18b70*/  SHFL.IDX PT, R3, R4, 0x3, 0x181f ;  /* 0x00781f0004037f89 */ /* 0x00102800000e0000 */
[----:B------:R0:W0:Y:S02]  /*18b80*/  SHFL.IDX PT, R14, R0, 0x3, 0x181f ;  /* 0x00781f00000e7f89 */ /* 0x00002400000e0000 */
.L_x_9862:
[----:B0--34-:R-:W-:-:S04]  /*18b90*/  IADD3 R0, R191, 0x60, RZ ;  /* 0x00000060bf007810 */ /* 0x019fc80007ffe0ff */
[----:B------:R-:W-:-:S13]  /*18ba0*/  ISETP.GE.AND P0, PT, R0, R8, PT ;  /* 0x000000080000720c */ /* 0x000fda0003f06270 */
[----:B------:R-:W-:Y:S05]  /*18bb0*/  @P0 BRA `(.L_x_9612) ;  /* 0x0000000000240947 */ /* 0x000fea0003800000 */
[----:B------:R-:W-:Y:S02]  /*18bc0*/  ULDC UR4, c[0x0][0xac8] ;  /* 0x0002b20000047ab9 */ /* 0x000fe40000000800 */
[----:B------:R-:W-:Y:S02]  /*18bd0*/  ISETP.GE.AND P2, PT, R16, UR4, PT ;  /* 0x0000000410007c0c */ /* 0x000fe4000bf46270 */
[----:B------:R-:W-:-:S11]  /*18be0*/  ISETP.GE.AND P3, PT, R2, UR4, PT ;  /* 0x0000000402007c0c */ /* 0x000fd6000bf66270 */
[-C--:B------:R-:W-:Y:S02]  /*18bf0*/  @!P2 LEA R4, P0, R16, R14.reuse, 0x1 ;  /* 0x0000000e1004a211 */ /* 0x080fe400078008ff */
[----:B------:R-:W-:Y:S02]  /*18c00*/  @!P3 LEA R14, P1, R2, R14, 0x1 ;  /* 0x0000000e020eb211 */ /* 0x000fe400078208ff */
[-C--:B------:R-:W-:Y:S02]  /*18c10*/  @!P2 LEA.HI.X R5, R16, R3.reuse, R17, 0x1, P0 ;  /* 0x000000031005a211 */ /* 0x080fe400000f0c11 */
[----:B------:R-:W-:-:S03]  /*18c20*/  @!P3 LEA.HI.X R15, R2, R3, R184, 0x1, P1 ;  /* 0x00000003020fb211 */ /* 0x000fc600008f0cb8 */
[----:B------:R0:W-:Y:S04]  /*18c30*/  @!P2 ST.E.128 desc[UR42][R4.64], RZ ;  /* 0x000000ff0400a985 */ /* 0x0001e8000c101d2a */
[----:B------:R0:W-:Y:S02]  /*18c40*/  @!P3 ST.E.128 desc[UR42][R14.64], RZ ;  /* 0x000000ff0e00b985 */ /* 0x0001e4000c101d2a */
.L_x_9612:
[----:B------:R-:W-:Y:S05]  /*18c50*/  BSYNC B0 ;  /* 0x0000000000007941 */ /* 0x000fea0003800000 */
.L_x_9603:
[----:B------:R-:W-:Y:S02]  /*18c60*/  ULDC UR4, c[0x0][0xc3c] ;  /* 0x00030f0000047ab9 */ /* 0x000fe40000000800 */
[----:B-1----:R-:W-:-:S13]  /*18c70*/  ISETP.GE.AND P0, PT, R43, UR4, PT ;  /* 0x000000042b007c0c */ /* 0x002fda000bf06270 */
[----:B------:R-:W-:Y:S05]  /*18c80*/  @!P0 BRA `(.L_x_9626) ;  /* 0xfffffe8400208947 */ /* 0x000fea000383ffff */
[----:B------:R-:W-:Y:S05]  /*18c90*/  BRA `(.L_x_9405) ;  /* 0x0000006c00387947 */ /* 0x000fea0003800000 */
.L_x_9403:
        /* <DEDUP_REMOVED lines=16> */
.L_x_9627:
        /* <DEDUP_REMOVED lines=41> */
.L_x_9633:
        /* <DEDUP_REMOVED lines=12> */
.L_x_9632:
[----:B------:R-:W-:Y:S05]  /*190f0*/  BSYNC B0 ;  /* 0x0000000000007941 */ /* 0x000fea0003800000 */
.L_x_9631:
        /* <DEDUP_REMOVED lines=20> */
.L_x_9629:
        /* <DEDUP_REMOVED lines=20> */
.L_x_9634:
        /* <DEDUP_REMOVED lines=34> */
[----:B0-----:R-:W-:-:S06]  /*195a0*/  IADD3 R3, R7, 0xffffffe, RZ ;  /* 0x0ffffffe07037810 */ /* 0x001fcc0007ffe0ff */
        /* <DEDUP_REMOVED lines=18> */
[----:B------:R-:W-:Y:S02]  /*196d0*/  @!P2 IADD3 R2, -R2, RZ, RZ ;  /* 0x000000ff0202a210 */ /* 0x000fe40007ffe1ff */
[----:B------:R-:W-:-:S04]  /*196e0*/  @!P1 LOP3.LUT R2, RZ, R15, RZ, 0x33, !PT ;  /* 0x0000000fff029212 */ /* 0x000fc800078e33ff */
[----:B------:R-:W-:Y:S01]  /*196f0*/  LOP3.LUT R17, RZ, R2, RZ, 0x33, !PT ;  /* 0x00000002ff117212 */ /* 0x000fe200078e33ff */
[----:B------:R-:W-:-:S03]  /*19700*/  IMAD R18, R2, R18, R3 ;  /* 0x0000001202127224 */ /* 0x000fc600078e0203 */
[----:B------:R-:W-:Y:S01]  /*19710*/  IADD3 R17, R4, R17, RZ ;  /* 0x0000001104117210 */ /* 0x000fe20007ffe0ff */
[----:B------:R-:W-:Y:S06]  /*19720*/  BRA `(.L_x_9635) ;  /* 0x00000000000c7947 */ /* 0x000fec0003800000 */
.L_x_9630:
[----:B------:R-:W-:Y:S01]  /*19730*/  IMAD.MOV.U32 R17, RZ, RZ, RZ ;  /* 0x000000ffff117224 */ /* 0x000fe200078e00ff */
[----:B------:R-:W-:Y:S01]  /*19740*/  MOV R18, RZ ;  /* 0x000000ff00127202 */ /* 0x000fe20000000f00 */
[----:B------:R-:W-:-:S07]  /*19750*/  IMAD.U32 R16, RZ, RZ, UR6 ;  /* 0x00000006ff107e24 */ /* 0x000fce000f8e00ff */
.L_x_9635:
[----:B------:R-:W-:-:S13]  /*19760*/  ISETP.NE.AND P0, PT, R5, RZ, PT ;  /* 0x000000ff0500720c */ /* 0x000fda0003f05270 */
[----:B------:R-:W0:Y:S01]  /*19770*/  @!P0 S2R R3, SR_CgaCtaId ;  /* 0x0000000000038919 */ /* 0x000e220000008800 */
[----:B------:R-:W-:-:S04]  /*19780*/  @!P0 MOV R2, 0x400 ;  /* 0x0000040000028802 */ /* 0x000fc80000000f00 */
[----:B0-----:R-:W-:-:S05]  /*19790*/  @!P0 LEA R2, R3, R2, 0x18 ;  /* 0x0000000203028211 */ /* 0x001fca00078ec0ff */
[----:B------:R1:W-:Y:S01]  /*197a0*/  @!P0 STS.128 [R2+0x288d0], R16 ;  /* 0x0288d01002008388 */ /* 0x0003e20000000c00 */
[----:B------:R-:W-:Y:S06]  /*197b0*/  BAR.ARV 0x5, 0x180 ;  /* 0x0146000000007b1d */ /* 0x000fec0000002000 */
.L_x_9628:
[----:B------:R2:W-:Y:S01]  /*197c0*/  STL [R1+0x24], RZ ;  /* 0x000024ff01007387 */ /* 0x0005e20000100800 */
[----:B------:R-:W-:Y:S01]  /*197d0*/  ULDC UR4, c[0x0][0xc3c] ;  /* 0x00030f0000047ab9 */ /* 0x000fe20000000800 */
[----:B------:R-:W-:Y:S01]  /*197e0*/  IMAD.MOV.U32 R28, RZ, RZ, 0x1 ;  /* 0x00000001ff1c7424 */ /* 0x000fe200078e00ff */
[----:B0-----:R-:W-:Y:S01]  /*197f0*/  ISETP.GE.AND P0, PT, R19, UR4, PT ;  /* 0x0000000413007c0c */ /* 0x001fe2000bf06270 */
[----:B------:R-:W-:-:S12]  /*19800*/  IMAD.MOV.U32 R25, RZ, RZ, RZ ;  /* 0x000000ffff197224 */ /* 0x000fd800078e00ff */
[----:B--2---:R-:W-:Y:S05]  /*19810*/  @P0 BRA `(.L_x_9636) ;  /* 0x0000005c007c0947 */ /* 0x004fea0003800000 */
[----:B------:R-:W0:Y:S01]  /*19820*/  S2UR UR5, SR_CgaCtaId ;  /* 0x00000000000579c3 */ /* 0x000e220000008800 */
[C---:B------:R-:W-:Y:S01]  /*19830*/  SHF.L.U32 R31, R0.reuse, 0x3, RZ ;  /* 0x00000003001f7819 */ /* 0x040fe200000006ff */
[----:B------:R-:W-:Y:S01]  /*19840*/  UMOV UR4, 0x400 ;  /* 0x0000040000047882 */ /* 0x000fe20000000000 */
[----:B-1----:R-:W-:Y:S01]  /*19850*/  LOP3.LUT R2, R0, 0x7f, RZ, 0xc0, !PT ;  /* 0x0000007f00027812 */ /* 0x002fe200078ec0ff */
[----:B------:R1:W-:Y:S01]  /*19860*/  STL [R1+0x24], RZ ;  /* 0x000024ff01007387 */ /* 0x0003e20000100800 */
[C---:B------:R-:W-:Y:S01]  /*19870*/  LOP3.LUT R3, R31.reuse, 0x1f8, RZ, 0xc0, !PT ;  /* 0x000001f81f037812 */ /* 0x040fe200078ec0ff */
[----:B------:R-:W-:Y:S01]  /*19880*/  BSSY B8, `(.L_x_9636) ;  /* 0x00005d8000087945 */ /* 0x000fe20003800000 */
[----:B------:R-:W-:Y:S01]  /*19890*/  LOP3.LUT R31, R31, 0x38, RZ, 0xc0, !PT ;  /* 0x000000381f1f7812 */ /* 0x000fe200078ec0ff */
[----:B------:R-:W-:Y:S01]  /*198a0*/  IMAD.SHL.U32 R36, R2, 0x8, RZ ;  /* 0x0000000802247824 */ /* 0x000fe200078e00ff */
[----:B------:R-:W-:Y:S01]  /*198b0*/  LOP3.LUT R3, R3, 0x38, R0, 0x78, !PT ;  /* 0x0000003803037812 */ /* 0x000fe200078e7800 */
[----:B------:R-:W-:Y:S01]  /*198c0*/  IMAD.SHL.U32 R0, R0, 0x10, RZ ;  /* 0x0000001000007824 */ /* 0x000fe200078e00ff */
[----:B------:R-:W-:Y:S01]  /*198d0*/  SHF.R.U32.HI R2, RZ, 0x3, R2 ;  /* 0x00000003ff027819 */ /* 0x000fe20000011602 */
[----:B------:R-:W-:Y:S01]  /*198e0*/  IMAD.MOV.U32 R27, RZ, RZ, RZ ;  /* 0x000000ffff1b7224 */ /* 0x000fe200078e00ff */
[----:B------:R-:W-:Y:S01]  /*198f0*/  LOP3.LUT R36, R3, 0x200, R36, 0xf8, !PT ;  /* 0x0000020003247812 */ /* 0x000fe200078ef824 */
[----:B------:R-:W-:Y:S01]  /*19900*/  IMAD.MOV.U32 R25, RZ, RZ, RZ ;  /* 0x000000ffff197224 */ /* 0x000fe200078e00ff */
[----:B------:R-:W-:Y:S01]  /*19910*/  LOP3.LUT R0, R0, 0x70, RZ, 0xc0, !PT ;  /* 0x0000007000007812 */ /* 0x000fe200078ec0ff */
[----:B------:R-:W-:Y:S01]  /*19920*/  IMAD.MOV.U32 R28, RZ, RZ, 0x1 ;  /* 0x00000001ff1c7424 */ /* 0x000fe200078e00ff */
[----:B------:R-:W-:Y:S01]  /*19930*/  MOV R29, 0x1 ;  /* 0x00000001001d7802 */ /* 0x000fe20000000f00 */
[----:B------:R-:W-:Y:S01]  /*19940*/  ULOP3.LUT UR38, UR36, 0x2, URZ, 0xfc, !UPT ;  /* 0x0000000224267892 */ /* 0x000fe2000f8efc3f */
[----:B------:R-:W-:Y:S01]  /*19950*/  LOP3.LUT R2, R2, R0, RZ, 0xfc, !PT ;  /* 0x0000000002027212 */ /* 0x000fe200078efcff */
[----:B------:R-:W-:Y:S01]  /*19960*/  ULDC.64 UR40, c[0x0][0x198] ;  /* 0x0000660000287ab9 */ /* 0x000fe20000000a00 */
[----:B------:R-:W-:Y:S01]  /*19970*/  LOP3.LUT R30, R31, 0x40, RZ, 0xfc, !PT ;  /* 0x000000401f1e7812 */ /* 0x000fe200078efcff */
[----:B------:R-:W-:Y:S01]  /*19980*/  ULDC UR37, c[0x0][0xc] ;  /* 0x0000030000257ab9 */ /* 0x000fe20000000800 */
[----:B0-----:R-:W-:-:S06]  /*19990*/  ULEA UR4, UR5, UR4, 0x18 ;  /* 0x0000000405047291 */ /* 0x001fcc000f8ec03f */
[----:B------:R-:W-:-:S05]  /*199a0*/  MOV R22, UR4 ;  /* 0x0000000400167c02 */ /* 0x000fca0008000f00 */
[----:B------:R-:W-:-:S05]  /*199b0*/  IMAD R0, R36, 0x2, R22 ;  /* 0x0000000224007824 */ /* 0x000fca00078e0216 */
[----:B------:R1:W-:Y:S02]  /*199c0*/  STL [R1+0x8], R0 ;  /* 0x0000080001007387 */ /* 0x0003e40000100800 */
.L_x_9735:
        /* <DEDUP_REMOVED lines=29> */
[----:B---3--:R-:W3:Y:S01]  /*19ba0*/  @P0 LDG.E R6, desc[UR42][R2.64] ;  /* 0x0000002a02060981 */ /* 0x008ee2000c1e1900 */
        /* <DEDUP_REMOVED lines=16> */
[----:B0-----:R-:W-:Y:S01]  /*19cb0*/  MOV R7, UR5 ;  /* 0x0000000500077c02 */ /* 0x001fe20008000f00 */
[----:B---3--:R0:W-:Y:S04]  /*19cc0*/  STL [R1+0x14], R8 ;  /* 0x0000140801007387 */ /* 0x0081e80000100800 */
[----:B--2---:R1:W-:Y:S01]  /*19cd0*/  STL [R1], R11 ;  /* 0x0000000b01007387 */ /* 0x0043e20000100800 */
[----:B------:R-:W-:Y:S02]  /*19ce0*/  IMAD.MOV.U32 R10, RZ, RZ, R8 ;  /* 0x000000ffff0a7224 */ /* 0x000fe400078e0008 */
[----:B0-----:R-:W-:Y:S01]  /*19cf0*/  IMAD.U32 R8, RZ, RZ, UR4 ;  /* 0x00000004ff087e24 */ /* 0x001fe2000f8e00ff */
[----:B----4-:R-:W-:Y:S06]  /*19d00*/  @P2 BRA `(.L_x_9637) ;  /* 0x0000000000142947 */ /* 0x010fec0003800000 */
[----:B------:R-:W-:Y:S05]  /*19d10*/  @!P0 BRA `(.L_x_9637) ;  /* 0x0000000000108947 */ /* 0x000fea0003800000 */
[----:B------:R-:W2:Y:S04]  /*19d20*/  LDG.E R9, desc[UR42][R2.64] ;  /* 0x0000002a02097981 */ /* 0x000ea8000c1e1900 */
[----:B------:R-:W2:Y:S02]  /*19d30*/  LDG.E R6, desc[UR42][R2.64+0x4] ;  /* 0x0000042a02067981 */ /* 0x000ea4000c1e1900 */
[----:B--2---:R-:W-:-:S05]  /*19d40*/  IMAD.IADD R10, R6, 0x1, -R9 ;  /* 0x00000001060a7824 */ /* 0x004fca00078e0a09 */
[----:B------:R0:W-:Y:S02]  /*19d50*/  STL [R1+0x14], R10 ;  /* 0x0000140a01007387 */ /* 0x0001e40000100800 */
.L_x_9637:
        /* <DEDUP_REMOVED lines=9> */
.L_x_9638:
        /* <DEDUP_REMOVED lines=9> */
.L_x_9639:
[----:B--2---:R-:W2:Y:S01]  /*19e80*/  @P1 LDG.E R2, desc[UR42][R4.64] ;  /* 0x0000002a04021981 */ /* 0x004ea2000c1e1900 */
[----:B------:R-:W3:Y:S03]  /*19e90*/  LDC R3, c[0x0][0x448] ;  /* 0x00011200ff037b82 */ /* 0x000ee60000000800 */
[----:B------:R4:W2:Y:S01]  /*19ea0*/  @P1 LDG.E R9, desc[UR42][R4.64+0x4] ;  /* 0x0000042a04091981 */ /* 0x0008a2000c1e1900 */
[----:B-----5:R-:W-:Y:S01]  /*19eb0*/  IADD3 R8, -R11, R8, RZ ;  /* 0x000000080b087210 */ /* 0x020fe20007ffe1ff */
[----:B------:R-:W-:Y:S04]  /*19ec0*/  BSSY B0, `(.L_x_9640) ;  /* 0x0000127000007945 */ /* 0x000fe80003800000 */
[----:B----4-:R-:W-:-:S05]  /*19ed0*/  IMAD.MOV R4, RZ, RZ, -R8 ;  /* 0x000000ffff047224 */ /* 0x010fca00078e0a08 */
[----:B------:R-:W-:Y:S02]  /*19ee0*/  VIMNMX R4, RZ, R4, !PT ;  /* 0x00000004ff047248 */ /* 0x000fe40007fe0100 */
[----:B---3--:R-:W-:-:S13]  /*19ef0*/  ISETP.NE.AND P0, PT, R3, 0x1, PT ;  /* 0x000000010300780c */ /* 0x008fda0003f05270 */
[----:B------:R-:W3:Y:S08]  /*19f00*/  @P0 LDC R3, c[0x0][0x44c] ;  /* 0x00011300ff030b82 */ /* 0x000ef00000000800 */
[----:B------:R-:W4:Y:S01]  /*19f10*/  @P0 LDC R6, c[0x0][0x450] ;  /* 0x00011400ff060b82 */ /* 0x000f220000000800 */
[----:B--2---:R-:W-:Y:S01]  /*19f20*/  @P1 IMAD.IADD R7, R9, 0x1, -R2 ;  /* 0x0000000109071824 */ /* 0x004fe200078e0a02 */
[----:B------:R-:W-:-:S03]  /*19f30*/  SHF.L.U32 R2, R17, 0x7, RZ ;  /* 0x0000000711027819 */ /* 0x000fc600000006ff */
[----:B------:R-:W-:Y:S02]  /*19f40*/  IMAD.IADD R37, R8, 0x1, R7 ;  /* 0x0000000108257824 */ /* 0x000fe400078e0207 */
[----:B------:R-:W-:Y:S02]  /*19f50*/  VIADD R2, R2, 0x7f ;  /* 0x0000007f02027836 */ /* 0x000fe40000000000 */
[----:B------:R-:W-:Y:S02]  /*19f60*/  VIADD R5, R37, 0x7f ;  /* 0x0000007f25057836 */ /* 0x000fe40000000000 */
[----:B---3--:R-:W-:-:S04]  /*19f70*/  @P0 IMAD.HI.U32 R9, R2, R3, RZ ;  /* 0x0000000302090227 */ /* 0x008fc800078e00ff */
[----:B------:R-:W-:Y:S01]  /*19f80*/  IMAD.MOV.U32 R3, RZ, RZ, R2 ;  /* 0x000000ffff037224 */ /* 0x000fe200078e0002 */
[----:B----4-:R-:W-:Y:S02]  /*19f90*/  @P0 SHF.R.U32.HI R3, RZ, R6, R9 ;  /* 0x00000006ff030219 */ /* 0x010fe40000011609 */
[----:B------:R-:W-:Y:S02]  /*19fa0*/  IADD3 R6, R37, 0x80, -R10 ;  /* 0x0000008025067810 */ /* 0x000fe40007ffe80a */
[----:B------:R-:W-:Y:S02]  /*19fb0*/  SHF.R.S32.HI R2, RZ, 0x1f, R5 ;  /* 0x0000001fff027819 */ /* 0x000fe40000011405 */
[----:B------:R-:W-:Y:S02]  /*19fc0*/  IADD3 R3, R6, R3, RZ ;  /* 0x0000000306037210 */ /* 0x000fe40007ffe0ff */
[----:B------:R-:W-:Y:S02]  /*19fd0*/  LEA.HI R5, R2, R5, RZ, 0x7 ;  /* 0x0000000502057211 */ /* 0x000fe400078f38ff */
[----:B------:R-:W-:-:S02]  /*19fe0*/  SHF.R.S32.HI R2, RZ, 0x1f, R3 ;  /* 0x0000001fff027819 */ /* 0x000fc40000011403 */
[----:B------:R-:W-:Y:S02]  /*19ff0*/  SHF.R.S32.HI R5, RZ, 0x7, R5 ;  /* 0x00000007ff057819 */ /* 0x000fe40000011405 */
[----:B------:R-:W-:-:S04]  /*1a000*/  LEA.HI R2, R2, R3, RZ, 0x7 ;  /* 0x0000000302027211 */ /* 0x000fc800078f38ff */
[----:B------:R-:W-:-:S04]  /*1a010*/  SHF.R.S32.HI R2, RZ, 0x7, R2 ;  /* 0x00000007ff027819 */ /* 0x000fc80000011402 */
[----:B------:R-:W-:-:S05]  /*1a020*/  VIMNMX R3, R5, R2, PT ;  /* 0x0000000205037248 */ /* 0x000fca0003fe0100 */
[----:B------:R-:W-:-:S05]  /*1a030*/  IMAD R2, R3, 0x80, -R8 ;  /* 0x0000008003027824 */ /* 0x000fca00078e0a08 */
[----:B------:R-:W-:-:S04]  /*1a040*/  VIMNMX R7, R2, R7, PT ;  /* 0x0000000702077248 */ /* 0x000fc80003fe0100 */
[----:B------:R-:W-:Y:S02]  /*1a050*/  ISETP.GT.AND P0, PT, R7, R4, PT ;  /* 0x000000040700720c */ /* 0x000fe40003f04270 */
[----:B------:R-:W-:-:S11]  /*1a060*/  SHF.R.U32.HI R4, RZ, 0x7, R4 ;  /* 0x00000007ff047819 */ /* 0x000fd60000011604 */
        /* <DEDUP_REMOVED lines=15> */
.L_x_9865:
[----:B---3--:R-:W-:Y:S02]  /*1a160*/  ISETP.NE.AND P0, PT, R14, RZ, PT ;  /* 0x000000ff0e00720c */ /* 0x008fe40003f05270 */
[----:B------:R-:W-:-:S11]  /*1a170*/  PLOP3.LUT P6, PT, PT, PT, PT, 0x8, 0x0 ;  /* 0x000000000000781c */ /* 0x000fd60003fce170 */
[----:B------:R-:W-:Y:S05]  /*1a180*/  @P0 BRA `(.L_x_9643) ;  /* 0x00000000000c0947 */ /* 0x000fea0003800000 */
[----:B------:R-:W-:-:S03]  /*1a190*/  UMOV UR4, 0xffffffff ;  /* 0xffffffff00047882 */ /* 0x000fc60000000000 */
[----:B------:R-:W-:Y:S05]  /*1a1a0*/  BRA.DIV UR4, `(.L_x_9644) ;  /* 0x00000082045c7947 */ /* 0x000fea000b800000 */
[----:B------:R-:W-:-:S13]  /*1a1b0*/  ELECT P6, URZ, PT ;  /* 0x00000000003f782f */ /* 0x000fda00038c0000 */
.L_x_9643:
[----:B--2---:R-:W2:Y:S01]  /*1a1c0*/  LDL R7, [R1+0x24] ;  /* 0x0000240001077983 */ /* 0x004ea20000100800 */
[----:B------:R-:W-:Y:S01]  /*1a1d0*/  BSSY B1, `(.L_x_9645) ;  /* 0x0000008000017945 */ /* 0x000fe20003800000 */
[----:B--2---:R-:W-:-:S05]  /*1a1e0*/  VIADD R7, R7, 0x1 ;  /* 0x0000000107077836 */ /* 0x004fca0000000000 */
[----:B------:R-:W-:-:S04]  /*1a1f0*/  LEA.HI R8, R7, R7, RZ, 0x1 ;  /* 0x0000000707087211 */ /* 0x000fc800078f08ff */
[----:B------:R-:W-:-:S04]  /*1a200*/  LOP3.LUT R8, R8, 0xfffffffe, RZ, 0xc0, !PT ;  /* 0xfffffffe08087812 */ /* 0x000fc800078ec0ff */
[----:B------:R-:W-:-:S04]  /*1a210*/  IADD3 R7, R7, -R8, RZ ;  /* 0x8000000807077210 */ /* 0x000fc80007ffe0ff */
[----:B------:R-:W-:-:S04]  /*1a220*/  SHF.L.U32 R7, R7, 0x1f, RZ ;  /* 0x0000001f07077819 */ /* 0x000fc800000006ff */
[----:B------:R-:W2:Y:S02]  /*1a230*/  SYNCS.PHASECHK.TRANS64.TRYWAIT P0, [R22+URZ+0x28820], R7 ;  /* 0x02882007160075a7 */ /* 0x000ea4000800017f */
[----:B--2---:R-:W-:Y:S05]  /*1a240*/  @!P0 BRA `(.L_x_9646) ;  /* 0x0000008000548947 */ /* 0x004fea0003800000 */
.L_x_9868:
[----:B------:R-:W-:Y:S05]  /*1a250*/  BSYNC B1 ;  /* 0x0000000000017941 */ /* 0x000fea0003800000 */
.L_x_9645:
[----:B------:R-:W-:Y:S04]  /*1a260*/  BSSY B1, `(.L_x_9647) ;  /* 0x000006e000017945 */ /* 0x000fe80003800000 */
[----:B------:R-:W-:Y:S05]  /*1a270*/  @!P6 BRA `(.L_x_9648) ;  /* 0x0000000400b0e947 */ /* 0x000fea0003800000 */
[----:B--2---:R-:W-:Y:S01]  /*1a280*/  IMAD R7, R27, 0x8, R22 ;  /* 0x000000081b077824 */ /* 0x004fe200078e0216 */
[----:B------:R-:W-:Y:S01]  /*1a290*/  SHF.L.U32 R8, R29, 0x1f, RZ ;  /* 0x0000001f1d087819 */ /* 0x000fe200000006ff */
[----:B------:R-:W2:Y:S01]  /*1a2a0*/  S2R R9, SR_TID.X ;  /* 0x0000000000097919 */ /* 0x000ea20000002100 */
[----:B------:R-:W-:Y:S02]  /*1a2b0*/  BSSY B2, `(.L_x_9649) ;  /* 0x0000005000027945 */ /* 0x000fe40003800000 */
[----:B------:R-:W3:Y:S01]  /*1a2c0*/  SYNCS.PHASECHK.TRANS64.TRYWAIT P0, [R7+URZ+0x288a0], R8 ;  /* 0x0288a008070075a7 */ /* 0x000ee2000800017f */
[----:B--2---:R-:W-:-:S04]  /*1a2d0*/  LOP3.LUT R9, R9, 0x7f, RZ, 0xc0, !PT ;  /* 0x0000007f09097812 */ /* 0x004fc800078ec0ff */
[----:B------:R-:W-:Y:S01]  /*1a2e0*/  ISETP.NE.AND P1, PT, R9, RZ, PT ;  /* 0x000000ff0900720c */ /* 0x000fe20003f25270 */
[----:B---3--:R-:W-:-:S12]  /*1a2f0*/  @!P0 BRA `(.L_x_9650) ;  /* 0x00000080003c8947 */ /* 0x008fd80003800000 */
.L_x_9869:
[----:B------:R-:W-:Y:S05]  /*1a300*/  BSYNC B2 ;  /* 0x0000000000027941 */ /* 0x000fea0003800000 */
.L_x_9649:
        /* <DEDUP_REMOVED lines=9> */
.L_x_9652:
[----:B------:R-:W-:Y:S05]  /*1a3a0*/  BSYNC B2 ;  /* 0x0000000000027941 */ /* 0x000fea0003800000 */
.L_x_9651:
[----:B------:R-:W-:Y:S01]  /*1a3b0*/  MOV R14, RZ ;  /* 0x000000ff000e7202 */ /* 0x000fe20000000f00 */
[----:B------:R-:W-:Y:S01]  /*1a3c0*/  IMAD R9, R3, 0x80, R0 ;  /* 0x0000008003097824 */ /* 0x000fe200078e0200 */
[----:B0-----:R-:W-:Y:S01]  /*1a3d0*/  LEA R10, R27, R22, 0xf ;  /* 0x000000161b0a7211 */ /* 0x001fe200078e78ff */
[----:B------:R-:W-:Y:S01]  /*1a3e0*/  UIADD3 UR4, UP0, UR40, 0x570, URZ ;  /* 0x0000057028047890 */ /* 0x000fe2000ff1e03f */
[----:B------:R-:W-:Y:S01]  /*1a3f0*/  R2UR UR10, R14 ;  /* 0x000000000e0a72ca */ /* 0x000fe200000e0000 */
[----:B------:R-:W-:Y:S01]  /*1a400*/  VIADD R9, R9, 0xffffff80 ;  /* 0xffffff8009097836 */ /* 0x000fe20000000000 */
[----:B------:R-:W-:Y:S01]  /*1a410*/  PLOP3.LUT P0, PT, PT, PT, PT, 0x80, 0x0 ;  /* 0x000000000000781c */ /* 0x000fe20003f0f070 */
[----:B-1----:R-:W-:Y:S01]  /*1a420*/  IMAD.SHL.U32 R11, R27, 0x4000, RZ ;  /* 0x000040001b0b7824 */ /* 0x002fe200078e00ff */
[----:B------:R-:W-:Y:S01]  /*1a430*/  IADD3 R13, R10, 0x18400, RZ ;  /* 0x000184000a0d7810 */ /* 0x000fe20007ffe0ff */
[----:B------:R-:W-:Y:S01]  /*1a440*/  VIADD R12, R7, 0x28890 ;  /* 0x00028890070c7836 */ /* 0x000fe20000000000 */
[----:B------:R-:W-:Y:S01]  /*1a450*/  UIADD3.X UR5, URZ, UR41, URZ, UP0, !UPT ;  /* 0x000000293f057290 */ /* 0x000fe200087fe43f */
[----:B------:R-:W-:Y:S01]  /*1a460*/  UMOV UR6, 0x0 ;  /* 0x0000000000067882 */ /* 0x000fe20000000000 */
[----:B------:R-:W-:-:S10]  /*1a470*/  UMOV UR7, 0x12f00000 ;  /* 0x12f0000000077882 */ /* 0x000fd40000000000 */
.L_x_9653:
        /* <DEDUP_REMOVED lines=16> */
.L_x_9654:
        /* <DEDUP_REMOVED lines=13> */
.L_x_9870:
[----:B------:R-:W-:Y:S05]  /*1a650*/  BSYNC B2 ;  /* 0x0000000000027941 */ /* 0x000fea0003800000 */
.L_x_9655:
[----:B------:R-:W-:Y:S01]  /*1a660*/  BSSY B2, `(.L_x_9657) ;  /* 0x000000b000027945 */ /* 0x000fe20003800000 */
[----:B------:R-:W-:Y:S01]  /*1a670*/  MOV R12, 0x0 ;  /* 0x00000000000c7802 */ /* 0x000fe20000000f00 */
[----:B------:R-:W-:Y:S02]  /*1a680*/  IMAD.MOV.U32 R13, RZ, RZ, 0x12f00000 ;  /* 0x12f00000ff0d7424 */ /* 0x000fe400078e00ff */
[----:B------:R-:W-:Y:S05]  /*1a690*/  @P1 BRA `(.L_x_9658) ;  /* 0x00000000001c1947 */ /* 0x000fea0003800000 */
[----:B------:R-:W1:Y:S01]  /*1a6a0*/  S2R R10, SR_TID.X ;  /* 0x00000000000a7919 */ /* 0x000e620000002100 */
[----:B0-2---:R-:W-:-:S04]  /*1a6b0*/  IMAD.MOV.U32 R8, RZ, RZ, 0x8000 ;  /* 0x00008000ff087424 */ /* 0x005fc800078e00ff */
[----:B------:R3:W-:Y:S01]  /*1a6c0*/  SYNCS.ARRIVE.TRANS64 RZ, [R7+URZ+0x288b0], R8 ;  /* 0x0288b00807ff79a7 */ /* 0x0007e2000800003f */
[----:B-1----:R-:W-:-:S04]  /*1a6d0*/  LOP3.LUT R10, R10, 0x1f, RZ, 0xc0, !PT ;  /* 0x0000001f0a0a7812 */ /* 0x002fc800078ec0ff */
[----:B------:R-:W-:-:S13]  /*1a6e0*/  ISETP.NE.AND P0, PT, R10, RZ, PT ;  /* 0x000000ff0a00720c */ /* 0x000fda0003f05270 */
[----:B---3--:R-:W-:Y:S05]  /*1a6f0*/  @!P0 BRA `(.L_x_9658) ;  /* 0x0000000000048947 */ /* 0x008fea0003800000 */
[----:B------:R-:W-:Y:S01]  /*1a700*/  BPT.TRAP 0x1 ;  /* 0x000000040000795c */ /* 0x000fe20000300000 */
.L_x_9658:
[----:B------:R-:W-:Y:S05]  /*1a710*/  BSYNC B2 ;  /* 0x0000000000027941 */ /* 0x000fea0003800000 */
.L_x_9657:
[----:B------:R-:W-:Y:S01]  /*1a720*/  R2UR UR10, R14 ;  /* 0x000000000e0a72ca */ /* 0x000fe200000e0000 */
[----:B------:R-:W-:Y:S01]  /*1a730*/  UIADD3 UR4, UP0, UR40, 0x670, URZ ;  /* 0x0000067028047890 */ /* 0x000fe2000ff1e03f */
[----:B------:R-:W-:Y:S01]  /*1a740*/  R2UR UR6, R12 ;  /* 0x000000000c0672ca */ /* 0x000fe200000e0000 */
[----:B0-2---:R-:W-:Y:S01]  /*1a750*/  VIADD R7, R7, 0x288b0 ;  /* 0x000288b007077836 */ /* 0x005fe20000000000 */
[----:B------:R-:W-:Y:S01]  /*1a760*/  R2UR UR7, R13 ;  /* 0x000000000d0772ca */ /* 0x000fe200000e0000 */
[----:B------:R-:W-:Y:S01]  /*1a770*/  UIADD3.X UR5, URZ, UR41, URZ, UP0, !UPT ;  /* 0x000000293f057290 */ /* 0x000fe200087fe43f */
[----:B------:R-:W-:Y:S02]  /*1a780*/  LEA R11, R11, R22, 0x1 ;  /* 0x000000160b0b7211 */ /* 0x000fe400078e08ff */
[----:B------:R-:W-:-:S03]  /*1a790*/  PLOP3.LUT P0, PT, PT, PT, PT, 0x80, 0x0 ;  /* 0x000000000000781c */ /* 0x000fc60003f0f070 */
[----:B------:R-:W-:-:S10]  /*1a7a0*/  VIADD R8, R11, 0x400 ;  /* 0x000004000b087836 */ /* 0x000fd40000000000 */
.L_x_9659:
        /* <DEDUP_REMOVED lines=15> */
.L_x_9660:
        /* <DEDUP_REMOVED lines=9> */
[----:B---3--:R-:W-:Y:S05]  /*1a930*/  @P0 BRA.U.ANY `(.L_x_9660) ;  /* 0xfffffffd00d80947 */ /* 0x008fea000393ffff */
.L_x_9648:
[----:B------:R-:W-:Y:S05]  /*1a940*/  BSYNC B1 ;  /* 0x0000000000017941 */ /* 0x000fea0003800000 */
.L_x_9647:
[----:B-1----:R-:W-:Y:S01]  /*1a950*/  VIADD R11, R3, 0xfffffffe ;  /* 0xfffffffe030b7836 */ /* 0x002fe20000000000 */
        /* <DEDUP_REMOVED lines=8> */
.L_x_9675:
[----:B------:R-:W-:Y:S05]  /*1a9e0*/  YIELD ;  /* 0x0000000000007946 */ /* 0x000fea0003800000 */
[----:B------:R-:W-:Y:S04]  /*1a9f0*/  BSSY B1, `(.L_x_9661) ;  /* 0x000006b000017945 */ /* 0x000fe80003800000 */
[----:B------:R-:W-:Y:S05]  /*1aa00*/  @!P6 BRA `(.L_x_9662) ;  /* 0x0000000400a4e947 */ /* 0x000fea0003800000 */
[----:B0-----:R-:W-:Y:S01]  /*1aa10*/  LEA R10, R27, R22, 0x3 ;  /* 0x000000161b0a7211 */ /* 0x001fe200078e18ff */
[----:B------:R-:W0:Y:S01]  /*1aa20*/  S2R R3, SR_TID.X ;  /* 0x0000000000037919 */ /* 0x000e220000002100 */
[----:B------:R-:W-:Y:S01]  /*1aa30*/  SHF.L.U32 R9, R29, 0x1f, RZ ;  /* 0x0000001f1d097819 */ /* 0x000fe200000006ff */
[----:B------:R-:W-:Y:S03]  /*1aa40*/  BSSY B2, `(.L_x_9663) ;  /* 0x0000005000027945 */ /* 0x000fe60003800000 */
[----:B------:R-:W1:Y:S01]  /*1aa50*/  SYNCS.PHASECHK.TRANS64.TRYWAIT P1, [R10+URZ+0x288a0], R9 ;  /* 0x0288a0090a0075a7 */ /* 0x000e62000802017f */
[----:B0-----:R-:W-:-:S04]  /*1aa60*/  LOP3.LUT R3, R3, 0x7f, RZ, 0xc0, !PT ;  /* 0x0000007f03037812 */ /* 0x001fc800078ec0ff */
[----:B------:R-:W-:Y:S01]  /*1aa70*/  ISETP.NE.AND P2, PT, R3, RZ, PT ;  /* 0x000000ff0300720c */ /* 0x000fe20003f45270 */
[----:B-1----:R-:W-:-:S12]  /*1aa80*/  @!P1 BRA `(.L_x_9664) ;  /* 0x0000007800809947 */ /* 0x002fd80003800000 */
.L_x_9871:
[----:B------:R-:W-:Y:S05]  /*1aa90*/  BSYNC B2 ;  /* 0x0000000000027941 */ /* 0x000fea0003800000 */
.L_x_9663:
[----:B------:R-:W-:Y:S04]  /*1aaa0*/  BSSY B2, `(.L_x_9665) ;  /* 0x0000009000027945 */ /* 0x000fe80003800000 */
[----:B------:R-:W-:Y:S05]  /*1aab0*/  @P2 BRA `(.L_x_9666) ;  /* 0x00000000001c2947 */ /* 0x000fea0003800000 */
[----:B--2---:R-:W1:Y:S01]  /*1aac0*/  S2R R7, SR_TID.X ;  /* 0x0000000000077919 */ /* 0x004e620000002100 */
[----:B------:R-:W-:-:S04]  /*1aad0*/  IMAD.MOV.U32 R3, RZ, RZ, 0x8000 ;  /* 0x00008000ff037424 */ /* 0x000fc800078e00ff */
[----:B------:R3:W-:Y:S01]  /*1aae0*/  SYNCS.ARRIVE.TRANS64 RZ, [R10+URZ+0x28890], R3 ;  /* 0x028890030aff79a7 */ /* 0x0007e2000800003f */
[----:B-1----:R-:W-:-:S04]  /*1aaf0*/  LOP3.LUT R7, R7, 0x1f, RZ, 0xc0, !PT ;  /* 0x0000001f07077812 */ /* 0x002fc800078ec0ff */
[----:B------:R-:W-:-:S13]  /*1ab00*/  ISETP.NE.AND P1, PT, R7, RZ, PT ;  /* 0x000000ff0700720c */ /* 0x000fda0003f25270 */
[----:B---3--:R-:W-:Y:S05]  /*1ab10*/  @!P1 BRA `(.L_x_9666) ;  /* 0x0000000000049947 */ /* 0x008fea0003800000 */
[----:B------:R-:W-:Y:S01]  /*1ab20*/  BPT.TRAP 0x1 ;  /* 0x000000040000795c */ /* 0x000fe20000300000 */
.L_x_9666:
[----:B------:R-:W-:Y:S05]  /*1ab30*/  BSYNC B2 ;  /* 0x0000000000027941 */ /* 0x000fea0003800000 */
.L_x_9665:
[----:B------:R-:W-:Y:S01]  /*1ab40*/  IMAD.MOV.U32 R14, RZ, RZ, RZ ;  /* 0x000000ffff0e7224 */ /* 0x000fe200078e00ff */
[----:B------:R-:W-:Y:S01]  /*1ab50*/  LEA R8, R27, R22, 0xf ;  /* 0x000000161b087211 */ /* 0x000fe200078e78ff */
[----:B------:R-:W-:Y:S01]  /*1ab60*/  UIADD3 UR4, UP0, UR40, 0x570, URZ ;  /* 0x0000057028047890 */ /* 0x000fe2000ff1e03f */
[----:B------:R-:W-:Y:S01]  /*1ab70*/  PLOP3.LUT P1, PT, PT, PT, PT, 0x80, 0x0 ;  /* 0x000000000000781c */ /* 0x000fe20003f2f070 */
[----:B--2---:R-:W-:Y:S01]  /*1ab80*/  IMAD R7, R11, 0x80, R0 ;  /* 0x000000800b077824 */ /* 0x004fe200078e0200 */
[----:B------:R-:W-:Y:S01]  /*1ab90*/  R2UR UR10, R14 ;  /* 0x000000000e0a72ca */ /* 0x000fe200000e0000 */
[----:B------:R-:W-:Y:S01]  /*1aba0*/  VIADD R3, R10, 0x28890 ;  /* 0x000288900a037836 */ /* 0x000fe20000000000 */
[----:B------:R-:W-:Y:S01]  /*1abb0*/  IADD3 R12, R8, 0x18400, RZ ;  /* 0x00018400080c7810 */ /* 0x000fe20007ffe0ff */
[----:B------:R-:W-:Y:S01]  /*1abc0*/  UIADD3.X UR5, URZ, UR41, URZ, UP0, !UPT ;  /* 0x000000293f057290 */ /* 0x000fe200087fe43f */
[----:B------:R-:W-:Y:S01]  /*1abd0*/  UMOV UR6, 0x0 ;  /* 0x0000000000067882 */ /* 0x000fe20000000000 */
[----:B------:R-:W-:-:S10]  /*1abe0*/  UMOV UR7, 0x12f00000 ;  /* 0x12f0000000077882 */ /* 0x000fd40000000000 */
.L_x_9667:
        /* <DEDUP_REMOVED lines=16> */
.L_x_9668:
        /* <DEDUP_REMOVED lines=13> */
.L_x_9872:
[----:B------:R-:W-:Y:S05]  /*1adc0*/  BSYNC B2 ;  /* 0x0000000000027941 */ /* 0x000fea0003800000 */
.L_x_9669:
        /* <DEDUP_REMOVED lines=11> */
.L_x_9672:
[----:B------:R-:W-:Y:S05]  /*1ae80*/  BSYNC B2 ;  /* 0x0000000000027941 */ /* 0x000fea0003800000 */
.L_x_9671:
        /* <DEDUP_REMOVED lines=8> */
.L_x_9673:
        /* <DEDUP_REMOVED lines=15> */
.L_x_9674:
        /* <DEDUP_REMOVED lines=10> */
.L_x_9662:
[----:B------:R-:W-:Y:S05]  /*1b0a0*/  BSYNC B1 ;  /* 0x0000000000017941 */ /* 0x000fea0003800000 */
.L_x_9661:
        /* <DEDUP_REMOVED lines=8> */
.L_x_9641:
[----:B------:R-:W-:Y:S05]  /*1b130*/  BSYNC B0 ;  /* 0x0000000000007941 */ /* 0x000fea0003800000 */
.L_x_9640:
[----:B------:R-:W3:Y:S01]  /*1b140*/  LDC R0, c[0x0][0x448] ;  /* 0x00011200ff007b82 */ /* 0x000ee20000000800 */
[----:B------:R-:W-:Y:S01]  /*1b150*/  LEA R3, R17, 0x7f, 0x7 ;  /* 0x0000007f11037811 */ /* 0x000fe200078e38ff */
[----:B------:R-:W-:Y:S05]  /*1b160*/  @!P0 WARPSYNC.ALL ;  /* 0x0000000000008948 */ /* 0x000fea0003800000 */
[----:B------:R-:W-:Y:S01]  /*1b170*/  BSSY B7, `(.L_x_9676) ;  /* 0x0000387000077945 */ /* 0x000fe20003800000 */
[----:B------:R-:W-:Y:S01]  /*1b180*/  @!P0 BAR.SYNC.DEFER_BLOCKING 0xc, 0x180 ;  /* 0x0306000000008b1d */ /* 0x000fe20000010000 */
[----:B---3--:R-:W-:-:S13]  /*1b190*/  ISETP.NE.AND P1, PT, R0, 0x1, PT ;  /* 0x000000010000780c */ /* 0x008fda0003f25270 */
[----:B------:R-:W3:Y:S08]  /*1b1a0*/  @P1 LDC R0, c[0x0][0x44c] ;  /* 0x00011300ff001b82 */ /* 0x000ef00000000800 */
[----:B--2---:R-:W2:Y:S01]  /*1b1b0*/  @P1 LDC R7, c[0x0][0x450] ;  /* 0x00011400ff071b82 */ /* 0x004ea20000000800 */
[----:B---3--:R-:W-:-:S05]  /*1b1c0*/  @P1 IMAD.HI.U32 R0, R3, R0, RZ ;  /* 0x0000000003001227 */ /* 0x008fca00078e00ff */
[----:B--2---:R-:W-:-:S05]  /*1b1d0*/  @P1 SHF.R.U32.HI R3, RZ, R7, R0 ;  /* 0x00000007ff031219 */ /* 0x004fca0000011600 */
[----:B------:R-:W-:-:S05]  /*1b1e0*/  IMAD.IADD R3, R6, 0x1, R3 ;  /* 0x0000000106037824 */ /* 0x000fca00078e0203 */
[----:B------:R-:W-:-:S04]  /*1b1f0*/  SHF.R.S32.HI R0, RZ, 0x1f, R3 ;  /* 0x0000001fff007819 */ /* 0x000fc80000011403 */
[----:B------:R-:W-:-:S04]  /*1b200*/  LEA.HI R0, R0, R3, RZ, 0x7 ;  /* 0x0000000300007211 */ /* 0x000fc800078f38ff */
[----:B------:R-:W-:-:S04]  /*1b210*/  SHF.R.S32.HI R0, RZ, 0x7, R0 ;  /* 0x00000007ff007819 */ /* 0x000fc80000011400 */
[----:B------:R-:W-:-:S04]  /*1b220*/  VIMNMX R35, R5, R0, PT ;  /* 0x0000000005237248 */ /* 0x000fc80003fe0100 */
[----:B------:R-:W-:Y:S01]  /*1b230*/  ISETP.GT.AND P0, PT, R35, RZ, PT ;  /* 0x000000ff2300720c */ /* 0x000fe20003f04270 */
        /* <DEDUP_REMOVED lines=19> */
.L_x_9677:
        /* <DEDUP_REMOVED lines=10> */
[----:B------:R-:W2:Y:S01]  /*1b410*/  LDC.64 R2, c[0x4][R2] ;  /* 0x0100000002027b82 */ /* 0x000ea20000000a00 */
[----:B------:R-:W-:Y:S01]  /*1b420*/  IMAD.U32 R5, RZ, RZ, UR7 ;  /* 0x00000007ff057e24 */ /* 0x000fe2000f8e00ff */
[----:B-1----:R-:W-:Y:S01]  /*1b430*/  MOV R11, UR5 ;  /* 0x00000005000b7c02 */ /* 0x002fe20008000f00 */
[----:B------:R-:W-:Y:S01]  /*1b440*/  IMAD.U32 R7, RZ, RZ, UR9 ;  /* 0x00000009ff077e24 */ /* 0x000fe2000f8e00ff */
[----:B------:R-:W-:Y:S01]  /*1b450*/  MOV R13, RZ ;  /* 0x000000ff000d7202 */ /* 0x000fe20000000f00 */
[----:B0-----:R-:W-:-:S02]  /*1b460*/  IMAD.U32 R10, RZ, RZ, UR4 ;  /* 0x00000004ff0a7e24 */ /* 0x001fc4000f8e00ff */
[----:B------:R-:W-:Y:S02]  /*1b470*/  IMAD.MOV.U32 R8, RZ, RZ, 0x70 ;  /* 0x00000070ff087424 */ /* 0x000fe400078e00ff */
[----:B------:R-:W-:-:S07]  /*1b480*/  IMAD.MOV.U32 R12, RZ, RZ, 0x1 ;  /* 0x00000001ff0c7424 */ /* 0x000fce00078e00ff */
[----:B------:R-:W-:-:S07]  /*1b490*/  LEPC R20, `(.L_x_9680) ;  /* 0x000000001014794e */ /* 0x000fce0000000000 */
[----:B--2---:R-:W-:Y:S05]  /*1b4a0*/  CALL.ABS.NOINC R2 ;  /* 0x0000000002007343 */ /* 0x004fea0003c00000 */
.L_x_9680:
[----:B------:R-:W-:Y:S05]  /*1b4b0*/  BSYNC B6 ;  /* 0x0000000000067941 */ /* 0x000fea0003800000 */
.L_x_9679:
        /* <DEDUP_REMOVED lines=10> */
[----:B------:R-:W-:Y:S01]  /*1b560*/  MOV R5, UR7 ;  /* 0x0000000700057c02 */ /* 0x000fe20008000f00 */
[----:B------:R-:W-:Y:S01]  /*1b570*/  IMAD.U32 R6, RZ, RZ, UR8 ;  /* 0x00000008ff067e24 */ /* 0x000fe2000f8e00ff */
[----:B0-----:R-:W-:Y:S01]  /*1b580*/  MOV R10, UR4 ;  /* 0x00000004000a7c02 */ /* 0x001fe20008000f00 */
[----:B------:R-:W-:Y:S01]  /*1b590*/  IMAD.U32 R7, RZ, RZ, UR9 ;  /* 0x00000009ff077e24 */ /* 0x000fe2000f8e00ff */
[----:B------:R-:W-:Y:S01]  /*1b5a0*/  MOV R12, 0x1 ;  /* 0x00000001000c7802 */ /* 0x000fe20000000f00 */
[----:B-1----:R-:W-:-:S02]  /*1b5b0*/  IMAD.U32 R11, RZ, RZ, UR5 ;  /* 0x00000005ff0b7e24 */ /* 0x002fc4000f8e00ff */
[----:B------:R-:W-:Y:S02]  /*1b5c0*/  IMAD.MOV.U32 R8, RZ, RZ, 0x70 ;  /* 0x00000070ff087424 */ /* 0x000fe400078e00ff */
[----:B--2---:R-:W-:-:S07]  /*1b5d0*/  IMAD.MOV.U32 R13, RZ, RZ, RZ ;  /* 0x000000ffff0d7224 */ /* 0x004fce00078e00ff */
[----:B------:R-:W-:-:S07]  /*1b5e0*/  LEPC R20, `(.L_x_9683) ;  /* 0x000000001014794e */ /* 0x000fce0000000000 */
[----:B---3--:R-:W-:Y:S05]  /*1b5f0*/  CALL.ABS.NOINC R2 ;  /* 0x0000000002007343 */ /* 0x008fea0003c00000 */
.L_x_9683:
        /* <DEDUP_REMOVED lines=15> */
.L_x_9682:
[----:B------:R-:W-:Y:S05]  /*1b6f0*/  BSYNC B6 ;  /* 0x0000000000067941 */ /* 0x000fea0003800000 */
.L_x_9681:
[----:B------:R-:W-:Y:S01]  /*1b700*/  ULDC.64 UR4, c[0x0][0x9f8] ;  /* 0x00027e0000047ab9 */ /* 0x000fe20000000a00 */
[----:B------:R-:W2:Y:S01]  /*1b710*/  LDL R20, [R1] ;  /* 0x0000000001147983 */ /* 0x000ea20000100800 */
[----:B------:R-:W-:Y:S01]  /*1b720*/  ISETP.NE.U32.AND P0, PT, RZ, UR4, PT ;  /* 0x00000004ff007c0c */ /* 0x000fe2000bf05070 */
[----:B------:R-:W-:Y:S01]  /*1b730*/  IMAD.MOV.U32 R26, RZ, RZ, R35 ;  /* 0x000000ffff1a7224 */ /* 0x000fe200078e0023 */
[----:B------:R-:W3:Y:S02]  /*1b740*/  LDC R0, c[0x0][0x430] ;  /* 0x00010c00ff007b82 */ /* 0x000ee40000000800 */
[----:B------:R-:W-:-:S13]  /*1b750*/  ISETP.NE.AND.EX P0, PT, RZ, UR5, PT, P0 ;  /* 0x00000005ff007c0c */ /* 0x000fda000bf05300 */
[----:B------:R-:W-:Y:S01]  /*1b760*/  @P0 IADD3 R2, P1, R23, UR4, RZ ;  /* 0x0000000417020c10 */ /* 0x000fe2000ff3e0ff */
[----:B------:R-:W4:Y:S01]  /*1b770*/  S2R R21, SR_TID.X ;  /* 0x0000000000157919 */ /* 0x000f220000002100 */
[----:B------:R-:W0:Y:S02]  /*1b780*/  S2R R35, SR_TID.X ;  /* 0x0000000000237919 */ /* 0x000e240000002100 */
[----:B------:R-:W-:Y:S01]  /*1b790*/  @P0 IADD3.X R3, R24, UR5, RZ, P1, !PT ;  /* 0x0000000518030c10 */ /* 0x000fe20008ffe4ff */
[----:B------:R-:W-:Y:S01]  /*1b7a0*/  VIADD R26, R26, 0xffffffff ;  /* 0xffffffff1a1a7836 */ /* 0x000fe20000000000 */
[----:B------:R-:W-:-:S03]  /*1b7b0*/  ULDC UR4, c[0x0][0x2f4] ;  /* 0x0000bd0000047ab9 */ /* 0x000fc60000000800 */
[----:B------:R1:W2:Y:S01]  /*1b7c0*/  @P0 LDG.E R34, desc[UR42][R2.64] ;  /* 0x0000002a02220981 */ /* 0x0002a2000c1e1900 */
[----:B---3--:R-:W-:Y:S01]  /*1b7d0*/  ISETP.NE.AND P1, PT, R0, 0x1, PT ;  /* 0x000000010000780c */ /* 0x008fe20003f25270 */
[----:B------:R-:W-:-:S12]  /*1b7e0*/  IMAD.SHL.U32 R8, R26, 0x80, RZ ;  /* 0x000000801a087824 */ /* 0x000fd800078e00ff */
[----:B------:R-:W3:Y:S01]  /*1b7f0*/  @P1 LDC R7, c[0x0][0x434] ;  /* 0x00010d00ff071b82 */ /* 0x000ee20000000800 */
[----:B----4-:R-:W-:-:S07]  /*1b800*/  LOP3.LUT R21, R21, 0x7f, RZ, 0xc0, !PT ;  /* 0x0000007f15157812 */ /* 0x010fce00078ec0ff */
[----:B------:R-:W4:Y:S01]  /*1b810*/  @P1 LDC R5, c[0x0][0x438] ;  /* 0x00010e00ff051b82 */ /* 0x000f220000000800 */
[----:B0-----:R-:W-:Y:S02]  /*1b820*/  SHF.L.U32 R35, R35, 0x4, RZ ;  /* 0x0000000423237819 */ /* 0x001fe400000006ff */
[----:B------:R-:W-:Y:S02]  /*1b830*/  SHF.R.U32.HI R21, RZ, 0x3, R21 ;  /* 0x00000003ff157819 */ /* 0x000fe40000011615 */
[----:B------:R-:W-:-:S04]  /*1b840*/  LOP3.LUT R35, R35, 0x70, RZ, 0xc0, !PT ;  /* 0x0000007023237812 */ /* 0x000fc800078ec0ff */
[----:B------:R-:W-:-:S04]  /*1b850*/  LOP3.LUT R6, R8, R21, R35, 0xfe, !PT ;  /* 0x0000001508067212 */ /* 0x000fc800078efe23 */
[----:B------:R-:W-:-:S13]  /*1b860*/  ISETP.GE.AND P0, PT, R6, R37, PT ;  /* 0x000000250600720c */ /* 0x000fda0003f06270 */
[----:B-1----:R-:W0:Y:S01]  /*1b870*/  @!P0 LDC.64 R2, c[0x0][0x428] ;  /* 0x00010a00ff028b82 */ /* 0x002e220000000a00 */
[----:B------:R-:W-:Y:S01]  /*1b880*/  LOP3.LUT R32, R32, 0xfffffffb, RZ, 0xc0, !PT ;  /* 0xfffffffb20207812 */ /* 0x000fe200078ec0ff */
[----:B------:R-:W-:Y:S01]  /*1b890*/  UMOV UR5, 0xffffffff ;  /* 0xffffffff00057882 */ /* 0x000fe20000000000 */
[----:B--2---:R-:W-:-:S05]  /*1b8a0*/  IADD3 R6, R6, R20, RZ ;  /* 0x0000001406067210 */ /* 0x004fca0007ffe0ff */
[----:B---3--:R-:W-:-:S04]  /*1b8b0*/  @P1 IMAD.HI.U32 R7, R6, R7, RZ ;  /* 0x0000000706071227 */ /* 0x008fc800078e00ff */
[----:B------:R-:W-:Y:S01]  /*1b8c0*/  IMAD.MOV.U32 R4, RZ, RZ, R6 ;  /* 0x000000ffff047224 */ /* 0x000fe200078e0006 */
[----:B----4-:R-:W-:-:S05]  /*1b8d0*/  @P1 SHF.R.U32.HI R4, RZ, R5, R7 ;  /* 0x00000005ff041219 */ /* 0x010fca0000011607 */
[----:B------:R-:W-:-:S04]  /*1b8e0*/  IMAD.MOV R5, RZ, RZ, -R4 ;  /* 0x000000ffff057224 */ /* 0x000fc800078e0a04 */
[----:B------:R-:W-:Y:S01]  /*1b8f0*/  IMAD R0, R0, R5, R6 ;  /* 0x0000000500007224 */ /* 0x000fe200078e0206 */
[----:B------:R-:W-:Y:S02]  /*1b900*/  @!P0 SHF.R.S32.HI R5, RZ, 0x1f, R4 ;  /* 0x0000001fff058819 */ /* 0x000fe40000011404 */
[----:B------:R-:W-:Y:S01]  /*1b910*/  SHF.R.S32.HI R9, RZ, 0x1f, R34 ;  /* 0x0000001fff097819 */ /* 0x000fe20000011422 */
[----:B0-----:R-:W-:-:S04]  /*1b920*/  @!P0 IMAD.WIDE.U32 R4, R34, R2, R4 ;  /* 0x0000000222048225 */ /* 0x001fc800078e0004 */
[----:B------:R-:W-:-:S04]  /*1b930*/  @!P0 IMAD R6, R9, R2, RZ ;  /* 0x0000000209068224 */ /* 0x000fc800078e02ff */
[----:B------:R-:W-:Y:S02]  /*1b940*/  @!P0 IMAD R6, R34, R3, R6 ;  /* 0x0000000322068224 */ /* 0x000fe400078e0206 */
[----:B------:R-:W0:Y:S01]  /*1b950*/  @!P0 LDC.64 R2, c[0x0][0x418] ;  /* 0x00010600ff028b82 */ /* 0x000e220000000a00 */
[----:B------:R-:W-:Y:S02]  /*1b960*/  IMAD.U32 R7, RZ, RZ, UR38 ;  /* 0x00000026ff077e24 */ /* 0x000fe4000f8e00ff */
[----:B------:R-:W-:-:S03]  /*1b970*/  @!P0 IADD3 R6, R5, R6, RZ ;  /* 0x0000000605068210 */ /* 0x000fc60007ffe0ff */
        /* <DEDUP_REMOVED lines=14> */
.L_x_9875:
[----:B------:R-:W-:Y:S01]  /*1ba60*/  SHF.R.S32.HI R35, RZ, 0x1f, R18 ;  /* 0x0000001fff237819 */ /* 0x000fe20000011412 */
[----:B------:R-:W-:Y:S06]  /*1ba70*/  @!P2 BRA `(.L_x_9685) ;  /* 0x000000000004a947 */ /* 0x000fec0003800000 */
[----:B------:R-:W-:Y:S01]  /*1ba80*/  BPT.TRAP 0x1 ;  /* 0x000000040000795c */ /* 0x000fe20000300000 */
.L_x_9685:
        /* <DEDUP_REMOVED lines=25> */
.L_x_9876:
[----:B------:R-:W-:Y:S05]  /*1bc20*/  BSYNC B0 ;  /* 0x0000000000007941 */ /* 0x000fea0003800000 */
.L_x_9686:
        /* <DEDUP_REMOVED lines=21> */
[----:B------:R-:W-:Y:S01]  /*1bd80*/  UMOV UR4, 0xffffffff ;  /* 0xffffffff00047882 */ /* 0x000fe20000000000 */
[----:B------:R-:W-:Y:S02]  /*1bd90*/  SHF.R.U32.HI R9, RZ, 0x3, R9 ;  /* 0x00000003ff097819 */ /* 0x000fe40000011609 */
[----:B------:R-:W-:Y:S02]  /*1bda0*/  IADD3 R0, R3, R0, RZ ;  /* 0x0000000003007210 */ /* 0x000fe40007ffe0ff */
[----:B------:R-:W-:-:S02]  /*1bdb0*/  IADD3 R6, -R9, R37, -R8 ;  /* 0x0000002509067210 */ /* 0x000fc40007ffe908 */
[----:B------:R-:W-:Y:S02]  /*1bdc0*/  LEA.HI.X R0, R2, UR5, R0, 0x1, P0 ;  /* 0x0000000502007c11 */ /* 0x000fe400080f0c00 */
[----:B------:R-:W-:Y:S01]  /*1bdd0*/  ISETP.GE.AND P0, PT, R6, 0x1, PT ;  /* 0x000000010600780c */ /* 0x000fe20003f06270 */
[----:B------:R-:W-:-:S12]  /*1bde0*/  BRA.DIV UR4, `(.L_x_9688) ;  /* 0x0000006a04187947 */ /* 0x000fd8000b800000 */
[----:B------:R-:W0:Y:S01]  /*1bdf0*/  SHFL.IDX PT, R3, R4, RZ, 0x181f ;  /* 0x00181fff04037589 */ /* 0x000e2200000e0000 */
[----:B------:R-:W-:-:S03]  /*1be00*/  @P0 LEA R8, R5, R22, 0x1 ;  /* 0x0000001605080211 */ /* 0x000fc600078e08ff */
        /* <DEDUP_REMOVED lines=77> */
.L_x_9894:
        /* <DEDUP_REMOVED lines=11> */
.L_x_9689:
        /* <DEDUP_REMOVED lines=11> */
.L_x_9690:
        /* <DEDUP_REMOVED lines=39> */
.L_x_9692:
[----:B------:R-:W-:Y:S05]  /*1c6b0*/  BSYNC B6 ;  /* 0x0000000000067941 */ /* 0x000fea0003800000 */
.L_x_9691:
[----:B------:R-:W2:Y:S01]  /*1c6c0*/  LDL.LU R20, [R1+0x20] ;  /* 0x0000200001147983 */ /* 0x000ea20000300800 */
[----:B------:R-:W3:Y:S01]  /*1c6d0*/  LDC R6, c[0x0][0x448] ;  /* 0x00011200ff067b82 */ /* 0x000ee20000000800 */
[----:B------:R-:W-:Y:S01]  /*1c6e0*/  ULDC.64 UR4, c[0x0][0x2d8] ;  /* 0x0000b60000047ab9 */ /* 0x000fe20000000a00 */
[----:B------:R-:W-:Y:S01]  /*1c6f0*/  ULDC.64 UR6, c[0x0][0x280] ;  /* 0x0000a00000067ab9 */ /* 0x000fe20000000a00 */
[----:B------:R-:W4:Y:S04]  /*1c700*/  LDL.LU R21, [R1+0xc] ;  /* 0x00000c0001157983 */ /* 0x000f280000300800 */
[----:B0-----:R-:W4:Y:S01]  /*1c710*/  LDL.LU.64 R2, [R1+0x18] ;  /* 0x0000180001027983 */ /* 0x001f220000300a00 */
[----:B------:R-:W-:-:S03]  /*1c720*/  IMAD R0, R35, UR4, RZ ;  /* 0x0000000423007c24 */ /* 0x000fc6000f8e02ff */
[----:B------:R0:W5:Y:S01]  /*1c730*/  LDL R10, [R1+0x14] ;  /* 0x00001400010a7983 */ /* 0x0001620000100800 */
[----:B------:R-:W-:-:S03]  /*1c740*/  IMAD R5, R18, UR5, R0 ;  /* 0x0000000512057c24 */ /* 0x000fc6000f8e0200 */
[----:B------:R0:W5:Y:S01]  /*1c750*/  LDL R8, [R1+0x8] ;  /* 0x0000080001087983 */ /* 0x0001620000100800 */
[----:B---3--:R-:W-:-:S13]  /*1c760*/  ISETP.NE.AND P0, PT, R6, 0x1, PT ;  /* 0x000000010600780c */ /* 0x008fda0003f05270 */
[----:B-1----:R-:W1:Y:S01]  /*1c770*/  @P0 LDC R7, c[0x0][0x44c] ;  /* 0x00011300ff070b82 */ /* 0x002e620000000800 */
[----:B----4-:R-:W-:Y:S02]  /*1c780*/  MOV R3, R21 ;  /* 0x0000001500037202 */ /* 0x010fe40000000f00 */
[----:B------:R-:W3:Y:S01]  /*1c790*/  S2R R21, SR_TID.X ;  /* 0x0000000000157919 */ /* 0x000ee20000002100 */
[----:B------:R-:W-:Y:S01]  /*1c7a0*/  IMAD.WIDE.U32 R2, R18, UR4, R2 ;  /* 0x0000000412027c25 */ /* 0x000fe2000f8e0002 */
[----:B------:R-:W-:-:S03]  /*1c7b0*/  ULDC.64 UR4, c[0x0][0x2e0] ;  /* 0x0000b80000047ab9 */ /* 0x000fc60000000a00 */
[----:B--2---:R-:W-:Y:S02]  /*1c7c0*/  IMAD R0, R20, UR4, RZ ;  /* 0x0000000414007c24 */ /* 0x004fe4000f8e02ff */
[----:B------:R-:W2:Y:S01]  /*1c7d0*/  S2R R20, SR_TID.X ;  /* 0x0000000000147919 */ /* 0x000ea20000002100 */
[----:B------:R-:W-:Y:S02]  /*1c7e0*/  IMAD.IADD R3, R3, 0x1, R5 ;  /* 0x0000000103037824 */ /* 0x000fe400078e0205 */
[C---:B------:R-:W-:Y:S02]  /*1c7f0*/  IMAD R0, R33.reuse, UR5, R0 ;  /* 0x0000000521007c24 */ /* 0x040fe4000f8e0200 */
[----:B------:R-:W-:Y:S01]  /*1c800*/  IMAD.WIDE.U32 R2, R33, UR4, R2 ;  /* 0x0000000421027c25 */ /* 0x000fe2000f8e0002 */
[----:B------:R-:W-:-:S04]  /*1c810*/  ULDC.64 UR4, c[0x0][0x2d0] ;  /* 0x0000b40000047ab9 */ /* 0x000fc80000000a00 */
[----:B------:R-:W-:Y:S02]  /*1c820*/  IADD3 R3, R3, R0, RZ ;  /* 0x0000000003037210 */ /* 0x000fe40007ffe0ff */
[----:B------:R-:W4:Y:S01]  /*1c830*/  @P0 LDC R0, c[0x0][0x450] ;  /* 0x00011400ff000b82 */ /* 0x000f220000000800 */
[----:B---3--:R-:W-:-:S05]  /*1c840*/  IMAD.SHL.U32 R21, R21, 0x10, RZ ;  /* 0x0000001015157824 */ /* 0x008fca00078e00ff */
[----:B------:R-:W-:Y:S02]  /*1c850*/  LOP3.LUT R21, R21, 0x70, RZ, 0xc0, !PT ;  /* 0x0000007015157812 */ /* 0x000fe400078ec0ff */
[----:B--2---:R-:W-:-:S04]  /*1c860*/  LOP3.LUT R20, R20, 0x7f, RZ, 0xc0, !PT ;  /* 0x0000007f14147812 */ /* 0x004fc800078ec0ff */
[----:B------:R-:W-:-:S04]  /*1c870*/  SHF.R.U32.HI R20, RZ, 0x3, R20 ;  /* 0x00000003ff147819 */ /* 0x000fc80000011614 */
[----:B------:R-:W-:-:S05]  /*1c880*/  LOP3.LUT R20, R20, R21, RZ, 0xfc, !PT ;  /* 0x0000001514147212 */ /* 0x000fca00078efcff */
[----:B------:R-:W-:-:S04]  /*1c890*/  IMAD R5, R17, 0x80, R20 ;  /* 0x0000008011057824 */ /* 0x000fc800078e0214 */
[----:B-1----:R-:W-:-:S04]  /*1c8a0*/  @P0 IMAD.HI.U32 R7, R5, R7, RZ ;  /* 0x0000000705070227 */ /* 0x002fc800078e00ff */
[----:B------:R-:W-:Y:S01]  /*1c8b0*/  IMAD.MOV.U32 R4, RZ, RZ, R5 ;  /* 0x000000ffff047224 */ /* 0x000fe200078e0005 */
[----:B----4-:R-:W-:Y:S01]  /*1c8c0*/  @P0 SHF.R.U32.HI R4, RZ, R0, R7 ;  /* 0x00000000ff040219 */ /* 0x010fe20000011607 */
[----:B------:R-:W1:Y:S03]  /*1c8d0*/  S2R R20, SR_TID.X ;  /* 0x0000000000147919 */ /* 0x000e660000002100 */
[----:B------:R-:W-:-:S05]  /*1c8e0*/  IADD3 R0, -R4, RZ, RZ ;  /* 0x000000ff04007210 */ /* 0x000fca0007ffe1ff */
        /* <DEDUP_REMOVED lines=22> */
[----:B-----5:R-:W-:Y:S01]  /*1ca50*/  IMAD R5, R10, R6, RZ ;  /* 0x000000060a057224 */ /* 0x020fe200078e02ff */
[----:B------:R-:W-:Y:S02]  /*1ca60*/  LEA R17, R17, R9, 0x7 ;  /* 0x0000000911117211 */ /* 0x000fe400078e38ff */
[----:B------:R-:W1:Y:S02]  /*1ca70*/  SHFL.IDX PT, R2, R4, RZ, 0x181f ;  /* 0x00181fff04027589 */ /* 0x000e6400000e0000 */
[C---:B------:R-:W-:Y:S02]  /*1ca80*/  ISETP.GE.AND P3, PT, R17.reuse, R5, PT ;  /* 0x000000051100720c */ /* 0x040fe40003f66270 */
[----:B------:R-:W-:-:S11]  /*1ca90*/  IADD3 R6, R17, 0x10, RZ ;  /* 0x0000001011067810 */ /* 0x000fd60007ffe0ff */
        /* <DEDUP_REMOVED lines=15> */
[----:B------:R1:W-:Y:S01]  /*1cb90*/  @!P3 LDGSTS.E.BYPASS.LTC128B.128 [R8+0x14c00], desc[UR42][R2.64+0x80], !P1 ;  /* 0x14c000800208bfae */ /* 0x0003e2000c901d6a */
[----:B------:R-:W-:Y:S01]  /*1cba0*/  ISETP.GE.AND P3, PT, R6, R5, PT ;  /* 0x000000050600720c */ /* 0x000fe20003f66270 */
[----:B------:R-:W-:Y:S02]  /*1cbb0*/  VIADD R6, R17, 0x30 ;  /* 0x0000003011067836 */ /* 0x000fe40000000000 */
        /* <DEDUP_REMOVED lines=17> */
[----:B------:R1:W-:Y:S01]  /*1ccd0*/  @!P3 LDGSTS.E.BYPASS.LTC128B.128 [R8+0x15c00], desc[UR42][R2.64+0x80], !P1 ;  /* 0x15c000800208bfae */ /* 0x0003e2000c901d6a */
[----:B------:R-:W-:Y:S01]  /*1cce0*/  ISETP.GE.AND P3, PT, R6, R5, PT ;  /* 0x000000050600720c */ /* 0x000fe20003f66270 */
[----:B------:R-:W-:Y:S02]  /*1ccf0*/  VIADD R6, R17, 0x50 ;  /* 0x0000005011067836 */ /* 0x000fe40000000000 */
        /* <DEDUP_REMOVED lines=27> */
[----:B0-----:R1:W-:Y:S02]  /*1ceb0*/  @!P3 LDGSTS.E.BYPASS.LTC128B.128 [R8+0x17400], desc[UR42][R2.64+0x80], !P1 ;  /* 0x174000800208bfae */ /* 0x0013e4000c901d6a */
.L_x_9911:
        /* <DEDUP_REMOVED lines=11> */
.L_x_9695:
[----:B------:R-:W-:Y:S05]  /*1cf70*/  BSYNC B0 ;  /* 0x0000000000007941 */ /* 0x000fea0003800000 */
.L_x_9694:
[----:B------:R-:W-:Y:S01]  /*1cf80*/  NOP ;  /* 0x0000000000007918 */ /* 0x000fe20000000000 */
[----:B------:R-:W-:-:S13]  /*1cf90*/  PLOP3.LUT P0, PT, PT, PT, PT, 0x80, 0x0 ;  /* 0x000000000000781c */ /* 0x000fda0003f0f070 */
.L_x_9696:
        /* <DEDUP_REMOVED lines=20> */
.L_x_9912:
[----:B------:R-:W-:Y:S05]  /*1d0e0*/  BSYNC B0 ;  /* 0x0000000000007941 */ /* 0x000fea0003800000 */
.L_x_9697:
        /* <DEDUP_REMOVED lines=8> */
[----:B------:R-:W-:Y:S01]  /*1d170*/  MOV R17, R28 ;  /* 0x0000001c00117202 */ /* 0x000fe20000000f00 */
[----:B---3--:R-:W-:-:S10]  /*1d180*/  VIADD R6, R0, 0xfffffffe ;  /* 0xfffffffe00067836 */ /* 0x008fd40000000000 */
.L_x_9713:
[----:B------:R-:W3:Y:S01]  /*1d190*/  LDL R7, [R1] ;  /* 0x0000000001077983 */ /* 0x000ee20000100800 */
[----:B------:R-:W1:Y:S03]  /*1d1a0*/  LDC R0, c[0x0][0x430] ;  /* 0x00010c00ff007b82 */ /* 0x000e660000000800 */
[----:B------:R-:W4:Y:S01]  /*1d1b0*/  LDL R5, [R1+0x4] ;  /* 0x0000040001057983 */ /* 0x000f220000100800 */
[----:B------:R-:W-:Y:S05]  /*1d1c0*/  YIELD ;  /* 0x0000000000007946 */ /* 0x000fea0003800000 */
[----:B------:R-:W5:Y:S01]  /*1d1d0*/  S2R R2, SR_TID.X ;  /* 0x0000000000027919 */ /* 0x000f620000002100 */
[----:B------:R-:W-:Y:S01]  /*1d1e0*/  ULDC.64 UR4, c[0x0][0x428] ;  /* 0x00010a0000047ab9 */ /* 0x000fe20000000a00 */
[----:B------:R-:W2:Y:S01]  /*1d1f0*/  S2R R4, SR_TID.X ;  /* 0x0000000000047919 */ /* 0x000ea20000002100 */
[----:B-1----:R-:W-:-:S13]  /*1d200*/  ISETP.NE.AND P0, PT, R0, 0x1, PT ;  /* 0x000000010000780c */ /* 0x002fda0003f05270 */
[----:B0-----:R-:W0:Y:S01]  /*1d210*/  @P0 LDC R3, c[0x0][0x434] ;  /* 0x00010d00ff030b82 */ /* 0x001e220000000800 */
[----:B-----5:R-:W-:-:S07]  /*1d220*/  LOP3.LUT R2, R2, 0x7f, RZ, 0xc0, !PT ;  /* 0x0000007f02027812 */ /* 0x020fce00078ec0ff */
[----:B------:R-:W1:Y:S01]  /*1d230*/  @P0 LDC R8, c[0x0][0x438] ;  /* 0x00010e00ff080b82 */ /* 0x000e620000000800 */
[----:B--2---:R-:W-:Y:S01]  /*1d240*/  IMAD.SHL.U32 R4, R4, 0x10, RZ ;  /* 0x0000001004047824 */ /* 0x004fe200078e00ff */
[----:B------:R-:W-:-:S04]  /*1d250*/  SHF.R.U32.HI R2, RZ, 0x3, R2 ;  /* 0x00000003ff027819 */ /* 0x000fc80000011602 */
        /* <DEDUP_REMOVED lines=17> */
[----:B------:R-:W-:Y:S01]  /*1d370*/  IMAD.U32 R7, RZ, RZ, UR38 ;  /* 0x00000026ff077e24 */ /* 0x000fe2000f8e00ff */
[----:B------:R-:W-:Y:S01]  /*1d380*/  MOV R26, R6 ;  /* 0x00000006001a7202 */ /* 0x000fe20000000f00 */
[----:B------:R-:W-:-:S03]  /*1d390*/  VIADD R25, R10, 0x1 ;  /* 0x000000010a197836 */ /* 0x000fc60000000000 */
        /* <DEDUP_REMOVED lines=8> */
.L_x_9701:
[----:B------:R-:W-:Y:S01]  /*1d420*/  IMAD R6, R25, 0x8, R22 ;  /* 0x0000000819067824 */ /* 0x000fe200078e0216 */
[----:B------:R-:W-:Y:S01]  /*1d430*/  SHF.L.U32 R3, R28, 0x1f, RZ ;  /* 0x0000001f1c037819 */ /* 0x000fe200000006ff */
[----:B------:R-:W-:Y:S03]  /*1d440*/  BSSY B1, `(.L_x_9702) ;  /* 0x0000003000017945 */ /* 0x000fe60003800000 */
[----:B------:R-:W0:Y:S02]  /*1d450*/  SYNCS.PHASECHK.TRANS64.TRYWAIT P0, [R6+URZ+0x28840], R3 ;  /* 0x02884003060075a7 */ /* 0x000e24000800017f */
[----:B0-----:R-:W-:Y:S05]  /*1d460*/  @!P0 BRA `(.L_x_9703) ;  /* 0x0000006400e48947 */ /* 0x001fea0003800000 */
.L_x_9913:
[----:B------:R-:W-:Y:S05]  /*1d470*/  BSYNC B1 ;  /* 0x0000000000017941 */ /* 0x000fea0003800000 */
.L_x_9702:
        /* <DEDUP_REMOVED lines=25> */
[----:B------:R-:W-:Y:S01]  /*1d610*/  SHF.L.U32 R5, R31, 0x1, RZ ;  /* 0x000000011f057819 */ /* 0x000fe200000006ff */
[----:B------:R-:W-:Y:S02]  /*1d620*/  IMAD R8, R8, 0x2, R22 ;  /* 0x0000000208087824 */ /* 0x000fe400078e0216 */
[----:B------:R-:W1:Y:S01]  /*1d630*/  SHFL.IDX PT, R3, R9, RZ, 0x181f ;  /* 0x00181fff09037589 */ /* 0x000e6200000e0000 */
[----:B0-----:R-:W-:-:S05]  /*1d640*/  IADD3 R2, P0, R2, R5, RZ ;  /* 0x0000000502027210 */ /* 0x001fca0007f1e0ff */
[----:B-1----:R-:W-:-:S05]  /*1d650*/  IMAD.X R3, RZ, RZ, R3, P0 ;  /* 0x000000ffff037224 */ /* 0x002fca00000e0603 */
[----:B------:R-:W-:Y:S01]  /*1d660*/  @!PT LDS RZ, [RZ] ;  /* 0x00000000fffff984 */ /* 0x000fe20000000800 */
        /* <DEDUP_REMOVED lines=40> */
.L_x_9931:
[----:B-1----:R-:W-:-:S04]  /*1d8f0*/  IADD3 R2, P0, R2, R5, RZ ;  /* 0x0000000502027210 */ /* 0x002fc80007f1e0ff */
        /* <DEDUP_REMOVED lines=8> */
.L_x_9705:
        /* <DEDUP_REMOVED lines=11> */
.L_x_9706:
[----:B------:R1:W-:Y:S01]  /*1da30*/  SYNCS.ARRIVE.TRANS64.A1T0 RZ, [R6+URZ+0x28830], RZ ;  /* 0x028830ff06ff79a7 */ /* 0x0003e2000810003f */
[----:B------:R-:W-:Y:S05]  /*1da40*/  @!P4 BRA `(.L_x_9707) ;  /* 0x000000000004c947 */ /* 0x000fea0003800000 */
[----:B------:R-:W-:Y:S01]  /*1da50*/  BPT.TRAP 0x1 ;  /* 0x000000040000795c */ /* 0x000fe20000300000 */
.L_x_9707:
[----:B------:R-:W-:Y:S01]  /*1da60*/  SHF.L.U32 R2, R17, 0x1f, RZ ;  /* 0x0000001f11027819 */ /* 0x000fe200000006ff */
[----:B-1----:R-:W-:Y:S01]  /*1da70*/  IMAD R6, R10, 0x8, R22 ;  /* 0x000000080a067824 */ /* 0x002fe200078e0216 */
[----:B------:R-:W-:Y:S03]  /*1da80*/  BSSY B1, `(.L_x_9708) ;  /* 0x0000003000017945 */ /* 0x000fe60003800000 */
[----:B------:R-:W1:Y:S02]  /*1da90*/  SYNCS.PHASECHK.TRANS64.TRYWAIT P0, [R6+URZ+0x28860], R2 ;  /* 0x02886002060075a7 */ /* 0x000e64000800017f */
[----:B-1----:R-:W-:Y:S05]  /*1daa0*/  @!P0 BRA `(.L_x_9709) ;  /* 0x0000006800b48947 */ /* 0x002fea0003800000 */
.L_x_9932:
[----:B------:R-:W-:Y:S05]  /*1dab0*/  BSYNC B1 ;  /* 0x0000000000017941 */ /* 0x000fea0003800000 */
.L_x_9708:
        /* <DEDUP_REMOVED lines=66> */
[----:B--2---:R1:W-:Y:S02]  /*1dee0*/  LDGSTS.E.BYPASS.LTC128B.128 [R7+0x7400], desc[UR42][R2.64+0x80], !P0 ;  /* 0x0740008002077fae */ /* 0x0043e4000c101d6a */
.L_x_9950:
        /* <DEDUP_REMOVED lines=29> */
.L_x_9711:
        /* <DEDUP_REMOVED lines=11> */
.L_x_9712:
[C---:B------:R-:W-:Y:S01]  /*1e170*/  ISETP.GT.AND P0, PT, R26.reuse, RZ, PT ;  /* 0x000000ff1a00720c */ /* 0x040fe20003f04270 */
[----:B------:R0:W-:Y:S01]  /*1e180*/  SYNCS.ARRIVE.TRANS64.A1T0 RZ, [R6+URZ+0x28850], RZ ;  /* 0x028850ff06ff79a7 */ /* 0x0001e2000810003f */
[----:B------:R-:W-:Y:S01]  /*1e190*/  IMAD.MOV.U32 R10, RZ, RZ, R25 ;  /* 0x000000ffff0a7224 */ /* 0x000fe200078e0019 */
[----:B------:R-:W-:Y:S01]  /*1e1a0*/  MOV R33, R26 ;  /* 0x0000001a00217202 */ /* 0x000fe20000000f00 */
[----:B------:R-:W-:Y:S01]  /*1e1b0*/  IMAD.MOV.U32 R17, RZ, RZ, R28 ;  /* 0x000000ffff117224 */ /* 0x000fe200078e001c */
[----:B0-----:R-:W-:-:S08]  /*1e1c0*/  IADD3 R6, R26, -0x1, RZ ;  /* 0xffffffff1a067810 */ /* 0x001fd00007ffe0ff */
[----:B------:R-:W-:Y:S05]  /*1e1d0*/  @P0 BRA `(.L_x_9713) ;  /* 0xffffffec00ec0947 */ /* 0x000fea000383ffff */
.L_x_9700:
[----:B------:R-:W-:Y:S05]  /*1e1e0*/  BSYNC B0 ;  /* 0x0000000000007941 */ /* 0x000fea0003800000 */
.L_x_9699:
        /* <DEDUP_REMOVED lines=17> */
.L_x_9715:
[----:B------:R-:W-:Y:S05]  /*1e300*/  BSYNC B0 ;  /* 0x0000000000007941 */ /* 0x000fea0003800000 */
.L_x_9714:
[----:B------:R-:W-:-:S05]  /*1e310*/  IMAD.U32 R0, RZ, RZ, UR38 ;  /* 0x00000026ff007e24 */ /* 0x000fca000f8e00ff */
[----:B------:R-:W-:-:S13]  /*1e320*/  ISETP.NE.AND P0, PT, R0, 0x3, PT ;  /* 0x000000030000780c */ /* 0x000fda0003f05270 */
[----:B------:R-:W-:Y:S05]  /*1e330*/  @!P0 BRA `(.L_x_9716) ;  /* 0x0000000000048947 */ /* 0x000fea0003800000 */
[----:B------:R-:W-:Y:S01]  /*1e340*/  BPT.TRAP 0x1 ;  /* 0x000000040000795c */ /* 0x000fe20000300000 */
.L_x_9716:
[----:B------:R-:W-:Y:S01]  /*1e350*/  IMAD R0, R25, 0x8, R22 ;  /* 0x0000000819007824 */ /* 0x000fe200078e0216 */
[----:B0-----:R-:W-:Y:S01]  /*1e360*/  SHF.L.U32 R3, R28, 0x1f, RZ ;  /* 0x0000001f1c037819 */ /* 0x001fe200000006ff */
[----:B------:R-:W-:Y:S01]  /*1e370*/  BSSY B0, `(.L_x_9717) ;  /* 0x0000004000007945 */ /* 0x000fe20003800000 */
[----:B------:R-:W-:Y:S02]  /*1e380*/  IMAD R6, R26, -0x80, R37 ;  /* 0xffffff801a067824 */ /* 0x000fe400078e0225 */
[----:B------:R-:W0:Y:S02]  /*1e390*/  SYNCS.PHASECHK.TRANS64.TRYWAIT P0, [R0+URZ+0x28860], R3 ;  /* 0x02886003000075a7 */ /* 0x000e24000800017f */
[----:B0-----:R-:W-:Y:S05]  /*1e3a0*/  @!P0 BRA `(.L_x_9718) ;  /* 0x0000006c00108947 */ /* 0x001fea0003800000 */
.L_x_9951:
[----:B------:R-:W-:Y:S05]  /*1e3b0*/  BSYNC B0 ;  /* 0x0000000000007941 */ /* 0x000fea0003800000 */
.L_x_9717:
        /* <DEDUP_REMOVED lines=12> */
[----:B------:R-:W-:Y:S02]  /*1e480*/  ISETP.GE.AND P0, PT, R30, UR4, PT ;  /* 0x000000041e007c0c */ /* 0x000fe4000bf06270 */
[C---:B------:R-:W-:Y:S01]  /*1e490*/  ISETP.LT.OR P2, PT, R6.reuse, 0x1, P1 ;  /* 0x000000010600780c */ /* 0x040fe20000f41670 */
[----:B------:R-:W2:Y:S01]  /*1e4a0*/  SHFL.IDX PT, R10, R23, 0x1, 0x181f ;  /* 0x00381f00170a7f89 */ /* 0x000ea200000e0000 */
[----:B------:R-:W-:Y:S02]  /*1e4b0*/  ISETP.LT.OR P3, PT, R6, 0x1, P0 ;  /* 0x000000010600780c */ /* 0x000fe40000761670 */
[----:B------:R-:W-:Y:S01]  /*1e4c0*/  LEA R4, R9, R22, 0x1 ;  /* 0x0000001609047211 */ /* 0x000fe200078e08ff */
        /* <DEDUP_REMOVED lines=18> */
[----:B------:R-:W0:Y:S02]  /*1e5f0*/  SHFL.IDX PT, R14, R23, 0x3, 0x181f ;  /* 0x00781f00170e7f89 */ /* 0x000e2400000e0000 */
[----:B------:R-:W-:Y:S02]  /*1e600*/  IADD3.X R3, RZ, R8, RZ, P4, !PT ;  /* 0x00000008ff037210 */ /* 0x000fe400027fe4ff */
        /* <DEDUP_REMOVED lines=33> */
.L_x_9969:
        /* <DEDUP_REMOVED lines=11> */
.L_x_9720:
        /* <DEDUP_REMOVED lines=11> */
.L_x_9721:
[----:B------:R0:W-:Y:S01]  /*1e980*/  SYNCS.ARRIVE.TRANS64.A1T0 RZ, [R0+URZ+0x28850], RZ ;  /* 0x028850ff00ff79a7 */ /* 0x0001e2000810003f */
[----:B------:R-:W-:-:S05]  /*1e990*/  VIADD R25, R25, 0x1 ;  /* 0x0000000119197836 */ /* 0x000fca0000000000 */
[----:B------:R-:W-:-:S04]  /*1e9a0*/  ISETP.NE.AND P0, PT, R25, 0x2, PT ;  /* 0x000000021900780c */ /* 0x000fc80003f05270 */
[----:B------:R-:W-:Y:S02]  /*1e9b0*/  SEL R3, RZ, 0x1, P0 ;  /* 0x00000001ff037807 */ /* 0x000fe40000000000 */
[----:B------:R-:W-:Y:S02]  /*1e9c0*/  SEL R25, R25, RZ, P0 ;  /* 0x000000ff19197207 */ /* 0x000fe40000000000 */
[----:B0-----:R-:W-:-:S07]  /*1e9d0*/  LOP3.LUT R28, R28, R3, RZ, 0x3c, !PT ;  /* 0x000000031c1c7212 */ /* 0x001fce00078e3cff */
.L_x_9678:
[----:B------:R-:W-:Y:S05]  /*1e9e0*/  BSYNC B7 ;  /* 0x0000000000077941 */ /* 0x000fea0003800000 */
.L_x_9676:
[----:B------:R-:W-:-:S13]  /*1e9f0*/  LOP3.LUT P0, RZ, R32, 0x8, RZ, 0xc0, !PT ;  /* 0x0000000820ff7812 */ /* 0x000fda000780c0ff */
[----:B------:R-:W-:Y:S05]  /*1ea00*/  @!P0 BRA `(.L_x_9722) ;  /* 0x0000000000248947 */ /* 0x000fea0003800000 */
[----:B------:R-:W-:Y:S05]  /*1ea10*/  WARPSYNC.ALL ;  /* 0x0000000000007948 */ /* 0x000fea0003800000 */
[----:B------:R-:W2:Y:S08]  /*1ea20*/  S2UR UR5, SR_CgaCtaId ;  /* 0x00000000000579c3 */ /* 0x000eb00000008800 */
[----:B------:R-:W-:Y:S06]  /*1ea30*/  BAR.SYNC.DEFER_BLOCKING 0x5, 0x180 ;  /* 0x0146000000007b1d */ /* 0x000fec0000010000 */
[----:B------:R-:W-:-:S02]  /*1ea40*/  UMOV UR4, 0x400 ;  /* 0x0000040000047882 */ /* 0x000fc40000000000 */
[----:B--2---:R-:W-:-:S06]  /*1ea50*/  ULEA UR4, UR5, UR4, 0x18 ;  /* 0x0000000405047291 */ /* 0x004fcc000f8ec03f */
[----:B------:R-:W-:-:S05]  /*1ea60*/  IMAD.U32 R22, RZ, RZ, UR4 ;  /* 0x00000004ff167e24 */ /* 0x000fca000f8e00ff */
[----:B------:R4:W2:Y:S01]  /*1ea70*/  LDS.128 R16, [R22+0x288d0] ;  /* 0x0288d00016107984 */ /* 0x0008a20000000c00 */
[----:B------:R-:W-:Y:S06]  /*1ea80*/  BAR.ARV 0x4, 0x180 ;  /* 0x0106000000007b1d */ /* 0x000fec0000002000 */
[----:B------:R-:W-:Y:S05]  /*1ea90*/  BRA `(.L_x_9723) ;  /* 0x0000000800cc7947 */ /* 0x000fea0003800000 */
.L_x_9722:
        /* <DEDUP_REMOVED lines=30> */
[----:B--2---:R-:W-:-:S04]  /*1ec80*/  SEL R3, R14, RZ, P4 ;  /* 0x000000ff0e037207 */ /* 0x004fc80002000000 */
[----:B------:R-:W-:-:S05]  /*1ec90*/  IADD3 R3, R2, R3, RZ ;  /* 0x0000000302037210 */ /* 0x000fca0007ffe0ff */
[----:B------:R-:W2:Y:S02]  /*1eca0*/  SHFL.UP PT, R14, R3, 0x10, RZ ;  /* 0x06000000030e7989 */ /* 0x000ea400000e00ff */
[----:B--2---:R-:W-:-:S05]  /*1ecb0*/  SEL R6, R14, RZ, P5 ;  /* 0x000000ff0e067207 */ /* 0x004fca0002800000 */
[----:B------:R-:W-:-:S05]  /*1ecc0*/  IMAD.IADD R6, R3, 0x1, R6 ;  /* 0x0000000103067824 */ /* 0x000fca00078e0206 */
[----:B------:R2:W3:Y:S02]  /*1ecd0*/  SHFL.IDX PT, R14, R6, 0x1f, 0x1f ;  /* 0x03e01f00060e7f89 */ /* 0x0004e400000e0000 */
.L_x_9979:
[----:B------:R-:W-:Y:S02]  /*1ece0*/  ULDC UR4, c[0x0][0xc38] ;  /* 0x00030e0000047ab9 */ /* 0x000fe40000000800 */
[----:B------:R-:W-:-:S04]  /*1ecf0*/  IMAD.U32 R7, RZ, RZ, UR4 ;  /* 0x00000004ff077e24 */ /* 0x000fc8000f8e00ff */
[----:B---3--:R-:W-:-:S05]  /*1ed00*/  IMAD R14, R14, R7, RZ ;  /* 0x000000070e0e7224 */ /* 0x008fca00078e02ff */
[----:B------:R-:W-:-:S04]  /*1ed10*/  IADD3 R9, R4, R14, RZ ;  /* 0x0000000e04097210 */ /* 0x000fc80007ffe0ff */
[----:B------:R-:W-:-:S13]  /*1ed20*/  ISETP.GT.AND P6, PT, R9, R0, PT ;  /* 0x000000000900720c */ /* 0x000fda0003fc4270 */
[----:B------:R-:W-:Y:S05]  /*1ed30*/  @P6 BRA `(.L_x_9725) ;  /* 0x00000000009c6947 */ /* 0x000fea0003800000 */
.L_x_9730:
[----:B------:R-:W3:Y:S01]  /*1ed40*/  LDC R2, c[0x0][0xc3c] ;  /* 0x00030f00ff027b82 */ /* 0x000ee20000000800 */
[----:B------:R-:W-:-:S05]  /*1ed50*/  VIADD R19, R19, 0x1f ;  /* 0x0000001f13137836 */ /* 0x000fca0000000000 */
[----:B---3--:R-:W-:-:S13]  /*1ed60*/  ISETP.GE.AND P6, PT, R19, R2, PT ;  /* 0x000000021300720c */ /* 0x008fda0003fc6270 */
[----:B------:R-:W-:Y:S05]  /*1ed70*/  @P6 BRA `(.L_x_9726) ;  /* 0x0000000400d06947 */ /* 0x000fea0003800000 */
[----:B------:R-:W3:Y:S01]  /*1ed80*/  S2R R3, SR_TID.X ;  /* 0x0000000000037919 */ /* 0x000ee20000002100 */
[----:B------:R-:W-:Y:S01]  /*1ed90*/  BSSY B0, `(.L_x_9727) ;  /* 0x0000009000007945 */ /* 0x000fe20003800000 */
[----:B------:R-:W-:Y:S02]  /*1eda0*/  MOV R5, RZ ;  /* 0x000000ff00057202 */ /* 0x000fe40000000f00 */
[----:B---3--:R-:W-:-:S05]  /*1edb0*/  LOP3.LUT R3, R3, 0x1f, RZ, 0xc0, !PT ;  /* 0x0000001f03037812 */ /* 0x008fca00078ec0ff */
[----:B------:R-:W-:-:S05]  /*1edc0*/  IMAD.IADD R7, R19, 0x1, R3 ;  /* 0x0000000113077824 */ /* 0x000fca00078e0203 */
[----:B------:R-:W-:-:S13]  /*1edd0*/  ISETP.GE.OR P6, PT, R7, R2, !P0 ;  /* 0x000000020700720c */ /* 0x000fda00047c6670 */
[----:B------:R-:W-:Y:S05]  /*1ede0*/  @P6 BRA `(.L_x_9728) ;  /* 0x00000000000c6947 */ /* 0x000fea0003800000 */
[----:B------:R-:W3:Y:S02]  /*1edf0*/  LDC.64 R2, c[0x0][0xc80] ;  /* 0x00032000ff027b82 */ /* 0x000ee40000000a00 */
[----:B---3--:R-:W-:-:S05]  /*1ee00*/  IMAD.WIDE R2, R7, 0x4, R2 ;  /* 0x0000000407027825 */ /* 0x008fca00078e0202 */
[----:B------:R3:W5:Y:S02]  /*1ee10*/  LDG.E R5, desc[UR42][R2.64] ;  /* 0x0000002a02057981 */ /* 0x000764000c1e1900 */
.L_x_9728:
[----:B------:R-:W-:Y:S05]  /*1ee20*/  BSYNC B0 ;  /* 0x0000000000007941 */ /* 0x000fea0003800000 */
.L_x_9727:
[----:B------:R-:W-:-:S03]  /*1ee30*/  UMOV UR4, 0xffffffff ;  /* 0xffffffff00047882 */ /* 0x000fc60000000000 */
[----:B------:R-:W-:Y:S05]  /*1ee40*/  BRA.DIV UR4, `(.L_x_9729) ;  /* 0x00000072041c7947 */ /* 0x000fea000b800000 */
[----:B-----5:R-:W4:Y:S02]  /*1ee50*/  SHFL.UP PT, R14, R5, 0x1, RZ ;  /* 0x04200000050e7989 */ /* 0x020f2400000e00ff */
[----:B----4-:R-:W-:-:S05]  /*1ee60*/  SEL R14, R14, RZ, P1 ;  /* 0x000000ff0e0e7207 */ /* 0x010fca0000800000 */
[----:B------:R-:W-:-:S05]  /*1ee70*/  IMAD.IADD R13, R5, 0x1, R14 ;  /* 0x00000001050d7824 */ /* 0x000fca00078e020e */
[----:B------:R-:W3:Y:S02]  /*1ee80*/  SHFL.UP PT, R14, R13, 0x2, RZ ;  /* 0x044000000d0e7989 */ /* 0x000ee400000e00ff */
[----:B---3--:R-:W-:-:S05]  /*1ee90*/  SEL R2, R14, RZ, P2 ;  /* 0x000000ff0e027207 */ /* 0x008fca0001000000 */
[----:B------:R-:W-:-:S05]  /*1eea0*/  IMAD.IADD R2, R13, 0x1, R2 ;  /* 0x000000010d027824 */ /* 0x000fca00078e0202 */
[----:B------:R-:W3:Y:S02]  /*1eeb0*/  SHFL.UP PT, R14, R2, 0x4, RZ ;  /* 0x04800000020e7989 */ /* 0x000ee400000e00ff */
[----:B---3--:R-:W-:-:S04]  /*1eec0*/  SEL R3, R14, RZ, P3 ;  /* 0x000000ff0e037207 */ /* 0x008fc80001800000 */
[----:B------:R-:W-:-:S05]  /*1eed0*/  IADD3 R3, R2, R3, RZ ;  /* 0x0000000302037210 */ /* 0x000fca0007ffe0ff */
[----:B------:R-:W3:Y:S02]  /*1eee0*/  SHFL.UP PT, R14, R3, 0x8, RZ ;  /* 0x05000000030e7989 */ /* 0x000ee400000e00ff */
[----:B---3--:R-:W-:-:S05]  /*1eef0*/  SEL R4, R14, RZ, P4 ;  /* 0x000000ff0e047207 */ /* 0x008fca0002000000 */
[----:B------:R-:W-:-:S05]  /*1ef00*/  IMAD.IADD R4, R3, 0x1, R4 ;  /* 0x0000000103047824 */ /* 0x000fca00078e0204 */
[----:B------:R-:W3:Y:S02]  /*1ef10*/  SHFL.UP PT, R14, R4, 0x10, RZ ;  /* 0x06000000040e7989 */ /* 0x000ee400000e00ff */
[----:B---3--:R-:W-:-:S05]  /*1ef20*/  SEL R7, R14, RZ, P5 ;  /* 0x000000ff0e077207 */ /* 0x008fca0002800000 */
[----:B--2---:R-:W-:-:S05]  /*1ef30*/  IMAD.IADD R6, R4, 0x1, R7 ;  /* 0x0000000104067824 */ /* 0x004fca00078e0207 */
[----:B------:R2:W3:Y:S02]  /*1ef40*/  SHFL.IDX PT, R14, R6, 0x1f, 0x1f ;  /* 0x03e01f00060e7f89 */ /* 0x0004e400000e0000 */
.L_x_9987:
[----:B------:R-:W-:Y:S02]  /*1ef50*/  ULDC UR4, c[0x0][0xc38] ;  /* 0x00030e0000047ab9 */ /* 0x000fe40000000800 */
[----:B------:R-:W-:-:S05]  /*1ef60*/  MOV R7, UR4 ;  /* 0x0000000400077c02 */ /* 0x000fca0008000f00 */
[----:B---3--:R-:W-:-:S04]  /*1ef70*/  IMAD R14, R14, R7, RZ ;  /* 0x000000070e0e7224 */ /* 0x008fc800078e02ff */
[----:B------:R-:W-:-:S05]  /*1ef80*/  IMAD.IADD R9, R14, 0x1, R9 ;  /* 0x000000010e097824 */ /* 0x000fca00078e0209 */
[----:B------:R-:W-:-:S13]  /*1ef90*/  ISETP.GT.AND P6, PT, R9, R0, PT ;  /* 0x000000000900720c */ /* 0x000fda0003fc4270 */
[----:B------:R-:W-:Y:S05]  /*1efa0*/  @!P6 BRA `(.L_x_9730) ;  /* 0xfffffffc0064e947 */ /* 0x000fea000383ffff */
.L_x_9725:
[----:B------:R-:W-:Y:S01]  /*1efb0*/  IMAD.IADD R16, R9, 0x1, -R14 ;  /* 0x0000000109107824 */ /* 0x000fe200078e0a0e */
[----:B------:R-:W-:-:S03]  /*1efc0*/  UMOV UR4, 0xffffffff ;  /* 0xffffffff00047882 */ /* 0x000fc60000000000 */
[----:B------:R-:W-:-:S05]  /*1efd0*/  IMAD R3, R6, R7, R16 ;  /* 0x0000000706037224 */ /* 0x000fca00078e0210 */
[----:B------:R-:W-:Y:S01]  /*1efe0*/  ISETP.GT.AND P6, PT, R3, R0, PT ;  /* 0x000000000300720c */ /* 0x000fe20003fc4270 */
[----:B------:R-:W-:-:S12]  /*1eff0*/  BRA.DIV UR4, `(.L_x_9731) ;  /* 0x00000072046c7947 */ /* 0x000fd8000b800000 */
[----:B------:R-:W-:-:S04]  /*1f000*/  VOTE.ANY R2, PT, !P6 ;  /* 0x0000000000027806 */ /* 0x000fc800070e0100 */
[----:B------:R-:W3:Y:S02]  /*1f010*/  POPC R4, R2 ;  /* 0x0000000200047309 */ /* 0x000ee40000000000 */
[----:B---3--:R3:W4:Y:S02]  /*1f020*/  SHFL.IDX PT, R5, R5, R4, 0x1f ;  /* 0x00001f0405057589 */ /* 0x00872400000e0000 */
.L_x_9991:
[----:B------:R-:W-:Y:S02]  /*1f030*/  ISETP.NE.AND P0, PT, R2, RZ, PT ;  /* 0x000000ff0200720c */ /* 0x000fe40003f05270 */
[----:B------:R-:W-:-:S11]  /*1f040*/  MOV R14, RZ ;  /* 0x000000ff000e7202 */ /* 0x000fd60000000f00 */
[----:B------:R-:W-:Y:S05]  /*1f050*/  @!P0 BRA `(.L_x_9732) ;  /* 0x0000000000108947 */ /* 0x000fea0003800000 */
[----:B------:R-:W-:Y:S01]  /*1f060*/  UMOV UR4, 0xffffffff ;  /* 0xffffffff00047882 */ /* 0x000fe20000000000 */
[----:B------:R-:W-:Y:S02]  /*1f070*/  VIADD R12, R4, 0xffffffff ;  /* 0xffffffff040c7836 */ /* 0x000fe40000000000 */
[----:B------:R-:W-:Y:S05]  /*1f080*/  BRA.DIV UR4, `(.L_x_9733) ;  /* 0x0000007204907947 */ /* 0x000fea000b800000 */
[----:B------:R0:W0:Y:S02]  /*1f090*/  SHFL.IDX PT, R14, R6, R12, 0x1f ;  /* 0x00001f0c060e7589 */ /* 0x00002400000e0000 */
.L_x_9732:
[----:B------:R-:W5:Y:S01]  /*1f0a0*/  LDC.64 R2, c[0x0][0xc90] ;  /* 0x00032400ff027b82 */ /* 0x000f620000000a00 */
[----:B------:R-:W-:-:S04]  /*1f0b0*/  IMAD.IADD R19, R4, 0x1, R19 ;  /* 0x0000000104137824 */ /* 0x000fc800078e0213 */
[----:B-----5:R-:W-:-:S05]  /*1f0c0*/  IMAD.WIDE R2, R19, 0x4, R2 ;  /* 0x0000000413027825 */ /* 0x020fca00078e0202 */
[----:B0-2---:R0:W3:Y:S01]  /*1f0d0*/  LDG.E R6, desc[UR42][R2.64] ;  /* 0x0000002a02067981 */ /* 0x0050e2000c1e1900 */
[----:B------:R-:W-:Y:S02]  /*1f0e0*/  IMAD R16, R14, R7, R16 ;  /* 0x000000070e107224 */ /* 0x000fe400078e0210 */
[----:B0-----:R-:W-:Y:S02]  /*1f0f0*/  IMAD.MOV.U32 R2, RZ, RZ, RZ ;  /* 0x000000ffff027224 */ /* 0x001fe400078e00ff */
[----:B---34-:R-:W-:-:S05]  /*1f100*/  IMAD R4, R5, R6, RZ ;  /* 0x0000000605047224 */ /* 0x018fca00078e02ff */
[----:B------:R-:W-:-:S04]  /*1f110*/  IABS R8, R4 ;  /* 0x0000000400087213 */ /* 0x000fc80000000000 */
[----:B------:R-:W0:Y:S08]  /*1f120*/  I2F.RP R10, R8 ;  /* 0x00000008000a7306 */ /* 0x000e300000209400 */
[----:B0-----:R-:W1:Y:S02]  /*1f130*/  MUFU.RCP R10, R10 ;  /* 0x0000000a000a7308 */ /* 0x001e640000001000 */
[----:B-1----:R-:W-:-:S06]  /*1f140*/  IADD3 R11, R10, 0xffffffe, RZ ;  /* 0x0ffffffe0a0b7810 */ /* 0x002fcc0007ffe0ff */
        /* <DEDUP_REMOVED lines=47> */
[----:B------:R-:W-:-:S05]  /*1f440*/  @P0 VIADD R2, R2, 0x1 ;  /* 0x0000000102020836 */ /* 0x000fca0000000000 */
[----:B------:R-:W-:Y:S02]  /*1f450*/  @!P2 IADD3 R2, -R2, RZ, RZ ;  /* 0x000000ff0202a210 */ /* 0x000fe40007ffe1ff */
[----:B------:R-:W-:Y:S01]  /*1f460*/  @!P1 LOP3.LUT R2, RZ, R6, RZ, 0x33, !PT ;  /* 0x00000006ff029212 */ /* 0x000fe200078e33ff */
[----:B------:R-:W-:-:S04]  /*1f470*/  IMAD.MOV R6, RZ, RZ, -R6 ;  /* 0x000000ffff067224 */ /* 0x000fc800078e0a06 */
[----:B------:R-:W-:Y:S01]  /*1f480*/  IMAD R18, R2, R6, R9 ;  /* 0x0000000602127224 */ /* 0x000fe200078e0209 */
[----:B------:R-:W-:-:S04]  /*1f490*/  LOP3.LUT R2, RZ, R2, RZ, 0x33, !PT ;  /* 0x00000002ff027212 */ /* 0x000fc800078e33ff */
[----:B------:R-:W-:Y:S01]  /*1f4a0*/  IADD3 R17, R5, R2, RZ ;  /* 0x0000000205117210 */ /* 0x000fe20007ffe0ff */
[----:B------:R-:W-:Y:S06]  /*1f4b0*/  BRA `(.L_x_9734) ;  /* 0x00000000001c7947 */ /* 0x000fec0003800000 */
.L_x_9726:
[----:B------:R-:W-:Y:S01]  /*1f4c0*/  UMOV UR4, URZ ;  /* 0x0000003f00047c82 */ /* 0x000fe20008000000 */
[----:B------:R-:W-:Y:S01]  /*1f4d0*/  UMOV UR5, URZ ;  /* 0x0000003f00057c82 */ /* 0x000fe20008000000 */
[----:B------:R-:W-:Y:S01]  /*1f4e0*/  ULDC UR6, c[0x0][0xc3c] ;  /* 0x00030f0000067ab9 */ /* 0x000fe20000000800 */
[----:B------:R-:W-:Y:S01]  /*1f4f0*/  IMAD.MOV.U32 R16, RZ, RZ, R0 ;  /* 0x000000ffff107224 */ /* 0x000fe200078e0000 */
[----:B------:R-:W-:Y:S01]  /*1f500*/  MOV R18, UR5 ;  /* 0x0000000500127c02 */ /* 0x000fe20008000f00 */
[----:B------:R-:W-:Y:S02]  /*1f510*/  IMAD.U32 R17, RZ, RZ, UR4 ;  /* 0x00000004ff117e24 */ /* 0x000fe4000f8e00ff */
[----:B------:R-:W-:-:S07]  /*1f520*/  IMAD.U32 R19, RZ, RZ, UR6 ;  /* 0x00000006ff137e24 */ /* 0x000fce000f8e00ff */
.L_x_9734:
[----:B------:R-:W3:Y:S01]  /*1f530*/  S2R R0, SR_TID.X ;  /* 0x0000000000007919 */ /* 0x000ee20000002100 */
[----:B------:R-:W-:Y:S05]  /*1f540*/  WARPSYNC.ALL ;  /* 0x0000000000007948 */ /* 0x000fea0003800000 */
[----:B------:R-:W-:Y:S01]  /*1f550*/  BAR.SYNC.DEFER_BLOCKING 0x4, 0x180 ;  /* 0x0106000000007b1d */ /* 0x000fe20000010000 */
[----:B---3--:R-:W-:-:S04]  /*1f560*/  LOP3.LUT R0, R0, 0x1f, RZ, 0xc0, !PT ;  /* 0x0000001f00007812 */ /* 0x008fc800078ec0ff */
[----:B------:R-:W-:-:S13]  /*1f570*/  ISETP.NE.AND P0, PT, R0, RZ, PT ;  /* 0x000000ff0000720c */ /* 0x000fda0003f05270 */
[----:B------:R-:W3:Y:S01]  /*1f580*/  @!P0 S2R R3, SR_CgaCtaId ;  /* 0x0000000000038919 */ /* 0x000ee20000008800 */
[----:B------:R-:W-:-:S04]  /*1f590*/  @!P0 MOV R0, 0x400 ;  /* 0x0000040000008802 */ /* 0x000fc80000000f00 */
[----:B---3--:R-:W-:-:S05]  /*1f5a0*/  @!P0 LEA R22, R3, R0, 0x18 ;  /* 0x0000000003168211 */ /* 0x008fca00078ec0ff */
[----:B------:R3:W-:Y:S01]  /*1f5b0*/  @!P0 STS.128 [R22+0x288d0], R16 ;  /* 0x0288d01016008388 */ /* 0x0007e20000000c00 */
[----:B------:R-:W-:Y:S06]  /*1f5c0*/  BAR.ARV 0x5, 0x180 ;  /* 0x0146000000007b1d */ /* 0x000fec0000002000 */
.L_x_9723:
[----:B------:R-:W-:Y:S02]  /*1f5d0*/  ULDC UR4, c[0x0][0xc3c] ;  /* 0x00030f0000047ab9 */ /* 0x000fe40000000800 */
[----:B--2---:R-:W-:-:S13]  /*1f5e0*/  ISETP.GE.AND P0, PT, R19, UR4, PT ;  /* 0x0000000413007c0c */ /* 0x004fda000bf06270 */
[----:B------:R-:W-:Y:S05]  /*1f5f0*/  @!P0 BRA `(.L_x_9735) ;  /* 0xffffffa000f48947 */ /* 0x000fea000383ffff */
[----:B------:R-:W-:Y:S05]  /*1f600*/  BSYNC B8 ;  /* 0x0000000000087941 */ /* 0x000fea0003800000 */
.L_x_9636:
[----:B------:R-:W2:Y:S01]  /*1f610*/  LDL.LU R0, [R1+0x24] ;  /* 0x0000240001007983 */ /* 0x000ea20000300800 */
[----:B------:R-:W-:Y:S01]  /*1f620*/  BSSY B0, `(.L_x_9736) ;  /* 0x000000b000007945 */ /* 0x000fe20003800000 */
[----:B------:R-:W5:Y:S01]  /*1f630*/  S2R R5, SR_CgaCtaId ;  /* 0x0000000000057919 */ /* 0x000f620000008800 */
[----:B--2---:R-:W-:-:S05]  /*1f640*/  VIADD R0, R0, 0x1 ;  /* 0x0000000100007836 */ /* 0x004fca0000000000 */
[----:B-1----:R-:W-:-:S04]  /*1f650*/  LEA.HI R2, R0, R0, RZ, 0x1 ;  /* 0x0000000000027211 */ /* 0x002fc800078f08ff */
[----:B------:R-:W-:Y:S02]  /*1f660*/  LOP3.LUT R3, R2, 0xfffffffe, RZ, 0xc0, !PT ;  /* 0xfffffffe02037812 */ /* 0x000fe400078ec0ff */
[----:B------:R-:W-:Y:S02]  /*1f670*/  MOV R2, 0x400 ;  /* 0x0000040000027802 */ /* 0x000fe40000000f00 */
[----:B------:R-:W-:Y:S02]  /*1f680*/  IADD3 R0, R0, -R3, RZ ;  /* 0x8000000300007210 */ /* 0x000fe40007ffe0ff */
[----:B-----5:R-:W-:Y:S02]  /*1f690*/  LEA R4, R5, R2, 0x18 ;  /* 0x0000000205047211 */ /* 0x020fe400078ec0ff */
[----:B------:R-:W-:-:S04]  /*1f6a0*/  SHF.L.U32 R0, R0, 0x1f, RZ ;  /* 0x0000001f00007819 */ /* 0x000fc800000006ff */
[----:B------:R-:W1:Y:S02]  /*1f6b0*/  SYNCS.PHASECHK.TRANS64.TRYWAIT P0, [R4+URZ+0x28820], R0 ;  /* 0x02882000040075a7 */ /* 0x000e64000800017f */
[----:B-1----:R-:W-:Y:S05]  /*1f6c0*/  @!P0 BRA `(.L_x_9737) ;  /* 0x0000006c00248947 */ /* 0x002fea0003800000 */
.L_x_9994:
[----:B------:R-:W-:Y:S05]  /*1f6d0*/  BSYNC B0 ;  /* 0x0000000000007941 */ /* 0x000fea0003800000 */
.L_x_9736:
[----:B------:R-:W-:-:S03]  /*1f6e0*/  UMOV UR4, 0xffffffff ;  /* 0xffffffff00047882 */ /* 0x000fc60000000000 */
[----:B------:R-:W-:Y:S05]  /*1f6f0*/  BRA.DIV UR4, `(.L_x_9738) ;  /* 0x0000006e042c7947 */ /* 0x000fea000b800000 */
[----:B-1----:R-:W1:Y:S02]  /*1f700*/  S2R R0, SR_TID.X ;  /* 0x0000000000007919 */ /* 0x002e640000002100 */
[----:B-1----:R-:W-:-:S04]  /*1f710*/  SHF.R.U32.HI R0, RZ, 0x5, R0 ;  /* 0x00000005ff007819 */ /* 0x002fc80000011600 */
[----:B------:R-:W-:-:S05]  /*1f720*/  LOP3.LUT R0, R0, 0x3, RZ, 0xc0, !PT ;  /* 0x0000000300007812 */ /* 0x000fca00078ec0ff */
[----:B------:R1:W2:Y:S02]  /*1f730*/  SHFL.IDX PT, R14, R0, RZ, 0x1f ;  /* 0x00001fff000e7589 */ /* 0x0002a400000e0000 */
.L_x_9997:
[----:B--2---:R-:W-:-:S13]  /*1f740*/  ISETP.NE.AND P0, PT, R14, RZ, PT ;  /* 0x000000ff0e00720c */ /* 0x004fda0003f05270 */
[----:B------:R-:W-:Y:S05]  /*1f750*/  @P0 BRA `(.L_x_9405) ;  /* 0x0000000000880947 */ /* 0x000fea0003800000 */
[----:B------:R-:W-:-:S03]  /*1f760*/  UMOV UR4, 0xffffffff ;  /* 0xffffffff00047882 */ /* 0x000fc60000000000 */
[----:B------:R-:W-:Y:S05]  /*1f770*/  BRA.DIV UR4, `(.L_x_9739) ;  /* 0x0000006e04407947 */ /* 0x000fea000b800000 */
[----:B------:R-:W-:-:S13]  /*1f780*/  ELECT P6, URZ, PT ;  /* 0x00000000003f782f */ /* 0x000fda00038c0000 */
.L_x_10000:
[----:B------:R-:W-:Y:S05]  /*1f790*/  @!P6 BRA `(.L_x_9405) ;  /* 0x000000000078e947 */ /* 0x000fea0003800000 */
[----:B------:R-:W-:-:S06]  /*1f7a0*/  ULOP3.LUT UR4, UR36, 0x2, URZ, 0xfc, !UPT ;  /* 0x0000000224047892 */ /* 0x000fcc000f8efc3f */
[----:B-1----:R-:W-:-:S05]  /*1f7b0*/  IMAD.U32 R0, RZ, RZ, UR4 ;  /* 0x00000004ff007e24 */ /* 0x002fca000f8e00ff */
[----:B------:R-:W-:-:S13]  /*1f7c0*/  ISETP.NE.AND P0, PT, R0, 0x3, PT ;  /* 0x000000030000780c */ /* 0x000fda0003f05270 */
[----:B------:R-:W-:Y:S05]  /*1f7d0*/  @!P0 BRA `(.L_x_9740) ;  /* 0x0000000000048947 */ /* 0x000fea0003800000 */
[----:B------:R-:W-:Y:S01]  /*1f7e0*/  BPT.TRAP 0x1 ;  /* 0x000000040000795c */ /* 0x000fe20000300000 */
.L_x_9740:
[C---:B------:R-:W-:Y:S01]  /*1f7f0*/  IMAD R5, R25.reuse, 0x8, R4 ;  /* 0x0000000819057824 */ /* 0x040fe200078e0204 */
[----:B------:R-:W-:Y:S02]  /*1f800*/  SHF.L.U32 R0, R28, 0x1f, RZ ;  /* 0x0000001f1c007819 */ /* 0x000fe400000006ff */
[----:B------:R-:W-:Y:S02]  /*1f810*/  IADD3 R25, R25, 0x1, RZ ;  /* 0x0000000119197810 */ /* 0x000fe40007ffe0ff */
[----:B------:R-:W1:Y:S02]  /*1f820*/  SYNCS.PHASECHK.TRANS64.TRYWAIT P1, [R5+URZ+0x28840], R0 ;  /* 0x02884000050075a7 */ /* 0x000e64000802017f */
[----:B------:R-:W-:-:S04]  /*1f830*/  ISETP.NE.AND P2, PT, R25, 0x2, PT ;  /* 0x000000021900780c */ /* 0x000fc80003f45270 */
[----:B------:R-:W-:Y:S01]  /*1f840*/  SEL R3, RZ, 0x1, P2 ;  /* 0x00000001ff037807 */ /* 0x000fe20001000000 */
[----:B-1----:R-:W-:Y:S08]  /*1f850*/  @!P1 BRA `(.L_x_9741) ;  /* 0x0000006c00289947 */ /* 0x002ff00003800000 */
.L_x_10001:
[----:B------:R-:W-:Y:S02]  /*1f860*/  SEL R25, R25, RZ, P2 ;  /* 0x000000ff19197207 */ /* 0x000fe40001000000 */
[----:B------:R-:W-:Y:S01]  /*1f870*/  LOP3.LUT R2, R28, R3, RZ, 0x3c, !PT ;  /* 0x000000031c027212 */ /* 0x000fe200078e3cff */
[----:B------:R-:W-:Y:S06]  /*1f880*/  @!P0 BRA `(.L_x_9742) ;  /* 0x0000000000048947 */ /* 0x000fec0003800000 */
[----:B------:R-:W-:Y:S01]  /*1f890*/  BPT.TRAP 0x1 ;  /* 0x000000040000795c */ /* 0x000fe20000300000 */
.L_x_9742:
[----:B------:R-:W-:Y:S01]  /*1f8a0*/  IMAD R25, R25, 0x8, R4 ;  /* 0x0000000819197824 */ /* 0x000fe200078e0204 */
[----:B------:R-:W-:-:S04]  /*1f8b0*/  SHF.L.U32 R2, R2, 0x1f, RZ ;  /* 0x0000001f02027819 */ /* 0x000fc800000006ff */
[----:B------:R-:W2:Y:S02]  /*1f8c0*/  SYNCS.PHASECHK.TRANS64.TRYWAIT P1, [R25+URZ+0x28840], R2 ;  /* 0x02884002190075a7 */ /* 0x000ea4000802017f */
[----:B--2---:R-:W-:Y:S05]  /*1f8d0*/  @!P1 BRA `(.L_x_9743) ;  /* 0x0000006c001c9947 */ /* 0x004fea0003800000 */
.L_x_10002:
[----:B------:R-:W-:Y:S05]  /*1f8e0*/  @!P0 BRA `(.L_x_9744) ;  /* 0x0000000000048947 */ /* 0x000fea0003800000 */
[----:B------:R-:W-:Y:S01]  /*1f8f0*/  BPT.TRAP 0x1 ;  /* 0x000000040000795c */ /* 0x000fe20000300000 */
.L_x_9744:
[----:B------:R-:W5:Y:S02]  /*1f900*/  SYNCS.PHASECHK.TRANS64.TRYWAIT P1, [R5+URZ+0x28860], R0 ;  /* 0x02886000050075a7 */ /* 0x000f64000802017f */
[----:B-----5:R-:W-:Y:S05]  /*1f910*/  @!P1 BRA `(.L_x_9745) ;  /* 0x0000006c00209947 */ /* 0x020fea0003800000 */
.L_x_10003:
[----:B------:R-:W-:Y:S05]  /*1f920*/  @!P0 BRA `(.L_x_9746) ;  /* 0x0000000000048947 */ /* 0x000fea0003800000 */
[----:B------:R-:W-:Y:S01]  /*1f930*/  BPT.TRAP 0x1 ;  /* 0x000000040000795c */ /* 0x000fe20000300000 */
.L_x_9746:
[----:B------:R0:W0:Y:S02]  /*1f940*/  SYNCS.PHASECHK.TRANS64.TRYWAIT P0, [R25+URZ+0x28860], R2 ;  /* 0x02886002190075a7 */ /* 0x000024000800017f */
[----:B0-----:R-:W-:Y:S05]  /*1f950*/  @!P0 NANOSLEEP.SYNCS 0x989680 ;  /* 0x009896800000895d */ /* 0x001fea0003900000 */
[----:B------:R-:W0:Y:S02]  /*1f960*/  @!P0 SYNCS.PHASECHK.TRANS64 P0, [R25+URZ+0x28860], R2 ;  /* 0x02886002190085a7 */ /* 0x000e24000800007f */
[----:B0-----:R-:W-:Y:S05]  /*1f970*/  @!P0 BRA `(.L_x_9746) ;  /* 0xfffffffc00f08947 */ /* 0x001fea000383ffff */
.L_x_9405:
[----:B------:R-:W-:Y:S05]  /*1f980*/  BSYNC B9 ;  /* 0x0000000000097941 */ /* 0x000fea0003800000 */
.L_x_9402:
[----:B------:R-:W-:Y:S05]  /*1f990*/  EXIT ;  /* 0x000000000000794d */ /* 0x000fea0003800000 */
.L_x_9427:
[----:B0-----:R0:W1:Y:S02]  /*1f9a0*/  SYNCS.PHASECHK.TRANS64.TRYWAIT P6, [R91+URZ+0x28890], R102 ;  /* 0x028890665b0075a7 */ /* 0x00106400080c017f */
[----:B-1----:R-:W-:Y:S05]  /*1f9b0*/  @!P6 NANOSLEEP.SYNCS 0x989680 ;  /* 0x009896800000e95d */ /* 0x002fea0003900000 */
[----:B------:R-:W1:Y:S02]  /*1f9c0*/  @!P6 SYNCS.PHASECHK.TRANS64 P6, [R91+URZ+0x28890], R102 ;  /* 0x028890665b00e5a7 */ /* 0x000e6400080c007f */
[----:B-1----:R-:W-:Y:S05]  /*1f9d0*/  @!P6 BRA `(.L_x_9427) ;  /* 0xfffffffc00f0e947 */ /* 0x002fea000383ffff */
[----:B------:R-:W-:Y:S05]  /*1f9e0*/  BRA `(.L_x_9747) ;  /* 0xfffffe3400787947 */ /* 0x000fea000383ffff */
.L_x_9428:
        /* <DEDUP_REMOVED lines=8> */
.L_x_9749:
[----:B------:R-:W-:Y:S05]  /*1fa70*/  BSYNC B1 ;  /* 0x0000000000017941 */ /* 0x000fea0003800000 */
.L_x_9748:
        /* <DEDUP_REMOVED lines=8> */
.L_x_9750:
[----:B------:R-:W-:Y:S01]  /*1fb00*/  IMAD.MOV.U32 R105, RZ, RZ, R14 ;  /* 0x000000ffff697224 */ /* 0x000fe200078e000e */
[----:B------:R-:W-:Y:S06]  /*1fb10*/  BRA `(.L_x_9751) ;  /* 0xfffffe3400407947 */ /* 0x000fec000383ffff */
.L_x_9437:
        /* <DEDUP_REMOVED lines=8> */
.L_x_9753:
[----:B------:R-:W-:Y:S05]  /*1fba0*/  BSYNC B1 ;  /* 0x0000000000017941 */ /* 0x000fea0003800000 */
.L_x_9752:
        /* <DEDUP_REMOVED lines=8> */
.L_x_9754:
[----:B------:R-:W-:Y:S01]  /*1fc30*/  MOV R73, R14 ;  /* 0x0000000e00497202 */ /* 0x000fe20000000f00 */
[----:B------:R-:W-:Y:S06]  /*1fc40*/  BRA `(.L_x_9755) ;  /* 0xfffffe3800a47947 */ /* 0x000fec000383ffff */
.L_x_9446:
        /* <DEDUP_REMOVED lines=8> */
.L_x_9757:
[----:B------:R-:W-:Y:S05]  /*1fcd0*/  BSYNC B1 ;  /* 0x0000000000017941 */ /* 0x000fea0003800000 */
.L_x_9756:
        /* <DEDUP_REMOVED lines=8> */
.L_x_9758:
[----:B------:R-:W-:Y:S01]  /*1fd60*/  IMAD.MOV.U32 R65, RZ, RZ, R14 ;  /* 0x000000ffff417224 */ /* 0x000fe200078e000e */
[----:B------:R-:W-:Y:S06]  /*1fd70*/  BRA `(.L_x_9759) ;  /* 0xfffffe4000087947 */ /* 0x000fec000383ffff */
.L_x_9455:
        /* <DEDUP_REMOVED lines=8> */
.L_x_9761:
[----:B------:R-:W-:Y:S05]  /*1fe00*/  BSYNC B1 ;  /* 0x0000000000017941 */ /* 0x000fea0003800000 */
.L_x_9760:
        /* <DEDUP_REMOVED lines=8> */
.L_x_9762:
[----:B------:R-:W-:Y:S01]  /*1fe90*/  IMAD.MOV.U32 R53, RZ, RZ, R14 ;  /* 0x000000ffff357224 */ /* 0x000fe200078e000e */
[----:B------:R-:W-:Y:S06]  /*1fea0*/  BRA `(.L_x_9763) ;  /* 0xfffffe4400687947 */ /* 0x000fec000383ffff */
.L_x_9467:
[----:B-1----:R1:W2:Y:S02]  /*1feb0*/  SYNCS.PHASECHK.TRANS64.TRYWAIT P4, [R91+URZ+0x28890], R102 ;  /* 0x028890665b0075a7 */ /* 0x0022a4000808017f */
[----:B--2---:R-:W-:Y:S05]  /*1fec0*/  @!P4 NANOSLEEP.SYNCS 0x989680 ;  /* 0x009896800000c95d */ /* 0x004fea0003900000 */
[----:B------:R-:W2:Y:S02]  /*1fed0*/  @!P4 SYNCS.PHASECHK.TRANS64 P4, [R91+URZ+0x28890], R102 ;  /* 0x028890665b00c5a7 */ /* 0x000ea4000808007f */
[----:B--2---:R-:W-:Y:S05]  /*1fee0*/  @!P4 BRA `(.L_x_9467) ;  /* 0xfffffffc00f0c947 */ /* 0x004fea000383ffff */
[----:B------:R-:W-:Y:S05]  /*1fef0*/  BRA `(.L_x_9764) ;  /* 0xfffffe5400347947 */ /* 0x000fea000383ffff */
.L_x_9468:
        /* <DEDUP_REMOVED lines=8> */
.L_x_9766:
[----:B------:R-:W-:Y:S05]  /*1ff80*/  BSYNC B1 ;  /* 0x0000000000017941 */ /* 0x000fea0003800000 */
.L_x_9765:
        /* <DEDUP_REMOVED lines=8> */
.L_x_9767:
[----:B------:R-:W-:Y:S01]  /*20010*/  MOV R106, R14 ;  /* 0x0000000e006a7202 */ /* 0x000fe20000000f00 */
[----:B------:R-:W-:Y:S06]  /*20020*/  BRA `(.L_x_9768) ;  /* 0xfffffe5400007947 */ /* 0x000fec000383ffff */
.L_x_9473:
        /* <DEDUP_REMOVED lines=8> */
.L_x_9770:
[----:B------:R-:W-:Y:S05]  /*200b0*/  BSYNC B1 ;  /* 0x0000000000017941 */ /* 0x000fea0003800000 */
.L_x_9769:
        /* <DEDUP_REMOVED lines=8> */
.L_x_9771:
[----:B------:R-:W-:Y:S01]  /*20140*/  IMAD.MOV.U32 R50, RZ, RZ, R14 ;  /* 0x000000ffff327224 */ /* 0x000fe200078e000e */
[----:B------:R-:W-:Y:S06]  /*20150*/  BRA `(.L_x_9772) ;  /* 0xfffffe58009c7947 */ /* 0x000fec000383ffff */
.L_x_9478:
        /* <DEDUP_REMOVED lines=8> */
.L_x_9774:
[----:B------:R-:W-:Y:S05]  /*201e0*/  BSYNC B1 ;  /* 0x0000000000017941 */ /* 0x000fea0003800000 */
.L_x_9773:
        /* <DEDUP_REMOVED lines=8> */
.L_x_9775:
[----:B------:R-:W-:Y:S01]  /*20270*/  IMAD.MOV.U32 R50, RZ, RZ, R14 ;  /* 0x000000ffff327224 */ /* 0x000fe200078e000e */
[----:B------:R-:W-:Y:S06]  /*20280*/  BRA `(.L_x_9776) ;  /* 0xfffffe6000387947 */ /* 0x000fec000383ffff */
.L_x_9483:
        /* <DEDUP_REMOVED lines=8> */
.L_x_9778:
[----:B------:R-:W-:Y:S05]  /*20310*/  BSYNC B1 ;  /* 0x0000000000017941 */ /* 0x000fea0003800000 */
.L_x_9777:
        /* <DEDUP_REMOVED lines=8> */
.L_x_9779:
[----:B------:R-:W-:Y:S01]  /*203a0*/  MOV R108, R14 ;  /* 0x0000000e006c7202 */ /* 0x000fe20000000f00 */
[----:B------:R-:W-:Y:S06]  /*203b0*/  BRA `(.L_x_9780) ;  /* 0xfffffe6400d07947 */ /* 0x000fec000383ffff */
.L_x_9488:
[----:B0-----:R0:W1:Y:S02]  /*203c0*/  SYNCS.PHASECHK.TRANS64.TRYWAIT P3, [R91+URZ+0x28890], R102 ;  /* 0x028890665b0075a7 */ /* 0x001064000806017f */
[----:B-1----:R-:W-:Y:S05]  /*203d0*/  @!P3 NANOSLEEP.SYNCS 0x989680 ;  /* 0x009896800000b95d */ /* 0x002fea0003900000 */
[----:B------:R-:W1:Y:S02]  /*203e0*/  @!P3 SYNCS.PHASECHK.TRANS64 P3, [R91+URZ+0x28890], R102 ;  /* 0x028890665b00b5a7 */ /* 0x000e64000806007f */
[----:B-1----:R-:W-:Y:S05]  /*203f0*/  @!P3 BRA `(.L_x_9488) ;  /* 0xfffffffc00f0b947 */ /* 0x002fea000383ffff */
[----:B------:R-:W-:Y:S05]  /*20400*/  BRA `(.L_x_9781) ;  /* 0xfffffe6c00bc7947 */ /* 0x000fea000383ffff */
.L_x_9489:
        /* <DEDUP_REMOVED lines=8> */
.L_x_9783:
[----:B------:R-:W-:Y:S05]  /*20490*/  BSYNC B1 ;  /* 0x0000000000017941 */ /* 0x000fea0003800000 */
.L_x_9782:
        /* <DEDUP_REMOVED lines=8> */
.L_x_9784:
[----:B------:R-:W-:Y:S05]  /*20520*/  BRA `(.L_x_9785) ;  /* 0xfffffe6c00e47947 */ /* 0x000fea000383ffff */
.L_x_9492:
        /* <DEDUP_REMOVED lines=8> */
.L_x_9787:
[----:B------:R-:W-:Y:S05]  /*205b0*/  BSYNC B1 ;  /* 0x0000000000017941 */ /* 0x000fea0003800000 */
.L_x_9786:
        /* <DEDUP_REMOVED lines=8> */
.L_x_9788:
[----:B------:R-:W-:Y:S05]  /*20640*/  BRA `(.L_x_9789) ;  /* 0xfffffe6c00e47947 */ /* 0x000fea000383ffff */
.L_x_9495:
        /* <DEDUP_REMOVED lines=8> */
.L_x_9791:
[----:B------:R-:W-:Y:S05]  /*206d0*/  BSYNC B1 ;  /* 0x0000000000017941 */ /* 0x000fea0003800000 */
.L_x_9790:
        /* <DEDUP_REMOVED lines=8> */
.L_x_9792:
[----:B------:R-:W-:Y:S05]  /*20760*/  BRA `(.L_x_9793) ;  /* 0xfffffe6c00e87947 */ /* 0x000fea000383ffff */
.L_x_9498:
        /* <DEDUP_REMOVED lines=8> */
.L_x_9795:
[----:B------:R-:W-:Y:S05]  /*207f0*/  BSYNC B1 ;  /* 0x0000000000017941 */ /* 0x000fea0003800000 */
.L_x_9794:
        /* <DEDUP_REMOVED lines=8> */
.L_x_9796:
[----:B------:R-:W-:Y:S05]  /*20880*/  BRA `(.L_x_9797) ;  /* 0xfffffe6c00ec7947 */ /* 0x000fea000383ffff */
.L_x_9502:
[----:B------:R0:W0:Y:S02]  /*20890*/  SYNCS.PHASECHK.TRANS64.TRYWAIT P4, [R91+URZ+0x288b0], R102 ;  /* 0x0288b0665b0075a7 */ /* 0x000024000808017f */
[----:B0-----:R-:W-:Y:S05]  /*208a0*/  @!P4 NANOSLEEP.SYNCS 0x989680 ;  /* 0x009896800000c95d */ /* 0x001fea0003900000 */
[----:B------:R-:W0:Y:S02]  /*208b0*/  @!P4 SYNCS.PHASECHK.TRANS64 P4, [R91+URZ+0x288b0], R102 ;  /* 0x0288b0665b00c5a7 */ /* 0x000e24000808007f */
[----:B0-----:R-:W-:Y:S05]  /*208c0*/  @!P4 BRA `(.L_x_9502) ;  /* 0xfffffffc00f0c947 */ /* 0x001fea000383ffff */
[----:B------:R-:W-:Y:S05]  /*208d0*/  BRA `(.L_x_9798) ;  /* 0xfffffe7000687947 */ /* 0x000fea000383ffff */
.L_x_9514:
[----:B------:R-:W-:Y:S01]  /*208e0*/  BSSY B0, `(.L_x_9799) ;  /* 0x0000008000007945 */ /* 0x000fe20003800000 */
[----:B----4-:R-:W-:Y:S01]  /*208f0*/  IMAD.MOV.U32 R13, RZ, RZ, R220 ;  /* 0x000000ffff0d7224 */ /* 0x010fe200078e00dc */
[----:B------:R-:W-:Y:S01]  /*20900*/  MOV R11, 0x1f ;  /* 0x0000001f000b7802 */ /* 0x000fe20000000f00 */
[----:B------:R-:W-:Y:S02]  /*20910*/  IMAD.MOV.U32 R12, RZ, RZ, RZ ;  /* 0x000000ffff0c7224 */ /* 0x000fe400078e00ff */
[----:B------:R-:W-:-:S07]  /*20920*/  IMAD.MOV.U32 R15, RZ, RZ, -0x1 ;  /* 0xffffffffff0f7424 */ /* 0x000fce00078e00ff */
[----:B--2--5:R-:W-:Y:S05]  /*20930*/  WARPSYNC.COLLECTIVE R15, `(.L_x_9800) ;  /* 0x000000000f087348 */ /* 0x024fea0003c00000 */
[----:B------:R0:W1:Y:S02]  /*20940*/  SHFL.IDX P6, R14, R13, R12, R11 ;  /* 0x0000000c0d0e7389 */ /* 0x00006400000c000b */
[----:B012--5:R-:W-:Y:S01]  /*20950*/  ENDCOLLECTIVE ;  /* 0x000000000000791b */ /* 0x027fe20003800000 */
.L_x_9800:
[----:B------:R-:W-:Y:S05]  /*20960*/  BSYNC B0 ;  /* 0x0000000000007941 */ /* 0x000fea0003800000 */
.L_x_9799:
[----:B------:R-:W-:Y:S01]  /*20970*/  IMAD.MOV.U32 R190, RZ, RZ, R14 ;  /* 0x000000ffffbe7224 */ /* 0x000fe200078e000e */
[----:B------:R-:W-:Y:S06]  /*20980*/  BRA `(.L_x_9801) ;  /* 0xfffffe7800d47947 */ /* 0x000fec000383ffff */
.L_x_9524:
[----:B------:R-:W-:Y:S01]  /*20990*/  BSSY B1, `(.L_x_9802) ;  /* 0x0000008000017945 */ /* 0x000fe20003800000 */
[----:B------:R-:W-:Y:S01]  /*209a0*/  MOV R13, R6 ;  /* 0x00000006000d7202 */ /* 0x000fe20000000f00 */
[----:B------:R-:W-:Y:S01]  /*209b0*/  IMAD.MOV.U32 R12, RZ, RZ, RZ ;  /* 0x000000ffff0c7224 */ /* 0x000fe200078e00ff */
[----:B------:R-:W-:Y:S01]  /*209c0*/  MOV R15, 0xffffffff ;  /* 0xffffffff000f7802 */ /* 0x000fe20000000f00 */
[----:B------:R-:W-:-:S07]  /*209d0*/  IMAD.MOV.U32 R11, RZ, RZ, 0x181f ;  /* 0x0000181fff0b7424 */ /* 0x000fce00078e00ff */
[----:B0-2---:R-:W-:Y:S05]  /*209e0*/  WARPSYNC.COLLECTIVE R15, `(.L_x_9803) ;  /* 0x000000000f087348 */ /* 0x005fea0003c00000 */
[----:B------:R1:W3:Y:S02]  /*209f0*/  SHFL.IDX P6, R14, R13, R12, R11 ;  /* 0x0000000c0d0e7389 */ /* 0x0002e400000c000b */
[----:B0123--:R-:W-:Y:S01]  /*20a00*/  ENDCOLLECTIVE ;  /* 0x000000000000791b */ /* 0x00ffe20003800000 */
.L_x_9803:
[----:B------:R-:W-:Y:S05]  /*20a10*/  BSYNC B1 ;  /* 0x0000000000017941 */ /* 0x000fea0003800000 */
.L_x_9802:
        /* <DEDUP_REMOVED lines=8> */
.L_x_9804:
[----:B------:R-:W-:Y:S01]  /*20aa0*/  IMAD.MOV.U32 R13, RZ, RZ, R8 ;  /* 0x000000ffff0d7224 */ /* 0x000fe200078e0008 */
[----:B------:R-:W-:-:S07]  /*20ab0*/  MOV R3, R14 ;  /* 0x0000000e00037202 */ /* 0x000fce0000000f00 */
[----:B------:R-:W-:Y:S05]  /*20ac0*/  WARPSYNC.COLLECTIVE R15, `(.L_x_9805) ;  /* 0x000000000f087348 */ /* 0x000fea0003c00000 */
[----:B------:R0:W1:Y:S02]  /*20ad0*/  SHFL.IDX P6, R14, R13, R12, R11 ;  /* 0x0000000c0d0e7389 */ /* 0x00006400000c000b */
[----:B01----:R-:W-:Y:S01]  /*20ae0*/  ENDCOLLECTIVE ;  /* 0x000000000000791b */ /* 0x003fe20003800000 */
.L_x_9805:
[----:B------:R-:W-:Y:S01]  /*20af0*/  MOV R13, R7 ;  /* 0x00000007000d7202 */ /* 0x000fe20000000f00 */
[----:B------:R-:W-:-:S07]  /*20b00*/  IMAD.MOV.U32 R4, RZ, RZ, R14 ;  /* 0x000000ffff047224 */ /* 0x000fce00078e000e */
[----:B------:R-:W-:Y:S05]  /*20b10*/  WARPSYNC.COLLECTIVE R15, `(.L_x_9806) ;  /* 0x000000000f087348 */ /* 0x000fea0003c00000 */
[----:B------:R0:W1:Y:S02]  /*20b20*/  SHFL.IDX P6, R14, R13, R12, R11 ;  /* 0x0000000c0d0e7389 */ /* 0x00006400000c000b */
[----:B01----:R-:W-:Y:S01]  /*20b30*/  ENDCOLLECTIVE ;  /* 0x000000000000791b */ /* 0x003fe20003800000 */
.L_x_9806:
[----:B------:R-:W-:Y:S05]  /*20b40*/  BRA `(.L_x_9807) ;  /* 0xfffffe8000287947 */ /* 0x000fea000383ffff */
.L_x_9527:
[----:B------:R-:W-:Y:S01]  /*20b50*/  BSSY B1, `(.L_x_9808) ;  /* 0x0000008000017945 */ /* 0x000fe20003800000 */
[----:B--2---:R-:W-:Y:S01]  /*20b60*/  IMAD.MOV.U32 R13, RZ, RZ, R6 ;  /* 0x000000ffff0d7224 */ /* 0x004fe200078e0006 */
[----:B------:R-:W-:Y:S01]  /*20b70*/  MOV R11, 0x181f ;  /* 0x0000181f000b7802 */ /* 0x000fe20000000f00 */
[----:B------:R-:W-:Y:S02]  /*20b80*/  IMAD.MOV.U32 R12, RZ, RZ, 0x1 ;  /* 0x00000001ff0c7424 */ /* 0x000fe400078e00ff */
[----:B------:R-:W-:-:S07]  /*20b90*/  IMAD.MOV.U32 R15, RZ, RZ, -0x1 ;  /* 0xffffffffff0f7424 */ /* 0x000fce00078e00ff */
[----:B-1----:R-:W-:Y:S05]  /*20ba0*/  WARPSYNC.COLLECTIVE R15, `(.L_x_9809) ;  /* 0x000000000f087348 */ /* 0x002fea0003c00000 */
[----:B------:R0:W2:Y:S02]  /*20bb0*/  SHFL.IDX P6, R14, R13, R12, R11 ;  /* 0x0000000c0d0e7389 */ /* 0x0000a400000c000b */
[----:B012---:R-:W-:Y:S01]  /*20bc0*/  ENDCOLLECTIVE ;  /* 0x000000000000791b */ /* 0x007fe20003800000 */
.L_x_9809:
[----:B------:R-:W-:Y:S05]  /*20bd0*/  BSYNC B1 ;  /* 0x0000000000017941 */ /* 0x000fea0003800000 */
.L_x_9808:
        /* <DEDUP_REMOVED lines=8> */
.L_x_9810:
[----:B------:R-:W-:Y:S02]  /*20c60*/  IMAD.MOV.U32 R13, RZ, RZ, R8 ;  /* 0x000000ffff0d7224 */ /* 0x000fe400078e0008 */
[----:B------:R-:W-:-:S07]  /*20c70*/  IMAD.MOV.U32 R3, RZ, RZ, R14 ;  /* 0x000000ffff037224 */ /* 0x000fce00078e000e */
[----:B------:R-:W-:Y:S05]  /*20c80*/  WARPSYNC.COLLECTIVE R15, `(.L_x_9811) ;  /* 0x000000000f087348 */ /* 0x000fea0003c00000 */
[----:B------:R0:W1:Y:S02]  /*20c90*/  SHFL.IDX P6, R14, R13, R12, R11 ;  /* 0x0000000c0d0e7389 */ /* 0x00006400000c000b */
[----:B01----:R-:W-:Y:S01]  /*20ca0*/  ENDCOLLECTIVE ;  /* 0x000000000000791b */ /* 0x003fe20003800000 */
.L_x_9811:
[----:B------:R-:W-:Y:S01]  /*20cb0*/  IMAD.MOV.U32 R13, RZ, RZ, R7 ;  /* 0x000000ffff0d7224 */ /* 0x000fe200078e0007 */
[----:B------:R-:W-:-:S07]  /*20cc0*/  MOV R4, R14 ;  /* 0x0000000e00047202 */ /* 0x000fce0000000f00 */
[----:B------:R-:W-:Y:S05]  /*20cd0*/  WARPSYNC.COLLECTIVE R15, `(.L_x_9812) ;  /* 0x000000000f087348 */ /* 0x000fea0003c00000 */
[----:B------:R0:W1:Y:S02]  /*20ce0*/  SHFL.IDX P6, R14, R13, R12, R11 ;  /* 0x0000000c0d0e7389 */ /* 0x00006400000c000b */
[----:B01----:R-:W-:Y:S01]  /*20cf0*/  ENDCOLLECTIVE ;  /* 0x000000000000791b */ /* 0x003fe20003800000 */
.L_x_9812:
[----:B------:R-:W-:Y:S05]  /*20d00*/  BRA `(.L_x_9813) ;  /* 0xfffffe8000947947 */ /* 0x000fea000383ffff */
.L_x_9530:
        /* <DEDUP_REMOVED lines=8> */
.L_x_9815:
[----:B------:R-:W-:Y:S05]  /*20d90*/  BSYNC B1 ;  /* 0x0000000000017941 */ /* 0x000fea0003800000 */
.L_x_9814:
        /* <DEDUP_REMOVED lines=8> */
.L_x_9816:
[----:B------:R-:W-:Y:S01]  /*20e20*/  MOV R13, R8 ;  /* 0x00000008000d7202 */ /* 0x000fe20000000f00 */
[----:B------:R-:W-:-:S07]  /*20e30*/  IMAD.MOV.U32 R3, RZ, RZ, R14 ;  /* 0x000000ffff037224 */ /* 0x000fce00078e000e */
[----:B------:R-:W-:Y:S05]  /*20e40*/  WARPSYNC.COLLECTIVE R15, `(.L_x_9817) ;  /* 0x000000000f087348 */ /* 0x000fea0003c00000 */
[----:B------:R0:W1:Y:S02]  /*20e50*/  SHFL.IDX P6, R14, R13, R12, R11 ;  /* 0x0000000c0d0e7389 */ /* 0x00006400000c000b */
[----:B01----:R-:W-:Y:S01]  /*20e60*/  ENDCOLLECTIVE ;  /* 0x000000000000791b */ /* 0x003fe20003800000 */
.L_x_9817:
[----:B------:R-:W-:Y:S02]  /*20e70*/  IMAD.MOV.U32 R13, RZ, RZ, R7 ;  /* 0x000000ffff0d7224 */ /* 0x000fe400078e0007 */
[----:B------:R-:W-:-:S07]  /*20e80*/  IMAD.MOV.U32 R4, RZ, RZ, R14 ;  /* 0x000000ffff047224 */ /* 0x000fce00078e000e */
[----:B------:R-:W-:Y:S05]  /*20e90*/  WARPSYNC.COLLECTIVE R15, `(.L_x_9818) ;  /* 0x000000000f087348 */ /* 0x000fea0003c00000 */
[----:B------:R0:W1:Y:S02]  /*20ea0*/  SHFL.IDX P6, R14, R13, R12, R11 ;  /* 0x0000000c0d0e7389 */ /* 0x00006400000c000b */
[----:B01----:R-:W-:Y:S01]  /*20eb0*/  ENDCOLLECTIVE ;  /* 0x000000000000791b */ /* 0x003fe20003800000 */
.L_x_9818:
[----:B------:R-:W-:Y:S05]  /*20ec0*/  BRA `(.L_x_9819) ;  /* 0xfffffe8000f07947 */ /* 0x000fea000383ffff */
.L_x_9533:
[----:B------:R-:W-:Y:S01]  /*20ed0*/  BSSY B1, `(.L_x_9820) ;  /* 0x0000008000017945 */ /* 0x000fe20003800000 */
[----:B------:R-:W-:Y:S01]  /*20ee0*/  MOV R13, R6 ;  /* 0x00000006000d7202 */ /* 0x000fe20000000f00 */
[----:B------:R-:W-:Y:S01]  /*20ef0*/  IMAD.MOV.U32 R12, RZ, RZ, 0x3 ;  /* 0x00000003ff0c7424 */ /* 0x000fe200078e00ff */
[----:B------:R-:W-:Y:S01]  /*20f00*/  MOV R15, 0xffffffff ;  /* 0xffffffff000f7802 */ /* 0x000fe20000000f00 */
[----:B------:R-:W-:-:S07]  /*20f10*/  IMAD.MOV.U32 R11, RZ, RZ, 0x181f ;  /* 0x0000181fff0b7424 */ /* 0x000fce00078e00ff */
[----:B-12---:R-:W-:Y:S05]  /*20f20*/  WARPSYNC.COLLECTIVE R15, `(.L_x_9821) ;  /* 0x000000000f087348 */ /* 0x006fea0003c00000 */
[----:B------:R0:W3:Y:S02]  /*20f30*/  SHFL.IDX P6, R14, R13, R12, R11 ;  /* 0x0000000c0d0e7389 */ /* 0x0000e400000c000b */
[----:B0123--:R-:W-:Y:S01]  /*20f40*/  ENDCOLLECTIVE ;  /* 0x000000000000791b */ /* 0x00ffe20003800000 */
.L_x_9821:
[----:B------:R-:W-:Y:S05]  /*20f50*/  BSYNC B1 ;  /* 0x0000000000017941 */ /* 0x000fea0003800000 */
.L_x_9820:
        /* <DEDUP_REMOVED lines=8> */
.L_x_9822:
[----:B------:R-:W-:Y:S01]  /*20fe0*/  IMAD.MOV.U32 R13, RZ, RZ, R8 ;  /* 0x000000ffff0d7224 */ /* 0x000fe200078e0008 */
[----:B------:R-:W-:-:S07]  /*20ff0*/  MOV R3, R14 ;  /* 0x0000000e00037202 */ /* 0x000fce0000000f00 */
[----:B------:R-:W-:Y:S05]  /*21000*/  WARPSYNC.COLLECTIVE R15, `(.L_x_9823) ;  /* 0x000000000f087348 */ /* 0x000fea0003c00000 */
[----:B------:R0:W1:Y:S02]  /*21010*/  SHFL.IDX P6, R14, R13, R12, R11 ;  /* 0x0000000c0d0e7389 */ /* 0x00006400000c000b */
[----:B01----:R-:W-:Y:S01]  /*21020*/  ENDCOLLECTIVE ;  /* 0x000000000000791b */ /* 0x003fe20003800000 */
.L_x_9823:
[----:B------:R-:W-:Y:S01]  /*21030*/  MOV R13, R7 ;  /* 0x00000007000d7202 */ /* 0x000fe20000000f00 */
[----:B------:R-:W-:-:S07]  /*21040*/  IMAD.MOV.U32 R4, RZ, RZ, R14 ;  /* 0x000000ffff047224 */ /* 0x000fce00078e000e */
[----:B------:R-:W-:Y:S05]  /*21050*/  WARPSYNC.COLLECTIVE R15, `(.L_x_9824) ;  /* 0x000000000f087348 */ /* 0x000fea0003c00000 */
[----:B------:R0:W1:Y:S02]  /*21060*/  SHFL.IDX P6, R14, R13, R12, R11 ;  /* 0x0000000c0d0e7389 */ /* 0x00006400000c000b */
[----:B01----:R-:W-:Y:S01]  /*21070*/  ENDCOLLECTIVE ;  /* 0x000000000000791b */ /* 0x003fe20003800000 */
.L_x_9824:
[----:B------:R-:W-:Y:S05]  /*21080*/  BRA `(.L_x_9825) ;  /* 0xfffffe84004c7947 */ /* 0x000fea000383ffff */
.L_x_9537:
[----:B0-----:R0:W1:Y:S02]  /*21090*/  SYNCS.PHASECHK.TRANS64.TRYWAIT P0, [R18+URZ+0x28800], R5 ;  /* 0x02880005120075a7 */ /* 0x001064000800017f */
[----:B-1----:R-:W-:Y:S05]  /*210a0*/  @!P0 NANOSLEEP.SYNCS 0x989680 ;  /* 0x009896800000895d */ /* 0x002fea0003900000 */
[----:B------:R-:W1:Y:S02]  /*210b0*/  @!P0 SYNCS.PHASECHK.TRANS64 P0, [R18+URZ+0x28800], R5 ;  /* 0x02880005120085a7 */ /* 0x000e64000800007f */
[----:B-1----:R-:W-:Y:S05]  /*210c0*/  @!P0 BRA `(.L_x_9537) ;  /* 0xfffffffc00f08947 */ /* 0x002fea000383ffff */
[----:B------:R-:W-:Y:S05]  /*210d0*/  BRA `(.L_x_9826) ;  /* 0xfffffe8800087947 */ /* 0x000fea000383ffff */
.L_x_9553:
[----:B------:R-:W1:Y:S01]  /*210e0*/  LDC R45, c[0x0][0x3f4] ;  /* 0x0000fd00ff2d7b82 */ /* 0x000e620000000800 */
[----:B------:R-:W-:Y:S01]  /*210f0*/  BSSY B1, `(.L_x_9827) ;  /* 0x0000008000017945 */ /* 0x000fe20003800000 */
[----:B----4-:R-:W-:Y:S01]  /*21100*/  IMAD.MOV.U32 R13, RZ, RZ, R35 ;  /* 0x000000ffff0d7224 */ /* 0x010fe200078e0023 */
[----:B------:R-:W-:Y:S01]  /*21110*/  MOV R11, 0x181f ;  /* 0x0000181f000b7802 */ /* 0x000fe20000000f00 */
[----:B------:R-:W-:Y:S02]  /*21120*/  IMAD.MOV.U32 R12, RZ, RZ, RZ ;  /* 0x000000ffff0c7224 */ /* 0x000fe400078e00ff */
[----:B------:R-:W-:-:S07]  /*21130*/  IMAD.MOV.U32 R15, RZ, RZ, -0x1 ;  /* 0xffffffffff0f7424 */ /* 0x000fce00078e00ff */
[----:B012---:R-:W-:Y:S05]  /*21140*/  WARPSYNC.COLLECTIVE R15, `(.L_x_9828) ;  /* 0x000000000f087348 */ /* 0x007fea0003c00000 */
[----:B------:R3:W4:Y:S02]  /*21150*/  SHFL.IDX P6, R14, R13, R12, R11 ;  /* 0x0000000c0d0e7389 */ /* 0x00072400000c000b */
[----:B01234-:R-:W-:Y:S01]  /*21160*/  ENDCOLLECTIVE ;  /* 0x000000000000791b */ /* 0x01ffe20003800000 */
.L_x_9828:
[----:B------:R-:W-:Y:S05]  /*21170*/  BSYNC B1 ;  /* 0x0000000000017941 */ /* 0x000fea0003800000 */
.L_x_9827:
[----:B------:R-:W-:Y:S01]  /*21180*/  MOV R13, R32 ;  /* 0x00000020000d7202 */ /* 0x000fe20000000f00 */
[----:B------:R-:W-:Y:S01]  /*21190*/  IMAD.MOV.U32 R12, RZ, RZ, RZ ;  /* 0x000000ffff0c7224 */ /* 0x000fe200078e00ff */
[----:B------:R-:W-:Y:S01]  /*211a0*/  MOV R15, 0xffffffff ;  /* 0xffffffff000f7802 */ /* 0x000fe20000000f00 */
[----:B------:R-:W-:Y:S01]  /*211b0*/  IMAD.MOV.U32 R11, RZ, RZ, 0x181f ;  /* 0x0000181fff0b7424 */ /* 0x000fe200078e00ff */
[----:B------:R-:W-:Y:S01]  /*211c0*/  ISETP.GE.AND P0, PT, R16, R45, PT ;  /* 0x0000002d1000720c */ /* 0x000fe20003f06270 */
[----:B------:R-:W-:Y:S02]  /*211d0*/  IMAD.MOV.U32 R3, RZ, RZ, R14 ;  /* 0x000000ffff037224 */ /* 0x000fe400078e000e */
[----:B------:R-:W-:-:S10]  /*211e0*/  IMAD R0, R192, R5, RZ ;  /* 0x00000005c0007224 */ /* 0x000fd400078e02ff */
[----:B------:R-:W-:Y:S05]  /*211f0*/  WARPSYNC.COLLECTIVE R15, `(.L_x_9829) ;  /* 0x000000000f087348 */ /* 0x000fea0003c00000 */
[----:B------:R0:W1:Y:S02]  /*21200*/  SHFL.IDX P6, R14, R13, R12, R11 ;  /* 0x0000000c0d0e7389 */ /* 0x00006400000c000b */
[----:B01----:R-:W-:Y:S01]  /*21210*/  ENDCOLLECTIVE ;  /* 0x000000000000791b */ /* 0x003fe20003800000 */
.L_x_9829:
[----:B------:R-:W-:Y:S01]  /*21220*/  ISETP.GE.OR P1, PT, R55, R0, P0 ;  /* 0x000000003700720c */ /* 0x000fe20000726670 */
[----:B------:R-:W-:-:S12]  /*21230*/  IMAD.MOV.U32 R13, RZ, RZ, R33 ;  /* 0x000000ffff0d7224 */ /* 0x000fd800078e0021 */
[C---:B------:R-:W-:Y:S01]  /*21240*/  @!P1 IMAD.SHL.U32 R7, R16.reuse, 0x2, RZ ;  /* 0x0000000210079824 */ /* 0x040fe200078e00ff */
[----:B------:R-:W-:Y:S01]  /*21250*/  @!P1 SHF.L.U64.HI R6, R16, 0x1, R17 ;  /* 0x0000000110069819 */ /* 0x000fe20000010211 */
[----:B------:R-:W-:-:S07]  /*21260*/  IMAD.MOV.U32 R4, RZ, RZ, R14 ;  /* 0x000000ffff047224 */ /* 0x000fce00078e000e */
[----:B------:R-:W-:Y:S05]  /*21270*/  WARPSYNC.COLLECTIVE R15, `(.L_x_9830) ;  /* 0x000000000f087348 */ /* 0x000fea0003c00000 */
[----:B------:R0:W1:Y:S02]  /*21280*/  SHFL.IDX P6, R14, R13, R12, R11 ;  /* 0x0000000c0d0e7389 */ /* 0x00006400000c000b */
[----:B01----:R-:W-:Y:S01]  /*21290*/  ENDCOLLECTIVE ;  /* 0x000000000000791b */ /* 0x003fe20003800000 */
.L_x_9830:
[----:B------:R-:W-:-:S04]  /*212a0*/  @!P1 IADD3 R4, P2, R4, R7, RZ ;  /* 0x0000000704049210 */ /* 0x000fc80007f5e0ff */
[----:B------:R-:W-:Y:S01]  /*212b0*/  @!P1 IADD3.X R3, R3, R6, RZ, P2, !PT ;  /* 0x0000000603039210 */ /* 0x000fe200017fe4ff */
[----:B------:R-:W-:-:S04]  /*212c0*/  @!P1 IMAD.MOV.U32 R24, RZ, RZ, R4 ;  /* 0x000000ffff189224 */ /* 0x000fc800078e0004 */
[----:B------:R-:W-:Y:S02]  /*212d0*/  @!P1 IMAD.MOV.U32 R25, RZ, RZ, R3 ;  /* 0x000000ffff199224 */ /* 0x000fe400078e0003 */
[----:B------:R-:W-:-:S04]  /*212e0*/  IMAD.MOV.U32 R13, RZ, RZ, R34 ;  /* 0x000000ffff0d7224 */ /* 0x000fc800078e0022 */
[----:B------:R-:W5:Y:S01]  /*212f0*/  @!P1 LD.E.128 R24, desc[UR42][R24.64] ;  /* 0x0000002a18189980 */ /* 0x000f62000c101d00 */
[----:B------:R-:W-:-:S07]  /*21300*/  MOV R5, R14 ;  /* 0x0000000e00057202 */ /* 0x000fce0000000f00 */
[----:B-----5:R-:W-:Y:S05]  /*21310*/  WARPSYNC.COLLECTIVE R15, `(.L_x_9831) ;  /* 0x000000000f087348 */ /* 0x020fea0003c00000 */
[----:B------:R0:W1:Y:S02]  /*21320*/  SHFL.IDX P6, R14, R13, R12, R11 ;  /* 0x0000000c0d0e7389 */ /* 0x00006400000c000b */
[----:B01---5:R-:W-:Y:S01]  /*21330*/  ENDCOLLECTIVE ;  /* 0x000000000000791b */ /* 0x023fe20003800000 */
.L_x_9831:
[----:B------:R-:W-:-:S04]  /*21340*/  @!P1 IADD3 R14, P2, R14, R7, RZ ;  /* 0x000000070e0e9210 */ /* 0x000fc80007f5e0ff */
[----:B------:R-:W-:Y:S01]  /*21350*/  @!P1 IADD3.X R5, R5, R6, RZ, P2, !PT ;  /* 0x0000000605059210 */ /* 0x000fe200017fe4ff */
[----:B------:R-:W-:-:S06]  /*21360*/  @!P1 IMAD.MOV.U32 R4, RZ, RZ, R14 ;  /* 0x000000ffff049224 */ /* 0x000fcc00078e000e */
[----:B------:R-:W5:Y:S01]  /*21370*/  @!P1 LD.E.128 R4, desc[UR42][R4.64] ;  /* 0x0000002a04049980 */ /* 0x000f62000c101d00 */
[----:B------:R-:W-:Y:S01]  /*21380*/  IMAD.MOV.U32 R13, RZ, RZ, R35 ;  /* 0x000000ffff0d7224 */ /* 0x000fe200078e0023 */
[----:B------:R-:W-:-:S07]  /*21390*/  MOV R12, 0x1 ;  /* 0x00000001000c7802 */ /* 0x000fce0000000f00 */
[----:B-----5:R-:W-:Y:S05]  /*213a0*/  WARPSYNC.COLLECTIVE R15, `(.L_x_9832) ;  /* 0x000000000f087348 */ /* 0x020fea0003c00000 */
[----:B------:R0:W1:Y:S02]  /*213b0*/  SHFL.IDX P6, R14, R13, R12, R11 ;  /* 0x0000000c0d0e7389 */ /* 0x00006400000c000b */
[----:B01---5:R-:W-:Y:S01]  /*213c0*/  ENDCOLLECTIVE ;  /* 0x000000000000791b */ /* 0x023fe20003800000 */
.L_x_9832:
[----:B------:R-:W-:Y:S01]  /*213d0*/  CS2R R46, SRZ ;  /* 0x00000000002e7805 */ /* 0x000fe2000001ff00 */
[----:B------:R-:W-:Y:S01]  /*213e0*/  IMAD.MOV.U32 R13, RZ, RZ, R32 ;  /* 0x000000ffff0d7224 */ /* 0x000fe200078e0020 */
[----:B------:R-:W-:Y:S02]  /*213f0*/  CS2R R48, SRZ ;  /* 0x0000000000307805 */ /* 0x000fe4000001ff00 */
[----:B------:R-:W-:Y:S02]  /*21400*/  CS2R R20, SRZ ;  /* 0x0000000000147805 */ /* 0x000fe4000001ff00 */
[----:B------:R-:W-:Y:S01]  /*21410*/  CS2R R36, SRZ ;  /* 0x0000000000247805 */ /* 0x000fe2000001ff00 */
[----:B------:R-:W-:-:S04]  /*21420*/  @!P1 IMAD.MOV.U32 R46, RZ, RZ, R24 ;  /* 0x000000ffff2e9224 */ /* 0x000fc800078e0018 */
[----:B------:R-:W-:-:S05]  /*21430*/  IMAD.MOV.U32 R3, RZ, RZ, R46 ;  /* 0x000000ffff037224 */ /* 0x000fca00078e002e */
[----:B------:R-:W-:Y:S01]  /*21440*/  PRMT R64, R64, 0x5410, R3 ;  /* 0x0000541040407816 */ /* 0x000fe20000000003 */
[----:B------:R-:W-:-:S07]  /*21450*/  IMAD.MOV.U32 R3, RZ, RZ, R14 ;  /* 0x000000ffff037224 */ /* 0x000fce00078e000e */
[----:B------:R-:W-:Y:S05]  /*21460*/  WARPSYNC.COLLECTIVE R15, `(.L_x_9833) ;  /* 0x000000000f087348 */ /* 0x000fea0003c00000 */
[----:B------:R0:W1:Y:S02]  /*21470*/  SHFL.IDX P6, R14, R13, R12, R11 ;  /* 0x0000000c0d0e7389 */ /* 0x00006400000c000b */
[----:B01----:R-:W-:Y:S01]  /*21480*/  ENDCOLLECTIVE ;  /* 0x000000000000791b */ /* 0x003fe20003800000 */
.L_x_9833:
[----:B------:R-:W-:-:S05]  /*21490*/  @!P1 MOV R47, R25 ;  /* 0x00000019002f9202 */ /* 0x000fca0000000f00 */
[----:B------:R-:W-:-:S05]  /*214a0*/  IMAD.MOV.U32 R8, RZ, RZ, R47 ;  /* 0x000000ffff087224 */ /* 0x000fca00078e002f */
[----:B------:R-:W-:Y:S01]  /*214b0*/  PRMT R66, R8, 0x7610, R66 ;  /* 0x0000761008427816 */ /* 0x000fe20000000042 */
[----:B------:R-:W-:Y:S01]  /*214c0*/  IMAD.MOV.U32 R13, RZ, RZ, R33 ;  /* 0x000000ffff0d7224 */ /* 0x000fe200078e0021 */
[----:B------:R-:W-:-:S07]  /*214d0*/  MOV R8, R14 ;  /* 0x0000000e00087202 */ /* 0x000fce0000000f00 */
[----:B------:R-:W-:Y:S05]  /*214e0*/  WARPSYNC.COLLECTIVE R15, `(.L_x_9834) ;  /* 0x000000000f087348 */ /* 0x000fea0003c00000 */
[----:B------:R0:W1:Y:S02]  /*214f0*/  SHFL.IDX P6, R14, R13, R12, R11 ;  /* 0x0000000c0d0e7389 */ /* 0x00006400000c000b */
[----:B01----:R-:W-:Y:S01]  /*21500*/  ENDCOLLECTIVE ;  /* 0x000000000000791b */ /* 0x003fe20003800000 */
.L_x_9834:
[----:B------:R-:W-:Y:S01]  /*21510*/  MOV R13, R34 ;  /* 0x00000022000d7202 */ /* 0x000fe20000000f00 */
[----:B------:R-:W-:-:S07]  /*21520*/  IMAD.MOV.U32 R9, RZ, RZ, R14 ;  /* 0x000000ffff097224 */ /* 0x000fce00078e000e */
[----:B------:R-:W-:Y:S05]  /*21530*/  WARPSYNC.COLLECTIVE R15, `(.L_x_9835) ;  /* 0x000000000f087348 */ /* 0x000fea0003c00000 */
[----:B------:R0:W1:Y:S02]  /*21540*/  SHFL.IDX P6, R14, R13, R12, R11 ;  /* 0x0000000c0d0e7389 */ /* 0x00006400000c000b */
[----:B01----:R-:W-:Y:S01]  /*21550*/  ENDCOLLECTIVE ;  /* 0x000000000000791b */ /* 0x003fe20003800000 */
.L_x_9835:
[----:B------:R-:W-:Y:S01]  /*21560*/  @!P1 MOV R48, R26 ;  /* 0x0000001a00309202 */ /* 0x000fe20000000f00 */
[----:B------:R-:W-:Y:S01]  /*21570*/  @!P1 IMAD.MOV.U32 R49, RZ, RZ, R27 ;  /* 0x000000ffff319224 */ /* 0x000fe200078e001b */
[----:B------:R-:W-:Y:S01]  /*21580*/  @!P1 MOV R20, R4 ;  /* 0x0000000400149202 */ /* 0x000fe20000000f00 */
[----:B------:R-:W-:Y:S01]  /*21590*/  @!P1 IMAD.MOV.U32 R21, RZ, RZ, R5 ;  /* 0x000000ffff159224 */ /* 0x000fe200078e0005 */
[----:B------:R-:W-:Y:S01]  /*215a0*/  @!P1 MOV R37, R7 ;  /* 0x0000000700259202 */ /* 0x000fe20000000f00 */
[----:B------:R-:W-:Y:S02]  /*215b0*/  @!P1 IMAD.MOV.U32 R36, RZ, RZ, R6 ;  /* 0x000000ffff249224 */ /* 0x000fe400078e0006 */
[----:B------:R-:W-:Y:S02]  /*215c0*/  IMAD.MOV.U32 R10, RZ, RZ, R48 ;  /* 0x000000ffff0a7224 */ /* 0x000fe400078e0030 */
        /* <DEDUP_REMOVED lines=11> */
.L_x_9556:
[----:B------:R-:W-:Y:S01]  /*21680*/  BSSY B1, `(.L_x_9837) ;  /* 0x0000008000017945 */ /* 0x000fe20003800000 */
[----:B----4-:R-:W-:Y:S01]  /*21690*/  IMAD.MOV.U32 R13, RZ, RZ, R35 ;  /* 0x000000ffff0d7224 */ /* 0x010fe200078e0023 */
[----:B------:R-:W-:Y:S01]  /*216a0*/  MOV R12, 0x2 ;  /* 0x00000002000c7802 */ /* 0x000fe20000000f00 */
[----:B------:R-:W-:Y:S02]  /*216b0*/  IMAD.MOV.U32 R11, RZ, RZ, 0x181f ;  /* 0x0000181fff0b7424 */ /* 0x000fe400078e00ff */
[----:B-1----:R-:W-:-:S07]  /*216c0*/  IMAD.MOV.U32 R15, RZ, RZ, -0x1 ;  /* 0xffffffffff0f7424 */ /* 0x002fce00078e00ff */
[----:B------:R-:W-:Y:S05]  /*216d0*/  WARPSYNC.COLLECTIVE R15, `(.L_x_9838) ;  /* 0x000000000f087348 */ /* 0x000fea0003c00000 */
[----:B------:R0:W1:Y:S02]  /*216e0*/  SHFL.IDX P6, R14, R13, R12, R11 ;  /* 0x0000000c0d0e7389 */ /* 0x00006400000c000b */
[----:B01----:R-:W-:Y:S01]  /*216f0*/  ENDCOLLECTIVE ;  /* 0x000000000000791b */ /* 0x003fe20003800000 */
.L_x_9838:
[----:B------:R-:W-:Y:S05]  /*21700*/  BSYNC B1 ;  /* 0x0000000000017941 */ /* 0x000fea0003800000 */
.L_x_9837:
[----:B------:R-:W-:Y:S01]  /*21710*/  IMAD.MOV.U32 R13, RZ, RZ, R32 ;  /* 0x000000ffff0d7224 */ /* 0x000fe200078e0020 */
[----:B------:R-:W-:Y:S01]  /*21720*/  MOV R11, 0x181f ;  /* 0x0000181f000b7802 */ /* 0x000fe20000000f00 */
[----:B------:R-:W-:Y:S01]  /*21730*/  IMAD.MOV.U32 R12, RZ, RZ, 0x2 ;  /* 0x00000002ff0c7424 */ /* 0x000fe200078e00ff */
[----:B------:R-:W-:Y:S01]  /*21740*/  MOV R3, R14 ;  /* 0x0000000e00037202 */ /* 0x000fe20000000f00 */
[----:B------:R-:W-:Y:S01]  /*21750*/  IMAD.MOV.U32 R15, RZ, RZ, -0x1 ;  /* 0xffffffffff0f7424 */ /* 0x000fe200078e00ff */
[----:B------:R-:W-:-:S07]  /*21760*/  IADD3 R9, R55, 0x40, RZ ;  /* 0x0000004037097810 */ /* 0x000fce0007ffe0ff */
[----:B------:R-:W-:Y:S05]  /*21770*/  WARPSYNC.COLLECTIVE R15, `(.L_x_9839) ;  /* 0x000000000f087348 */ /* 0x000fea0003c00000 */
[----:B------:R0:W1:Y:S02]  /*21780*/  SHFL.IDX P6, R14, R13, R12, R11 ;  /* 0x0000000c0d0e7389 */ /* 0x00006400000c000b */
[----:B01----:R-:W-:Y:S01]  /*21790*/  ENDCOLLECTIVE ;  /* 0x000000000000791b */ /* 0x003fe20003800000 */
.L_x_9839:
[----:B------:R-:W-:Y:S01]  /*217a0*/  ISETP.GE.OR P1, PT, R9, R0, P0 ;  /* 0x000000000900720c */ /* 0x000fe20000726670 */
[----:B------:R-:W-:-:S12]  /*217b0*/  IMAD.MOV.U32 R13, RZ, RZ, R33 ;  /* 0x000000ffff0d7224 */ /* 0x000fd800078e0021 */
[C---:B------:R-:W-:Y:S01]  /*217c0*/  @!P1 SHF.L.U64.HI R29, R16.reuse, 0x1, R17 ;  /* 0x00000001101d9819 */ /* 0x040fe20000010211 */
[----:B------:R-:W-:Y:S02]  /*217d0*/  @!P1 IMAD.SHL.U32 R31, R16, 0x2, RZ ;  /* 0x00000002101f9824 */ /* 0x000fe400078e00ff */
[----:B------:R-:W-:-:S07]  /*217e0*/  IMAD.MOV.U32 R8, RZ, RZ, R14 ;  /* 0x000000ffff087224 */ /* 0x000fce00078e000e */
[----:B------:R-:W-:Y:S05]  /*217f0*/  WARPSYNC.COLLECTIVE R15, `(.L_x_9840) ;  /* 0x000000000f087348 */ /* 0x000fea0003c00000 */
[----:B------:R0:W1:Y:S02]  /*21800*/  SHFL.IDX P6, R14, R13, R12, R11 ;  /* 0x0000000c0d0e7389 */ /* 0x00006400000c000b */
[----:B01----:R-:W-:Y:S01]  /*21810*/  ENDCOLLECTIVE ;  /* 0x000000000000791b */ /* 0x003fe20003800000 */
.L_x_9840:
[----:B------:R-:W-:-:S05]  /*21820*/  @!P1 IADD3 R8, P2, R8, R31, RZ ;  /* 0x0000001f08089210 */ /* 0x000fca0007f5e0ff */
[----:B------:R-:W-:Y:S01]  /*21830*/  @!P1 IMAD.X R9, R3, 0x1, R29, P2 ;  /* 0x0000000103099824 */ /* 0x000fe200010e061d */
[----:B------:R-:W-:Y:S01]  /*21840*/  MOV R13, R34 ;  /* 0x00000022000d7202 */ /* 0x000fe20000000f00 */
[----:B------:R-:W-:-:S07]  /*21850*/  IMAD.MOV.U32 R28, RZ, RZ, R14 ;  /* 0x000000ffff1c7224 */ /* 0x000fce00078e000e */
[----:B------:R-:W-:Y:S05]  /*21860*/  WARPSYNC.COLLECTIVE R15, `(.L_x_9841) ;  /* 0x000000000f087348 */ /* 0x000fea0003c00000 */
[----:B------:R0:W1:Y:S02]  /*21870*/  SHFL.IDX P6, R14, R13, R12, R11 ;  /* 0x0000000c0d0e7389 */ /* 0x00006400000c000b */
[----:B01----:R-:W-:Y:S01]  /*21880*/  ENDCOLLECTIVE ;  /* 0x000000000000791b */ /* 0x003fe20003800000 */
.L_x_9841:
[----:B------:R-:W2:Y:S01]  /*21890*/  @!P1 LD.E.128 R8, desc[UR42][R8.64] ;  /* 0x0000002a08089980 */ /* 0x000ea2000c101d00 */
[----:B------:R-:W-:-:S04]  /*218a0*/  @!P1 IADD3 R14, P2, R14, R31, RZ ;  /* 0x0000001f0e0e9210 */ /* 0x000fc80007f5e0ff */
[----:B------:R-:W-:-:S05]  /*218b0*/  @!P1 IADD3.X R3, R28, R29, RZ, P2, !PT ;  /* 0x0000001d1c039210 */ /* 0x000fca00017fe4ff */
[----:B------:R-:W-:-:S05]  /*218c0*/  @!P1 IMAD.MOV.U32 R15, RZ, RZ, R3 ;  /* 0x000000ffff0f9224 */ /* 0x000fca00078e0003 */
[----:B------:R0:W5:Y:S01]  /*218d0*/  @!P1 LD.E.128 R28, desc[UR42][R14.64] ;  /* 0x0000002a0e1c9980 */ /* 0x000162000c101d00 */
[----:B------:R-:W-:Y:S02]  /*218e0*/  CS2R R50, SRZ ;  /* 0x0000000000327805 */ /* 0x000fe4000001ff00 */
[----:B------:R-:W-:Y:S01]  /*218f0*/  CS2R R52, SRZ ;  /* 0x0000000000347805 */ /* 0x000fe2000001ff00 */
[----:B------:R-:W-:Y:S01]  /*21900*/  IMAD.MOV.U32 R13, RZ, RZ, R35 ;  /* 0x000000ffff0d7224 */ /* 0x000fe200078e0023 */
[----:B------:R-:W-:Y:S02]  /*21910*/  CS2R R38, SRZ ;  /* 0x0000000000267805 */ /* 0x000fe4000001ff00 */
[----:B------:R-:W-:Y:S01]  /*21920*/  CS2R R40, SRZ ;  /* 0x0000000000287805 */ /* 0x000fe2000001ff00 */
[----:B0-----:R-:W-:Y:S01]  /*21930*/  IMAD.MOV.U32 R15, RZ, RZ, -0x1 ;  /* 0xffffffffff0f7424 */ /* 0x001fe200078e00ff */
[----:B--2---:R-:W-:Y:S01]  /*21940*/  @!P1 MOV R51, R9 ;  /* 0x0000000900339202 */ /* 0x004fe20000000f00 */
[----:B------:R-:W-:Y:S01]  /*21950*/  @!P1 IMAD.MOV.U32 R50, RZ, RZ, R8 ;  /* 0x000000ffff329224 */ /* 0x000fe200078e0008 */
[----:B------:R-:W-:Y:S01]  /*21960*/  @!P1 MOV R52, R10 ;  /* 0x0000000a00349202 */ /* 0x000fe20000000f00 */
[----:B------:R-:W-:-:S02]  /*21970*/  @!P1 IMAD.MOV.U32 R53, RZ, RZ, R11 ;  /* 0x000000ffff359224 */ /* 0x000fc400078e000b */
[----:B------:R-:W-:Y:S02]  /*21980*/  IMAD.MOV.U32 R3, RZ, RZ, R50 ;  /* 0x000000ffff037224 */ /* 0x000fe400078e0032 */
[----:B------:R-:W-:Y:S02]  /*21990*/  IMAD.MOV.U32 R12, RZ, RZ, R51 ;  /* 0x000000ffff0c7224 */ /* 0x000fe400078e0033 */
[----:B------:R-:W-:Y:S02]  /*219a0*/  IMAD.MOV.U32 R11, RZ, RZ, 0x181f ;  /* 0x0000181fff0b7424 */ /* 0x000fe400078e00ff */
[----:B------:R-:W-:Y:S01]  /*219b0*/  IMAD.MOV.U32 R8, RZ, RZ, R52 ;  /* 0x000000ffff087224 */ /* 0x000fe200078e0034 */
[----:B------:R-:W-:Y:S01]  /*219c0*/  PRMT R59, R3, 0x5410, R12 ;  /* 0x00005410033b7816 */ /* 0x000fe2000000000c */
[----:B------:R-:W-:Y:S01]  /*219d0*/  IMAD.MOV.U32 R9, RZ, RZ, R53 ;  /* 0x000000ffff097224 */ /* 0x000fe200078e0035 */
[----:B------:R-:W-:-:S04]  /*219e0*/  MOV R12, 0x3 ;  /* 0x00000003000c7802 */ /* 0x000fc80000000f00 */
[----:B------:R-:W-:-:S07]  /*219f0*/  PRMT R44, R8, 0x5410, R9 ;  /* 0x00005410082c7816 */ /* 0x000fce0000000009 */
[----:B-----5:R-:W-:Y:S05]  /*21a00*/  WARPSYNC.COLLECTIVE R15, `(.L_x_9842) ;  /* 0x000000000f087348 */ /* 0x020fea0003c00000 */
[----:B------:R0:W1:Y:S02]  /*21a10*/  SHFL.IDX P6, R14, R13, R12, R11 ;  /* 0x0000000c0d0e7389 */ /* 0x00006400000c000b */
[----:B01---5:R-:W-:Y:S01]  /*21a20*/  ENDCOLLECTIVE ;  /* 0x000000000000791b */ /* 0x023fe20003800000 */
.L_x_9842:
[----:B------:R-:W-:Y:S01]  /*21a30*/  @!P1 MOV R38, R28 ;  /* 0x0000001c00269202 */ /* 0x000fe20000000f00 */
[----:B------:R-:W-:Y:S01]  /*21a40*/  @!P1 IMAD.MOV.U32 R39, RZ, RZ, R29 ;  /* 0x000000ffff279224 */ /* 0x000fe200078e001d */
[----:B------:R-:W-:Y:S01]  /*21a50*/  @!P1 MOV R41, R31 ;  /* 0x0000001f00299202 */ /* 0x000fe20000000f00 */
[----:B------:R-:W-:Y:S02]  /*21a60*/  @!P1 IMAD.MOV.U32 R40, RZ, RZ, R30 ;  /* 0x000000ffff289224 */ /* 0x000fe400078e001e */
[----:B------:R-:W-:Y:S02]  /*21a70*/  IMAD.MOV.U32 R8, RZ, RZ, R38 ;  /* 0x000000ffff087224 */ /* 0x000fe400078e0026 */
[----:B------:R-:W-:Y:S01]  /*21a80*/  IMAD.MOV.U32 R9, RZ, RZ, R39 ;  /* 0x000000ffff097224 */ /* 0x000fe200078e0027 */
[----:B------:R-:W-:Y:S01]  /*21a90*/  MOV R10, R40 ;  /* 0x00000028000a7202 */ /* 0x000fe20000000f00 */
[----:B------:R-:W-:-:S03]  /*21aa0*/  IMAD.MOV.U32 R13, RZ, RZ, R32 ;  /* 0x000000ffff0d7224 */ /* 0x000fc600078e0020 */
[----:B------:R-:W-:Y:S02]  /*21ab0*/  PRMT R62, R8, 0x5410, R9 ;  /* 0x00005410083e7816 */ /* 0x000fe40000000009 */
[----:B------:R-:W-:Y:S02]  /*21ac0*/  CS2R R8, SRZ ;  /* 0x0000000000087805 */ /* 0x000fe4000001ff00 */
[----:B------:R-:W-:-:S07]  /*21ad0*/  MOV R3, R14 ;  /* 0x0000000e00037202 */ /* 0x000fce0000000f00 */
[----:B------:R-:W-:Y:S05]  /*21ae0*/  WARPSYNC.COLLECTIVE R15, `(.L_x_9843) ;  /* 0x000000000f087348 */ /* 0x000fea0003c00000 */
[----:B------:R0:W1:Y:S02]  /*21af0*/  SHFL.IDX P6, R14, R13, R12, R11 ;  /* 0x0000000c0d0e7389 */ /* 0x00006400000c000b */
[----:B01----:R-:W-:Y:S01]  /*21b00*/  ENDCOLLECTIVE ;  /* 0x000000000000791b */ /* 0x003fe20003800000 */
.L_x_9843:
[----:B------:R-:W-:Y:S01]  /*21b10*/  MOV R13, R33 ;  /* 0x00000021000d7202 */ /* 0x000fe20000000f00 */
[----:B------:R-:W-:-:S07]  /*21b20*/  IMAD.MOV.U32 R32, RZ, RZ, R14 ;  /* 0x000000ffff207224 */ /* 0x000fce00078e000e */
[----:B------:R-:W-:Y:S05]  /*21b30*/  WARPSYNC.COLLECTIVE R15, `(.L_x_9844) ;  /* 0x000000000f087348 */ /* 0x000fea0003c00000 */
[----:B------:R0:W1:Y:S02]  /*21b40*/  SHFL.IDX P6, R14, R13, R12, R11 ;  /* 0x0000000c0d0e7389 */ /* 0x00006400000c000b */
[----:B01----:R-:W-:Y:S01]  /*21b50*/  ENDCOLLECTIVE ;  /* 0x000000000000791b */ /* 0x003fe20003800000 */
.L_x_9844:
[----:B------:R-:W-:Y:S02]  /*21b60*/  IMAD.MOV.U32 R13, RZ, RZ, R34 ;  /* 0x000000ffff0d7224 */ /* 0x000fe400078e0022 */
[----:B------:R-:W-:-:S07]  /*21b70*/  IMAD.MOV.U32 R33, RZ, RZ, R14 ;  /* 0x000000ffff217224 */ /* 0x000fce00078e000e */
[----:B------:R-:W-:Y:S05]  /*21b80*/  WARPSYNC.COLLECTIVE R15, `(.L_x_9845) ;  /* 0x000000000f087348 */ /* 0x000fea0003c00000 */
[----:B------:R0:W1:Y:S02]  /*21b90*/  SHFL.IDX P6, R14, R13, R12, R11 ;  /* 0x0000000c0d0e7389 */ /* 0x00006400000c000b */
[----:B01----:R-:W-:Y:S01]  /*21ba0*/  ENDCOLLECTIVE ;  /* 0x000000000000791b */ /* 0x003fe20003800000 */
.L_x_9845:
[----:B------:R-:W-:-:S05]  /*21bb0*/  IMAD.MOV.U32 R11, RZ, RZ, R41 ;  /* 0x000000ffff0b7224 */ /* 0x000fca00078e0029 */
[----:B------:R-:W-:Y:S02]  /*21bc0*/  PRMT R63, R10, 0x5410, R11 ;  /* 0x000054100a3f7816 */ /* 0x000fe4000000000b */
[----:B------:R-:W-:Y:S01]  /*21bd0*/  MOV R34, R14 ;  /* 0x0000000e00227202 */ /* 0x000fe20000000f00 */
[----:B------:R-:W-:Y:S06]  /*21be0*/  BRA `(.L_x_9846) ;  /* 0xfffffe9c00a07947 */ /* 0x000fec000383ffff */
.L_x_9560:
[----:B0-----:R0:W1:Y:S02]  /*21bf0*/  SYNCS.PHASECHK.TRANS64.TRYWAIT P4, [R18+URZ+0x28800], R29 ;  /* 0x0288001d120075a7 */ /* 0x001064000808017f */
[----:B-1----:R-:W-:Y:S05]  /*21c00*/  @!P4 NANOSLEEP.SYNCS 0x989680 ;  /* 0x009896800000c95d */ /* 0x002fea0003900000 */
[----:B------:R-:W1:Y:S02]  /*21c10*/  @!P4 SYNCS.PHASECHK.TRANS64 P4, [R18+URZ+0x28800], R29 ;  /* 0x0288001d1200c5a7 */ /* 0x000e64000808007f */
[----:B-1----:R-:W-:Y:S05]  /*21c20*/  @!P4 BRA `(.L_x_9560) ;  /* 0xfffffffc00f0c947 */ /* 0x002fea000383ffff */
[----:B------:R-:W-:Y:S05]  /*21c30*/  BRA `(.L_x_9847) ;  /* 0xfffffea0003c7947 */ /* 0x000fea000383ffff */
.L_x_9570:
[----:B---3--:R3:W0:Y:S02]  /*21c40*/  SYNCS.PHASECHK.TRANS64.TRYWAIT P1, [R0+URZ+0x28830], R3 ;  /* 0x02883003000075a7 */ /* 0x008624000802017f */
[----:B0-----:R-:W-:Y:S05]  /*21c50*/  @!P1 NANOSLEEP.SYNCS 0x989680 ;  /* 0x009896800000995d */ /* 0x001fea0003900000 */
[----:B------:R-:W0:Y:S02]  /*21c60*/  @!P1 SYNCS.PHASECHK.TRANS64 P1, [R0+URZ+0x28830], R3 ;  /* 0x02883003000095a7 */ /* 0x000e24000802007f */
[----:B0-----:R-:W-:Y:S05]  /*21c70*/  @!P1 BRA `(.L_x_9570) ;  /* 0xfffffffc00f09947 */ /* 0x001fea000383ffff */
[----:B------:R-:W-:Y:S05]  /*21c80*/  BRA `(.L_x_9569) ;  /* 0xfffffeb800907947 */ /* 0x000fea000383ffff */
.L_x_9577:
[----:B-1----:R1:W2:Y:S02]  /*21c90*/  SYNCS.PHASECHK.TRANS64.TRYWAIT P3, [R7+URZ+0x28830], R6 ;  /* 0x02883006070075a7 */ /* 0x0022a4000806017f */
[----:B--2---:R-:W-:Y:S05]  /*21ca0*/  @!P3 NANOSLEEP.SYNCS 0x989680 ;  /* 0x009896800000b95d */ /* 0x004fea0003900000 */
[----:B------:R-:W2:Y:S02]  /*21cb0*/  @!P3 SYNCS.PHASECHK.TRANS64 P3, [R7+URZ+0x28830], R6 ;  /* 0x028830060700b5a7 */ /* 0x000ea4000806007f */
[----:B--2---:R-:W-:Y:S05]  /*21cc0*/  @!P3 BRA `(.L_x_9577) ;  /* 0xfffffffc00f0b947 */ /* 0x004fea000383ffff */
[----:B------:R-:W-:Y:S05]  /*21cd0*/  BRA `(.L_x_9576) ;  /* 0xfffffee400ec7947 */ /* 0x000fea000383ffff */
.L_x_9581:
[----:B-1----:R1:W2:Y:S02]  /*21ce0*/  SYNCS.PHASECHK.TRANS64.TRYWAIT P2, [R7+URZ+0x28850], R6 ;  /* 0x02885006070075a7 */ /* 0x0022a4000804017f */
[----:B--2---:R-:W-:Y:S05]  /*21cf0*/  @!P2 NANOSLEEP.SYNCS 0x989680 ;  /* 0x009896800000a95d */ /* 0x004fea0003900000 */
[----:B------:R-:W2:Y:S02]  /*21d00*/  @!P2 SYNCS.PHASECHK.TRANS64 P2, [R7+URZ+0x28850], R6 ;  /* 0x028850060700a5a7 */ /* 0x000ea4000804007f */
[----:B--2---:R-:W-:Y:S05]  /*21d10*/  @!P2 BRA `(.L_x_9581) ;  /* 0xfffffffc00f0a947 */ /* 0x004fea000383ffff */
[----:B------:R-:W-:Y:S05]  /*21d20*/  BRA `(.L_x_9578) ;  /* 0xfffffeec00087947 */ /* 0x000fea000383ffff */
.L_x_9590:
[----:B-1----:R1:W2:Y:S02]  /*21d30*/  SYNCS.PHASECHK.TRANS64.TRYWAIT P1, [R6+URZ+0x28830], R7 ;  /* 0x02883007060075a7 */ /* 0x0022a4000802017f */
[----:B--2---:R-:W-:Y:S05]  /*21d40*/  @!P1 NANOSLEEP.SYNCS 0x989680 ;  /* 0x009896800000995d */ /* 0x004fea0003900000 */
[----:B------:R-:W2:Y:S02]  /*21d50*/  @!P1 SYNCS.PHASECHK.TRANS64 P1, [R6+URZ+0x28830], R7 ;  /* 0x02883007060095a7 */ /* 0x000ea4000802007f */
[----:B--2---:R-:W-:Y:S05]  /*21d60*/  @!P1 BRA `(.L_x_9590) ;  /* 0xfffffffc00f09947 */ /* 0x004fea000383ffff */
[----:B------:R-:W-:Y:S05]  /*21d70*/  BRA `(.L_x_9589) ;  /* 0xffffff1800c07947 */ /* 0x000fea000383ffff */
.L_x_9594:
[----:B-1----:R1:W2:Y:S02]  /*21d80*/  SYNCS.PHASECHK.TRANS64.TRYWAIT P1, [R7+URZ+0x28850], R6 ;  /* 0x02885006070075a7 */ /* 0x0022a4000802017f */
[----:B--2---:R-:W-:Y:S05]  /*21d90*/  @!P1 NANOSLEEP.SYNCS 0x989680 ;  /* 0x009896800000995d */ /* 0x004fea0003900000 */
[----:B------:R-:W2:Y:S02]  /*21da0*/  @!P1 SYNCS.PHASECHK.TRANS64 P1, [R7+URZ+0x28850], R6 ;  /* 0x02885006070095a7 */ /* 0x000ea4000802007f */
[----:B--2---:R-:W-:Y:S05]  /*21db0*/  @!P1 BRA `(.L_x_9594) ;  /* 0xfffffffc00f09947 */ /* 0x004fea000383ffff */
[----:B------:R-:W-:Y:S05]  /*21dc0*/  BRA `(.L_x_9591) ;  /* 0xffffff1c00d07947 */ /* 0x000fea000383ffff */
.L_x_9601:
[----:B-1----:R1:W2:Y:S02]  /*21dd0*/  SYNCS.PHASECHK.TRANS64.TRYWAIT P1, [R13+URZ+0x28850], R4 ;  /* 0x028850040d0075a7 */ /* 0x0022a4000802017f */
[----:B--2---:R-:W-:Y:S05]  /*21de0*/  @!P1 NANOSLEEP.SYNCS 0x989680 ;  /* 0x009896800000995d */ /* 0x004fea0003900000 */
[----:B------:R-:W2:Y:S02]  /*21df0*/  @!P1 SYNCS.PHASECHK.TRANS64 P1, [R13+URZ+0x28850], R4 ;  /* 0x028850040d0095a7 */ /* 0x000ea4000802007f */
[----:B--2---:R-:W-:Y:S05]  /*21e00*/  @!P1 BRA `(.L_x_9601) ;  /* 0xfffffffc00f09947 */ /* 0x004fea000383ffff */
[----:B------:R-:W-:Y:S05]  /*21e10*/  BRA `(.L_x_9600) ;  /* 0xffffff4400187947 */ /* 0x000fea000383ffff */
.L_x_9616:
[----:B------:R-:W-:Y:S01]  /*21e20*/  IMAD.MOV.U32 R13, RZ, RZ, R4 ;  /* 0x000000ffff0d7224 */ /* 0x000fe200078e0004 */
[----:B------:R-:W-:Y:S01]  /*21e30*/  MOV R12, RZ ;  /* 0x000000ff000c7202 */ /* 0x000fe20000000f00 */
[----:B------:R-:W-:Y:S02]  /*21e40*/  IMAD.MOV.U32 R11, RZ, RZ, 0x181f ;  /* 0x0000181fff0b7424 */ /* 0x000fe400078e00ff */
[----:B------:R-:W-:-:S07]  /*21e50*/  IMAD.MOV.U32 R15, RZ, RZ, -0x1 ;  /* 0xffffffffff0f7424 */ /* 0x000fce00078e00ff */
[----:B-12---:R-:W-:Y:S05]  /*21e60*/  WARPSYNC.COLLECTIVE R15, `(.L_x_9848) ;  /* 0x000000000f087348 */ /* 0x006fea0003c00000 */
[----:B------:R0:W3:Y:S02]  /*21e70*/  SHFL.IDX P6, R14, R13, R12, R11 ;  /* 0x0000000c0d0e7389 */ /* 0x0000e400000c000b */
[----:B0123--:R-:W-:Y:S01]  /*21e80*/  ENDCOLLECTIVE ;  /* 0x000000000000791b */ /* 0x00ffe20003800000 */
.L_x_9848:
[----:B------:R-:W-:Y:S01]  /*21e90*/  IMAD.MOV.U32 R13, RZ, RZ, R0 ;  /* 0x000000ffff0d7224 */ /* 0x000fe200078e0000 */
[----:B------:R-:W-:-:S07]  /*21ea0*/  MOV R3, R14 ;  /* 0x0000000e00037202 */ /* 0x000fce0000000f00 */
[----:B------:R-:W-:Y:S05]  /*21eb0*/  WARPSYNC.COLLECTIVE R15, `(.L_x_9849) ;  /* 0x000000000f087348 */ /* 0x000fea0003c00000 */
[----:B------:R0:W1:Y:S02]  /*21ec0*/  SHFL.IDX P6, R14, R13, R12, R11 ;  /* 0x0000000c0d0e7389 */ /* 0x00006400000c000b */
[----:B01----:R-:W-:Y:S01]  /*21ed0*/  ENDCOLLECTIVE ;  /* 0x000000000000791b */ /* 0x003fe20003800000 */
.L_x_9849:
[----:B------:R-:W-:Y:S05]  /*21ee0*/  BRA `(.L_x_9850) ;  /* 0xffffff6800507947 */ /* 0x000fea000383ffff */
.L_x_9619:
[----:B------:R-:W-:Y:S01]  /*21ef0*/  BSSY B1, `(.L_x_9851) ;  /* 0x0000008000017945 */ /* 0x000fe20003800000 */
[----:B------:R-:W-:Y:S01]  /*21f00*/  IMAD.MOV.U32 R13, RZ, RZ, R4 ;  /* 0x000000ffff0d7224 */ /* 0x000fe200078e0004 */
[----:B------:R-:W-:Y:S01]  /*21f10*/  MOV R12, 0x1 ;  /* 0x00000001000c7802 */ /* 0x000fe20000000f00 */
[----:B------:R-:W-:Y:S02]  /*21f20*/  IMAD.MOV.U32 R11, RZ, RZ, 0x181f ;  /* 0x0000181fff0b7424 */ /* 0x000fe400078e00ff */
[----:B---3--:R-:W-:-:S07]  /*21f30*/  IMAD.MOV.U32 R15, RZ, RZ, -0x1 ;  /* 0xffffffffff0f7424 */ /* 0x008fce00078e00ff */
[----:B012-4-:R-:W-:Y:S05]  /*21f40*/  WARPSYNC.COLLECTIVE R15, `(.L_x_9852) ;  /* 0x000000000f087348 */ /* 0x017fea0003c00000 */
[----:B----4-:R3:W4:Y:S02]  /*21f50*/  SHFL.IDX P6, R14, R13, R12, R11 ;  /* 0x0000000c0d0e7389 */ /* 0x01072400000c000b */
[----:B01234-:R-:W-:Y:S01]  /*21f60*/  ENDCOLLECTIVE ;  /* 0x000000000000791b */ /* 0x01ffe20003800000 */
.L_x_9852:
[----:B------:R-:W-:Y:S05]  /*21f70*/  BSYNC B1 ;  /* 0x0000000000017941 */ /* 0x000fea0003800000 */
.L_x_9851:
        /* <DEDUP_REMOVED lines=8> */
.L_x_9853:
[----:B------:R-:W-:Y:S05]  /*22000*/  BRA `(.L_x_9854) ;  /* 0xffffff6800507947 */ /* 0x000fea000383ffff */
.L_x_9622:
[----:B------:R-:W-:Y:S01]  /*22010*/  BSSY B1, `(.L_x_9855) ;  /* 0x0000008000017945 */ /* 0x000fe20003800000 */
[----:B------:R-:W-:Y:S01]  /*22020*/  IMAD.MOV.U32 R13, RZ, RZ, R4 ;  /* 0x000000ffff0d7224 */ /* 0x000fe200078e0004 */
[----:B------:R-:W-:Y:S01]  /*22030*/  MOV R12, 0x2 ;  /* 0x00000002000c7802 */ /* 0x000fe20000000f00 */
[----:B------:R-:W-:Y:S02]  /*22040*/  IMAD.MOV.U32 R11, RZ, RZ, 0x181f ;  /* 0x0000181fff0b7424 */ /* 0x000fe400078e00ff */
[----:B0-----:R-:W-:-:S07]  /*22050*/  IMAD.MOV.U32 R15, RZ, RZ, -0x1 ;  /* 0xffffffffff0f7424 */ /* 0x001fce00078e00ff */
[----:B-1234-:R-:W-:Y:S05]  /*22060*/  WARPSYNC.COLLECTIVE R15, `(.L_x_9856) ;  /* 0x000000000f087348 */ /* 0x01efea0003c00000 */
[----:B----4-:R0:W4:Y:S02]  /*22070*/  SHFL.IDX P6, R14, R13, R12, R11 ;  /* 0x0000000c0d0e7389 */ /* 0x01012400000c000b */
[----:B01234-:R-:W-:Y:S01]  /*22080*/  ENDCOLLECTIVE ;  /* 0x000000000000791b */ /* 0x01ffe20003800000 */
.L_x_9856:
[----:B------:R-:W-:Y:S05]  /*22090*/  BSYNC B1 ;  /* 0x0000000000017941 */ /* 0x000fea0003800000 */
.L_x_9855:
        /* <DEDUP_REMOVED lines=8> */
.L_x_9857:
[----:B------:R-:W-:Y:S05]  /*22120*/  BRA `(.L_x_9858) ;  /* 0xffffff6800507947 */ /* 0x000fea000383ffff */
.L_x_9625:
[----:B------:R-:W-:Y:S01]  /*22130*/  BSSY B1, `(.L_x_9859) ;  /* 0x0000008000017945 */ /* 0x000fe20003800000 */
[----:B------:R-:W-:Y:S01]  /*22140*/  IMAD.MOV.U32 R13, RZ, RZ, R4 ;  /* 0x000000ffff0d7224 */ /* 0x000fe200078e0004 */
[----:B------:R-:W-:Y:S01]  /*22150*/  MOV R12, 0x3 ;  /* 0x00000003000c7802 */ /* 0x000fe20000000f00 */
[----:B------:R-:W-:Y:S02]  /*22160*/  IMAD.MOV.U32 R11, RZ, RZ, 0x181f ;  /* 0x0000181fff0b7424 */ /* 0x000fe400078e00ff */
[----:B0-----:R-:W-:-:S07]  /*22170*/  IMAD.MOV.U32 R15, RZ, RZ, -0x1 ;  /* 0xffffffffff0f7424 */ /* 0x001fce00078e00ff */
[----:B-1234-:R-:W-:Y:S05]  /*22180*/  WARPSYNC.COLLECTIVE R15, `(.L_x_9860) ;  /* 0x000000000f087348 */ /* 0x01efea0003c00000 */
[----:B------:R0:W0:Y:S02]  /*22190*/  SHFL.IDX P6, R14, R13, R12, R11 ;  /* 0x0000000c0d0e7389 */ /* 0x00002400000c000b */
[----:B01234-:R-:W-:Y:S01]  /*221a0*/  ENDCOLLECTIVE ;  /* 0x000000000000791b */ /* 0x01ffe20003800000 */
.L_x_9860:
[----:B------:R-:W-:Y:S05]  /*221b0*/  BSYNC B1 ;  /* 0x0000000000017941 */ /* 0x000fea0003800000 */
.L_x_9859:
        /* <DEDUP_REMOVED lines=8> */
.L_x_9861:
[----:B------:R-:W-:Y:S05]  /*22240*/  BRA `(.L_x_9862) ;  /* 0xffffff6800507947 */ /* 0x000fea000383ffff */
.L_x_9642:
[----:B0-----:R-:W0:Y:S01]  /*22250*/  S2R R10, SR_TID.X ;  /* 0x00000000000a7919 */ /* 0x001e220000002100 */
[----:B------:R-:W-:Y:S01]  /*22260*/  BSSY B1, `(.L_x_9863) ;  /* 0x000000a000017945 */ /* 0x000fe20003800000 */
[----:B------:R-:W-:Y:S01]  /*22270*/  MOV R12, RZ ;  /* 0x000000ff000c7202 */ /* 0x000fe20000000f00 */
[----:B-1----:R-:W-:Y:S02]  /*22280*/  IMAD.MOV.U32 R11, RZ, RZ, 0x1f ;  /* 0x0000001fff0b7424 */ /* 0x002fe400078e00ff */
[----:B------:R-:W-:Y:S01]  /*22290*/  IMAD.MOV.U32 R15, RZ, RZ, -0x1 ;  /* 0xffffffffff0f7424 */ /* 0x000fe200078e00ff */
[----:B0-----:R-:W-:-:S04]  /*222a0*/  SHF.R.U32.HI R10, RZ, 0x5, R10 ;  /* 0x00000005ff0a7819 */ /* 0x001fc8000001160a */
[----:B------:R-:W-:-:S05]  /*222b0*/  LOP3.LUT R10, R10, 0x3, RZ, 0xc0, !PT ;  /* 0x000000030a0a7812 */ /* 0x000fca00078ec0ff */
[----:B------:R-:W-:-:S07]  /*222c0*/  IMAD.MOV.U32 R13, RZ, RZ, R10 ;  /* 0x000000ffff0d7224 */ /* 0x000fce00078e000a */
[----:B------:R-:W-:Y:S05]  /*222d0*/  WARPSYNC.COLLECTIVE R15, `(.L_x_9864) ;  /* 0x000000000f087348 */ /* 0x000fea0003c00000 */
[----:B------:R0:W1:Y:S02]  /*222e0*/  SHFL.IDX P6, R14, R13, R12, R11 ;  /* 0x0000000c0d0e7389 */ /* 0x00006400000c000b */
[----:B01----:R-:W-:Y:S01]  /*222f0*/  ENDCOLLECTIVE ;  /* 0x000000000000791b */ /* 0x003fe20003800000 */
.L_x_9864:
[----:B------:R-:W-:Y:S05]  /*22300*/  BSYNC B1 ;  /* 0x0000000000017941 */ /* 0x000fea0003800000 */
.L_x_9863:
[----:B------:R-:W-:Y:S05]  /*22310*/  BRA `(.L_x_9865) ;  /* 0xffffff7c00907947 */ /* 0x000fea000383ffff */
.L_x_9644:
[----:B------:R-:W-:Y:S01]  /*22320*/  BSSY B1, `(.L_x_9866) ;  /* 0x0000006000017945 */ /* 0x000fe20003800000 */
[----:B------:R-:W-:-:S07]  /*22330*/  MOV R15, 0xffffffff ;  /* 0xffffffff000f7802 */ /* 0x000fce0000000f00 */
[----:B012---:R-:W-:Y:S05]  /*22340*/  WARPSYNC.COLLECTIVE R15, `(.L_x_9867) ;  /* 0x000000000f0c7348 */ /* 0x007fea0003c00000 */
[----:B------:R-:W-:Y:S02]  /*22350*/  ELECT P6, UR62, PT ;  /* 0x00000000003e782f */ /* 0x000fe400038c0000 */
[----:B------:R-:W-:Y:S01]  /*22360*/  MOV R14, UR62 ;  /* 0x0000003e000e7c02 */ /* 0x000fe20008000f00 */
[----:B012---:R-:W-:Y:S10]  /*22370*/  ENDCOLLECTIVE ;  /* 0x000000000000791b */ /* 0x007ff40003800000 */
.L_x_9867:
[----:B------:R-:W-:Y:S05]  /*22380*/  BSYNC B1 ;  /* 0x0000000000017941 */ /* 0x000fea0003800000 */
.L_x_9866:
[----:B------:R-:W-:Y:S05]  /*22390*/  BRA `(.L_x_9643) ;  /* 0xffffff7c00887947 */ /* 0x000fea000383ffff */
.L_x_9646:
[----:B--2---:R2:W3:Y:S02]  /*223a0*/  SYNCS.PHASECHK.TRANS64.TRYWAIT P0, [R22+URZ+0x28820], R7 ;  /* 0x02882007160075a7 */ /* 0x0044e4000800017f */
[----:B---3--:R-:W-:Y:S05]  /*223b0*/  @!P0 NANOSLEEP.SYNCS 0x989680 ;  /* 0x009896800000895d */ /* 0x008fea0003900000 */
[----:B------:R-:W3:Y:S02]  /*223c0*/  @!P0 SYNCS.PHASECHK.TRANS64 P0, [R22+URZ+0x28820], R7 ;  /* 0x02882007160085a7 */ /* 0x000ee4000800007f */
[----:B---3--:R-:W-:Y:S05]  /*223d0*/  @!P0 BRA `(.L_x_9646) ;  /* 0xfffffffc00f08947 */ /* 0x008fea000383ffff */
[----:B------:R-:W-:Y:S05]  /*223e0*/  BRA `(.L_x_9868) ;  /* 0xffffff7c00987947 */ /* 0x000fea000383ffff */
.L_x_9650:
[----:B--2---:R2:W3:Y:S02]  /*223f0*/  SYNCS.PHASECHK.TRANS64.TRYWAIT P0, [R7+URZ+0x288a0], R8 ;  /* 0x0288a008070075a7 */ /* 0x0044e4000800017f */
[----:B---3--:R-:W-:Y:S05]  /*22400*/  @!P0 NANOSLEEP.SYNCS 0x989680 ;  /* 0x009896800000895d */ /* 0x008fea0003900000 */
[----:B------:R-:W3:Y:S02]  /*22410*/  @!P0 SYNCS.PHASECHK.TRANS64 P0, [R7+URZ+0x288a0], R8 ;  /* 0x0288a008070085a7 */ /* 0x000ee4000800007f */
[----:B---3--:R-:W-:Y:S05]  /*22420*/  @!P0 BRA `(.L_x_9650) ;  /* 0xfffffffc00f08947 */ /* 0x008fea000383ffff */
[----:B------:R-:W-:Y:S05]  /*22430*/  BRA `(.L_x_9869) ;  /* 0xffffff7c00b07947 */ /* 0x000fea000383ffff */
.L_x_9656:
[----:B0-----:R0:W1:Y:S02]  /*22440*/  SYNCS.PHASECHK.TRANS64.TRYWAIT P0, [R7+URZ+0x288c0], R8 ;  /* 0x0288c008070075a7 */ /* 0x001064000800017f */
[----:B-1----:R-:W-:Y:S05]  /*22450*/  @!P0 NANOSLEEP.SYNCS 0x989680 ;  /* 0x009896800000895d */ /* 0x002fea0003900000 */
[----:B------:R-:W1:Y:S02]  /*22460*/  @!P0 SYNCS.PHASECHK.TRANS64 P0, [R7+URZ+0x288c0], R8 ;  /* 0x0288c008070085a7 */ /* 0x000e64000800007f */
[----:B-1----:R-:W-:Y:S05]  /*22470*/  @!P0 BRA `(.L_x_9656) ;  /* 0xfffffffc00f08947 */ /* 0x002fea000383ffff */
[----:B------:R-:W-:Y:S05]  /*22480*/  BRA `(.L_x_9870) ;  /* 0xffffff8000707947 */ /* 0x000fea000383ffff */
.L_x_9664:
[----:B0-----:R0:W1:Y:S02]  /*22490*/  SYNCS.PHASECHK.TRANS64.TRYWAIT P1, [R10+URZ+0x288a0], R9 ;  /* 0x0288a0090a0075a7 */ /* 0x001064000802017f */
[----:B-1----:R-:W-:Y:S05]  /*224a0*/  @!P1 NANOSLEEP.SYNCS 0x989680 ;  /* 0x009896800000995d */ /* 0x002fea0003900000 */
[----:B------:R-:W1:Y:S02]  /*224b0*/  @!P1 SYNCS.PHASECHK.TRANS64 P1, [R10+URZ+0x288a0], R9 ;  /* 0x0288a0090a0095a7 */ /* 0x000e64000802007f */
[----:B-1----:R-:W-:Y:S05]  /*224c0*/  @!P1 BRA `(.L_x_9664) ;  /* 0xfffffffc00f09947 */ /* 0x002fea000383ffff */
[----:B------:R-:W-:Y:S05]  /*224d0*/  BRA `(.L_x_9871) ;  /* 0xffffff84006c7947 */ /* 0x000fea000383ffff */
.L_x_9670:
[----:B-1----:R1:W2:Y:S02]  /*224e0*/  SYNCS.PHASECHK.TRANS64.TRYWAIT P1, [R10+URZ+0x288c0], R9 ;  /* 0x0288c0090a0075a7 */ /* 0x0022a4000802017f */
[----:B--2---:R-:W-:Y:S05]  /*224f0*/  @!P1 NANOSLEEP.SYNCS 0x989680 ;  /* 0x009896800000995d */ /* 0x004fea0003900000 */
[----:B------:R-:W2:Y:S02]  /*22500*/  @!P1 SYNCS.PHASECHK.TRANS64 P1, [R10+URZ+0x288c0], R9 ;  /* 0x0288c0090a0095a7 */ /* 0x000ea4000802007f */
[----:B--2---:R-:W-:Y:S05]  /*22510*/  @!P1 BRA `(.L_x_9670) ;  /* 0xfffffffc00f09947 */ /* 0x004fea000383ffff */
[----:B------:R-:W-:Y:S05]  /*22520*/  BRA `(.L_x_9872) ;  /* 0xffffff8800247947 */ /* 0x000fea000383ffff */
.L_x_9684:
        /* <DEDUP_REMOVED lines=11> */
.L_x_9874:
[----:B------:R-:W-:Y:S05]  /*225e0*/  BSYNC B0 ;  /* 0x0000000000007941 */ /* 0x000fea0003800000 */
.L_x_9873:
[----:B------:R-:W-:Y:S05]  /*225f0*/  BRA `(.L_x_9875) ;  /* 0xffffff9400187947 */ /* 0x000fea000383ffff */
.L_x_9687:
[----:B0-----:R0:W1:Y:S02]  /*22600*/  SYNCS.PHASECHK.TRANS64.TRYWAIT P0, [R7+URZ+0x28840], R2 ;  /* 0x02884002070075a7 */ /* 0x001064000800017f */
[----:B-1----:R-:W-:Y:S05]  /*22610*/  @!P0 NANOSLEEP.SYNCS 0x989680 ;  /* 0x009896800000895d */ /* 0x002fea0003900000 */
[----:B------:R-:W1:Y:S02]  /*22620*/  @!P0 SYNCS.PHASECHK.TRANS64 P0, [R7+URZ+0x28840], R2 ;  /* 0x02884002070085a7 */ /* 0x000e64000800007f */
[----:B-1----:R-:W-:Y:S05]  /*22630*/  @!P0 BRA `(.L_x_9687) ;  /* 0xfffffffc00f08947 */ /* 0x002fea000383ffff */
[----:B------:R-:W-:Y:S05]  /*22640*/  BRA `(.L_x_9876) ;  /* 0xffffff9400747947 */ /* 0x000fea000383ffff */
.L_x_9688:
        /* <DEDUP_REMOVED lines=8> */
.L_x_9878:
[----:B------:R-:W-:Y:S05]  /*226d0*/  BSYNC B0 ;  /* 0x0000000000007941 */ /* 0x000fea0003800000 */
.L_x_9877:
[----:B------:R-:W-:Y:S01]  /*226e0*/  IMAD.MOV.U32 R13, RZ, RZ, R4 ;  /* 0x000000ffff0d7224 */ /* 0x000fe200078e0004 */
[----:B------:R-:W-:Y:S01]  /*226f0*/  MOV R11, 0x181f ;  /* 0x0000181f000b7802 */ /* 0x000fe20000000f00 */
[----:B------:R-:W-:Y:S01]  /*22700*/  IMAD.MOV.U32 R12, RZ, RZ, RZ ;  /* 0x000000ffff0c7224 */ /* 0x000fe200078e00ff */
[----:B------:R-:W-:Y:S01]  /*22710*/  MOV R2, R14 ;  /* 0x0000000e00027202 */ /* 0x000fe20000000f00 */
[----:B------:R-:W-:Y:S02]  /*22720*/  IMAD.MOV.U32 R15, RZ, RZ, -0x1 ;  /* 0xffffffffff0f7424 */ /* 0x000fe400078e00ff */
[----:B------:R-:W-:-:S07]  /*22730*/  @P0 IMAD R8, R5, 0x2, R22 ;  /* 0x0000000205080824 */ /* 0x000fce00078e0216 */
[----:B------:R-:W-:Y:S05]  /*22740*/  WARPSYNC.COLLECTIVE R15, `(.L_x_9879) ;  /* 0x000000000f087348 */ /* 0x000fea0003c00000 */
[----:B------:R0:W1:Y:S02]  /*22750*/  SHFL.IDX P6, R14, R13, R12, R11 ;  /* 0x0000000c0d0e7389 */ /* 0x00006400000c000b */
[----:B01----:R-:W-:Y:S01]  /*22760*/  ENDCOLLECTIVE ;  /* 0x000000000000791b */ /* 0x003fe20003800000 */
.L_x_9879:
[----:B------:R-:W-:Y:S01]  /*22770*/  IMAD.MOV.U32 R13, RZ, RZ, R0 ;  /* 0x000000ffff0d7224 */ /* 0x000fe200078e0000 */
[----:B------:R-:W-:Y:S01]  /*22780*/  MOV R12, 0x1 ;  /* 0x00000001000c7802 */ /* 0x000fe20000000f00 */
[----:B------:R-:W-:-:S07]  /*22790*/  IMAD.MOV.U32 R3, RZ, RZ, R14 ;  /* 0x000000ffff037224 */ /* 0x000fce00078e000e */
[----:B------:R-:W-:Y:S05]  /*227a0*/  WARPSYNC.COLLECTIVE R15, `(.L_x_9880) ;  /* 0x000000000f087348 */ /* 0x000fea0003c00000 */
[----:B------:R0:W1:Y:S02]  /*227b0*/  SHFL.IDX P6, R14, R13, R12, R11 ;  /* 0x0000000c0d0e7389 */ /* 0x00006400000c000b */
[----:B01----:R-:W-:Y:S01]  /*227c0*/  ENDCOLLECTIVE ;  /* 0x000000000000791b */ /* 0x003fe20003800000 */
.L_x_9880:
        /* <DEDUP_REMOVED lines=16> */
.L_x_9881:
[----:B------:R-:W-:Y:S01]  /*228d0*/  @P0 IMAD R8, R5, 0x2, R22 ;  /* 0x0000000205080824 */ /* 0x000fe200078e0216 */
[----:B------:R-:W-:Y:S01]  /*228e0*/  MOV R13, R0 ;  /* 0x00000000000d7202 */ /* 0x000fe20000000f00 */
[----:B------:R-:W-:Y:S01]  /*228f0*/  IMAD.MOV.U32 R12, RZ, RZ, 0x2 ;  /* 0x00000002ff0c7424 */ /* 0x000fe200078e00ff */
[----:B------:R-:W-:-:S07]  /*22900*/  MOV R3, R14 ;  /* 0x0000000e00037202 */ /* 0x000fce0000000f00 */
[----:B------:R-:W-:Y:S05]  /*22910*/  WARPSYNC.COLLECTIVE R15, `(.L_x_9882) ;  /* 0x000000000f087348 */ /* 0x000fea0003c00000 */
[----:B------:R0:W1:Y:S02]  /*22920*/  SHFL.IDX P6, R14, R13, R12, R11 ;  /* 0x0000000c0d0e7389 */ /* 0x00006400000c000b */
[----:B01----:R-:W-:Y:S01]  /*22930*/  ENDCOLLECTIVE ;  /* 0x000000000000791b */ /* 0x003fe20003800000 */
.L_x_9882:
        /* <DEDUP_REMOVED lines=16> */
.L_x_9883:
[----:B------:R-:W-:Y:S01]  /*22a40*/  @P0 LEA R8, R5, R22, 0x1 ;  /* 0x0000001605080211 */ /* 0x000fe200078e08ff */
[----:B------:R-:W-:Y:S02]  /*22a50*/  IMAD.MOV.U32 R13, RZ, RZ, R0 ;  /* 0x000000ffff0d7224 */ /* 0x000fe400078e0000 */
[----:B------:R-:W-:Y:S02]  /*22a60*/  IMAD.MOV.U32 R12, RZ, RZ, 0x3 ;  /* 0x00000003ff0c7424 */ /* 0x000fe400078e00ff */
[----:B------:R-:W-:-:S07]  /*22a70*/  IMAD.MOV.U32 R3, RZ, RZ, R14 ;  /* 0x000000ffff037224 */ /* 0x000fce00078e000e */
[----:B------:R-:W-:Y:S05]  /*22a80*/  WARPSYNC.COLLECTIVE R15, `(.L_x_9884) ;  /* 0x000000000f087348 */ /* 0x000fea0003c00000 */
[----:B------:R0:W1:Y:S02]  /*22a90*/  SHFL.IDX P6, R14, R13, R12, R11 ;  /* 0x0000000c0d0e7389 */ /* 0x00006400000c000b */
[----:B01----:R-:W-:Y:S01]  /*22aa0*/  ENDCOLLECTIVE ;  /* 0x000000000000791b */ /* 0x003fe20003800000 */
.L_x_9884:
        /* <DEDUP_REMOVED lines=16> */
.L_x_9885:
[----:B------:R-:W-:Y:S02]  /*22bb0*/  @P0 IMAD R8, R5, 0x2, R22 ;  /* 0x0000000205080824 */ /* 0x000fe400078e0216 */
[----:B------:R-:W-:Y:S01]  /*22bc0*/  IMAD.MOV.U32 R13, RZ, RZ, R0 ;  /* 0x000000ffff0d7224 */ /* 0x000fe200078e0000 */
[----:B------:R-:W-:Y:S01]  /*22bd0*/  MOV R12, 0x4 ;  /* 0x00000004000c7802 */ /* 0x000fe20000000f00 */
[----:B------:R-:W-:-:S07]  /*22be0*/  IMAD.MOV.U32 R3, RZ, RZ, R14 ;  /* 0x000000ffff037224 */ /* 0x000fce00078e000e */
[----:B------:R-:W-:Y:S05]  /*22bf0*/  WARPSYNC.COLLECTIVE R15, `(.L_x_9886) ;  /* 0x000000000f087348 */ /* 0x000fea0003c00000 */
[----:B------:R0:W1:Y:S02]  /*22c00*/  SHFL.IDX P6, R14, R13, R12, R11 ;  /* 0x0000000c0d0e7389 */ /* 0x00006400000c000b */
[----:B01----:R-:W-:Y:S01]  /*22c10*/  ENDCOLLECTIVE ;  /* 0x000000000000791b */ /* 0x003fe20003800000 */
.L_x_9886:
        /* <DEDUP_REMOVED lines=16> */
.L_x_9887:
[----:B------:R-:W-:Y:S01]  /*22d20*/  @P0 IMAD R8, R5, 0x2, R22 ;  /* 0x0000000205080824 */ /* 0x000fe200078e0216 */
[----:B------:R-:W-:Y:S01]  /*22d30*/  MOV R13, R0 ;  /* 0x00000000000d7202 */ /* 0x000fe20000000f00 */
[----:B------:R-:W-:Y:S01]  /*22d40*/  IMAD.MOV.U32 R12, RZ, RZ, 0x5 ;  /* 0x00000005ff0c7424 */ /* 0x000fe200078e00ff */
[----:B------:R-:W-:-:S07]  /*22d50*/  MOV R3, R14 ;  /* 0x0000000e00037202 */ /* 0x000fce0000000f00 */
[----:B------:R-:W-:Y:S05]  /*22d60*/  WARPSYNC.COLLECTIVE R15, `(.L_x_9888) ;  /* 0x000000000f087348 */ /* 0x000fea0003c00000 */
[----:B------:R0:W1:Y:S02]  /*22d70*/  SHFL.IDX P6, R14, R13, R12, R11 ;  /* 0x0000000c0d0e7389 */ /* 0x00006400000c000b */
[----:B01----:R-:W-:Y:S01]  /*22d80*/  ENDCOLLECTIVE ;  /* 0x000000000000791b */ /* 0x003fe20003800000 */
.L_x_9888:
        /* <DEDUP_REMOVED lines=16> */
.L_x_9889:
[----:B------:R-:W-:Y:S01]  /*22e90*/  @P0 LEA R8, R5, R22, 0x1 ;  /* 0x0000001605080211 */ /* 0x000fe200078e08ff */
[----:B------:R-:W-:Y:S02]  /*22ea0*/  IMAD.MOV.U32 R13, RZ, RZ, R0 ;  /* 0x000000ffff0d7224 */ /* 0x000fe400078e0000 */
[----:B------:R-:W-:Y:S02]  /*22eb0*/  IMAD.MOV.U32 R12, RZ, RZ, 0x6 ;  /* 0x00000006ff0c7424 */ /* 0x000fe400078e00ff */
[----:B------:R-:W-:-:S07]  /*22ec0*/  IMAD.MOV.U32 R3, RZ, RZ, R14 ;  /* 0x000000ffff037224 */ /* 0x000fce00078e000e */
[----:B------:R-:W-:Y:S05]  /*22ed0*/  WARPSYNC.COLLECTIVE R15, `(.L_x_9890) ;  /* 0x000000000f087348 */ /* 0x000fea0003c00000 */
[----:B------:R0:W1:Y:S02]  /*22ee0*/  SHFL.IDX P6, R14, R13, R12, R11 ;  /* 0x0000000c0d0e7389 */ /* 0x00006400000c000b */
[----:B01----:R-:W-:Y:S01]  /*22ef0*/  ENDCOLLECTIVE ;  /* 0x000000000000791b */ /* 0x003fe20003800000 */
.L_x_9890:
        /* <DEDUP_REMOVED lines=16> */
.L_x_9891:
[----:B------:R-:W-:Y:S02]  /*23000*/  @P0 IMAD R8, R5, 0x2, R22 ;  /* 0x0000000205080824 */ /* 0x000fe400078e0216 */
[----:B------:R-:W-:Y:S01]  /*23010*/  IMAD.MOV.U32 R13, RZ, RZ, R0 ;  /* 0x000000ffff0d7224 */ /* 0x000fe200078e0000 */
[----:B------:R-:W-:Y:S01]  /*23020*/  MOV R12, 0x7 ;  /* 0x00000007000c7802 */ /* 0x000fe20000000f00 */
[----:B------:R-:W-:-:S07]  /*23030*/  IMAD.MOV.U32 R3, RZ, RZ, R14 ;  /* 0x000000ffff037224 */ /* 0x000fce00078e000e */
[----:B------:R-:W-:Y:S05]  /*23040*/  WARPSYNC.COLLECTIVE R15, `(.L_x_9892) ;  /* 0x000000000f087348 */ /* 0x000fea0003c00000 */
[----:B------:R0:W1:Y:S02]  /*23050*/  SHFL.IDX P6, R14, R13, R12, R11 ;  /* 0x0000000c0d0e7389 */ /* 0x00006400000c000b */
[----:B01----:R-:W-:Y:S01]  /*23060*/  ENDCOLLECTIVE ;  /* 0x000000000000791b */ /* 0x003fe20003800000 */
.L_x_9892:
        /* <DEDUP_REMOVED lines=14> */
.L_x_9893:
[----:B------:R-:W-:Y:S01]  /*23150*/  @!PT LDS RZ, [RZ] ;  /* 0x00000000fffff984 */ /* 0x000fe20000000800 */
[----:B------:R-:W-:Y:S01]  /*23160*/  @!PT LDS RZ, [RZ] ;  /* 0x00000000fffff984 */ /* 0x000fe20000000800 */
[----:B------:R-:W-:Y:S01]  /*23170*/  @!PT LDS RZ, [RZ] ;  /* 0x00000000fffff984 */ /* 0x000fe20000000800 */
[----:B------:R0:W-:Y:S02]  /*23180*/  @P0 LDGSTS.E.BYPASS.LTC128B.128 [R8+0x1f400], desc[UR42][R2.64+0x80], !P2 ;  /* 0x1f40008002080fae */ /* 0x0001e4000d101d6a */
[----:B0-----:R-:W-:Y:S01]  /*23190*/  MOV R2, R14 ;  /* 0x0000000e00027202 */ /* 0x001fe20000000f00 */
[----:B------:R-:W-:Y:S06]  /*231a0*/  BRA `(.L_x_9894) ;  /* 0xffffff90004c7947 */ /* 0x000fec000383ffff */
.L_x_9693:
        /* <DEDUP_REMOVED lines=9> */
.L_x_9895:
[C---:B------:R-:W-:Y:S01]  /*23240*/  VIADD R6, R17.reuse, 0x10 ;  /* 0x0000001011067836 */ /* 0x040fe20000000000 */
[----:B------:R-:W-:Y:S02]  /*23250*/  ISETP.GE.AND P3, PT, R17, R5, PT ;  /* 0x000000051100720c */ /* 0x000fe40003f66270 */
[----:B------:R-:W-:Y:S01]  /*23260*/  MOV R13, R0 ;  /* 0x00000000000d7202 */ /* 0x000fe20000000f00 */
[----:B------:R-:W-:-:S10]  /*23270*/  IMAD.MOV.U32 R2, RZ, RZ, R14 ;  /* 0x000000ffff027224 */ /* 0x000fd400078e000e */
[----:B------:R-:W-:Y:S05]  /*23280*/  WARPSYNC.COLLECTIVE R15, `(.L_x_9896) ;  /* 0x000000000f087348 */ /* 0x000fea0003c00000 */
[----:B------:R0:W1:Y:S02]  /*23290*/  SHFL.IDX P6, R14, R13, R12, R11 ;  /* 0x0000000c0d0e7389 */ /* 0x00006400000c000b */
[----:B01----:R-:W-:Y:S01]  /*232a0*/  ENDCOLLECTIVE ;  /* 0x000000000000791b */ /* 0x003fe20003800000 */
.L_x_9896:
        /* <DEDUP_REMOVED lines=8> */
.L_x_9897:
        /* <DEDUP_REMOVED lines=12> */
.L_x_9898:
        /* <DEDUP_REMOVED lines=8> */
.L_x_9899:
        /* <DEDUP_REMOVED lines=8> */
[----:B------:R-:W-:Y:S01]  /*234f0*/  IMAD.MOV.U32 R13, RZ, RZ, R0 ;  /* 0x000000ffff0d7224 */ /* 0x000fe200078e0000 */
[----:B0-----:R-:W-:-:S09]  /*23500*/  MOV R2, R14 ;  /* 0x0000000e00027202 */ /* 0x001fd20000000f00 */
[----:B------:R-:W-:Y:S05]  /*23510*/  WARPSYNC.COLLECTIVE R15, `(.L_x_9900) ;  /* 0x000000000f087348 */ /* 0x000fea0003c00000 */
[----:B------:R0:W1:Y:S02]  /*23520*/  SHFL.IDX P6, R14, R13, R12, R11 ;  /* 0x0000000c0d0e7389 */ /* 0x00006400000c000b */
[----:B01----:R-:W-:Y:S01]  /*23530*/  ENDCOLLECTIVE ;  /* 0x000000000000791b */ /* 0x003fe20003800000 */
.L_x_9900:
        /* <DEDUP_REMOVED lines=8> */
.L_x_9901:
        /* <DEDUP_REMOVED lines=13> */
.L_x_9902:
        /* <DEDUP_REMOVED lines=8> */
.L_x_9903:
[----:B------:R-:W-:-:S05]  /*23710*/  @!P3 MOV R3, R7 ;  /* 0x000000070003b202 */ /* 0x000fca0000000f00 */
        /* <DEDUP_REMOVED lines=12> */
.L_x_9904:
        /* <DEDUP_REMOVED lines=8> */
.L_x_9905:
[----:B------:R-:W-:-:S05]  /*23860*/  @!P3 IMAD.MOV.U32 R3, RZ, RZ, R7 ;  /* 0x000000ffff03b224 */ /* 0x000fca00078e0007 */
[----:B------:R-:W-:Y:S01]  /*23870*/  @!PT LDS RZ, [RZ] ;  /* 0x00000000fffff984 */ /* 0x000fe20000000800 */
[----:B------:R-:W-:Y:S01]  /*23880*/  @!PT LDS RZ, [RZ] ;  /* 0x00000000fffff984 */ /* 0x000fe20000000800 */
[----:B------:R-:W-:Y:S01]  /*23890*/  @!PT LDS RZ, [RZ] ;  /* 0x00000000fffff984 */ /* 0x000fe20000000800 */
[----:B------:R-:W-:Y:S04]  /*238a0*/  @!P3 LDGSTS.E.BYPASS.LTC128B.128 [R8+0x12400], desc[UR42][R2.64], !P0 ;  /* 0x124000000208bfae */ /* 0x000fe8000c101d6a */
[----:B------:R0:W-:Y:S01]  /*238b0*/  @!P3 LDGSTS.E.BYPASS.LTC128B.128 [R8+0x16400], desc[UR42][R2.64+0x80], !P1 ;  /* 0x164000800208bfae */ /* 0x0001e2000c901d6a */
[----:B------:R-:W-:Y:S01]  /*238c0*/  ISETP.GE.AND P3, PT, R6, R5, PT ;  /* 0x000000050600720c */ /* 0x000fe20003f66270 */
[----:B------:R-:W-:Y:S01]  /*238d0*/  IMAD.MOV.U32 R13, RZ, RZ, R0 ;  /* 0x000000ffff0d7224 */ /* 0x000fe200078e0000 */
[----:B------:R-:W-:Y:S02]  /*238e0*/  IADD3 R6, R17, 0x60, RZ ;  /* 0x0000006011067810 */ /* 0x000fe40007ffe0ff */
[----:B0-----:R-:W-:-:S09]  /*238f0*/  MOV R2, R14 ;  /* 0x0000000e00027202 */ /* 0x001fd20000000f00 */
[----:B------:R-:W-:Y:S05]  /*23900*/  WARPSYNC.COLLECTIVE R15, `(.L_x_9906) ;  /* 0x000000000f087348 */ /* 0x000fea0003c00000 */
[----:B------:R0:W1:Y:S02]  /*23910*/  SHFL.IDX P6, R14, R13, R12, R11 ;  /* 0x0000000c0d0e7389 */ /* 0x00006400000c000b */
[----:B01----:R-:W-:Y:S01]  /*23920*/  ENDCOLLECTIVE ;  /* 0x000000000000791b */ /* 0x003fe20003800000 */
.L_x_9906:
        /* <DEDUP_REMOVED lines=8> */
.L_x_9907:
        /* <DEDUP_REMOVED lines=12> */
.L_x_9908:
        /* <DEDUP_REMOVED lines=8> */
.L_x_9909:
[----:B------:R-:W-:-:S05]  /*23af0*/  @!P3 MOV R3, R7 ;  /* 0x000000070003b202 */ /* 0x000fca0000000f00 */
        /* <DEDUP_REMOVED lines=10> */
.L_x_9910:
[----:B------:R-:W-:Y:S05]  /*23ba0*/  BRA `(.L_x_9911) ;  /* 0xffffff9000c47947 */ /* 0x000fea000383ffff */
.L_x_9698:
[----:B0-----:R0:W1:Y:S02]  /*23bb0*/  SYNCS.PHASECHK.TRANS64.TRYWAIT P0, [R22+URZ+0x28820], R3 ;  /* 0x02882003160075a7 */ /* 0x001064000800017f */
[----:B-1----:R-:W-:Y:S05]  /*23bc0*/  @!P0 NANOSLEEP.SYNCS 0x989680 ;  /* 0x009896800000895d */ /* 0x002fea0003900000 */
[----:B------:R-:W1:Y:S02]  /*23bd0*/  @!P0 SYNCS.PHASECHK.TRANS64 P0, [R22+URZ+0x28820], R3 ;  /* 0x02882003160085a7 */ /* 0x000e64000800007f */
[----:B-1----:R-:W-:Y:S05]  /*23be0*/  @!P0 BRA `(.L_x_9698) ;  /* 0xfffffffc00f08947 */ /* 0x002fea000383ffff */
[----:B------:R-:W-:Y:S05]  /*23bf0*/  BRA `(.L_x_9912) ;  /* 0xffffff9400387947 */ /* 0x000fea000383ffff */
.L_x_9703:
[----:B0-----:R0:W1:Y:S02]  /*23c00*/  SYNCS.PHASECHK.TRANS64.TRYWAIT P0, [R6+URZ+0x28840], R3 ;  /* 0x02884003060075a7 */ /* 0x001064000800017f */
[----:B-1----:R-:W-:Y:S05]  /*23c10*/  @!P0 NANOSLEEP.SYNCS 0x989680 ;  /* 0x009896800000895d */ /* 0x002fea0003900000 */
[----:B------:R-:W1:Y:S02]  /*23c20*/  @!P0 SYNCS.PHASECHK.TRANS64 P0, [R6+URZ+0x28840], R3 ;  /* 0x02884003060085a7 */ /* 0x000e64000800007f */
[----:B-1----:R-:W-:Y:S05]  /*23c30*/  @!P0 BRA `(.L_x_9703) ;  /* 0xfffffffc00f08947 */ /* 0x002fea000383ffff */
[----:B------:R-:W-:Y:S05]  /*23c40*/  BRA `(.L_x_9913) ;  /* 0xffffff9800087947 */ /* 0x000fea000383ffff */
.L_x_9704:
        /* <DEDUP_REMOVED lines=8> */
.L_x_9915:
[----:B------:R-:W-:Y:S05]  /*23cd0*/  BSYNC B1 ;  /* 0x0000000000017941 */ /* 0x000fea0003800000 */
.L_x_9914:
[----:B------:R-:W-:Y:S01]  /*23ce0*/  IMAD.MOV.U32 R13, RZ, RZ, R7 ;  /* 0x000000ffff0d7224 */ /* 0x000fe200078e0007 */
[----:B------:R-:W-:Y:S01]  /*23cf0*/  MOV R11, 0x181f ;  /* 0x0000181f000b7802 */ /* 0x000fe20000000f00 */
[----:B------:R-:W-:Y:S01]  /*23d00*/  IMAD.MOV.U32 R12, RZ, RZ, RZ ;  /* 0x000000ffff0c7224 */ /* 0x000fe200078e00ff */
[----:B------:R-:W-:Y:S01]  /*23d10*/  MOV R3, R14 ;  /* 0x0000000e00037202 */ /* 0x000fe20000000f00 */
[----:B------:R-:W-:Y:S01]  /*23d20*/  IMAD.MOV.U32 R15, RZ, RZ, -0x1 ;  /* 0xffffffffff0f7424 */ /* 0x000fe200078e00ff */
[----:B------:R-:W-:Y:S01]  /*23d30*/  SHF.L.U32 R5, R31, 0x1, RZ ;  /* 0x000000011f057819 */ /* 0x000fe200000006ff */
[----:B------:R-:W-:-:S07]  /*23d40*/  IMAD R8, R8, 0x2, R22 ;  /* 0x0000000208087824 */ /* 0x000fce00078e0216 */
[----:B------:R-:W-:Y:S05]  /*23d50*/  WARPSYNC.COLLECTIVE R15, `(.L_x_9916) ;  /* 0x000000000f087348 */ /* 0x000fea0003c00000 */
[----:B------:R0:W1:Y:S02]  /*23d60*/  SHFL.IDX P6, R14, R13, R12, R11 ;  /* 0x0000000c0d0e7389 */ /* 0x00006400000c000b */
[----:B01----:R-:W-:Y:S01]  /*23d70*/  ENDCOLLECTIVE ;  /* 0x000000000000791b */ /* 0x003fe20003800000 */
.L_x_9916:
[----:B------:R-:W-:Y:S01]  /*23d80*/  MOV R13, R9 ;  /* 0x00000009000d7202 */ /* 0x000fe20000000f00 */
[----:B------:R-:W-:Y:S02]  /*23d90*/  IMAD.MOV.U32 R12, RZ, RZ, 0x1 ;  /* 0x00000001ff0c7424 */ /* 0x000fe400078e00ff */
[----:B------:R-:W-:-:S07]  /*23da0*/  IMAD.MOV.U32 R2, RZ, RZ, R14 ;  /* 0x000000ffff027224 */ /* 0x000fce00078e000e */
[----:B------:R-:W-:Y:S05]  /*23db0*/  WARPSYNC.COLLECTIVE R15, `(.L_x_9917) ;  /* 0x000000000f087348 */ /* 0x000fea0003c00000 */
[----:B------:R0:W1:Y:S02]  /*23dc0*/  SHFL.IDX P6, R14, R13, R12, R11 ;  /* 0x0000000c0d0e7389 */ /* 0x00006400000c000b */
[----:B01----:R-:W-:Y:S01]  /*23dd0*/  ENDCOLLECTIVE ;  /* 0x000000000000791b */ /* 0x003fe20003800000 */
.L_x_9917:
        /* <DEDUP_REMOVED lines=12> */
.L_x_9918:
[----:B------:R-:W-:Y:S01]  /*23ea0*/  MOV R13, R9 ;  /* 0x00000009000d7202 */ /* 0x000fe20000000f00 */
[----:B------:R-:W-:Y:S02]  /*23eb0*/  IMAD.MOV.U32 R12, RZ, RZ, 0x2 ;  /* 0x00000002ff0c7424 */ /* 0x000fe400078e00ff */
[----:B------:R-:W-:-:S07]  /*23ec0*/  IMAD.MOV.U32 R2, RZ, RZ, R14 ;  /* 0x000000ffff027224 */ /* 0x000fce00078e000e */
[----:B------:R-:W-:Y:S05]  /*23ed0*/  WARPSYNC.COLLECTIVE R15, `(.L_x_9919) ;  /* 0x000000000f087348 */ /* 0x000fea0003c00000 */
[----:B------:R0:W1:Y:S02]  /*23ee0*/  SHFL.IDX P6, R14, R13, R12, R11 ;  /* 0x0000000c0d0e7389 */ /* 0x00006400000c000b */
[----:B01----:R-:W-:Y:S01]  /*23ef0*/  ENDCOLLECTIVE ;  /* 0x000000000000791b */ /* 0x003fe20003800000 */
.L_x_9919:
        /* <DEDUP_REMOVED lines=12> */
.L_x_9920:
[----:B------:R-:W-:Y:S01]  /*23fc0*/  MOV R13, R9 ;  /* 0x00000009000d7202 */ /* 0x000fe20000000f00 */
[----:B------:R-:W-:Y:S02]  /*23fd0*/  IMAD.MOV.U32 R12, RZ, RZ, 0x3 ;  /* 0x00000003ff0c7424 */ /* 0x000fe400078e00ff */
[----:B------:R-:W-:-:S07]  /*23fe0*/  IMAD.MOV.U32 R2, RZ, RZ, R14 ;  /* 0x000000ffff027224 */ /* 0x000fce00078e000e */
[----:B------:R-:W-:Y:S05]  /*23ff0*/  WARPSYNC.COLLECTIVE R15, `(.L_x_9921) ;  /* 0x000000000f087348 */ /* 0x000fea0003c00000 */
[----:B------:R0:W1:Y:S02]  /*24000*/  SHFL.IDX P6, R14, R13, R12, R11 ;  /* 0x0000000c0d0e7389 */ /* 0x00006400000c000b */
[----:B01----:R-:W-:Y:S01]  /*24010*/  ENDCOLLECTIVE ;  /* 0x000000000000791b */ /* 0x003fe20003800000 */
.L_x_9921:
        /* <DEDUP_REMOVED lines=12> */
.L_x_9922:
[----:B------:R-:W-:Y:S01]  /*240e0*/  MOV R13, R9 ;  /* 0x00000009000d7202 */ /* 0x000fe20000000f00 */
[----:B------:R-:W-:Y:S02]  /*240f0*/  IMAD.MOV.U32 R12, RZ, RZ, 0x4 ;  /* 0x00000004ff0c7424 */ /* 0x000fe400078e00ff */
[----:B------:R-:W-:-:S07]  /*24100*/  IMAD.MOV.U32 R2, RZ, RZ, R14 ;  /* 0x000000ffff027224 */ /* 0x000fce00078e000e */
[----:B------:R-:W-:Y:S05]  /*24110*/  WARPSYNC.COLLECTIVE R15, `(.L_x_9923) ;  /* 0x000000000f087348 */ /* 0x000fea0003c00000 */
[----:B------:R0:W1:Y:S02]  /*24120*/  SHFL.IDX P6, R14, R13, R12, R11 ;  /* 0x0000000c0d0e7389 */ /* 0x00006400000c000b */
[----:B01----:R-:W-:Y:S01]  /*24130*/  ENDCOLLECTIVE ;  /* 0x000000000000791b */ /* 0x003fe20003800000 */
.L_x_9923:
        /* <DEDUP_REMOVED lines=12> */
.L_x_9924:
[----:B------:R-:W-:Y:S01]  /*24200*/  MOV R13, R9 ;  /* 0x00000009000d7202 */ /* 0x000fe20000000f00 */
[----:B------:R-:W-:Y:S02]  /*24210*/  IMAD.MOV.U32 R12, RZ, RZ, 0x5 ;  /* 0x00000005ff0c7424 */ /* 0x000fe400078e00ff */
[----:B------:R-:W-:-:S07]  /*24220*/  IMAD.MOV.U32 R2, RZ, RZ, R14 ;  /* 0x000000ffff027224 */ /* 0x000fce00078e000e */
[----:B------:R-:W-:Y:S05]  /*24230*/  WARPSYNC.COLLECTIVE R15, `(.L_x_9925) ;  /* 0x000000000f087348 */ /* 0x000fea0003c00000 */
[----:B------:R0:W1:Y:S02]  /*24240*/  SHFL.IDX P6, R14, R13, R12, R11 ;  /* 0x0000000c0d0e7389 */ /* 0x00006400000c000b */
[----:B01----:R-:W-:Y:S01]  /*24250*/  ENDCOLLECTIVE ;  /* 0x000000000000791b */ /* 0x003fe20003800000 */
.L_x_9925:
        /* <DEDUP_REMOVED lines=12> */
.L_x_9926:
[----:B------:R-:W-:Y:S01]  /*24320*/  MOV R13, R9 ;  /* 0x00000009000d7202 */ /* 0x000fe20000000f00 */
[----:B------:R-:W-:Y:S02]  /*24330*/  IMAD.MOV.U32 R12, RZ, RZ, 0x6 ;  /* 0x00000006ff0c7424 */ /* 0x000fe400078e00ff */
[----:B------:R-:W-:-:S07]  /*24340*/  IMAD.MOV.U32 R2, RZ, RZ, R14 ;  /* 0x000000ffff027224 */ /* 0x000fce00078e000e */
[----:B------:R-:W-:Y:S05]  /*24350*/  WARPSYNC.COLLECTIVE R15, `(.L_x_9927) ;  /* 0x000000000f087348 */ /* 0x000fea0003c00000 */
[----:B------:R0:W1:Y:S02]  /*24360*/  SHFL.IDX P6, R14, R13, R12, R11 ;  /* 0x0000000c0d0e7389 */ /* 0x00006400000c000b */
[----:B01----:R-:W-:Y:S01]  /*24370*/  ENDCOLLECTIVE ;  /* 0x000000000000791b */ /* 0x003fe20003800000 */
.L_x_9927:
        /* <DEDUP_REMOVED lines=12> */
.L_x_9928:
[----:B------:R-:W-:Y:S01]  /*24440*/  MOV R13, R9 ;  /* 0x00000009000d7202 */ /* 0x000fe20000000f00 */
[----:B------:R-:W-:Y:S02]  /*24450*/  IMAD.MOV.U32 R12, RZ, RZ, 0x7 ;  /* 0x00000007ff0c7424 */ /* 0x000fe400078e00ff */
[----:B------:R-:W-:-:S07]  /*24460*/  IMAD.MOV.U32 R2, RZ, RZ, R14 ;  /* 0x000000ffff027224 */ /* 0x000fce00078e000e */
[----:B------:R-:W-:Y:S05]  /*24470*/  WARPSYNC.COLLECTIVE R15, `(.L_x_9929) ;  /* 0x000000000f087348 */ /* 0x000fea0003c00000 */
[----:B------:R0:W1:Y:S02]  /*24480*/  SHFL.IDX P6, R14, R13, R12, R11 ;  /* 0x0000000c0d0e7389 */ /* 0x00006400000c000b */
[----:B01----:R-:W-:Y:S01]  /*24490*/  ENDCOLLECTIVE ;  /* 0x000000000000791b */ /* 0x003fe20003800000 */
.L_x_9929:
        /* <DEDUP_REMOVED lines=12> */
.L_x_9930:
[----:B------:R-:W-:Y:S01]  /*24560*/  IMAD.MOV.U32 R2, RZ, RZ, R14 ;  /* 0x000000ffff027224 */ /* 0x000fe200078e000e */
[----:B------:R-:W-:Y:S06]  /*24570*/  BRA `(.L_x_9931) ;  /* 0xffffff9000dc7947 */ /* 0x000fec000383ffff */
.L_x_9709:
[----:B-1----:R1:W2:Y:S02]  /*24580*/  SYNCS.PHASECHK.TRANS64.TRYWAIT P0, [R6+URZ+0x28860], R2 ;  /* 0x02886002060075a7 */ /* 0x0022a4000800017f */
[----:B--2---:R-:W-:Y:S05]  /*24590*/  @!P0 NANOSLEEP.SYNCS 0x989680 ;  /* 0x009896800000895d */ /* 0x004fea0003900000 */
[----:B------:R-:W2:Y:S02]  /*245a0*/  @!P0 SYNCS.PHASECHK.TRANS64 P0, [R6+URZ+0x28860], R2 ;  /* 0x02886002060085a7 */ /* 0x000ea4000800007f */
[----:B--2---:R-:W-:Y:S05]  /*245b0*/  @!P0 BRA `(.L_x_9709) ;  /* 0xfffffffc00f08947 */ /* 0x004fea000383ffff */
[----:B------:R-:W-:Y:S05]  /*245c0*/  BRA `(.L_x_9932) ;  /* 0xffffff9400387947 */ /* 0x000fea000383ffff */
.L_x_9710:
        /* <DEDUP_REMOVED lines=8> */
.L_x_9934:
[----:B------:R-:W-:Y:S05]  /*24650*/  BSYNC B1 ;  /* 0x0000000000017941 */ /* 0x000fea0003800000 */
.L_x_9933:
[----:B------:R-:W-:Y:S01]  /*24660*/  IMAD.MOV.U32 R13, RZ, RZ, R23 ;  /* 0x000000ffff0d7224 */ /* 0x000fe200078e0017 */
[----:B------:R-:W-:Y:S01]  /*24670*/  MOV R11, 0x181f ;  /* 0x0000181f000b7802 */ /* 0x000fe20000000f00 */
[----:B------:R-:W-:Y:S01]  /*24680*/  IMAD.MOV.U32 R12, RZ, RZ, RZ ;  /* 0x000000ffff0c7224 */ /* 0x000fe200078e00ff */
[----:B------:R-:W-:Y:S01]  /*24690*/  MOV R3, R14 ;  /* 0x0000000e00037202 */ /* 0x000fe20000000f00 */
[----:B------:R-:W-:Y:S02]  /*246a0*/  IMAD.MOV.U32 R15, RZ, RZ, -0x1 ;  /* 0xffffffffff0f7424 */ /* 0x000fe400078e00ff */
[----:B------:R-:W-:-:S07]  /*246b0*/  IMAD R7, R7, 0x2, R22 ;  /* 0x0000000207077824 */ /* 0x000fce00078e0216 */
[----:B------:R-:W-:Y:S05]  /*246c0*/  WARPSYNC.COLLECTIVE R15, `(.L_x_9935) ;  /* 0x000000000f087348 */ /* 0x000fea0003c00000 */
[----:B------:R0:W1:Y:S02]  /*246d0*/  SHFL.IDX P6, R14, R13, R12, R11 ;  /* 0x0000000c0d0e7389 */ /* 0x00006400000c000b */
[----:B01----:R-:W-:Y:S01]  /*246e0*/  ENDCOLLECTIVE ;  /* 0x000000000000791b */ /* 0x003fe20003800000 */
.L_x_9935:
[----:B------:R-:W-:Y:S01]  /*246f0*/  IMAD.MOV.U32 R13, RZ, RZ, R24 ;  /* 0x000000ffff0d7224 */ /* 0x000fe200078e0018 */
[----:B------:R-:W-:Y:S01]  /*24700*/  MOV R12, 0x1 ;  /* 0x00000001000c7802 */ /* 0x000fe20000000f00 */
[----:B------:R-:W-:-:S07]  /*24710*/  IMAD.MOV.U32 R2, RZ, RZ, R14 ;  /* 0x000000ffff027224 */ /* 0x000fce00078e000e */
[----:B------:R-:W-:Y:S05]  /*24720*/  WARPSYNC.COLLECTIVE R15, `(.L_x_9936) ;  /* 0x000000000f087348 */ /* 0x000fea0003c00000 */
[----:B------:R0:W1:Y:S02]  /*24730*/  SHFL.IDX P6, R14, R13, R12, R11 ;  /* 0x0000000c0d0e7389 */ /* 0x00006400000c000b */
[----:B01----:R-:W-:Y:S01]  /*24740*/  ENDCOLLECTIVE ;  /* 0x000000000000791b */ /* 0x003fe20003800000 */
.L_x_9936:
        /* <DEDUP_REMOVED lines=14> */
.L_x_9937:
[----:B------:R-:W-:Y:S01]  /*24830*/  IMAD.MOV.U32 R13, RZ, RZ, R24 ;  /* 0x000000ffff0d7224 */ /* 0x000fe200078e0018 */
[----:B------:R-:W-:Y:S02]  /*24840*/  MOV R12, 0x2 ;  /* 0x00000002000c7802 */ /* 0x000fe40000000f00 */
[----:B------:R-:W-:-:S07]  /*24850*/  MOV R2, R14 ;  /* 0x0000000e00027202 */ /* 0x000fce0000000f00 */
[----:B------:R-:W-:Y:S05]  /*24860*/  WARPSYNC.COLLECTIVE R15, `(.L_x_9938) ;  /* 0x000000000f087348 */ /* 0x000fea0003c00000 */
[----:B------:R0:W1:Y:S02]  /*24870*/  SHFL.IDX P6, R14, R13, R12, R11 ;  /* 0x0000000c0d0e7389 */ /* 0x00006400000c000b */
[----:B01----:R-:W-:Y:S01]  /*24880*/  ENDCOLLECTIVE ;  /* 0x000000000000791b */ /* 0x003fe20003800000 */
.L_x_9938:
        /* <DEDUP_REMOVED lines=14> */
.L_x_9939:
[----:B------:R-:W-:Y:S01]  /*24970*/  IMAD.MOV.U32 R13, RZ, RZ, R24 ;  /* 0x000000ffff0d7224 */ /* 0x000fe200078e0018 */
[----:B------:R-:W-:Y:S02]  /*24980*/  MOV R12, 0x3 ;  /* 0x00000003000c7802 */ /* 0x000fe40000000f00 */
[----:B------:R-:W-:-:S07]  /*24990*/  MOV R2, R14 ;  /* 0x0000000e00027202 */ /* 0x000fce0000000f00 */
[----:B------:R-:W-:Y:S05]  /*249a0*/  WARPSYNC.COLLECTIVE R15, `(.L_x_9940) ;  /* 0x000000000f087348 */ /* 0x000fea0003c00000 */
[----:B------:R0:W1:Y:S02]  /*249b0*/  SHFL.IDX P6, R14, R13, R12, R11 ;  /* 0x0000000c0d0e7389 */ /* 0x00006400000c000b */
[----:B01----:R-:W-:Y:S01]  /*249c0*/  ENDCOLLECTIVE ;  /* 0x000000000000791b */ /* 0x003fe20003800000 */
.L_x_9940:
        /* <DEDUP_REMOVED lines=14> */
.L_x_9941:
[----:B------:R-:W-:Y:S01]  /*24ab0*/  IMAD.MOV.U32 R13, RZ, RZ, R24 ;  /* 0x000000ffff0d7224 */ /* 0x000fe200078e0018 */
[----:B------:R-:W-:Y:S02]  /*24ac0*/  MOV R12, 0x4 ;  /* 0x00000004000c7802 */ /* 0x000fe40000000f00 */
[----:B------:R-:W-:-:S07]  /*24ad0*/  MOV R2, R14 ;  /* 0x0000000e00027202 */ /* 0x000fce0000000f00 */
[----:B------:R-:W-:Y:S05]  /*24ae0*/  WARPSYNC.COLLECTIVE R15, `(.L_x_9942) ;  /* 0x000000000f087348 */ /* 0x000fea0003c00000 */
[----:B------:R0:W1:Y:S02]  /*24af0*/  SHFL.IDX P6, R14, R13, R12, R11 ;  /* 0x0000000c0d0e7389 */ /* 0x00006400000c000b */
[----:B01----:R-:W-:Y:S01]  /*24b00*/  ENDCOLLECTIVE ;  /* 0x000000000000791b */ /* 0x003fe20003800000 */
.L_x_9942:
        /* <DEDUP_REMOVED lines=14> */
.L_x_9943:
[----:B------:R-:W-:Y:S01]  /*24bf0*/  IMAD.MOV.U32 R13, RZ, RZ, R24 ;  /* 0x000000ffff0d7224 */ /* 0x000fe200078e0018 */
[----:B------:R-:W-:Y:S02]  /*24c00*/  MOV R12, 0x5 ;  /* 0x00000005000c7802 */ /* 0x000fe40000000f00 */
[----:B------:R-:W-:-:S07]  /*24c10*/  MOV R2, R14 ;  /* 0x0000000e00027202 */ /* 0x000fce0000000f00 */
[----:B------:R-:W-:Y:S05]  /*24c20*/  WARPSYNC.COLLECTIVE R15, `(.L_x_9944) ;  /* 0x000000000f087348 */ /* 0x000fea0003c00000 */
[----:B------:R0:W1:Y:S02]  /*24c30*/  SHFL.IDX P6, R14, R13, R12, R11 ;  /* 0x0000000c0d0e7389 */ /* 0x00006400000c000b */
[----:B01----:R-:W-:Y:S01]  /*24c40*/  ENDCOLLECTIVE ;  /* 0x000000000000791b */ /* 0x003fe20003800000 */
.L_x_9944:
        /* <DEDUP_REMOVED lines=14> */
.L_x_9945:
[----:B------:R-:W-:Y:S01]  /*24d30*/  IMAD.MOV.U32 R13, RZ, RZ, R24 ;  /* 0x000000ffff0d7224 */ /* 0x000fe200078e0018 */
[----:B------:R-:W-:Y:S02]  /*24d40*/  MOV R12, 0x6 ;  /* 0x00000006000c7802 */ /* 0x000fe40000000f00 */
[----:B------:R-:W-:-:S07]  /*24d50*/  MOV R2, R14 ;  /* 0x0000000e00027202 */ /* 0x000fce0000000f00 */
[----:B------:R-:W-:Y:S05]  /*24d60*/  WARPSYNC.COLLECTIVE R15, `(.L_x_9946) ;  /* 0x000000000f087348 */ /* 0x000fea0003c00000 */
[----:B------:R0:W1:Y:S02]  /*24d70*/  SHFL.IDX P6, R14, R13, R12, R11 ;  /* 0x0000000c0d0e7389 */ /* 0x00006400000c000b */
[----:B01----:R-:W-:Y:S01]  /*24d80*/  ENDCOLLECTIVE ;  /* 0x000000000000791b */ /* 0x003fe20003800000 */
.L_x_9946:
        /* <DEDUP_REMOVED lines=14> */
.L_x_9947:
[----:B------:R-:W-:Y:S01]  /*24e70*/  IMAD.MOV.U32 R13, RZ, RZ, R24 ;  /* 0x000000ffff0d7224 */ /* 0x000fe200078e0018 */
[----:B------:R-:W-:Y:S02]  /*24e80*/  MOV R12, 0x7 ;  /* 0x00000007000c7802 */ /* 0x000fe40000000f00 */
[----:B------:R-:W-:-:S07]  /*24e90*/  MOV R2, R14 ;  /* 0x0000000e00027202 */ /* 0x000fce0000000f00 */
[----:B------:R-:W-:Y:S05]  /*24ea0*/  WARPSYNC.COLLECTIVE R15, `(.L_x_9948) ;  /* 0x000000000f087348 */ /* 0x000fea0003c00000 */
[----:B------:R0:W1:Y:S02]  /*24eb0*/  SHFL.IDX P6, R14, R13, R12, R11 ;  /* 0x0000000c0d0e7389 */ /* 0x00006400000c000b */
[----:B01----:R-:W-:Y:S01]  /*24ec0*/  ENDCOLLECTIVE ;  /* 0x000000000000791b */ /* 0x003fe20003800000 */
.L_x_9948:
        /* <DEDUP_REMOVED lines=13> */
.L_x_9949:
[----:B------:R-:W-:Y:S01]  /*24fa0*/  @!PT LDS RZ, [RZ] ;  /* 0x00000000fffff984 */ /* 0x000fe20000000800 */
[----:B------:R-:W-:Y:S01]  /*24fb0*/  @!PT LDS RZ, [RZ] ;  /* 0x00000000fffff984 */ /* 0x000fe20000000800 */
[----:B------:R-:W-:Y:S01]  /*24fc0*/  @!PT LDS RZ, [RZ] ;  /* 0x00000000fffff984 */ /* 0x000fe20000000800 */
[----:B------:R0:W-:Y:S01]  /*24fd0*/  LDGSTS.E.BYPASS.LTC128B.128 [R7+0x7400], desc[UR42][R2.64+0x80], !P0 ;  /* 0x0740008002077fae */ /* 0x0001e2000c101d6a */
[----:B------:R-:W-:Y:S05]  /*24fe0*/  BRA `(.L_x_9950) ;  /* 0xffffff8c00c07947 */ /* 0x000fea000383ffff */
.L_x_9718:
[----:B0-----:R0:W1:Y:S02]  /*24ff0*/  SYNCS.PHASECHK.TRANS64.TRYWAIT P0, [R0+URZ+0x28860], R3 ;  /* 0x02886003000075a7 */ /* 0x001064000800017f */
[----:B-1----:R-:W-:Y:S05]  /*25000*/  @!P0 NANOSLEEP.SYNCS 0x989680 ;  /* 0x009896800000895d */ /* 0x002fea0003900000 */
[----:B------:R-:W1:Y:S02]  /*25010*/  @!P0 SYNCS.PHASECHK.TRANS64 P0, [R0+URZ+0x28860], R3 ;  /* 0x02886003000085a7 */ /* 0x000e64000800007f */
[----:B-1----:R-:W-:Y:S05]  /*25020*/  @!P0 BRA `(.L_x_9718) ;  /* 0xfffffffc00f08947 */ /* 0x002fea000383ffff */
[----:B------:R-:W-:Y:S05]  /*25030*/  BRA `(.L_x_9951) ;  /* 0xffffff9000dc7947 */ /* 0x000fea000383ffff */
.L_x_9719:
[----:B------:R-:W-:Y:S01]  /*25040*/  BSSY B0, `(.L_x_9952) ;  /* 0x0000008000007945 */ /* 0x000fe20003800000 */
[----:B------:R-:W-:Y:S01]  /*25050*/  MOV R13, R24 ;  /* 0x00000018000d7202 */ /* 0x000fe20000000f00 */
[----:B------:R-:W-:Y:S01]  /*25060*/  IMAD.MOV.U32 R12, RZ, RZ, RZ ;  /* 0x000000ffff0c7224 */ /* 0x000fe200078e00ff */
[----:B------:R-:W-:Y:S01]  /*25070*/  MOV R15, 0xffffffff ;  /* 0xffffffff000f7802 */ /* 0x000fe20000000f00 */
[----:B------:R-:W-:-:S07]  /*25080*/  IMAD.MOV.U32 R11, RZ, RZ, 0x181f ;  /* 0x0000181fff0b7424 */ /* 0x000fce00078e00ff */
[----:B0-2---:R-:W-:Y:S05]  /*25090*/  WARPSYNC.COLLECTIVE R15, `(.L_x_9953) ;  /* 0x000000000f087348 */ /* 0x005fea0003c00000 */
[----:B--2---:R1:W2:Y:S02]  /*250a0*/  SHFL.IDX P6, R14, R13, R12, R11 ;  /* 0x0000000c0d0e7389 */ /* 0x0042a400000c000b */
[----:B012---:R-:W-:Y:S01]  /*250b0*/  ENDCOLLECTIVE ;  /* 0x000000000000791b */ /* 0x007fe20003800000 */
.L_x_9953:
[----:B------:R-:W-:Y:S05]  /*250c0*/  BSYNC B0 ;  /* 0x0000000000007941 */ /* 0x000fea0003800000 */
.L_x_9952:
[----:B------:R-:W-:Y:S01]  /*250d0*/  IMAD.MOV.U32 R13, RZ, RZ, R23 ;  /* 0x000000ffff0d7224 */ /* 0x000fe200078e0017 */
[----:B------:R-:W-:Y:S01]  /*250e0*/  MOV R12, RZ ;  /* 0x000000ff000c7202 */ /* 0x000fe20000000f00 */
[----:B------:R-:W-:Y:S01]  /*250f0*/  IMAD.MOV.U32 R11, RZ, RZ, 0x181f ;  /* 0x0000181fff0b7424 */ /* 0x000fe200078e00ff */
[----:B------:R-:W-:Y:S01]  /*25100*/  SHF.L.U32 R5, R31, 0x1, RZ ;  /* 0x000000011f057819 */ /* 0x000fe200000006ff */
[----:B------:R-:W-:Y:S02]  /*25110*/  IMAD.MOV.U32 R15, RZ, RZ, -0x1 ;  /* 0xffffffffff0f7424 */ /* 0x000fe400078e00ff */
[----:B------:R-:W-:Y:S02]  /*25120*/  IMAD.MOV.U32 R3, RZ, RZ, R14 ;  /* 0x000000ffff037224 */ /* 0x000fe400078e000e */
[----:B------:R-:W-:-:S07]  /*25130*/  IMAD R4, R9, 0x2, R22 ;  /* 0x0000000209047824 */ /* 0x000fce00078e0216 */
[----:B------:R-:W-:Y:S05]  /*25140*/  WARPSYNC.COLLECTIVE R15, `(.L_x_9954) ;  /* 0x000000000f087348 */ /* 0x000fea0003c00000 */
[----:B------:R0:W1:Y:S02]  /*25150*/  SHFL.IDX P6, R14, R13, R12, R11 ;  /* 0x0000000c0d0e7389 */ /* 0x00006400000c000b */
[----:B01----:R-:W-:Y:S01]  /*25160*/  ENDCOLLECTIVE ;  /* 0x000000000000791b */ /* 0x003fe20003800000 */
.L_x_9954:
[----:B------:R-:W-:Y:S02]  /*25170*/  ULDC UR4, c[0x0][0x2f4] ;  /* 0x0000bd0000047ab9 */ /* 0x000fe40000000800 */
        /* <DEDUP_REMOVED lines=10> */
.L_x_9955:
        /* <DEDUP_REMOVED lines=13> */
.L_x_9956:
[----:B------:R-:W-:Y:S01]  /*252f0*/  MOV R13, R24 ;  /* 0x00000018000d7202 */ /* 0x000fe20000000f00 */
[----:B------:R-:W-:Y:S02]  /*25300*/  IMAD.MOV.U32 R12, RZ, RZ, 0x2 ;  /* 0x00000002ff0c7424 */ /* 0x000fe400078e00ff */
[----:B------:R-:W-:-:S07]  /*25310*/  IMAD.MOV.U32 R10, RZ, RZ, R14 ;  /* 0x000000ffff0a7224 */ /* 0x000fce00078e000e */
[----:B------:R-:W-:Y:S05]  /*25320*/  WARPSYNC.COLLECTIVE R15, `(.L_x_9957) ;  /* 0x000000000f087348 */ /* 0x000fea0003c00000 */
[----:B------:R0:W1:Y:S02]  /*25330*/  SHFL.IDX P6, R14, R13, R12, R11 ;  /* 0x0000000c0d0e7389 */ /* 0x00006400000c000b */
[----:B01----:R-:W-:Y:S01]  /*25340*/  ENDCOLLECTIVE ;  /* 0x000000000000791b */ /* 0x003fe20003800000 */
.L_x_9957:
[----:B------:R-:W-:-:S05]  /*25350*/  IADD3 R2, P2, R10, R5, RZ ;  /* 0x000000050a027210 */ /* 0x000fca0007f5e0ff */
[----:B------:R-:W-:-:S05]  /*25360*/  IMAD.X R3, RZ, RZ, R7, P2 ;  /* 0x000000ffff037224 */ /* 0x000fca00010e0607 */
[----:B------:R-:W-:Y:S01]  /*25370*/  @!PT LDS RZ, [RZ] ;  /* 0x00000000fffff984 */ /* 0x000fe20000000800 */
[----:B------:R-:W-:Y:S01]  /*25380*/  @!PT LDS RZ, [RZ] ;  /* 0x00000000fffff984 */ /* 0x000fe20000000800 */
[----:B------:R-:W-:Y:S01]  /*25390*/  @!PT LDS RZ, [RZ] ;  /* 0x00000000fffff984 */ /* 0x000fe20000000800 */
[----:B------:R0:W-:Y:S01]  /*253a0*/  LDGSTS.E.BYPASS.LTC128B.128 [R4+0xc00], desc[UR42][R2.64], !P3 ;  /* 0x00c0000002047fae */ /* 0x0001e2000d901d6a */
[----:B------:R-:W-:Y:S02]  /*253b0*/  MOV R13, R23 ;  /* 0x00000017000d7202 */ /* 0x000fe40000000f00 */
[C---:B------:R-:W-:Y:S01]  /*253c0*/  ISETP.LT.OR P3, PT, R6.reuse, 0x21, P1 ;  /* 0x000000210600780c */ /* 0x040fe20000f61670 */
[----:B------:R0:W-:Y:S01]  /*253d0*/  LDGSTS.E.BYPASS.LTC128B.128 [R4+0x4c00], desc[UR42][R2.64+0x80], !P4 ;  /* 0x04c0008002047fae */ /* 0x0001e2000e101d6a */
[----:B------:R-:W-:Y:S01]  /*253e0*/  ISETP.LT.OR P4, PT, R6, 0x21, P0 ;  /* 0x000000210600780c */ /* 0x000fe20000781670 */
[----:B------:R-:W-:-:S12]  /*253f0*/  IMAD.MOV.U32 R8, RZ, RZ, R14 ;  /* 0x000000ffff087224 */ /* 0x000fd800078e000e */
[----:B0-----:R-:W-:Y:S05]  /*25400*/  WARPSYNC.COLLECTIVE R15, `(.L_x_9958) ;  /* 0x000000000f087348 */ /* 0x001fea0003c00000 */
[----:B------:R1:W2:Y:S02]  /*25410*/  SHFL.IDX P6, R14, R13, R12, R11 ;  /* 0x0000000c0d0e7389 */ /* 0x0002a400000c000b */
[----:B012---:R-:W-:Y:S01]  /*25420*/  ENDCOLLECTIVE ;  /* 0x000000000000791b */ /* 0x007fe20003800000 */
.L_x_9958:
[----:B------:R-:W-:Y:S01]  /*25430*/  IMAD.MOV.U32 R13, RZ, RZ, R24 ;  /* 0x000000ffff0d7224 */ /* 0x000fe200078e0018 */
[----:B------:R-:W-:Y:S02]  /*25440*/  MOV R12, 0x3 ;  /* 0x00000003000c7802 */ /* 0x000fe40000000f00 */
[----:B------:R-:W-:-:S13]  /*25450*/  IADD3 R2, P2, R14, R5, RZ ;  /* 0x000000050e027210 */ /* 0x000fda0007f5e0ff */
[----:B------:R-:W-:Y:S05]  /*25460*/  WARPSYNC.COLLECTIVE R15, `(.L_x_9959) ;  /* 0x000000000f087348 */ /* 0x000fea0003c00000 */
[----:B------:R0:W1:Y:S02]  /*25470*/  SHFL.IDX P6, R14, R13, R12, R11 ;  /* 0x0000000c0d0e7389 */ /* 0x00006400000c000b */
[----:B01----:R-:W-:Y:S01]  /*25480*/  ENDCOLLECTIVE ;  /* 0x000000000000791b */ /* 0x003fe20003800000 */
.L_x_9959:
        /* <DEDUP_REMOVED lines=13> */
.L_x_9960:
[----:B------:R-:W-:Y:S02]  /*25560*/  IMAD.MOV.U32 R13, RZ, RZ, R24 ;  /* 0x000000ffff0d7224 */ /* 0x000fe400078e0018 */
[----:B------:R-:W-:Y:S01]  /*25570*/  IMAD.MOV.U32 R12, RZ, RZ, 0x4 ;  /* 0x00000004ff0c7424 */ /* 0x000fe200078e00ff */
[----:B------:R-:W-:-:S13]  /*25580*/  IADD3 R2, P2, R14, R5, RZ ;  /* 0x000000050e027210 */ /* 0x000fda0007f5e0ff */
[----:B------:R-:W-:Y:S05]  /*25590*/  WARPSYNC.COLLECTIVE R15, `(.L_x_9961) ;  /* 0x000000000f087348 */ /* 0x000fea0003c00000 */
[----:B------:R0:W1:Y:S02]  /*255a0*/  SHFL.IDX P6, R14, R13, R12, R11 ;  /* 0x0000000c0d0e7389 */ /* 0x00006400000c000b */
[----:B01----:R-:W-:Y:S01]  /*255b0*/  ENDCOLLECTIVE ;  /* 0x000000000000791b */ /* 0x003fe20003800000 */
.L_x_9961:
        /* <DEDUP_REMOVED lines=13> */
.L_x_9962:
[----:B------:R-:W-:Y:S02]  /*25690*/  IMAD.MOV.U32 R13, RZ, RZ, R24 ;  /* 0x000000ffff0d7224 */ /* 0x000fe400078e0018 */
[----:B------:R-:W-:Y:S02]  /*256a0*/  IMAD.MOV.U32 R12, RZ, RZ, 0x5 ;  /* 0x00000005ff0c7424 */ /* 0x000fe400078e00ff */
[----:B------:R-:W-:-:S07]  /*256b0*/  IMAD.MOV.U32 R10, RZ, RZ, R14 ;  /* 0x000000ffff0a7224 */ /* 0x000fce00078e000e */
[----:B------:R-:W-:Y:S05]  /*256c0*/  WARPSYNC.COLLECTIVE R15, `(.L_x_9963) ;  /* 0x000000000f087348 */ /* 0x000fea0003c00000 */
[----:B------:R0:W1:Y:S02]  /*256d0*/  SHFL.IDX P6, R14, R13, R12, R11 ;  /* 0x0000000c0d0e7389 */ /* 0x00006400000c000b */
[----:B01----:R-:W-:Y:S01]  /*256e0*/  ENDCOLLECTIVE ;  /* 0x000000000000791b */ /* 0x003fe20003800000 */
.L_x_9963:
        /* <DEDUP_REMOVED lines=9> */
[----:B------:R-:W-:Y:S02]  /*25780*/  ISETP.LT.OR P4, PT, R6, 0x51, P0 ;  /* 0x000000510600780c */ /* 0x000fe40000781670 */
[----:B------:R-:W-:-:S11]  /*25790*/  MOV R7, R14 ;  /* 0x0000000e00077202 */ /* 0x000fd60000000f00 */
[----:B0-----:R-:W-:Y:S05]  /*257a0*/  WARPSYNC.COLLECTIVE R15, `(.L_x_9964) ;  /* 0x000000000f087348 */ /* 0x001fea0003c00000 */
[----:B------:R1:W2:Y:S02]  /*257b0*/  SHFL.IDX P6, R14, R13, R12, R11 ;  /* 0x0000000c0d0e7389 */ /* 0x0002a400000c000b */
[----:B012---:R-:W-:Y:S01]  /*257c0*/  ENDCOLLECTIVE ;  /* 0x000000000000791b */ /* 0x007fe20003800000 */
.L_x_9964:
[----:B------:R-:W-:Y:S01]  /*257d0*/  MOV R13, R24 ;  /* 0x00000018000d7202 */ /* 0x000fe20000000f00 */
[----:B------:R-:W-:Y:S01]  /*257e0*/  IMAD.MOV.U32 R12, RZ, RZ, 0x6 ;  /* 0x00000006ff0c7424 */ /* 0x000fe200078e00ff */
[----:B------:R-:W-:-:S13]  /*257f0*/  IADD3 R2, P2, R14, R5, RZ ;  /* 0x000000050e027210 */ /* 0x000fda0007f5e0ff */
[----:B------:R-:W-:Y:S05]  /*25800*/  WARPSYNC.COLLECTIVE R15, `(.L_x_9965) ;  /* 0x000000000f087348 */ /* 0x000fea0003c00000 */
[----:B------:R0:W1:Y:S02]  /*25810*/  SHFL.IDX P6, R14, R13, R12, R11 ;  /* 0x0000000c0d0e7389 */ /* 0x00006400000c000b */
[----:B01----:R-:W-:Y:S01]  /*25820*/  ENDCOLLECTIVE ;  /* 0x000000000000791b */ /* 0x003fe20003800000 */
.L_x_9965:
        /* <DEDUP_REMOVED lines=13> */
.L_x_9966:
[----:B------:R-:W-:Y:S01]  /*25900*/  MOV R13, R24 ;  /* 0x00000018000d7202 */ /* 0x000fe20000000f00 */
[----:B------:R-:W-:Y:S02]  /*25910*/  IMAD.MOV.U32 R12, RZ, RZ, 0x7 ;  /* 0x00000007ff0c7424 */ /* 0x000fe400078e00ff */
[----:B------:R-:W-:-:S07]  /*25920*/  IMAD.MOV.U32 R10, RZ, RZ, R14 ;  /* 0x000000ffff0a7224 */ /* 0x000fce00078e000e */
[----:B------:R-:W-:Y:S05]  /*25930*/  WARPSYNC.COLLECTIVE R15, `(.L_x_9967) ;  /* 0x000000000f087348 */ /* 0x000fea0003c00000 */
[----:B------:R0:W1:Y:S02]  /*25940*/  SHFL.IDX P6, R14, R13, R12, R11 ;  /* 0x0000000c0d0e7389 */ /* 0x00006400000c000b */
[----:B01----:R-:W-:Y:S01]  /*25950*/  ENDCOLLECTIVE ;  /* 0x000000000000791b */ /* 0x003fe20003800000 */
.L_x_9967:
        /* <DEDUP_REMOVED lines=12> */
.L_x_9968:
[----:B------:R-:W-:Y:S05]  /*25a20*/  BRA `(.L_x_9969) ;  /* 0xffffff8c007c7947 */ /* 0x000fea000383ffff */
.L_x_9724:
[----:B------:R-:W-:Y:S01]  /*25a30*/  BSSY B0, `(.L_x_9970) ;  /* 0x0000008000007945 */ /* 0x000fe20003800000 */
[----:B------:R-:W-:Y:S01]  /*25a40*/  IMAD.MOV.U32 R13, RZ, RZ, R16 ;  /* 0x000000ffff0d7224 */ /* 0x000fe200078e0010 */
[----:B-1----:R-:W-:Y:S01]  /*25a50*/  MOV R11, 0x1f ;  /* 0x0000001f000b7802 */ /* 0x002fe20000000f00 */
[----:B------:R-:W-:Y:S02]  /*25a60*/  IMAD.MOV.U32 R12, RZ, RZ, RZ ;  /* 0x000000ffff0c7224 */ /* 0x000fe400078e00ff */
[----:B------:R-:W-:-:S07]  /*25a70*/  IMAD.MOV.U32 R15, RZ, RZ, -0x1 ;  /* 0xffffffffff0f7424 */ /* 0x000fce00078e00ff */
[----:B0-----:R-:W-:Y:S05]  /*25a80*/  WARPSYNC.COLLECTIVE R15, `(.L_x_9971) ;  /* 0x000000000f087348 */ /* 0x001fea0003c00000 */
[----:B------:R1:W2:Y:S02]  /*25a90*/  SHFL.IDX P6, R14, R13, R12, R11 ;  /* 0x0000000c0d0e7389 */ /* 0x0002a400000c000b */
[----:B012---:R-:W-:Y:S01]  /*25aa0*/  ENDCOLLECTIVE ;  /* 0x000000000000791b */ /* 0x007fe20003800000 */
.L_x_9971:
[----:B------:R-:W-:Y:S05]  /*25ab0*/  BSYNC B0 ;  /* 0x0000000000007941 */ /* 0x000fea0003800000 */
.L_x_9970:
        /* <DEDUP_REMOVED lines=9> */
.L_x_9972:
[----:B------:R-:W-:Y:S02]  /*25b50*/  ULDC UR4, c[0x0][0xc3c] ;  /* 0x00030f0000047ab9 */ /* 0x000fe40000000800 */
[----:B------:R-:W-:-:S13]  /*25b60*/  ISETP.GE.OR P1, PT, R5, UR4, !P0 ;  /* 0x0000000405007c0c */ /* 0x000fda000c726670 */
[----:B------:R-:W0:Y:S01]  /*25b70*/  @!P1 LDC.64 R2, c[0x0][0xc80] ;  /* 0x00032000ff029b82 */ /* 0x000e220000000a00 */
[----:B------:R-:W-:Y:S01]  /*25b80*/  MOV R11, RZ ;  /* 0x000000ff000b7202 */ /* 0x000fe20000000f00 */
[----:B------:R-:W-:Y:S02]  /*25b90*/  IMAD.MOV.U32 R4, RZ, RZ, R14 ;  /* 0x000000ffff047224 */ /* 0x000fe400078e000e */
[----:B0-----:R-:W-:-:S06]  /*25ba0*/  @!P1 IMAD.WIDE R2, R5, 0x4, R2 ;  /* 0x0000000405029825 */ /* 0x001fcc00078e0202 */
[----:B------:R-:W2:Y:S01]  /*25bb0*/  @!P1 LDG.E R2, desc[UR42][R2.64] ;  /* 0x0000002a02029981 */ /* 0x000ea2000c1e1900 */
[----:B------:R-:W-:Y:S02]  /*25bc0*/  MOV R5, RZ ;  /* 0x000000ff00057202 */ /* 0x000fe40000000f00 */
        /* <DEDUP_REMOVED lines=10> */
.L_x_9973:
[----:B------:R-:W-:Y:S02]  /*25c70*/  MOV R12, 0x2 ;  /* 0x00000002000c7802 */ /* 0x000fe40000000f00 */
[----:B------:R-:W-:-:S05]  /*25c80*/  SEL R6, R14, RZ, P1 ;  /* 0x000000ff0e067207 */ /* 0x000fca0000800000 */
[----:B------:R-:W-:-:S04]  /*25c90*/  IMAD.IADD R6, R5, 0x1, R6 ;  /* 0x0000000105067824 */ /* 0x000fc800078e0206 */
[----:B------:R-:W-:-:S07]  /*25ca0*/  IMAD.MOV.U32 R13, RZ, RZ, R6 ;  /* 0x000000ffff0d7224 */ /* 0x000fce00078e0006 */
[----:B------:R-:W-:Y:S05]  /*25cb0*/  WARPSYNC.COLLECTIVE R15, `(.L_x_9974) ;  /* 0x000000000f087348 */ /* 0x000fea0003c00000 */
[----:B------:R0:W1:Y:S02]  /*25cc0*/  SHFL.UP P6, R14, R13, R12, R11 ;  /* 0x0400000c0d0e7389 */ /* 0x00006400000c000b */
[----:B01----:R-:W-:Y:S01]  /*25cd0*/  ENDCOLLECTIVE ;  /* 0x000000000000791b */ /* 0x003fe20003800000 */
.L_x_9974:
[----:B------:R-:W-:Y:S02]  /*25ce0*/  MOV R12, 0x4 ;  /* 0x00000004000c7802 */ /* 0x000fe40000000f00 */
[----:B------:R-:W-:-:S05]  /*25cf0*/  SEL R7, R14, RZ, P2 ;  /* 0x000000ff0e077207 */ /* 0x000fca0001000000 */
[----:B------:R-:W-:-:S04]  /*25d00*/  IMAD.IADD R7, R6, 0x1, R7 ;  /* 0x0000000106077824 */ /* 0x000fc800078e0207 */
[----:B------:R-:W-:-:S07]  /*25d10*/  IMAD.MOV.U32 R13, RZ, RZ, R7 ;  /* 0x000000ffff0d7224 */ /* 0x000fce00078e0007 */
[----:B------:R-:W-:Y:S05]  /*25d20*/  WARPSYNC.COLLECTIVE R15, `(.L_x_9975) ;  /* 0x000000000f087348 */ /* 0x000fea0003c00000 */
[----:B------:R0:W1:Y:S02]  /*25d30*/  SHFL.UP P6, R14, R13, R12, R11 ;  /* 0x0400000c0d0e7389 */ /* 0x00006400000c000b */
[----:B01----:R-:W-:Y:S01]  /*25d40*/  ENDCOLLECTIVE ;  /* 0x000000000000791b */ /* 0x003fe20003800000 */
.L_x_9975:
[----:B------:R-:W-:Y:S02]  /*25d50*/  MOV R12, 0x8 ;  /* 0x00000008000c7802 */ /* 0x000fe40000000f00 */
[----:B------:R-:W-:-:S05]  /*25d60*/  SEL R2, R14, RZ, P3 ;  /* 0x000000ff0e027207 */ /* 0x000fca0001800000 */
[----:B------:R-:W-:-:S04]  /*25d70*/  IMAD.IADD R2, R7, 0x1, R2 ;  /* 0x0000000107027824 */ /* 0x000fc800078e0202 */
[----:B------:R-:W-:-:S07]  /*25d80*/  IMAD.MOV.U32 R13, RZ, RZ, R2 ;  /* 0x000000ffff0d7224 */ /* 0x000fce00078e0002 */
[----:B------:R-:W-:Y:S05]  /*25d90*/  WARPSYNC.COLLECTIVE R15, `(.L_x_9976) ;  /* 0x000000000f087348 */ /* 0x000fea0003c00000 */
[----:B------:R0:W1:Y:S02]  /*25da0*/  SHFL.UP P6, R14, R13, R12, R11 ;  /* 0x0400000c0d0e7389 */ /* 0x00006400000c000b */
[----:B01----:R-:W-:Y:S01]  /*25db0*/  ENDCOLLECTIVE ;  /* 0x000000000000791b */ /* 0x003fe20003800000 */
.L_x_9976:
[----:B------:R-:W-:Y:S02]  /*25dc0*/  MOV R12, 0x10 ;  /* 0x00000010000c7802 */ /* 0x000fe40000000f00 */
[----:B------:R-:W-:-:S05]  /*25dd0*/  SEL R3, R14, RZ, P4 ;  /* 0x000000ff0e037207 */ /* 0x000fca0002000000 */
[----:B------:R-:W-:-:S04]  /*25de0*/  IMAD.IADD R3, R2, 0x1, R3 ;  /* 0x0000000102037824 */ /* 0x000fc800078e0203 */
[----:B------:R-:W-:-:S07]  /*25df0*/  IMAD.MOV.U32 R13, RZ, RZ, R3 ;  /* 0x000000ffff0d7224 */ /* 0x000fce00078e0003 */
[----:B------:R-:W-:Y:S05]  /*25e00*/  WARPSYNC.COLLECTIVE R15, `(.L_x_9977) ;  /* 0x000000000f087348 */ /* 0x000fea0003c00000 */
[----:B------:R0:W1:Y:S02]  /*25e10*/  SHFL.UP P6, R14, R13, R12, R11 ;  /* 0x0400000c0d0e7389 */ /* 0x00006400000c000b */
[----:B01----:R-:W-:Y:S01]  /*25e20*/  ENDCOLLECTIVE ;  /* 0x000000000000791b */ /* 0x003fe20003800000 */
.L_x_9977:
        /* <DEDUP_REMOVED lines=8> */
.L_x_9978:
[----:B------:R-:W-:Y:S05]  /*25eb0*/  BRA `(.L_x_9979) ;  /* 0xffffff8c00887947 */ /* 0x000fea000383ffff */
.L_x_9729:
[----:B------:R-:W-:Y:S01]  /*25ec0*/  BSSY B0, `(.L_x_9980) ;  /* 0x0000008000007945 */ /* 0x000fe20003800000 */
[----:B-----5:R-:W-:Y:S01]  /*25ed0*/  IMAD.MOV.U32 R13, RZ, RZ, R5 ;  /* 0x000000ffff0d7224 */ /* 0x020fe200078e0005 */
[----:B------:R-:W-:Y:S01]  /*25ee0*/  MOV R12, 0x1 ;  /* 0x00000001000c7802 */ /* 0x000fe20000000f00 */
[----:B-1----:R-:W-:Y:S02]  /*25ef0*/  IMAD.MOV.U32 R11, RZ, RZ, RZ ;  /* 0x000000ffff0b7224 */ /* 0x002fe400078e00ff */
[----:B------:R-:W-:-:S07]  /*25f00*/  IMAD.MOV.U32 R15, RZ, RZ, -0x1 ;  /* 0xffffffffff0f7424 */ /* 0x000fce00078e00ff */
[----:B0-23--:R-:W-:Y:S05]  /*25f10*/  WARPSYNC.COLLECTIVE R15, `(.L_x_9981) ;  /* 0x000000000f087348 */ /* 0x00dfea0003c00000 */
[----:B------:R1:W4:Y:S02]  /*25f20*/  SHFL.UP P6, R14, R13, R12, R11 ;  /* 0x0400000c0d0e7389 */ /* 0x00032400000c000b */
[----:B01234-:R-:W-:Y:S01]  /*25f30*/  ENDCOLLECTIVE ;  /* 0x000000000000791b */ /* 0x01ffe20003800000 */
.L_x_9981:
[----:B------:R-:W-:Y:S05]  /*25f40*/  BSYNC B0 ;  /* 0x0000000000007941 */ /* 0x000fea0003800000 */
.L_x_9980:
        /* <DEDUP_REMOVED lines=8> */
.L_x_9982:
[----:B------:R-:W-:Y:S02]  /*25fd0*/  MOV R12, 0x4 ;  /* 0x00000004000c7802 */ /* 0x000fe40000000f00 */
[----:B------:R-:W-:-:S05]  /*25fe0*/  SEL R2, R14, RZ, P2 ;  /* 0x000000ff0e027207 */ /* 0x000fca0001000000 */
[----:B------:R-:W-:-:S04]  /*25ff0*/  IMAD.IADD R2, R13, 0x1, R2 ;  /* 0x000000010d027824 */ /* 0x000fc800078e0202 */
[----:B------:R-:W-:-:S07]  /*26000*/  IMAD.MOV.U32 R13, RZ, RZ, R2 ;  /* 0x000000ffff0d7224 */ /* 0x000fce00078e0002 */
[----:B------:R-:W-:Y:S05]  /*26010*/  WARPSYNC.COLLECTIVE R15, `(.L_x_9983) ;  /* 0x000000000f087348 */ /* 0x000fea0003c00000 */
[----:B------:R0:W1:Y:S02]  /*26020*/  SHFL.UP P6, R14, R13, R12, R11 ;  /* 0x0400000c0d0e7389 */ /* 0x00006400000c000b */
[----:B01----:R-:W-:Y:S01]  /*26030*/  ENDCOLLECTIVE ;  /* 0x000000000000791b */ /* 0x003fe20003800000 */
.L_x_9983:
[----:B------:R-:W-:Y:S02]  /*26040*/  MOV R12, 0x8 ;  /* 0x00000008000c7802 */ /* 0x000fe40000000f00 */
[----:B------:R-:W-:-:S05]  /*26050*/  SEL R3, R14, RZ, P3 ;  /* 0x000000ff0e037207 */ /* 0x000fca0001800000 */
[----:B------:R-:W-:-:S04]  /*26060*/  IMAD.IADD R3, R2, 0x1, R3 ;  /* 0x0000000102037824 */ /* 0x000fc800078e0203 */
[----:B------:R-:W-:-:S07]  /*26070*/  IMAD.MOV.U32 R13, RZ, RZ, R3 ;  /* 0x000000ffff0d7224 */ /* 0x000fce00078e0003 */
[----:B------:R-:W-:Y:S05]  /*26080*/  WARPSYNC.COLLECTIVE R15, `(.L_x_9984) ;  /* 0x000000000f087348 */ /* 0x000fea0003c00000 */
[----:B------:R0:W1:Y:S02]  /*26090*/  SHFL.UP P6, R14, R13, R12, R11 ;  /* 0x0400000c0d0e7389 */ /* 0x00006400000c000b */
[----:B01----:R-:W-:Y:S01]  /*260a0*/  ENDCOLLECTIVE ;  /* 0x000000000000791b */ /* 0x003fe20003800000 */
.L_x_9984:
[----:B------:R-:W-:Y:S02]  /*260b0*/  MOV R12, 0x10 ;  /* 0x00000010000c7802 */ /* 0x000fe40000000f00 */
[----:B------:R-:W-:-:S05]  /*260c0*/  SEL R4, R14, RZ, P4 ;  /* 0x000000ff0e047207 */ /* 0x000fca0002000000 */
[----:B------:R-:W-:-:S04]  /*260d0*/  IMAD.IADD R4, R3, 0x1, R4 ;  /* 0x0000000103047824 */ /* 0x000fc800078e0204 */
[----:B------:R-:W-:-:S07]  /*260e0*/  IMAD.MOV.U32 R13, RZ, RZ, R4 ;  /* 0x000000ffff0d7224 */ /* 0x000fce00078e0004 */
[----:B------:R-:W-:Y:S05]  /*260f0*/  WARPSYNC.COLLECTIVE R15, `(.L_x_9985) ;  /* 0x000000000f087348 */ /* 0x000fea0003c00000 */
[----:B------:R0:W1:Y:S02]  /*26100*/  SHFL.UP P6, R14, R13, R12, R11 ;  /* 0x0400000c0d0e7389 */ /* 0x00006400000c000b */
[----:B01----:R-:W-:Y:S01]  /*26110*/  ENDCOLLECTIVE ;  /* 0x000000000000791b */ /* 0x003fe20003800000 */
.L_x_9985:
        /* <DEDUP_REMOVED lines=8> */
.L_x_9986:
[----:B------:R-:W-:Y:S05]  /*261a0*/  BRA `(.L_x_9987) ;  /* 0xffffff8c00687947 */ /* 0x000fea000383ffff */
.L_x_9731:
[----:B------:R-:W-:Y:S01]  /*261b0*/  BSSY B0, `(.L_x_9988) ;  /* 0x0000006000007945 */ /* 0x000fe20003800000 */
[----:B------:R-:W-:Y:S01]  /*261c0*/  PLOP3.LUT P6, PT, P6, PT, PT, 0x8, 0x0 ;  /* 0x000000000000781c */ /* 0x000fe200037ce170 */
[----:B------:R-:W-:-:S12]  /*261d0*/  IMAD.MOV.U32 R15, RZ, RZ, -0x1 ;  /* 0xffffffffff0f7424 */ /* 0x000fd800078e00ff */
[----:B012---:R-:W-:Y:S05]  /*261e0*/  WARPSYNC.COLLECTIVE R15, `(.L_x_9989) ;  /* 0x000000000f087348 */ /* 0x007fea0003c00000 */
[----:B------:R-:W-:Y:S01]  /*261f0*/  VOTE.ANY R14, PT, P6 ;  /* 0x00000000000e7806 */ /* 0x000fe200030e0100 */
[----:B012---:R-:W-:Y:S06]  /*26200*/  ENDCOLLECTIVE ;  /* 0x000000000000791b */ /* 0x007fec0003800000 */
.L_x_9989:
[----:B------:R-:W-:Y:S05]  /*26210*/  BSYNC B0 ;  /* 0x0000000000007941 */ /* 0x000fea0003800000 */
.L_x_9988:
        /* <DEDUP_REMOVED lines=9> */
.L_x_9990:
[----:B------:R-:W-:Y:S01]  /*262b0*/  IMAD.MOV.U32 R5, RZ, RZ, R14 ;  /* 0x000000ffff057224 */ /* 0x000fe200078e000e */
[----:B------:R-:W-:Y:S06]  /*262c0*/  BRA `(.L_x_9991) ;  /* 0xffffff8c00587947 */ /* 0x000fec000383ffff */
.L_x_9733:
[----:B------:R-:W-:Y:S01]  /*262d0*/  BSSY B0, `(.L_x_9992) ;  /* 0x0000007000007945 */ /* 0x000fe20003800000 */
[----:B------:R-:W-:Y:S01]  /*262e0*/  MOV R13, R6 ;  /* 0x00000006000d7202 */ /* 0x000fe20000000f00 */
[----:B-1----:R-:W-:Y:S02]  /*262f0*/  IMAD.MOV.U32 R11, RZ, RZ, 0x1f ;  /* 0x0000001fff0b7424 */ /* 0x002fe400078e00ff */
[----:B------:R-:W-:-:S07]  /*26300*/  IMAD.MOV.U32 R15, RZ, RZ, -0x1 ;  /* 0xffffffffff0f7424 */ /* 0x000fce00078e00ff */
[----:B0-234-:R-:W-:Y:S05]  /*26310*/  WARPSYNC.COLLECTIVE R15, `(.L_x_9993) ;  /* 0x000000000f087348 */ /* 0x01dfea0003c00000 */
[----:B------:R1:W0:Y:S02]  /*26320*/  SHFL.IDX P6, R14, R13, R12, R11 ;  /* 0x0000000c0d0e7389 */ /* 0x00022400000c000b */
[----:B01234-:R-:W-:Y:S01]  /*26330*/  ENDCOLLECTIVE ;  /* 0x000000000000791b */ /* 0x01ffe20003800000 */
.L_x_9993:
[----:B------:R-:W-:Y:S05]  /*26340*/  BSYNC B0 ;  /* 0x0000000000007941 */ /* 0x000fea0003800000 */
.L_x_9992:
[----:B------:R-:W-:Y:S05]  /*26350*/  BRA `(.L_x_9732) ;  /* 0xffffff8c00507947 */ /* 0x000fea000383ffff */
.L_x_9737:
[----:B-1----:R1:W2:Y:S02]  /*26360*/  SYNCS.PHASECHK.TRANS64.TRYWAIT P0, [R4+URZ+0x28820], R0 ;  /* 0x02882000040075a7 */ /* 0x0022a4000800017f */
[----:B--2---:R-:W-:Y:S05]  /*26370*/  @!P0 NANOSLEEP.SYNCS 0x989680 ;  /* 0x009896800000895d */ /* 0x004fea0003900000 */
[----:B------:R-:W2:Y:S02]  /*26380*/  @!P0 SYNCS.PHASECHK.TRANS64 P0, [R4+URZ+0x28820], R0 ;  /* 0x02882000040085a7 */ /* 0x000ea4000800007f */
[----:B--2---:R-:W-:Y:S05]  /*26390*/  @!P0 BRA `(.L_x_9737) ;  /* 0xfffffffc00f08947 */ /* 0x004fea000383ffff */
[----:B------:R-:W-:Y:S05]  /*263a0*/  BRA `(.L_x_9994) ;  /* 0xffffff9000c87947 */ /* 0x000fea000383ffff */
.L_x_9738:
[----:B------:R-:W2:Y:S01]  /*263b0*/  S2R R2, SR_TID.X ;  /* 0x0000000000027919 */ /* 0x000ea20000002100 */
[----:B------:R-:W-:Y:S01]  /*263c0*/  BSSY B0, `(.L_x_9995) ;  /* 0x000000a000007945 */ /* 0x000fe20003800000 */
[----:B------:R-:W-:Y:S01]  /*263d0*/  IMAD.MOV.U32 R12, RZ, RZ, RZ ;  /* 0x000000ffff0c7224 */ /* 0x000fe200078e00ff */
[----:B------:R-:W-:Y:S01]  /*263e0*/  MOV R15, 0xffffffff ;  /* 0xffffffff000f7802 */ /* 0x000fe20000000f00 */
[----:B------:R-:W-:Y:S01]  /*263f0*/  IMAD.MOV.U32 R11, RZ, RZ, 0x1f ;  /* 0x0000001fff0b7424 */ /* 0x000fe200078e00ff */
[----:B--2---:R-:W-:-:S04]  /*26400*/  SHF.R.U32.HI R2, RZ, 0x5, R2 ;  /* 0x00000005ff027819 */ /* 0x004fc80000011602 */
[----:B------:R-:W-:-:S04]  /*26410*/  LOP3.LUT R2, R2, 0x3, RZ, 0xc0, !PT ;  /* 0x0000000302027812 */ /* 0x000fc800078ec0ff */
[----:B------:R-:W-:-:S07]  /*26420*/  MOV R13, R2 ;  /* 0x00000002000d7202 */ /* 0x000fce0000000f00 */
[----:B01-34-:R-:W-:Y:S05]  /*26430*/  WARPSYNC.COLLECTIVE R15, `(.L_x_9996) ;  /* 0x000000000f087348 */ /* 0x01bfea0003c00000 */
[----:B------:R2:W0:Y:S02]  /*26440*/  SHFL.IDX P6, R14, R13, R12, R11 ;  /* 0x0000000c0d0e7389 */ /* 0x00042400000c000b */
[----:B01234-:R-:W-:Y:S01]  /*26450*/  ENDCOLLECTIVE ;  /* 0x000000000000791b */ /* 0x01ffe20003800000 */
.L_x_9996:
[----:B------:R-:W-:Y:S05]  /*26460*/  BSYNC B0 ;  /* 0x0000000000007941 */ /* 0x000fea0003800000 */
.L_x_9995:
[----:B------:R-:W-:Y:S05]  /*26470*/  BRA `(.L_x_9997) ;  /* 0xffffff9000b07947 */ /* 0x000fea000383ffff */
.L_x_9739:
[----:B------:R-:W-:Y:S01]  /*26480*/  BSSY B0, `(.L_x_9998) ;  /* 0x0000006000007945 */ /* 0x000fe20003800000 */
[----:B------:R-:W-:-:S07]  /*26490*/  IMAD.MOV.U32 R15, RZ, RZ, -0x1 ;  /* 0xffffffffff0f7424 */ /* 0x000fce00078e00ff */
[----:B01-34-:R-:W-:Y:S05]  /*264a0*/  WARPSYNC.COLLECTIVE R15, `(.L_x_9999) ;  /* 0x000000000f0c7348 */ /* 0x01bfea0003c00000 */
[----:B------:R-:W-:Y:S02]  /*264b0*/  ELECT P6, UR62, PT ;  /* 0x00000000003e782f */ /* 0x000fe400038c0000 */
[----:B------:R-:W-:Y:S01]  /*264c0*/  MOV R14, UR62 ;  /* 0x0000003e000e7c02 */ /* 0x000fe20008000f00 */
[----:B01-34-:R-:W-:Y:S10]  /*264d0*/  ENDCOLLECTIVE ;  /* 0x000000000000791b */ /* 0x01bff40003800000 */
.L_x_9999:
[----:B------:R-:W-:Y:S05]  /*264e0*/  BSYNC B0 ;  /* 0x0000000000007941 */ /* 0x000fea0003800000 */
.L_x_9998:
[----:B------:R-:W-:Y:S05]  /*264f0*/  BRA `(.L_x_10000) ;  /* 0xffffff9000a47947 */ /* 0x000fea000383ffff */
.L_x_9741:
[----:B-1----:R1:W2:Y:S02]  /*26500*/  SYNCS.PHASECHK.TRANS64.TRYWAIT P1, [R5+URZ+0x28840], R0 ;  /* 0x02884000050075a7 */ /* 0x0022a4000802017f */
[----:B--2---:R-:W-:Y:S05]  /*26510*/  @!P1 NANOSLEEP.SYNCS 0x989680 ;  /* 0x009896800000995d */ /* 0x004fea0003900000 */
[----:B------:R-:W2:Y:S02]  /*26520*/  @!P1 SYNCS.PHASECHK.TRANS64 P1, [R5+URZ+0x28840], R0 ;  /* 0x02884000050095a7 */ /* 0x000ea4000802007f */
[----:B--2---:R-:W-:Y:S05]  /*26530*/  @!P1 BRA `(.L_x_9741) ;  /* 0xfffffffc00f09947 */ /* 0x004fea000383ffff */
[----:B------:R-:W-:Y:S05]  /*26540*/  BRA `(.L_x_10001) ;  /* 0xffffff9000c47947 */ /* 0x000fea000383ffff */
.L_x_9743:
[----:B--2---:R2:W0:Y:S02]  /*26550*/  SYNCS.PHASECHK.TRANS64.TRYWAIT P1, [R25+URZ+0x28840], R2 ;  /* 0x02884002190075a7 */ /* 0x004424000802017f */
[----:B0-----:R-:W-:Y:S05]  /*26560*/  @!P1 NANOSLEEP.SYNCS 0x989680 ;  /* 0x009896800000995d */ /* 0x001fea0003900000 */
[----:B------:R-:W0:Y:S02]  /*26570*/  @!P1 SYNCS.PHASECHK.TRANS64 P1, [R25+URZ+0x28840], R2 ;  /* 0x02884002190095a7 */ /* 0x000e24000802007f */
[----:B0-----:R-:W-:Y:S05]  /*26580*/  @!P1 BRA `(.L_x_9743) ;  /* 0xfffffffc00f09947 */ /* 0x001fea000383ffff */
[----:B------:R-:W-:Y:S05]  /*26590*/  BRA `(.L_x_10002) ;  /* 0xffffff9000d07947 */ /* 0x000fea000383ffff */
.L_x_9745:
[----:B------:R0:W0:Y:S02]  /*265a0*/  SYNCS.PHASECHK.TRANS64.TRYWAIT P1, [R5+URZ+0x28860], R0 ;  /* 0x02886000050075a7 */ /* 0x000024000802017f */
[----:B0-----:R-:W-:Y:S05]  /*265b0*/  @!P1 NANOSLEEP.SYNCS 0x989680 ;  /* 0x009896800000995d */ /* 0x001fea0003900000 */
[----:B------:R-:W0:Y:S02]  /*265c0*/  @!P1 SYNCS.PHASECHK.TRANS64 P1, [R5+URZ+0x28860], R0 ;  /* 0x02886000050095a7 */ /* 0x000e24000802007f */
[----:B0-----:R-:W-:Y:S05]  /*265d0*/  @!P1 BRA `(.L_x_9745) ;  /* 0xfffffffc00f09947 */ /* 0x001fea000383ffff */
[----:B------:R-:W-:Y:S05]  /*265e0*/  BRA `(.L_x_10003) ;  /* 0xffffff9000cc7947 */ /* 0x000fea000383ffff */
.L_x_10004:
        /* <DEDUP_REMOVED lines=9> */
.L_x_15864:


//--------------------- .text._ZN7cutlass13device_kernelIN5flash11enable_sm90INS1_16FlashAttnFwdSm90INS1_25CollectiveMainloopFwdSm90ILi2EN4cute5tupleIJNS5_1CILi1EEES8_S8_EEENS6_IJNS7_ILi192EEENS7_ILi128EEENS7_ILi96EEEEEELi96ENS_6half_tEfNS_4arch4Sm90ELb0ELb0ELb1ELb0ELb1ELb0ELb0ELb0ELb1ELb1ELb0ELb0EEENS1_21CollectiveEpilogueFwdINS6_IJSA_SC_SB_EEES9_SE_SG_Li384ELb0ELb1ELb0ELb0EEENS1_29StaticPersistentTileSchedulerILb0EEEEEEEEEvNT_6ParamsE --------------------------
	.section	.text._ZN7cutlass13device_kernelIN5flash11enable_sm90INS1_16FlashAttnFwdSm90INS1_25CollectiveMainloopFwdSm90ILi2EN4cute5tupleIJNS5_1CILi1EEES8_S8_EEENS6_IJNS7_ILi192EEENS7_ILi128EEENS7_ILi96EEEEEELi96ENS_6half_tEfNS_4arch4Sm90ELb0ELb0ELb1ELb0ELb1ELb0ELb0ELb0ELb1ELb1ELb0ELb0EEENS1_21CollectiveEpilogueFwdINS6_IJSA_SC_SB_EEES9_SE_SG_Li384ELb0ELb1ELb0ELb0EEENS1_29StaticPersistentTileSchedulerILb0EEEEEEEEEvNT_6ParamsE,"ax",@progbits
	.align	128
.text._ZN7cutlass13device_kernelIN5flash11enable_sm90INS1_16FlashAttnFwdSm90INS1_25CollectiveMainloopFwdSm90ILi2EN4cute5tupleIJNS5_1CILi1EEES8_S8_EEENS6_IJNS7_ILi192EEENS7_ILi128EEENS7_ILi96EEEEEELi96ENS_6half_tEfNS_4arch4Sm90ELb0ELb0ELb1ELb0ELb1ELb0ELb0ELb0ELb1ELb1ELb0ELb0EEENS1_21CollectiveEpilogueFwdINS6_IJSA_SC_SB_EEES9_SE_SG_Li384ELb0ELb1ELb0ELb0EEENS1_29StaticPersistentTileSchedulerILb0EEEEEEEEEvNT_6ParamsE:
        .type           _ZN7cutlass13device_kernelIN5flash11enable_sm90INS1_16FlashAttnFwdSm90INS1_25CollectiveMainloopFwdSm90ILi2EN4cute5tupleIJNS5_1CILi1EEES8_S8_EEENS6_IJNS7_ILi192EEENS7_ILi128EEENS7_ILi96EEEEEELi96ENS_6half_tEfNS_4arch4Sm90ELb0ELb0ELb1ELb0ELb1ELb0ELb0ELb0ELb1ELb1ELb0ELb0EEENS1_21CollectiveEpilogueFwdINS6_IJSA_SC_SB_EEES9_SE_SG_Li384ELb0ELb1ELb0ELb0EEENS1_29StaticPersistentTileSchedulerILb0EEEEEEEEEvNT_6ParamsE,@function
        .size           _ZN7cutlass13device_kernelIN5flash11enable_sm90INS1_16FlashAttnFwdSm90INS1_25CollectiveMainloopFwdSm90ILi2EN4cute5tupleIJNS5_1CILi1EEES8_S8_EEENS6_IJNS7_ILi192EEENS7_ILi128EEENS7_ILi96EEEEEELi96ENS_6half_tEfNS_4arch4Sm90ELb0ELb0ELb1ELb0ELb1ELb0ELb0ELb0ELb1ELb1ELb0ELb0EEENS1_21CollectiveEpilogueFwdINS6_IJSA_SC_SB_EEES9_SE_SG_Li384ELb0ELb1ELb0ELb0EEENS1_29StaticPersistentTileSchedulerILb0EEEEEEEEEvNT_6ParamsE,(.L_x_15865 - _ZN7cutlass13device_kernelIN5flash11enable_sm90INS1_16FlashAttnFwdSm90INS1_25CollectiveMainloopFwdSm90ILi2EN4cute5tupleIJNS5_1CILi1EEES8_S8_EEENS6_IJNS7_ILi192EEENS7_ILi128EEENS7_ILi96EEEEEELi96ENS_6half_tEfNS_4arch4Sm90ELb0ELb0ELb1ELb0ELb1ELb0ELb0ELb0ELb1ELb1ELb0ELb0EEENS1_21CollectiveEpilogueFwdINS6_IJSA_SC_SB_EEES9_SE_SG_Li384ELb0ELb1ELb0ELb0EEENS1_29StaticPersistentTileSchedulerILb0EEEEEEEEEvNT_6ParamsE)
        .other          _ZN7cutlass13device_kernelIN5flash11enable_sm90INS1_16FlashAttnFwdSm90INS1_25CollectiveMainloopFwdSm90ILi2EN4cute5tupleIJNS5_1CILi1EEES8_S8_EEENS6_IJNS7_ILi192EEENS7_ILi128EEENS7_ILi96EEEEEELi96ENS_6half_tEfNS_4arch4Sm90ELb0ELb0ELb1ELb0ELb1ELb0ELb0ELb0ELb1ELb1ELb0ELb0EEENS1_21CollectiveEpilogueFwdINS6_IJSA_SC_SB_EEES9_SE_SG_Li384ELb0ELb1ELb0ELb0EEENS1_29StaticPersistentTileSchedulerILb0EEEEEEEEEvNT_6ParamsE,@"STO_CUDA_ENTRY STV_DEFAULT"
_ZN7cutlass13device_kernelIN5flash11enable_sm90INS1_16FlashAttnFwdSm90INS1_25CollectiveMainloopFwdSm90ILi2EN4cute5tupleIJNS5_1CILi1EEES8_S8_EEENS6_IJNS7_ILi192EEENS7_ILi128EEENS7_ILi96EEEEEELi96ENS_6half_tEfNS_4arch4Sm90ELb0ELb0ELb1ELb0ELb1ELb0ELb0ELb0ELb1ELb1ELb0ELb0EEENS1_21CollectiveEpilogueFwdINS6_IJSA_SC_SB_EEES9_SE_SG_Li384ELb0ELb1ELb0ELb0EEENS1_29StaticPersistentTileSchedulerILb0EEEEEEEEEvNT_6ParamsE:
        /* <DEDUP_REMOVED lines=9> */
[----:B------:R-:W1:Y:S01]  /*0090*/  SHFL.IDX PT, R3, R3, RZ, 0x1f ;  /* 0x00001fff03037589 */ /* 0x000e6200000e0000 */
        /* <DEDUP_REMOVED lines=35> */
.L_x_10005:
        /* <DEDUP_REMOVED lines=22> */
.L_x_10006:
        /* <DEDUP_REMOVED lines=18> */
.L_x_10007:
        /* <DEDUP_REMOVED lines=22> */
.L_x_10008:
        /* <DEDUP_REMOVED lines=23> */
.L_x_10009:
        /* <DEDUP_REMOVED lines=8> */
.L_x_10011:
[----:B------:R-:W-:-:S08]  /*08a0*/  NOP ;  /* 0x0000000000007918 */ /* 0x000fd00000000000 */
[----:B------:R-:W0:Y:S02]  /*08b0*/  USETMAXREG.TRY_ALLOC.CTAPOOL UP0, 0xa0 ;  /* 0x000000a0000079c8 */ /* 0x000e240008000600 */
[----:B0-----:R-:W-:-:S13]  /*08c0*/  PLOP3.LUT P0, PT, PT, PT, UP0, 0x80, 0x0 ;  /* 0x000000000000781c */ /* 0x001fda0003f0f008 */
[----:B------:R-:W-:Y:S05]  /*08d0*/  @!P0 BRA `(.L_x_10011) ;  /* 0xfffffffc00f08947 */ /* 0x000fea000383ffff */
[----:B------:R-:W0:Y:S01]  /*08e0*/  S2R R2, SR_TID.X ;  /* 0x0000000000027919 */ /* 0x000e220000002100 */
[----:B------:R-:W1:Y:S08]  /*08f0*/  S2UR UR36, SR_CTAID.X ;  /* 0x00000000002479c3 */ /* 0x000e700000002500 */
        /* <DEDUP_REMOVED lines=8> */
[----:B------:R-:W0:Y:S01]  /*0980*/  S2UR UR41, SR_CgaCtaId ;  /* 0x00000000002979c3 */ /* 0x000e220000008800 */
[----:B------:R-:W-:Y:S01]  /*0990*/  UMOV UR40, 0x400 ;  /* 0x0000040000287882 */ /* 0x000fe20000000000 */
[----:B------:R-:W-:Y:S01]  /*09a0*/  IMAD.MOV.U32 R11, RZ, RZ, -0x2 ;  /* 0xfffffffeff0b7424 */ /* 0x000fe200078e00ff */
[----:B------:R-:W-:Y:S01]  /*09b0*/  MOV R16, 0x40 ;  /* 0x0000004000107802 */ /* 0x000fe20000000f00 */
[----:B------:R-:W-:Y:S01]  /*09c0*/  ULOP3.LUT UR47, UR42, 0x1, URZ, 0xfc, !UPT ;  /* 0x000000012a2f7892 */ /* 0x000fe2000f8efc3f */
[----:B------:R-:W-:Y:S01]  /*09d0*/  SHF.R.S32.HI R0, RZ, 0x1f, R137 ;  /* 0x0000001fff007819 */ /* 0x000fe20000011489 */
[----:B------:R-:W-:Y:S01]  /*09e0*/  UMOV UR46, URZ ;  /* 0x0000003f002e7c82 */ /* 0x000fe20008000000 */
[----:B------:R-:W-:Y:S01]  /*09f0*/  UMOV UR45, URZ ;  /* 0x0000003f002d7c82 */ /* 0x000fe20008000000 */
[----:B------:R-:W-:Y:S01]  /*0a00*/  UMOV UR44, URZ ;  /* 0x0000003f002c7c82 */ /* 0x000fe20008000000 */
[----:B------:R-:W-:-:S02]  /*0a10*/  LEA.HI R2, R0, R137, RZ, 0x4 ;  /* 0x0000008900027211 */ /* 0x000fc400078f20ff */
[CC--:B------:R-:W-:Y:S02]  /*0a20*/  LEA.HI R140, R0.reuse, R137.reuse, RZ, 0x7 ;  /* 0x00000089008c7211 */ /* 0x0c0fe400078f38ff */
[CC--:B------:R-:W-:Y:S02]  /*0a30*/  LEA.HI R4, R0.reuse, R137.reuse, RZ, 0x5 ;  /* 0x0000008900047211 */ /* 0x0c0fe400078f28ff */
[----:B------:R-:W-:Y:S02]  /*0a40*/  LEA.HI R138, R0, R137, RZ, 0x2 ;  /* 0x00000089008a7211 */ /* 0x000fe400078f10ff */
[----:B------:R-:W-:Y:S02]  /*0a50*/  LOP3.LUT R0, R2, 0xfffffff0, RZ, 0xc0, !PT ;  /* 0xfffffff002007812 */ /* 0x000fe400078ec0ff */
[----:B------:R-:W-:Y:S02]  /*0a60*/  SHF.R.S32.HI R5, RZ, 0x4, R2 ;  /* 0x00000004ff057819 */ /* 0x000fe40000011402 */
[----:B------:R-:W-:Y:S01]  /*0a70*/  LOP3.LUT R6, R140, 0xffffff80, RZ, 0xc0, !PT ;  /* 0xffffff808c067812 */ /* 0x000fe200078ec0ff */
[C---:B------:R-:W-:Y:S01]  /*0a80*/  IMAD.IADD R0, R137.reuse, 0x1, -R0 ;  /* 0x0000000189007824 */ /* 0x040fe200078e0a00 */
[----:B------:R-:W-:Y:S01]  /*0a90*/  LEA.HI R2, R2, R5, RZ, 0x1 ;  /* 0x0000000502027211 */ /* 0x000fe200078f08ff */
[----:B0-----:R-:W-:Y:S01]  /*0aa0*/  ULEA UR40, UR41, UR40, 0x18 ;  /* 0x0000002829287291 */ /* 0x001fe2000f8ec03f */
[----:B------:R-:W-:Y:S01]  /*0ab0*/  SHF.R.S32.HI R140, RZ, 0x7, R140 ;  /* 0x00000007ff8c7819 */ /* 0x000fe2000001148c */
[----:B------:R-:W-:Y:S01]  /*0ac0*/  IMAD.IADD R139, R137, 0x1, -R6 ;  /* 0x00000001898b7824 */ /* 0x000fe200078e0a06 */
[----:B------:R-:W-:-:S02]  /*0ad0*/  SHF.R.S32.HI R3, RZ, 0x1f, R0 ;  /* 0x0000001fff037819 */ /* 0x000fc40000011400 */
[----:B------:R-:W-:Y:S02]  /*0ae0*/  LOP3.LUT R2, R2, 0x1ffffffe, RZ, 0xc0, !PT ;  /* 0x1ffffffe02027812 */ /* 0x000fe400078ec0ff */
[----:B------:R-:W-:Y:S02]  /*0af0*/  LEA.HI R3, R3, R0, RZ, 0x3 ;  /* 0x0000000003037211 */ /* 0x000fe400078f18ff */
[----:B------:R-:W-:Y:S01]  /*0b00*/  SHF.R.S32.HI R8, RZ, 0x1f, R139 ;  /* 0x0000001fff087819 */ /* 0x000fe2000001148b */
[----:B------:R-:W-:Y:S01]  /*0b10*/  IMAD.IADD R2, R5, 0x1, -R2 ;  /* 0x0000000105027824 */ /* 0x000fe200078e0a02 */
[----:B------:R-:W-:Y:S01]  /*0b20*/  SHF.R.S32.HI R5, RZ, 0x5, R4 ;  /* 0x00000005ff057819 */ /* 0x000fe20000011404 */
[C---:B------:R-:W-:Y:S01]  /*0b30*/  IMAD.SHL.U32 R4, R3.reuse, 0x40, RZ ;  /* 0x0000004003047824 */ /* 0x040fe200078e00ff */
[----:B------:R-:W-:Y:S01]  /*0b40*/  LOP3.LUT R3, R3, 0xfffffff8, RZ, 0xc0, !PT ;  /* 0xfffffff803037812 */ /* 0x000fe200078ec0ff */
[----:B------:R-:W-:Y:S01]  /*0b50*/  IMAD.SHL.U32 R2, R2, 0x8, RZ ;  /* 0x0000000802027824 */ /* 0x000fe200078e00ff */
[----:B------:R-:W-:Y:S01]  /*0b60*/  LOP3.LUT R6, R138, 0xfffffffc, RZ, 0xc0, !PT ;  /* 0xfffffffc8a067812 */ /* 0x000fe200078ec0ff */
[----:B------:R-:W-:Y:S01]  /*0b70*/  IMAD R143, R5, 0x10, R0 ;  /* 0x00000010058f7824 */ /* 0x000fe200078e0200 */
[----:B------:R-:W-:Y:S01]  /*0b80*/  LEA.HI R7, R8, R139, RZ, 0x2 ;  /* 0x0000008b08077211 */ /* 0x000fe200078f10ff */
[----:B------:R-:W-:Y:S01]  /*0b90*/  IMAD.IADD R3, R0, 0x1, -R3 ;  /* 0x0000000100037824 */ /* 0x000fe200078e0a03 */
[----:B------:R-:W-:-:S02]  /*0ba0*/  LOP3.LUT R4, R4, 0x7ffffe00, RZ, 0xc0, !PT ;  /* 0x7ffffe0004047812 */ /* 0x000fc400078ec0ff */
[----:B------:R-:W-:Y:S02]  /*0bb0*/  LEA R143, R143, R2, 0x5 ;  /* 0x000000028f8f7211 */ /* 0x000fe400078e28ff */
[C---:B------:R-:W-:Y:S01]  /*0bc0*/  R2P PR, R3.reuse, 0x6 ;  /* 0x0000000603007804 */ /* 0x040fe20000000000 */
[----:B------:R-:W-:Y:S01]  /*0bd0*/  IMAD.SHL.U32 R3, R3, 0x40, RZ ;  /* 0x0000004003037824 */ /* 0x000fe200078e00ff */
[----:B------:R-:W-:Y:S02]  /*0be0*/  IADD3 R137, R137, -R6, RZ ;  /* 0x8000000689897210 */ /* 0x000fe40007ffe0ff */
[--C-:B------:R-:W-:Y:S02]  /*0bf0*/  SHF.R.S32.HI R9, RZ, 0x2, R7.reuse ;  /* 0x00000002ff097819 */ /* 0x100fe40000011407 */
[----:B------:R-:W-:Y:S01]  /*0c00*/  LOP3.LUT R3, R3, 0x1c0, RZ, 0xc0, !PT ;  /* 0x000001c003037812 */ /* 0x000fe200078ec0ff */
[----:B------:R-:W-:Y:S01]  /*0c10*/  IMAD.SHL.U32 R22, R137, 0x8, RZ ;  /* 0x0000000889167824 */ /* 0x000fe200078e00ff */
[----:B------:R-:W-:-:S02]  /*0c20*/  SHF.R.S32.HI R6, RZ, 0x1f, R7 ;  /* 0x0000001fff067819 */ /* 0x000fc40000011407 */
[----:B------:R-:W-:Y:S01]  /*0c30*/  LOP3.LUT R2, R3, 0x8, R2, 0xf8, !PT ;  /* 0x0000000803027812 */ /* 0x000fe200078ef802 */
[C---:B------:R-:W-:Y:S01]  /*0c40*/  VIADD R136, R22.reuse, 0x20 ;  /* 0x0000002016887836 */ /* 0x040fe20000000000 */
[----:B------:R-:W-:Y:S01]  /*0c50*/  SHF.R.U32.HI R3, RZ, 0x3, R3 ;  /* 0x00000003ff037819 */ /* 0x000fe20000011603 */
[----:B------:R-:W-:Y:S01]  /*0c60*/  VIADD R23, R22, 0x40 ;  /* 0x0000004016177836 */ /* 0x000fe20000000000 */
[----:B------:R-:W-:Y:S02]  /*0c70*/  LEA R4, R5, R4, 0xa ;  /* 0x0000000405047211 */ /* 0x000fe400078e50ff */
[----:B------:R-:W-:Y:S02]  /*0c80*/  LOP3.LUT R3, R2, R3, RZ, 0x3c, !PT ;  /* 0x0000000302037212 */ /* 0x000fe400078e3cff */
[----:B------:R-:W-:Y:S02]  /*0c90*/  LOP3.LUT R0, R7, 0x7ffffffc, RZ, 0xc0, !PT ;  /* 0x7ffffffc07007812 */ /* 0x000fe400078ec0ff */
[----:B------:R-:W-:Y:S01]  /*0ca0*/  LEA.HI R10, R6, R9, RZ, 0x3 ;  /* 0x00000009060a7211 */ /* 0x000fe200078f18ff */
[----:B------:R-:W-:Y:S01]  /*0cb0*/  IMAD.IADD R2, R4, 0x1, R3 ;  /* 0x0000000104027824 */ /* 0x000fe200078e0203 */
[----:B------:R-:W-:Y:S01]  /*0cc0*/  LEA.HI R8, R8, R139, RZ, 0x5 ;  /* 0x0000008b08087211 */ /* 0x000fe200078f28ff */
[----:B------:R-:W-:Y:S01]  /*0cd0*/  IMAD.HI R6, R140, 0x55555556, RZ ;  /* 0x555555568c067827 */ /* 0x000fe200078e02ff */
[----:B------:R-:W-:-:S02]  /*0ce0*/  LOP3.LUT R10, R10, 0xfffffff8, RZ, 0xc0, !PT ;  /* 0xfffffff80a0a7812 */ /* 0x000fc400078ec0ff */
[----:B------:R-:W-:Y:S01]  /*0cf0*/  LEA R2, R2, UR40, 0x1 ;  /* 0x0000002802027c11 */ /* 0x000fe2000f8e08ff */
[----:B------:R-:W-:Y:S01]  /*0d00*/  IMAD.IADD R0, R139, 0x1, -R0 ;  /* 0x000000018b007824 */ /* 0x000fe200078e0a00 */
[----:B------:R-:W-:Y:S01]  /*0d10*/  LEA.HI R5, R6, R6, RZ, 0x1 ;  /* 0x0000000606057211 */ /* 0x000fe200078f08ff */
[----:B------:R-:W-:Y:S01]  /*0d20*/  IMAD.IADD R9, R9, 0x1, -R10 ;  /* 0x0000000109097824 */ /* 0x000fe200078e0a0a */
[----:B------:R-:W-:Y:S01]  /*0d30*/  SHF.R.S32.HI R8, RZ, 0x5, R8 ;  /* 0x00000005ff087819 */ /* 0x000fe20000011408 */
[----:B------:R-:W-:Y:S01]  /*0d40*/  IMAD R144, R0, R11, 0x80 ;  /* 0x0000008000907424 */ /* 0x000fe200078e020b */
[----:B------:R-:W-:Y:S01]  /*0d50*/  LEA.HI R0, R137, R137, RZ, 0x1 ;  /* 0x0000008989007211 */ /* 0x000fe200078f08ff */
[C---:B------:R-:W-:Y:S01]  /*0d60*/  VIADD R17, R2.reuse, 0x21800 ;  /* 0x0002180002117836 */ /* 0x040fe20000000000 */
[----:B------:R-:W-:Y:S01]  /*0d70*/  IADD3 R18, R2, 0x21820, RZ ;  /* 0x0002182002127810 */ /* 0x000fe20007ffe0ff */
[----:B------:R-:W-:Y:S01]  /*0d80*/  IMAD R5, R5, -0x3, R140 ;  /* 0xfffffffd05057824 */ /* 0x000fe200078e028c */
[----:B------:R-:W-:Y:S01]  /*0d90*/  LOP3.LUT R0, R0, 0x1ffffffe, RZ, 0xc0, !PT ;  /* 0x1ffffffe00007812 */ /* 0x000fe200078ec0ff */
[----:B------:R-:W-:Y:S01]  /*0da0*/  IMAD R8, R8, 0x10, R9 ;  /* 0x0000001008087824 */ /* 0x000fe200078e0209 */
[----:B------:R-:W-:Y:S01]  /*0db0*/  SEL R16, R16, 0xffffffc0, !P2 ;  /* 0xffffffc010107807 */ /* 0x000fe20005000000 */
[----:B------:R-:W-:Y:S01]  /*0dc0*/  @P1 VIADD R18, R17, 0xffffffe0 ;  /* 0xffffffe011121836 */ /* 0x000fe20000000000 */
[----:B------:R-:W-:Y:S01]  /*0dd0*/  SHF.R.S32.HI R138, RZ, 0x2, R138 ;  /* 0x00000002ff8a7819 */ /* 0x000fe2000001148a */
[----:B------:R-:W-:Y:S01]  /*0de0*/  IMAD R141, R5, 0x40, R8 ;  /* 0x00000040058d7824 */ /* 0x000fe200078e0208 */
[----:B------:R-:W-:Y:S01]  /*0df0*/  SHF.R.S32.HI R146, RZ, 0x1f, R136 ;  /* 0x0000001fff927819 */ /* 0x000fe20000011488 */
[----:B------:R-:W-:Y:S01]  /*0e00*/  IMAD.IADD R0, R137, 0x1, -R0 ;  /* 0x0000000189007824 */ /* 0x000fe200078e0a00 */
[----:B------:R-:W-:Y:S01]  /*0e10*/  SHF.R.S32.HI R145, RZ, 0x1f, R23 ;  /* 0x0000001fff917819 */ /* 0x000fe20000011417 */
[----:B------:R-:W-:Y:S01]  /*0e20*/  IMAD.IADD R17, R17, 0x1, R16 ;  /* 0x0000000111117824 */ /* 0x000fe200078e0210 */
[----:B------:R-:W-:Y:S01]  /*0e30*/  IADD3 R16, R16, R18, RZ ;  /* 0x0000001210107210 */ /* 0x000fe20007ffe0ff */
[----:B------:R-:W-:-:S02]  /*0e40*/  IMAD R142, R0, 0x8, R141 ;  /* 0x00000008008e7824 */ /* 0x000fc400078e028d */
[----:B------:R-:W-:-:S07]  /*0e50*/  VIADD R19, R18, 0x6000 ;  /* 0x0000600012137836 */ /* 0x000fce0000000000 */
.L_x_10040:
[----:B0-----:R-:W0:Y:S01]  /*0e60*/  SHFL.IDX PT, R0, R140, RZ, 0x1f ;  /* 0x00001fff8c007589 */ /* 0x001e2200000e0000 */
[----:B------:R-:W-:Y:S01]  /*0e70*/  ULDC UR4, c[0x0][0xc38] ;  /* 0x00030e0000047ab9 */ /* 0x000fe20000000800 */
[----:B------:R-:W-:Y:S01]  /*0e80*/  ULDC.64 UR6, c[0x0][0x418] ;  /* 0x0001060000067ab9 */ /* 0x000fe20000000a00 */
[----:B------:R-:W-:Y:S02]  /*0e90*/  UISETP.NE.AND UP2, UPT, UR4, 0x1, UPT ;  /* 0x000000010400788c */ /* 0x000fe4000bf45270 */
[----:B------:R-:W-:Y:S01]  /*0ea0*/  UISETP.NE.U32.AND UP0, UPT, UR6, URZ, UPT ;  /* 0x0000003f0600728c */ /* 0x000fe2000bf05070 */
[----:B------:R-:W-:Y:S01]  /*0eb0*/  ULDC UR4, c[0x0][0xc44] ;  /* 0x0003110000047ab9 */ /* 0x000fe20000000800 */
[----:B------:R-:W-:Y:S01]  /*0ec0*/  UMOV UR43, UR36 ;  /* 0x00000024002b7c82 */ /* 0x000fe20008000000 */
[----:B------:R-:W-:Y:S02]  /*0ed0*/  UISETP.NE.AND UP1, UPT, UR4, 0x1, UPT ;  /* 0x000000010400788c */ /* 0x000fe4000bf25270 */
[----:B------:R-:W-:Y:S01]  /*0ee0*/  UISETP.NE.AND.EX UP0, UPT, UR7, URZ, UPT, UP0 ;  /* 0x0000003f0700728c */ /* 0x000fe2000bf05300 */
[----:B------:R-:W-:-:S03]  /*0ef0*/  ULDC UR51, c[0x0][0x424] ;  /* 0x0001090000337ab9 */ /* 0x000fc60000000800 */
[----:B------:R-:W-:Y:S01]  /*0f00*/  @UP2 ULDC UR4, c[0x0][0xc3c] ;  /* 0x00030f0000042ab9 */ /* 0x000fe20000000800 */
[----:B------:R-:W-:Y:S01]  /*0f10*/  @UP2 ULDC UR6, c[0x0][0xc40] ;  /* 0x0003100000062ab9 */ /* 0x000fe20000000800 */
[----:B------:R-:W-:Y:S02]  /*0f20*/  UIMAD.WIDE.U32 UR4, UR36, UR4, URZ ;  /* 0x00000004240472a5 */ /* 0x000fe4000f8e003f */
[----:B------:R-:W-:Y:S02]  /*0f30*/  USEL UR51, UR51, 0x1, UP0 ;  /* 0x0000000133337887 */ /* 0x000fe40008000000 */
[----:B------:R-:W-:Y:S01]  /*0f40*/  @UP2 USHF.R.U32.HI UR43, URZ, UR6, UR5 ;  /* 0x000000063f2b2299 */ /* 0x000fe20008011605 */
[----:B------:R-:W-:Y:S01]  /*0f50*/  @UP1 ULDC.64 UR8, c[0x0][0xc48] ;  /* 0x0003120000081ab9 */ /* 0x000fe20000000a00 */
[----:B0-----:R-:W-:Y:S02]  /*0f60*/  R2UR UR39, R0 ;  /* 0x00000000002772ca */ /* 0x001fe400000e0000 */
[----:B------:R-:W-:-:S02]  /*0f70*/  UIMAD.WIDE.U32 UR4, UR43, UR8, URZ ;  /* 0x000000082b0472a5 */ /* 0x000fc4000f8e003f */
[----:B------:R-:W-:Y:S01]  /*0f80*/  UIADD3 UR8, UR40, 0x21800, URZ ;  /* 0x0002180028087890 */ /* 0x000fe2000fffe03f */
[----:B------:R-:W-:Y:S01]  /*0f90*/  UMOV UR38, UR43 ;  /* 0x0000002b00267c82 */ /* 0x000fe20008000000 */
[----:B------:R-:W-:-:S03]  /*0fa0*/  @UP1 USHF.R.U32.HI UR38, URZ, UR9, UR5 ;  /* 0x000000093f261299 */ /* 0x000fc60008011605 */
[----:B------:R-:W-:Y:S01]  /*0fb0*/  ULDC UR4, c[0x0][0x2f0] ;  /* 0x0000bc0000047ab9 */ /* 0x000fe20000000800 */
[----:B------:R-:W-:Y:S02]  /*0fc0*/  ULOP3.LUT UP0, URZ, UR8, 0x3ff, URZ, 0xc0, !UPT ;  /* 0x000003ff083f7892 */ /* 0x000fe4000f80c03f */
[----:B------:R-:W-:Y:S02]  /*0fd0*/  UIMAD UR51, UR51, UR4, URZ ;  /* 0x00000004333372a4 */ /* 0x000fe4000f8e023f */
[----:B------:R-:W-:Y:S02]  /*0fe0*/  UIMAD.WIDE UR6, UR39, 0x55555556, URZ ;  /* 0x55555556270678a5 */ /* 0x000fe4000f8e023f */
[----:B------:R-:W-:Y:S01]  /*0ff0*/  UIADD3 UR4, UR51, 0x7f, URZ ;  /* 0x0000007f33047890 */ /* 0x000fe2000fffe03f */
[----:B------:R-:W-:Y:S01]  /*1000*/  PLOP3.LUT P0, PT, PT, PT, UP0, 0x80, 0x0 ;  /* 0x000000000000781c */ /* 0x000fe20003f0f008 */
[----:B------:R-:W-:Y:S02]  /*1010*/  ULEA.HI UR52, UR7, UR7, URZ, 0x1 ;  /* 0x0000000707347291 */ /* 0x000fe4000f8f083f */
[----:B------:R-:W-:-:S02]  /*1020*/  USHF.R.S32.HI UR5, URZ, 0x1f, UR4 ;  /* 0x0000001f3f057899 */ /* 0x000fc40008011404 */
[----:B------:R-:W-:Y:S02]  /*1030*/  UIMAD UR52, UR52, -0x3, UR39 ;  /* 0xfffffffd343478a4 */ /* 0x000fe4000f8e0227 */
[----:B------:R-:W-:Y:S02]  /*1040*/  ULEA.HI UR5, UR5, UR4, URZ, 0x7 ;  /* 0x0000000405057291 */ /* 0x000fe4000f8f383f */
[----:B------:R-:W-:Y:S02]  /*1050*/  ULEA UR8, UR52, UR8, 0xd ;  /* 0x0000000834087291 */ /* 0x000fe4000f8e683f */
[----:B------:R-:W-:Y:S02]  /*1060*/  USHF.R.S32.HI UR50, URZ, 0x7, UR5 ;  /* 0x000000073f327899 */ /* 0x000fe40008011405 */
[----:B------:R-:W-:-:S04]  /*1070*/  USHF.R.U32.HI UR8, URZ, 0x4, UR8 ;  /* 0x000000043f087899 */ /* 0x000fc80008011608 */
[----:B------:R-:W-:Y:S01]  /*1080*/  ULOP3.LUT UR37, UR8, 0x3fff, URZ, 0xc0, !UPT ;  /* 0x00003fff08257892 */ /* 0x000fe2000f8ec03f */
[----:B-1-345:R-:W-:Y:S11]  /*1090*/  @!P0 BRA `(.L_x_10012) ;  /* 0x0000000000408947 */ /* 0x03aff60003800000 */
        /* <DEDUP_REMOVED lines=16> */
.L_x_10012:
[----:B------:R-:W-:Y:S01]  /*11a0*/  ULOP3.LUT UR4, UR46, 0x1, URZ, 0xc0, !UPT ;  /* 0x000000012e047892 */ /* 0x000fe2000f8ec03f */
[----:B------:R-:W-:-:S05]  /*11b0*/  IMAD.U32 R3, RZ, RZ, UR47 ;  /* 0x0000002fff037e24 */ /* 0x000fca000f8e00ff */
[----:B------:R-:W-:Y:S01]  /*11c0*/  IMAD.U32 R0, RZ, RZ, UR4 ;  /* 0x00000004ff007e24 */ /* 0x000fe2000f8e00ff */
[----:B------:R-:W-:-:S04]  /*11d0*/  ISETP.NE.AND P0, PT, R3, 0x3, PT ;  /* 0x000000030300780c */ /* 0x000fc80003f05270 */
[----:B------:R-:W-:-:S04]  /*11e0*/  SHF.L.U32 R0, R0, 0x1f, RZ ;  /* 0x0000001f00007819 */ /* 0x000fc800000006ff */
[----:B------:R-:W0:Y:S02]  /*11f0*/  SYNCS.PHASECHK.TRANS64.TRYWAIT P1, [UR40+0x2d800], R0 ;  /* 0x02d80000ff0075a7 */ /* 0x000e240008020168 */
[----:B0-----:R-:W-:Y:S05]  /*1200*/  @!P1 BRA `(.L_x_10013) ;  /* 0x000000a400709947 */ /* 0x001fea0003800000 */
.L_x_10090:
[----:B------:R-:W-:Y:S05]  /*1210*/  @!P0 BRA `(.L_x_10014) ;  /* 0x0000000000048947 */ /* 0x000fea0003800000 */
[----:B------:R-:W-:Y:S01]  /*1220*/  BPT.TRAP 0x1 ;  /* 0x000000040000795c */ /* 0x000fe20000300000 */
.L_x_10014:
[----:B0-----:R-:W-:Y:S02]  /*1230*/  IMAD.U32 R0, RZ, RZ, UR44 ;  /* 0x0000002cff007e24 */ /* 0x001fe4000f8e00ff */
[----:B------:R-:W-:-:S03]  /*1240*/  IMAD.U32 R3, RZ, RZ, UR45 ;  /* 0x0000002dff037e24 */ /* 0x000fc6000f8e00ff */
[----:B------:R-:W-:Y:S02]  /*1250*/  LEA R0, R0, UR40, 0x3 ;  /* 0x0000002800007c11 */ /* 0x000fe4000f8e18ff */
[----:B------:R-:W-:-:S04]  /*1260*/  SHF.L.U32 R3, R3, 0x1f, RZ ;  /* 0x0000001f03037819 */ /* 0x000fc800000006ff */
[----:B------:R0:W1:Y:S01]  /*1270*/  SYNCS.PHASECHK.TRANS64.TRYWAIT P1, [R0+URZ+0x2d830], R3 ;  /* 0x02d83003000075a7 */ /* 0x000062000802017f */
[----:B------:R-:W-:Y:S05]  /*1280*/  @!P0 BRA `(.L_x_10015) ;  /* 0x0000000000048947 */ /* 0x000fea0003800000 */
[----:B------:R-:W-:Y:S01]  /*1290*/  BPT.TRAP 0x1 ;  /* 0x000000040000795c */ /* 0x000fe20000300000 */
.L_x_10015:
[----:B------:R-:W-:Y:S01]  /*12a0*/  MOV R135, RZ ;  /* 0x000000ff00877202 */ /* 0x000fe20000000f00 */
[----:B-1----:R-:W-:Y:S06]  /*12b0*/  @P1 BRA `(.L_x_10016) ;  /* 0x0000000000081947 */ /* 0x002fec0003800000 */
[----:B------:R-:W1:Y:S02]  /*12c0*/  SYNCS.PHASECHK.TRANS64.TRYWAIT P1, [R0+URZ+0x2d830], R3 ;  /* 0x02d83003000075a7 */ /* 0x000e64000802017f */
[----:B-1----:R-:W-:Y:S05]  /*12d0*/  @!P1 BRA `(.L_x_10017) ;  /* 0x000000a400549947 */ /* 0x002fea0003800000 */
.L_x_10016:
[----:B------:R-:W-:Y:S05]  /*12e0*/  WARPSYNC.ALL ;  /* 0x0000000000007948 */ /* 0x000fea0003800000 */
[----:B------:R-:W-:Y:S01]  /*12f0*/  UIADD3 UR4, UR40, 0x15400, URZ ;  /* 0x0001540028047890 */ /* 0x000fe2000fffe03f */
[----:B------:R-:W-:Y:S01]  /*1300*/  WARPGROUP.ARRIVE ;  /* 0x00000000000079c5 */ /* 0x000fe20000000000 */
[----:B------:R-:W-:Y:S02]  /*1310*/  ULEA UR52, UR52, UR40, 0xc ;  /* 0x0000002834347291 */ /* 0x000fe4000f8e603f */
[----:B------:R-:W-:Y:S02]  /*1320*/  USHF.R.U32.HI UR4, URZ, 0x4, UR4 ;  /* 0x000000043f047899 */ /* 0x000fe40008011604 */
[----:B------:R-:W-:-:S02]  /*1330*/  UIADD3 UR52, UR52, 0xc400, URZ ;  /* 0x0000c40034347890 */ /* 0x000fc4000fffe03f */
[----:B------:R-:W-:Y:S02]  /*1340*/  ULOP3.LUT UR4, UR4, 0x3fff, URZ, 0xc0, !UPT ;  /* 0x00003fff04047892 */ /* 0x000fe4000f8ec03f */
[----:B------:R-:W-:Y:S02]  /*1350*/  USHF.R.U32.HI UR52, URZ, 0x4, UR52 ;  /* 0x000000043f347899 */ /* 0x000fe40008011634 */
[----:B------:R-:W-:Y:S02]  /*1360*/  ULOP3.LUT UR32, UR4, 0x10000, URZ, 0xfc, !UPT ;  /* 0x0001000004207892 */ /* 0x000fe4000f8efc3f */
[----:B------:R-:W-:Y:S02]  /*1370*/  ULOP3.LUT UR52, UR52, 0x3fff, URZ, 0xc0, !UPT ;  /* 0x00003fff34347892 */ /* 0x000fe4000f8ec03f */
[----:B------:R-:W-:Y:S02]  /*1380*/  UIMAD UR6, UR44, 0x600, UR32 ;  /* 0x000006002c0678a4 */ /* 0x000fe4000f8e0220 */
[----:B------:R-:W-:Y:S01]  /*1390*/  ULOP3.LUT UR4, UR52, 0x10000, URZ, 0xfc, !UPT ;  /* 0x0001000034047892 */ /* 0x000fe2000f8efc3f */
[----:B------:R-:W-:Y:S01]  /*13a0*/  UMOV UR7, 0x80000020 ;  /* 0x8000002000077882 */ /* 0x000fe20000000000 */
[----:B------:R-:W-:-:S02]  /*13b0*/  UMOV UR5, 0x80000020 ;  /* 0x8000002000057882 */ /* 0x000fc40000000000 */
        /* <DEDUP_REMOVED lines=39> */
.L_x_10018:
        /* <DEDUP_REMOVED lines=14> */
[----:B------:R-:W-:-:S02]  /*1710*/  VIADD R73, R144, UR51 ;  /* 0x0000003390497c36 */ /* 0x000fc40008000000 */
[----:B------:R-:W-:Y:S01]  /*1720*/  FMUL.FTZ R15, R32, UR6 ;  /* 0x00000006200f7c20 */ /* 0x000fe20008410000 */
[----:B------:R-:W3:Y:S01]  /*1730*/  MUFU.TANH R6, R6 ;  /* 0x0000000600067308 */ /* 0x000ee20000002400 */
[----:B------:R-:W-:Y:S02]  /*1740*/  IMAD.U32 R54, RZ, RZ, UR50 ;  /* 0x00000032ff367e24 */ /* 0x000fe4000f8e00ff */
[----:B01----:R-:W-:Y:S01]  /*1750*/  FMUL.FTZ R3, R26, UR6 ;  /* 0x000000061a037c20 */ /* 0x003fe20008410000 */
[----:B------:R-:W-:Y:S01]  /*1760*/  FMUL.FTZ R20, R33, UR6 ;  /* 0x0000000621147c20 */ /* 0x000fe20008410000 */
[----:B------:R-:W-:Y:S01]  /*1770*/  FMUL.FTZ R33, R45, UR6 ;  /* 0x000000062d217c20 */ /* 0x000fe20008410000 */
[----:B------:R-:W-:Y:S02]  /*1780*/  IMAD R73, R54, -0x80, R73 ;  /* 0xffffff8036497824 */ /* 0x000fe400078e0249 */
[----:B------:R-:W-:Y:S01]  /*1790*/  FMUL.FTZ R45, R57, UR6 ;  /* 0x00000006392d7c20 */ /* 0x000fe20008410000 */
[----:B------:R-:W-:Y:S01]  /*17a0*/  FMUL.FTZ R7, R30, UR6 ;  /* 0x000000061e077c20 */ /* 0x000fe20008410000 */
[----:B------:R-:W0:Y:S01]  /*17b0*/  MUFU.TANH R11, R11 ;  /* 0x0000000b000b7308 */ /* 0x000e220000002400 */
[----:B------:R-:W-:Y:S01]  /*17c0*/  FMUL.FTZ R26, R37, UR6 ;  /* 0x00000006251a7c20 */ /* 0x000fe20008410000 */
[C---:B------:R-:W-:Y:S01]  /*17d0*/  ISETP.GT.AND P2, PT, R73.reuse, RZ, PT ;  /* 0x000000ff4900720c */ /* 0x040fe20003f44270 */
[----:B------:R-:W-:Y:S01]  /*17e0*/  FMUL.FTZ R28, R46, UR6 ;  /* 0x000000062e1c7c20 */ /* 0x000fe20008410000 */
[C---:B------:R-:W-:Y:S01]  /*17f0*/  ISETP.GT.AND P1, PT, R73.reuse, 0x1, PT ;  /* 0x000000014900780c */ /* 0x040fe20003f24270 */
[----:B------:R-:W-:Y:S01]  /*1800*/  FMUL.FTZ R46, R56, UR6 ;  /* 0x00000006382e7c20 */ /* 0x000fe20008410000 */
[----:B------:R-:W-:Y:S01]  /*1810*/  ISETP.GT.AND P6, PT, R73, 0x8, PT ;  /* 0x000000084900780c */ /* 0x000fe20003fc4270 */
[----:B------:R-:W-:Y:S01]  /*1820*/  FMUL.FTZ R8, R31, UR6 ;  /* 0x000000061f087c20 */ /* 0x000fe20008410000 */
[----:B------:R-:W1:Y:S01]  /*1830*/  MUFU.TANH R12, R12 ;  /* 0x0000000c000c7308 */ /* 0x000e620000002400 */
[----:B--2---:R-:W-:Y:S01]  /*1840*/  FSEL R54, R5, -INF , P2 ;  /* 0xff80000005367808 */ /* 0x004fe20001000000 */
[----:B------:R-:W-:Y:S01]  /*1850*/  FMUL.FTZ R30, R40, UR6 ;  /* 0x00000006281e7c20 */ /* 0x000fe20008410000 */
[----:B---3--:R-:W-:Y:S01]  /*1860*/  FSEL R57, R6, -INF , P1 ;  /* 0xff80000006397808 */ /* 0x008fe20000800000 */
[----:B------:R-:W-:Y:S01]  /*1870*/  FMUL.FTZ R14, R39, UR6 ;  /* 0x00000006270e7c20 */ /* 0x000fe20008410000 */
[----:B------:R-:W-:Y:S01]  /*1880*/  ISETP.GT.AND P5, PT, R73, 0x9, PT ;  /* 0x000000094900780c */ /* 0x000fe20003fa4270 */
[----:B------:R-:W-:Y:S01]  /*1890*/  FMUL.FTZ R39, R58, UR6 ;  /* 0x000000063a277c20 */ /* 0x000fe20008410000 */
[----:B------:R-:W-:Y:S01]  /*18a0*/  FMNMX.FTZ R5, R54, R57, !PT ;  /* 0x0000003936057209 */ /* 0x000fe20007810000 */
[----:B------:R-:W2:Y:S01]  /*18b0*/  MUFU.TANH R15, R15 ;  /* 0x0000000f000f7308 */ /* 0x000ea20000002400 */
[----:B0-----:R-:W-:Y:S01]  /*18c0*/  FSEL R56, R11, -INF , P6 ;  /* 0xff8000000b387808 */ /* 0x001fe20003000000 */
[----:B------:R-:W-:Y:S01]  /*18d0*/  FMUL.FTZ R9, R34, UR6 ;  /* 0x0000000622097c20 */ /* 0x000fe20008410000 */
[----:B------:R-:W-:Y:S01]  /*18e0*/  ISETP.GT.AND P4, PT, R73, 0x10, PT ;  /* 0x000000104900780c */ /* 0x000fe20003f84270 */
[----:B------:R-:W-:Y:S01]  /*18f0*/  FMUL.FTZ R29, R41, UR6 ;  /* 0x00000006291d7c20 */ /* 0x000fe20008410000 */
[----:B------:R-:W-:Y:S01]  /*1900*/  FMNMX.FTZ R5, R56, R5, !PT ;  /* 0x0000000538057209 */ /* 0x000fe20007810000 */
[----:B------:R-:W-:Y:S01]  /*1910*/  FMUL.FTZ R40, R59, UR6 ;  /* 0x000000063b287c20 */ /* 0x000fe20008410000 */
        /* <DEDUP_REMOVED lines=56> */
[----:B------:R-:W-:Y:S01]  /*1ca0*/  P2R R88, PR, RZ, 0x1 ;  /* 0x00000001ff587803 */ /* 0x000fe20000000000 */
[----:B------:R-:W1:Y:S01]  /*1cb0*/  MUFU.TANH R30, R30 ;  /* 0x0000001e001e7308 */ /* 0x000e620000002400 */
[----:B--2---:R-:W-:Y:S01]  /*1cc0*/  FSEL R64, R26, -INF , P1 ;  /* 0xff8000001a407808 */ /* 0x004fe20000800000 */
[----:B------:R-:W-:Y:S01]  /*1cd0*/  FMUL.FTZ R83, R83, UR6 ;  /* 0x0000000653537c20 */ /* 0x000fe20008410000 */
[----:B------:R-:W-:Y:S01]  /*1ce0*/  FMUL.FTZ R86, R86, UR6 ;  /* 0x0000000656567c20 */ /* 0x000fe20008410000 */
[----:B------:R-:W-:Y:S01]  /*1cf0*/  FMUL.FTZ R87, R87, UR6 ;  /* 0x0000000657577c20 */ /* 0x000fe20008410000 */
[----:B------:R-:W-:Y:S01]  /*1d00*/  R2UR UR6, R0 ;  /* 0x00000000000672ca */ /* 0x000fe200000e0000 */
[----:B------:R-:W-:Y:S01]  /*1d10*/  UISETP.GE.AND UP0, UPT, UR51, 0x81, UPT ;  /* 0x000000813300788c */ /* 0x000fe2000bf06270 */
[--C-:B------:R-:W-:Y:S01]  /*1d20*/  IMAD.MOV.U32 R134, RZ, RZ, R135.reuse ;  /* 0x000000ffff867224 */ /* 0x100fe200078e0087 */
[----:B------:R-:W2:Y:S01]  /*1d30*/  MUFU.TANH R9, R9 ;  /* 0x0000000900097308 */ /* 0x000ea20000002400 */
        /* <DEDUP_REMOVED lines=8> */
[----:B-1----:R-:W-:Y:S01]  /*1dc0*/  FSEL R67, R30, -INF , P6 ;  /* 0xff8000001e437808 */ /* 0x002fe20003000000 */
[----:B------:R-:W-:Y:S01]  /*1dd0*/  UIADD3 UR6, UR6, 0x2d840, URZ ;  /* 0x0002d84006067890 */ /* 0x000fe2000fffe03f */
[--C-:B------:R-:W-:Y:S01]  /*1de0*/  IMAD.MOV.U32 R129, RZ, RZ, R135.reuse ;  /* 0x000000ffff817224 */ /* 0x100fe200078e0087 */
[-C--:B------:R-:W-:Y:S01]  /*1df0*/  MOV R127, R135.reuse ;  /* 0x00000087007f7202 */ /* 0x080fe20000000f00 */
[--C-:B------:R-:W-:Y:S01]  /*1e00*/  IMAD.MOV.U32 R128, RZ, RZ, R135.reuse ;  /* 0x000000ffff807224 */ /* 0x100fe200078e0087 */
[----:B------:R-:W-:Y:S01]  /*1e10*/  UPRMT UR6, UR41, 0x654, UR6 ;  /* 0x0000065429067896 */ /* 0x000fe20008000006 */
[--C-:B------:R-:W-:Y:S01]  /*1e20*/  IMAD.MOV.U32 R126, RZ, RZ, R135.reuse ;  /* 0x000000ffff7e7224 */ /* 0x100fe200078e0087 */
[----:B------:R-:W1:Y:S01]  /*1e30*/  MUFU.TANH R10, R10 ;  /* 0x0000000a000a7308 */ /* 0x000e620000002400 */
[----:B--2---:R-:W-:Y:S01]  /*1e40*/  FSEL R7, R9, -INF , P4 ;  /* 0xff80000009077808 */ /* 0x004fe20002000000 */
[--C-:B------:R-:W-:Y:S01]  /*1e50*/  IMAD.MOV.U32 R125, RZ, RZ, R135.reuse ;  /* 0x000000ffff7d7224 */ /* 0x100fe200078e0087 */
[----:B------:R-:W-:Y:S01]  /*1e60*/  ISETP.GT.AND P4, PT, R73, 0x28, PT ;  /* 0x000000284900780c */ /* 0x000fe20003f84270 */
[--C-:B------:R-:W-:Y:S01]  /*1e70*/  IMAD.MOV.U32 R124, RZ, RZ, R135.reuse ;  /* 0x000000ffff7c7224 */ /* 0x100fe200078e0087 */
[----:B------:R-:W-:Y:S01]  /*1e80*/  FMNMX.FTZ R9, R67, R8, !PT ;  /* 0x0000000843097209 */ /* 0x000fe20007810000 */
[--C-:B------:R-:W-:Y:S01]  /*1e90*/  IMAD.MOV.U32 R123, RZ, RZ, R135.reuse ;  /* 0x000000ffff7b7224 */ /* 0x100fe200078e0087 */
[----:B------:R-:W-:Y:S01]  /*1ea0*/  SYNCS.ARRIVE.TRANS64.RED.A1T0 RZ, [UR6], RZ ;  /* 0x000000ffffff79a7 */ /* 0x000fe20008100406 */
        /* <DEDUP_REMOVED lines=18> */
[--C-:B------:R-:W-:Y:S01]  /*1fd0*/  IMAD.MOV.U32 R114, RZ, RZ, R135.reuse ;  /* 0x000000ffff727224 */ /* 0x100fe200078e0087 */
[----:B------:R-:W-:Y:S01]  /*1fe0*/  MOV R102, R135 ;  /* 0x0000008700667202 */ /* 0x000fe20000000f00 */
        /* <DEDUP_REMOVED lines=9> */
[----:B------:R-:W-:Y:S01]  /*2080*/  MOV R92, R135 ;  /* 0x00000087005c7202 */ /* 0x000fe20000000f00 */
        /* <DEDUP_REMOVED lines=130> */
[----:B0-----:R-:W-:-:S04]  /*28b0*/  FSEL R51, R80, -INF , P2 ;  /* 0xff80000050337808 */ /* 0x001fc80001000000 */
[----:B------:R-:W-:-:S03]  /*28c0*/  FMNMX.FTZ R36, R51, R36, !PT ;  /* 0x0000002433247209 */ /* 0x000fc60007810000 */
[----:B------:R-:W-:Y:S01]  /*28d0*/  MUFU.TANH R79, R79 ;  /* 0x0000004f004f7308 */ /* 0x000fe20000002400 */
[----:B-1----:R-:W-:-:S04]  /*28e0*/  FSEL R81, R81, -INF , P1 ;  /* 0xff80000051517808 */ /* 0x002fc80000800000 */
[----:B------:R-:W-:-:S03]  /*28f0*/  FMNMX.FTZ R36, R81, R36, !PT ;  /* 0x0000002451247209 */ /* 0x000fc60007810000 */
[----:B------:R-:W0:Y:S02]  /*2900*/  MUFU.TANH R62, R82 ;  /* 0x00000052003e7308 */ /* 0x000e240000002400 */
[----:B------:R-:W1:Y:S06]  /*2910*/  SHFL.BFLY PT, R39, R36, 0x2, 0x1f ;  /* 0x0c401f0024277f89 */ /* 0x000e6c00000e0000 */
[----:B------:R-:W2:Y:S08]  /*2920*/  MUFU.TANH R63, R83 ;  /* 0x00000053003f7308 */ /* 0x000eb00000002400 */
[----:B------:R-:W-:Y:S01]  /*2930*/  MUFU.TANH R86, R86 ;  /* 0x0000005600567308 */ /* 0x000fe20000002400 */
[----:B0-----:R-:W-:-:S07]  /*2940*/  FSEL R62, R62, -INF , P4 ;  /* 0xff8000003e3e7808 */ /* 0x001fce0002000000 */
[----:B------:R-:W0:Y:S01]  /*2950*/  MUFU.TANH R87, R87 ;  /* 0x0000005700577308 */ /* 0x000e220000002400 */
[----:B--2---:R-:W-:Y:S02]  /*2960*/  FSEL R63, R63, -INF , P3 ;  /* 0xff8000003f3f7808 */ /* 0x004fe40001800000 */
[----:B-1----:R-:W-:Y:S02]  /*2970*/  FMNMX.FTZ R39, R36, R39, !PT ;  /* 0x0000002724277209 */ /* 0x002fe40007810000 */
[----:B------:R-:W-:-:S03]  /*2980*/  FMNMX.FTZ R36, R3, R4, !PT ;  /* 0x0000000403247209 */ /* 0x000fc60007810000 */
[----:B------:R-:W1:Y:S02]  /*2990*/  SHFL.BFLY PT, R40, R39, 0x1, 0x1f ;  /* 0x0c201f0027287f89 */ /* 0x000e6400000e0000 */
        /* <DEDUP_REMOVED lines=21> */
[----:B------:R1:W-:Y:S01]  /*2af0*/  MUFU.EX2 R39, R60 ;  /* 0x0000003c00277308 */ /* 0x0003e20000000800 */
[----:B------:R-:W-:Y:S01]  /*2b00*/  FMNMX.FTZ R54, R12, R57, !PT ;  /* 0x000000390c367209 */ /* 0x000fe20007810000 */
[--C-:B------:R-:W-:Y:S01]  /*2b10*/  FFMA.FTZ R71, R71, UR33, -R48.reuse ;  /* 0x0000002147477c23 */ /* 0x100fe20008010830 */
[--C-:B------:R-:W-:Y:S01]  /*2b20*/  FFMA.FTZ R38, R38, UR33, -R48.reuse ;  /* 0x0000002126267c23 */ /* 0x100fe20008010830 */
[--C-:B------:R-:W-:Y:S01]  /*2b30*/  FFMA.FTZ R37, R37, UR33, -R48.reuse ;  /* 0x0000002125257c23 */ /* 0x100fe20008010830 */
[----:B------:R-:W-:Y:S01]  /*2b40*/  FMNMX.FTZ R59, R13, R54, !PT ;  /* 0x000000360d3b7209 */ /* 0x000fe20007810000 */
[--C-:B------:R-:W-:Y:S01]  /*2b50*/  FFMA.FTZ R54, R67, UR33, -R48.reuse ;  /* 0x0000002143367c23 */ /* 0x100fe20008010830 */
[--C-:B------:R-:W-:Y:S01]  /*2b60*/  FFMA.FTZ R42, R42, UR33, -R48.reuse ;  /* 0x000000212a2a7c23 */ /* 0x100fe20008010830 */
[----:B------:R-:W-:Y:S01]  /*2b70*/  MUFU.EX2 R57, R64 ;  /* 0x0000004000397308 */ /* 0x000fe20000000800 */
[----:B------:R-:W-:Y:S01]  /*2b80*/  FMNMX.FTZ R56, R14, R59, !PT ;  /* 0x0000003b0e387209 */ /* 0x000fe20007810000 */
[--C-:B------:R-:W-:Y:S01]  /*2b90*/  FFMA.FTZ R41, R41, UR33, -R48.reuse ;  /* 0x0000002129297c23 */ /* 0x100fe20008010830 */
[----:B-1----:R-:W-:Y:S01]  /*2ba0*/  FSEL R60, R79, -INF , P5 ;  /* 0xff8000004f3c7808 */ /* 0x002fe20002800000 */
[--C-:B------:R-:W-:Y:S01]  /*2bb0*/  FFMA.FTZ R46, R46, UR33, -R48.reuse ;  /* 0x000000212e2e7c23 */ /* 0x100fe20008010830 */
[----:B------:R-:W-:Y:S01]  /*2bc0*/  FMNMX.FTZ R59, R15, R56, !PT ;  /* 0x000000380f3b7209 */ /* 0x000fe20007810000 */
[--C-:B------:R-:W-:Y:S01]  /*2bd0*/  FFMA.FTZ R45, R45, UR33, -R48.reuse ;  /* 0x000000212d2d7c23 */ /* 0x100fe20008010830 */
[--C-:B------:R-:W-:Y:S01]  /*2be0*/  FFMA.FTZ R50, R50, UR33, -R48.reuse ;  /* 0x0000002132327c23 */ /* 0x100fe20008010830 */
[----:B------:R-:W-:Y:S01]  /*2bf0*/  MUFU.EX2 R43, R43 ;  /* 0x0000002b002b7308 */ /* 0x000fe20000000800 */
[----:B------:R-:W-:Y:S01]  /*2c00*/  FMNMX.FTZ R56, R20, R59, !PT ;  /* 0x0000003b14387209 */ /* 0x000fe20007810000 */
[--C-:B------:R-:W-:Y:S01]  /*2c10*/  FFMA.FTZ R66, R66, UR33, -R48.reuse ;  /* 0x0000002142427c23 */ /* 0x100fe20008010830 */
[----:B------:R-:W-:-:S02]  /*2c20*/  FFMA.FTZ R51, R51, UR33, -R48 ;  /* 0x0000002133337c23 */ /* 0x000fc40008010830 */
[----:B------:R-:W-:Y:S01]  /*2c30*/  FMNMX.FTZ R61, R21, R56, !PT ;  /* 0x00000038153d7209 */ /* 0x000fe20007810000 */
[----:B------:R-:W-:Y:S01]  /*2c40*/  FFMA.FTZ R56, R70, UR33, -R48 ;  /* 0x0000002146387c23 */ /* 0x000fe20008010830 */
[----:B0-----:R-:W-:Y:S01]  /*2c50*/  FSEL R70, R87, -INF , P1 ;  /* 0xff80000057467808 */ /* 0x001fe20000800000 */
[----:B------:R0:W-:Y:S01]  /*2c60*/  MUFU.EX2 R59, R68 ;  /* 0x00000044003b7308 */ /* 0x0001e20000000800 */
[----:B------:R-:W-:-:S04]  /*2c70*/  FMNMX.FTZ R58, R24, R61, !PT ;  /* 0x0000003d183a7209 */ /* 0x000fc80007810000 */
[----:B------:R-:W-:-:S03]  /*2c80*/  FMNMX.FTZ R61, R25, R58, !PT ;  /* 0x0000003a193d7209 */ /* 0x000fc60007810000 */
[----:B------:R-:W1:Y:S01]  /*2c90*/  MUFU.EX2 R44, R44 ;  /* 0x0000002c002c7308 */ /* 0x000e620000000800 */
[----:B------:R-:W-:Y:S02]  /*2ca0*/  FMNMX.FTZ R67, R26, R61, !PT ;  /* 0x0000003d1a437209 */ /* 0x000fe40007810000 */
[----:B0-----:R-:W-:Y:S02]  /*2cb0*/  FSEL R68, R86, -INF , P2 ;  /* 0xff80000056447808 */ /* 0x001fe40001000000 */
[----:B------:R-:W-:-:S03]  /*2cc0*/  FMNMX.FTZ R58, R28, R67, !PT ;  /* 0x000000431c3a7209 */ /* 0x000fc60007810000 */
[----:B------:R0:W-:Y:S01]  /*2cd0*/  MUFU.EX2 R61, R71 ;  /* 0x00000047003d7308 */ /* 0x0001e20000000800 */
[----:B------:R-:W-:-:S04]  /*2ce0*/  FMNMX.FTZ R58, R29, R58, !PT ;  /* 0x0000003a1d3a7209 */ /* 0x000fc80007810000 */
[----:B------:R-:W-:-:S03]  /*2cf0*/  FMNMX.FTZ R67, R27, R58, !PT ;  /* 0x0000003a1b437209 */ /* 0x000fc60007810000 */
[----:B------:R-:W-:Y:S01]  /*2d00*/  MUFU.EX2 R40, R40 ;  /* 0x0000002800287308 */ /* 0x000fe20000000800 */
[----:B------:R-:W-:-:S04]  /*2d10*/  FMNMX.FTZ R58, R30, R67, !PT ;  /* 0x000000431e3a7209 */ /* 0x000fc80007810000 */
[----:B------:R-:W-:-:S03]  /*2d20*/  FMNMX.FTZ R67, R31, R58, !PT ;  /* 0x0000003a1f437209 */ /* 0x000fc60007810000 */
[----:B------:R-:W-:Y:S01]  /*2d30*/  MUFU.EX2 R47, R47 ;  /* 0x0000002f002f7308 */ /* 0x000fe20000000800 */
[----:B------:R-:W-:-:S04]  /*2d40*/  FMNMX.FTZ R58, R32, R67, !PT ;  /* 0x00000043203a7209 */ /* 0x000fc80007810000 */
[----:B------:R-:W-:Y:S02]  /*2d50*/  FMNMX.FTZ R67, R33, R58, !PT ;  /* 0x0000003a21437209 */ /* 0x000fe40007810000 */
[----:B------:R-:W-:Y:S01]  /*2d60*/  FSEL R58, R78, -INF , P6 ;  /* 0xff8000004e3a7808 */ /* 0x000fe20003000000 */
[----:B------:R-:W-:Y:S01]  /*2d70*/  MUFU.EX2 R36, R36 ;  /* 0x0000002400247308 */ /* 0x000fe20000000800 */
[----:B------:R-:W-:-:S04]  /*2d80*/  FMNMX.FTZ R67, R34, R67, !PT ;  /* 0x0000004322437209 */ /* 0x000fc80007810000 */
[----:B------:R-:W-:-:S03]  /*2d90*/  FMNMX.FTZ R67, R58, R67, !PT ;  /* 0x000000433a437209 */ /* 0x000fc60007810000 */
[----:B------:R-:W-:Y:S01]  /*2da0*/  MUFU.EX2 R52, R52 ;  /* 0x0000003400347308 */ /* 0x000fe20000000800 */
[----:B------:R-:W-:-:S04]  /*2db0*/  FMNMX.FTZ R67, R60, R67, !PT ;  /* 0x000000433c437209 */ /* 0x000fc80007810000 */
[----:B------:R-:W-:-:S03]  /*2dc0*/  FMNMX.FTZ R64, R62, R67, !PT ;  /* 0x000000433e407209 */ /* 0x000fc60007810000 */
[----:B------:R-:W2:Y:S01]  /*2dd0*/  MUFU.EX2 R54, R54 ;  /* 0x0000003600367308 */ /* 0x000ea20000000800 */
[----:B------:R-:W-:Y:S01]  /*2de0*/  FMNMX.FTZ R67, R63, R64, !PT ;  /* 0x000000403f437209 */ /* 0x000fe20007810000 */
[--C-:B------:R-:W-:Y:S01]  /*2df0*/  FFMA.FTZ R64, R53, UR33, -R48.reuse ;  /* 0x0000002135407c23 */ /* 0x100fe20008010830 */
[--C-:B------:R-:W-:Y:S01]  /*2e00*/  FFMA.FTZ R53, R65, UR33, -R48.reuse ;  /* 0x0000002141357c23 */ /* 0x100fe20008010830 */
[--C-:B------:R-:W-:Y:S01]  /*2e10*/  FFMA.FTZ R65, R74, UR33, -R48.reuse ;  /* 0x000000214a417c23 */ /* 0x100fe20008010830 */
[----:B------:R-:W-:Y:S01]  /*2e20*/  FMNMX.FTZ R67, R68, R67, !PT ;  /* 0x0000004344437209 */ /* 0x000fe20007810000 */
[--C-:B------:R-:W-:Y:S02]  /*2e30*/  FFMA.FTZ R74, R77, UR33, -R48.reuse ;  /* 0x000000214d4a7c23 */ /* 0x100fe40008010830 */
[----:B------:R-:W-:Y:S01]  /*2e40*/  MUFU.EX2 R56, R56 ;  /* 0x0000003800387308 */ /* 0x000fe20000000800 */
[----:B0-----:R-:W-:Y:S01]  /*2e50*/  FMNMX.FTZ R71, R70, R67, !PT ;  /* 0x0000004346477209 */ /* 0x001fe20007810000 */
[--C-:B------:R-:W-:Y:S01]  /*2e60*/  FFMA.FTZ R67, R49, UR33, -R48.reuse ;  /* 0x0000002131437c23 */ /* 0x100fe20008010830 */
[--C-:B------:R-:W-:Y:S01]  /*2e70*/  FFMA.FTZ R49, R55, UR33, -R48.reuse ;  /* 0x0000002137317c23 */ /* 0x100fe20008010830 */
[--C-:B------:R-:W-:Y:S01]  /*2e80*/  FFMA.FTZ R55, R72, UR33, -R48.reuse ;  /* 0x0000002148377c23 */ /* 0x100fe20008010830 */
[--C-:B------:R-:W-:Y:S01]  /*2e90*/  FFMA.FTZ R72, R35, UR33, -R48.reuse ;  /* 0x0000002123487c23 */ /* 0x100fe20008010830 */
[----:B------:R-:W0:Y:S01]  /*2ea0*/  SHFL.BFLY PT, R78, R71, 0x2, 0x1f ;  /* 0x0c401f00474e7f89 */ /* 0x000e2200000e0000 */
[--C-:B------:R-:W-:Y:S01]  /*2eb0*/  FFMA.FTZ R35, R76, UR33, -R48.reuse ;  /* 0x000000214c237c23 */ /* 0x100fe20008010830 */
        /* <DEDUP_REMOVED lines=33> */
[----:B------:R1:W3:Y:S01]  /*30d0*/  MUFU.EX2 R88, R4 ;  /* 0x0000000400587308 */ /* 0x0002e20000000800 */
[--C-:B0-----:R-:W-:Y:S01]  /*30e0*/  FFMA.FTZ R73, R9, UR33, -R71.reuse ;  /* 0x0000002109497c23 */ /* 0x101fe20008010847 */
[--C-:B------:R-:W-:Y:S01]  /*30f0*/  FFMA.FTZ R24, R24, UR33, -R71.reuse ;  /* 0x0000002118187c23 */ /* 0x100fe20008010847 */
[--C-:B------:R-:W-:Y:S01]  /*3100*/  FFMA.FTZ R25, R25, UR33, -R71.reuse ;  /* 0x0000002119197c23 */ /* 0x100fe20008010847 */
[--C-:B------:R-:W-:Y:S01]  /*3110*/  FFMA.FTZ R26, R26, UR33, -R71.reuse ;  /* 0x000000211a1a7c23 */ /* 0x100fe20008010847 */
[--C-:B------:R-:W-:Y:S01]  /*3120*/  FFMA.FTZ R32, R32, UR33, -R71.reuse ;  /* 0x0000002120207c23 */ /* 0x100fe20008010847 */
[--C-:B------:R-:W-:Y:S01]  /*3130*/  FFMA.FTZ R0, R28, UR33, -R71.reuse ;  /* 0x000000211c007c23 */ /* 0x100fe20008010847 */
[--C-:B------:R-:W-:Y:S01]  /*3140*/  FFMA.FTZ R28, R30, UR33, -R71.reuse ;  /* 0x000000211e1c7c23 */ /* 0x100fe20008010847 */
[----:B------:R0:W4:Y:S01]  /*3150*/  MUFU.EX2 R83, R5 ;  /* 0x0000000500537308 */ /* 0x0001220000000800 */
[----:B-1----:R-:W-:Y:S01]  /*3160*/  F2FP.F16.F32.PACK_AB R4, R44, R43 ;  /* 0x0000002b2c04723e */ /* 0x002fe200000000ff */
[--C-:B------:R-:W-:Y:S01]  /*3170*/  FFMA.FTZ R30, R31, UR33, -R71.reuse ;  /* 0x000000211f1e7c23 */ /* 0x100fe20008010847 */
[--C-:B------:R-:W-:Y:S01]  /*3180*/  FFMA.FTZ R29, R29, UR33, -R71.reuse ;  /* 0x000000211d1d7c23 */ /* 0x100fe20008010847 */
[--C-:B------:R-:W-:Y:S01]  /*3190*/  FFMA.FTZ R27, R27, UR33, -R71.reuse ;  /* 0x000000211b1b7c23 */ /* 0x100fe20008010847 */
[--C-:B------:R-:W-:Y:S01]  /*31a0*/  FFMA.FTZ R33, R33, UR33, -R71.reuse ;  /* 0x0000002121217c23 */ /* 0x100fe20008010847 */
[--C-:B------:R-:W-:Y:S01]  /*31b0*/  FFMA.FTZ R34, R34, UR33, -R71.reuse ;  /* 0x0000002122227c23 */ /* 0x100fe20008010847 */
[----:B--2---:R-:W-:Y:S01]  /*31c0*/  F2FP.F16.F32.PACK_AB R12, R59, R54 ;  /* 0x000000363b0c723e */ /* 0x004fe200000000ff */
[----:B------:R1:W2:Y:S01]  /*31d0*/  MUFU.EX2 R90, R6 ;  /* 0x00000006005a7308 */ /* 0x0002a20000000800 */
[----:B0-----:R-:W-:Y:S01]  /*31e0*/  FADD.FTZ R5, R43, R44 ;  /* 0x0000002c2b057221 */ /* 0x001fe20000010000 */
[----:B---3--:R-:W-:Y:S01]  /*31f0*/  FADD.FTZ R8, R81, R88 ;  /* 0x0000005851087221 */ /* 0x008fe20000010000 */
[--C-:B------:R-:W-:Y:S01]  /*3200*/  FFMA.FTZ R58, R58, UR33, -R71.reuse ;  /* 0x000000213a3a7c23 */ /* 0x100fe20008010847 */
[--C-:B------:R-:W-:Y:S01]  /*3210*/  FFMA.FTZ R62, R62, UR33, -R71.reuse ;  /* 0x000000213e3e7c23 */ /* 0x100fe20008010847 */
[--C-:B------:R-:W-:Y:S01]  /*3220*/  FFMA.FTZ R63, R63, UR33, -R71.reuse ;  /* 0x000000213f3f7c23 */ /* 0x100fe20008010847 */
[--C-:B------:R-:W-:Y:S01]  /*3230*/  FFMA.FTZ R68, R68, UR33, -R71.reuse ;  /* 0x0000002144447c23 */ /* 0x100fe20008010847 */
[----:B------:R-:W-:Y:S01]  /*3240*/  FFMA.FTZ R60, R60, UR33, -R71 ;  /* 0x000000213c3c7c23 */ /* 0x000fe20008010847 */
[----:B------:R-:W0:Y:S01]  /*3250*/  MUFU.EX2 R3, R3 ;  /* 0x0000000300037308 */ /* 0x000e220000000800 */
[----:B-1----:R-:W-:Y:S01]  /*3260*/  FADD.FTZ R6, R40, R5 ;  /* 0x0000000528067221 */ /* 0x002fe20000010000 */
[----:B----4-:R-:W-:Y:S01]  /*3270*/  FADD.FTZ R7, R83, R8 ;  /* 0x0000000853077221 */ /* 0x010fe20000010000 */
[----:B------:R-:W-:Y:S01]  /*3280*/  F2FP.F16.F32.PACK_AB R5, R88, R81 ;  /* 0x000000515805723e */ /* 0x000fe200000000ff */
[----:B------:R-:W-:Y:S01]  /*3290*/  FFMA.FTZ R70, R70, UR33, -R71 ;  /* 0x0000002146467c23 */ /* 0x000fe20008010847 */
[C---:B------:R-:W-:Y:S01]  /*32a0*/  FADD.FTZ R9, R47.reuse, R6 ;  /* 0x000000062f097221 */ /* 0x040fe20000010000 */
[----:B------:R-:W-:Y:S01]  /*32b0*/  F2FP.F16.F32.PACK_AB R6, R47, R40 ;  /* 0x000000282f06723e */ /* 0x000fe200000000ff */
[----:B------:R-:W-:Y:S01]  /*32c0*/  IMAD.MOV.U32 R88, RZ, RZ, R135 ;  /* 0x000000ffff587224 */ /* 0x000fe200078e0087 */
[----:B------:R-:W1:Y:S01]  /*32d0*/  MUFU.EX2 R80, R80 ;  /* 0x0000005000507308 */ /* 0x000e620000000800 */
[----:B------:R-:W-:Y:S01]  /*32e0*/  FADD.FTZ R10, R36, R9 ;  /* 0x00000009240a7221 */ /* 0x000fe20000010000 */
[C---:B--2---:R-:W-:Y:S01]  /*32f0*/  FADD.FTZ R8, R90.reuse, R7 ;  /* 0x000000075a087221 */ /* 0x044fe20000010000 */
[----:B------:R-:W-:Y:S01]  /*3300*/  F2FP.F16.F32.PACK_AB R7, R90, R83 ;  /* 0x000000535a07723e */ /* 0x000fe200000000ff */
[----:B------:R-:W-:-:S02]  /*3310*/  IMAD.MOV.U32 R90, RZ, RZ, R135 ;  /* 0x000000ffff5a7224 */ /* 0x000fc400078e0087 */
[----:B------:R-:W-:Y:S02]  /*3320*/  FADD.FTZ R11, R39, R10 ;  /* 0x0000000a270b7221 */ /* 0x000fe40000010000 */
[----:B------:R-:W2:Y:S01]  /*3330*/  MUFU.EX2 R73, R73 ;  /* 0x0000004900497308 */ /* 0x000ea20000000800 */
[----:B0-----:R-:W-:Y:S01]  /*3340*/  FADD.FTZ R9, R3, R8 ;  /* 0x0000000803097221 */ /* 0x001fe20000010000 */
[----:B------:R-:W-:Y:S01]  /*3350*/  FADD.FTZ R10, R52, R11 ;  /* 0x0000000b340a7221 */ /* 0x000fe20000010000 */
[----:B------:R0:W-:Y:S03]  /*3360*/  STSM.16.M88.4 [R2+0x21800], R4 ;  /* 0x0218000402007844 */ /* 0x0001e60000000200 */
[----:B------:R-:W-:Y:S02]  /*3370*/  FADD.FTZ R11, R57, R10 ;  /* 0x0000000a390b7221 */ /* 0x000fe40000010000 */
[----:B------:R-:W3:Y:S01]  /*3380*/  MUFU.EX2 R82, R82 ;  /* 0x0000005200527308 */ /* 0x000ee20000000800 */
        /* <DEDUP_REMOVED lines=8> */
[----:B---3--:R-:W-:-:S07]  /*3410*/  FADD.FTZ R8, R82, R9 ;  /* 0x0000000952087221 */ /* 0x008fce0000010000 */
[----:B------:R-:W3:Y:S01]  /*3420*/  MUFU.EX2 R79, R79 ;  /* 0x0000004f004f7308 */ /* 0x000ee20000000800 */
[----:B-1----:R-:W-:-:S07]  /*3430*/  FADD.FTZ R9, R77, R8 ;  /* 0x000000084d097221 */ /* 0x002fce0000010000 */
[----:B------:R-:W1:Y:S01]  /*3440*/  MUFU.EX2 R86, R86 ;  /* 0x0000005600567308 */ /* 0x000e620000000800 */
[C---:B--2---:R-:W-:Y:S01]  /*3450*/  FADD.FTZ R8, R84.reuse, R9 ;  /* 0x0000000954087221 */ /* 0x044fe20000010000 */
[----:B------:R-:W-:-:S06]  /*3460*/  F2FP.F16.F32.PACK_AB R13, R84, R77 ;  /* 0x0000004d540d723e */ /* 0x000fcc00000000ff */
[----:B------:R-:W2:Y:S01]  /*3470*/  MUFU.EX2 R75, R75 ;  /* 0x0000004b004b7308 */ /* 0x000ea20000000800 */
[----:B---3--:R-:W-:Y:S01]  /*3480*/  FADD.FTZ R9, R79, R8 ;  /* 0x000000084f097221 */ /* 0x008fe20000010000 */
[----:B------:R-:W-:-:S04]  /*3490*/  FADD.FTZ R8, R38, R11 ;  /* 0x0000000b26087221 */ /* 0x000fc80000010000 */
[----:B------:R-:W-:Y:S01]  /*34a0*/  FADD.FTZ R11, R37, R8 ;  /* 0x00000008250b7221 */ /* 0x000fe20000010000 */
[----:B------:R-:W-:Y:S01]  /*34b0*/  F2FP.F16.F32.PACK_AB R8, R39, R36 ;  /* 0x000000242708723e */ /* 0x000fe200000000ff */
[----:B------:R-:W3:Y:S01]  /*34c0*/  MUFU.EX2 R20, R20 ;  /* 0x0000001400147308 */ /* 0x000ee20000000800 */
[----:B-1----:R-:W-:Y:S01]  /*34d0*/  FADD.FTZ R10, R86, R9 ;  /* 0x00000009560a7221 */ /* 0x002fe20000010000 */
[----:B------:R-:W-:Y:S01]  /*34e0*/  FADD.FTZ R14, R42, R11 ;  /* 0x0000000b2a0e7221 */ /* 0x000fe20000010000 */
[----:B------:R-:W-:Y:S02]  /*34f0*/  F2FP.F16.F32.PACK_AB R11, R82, R73 ;  /* 0x00000049520b723e */ /* 0x000fe400000000ff */
[----:B------:R-:W-:-:S03]  /*3500*/  F2FP.F16.F32.PACK_AB R15, R86, R79 ;  /* 0x0000004f560f723e */ /* 0x000fc600000000ff */
[----:B------:R-:W0:Y:S01]  /*3510*/  MUFU.EX2 R21, R21 ;  /* 0x0000001500157308 */ /* 0x000e220000000800 */
[----:B--2---:R-:W-:Y:S01]  /*3520*/  FADD.FTZ R9, R75, R10 ;  /* 0x0000000a4b097221 */ /* 0x004fe20000010000 */
[----:B------:R-:W-:-:S06]  /*3530*/  F2FP.F16.F32.PACK_AB R10, R57, R52 ;  /* 0x00000034390a723e */ /* 0x000fcc00000000ff */
[----:B------:R-:W1:Y:S08]  /*3540*/  MUFU.EX2 R24, R24 ;  /* 0x0000001800187308 */ /* 0x000e700000000800 */
[----:B------:R-:W2:Y:S08]  /*3550*/  MUFU.EX2 R25, R25 ;  /* 0x0000001900197308 */ /* 0x000eb00000000800 */
[----:B------:R-:W4:Y:S08]  /*3560*/  MUFU.EX2 R26, R26 ;  /* 0x0000001a001a7308 */ /* 0x000f300000000800 */
[----:B------:R3:W-:Y:S08]  /*3570*/  MUFU.EX2 R31, R32 ;  /* 0x00000020001f7308 */ /* 0x0007f00000000800 */
[----:B------:R-:W5:Y:S01]  /*3580*/  MUFU.EX2 R0, R0 ;  /* 0x0000000000007308 */ /* 0x000f620000000800 */
[----:B---3--:R-:W-:Y:S01]  /*3590*/  FADD.FTZ R32, R20, R9 ;  /* 0x0000000914207221 */ /* 0x008fe20000010000 */
[----:B------:R-:W-:Y:S01]  /*35a0*/  FADD.FTZ R9, R41, R14 ;  /* 0x0000000e29097221 */ /* 0x000fe20000010000 */
[----:B------:R-:W-:-:S02]  /*35b0*/  F2FP.F16.F32.PACK_AB R14, R61, R56 ;  /* 0x000000383d0e723e */ /* 0x000fc400000000ff */
[----:B0-----:R-:W-:Y:S01]  /*35c0*/  FADD.FTZ R5, R21, R32 ;  /* 0x0000002015057221 */ /* 0x001fe20000010000 */
[----:B------:R-:W-:Y:S01]  /*35d0*/  FADD.FTZ R6, R46, R9 ;  /* 0x000000092e067221 */ /* 0x000fe20000010000 */
[----:B------:R-:W-:Y:S01]  /*35e0*/  F2FP.F16.F32.PACK_AB R9, R80, R3 ;  /* 0x000000035009723e */ /* 0x000fe200000000ff */
[----:B------:R-:W0:Y:S01]  /*35f0*/  MUFU.EX2 R29, R29 ;  /* 0x0000001d001d7308 */ /* 0x000e220000000800 */
[----:B-1----:R-:W-:Y:S01]  /*3600*/  FADD.FTZ R4, R24, R5 ;  /* 0x0000000518047221 */ /* 0x002fe20000010000 */
[----:B------:R-:W-:Y:S01]  /*3610*/  FADD.FTZ R5, R45, R6 ;  /* 0x000000062d057221 */ /* 0x000fe20000010000 */
[----:B------:R-:W-:Y:S01]  /*3620*/  F2FP.F16.F32.PACK_AB R6, R41, R42 ;  /* 0x0000002a2906723e */ /* 0x000fe200000000ff */
[----:B------:R1:W-:Y:S01]  /*3630*/  STSM.16.M88.4 [R18], R8 ;  /* 0x0000000812007844 */ /* 0x0003e20000000200 */
[----:B--2---:R-:W-:Y:S01]  /*3640*/  FADD.FTZ R3, R25, R4 ;  /* 0x0000000419037221 */ /* 0x004fe20000010000 */
[----:B------:R-:W-:Y:S02]  /*3650*/  FADD.FTZ R4, R50, R5 ;  /* 0x0000000532047221 */ /* 0x000fe40000010000 */
[----:B------:R-:W2:Y:S01]  /*3660*/  MUFU.EX2 R64, R64 ;  /* 0x0000004000407308 */ /* 0x000ea20000000800 */
[----:B----4-:R-:W-:Y:S01]  /*3670*/  FADD.FTZ R5, R26, R3 ;  /* 0x000000031a057221 */ /* 0x010fe20000010000 */
[----:B------:R-:W-:Y:S01]  /*3680*/  FADD.FTZ R4, R67, R4 ;  /* 0x0000000443047221 */ /* 0x000fe20000010000 */
[----:B------:R3:W-:Y:S02]  /*3690*/  STSM.16.M88.4 [R17], R12 ;  /* 0x0000000c11007844 */ /* 0x0007e40000000200 */
[----:B-----5:R-:W-:Y:S01]  /*36a0*/  FADD.FTZ R32, R0, R5 ;  /* 0x0000000500207221 */ /* 0x020fe20000010000 */
[----:B------:R-:W-:Y:S01]  /*36b0*/  FADD.FTZ R5, R49, R4 ;  /* 0x0000000431057221 */ /* 0x000fe20000010000 */
[----:B------:R-:W-:Y:S01]  /*36c0*/  F2FP.F16.F32.PACK_AB R4, R37, R38 ;  /* 0x000000262504723e */ /* 0x000fe200000000ff */
[----:B------:R-:W4:Y:S01]  /*36d0*/  MUFU.EX2 R27, R27 ;  /* 0x0000001b001b7308 */ /* 0x000f220000000800 */
[----:B0-----:R-:W-:Y:S01]  /*36e0*/  FADD.FTZ R32, R29, R32 ;  /* 0x000000201d207221 */ /* 0x001fe20000010000 */
[----:B-1----:R-:W-:-:S02]  /*36f0*/  F2FP.F16.F32.PACK_AB R8, R45, R46 ;  /* 0x0000002e2d08723e */ /* 0x002fc400000000ff */
[----:B------:R-:W-:-:S04]  /*3700*/  F2FP.F16.F32.PACK_AB R10, R67, R50 ;  /* 0x00000032430a723e */ /* 0x000fc800000000ff */
[----:B------:R-:W0:Y:S01]  /*3710*/  MUFU.EX2 R53, R53 ;  /* 0x0000003500357308 */ /* 0x000e220000000800 */
[----:B--2---:R-:W-:Y:S01]  /*3720*/  FADD.FTZ R36, R64, R5 ;  /* 0x0000000540247221 */ /* 0x004fe20000010000 */
[----:B------:R-:W-:-:S06]  /*3730*/  F2FP.F16.F32.PACK_AB R5, R20, R75 ;  /* 0x0000004b1405723e */ /* 0x000fcc00000000ff */
[----:B------:R-:W1:Y:S01]  /*3740*/  MUFU.EX2 R28, R28 ;  /* 0x0000001c001c7308 */ /* 0x000e620000000800 */
[----:B----4-:R-:W-:-:S07]  /*3750*/  FADD.FTZ R7, R27, R32 ;  /* 0x000000201b077221 */ /* 0x010fce0000010000 */
[----:B------:R-:W3:Y:S01]  /*3760*/  MUFU.EX2 R66, R66 ;  /* 0x0000004200427308 */ /* 0x000ee20000000800 */
[----:B0-----:R-:W-:-:S07]  /*3770*/  FADD.FTZ R11, R53, R36 ;  /* 0x00000024350b7221 */ /* 0x001fce0000010000 */
[----:B------:R-:W0:Y:S01]  /*3780*/  MUFU.EX2 R30, R30 ;  /* 0x0000001e001e7308 */ /* 0x000e220000000800 */
[----:B-1----:R-:W-:Y:S01]  /*3790*/  FADD.FTZ R9, R28, R7 ;  /* 0x000000071c097221 */ /* 0x002fe20000010000 */
[----:B------:R-:W-:-:S05]  /*37a0*/  F2FP.F16.F32.PACK_AB R7, R24, R21 ;  /* 0x000000151807723e */ /* 0x000fca00000000ff */
[----:B------:R1:W-:Y:S01]  /*37b0*/  STSM.16.M88.4 [R16], R4 ;  /* 0x0000000410007844 */ /* 0x0003e20000000200 */
[----:B------:R-:W2:Y:S01]  /*37c0*/  MUFU.EX2 R55, R55 ;  /* 0x0000003700377308 */ /* 0x000ea20000000800 */
[----:B---3--:R-:W-:Y:S01]  /*37d0*/  FADD.FTZ R14, R66, R11 ;  /* 0x0000000b420e7221 */ /* 0x008fe20000010000 */
[----:B------:R-:W-:-:S06]  /*37e0*/  F2FP.F16.F32.PACK_AB R11, R29, R0 ;  /* 0x000000001d0b723e */ /* 0x000fcc00000000ff */
[----:B------:R-:W3:Y:S01]  /*37f0*/  MUFU.EX2 R72, R72 ;  /* 0x0000004800487308 */ /* 0x000ee20000000800 */
[----:B0-----:R-:W-:Y:S01]  /*3800*/  FADD.FTZ R12, R30, R9 ;  /* 0x000000091e0c7221 */ /* 0x001fe20000010000 */
[----:B------:R-:W-:-:S03]  /*3810*/  F2FP.F16.F32.PACK_AB R9, R26, R25 ;  /* 0x000000191a09723e */ /* 0x000fc600000000ff */
[----:B------:R-:W-:Y:S02]  /*3820*/  FADD.FTZ R12, R31, R12 ;  /* 0x0000000c1f0c7221 */ /* 0x000fe40000010000 */
[----:B------:R0:W-:Y:S01]  /*3830*/  STSM.16.M88.4 [R2+0x27800], R8 ;  /* 0x0278000802007844 */ /* 0x0001e20000000200 */
[----:B------:R-:W4:Y:S01]  /*3840*/  MUFU.EX2 R33, R33 ;  /* 0x0000002100217308 */ /* 0x000f220000000800 */
[----:B--2---:R-:W-:Y:S01]  /*3850*/  FADD.FTZ R13, R55, R14 ;  /* 0x0000000e370d7221 */ /* 0x004fe20000010000 */
[----:B------:R-:W-:-:S06]  /*3860*/  F2FP.F16.F32.PACK_AB R14, R66, R53 ;  /* 0x00000035420e723e */ /* 0x000fcc00000000ff */
[----:B------:R-:W2:Y:S01]  /*3870*/  MUFU.EX2 R35, R35 ;  /* 0x0000002300237308 */ /* 0x000ea20000000800 */
[C---:B---3--:R-:W-:Y:S01]  /*3880*/  FADD.FTZ R0, R72.reuse, R13 ;  /* 0x0000000d48007221 */ /* 0x048fe20000010000 */
[----:B------:R-:W-:-:S06]  /*3890*/  F2FP.F16.F32.PACK_AB R24, R72, R55 ;  /* 0x000000374818723e */ /* 0x000fcc00000000ff */
[----:B------:R-:W3:Y:S01]  /*38a0*/  MUFU.EX2 R34, R34 ;  /* 0x0000002200227308 */ /* 0x000ee20000000800 */
[----:B----4-:R-:W-:Y:S01]  /*38b0*/  FADD.FTZ R13, R33, R12 ;  /* 0x0000000c210d7221 */ /* 0x010fe20000010000 */
[----:B------:R-:W-:-:S06]  /*38c0*/  F2FP.F16.F32.PACK_AB R12, R64, R49 ;  /* 0x00000031400c723e */ /* 0x000fcc00000000ff */
[----:B------:R-:W4:Y:S01]  /*38d0*/  MUFU.EX2 R78, R78 ;  /* 0x0000004e004e7308 */ /* 0x000f220000000800 */
[----:B--2---:R-:W-:-:S07]  /*38e0*/  FADD.FTZ R15, R35, R0 ;  /* 0x00000000230f7221 */ /* 0x004fce0000010000 */
[----:B------:R-:W2:Y:S01]  /*38f0*/  MUFU.EX2 R58, R58 ;  /* 0x0000003a003a7308 */ /* 0x000ea20000000800 */
[C---:B---3--:R-:W-:Y:S01]  /*3900*/  FADD.FTZ R13, R34.reuse, R13 ;  /* 0x0000000d220d7221 */ /* 0x048fe20000010000 */
[----:B------:R-:W-:-:S06]  /*3910*/  F2FP.F16.F32.PACK_AB R25, R34, R33 ;  /* 0x000000212219723e */ /* 0x000fcc00000000ff */
[----:B------:R-:W3:Y:S01]  /*3920*/  MUFU.EX2 R65, R65 ;  /* 0x0000004100417308 */ /* 0x000ee20000000800 */
[C---:B----4-:R-:W-:Y:S01]  /*3930*/  FADD.FTZ R20, R78.reuse, R15 ;  /* 0x0000000f4e147221 */ /* 0x050fe20000010000 */
[----:B------:R-:W-:Y:S02]  /*3940*/  F2FP.F16.F32.PACK_AB R15, R31, R30 ;  /* 0x0000001e1f0f723e */ /* 0x000fe400000000ff */
[----:B------:R-:W-:-:S04]  /*3950*/  F2FP.F16.F32.PACK_AB R26, R78, R35 ;  /* 0x000000234e1a723e */ /* 0x000fc800000000ff */
[----:B------:R-:W1:Y:S01]  /*3960*/  MUFU.EX2 R74, R74 ;  /* 0x0000004a004a7308 */ /* 0x000e620000000800 */
[----:B--2---:R-:W-:-:S07]  /*3970*/  FADD.FTZ R0, R58, R13 ;  /* 0x0000000d3a007221 */ /* 0x004fce0000010000 */
[----:B------:R-:W2:Y:S01]  /*3980*/  MUFU.EX2 R3, R60 ;  /* 0x0000003c00037308 */ /* 0x000ea20000000800 */
[----:B---3--:R-:W-:-:S07]  /*3990*/  FADD.FTZ R13, R65, R20 ;  /* 0x00000014410d7221 */ /* 0x008fce0000010000 */
[----:B------:R-:W-:Y:S01]  /*39a0*/  MUFU.EX2 R51, R51 ;  /* 0x0000003300337308 */ /* 0x000fe20000000800 */
[----:B-1----:R-:W-:Y:S01]  /*39b0*/  FADD.FTZ R4, R74, R13 ;  /* 0x0000000d4a047221 */ /* 0x002fe20000010000 */
[----:B------:R-:W-:Y:S02]  /*39c0*/  F2FP.F16.F32.PACK_AB R13, R28, R27 ;  /* 0x0000001b1c0d723e */ /* 0x000fe400000000ff */
[----:B0-----:R-:W-:-:S03]  /*39d0*/  F2FP.F16.F32.PACK_AB R8, R74, R65 ;  /* 0x000000414a08723e */ /* 0x001fc600000000ff */
[----:B------:R0:W-:Y:S01]  /*39e0*/  STSM.16.M88.4 [R19], R12 ;  /* 0x0000000c13007844 */ /* 0x0001e20000000200 */
[----:B------:R-:W1:Y:S01]  /*39f0*/  MUFU.EX2 R48, R48 ;  /* 0x0000003000307308 */ /* 0x000e620000000800 */
[C---:B--2---:R-:W-:Y:S01]  /*3a00*/  F2FP.F16.F32.PACK_AB R27, R3.reuse, R58 ;  /* 0x0000003a031b723e */ /* 0x044fe200000000ff */
[----:B------:R-:W-:-:S04]  /*3a10*/  FADD.FTZ R5, R3, R0 ;  /* 0x0000000003057221 */ /* 0x000fc80000010000 */
[----:B------:R0:W-:Y:S02]  /*3a20*/  STSM.16.M88.4 [R17+0x6000], R24 ;  /* 0x0060001811007844 */ /* 0x0001e40000000200 */
[----:B------:R-:W2:Y:S08]  /*3a30*/  MUFU.EX2 R62, R62 ;  /* 0x0000003e003e7308 */ /* 0x000eb00000000800 */
[----:B------:R-:W3:Y:S01]  /*3a40*/  MUFU.EX2 R63, R63 ;  /* 0x0000003f003f7308 */ /* 0x000ee20000000800 */
[----:B-1----:R-:W-:Y:S01]  /*3a50*/  F2FP.F16.F32.PACK_AB R10, R48, R51 ;  /* 0x00000033300a723e */ /* 0x002fe200000000ff */
[----:B------:R-:W-:-:S06]  /*3a60*/  FADD.FTZ R51, R51, R4 ;  /* 0x0000000433337221 */ /* 0x000fcc0000010000 */
[----:B------:R-:W-:Y:S01]  /*3a70*/  MUFU.EX2 R68, R68 ;  /* 0x0000004400447308 */ /* 0x000fe20000000800 */
[----:B--2---:R-:W-:-:S07]  /*3a80*/  FADD.FTZ R0, R62, R5 ;  /* 0x000000053e007221 */ /* 0x004fce0000010000 */
[----:B------:R-:W1:Y:S01]  /*3a90*/  MUFU.EX2 R21, R70 ;  /* 0x0000004600157308 */ /* 0x000e620000000800 */
[C---:B---3--:R-:W-:Y:S01]  /*3aa0*/  F2FP.F16.F32.PACK_AB R9, R63.reuse, R62 ;  /* 0x0000003e3f09723e */ /* 0x048fe200000000ff */
[----:B------:R-:W-:Y:S01]  /*3ab0*/  FADD.FTZ R3, R63, R0 ;  /* 0x000000003f037221 */ /* 0x000fe20000010000 */
[----:B-1----:R-:W-:-:S03]  /*3ac0*/  F2FP.F16.F32.PACK_AB R11, R21, R68 ;  /* 0x00000044150b723e */ /* 0x002fc600000000ff */
[----:B------:R-:W-:Y:S01]  /*3ad0*/  FADD.FTZ R68, R68, R3 ;  /* 0x0000000344447221 */ /* 0x000fe20000010000 */
[----:B------:R-:W-:Y:S01]  /*3ae0*/  FADD.FTZ R3, R48, R51 ;  /* 0x0000003330037221 */ /* 0x000fe20000010000 */
[----:B------:R0:W-:Y:S02]  /*3af0*/  STSM.16.M88.4 [R16+0x6000], R8 ;  /* 0x0060000810007844 */ /* 0x0001e40000000200 */
[----:B------:R-:W-:Y:S01]  /*3b00*/  FADD.FTZ R5, R21, R68 ;  /* 0x0000004415057221 */ /* 0x000fe20000010000 */
[----:B------:R1:W-:Y:S06]  /*3b10*/  MEMBAR.ALL.CTA ;  /* 0x0000000000007992 */ /* 0x0003ec0000008000 */
[----:B-1----:R-:W1:Y:S02]  /*3b20*/  FENCE.VIEW.ASYNC.S ;  /* 0x00000000000073c6 */ /* 0x002e640000000000 */
[----:B-1----:R-:W-:Y:S01]  /*3b30*/  NOP ;  /* 0x0000000000007918 */ /* 0x002fe20000000000 */
[----:B------:R-:W-:Y:S05]  /*3b40*/  @!P1 BRA `(.L_x_10019) ;  /* 0x0000002800a89947 */ /* 0x000fea0003800000 */
        /* <DEDUP_REMOVED lines=29> */
[----:B------:R-:W-:Y:S01]  /*3d20*/  ULDC UR34, c[0x0][0x9d8] ;  /* 0x0002760000227ab9 */ /* 0x000fe20000000800 */
[----:B------:R-:W-:-:S08]  /*3d30*/  ULDC UR33, c[0x0][0x988] ;  /* 0x0002620000217ab9 */ /* 0x000fd00000000800 */
.L_x_10030:
[----:B------:R-:W-:Y:S01]  /*3d40*/  ISETP.NE.AND P2, PT, RZ, UR39, PT ;  /* 0x00000027ff007c0c */ /* 0x000fe2000bf45270 */
[----:B------:R-:W-:-:S04]  /*3d50*/  UISETP.NE.AND UP0, UPT, UR35, 0x1, UPT ;  /* 0x000000012300788c */ /* 0x000fc8000bf05270 */
[----:B------:R-:W-:-:S04]  /*3d60*/  USEL UR45, URZ, 0x1, UP0 ;  /* 0x000000013f2d7887 */ /* 0x000fc80008000000 */
[----:B------:R-:W-:-:S04]  /*3d70*/  ULOP3.LUT UR45, UR28, UR45, URZ, 0x3c, !UPT ;  /* 0x0000002d1c2d7292 */ /* 0x000fc8000f8e3c3f */
[----:B------:R-:W-:Y:S08]  /*3d80*/  @P2 BRA `(.L_x_10020) ;  /* 0x0000000000382947 */ /* 0x000ff00003800000 */
[----:B------:R-:W-:Y:S05]  /*3d90*/  @!P0 BRA `(.L_x_10021) ;  /* 0x0000000000048947 */ /* 0x000fea0003800000 */
[----:B------:R-:W-:Y:S01]  /*3da0*/  BPT.TRAP 0x1 ;  /* 0x000000040000795c */ /* 0x000fe20000300000 */
.L_x_10021:
[----:B------:R-:W-:Y:S01]  /*3db0*/  UIADD3 UR6, UR35, 0x1, URZ ;  /* 0x0000000123067890 */ /* 0x000fe2000fffe03f */
[----:B------:R-:W-:-:S03]  /*3dc0*/  IMAD.U32 R6, RZ, RZ, UR45 ;  /* 0x0000002dff067e24 */ /* 0x000fc6000f8e00ff */
[----:B------:R-:W-:Y:S02]  /*3dd0*/  UISETP.NE.AND UP0, UPT, UR6, 0x2, UPT ;  /* 0x000000020600788c */ /* 0x000fe4000bf05270 */
[----:B------:R-:W-:Y:S02]  /*3de0*/  SHF.L.U32 R6, R6, 0x1f, RZ ;  /* 0x0000001f06067819 */ /* 0x000fe400000006ff */
[----:B------:R-:W-:-:S04]  /*3df0*/  USEL UR6, UR6, URZ, UP0 ;  /* 0x0000003f06067287 */ /* 0x000fc80008000000 */
[----:B------:R-:W-:-:S09]  /*3e00*/  ULEA UR6, UR6, UR40, 0x3 ;  /* 0x0000002806067291 */ /* 0x000fd2000f8e183f */
[----:B------:R1:W2:Y:S01]  /*3e10*/  SYNCS.PHASECHK.TRANS64.TRYWAIT P1, [UR6+0x2d830], R6 ;  /* 0x02d83006ff0075a7 */ /* 0x0002a20008020146 */
[----:B------:R-:W-:Y:S05]  /*3e20*/  @!P0 BRA `(.L_x_10022) ;  /* 0x0000000000048947 */ /* 0x000fea0003800000 */
[----:B------:R-:W-:Y:S01]  /*3e30*/  BPT.TRAP 0x1 ;  /* 0x000000040000795c */ /* 0x000fe20000300000 */
.L_x_10022:
[----:B--2---:R-:W-:Y:S05]  /*3e40*/  @P1 BRA `(.L_x_10020) ;  /* 0x0000000000081947 */ /* 0x004fea0003800000 */
[----:B------:R-:W2:Y:S02]  /*3e50*/  SYNCS.PHASECHK.TRANS64.TRYWAIT P1, [UR6+0x2d830], R6 ;  /* 0x02d83006ff0075a7 */ /* 0x000ea40008020146 */
[----:B--2---:R-:W-:Y:S05]  /*3e60*/  @!P1 BRA `(.L_x_10023) ;  /* 0x0000007800849947 */ /* 0x004fea0003800000 */
.L_x_10020:
[----:B--2---:R-:W2:Y:S01]  /*3e70*/  S2R R7, SR_TID.X ;  /* 0x0000000000077919 */ /* 0x004ea20000002100 */
[----:B------:R-:W-:Y:S01]  /*3e80*/  UIADD3 UR44, UR35, 0x1, URZ ;  /* 0x00000001232c7890 */ /* 0x000fe2000fffe03f */
[----:B------:R-:W-:Y:S01]  /*3e90*/  UMOV UR7, 0x80000020 ;  /* 0x8000002000077882 */ /* 0x000fe20000000000 */
[----:B------:R-:W-:Y:S02]  /*3ea0*/  UMOV UR11, 0x80000020 ;  /* 0x80000020000b7882 */ /* 0x000fe40000000000 */
[----:B------:R-:W-:Y:S01]  /*3eb0*/  UISETP.NE.AND UP0, UPT, UR44, 0x2, UPT ;  /* 0x000000022c00788c */ /* 0x000fe2000bf05270 */
[----:B------:R-:W-:Y:S01]  /*3ec0*/  UMOV UR15, 0x80000020 ;  /* 0x80000020000f7882 */ /* 0x000fe20000000000 */
[----:B------:R-:W-:Y:S02]  /*3ed0*/  UMOV UR19, 0x80000020 ;  /* 0x8000002000137882 */ /* 0x000fe40000000000 */
[----:B------:R-:W-:Y:S01]  /*3ee0*/  USEL UR44, UR44, URZ, UP0 ;  /* 0x0000003f2c2c7287 */ /* 0x000fe20008000000 */
[----:B------:R-:W-:Y:S01]  /*3ef0*/  UMOV UR23, 0x80000020 ;  /* 0x8000002000177882 */ /* 0x000fe20000000000 */
[----:B------:R-:W-:-:S02]  /*3f00*/  UMOV UR27, 0x80000020 ;  /* 0x80000020001b7882 */ /* 0x000fc40000000000 */
[----:B------:R-:W-:-:S04]  /*3f10*/  UIMAD UR6, UR44, 0x600, UR32 ;  /* 0x000006002c0678a4 */ /* 0x000fc8000f8e0220 */
[----:B------:R-:W-:Y:S02]  /*3f20*/  UIADD3 UR10, UR6, 0x2, URZ ;  /* 0x00000002060a7890 */ /* 0x000fe4000fffe03f */
[----:B------:R-:W-:Y:S02]  /*3f30*/  UIADD3 UR14, UR6, 0x200, URZ ;  /* 0x00000200060e7890 */ /* 0x000fe4000fffe03f */
[----:B------:R-:W-:Y:S02]  /*3f40*/  UIADD3 UR18, UR6, 0x202, URZ ;  /* 0x0000020206127890 */ /* 0x000fe4000fffe03f */
[----:B------:R-:W-:Y:S02]  /*3f50*/  UIADD3 UR22, UR6, 0x400, URZ ;  /* 0x0000040006167890 */ /* 0x000fe4000fffe03f */
[----:B------:R-:W-:Y:S01]  /*3f60*/  UIADD3 UR26, UR6, 0x402, URZ ;  /* 0x00000402061a7890 */ /* 0x000fe2000fffe03f */
[----:B--2---:R-:W-:-:S05]  /*3f70*/  SHF.R.U32.HI R7, RZ, 0x7, R7 ;  /* 0x00000007ff077819 */ /* 0x004fca0000011607 */
[----:B-1----:R-:W-:-:S05]  /*3f80*/  VIADD R6, R7, 0x8 ;  /* 0x0000000807067836 */ /* 0x002fca0000000000 */
[----:B------:R1:W-:Y:S06]  /*3f90*/  BAR.SYNC.DEFER_BLOCKING R6, 0x100 ;  /* 0x000400060000751d */ /* 0x0003ec0000010000 */
[----:B0-----:R-:W-:-:S06]  /*3fa0*/  WARPGROUP.ARRIVE ;  /* 0x00000000000079c5 */ /* 0x001fcc0000000000 */
        /* <DEDUP_REMOVED lines=17> */
[----:B-1----:R-:W-:Y:S05]  /*40c0*/  @P2 BRA `(.L_x_10024) ;  /* 0x00000000002c2947 */ /* 0x002fea0003800000 */
[----:B------:R-:W-:Y:S05]  /*40d0*/  @!P0 BRA `(.L_x_10025) ;  /* 0x0000000000048947 */ /* 0x000fea0003800000 */
[----:B------:R-:W-:Y:S01]  /*40e0*/  BPT.TRAP 0x1 ;  /* 0x000000040000795c */ /* 0x000fe20000300000 */
.L_x_10025:
[----:B------:R-:W-:Y:S01]  /*40f0*/  ULEA UR6, UR35, UR40, 0x3 ;  /* 0x0000002823067291 */ /* 0x000fe2000f8e183f */
[----:B------:R-:W-:-:S05]  /*4100*/  IMAD.U32 R6, RZ, RZ, UR28 ;  /* 0x0000001cff067e24 */ /* 0x000fca000f8e00ff */
[----:B------:R-:W-:-:S04]  /*4110*/  SHF.L.U32 R6, R6, 0x1f, RZ ;  /* 0x0000001f06067819 */ /* 0x000fc800000006ff */
[----:B------:R0:W1:Y:S01]  /*4120*/  SYNCS.PHASECHK.TRANS64.TRYWAIT P1, [UR6+0x2d850], R6 ;  /* 0x02d85006ff0075a7 */ /* 0x0000620008020146 */
[----:B------:R-:W-:Y:S05]  /*4130*/  @!P0 BRA `(.L_x_10026) ;  /* 0x0000000000048947 */ /* 0x000fea0003800000 */
[----:B------:R-:W-:Y:S01]  /*4140*/  BPT.TRAP 0x1 ;  /* 0x000000040000795c */ /* 0x000fe20000300000 */
.L_x_10026:
[----:B-1----:R-:W-:Y:S05]  /*4150*/  @P1 BRA `(.L_x_10024) ;  /* 0x0000000000081947 */ /* 0x002fea0003800000 */
[----:B------:R-:W1:Y:S02]  /*4160*/  SYNCS.PHASECHK.TRANS64.TRYWAIT P1, [UR6+0x2d850], R6 ;  /* 0x02d85006ff0075a7 */ /* 0x000e640008020146 */
[----:B-1----:R-:W-:Y:S05]  /*4170*/  @!P1 BRA `(.L_x_10027) ;  /* 0x0000007400d89947 */ /* 0x002fea0003800000 */
.L_x_10024:
[----:B------:R-:W-:Y:S01]  /*4180*/  UIADD3 UR6, UR40, 0x400, URZ ;  /* 0x0000040028067890 */ /* 0x000fe2000fffe03f */
[----:B------:R-:W-:Y:S01]  /*4190*/  WARPGROUP.ARRIVE ;  /* 0x00000000000079c5 */ /* 0x000fe20000000000 */
[----:B------:R-:W-:Y:S01]  /*41a0*/  UMOV UR29, 0x40000040 ;  /* 0x40000040001d7882 */ /* 0x000fe20000000000 */
[----:B------:R-:W-:Y:S01]  /*41b0*/  UMOV UR31, 0x80000020 ;  /* 0x80000020001f7882 */ /* 0x000fe20000000000 */
[----:B------:R-:W-:-:S03]  /*41c0*/  USHF.R.U32.HI UR6, URZ, 0x4, UR6 ;  /* 0x000000043f067899 */ /* 0x000fc60008011606 */
[----:B------:R-:W1:Y:S01]  /*41d0*/  S2R R8, SR_TID.X ;  /* 0x0000000000087919 */ /* 0x000e620000002100 */
[----:B------:R-:W-:-:S04]  /*41e0*/  ULOP3.LUT UR6, UR6, 0x3fff, URZ, 0xc0, !UPT ;  /* 0x00003fff06067892 */ /* 0x000fc8000f8ec03f */
[----:B------:R-:W-:Y:S02]  /*41f0*/  ULOP3.LUT UR7, UR6, 0x2000000, URZ, 0xfc, !UPT ;  /* 0x0200000006077892 */ /* 0x000fe4000f8efc3f */
[----:B------:R-:W-:Y:S02]  /*4200*/  ULOP3.LUT UR6, UR37, 0x10000, URZ, 0xfc, !UPT ;  /* 0x0001000025067892 */ /* 0x000fe4000f8efc3f */
[----:B------:R-:W-:-:S05]  /*4210*/  UIMAD UR7, UR35, 0x600, UR7 ;  /* 0x00000600230778a4 */ /* 0x000fca000f8e0207 */
[----:B------:R-:W-:Y:S02]  /*4220*/  UMOV UR28, UR6 ;  /* 0x00000006001c7c82 */ /* 0x000fe40008000000 */
[----:B------:R-:W-:Y:S02]  /*4230*/  UMOV UR30, UR7 ;  /* 0x00000007001e7c82 */ /* 0x000fe40008000000 */
[----:B------:R-:W-:Y:S01]  /*4240*/  HGMMA.64x96x16.F32 R88, gdesc[UR28].tnspB, R88, gsb0 ;  /* 0x416000001c5879f0 */ /* 0x000fe20008000858 */
[----:B------:R-:W-:Y:S02]  /*4250*/  UIADD3 UR28, UR6, 0x2, URZ ;  /* 0x00000002061c7890 */ /* 0x000fe4000fffe03f */
[----:B------:R-:W-:Y:S01]  /*4260*/  UIADD3 UR30, UR7, 0x40, URZ ;  /* 0x00000040071e7890 */ /* 0x000fe2000fffe03f */
[----:B------:R-:W-:Y:S01]  /*4270*/  UMOV UR29, 0x40000040 ;  /* 0x40000040001d7882 */ /* 0x000fe20000000000 */
[----:B------:R-:W-:Y:S01]  /*4280*/  UMOV UR31, 0x80000020 ;  /* 0x80000020001f7882 */ /* 0x000fe20000000000 */
[----:B-1----:R-:W-:-:S02]  /*4290*/  SHF.R.U32.HI R7, RZ, 0x7, R8 ;  /* 0x00000007ff077819 */ /* 0x002fc40000011608 */
[----:B------:R-:W-:Y:S02]  /*42a0*/  ISETP.GE.U32.AND P1, PT, R8, 0x180, PT ;  /* 0x000001800800780c */ /* 0x000fe40003f26070 */
[----:B0-----:R-:W-:-:S04]  /*42b0*/  IADD3 R6, R7, 0x9, RZ ;  /* 0x0000000907067810 */ /* 0x001fc80007ffe0ff */
[----:B------:R-:W-:Y:S01]  /*42c0*/  SEL R6, R6, 0x9, !P1 ;  /* 0x0000000906067807 */ /* 0x000fe20004800000 */
[----:B------:R-:W-:Y:S02]  /*42d0*/  WARPGROUP.DEPBAR.LE gsb0, 0x0 ;  /* 0x00008000000079c5 */ /* 0x000fe40000010000 */
[----:B------:R-:W-:-:S06]  /*42e0*/  WARPGROUP.ARRIVE ;  /* 0x00000000000079c5 */ /* 0x000fcc0000000000 */
[----:B------:R-:W-:Y:S01]  /*42f0*/  HGMMA.64x96x16.F32 R88, gdesc[UR28].tnspB, R88, gsb0 ;  /* 0x416000001c5879f0 */ /* 0x000fe20008000858 */
[----:B------:R-:W-:Y:S02]  /*4300*/  UIADD3 UR28, UR6, 0x4, URZ ;  /* 0x00000004061c7890 */ /* 0x000fe4000fffe03f */
[----:B------:R-:W-:Y:S01]  /*4310*/  UIADD3 UR30, UR7, 0x80, URZ ;  /* 0x00000080071e7890 */ /* 0x000fe2000fffe03f */
[----:B------:R-:W-:Y:S01]  /*4320*/  UMOV UR29, 0x40000040 ;  /* 0x40000040001d7882 */ /* 0x000fe20000000000 */
[----:B------:R-:W-:Y:S01]  /*4330*/  UMOV UR31, 0x80000020 ;  /* 0x80000020001f7882 */ /* 0x000fe20000000000 */
        /* <DEDUP_REMOVED lines=37> */
[----:B------:R-:W-:Y:S03]  /*4590*/  HGMMA.64x96x16.F32 R88, gdesc[UR28].tnspB, R88, gsb0 ;  /* 0x416000001c5879f0 */ /* 0x000fe60008000858 */
[----:B------:R-:W-:Y:S02]  /*45a0*/  WARPGROUP.DEPBAR.LE gsb0, 0x0 ;  /* 0x00008000000079c5 */ /* 0x000fe40000010000 */
[----:B------:R0:W-:Y:S06]  /*45b0*/  BAR.ARV R6, 0x100 ;  /* 0x000400060000751d */ /* 0x0001ec0000002000 */
[----:B------:R-:W-:Y:S05]  /*45c0*/  @!P0 BRA `(.L_x_10028) ;  /* 0x0000000000048947 */ /* 0x000fea0003800000 */
[----:B------:R-:W-:Y:S01]  /*45d0*/  BPT.TRAP 0x1 ;  /* 0x000000040000795c */ /* 0x000fe20000300000 */
.L_x_10028:
[----:B0-----:R-:W-:Y:S01]  /*45e0*/  FMUL.FTZ R6, R24, UR34 ;  /* 0x0000002218067c20 */ /* 0x001fe20008410000 */
        /* <DEDUP_REMOVED lines=67> */
[----:B0-----:R-:W-:Y:S01]  /*4a20*/  FMNMX.FTZ R65, R11, R64, !PT ;  /* 0x000000400b417209 */ /* 0x001fe20007810000 */
[----:B------:R-:W-:Y:S01]  /*4a30*/  FMUL.FTZ R64, R76, UR34 ;  /* 0x000000224c407c20 */ /* 0x000fe20008410000 */
[----:B------:R-:W-:-:S04]  /*4a40*/  UIADD3 UR6, UR6, 0x2d840, URZ ;  /* 0x0002d84006067890 */ /* 0x000fc8000fffe03f */
[----:B------:R-:W-:Y:S01]  /*4a50*/  UPRMT UR6, UR41, 0x654, UR6 ;  /* 0x0000065429067896 */ /* 0x000fe20008000006 */
[----:B------:R-:W0:Y:S01]  /*4a60*/  MUFU.TANH R20, R20 ;  /* 0x0000001400147308 */ /* 0x000e220000002400 */
[----:B-1----:R-:W-:-:S07]  /*4a70*/  FMNMX.FTZ R67, R13, R66, !PT ;  /* 0x000000420d437209 */ /* 0x002fce0007810000 */
[----:B------:R-:W1:Y:S01]  /*4a80*/  MUFU.TANH R15, R15 ;  /* 0x0000000f000f7308 */ /* 0x000e620000002400 */
[----:B--2---:R-:W-:Y:S01]  /*4a90*/  FMNMX.FTZ R66, R14, R65, !PT ;  /* 0x000000410e427209 */ /* 0x004fe20007810000 */
[----:B------:R-:W-:Y:S06]  /*4aa0*/  SYNCS.ARRIVE.TRANS64.RED.A1T0 RZ, [UR6], RZ ;  /* 0x000000ffffff79a7 */ /* 0x000fec0008100406 */
        /* <DEDUP_REMOVED lines=121> */
[----:B-1----:R-:W-:Y:S02]  /*5240*/  FMNMX.FTZ R80, R79, R76, !PT ;  /* 0x0000004c4f507209 */ /* 0x002fe40007810000 */
[----:B0-----:R-:W-:-:S03]  /*5250*/  FMNMX.FTZ R81, R78, R69, !PT ;  /* 0x000000454e517209 */ /* 0x001fc60007810000 */
[----:B------:R-:W0:Y:S04]  /*5260*/  SHFL.BFLY PT, R69, R80, 0x1, 0x1f ;  /* 0x0c201f0050457f89 */ /* 0x000e2800000e0000 */
[----:B------:R-:W1:Y:S01]  /*5270*/  SHFL.BFLY PT, R76, R81, 0x1, 0x1f ;  /* 0x0c201f00514c7f89 */ /* 0x000e6200000e0000 */
[----:B0-----:R-:W-:Y:S02]  /*5280*/  FMNMX.FTZ R69, R80, R69, !PT ;  /* 0x0000004550457209 */ /* 0x001fe40007810000 */
[----:B-1----:R-:W-:-:S03]  /*5290*/  FMNMX.FTZ R76, R81, R76, !PT ;  /* 0x0000004c514c7209 */ /* 0x002fc60007810000 */
[C---:B------:R-:W-:Y:S01]  /*52a0*/  FADD.FTZ R0, -R69.reuse, R0 ;  /* 0x0000000045007221 */ /* 0x040fe20000010100 */
[----:B------:R-:W-:-:S03]  /*52b0*/  FMUL.FTZ R79, R69, UR33 ;  /* 0x00000021454f7c20 */ /* 0x000fc60008410000 */
[----:B------:R-:W-:Y:S01]  /*52c0*/  FMUL.FTZ R82, R0, UR33 ;  /* 0x0000002100527c20 */ /* 0x000fe20008410000 */
[C---:B------:R-:W-:Y:S01]  /*52d0*/  FADD.FTZ R0, -R76.reuse, R4 ;  /* 0x000000044c007221 */ /* 0x040fe20000010100 */
[----:B------:R-:W-:Y:S01]  /*52e0*/  FMUL.FTZ R80, R76, UR33 ;  /* 0x000000214c507c20 */ /* 0x000fe20008410000 */
[--C-:B------:R-:W-:Y:S01]  /*52f0*/  FFMA.FTZ R6, R6, UR33, -R79.reuse ;  /* 0x0000002106067c23 */ /* 0x100fe2000801084f */
[--C-:B------:R-:W-:Y:S01]  /*5300*/  FFMA.FTZ R7, R7, UR33, -R79.reuse ;  /* 0x0000002107077c23 */ /* 0x100fe2000801084f */
[----:B------:R-:W-:Y:S01]  /*5310*/  FMUL.FTZ R0, R0, UR33 ;  /* 0x0000002100007c20 */ /* 0x000fe20008410000 */
        /* <DEDUP_REMOVED lines=24> */
[----:B------:R-:W-:Y:S01]  /*54a0*/  FFMA.FTZ R39, R42, UR33, -R80 ;  /* 0x000000212a277c23 */ /* 0x000fe20008010850 */
[--C-:B------:R-:W-:Y:S01]  /*54b0*/  FFMA.FTZ R32, R32, UR33, -R79.reuse ;  /* 0x0000002120207c23 */ /* 0x100fe2000801084f */
[----:B------:R-:W1:Y:S01]  /*54c0*/  MUFU.EX2 R78, R78 ;  /* 0x0000004e004e7308 */ /* 0x000e620000000800 */
[----:B0-----:R-:W-:Y:S01]  /*54d0*/  FFMA.FTZ R8, R4, R3, R6 ;  /* 0x0000000304087223 */ /* 0x001fe20000010006 */
        /* <DEDUP_REMOVED lines=15> */
[----:B-1----:R-:W-:Y:S01]  /*55d0*/  FFMA.FTZ R34, R0, R5, R78 ;  /* 0x0000000500227223 */ /* 0x002fe2000001004e */
[--C-:B------:R-:W-:Y:S01]  /*55e0*/  FFMA.FTZ R49, R49, UR33, -R79.reuse ;  /* 0x0000002131317c23 */ /* 0x100fe2000801084f */
[--C-:B------:R-:W-:Y:S01]  /*55f0*/  FFMA.FTZ R52, R52, UR33, -R79.reuse ;  /* 0x0000002134347c23 */ /* 0x100fe2000801084f */
[--C-:B------:R-:W-:Y:S01]  /*5600*/  FFMA.FTZ R53, R53, UR33, -R79.reuse ;  /* 0x0000002135357c23 */ /* 0x100fe2000801084f */
[--C-:B------:R-:W-:Y:S01]  /*5610*/  FFMA.FTZ R56, R56, UR33, -R79.reuse ;  /* 0x0000002138387c23 */ /* 0x100fe2000801084f */
[--C-:B------:R-:W-:Y:S01]  /*5620*/  FFMA.FTZ R57, R57, UR33, -R79.reuse ;  /* 0x0000002139397c23 */ /* 0x100fe2000801084f */
[--C-:B------:R-:W-:Y:S01]  /*5630*/  FFMA.FTZ R60, R60, UR33, -R79.reuse ;  /* 0x000000213c3c7c23 */ /* 0x100fe2000801084f */
[----:B------:R-:W1:Y:S01]  /*5640*/  MUFU.EX2 R10, R10 ;  /* 0x0000000a000a7308 */ /* 0x000e620000000800 */
[----:B0-----:R-:W-:Y:S01]  /*5650*/  FADD.FTZ R3, R7, R8 ;  /* 0x0000000807037221 */ /* 0x001fe20000010000 */
[--C-:B------:R-:W-:Y:S01]  /*5660*/  FFMA.FTZ R61, R61, UR33, -R79.reuse ;  /* 0x000000213d3d7c23 */ /* 0x100fe2000801084f */
[--C-:B------:R-:W-:Y:S01]  /*5670*/  FFMA.FTZ R64, R64, UR33, -R79.reuse ;  /* 0x0000002140407c23 */ /* 0x100fe2000801084f */
[--C-:B------:R-:W-:Y:S01]  /*5680*/  FFMA.FTZ R65, R65, UR33, -R79.reuse ;  /* 0x0000002141417c23 */ /* 0x100fe2000801084f */
[--C-:B------:R-:W-:Y:S01]  /*5690*/  FFMA.FTZ R68, R68, UR33, -R79.reuse ;  /* 0x0000002144447c23 */ /* 0x100fe2000801084f */
[--C-:B------:R-:W-:Y:S01]  /*56a0*/  FFMA.FTZ R70, R70, UR33, -R79.reuse ;  /* 0x0000002146467c23 */ /* 0x100fe2000801084f */
[--C-:B------:R-:W-:Y:S01]  /*56b0*/  FFMA.FTZ R73, R73, UR33, -R79.reuse ;  /* 0x0000002149497c23 */ /* 0x100fe2000801084f */
[----:B------:R-:W0:Y:S01]  /*56c0*/  MUFU.EX2 R12, R12 ;  /* 0x0000000c000c7308 */ /* 0x000e220000000800 */
[----:B--2---:R-:W-:Y:S01]  /*56d0*/  FADD.FTZ R5, R9, R34 ;  /* 0x0000002209057221 */ /* 0x004fe20000010000 */
[----:B------:R-:W-:Y:S01]  /*56e0*/  FFMA.FTZ R74, R74, UR33, -R79 ;  /* 0x000000214a4a7c23 */ /* 0x000fe2000801084f */
[--C-:B------:R-:W-:Y:S01]  /*56f0*/  FFMA.FTZ R79, R51, UR33, -R80.reuse ;  /* 0x00000021334f7c23 */ /* 0x100fe20008010850 */
[--C-:B------:R-:W-:Y:S01]  /*5700*/  FFMA.FTZ R51, R59, UR33, -R80.reuse ;  /* 0x000000213b337c23 */ /* 0x100fe20008010850 */
[--C-:B------:R-:W-:Y:S01]  /*5710*/  FFMA.FTZ R35, R62, UR33, -R80.reuse ;  /* 0x000000213e237c23 */ /* 0x100fe20008010850 */
[--C-:B------:R-:W-:Y:S01]  /*5720*/  FFMA.FTZ R50, R63, UR33, -R80.reuse ;  /* 0x000000213f327c23 */ /* 0x100fe20008010850 */
[--C-:B------:R-:W-:Y:S01]  /*5730*/  FFMA.FTZ R63, R67, UR33, -R80.reuse ;  /* 0x00000021433f7c23 */ /* 0x100fe20008010850 */
        /* <DEDUP_REMOVED lines=9> */
[----:B-1----:R-:W-:Y:S01]  /*57d0*/  FADD.FTZ R8, R85, R34 ;  /* 0x0000002255087221 */ /* 0x002fe20000010000 */
        /* <DEDUP_REMOVED lines=118> */
.L_x_10029:
[----:B------:R-:W-:Y:S01]  /*5f40*/  ULEA UR6, UR35, UR40, 0x3 ;  /* 0x0000002823067291 */ /* 0x000fe2000f8e183f */
[----:B------:R-:W-:Y:S01]  /*5f50*/  F2FP.F16.F32.PACK_AB R10, R11, R10 ;  /* 0x0000000a0b0a723e */ /* 0x000fe200000000ff */
[----:B------:R-:W-:Y:S01]  /*5f60*/  UMOV UR28, UR45 ;  /* 0x0000002d001c7c82 */ /* 0x000fe20008000000 */
[----:B------:R-:W-:Y:S01]  /*5f70*/  F2FP.F16.F32.PACK_AB R11, R85, R12 ;  /* 0x0000000c550b723e */ /* 0x000fe200000000ff */
[----:B------:R-:W-:Y:S01]  /*5f80*/  UIADD3 UR6, UR6, 0x2d860, URZ ;  /* 0x0002d86006067890 */ /* 0x000fe2000fffe03f */
[----:B------:R-:W-:Y:S01]  /*5f90*/  F2FP.F16.F32.PACK_AB R8, R7, R6 ;  /* 0x000000060708723e */ /* 0x000fe200000000ff */
[----:B------:R-:W-:Y:S01]  /*5fa0*/  UMOV UR35, UR44 ;  /* 0x0000002c00237c82 */ /* 0x000fe20008000000 */
[----:B------:R-:W-:Y:S01]  /*5fb0*/  F2FP.F16.F32.PACK_AB R9, R9, R78 ;  /* 0x0000004e0909723e */ /* 0x000fe200000000ff */
[----:B------:R-:W-:Y:S01]  /*5fc0*/  UPRMT UR6, UR41, 0x654, UR6 ;  /* 0x0000065429067896 */ /* 0x000fe20008000006 */
        /* <DEDUP_REMOVED lines=9> */
[----:B------:R-:W-:Y:S01]  /*6060*/  SYNCS.ARRIVE.TRANS64.RED.A1T0 RZ, [UR6], RZ ;  /* 0x000000ffffff79a7 */ /* 0x000fe20008100406 */
[----:B------:R-:W-:Y:S01]  /*6070*/  F2FP.F16.F32.PACK_AB R29, R30, R21 ;  /* 0x000000151e1d723e */ /* 0x000fe200000000ff */
[----:B------:R1:W-:Y:S01]  /*6080*/  STSM.16.M88.4 [R2+0x21800], R8 ;  /* 0x0218000802007844 */ /* 0x0003e20000000200 */
[----:B------:R-:W-:Y:S01]  /*6090*/  F2FP.F16.F32.PACK_AB R36, R37, R36 ;  /* 0x000000242524723e */ /* 0x000fe200000000ff */
[----:B------:R-:W-:Y:S01]  /*60a0*/  UIADD3 UR6, UR50, -0x1, URZ ;  /* 0xffffffff32067890 */ /* 0x000fe2000fffe03f */
[----:B------:R-:W-:Y:S01]  /*60b0*/  F2FP.F16.F32.PACK_AB R30, R33, R32 ;  /* 0x00000020211e723e */ /* 0x000fe200000000ff */
[----:B------:R1:W-:Y:S01]  /*60c0*/  STSM.16.M88.4 [R18], R12 ;  /* 0x0000000c12007844 */ /* 0x0003e20000000200 */
[----:B------:R-:W-:Y:S01]  /*60d0*/  F2FP.F16.F32.PACK_AB R31, R82, R31 ;  /* 0x0000001f521f723e */ /* 0x000fe200000000ff */
[----:B------:R-:W-:Y:S01]  /*60e0*/  FMUL.FTZ R96, R96, R4 ;  /* 0x0000000460607220 */ /* 0x000fe20000410000 */
[----:B------:R-:W-:Y:S01]  /*60f0*/  F2FP.F16.F32.PACK_AB R37, R38, R26 ;  /* 0x0000001a2625723e */ /* 0x000fe200000000ff */
[----:B------:R-:W-:Y:S01]  /*6100*/  FMUL.FTZ R97, R97, R4 ;  /* 0x0000000461617220 */ /* 0x000fe20000410000 */
[----:B------:R-:W-:Y:S01]  /*6110*/  F2FP.F16.F32.PACK_AB R44, R45, R44 ;  /* 0x0000002c2d2c723e */ /* 0x000fe200000000ff */
[----:B------:R1:W-:Y:S01]  /*6120*/  STSM.16.M88.4 [R17], R28 ;  /* 0x0000001c11007844 */ /* 0x0003e20000000200 */
[----:B------:R-:W-:Y:S01]  /*6130*/  F2FP.F16.F32.PACK_AB R38, R41, R40 ;  /* 0x000000282926723e */ /* 0x000fe200000000ff */
[-C--:B------:R-:W-:Y:S01]  /*6140*/  FMUL.FTZ R100, R100, R4.reuse ;  /* 0x0000000464647220 */ /* 0x080fe20000410000 */
[----:B------:R-:W-:Y:S01]  /*6150*/  F2FP.F16.F32.PACK_AB R39, R81, R39 ;  /* 0x000000275127723e */ /* 0x000fe200000000ff */
[-C--:B------:R-:W-:Y:S01]  /*6160*/  FMUL.FTZ R101, R101, R4.reuse ;  /* 0x0000000465657220 */ /* 0x080fe20000410000 */
[----:B------:R-:W-:Y:S01]  /*6170*/  F2FP.F16.F32.PACK_AB R45, R46, R27 ;  /* 0x0000001b2e2d723e */ /* 0x000fe200000000ff */
[----:B------:R-:W-:Y:S01]  /*6180*/  FMUL.FTZ R104, R104, R4 ;  /* 0x0000000468687220 */ /* 0x000fe20000410000 */
[----:B------:R-:W-:Y:S01]  /*6190*/  F2FP.F16.F32.PACK_AB R52, R53, R52 ;  /* 0x000000343534723e */ /* 0x000fe200000000ff */
[----:B------:R1:W-:Y:S01]  /*61a0*/  STSM.16.M88.4 [R16], R36 ;  /* 0x0000002410007844 */ /* 0x0003e20000000200 */
[----:B------:R-:W-:Y:S01]  /*61b0*/  F2FP.F16.F32.PACK_AB R46, R49, R48 ;  /* 0x00000030312e723e */ /* 0x000fe200000000ff */
[-C--:B------:R-:W-:Y:S01]  /*61c0*/  FMUL.FTZ R105, R105, R4.reuse ;  /* 0x0000000469697220 */ /* 0x080fe20000410000 */
[----:B------:R-:W-:Y:S01]  /*61d0*/  F2FP.F16.F32.PACK_AB R47, R79, R47 ;  /* 0x0000002f4f2f723e */ /* 0x000fe200000000ff */
[----:B------:R-:W-:Y:S01]  /*61e0*/  FMUL.FTZ R108, R108, R4 ;  /* 0x000000046c6c7220 */ /* 0x000fe20000410000 */
[----:B------:R-:W-:Y:S01]  /*61f0*/  F2FP.F16.F32.PACK_AB R53, R54, R34 ;  /* 0x000000223635723e */ /* 0x000fe200000000ff */
[----:B------:R-:W-:Y:S01]  /*6200*/  FMUL.FTZ R109, R109, R4 ;  /* 0x000000046d6d7220 */ /* 0x000fe20000410000 */
[----:B------:R-:W-:Y:S01]  /*6210*/  F2FP.F16.F32.PACK_AB R54, R57, R56 ;  /* 0x000000383936723e */ /* 0x000fe200000000ff */
[----:B------:R1:W-:Y:S01]  /*6220*/  STSM.16.M88.4 [R2+0x27800], R44 ;  /* 0x0278002c02007844 */ /* 0x0003e20000000200 */
[----:B------:R-:W-:Y:S01]  /*6230*/  F2FP.F16.F32.PACK_AB R55, R51, R55 ;  /* 0x000000373337723e */ /* 0x000fe200000000ff */
[----:B------:R-:W-:Y:S01]  /*6240*/  FMUL.FTZ R112, R112, R4 ;  /* 0x0000000470707220 */ /* 0x000fe20000410000 */
[----:B------:R-:W-:Y:S01]  /*6250*/  F2FP.F16.F32.PACK_AB R60, R61, R60 ;  /* 0x0000003c3d3c723e */ /* 0x000fe200000000ff */
[----:B------:R-:W-:Y:S01]  /*6260*/  FMUL.FTZ R113, R113, R4 ;  /* 0x0000000471717220 */ /* 0x000fe20000410000 */
[----:B------:R-:W-:Y:S01]  /*6270*/  F2FP.F16.F32.PACK_AB R61, R50, R35 ;  /* 0x00000023323d723e */ /* 0x000fe200000000ff */
[----:B------:R1:W-:Y:S01]  /*6280*/  STSM.16.M88.4 [R19], R52 ;  /* 0x0000003413007844 */ /* 0x0003e20000000200 */
[----:B------:R-:W-:Y:S01]  /*6290*/  F2FP.F16.F32.PACK_AB R62, R65, R64 ;  /* 0x00000040413e723e */ /* 0x000fe200000000ff */
[----:B------:R-:W-:Y:S01]  /*62a0*/  FMUL.FTZ R116, R116, R4 ;  /* 0x0000000474747220 */ /* 0x000fe20000410000 */
[----:B------:R-:W-:Y:S01]  /*62b0*/  F2FP.F16.F32.PACK_AB R63, R63, R42 ;  /* 0x0000002a3f3f723e */ /* 0x000fe200000000ff */
[-C--:B------:R-:W-:Y:S01]  /*62c0*/  FMUL.FTZ R117, R117, R4.reuse ;  /* 0x0000000475757220 */ /* 0x080fe20000410000 */
[----:B------:R-:W-:Y:S01]  /*62d0*/  F2FP.F16.F32.PACK_AB R57, R58, R43 ;  /* 0x0000002b3a39723e */ /* 0x000fe200000000ff */
[----:B------:R-:W-:Y:S01]  /*62e0*/  FMUL.FTZ R120, R120, R4 ;  /* 0x0000000478787220 */ /* 0x000fe20000410000 */
[----:B------:R-:W-:Y:S01]  /*62f0*/  F2FP.F16.F32.PACK_AB R56, R70, R68 ;  /* 0x000000444638723e */ /* 0x000fe200000000ff */
[----:B------:R1:W-:Y:S01]  /*6300*/  STSM.16.M88.4 [R17+0x6000], R60 ;  /* 0x0060003c11007844 */ /* 0x0003e20000000200 */
[----:B------:R-:W-:Y:S01]  /*6310*/  F2FP.F16.F32.PACK_AB R58, R74, R73 ;  /* 0x000000494a3a723e */ /* 0x000fe200000000ff */
[-C--:B------:R-:W-:Y:S01]  /*6320*/  FMUL.FTZ R121, R121, R4.reuse ;  /* 0x0000000479797220 */ /* 0x080fe20000410000 */
[----:B------:R-:W-:Y:S01]  /*6330*/  F2FP.F16.F32.PACK_AB R59, R66, R59 ;  /* 0x0000003b423b723e */ /* 0x000fe200000000ff */
[-C--:B------:R-:W-:Y:S01]  /*6340*/  FMUL.FTZ R124, R124, R4.reuse ;  /* 0x000000047c7c7220 */ /* 0x080fe20000410000 */
[----:B------:R-:W-:Y:S01]  /*6350*/  ISETP.LT.AND P1, PT, RZ, UR50, PT ;  /* 0x00000032ff007c0c */ /* 0x000fe2000bf21270 */
[----:B------:R-:W-:Y:S01]  /*6360*/  UMOV UR50, UR6 ;  /* 0x0000000600327c82 */ /* 0x000fe20008000000 */
[-C--:B------:R-:W-:Y:S01]  /*6370*/  FMUL.FTZ R125, R125, R4.reuse ;  /* 0x000000047d7d7220 */ /* 0x080fe20000410000 */
[----:B------:R1:W-:Y:S01]  /*6380*/  STSM.16.M88.4 [R16+0x6000], R56 ;  /* 0x0060003810007844 */ /* 0x0003e20000000200 */
[-C--:B------:R-:W-:Y:S01]  /*6390*/  FMUL.FTZ R128, R128, R4.reuse ;  /* 0x0000000480807220 */ /* 0x080fe20000410000 */
[-C--:B------:R-:W-:Y:S01]  /*63a0*/  FMUL.FTZ R129, R129, R4.reuse ;  /* 0x0000000481817220 */ /* 0x080fe20000410000 */
[-C--:B------:R-:W-:Y:S01]  /*63b0*/  FMUL.FTZ R132, R132, R4.reuse ;  /* 0x0000000484847220 */ /* 0x080fe20000410000 */
[----:B------:R-:W-:Y:S01]  /*63c0*/  @!PT LDS RZ, [RZ] ;  /* 0x00000000fffff984 */ /* 0x000fe20000000800 */
[----:B------:R-:W-:Y:S01]  /*63d0*/  @!PT LDS RZ, [RZ] ;  /* 0x00000000fffff984 */ /* 0x000fe20000000800 */
[----:B------:R-:W-:Y:S01]  /*63e0*/  @!PT LDS RZ, [RZ] ;  /* 0x00000000fffff984 */ /* 0x000fe20000000800 */
[----:B------:R-:W-:Y:S01]  /*63f0*/  @!PT LDS RZ, [RZ] ;  /* 0x00000000fffff984 */ /* 0x000fe20000000800 */
[----:B------:R0:W-:Y:S06]  /*6400*/  MEMBAR.ALL.CTA ;  /* 0x0000000000007992 */ /* 0x0001ec0000008000 */
[----:B0-----:R-:W0:Y:S01]  /*6410*/  FENCE.VIEW.ASYNC.S ;  /* 0x00000000000073c6 */ /* 0x001e220000000000 */
        /* <DEDUP_REMOVED lines=27> */
[----:B0-----:R-:W-:Y:S01]  /*65d0*/  NOP ;  /* 0x0000000000007918 */ /* 0x001fe20000000000 */
[----:B-1----:R-:W-:Y:S05]  /*65e0*/  @P1 BRA `(.L_x_10030) ;  /* 0xffffffd400d41947 */ /* 0x002fea000383ffff */
.L_x_10019:
[----:B------:R-:W-:Y:S06]  /*65f0*/  BAR.ARV 0x8, 0x200 ;  /* 0x0208000000007b1d */ /* 0x000fec0000002000 */
[----:B------:R-:W-:Y:S05]  /*6600*/  @!P0 BRA `(.L_x_10031) ;  /* 0x0000000000048947 */ /* 0x000fea0003800000 */
[----:B------:R-:W-:Y:S01]  /*6610*/  BPT.TRAP 0x1 ;  /* 0x000000040000795c */ /* 0x000fe20000300000 */
.L_x_10031:
[----:B------:R-:W-:Y:S01]  /*6620*/  ULEA UR8, UR44, UR40, 0x3 ;  /* 0x000000282c087291 */ /* 0x000fe2000f8e183f */
[----:B------:R-:W-:-:S05]  /*6630*/  IMAD.U32 R0, RZ, RZ, UR45 ;  /* 0x0000002dff007e24 */ /* 0x000fca000f8e00ff */
[----:B------:R-:W-:-:S04]  /*6640*/  SHF.L.U32 R0, R0, 0x1f, RZ ;  /* 0x0000001f00007819 */ /* 0x000fc800000006ff */
[----:B------:R1:W2:Y:S01]  /*6650*/  SYNCS.PHASECHK.TRANS64.TRYWAIT P1, [UR8+0x2d850], R0 ;  /* 0x02d85000ff0075a7 */ /* 0x0002a20008020148 */
[----:B------:R-:W-:Y:S05]  /*6660*/  @!P0 BRA `(.L_x_10032) ;  /* 0x0000000000048947 */ /* 0x000fea0003800000 */
[----:B------:R-:W-:Y:S01]  /*6670*/  BPT.TRAP 0x1 ;  /* 0x000000040000795c */ /* 0x000fe20000300000 */
.L_x_10032:
[----:B--2---:R-:W-:Y:S05]  /*6680*/  @P1 BRA `(.L_x_10033) ;  /* 0x0000000000081947 */ /* 0x004fea0003800000 */
[----:B------:R-:W2:Y:S02]  /*6690*/  SYNCS.PHASECHK.TRANS64.TRYWAIT P1, [UR8+0x2d850], R0 ;  /* 0x02d85000ff0075a7 */ /* 0x000ea40008020148 */
[----:B--2---:R-:W-:Y:S05]  /*66a0*/  @!P1 BRA `(.L_x_10034) ;  /* 0x0000005000a49947 */ /* 0x004fea0003800000 */
.L_x_10033:
[----:B------:R-:W-:Y:S01]  /*66b0*/  UIADD3 UR4, UR40, 0x400, URZ ;  /* 0x0000040028047890 */ /* 0x000fe2000fffe03f */
[----:B------:R-:W-:Y:S01]  /*66c0*/  WARPGROUP.ARRIVE ;  /* 0x00000000000079c5 */ /* 0x000fe20000000000 */
[----:B------:R-:W-:Y:S01]  /*66d0*/  ULOP3.LUT UR37, UR37, 0x10000, URZ, 0xfc, !UPT ;  /* 0x0001000025257892 */ /* 0x000fe2000f8efc3f */
[----:B-12---:R-:W1:Y:S01]  /*66e0*/  SHFL.BFLY PT, R0, R3, 0x2, 0x1f ;  /* 0x0c401f0003007f89 */ /* 0x006e6200000e0000 */
[----:B------:R-:W-:Y:S01]  /*66f0*/  USHF.R.U32.HI UR4, URZ, 0x4, UR4 ;  /* 0x000000043f047899 */ /* 0x000fe20008011604 */
[----:B------:R-:W-:Y:S01]  /*6700*/  IMAD.MOV.U32 R55, RZ, RZ, RZ ;  /* 0x000000ffff377224 */ /* 0x000fe200078e00ff */
[----:B------:R-:W-:Y:S01]  /*6710*/  UMOV UR5, 0x40000040 ;  /* 0x4000004000057882 */ /* 0x000fe20000000000 */
[----:B------:R-:W-:Y:S01]  /*6720*/  UMOV UR7, 0x80000020 ;  /* 0x8000002000077882 */ /* 0x000fe20000000000 */
[----:B------:R-:W-:Y:S01]  /*6730*/  ULOP3.LUT UR4, UR4, 0x3fff, URZ, 0xc0, !UPT ;  /* 0x00003fff04047892 */ /* 0x000fe2000f8ec03f */
[----:B------:R-:W2:Y:S01]  /*6740*/  SHFL.BFLY PT, R4, R5, 0x2, 0x1f ;  /* 0x0c401f0005047f89 */ /* 0x000ea200000e0000 */
[----:B0-----:R-:W-:Y:S01]  /*6750*/  MOV R8, RZ ;  /* 0x000000ff00087202 */ /* 0x001fe20000000f00 */
[----:B------:R-:W-:Y:S01]  /*6760*/  IMAD.U32 R12, RZ, RZ, UR33 ;  /* 0x00000021ff0c7e24 */ /* 0x000fe2000f8e00ff */
[----:B------:R-:W-:-:S04]  /*6770*/  ULOP3.LUT UR4, UR4, 0x2000000, URZ, 0xfc, !UPT ;  /* 0x0200000004047892 */ /* 0x000fc8000f8efc3f */
[----:B------:R-:W-:-:S03]  /*6780*/  UIMAD UR9, UR44, 0x600, UR4 ;  /* 0x000006002c0978a4 */ /* 0x000fc6000f8e0204 */
[----:B------:R-:W-:-:S04]  /*6790*/  UMOV UR4, UR37 ;  /* 0x0000002500047c82 */ /* 0x000fc80008000000 */
[----:B------:R-:W-:Y:S02]  /*67a0*/  UMOV UR6, UR9 ;  /* 0x0000000900067c82 */ /* 0x000fe40008000000 */
[----:B------:R-:W-:Y:S01]  /*67b0*/  HGMMA.64x96x16.F32 R88, gdesc[UR4].tnspB, R88, gsb0 ;  /* 0x41600000045879f0 */ /* 0x000fe20008000858 */
[----:B------:R-:W-:Y:S01]  /*67c0*/  UIADD3 UR4, UR37, 0x2, URZ ;  /* 0x0000000225047890 */ /* 0x000fe2000fffe03f */
[----:B-1----:R-:W-:Y:S01]  /*67d0*/  FADD.FTZ R0, R0, R3 ;  /* 0x0000000300007221 */ /* 0x002fe20000010000 */
[----:B------:R-:W-:Y:S01]  /*67e0*/  UIADD3 UR6, UR9, 0x40, URZ ;  /* 0x0000004009067890 */ /* 0x000fe2000fffe03f */
[----:B------:R-:W-:Y:S01]  /*67f0*/  IMAD.MOV.U32 R3, RZ, RZ, -0x800000 ;  /* 0xff800000ff037424 */ /* 0x000fe200078e00ff */
[----:B------:R-:W-:Y:S01]  /*6800*/  UMOV UR5, 0x40000040 ;  /* 0x4000004000057882 */ /* 0x000fe20000000000 */
[----:B------:R-:W-:Y:S01]  /*6810*/  UMOV UR7, 0x80000020 ;  /* 0x8000002000077882 */ /* 0x000fe20000000000 */
[----:B------:R-:W0:Y:S01]  /*6820*/  SHFL.BFLY PT, R7, R0, 0x1, 0x1f ;  /* 0x0c201f0000077f89 */ /* 0x000e2200000e0000 */
[----:B--2---:R-:W-:-:S05]  /*6830*/  FADD.FTZ R4, R4, R5 ;  /* 0x0000000504047221 */ /* 0x004fca0000010000 */
[----:B------:R-:W1:Y:S01]  /*6840*/  SHFL.BFLY PT, R9, R4, 0x1, 0x1f ;  /* 0x0c201f0004097f89 */ /* 0x000e6200000e0000 */
[----:B0-----:R-:W-:Y:S01]  /*6850*/  FADD.FTZ R10, R0, R7 ;  /* 0x00000007000a7221 */ /* 0x001fe20000010000 */
[----:B------:R-:W-:Y:S02]  /*6860*/  IMAD.U32 R7, RZ, RZ, UR33 ;  /* 0x00000021ff077e24 */ /* 0x000fe4000f8e00ff */
[----:B------:R-:W-:Y:S02]  /*6870*/  IMAD.MOV.U32 R0, RZ, RZ, -0x800000 ;  /* 0xff800000ff007424 */ /* 0x000fe400078e00ff */
[----:B------:R-:W-:Y:S01]  /*6880*/  FSETP.NE.FTZ.AND P1, PT, R10, RZ, PT ;  /* 0x000000ff0a00720b */ /* 0x000fe20003f35000 */
[----:B-1----:R-:W-:-:S05]  /*6890*/  FADD.FTZ R9, R4, R9 ;  /* 0x0000000904097221 */ /* 0x002fca0000010000 */
[----:B------:R-:W-:-:S07]  /*68a0*/  FSETP.NE.FTZ.AND P2, PT, R9, RZ, PT ;  /* 0x000000ff0900720b */ /* 0x000fce0003f55000 */
[----:B------:R-:W0:Y:S01]  /*68b0*/  @P1 MUFU.LG2 R5, R10 ;  /* 0x0000000a00051308 */ /* 0x000e220000000c00 */
[----:B------:R-:W-:-:S05]  /*68c0*/  @P1 FMUL.FTZ R4, R7, 0.69314718246459960938 ;  /* 0x3f31721807041820 */ /* 0x000fca0000410000 */
[----:B------:R-:W-:Y:S02]  /*68d0*/  @P2 FMUL.FTZ R12, R12, 0.69314718246459960938 ;  /* 0x3f3172180c0c2820 */ /* 0x000fe40000410000 */
        /* <DEDUP_REMOVED lines=53> */
[----:B0-23--:R-:W-:Y:S05]  /*6c30*/  @!P0 BRA `(.L_x_10035) ;  /* 0x0000000000048947 */ /* 0x00dfea0003800000 */
[----:B------:R-:W-:Y:S01]  /*6c40*/  BPT.TRAP 0x1 ;  /* 0x000000040000795c */ /* 0x000fe20000300000 */
.L_x_10035:
[----:B------:R-:W0:Y:S01]  /*6c50*/  S2UR UR6, SR_SWINHI ;  /* 0x00000000000679c3 */ /* 0x000e220000002f00 */
[-C--:B------:R-:W-:Y:S01]  /*6c60*/  FMUL.FTZ R6, R93, R55.reuse ;  /* 0x000000375d067220 */ /* 0x080fe20000410000 */
[----:B------:R-:W-:Y:S01]  /*6c70*/  ULDC UR7, c[0x0][0xc44] ;  /* 0x0003110000077ab9 */ /* 0x000fe20000000800 */
[----:B------:R-:W-:Y:S01]  /*6c80*/  IMAD R61, RZ, RZ, -UR43 ;  /* 0x8000002bff3d7e24 */ /* 0x000fe2000f8e02ff */
[----:B------:R-:W-:Y:S01]  /*6c90*/  UIADD3 UR8, UR8, 0x2d860, URZ ;  /* 0x0002d86008087890 */ /* 0x000fe2000fffe03f */
[----:B------:R-:W-:Y:S01]  /*6ca0*/  IMAD R9, R138, 0x20, R22 ;  /* 0x000000208a097824 */ /* 0x000fe200078e0216 */
[----:B------:R-:W-:Y:S01]  /*6cb0*/  ULDC.64 UR10, c[0x0][0xb90] ;  /* 0x0002e400000a7ab9 */ /* 0x000fe20000000a00 */
[-C--:B------:R-:W-:Y:S01]  /*6cc0*/  FMUL.FTZ R62, R95, R8.reuse ;  /* 0x000000085f3e7220 */ /* 0x080fe20000410000 */
[----:B------:R-:W1:Y:S01]  /*6cd0*/  LDC R60, c[0x0][0xbe8] ;  /* 0x0002fa00ff3c7b82 */ /* 0x000e620000000800 */
[----:B------:R-:W-:Y:S01]  /*6ce0*/  UPRMT UR8, UR41, 0x654, UR8 ;  /* 0x0000065429087896 */ /* 0x000fe20008000008 */
[-C--:B------:R-:W-:Y:S01]  /*6cf0*/  FMUL.FTZ R7, R89, R55.reuse ;  /* 0x0000003759077220 */ /* 0x080fe20000410000 */
[-C--:B------:R-:W-:Y:S01]  /*6d00*/  FMUL.FTZ R63, R92, R55.reuse ;  /* 0x000000375c3f7220 */ /* 0x080fe20000410000 */
[----:B------:R-:W-:Y:S01]  /*6d10*/  FMUL.FTZ R28, R88, R55 ;  /* 0x00000037581c7220 */ /* 0x000fe20000410000 */
[-C--:B------:R-:W-:Y:S01]  /*6d20*/  FMUL.FTZ R82, R91, R8.reuse ;  /* 0x000000085b527220 */ /* 0x080fe20000410000 */
[-C--:B------:R-:W-:Y:S01]  /*6d30*/  FMUL.FTZ R85, R94, R8.reuse ;  /* 0x000000085e557220 */ /* 0x080fe20000410000 */
[-C--:B------:R-:W-:Y:S01]  /*6d40*/  FMUL.FTZ R87, R90, R8.reuse ;  /* 0x000000085a577220 */ /* 0x080fe20000410000 */
[----:B------:R-:W2:Y:S01]  /*6d50*/  LDC R26, c[0x0][0xc38] ;  /* 0x00030e00ff1a7b82 */ /* 0x000ea20000000800 */
[----:B------:R-:W-:Y:S01]  /*6d60*/  F2FP.F16.F32.PACK_AB R6, R6, R63 ;  /* 0x0000003f0606723e */ /* 0x000fe200000000ff */
        /* <DEDUP_REMOVED lines=8> */
[----:B------:R-:W-:Y:S01]  /*6df0*/  SYNCS.ARRIVE.TRANS64.RED.A1T0 RZ, [UR8], RZ ;  /* 0x000000ffffff79a7 */ /* 0x000fe20008100408 */
        /* <DEDUP_REMOVED lines=11> */
[----:B------:R-:W-:Y:S01]  /*6eb0*/  USHF.R.S32.HI UR12, URZ, 0x1f, UR7 ;  /* 0x0000001f3f0c7899 */ /* 0x000fe20008011407 */
[----:B------:R-:W-:Y:S01]  /*6ec0*/  IADD3 R27, P3, R4, 0x3000, RZ ;  /* 0x00003000041b7810 */ /* 0x000fe20007f7e0ff */
[----:B------:R-:W-:Y:S01]  /*6ed0*/  UIMAD.WIDE.U32 UR4, UR7, UR10, URZ ;  /* 0x0000000a070472a5 */ /* 0x000fe2000f8e003f */
[----:B--2---:R-:W-:Y:S01]  /*6ee0*/  IMAD R61, R26, R61, UR36 ;  /* 0x000000241a3d7e24 */ /* 0x004fe2000f8e023d */
[----:B------:R-:W-:Y:S01]  /*6ef0*/  IADD3 R25, P0, R4, 0x6020, RZ ;  /* 0x0000602004197810 */ /* 0x000fe20007f1e0ff */
[----:B------:R-:W-:Y:S01]  /*6f00*/  IMAD.X R11, RZ, RZ, R5, P1 ;  /* 0x000000ffff0b7224 */ /* 0x000fe200008e0605 */
[----:B-1----:R-:W-:Y:S01]  /*6f10*/  ISETP.NE.AND P1, PT, R60, 0x1, PT ;  /* 0x000000013c00780c */ /* 0x002fe20003f25270 */
[----:B------:R-:W-:Y:S01]  /*6f20*/  UIMAD UR6, UR12, UR10, URZ ;  /* 0x0000000a0c0672a4 */ /* 0x000fe2000f8e023f */
[----:B------:R-:W-:Y:S01]  /*6f30*/  LOP3.LUT R14, R27, 0x180, RZ, 0xc0, !PT ;  /* 0x000001801b0e7812 */ /* 0x000fe200078ec0ff */
[----:B------:R-:W-:Y:S01]  /*6f40*/  IMAD R95, R61, 0xc0, R142 ;  /* 0x000000c03d5f7824 */ /* 0x000fe200078e028e */
[----:B------:R-:W-:Y:S01]  /*6f50*/  LOP3.LUT R24, R25, 0x180, RZ, 0xc0, !PT ;  /* 0x0000018019187812 */ /* 0x000fe200078ec0ff */
[----:B------:R-:W-:Y:S01]  /*6f60*/  UIMAD UR6, UR7, UR11, UR6 ;  /* 0x0000000b070672a4 */ /* 0x000fe2000f8e0206 */
[----:B------:R-:W-:Y:S01]  /*6f70*/  SHF.R.U64 R14, R14, 0x3, RZ ;  /* 0x000000030e0e7819 */ /* 0x000fe200000012ff */
[----:B------:R-:W-:Y:S01]  /*6f80*/  IMAD.MOV.U32 R89, RZ, RZ, R95 ;  /* 0x000000ffff597224 */ /* 0x000fe200078e005f */
[----:B------:R-:W-:Y:S01]  /*6f90*/  SHF.R.U64 R24, R24, 0x3, RZ ;  /* 0x0000000318187819 */ /* 0x000fe200000012ff */
[----:B------:R-:W-:Y:S01]  /*6fa0*/  UIADD3 UR6, UR5, UR6, URZ ;  /* 0x0000000605067290 */ /* 0x000fe2000fffe03f */
[----:B------:R-:W-:Y:S01]  /*6fb0*/  LOP3.LUT R14, R14, R27, RZ, 0x3c, !PT ;  /* 0x0000001b0e0e7212 */ /* 0x000fe200078e3cff */
[----:B------:R-:W-:Y:S01]  /*6fc0*/  IMAD.U32 R39, RZ, RZ, UR5 ;  /* 0x00000005ff277e24 */ /* 0x000fe2000f8e00ff */
[----:B------:R-:W0:Y:S01]  /*6fd0*/  LDC.64 R26, c[0x0][0xb98] ;  /* 0x0002e600ff1a7b82 */ /* 0x000e220000000a00 */
[----:B------:R-:W-:Y:S01]  /*6fe0*/  LOP3.LUT R9, R4, 0x180, RZ, 0xc0, !PT ;  /* 0x0000018004097812 */ /* 0x000fe200078ec0ff */
[----:B------:R-:W-:Y:S01]  /*6ff0*/  USHF.R.S32.HI UR10, URZ, 0x1f, UR38 ;  /* 0x0000001f3f0a7899 */ /* 0x000fe20008011426 */
[----:B------:R-:W-:Y:S01]  /*7000*/  LOP3.LUT R24, R24, R25, RZ, 0x3c, !PT ;  /* 0x0000001918187212 */ /* 0x000fe200078e3cff */
[----:B------:R-:W-:Y:S01]  /*7010*/  IMAD.X R25, RZ, RZ, R5, P0 ;  /* 0x000000ffff197224 */ /* 0x000fe200000e0605 */
[----:B------:R-:W-:Y:S01]  /*7020*/  SHF.R.U64 R9, R9, 0x3, RZ ;  /* 0x0000000309097819 */ /* 0x000fe200000012ff */
[----:B------:R-:W-:Y:S01]  /*7030*/  IMAD.U32 R38, RZ, RZ, UR4 ;  /* 0x00000004ff267e24 */ /* 0x000fe2000f8e00ff */
[----:B------:R-:W-:Y:S01]  /*7040*/  IADD3 R35, P0, R36, 0x1800, RZ ;  /* 0x0000180024237810 */ /* 0x000fe20007f1e0ff */
[----:B------:R-:W1:Y:S01]  /*7050*/  @P1 LDC R84, c[0x0][0xbec] ;  /* 0x0002fb00ff541b82 */ /* 0x000e620000000800 */
[C---:B------:R-:W-:Y:S01]  /*7060*/  IADD3 R29, P2, R4.reuse, 0x3020, RZ ;  /* 0x00003020041d7810 */ /* 0x040fe20007f5e0ff */
[-C--:B------:R-:W-:Y:S01]  /*7070*/  FMUL.FTZ R69, R119, R8.reuse ;  /* 0x0000000877457220 */ /* 0x080fe20000410000 */
[----:B------:R-:W-:Y:S01]  /*7080*/  IADD3 R21, P4, R4, 0x20, RZ ;  /* 0x0000002004157810 */ /* 0x000fe20007f9e0ff */
[----:B------:R-:W-:Y:S01]  /*7090*/  FMUL.FTZ R74, R118, R8 ;  /* 0x00000008764a7220 */ /* 0x000fe20000410000 */
[----:B------:R-:W-:Y:S01]  /*70a0*/  LOP3.LUT R4, R9, R4, RZ, 0x3c, !PT ;  /* 0x0000000409047212 */ /* 0x000fe200078e3cff */
[-C--:B------:R-:W-:Y:S01]  /*70b0*/  FMUL.FTZ R66, R123, R8.reuse ;  /* 0x000000087b427220 */ /* 0x080fe20000410000 */
[----:B------:R-:W-:Y:S01]  /*70c0*/  LOP3.LUT R34, R35, 0x180, RZ, 0xc0, !PT ;  /* 0x0000018023227812 */ /* 0x000fe200078ec0ff */
[----:B------:R-:W2:Y:S01]  /*70d0*/  @P1 LDC R93, c[0x0][0xbf0] ;  /* 0x0002fc00ff5d1b82 */ /* 0x000ea20000000800 */
[----:B------:R-:W-:Y:S01]  /*70e0*/  MOV R39, UR6 ;  /* 0x0000000600277c02 */ /* 0x000fe20008000f00 */
[-C--:B------:R-:W-:Y:S01]  /*70f0*/  FMUL.FTZ R75, R122, R8.reuse ;  /* 0x000000087a4b7220 */ /* 0x080fe20000410000 */
[----:B------:R-:W-:Y:S01]  /*7100*/  IADD3 R91, P5, R36, 0x7800, RZ ;  /* 0x00007800245b7810 */ /* 0x000fe20007fbe0ff */
[-C--:B------:R-:W-:Y:S01]  /*7110*/  FMUL.FTZ R67, R127, R8.reuse ;  /* 0x000000087f437220 */ /* 0x080fe20000410000 */
[----:B------:R-:W-:Y:S01]  /*7120*/  LOP3.LUT R10, R31, 0x180, RZ, 0xc0, !PT ;  /* 0x000001801f0a7812 */ /* 0x000fe200078ec0ff */
[----:B------:R-:W-:Y:S01]  /*7130*/  FMUL.FTZ R72, R126, R8 ;  /* 0x000000087e487220 */ /* 0x000fe20000410000 */
[----:B------:R-:W-:Y:S01]  /*7140*/  MOV R86, R4 ;  /* 0x0000000400567202 */ /* 0x000fe20000000f00 */
[----:B0-----:R-:W-:Y:S01]  /*7150*/  IMAD.WIDE.U32 R38, R26, UR38, R38 ;  /* 0x000000261a267c25 */ /* 0x001fe2000f8e0026 */
[----:B------:R-:W-:-:S03]  /*7160*/  F2FP.F16.F32.PACK_AB R4, R7, R28 ;  /* 0x0000001c0704723e */ /* 0x000fc600000000ff */
[-C--:B------:R-:W-:Y:S01]  /*7170*/  FMUL.FTZ R64, R131, R8.reuse ;  /* 0x0000000883407220 */ /* 0x080fe20000410000 */
[----:B------:R-:W-:Y:S01]  /*7180*/  SHF.R.U64 R34, R34, 0x3, RZ ;  /* 0x0000000322227819 */ /* 0x000fe200000012ff */
[----:B------:R-:W-:Y:S01]  /*7190*/  FMUL.FTZ R73, R130, R8 ;  /* 0x0000000882497220 */ /* 0x000fe20000410000 */
[----:B------:R-:W-:Y:S01]  /*71a0*/  F2FP.F16.F32.PACK_AB R7, R62, R85 ;  /* 0x000000553e07723e */ /* 0x000fe200000000ff */
[----:B------:R-:W-:Y:S01]  /*71b0*/  IMAD R62, R26, UR10, RZ ;  /* 0x0000000a1a3e7c24 */ /* 0x000fe2000f8e02ff */
[----:B------:R-:W-:Y:S01]  /*71c0*/  SHF.R.U64 R10, R10, 0x3, RZ ;  /* 0x000000030a0a7819 */ /* 0x000fe200000012ff */
[----:B-1----:R-:W-:Y:S01]  /*71d0*/  @P1 IMAD.HI.U32 R84, R95, R84, RZ ;  /* 0x000000545f541227 */ /* 0x002fe200078e00ff */
[----:B------:R-:W-:-:S03]  /*71e0*/  LOP3.LUT R34, R34, R35, RZ, 0x3c, !PT ;  /* 0x0000002322227212 */ /* 0x000fc600078e3cff */
[-C--:B------:R-:W-:Y:S01]  /*71f0*/  FMUL.FTZ R65, R135, R8.reuse ;  /* 0x0000000887417220 */ /* 0x080fe20000410000 */
[----:B------:R-:W-:Y:S01]  /*7200*/  FMUL.FTZ R134, R134, R8 ;  /* 0x0000000886867220 */ /* 0x000fe20000410000 */
[----:B------:R-:W-:Y:S01]  /*7210*/  IMAD.X R15, RZ, RZ, R5, P3 ;  /* 0x000000ffff0f7224 */ /* 0x000fe200018e0605 */
[----:B------:R-:W-:Y:S01]  /*7220*/  LOP3.LUT R10, R10, R31, RZ, 0x3c, !PT ;  /* 0x0000001f0a0a7212 */ /* 0x000fe200078e3cff */
[----:B------:R-:W-:Y:S01]  /*7230*/  IMAD.X R35, RZ, RZ, R37, P0 ;  /* 0x000000ffff237224 */ /* 0x000fe200000e0625 */
[----:B------:R-:W-:Y:S01]  /*7240*/  LOP3.LUT R8, R29, 0x180, RZ, 0xc0, !PT ;  /* 0x000001801d087812 */ /* 0x000fe200078ec0ff */
[----:B------:R-:W-:Y:S01]  /*7250*/  IMAD R27, R27, UR38, R62 ;  /* 0x000000261b1b7c24 */ /* 0x000fe2000f8e023e */
[----:B--2---:R-:W-:Y:S01]  /*7260*/  @P1 SHF.R.U32.HI R89, RZ, R93, R84 ;  /* 0x0000005dff591219 */ /* 0x004fe20000011654 */
[----:B------:R-:W-:Y:S01]  /*7270*/  IMAD.X R9, RZ, RZ, R5, P4 ;  /* 0x000000ffff097224 */ /* 0x000fe200020e0605 */
[----:B------:R-:W-:Y:S01]  /*7280*/  LOP3.LUT R84, R91, 0x180, RZ, 0xc0, !PT ;  /* 0x000001805b547812 */ /* 0x000fe200078ec0ff */
[----:B------:R-:W-:Y:S01]  /*7290*/  ULDC.64 UR4, c[0x0][0xb88] ;  /* 0x0002e20000047ab9 */ /* 0x000fe20000000a00 */
[----:B------:R-:W-:Y:S01]  /*72a0*/  IADD3 R31, P3, R36, 0x4800, RZ ;  /* 0x00004800241f7810 */ /* 0x000fe20007f7e0ff */
[----:B------:R-:W-:Y:S01]  /*72b0*/  IMAD.MOV R63, RZ, RZ, -R89 ;  /* 0x000000ffff3f7224 */ /* 0x000fe200078e0a59 */
[----:B------:R-:W-:Y:S01]  /*72c0*/  SHF.R.U64 R28, R84, 0x3, RZ ;  /* 0x00000003541c7819 */ /* 0x000fe200000012ff */
[----:B------:R-:W-:Y:S01]  /*72d0*/  ULDC UR6, c[0x0][0xa88] ;  /* 0x0002a20000067ab9 */ /* 0x000fe20000000800 */
[----:B------:R-:W-:Y:S01]  /*72e0*/  MOV R84, R24 ;  /* 0x0000001800547202 */ /* 0x000fe20000000f00 */
[C---:B------:R-:W-:Y:S01]  /*72f0*/  IMAD R63, R60.reuse, R63, R95 ;  /* 0x0000003f3c3f7224 */ /* 0x040fe200078e025f */
[----:B------:R-:W-:Y:S01]  /*7300*/  SHF.R.S32.HI R25, RZ, 0x1f, R89 ;  /* 0x0000001fff197819 */ /* 0x000fe20000011459 */
[----:B------:R-:W-:Y:S01]  /*7310*/  IMAD R62, R60, UR6, RZ ;  /* 0x000000063c3e7c24 */ /* 0x000fe2000f8e02ff */
[----:B------:R-:W-:Y:S01]  /*7320*/  IADD3 R24, P0, R89, R38, RZ ;  /* 0x0000002659187210 */ /* 0x000fe20007f1e0ff */
[-C--:B------:R-:W-:Y:S01]  /*7330*/  FMUL.FTZ R40, R97, R55.reuse ;  /* 0x0000003761287220 */ /* 0x080fe20000410000 */
[----:B------:R-:W-:Y:S01]  /*7340*/  SHF.R.S32.HI R26, RZ, 0x1f, R63 ;  /* 0x0000001fff1a7819 */ /* 0x000fe2000001143f */
[----:B------:R-:W-:Y:S01]  /*7350*/  FMUL.FTZ R51, R96, R55 ;  /* 0x0000003760337220 */ /* 0x000fe20000410000 */
[----:B------:R-:W-:Y:S01]  /*7360*/  IADD3.X R13, RZ, R5, RZ, P2, !PT ;  /* 0x00000005ff0d7210 */ /* 0x000fe200017fe4ff */
[----:B------:R-:W-:Y:S01]  /*7370*/  FMUL.FTZ R48, R101, R55 ;  /* 0x0000003765307220 */ /* 0x000fe20000410000 */
[----:B------:R-:W-:Y:S01]  /*7380*/  F2FP.F16.F32.PACK_AB R5, R82, R87 ;  /* 0x000000575205723e */ /* 0x000fe200000000ff */
[----:B------:R-:W-:Y:S01]  /*7390*/  BAR.SYNC.DEFER_BLOCKING 0x1, 0x180 ;  /* 0x0046000000007b1d */ /* 0x000fe20000010000 */
[----:B------:R-:W-:Y:S01]  /*73a0*/  SHF.R.U64 R8, R8, 0x3, RZ ;  /* 0x0000000308087819 */ /* 0x000fe200000012ff */
[----:B------:R-:W-:Y:S01]  /*73b0*/  IMAD R26, R26, UR4, RZ ;  /* 0x000000041a1a7c24 */ /* 0x000fe2000f8e02ff */
[----:B------:R-:W-:Y:S01]  /*73c0*/  LOP3.LUT R30, R31, 0x180, RZ, 0xc0, !PT ;  /* 0x000001801f1e7812 */ /* 0x000fe200078ec0ff */
[----:B------:R-:W-:Y:S01]  /*73d0*/  FMUL.FTZ R53, R100, R55 ;  /* 0x0000003764357220 */ /* 0x000fe20000410000 */
[----:B------:R-:W-:Y:S01]  /*73e0*/  IADD3.X R25, R25, R39, R27, P0, !PT ;  /* 0x0000002719197210 */ /* 0x000fe200007fe41b */
[-C--:B------:R-:W-:Y:S01]  /*73f0*/  FMUL.FTZ R49, R105, R55.reuse ;  /* 0x0000003769317220 */ /* 0x080fe20000410000 */
[----:B------:R-:W-:Y:S01]  /*7400*/  IADD3 R33, P2, R36, 0x3000, RZ ;  /* 0x0000300024217810 */ /* 0x000fe20007f5e0ff */
[----:B------:R-:W-:Y:S01]  /*7410*/  FMUL.FTZ R50, R104, R55 ;  /* 0x0000003768327220 */ /* 0x000fe20000410000 */
[----:B------:R-:W-:Y:S01]  /*7420*/  LOP3.LUT R12, R8, R29, RZ, 0x3c, !PT ;  /* 0x0000001d080c7212 */ /* 0x000fe200078e3cff */
[----:B------:R-:W-:Y:S01]  /*7430*/  IMAD.WIDE.U32 R24, R63, UR4, R24 ;  /* 0x000000043f187c25 */ /* 0x000fe2000f8e0018 */
[----:B------:R-:W-:-:S03]  /*7440*/  SHF.R.U64 R30, R30, 0x3, RZ ;  /* 0x000000031e1e7819 */ /* 0x000fc600000012ff */
[-C--:B------:R-:W-:Y:S01]  /*7450*/  FMUL.FTZ R46, R109, R55.reuse ;  /* 0x000000376d2e7220 */ /* 0x080fe20000410000 */
[----:B------:R-:W-:Y:S01]  /*7460*/  LOP3.LUT R8, R21, 0x180, RZ, 0xc0, !PT ;  /* 0x0000018015087812 */ /* 0x000fe200078ec0ff */
[-C--:B------:R-:W-:Y:S01]  /*7470*/  FMUL.FTZ R59, R108, R55.reuse ;  /* 0x000000376c3b7220 */ /* 0x080fe20000410000 */
[----:B------:R-:W-:Y:S01]  /*7480*/  LOP3.LUT R32, R33, 0x180, RZ, 0xc0, !PT ;  /* 0x0000018021207812 */ /* 0x000fe200078ec0ff */
[----:B------:R-:W-:Y:S01]  /*7490*/  FMUL.FTZ R47, R113, R55 ;  /* 0x00000037712f7220 */ /* 0x000fe20000410000 */
[----:B------:R-:W-:Y:S01]  /*74a0*/  MOV R85, R10 ;  /* 0x0000000a00557202 */ /* 0x000fe20000000f00 */
[----:B------:R-:W-:Y:S01]  /*74b0*/  IMAD R11, R61, 0xc0, R141 ;  /* 0x000000c03d0b7824 */ /* 0x000fe200078e028d */
[----:B------:R-:W-:Y:S01]  /*74c0*/  LOP3.LUT R30, R30, R31, RZ, 0x3c, !PT ;  /* 0x0000001f1e1e7212 */ /* 0x000fe200078e3cff */
[-C--:B------:R-:W-:Y:S01]  /*74d0*/  FMUL.FTZ R58, R112, R55.reuse ;  /* 0x00000037703a7220 */ /* 0x080fe20000410000 */
[----:B------:R-:W-:Y:S01]  /*74e0*/  SHF.R.U64 R8, R8, 0x3, RZ ;  /* 0x0000000308087819 */ /* 0x000fe200000012ff */
[----:B------:R-:W-:Y:S01]  /*74f0*/  FMUL.FTZ R44, R117, R55 ;  /* 0x00000037752c7220 */ /* 0x000fe20000410000 */
[----:B------:R-:W-:Y:S01]  /*7500*/  SHF.R.U64 R32, R32, 0x3, RZ ;  /* 0x0000000320207819 */ /* 0x000fe200000012ff */
[----:B------:R0:W-:Y:S01]  /*7510*/  STSM.16.M88.4 [R86], R4 ;  /* 0x0000000456007844 */ /* 0x0001e20000000200 */
[----:B------:R-:W-:Y:S01]  /*7520*/  IADD3.X R31, RZ, R37, RZ, P3, !PT ;  /* 0x00000025ff1f7210 */ /* 0x000fe20001ffe4ff */
[-C--:B------:R-:W-:Y:S01]  /*7530*/  FMUL.FTZ R57, R116, R55.reuse ;  /* 0x0000003774397220 */ /* 0x080fe20000410000 */
[----:B------:R-:W-:Y:S01]  /*7540*/  LOP3.LUT P0, RZ, R139, 0x3, RZ, 0xc0, !PT ;  /* 0x000000038bff7812 */ /* 0x000fe2000780c0ff */
[----:B------:R-:W-:Y:S01]  /*7550*/  FMUL.FTZ R45, R121, R55 ;  /* 0x00000037792d7220 */ /* 0x000fe20000410000 */
[----:B------:R-:W-:Y:S01]  /*7560*/  LOP3.LUT R8, R8, R21, RZ, 0x3c, !PT ;  /* 0x0000001508087212 */ /* 0x000fe200078e3cff */
[----:B------:R-:W-:Y:S01]  /*7570*/  FMUL.FTZ R56, R120, R55 ;  /* 0x0000003778387220 */ /* 0x000fe20000410000 */
[----:B------:R-:W-:Y:S01]  /*7580*/  LOP3.LUT R32, R32, R33, RZ, 0x3c, !PT ;  /* 0x0000002120207212 */ /* 0x000fe200078e3cff */
[----:B------:R-:W-:-:S02]  /*7590*/  IMAD.X R33, RZ, RZ, R37, P2 ;  /* 0x000000ffff217224 */ /* 0x000fc400010e0625 */
[-C--:B------:R-:W-:Y:S01]  /*75a0*/  FMUL.FTZ R41, R125, R55.reuse ;  /* 0x000000377d297220 */ /* 0x080fe20000410000 */
[-C--:B------:R-:W-:Y:S01]  /*75b0*/  FMUL.FTZ R54, R124, R55.reuse ;  /* 0x000000377c367220 */ /* 0x080fe20000410000 */
[-C--:B------:R-:W-:Y:S01]  /*75c0*/  FMUL.FTZ R43, R129, R55.reuse ;  /* 0x00000037812b7220 */ /* 0x080fe20000410000 */
[-C--:B------:R-:W-:Y:S01]  /*75d0*/  FMUL.FTZ R52, R128, R55.reuse ;  /* 0x0000003780347220 */ /* 0x080fe20000410000 */
[-C--:B------:R-:W-:Y:S01]  /*75e0*/  FMUL.FTZ R42, R133, R55.reuse ;  /* 0x00000037852a7220 */ /* 0x080fe20000410000 */
[-C--:B------:R-:W-:Y:S01]  /*75f0*/  ISETP.GE.OR P2, PT, R11, R62.reuse, P0 ;  /* 0x0000003e0b00720c */ /* 0x080fe20000746670 */
[----:B------:R-:W-:Y:S01]  /*7600*/  FMUL.FTZ R55, R132, R55 ;  /* 0x0000003784377220 */ /* 0x000fe20000410000 */
[----:B0-----:R-:W-:Y:S01]  /*7610*/  IMAD R7, R63, UR5, R26 ;  /* 0x000000053f077c24 */ /* 0x001fe2000f8e021a */
[----:B------:R-:W-:Y:S01]  /*7620*/  ULDC.64 UR4, c[0x0][0xb50] ;  /* 0x0002d40000047ab9 */ /* 0x000fe20000000a00 */
[----:B------:R-:W-:Y:S01]  /*7630*/  VIADD R5, R11, 0x8 ;  /* 0x000000080b057836 */ /* 0x000fe20000000000 */
[C---:B------:R-:W-:Y:S01]  /*7640*/  LEA R26, P3, R24.reuse, UR4, 0x2 ;  /* 0x00000004181a7c11 */ /* 0x040fe2000f8610ff */
[----:B------:R-:W-:Y:S01]  /*7650*/  ULDC.64 UR8, c[0x0][0xae8] ;  /* 0x0002ba0000087ab9 */ /* 0x000fe20000000a00 */
[----:B------:R-:W-:Y:S01]  /*7660*/  IADD3 R7, R25, R7, RZ ;  /* 0x0000000719077210 */ /* 0x000fe20007ffe0ff */
[----:B------:R-:W-:Y:S01]  /*7670*/  IMAD.X R29, RZ, RZ, R37, P5 ;  /* 0x000000ffff1d7224 */ /* 0x000fe200028e0625 */
[----:B------:R-:W-:Y:S01]  /*7680*/  ISETP.GE.OR P0, PT, R5, R62, P0 ;  /* 0x0000003e0500720c */ /* 0x000fe20000706670 */
[----:B------:R-:W-:Y:S01]  /*7690*/  SHFL.IDX PT, R82, R26, 0x1, 0x1c1f ;  /* 0x003c1f001a527f89 */ /* 0x000fe200000e0000 */
[----:B------:R-:W-:-:S02]  /*76a0*/  LEA.HI.X R27, R24, UR5, R7, 0x2, P3 ;  /* 0x00000005181b7c11 */ /* 0x000fc400098f1407 */
[----:B------:R-:W-:Y:S02]  /*76b0*/  MOV R63, R8 ;  /* 0x00000008003f7202 */ /* 0x000fe40000000f00 */
[----:B------:R-:W-:Y:S02]  /*76c0*/  F2FP.F16.F32.PACK_AB R4, R40, R51 ;  /* 0x000000332804723e */ /* 0x000fe400000000ff */
[----:B------:R-:W-:Y:S02]  /*76d0*/  F2FP.F16.F32.PACK_AB R5, R78, R83 ;  /* 0x000000534e05723e */ /* 0x000fe400000000ff */
[----:B------:R-:W-:Y:S01]  /*76e0*/  F2FP.F16.F32.PACK_AB R6, R48, R53 ;  /* 0x000000353006723e */ /* 0x000fe200000000ff */
[----:B------:R-:W-:Y:S01]  /*76f0*/  SHFL.IDX PT, R83, R27, 0x1, 0x1c1f ;  /* 0x003c1f001b537f89 */ /* 0x000fe200000e0000 */
[----:B------:R-:W-:Y:S02]  /*7700*/  F2FP.F16.F32.PACK_AB R7, R80, R81 ;  /* 0x000000515007723e */ /* 0x000fe400000000ff */
[----:B------:R-:W-:Y:S01]  /*7710*/  MOV R86, R12 ;  /* 0x0000000c00567202 */ /* 0x000fe20000000f00 */
[----:B------:R0:W-:Y:S01]  /*7720*/  SHFL.IDX PT, R80, R26, RZ, 0x1c1f ;  /* 0x001c1fff1a507589 */ /* 0x0001e200000e0000 */
[----:B------:R-:W-:-:S02]  /*7730*/  MOV R87, R14 ;  /* 0x0000000e00577202 */ /* 0x000fc40000000f00 */
[----:B------:R-:W-:Y:S01]  /*7740*/  F2FP.F16.F32.PACK_AB R8, R49, R50 ;  /* 0x000000323108723e */ /* 0x000fe200000000ff */
[----:B------:R1:W2:Y:S01]  /*7750*/  SHFL.IDX PT, R81, R27, RZ, 0x1c1f ;  /* 0x001c1fff1b517589 */ /* 0x0002a200000e0000 */
[----:B------:R-:W-:Y:S02]  /*7760*/  F2FP.F16.F32.PACK_AB R9, R70, R79 ;  /* 0x0000004f4609723e */ /* 0x000fe400000000ff */
[----:B------:R-:W-:Y:S01]  /*7770*/  F2FP.F16.F32.PACK_AB R10, R46, R59 ;  /* 0x0000003b2e0a723e */ /* 0x000fe200000000ff */
[----:B------:R-:W-:Y:S01]  /*7780*/  STSM.16.M88.4 [R63], R4 ;  /* 0x000000043f007844 */ /* 0x000fe20000000200 */
[----:B------:R-:W-:Y:S02]  /*7790*/  F2FP.F16.F32.PACK_AB R11, R71, R76 ;  /* 0x0000004c470b723e */ /* 0x000fe400000000ff */
[----:B------:R-:W-:Y:S02]  /*77a0*/  F2FP.F16.F32.PACK_AB R12, R47, R58 ;  /* 0x0000003a2f0c723e */ /* 0x000fe400000000ff */
[----:B------:R-:W-:Y:S01]  /*77b0*/  F2FP.F16.F32.PACK_AB R13, R68, R77 ;  /* 0x0000004d440d723e */ /* 0x000fe200000000ff */
[----:B------:R-:W-:Y:S01]  /*77c0*/  STSM.16.M88.4 [R87], R8 ;  /* 0x0000000857007844 */ /* 0x000fe20000000200 */
[----:B------:R-:W-:-:S02]  /*77d0*/  F2FP.F16.F32.PACK_AB R14, R44, R57 ;  /* 0x000000392c0e723e */ /* 0x000fc400000000ff */
[----:B------:R-:W-:Y:S02]  /*77e0*/  F2FP.F16.F32.PACK_AB R15, R69, R74 ;  /* 0x0000004a450f723e */ /* 0x000fe400000000ff */
[----:B------:R-:W-:Y:S02]  /*77f0*/  F2FP.F16.F32.PACK_AB R24, R45, R56 ;  /* 0x000000382d18723e */ /* 0x000fe400000000ff */
[----:B------:R-:W-:Y:S01]  /*7800*/  F2FP.F16.F32.PACK_AB R25, R66, R75 ;  /* 0x0000004b4219723e */ /* 0x000fe200000000ff */
[----:B------:R3:W-:Y:S01]  /*7810*/  STSM.16.M88.4 [R86], R12 ;  /* 0x0000000c56007844 */ /* 0x0007e20000000200 */
[----:B0-----:R-:W-:Y:S02]  /*7820*/  F2FP.F16.F32.PACK_AB R26, R41, R54 ;  /* 0x00000036291a723e */ /* 0x001fe400000000ff */
[----:B-1----:R-:W-:Y:S02]  /*7830*/  F2FP.F16.F32.PACK_AB R27, R67, R72 ;  /* 0x00000048431b723e */ /* 0x002fe400000000ff */
[----:B------:R-:W-:-:S02]  /*7840*/  F2FP.F16.F32.PACK_AB R40, R43, R52 ;  /* 0x000000342b28723e */ /* 0x000fc400000000ff */
[----:B------:R-:W-:Y:S01]  /*7850*/  F2FP.F16.F32.PACK_AB R41, R64, R73 ;  /* 0x000000494029723e */ /* 0x000fe200000000ff */
[----:B------:R0:W-:Y:S01]  /*7860*/  STSM.16.M88.4 [R85], R24 ;  /* 0x0000001855007844 */ /* 0x0001e20000000200 */
[----:B------:R-:W-:Y:S02]  /*7870*/  F2FP.F16.F32.PACK_AB R42, R42, R55 ;  /* 0x000000372a2a723e */ /* 0x000fe400000000ff */
[----:B------:R-:W-:Y:S02]  /*7880*/  F2FP.F16.F32.PACK_AB R43, R65, R134 ;  /* 0x00000086412b723e */ /* 0x000fe400000000ff */
[----:B------:R-:W-:Y:S02]  /*7890*/  IADD3 R21, P4, R36, 0x6000, RZ ;  /* 0x0000600024157810 */ /* 0x000fe40007f9e0ff */
[----:B------:R-:W-:Y:S01]  /*78a0*/  LOP3.LUT R28, R28, R91, RZ, 0x3c, !PT ;  /* 0x0000005b1c1c7212 */ /* 0x000fe200078e3cff */
[----:B------:R-:W-:Y:S01]  /*78b0*/  STSM.16.M88.4 [R84], R40 ;  /* 0x0000002854007844 */ /* 0x000fe20000000200 */
[----:B---3--:R-:W1:Y:S01]  /*78c0*/  @P1 LDC R13, c[0x0][0xbec] ;  /* 0x0002fb00ff0d1b82 */ /* 0x008e620000000800 */
[----:B------:R-:W-:-:S07]  /*78d0*/  LOP3.LUT R20, R21, 0x180, RZ, 0xc0, !PT ;  /* 0x0000018015147812 */ /* 0x000fce00078ec0ff */
[----:B------:R-:W-:Y:S01]  /*78e0*/  BAR.SYNC.DEFER_BLOCKING 0x1, 0x180 ;  /* 0x0046000000007b1d */ /* 0x000fe20000010000 */
[----:B------:R-:W-:Y:S01]  /*78f0*/  UIMAD UR6, UR12, UR8, URZ ;  /* 0x000000080c0672a4 */ /* 0x000fe2000f8e023f */
[----:B------:R-:W-:-:S06]  /*7900*/  SHF.R.U64 R20, R20, 0x3, RZ ;  /* 0x0000000314147819 */ /* 0x000fcc00000012ff */
[----:B0-----:R-:W0:Y:S08]  /*7910*/  @P1 LDC R25, c[0x0][0xbf0] ;  /* 0x0002fc00ff191b82 */ /* 0x001e300000000800 */
[----:B------:R-:W3:Y:S01]  /*7920*/  LDC.64 R14, c[0x0][0xae0] ;  /* 0x0002b800ff0e7b82 */ /* 0x000ee20000000a00 */
[----:B--2---:R-:W-:Y:S01]  /*7930*/  @!P2 ST.E desc[UR48][R80.64], R3 ;  /* 0x000000035000a985 */ /* 0x004fe2000c101930 */
[----:B------:R-:W-:Y:S01]  /*7940*/  UIMAD.WIDE.U32 UR4, UR7, UR8, URZ ;  /* 0x00000008070472a5 */ /* 0x000fe2000f8e003f */
[----:B------:R-:W-:-:S02]  /*7950*/  LOP3.LUT R20, R20, R21, RZ, 0x3c, !PT ;  /* 0x0000001514147212 */ /* 0x000fc400078e3cff */
[----:B------:R2:W-:Y:S01]  /*7960*/  @!P0 ST.E desc[UR48][R82.64], R0 ;  /* 0x0000000052008985 */ /* 0x0005e2000c101930 */
[----:B------:R-:W-:Y:S01]  /*7970*/  UIMAD UR6, UR7, UR9, UR6 ;  /* 0x00000009070672a4 */ /* 0x000fe2000f8e0206 */
[----:B------:R-:W-:Y:S02]  /*7980*/  LOP3.LUT R21, R36, 0x180, RZ, 0xc0, !PT ;  /* 0x0000018024157812 */ /* 0x000fe400078ec0ff */
[----:B------:R-:W-:Y:S01]  /*7990*/  ULDC.64 UR8, c[0x0][0xaf0] ;  /* 0x0002bc0000087ab9 */ /* 0x000fe20000000a00 */
[----:B--2---:R-:W-:Y:S01]  /*79a0*/  IMAD R0, R137, 0x60, R138 ;  /* 0x0000006089007824 */ /* 0x004fe200078e028a */
[----:B------:R-:W-:Y:S01]  /*79b0*/  UIADD3 UR5, UR5, UR6, URZ ;  /* 0x0000000605057290 */ /* 0x000fe2000fffe03f */
[----:B------:R-:W-:Y:S01]  /*79c0*/  SHF.R.U64 R21, R21, 0x3, RZ ;  /* 0x0000000315157819 */ /* 0x000fe200000012ff */
[----:B------:R2:W5:Y:S01]  /*79d0*/  LD.E.128 R44, desc[UR48][R34.64] ;  /* 0x00000030222c7980 */ /* 0x000562000c101d00 */
[----:B------:R-:W-:Y:S01]  /*79e0*/  IMAD R24, R61, 0xc0, R0 ;  /* 0x000000c03d187824 */ /* 0x000fe200078e0200 */
[----:B------:R-:W-:Y:S01]  /*79f0*/  UIMAD UR6, UR10, UR8, URZ ;  /* 0x000000080a0672a4 */ /* 0x000fe2000f8e023f */
[----:B------:R-:W-:Y:S01]  /*7a00*/  LOP3.LUT R36, R21, R36, RZ, 0x3c, !PT ;  /* 0x0000002415247212 */ /* 0x000fe200078e3cff */
[----:B------:R-:W-:Y:S01]  /*7a10*/  IMAD.X R21, RZ, RZ, R37, P4 ;  /* 0x000000ffff157224 */ /* 0x000fe200020e0625 */
[----:B------:R2:W5:Y:S01]  /*7a20*/  LD.E.128 R48, desc[UR48][R32.64] ;  /* 0x0000003020307980 */ /* 0x000562000c101d00 */
[----:B-1----:R-:W-:-:S03]  /*7a30*/  @P1 IMAD.HI.U32 R0, R24, R13, RZ ;  /* 0x0000000d18001227 */ /* 0x002fc600078e00ff */
[----:B------:R2:W5:Y:S01]  /*7a40*/  LD.E.128 R4, desc[UR48][R30.64] ;  /* 0x000000301e047980 */ /* 0x000562000c101d00 */
[----:B------:R-:W-:Y:S01]  /*7a50*/  IMAD.MOV.U32 R12, RZ, RZ, R24 ;  /* 0x000000ffff0c7224 */ /* 0x000fe200078e0018 */
[----:B0-----:R-:W-:Y:S01]  /*7a60*/  @P1 SHF.R.U32.HI R12, RZ, R25, R0 ;  /* 0x00000019ff0c1219 */ /* 0x001fe20000011600 */
[----:B------:R-:W-:Y:S01]  /*7a70*/  UIMAD UR6, UR38, UR9, UR6 ;  /* 0x00000009260672a4 */ /* 0x000fe2000f8e0206 */
[----:B------:R-:W5:Y:S02]  /*7a80*/  LD.E.128 R36, desc[UR48][R36.64] ;  /* 0x0000003024247980 */ /* 0x000f64000c101d00 */
[--C-:B------:R-:W-:Y:S01]  /*7a90*/  SHF.R.S32.HI R3, RZ, 0x1f, R12.reuse ;  /* 0x0000001fff037819 */ /* 0x100fe2000001140c */
[----:B------:R-:W-:Y:S01]  /*7aa0*/  UIMAD.WIDE.U32 UR38, UR38, UR8, UR4 ;  /* 0x00000008262672a5 */ /* 0x000fe2000f8e0004 */
[----:B------:R-:W-:Y:S01]  /*7ab0*/  IMAD.MOV R13, RZ, RZ, -R12 ;  /* 0x000000ffff0d7224 */ /* 0x000fe200078e0a0c */
[----:B------:R2:W5:Y:S01]  /*7ac0*/  LD.E.128 R52, desc[UR48][R20.64] ;  /* 0x0000003014347980 */ /* 0x000562000c101d00 */
[----:B------:R-:W-:Y:S01]  /*7ad0*/  ULDC.64 UR4, c[0x0][0xad8] ;  /* 0x0002b60000047ab9 */ /* 0x000fe20000000a00 */
[-C--:B---3--:R-:W-:Y:S01]  /*7ae0*/  IMAD R0, R3, R14.reuse, RZ ;  /* 0x0000000e03007224 */ /* 0x088fe200078e02ff */
[----:B------:R-:W-:Y:S01]  /*7af0*/  UIADD3 UR39, UR39, UR6, URZ ;  /* 0x0000000627277290 */ /* 0x000fe2000fffe03f */
[----:B------:R-:W-:Y:S01]  /*7b00*/  IMAD R3, R60, R13, R24 ;  /* 0x0000000d3c037224 */ /* 0x000fe200078e0218 */
[----:B------:R2:W5:Y:S01]  /*7b10*/  LD.E.128 R8, desc[UR48][R28.64] ;  /* 0x000000301c087980 */ /* 0x000562000c101d00 */
[C---:B------:R-:W-:Y:S01]  /*7b20*/  IMAD R15, R12.reuse, R15, R0 ;  /* 0x0000000f0c0f7224 */ /* 0x040fe200078e0200 */
[----:B------:R-:W-:Y:S01]  /*7b30*/  UIADD3 UR44, UR44, 0x1, URZ ;  /* 0x000000012c2c7890 */ /* 0x000fe2000fffe03f */
[----:B------:R-:W-:Y:S01]  /*7b40*/  @!PT LDS RZ, [RZ] ;  /* 0x00000000fffff984 */ /* 0x000fe20000000800 */
[----:B------:R-:W-:Y:S01]  /*7b50*/  @!PT LDS RZ, [RZ] ;  /* 0x00000000fffff984 */ /* 0x000fe20000000800 */
[----:B------:R-:W-:Y:S01]  /*7b60*/  @!PT LDS RZ, [RZ] ;  /* 0x00000000fffff984 */ /* 0x000fe20000000800 */
[----:B------:R-:W-:Y:S01]  /*7b70*/  @!PT LDS RZ, [RZ] ;  /* 0x00000000fffff984 */ /* 0x000fe20000000800 */
[----:B------:R0:W-:Y:S06]  /*7b80*/  MEMBAR.ALL.CTA ;  /* 0x0000000000007992 */ /* 0x0001ec0000008000 */
[----:B0-----:R-:W0:Y:S01]  /*7b90*/  FENCE.VIEW.ASYNC.S ;  /* 0x00000000000073c6 */ /* 0x001e220000000000 */
[----:B------:R-:W-:Y:S01]  /*7ba0*/  SHF.R.S32.HI R0, RZ, 0x1f, R3 ;  /* 0x0000001fff007819 */ /* 0x000fe20000011403 */
[----:B------:R-:W-:Y:S01]  /*7bb0*/  IMAD.WIDE.U32 R12, R12, R14, UR38 ;  /* 0x000000260c0c7e25 */ /* 0x000fe2000f8e000e */
[----:B------:R-:W-:-:S03]  /*7bc0*/  ULDC.64 UR6, c[0x0][0xa80] ;  /* 0x0002a00000067ab9 */ /* 0x000fc60000000a00 */
[----:B------:R-:W-:Y:S02]  /*7bd0*/  IMAD.IADD R13, R13, 0x1, R15 ;  /* 0x000000010d0d7824 */ /* 0x000fe400078e020f */
[----:B------:R-:W-:Y:S02]  /*7be0*/  IMAD R0, R0, UR4, RZ ;  /* 0x0000000400007c24 */ /* 0x000fe4000f8e02ff */
[----:B------:R-:W-:Y:S02]  /*7bf0*/  IMAD R61, R61, 0xc0, R138 ;  /* 0x000000c03d3d7824 */ /* 0x000fe400078e028a */
[C---:B------:R-:W-:Y:S02]  /*7c00*/  IMAD R15, R3.reuse, UR5, R0 ;  /* 0x00000005030f7c24 */ /* 0x040fe4000f8e0200 */
[----:B------:R-:W-:Y:S01]  /*7c10*/  IMAD.WIDE.U32 R12, R3, UR4, R12 ;  /* 0x00000004030c7c25 */ /* 0x000fe2000f8e000c */
[----:B------:R-:W-:Y:S01]  /*7c20*/  UIADD3 UR4, UR40, 0x2d820, URZ ;  /* 0x0002d82028047890 */ /* 0x000fe2000fffe03f */
[----:B------:R-:W-:-:S02]  /*7c30*/  ISETP.GE.AND P0, PT, R61, R62, PT ;  /* 0x0000003e3d00720c */ /* 0x000fc40003f06270 */
[----:B------:R-:W-:Y:S01]  /*7c40*/  IMAD.IADD R3, R13, 0x1, R15 ;  /* 0x000000010d037824 */ /* 0x000fe200078e020f */
[----:B------:R-:W-:Y:S01]  /*7c50*/  UPRMT UR4, URZ, 0x654, UR4 ;  /* 0x000006543f047896 */ /* 0x000fe20008000004 */
[----:B------:R-:W-:Y:S01]  /*7c60*/  LEA R0, P1, R12, UR6, 0x1 ;  /* 0x000000060c007c11 */ /* 0x000fe2000f8208ff */
[----:B------:R-:W-:-:S03]  /*7c70*/  UISETP.NE.AND UP0, UPT, UR44, 0x2, UPT ;  /* 0x000000022c00788c */ /* 0x000fc6000bf05270 */
[----:B------:R-:W-:Y:S01]  /*7c80*/  LEA.HI.X R26, R12, UR7, R3, 0x1, P1 ;  /* 0x000000070c1a7c11 */ /* 0x000fe200088f0c03 */
[----:B------:R-:W-:Y:S01]  /*7c90*/  USEL UR6, URZ, 0x1, UP0 ;  /* 0x000000013f067887 */ /* 0x000fe20008000000 */
[----:B------:R-:W-:Y:S01]  /*7ca0*/  ULDC UR5, c[0x0][0xc] ;  /* 0x0000030000057ab9 */ /* 0x000fe20000000800 */
[----:B------:R-:W-:Y:S01]  /*7cb0*/  USEL UR44, UR44, URZ, UP0 ;  /* 0x0000003f2c2c7287 */ /* 0x000fe20008000000 */
[----:B0-----:R2:W0:Y:S01]  /*7cc0*/  SHFL.IDX PT, R14, R0, RZ, 0x1c1f ;  /* 0x001c1fff000e7589 */ /* 0x00142200000e0000 */
[----:B------:R-:W-:Y:S01]  /*7cd0*/  UIADD3 UR36, UR5, UR36, URZ ;  /* 0x0000002405247290 */ /* 0x000fe2000fffe03f */
[----:B------:R-:W-:Y:S01]  /*7ce0*/  SYNCS.ARRIVE.TRANS64.RED.A1T0 RZ, [UR4], RZ ;  /* 0x000000ffffff79a7 */ /* 0x000fe20008100404 */
[----:B------:R-:W-:Y:S01]  /*7cf0*/  ULOP3.LUT UR45, UR45, UR6, URZ, 0x3c, !UPT ;  /* 0x000000062d2d7292 */ /* 0x000fe2000f8e3c3f */
[----:B------:R2:W1:Y:S01]  /*7d00*/  SHFL.IDX PT, R15, R26, RZ, 0x1c1f ;  /* 0x001c1fff1a0f7589 */ /* 0x00046200000e0000 */
[----:B------:R-:W-:Y:S04]  /*7d10*/  BSSY B0, `(.L_x_10036) ;  /* 0x000000e000007945 */ /* 0x000fe80003800000 */
[----:B------:R-:W-:Y:S06]  /*7d20*/  @P0 BRA `(.L_x_10037) ;  /* 0x0000000000300947 */ /* 0x000fec0003800000 */
[----:B------:R-:W-:Y:S02]  /*7d30*/  ULDC UR4, c[0x0][0xac8] ;  /* 0x0002b20000047ab9 */ /* 0x000fe40000000800 */
[----:B------:R-:W-:Y:S02]  /*7d40*/  ISETP.GE.AND P1, PT, R136, UR4, PT ;  /* 0x0000000488007c0c */ /* 0x000fe4000bf26270 */
[----:B------:R-:W-:Y:S02]  /*7d50*/  ISETP.GE.AND P2, PT, R23, UR4, PT ;  /* 0x0000000417007c0c */ /* 0x000fe4000bf46270 */
[----:B------:R-:W-:-:S09]  /*7d60*/  ISETP.GE.AND P0, PT, R22, UR4, PT ;  /* 0x0000000416007c0c */ /* 0x000fd2000bf06270 */
[-C--:B0-2---:R-:W-:Y:S02]  /*7d70*/  @!P1 LEA R20, P3, R136, R14.reuse, 0x1 ;  /* 0x0000000e88149211 */ /* 0x085fe400078608ff */
[C---:B------:R-:W-:Y:S02]  /*7d80*/  @!P2 LEA R24, P4, R23.reuse, R14, 0x1 ;  /* 0x0000000e1718a211 */ /* 0x040fe400078808ff */
[----:B-1----:R-:W-:Y:S01]  /*7d90*/  @!P0 IMAD.WIDE R12, R22, 0x2, R14 ;  /* 0x00000002160c8825 */ /* 0x002fe200078e020e */
[-C--:B------:R-:W-:Y:S02]  /*7da0*/  @!P1 LEA.HI.X R21, R136, R15.reuse, R146, 0x1, P3 ;  /* 0x0000000f88159211 */ /* 0x080fe400018f0c92 */
[----:B------:R-:W-:Y:S02]  /*7db0*/  @!P2 LEA.HI.X R25, R23, R15, R145, 0x1, P4 ;  /* 0x0000000f1719a211 */ /* 0x000fe400020f0c91 */
[----:B-----5:R3:W-:Y:S04]  /*7dc0*/  @!P0 ST.E.128 desc[UR48][R12.64], R36 ;  /* 0x000000240c008985 */ /* 0x0207e8000c101d30 */
[----:B------:R3:W-:Y:S04]  /*7dd0*/  @!P1 ST.E.128 desc[UR48][R20.64], R48 ;  /* 0x0000003014009985 */ /* 0x0007e8000c101d30 */
[----:B------:R3:W-:Y:S02]  /*7de0*/  @!P2 ST.E.128 desc[UR48][R24.64], R52 ;  /* 0x000000341800a985 */ /* 0x0007e4000c101d30 */
.L_x_10037:
[----:B------:R-:W-:Y:S05]  /*7df0*/  BSYNC B0 ;  /* 0x0000000000007941 */ /* 0x000fea0003800000 */
.L_x_10036:
[----:B------:R-:W-:Y:S01]  /*7e00*/  IADD3 R3, R61, 0x60, RZ ;  /* 0x000000603d037810 */ /* 0x000fe20007ffe0ff */
[----:B-1----:R1:W4:Y:S01]  /*7e10*/  SHFL.IDX PT, R15, R26, 0x1, 0x1c1f ;  /* 0x003c1f001a0f7f89 */ /* 0x00232200000e0000 */
[----:B------:R-:W-:Y:S01]  /*7e20*/  UIADD3 UR46, UR46, 0x1, URZ ;  /* 0x000000012e2e7890 */ /* 0x000fe2000fffe03f */
[----:B------:R-:W-:Y:S01]  /*7e30*/  BSSY B0, `(.L_x_10038) ;  /* 0x0000010000007945 */ /* 0x000fe20003800000 */
[----:B------:R-:W-:Y:S01]  /*7e40*/  ISETP.GE.AND P0, PT, R3, R62, PT ;  /* 0x0000003e0300720c */ /* 0x000fe20003f06270 */
[----:B0-----:R1:W0:-:S12]  /*7e50*/  SHFL.IDX PT, R14, R0, 0x1, 0x1c1f ;  /* 0x003c1f00000e7f89 */ /* 0x00121800000e0000 */
[----:B-1----:R-:W-:Y:S05]  /*7e60*/  @P0 BRA `(.L_x_10039) ;  /* 0x0000000000300947 */ /* 0x002fea0003800000 */
[----:B------:R-:W-:Y:S02]  /*7e70*/  ULDC UR4, c[0x0][0xac8] ;  /* 0x0002b20000047ab9 */ /* 0x000fe40000000800 */
[----:B------:R-:W-:Y:S02]  /*7e80*/  ISETP.GE.AND P3, PT, R136, UR4, PT ;  /* 0x0000000488007c0c */ /* 0x000fe4000bf66270 */
[----:B------:R-:W-:Y:S02]  /*7e90*/  ISETP.GE.AND P4, PT, R23, UR4, PT ;  /* 0x0000000417007c0c */ /* 0x000fe4000bf86270 */
[----:B------:R-:W-:-:S09]  /*7ea0*/  ISETP.GE.AND P2, PT, R22, UR4, PT ;  /* 0x0000000416007c0c */ /* 0x000fd2000bf46270 */
[-C--:B0-23--:R-:W-:Y:S02]  /*7eb0*/  @!P3 LEA R20, P0, R136, R14.reuse, 0x1 ;  /* 0x0000000e8814b211 */ /* 0x08dfe400078008ff */
[C---:B------:R-:W-:Y:S02]  /*7ec0*/  @!P4 LEA R24, P1, R23.reuse, R14, 0x1 ;  /* 0x0000000e1718c211 */ /* 0x040fe400078208ff */
[----:B----4-:R-:W-:Y:S01]  /*7ed0*/  @!P2 IMAD.WIDE R12, R22, 0x2, R14 ;  /* 0x00000002160ca825 */ /* 0x010fe200078e020e */
[-C--:B------:R-:W-:Y:S02]  /*7ee0*/  @!P3 LEA.HI.X R21, R136, R15.reuse, R146, 0x1, P0 ;  /* 0x0000000f8815b211 */ /* 0x080fe400000f0c92 */
[----:B------:R-:W-:Y:S02]  /*7ef0*/  @!P4 LEA.HI.X R25, R23, R15, R145, 0x1, P1 ;  /* 0x0000000f1719c211 */ /* 0x000fe400008f0c91 */
[----:B-----5:R1:W-:Y:S04]  /*7f00*/  @!P2 ST.E.128 desc[UR48][R12.64], R44 ;  /* 0x0000002c0c00a985 */ /* 0x0203e8000c101d30 */
[----:B------:R1:W-:Y:S04]  /*7f10*/  @!P3 ST.E.128 desc[UR48][R20.64], R4 ;  /* 0x000000041400b985 */ /* 0x0003e8000c101d30 */
[----:B------:R1:W-:Y:S02]  /*7f20*/  @!P4 ST.E.128 desc[UR48][R24.64], R8 ;  /* 0x000000081800c985 */ /* 0x0003e4000c101d30 */
.L_x_10039:
[----:B------:R-:W-:Y:S05]  /*7f30*/  BSYNC B0 ;  /* 0x0000000000007941 */ /* 0x000fea0003800000 */
.L_x_10038:
[----:B--2---:R-:W2:Y:S02]  /*7f40*/  LDC R0, c[0x0][0xc34] ;  /* 0x00030d00ff007b82 */ /* 0x004ea40000000800 */
[----:B--2---:R-:W-:-:S13]  /*7f50*/  ISETP.LE.AND P0, PT, R0, UR36, PT ;  /* 0x0000002400007c0c */ /* 0x004fda000bf03270 */
[----:B------:R-:W-:Y:S05]  /*7f60*/  @!P0 BRA `(.L_x_10040) ;  /* 0xffffff8c00bc8947 */ /* 0x000fea000383ffff */
[----:B------:R-:W-:Y:S05]  /*7f70*/  EXIT ;  /* 0x000000000000794d */ /* 0x000fea0003800000 */
.L_x_10010:
        /* <DEDUP_REMOVED lines=9> */
[----:B------:R-:W0:Y:S01]  /*8010*/  S2R R5, SR_TID.X ;  /* 0x0000000000057919 */ /* 0x000e220000002100 */
[----:B------:R-:W-:Y:S01]  /*8020*/  ULDC.64 UR6, c[0x0][0x2f0] ;  /* 0x0000bc0000067ab9 */ /* 0x000fe20000000a00 */
[----:B------:R-:W-:Y:S01]  /*8030*/  ULDC UR9, c[0x0][0x2b8] ;  /* 0x0000ae0000097ab9 */ /* 0x000fe20000000800 */
[----:B------:R-:W-:Y:S01]  /*8040*/  LOP3.LUT R16, R16, 0xfffffffd, RZ, 0xc0, !PT ;  /* 0xfffffffd10107812 */ /* 0x000fe200078ec0ff */
[----:B------:R-:W-:Y:S01]  /*8050*/  ULDC.64 UR4, c[0x0][0x418] ;  /* 0x0001060000047ab9 */ /* 0x000fe20000000a00 */
[----:B------:R-:W1:Y:S01]  /*8060*/  S2UR UR8, SR_CgaCtaId ;  /* 0x00000000000879c3 */ /* 0x000e620000008800 */
[----:B------:R-:W-:Y:S01]  /*8070*/  UISETP.NE.U32.AND UP0, UPT, UR4, URZ, UPT ;  /* 0x0000003f0400728c */ /* 0x000fe2000bf05070 */
[----:B------:R-:W-:Y:S01]  /*8080*/  IMAD.MOV.U32 R25, RZ, RZ, 0x1 ;  /* 0x00000001ff197424 */ /* 0x000fe200078e00ff */
[----:B------:R-:W-:Y:S01]  /*8090*/  UMOV UR37, 0x400 ;  /* 0x0000040000257882 */ /* 0x000fe20000000000 */
[----:B------:R-:W-:Y:S01]  /*80a0*/  ULDC UR4, c[0x0][0x424] ;  /* 0x0001090000047ab9 */ /* 0x000fe20000000800 */
[----:B------:R-:W-:Y:S01]  /*80b0*/  UISETP.NE.AND.EX UP0, UPT, UR5, URZ, UPT, UP0 ;  /* 0x0000003f0500728c */ /* 0x000fe2000bf05300 */
[----:B------:R-:W-:Y:S01]  /*80c0*/  IMAD.MOV.U32 R23, RZ, RZ, RZ ;  /* 0x000000ffff177224 */ /* 0x000fe200078e00ff */
[----:B------:R-:W-:Y:S01]  /*80d0*/  ULDC UR38, c[0x0][0x448] ;  /* 0x0001120000267ab9 */ /* 0x000fe20000000800 */
[----:B------:R-:W-:-:S02]  /*80e0*/  ULOP3.LUT UR40, UR42, 0x2, URZ, 0xfc, !UPT ;  /* 0x000000022a287892 */ /* 0x000fc4000f8efc3f */
[----:B------:R-:W-:Y:S01]  /*80f0*/  USEL UR4, UR4, 0x1, UP0 ;  /* 0x0000000104047887 */ /* 0x000fe20008000000 */
[----:B------:R-:W-:-:S03]  /*8100*/  ULDC UR41, c[0x0][0xc] ;  /* 0x0000030000297ab9 */ /* 0x000fc60000000800 */
[----:B------:R-:W-:-:S03]  /*8110*/  UIMAD UR36, UR4, UR6, URZ ;  /* 0x00000006042472a4 */ /* 0x000fc6000f8e023f */
[----:B------:R-:W-:Y:S01]  /*8120*/  ULDC UR4, c[0x0][0x288] ;  /* 0x0000a20000047ab9 */ /* 0x000fe20000000800 */
[----:B------:R-:W-:Y:S02]  /*8130*/  UIADD3 UR5, UR36, 0x7f, URZ ;  /* 0x0000007f24057890 */ /* 0x000fe4000fffe03f */
[----:B------:R-:W-:Y:S02]  /*8140*/  UIMAD UR38, UR38, UR4, URZ ;  /* 0x00000004262672a4 */ /* 0x000fe4000f8e023f */
[----:B------:R-:W-:Y:S02]  /*8150*/  USHF.R.S32.HI UR6, URZ, 0x1f, UR5 ;  /* 0x0000001f3f067899 */ /* 0x000fe40008011405 */
[----:B-1----:R-:W-:Y:S02]  /*8160*/  ULEA UR37, UR8, UR37, 0x18 ;  /* 0x0000002508257291 */ /* 0x002fe4000f8ec03f */
[----:B------:R-:W-:Y:S01]  /*8170*/  ULEA.HI UR6, UR6, UR5, URZ, 0x7 ;  /* 0x0000000506067291 */ /* 0x000fe2000f8f383f */
[----:B0-----:R-:W-:-:S03]  /*8180*/  IMAD.SHL.U32 R28, R5, 0x8, RZ ;  /* 0x00000008051c7824 */ /* 0x001fc600078e00ff */
[----:B------:R-:W-:Y:S02]  /*8190*/  ULEA.HI.SX32 UR43, UR6, 0xffffffff, 0x19 ;  /* 0xffffffff062b7891 */ /* 0x000fe4000f8fca3f */
[C---:B------:R-:W-:Y:S01]  /*81a0*/  LOP3.LUT R0, R28.reuse, 0xd8, RZ, 0xc0, !PT ;  /* 0x000000d81c007812 */ /* 0x040fe200078ec0ff */
[----:B------:R-:W-:Y:S01]  /*81b0*/  ULEA.HI.SX32 UR39, UR6, 0xfffffffe, 0x19 ;  /* 0xfffffffe06277891 */ /* 0x000fe2000f8fca3f */
[----:B------:R-:W-:Y:S01]  /*81c0*/  LOP3.LUT R4, R28, 0x18, RZ, 0xc0, !PT ;  /* 0x000000181c047812 */ /* 0x000fe200078ec0ff */
[----:B------:R-:W-:Y:S01]  /*81d0*/  USHF.L.U32 UR5, UR43, 0x7, URZ ;  /* 0x000000072b057899 */ /* 0x000fe2000800063f */
[----:B------:R-:W-:Y:S02]  /*81e0*/  LOP3.LUT R3, R0, 0x18, R5, 0x78, !PT ;  /* 0x0000001800037812 */ /* 0x000fe400078e7805 */
[C---:B------:R-:W-:Y:S02]  /*81f0*/  LOP3.LUT R0, R4.reuse, 0x20, RZ, 0xfc, !PT ;  /* 0x0000002004007812 */ /* 0x040fe400078efcff */
[----:B------:R-:W-:-:S02]  /*8200*/  LOP3.LUT R2, R4, 0x40, RZ, 0xfc, !PT ;  /* 0x0000004004027812 */ /* 0x000fc400078efcff */
[C---:B------:R-:W-:Y:S02]  /*8210*/  ISETP.GE.AND P0, PT, R0.reuse, UR7, PT ;  /* 0x0000000700007c0c */ /* 0x040fe4000bf06270 */
[----:B------:R-:W-:Y:S02]  /*8220*/  ISETP.GE.AND P1, PT, R0, UR9, PT ;  /* 0x0000000900007c0c */ /* 0x000fe4000bf26270 */
[----:B------:R-:W-:Y:S02]  /*8230*/  ISETP.GE.AND P2, PT, R2, UR7, PT ;  /* 0x0000000702007c0c */ /* 0x000fe4000bf46270 */
[----:B------:R-:W-:Y:S01]  /*8240*/  LOP3.LUT R28, R3, 0x320, R28, 0xf8, !PT ;  /* 0x00000320031c7812 */ /* 0x000fe200078ef81c */
[----:B------:R-:W-:-:S05]  /*8250*/  IMAD.U32 R3, RZ, RZ, UR10 ;  /* 0x0000000aff037e24 */ /* 0x000fca000f8e00ff */
[----:B------:R0:W-:Y:S01]  /*8260*/  STL [R1+0xc], R3 ;  /* 0x00000c0301007387 */ /* 0x0001e20000100800 */
[----:B------:R-:W-:Y:S02]  /*8270*/  @P0 LOP3.LUT R16, R16, 0x2, RZ, 0xfc, !PT ;  /* 0x0000000210100812 */ /* 0x000fe400078efcff */
[----:B------:R-:W-:Y:S01]  /*8280*/  ISETP.GE.AND P0, PT, R0, UR7, PT ;  /* 0x0000000700007c0c */ /* 0x000fe2000bf06270 */
[----:B------:R1:W-:Y:S01]  /*8290*/  STL [R1+0x10], RZ ;  /* 0x000010ff01007387 */ /* 0x0003e20000100800 */
[----:B------:R-:W-:Y:S02]  /*82a0*/  LOP3.LUT R16, R16, 0xfffffdff, RZ, 0xc0, !PT ;  /* 0xfffffdff10107812 */ /* 0x000fe400078ec0ff */
[----:B------:R-:W-:Y:S02]  /*82b0*/  SHF.R.U32.HI R0, RZ, 0x2, R5 ;  /* 0x00000002ff007819 */ /* 0x000fe40000011605 */
[----:B------:R-:W-:Y:S02]  /*82c0*/  @P1 LOP3.LUT R16, R16, 0x200, RZ, 0xfc, !PT ;  /* 0x0000020010101812 */ /* 0x000fe400078efcff */
[----:B------:R-:W-:-:S02]  /*82d0*/  ISETP.GE.AND P1, PT, R2, UR9, PT ;  /* 0x0000000902007c0c */ /* 0x000fc4000bf26270 */
[----:B------:R-:W-:Y:S02]  /*82e0*/  LOP3.LUT R16, R16, 0xffffffef, RZ, 0xc0, !PT ;  /* 0xffffffef10107812 */ /* 0x000fe400078ec0ff */
[----:B0-----:R-:W-:Y:S01]  /*82f0*/  LOP3.LUT R3, R0, 0x1f, RZ, 0xc0, !PT ;  /* 0x0000001f00037812 */ /* 0x001fe200078ec0ff */
[----:B------:R-:W-:Y:S01]  /*8300*/  IMAD.U32 R0, RZ, RZ, UR5 ;  /* 0x00000005ff007e24 */ /* 0x000fe2000f8e00ff */
[----:B------:R-:W-:Y:S02]  /*8310*/  @P0 LOP3.LUT R16, R16, 0x10, RZ, 0xfc, !PT ;  /* 0x0000001010100812 */ /* 0x000fe400078efcff */
[----:B------:R-:W-:Y:S02]  /*8320*/  ISETP.GE.AND P0, PT, R2, UR7, PT ;  /* 0x0000000702007c0c */ /* 0x000fe4000bf06270 */
[----:B------:R-:W-:Y:S02]  /*8330*/  LOP3.LUT R16, R16, 0xfffffffe, RZ, 0xc0, !PT ;  /* 0xfffffffe10107812 */ /* 0x000fe400078ec0ff */
[----:B------:R-:W-:-:S02]  /*8340*/  SHF.L.U32 R2, R5, 0x5, RZ ;  /* 0x0000000505027819 */ /* 0x000fc400000006ff */
[----:B------:R-:W-:Y:S02]  /*8350*/  @P2 LOP3.LUT R16, R16, 0x1, RZ, 0xfc, !PT ;  /* 0x0000000110102812 */ /* 0x000fe400078efcff */
[----:B------:R-:W-:Y:S02]  /*8360*/  LOP3.LUT R2, R2, 0x60, RZ, 0xc0, !PT ;  /* 0x0000006002027812 */ /* 0x000fe400078ec0ff */
[----:B------:R-:W-:Y:S02]  /*8370*/  LOP3.LUT R16, R16, 0xfffffeff, RZ, 0xc0, !PT ;  /* 0xfffffeff10107812 */ /* 0x000fe400078ec0ff */
[----:B------:R-:W-:Y:S02]  /*8380*/  LOP3.LUT R5, R3, R2, RZ, 0xfc, !PT ;  /* 0x0000000203057212 */ /* 0x000fe400078efcff */
[----:B------:R-:W-:Y:S02]  /*8390*/  @P1 LOP3.LUT R16, R16, 0x100, RZ, 0xfc, !PT ;  /* 0x0000010010101812 */ /* 0x000fe400078efcff */
[----:B------:R-:W-:-:S02]  /*83a0*/  ISETP.GE.AND P1, PT, R4, UR7, PT ;  /* 0x0000000704007c0c */ /* 0x000fc4000bf26270 */
[----:B------:R-:W-:Y:S02]  /*83b0*/  LOP3.LUT R16, R16, 0xfffffff7, RZ, 0xc0, !PT ;  /* 0xfffffff710107812 */ /* 0x000fe400078ec0ff */
[----:B------:R-:W-:Y:S02]  /*83c0*/  LEA R5, R28, UR37, 0x1 ;  /* 0x000000251c057c11 */ /* 0x000fe4000f8e08ff */
[----:B------:R-:W-:Y:S02]  /*83d0*/  @P0 LOP3.LUT R16, R16, 0x8, RZ, 0xfc, !PT ;  /* 0x0000000810100812 */ /* 0x000fe400078efcff */
[----:B------:R-:W-:Y:S02]  /*83e0*/  ISETP.GE.AND P0, PT, R4, UR7, PT ;  /* 0x0000000704007c0c */ /* 0x000fe4000bf06270 */
[----:B------:R-:W-:Y:S02]  /*83f0*/  LOP3.LUT R16, R16, 0xfffffffb, RZ, 0xc0, !PT ;  /* 0xfffffffb10107812 */ /* 0x000fe400078ec0ff */
[----:B------:R-:W-:-:S02]  /*8400*/  LOP3.LUT R2, R3, UR5, R2, 0xfe, !PT ;  /* 0x0000000503027c12 */ /* 0x000fc4000f8efe02 */
[----:B------:R-:W-:-:S07]  /*8410*/  IADD3 R0, -R3, UR36, -R0 ;  /* 0x0000002403007c10 */ /* 0x000fce000fffe900 */
[----:B------:R-:W-:Y:S02]  /*8420*/  @P0 LOP3.LUT R16, R16, 0x4, RZ, 0xfc, !PT ;  /* 0x0000000410100812 */ /* 0x000fe400078efcff */
[----:B------:R-:W-:Y:S02]  /*8430*/  ISETP.GE.AND P0, PT, R4, UR9, PT ;  /* 0x0000000904007c0c */ /* 0x000fe4000bf06270 */
[----:B------:R-:W-:-:S04]  /*8440*/  LOP3.LUT R16, R16, 0xfffffbff, RZ, 0xc0, !PT ;  /* 0xfffffbff10107812 */ /* 0x000fc800078ec0ff */
[----:B------:R-:W-:-:S04]  /*8450*/  LOP3.LUT R16, R16, 0xffffffdf, RZ, 0xc0, !PT ;  /* 0xffffffdf10107812 */ /* 0x000fc800078ec0ff */
[----:B------:R-:W-:-:S04]  /*8460*/  @P1 LOP3.LUT R16, R16, 0x20, RZ, 0xfc, !PT ;  /* 0x0000002010101812 */ /* 0x000fc800078efcff */
[----:B-1----:R-:W-:-:S07]  /*8470*/  @P0 LOP3.LUT R16, R16, 0x400, RZ, 0xfc, !PT ;  /* 0x0000040010100812 */ /* 0x002fce00078efcff */
.L_x_10076:
[----:B------:R-:W2:Y:S01]  /*8480*/  LDL R2, [R1+0xc] ;  /* 0x00000c0001027983 */ /* 0x000ea20000100800 */
[----:B------:R-:W0:Y:S01]  /*8490*/  LDC R0, c[0x0][0xc38] ;  /* 0x00030e00ff007b82 */ /* 0x000e220000000800 */
[----:B------:R-:W-:Y:S05]  /*84a0*/  YIELD ;  /* 0x0000000000007946 */ /* 0x000fea0003800000 */
[----:B------:R-:W-:Y:S01]  /*84b0*/  ULDC.64 UR4, c[0x0][0xa28] ;  /* 0x00028a0000047ab9 */ /* 0x000fe20000000a00 */
[----:B------:R-:W-:Y:S01]  /*84c0*/  IMAD.MOV.U32 R18, RZ, RZ, RZ ;  /* 0x000000ffff127224 */ /* 0x000fe200078e00ff */
[----:B0-----:R-:W-:-:S13]  /*84d0*/  ISETP.NE.AND P0, PT, R0, 0x1, PT ;  /* 0x000000010000780c */ /* 0x001fda0003f05270 */
[----:B------:R-:W2:Y:S08]  /*84e0*/  @P0 LDC R0, c[0x0][0xc3c] ;  /* 0x00030f00ff000b82 */ /* 0x000eb00000000800 */
[----:B------:R-:W0:Y:S01]  /*84f0*/  @P0 LDC R3, c[0x0][0xc40] ;  /* 0x00031000ff030b82 */ /* 0x000e220000000800 */
[----:B--2---:R-:W-:Y:S01]  /*8500*/  @P0 IMAD.HI.U32 R0, R2, R0, RZ ;  /* 0x0000000002000227 */ /* 0x004fe200078e00ff */
[----:B------:R-:W-:-:S04]  /*8510*/  MOV R24, R2 ;  /* 0x0000000200187202 */ /* 0x000fc80000000f00 */
[----:B0-----:R-:W-:Y:S02]  /*8520*/  @P0 SHF.R.U32.HI R24, RZ, R3, R0 ;  /* 0x00000003ff180219 */ /* 0x001fe40000011600 */
        /* <DEDUP_REMOVED lines=8> */
[----:B------:R-:W0:Y:S02]  /*85b0*/  @P0 LDC.64 R2, c[0x0][0xa28] ;  /* 0x00028a00ff020b82 */ /* 0x000e240000000a00 */
[----:B0-----:R-:W-:-:S05]  /*85c0*/  @P0 IMAD.WIDE R2, R19, 0x4, R2 ;  /* 0x0000000413020825 */ /* 0x001fca00078e0202 */
[----:B------:R-:W2:Y:S01]  /*85d0*/  @P0 LDG.E R18, desc[UR48][R2.64] ;  /* 0x0000003002120981 */ /* 0x000ea2000c1e1900 */
[----:B------:R-:W-:-:S04]  /*85e0*/  UIADD3 UR4, UR37, 0x15400, URZ ;  /* 0x0001540025047890 */ /* 0x000fc8000fffe03f */
[----:B------:R-:W-:-:S06]  /*85f0*/  ULOP3.LUT UP0, URZ, UR4, 0x1bf, URZ, 0xc0, !UPT ;  /* 0x000001bf043f7892 */ /* 0x000fcc000f80c03f */
[----:B------:R-:W-:Y:S01]  /*8600*/  PLOP3.LUT P0, PT, PT, PT, UP0, 0x80, 0x0 ;  /* 0x000000000000781c */ /* 0x000fe20003f0f008 */
[----:B--2---:R0:W-:-:S12]  /*8610*/  STL [R1+0x8], R18 ;  /* 0x0000081201007387 */ /* 0x0041d80000100800 */
        /* <DEDUP_REMOVED lines=17> */
.L_x_10042:
        /* <DEDUP_REMOVED lines=20> */
.L_x_10044:
        /* <DEDUP_REMOVED lines=15> */
.L_x_10043:
[----:B------:R-:W-:Y:S01]  /*8960*/  ULDC.64 UR4, c[0x0][0x9f8] ;  /* 0x00027e0000047ab9 */ /* 0x000fe20000000a00 */
[----:B------:R-:W-:Y:S01]  /*8970*/  MOV R6, R19 ;  /* 0x0000001300067202 */ /* 0x000fe20000000f00 */
[----:B------:R-:W1:Y:S01]  /*8980*/  LDC R9, c[0x0][0x430] ;  /* 0x00010c00ff097b82 */ /* 0x000e620000000800 */
[----:B------:R-:W-:Y:S01]  /*8990*/  ISETP.NE.U32.AND P0, PT, RZ, UR4, PT ;  /* 0x00000004ff007c0c */ /* 0x000fe2000bf05070 */
[----:B------:R-:W-:Y:S01]  /*89a0*/  IMAD.MOV R5, RZ, RZ, -R19 ;  /* 0x000000ffff057224 */ /* 0x000fe200078e0a13 */
[----:B------:R-:W-:Y:S02]  /*89b0*/  ULDC UR4, c[0x0][0xc44] ;  /* 0x0003110000047ab9 */ /* 0x000fe40000000800 */
[----:B------:R-:W-:-:S13]  /*89c0*/  ISETP.NE.AND.EX P0, PT, RZ, UR5, PT, P0 ;  /* 0x00000005ff007c0c */ /* 0x000fda000bf05300 */
[----:B------:R-:W2:Y:S02]  /*89d0*/  @P0 LDC.64 R2, c[0x0][0x9f8] ;  /* 0x00027e00ff020b82 */ /* 0x000ea40000000a00 */
[----:B--2---:R-:W-:-:S05]  /*89e0*/  @P0 IMAD.WIDE R2, R19, 0x4, R2 ;  /* 0x0000000413020825 */ /* 0x004fca00078e0202 */
[----:B------:R-:W2:Y:S01]  /*89f0*/  @P0 LDG.E R6, desc[UR48][R2.64] ;  /* 0x0000003002060981 */ /* 0x000ea2000c1e1900 */
[----:B------:R-:W-:Y:S01]  /*8a00*/  UMOV UR5, 0xffffffff ;  /* 0xffffffff00057882 */ /* 0x000fe20000000000 */
[----:B------:R-:W-:Y:S02]  /*8a10*/  IMAD R22, R5, UR4, R24 ;  /* 0x0000000405167c24 */ /* 0x000fe4000f8e0218 */
[----:B--2---:R2:W-:Y:S01]  /*8a20*/  STL [R1], R6 ;  /* 0x0000000601007387 */ /* 0x0045e20000100800 */
[----:B-1----:R-:W-:Y:S05]  /*8a30*/  BRA.DIV UR5, `(.L_x_10045) ;  /* 0x0000002e05d87947 */ /* 0x002fea000b800000 */
.L_x_10093:
[----:B------:R-:W1:Y:S01]  /*8a40*/  S2R R2, SR_TID.X ;  /* 0x0000000000027919 */ /* 0x000e620000002100 */
[----:B------:R-:W-:Y:S01]  /*8a50*/  USHF.L.U32 UR4, UR43, 0x7, URZ ;  /* 0x000000072b047899 */ /* 0x000fe2000800063f */
[----:B------:R-:W-:Y:S02]  /*8a60*/  ISETP.NE.AND P1, PT, R9, 0x1, PT ;  /* 0x000000010900780c */ /* 0x000fe40003f25270 */
[----:B------:R-:W-:Y:S02]  /*8a70*/  SHF.R.S32.HI R10, RZ, 0x1f, R6 ;  /* 0x0000001fff0a7819 */ /* 0x000fe40000011406 */
[----:B------:R-:W-:-:S03]  /*8a80*/  LOP3.LUT R16, R16, 0xffffffbf, RZ, 0xc0, !PT ;  /* 0xffffffbf10107812 */ /* 0x000fc600078ec0ff */
[----:B------:R3:W-:Y:S06]  /*8a90*/  STL [R1+0x4], R10 ;  /* 0x0000040a01007387 */ /* 0x0007ec0000100800 */
[----:B------:R-:W4:Y:S01]  /*8aa0*/  @P1 LDC R3, c[0x0][0x434] ;  /* 0x00010d00ff031b82 */ /* 0x000f220000000800 */
[----:B------:R-:W-:-:S07]  /*8ab0*/  @P1 LOP3.LUT R16, R16, 0x40, RZ, 0xfc, !PT ;  /* 0x0000004010101812 */ /* 0x000fce00078efcff */
[----:B------:R-:W0:Y:S01]  /*8ac0*/  @P1 LDC R7, c[0x0][0x438] ;  /* 0x00010e00ff071b82 */ /* 0x000e220000000800 */
[----:B-1----:R-:W-:Y:S01]  /*8ad0*/  SHF.R.U32.HI R0, RZ, 0x2, R2 ;  /* 0x00000002ff007819 */ /* 0x002fe20000011602 */
[----:B------:R-:W-:-:S03]  /*8ae0*/  IMAD.SHL.U32 R2, R2, 0x20, RZ ;  /* 0x0000002002027824 */ /* 0x000fc600078e00ff */
[----:B------:R-:W-:Y:S02]  /*8af0*/  LOP3.LUT R0, R0, 0x1f, RZ, 0xc0, !PT ;  /* 0x0000001f00007812 */ /* 0x000fe400078ec0ff */
[----:B------:R-:W-:-:S04]  /*8b00*/  LOP3.LUT R2, R2, 0x60, RZ, 0xc0, !PT ;  /* 0x0000006002027812 */ /* 0x000fc800078ec0ff */
[----:B------:R-:W-:-:S04]  /*8b10*/  LOP3.LUT R0, R0, UR4, R2, 0xfe, !PT ;  /* 0x0000000400007c12 */ /* 0x000fc8000f8efe02 */
[C---:B------:R-:W-:Y:S01]  /*8b20*/  ISETP.GE.AND P0, PT, R0.reuse, UR36, PT ;  /* 0x0000002400007c0c */ /* 0x040fe2000bf06270 */
[----:B------:R-:W-:-:S04]  /*8b30*/  IMAD.IADD R0, R0, 0x1, R18 ;  /* 0x0000000100007824 */ /* 0x000fc800078e0212 */
[----:B----4-:R-:W-:-:S04]  /*8b40*/  @P1 IMAD.HI.U32 R2, R0, R3, RZ ;  /* 0x0000000300021227 */ /* 0x010fc800078e00ff */
[----:B------:R-:W-:Y:S01]  /*8b50*/  IMAD.MOV.U32 R8, RZ, RZ, R0 ;  /* 0x000000ffff087224 */ /* 0x000fe200078e0000 */
[----:B0-----:R-:W-:-:S03]  /*8b60*/  @P1 SHF.R.U32.HI R8, RZ, R7, R2 ;  /* 0x00000007ff081219 */ /* 0x001fc60000011602 */
[----:B------:R-:W0:Y:S01]  /*8b70*/  @!P0 LDC.64 R4, c[0x0][0x428] ;  /* 0x00010a00ff048b82 */ /* 0x000e220000000a00 */
[----:B------:R-:W-:Y:S01]  /*8b80*/  @!P0 SHF.R.S32.HI R3, RZ, 0x1f, R8 ;  /* 0x0000001fff038819 */ /* 0x000fe20000011408 */
[----:B0-----:R-:W-:-:S04]  /*8b90*/  @!P0 IMAD R2, R10, R4, RZ ;  /* 0x000000040a028224 */ /* 0x001fc800078e02ff */
[----:B------:R-:W-:Y:S01]  /*8ba0*/  @!P0 IMAD R5, R6, R5, R2 ;  /* 0x0000000506058224 */ /* 0x000fe200078e0202 */
[----:B------:R-:W-:-:S05]  /*8bb0*/  @!P0 MOV R2, R8 ;  /* 0x0000000800028202 */ /* 0x000fca0000000f00 */
[----:B------:R-:W-:Y:S02]  /*8bc0*/  @!P0 IMAD.WIDE.U32 R2, R6, R4, R2 ;  /* 0x0000000406028225 */ /* 0x000fe400078e0002 */
[----:B--2---:R-:W0:Y:S02]  /*8bd0*/  @!P0 LDC.64 R6, c[0x0][0x418] ;  /* 0x00010600ff068b82 */ /* 0x004e240000000a00 */
[----:B------:R-:W-:Y:S02]  /*8be0*/  @!P0 IMAD.IADD R5, R3, 0x1, R5 ;  /* 0x0000000103058824 */ /* 0x000fe400078e0205 */
[----:B------:R-:W-:Y:S01]  /*8bf0*/  IMAD.MOV.U32 R4, RZ, RZ, RZ ;  /* 0x000000ffff047224 */ /* 0x000fe200078e00ff */
[----:B0-----:R-:W-:-:S04]  /*8c00*/  @!P0 LEA R6, P1, R2, R6, 0x2 ;  /* 0x0000000602068211 */ /* 0x001fc800078210ff */
[----:B------:R-:W-:Y:S01]  /*8c10*/  @!P0 LEA.HI.X R7, R2, R7, R5, 0x2, P1 ;  /* 0x0000000702078211 */ /* 0x000fe200008f1405 */
[----:B------:R-:W-:Y:S01]  /*8c20*/  IMAD.U32 R2, RZ, RZ, UR40 ;  /* 0x00000028ff027e24 */ /* 0x000fe2000f8e00ff */
[----:B------:R-:W-:Y:S01]  /*8c30*/  LOP3.LUT R16, R16, 0xffffff7f, RZ, 0xc0, !PT ;  /* 0xffffff7f10107812 */ /* 0x000fe200078ec0ff */
[----:B------:R-:W-:Y:S01]  /*8c40*/  IMAD.MOV R3, RZ, RZ, -R8 ;  /* 0x000000ffff037224 */ /* 0x000fe200078e0a08 */
[----:B------:R-:W-:Y:S01]  /*8c50*/  SHF.R.S32.HI R29, RZ, 0x1f, R22 ;  /* 0x0000001fff1d7819 */ /* 0x000fe20000011416 */
[----:B------:R0:W5:Y:S01]  /*8c60*/  @!P0 LDG.E R4, desc[UR48][R6.64] ;  /* 0x0000003006048981 */ /* 0x000162000c1e1900 */
[----:B------:R-:W-:Y:S01]  /*8c70*/  ISETP.NE.AND P2, PT, R2, 0x3, PT ;  /* 0x000000030200780c */ /* 0x000fe20003f45270 */
[----:B0-----:R-:W-:-:S12]  /*8c80*/  IMAD R6, R9, R3, R0 ;  /* 0x0000000309067224 */ /* 0x001fd800078e0200 */
[----:B------:R-:W-:Y:S01]  /*8c90*/  @P2 LOP3.LUT R16, R16, 0x80, RZ, 0xfc, !PT ;  /* 0x0000008010102812 */ /* 0x000fe200078efcff */
[----:B---3--:R-:W-:Y:S06]  /*8ca0*/  @!P2 BRA `(.L_x_10046) ;  /* 0x000000000004a947 */ /* 0x008fec0003800000 */
[----:B------:R-:W-:Y:S01]  /*8cb0*/  BPT.TRAP 0x1 ;  /* 0x000000040000795c */ /* 0x000fe20000300000 */
.L_x_10046:
        /* <DEDUP_REMOVED lines=21> */
[----:B------:R-:W-:Y:S02]  /*8e10*/  LEA R0, R23, UR37, 0x3 ;  /* 0x0000002517007c11 */ /* 0x000fe4000f8e18ff */
[----:B------:R-:W-:-:S04]  /*8e20*/  SHF.L.U32 R2, R25, 0x1f, RZ ;  /* 0x0000001f19027819 */ /* 0x000fc800000006ff */
[----:B------:R-:W0:Y:S02]  /*8e30*/  SYNCS.PHASECHK.TRANS64.TRYWAIT P0, [R0+URZ+0x2d840], R2 ;  /* 0x02d84002000075a7 */ /* 0x000e24000800017f */
[----:B0-----:R-:W-:Y:S05]  /*8e40*/  @!P0 BRA `(.L_x_10048) ;  /* 0x0000002c00088947 */ /* 0x001fea0003800000 */
.L_x_10094:
[----:B------:R-:W-:Y:S05]  /*8e50*/  BSYNC B0 ;  /* 0x0000000000007941 */ /* 0x000fea0003800000 */
.L_x_10047:
[----:B------:R-:W1:Y:S01]  /*8e60*/  S2R R9, SR_TID.X ;  /* 0x0000000000097919 */ /* 0x000e620000002100 */
[----:B------:R-:W-:Y:S01]  /*8e70*/  ULDC.64 UR4, c[0x0][0x300] ;  /* 0x0000c00000047ab9 */ /* 0x000fe20000000a00 */
[----:B------:R-:W-:Y:S01]  /*8e80*/  USHF.L.U32 UR6, UR43, 0x7, URZ ;  /* 0x000000072b067899 */ /* 0x000fe2000800063f */
[----:B------:R-:W-:Y:S01]  /*8e90*/  IMAD R7, R7, UR4, RZ ;  /* 0x0000000407077c24 */ /* 0x000fe2000f8e02ff */
[----:B------:R-:W-:Y:S01]  /*8ea0*/  LOP3.LUT P4, RZ, R16, 0x4, RZ, 0xc0, !PT ;  /* 0x0000000410ff7812 */ /* 0x000fe2000788c0ff */
        /* <DEDUP_REMOVED lines=15> */
[----:B-1----:R-:W-:Y:S01]  /*8fa0*/  SHF.R.U32.HI R10, RZ, 0x2, R9 ;  /* 0x00000002ff0a7819 */ /* 0x002fe20000011609 */
[----:B------:R-:W-:Y:S01]  /*8fb0*/  IMAD.SHL.U32 R8, R9, 0x8, RZ ;  /* 0x0000000809087824 */ /* 0x000fe200078e00ff */
[----:B------:R-:W-:Y:S01]  /*8fc0*/  LEA R5, P0, R2, UR4, 0x1 ;  /* 0x0000000402057c11 */ /* 0x000fe2000f8008ff */
[----:B------:R-:W-:Y:S01]  /*8fd0*/  IMAD.U32 R9, RZ, RZ, UR6 ;  /* 0x00000006ff097e24 */ /* 0x000fe2000f8e00ff */
[----:B------:R-:W-:Y:S01]  /*8fe0*/  IADD3 R4, R3, R4, RZ ;  /* 0x0000000403047210 */ /* 0x000fe20007ffe0ff */
[----:B------:R-:W-:Y:S01]  /*8ff0*/  UMOV UR4, 0xffffffff ;  /* 0xffffffff00047882 */ /* 0x000fe20000000000 */
[----:B------:R-:W-:Y:S02]  /*9000*/  LOP3.LUT R10, R10, 0x1f, RZ, 0xc0, !PT ;  /* 0x0000001f0a0a7812 */ /* 0x000fe400078ec0ff */
[----:B------:R-:W-:Y:S01]  /*9010*/  LEA.HI.X R6, R2, UR5, R4, 0x1, P0 ;  /* 0x0000000502067c11 */ /* 0x000fe200080f0c04 */
[----:B------:R-:W-:Y:S01]  /*9020*/  IMAD R4, R23, 0x3000, R28 ;  /* 0x0000300017047824 */ /* 0x000fe200078e021c */
[----:B------:R-:W-:-:S02]  /*9030*/  LOP3.LUT R8, R8, 0x18, RZ, 0xc0, !PT ;  /* 0x0000001808087812 */ /* 0x000fc400078ec0ff */
[----:B------:R-:W-:Y:S01]  /*9040*/  IADD3 R9, -R10, UR36, -R9 ;  /* 0x000000240a097c10 */ /* 0x000fe2000fffe909 */
[----:B------:R-:W-:Y:S06]  /*9050*/  BRA.DIV UR4, `(.L_x_10049) ;  /* 0x0000002a04987947 */ /* 0x000fec000b800000 */
[----:B------:R-:W0:Y:S01]  /*9060*/  SHFL.IDX PT, R3, R5, RZ, 0x1c1f ;  /* 0x001c1fff05037589 */ /* 0x000e2200000e0000 */
[----:B------:R-:W-:-:S03]  /*9070*/  ISETP.GE.AND P0, PT, R9, 0x1, PT ;  /* 0x000000010900780c */ /* 0x000fc60003f06270 */
[----:B------:R-:W1:Y:S04]  /*9080*/  SHFL.IDX PT, R2, R6, RZ, 0x1c1f ;  /* 0x001c1fff06027589 */ /* 0x000e6800000e0000 */
[----:B------:R-:W-:Y:S06]  /*9090*/  SHFL.IDX PT, R14, R5, 0x3, 0x1c1f ;  /* 0x007c1f00050e7f89 */ /* 0x000fec00000e0000 */
[----:B------:R-:W-:-:S02]  /*90a0*/  @P0 LEA R7, R4, UR37, 0x1 ;  /* 0x0000002504070c11 */ /* 0x000fc4000f8e08ff */
        /* <DEDUP_REMOVED lines=10> */
[----:B------:R-:W-:Y:S01]  /*9150*/  @P0 LEA R7, R4, UR37, 0x1 ;  /* 0x0000002504070c11 */ /* 0x000fe2000f8e08ff */
        /* <DEDUP_REMOVED lines=12> */
[----:B------:R-:W1:Y:S04]  /*9220*/  SHFL.IDX PT, R2, R6, 0x2, 0x1c1f ;  /* 0x005c1f0006027f89 */ /* 0x000e6800000e0000 */
[----:B------:R-:W2:Y:S01]  /*9230*/  SHFL.IDX PT, R6, R6, 0x3, 0x1c1f ;  /* 0x007c1f0006067f89 */ /* 0x000ea200000e0000 */
[----:B0-----:R-:W-:-:S04]  /*9240*/  @P0 LEA R3, P1, R8, R3, 0x1 ;  /* 0x0000000308030211 */ /* 0x001fc800078208ff */
[----:B-1----:R-:W-:-:S04]  /*9250*/  @P0 IADD3.X R2, RZ, R2, RZ, P1, !PT ;  /* 0x00000002ff020210 */ /* 0x002fc80000ffe4ff */
[----:B------:R-:W-:-:S04]  /*9260*/  @P0 LOP3.LUT R3, R3, R2, RZ, 0x3c, !PT ;  /* 0x0000000203030212 */ /* 0x000fc800078e3cff */
[----:B------:R-:W-:-:S04]  /*9270*/  @P0 LOP3.LUT R2, R3, R2, RZ, 0x3c, !PT ;  /* 0x0000000203020212 */ /* 0x000fc800078e3cff */
[----:B------:R-:W-:-:S05]  /*9280*/  @P0 LOP3.LUT R3, R3, R2, RZ, 0x3c, !PT ;  /* 0x0000000203030212 */ /* 0x000fca00078e3cff */
[----:B------:R0:W-:Y:S04]  /*9290*/  @P0 LDGSTS.E.BYPASS.LTC128B.128 [R7+0x16400], desc[UR48][R2.64], !P4 ;  /* 0x1640000002070fae */ /* 0x0001e8000e101d70 */
[----:B------:R0:W-:Y:S04]  /*92a0*/  @P0 LDGSTS.E.BYPASS.LTC128B.128 [R7+0x18400], desc[UR48][R2.64+0x40], !P3 ;  /* 0x1840004002070fae */ /* 0x0001e8000d901d70 */
[----:B--2---:R0:W-:Y:S02]  /*92b0*/  @P0 LDGSTS.E.BYPASS.LTC128B.128 [R7+0x1a400], desc[UR48][R2.64+0x80], !P2 ;  /* 0x1a40008002070fae */ /* 0x0041e4000d101d70 */
.L_x_10104:
[----:B------:R-:W-:-:S13]  /*92c0*/  ISETP.GE.AND P0, PT, R9, 0x61, PT ;  /* 0x000000610900780c */ /* 0x000fda0003f06270 */
[----:B0-----:R-:W-:Y:S02]  /*92d0*/  @P0 LEA R2, P1, R8, R14, 0x1 ;  /* 0x0000000e08020211 */ /* 0x001fe400078208ff */
[----:B------:R-:W-:-:S03]  /*92e0*/  @P0 LEA R5, R4, UR37, 0x1 ;  /* 0x0000002504050c11 */ /* 0x000fc6000f8e08ff */
        /* <DEDUP_REMOVED lines=9> */
.L_x_10050:
        /* <DEDUP_REMOVED lines=11> */
.L_x_10051:
        /* <DEDUP_REMOVED lines=23> */
.L_x_10052:
[----:B------:R-:W2:Y:S01]  /*95a0*/  LDL R21, [R1+0xc] ;  /* 0x00000c0001157983 */ /* 0x000ea20000100800 */
[----:B------:R-:W1:Y:S01]  /*95b0*/  LDC R10, c[0x0][0x448] ;  /* 0x00011200ff0a7b82 */ /* 0x000e620000000800 */
[----:B------:R-:W-:Y:S01]  /*95c0*/  ULDC.64 UR4, c[0x0][0x2d8] ;  /* 0x0000b60000047ab9 */ /* 0x000fe20000000a00 */
[----:B0-----:R-:W-:Y:S01]  /*95d0*/  SHF.R.S32.HI R0, RZ, 0x1f, R19 ;  /* 0x0000001fff007819 */ /* 0x001fe20000011413 */
[----:B------:R-:W0:Y:S01]  /*95e0*/  S2R R26, SR_TID.X ;  /* 0x00000000001a7919 */ /* 0x000e220000002100 */
[----:B------:R-:W-:Y:S01]  /*95f0*/  IMAD R3, R29, UR4, RZ ;  /* 0x000000041d037c24 */ /* 0x000fe2000f8e02ff */
[----:B------:R-:W-:Y:S01]  /*9600*/  ULDC.64 UR6, c[0x0][0x2c8] ;  /* 0x0000b20000067ab9 */ /* 0x000fe20000000a00 */
[----:B------:R-:W-:Y:S01]  /*9610*/  IMAD.MOV R6, RZ, RZ, -R24 ;  /* 0x000000ffff067224 */ /* 0x000fe200078e0a18 */
[----:B------:R-:W-:Y:S01]  /*9620*/  ULDC.64 UR8, c[0x0][0x280] ;  /* 0x0000a00000087ab9 */ /* 0x000fe20000000a00 */
[C---:B------:R-:W-:Y:S01]  /*9630*/  IMAD R4, R22.reuse, UR5, R3 ;  /* 0x0000000516047c24 */ /* 0x040fe2000f8e0203 */
[----:B------:R-:W3:Y:S01]  /*9640*/  S2R R11, SR_TID.X ;  /* 0x00000000000b7919 */ /* 0x000ee20000002100 */
[----:B------:R-:W-:Y:S01]  /*9650*/  IMAD.WIDE.U32 R2, R22, UR4, RZ ;  /* 0x0000000416027c25 */ /* 0x000fe2000f8e00ff */
[----:B------:R-:W-:Y:S01]  /*9660*/  ULDC.64 UR4, c[0x0][0x2e0] ;  /* 0x0000b80000047ab9 */ /* 0x000fe20000000a00 */
[----:B------:R-:W-:-:S02]  /*9670*/  LOP3.LUT P3, RZ, R16, 0x400, RZ, 0xc0, !PT ;  /* 0x0000040010ff7812 */ /* 0x000fc4000786c0ff */
[----:B------:R-:W-:Y:S01]  /*9680*/  IMAD R0, R0, UR4, RZ ;  /* 0x0000000400007c24 */ /* 0x000fe2000f8e02ff */
[C---:B------:R-:W-:Y:S01]  /*9690*/  LOP3.LUT P4, RZ, R16.reuse, 0x200, RZ, 0xc0, !PT ;  /* 0x0000020010ff7812 */ /* 0x040fe2000788c0ff */
[----:B------:R-:W-:Y:S01]  /*96a0*/  IMAD.IADD R3, R3, 0x1, R4 ;  /* 0x0000000103037824 */ /* 0x000fe200078e0204 */
[----:B------:R-:W-:Y:S01]  /*96b0*/  LOP3.LUT P5, RZ, R16, 0x100, RZ, 0xc0, !PT ;  /* 0x0000010010ff7812 */ /* 0x000fe200078ac0ff */
[C---:B------:R-:W-:Y:S02]  /*96c0*/  IMAD R5, R19.reuse, UR5, R0 ;  /* 0x0000000513057c24 */ /* 0x040fe4000f8e0200 */
[----:B------:R-:W-:Y:S01]  /*96d0*/  IMAD.WIDE.U32 R2, R19, UR4, R2 ;  /* 0x0000000413027c25 */ /* 0x000fe2000f8e0002 */
[----:B------:R-:W-:Y:S01]  /*96e0*/  ULDC UR4, c[0x0][0xc38] ;  /* 0x00030e0000047ab9 */ /* 0x000fe20000000800 */
[----:B------:R-:W-:Y:S02]  /*96f0*/  LEA R19, R28, UR37, 0x1 ;  /* 0x000000251c137c11 */ /* 0x000fe4000f8e08ff */
[----:B-1----:R-:W-:-:S02]  /*9700*/  ISETP.NE.AND P0, PT, R10, 0x1, PT ;  /* 0x000000010a00780c */ /* 0x002fc40003f05270 */
[----:B------:R-:W-:Y:S02]  /*9710*/  IADD3 R3, R3, R5, RZ ;  /* 0x0000000503037210 */ /* 0x000fe40007ffe0ff */
[----:B0-----:R-:W-:Y:S01]  /*9720*/  SHF.R.U32.HI R20, RZ, 0x2, R26 ;  /* 0x00000002ff147819 */ /* 0x001fe2000001161a */
[----:B------:R-:W-:-:S08]  /*9730*/  IMAD.SHL.U32 R26, R26, 0x20, RZ ;  /* 0x000000201a1a7824 */ /* 0x000fd000078e00ff */
[----:B------:R-:W0:Y:S01]  /*9740*/  @P0 LDC R0, c[0x0][0x44c] ;  /* 0x00011300ff000b82 */ /* 0x000e220000000800 */
[----:B------:R-:W-:Y:S02]  /*9750*/  LOP3.LUT R20, R20, 0x1f, RZ, 0xc0, !PT ;  /* 0x0000001f14147812 */ /* 0x000fe400078ec0ff */
[----:B------:R-:W-:-:S05]  /*9760*/  LOP3.LUT R26, R26, 0x60, RZ, 0xc0, !PT ;  /* 0x000000601a1a7812 */ /* 0x000fca00078ec0ff */
[----:B------:R-:W1:Y:S01]  /*9770*/  @P0 LDC R4, c[0x0][0x450] ;  /* 0x00011400ff040b82 */ /* 0x000e620000000800 */
[----:B------:R-:W-:-:S07]  /*9780*/  LOP3.LUT R20, R20, R26, RZ, 0xfc, !PT ;  /* 0x0000001a14147212 */ /* 0x000fce00078efcff */
[----:B------:R-:W4:Y:S01]  /*9790*/  @P0 LDC R9, c[0x0][0x44c] ;  /* 0x00011300ff090b82 */ /* 0x000f220000000800 */
[----:B--2---:R-:W-:Y:S01]  /*97a0*/  IMAD R6, R6, UR4, R21 ;  /* 0x0000000406067c24 */ /* 0x004fe2000f8e0215 */
[----:B------:R-:W-:Y:S01]  /*97b0*/  ULDC.64 UR4, c[0x0][0x2d0] ;  /* 0x0000b40000047ab9 */ /* 0x000fe20000000a00 */
[----:B---3--:R-:W-:Y:S02]  /*97c0*/  SHF.R.U32.HI R21, RZ, 0x2, R11 ;  /* 0x00000002ff157819 */ /* 0x008fe4000001160b */
[----:B------:R-:W-:Y:S02]  /*97d0*/  IMAD R7, R6, 0xc0, R20 ;  /* 0x000000c006077824 */ /* 0x000fe400078e0214 */
[----:B------:R-:W-:Y:S01]  /*97e0*/  IMAD.SHL.U32 R20, R11, 0x8, RZ ;  /* 0x000000080b147824 */ /* 0x000fe200078e00ff */
[----:B------:R-:W-:Y:S01]  /*97f0*/  LOP3.LUT R21, R21, 0x1f, RZ, 0xc0, !PT ;  /* 0x0000001f15157812 */ /* 0x000fe200078ec0ff */
[----:B0-----:R-:W-:-:S03]  /*9800*/  @P0 IMAD.HI.U32 R0, R7, R0, RZ ;  /* 0x0000000007000227 */ /* 0x001fc600078e00ff */
[----:B------:R-:W-:Y:S01]  /*9810*/  LOP3.LUT R20, R20, 0x18, RZ, 0xc0, !PT ;  /* 0x0000001814147812 */ /* 0x000fe200078ec0ff */
[----:B------:R-:W-:Y:S01]  /*9820*/  IMAD.MOV.U32 R5, RZ, RZ, R7 ;  /* 0x000000ffff057224 */ /* 0x000fe200078e0007 */
[----:B-1----:R-:W-:-:S04]  /*9830*/  @P0 SHF.R.U32.HI R5, RZ, R4, R0 ;  /* 0x00000004ff050219 */ /* 0x002fc80000011600 */
[----:B------:R-:W-:-:S05]  /*9840*/  SHF.R.S32.HI R0, RZ, 0x1f, R5 ;  /* 0x0000001fff007819 */ /* 0x000fca0000011405 */
[----:B------:R-:W-:-:S04]  /*9850*/  IMAD R0, R0, UR4, RZ ;  /* 0x0000000400007c24 */ /* 0x000fc8000f8e02ff */
[C---:B------:R-:W-:Y:S02]  /*9860*/  IMAD R8, R5.reuse, UR5, R0 ;  /* 0x0000000505087c24 */ /* 0x040fe4000f8e0200 */
[----:B------:R-:W-:Y:S02]  /*9870*/  IMAD.MOV R0, RZ, RZ, -R5 ;  /* 0x000000ffff007224 */ /* 0x000fe400078e0a05 */
[----:B------:R-:W-:-:S04]  /*9880*/  IMAD.WIDE.U32 R4, R5, UR4, R2 ;  /* 0x0000000405047c25 */ /* 0x000fc8000f8e0002 */
[----:B------:R-:W-:Y:S02]  /*9890*/  IMAD R0, R10, R0, R7 ;  /* 0x000000000a007224 */ /* 0x000fe400078e0207 */
[----:B------:R-:W-:-:S03]  /*98a0*/  IMAD.IADD R5, R5, 0x1, R8 ;  /* 0x0000000105057824 */ /* 0x000fc600078e0208 */
[----:B------:R-:W-:Y:S01]  /*98b0*/  SHF.R.S32.HI R8, RZ, 0x1f, R0 ;  /* 0x0000001fff087819 */ /* 0x000fe20000011400 */
[----:B------:R-:W-:-:S04]  /*98c0*/  IMAD.WIDE.U32 R4, R0, UR6, R4 ;  /* 0x0000000600047c25 */ /* 0x000fc8000f8e0004 */
[----:B------:R-:W-:-:S04]  /*98d0*/  IMAD R8, R8, UR6, RZ ;  /* 0x0000000608087c24 */ /* 0x000fc8000f8e02ff */
[----:B------:R-:W-:Y:S01]  /*98e0*/  IMAD R8, R0, UR7, R8 ;  /* 0x0000000700087c24 */ /* 0x000fe2000f8e0208 */
[----:B------:R-:W-:-:S03]  /*98f0*/  LEA R0, P1, R4, UR8, 0x1 ;  /* 0x0000000804007c11 */ /* 0x000fc6000f8208ff */
[----:B------:R-:W-:Y:S01]  /*9900*/  IMAD.IADD R5, R5, 0x1, R8 ;  /* 0x0000000105057824 */ /* 0x000fe200078e0208 */
[----:B------:R-:W-:-:S04]  /*9910*/  IADD3 R8, R7, 0x80, RZ ;  /* 0x0000008007087810 */ /* 0x000fc80007ffe0ff */
[----:B------:R-:W-:Y:S01]  /*9920*/  LEA.HI.X R4, R4, UR9, R5, 0x1, P1 ;  /* 0x0000000904047c11 */ /* 0x000fe200088f0c05 */
[----:B----4-:R-:W-:Y:S01]  /*9930*/  @P0 IMAD.HI.U32 R9, R8, R9, RZ ;  /* 0x0000000908090227 */ /* 0x010fe200078e00ff */
[----:B------:R-:W0:Y:S03]  /*9940*/  @P0 LDC R5, c[0x0][0x450] ;  /* 0x00011400ff050b82 */ /* 0x000e260000000800 */
[----:B------:R-:W-:Y:S01]  /*9950*/  IMAD.MOV.U32 R7, RZ, RZ, R8 ;  /* 0x000000ffff077224 */ /* 0x000fe200078e0008 */
[----:B0-----:R-:W-:-:S05]  /*9960*/  @P0 SHF.R.U32.HI R7, RZ, R5, R9 ;  /* 0x00000005ff070219 */ /* 0x001fca0000011609 */
[----:B------:R-:W-:Y:S02]  /*9970*/  IMAD.MOV R5, RZ, RZ, -R7 ;  /* 0x000000ffff057224 */ /* 0x000fe400078e0a07 */
[----:B------:R-:W-:-:S04]  /*9980*/  IMAD.WIDE.U32 R2, R7, UR4, R2 ;  /* 0x0000000407027c25 */ /* 0x000fc8000f8e0002 */
[----:B------:R-:W-:Y:S01]  /*9990*/  IMAD R5, R10, R5, R8 ;  /* 0x000000050a057224 */ /* 0x000fe200078e0208 */
[----:B------:R-:W-:-:S05]  /*99a0*/  SHF.R.S32.HI R8, RZ, 0x1f, R7 ;  /* 0x0000001fff087819 */ /* 0x000fca0000011407 */
[----:B------:R-:W-:Y:S01]  /*99b0*/  IMAD R8, R8, UR4, RZ ;  /* 0x0000000408087c24 */ /* 0x000fe2000f8e02ff */
[----:B------:R-:W-:-:S03]  /*99c0*/  UMOV UR4, 0xffffffff ;  /* 0xffffffff00047882 */ /* 0x000fc60000000000 */
[----:B------:R-:W-:Y:S01]  /*99d0*/  IMAD R8, R7, UR5, R8 ;  /* 0x0000000507087c24 */ /* 0x000fe2000f8e0208 */
[----:B------:R-:W-:-:S03]  /*99e0*/  SHF.R.S32.HI R7, RZ, 0x1f, R5 ;  /* 0x0000001fff077819 */ /* 0x000fc60000011405 */
[----:B------:R-:W-:Y:S02]  /*99f0*/  IMAD.IADD R3, R3, 0x1, R8 ;  /* 0x0000000103037824 */ /* 0x000fe400078e0208 */
[----:B------:R-:W-:Y:S02]  /*9a00*/  IMAD R7, R7, UR6, RZ ;  /* 0x0000000607077c24 */ /* 0x000fe4000f8e02ff */
[----:B------:R-:W-:-:S04]  /*9a10*/  IMAD.WIDE.U32 R2, R5, UR6, R2 ;  /* 0x0000000605027c25 */ /* 0x000fc8000f8e0002 */
[----:B------:R-:W-:Y:S01]  /*9a20*/  IMAD R7, R5, UR7, R7 ;  /* 0x0000000705077c24 */ /* 0x000fe2000f8e0207 */
[----:B------:R-:W-:-:S04]  /*9a30*/  LEA R8, P0, R2, UR8, 0x1 ;  /* 0x0000000802087c11 */ /* 0x000fc8000f8008ff */
[----:B------:R-:W-:-:S04]  /*9a40*/  IADD3 R7, R3, R7, RZ ;  /* 0x0000000703077210 */ /* 0x000fc80007ffe0ff */
[----:B------:R-:W-:Y:S01]  /*9a50*/  LEA.HI.X R7, R2, UR9, R7, 0x1, P0 ;  /* 0x0000000902077c11 */ /* 0x000fe200080f0c07 */
[----:B------:R-:W-:Y:S06]  /*9a60*/  BRA.DIV UR4, `(.L_x_10053) ;  /* 0x00000026047c7947 */ /* 0x000fec000b800000 */
[----:B------:R-:W0:Y:S01]  /*9a70*/  SHFL.IDX PT, R3, R0, RZ, 0x1c1f ;  /* 0x001c1fff00037589 */ /* 0x000e2200000e0000 */
[----:B------:R-:W-:-:S03]  /*9a80*/  IMAD R5, R6, 0xc0, R21 ;  /* 0x000000c006057824 */ /* 0x000fc600078e0215 */
[----:B------:R-:W1:Y:S01]  /*9a90*/  SHFL.IDX PT, R2, R4, RZ, 0x1c1f ;  /* 0x001c1fff04027589 */ /* 0x000e6200000e0000 */
[C---:B------:R-:W-:Y:S01]  /*9aa0*/  VIADD R6, R5.reuse, 0x20 ;  /* 0x0000002005067836 */ /* 0x040fe20000000000 */
[----:B------:R-:W-:Y:S02]  /*9ab0*/  ISETP.GE.AND P0, PT, R5, UR38, PT ;  /* 0x0000002605007c0c */ /* 0x000fe4000bf06270 */
        /* <DEDUP_REMOVED lines=8> */
[----:B------:R0:W-:Y:S01]  /*9b40*/  @!P0 LDGSTS.E.BYPASS.LTC128B.128 [R19+0x12400], desc[UR48][R2.64+0x80], !P5 ;  /* 0x1240008002138fae */ /* 0x0001e2000e901d70 */
[----:B------:R-:W-:Y:S01]  /*9b50*/  ISETP.GE.AND P0, PT, R6, UR38, PT ;  /* 0x0000002606007c0c */ /* 0x000fe2000bf06270 */
[----:B------:R-:W-:-:S02]  /*9b60*/  VIADD R6, R5, 0x40 ;  /* 0x0000004005067836 */ /* 0x000fc40000000000 */
[----:B0-----:R-:W0:Y:S04]  /*9b70*/  SHFL.IDX PT, R3, R0, 0x1, 0x1c1f ;  /* 0x003c1f0000037f89 */ /* 0x001e2800000e0000 */
[----:B------:R-:W1:Y:S06]  /*9b80*/  SHFL.IDX PT, R2, R4, 0x1, 0x1c1f ;  /* 0x003c1f0004027f89 */ /* 0x000e6c00000e0000 */
[----:B0-----:R-:W-:-:S04]  /*9b90*/  @!P0 LEA R3, P1, R20, R3, 0x1 ;  /* 0x0000000314038211 */ /* 0x001fc800078208ff */
[----:B-1----:R-:W-:-:S04]  /*9ba0*/  @!P0 IADD3.X R2, RZ, R2, RZ, P1, !PT ;  /* 0x00000002ff028210 */ /* 0x002fc80000ffe4ff */
        /* <DEDUP_REMOVED lines=9> */
[----:B------:R-:W1:Y:S04]  /*9c40*/  SHFL.IDX PT, R2, R4, 0x2, 0x1c1f ;  /* 0x005c1f0004027f89 */ /* 0x000e6800000e0000 */
[----:B------:R-:W2:Y:S04]  /*9c50*/  SHFL.IDX PT, R4, R4, 0x3, 0x1c1f ;  /* 0x007c1f0004047f89 */ /* 0x000ea800000e0000 */
[----:B------:R-:W-:Y:S04]  /*9c60*/  SHFL.IDX PT, R0, R7, RZ, 0x1c1f ;  /* 0x001c1fff07007589 */ /* 0x000fe800000e0000 */
[----:B------:R-:W-:Y:S01]  /*9c70*/  SHFL.IDX PT, R7, R7, 0x1, 0x1c1f ;  /* 0x003c1f0007077f89 */ /* 0x000fe200000e0000 */
        /* <DEDUP_REMOVED lines=8> */
[----:B------:R-:W-:-:S13]  /*9d00*/  ISETP.GE.AND P0, PT, R6, UR38, PT ;  /* 0x0000002606007c0c */ /* 0x000fda000bf06270 */
[----:B------:R-:W-:-:S04]  /*9d10*/  @!P0 LEA R14, P1, R20, R14, 0x1 ;  /* 0x0000000e140e8211 */ /* 0x000fc800078208ff */
[----:B--2---:R-:W-:Y:S01]  /*9d20*/  @!P0 IADD3.X R9, RZ, R4, RZ, P1, !PT ;  /* 0x00000004ff098210 */ /* 0x004fe20000ffe4ff */
[----:B0-----:R-:W-:Y:S02]  /*9d30*/  @!P0 IMAD.MOV.U32 R2, RZ, RZ, R14 ;  /* 0x000000ffff028224 */ /* 0x001fe400078e000e */
[----:B------:R-:W0:Y:S01]  /*9d40*/  SHFL.IDX PT, R14, R8, RZ, 0x1c1f ;  /* 0x001c1fff080e7589 */ /* 0x000e2200000e0000 */
[----:B------:R-:W-:Y:S02]  /*9d50*/  VIADD R4, R5, 0x80 ;  /* 0x0000008005047836 */ /* 0x000fe40000000000 */
[----:B------:R-:W-:-:S05]  /*9d60*/  @!P0 IMAD.MOV.U32 R3, RZ, RZ, R9 ;  /* 0x000000ffff038224 */ /* 0x000fca00078e0009 */
[----:B------:R-:W-:Y:S04]  /*9d70*/  @!P0 LDGSTS.E.BYPASS.LTC128B.128 [R19+0xdc00], desc[UR48][R2.64], !P3 ;  /* 0x0dc0000002138fae */ /* 0x000fe8000d901d70 */
[----:B------:R-:W-:Y:S04]  /*9d80*/  @!P0 LDGSTS.E.BYPASS.LTC128B.128 [R19+0x10c00], desc[UR48][R2.64+0x40], !P4 ;  /* 0x10c0004002138fae */ /* 0x000fe8000e101d70 */
[----:B------:R1:W-:Y:S01]  /*9d90*/  @!P0 LDGSTS.E.BYPASS.LTC128B.128 [R19+0x13c00], desc[UR48][R2.64+0x80], !P5 ;  /* 0x13c0008002138fae */ /* 0x0003e2000e901d70 */
[----:B------:R-:W-:-:S13]  /*9da0*/  ISETP.GE.AND P0, PT, R4, UR38, PT ;  /* 0x0000002604007c0c */ /* 0x000fda000bf06270 */
[----:B0-----:R-:W-:-:S04]  /*9db0*/  @!P0 LEA R14, P1, R20, R14, 0x1 ;  /* 0x0000000e140e8211 */ /* 0x001fc800078208ff */
[----:B------:R-:W-:Y:S01]  /*9dc0*/  @!P0 IADD3.X R9, RZ, R0, RZ, P1, !PT ;  /* 0x00000000ff098210 */ /* 0x000fe20000ffe4ff */
[----:B-1----:R-:W-:Y:S02]  /*9dd0*/  @!P0 IMAD.MOV.U32 R2, RZ, RZ, R14 ;  /* 0x000000ffff028224 */ /* 0x002fe400078e000e */
[----:B------:R0:W1:Y:S02]  /*9de0*/  SHFL.IDX PT, R14, R8, 0x1, 0x1c1f ;  /* 0x003c1f00080e7f89 */ /* 0x00006400000e0000 */
[----:B------:R-:W-:-:S05]  /*9df0*/  @!P0 IMAD.MOV.U32 R3, RZ, RZ, R9 ;  /* 0x000000ffff038224 */ /* 0x000fca00078e0009 */
[----:B------:R0:W-:Y:S04]  /*9e00*/  @!P0 LDGSTS.E.BYPASS.LTC128B.128 [R19+0xe400], desc[UR48][R2.64], !P3 ;  /* 0x0e40000002138fae */ /* 0x0001e8000d901d70 */
[----:B------:R0:W-:Y:S04]  /*9e10*/  @!P0 LDGSTS.E.BYPASS.LTC128B.128 [R19+0x11400], desc[UR48][R2.64+0x40], !P4 ;  /* 0x1140004002138fae */ /* 0x0001e8000e101d70 */
[----:B------:R0:W-:Y:S02]  /*9e20*/  @!P0 LDGSTS.E.BYPASS.LTC128B.128 [R19+0x14400], desc[UR48][R2.64+0x80], !P5 ;  /* 0x1440008002138fae */ /* 0x0001e4000e901d70 */
.L_x_10117:
[----:B------:R-:W2:Y:S01]  /*9e30*/  LDL R0, [R1+0x10] ;  /* 0x0000100001007983 */ /* 0x000ea20000100800 */
[----:B------:R-:W-:-:S05]  /*9e40*/  VIADD R5, R5, 0xa0 ;  /* 0x000000a005057836 */ /* 0x000fca0000000000 */
[----:B------:R-:W-:-:S13]  /*9e50*/  ISETP.GE.AND P0, PT, R5, UR38, PT ;  /* 0x0000002605007c0c */ /* 0x000fda000bf06270 */
[----:B01----:R-:W-:-:S04]  /*9e60*/  @!P0 LEA R2, P1, R20, R14, 0x1 ;  /* 0x0000000e14028211 */ /* 0x003fc800078208ff */
[----:B------:R-:W-:-:S05]  /*9e70*/  @!P0 IADD3.X R3, RZ, R7, RZ, P1, !PT ;  /* 0x00000007ff038210 */ /* 0x000fca0000ffe4ff */
        /* <DEDUP_REMOVED lines=9> */
[----:B--2---:R-:W-:-:S04]  /*9f10*/  LOP3.LUT R0, R0, 0x1, RZ, 0xc, !PT ;  /* 0x0000000100007812 */ /* 0x004fc800078e0cff */
[----:B------:R-:W-:Y:S01]  /*9f20*/  SHF.L.U32 R0, R0, 0x1f, RZ ;  /* 0x0000001f00007819 */ /* 0x000fe200000006ff */
[----:B------:R-:W-:Y:S01]  /*9f30*/  NOP ;  /* 0x0000000000007918 */ /* 0x000fe20000000000 */
[----:B------:R-:W-:Y:S01]  /*9f40*/  SYNCS.ARRIVE.TRANS64.A1T0 RZ, [UR37+0x2d800], RZ ;  /* 0x02d800ffffff79a7 */ /* 0x000fe20008100025 */
[----:B------:R-:W-:Y:S01]  /*9f50*/  BSSY B0, `(.L_x_10054) ;  /* 0x0000003000007945 */ /* 0x000fe20003800000 */
[----:B------:R-:W1:Y:S03]  /*9f60*/  SYNCS.PHASECHK.TRANS64.TRYWAIT P0, [UR37+0x2d820], R0 ;  /* 0x02d82000ff0075a7 */ /* 0x000e660008000165 */
[----:B01----:R-:W-:Y:S05]  /*9f70*/  @!P0 BRA `(.L_x_10055) ;  /* 0x0000002800488947 */ /* 0x003fea0003800000 */
.L_x_10118:
[----:B------:R-:W-:Y:S05]  /*9f80*/  BSYNC B0 ;  /* 0x0000000000007941 */ /* 0x000fea0003800000 */
.L_x_10054:
[----:B------:R-:W-:Y:S01]  /*9f90*/  UISETP.GE.AND UP0, UPT, UR36, 0x81, UPT ;  /* 0x000000812400788c */ /* 0x000fe2000bf06270 */
[----:B------:R-:W-:-:S05]  /*9fa0*/  IMAD.U32 R10, RZ, RZ, UR43 ;  /* 0x0000002bff0a7e24 */ /* 0x000fca000f8e00ff */
[----:B------:R-:W-:-:S13]  /*9fb0*/  PLOP3.LUT P0, PT, PT, PT, UP0, 0x40, 0x0 ;  /* 0x000000000000781c */ /* 0x000fda0003f0e808 */
[----:B------:R-:W-:Y:S05]  /*9fc0*/  @P0 BRA `(.L_x_10056) ;  /* 0x0000000c00a00947 */ /* 0x000fea0003800000 */
[----:B------:R-:W-:Y:S01]  /*9fd0*/  BSSY B0, `(.L_x_10056) ;  /* 0x00000e7000007945 */ /* 0x000fe20003800000 */
[----:B------:R-:W-:Y:S01]  /*9fe0*/  IMAD.MOV.U32 R20, RZ, RZ, R25 ;  /* 0x000000ffff147224 */ /* 0x000fe200078e0019 */
[----:B0-----:R-:W-:Y:S01]  /*9ff0*/  MOV R0, UR39 ;  /* 0x0000002700007c02 */ /* 0x001fe20008000f00 */
[----:B------:R-:W-:Y:S02]  /*a000*/  IMAD.MOV.U32 R7, RZ, RZ, R23 ;  /* 0x000000ffff077224 */ /* 0x000fe400078e0017 */
[----:B------:R-:W-:-:S07]  /*a010*/  IMAD.U32 R26, RZ, RZ, UR43 ;  /* 0x0000002bff1a7e24 */ /* 0x000fce000f8e00ff */
.L_x_10069:
[----:B------:R-:W2:Y:S01]  /*a020*/  LDL R9, [R1+0x8] ;  /* 0x0000080001097983 */ /* 0x000ea20000100800 */
[----:B------:R-:W0:Y:S01]  /*a030*/  LDC R3, c[0x0][0x430] ;  /* 0x00010c00ff037b82 */ /* 0x000e220000000800 */
[----:B------:R-:W-:Y:S02]  /*a040*/  ULDC.64 UR4, c[0x0][0x428] ;  /* 0x00010a0000047ab9 */ /* 0x000fe40000000a00 */
[----:B------:R-:W3:Y:S04]  /*a050*/  LDL R6, [R1+0x4] ;  /* 0x0000040001067983 */ /* 0x000ee80000100800 */
[----:B------:R-:W4:Y:S01]  /*a060*/  LDL R8, [R1] ;  /* 0x0000000001087983 */ /* 0x000f220000100800 */
[----:B------:R-:W1:Y:S01]  /*a070*/  S2R R2, SR_TID.X ;  /* 0x0000000000027919 */ /* 0x000e620000002100 */
[----:B0-----:R-:W-:-:S13]  /*a080*/  ISETP.NE.AND P0, PT, R3, 0x1, PT ;  /* 0x000000010300780c */ /* 0x001fda0003f05270 */
[----:B------:R-:W0:Y:S01]  /*a090*/  @P0 LDC R4, c[0x0][0x434] ;  /* 0x00010d00ff040b82 */ /* 0x000e220000000800 */
[----:B-1----:R-:W-:Y:S01]  /*a0a0*/  IMAD.SHL.U32 R3, R2, 0x20, RZ ;  /* 0x0000002002037824 */ /* 0x002fe200078e00ff */
[----:B------:R-:W-:-:S06]  /*a0b0*/  SHF.R.U32.HI R5, RZ, 0x2, R2 ;  /* 0x00000002ff057819 */ /* 0x000fcc0000011602 */
[----:B------:R-:W1:Y:S01]  /*a0c0*/  @P0 LDC R2, c[0x0][0x438] ;  /* 0x00010e00ff020b82 */ /* 0x000e620000000800 */
[----:B------:R-:W-:Y:S02]  /*a0d0*/  LOP3.LUT R5, R5, 0x1f, RZ, 0xc0, !PT ;  /* 0x0000001f05057812 */ /* 0x000fe400078ec0ff */
[----:B------:R-:W-:-:S03]  /*a0e0*/  LOP3.LUT R3, R3, 0x60, RZ, 0xc0, !PT ;  /* 0x0000006003037812 */ /* 0x000fc600078ec0ff */
[----:B------:R-:W-:-:S05]  /*a0f0*/  IMAD R5, R0, 0x80, R5 ;  /* 0x0000008000057824 */ /* 0x000fca00078e0205 */
[----:B--2---:R-:W-:-:S05]  /*a100*/  IADD3 R5, R3, R5, R9 ;  /* 0x0000000503057210 */ /* 0x004fca0007ffe009 */
[----:B0-----:R-:W-:Y:S01]  /*a110*/  @P0 IMAD.HI.U32 R3, R5, R4, RZ ;  /* 0x0000000405030227 */ /* 0x001fe200078e00ff */
[----:B------:R-:W-:-:S04]  /*a120*/  MOV R4, R5 ;  /* 0x0000000500047202 */ /* 0x000fc80000000f00 */
[----:B-1----:R-:W-:Y:S01]  /*a130*/  @P0 SHF.R.U32.HI R4, RZ, R2, R3 ;  /* 0x00000002ff040219 */ /* 0x002fe20000011603 */
[----:B---3--:R-:W-:-:S03]  /*a140*/  IMAD R6, R6, UR4, RZ ;  /* 0x0000000406067c24 */ /* 0x008fc6000f8e02ff */
[--C-:B------:R-:W-:Y:S01]  /*a150*/  SHF.R.S32.HI R3, RZ, 0x1f, R4.reuse ;  /* 0x0000001fff037819 */ /* 0x100fe20000011404 */
[----:B------:R-:W-:Y:S02]  /*a160*/  IMAD.MOV.U32 R2, RZ, RZ, R4 ;  /* 0x000000ffff027224 */ /* 0x000fe400078e0004 */
[C---:B----4-:R-:W-:Y:S02]  /*a170*/  IMAD R6, R8.reuse, UR5, R6 ;  /* 0x0000000508067c24 */ /* 0x050fe4000f8e0206 */
[----:B------:R-:W-:Y:S01]  /*a180*/  IMAD.WIDE.U32 R2, R8, UR4, R2 ;  /* 0x0000000408027c25 */ /* 0x000fe2000f8e0002 */
[----:B------:R-:W-:-:S03]  /*a190*/  ULDC.64 UR4, c[0x0][0x418] ;  /* 0x0001060000047ab9 */ /* 0x000fc60000000a00 */
[----:B------:R-:W-:Y:S01]  /*a1a0*/  IMAD.IADD R6, R6, 0x1, R3 ;  /* 0x0000000106067824 */ /* 0x000fe200078e0203 */
[C---:B------:R-:W-:Y:S01]  /*a1b0*/  LEA R8, P0, R2.reuse, UR4, 0x2 ;  /* 0x0000000402087c11 */ /* 0x040fe2000f8010ff */
[----:B------:R-:W-:Y:S01]  /*a1c0*/  IMAD.U32 R10, RZ, RZ, UR40 ;  /* 0x00000028ff0a7e24 */ /* 0x000fe2000f8e00ff */
[----:B------:R-:W-:Y:S01]  /*a1d0*/  IADD3 R23, R7, 0x1, RZ ;  /* 0x0000000107177810 */ /* 0x000fe20007ffe0ff */
[----:B------:R-:W-:Y:S01]  /*a1e0*/  ULDC UR4, c[0x0][0x430] ;  /* 0x00010c0000047ab9 */ /* 0x000fe20000000800 */
[----:B------:R-:W-:Y:S01]  /*a1f0*/  LEA.HI.X R9, R2, UR5, R6, 0x2, P0 ;  /* 0x0000000502097c11 */ /* 0x000fe200080f1406 */
[----:B------:R-:W-:-:S04]  /*a200*/  IMAD.MOV R2, RZ, RZ, -R4 ;  /* 0x000000ffff027224 */ /* 0x000fc800078e0a04 */
[----:B------:R-:W2:Y:S01]  /*a210*/  LDG.E R4, desc[UR48][R8.64] ;  /* 0x0000003008047981 */ /* 0x000ea2000c1e1900 */
[----:B------:R-:W-:Y:S02]  /*a220*/  ISETP.NE.AND P1, PT, R10, 0x3, PT ;  /* 0x000000030a00780c */ /* 0x000fe40003f25270 */
[----:B------:R-:W-:Y:S01]  /*a230*/  ISETP.NE.AND P0, PT, R23, 0x2, PT ;  /* 0x000000021700780c */ /* 0x000fe20003f05270 */
[----:B------:R-:W-:-:S03]  /*a240*/  IMAD R5, R2, UR4, R5 ;  /* 0x0000000402057c24 */ /* 0x000fc6000f8e0205 */
[----:B------:R-:W-:Y:S01]  /*a250*/  SEL R25, RZ, 0x1, P0 ;  /* 0x00000001ff197807 */ /* 0x000fe20000000000 */
[----:B------:R-:W-:Y:S01]  /*a260*/  IMAD.MOV.U32 R10, RZ, RZ, R0 ;  /* 0x000000ffff0a7224 */ /* 0x000fe200078e0000 */
[----:B------:R-:W-:Y:S02]  /*a270*/  SEL R23, R23, RZ, P0 ;  /* 0x000000ff17177207 */ /* 0x000fe40000000000 */
[----:B------:R-:W-:Y:S02]  /*a280*/  LOP3.LUT R25, R20, R25, RZ, 0x3c, !PT ;  /* 0x0000001914197212 */ /* 0x000fe400078e3cff */
[----:B--2---:R-:W-:Y:S01]  /*a290*/  SHF.R.S32.HI R24, RZ, 0x1f, R4 ;  /* 0x0000001fff187819 */ /* 0x004fe20000011404 */
[----:B------:R-:W-:Y:S06]  /*a2a0*/  @!P1 BRA `(.L_x_10057) ;  /* 0x0000000000049947 */ /* 0x000fec0003800000 */
[----:B------:R-:W-:Y:S01]  /*a2b0*/  BPT.TRAP 0x1 ;  /* 0x000000040000795c */ /* 0x000fe20000300000 */
.L_x_10057:
[----:B------:R-:W-:Y:S01]  /*a2c0*/  LEA R6, R23, UR37, 0x3 ;  /* 0x0000002517067c11 */ /* 0x000fe2000f8e18ff */
[----:B------:R-:W-:Y:S01]  /*a2d0*/  BSSY B1, `(.L_x_10058) ;  /* 0x0000004000017945 */ /* 0x000fe20003800000 */
[----:B------:R-:W-:-:S04]  /*a2e0*/  SHF.L.U32 R0, R25, 0x1f, RZ ;  /* 0x0000001f19007819 */ /* 0x000fc800000006ff */
[----:B------:R-:W0:Y:S02]  /*a2f0*/  SYNCS.PHASECHK.TRANS64.TRYWAIT P0, [R6+URZ+0x2d840], R0 ;  /* 0x02d84000060075a7 */ /* 0x000e24000800017f */
[----:B0-----:R-:W-:Y:S05]  /*a300*/  @!P0 BRA `(.L_x_10059) ;  /* 0x00000024007c8947 */ /* 0x001fea0003800000 */
.L_x_10119:
[----:B------:R-:W-:Y:S05]  /*a310*/  BSYNC B1 ;  /* 0x0000000000017941 */ /* 0x000fea0003800000 */
.L_x_10058:
[----:B------:R-:W-:Y:S01]  /*a320*/  SHF.R.S32.HI R21, RZ, 0x1f, R5 ;  /* 0x0000001fff157819 */ /* 0x000fe20000011405 */
[----:B------:R-:W-:Y:S01]  /*a330*/  ULDC.64 UR4, c[0x0][0x300] ;  /* 0x0000c00000047ab9 */ /* 0x000fe20000000a00 */
[C---:B------:R-:W-:Y:S01]  /*a340*/  LOP3.LUT P3, RZ, R16.reuse, 0x4, RZ, 0xc0, !PT ;  /* 0x0000000410ff7812 */ /* 0x040fe2000786c0ff */
[----:B------:R-:W-:Y:S01]  /*a350*/  IMAD.WIDE.U32 R2, R5, UR4, RZ ;  /* 0x0000000405027c25 */ /* 0x000fe2000f8e00ff */
[C---:B------:R-:W-:Y:S02]  /*a360*/  LOP3.LUT P2, RZ, R16.reuse, 0x2, RZ, 0xc0, !PT ;  /* 0x0000000210ff7812 */ /* 0x040fe4000784c0ff */
[----:B------:R-:W-:Y:S01]  /*a370*/  LOP3.LUT P1, RZ, R16, 0x1, RZ, 0xc0, !PT ;  /* 0x0000000110ff7812 */ /* 0x000fe2000782c0ff */
[----:B0-----:R-:W-:Y:S02]  /*a380*/  IMAD R0, R21, UR4, RZ ;  /* 0x0000000415007c24 */ /* 0x001fe4000f8e02ff */
        /* <DEDUP_REMOVED lines=18> */
[----:B------:R-:W0:Y:S01]  /*a4b0*/  S2R R3, SR_TID.X ;  /* 0x0000000000037919 */ /* 0x000e220000002100 */
[----:B------:R-:W-:Y:S01]  /*a4c0*/  LEA R9, R9, UR37, 0x1 ;  /* 0x0000002509097c11 */ /* 0x000fe2000f8e08ff */
[----:B------:R-:W1:Y:S04]  /*a4d0*/  SHFL.IDX PT, R2, R8, RZ, 0x1c1f ;  /* 0x001c1fff08027589 */ /* 0x000e6800000e0000 */
[----:B------:R-:W-:Y:S01]  /*a4e0*/  SHFL.IDX PT, R27, R19, 0x2, 0x1c1f ;  /* 0x005c1f00131b7f89 */ /* 0x000fe200000e0000 */
[----:B0-----:R-:W-:-:S03]  /*a4f0*/  IMAD.SHL.U32 R11, R3, 0x8, RZ ;  /* 0x00000008030b7824 */ /* 0x001fc600078e00ff */
[----:B------:R-:W0:Y:S02]  /*a500*/  SHFL.IDX PT, R3, R19, RZ, 0x1c1f ;  /* 0x001c1fff13037589 */ /* 0x000e2400000e0000 */
[----:B------:R-:W-:-:S05]  /*a510*/  LOP3.LUT R11, R11, 0x18, RZ, 0xc0, !PT ;  /* 0x000000180b0b7812 */ /* 0x000fca00078ec0ff */
[----:B------:R-:W-:-:S05]  /*a520*/  IMAD.SHL.U32 R0, R11, 0x2, RZ ;  /* 0x000000020b007824 */ /* 0x000fca00078e00ff */
[----:B-1----:R-:W-:-:S04]  /*a530*/  IADD3 R2, P0, R2, R0, RZ ;  /* 0x0000000002027210 */ /* 0x002fc80007f1e0ff */
[----:B0-----:R-:W-:-:S05]  /*a540*/  IADD3.X R3, RZ, R3, RZ, P0, !PT ;  /* 0x00000003ff037210 */ /* 0x001fca00007fe4ff */
        /* <DEDUP_REMOVED lines=18> */
.L_x_10129:
[----:B--2---:R-:W-:-:S05]  /*a670*/  IADD3 R2, P0, R2, R0, RZ ;  /* 0x0000000002027210 */ /* 0x004fca0007f1e0ff */
[----:B------:R-:W-:Y:S01]  /*a680*/  IMAD.X R3, RZ, RZ, R27, P0 ;  /* 0x000000ffff037224 */ /* 0x000fe200000e061b */
        /* <DEDUP_REMOVED lines=8> */
.L_x_10061:
        /* <DEDUP_REMOVED lines=11> */
.L_x_10062:
[----:B------:R1:W-:Y:S01]  /*a7c0*/  SYNCS.ARRIVE.TRANS64.A1T0 RZ, [R6+URZ+0x2d830], RZ ;  /* 0x02d830ff06ff79a7 */ /* 0x0003e2000810003f */
[----:B------:R-:W-:Y:S05]  /*a7d0*/  @!P2 BRA `(.L_x_10063) ;  /* 0x000000000004a947 */ /* 0x000fea0003800000 */
[----:B------:R-:W-:Y:S01]  /*a7e0*/  BPT.TRAP 0x1 ;  /* 0x000000040000795c */ /* 0x000fe20000300000 */
.L_x_10063:
[----:B------:R-:W-:Y:S01]  /*a7f0*/  SHF.L.U32 R2, R20, 0x1f, RZ ;  /* 0x0000001f14027819 */ /* 0x000fe200000006ff */
[----:B------:R-:W-:Y:S01]  /*a800*/  BSSY B1, `(.L_x_10064) ;  /* 0x0000004000017945 */ /* 0x000fe20003800000 */
[----:B-1----:R-:W-:-:S04]  /*a810*/  LEA R6, R7, UR37, 0x3 ;  /* 0x0000002507067c11 */ /* 0x002fc8000f8e18ff */
[----:B------:R-:W1:Y:S02]  /*a820*/  SYNCS.PHASECHK.TRANS64.TRYWAIT P0, [R6+URZ+0x2d860], R2 ;  /* 0x02d86002060075a7 */ /* 0x000e64000800017f */
[----:B-1----:R-:W-:Y:S05]  /*a830*/  @!P0 BRA `(.L_x_10065) ;  /* 0x0000002400888947 */ /* 0x002fea0003800000 */
.L_x_10130:
[----:B------:R-:W-:Y:S05]  /*a840*/  BSYNC B1 ;  /* 0x0000000000017941 */ /* 0x000fea0003800000 */
.L_x_10064:
[----:B------:R-:W2:Y:S01]  /*a850*/  S2R R3, SR_TID.X ;  /* 0x0000000000037919 */ /* 0x000ea20000002100 */
[----:B-1----:R-:W-:Y:S01]  /*a860*/  IMAD.MOV.U32 R2, RZ, RZ, -0x80 ;  /* 0xffffff80ff027424 */ /* 0x002fe200078e00ff */
[----:B------:R-:W-:Y:S01]  /*a870*/  UMOV UR4, 0xffffffff ;  /* 0xffffffff00047882 */ /* 0x000fe20000000000 */
[C---:B------:R-:W-:Y:S01]  /*a880*/  LOP3.LUT P3, RZ, R16.reuse, 0x20, RZ, 0xc0, !PT ;  /* 0x0000002010ff7812 */ /* 0x040fe2000786c0ff */
[----:B------:R-:W-:Y:S01]  /*a890*/  IMAD R7, R7, 0x3000, R28 ;  /* 0x0000300007077824 */ /* 0x000fe200078e021c */
[----:B------:R-:W-:Y:S01]  /*a8a0*/  LOP3.LUT P2, RZ, R16, 0x10, RZ, 0xc0, !PT ;  /* 0x0000001010ff7812 */ /* 0x000fe2000784c0ff */
[----:B------:R-:W-:Y:S01]  /*a8b0*/  IMAD R2, R26, R2, UR36 ;  /* 0x000000241a027e24 */ /* 0x000fe2000f8e0202 */
[----:B------:R-:W-:Y:S02]  /*a8c0*/  LOP3.LUT P1, RZ, R16, 0x8, RZ, 0xc0, !PT ;  /* 0x0000000810ff7812 */ /* 0x000fe4000782c0ff */
[----:B--2---:R-:W-:-:S04]  /*a8d0*/  SHF.R.U32.HI R3, RZ, 0x2, R3 ;  /* 0x00000002ff037819 */ /* 0x004fc80000011603 */
[----:B------:R-:W-:-:S05]  /*a8e0*/  LOP3.LUT R3, R3, 0x1f, RZ, 0xc0, !PT ;  /* 0x0000001f03037812 */ /* 0x000fca00078ec0ff */
[----:B0-----:R-:W-:Y:S01]  /*a8f0*/  IMAD.IADD R8, R2, 0x1, -R3 ;  /* 0x0000000102087824 */ /* 0x001fe200078e0a03 */
[----:B------:R-:W-:Y:S06]  /*a900*/  BRA.DIV UR4, `(.L_x_10066) ;  /* 0x0000002604687947 */ /* 0x000fec000b800000 */
[----:B------:R-:W0:Y:S01]  /*a910*/  SHFL.IDX PT, R2, R17, RZ, 0x1c1f ;  /* 0x001c1fff11027589 */ /* 0x000e2200000e0000 */
[----:B------:R-:W-:-:S03]  /*a920*/  LEA R7, R7, UR37, 0x1 ;  /* 0x0000002507077c11 */ /* 0x000fc6000f8e08ff */
        /* <DEDUP_REMOVED lines=32> */
.L_x_10140:
        /* <DEDUP_REMOVED lines=28> */
[----:B0-----:R-:W-:-:S04]  /*acf0*/  LEA R17, P0, R2, UR4, 0x1 ;  /* 0x0000000402117c11 */ /* 0x001fc8000f8008ff */
[----:B------:R-:W-:Y:S02]  /*ad00*/  LEA.HI.X R18, R2, UR5, R3, 0x1, P0 ;  /* 0x0000000502127c11 */ /* 0x000fe400080f0c03 */
[----:B------:R-:W-:-:S13]  /*ad10*/  PLOP3.LUT P0, PT, PT, PT, PT, 0x80, 0x0 ;  /* 0x000000000000781c */ /* 0x000fda0003f0f070 */
.L_x_10067:
        /* <DEDUP_REMOVED lines=11> */
.L_x_10068:
        /* <DEDUP_REMOVED lines=8> */
.L_x_10056:
[----:B0-----:R-:W-:-:S05]  /*ae50*/  IMAD.U32 R0, RZ, RZ, UR40 ;  /* 0x00000028ff007e24 */ /* 0x001fca000f8e00ff */
[----:B------:R-:W-:-:S13]  /*ae60*/  ISETP.NE.AND P0, PT, R0, 0x3, PT ;  /* 0x000000030000780c */ /* 0x000fda0003f05270 */
[----:B------:R-:W-:Y:S05]  /*ae70*/  @!P0 BRA `(.L_x_10070) ;  /* 0x0000000000048947 */ /* 0x000fea0003800000 */
[----:B------:R-:W-:Y:S01]  /*ae80*/  BPT.TRAP 0x1 ;  /* 0x000000040000795c */ /* 0x000fe20000300000 */
.L_x_10070:
[----:B------:R-:W-:Y:S01]  /*ae90*/  LEA R4, R23, UR37, 0x3 ;  /* 0x0000002517047c11 */ /* 0x000fe2000f8e18ff */
[----:B------:R-:W-:Y:S01]  /*aea0*/  BSSY B0, `(.L_x_10071) ;  /* 0x0000006000007945 */ /* 0x000fe20003800000 */
[----:B------:R-:W-:Y:S02]  /*aeb0*/  SHF.L.U32 R3, R25, 0x1f, RZ ;  /* 0x0000001f19037819 */ /* 0x000fe400000006ff */
[----:B------:R-:W-:Y:S02]  /*aec0*/  MOV R5, 0xffffff80 ;  /* 0xffffff8000057802 */ /* 0x000fe40000000f00 */
[----:B------:R-:W0:Y:S03]  /*aed0*/  SYNCS.PHASECHK.TRANS64.TRYWAIT P0, [R4+URZ+0x2d860], R3 ;  /* 0x02d86003040075a7 */ /* 0x000e26000800017f */
[----:B------:R-:W-:Y:S01]  /*aee0*/  IMAD R5, R10, R5, UR36 ;  /* 0x000000240a057e24 */ /* 0x000fe2000f8e0205 */
[----:B0-----:R-:W-:Y:S06]  /*aef0*/  @!P0 BRA `(.L_x_10072) ;  /* 0x0000002400508947 */ /* 0x001fec0003800000 */
.L_x_10141:
[----:B------:R-:W-:Y:S05]  /*af00*/  BSYNC B0 ;  /* 0x0000000000007941 */ /* 0x000fea0003800000 */
.L_x_10071:
[----:B------:R-:W1:Y:S01]  /*af10*/  S2R R0, SR_TID.X ;  /* 0x0000000000007919 */ /* 0x000e620000002100 */
[----:B------:R-:W-:Y:S01]  /*af20*/  UMOV UR4, 0xffffffff ;  /* 0xffffffff00047882 */ /* 0x000fe20000000000 */
[C---:B------:R-:W-:Y:S01]  /*af30*/  LOP3.LUT P3, RZ, R16.reuse, 0x20, RZ, 0xc0, !PT ;  /* 0x0000002010ff7812 */ /* 0x040fe2000786c0ff */
[----:B------:R-:W-:Y:S01]  /*af40*/  IMAD R7, R23, 0x3000, R28 ;  /* 0x0000300017077824 */ /* 0x000fe200078e021c */
[C---:B------:R-:W-:Y:S02]  /*af50*/  LOP3.LUT P2, RZ, R16.reuse, 0x10, RZ, 0xc0, !PT ;  /* 0x0000001010ff7812 */ /* 0x040fe4000784c0ff */
[----:B------:R-:W-:Y:S02]  /*af60*/  LOP3.LUT P1, RZ, R16, 0x8, RZ, 0xc0, !PT ;  /* 0x0000000810ff7812 */ /* 0x000fe4000782c0ff */
[----:B-1----:R-:W-:-:S04]  /*af70*/  SHF.R.U32.HI R0, RZ, 0x2, R0 ;  /* 0x00000002ff007819 */ /* 0x002fc80000011600 */
[----:B------:R-:W-:-:S05]  /*af80*/  LOP3.LUT R0, R0, 0x1f, RZ, 0xc0, !PT ;  /* 0x0000001f00007812 */ /* 0x000fca00078ec0ff */
[----:B------:R-:W-:Y:S01]  /*af90*/  IMAD.IADD R5, R5, 0x1, -R0 ;  /* 0x0000000105057824 */ /* 0x000fe200078e0a00 */
[----:B------:R-:W-:Y:S06]  /*afa0*/  BRA.DIV UR4, `(.L_x_10073) ;  /* 0x0000002604387947 */ /* 0x000fec000b800000 */
[----:B------:R-:W1:Y:S01]  /*afb0*/  S2R R2, SR_TID.X ;  /* 0x0000000000027919 */ /* 0x000e620000002100 */
[----:B------:R-:W2:Y:S04]  /*afc0*/  SHFL.IDX PT, R14, R17, RZ, 0x1c1f ;  /* 0x001c1fff110e7589 */ /* 0x000ea800000e0000 */
[----:B------:R-:W0:Y:S01]  /*afd0*/  SHFL.IDX PT, R0, R18, RZ, 0x1c1f ;  /* 0x001c1fff12007589 */ /* 0x000e2200000e0000 */
[----:B-1----:R-:W-:-:S05]  /*afe0*/  IMAD.SHL.U32 R2, R2, 0x8, RZ ;  /* 0x0000000802027824 */ /* 0x002fca00078e00ff */
[----:B------:R-:W-:-:S05]  /*aff0*/  LOP3.LUT R2, R2, 0x18, RZ, 0xc0, !PT ;  /* 0x0000001802027812 */ /* 0x000fca00078ec0ff */
[----:B------:R-:W-:-:S05]  /*b000*/  IMAD.SHL.U32 R6, R2, 0x2, RZ ;  /* 0x0000000202067824 */ /* 0x000fca00078e00ff */
[----:B--2---:R-:W-:Y:S02]  /*b010*/  IADD3 R2, P0, R14, R6, RZ ;  /* 0x000000060e027210 */ /* 0x004fe40007f1e0ff */
[----:B------:R-:W1:Y:S02]  /*b020*/  SHFL.IDX PT, R14, R17, 0x1, 0x1c1f ;  /* 0x003c1f00110e7f89 */ /* 0x000e6400000e0000 */
[----:B0-----:R-:W-:Y:S02]  /*b030*/  IADD3.X R3, RZ, R0, RZ, P0, !PT ;  /* 0x00000000ff037210 */ /* 0x001fe400007fe4ff */
[----:B------:R-:W-:Y:S02]  /*b040*/  ISETP.LT.OR P0, PT, R5, 0x1, P3 ;  /* 0x000000010500780c */ /* 0x000fe40001f01670 */
[----:B------:R-:W-:Y:S02]  /*b050*/  LEA R0, R7, UR37, 0x1 ;  /* 0x0000002507007c11 */ /* 0x000fe4000f8e08ff */
[----:B------:R-:W-:Y:S09]  /*b060*/  SHFL.IDX PT, R7, R18, 0x3, 0x1c1f ;  /* 0x007c1f0012077f89 */ /* 0x000ff200000e0000 */
[----:B------:R-:W-:Y:S01]  /*b070*/  LDGSTS.E.BYPASS.LTC128B.128 [R0+0x400], desc[UR48][R2.64], !P0 ;  /* 0x0040000002007fae */ /* 0x000fe2000c101d70 */
        /* <DEDUP_REMOVED lines=11> */
[----:B------:R-:W-:Y:S01]  /*b130*/  LDGSTS.E.BYPASS.LTC128B.128 [R0+0x2c00], desc[UR48][R2.64+0x40], !P0 ;  /* 0x02c0004002007fae */ /* 0x000fe2000c101d70 */
[----:B------:R-:W-:-:S13]  /*b140*/  ISETP.LT.OR P0, PT, R5, 0x21, P1 ;  /* 0x000000210500780c */ /* 0x000fda0000f01670 */
[----:B------:R0:W-:Y:S04]  /*b150*/  LDGSTS.E.BYPASS.LTC128B.128 [R0+0x4c00], desc[UR48][R2.64+0x80], !P0 ;  /* 0x04c0008002007fae */ /* 0x0001e8000c101d70 */
[----:B0-----:R-:W0:Y:S01]  /*b160*/  SHFL.IDX PT, R3, R18, 0x2, 0x1c1f ;  /* 0x005c1f0012037f89 */ /* 0x001e2200000e0000 */
[----:B-1----:R-:W-:-:S03]  /*b170*/  IADD3 R2, P0, R14, R6, RZ ;  /* 0x000000060e027210 */ /* 0x002fc60007f1e0ff */
[----:B------:R1:W2:Y:S02]  /*b180*/  SHFL.IDX PT, R14, R17, 0x3, 0x1c1f ;  /* 0x007c1f00110e7f89 */ /* 0x0002a400000e0000 */
[----:B0-----:R-:W-:Y:S01]  /*b190*/  IMAD.X R3, RZ, RZ, R3, P0 ;  /* 0x000000ffff037224 */ /* 0x001fe200000e0603 */
[----:B------:R-:W-:-:S13]  /*b1a0*/  ISETP.LT.OR P0, PT, R5, 0x41, P3 ;  /* 0x000000410500780c */ /* 0x000fda0001f01670 */
[----:B------:R1:W-:Y:S01]  /*b1b0*/  LDGSTS.E.BYPASS.LTC128B.128 [R0+0x1400], desc[UR48][R2.64], !P0 ;  /* 0x0140000002007fae */ /* 0x0003e2000c101d70 */
[----:B------:R-:W-:-:S13]  /*b1c0*/  ISETP.LT.OR P0, PT, R5, 0x41, P2 ;  /* 0x000000410500780c */ /* 0x000fda0001701670 */
[----:B------:R1:W-:Y:S01]  /*b1d0*/  LDGSTS.E.BYPASS.LTC128B.128 [R0+0x3400], desc[UR48][R2.64+0x40], !P0 ;  /* 0x0340004002007fae */ /* 0x0003e2000c101d70 */
[----:B------:R-:W-:-:S13]  /*b1e0*/  ISETP.LT.OR P0, PT, R5, 0x41, P1 ;  /* 0x000000410500780c */ /* 0x000fda0000f01670 */
[----:B--2---:R1:W-:Y:S02]  /*b1f0*/  LDGSTS.E.BYPASS.LTC128B.128 [R0+0x5400], desc[UR48][R2.64+0x80], !P0 ;  /* 0x0540008002007fae */ /* 0x0043e4000c101d70 */
.L_x_10151:
        /* <DEDUP_REMOVED lines=13> */
.L_x_10074:
        /* <DEDUP_REMOVED lines=11> */
.L_x_10075:
[----:B------:R-:W2:Y:S01]  /*b380*/  LDL.LU R3, [R1+0xc] ;  /* 0x00000c0001037983 */ /* 0x000ea20000300800 */
[----:B------:R-:W-:Y:S01]  /*b390*/  VIADD R23, R23, 0x1 ;  /* 0x0000000117177836 */ /* 0x000fe20000000000 */
[----:B------:R-:W-:Y:S01]  /*b3a0*/  ULDC UR4, c[0x0][0xc34] ;  /* 0x00030d0000047ab9 */ /* 0x000fe20000000800 */
[----:B------:R0:W-:Y:S01]  /*b3b0*/  SYNCS.ARRIVE.TRANS64.A1T0 RZ, [R4+URZ+0x2d850], RZ ;  /* 0x02d850ff04ff79a7 */ /* 0x0001e2000810003f */
[----:B------:R-:W3:Y:S02]  /*b3c0*/  LDL.LU R2, [R1+0x10] ;  /* 0x0000100001027983 */ /* 0x000ee40000300800 */
[----:B------:R-:W-:-:S04]  /*b3d0*/  ISETP.NE.AND P0, PT, R23, 0x2, PT ;  /* 0x000000021700780c */ /* 0x000fc80003f05270 */
[----:B------:R-:W-:Y:S02]  /*b3e0*/  SEL R23, R23, RZ, P0 ;  /* 0x000000ff17177207 */ /* 0x000fe40000000000 */
[----:B------:R-:W-:-:S04]  /*b3f0*/  SEL R0, RZ, 0x1, P0 ;  /* 0x00000001ff007807 */ /* 0x000fc80000000000 */
[----:B------:R-:W-:Y:S01]  /*b400*/  LOP3.LUT R25, R25, R0, RZ, 0x3c, !PT ;  /* 0x0000000019197212 */ /* 0x000fe200078e3cff */
[----:B--2---:R-:W-:Y:S02]  /*b410*/  VIADD R3, R3, UR41 ;  /* 0x0000002903037c36 */ /* 0x004fe40008000000 */
[----:B---3--:R-:W-:-:S03]  /*b420*/  VIADD R2, R2, 0x1 ;  /* 0x0000000102027836 */ /* 0x008fc60000000000 */
[----:B------:R0:W-:Y:S01]  /*b430*/  STL [R1+0xc], R3 ;  /* 0x00000c0301007387 */ /* 0x0001e20000100800 */
[----:B------:R-:W-:-:S03]  /*b440*/  ISETP.GE.AND P0, PT, R3, UR4, PT ;  /* 0x0000000403007c0c */ /* 0x000fc6000bf06270 */
[----:B------:R0:W-:Y:S10]  /*b450*/  STL [R1+0x10], R2 ;  /* 0x0000100201007387 */ /* 0x0001f40000100800 */
[----:B0-----:R-:W-:Y:S05]  /*b460*/  @!P0 BRA `(.L_x_10076) ;  /* 0xffffffd000048947 */ /* 0x001fea000383ffff */
[----:B------:R-:W-:-:S07]  /*b470*/  LOP3.LUT R0, R2, 0x1, RZ, 0xc, !PT ;  /* 0x0000000102007812 */ /* 0x000fce00078e0cff */
.L_x_10041:
[----:B------:R-:W0:Y:S01]  /*b480*/  S2R R3, SR_CgaCtaId ;  /* 0x0000000000037919 */ /* 0x000e220000008800 */
[----:B------:R-:W-:Y:S01]  /*b490*/  MOV R2, 0x400 ;  /* 0x0000040000027802 */ /* 0x000fe20000000f00 */
[----:B------:R-:W-:Y:S01]  /*b4a0*/  BSSY B0, `(.L_x_10077) ;  /* 0x0000005000007945 */ /* 0x000fe20003800000 */
[----:B------:R-:W-:Y:S02]  /*b4b0*/  SHF.L.U32 R0, R0, 0x1f, RZ ;  /* 0x0000001f00007819 */ /* 0x000fe400000006ff */
[----:B0-----:R-:W-:-:S04]  /*b4c0*/  LEA R4, R3, R2, 0x18 ;  /* 0x0000000203047211 */ /* 0x001fc800078ec0ff */
[----:B------:R-:W0:Y:S02]  /*b4d0*/  SYNCS.PHASECHK.TRANS64.TRYWAIT P0, [R4+URZ+0x2d820], R0 ;  /* 0x02d82000040075a7 */ /* 0x000e24000800017f */
[----:B0-----:R-:W-:Y:S05]  /*b4e0*/  @!P0 BRA `(.L_x_10078) ;  /* 0x00000024004c8947 */ /* 0x001fea0003800000 */
.L_x_10152:
[----:B------:R-:W-:Y:S05]  /*b4f0*/  BSYNC B0 ;  /* 0x0000000000007941 */ /* 0x000fea0003800000 */
.L_x_10077:
[----:B------:R-:W-:-:S03]  /*b500*/  UMOV UR4, 0xffffffff ;  /* 0xffffffff00047882 */ /* 0x000fc60000000000 */
[----:B------:R-:W-:Y:S05]  /*b510*/  BRA.DIV UR4, `(.L_x_10079) ;  /* 0x0000002604547947 */ /* 0x000fea000b800000 */
[----:B0-----:R-:W0:Y:S02]  /*b520*/  S2R R0, SR_TID.X ;  /* 0x0000000000007919 */ /* 0x001e240000002100 */
[----:B0-----:R-:W-:-:S04]  /*b530*/  SHF.R.U32.HI R0, RZ, 0x5, R0 ;  /* 0x00000005ff007819 */ /* 0x001fc80000011600 */
[----:B------:R-:W-:-:S05]  /*b540*/  LOP3.LUT R0, R0, 0x3, RZ, 0xc0, !PT ;  /* 0x0000000300007812 */ /* 0x000fca00078ec0ff */
[----:B------:R0:W1:Y:S02]  /*b550*/  SHFL.IDX PT, R14, R0, RZ, 0x1f ;  /* 0x00001fff000e7589 */ /* 0x00006400000e0000 */
.L_x_10155:
[----:B-1----:R-:W-:Y:S01]  /*b560*/  ISETP.NE.AND P0, PT, R14, RZ, PT ;  /* 0x000000ff0e00720c */ /* 0x002fe20003f05270 */
[----:B------:R-:W-:-:S12]  /*b570*/  BSSY B0, `(.L_x_10080) ;  /* 0x0000024000007945 */ /* 0x000fd80003800000 */
[----:B------:R-:W-:Y:S05]  /*b580*/  @P0 BRA `(.L_x_10081) ;  /* 0x0000000000880947 */ /* 0x000fea0003800000 */
[----:B------:R-:W-:-:S03]  /*b590*/  UMOV UR4, 0xffffffff ;  /* 0xffffffff00047882 */ /* 0x000fc60000000000 */
[----:B------:R-:W-:Y:S05]  /*b5a0*/  BRA.DIV UR4, `(.L_x_10082) ;  /* 0x0000002604647947 */ /* 0x000fea000b800000 */
[----:B------:R-:W-:-:S13]  /*b5b0*/  ELECT P6, URZ, PT ;  /* 0x00000000003f782f */ /* 0x000fda00038c0000 */
.L_x_10158:
[----:B------:R-:W-:Y:S05]  /*b5c0*/  @!P6 BRA `(.L_x_10081) ;  /* 0x000000000078e947 */ /* 0x000fea0003800000 */
[----:B------:R-:W-:-:S06]  /*b5d0*/  ULOP3.LUT UR4, UR42, 0x2, URZ, 0xfc, !UPT ;  /* 0x000000022a047892 */ /* 0x000fcc000f8efc3f */
[----:B0-----:R-:W-:-:S04]  /*b5e0*/  MOV R0, UR4 ;  /* 0x0000000400007c02 */ /* 0x001fc80008000f00 */
[----:B------:R-:W-:-:S13]  /*b5f0*/  ISETP.NE.AND P0, PT, R0, 0x3, PT ;  /* 0x000000030000780c */ /* 0x000fda0003f05270 */
[----:B------:R-:W-:Y:S05]  /*b600*/  @!P0 BRA `(.L_x_10083) ;  /* 0x0000000000048947 */ /* 0x000fea0003800000 */
[----:B------:R-:W-:Y:S01]  /*b610*/  BPT.TRAP 0x1 ;  /* 0x000000040000795c */ /* 0x000fe20000300000 */
.L_x_10083:
[----:B------:R-:W-:Y:S01]  /*b620*/  IMAD R3, R23, 0x8, R4 ;  /* 0x0000000817037824 */ /* 0x000fe200078e0204 */
[----:B------:R-:W-:Y:S01]  /*b630*/  SHF.L.U32 R2, R25, 0x1f, RZ ;  /* 0x0000001f19027819 */ /* 0x000fe200000006ff */
[----:B------:R-:W-:-:S03]  /*b640*/  VIADD R23, R23, 0x1 ;  /* 0x0000000117177836 */ /* 0x000fc60000000000 */
[----:B------:R-:W0:Y:S02]  /*b650*/  SYNCS.PHASECHK.TRANS64.TRYWAIT P1, [R3+URZ+0x2d840], R2 ;  /* 0x02d84002030075a7 */ /* 0x000e24000802017f */
[----:B------:R-:W-:-:S04]  /*b660*/  ISETP.NE.AND P2, PT, R23, 0x2, PT ;  /* 0x000000021700780c */ /* 0x000fc80003f45270 */
[----:B------:R-:W-:Y:S01]  /*b670*/  SEL R0, RZ, 0x1, P2 ;  /* 0x00000001ff007807 */ /* 0x000fe20001000000 */
[----:B0-----:R-:W-:Y:S08]  /*b680*/  @!P1 BRA `(.L_x_10084) ;  /* 0x00000024004c9947 */ /* 0x001ff00003800000 */
.L_x_10159:
[----:B------:R-:W-:Y:S02]  /*b690*/  SEL R23, R23, RZ, P2 ;  /* 0x000000ff17177207 */ /* 0x000fe40001000000 */
[----:B------:R-:W-:Y:S01]  /*b6a0*/  LOP3.LUT R0, R25, R0, RZ, 0x3c, !PT ;  /* 0x0000000019007212 */ /* 0x000fe200078e3cff */
[----:B------:R-:W-:Y:S06]  /*b6b0*/  @!P0 BRA `(.L_x_10085) ;  /* 0x0000000000048947 */ /* 0x000fec0003800000 */
[----:B------:R-:W-:Y:S01]  /*b6c0*/  BPT.TRAP 0x1 ;  /* 0x000000040000795c */ /* 0x000fe20000300000 */
.L_x_10085:
[----:B------:R-:W-:Y:S01]  /*b6d0*/  IMAD R23, R23, 0x8, R4 ;  /* 0x0000000817177824 */ /* 0x000fe200078e0204 */
[----:B------:R-:W-:-:S04]  /*b6e0*/  SHF.L.U32 R0, R0, 0x1f, RZ ;  /* 0x0000001f00007819 */ /* 0x000fc800000006ff */
[----:B------:R-:W1:Y:S02]  /*b6f0*/  SYNCS.PHASECHK.TRANS64.TRYWAIT P1, [R23+URZ+0x2d840], R0 ;  /* 0x02d84000170075a7 */ /* 0x000e64000802017f */
[----:B-1----:R-:W-:Y:S05]  /*b700*/  @!P1 BRA `(.L_x_10086) ;  /* 0x0000002400409947 */ /* 0x002fea0003800000 */
.L_x_10160:
[----:B------:R-:W-:Y:S05]  /*b710*/  @!P0 BRA `(.L_x_10087) ;  /* 0x0000000000048947 */ /* 0x000fea0003800000 */
[----:B------:R-:W-:Y:S01]  /*b720*/  BPT.TRAP 0x1 ;  /* 0x000000040000795c */ /* 0x000fe20000300000 */
.L_x_10087:
[----:B------:R-:W2:Y:S02]  /*b730*/  SYNCS.PHASECHK.TRANS64.TRYWAIT P1, [R3+URZ+0x2d860], R2 ;  /* 0x02d86002030075a7 */ /* 0x000ea4000802017f */
[----:B--2---:R-:W-:Y:S05]  /*b740*/  @!P1 BRA `(.L_x_10088) ;  /* 0x0000002400449947 */ /* 0x004fea0003800000 */
.L_x_10161:
[----:B------:R-:W-:Y:S05]  /*b750*/  @!P0 BRA `(.L_x_10089) ;  /* 0x0000000000048947 */ /* 0x000fea0003800000 */
[----:B------:R-:W-:Y:S01]  /*b760*/  BPT.TRAP 0x1 ;  /* 0x000000040000795c */ /* 0x000fe20000300000 */
.L_x_10089:
[----:B---3--:R3:W4:Y:S02]  /*b770*/  SYNCS.PHASECHK.TRANS64.TRYWAIT P0, [R23+URZ+0x2d860], R0 ;  /* 0x02d86000170075a7 */ /* 0x008724000800017f */
[----:B----4-:R-:W-:Y:S05]  /*b780*/  @!P0 NANOSLEEP.SYNCS 0x989680 ;  /* 0x009896800000895d */ /* 0x010fea0003900000 */
[----:B------:R-:W4:Y:S02]  /*b790*/  @!P0 SYNCS.PHASECHK.TRANS64 P0, [R23+URZ+0x2d860], R0 ;  /* 0x02d86000170085a7 */ /* 0x000f24000800007f */
[----:B----4-:R-:W-:Y:S05]  /*b7a0*/  @!P0 BRA `(.L_x_10089) ;  /* 0xfffffffc00f08947 */ /* 0x010fea000383ffff */
.L_x_10081:
[----:B------:R-:W-:Y:S05]  /*b7b0*/  BSYNC B0 ;  /* 0x0000000000007941 */ /* 0x000fea0003800000 */
.L_x_10080:
[----:B------:R-:W-:Y:S05]  /*b7c0*/  EXIT ;  /* 0x000000000000794d */ /* 0x000fea0003800000 */
.L_x_10013:
[----:B0-----:R-:W-:-:S04]  /*b7d0*/  MOV R3, UR40 ;  /* 0x0000002800037c02 */ /* 0x001fc80008000f00 */
[----:B------:R0:W1:Y:S03]  /*b7e0*/  SYNCS.PHASECHK.TRANS64.TRYWAIT P1, [R3+URZ+0x2d800], R0 ;  /* 0x02d80000030075a7 */ /* 0x000066000802017f */
[----:B-1----:R-:W-:Y:S05]  /*b7f0*/  @!P1 NANOSLEEP.SYNCS 0x989680 ;  /* 0x009896800000995d */ /* 0x002fea0003900000 */
[----:B------:R-:W1:Y:S02]  /*b800*/  @!P1 SYNCS.PHASECHK.TRANS64 P1, [R3+URZ+0x2d800], R0 ;  /* 0x02d80000030095a7 */ /* 0x000e64000802007f */
[----:B-1----:R-:W-:Y:S05]  /*b810*/  @!P1 BRA `(.L_x_10013) ;  /* 0xfffffffc00ec9947 */ /* 0x002fea000383ffff */
[----:B------:R-:W-:Y:S05]  /*b820*/  BRA `(.L_x_10090) ;  /* 0xffffff5800787947 */ /* 0x000fea000383ffff */
.L_x_10017:
[----:B-1----:R1:W2:Y:S02]  /*b830*/  SYNCS.PHASECHK.TRANS64.TRYWAIT P1, [R0+URZ+0x2d830], R3 ;  /* 0x02d83003000075a7 */ /* 0x0022a4000802017f */
[----:B--2---:R-:W-:Y:S05]  /*b840*/  @!P1 NANOSLEEP.SYNCS 0x989680 ;  /* 0x009896800000995d */ /* 0x004fea0003900000 */
[----:B------:R-:W2:Y:S02]  /*b850*/  @!P1 SYNCS.PHASECHK.TRANS64 P1, [R0+URZ+0x2d830], R3 ;  /* 0x02d83003000095a7 */ /* 0x000ea4000802007f */
[----:B--2---:R-:W-:Y:S05]  /*b860*/  @!P1 BRA `(.L_x_10017) ;  /* 0xfffffffc00f09947 */ /* 0x004fea000383ffff */
[----:B------:R-:W-:Y:S05]  /*b870*/  BRA `(.L_x_10016) ;  /* 0xffffff5800987947 */ /* 0x000fea000383ffff */
.L_x_10023:
[----:B--2---:R-:W-:-:S04]  /*b880*/  IMAD.U32 R7, RZ, RZ, UR6 ;  /* 0x00000006ff077e24 */ /* 0x004fc8000f8e00ff */
[----:B------:R2:W3:Y:S03]  /*b890*/  SYNCS.PHASECHK.TRANS64.TRYWAIT P1, [R7+URZ+0x2d830], R6 ;  /* 0x02d83006070075a7 */ /* 0x0004e6000802017f */
[----:B---3--:R-:W-:Y:S05]  /*b8a0*/  @!P1 NANOSLEEP.SYNCS 0x989680 ;  /* 0x009896800000995d */ /* 0x008fea0003900000 */
[----:B------:R-:W3:Y:S02]  /*b8b0*/  @!P1 SYNCS.PHASECHK.TRANS64 P1, [R7+URZ+0x2d830], R6 ;  /* 0x02d83006070095a7 */ /* 0x000ee4000802007f */
[----:B---3--:R-:W-:Y:S05]  /*b8c0*/  @!P1 BRA `(.L_x_10023) ;  /* 0xfffffffc00ec9947 */ /* 0x008fea000383ffff */
[----:B------:R-:W-:Y:S05]  /*b8d0*/  BRA `(.L_x_10020) ;  /* 0xffffff8400647947 */ /* 0x000fea000383ffff */
.L_x_10027:
[----:B-1----:R-:W-:-:S04]  /*b8e0*/  IMAD.U32 R7, RZ, RZ, UR6 ;  /* 0x00000006ff077e24 */ /* 0x002fc8000f8e00ff */
[----:B------:R1:W2:Y:S03]  /*b8f0*/  SYNCS.PHASECHK.TRANS64.TRYWAIT P1, [R7+URZ+0x2d850], R6 ;  /* 0x02d85006070075a7 */ /* 0x0002a6000802017f */
[----:B--2---:R-:W-:Y:S05]  /*b900*/  @!P1 NANOSLEEP.SYNCS 0x989680 ;  /* 0x009896800000995d */ /* 0x004fea0003900000 */
[----:B------:R-:W2:Y:S02]  /*b910*/  @!P1 SYNCS.PHASECHK.TRANS64 P1, [R7+URZ+0x2d850], R6 ;  /* 0x02d85006070095a7 */ /* 0x000ea4000802007f */
[----:B--2---:R-:W-:Y:S05]  /*b920*/  @!P1 BRA `(.L_x_10027) ;  /* 0xfffffffc00ec9947 */ /* 0x004fea000383ffff */
[----:B------:R-:W-:Y:S05]  /*b930*/  BRA `(.L_x_10024) ;  /* 0xffffff8800107947 */ /* 0x000fea000383ffff */
.L_x_10034:
[----:B--2---:R-:W-:-:S04]  /*b940*/  IMAD.U32 R7, RZ, RZ, UR8 ;  /* 0x00000008ff077e24 */ /* 0x004fc8000f8e00ff */
[----:B------:R2:W3:Y:S03]  /*b950*/  SYNCS.PHASECHK.TRANS64.TRYWAIT P1, [R7+URZ+0x2d850], R0 ;  /* 0x02d85000070075a7 */ /* 0x0004e6000802017f */
[----:B---3--:R-:W-:Y:S05]  /*b960*/  @!P1 NANOSLEEP.SYNCS 0x989680 ;  /* 0x009896800000995d */ /* 0x008fea0003900000 */
[----:B------:R-:W3:Y:S02]  /*b970*/  @!P1 SYNCS.PHASECHK.TRANS64 P1, [R7+URZ+0x2d850], R0 ;  /* 0x02d85000070095a7 */ /* 0x000ee4000802007f */
[----:B---3--:R-:W-:Y:S05]  /*b980*/  @!P1 BRA `(.L_x_10034) ;  /* 0xfffffffc00ec9947 */ /* 0x008fea000383ffff */
[----:B------:R-:W-:Y:S05]  /*b990*/  BRA `(.L_x_10033) ;  /* 0xffffffac00447947 */ /* 0x000fea000383ffff */
.L_x_10045:
        /* <DEDUP_REMOVED lines=8> */
[----:B0-2---:R-:W-:Y:S05]  /*ba20*/  WARPSYNC.COLLECTIVE R15, `(.L_x_10092) ;  /* 0x000000000f087348 */ /* 0x005fea0003c00000 */
[----:B------:R1:W3:Y:S02]  /*ba30*/  SHFL.IDX P6, R14, R13, R12, R11 ;  /* 0x0000000c0d0e7389 */ /* 0x0002e400000c000b */
[----:B0123--:R-:W-:Y:S01]  /*ba40*/  ENDCOLLECTIVE ;  /* 0x000000000000791b */ /* 0x00ffe20003800000 */
.L_x_10092:
[----:B------:R-:W-:Y:S05]  /*ba50*/  BSYNC B0 ;  /* 0x0000000000007941 */ /* 0x000fea0003800000 */
.L_x_10091:
[----:B------:R-:W-:Y:S05]  /*ba60*/  BRA `(.L_x_10093) ;  /* 0xffffffcc00f47947 */ /* 0x000fea000383ffff */
.L_x_10048:
[----:B0-----:R0:W1:Y:S02]  /*ba70*/  SYNCS.PHASECHK.TRANS64.TRYWAIT P0, [R0+URZ+0x2d840], R2 ;  /* 0x02d84002000075a7 */ /* 0x001064000800017f */
[----:B-1----:R-:W-:Y:S05]  /*ba80*/  @!P0 NANOSLEEP.SYNCS 0x989680 ;  /* 0x009896800000895d */ /* 0x002fea0003900000 */
[----:B------:R-:W1:Y:S02]  /*ba90*/  @!P0 SYNCS.PHASECHK.TRANS64 P0, [R0+URZ+0x2d840], R2 ;  /* 0x02d84002000085a7 */ /* 0x000e64000800007f */
[----:B-1----:R-:W-:Y:S05]  /*baa0*/  @!P0 BRA `(.L_x_10048) ;  /* 0xfffffffc00f08947 */ /* 0x002fea000383ffff */
[----:B------:R-:W-:Y:S05]  /*bab0*/  BRA `(.L_x_10094) ;  /* 0xffffffd000e47947 */ /* 0x000fea000383ffff */
.L_x_10049:
        /* <DEDUP_REMOVED lines=8> */
.L_x_10096:
[----:B------:R-:W-:Y:S05]  /*bb40*/  BSYNC B0 ;  /* 0x0000000000007941 */ /* 0x000fea0003800000 */
.L_x_10095:
[----:B------:R-:W-:Y:S01]  /*bb50*/  IMAD.MOV.U32 R13, RZ, RZ, R5 ;  /* 0x000000ffff0d7224 */ /* 0x000fe200078e0005 */
[----:B------:R-:W-:Y:S01]  /*bb60*/  MOV R15, 0xffffffff ;  /* 0xffffffff000f7802 */ /* 0x000fe20000000f00 */
[----:B------:R-:W-:Y:S01]  /*bb70*/  IMAD.MOV.U32 R12, RZ, RZ, RZ ;  /* 0x000000ffff0c7224 */ /* 0x000fe200078e00ff */
[----:B------:R-:W-:Y:S01]  /*bb80*/  MOV R2, R14 ;  /* 0x0000000e00027202 */ /* 0x000fe20000000f00 */
[----:B------:R-:W-:Y:S01]  /*bb90*/  IMAD.MOV.U32 R11, RZ, RZ, 0x1c1f ;  /* 0x00001c1fff0b7424 */ /* 0x000fe200078e00ff */
[----:B------:R-:W-:-:S13]  /*bba0*/  ISETP.GE.AND P0, PT, R9, 0x1, PT ;  /* 0x000000010900780c */ /* 0x000fda0003f06270 */
[----:B------:R-:W-:Y:S05]  /*bbb0*/  WARPSYNC.COLLECTIVE R15, `(.L_x_10097) ;  /* 0x000000000f087348 */ /* 0x000fea0003c00000 */
[----:B------:R0:W1:Y:S02]  /*bbc0*/  SHFL.IDX P6, R14, R13, R12, R11 ;  /* 0x0000000c0d0e7389 */ /* 0x00006400000c000b */
[----:B01----:R-:W-:Y:S01]  /*bbd0*/  ENDCOLLECTIVE ;  /* 0x000000000000791b */ /* 0x003fe20003800000 */
.L_x_10097:
[----:B------:R-:W-:Y:S01]  /*bbe0*/  @P0 LEA R7, R4, UR37, 0x1 ;  /* 0x0000002504070c11 */ /* 0x000fe2000f8e08ff */
[----:B------:R-:W-:Y:S01]  /*bbf0*/  IMAD.MOV.U32 R13, RZ, RZ, R6 ;  /* 0x000000ffff0d7224 */ /* 0x000fe200078e0006 */
[----:B------:R-:W-:Y:S01]  /*bc00*/  MOV R12, 0x1 ;  /* 0x00000001000c7802 */ /* 0x000fe20000000f00 */
[----:B------:R-:W-:-:S07]  /*bc10*/  IMAD.MOV.U32 R3, RZ, RZ, R14 ;  /* 0x000000ffff037224 */ /* 0x000fce00078e000e */
[----:B------:R-:W-:Y:S05]  /*bc20*/  WARPSYNC.COLLECTIVE R15, `(.L_x_10098) ;  /* 0x000000000f087348 */ /* 0x000fea0003c00000 */
[----:B------:R0:W1:Y:S02]  /*bc30*/  SHFL.IDX P6, R14, R13, R12, R11 ;  /* 0x0000000c0d0e7389 */ /* 0x00006400000c000b */
[----:B01----:R-:W-:Y:S01]  /*bc40*/  ENDCOLLECTIVE ;  /* 0x000000000000791b */ /* 0x003fe20003800000 */
.L_x_10098:
        /* <DEDUP_REMOVED lines=17> */
.L_x_10099:
[----:B------:R-:W-:Y:S01]  /*bd60*/  @P0 LEA R7, R4, UR37, 0x1 ;  /* 0x0000002504070c11 */ /* 0x000fe2000f8e08ff */
[----:B------:R-:W-:Y:S02]  /*bd70*/  IMAD.MOV.U32 R13, RZ, RZ, R6 ;  /* 0x000000ffff0d7224 */ /* 0x000fe400078e0006 */
[----:B------:R-:W-:Y:S02]  /*bd80*/  IMAD.MOV.U32 R12, RZ, RZ, 0x2 ;  /* 0x00000002ff0c7424 */ /* 0x000fe400078e00ff */
[----:B------:R-:W-:-:S07]  /*bd90*/  IMAD.MOV.U32 R3, RZ, RZ, R14 ;  /* 0x000000ffff037224 */ /* 0x000fce00078e000e */
[----:B------:R-:W-:Y:S05]  /*bda0*/  WARPSYNC.COLLECTIVE R15, `(.L_x_10100) ;  /* 0x000000000f087348 */ /* 0x000fea0003c00000 */
[----:B------:R0:W1:Y:S02]  /*bdb0*/  SHFL.IDX P6, R14, R13, R12, R11 ;  /* 0x0000000c0d0e7389 */ /* 0x00006400000c000b */
[----:B01----:R-:W-:Y:S01]  /*bdc0*/  ENDCOLLECTIVE ;  /* 0x000000000000791b */ /* 0x003fe20003800000 */
.L_x_10100:
[----:B------:R-:W-:-:S04]  /*bdd0*/  @P0 LEA R3, P1, R8, R3, 0x1 ;  /* 0x0000000308030211 */ /* 0x000fc800078208ff */
[----:B------:R-:W-:-:S04]  /*bde0*/  @P0 IADD3.X R2, RZ, R2, RZ, P1, !PT ;  /* 0x00000002ff020210 */ /* 0x000fc80000ffe4ff */
[-C--:B------:R-:W-:Y:S02]  /*bdf0*/  @P0 LOP3.LUT R3, R3, R2.reuse, RZ, 0x3c, !PT ;  /* 0x0000000203030212 */ /* 0x080fe400078e3cff */
        /* <DEDUP_REMOVED lines=14> */
.L_x_10101:
[----:B------:R-:W-:Y:S01]  /*bee0*/  @P0 LEA R7, R4, UR37, 0x1 ;  /* 0x0000002504070c11 */ /* 0x000fe2000f8e08ff */
[----:B------:R-:W-:Y:S01]  /*bef0*/  IMAD.MOV.U32 R13, RZ, RZ, R6 ;  /* 0x000000ffff0d7224 */ /* 0x000fe200078e0006 */
[----:B------:R-:W-:Y:S01]  /*bf00*/  MOV R12, 0x3 ;  /* 0x00000003000c7802 */ /* 0x000fe20000000f00 */
[----:B------:R-:W-:-:S07]  /*bf10*/  IMAD.MOV.U32 R3, RZ, RZ, R14 ;  /* 0x000000ffff037224 */ /* 0x000fce00078e000e */
[----:B------:R-:W-:Y:S05]  /*bf20*/  WARPSYNC.COLLECTIVE R15, `(.L_x_10102) ;  /* 0x000000000f087348 */ /* 0x000fea0003c00000 */
[----:B------:R0:W1:Y:S02]  /*bf30*/  SHFL.IDX P6, R14, R13, R12, R11 ;  /* 0x0000000c0d0e7389 */ /* 0x00006400000c000b */
[----:B01----:R-:W-:Y:S01]  /*bf40*/  ENDCOLLECTIVE ;  /* 0x000000000000791b */ /* 0x003fe20003800000 */
.L_x_10102:
[----:B------:R-:W-:-:S05]  /*bf50*/  @P0 LEA R3, P1, R8, R3, 0x1 ;  /* 0x0000000308030211 */ /* 0x000fca00078208ff */
[----:B------:R-:W-:-:S05]  /*bf60*/  @P0 IMAD.X R2, RZ, RZ, R2, P1 ;  /* 0x000000ffff020224 */ /* 0x000fca00008e0602 */
        /* <DEDUP_REMOVED lines=8> */
[----:B------:R0:W-:Y:S04]  /*bff0*/  @P0 LDGSTS.E.BYPASS.LTC128B.128 [R7+0x16400], desc[UR48][R2.64], !P4 ;  /* 0x1640000002070fae */ /* 0x0001e8000e101d70 */
[----:B------:R0:W-:Y:S04]  /*c000*/  @P0 LDGSTS.E.BYPASS.LTC128B.128 [R7+0x18400], desc[UR48][R2.64+0x40], !P3 ;  /* 0x1840004002070fae */ /* 0x0001e8000d901d70 */
[----:B------:R0:W-:Y:S02]  /*c010*/  @P0 LDGSTS.E.BYPASS.LTC128B.128 [R7+0x1a400], desc[UR48][R2.64+0x80], !P2 ;  /* 0x1a40008002070fae */ /* 0x0001e4000d101d70 */
[----:B0-----:R-:W-:Y:S05]  /*c020*/  WARPSYNC.COLLECTIVE R15, `(.L_x_10103) ;  /* 0x000000000f087348 */ /* 0x001fea0003c00000 */
[----:B------:R1:W2:Y:S02]  /*c030*/  SHFL.IDX P6, R14, R13, R12, R11 ;  /* 0x0000000c0d0e7389 */ /* 0x0002a400000c000b */
[----:B012---:R-:W-:Y:S01]  /*c040*/  ENDCOLLECTIVE ;  /* 0x000000000000791b */ /* 0x007fe20003800000 */
.L_x_10103:
[----:B------:R-:W-:Y:S05]  /*c050*/  BRA `(.L_x_10104) ;  /* 0xffffffd000987947 */ /* 0x000fea000383ffff */
.L_x_10053:
[----:B------:R-:W-:Y:S01]  /*c060*/  IMAD.MOV.U32 R13, RZ, RZ, R4 ;  /* 0x000000ffff0d7224 */ /* 0x000fe200078e0004 */
[----:B------:R-:W-:Y:S01]  /*c070*/  MOV R12, RZ ;  /* 0x000000ff000c7202 */ /* 0x000fe20000000f00 */
[----:B------:R-:W-:Y:S02]  /*c080*/  IMAD.MOV.U32 R11, RZ, RZ, 0x1c1f ;  /* 0x00001c1fff0b7424 */ /* 0x000fe400078e00ff */
[----:B------:R-:W-:Y:S02]  /*c090*/  IMAD.MOV.U32 R15, RZ, RZ, -0x1 ;  /* 0xffffffffff0f7424 */ /* 0x000fe400078e00ff */
[----:B------:R-:W-:-:S07]  /*c0a0*/  IMAD R5, R6, 0xc0, R21 ;  /* 0x000000c006057824 */ /* 0x000fce00078e0215 */
[----:B------:R-:W-:Y:S05]  /*c0b0*/  WARPSYNC.COLLECTIVE R15, `(.L_x_10105) ;  /* 0x000000000f087348 */ /* 0x000fea0003c00000 */
[----:B------:R0:W1:Y:S02]  /*c0c0*/  SHFL.IDX P6, R14, R13, R12, R11 ;  /* 0x0000000c0d0e7389 */ /* 0x00006400000c000b */
[----:B01----:R-:W-:Y:S01]  /*c0d0*/  ENDCOLLECTIVE ;  /* 0x000000000000791b */ /* 0x003fe20003800000 */
.L_x_10105:
[C---:B------:R-:W-:Y:S01]  /*c0e0*/  VIADD R6, R5.reuse, 0x20 ;  /* 0x0000002005067836 */ /* 0x040fe20000000000 */
[----:B------:R-:W-:Y:S02]  /*c0f0*/  ISETP.GE.AND P0, PT, R5, UR38, PT ;  /* 0x0000002605007c0c */ /* 0x000fe4000bf06270 */
[----:B------:R-:W-:Y:S01]  /*c100*/  MOV R13, R0 ;  /* 0x00000000000d7202 */ /* 0x000fe20000000f00 */
[----:B------:R-:W-:-:S10]  /*c110*/  IMAD.MOV.U32 R2, RZ, RZ, R14 ;  /* 0x000000ffff027224 */ /* 0x000fd400078e000e */
[----:B------:R-:W-:Y:S05]  /*c120*/  WARPSYNC.COLLECTIVE R15, `(.L_x_10106) ;  /* 0x000000000f087348 */ /* 0x000fea0003c00000 */
[----:B------:R0:W1:Y:S02]  /*c130*/  SHFL.IDX P6, R14, R13, R12, R11 ;  /* 0x0000000c0d0e7389 */ /* 0x00006400000c000b */
[----:B01----:R-:W-:Y:S01]  /*c140*/  ENDCOLLECTIVE ;  /* 0x000000000000791b */ /* 0x003fe20003800000 */
.L_x_10106:
[----:B------:R-:W-:Y:S01]  /*c150*/  MOV R13, R4 ;  /* 0x00000004000d7202 */ /* 0x000fe20000000f00 */
[----:B------:R-:W-:Y:S02]  /*c160*/  IMAD.MOV.U32 R12, RZ, RZ, 0x1 ;  /* 0x00000001ff0c7424 */ /* 0x000fe400078e00ff */
[----:B------:R-:W-:-:S07]  /*c170*/  IMAD.MOV.U32 R3, RZ, RZ, R14 ;  /* 0x000000ffff037224 */ /* 0x000fce00078e000e */
[----:B------:R-:W-:Y:S05]  /*c180*/  WARPSYNC.COLLECTIVE R15, `(.L_x_10107) ;  /* 0x000000000f087348 */ /* 0x000fea0003c00000 */
[----:B------:R0:W1:Y:S02]  /*c190*/  SHFL.IDX P6, R14, R13, R12, R11 ;  /* 0x0000000c0d0e7389 */ /* 0x00006400000c000b */
[----:B01----:R-:W-:Y:S01]  /*c1a0*/  ENDCOLLECTIVE ;  /* 0x000000000000791b */ /* 0x003fe20003800000 */
.L_x_10107:
        /* <DEDUP_REMOVED lines=11> */
[----:B------:R0:W-:Y:S01]  /*c260*/  @!P0 LDGSTS.E.BYPASS.LTC128B.128 [R19+0x12400], desc[UR48][R2.64+0x80], !P5 ;  /* 0x1240008002138fae */ /* 0x0001e2000e901d70 */
[----:B------:R-:W-:Y:S01]  /*c270*/  ISETP.GE.AND P0, PT, R6, UR38, PT ;  /* 0x0000002606007c0c */ /* 0x000fe2000bf06270 */
[----:B------:R-:W-:-:S02]  /*c280*/  VIADD R6, R5, 0x40 ;  /* 0x0000004005067836 */ /* 0x000fc40000000000 */
[----:B0-----:R-:W-:-:S10]  /*c290*/  IMAD.MOV.U32 R2, RZ, RZ, R14 ;  /* 0x000000ffff027224 */ /* 0x001fd400078e000e */
[----:B------:R-:W-:Y:S05]  /*c2a0*/  WARPSYNC.COLLECTIVE R15, `(.L_x_10108) ;  /* 0x000000000f087348 */ /* 0x000fea0003c00000 */
[----:B------:R0:W1:Y:S02]  /*c2b0*/  SHFL.IDX P6, R14, R13, R12, R11 ;  /* 0x0000000c0d0e7389 */ /* 0x00006400000c000b */
[----:B01----:R-:W-:Y:S01]  /*c2c0*/  ENDCOLLECTIVE ;  /* 0x000000000000791b */ /* 0x003fe20003800000 */
.L_x_10108:
[----:B------:R-:W-:Y:S01]  /*c2d0*/  IMAD.MOV.U32 R13, RZ, RZ, R4 ;  /* 0x000000ffff0d7224 */ /* 0x000fe200078e0004 */
[----:B------:R-:W-:Y:S02]  /*c2e0*/  MOV R12, 0x2 ;  /* 0x00000002000c7802 */ /* 0x000fe40000000f00 */
[----:B------:R-:W-:-:S07]  /*c2f0*/  MOV R3, R14 ;  /* 0x0000000e00037202 */ /* 0x000fce0000000f00 */
[----:B------:R-:W-:Y:S05]  /*c300*/  WARPSYNC.COLLECTIVE R15, `(.L_x_10109) ;  /* 0x000000000f087348 */ /* 0x000fea0003c00000 */
[----:B------:R0:W1:Y:S02]  /*c310*/  SHFL.IDX P6, R14, R13, R12, R11 ;  /* 0x0000000c0d0e7389 */ /* 0x00006400000c000b */
[----:B01----:R-:W-:Y:S01]  /*c320*/  ENDCOLLECTIVE ;  /* 0x000000000000791b */ /* 0x003fe20003800000 */
.L_x_10109:
        /* <DEDUP_REMOVED lines=13> */
[----:B0-----:R-:W-:-:S12]  /*c400*/  IMAD.MOV.U32 R2, RZ, RZ, R14 ;  /* 0x000000ffff027224 */ /* 0x001fd800078e000e */
[----:B------:R-:W-:Y:S05]  /*c410*/  WARPSYNC.COLLECTIVE R15, `(.L_x_10110) ;  /* 0x000000000f087348 */ /* 0x000fea0003c00000 */
[----:B------:R0:W1:Y:S02]  /*c420*/  SHFL.IDX P6, R14, R13, R12, R11 ;  /* 0x0000000c0d0e7389 */ /* 0x00006400000c000b */
[----:B01----:R-:W-:Y:S01]  /*c430*/  ENDCOLLECTIVE ;  /* 0x000000000000791b */ /* 0x003fe20003800000 */
.L_x_10110:
[----:B------:R-:W-:Y:S02]  /*c440*/  IMAD.MOV.U32 R13, RZ, RZ, R4 ;  /* 0x000000ffff0d7224 */ /* 0x000fe400078e0004 */
[----:B------:R-:W-:Y:S02]  /*c450*/  IMAD.MOV.U32 R12, RZ, RZ, 0x3 ;  /* 0x00000003ff0c7424 */ /* 0x000fe400078e00ff */
[----:B------:R-:W-:-:S07]  /*c460*/  IMAD.MOV.U32 R3, RZ, RZ, R14 ;  /* 0x000000ffff037224 */ /* 0x000fce00078e000e */
[----:B------:R-:W-:Y:S05]  /*c470*/  WARPSYNC.COLLECTIVE R15, `(.L_x_10111) ;  /* 0x000000000f087348 */ /* 0x000fea0003c00000 */
[----:B------:R0:W1:Y:S02]  /*c480*/  SHFL.IDX P6, R14, R13, R12, R11 ;  /* 0x0000000c0d0e7389 */ /* 0x00006400000c000b */
[----:B01----:R-:W-:Y:S01]  /*c490*/  ENDCOLLECTIVE ;  /* 0x000000000000791b */ /* 0x003fe20003800000 */
.L_x_10111:
[----:B------:R-:W-:-:S04]  /*c4a0*/  @!P0 LEA R3, P1, R20, R3, 0x1 ;  /* 0x0000000314038211 */ /* 0x000fc800078208ff */
[----:B------:R-:W-:-:S04]  /*c4b0*/  @!P0 IADD3.X R2, RZ, R2, RZ, P1, !PT ;  /* 0x00000002ff028210 */ /* 0x000fc80000ffe4ff */
[----:B------:R-:W-:Y:S02]  /*c4c0*/  @!P0 LOP3.LUT R3, R3, R2, RZ, 0x3c, !PT ;  /* 0x0000000203038212 */ /* 0x000fe400078e3cff */
[----:B------:R-:W-:Y:S01]  /*c4d0*/  MOV R13, R0 ;  /* 0x00000000000d7202 */ /* 0x000fe20000000f00 */
[----:B------:R-:W-:Y:S01]  /*c4e0*/  VIADD R0, R5, 0x60 ;  /* 0x0000006005007836 */ /* 0x000fe20000000000 */
[----:B------:R-:W-:-:S04]  /*c4f0*/  @!P0 LOP3.LUT R2, R3, R2, RZ, 0x3c, !PT ;  /* 0x0000000203028212 */ /* 0x000fc800078e3cff */
[----:B------:R-:W-:Y:S01]  /*c500*/  @!P0 LOP3.LUT R3, R3, R2, RZ, 0x3c, !PT ;  /* 0x0000000203038212 */ /* 0x000fe200078e3cff */
[----:B------:R-:W-:-:S04]  /*c510*/  IMAD.MOV.U32 R4, RZ, RZ, R14 ;  /* 0x000000ffff047224 */ /* 0x000fc800078e000e */
[----:B------:R-:W-:Y:S01]  /*c520*/  @!PT LDS RZ, [RZ] ;  /* 0x00000000fffff984 */ /* 0x000fe20000000800 */
[----:B------:R-:W-:Y:S01]  /*c530*/  @!PT LDS RZ, [RZ] ;  /* 0x00000000fffff984 */ /* 0x000fe20000000800 */
[----:B------:R-:W-:Y:S01]  /*c540*/  @!PT LDS RZ, [RZ] ;  /* 0x00000000fffff984 */ /* 0x000fe20000000800 */
[----:B------:R0:W-:Y:S03]  /*c550*/  @!P0 LDGSTS.E.BYPASS.LTC128B.128 [R19+0xd400], desc[UR48][R2.64], !P3 ;  /* 0x0d40000002138fae */ /* 0x0001e6000d901d70 */
[----:B0-----:R-:W-:Y:S05]  /*c560*/  WARPSYNC.COLLECTIVE R15, `(.L_x_10112) ;  /* 0x000000000f087348 */ /* 0x001fea0003c00000 */
[----:B------:R1:W2:Y:S02]  /*c570*/  SHFL.IDX P6, R14, R13, R12, R11 ;  /* 0x0000000c0d0e7389 */ /* 0x0002a400000c000b */
[----:B012---:R-:W-:Y:S01]  /*c580*/  ENDCOLLECTIVE ;  /* 0x000000000000791b */ /* 0x007fe20003800000 */
.L_x_10112:
[----:B------:R-:W-:Y:S01]  /*c590*/  @!PT LDS RZ, [RZ] ;  /* 0x00000000fffff984 */ /* 0x000fe20000000800 */
[----:B------:R-:W-:Y:S01]  /*c5a0*/  @!PT LDS RZ, [RZ] ;  /* 0x00000000fffff984 */ /* 0x000fe20000000800 */
[----:B------:R-:W-:Y:S01]  /*c5b0*/  @!PT LDS RZ, [RZ] ;  /* 0x00000000fffff984 */ /* 0x000fe20000000800 */
[----:B------:R-:W-:Y:S04]  /*c5c0*/  @!P0 LDGSTS.E.BYPASS.LTC128B.128 [R19+0x10400], desc[UR48][R2.64+0x40], !P4 ;  /* 0x1040004002138fae */ /* 0x000fe8000e101d70 */
[----:B------:R0:W-:Y:S01]  /*c5d0*/  @!P0 LDGSTS.E.BYPASS.LTC128B.128 [R19+0x13400], desc[UR48][R2.64+0x80], !P5 ;  /* 0x1340008002138fae */ /* 0x0001e2000e901d70 */
[----:B------:R-:W-:Y:S01]  /*c5e0*/  ISETP.GE.AND P0, PT, R0, UR38, PT ;  /* 0x0000002600007c0c */ /* 0x000fe2000bf06270 */
[----:B------:R-:W-:Y:S02]  /*c5f0*/  VIADD R0, R5, 0x80 ;  /* 0x0000008005007836 */ /* 0x000fe40000000000 */
[----:B------:R-:W-:Y:S02]  /*c600*/  IMAD.MOV.U32 R13, RZ, RZ, R7 ;  /* 0x000000ffff0d7224 */ /* 0x000fe400078e0007 */
[----:B------:R-:W-:-:S08]  /*c610*/  IMAD.MOV.U32 R12, RZ, RZ, RZ ;  /* 0x000000ffff0c7224 */ /* 0x000fd000078e00ff */
[----:B------:R-:W-:-:S05]  /*c620*/  @!P0 LEA R14, P1, R20, R14, 0x1 ;  /* 0x0000000e140e8211 */ /* 0x000fca00078208ff */
[----:B0-----:R-:W-:-:S08]  /*c630*/  @!P0 IMAD.MOV.U32 R2, RZ, RZ, R14 ;  /* 0x000000ffff028224 */ /* 0x001fd000078e000e */
[----:B------:R-:W-:Y:S05]  /*c640*/  WARPSYNC.COLLECTIVE R15, `(.L_x_10113) ;  /* 0x000000000f087348 */ /* 0x000fea0003c00000 */
[----:B------:R0:W1:Y:S02]  /*c650*/  SHFL.IDX P6, R14, R13, R12, R11 ;  /* 0x0000000c0d0e7389 */ /* 0x00006400000c000b */
[----:B01----:R-:W-:Y:S01]  /*c660*/  ENDCOLLECTIVE ;  /* 0x000000000000791b */ /* 0x003fe20003800000 */
.L_x_10113:
[----:B------:R-:W-:-:S05]  /*c670*/  @!P0 IMAD.X R9, RZ, RZ, R4, P1 ;  /* 0x000000ffff098224 */ /* 0x000fca00008e0604 */
        /* <DEDUP_REMOVED lines=13> */
.L_x_10114:
[----:B------:R-:W-:Y:S02]  /*c750*/  IMAD.MOV.U32 R13, RZ, RZ, R7 ;  /* 0x000000ffff0d7224 */ /* 0x000fe400078e0007 */
[----:B------:R-:W-:Y:S01]  /*c760*/  IMAD.MOV.U32 R12, RZ, RZ, 0x1 ;  /* 0x00000001ff0c7424 */ /* 0x000fe200078e00ff */
[----:B------:R-:W-:-:S05]  /*c770*/  @!P0 LEA R14, P1, R20, R14, 0x1 ;  /* 0x0000000e140e8211 */ /* 0x000fca00078208ff */
[----:B------:R-:W-:-:S08]  /*c780*/  @!P0 IMAD.MOV.U32 R2, RZ, RZ, R14 ;  /* 0x000000ffff028224 */ /* 0x000fd000078e000e */
[----:B------:R-:W-:Y:S05]  /*c790*/  WARPSYNC.COLLECTIVE R15, `(.L_x_10115) ;  /* 0x000000000f087348 */ /* 0x000fea0003c00000 */
[----:B------:R0:W1:Y:S02]  /*c7a0*/  SHFL.IDX P6, R14, R13, R12, R11 ;  /* 0x0000000c0d0e7389 */ /* 0x00006400000c000b */
[----:B01----:R-:W-:Y:S01]  /*c7b0*/  ENDCOLLECTIVE ;  /* 0x000000000000791b */ /* 0x003fe20003800000 */
.L_x_10115:
[----:B------:R-:W-:-:S05]  /*c7c0*/  @!P0 IMAD.X R9, RZ, RZ, R0, P1 ;  /* 0x000000ffff098224 */ /* 0x000fca00008e0600 */
[----:B------:R-:W-:-:S05]  /*c7d0*/  @!P0 MOV R3, R9 ;  /* 0x0000000900038202 */ /* 0x000fca0000000f00 */
[----:B------:R-:W-:Y:S01]  /*c7e0*/  @!PT LDS RZ, [RZ] ;  /* 0x00000000fffff984 */ /* 0x000fe20000000800 */
[----:B------:R-:W-:Y:S01]  /*c7f0*/  @!PT LDS RZ, [RZ] ;  /* 0x00000000fffff984 */ /* 0x000fe20000000800 */
[----:B------:R-:W-:Y:S01]  /*c800*/  @!PT LDS RZ, [RZ] ;  /* 0x00000000fffff984 */ /* 0x000fe20000000800 */
        /* <DEDUP_REMOVED lines=8> */
.L_x_10116:
[----:B------:R-:W-:Y:S05]  /*c890*/  BRA `(.L_x_10117) ;  /* 0xffffffd400647947 */ /* 0x000fea000383ffff */
.L_x_10055:
[----:B0-----:R-:W-:-:S04]  /*c8a0*/  IMAD.U32 R3, RZ, RZ, UR37 ;  /* 0x00000025ff037e24 */ /* 0x001fc8000f8e00ff */
[----:B------:R0:W1:Y:S03]  /*c8b0*/  SYNCS.PHASECHK.TRANS64.TRYWAIT P0, [R3+URZ+0x2d820], R0 ;  /* 0x02d82000030075a7 */ /* 0x000066000800017f */
[----:B-1----:R-:W-:Y:S05]  /*c8c0*/  @!P0 NANOSLEEP.SYNCS 0x989680 ;  /* 0x009896800000895d */ /* 0x002fea0003900000 */
[----:B------:R-:W1:Y:S02]  /*c8d0*/  @!P0 SYNCS.PHASECHK.TRANS64 P0, [R3+URZ+0x2d820], R0 ;  /* 0x02d82000030085a7 */ /* 0x000e64000800007f */
[----:B-1----:R-:W-:Y:S05]  /*c8e0*/  @!P0 BRA `(.L_x_10055) ;  /* 0xfffffffc00ec8947 */ /* 0x002fea000383ffff */
[----:B------:R-:W-:Y:S05]  /*c8f0*/  BRA `(.L_x_10118) ;  /* 0xffffffd400a07947 */ /* 0x000fea000383ffff */
.L_x_10059:
[----:B0-----:R0:W1:Y:S02]  /*c900*/  SYNCS.PHASECHK.TRANS64.TRYWAIT P0, [R6+URZ+0x2d840], R0 ;  /* 0x02d84000060075a7 */ /* 0x001064000800017f */
[----:B-1----:R-:W-:Y:S05]  /*c910*/  @!P0 NANOSLEEP.SYNCS 0x989680 ;  /* 0x009896800000895d */ /* 0x002fea0003900000 */
[----:B------:R-:W1:Y:S02]  /*c920*/  @!P0 SYNCS.PHASECHK.TRANS64 P0, [R6+URZ+0x2d840], R0 ;  /* 0x02d84000060085a7 */ /* 0x000e64000800007f */
[----:B-1----:R-:W-:Y:S05]  /*c930*/  @!P0 BRA `(.L_x_10059) ;  /* 0xfffffffc00f08947 */ /* 0x002fea000383ffff */
[----:B------:R-:W-:Y:S05]  /*c940*/  BRA `(.L_x_10119) ;  /* 0xffffffd800707947 */ /* 0x000fea000383ffff */
.L_x_10060:
        /* <DEDUP_REMOVED lines=8> */
.L_x_10121:
[----:B------:R-:W-:Y:S05]  /*c9d0*/  BSYNC B1 ;  /* 0x0000000000017941 */ /* 0x000fea0003800000 */
.L_x_10120:
[----:B------:R-:W0:Y:S01]  /*c9e0*/  S2R R27, SR_TID.X ;  /* 0x00000000001b7919 */ /* 0x000e220000002100 */
[----:B------:R-:W-:Y:S01]  /*c9f0*/  IMAD.MOV.U32 R13, RZ, RZ, R8 ;  /* 0x000000ffff0d7224 */ /* 0x000fe200078e0008 */
[----:B------:R-:W-:Y:S01]  /*ca00*/  MOV R12, RZ ;  /* 0x000000ff000c7202 */ /* 0x000fe20000000f00 */
[----:B------:R-:W-:Y:S01]  /*ca10*/  IMAD.MOV.U32 R11, RZ, RZ, 0x1c1f ;  /* 0x00001c1fff0b7424 */ /* 0x000fe200078e00ff */
[----:B------:R-:W-:Y:S01]  /*ca20*/  LEA R9, R9, UR37, 0x1 ;  /* 0x0000002509097c11 */ /* 0x000fe2000f8e08ff */
[----:B------:R-:W-:Y:S02]  /*ca30*/  IMAD.MOV.U32 R15, RZ, RZ, -0x1 ;  /* 0xffffffffff0f7424 */ /* 0x000fe400078e00ff */
[----:B------:R-:W-:-:S07]  /*ca40*/  IMAD.MOV.U32 R3, RZ, RZ, R14 ;  /* 0x000000ffff037224 */ /* 0x000fce00078e000e */
[----:B0-----:R-:W-:Y:S05]  /*ca50*/  WARPSYNC.COLLECTIVE R15, `(.L_x_10122) ;  /* 0x000000000f087348 */ /* 0x001fea0003c00000 */
[----:B------:R1:W2:Y:S02]  /*ca60*/  SHFL.IDX P6, R14, R13, R12, R11 ;  /* 0x0000000c0d0e7389 */ /* 0x0002a400000c000b */
[----:B012---:R-:W-:Y:S01]  /*ca70*/  ENDCOLLECTIVE ;  /* 0x000000000000791b */ /* 0x007fe20003800000 */
.L_x_10122:
[----:B------:R-:W-:Y:S01]  /*ca80*/  IMAD.MOV.U32 R13, RZ, RZ, R19 ;  /* 0x000000ffff0d7224 */ /* 0x000fe200078e0013 */
[----:B------:R-:W-:Y:S01]  /*ca90*/  MOV R12, 0x1 ;  /* 0x00000001000c7802 */ /* 0x000fe20000000f00 */
[----:B------:R-:W-:Y:S01]  /*caa0*/  IMAD.SHL.U32 R27, R27, 0x8, RZ ;  /* 0x000000081b1b7824 */ /* 0x000fe200078e00ff */
[----:B------:R-:W-:-:S07]  /*cab0*/  MOV R2, R14 ;  /* 0x0000000e00027202 */ /* 0x000fce0000000f00 */
[----:B------:R-:W-:Y:S05]  /*cac0*/  WARPSYNC.COLLECTIVE R15, `(.L_x_10123) ;  /* 0x000000000f087348 */ /* 0x000fea0003c00000 */
[----:B------:R0:W1:Y:S02]  /*cad0*/  SHFL.IDX P6, R14, R13, R12, R11 ;  /* 0x0000000c0d0e7389 */ /* 0x00006400000c000b */
[----:B01----:R-:W-:Y:S01]  /*cae0*/  ENDCOLLECTIVE ;  /* 0x000000000000791b */ /* 0x003fe20003800000 */
.L_x_10123:
[----:B------:R-:W-:-:S05]  /*caf0*/  LOP3.LUT R27, R27, 0x18, RZ, 0xc0, !PT ;  /* 0x000000181b1b7812 */ /* 0x000fca00078ec0ff */
[----:B------:R-:W-:-:S05]  /*cb00*/  IMAD.SHL.U32 R0, R27, 0x2, RZ ;  /* 0x000000021b007824 */ /* 0x000fca00078e00ff */
[----:B------:R-:W-:Y:S01]  /*cb10*/  IADD3 R2, P0, R2, R0, RZ ;  /* 0x0000000002027210 */ /* 0x000fe20007f1e0ff */
[----:B------:R-:W-:-:S04]  /*cb20*/  IMAD.MOV.U32 R13, RZ, RZ, R8 ;  /* 0x000000ffff0d7224 */ /* 0x000fc800078e0008 */
[----:B------:R-:W-:-:S05]  /*cb30*/  IMAD.X R3, RZ, RZ, R3, P0 ;  /* 0x000000ffff037224 */ /* 0x000fca00000e0603 */
[----:B------:R-:W-:Y:S01]  /*cb40*/  @!PT LDS RZ, [RZ] ;  /* 0x00000000fffff984 */ /* 0x000fe20000000800 */
[----:B------:R-:W-:Y:S01]  /*cb50*/  @!PT LDS RZ, [RZ] ;  /* 0x00000000fffff984 */ /* 0x000fe20000000800 */
[----:B------:R-:W-:Y:S01]  /*cb60*/  @!PT LDS RZ, [RZ] ;  /* 0x00000000fffff984 */ /* 0x000fe20000000800 */
[----:B------:R-:W-:Y:S04]  /*cb70*/  LDGSTS.E.BYPASS.LTC128B.128 [R9+0x15400], desc[UR48][R2.64], !P3 ;  /* 0x1540000002097fae */ /* 0x000fe8000d901d70 */
[----:B------:R-:W-:Y:S04]  /*cb80*/  LDGSTS.E.BYPASS.LTC128B.128 [R9+0x17400], desc[UR48][R2.64+0x40], !P2 ;  /* 0x1740004002097fae */ /* 0x000fe8000d101d70 */
[----:B------:R0:W-:Y:S02]  /*cb90*/  LDGSTS.E.BYPASS.LTC128B.128 [R9+0x19400], desc[UR48][R2.64+0x80], !P1 ;  /* 0x1940008002097fae */ /* 0x0001e4000c901d70 */
[----:B0-----:R-:W-:-:S07]  /*cba0*/  IMAD.MOV.U32 R3, RZ, RZ, R14 ;  /* 0x000000ffff037224 */ /* 0x001fce00078e000e */
[----:B------:R-:W-:Y:S05]  /*cbb0*/  WARPSYNC.COLLECTIVE R15, `(.L_x_10124) ;  /* 0x000000000f087348 */ /* 0x000fea0003c00000 */
[----:B------:R0:W1:Y:S02]  /*cbc0*/  SHFL.IDX P6, R14, R13, R12, R11 ;  /* 0x0000000c0d0e7389 */ /* 0x00006400000c000b */
[----:B01----:R-:W-:Y:S01]  /*cbd0*/  ENDCOLLECTIVE ;  /* 0x000000000000791b */ /* 0x003fe20003800000 */
.L_x_10124:
[----:B------:R-:W-:Y:S02]  /*cbe0*/  IMAD.MOV.U32 R13, RZ, RZ, R19 ;  /* 0x000000ffff0d7224 */ /* 0x000fe400078e0013 */
[----:B------:R-:W-:Y:S02]  /*cbf0*/  IMAD.MOV.U32 R12, RZ, RZ, 0x2 ;  /* 0x00000002ff0c7424 */ /* 0x000fe400078e00ff */
[----:B------:R-:W-:-:S07]  /*cc00*/  IMAD.MOV.U32 R2, RZ, RZ, R14 ;  /* 0x000000ffff027224 */ /* 0x000fce00078e000e */
[----:B------:R-:W-:Y:S05]  /*cc10*/  WARPSYNC.COLLECTIVE R15, `(.L_x_10125) ;  /* 0x000000000f087348 */ /* 0x000fea0003c00000 */
[----:B------:R0:W1:Y:S02]  /*cc20*/  SHFL.IDX P6, R14, R13, R12, R11 ;  /* 0x0000000c0d0e7389 */ /* 0x00006400000c000b */
[----:B01----:R-:W-:Y:S01]  /*cc30*/  ENDCOLLECTIVE ;  /* 0x000000000000791b */ /* 0x003fe20003800000 */
.L_x_10125:
        /* <DEDUP_REMOVED lines=13> */
.L_x_10126:
[----:B------:R-:W-:Y:S01]  /*cd10*/  IMAD.MOV.U32 R13, RZ, RZ, R19 ;  /* 0x000000ffff0d7224 */ /* 0x000fe200078e0013 */
[----:B------:R-:W-:Y:S01]  /*cd20*/  MOV R12, 0x3 ;  /* 0x00000003000c7802 */ /* 0x000fe20000000f00 */
[----:B------:R-:W-:-:S07]  /*cd30*/  IMAD.MOV.U32 R2, RZ, RZ, R14 ;  /* 0x000000ffff027224 */ /* 0x000fce00078e000e */
[----:B------:R-:W-:Y:S05]  /*cd40*/  WARPSYNC.COLLECTIVE R15, `(.L_x_10127) ;  /* 0x000000000f087348 */ /* 0x000fea0003c00000 */
[----:B------:R0:W1:Y:S02]  /*cd50*/  SHFL.IDX P6, R14, R13, R12, R11 ;  /* 0x0000000c0d0e7389 */ /* 0x00006400000c000b */
[----:B01----:R-:W-:Y:S01]  /*cd60*/  ENDCOLLECTIVE ;  /* 0x000000000000791b */ /* 0x003fe20003800000 */
.L_x_10127:
        /* <DEDUP_REMOVED lines=13> */
.L_x_10128:
[----:B------:R-:W-:Y:S01]  /*ce40*/  IMAD.MOV.U32 R2, RZ, RZ, R14 ;  /* 0x000000ffff027224 */ /* 0x000fe200078e000e */
[----:B------:R-:W-:Y:S06]  /*ce50*/  BRA `(.L_x_10129) ;  /* 0xffffffd800047947 */ /* 0x000fec000383ffff */
.L_x_10065:
[----:B-1----:R1:W2:Y:S02]  /*ce60*/  SYNCS.PHASECHK.TRANS64.TRYWAIT P0, [R6+URZ+0x2d860], R2 ;  /* 0x02d86002060075a7 */ /* 0x0022a4000800017f */
[----:B--2---:R-:W-:Y:S05]  /*ce70*/  @!P0 NANOSLEEP.SYNCS 0x989680 ;  /* 0x009896800000895d */ /* 0x004fea0003900000 */
[----:B------:R-:W2:Y:S02]  /*ce80*/  @!P0 SYNCS.PHASECHK.TRANS64 P0, [R6+URZ+0x2d860], R2 ;  /* 0x02d86002060085a7 */ /* 0x000ea4000800007f */
[----:B--2---:R-:W-:Y:S05]  /*ce90*/  @!P0 BRA `(.L_x_10065) ;  /* 0xfffffffc00f08947 */ /* 0x004fea000383ffff */
[----:B------:R-:W-:Y:S05]  /*cea0*/  BRA `(.L_x_10130) ;  /* 0xffffffd800647947 */ /* 0x000fea000383ffff */
.L_x_10066:
        /* <DEDUP_REMOVED lines=8> */
.L_x_10132:
[----:B------:R-:W-:Y:S05]  /*cf30*/  BSYNC B1 ;  /* 0x0000000000017941 */ /* 0x000fea0003800000 */
.L_x_10131:
[----:B------:R-:W-:Y:S01]  /*cf40*/  IMAD.MOV.U32 R13, RZ, RZ, R17 ;  /* 0x000000ffff0d7224 */ /* 0x000fe200078e0011 */
[----:B------:R-:W-:Y:S01]  /*cf50*/  MOV R15, 0xffffffff ;  /* 0xffffffff000f7802 */ /* 0x000fe20000000f00 */
[----:B------:R-:W-:Y:S01]  /*cf60*/  IMAD.MOV.U32 R12, RZ, RZ, RZ ;  /* 0x000000ffff0c7224 */ /* 0x000fe200078e00ff */
[----:B------:R-:W-:Y:S01]  /*cf70*/  MOV R3, R14 ;  /* 0x0000000e00037202 */ /* 0x000fe20000000f00 */
[----:B------:R-:W-:Y:S01]  /*cf80*/  IMAD.MOV.U32 R11, RZ, RZ, 0x1c1f ;  /* 0x00001c1fff0b7424 */ /* 0x000fe200078e00ff */
[----:B------:R-:W-:-:S07]  /*cf90*/  LEA R7, R7, UR37, 0x1 ;  /* 0x0000002507077c11 */ /* 0x000fce000f8e08ff */
[----:B------:R-:W-:Y:S05]  /*cfa0*/  WARPSYNC.COLLECTIVE R15, `(.L_x_10133) ;  /* 0x000000000f087348 */ /* 0x000fea0003c00000 */
[----:B------:R0:W1:Y:S02]  /*cfb0*/  SHFL.IDX P6, R14, R13, R12, R11 ;  /* 0x0000000c0d0e7389 */ /* 0x00006400000c000b */
[----:B01----:R-:W-:Y:S01]  /*cfc0*/  ENDCOLLECTIVE ;  /* 0x000000000000791b */ /* 0x003fe20003800000 */
.L_x_10133:
[----:B------:R-:W-:Y:S01]  /*cfd0*/  IMAD.MOV.U32 R13, RZ, RZ, R18 ;  /* 0x000000ffff0d7224 */ /* 0x000fe200078e0012 */
[----:B------:R-:W-:Y:S01]  /*cfe0*/  MOV R12, 0x1 ;  /* 0x00000001000c7802 */ /* 0x000fe20000000f00 */
[----:B------:R-:W-:-:S07]  /*cff0*/  IMAD.MOV.U32 R2, RZ, RZ, R14 ;  /* 0x000000ffff027224 */ /* 0x000fce00078e000e */
[----:B------:R-:W-:Y:S05]  /*d000*/  WARPSYNC.COLLECTIVE R15, `(.L_x_10134) ;  /* 0x000000000f087348 */ /* 0x000fea0003c00000 */
[----:B------:R0:W1:Y:S02]  /*d010*/  SHFL.IDX P6, R14, R13, R12, R11 ;  /* 0x0000000c0d0e7389 */ /* 0x00006400000c000b */
[----:B01----:R-:W-:Y:S01]  /*d020*/  ENDCOLLECTIVE ;  /* 0x000000000000791b */ /* 0x003fe20003800000 */
.L_x_10134:
        /* <DEDUP_REMOVED lines=16> */
.L_x_10135:
[----:B------:R-:W-:Y:S02]  /*d130*/  IMAD.MOV.U32 R13, RZ, RZ, R18 ;  /* 0x000000ffff0d7224 */ /* 0x000fe400078e0012 */
[----:B------:R-:W-:Y:S02]  /*d140*/  IMAD.MOV.U32 R12, RZ, RZ, 0x2 ;  /* 0x00000002ff0c7424 */ /* 0x000fe400078e00ff */
[----:B------:R-:W-:-:S07]  /*d150*/  IMAD.MOV.U32 R2, RZ, RZ, R14 ;  /* 0x000000ffff027224 */ /* 0x000fce00078e000e */
[----:B------:R-:W-:Y:S05]  /*d160*/  WARPSYNC.COLLECTIVE R15, `(.L_x_10136) ;  /* 0x000000000f087348 */ /* 0x000fea0003c00000 */
[----:B------:R0:W1:Y:S02]  /*d170*/  SHFL.IDX P6, R14, R13, R12, R11 ;  /* 0x0000000c0d0e7389 */ /* 0x00006400000c000b */
[----:B01----:R-:W-:Y:S01]  /*d180*/  ENDCOLLECTIVE ;  /* 0x000000000000791b */ /* 0x003fe20003800000 */
.L_x_10136:
        /* <DEDUP_REMOVED lines=16> */
.L_x_10137:
[----:B------:R-:W-:Y:S01]  /*d290*/  IMAD.MOV.U32 R13, RZ, RZ, R18 ;  /* 0x000000ffff0d7224 */ /* 0x000fe200078e0012 */
[----:B------:R-:W-:Y:S01]  /*d2a0*/  MOV R12, 0x3 ;  /* 0x00000003000c7802 */ /* 0x000fe20000000f00 */
[----:B------:R-:W-:-:S07]  /*d2b0*/  IMAD.MOV.U32 R2, RZ, RZ, R14 ;  /* 0x000000ffff027224 */ /* 0x000fce00078e000e */
[----:B------:R-:W-:Y:S05]  /*d2c0*/  WARPSYNC.COLLECTIVE R15, `(.L_x_10138) ;  /* 0x000000000f087348 */ /* 0x000fea0003c00000 */
[----:B------:R0:W1:Y:S02]  /*d2d0*/  SHFL.IDX P6, R14, R13, R12, R11 ;  /* 0x0000000c0d0e7389 */ /* 0x00006400000c000b */
[----:B01----:R-:W-:Y:S01]  /*d2e0*/  ENDCOLLECTIVE ;  /* 0x000000000000791b */ /* 0x003fe20003800000 */
.L_x_10138:
        /* <DEDUP_REMOVED lines=13> */
.L_x_10139:
        /* <DEDUP_REMOVED lines=8> */
.L_x_10072:
[----:B0-----:R0:W1:Y:S02]  /*d440*/  SYNCS.PHASECHK.TRANS64.TRYWAIT P0, [R4+URZ+0x2d860], R3 ;  /* 0x02d86003040075a7 */ /* 0x001064000800017f */
[----:B-1----:R-:W-:Y:S05]  /*d450*/  @!P0 NANOSLEEP.SYNCS 0x989680 ;  /* 0x009896800000895d */ /* 0x002fea0003900000 */
[----:B------:R-:W1:Y:S02]  /*d460*/  @!P0 SYNCS.PHASECHK.TRANS64 P0, [R4+URZ+0x2d860], R3 ;  /* 0x02d86003040085a7 */ /* 0x000e64000800007f */
[----:B-1----:R-:W-:Y:S05]  /*d470*/  @!P0 BRA `(.L_x_10072) ;  /* 0xfffffffc00f08947 */ /* 0x002fea000383ffff */
[----:B------:R-:W-:Y:S05]  /*d480*/  BRA `(.L_x_10141) ;  /* 0xffffffd8009c7947 */ /* 0x000fea000383ffff */
.L_x_10073:
        /* <DEDUP_REMOVED lines=8> */
.L_x_10143:
[----:B------:R-:W-:Y:S05]  /*d510*/  BSYNC B0 ;  /* 0x0000000000007941 */ /* 0x000fea0003800000 */
.L_x_10142:
[----:B------:R-:W0:Y:S01]  /*d520*/  S2R R2, SR_TID.X ;  /* 0x0000000000027919 */ /* 0x000e220000002100 */
[----:B------:R-:W-:Y:S01]  /*d530*/  IMAD.MOV.U32 R13, RZ, RZ, R17 ;  /* 0x000000ffff0d7224 */ /* 0x000fe200078e0011 */
[----:B------:R-:W-:Y:S01]  /*d540*/  MOV R0, R14 ;  /* 0x0000000e00007202 */ /* 0x000fe20000000f00 */
[----:B------:R-:W-:Y:S02]  /*d550*/  IMAD.MOV.U32 R12, RZ, RZ, RZ ;  /* 0x000000ffff0c7224 */ /* 0x000fe400078e00ff */
[----:B------:R-:W-:Y:S02]  /*d560*/  IMAD.MOV.U32 R11, RZ, RZ, 0x1c1f ;  /* 0x00001c1fff0b7424 */ /* 0x000fe400078e00ff */
[----:B------:R-:W-:-:S07]  /*d570*/  IMAD.MOV.U32 R15, RZ, RZ, -0x1 ;  /* 0xffffffffff0f7424 */ /* 0x000fce00078e00ff */
[----:B0-----:R-:W-:Y:S05]  /*d580*/  WARPSYNC.COLLECTIVE R15, `(.L_x_10144) ;  /* 0x000000000f087348 */ /* 0x001fea0003c00000 */
[----:B------:R1:W2:Y:S02]  /*d590*/  SHFL.IDX P6, R14, R13, R12, R11 ;  /* 0x0000000c0d0e7389 */ /* 0x0002a400000c000b */
[----:B012---:R-:W-:Y:S01]  /*d5a0*/  ENDCOLLECTIVE ;  /* 0x000000000000791b */ /* 0x007fe20003800000 */
.L_x_10144:
[----:B------:R-:W-:Y:S01]  /*d5b0*/  MOV R13, R18 ;  /* 0x00000012000d7202 */ /* 0x000fe20000000f00 */
[----:B------:R-:W-:Y:S01]  /*d5c0*/  IMAD.MOV.U32 R12, RZ, RZ, 0x1 ;  /* 0x00000001ff0c7424 */ /* 0x000fe200078e00ff */
[----:B------:R-:W-:-:S04]  /*d5d0*/  SHF.L.U32 R2, R2, 0x3, RZ ;  /* 0x0000000302027819 */ /* 0x000fc800000006ff */
[----:B------:R-:W-:-:S05]  /*d5e0*/  LOP3.LUT R2, R2, 0x18, RZ, 0xc0, !PT ;  /* 0x0000001802027812 */ /* 0x000fca00078ec0ff */
[----:B------:R-:W-:-:S05]  /*d5f0*/  IMAD.SHL.U32 R6, R2, 0x2, RZ ;  /* 0x0000000202067824 */ /* 0x000fca00078e00ff */
[----:B------:R-:W-:-:S13]  /*d600*/  IADD3 R2, P0, R14, R6, RZ ;  /* 0x000000060e027210 */ /* 0x000fda0007f1e0ff */
[----:B------:R-:W-:Y:S05]  /*d610*/  WARPSYNC.COLLECTIVE R15, `(.L_x_10145) ;  /* 0x000000000f087348 */ /* 0x000fea0003c00000 */
[----:B------:R0:W1:Y:S02]  /*d620*/  SHFL.IDX P6, R14, R13, R12, R11 ;  /* 0x0000000c0d0e7389 */ /* 0x00006400000c000b */
[----:B01----:R-:W-:Y:S01]  /*d630*/  ENDCOLLECTIVE ;  /* 0x000000000000791b */ /* 0x003fe20003800000 */
.L_x_10145:
[----:B------:R-:W-:Y:S01]  /*d640*/  IMAD.X R3, RZ, RZ, R0, P0 ;  /* 0x000000ffff037224 */ /* 0x000fe200000e0600 */
[----:B------:R-:W-:Y:S02]  /*d650*/  ISETP.LT.OR P0, PT, R5, 0x1, P3 ;  /* 0x000000010500780c */ /* 0x000fe40001f01670 */
[----:B------:R-:W-:Y:S01]  /*d660*/  LEA R0, R7, UR37, 0x1 ;  /* 0x0000002507007c11 */ /* 0x000fe2000f8e08ff */
[----:B------:R-:W-:-:S10]  /*d670*/  IMAD.MOV.U32 R13, RZ, RZ, R17 ;  /* 0x000000ffff0d7224 */ /* 0x000fd400078e0011 */
        /* <DEDUP_REMOVED lines=12> */
.L_x_10146:
[----:B------:R-:W-:Y:S02]  /*d740*/  IMAD.MOV.U32 R13, RZ, RZ, R18 ;  /* 0x000000ffff0d7224 */ /* 0x000fe400078e0012 */
[----:B------:R-:W-:Y:S01]  /*d750*/  IMAD.MOV.U32 R12, RZ, RZ, 0x2 ;  /* 0x00000002ff0c7424 */ /* 0x000fe200078e00ff */
[----:B------:R-:W-:-:S13]  /*d760*/  IADD3 R2, P0, R14, R6, RZ ;  /* 0x000000060e027210 */ /* 0x000fda0007f1e0ff */
[----:B------:R-:W-:Y:S05]  /*d770*/  WARPSYNC.COLLECTIVE R15, `(.L_x_10147) ;  /* 0x000000000f087348 */ /* 0x000fea0003c00000 */
[----:B------:R0:W1:Y:S02]  /*d780*/  SHFL.IDX P6, R14, R13, R12, R11 ;  /* 0x0000000c0d0e7389 */ /* 0x00006400000c000b */
[----:B01----:R-:W-:Y:S01]  /*d790*/  ENDCOLLECTIVE ;  /* 0x000000000000791b */ /* 0x003fe20003800000 */
.L_x_10147:
        /* <DEDUP_REMOVED lines=15> */
.L_x_10148:
[----:B------:R-:W-:Y:S02]  /*d890*/  IMAD.MOV.U32 R13, RZ, RZ, R18 ;  /* 0x000000ffff0d7224 */ /* 0x000fe400078e0012 */
[----:B------:R-:W-:Y:S01]  /*d8a0*/  IMAD.MOV.U32 R12, RZ, RZ, 0x3 ;  /* 0x00000003ff0c7424 */ /* 0x000fe200078e00ff */
[----:B------:R-:W-:-:S13]  /*d8b0*/  IADD3 R2, P0, R14, R6, RZ ;  /* 0x000000060e027210 */ /* 0x000fda0007f1e0ff */
[----:B------:R-:W-:Y:S05]  /*d8c0*/  WARPSYNC.COLLECTIVE R15, `(.L_x_10149) ;  /* 0x000000000f087348 */ /* 0x000fea0003c00000 */
[----:B------:R0:W1:Y:S02]  /*d8d0*/  SHFL.IDX P6, R14, R13, R12, R11 ;  /* 0x0000000c0d0e7389 */ /* 0x00006400000c000b */
[----:B01----:R-:W-:Y:S01]  /*d8e0*/  ENDCOLLECTIVE ;  /* 0x000000000000791b */ /* 0x003fe20003800000 */
.L_x_10149:
        /* <DEDUP_REMOVED lines=12> */
.L_x_10150:
[----:B------:R-:W-:Y:S01]  /*d9b0*/  @!PT LDS RZ, [RZ] ;  /* 0x00000000fffff984 */ /* 0x000fe20000000800 */
[----:B------:R-:W-:Y:S01]  /*d9c0*/  @!PT LDS RZ, [RZ] ;  /* 0x00000000fffff984 */ /* 0x000fe20000000800 */
[----:B------:R-:W-:Y:S01]  /*d9d0*/  @!PT LDS RZ, [RZ] ;  /* 0x00000000fffff984 */ /* 0x000fe20000000800 */
[----:B------:R0:W-:Y:S01]  /*d9e0*/  LDGSTS.E.BYPASS.LTC128B.128 [R0+0x3400], desc[UR48][R2.64+0x40], !P0 ;  /* 0x0340004002007fae */ /* 0x0001e2000c101d70 */
[----:B------:R-:W-:-:S13]  /*d9f0*/  ISETP.LT.OR P0, PT, R5, 0x41, P1 ;  /* 0x000000410500780c */ /* 0x000fda0000f01670 */
[----:B------:R0:W-:Y:S01]  /*da00*/  LDGSTS.E.BYPASS.LTC128B.128 [R0+0x5400], desc[UR48][R2.64+0x80], !P0 ;  /* 0x0540008002007fae */ /* 0x0001e2000c101d70 */
[----:B------:R-:W-:Y:S05]  /*da10*/  BRA `(.L_x_10151) ;  /* 0xffffffd400f87947 */ /* 0x000fea000383ffff */
.L_x_10078:
[----:B0-----:R0:W1:Y:S02]  /*da20*/  SYNCS.PHASECHK.TRANS64.TRYWAIT P0, [R4+URZ+0x2d820], R0 ;  /* 0x02d82000040075a7 */ /* 0x001064000800017f */
[----:B-1----:R-:W-:Y:S05]  /*da30*/  @!P0 NANOSLEEP.SYNCS 0x989680 ;  /* 0x009896800000895d */ /* 0x002fea0003900000 */
[----:B------:R-:W1:Y:S02]  /*da40*/  @!P0 SYNCS.PHASECHK.TRANS64 P0, [R4+URZ+0x2d820], R0 ;  /* 0x02d82000040085a7 */ /* 0x000e64000800007f */
[----:B-1----:R-:W-:Y:S05]  /*da50*/  @!P0 BRA `(.L_x_10078) ;  /* 0xfffffffc00f08947 */ /* 0x002fea000383ffff */
[----:B------:R-:W-:Y:S05]  /*da60*/  BRA `(.L_x_10152) ;  /* 0xffffffd800a07947 */ /* 0x000fea000383ffff */
.L_x_10079:
[----:B------:R-:W1:Y:S01]  /*da70*/  S2R R2, SR_TID.X ;  /* 0x0000000000027919 */ /* 0x000e620000002100 */
[----:B------:R-:W-:Y:S01]  /*da80*/  BSSY B0, `(.L_x_10153) ;  /* 0x000000a000007945 */ /* 0x000fe20003800000 */
[----:B------:R-:W-:Y:S01]  /*da90*/  IMAD.MOV.U32 R12, RZ, RZ, RZ ;  /* 0x000000ffff0c7224 */ /* 0x000fe200078e00ff */
[----:B------:R-:W-:Y:S01]  /*daa0*/  MOV R11, 0x1f ;  /* 0x0000001f000b7802 */ /* 0x000fe20000000f00 */
[----:B------:R-:W-:Y:S01]  /*dab0*/  IMAD.MOV.U32 R15, RZ, RZ, -0x1 ;  /* 0xffffffffff0f7424 */ /* 0x000fe200078e00ff */
[----:B-1----:R-:W-:-:S04]  /*dac0*/  SHF.R.U32.HI R2, RZ, 0x5, R2 ;  /* 0x00000005ff027819 */ /* 0x002fc80000011602 */
[----:B------:R-:W-:-:S05]  /*dad0*/  LOP3.LUT R2, R2, 0x3, RZ, 0xc0, !PT ;  /* 0x0000000302027812 */ /* 0x000fca00078ec0ff */
[----:B------:R-:W-:-:S07]  /*dae0*/  IMAD.MOV.U32 R13, RZ, RZ, R2 ;  /* 0x000000ffff0d7224 */ /* 0x000fce00078e0002 */
[----:B0-----:R-:W-:Y:S05]  /*daf0*/  WARPSYNC.COLLECTIVE R15, `(.L_x_10154) ;  /* 0x000000000f087348 */ /* 0x001fea0003c00000 */
[----:B------:R1:W2:Y:S02]  /*db00*/  SHFL.IDX P6, R14, R13, R12, R11 ;  /* 0x0000000c0d0e7389 */ /* 0x0002a400000c000b */
[----:B012---:R-:W-:Y:S01]  /*db10*/  ENDCOLLECTIVE ;  /* 0x000000000000791b */ /* 0x007fe20003800000 */
.L_x_10154:
[----:B------:R-:W-:Y:S05]  /*db20*/  BSYNC B0 ;  /* 0x0000000000007941 */ /* 0x000fea0003800000 */
.L_x_10153:
[----:B------:R-:W-:Y:S05]  /*db30*/  BRA `(.L_x_10155) ;  /* 0xffffffd800887947 */ /* 0x000fea000383ffff */
.L_x_10082:
[----:B------:R-:W-:Y:S01]  /*db40*/  BSSY B1, `(.L_x_10156) ;  /* 0x0000006000017945 */ /* 0x000fe20003800000 */
[----:B------:R-:W-:-:S07]  /*db50*/  IMAD.MOV.U32 R15, RZ, RZ, -0x1 ;  /* 0xffffffffff0f7424 */ /* 0x000fce00078e00ff */
[----:B0-----:R-:W-:Y:S05]  /*db60*/  WARPSYNC.COLLECTIVE R15, `(.L_x_10157) ;  /* 0x000000000f0c7348 */ /* 0x001fea0003c00000 */
[----:B------:R-:W-:Y:S02]  /*db70*/  ELECT P6, UR62, PT ;  /* 0x00000000003e782f */ /* 0x000fe400038c0000 */
[----:B------:R-:W-:Y:S01]  /*db80*/  MOV R14, UR62 ;  /* 0x0000003e000e7c02 */ /* 0x000fe20008000f00 */
[----:B0-----:R-:W-:Y:S10]  /*db90*/  ENDCOLLECTIVE ;  /* 0x000000000000791b */ /* 0x001ff40003800000 */
.L_x_10157:
[----:B------:R-:W-:Y:S05]  /*dba0*/  BSYNC B1 ;  /* 0x0000000000017941 */ /* 0x000fea0003800000 */
.L_x_10156:
[----:B------:R-:W-:Y:S05]  /*dbb0*/  BRA `(.L_x_10158) ;  /* 0xffffffd800807947 */ /* 0x000fea000383ffff */
.L_x_10084:
[----:B0-----:R0:W1:Y:S02]  /*dbc0*/  SYNCS.PHASECHK.TRANS64.TRYWAIT P1, [R3+URZ+0x2d840], R2 ;  /* 0x02d84002030075a7 */ /* 0x001064000802017f */
[----:B-1----:R-:W-:Y:S05]  /*dbd0*/  @!P1 NANOSLEEP.SYNCS 0x989680 ;  /* 0x009896800000995d */ /* 0x002fea0003900000 */
[----:B------:R-:W1:Y:S02]  /*dbe0*/  @!P1 SYNCS.PHASECHK.TRANS64 P1, [R3+URZ+0x2d840], R2 ;  /* 0x02d84002030095a7 */ /* 0x000e64000802007f */
[----:B-1----:R-:W-:Y:S05]  /*dbf0*/  @!P1 BRA `(.L_x_10084) ;  /* 0xfffffffc00f09947 */ /* 0x002fea000383ffff */
[----:B------:R-:W-:Y:S05]  /*dc00*/  BRA `(.L_x_10159) ;  /* 0xffffffd800a07947 */ /* 0x000fea000383ffff */
.L_x_10086:
[----:B-1----:R1:W2:Y:S02]  /*dc10*/  SYNCS.PHASECHK.TRANS64.TRYWAIT P1, [R23+URZ+0x2d840], R0 ;  /* 0x02d84000170075a7 */ /* 0x0022a4000802017f */
[----:B--2---:R-:W-:Y:S05]  /*dc20*/  @!P1 NANOSLEEP.SYNCS 0x989680 ;  /* 0x009896800000995d */ /* 0x004fea0003900000 */
[----:B------:R-:W2:Y:S02]  /*dc30*/  @!P1 SYNCS.PHASECHK.TRANS64 P1, [R23+URZ+0x2d840], R0 ;  /* 0x02d84000170095a7 */ /* 0x000ea4000802007f */
[----:B--2---:R-:W-:Y:S05]  /*dc40*/  @!P1 BRA `(.L_x_10086) ;  /* 0xfffffffc00f09947 */ /* 0x004fea000383ffff */
[----:B------:R-:W-:Y:S05]  /*dc50*/  BRA `(.L_x_10160) ;  /* 0xffffffd800ac7947 */ /* 0x000fea000383ffff */
.L_x_10088:
[----:B--2---:R2:W3:Y:S02]  /*dc60*/  SYNCS.PHASECHK.TRANS64.TRYWAIT P1, [R3+URZ+0x2d860], R2 ;  /* 0x02d86002030075a7 */ /* 0x0044e4000802017f */
[----:B---3--:R-:W-:Y:S05]  /*dc70*/  @!P1 NANOSLEEP.SYNCS 0x989680 ;  /* 0x009896800000995d */ /* 0x008fea0003900000 */
[----:B------:R-:W3:Y:S02]  /*dc80*/  @!P1 SYNCS.PHASECHK.TRANS64 P1, [R3+URZ+0x2d860], R2 ;  /* 0x02d86002030095a7 */ /* 0x000ee4000802007f */
[----:B---3--:R-:W-:Y:S05]  /*dc90*/  @!P1 BRA `(.L_x_10088) ;  /* 0xfffffffc00f09947 */ /* 0x008fea000383ffff */
[----:B------:R-:W-:Y:S05]  /*dca0*/  BRA `(.L_x_10161) ;  /* 0xffffffd800a87947 */ /* 0x000fea000383ffff */
.L_x_10162:
        /* <DEDUP_REMOVED lines=13> */
.L_x_15865:


//--------------------- .text._ZN7cutlass13device_kernelIN5flash11enable_sm90INS1_16FlashAttnFwdSm90INS1_25CollectiveMainloopFwdSm90ILi2EN4cute5tupleIJNS5_1CILi1EEES8_S8_EEENS6_IJNS7_ILi192EEENS7_ILi128EEENS7_ILi96EEEEEELi96ENS_6half_tEfNS_4arch4Sm90ELb0ELb0ELb1ELb1ELb1ELb0ELb0ELb0ELb1ELb1ELb0ELb0EEENS1_21CollectiveEpilogueFwdINS6_IJSA_SC_SB_EEES9_SE_SG_Li384ELb1ELb1ELb0ELb0EEENS1_36VarlenDynamicPersistentTileSchedulerILi192ELi128ELi384ELi128ELb0ELb1ELb1ELb0ELb1ELb1EEEEEEEEEvNT_6ParamsE --------------------------
	.section	.text._ZN7cutlass13device_kernelIN5flash11enable_sm90INS1_16FlashAttnFwdSm90INS1_25CollectiveMainloopFwdSm90ILi2EN4cute5tupleIJNS5_1CILi1EEES8_S8_EEENS6_IJNS7_ILi192EEENS7_ILi128EEENS7_ILi96EEEEEELi96ENS_6half_tEfNS_4arch4Sm90ELb0ELb0ELb1ELb1ELb1ELb0ELb0ELb0ELb1ELb1ELb0ELb0EEENS1_21CollectiveEpilogueFwdINS6_IJSA_SC_SB_EEES9_SE_SG_Li384ELb1ELb1ELb0ELb0EEENS1_36VarlenDynamicPersistentTileSchedulerILi192ELi128ELi384ELi128ELb0ELb1ELb1ELb0ELb1ELb1EEEEEEEEEvNT_6ParamsE,"ax",@progbits
	.align	128
.text._ZN7cutlass13device_kernelIN5flash11enable_sm90INS1_16FlashAttnFwdSm90INS1_25CollectiveMainloopFwdSm90ILi2EN4cute5tupleIJNS5_1CILi1EEES8_S8_EEENS6_IJNS7_ILi192EEENS7_ILi128EEENS7_ILi96EEEEEELi96ENS_6half_tEfNS_4arch4Sm90ELb0ELb0ELb1ELb1ELb1ELb0ELb0ELb0ELb1ELb1ELb0ELb0EEENS1_21CollectiveEpilogueFwdINS6_IJSA_SC_SB_EEES9_SE_SG_Li384ELb1ELb1ELb0ELb0EEENS1_36VarlenDynamicPersistentTileSchedulerILi192ELi128ELi384ELi128ELb0ELb1ELb1ELb0ELb1ELb1EEEEEEEEEvNT_6ParamsE:
        .type           _ZN7cutlass13device_kernelIN5flash11enable_sm90INS1_16FlashAttnFwdSm90INS1_25CollectiveMainloopFwdSm90ILi2EN4cute5tupleIJNS5_1CILi1EEES8_S8_EEENS6_IJNS7_ILi192EEENS7_ILi128EEENS7_ILi96EEEEEELi96ENS_6half_tEfNS_4arch4Sm90ELb0ELb0ELb1ELb1ELb1ELb0ELb0ELb0ELb1ELb1ELb0ELb0EEENS1_21CollectiveEpilogueFwdINS6_IJSA_SC_SB_EEES9_SE_SG_Li384ELb1ELb1ELb0ELb0EEENS1_36VarlenDynamicPersistentTileSchedulerILi192ELi128ELi384ELi128ELb0ELb1ELb1ELb0ELb1ELb1EEEEEEEEEvNT_6ParamsE,@function
        .size           _ZN7cutlass13device_kernelIN5flash11enable_sm90INS1_16FlashAttnFwdSm90INS1_25CollectiveMainloopFwdSm90ILi2EN4cute5tupleIJNS5_1CILi1EEES8_S8_EEENS6_IJNS7_ILi192EEENS7_ILi128EEENS7_ILi96EEEEEELi96ENS_6half_tEfNS_4arch4Sm90ELb0ELb0ELb1ELb1ELb1ELb0ELb0ELb0ELb1ELb1ELb0ELb0EEENS1_21CollectiveEpilogueFwdINS6_IJSA_SC_SB_EEES9_SE_SG_Li384ELb1ELb1ELb0ELb0EEENS1_36VarlenDynamicPersistentTileSchedulerILi192ELi128ELi384ELi128ELb0ELb1ELb1ELb0ELb1ELb1EEEEEEEEEvNT_6ParamsE,(.L_x_15866 - _ZN7cutlass13device_kernelIN5flash11enable_sm90INS1_16FlashAttnFwdSm90INS1_25CollectiveMainloopFwdSm90ILi2EN4cute5tupleIJNS5_1CILi1EEES8_S8_EEENS6_IJNS7_ILi192EEENS7_ILi128EEENS7_ILi96EEEEEELi96ENS_6half_tEfNS_4arch4Sm90ELb0ELb0ELb1ELb1ELb1ELb0ELb0ELb0ELb1ELb1ELb0ELb0EEENS1_21CollectiveEpilogueFwdINS6_IJSA_SC_SB_EEES9_SE_SG_Li384ELb1ELb1ELb0ELb0EEENS1_36VarlenDynamicPersistentTileSchedulerILi192ELi128ELi384ELi128ELb0ELb1ELb1ELb0ELb1ELb1EEEEEEEEEvNT_6ParamsE)
        .other          _ZN7cutlass13device_kernelIN5flash11enable_sm90INS1_16FlashAttnFwdSm90INS1_25CollectiveMainloopFwdSm90ILi2EN4cute5tupleIJNS5_1CILi1EEES8_S8_EEENS6_IJNS7_ILi192EEENS7_ILi128EEENS7_ILi96EEEEEELi96ENS_6half_tEfNS_4arch4Sm90ELb0ELb0ELb1ELb1ELb1ELb0ELb0ELb0ELb1ELb1ELb0ELb0EEENS1_21CollectiveEpilogueFwdINS6_IJSA_SC_SB_EEES9_SE_SG_Li384ELb1ELb1ELb0ELb0EEENS1_36VarlenDynamicPersistentTileSchedulerILi192ELi128ELi384ELi128ELb0ELb1ELb1ELb0ELb1ELb1EEEEEEEEEvNT_6ParamsE,@"STO_CUDA_ENTRY STV_DEFAULT"
_ZN7cutlass13device_kernelIN5flash11enable_sm90INS1_16FlashAttnFwdSm90INS1_25CollectiveMainloopFwdSm90ILi2EN4cute5tupleIJNS5_1CILi1EEES8_S8_EEENS6_IJNS7_ILi192EEENS7_ILi128EEENS7_ILi96EEEEEELi96ENS_6half_tEfNS_4arch4Sm90ELb0ELb0ELb1ELb1ELb1ELb0ELb0ELb0ELb1ELb1ELb0ELb0EEENS1_21CollectiveEpilogueFwdINS6_IJSA_SC_SB_EEES9_SE_SG_Li384ELb1ELb1ELb0ELb0EEENS1_36VarlenDynamicPersistentTileSchedulerILi192ELi128ELi384ELi128ELb0ELb1ELb1ELb0ELb1ELb1EEEEEEEEEvNT_6ParamsE:
        /* <DEDUP_REMOVED lines=8> */
[----:B------:R-:W0:Y:S02]  /*0080*/  SHFL.IDX PT, R2, R0, RZ, 0x1f ;  /* 0x00001fff00027589 */ /* 0x000e2400000e0000 */
[C---:B0-----:R-:W-:Y:S02]  /*0090*/  ISETP.NE.OR P0, PT, R2.reuse, RZ, !P0 ;  /* 0x000000ff0200720c */ /* 0x041fe40004705670 */
[----:B------:R-:W-:Y:S02]  /*00a0*/  ISETP.NE.AND P1, PT, R2, RZ, PT ;  /* 0x000000ff0200720c */ /* 0x000fe40003f25270 */
[----:B------:R0:W1:Y:S09]  /*00b0*/  SHFL.IDX PT, R2, R3, RZ, 0x1f ;  /* 0x00001fff03027589 */ /* 0x00007200000e0000 */
        /* <DEDUP_REMOVED lines=33> */
.L_x_10163:
        /* <DEDUP_REMOVED lines=22> */
.L_x_10164:
        /* <DEDUP_REMOVED lines=18> */
.L_x_10165:
        /* <DEDUP_REMOVED lines=22> */
.L_x_10166:
        /* <DEDUP_REMOVED lines=22> */
.L_x_10167:
        /* <DEDUP_REMOVED lines=8> */
.L_x_10169:
[----:B------:R-:W-:-:S08]  /*0890*/  NOP ;  /* 0x0000000000007918 */ /* 0x000fd00000000000 */
[----:B------:R-:W0:Y:S02]  /*08a0*/  USETMAXREG.TRY_ALLOC.CTAPOOL UP0, 0xa0 ;  /* 0x000000a0000079c8 */ /* 0x000e240008000600 */
[----:B0-----:R-:W-:-:S13]  /*08b0*/  PLOP3.LUT P0, PT, PT, PT, UP0, 0x80, 0x0 ;  /* 0x000000000000781c */ /* 0x001fda0003f0f008 */
[----:B------:R-:W-:Y:S05]  /*08c0*/  @!P0 BRA `(.L_x_10169) ;  /* 0xfffffffc00f08947 */ /* 0x000fea000383ffff */
[----:B------:R-:W0:Y:S01]  /*08d0*/  S2R R2, SR_TID.X ;  /* 0x0000000000027919 */ /* 0x000e220000002100 */
[----:B------:R-:W1:Y:S01]  /*08e0*/  S2UR UR42, SR_CgaCtaId ;  /* 0x00000000002a79c3 */ /* 0x000e620000008800 */
[----:B------:R-:W-:Y:S01]  /*08f0*/  UMOV UR41, 0x400 ;  /* 0x0000040000297882 */ /* 0x000fe20000000000 */
[----:B------:R-:W-:Y:S01]  /*0900*/  ULDC UR4, c[0x0][0xc3c] ;  /* 0x00030f0000047ab9 */ /* 0x000fe20000000800 */
[----:B-1----:R-:W-:-:S05]  /*0910*/  ULEA UR41, UR42, UR41, 0x18 ;  /* 0x000000292a297291 */ /* 0x002fca000f8ec03f */
[----:B------:R-:W-:Y:S06]  /*0920*/  BAR.ARV 0x8, 0x200 ;  /* 0x0208000000007b1d */ /* 0x000fec0000002000 */
[----:B0-----:R-:W-:-:S04]  /*0930*/  LOP3.LUT R0, R2, 0xffffff80, RZ, 0xc0, !PT ;  /* 0xffffff8002007812 */ /* 0x001fc800078ec0ff */
[----:B------:R-:W-:-:S13]  /*0940*/  ISETP.NE.AND P0, PT, R0, 0x80, PT ;  /* 0x000000800000780c */ /* 0x000fda0003f05270 */
[----:B------:R-:W-:Y:S08]  /*0950*/  @!P0 BAR.ARV 0x9, 0x100 ;  /* 0x0244000000008b1d */ /* 0x000ff00000002000 */
[----:B------:R-:W-:Y:S06]  /*0960*/  BAR.SYNC.DEFER_BLOCKING 0x5, 0x200 ;  /* 0x0148000000007b1d */ /* 0x000fec0000010000 */
[----:B------:R-:W0:Y:S02]  /*0970*/  LDS.128 R28, [UR41+0x2d8d0] ;  /* 0x02d8d029ff1c7984 */ /* 0x000e240008000c00 */
[----:B------:R-:W-:Y:S06]  /*0980*/  BAR.ARV 0x4, 0x200 ;  /* 0x0108000000007b1d */ /* 0x000fec0000002000 */
[----:B0-----:R-:W-:-:S13]  /*0990*/  ISETP.GE.AND P0, PT, R31, UR4, PT ;  /* 0x000000041f007c0c */ /* 0x001fda000bf06270 */
[----:B------:R-:W-:Y:S05]  /*09a0*/  @P0 EXIT ;  /* 0x000000000000094d */ /* 0x000fea0003800000 */
[----:B------:R-:W2:Y:S01]  /*09b0*/  LDL.LU R13, [R1+0x1c] ;  /* 0x00001c00010d7983 */ /* 0x000ea20000300800 */
[----:B------:R-:W-:-:S05]  /*09c0*/  VIADD R155, R2, 0xffffff80 ;  /* 0xffffff80029b7836 */ /* 0x000fca0000000000 */
[----:B------:R-:W-:-:S04]  /*09d0*/  SHF.R.S32.HI R0, RZ, 0x1f, R155 ;  /* 0x0000001fff007819 */ /* 0x000fc8000001149b */
[CC--:B------:R-:W-:Y:S02]  /*09e0*/  LEA.HI R147, R0.reuse, R155.reuse, RZ, 0x7 ;  /* 0x0000009b00937211 */ /* 0x0c0fe400078f38ff */
[----:B------:R-:W-:Y:S02]  /*09f0*/  LEA.HI R2, R0, R155, RZ, 0x4 ;  /* 0x0000009b00027211 */ /* 0x000fe400078f20ff */
[----:B------:R-:W-:Y:S02]  /*0a00*/  LOP3.LUT R146, R147, 0xffffff80, RZ, 0xc0, !PT ;  /* 0xffffff8093927812 */ /* 0x000fe400078ec0ff */
[----:B------:R-:W-:Y:S02]  /*0a10*/  LOP3.LUT R4, R2, 0xfffffff0, RZ, 0xc0, !PT ;  /* 0xfffffff002047812 */ /* 0x000fe400078ec0ff */
[----:B------:R-:W-:Y:S01]  /*0a20*/  SHF.R.S32.HI R5, RZ, 0x4, R2 ;  /* 0x00000004ff057819 */ /* 0x000fe20000011402 */
[C---:B------:R-:W-:Y:S01]  /*0a30*/  IMAD.IADD R146, R155.reuse, 0x1, -R146 ;  /* 0x000000019b927824 */ /* 0x040fe200078e0a92 */
[----:B------:R-:W-:-:S02]  /*0a40*/  IADD3 R4, R155, -R4, RZ ;  /* 0x800000049b047210 */ /* 0x000fc40007ffe0ff */
[----:B------:R-:W-:Y:S02]  /*0a50*/  LEA.HI R2, R2, R5, RZ, 0x1 ;  /* 0x0000000502027211 */ /* 0x000fe400078f08ff */
[----:B------:R-:W-:Y:S02]  /*0a60*/  SHF.R.S32.HI R9, RZ, 0x1f, R146 ;  /* 0x0000001fff097819 */ /* 0x000fe40000011492 */
[----:B------:R-:W-:Y:S02]  /*0a70*/  SHF.R.S32.HI R3, RZ, 0x1f, R4 ;  /* 0x0000001fff037819 */ /* 0x000fe40000011404 */
        /* <DEDUP_REMOVED lines=10> */
[----:B------:R-:W-:Y:S02]  /*0b20*/  LOP3.LUT R11, R7, 0xfffffff8, RZ, 0xc0, !PT ;  /* 0xfffffff8070b7812 */ /* 0x000fe400078ec0ff */
[----:B------:R-:W-:-:S02]  /*0b30*/  SHF.R.S32.HI R6, RZ, 0x5, R6 ;  /* 0x00000005ff067819 */ /* 0x000fc40000011406 */
[C---:B------:R-:W-:Y:S01]  /*0b40*/  R2P PR, R5.reuse, 0x6 ;  /* 0x0000000605007804 */ /* 0x040fe20000000000 */
[----:B------:R-:W-:Y:S02]  /*0b50*/  IMAD.SHL.U32 R5, R5, 0x40, RZ ;  /* 0x0000004005057824 */ /* 0x000fe400078e00ff */
[----:B------:R-:W-:Y:S01]  /*0b60*/  IMAD.IADD R10, R10, 0x1, -R11 ;  /* 0x000000010a0a7824 */ /* 0x000fe200078e0a0b */
[----:B------:R-:W-:Y:S01]  /*0b70*/  LEA R11, R6, R4, 0x4 ;  /* 0x00000004060b7211 */ /* 0x000fe200078e20ff */
[----:B------:R-:W-:Y:S01]  /*0b80*/  IMAD.SHL.U32 R2, R2, 0x8, RZ ;  /* 0x0000000802027824 */ /* 0x000fe200078e00ff */
[----:B------:R-:W-:Y:S01]  /*0b90*/  LOP3.LUT R5, R5, 0x1c0, RZ, 0xc0, !PT ;  /* 0x000001c005057812 */ /* 0x000fe200078ec0ff */
[----:B------:R-:W-:Y:S01]  /*0ba0*/  IMAD.SHL.U32 R3, R3, 0x40, RZ ;  /* 0x0000004003037824 */ /* 0x000fe200078e00ff */
[----:B------:R-:W-:Y:S01]  /*0bb0*/  SHF.R.S32.HI R147, RZ, 0x7, R147 ;  /* 0x00000007ff937819 */ /* 0x000fe20000011493 */
[--C-:B------:R-:W-:Y:S01]  /*0bc0*/  IMAD.U32 R152, R11, 0x20, R2.reuse ;  /* 0x000000200b987824 */ /* 0x100fe200078e0002 */
[----:B------:R-:W-:-:S02]  /*0bd0*/  LOP3.LUT R2, R5, 0x8, R2, 0xf8, !PT ;  /* 0x0000000805027812 */ /* 0x000fc400078ef802 */
[----:B------:R-:W-:Y:S02]  /*0be0*/  LOP3.LUT R3, R3, 0x7ffffe00, RZ, 0xc0, !PT ;  /* 0x7ffffe0003037812 */ /* 0x000fe400078ec0ff */
[----:B------:R-:W-:Y:S01]  /*0bf0*/  SHF.R.U32.HI R5, RZ, 0x3, R5 ;  /* 0x00000003ff057819 */ /* 0x000fe20000011605 */
[----:B------:R-:W-:Y:S01]  /*0c00*/  IMAD.HI R7, R147, 0x55555556, RZ ;  /* 0x5555555693077827 */ /* 0x000fe200078e02ff */
[----:B------:R-:W-:Y:S02]  /*0c10*/  LEA.HI R9, R9, R146, RZ, 0x5 ;  /* 0x0000009209097211 */ /* 0x000fe400078f28ff */
[----:B------:R-:W-:Y:S01]  /*0c20*/  LOP3.LUT R2, R2, R5, RZ, 0x3c, !PT ;  /* 0x0000000502027212 */ /* 0x000fe200078e3cff */
[----:B------:R-:W-:Y:S01]  /*0c30*/  IMAD R3, R6, 0x400, R3 ;  /* 0x0000040006037824 */ /* 0x000fe200078e0203 */
[----:B------:R-:W-:Y:S02]  /*0c40*/  LEA.HI R0, R0, R155, RZ, 0x2 ;  /* 0x0000009b00007211 */ /* 0x000fe400078f10ff */
[----:B------:R-:W-:Y:S01]  /*0c50*/  LEA.HI R4, R7, R7, RZ, 0x1 ;  /* 0x0000000707047211 */ /* 0x000fe200078f08ff */
[----:B------:R-:W-:Y:S01]  /*0c60*/  IMAD.IADD R3, R3, 0x1, R2 ;  /* 0x0000000103037824 */ /* 0x000fe200078e0202 */
[----:B------:R-:W-:-:S02]  /*0c70*/  SHF.R.S32.HI R9, RZ, 0x5, R9 ;  /* 0x00000005ff097819 */ /* 0x000fc40000011409 */
[----:B------:R-:W-:Y:S01]  /*0c80*/  LOP3.LUT R2, R0, 0xfffffffc, RZ, 0xc0, !PT ;  /* 0xfffffffc00027812 */ /* 0x000fe200078ec0ff */
[----:B------:R-:W-:Y:S02]  /*0c90*/  IMAD R4, R4, -0x3, R147 ;  /* 0xfffffffd04047824 */ /* 0x000fe400078e0293 */
[----:B------:R-:W-:Y:S01]  /*0ca0*/  IMAD R9, R9, 0x10, R10 ;  /* 0x0000001009097824 */ /* 0x000fe200078e020a */
[----:B------:R-:W-:Y:S02]  /*0cb0*/  IADD3 R143, R155, -R2, RZ ;  /* 0x800000029b8f7210 */ /* 0x000fe40007ffe0ff */
[----:B------:R-:W-:Y:S01]  /*0cc0*/  LEA R16, R3, UR41, 0x1 ;  /* 0x0000002903107c11 */ /* 0x000fe2000f8e08ff */
[----:B------:R-:W-:Y:S01]  /*0cd0*/  IMAD R148, R4, 0x40, R9 ;  /* 0x0000004004947824 */ /* 0x000fe200078e0209 */
[C---:B------:R-:W-:Y:S01]  /*0ce0*/  LEA.HI R4, R143.reuse, R143, RZ, 0x1 ;  /* 0x0000008f8f047211 */ /* 0x040fe200078f08ff */
[----:B------:R-:W-:Y:S01]  /*0cf0*/  IMAD.MOV.U32 R17, RZ, RZ, 0x40 ;  /* 0x00000040ff117424 */ /* 0x000fe200078e00ff */
[----:B------:R-:W-:Y:S01]  /*0d00*/  LOP3.LUT R7, R8, 0x7ffffffc, RZ, 0xc0, !PT ;  /* 0x7ffffffc08077812 */ /* 0x000fe200078ec0ff */
[----:B------:R-:W-:Y:S01]  /*0d10*/  VIADD R18, R16, 0x21800 ;  /* 0x0002180010127836 */ /* 0x000fe20000000000 */
[----:B------:R-:W-:Y:S01]  /*0d20*/  LOP3.LUT R4, R4, 0x1ffffffe, RZ, 0xc0, !PT ;  /* 0x1ffffffe04047812 */ /* 0x000fe200078ec0ff */
[----:B------:R-:W-:Y:S01]  /*0d30*/  IMAD.SHL.U32 R137, R143, 0x8, RZ ;  /* 0x000000088f897824 */ /* 0x000fe200078e00ff */
[----:B------:R-:W-:Y:S01]  /*0d40*/  SEL R17, R17, 0xffffffc0, !P2 ;  /* 0xffffffc011117807 */ /* 0x000fe20005000000 */
[----:B------:R-:W-:Y:S01]  /*0d50*/  VIADD R22, R16, 0x21820 ;  /* 0x0002182010167836 */ /* 0x000fe20000000000 */
[----:B------:R-:W-:Y:S01]  /*0d60*/  IADD3 R7, R146, -R7, RZ ;  /* 0x8000000792077210 */ /* 0x000fe20007ffe0ff */
[C---:B------:R-:W-:Y:S01]  /*0d70*/  VIADD R142, R137.reuse, 0x40 ;  /* 0x00000040898e7836 */ /* 0x040fe20000000000 */
[C---:B------:R-:W-:Y:S01]  /*0d80*/  @P1 IADD3 R22, R18.reuse, -0x20, RZ ;  /* 0xffffffe012161810 */ /* 0x040fe20007ffe0ff */
[----:B------:R-:W-:Y:S01]  /*0d90*/  IMAD.MOV.U32 R12, RZ, RZ, -0x2 ;  /* 0xfffffffeff0c7424 */ /* 0x000fe200078e00ff */
[----:B------:R-:W-:Y:S01]  /*0da0*/  IADD3 R140, R137, 0x20, RZ ;  /* 0x00000020898c7810 */ /* 0x000fe20007ffe0ff */
[----:B------:R-:W-:Y:S01]  /*0db0*/  IMAD.IADD R3, R143, 0x1, -R4 ;  /* 0x000000018f037824 */ /* 0x000fe200078e0a04 */
[----:B------:R-:W-:Y:S01]  /*0dc0*/  SHF.R.S32.HI R144, RZ, 0x2, R0 ;  /* 0x00000002ff907819 */ /* 0x000fe20000011400 */
[----:B------:R-:W-:Y:S01]  /*0dd0*/  IMAD.IADD R18, R18, 0x1, R17 ;  /* 0x0000000112127824 */ /* 0x000fe200078e0211 */
[----:B------:R-:W-:Y:S01]  /*0de0*/  SHF.R.S32.HI R154, RZ, 0x1f, R140 ;  /* 0x0000001fff9a7819 */ /* 0x000fe2000001148c */
[----:B------:R-:W-:Y:S01]  /*0df0*/  IMAD R151, R7, R12, 0x80 ;  /* 0x0000008007977424 */ /* 0x000fe200078e020c */
[----:B------:R-:W-:Y:S01]  /*0e00*/  SHF.R.S32.HI R153, RZ, 0x1f, R142 ;  /* 0x0000001fff997819 */ /* 0x000fe2000001148e */
[----:B------:R-:W-:-:S02]  /*0e10*/  IMAD.MOV.U32 R145, RZ, RZ, RZ ;  /* 0x000000ffff917224 */ /* 0x000fc400078e00ff */
[----:B------:R-:W-:Y:S02]  /*0e20*/  IMAD.MOV.U32 R2, RZ, RZ, RZ ;  /* 0x000000ffff027224 */ /* 0x000fe400078e00ff */
[----:B------:R-:W-:Y:S02]  /*0e30*/  IMAD R150, R3, 0x8, R148 ;  /* 0x0000000803967824 */ /* 0x000fe400078e0294 */
[----:B------:R-:W-:Y:S02]  /*0e40*/  IMAD.IADD R17, R17, 0x1, R22 ;  /* 0x0000000111117824 */ /* 0x000fe400078e0216 */
[----:B------:R-:W-:Y:S01]  /*0e50*/  VIADD R23, R22, 0x6000 ;  /* 0x0000600016177836 */ /* 0x000fe20000000000 */
[----:B------:R-:W-:Y:S01]  /*0e60*/  UMOV UR38, URZ ;  /* 0x0000003f00267c82 */ /* 0x000fe20008000000 */
[----:B--2---:R-:W-:-:S07]  /*0e70*/  LOP3.LUT R19, R13, 0x1, RZ, 0xfc, !PT ;  /* 0x000000010d137812 */ /* 0x004fce00078efcff */
.L_x_10207:
[----:B--23--:R-:W0:Y:S01]  /*0e80*/  LDC.64 R4, c[0x0][0xc88] ;  /* 0x00032200ff047b82 */ /* 0x00ce220000000a00 */
[----:B------:R-:W-:Y:S01]  /*0e90*/  ULDC.64 UR4, c[0x0][0xa28] ;  /* 0x00028a0000047ab9 */ /* 0x000fe20000000a00 */
[----:B-1----:R-:W-:Y:S01]  /*0ea0*/  MOV R3, RZ ;  /* 0x000000ff00037202 */ /* 0x002fe20000000f00 */
[----:B------:R-:W-:Y:S01]  /*0eb0*/  ULDC.64 UR6, c[0x0][0xa20] ;  /* 0x0002880000067ab9 */ /* 0x000fe20000000a00 */
[----:B0-----:R-:W-:-:S05]  /*0ec0*/  IMAD.WIDE R4, R31, 0x4, R4 ;  /* 0x000000041f047825 */ /* 0x001fca00078e0204 */
[----:B------:R-:W2:Y:S01]  /*0ed0*/  LDG.E R136, desc[UR36][R4.64] ;  /* 0x0000002404887981 */ /* 0x000ea2000c1e1900 */
[----:B------:R-:W-:-:S04]  /*0ee0*/  ISETP.NE.U32.AND P0, PT, RZ, UR4, PT ;  /* 0x00000004ff007c0c */ /* 0x000fc8000bf05070 */
[----:B------:R-:W-:Y:S02]  /*0ef0*/  ISETP.NE.AND.EX P0, PT, RZ, UR5, PT, P0 ;  /* 0x00000005ff007c0c */ /* 0x000fe4000bf05300 */
[----:B--2---:R-:W-:-:S11]  /*0f00*/  SHF.R.S32.HI R141, RZ, 0x1f, R136 ;  /* 0x0000001fff8d7819 */ /* 0x004fd60000011488 */
[----:B------:R-:W-:-:S04]  /*0f10*/  @P0 LEA R6, P1, R136, UR4, 0x2 ;  /* 0x0000000488060c11 */ /* 0x000fc8000f8210ff */
[----:B------:R-:W-:Y:S01]  /*0f20*/  @P0 LEA.HI.X R7, R136, UR5, R141, 0x2, P1 ;  /* 0x0000000588070c11 */ /* 0x000fe200088f148d */
[----:B------:R-:W-:-:S04]  /*0f30*/  ULDC.64 UR4, c[0x0][0x418] ;  /* 0x0001060000047ab9 */ /* 0x000fc80000000a00 */
[----:B------:R0:W5:Y:S01]  /*0f40*/  @P0 LDG.E R3, desc[UR36][R6.64] ;  /* 0x0000002406030981 */ /* 0x000162000c1e1900 */
[----:B------:R-:W-:Y:S01]  /*0f50*/  ISETP.NE.U32.AND P0, PT, RZ, UR6, PT ;  /* 0x00000006ff007c0c */ /* 0x000fe2000bf05070 */
[----:B------:R-:W-:-:S03]  /*0f60*/  UISETP.NE.U32.AND UP0, UPT, UR4, URZ, UPT ;  /* 0x0000003f0400728c */ /* 0x000fc6000bf05070 */
[----:B------:R-:W-:Y:S01]  /*0f70*/  ISETP.NE.AND.EX P0, PT, RZ, UR7, PT, P0 ;  /* 0x00000007ff007c0c */ /* 0x000fe2000bf05300 */
[----:B------:R-:W-:Y:S01]  /*0f80*/  UISETP.NE.AND.EX UP0, UPT, UR5, URZ, UPT, UP0 ;  /* 0x0000003f0500728c */ /* 0x000fe2000bf05300 */
[----:B------:R-:W-:Y:S02]  /*0f90*/  ULDC UR4, c[0x0][0x424] ;  /* 0x0001090000047ab9 */ /* 0x000fe40000000800 */
[----:B------:R-:W-:Y:S01]  /*0fa0*/  ULDC UR5, c[0x0][0x2f0] ;  /* 0x0000bc0000057ab9 */ /* 0x000fe20000000800 */
[----:B------:R-:W-:-:S04]  /*0fb0*/  USEL UR4, UR4, 0x1, UP0 ;  /* 0x0000000104047887 */ /* 0x000fc80008000000 */
[----:B------:R-:W-:-:S04]  /*0fc0*/  UIMAD UR4, UR4, UR5, URZ ;  /* 0x00000005040472a4 */ /* 0x000fc8000f8e023f */
[C---:B------:R-:W-:Y:S02]  /*0fd0*/  @P0 LEA R4, P1, R136.reuse, UR6, 0x2 ;  /* 0x0000000688040c11 */ /* 0x040fe4000f8210ff */
[----:B------:R-:W-:Y:S02]  /*0fe0*/  IMAD.U32 R88, RZ, RZ, UR4 ;  /* 0x00000004ff587e24 */ /* 0x000fe4000f8e00ff */
[----:B------:R-:W-:-:S05]  /*0ff0*/  @P0 LEA.HI.X R5, R136, UR7, R141, 0x2, P1 ;  /* 0x0000000788050c11 */ /* 0x000fca00088f148d */
[----:B------:R0:W5:Y:S01]  /*1000*/  @P0 LDG.E R88, desc[UR36][R4.64] ;  /* 0x0000002404580981 */ /* 0x000162000c1e1900 */
[----:B----4-:R-:W-:Y:S05]  /*1010*/  @P0 BRA `(.L_x_10170) ;  /* 0x0000000000240947 */ /* 0x010fea0003800000 */
[----:B------:R-:W-:Y:S02]  /*1020*/  ULDC.64 UR4, c[0x0][0xa08] ;  /* 0x0002820000047ab9 */ /* 0x000fe40000000a00 */
[----:B------:R-:W-:-:S04]  /*1030*/  ISETP.NE.U32.AND P0, PT, RZ, UR4, PT ;  /* 0x00000004ff007c0c */ /* 0x000fc8000bf05070 */
[----:B------:R-:W-:-:S13]  /*1040*/  ISETP.NE.AND.EX P0, PT, RZ, UR5, PT, P0 ;  /* 0x00000005ff007c0c */ /* 0x000fda000bf05300 */
[----:B------:R-:W-:Y:S05]  /*1050*/  @!P0 BRA `(.L_x_10170) ;  /* 0x0000000000148947 */ /* 0x000fea0003800000 */
[----:B0-----:R-:W0:Y:S02]  /*1060*/  LDC.64 R4, c[0x0][0xa08] ;  /* 0x00028200ff047b82 */ /* 0x001e240000000a00 */
[----:B0-----:R-:W-:-:S05]  /*1070*/  IMAD.WIDE R4, R136, 0x4, R4 ;  /* 0x0000000488047825 */ /* 0x001fca00078e0204 */
[----:B-----5:R-:W2:Y:S04]  /*1080*/  LDG.E R88, desc[UR36][R4.64] ;  /* 0x0000002404587981 */ /* 0x020ea8000c1e1900 */
[----:B------:R-:W2:Y:S02]  /*1090*/  LDG.E R7, desc[UR36][R4.64+0x4] ;  /* 0x0000042404077981 */ /* 0x000ea4000c1e1900 */
[----:B--2---:R-:W-:-:S07]  /*10a0*/  IMAD.IADD R88, R7, 0x1, -R88 ;  /* 0x0000000107587824 */ /* 0x004fce00078e0a58 */
.L_x_10170:
[----:B-----5:R-:W-:Y:S01]  /*10b0*/  IMAD.IADD R88, R88, 0x1, -R3 ;  /* 0x0000000158587824 */ /* 0x020fe200078e0a03 */
[----:B------:R-:W-:Y:S01]  /*10c0*/  MOV R139, R29 ;  /* 0x0000001d008b7202 */ /* 0x000fe20000000f00 */
[----:B------:R-:W-:Y:S01]  /*10d0*/  IMAD.MOV.U32 R138, RZ, RZ, R30 ;  /* 0x000000ffff8a7224 */ /* 0x000fe200078e001e */
[----:B------:R-:W-:Y:S01]  /*10e0*/  PLOP3.LUT P0, PT, PT, PT, PT, 0x80, 0x0 ;  /* 0x000000000000781c */ /* 0x000fe20003f0f070 */
[C---:B------:R-:W-:Y:S01]  /*10f0*/  VIADD R0, R88.reuse, 0x7f ;  /* 0x0000007f58007836 */ /* 0x040fe20000000000 */
[----:B------:R-:W-:Y:S01]  /*1100*/  ISETP.GE.AND P1, PT, R88, 0x1, PT ;  /* 0x000000015800780c */ /* 0x000fe20003f26270 */
[----:B------:R-:W-:Y:S01]  /*1110*/  IMAD.MOV.U32 R135, RZ, RZ, RZ ;  /* 0x000000ffff877224 */ /* 0x000fe200078e00ff */
[----:B------:R-:W-:Y:S02]  /*1120*/  CS2R R50, SRZ ;  /* 0x0000000000327805 */ /* 0x000fe4000001ff00 */
[----:B------:R-:W-:Y:S02]  /*1130*/  CS2R R44, SRZ ;  /* 0x00000000002c7805 */ /* 0x000fe4000001ff00 */
[----:B------:R-:W-:-:S02]  /*1140*/  SHF.R.S32.HI R3, RZ, 0x1f, R0 ;  /* 0x0000001fff037819 */ /* 0x000fc40000011400 */
[----:B------:R-:W-:Y:S02]  /*1150*/  CS2R R34, SRZ ;  /* 0x0000000000227805 */ /* 0x000fe4000001ff00 */
[----:B------:R-:W-:Y:S02]  /*1160*/  CS2R R52, SRZ ;  /* 0x0000000000347805 */ /* 0x000fe4000001ff00 */
[----:B------:R-:W-:Y:S02]  /*1170*/  CS2R R40, SRZ ;  /* 0x0000000000287805 */ /* 0x000fe4000001ff00 */
[----:B------:R-:W-:Y:S01]  /*1180*/  LEA.HI R149, R3, R0, RZ, 0x7 ;  /* 0x0000000003957211 */ /* 0x000fe200078f38ff */
        /* <DEDUP_REMOVED lines=17> */
[----:B------:R-:W-:Y:S01]  /*12a0*/  MOV R10, RZ ;  /* 0x000000ff000a7202 */ /* 0x000fe20000000f00 */
[----:B------:R-:W-:Y:S01]  /*12b0*/  IMAD.MOV.U32 R73, RZ, RZ, RZ ;  /* 0x000000ffff497224 */ /* 0x000fe200078e00ff */
[----:B0-----:R-:W-:Y:S01]  /*12c0*/  CS2R R6, SRZ ;  /* 0x0000000000067805 */ /* 0x001fe2000001ff00 */
[----:B------:R-:W-:Y:S02]  /*12d0*/  IMAD.MOV.U32 R24, RZ, RZ, RZ ;  /* 0x000000ffff187224 */ /* 0x000fe400078e00ff */
[----:B------:R-:W-:Y:S02]  /*12e0*/  IMAD.MOV.U32 R63, RZ, RZ, RZ ;  /* 0x000000ffff3f7224 */ /* 0x000fe400078e00ff */
[----:B------:R-:W-:Y:S01]  /*12f0*/  IMAD.MOV.U32 R8, RZ, RZ, RZ ;  /* 0x000000ffff087224 */ /* 0x000fe200078e00ff */
[----:B------:R-:W-:Y:S06]  /*1300*/  @!P1 BRA `(.L_x_10171) ;  /* 0x0000005c00f09947 */ /* 0x000fec0003800000 */
[----:B------:R-:W0:Y:S01]  /*1310*/  SHFL.IDX PT, R0, R147, RZ, 0x1f ;  /* 0x00001fff93007589 */ /* 0x000e2200000e0000 */
[----:B------:R-:W-:Y:S01]  /*1320*/  UIADD3 UR6, UR41, 0x21800, URZ ;  /* 0x0002180029067890 */ /* 0x000fe2000fffe03f */
[----:B------:R-:W-:-:S03]  /*1330*/  SHF.R.S32.HI R149, RZ, 0x7, R149 ;  /* 0x00000007ff957819 */ /* 0x000fc60000011495 */
[----:B------:R-:W-:-:S06]  /*1340*/  ULOP3.LUT UP0, URZ, UR6, 0x3ff, URZ, 0xc0, !UPT ;  /* 0x000003ff063f7892 */ /* 0x000fcc000f80c03f */
[----:B------:R-:W-:Y:S02]  /*1350*/  PLOP3.LUT P0, PT, PT, PT, UP0, 0x80, 0x0 ;  /* 0x000000000000781c */ /* 0x000fe40003f0f008 */
[----:B0-----:R-:W-:-:S13]  /*1360*/  R2UR UR40, R0 ;  /* 0x00000000002872ca */ /* 0x001fda00000e0000 */
[----:B------:R-:W-:-:S04]  /*1370*/  UIMAD.WIDE UR4, UR40, 0x55555556, URZ ;  /* 0x55555556280478a5 */ /* 0x000fc8000f8e023f */
[----:B------:R-:W-:-:S04]  /*1380*/  ULEA.HI UR5, UR5, UR5, URZ, 0x1 ;  /* 0x0000000505057291 */ /* 0x000fc8000f8f083f */
[----:B------:R-:W-:-:S04]  /*1390*/  UIMAD UR43, UR5, -0x3, UR40 ;  /* 0xfffffffd052b78a4 */ /* 0x000fc8000f8e0228 */
[----:B------:R-:W-:-:S04]  /*13a0*/  ULEA UR4, UR43, UR6, 0xd ;  /* 0x000000062b047291 */ /* 0x000fc8000f8e683f */
[----:B------:R-:W-:-:S04]  /*13b0*/  USHF.R.U32.HI UR4, URZ, 0x4, UR4 ;  /* 0x000000043f047899 */ /* 0x000fc80008011604 */
[----:B------:R-:W-:Y:S01]  /*13c0*/  ULOP3.LUT UR39, UR4, 0x3fff, URZ, 0xc0, !UPT ;  /* 0x00003fff04277892 */ /* 0x000fe2000f8ec03f */
[----:B------:R-:W-:Y:S11]  /*13d0*/  @!P0 BRA `(.L_x_10172) ;  /* 0x0000000000408947 */ /* 0x000ff60003800000 */
        /* <DEDUP_REMOVED lines=16> */
.L_x_10172:
[----:B------:R-:W-:Y:S02]  /*14e0*/  LEA.HI R0, R145, R145, RZ, 0x1 ;  /* 0x0000009191007211 */ /* 0x000fe400078f08ff */
[----:B------:R-:W-:Y:S02]  /*14f0*/  ISETP.NE.AND P0, PT, R19, 0x3, PT ;  /* 0x000000031300780c */ /* 0x000fe40003f05270 */
[----:B------:R-:W-:-:S05]  /*1500*/  LOP3.LUT R0, R0, 0xfffffffe, RZ, 0xc0, !PT ;  /* 0xfffffffe00007812 */ /* 0x000fca00078ec0ff */
[----:B------:R-:W-:-:S05]  /*1510*/  IMAD.IADD R0, R145, 0x1, -R0 ;  /* 0x0000000191007824 */ /* 0x000fca00078e0a00 */
[----:B------:R-:W-:-:S04]  /*1520*/  SHF.L.U32 R0, R0, 0x1f, RZ ;  /* 0x0000001f00007819 */ /* 0x000fc800000006ff */
[----:B------:R-:W0:Y:S02]  /*1530*/  SYNCS.PHASECHK.TRANS64.TRYWAIT P1, [UR41+0x2d800], R0 ;  /* 0x02d80000ff0075a7 */ /* 0x000e240008020169 */
[----:B0-----:R-:W-:Y:S05]  /*1540*/  @!P1 BRA `(.L_x_10173) ;  /* 0x000000c800b89947 */ /* 0x001fea0003800000 */
.L_x_10292:
[----:B------:R-:W-:Y:S05]  /*1550*/  @!P0 BRA `(.L_x_10174) ;  /* 0x0000000000048947 */ /* 0x000fea0003800000 */
[----:B------:R-:W-:Y:S01]  /*1560*/  BPT.TRAP 0x1 ;  /* 0x000000040000795c */ /* 0x000fe20000300000 */
.L_x_10174:
[----:B0-----:R-:W-:Y:S02]  /*1570*/  MOV R0, UR38 ;  /* 0x0000002600007c02 */ /* 0x001fe40008000f00 */
[----:B------:R-:W-:Y:S02]  /*1580*/  SHF.L.U32 R3, R2, 0x1f, RZ ;  /* 0x0000001f02037819 */ /* 0x000fe400000006ff */
[----:B------:R-:W-:-:S04]  /*1590*/  LEA R0, R0, UR41, 0x3 ;  /* 0x0000002900007c11 */ /* 0x000fc8000f8e18ff */
[----:B------:R0:W1:Y:S01]  /*15a0*/  SYNCS.PHASECHK.TRANS64.TRYWAIT P1, [R0+URZ+0x2d830], R3 ;  /* 0x02d83003000075a7 */ /* 0x000062000802017f */
[----:B------:R-:W-:Y:S05]  /*15b0*/  @!P0 BRA `(.L_x_10175) ;  /* 0x0000000000048947 */ /* 0x000fea0003800000 */
[----:B------:R-:W-:Y:S01]  /*15c0*/  BPT.TRAP 0x1 ;  /* 0x000000040000795c */ /* 0x000fe20000300000 */
.L_x_10175:
[----:B------:R-:W-:Y:S01]  /*15d0*/  IMAD.MOV.U32 R135, RZ, RZ, RZ ;  /* 0x000000ffff877224 */ /* 0x000fe200078e00ff */
[----:B-1----:R-:W-:Y:S06]  /*15e0*/  @P1 BRA `(.L_x_10176) ;  /* 0x0000000000081947 */ /* 0x002fec0003800000 */
[----:B------:R-:W1:Y:S02]  /*15f0*/  SYNCS.PHASECHK.TRANS64.TRYWAIT P1, [R0+URZ+0x2d830], R3 ;  /* 0x02d83003000075a7 */ /* 0x000e64000802017f */
[----:B-1----:R-:W-:Y:S05]  /*1600*/  @!P1 BRA `(.L_x_10177) ;  /* 0x000000c800a09947 */ /* 0x002fea0003800000 */
.L_x_10176:
        /* <DEDUP_REMOVED lines=53> */
.L_x_10178:
        /* <DEDUP_REMOVED lines=9> */
[----:B------:R-:W-:Y:S02]  /*19f0*/  IMAD.IADD R34, R151, 0x1, R88 ;  /* 0x0000000197227824 */ /* 0x000fe400078e0258 */
[----:B------:R-:W-:Y:S01]  /*1a00*/  FMUL.FTZ R95, R32, UR6 ;  /* 0x00000006205f7c20 */ /* 0x000fe20008410000 */
[----:B------:R-:W-:Y:S01]  /*1a10*/  FMUL.FTZ R14, R71, UR6 ;  /* 0x00000006470e7c20 */ /* 0x000fe20008410000 */
[----:B------:R-:W-:Y:S01]  /*1a20*/  FMUL.FTZ R20, R26, UR6 ;  /* 0x000000061a147c20 */ /* 0x000fe20008410000 */
[----:B------:R-:W-:-:S02]  /*1a30*/  IMAD R71, R149, -0x80, R34 ;  /* 0xffffff8095477824 */ /* 0x000fc400078e0222 */
[----:B------:R-:W-:Y:S01]  /*1a40*/  FMUL.FTZ R13, R27, UR6 ;  /* 0x000000061b0d7c20 */ /* 0x000fe20008410000 */
[----:B------:R-:W-:Y:S01]  /*1a50*/  FMUL.FTZ R97, R36, UR6 ;  /* 0x0000000624617c20 */ /* 0x000fe20008410000 */
[----:B------:R-:W3:Y:S01]  /*1a60*/  MUFU.TANH R92, R92 ;  /* 0x0000005c005c7308 */ /* 0x000ee20000002400 */
[----:B------:R-:W-:Y:S01]  /*1a70*/  FMUL.FTZ R11, R35, UR6 ;  /* 0x00000006230b7c20 */ /* 0x000fe20008410000 */
[C---:B------:R-:W-:Y:S01]  /*1a80*/  ISETP.GT.AND P2, PT, R71.reuse, RZ, PT ;  /* 0x000000ff4700720c */ /* 0x040fe20003f44270 */
[----:B------:R-:W-:Y:S01]  /*1a90*/  FMUL.FTZ R89, R30, UR6 ;  /* 0x000000061e597c20 */ /* 0x000fe20008410000 */
[----:B------:R-:W-:Y:S01]  /*1aa0*/  ISETP.GT.AND P1, PT, R71, 0x1, PT ;  /* 0x000000014700780c */ /* 0x000fe20003f24270 */
[----:B------:R-:W-:Y:S01]  /*1ab0*/  FMUL.FTZ R37, R37, UR6 ;  /* 0x0000000625257c20 */ /* 0x000fe20008410000 */
[----:B------:R-:W-:Y:S01]  /*1ac0*/  ISETP.GT.AND P6, PT, R71, 0x8, PT ;  /* 0x000000084700780c */ /* 0x000fe20003fc4270 */
[----:B------:R-:W-:Y:S01]  /*1ad0*/  FMUL.FTZ R12, R31, UR6 ;  /* 0x000000061f0c7c20 */ /* 0x000fe20008410000 */
[----:B------:R-:W4:Y:S01]  /*1ae0*/  MUFU.TANH R93, R93 ;  /* 0x0000005d005d7308 */ /* 0x000f220000002400 */
[----:B--2---:R-:W-:Y:S01]  /*1af0*/  FSEL R34, R91, -INF , P2 ;  /* 0xff8000005b227808 */ /* 0x004fe20001000000 */
[----:B------:R-:W-:Y:S01]  /*1b00*/  FMUL.FTZ R98, R40, UR6 ;  /* 0x0000000628627c20 */ /* 0x000fe20008410000 */
[----:B------:R-:W-:Y:S01]  /*1b10*/  ISETP.GT.AND P5, PT, R71, 0x9, PT ;  /* 0x000000094700780c */ /* 0x000fe20003fa4270 */
[----:B------:R-:W-:Y:S01]  /*1b20*/  FMUL.FTZ R10, R39, UR6 ;  /* 0x00000006270a7c20 */ /* 0x000fe20008410000 */
[----:B------:R-:W-:Y:S01]  /*1b30*/  ISETP.GT.AND P4, PT, R71, 0x10, PT ;  /* 0x000000104700780c */ /* 0x000fe20003f84270 */
[----:B------:R-:W-:Y:S01]  /*1b40*/  FMUL.FTZ R39, R41, UR6 ;  /* 0x0000000629277c20 */ /* 0x000fe20008410000 */
[----:B------:R-:W-:Y:S01]  /*1b50*/  FMUL.FTZ R30, R42, UR6 ;  /* 0x000000062a1e7c20 */ /* 0x000fe20008410000 */
[----:B------:R-:W2:Y:S01]  /*1b60*/  MUFU.TANH R94, R94 ;  /* 0x0000005e005e7308 */ /* 0x000ea20000002400 */
[----:B---3--:R-:W-:Y:S01]  /*1b70*/  FSEL R35, R92, -INF , P1 ;  /* 0xff8000005c237808 */ /* 0x008fe20000800000 */
[----:B------:R-:W-:Y:S01]  /*1b80*/  FMUL.FTZ R9, R43, UR6 ;  /* 0x000000062b097c20 */ /* 0x000fe20008410000 */
[----:B------:R-:W-:Y:S01]  /*1b90*/  ISETP.GT.AND P3, PT, R71, 0x11, PT ;  /* 0x000000114700780c */ /* 0x000fe20003f64270 */
[----:B------:R-:W-:Y:S01]  /*1ba0*/  FMUL.FTZ R43, R44, UR6 ;  /* 0x000000062c2b7c20 */ /* 0x000fe20008410000 */
[----:B------:R-:W-:Y:S01]  /*1bb0*/  FMNMX.FTZ R91, R34, R35, !PT ;  /* 0x00000023225b7209 */ /* 0x000fe20007810000 */
[----:B------:R-:W-:Y:S01]  /*1bc0*/  FMUL.FTZ R24, R50, UR6 ;  /* 0x0000000632187c20 */ /* 0x000fe20008410000 */
[----:B------:R-:W-:Y:S01]  /*1bd0*/  FMUL.FTZ R25, R38, UR6 ;  /* 0x0000000626197c20 */ /* 0x000fe20008410000 */
[----:B------:R-:W3:Y:S01]  /*1be0*/  MUFU.TANH R95, R95 ;  /* 0x0000005f005f7308 */ /* 0x000ee20000002400 */
[----:B----4-:R-:W-:Y:S01]  /*1bf0*/  FSEL R36, R93, -INF , P6 ;  /* 0xff8000005d247808 */ /* 0x010fe20003000000 */
[----:B------:R-:W-:Y:S01]  /*1c00*/  FMUL.FTZ R41, R45, UR6 ;  /* 0x000000062d297c20 */ /* 0x000fe20008410000 */
[----:B01----:R-:W-:Y:S01]  /*1c10*/  FMUL.FTZ R3, R51, UR6 ;  /* 0x0000000633037c20 */ /* 0x003fe20008410000 */
[----:B------:R-:W-:Y:S01]  /*1c20*/  FMUL.FTZ R51, R52, UR6 ;  /* 0x0000000634337c20 */ /* 0x000fe20008410000 */
[----:B------:R-:W-:Y:S01]  /*1c30*/  FMNMX.FTZ R91, R36, R91, !PT ;  /* 0x0000005b245b7209 */ /* 0x000fe20007810000 */
[----:B------:R-:W-:Y:S01]  /*1c40*/  FMUL.FTZ R6, R47, UR6 ;  /* 0x000000062f067c20 */ /* 0x000fe20008410000 */
[----:B------:R-:W-:Y:S01]  /*1c50*/  FMUL.FTZ R47, R48, UR6 ;  /* 0x00000006302f7c20 */ /* 0x000fe20008410000 */
[----:B------:R-:W0:Y:S01]  /*1c60*/  MUFU.TANH R20, R20 ;  /* 0x0000001400147308 */ /* 0x000e220000002400 */
        /* <DEDUP_REMOVED lines=49> */
[--C-:B------:R-:W-:Y:S01]  /*1f80*/  IMAD.MOV.U32 R134, RZ, RZ, R135.reuse ;  /* 0x000000ffff867224 */ /* 0x100fe200078e0087 */
[----:B------:R-:W-:Y:S01]  /*1f90*/  ISETP.GT.AND P6, PT, R71, 0x20, PT ;  /* 0x000000204700780c */ /* 0x000fe20003fc4270 */
[--C-:B------:R-:W-:Y:S01]  /*1fa0*/  IMAD.MOV.U32 R131, RZ, RZ, R135.reuse ;  /* 0x000000ffff837224 */ /* 0x100fe200078e0087 */
[----:B------:R-:W-:Y:S01]  /*1fb0*/  P2R R90, PR, RZ, 0x1 ;  /* 0x00000001ff5a7803 */ /* 0x000fe20000000000 */
[--C-:B------:R-:W-:Y:S01]  /*1fc0*/  IMAD.MOV.U32 R129, RZ, RZ, R135.reuse ;  /* 0x000000ffff817224 */ /* 0x100fe200078e0087 */
[-C--:B------:R-:W-:Y:S01]  /*1fd0*/  MOV R133, R135.reuse ;  /* 0x0000008700857202 */ /* 0x080fe20000000f00 */
[----:B------:R-:W1:Y:S01]  /*1fe0*/  MUFU.TANH R98, R98 ;  /* 0x0000006200627308 */ /* 0x000e620000002400 */
[----:B--2---:R-:W-:Y:S01]  /*1ff0*/  FSEL R54, R37, -INF , P1 ;  /* 0xff80000025367808 */ /* 0x004fe20000800000 */
[----:B------:R-:W-:Y:S01]  /*2000*/  FMUL.FTZ R37, R83, UR6 ;  /* 0x0000000653257c20 */ /* 0x000fe20008410000 */
[--C-:B------:R-:W-:Y:S01]  /*2010*/  IMAD.MOV.U32 R127, RZ, RZ, R135.reuse ;  /* 0x000000ffff7f7224 */ /* 0x100fe200078e0087 */
[----:B------:R-:W-:Y:S01]  /*2020*/  MOV R123, R135 ;  /* 0x00000087007b7202 */ /* 0x000fe20000000f00 */
[--C-:B------:R-:W-:Y:S01]  /*2030*/  IMAD.MOV.U32 R125, RZ, RZ, R135.reuse ;  /* 0x000000ffff7d7224 */ /* 0x100fe200078e0087 */
[----:B------:R-:W-:Y:S01]  /*2040*/  FMNMX.FTZ R91, R54, R91, !PT ;  /* 0x0000005b365b7209 */ /* 0x000fe20007810000 */
[--C-:B------:R-:W-:Y:S01]  /*2050*/  IMAD.MOV.U32 R121, RZ, RZ, R135.reuse ;  /* 0x000000ffff797224 */ /* 0x100fe200078e0087 */
        /* <DEDUP_REMOVED lines=14> */
[----:B------:R-:W-:-:S02]  /*2140*/  IMAD.MOV.U32 R107, RZ, RZ, R135 ;  /* 0x000000ffff6b7224 */ /* 0x000fc400078e0087 */
[----:B------:R-:W1:Y:S01]  /*2150*/  MUFU.TANH R11, R11 ;  /* 0x0000000b000b7308 */ /* 0x000e620000002400 */
[----:B--2---:R-:W-:Y:S01]  /*2160*/  FSEL R44, R33, -INF , P4 ;  /* 0xff800000212c7808 */ /* 0x004fe20002000000 */
[----:B------:R-:W-:Y:S01]  /*2170*/  FMUL.FTZ R33, R86, UR6 ;  /* 0x0000000656217c20 */ /* 0x000fe20008410000 */
[----:B------:R-:W-:Y:S01]  /*2180*/  ISETP.GT.AND P4, PT, R71, 0x28, PT ;  /* 0x000000284700780c */ /* 0x000fe20003f84270 */
[--C-:B------:R-:W-:Y:S02]  /*2190*/  IMAD.MOV.U32 R105, RZ, RZ, R135.reuse ;  /* 0x000000ffff697224 */ /* 0x100fe400078e0087 */
[--C-:B------:R-:W-:Y:S02]  /*21a0*/  IMAD.MOV.U32 R101, RZ, RZ, R135.reuse ;  /* 0x000000ffff657224 */ /* 0x100fe400078e0087 */
[----:B------:R-:W2:Y:S01]  /*21b0*/  MUFU.TANH R43, R43 ;  /* 0x0000002b002b7308 */ /* 0x000ea20000002400 */
[----:B0-----:R-:W-:Y:S01]  /*21c0*/  FSEL R58, R39, -INF , P5 ;  /* 0xff800000273a7808 */ /* 0x001fe20002800000 */
[----:B------:R-:W-:Y:S01]  /*21d0*/  FMUL.FTZ R39, R79, UR6 ;  /* 0x000000064f277c20 */ /* 0x000fe20008410000 */
[----:B------:R-:W-:-:S02]  /*21e0*/  IMAD.MOV.U32 R97, RZ, RZ, R135 ;  /* 0x000000ffff617224 */ /* 0x000fc400078e0087 */
[----:B------:R-:W-:Y:S01]  /*21f0*/  FMNMX.FTZ R91, R58, R91, !PT ;  /* 0x0000005b3a5b7209 */ /* 0x000fe20007810000 */
[--C-:B------:R-:W-:Y:S02]  /*2200*/  IMAD.MOV.U32 R95, RZ, RZ, R135.reuse ;  /* 0x000000ffff5f7224 */ /* 0x100fe400078e0087 */
        /* <DEDUP_REMOVED lines=12> */
[----:B------:R-:W-:-:S03]  /*22d0*/  FMUL.FTZ R41, R78, UR6 ;  /* 0x000000064e297c20 */ /* 0x000fc60008410000 */
        /* <DEDUP_REMOVED lines=21> */
[----:B------:R-:W-:Y:S01]  /*2430*/  FMUL.FTZ R31, R87, UR6 ;  /* 0x00000006571f7c20 */ /* 0x000fe20008410000 */
        /* <DEDUP_REMOVED lines=37> */
[----:B------:R-:W-:Y:S02]  /*2690*/  ISETP.GT.AND P4, PT, R71, 0x58, PT ;  /* 0x000000584700780c */ /* 0x000fe40003f84270 */
[----:B------:R-:W-:-:S03]  /*26a0*/  R2UR UR6, R0 ;  /* 0x00000000000672ca */ /* 0x000fc600000e0000 */
[----:B------:R-:W2:Y:S01]  /*26b0*/  MUFU.TANH R65, R65 ;  /* 0x0000004100417308 */ /* 0x000ea20000002400 */
[----:B0-----:R-:W-:-:S04]  /*26c0*/  FSEL R114, R61, -INF , P5 ;  /* 0xff8000003d727808 */ /* 0x001fc80002800000 */
[----:B------:R-:W-:-:S03]  /*26d0*/  FMNMX.FTZ R91, R114, R91, !PT ;  /* 0x0000005b725b7209 */ /* 0x000fc60007810000 */
[----:B------:R-:W0:Y:S01]  /*26e0*/  MUFU.TANH R28, R28 ;  /* 0x0000001c001c7308 */ /* 0x000e220000002400 */
[----:B-1----:R-:W-:Y:S01]  /*26f0*/  FSEL R8, R8, -INF , P3 ;  /* 0xff80000008087808 */ /* 0x002fe20001800000 */
[----:B------:R-:W-:Y:S01]  /*2700*/  UIADD3 UR6, UR6, 0x2d840, URZ ;  /* 0x0002d84006067890 */ /* 0x000fe2000fffe03f */
[----:B------:R-:W-:-:S03]  /*2710*/  ISETP.GT.AND P3, PT, R71, 0x59, PT ;  /* 0x000000594700780c */ /* 0x000fc60003f64270 */
[----:B------:R-:W-:Y:S02]  /*2720*/  UPRMT UR6, UR42, 0x654, UR6 ;  /* 0x000006542a067896 */ /* 0x000fe40008000006 */
[----:B------:R-:W1:Y:S01]  /*2730*/  MUFU.TANH R67, R67 ;  /* 0x0000004300437308 */ /* 0x000e620000002400 */
[----:B--2---:R-:W-:-:S04]  /*2740*/  FSEL R116, R65, -INF , P4 ;  /* 0xff80000041747808 */ /* 0x004fc80002000000 */
[----:B------:R-:W-:Y:S02]  /*2750*/  FMNMX.FTZ R91, R116, R91, !PT ;  /* 0x0000005b745b7209 */ /* 0x000fe40007810000 */
[----:B------:R-:W-:Y:S01]  /*2760*/  SYNCS.ARRIVE.TRANS64.RED.A1T0 RZ, [UR6], RZ ;  /* 0x000000ffffff79a7 */ /* 0x000fe20008100406 */
        /* <DEDUP_REMOVED lines=59> */
[----:B-1----:R-:W-:Y:S01]  /*2b20*/  FMNMX.FTZ R3, R91, R70, !PT ;  /* 0x000000465b037209 */ /* 0x002fe20007810000 */
[----:B------:R-:W-:-:S04]  /*2b30*/  IMAD.MOV.U32 R91, RZ, RZ, R135 ;  /* 0x000000ffff5b7224 */ /* 0x000fc800078e0087 */
[----:B------:R-:W1:Y:S02]  /*2b40*/  SHFL.BFLY PT, R70, R3, 0x1, 0x1f ;  /* 0x0c201f0003467f89 */ /* 0x000e6400000e0000 */
        /* <DEDUP_REMOVED lines=20> */
[----:B--2---:R-:W-:Y:S01]  /*2c90*/  FSEL R90, R37, -INF , P3 ;  /* 0xff800000255a7808 */ /* 0x004fe20001800000 */
[--C-:B------:R-:W-:Y:S01]  /*2ca0*/  FFMA.FTZ R39, R4, R71, -R15.reuse ;  /* 0x0000004704277223 */ /* 0x100fe2000001080f */
[----:B------:R-:W-:Y:S01]  /*2cb0*/  FMNMX.FTZ R3, R30, R3, !PT ;  /* 0x000000031e037209 */ /* 0x000fe20007810000 */
[-CC-:B------:R-:W-:Y:S01]  /*2cc0*/  FFMA.FTZ R5, R36, R71.reuse, -R15.reuse ;  /* 0x0000004724057223 */ /* 0x180fe2000001080f */
[----:B0-----:R-:W-:Y:S01]  /*2cd0*/  FSEL R102, R31, -INF , P1 ;  /* 0xff8000001f667808 */ /* 0x001fe20000800000 */
        /* <DEDUP_REMOVED lines=23> */
[----:B------:R-:W-:Y:S01]  /*2e50*/  FFMA.FTZ R108, R130, R71, -R15 ;  /* 0x00000047826c7223 */ /* 0x000fe2000001080f */
[----:B------:R-:W-:Y:S01]  /*2e60*/  MUFU.EX2 R7, R7 ;  /* 0x0000000700077308 */ /* 0x000fe20000000800 */
[----:B------:R-:W-:Y:S01]  /*2e70*/  FMNMX.FTZ R3, R68, R3, !PT ;  /* 0x0000000344037209 */ /* 0x000fe20007810000 */
[--C-:B------:R-:W-:Y:S01]  /*2e80*/  IMAD.MOV.U32 R130, RZ, RZ, R135.reuse ;  /* 0x000000ffff827224 */ /* 0x100fe200078e0087 */
[----:B------:R-:W-:Y:S01]  /*2e90*/  MOV R128, R135 ;  /* 0x0000008700807202 */ /* 0x000fe20000000f00 */
[--C-:B------:R-:W-:Y:S01]  /*2ea0*/  IMAD.MOV.U32 R126, RZ, RZ, R135.reuse ;  /* 0x000000ffff7e7224 */ /* 0x100fe200078e0087 */
[----:B------:R-:W-:Y:S01]  /*2eb0*/  FMNMX.FTZ R3, R72, R3, !PT ;  /* 0x0000000348037209 */ /* 0x000fe20007810000 */
[--C-:B------:R-:W-:Y:S01]  /*2ec0*/  IMAD.MOV.U32 R122, RZ, RZ, R135.reuse ;  /* 0x000000ffff7a7224 */ /* 0x100fe200078e0087 */
[----:B------:R-:W-:Y:S01]  /*2ed0*/  MOV R118, R135 ;  /* 0x0000008700767202 */ /* 0x000fe20000000f00 */
[----:B------:R-:W0:Y:S01]  /*2ee0*/  MUFU.EX2 R82, R82 ;  /* 0x0000005200527308 */ /* 0x000e220000000800 */
[----:B------:R-:W-:Y:S01]  /*2ef0*/  FMNMX.FTZ R3, R8, R3, !PT ;  /* 0x0000000308037209 */ /* 0x000fe20007810000 */
[----:B------:R-:W-:-:S03]  /*2f00*/  IMAD.MOV.U32 R114, RZ, RZ, R135 ;  /* 0x000000ffff727224 */ /* 0x000fc600078e0087 */
[----:B------:R-:W-:-:S03]  /*2f10*/  FMNMX.FTZ R3, R76, R3, !PT ;  /* 0x000000034c037209 */ /* 0x000fc60007810000 */
[----:B------:R-:W-:Y:S01]  /*2f20*/  MUFU.EX2 R5, R5 ;  /* 0x0000000500057308 */ /* 0x000fe20000000800 */
[----:B------:R-:W-:-:S04]  /*2f30*/  FMNMX.FTZ R27, R74, R3, !PT ;  /* 0x000000034a1b7209 */ /* 0x000fc80007810000 */
[----:B------:R-:W-:-:S03]  /*2f40*/  FMNMX.FTZ R27, R28, R27, !PT ;  /* 0x0000001b1c1b7209 */ /* 0x000fc60007810000 */
[----:B------:R1:W-:Y:S01]  /*2f50*/  MUFU.EX2 R3, R100 ;  /* 0x0000006400037308 */ /* 0x0003e20000000800 */
[----:B------:R-:W-:-:S04]  /*2f60*/  FMNMX.FTZ R27, R80, R27, !PT ;  /* 0x0000001b501b7209 */ /* 0x000fc80007810000 */
[----:B------:R-:W-:-:S03]  /*2f70*/  FMNMX.FTZ R27, R84, R27, !PT ;  /* 0x0000001b541b7209 */ /* 0x000fc60007810000 */
[----:B------:R-:W2:Y:S01]  /*2f80*/  MUFU.EX2 R36, R36 ;  /* 0x0000002400247308 */ /* 0x000ea20000000800 */
[----:B------:R-:W-:Y:S02]  /*2f90*/  FMNMX.FTZ R35, R14, R27, !PT ;  /* 0x0000001b0e237209 */ /* 0x000fe40007810000 */
[----:B-1----:R-:W-:Y:S01]  /*2fa0*/  FSEL R100, R33, -INF , P2 ;  /* 0xff80000021647808 */ /* 0x002fe20001000000 */
[--C-:B------:R-:W-:Y:S01]  /*2fb0*/  FFMA.FTZ R33, R96, R71, -R15.reuse ;  /* 0x0000004760217223 */ /* 0x100fe2000001080f */
[----:B------:R-:W-:Y:S01]  /*2fc0*/  FMNMX.FTZ R35, R26, R35, !PT ;  /* 0x000000231a237209 */ /* 0x000fe20007810000 */
[-CC-:B------:R-:W-:Y:S01]  /*2fd0*/  FFMA.FTZ R96, R106, R71.reuse, -R15.reuse ;  /* 0x000000476a607223 */ /* 0x180fe2000001080f */
[----:B------:R-:W-:Y:S01]  /*2fe0*/  FFMA.FTZ R106, R124, R71, -R15 ;  /* 0x000000477c6a7223 */ /* 0x000fe2000001080f */
[----:B------:R-:W-:Y:S01]  /*2ff0*/  MUFU.EX2 R27, R112 ;  /* 0x00000070001b7308 */ /* 0x000fe20000000800 */
[----:B------:R-:W-:Y:S01]  /*3000*/  FMNMX.FTZ R35, R92, R35, !PT ;  /* 0x000000235c237209 */ /* 0x000fe20007810000 */
[----:B------:R-:W-:-:S03]  /*3010*/  IMAD.MOV.U32 R124, RZ, RZ, R135 ;  /* 0x000000ffff7c7224 */ /* 0x000fc600078e0087 */
[----:B------:R-:W-:-:S03]  /*3020*/  FMNMX.FTZ R35, R56, R35, !PT ;  /* 0x0000002338237209 */ /* 0x000fc60007810000 */
[----:B------:R-:W1:Y:S01]  /*3030*/  MUFU.EX2 R9, R9 ;  /* 0x0000000900097308 */ /* 0x000e620000000800 */
[----:B------:R-:W-:-:S04]  /*3040*/  FMNMX.FTZ R35, R58, R35, !PT ;  /* 0x000000233a237209 */ /* 0x000fc80007810000 */
[----:B------:R-:W-:-:S03]  /*3050*/  FMNMX.FTZ R35, R86, R35, !PT ;  /* 0x0000002356237209 */ /* 0x000fc60007810000 */
[----:B------:R-:W-:Y:S01]  /*3060*/  MUFU.EX2 R34, R34 ;  /* 0x0000002200227308 */ /* 0x000fe20000000800 */
[----:B------:R-:W-:-:S04]  /*3070*/  FMNMX.FTZ R35, R90, R35, !PT ;  /* 0x000000235a237209 */ /* 0x000fc80007810000 */
[----:B------:R-:W-:-:S03]  /*3080*/  FMNMX.FTZ R35, R100, R35, !PT ;  /* 0x0000002364237209 */ /* 0x000fc60007810000 */
[----:B------:R-:W-:Y:S01]  /*3090*/  MUFU.EX2 R11, R11 ;  /* 0x0000000b000b7308 */ /* 0x000fe20000000800 */
[----:B------:R-:W-:Y:S01]  /*30a0*/  FMNMX.FTZ R37, R102, R35, !PT ;  /* 0x0000002366257209 */ /* 0x000fe20007810000 */
[----:B------:R-:W-:Y:S01]  /*30b0*/  FFMA.FTZ R35, R116, R71, -R15 ;  /* 0x0000004774237223 */ /* 0x000fe2000001080f */
[----:B------:R-:W-:-:S03]  /*30c0*/  IMAD.MOV.U32 R116, RZ, RZ, R135 ;  /* 0x000000ffff747224 */ /* 0x000fc600078e0087 */
[----:B------:R-:W3:Y:S02]  /*30d0*/  SHFL.BFLY PT, R78, R37, 0x2, 0x1f ;  /* 0x0c401f00254e7f89 */ /* 0x000ee400000e0000 */
[----:B------:R-:W-:Y:S08]  /*30e0*/  MUFU.EX2 R40, R40 ;  /* 0x0000002800287308 */ /* 0x000ff00000000800 */
[----:B------:R-:W-:Y:S08]  /*30f0*/  MUFU.EX2 R21, R21 ;  /* 0x0000001500157308 */ /* 0x000ff00000000800 */
[----:B------:R-:W-:Y:S01]  /*3100*/  MUFU.EX2 R42, R42 ;  /* 0x0000002a002a7308 */ /* 0x000fe20000000800 */
[----:B---3--:R-:W-:Y:S01]  /*3110*/  FMNMX.FTZ R41, R37, R78, !PT ;  /* 0x0000004e25297209 */ /* 0x008fe20007810000 */
[----:B------:R-:W-:-:S06]  /*3120*/  FFMA.FTZ R37, R120, R71, -R15 ;  /* 0x0000004778257223 */ /* 0x000fcc000001080f */
[----:B------:R-:W-:Y:S01]  /*3130*/  MUFU.EX2 R25, R25 ;  /* 0x0000001900197308 */ /* 0x000fe20000000800 */
[----:B------:R-:W-:Y:S01]  /*3140*/  IMAD.MOV.U32 R120, RZ, RZ, R135 ;  /* 0x000000ffff787224 */ /* 0x000fe200078e0087 */
[----:B------:R-:W3:Y:S06]  /*3150*/  SHFL.BFLY PT, R78, R41, 0x1, 0x1f ;  /* 0x0c201f00294e7f89 */ /* 0x000eec00000e0000 */
[----:B------:R-:W-:Y:S08]  /*3160*/  MUFU.EX2 R50, R50 ;  /* 0x0000003200327308 */ /* 0x000ff00000000800 */
[----:B------:R-:W-:Y:S08]  /*3170*/  MUFU.EX2 R52, R52 ;  /* 0x0000003400347308 */ /* 0x000ff00000000800 */
[----:B------:R-:W-:Y:S01]  /*3180*/  MUFU.EX2 R54, R54 ;  /* 0x0000003600367308 */ /* 0x000fe20000000800 */
[----:B---3--:R-:W-:Y:S01]  /*3190*/  FMNMX.FTZ R78, R41, R78, !PT ;  /* 0x0000004e294e7209 */ /* 0x008fe20007810000 */
[----:B------:R-:W-:Y:S01]  /*31a0*/  FFMA.FTZ R41, R132, R71, -R15 ;  /* 0x0000004784297223 */ /* 0x000fe2000001080f */
[----:B------:R-:W-:-:S02]  /*31b0*/  IMAD.MOV.U32 R132, RZ, RZ, R135 ;  /* 0x000000ffff847224 */ /* 0x000fc400078e0087 */
        /* <DEDUP_REMOVED lines=21> */
[----:B------:R3:W4:Y:S01]  /*3310*/  MUFU.EX2 R112, R45 ;  /* 0x0000002d00707308 */ /* 0x0007220000000800 */
[----:B0-----:R-:W-:Y:S01]  /*3320*/  FADD.FTZ R4, R7, R82 ;  /* 0x0000005207047221 */ /* 0x001fe20000010000 */
[-CC-:B------:R-:W-:Y:S01]  /*3330*/  FFMA.FTZ R51, R68, R71.reuse, -R15.reuse ;  /* 0x0000004744337223 */ /* 0x180fe2000001080f */
[--C-:B------:R-:W-:Y:S01]  /*3340*/  FFMA.FTZ R46, R72, R71, -R15.reuse ;  /* 0x00000047482e7223 */ /* 0x100fe2000001080f */
[----:B--2---:R-:W-:Y:S01]  /*3350*/  F2FP.F16.F32.PACK_AB R6, R36, R5 ;  /* 0x000000052406723e */ /* 0x004fe200000000ff */
[----:B------:R-:W-:Y:S01]  /*3360*/  FADD.FTZ R61, R5, R4 ;  /* 0x00000004053d7221 */ /* 0x000fe20000010000 */
[----:B------:R-:W-:Y:S01]  /*3370*/  F2FP.F16.F32.PACK_AB R4, R82, R7 ;  /* 0x000000075204723e */ /* 0x000fe200000000ff */
[-CC-:B------:R-:W-:Y:S01]  /*3380*/  FFMA.FTZ R0, R76, R71.reuse, -R15.reuse ;  /* 0x000000474c007223 */ /* 0x180fe2000001080f */
[----:B------:R0:W2:Y:S01]  /*3390*/  MUFU.EX2 R59, R47 ;  /* 0x0000002f003b7308 */ /* 0x0000a20000000800 */
[-C--:B---3--:R-:W-:Y:S01]  /*33a0*/  FFMA.FTZ R45, R10, R71.reuse, -R15 ;  /* 0x000000470a2d7223 */ /* 0x088fe2000001080f */
[----:B------:R-:W-:Y:S01]  /*33b0*/  FADD.FTZ R10, R36, R61 ;  /* 0x0000003d240a7221 */ /* 0x000fe20000010000 */
[-CC-:B------:R-:W-:Y:S01]  /*33c0*/  FFMA.FTZ R74, R74, R71.reuse, -R15.reuse ;  /* 0x000000474a4a7223 */ /* 0x180fe2000001080f */
[-CC-:B------:R-:W-:Y:S01]  /*33d0*/  FFMA.FTZ R28, R28, R71.reuse, -R15.reuse ;  /* 0x000000471c1c7223 */ /* 0x180fe2000001080f */
[-CC-:B------:R-:W-:Y:S01]  /*33e0*/  FFMA.FTZ R36, R84, R71.reuse, -R15.reuse ;  /* 0x0000004754247223 */ /* 0x180fe2000001080f */
[----:B-1----:R-:W-:Y:S01]  /*33f0*/  FADD.FTZ R61, R9, R10 ;  /* 0x0000000a093d7221 */ /* 0x002fe20000010000 */
[-CC-:B------:R-:W-:Y:S01]  /*3400*/  FFMA.FTZ R26, R26, R71.reuse, -R15.reuse ;  /* 0x000000471a1a7223 */ /* 0x180fe2000001080f */
[----:B------:R-:W1:Y:S01]  /*3410*/  MUFU.EX2 R12, R12 ;  /* 0x0000000c000c7308 */ /* 0x000e620000000800 */
[----:B----4-:R-:W-:Y:S01]  /*3420*/  FADD.FTZ R8, R57, R112 ;  /* 0x0000007039087221 */ /* 0x010fe20000010000 */
[-C--:B0-----:R-:W-:Y:S01]  /*3430*/  FFMA.FTZ R47, R60, R71.reuse, -R15 ;  /* 0x000000473c2f7223 */ /* 0x081fe2000001080f */
[----:B------:R-:W-:Y:S01]  /*3440*/  FADD.FTZ R10, R34, R61 ;  /* 0x0000003d220a7221 */ /* 0x000fe20000010000 */
[-CC-:B------:R-:W-:Y:S01]  /*3450*/  FFMA.FTZ R61, R14, R71.reuse, -R15.reuse ;  /* 0x000000470e3d7223 */ /* 0x180fe2000001080f */
[-CC-:B------:R-:W-:Y:S01]  /*3460*/  FFMA.FTZ R92, R92, R71.reuse, -R15.reuse ;  /* 0x000000475c5c7223 */ /* 0x180fe2000001080f */
[-CC-:B------:R-:W-:Y:S01]  /*3470*/  FFMA.FTZ R56, R56, R71.reuse, -R15.reuse ;  /* 0x0000004738387223 */ /* 0x180fe2000001080f */
[----:B------:R-:W-:Y:S01]  /*3480*/  FADD.FTZ R65, R11, R10 ;  /* 0x0000000a0b417221 */ /* 0x000fe20000010000 */
[----:B------:R-:W0:Y:S01]  /*3490*/  MUFU.EX2 R13, R13 ;  /* 0x0000000d000d7308 */ /* 0x000e220000000800 */
[----:B--2---:R-:W-:Y:S01]  /*34a0*/  FADD.FTZ R7, R59, R8 ;  /* 0x000000083b077221 */ /* 0x004fe20000010000 */
[-C--:B------:R-:W-:Y:S01]  /*34b0*/  FFMA.FTZ R58, R58, R71.reuse, -R15 ;  /* 0x000000473a3a7223 */ /* 0x080fe2000001080f */
[----:B------:R-:W-:Y:S01]  /*34c0*/  FADD.FTZ R10, R40, R65 ;  /* 0x00000041280a7221 */ /* 0x000fe20000010000 */
[-CC-:B------:R-:W-:Y:S01]  /*34d0*/  FFMA.FTZ R86, R86, R71.reuse, -R15.reuse ;  /* 0x0000004756567223 */ /* 0x180fe2000001080f */
[-CC-:B------:R-:W-:Y:S01]  /*34e0*/  FFMA.FTZ R90, R90, R71.reuse, -R15.reuse ;  /* 0x000000475a5a7223 */ /* 0x180fe2000001080f */
[----:B------:R-:W-:Y:S01]  /*34f0*/  FFMA.FTZ R100, R100, R71, -R15 ;  /* 0x0000004764647223 */ /* 0x000fe2000001080f */
[----:B------:R-:W-:Y:S01]  /*3500*/  FADD.FTZ R65, R21, R10 ;  /* 0x0000000a15417221 */ /* 0x000fe20000010000 */
[----:B------:R-:W2:Y:S01]  /*3510*/  MUFU.EX2 R20, R20 ;  /* 0x0000001400147308 */ /* 0x000ea20000000800 */
[C---:B-1----:R-:W-:Y:S01]  /*3520*/  FADD.FTZ R8, R12.reuse, R7 ;  /* 0x000000070c087221 */ /* 0x042fe20000010000 */
[----:B------:R-:W-:Y:S01]  /*3530*/  F2FP.F16.F32.PACK_AB R7, R12, R59 ;  /* 0x0000003b0c07723e */ /* 0x000fe200000000ff */
[----:B------:R-:W-:Y:S01]  /*3540*/  FADD.FTZ R10, R42, R65 ;  /* 0x000000412a0a7221 */ /* 0x000fe20000010000 */
[-CC-:B------:R-:W-:Y:S01]  /*3550*/  FFMA.FTZ R59, R80, R71.reuse, -R15.reuse ;  /* 0x00000047503b7223 */ /* 0x180fe2000001080f */
[----:B------:R-:W-:Y:S01]  /*3560*/  FFMA.FTZ R102, R102, R71, -R15 ;  /* 0x0000004766667223 */ /* 0x000fe2000001080f */
[----:B------:R-:W-:Y:S01]  /*3570*/  F2FP.F16.F32.PACK_AB R5, R112, R57 ;  /* 0x000000397005723e */ /* 0x000fe200000000ff */
[----:B------:R-:W-:Y:S01]  /*3580*/  FADD.FTZ R65, R25, R10 ;  /* 0x0000000a19417221 */ /* 0x000fe20000010000 */
[----:B------:R-:W1:Y:S01]  /*3590*/  MUFU.EX2 R38, R38 ;  /* 0x0000002600267308 */ /* 0x000e620000000800 */
[----:B0-----:R-:W-:Y:S01]  /*35a0*/  FADD.FTZ R63, R13, R8 ;  /* 0x000000080d3f7221 */ /* 0x001fe20000010000 */
[----:B------:R-:W-:Y:S01]  /*35b0*/  F2FP.F16.F32.PACK_AB R12, R42, R21 ;  /* 0x000000152a0c723e */ /* 0x000fe200000000ff */
[----:B------:R-:W-:Y:S01]  /*35c0*/  FADD.FTZ R10, R50, R65 ;  /* 0x00000041320a7221 */ /* 0x000fe20000010000 */
[----:B------:R0:W-:Y:S01]  /*35d0*/  STSM.16.M88.4 [R16+0x21800], R4 ;  /* 0x0218000410007844 */ /* 0x0001e20000000200 */
[----:B------:R-:W-:Y:S01]  /*35e0*/  IMAD.MOV.U32 R112, RZ, RZ, R135 ;  /* 0x000000ffff707224 */ /* 0x000fe200078e0087 */
[----:B------:R-:W-:-:S02]  /*35f0*/  MOV R88, R135 ;  /* 0x0000008700587202 */ /* 0x000fc40000000f00 */
        /* <DEDUP_REMOVED lines=12> */
[----:B------:R-:W-:-:S04]  /*36c0*/  FADD.FTZ R63, R3, R10 ;  /* 0x0000000a033f7221 */ /* 0x000fc80000010000 */
[----:B------:R-:W-:Y:S02]  /*36d0*/  FADD.FTZ R10, R52, R63 ;  /* 0x0000003f340a7221 */ /* 0x000fe40000010000 */
[----:B------:R-:W3:Y:S01]  /*36e0*/  MUFU.EX2 R49, R49 ;  /* 0x0000003100317308 */ /* 0x000ee20000000800 */
[----:B--2---:R-:W-:Y:S01]  /*36f0*/  FADD.FTZ R15, R53, R8 ;  /* 0x00000008350f7221 */ /* 0x004fe20000010000 */
[----:B------:R-:W-:-:S06]  /*3700*/  F2FP.F16.F32.PACK_AB R8, R34, R9 ;  /* 0x000000092208723e */ /* 0x000fcc00000000ff */
[----:B------:R-:W2:Y:S01]  /*3710*/  MUFU.EX2 R32, R32 ;  /* 0x0000002000207308 */ /* 0x000ea20000000800 */
[----:B-1----:R-:W-:Y:S01]  /*3720*/  FADD.FTZ R14, R24, R15 ;  /* 0x0000000f180e7221 */ /* 0x002fe20000010000 */
[----:B------:R-:W-:Y:S01]  /*3730*/  FADD.FTZ R15, R27, R10 ;  /* 0x0000000a1b0f7221 */ /* 0x000fe20000010000 */
[----:B------:R-:W-:Y:S02]  /*3740*/  F2FP.F16.F32.PACK_AB R10, R40, R11 ;  /* 0x0000000b280a723e */ /* 0x000fe400000000ff */
[----:B------:R-:W-:Y:S01]  /*3750*/  F2FP.F16.F32.PACK_AB R11, R45, R38 ;  /* 0x000000262d0b723e */ /* 0x000fe200000000ff */
[----:B------:R-:W-:Y:S01]  /*3760*/  FADD.FTZ R34, R54, R15 ;  /* 0x0000000f36227221 */ /* 0x000fe20000010000 */
[----:B------:R-:W-:Y:S01]  /*3770*/  F2FP.F16.F32.PACK_AB R15, R53, R44 ;  /* 0x0000002c350f723e */ /* 0x000fe200000000ff */
[----:B------:R-:W1:Y:S01]  /*3780*/  MUFU.EX2 R51, R51 ;  /* 0x0000003300337308 */ /* 0x000e620000000800 */
[----:B---3--:R-:W-:Y:S01]  /*3790*/  FADD.FTZ R9, R49, R14 ;  /* 0x0000000e31097221 */ /* 0x008fe20000010000 */
[----:B0-----:R-:W-:Y:S01]  /*37a0*/  FADD.FTZ R7, R29, R34 ;  /* 0x000000221d077221 */ /* 0x001fe20000010000 */
[----:B------:R-:W-:-:S03]  /*37b0*/  F2FP.F16.F32.PACK_AB R14, R50, R25 ;  /* 0x00000019320e723e */ /* 0x000fc600000000ff */
[----:B------:R-:W-:Y:S02]  /*37c0*/  FADD.FTZ R6, R62, R7 ;  /* 0x000000073e067221 */ /* 0x000fe40000010000 */
[----:B------:R-:W0:Y:S01]  /*37d0*/  MUFU.EX2 R46, R46 ;  /* 0x0000002e002e7308 */ /* 0x000e220000000800 */
[----:B--2---:R-:W-:Y:S01]  /*37e0*/  FADD.FTZ R4, R32, R9 ;  /* 0x0000000920047221 */ /* 0x004fe20000010000 */
[----:B------:R-:W-:Y:S02]  /*37f0*/  F2FP.F16.F32.PACK_AB R9, R20, R13 ;  /* 0x0000000d1409723e */ /* 0x000fe400000000ff */
[----:B------:R-:W-:-:S03]  /*3800*/  F2FP.F16.F32.PACK_AB R13, R47, R30 ;  /* 0x0000001e2f0d723e */ /* 0x000fc600000000ff */
[----:B------:R2:W-:Y:S01]  /*3810*/  STSM.16.M88.4 [R22], R8 ;  /* 0x0000000816007844 */ /* 0x0005e20000000200 */
[----:B------:R-:W3:Y:S01]  /*3820*/  MUFU.EX2 R33, R33 ;  /* 0x0000002100217308 */ /* 0x000ee20000000800 */
[----:B-1----:R-:W-:Y:S02]  /*3830*/  FADD.FTZ R5, R51, R4 ;  /* 0x0000000433057221 */ /* 0x002fe40000010000 */
[----:B------:R1:W-:Y:S05]  /*3840*/  STSM.16.M88.4 [R18], R12 ;  /* 0x0000000c12007844 */ /* 0x0003ea0000000200 */
[----:B------:R-:W4:Y:S01]  /*3850*/  MUFU.EX2 R55, R55 ;  /* 0x0000003700377308 */ /* 0x000f220000000800 */
[----:B0-----:R-:W-:Y:S01]  /*3860*/  FADD.FTZ R4, R46, R5 ;  /* 0x000000052e047221 */ /* 0x001fe20000010000 */
[----:B--2---:R-:W-:-:S06]  /*3870*/  F2FP.F16.F32.PACK_AB R8, R62, R29 ;  /* 0x0000001d3e08723e */ /* 0x004fcc00000000ff */
[----:B------:R-:W0:Y:S01]  /*3880*/  MUFU.EX2 R96, R96 ;  /* 0x0000006000607308 */ /* 0x000e220000000800 */
[----:B---3--:R-:W-:Y:S01]  /*3890*/  FADD.FTZ R7, R33, R6 ;  /* 0x0000000621077221 */ /* 0x008fe20000010000 */
[----:B------:R-:W-:-:S06]  /*38a0*/  F2FP.F16.F32.PACK_AB R6, R54, R27 ;  /* 0x0000001b3606723e */ /* 0x000fcc00000000ff */
[----:B------:R-:W2:Y:S01]  /*38b0*/  MUFU.EX2 R0, R0 ;  /* 0x0000000000007308 */ /* 0x000ea20000000800 */
[----:B----4-:R-:W-:-:S07]  /*38c0*/  FADD.FTZ R5, R55, R4 ;  /* 0x0000000437057221 */ /* 0x010fce0000010000 */
[----:B------:R-:W3:Y:S01]  /*38d0*/  MUFU.EX2 R31, R31 ;  /* 0x0000001f001f7308 */ /* 0x000ee20000000800 */
[C---:B0-----:R-:W-:Y:S01]  /*38e0*/  FADD.FTZ R4, R96.reuse, R7 ;  /* 0x0000000760047221 */ /* 0x041fe20000010000 */
[----:B------:R-:W-:Y:S02]  /*38f0*/  F2FP.F16.F32.PACK_AB R7, R51, R32 ;  /* 0x000000203307723e */ /* 0x000fe400000000ff */
[----:B------:R-:W-:Y:S01]  /*3900*/  F2FP.F16.F32.PACK_AB R10, R96, R33 ;  /* 0x00000021600a723e */ /* 0x000fe200000000ff */
[----:B------:R-:W-:-:S03]  /*3910*/  IMAD.MOV.U32 R96, RZ, RZ, R135 ;  /* 0x000000ffff607224 */ /* 0x000fc600078e0087 */
[----:B------:R-:W0:Y:S01]  /*3920*/  MUFU.EX2 R57, R74 ;  /* 0x0000004a00397308 */ /* 0x000e220000000800 */
[----:B--2---:R-:W-:-:S07]  /*3930*/  FADD.FTZ R20, R0, R5 ;  /* 0x0000000500147221 */ /* 0x004fce0000010000 */
[----:B------:R-:W-:Y:S01]  /*3940*/  MUFU.EX2 R94, R94 ;  /* 0x0000005e005e7308 */ /* 0x000fe20000000800 */
[----:B---3--:R-:W-:Y:S01]  /*3950*/  FADD.FTZ R5, R31, R4 ;  /* 0x000000041f057221 */ /* 0x008fe20000010000 */
[----:B------:R-:W-:-:S06]  /*3960*/  F2FP.F16.F32.PACK_AB R4, R52, R3 ;  /* 0x000000033404723e */ /* 0x000fcc00000000ff */
[----:B------:R-:W2:Y:S01]  /*3970*/  MUFU.EX2 R28, R28 ;  /* 0x0000001c001c7308 */ /* 0x000ea20000000800 */
[C---:B0-----:R-:W-:Y:S01]  /*3980*/  FADD.FTZ R3, R57.reuse, R20 ;  /* 0x0000001439037221 */ /* 0x041fe20000010000 */
[----:B------:R-:W-:-:S06]  /*3990*/  F2FP.F16.F32.PACK_AB R11, R57, R0 ;  /* 0x00000000390b723e */ /* 0x000fcc00000000ff */
[----:B------:R-:W-:Y:S08]  /*39a0*/  MUFU.EX2 R35, R35 ;  /* 0x0000002300237308 */ /* 0x000ff00000000800 */
[----:B------:R-:W0:Y:S01]  /*39b0*/  MUFU.EX2 R59, R59 ;  /* 0x0000003b003b7308 */ /* 0x000e220000000800 */
[----:B--2---:R-:W-:-:S07]  /*39c0*/  FADD.FTZ R20, R28, R3 ;  /* 0x000000031c147221 */ /* 0x004fce0000010000 */
[----:B------:R-:W-:Y:S08]  /*39d0*/  MUFU.EX2 R98, R98 ;  /* 0x0000006200627308 */ /* 0x000ff00000000800 */
[----:B------:R-:W1:Y:S01]  /*39e0*/  MUFU.EX2 R36, R36 ;  /* 0x0000002400247308 */ /* 0x000e620000000800 */
[----:B0-----:R-:W-:-:S07]  /*39f0*/  FADD.FTZ R9, R59, R20 ;  /* 0x000000143b097221 */ /* 0x001fce0000010000 */
[----:B------:R-:W-:Y:S08]  /*3a00*/  MUFU.EX2 R37, R37 ;  /* 0x0000002500257308 */ /* 0x000ff00000000800 */
[----:B------:R-:W0:Y:S01]  /*3a10*/  MUFU.EX2 R61, R61 ;  /* 0x0000003d003d7308 */ /* 0x000e220000000800 */
[----:B-1----:R-:W-:Y:S01]  /*3a20*/  FADD.FTZ R12, R36, R9 ;  /* 0x00000009240c7221 */ /* 0x002fe20000010000 */
[----:B------:R-:W-:-:S06]  /*3a30*/  F2FP.F16.F32.PACK_AB R9, R55, R46 ;  /* 0x0000002e3709723e */ /* 0x000fcc00000000ff */
[----:B------:R-:W1:Y:S08]  /*3a40*/  MUFU.EX2 R104, R104 ;  /* 0x0000006800687308 */ /* 0x000e700000000800 */
[----:B------:R2:W3:Y:S01]  /*3a50*/  MUFU.EX2 R48, R26 ;  /* 0x0000001a00307308 */ /* 0x0004e20000000800 */
[----:B0-----:R-:W-:-:S07]  /*3a60*/  FADD.FTZ R13, R61, R12 ;  /* 0x0000000c3d0d7221 */ /* 0x001fce0000010000 */
[----:B------:R-:W0:Y:S01]  /*3a70*/  MUFU.EX2 R39, R39 ;  /* 0x0000002700277308 */ /* 0x000e220000000800 */
[----:B--2---:R-:W-:Y:S01]  /*3a80*/  FADD.FTZ R26, R94, R5 ;  /* 0x000000055e1a7221 */ /* 0x004fe20000010000 */
[----:B------:R-:W-:Y:S02]  /*3a90*/  F2FP.F16.F32.PACK_AB R5, R49, R24 ;  /* 0x000000183105723e */ /* 0x000fe400000000ff */
[----:B-1----:R-:W-:Y:S01]  /*3aa0*/  F2FP.F16.F32.PACK_AB R24, R104, R37 ;  /* 0x000000256818723e */ /* 0x002fe200000000ff */
[----:B------:R-:W-:Y:S02]  /*3ab0*/  FADD.FTZ R3, R35, R26 ;  /* 0x0000001a23037221 */ /* 0x000fe40000010000 */
[----:B------:R1:W-:Y:S01]  /*3ac0*/  STSM.16.M88.4 [R17], R4 ;  /* 0x0000000411007844 */ /* 0x0003e20000000200 */
[----:B------:R2:W4:Y:S01]  /*3ad0*/  MUFU.EX2 R21, R92 ;  /* 0x0000005c00157308 */ /* 0x0005220000000800 */
[----:B------:R-:W-:Y:S01]  /*3ae0*/  FADD.FTZ R14, R98, R3 ;  /* 0x00000003620e7221 */ /* 0x000fe20000010000 */
[----:B---3--:R-:W-:Y:S01]  /*3af0*/  FADD.FTZ R0, R48, R13 ;  /* 0x0000000d30007221 */ /* 0x008fe20000010000 */
[----:B------:R3:W-:Y:S02]  /*3b00*/  STSM.16.M88.4 [R16+0x27800], R8 ;  /* 0x0278000810007844 */ /* 0x0007e40000000200 */
[----:B------:R-:W-:Y:S01]  /*3b10*/  FADD.FTZ R15, R37, R14 ;  /* 0x0000000e250f7221 */ /* 0x000fe20000010000 */
[----:B------:R-:W-:-:S02]  /*3b20*/  F2FP.F16.F32.PACK_AB R14, R98, R35 ;  /* 0x00000023620e723e */ /* 0x000fc400000000ff */
[----:B------:R-:W5:Y:S01]  /*3b30*/  MUFU.EX2 R106, R106 ;  /* 0x0000006a006a7308 */ /* 0x000f620000000800 */
[----:B------:R-:W-:Y:S01]  /*3b40*/  FADD.FTZ R12, R104, R15 ;  /* 0x0000000f680c7221 */ /* 0x000fe20000010000 */
[--C-:B------:R-:W-:Y:S01]  /*3b50*/  IMAD.MOV.U32 R104, RZ, RZ, R135.reuse ;  /* 0x000000ffff687224 */ /* 0x100fe200078e0087 */
[----:B------:R-:W-:Y:S01]  /*3b60*/  MOV R98, R135 ;  /* 0x0000008700627202 */ /* 0x000fe20000000f00 */
[--C-:B--2---:R-:W-:Y:S02]  /*3b70*/  IMAD.MOV.U32 R92, RZ, RZ, R135.reuse ;  /* 0x000000ffff5c7224 */ /* 0x104fe400078e0087 */
[----:B0-----:R-:W-:Y:S01]  /*3b80*/  FADD.FTZ R15, R39, R12 ;  /* 0x0000000c270f7221 */ /* 0x001fe20000010000 */
[----:B------:R-:W-:Y:S01]  /*3b90*/  F2FP.F16.F32.PACK_AB R12, R94, R31 ;  /* 0x0000001f5e0c723e */ /* 0x000fe200000000ff */
[----:B------:R-:W-:Y:S01]  /*3ba0*/  IMAD.MOV.U32 R94, RZ, RZ, R135 ;  /* 0x000000ffff5e7224 */ /* 0x000fe200078e0087 */
[----:B------:R-:W0:Y:S01]  /*3bb0*/  MUFU.EX2 R56, R56 ;  /* 0x0000003800387308 */ /* 0x000e220000000800 */
[C---:B----4-:R-:W-:Y:S01]  /*3bc0*/  FADD.FTZ R13, R21.reuse, R0 ;  /* 0x00000000150d7221 */ /* 0x050fe20000010000 */
[----:B------:R-:W-:-:S06]  /*3bd0*/  F2FP.F16.F32.PACK_AB R25, R21, R48 ;  /* 0x000000301519723e */ /* 0x000fcc00000000ff */
[----:B------:R-:W2:Y:S01]  /*3be0*/  MUFU.EX2 R43, R43 ;  /* 0x0000002b002b7308 */ /* 0x000ea20000000800 */
[C---:B-----5:R-:W-:Y:S01]  /*3bf0*/  FADD.FTZ R20, R106.reuse, R15 ;  /* 0x0000000f6a147221 */ /* 0x060fe20000010000 */
[----:B------:R-:W-:Y:S02]  /*3c00*/  F2FP.F16.F32.PACK_AB R15, R61, R36 ;  /* 0x000000243d0f723e */ /* 0x000fe400000000ff */
[----:B------:R-:W-:Y:S01]  /*3c10*/  F2FP.F16.F32.PACK_AB R26, R106, R39 ;  /* 0x000000276a1a723e */ /* 0x000fe200000000ff */
[----:B------:R-:W-:-:S03]  /*3c20*/  IMAD.MOV.U32 R106, RZ, RZ, R135 ;  /* 0x000000ffff6a7224 */ /* 0x000fc600078e0087 */
[----:B------:R-:W1:Y:S01]  /*3c30*/  MUFU.EX2 R110, R110 ;  /* 0x0000006e006e7308 */ /* 0x000e620000000800 */
[----:B0-----:R-:W-:-:S07]  /*3c40*/  FADD.FTZ R0, R56, R13 ;  /* 0x0000000d38007221 */ /* 0x001fce0000010000 */
[----:B------:R-:W0:Y:S01]  /*3c50*/  MUFU.EX2 R45, R58 ;  /* 0x0000003a002d7308 */ /* 0x000e220000000800 */
[----:B--2---:R-:W-:-:S07]  /*3c60*/  FADD.FTZ R13, R43, R20 ;  /* 0x000000142b0d7221 */ /* 0x004fce0000010000 */
[----:B------:R-:W-:Y:S01]  /*3c70*/  MUFU.EX2 R41, R41 ;  /* 0x0000002900297308 */ /* 0x000fe20000000800 */
[C---:B-1----:R-:W-:Y:S01]  /*3c80*/  FADD.FTZ R4, R110.reuse, R13 ;  /* 0x0000000d6e047221 */ /* 0x042fe20000010000 */
[----:B------:R-:W-:Y:S02]  /*3c90*/  F2FP.F16.F32.PACK_AB R13, R59, R28 ;  /* 0x0000001c3b0d723e */ /* 0x000fe400000000ff */
[----:B---3--:R-:W-:Y:S01]  /*3ca0*/  F2FP.F16.F32.PACK_AB R8, R110, R43 ;  /* 0x0000002b6e08723e */ /* 0x008fe200000000ff */
[----:B------:R-:W-:Y:S02]  /*3cb0*/  IMAD.MOV.U32 R110, RZ, RZ, R135 ;  /* 0x000000ffff6e7224 */ /* 0x000fe400078e0087 */
[----:B------:R1:W-:Y:S01]  /*3cc0*/  STSM.16.M88.4 [R23], R12 ;  /* 0x0000000c17007844 */ /* 0x0003e20000000200 */
[----:B------:R-:W2:Y:S01]  /*3cd0*/  MUFU.EX2 R108, R108 ;  /* 0x0000006c006c7308 */ /* 0x000ea20000000800 */
[C---:B0-----:R-:W-:Y:S01]  /*3ce0*/  F2FP.F16.F32.PACK_AB R27, R45.reuse, R56 ;  /* 0x000000382d1b723e */ /* 0x041fe200000000ff */
[----:B------:R-:W-:-:S04]  /*3cf0*/  FADD.FTZ R5, R45, R0 ;  /* 0x000000002d057221 */ /* 0x000fc80000010000 */
[----:B------:R1:W-:Y:S02]  /*3d00*/  STSM.16.M88.4 [R18+0x6000], R24 ;  /* 0x0060001812007844 */ /* 0x0003e40000000200 */
[----:B------:R-:W0:Y:S08]  /*3d10*/  MUFU.EX2 R86, R86 ;  /* 0x0000005600567308 */ /* 0x000e300000000800 */
[----:B------:R3:W4:Y:S01]  /*3d20*/  MUFU.EX2 R3, R90 ;  /* 0x0000005a00037308 */ /* 0x0007220000000800 */
[----:B--2---:R-:W-:-:S07]  /*3d30*/  F2FP.F16.F32.PACK_AB R10, R108, R41 ;  /* 0x000000296c0a723e */ /* 0x004fce00000000ff */
[----:B------:R-:W2:Y:S01]  /*3d40*/  MUFU.EX2 R100, R100 ;  /* 0x0000006400647308 */ /* 0x000ea20000000800 */
[----:B0-----:R-:W-:Y:S01]  /*3d50*/  FADD.FTZ R0, R86, R5 ;  /* 0x0000000556007221 */ /* 0x001fe20000010000 */
[----:B---3--:R-:W-:-:S06]  /*3d60*/  IMAD.MOV.U32 R90, RZ, RZ, R135 ;  /* 0x000000ffff5a7224 */ /* 0x008fcc00078e0087 */
[----:B------:R0:W3:Y:S01]  /*3d70*/  MUFU.EX2 R29, R102 ;  /* 0x00000066001d7308 */ /* 0x0000e20000000800 */
[C---:B----4-:R-:W-:Y:S01]  /*3d80*/  F2FP.F16.F32.PACK_AB R9, R3.reuse, R86 ;  /* 0x000000560309723e */ /* 0x050fe200000000ff */
[----:B------:R-:W-:Y:S01]  /*3d90*/  FADD.FTZ R5, R3, R0 ;  /* 0x0000000003057221 */ /* 0x000fe20000010000 */
[----:B------:R-:W-:-:S04]  /*3da0*/  FADD.FTZ R3, R41, R4 ;  /* 0x0000000429037221 */ /* 0x000fc80000010000 */
[----:B------:R-:W-:Y:S01]  /*3db0*/  FADD.FTZ R3, R108, R3 ;  /* 0x000000036c037221 */ /* 0x000fe20000010000 */
[----:B------:R-:W-:Y:S01]  /*3dc0*/  MOV R108, R135 ;  /* 0x00000087006c7202 */ /* 0x000fe20000000f00 */
[----:B--2---:R-:W-:Y:S01]  /*3dd0*/  FADD.FTZ R6, R100, R5 ;  /* 0x0000000564067221 */ /* 0x004fe20000010000 */
[--C-:B0-----:R-:W-:Y:S01]  /*3de0*/  IMAD.MOV.U32 R102, RZ, RZ, R135.reuse ;  /* 0x000000ffff667224 */ /* 0x101fe200078e0087 */
[C---:B---3--:R-:W-:Y:S02]  /*3df0*/  F2FP.F16.F32.PACK_AB R11, R29.reuse, R100 ;  /* 0x000000641d0b723e */ /* 0x048fe400000000ff */
[----:B------:R-:W-:Y:S01]  /*3e00*/  FADD.FTZ R6, R29, R6 ;  /* 0x000000061d067221 */ /* 0x000fe20000010000 */
[----:B------:R-:W-:Y:S02]  /*3e10*/  IMAD.MOV.U32 R100, RZ, RZ, R135 ;  /* 0x000000ffff647224 */ /* 0x000fe400078e0087 */
[----:B------:R1:W-:Y:S01]  /*3e20*/  STSM.16.M88.4 [R17+0x6000], R8 ;  /* 0x0060000811007844 */ /* 0x0003e20000000200 */
[----:B------:R0:W-:Y:S06]  /*3e30*/  MEMBAR.ALL.CTA ;  /* 0x0000000000007992 */ /* 0x0001ec0000008000 */
[----:B0-----:R-:W0:Y:S02]  /*3e40*/  FENCE.VIEW.ASYNC.S ;  /* 0x00000000000073c6 */ /* 0x001e240000000000 */
[----:B0-----:R-:W-:Y:S01]  /*3e50*/  NOP ;  /* 0x0000000000007918 */ /* 0x001fe20000000000 */
[----:B------:R-:W-:Y:S05]  /*3e60*/  @!P1 BRA `(.L_x_10179) ;  /* 0x0000002800a49947 */ /* 0x000fea0003800000 */
[----:B------:R-:W-:Y:S01]  /*3e70*/  VIADD R4, R149, 0xfffffffe ;  /* 0xfffffffe95047836 */ /* 0x000fe20000000000 */
[----:B------:R-:W-:Y:S01]  /*3e80*/  CS2R R134, SRZ ;  /* 0x0000000000867805 */ /* 0x000fe2000001ff00 */
        /* <DEDUP_REMOVED lines=28> */
.L_x_10190:
[----:B------:R-:W-:Y:S01]  /*4050*/  ISETP.NE.AND P2, PT, RZ, UR40, PT ;  /* 0x00000028ff007c0c */ /* 0x000fe2000bf45270 */
[----:B------:R-:W-:-:S04]  /*4060*/  UISETP.NE.AND UP0, UPT, UR11, 0x1, UPT ;  /* 0x000000010b00788c */ /* 0x000fc8000bf05270 */
[----:B------:R-:W-:-:S06]  /*4070*/  USEL UR6, URZ, 0x1, UP0 ;  /* 0x000000013f067887 */ /* 0x000fcc0008000000 */
[----:B------:R-:W-:Y:S02]  /*4080*/  LOP3.LUT R2, R7, UR6, RZ, 0x3c, !PT ;  /* 0x0000000607027c12 */ /* 0x000fe4000f8e3cff */
[----:B------:R-:W-:Y:S05]  /*4090*/  @P2 BRA `(.L_x_10180) ;  /* 0x0000000000342947 */ /* 0x000fea0003800000 */
[----:B------:R-:W-:Y:S05]  /*40a0*/  @!P0 BRA `(.L_x_10181) ;  /* 0x0000000000048947 */ /* 0x000fea0003800000 */
[----:B------:R-:W-:Y:S01]  /*40b0*/  BPT.TRAP 0x1 ;  /* 0x000000040000795c */ /* 0x000fe20000300000 */
.L_x_10181:
[----:B------:R-:W-:Y:S01]  /*40c0*/  UIADD3 UR6, UR11, 0x1, URZ ;  /* 0x000000010b067890 */ /* 0x000fe2000fffe03f */
[----:B-1----:R-:W-:-:S03]  /*40d0*/  SHF.L.U32 R8, R2, 0x1f, RZ ;  /* 0x0000001f02087819 */ /* 0x002fc600000006ff */
[----:B------:R-:W-:-:S04]  /*40e0*/  UISETP.NE.AND UP0, UPT, UR6, 0x2, UPT ;  /* 0x000000020600788c */ /* 0x000fc8000bf05270 */
[----:B------:R-:W-:-:S04]  /*40f0*/  USEL UR6, UR6, URZ, UP0 ;  /* 0x0000003f06067287 */ /* 0x000fc80008000000 */
[----:B------:R-:W-:-:S09]  /*4100*/  ULEA UR6, UR6, UR41, 0x3 ;  /* 0x0000002906067291 */ /* 0x000fd2000f8e183f */
[----:B------:R0:W1:Y:S01]  /*4110*/  SYNCS.PHASECHK.TRANS64.TRYWAIT P1, [UR6+0x2d830], R8 ;  /* 0x02d83008ff0075a7 */ /* 0x0000620008020146 */
[----:B------:R-:W-:Y:S05]  /*4120*/  @!P0 BRA `(.L_x_10182) ;  /* 0x0000000000048947 */ /* 0x000fea0003800000 */
[----:B------:R-:W-:Y:S01]  /*4130*/  BPT.TRAP 0x1 ;  /* 0x000000040000795c */ /* 0x000fe20000300000 */
.L_x_10182:
[----:B-1----:R-:W-:Y:S05]  /*4140*/  @P1 BRA `(.L_x_10180) ;  /* 0x0000000000081947 */ /* 0x002fea0003800000 */
[----:B------:R-:W1:Y:S02]  /*4150*/  SYNCS.PHASECHK.TRANS64.TRYWAIT P1, [UR6+0x2d830], R8 ;  /* 0x02d83008ff0075a7 */ /* 0x000e640008020146 */
[----:B-1----:R-:W-:Y:S05]  /*4160*/  @!P1 BRA `(.L_x_10183) ;  /* 0x0000009c00dc9947 */ /* 0x002fea0003800000 */
.L_x_10180:
[----:B-1----:R-:W1:Y:S01]  /*4170*/  S2R R9, SR_TID.X ;  /* 0x0000000000097919 */ /* 0x002e620000002100 */
[----:B------:R-:W-:Y:S01]  /*4180*/  UIADD3 UR38, UR11, 0x1, URZ ;  /* 0x000000010b267890 */ /* 0x000fe2000fffe03f */
[----:B------:R-:W-:Y:S01]  /*4190*/  UMOV UR7, 0x80000020 ;  /* 0x8000002000077882 */ /* 0x000fe20000000000 */
[----:B------:R-:W-:Y:S02]  /*41a0*/  UMOV UR32, UR8 ;  /* 0x0000000800207c82 */ /* 0x000fe40008000000 */
[----:B------:R-:W-:Y:S01]  /*41b0*/  UISETP.NE.AND UP0, UPT, UR38, 0x2, UPT ;  /* 0x000000022600788c */ /* 0x000fe2000bf05270 */
[----:B------:R-:W-:Y:S01]  /*41c0*/  UMOV UR33, UR9 ;  /* 0x0000000900217c82 */ /* 0x000fe20008000000 */
[----:B------:R-:W-:Y:S02]  /*41d0*/  UMOV UR35, 0x80000020 ;  /* 0x8000002000237882 */ /* 0x000fe40000000000 */
[----:B------:R-:W-:Y:S01]  /*41e0*/  USEL UR38, UR38, URZ, UP0 ;  /* 0x0000003f26267287 */ /* 0x000fe20008000000 */
[----:B------:R-:W-:Y:S01]  /*41f0*/  UMOV UR15, 0x80000020 ;  /* 0x80000020000f7882 */ /* 0x000fe20000000000 */
[----:B------:R-:W-:-:S02]  /*4200*/  UMOV UR19, 0x80000020 ;  /* 0x8000002000137882 */ /* 0x000fc40000000000 */
[----:B------:R-:W-:Y:S01]  /*4210*/  UIMAD UR6, UR38, 0x600, UR28 ;  /* 0x00000600260678a4 */ /* 0x000fe2000f8e021c */
[----:B------:R-:W-:Y:S01]  /*4220*/  UMOV UR23, 0x80000020 ;  /* 0x8000002000177882 */ /* 0x000fe20000000000 */
[----:B------:R-:W-:Y:S02]  /*4230*/  UMOV UR27, 0x80000020 ;  /* 0x80000020001b7882 */ /* 0x000fe40000000000 */
[----:B------:R-:W-:Y:S02]  /*4240*/  UIADD3 UR34, UR6, 0x2, URZ ;  /* 0x0000000206227890 */ /* 0x000fe4000fffe03f */
[----:B------:R-:W-:Y:S02]  /*4250*/  UIADD3 UR14, UR6, 0x200, URZ ;  /* 0x00000200060e7890 */ /* 0x000fe4000fffe03f */
[----:B------:R-:W-:Y:S02]  /*4260*/  UIADD3 UR18, UR6, 0x202, URZ ;  /* 0x0000020206127890 */ /* 0x000fe4000fffe03f */
[----:B------:R-:W-:-:S02]  /*4270*/  UIADD3 UR22, UR6, 0x400, URZ ;  /* 0x0000040006167890 */ /* 0x000fc4000fffe03f */
[----:B------:R-:W-:Y:S01]  /*4280*/  UIADD3 UR26, UR6, 0x402, URZ ;  /* 0x00000402061a7890 */ /* 0x000fe2000fffe03f */
[----:B-1----:R-:W-:-:S04]  /*4290*/  SHF.R.U32.HI R9, RZ, 0x7, R9 ;  /* 0x00000007ff097819 */ /* 0x002fc80000011609 */
[----:B0-----:R-:W-:-:S05]  /*42a0*/  IADD3 R8, R9, 0x8, RZ ;  /* 0x0000000809087810 */ /* 0x001fca0007ffe0ff */
[----:B------:R0:W-:Y:S06]  /*42b0*/  BAR.SYNC.DEFER_BLOCKING R8, 0x100 ;  /* 0x000400080000751d */ /* 0x0001ec0000010000 */
        /* <DEDUP_REMOVED lines=21> */
.L_x_10185:
[----:B------:R-:W-:Y:S01]  /*4410*/  ULEA UR6, UR11, UR41, 0x3 ;  /* 0x000000290b067291 */ /* 0x000fe2000f8e183f */
[----:B------:R-:W-:-:S08]  /*4420*/  SHF.L.U32 R7, R7, 0x1f, RZ ;  /* 0x0000001f07077819 */ /* 0x000fd000000006ff */
[----:B------:R0:W1:Y:S01]  /*4430*/  SYNCS.PHASECHK.TRANS64.TRYWAIT P1, [UR6+0x2d850], R7 ;  /* 0x02d85007ff0075a7 */ /* 0x0000620008020146 */
[----:B------:R-:W-:Y:S05]  /*4440*/  @!P0 BRA `(.L_x_10186) ;  /* 0x0000000000048947 */ /* 0x000fea0003800000 */
[----:B------:R-:W-:Y:S01]  /*4450*/  BPT.TRAP 0x1 ;  /* 0x000000040000795c */ /* 0x000fe20000300000 */
.L_x_10186:
[----:B-1----:R-:W-:Y:S05]  /*4460*/  @P1 BRA `(.L_x_10184) ;  /* 0x0000000000081947 */ /* 0x002fea0003800000 */
[----:B------:R-:W1:Y:S02]  /*4470*/  SYNCS.PHASECHK.TRANS64.TRYWAIT P1, [UR6+0x2d850], R7 ;  /* 0x02d85007ff0075a7 */ /* 0x000e640008020146 */
[----:B-1----:R-:W-:Y:S05]  /*4480*/  @!P1 BRA `(.L_x_10187) ;  /* 0x0000009c002c9947 */ /* 0x002fea0003800000 */
.L_x_10184:
[----:B------:R-:W-:Y:S01]  /*4490*/  UIADD3 UR6, UR41, 0x400, URZ ;  /* 0x0000040029067890 */ /* 0x000fe2000fffe03f */
[----:B------:R-:W-:Y:S01]  /*44a0*/  WARPGROUP.ARRIVE ;  /* 0x00000000000079c5 */ /* 0x000fe20000000000 */
[----:B------:R-:W-:-:S05]  /*44b0*/  ULOP3.LUT UR7, UR39, 0x10000, URZ, 0xfc, !UPT ;  /* 0x0001000027077892 */ /* 0x000fca000f8efc3f */
[----:B------:R-:W1:Y:S01]  /*44c0*/  S2R R9, SR_TID.X ;  /* 0x0000000000097919 */ /* 0x000e620000002100 */
[----:B------:R-:W-:Y:S01]  /*44d0*/  USHF.R.U32.HI UR6, URZ, 0x4, UR6 ;  /* 0x000000043f067899 */ /* 0x000fe20008011606 */
[----:B------:R-:W-:Y:S01]  /*44e0*/  UMOV UR33, 0x40000040 ;  /* 0x4000004000217882 */ /* 0x000fe20000000000 */
[----:B------:R-:W-:Y:S02]  /*44f0*/  UMOV UR35, 0x80000020 ;  /* 0x8000002000237882 */ /* 0x000fe40000000000 */
[----:B------:R-:W-:Y:S01]  /*4500*/  ULOP3.LUT UR6, UR6, 0x3fff, URZ, 0xc0, !UPT ;  /* 0x00003fff06067892 */ /* 0x000fe2000f8ec03f */
[----:B------:R-:W-:-:S03]  /*4510*/  UMOV UR32, UR7 ;  /* 0x0000000700207c82 */ /* 0x000fc60008000000 */
[----:B------:R-:W-:-:S04]  /*4520*/  ULOP3.LUT UR6, UR6, 0x2000000, URZ, 0xfc, !UPT ;  /* 0x0200000006067892 */ /* 0x000fc8000f8efc3f */
[----:B------:R-:W-:-:S07]  /*4530*/  UIMAD UR6, UR11, 0x600, UR6 ;  /* 0x000006000b0678a4 */ /* 0x000fce000f8e0206 */
[----:B------:R-:W-:Y:S02]  /*4540*/  UMOV UR34, UR6 ;  /* 0x0000000600227c82 */ /* 0x000fe40008000000 */
[----:B------:R-:W-:Y:S01]  /*4550*/  HGMMA.64x96x16.F32 R88, gdesc[UR32].tnspB, R88, gsb0 ;  /* 0x41600000205879f0 */ /* 0x000fe20008000858 */
[----:B------:R-:W-:Y:S02]  /*4560*/  UIADD3 UR32, UR7, 0x2, URZ ;  /* 0x0000000207207890 */ /* 0x000fe4000fffe03f */
[----:B------:R-:W-:Y:S01]  /*4570*/  UIADD3 UR34, UR6, 0x40, URZ ;  /* 0x0000004006227890 */ /* 0x000fe2000fffe03f */
[----:B------:R-:W-:Y:S01]  /*4580*/  UMOV UR33, 0x40000040 ;  /* 0x4000004000217882 */ /* 0x000fe20000000000 */
[----:B------:R-:W-:Y:S01]  /*4590*/  UMOV UR35, 0x80000020 ;  /* 0x8000002000237882 */ /* 0x000fe20000000000 */
[----:B-1----:R-:W-:Y:S02]  /*45a0*/  SHF.R.U32.HI R8, RZ, 0x7, R9 ;  /* 0x00000007ff087819 */ /* 0x002fe40000011609 */
[----:B------:R-:W-:-:S03]  /*45b0*/  ISETP.GE.U32.AND P1, PT, R9, 0x180, PT ;  /* 0x000001800900780c */ /* 0x000fc60003f26070 */
[----:B0-----:R-:W-:-:S05]  /*45c0*/  VIADD R7, R8, 0x9 ;  /* 0x0000000908077836 */ /* 0x001fca0000000000 */
        /* <DEDUP_REMOVED lines=50> */
.L_x_10188:
        /* <DEDUP_REMOVED lines=212> */
[--C-:B------:R-:W-:Y:S01]  /*5630*/  FFMA.FTZ R20, R20, R71, -R80.reuse ;  /* 0x0000004714147223 */ /* 0x100fe20000010850 */
[----:B0-----:R-:W-:Y:S01]  /*5640*/  FMNMX.FTZ R78, R84, R85, !PT ;  /* 0x00000055544e7209 */ /* 0x001fe20007810000 */
[----:B------:R-:W-:Y:S01]  /*5650*/  MUFU.EX2 R7, R7 ;  /* 0x0000000700077308 */ /* 0x000fe20000000800 */
[-CC-:B------:R-:W-:Y:S01]  /*5660*/  FFMA.FTZ R25, R25, R71.reuse, -R80.reuse ;  /* 0x0000004719197223 */ /* 0x180fe20000010850 */
[-CC-:B------:R-:W-:Y:S01]  /*5670*/  FFMA.FTZ R26, R26, R71.reuse, -R80.reuse ;  /* 0x000000471a1a7223 */ /* 0x180fe20000010850 */
[-CC-:B------:R-:W-:Y:S01]  /*5680*/  FFMA.FTZ R29, R29, R71.reuse, -R80.reuse ;  /* 0x000000471d1d7223 */ /* 0x180fe20000010850 */
[C---:B------:R-:W-:Y:S01]  /*5690*/  FADD.FTZ R0, -R78.reuse, R5 ;  /* 0x000000054e007221 */ /* 0x040fe20000010100 */
[-C--:B------:R-:W-:Y:S01]  /*56a0*/  FMUL.FTZ R84, R78, R71.reuse ;  /* 0x000000474e547220 */ /* 0x080fe20000410000 */
[-CC-:B------:R-:W-:Y:S01]  /*56b0*/  FFMA.FTZ R30, R30, R71.reuse, -R80.reuse ;  /* 0x000000471e1e7223 */ /* 0x180fe20000010850 */
[-C--:B------:R-:W-:Y:S01]  /*56c0*/  FFMA.FTZ R33, R33, R71.reuse, -R80 ;  /* 0x0000004721217223 */ /* 0x080fe20000010850 */
[-C--:B------:R-:W-:Y:S01]  /*56d0*/  FMUL.FTZ R0, R0, R71.reuse ;  /* 0x0000004700007220 */ /* 0x080fe20000410000 */
[-CC-:B------:R-:W-:Y:S01]  /*56e0*/  FFMA.FTZ R9, R9, R71.reuse, -R84.reuse ;  /* 0x0000004709097223 */ /* 0x180fe20000010854 */
[-C--:B------:R-:W-:Y:S01]  /*56f0*/  FFMA.FTZ R10, R10, R71.reuse, -R84 ;  /* 0x000000470a0a7223 */ /* 0x080fe20000010854 */
        /* <DEDUP_REMOVED lines=25> */
[----:B------:R-:W3:Y:S01]  /*5890*/  MUFU.EX2 R8, R8 ;  /* 0x0000000800087308 */ /* 0x000ee20000000800 */
[-CC-:B0-----:R-:W-:Y:S01]  /*58a0*/  FFMA.FTZ R83, R14, R71.reuse, -R84.reuse ;  /* 0x000000470e537223 */ /* 0x181fe20000010854 */
[-CC-:B------:R-:W-:Y:S01]  /*58b0*/  FFMA.FTZ R13, R21, R71.reuse, -R84.reuse ;  /* 0x00000047150d7223 */ /* 0x180fe20000010854 */
[-CC-:B------:R-:W-:Y:S01]  /*58c0*/  FFMA.FTZ R81, R32, R71.reuse, -R84.reuse ;  /* 0x0000004720517223 */ /* 0x180fe20000010854 */
[-CC-:B------:R-:W-:Y:S01]  /*58d0*/  FFMA.FTZ R14, R24, R71.reuse, -R84.reuse ;  /* 0x00000047180e7223 */ /* 0x180fe20000010854 */
[-CC-:B------:R-:W-:Y:S01]  /*58e0*/  FFMA.FTZ R32, R44, R71.reuse, -R84.reuse ;  /* 0x000000472c207223 */ /* 0x180fe20000010854 */
[-CC-:B------:R-:W-:Y:S01]  /*58f0*/  FFMA.FTZ R44, R47, R71.reuse, -R84.reuse ;  /* 0x000000472f2c7223 */ /* 0x180fe20000010854 */
[--C-:B------:R-:W-:Y:S01]  /*5900*/  FFMA.FTZ R47, R63, R71, -R84.reuse ;  /* 0x000000473f2f7223 */ /* 0x100fe20000010854 */
[----:B------:R-:W0:Y:S01]  /*5910*/  MUFU.EX2 R10, R10 ;  /* 0x0000000a000a7308 */ /* 0x000e220000000800 */
[----:B-1----:R-:W-:Y:S01]  /*5920*/  FFMA.FTZ R3, R5, R3, R7 ;  /* 0x0000000305037223 */ /* 0x002fe20000010007 */
[----:B--2---:R-:W-:Y:S01]  /*5930*/  FFMA.FTZ R63, R0, R6, R9 ;  /* 0x00000006003f7223 */ /* 0x004fe20000010009 */
[-CC-:B------:R-:W-:Y:S01]  /*5940*/  FFMA.FTZ R24, R27, R71.reuse, -R84.reuse ;  /* 0x000000471b187223 */ /* 0x180fe20000010854 */
[-CC-:B------:R-:W-:Y:S01]  /*5950*/  FFMA.FTZ R82, R28, R71.reuse, -R84.reuse ;  /* 0x000000471c527223 */ /* 0x180fe20000010854 */
[-CC-:B------:R-:W-:Y:S01]  /*5960*/  FFMA.FTZ R28, R31, R71.reuse, -R84.reuse ;  /* 0x000000471f1c7223 */ /* 0x180fe20000010854 */
[-CC-:B------:R-:W-:Y:S01]  /*5970*/  FFMA.FTZ R31, R43, R71.reuse, -R84.reuse ;  /* 0x000000472b1f7223 */ /* 0x180fe20000010854 */
[-CC-:B------:R-:W-:Y:S01]  /*5980*/  FFMA.FTZ R43, R60, R71.reuse, -R84.reuse ;  /* 0x000000473c2b7223 */ /* 0x180fe20000010854 */
[----:B------:R-:W1:Y:S01]  /*5990*/  MUFU.EX2 R11, R11 ;  /* 0x0000000b000b7308 */ /* 0x000e620000000800 */
[----:B---3--:R-:W-:Y:S01]  /*59a0*/  FADD.FTZ R6, R8, R3 ;  /* 0x0000000308067221 */ /* 0x008fe20000010000 */
        /* <DEDUP_REMOVED lines=11> */
[-CC-:B------:R-:W-:Y:S01]  /*5a60*/  FFMA.FTZ R40, R59, R71.reuse, -R84.reuse ;  /* 0x000000473b287223 */ /* 0x180fe20000010854 */
[-CC-:B------:R-:W-:Y:S01]  /*5a70*/  FFMA.FTZ R55, R55, R71.reuse, -R84.reuse ;  /* 0x0000004737377223 */ /* 0x180fe20000010854 */
[-C--:B------:R-:W-:Y:S01]  /*5a80*/  FFMA.FTZ R56, R56, R71.reuse, -R84 ;  /* 0x0000004738387223 */ /* 0x080fe20000010854 */
[----:B------:R-:W0:Y:S01]  /*5a90*/  MUFU.EX2 R12, R12 ;  /* 0x0000000c000c7308 */ /* 0x000e220000000800 */
[----:B-1----:R-:W-:Y:S01]  /*5aa0*/  FADD.FTZ R3, R11, R6 ;  /* 0x000000060b037221 */ /* 0x002fe20000010000 */
[-CC-:B------:R-:W-:Y:S01]  /*5ab0*/  FFMA.FTZ R68, R68, R71.reuse, -R84.reuse ;  /* 0x0000004744447223 */ /* 0x180fe20000010854 */
[-CC-:B------:R-:W-:Y:S01]  /*5ac0*/  FFMA.FTZ R73, R73, R71.reuse, -R84.reuse ;  /* 0x0000004749497223 */ /* 0x180fe20000010854 */
[-CC-:B------:R-:W-:Y:S01]  /*5ad0*/  FFMA.FTZ R74, R74, R71.reuse, -R84.reuse ;  /* 0x000000474a4a7223 */ /* 0x180fe20000010854 */
[----:B------:R-:W-:-:S03]  /*5ae0*/  FFMA.FTZ R79, R79, R71, -R84 ;  /* 0x000000474f4f7223 */ /* 0x000fc60000010854 */
        /* <DEDUP_REMOVED lines=20> */
[----:B------:R-:W-:Y:S01]  /*5c30*/  MUFU.EX2 R30, R30 ;  /* 0x0000001e001e7308 */ /* 0x000fe20000000800 */
[----:B0-----:R-:W-:-:S07]  /*5c40*/  FADD.FTZ R3, R29, R6 ;  /* 0x000000061d037221 */ /* 0x001fce0000010000 */
[----:B------:R-:W0:Y:S08]  /*5c50*/  MUFU.EX2 R81, R81 ;  /* 0x0000005100517308 */ /* 0x000e300000000800 */
[----:B------:R-:W-:Y:S08]  /*5c60*/  MUFU.EX2 R33, R33 ;  /* 0x0000002100217308 */ /* 0x000ff00000000800 */
[----:B------:R-:W2:Y:S08]  /*5c70*/  MUFU.EX2 R27, R27 ;  /* 0x0000001b001b7308 */ /* 0x000eb00000000800 */
[----:B------:R3:W-:Y:S08]  /*5c80*/  MUFU.EX2 R64, R51 ;  /* 0x0000003300407308 */ /* 0x0007f00000000800 */
[----:B------:R-:W-:Y:S01]  /*5c90*/  MUFU.EX2 R34, R34 ;  /* 0x0000002200227308 */ /* 0x000fe20000000800 */
[----:B---3--:R-:W-:-:S04]  /*5ca0*/  FADD.FTZ R51, R24, R63 ;  /* 0x0000003f18337221 */ /* 0x008fc80000010000 */
[----:B------:R-:W-:-:S03]  /*5cb0*/  FADD.FTZ R51, R82, R51 ;  /* 0x0000003352337221 */ /* 0x000fc60000010000 */
[----:B------:R-:W3:Y:S01]  /*5cc0*/  MUFU.EX2 R36, R36 ;  /* 0x0000002400247308 */ /* 0x000ee20000000800 */
[----:B-1----:R-:W-:-:S04]  /*5cd0*/  FADD.FTZ R6, R28, R51 ;  /* 0x000000331c067221 */ /* 0x002fc80000010000 */
[----:B0-----:R-:W-:-:S03]  /*5ce0*/  FADD.FTZ R6, R81, R6 ;  /* 0x0000000651067221 */ /* 0x001fc60000010000 */
[----:B------:R-:W-:Y:S01]  /*5cf0*/  MUFU.EX2 R37, R37 ;  /* 0x0000002500257308 */ /* 0x000fe20000000800 */
[----:B--2---:R-:W-:-:S07]  /*5d00*/  FADD.FTZ R51, R27, R6 ;  /* 0x000000061b337221 */ /* 0x004fce0000010000 */
[----:B------:R-:W0:Y:S08]  /*5d10*/  MUFU.EX2 R21, R21 ;  /* 0x0000001500157308 */ /* 0x000e300000000800 */
[----:B------:R-:W1:Y:S08]  /*5d20*/  MUFU.EX2 R38, R38 ;  /* 0x0000002600267308 */ /* 0x000e700000000800 */
[----:B------:R2:W-:Y:S08]  /*5d30*/  MUFU.EX2 R67, R52 ;  /* 0x0000003400437308 */ /* 0x0005f00000000800 */
[----:B------:R-:W4:Y:S01]  /*5d40*/  MUFU.EX2 R35, R35 ;  /* 0x0000002300237308 */ /* 0x000f220000000800 */
[----:B--2---:R-:W-:-:S04]  /*5d50*/  FADD.FTZ R52, R30, R3 ;  /* 0x000000031e347221 */ /* 0x004fc80000010000 */
[----:B------:R-:W-:Y:S01]  /*5d60*/  FADD.FTZ R3, R33, R52 ;  /* 0x0000003421037221 */ /* 0x000fe20000010000 */
[----:B---3--:R-:W-:Y:S02]  /*5d70*/  FADD.FTZ R52, R36, R51 ;  /* 0x0000003324347221 */ /* 0x008fe40000010000 */
[----:B------:R-:W2:Y:S01]  /*5d80*/  MUFU.EX2 R41, R41 ;  /* 0x0000002900297308 */ /* 0x000ea20000000800 */
[----:B------:R-:W-:Y:S01]  /*5d90*/  FADD.FTZ R6, R34, R3 ;  /* 0x0000000322067221 */ /* 0x000fe20000010000 */
[----:B0-----:R-:W-:-:S03]  /*5da0*/  FADD.FTZ R52, R21, R52 ;  /* 0x0000003415347221 */ /* 0x001fc60000010000 */
[----:B------:R-:W-:-:S03]  /*5db0*/  FADD.FTZ R3, R37, R6 ;  /* 0x0000000625037221 */ /* 0x000fc60000010000 */
[----:B------:R-:W-:Y:S01]  /*5dc0*/  MUFU.EX2 R31, R31 ;  /* 0x0000001f001f7308 */ /* 0x000fe20000000800 */
[----:B-1----:R-:W-:Y:S01]  /*5dd0*/  FADD.FTZ R6, R38, R3 ;  /* 0x0000000326067221 */ /* 0x002fe20000010000 */
[----:B----4-:R-:W-:-:S06]  /*5de0*/  FADD.FTZ R52, R35, R52 ;  /* 0x0000003423347221 */ /* 0x010fcc0000010000 */
[----:B------:R-:W0:Y:S01]  /*5df0*/  MUFU.EX2 R42, R42 ;  /* 0x0000002a002a7308 */ /* 0x000e220000000800 */
[----:B--2---:R-:W-:-:S07]  /*5e00*/  FADD.FTZ R3, R41, R6 ;  /* 0x0000000629037221 */ /* 0x004fce0000010000 */
[----:B------:R-:W-:Y:S08]  /*5e10*/  MUFU.EX2 R32, R32 ;  /* 0x0000002000207308 */ /* 0x000ff00000000800 */
[----:B------:R-:W1:Y:S01]  /*5e20*/  MUFU.EX2 R45, R45 ;  /* 0x0000002d002d7308 */ /* 0x000e620000000800 */
[----:B0-----:R-:W-:-:S07]  /*5e30*/  FADD.FTZ R6, R42, R3 ;  /* 0x000000032a067221 */ /* 0x001fce0000010000 */
[----:B------:R-:W0:Y:S08]  /*5e40*/  MUFU.EX2 R44, R44 ;  /* 0x0000002c002c7308 */ /* 0x000e300000000800 */
[----:B------:R-:W2:Y:S01]  /*5e50*/  MUFU.EX2 R46, R46 ;  /* 0x0000002e002e7308 */ /* 0x000ea20000000800 */
[----:B-1----:R-:W-:-:S07]  /*5e60*/  FADD.FTZ R3, R45, R6 ;  /* 0x000000062d037221 */ /* 0x002fce0000010000 */
[----:B------:R1:W3:Y:S08]  /*5e70*/  MUFU.EX2 R59, R39 ;  /* 0x00000027003b7308 */ /* 0x0002f00000000800 */
[----:B------:R-:W-:Y:S01]  /*5e80*/  MUFU.EX2 R49, R49 ;  /* 0x0000003100317308 */ /* 0x000fe20000000800 */
[----:B-1----:R-:W-:Y:S01]  /*5e90*/  FFMA.FTZ R39, R77, R71, -R84 ;  /* 0x000000474d277223 */ /* 0x002fe20000010854 */
[----:B------:R-:W-:-:S04]  /*5ea0*/  FADD.FTZ R77, R31, R52 ;  /* 0x000000341f4d7221 */ /* 0x000fc80000010000 */
[----:B------:R-:W-:Y:S02]  /*5eb0*/  FADD.FTZ R77, R32, R77 ;  /* 0x0000004d204d7221 */ /* 0x000fe40000010000 */
[----:B------:R-:W-:Y:S02]  /*5ec0*/  MUFU.EX2 R50, R50 ;  /* 0x0000003200327308 */ /* 0x000fe40000000800 */
[----:B0-----:R-:W-:-:S06]  /*5ed0*/  FADD.FTZ R6, R44, R77 ;  /* 0x0000004d2c067221 */ /* 0x001fcc0000010000 */
[----:B------:R-:W-:Y:S08]  /*5ee0*/  MUFU.EX2 R53, R53 ;  /* 0x0000003500357308 */ /* 0x000ff00000000800 */
[----:B------:R-:W0:Y:S08]  /*5ef0*/  MUFU.EX2 R60, R55 ;  /* 0x00000037003c7308 */ /* 0x000e300000000800 */
[----:B------:R2:W-:Y:S08]  /*5f00*/  MUFU.EX2 R55, R40 ;  /* 0x0000002800377308 */ /* 0x0005f00000000800 */
[----:B------:R-:W-:Y:S01]  /*5f10*/  MUFU.EX2 R54, R54 ;  /* 0x0000003600367308 */ /* 0x000fe20000000800 */
[----:B--2---:R-:W-:Y:S01]  /*5f20*/  FADD.FTZ R40, R46, R3 ;  /* 0x000000032e287221 */ /* 0x004fe20000010000 */
[----:B---3--:R-:W-:-:S04]  /*5f30*/  FADD.FTZ R3, R59, R6 ;  /* 0x000000063b037221 */ /* 0x008fc80000010000 */
[----:B------:R-:W-:Y:S02]  /*5f40*/  FADD.FTZ R6, R64, R3 ;  /* 0x0000000340067221 */ /* 0x000fe40000010000 */
[----:B------:R-:W1:Y:S02]  /*5f50*/  MUFU.EX2 R63, R56 ;  /* 0x00000038003f7308 */ /* 0x000e640000000800 */
[----:B------:R-:W-:-:S04]  /*5f60*/  FADD.FTZ R3, R67, R6 ;  /* 0x0000000643037221 */ /* 0x000fc80000010000 */
[----:B0-----:R-:W-:Y:S02]  /*5f70*/  FADD.FTZ R6, R60, R3 ;  /* 0x000000033c067221 */ /* 0x001fe40000010000 */
[----:B------:R-:W0:Y:S08]  /*5f80*/  MUFU.EX2 R57, R57 ;  /* 0x0000003900397308 */ /* 0x000e300000000800 */
[----:B------:R2:W3:Y:S01]  /*5f90*/  MUFU.EX2 R56, R43 ;  /* 0x0000002b00387308 */ /* 0x0004e20000000800 */
[----:B-1----:R-:W-:-:S04]  /*5fa0*/  FADD.FTZ R6, R63, R6 ;  /* 0x000000063f067221 */ /* 0x002fc80000010000 */
[----:B------:R-:W-:-:S03]  /*5fb0*/  FADD.FTZ R77, R55, R6 ;  /* 0x00000006374d7221 */ /* 0x000fc60000010000 */
[----:B------:R-:W1:Y:S01]  /*5fc0*/  MUFU.EX2 R58, R58 ;  /* 0x0000003a003a7308 */ /* 0x000e620000000800 */
[----:B--2---:R-:W-:-:S04]  /*5fd0*/  FADD.FTZ R43, R49, R40 ;  /* 0x00000028312b7221 */ /* 0x004fc80000010000 */
[----:B------:R-:W-:-:S03]  /*5fe0*/  FADD.FTZ R40, R50, R43 ;  /* 0x0000002b32287221 */ /* 0x000fc60000010000 */
[----:B------:R-:W2:Y:S01]  /*5ff0*/  MUFU.EX2 R61, R61 ;  /* 0x0000003d003d7308 */ /* 0x000ea20000000800 */
[----:B------:R-:W-:-:S04]  /*6000*/  FADD.FTZ R43, R53, R40 ;  /* 0x00000028352b7221 */ /* 0x000fc80000010000 */
[----:B------:R-:W-:-:S03]  /*6010*/  FADD.FTZ R40, R54, R43 ;  /* 0x0000002b36287221 */ /* 0x000fc60000010000 */
[----:B------:R-:W4:Y:S01]  /*6020*/  MUFU.EX2 R51, R47 ;  /* 0x0000002f00337308 */ /* 0x000f220000000800 */
[----:B0-----:R-:W-:Y:S01]  /*6030*/  FADD.FTZ R3, R57, R40 ;  /* 0x0000002839037221 */ /* 0x001fe20000010000 */
[----:B---3--:R-:W-:-:S03]  /*6040*/  FADD.FTZ R40, R56, R77 ;  /* 0x0000004d38287221 */ /* 0x008fc60000010000 */
[----:B-1----:R-:W-:-:S03]  /*6050*/  FADD.FTZ R6, R58, R3 ;  /* 0x000000033a067221 */ /* 0x002fc60000010000 */
[----:B------:R-:W0:Y:S01]  /*6060*/  MUFU.EX2 R62, R62 ;  /* 0x0000003e003e7308 */ /* 0x000e220000000800 */
[----:B--2---:R-:W-:-:S07]  /*6070*/  FADD.FTZ R3, R61, R6 ;  /* 0x000000063d037221 */ /* 0x004fce0000010000 */
[----:B------:R-:W1:Y:S01]  /*6080*/  MUFU.EX2 R52, R48 ;  /* 0x0000003000347308 */ /* 0x000e620000000800 */
[----:B----4-:R-:W-:-:S07]  /*6090*/  FADD.FTZ R77, R51, R40 ;  /* 0x00000028334d7221 */ /* 0x010fce0000010000 */
        /* <DEDUP_REMOVED lines=28> */
.L_x_10189:
[----:B------:R-:W-:Y:S01]  /*6260*/  ULEA UR6, UR11, UR41, 0x3 ;  /* 0x000000290b067291 */ /* 0x000fe2000f8e183f */
[----:B------:R-:W-:Y:S01]  /*6270*/  F2FP.F16.F32.PACK_AB R9, R10, R9 ;  /* 0x000000090a09723e */ /* 0x000fe200000000ff */
[----:B------:R-:W-:Y:S01]  /*6280*/  FMUL.FTZ R88, R88, R5 ;  /* 0x0000000558587220 */ /* 0x000fe20000410000 */
        /* <DEDUP_REMOVED lines=15> */
[----:B------:R-:W-:Y:S01]  /*6380*/  SYNCS.ARRIVE.TRANS64.RED.A1T0 RZ, [UR6], RZ ;  /* 0x000000ffffff79a7 */ /* 0x000fe20008100406 */
[----:B------:R-:W-:Y:S01]  /*6390*/  F2FP.F16.F32.PACK_AB R25, R81, R28 ;  /* 0x0000001c5119723e */ /* 0x000fe200000000ff */
[----:B------:R0:W-:Y:S01]  /*63a0*/  STSM.16.M88.4 [R16+0x21800], R8 ;  /* 0x0218000810007844 */ /* 0x0001e20000000200 */
[----:B------:R-:W-:Y:S01]  /*63b0*/  F2FP.F16.F32.PACK_AB R26, R34, R33 ;  /* 0x00000021221a723e */ /* 0x000fe200000000ff */
[----:B------:R-:W-:Y:S01]  /*63c0*/  FMUL.FTZ R97, R97, R5 ;  /* 0x0000000561617220 */ /* 0x000fe20000410000 */
[----:B------:R-:W-:Y:S01]  /*63d0*/  F2FP.F16.F32.PACK_AB R27, R36, R27 ;  /* 0x0000001b241b723e */ /* 0x000fe200000000ff */
[----:B------:R1:W-:Y:S01]  /*63e0*/  STSM.16.M88.4 [R22], R12 ;  /* 0x0000000c16007844 */ /* 0x0003e20000000200 */
[----:B------:R-:W-:Y:S01]  /*63f0*/  F2FP.F16.F32.PACK_AB R28, R38, R37 ;  /* 0x00000025261c723e */ /* 0x000fe200000000ff */
[----:B------:R-:W-:Y:S01]  /*6400*/  FMUL.FTZ R100, R100, R5 ;  /* 0x0000000564647220 */ /* 0x000fe20000410000 */
[----:B------:R-:W-:Y:S01]  /*6410*/  F2FP.F16.F32.PACK_AB R29, R35, R21 ;  /* 0x00000015231d723e */ /* 0x000fe200000000ff */
[----:B------:R2:W-:Y:S01]  /*6420*/  STSM.16.M88.4 [R18], R24 ;  /* 0x0000001812007844 */ /* 0x0005e20000000200 */
[----:B------:R-:W-:Y:S01]  /*6430*/  F2FP.F16.F32.PACK_AB R30, R42, R41 ;  /* 0x000000292a1e723e */ /* 0x000fe200000000ff */
[----:B------:R-:W-:Y:S01]  /*6440*/  FMUL.FTZ R101, R101, R5 ;  /* 0x0000000565657220 */ /* 0x000fe20000410000 */
        /* <DEDUP_REMOVED lines=10> */
[----:B0-----:R-:W-:Y:S01]  /*64f0*/  F2FP.F16.F32.PACK_AB R8, R54, R53 ;  /* 0x000000353608723e */ /* 0x001fe200000000ff */
[----:B------:R-:W-:Y:S01]  /*6500*/  FMUL.FTZ R112, R112, R5 ;  /* 0x0000000570707220 */ /* 0x000fe20000410000 */
[----:B------:R-:W-:Y:S01]  /*6510*/  F2FP.F16.F32.PACK_AB R9, R63, R60 ;  /* 0x0000003c3f09723e */ /* 0x000fe200000000ff */
[----:B------:R2:W-:Y:S01]  /*6520*/  STSM.16.M88.4 [R16+0x27800], R32 ;  /* 0x0278002010007844 */ /* 0x0005e20000000200 */
[----:B------:R-:W-:Y:S01]  /*6530*/  F2FP.F16.F32.PACK_AB R10, R58, R57 ;  /* 0x000000393a0a723e */ /* 0x000fe200000000ff */
[----:B------:R-:W-:Y:S01]  /*6540*/  FMUL.FTZ R113, R113, R5 ;  /* 0x0000000571717220 */ /* 0x000fe20000410000 */
[----:B------:R-:W-:Y:S01]  /*6550*/  F2FP.F16.F32.PACK_AB R11, R56, R55 ;  /* 0x00000037380b723e */ /* 0x000fe200000000ff */
[----:B------:R-:W-:Y:S01]  /*6560*/  FMUL.FTZ R116, R116, R5 ;  /* 0x0000000574747220 */ /* 0x000fe20000410000 */
[----:B-1----:R-:W-:Y:S01]  /*6570*/  F2FP.F16.F32.PACK_AB R12, R62, R61 ;  /* 0x0000003d3e0c723e */ /* 0x002fe200000000ff */
        /* <DEDUP_REMOVED lines=14> */
[-C--:B------:R-:W-:Y:S01]  /*6660*/  FMUL.FTZ R128, R128, R5.reuse ;  /* 0x0000000580807220 */ /* 0x080fe20000410000 */
[----:B------:R-:W-:Y:S01]  /*6670*/  ISETP.GT.AND P1, PT, R4, RZ, PT ;  /* 0x000000ff0400720c */ /* 0x000fe20003f24270 */
[-C--:B------:R-:W-:Y:S01]  /*6680*/  FMUL.FTZ R129, R129, R5.reuse ;  /* 0x0000000581817220 */ /* 0x080fe20000410000 */
[-C--:B------:R-:W-:Y:S01]  /*6690*/  FMUL.FTZ R132, R132, R5.reuse ;  /* 0x0000000584847220 */ /* 0x080fe20000410000 */
[----:B------:R2:W-:Y:S01]  /*66a0*/  STSM.16.M88.4 [R17+0x6000], R72 ;  /* 0x0060004811007844 */ /* 0x0005e20000000200 */
[----:B------:R-:W-:Y:S01]  /*66b0*/  FMUL.FTZ R133, R133, R5 ;  /* 0x0000000585857220 */ /* 0x000fe20000410000 */
        /* <DEDUP_REMOVED lines=30> */
[----:B------:R-:W-:Y:S01]  /*68a0*/  VIADD R4, R4, 0xffffffff ;  /* 0xffffffff04047836 */ /* 0x000fe20000000000 */
[----:B------:R-:W-:Y:S01]  /*68b0*/  MOV R7, R2 ;  /* 0x0000000200077202 */ /* 0x000fe20000000f00 */
[----:B------:R-:W-:-:S02]  /*68c0*/  IMAD.MOV.U32 R5, RZ, RZ, R78 ;  /* 0x000000ffff057224 */ /* 0x000fc400078e004e */
[----:B------:R-:W-:Y:S01]  /*68d0*/  IMAD.MOV.U32 R0, RZ, RZ, R70 ;  /* 0x000000ffff007224 */ /* 0x000fe200078e0046 */
[----:B0-----:R-:W-:Y:S01]  /*68e0*/  NOP ;  /* 0x0000000000007918 */ /* 0x001fe20000000000 */
[----:B--2---:R-:W-:Y:S05]  /*68f0*/  @P1 BRA `(.L_x_10190) ;  /* 0xffffffd400d41947 */ /* 0x004fea000383ffff */
.L_x_10179:
[----:B------:R-:W-:Y:S06]  /*6900*/  BAR.ARV 0x8, 0x200 ;  /* 0x0208000000007b1d */ /* 0x000fec0000002000 */
[----:B------:R-:W-:Y:S05]  /*6910*/  @!P0 BRA `(.L_x_10191) ;  /* 0x0000000000048947 */ /* 0x000fea0003800000 */
[----:B------:R-:W-:Y:S01]  /*6920*/  BPT.TRAP 0x1 ;  /* 0x000000040000795c */ /* 0x000fe20000300000 */
.L_x_10191:
[----:B------:R-:W-:Y:S01]  /*6930*/  ULEA UR4, UR38, UR41, 0x3 ;  /* 0x0000002926047291 */ /* 0x000fe2000f8e183f */
[----:B------:R-:W-:-:S08]  /*6940*/  SHF.L.U32 R0, R2, 0x1f, RZ ;  /* 0x0000001f02007819 */ /* 0x000fd000000006ff */
[----:B------:R0:W2:Y:S01]  /*6950*/  SYNCS.PHASECHK.TRANS64.TRYWAIT P1, [UR4+0x2d850], R0 ;  /* 0x02d85000ff0075a7 */ /* 0x0000a20008020144 */
[----:B------:R-:W-:Y:S05]  /*6960*/  @!P0 BRA `(.L_x_10192) ;  /* 0x0000000000048947 */ /* 0x000fea0003800000 */
[----:B------:R-:W-:Y:S01]  /*6970*/  BPT.TRAP 0x1 ;  /* 0x000000040000795c */ /* 0x000fe20000300000 */
.L_x_10192:
[----:B--2---:R-:W-:Y:S05]  /*6980*/  @P1 BRA `(.L_x_10193) ;  /* 0x0000000000081947 */ /* 0x004fea0003800000 */
[----:B------:R-:W2:Y:S02]  /*6990*/  SYNCS.PHASECHK.TRANS64.TRYWAIT P1, [UR4+0x2d850], R0 ;  /* 0x02d85000ff0075a7 */ /* 0x000ea40008020144 */
[----:B--2---:R-:W-:Y:S05]  /*69a0*/  @!P1 BRA `(.L_x_10194) ;  /* 0x0000007400fc9947 */ /* 0x004fea0003800000 */
.L_x_10193:
[----:B------:R-:W-:Y:S01]  /*69b0*/  UIADD3 UR41, UR41, 0x400, URZ ;  /* 0x0000040029297890 */ /* 0x000fe2000fffe03f */
[----:B------:R-:W-:Y:S01]  /*69c0*/  WARPGROUP.ARRIVE ;  /* 0x00000000000079c5 */ /* 0x000fe20000000000 */
[----:B------:R-:W-:Y:S01]  /*69d0*/  ULOP3.LUT UR39, UR39, 0x10000, URZ, 0xfc, !UPT ;  /* 0x0001000027277892 */ /* 0x000fe2000f8efc3f */
[----:B0-2---:R-:W0:Y:S01]  /*69e0*/  SHFL.BFLY PT, R0, R3, 0x2, 0x1f ;  /* 0x0c401f0003007f89 */ /* 0x005e2200000e0000 */
[----:B------:R-:W-:Y:S01]  /*69f0*/  USHF.R.U32.HI UR41, URZ, 0x4, UR41 ;  /* 0x000000043f297899 */ /* 0x000fe20008011629 */
[----:B------:R-:W-:Y:S01]  /*6a00*/  IMAD.MOV.U32 R45, RZ, RZ, RZ ;  /* 0x000000ffff2d7224 */ /* 0x000fe200078e00ff */
[----:B------:R-:W-:Y:S01]  /*6a10*/  UMOV UR9, 0x40000040 ;  /* 0x4000004000097882 */ /* 0x000fe20000000000 */
[----:B------:R-:W-:Y:S01]  /*6a20*/  UMOV UR11, 0x80000020 ;  /* 0x80000020000b7882 */ /* 0x000fe20000000000 */
[----:B------:R-:W-:Y:S01]  /*6a30*/  ULOP3.LUT UR41, UR41, 0x3fff, URZ, 0xc0, !UPT ;  /* 0x00003fff29297892 */ /* 0x000fe2000f8ec03f */
[----:B------:R-:W2:Y:S01]  /*6a40*/  SHFL.BFLY PT, R5, R6, 0x2, 0x1f ;  /* 0x0c401f0006057f89 */ /* 0x000ea200000e0000 */
[----:B------:R-:W-:Y:S01]  /*6a50*/  UMOV UR8, UR39 ;  /* 0x0000002700087c82 */ /* 0x000fe20008000000 */
[----:B-1----:R-:W-:Y:S01]  /*6a60*/  IMAD.MOV.U32 R9, RZ, RZ, RZ ;  /* 0x000000ffff097224 */ /* 0x002fe200078e00ff */
[----:B------:R-:W-:-:S04]  /*6a70*/  ULOP3.LUT UR5, UR41, 0x2000000, URZ, 0xfc, !UPT ;  /* 0x0200000029057892 */ /* 0x000fc8000f8efc3f */
[----:B------:R-:W-:-:S07]  /*6a80*/  UIMAD UR5, UR38, 0x600, UR5 ;  /* 0x00000600260578a4 */ /* 0x000fce000f8e0205 */
[----:B------:R-:W-:Y:S02]  /*6a90*/  UMOV UR10, UR5 ;  /* 0x00000005000a7c82 */ /* 0x000fe40008000000 */
[----:B------:R-:W-:Y:S01]  /*6aa0*/  HGMMA.64x96x16.F32 R88, gdesc[UR8].tnspB, R88, gsb0 ;  /* 0x41600000085879f0 */ /* 0x000fe20008000858 */
[----:B------:R-:W-:Y:S01]  /*6ab0*/  UIADD3 UR8, UR39, 0x2, URZ ;  /* 0x0000000227087890 */ /* 0x000fe2000fffe03f */
[----:B0-----:R-:W-:Y:S01]  /*6ac0*/  FADD.FTZ R0, R0, R3 ;  /* 0x0000000300007221 */ /* 0x001fe20000010000 */
[----:B------:R-:W-:Y:S01]  /*6ad0*/  UIADD3 UR10, UR5, 0x40, URZ ;  /* 0x00000040050a7890 */ /* 0x000fe2000fffe03f */
[----:B------:R-:W-:Y:S01]  /*6ae0*/  IMAD.MOV.U32 R3, RZ, RZ, -0x800000 ;  /* 0xff800000ff037424 */ /* 0x000fe200078e00ff */
[----:B------:R-:W-:Y:S01]  /*6af0*/  UMOV UR9, 0x40000040 ;  /* 0x4000004000097882 */ /* 0x000fe20000000000 */
[----:B------:R-:W-:Y:S01]  /*6b00*/  UMOV UR11, 0x80000020 ;  /* 0x80000020000b7882 */ /* 0x000fe20000000000 */
[----:B--2---:R-:W-:Y:S02]  /*6b10*/  FADD.FTZ R4, R5, R6 ;  /* 0x0000000605047221 */ /* 0x004fe40000010000 */
        /* <DEDUP_REMOVED lines=65> */
.L_x_10195:
        /* <DEDUP_REMOVED lines=55> */
[----:B------:R-:W-:Y:S01]  /*72a0*/  IADD3 R145, R145, 0x1, RZ ;  /* 0x0000000191917810 */ /* 0x000fe20007ffe0ff */
[----:B------:R-:W-:Y:S01]  /*72b0*/  USEL UR38, UR38, URZ, UP0 ;  /* 0x0000003f26267287 */ /* 0x000fe20008000000 */
[----:B------:R-:W-:-:S11]  /*72c0*/  LOP3.LUT R2, R2, UR4, RZ, 0x3c, !PT ;  /* 0x0000000402027c12 */ /* 0x000fd6000f8e3cff */
.L_x_10171:
[----:B------:R-:W0:Y:S08]  /*72d0*/  S2UR UR42, SR_CgaCtaId ;  /* 0x00000000002a79c3 */ /* 0x000e300000008800 */
[----:B------:R-:W-:Y:S06]  /*72e0*/  BAR.SYNC.DEFER_BLOCKING 0x5, 0x200 ;  /* 0x0148000000007b1d */ /* 0x000fec0000010000 */
[----:B------:R-:W-:Y:S01]  /*72f0*/  UMOV UR41, 0x400 ;  /* 0x0000040000297882 */ /* 0x000fe20000000000 */
[----:B------:R-:W-:Y:S01]  /*7300*/  BSSY B0, `(.L_x_10196) ;  /* 0x000019f000007945 */ /* 0x000fe20003800000 */
[----:B0-----:R-:W-:-:S09]  /*7310*/  ULEA UR41, UR42, UR41, 0x18 ;  /* 0x000000292a297291 */ /* 0x001fd2000f8ec03f */
[----:B------:R-:W0:Y:S01]  /*7320*/  LDS.128 R28, [UR41+0x2d8d0] ;  /* 0x02d8d029ff1c7984 */ /* 0x000e220008000c00 */
[----:B------:R-:W-:Y:S06]  /*7330*/  BAR.ARV 0x4, 0x200 ;  /* 0x0108000000007b1d */ /* 0x000fec0000002000 */
[----:B------:R-:W-:Y:S05]  /*7340*/  @P0 BRA `(.L_x_10197) ;  /* 0x0000001000180947 */ /* 0x000fea0003800000 */
[----:B------:R-:W1:Y:S08]  /*7350*/  S2UR UR6, SR_SWINHI ;  /* 0x00000000000679c3 */ /* 0x000e700000002f00 */
[----:B------:R-:W-:Y:S01]  /*7360*/  BAR.SYNC.DEFER_BLOCKING 0x1, 0x180 ;  /* 0x0046000000007b1d */ /* 0x000fe20000010000 */
[----:B------:R-:W-:Y:S02]  /*7370*/  F2FP.F16.F32.PACK_AB R6, R51, R6 ;  /* 0x000000063306723e */ /* 0x000fe400000000ff */
[----:B------:R-:W-:-:S03]  /*7380*/  F2FP.F16.F32.PACK_AB R26, R39, R26 ;  /* 0x0000001a271a723e */ /* 0x000fc600000000ff */
[----:B------:R-:W-:Y:S01]  /*7390*/  UMOV UR4, UR41 ;  /* 0x0000002900047c82 */ /* 0x000fe20008000000 */
[----:B-1----:R-:W-:Y:S01]  /*73a0*/  UMOV UR5, UR6 ;  /* 0x0000000600057c82 */ /* 0x002fe20008000000 */
[----:B------:R-:W-:Y:S02]  /*73b0*/  IMAD.U32 R20, RZ, RZ, UR4 ;  /* 0x00000004ff147e24 */ /* 0x000fe4000f8e00ff */
[----:B------:R-:W-:Y:S01]  /*73c0*/  IMAD.U32 R21, RZ, RZ, UR5 ;  /* 0x00000005ff157e24 */ /* 0x000fe2000f8e00ff */
[----:B------:R-:W-:Y:S01]  /*73d0*/  ULDC.64 UR4, c[0x0][0xc08] ;  /* 0x0003020000047ab9 */ /* 0x000fe20000000a00 */
[----:B------:R-:W-:-:S03]  /*73e0*/  IMAD.WIDE R4, R152, 0x2, R20 ;  /* 0x0000000298047825 */ /* 0x000fc600078e0214 */
[C---:B------:R-:W-:Y:S02]  /*73f0*/  LOP3.LUT R9, R4.reuse, 0x180, RZ, 0xc0, !PT ;  /* 0x0000018004097812 */ /* 0x040fe400078ec0ff */
[C---:B------:R-:W-:Y:S02]  /*7400*/  IADD3 R75, P4, R4.reuse, 0x20, RZ ;  /* 0x00000020044b7810 */ /* 0x040fe40007f9e0ff */
[----:B------:R-:W-:Y:S02]  /*7410*/  SHF.R.U64 R9, R9, 0x3, RZ ;  /* 0x0000000309097819 */ /* 0x000fe400000012ff */
[C---:B------:R-:W-:Y:S01]  /*7420*/  IADD3 R77, P3, R4.reuse, 0x3000, RZ ;  /* 0x00003000044d7810 */ /* 0x040fe20007f7e0ff */
[--C-:B------:R-:W-:Y:S01]  /*7430*/  IMAD.X R15, RZ, RZ, R5.reuse, P4 ;  /* 0x000000ffff0f7224 */ /* 0x100fe200020e0605 */
[C---:B------:R-:W-:Y:S02]  /*7440*/  IADD3 R79, P2, R4.reuse, 0x3020, RZ ;  /* 0x00003020044f7810 */ /* 0x040fe40007f5e0ff */
[C---:B------:R-:W-:Y:S01]  /*7450*/  IADD3 R81, P1, R4.reuse, 0x6000, RZ ;  /* 0x0000600004517810 */ /* 0x040fe20007f3e0ff */
[----:B------:R-:W-:Y:S01]  /*7460*/  IMAD.X R13, RZ, RZ, R5, P3 ;  /* 0x000000ffff0d7224 */ /* 0x000fe200018e0605 */
[----:B------:R-:W-:-:S02]  /*7470*/  IADD3 R83, P0, R4, 0x6020, RZ ;  /* 0x0000602004537810 */ /* 0x000fc40007f1e0ff */
[----:B------:R-:W-:Y:S01]  /*7480*/  LOP3.LUT R4, R9, R4, RZ, 0x3c, !PT ;  /* 0x0000000409047212 */ /* 0x000fe200078e3cff */
[--C-:B------:R-:W-:Y:S01]  /*7490*/  IMAD.X R9, RZ, RZ, R5.reuse, P1 ;  /* 0x000000ffff097224 */ /* 0x100fe200008e0605 */
[----:B------:R-:W-:Y:S01]  /*74a0*/  LOP3.LUT R12, R75, 0x180, RZ, 0xc0, !PT ;  /* 0x000001804b0c7812 */ /* 0x000fe200078ec0ff */
[----:B------:R-:W-:Y:S01]  /*74b0*/  IMAD.X R25, RZ, RZ, R5, P0 ;  /* 0x000000ffff197224 */ /* 0x000fe200000e0605 */
[----:B0-----:R-:W-:Y:S02]  /*74c0*/  LOP3.LUT R28, R77, 0x180, RZ, 0xc0, !PT ;  /* 0x000001804d1c7812 */ /* 0x001fe400078ec0ff */
[----:B------:R-:W-:Y:S02]  /*74d0*/  MOV R74, R4 ;  /* 0x00000004004a7202 */ /* 0x000fe40000000f00 */
[----:B------:R-:W-:Y:S02]  /*74e0*/  IADD3.X R11, RZ, R5, RZ, P2, !PT ;  /* 0x00000005ff0b7210 */ /* 0x000fe400017fe4ff */
[----:B------:R-:W-:-:S02]  /*74f0*/  SHF.R.U64 R12, R12, 0x3, RZ ;  /* 0x000000030c0c7819 */ /* 0x000fc400000012ff */
[----:B------:R-:W-:Y:S02]  /*7500*/  F2FP.F16.F32.PACK_AB R4, R8, R7 ;  /* 0x000000070804723e */ /* 0x000fe400000000ff */
[----:B------:R-:W-:Y:S02]  /*7510*/  SHF.R.U64 R28, R28, 0x3, RZ ;  /* 0x000000031c1c7819 */ /* 0x000fe400000012ff */
[----:B------:R-:W-:Y:S02]  /*7520*/  F2FP.F16.F32.PACK_AB R5, R24, R63 ;  /* 0x0000003f1805723e */ /* 0x000fe400000000ff */
[----:B------:R-:W-:Y:S01]  /*7530*/  LOP3.LUT R8, R79, 0x180, RZ, 0xc0, !PT ;  /* 0x000001804f087812 */ /* 0x000fe200078ec0ff */
[----:B------:R-:W0:Y:S01]  /*7540*/  LDC.64 R62, c[0x0][0xc00] ;  /* 0x00030000ff3e7b82 */ /* 0x000e220000000a00 */
[----:B------:R-:W-:Y:S02]  /*7550*/  LOP3.LUT R24, R81, 0x180, RZ, 0xc0, !PT ;  /* 0x0000018051187812 */ /* 0x000fe400078ec0ff */
[----:B------:R-:W-:-:S02]  /*7560*/  LOP3.LUT R14, R12, R75, RZ, 0x3c, !PT ;  /* 0x0000004b0c0e7212 */ /* 0x000fc400078e3cff */
[----:B------:R-:W-:Y:S02]  /*7570*/  LOP3.LUT R12, R28, R77, RZ, 0x3c, !PT ;  /* 0x0000004d1c0c7212 */ /* 0x000fe400078e3cff */
[----:B------:R-:W-:Y:S02]  /*7580*/  SHF.R.U64 R8, R8, 0x3, RZ ;  /* 0x0000000308087819 */ /* 0x000fe400000012ff */
[----:B------:R-:W-:Y:S02]  /*7590*/  LOP3.LUT R28, R83, 0x180, RZ, 0xc0, !PT ;  /* 0x00000180531c7812 */ /* 0x000fe400078ec0ff */
[----:B------:R-:W-:Y:S02]  /*75a0*/  SHF.R.U64 R24, R24, 0x3, RZ ;  /* 0x0000000318187819 */ /* 0x000fe400000012ff */
[----:B------:R-:W-:Y:S02]  /*75b0*/  F2FP.F16.F32.PACK_AB R7, R10, R73 ;  /* 0x000000490a07723e */ /* 0x000fe400000000ff */
[----:B------:R-:W-:-:S02]  /*75c0*/  LOP3.LUT R10, R8, R79, RZ, 0x3c, !PT ;  /* 0x0000004f080a7212 */ /* 0x000fc400078e3cff */
[----:B------:R-:W-:Y:S01]  /*75d0*/  SHF.R.U64 R28, R28, 0x3, RZ ;  /* 0x000000031c1c7819 */ /* 0x000fe200000012ff */
[----:B------:R1:W-:Y:S01]  /*75e0*/  STSM.16.M88.4 [R74], R4 ;  /* 0x000000044a007844 */ /* 0x0003e20000000200 */
        /* <DEDUP_REMOVED lines=8> */
[----:B------:R-:W-:Y:S01]  /*7670*/  F2FP.F16.F32.PACK_AB R11, R68, R69 ;  /* 0x00000045440b723e */ /* 0x000fe200000000ff */
[----:B------:R-:W2:Y:S01]  /*7680*/  LDC.64 R32, c[0x0][0xc00] ;  /* 0x00030000ff207b82 */ /* 0x000ea20000000a00 */
[----:B------:R-:W-:Y:S02]  /*7690*/  MOV R28, R12 ;  /* 0x0000000c001c7202 */ /* 0x000fe40000000f00 */
[----:B------:R-:W-:Y:S01]  /*76a0*/  F2FP.F16.F32.PACK_AB R12, R46, R43 ;  /* 0x0000002b2e0c723e */ /* 0x000fe200000000ff */
[----:B------:R3:W-:Y:S01]  /*76b0*/  STSM.16.M88.4 [R73], R8 ;  /* 0x0000000849007844 */ /* 0x0007e20000000200 */
[----:B------:R-:W-:-:S02]  /*76c0*/  F2FP.F16.F32.PACK_AB R13, R66, R67 ;  /* 0x00000043420d723e */ /* 0x000fc400000000ff */
[----:B------:R-:W-:Y:S02]  /*76d0*/  F2FP.F16.F32.PACK_AB R14, R47, R44 ;  /* 0x0000002c2f0e723e */ /* 0x000fe400000000ff */
[----:B------:R-:W-:Y:S02]  /*76e0*/  F2FP.F16.F32.PACK_AB R15, R64, R65 ;  /* 0x00000041400f723e */ /* 0x000fe400000000ff */
[----:B------:R-:W-:Y:S02]  /*76f0*/  MOV R43, R24 ;  /* 0x00000018002b7202 */ /* 0x000fe40000000f00 */
[----:B-1----:R-:W-:Y:S01]  /*7700*/  F2FP.F16.F32.PACK_AB R4, R42, R37 ;  /* 0x000000252a04723e */ /* 0x002fe200000000ff */
[----:B------:R1:W-:Y:S01]  /*7710*/  STSM.16.M88.4 [R28], R12 ;  /* 0x0000000c1c007844 */ /* 0x0003e20000000200 */
[----:B------:R-:W-:Y:S02]  /*7720*/  F2FP.F16.F32.PACK_AB R5, R60, R61 ;  /* 0x0000003d3c05723e */ /* 0x000fe400000000ff */
[----:B------:R-:W-:-:S02]  /*7730*/  F2FP.F16.F32.PACK_AB R6, R41, R36 ;  /* 0x000000242906723e */ /* 0x000fc400000000ff */
[----:B------:R-:W-:Y:S02]  /*7740*/  F2FP.F16.F32.PACK_AB R7, R58, R59 ;  /* 0x0000003b3a07723e */ /* 0x000fe400000000ff */
[----:B------:R-:W-:Y:S02]  /*7750*/  F2FP.F16.F32.PACK_AB R24, R38, R27 ;  /* 0x0000001b2618723e */ /* 0x000fe400000000ff */
[----:B------:R-:W-:Y:S01]  /*7760*/  F2FP.F16.F32.PACK_AB R25, R56, R57 ;  /* 0x000000393819723e */ /* 0x000fe200000000ff */
[----:B------:R4:W-:Y:S01]  /*7770*/  STSM.16.M88.4 [R72], R4 ;  /* 0x0000000448007844 */ /* 0x0009e20000000200 */
[----:B------:R-:W-:Y:S01]  /*7780*/  F2FP.F16.F32.PACK_AB R27, R54, R55 ;  /* 0x00000037361b723e */ /* 0x000fe200000000ff */
[----:B--2---:R-:W-:Y:S01]  /*7790*/  IMAD.WIDE R32, R136, 0x4, R32 ;  /* 0x0000000488207825 */ /* 0x004fe200078e0220 */
[----:B---3--:R-:W-:Y:S02]  /*77a0*/  F2FP.F16.F32.PACK_AB R8, R40, R35 ;  /* 0x000000232808723e */ /* 0x008fe400000000ff */
[----:B------:R-:W-:Y:S01]  /*77b0*/  F2FP.F16.F32.PACK_AB R9, R52, R53 ;  /* 0x000000353409723e */ /* 0x000fe200000000ff */
[----:B------:R2:W-:Y:S01]  /*77c0*/  STSM.16.M88.4 [R51], R24 ;  /* 0x0000001833007844 */ /* 0x0005e20000000200 */
[----:B------:R-:W-:Y:S01]  /*77d0*/  F2FP.F16.F32.PACK_AB R10, R45, R34 ;  /* 0x000000222d0a723e */ /* 0x000fe200000000ff */
[----:B------:R-:W-:Y:S01]  /*77e0*/  IMAD.MOV.U32 R40, RZ, RZ, RZ ;  /* 0x000000ffff287224 */ /* 0x000fe200078e00ff */
[----:B------:R-:W-:Y:S01]  /*77f0*/  F2FP.F16.F32.PACK_AB R11, R135, R50 ;  /* 0x00000032870b723e */ /* 0x000fe200000000ff */
[----:B-1----:R-:W1:Y:S01]  /*7800*/  LDC R28, c[0x0][0xbe8] ;  /* 0x0002fa00ff1c7b82 */ /* 0x002e620000000800 */
[----:B------:R-:W-:-:S02]  /*7810*/  ISETP.NE.U32.AND P2, PT, RZ, UR4, PT ;  /* 0x00000004ff007c0c */ /* 0x000fc4000bf45070 */
[----:B0-----:R-:W-:Y:S01]  /*7820*/  ISETP.NE.U32.AND P0, PT, R62, RZ, PT ;  /* 0x000000ff3e00720c */ /* 0x001fe20003f05070 */
[----:B------:R2:W-:Y:S04]  /*7830*/  STSM.16.M88.4 [R43], R8 ;  /* 0x000000082b007844 */ /* 0x0005e80000000200 */
[----:B------:R-:W-:Y:S01]  /*7840*/  BAR.SYNC.DEFER_BLOCKING 0x1, 0x180 ;  /* 0x0046000000007b1d */ /* 0x000fe20000010000 */
[----:B------:R-:W-:Y:S02]  /*7850*/  ISETP.NE.AND.EX P2, PT, RZ, UR5, PT, P2 ;  /* 0x00000005ff007c0c */ /* 0x000fe4000bf45320 */
[----:B------:R-:W-:-:S11]  /*7860*/  ISETP.NE.AND.EX P0, PT, R63, RZ, PT, P0 ;  /* 0x000000ff3f00720c */ /* 0x000fd60003f05300 */
[C---:B----4-:R-:W-:Y:S01]  /*7870*/  @P2 LEA R4, P3, R136.reuse, UR4, 0x2 ;  /* 0x0000000488042c11 */ /* 0x050fe2000f8610ff */
[----:B------:R-:W-:Y:S02]  /*7880*/  ULDC UR4, c[0x0][0xa88] ;  /* 0x0002a20000047ab9 */ /* 0x000fe40000000800 */
[----:B------:R-:W-:Y:S01]  /*7890*/  IMAD.U32 R7, RZ, RZ, UR4 ;  /* 0x00000004ff077e24 */ /* 0x000fe2000f8e00ff */
[----:B------:R-:W-:Y:S01]  /*78a0*/  @P2 LEA.HI.X R5, R136, UR5, R141, 0x2, P3 ;  /* 0x0000000588052c11 */ /* 0x000fe200098f148d */
[----:B------:R2:W5:Y:S01]  /*78b0*/  @P0 LDG.E R40, desc[UR36][R32.64] ;  /* 0x0000002420280981 */ /* 0x000562000c1e1900 */
[----:B-1----:R-:W-:Y:S01]  /*78c0*/  ISETP.NE.AND P1, PT, R28, 0x1, PT ;  /* 0x000000011c00780c */ /* 0x002fe20003f25270 */
[----:B------:R-:W-:Y:S02]  /*78d0*/  IMAD R15, R139, 0xc0, R150 ;  /* 0x000000c08b0f7824 */ /* 0x000fe400078e0296 */
[----:B------:R2:W5:Y:S10]  /*78e0*/  @P2 LDG.E R7, desc[UR36][R4.64] ;  /* 0x0000002404072981 */ /* 0x000574000c1e1900 */
[----:B------:R-:W0:Y:S08]  /*78f0*/  @P1 LDC R12, c[0x0][0xbec] ;  /* 0x0002fb00ff0c1b82 */ /* 0x000e300000000800 */
[----:B------:R-:W1:Y:S01]  /*7900*/  @P1 LDC R13, c[0x0][0xbf0] ;  /* 0x0002fc00ff0d1b82 */ /* 0x000e620000000800 */
[----:B--2---:R-:W-:Y:S05]  /*7910*/  @P2 BRA `(.L_x_10198) ;  /* 0x0000000000102947 */ /* 0x004fea0003800000 */
[----:B------:R-:W-:Y:S05]  /*7920*/  @!P0 BRA `(.L_x_10198) ;  /* 0x00000000000c8947 */ /* 0x000fea0003800000 */
[----:B------:R-:W2:Y:S04]  /*7930*/  LDG.E R4, desc[UR36][R32.64] ;  /* 0x0000002420047981 */ /* 0x000ea8000c1e1900 */
[----:B-----5:R-:W2:Y:S02]  /*7940*/  LDG.E R7, desc[UR36][R32.64+0x4] ;  /* 0x0000042420077981 */ /* 0x020ea4000c1e1900 */
[----:B--2---:R-:W-:-:S07]  /*7950*/  IADD3 R7, -R4, R7, RZ ;  /* 0x0000000704077210 */ /* 0x004fce0007ffe1ff */
.L_x_10198:
[----:B------:R-:W-:Y:S01]  /*7960*/  SHF.R.S32.HI R46, RZ, 0x1f, R138 ;  /* 0x0000001fff2e7819 */ /* 0x000fe2000001148a */
[----:B0-----:R-:W-:Y:S01]  /*7970*/  @P1 IMAD.HI.U32 R4, R15, R12, RZ ;  /* 0x0000000c0f041227 */ /* 0x001fe200078e00ff */
[----:B------:R-:W-:Y:S01]  /*7980*/  ULDC.64 UR4, c[0x0][0xb90] ;  /* 0x0002e40000047ab9 */ /* 0x000fe20000000a00 */
[----:B-----5:R-:W-:Y:S01]  /*7990*/  SHF.R.S32.HI R41, RZ, 0x1f, R40 ;  /* 0x0000001fff297819 */ /* 0x020fe20000011428 */
[----:B------:R-:W0:Y:S01]  /*79a0*/  @P1 LDC R51, c[0x0][0xbec] ;  /* 0x0002fb00ff331b82 */ /* 0x000e220000000800 */
[----:B------:R-:W-:Y:S01]  /*79b0*/  IMAD R5, R46, UR4, RZ ;  /* 0x000000042e057c24 */ /* 0x000fe2000f8e02ff */
[----:B------:R-:W-:Y:S01]  /*79c0*/  SEL R141, R141, RZ, !P0 ;  /* 0x000000ff8d8d7207 */ /* 0x000fe20004000000 */
[----:B------:R-:W-:Y:S01]  /*79d0*/  IMAD.MOV.U32 R9, RZ, RZ, R15 ;  /* 0x000000ffff097224 */ /* 0x000fe200078e000f */
[----:B-1----:R-:W-:Y:S01]  /*79e0*/  @P1 SHF.R.U32.HI R9, RZ, R13, R4 ;  /* 0x0000000dff091219 */ /* 0x002fe20000011604 */
[----:B------:R-:W-:Y:S01]  /*79f0*/  IMAD R11, R144, 0x20, R137 ;  /* 0x00000020900b7824 */ /* 0x000fe200078e0289 */
[----:B------:R-:W-:Y:S01]  /*7a00*/  SEL R47, R136, RZ, !P0 ;  /* 0x000000ff882f7207 */ /* 0x000fe20004000000 */
[C---:B------:R-:W-:Y:S01]  /*7a10*/  IMAD R13, R138.reuse, UR5, R5 ;  /* 0x000000058a0d7c24 */ /* 0x040fe2000f8e0205 */
[----:B------:R-:W-:Y:S01]  /*7a20*/  ULDC.64 UR6, c[0x0][0xa80] ;  /* 0x0002a00000067ab9 */ /* 0x000fe20000000a00 */
[----:B------:R-:W-:Y:S01]  /*7a30*/  IMAD.WIDE.U32 R4, R138, UR4, R40 ;  /* 0x000000048a047c25 */ /* 0x000fe2000f8e0028 */
[----:B------:R-:W-:-:S03]  /*7a40*/  ULDC.64 UR4, c[0x0][0xb98] ;  /* 0x0002e60000047ab9 */ /* 0x000fc60000000a00 */
[----:B------:R-:W-:-:S04]  /*7a50*/  IMAD.WIDE R20, R11, 0x2, R20 ;  /* 0x000000020b147825 */ /* 0x000fc800078e0214 */
[----:B------:R-:W-:Y:S01]  /*7a60*/  IMAD.MOV R11, RZ, RZ, -R9 ;  /* 0x000000ffff0b7224 */ /* 0x000fe200078e0a09 */
[----:B------:R-:W-:Y:S01]  /*7a70*/  IADD3 R25, P6, R20, 0x3000, RZ ;  /* 0x0000300014197810 */ /* 0x000fe20007fde0ff */
[----:B------:R-:W-:Y:S01]  /*7a80*/  IMAD.IADD R5, R5, 0x1, R13 ;  /* 0x0000000105057824 */ /* 0x000fe200078e020d */
[----:B------:R-:W-:Y:S01]  /*7a90*/  SHF.R.S32.HI R13, RZ, 0x1f, R9 ;  /* 0x0000001fff0d7819 */ /* 0x000fe20000011409 */
[----:B------:R-:W-:Y:S01]  /*7aa0*/  IMAD R11, R28, R11, R15 ;  /* 0x0000000b1c0b7224 */ /* 0x000fe200078e020f */
[C---:B------:R-:W-:Y:S01]  /*7ab0*/  IADD3 R15, P2, R20.reuse, 0x1800, RZ ;  /* 0x00001800140f7810 */ /* 0x040fe20007f5e0ff */
[----:B------:R-:W-:Y:S01]  /*7ac0*/  IMAD R6, R141, UR4, RZ ;  /* 0x000000048d067c24 */ /* 0x000fe2000f8e02ff */
[----:B------:R-:W-:Y:S01]  /*7ad0*/  IADD3 R33, P4, R20, 0x6000, RZ ;  /* 0x0000600014217810 */ /* 0x000fe20007f9e0ff */
[----:B------:R-:W-:Y:S01]  /*7ae0*/  IMAD.WIDE.U32 R4, R47, UR4, R4 ;  /* 0x000000042f047c25 */ /* 0x000fe2000f8e0004 */
[----:B------:R-:W-:Y:S02]  /*7af0*/  LOP3.LUT R8, R15, 0x180, RZ, 0xc0, !PT ;  /* 0x000001800f087812 */ /* 0x000fe400078ec0ff */
[----:B------:R-:W-:Y:S01]  /*7b00*/  LOP3.LUT R24, R25, 0x180, RZ, 0xc0, !PT ;  /* 0x0000018019187812 */ /* 0x000fe200078ec0ff */
[----:B------:R-:W-:Y:S01]  /*7b10*/  IMAD R10, R47, UR5, R6 ;  /* 0x000000052f0a7c24 */ /* 0x000fe2000f8e0206 */
[----:B------:R-:W-:Y:S01]  /*7b20*/  SHF.R.S32.HI R6, RZ, 0x1f, R11 ;  /* 0x0000001fff067819 */ /* 0x000fe2000001140b */
[----:B------:R-:W-:Y:S01]  /*7b30*/  ULDC.64 UR4, c[0x0][0xb88] ;  /* 0x0002e20000047ab9 */ /* 0x000fe20000000a00 */
[----:B------:R-:W-:Y:S01]  /*7b40*/  IADD3 R4, P0, R9, R4, RZ ;  /* 0x0000000409047210 */ /* 0x000fe20007f1e0ff */
[----:B------:R-:W-:Y:S01]  /*7b50*/  IMAD R14, R139, 0xc0, R148 ;  /* 0x000000c08b0e7824 */ /* 0x000fe200078e0294 */
[----:B------:R-:W-:Y:S01]  /*7b60*/  SHF.R.U64 R8, R8, 0x3, RZ ;  /* 0x0000000308087819 */ /* 0x000fe200000012ff */
[----:B------:R-:W-:Y:S01]  /*7b70*/  IMAD R12, R6, UR4, RZ ;  /* 0x00000004060c7c24 */ /* 0x000fe2000f8e02ff */
[----:B------:R-:W-:Y:S01]  /*7b80*/  IADD3.X R5, R13, R5, R10, P0, !PT ;  /* 0x000000050d057210 */ /* 0x000fe200007fe40a */
[----:B------:R-:W-:Y:S01]  /*7b90*/  IMAD R49, R7, R28, RZ ;  /* 0x0000001c07317224 */ /* 0x000fe200078e02ff */
[----:B------:R-:W-:Y:S01]  /*7ba0*/  LOP3.LUT R6, R8, R15, RZ, 0x3c, !PT ;  /* 0x0000000f08067212 */ /* 0x000fe200078e3cff */
[C---:B------:R-:W-:Y:S01]  /*7bb0*/  IMAD R9, R11.reuse, UR5, R12 ;  /* 0x000000050b097c24 */ /* 0x040fe2000f8e020c */
[----:B------:R-:W-:Y:S01]  /*7bc0*/  IADD3 R13, P5, R20, 0x4800, RZ ;  /* 0x00004800140d7810 */ /* 0x000fe20007fbe0ff */
[----:B------:R-:W-:Y:S01]  /*7bd0*/  IMAD.WIDE.U32 R4, R11, UR4, R4 ;  /* 0x000000040b047c25 */ /* 0x000fe2000f8e0004 */
[----:B------:R-:W-:Y:S01]  /*7be0*/  ULDC.64 UR4, c[0x0][0xb50] ;  /* 0x0002d40000047ab9 */ /* 0x000fe20000000a00 */
[----:B------:R-:W-:-:S02]  /*7bf0*/  LOP3.LUT R32, R33, 0x180, RZ, 0xc0, !PT ;  /* 0x0000018021207812 */ /* 0x000fc400078ec0ff */
[----:B------:R-:W-:Y:S01]  /*7c00*/  IMAD.X R7, RZ, RZ, R21, P2 ;  /* 0x000000ffff077224 */ /* 0x000fe200010e0615 */
[----:B------:R-:W-:Y:S02]  /*7c10*/  IADD3 R5, R5, R9, RZ ;  /* 0x0000000905057210 */ /* 0x000fe40007ffe0ff */
[----:B------:R-:W-:Y:S02]  /*7c20*/  LEA R8, P0, R4, UR4, 0x2 ;  /* 0x0000000404087c11 */ /* 0x000fe4000f8010ff */
[----:B------:R-:W-:Y:S02]  /*7c30*/  LOP3.LUT R9, R20, 0x180, RZ, 0xc0, !PT ;  /* 0x0000018014097812 */ /* 0x000fe400078ec0ff */
[----:B------:R-:W-:Y:S01]  /*7c40*/  LEA.HI.X R10, R4, UR5, R5, 0x2, P0 ;  /* 0x00000005040a7c11 */ /* 0x000fe200080f1405 */
[----:B------:R-:W-:Y:S01]  /*7c50*/  SHFL.IDX PT, R42, R8, RZ, 0x1c1f ;  /* 0x001c1fff082a7589 */ /* 0x000fe200000e0000 */
[----:B------:R-:W-:Y:S01]  /*7c60*/  LOP3.LUT P0, RZ, R146, 0x3, RZ, 0xc0, !PT ;  /* 0x0000000392ff7812 */ /* 0x000fe2000780c0ff */
[C---:B------:R-:W-:Y:S01]  /*7c70*/  VIADD R4, R14.reuse, 0x8 ;  /* 0x000000080e047836 */ /* 0x040fe20000000000 */
[----:B------:R-:W-:Y:S01]  /*7c80*/  ULDC.64 UR4, c[0x0][0xaa0] ;  /* 0x0002a80000047ab9 */ /* 0x000fe20000000a00 */
[----:B------:R-:W1:Y:S01]  /*7c90*/  SHFL.IDX PT, R43, R10, RZ, 0x1c1f ;  /* 0x001c1fff0a2b7589 */ /* 0x000e6200000e0000 */
[----:B------:R-:W-:-:S02]  /*7ca0*/  ISETP.GE.OR P2, PT, R14, R49, P0 ;  /* 0x000000310e00720c */ /* 0x000fc40000746670 */
[----:B------:R-:W-:Y:S01]  /*7cb0*/  ISETP.GE.OR P0, PT, R4, R49, P0 ;  /* 0x000000310400720c */ /* 0x000fe20000706670 */
[----:B------:R-:W-:Y:S01]  /*7cc0*/  SHFL.IDX PT, R44, R8, 0x1, 0x1c1f ;  /* 0x003c1f00082c7f89 */ /* 0x000fe200000e0000 */
[----:B------:R-:W-:Y:S02]  /*7cd0*/  LOP3.LUT R12, R13, 0x180, RZ, 0xc0, !PT ;  /* 0x000001800d0c7812 */ /* 0x000fe400078ec0ff */
[----:B------:R-:W-:Y:S01]  /*7ce0*/  SHF.R.U64 R9, R9, 0x3, RZ ;  /* 0x0000000309097819 */ /* 0x000fe200000012ff */
[----:B------:R-:W2:Y:S01]  /*7cf0*/  SHFL.IDX PT, R45, R10, 0x1, 0x1c1f ;  /* 0x003c1f000a2d7f89 */ /* 0x000ea200000e0000 */
[----:B------:R-:W-:Y:S01]  /*7d00*/  IMAD R41, R41, UR4, RZ ;  /* 0x0000000429297c24 */ /* 0x000fe2000f8e02ff */
[----:B------:R-:W-:Y:S02]  /*7d10*/  IADD3 R5, P3, R20, 0x7800, RZ ;  /* 0x0000780014057810 */ /* 0x000fe40007f7e0ff */
[----:B------:R-:W-:Y:S02]  /*7d20*/  SHF.R.U64 R24, R24, 0x3, RZ ;  /* 0x0000000318187819 */ /* 0x000fe400000012ff */
[----:B------:R-:W-:Y:S01]  /*7d30*/  SHF.R.U64 R12, R12, 0x3, RZ ;  /* 0x000000030c0c7819 */ /* 0x000fe200000012ff */
[----:B------:R-:W-:Y:S01]  /*7d40*/  IMAD.X R37, RZ, RZ, R21, P3 ;  /* 0x000000ffff257224 */ /* 0x000fe200018e0615 */
[----:B------:R-:W-:-:S02]  /*7d50*/  SHF.R.U64 R32, R32, 0x3, RZ ;  /* 0x0000000320207819 */ /* 0x000fc400000012ff */
[----:B------:R-:W-:Y:S02]  /*7d60*/  LOP3.LUT R20, R9, R20, RZ, 0x3c, !PT ;  /* 0x0000001409147212 */ /* 0x000fe400078e3cff */
[----:B------:R-:W-:Y:S01]  /*7d70*/  LOP3.LUT R24, R24, R25, RZ, 0x3c, !PT ;  /* 0x0000001918187212 */ /* 0x000fe200078e3cff */
[--C-:B------:R-:W-:Y:S01]  /*7d80*/  IMAD.X R25, RZ, RZ, R21.reuse, P6 ;  /* 0x000000ffff197224 */ /* 0x100fe200030e0615 */
[----:B------:R-:W-:Y:S01]  /*7d90*/  LOP3.LUT R12, R12, R13, RZ, 0x3c, !PT ;  /* 0x0000000d0c0c7212 */ /* 0x000fe200078e3cff */
[----:B------:R-:W-:Y:S01]  /*7da0*/  IMAD.X R13, RZ, RZ, R21, P5 ;  /* 0x000000ffff0d7224 */ /* 0x000fe200028e0615 */
[----:B-1----:R1:W-:Y:S01]  /*7db0*/  @!P2 ST.E desc[UR36][R42.64], R0 ;  /* 0x000000002a00a985 */ /* 0x0023e2000c101924 */
[----:B------:R-:W-:Y:S02]  /*7dc0*/  LOP3.LUT R32, R32, R33, RZ, 0x3c, !PT ;  /* 0x0000002120207212 */ /* 0x000fe400078e3cff */
[----:B------:R-:W-:Y:S02]  /*7dd0*/  IADD3.X R33, RZ, R21, RZ, P4, !PT ;  /* 0x00000015ff217210 */ /* 0x000fe400027fe4ff */
[----:B------:R-:W-:Y:S01]  /*7de0*/  LOP3.LUT R4, R5, 0x180, RZ, 0xc0, !PT ;  /* 0x0000018005047812 */ /* 0x000fe200078ec0ff */
[----:B--2---:R2:W-:Y:S03]  /*7df0*/  @!P0 ST.E desc[UR36][R44.64], R3 ;  /* 0x000000032c008985 */ /* 0x0045e6000c101924 */
[----:B------:R-:W-:Y:S01]  /*7e00*/  SHF.R.U64 R4, R4, 0x3, RZ ;  /* 0x0000000304047819 */ /* 0x000fe200000012ff */
[C---:B-1----:R-:W-:Y:S01]  /*7e10*/  IMAD R43, R40.reuse, UR5, R41 ;  /* 0x00000005282b7c24 */ /* 0x042fe2000f8e0229 */
[----:B------:R1:W5:Y:S01]  /*7e20*/  LD.E.128 R8, desc[UR36][R20.64] ;  /* 0x0000002414087980 */ /* 0x000362000c101d00 */
[----:B--2---:R-:W2:Y:S01]  /*7e30*/  @P1 LDC R45, c[0x0][0xbf0] ;  /* 0x0002fc00ff2d1b82 */ /* 0x004ea20000000800 */
[----:B------:R-:W-:Y:S01]  /*7e40*/  IMAD.WIDE.U32 R40, R40, UR4, RZ ;  /* 0x0000000428287c25 */ /* 0x000fe2000f8e00ff */
[----:B------:R-:W-:Y:S01]  /*7e50*/  ULDC.64 UR4, c[0x0][0xae8] ;  /* 0x0002ba0000047ab9 */ /* 0x000fe20000000a00 */
[----:B------:R-:W-:Y:S01]  /*7e60*/  LOP3.LUT R36, R4, R5, RZ, 0x3c, !PT ;  /* 0x0000000504247212 */ /* 0x000fe200078e3cff */
[----:B------:R-:W5:Y:S01]  /*7e70*/  LD.E.128 R24, desc[UR36][R24.64] ;  /* 0x0000002418187980 */ /* 0x000f62000c101d00 */
[----:B------:R-:W-:-:S02]  /*7e80*/  IMAD R0, R143, 0x60, R144 ;  /* 0x000000608f007824 */ /* 0x000fc400078e0290 */
[----:B-1----:R-:W-:Y:S01]  /*7e90*/  IMAD.IADD R21, R41, 0x1, R43 ;  /* 0x0000000129157824 */ /* 0x002fe200078e022b */
[----:B------:R-:W5:Y:S01]  /*7ea0*/  LD.E.128 R4, desc[UR36][R6.64] ;  /* 0x0000002406047980 */ /* 0x000f62000c101d00 */
[----:B------:R-:W-:Y:S02]  /*7eb0*/  IMAD R3, R46, UR4, RZ ;  /* 0x000000042e037c24 */ /* 0x000fe4000f8e02ff */
[----:B------:R-:W-:Y:S01]  /*7ec0*/  IMAD.MOV.U32 R20, RZ, RZ, R40 ;  /* 0x000000ffff147224 */ /* 0x000fe200078e0028 */
[----:B------:R-:W5:Y:S01]  /*7ed0*/  LD.E.128 R12, desc[UR36][R12.64] ;  /* 0x000000240c0c7980 */ /* 0x000f62000c101d00 */
[----:B------:R-:W-:Y:S02]  /*7ee0*/  IMAD R42, R139, 0xc0, R0 ;  /* 0x000000c08b2a7824 */ /* 0x000fe400078e0200 */
[C---:B------:R-:W-:Y:S01]  /*7ef0*/  IMAD R3, R138.reuse, UR5, R3 ;  /* 0x000000058a037c24 */ /* 0x040fe2000f8e0203 */
[----:B------:R-:W5:Y:S01]  /*7f00*/  LD.E.128 R32, desc[UR36][R32.64] ;  /* 0x0000002420207980 */ /* 0x000f62000c101d00 */
[----:B------:R-:W-:Y:S01]  /*7f10*/  IMAD.WIDE.U32 R20, R138, UR4, R20 ;  /* 0x000000048a147c25 */ /* 0x000fe2000f8e0014 */
[----:B------:R-:W-:-:S02]  /*7f20*/  ULDC.64 UR4, c[0x0][0xaf0] ;  /* 0x0002bc0000047ab9 */ /* 0x000fc40000000a00 */
[----:B------:R-:W5:Y:S01]  /*7f30*/  LD.E.128 R36, desc[UR36][R36.64] ;  /* 0x0000002424247980 */ /* 0x000f62000c101d00 */
[----:B0-----:R-:W-:Y:S01]  /*7f40*/  @P1 IMAD.HI.U32 R0, R42, R51, RZ ;  /* 0x000000332a001227 */ /* 0x001fe200078e00ff */
[----:B------:R-:W-:Y:S01]  /*7f50*/  @!PT LDS RZ, [RZ] ;  /* 0x00000000fffff984 */ /* 0x000fe20000000800 */
[----:B------:R-:W-:Y:S01]  /*7f60*/  @!PT LDS RZ, [RZ] ;  /* 0x00000000fffff984 */ /* 0x000fe20000000800 */
[----:B------:R-:W-:Y:S01]  /*7f70*/  @!PT LDS RZ, [RZ] ;  /* 0x00000000fffff984 */ /* 0x000fe20000000800 */
[----:B------:R-:W-:Y:S01]  /*7f80*/  @!PT LDS RZ, [RZ] ;  /* 0x00000000fffff984 */ /* 0x000fe20000000800 */
[----:B------:R0:W-:Y:S06]  /*7f90*/  MEMBAR.ALL.CTA ;  /* 0x0000000000007992 */ /* 0x0001ec0000008000 */
[----:B0-----:R-:W0:Y:S01]  /*7fa0*/  FENCE.VIEW.ASYNC.S ;  /* 0x00000000000073c6 */ /* 0x001e220000000000 */
[----:B------:R-:W-:Y:S01]  /*7fb0*/  IMAD.IADD R21, R21, 0x1, R3 ;  /* 0x0000000115157824 */ /* 0x000fe200078e0203 */
[----:B------:R-:W-:Y:S01]  /*7fc0*/  MOV R3, R42 ;  /* 0x0000002a00037202 */ /* 0x000fe20000000f00 */
[----:B------:R-:W-:Y:S01]  /*7fd0*/  IMAD R40, R141, UR4, RZ ;  /* 0x000000048d287c24 */ /* 0x000fe2000f8e02ff */
[----:B--2---:R-:W-:Y:S01]  /*7fe0*/  @P1 SHF.R.U32.HI R3, RZ, R45, R0 ;  /* 0x0000002dff031219 */ /* 0x004fe20000011600 */
[----:B------:R-:W-:-:S03]  /*7ff0*/  IMAD.WIDE.U32 R20, R47, UR4, R20 ;  /* 0x000000042f147c25 */ /* 0x000fc6000f8e0014 */
[--C-:B------:R-:W-:Y:S01]  /*8000*/  SHF.R.S32.HI R0, RZ, 0x1f, R3.reuse ;  /* 0x0000001fff007819 */ /* 0x100fe20000011403 */
[----:B------:R-:W-:Y:S01]  /*8010*/  IMAD R41, R47, UR5, R40 ;  /* 0x000000052f297c24 */ /* 0x000fe2000f8e0228 */
[----:B------:R-:W-:Y:S01]  /*8020*/  ULDC.64 UR4, c[0x0][0xae0] ;  /* 0x0002b80000047ab9 */ /* 0x000fe20000000a00 */
[----:B------:R-:W-:Y:S02]  /*8030*/  IMAD.MOV R43, RZ, RZ, -R3 ;  /* 0x000000ffff2b7224 */ /* 0x000fe400078e0a03 */
[----:B------:R-:W-:Y:S02]  /*8040*/  IMAD.IADD R21, R21, 0x1, R41 ;  /* 0x0000000115157824 */ /* 0x000fe400078e0229 */
[----:B------:R-:W-:Y:S02]  /*8050*/  IMAD R0, R0, UR4, RZ ;  /* 0x0000000400007c24 */ /* 0x000fe4000f8e02ff */
[----:B------:R-:W-:Y:S02]  /*8060*/  IMAD R41, R28, R43, R42 ;  /* 0x0000002b1c297224 */ /* 0x000fe400078e022a */
[----:B------:R-:W-:-:S03]  /*8070*/  IMAD R43, R3, UR5, R0 ;  /* 0x00000005032b7c24 */ /* 0x000fc6000f8e0200 */
[----:B------:R-:W-:Y:S01]  /*8080*/  SHF.R.S32.HI R0, RZ, 0x1f, R41 ;  /* 0x0000001fff007819 */ /* 0x000fe20000011429 */
[----:B------:R-:W-:Y:S01]  /*8090*/  IMAD.WIDE.U32 R20, R3, UR4, R20 ;  /* 0x0000000403147c25 */ /* 0x000fe2000f8e0014 */
[----:B------:R-:W-:-:S03]  /*80a0*/  ULDC.64 UR4, c[0x0][0xad8] ;  /* 0x0002b60000047ab9 */ /* 0x000fc60000000a00 */
[----:B------:R-:W-:Y:S02]  /*80b0*/  IMAD R0, R0, UR4, RZ ;  /* 0x0000000400007c24 */ /* 0x000fe4000f8e02ff */
[----:B------:R-:W-:Y:S02]  /*80c0*/  IMAD.IADD R21, R21, 0x1, R43 ;  /* 0x0000000115157824 */ /* 0x000fe400078e022b */
[----:B------:R-:W-:Y:S02]  /*80d0*/  IMAD R3, R41, UR5, R0 ;  /* 0x0000000529037c24 */ /* 0x000fe4000f8e0200 */
[----:B------:R-:W-:Y:S02]  /*80e0*/  IMAD R0, R139, 0xc0, R144 ;  /* 0x000000c08b007824 */ /* 0x000fe400078e0290 */
[----:B------:R-:W-:Y:S01]  /*80f0*/  IMAD.WIDE.U32 R20, R41, UR4, R20 ;  /* 0x0000000429147c25 */ /* 0x000fe2000f8e0014 */
[----:B------:R-:W-:Y:S02]  /*8100*/  UIADD3 UR4, UR41, 0x2d820, URZ ;  /* 0x0002d82029047890 */ /* 0x000fe4000fffe03f */
[----:B------:R-:W-:Y:S01]  /*8110*/  ISETP.GE.AND P0, PT, R0, R49, PT ;  /* 0x000000310000720c */ /* 0x000fe20003f06270 */
[----:B------:R-:W-:Y:S01]  /*8120*/  IMAD.IADD R3, R21, 0x1, R3 ;  /* 0x0000000115037824 */ /* 0x000fe200078e0203 */
[----:B------:R-:W-:Y:S01]  /*8130*/  LEA R28, P1, R20, UR6, 0x1 ;  /* 0x00000006141c7c11 */ /* 0x000fe2000f8208ff */
[----:B------:R-:W-:-:S03]  /*8140*/  UPRMT UR4, URZ, 0x654, UR4 ;  /* 0x000006543f047896 */ /* 0x000fc60008000004 */
[----:B------:R-:W-:Y:S01]  /*8150*/  LEA.HI.X R3, R20, UR7, R3, 0x1, P1 ;  /* 0x0000000714037c11 */ /* 0x000fe200088f0c03 */
[----:B0-----:R0:W1:Y:S01]  /*8160*/  SHFL.IDX PT, R40, R28, RZ, 0x1c1f ;  /* 0x001c1fff1c287589 */ /* 0x00106200000e0000 */
[----:B------:R-:W-:Y:S03]  /*8170*/  BSSY B1, `(.L_x_10199) ;  /* 0x0000010000017945 */ /* 0x000fe60003800000 */
[----:B------:R0:W2:Y:S01]  /*8180*/  SHFL.IDX PT, R41, R3, RZ, 0x1c1f ;  /* 0x001c1fff03297589 */ /* 0x0000a200000e0000 */
[----:B------:R-:W-:Y:S01]  /*8190*/  SYNCS.ARRIVE.TRANS64.RED.A1T0 RZ, [UR4], RZ ;  /* 0x000000ffffff79a7 */ /* 0x000fe20008100404 */
[----:B------:R-:W-:Y:S05]  /*81a0*/  @P0 BRA `(.L_x_10200) ;  /* 0x0000000000300947 */ /* 0x000fea0003800000 */
[----:B------:R-:W-:Y:S02]  /*81b0*/  ULDC UR4, c[0x0][0xac8] ;  /* 0x0002b20000047ab9 */ /* 0x000fe40000000800 */
[----:B------:R-:W-:Y:S02]  /*81c0*/  ISETP.GE.AND P1, PT, R140, UR4, PT ;  /* 0x000000048c007c0c */ /* 0x000fe4000bf26270 */
[----:B------:R-:W-:Y:S02]  /*81d0*/  ISETP.GE.AND P2, PT, R142, UR4, PT ;  /* 0x000000048e007c0c */ /* 0x000fe4000bf46270 */
[----:B------:R-:W-:-:S09]  /*81e0*/  ISETP.GE.AND P0, PT, R137, UR4, PT ;  /* 0x0000000489007c0c */ /* 0x000fd2000bf06270 */
[-C--:B-1----:R-:W-:Y:S02]  /*81f0*/  @!P1 LEA R42, P3, R140, R40.reuse, 0x1 ;  /* 0x000000288c2a9211 */ /* 0x082fe400078608ff */
[----:B------:R-:W-:Y:S02]  /*8200*/  @!P2 LEA R44, P4, R142, R40, 0x1 ;  /* 0x000000288e2ca211 */ /* 0x000fe400078808ff */
[----:B--2---:R-:W-:Y:S01]  /*8210*/  @!P0 IMAD.WIDE R20, R137, 0x2, R40 ;  /* 0x0000000289148825 */ /* 0x004fe200078e0228 */
[-C--:B------:R-:W-:Y:S02]  /*8220*/  @!P1 LEA.HI.X R43, R140, R41.reuse, R154, 0x1, P3 ;  /* 0x000000298c2b9211 */ /* 0x080fe400018f0c9a */
[----:B------:R-:W-:Y:S02]  /*8230*/  @!P2 LEA.HI.X R45, R142, R41, R153, 0x1, P4 ;  /* 0x000000298e2da211 */ /* 0x000fe400020f0c99 */
[----:B-----5:R3:W-:Y:S04]  /*8240*/  @!P0 ST.E.128 desc[UR36][R20.64], R8 ;  /* 0x0000000814008985 */ /* 0x0207e8000c101d24 */
[----:B------:R3:W-:Y:S04]  /*8250*/  @!P1 ST.E.128 desc[UR36][R42.64], R24 ;  /* 0x000000182a009985 */ /* 0x0007e8000c101d24 */
[----:B------:R3:W-:Y:S02]  /*8260*/  @!P2 ST.E.128 desc[UR36][R44.64], R32 ;  /* 0x000000202c00a985 */ /* 0x0007e4000c101d24 */
.L_x_10200:
[----:B------:R-:W-:Y:S05]  /*8270*/  BSYNC B1 ;  /* 0x0000000000017941 */ /* 0x000fea0003800000 */
.L_x_10199:
[----:B------:R-:W-:Y:S01]  /*8280*/  IADD3 R0, R0, 0x60, RZ ;  /* 0x0000006000007810 */ /* 0x000fe20007ffe0ff */
[----:B---3-5:R3:W4:Y:S03]  /*8290*/  SHFL.IDX PT, R11, R3, 0x1, 0x1c1f ;  /* 0x003c1f00030b7f89 */ /* 0x02872600000e0000 */
[----:B------:R-:W-:Y:S01]  /*82a0*/  ISETP.GE.AND P0, PT, R0, R49, PT ;  /* 0x000000310000720c */ /* 0x000fe20003f06270 */
[----:B------:R3:W0:-:S12]  /*82b0*/  SHFL.IDX PT, R10, R28, 0x1, 0x1c1f ;  /* 0x003c1f001c0a7f89 */ /* 0x00061800000e0000 */
[----:B---3--:R-:W-:Y:S05]  /*82c0*/  @P0 BRA `(.L_x_10201) ;  /* 0x0000000800880947 */ /* 0x008fea0003800000 */
[----:B------:R-:W-:Y:S02]  /*82d0*/  ULDC UR4, c[0x0][0xac8] ;  /* 0x0002b20000047ab9 */ /* 0x000fe40000000800 */
[----:B------:R-:W-:Y:S02]  /*82e0*/  ISETP.GE.AND P2, PT, R140, UR4, PT ;  /* 0x000000048c007c0c */ /* 0x000fe4000bf46270 */
[----:B------:R-:W-:-:S11]  /*82f0*/  ISETP.GE.AND P1, PT, R137, UR4, PT ;  /* 0x0000000489007c0c */ /* 0x000fd6000bf26270 */
[C---:B0-----:R-:W-:Y:S02]  /*8300*/  @!P2 LEA R20, P0, R140.reuse, R10, 0x1 ;  /* 0x0000000a8c14a211 */ /* 0x041fe400078008ff */
[----:B----4-:R-:W-:Y:S02]  /*8310*/  @!P1 IMAD.WIDE R8, R137, 0x2, R10 ;  /* 0x0000000289089825 */ /* 0x010fe400078e020a */
[----:B------:R-:W-:Y:S02]  /*8320*/  @!P2 LEA.HI.X R21, R140, R11, R154, 0x1, P0 ;  /* 0x0000000b8c15a211 */ /* 0x000fe400000f0c9a */
[----:B------:R-:W-:Y:S01]  /*8330*/  ISETP.GE.AND P0, PT, R142, UR4, PT ;  /* 0x000000048e007c0c */ /* 0x000fe2000bf06270 */
[----:B------:R3:W-:Y:S04]  /*8340*/  @!P1 ST.E.128 desc[UR36][R8.64], R4 ;  /* 0x0000000408009985 */ /* 0x0007e8000c101d24 */
[----:B------:R3:W-:Y:S08]  /*8350*/  @!P2 ST.E.128 desc[UR36][R20.64], R12 ;  /* 0x0000000c1400a985 */ /* 0x0007f0000c101d24 */
[----:B------:R-:W-:Y:S05]  /*8360*/  @P0 BRA `(.L_x_10201) ;  /* 0x0000000800600947 */ /* 0x000fea0003800000 */
[----:B---3--:R-:W-:-:S04]  /*8370*/  LEA R4, P0, R142, R10, 0x1 ;  /* 0x0000000a8e047211 */ /* 0x008fc800078008ff */
[----:B------:R-:W-:-:S05]  /*8380*/  LEA.HI.X R5, R142, R11, R153, 0x1, P0 ;  /* 0x0000000b8e057211 */ /* 0x000fca00000f0c99 */
[----:B------:R0:W-:Y:S01]  /*8390*/  ST.E.128 desc[UR36][R4.64], R36 ;  /* 0x0000002404007985 */ /* 0x0001e2000c101d24 */
[----:B------:R-:W-:Y:S05]  /*83a0*/  BRA `(.L_x_10201) ;  /* 0x0000000800507947 */ /* 0x000fea0003800000 */
.L_x_10197:
[----:B------:R-:W1:Y:S01]  /*83b0*/  LDC.64 R6, c[0x0][0xc00] ;  /* 0x00030000ff067b82 */ /* 0x000e620000000a00 */
[C---:B------:R-:W-:Y:S01]  /*83c0*/  IMAD.SHL.U32 R5, R136.reuse, 0x4, RZ ;  /* 0x0000000488057824 */ /* 0x040fe200078e00ff */
[----:B------:R-:W-:Y:S01]  /*83d0*/  SHF.L.U64.HI R0, R136, 0x2, R141 ;  /* 0x0000000288007819 */ /* 0x000fe2000001028d */
[----:B------:R-:W-:Y:S01]  /*83e0*/  ULDC.64 UR4, c[0x0][0xc08] ;  /* 0x0003020000047ab9 */ /* 0x000fe20000000a00 */
[----:B------:R-:W-:-:S04]  /*83f0*/  IMAD.MOV.U32 R3, RZ, RZ, RZ ;  /* 0x000000ffff037224 */ /* 0x000fc800078e00ff */
[----:B------:R-:W2:Y:S01]  /*8400*/  LDC R25, c[0x0][0xbe8] ;  /* 0x0002fa00ff197b82 */ /* 0x000ea20000000800 */
[----:B-1----:R-:W-:Y:S02]  /*8410*/  ISETP.NE.U32.AND P0, PT, R6, RZ, PT ;  /* 0x000000ff0600720c */ /* 0x002fe40003f05070 */
[----:B------:R-:W-:Y:S02]  /*8420*/  IADD3 R6, P1, R5, R6, RZ ;  /* 0x0000000605067210 */ /* 0x000fe40007f3e0ff */
[----:B------:R-:W-:-:S03]  /*8430*/  ISETP.NE.AND.EX P0, PT, R7, RZ, PT, P0 ;  /* 0x000000ff0700720c */ /* 0x000fc60003f05300 */
[----:B------:R-:W-:Y:S01]  /*8440*/  IMAD.X R7, R0, 0x1, R7, P1 ;  /* 0x0000000100077824 */ /* 0x000fe200008e0607 */
[----:B------:R-:W-:-:S04]  /*8450*/  ISETP.NE.U32.AND P1, PT, RZ, UR4, PT ;  /* 0x00000004ff007c0c */ /* 0x000fc8000bf25070 */
[----:B------:R-:W-:-:S05]  /*8460*/  ISETP.NE.AND.EX P1, PT, RZ, UR5, PT, P1 ;  /* 0x00000005ff007c0c */ /* 0x000fca000bf25310 */
[----:B------:R1:W5:Y:S08]  /*8470*/  @P0 LDG.E R3, desc[UR36][R6.64] ;  /* 0x0000002406030981 */ /* 0x000370000c1e1900 */
[----:B------:R-:W-:Y:S01]  /*8480*/  @P1 IADD3 R4, P2, R5, UR4, RZ ;  /* 0x0000000405041c10 */ /* 0x000fe2000ff5e0ff */
[----:B------:R-:W-:-:S03]  /*8490*/  ULDC UR4, c[0x0][0xa88] ;  /* 0x0002a20000047ab9 */ /* 0x000fc60000000800 */
[----:B------:R-:W-:Y:S01]  /*84a0*/  @P1 IADD3.X R5, R0, UR5, RZ, P2, !PT ;  /* 0x0000000500051c10 */ /* 0x000fe200097fe4ff */
[----:B------:R-:W-:-:S06]  /*84b0*/  IMAD.U32 R0, RZ, RZ, UR4 ;  /* 0x00000004ff007e24 */ /* 0x000fcc000f8e00ff */
[----:B------:R1:W5:Y:S01]  /*84c0*/  @P1 LDG.E R0, desc[UR36][R4.64] ;  /* 0x0000002404001981 */ /* 0x000362000c1e1900 */
[----:B--2---:R-:W-:Y:S02]  /*84d0*/  ISETP.NE.AND P2, PT, R25, 0x1, PT ;  /* 0x000000011900780c */ /* 0x004fe40003f45270 */
[----:B------:R-:W-:-:S11]  /*84e0*/  ISETP.GE.AND P3, PT, R155, 0xc0, PT ;  /* 0x000000c09b00780c */ /* 0x000fd60003f66270 */
[----:B------:R-:W2:Y:S01]  /*84f0*/  @P2 LDC R14, c[0x0][0xbec] ;  /* 0x0002fb00ff0e2b82 */ /* 0x000ea20000000800 */
[----:B-1----:R-:W-:Y:S05]  /*8500*/  @P1 BRA `(.L_x_10202) ;  /* 0x0000000000101947 */ /* 0x002fea0003800000 */
[----:B------:R-:W-:Y:S05]  /*8510*/  @!P0 BRA `(.L_x_10202) ;  /* 0x00000000000c8947 */ /* 0x000fea0003800000 */
[----:B------:R-:W3:Y:S04]  /*8520*/  LDG.E R5, desc[UR36][R6.64] ;  /* 0x0000002406057981 */ /* 0x000ee8000c1e1900 */
[----:B-----5:R-:W3:Y:S02]  /*8530*/  LDG.E R0, desc[UR36][R6.64+0x4] ;  /* 0x0000042406007981 */ /* 0x020ee4000c1e1900 */
[----:B---3--:R-:W-:-:S07]  /*8540*/  IADD3 R0, -R5, R0, RZ ;  /* 0x0000000005007210 */ /* 0x008fce0007ffe1ff */
.L_x_10202:
[----:B------:R-:W-:Y:S01]  /*8550*/  BSSY B1, `(.L_x_10203) ;  /* 0x000002e000017945 */ /* 0x000fe20003800000 */
[----:B------:R-:W-:Y:S02]  /*8560*/  SHF.R.S32.HI R12, RZ, 0x1f, R138 ;  /* 0x0000001fff0c7819 */ /* 0x000fe4000001148a */
[----:B------:R-:W-:Y:S02]  /*8570*/  SEL R13, R136, RZ, !P0 ;  /* 0x000000ff880d7207 */ /* 0x000fe40004000000 */
[----:B------:R-:W-:Y:S02]  /*8580*/  SEL R141, R141, RZ, !P0 ;  /* 0x000000ff8d8d7207 */ /* 0x000fe40004000000 */
[----:B-----5:R-:W-:Y:S01]  /*8590*/  SHF.R.S32.HI R10, RZ, 0x1f, R3 ;  /* 0x0000001fff0a7819 */ /* 0x020fe20000011403 */
[----:B------:R-:W-:Y:S06]  /*85a0*/  @P3 BRA `(.L_x_10204) ;  /* 0x0000000000a03947 */ /* 0x000fec0003800000 */
[----:B------:R-:W1:Y:S01]  /*85b0*/  S2R R4, SR_TID.X ;  /* 0x0000000000047919 */ /* 0x000e620000002100 */
[----:B------:R-:W3:Y:S02]  /*85c0*/  LDC R11, c[0x0][0xbe8] ;  /* 0x0002fa00ff0b7b82 */ /* 0x000ee40000000800 */
[----:B---3--:R-:W-:Y:S02]  /*85d0*/  IMAD R5, R0, R11, RZ ;  /* 0x0000000b00057224 */ /* 0x008fe400078e02ff */
[----:B-1----:R-:W-:-:S04]  /*85e0*/  IMAD R4, R139, 0xc0, R4 ;  /* 0x000000c08b047824 */ /* 0x002fc800078e0204 */
[----:B------:R-:W-:-:S05]  /*85f0*/  VIADD R8, R4, 0xffffff80 ;  /* 0xffffff8004087836 */ /* 0x000fca0000000000 */
        /* <DEDUP_REMOVED lines=9> */
[----:B------:R-:W1:Y:S01]  /*8690*/  @P0 LDC R15, c[0x0][0xbec] ;  /* 0x0002fb00ff0f0b82 */ /* 0x000e620000000800 */
[----:B------:R-:W-:Y:S01]  /*86a0*/  IMAD R9, R138, UR5, R9 ;  /* 0x000000058a097c24 */ /* 0x000fe2000f8e0209 */
[----:B------:R-:W-:-:S04]  /*86b0*/  ULDC.64 UR4, c[0x0][0xb98] ;  /* 0x0002e60000047ab9 */ /* 0x000fc80000000a00 */
[----:B------:R-:W-:Y:S02]  /*86c0*/  IADD3 R5, R5, R9, RZ ;  /* 0x0000000905057210 */ /* 0x000fe40007ffe0ff */
[----:B------:R-:W3:Y:S01]  /*86d0*/  @P0 LDC R21, c[0x0][0xbf0] ;  /* 0x0002fc00ff150b82 */ /* 0x000ee20000000800 */
[----:B------:R-:W-:-:S04]  /*86e0*/  IMAD.WIDE.U32 R4, R13, UR4, R4 ;  /* 0x000000040d047c25 */ /* 0x000fc8000f8e0004 */
[----:B-1----:R-:W-:-:S05]  /*86f0*/  @P0 IMAD.HI.U32 R6, R8, R15, RZ ;  /* 0x0000000f08060227 */ /* 0x002fca00078e00ff */
        /* <DEDUP_REMOVED lines=19> */
.L_x_10204:
[----:B------:R-:W-:Y:S05]  /*8830*/  BSYNC B1 ;  /* 0x0000000000017941 */ /* 0x000fea0003800000 */
.L_x_10203:
[----:B------:R-:W3:Y:S01]  /*8840*/  @P2 LDC R9, c[0x0][0xbf0] ;  /* 0x0002fc00ff092b82 */ /* 0x000ee20000000800 */
[----:B------:R-:W-:Y:S01]  /*8850*/  ULDC.64 UR4, c[0x0][0xaa0] ;  /* 0x0002a80000047ab9 */ /* 0x000fe20000000a00 */
[----:B-1----:R-:W-:Y:S01]  /*8860*/  IMAD R6, R143, 0x60, R144 ;  /* 0x000000608f067824 */ /* 0x002fe200078e0290 */
[----:B------:R-:W-:Y:S01]  /*8870*/  BSSY B1, `(.L_x_10205) ;  /* 0x0000036000017945 */ /* 0x000fe20003800000 */
[----:B------:R-:W-:Y:S02]  /*8880*/  IMAD R4, R10, UR4, RZ ;  /* 0x000000040a047c24 */ /* 0x000fe4000f8e02ff */
[----:B------:R-:W-:Y:S02]  /*8890*/  IMAD R11, R139, 0xc0, R6 ;  /* 0x000000c08b0b7824 */ /* 0x000fe400078e0206 */
[C---:B------:R-:W-:Y:S02]  /*88a0*/  IMAD R7, R3.reuse, UR5, R4 ;  /* 0x0000000503077c24 */ /* 0x040fe4000f8e0204 */
[----:B------:R-:W-:Y:S01]  /*88b0*/  IMAD.WIDE.U32 R4, R3, UR4, RZ ;  /* 0x0000000403047c25 */ /* 0x000fe2000f8e00ff */
[----:B------:R-:W-:-:S03]  /*88c0*/  ULDC.64 UR4, c[0x0][0xae8] ;  /* 0x0002ba0000047ab9 */ /* 0x000fc60000000a00 */
[----:B------:R-:W-:Y:S02]  /*88d0*/  IMAD.IADD R5, R5, 0x1, R7 ;  /* 0x0000000105057824 */ /* 0x000fe400078e0207 */
[----:B------:R-:W-:Y:S02]  /*88e0*/  IMAD R3, R12, UR4, RZ ;  /* 0x000000040c037c24 */ /* 0x000fe4000f8e02ff */
[----:B--2---:R-:W-:-:S04]  /*88f0*/  @P2 IMAD.HI.U32 R6, R11, R14, RZ ;  /* 0x0000000e0b062227 */ /* 0x004fc800078e00ff */
[C---:B------:R-:W-:Y:S01]  /*8900*/  IMAD R7, R138.reuse, UR5, R3 ;  /* 0x000000058a077c24 */ /* 0x040fe2000f8e0203 */
[----:B------:R-:W-:Y:S01]  /*8910*/  MOV R3, R11 ;  /* 0x0000000b00037202 */ /* 0x000fe20000000f00 */
[----:B------:R-:W-:Y:S01]  /*8920*/  IMAD.WIDE.U32 R4, R138, UR4, R4 ;  /* 0x000000048a047c25 */ /* 0x000fe2000f8e0004 */
[----:B---3--:R-:W-:Y:S01]  /*8930*/  @P2 SHF.R.U32.HI R3, RZ, R9, R6 ;  /* 0x00000009ff032219 */ /* 0x008fe20000011606 */
[----:B------:R-:W-:Y:S02]  /*8940*/  ULDC.64 UR4, c[0x0][0xaf0] ;  /* 0x0002bc0000047ab9 */ /* 0x000fe40000000a00 */
[----:B------:R-:W-:Y:S01]  /*8950*/  IMAD.IADD R5, R5, 0x1, R7 ;  /* 0x0000000105057824 */ /* 0x000fe200078e0207 */
[--C-:B------:R-:W-:Y:S01]  /*8960*/  SHF.R.S32.HI R6, RZ, 0x1f, R3.reuse ;  /* 0x0000001fff067819 */ /* 0x100fe20000011403 */
[----:B------:R-:W-:Y:S02]  /*8970*/  IMAD R7, R141, UR4, RZ ;  /* 0x000000048d077c24 */ /* 0x000fe4000f8e02ff */
[----:B------:R-:W-:-:S02]  /*8980*/  IMAD.MOV R8, RZ, RZ, -R3 ;  /* 0x000000ffff087224 */ /* 0x000fc400078e0a03 */
[C---:B------:R-:W-:Y:S02]  /*8990*/  IMAD R9, R13.reuse, UR5, R7 ;  /* 0x000000050d097c24 */ /* 0x040fe4000f8e0207 */
[----:B------:R-:W-:Y:S01]  /*89a0*/  IMAD.WIDE.U32 R4, R13, UR4, R4 ;  /* 0x000000040d047c25 */ /* 0x000fe2000f8e0004 */
[----:B------:R-:W-:-:S03]  /*89b0*/  ULDC.64 UR4, c[0x0][0xae0] ;  /* 0x0002b80000047ab9 */ /* 0x000fc60000000a00 */
[----:B------:R-:W-:Y:S02]  /*89c0*/  IMAD R7, R25, R8, R11 ;  /* 0x0000000819077224 */ /* 0x000fe400078e020b */
[----:B------:R-:W-:Y:S02]  /*89d0*/  IMAD R8, R6, UR4, RZ ;  /* 0x0000000406087c24 */ /* 0x000fe4000f8e02ff */
[----:B------:R-:W-:Y:S01]  /*89e0*/  IMAD.IADD R5, R5, 0x1, R9 ;  /* 0x0000000105057824 */ /* 0x000fe200078e0209 */
[----:B------:R-:W-:Y:S01]  /*89f0*/  SHF.R.S32.HI R6, RZ, 0x1f, R7 ;  /* 0x0000001fff067819 */ /* 0x000fe20000011407 */
[C---:B------:R-:W-:Y:S02]  /*8a00*/  IMAD R9, R3.reuse, UR5, R8 ;  /* 0x0000000503097c24 */ /* 0x040fe4000f8e0208 */
[----:B------:R-:W-:Y:S01]  /*8a10*/  IMAD.WIDE.U32 R4, R3, UR4, R4 ;  /* 0x0000000403047c25 */ /* 0x000fe2000f8e0004 */
[----:B------:R-:W-:-:S03]  /*8a20*/  ULDC.64 UR4, c[0x0][0xad8] ;  /* 0x0002b60000047ab9 */ /* 0x000fc60000000a00 */
[----:B------:R-:W-:Y:S02]  /*8a30*/  IMAD R6, R6, UR4, RZ ;  /* 0x0000000406067c24 */ /* 0x000fe4000f8e02ff */
[----:B------:R-:W-:Y:S02]  /*8a40*/  IMAD.IADD R5, R5, 0x1, R9 ;  /* 0x0000000105057824 */ /* 0x000fe400078e0209 */
[----:B------:R-:W-:Y:S02]  /*8a50*/  IMAD R25, R0, R25, RZ ;  /* 0x0000001900197224 */ /* 0x000fe400078e02ff */
[----:B------:R-:W-:Y:S02]  /*8a60*/  IMAD R0, R139, 0xc0, R144 ;  /* 0x000000c08b007824 */ /* 0x000fe400078e0290 */
[C---:B------:R-:W-:Y:S02]  /*8a70*/  IMAD R3, R7.reuse, UR5, R6 ;  /* 0x0000000507037c24 */ /* 0x040fe4000f8e0206 */
[----:B------:R-:W-:Y:S01]  /*8a80*/  IMAD.WIDE.U32 R4, R7, UR4, R4 ;  /* 0x0000000407047c25 */ /* 0x000fe2000f8e0004 */
[----:B------:R-:W-:Y:S01]  /*8a90*/  ISETP.GE.AND P0, PT, R0, R25, PT ;  /* 0x000000190000720c */ /* 0x000fe20003f06270 */
[----:B------:R-:W-:-:S03]  /*8aa0*/  ULDC.64 UR4, c[0x0][0xa80] ;  /* 0x0002a00000047ab9 */ /* 0x000fc60000000a00 */
[----:B------:R-:W-:Y:S02]  /*8ab0*/  IADD3 R3, R5, R3, RZ ;  /* 0x0000000305037210 */ /* 0x000fe40007ffe0ff */
[----:B------:R-:W-:-:S04]  /*8ac0*/  LEA R6, P1, R4, UR4, 0x1 ;  /* 0x0000000404067c11 */ /* 0x000fc8000f8208ff */
[----:B------:R-:W-:Y:S02]  /*8ad0*/  LEA.HI.X R3, R4, UR5, R3, 0x1, P1 ;  /* 0x0000000504037c11 */ /* 0x000fe400088f0c03 */
[----:B------:R1:W2:Y:S04]  /*8ae0*/  SHFL.IDX PT, R4, R6, RZ, 0x1c1f ;  /* 0x001c1fff06047589 */ /* 0x0002a800000e0000 */
        /* <DEDUP_REMOVED lines=8> */
[----:B---3--:R-:W-:Y:S01]  /*8b70*/  @!P2 IMAD.WIDE R8, R137, 0x2, R4 ;  /* 0x000000028908a825 */ /* 0x008fe200078e0204 */
[-C--:B------:R-:W-:Y:S02]  /*8b80*/  @!P3 LEA.HI.X R11, R140, R5.reuse, R154, 0x1, P0 ;  /* 0x000000058c0bb211 */ /* 0x080fe400000f0c9a */
[----:B------:R-:W-:Y:S02]  /*8b90*/  @!P4 LEA.HI.X R13, R142, R5, R153, 0x1, P1 ;  /* 0x000000058e0dc211 */ /* 0x000fe400008f0c99 */
[----:B------:R4:W-:Y:S04]  /*8ba0*/  @!P2 ST.E.128 desc[UR36][R8.64], RZ ;  /* 0x000000ff0800a985 */ /* 0x0009e8000c101d24 */
[----:B------:R4:W-:Y:S04]  /*8bb0*/  @!P3 ST.E.128 desc[UR36][R10.64], RZ ;  /* 0x000000ff0a00b985 */ /* 0x0009e8000c101d24 */
[----:B------:R4:W-:Y:S02]  /*8bc0*/  @!P4 ST.E.128 desc[UR36][R12.64], RZ ;  /* 0x000000ff0c00c985 */ /* 0x0009e4000c101d24 */
.L_x_10206:
[----:B------:R-:W-:Y:S05]  /*8bd0*/  BSYNC B1 ;  /* 0x0000000000017941 */ /* 0x000fea0003800000 */
.L_x_10205:
[----:B------:R-:W-:Y:S01]  /*8be0*/  VIADD R0, R0, 0x60 ;  /* 0x0000006000007836 */ /* 0x000fe20000000000 */
[----:B---3--:R3:W0:Y:S04]  /*8bf0*/  SHFL.IDX PT, R5, R3, 0x1, 0x1c1f ;  /* 0x003c1f0003057f89 */ /* 0x00862800000e0000 */
[----:B------:R-:W-:Y:S01]  /*8c00*/  ISETP.GE.AND P0, PT, R0, R25, PT ;  /* 0x000000190000720c */ /* 0x000fe20003f06270 */
[----:B--2---:R3:W2:-:S12]  /*8c10*/  SHFL.IDX PT, R4, R6, 0x1, 0x1c1f ;  /* 0x003c1f0006047f89 */ /* 0x00469800000e0000 */
[----:B---3--:R-:W-:Y:S05]  /*8c20*/  @P0 BRA `(.L_x_10201) ;  /* 0x0000000000300947 */ /* 0x008fea0003800000 */
[----:B------:R-:W-:Y:S02]  /*8c30*/  ULDC UR4, c[0x0][0xac8] ;  /* 0x0002b20000047ab9 */ /* 0x000fe40000000800 */
[----:B------:R-:W-:Y:S02]  /*8c40*/  ISETP.GE.AND P3, PT, R140, UR4, PT ;  /* 0x000000048c007c0c */ /* 0x000fe4000bf66270 */
[----:B------:R-:W-:Y:S02]  /*8c50*/  ISETP.GE.AND P4, PT, R142, UR4, PT ;  /* 0x000000048e007c0c */ /* 0x000fe4000bf86270 */
[----:B------:R-:W-:-:S09]  /*8c60*/  ISETP.GE.AND P2, PT, R137, UR4, PT ;  /* 0x0000000489007c0c */ /* 0x000fd2000bf46270 */
[-C--:B--2-4-:R-:W-:Y:S02]  /*8c70*/  @!P3 LEA R8, P0, R140, R4.reuse, 0x1 ;  /* 0x000000048c08b211 */ /* 0x094fe400078008ff */
[----:B------:R-:W-:Y:S02]  /*8c80*/  @!P4 LEA R10, P1, R142, R4, 0x1 ;  /* 0x000000048e0ac211 */ /* 0x000fe400078208ff */
[----:B01----:R-:W-:Y:S01]  /*8c90*/  @!P2 IMAD.WIDE R6, R137, 0x2, R4 ;  /* 0x000000028906a825 */ /* 0x003fe200078e0204 */
[-C--:B------:R-:W-:Y:S02]  /*8ca0*/  @!P3 LEA.HI.X R9, R140, R5.reuse, R154, 0x1, P0 ;  /* 0x000000058c09b211 */ /* 0x080fe400000f0c9a */
[----:B------:R-:W-:Y:S02]  /*8cb0*/  @!P4 LEA.HI.X R11, R142, R5, R153, 0x1, P1 ;  /* 0x000000058e0bc211 */ /* 0x000fe400008f0c99 */
[----:B------:R0:W-:Y:S04]  /*8cc0*/  @!P2 ST.E.128 desc[UR36][R6.64], RZ ;  /* 0x000000ff0600a985 */ /* 0x0001e8000c101d24 */
[----:B------:R0:W-:Y:S04]  /*8cd0*/  @!P3 ST.E.128 desc[UR36][R8.64], RZ ;  /* 0x000000ff0800b985 */ /* 0x0001e8000c101d24 */
[----:B------:R0:W-:Y:S02]  /*8ce0*/  @!P4 ST.E.128 desc[UR36][R10.64], RZ ;  /* 0x000000ff0a00c985 */ /* 0x0001e4000c101d24 */
.L_x_10201:
[----:B------:R-:W-:Y:S05]  /*8cf0*/  BSYNC B0 ;  /* 0x0000000000007941 */ /* 0x000fea0003800000 */
.L_x_10196:
[----:B------:R-:W-:Y:S02]  /*8d00*/  ULDC UR4, c[0x0][0xc3c] ;  /* 0x00030f0000047ab9 */ /* 0x000fe40000000800 */
[----:B0-----:R-:W-:-:S13]  /*8d10*/  ISETP.GE.AND P0, PT, R31, UR4, PT ;  /* 0x000000041f007c0c */ /* 0x001fda000bf06270 */
[----:B------:R-:W-:Y:S05]  /*8d20*/  @!P0 BRA `(.L_x_10207) ;  /* 0xffffff8000548947 */ /* 0x000fea000383ffff */
[----:B------:R-:W-:Y:S05]  /*8d30*/  EXIT ;  /* 0x000000000000794d */ /* 0x000fea0003800000 */
.L_x_10168:
        /* <DEDUP_REMOVED lines=16> */
.L_x_10208:
        /* <DEDUP_REMOVED lines=40> */
.L_x_10214:
        /* <DEDUP_REMOVED lines=12> */
.L_x_10213:
[----:B------:R-:W-:Y:S05]  /*9180*/  BSYNC B0 ;  /* 0x0000000000007941 */ /* 0x000fea0003800000 */
.L_x_10212:
        /* <DEDUP_REMOVED lines=20> */
[----:B------:R-:W-:-:S07]  /*92d0*/  IMAD.MOV.U32 R7, RZ, RZ, R9 ;  /* 0x000000ffff077224 */ /* 0x000fce00078e0009 */
.L_x_10210:
[----:B------:R-:W-:-:S05]  /*92e0*/  IADD3 R9, -R3, R4, RZ ;  /* 0x0000000403097210 */ /* 0x000fca0007ffe1ff */
        /* <DEDUP_REMOVED lines=14> */
.L_x_10215:
[----:B---3--:R-:W-:Y:S01]  /*93d0*/  IMAD R16, R16, UR5, R9 ;  /* 0x0000000510107c24 */ /* 0x008fe2000f8e0209 */
[----:B0-----:R-:W-:Y:S01]  /*93e0*/  IABS R2, R0 ;  /* 0x0000000000027213 */ /* 0x001fe20000000000 */
[----:B-12---:R-:W-:Y:S02]  /*93f0*/  IMAD.MOV R7, RZ, RZ, -R3 ;  /* 0x000000ffff077224 */ /* 0x006fe400078e0a03 */
[----:B------:R-:W-:Y:S01]  /*9400*/  VIADD R19, R19, UR4 ;  /* 0x0000000413137c36 */ /* 0x000fe20008000000 */
[----:B------:R-:W-:Y:S01]  /*9410*/  IADD3 R9, -R16, UR6, RZ ;  /* 0x0000000610097c10 */ /* 0x000fe2000fffe1ff */
        /* <DEDUP_REMOVED lines=23> */
.L_x_10211:
[----:B------:R-:W-:Y:S01]  /*9590*/  ULDC UR4, c[0x0][0xc3c] ;  /* 0x00030f0000047ab9 */ /* 0x000fe20000000800 */
[----:B------:R-:W-:Y:S01]  /*95a0*/  MOV R17, RZ ;  /* 0x000000ff00117202 */ /* 0x000fe20000000f00 */
[----:B------:R-:W-:Y:S02]  /*95b0*/  IMAD.U32 R16, RZ, RZ, UR6 ;  /* 0x00000006ff107e24 */ /* 0x000fe4000f8e00ff */
[----:B------:R-:W-:Y:S02]  /*95c0*/  IMAD.MOV.U32 R18, RZ, RZ, RZ ;  /* 0x000000ffff127224 */ /* 0x000fe400078e00ff */
[----:B------:R-:W-:-:S07]  /*95d0*/  IMAD.U32 R19, RZ, RZ, UR4 ;  /* 0x00000004ff137e24 */ /* 0x000fce000f8e00ff */
.L_x_10216:
[----:B------:R-:W-:-:S13]  /*95e0*/  ISETP.NE.AND P0, PT, R5, RZ, PT ;  /* 0x000000ff0500720c */ /* 0x000fda0003f05270 */
[----:B------:R-:W0:Y:S01]  /*95f0*/  @!P0 S2R R3, SR_CgaCtaId ;  /* 0x0000000000038919 */ /* 0x000e220000008800 */
[----:B------:R-:W-:-:S04]  /*9600*/  @!P0 MOV R0, 0x400 ;  /* 0x0000040000008802 */ /* 0x000fc80000000f00 */
[----:B0-----:R-:W-:-:S05]  /*9610*/  @!P0 LEA R0, R3, R0, 0x18 ;  /* 0x0000000003008211 */ /* 0x001fca00078ec0ff */
[----:B------:R0:W-:Y:S01]  /*9620*/  @!P0 STS.128 [R0+0x2d8d0], R16 ;  /* 0x02d8d01000008388 */ /* 0x0001e20000000c00 */
[----:B------:R-:W-:Y:S06]  /*9630*/  BAR.ARV 0x5, 0x200 ;  /* 0x0148000000007b1d */ /* 0x000fec0000002000 */
.L_x_10209:
[----:B------:R2:W-:Y:S01]  /*9640*/  STL [R1+0x30], RZ ;  /* 0x000030ff01007387 */ /* 0x0005e20000100800 */
[----:B------:R-:W-:Y:S01]  /*9650*/  ULDC UR4, c[0x0][0xc3c] ;  /* 0x00030f0000047ab9 */ /* 0x000fe20000000800 */
[----:B------:R-:W-:Y:S01]  /*9660*/  IMAD.MOV.U32 R29, RZ, RZ, 0x1 ;  /* 0x00000001ff1d7424 */ /* 0x000fe200078e00ff */
[----:B-1----:R-:W-:Y:S02]  /*9670*/  ISETP.GE.AND P0, PT, R19, UR4, PT ;  /* 0x0000000413007c0c */ /* 0x002fe4000bf06270 */
[----:B------:R-:W-:-:S11]  /*9680*/  MOV R26, RZ ;  /* 0x000000ff001a7202 */ /* 0x000fd60000000f00 */
[----:B--2---:R-:W-:Y:S05]  /*9690*/  @P0 BRA `(.L_x_10217) ;  /* 0x00000044007c0947 */ /* 0x004fea0003800000 */
[----:B------:R-:W2:Y:S01]  /*96a0*/  LDL R6, [R1+0x1c] ;  /* 0x00001c0001067983 */ /* 0x000ea20000100800 */
[----:B------:R-:W0:Y:S01]  /*96b0*/  S2R R3, SR_TID.X ;  /* 0x0000000000037919 */ /* 0x000e220000002100 */
[----:B------:R-:W1:Y:S01]  /*96c0*/  S2UR UR5, SR_CgaCtaId ;  /* 0x00000000000579c3 */ /* 0x000e620000008800 */
[----:B------:R-:W-:Y:S01]  /*96d0*/  UMOV UR4, 0x400 ;  /* 0x0000040000047882 */ /* 0x000fe20000000000 */
[C---:B0-----:R-:W-:Y:S01]  /*96e0*/  IMAD.SHL.U32 R0, R3.reuse, 0x8, RZ ;  /* 0x0000000803007824 */ /* 0x041fe200078e00ff */
[C---:B------:R-:W-:Y:S01]  /*96f0*/  LOP3.LUT R5, R3.reuse, 0x7f, RZ, 0xc0, !PT ;  /* 0x0000007f03057812 */ /* 0x040fe200078ec0ff */
[----:B------:R-:W-:-:S03]  /*9700*/  IMAD.SHL.U32 R4, R3, 0x20, RZ ;  /* 0x0000002003047824 */ /* 0x000fc600078e00ff */
[----:B------:R-:W-:Y:S01]  /*9710*/  LOP3.LUT R2, R0, 0xd8, RZ, 0xc0, !PT ;  /* 0x000000d800027812 */ /* 0x000fe200078ec0ff */
[----:B-1----:R-:W-:-:S03]  /*9720*/  ULEA UR4, UR5, UR4, 0x18 ;  /* 0x0000000405047291 */ /* 0x002fc6000f8ec03f */
[----:B------:R-:W-:Y:S02]  /*9730*/  LOP3.LUT R3, R2, 0x18, R3, 0x78, !PT ;  /* 0x0000001802037812 */ /* 0x000fe400078e7803 */
[----:B------:R-:W-:Y:S02]  /*9740*/  SHF.R.U32.HI R5, RZ, 0x2, R5 ;  /* 0x00000002ff057819 */ /* 0x000fe40000011605 */
[----:B------:R-:W-:Y:S01]  /*9750*/  MOV R23, UR4 ;  /* 0x0000000400177c02 */ /* 0x000fe20008000f00 */
[----:B------:R-:W-:Y:S01]  /*9760*/  BSSY B8, `(.L_x_10217) ;  /* 0x0000452000087945 */ /* 0x000fe20003800000 */
[----:B------:R-:W-:Y:S02]  /*9770*/  IMAD.MOV.U32 R29, RZ, RZ, 0x1 ;  /* 0x00000001ff1d7424 */ /* 0x000fe400078e00ff */
[----:B------:R-:W-:Y:S01]  /*9780*/  IMAD.MOV.U32 R26, RZ, RZ, RZ ;  /* 0x000000ffff1a7224 */ /* 0x000fe200078e00ff */
[----:B------:R-:W-:Y:S01]  /*9790*/  ULDC UR38, c[0x0][0xc] ;  /* 0x0000030000267ab9 */ /* 0x000fe20000000800 */
[----:B--2---:R-:W-:-:S02]  /*97a0*/  LOP3.LUT R2, R6, 0x2, RZ, 0xfc, !PT ;  /* 0x0000000206027812 */ /* 0x004fc400078efcff */
[----:B------:R-:W-:-:S03]  /*97b0*/  LOP3.LUT R6, R4, 0x60, RZ, 0xc0, !PT ;  /* 0x0000006004067812 */ /* 0x000fc600078ec0ff */
[----:B------:R0:W-:Y:S01]  /*97c0*/  STL [R1+0x38], R2 ;  /* 0x0000380201007387 */ /* 0x0001e20000100800 */
[----:B------:R-:W-:Y:S02]  /*97d0*/  LOP3.LUT R4, R0, 0x18, RZ, 0xc0, !PT ;  /* 0x0000001800047812 */ /* 0x000fe400078ec0ff */
[----:B0-----:R-:W-:Y:S02]  /*97e0*/  LOP3.LUT R2, R3, 0x320, R0, 0xf8, !PT ;  /* 0x0000032003027812 */ /* 0x001fe400078ef800 */
[----:B------:R-:W-:-:S03]  /*97f0*/  LOP3.LUT R0, R5, R6, RZ, 0xfc, !PT ;  /* 0x0000000605007212 */ /* 0x000fc600078efcff */
[----:B------:R-:W-:Y:S01]  /*9800*/  IMAD R0, R2, 0x2, R23 ;  /* 0x0000000202007824 */ /* 0x000fe200078e0217 */
[----:B------:R0:W-:Y:S04]  /*9810*/  STL [R1+0x30], RZ ;  /* 0x000030ff01007387 */ /* 0x0001e80000100800 */
[----:B------:R0:W-:Y:S01]  /*9820*/  STL [R1+0x18], R0 ;  /* 0x0000180001007387 */ /* 0x0001e20000100800 */
[C---:B------:R-:W-:Y:S02]  /*9830*/  LOP3.LUT R5, R4.reuse, 0x20, RZ, 0xfc, !PT ;  /* 0x0000002004057812 */ /* 0x040fe400078efcff */
[----:B------:R-:W-:-:S07]  /*9840*/  LOP3.LUT R3, R4, 0x40, RZ, 0xfc, !PT ;  /* 0x0000004004037812 */ /* 0x000fce00078efcff */
.L_x_10278:
[----:B-1----:R-:W1:Y:S02]  /*9850*/  LDC.64 R2, c[0x0][0xc88] ;  /* 0x00032200ff027b82 */ /* 0x002e640000000a00 */
[----:B-1----:R-:W-:-:S05]  /*9860*/  IMAD.WIDE R2, R19, 0x4, R2 ;  /* 0x0000000413027825 */ /* 0x002fca00078e0202 */
[----:B0-----:R-:W0:Y:S01]  /*9870*/  LDG.E R28, desc[UR36][R2.64] ;  /* 0x00000024021c7981 */ /* 0x001e22000c1e1900 */
[----:B------:R-:W-:Y:S05]  /*9880*/  YIELD ;  /* 0x0000000000007946 */ /* 0x000fea0003800000 */
[----:B------:R-:W-:Y:S01]  /*9890*/  ULDC.64 UR4, c[0x0][0xa28] ;  /* 0x00028a0000047ab9 */ /* 0x000fe20000000a00 */
[----:B------:R-:W-:Y:S01]  /*98a0*/  IMAD.MOV.U32 R6, RZ, RZ, RZ ;  /* 0x000000ffff067224 */ /* 0x000fe200078e00ff */
[----:B------:R-:W-:Y:S01]  /*98b0*/  ISETP.NE.U32.AND P0, PT, RZ, UR4, PT ;  /* 0x00000004ff007c0c */ /* 0x000fe2000bf05070 */
[----:B------:R-:W-:-:S03]  /*98c0*/  ULDC.64 UR6, c[0x0][0xa18] ;  /* 0x0002860000067ab9 */ /* 0x000fc60000000a00 */
[----:B------:R-:W-:Y:S02]  /*98d0*/  ISETP.NE.AND.EX P0, PT, RZ, UR5, PT, P0 ;  /* 0x00000005ff007c0c */ /* 0x000fe4000bf05300 */
[----:B0-----:R-:W-:-:S11]  /*98e0*/  SHF.R.S32.HI R0, RZ, 0x1f, R28 ;  /* 0x0000001fff007819 */ /* 0x001fd6000001141c */
        /* <DEDUP_REMOVED lines=17> */
[----:B------:R-:W3:Y:S05]  /*9a00*/  @P2 LDG.E R0, desc[UR36][R2.64] ;  /* 0x0000002402002981 */ /* 0x000eea000c1e1900 */
[----:B------:R-:W-:-:S04]  /*9a10*/  @P0 IADD3 R4, P1, R24, UR6, RZ ;  /* 0x0000000618040c10 */ /* 0x000fc8000ff3e0ff */
[----:B------:R-:W-:-:S05]  /*9a20*/  @P0 IADD3.X R5, R25, UR7, RZ, P1, !PT ;  /* 0x0000000719050c10 */ /* 0x000fca0008ffe4ff */
[----:B------:R-:W4:Y:S01]  /*9a30*/  @P0 LDG.E R4, desc[UR36][R4.64] ;  /* 0x0000002404040981 */ /* 0x000f22000c1e1900 */
[----:B------:R-:W-:-:S03]  /*9a40*/  UISETP.NE.U32.AND UP0, UPT, UR4, URZ, UPT ;  /* 0x0000003f0400728c */ /* 0x000fc6000bf05070 */
[----:B------:R-:W-:Y:S01]  /*9a50*/  ULDC UR4, c[0x0][0x424] ;  /* 0x0001090000047ab9 */ /* 0x000fe20000000800 */
[----:B------:R-:W-:-:S03]  /*9a60*/  UISETP.NE.AND.EX UP0, UPT, UR5, URZ, UPT, UP0 ;  /* 0x0000003f0500728c */ /* 0x000fc6000bf05300 */
[----:B------:R-:W-:Y:S01]  /*9a70*/  ULDC UR5, c[0x0][0x2f0] ;  /* 0x0000bc0000057ab9 */ /* 0x000fe20000000800 */
[----:B------:R-:W-:-:S04]  /*9a80*/  USEL UR4, UR4, 0x1, UP0 ;  /* 0x0000000104047887 */ /* 0x000fc80008000000 */
[----:B------:R-:W-:Y:S01]  /*9a90*/  UIMAD UR4, UR4, UR5, URZ ;  /* 0x00000005040472a4 */ /* 0x000fe2000f8e023f */
[----:B---3--:R0:W-:Y:S04]  /*9aa0*/  STL [R1], R0 ;  /* 0x0000000001007387 */ /* 0x0081e80000100800 */
[----:B--2---:R1:W-:Y:S01]  /*9ab0*/  STL [R1+0x10], R6 ;  /* 0x0000100601007387 */ /* 0x0043e20000100800 */
[----:B0-----:R-:W-:-:S03]  /*9ac0*/  MOV R0, UR4 ;  /* 0x0000000400007c02 */ /* 0x001fc60008000f00 */
[----:B----4-:R1:W-:Y:S01]  /*9ad0*/  @P0 STL [R1+0x28], R4 ;  /* 0x0000280401000387 */ /* 0x0103e20000100800 */
[----:B------:R-:W-:Y:S05]  /*9ae0*/  @P0 BRA `(.L_x_10218) ;  /* 0x0000000000200947 */ /* 0x000fea0003800000 */
[----:B------:R-:W-:Y:S02]  /*9af0*/  ULDC UR4, c[0x0][0x288] ;  /* 0x0000a20000047ab9 */ /* 0x000fe40000000800 */
[----:B-1----:R-:W-:-:S05]  /*9b00*/  IMAD.U32 R4, RZ, RZ, UR4 ;  /* 0x00000004ff047e24 */ /* 0x002fca000f8e00ff */
[----:B------:R0:W-:Y:S01]  /*9b10*/  STL [R1+0x28], R4 ;  /* 0x0000280401007387 */ /* 0x0001e20000100800 */
[----:B------:R-:W-:Y:S05]  /*9b20*/  @!P2 BRA `(.L_x_10218) ;  /* 0x000000000010a947 */ /* 0x000fea0003800000 */
[----:B0-----:R-:W2:Y:S04]  /*9b30*/  LDG.E R4, desc[UR36][R2.64] ;  /* 0x0000002402047981 */ /* 0x001ea8000c1e1900 */
[----:B------:R-:W2:Y:S02]  /*9b40*/  LDG.E R2, desc[UR36][R2.64+0x4] ;  /* 0x0000042402027981 */ /* 0x000ea4000c1e1900 */
[----:B--2---:R-:W-:-:S05]  /*9b50*/  IMAD.IADD R2, R2, 0x1, -R4 ;  /* 0x0000000102027824 */ /* 0x004fca00078e0a04 */
[----:B------:R2:W-:Y:S02]  /*9b60*/  STL [R1+0x28], R2 ;  /* 0x0000280201007387 */ /* 0x0005e40000100800 */
.L_x_10218:
[----:B01----:R-:W-:Y:S01]  /*9b70*/  IMAD.MOV.U32 R4, RZ, RZ, R28 ;  /* 0x000000ffff047224 */ /* 0x003fe200078e001c */
[----:B------:R-:W-:Y:S02]  /*9b80*/  ULDC.64 UR4, c[0x0][0xa20] ;  /* 0x0002880000047ab9 */ /* 0x000fe40000000a00 */
[----:B------:R-:W-:Y:S02]  /*9b90*/  ISETP.NE.U32.AND P0, PT, RZ, UR4, PT ;  /* 0x00000004ff007c0c */ /* 0x000fe4000bf05070 */
[----:B------:R0:W-:Y:S02]  /*9ba0*/  STL [R1+0x8], R4 ;  /* 0x0000080401007387 */ /* 0x0001e40000100800 */
[----:B------:R-:W-:-:S13]  /*9bb0*/  ISETP.NE.AND.EX P0, PT, RZ, UR5, PT, P0 ;  /* 0x00000005ff007c0c */ /* 0x000fda000bf05300 */
[----:B0-----:R-:W-:Y:S05]  /*9bc0*/  @!P0 BRA `(.L_x_10219) ;  /* 0x0000000000108947 */ /* 0x001fea0003800000 */
[----:B--2---:R-:W-:-:S04]  /*9bd0*/  IADD3 R2, P0, R24, UR4, RZ ;  /* 0x0000000418027c10 */ /* 0x004fc8000ff1e0ff */
[----:B------:R-:W-:-:S05]  /*9be0*/  IADD3.X R3, R25, UR5, RZ, P0, !PT ;  /* 0x0000000519037c10 */ /* 0x000fca00087fe4ff */
[----:B------:R0:W5:Y:S01]  /*9bf0*/  LDG.E R0, desc[UR36][R2.64] ;  /* 0x0000002402007981 */ /* 0x000162000c1e1900 */
[----:B------:R-:W-:Y:S05]  /*9c00*/  BRA `(.L_x_10220) ;  /* 0x0000000000247947 */ /* 0x000fea0003800000 */
.L_x_10219:
[----:B------:R-:W-:Y:S02]  /*9c10*/  ULDC.64 UR4, c[0x0][0xa08] ;  /* 0x0002820000047ab9 */ /* 0x000fe40000000a00 */
[----:B------:R-:W-:-:S04]  /*9c20*/  ISETP.NE.U32.AND P0, PT, RZ, UR4, PT ;  /* 0x00000004ff007c0c */ /* 0x000fc8000bf05070 */
[----:B------:R-:W-:-:S13]  /*9c30*/  ISETP.NE.AND.EX P0, PT, RZ, UR5, PT, P0 ;  /* 0x00000005ff007c0c */ /* 0x000fda000bf05300 */
[----:B------:R-:W-:Y:S05]  /*9c40*/  @!P0 BRA `(.L_x_10220) ;  /* 0x0000000000148947 */ /* 0x000fea0003800000 */
[----:B--2---:R-:W0:Y:S02]  /*9c50*/  LDC.64 R2, c[0x0][0xa08] ;  /* 0x00028200ff027b82 */ /* 0x004e240000000a00 */
[----:B0-----:R-:W-:-:S05]  /*9c60*/  IMAD.WIDE R2, R4, 0x4, R2 ;  /* 0x0000000404027825 */ /* 0x001fca00078e0202 */
[----:B------:R-:W2:Y:S04]  /*9c70*/  LDG.E R0, desc[UR36][R2.64] ;  /* 0x0000002402007981 */ /* 0x000ea8000c1e1900 */
[----:B------:R-:W2:Y:S02]  /*9c80*/  LDG.E R2, desc[UR36][R2.64+0x4] ;  /* 0x0000042402027981 */ /* 0x000ea4000c1e1900 */
[----:B--2---:R-:W-:-:S07]  /*9c90*/  IMAD.IADD R0, R2, 0x1, -R0 ;  /* 0x0000000102007824 */ /* 0x004fce00078e0a00 */
.L_x_10220:
[----:B0-2--5:R-:W-:Y:S01]  /*9ca0*/  IADD3 R2, -R6, R0, RZ ;  /* 0x0000000006027210 */ /* 0x025fe20007ffe1ff */
[----:B------:R-:W-:Y:S03]  /*9cb0*/  BSSY B7, `(.L_x_10221) ;  /* 0x000035e000077945 */ /* 0x000fe60003800000 */
[C---:B------:R-:W-:Y:S01]  /*9cc0*/  ISETP.GT.AND P0, PT, R2.reuse, RZ, PT ;  /* 0x000000ff0200720c */ /* 0x040fe20003f04270 */
[----:B------:R-:W-:Y:S01]  /*9cd0*/  VIADD R0, R2, 0x7f ;  /* 0x0000007f02007836 */ /* 0x000fe20000000000 */
[----:B------:R0:W-:Y:S04]  /*9ce0*/  STL [R1+0xc], R2 ;  /* 0x00000c0201007387 */ /* 0x0001e80000100800 */
[----:B0-----:R-:W-:-:S04]  /*9cf0*/  SHF.R.S32.HI R2, RZ, 0x1f, R0 ;  /* 0x0000001fff027819 */ /* 0x001fc80000011400 */
        /* <DEDUP_REMOVED lines=10> */
[----:B0-----:R-:W1:Y:S02]  /*9da0*/  FLO.U32 R0, UR4 ;  /* 0x0000000400007d00 */ /* 0x001e6400080e0000 */
[----:B-1----:R-:W-:-:S06]  /*9db0*/  ISETP.EQ.U32.AND P0, PT, R0, R5, PT ;  /* 0x000000050000720c */ /* 0x002fcc0003f02070 */
        /* <DEDUP_REMOVED lines=8> */
.L_x_10222:
[----:B0-----:R-:W-:Y:S01]  /*9e40*/  VIADD R0, R23, 0x15400 ;  /* 0x0001540017007836 */ /* 0x001fe20000000000 */
        /* <DEDUP_REMOVED lines=19> */
.L_x_10225:
[----:B------:R-:W-:Y:S05]  /*9f80*/  BSYNC B6 ;  /* 0x0000000000067941 */ /* 0x000fea0003800000 */
.L_x_10224:
        /* <DEDUP_REMOVED lines=20> */
.L_x_10228:
        /* <DEDUP_REMOVED lines=15> */
.L_x_10227:
[----:B------:R-:W-:Y:S05]  /*a1c0*/  BSYNC B6 ;  /* 0x0000000000067941 */ /* 0x000fea0003800000 */
.L_x_10226:
[----:B------:R0:W2:Y:S01]  /*a1d0*/  LDL R20, [R1+0x8] ;  /* 0x0000080001147983 */ /* 0x0000a20000100800 */
[----:B------:R-:W-:Y:S01]  /*a1e0*/  ULDC.64 UR4, c[0x0][0x9f8] ;  /* 0x00027e0000047ab9 */ /* 0x000fe20000000a00 */
[----:B------:R-:W1:Y:S01]  /*a1f0*/  LDC R7, c[0x0][0x430] ;  /* 0x00010c00ff077b82 */ /* 0x000e620000000800 */
[----:B------:R-:W-:Y:S01]  /*a200*/  ISETP.NE.U32.AND P0, PT, RZ, UR4, PT ;  /* 0x00000004ff007c0c */ /* 0x000fe2000bf05070 */
[----:B------:R-:W3:Y:S03]  /*a210*/  LDL R27, [R1+0x34] ;  /* 0x00003400011b7983 */ /* 0x000ee60000100800 */
[----:B------:R-:W-:Y:S01]  /*a220*/  ISETP.NE.AND.EX P0, PT, RZ, UR5, PT, P0 ;  /* 0x00000005ff007c0c */ /* 0x000fe2000bf05300 */
[----:B------:R-:W4:Y:S04]  /*a230*/  LDL R21, [R1+0xc] ;  /* 0x00000c0001157983 */ /* 0x000f280000100800 */
[----:B------:R-:W4:Y:S04]  /*a240*/  LDL R2, [R1+0x10] ;  /* 0x0000100001027983 */ /* 0x000f280000100800 */
[----:B------:R-:W4:Y:S04]  /*a250*/  LDL R10, [R1+0x38] ;  /* 0x00003800010a7983 */ /* 0x000f280000100800 */
[----:B------:R-:W-:Y:S01]  /*a260*/  @P0 IADD3 R24, P1, R24, UR4, RZ ;  /* 0x0000000418180c10 */ /* 0x000fe2000ff3e0ff */
[----:B------:R-:W0:Y:S01]  /*a270*/  S2R R3, SR_TID.X ;  /* 0x0000000000037919 */ /* 0x000e220000002100 */
[----:B------:R-:W3:Y:S02]  /*a280*/  S2R R0, SR_TID.X ;  /* 0x0000000000007919 */ /* 0x000ee40000002100 */
[----:B------:R-:W-:Y:S01]  /*a290*/  @P0 IADD3.X R25, R25, UR5, RZ, P1, !PT ;  /* 0x0000000519190c10 */ /* 0x000fe20008ffe4ff */
[----:B------:R-:W-:-:S04]  /*a2a0*/  ULDC UR4, c[0x0][0x2f4] ;  /* 0x0000bd0000047ab9 */ /* 0x000fc80000000800 */
[----:B--2---:R-:W2:Y:S01]  /*a2b0*/  @P0 LDG.E R20, desc[UR36][R24.64] ;  /* 0x0000002418140981 */ /* 0x004ea2000c1e1900 */
[----:B-1----:R-:W-:Y:S01]  /*a2c0*/  ISETP.NE.AND P2, PT, R7, 0x1, PT ;  /* 0x000000010700780c */ /* 0x002fe20003f45270 */
[----:B0-----:R-:W-:Y:S01]  /*a2d0*/  IMAD.SHL.U32 R3, R3, 0x20, RZ ;  /* 0x0000002003037824 */ /* 0x001fe200078e00ff */
[----:B---3--:R-:W-:Y:S02]  /*a2e0*/  LEA.HI.SX32 R27, R27, 0xffffffff, 0x19 ;  /* 0xffffffff1b1b7811 */ /* 0x008fe400078fcaff */
[----:B------:R-:W-:Y:S02]  /*a2f0*/  LOP3.LUT R0, R0, 0x7f, RZ, 0xc0, !PT ;  /* 0x0000007f00007812 */ /* 0x000fe400078ec0ff */
[----:B------:R-:W-:Y:S01]  /*a300*/  LOP3.LUT R3, R3, 0x60, RZ, 0xc0, !PT ;  /* 0x0000006003037812 */ /* 0x000fe200078ec0ff */
[----:B------:R-:W-:Y:S01]  /*a310*/  IMAD.SHL.U32 R8, R27, 0x80, RZ ;  /* 0x000000801b087824 */ /* 0x000fe200078e00ff */
[----:B------:R-:W-:-:S04]  /*a320*/  SHF.R.U32.HI R0, RZ, 0x2, R0 ;  /* 0x00000002ff007819 */ /* 0x000fc80000011600 */
[----:B------:R-:W-:Y:S01]  /*a330*/  LOP3.LUT R4, R8, R0, R3, 0xfe, !PT ;  /* 0x0000000008047212 */ /* 0x000fe200078efe03 */
[----:B------:R-:W0:Y:S08]  /*a340*/  @P2 LDC R5, c[0x0][0x434] ;  /* 0x00010d00ff052b82 */ /* 0x000e300000000800 */
[----:B------:R-:W1:Y:S01]  /*a350*/  @P2 LDC R0, c[0x0][0x438] ;  /* 0x00010e00ff002b82 */ /* 0x000e620000000800 */
[----:B------:R-:W3:Y:S01]  /*a360*/  S2R R9, SR_TID.X ;  /* 0x0000000000097919 */ /* 0x000ee20000002100 */
[----:B------:R-:W-:-:S04]  /*a370*/  LOP3.LUT R22, R22, 0xffffffef, RZ, 0xc0, !PT ;  /* 0xffffffef16167812 */ /* 0x000fc800078ec0ff */
[----:B------:R-:W-:-:S04]  /*a380*/  @P2 LOP3.LUT R22, R22, 0x10, RZ, 0xfc, !PT ;  /* 0x0000001016162812 */ /* 0x000fc800078efcff */
[----:B------:R-:W-:Y:S01]  /*a390*/  LOP3.LUT R22, R22, 0xfffffff7, RZ, 0xc0, !PT ;  /* 0xfffffff716167812 */ /* 0x000fe200078ec0ff */
[----:B---3--:R-:W-:-:S05]  /*a3a0*/  IMAD.SHL.U32 R9, R9, 0x8, RZ ;  /* 0x0000000809097824 */ /* 0x008fca00078e00ff */
[----:B------:R-:W-:Y:S01]  /*a3b0*/  LOP3.LUT R9, R9, 0x18, RZ, 0xc0, !PT ;  /* 0x0000001809097812 */ /* 0x000fe200078ec0ff */
[----:B------:R-:W-:Y:S01]  /*a3c0*/  UMOV UR5, 0xffffffff ;  /* 0xffffffff00057882 */ /* 0x000fe20000000000 */
[----:B--2---:R2:W-:Y:S01]  /*a3d0*/  @P0 STL [R1+0x8], R20 ;  /* 0x0000081401000387 */ /* 0x0045e20000100800 */
[C---:B----4-:R-:W-:Y:S01]  /*a3e0*/  ISETP.GE.AND P0, PT, R4.reuse, R21, PT ;  /* 0x000000150400720c */ /* 0x050fe20003f06270 */
[----:B------:R-:W-:-:S04]  /*a3f0*/  IMAD.IADD R4, R4, 0x1, R2 ;  /* 0x0000000104047824 */ /* 0x000fc800078e0202 */
[----:B0-----:R-:W-:-:S08]  /*a400*/  @P2 IMAD.HI.U32 R5, R4, R5, RZ ;  /* 0x0000000504052227 */ /* 0x001fd000078e00ff */
[----:B------:R-:W0:Y:S01]  /*a410*/  @!P0 LDC.64 R2, c[0x0][0x428] ;  /* 0x00010a00ff028b82 */ /* 0x000e220000000a00 */
[----:B------:R-:W-:Y:S01]  /*a420*/  IMAD.MOV.U32 R6, RZ, RZ, R4 ;  /* 0x000000ffff067224 */ /* 0x000fe200078e0004 */
[----:B-1----:R-:W-:Y:S02]  /*a430*/  @P2 SHF.R.U32.HI R6, RZ, R0, R5 ;  /* 0x00000000ff062219 */ /* 0x002fe40000011605 */
[----:B------:R-:W-:Y:S02]  /*a440*/  SHF.R.S32.HI R5, RZ, 0x1f, R20 ;  /* 0x0000001fff057819 */ /* 0x000fe40000011414 */
[----:B------:R-:W-:-:S05]  /*a450*/  IADD3 R0, -R6, RZ, RZ ;  /* 0x000000ff06007210 */ /* 0x000fca0007ffe1ff */
[----:B------:R-:W-:Y:S01]  /*a460*/  IMAD R4, R7, R0, R4 ;  /* 0x0000000007047224 */ /* 0x000fe200078e0204 */
[--C-:B------:R-:W-:Y:S01]  /*a470*/  @!P0 SHF.R.S32.HI R7, RZ, 0x1f, R6.reuse ;  /* 0x0000001fff078819 */ /* 0x100fe20000011406 */
[-C--:B0-----:R-:W-:Y:S02]  /*a480*/  @!P0 IMAD R0, R5, R2.reuse, RZ ;  /* 0x0000000205008224 */ /* 0x081fe400078e02ff */
[----:B------:R-:W-:-:S04]  /*a490*/  @!P0 IMAD.WIDE.U32 R6, R20, R2, R6 ;  /* 0x0000000214068225 */ /* 0x000fc800078e0006 */
[----:B------:R-:W-:Y:S02]  /*a4a0*/  @!P0 IMAD R0, R20, R3, R0 ;  /* 0x0000000314008224 */ /* 0x000fe400078e0200 */
[----:B------:R-:W0:Y:S02]  /*a4b0*/  @!P0 LDC.64 R2, c[0x0][0x418] ;  /* 0x00010600ff028b82 */ /* 0x000e240000000a00 */
[----:B------:R-:W-:Y:S01]  /*a4c0*/  @!P0 IMAD.IADD R0, R7, 0x1, R0 ;  /* 0x0000000107008824 */ /* 0x000fe200078e0200 */
[----:B------:R-:W-:Y:S02]  /*a4d0*/  ISETP.NE.AND P2, PT, R10, 0x3, PT ;  /* 0x000000030a00780c */ /* 0x000fe40003f45270 */
[----:B0-----:R-:W-:-:S04]  /*a4e0*/  @!P0 LEA R2, P1, R6, R2, 0x2 ;  /* 0x0000000206028211 */ /* 0x001fc800078210ff */
[----:B------:R-:W-:Y:S01]  /*a4f0*/  @!P0 LEA.HI.X R3, R6, R3, R0, 0x2, P1 ;  /* 0x0000000306038211 */ /* 0x000fe200008f1400 */
[----:B------:R-:W-:-:S06]  /*a500*/  IMAD.MOV.U32 R0, RZ, RZ, RZ ;  /* 0x000000ffff007224 */ /* 0x000fcc00078e00ff */
[----:B------:R2:W5:Y:S01]  /*a510*/  @!P0 LDG.E R0, desc[UR36][R2.64] ;  /* 0x0000002402008981 */ /* 0x000562000c1e1900 */
[C---:B------:R-:W-:Y:S02]  /*a520*/  ISETP.GE.AND P0, PT, R9.reuse, UR4, PT ;  /* 0x0000000409007c0c */ /* 0x040fe4000bf06270 */
[----:B------:R-:W-:Y:S01]  /*a530*/  @P2 LOP3.LUT R22, R22, 0x8, RZ, 0xfc, !PT ;  /* 0x0000000816162812 */ /* 0x000fe200078efcff */
[----:B------:R2:W-:Y:S01]  /*a540*/  STL [R1+0x14], R5 ;  /* 0x0000140501007387 */ /* 0x0005e20000100800 */
[C---:B------:R-:W-:Y:S02]  /*a550*/  LOP3.LUT R10, R9.reuse, 0x20, RZ, 0xfc, !PT ;  /* 0x00000020090a7812 */ /* 0x040fe400078efcff */
[----:B------:R-:W-:Y:S02]  /*a560*/  LOP3.LUT R22, R22, 0xfffffffb, RZ, 0xc0, !PT ;  /* 0xfffffffb16167812 */ /* 0x000fe400078ec0ff */
[----:B------:R-:W-:Y:S02]  /*a570*/  LOP3.LUT R9, R9, 0x40, RZ, 0xfc, !PT ;  /* 0x0000004009097812 */ /* 0x000fe400078efcff */
[----:B------:R-:W-:-:S03]  /*a580*/  ISETP.GE.AND P1, PT, R10, UR4, PT ;  /* 0x000000040a007c0c */ /* 0x000fc6000bf26270 */
[----:B------:R-:W-:Y:S02]  /*a590*/  @P0 LOP3.LUT R22, R22, 0x4, RZ, 0xfc, !PT ;  /* 0x0000000416160812 */ /* 0x000fe400078efcff */
[----:B------:R-:W-:Y:S02]  /*a5a0*/  ISETP.GE.AND P0, PT, R9, UR4, PT ;  /* 0x0000000409007c0c */ /* 0x000fe4000bf06270 */
[----:B------:R-:W-:-:S04]  /*a5b0*/  LOP3.LUT R22, R22, 0xfffffffe, RZ, 0xc0, !PT ;  /* 0xfffffffe16167812 */ /* 0x000fc800078ec0ff */
[----:B------:R-:W-:-:S04]  /*a5c0*/  LOP3.LUT R22, R22, 0xfffffffd, RZ, 0xc0, !PT ;  /* 0xfffffffd16167812 */ /* 0x000fc800078ec0ff */
[----:B------:R-:W-:-:S04]  /*a5d0*/  @P1 LOP3.LUT R22, R22, 0x2, RZ, 0xfc, !PT ;  /* 0x0000000216161812 */ /* 0x000fc800078efcff */
[----:B------:R-:W-:Y:S01]  /*a5e0*/  @P0 LOP3.LUT R22, R22, 0x1, RZ, 0xfc, !PT ;  /* 0x0000000116160812 */ /* 0x000fe200078efcff */
[----:B--2---:R-:W-:Y:S06]  /*a5f0*/  BRA.DIV UR5, `(.L_x_10229) ;  /* 0x0000003e05007947 */ /* 0x004fec000b800000 */
.L_x_10295:
[----:B------:R-:W-:-:S05]  /*a600*/  SHF.R.S32.HI R9, RZ, 0x1f, R18 ;  /* 0x0000001fff097819 */ /* 0x000fca0000011412 */
[----:B------:R0:W-:Y:S01]  /*a610*/  STL [R1+0x4], R9 ;  /* 0x0000040901007387 */ /* 0x0001e20000100800 */
[----:B------:R-:W-:Y:S05]  /*a620*/  @!P2 BRA `(.L_x_10230) ;  /* 0x000000000004a947 */ /* 0x000fea0003800000 */
[----:B------:R-:W-:Y:S01]  /*a630*/  BPT.TRAP 0x1 ;  /* 0x000000040000795c */ /* 0x000fe20000300000 */
.L_x_10230:
        /* <DEDUP_REMOVED lines=19> */
[----:B------:R-:W-:Y:S01]  /*a770*/  IMAD.IADD R25, R3, 0x1, R7 ;  /* 0x0000000103197824 */ /* 0x000fe200078e0207 */
[----:B------:R-:W-:-:S04]  /*a780*/  SHF.L.U32 R3, R29, 0x1f, RZ ;  /* 0x0000001f1d037819 */ /* 0x000fc800000006ff */
[----:B------:R-:W-:Y:S01]  /*a790*/  LEA.HI.X R25, R2, UR5, R25, 0x1, P0 ;  /* 0x0000000502197c11 */ /* 0x000fe200080f0c19 */
[----:B------:R-:W-:-:S05]  /*a7a0*/  IMAD R2, R26, 0x8, R23 ;  /* 0x000000081a027824 */ /* 0x000fca00078e0217 */
[----:B------:R-:W1:Y:S02]  /*a7b0*/  SYNCS.PHASECHK.TRANS64.TRYWAIT P0, [R2+URZ+0x2d840], R3 ;  /* 0x02d84003020075a7 */ /* 0x000e64000800017f */
[----:B-1----:R-:W-:Y:S05]  /*a7c0*/  @!P0 BRA `(.L_x_10232) ;  /* 0x0000003800c08947 */ /* 0x002fea0003800000 */
.L_x_10296:
[----:B------:R-:W-:Y:S05]  /*a7d0*/  BSYNC B0 ;  /* 0x0000000000007941 */ /* 0x000fea0003800000 */
.L_x_10231:
[----:B------:R-:W2:Y:S01]  /*a7e0*/  LDL R7, [R1+0x4] ;  /* 0x0000040001077983 */ /* 0x000ea20000100800 */
[----:B------:R-:W-:-:S03]  /*a7f0*/  ULDC.64 UR4, c[0x0][0x300] ;  /* 0x0000c00000047ab9 */ /* 0x000fc60000000a00 */
[----:B------:R-:W3:Y:S01]  /*a800*/  LDL R12, [R1+0xc] ;  /* 0x00000c00010c7983 */ /* 0x000ee20000100800 */
[----:B------:R-:W-:Y:S01]  /*a810*/  IMAD R5, R5, UR4, RZ ;  /* 0x0000000405057c24 */ /* 0x000fe2000f8e02ff */
[----:B------:R-:W-:Y:S01]  /*a820*/  LOP3.LUT P4, RZ, R22, 0x4, RZ, 0xc0, !PT ;  /* 0x0000000416ff7812 */ /* 0x000fe2000788c0ff */
[----:B0-----:R-:W0:Y:S02]  /*a830*/  S2R R9, SR_TID.X ;  /* 0x0000000000097919 */ /* 0x001e240000002100 */
[----:B-1----:R-:W-:Y:S01]  /*a840*/  IMAD R3, R4, UR5, R5 ;  /* 0x0000000504037c24 */ /* 0x002fe2000f8e0205 */
[----:B------:R-:W-:Y:S01]  /*a850*/  LOP3.LUT P3, RZ, R22, 0x2, RZ, 0xc0, !PT ;  /* 0x0000000216ff7812 */ /* 0x000fe2000786c0ff */
[----:B------:R-:W-:Y:S01]  /*a860*/  IMAD.WIDE.U32 R4, R4, UR4, RZ ;  /* 0x0000000404047c25 */ /* 0x000fe2000f8e00ff */
[----:B------:R-:W-:Y:S01]  /*a870*/  ULDC.64 UR4, c[0x0][0x310] ;  /* 0x0000c40000047ab9 */ /* 0x000fe20000000a00 */
[----:B------:R-:W-:Y:S02]  /*a880*/  LOP3.LUT P2, RZ, R22, 0x1, RZ, 0xc0, !PT ;  /* 0x0000000116ff7812 */ /* 0x000fe4000784c0ff */
[----:B------:R-:W-:-:S02]  /*a890*/  IMAD.IADD R5, R5, 0x1, R3 ;  /* 0x0000000105057824 */ /* 0x000fc400078e0203 */
[----:B------:R-:W-:Y:S02]  /*a8a0*/  IMAD R6, R6, UR4, RZ ;  /* 0x0000000406067c24 */ /* 0x000fe4000f8e02ff */
[----:B------:R-:W-:-:S04]  /*a8b0*/  IMAD.WIDE.U32 R4, R0, UR4, R4 ;  /* 0x0000000400047c25 */ /* 0x000fc8000f8e0004 */
[----:B------:R-:W-:Y:S01]  /*a8c0*/  IMAD R0, R0, UR5, R6 ;  /* 0x0000000500007c24 */ /* 0x000fe2000f8e0206 */
[----:B------:R-:W-:-:S03]  /*a8d0*/  ULDC.64 UR4, c[0x0][0x308] ;  /* 0x0000c20000047ab9 */ /* 0x000fc60000000a00 */
[----:B------:R-:W-:Y:S02]  /*a8e0*/  IMAD.IADD R5, R5, 0x1, R0 ;  /* 0x0000000105057824 */ /* 0x000fe400078e0200 */
[----:B------:R-:W-:-:S04]  /*a8f0*/  IMAD.WIDE.U32 R4, R18, UR4, R4 ;  /* 0x0000000412047c25 */ /* 0x000fc8000f8e0004 */
[----:B0-----:R-:W-:Y:S02]  /*a900*/  IMAD.SHL.U32 R10, R9, 0x8, RZ ;  /* 0x00000008090a7824 */ /* 0x001fe400078e00ff */
[----:B--2---:R-:W-:Y:S02]  /*a910*/  IMAD R0, R7, UR4, RZ ;  /* 0x0000000407007c24 */ /* 0x004fe4000f8e02ff */
[----:B------:R-:W0:Y:S02]  /*a920*/  S2R R7, SR_TID.X ;  /* 0x0000000000077919 */ /* 0x000e240000002100 */
[----:B------:R-:W-:Y:S01]  /*a930*/  IMAD R0, R18, UR5, R0 ;  /* 0x0000000512007c24 */ /* 0x000fe2000f8e0200 */
[----:B------:R-:W-:-:S04]  /*a940*/  ULDC.64 UR4, c[0x0][0x2e8] ;  /* 0x0000ba0000047ab9 */ /* 0x000fc80000000a00 */
[----:B------:R-:W-:Y:S02]  /*a950*/  IADD3 R6, R5, R0, RZ ;  /* 0x0000000005067210 */ /* 0x000fe40007ffe0ff */
[----:B------:R-:W-:Y:S01]  /*a960*/  LEA R0, P0, R4, UR4, 0x1 ;  /* 0x0000000404007c11 */ /* 0x000fe2000f8008ff */
[----:B------:R-:W-:-:S03]  /*a970*/  UMOV UR4, 0xffffffff ;  /* 0xffffffff00047882 */ /* 0x000fc60000000000 */
[----:B------:R-:W-:Y:S02]  /*a980*/  LEA.HI.X R6, R4, UR5, R6, 0x1, P0 ;  /* 0x0000000504067c11 */ /* 0x000fe400080f0c06 */
[----:B0-----:R-:W-:Y:S01]  /*a990*/  LOP3.LUT R11, R7, 0x7f, RZ, 0xc0, !PT ;  /* 0x0000007f070b7812 */ /* 0x001fe200078ec0ff */
[----:B------:R-:W-:-:S03]  /*a9a0*/  IMAD.SHL.U32 R7, R9, 0x8, RZ ;  /* 0x0000000809077824 */ /* 0x000fc600078e00ff */
[----:B------:R-:W-:Y:S02]  /*a9b0*/  SHF.R.U32.HI R11, RZ, 0x2, R11 ;  /* 0x00000002ff0b7819 */ /* 0x000fe4000001160b */
[----:B------:R-:W-:Y:S02]  /*a9c0*/  LOP3.LUT R7, R7, 0xd8, RZ, 0xc0, !PT ;  /* 0x000000d807077812 */ /* 0x000fe400078ec0ff */
[----:B---3--:R-:W-:Y:S02]  /*a9d0*/  IADD3 R3, -R11, R12, -R8 ;  /* 0x0000000c0b037210 */ /* 0x008fe40007ffe908 */
[----:B------:R-:W-:Y:S01]  /*a9e0*/  LOP3.LUT R7, R7, 0x18, R9, 0x78, !PT ;  /* 0x0000001807077812 */ /* 0x000fe200078e7809 */
[----:B------:R-:W-:Y:S01]  /*a9f0*/  IMAD.SHL.U32 R9, R9, 0x8, RZ ;  /* 0x0000000809097824 */ /* 0x000fe200078e00ff */
[----:B------:R-:W-:Y:S02]  /*aa00*/  ISETP.GE.AND P0, PT, R3, 0x1, PT ;  /* 0x000000010300780c */ /* 0x000fe40003f06270 */
[----:B------:R-:W-:-:S02]  /*aa10*/  LOP3.LUT R7, R7, 0x320, R10, 0xf8, !PT ;  /* 0x0000032007077812 */ /* 0x000fc400078ef80a */
[----:B------:R-:W-:-:S03]  /*aa20*/  LOP3.LUT R9, R9, 0x18, RZ, 0xc0, !PT ;  /* 0x0000001809097812 */ /* 0x000fc600078ec0ff */
[----:B------:R-:W-:Y:S01]  /*aa30*/  IMAD R7, R26, 0x3000, R7 ;  /* 0x000030001a077824 */ /* 0x000fe200078e0207 */
[----:B------:R-:W-:Y:S06]  /*aa40*/  BRA.DIV UR4, `(.L_x_10233) ;  /* 0x0000003a04347947 */ /* 0x000fec000b800000 */
        /* <DEDUP_REMOVED lines=28> */
[----:B------:R-:W2:Y:S04]  /*ac10*/  SHFL.IDX PT, R6, R6, 0x3, 0x1c1f ;  /* 0x007c1f0006067f89 */ /* 0x000ea800000e0000 */
[----:B------:R-:W3:Y:S01]  /*ac20*/  SHFL.IDX PT, R0, R0, 0x3, 0x1c1f ;  /* 0x007c1f0000007f89 */ /* 0x000ee200000e0000 */
[----:B0-----:R-:W-:-:S05]  /*ac30*/  @P1 LEA R5, P0, R9, R5, 0x1 ;  /* 0x0000000509051211 */ /* 0x001fca00078008ff */
[----:B-1----:R-:W-:-:S05]  /*ac40*/  @P1 IMAD.X R4, RZ, RZ, R4, P0 ;  /* 0x000000ffff041224 */ /* 0x002fca00000e0604 */
[----:B------:R-:W-:-:S04]  /*ac50*/  @P1 LOP3.LUT R5, R5, R4, RZ, 0x3c, !PT ;  /* 0x0000000405051212 */ /* 0x000fc800078e3cff */
[----:B------:R-:W-:-:S04]  /*ac60*/  @P1 LOP3.LUT R4, R5, R4, RZ, 0x3c, !PT ;  /* 0x0000000405041212 */ /* 0x000fc800078e3cff */
[----:B------:R-:W-:-:S05]  /*ac70*/  @P1 LOP3.LUT R5, R5, R4, RZ, 0x3c, !PT ;  /* 0x0000000405051212 */ /* 0x000fca00078e3cff */
[----:B------:R1:W-:Y:S04]  /*ac80*/  @P1 LDGSTS.E.BYPASS.LTC128B.128 [R8+0x16400], desc[UR36][R4.64], !P4 ;  /* 0x1640000004081fae */ /* 0x0003e8000e101d64 */
[----:B------:R1:W-:Y:S04]  /*ac90*/  @P1 LDGSTS.E.BYPASS.LTC128B.128 [R8+0x18400], desc[UR36][R4.64+0x40], !P3 ;  /* 0x1840004004081fae */ /* 0x0003e8000d901d64 */
[----:B--23--:R1:W-:Y:S02]  /*aca0*/  @P1 LDGSTS.E.BYPASS.LTC128B.128 [R8+0x1a400], desc[UR36][R4.64+0x80], !P2 ;  /* 0x1a40008004081fae */ /* 0x00c3e4000d101d64 */
.L_x_10306:
[----:B------:R-:W-:-:S13]  /*acb0*/  ISETP.GE.AND P0, PT, R3, 0x61, PT ;  /* 0x000000610300780c */ /* 0x000fda0003f06270 */
[----:B01----:R-:W-:Y:S01]  /*acc0*/  @P0 LEA R4, P1, R9, R0, 0x1 ;  /* 0x0000000009040211 */ /* 0x003fe200078208ff */
        /* <DEDUP_REMOVED lines=10> */
.L_x_10234:
        /* <DEDUP_REMOVED lines=11> */
.L_x_10235:
[----:B0-----:R0:W5:Y:S01]  /*ae20*/  LDL.LU R4, [R1+0x20] ;  /* 0x0000200001047983 */ /* 0x0011620000300800 */
[----:B------:R0:W-:Y:S03]  /*ae30*/  SYNCS.ARRIVE.TRANS64.A1T0 RZ, [R2+URZ+0x2d830], RZ ;  /* 0x02d830ff02ff79a7 */ /* 0x0001e6000810003f */
[----:B------:R0:W5:Y:S02]  /*ae40*/  LDL.LU R3, [R1] ;  /* 0x0000000001037983 */ /* 0x0001640000300800 */
[----:B------:R-:W-:Y:S05]  /*ae50*/  WARPSYNC.ALL ;  /* 0x0000000000007948 */ /* 0x000fea0003800000 */
[----:B------:R-:W-:Y:S01]  /*ae60*/  ULDC.64 UR4, c[0x0][0x298] ;  /* 0x0000a60000047ab9 */ /* 0x000fe20000000a00 */
[----:B------:R-:W-:Y:S01]  /*ae70*/  BAR.SYNC.DEFER_BLOCKING 0x8, 0x200 ;  /* 0x0208000000007b1d */ /* 0x000fe20000010000 */
[----:B------:R-:W-:Y:S01]  /*ae80*/  LOP3.LUT P0, RZ, R22, 0x20, RZ, 0xc0, !PT ;  /* 0x0000002016ff7812 */ /* 0x000fe2000780c0ff */
[----:B0-----:R-:W-:-:S03]  /*ae90*/  VIADD R2, R23, 0xc400 ;  /* 0x0000c40017027836 */ /* 0x001fc60000000000 */
        /* <DEDUP_REMOVED lines=8> */
[----:B------:R-:W-:-:S04]  /*af20*/  IMAD.WIDE.U32 R2, R3, UR4, RZ ;  /* 0x0000000403027c25 */ /* 0x000fc8000f8e00ff */
[----:B------:R-:W-:Y:S01]  /*af30*/  IMAD.IADD R0, R3, 0x1, R0 ;  /* 0x0000000103007824 */ /* 0x000fe200078e0200 */
[----:B------:R0:W-:Y:S04]  /*af40*/  STL.64 [R1+0x20], R2 ;  /* 0x0000200201007387 */ /* 0x0001e80000100a00 */
[----:B------:R0:W-:Y:S01]  /*af50*/  STL [R1], R0 ;  /* 0x0000000001007387 */ /* 0x0001e20000100800 */
        /* <DEDUP_REMOVED lines=17> */
.L_x_10237:
[----:B------:R-:W-:Y:S05]  /*b070*/  BSYNC B6 ;  /* 0x0000000000067941 */ /* 0x000fea0003800000 */
.L_x_10236:
[----:B0-----:R-:W2:Y:S01]  /*b080*/  LDL.LU R0, [R1+0x2c] ;  /* 0x00002c0001007983 */ /* 0x001ea20000300800 */
[----:B------:R-:W0:Y:S01]  /*b090*/  LDC R10, c[0x0][0x448] ;  /* 0x00011200ff0a7b82 */ /* 0x000e220000000800 */
[----:B------:R-:W-:Y:S01]  /*b0a0*/  ULDC.64 UR4, c[0x0][0x2d8] ;  /* 0x0000b60000047ab9 */ /* 0x000fe20000000a00 */
[----:B------:R-:W-:Y:S01]  /*b0b0*/  ULDC.64 UR6, c[0x0][0x2c8] ;  /* 0x0000b20000067ab9 */ /* 0x000fe20000000a00 */
[----:B------:R-:W3:Y:S01]  /*b0c0*/  LDL.LU R21, [R1] ;  /* 0x0000000001157983 */ /* 0x000ee20000300800 */
[----:B------:R-:W-:-:S03]  /*b0d0*/  ULDC.64 UR8, c[0x0][0x280] ;  /* 0x0000a00000087ab9 */ /* 0x000fc60000000a00 */
[----:B------:R-:W3:Y:S04]  /*b0e0*/  LDL.LU.64 R2, [R1+0x20] ;  /* 0x0000200001027983 */ /* 0x000ee80000300a00 */
[----:B------:R-:W4:Y:S01]  /*b0f0*/  LDL R20, [R1+0x4] ;  /* 0x0000040001147983 */ /* 0x000f220000100800 */
[----:B------:R-:W1:Y:S01]  /*b100*/  S2R R13, SR_TID.X ;  /* 0x00000000000d7919 */ /* 0x000e620000002100 */
[----:B0-----:R-:W-:-:S13]  /*b110*/  ISETP.NE.AND P0, PT, R10, 0x1, PT ;  /* 0x000000010a00780c */ /* 0x001fda0003f05270 */
[----:B------:R-:W0:Y:S01]  /*b120*/  @P0 LDC R5, c[0x0][0x450] ;  /* 0x00011400ff050b82 */ /* 0x000e220000000800 */
[----:B-1----:R-:W-:-:S05]  /*b130*/  IMAD.SHL.U32 R11, R13, 0x8, RZ ;  /* 0x000000080d0b7824 */ /* 0x002fca00078e00ff */
[----:B------:R-:W-:-:S04]  /*b140*/  LOP3.LUT R11, R11, 0x18, RZ, 0xc0, !PT ;  /* 0x000000180b0b7812 */ /* 0x000fc800078ec0ff */
[C---:B------:R-:W-:Y:S02]  /*b150*/  LOP3.LUT R12, R11.reuse, 0x20, RZ, 0xfc, !PT ;  /* 0x000000200b0c7812 */ /* 0x040fe400078efcff */
[----:B------:R-:W-:Y:S01]  /*b160*/  LOP3.LUT R11, R11, 0x40, RZ, 0xfc, !PT ;  /* 0x000000400b0b7812 */ /* 0x000fe200078efcff */
[----:B--2---:R-:W-:Y:S02]  /*b170*/  IMAD.MOV.U32 R4, RZ, RZ, R0 ;  /* 0x000000ffff047224 */ /* 0x004fe400078e0000 */
[----:B---3--:R-:W-:Y:S02]  /*b180*/  IMAD.MOV.U32 R3, RZ, RZ, R21 ;  /* 0x000000ffff037224 */ /* 0x008fe400078e0015 */
[----:B------:R-:W1:Y:S01]  /*b190*/  S2R R21, SR_TID.X ;  /* 0x0000000000157919 */ /* 0x000e620000002100 */
[----:B----4-:R-:W-:Y:S02]  /*b1a0*/  IMAD R0, R20, UR4, RZ ;  /* 0x0000000414007c24 */ /* 0x010fe4000f8e02ff */
[----:B------:R-:W2:Y:S01]  /*b1b0*/  S2R R20, SR_TID.X ;  /* 0x0000000000147919 */ /* 0x000ea20000002100 */
[----:B------:R-:W-:-:S04]  /*b1c0*/  IMAD.WIDE.U32 R2, R18, UR4, R2 ;  /* 0x0000000412027c25 */ /* 0x000fc8000f8e0002 */
[----:B------:R-:W-:Y:S01]  /*b1d0*/  IMAD R0, R18, UR5, R0 ;  /* 0x0000000512007c24 */ /* 0x000fe2000f8e0200 */
[----:B------:R-:W-:-:S04]  /*b1e0*/  ULDC.64 UR4, c[0x0][0x2e0] ;  /* 0x0000b80000047ab9 */ /* 0x000fc80000000a00 */
[----:B------:R-:W-:Y:S01]  /*b1f0*/  IADD3 R3, R3, R0, RZ ;  /* 0x0000000003037210 */ /* 0x000fe20007ffe0ff */
[----:B------:R-:W-:Y:S02]  /*b200*/  IMAD R0, R4, UR4, RZ ;  /* 0x0000000404007c24 */ /* 0x000fe4000f8e02ff */
[----:B------:R-:W3:Y:S02]  /*b210*/  @P0 LDC R4, c[0x0][0x44c] ;  /* 0x00011300ff040b82 */ /* 0x000ee40000000800 */
[C---:B------:R-:W-:Y:S02]  /*b220*/  IMAD R0, R28.reuse, UR5, R0 ;  /* 0x000000051c007c24 */ /* 0x040fe4000f8e0200 */
[----:B------:R-:W-:Y:S01]  /*b230*/  IMAD.WIDE.U32 R2, R28, UR4, R2 ;  /* 0x000000041c027c25 */ /* 0x000fe2000f8e0002 */
[----:B------:R-:W-:-:S03]  /*b240*/  ULDC.64 UR4, c[0x0][0x2d0] ;  /* 0x0000b40000047ab9 */ /* 0x000fc60000000a00 */
[----:B------:R-:W-:Y:S02]  /*b250*/  IMAD.IADD R3, R3, 0x1, R0 ;  /* 0x0000000103037824 */ /* 0x000fe400078e0200 */
[----:B-1----:R-:W-:Y:S01]  /*b260*/  IMAD.SHL.U32 R21, R21, 0x20, RZ ;  /* 0x0000002015157824 */ /* 0x002fe200078e00ff */
[----:B--2---:R-:W-:-:S04]  /*b270*/  LOP3.LUT R20, R20, 0x7f, RZ, 0xc0, !PT ;  /* 0x0000007f14147812 */ /* 0x004fc800078ec0ff */
[----:B------:R-:W-:Y:S02]  /*b280*/  LOP3.LUT R21, R21, 0x60, RZ, 0xc0, !PT ;  /* 0x0000006015157812 */ /* 0x000fe400078ec0ff */
[----:B------:R-:W-:-:S04]  /*b290*/  SHF.R.U32.HI R20, RZ, 0x2, R20 ;  /* 0x00000002ff147819 */ /* 0x000fc80000011614 */
[----:B------:R-:W-:Y:S02]  /*b2a0*/  LOP3.LUT R20, R20, R21, RZ, 0xfc, !PT ;  /* 0x0000001514147212 */ /* 0x000fe400078efcff */
[----:B------:R-:W-:-:S03]  /*b2b0*/  LOP3.LUT R21, R13, 0x7f, RZ, 0xc0, !PT ;  /* 0x0000007f0d157812 */ /* 0x000fc600078ec0ff */
[----:B------:R-:W-:Y:S01]  /*b2c0*/  IMAD R6, R17, 0xc0, R20 ;  /* 0x000000c011067824 */ /* 0x000fe200078e0214 */
[----:B------:R-:W-:Y:S01]  /*b2d0*/  SHF.R.U32.HI R21, RZ, 0x2, R21 ;  /* 0x00000002ff157819 */ /* 0x000fe20000011615 */
[----:B------:R-:W-:Y:S02]  /*b2e0*/  IMAD.SHL.U32 R20, R13, 0x8, RZ ;  /* 0x000000080d147824 */ /* 0x000fe400078e00ff */
[----:B---3--:R-:W-:-:S03]  /*b2f0*/  @P0 IMAD.HI.U32 R0, R6, R4, RZ ;  /* 0x0000000406000227 */ /* 0x008fc600078e00ff */
[----:B------:R-:W-:Y:S01]  /*b300*/  LOP3.LUT R20, R20, 0x18, RZ, 0xc0, !PT ;  /* 0x0000001814147812 */ /* 0x000fe200078ec0ff */
[----:B------:R-:W-:Y:S01]  /*b310*/  IMAD.MOV.U32 R4, RZ, RZ, R6 ;  /* 0x000000ffff047224 */ /* 0x000fe200078e0006 */
[----:B0-----:R-:W-:-:S04]  /*b320*/  @P0 SHF.R.U32.HI R4, RZ, R5, R0 ;  /* 0x00000005ff040219 */ /* 0x001fc80000011600 */
[--C-:B------:R-:W-:Y:S01]  /*b330*/  SHF.R.S32.HI R0, RZ, 0x1f, R4.reuse ;  /* 0x0000001fff007819 */ /* 0x100fe20000011404 */
[----:B------:R-:W-:-:S04]  /*b340*/  IMAD.MOV R7, RZ, RZ, -R4 ;  /* 0x000000ffff077224 */ /* 0x000fc800078e0a04 */
[----:B------:R-:W-:-:S04]  /*b350*/  IMAD R0, R0, UR4, RZ ;  /* 0x0000000400007c24 */ /* 0x000fc8000f8e02ff */
[C---:B------:R-:W-:Y:S02]  /*b360*/  IMAD R0, R4.reuse, UR5, R0 ;  /* 0x0000000504007c24 */ /* 0x040fe4000f8e0200 */
[----:B------:R-:W-:-:S05]  /*b370*/  IMAD.WIDE.U32 R4, R4, UR4, R2 ;  /* 0x0000000404047c25 */ /* 0x000fca000f8e0002 */
[----:B------:R-:W-:Y:S01]  /*b380*/  IADD3 R5, R5, R0, RZ ;  /* 0x0000000005057210 */ /* 0x000fe20007ffe0ff */
[----:B------:R-:W-:-:S04]  /*b390*/  IMAD R0, R10, R7, R6 ;  /* 0x000000070a007224 */ /* 0x000fc800078e0206 */
[----:B------:R-:W-:Y:S01]  /*b3a0*/  IMAD.WIDE.U32 R8, R0, UR6, R4 ;  /* 0x0000000600087c25 */ /* 0x000fe2000f8e0004 */
[----:B------:R-:W-:-:S03]  /*b3b0*/  SHF.R.S32.HI R7, RZ, 0x1f, R0 ;  /* 0x0000001fff077819 */ /* 0x000fc60000011400 */
[----:B------:R-:W-:Y:S01]  /*b3c0*/  VIADD R5, R6, 0x80 ;  /* 0x0000008006057836 */ /* 0x000fe20000000000 */
[----:B------:R-:W-:Y:S01]  /*b3d0*/  LEA R4, P1, R8, UR8, 0x1 ;  /* 0x0000000808047c11 */ /* 0x000fe2000f8208ff */
[----:B------:R-:W-:Y:S02]  /*b3e0*/  IMAD R7, R7, UR6, RZ ;  /* 0x0000000607077c24 */ /* 0x000fe4000f8e02ff */
[----:B------:R-:W-:Y:S02]  /*b3f0*/  IMAD.MOV.U32 R6, RZ, RZ, R5 ;  /* 0x000000ffff067224 */ /* 0x000fe400078e0005 */
[----:B------:R-:W-:Y:S02]  /*b400*/  IMAD R0, R0, UR7, R7 ;  /* 0x0000000700007c24 */ /* 0x000fe4000f8e0207 */
[----:B------:R-:W0:Y:S02]  /*b410*/  @P0 LDC R7, c[0x0][0x44c] ;  /* 0x00011300ff070b82 */ /* 0x000e240000000800 */
[----:B------:R-:W-:-:S05]  /*b420*/  IMAD.IADD R0, R9, 0x1, R0 ;  /* 0x0000000109007824 */ /* 0x000fca00078e0200 */
[----:B------:R-:W-:Y:S02]  /*b430*/  LEA.HI.X R0, R8, UR9, R0, 0x1, P1 ;  /* 0x0000000908007c11 */ /* 0x000fe400088f0c00 */
[----:B------:R-:W1:Y:S01]  /*b440*/  @P0 LDC R8, c[0x0][0x450] ;  /* 0x00011400ff080b82 */ /* 0x000e620000000800 */
[----:B0-----:R-:W-:-:S05]  /*b450*/  @P0 IMAD.HI.U32 R7, R5, R7, RZ ;  /* 0x0000000705070227 */ /* 0x001fca00078e00ff */
[----:B-1----:R-:W-:-:S05]  /*b460*/  @P0 SHF.R.U32.HI R6, RZ, R8, R7 ;  /* 0x00000008ff060219 */ /* 0x002fca0000011607 */
[----:B------:R-:W-:Y:S02]  /*b470*/  IMAD.MOV R7, RZ, RZ, -R6 ;  /* 0x000000ffff077224 */ /* 0x000fe400078e0a06 */
[----:B------:R-:W-:-:S04]  /*b480*/  IMAD.WIDE.U32 R2, R6, UR4, R2 ;  /* 0x0000000406027c25 */ /* 0x000fc8000f8e0002 */
[----:B------:R-:W-:Y:S01]  /*b490*/  IMAD R5, R10, R7, R5 ;  /* 0x000000070a057224 */ /* 0x000fe200078e0205 */
[----:B------:R-:W-:-:S05]  /*b4a0*/  SHF.R.S32.HI R7, RZ, 0x1f, R6 ;  /* 0x0000001fff077819 */ /* 0x000fca0000011406 */
[----:B------:R-:W-:Y:S01]  /*b4b0*/  IMAD R7, R7, UR4, RZ ;  /* 0x0000000407077c24 */ /* 0x000fe2000f8e02ff */
[----:B------:R-:W-:Y:S02]  /*b4c0*/  ULDC UR4, c[0x0][0x2b8] ;  /* 0x0000ae0000047ab9 */ /* 0x000fe40000000800 */
[----:B------:R-:W-:Y:S01]  /*b4d0*/  ISETP.GE.AND P3, PT, R20, UR4, PT ;  /* 0x0000000414007c0c */ /* 0x000fe2000bf66270 */
[----:B------:R-:W-:Y:S01]  /*b4e0*/  IMAD R7, R6, UR5, R7 ;  /* 0x0000000506077c24 */ /* 0x000fe2000f8e0207 */
[----:B------:R-:W-:Y:S01]  /*b4f0*/  SHF.R.S32.HI R6, RZ, 0x1f, R5 ;  /* 0x0000001fff067819 */ /* 0x000fe20000011405 */
[----:B------:R-:W-:Y:S01]  /*b500*/  UMOV UR5, 0xffffffff ;  /* 0xffffffff00057882 */ /* 0x000fe20000000000 */
[----:B------:R-:W-:Y:S02]  /*b510*/  ISETP.GE.AND P1, PT, R11, UR4, PT ;  /* 0x000000040b007c0c */ /* 0x000fe4000bf26270 */
[----:B------:R-:W-:Y:S01]  /*b520*/  IADD3 R3, R3, R7, RZ ;  /* 0x0000000703037210 */ /* 0x000fe20007ffe0ff */
[----:B------:R-:W-:-:S02]  /*b530*/  IMAD R6, R6, UR6, RZ ;  /* 0x0000000606067c24 */ /* 0x000fc4000f8e02ff */
[----:B------:R-:W-:-:S04]  /*b540*/  IMAD.WIDE.U32 R2, R5, UR6, R2 ;  /* 0x0000000605027c25 */ /* 0x000fc8000f8e0002 */
[----:B------:R-:W-:Y:S01]  /*b550*/  IMAD R6, R5, UR7, R6 ;  /* 0x0000000705067c24 */ /* 0x000fe2000f8e0206 */
[----:B------:R-:W-:-:S03]  /*b560*/  LEA R8, P0, R2, UR8, 0x1 ;  /* 0x0000000802087c11 */ /* 0x000fc6000f8008ff */
[----:B------:R-:W-:-:S05]  /*b570*/  IMAD.IADD R3, R3, 0x1, R6 ;  /* 0x0000000103037824 */ /* 0x000fca00078e0206 */
[----:B------:R-:W-:Y:S02]  /*b580*/  LEA.HI.X R3, R2, UR9, R3, 0x1, P0 ;  /* 0x0000000902037c11 */ /* 0x000fe400080f0c03 */
[----:B------:R-:W-:Y:S01]  /*b590*/  ISETP.GE.AND P0, PT, R12, UR4, PT ;  /* 0x000000040c007c0c */ /* 0x000fe2000bf06270 */
[----:B------:R-:W-:-:S12]  /*b5a0*/  BRA.DIV UR5, `(.L_x_10238) ;  /* 0x0000003205d07947 */ /* 0x000fd8000b800000 */
[----:B------:R-:W2:Y:S04]  /*b5b0*/  LDL.LU R5, [R1+0x28] ;  /* 0x0000280001057983 */ /* 0x000ea80000300800 */
[----:B------:R-:W3:Y:S01]  /*b5c0*/  LDL R9, [R1+0x18] ;  /* 0x0000180001097983 */ /* 0x000ee20000100800 */
[----:B------:R-:W-:-:S03]  /*b5d0*/  IMAD R17, R17, 0xc0, R21 ;  /* 0x000000c011117824 */ /* 0x000fc600078e0215 */
[----:B------:R-:W-:Y:S01]  /*b5e0*/  SHFL.IDX PT, R6, R0, RZ, 0x1c1f ;  /* 0x001c1fff00067589 */ /* 0x000fe200000e0000 */
[----:B--2---:R-:W-:-:S03]  /*b5f0*/  IMAD R2, R5, R10, RZ ;  /* 0x0000000a05027224 */ /* 0x004fc600078e02ff */
[----:B------:R-:W0:Y:S02]  /*b600*/  SHFL.IDX PT, R5, R4, RZ, 0x1c1f ;  /* 0x001c1fff04057589 */ /* 0x000e2400000e0000 */
[----:B------:R-:W-:-:S13]  /*b610*/  ISETP.GE.AND P2, PT, R17, R2, PT ;  /* 0x000000021100720c */ /* 0x000fda0003f46270 */
[----:B0-----:R-:W-:-:S05]  /*b620*/  @!P2 LEA R5, P4, R20, R5, 0x1 ;  /* 0x000000051405a211 */ /* 0x001fca00078808ff */
[----:B------:R-:W-:-:S05]  /*b630*/  @!P2 IMAD.X R6, RZ, RZ, R6, P4 ;  /* 0x000000ffff06a224 */ /* 0x000fca00020e0606 */
[----:B------:R-:W-:Y:S01]  /*b640*/  @!P2 MOV R7, R6 ;  /* 0x000000060007a202 */ /* 0x000fe20000000f00 */
[----:B------:R-:W-:Y:S02]  /*b650*/  @!P2 IMAD.MOV.U32 R6, RZ, RZ, R5 ;  /* 0x000000ffff06a224 */ /* 0x000fe400078e0005 */
[----:B------:R-:W0:Y:S04]  /*b660*/  SHFL.IDX PT, R5, R4, 0x1, 0x1c1f ;  /* 0x003c1f0004057f89 */ /* 0x000e2800000e0000 */
[----:B---3--:R-:W-:Y:S04]  /*b670*/  @!P2 LDGSTS.E.BYPASS.LTC128B.128 [R9+0xc400], desc[UR36][R6.64], !P3 ;  /* 0x0c4000000609afae */ /* 0x008fe8000d901d64 */
[----:B------:R-:W-:Y:S04]  /*b680*/  @!P2 LDGSTS.E.BYPASS.LTC128B.128 [R9+0xf400], desc[UR36][R6.64+0x40], !P0 ;  /* 0x0f4000400609afae */ /* 0x000fe8000c101d64 */
[----:B------:R1:W-:Y:S04]  /*b690*/  @!P2 LDGSTS.E.BYPASS.LTC128B.128 [R9+0x12400], desc[UR36][R6.64+0x80], !P1 ;  /* 0x124000800609afae */ /* 0x0003e8000c901d64 */
[----:B-1----:R-:W1:Y:S01]  /*b6a0*/  SHFL.IDX PT, R7, R0, 0x1, 0x1c1f ;  /* 0x003c1f0000077f89 */ /* 0x002e6200000e0000 */
[----:B------:R-:W-:-:S05]  /*b6b0*/  VIADD R6, R17, 0x20 ;  /* 0x0000002011067836 */ /* 0x000fca0000000000 */
[----:B------:R-:W-:-:S13]  /*b6c0*/  ISETP.GE.AND P2, PT, R6, R2, PT ;  /* 0x000000020600720c */ /* 0x000fda0003f46270 */
[----:B0-----:R-:W-:-:S05]  /*b6d0*/  @!P2 LEA R5, P4, R20, R5, 0x1 ;  /* 0x000000051405a211 */ /* 0x001fca00078808ff */
[----:B-1----:R-:W-:Y:S02]  /*b6e0*/  @!P2 IMAD.X R7, RZ, RZ, R7, P4 ;  /* 0x000000ffff07a224 */ /* 0x002fe400020e0607 */
[----:B------:R-:W-:Y:S02]  /*b6f0*/  @!P2 IMAD.MOV.U32 R6, RZ, RZ, R5 ;  /* 0x000000ffff06a224 */ /* 0x000fe400078e0005 */
[----:B------:R-:W0:Y:S04]  /*b700*/  SHFL.IDX PT, R5, R4, 0x2, 0x1c1f ;  /* 0x005c1f0004057f89 */ /* 0x000e2800000e0000 */
[----:B------:R-:W-:Y:S04]  /*b710*/  @!P2 LDGSTS.E.BYPASS.LTC128B.128 [R9+0xcc00], desc[UR36][R6.64], !P3 ;  /* 0x0cc000000609afae */ /* 0x000fe8000d901d64 */
[----:B------:R-:W-:Y:S04]  /*b720*/  @!P2 LDGSTS.E.BYPASS.LTC128B.128 [R9+0xfc00], desc[UR36][R6.64+0x40], !P0 ;  /* 0x0fc000400609afae */ /* 0x000fe8000c101d64 */
[----:B------:R1:W-:Y:S04]  /*b730*/  @!P2 LDGSTS.E.BYPASS.LTC128B.128 [R9+0x12c00], desc[UR36][R6.64+0x80], !P1 ;  /* 0x12c000800609afae */ /* 0x0003e8000c901d64 */
[----:B------:R-:W-:Y:S04]  /*b740*/  SHFL.IDX PT, R4, R4, 0x3, 0x1c1f ;  /* 0x007c1f0004047f89 */ /* 0x000fe800000e0000 */
[----:B-1----:R-:W1:Y:S01]  /*b750*/  SHFL.IDX PT, R7, R0, 0x2, 0x1c1f ;  /* 0x005c1f0000077f89 */ /* 0x002e6200000e0000 */
[----:B------:R-:W-:-:S03]  /*b760*/  IADD3 R6, R17, 0x40, RZ ;  /* 0x0000004011067810 */ /* 0x000fc60007ffe0ff */
[----:B------:R-:W2:Y:S01]  /*b770*/  SHFL.IDX PT, R0, R0, 0x3, 0x1c1f ;  /* 0x007c1f0000007f89 */ /* 0x000ea200000e0000 */
[----:B------:R-:W-:-:S13]  /*b780*/  ISETP.GE.AND P2, PT, R6, R2, PT ;  /* 0x000000020600720c */ /* 0x000fda0003f46270 */
[----:B0-----:R-:W-:-:S05]  /*b790*/  @!P2 LEA R5, P4, R20, R5, 0x1 ;  /* 0x000000051405a211 */ /* 0x001fca00078808ff */
[----:B------:R-:W-:Y:S02]  /*b7a0*/  @!P2 IMAD.MOV.U32 R6, RZ, RZ, R5 ;  /* 0x000000ffff06a224 */ /* 0x000fe400078e0005 */
[----:B-1----:R-:W-:Y:S02]  /*b7b0*/  @!P2 IMAD.X R7, RZ, RZ, R7, P4 ;  /* 0x000000ffff07a224 */ /* 0x002fe400020e0607 */
[----:B------:R-:W-:-:S03]  /*b7c0*/  VIADD R5, R17, 0x60 ;  /* 0x0000006011057836 */ /* 0x000fc60000000000 */
[----:B------:R-:W-:Y:S04]  /*b7d0*/  @!P2 LDGSTS.E.BYPASS.LTC128B.128 [R9+0xd400], desc[UR36][R6.64], !P3 ;  /* 0x0d4000000609afae */ /* 0x000fe8000d901d64 */
[----:B------:R-:W-:Y:S04]  /*b7e0*/  @!P2 LDGSTS.E.BYPASS.LTC128B.128 [R9+0x10400], desc[UR36][R6.64+0x40], !P0 ;  /* 0x104000400609afae */ /* 0x000fe8000c101d64 */
[----:B------:R-:W-:Y:S01]  /*b7f0*/  @!P2 LDGSTS.E.BYPASS.LTC128B.128 [R9+0x13400], desc[UR36][R6.64+0x80], !P1 ;  /* 0x134000800609afae */ /* 0x000fe2000c901d64 */
[----:B------:R-:W-:-:S13]  /*b800*/  ISETP.GE.AND P2, PT, R5, R2, PT ;  /* 0x000000020500720c */ /* 0x000fda0003f46270 */
[----:B------:R-:W-:-:S05]  /*b810*/  @!P2 LEA R4, P4, R20, R4, 0x1 ;  /* 0x000000041404a211 */ /* 0x000fca00078808ff */
[----:B--2---:R-:W-:-:S05]  /*b820*/  @!P2 IMAD.X R0, RZ, RZ, R0, P4 ;  /* 0x000000ffff00a224 */ /* 0x004fca00020e0600 */
[----:B------:R-:W-:Y:S02]  /*b830*/  @!P2 MOV R5, R0 ;  /* 0x000000000005a202 */ /* 0x000fe40000000f00 */
[----:B------:R-:W-:Y:S04]  /*b840*/  SHFL.IDX PT, R0, R3, RZ, 0x1c1f ;  /* 0x001c1fff03007589 */ /* 0x000fe800000e0000 */
[----:B------:R-:W-:Y:S04]  /*b850*/  @!P2 LDGSTS.E.BYPASS.LTC128B.128 [R9+0xdc00], desc[UR36][R4.64], !P3 ;  /* 0x0dc000000409afae */ /* 0x000fe8000d901d64 */
[----:B------:R-:W-:Y:S04]  /*b860*/  @!P2 LDGSTS.E.BYPASS.LTC128B.128 [R9+0x10c00], desc[UR36][R4.64+0x40], !P0 ;  /* 0x10c000400409afae */ /* 0x000fe8000c101d64 */
[----:B------:R0:W-:Y:S04]  /*b870*/  @!P2 LDGSTS.E.BYPASS.LTC128B.128 [R9+0x13c00], desc[UR36][R4.64+0x80], !P1 ;  /* 0x13c000800409afae */ /* 0x0001e8000c901d64 */
[----:B------:R-:W-:Y:S04]  /*b880*/  SHFL.IDX PT, R3, R3, 0x1, 0x1c1f ;  /* 0x003c1f0003037f89 */ /* 0x000fe800000e0000 */
[----:B0-----:R-:W0:Y:S01]  /*b890*/  SHFL.IDX PT, R4, R8, RZ, 0x1c1f ;  /* 0x001c1fff08047589 */ /* 0x001e2200000e0000 */
[----:B------:R-:W-:-:S03]  /*b8a0*/  VIADD R5, R17, 0x80 ;  /* 0x0000008011057836 */ /* 0x000fc60000000000 */
[----:B------:R-:W1:Y:S02]  /*b8b0*/  SHFL.IDX PT, R8, R8, 0x1, 0x1c1f ;  /* 0x003c1f0008087f89 */ /* 0x000e6400000e0000 */
[----:B------:R-:W-:-:S13]  /*b8c0*/  ISETP.GE.AND P2, PT, R5, R2, PT ;  /* 0x000000020500720c */ /* 0x000fda0003f46270 */
[----:B0-----:R-:W-:-:S05]  /*b8d0*/  @!P2 LEA R4, P4, R20, R4, 0x1 ;  /* 0x000000041404a211 */ /* 0x001fca00078808ff */
[----:B------:R-:W-:-:S04]  /*b8e0*/  @!P2 IMAD.X R0, RZ, RZ, R0, P4 ;  /* 0x000000ffff00a224 */ /* 0x000fc800020e0600 */
[----:B------:R-:W-:-:S05]  /*b8f0*/  @!P2 IMAD.MOV.U32 R5, RZ, RZ, R0 ;  /* 0x000000ffff05a224 */ /* 0x000fca00078e0000 */
[----:B------:R0:W-:Y:S04]  /*b900*/  @!P2 LDGSTS.E.BYPASS.LTC128B.128 [R9+0xe400], desc[UR36][R4.64], !P3 ;  /* 0x0e4000000409afae */ /* 0x0001e8000d901d64 */
[----:B------:R0:W-:Y:S04]  /*b910*/  @!P2 LDGSTS.E.BYPASS.LTC128B.128 [R9+0x11400], desc[UR36][R4.64+0x40], !P0 ;  /* 0x114000400409afae */ /* 0x0001e8000c101d64 */
[----:B-1----:R0:W-:Y:S02]  /*b920*/  @!P2 LDGSTS.E.BYPASS.LTC128B.128 [R9+0x14400], desc[UR36][R4.64+0x80], !P1 ;  /* 0x144000800409afae */ /* 0x0021e4000c901d64 */
.L_x_10319:
[----:B------:R-:W2:Y:S01]  /*b930*/  LDL R0, [R1+0x18] ;  /* 0x0000180001007983 */ /* 0x000ea20000100800 */
[----:B------:R-:W-:-:S05]  /*b940*/  VIADD R17, R17, 0xa0 ;  /* 0x000000a011117836 */ /* 0x000fca0000000000 */
[----:B------:R-:W-:-:S13]  /*b950*/  ISETP.GE.AND P2, PT, R17, R2, PT ;  /* 0x000000021100720c */ /* 0x000fda0003f46270 */
[----:B------:R-:W-:-:S04]  /*b960*/  @!P2 LEA R2, P4, R20, R8, 0x1 ;  /* 0x000000081402a211 */ /* 0x000fc800078808ff */
[----:B------:R-:W-:-:S05]  /*b970*/  @!P2 IADD3.X R3, RZ, R3, RZ, P4, !PT ;  /* 0x00000003ff03a210 */ /* 0x000fca00027fe4ff */
[----:B------:R-:W-:Y:S01]  /*b980*/  @!PT LDS RZ, [RZ] ;  /* 0x00000000fffff984 */ /* 0x000fe20000000800 */
[----:B------:R-:W-:Y:S01]  /*b990*/  @!PT LDS RZ, [RZ] ;  /* 0x00000000fffff984 */ /* 0x000fe20000000800 */
[----:B------:R-:W-:Y:S01]  /*b9a0*/  @!PT LDS RZ, [RZ] ;  /* 0x00000000fffff984 */ /* 0x000fe20000000800 */
[----:B--2---:R1:W-:Y:S04]  /*b9b0*/  @!P2 LDGSTS.E.BYPASS.LTC128B.128 [R0+0xec00], desc[UR36][R2.64], !P3 ;  /* 0x0ec000000200afae */ /* 0x0043e8000d901d64 */
[----:B------:R1:W-:Y:S01]  /*b9c0*/  @!P2 LDGSTS.E.BYPASS.LTC128B.128 [R0+0x11c00], desc[UR36][R2.64+0x40], !P0 ;  /* 0x11c000400200afae */ /* 0x0003e2000c101d64 */
[----:B------:R-:W-:-:S03]  /*b9d0*/  PLOP3.LUT P0, PT, PT, PT, PT, 0x80, 0x0 ;  /* 0x000000000000781c */ /* 0x000fc60003f0f070 */
[----:B------:R1:W-:Y:S01]  /*b9e0*/  @!P2 LDGSTS.E.BYPASS.LTC128B.128 [R0+0x14c00], desc[UR36][R2.64+0x80], !P1 ;  /* 0x14c000800200afae */ /* 0x0003e2000c901d64 */
[----:B------:R-:W-:-:S09]  /*b9f0*/  NOP ;  /* 0x0000000000007918 */ /* 0x000fd20000000000 */
.L_x_10239:
[----:B------:R-:W-:Y:S02]  /*ba00*/  PLOP3.LUT P1, PT, P1, P0, PT, 0xa2, 0x0 ;  /* 0x000000000000781c */ /* 0x000fe40000f21472 */
[----:B------:R-:W-:-:S08]  /*ba10*/  @P0 R2UR P1, UR4, R23 ;  /* 0x00000000170402ca */ /* 0x000fd00000020000 */
[----:B------:R-:W-:-:S05]  /*ba20*/  @P0 PLOP3.LUT P0, PT, P1, PT, PT, 0x80, 0x0 ;  /* 0x000000000000081c */ /* 0x000fca0000f0f070 */
[----:B------:R-:W-:Y:S01]  /*ba30*/  @!P1 SYNCS.ARRIVE.TRANS64.RED.A0T1 RZ, [UR4+0x2d800], RZ ;  /* 0x02d800ffffff99a7 */ /* 0x000fe20008200404 */
[----:B------:R-:W-:Y:S07]  /*ba40*/  @!P1 ARRIVES.LDGSTSBAR.64.TRANSCNT [UR4+0x2d800] ;  /* 0x02d80000ff0099b0 */ /* 0x000fee0008000a84 */
[----:B------:R-:W-:Y:S05]  /*ba50*/  @P0 BRA.U.ANY `(.L_x_10239) ;  /* 0xfffffffd00e80947 */ /* 0x000fea000393ffff */
[----:B-1----:R-:W2:Y:S02]  /*ba60*/  LDL.LU R2, [R1+0x30] ;  /* 0x0000300001027983 */ /* 0x002ea40000300800 */
[----:B--2---:R-:W-:-:S05]  /*ba70*/  VIADD R2, R2, 0x1 ;  /* 0x0000000102027836 */ /* 0x004fca0000000000 */
        /* <DEDUP_REMOVED lines=9> */
[----:B-12---:R-:W-:Y:S05]  /*bb10*/  @!P0 BRA `(.L_x_10241) ;  /* 0x0000003400748947 */ /* 0x006fea0003800000 */
.L_x_10320:
[----:B------:R-:W-:Y:S05]  /*bb20*/  BSYNC B0 ;  /* 0x0000000000007941 */ /* 0x000fea0003800000 */
.L_x_10240:
[----:B------:R-:W2:Y:S01]  /*bb30*/  LDL R2, [R1+0xc] ;  /* 0x00000c0001027983 */ /* 0x000ea20000100800 */
[----:B------:R-:W-:Y:S01]  /*bb40*/  BSSY B0, `(.L_x_10242) ;  /* 0x0000100000007945 */ /* 0x000fe20003800000 */
[----:B--2---:R-:W-:-:S13]  /*bb50*/  ISETP.GE.AND P0, PT, R2, 0x81, PT ;  /* 0x000000810200780c */ /* 0x004fda0003f06270 */
[----:B------:R-:W-:Y:S05]  /*bb60*/  @!P0 BRA `(.L_x_10243) ;  /* 0x0000000c00f48947 */ /* 0x000fea0003800000 */
[----:B------:R-:W1:Y:S01]  /*bb70*/  LDL.LU R3, [R1+0x34] ;  /* 0x0000340001037983 */ /* 0x000e620000300800 */
[----:B------:R-:W-:Y:S01]  /*bb80*/  ULDC UR4, c[0x0][0x2f4] ;  /* 0x0000bd0000047ab9 */ /* 0x000fe20000000800 */
[----:B------:R-:W-:Y:S01]  /*bb90*/  IMAD.MOV.U32 R17, RZ, RZ, R29 ;  /* 0x000000ffff117224 */ /* 0x000fe200078e001d */
[----:B------:R-:W-:Y:S01]  /*bba0*/  MOV R10, R26 ;  /* 0x0000001a000a7202 */ /* 0x000fe20000000f00 */
[----:B------:R-:W0:Y:S01]  /*bbb0*/  S2R R2, SR_TID.X ;  /* 0x0000000000027919 */ /* 0x000e220000002100 */
[----:B------:R2:W-:Y:S01]  /*bbc0*/  STL [R1], R27 ;  /* 0x0000001b01007387 */ /* 0x0005e20000100800 */
[----:B0-----:R-:W-:-:S05]  /*bbd0*/  IMAD.SHL.U32 R4, R2, 0x8, RZ ;  /* 0x0000000802047824 */ /* 0x001fca00078e00ff */
[----:B------:R-:W-:-:S04]  /*bbe0*/  LOP3.LUT R4, R4, 0x18, RZ, 0xc0, !PT ;  /* 0x0000001804047812 */ /* 0x000fc800078ec0ff */
[C---:B------:R-:W-:Y:S02]  /*bbf0*/  LOP3.LUT R2, R4.reuse, 0x40, RZ, 0xfc, !PT ;  /* 0x0000004004027812 */ /* 0x040fe400078efcff */
[----:B------:R-:W-:Y:S02]  /*bc00*/  ISETP.GE.AND P3, PT, R4, UR4, PT ;  /* 0x0000000404007c0c */ /* 0x000fe4000bf66270 */
[----:B------:R-:W-:Y:S02]  /*bc10*/  ISETP.GE.AND P1, PT, R2, UR4, PT ;  /* 0x0000000402007c0c */ /* 0x000fe4000bf26270 */
[----:B-1----:R-:W-:Y:S02]  /*bc20*/  LEA.HI.SX32 R0, R3, 0xfffffffe, 0x19 ;  /* 0xfffffffe03007811 */ /* 0x002fe400078fcaff */
[----:B------:R-:W-:-:S04]  /*bc30*/  LOP3.LUT R3, R4, 0x20, RZ, 0xfc, !PT ;  /* 0x0000002004037812 */ /* 0x000fc800078efcff */
[----:B--2---:R-:W-:-:S13]  /*bc40*/  ISETP.GE.AND P2, PT, R3, UR4, PT ;  /* 0x0000000403007c0c */ /* 0x004fda000bf46270 */
.L_x_10256:
[----:B------:R-:W2:Y:S01]  /*bc50*/  LDL R9, [R1+0x10] ;  /* 0x0000100001097983 */ /* 0x000ea20000100800 */
[----:B------:R-:W0:Y:S03]  /*bc60*/  LDC R4, c[0x0][0x430] ;  /* 0x00010c00ff047b82 */ /* 0x000e260000000800 */
[----:B------:R-:W3:Y:S04]  /*bc70*/  LDL R8, [R1+0x14] ;  /* 0x0000140001087983 */ /* 0x000ee80000100800 */
[----:B------:R-:W4:Y:S01]  /*bc80*/  LDL R7, [R1+0x8] ;  /* 0x0000080001077983 */ /* 0x000f220000100800 */
[----:B------:R-:W1:Y:S03]  /*bc90*/  S2R R2, SR_TID.X ;  /* 0x0000000000027919 */ /* 0x000e660000002100 */
[----:B------:R-:W5:Y:S01]  /*bca0*/  LDL R6, [R1+0x38] ;  /* 0x0000380001067983 */ /* 0x000f620000100800 */
[----:B0-----:R-:W-:-:S13]  /*bcb0*/  ISETP.NE.AND P0, PT, R4, 0x1, PT ;  /* 0x000000010400780c */ /* 0x001fda0003f05270 */
[----:B------:R-:W0:Y:S01]  /*bcc0*/  @P0 LDC R5, c[0x0][0x434] ;  /* 0x00010d00ff050b82 */ /* 0x000e220000000800 */
[----:B-1----:R-:W-:-:S04]  /*bcd0*/  LOP3.LUT R3, R2, 0x7f, RZ, 0xc0, !PT ;  /* 0x0000007f02037812 */ /* 0x002fc800078ec0ff */
[----:B------:R-:W-:-:S03]  /*bce0*/  SHF.R.U32.HI R4, RZ, 0x2, R3 ;  /* 0x00000002ff047819 */ /* 0x000fc60000011603 */
[----:B------:R-:W1:Y:S01]  /*bcf0*/  @P0 LDC R3, c[0x0][0x438] ;  /* 0x00010e00ff030b82 */ /* 0x000e620000000800 */
[----:B------:R-:W-:Y:S02]  /*bd00*/  IMAD.SHL.U32 R2, R2, 0x20, RZ ;  /* 0x0000002002027824 */ /* 0x000fe400078e00ff */
[----:B------:R-:W-:-:S03]  /*bd10*/  IMAD R4, R0, 0x80, R4 ;  /* 0x0000008000047824 */ /* 0x000fc600078e0204 */
[----:B------:R-:W-:Y:S01]  /*bd20*/  LOP3.LUT R2, R2, 0x60, RZ, 0xc0, !PT ;  /* 0x0000006002027812 */ /* 0x000fe200078ec0ff */
[----:B------:R-:W-:Y:S05]  /*bd30*/  YIELD ;  /* 0x0000000000007946 */ /* 0x000fea0003800000 */
[----:B------:R-:W-:Y:S01]  /*bd40*/  ULDC UR4, c[0x0][0x430] ;  /* 0x00010c0000047ab9 */ /* 0x000fe20000000800 */
[----:B--2---:R-:W-:-:S05]  /*bd50*/  IADD3 R4, R2, R4, R9 ;  /* 0x0000000402047210 */ /* 0x004fca0007ffe009 */
[----:B0-----:R-:W-:-:S04]  /*bd60*/  @P0 IMAD.HI.U32 R5, R4, R5, RZ ;  /* 0x0000000504050227 */ /* 0x001fc800078e00ff */
[----:B------:R-:W-:Y:S01]  /*bd70*/  IMAD.MOV.U32 R2, RZ, RZ, R4 ;  /* 0x000000ffff027224 */ /* 0x000fe200078e0004 */
[----:B-1----:R-:W-:-:S05]  /*bd80*/  @P0 SHF.R.U32.HI R2, RZ, R3, R5 ;  /* 0x00000003ff020219 */ /* 0x002fca0000011605 */
[--C-:B------:R-:W-:Y:S01]  /*bd90*/  IMAD.MOV R9, RZ, RZ, -R2.reuse ;  /* 0x000000ffff097224 */ /* 0x100fe200078e0a02 */
[----:B------:R-:W-:-:S03]  /*bda0*/  SHF.R.S32.HI R3, RZ, 0x1f, R2 ;  /* 0x0000001fff037819 */ /* 0x000fc60000011402 */
[----:B------:R-:W-:Y:S01]  /*bdb0*/  IMAD R9, R9, UR4, R4 ;  /* 0x0000000409097c24 */ /* 0x000fe2000f8e0204 */
[----:B------:R-:W-:Y:S02]  /*bdc0*/  ULDC.64 UR4, c[0x0][0x428] ;  /* 0x00010a0000047ab9 */ /* 0x000fe40000000a00 */
[----:B---3--:R-:W-:Y:S02]  /*bdd0*/  IMAD R4, R8, UR4, RZ ;  /* 0x0000000408047c24 */ /* 0x008fe4000f8e02ff */
[----:B----4-:R-:W-:-:S04]  /*bde0*/  IMAD.WIDE.U32 R2, R7, UR4, R2 ;  /* 0x0000000407027c25 */ /* 0x010fc8000f8e0002 */
[----:B------:R-:W-:Y:S01]  /*bdf0*/  IMAD R4, R7, UR5, R4 ;  /* 0x0000000507047c24 */ /* 0x000fe2000f8e0204 */
[----:B------:R-:W-:-:S04]  /*be00*/  ULDC.64 UR4, c[0x0][0x418] ;  /* 0x0001060000047ab9 */ /* 0x000fc80000000a00 */
[----:B------:R-:W-:Y:S02]  /*be10*/  IADD3 R3, R4, R3, RZ ;  /* 0x0000000304037210 */ /* 0x000fe40007ffe0ff */
[----:B------:R-:W-:-:S04]  /*be20*/  LEA R4, P0, R2, UR4, 0x2 ;  /* 0x0000000402047c11 */ /* 0x000fc8000f8010ff */
[----:B------:R-:W-:-:S05]  /*be30*/  LEA.HI.X R5, R2, UR5, R3, 0x2, P0 ;  /* 0x0000000502057c11 */ /* 0x000fca00080f1403 */
[----:B------:R-:W2:Y:S01]  /*be40*/  LDG.E R8, desc[UR36][R4.64] ;  /* 0x0000002404087981 */ /* 0x000ea2000c1e1900 */
[----:B-----5:R-:W-:Y:S01]  /*be50*/  ISETP.NE.AND P4, PT, R6, 0x3, PT ;  /* 0x000000030600780c */ /* 0x020fe20003f85270 */
[----:B------:R-:W-:-:S05]  /*be60*/  VIADD R26, R10, 0x1 ;  /* 0x000000010a1a7836 */ /* 0x000fca0000000000 */
[----:B------:R-:W-:-:S04]  /*be70*/  ISETP.NE.AND P0, PT, R26, 0x2, PT ;  /* 0x000000021a00780c */ /* 0x000fc80003f05270 */
[----:B------:R-:W-:Y:S01]  /*be80*/  SEL R29, RZ, 0x1, P0 ;  /* 0x00000001ff1d7807 */ /* 0x000fe20000000000 */
[----:B------:R-:W-:Y:S01]  /*be90*/  IMAD.MOV.U32 R27, RZ, RZ, R0 ;  /* 0x000000ffff1b7224 */ /* 0x000fe200078e0000 */
[----:B------:R-:W-:Y:S02]  /*bea0*/  SEL R26, R26, RZ, P0 ;  /* 0x000000ff1a1a7207 */ /* 0x000fe40000000000 */
[----:B------:R-:W-:Y:S02]  /*beb0*/  LOP3.LUT R29, R17, R29, RZ, 0x3c, !PT ;  /* 0x0000001d111d7212 */ /* 0x000fe400078e3cff */
[----:B--2---:R-:W-:Y:S01]  /*bec0*/  SHF.R.S32.HI R28, RZ, 0x1f, R8 ;  /* 0x0000001fff1c7819 */ /* 0x004fe20000011408 */
[----:B------:R-:W-:Y:S06]  /*bed0*/  @!P4 BRA `(.L_x_10244) ;  /* 0x000000000004c947 */ /* 0x000fec0003800000 */
[----:B------:R-:W-:Y:S01]  /*bee0*/  BPT.TRAP 0x1 ;  /* 0x000000040000795c */ /* 0x000fe20000300000 */
.L_x_10244:
[----:B------:R-:W-:Y:S01]  /*bef0*/  IMAD R5, R26, 0x8, R23 ;  /* 0x000000081a057824 */ /* 0x000fe200078e0217 */
[----:B------:R-:W-:Y:S01]  /*bf00*/  SHF.L.U32 R0, R29, 0x1f, RZ ;  /* 0x0000001f1d007819 */ /* 0x000fe200000006ff */
[----:B------:R-:W-:Y:S03]  /*bf10*/  BSSY B1, `(.L_x_10245) ;  /* 0x0000003000017945 */ /* 0x000fe60003800000 */
[----:B------:R-:W0:Y:S02]  /*bf20*/  SYNCS.PHASECHK.TRANS64.TRYWAIT P0, [R5+URZ+0x2d840], R0 ;  /* 0x02d84000050075a7 */ /* 0x000e24000800017f */
[----:B0-----:R-:W-:Y:S05]  /*bf30*/  @!P0 BRA `(.L_x_10246) ;  /* 0x0000003000808947 */ /* 0x001fea0003800000 */
.L_x_10321:
[----:B------:R-:W-:Y:S05]  /*bf40*/  BSYNC B1 ;  /* 0x0000000000017941 */ /* 0x000fea0003800000 */
.L_x_10245:
[----:B------:R-:W2:Y:S01]  /*bf50*/  LDL R4, [R1+0x4] ;  /* 0x0000040001047983 */ /* 0x000ea20000100800 */
[----:B------:R-:W-:Y:S01]  /*bf60*/  SHF.R.S32.HI R20, RZ, 0x1f, R9 ;  /* 0x0000001fff147819 */ /* 0x000fe20000011409 */
[----:B------:R-:W-:Y:S01]  /*bf70*/  ULDC.64 UR4, c[0x0][0x300] ;  /* 0x0000c00000047ab9 */ /* 0x000fe20000000a00 */
[C---:B------:R-:W-:Y:S01]  /*bf80*/  LOP3.LUT P5, RZ, R22.reuse, 0x2, RZ, 0xc0, !PT ;  /* 0x0000000216ff7812 */ /* 0x040fe200078ac0ff */
[----:B------:R-:W1:Y:S01]  /*bf90*/  S2R R6, SR_TID.X ;  /* 0x0000000000067919 */ /* 0x000e620000002100 */
[----:B------:R-:W-:Y:S01]  /*bfa0*/  IMAD.WIDE.U32 R2, R9, UR4, RZ ;  /* 0x0000000409027c25 */ /* 0x000fe2000f8e00ff */
[----:B------:R-:W-:-:S03]  /*bfb0*/  LOP3.LUT P4, RZ, R22, 0x1, RZ, 0xc0, !PT ;  /* 0x0000000116ff7812 */ /* 0x000fc6000788c0ff */
[----:B0-----:R-:W-:-:S04]  /*bfc0*/  IMAD R0, R20, UR4, RZ ;  /* 0x0000000414007c24 */ /* 0x001fc8000f8e02ff */
[----:B------:R-:W-:Y:S01]  /*bfd0*/  IMAD R0, R9, UR5, R0 ;  /* 0x0000000509007c24 */ /* 0x000fe2000f8e0200 */
[----:B------:R-:W-:-:S03]  /*bfe0*/  ULDC.64 UR4, c[0x0][0x310] ;  /* 0x0000c40000047ab9 */ /* 0x000fc60000000a00 */
[----:B------:R-:W-:Y:S02]  /*bff0*/  IMAD.IADD R3, R3, 0x1, R0 ;  /* 0x0000000103037824 */ /* 0x000fe400078e0200 */
[----:B------:R-:W-:Y:S02]  /*c000*/  IMAD R0, R28, UR4, RZ ;  /* 0x000000041c007c24 */ /* 0x000fe4000f8e02ff */
[----:B------:R-:W-:-:S04]  /*c010*/  IMAD.WIDE.U32 R2, R8, UR4, R2 ;  /* 0x0000000408027c25 */ /* 0x000fc8000f8e0002 */
[----:B------:R-:W-:Y:S01]  /*c020*/  IMAD R0, R8, UR5, R0 ;  /* 0x0000000508007c24 */ /* 0x000fe2000f8e0200 */
[----:B------:R-:W-:-:S04]  /*c030*/  ULDC.64 UR4, c[0x0][0x308] ;  /* 0x0000c20000047ab9 */ /* 0x000fc80000000a00 */
[----:B------:R-:W-:-:S03]  /*c040*/  IADD3 R3, R3, R0, RZ ;  /* 0x0000000003037210 */ /* 0x000fc60007ffe0ff */
[----:B------:R-:W-:-:S04]  /*c050*/  IMAD.WIDE.U32 R2, R18, UR4, R2 ;  /* 0x0000000412027c25 */ /* 0x000fc8000f8e0002 */
[----:B-1----:R-:W-:Y:S02]  /*c060*/  IMAD.SHL.U32 R11, R6, 0x8, RZ ;  /* 0x00000008060b7824 */ /* 0x002fe400078e00ff */
[----:B--2---:R-:W-:Y:S02]  /*c070*/  IMAD R0, R4, UR4, RZ ;  /* 0x0000000404007c24 */ /* 0x004fe4000f8e02ff */
[----:B------:R-:W-:Y:S02]  /*c080*/  IMAD.SHL.U32 R4, R6, 0x8, RZ ;  /* 0x0000000806047824 */ /* 0x000fe400078e00ff */
[----:B------:R-:W-:Y:S01]  /*c090*/  IMAD R0, R18, UR5, R0 ;  /* 0x0000000512007c24 */ /* 0x000fe2000f8e0200 */
[----:B------:R-:W-:Y:S02]  /*c0a0*/  ULDC.64 UR4, c[0x0][0x2e8] ;  /* 0x0000ba0000047ab9 */ /* 0x000fe40000000a00 */
[----:B------:R-:W-:Y:S01]  /*c0b0*/  LOP3.LUT R4, R4, 0xd8, RZ, 0xc0, !PT ;  /* 0x000000d804047812 */ /* 0x000fe200078ec0ff */
[----:B------:R-:W-:-:S03]  /*c0c0*/  IMAD.IADD R0, R0, 0x1, R3 ;  /* 0x0000000100007824 */ /* 0x000fc600078e0203 */
[----:B------:R-:W-:Y:S02]  /*c0d0*/  LOP3.LUT R4, R4, 0x18, R6, 0x78, !PT ;  /* 0x0000001804047812 */ /* 0x000fe400078e7806 */
[----:B------:R-:W-:Y:S01]  /*c0e0*/  LEA R6, P0, R2, UR4, 0x1 ;  /* 0x0000000402067c11 */ /* 0x000fe2000f8008ff */
[----:B------:R-:W-:Y:S01]  /*c0f0*/  UMOV UR4, 0xffffffff ;  /* 0xffffffff00047882 */ /* 0x000fe20000000000 */
[----:B------:R-:W-:Y:S02]  /*c100*/  LOP3.LUT R4, R4, 0x320, R11, 0xf8, !PT ;  /* 0x0000032004047812 */ /* 0x000fe400078ef80b */
[----:B------:R-:W-:-:S03]  /*c110*/  LEA.HI.X R7, R2, UR5, R0, 0x1, P0 ;  /* 0x0000000502077c11 */ /* 0x000fc600080f0c00 */
[----:B------:R-:W-:Y:S01]  /*c120*/  IMAD R4, R26, 0x3000, R4 ;  /* 0x000030001a047824 */ /* 0x000fe200078e0204 */
[----:B------:R-:W-:Y:S06]  /*c130*/  BRA.DIV UR4, `(.L_x_10247) ;  /* 0x0000003204147947 */ /* 0x000fec000b800000 */
[----:B------:R-:W0:Y:S01]  /*c140*/  S2R R3, SR_TID.X ;  /* 0x0000000000037919 */ /* 0x000e220000002100 */
[----:B------:R-:W-:Y:S01]  /*c150*/  LOP3.LUT P6, RZ, R22, 0x4, RZ, 0xc0, !PT ;  /* 0x0000000416ff7812 */ /* 0x000fe200078cc0ff */
[----:B------:R-:W-:Y:S01]  /*c160*/  IMAD R4, R4, 0x2, R23 ;  /* 0x0000000204047824 */ /* 0x000fe200078e0217 */
[----:B------:R-:W1:Y:S04]  /*c170*/  SHFL.IDX PT, R2, R6, RZ, 0x1c1f ;  /* 0x001c1fff06027589 */ /* 0x000e6800000e0000 */
[----:B------:R-:W-:Y:S01]  /*c180*/  SHFL.IDX PT, R21, R7, 0x2, 0x1c1f ;  /* 0x005c1f0007157f89 */ /* 0x000fe200000e0000 */
[----:B0-----:R-:W-:-:S03]  /*c190*/  IMAD.SHL.U32 R11, R3, 0x8, RZ ;  /* 0x00000008030b7824 */ /* 0x001fc600078e00ff */
[----:B------:R-:W0:Y:S02]  /*c1a0*/  SHFL.IDX PT, R3, R7, RZ, 0x1c1f ;  /* 0x001c1fff07037589 */ /* 0x000e2400000e0000 */
[----:B------:R-:W-:-:S04]  /*c1b0*/  LOP3.LUT R11, R11, 0x18, RZ, 0xc0, !PT ;  /* 0x000000180b0b7812 */ /* 0x000fc800078ec0ff */
[----:B------:R-:W-:-:S04]  /*c1c0*/  SHF.L.U32 R0, R11, 0x1, RZ ;  /* 0x000000010b007819 */ /* 0x000fc800000006ff */
[----:B-1----:R-:W-:-:S05]  /*c1d0*/  IADD3 R2, P0, R2, R0, RZ ;  /* 0x0000000002027210 */ /* 0x002fca0007f1e0ff */
[----:B0-----:R-:W-:-:S05]  /*c1e0*/  IMAD.X R3, RZ, RZ, R3, P0 ;  /* 0x000000ffff037224 */ /* 0x001fca00000e0603 */
        /* <DEDUP_REMOVED lines=18> */
.L_x_10331:
        /* <DEDUP_REMOVED lines=11> */
.L_x_10248:
        /* <DEDUP_REMOVED lines=11> */
.L_x_10249:
[----:B------:R1:W-:Y:S01]  /*c470*/  SYNCS.ARRIVE.TRANS64.A1T0 RZ, [R5+URZ+0x2d830], RZ ;  /* 0x02d830ff05ff79a7 */ /* 0x0003e2000810003f */
[----:B------:R-:W-:Y:S05]  /*c480*/  @!P5 BRA `(.L_x_10250) ;  /* 0x000000000004d947 */ /* 0x000fea0003800000 */
[----:B------:R-:W-:Y:S01]  /*c490*/  BPT.TRAP 0x1 ;  /* 0x000000040000795c */ /* 0x000fe20000300000 */
.L_x_10250:
[----:B------:R-:W-:Y:S01]  /*c4a0*/  SHF.L.U32 R2, R17, 0x1f, RZ ;  /* 0x0000001f11027819 */ /* 0x000fe200000006ff */
[----:B-1----:R-:W-:Y:S01]  /*c4b0*/  IMAD R5, R10, 0x8, R23 ;  /* 0x000000080a057824 */ /* 0x002fe200078e0217 */
[----:B------:R-:W-:Y:S03]  /*c4c0*/  BSSY B1, `(.L_x_10251) ;  /* 0x0000003000017945 */ /* 0x000fe60003800000 */
[----:B------:R-:W1:Y:S02]  /*c4d0*/  SYNCS.PHASECHK.TRANS64.TRYWAIT P0, [R5+URZ+0x2d860], R2 ;  /* 0x02d86002050075a7 */ /* 0x000e64000800017f */
[----:B-1----:R-:W-:Y:S05]  /*c4e0*/  @!P0 BRA `(.L_x_10252) ;  /* 0x00000030007c8947 */ /* 0x002fea0003800000 */
.L_x_10332:
[----:B------:R-:W-:Y:S05]  /*c4f0*/  BSYNC B1 ;  /* 0x0000000000017941 */ /* 0x000fea0003800000 */
.L_x_10251:
[----:B------:R-:W2:Y:S04]  /*c500*/  LDL R11, [R1+0xc] ;  /* 0x00000c00010b7983 */ /* 0x000ea80000100800 */
[----:B0-----:R-:W2:Y:S01]  /*c510*/  LDL.LU R6, [R1] ;  /* 0x0000000001067983 */ /* 0x001ea20000300800 */
[----:B------:R-:W0:Y:S01]  /*c520*/  S2R R12, SR_TID.X ;  /* 0x00000000000c7919 */ /* 0x000e220000002100 */
[----:B------:R-:W-:Y:S01]  /*c530*/  UMOV UR4, 0xffffffff ;  /* 0xffffffff00047882 */ /* 0x000fe20000000000 */
[C---:B0-----:R-:W-:Y:S01]  /*c540*/  IMAD.SHL.U32 R4, R12.reuse, 0x8, RZ ;  /* 0x000000080c047824 */ /* 0x041fe200078e00ff */
[C---:B------:R-:W-:Y:S01]  /*c550*/  LOP3.LUT R3, R12.reuse, 0x7f, RZ, 0xc0, !PT ;  /* 0x0000007f0c037812 */ /* 0x040fe200078ec0ff */
[----:B------:R-:W-:-:S03]  /*c560*/  IMAD.SHL.U32 R7, R12, 0x8, RZ ;  /* 0x000000080c077824 */ /* 0x000fc600078e00ff */
[----:B------:R-:W-:-:S04]  /*c570*/  LOP3.LUT R4, R4, 0xd8, RZ, 0xc0, !PT ;  /* 0x000000d804047812 */ /* 0x000fc800078ec0ff */
[----:B------:R-:W-:Y:S02]  /*c580*/  LOP3.LUT R4, R4, 0x18, R12, 0x78, !PT ;  /* 0x0000001804047812 */ /* 0x000fe400078e780c */
[----:B------:R-:W-:Y:S02]  /*c590*/  SHF.R.U32.HI R3, RZ, 0x2, R3 ;  /* 0x00000002ff037819 */ /* 0x000fe40000011603 */
[----:B------:R-:W-:-:S05]  /*c5a0*/  LOP3.LUT R4, R4, 0x320, R7, 0xf8, !PT ;  /* 0x0000032004047812 */ /* 0x000fca00078ef807 */
[----:B------:R-:W-:Y:S02]  /*c5b0*/  IMAD R4, R10, 0x3000, R4 ;  /* 0x000030000a047824 */ /* 0x000fe400078e0204 */
        /* <DEDUP_REMOVED lines=37> */
.L_x_10342:
[----:B------:R-:W2:Y:S01]  /*c810*/  LDL R7, [R1+0x4] ;  /* 0x0000040001077983 */ /* 0x000ea20000100800 */
        /* <DEDUP_REMOVED lines=22> */
[----:B------:R-:W-:-:S04]  /*c980*/  IMAD.WIDE.U32 R2, R18, UR4, R2 ;  /* 0x0000000412027c25 */ /* 0x000fc8000f8e0002 */
[----:B--2---:R-:W-:-:S04]  /*c990*/  IMAD R0, R7, UR4, RZ ;  /* 0x0000000407007c24 */ /* 0x004fc8000f8e02ff */
[----:B------:R-:W-:Y:S01]  /*c9a0*/  IMAD R0, R18, UR5, R0 ;  /* 0x0000000512007c24 */ /* 0x000fe2000f8e0200 */
[----:B------:R-:W-:Y:S02]  /*c9b0*/  ULDC.64 UR4, c[0x0][0x318] ;  /* 0x0000c60000047ab9 */ /* 0x000fe40000000a00 */
[----:B0-----:R-:W-:Y:S01]  /*c9c0*/  LEA R24, P0, R2, UR4, 0x1 ;  /* 0x0000000402187c11 */ /* 0x001fe2000f8008ff */
[----:B------:R-:W-:-:S05]  /*c9d0*/  IMAD.IADD R0, R0, 0x1, R3 ;  /* 0x0000000100007824 */ /* 0x000fca00078e0203 */
[----:B------:R-:W-:Y:S01]  /*c9e0*/  LEA.HI.X R0, R2, UR5, R0, 0x1, P0 ;  /* 0x0000000502007c11 */ /* 0x000fe200080f0c00 */
[----:B------:R-:W-:Y:S01]  /*c9f0*/  NOP ;  /* 0x0000000000007918 */ /* 0x000fe20000000000 */
[----:B------:R-:W-:-:S13]  /*ca00*/  PLOP3.LUT P0, PT, PT, PT, PT, 0x80, 0x0 ;  /* 0x000000000000781c */ /* 0x000fda0003f0f070 */
.L_x_10254:
[----:B------:R-:W-:Y:S02]  /*ca10*/  PLOP3.LUT P4, PT, P4, P0, PT, 0xa2, 0x0 ;  /* 0x000000000000781c */ /* 0x000fe40002781472 */
[----:B------:R-:W-:-:S08]  /*ca20*/  @P0 R2UR P4, UR4, R5 ;  /* 0x00000000050402ca */ /* 0x000fd00000080000 */
[----:B------:R-:W-:-:S05]  /*ca30*/  @P0 PLOP3.LUT P0, PT, P4, PT, PT, 0x80, 0x0 ;  /* 0x000000000000081c */ /* 0x000fca000270f070 */
[----:B------:R-:W-:Y:S01]  /*ca40*/  @!P4 SYNCS.ARRIVE.TRANS64.RED.A0T1 RZ, [UR4+0x2d850], RZ ;  /* 0x02d850ffffffc9a7 */ /* 0x000fe20008200404 */
[----:B------:R-:W-:Y:S07]  /*ca50*/  @!P4 ARRIVES.LDGSTSBAR.64.TRANSCNT [UR4+0x2d850] ;  /* 0x02d85000ff00c9b0 */ /* 0x000fee0008000a84 */
[----:B------:R-:W-:Y:S05]  /*ca60*/  @P0 BRA.U.ANY `(.L_x_10254) ;  /* 0xfffffffd00e80947 */ /* 0x000fea000393ffff */
[----:B------:R-:W-:Y:S01]  /*ca70*/  NOP ;  /* 0x0000000000007918 */ /* 0x000fe20000000000 */
[----:B------:R-:W2:Y:S01]  /*ca80*/  LDL R2, [R1+0x38] ;  /* 0x0000380001027983 */ /* 0x000ea20000100800 */
[----:B------:R-:W-:Y:S01]  /*ca90*/  IMAD.MOV.U32 R25, RZ, RZ, R0 ;  /* 0x000000ffff197224 */ /* 0x000fe200078e0000 */
[----:B--2---:R-:W-:-:S13]  /*caa0*/  ISETP.NE.AND P5, PT, R2, 0x3, PT ;  /* 0x000000030200780c */ /* 0x004fda0003fa5270 */
[----:B------:R-:W-:Y:S05]  /*cab0*/  @!P5 BRA `(.L_x_10255) ;  /* 0x000000000004d947 */ /* 0x000fea0003800000 */
[----:B------:R-:W-:Y:S01]  /*cac0*/  BPT.TRAP 0x1 ;  /* 0x000000040000795c */ /* 0x000fe20000300000 */
.L_x_10255:
[----:B------:R2:W-:Y:S01]  /*cad0*/  STL [R1], R27 ;  /* 0x0000001b01007387 */ /* 0x0005e20000100800 */
[C---:B------:R-:W-:Y:S01]  /*cae0*/  ISETP.GT.AND P0, PT, R27.reuse, RZ, PT ;  /* 0x000000ff1b00720c */ /* 0x040fe20003f04270 */
[----:B------:R2:W-:Y:S01]  /*caf0*/  SYNCS.ARRIVE.TRANS64.A1T0 RZ, [R5+URZ+0x2d850], RZ ;  /* 0x02d850ff05ff79a7 */ /* 0x0005e2000810003f */
[----:B------:R-:W-:Y:S01]  /*cb00*/  VIADD R0, R27, 0xffffffff ;  /* 0xffffffff1b007836 */ /* 0x000fe20000000000 */
[----:B------:R-:W-:Y:S01]  /*cb10*/  MOV R17, R29 ;  /* 0x0000001d00117202 */ /* 0x000fe20000000f00 */
[----:B------:R-:W-:-:S09]  /*cb20*/  IMAD.MOV.U32 R10, RZ, RZ, R26 ;  /* 0x000000ffff0a7224 */ /* 0x000fd200078e001a */
[----:B--2---:R-:W-:Y:S05]  /*cb30*/  @P0 BRA `(.L_x_10256) ;  /* 0xfffffff000440947 */ /* 0x004fea000383ffff */
.L_x_10243:
[----:B------:R-:W-:Y:S05]  /*cb40*/  BSYNC B0 ;  /* 0x0000000000007941 */ /* 0x000fea0003800000 */
.L_x_10242:
[----:B------:R-:W2:Y:S01]  /*cb50*/  S2R R2, SR_TID.X ;  /* 0x0000000000027919 */ /* 0x000ea20000002100 */
[----:B------:R-:W-:Y:S01]  /*cb60*/  BSSY B0, `(.L_x_10257) ;  /* 0x0000010000007945 */ /* 0x000fe20003800000 */
[----:B--2---:R-:W-:-:S04]  /*cb70*/  LOP3.LUT R2, R2, 0x7f, RZ, 0xc0, !PT ;  /* 0x0000007f02027812 */ /* 0x004fc800078ec0ff */
[----:B------:R-:W-:-:S13]  /*cb80*/  ISETP.NE.AND P0, PT, R2, RZ, PT ;  /* 0x000000ff0200720c */ /* 0x000fda0003f05270 */
[----:B------:R-:W-:Y:S05]  /*cb90*/  @P0 BRA `(.L_x_10258) ;  /* 0x0000000000300947 */ /* 0x000fea0003800000 */
[----:B0-----:R-:W0:Y:S01]  /*cba0*/  S2R R5, SR_LANEID ;  /* 0x0000000000057919 */ /* 0x001e220000000000 */
[----:B------:R-:W-:Y:S01]  /*cbb0*/  VOTEU.ANY UR4, UPT, PT ;  /* 0x0000000000047886 */ /* 0x000fe200038e0100 */
[----:B------:R-:W2:Y:S01]  /*cbc0*/  LDC.64 R2, c[0x0][0xc60] ;  /* 0x00031800ff027b82 */ /* 0x000ea20000000a00 */
[----:B-1----:R-:W0:Y:S02]  /*cbd0*/  FLO.U32 R0, UR4 ;  /* 0x0000000400007d00 */ /* 0x002e2400080e0000 */
[----:B0-----:R-:W-:-:S06]  /*cbe0*/  ISETP.EQ.U32.AND P0, PT, R0, R5, PT ;  /* 0x000000050000720c */ /* 0x001fcc0003f02070 */
[----:B------:R-:W2:Y:S07]  /*cbf0*/  POPC R5, UR4 ;  /* 0x0000000400057d09 */ /* 0x000eae0008000000 */
[----:B--2---:R-:W2:Y:S01]  /*cc00*/  @P0 ATOMG.E.ADD.STRONG.GPU PT, R3, desc[UR36][R2.64], R5 ;  /* 0x00000005020309a8 */ /* 0x004ea200081ee1e4 */
[----:B------:R-:W0:Y:S02]  /*cc10*/  S2R R4, SR_LTMASK ;  /* 0x0000000000047919 */ /* 0x000e240000003900 */
[----:B0-----:R-:W-:-:S04]  /*cc20*/  LOP3.LUT R4, R4, UR4, RZ, 0xc0, !PT ;  /* 0x0000000404047c12 */ /* 0x001fc8000f8ec0ff */
[----:B------:R-:W0:Y:S01]  /*cc30*/  POPC R7, R4 ;  /* 0x0000000400077309 */ /* 0x000e220000000000 */
[----:B--2---:R-:W0:Y:S02]  /*cc40*/  SHFL.IDX PT, R0, R3, R0, 0x1f ;  /* 0x00001f0003007589 */ /* 0x004e2400000e0000 */
[----:B0-----:R-:W-:-:S07]  /*cc50*/  IADD3 R16, R0, UR38, R7 ;  /* 0x0000002600107c10 */ /* 0x001fce000fffe007 */
.L_x_10258:
[----:B------:R-:W-:Y:S05]  /*cc60*/  BSYNC B0 ;  /* 0x0000000000007941 */ /* 0x000fea0003800000 */
.L_x_10257:
[----:B-1----:R-:W2:Y:S02]  /*cc70*/  LDL R0, [R1+0x38] ;  /* 0x0000380001007983 */ /* 0x002ea40000100800 */
[----:B--2---:R-:W-:-:S13]  /*cc80*/  ISETP.NE.AND P0, PT, R0, 0x3, PT ;  /* 0x000000030000780c */ /* 0x004fda0003f05270 */
[----:B------:R-:W-:Y:S05]  /*cc90*/  @!P0 BRA `(.L_x_10259) ;  /* 0x0000000000048947 */ /* 0x000fea0003800000 */
[----:B------:R-:W-:Y:S01]  /*cca0*/  BPT.TRAP 0x1 ;  /* 0x000000040000795c */ /* 0x000fe20000300000 */
.L_x_10259:
[----:B------:R-:W2:Y:S01]  /*ccb0*/  LDL.LU R2, [R1+0xc] ;  /* 0x00000c0001027983 */ /* 0x000ea20000300800 */
[----:B------:R-:W-:Y:S01]  /*ccc0*/  IMAD R0, R26, 0x8, R23 ;  /* 0x000000081a007824 */ /* 0x000fe200078e0217 */
[----:B------:R-:W-:Y:S01]  /*ccd0*/  SHF.L.U32 R3, R29, 0x1f, RZ ;  /* 0x0000001f1d037819 */ /* 0x000fe200000006ff */
[----:B------:R-:W-:Y:S03]  /*cce0*/  BSSY B0, `(.L_x_10260) ;  /* 0x0000004000007945 */ /* 0x000fe60003800000 */
[----:B------:R-:W1:Y:S01]  /*ccf0*/  SYNCS.PHASECHK.TRANS64.TRYWAIT P0, [R0+URZ+0x2d860], R3 ;  /* 0x02d86003000075a7 */ /* 0x000e62000800017f */
[----:B--2---:R-:W-:Y:S01]  /*cd00*/  IMAD R6, R27, -0x80, R2 ;  /* 0xffffff801b067824 */ /* 0x004fe200078e0202 */
[----:B-1----:R-:W-:Y:S06]  /*cd10*/  @!P0 BRA `(.L_x_10261) ;  /* 0x0000002c00e88947 */ /* 0x002fec0003800000 */
.L_x_10343:
[----:B------:R-:W-:Y:S05]  /*cd20*/  BSYNC B0 ;  /* 0x0000000000007941 */ /* 0x000fea0003800000 */
.L_x_10260:
[----:B------:R-:W0:Y:S01]  /*cd30*/  S2R R2, SR_TID.X ;  /* 0x0000000000027919 */ /* 0x000e220000002100 */
[----:B------:R-:W-:Y:S01]  /*cd40*/  UMOV UR4, 0xffffffff ;  /* 0xffffffff00047882 */ /* 0x000fe20000000000 */
[----:B------:R-:W2:Y:S01]  /*cd50*/  S2R R7, SR_TID.X ;  /* 0x0000000000077919 */ /* 0x000ea20000002100 */
[----:B0-----:R-:W-:Y:S01]  /*cd60*/  LOP3.LUT R5, R2, 0x7f, RZ, 0xc0, !PT ;  /* 0x0000007f02057812 */ /* 0x001fe200078ec0ff */
[----:B--2---:R-:W-:-:S03]  /*cd70*/  IMAD.SHL.U32 R2, R7, 0x8, RZ ;  /* 0x0000000807027824 */ /* 0x004fc600078e00ff */
[----:B------:R-:W-:Y:S01]  /*cd80*/  SHF.R.U32.HI R5, RZ, 0x2, R5 ;  /* 0x00000002ff057819 */ /* 0x000fe20000011605 */
[----:B------:R-:W-:Y:S01]  /*cd90*/  IMAD.SHL.U32 R4, R7, 0x8, RZ ;  /* 0x0000000807047824 */ /* 0x000fe200078e00ff */
[----:B------:R-:W-:Y:S02]  /*cda0*/  LOP3.LUT R2, R2, 0xd8, RZ, 0xc0, !PT ;  /* 0x000000d802027812 */ /* 0x000fe400078ec0ff */
[----:B------:R-:W-:Y:S02]  /*cdb0*/  IADD3 R6, -R5, R6, RZ ;  /* 0x0000000605067210 */ /* 0x000fe40007ffe1ff */
[----:B------:R-:W-:-:S04]  /*cdc0*/  LOP3.LUT R2, R2, 0x18, R7, 0x78, !PT ;  /* 0x0000001802027812 */ /* 0x000fc800078e7807 */
[----:B------:R-:W-:-:S05]  /*cdd0*/  LOP3.LUT R2, R2, 0x320, R4, 0xf8, !PT ;  /* 0x0000032002027812 */ /* 0x000fca00078ef804 */
[----:B------:R-:W-:Y:S01]  /*cde0*/  IMAD R4, R26, 0x3000, R2 ;  /* 0x000030001a047824 */ /* 0x000fe200078e0202 */
[----:B------:R-:W-:Y:S06]  /*cdf0*/  BRA.DIV UR4, `(.L_x_10262) ;  /* 0x0000002e04c47947 */ /* 0x000fec000b800000 */
[----:B------:R-:W0:Y:S01]  /*ce00*/  S2R R2, SR_TID.X ;  /* 0x0000000000027919 */ /* 0x000e220000002100 */
[----:B------:R-:W-:Y:S01]  /*ce10*/  ULDC UR4, c[0x0][0x2f4] ;  /* 0x0000bd0000047ab9 */ /* 0x000fe20000000800 */
[----:B------:R-:W-:Y:S01]  /*ce20*/  IMAD R4, R4, 0x2, R23 ;  /* 0x0000000204047824 */ /* 0x000fe200078e0217 */
[----:B------:R-:W2:Y:S04]  /*ce30*/  SHFL.IDX PT, R14, R24, RZ, 0x1c1f ;  /* 0x001c1fff180e7589 */ /* 0x000ea800000e0000 */
[----:B-1----:R-:W1:Y:S01]  /*ce40*/  SHFL.IDX PT, R3, R25, RZ, 0x1c1f ;  /* 0x001c1fff19037589 */ /* 0x002e6200000e0000 */
[----:B0-----:R-:W-:-:S05]  /*ce50*/  IMAD.SHL.U32 R7, R2, 0x8, RZ ;  /* 0x0000000802077824 */ /* 0x001fca00078e00ff */
[----:B------:R-:W-:-:S04]  /*ce60*/  LOP3.LUT R7, R7, 0x18, RZ, 0xc0, !PT ;  /* 0x0000001807077812 */ /* 0x000fc800078ec0ff */
[C---:B------:R-:W-:Y:S01]  /*ce70*/  ISETP.GE.AND P2, PT, R7.reuse, UR4, PT ;  /* 0x0000000407007c0c */ /* 0x040fe2000bf46270 */
[C---:B------:R-:W-:Y:S01]  /*ce80*/  IMAD.SHL.U32 R5, R7.reuse, 0x2, RZ ;  /* 0x0000000207057824 */ /* 0x040fe200078e00ff */
[C---:B------:R-:W-:Y:S02]  /*ce90*/  LOP3.LUT R8, R7.reuse, 0x20, RZ, 0xfc, !PT ;  /* 0x0000002007087812 */ /* 0x040fe400078efcff */
[----:B------:R-:W-:Y:S02]  /*cea0*/  ISETP.LT.OR P4, PT, R6, 0x1, P2 ;  /* 0x000000010600780c */ /* 0x000fe40001781670 */
[----:B--2---:R-:W-:Y:S02]  /*ceb0*/  IADD3 R2, P0, R14, R5, RZ ;  /* 0x000000050e027210 */ /* 0x004fe40007f1e0ff */
[----:B------:R-:W-:Y:S01]  /*cec0*/  LOP3.LUT R7, R7, 0x40, RZ, 0xfc, !PT ;  /* 0x0000004007077812 */ /* 0x000fe200078efcff */
[----:B------:R-:W0:Y:S01]  /*ced0*/  SHFL.IDX PT, R14, R24, 0x1, 0x1c1f ;  /* 0x003c1f00180e7f89 */ /* 0x000e2200000e0000 */
[----:B------:R-:W-:Y:S01]  /*cee0*/  ISETP.GE.AND P1, PT, R8, UR4, PT ;  /* 0x0000000408007c0c */ /* 0x000fe2000bf26270 */
[----:B-1----:R-:W-:Y:S01]  /*cef0*/  IMAD.X R3, RZ, RZ, R3, P0 ;  /* 0x000000ffff037224 */ /* 0x002fe200000e0603 */
[----:B------:R-:W-:-:S02]  /*cf00*/  ISETP.GE.AND P0, PT, R7, UR4, PT ;  /* 0x0000000407007c0c */ /* 0x000fc4000bf06270 */
[----:B------:R-:W-:-:S03]  /*cf10*/  ISETP.LT.OR P3, PT, R6, 0x1, P1 ;  /* 0x000000010600780c */ /* 0x000fc60000f61670 */
[----:B------:R-:W-:Y:S01]  /*cf20*/  LDGSTS.E.BYPASS.LTC128B.128 [R4+0x400], desc[UR36][R2.64], !P4 ;  /* 0x0040000002047fae */ /* 0x000fe2000e101d64 */
[----:B------:R-:W-:-:S09]  /*cf30*/  ISETP.LT.OR P4, PT, R6, 0x1, P0 ;  /* 0x000000010600780c */ /* 0x000fd20000781670 */
[----:B------:R-:W-:Y:S04]  /*cf40*/  LDGSTS.E.BYPASS.LTC128B.128 [R4+0x2400], desc[UR36][R2.64+0x40], !P3 ;  /* 0x0240004002047fae */ /* 0x000fe8000d901d64 */
[----:B------:R1:W-:Y:S01]  /*cf50*/  LDGSTS.E.BYPASS.LTC128B.128 [R4+0x4400], desc[UR36][R2.64+0x80], !P4 ;  /* 0x0440008002047fae */ /* 0x0003e2000e101d64 */
[----:B------:R-:W-:-:S03]  /*cf60*/  ISETP.LT.OR P4, PT, R6, 0x21, P2 ;  /* 0x000000210600780c */ /* 0x000fc60001781670 */
[----:B-1----:R-:W1:Y:S01]  /*cf70*/  SHFL.IDX PT, R3, R25, 0x1, 0x1c1f ;  /* 0x003c1f0019037f89 */ /* 0x002e6200000e0000 */
[----:B0-----:R-:W-:-:S03]  /*cf80*/  IADD3 R2, P3, R14, R5, RZ ;  /* 0x000000050e027210 */ /* 0x001fc60007f7e0ff */
[----:B------:R-:W0:Y:S01]  /*cf90*/  SHFL.IDX PT, R14, R24, 0x2, 0x1c1f ;  /* 0x005c1f00180e7f89 */ /* 0x000e2200000e0000 */
[----:B-1----:R-:W-:Y:S02]  /*cfa0*/  IADD3.X R3, RZ, R3, RZ, P3, !PT ;  /* 0x00000003ff037210 */ /* 0x002fe40001ffe4ff */
        /* <DEDUP_REMOVED lines=8> */
[----:B------:R-:W0:Y:S04]  /*d030*/  SHFL.IDX PT, R25, R25, 0x3, 0x1c1f ;  /* 0x007c1f0019197f89 */ /* 0x000e2800000e0000 */
[----:B------:R2:W3:Y:S01]  /*d040*/  SHFL.IDX PT, R14, R24, 0x3, 0x1c1f ;  /* 0x007c1f00180e7f89 */ /* 0x0004e200000e0000 */
[----:B-1----:R-:W-:Y:S01]  /*d050*/  IMAD.X R3, RZ, RZ, R3, P3 ;  /* 0x000000ffff037224 */ /* 0x002fe200018e0603 */
[----:B------:R-:W-:-:S04]  /*d060*/  ISETP.LT.OR P3, PT, R6, 0x41, P1 ;  /* 0x000000410600780c */ /* 0x000fc80000f61670 */
[----:B------:R2:W-:Y:S01]  /*d070*/  LDGSTS.E.BYPASS.LTC128B.128 [R4+0x1400], desc[UR36][R2.64], !P4 ;  /* 0x0140000002047fae */ /* 0x0005e2000e101d64 */
[----:B------:R-:W-:-:S08]  /*d080*/  ISETP.LT.OR P4, PT, R6, 0x41, P0 ;  /* 0x000000410600780c */ /* 0x000fd00000781670 */
[----:B------:R2:W-:Y:S05]  /*d090*/  LDGSTS.E.BYPASS.LTC128B.128 [R4+0x3400], desc[UR36][R2.64+0x40], !P3 ;  /* 0x0340004002047fae */ /* 0x0005ea000d901d64 */
[----:B0--3--:R2:W-:Y:S02]  /*d0a0*/  LDGSTS.E.BYPASS.LTC128B.128 [R4+0x5400], desc[UR36][R2.64+0x80], !P4 ;  /* 0x0540008002047fae */ /* 0x0095e4000e101d64 */
.L_x_10353:
[C---:B------:R-:W-:Y:S02]  /*d0b0*/  ISETP.LT.OR P2, PT, R6.reuse, 0x61, P2 ;  /* 0x000000610600780c */ /* 0x040fe40001741670 */
[C---:B------:R-:W-:Y:S02]  /*d0c0*/  ISETP.LT.OR P1, PT, R6.reuse, 0x61, P1 ;  /* 0x000000610600780c */ /* 0x040fe40000f21670 */
[----:B------:R-:W-:Y:S02]  /*d0d0*/  ISETP.LT.OR P0, PT, R6, 0x61, P0 ;  /* 0x000000610600780c */ /* 0x000fe40000701670 */
[----:B--2---:R-:W-:-:S05]  /*d0e0*/  IADD3 R2, P3, R14, R5, RZ ;  /* 0x000000050e027210 */ /* 0x004fca0007f7e0ff */
        /* <DEDUP_REMOVED lines=9> */
.L_x_10263:
        /* <DEDUP_REMOVED lines=11> */
.L_x_10264:
[----:B------:R-:W-:Y:S01]  /*d230*/  VIADD R26, R26, 0x1 ;  /* 0x000000011a1a7836 */ /* 0x000fe20000000000 */
[----:B------:R0:W-:Y:S04]  /*d240*/  SYNCS.ARRIVE.TRANS64.A1T0 RZ, [R0+URZ+0x2d850], RZ ;  /* 0x02d850ff00ff79a7 */ /* 0x0001e8000810003f */
[----:B------:R-:W-:-:S04]  /*d250*/  ISETP.NE.AND P0, PT, R26, 0x2, PT ;  /* 0x000000021a00780c */ /* 0x000fc80003f05270 */
[----:B0-----:R-:W-:Y:S02]  /*d260*/  SEL R0, RZ, 0x1, P0 ;  /* 0x00000001ff007807 */ /* 0x001fe40000000000 */
[----:B------:R-:W-:Y:S02]  /*d270*/  SEL R26, R26, RZ, P0 ;  /* 0x000000ff1a1a7207 */ /* 0x000fe40000000000 */
[----:B------:R-:W-:-:S07]  /*d280*/  LOP3.LUT R29, R29, R0, RZ, 0x3c, !PT ;  /* 0x000000001d1d7212 */ /* 0x000fce00078e3cff */
.L_x_10223:
[----:B------:R-:W-:Y:S05]  /*d290*/  BSYNC B7 ;  /* 0x0000000000077941 */ /* 0x000fea0003800000 */
.L_x_10221:
        /* <DEDUP_REMOVED lines=11> */
.L_x_10265:
[----:B0-----:R-:W0:Y:S01]  /*d350*/  S2R R0, SR_TID.X ;  /* 0x0000000000007919 */ /* 0x001e220000002100 */
[----:B------:R-:W-:Y:S01]  /*d360*/  UMOV UR4, 0xffffffff ;  /* 0xffffffff00047882 */ /* 0x000fe20000000000 */
[----:B0-----:R-:W-:-:S04]  /*d370*/  LOP3.LUT R8, R0, 0x1f, RZ, 0xc0, !PT ;  /* 0x0000001f00087812 */ /* 0x001fc800078ec0ff */
[----:B------:R-:W-:Y:S01]  /*d380*/  ISETP.NE.AND P0, PT, R8, 0x1f, PT ;  /* 0x0000001f0800780c */ /* 0x000fe20003f05270 */
[----:B------:R-:W-:-:S12]  /*d390*/  BRA.DIV UR4, `(.L_x_10267) ;  /* 0x0000002e04cc7947 */ /* 0x000fd8000b800000 */
[----:B------:R-:W-:Y:S01]  /*d3a0*/  IADD3 R5, R19, R8, RZ ;  /* 0x0000000813057210 */ /* 0x000fe20007ffe0ff */
[----:B------:R-:W-:-:S03]  /*d3b0*/  ULDC UR4, c[0x0][0xc3c] ;  /* 0x00030f0000047ab9 */ /* 0x000fc60000000800 */
[----:B------:R-:W-:-:S13]  /*d3c0*/  ISETP.GE.OR P1, PT, R5, UR4, !P0 ;  /* 0x0000000405007c0c */ /* 0x000fda000c726670 */
[----:B------:R-:W0:Y:S02]  /*d3d0*/  @!P1 LDC.64 R2, c[0x0][0xc80] ;  /* 0x00032000ff029b82 */ /* 0x000e240000000a00 */
[----:B0-----:R-:W-:-:S06]  /*d3e0*/  @!P1 IMAD.WIDE R2, R5, 0x4, R2 ;  /* 0x0000000405029825 */ /* 0x001fcc00078e0202 */
[----:B------:R0:W2:Y:S01]  /*d3f0*/  @!P1 LDG.E R3, desc[UR36][R2.64] ;  /* 0x0000002402039981 */ /* 0x0000a2000c1e1900 */
[C---:B------:R-:W-:Y:S02]  /*d400*/  ISETP.GE.U32.AND P2, PT, R8.reuse, 0x2, PT ;  /* 0x000000020800780c */ /* 0x040fe40003f46070 */
[C---:B------:R-:W-:Y:S01]  /*d410*/  ISETP.GE.U32.AND P3, PT, R8.reuse, 0x4, PT ;  /* 0x000000040800780c */ /* 0x040fe20003f66070 */
[----:B------:R-:W-:Y:S01]  /*d420*/  SHFL.IDX PT, R0, R16, RZ, 0x1f ;  /* 0x00001fff10007589 */ /* 0x000fe200000e0000 */
[C---:B------:R-:W-:Y:S02]  /*d430*/  ISETP.GE.U32.AND P4, PT, R8.reuse, 0x8, PT ;  /* 0x000000080800780c */ /* 0x040fe40003f86070 */
[C---:B------:R-:W-:Y:S01]  /*d440*/  ISETP.GE.U32.AND P5, PT, R8.reuse, 0x10, PT ;  /* 0x000000100800780c */ /* 0x040fe20003fa6070 */
[----:B------:R-:W-:Y:S01]  /*d450*/  SHFL.IDX PT, R4, R16, 0x1, 0x1f ;  /* 0x00201f0010047f89 */ /* 0x000fe200000e0000 */
[----:B0-----:R-:W-:Y:S02]  /*d460*/  IMAD.MOV.U32 R2, RZ, RZ, RZ ;  /* 0x000000ffff027224 */ /* 0x001fe400078e00ff */
[----:B--2---:R-:W-:Y:S01]  /*d470*/  @!P1 IMAD.MOV.U32 R2, RZ, RZ, R3 ;  /* 0x000000ffff029224 */ /* 0x004fe200078e0003 */
[----:B------:R-:W-:-:S04]  /*d480*/  ISETP.NE.AND P1, PT, R8, RZ, PT ;  /* 0x000000ff0800720c */ /* 0x000fc80003f25270 */
        /* <DEDUP_REMOVED lines=16> */
.L_x_10363:
[----:B------:R-:W-:Y:S02]  /*d590*/  ULDC UR4, c[0x0][0xc38] ;  /* 0x00030e0000047ab9 */ /* 0x000fe40000000800 */
[----:B------:R-:W-:-:S04]  /*d5a0*/  IMAD.U32 R16, RZ, RZ, UR4 ;  /* 0x00000004ff107e24 */ /* 0x000fc8000f8e00ff */
[----:B-1----:R-:W-:-:S04]  /*d5b0*/  IMAD R5, R14, R16, RZ ;  /* 0x000000100e057224 */ /* 0x002fc800078e02ff */
[----:B------:R-:W-:-:S05]  /*d5c0*/  IMAD.IADD R4, R4, 0x1, R5 ;  /* 0x0000000104047824 */ /* 0x000fca00078e0205 */
[----:B------:R-:W-:-:S13]  /*d5d0*/  ISETP.GT.AND P6, PT, R4, R0, PT ;  /* 0x000000000400720c */ /* 0x000fda0003fc4270 */
[----:B------:R-:W-:Y:S05]  /*d5e0*/  @P6 BRA `(.L_x_10268) ;  /* 0x00000000009c6947 */ /* 0x000fea0003800000 */
.L_x_10273:
[----:B------:R-:W1:Y:S01]  /*d5f0*/  LDC R6, c[0x0][0xc3c] ;  /* 0x00030f00ff067b82 */ /* 0x000e620000000800 */
[----:B------:R-:W-:-:S04]  /*d600*/  IADD3 R19, R19, 0x1f, RZ ;  /* 0x0000001f13137810 */ /* 0x000fc80007ffe0ff */
[----:B-1----:R-:W-:-:S13]  /*d610*/  ISETP.GE.AND P6, PT, R19, R6, PT ;  /* 0x000000061300720c */ /* 0x002fda0003fc6270 */
[----:B------:R-:W-:Y:S05]  /*d620*/  @P6 BRA `(.L_x_10269) ;  /* 0x0000000400446947 */ /* 0x000fea0003800000 */
[----:B------:R-:W1:Y:S01]  /*d630*/  S2R R2, SR_TID.X ;  /* 0x0000000000027919 */ /* 0x000e620000002100 */
[----:B------:R-:W-:Y:S01]  /*d640*/  BSSY B0, `(.L_x_10270) ;  /* 0x0000009000007945 */ /* 0x000fe20003800000 */
[----:B-1----:R-:W-:-:S05]  /*d650*/  LOP3.LUT R2, R2, 0x1f, RZ, 0xc0, !PT ;  /* 0x0000001f02027812 */ /* 0x002fca00078ec0ff */
[----:B------:R-:W-:Y:S02]  /*d660*/  IMAD.IADD R5, R19, 0x1, R2 ;  /* 0x0000000113057824 */ /* 0x000fe400078e0202 */
[----:B------:R-:W-:-:S03]  /*d670*/  IMAD.MOV.U32 R2, RZ, RZ, RZ ;  /* 0x000000ffff027224 */ /* 0x000fc600078e00ff */
[----:B------:R-:W-:-:S13]  /*d680*/  ISETP.GE.OR P6, PT, R5, R6, !P0 ;  /* 0x000000060500720c */ /* 0x000fda00047c6670 */
[----:B------:R-:W-:Y:S05]  /*d690*/  @P6 BRA `(.L_x_10271) ;  /* 0x00000000000c6947 */ /* 0x000fea0003800000 */
[----:B0-----:R-:W0:Y:S02]  /*d6a0*/  LDC.64 R2, c[0x0][0xc80] ;  /* 0x00032000ff027b82 */ /* 0x001e240000000a00 */
[----:B0-----:R-:W-:-:S06]  /*d6b0*/  IMAD.WIDE R2, R5, 0x4, R2 ;  /* 0x0000000405027825 */ /* 0x001fcc00078e0202 */
[----:B------:R1:W5:Y:S02]  /*d6c0*/  LDG.E R2, desc[UR36][R2.64] ;  /* 0x0000002402027981 */ /* 0x000364000c1e1900 */
.L_x_10271:
[----:B------:R-:W-:Y:S05]  /*d6d0*/  BSYNC B0 ;  /* 0x0000000000007941 */ /* 0x000fea0003800000 */
.L_x_10270:
[----:B------:R-:W-:-:S03]  /*d6e0*/  UMOV UR4, 0xffffffff ;  /* 0xffffffff00047882 */ /* 0x000fc60000000000 */
[----:B------:R-:W-:Y:S05]  /*d6f0*/  BRA.DIV UR4, `(.L_x_10272) ;  /* 0x0000003204187947 */ /* 0x000fea000b800000 */
[----:B-----5:R-:W2:Y:S02]  /*d700*/  SHFL.UP PT, R14, R2, 0x1, RZ ;  /* 0x04200000020e7989 */ /* 0x020ea400000e00ff */
[----:B--2---:R-:W-:-:S05]  /*d710*/  SEL R13, R14, RZ, P1 ;  /* 0x000000ff0e0d7207 */ /* 0x004fca0000800000 */
[----:B------:R-:W-:-:S05]  /*d720*/  IMAD.IADD R13, R2, 0x1, R13 ;  /* 0x00000001020d7824 */ /* 0x000fca00078e020d */
[----:B------:R-:W2:Y:S02]  /*d730*/  SHFL.UP PT, R14, R13, 0x2, RZ ;  /* 0x044000000d0e7989 */ /* 0x000ea400000e00ff */
[----:B--2---:R-:W-:-:S05]  /*d740*/  SEL R14, R14, RZ, P2 ;  /* 0x000000ff0e0e7207 */ /* 0x004fca0001000000 */
[----:B01----:R-:W-:-:S05]  /*d750*/  IMAD.IADD R3, R13, 0x1, R14 ;  /* 0x000000010d037824 */ /* 0x003fca00078e020e */
        /* <DEDUP_REMOVED lines=10> */
.L_x_10371:
[----:B------:R-:W-:Y:S02]  /*d800*/  ULDC UR4, c[0x0][0xc38] ;  /* 0x00030e0000047ab9 */ /* 0x000fe40000000800 */
[----:B------:R-:W-:-:S04]  /*d810*/  IMAD.U32 R16, RZ, RZ, UR4 ;  /* 0x00000004ff107e24 */ /* 0x000fc8000f8e00ff */
[----:B-1----:R-:W-:-:S04]  /*d820*/  IMAD R5, R14, R16, RZ ;  /* 0x000000100e057224 */ /* 0x002fc800078e02ff */
[----:B------:R-:W-:-:S05]  /*d830*/  IMAD.IADD R4, R5, 0x1, R4 ;  /* 0x0000000105047824 */ /* 0x000fca00078e0204 */
[----:B------:R-:W-:-:S13]  /*d840*/  ISETP.GT.AND P6, PT, R4, R0, PT ;  /* 0x000000000400720c */ /* 0x000fda0003fc4270 */
[----:B------:R-:W-:Y:S05]  /*d850*/  @!P6 BRA `(.L_x_10273) ;  /* 0xfffffffc0064e947 */ /* 0x000fea000383ffff */
.L_x_10268:
        /* <DEDUP_REMOVED lines=8> */
.L_x_10375:
[----:B------:R-:W-:Y:S01]  /*d8e0*/  ISETP.NE.AND P0, PT, R6, RZ, PT ;  /* 0x000000ff0600720c */ /* 0x000fe20003f05270 */
[----:B------:R-:W-:-:S12]  /*d8f0*/  IMAD.MOV.U32 R14, RZ, RZ, RZ ;  /* 0x000000ffff0e7224 */ /* 0x000fd800078e00ff */
[----:B------:R-:W-:Y:S05]  /*d900*/  @!P0 BRA `(.L_x_10275) ;  /* 0x0000000000108947 */ /* 0x000fea0003800000 */
[----:B------:R-:W-:Y:S01]  /*d910*/  UMOV UR4, 0xffffffff ;  /* 0xffffffff00047882 */ /* 0x000fe20000000000 */
[----:B------:R-:W-:Y:S02]  /*d920*/  VIADD R12, R4, 0xffffffff ;  /* 0xffffffff040c7836 */ /* 0x000fe40000000000 */
[----:B------:R-:W-:Y:S05]  /*d930*/  BRA.DIV UR4, `(.L_x_10276) ;  /* 0x00000032048c7947 */ /* 0x000fea000b800000 */
[----:B------:R3:W4:Y:S02]  /*d940*/  SHFL.IDX PT, R14, R3, R12, 0x1f ;  /* 0x00001f0c030e7589 */ /* 0x00072400000e0000 */
.L_x_10275:
[----:B--2---:R-:W-:Y:S01]  /*d950*/  IABS R6, R17 ;  /* 0x0000001100067213 */ /* 0x004fe20000000000 */
[----:B----4-:R-:W-:Y:S01]  /*d960*/  IMAD R16, R14, R16, R5 ;  /* 0x000000100e107224 */ /* 0x010fe200078e0205 */
[----:B-1----:R-:W-:Y:S01]  /*d970*/  MOV R2, RZ ;  /* 0x000000ff00027202 */ /* 0x002fe20000000f00 */
[----:B------:R-:W-:Y:S01]  /*d980*/  IMAD.IADD R19, R4, 0x1, R19 ;  /* 0x0000000104137824 */ /* 0x000fe200078e0213 */
[----:B------:R-:W1:Y:S01]  /*d990*/  I2F.RP R7, R6 ;  /* 0x0000000600077306 */ /* 0x000e620000209400 */
[----:B------:R-:W-:-:S07]  /*d9a0*/  IMAD.IADD R0, R0, 0x1, -R16 ;  /* 0x0000000100007824 */ /* 0x000fce00078e0a10 */
[----:B-1----:R-:W0:Y:S02]  /*d9b0*/  MUFU.RCP R7, R7 ;  /* 0x0000000700077308 */ /* 0x002e240000001000 */
[----:B0--3--:R-:W-:-:S06]  /*d9c0*/  VIADD R3, R7, 0xffffffe ;  /* 0x0ffffffe07037836 */ /* 0x009fcc0000000000 */
[----:B------:R-:W0:Y:S02]  /*d9d0*/  F2I.FTZ.U32.TRUNC.NTZ R3, R3 ;  /* 0x0000000300037305 */ /* 0x000e24000021f000 */
[----:B0-----:R-:W-:-:S04]  /*d9e0*/  IMAD.MOV R5, RZ, RZ, -R3 ;  /* 0x000000ffff057224 */ /* 0x001fc800078e0a03 */
[----:B------:R-:W-:-:S04]  /*d9f0*/  IMAD R5, R5, R6, RZ ;  /* 0x0000000605057224 */ /* 0x000fc800078e02ff */
[----:B------:R-:W-:Y:S01]  /*da00*/  IMAD.HI.U32 R2, R3, R5, R2 ;  /* 0x0000000503027227 */ /* 0x000fe200078e0002 */
[----:B------:R-:W-:Y:S02]  /*da10*/  IABS R5, R17 ;  /* 0x0000001100057213 */ /* 0x000fe40000000000 */
[----:B------:R-:W-:-:S03]  /*da20*/  IABS R3, R0 ;  /* 0x0000000000037213 */ /* 0x000fc60000000000 */
        /* <DEDUP_REMOVED lines=17> */
.L_x_10269:
[----:B------:R-:W-:Y:S01]  /*db40*/  UMOV UR4, URZ ;  /* 0x0000003f00047c82 */ /* 0x000fe20008000000 */
[----:B------:R-:W-:Y:S01]  /*db50*/  UMOV UR5, URZ ;  /* 0x0000003f00057c82 */ /* 0x000fe20008000000 */
[----:B------:R-:W-:Y:S01]  /*db60*/  ULDC UR6, c[0x0][0xc3c] ;  /* 0x00030f0000067ab9 */ /* 0x000fe20000000800 */
[----:B------:R-:W-:Y:S01]  /*db70*/  MOV R16, R0 ;  /* 0x0000000000107202 */ /* 0x000fe20000000f00 */
[----:B------:R-:W-:Y:S02]  /*db80*/  IMAD.U32 R17, RZ, RZ, UR4 ;  /* 0x00000004ff117e24 */ /* 0x000fe4000f8e00ff */
[----:B------:R-:W-:Y:S02]  /*db90*/  IMAD.U32 R18, RZ, RZ, UR5 ;  /* 0x00000005ff127e24 */ /* 0x000fe4000f8e00ff */
[----:B------:R-:W-:-:S07]  /*dba0*/  IMAD.U32 R19, RZ, RZ, UR6 ;  /* 0x00000006ff137e24 */ /* 0x000fce000f8e00ff */
.L_x_10277:
[----:B------:R-:W1:Y:S01]  /*dbb0*/  S2R R0, SR_TID.X ;  /* 0x0000000000007919 */ /* 0x000e620000002100 */
[----:B------:R-:W-:Y:S05]  /*dbc0*/  WARPSYNC.ALL ;  /* 0x0000000000007948 */ /* 0x000fea0003800000 */
[----:B------:R-:W-:Y:S01]  /*dbd0*/  BAR.SYNC.DEFER_BLOCKING 0x4, 0x200 ;  /* 0x0108000000007b1d */ /* 0x000fe20000010000 */
[----:B-1----:R-:W-:-:S04]  /*dbe0*/  LOP3.LUT R0, R0, 0x1f, RZ, 0xc0, !PT ;  /* 0x0000001f00007812 */ /* 0x002fc800078ec0ff */
[----:B------:R-:W-:-:S13]  /*dbf0*/  ISETP.NE.AND P0, PT, R0, RZ, PT ;  /* 0x000000ff0000720c */ /* 0x000fda0003f05270 */
[----:B0-----:R-:W0:Y:S01]  /*dc00*/  @!P0 S2R R3, SR_CgaCtaId ;  /* 0x0000000000038919 */ /* 0x001e220000008800 */
[----:B------:R-:W-:-:S04]  /*dc10*/  @!P0 MOV R0, 0x400 ;  /* 0x0000040000008802 */ /* 0x000fc80000000f00 */
[----:B0-----:R-:W-:-:S05]  /*dc20*/  @!P0 LEA R23, R3, R0, 0x18 ;  /* 0x0000000003178211 */ /* 0x001fca00078ec0ff */
[----:B------:R0:W-:Y:S01]  /*dc30*/  @!P0 STS.128 [R23+0x2d8d0], R16 ;  /* 0x02d8d01017008388 */ /* 0x0001e20000000c00 */
[----:B------:R-:W-:Y:S06]  /*dc40*/  BAR.ARV 0x5, 0x200 ;  /* 0x0148000000007b1d */ /* 0x000fec0000002000 */
.L_x_10266:
[----:B------:R-:W-:Y:S02]  /*dc50*/  ULDC UR4, c[0x0][0xc3c] ;  /* 0x00030f0000047ab9 */ /* 0x000fe40000000800 */
[----:B--2---:R-:W-:-:S13]  /*dc60*/  ISETP.GE.AND P0, PT, R19, UR4, PT ;  /* 0x0000000413007c0c */ /* 0x004fda000bf06270 */
[----:B------:R-:W-:Y:S05]  /*dc70*/  @!P0 BRA `(.L_x_10278) ;  /* 0xffffffb800f48947 */ /* 0x000fea000383ffff */
[----:B------:R-:W-:Y:S05]  /*dc80*/  BSYNC B8 ;  /* 0x0000000000087941 */ /* 0x000fea0003800000 */
.L_x_10217:
[----:B0-----:R-:W2:Y:S01]  /*dc90*/  LDL.LU R0, [R1+0x30] ;  /* 0x0000300001007983 */ /* 0x001ea20000300800 */
[----:B------:R-:W-:Y:S01]  /*dca0*/  BSSY B0, `(.L_x_10279) ;  /* 0x000000b000007945 */ /* 0x000fe20003800000 */
[----:B------:R-:W0:Y:S01]  /*dcb0*/  S2R R5, SR_CgaCtaId ;  /* 0x0000000000057919 */ /* 0x000e220000008800 */
[----:B--2---:R-:W-:-:S05]  /*dcc0*/  VIADD R0, R0, 0x1 ;  /* 0x0000000100007836 */ /* 0x004fca0000000000 */
[----:B------:R-:W-:-:S04]  /*dcd0*/  LEA.HI R2, R0, R0, RZ, 0x1 ;  /* 0x0000000000027211 */ /* 0x000fc800078f08ff */
[----:B------:R-:W-:Y:S02]  /*dce0*/  LOP3.LUT R3, R2, 0xfffffffe, RZ, 0xc0, !PT ;  /* 0xfffffffe02037812 */ /* 0x000fe400078ec0ff */
[----:B------:R-:W-:Y:S02]  /*dcf0*/  MOV R2, 0x400 ;  /* 0x0000040000027802 */ /* 0x000fe40000000f00 */
[----:B------:R-:W-:Y:S02]  /*dd00*/  IADD3 R0, R0, -R3, RZ ;  /* 0x8000000300007210 */ /* 0x000fe40007ffe0ff */
[----:B0-----:R-:W-:Y:S02]  /*dd10*/  LEA R5, R5, R2, 0x18 ;  /* 0x0000000205057211 */ /* 0x001fe400078ec0ff */
[----:B------:R-:W-:-:S04]  /*dd20*/  SHF.L.U32 R0, R0, 0x1f, RZ ;  /* 0x0000001f00007819 */ /* 0x000fc800000006ff */
[----:B------:R-:W0:Y:S02]  /*dd30*/  SYNCS.PHASECHK.TRANS64.TRYWAIT P0, [R5+URZ+0x2d820], R0 ;  /* 0x02d82000050075a7 */ /* 0x000e24000800017f */
[----:B0-----:R-:W-:Y:S05]  /*dd40*/  @!P0 BRA `(.L_x_10280) ;  /* 0x0000002c00ac8947 */ /* 0x001fea0003800000 */
.L_x_10378:
[----:B------:R-:W-:Y:S05]  /*dd50*/  BSYNC B0 ;  /* 0x0000000000007941 */ /* 0x000fea0003800000 */
.L_x_10279:
[----:B------:R-:W-:-:S03]  /*dd60*/  UMOV UR4, 0xffffffff ;  /* 0xffffffff00047882 */ /* 0x000fc60000000000 */
[----:B------:R-:W-:Y:S05]  /*dd70*/  BRA.DIV UR4, `(.L_x_10281) ;  /* 0x0000002e04b47947 */ /* 0x000fea000b800000 */
[----:B0-----:R-:W0:Y:S02]  /*dd80*/  S2R R0, SR_TID.X ;  /* 0x0000000000007919 */ /* 0x001e240000002100 */
[----:B0-----:R-:W-:-:S04]  /*dd90*/  SHF.R.U32.HI R0, RZ, 0x5, R0 ;  /* 0x00000005ff007819 */ /* 0x001fc80000011600 */
[----:B------:R-:W-:-:S05]  /*dda0*/  LOP3.LUT R0, R0, 0x3, RZ, 0xc0, !PT ;  /* 0x0000000300007812 */ /* 0x000fca00078ec0ff */
[----:B------:R0:W2:Y:S02]  /*ddb0*/  SHFL.IDX PT, R14, R0, RZ, 0x1f ;  /* 0x00001fff000e7589 */ /* 0x0000a400000e0000 */
.L_x_10381:
[----:B--2---:R-:W-:Y:S01]  /*ddc0*/  ISETP.NE.AND P0, PT, R14, RZ, PT ;  /* 0x000000ff0e00720c */ /* 0x004fe20003f05270 */
[----:B------:R-:W-:-:S12]  /*ddd0*/  BSSY B0, `(.L_x_10282) ;  /* 0x0000024000007945 */ /* 0x000fd80003800000 */
[----:B------:R-:W-:Y:S05]  /*dde0*/  @P0 BRA `(.L_x_10283) ;  /* 0x0000000000880947 */ /* 0x000fea0003800000 */
[----:B------:R-:W-:-:S03]  /*ddf0*/  UMOV UR4, 0xffffffff ;  /* 0xffffffff00047882 */ /* 0x000fc60000000000 */
[----:B------:R-:W-:Y:S05]  /*de00*/  BRA.DIV UR4, `(.L_x_10284) ;  /* 0x0000002e04c47947 */ /* 0x000fea000b800000 */
[----:B------:R-:W-:-:S13]  /*de10*/  ELECT P6, URZ, PT ;  /* 0x00000000003f782f */ /* 0x000fda00038c0000 */
.L_x_10384:
[----:B------:R-:W-:Y:S05]  /*de20*/  @!P6 BRA `(.L_x_10283) ;  /* 0x000000000078e947 */ /* 0x000fea0003800000 */
[----:B0-----:R-:W2:Y:S02]  /*de30*/  LDL.LU R0, [R1+0x1c] ;  /* 0x00001c0001007983 */ /* 0x001ea40000300800 */
[----:B--2---:R-:W-:-:S04]  /*de40*/  LOP3.LUT R0, R0, 0x2, RZ, 0xfc, !PT ;  /* 0x0000000200007812 */ /* 0x004fc800078efcff */
[----:B------:R-:W-:-:S13]  /*de50*/  ISETP.NE.AND P0, PT, R0, 0x3, PT ;  /* 0x000000030000780c */ /* 0x000fda0003f05270 */
[----:B------:R-:W-:Y:S05]  /*de60*/  @!P0 BRA `(.L_x_10285) ;  /* 0x0000000000048947 */ /* 0x000fea0003800000 */
[----:B------:R-:W-:Y:S01]  /*de70*/  BPT.TRAP 0x1 ;  /* 0x000000040000795c */ /* 0x000fe20000300000 */
.L_x_10285:
[C---:B------:R-:W-:Y:S01]  /*de80*/  IMAD R3, R26.reuse, 0x8, R5 ;  /* 0x000000081a037824 */ /* 0x040fe200078e0205 */
[----:B------:R-:W-:Y:S01]  /*de90*/  SHF.L.U32 R2, R29, 0x1f, RZ ;  /* 0x0000001f1d027819 */ /* 0x000fe200000006ff */
[----:B------:R-:W-:-:S03]  /*dea0*/  VIADD R26, R26, 0x1 ;  /* 0x000000011a1a7836 */ /* 0x000fc60000000000 */
[----:B------:R-:W0:Y:S02]  /*deb0*/  SYNCS.PHASECHK.TRANS64.TRYWAIT P1, [R3+URZ+0x2d840], R2 ;  /* 0x02d84002030075a7 */ /* 0x000e24000802017f */
[----:B------:R-:W-:-:S04]  /*dec0*/  ISETP.NE.AND P2, PT, R26, 0x2, PT ;  /* 0x000000021a00780c */ /* 0x000fc80003f45270 */
[----:B------:R-:W-:Y:S01]  /*ded0*/  SEL R0, RZ, 0x1, P2 ;  /* 0x00000001ff007807 */ /* 0x000fe20001000000 */
[----:B0-----:R-:W-:Y:S08]  /*dee0*/  @!P1 BRA `(.L_x_10286) ;  /* 0x0000002c00ac9947 */ /* 0x001ff00003800000 */
.L_x_10385:
[----:B------:R-:W-:Y:S02]  /*def0*/  SEL R26, R26, RZ, P2 ;  /* 0x000000ff1a1a7207 */ /* 0x000fe40001000000 */
[----:B------:R-:W-:Y:S01]  /*df00*/  LOP3.LUT R0, R29, R0, RZ, 0x3c, !PT ;  /* 0x000000001d007212 */ /* 0x000fe200078e3cff */
[----:B------:R-:W-:Y:S06]  /*df10*/  @!P0 BRA `(.L_x_10287) ;  /* 0x0000000000048947 */ /* 0x000fec0003800000 */
[----:B------:R-:W-:Y:S01]  /*df20*/  BPT.TRAP 0x1 ;  /* 0x000000040000795c */ /* 0x000fe20000300000 */
.L_x_10287:
[----:B------:R-:W-:Y:S01]  /*df30*/  IMAD R5, R26, 0x8, R5 ;  /* 0x000000081a057824 */ /* 0x000fe200078e0205 */
[----:B------:R-:W-:-:S04]  /*df40*/  SHF.L.U32 R0, R0, 0x1f, RZ ;  /* 0x0000001f00007819 */ /* 0x000fc800000006ff */
[----:B------:R-:W2:Y:S02]  /*df50*/  SYNCS.PHASECHK.TRANS64.TRYWAIT P1, [R5+URZ+0x2d840], R0 ;  /* 0x02d84000050075a7 */ /* 0x000ea4000802017f */
[----:B--2---:R-:W-:Y:S05]  /*df60*/  @!P1 BRA `(.L_x_10288) ;  /* 0x0000002c00a09947 */ /* 0x004fea0003800000 */
.L_x_10386:
[----:B------:R-:W-:Y:S05]  /*df70*/  @!P0 BRA `(.L_x_10289) ;  /* 0x0000000000048947 */ /* 0x000fea0003800000 */
[----:B------:R-:W-:Y:S01]  /*df80*/  BPT.TRAP 0x1 ;  /* 0x000000040000795c */ /* 0x000fe20000300000 */
.L_x_10289:
[----:B------:R-:W3:Y:S02]  /*df90*/  SYNCS.PHASECHK.TRANS64.TRYWAIT P1, [R3+URZ+0x2d860], R2 ;  /* 0x02d86002030075a7 */ /* 0x000ee4000802017f */
[----:B---3--:R-:W-:Y:S05]  /*dfa0*/  @!P1 BRA `(.L_x_10290) ;  /* 0x0000002c00a49947 */ /* 0x008fea0003800000 */
.L_x_10387:
[----:B------:R-:W-:Y:S05]  /*dfb0*/  @!P0 BRA `(.L_x_10291) ;  /* 0x0000000000048947 */ /* 0x000fea0003800000 */
[----:B------:R-:W-:Y:S01]  /*dfc0*/  BPT.TRAP 0x1 ;  /* 0x000000040000795c */ /* 0x000fe20000300000 */
.L_x_10291:
[----:B----4-:R4:W0:Y:S02]  /*dfd0*/  SYNCS.PHASECHK.TRANS64.TRYWAIT P0, [R5+URZ+0x2d860], R0 ;  /* 0x02d86000050075a7 */ /* 0x010824000800017f */
[----:B0-----:R-:W-:Y:S05]  /*dfe0*/  @!P0 NANOSLEEP.SYNCS 0x989680 ;  /* 0x009896800000895d */ /* 0x001fea0003900000 */
[----:B------:R-:W0:Y:S02]  /*dff0*/  @!P0 SYNCS.PHASECHK.TRANS64 P0, [R5+URZ+0x2d860], R0 ;  /* 0x02d86000050085a7 */ /* 0x000e24000800007f */
[----:B0-----:R-:W-:Y:S05]  /*e000*/  @!P0 BRA `(.L_x_10291) ;  /* 0xfffffffc00f08947 */ /* 0x001fea000383ffff */
.L_x_10283:
[----:B------:R-:W-:Y:S05]  /*e010*/  BSYNC B0 ;  /* 0x0000000000007941 */ /* 0x000fea0003800000 */
.L_x_10282:
[----:B------:R-:W-:Y:S05]  /*e020*/  EXIT ;  /* 0x000000000000794d */ /* 0x000fea0003800000 */
.L_x_10173:
[----:B0-----:R-:W-:-:S04]  /*e030*/  IMAD.U32 R3, RZ, RZ, UR41 ;  /* 0x00000029ff037e24 */ /* 0x001fc8000f8e00ff */
[----:B------:R0:W1:Y:S03]  /*e040*/  SYNCS.PHASECHK.TRANS64.TRYWAIT P1, [R3+URZ+0x2d800], R0 ;  /* 0x02d80000030075a7 */ /* 0x000066000802017f */
[----:B-1----:R-:W-:Y:S05]  /*e050*/  @!P1 NANOSLEEP.SYNCS 0x989680 ;  /* 0x009896800000995d */ /* 0x002fea0003900000 */
[----:B------:R-:W1:Y:S02]  /*e060*/  @!P1 SYNCS.PHASECHK.TRANS64 P1, [R3+URZ+0x2d800], R0 ;  /* 0x02d80000030095a7 */ /* 0x000e64000802007f */
[----:B-1----:R-:W-:Y:S05]  /*e070*/  @!P1 BRA `(.L_x_10173) ;  /* 0xfffffffc00ec9947 */ /* 0x002fea000383ffff */
[----:B------:R-:W-:Y:S05]  /*e080*/  BRA `(.L_x_10292) ;  /* 0xffffff3400307947 */ /* 0x000fea000383ffff */
.L_x_10177:
[----:B-1----:R1:W2:Y:S02]  /*e090*/  SYNCS.PHASECHK.TRANS64.TRYWAIT P1, [R0+URZ+0x2d830], R3 ;  /* 0x02d83003000075a7 */ /* 0x0022a4000802017f */
[----:B--2---:R-:W-:Y:S05]  /*e0a0*/  @!P1 NANOSLEEP.SYNCS 0x989680 ;  /* 0x009896800000995d */ /* 0x004fea0003900000 */
[----:B------:R-:W2:Y:S02]  /*e0b0*/  @!P1 SYNCS.PHASECHK.TRANS64 P1, [R0+URZ+0x2d830], R3 ;  /* 0x02d83003000095a7 */ /* 0x000ea4000802007f */
[----:B--2---:R-:W-:Y:S05]  /*e0c0*/  @!P1 BRA `(.L_x_10177) ;  /* 0xfffffffc00f09947 */ /* 0x004fea000383ffff */
[----:B------:R-:W-:Y:S05]  /*e0d0*/  BRA `(.L_x_10176) ;  /* 0xffffff34004c7947 */ /* 0x000fea000383ffff */
.L_x_10183:
[----:B-1----:R-:W-:-:S04]  /*e0e0*/  MOV R9, UR6 ;  /* 0x0000000600097c02 */ /* 0x002fc80008000f00 */
[----:B------:R1:W2:Y:S03]  /*e0f0*/  SYNCS.PHASECHK.TRANS64.TRYWAIT P1, [R9+URZ+0x2d830], R8 ;  /* 0x02d83008090075a7 */ /* 0x0002a6000802017f */
[----:B--2---:R-:W-:Y:S05]  /*e100*/  @!P1 NANOSLEEP.SYNCS 0x989680 ;  /* 0x009896800000995d */ /* 0x004fea0003900000 */
[----:B------:R-:W2:Y:S02]  /*e110*/  @!P1 SYNCS.PHASECHK.TRANS64 P1, [R9+URZ+0x2d830], R8 ;  /* 0x02d83008090095a7 */ /* 0x000ea4000802007f */
[----:B--2---:R-:W-:Y:S05]  /*e120*/  @!P1 BRA `(.L_x_10183) ;  /* 0xfffffffc00ec9947 */ /* 0x004fea000383ffff */
[----:B------:R-:W-:Y:S05]  /*e130*/  BRA `(.L_x_10180) ;  /* 0xffffff60000c7947 */ /* 0x000fea000383ffff */
.L_x_10187:
[----:B-1----:R-:W-:-:S04]  /*e140*/  IMAD.U32 R8, RZ, RZ, UR6 ;  /* 0x00000006ff087e24 */ /* 0x002fc8000f8e00ff */
[----:B------:R1:W2:Y:S03]  /*e150*/  SYNCS.PHASECHK.TRANS64.TRYWAIT P1, [R8+URZ+0x2d850], R7 ;  /* 0x02d85007080075a7 */ /* 0x0002a6000802017f */
[----:B--2---:R-:W-:Y:S05]  /*e160*/  @!P1 NANOSLEEP.SYNCS 0x989680 ;  /* 0x009896800000995d */ /* 0x004fea0003900000 */
[----:B------:R-:W2:Y:S02]  /*e170*/  @!P1 SYNCS.PHASECHK.TRANS64 P1, [R8+URZ+0x2d850], R7 ;  /* 0x02d85007080095a7 */ /* 0x000ea4000802007f */
[----:B--2---:R-:W-:Y:S05]  /*e180*/  @!P1 BRA `(.L_x_10187) ;  /* 0xfffffffc00ec9947 */ /* 0x004fea000383ffff */
[----:B------:R-:W-:Y:S05]  /*e190*/  BRA `(.L_x_10184) ;  /* 0xffffff6000bc7947 */ /* 0x000fea000383ffff */
.L_x_10194:
[----:B--2---:R-:W-:-:S04]  /*e1a0*/  IMAD.U32 R5, RZ, RZ, UR4 ;  /* 0x00000004ff057e24 */ /* 0x004fc8000f8e00ff */
[----:B------:R2:W3:Y:S03]  /*e1b0*/  SYNCS.PHASECHK.TRANS64.TRYWAIT P1, [R5+URZ+0x2d850], R0 ;  /* 0x02d85000050075a7 */ /* 0x0004e6000802017f */
[----:B---3--:R-:W-:Y:S05]  /*e1c0*/  @!P1 NANOSLEEP.SYNCS 0x989680 ;  /* 0x009896800000995d */ /* 0x008fea0003900000 */
[----:B------:R-:W3:Y:S02]  /*e1d0*/  @!P1 SYNCS.PHASECHK.TRANS64 P1, [R5+URZ+0x2d850], R0 ;  /* 0x02d85000050095a7 */ /* 0x000ee4000802007f */
[----:B---3--:R-:W-:Y:S05]  /*e1e0*/  @!P1 BRA `(.L_x_10194) ;  /* 0xfffffffc00ec9947 */ /* 0x008fea000383ffff */
[----:B------:R-:W-:Y:S05]  /*e1f0*/  BRA `(.L_x_10193) ;  /* 0xffffff8400ec7947 */ /* 0x000fea000383ffff */
.L_x_10229:
        /* <DEDUP_REMOVED lines=11> */
.L_x_10294:
[----:B------:R-:W-:Y:S05]  /*e2b0*/  BSYNC B0 ;  /* 0x0000000000007941 */ /* 0x000fea0003800000 */
.L_x_10293:
[----:B------:R-:W-:Y:S05]  /*e2c0*/  BRA `(.L_x_10295) ;  /* 0xffffffc000cc7947 */ /* 0x000fea000383ffff */
.L_x_10232:
[----:B-1----:R1:W2:Y:S02]  /*e2d0*/  SYNCS.PHASECHK.TRANS64.TRYWAIT P0, [R2+URZ+0x2d840], R3 ;  /* 0x02d84003020075a7 */ /* 0x0022a4000800017f */
[----:B--2---:R-:W-:Y:S05]  /*e2e0*/  @!P0 NANOSLEEP.SYNCS 0x989680 ;  /* 0x009896800000895d */ /* 0x004fea0003900000 */
[----:B------:R-:W2:Y:S02]  /*e2f0*/  @!P0 SYNCS.PHASECHK.TRANS64 P0, [R2+URZ+0x2d840], R3 ;  /* 0x02d84003020085a7 */ /* 0x000ea4000800007f */
[----:B--2---:R-:W-:Y:S05]  /*e300*/  @!P0 BRA `(.L_x_10232) ;  /* 0xfffffffc00f08947 */ /* 0x004fea000383ffff */
[----:B------:R-:W-:Y:S05]  /*e310*/  BRA `(.L_x_10296) ;  /* 0xffffffc4002c7947 */ /* 0x000fea000383ffff */
.L_x_10233:
        /* <DEDUP_REMOVED lines=8> */
.L_x_10298:
[----:B------:R-:W-:Y:S05]  /*e3a0*/  BSYNC B0 ;  /* 0x0000000000007941 */ /* 0x000fea0003800000 */
.L_x_10297:
        /* <DEDUP_REMOVED lines=9> */
.L_x_10299:
[----:B------:R-:W-:Y:S01]  /*e440*/  IMAD.MOV.U32 R13, RZ, RZ, R6 ;  /* 0x000000ffff0d7224 */ /* 0x000fe200078e0006 */
[----:B------:R-:W-:Y:S01]  /*e450*/  MOV R12, 0x1 ;  /* 0x00000001000c7802 */ /* 0x000fe20000000f00 */
[----:B------:R-:W-:-:S07]  /*e460*/  IMAD.MOV.U32 R5, RZ, RZ, R14 ;  /* 0x000000ffff057224 */ /* 0x000fce00078e000e */
[----:B------:R-:W-:Y:S05]  /*e470*/  WARPSYNC.COLLECTIVE R15, `(.L_x_10300) ;  /* 0x000000000f087348 */ /* 0x000fea0003c00000 */
[----:B------:R0:W1:Y:S02]  /*e480*/  SHFL.IDX P6, R14, R13, R12, R11 ;  /* 0x0000000c0d0e7389 */ /* 0x00006400000c000b */
[----:B01----:R-:W-:Y:S01]  /*e490*/  ENDCOLLECTIVE ;  /* 0x000000000000791b */ /* 0x003fe20003800000 */
.L_x_10300:
        /* <DEDUP_REMOVED lines=13> */
[----:B0-----:R-:W-:Y:S01]  /*e570*/  IMAD.MOV.U32 R4, RZ, RZ, R14 ;  /* 0x000000ffff047224 */ /* 0x001fe200078e000e */
[----:B------:R-:W-:-:S07]  /*e580*/  @P1 LEA R8, R7, R23, 0x1 ;  /* 0x0000001707081211 */ /* 0x000fce00078e08ff */
[----:B------:R-:W-:Y:S05]  /*e590*/  WARPSYNC.COLLECTIVE R15, `(.L_x_10301) ;  /* 0x000000000f087348 */ /* 0x000fea0003c00000 */
[----:B------:R0:W1:Y:S02]  /*e5a0*/  SHFL.IDX P6, R14, R13, R12, R11 ;  /* 0x0000000c0d0e7389 */ /* 0x00006400000c000b */
[----:B01----:R-:W-:Y:S01]  /*e5b0*/  ENDCOLLECTIVE ;  /* 0x000000000000791b */ /* 0x003fe20003800000 */
.L_x_10301:
[----:B------:R-:W-:Y:S02]  /*e5c0*/  IMAD.MOV.U32 R13, RZ, RZ, R6 ;  /* 0x000000ffff0d7224 */ /* 0x000fe400078e0006 */
[----:B------:R-:W-:Y:S02]  /*e5d0*/  IMAD.MOV.U32 R12, RZ, RZ, 0x2 ;  /* 0x00000002ff0c7424 */ /* 0x000fe400078e00ff */
[----:B------:R-:W-:-:S07]  /*e5e0*/  IMAD.MOV.U32 R5, RZ, RZ, R14 ;  /* 0x000000ffff057224 */ /* 0x000fce00078e000e */
[----:B------:R-:W-:Y:S05]  /*e5f0*/  WARPSYNC.COLLECTIVE R15, `(.L_x_10302) ;  /* 0x000000000f087348 */ /* 0x000fea0003c00000 */
[----:B------:R0:W1:Y:S02]  /*e600*/  SHFL.IDX P6, R14, R13, R12, R11 ;  /* 0x0000000c0d0e7389 */ /* 0x00006400000c000b */
[----:B01----:R-:W-:Y:S01]  /*e610*/  ENDCOLLECTIVE ;  /* 0x000000000000791b */ /* 0x003fe20003800000 */
.L_x_10302:
        /* <DEDUP_REMOVED lines=17> */
.L_x_10303:
[----:B------:R-:W-:Y:S02]  /*e730*/  @P1 IMAD R8, R7, 0x2, R23 ;  /* 0x0000000207081824 */ /* 0x000fe400078e0217 */
[----:B------:R-:W-:Y:S02]  /*e740*/  IMAD.MOV.U32 R13, RZ, RZ, R6 ;  /* 0x000000ffff0d7224 */ /* 0x000fe400078e0006 */
[----:B------:R-:W-:Y:S01]  /*e750*/  IMAD.MOV.U32 R12, RZ, RZ, 0x3 ;  /* 0x00000003ff0c7424 */ /* 0x000fe200078e00ff */
[----:B------:R-:W-:-:S07]  /*e760*/  MOV R5, R14 ;  /* 0x0000000e00057202 */ /* 0x000fce0000000f00 */
[----:B------:R-:W-:Y:S05]  /*e770*/  WARPSYNC.COLLECTIVE R15, `(.L_x_10304) ;  /* 0x000000000f087348 */ /* 0x000fea0003c00000 */
[----:B------:R0:W1:Y:S02]  /*e780*/  SHFL.IDX P6, R14, R13, R12, R11 ;  /* 0x0000000c0d0e7389 */ /* 0x00006400000c000b */
[----:B01----:R-:W-:Y:S01]  /*e790*/  ENDCOLLECTIVE ;  /* 0x000000000000791b */ /* 0x003fe20003800000 */
.L_x_10304:
        /* <DEDUP_REMOVED lines=14> */
.L_x_10305:
[----:B------:R-:W-:Y:S01]  /*e880*/  @!PT LDS RZ, [RZ] ;  /* 0x00000000fffff984 */ /* 0x000fe20000000800 */
[----:B------:R-:W-:Y:S01]  /*e890*/  @!PT LDS RZ, [RZ] ;  /* 0x00000000fffff984 */ /* 0x000fe20000000800 */
[----:B------:R-:W-:Y:S01]  /*e8a0*/  @!PT LDS RZ, [RZ] ;  /* 0x00000000fffff984 */ /* 0x000fe20000000800 */
[----:B------:R0:W-:Y:S04]  /*e8b0*/  @P1 LDGSTS.E.BYPASS.LTC128B.128 [R8+0x18400], desc[UR36][R4.64+0x40], !P3 ;  /* 0x1840004004081fae */ /* 0x0001e8000d901d64 */
[----:B------:R0:W-:Y:S01]  /*e8c0*/  @P1 LDGSTS.E.BYPASS.LTC128B.128 [R8+0x1a400], desc[UR36][R4.64+0x80], !P2 ;  /* 0x1a40008004081fae */ /* 0x0001e2000d101d64 */
[----:B------:R-:W-:Y:S01]  /*e8d0*/  IMAD.MOV.U32 R0, RZ, RZ, R14 ;  /* 0x000000ffff007224 */ /* 0x000fe200078e000e */
[----:B------:R-:W-:Y:S06]  /*e8e0*/  BRA `(.L_x_10306) ;  /* 0xffffffc000f07947 */ /* 0x000fec000383ffff */
.L_x_10238:
[----:B------:R-:W2:Y:S04]  /*e8f0*/  LDL.LU R11, [R1+0x28] ;  /* 0x00002800010b7983 */ /* 0x000ea80000300800 */
[----:B------:R0:W5:Y:S01]  /*e900*/  LDL R9, [R1+0x18] ;  /* 0x0000180001097983 */ /* 0x0001620000100800 */
[----:B------:R-:W-:Y:S02]  /*e910*/  IMAD.MOV.U32 R13, RZ, RZ, R0 ;  /* 0x000000ffff0d7224 */ /* 0x000fe400078e0000 */
[----:B------:R-:W-:Y:S02]  /*e920*/  IMAD.MOV.U32 R12, RZ, RZ, RZ ;  /* 0x000000ffff0c7224 */ /* 0x000fe400078e00ff */
[----:B------:R-:W-:Y:S02]  /*e930*/  IMAD.MOV.U32 R15, RZ, RZ, -0x1 ;  /* 0xffffffffff0f7424 */ /* 0x000fe400078e00ff */
[----:B------:R-:W-:-:S02]  /*e940*/  IMAD R17, R17, 0xc0, R21 ;  /* 0x000000c011117824 */ /* 0x000fc400078e0215 */
[----:B--2---:R-:W-:Y:S01]  /*e950*/  IMAD R2, R11, R10, RZ ;  /* 0x0000000a0b027224 */ /* 0x004fe200078e02ff */
[----:B0-----:R-:W-:-:S07]  /*e960*/  MOV R11, 0x1c1f ;  /* 0x00001c1f000b7802 */ /* 0x001fce0000000f00 */
[----:B-----5:R-:W-:Y:S05]  /*e970*/  WARPSYNC.COLLECTIVE R15, `(.L_x_10307) ;  /* 0x000000000f087348 */ /* 0x020fea0003c00000 */
[----:B------:R0:W1:Y:S02]  /*e980*/  SHFL.IDX P6, R14, R13, R12, R11 ;  /* 0x0000000c0d0e7389 */ /* 0x00006400000c000b */
[----:B01---5:R-:W-:Y:S01]  /*e990*/  ENDCOLLECTIVE ;  /* 0x000000000000791b */ /* 0x023fe20003800000 */
.L_x_10307:
[----:B------:R-:W-:Y:S02]  /*e9a0*/  IMAD.MOV.U32 R13, RZ, RZ, R4 ;  /* 0x000000ffff0d7224 */ /* 0x000fe400078e0004 */
[----:B------:R-:W-:-:S07]  /*e9b0*/  IMAD.MOV.U32 R6, RZ, RZ, R14 ;  /* 0x000000ffff067224 */ /* 0x000fce00078e000e */
[----:B------:R-:W-:Y:S05]  /*e9c0*/  WARPSYNC.COLLECTIVE R15, `(.L_x_10308) ;  /* 0x000000000f087348 */ /* 0x000fea0003c00000 */
[----:B------:R0:W1:Y:S02]  /*e9d0*/  SHFL.IDX P6, R14, R13, R12, R11 ;  /* 0x0000000c0d0e7389 */ /* 0x00006400000c000b */
[----:B01----:R-:W-:Y:S01]  /*e9e0*/  ENDCOLLECTIVE ;  /* 0x000000000000791b */ /* 0x003fe20003800000 */
.L_x_10308:
[----:B------:R-:W-:Y:S01]  /*e9f0*/  ISETP.GE.AND P2, PT, R17, R2, PT ;  /* 0x000000021100720c */ /* 0x000fe20003f46270 */
[----:B------:R-:W-:Y:S01]  /*ea00*/  IMAD.MOV.U32 R13, RZ, RZ, R0 ;  /* 0x000000ffff0d7224 */ /* 0x000fe200078e0000 */
[----:B------:R-:W-:Y:S01]  /*ea10*/  MOV R12, 0x1 ;  /* 0x00000001000c7802 */ /* 0x000fe20000000f00 */
[----:B------:R-:W-:-:S10]  /*ea20*/  IMAD.MOV.U32 R5, RZ, RZ, R14 ;  /* 0x000000ffff057224 */ /* 0x000fd400078e000e */
[----:B------:R-:W-:Y:S05]  /*ea30*/  WARPSYNC.COLLECTIVE R15, `(.L_x_10309) ;  /* 0x000000000f087348 */ /* 0x000fea0003c00000 */
[----:B------:R0:W1:Y:S02]  /*ea40*/  SHFL.IDX P6, R14, R13, R12, R11 ;  /* 0x0000000c0d0e7389 */ /* 0x00006400000c000b */
[----:B01----:R-:W-:Y:S01]  /*ea50*/  ENDCOLLECTIVE ;  /* 0x000000000000791b */ /* 0x003fe20003800000 */
.L_x_10309:
[----:B------:R-:W-:-:S04]  /*ea60*/  @!P2 LEA R5, P4, R20, R5, 0x1 ;  /* 0x000000051405a211 */ /* 0x000fc800078808ff */
[----:B------:R-:W-:-:S05]  /*ea70*/  @!P2 IADD3.X R6, RZ, R6, RZ, P4, !PT ;  /* 0x00000006ff06a210 */ /* 0x000fca00027fe4ff */
[----:B------:R-:W-:Y:S02]  /*ea80*/  @!P2 IMAD.MOV.U32 R7, RZ, RZ, R6 ;  /* 0x000000ffff07a224 */ /* 0x000fe400078e0006 */
[----:B------:R-:W-:Y:S02]  /*ea90*/  @!P2 IMAD.MOV.U32 R6, RZ, RZ, R5 ;  /* 0x000000ffff06a224 */ /* 0x000fe400078e0005 */
[----:B------:R-:W-:-:S03]  /*eaa0*/  IMAD.MOV.U32 R13, RZ, RZ, R4 ;  /* 0x000000ffff0d7224 */ /* 0x000fc600078e0004 */
[----:B------:R-:W-:Y:S01]  /*eab0*/  @!PT LDS RZ, [RZ] ;  /* 0x00000000fffff984 */ /* 0x000fe20000000800 */
[----:B------:R-:W-:Y:S01]  /*eac0*/  @!PT LDS RZ, [RZ] ;  /* 0x00000000fffff984 */ /* 0x000fe20000000800 */
[----:B------:R-:W-:Y:S01]  /*ead0*/  @!PT LDS RZ, [RZ] ;  /* 0x00000000fffff984 */ /* 0x000fe20000000800 */
[----:B------:R-:W-:Y:S04]  /*eae0*/  @!P2 LDGSTS.E.BYPASS.LTC128B.128 [R9+0xc400], desc[UR36][R6.64], !P3 ;  /* 0x0c4000000609afae */ /* 0x000fe8000d901d64 */
[----:B------:R-:W-:Y:S04]  /*eaf0*/  @!P2 LDGSTS.E.BYPASS.LTC128B.128 [R9+0xf400], desc[UR36][R6.64+0x40], !P0 ;  /* 0x0f4000400609afae */ /* 0x000fe8000c101d64 */
[----:B------:R0:W-:Y:S02]  /*eb00*/  @!P2 LDGSTS.E.BYPASS.LTC128B.128 [R9+0x12400], desc[UR36][R6.64+0x80], !P1 ;  /* 0x124000800609afae */ /* 0x0001e4000c901d64 */
[----:B0-----:R-:W-:-:S07]  /*eb10*/  IMAD.MOV.U32 R7, RZ, RZ, R14 ;  /* 0x000000ffff077224 */ /* 0x001fce00078e000e */
[----:B------:R-:W-:Y:S05]  /*eb20*/  WARPSYNC.COLLECTIVE R15, `(.L_x_10310) ;  /* 0x000000000f087348 */ /* 0x000fea0003c00000 */
[----:B------:R0:W1:Y:S02]  /*eb30*/  SHFL.IDX P6, R14, R13, R12, R11 ;  /* 0x0000000c0d0e7389 */ /* 0x00006400000c000b */
[----:B01----:R-:W-:Y:S01]  /*eb40*/  ENDCOLLECTIVE ;  /* 0x000000000000791b */ /* 0x003fe20003800000 */
.L_x_10310:
[----:B------:R-:W-:-:S05]  /*eb50*/  VIADD R5, R17, 0x20 ;  /* 0x0000002011057836 */ /* 0x000fca0000000000 */
[----:B------:R-:W-:Y:S01]  /*eb60*/  ISETP.GE.AND P2, PT, R5, R2, PT ;  /* 0x000000020500720c */ /* 0x000fe20003f46270 */
[----:B------:R-:W-:Y:S02]  /*eb70*/  IMAD.MOV.U32 R13, RZ, RZ, R0 ;  /* 0x000000ffff0d7224 */ /* 0x000fe400078e0000 */
[----:B------:R-:W-:Y:S02]  /*eb80*/  IMAD.MOV.U32 R12, RZ, RZ, 0x2 ;  /* 0x00000002ff0c7424 */ /* 0x000fe400078e00ff */
[----:B------:R-:W-:-:S08]  /*eb90*/  IMAD.MOV.U32 R5, RZ, RZ, R14 ;  /* 0x000000ffff057224 */ /* 0x000fd000078e000e */
[----:B------:R-:W-:Y:S05]  /*eba0*/  WARPSYNC.COLLECTIVE R15, `(.L_x_10311) ;  /* 0x000000000f087348 */ /* 0x000fea0003c00000 */
[----:B------:R0:W1:Y:S02]  /*ebb0*/  SHFL.IDX P6, R14, R13, R12, R11 ;  /* 0x0000000c0d0e7389 */ /* 0x00006400000c000b */
[----:B01----:R-:W-:Y:S01]  /*ebc0*/  ENDCOLLECTIVE ;  /* 0x000000000000791b */ /* 0x003fe20003800000 */
.L_x_10311:
[----:B------:R-:W-:-:S04]  /*ebd0*/  @!P2 LEA R5, P4, R20, R5, 0x1 ;  /* 0x000000051405a211 */ /* 0x000fc800078808ff */
[----:B------:R-:W-:Y:S01]  /*ebe0*/  @!P2 MOV R6, R5 ;  /* 0x000000050006a202 */ /* 0x000fe20000000f00 */
[----:B------:R-:W-:-:S05]  /*ebf0*/  @!P2 IMAD.X R7, RZ, RZ, R7, P4 ;  /* 0x000000ffff07a224 */ /* 0x000fca00020e0607 */
[----:B------:R-:W-:Y:S01]  /*ec00*/  @!PT LDS RZ, [RZ] ;  /* 0x00000000fffff984 */ /* 0x000fe20000000800 */
[----:B------:R-:W-:Y:S01]  /*ec10*/  @!PT LDS RZ, [RZ] ;  /* 0x00000000fffff984 */ /* 0x000fe20000000800 */
[----:B------:R-:W-:Y:S01]  /*ec20*/  @!PT LDS RZ, [RZ] ;  /* 0x00000000fffff984 */ /* 0x000fe20000000800 */
[----:B------:R-:W-:Y:S01]  /*ec30*/  @!P2 LDGSTS.E.BYPASS.LTC128B.128 [R9+0xcc00], desc[UR36][R6.64], !P3 ;  /* 0x0cc000000609afae */ /* 0x000fe2000d901d64 */
[----:B------:R-:W-:-:S03]  /*ec40*/  MOV R13, R4 ;  /* 0x00000004000d7202 */ /* 0x000fc60000000f00 */
[----:B------:R-:W-:Y:S04]  /*ec50*/  @!P2 LDGSTS.E.BYPASS.LTC128B.128 [R9+0xfc00], desc[UR36][R6.64+0x40], !P0 ;  /* 0x0fc000400609afae */ /* 0x000fe8000c101d64 */
[----:B------:R0:W-:Y:S02]  /*ec60*/  @!P2 LDGSTS.E.BYPASS.LTC128B.128 [R9+0x12c00], desc[UR36][R6.64+0x80], !P1 ;  /* 0x12c000800609afae */ /* 0x0001e4000c901d64 */
[----:B0-----:R-:W-:-:S07]  /*ec70*/  IMAD.MOV.U32 R7, RZ, RZ, R14 ;  /* 0x000000ffff077224 */ /* 0x001fce00078e000e */
[----:B------:R-:W-:Y:S05]  /*ec80*/  WARPSYNC.COLLECTIVE R15, `(.L_x_10312) ;  /* 0x000000000f087348 */ /* 0x000fea0003c00000 */
[----:B------:R0:W1:Y:S02]  /*ec90*/  SHFL.IDX P6, R14, R13, R12, R11 ;  /* 0x0000000c0d0e7389 */ /* 0x00006400000c000b */
[----:B01----:R-:W-:Y:S01]  /*eca0*/  ENDCOLLECTIVE ;  /* 0x000000000000791b */ /* 0x003fe20003800000 */
.L_x_10312:
[----:B------:R-:W-:-:S05]  /*ecb0*/  VIADD R5, R17, 0x40 ;  /* 0x0000004011057836 */ /* 0x000fca0000000000 */
[----:B------:R-:W-:Y:S01]  /*ecc0*/  ISETP.GE.AND P2, PT, R5, R2, PT ;  /* 0x000000020500720c */ /* 0x000fe20003f46270 */
[----:B------:R-:W-:Y:S01]  /*ecd0*/  IMAD.MOV.U32 R13, RZ, RZ, R0 ;  /* 0x000000ffff0d7224 */ /* 0x000fe200078e0000 */
[----:B------:R-:W-:Y:S01]  /*ece0*/  MOV R12, 0x3 ;  /* 0x00000003000c7802 */ /* 0x000fe20000000f00 */
[----:B------:R-:W-:-:S10]  /*ecf0*/  IMAD.MOV.U32 R5, RZ, RZ, R14 ;  /* 0x000000ffff057224 */ /* 0x000fd400078e000e */
[----:B------:R-:W-:Y:S05]  /*ed00*/  WARPSYNC.COLLECTIVE R15, `(.L_x_10313) ;  /* 0x000000000f087348 */ /* 0x000fea0003c00000 */
[----:B------:R0:W1:Y:S02]  /*ed10*/  SHFL.IDX P6, R14, R13, R12, R11 ;  /* 0x0000000c0d0e7389 */ /* 0x00006400000c000b */
[----:B01----:R-:W-:Y:S01]  /*ed20*/  ENDCOLLECTIVE ;  /* 0x000000000000791b */ /* 0x003fe20003800000 */
.L_x_10313:
[----:B------:R-:W-:Y:S01]  /*ed30*/  @!P2 LEA R5, P4, R20, R5, 0x1 ;  /* 0x000000051405a211 */ /* 0x000fe200078808ff */
[----:B------:R-:W-:Y:S02]  /*ed40*/  IMAD.MOV.U32 R13, RZ, RZ, R4 ;  /* 0x000000ffff0d7224 */ /* 0x000fe400078e0004 */
[----:B------:R-:W-:-:S10]  /*ed50*/  IMAD.MOV.U32 R0, RZ, RZ, R14 ;  /* 0x000000ffff007224 */ /* 0x000fd400078e000e */
[----:B------:R-:W-:Y:S05]  /*ed60*/  WARPSYNC.COLLECTIVE R15, `(.L_x_10314) ;  /* 0x000000000f087348 */ /* 0x000fea0003c00000 */
[----:B------:R0:W1:Y:S02]  /*ed70*/  SHFL.IDX P6, R14, R13, R12, R11 ;  /* 0x0000000c0d0e7389 */ /* 0x00006400000c000b */
[----:B01----:R-:W-:Y:S01]  /*ed80*/  ENDCOLLECTIVE ;  /* 0x000000000000791b */ /* 0x003fe20003800000 */
.L_x_10314:
[----:B------:R-:W-:Y:S02]  /*ed90*/  @!P2 IMAD.X R7, RZ, RZ, R7, P4 ;  /* 0x000000ffff07a224 */ /* 0x000fe400020e0607 */
[----:B------:R-:W-:Y:S02]  /*eda0*/  @!P2 IMAD.MOV.U32 R6, RZ, RZ, R5 ;  /* 0x000000ffff06a224 */ /* 0x000fe400078e0005 */
[----:B------:R-:W-:-:S03]  /*edb0*/  VIADD R5, R17, 0x60 ;  /* 0x0000006011057836 */ /* 0x000fc60000000000 */
[----:B------:R-:W-:Y:S01]  /*edc0*/  @!PT LDS RZ, [RZ] ;  /* 0x00000000fffff984 */ /* 0x000fe20000000800 */
[----:B------:R-:W-:Y:S01]  /*edd0*/  @!PT LDS RZ, [RZ] ;  /* 0x00000000fffff984 */ /* 0x000fe20000000800 */
[----:B------:R-:W-:Y:S01]  /*ede0*/  @!PT LDS RZ, [RZ] ;  /* 0x00000000fffff984 */ /* 0x000fe20000000800 */
[----:B------:R0:W-:Y:S04]  /*edf0*/  @!P2 LDGSTS.E.BYPASS.LTC128B.128 [R9+0xd400], desc[UR36][R6.64], !P3 ;  /* 0x0d4000000609afae */ /* 0x0001e8000d901d64 */
[----:B------:R0:W-:Y:S04]  /*ee00*/  @!P2 LDGSTS.E.BYPASS.LTC128B.128 [R9+0x10400], desc[UR36][R6.64+0x40], !P0 ;  /* 0x104000400609afae */ /* 0x0001e8000c101d64 */
[----:B------:R0:W-:Y:S01]  /*ee10*/  @!P2 LDGSTS.E.BYPASS.LTC128B.128 [R9+0x13400], desc[UR36][R6.64+0x80], !P1 ;  /* 0x134000800609afae */ /* 0x0001e2000c901d64 */
[----:B------:R-:W-:Y:S01]  /*ee20*/  ISETP.GE.AND P2, PT, R5, R2, PT ;  /* 0x000000020500720c */ /* 0x000fe20003f46270 */
[----:B------:R-:W-:-:S02]  /*ee30*/  IMAD.MOV.U32 R13, RZ, RZ, R3 ;  /* 0x000000ffff0d7224 */ /* 0x000fc400078e0003 */
[----:B------:R-:W-:Y:S02]  /*ee40*/  IMAD.MOV.U32 R12, RZ, RZ, RZ ;  /* 0x000000ffff0c7224 */ /* 0x000fe400078e00ff */
[----:B------:R-:W-:-:S08]  /*ee50*/  IMAD.MOV.U32 R4, RZ, RZ, R14 ;  /* 0x000000ffff047224 */ /* 0x000fd000078e000e */
[----:B0-----:R-:W-:Y:S05]  /*ee60*/  WARPSYNC.COLLECTIVE R15, `(.L_x_10315) ;  /* 0x000000000f087348 */ /* 0x001fea0003c00000 */
[----:B------:R1:W2:Y:S02]  /*ee70*/  SHFL.IDX P6, R14, R13, R12, R11 ;  /* 0x0000000c0d0e7389 */ /* 0x0002a400000c000b */
[----:B012---:R-:W-:Y:S01]  /*ee80*/  ENDCOLLECTIVE ;  /* 0x000000000000791b */ /* 0x007fe20003800000 */
.L_x_10315:
[----:B------:R-:W-:-:S04]  /*ee90*/  @!P2 LEA R4, P4, R20, R4, 0x1 ;  /* 0x000000041404a211 */ /* 0x000fc800078808ff */
[----:B------:R-:W-:-:S05]  /*eea0*/  @!P2 IADD3.X R0, RZ, R0, RZ, P4, !PT ;  /* 0x00000000ff00a210 */ /* 0x000fca00027fe4ff */
[----:B------:R-:W-:Y:S02]  /*eeb0*/  @!P2 IMAD.MOV.U32 R5, RZ, RZ, R0 ;  /* 0x000000ffff05a224 */ /* 0x000fe400078e0000 */
[----:B------:R-:W-:Y:S02]  /*eec0*/  VIADD R0, R17, 0x80 ;  /* 0x0000008011007836 */ /* 0x000fe40000000000 */
[----:B------:R-:W-:Y:S01]  /*eed0*/  IMAD.MOV.U32 R13, RZ, RZ, R8 ;  /* 0x000000ffff0d7224 */ /* 0x000fe200078e0008 */
[----:B------:R-:W-:Y:S01]  /*eee0*/  @!PT LDS RZ, [RZ] ;  /* 0x00000000fffff984 */ /* 0x000fe20000000800 */
[----:B------:R-:W-:Y:S01]  /*eef0*/  @!PT LDS RZ, [RZ] ;  /* 0x00000000fffff984 */ /* 0x000fe20000000800 */
[----:B------:R-:W-:Y:S01]  /*ef00*/  @!PT LDS RZ, [RZ] ;  /* 0x00000000fffff984 */ /* 0x000fe20000000800 */
[----:B------:R0:W-:Y:S04]  /*ef10*/  @!P2 LDGSTS.E.BYPASS.LTC128B.128 [R9+0xdc00], desc[UR36][R4.64], !P3 ;  /* 0x0dc000000409afae */ /* 0x0001e8000d901d64 */
[----:B------:R0:W-:Y:S04]  /*ef20*/  @!P2 LDGSTS.E.BYPASS.LTC128B.128 [R9+0x10c00], desc[UR36][R4.64+0x40], !P0 ;  /* 0x10c000400409afae */ /* 0x0001e8000c101d64 */
[----:B------:R0:W-:Y:S01]  /*ef30*/  @!P2 LDGSTS.E.BYPASS.LTC128B.128 [R9+0x13c00], desc[UR36][R4.64+0x80], !P1 ;  /* 0x13c000800409afae */ /* 0x0001e2000c901d64 */
[----:B------:R-:W-:-:S02]  /*ef40*/  ISETP.GE.AND P2, PT, R0, R2, PT ;  /* 0x000000020000720c */ /* 0x000fc40003f46270 */
[----:B------:R-:W-:-:S11]  /*ef50*/  MOV R0, R14 ;  /* 0x0000000e00007202 */ /* 0x000fd60000000f00 */
[----:B0-----:R-:W-:Y:S05]  /*ef60*/  WARPSYNC.COLLECTIVE R15, `(.L_x_10316) ;  /* 0x000000000f087348 */ /* 0x001fea0003c00000 */
[----:B------:R1:W2:Y:S02]  /*ef70*/  SHFL.IDX P6, R14, R13, R12, R11 ;  /* 0x0000000c0d0e7389 */ /* 0x0002a400000c000b */
[----:B012---:R-:W-:Y:S01]  /*ef80*/  ENDCOLLECTIVE ;  /* 0x000000000000791b */ /* 0x007fe20003800000 */
.L_x_10316:
[----:B------:R-:W-:Y:S01]  /*ef90*/  MOV R13, R3 ;  /* 0x00000003000d7202 */ /* 0x000fe20000000f00 */
[----:B------:R-:W-:Y:S02]  /*efa0*/  IMAD.MOV.U32 R12, RZ, RZ, 0x1 ;  /* 0x00000001ff0c7424 */ /* 0x000fe400078e00ff */
[----:B------:R-:W-:-:S07]  /*efb0*/  IMAD.MOV.U32 R4, RZ, RZ, R14 ;  /* 0x000000ffff047224 */ /* 0x000fce00078e000e */
[----:B------:R-:W-:Y:S05]  /*efc0*/  WARPSYNC.COLLECTIVE R15, `(.L_x_10317) ;  /* 0x000000000f087348 */ /* 0x000fea0003c00000 */
[----:B------:R0:W1:Y:S02]  /*efd0*/  SHFL.IDX P6, R14, R13, R12, R11 ;  /* 0x0000000c0d0e7389 */ /* 0x00006400000c000b */
[----:B01----:R-:W-:Y:S01]  /*efe0*/  ENDCOLLECTIVE ;  /* 0x000000000000791b */ /* 0x003fe20003800000 */
.L_x_10317:
[----:B------:R-:W-:-:S05]  /*eff0*/  @!P2 LEA R4, P4, R20, R4, 0x1 ;  /* 0x000000041404a211 */ /* 0x000fca00078808ff */
[----:B------:R-:W-:-:S04]  /*f000*/  @!P2 IMAD.X R0, RZ, RZ, R0, P4 ;  /* 0x000000ffff00a224 */ /* 0x000fc800020e0600 */
        /* <DEDUP_REMOVED lines=12> */
.L_x_10318:
[----:B------:R-:W-:Y:S01]  /*f0d0*/  IMAD.MOV.U32 R8, RZ, RZ, R14 ;  /* 0x000000ffff087224 */ /* 0x000fe200078e000e */
[----:B------:R-:W-:Y:S06]  /*f0e0*/  BRA `(.L_x_10319) ;  /* 0xffffffc800107947 */ /* 0x000fec000383ffff */
.L_x_10241:
[----:B-1----:R1:W2:Y:S02]  /*f0f0*/  SYNCS.PHASECHK.TRANS64.TRYWAIT P0, [R23+URZ+0x2d820], R0 ;  /* 0x02d82000170075a7 */ /* 0x0022a4000800017f */
[----:B--2---:R-:W-:Y:S05]  /*f100*/  @!P0 NANOSLEEP.SYNCS 0x989680 ;  /* 0x009896800000895d */ /* 0x004fea0003900000 */
[----:B------:R-:W2:Y:S02]  /*f110*/  @!P0 SYNCS.PHASECHK.TRANS64 P0, [R23+URZ+0x2d820], R0 ;  /* 0x02d82000170085a7 */ /* 0x000ea4000800007f */
[----:B--2---:R-:W-:Y:S05]  /*f120*/  @!P0 BRA `(.L_x_10241) ;  /* 0xfffffffc00f08947 */ /* 0x004fea000383ffff */
[----:B------:R-:W-:Y:S05]  /*f130*/  BRA `(.L_x_10320) ;  /* 0xffffffc800787947 */ /* 0x000fea000383ffff */
.L_x_10246:
[----:B0-----:R0:W1:Y:S02]  /*f140*/  SYNCS.PHASECHK.TRANS64.TRYWAIT P0, [R5+URZ+0x2d840], R0 ;  /* 0x02d84000050075a7 */ /* 0x001064000800017f */
[----:B-1----:R-:W-:Y:S05]  /*f150*/  @!P0 NANOSLEEP.SYNCS 0x989680 ;  /* 0x009896800000895d */ /* 0x002fea0003900000 */
[----:B------:R-:W1:Y:S02]  /*f160*/  @!P0 SYNCS.PHASECHK.TRANS64 P0, [R5+URZ+0x2d840], R0 ;  /* 0x02d84000050085a7 */ /* 0x000e64000800007f */
[----:B-1----:R-:W-:Y:S05]  /*f170*/  @!P0 BRA `(.L_x_10246) ;  /* 0xfffffffc00f08947 */ /* 0x002fea000383ffff */
[----:B------:R-:W-:Y:S05]  /*f180*/  BRA `(.L_x_10321) ;  /* 0xffffffcc006c7947 */ /* 0x000fea000383ffff */
.L_x_10247:
        /* <DEDUP_REMOVED lines=8> */
.L_x_10323:
[----:B------:R-:W-:Y:S05]  /*f210*/  BSYNC B1 ;  /* 0x0000000000017941 */ /* 0x000fea0003800000 */
.L_x_10322:
[----:B------:R-:W0:Y:S01]  /*f220*/  S2R R21, SR_TID.X ;  /* 0x0000000000157919 */ /* 0x000e220000002100 */
[----:B------:R-:W-:Y:S01]  /*f230*/  MOV R13, R6 ;  /* 0x00000006000d7202 */ /* 0x000fe20000000f00 */
[----:B------:R-:W-:Y:S01]  /*f240*/  IMAD.MOV.U32 R12, RZ, RZ, RZ ;  /* 0x000000ffff0c7224 */ /* 0x000fe200078e00ff */
[----:B------:R-:W-:Y:S01]  /*f250*/  LOP3.LUT R22, R22, 0xffffff7f, RZ, 0xc0, !PT ;  /* 0xffffff7f16167812 */ /* 0x000fe200078ec0ff */
[----:B------:R-:W-:Y:S02]  /*f260*/  IMAD.MOV.U32 R11, RZ, RZ, 0x1c1f ;  /* 0x00001c1fff0b7424 */ /* 0x000fe400078e00ff */
[----:B------:R-:W-:Y:S01]  /*f270*/  IMAD.MOV.U32 R15, RZ, RZ, -0x1 ;  /* 0xffffffffff0f7424 */ /* 0x000fe200078e00ff */
[----:B------:R-:W-:Y:S01]  /*f280*/  @P1 LOP3.LUT R22, R22, 0x80, RZ, 0xfc, !PT ;  /* 0x0000008016161812 */ /* 0x000fe200078efcff */
[----:B------:R-:W-:Y:S02]  /*f290*/  IMAD.MOV.U32 R3, RZ, RZ, R14 ;  /* 0x000000ffff037224 */ /* 0x000fe400078e000e */
[----:B------:R-:W-:-:S07]  /*f2a0*/  IMAD R4, R4, 0x2, R23 ;  /* 0x0000000204047824 */ /* 0x000fce00078e0217 */
[----:B0-----:R-:W-:Y:S05]  /*f2b0*/  WARPSYNC.COLLECTIVE R15, `(.L_x_10324) ;  /* 0x000000000f087348 */ /* 0x001fea0003c00000 */
[----:B------:R1:W2:Y:S02]  /*f2c0*/  SHFL.IDX P6, R14, R13, R12, R11 ;  /* 0x0000000c0d0e7389 */ /* 0x0002a400000c000b */
[----:B012---:R-:W-:Y:S01]  /*f2d0*/  ENDCOLLECTIVE ;  /* 0x000000000000791b */ /* 0x007fe20003800000 */
.L_x_10324:
[----:B------:R-:W-:Y:S01]  /*f2e0*/  LOP3.LUT P1, RZ, R22, 0x4, RZ, 0xc0, !PT ;  /* 0x0000000416ff7812 */ /* 0x000fe2000782c0ff */
[----:B------:R-:W-:Y:S01]  /*f2f0*/  IMAD.MOV.U32 R13, RZ, RZ, R7 ;  /* 0x000000ffff0d7224 */ /* 0x000fe200078e0007 */
[----:B------:R-:W-:Y:S01]  /*f300*/  MOV R12, 0x1 ;  /* 0x00000001000c7802 */ /* 0x000fe20000000f00 */
[----:B------:R-:W-:Y:S01]  /*f310*/  IMAD.SHL.U32 R21, R21, 0x8, RZ ;  /* 0x0000000815157824 */ /* 0x000fe200078e00ff */
[----:B------:R-:W-:-:S09]  /*f320*/  MOV R2, R14 ;  /* 0x0000000e00027202 */ /* 0x000fd20000000f00 */
[----:B------:R-:W-:Y:S05]  /*f330*/  WARPSYNC.COLLECTIVE R15, `(.L_x_10325) ;  /* 0x000000000f087348 */ /* 0x000fea0003c00000 */
[----:B------:R0:W1:Y:S02]  /*f340*/  SHFL.IDX P6, R14, R13, R12, R11 ;  /* 0x0000000c0d0e7389 */ /* 0x00006400000c000b */
[----:B01----:R-:W-:Y:S01]  /*f350*/  ENDCOLLECTIVE ;  /* 0x000000000000791b */ /* 0x003fe20003800000 */
.L_x_10325:
        /* <DEDUP_REMOVED lines=15> */
.L_x_10326:
[----:B------:R-:W-:Y:S01]  /*f450*/  MOV R13, R7 ;  /* 0x00000007000d7202 */ /* 0x000fe20000000f00 */
[----:B------:R-:W-:Y:S02]  /*f460*/  IMAD.MOV.U32 R12, RZ, RZ, 0x2 ;  /* 0x00000002ff0c7424 */ /* 0x000fe400078e00ff */
[----:B------:R-:W-:-:S07]  /*f470*/  IMAD.MOV.U32 R2, RZ, RZ, R14 ;  /* 0x000000ffff027224 */ /* 0x000fce00078e000e */
[----:B------:R-:W-:Y:S05]  /*f480*/  WARPSYNC.COLLECTIVE R15, `(.L_x_10327) ;  /* 0x000000000f087348 */ /* 0x000fea0003c00000 */
[----:B------:R0:W1:Y:S02]  /*f490*/  SHFL.IDX P6, R14, R13, R12, R11 ;  /* 0x0000000c0d0e7389 */ /* 0x00006400000c000b */
[----:B01----:R-:W-:Y:S01]  /*f4a0*/  ENDCOLLECTIVE ;  /* 0x000000000000791b */ /* 0x003fe20003800000 */
.L_x_10327:
        /* <DEDUP_REMOVED lines=13> */
.L_x_10328:
[----:B------:R-:W-:Y:S02]  /*f580*/  IMAD.MOV.U32 R13, RZ, RZ, R7 ;  /* 0x000000ffff0d7224 */ /* 0x000fe400078e0007 */
[----:B------:R-:W-:Y:S02]  /*f590*/  IMAD.MOV.U32 R12, RZ, RZ, 0x3 ;  /* 0x00000003ff0c7424 */ /* 0x000fe400078e00ff */
[----:B------:R-:W-:-:S07]  /*f5a0*/  IMAD.MOV.U32 R2, RZ, RZ, R14 ;  /* 0x000000ffff027224 */ /* 0x000fce00078e000e */
[----:B------:R-:W-:Y:S05]  /*f5b0*/  WARPSYNC.COLLECTIVE R15, `(.L_x_10329) ;  /* 0x000000000f087348 */ /* 0x000fea0003c00000 */
[----:B------:R0:W1:Y:S02]  /*f5c0*/  SHFL.IDX P6, R14, R13, R12, R11 ;  /* 0x0000000c0d0e7389 */ /* 0x00006400000c000b */
[----:B01----:R-:W-:Y:S01]  /*f5d0*/  ENDCOLLECTIVE ;  /* 0x000000000000791b */ /* 0x003fe20003800000 */
.L_x_10329:
        /* <DEDUP_REMOVED lines=14> */
.L_x_10330:
[----:B------:R-:W-:Y:S01]  /*f6c0*/  MOV R2, R14 ;  /* 0x0000000e00027202 */ /* 0x000fe20000000f00 */
[----:B------:R-:W-:Y:S06]  /*f6d0*/  BRA `(.L_x_10331) ;  /* 0xffffffcc000c7947 */ /* 0x000fec000383ffff */
.L_x_10252:
[----:B-1----:R1:W2:Y:S02]  /*f6e0*/  SYNCS.PHASECHK.TRANS64.TRYWAIT P0, [R5+URZ+0x2d860], R2 ;  /* 0x02d86002050075a7 */ /* 0x0022a4000800017f */
[----:B--2---:R-:W-:Y:S05]  /*f6f0*/  @!P0 NANOSLEEP.SYNCS 0x989680 ;  /* 0x009896800000895d */ /* 0x004fea0003900000 */
[----:B------:R-:W2:Y:S02]  /*f700*/  @!P0 SYNCS.PHASECHK.TRANS64 P0, [R5+URZ+0x2d860], R2 ;  /* 0x02d86002050085a7 */ /* 0x000ea4000800007f */
[----:B--2---:R-:W-:Y:S05]  /*f710*/  @!P0 BRA `(.L_x_10252) ;  /* 0xfffffffc00f08947 */ /* 0x004fea000383ffff */
[----:B------:R-:W-:Y:S05]  /*f720*/  BRA `(.L_x_10332) ;  /* 0xffffffcc00707947 */ /* 0x000fea000383ffff */
.L_x_10253:
        /* <DEDUP_REMOVED lines=8> */
.L_x_10334:
[----:B------:R-:W-:Y:S05]  /*f7b0*/  BSYNC B1 ;  /* 0x0000000000017941 */ /* 0x000fea0003800000 */
.L_x_10333:
        /* <DEDUP_REMOVED lines=9> */
.L_x_10335:
[----:B------:R-:W-:Y:S02]  /*f850*/  IMAD.MOV.U32 R13, RZ, RZ, R25 ;  /* 0x000000ffff0d7224 */ /* 0x000fe400078e0019 */
[----:B------:R-:W-:Y:S01]  /*f860*/  IMAD.MOV.U32 R12, RZ, RZ, 0x1 ;  /* 0x00000001ff0c7424 */ /* 0x000fe200078e00ff */
[----:B------:R-:W-:-:S07]  /*f870*/  MOV R2, R14 ;  /* 0x0000000e00027202 */ /* 0x000fce0000000f00 */
[----:B------:R-:W-:Y:S05]  /*f880*/  WARPSYNC.COLLECTIVE R15, `(.L_x_10336) ;  /* 0x000000000f087348 */ /* 0x000fea0003c00000 */
[----:B------:R0:W1:Y:S02]  /*f890*/  SHFL.IDX P6, R14, R13, R12, R11 ;  /* 0x0000000c0d0e7389 */ /* 0x00006400000c000b */
[----:B01----:R-:W-:Y:S01]  /*f8a0*/  ENDCOLLECTIVE ;  /* 0x000000000000791b */ /* 0x003fe20003800000 */
.L_x_10336:
        /* <DEDUP_REMOVED lines=16> */
.L_x_10337:
[----:B------:R-:W-:Y:S01]  /*f9b0*/  IMAD.MOV.U32 R13, RZ, RZ, R25 ;  /* 0x000000ffff0d7224 */ /* 0x000fe200078e0019 */
[----:B------:R-:W-:Y:S01]  /*f9c0*/  MOV R12, 0x2 ;  /* 0x00000002000c7802 */ /* 0x000fe20000000f00 */
[----:B------:R-:W-:-:S07]  /*f9d0*/  IMAD.MOV.U32 R2, RZ, RZ, R14 ;  /* 0x000000ffff027224 */ /* 0x000fce00078e000e */
[----:B------:R-:W-:Y:S05]  /*f9e0*/  WARPSYNC.COLLECTIVE R15, `(.L_x_10338) ;  /* 0x000000000f087348 */ /* 0x000fea0003c00000 */
[----:B------:R0:W1:Y:S02]  /*f9f0*/  SHFL.IDX P6, R14, R13, R12, R11 ;  /* 0x0000000c0d0e7389 */ /* 0x00006400000c000b */
[----:B01----:R-:W-:Y:S01]  /*fa00*/  ENDCOLLECTIVE ;  /* 0x000000000000791b */ /* 0x003fe20003800000 */
.L_x_10338:
        /* <DEDUP_REMOVED lines=16> */
.L_x_10339:
[----:B------:R-:W-:Y:S01]  /*fb10*/  MOV R13, R25 ;  /* 0x00000019000d7202 */ /* 0x000fe20000000f00 */
[----:B------:R-:W-:Y:S02]  /*fb20*/  IMAD.MOV.U32 R12, RZ, RZ, 0x3 ;  /* 0x00000003ff0c7424 */ /* 0x000fe400078e00ff */
[----:B------:R-:W-:-:S07]  /*fb30*/  IMAD.MOV.U32 R2, RZ, RZ, R14 ;  /* 0x000000ffff027224 */ /* 0x000fce00078e000e */
[----:B------:R-:W-:Y:S05]  /*fb40*/  WARPSYNC.COLLECTIVE R15, `(.L_x_10340) ;  /* 0x000000000f087348 */ /* 0x000fea0003c00000 */
[----:B------:R0:W1:Y:S02]  /*fb50*/  SHFL.IDX P6, R14, R13, R12, R11 ;  /* 0x0000000c0d0e7389 */ /* 0x00006400000c000b */
[----:B01----:R-:W-:Y:S01]  /*fb60*/  ENDCOLLECTIVE ;  /* 0x000000000000791b */ /* 0x003fe20003800000 */
.L_x_10340:
        /* <DEDUP_REMOVED lines=13> */
.L_x_10341:
[----:B------:R-:W-:Y:S01]  /*fc40*/  @!PT LDS RZ, [RZ] ;  /* 0x00000000fffff984 */ /* 0x000fe20000000800 */
[----:B------:R-:W-:Y:S01]  /*fc50*/  @!PT LDS RZ, [RZ] ;  /* 0x00000000fffff984 */ /* 0x000fe20000000800 */
[----:B------:R-:W-:Y:S01]  /*fc60*/  @!PT LDS RZ, [RZ] ;  /* 0x00000000fffff984 */ /* 0x000fe20000000800 */
[----:B------:R-:W-:Y:S01]  /*fc70*/  LDGSTS.E.BYPASS.LTC128B.128 [R4+0x3400], desc[UR36][R2.64+0x40], !P0 ;  /* 0x0340004002047fae */ /* 0x000fe2000c101d64 */
[----:B------:R-:W-:-:S13]  /*fc80*/  ISETP.LT.OR P0, PT, R6, 0x41, P1 ;  /* 0x000000410600780c */ /* 0x000fda0000f01670 */
[----:B------:R0:W-:Y:S02]  /*fc90*/  LDGSTS.E.BYPASS.LTC128B.128 [R4+0x5400], desc[UR36][R2.64+0x80], !P0 ;  /* 0x0540008002047fae */ /* 0x0001e4000c101d64 */
[----:B0-----:R-:W-:Y:S01]  /*fca0*/  MOV R2, R14 ;  /* 0x0000000e00027202 */ /* 0x001fe20000000f00 */
[----:B------:R-:W-:Y:S06]  /*fcb0*/  BRA `(.L_x_10342) ;  /* 0xffffffc800d47947 */ /* 0x000fec000383ffff */
.L_x_10261:
[----:B-1----:R1:W2:Y:S02]  /*fcc0*/  SYNCS.PHASECHK.TRANS64.TRYWAIT P0, [R0+URZ+0x2d860], R3 ;  /* 0x02d86003000075a7 */ /* 0x0022a4000800017f */
[----:B--2---:R-:W-:Y:S05]  /*fcd0*/  @!P0 NANOSLEEP.SYNCS 0x989680 ;  /* 0x009896800000895d */ /* 0x004fea0003900000 */
[----:B------:R-:W2:Y:S02]  /*fce0*/  @!P0 SYNCS.PHASECHK.TRANS64 P0, [R0+URZ+0x2d860], R3 ;  /* 0x02d86003000085a7 */ /* 0x000ea4000800007f */
[----:B--2---:R-:W-:Y:S05]  /*fcf0*/  @!P0 BRA `(.L_x_10261) ;  /* 0xfffffffc00f08947 */ /* 0x004fea000383ffff */
[----:B------:R-:W-:Y:S05]  /*fd00*/  BRA `(.L_x_10343) ;  /* 0xffffffd000047947 */ /* 0x000fea000383ffff */
.L_x_10262:
        /* <DEDUP_REMOVED lines=8> */
.L_x_10345:
[----:B------:R-:W-:Y:S05]  /*fd90*/  BSYNC B0 ;  /* 0x0000000000007941 */ /* 0x000fea0003800000 */
.L_x_10344:
[----:B------:R-:W0:Y:S01]  /*fda0*/  S2R R2, SR_TID.X ;  /* 0x0000000000027919 */ /* 0x000e220000002100 */
[----:B------:R-:W-:Y:S01]  /*fdb0*/  IMAD.MOV.U32 R13, RZ, RZ, R24 ;  /* 0x000000ffff0d7224 */ /* 0x000fe200078e0018 */
[----:B------:R-:W-:Y:S01]  /*fdc0*/  MOV R11, 0x1c1f ;  /* 0x00001c1f000b7802 */ /* 0x000fe20000000f00 */
[----:B------:R-:W-:Y:S02]  /*fdd0*/  IMAD.MOV.U32 R12, RZ, RZ, RZ ;  /* 0x000000ffff0c7224 */ /* 0x000fe400078e00ff */
[----:B------:R-:W-:Y:S02]  /*fde0*/  IMAD.MOV.U32 R15, RZ, RZ, -0x1 ;  /* 0xffffffffff0f7424 */ /* 0x000fe400078e00ff */
[----:B------:R-:W-:Y:S02]  /*fdf0*/  IMAD.MOV.U32 R3, RZ, RZ, R14 ;  /* 0x000000ffff037224 */ /* 0x000fe400078e000e */
[----:B------:R-:W-:-:S07]  /*fe00*/  IMAD R4, R4, 0x2, R23 ;  /* 0x0000000204047824 */ /* 0x000fce00078e0217 */
[----:B0-----:R-:W-:Y:S05]  /*fe10*/  WARPSYNC.COLLECTIVE R15, `(.L_x_10346) ;  /* 0x000000000f087348 */ /* 0x001fea0003c00000 */
[----:B------:R1:W2:Y:S02]  /*fe20*/  SHFL.IDX P6, R14, R13, R12, R11 ;  /* 0x0000000c0d0e7389 */ /* 0x0002a400000c000b */
[----:B012---:R-:W-:Y:S01]  /*fe30*/  ENDCOLLECTIVE ;  /* 0x000000000000791b */ /* 0x007fe20003800000 */
.L_x_10346:
[----:B------:R-:W-:Y:S01]  /*fe40*/  ULDC UR4, c[0x0][0x2f4] ;  /* 0x0000bd0000047ab9 */ /* 0x000fe20000000800 */
[----:B------:R-:W-:Y:S02]  /*fe50*/  IMAD.MOV.U32 R13, RZ, RZ, R25 ;  /* 0x000000ffff0d7224 */ /* 0x000fe400078e0019 */
[----:B------:R-:W-:Y:S02]  /*fe60*/  IMAD.MOV.U32 R12, RZ, RZ, 0x1 ;  /* 0x00000001ff0c7424 */ /* 0x000fe400078e00ff */
[----:B------:R-:W-:-:S05]  /*fe70*/  IMAD.SHL.U32 R7, R2, 0x8, RZ ;  /* 0x0000000802077824 */ /* 0x000fca00078e00ff */
[----:B------:R-:W-:-:S04]  /*fe80*/  LOP3.LUT R7, R7, 0x18, RZ, 0xc0, !PT ;  /* 0x0000001807077812 */ /* 0x000fc800078ec0ff */
[C---:B------:R-:W-:Y:S01]  /*fe90*/  ISETP.GE.AND P2, PT, R7.reuse, UR4, PT ;  /* 0x0000000407007c0c */ /* 0x040fe2000bf46270 */
[C---:B------:R-:W-:Y:S01]  /*fea0*/  IMAD.SHL.U32 R5, R7.reuse, 0x2, RZ ;  /* 0x0000000207057824 */ /* 0x040fe200078e00ff */
[C---:B------:R-:W-:Y:S02]  /*feb0*/  LOP3.LUT R8, R7.reuse, 0x20, RZ, 0xfc, !PT ;  /* 0x0000002007087812 */ /* 0x040fe400078efcff */
[----:B------:R-:W-:Y:S02]  /*fec0*/  LOP3.LUT R7, R7, 0x40, RZ, 0xfc, !PT ;  /* 0x0000004007077812 */ /* 0x000fe400078efcff */
[----:B------:R-:W-:Y:S02]  /*fed0*/  IADD3 R2, P0, R14, R5, RZ ;  /* 0x000000050e027210 */ /* 0x000fe40007f1e0ff */
[----:B------:R-:W-:Y:S02]  /*fee0*/  ISETP.LT.OR P3, PT, R6, 0x1, P2 ;  /* 0x000000010600780c */ /* 0x000fe40001761670 */
[----:B------:R-:W-:-:S02]  /*fef0*/  IADD3.X R3, RZ, R3, RZ, P0, !PT ;  /* 0x00000003ff037210 */ /* 0x000fc400007fe4ff */
[----:B------:R-:W-:Y:S02]  /*ff00*/  ISETP.GE.AND P1, PT, R8, UR4, PT ;  /* 0x0000000408007c0c */ /* 0x000fe4000bf26270 */
[----:B------:R-:W-:-:S13]  /*ff10*/  ISETP.GE.AND P0, PT, R7, UR4, PT ;  /* 0x0000000407007c0c */ /* 0x000fda000bf06270 */
[----:B------:R-:W-:Y:S05]  /*ff20*/  WARPSYNC.COLLECTIVE R15, `(.L_x_10347) ;  /* 0x000000000f087348 */ /* 0x000fea0003c00000 */
[----:B------:R0:W1:Y:S02]  /*ff30*/  SHFL.IDX P6, R14, R13, R12, R11 ;  /* 0x0000000c0d0e7389 */ /* 0x00006400000c000b */
[----:B01----:R-:W-:Y:S01]  /*ff40*/  ENDCOLLECTIVE ;  /* 0x000000000000791b */ /* 0x003fe20003800000 */
.L_x_10347:
[C---:B------:R-:W-:Y:S01]  /*ff50*/  ISETP.LT.OR P4, PT, R6.reuse, 0x1, P1 ;  /* 0x000000010600780c */ /* 0x040fe20000f81670 */
[----:B------:R-:W-:Y:S01]  /*ff60*/  @!PT LDS RZ, [RZ] ;  /* 0x00000000fffff984 */ /* 0x000fe20000000800 */
[----:B------:R-:W-:Y:S01]  /*ff70*/  @!PT LDS RZ, [RZ] ;  /* 0x00000000fffff984 */ /* 0x000fe20000000800 */
[----:B------:R-:W-:Y:S01]  /*ff80*/  @!PT LDS RZ, [RZ] ;  /* 0x00000000fffff984 */ /* 0x000fe20000000800 */
[----:B------:R-:W-:Y:S01]  /*ff90*/  LDGSTS.E.BYPASS.LTC128B.128 [R4+0x400], desc[UR36][R2.64], !P3 ;  /* 0x0040000002047fae */ /* 0x000fe2000d901d64 */
[----:B------:R-:W-:Y:S01]  /*ffa0*/  ISETP.LT.OR P3, PT, R6, 0x1, P0 ;  /* 0x000000010600780c */ /* 0x000fe20000761670 */
[----:B------:R-:W-:-:S10]  /*ffb0*/  IMAD.MOV.U32 R13, RZ, RZ, R24 ;  /* 0x000000ffff0d7224 */ /* 0x000fd400078e0018 */
[----:B------:R-:W-:Y:S04]  /*ffc0*/  LDGSTS.E.BYPASS.LTC128B.128 [R4+0x2400], desc[UR36][R2.64+0x40], !P4 ;  /* 0x0240004002047fae */ /* 0x000fe8000e101d64 */
[----:B------:R0:W-:Y:S01]  /*ffd0*/  LDGSTS.E.BYPASS.LTC128B.128 [R4+0x4400], desc[UR36][R2.64+0x80], !P3 ;  /* 0x0440008002047fae */ /* 0x0001e2000d901d64 */
[----:B------:R-:W-:Y:S02]  /*ffe0*/  ISETP.LT.OR P3, PT, R6, 0x21, P2 ;  /* 0x000000210600780c */ /* 0x000fe40001761670 */
[----:B0-----:R-:W-:-:S11]  /*fff0*/  MOV R3, R14 ;  /* 0x0000000e00037202 */ /* 0x001fd60000000f00 */
[----:B------:R-:W-:Y:S05]  /*10000*/  WARPSYNC.COLLECTIVE R15, `(.L_x_10348) ;  /* 0x000000000f087348 */ /* 0x000fea0003c00000 */
[----:B------:R0:W1:Y:S02]  /*10010*/  SHFL.IDX P6, R14, R13, R12, R11 ;  /* 0x0000000c0d0e7389 */ /* 0x00006400000c000b */
[----:B01----:R-:W-:Y:S01]  /*10020*/  ENDCOLLECTIVE ;  /* 0x000000000000791b */ /* 0x003fe20003800000 */
.L_x_10348:
[----:B------:R-:W-:Y:S01]  /*10030*/  IMAD.MOV.U32 R13, RZ, RZ, R25 ;  /* 0x000000ffff0d7224 */ /* 0x000fe200078e0019 */
[----:B------:R-:W-:Y:S02]  /*10040*/  MOV R12, 0x2 ;  /* 0x00000002000c7802 */ /* 0x000fe40000000f00 */
[----:B------:R-:W-:-:S13]  /*10050*/  IADD3 R2, P4, R14, R5, RZ ;  /* 0x000000050e027210 */ /* 0x000fda0007f9e0ff */
[----:B------:R-:W-:Y:S05]  /*10060*/  WARPSYNC.COLLECTIVE R15, `(.L_x_10349) ;  /* 0x000000000f087348 */ /* 0x000fea0003c00000 */
[----:B------:R0:W1:Y:S02]  /*10070*/  SHFL.IDX P6, R14, R13, R12, R11 ;  /* 0x0000000c0d0e7389 */ /* 0x00006400000c000b */
[----:B01----:R-:W-:Y:S01]  /*10080*/  ENDCOLLECTIVE ;  /* 0x000000000000791b */ /* 0x003fe20003800000 */
.L_x_10349:
[----:B------:R-:W-:Y:S01]  /*10090*/  IMAD.X R3, RZ, RZ, R3, P4 ;  /* 0x000000ffff037224 */ /* 0x000fe200020e0603 */
[----:B------:R-:W-:-:S04]  /*100a0*/  ISETP.LT.OR P4, PT, R6, 0x21, P1 ;  /* 0x000000210600780c */ /* 0x000fc80000f81670 */
[----:B------:R-:W-:Y:S01]  /*100b0*/  @!PT LDS RZ, [RZ] ;  /* 0x00000000fffff984 */ /* 0x000fe20000000800 */
[----:B------:R-:W-:Y:S01]  /*100c0*/  @!PT LDS RZ, [RZ] ;  /* 0x00000000fffff984 */ /* 0x000fe20000000800 */
[----:B------:R-:W-:Y:S01]  /*100d0*/  @!PT LDS RZ, [RZ] ;  /* 0x00000000fffff984 */ /* 0x000fe20000000800 */
[----:B------:R-:W-:Y:S01]  /*100e0*/  LDGSTS.E.BYPASS.LTC128B.128 [R4+0xc00], desc[UR36][R2.64], !P3 ;  /* 0x00c0000002047fae */ /* 0x000fe2000d901d64 */
[----:B------:R-:W-:Y:S01]  /*100f0*/  ISETP.LT.OR P3, PT, R6, 0x21, P0 ;  /* 0x000000210600780c */ /* 0x000fe20000761670 */
[----:B------:R-:W-:-:S07]  /*10100*/  IMAD.MOV.U32 R13, RZ, RZ, R24 ;  /* 0x000000ffff0d7224 */ /* 0x000fce00078e0018 */
[----:B------:R-:W-:Y:S05]  /*10110*/  LDGSTS.E.BYPASS.LTC128B.128 [R4+0x2c00], desc[UR36][R2.64+0x40], !P4 ;  /* 0x02c0004002047fae */ /* 0x000fea000e101d64 */
[----:B------:R0:W-:Y:S01]  /*10120*/  LDGSTS.E.BYPASS.LTC128B.128 [R4+0x4c00], desc[UR36][R2.64+0x80], !P3 ;  /* 0x04c0008002047fae */ /* 0x0001e2000d901d64 */
[----:B------:R-:W-:Y:S01]  /*10130*/  ISETP.LT.OR P3, PT, R6, 0x41, P2 ;  /* 0x000000410600780c */ /* 0x000fe20001761670 */
[----:B0-----:R-:W-:-:S12]  /*10140*/  IMAD.MOV.U32 R3, RZ, RZ, R14 ;  /* 0x000000ffff037224 */ /* 0x001fd800078e000e */
[----:B------:R-:W-:Y:S05]  /*10150*/  WARPSYNC.COLLECTIVE R15, `(.L_x_10350) ;  /* 0x000000000f087348 */ /* 0x000fea0003c00000 */
[----:B------:R0:W1:Y:S02]  /*10160*/  SHFL.IDX P6, R14, R13, R12, R11 ;  /* 0x0000000c0d0e7389 */ /* 0x00006400000c000b */
[----:B01----:R-:W-:Y:S01]  /*10170*/  ENDCOLLECTIVE ;  /* 0x000000000000791b */ /* 0x003fe20003800000 */
.L_x_10350:
[----:B------:R-:W-:Y:S01]  /*10180*/  MOV R13, R25 ;  /* 0x00000019000d7202 */ /* 0x000fe20000000f00 */
[----:B------:R-:W-:Y:S01]  /*10190*/  IMAD.MOV.U32 R12, RZ, RZ, 0x3 ;  /* 0x00000003ff0c7424 */ /* 0x000fe200078e00ff */
[----:B------:R-:W-:-:S13]  /*101a0*/  IADD3 R2, P4, R14, R5, RZ ;  /* 0x000000050e027210 */ /* 0x000fda0007f9e0ff */
[----:B------:R-:W-:Y:S05]  /*101b0*/  WARPSYNC.COLLECTIVE R15, `(.L_x_10351) ;  /* 0x000000000f087348 */ /* 0x000fea0003c00000 */
[----:B------:R0:W1:Y:S02]  /*101c0*/  SHFL.IDX P6, R14, R13, R12, R11 ;  /* 0x0000000c0d0e7389 */ /* 0x00006400000c000b */
[----:B01----:R-:W-:Y:S01]  /*101d0*/  ENDCOLLECTIVE ;  /* 0x000000000000791b */ /* 0x003fe20003800000 */
.L_x_10351:
        /* <DEDUP_REMOVED lines=14> */
.L_x_10352:
[----:B------:R-:W-:Y:S05]  /*102c0*/  BRA `(.L_x_10353) ;  /* 0xffffffcc00787947 */ /* 0x000fea000383ffff */
.L_x_10267:
        /* <DEDUP_REMOVED lines=8> */
.L_x_10355:
[----:B------:R-:W-:Y:S05]  /*10350*/  BSYNC B0 ;  /* 0x0000000000007941 */ /* 0x000fea0003800000 */
.L_x_10354:
        /* <DEDUP_REMOVED lines=9> */
.L_x_10356:
[----:B------:R-:W-:Y:S02]  /*103f0*/  ULDC UR4, c[0x0][0xc3c] ;  /* 0x00030f0000047ab9 */ /* 0x000fe40000000800 */
[----:B------:R-:W-:-:S13]  /*10400*/  ISETP.GE.OR P1, PT, R5, UR4, !P0 ;  /* 0x0000000405007c0c */ /* 0x000fda000c726670 */
[----:B------:R-:W0:Y:S01]  /*10410*/  @!P1 LDC.64 R2, c[0x0][0xc80] ;  /* 0x00032000ff029b82 */ /* 0x000e220000000a00 */
[----:B------:R-:W-:Y:S02]  /*10420*/  IMAD.MOV.U32 R11, RZ, RZ, RZ ;  /* 0x000000ffff0b7224 */ /* 0x000fe400078e00ff */
[----:B------:R-:W-:Y:S02]  /*10430*/  IMAD.MOV.U32 R4, RZ, RZ, R14 ;  /* 0x000000ffff047224 */ /* 0x000fe400078e000e */
[----:B0-----:R-:W-:-:S06]  /*10440*/  @!P1 IMAD.WIDE R2, R5, 0x4, R2 ;  /* 0x0000000405029825 */ /* 0x001fcc00078e0202 */
[----:B------:R0:W2:Y:S01]  /*10450*/  @!P1 LDG.E R3, desc[UR36][R2.64] ;  /* 0x0000002402039981 */ /* 0x0000a2000c1e1900 */
[C---:B------:R-:W-:Y:S02]  /*10460*/  ISETP.GE.U32.AND P2, PT, R8.reuse, 0x2, PT ;  /* 0x000000020800780c */ /* 0x040fe40003f46070 */
[C---:B------:R-:W-:Y:S02]  /*10470*/  ISETP.GE.U32.AND P3, PT, R8.reuse, 0x4, PT ;  /* 0x000000040800780c */ /* 0x040fe40003f66070 */
[C---:B------:R-:W-:Y:S02]  /*10480*/  ISETP.GE.U32.AND P4, PT, R8.reuse, 0x8, PT ;  /* 0x000000080800780c */ /* 0x040fe40003f86070 */
[C---:B------:R-:W-:Y:S01]  /*10490*/  ISETP.GE.U32.AND P5, PT, R8.reuse, 0x10, PT ;  /* 0x000000100800780c */ /* 0x040fe20003fa6070 */
[----:B0-----:R-:W-:Y:S01]  /*104a0*/  IMAD.MOV.U32 R2, RZ, RZ, RZ ;  /* 0x000000ffff027224 */ /* 0x001fe200078e00ff */
[----:B--2---:R-:W-:Y:S02]  /*104b0*/  @!P1 MOV R2, R3 ;  /* 0x0000000300029202 */ /* 0x004fe40000000f00 */
[----:B------:R-:W-:-:S03]  /*104c0*/  ISETP.NE.AND P1, PT, R8, RZ, PT ;  /* 0x000000ff0800720c */ /* 0x000fc60003f25270 */
[----:B------:R-:W-:-:S10]  /*104d0*/  IMAD.MOV.U32 R13, RZ, RZ, R2 ;  /* 0x000000ffff0d7224 */ /* 0x000fd400078e0002 */
[----:B------:R-:W-:Y:S05]  /*104e0*/  WARPSYNC.COLLECTIVE R15, `(.L_x_10357) ;  /* 0x000000000f087348 */ /* 0x000fea0003c00000 */
[----:B------:R0:W1:Y:S02]  /*104f0*/  SHFL.UP P6, R14, R13, R12, R11 ;  /* 0x0400000c0d0e7389 */ /* 0x00006400000c000b */
[----:B01----:R-:W-:Y:S01]  /*10500*/  ENDCOLLECTIVE ;  /* 0x000000000000791b */ /* 0x003fe20003800000 */
.L_x_10357:
[----:B------:R-:W-:Y:S01]  /*10510*/  IMAD.MOV.U32 R12, RZ, RZ, 0x2 ;  /* 0x00000002ff0c7424 */ /* 0x000fe200078e00ff */
[----:B------:R-:W-:-:S05]  /*10520*/  SEL R5, R14, RZ, P1 ;  /* 0x000000ff0e057207 */ /* 0x000fca0000800000 */
[----:B------:R-:W-:-:S05]  /*10530*/  IMAD.IADD R5, R2, 0x1, R5 ;  /* 0x0000000102057824 */ /* 0x000fca00078e0205 */
[----:B------:R-:W-:-:S07]  /*10540*/  MOV R13, R5 ;  /* 0x00000005000d7202 */ /* 0x000fce0000000f00 */
[----:B------:R-:W-:Y:S05]  /*10550*/  WARPSYNC.COLLECTIVE R15, `(.L_x_10358) ;  /* 0x000000000f087348 */ /* 0x000fea0003c00000 */
[----:B------:R0:W1:Y:S02]  /*10560*/  SHFL.UP P6, R14, R13, R12, R11 ;  /* 0x0400000c0d0e7389 */ /* 0x00006400000c000b */
[----:B01----:R-:W-:Y:S01]  /*10570*/  ENDCOLLECTIVE ;  /* 0x000000000000791b */ /* 0x003fe20003800000 */
.L_x_10358:
[----:B------:R-:W-:Y:S02]  /*10580*/  MOV R12, 0x4 ;  /* 0x00000004000c7802 */ /* 0x000fe40000000f00 */
[----:B------:R-:W-:-:S05]  /*10590*/  SEL R6, R14, RZ, P2 ;  /* 0x000000ff0e067207 */ /* 0x000fca0001000000 */
[----:B------:R-:W-:-:S04]  /*105a0*/  IMAD.IADD R6, R5, 0x1, R6 ;  /* 0x0000000105067824 */ /* 0x000fc800078e0206 */
[----:B------:R-:W-:-:S07]  /*105b0*/  IMAD.MOV.U32 R13, RZ, RZ, R6 ;  /* 0x000000ffff0d7224 */ /* 0x000fce00078e0006 */
[----:B------:R-:W-:Y:S05]  /*105c0*/  WARPSYNC.COLLECTIVE R15, `(.L_x_10359) ;  /* 0x000000000f087348 */ /* 0x000fea0003c00000 */
[----:B------:R0:W1:Y:S02]  /*105d0*/  SHFL.UP P6, R14, R13, R12, R11 ;  /* 0x0400000c0d0e7389 */ /* 0x00006400000c000b */
[----:B01----:R-:W-:Y:S01]  /*105e0*/  ENDCOLLECTIVE ;  /* 0x000000000000791b */ /* 0x003fe20003800000 */
.L_x_10359:
[----:B------:R-:W-:Y:S01]  /*105f0*/  IMAD.MOV.U32 R12, RZ, RZ, 0x8 ;  /* 0x00000008ff0c7424 */ /* 0x000fe200078e00ff */
[----:B------:R-:W-:-:S05]  /*10600*/  SEL R7, R14, RZ, P3 ;  /* 0x000000ff0e077207 */ /* 0x000fca0001800000 */
[----:B------:R-:W-:-:S04]  /*10610*/  IMAD.IADD R7, R6, 0x1, R7 ;  /* 0x0000000106077824 */ /* 0x000fc800078e0207 */
[----:B------:R-:W-:-:S07]  /*10620*/  IMAD.MOV.U32 R13, RZ, RZ, R7 ;  /* 0x000000ffff0d7224 */ /* 0x000fce00078e0007 */
[----:B------:R-:W-:Y:S05]  /*10630*/  WARPSYNC.COLLECTIVE R15, `(.L_x_10360) ;  /* 0x000000000f087348 */ /* 0x000fea0003c00000 */
[----:B------:R0:W1:Y:S02]  /*10640*/  SHFL.UP P6, R14, R13, R12, R11 ;  /* 0x0400000c0d0e7389 */ /* 0x00006400000c000b */
[----:B01----:R-:W-:Y:S01]  /*10650*/  ENDCOLLECTIVE ;  /* 0x000000000000791b */ /* 0x003fe20003800000 */
.L_x_10360:
[----:B------:R-:W-:Y:S01]  /*10660*/  IMAD.MOV.U32 R12, RZ, RZ, 0x10 ;  /* 0x00000010ff0c7424 */ /* 0x000fe200078e00ff */
[----:B------:R-:W-:-:S04]  /*10670*/  SEL R14, R14, RZ, P4 ;  /* 0x000000ff0e0e7207 */ /* 0x000fc80002000000 */
[----:B------:R-:W-:-:S05]  /*10680*/  IADD3 R5, R7, R14, RZ ;  /* 0x0000000e07057210 */ /* 0x000fca0007ffe0ff */
[----:B------:R-:W-:-:S07]  /*10690*/  IMAD.MOV.U32 R13, RZ, RZ, R5 ;  /* 0x000000ffff0d7224 */ /* 0x000fce00078e0005 */
[----:B------:R-:W-:Y:S05]  /*106a0*/  WARPSYNC.COLLECTIVE R15, `(.L_x_10361) ;  /* 0x000000000f087348 */ /* 0x000fea0003c00000 */
[----:B------:R0:W1:Y:S02]  /*106b0*/  SHFL.UP P6, R14, R13, R12, R11 ;  /* 0x0400000c0d0e7389 */ /* 0x00006400000c000b */
[----:B01----:R-:W-:Y:S01]  /*106c0*/  ENDCOLLECTIVE ;  /* 0x000000000000791b */ /* 0x003fe20003800000 */
.L_x_10361:
        /* <DEDUP_REMOVED lines=8> */
.L_x_10362:
[----:B------:R-:W-:Y:S05]  /*10750*/  BRA `(.L_x_10363) ;  /* 0xffffffcc008c7947 */ /* 0x000fea000383ffff */
.L_x_10272:
        /* <DEDUP_REMOVED lines=8> */
.L_x_10365:
[----:B------:R-:W-:Y:S05]  /*107e0*/  BSYNC B0 ;  /* 0x0000000000007941 */ /* 0x000fea0003800000 */
.L_x_10364:
        /* <DEDUP_REMOVED lines=8> */
.L_x_10366:
[----:B------:R-:W-:Y:S01]  /*10870*/  IMAD.MOV.U32 R12, RZ, RZ, 0x4 ;  /* 0x00000004ff0c7424 */ /* 0x000fe200078e00ff */
[----:B------:R-:W-:-:S05]  /*10880*/  SEL R14, R14, RZ, P2 ;  /* 0x000000ff0e0e7207 */ /* 0x000fca0001000000 */
[----:B------:R-:W-:-:S05]  /*10890*/  IMAD.IADD R3, R13, 0x1, R14 ;  /* 0x000000010d037824 */ /* 0x000fca00078e020e */
[----:B------:R-:W-:-:S07]  /*108a0*/  MOV R13, R3 ;  /* 0x00000003000d7202 */ /* 0x000fce0000000f00 */
[----:B------:R-:W-:Y:S05]  /*108b0*/  WARPSYNC.COLLECTIVE R15, `(.L_x_10367) ;  /* 0x000000000f087348 */ /* 0x000fea0003c00000 */
[----:B------:R0:W1:Y:S02]  /*108c0*/  SHFL.UP P6, R14, R13, R12, R11 ;  /* 0x0400000c0d0e7389 */ /* 0x00006400000c000b */
[----:B01----:R-:W-:Y:S01]  /*108d0*/  ENDCOLLECTIVE ;  /* 0x000000000000791b */ /* 0x003fe20003800000 */
.L_x_10367:
[----:B------:R-:W-:Y:S02]  /*108e0*/  MOV R12, 0x8 ;  /* 0x00000008000c7802 */ /* 0x000fe40000000f00 */
[----:B------:R-:W-:-:S05]  /*108f0*/  SEL R14, R14, RZ, P3 ;  /* 0x000000ff0e0e7207 */ /* 0x000fca0001800000 */
[----:B------:R-:W-:-:S04]  /*10900*/  IMAD.IADD R5, R3, 0x1, R14 ;  /* 0x0000000103057824 */ /* 0x000fc800078e020e */
[----:B------:R-:W-:-:S07]  /*10910*/  IMAD.MOV.U32 R13, RZ, RZ, R5 ;  /* 0x000000ffff0d7224 */ /* 0x000fce00078e0005 */
[----:B------:R-:W-:Y:S05]  /*10920*/  WARPSYNC.COLLECTIVE R15, `(.L_x_10368) ;  /* 0x000000000f087348 */ /* 0x000fea0003c00000 */
[----:B------:R0:W1:Y:S02]  /*10930*/  SHFL.UP P6, R14, R13, R12, R11 ;  /* 0x0400000c0d0e7389 */ /* 0x00006400000c000b */
[----:B01----:R-:W-:Y:S01]  /*10940*/  ENDCOLLECTIVE ;  /* 0x000000000000791b */ /* 0x003fe20003800000 */
.L_x_10368:
[----:B------:R-:W-:Y:S01]  /*10950*/  IMAD.MOV.U32 R12, RZ, RZ, 0x10 ;  /* 0x00000010ff0c7424 */ /* 0x000fe200078e00ff */
[----:B------:R-:W-:-:S05]  /*10960*/  SEL R6, R14, RZ, P4 ;  /* 0x000000ff0e067207 */ /* 0x000fca0002000000 */
[----:B------:R-:W-:-:S04]  /*10970*/  IMAD.IADD R6, R5, 0x1, R6 ;  /* 0x0000000105067824 */ /* 0x000fc800078e0206 */
[----:B------:R-:W-:-:S07]  /*10980*/  IMAD.MOV.U32 R13, RZ, RZ, R6 ;  /* 0x000000ffff0d7224 */ /* 0x000fce00078e0006 */
[----:B------:R-:W-:Y:S05]  /*10990*/  WARPSYNC.COLLECTIVE R15, `(.L_x_10369) ;  /* 0x000000000f087348 */ /* 0x000fea0003c00000 */
[----:B------:R0:W1:Y:S02]  /*109a0*/  SHFL.UP P6, R14, R13, R12, R11 ;  /* 0x0400000c0d0e7389 */ /* 0x00006400000c000b */
[----:B01----:R-:W-:Y:S01]  /*109b0*/  ENDCOLLECTIVE ;  /* 0x000000000000791b */ /* 0x003fe20003800000 */
.L_x_10369:
        /* <DEDUP_REMOVED lines=8> */
.L_x_10370:
[----:B------:R-:W-:Y:S05]  /*10a40*/  BRA `(.L_x_10371) ;  /* 0xffffffcc006c7947 */ /* 0x000fea000383ffff */
.L_x_10274:
[----:B------:R-:W-:Y:S01]  /*10a50*/  BSSY B0, `(.L_x_10372) ;  /* 0x0000006000007945 */ /* 0x000fe20003800000 */
[----:B------:R-:W-:Y:S02]  /*10a60*/  PLOP3.LUT P6, PT, P6, PT, PT, 0x8, 0x0 ;  /* 0x000000000000781c */ /* 0x000fe400037ce170 */
[----:B------:R-:W-:-:S11]  /*10a70*/  MOV R15, 0xffffffff ;  /* 0xffffffff000f7802 */ /* 0x000fd60000000f00 */
[----:B0-----:R-:W-:Y:S05]  /*10a80*/  WARPSYNC.COLLECTIVE R15, `(.L_x_10373) ;  /* 0x000000000f087348 */ /* 0x001fea0003c00000 */
[----:B------:R-:W-:Y:S01]  /*10a90*/  VOTE.ANY R14, PT, P6 ;  /* 0x00000000000e7806 */ /* 0x000fe200030e0100 */
[----:B0-----:R-:W-:Y:S06]  /*10aa0*/  ENDCOLLECTIVE ;  /* 0x000000000000791b */ /* 0x001fec0003800000 */
.L_x_10373:
[----:B------:R-:W-:Y:S05]  /*10ab0*/  BSYNC B0 ;  /* 0x0000000000007941 */ /* 0x000fea0003800000 */
.L_x_10372:
        /* <DEDUP_REMOVED lines=9> */
.L_x_10374:
[----:B------:R-:W-:Y:S01]  /*10b50*/  IMAD.MOV.U32 R17, RZ, RZ, R14 ;  /* 0x000000ffff117224 */ /* 0x000fe200078e000e */
[----:B------:R-:W-:Y:S06]  /*10b60*/  BRA `(.L_x_10375) ;  /* 0xffffffcc005c7947 */ /* 0x000fec000383ffff */
.L_x_10276:
[----:B------:R-:W-:Y:S01]  /*10b70*/  BSSY B0, `(.L_x_10376) ;  /* 0x0000007000007945 */ /* 0x000fe20003800000 */
[----:B------:R-:W-:Y:S01]  /*10b80*/  IMAD.MOV.U32 R13, RZ, RZ, R3 ;  /* 0x000000ffff0d7224 */ /* 0x000fe200078e0003 */
[----:B------:R-:W-:Y:S01]  /*10b90*/  MOV R11, 0x1f ;  /* 0x0000001f000b7802 */ /* 0x000fe20000000f00 */
[----:B------:R-:W-:-:S07]  /*10ba0*/  IMAD.MOV.U32 R15, RZ, RZ, -0x1 ;  /* 0xffffffffff0f7424 */ /* 0x000fce00078e00ff */
[----:B012---:R-:W-:Y:S05]  /*10bb0*/  WARPSYNC.COLLECTIVE R15, `(.L_x_10377) ;  /* 0x000000000f087348 */ /* 0x007fea0003c00000 */
[----:B------:R3:W4:Y:S02]  /*10bc0*/  SHFL.IDX P6, R14, R13, R12, R11 ;  /* 0x0000000c0d0e7389 */ /* 0x00072400000c000b */
[----:B01234-:R-:W-:Y:S01]  /*10bd0*/  ENDCOLLECTIVE ;  /* 0x000000000000791b */ /* 0x01ffe20003800000 */
.L_x_10377:
[----:B------:R-:W-:Y:S05]  /*10be0*/  BSYNC B0 ;  /* 0x0000000000007941 */ /* 0x000fea0003800000 */
.L_x_10376:
[----:B------:R-:W-:Y:S05]  /*10bf0*/  BRA `(.L_x_10275) ;  /* 0xffffffcc00547947 */ /* 0x000fea000383ffff */
.L_x_10280:
[----:B0-----:R0:W2:Y:S02]  /*10c00*/  SYNCS.PHASECHK.TRANS64.TRYWAIT P0, [R5+URZ+0x2d820], R0 ;  /* 0x02d82000050075a7 */ /* 0x0010a4000800017f */
[----:B--2---:R-:W-:Y:S05]  /*10c10*/  @!P0 NANOSLEEP.SYNCS 0x989680 ;  /* 0x009896800000895d */ /* 0x004fea0003900000 */
[----:B------:R-:W2:Y:S02]  /*10c20*/  @!P0 SYNCS.PHASECHK.TRANS64 P0, [R5+URZ+0x2d820], R0 ;  /* 0x02d82000050085a7 */ /* 0x000ea4000800007f */
[----:B--2---:R-:W-:Y:S05]  /*10c30*/  @!P0 BRA `(.L_x_10280) ;  /* 0xfffffffc00f08947 */ /* 0x004fea000383ffff */
[----:B------:R-:W-:Y:S05]  /*10c40*/  BRA `(.L_x_10378) ;  /* 0xffffffd000407947 */ /* 0x000fea000383ffff */
.L_x_10281:
        /* <DEDUP_REMOVED lines=8> */
[----:B01----:R-:W-:Y:S05]  /*10cd0*/  WARPSYNC.COLLECTIVE R15, `(.L_x_10380) ;  /* 0x000000000f087348 */ /* 0x003fea0003c00000 */
[----:B------:R2:W3:Y:S02]  /*10ce0*/  SHFL.IDX P6, R14, R13, R12, R11 ;  /* 0x0000000c0d0e7389 */ /* 0x0004e400000c000b */
[----:B0123--:R-:W-:Y:S01]  /*10cf0*/  ENDCOLLECTIVE ;  /* 0x000000000000791b */ /* 0x00ffe20003800000 */
.L_x_10380:
[----:B------:R-:W-:Y:S05]  /*10d00*/  BSYNC B0 ;  /* 0x0000000000007941 */ /* 0x000fea0003800000 */
.L_x_10379:
[----:B------:R-:W-:Y:S05]  /*10d10*/  BRA `(.L_x_10381) ;  /* 0xffffffd000287947 */ /* 0x000fea000383ffff */
.L_x_10284:
[----:B------:R-:W-:Y:S01]  /*10d20*/  BSSY B1, `(.L_x_10382) ;  /* 0x0000006000017945 */ /* 0x000fe20003800000 */
[----:B------:R-:W-:-:S07]  /*10d30*/  IMAD.MOV.U32 R15, RZ, RZ, -0x1 ;  /* 0xffffffffff0f7424 */ /* 0x000fce00078e00ff */
[----:B01----:R-:W-:Y:S05]  /*10d40*/  WARPSYNC.COLLECTIVE R15, `(.L_x_10383) ;  /* 0x000000000f0c7348 */ /* 0x003fea0003c00000 */
[----:B------:R-:W-:Y:S02]  /*10d50*/  ELECT P6, UR62, PT ;  /* 0x00000000003e782f */ /* 0x000fe400038c0000 */
[----:B------:R-:W-:Y:S01]  /*10d60*/  MOV R14, UR62 ;  /* 0x0000003e000e7c02 */ /* 0x000fe20008000f00 */
[----:B01----:R-:W-:Y:S10]  /*10d70*/  ENDCOLLECTIVE ;  /* 0x000000000000791b */ /* 0x003ff40003800000 */
.L_x_10383:
[----:B------:R-:W-:Y:S05]  /*10d80*/  BSYNC B1 ;  /* 0x0000000000017941 */ /* 0x000fea0003800000 */
.L_x_10382:
[----:B------:R-:W-:Y:S05]  /*10d90*/  BRA `(.L_x_10384) ;  /* 0xffffffd000207947 */ /* 0x000fea000383ffff */
.L_x_10286:
[----:B0-----:R0:W2:Y:S02]  /*10da0*/  SYNCS.PHASECHK.TRANS64.TRYWAIT P1, [R3+URZ+0x2d840], R2 ;  /* 0x02d84002030075a7 */ /* 0x0010a4000802017f */
[----:B--2---:R-:W-:Y:S05]  /*10db0*/  @!P1 NANOSLEEP.SYNCS 0x989680 ;  /* 0x009896800000995d */ /* 0x004fea0003900000 */
[----:B------:R-:W2:Y:S02]  /*10dc0*/  @!P1 SYNCS.PHASECHK.TRANS64 P1, [R3+URZ+0x2d840], R2 ;  /* 0x02d84002030095a7 */ /* 0x000ea4000802007f */
[----:B--2---:R-:W-:Y:S05]  /*10dd0*/  @!P1 BRA `(.L_x_10286) ;  /* 0xfffffffc00f09947 */ /* 0x004fea000383ffff */
[----:B------:R-:W-:Y:S05]  /*10de0*/  BRA `(.L_x_10385) ;  /* 0xffffffd000407947 */ /* 0x000fea000383ffff */
.L_x_10288:
[----:B--2---:R2:W3:Y:S02]  /*10df0*/  SYNCS.PHASECHK.TRANS64.TRYWAIT P1, [R5+URZ+0x2d840], R0 ;  /* 0x02d84000050075a7 */ /* 0x0044e4000802017f */
[----:B---3--:R-:W-:Y:S05]  /*10e00*/  @!P1 NANOSLEEP.SYNCS 0x989680 ;  /* 0x009896800000995d */ /* 0x008fea0003900000 */
[----:B------:R-:W3:Y:S02]  /*10e10*/  @!P1 SYNCS.PHASECHK.TRANS64 P1, [R5+URZ+0x2d840], R0 ;  /* 0x02d84000050095a7 */ /* 0x000ee4000802007f */
[----:B---3--:R-:W-:Y:S05]  /*10e20*/  @!P1 BRA `(.L_x_10288) ;  /* 0xfffffffc00f09947 */ /* 0x008fea000383ffff */
[----:B------:R-:W-:Y:S05]  /*10e30*/  BRA `(.L_x_10386) ;  /* 0xffffffd0004c7947 */ /* 0x000fea000383ffff */
.L_x_10290:
[----:B---3--:R3:W4:Y:S02]  /*10e40*/  SYNCS.PHASECHK.TRANS64.TRYWAIT P1, [R3+URZ+0x2d860], R2 ;  /* 0x02d86002030075a7 */ /* 0x008724000802017f */
[----:B----4-:R-:W-:Y:S05]  /*10e50*/  @!P1 NANOSLEEP.SYNCS 0x989680 ;  /* 0x009896800000995d */ /* 0x010fea0003900000 */
[----:B------:R-:W4:Y:S02]  /*10e60*/  @!P1 SYNCS.PHASECHK.TRANS64 P1, [R3+URZ+0x2d860], R2 ;  /* 0x02d86002030095a7 */ /* 0x000f24000802007f */
[----:B----4-:R-:W-:Y:S05]  /*10e70*/  @!P1 BRA `(.L_x_10290) ;  /* 0xfffffffc00f09947 */ /* 0x010fea000383ffff */
[----:B------:R-:W-:Y:S05]  /*10e80*/  BRA `(.L_x_10387) ;  /* 0xffffffd000487947 */ /* 0x000fea000383ffff */
.L_x_10388:
        /* <DEDUP_REMOVED lines=15> */
.L_x_15866:


//--------------------- .text._ZN7cutlass13device_kernelIN5flash11enable_sm90INS1_16FlashAttnFwdSm90INS1_25CollectiveMainloopFwdSm90ILi2EN4cute5tupleIJNS5_1CILi1EEES8_S8_EEENS6_IJNS7_ILi192EEENS7_ILi128EEENS7_ILi96EEEEEELi96ENS_6half_tEfNS_4arch4Sm90ELb0ELb0ELb1ELb1ELb1ELb1ELb0ELb0ELb1ELb1ELb0ELb0EEENS1_21CollectiveEpilogueFwdINS6_IJSA_SC_SB_EEES9_SE_SG_Li384ELb1ELb1ELb0ELb0EEENS1_36VarlenDynamicPersistentTileSchedulerILi192ELi128ELi384ELi128ELb0ELb1ELb1ELb0ELb1ELb1EEEEEEEEEvNT_6ParamsE --------------------------
	.section	.text._ZN7cutlass13device_kernelIN5flash11enable_sm90INS1_16FlashAttnFwdSm90INS1_25CollectiveMainloopFwdSm90ILi2EN4cute5tupleIJNS5_1CILi1EEES8_S8_EEENS6_IJNS7_ILi192EEENS7_ILi128EEENS7_ILi96EEEEEELi96ENS_6half_tEfNS_4arch4Sm90ELb0ELb0ELb1ELb1ELb1ELb1ELb0ELb0ELb1ELb1ELb0ELb0EEENS1_21CollectiveEpilogueFwdINS6_IJSA_SC_SB_EEES9_SE_SG_Li384ELb1ELb1ELb0ELb0EEENS1_36VarlenDynamicPersistentTileSchedulerILi192ELi128ELi384ELi128ELb0ELb1ELb1ELb0ELb1ELb1EEEEEEEEEvNT_6ParamsE,"ax",@progbits
	.align	128
.text._ZN7cutlass13device_kernelIN5flash11enable_sm90INS1_16FlashAttnFwdSm90INS1_25CollectiveMainloopFwdSm90ILi2EN4cute5tupleIJNS5_1CILi1EEES8_S8_EEENS6_IJNS7_ILi192EEENS7_ILi128EEENS7_ILi96EEEEEELi96ENS_6half_tEfNS_4arch4Sm90ELb0ELb0ELb1ELb1ELb1ELb1ELb0ELb0ELb1ELb1ELb0ELb0EEENS1_21CollectiveEpilogueFwdINS6_IJSA_SC_SB_EEES9_SE_SG_Li384ELb1ELb1ELb0ELb0EEENS1_36VarlenDynamicPersistentTileSchedulerILi192ELi128ELi384ELi128ELb0ELb1ELb1ELb0ELb1ELb1EEEEEEEEEvNT_6ParamsE:
        .type           _ZN7cutlass13device_kernelIN5flash11enable_sm90INS1_16FlashAttnFwdSm90INS1_25CollectiveMainloopFwdSm90ILi2EN4cute5tupleIJNS5_1CILi1EEES8_S8_EEENS6_IJNS7_ILi192EEENS7_ILi128EEENS7_ILi96EEEEEELi96ENS_6half_tEfNS_4arch4Sm90ELb0ELb0ELb1ELb1ELb1ELb1ELb0ELb0ELb1ELb1ELb0ELb0EEENS1_21CollectiveEpilogueFwdINS6_IJSA_SC_SB_EEES9_SE_SG_Li384ELb1ELb1ELb0ELb0EEENS1_36VarlenDynamicPersistentTileSchedulerILi192ELi128ELi384ELi128ELb0ELb1ELb1ELb0ELb1ELb1EEEEEEEEEvNT_6ParamsE,@function
        .size           _ZN7cutlass13device_kernelIN5flash11enable_sm90INS1_16FlashAttnFwdSm90INS1_25CollectiveMainloopFwdSm90ILi2EN4cute5tupleIJNS5_1CILi1EEES8_S8_EEENS6_IJNS7_ILi192EEENS7_ILi128EEENS7_ILi96EEEEEELi96ENS_6half_tEfNS_4arch4Sm90ELb0ELb0ELb1ELb1ELb1ELb1ELb0ELb0ELb1ELb1ELb0ELb0EEENS1_21CollectiveEpilogueFwdINS6_IJSA_SC_SB_EEES9_SE_SG_Li384ELb1ELb1ELb0ELb0EEENS1_36VarlenDynamicPersistentTileSchedulerILi192ELi128ELi384ELi128ELb0ELb1ELb1ELb0ELb1ELb1EEEEEEEEEvNT_6ParamsE,(.L_x_15867 - _ZN7cutlass13device_kernelIN5flash11enable_sm90INS1_16FlashAttnFwdSm90INS1_25CollectiveMainloopFwdSm90ILi2EN4cute5tupleIJNS5_1CILi1EEES8_S8_EEENS6_IJNS7_ILi192EEENS7_ILi128EEENS7_ILi96EEEEEELi96ENS_6half_tEfNS_4arch4Sm90ELb0ELb0ELb1ELb1ELb1ELb1ELb0ELb0ELb1ELb1ELb0ELb0EEENS1_21CollectiveEpilogueFwdINS6_IJSA_SC_SB_EEES9_SE_SG_Li384ELb1ELb1ELb0ELb0EEENS1_36VarlenDynamicPersistentTileSchedulerILi192ELi128ELi384ELi128ELb0ELb1ELb1ELb0ELb1ELb1EEEEEEEEEvNT_6ParamsE)
        .other          _ZN7cutlass13device_kernelIN5flash11enable_sm90INS1_16FlashAttnFwdSm90INS1_25CollectiveMainloopFwdSm90ILi2EN4cute5tupleIJNS5_1CILi1EEES8_S8_EEENS6_IJNS7_ILi192EEENS7_ILi128EEENS7_ILi96EEEEEELi96ENS_6half_tEfNS_4arch4Sm90ELb0ELb0ELb1ELb1ELb1ELb1ELb0ELb0ELb1ELb1ELb0ELb0EEENS1_21CollectiveEpilogueFwdINS6_IJSA_SC_SB_EEES9_SE_SG_Li384ELb1ELb1ELb0ELb0EEENS1_36VarlenDynamicPersistentTileSchedulerILi192ELi128ELi384ELi128ELb0ELb1ELb1ELb0ELb1ELb1EEEEEEEEEvNT_6ParamsE,@"STO_CUDA_ENTRY STV_DEFAULT"
_ZN7cutlass13device_kernelIN5flash11enable_sm90INS1_16FlashAttnFwdSm90INS1_25CollectiveMainloopFwdSm90ILi2EN4cute5tupleIJNS5_1CILi1EEES8_S8_EEENS6_IJNS7_ILi192EEENS7_ILi128EEENS7_ILi96EEEEEELi96ENS_6half_tEfNS_4arch4Sm90ELb0ELb0ELb1ELb1ELb1ELb1ELb0ELb0ELb1ELb1ELb0ELb0EEENS1_21CollectiveEpilogueFwdINS6_IJSA_SC_SB_EEES9_SE_SG_Li384ELb1ELb1ELb0ELb0EEENS1_36VarlenDynamicPersistentTileSchedulerILi192ELi128ELi384ELi128ELb0ELb1ELb1ELb0ELb1ELb1EEEEEEEEEvNT_6ParamsE:
        /* <DEDUP_REMOVED lines=18> */
.L_x_10390:
[----:B------:R-:W-:Y:S05]  /*0120*/  BSYNC B0 ;  /* 0x0000000000007941 */ /* 0x000fea0003800000 */
.L_x_10389:
        /* <DEDUP_REMOVED lines=41> */
.L_x_10391:
        /* <DEDUP_REMOVED lines=22> */
.L_x_10392:
        /* <DEDUP_REMOVED lines=18> */
.L_x_10393:
        /* <DEDUP_REMOVED lines=22> */
.L_x_10394:
        /* <DEDUP_REMOVED lines=22> */
.L_x_10395:
        /* <DEDUP_REMOVED lines=8> */
.L_x_10398:
[----:B------:R-:W-:-:S08]  /*0980*/  NOP ;  /* 0x0000000000007918 */ /* 0x000fd00000000000 */
[----:B------:R-:W0:Y:S02]  /*0990*/  USETMAXREG.TRY_ALLOC.CTAPOOL UP0, 0xa0 ;  /* 0x000000a0000079c8 */ /* 0x000e240008000600 */
[----:B0-----:R-:W-:-:S13]  /*09a0*/  PLOP3.LUT P0, PT, PT, PT, UP0, 0x80, 0x0 ;  /* 0x000000000000781c */ /* 0x001fda0003f0f008 */
[----:B------:R-:W-:Y:S05]  /*09b0*/  @!P0 BRA `(.L_x_10398) ;  /* 0xfffffffc00f08947 */ /* 0x000fea000383ffff */
[----:B------:R-:W0:Y:S01]  /*09c0*/  S2R R0, SR_TID.X ;  /* 0x0000000000007919 */ /* 0x000e220000002100 */
[----:B------:R-:W1:Y:S01]  /*09d0*/  S2UR UR38, SR_CgaCtaId ;  /* 0x00000000002679c3 */ /* 0x000e620000008800 */
[----:B------:R-:W-:Y:S01]  /*09e0*/  UMOV UR4, 0x400 ;  /* 0x0000040000047882 */ /* 0x000fe20000000000 */
[----:B------:R-:W-:-:S06]  /*09f0*/  LOP3.LUT R23, R23, 0xfffffff7, RZ, 0xc0, !PT ;  /* 0xfffffff717177812 */ /* 0x000fcc00078ec0ff */
[----:B------:R-:W-:Y:S06]  /*0a00*/  BAR.ARV 0x8, 0x200 ;  /* 0x0208000000007b1d */ /* 0x000fec0000002000 */
[----:B-1----:R-:W-:-:S06]  /*0a10*/  ULEA UR4, UR38, UR4, 0x18 ;  /* 0x0000000426047291 */ /* 0x002fcc000f8ec03f */
[----:B------:R-:W-:Y:S01]  /*0a20*/  IMAD.U32 R2, RZ, RZ, UR4 ;  /* 0x00000004ff027e24 */ /* 0x000fe2000f8e00ff */
[----:B0-----:R-:W-:Y:S01]  /*0a30*/  SHF.R.U32.HI R0, RZ, 0x7, R0 ;  /* 0x00000007ff007819 */ /* 0x001fe20000011600 */
[----:B------:R-:W-:-:S03]  /*0a40*/  ULDC UR4, c[0x0][0xc3c] ;  /* 0x00030f0000047ab9 */ /* 0x000fc60000000800 */
[----:B------:R-:W-:-:S13]  /*0a50*/  ISETP.NE.AND P0, PT, R0, 0x1, PT ;  /* 0x000000010000780c */ /* 0x000fda0003f05270 */
[----:B------:R-:W-:Y:S01]  /*0a60*/  @P0 LOP3.LUT R23, R23, 0x8, RZ, 0xfc, !PT ;  /* 0x0000000817170812 */ /* 0x000fe200078efcff */
[----:B------:R-:W-:Y:S08]  /*0a70*/  @!P0 BAR.ARV 0x9, 0x100 ;  /* 0x0244000000008b1d */ /* 0x000ff00000002000 */
[----:B------:R-:W-:Y:S06]  /*0a80*/  BAR.SYNC.DEFER_BLOCKING 0x5, 0x200 ;  /* 0x0148000000007b1d */ /* 0x000fec0000010000 */
[----:B------:R-:W0:Y:S02]  /*0a90*/  LDS.128 R28, [R2+0x2d8d0] ;  /* 0x02d8d000021c7984 */ /* 0x000e240000000c00 */
[----:B------:R-:W-:Y:S06]  /*0aa0*/  BAR.ARV 0x4, 0x200 ;  /* 0x0108000000007b1d */ /* 0x000fec0000002000 */
[----:B0-----:R-:W-:-:S13]  /*0ab0*/  ISETP.GE.AND P0, PT, R31, UR4, PT ;  /* 0x000000041f007c0c */ /* 0x001fda000bf06270 */
[----:B------:R-:W-:Y:S05]  /*0ac0*/  @P0 BRA `(.L_x_10399) ;  /* 0x0000019000140947 */ /* 0x000fea0003800000 */
[----:B------:R-:W0:Y:S01]  /*0ad0*/  S2R R0, SR_TID.X ;  /* 0x0000000000007919 */ /* 0x000e220000002100 */
[----:B------:R-:W-:Y:S01]  /*0ae0*/  IMAD.MOV.U32 R19, RZ, RZ, -0x2 ;  /* 0xfffffffeff137424 */ /* 0x000fe200078e00ff */
[----:B------:R-:W-:Y:S01]  /*0af0*/  R2UR UR40, R2 ;  /* 0x00000000022872ca */ /* 0x000fe200000e0000 */
[----:B------:R-:W-:Y:S01]  /*0b00*/  IMAD.MOV.U32 R137, RZ, RZ, RZ ;  /* 0x000000ffff897224 */ /* 0x000fe200078e00ff */
[----:B------:R-:W-:Y:S01]  /*0b10*/  MOV R157, RZ ;  /* 0x000000ff009d7202 */ /* 0x000fe20000000f00 */
[----:B------:R-:W-:Y:S01]  /*0b20*/  IMAD.MOV.U32 R141, RZ, RZ, RZ ;  /* 0x000000ffff8d7224 */ /* 0x000fe200078e00ff */
[----:B------:R-:W-:Y:S01]  /*0b30*/  ULOP3.LUT UR39, UR36, 0x1, URZ, 0xfc, !UPT ;  /* 0x0000000124277892 */ /* 0x000fe2000f8efc3f */
[----:B------:R-:W-:-:S08]  /*0b40*/  UMOV UR37, URZ ;  /* 0x0000003f00257c82 */ /* 0x000fd00008000000 */
[----:B------:R-:W-:Y:S01]  /*0b50*/  UIADD3 UR40, UR40, 0xc400, URZ ;  /* 0x0000c40028287890 */ /* 0x000fe2000fffe03f */
[----:B0-----:R-:W-:-:S05]  /*0b60*/  VIADD R21, R0, 0xffffff80 ;  /* 0xffffff8000157836 */ /* 0x001fca0000000000 */
[----:B------:R-:W-:Y:S02]  /*0b70*/  LEA.HI R5, R21, R21, RZ, 0x1 ;  /* 0x0000001515057211 */ /* 0x000fe400078f08ff */
[----:B------:R-:W-:Y:S02]  /*0b80*/  SHF.R.S32.HI R0, RZ, 0x1f, R21 ;  /* 0x0000001fff007819 */ /* 0x000fe40000011415 */
[----:B------:R-:W-:Y:S02]  /*0b90*/  LOP3.LUT R3, R5, 0xfffffffe, RZ, 0xc0, !PT ;  /* 0xfffffffe05037812 */ /* 0x000fe400078ec0ff */
[----:B------:R-:W-:Y:S02]  /*0ba0*/  SHF.R.S32.HI R140, RZ, 0x1, R5 ;  /* 0x00000001ff8c7819 */ /* 0x000fe40000011405 */
[----:B------:R-:W-:Y:S02]  /*0bb0*/  IADD3 R22, R21, -R3, RZ ;  /* 0x8000000315167210 */ /* 0x000fe40007ffe0ff */
[----:B------:R-:W-:-:S02]  /*0bc0*/  LEA.HI R4, R0, R21, RZ, 0x4 ;  /* 0x0000001500047211 */ /* 0x000fc400078f20ff */
[----:B------:R-:W-:Y:S01]  /*0bd0*/  LEA.HI R6, R5, R140, RZ, 0x1 ;  /* 0x0000008c05067211 */ /* 0x000fe200078f08ff */
[----:B------:R-:W-:Y:S01]  /*0be0*/  IMAD.SHL.U32 R138, R22, 0x4, RZ ;  /* 0x00000004168a7824 */ /* 0x000fe200078e00ff */
[----:B------:R-:W-:Y:S02]  /*0bf0*/  SHF.R.S32.HI R3, RZ, 0x4, R4 ;  /* 0x00000004ff037819 */ /* 0x000fe40000011404 */
[----:B------:R-:W-:Y:S01]  /*0c00*/  LOP3.LUT R7, R6, 0x7fffffe, RZ, 0xc0, !PT ;  /* 0x07fffffe06077812 */ /* 0x000fe200078ec0ff */
[----:B------:R-:W-:Y:S01]  /*0c10*/  VIADD R8, R138, 0x10 ;  /* 0x000000108a087836 */ /* 0x000fe20000000000 */
[----:B------:R-:W-:Y:S01]  /*0c20*/  LEA.HI R5, R4, R3, RZ, 0x1 ;  /* 0x0000000304057211 */ /* 0x000fe200078f08ff */
[----:B------:R-:W-:Y:S01]  /*0c30*/  VIADD R20, R138, 0x20 ;  /* 0x000000208a147836 */ /* 0x000fe20000000000 */
[----:B------:R-:W-:Y:S02]  /*0c40*/  LOP3.LUT R4, R4, 0xfffffff0, RZ, 0xc0, !PT ;  /* 0xfffffff004047812 */ /* 0x000fe400078ec0ff */
[----:B------:R0:W-:Y:S01]  /*0c50*/  STL [R1+0x24], R8 ;  /* 0x0000240801007387 */ /* 0x0001e20000100800 */
[----:B------:R-:W-:-:S02]  /*0c60*/  IADD3 R9, R138, R8, RZ ;  /* 0x000000088a097210 */ /* 0x000fc40007ffe0ff */
[----:B------:R-:W-:Y:S01]  /*0c70*/  LOP3.LUT R6, R5, 0x1ffffffe, RZ, 0xc0, !PT ;  /* 0x1ffffffe05067812 */ /* 0x000fe200078ec0ff */
[----:B------:R-:W-:Y:S01]  /*0c80*/  IMAD.IADD R5, R138, 0x1, R20 ;  /* 0x000000018a057824 */ /* 0x000fe200078e0214 */
[----:B------:R-:W-:Y:S01]  /*0c90*/  SHF.R.S32.HI R10, RZ, 0x1f, R9 ;  /* 0x0000001fff0a7819 */ /* 0x000fe20000011409 */
[----:B------:R-:W-:Y:S01]  /*0ca0*/  IMAD.IADD R4, R21, 0x1, -R4 ;  /* 0x0000000115047824 */ /* 0x000fe200078e0a04 */
[----:B------:R-:W-:Y:S01]  /*0cb0*/  STL [R1+0x50], R20 ;  /* 0x0000501401007387 */ /* 0x000fe20000100800 */
[----:B------:R-:W-:Y:S01]  /*0cc0*/  IMAD.IADD R6, R3, 0x1, -R6 ;  /* 0x0000000103067824 */ /* 0x000fe200078e0a06 */
[----:B------:R-:W-:Y:S01]  /*0cd0*/  SHF.R.S32.HI R12, RZ, 0x1f, R5 ;  /* 0x0000001fff0c7819 */ /* 0x000fe20000011405 */
[----:B0-----:R-:W-:Y:S01]  /*0ce0*/  IMAD.IADD R8, R140, 0x1, -R7 ;  /* 0x000000018c087824 */ /* 0x001fe200078e0a07 */
[----:B------:R-:W-:Y:S01]  /*0cf0*/  LEA.HI R7, R0, R21, RZ, 0x2 ;  /* 0x0000001500077211 */ /* 0x000fe200078f10ff */
[----:B------:R-:W-:Y:S01]  /*0d00*/  IMAD.SHL.U32 R6, R6, 0x8, RZ ;  /* 0x0000000806067824 */ /* 0x000fe200078e00ff */
[----:B------:R-:W-:-:S02]  /*0d10*/  LEA.HI R15, R12, R5, RZ, 0x3 ;  /* 0x000000050c0f7211 */ /* 0x000fc400078f18ff */
[----:B------:R-:W-:Y:S02]  /*0d20*/  LEA R151, R3, R8, 0x3 ;  /* 0x0000000803977211 */ /* 0x000fe400078e18ff */
[----:B------:R-:W-:Y:S02]  /*0d30*/  LEA.HI R3, R0, R21, RZ, 0x7 ;  /* 0x0000001500037211 */ /* 0x000fe400078f38ff */
[----:B------:R-:W-:Y:S01]  /*0d40*/  LEA.HI R16, R12, R5, RZ, 0x5 ;  /* 0x000000050c107211 */ /* 0x000fe200078f28ff */
[----:B------:R-:W-:Y:S01]  /*0d50*/  IMAD.SHL.U32 R151, R151, 0x20, RZ ;  /* 0x0000002097977824 */ /* 0x000fe200078e00ff */
[----:B------:R-:W-:Y:S02]  /*0d60*/  LOP3.LUT R8, R3, 0xffffff80, RZ, 0xc0, !PT ;  /* 0xffffff8003087812 */ /* 0x000fe400078ec0ff */
[----:B------:R-:W-:Y:S02]  /*0d70*/  SHF.R.S32.HI R18, RZ, 0x7, R3 ;  /* 0x00000007ff127819 */ /* 0x000fe40000011403 */
[----:B------:R-:W-:Y:S01]  /*0d80*/  SHF.R.S32.HI R3, RZ, 0x1f, R4 ;  /* 0x0000001fff037819 */ /* 0x000fe20000011404 */
[----:B------:R-:W-:Y:S01]  /*0d90*/  IMAD.IADD R24, R21, 0x1, -R8 ;  /* 0x0000000115187824 */ /* 0x000fe200078e0a08 */
[----:B------:R-:W-:-:S02]  /*0da0*/  LEA.HI R5, R0, R21, RZ, 0x5 ;  /* 0x0000001500057211 */ /* 0x000fc400078f28ff */
[----:B------:R-:W-:Y:S02]  /*0db0*/  LEA.HI R3, R3, R4, RZ, 0x3 ;  /* 0x0000000403037211 */ /* 0x000fe400078f18ff */
[--C-:B------:R-:W-:Y:S02]  /*0dc0*/  SHF.R.S32.HI R25, RZ, 0x2, R7.reuse ;  /* 0x00000002ff197819 */ /* 0x100fe40000011407 */
[----:B------:R-:W-:Y:S02]  /*0dd0*/  SHF.R.S32.HI R8, RZ, 0x1f, R7 ;  /* 0x0000001fff087819 */ /* 0x000fe40000011407 */
[CC--:B------:R-:W-:Y:S02]  /*0de0*/  LEA.HI R155, R10.reuse, R9.reuse, RZ, 0x3 ;  /* 0x000000090a9b7211 */ /* 0x0c0fe400078f18ff */
[----:B------:R-:W-:Y:S02]  /*0df0*/  LEA.HI R14, R10, R9, RZ, 0x5 ;  /* 0x000000090a0e7211 */ /* 0x000fe400078f28ff */
[----:B------:R-:W-:-:S02]  /*0e00*/  SHF.R.S32.HI R9, RZ, 0x1f, R24 ;  /* 0x0000001fff097819 */ /* 0x000fc40000011418 */
[----:B------:R-:W-:Y:S02]  /*0e10*/  SHF.R.S32.HI R0, RZ, 0x5, R5 ;  /* 0x00000005ff007819 */ /* 0x000fe40000011405 */
[C---:B------:R-:W-:Y:S02]  /*0e20*/  LOP3.LUT R5, R3.reuse, 0xfffffff8, RZ, 0xc0, !PT ;  /* 0xfffffff803057812 */ /* 0x040fe400078ec0ff */
[----:B------:R-:W-:Y:S01]  /*0e30*/  LEA.HI R13, R8, R25, RZ, 0x2 ;  /* 0x00000019080d7211 */ /* 0x000fe200078f10ff */
[----:B------:R-:W-:Y:S01]  /*0e40*/  IMAD R17, R0, 0x10, R4 ;  /* 0x0000001000117824 */ /* 0x000fe200078e0204 */
[----:B------:R-:W-:Y:S01]  /*0e50*/  SHF.L.U32 R3, R3, 0x6, RZ ;  /* 0x0000000603037819 */ /* 0x000fe200000006ff */
[----:B------:R-:W-:Y:S01]  /*0e60*/  IMAD.IADD R5, R4, 0x1, -R5 ;  /* 0x0000000104057824 */ /* 0x000fe200078e0a05 */
[----:B------:R-:W-:Y:S01]  /*0e70*/  LEA.HI R10, R9, R24, RZ, 0x2 ;  /* 0x00000018090a7211 */ /* 0x000fe200078f10ff */
[----:B------:R-:W-:Y:S01]  /*0e80*/  IMAD.HI R8, R18, 0x55555556, RZ ;  /* 0x5555555612087827 */ /* 0x000fe200078e02ff */
[----:B------:R-:W-:-:S02]  /*0e90*/  LOP3.LUT R3, R3, 0x7ffffe00, RZ, 0xc0, !PT ;  /* 0x7ffffe0003037812 */ /* 0x000fc400078ec0ff */
[----:B------:R-:W-:Y:S02]  /*0ea0*/  LOP3.LUT R13, R13, 0xfffffffc, RZ, 0xc0, !PT ;  /* 0xfffffffc0d0d7812 */ /* 0x000fe400078ec0ff */
[--C-:B------:R-:W-:Y:S02]  /*0eb0*/  SHF.R.S32.HI R11, RZ, 0x2, R10.reuse ;  /* 0x00000002ff0b7819 */ /* 0x100fe4000001140a */
[----:B------:R-:W-:Y:S02]  /*0ec0*/  SHF.R.S32.HI R12, RZ, 0x1f, R10 ;  /* 0x0000001fff0c7819 */ /* 0x000fe4000001140a */
[----:B------:R-:W-:Y:S02]  /*0ed0*/  LOP3.LUT R10, R10, 0x7ffffffc, RZ, 0xc0, !PT ;  /* 0x7ffffffc0a0a7812 */ /* 0x000fe400078ec0ff */
[----:B------:R-:W-:Y:S01]  /*0ee0*/  LEA R3, R0, R3, 0xa ;  /* 0x0000000300037211 */ /* 0x000fe200078e50ff */
[----:B------:R-:W-:Y:S01]  /*0ef0*/  IMAD.IADD R0, R25, 0x1, -R13 ;  /* 0x0000000119007824 */ /* 0x000fe200078e0a0d */
[----:B------:R-:W-:Y:S01]  /*0f00*/  LEA.HI R12, R12, R11, RZ, 0x3 ;  /* 0x0000000b0c0c7211 */ /* 0x000fe200078f18ff */
[----:B------:R-:W-:Y:S01]  /*0f10*/  IMAD.IADD R10, R24, 0x1, -R10 ;  /* 0x00000001180a7824 */ /* 0x000fe200078e0a0a */
[----:B------:R-:W-:-:S02]  /*0f20*/  SHF.R.S32.HI R16, RZ, 0x5, R16 ;  /* 0x00000005ff107819 */ /* 0x000fc40000011410 */
[----:B------:R-:W-:Y:S01]  /*0f30*/  SHF.L.U32 R142, R0, 0x6, RZ ;  /* 0x00000006008e7819 */ /* 0x000fe200000006ff */
[----:B------:R-:W-:Y:S01]  /*0f40*/  IMAD R4, R10, R19, 0x80 ;  /* 0x000000800a047424 */ /* 0x000fe200078e0213 */
[----:B------:R-:W-:Y:S01]  /*0f50*/  LOP3.LUT R12, R12, 0xfffffff8, RZ, 0xc0, !PT ;  /* 0xfffffff80c0c7812 */ /* 0x000fe200078ec0ff */
[----:B------:R-:W-:Y:S01]  /*0f60*/  IMAD R16, R16, 0x1800, R151 ;  /* 0x0000180010107824 */ /* 0x000fe200078e0297 */
[----:B------:R-:W-:Y:S02]  /*0f70*/  LOP3.LUT R142, R142, 0xc0, RZ, 0xc0, !PT ;  /* 0x000000c08e8e7812 */ /* 0x000fe400078ec0ff */
[----:B------:R0:W-:Y:S01]  /*0f80*/  STL [R1+0xb8], R4 ;  /* 0x0000b80401007387 */ /* 0x0001e20000100800 */
[----:B------:R-:W-:Y:S01]  /*0f90*/  LEA.HI R9, R9, R24, RZ, 0x5 ;  /* 0x0000001809097211 */ /* 0x000fe200078f28ff */
[----:B------:R-:W-:Y:S01]  /*0fa0*/  IMAD.IADD R12, R11, 0x1, -R12 ;  /* 0x000000010b0c7824 */ /* 0x000fe200078e0a0c */
[----:B------:R-:W-:Y:S01]  /*0fb0*/  SHF.R.U32.HI R143, RZ, 0x3, R142 ;  /* 0x00000003ff8f7819 */ /* 0x000fe2000001168e */
[----:B------:R1:W-:Y:S01]  /*0fc0*/  STL [R1+0x7c], R0 ;  /* 0x00007c0001007387 */ /* 0x0003e20000100800 */
[C---:B------:R-:W-:Y:S01]  /*0fd0*/  R2P PR, R5.reuse, 0x6 ;  /* 0x0000000605007804 */ /* 0x040fe20000000000 */
[----:B------:R-:W-:Y:S01]  /*0fe0*/  IMAD.SHL.U32 R5, R5, 0x40, RZ ;  /* 0x0000004005057824 */ /* 0x000fe200078e00ff */
[----:B------:R-:W-:-:S02]  /*0ff0*/  LEA.HI R8, R8, R8, RZ, 0x1 ;  /* 0x0000000808087211 */ /* 0x000fc400078f08ff */
[----:B------:R-:W-:Y:S02]  /*1000*/  SHF.R.S32.HI R9, RZ, 0x5, R9 ;  /* 0x00000005ff097819 */ /* 0x000fe40000011409 */
[----:B0-----:R-:W-:Y:S01]  /*1010*/  LOP3.LUT R4, R142, 0x18, R15, 0xf8, !PT ;  /* 0x000000188e047812 */ /* 0x001fe200078ef80f */
[----:B------:R-:W-:Y:S01]  /*1020*/  IMAD R8, R8, -0x3, R18 ;  /* 0xfffffffd08087824 */ /* 0x000fe200078e0212 */
[----:B------:R-:W-:Y:S01]  /*1030*/  LOP3.LUT R5, R5, 0x1c0, RZ, 0xc0, !PT ;  /* 0x000001c005057812 */ /* 0x000fe200078ec0ff */
[--C-:B-1----:R-:W-:Y:S01]  /*1040*/  IMAD.U32 R0, R17, 0x20, R6.reuse ;  /* 0x0000002011007824 */ /* 0x102fe200078e0006 */
[----:B------:R-:W-:Y:S01]  /*1050*/  LOP3.LUT R13, R4, R143, RZ, 0x3c, !PT ;  /* 0x0000008f040d7212 */ /* 0x000fe200078e3cff */
[----:B------:R-:W-:Y:S01]  /*1060*/  IMAD.MOV.U32 R18, RZ, RZ, RZ ;  /* 0x000000ffff127224 */ /* 0x000fe200078e00ff */
[----:B------:R-:W-:Y:S02]  /*1070*/  LEA R9, R9, R12, 0x4 ;  /* 0x0000000c09097211 */ /* 0x000fe400078e20ff */
[----:B------:R-:W-:Y:S01]  /*1080*/  LOP3.LUT R7, R7, 0xfffffffc, RZ, 0xc0, !PT ;  /* 0xfffffffc07077812 */ /* 0x000fe200078ec0ff */
[----:B------:R-:W-:Y:S01]  /*1090*/  IMAD.IADD R13, R16, 0x1, R13 ;  /* 0x00000001100d7824 */ /* 0x000fe200078e020d */
[----:B------:R-:W-:Y:S01]  /*10a0*/  LOP3.LUT R6, R5, 0x8, R6, 0xf8, !PT ;  /* 0x0000000805067812 */ /* 0x000fe200078ef806 */
[----:B------:R-:W-:Y:S01]  /*10b0*/  IMAD.SHL.U32 R16, R22, 0x8, RZ ;  /* 0x0000000816107824 */ /* 0x000fe200078e00ff */
[----:B------:R-:W-:Y:S01]  /*10c0*/  SHF.R.U32.HI R5, RZ, 0x3, R5 ;  /* 0x00000003ff057819 */ /* 0x000fe20000011605 */
[----:B------:R-:W-:Y:S01]  /*10d0*/  IMAD R10, R8, 0x40, R9 ;  /* 0x00000040080a7824 */ /* 0x000fe200078e0209 */
[C---:B------:R-:W-:Y:S01]  /*10e0*/  IADD3 R4, R138.reuse, 0x8, RZ ;  /* 0x000000088a047810 */ /* 0x040fe20007ffe0ff */
[----:B------:R-:W-:Y:S01]  /*10f0*/  IMAD.IADD R21, R21, 0x1, -R7 ;  /* 0x0000000115157824 */ /* 0x000fe200078e0a07 */
[----:B------:R-:W-:Y:S01]  /*1100*/  IADD3 R7, R138, 0x28, RZ ;  /* 0x000000288a077810 */ /* 0x000fe20007ffe0ff */
[----:B------:R-:W-:Y:S01]  /*1110*/  VIADD R22, R16, 0x30 ;  /* 0x0000003010167836 */ /* 0x000fe20000000000 */
[----:B------:R-:W-:Y:S01]  /*1120*/  LOP3.LUT R6, R6, R5, RZ, 0x3c, !PT ;  /* 0x0000000506067212 */ /* 0x000fe200078e3cff */
[----:B------:R-:W-:Y:S01]  /*1130*/  VIADD R19, R16, 0x40 ;  /* 0x0000004010137836 */ /* 0x000fe20000000000 */
[----:B------:R0:W-:Y:S01]  /*1140*/  STL [R1+0xc0], R0 ;  /* 0x0000c00001007387 */ /* 0x0001e20000100800 */
[----:B------:R-:W-:Y:S01]  /*1150*/  VIADD R5, R138, 0x18 ;  /* 0x000000188a057836 */ /* 0x000fe20000000000 */
[----:B------:R-:W-:Y:S01]  /*1160*/  SHF.R.S32.HI R12, RZ, 0x1f, R22 ;  /* 0x0000001fff0c7819 */ /* 0x000fe20000011416 */
[----:B------:R-:W-:Y:S01]  /*1170*/  VIADD R136, R16, 0x50 ;  /* 0x0000005010887836 */ /* 0x000fe20000000000 */
[----:B------:R-:W-:Y:S01]  /*1180*/  STL [R1+0xb4], R10 ;  /* 0x0000b40a01007387 */ /* 0x000fe20000100800 */
[----:B------:R-:W-:-:S02]  /*1190*/  SHF.R.S32.HI R8, RZ, 0x1f, R19 ;  /* 0x0000001fff087819 */ /* 0x000fc40000011413 */
[----:B------:R-:W-:Y:S01]  /*11a0*/  SHF.R.S32.HI R14, RZ, 0x5, R14 ;  /* 0x00000005ff0e7819 */ /* 0x000fe2000001140e */
[----:B------:R-:W-:Y:S01]  /*11b0*/  STL [R1+0x54], R7 ;  /* 0x0000540701007387 */ /* 0x000fe20000100800 */
[----:B------:R-:W-:Y:S02]  /*11c0*/  SHF.R.S32.HI R9, RZ, 0x1f, R136 ;  /* 0x0000001fff097819 */ /* 0x000fe40000011488 */
[----:B0-----:R-:W-:Y:S01]  /*11d0*/  LOP3.LUT R0, R142, 0x18, R155, 0xf8, !PT ;  /* 0x000000188e007812 */ /* 0x001fe200078ef89b */
[----:B------:R0:W-:Y:S01]  /*11e0*/  STL [R1+0x4c], R4 ;  /* 0x00004c0401007387 */ /* 0x0001e20000100800 */
[----:B------:R-:W-:Y:S01]  /*11f0*/  IADD3 R3, R3, R6, RZ ;  /* 0x0000000603037210 */ /* 0x000fe20007ffe0ff */
[----:B------:R-:W-:Y:S01]  /*1200*/  IMAD R14, R14, 0x1800, R151 ;  /* 0x000018000e0e7824 */ /* 0x000fe200078e0297 */
[----:B------:R-:W-:Y:S01]  /*1210*/  LOP3.LUT R11, R0, R143, RZ, 0x3c, !PT ;  /* 0x0000008f000b7212 */ /* 0x000fe200078e3cff */
[----:B------:R1:W-:Y:S01]  /*1220*/  STL [R1+0x48], R5 ;  /* 0x0000480501007387 */ /* 0x0003e20000100800 */
[----:B------:R-:W-:Y:S01]  /*1230*/  LEA.HI R0, R21, R21, RZ, 0x1 ;  /* 0x0000001515007211 */ /* 0x000fe200078f08ff */
[----:B------:R-:W-:Y:S01]  /*1240*/  IMAD.MOV.U32 R6, RZ, RZ, 0x40 ;  /* 0x00000040ff067424 */ /* 0x000fe200078e00ff */
[----:B------:R-:W-:Y:S01]  /*1250*/  SHF.R.S32.HI R17, RZ, 0x1f, R16 ;  /* 0x0000001fff117819 */ /* 0x000fe20000011410 */
[----:B------:R-:W-:Y:S01]  /*1260*/  STL [R1+0x20], R12 ;  /* 0x0000200c01007387 */ /* 0x000fe20000100800 */
[----:B------:R-:W-:Y:S01]  /*1270*/  IMAD.IADD R11, R14, 0x1, R11 ;  /* 0x000000010e0b7824 */ /* 0x000fe200078e020b */
[----:B0-----:R-:W-:-:S02]  /*1280*/  SHF.R.S32.HI R4, RZ, 0x1f, R20 ;  /* 0x0000001fff047819 */ /* 0x001fc40000011414 */
[----:B------:R0:W-:Y:S01]  /*1290*/  STL [R1+0x1c], R8 ;  /* 0x00001c0801007387 */ /* 0x0001e20000100800 */
[----:B------:R-:W-:Y:S02]  /*12a0*/  LOP3.LUT R0, R0, 0x1ffffffe, RZ, 0xc0, !PT ;  /* 0x1ffffffe00007812 */ /* 0x000fe400078ec0ff */
[----:B-1----:R-:W-:Y:S01]  /*12b0*/  SHF.R.S32.HI R5, RZ, 0x1f, R7 ;  /* 0x0000001fff057819 */ /* 0x002fe20000011407 */
[----:B------:R-:W-:Y:S01]  /*12c0*/  STL [R1+0x18], R9 ;  /* 0x0000180901007387 */ /* 0x000fe20000100800 */
[----:B------:R-:W-:Y:S01]  /*12d0*/  SEL R6, R6, 0xffffffc0, !P2 ;  /* 0xffffffc006067807 */ /* 0x000fe20005000000 */
[----:B------:R-:W-:Y:S01]  /*12e0*/  IMAD.IADD R0, R21, 0x1, -R0 ;  /* 0x0000000115007824 */ /* 0x000fe200078e0a00 */
[----:B------:R-:W-:Y:S01]  /*12f0*/  SHF.L.U64.HI R5, R7, 0x1, R5 ;  /* 0x0000000107057819 */ /* 0x000fe20000010205 */
[----:B------:R-:W-:Y:S01]  /*1300*/  IMAD R7, R3, 0x2, R2 ;  /* 0x0000000203077824 */ /* 0x000fe200078e0202 */
[----:B------:R-:W-:Y:S02]  /*1310*/  SHF.R.S32.HI R155, RZ, 0x3, R155 ;  /* 0x00000003ff9b7819 */ /* 0x000fe4000001149b */
[----:B0-----:R-:W-:Y:S01]  /*1320*/  SHF.L.U64.HI R8, R20, 0x1, R4 ;  /* 0x0000000114087819 */ /* 0x001fe20000010204 */
[----:B------:R-:W-:Y:S01]  /*1330*/  VIADD R3, R7, 0x21800 ;  /* 0x0002180007037836 */ /* 0x000fe20000000000 */
[----:B------:R-:W-:-:S02]  /*1340*/  LOP3.LUT R4, R142, 0x8, R16, 0xf8, !PT ;  /* 0x000000088e047812 */ /* 0x000fc400078ef810 */
[----:B------:R-:W-:Y:S01]  /*1350*/  SHF.R.S32.HI R156, RZ, 0x3, R15 ;  /* 0x00000003ff9c7819 */ /* 0x000fe2000001140f */
[----:B------:R0:W-:Y:S01]  /*1360*/  STL [R1+0xa0], R8 ;  /* 0x0000a00801007387 */ /* 0x0001e20000100800 */
[----:B------:R-:W-:-:S03]  /*1370*/  LOP3.LUT R4, R4, R143, RZ, 0x3c, !PT ;  /* 0x0000008f04047212 */ /* 0x000fc600078e3cff */
[----:B------:R1:W-:Y:S01]  /*1380*/  STL [R1+0xa4], R5 ;  /* 0x0000a40501007387 */ /* 0x0003e20000100800 */
[----:B------:R-:W-:-:S03]  /*1390*/  IADD3 R4, R151, R4, RZ ;  /* 0x0000000497047210 */ /* 0x000fc60007ffe0ff */
[----:B------:R-:W-:Y:S01]  /*13a0*/  STL [R1+0x60], R7 ;  /* 0x0000600701007387 */ /* 0x000fe20000100800 */
[----:B0-----:R-:W-:-:S03]  /*13b0*/  LOP3.LUT R8, R142, 0x18, R16, 0xf8, !PT ;  /* 0x000000188e087812 */ /* 0x001fc600078ef810 */
[----:B------:R0:W-:Y:S01]  /*13c0*/  STL [R1+0x78], R4 ;  /* 0x0000780401007387 */ /* 0x0001e20000100800 */
[----:B------:R-:W-:Y:S02]  /*13d0*/  LOP3.LUT R8, R8, R143, RZ, 0x3c, !PT ;  /* 0x0000008f08087212 */ /* 0x000fe400078e3cff */
[----:B-1----:R-:W-:-:S03]  /*13e0*/  LEA R5, R13, UR40, 0x1 ;  /* 0x000000280d057c11 */ /* 0x002fc6000f8e08ff */
[----:B------:R-:W-:Y:S02]  /*13f0*/  IMAD.IADD R8, R151, 0x1, R8 ;  /* 0x0000000197087824 */ /* 0x000fe400078e0208 */
[----:B0-----:R-:W-:Y:S01]  /*1400*/  VIADD R4, R7, 0x21820 ;  /* 0x0002182007047836 */ /* 0x001fe20000000000 */
[----:B------:R-:W-:Y:S02]  /*1410*/  LEA R7, R11, UR40, 0x1 ;  /* 0x000000280b077c11 */ /* 0x000fe4000f8e08ff */
[----:B------:R-:W-:-:S03]  /*1420*/  @P1 IADD3 R4, R3, -0x20, RZ ;  /* 0xffffffe003041810 */ /* 0x000fc60007ffe0ff */
[----:B------:R0:W-:Y:S04]  /*1430*/  STL [R1+0xac], R7 ;  /* 0x0000ac0701007387 */ /* 0x0001e80000100800 */
[----:B------:R1:W-:Y:S01]  /*1440*/  STL [R1+0xa8], R5 ;  /* 0x0000a80501007387 */ /* 0x0003e20000100800 */
[----:B0-----:R-:W-:Y:S01]  /*1450*/  LEA R7, R8, UR40, 0x1 ;  /* 0x0000002808077c11 */ /* 0x001fe2000f8e08ff */
[----:B-1----:R-:W-:-:S04]  /*1460*/  IMAD R5, R0, 0x8, R10 ;  /* 0x0000000800057824 */ /* 0x002fc800078e020a */
[----:B------:R-:W-:Y:S01]  /*1470*/  STL [R1+0xb0], R7 ;  /* 0x0000b00701007387 */ /* 0x000fe20000100800 */
[----:B------:R-:W-:Y:S02]  /*1480*/  IMAD.IADD R0, R3, 0x1, R6 ;  /* 0x0000000103007824 */ /* 0x000fe400078e0206 */
[----:B------:R-:W-:Y:S01]  /*1490*/  IMAD.IADD R3, R6, 0x1, R4 ;  /* 0x0000000106037824 */ /* 0x000fe200078e0204 */
[----:B------:R-:W-:Y:S04]  /*14a0*/  STL [R1+0x80], R4 ;  /* 0x0000800401007387 */ /* 0x000fe80000100800 */
[----:B------:R-:W-:Y:S04]  /*14b0*/  STL [R1+0xbc], R5 ;  /* 0x0000bc0501007387 */ /* 0x000fe80000100800 */
[----:B------:R0:W-:Y:S04]  /*14c0*/  STL [R1+0x68], R0 ;  /* 0x0000680001007387 */ /* 0x0001e80000100800 */
[----:B------:R1:W-:Y:S01]  /*14d0*/  STL [R1+0x64], R3 ;  /* 0x0000640301007387 */ /* 0x0003e20000100800 */
[----:B0-----:R-:W-:-:S05]  /*14e0*/  IADD3 R0, R4, 0x6000, RZ ;  /* 0x0000600004007810 */ /* 0x001fca0007ffe0ff */
[----:B------:R1:W-:Y:S02]  /*14f0*/  STL [R1+0x84], R0 ;  /* 0x0000840001007387 */ /* 0x0003e40000100800 */
.L_x_10541:
[----:B0-----:R-:W0:Y:S02]  /*1500*/  LDC.64 R4, c[0x0][0xc88] ;  /* 0x00032200ff047b82 */ /* 0x001e240000000a00 */
[----:B0-----:R-:W-:-:S05]  /*1510*/  IMAD.WIDE R4, R31, 0x4, R4 ;  /* 0x000000041f047825 */ /* 0x001fca00078e0204 */
[----:B-12---:R-:W2:Y:S01]  /*1520*/  LDG.E R0, desc[UR42][R4.64] ;  /* 0x0000002a04007981 */ /* 0x006ea2000c1e1900 */
[----:B------:R-:W-:Y:S05]  /*1530*/  YIELD ;  /* 0x0000000000007946 */ /* 0x000fea0003800000 */
[----:B------:R-:W-:Y:S01]  /*1540*/  ULDC.64 UR4, c[0x0][0xa28] ;  /* 0x00028a0000047ab9 */ /* 0x000fe20000000a00 */
[----:B------:R-:W-:Y:S01]  /*1550*/  ULDC.64 UR8, c[0x0][0xa18] ;  /* 0x0002860000087ab9 */ /* 0x000fe20000000a00 */
[----:B------:R-:W-:Y:S01]  /*1560*/  ISETP.NE.U32.AND P1, PT, RZ, UR4, PT ;  /* 0x00000004ff007c0c */ /* 0x000fe2000bf25070 */
[----:B------:R-:W-:Y:S01]  /*1570*/  ULDC.64 UR6, c[0x0][0xa08] ;  /* 0x0002820000067ab9 */ /* 0x000fe20000000a00 */
[----:B------:R-:W-:Y:S01]  /*1580*/  IMAD.MOV.U32 R85, RZ, RZ, RZ ;  /* 0x000000ffff557224 */ /* 0x000fe200078e00ff */
[----:B------:R-:W-:-:S02]  /*1590*/  ISETP.NE.U32.AND P0, PT, RZ, UR6, PT ;  /* 0x00000006ff007c0c */ /* 0x000fc4000bf05070 */
[----:B------:R-:W-:Y:S02]  /*15a0*/  ISETP.NE.AND.EX P1, PT, RZ, UR5, PT, P1 ;  /* 0x00000005ff007c0c */ /* 0x000fe4000bf25310 */
[----:B------:R-:W-:Y:S02]  /*15b0*/  ISETP.NE.AND.EX P0, PT, RZ, UR7, PT, P0 ;  /* 0x00000007ff007c0c */ /* 0x000fe4000bf05300 */
[----:B--2-4-:R-:W-:Y:S01]  /*15c0*/  SHF.R.S32.HI R3, RZ, 0x1f, R0 ;  /* 0x0000001fff037819 */ /* 0x014fe20000011400 */
[----:B------:R-:W-:Y:S08]  /*15d0*/  STL [R1+0x94], R0 ;  /* 0x0000940001007387 */ /* 0x000ff00000100800 */
[C---:B------:R-:W-:Y:S01]  /*15e0*/  @P1 LEA R6, P2, R0.reuse, UR4, 0x2 ;  /* 0x0000000400061c11 */ /* 0x040fe2000f8410ff */
[C---:B---3--:R-:W-:Y:S01]  /*15f0*/  IMAD.SHL.U32 R33, R0.reuse, 0x4, RZ ;  /* 0x0000000400217824 */ /* 0x048fe200078e00ff */
[C-C-:B------:R-:W-:Y:S01]  /*1600*/  SHF.L.U64.HI R32, R0.reuse, 0x2, R3.reuse ;  /* 0x0000000200207819 */ /* 0x140fe20000010203 */
[----:B------:R0:W-:Y:S01]  /*1610*/  STL [R1+0x9c], R3 ;  /* 0x00009c0301007387 */ /* 0x0001e20000100800 */
[----:B------:R-:W-:-:S02]  /*1620*/  @P1 LEA.HI.X R7, R0, UR5, R3, 0x2, P2 ;  /* 0x0000000500071c11 */ /* 0x000fc400090f1403 */
[----:B------:R-:W-:Y:S01]  /*1630*/  ISETP.NE.U32.AND P2, PT, RZ, UR8, PT ;  /* 0x00000008ff007c0c */ /* 0x000fe2000bf45070 */
[----:B------:R-:W-:Y:S01]  /*1640*/  ULDC UR4, c[0x0][0x288] ;  /* 0x0000a20000047ab9 */ /* 0x000fe20000000800 */
[C---:B------:R-:W-:Y:S01]  /*1650*/  IADD3 R8, P3, R33.reuse, UR6, RZ ;  /* 0x0000000621087c10 */ /* 0x040fe2000ff7e0ff */
[----:B------:R1:W-:Y:S01]  /*1660*/  STL [R1+0x8c], R33 ;  /* 0x00008c2101007387 */ /* 0x0003e20000100800 */
[----:B------:R-:W-:Y:S01]  /*1670*/  ISETP.NE.AND.EX P2, PT, RZ, UR9, PT, P2 ;  /* 0x00000009ff007c0c */ /* 0x000fe2000bf45320 */
[----:B0-----:R-:W-:Y:S01]  /*1680*/  IMAD.MOV.U32 R3, RZ, RZ, RZ ;  /* 0x000000ffff037224 */ /* 0x001fe200078e00ff */
[----:B------:R-:W-:Y:S01]  /*1690*/  MOV R100, UR4 ;  /* 0x0000000400647c02 */ /* 0x000fe20008000f00 */
[----:B------:R-:W-:Y:S01]  /*16a0*/  ULDC.64 UR4, c[0x0][0x418] ;  /* 0x0001060000047ab9 */ /* 0x000fe20000000a00 */
[C---:B------:R-:W-:Y:S01]  /*16b0*/  IADD3.X R9, R32.reuse, UR7, RZ, P3, !PT ;  /* 0x0000000720097c10 */ /* 0x040fe20009ffe4ff */
[----:B------:R1:W-:Y:S04]  /*16c0*/  STL [R1+0x90], R32 ;  /* 0x0000902001007387 */ /* 0x0003e80000100800 */
[----:B------:R1:W5:Y:S04]  /*16d0*/  @P1 LDG.E R3, desc[UR42][R6.64] ;  /* 0x0000002a06031981 */ /* 0x000368000c1e1900 */
[----:B------:R-:W-:Y:S01]  /*16e0*/  @P2 IADD3 R4, P1, R33, UR8, RZ ;  /* 0x0000000821042c10 */ /* 0x000fe2000ff3e0ff */
[----:B------:R1:W5:Y:S03]  /*16f0*/  @P0 LDG.E R85, desc[UR42][R8.64] ;  /* 0x0000002a08550981 */ /* 0x000366000c1e1900 */
[----:B------:R-:W-:-:S05]  /*1700*/  @P2 IADD3.X R5, R32, UR9, RZ, P1, !PT ;  /* 0x0000000920052c10 */ /* 0x000fca0008ffe4ff */
[----:B------:R1:W5:Y:S01]  /*1710*/  @P2 LDG.E R100, desc[UR42][R4.64] ;  /* 0x0000002a04642981 */ /* 0x000362000c1e1900 */
[----:B------:R-:W-:Y:S01]  /*1720*/  UISETP.NE.U32.AND UP0, UPT, UR4, URZ, UPT ;  /* 0x0000003f0400728c */ /* 0x000fe2000bf05070 */
[----:B------:R-:W-:Y:S02]  /*1730*/  IMAD.MOV.U32 R25, RZ, RZ, R0 ;  /* 0x000000ffff197224 */ /* 0x000fe400078e0000 */
        /* <DEDUP_REMOVED lines=8> */
[----:B-1----:R-:W-:Y:S06]  /*17c0*/  @P2 BRA `(.L_x_10400) ;  /* 0x0000000000242947 */ /* 0x002fec0003800000 */
        /* <DEDUP_REMOVED lines=9> */
.L_x_10400:
[----:B------:R-:W-:Y:S01]  /*1860*/  ULDC.64 UR4, c[0x0][0xa20] ;  /* 0x0002880000047ab9 */ /* 0x000fe20000000a00 */
[----:B------:R0:W-:Y:S01]  /*1870*/  STL [R1+0x98], R29 ;  /* 0x0000981d01007387 */ /* 0x0001e20000100800 */
[----:B------:R-:W-:-:S03]  /*1880*/  ISETP.NE.U32.AND P1, PT, RZ, UR4, PT ;  /* 0x00000004ff007c0c */ /* 0x000fc6000bf25070 */
[----:B------:R0:W-:Y:S01]  /*1890*/  STL [R1+0x88], R30 ;  /* 0x0000881e01007387 */ /* 0x0001e20000100800 */
[----:B------:R-:W-:-:S13]  /*18a0*/  ISETP.NE.AND.EX P1, PT, RZ, UR5, PT, P1 ;  /* 0x00000005ff007c0c */ /* 0x000fda000bf25310 */
[----:B0-----:R-:W-:Y:S05]  /*18b0*/  @!P1 BRA `(.L_x_10401) ;  /* 0x0000000000109947 */ /* 0x001fea0003800000 */
[----:B------:R-:W-:-:S04]  /*18c0*/  IADD3 R4, P0, R33, UR4, RZ ;  /* 0x0000000421047c10 */ /* 0x000fc8000ff1e0ff */
[----:B------:R-:W-:-:S05]  /*18d0*/  IADD3.X R5, R32, UR5, RZ, P0, !PT ;  /* 0x0000000520057c10 */ /* 0x000fca00087fe4ff */
[----:B------:R0:W5:Y:S01]  /*18e0*/  LDG.E R28, desc[UR42][R4.64] ;  /* 0x0000002a041c7981 */ /* 0x000162000c1e1900 */
[----:B------:R-:W-:Y:S05]  /*18f0*/  BRA `(.L_x_10402) ;  /* 0x0000000000107947 */ /* 0x000fea0003800000 */
.L_x_10401:
[----:B------:R-:W-:Y:S05]  /*1900*/  @!P0 BRA `(.L_x_10402) ;  /* 0x00000000000c8947 */ /* 0x000fea0003800000 */
[----:B------:R-:W2:Y:S04]  /*1910*/  LDG.E R5, desc[UR42][R8.64] ;  /* 0x0000002a08057981 */ /* 0x000ea8000c1e1900 */
[----:B------:R-:W2:Y:S02]  /*1920*/  LDG.E R28, desc[UR42][R8.64+0x4] ;  /* 0x0000042a081c7981 */ /* 0x000ea4000c1e1900 */
[----:B--2---:R-:W-:-:S07]  /*1930*/  IMAD.IADD R28, R28, 0x1, -R5 ;  /* 0x000000011c1c7824 */ /* 0x004fce00078e0a05 */
.L_x_10402:
        /* <DEDUP_REMOVED lines=9> */
[----:B------:R-:W-:Y:S01]  /*19d0*/  IMAD.MOV R74, RZ, RZ, -R11 ;  /* 0x000000ffff4a7224 */ /* 0x000fe200078e0a0b */
[----:B------:R-:W-:Y:S01]  /*19e0*/  ISETP.NE.U32.AND P1, PT, RZ, UR4, PT ;  /* 0x00000004ff007c0c */ /* 0x000fe2000bf25070 */
[----:B------:R-:W-:-:S03]  /*19f0*/  IMAD.MOV.U32 R97, RZ, RZ, R28 ;  /* 0x000000ffff617224 */ /* 0x000fc600078e001c */
        /* <DEDUP_REMOVED lines=42> */
[----:B0----5:R-:W-:Y:S05]  /*1ca0*/  CALL.ABS.NOINC R14 ;  /* 0x000000000e007343 */ /* 0x021fea0003c00000 */
.L_x_10405:
[----:B------:R-:W-:Y:S05]  /*1cb0*/  BSYNC B6 ;  /* 0x0000000000067941 */ /* 0x000fea0003800000 */
.L_x_10404:
        /* <DEDUP_REMOVED lines=8> */
[----:B------:R-:W-:Y:S01]  /*1d40*/  MOV R12, 0x1 ;  /* 0x00000001000c7802 */ /* 0x000fe20000000f00 */
[----:B------:R-:W-:Y:S01]  /*1d50*/  IMAD.U32 R5, RZ, RZ, UR5 ;  /* 0x00000005ff057e24 */ /* 0x000fe2000f8e00ff */
[----:B------:R-:W0:Y:S01]  /*1d60*/  LDC.64 R14, c[0x4][R14] ;  /* 0x010000000e0e7b82 */ /* 0x000e220000000a00 */
[----:B------:R-:W-:Y:S01]  /*1d70*/  ULDC.64 UR4, c[0x4][0x140] ;  /* 0x0100500000047ab9 */ /* 0x000fe20000000a00 */
[----:B------:R-:W-:Y:S01]  /*1d80*/  IMAD.U32 R10, RZ, RZ, UR6 ;  /* 0x00000006ff0a7e24 */ /* 0x000fe2000f8e00ff */
[----:B------:R-:W-:Y:S01]  /*1d90*/  MOV R7, UR5 ;  /* 0x0000000500077c02 */ /* 0x000fe20008000f00 */
[----:B------:R-:W-:-:S02]  /*1da0*/  IMAD.U32 R6, RZ, RZ, UR4 ;  /* 0x00000004ff067e24 */ /* 0x000fc4000f8e00ff */
[----:B------:R-:W-:Y:S02]  /*1db0*/  IMAD.U32 R11, RZ, RZ, UR7 ;  /* 0x00000007ff0b7e24 */ /* 0x000fe4000f8e00ff */
[----:B------:R-:W-:Y:S02]  /*1dc0*/  IMAD.MOV.U32 R8, RZ, RZ, 0x70 ;  /* 0x00000070ff087424 */ /* 0x000fe400078e00ff */
[----:B------:R-:W-:-:S07]  /*1dd0*/  IMAD.MOV.U32 R13, RZ, RZ, RZ ;  /* 0x000000ffff0d7224 */ /* 0x000fce00078e00ff */
[----:B------:R-:W-:-:S07]  /*1de0*/  LEPC R20, `(.L_x_10407) ;  /* 0x000000001014794e */ /* 0x000fce0000000000 */
[----:B0----5:R-:W-:Y:S05]  /*1df0*/  CALL.ABS.NOINC R14 ;  /* 0x000000000e007343 */ /* 0x021fea0003c00000 */
.L_x_10407:
[----:B------:R-:W-:Y:S05]  /*1e00*/  BSYNC B6 ;  /* 0x0000000000067941 */ /* 0x000fea0003800000 */
.L_x_10406:
[----:B------:R-:W-:Y:S01]  /*1e10*/  ULDC.64 UR4, c[0x0][0x9f8] ;  /* 0x00027e0000047ab9 */ /* 0x000fe20000000a00 */
[----:B------:R-:W0:Y:S01]  /*1e20*/  S2R R20, SR_TID.X ;  /* 0x0000000000147919 */ /* 0x000e220000002100 */
[----:B------:R-:W-:Y:S01]  /*1e30*/  ISETP.NE.U32.AND P0, PT, RZ, UR4, PT ;  /* 0x00000004ff007c0c */ /* 0x000fe2000bf05070 */
[----:B------:R-:W1:Y:S03]  /*1e40*/  LDC.64 R4, c[0x0][0x408] ;  /* 0x00010200ff047b82 */ /* 0x000e660000000a00 */
[----:B------:R-:W-:Y:S01]  /*1e50*/  ISETP.NE.AND.EX P0, PT, RZ, UR5, PT, P0 ;  /* 0x00000005ff007c0c */ /* 0x000fe2000bf05300 */
[----:B------:R-:W-:-:S04]  /*1e60*/  VIADD R0, R16, 0x10 ;  /* 0x0000001010007836 */ /* 0x000fc80000000000 */
[----:B------:R-:W2:Y:S08]  /*1e70*/  LDC R99, c[0x0][0x3f4] ;  /* 0x0000fd00ff637b82 */ /* 0x000eb00000000800 */
[----:B------:R-:W-:Y:S02]  /*1e80*/  @P0 IADD3 R6, P1, R33, UR4, RZ ;  /* 0x0000000421060c10 */ /* 0x000fe4000ff3e0ff */
[----:B------:R-:W3:Y:S02]  /*1e90*/  LDL R33, [R1+0x7c] ;  /* 0x00007c0001217983 */ /* 0x000ee40000100800 */
[----:B------:R-:W-:-:S05]  /*1ea0*/  @P0 IADD3.X R7, R32, UR5, RZ, P1, !PT ;  /* 0x0000000520070c10 */ /* 0x000fca0008ffe4ff */
[----:B------:R4:W3:Y:S01]  /*1eb0*/  @P0 LDG.E R25, desc[UR42][R6.64] ;  /* 0x0000002a06190981 */ /* 0x0008e2000c1e1900 */
[----:B0-----:R-:W-:-:S04]  /*1ec0*/  SHF.R.U32.HI R31, RZ, 0x7, R20 ;  /* 0x00000007ff1f7819 */ /* 0x001fc80000011614 */
[----:B------:R-:W-:Y:S01]  /*1ed0*/  ISETP.NE.AND P6, PT, R31, 0x1, PT ;  /* 0x000000011f00780c */ /* 0x000fe20003fc5270 */
[----:B----4-:R-:W0:-:S12]  /*1ee0*/  LDC.64 R6, c[0x0][0x3f8] ;  /* 0x0000fe00ff067b82 */ /* 0x010e180000000a00 */
[----:B------:R-:W-:Y:S05]  /*1ef0*/  @!P6 WARPSYNC.ALL ;  /* 0x000000000000e948 */ /* 0x000fea0003800000 */
[----:B------:R-:W-:Y:S02]  /*1f00*/  ULDC UR4, c[0x0][0x2f4] ;  /* 0x0000bd0000047ab9 */ /* 0x000fe40000000800 */
[----:B------:R-:W-:Y:S02]  /*1f10*/  ISETP.GE.AND P1, PT, R0, UR4, PT ;  /* 0x0000000400007c0c */ /* 0x000fe4000bf26270 */
[----:B------:R-:W-:Y:S02]  /*1f20*/  ISETP.GE.AND P0, PT, R16, UR4, PT ;  /* 0x0000000410007c0c */ /* 0x000fe4000bf06270 */
[----:B------:R-:W-:-:S02]  /*1f30*/  SEL R8, RZ, 0xffffffff, P1 ;  /* 0xffffffffff087807 */ /* 0x000fc40000800000 */
[----:B------:R-:W-:-:S03]  /*1f40*/  SEL R3, RZ, 0x1, P0 ;  /* 0x00000001ff037807 */ /* 0x000fc60000000000 */
[----:B------:R-:W-:Y:S01]  /*1f50*/  IMAD.SHL.U32 R8, R8, 0x2, RZ ;  /* 0x0000000208087824 */ /* 0x000fe200078e00ff */
[----:B------:R-:W-:-:S04]  /*1f60*/  SHF.R.S32.HI R11, RZ, 0x1f, R140 ;  /* 0x0000001fff0b7819 */ /* 0x000fc8000001148c */
[----:B------:R-:W-:Y:S02]  /*1f70*/  LOP3.LUT R8, R8, 0x2, R3, 0xe2, !PT ;  /* 0x0000000208087812 */ /* 0x000fe400078ee203 */
[----:B------:R-:W-:Y:S01]  /*1f80*/  IADD3 R3, R16, 0x20, RZ ;  /* 0x0000002010037810 */ /* 0x000fe20007ffe0ff */
[----:B-1----:R-:W-:-:S03]  /*1f90*/  IMAD R9, R11, R4, RZ ;  /* 0x000000040b097224 */ /* 0x002fc600078e02ff */
[----:B------:R-:W-:Y:S01]  /*1fa0*/  ISETP.GE.AND P0, PT, R3, UR4, PT ;  /* 0x0000000403007c0c */ /* 0x000fe2000bf06270 */
[----:B------:R-:W-:Y:S01]  /*1fb0*/  IMAD R13, R140, R5, R9 ;  /* 0x000000058c0d7224 */ /* 0x000fe200078e0209 */
[----:B------:R-:W1:Y:S01]  /*1fc0*/  S2R R32, SR_TID.X ;  /* 0x0000000000207919 */ /* 0x000e620000002100 */
[----:B------:R-:W-:Y:S02]  /*1fd0*/  ISETP.GE.AND P1, PT, R22, UR4, PT ;  /* 0x0000000416007c0c */ /* 0x000fe4000bf26270 */
[----:B------:R-:W-:Y:S02]  /*1fe0*/  SEL R9, RZ, 0x4, P0 ;  /* 0x00000004ff097807 */ /* 0x000fe40000000000 */
[----:B------:R-:W-:Y:S02]  /*1ff0*/  ISETP.GE.AND P0, PT, R19, UR4, PT ;  /* 0x0000000413007c0c */ /* 0x000fe4000bf06270 */
[----:B------:R-:W-:Y:S02]  /*2000*/  SHF.R.S32.HI R139, RZ, 0x1f, R138 ;  /* 0x0000001fff8b7819 */ /* 0x000fe4000001148a */
[----:B------:R-:W-:-:S02]  /*2010*/  SEL R10, RZ, 0x8, P1 ;  /* 0x00000008ff0a7807 */ /* 0x000fc40000800000 */
[----:B------:R-:W-:Y:S02]  /*2020*/  SEL R21, RZ, 0x10, P0 ;  /* 0x00000010ff157807 */ /* 0x000fe40000000000 */
[-C--:B--2---:R-:W-:Y:S02]  /*2030*/  ISETP.GE.AND P0, PT, R16, R99.reuse, PT ;  /* 0x000000631000720c */ /* 0x084fe40003f06270 */
[-C--:B------:R-:W-:Y:S01]  /*2040*/  ISETP.GE.AND P3, PT, R0, R99.reuse, PT ;  /* 0x000000630000720c */ /* 0x080fe20003f66270 */
[----:B------:R-:W-:Y:S01]  /*2050*/  IMAD.WIDE.U32 R70, R140, R4, R16 ;  /* 0x000000048c467225 */ /* 0x000fe200078e0010 */
[----:B------:R-:W-:Y:S02]  /*2060*/  LOP3.LUT R8, R10, R8, R9, 0xfe, !PT ;  /* 0x000000080a087212 */ /* 0x000fe400078efe09 */
[----:B------:R-:W-:Y:S01]  /*2070*/  SEL R9, R99, RZ, P0 ;  /* 0x000000ff63097207 */ /* 0x000fe20000000000 */
[----:B------:R-:W-:Y:S01]  /*2080*/  IMAD.WIDE.U32 R68, R140, R4, R138 ;  /* 0x000000048c447225 */ /* 0x000fe200078e008a */
[----:B------:R-:W-:-:S03]  /*2090*/  ISETP.GE.AND P2, PT, R3, R99, PT ;  /* 0x000000630300720c */ /* 0x000fc60003f46270 */
[----:B0-----:R-:W-:Y:S01]  /*20a0*/  IMAD R11, R11, R6, RZ ;  /* 0x000000060b0b7224 */ /* 0x001fe200078e02ff */
[----:B------:R-:W-:Y:S01]  /*20b0*/  LOP3.LUT R21, R8, R21, RZ, 0xfc, !PT ;  /* 0x0000001508157212 */ /* 0x000fe200078efcff */
[----:B------:R-:W-:Y:S01]  /*20c0*/  IMAD.IADD R71, R71, 0x1, R13 ;  /* 0x0000000147477824 */ /* 0x000fe200078e020d */
[----:B------:R-:W-:Y:S01]  /*20d0*/  SEL R8, R99, RZ, P2 ;  /* 0x000000ff63087207 */ /* 0x000fe20001000000 */
[----:B------:R-:W-:Y:S02]  /*20e0*/  IMAD.IADD R69, R13, 0x1, R69 ;  /* 0x000000010d457824 */ /* 0x000fe400078e0245 */
[----:B------:R-:W-:Y:S01]  /*20f0*/  IMAD R13, R140, R7, R11 ;  /* 0x000000078c0d7224 */ /* 0x000fe200078e020b */
[----:B------:R-:W-:Y:S01]  /*2100*/  SEL R11, R99, RZ, P3 ;  /* 0x000000ff630b7207 */ /* 0x000fe20001800000 */
[----:B------:R-:W-:Y:S01]  /*2110*/  IMAD.IADD R9, R16, 0x1, R9 ;  /* 0x0000000110097824 */ /* 0x000fe200078e0209 */
[----:B------:R-:W-:Y:S02]  /*2120*/  LOP3.LUT R23, R23, 0xfffffffe, RZ, 0xc0, !PT ;  /* 0xfffffffe17177812 */ /* 0x000fe400078ec0ff */
[----:B------:R-:W-:Y:S01]  /*2130*/  IADD3 R12, R3, R8, RZ ;  /* 0x00000008030c7210 */ /* 0x000fe20007ffe0ff */
[----:B------:R-:W-:Y:S01]  /*2140*/  IMAD.IADD R11, R0, 0x1, R11 ;  /* 0x00000001000b7824 */ /* 0x000fe200078e020b */
[----:B------:R-:W-:-:S02]  /*2150*/  SHF.R.S32.HI R8, RZ, 0x1f, R9 ;  /* 0x0000001fff087819 */ /* 0x000fc40000011409 */
[----:B------:R-:W-:Y:S01]  /*2160*/  @P3 LOP3.LUT R23, R23, 0x1, RZ, 0xfc, !PT ;  /* 0x0000000117173812 */ /* 0x000fe200078efcff */
[-C--:B------:R-:W-:Y:S01]  /*2170*/  IMAD.WIDE.U32 R66, R140, R6.reuse, R16 ;  /* 0x000000068c427225 */ /* 0x080fe200078e0010 */
[-C--:B------:R-:W-:Y:S02]  /*2180*/  LEA.HI R73, R8, R9.reuse, RZ, 0x3 ;  /* 0x0000000908497211 */ /* 0x080fe400078f18ff */
[----:B------:R-:W-:Y:S01]  /*2190*/  LOP3.LUT R23, R23, 0xfffffffd, RZ, 0xc0, !PT ;  /* 0xfffffffd17177812 */ /* 0x000fe200078ec0ff */
[----:B------:R-:W-:Y:S01]  /*21a0*/  IMAD.WIDE.U32 R64, R140, R6, R138 ;  /* 0x000000068c407225 */ /* 0x000fe200078e008a */
[----:B------:R-:W-:Y:S02]  /*21b0*/  LEA.HI R8, R8, R9, RZ, 0x5 ;  /* 0x0000000908087211 */ /* 0x000fe400078f28ff */
[----:B------:R-:W-:Y:S01]  /*21c0*/  SHF.R.S32.HI R10, RZ, 0x1f, R11 ;  /* 0x0000001fff0a7819 */ /* 0x000fe2000001140b */
[----:B------:R-:W-:Y:S01]  /*21d0*/  IMAD.IADD R65, R13, 0x1, R65 ;  /* 0x000000010d417824 */ /* 0x000fe200078e0241 */
[----:B------:R-:W-:Y:S01]  /*21e0*/  IADD3 R67, R67, R13, RZ ;  /* 0x0000000d43437210 */ /* 0x000fe20007ffe0ff */
[----:B------:R-:W-:Y:S01]  /*21f0*/  IMAD.SHL.U32 R9, R8, 0x80, RZ ;  /* 0x0000008008097824 */ /* 0x000fe200078e00ff */
[----:B------:R-:W-:-:S02]  /*2200*/  @P2 LOP3.LUT R23, R23, 0x2, RZ, 0xfc, !PT ;  /* 0x0000000217172812 */ /* 0x000fc400078efcff */
[----:B------:R-:W-:Y:S02]  /*2210*/  SHF.R.S32.HI R13, RZ, 0x1f, R12 ;  /* 0x0000001fff0d7819 */ /* 0x000fe4000001140c */
[-C--:B------:R-:W-:Y:S01]  /*2220*/  LEA.HI R72, R10, R11.reuse, RZ, 0x3 ;  /* 0x0000000b0a487211 */ /* 0x080fe200078f18ff */
[----:B-1----:R-:W-:Y:S01]  /*2230*/  VIADD R34, R32, 0xffffff80 ;  /* 0xffffff8020227836 */ /* 0x002fe20000000000 */
[----:B------:R-:W-:Y:S02]  /*2240*/  LEA.HI R10, R10, R11, RZ, 0x5 ;  /* 0x0000000b0a0a7211 */ /* 0x000fe400078f28ff */
[----:B------:R-:W-:Y:S02]  /*2250*/  LOP3.LUT R8, R142, 0x18, R73, 0xf8, !PT ;  /* 0x000000188e087812 */ /* 0x000fe400078ef849 */
[----:B-----5:R-:W-:Y:S02]  /*2260*/  SHF.R.S32.HI R15, RZ, 0x1f, R97 ;  /* 0x0000001fff0f7819 */ /* 0x020fe40000011461 */
[----:B------:R-:W-:-:S02]  /*2270*/  LOP3.LUT R23, R23, 0xfffffffb, RZ, 0xc0, !PT ;  /* 0xfffffffb17177812 */ /* 0x000fc400078ec0ff */
[CC--:B------:R-:W-:Y:S01]  /*2280*/  LEA.HI R63, R13.reuse, R12.reuse, RZ, 0x3 ;  /* 0x0000000c0d3f7211 */ /* 0x0c0fe200078f18ff */
[----:B------:R-:W-:Y:S01]  /*2290*/  IMAD.SHL.U32 R11, R10, 0x80, RZ ;  /* 0x000000800a0b7824 */ /* 0x000fe200078e00ff */
[----:B------:R-:W-:Y:S02]  /*22a0*/  LEA.HI R12, R13, R12, RZ, 0x5 ;  /* 0x0000000c0d0c7211 */ /* 0x000fe400078f28ff */
[----:B------:R-:W-:Y:S02]  /*22b0*/  LOP3.LUT R96, R9, 0xfffff000, RZ, 0xc0, !PT ;  /* 0xfffff00009607812 */ /* 0x000fe400078ec0ff */
[----:B------:R-:W-:Y:S01]  /*22c0*/  LOP3.LUT R8, R8, R143, RZ, 0x3c, !PT ;  /* 0x0000008f08087212 */ /* 0x000fe200078e3cff */
[C---:B------:R-:W-:Y:S01]  /*22d0*/  IMAD R20, R15.reuse, R4, RZ ;  /* 0x000000040f147224 */ /* 0x040fe200078e02ff */
[----:B------:R-:W-:Y:S02]  /*22e0*/  LOP3.LUT R10, R142, 0x18, R72, 0xf8, !PT ;  /* 0x000000188e0a7812 */ /* 0x000fe400078ef848 */
[----:B------:R-:W-:Y:S01]  /*22f0*/  LEA.HI R32, R34, R34, RZ, 0x1 ;  /* 0x0000002222207211 */ /* 0x000fe200078f08ff */
[----:B------:R-:W-:Y:S01]  /*2300*/  IMAD.SHL.U32 R13, R12, 0x80, RZ ;  /* 0x000000800c0d7824 */ /* 0x000fe200078e00ff */
[----:B------:R-:W-:Y:S01]  /*2310*/  IADD3 R96, R8, R96, R151 ;  /* 0x0000006008607210 */ /* 0x000fe20007ffe097 */
[----:B------:R-:W-:Y:S01]  /*2320*/  IMAD R8, R15, R6, RZ ;  /* 0x000000060f087224 */ /* 0x000fe200078e02ff */
[----:B------:R-:W-:Y:S01]  /*2330*/  LOP3.LUT R12, R11, 0xfffff000, RZ, 0xc0, !PT ;  /* 0xfffff0000b0c7812 */ /* 0x000fe200078ec0ff */
[C---:B------:R-:W-:Y:S01]  /*2340*/  IMAD R9, R97.reuse, R5, R20 ;  /* 0x0000000561097224 */ /* 0x040fe200078e0214 */
[----:B------:R-:W-:Y:S01]  /*2350*/  LOP3.LUT R10, R10, R143, RZ, 0x3c, !PT ;  /* 0x0000008f0a0a7212 */ /* 0x000fe200078e3cff */
[----:B------:R-:W-:Y:S01]  /*2360*/  IMAD.WIDE.U32 R70, R97, R4, R70 ;  /* 0x0000000461467225 */ /* 0x000fe200078e0046 */
[----:B------:R-:W-:-:S02]  /*2370*/  LOP3.LUT R32, R32, 0xfffffffe, RZ, 0xc0, !PT ;  /* 0xfffffffe20207812 */ /* 0x000fc400078ec0ff */
[----:B------:R-:W-:Y:S01]  /*2380*/  LOP3.LUT R14, R142, 0x18, R63, 0xf8, !PT ;  /* 0x000000188e0e7812 */ /* 0x000fe200078ef83f */
[----:B------:R-:W-:Y:S01]  /*2390*/  IMAD.WIDE.U32 R68, R97, R4, R68 ;  /* 0x0000000461447225 */ /* 0x000fe200078e0044 */
[----:B------:R-:W-:-:S03]  /*23a0*/  IADD3 R95, R10, R12, R151 ;  /* 0x0000000c0a5f7210 */ /* 0x000fc60007ffe097 */
[C---:B------:R-:W-:Y:S02]  /*23b0*/  IMAD R75, R97.reuse, R7, R8 ;  /* 0x00000007614b7224 */ /* 0x040fe400078e0208 */
[-C--:B------:R-:W-:Y:S01]  /*23c0*/  IMAD.WIDE.U32 R66, R97, R6.reuse, R66 ;  /* 0x0000000661427225 */ /* 0x080fe200078e0042 */
[----:B------:R-:W-:Y:S02]  /*23d0*/  LOP3.LUT R94, R13, 0xfffff000, RZ, 0xc0, !PT ;  /* 0xfffff0000d5e7812 */ /* 0x000fe400078ec0ff */
[----:B------:R-:W-:Y:S01]  /*23e0*/  LOP3.LUT R14, R14, R143, RZ, 0x3c, !PT ;  /* 0x0000008f0e0e7212 */ /* 0x000fe200078e3cff */
[----:B------:R-:W-:Y:S01]  /*23f0*/  IMAD.IADD R84, R71, 0x1, R9 ;  /* 0x0000000147547824 */ /* 0x000fe200078e0209 */
[----:B------:R-:W-:Y:S01]  /*2400*/  LOP3.LUT R8, R73, 0xfffffff8, RZ, 0xc0, !PT ;  /* 0xfffffff849087812 */ /* 0x000fe200078ec0ff */
[----:B------:R-:W-:Y:S01]  /*2410*/  IMAD.IADD R82, R9, 0x1, R69 ;  /* 0x0000000109527824 */ /* 0x000fe200078e0245 */
[----:B------:R-:W-:Y:S01]  /*2420*/  LOP3.LUT R9, R72, 0xfffffff8, RZ, 0xc0, !PT ;  /* 0xfffffff848097812 */ /* 0x000fe200078ec0ff */
[----:B------:R-:W-:Y:S01]  /*2430*/  IMAD.WIDE.U32 R64, R97, R6, R64 ;  /* 0x0000000661407225 */ /* 0x000fe200078e0040 */
[----:B------:R-:W-:-:S03]  /*2440*/  LOP3.LUT R10, R63, 0xfffffff8, RZ, 0xc0, !PT ;  /* 0xfffffff83f0a7812 */ /* 0x000fc600078ec0ff */
[----:B------:R-:W-:Y:S01]  /*2450*/  IMAD.IADD R32, R34, 0x1, -R32 ;  /* 0x0000000122207824 */ /* 0x000fe200078e0a20 */
[----:B------:R-:W-:Y:S01]  /*2460*/  SHF.L.U64.HI R89, R4, 0x7, R5 ;  /* 0x0000000704597819 */ /* 0x000fe20000010205 */
[----:B------:R-:W-:Y:S01]  /*2470*/  IMAD.IADD R85, R85, 0x1, R28 ;  /* 0x0000000155557824 */ /* 0x000fe200078e021c */
[C---:B------:R-:W-:Y:S01]  /*2480*/  SHF.L.U64.HI R90, R6.reuse, 0x7, R7 ;  /* 0x00000007065a7819 */ /* 0x040fe20000010207 */
[----:B------:R-:W-:Y:S01]  /*2490*/  IMAD.SHL.U32 R5, R6, 0x80, RZ ;  /* 0x0000008006057824 */ /* 0x000fe200078e00ff */
[----:B------:R-:W-:Y:S01]  /*24a0*/  IADD3 R102, R31, 0x8, RZ ;  /* 0x000000081f667810 */ /* 0x000fe20007ffe0ff */
[----:B------:R-:W-:Y:S01]  /*24b0*/  IMAD R7, R32, 0xc0, R140 ;  /* 0x000000c020077824 */ /* 0x000fe200078e028c */
[----:B------:R-:W-:Y:S01]  /*24c0*/  IADD3 R83, R67, R75, RZ ;  /* 0x0000004b43537210 */ /* 0x000fe20007ffe0ff */
[----:B------:R-:W-:Y:S01]  /*24d0*/  IMAD.SHL.U32 R99, R99, 0x2, RZ ;  /* 0x0000000263637824 */ /* 0x000fe200078e00ff */
[----:B------:R-:W-:Y:S01]  /*24e0*/  IADD3 R94, R14, R94, R151 ;  /* 0x0000005e0e5e7210 */ /* 0x000fe20007ffe097 */
[----:B------:R-:W-:Y:S01]  /*24f0*/  IMAD.IADD R75, R75, 0x1, R65 ;  /* 0x000000014b4b7824 */ /* 0x000fe200078e0241 */
[----:B------:R-:W-:-:S02]  /*2500*/  SHF.L.U32 R4, R4, 0x7, RZ ;  /* 0x0000000704047819 */ /* 0x000fc400000006ff */
[----:B------:R-:W-:Y:S02]  /*2510*/  SHF.R.S32.HI R6, RZ, 0x1f, R30 ;  /* 0x0000001fff067819 */ /* 0x000fe4000001141e */
[----:B------:R-:W-:Y:S02]  /*2520*/  SHF.R.S32.HI R93, RZ, 0x1f, R8 ;  /* 0x0000001fff5d7819 */ /* 0x000fe40000011408 */
[----:B------:R-:W-:Y:S02]  /*2530*/  SHF.R.S32.HI R92, RZ, 0x1f, R9 ;  /* 0x0000001fff5c7819 */ /* 0x000fe40000011409 */
[----:B------:R-:W-:Y:S01]  /*2540*/  SHF.R.S32.HI R91, RZ, 0x1f, R10 ;  /* 0x0000001fff5b7819 */ /* 0x000fe2000001140a */
[----:B------:R-:W-:Y:S01]  /*2550*/  @!P6 BAR.SYNC.DEFER_BLOCKING 0x9, 0x100 ;  /* 0x024400000000eb1d */ /* 0x000fe20000010000 */
[----:B---3--:R-:W-:-:S13]  /*2560*/  LOP3.LUT P1, RZ, R33, 0x2, RZ, 0xc0, !PT ;  /* 0x0000000221ff7812 */ /* 0x008fda000782c0ff */
[----:B------:R-:W-:Y:S02]  /*2570*/  @P1 LOP3.LUT R23, R23, 0x4, RZ, 0xfc, !PT ;  /* 0x0000000417171812 */ /* 0x000fe400078efcff */
[----:B------:R-:W-:-:S04]  /*2580*/  ISETP.GE.AND P1, PT, R136, UR4, PT ;  /* 0x0000000488007c0c */ /* 0x000fc8000bf26270 */
[----:B------:R-:W-:-:S04]  /*2590*/  SEL R20, RZ, 0x20, P1 ;  /* 0x00000020ff147807 */ /* 0x000fc80000800000 */
[C---:B------:R-:W-:Y:S02]  /*25a0*/  LOP3.LUT R20, R21.reuse, R20, RZ, 0xfc, !PT ;  /* 0x0000001415147212 */ /* 0x040fe400078efcff */
[----:B------:R-:W-:Y:S02]  /*25b0*/  SHF.R.S32.HI R88, RZ, 0x1f, R25 ;  /* 0x0000001fff587819 */ /* 0x000fe40000011419 */
[----:B------:R-:W-:Y:S02]  /*25c0*/  LOP3.LUT R21, R21, 0x1, RZ, 0xc0, !PT ;  /* 0x0000000115157812 */ /* 0x000fe400078ec0ff */
[C---:B------:R-:W-:Y:S02]  /*25d0*/  LOP3.LUT R28, R20.reuse, 0x2, RZ, 0xc0, !PT ;  /* 0x00000002141c7812 */ /* 0x040fe400078ec0ff */
[----:B------:R-:W-:-:S07]  /*25e0*/  LOP3.LUT R31, R20, 0x4, RZ, 0xc0, !PT ;  /* 0x00000004141f7812 */ /* 0x000fce00078ec0ff */
.L_x_10466:
[----:B--2---:R-:W2:Y:S01]  /*25f0*/  LDL R35, [R1+0x7c] ;  /* 0x00007c0001237983 */ /* 0x004ea20000100800 */
[----:B------:R-:W0:Y:S03]  /*2600*/  LDC R77, c[0x0][0x430] ;  /* 0x00010c00ff4d7b82 */ /* 0x000e260000000800 */
[----:B---3--:R-:W3:Y:S01]  /*2610*/  LDL R37, [R1+0x78] ;  /* 0x0000780001257983 */ /* 0x008ee20000100800 */
[----:B------:R-:W-:-:S04]  /*2620*/  VIADD R26, R26, 0xffffffff ;  /* 0xffffffff1a1a7836 */ /* 0x000fc80000000000 */
[----:B------:R-:W-:Y:S01]  /*2630*/  IMAD R12, R26, 0x80, R7 ;  /* 0x000000801a0c7824 */ /* 0x000fe200078e0207 */
[----:B-1----:R-:W1:Y:S04]  /*2640*/  LDC R98, c[0x0][0x3f4] ;  /* 0x0000fd00ff627b82 */ /* 0x002e680000000800 */
[----:B------:R-:W-:Y:S02]  /*2650*/  ISETP.GE.AND P1, PT, R12, R24, PT ;  /* 0x000000180c00720c */ /* 0x000fe40003f26270 */
[----:B0-----:R-:W-:Y:S02]  /*2660*/  ISETP.NE.AND P2, PT, R77, 0x1, PT ;  /* 0x000000014d00780c */ /* 0x001fe40003f45270 */
[----:B------:R-:W-:-:S11]  /*2670*/  ISETP.GT.OR P1, PT, R7, 0x7f, P1 ;  /* 0x0000007f0700780c */ /* 0x000fd60000f24670 */
[----:B------:R-:W0:Y:S08]  /*2680*/  @P2 LDC R11, c[0x0][0x434] ;  /* 0x00010d00ff0b2b82 */ /* 0x000e300000000800 */
[----:B------:R-:W4:Y:S08]  /*2690*/  @P2 LDC R34, c[0x0][0x438] ;  /* 0x00010e00ff222b82 */ /* 0x000f300000000800 */
[----:B------:R-:W1:Y:S01]  /*26a0*/  @!P1 LDC.64 R14, c[0x0][0x428] ;  /* 0x00010a00ff0e9b82 */ /* 0x000e620000000a00 */
[----:B------:R-:W-:-:S07]  /*26b0*/  IADD3 R36, R85, R12, RZ ;  /* 0x0000000c55247210 */ /* 0x000fce0007ffe0ff */
[----:B------:R-:W1:Y:S01]  /*26c0*/  @!P1 LDC.64 R12, c[0x0][0x418] ;  /* 0x00010600ff0c9b82 */ /* 0x000e620000000a00 */
[----:B0-----:R-:W-:-:S04]  /*26d0*/  @P2 IMAD.HI.U32 R11, R36, R11, RZ ;  /* 0x0000000b240b2227 */ /* 0x001fc800078e00ff */
[----:B------:R-:W-:Y:S01]  /*26e0*/  IMAD.MOV.U32 R32, RZ, RZ, R36 ;  /* 0x000000ffff207224 */ /* 0x000fe200078e0024 */
[----:B----4-:R-:W-:-:S04]  /*26f0*/  @P2 SHF.R.U32.HI R32, RZ, R34, R11 ;  /* 0x00000022ff202219 */ /* 0x010fc8000001160b */
[----:B------:R-:W-:Y:S01]  /*2700*/  @!P1 SHF.R.S32.HI R33, RZ, 0x1f, R32 ;  /* 0x0000001fff219819 */ /* 0x000fe20000011420 */
[----:B-1----:R-:W-:-:S04]  /*2710*/  @!P1 IMAD R34, R88, R14, RZ ;  /* 0x0000000e58229224 */ /* 0x002fc800078e02ff */
[C---:B------:R-:W-:Y:S02]  /*2720*/  @!P1 IMAD R11, R25.reuse, R15, R34 ;  /* 0x0000000f190b9224 */ /* 0x040fe400078e0222 */
[----:B------:R-:W-:-:S04]  /*2730*/  @!P1 IMAD.WIDE.U32 R14, R25, R14, R32 ;  /* 0x0000000e190e9225 */ /* 0x000fc800078e0020 */
[----:B------:R-:W-:Y:S01]  /*2740*/  @!P1 IMAD.IADD R11, R15, 0x1, R11 ;  /* 0x000000010f0b9824 */ /* 0x000fe200078e020b */
[----:B------:R-:W-:-:S04]  /*2750*/  @!P1 LEA R12, P2, R14, R12, 0x2 ;  /* 0x0000000c0e0c9211 */ /* 0x000fc800078410ff */
[----:B------:R-:W-:Y:S02]  /*2760*/  @!P1 LEA.HI.X R13, R14, R13, R11, 0x2, P2 ;  /* 0x0000000d0e0d9211 */ /* 0x000fe400010f140b */
[----:B------:R-:W-:Y:S01]  /*2770*/  ISETP.GE.AND P2, PT, R98, 0x1, PT ;  /* 0x000000016200780c */ /* 0x000fe20003f46270 */
[----:B------:R-:W-:Y:S01]  /*2780*/  IMAD.MOV.U32 R76, RZ, RZ, RZ ;  /* 0x000000ffff4c7224 */ /* 0x000fe200078e00ff */
[----:B------:R-:W-:Y:S01]  /*2790*/  IADD3 R32, -R32, RZ, RZ ;  /* 0x000000ff20207210 */ /* 0x000fe20007ffe1ff */
[----:B------:R-:W-:Y:S05]  /*27a0*/  YIELD ;  /* 0x0000000000007946 */ /* 0x000fea0003800000 */
[----:B------:R-:W-:Y:S01]  /*27b0*/  BSSY B0, `(.L_x_10408) ;  /* 0x0000414000007945 */ /* 0x000fe20003800000 */
[----:B------:R0:W5:Y:S01]  /*27c0*/  @!P1 LDG.E R76, desc[UR42][R12.64] ;  /* 0x0000002a0c4c9981 */ /* 0x000162000c1e1900 */
[----:B------:R-:W-:Y:S01]  /*27d0*/  IMAD R77, R77, R32, R36 ;  /* 0x000000204d4d7224 */ /* 0x000fe200078e0224 */
[----:B------:R-:W-:-:S02]  /*27e0*/  ISETP.GT.AND P1, PT, R26, R74, PT ;  /* 0x0000004a1a00720c */ /* 0x000fc40003f24270 */
[----:B--2---:R-:W-:Y:S01]  /*27f0*/  LOP3.LUT P3, RZ, R35, 0x2, RZ, 0xc0, !PT ;  /* 0x0000000223ff7812 */ /* 0x004fe2000786c0ff */
[----:B---3--:R-:W-:-:S04]  /*2800*/  IMAD R62, R18, 0x3000, R37 ;  /* 0x00003000123e7824 */ /* 0x008fc800078e0225 */
[----:B------:R-:W-:-:S08]  /*2810*/  VIADD R14, R62, 0x10 ;  /* 0x000000103e0e7836 */ /* 0x000fd00000000000 */
[C---:B------:R-:W-:Y:S02]  /*2820*/  @P3 VIADD R14, R62.reuse, 0xfffffff0 ;  /* 0xfffffff03e0e3836 */ /* 0x040fe40000000000 */
[----:B------:R-:W-:-:S03]  /*2830*/  IMAD R62, R62, 0x2, R27 ;  /* 0x000000023e3e7824 */ /* 0x000fc600078e021b */
[----:B------:R-:W-:Y:S01]  /*2840*/  LEA R61, R14, R27, 0x1 ;  /* 0x0000001b0e3d7211 */ /* 0x000fe200078e08ff */
[----:B0-----:R-:W-:Y:S06]  /*2850*/  @!P2 BRA `(.L_x_10409) ;  /* 0x0000003800f4a947 */ /* 0x001fec0003800000 */
[----:B------:R-:W-:Y:S01]  /*2860*/  SHF.R.S32.HI R78, RZ, 0x1f, R77 ;  /* 0x0000001fff4e7819 */ /* 0x000fe2000001144d */
[----:B------:R-:W-:Y:S01]  /*2870*/  ULDC.64 UR4, c[0x0][0x300] ;  /* 0x0000c00000047ab9 */ /* 0x000fe20000000a00 */
[----:B-----5:R-:W-:Y:S01]  /*2880*/  SHF.R.S32.HI R79, RZ, 0x1f, R76 ;  /* 0x0000001fff4f7819 */ /* 0x020fe2000001144c */
[----:B------:R-:W-:-:S04]  /*2890*/  IMAD.WIDE.U32 R12, R77, UR4, RZ ;  /* 0x000000044d0c7c25 */ /* 0x000fc8000f8e00ff */
[----:B------:R-:W-:Y:S02]  /*28a0*/  IMAD R14, R78, UR4, RZ ;  /* 0x000000044e0e7c24 */ /* 0x000fe4000f8e02ff */
[----:B------:R-:W-:Y:S02]  /*28b0*/  IMAD R80, R26, -0x80, R24 ;  /* 0xffffff801a507824 */ /* 0x000fe400078e0218 */
[----:B------:R-:W-:Y:S01]  /*28c0*/  IMAD R11, R77, UR5, R14 ;  /* 0x000000054d0b7c24 */ /* 0x000fe2000f8e020e */
[----:B------:R-:W-:Y:S01]  /*28d0*/  ULDC.64 UR4, c[0x0][0x310] ;  /* 0x0000c40000047ab9 */ /* 0x000fe20000000a00 */
[----:B------:R-:W-:Y:S01]  /*28e0*/  IMAD R14, R90, R26, RZ ;  /* 0x0000001a5a0e7224 */ /* 0x000fe200078e02ff */
[----:B------:R-:W-:Y:S01]  /*28f0*/  VIMNMX R80, R80, 0x80, PT ;  /* 0x0000008050507848 */ /* 0x000fe20003fe0100 */
[----:B------:R-:W-:Y:S02]  /*2900*/  IMAD R15, R79, UR4, RZ ;  /* 0x000000044f0f7c24 */ /* 0x000fe4000f8e02ff */
[----:B------:R-:W-:-:S02]  /*2910*/  IMAD.IADD R13, R13, 0x1, R11 ;  /* 0x000000010d0d7824 */ /* 0x000fc400078e020b */
[C---:B------:R-:W-:Y:S02]  /*2920*/  IMAD R15, R76.reuse, UR5, R15 ;  /* 0x000000054c0f7c24 */ /* 0x040fe4000f8e020f */
[----:B------:R-:W-:Y:S01]  /*2930*/  IMAD.WIDE.U32 R12, R76, UR4, R12 ;  /* 0x000000044c0c7c25 */ /* 0x000fe2000f8e000c */
[----:B------:R-:W-:-:S03]  /*2940*/  ULDC.64 UR4, c[0x0][0x308] ;  /* 0x0000c20000047ab9 */ /* 0x000fc60000000a00 */
[----:B------:R-:W-:Y:S02]  /*2950*/  IMAD R11, R6, UR4, RZ ;  /* 0x00000004060b7c24 */ /* 0x000fe4000f8e02ff */
[----:B------:R-:W-:Y:S02]  /*2960*/  IMAD.IADD R13, R13, 0x1, R15 ;  /* 0x000000010d0d7824 */ /* 0x000fe400078e020f */
[C---:B------:R-:W-:Y:S01]  /*2970*/  IMAD R57, R30.reuse, UR5, R11 ;  /* 0x000000051e397c24 */ /* 0x040fe2000f8e020b */
[----:B------:R-:W-:Y:S01]  /*2980*/  SHF.R.S32.HI R11, RZ, 0x1f, R26 ;  /* 0x0000001fff0b7819 */ /* 0x000fe2000001141a */
[----:B------:R-:W-:Y:S01]  /*2990*/  IMAD.WIDE.U32 R12, R30, UR4, R12 ;  /* 0x000000041e0c7c25 */ /* 0x000fe2000f8e000c */
[----:B------:R-:W-:-:S03]  /*29a0*/  ULDC.64 UR4, c[0x0][0x2e8] ;  /* 0x0000ba0000047ab9 */ /* 0x000fc60000000a00 */
[----:B------:R-:W-:Y:S01]  /*29b0*/  IMAD.IADD R57, R13, 0x1, R57 ;  /* 0x000000010d397824 */ /* 0x000fe200078e0239 */
[C---:B------:R-:W-:Y:S01]  /*29c0*/  LEA R56, P2, R12.reuse, UR4, 0x1 ;  /* 0x000000040c387c11 */ /* 0x040fe2000f8408ff */
[----:B------:R-:W-:Y:S01]  /*29d0*/  ULDC.U8 UR4, c[0x0][0x410] ;  /* 0x0001040000047ab9 */ /* 0x000fe20000000000 */
[----:B------:R-:W-:Y:S02]  /*29e0*/  IMAD R15, R89, R26, RZ ;  /* 0x0000001a590f7224 */ /* 0x000fe400078e02ff */
[----:B------:R-:W-:Y:S01]  /*29f0*/  LEA.HI.X R57, R12, UR5, R57, 0x1, P2 ;  /* 0x000000050c397c11 */ /* 0x000fe200090f0c39 */
[C---:B------:R-:W-:Y:S01]  /*2a00*/  IMAD R33, R11.reuse, R5, R14 ;  /* 0x000000050b217224 */ /* 0x040fe200078e020e */
[----:B------:R-:W-:Y:S01]  /*2a10*/  ISETP.NE.AND P2, PT, RZ, UR4, PT ;  /* 0x00000004ff007c0c */ /* 0x000fe2000bf45270 */
[----:B------:R-:W-:Y:S02]  /*2a20*/  IMAD R35, R11, R4, R15 ;  /* 0x000000040b237224 */ /* 0x000fe400078e020f */
[----:B------:R-:W-:-:S04]  /*2a30*/  IMAD.WIDE.U32 R14, R5, R26, RZ ;  /* 0x0000001a050e7225 */ /* 0x000fc800078e00ff */
[----:B------:R-:W-:Y:S01]  /*2a40*/  IMAD.WIDE.U32 R12, R4, R26, RZ ;  /* 0x0000001a040c7225 */ /* 0x000fe200078e00ff */
[----:B------:R-:W-:-:S03]  /*2a50*/  IADD3 R11, R15, R33, RZ ;  /* 0x000000210f0b7210 */ /* 0x000fc60007ffe0ff */
[----:B------:R-:W-:Y:S02]  /*2a60*/  IMAD.IADD R58, R13, 0x1, R35 ;  /* 0x000000010d3a7824 */ /* 0x000fe400078e0223 */
[----:B------:R-:W-:Y:S05]  /*2a70*/  @!P2 BRA `(.L_x_10410) ;  /* 0x0000001c0014a947 */ /* 0x000fea0003800000 */
        /* <DEDUP_REMOVED lines=14> */
[----:B------:R-:W-:Y:S06]  /*2b60*/  @P3 BRA `(.L_x_10412) ;  /* 0x0000000000b43947 */ /* 0x000fec0003800000 */
[----:B------:R-:W2:Y:S04]  /*2b70*/  LDL R87, [R1+0x4c] ;  /* 0x00004c0001577983 */ /* 0x000ea80000100800 */
[----:B------:R-:W3:Y:S04]  /*2b80*/  LDL R86, [R1+0x24] ;  /* 0x0000240001567983 */ /* 0x000ee80000100800 */
[----:B------:R-:W4:Y:S04]  /*2b90*/  LDL R81, [R1+0x48] ;  /* 0x0000480001517983 */ /* 0x000f280000100800 */
[----:B------:R-:W4:Y:S04]  /*2ba0*/  LDL R60, [R1+0x50] ;  /* 0x00005000013c7983 */ /* 0x000f280000100800 */
[----:B------:R-:W4:Y:S01]  /*2bb0*/  LDL R59, [R1+0x54] ;  /* 0x00005400013b7983 */ /* 0x000f220000100800 */
[----:B------:R-:W-:Y:S01]  /*2bc0*/  IADD3 R14, P2, R64, R14, RZ ;  /* 0x0000000e400e7210 */ /* 0x000fe20007f5e0ff */
[----:B------:R-:W-:Y:S01]  /*2bd0*/  ULDC.64 UR4, c[0x0][0x3e8] ;  /* 0x0000fa0000047ab9 */ /* 0x000fe20000000a00 */
[----:B------:R-:W-:-:S02]  /*2be0*/  CS2R R52, SRZ ;  /* 0x0000000000347805 */ /* 0x000fc4000001ff00 */
[----:B------:R-:W-:Y:S01]  /*2bf0*/  CS2R R54, SRZ ;  /* 0x0000000000367805 */ /* 0x000fe2000001ff00 */
[----:B------:R-:W-:Y:S01]  /*2c00*/  IMAD.X R13, R11, 0x1, R75, P2 ;  /* 0x000000010b0d7824 */ /* 0x000fe200010e064b */
[----:B------:R-:W-:-:S05]  /*2c10*/  IADD3 R11, P2, R68, R12, RZ ;  /* 0x0000000c440b7210 */ /* 0x000fca0007f5e0ff */
[----:B------:R-:W-:Y:S01]  /*2c20*/  IMAD.X R58, R58, 0x1, R82, P2 ;  /* 0x000000013a3a7824 */ /* 0x000fe200010e0652 */
        /* <DEDUP_REMOVED lines=19> */
[----:B------:R0:W5:Y:S04]  /*2d60*/  @!P2 LDG.E.64 R48, desc[UR42][R12.64+0x10] ;  /* 0x0000102a0c30a981 */ /* 0x000168000c1e1b00 */
[----:B------:R0:W5:Y:S01]  /*2d70*/  @!P2 LDG.E.64 R50, desc[UR42][R14.64+0x10] ;  /* 0x0000102a0e32a981 */ /* 0x000162000c1e1b00 */
[----:B---3--:R-:W-:-:S13]  /*2d80*/  ISETP.GE.AND P2, PT, R86, R98, PT ;  /* 0x000000625600720c */ /* 0x008fda0003f46270 */
[----:B------:R0:W5:Y:S04]  /*2d90*/  @!P2 LDG.E.64 R44, desc[UR42][R12.64+0x20] ;  /* 0x0000202a0c2ca981 */ /* 0x000168000c1e1b00 */
[----:B------:R0:W5:Y:S01]  /*2da0*/  @!P2 LDG.E.64 R46, desc[UR42][R14.64+0x20] ;  /* 0x0000202a0e2ea981 */ /* 0x000162000c1e1b00 */
[----:B----4-:R-:W-:-:S13]  /*2db0*/  ISETP.GE.AND P2, PT, R81, R98, PT ;  /* 0x000000625100720c */ /* 0x010fda0003f46270 */
[----:B------:R0:W5:Y:S04]  /*2dc0*/  @!P2 LDG.E.64 R40, desc[UR42][R12.64+0x30] ;  /* 0x0000302a0c28a981 */ /* 0x000168000c1e1b00 */
[----:B------:R0:W5:Y:S01]  /*2dd0*/  @!P2 LDG.E.64 R42, desc[UR42][R14.64+0x30] ;  /* 0x0000302a0e2aa981 */ /* 0x000162000c1e1b00 */
[----:B------:R-:W-:-:S13]  /*2de0*/  ISETP.GE.AND P2, PT, R60, R98, PT ;  /* 0x000000623c00720c */ /* 0x000fda0003f46270 */
[----:B------:R0:W5:Y:S04]  /*2df0*/  @!P2 LDG.E.64 R36, desc[UR42][R12.64+0x40] ;  /* 0x0000402a0c24a981 */ /* 0x000168000c1e1b00 */
[----:B------:R0:W5:Y:S01]  /*2e00*/  @!P2 LDG.E.64 R38, desc[UR42][R14.64+0x40] ;  /* 0x0000402a0e26a981 */ /* 0x000162000c1e1b00 */
[----:B------:R-:W-:-:S13]  /*2e10*/  ISETP.GE.AND P2, PT, R59, R98, PT ;  /* 0x000000623b00720c */ /* 0x000fda0003f46270 */
[----:B------:R0:W5:Y:S04]  /*2e20*/  @!P2 LDG.E.64 R32, desc[UR42][R12.64+0x50] ;  /* 0x0000502a0c20a981 */ /* 0x000168000c1e1b00 */
[----:B------:R0:W5:Y:S02]  /*2e30*/  @!P2 LDG.E.64 R34, desc[UR42][R14.64+0x50] ;  /* 0x0000502a0e22a981 */ /* 0x000164000c1e1b00 */
.L_x_10412:
[----:B------:R-:W-:Y:S05]  /*2e40*/  BSYNC B1 ;  /* 0x0000000000017941 */ /* 0x000fea0003800000 */
.L_x_10411:
[----:B-----5:R-:W-:Y:S01]  /*2e50*/  MOV R11, R32 ;  /* 0x00000020000b7202 */ /* 0x020fe20000000f00 */
[----:B0-----:R-:W-:Y:S01]  /*2e60*/  IMAD.MOV.U32 R12, RZ, RZ, R33 ;  /* 0x000000ffff0c7224 */ /* 0x001fe200078e0021 */
[----:B------:R-:W-:Y:S01]  /*2e70*/  UISETP.NE.AND UP0, UPT, UR39, 0x3, UPT ;  /* 0x000000032700788c */ /* 0x000fe2000bf05270 */
        /* <DEDUP_REMOVED lines=10> */
[----:B------:R-:W-:-:S04]  /*2f20*/  PLOP3.LUT P2, PT, PT, PT, UP0, 0x80, 0x0 ;  /* 0x000000000000781c */ /* 0x000fc80003f4f008 */
[----:B------:R-:W-:Y:S01]  /*2f30*/  PRMT R107, R12, 0x5410, R11 ;  /* 0x000054100c6b7816 */ /* 0x000fe2000000000b */
[----:B------:R-:W-:Y:S01]  /*2f40*/  IMAD.MOV.U32 R12, RZ, RZ, R49 ;  /* 0x000000ffff0c7224 */ /* 0x000fe200078e0031 */
[----:B------:R-:W-:-:S04]  /*2f50*/  MOV R11, R48 ;  /* 0x00000030000b7202 */ /* 0x000fc80000000f00 */
        /* <DEDUP_REMOVED lines=8> */
[----:B------:R-:W-:Y:S01]  /*2fe0*/  PRMT R59, R59, 0x5410, R12 ;  /* 0x000054103b3b7816 */ /* 0x000fe2000000000c */
[----:B------:R-:W-:Y:S01]  /*2ff0*/  IMAD.MOV.U32 R12, RZ, RZ, R38 ;  /* 0x000000ffff0c7224 */ /* 0x000fe200078e0026 */
[----:B------:R-:W-:Y:S01]  /*3000*/  PRMT R58, R11, 0x7610, R58 ;  /* 0x000076100b3a7816 */ /* 0x000fe2000000003a */
[----:B------:R-:W-:-:S05]  /*3010*/  IMAD.MOV.U32 R11, RZ, RZ, R39 ;  /* 0x000000ffff0b7224 */ /* 0x000fca00078e0027 */
[----:B------:R-:W-:Y:S01]  /*3020*/  PRMT R87, R12, 0x5410, R11 ;  /* 0x000054100c577816 */ /* 0x000fe2000000000b */
[----:B------:R-:W-:Y:S01]  /*3030*/  IMAD.MOV.U32 R11, RZ, RZ, R43 ;  /* 0x000000ffff0b7224 */ /* 0x000fe200078e002b */
[----:B------:R-:W-:-:S04]  /*3040*/  MOV R12, R42 ;  /* 0x0000002a000c7202 */ /* 0x000fc80000000f00 */
[----:B------:R-:W-:Y:S01]  /*3050*/  PRMT R105, R12, 0x5410, R11 ;  /* 0x000054100c697816 */ /* 0x000fe2000000000b */
[----:B------:R-:W-:Y:S02]  /*3060*/  IMAD.MOV.U32 R12, RZ, RZ, R47 ;  /* 0x000000ffff0c7224 */ /* 0x000fe400078e002f */
[----:B------:R-:W-:-:S03]  /*3070*/  IMAD.MOV.U32 R11, RZ, RZ, R46 ;  /* 0x000000ffff0b7224 */ /* 0x000fc600078e002e */
[----:B------:R-:W-:Y:S01]  /*3080*/  PRMT R108, R12, 0x7610, R108 ;  /* 0x000076100c6c7816 */ /* 0x000fe2000000006c */
[----:B------:R-:W-:Y:S01]  /*3090*/  IMAD.MOV.U32 R12, RZ, RZ, R51 ;  /* 0x000000ffff0c7224 */ /* 0x000fe200078e0033 */
[----:B------:R-:W-:Y:S02]  /*30a0*/  PRMT R110, R110, 0x5410, R11 ;  /* 0x000054106e6e7816 */ /* 0x000fe4000000000b */
[----:B------:R-:W-:-:S04]  /*30b0*/  MOV R11, R50 ;  /* 0x00000032000b7202 */ /* 0x000fc80000000f00 */
[----:B------:R-:W-:Y:S01]  /*30c0*/  PRMT R111, R11, 0x5410, R12 ;  /* 0x000054100b6f7816 */ /* 0x000fe2000000000c */
[----:B------:R-:W-:Y:S02]  /*30d0*/  IMAD.MOV.U32 R11, RZ, RZ, R54 ;  /* 0x000000ffff0b7224 */ /* 0x000fe400078e0036 */
[----:B------:R-:W-:-:S05]  /*30e0*/  IMAD.MOV.U32 R12, RZ, RZ, R55 ;  /* 0x000000ffff0c7224 */ /* 0x000fca00078e0037 */
[----:B------:R-:W-:Y:S01]  /*30f0*/  PRMT R112, R11, 0x5410, R12 ;  /* 0x000054100b707816 */ /* 0x000fe2000000000c */
[----:B------:R-:W-:Y:S06]  /*3100*/  @!P2 BRA `(.L_x_10413) ;  /* 0x000000000004a947 */ /* 0x000fec0003800000 */
[----:B------:R-:W-:Y:S01]  /*3110*/  BPT.TRAP 0x1 ;  /* 0x000000040000795c */ /* 0x000fe20000300000 */
.L_x_10413:
[----:B------:R-:W-:Y:S01]  /*3120*/  LEA R60, R18, R2, 0x3 ;  /* 0x00000002123c7211 */ /* 0x000fe200078e18ff */
[----:B------:R-:W-:Y:S01]  /*3130*/  BSSY B1, `(.L_x_10414) ;  /* 0x0000004000017945 */ /* 0x000fe20003800000 */
[----:B------:R-:W-:-:S04]  /*3140*/  SHF.L.U32 R81, R137, 0x1f, RZ ;  /* 0x0000001f89517819 */ /* 0x000fc800000006ff */
[----:B------:R-:W0:Y:S02]  /*3150*/  SYNCS.PHASECHK.TRANS64.TRYWAIT P4, [R60+URZ+0x2d890], R81 ;  /* 0x02d890513c0075a7 */ /* 0x000e24000808017f */
[----:B0-----:R-:W-:Y:S05]  /*3160*/  @!P4 BRA `(.L_x_10415) ;  /* 0x000001680074c947 */ /* 0x001fea0003800000 */
.L_x_10664:
[----:B------:R-:W-:Y:S05]  /*3170*/  BSYNC B1 ;  /* 0x0000000000017941 */ /* 0x000fea0003800000 */
.L_x_10414:
[----:B------:R-:W-:-:S03]  /*3180*/  UMOV UR4, 0xffffffff ;  /* 0xffffffff00047882 */ /* 0x000fc60000000000 */
[----:B------:R-:W-:Y:S05]  /*3190*/  BRA.DIV UR4, `(.L_x_10416) ;  /* 0x0000016a047c7947 */ /* 0x000fea000b800000 */
[----:B------:R-:W1:Y:S04]  /*31a0*/  SHFL.IDX PT, R57, R57, RZ, 0x1e1f ;  /* 0x001e1fff39397589 */ /* 0x000e6800000e0000 */
[----:B------:R-:W2:Y:S02]  /*31b0*/  SHFL.IDX PT, R56, R56, RZ, 0x1e1f ;  /* 0x001e1fff38387589 */ /* 0x000ea400000e0000 */
.L_x_10668:
[----:B------:R-:W-:Y:S05]  /*31c0*/  @P3 BRA `(.L_x_10417) ;  /* 0x0000003400c83947 */ /* 0x000fea0003800000 */
[----:B------:R-:W-:Y:S01]  /*31d0*/  ISETP.NE.AND P3, PT, R21, RZ, PT ;  /* 0x000000ff1500720c */ /* 0x000fe20003f65270 */
[----:B------:R-:W-:-:S12]  /*31e0*/  BSSY B1, `(.L_x_10418) ;  /* 0x0000036000017945 */ /* 0x000fd80003800000 */
[----:B------:R-:W-:Y:S05]  /*31f0*/  @!P3 BRA `(.L_x_10419) ;  /* 0x0000000000d0b947 */ /* 0x000fea0003800000 */
[----:B------:R3:W4:Y:S01]  /*3200*/  LDS.128 R12, [R62+0x15000] ;  /* 0x015000003e0c7984 */ /* 0x0007220000000c00 */
[----:B------:R-:W-:Y:S01]  /*3210*/  ISETP.GE.AND P3, PT, R138, R98, PT ;  /* 0x000000628a00720c */ /* 0x000fe20003f66270 */
[----:B------:R-:W-:-:S12]  /*3220*/  BSSY B2, `(.L_x_10420) ;  /* 0x000002e000027945 */ /* 0x000fd80003800000 */
[----:B---3--:R-:W-:Y:S05]  /*3230*/  @P3 BRA `(.L_x_10421) ;  /* 0x0000000000b03947 */ /* 0x008fea0003800000 */
[--C-:B------:R-:W-:Y:S02]  /*3240*/  SHF.R.U64 R11, R52, 0x10, R53.reuse ;  /* 0x00000010340b7819 */ /* 0x100fe40000001235 */
[----:B------:R-:W-:Y:S01]  /*3250*/  SHF.R.U32.HI R52, RZ, 0x10, R53 ;  /* 0x00000010ff347819 */ /* 0x000fe20000011635 */
[----:B----4-:R-:W-:Y:S01]  /*3260*/  IMAD.MOV.U32 R53, RZ, RZ, R13 ;  /* 0x000000ffff357224 */ /* 0x010fe200078e000d */
[--C-:B------:R-:W-:Y:S01]  /*3270*/  SHF.R.U64 R54, R54, 0x10, R55.reuse ;  /* 0x0000001036367819 */ /* 0x100fe20000001237 */
[----:B------:R-:W-:Y:S01]  /*3280*/  HADD2.F32 R11, -RZ, R11.H0_H0 ;  /* 0x2000000bff0b7230 */ /* 0x000fe20000004100 */
[----:B------:R-:W-:Y:S02]  /*3290*/  SHF.R.U32.HI R55, RZ, 0x10, R55 ;  /* 0x00000010ff377819 */ /* 0x000fe40000011637 */
[----:B------:R-:W-:Y:S02]  /*32a0*/  HADD2.F32 R104, -RZ, R53.H1_H1 ;  /* 0x30000035ff687230 */ /* 0x000fe40000004100 */
[----:B------:R-:W-:-:S02]  /*32b0*/  HADD2.F32 R13, -RZ, R54.H0_H0 ;  /* 0x20000036ff0d7230 */ /* 0x000fc40000004100 */
[----:B------:R-:W-:Y:S02]  /*32c0*/  HADD2.F32 R106, -RZ, R53.H0_H0 ;  /* 0x20000035ff6a7230 */ /* 0x000fe40000004100 */
[----:B------:R-:W-:Y:S02]  /*32d0*/  HADD2.F32 R55, -RZ, R55.H0_H0 ;  /* 0x20000037ff377230 */ /* 0x000fe40000004100 */
[-C--:B------:R-:W-:Y:S01]  /*32e0*/  FMUL.FTZ R53, R104, R13.reuse ;  /* 0x0000000d68357220 */ /* 0x080fe20000410000 */
[----:B------:R-:W-:-:S03]  /*32f0*/  FMUL.FTZ R13, R106, R13 ;  /* 0x0000000d6a0d7220 */ /* 0x000fc60000410000 */
[-C--:B------:R-:W-:Y:S01]  /*3300*/  FFMA.FTZ R54, R106, R11.reuse, -R53 ;  /* 0x0000000b6a367223 */ /* 0x080fe20000010835 */
[----:B------:R-:W-:Y:S02]  /*3310*/  HADD2.F32 R53, -RZ, R52.H0_H0 ;  /* 0x20000034ff357230 */ /* 0x000fe40000004100 */
[----:B------:R-:W-:Y:S01]  /*3320*/  FFMA.FTZ R11, R104, R11, R13 ;  /* 0x0000000b680b7223 */ /* 0x000fe2000001000d */
[--C-:B------:R-:W-:Y:S02]  /*3330*/  HADD2.F32 R104, -RZ, R15.reuse.H1_H1 ;  /* 0x3000000fff687230 */ /* 0x100fe40000004100 */
[----:B------:R-:W-:Y:S02]  /*3340*/  HADD2.F32 R52, -RZ, R15.H0_H0 ;  /* 0x2000000fff347230 */ /* 0x000fe40000004100 */
[----:B------:R-:W-:Y:S02]  /*3350*/  IMAD.MOV.U32 R106, RZ, RZ, R12 ;  /* 0x000000ffff6a7224 */ /* 0x000fe400078e000c */
[----:B------:R-:W-:Y:S01]  /*3360*/  FMUL.FTZ R13, R104, R55 ;  /* 0x00000037680d7220 */ /* 0x000fe20000410000 */
[----:B------:R-:W-:-:S02]  /*3370*/  HADD2.F32 R15, -RZ, R109.H1_H1 ;  /* 0x3000006dff0f7230 */ /* 0x000fc40000004100 */
[C---:B------:R-:W-:Y:S01]  /*3380*/  FMUL.FTZ R55, R52.reuse, R55 ;  /* 0x0000003734377220 */ /* 0x040fe20000410000 */
[----:B------:R-:W-:Y:S01]  /*3390*/  F2FP.F16.F32.PACK_AB R11, R11, R54 ;  /* 0x000000360b0b723e */ /* 0x000fe200000000ff */
[-C--:B------:R-:W-:Y:S01]  /*33a0*/  FFMA.FTZ R13, R52, R53.reuse, -R13 ;  /* 0x00000035340d7223 */ /* 0x080fe2000001080d */
[----:B------:R-:W-:Y:S02]  /*33b0*/  HADD2.F32 R12, -RZ, R106.H1_H1 ;  /* 0x3000006aff0c7230 */ /* 0x000fe40000004100 */
[----:B------:R-:W-:Y:S01]  /*33c0*/  FFMA.FTZ R104, R104, R53, R55 ;  /* 0x0000003568687223 */ /* 0x000fe20000010037 */
[----:B------:R-:W-:Y:S02]  /*33d0*/  HADD2.F32 R53, -RZ, R112.H0_H0 ;  /* 0x20000070ff357230 */ /* 0x000fe40000004100 */
[----:B------:R-:W-:Y:S02]  /*33e0*/  HADD2.F32 R106, -RZ, R106.H0_H0 ;  /* 0x2000006aff6a7230 */ /* 0x000fe40000004100 */
[----:B------:R-:W-:Y:S01]  /*33f0*/  F2FP.F16.F32.PACK_AB R104, R104, R13 ;  /* 0x0000000d6868723e */ /* 0x000fe200000000ff */
[----:B------:R-:W-:Y:S01]  /*3400*/  FMUL.FTZ R55, R12, R53 ;  /* 0x000000350c377220 */ /* 0x000fe20000410000 */
[----:B------:R-:W-:-:S02]  /*3410*/  IMAD.MOV.U32 R13, RZ, RZ, R11 ;  /* 0x000000ffff0d7224 */ /* 0x000fc400078e000b */
[C---:B------:R-:W-:Y:S01]  /*3420*/  FMUL.FTZ R53, R106.reuse, R53 ;  /* 0x000000356a357220 */ /* 0x040fe20000410000 */
[-C--:B------:R-:W-:Y:S01]  /*3430*/  FFMA.FTZ R52, R106, R15.reuse, -R55 ;  /* 0x0000000f6a347223 */ /* 0x080fe20000010837 */
[----:B------:R-:W-:Y:S02]  /*3440*/  HADD2.F32 R55, -RZ, R14.H0_H0 ;  /* 0x2000000eff377230 */ /* 0x000fe40000004100 */
[----:B------:R-:W-:Y:S01]  /*3450*/  FFMA.FTZ R15, R12, R15, R53 ;  /* 0x0000000f0c0f7223 */ /* 0x000fe20000010035 */
[----:B------:R-:W-:Y:S02]  /*3460*/  HADD2.F32 R12, -RZ, R112.H1_H1 ;  /* 0x30000070ff0c7230 */ /* 0x000fe40000004100 */
[----:B------:R-:W-:Y:S02]  /*3470*/  HADD2.F32 R53, -RZ, R14.H1_H1 ;  /* 0x3000000eff357230 */ /* 0x000fe40000004100 */
[----:B------:R-:W-:-:S03]  /*3480*/  HADD2.F32 R106, -RZ, R110.H0_H0 ;  /* 0x2000006eff6a7230 */ /* 0x000fc60000004100 */
[-C--:B------:R-:W-:Y:S01]  /*3490*/  FMUL.FTZ R14, R53, R12.reuse ;  /* 0x0000000c350e7220 */ /* 0x080fe20000410000 */
[----:B------:R-:W-:-:S03]  /*34a0*/  FMUL.FTZ R12, R55, R12 ;  /* 0x0000000c370c7220 */ /* 0x000fc60000410000 */
[-C--:B------:R-:W-:Y:S01]  /*34b0*/  FFMA.FTZ R14, R55, R106.reuse, -R14 ;  /* 0x0000006a370e7223 */ /* 0x080fe2000001080e */
[----:B------:R-:W-:Y:S01]  /*34c0*/  FFMA.FTZ R53, R53, R106, R12 ;  /* 0x0000006a35357223 */ /* 0x000fe2000001000c */
[----:B------:R-:W-:Y:S02]  /*34d0*/  F2FP.F16.F32.PACK_AB R12, R15, R52 ;  /* 0x000000340f0c723e */ /* 0x000fe400000000ff */
[----:B------:R-:W-:Y:S02]  /*34e0*/  MOV R15, R104 ;  /* 0x00000068000f7202 */ /* 0x000fe40000000f00 */
[----:B------:R-:W-:-:S07]  /*34f0*/  F2FP.F16.F32.PACK_AB R14, R53, R14 ;  /* 0x0000000e350e723e */ /* 0x000fce00000000ff */
.L_x_10421:
[----:B------:R-:W-:Y:S05]  /*3500*/  BSYNC B2 ;  /* 0x0000000000027941 */ /* 0x000fea0003800000 */
.L_x_10420:
[----:B--2---:R-:W-:-:S04]  /*3510*/  LEA R52, P3, R16, R56, 0x1 ;  /* 0x0000003810347211 */ /* 0x004fc800078608ff */
[----:B-1----:R-:W-:-:S05]  /*3520*/  LEA.HI.X R53, R16, R57, R17, 0x1, P3 ;  /* 0x0000003910357211 */ /* 0x002fca00018f0c11 */
[----:B----4-:R3:W-:Y:S04]  /*3530*/  ST.E.128 desc[UR42][R52.64], R12 ;  /* 0x0000000c34007985 */ /* 0x0107e8000c101d2a */
.L_x_10419:
[----:B------:R-:W-:Y:S05]  /*3540*/  BSYNC B1 ;  /* 0x0000000000017941 */ /* 0x000fea0003800000 */
.L_x_10418:
[----:B------:R-:W-:Y:S01]  /*3550*/  ISETP.NE.AND P3, PT, R28, RZ, PT ;  /* 0x000000ff1c00720c */ /* 0x000fe20003f65270 */
[----:B------:R-:W-:-:S12]  /*3560*/  BSSY B1, `(.L_x_10422) ;  /* 0x0000037000017945 */ /* 0x000fd80003800000 */
[----:B------:R-:W-:Y:S05]  /*3570*/  @!P3 BRA `(.L_x_10423) ;  /* 0x0000000000d4b947 */ /* 0x000fea0003800000 */
[----:B------:R-:W4:Y:S01]  /*3580*/  LDL R11, [R1+0x4c] ;  /* 0x00004c00010b7983 */ /* 0x000f220000100800 */
[----:B------:R-:W-:Y:S03]  /*3590*/  BSSY B2, `(.L_x_10424) ;  /* 0x000002e000027945 */ /* 0x000fe60003800000 */
[----:B---3--:R3:W0:Y:S01]  /*35a0*/  LDS.128 R12, [R61+0x15000] ;  /* 0x015000003d0c7984 */ /* 0x0086220000000c00 */
[----:B----4-:R-:W-:-:S13]  /*35b0*/  ISETP.GE.AND P3, PT, R11, R98, PT ;  /* 0x000000620b00720c */ /* 0x010fda0003f66270 */
[----:B0--3--:R-:W-:Y:S05]  /*35c0*/  @P3 BRA `(.L_x_10425) ;  /* 0x0000000000a83947 */ /* 0x009fea0003800000 */
[--C-:B------:R-:W-:Y:S01]  /*35d0*/  SHF.R.U64 R11, R48, 0x10, R49.reuse ;  /* 0x00000010300b7819 */ /* 0x100fe20000001231 */
[----:B------:R-:W-:Y:S01]  /*35e0*/  HADD2.F32 R53, -RZ, R111.H1_H1 ;  /* 0x3000006fff357230 */ /* 0x000fe20000004100 */
[----:B------:R-:W-:Y:S02]  /*35f0*/  SHF.R.U32.HI R48, RZ, 0x10, R49 ;  /* 0x00000010ff307819 */ /* 0x000fe40000011631 */
[--C-:B------:R-:W-:Y:S02]  /*3600*/  SHF.R.U64 R49, R50, 0x10, R51.reuse ;  /* 0x0000001032317819 */ /* 0x100fe40000001233 */
[----:B------:R-:W-:Y:S01]  /*3610*/  SHF.R.U32.HI R50, RZ, 0x10, R51 ;  /* 0x00000010ff327819 */ /* 0x000fe20000011633 */
[----:B------:R-:W-:Y:S02]  /*3620*/  IMAD.MOV.U32 R51, RZ, RZ, R13 ;  /* 0x000000ffff337224 */ /* 0x000fe400078e000d */
[----:B------:R-:W-:Y:S02]  /*3630*/  HADD2.F32 R13, -RZ, R49.H0_H0 ;  /* 0x20000031ff0d7230 */ /* 0x000fe40000004100 */
[----:B------:R-:W-:-:S02]  /*3640*/  HADD2.F32 R49, -RZ, R11.H0_H0 ;  /* 0x2000000bff317230 */ /* 0x000fc40000004100 */
[--C-:B------:R-:W-:Y:S02]  /*3650*/  HADD2.F32 R52, -RZ, R51.reuse.H1_H1 ;  /* 0x30000033ff347230 */ /* 0x100fe40000004100 */
[----:B------:R-:W-:Y:S02]  /*3660*/  HADD2.F32 R54, -RZ, R51.H0_H0 ;  /* 0x20000033ff367230 */ /* 0x000fe40000004100 */
[----:B------:R-:W-:Y:S02]  /*3670*/  HADD2.F32 R50, -RZ, R50.H0_H0 ;  /* 0x20000032ff327230 */ /* 0x000fe40000004100 */
[-C--:B------:R-:W-:Y:S01]  /*3680*/  FMUL.FTZ R11, R52, R13.reuse ;  /* 0x0000000d340b7220 */ /* 0x080fe20000410000 */
[----:B------:R-:W-:Y:S02]  /*3690*/  HADD2.F32 R48, -RZ, R48.H0_H0 ;  /* 0x20000030ff307230 */ /* 0x000fe40000004100 */
[----:B------:R-:W-:Y:S01]  /*36a0*/  FMUL.FTZ R13, R54, R13 ;  /* 0x0000000d360d7220 */ /* 0x000fe20000410000 */
[----:B------:R-:W-:-:S02]  /*36b0*/  HADD2.F32 R51, -RZ, R111.H0_H0 ;  /* 0x2000006fff337230 */ /* 0x000fc40000004100 */
[-C--:B------:R-:W-:Y:S01]  /*36c0*/  FFMA.FTZ R11, R54, R49.reuse, -R11 ;  /* 0x00000031360b7223 */ /* 0x080fe2000001080b */
[----:B------:R-:W-:Y:S01]  /*36d0*/  FFMA.FTZ R52, R52, R49, R13 ;  /* 0x0000003134347223 */ /* 0x000fe2000001000d */
[--C-:B------:R-:W-:Y:S02]  /*36e0*/  HADD2.F32 R13, -RZ, R15.reuse.H1_H1 ;  /* 0x3000000fff0d7230 */ /* 0x100fe40000004100 */
[----:B------:R-:W-:Y:S02]  /*36f0*/  HADD2.F32 R49, -RZ, R15.H0_H0 ;  /* 0x2000000fff317230 */ /* 0x000fe40000004100 */
[----:B------:R-:W-:Y:S01]  /*3700*/  F2FP.F16.F32.PACK_AB R11, R52, R11 ;  /* 0x0000000b340b723e */ /* 0x000fe200000000ff */
[-C--:B------:R-:W-:Y:S02]  /*3710*/  FMUL.FTZ R54, R13, R50.reuse ;  /* 0x000000320d367220 */ /* 0x080fe40000410000 */
[C---:B------:R-:W-:Y:S02]  /*3720*/  FMUL.FTZ R50, R49.reuse, R50 ;  /* 0x0000003231327220 */ /* 0x040fe40000410000 */
[----:B------:R-:W-:Y:S01]  /*3730*/  FFMA.FTZ R15, R49, R48, -R54 ;  /* 0x00000030310f7223 */ /* 0x000fe20000010836 */
[----:B------:R-:W-:-:S02]  /*3740*/  HADD2.F32 R49, -RZ, R108.H1_H1 ;  /* 0x3000006cff317230 */ /* 0x000fc40000004100 */
[----:B------:R-:W-:Y:S01]  /*3750*/  FFMA.FTZ R48, R13, R48, R50 ;  /* 0x000000300d307223 */ /* 0x000fe20000010032 */
[--C-:B------:R-:W-:Y:S02]  /*3760*/  HADD2.F32 R50, -RZ, R12.reuse.H0_H0 ;  /* 0x2000000cff327230 */ /* 0x100fe40000004100 */
[----:B------:R-:W-:Y:S02]  /*3770*/  HADD2.F32 R12, -RZ, R12.H1_H1 ;  /* 0x3000000cff0c7230 */ /* 0x000fe40000004100 */
[----:B------:R-:W-:-:S03]  /*3780*/  F2FP.F16.F32.PACK_AB R15, R48, R15 ;  /* 0x0000000f300f723e */ /* 0x000fc600000000ff */
        /* <DEDUP_REMOVED lines=9> */
[----:B------:R-:W-:Y:S01]  /*3820*/  FMUL.FTZ R53, R50, R53 ;  /* 0x0000003532357220 */ /* 0x000fe20000410000 */
[----:B------:R-:W-:-:S02]  /*3830*/  IMAD.MOV.U32 R13, RZ, RZ, R11 ;  /* 0x000000ffff0d7224 */ /* 0x000fc400078e000b */
[-C--:B------:R-:W-:Y:S01]  /*3840*/  FFMA.FTZ R51, R50, R49.reuse, -R51 ;  /* 0x0000003132337223 */ /* 0x080fe20000010833 */
[----:B------:R-:W-:-:S05]  /*3850*/  FFMA.FTZ R14, R14, R49, R53 ;  /* 0x000000310e0e7223 */ /* 0x000fca0000010035 */
[----:B------:R-:W-:-:S07]  /*3860*/  F2FP.F16.F32.PACK_AB R14, R14, R51 ;  /* 0x000000330e0e723e */ /* 0x000fce00000000ff */
.L_x_10425:
[----:B------:R-:W-:Y:S05]  /*3870*/  BSYNC B2 ;  /* 0x0000000000027941 */ /* 0x000fea0003800000 */
.L_x_10424:
[----:B--2---:R-:W-:Y:S01]  /*3880*/  MOV R48, R56 ;  /* 0x0000003800307202 */ /* 0x004fe20000000f00 */
[----:B------:R-:W-:Y:S02]  /*3890*/  IMAD.SHL.U32 R11, R155, 0x8, RZ ;  /* 0x000000089b0b7824 */ /* 0x000fe400078e00ff */
[----:B-1----:R-:W-:Y:S02]  /*38a0*/  IMAD.MOV.U32 R49, RZ, RZ, R57 ;  /* 0x000000ffff317224 */ /* 0x002fe400078e0039 */
[----:B------:R-:W-:-:S05]  /*38b0*/  IMAD.WIDE R48, R11, 0x2, R48 ;  /* 0x000000020b307825 */ /* 0x000fca00078e0230 */
[----:B------:R4:W-:Y:S02]  /*38c0*/  ST.E.128 desc[UR42][R48.64], R12 ;  /* 0x0000000c30007985 */ /* 0x0009e4000c101d2a */
.L_x_10423:
[----:B------:R-:W-:Y:S05]  /*38d0*/  BSYNC B1 ;  /* 0x0000000000017941 */ /* 0x000fea0003800000 */
.L_x_10422:
[----:B------:R-:W-:Y:S01]  /*38e0*/  ISETP.NE.AND P3, PT, R31, RZ, PT ;  /* 0x000000ff1f00720c */ /* 0x000fe20003f65270 */
[----:B------:R-:W-:-:S12]  /*38f0*/  BSSY B1, `(.L_x_10426) ;  /* 0x0000037000017945 */ /* 0x000fd80003800000 */
[----:B------:R-:W-:Y:S05]  /*3900*/  @!P3 BRA `(.L_x_10427) ;  /* 0x0000000000d4b947 */ /* 0x000fea0003800000 */
[----:B------:R-:W5:Y:S01]  /*3910*/  LDL R11, [R1+0x24] ;  /* 0x00002400010b7983 */ /* 0x000f620000100800 */
[----:B------:R-:W-:Y:S03]  /*3920*/  BSSY B2, `(.L_x_10428) ;  /* 0x000002e000027945 */ /* 0x000fe60003800000 */
[----:B---34-:R3:W4:Y:S01]  /*3930*/  LDS.128 R12, [R62+0x17000] ;  /* 0x017000003e0c7984 */ /* 0x0187220000000c00 */
[----:B-----5:R-:W-:-:S13]  /*3940*/  ISETP.GE.AND P3, PT, R11, R98, PT ;  /* 0x000000620b00720c */ /* 0x020fda0003f66270 */
[----:B---34-:R-:W-:Y:S05]  /*3950*/  @P3 BRA `(.L_x_10429) ;  /* 0x0000000000a83947 */ /* 0x018fea0003800000 */
[----:B------:R-:W-:Y:S01]  /*3960*/  SHF.R.U64 R48, R46, 0x10, R47 ;  /* 0x000000102e307819 */ /* 0x000fe2000000122f */
[--C-:B------:R-:W-:Y:S01]  /*3970*/  HADD2.F32 R11, -RZ, R13.reuse.H1_H1 ;  /* 0x3000000dff0b7230 */ /* 0x100fe20000004100 */
[----:B------:R-:W-:Y:S01]  /*3980*/  SHF.R.U64 R44, R44, 0x10, R45 ;  /* 0x000000102c2c7819 */ /* 0x000fe2000000122d */
[----:B------:R-:W-:Y:S02]  /*3990*/  HADD2.F32 R13, -RZ, R13.H0_H0 ;  /* 0x2000000dff0d7230 */ /* 0x000fe40000004100 */
[----:B------:R-:W-:Y:S02]  /*39a0*/  HADD2.F32 R48, -RZ, R48.H0_H0 ;  /* 0x20000030ff307230 */ /* 0x000fe40000004100 */
[----:B------:R-:W-:Y:S02]  /*39b0*/  HADD2.F32 R44, -RZ, R44.H0_H0 ;  /* 0x2000002cff2c7230 */ /* 0x000fe40000004100 */
[----:B------:R-:W-:Y:S02]  /*39c0*/  HADD2.F32 R110, -RZ, R110.H1_H1 ;  /* 0x3000006eff6e7230 */ /* 0x000fe40000004100 */
[-C--:B------:R-:W-:Y:S01]  /*39d0*/  FMUL.FTZ R46, R11, R48.reuse ;  /* 0x000000300b2e7220 */ /* 0x080fe20000410000 */
[----:B------:R-:W-:-:S03]  /*39e0*/  FMUL.FTZ R48, R13, R48 ;  /* 0x000000300d307220 */ /* 0x000fc60000410000 */
[-C--:B------:R-:W-:Y:S01]  /*39f0*/  FFMA.FTZ R46, R13, R44.reuse, -R46 ;  /* 0x0000002c0d2e7223 */ /* 0x080fe2000001082e */
[----:B------:R-:W-:Y:S01]  /*3a00*/  FFMA.FTZ R11, R11, R44, R48 ;  /* 0x0000002c0b0b7223 */ /* 0x000fe20000010030 */
[----:B------:R-:W-:Y:S01]  /*3a10*/  SHF.R.U32.HI R48, RZ, 0x10, R47 ;  /* 0x00000010ff307819 */ /* 0x000fe2000001162f */
[--C-:B------:R-:W-:Y:S01]  /*3a20*/  HADD2.F32 R13, -RZ, R15.reuse.H1_H1 ;  /* 0x3000000fff0d7230 */ /* 0x100fe20000004100 */
[----:B------:R-:W-:Y:S01]  /*3a30*/  SHF.R.U32.HI R44, RZ, 0x10, R45 ;  /* 0x00000010ff2c7819 */ /* 0x000fe2000001162d */
[----:B------:R-:W-:Y:S01]  /*3a40*/  HADD2.F32 R15, -RZ, R15.H0_H0 ;  /* 0x2000000fff0f7230 */ /* 0x000fe20000004100 */
[----:B------:R-:W-:Y:S01]  /*3a50*/  F2FP.F16.F32.PACK_AB R11, R11, R46 ;  /* 0x0000002e0b0b723e */ /* 0x000fe200000000ff */
[----:B------:R-:W-:Y:S02]  /*3a60*/  HADD2.F32 R48, -RZ, R48.H0_H0 ;  /* 0x20000030ff307230 */ /* 0x000fe40000004100 */
[----:B------:R-:W-:Y:S02]  /*3a70*/  HADD2.F32 R44, -RZ, R44.H0_H0 ;  /* 0x2000002cff2c7230 */ /* 0x000fe40000004100 */
[----:B------:R-:W-:-:S02]  /*3a80*/  HADD2.F32 R45, -RZ, R107.H1_H1 ;  /* 0x3000006bff2d7230 */ /* 0x000fc40000004100 */
[-C--:B------:R-:W-:Y:S01]  /*3a90*/  FMUL.FTZ R50, R13, R48.reuse ;  /* 0x000000300d327220 */ /* 0x080fe20000410000 */
[C---:B------:R-:W-:Y:S01]  /*3aa0*/  FMUL.FTZ R48, R15.reuse, R48 ;  /* 0x000000300f307220 */ /* 0x040fe20000410000 */
[----:B------:R-:W-:Y:S02]  /*3ab0*/  HADD2.F32 R107, -RZ, R107.H0_H0 ;  /* 0x2000006bff6b7230 */ /* 0x000fe40000004100 */
[-C--:B------:R-:W-:Y:S01]  /*3ac0*/  FFMA.FTZ R50, R15, R44.reuse, -R50 ;  /* 0x0000002c0f327223 */ /* 0x080fe20000010832 */
[----:B------:R-:W-:Y:S01]  /*3ad0*/  FFMA.FTZ R13, R13, R44, R48 ;  /* 0x0000002c0d0d7223 */ /* 0x000fe20000010030 */
[--C-:B------:R-:W-:Y:S02]  /*3ae0*/  HADD2.F32 R15, -RZ, R12.reuse.H1_H1 ;  /* 0x3000000cff0f7230 */ /* 0x100fe40000004100 */
[----:B------:R-:W-:Y:S02]  /*3af0*/  HADD2.F32 R44, -RZ, R12.H0_H0 ;  /* 0x2000000cff2c7230 */ /* 0x000fe40000004100 */
[----:B------:R-:W-:Y:S01]  /*3b00*/  F2FP.F16.F32.PACK_AB R50, R13, R50 ;  /* 0x000000320d32723e */ /* 0x000fe200000000ff */
[----:B------:R-:W-:Y:S01]  /*3b10*/  FMUL.FTZ R47, R15, R110 ;  /* 0x0000006e0f2f7220 */ /* 0x000fe20000410000 */
[----:B------:R-:W-:-:S02]  /*3b20*/  IMAD.MOV.U32 R13, RZ, RZ, R11 ;  /* 0x000000ffff0d7224 */ /* 0x000fc400078e000b */
[C---:B------:R-:W-:Y:S01]  /*3b30*/  FMUL.FTZ R110, R44.reuse, R110 ;  /* 0x0000006e2c6e7220 */ /* 0x040fe20000410000 */
[-C--:B------:R-:W-:Y:S01]  /*3b40*/  FFMA.FTZ R12, R44, R45.reuse, -R47 ;  /* 0x0000002d2c0c7223 */ /* 0x080fe2000001082f */
[--C-:B------:R-:W-:Y:S02]  /*3b50*/  HADD2.F32 R44, -RZ, R14.reuse.H0_H0 ;  /* 0x2000000eff2c7230 */ /* 0x100fe40000004100 */
[----:B------:R-:W-:Y:S01]  /*3b60*/  FFMA.FTZ R15, R15, R45, R110 ;  /* 0x0000002d0f0f7223 */ /* 0x000fe2000001006e */
[----:B------:R-:W-:Y:S02]  /*3b70*/  HADD2.F32 R14, -RZ, R14.H1_H1 ;  /* 0x3000000eff0e7230 */ /* 0x000fe40000004100 */
[----:B------:R-:W-:Y:S02]  /*3b80*/  HADD2.F32 R45, -RZ, R108.H0_H0 ;  /* 0x2000006cff2d7230 */ /* 0x000fe40000004100 */
[----:B------:R-:W-:Y:S01]  /*3b90*/  F2FP.F16.F32.PACK_AB R12, R15, R12 ;  /* 0x0000000c0f0c723e */ /* 0x000fe200000000ff */
[----:B------:R-:W-:-:S02]  /*3ba0*/  IMAD.MOV.U32 R15, RZ, RZ, R50 ;  /* 0x000000ffff0f7224 */ /* 0x000fc400078e0032 */
[-C--:B------:R-:W-:Y:S01]  /*3bb0*/  FMUL.FTZ R47, R14, R45.reuse ;  /* 0x0000002d0e2f7220 */ /* 0x080fe20000410000 */
[----:B------:R-:W-:-:S03]  /*3bc0*/  FMUL.FTZ R45, R44, R45 ;  /* 0x0000002d2c2d7220 */ /* 0x000fc60000410000 */
[-C--:B------:R-:W-:Y:S01]  /*3bd0*/  FFMA.FTZ R44, R44, R107.reuse, -R47 ;  /* 0x0000006b2c2c7223 */ /* 0x080fe2000001082f */
[----:B------:R-:W-:-:S05]  /*3be0*/  FFMA.FTZ R45, R14, R107, R45 ;  /* 0x0000006b0e2d7223 */ /* 0x000fca000001002d */
[----:B------:R-:W-:-:S07]  /*3bf0*/  F2FP.F16.F32.PACK_AB R14, R45, R44 ;  /* 0x0000002c2d0e723e */ /* 0x000fce00000000ff */
.L_x_10429:
[----:B------:R-:W-:Y:S05]  /*3c00*/  BSYNC B2 ;  /* 0x0000000000027941 */ /* 0x000fea0003800000 */
.L_x_10428:
[----:B------:R-:W-:Y:S01]  /*3c10*/  SHF.L.U32 R11, R156, 0x3, RZ ;  /* 0x000000039c0b7819 */ /* 0x000fe200000006ff */
[----:B--2---:R-:W-:Y:S02]  /*3c20*/  IMAD.MOV.U32 R44, RZ, RZ, R56 ;  /* 0x000000ffff2c7224 */ /* 0x004fe400078e0038 */
[----:B-1----:R-:W-:Y:S02]  /*3c30*/  IMAD.MOV.U32 R45, RZ, RZ, R57 ;  /* 0x000000ffff2d7224 */ /* 0x002fe400078e0039 */
[----:B------:R-:W-:-:S05]  /*3c40*/  IMAD.WIDE R44, R11, 0x2, R44 ;  /* 0x000000020b2c7825 */ /* 0x000fca00078e022c */
[----:B------:R1:W-:Y:S02]  /*3c50*/  ST.E.128 desc[UR42][R44.64], R12 ;  /* 0x0000000c2c007985 */ /* 0x0003e4000c101d2a */
.L_x_10427:
[----:B------:R-:W-:Y:S05]  /*3c60*/  BSYNC B1 ;  /* 0x0000000000017941 */ /* 0x000fea0003800000 */
.L_x_10426:
[----:B------:R-:W-:Y:S01]  /*3c70*/  LOP3.LUT P3, RZ, R20, 0x8, RZ, 0xc0, !PT ;  /* 0x0000000814ff7812 */ /* 0x000fe2000786c0ff */
[----:B------:R-:W-:-:S12]  /*3c80*/  BSSY B1, `(.L_x_10430) ;  /* 0x0000037000017945 */ /* 0x000fd80003800000 */
[----:B------:R-:W-:Y:S05]  /*3c90*/  @!P3 BRA `(.L_x_10431) ;  /* 0x0000000000d4b947 */ /* 0x000fea0003800000 */
[----:B-1-34-:R-:W3:Y:S04]  /*3ca0*/  LDL R12, [R1+0x20] ;  /* 0x00002000010c7983 */ /* 0x01aee80000100800 */
[----:B------:R-:W4:Y:S01]  /*3cb0*/  LDL R11, [R1+0x48] ;  /* 0x00004800010b7983 */ /* 0x000f220000100800 */
[C---:B--2---:R-:W-:Y:S01]  /*3cc0*/  LEA R44, P3, R22.reuse, R56, 0x1 ;  /* 0x00000038162c7211 */ /* 0x044fe200078608ff */
[----:B------:R-:W-:Y:S03]  /*3cd0*/  BSSY B2, `(.L_x_10432) ;  /* 0x0000030000027945 */ /* 0x000fe60003800000 */
[----:B---3--:R-:W-:Y:S02]  /*3ce0*/  LEA.HI.X R45, R22, R57, R12, 0x1, P3 ;  /* 0x00000039162d7211 */ /* 0x008fe400018f0c0c */
[----:B------:R1:W2:Y:S01]  /*3cf0*/  LDS.128 R12, [R61+0x17000] ;  /* 0x017000003d0c7984 */ /* 0x0002a20000000c00 */
[----:B----4-:R-:W-:-:S13]  /*3d00*/  ISETP.GE.AND P3, PT, R11, R98, PT ;  /* 0x000000620b00720c */ /* 0x010fda0003f66270 */
[----:B-1----:R-:W-:Y:S05]  /*3d10*/  @P3 BRA `(.L_x_10433) ;  /* 0x0000000000ac3947 */ /* 0x002fea0003800000 */
[----:B------:R-:W-:Y:S01]  /*3d20*/  SHF.R.U64 R42, R42, 0x10, R43 ;  /* 0x000000102a2a7819 */ /* 0x000fe2000000122b */
[--C-:B--2---:R-:W-:Y:S01]  /*3d30*/  HADD2.F32 R11, -RZ, R13.reuse.H1_H1 ;  /* 0x3000000dff0b7230 */ /* 0x104fe20000004100 */
[----:B------:R-:W-:Y:S01]  /*3d40*/  SHF.R.U64 R46, R40, 0x10, R41 ;  /* 0x00000010282e7819 */ /* 0x000fe20000001229 */
[----:B------:R-:W-:Y:S01]  /*3d50*/  HADD2.F32 R40, -RZ, R13.H0_H0 ;  /* 0x2000000dff287230 */ /* 0x000fe20000004100 */
[----:B------:R-:W-:Y:S01]  /*3d60*/  SHF.R.U32.HI R43, RZ, 0x10, R43 ;  /* 0x00000010ff2b7819 */ /* 0x000fe2000001162b */
[----:B------:R-:W-:Y:S02]  /*3d70*/  HADD2.F32 R42, -RZ, R42.H0_H0 ;  /* 0x2000002aff2a7230 */ /* 0x000fe40000004100 */
[----:B------:R-:W-:Y:S02]  /*3d80*/  HADD2.F32 R13, -RZ, R46.H0_H0 ;  /* 0x2000002eff0d7230 */ /* 0x000fe40000004100 */
[----:B------:R-:W-:Y:S02]  /*3d90*/  HADD2.F32 R43, -RZ, R43.H0_H0 ;  /* 0x2000002bff2b7230 */ /* 0x000fe40000004100 */
[-C--:B------:R-:W-:Y:S01]  /*3da0*/  FMUL.FTZ R47, R11, R42.reuse ;  /* 0x0000002a0b2f7220 */ /* 0x080fe20000410000 */
[----:B------:R-:W-:Y:S01]  /*3db0*/  FMUL.FTZ R42, R40, R42 ;  /* 0x0000002a282a7220 */ /* 0x000fe20000410000 */
[----:B------:R-:W-:-:S02]  /*3dc0*/  HADD2.F32 R46, -RZ, R105.H0_H0 ;  /* 0x20000069ff2e7230 */ /* 0x000fc40000004100 */
[-C--:B------:R-:W-:Y:S01]  /*3dd0*/  FFMA.FTZ R40, R40, R13.reuse, -R47 ;  /* 0x0000000d28287223 */ /* 0x080fe2000001082f */
[----:B------:R-:W-:Y:S01]  /*3de0*/  FFMA.FTZ R11, R11, R13, R42 ;  /* 0x0000000d0b0b7223 */ /* 0x000fe2000001002a */
[----:B------:R-:W-:Y:S01]  /*3df0*/  IMAD.MOV.U32 R13, RZ, RZ, R15 ;  /* 0x000000ffff0d7224 */ /* 0x000fe200078e000f */
[----:B------:R-:W-:Y:S01]  /*3e00*/  SHF.R.U32.HI R42, RZ, 0x10, R41 ;  /* 0x00000010ff2a7819 */ /* 0x000fe20000011629 */
[----:B------:R-:W-:Y:S01]  /*3e10*/  HADD2.F32 R47, -RZ, R14.H0_H0 ;  /* 0x2000000eff2f7230 */ /* 0x000fe20000004100 */
[----:B------:R-:W-:Y:S02]  /*3e20*/  MOV R41, R12 ;  /* 0x0000000c00297202 */ /* 0x000fe40000000f00 */
[--C-:B------:R-:W-:Y:S01]  /*3e30*/  HADD2.F32 R15, -RZ, R13.reuse.H1_H1 ;  /* 0x3000000dff0f7230 */ /* 0x100fe20000004100 */
[----:B------:R-:W-:Y:S01]  /*3e40*/  F2FP.F16.F32.PACK_AB R11, R11, R40 ;  /* 0x000000280b0b723e */ /* 0x000fe200000000ff */
[----:B------:R-:W-:Y:S02]  /*3e50*/  HADD2.F32 R12, -RZ, R13.H0_H0 ;  /* 0x2000000dff0c7230 */ /* 0x000fe40000004100 */
[----:B------:R-:W-:-:S02]  /*3e60*/  HADD2.F32 R42, -RZ, R42.H0_H0 ;  /* 0x2000002aff2a7230 */ /* 0x000fc40000004100 */
[CC--:B------:R-:W-:Y:S01]  /*3e70*/  FMUL.FTZ R13, R15.reuse, R43.reuse ;  /* 0x0000002b0f0d7220 */ /* 0x0c0fe20000410000 */
[C---:B------:R-:W-:Y:S01]  /*3e80*/  FMUL.FTZ R48, R12.reuse, R43 ;  /* 0x0000002b0c307220 */ /* 0x040fe20000410000 */
[--C-:B------:R-:W-:Y:S02]  /*3e90*/  HADD2.F32 R43, -RZ, R41.reuse.H0_H0 ;  /* 0x20000029ff2b7230 */ /* 0x100fe40000004100 */
[-C--:B------:R-:W-:Y:S01]  /*3ea0*/  FFMA.FTZ R12, R12, R42.reuse, -R13 ;  /* 0x0000002a0c0c7223 */ /* 0x080fe2000001080d */
[----:B------:R-:W-:Y:S02]  /*3eb0*/  HADD2.F32 R13, -RZ, R41.H1_H1 ;  /* 0x30000029ff0d7230 */ /* 0x000fe40000004100 */
[----:B------:R-:W-:Y:S01]  /*3ec0*/  FFMA.FTZ R15, R15, R42, R48 ;  /* 0x0000002a0f0f7223 */ /* 0x000fe20000010030 */
[----:B------:R-:W-:Y:S02]  /*3ed0*/  HADD2.F32 R42, -RZ, R103.H0_H0 ;  /* 0x20000067ff2a7230 */ /* 0x000fe40000004100 */
[----:B------:R-:W-:Y:S01]  /*3ee0*/  FMUL.FTZ R52, R43, R46 ;  /* 0x0000002e2b347220 */ /* 0x000fe20000410000 */
[----:B------:R-:W-:-:S02]  /*3ef0*/  HADD2.F32 R48, -RZ, R105.H1_H1 ;  /* 0x30000069ff307230 */ /* 0x000fc40000004100 */
[C---:B------:R-:W-:Y:S01]  /*3f00*/  FMUL.FTZ R50, R13.reuse, R46 ;  /* 0x0000002e0d327220 */ /* 0x040fe20000410000 */
[----:B------:R-:W-:Y:S02]  /*3f10*/  HADD2.F32 R41, -RZ, R14.H1_H1 ;  /* 0x3000000eff297230 */ /* 0x000fe40000004100 */
[-C--:B------:R-:W-:Y:S01]  /*3f20*/  FFMA.FTZ R13, R13, R42.reuse, R52 ;  /* 0x0000002a0d0d7223 */ /* 0x080fe20000010034 */
[----:B------:R-:W-:Y:S02]  /*3f30*/  HADD2.F32 R46, -RZ, R103.H1_H1 ;  /* 0x30000067ff2e7230 */ /* 0x000fe40000004100 */
[----:B------:R-:W-:Y:S01]  /*3f40*/  FFMA.FTZ R14, R43, R42, -R50 ;  /* 0x0000002a2b0e7223 */ /* 0x000fe20000010832 */
[----:B------:R-:W-:Y:S01]  /*3f50*/  F2FP.F16.F32.PACK_AB R15, R15, R12 ;  /* 0x0000000c0f0f723e */ /* 0x000fe200000000ff */
[-C--:B------:R-:W-:Y:S01]  /*3f60*/  FMUL.FTZ R50, R41, R48.reuse ;  /* 0x0000003029327220 */ /* 0x080fe20000410000 */
[----:B------:R-:W-:Y:S02]  /*3f70*/  FMUL.FTZ R48, R47, R48 ;  /* 0x000000302f307220 */ /* 0x000fe40000410000 */
[----:B------:R-:W-:Y:S01]  /*3f80*/  F2FP.F16.F32.PACK_AB R12, R13, R14 ;  /* 0x0000000e0d0c723e */ /* 0x000fe200000000ff */
[-C--:B------:R-:W-:Y:S01]  /*3f90*/  FFMA.FTZ R50, R47, R46.reuse, -R50 ;  /* 0x0000002e2f327223 */ /* 0x080fe20000010832 */
[----:B------:R-:W-:Y:S01]  /*3fa0*/  FFMA.FTZ R41, R41, R46, R48 ;  /* 0x0000002e29297223 */ /* 0x000fe20000010030 */
[----:B------:R-:W-:-:S04]  /*3fb0*/  IMAD.MOV.U32 R13, RZ, RZ, R11 ;  /* 0x000000ffff0d7224 */ /* 0x000fc800078e000b */
[----:B------:R-:W-:-:S07]  /*3fc0*/  F2FP.F16.F32.PACK_AB R14, R41, R50 ;  /* 0x00000032290e723e */ /* 0x000fce00000000ff */
.L_x_10433:
[----:B------:R-:W-:Y:S05]  /*3fd0*/  BSYNC B2 ;  /* 0x0000000000027941 */ /* 0x000fea0003800000 */
.L_x_10432:
[----:B--2---:R1:W-:Y:S02]  /*3fe0*/  ST.E.128 desc[UR42][R44.64], R12 ;  /* 0x0000000c2c007985 */ /* 0x0043e4000c101d2a */
.L_x_10431:
[----:B------:R-:W-:Y:S05]  /*3ff0*/  BSYNC B1 ;  /* 0x0000000000017941 */ /* 0x000fea0003800000 */
.L_x_10430:
        /* <DEDUP_REMOVED lines=11> */
[--C-:B------:R-:W-:Y:S02]  /*40b0*/  SHF.R.U64 R11, R38, 0x10, R39.reuse ;  /* 0x00000010260b7819 */ /* 0x100fe40000001227 */
[----:B------:R-:W-:Y:S02]  /*40c0*/  SHF.R.U32.HI R44, RZ, 0x10, R39 ;  /* 0x00000010ff2c7819 */ /* 0x000fe40000011627 */
[--C-:B------:R-:W-:Y:S01]  /*40d0*/  SHF.R.U64 R43, R36, 0x10, R37.reuse ;  /* 0x00000010242b7819 */ /* 0x100fe20000001225 */
[----:B--2---:R-:W-:Y:S01]  /*40e0*/  IMAD.MOV.U32 R36, RZ, RZ, R12 ;  /* 0x000000ffff247224 */ /* 0x004fe200078e000c */
[----:B------:R-:W-:Y:S01]  /*40f0*/  SHF.R.U32.HI R42, RZ, 0x10, R37 ;  /* 0x00000010ff2a7819 */ /* 0x000fe20000011625 */
[----:B------:R-:W-:Y:S02]  /*4100*/  HADD2.F32 R39, -RZ, R11.H0_H0 ;  /* 0x2000000bff277230 */ /* 0x000fe40000004100 */
[----:B------:R-:W-:Y:S02]  /*4110*/  HADD2.F32 R44, -RZ, R44.H0_H0 ;  /* 0x2000002cff2c7230 */ /* 0x000fe40000004100 */
[----:B------:R-:W-:-:S02]  /*4120*/  HADD2.F32 R12, -RZ, R13.H1_H1 ;  /* 0x3000000dff0c7230 */ /* 0x000fc40000004100 */
[----:B------:R-:W-:Y:S02]  /*4130*/  HADD2.F32 R11, -RZ, R13.H0_H0 ;  /* 0x2000000dff0b7230 */ /* 0x000fe40000004100 */
[--C-:B------:R-:W-:Y:S02]  /*4140*/  HADD2.F32 R37, -RZ, R15.reuse.H1_H1 ;  /* 0x3000000fff257230 */ /* 0x100fe40000004100 */
[-C--:B------:R-:W-:Y:S01]  /*4150*/  FMUL.FTZ R46, R12, R39.reuse ;  /* 0x000000270c2e7220 */ /* 0x080fe20000410000 */
[----:B------:R-:W-:Y:S02]  /*4160*/  HADD2.F32 R13, -RZ, R15.H0_H0 ;  /* 0x2000000fff0d7230 */ /* 0x000fe40000004100 */
[----:B------:R-:W-:Y:S01]  /*4170*/  FMUL.FTZ R39, R11, R39 ;  /* 0x000000270b277220 */ /* 0x000fe20000410000 */
[----:B------:R-:W-:Y:S02]  /*4180*/  HADD2.F32 R38, -RZ, R43.H0_H0 ;  /* 0x2000002bff267230 */ /* 0x000fe40000004100 */
[----:B------:R-:W-:Y:S01]  /*4190*/  FMUL.FTZ R48, R37, R44 ;  /* 0x0000002c25307220 */ /* 0x000fe20000410000 */
[----:B------:R-:W-:-:S02]  /*41a0*/  HADD2.F32 R42, -RZ, R42.H0_H0 ;  /* 0x2000002aff2a7230 */ /* 0x000fc40000004100 */
[----:B------:R-:W-:Y:S01]  /*41b0*/  FMUL.FTZ R44, R13, R44 ;  /* 0x0000002c0d2c7220 */ /* 0x000fe20000410000 */
[--C-:B------:R-:W-:Y:S02]  /*41c0*/  HADD2.F32 R15, -RZ, R36.reuse.H1_H1 ;  /* 0x30000024ff0f7230 */ /* 0x100fe40000004100 */
[-C--:B------:R-:W-:Y:S01]  /*41d0*/  FFMA.FTZ R11, R11, R38.reuse, -R46 ;  /* 0x000000260b0b7223 */ /* 0x080fe2000001082e */
[----:B------:R-:W-:Y:S01]  /*41e0*/  FFMA.FTZ R12, R12, R38, R39 ;  /* 0x000000260c0c7223 */ /* 0x000fe20000010027 */
[-C--:B------:R-:W-:Y:S01]  /*41f0*/  FFMA.FTZ R46, R37, R42.reuse, R44 ;  /* 0x0000002a252e7223 */ /* 0x080fe2000001002c */
[----:B------:R-:W-:Y:S02]  /*4200*/  HADD2.F32 R39, -RZ, R87.H0_H0 ;  /* 0x20000057ff277230 */ /* 0x000fe40000004100 */
[----:B------:R-:W-:Y:S01]  /*4210*/  FFMA.FTZ R13, R13, R42, -R48 ;  /* 0x0000002a0d0d7223 */ /* 0x000fe20000010830 */
[----:B------:R-:W-:Y:S01]  /*4220*/  HADD2.F32 R36, -RZ, R36.H0_H0 ;  /* 0x20000024ff247230 */ /* 0x000fe20000004100 */
[----:B------:R-:W-:Y:S01]  /*4230*/  F2FP.F16.F32.PACK_AB R11, R12, R11 ;  /* 0x0000000b0c0b723e */ /* 0x000fe200000000ff */
[----:B------:R-:W-:-:S02]  /*4240*/  HADD2.F32 R37, -RZ, R14.H1_H1 ;  /* 0x3000000eff257230 */ /* 0x000fc40000004100 */
[-C--:B------:R-:W-:Y:S01]  /*4250*/  FMUL.FTZ R43, R15, R39.reuse ;  /* 0x000000270f2b7220 */ /* 0x080fe20000410000 */
[----:B------:R-:W-:Y:S02]  /*4260*/  HADD2.F32 R87, -RZ, R87.H1_H1 ;  /* 0x30000057ff577230 */ /* 0x000fe40000004100 */
        /* <DEDUP_REMOVED lines=14> */
.L_x_10437:
[----:B------:R-:W-:Y:S05]  /*4350*/  BSYNC B2 ;  /* 0x0000000000027941 */ /* 0x000fea0003800000 */
.L_x_10436:
[----:B--2---:R1:W-:Y:S02]  /*4360*/  ST.E.128 desc[UR42][R40.64], R12 ;  /* 0x0000000c28007985 */ /* 0x0043e4000c101d2a */
.L_x_10435:
[----:B------:R-:W-:Y:S05]  /*4370*/  BSYNC B1 ;  /* 0x0000000000017941 */ /* 0x000fea0003800000 */
.L_x_10434:
[----:B------:R-:W-:-:S13]  /*4380*/  LOP3.LUT P3, RZ, R20, 0x20, RZ, 0xc0, !PT ;  /* 0x0000002014ff7812 */ /* 0x000fda000786c0ff */
        /* <DEDUP_REMOVED lines=29> */
[----:B------:R-:W-:-:S02]  /*4560*/  HADD2.F32 R15, -RZ, R59.H0_H0 ;  /* 0x2000003bff0f7230 */ /* 0x000fc40000004100 */
[----:B------:R-:W-:Y:S02]  /*4570*/  HADD2.F32 R32, -RZ, R58.H0_H0 ;  /* 0x2000003aff207230 */ /* 0x000fe40000004100 */
[----:B------:R-:W-:Y:S02]  /*4580*/  HADD2.F32 R11, -RZ, R12.H1_H1 ;  /* 0x3000000cff0b7230 */ /* 0x000fe40000004100 */
[----:B------:R-:W-:Y:S02]  /*4590*/  HADD2.F32 R13, -RZ, R14.H1_H1 ;  /* 0x3000000eff0d7230 */ /* 0x000fe40000004100 */
[----:B------:R-:W-:Y:S02]  /*45a0*/  HADD2.F32 R59, -RZ, R59.H1_H1 ;  /* 0x3000003bff3b7230 */ /* 0x000fe40000004100 */
[----:B------:R-:W-:Y:S01]  /*45b0*/  FMUL.FTZ R33, R11, R32 ;  /* 0x000000200b217220 */ /* 0x000fe20000410000 */
[----:B------:R-:W-:Y:S02]  /*45c0*/  HADD2.F32 R12, -RZ, R12.H0_H0 ;  /* 0x2000000cff0c7230 */ /* 0x000fe40000004100 */
[----:B------:R-:W-:-:S02]  /*45d0*/  HADD2.F32 R14, -RZ, R14.H0_H0 ;  /* 0x2000000eff0e7230 */ /* 0x000fc40000004100 */
[----:B------:R-:W-:Y:S01]  /*45e0*/  FMUL.FTZ R39, R13, R59 ;  /* 0x0000003b0d277220 */ /* 0x000fe20000410000 */
[----:B------:R-:W-:Y:S02]  /*45f0*/  HADD2.F32 R58, -RZ, R58.H1_H1 ;  /* 0x3000003aff3a7230 */ /* 0x000fe40000004100 */
[C---:B------:R-:W-:Y:S01]  /*4600*/  FMUL.FTZ R32, R12.reuse, R32 ;  /* 0x000000200c207220 */ /* 0x040fe20000410000 */
[----:B------:R-:W-:Y:S01]  /*4610*/  FFMA.FTZ R33, R12, R15, -R33 ;  /* 0x0000000f0c217223 */ /* 0x000fe20000010821 */
[C---:B------:R-:W-:Y:S02]  /*4620*/  FMUL.FTZ R34, R14.reuse, R59 ;  /* 0x0000003b0e227220 */ /* 0x040fe40000410000 */
[----:B------:R-:W-:Y:S01]  /*4630*/  FFMA.FTZ R32, R11, R15, R32 ;  /* 0x0000000f0b207223 */ /* 0x000fe20000010020 */
[-C--:B------:R-:W-:Y:S01]  /*4640*/  FFMA.FTZ R39, R14, R58.reuse, -R39 ;  /* 0x0000003a0e277223 */ /* 0x080fe20000010827 */
[----:B------:R-:W-:Y:S01]  /*4650*/  FFMA.FTZ R34, R13, R58, R34 ;  /* 0x0000003a0d227223 */ /* 0x000fe20000010022 */
[----:B------:R-:W-:-:S02]  /*4660*/  F2FP.F16.F32.PACK_AB R13, R35, R40 ;  /* 0x00000028230d723e */ /* 0x000fc400000000ff */
[----:B------:R-:W-:Y:S02]  /*4670*/  F2FP.F16.F32.PACK_AB R15, R41, R42 ;  /* 0x0000002a290f723e */ /* 0x000fe400000000ff */
[----:B------:R-:W-:Y:S02]  /*4680*/  F2FP.F16.F32.PACK_AB R12, R32, R33 ;  /* 0x00000021200c723e */ /* 0x000fe400000000ff */
[----:B------:R-:W-:-:S07]  /*4690*/  F2FP.F16.F32.PACK_AB R14, R34, R39 ;  /* 0x00000027220e723e */ /* 0x000fce00000000ff */
.L_x_10439:
[----:B------:R-:W-:Y:S05]  /*46a0*/  BSYNC B1 ;  /* 0x0000000000017941 */ /* 0x000fea0003800000 */
.L_x_10438:
[----:B--2---:R1:W-:Y:S01]  /*46b0*/  ST.E.128 desc[UR42][R36.64], R12 ;  /* 0x0000000c24007985 */ /* 0x0043e2000c101d2a */
[----:B------:R-:W-:Y:S05]  /*46c0*/  BRA `(.L_x_10417) ;  /* 0x0000002000887947 */ /* 0x000fea0003800000 */
.L_x_10410:
        /* <DEDUP_REMOVED lines=21> */
[----:B------:R-:W-:-:S02]  /*4820*/  IADD3 R11, P2, R70, R12, RZ ;  /* 0x0000000c460b7210 */ /* 0x000fc40007f5e0ff */
[----:B------:R-:W-:-:S03]  /*4830*/  CS2R R52, SRZ ;  /* 0x0000000000347805 */ /* 0x000fc6000001ff00 */
        /* <DEDUP_REMOVED lines=23> */
.L_x_10441:
[----:B------:R-:W-:Y:S05]  /*49b0*/  BSYNC B1 ;  /* 0x0000000000017941 */ /* 0x000fea0003800000 */
.L_x_10440:
[----:B-----5:R-:W-:Y:S01]  /*49c0*/  IMAD.MOV.U32 R11, RZ, RZ, R34 ;  /* 0x000000ffff0b7224 */ /* 0x020fe200078e0022 */
[----:B0-----:R-:W-:Y:S01]  /*49d0*/  MOV R13, R32 ;  /* 0x00000020000d7202 */ /* 0x001fe20000000f00 */
[----:B------:R-:W-:Y:S01]  /*49e0*/  IMAD.MOV.U32 R12, RZ, RZ, R35 ;  /* 0x000000ffff0c7224 */ /* 0x000fe200078e0023 */
[----:B------:R-:W-:Y:S01]  /*49f0*/  UISETP.NE.AND UP0, UPT, UR39, 0x3, UPT ;  /* 0x000000032700788c */ /* 0x000fe2000bf05270 */
[----:B------:R-:W-:-:S03]  /*4a00*/  IMAD.MOV.U32 R14, RZ, RZ, R39 ;  /* 0x000000ffff0e7224 */ /* 0x000fc600078e0027 */
[----:B------:R-:W-:Y:S01]  /*4a10*/  PRMT R110, R11, 0x5410, R12 ;  /* 0x000054100b6e7816 */ /* 0x000fe2000000000c */
[----:B------:R-:W-:Y:S01]  /*4a20*/  IMAD.MOV.U32 R12, RZ, RZ, R38 ;  /* 0x000000ffff0c7224 */ /* 0x000fe200078e0026 */
[----:B------:R-:W-:Y:S01]  /*4a30*/  PRMT R116, R14, 0x7610, R116 ;  /* 0x000076100e747816 */ /* 0x000fe20000000074 */
[----:B------:R-:W-:Y:S01]  /*4a40*/  IMAD.MOV.U32 R11, RZ, RZ, R33 ;  /* 0x000000ffff0b7224 */ /* 0x000fe200078e0021 */
[----:B------:R-:W-:Y:S02]  /*4a50*/  PLOP3.LUT P2, PT, PT, PT, UP0, 0x80, 0x0 ;  /* 0x000000000000781c */ /* 0x000fe40003f4f008 */
[----:B------:R-:W-:Y:S01]  /*4a60*/  PRMT R114, R114, 0x5410, R12 ;  /* 0x0000541072727816 */ /* 0x000fe2000000000c */
[----:B------:R-:W-:Y:S01]  /*4a70*/  IMAD.MOV.U32 R12, RZ, RZ, R37 ;  /* 0x000000ffff0c7224 */ /* 0x000fe200078e0025 */
[----:B------:R-:W-:Y:S02]  /*4a80*/  PRMT R111, R13, 0x5410, R11 ;  /* 0x000054100d6f7816 */ /* 0x000fe4000000000b */
[----:B------:R-:W-:-:S02]  /*4a90*/  MOV R11, R36 ;  /* 0x00000024000b7202 */ /* 0x000fc40000000f00 */
        /* <DEDUP_REMOVED lines=17> */
[----:B------:R-:W-:Y:S02]  /*4bb0*/  PRMT R114, R12, 0x7610, R114 ;  /* 0x000076100c727816 */ /* 0x000fe40000000072 */
        /* <DEDUP_REMOVED lines=11> */
[----:B------:R-:W-:Y:S02]  /*4c70*/  PRMT R107, R12, 0x7610, R107 ;  /* 0x000076100c6b7816 */ /* 0x000fe4000000006b */
[----:B------:R-:W-:Y:S01]  /*4c80*/  PRMT R120, R120, 0x5410, R11 ;  /* 0x0000541078787816 */ /* 0x000fe2000000000b */
[----:B------:R-:W-:Y:S06]  /*4c90*/  @!P2 BRA `(.L_x_10442) ;  /* 0x000000000004a947 */ /* 0x000fec0003800000 */
[----:B------:R-:W-:Y:S01]  /*4ca0*/  BPT.TRAP 0x1 ;  /* 0x000000040000795c */ /* 0x000fe20000300000 */
.L_x_10442:
[----:B------:R-:W-:Y:S01]  /*4cb0*/  IMAD R60, R18, 0x8, R2 ;  /* 0x00000008123c7824 */ /* 0x000fe200078e0202 */
[----:B------:R-:W-:Y:S01]  /*4cc0*/  SHF.L.U32 R81, R137, 0x1f, RZ ;  /* 0x0000001f89517819 */ /* 0x000fe200000006ff */
[----:B------:R-:W-:Y:S03]  /*4cd0*/  BSSY B1, `(.L_x_10443) ;  /* 0x0000003000017945 */ /* 0x000fe60003800000 */
[----:B------:R-:W0:Y:S02]  /*4ce0*/  SYNCS.PHASECHK.TRANS64.TRYWAIT P4, [R60+URZ+0x2d890], R81 ;  /* 0x02d890513c0075a7 */ /* 0x000e24000808017f */
[----:B0-----:R-:W-:Y:S05]  /*4cf0*/  @!P4 BRA `(.L_x_10444) ;  /* 0x0000014c00f0c947 */ /* 0x001fea0003800000 */
.L_x_10669:
[----:B------:R-:W-:Y:S05]  /*4d00*/  BSYNC B1 ;  /* 0x0000000000017941 */ /* 0x000fea0003800000 */
.L_x_10443:
[----:B------:R-:W-:-:S03]  /*4d10*/  UMOV UR4, 0xffffffff ;  /* 0xffffffff00047882 */ /* 0x000fc60000000000 */
[----:B------:R-:W-:Y:S05]  /*4d20*/  BRA.DIV UR4, `(.L_x_10445) ;  /* 0x0000014e04f87947 */ /* 0x000fea000b800000 */
[----:B------:R1:W2:Y:S04]  /*4d30*/  SHFL.IDX PT, R87, R57, RZ, 0x1e1f ;  /* 0x001e1fff39577589 */ /* 0x0002a800000e0000 */
[----:B------:R1:W3:Y:S02]  /*4d40*/  SHFL.IDX PT, R86, R56, RZ, 0x1e1f ;  /* 0x001e1fff38567589 */ /* 0x0002e400000e0000 */
.L_x_10673:
[----:B------:R-:W-:Y:S05]  /*4d50*/  @P3 BRA `(.L_x_10417) ;  /* 0x0000001800e43947 */ /* 0x000fea0003800000 */
[----:B------:R-:W4:Y:S01]  /*4d60*/  LDC R11, c[0x0][0x2f4] ;  /* 0x0000bd00ff0b7b82 */ /* 0x000f220000000800 */
[----:B------:R-:W-:Y:S01]  /*4d70*/  ISETP.NE.AND P3, PT, R21, RZ, PT ;  /* 0x000000ff1500720c */ /* 0x000fe20003f65270 */
[----:B------:R-:W-:Y:S01]  /*4d80*/  BSSY B1, `(.L_x_10446) ;  /* 0x0000079000017945 */ /* 0x000fe20003800000 */
[----:B----4-:R-:W-:-:S11]  /*4d90*/  IMAD.IADD R103, R11, 0x1, -R99 ;  /* 0x000000010b677824 */ /* 0x010fd600078e0a63 */
[----:B------:R-:W-:Y:S05]  /*4da0*/  @!P3 BRA `(.L_x_10447) ;  /* 0x0000000400d8b947 */ /* 0x000fea0003800000 */
[----:B------:R-:W-:Y:S01]  /*4db0*/  SEL R12, R99, R103, !P0 ;  /* 0x00000067630c7207 */ /* 0x000fe20004000000 */
[----:B------:R-:W-:Y:S01]  /*4dc0*/  BSSY B2, `(.L_x_10448) ;  /* 0x000006e000027945 */ /* 0x000fe20003800000 */
[----:B------:R-:W-:Y:S02]  /*4dd0*/  ISETP.GE.AND P3, PT, R16, R98, PT ;  /* 0x000000621000720c */ /* 0x000fe40003f66270 */
[----:B------:R-:W-:-:S04]  /*4de0*/  SHF.R.S32.HI R13, RZ, 0x1f, R12 ;  /* 0x0000001fff0d7819 */ /* 0x000fc8000001140c */
[----:B------:R-:W-:-:S04]  /*4df0*/  LEA.HI R13, R13, R12, RZ, 0x4 ;  /* 0x0000000c0d0d7211 */ /* 0x000fc800078f20ff */
[----:B------:R-:W-:-:S04]  /*4e00*/  SHF.R.S32.HI R13, RZ, 0x4, R13 ;  /* 0x00000004ff0d7819 */ /* 0x000fc8000001140d */
[----:B------:R-:W-:-:S04]  /*4e10*/  LEA.HI.SX32 R104, R73, R13, 0x1d ;  /* 0x0000000d49687211 */ /* 0x000fc800078feaff */
[----:B------:R-:W-:-:S04]  /*4e20*/  SHF.R.S32.HI R12, RZ, 0x1f, R104 ;  /* 0x0000001fff0c7819 */ /* 0x000fc80000011468 */
[----:B------:R-:W-:Y:S02]  /*4e30*/  LEA.HI R12, R12, R104, RZ, 0x2 ;  /* 0x000000680c0c7211 */ /* 0x000fe400078f10ff */
[----:B------:R-:W-:-:S03]  /*4e40*/  SHF.L.U32 R104, R104, 0x3, RZ ;  /* 0x0000000368687819 */ /* 0x000fc600000006ff */
[----:B------:R-:W-:Y:S01]  /*4e50*/  IMAD.SHL.U32 R12, R12, 0x400, RZ ;  /* 0x000004000c0c7824 */ /* 0x000fe200078e00ff */
[----:B------:R-:W-:-:S04]  /*4e60*/  LOP3.LUT R13, R142, 0x18, R104, 0xf8, !PT ;  /* 0x000000188e0d7812 */ /* 0x000fc800078ef868 */
[----:B------:R-:W-:Y:S02]  /*4e70*/  LOP3.LUT R13, R13, R143, RZ, 0x3c, !PT ;  /* 0x0000008f0d0d7212 */ /* 0x000fe400078e3cff */
[----:B------:R-:W-:-:S04]  /*4e80*/  LOP3.LUT R12, R12, 0x7ffff000, RZ, 0xc0, !PT ;  /* 0x7ffff0000c0c7812 */ /* 0x000fc800078ec0ff */
[----:B------:R-:W-:-:S05]  /*4e90*/  IADD3 R12, R13, R12, R151 ;  /* 0x0000000c0d0c7210 */ /* 0x000fca0007ffe097 */
[C---:B-1----:R-:W-:Y:S02]  /*4ea0*/  IMAD R56, R18.reuse, 0x3000, R12 ;  /* 0x0000300012387824 */ /* 0x042fe400078e020c */
[----:B------:R-:W-:Y:S02]  /*4eb0*/  IMAD R12, R18, 0x3000, R96 ;  /* 0x00003000120c7824 */ /* 0x000fe400078e0260 */
[--C-:B------:R-:W-:Y:S02]  /*4ec0*/  IMAD R56, R56, 0x2, R2.reuse ;  /* 0x0000000238387824 */ /* 0x100fe400078e0202 */
[----:B------:R-:W-:-:S04]  /*4ed0*/  IMAD R12, R12, 0x2, R2 ;  /* 0x000000020c0c7824 */ /* 0x000fc800078e0202 */
[----:B------:R-:W1:Y:S04]  /*4ee0*/  LDS.128 R56, [R56+0x15400] ;  /* 0x0154000038387984 */ /* 0x000e680000000c00 */
[----:B------:R-:W4:Y:S01]  /*4ef0*/  LDS.128 R12, [R12+0x15400] ;  /* 0x015400000c0c7984 */ /* 0x000f220000000c00 */
[----:B------:R-:W-:Y:S05]  /*4f00*/  @P3 BRA `(.L_x_10449) ;  /* 0x0000000400643947 */ /* 0x000fea0003800000 */
[----:B-1----:R-:W-:Y:S01]  /*4f10*/  MOV R106, R57 ;  /* 0x00000039006a7202 */ /* 0x002fe20000000f00 */
[----:B----4-:R-:W-:Y:S01]  /*4f20*/  IMAD.MOV.U32 R105, RZ, RZ, R13 ;  /* 0x000000ffff697224 */ /* 0x010fe200078e000d */
[--C-:B------:R-:W-:Y:S01]  /*4f30*/  SHF.R.U64 R40, R40, 0x10, R41.reuse ;  /* 0x0000001028287819 */ /* 0x100fe20000001229 */
[----:B------:R-:W-:Y:S01]  /*4f40*/  HADD2.F32 R107, -RZ, R107.H0_H0 ;  /* 0x2000006bff6b7230 */ /* 0x000fe20000004100 */
[----:B------:R-:W-:Y:S01]  /*4f50*/  SHF.R.U32.HI R41, RZ, 0x10, R41 ;  /* 0x00000010ff297819 */ /* 0x000fe20000011629 */
[----:B------:R-:W-:Y:S01]  /*4f60*/  HADD2.F32 R13, -RZ, R106.H0_H0 ;  /* 0x2000006aff0d7230 */ /* 0x000fe20000004100 */
[----:B------:R-:W-:Y:S01]  /*4f70*/  SHF.R.U64 R42, R42, 0x10, R43 ;  /* 0x000000102a2a7819 */ /* 0x000fe2000000122b */
[----:B------:R-:W-:Y:S02]  /*4f80*/  HADD2.F32 R109, -RZ, R105.H0_H0 ;  /* 0x20000069ff6d7230 */ /* 0x000fe40000004100 */
[----:B------:R-:W-:Y:S02]  /*4f90*/  HADD2.F32 R108, -RZ, R108.H0_H0 ;  /* 0x2000006cff6c7230 */ /* 0x000fe40000004100 */
[----:B------:R-:W-:Y:S01]  /*4fa0*/  FMUL.FTZ R57, R13, R107 ;  /* 0x0000006b0d397220 */ /* 0x000fe20000410000 */
[----:B------:R-:W-:-:S02]  /*4fb0*/  HADD2.F32 R106, -RZ, R106.H1_H1 ;  /* 0x3000006aff6a7230 */ /* 0x000fc40000004100 */
        /* <DEDUP_REMOVED lines=57> */
[----:B------:R-:W-:Y:S02]  /*5350*/  HADD2.F32 R53, -RZ, R58.H0_H0 ;  /* 0x2000003aff357230 */ /* 0x000fe40000004100 */
        /* <DEDUP_REMOVED lines=17> */
[----:B------:R-:W-:-:S03]  /*5470*/  F2FP.F16.F32.PACK_AB R43, R43, R105 ;  /* 0x000000692b2b723e */ /* 0x000fc600000000ff */
[----:B------:R-:W-:Y:S02]  /*5480*/  IMAD.MOV.U32 R14, RZ, RZ, R53 ;  /* 0x000000ffff0e7224 */ /* 0x000fe400078e0035 */
[----:B------:R-:W-:-:S07]  /*5490*/  IMAD.MOV.U32 R58, RZ, RZ, R43 ;  /* 0x000000ffff3a7224 */ /* 0x000fce00078e002b */
.L_x_10449:
[----:B------:R-:W-:Y:S05]  /*54a0*/  BSYNC B2 ;  /* 0x0000000000027941 */ /* 0x000fea0003800000 */
.L_x_10448:
[----:B---3--:R-:W-:-:S04]  /*54b0*/  LEA R40, P3, R8, R86, 0x1 ;  /* 0x0000005608287211 */ /* 0x008fc800078608ff */
[----:B--2---:R-:W-:Y:S02]  /*54c0*/  LEA.HI.X R41, R8, R87, R93, 0x1, P3 ;  /* 0x0000005708297211 */ /* 0x004fe400018f0c5d */
[----:B------:R-:W-:-:S03]  /*54d0*/  ISETP.GE.AND P3, PT, R104, R11, PT ;  /* 0x0000000b6800720c */ /* 0x000fc60003f66270 */
[----:B----4-:R2:W-:Y:S10]  /*54e0*/  ST.E.128 desc[UR42][R40.64], R12 ;  /* 0x0000000c28007985 */ /* 0x0105f4000c101d2a */
[----:B--2---:R-:W-:-:S05]  /*54f0*/  @!P3 IMAD.WIDE R12, R104, 0x2, R86 ;  /* 0x00000002680cb825 */ /* 0x004fca00078e0256 */
[----:B-1----:R4:W-:Y:S02]  /*5500*/  @!P3 ST.E.128 desc[UR42][R12.64], R56 ;  /* 0x000000380c00b985 */ /* 0x0029e4000c101d2a */
.L_x_10447:
[----:B------:R-:W-:Y:S05]  /*5510*/  BSYNC B1 ;  /* 0x0000000000017941 */ /* 0x000fea0003800000 */
.L_x_10446:
[----:B------:R-:W-:Y:S01]  /*5520*/  ISETP.NE.AND P3, PT, R28, RZ, PT ;  /* 0x000000ff1c00720c */ /* 0x000fe20003f65270 */
[----:B------:R-:W-:-:S12]  /*5530*/  BSSY B1, `(.L_x_10450) ;  /* 0x0000078000017945 */ /* 0x000fd80003800000 */
[----:B------:R-:W-:Y:S05]  /*5540*/  @!P3 BRA `(.L_x_10451) ;  /* 0x0000000400d8b947 */ /* 0x000fea0003800000 */
[----:B------:R-:W-:Y:S01]  /*5550*/  LOP3.LUT P4, RZ, R23, 0x1, RZ, 0xc0, !PT ;  /* 0x0000000117ff7812 */ /* 0x000fe2000788c0ff */
[----:B------:R-:W-:Y:S01]  /*5560*/  BSSY B2, `(.L_x_10452) ;  /* 0x000006e000027945 */ /* 0x000fe20003800000 */
[----:B------:R-:W-:Y:S02]  /*5570*/  ISETP.GE.AND P3, PT, R0, R98, PT ;  /* 0x000000620000720c */ /* 0x000fe40003f66270 */
[----:B----4-:R-:W-:-:S04]  /*5580*/  SEL R12, R99, R103, !P4 ;  /* 0x00000067630c7207 */ /* 0x010fc80006000000 */
[----:B------:R-:W-:-:S04]  /*5590*/  SHF.R.S32.HI R13, RZ, 0x1f, R12 ;  /* 0x0000001fff0d7819 */ /* 0x000fc8000001140c */
[----:B------:R-:W-:-:S04]  /*55a0*/  LEA.HI R13, R13, R12, RZ, 0x4 ;  /* 0x0000000c0d0d7211 */ /* 0x000fc800078f20ff */
[----:B------:R-:W-:-:S04]  /*55b0*/  SHF.R.S32.HI R13, RZ, 0x4, R13 ;  /* 0x00000004ff0d7819 */ /* 0x000fc8000001140d */
[----:B------:R-:W-:-:S04]  /*55c0*/  LEA.HI.SX32 R52, R72, R13, 0x1d ;  /* 0x0000000d48347211 */ /* 0x000fc800078feaff */
[----:B------:R-:W-:-:S04]  /*55d0*/  SHF.R.S32.HI R12, RZ, 0x1f, R52 ;  /* 0x0000001fff0c7819 */ /* 0x000fc80000011434 */
[----:B------:R-:W-:Y:S01]  /*55e0*/  LEA.HI R12, R12, R52, RZ, 0x2 ;  /* 0x000000340c0c7211 */ /* 0x000fe200078f10ff */
[----:B------:R-:W-:-:S04]  /*55f0*/  IMAD.SHL.U32 R52, R52, 0x8, RZ ;  /* 0x0000000834347824 */ /* 0x000fc800078e00ff */
[----:B------:R-:W-:Y:S01]  /*5600*/  IMAD.SHL.U32 R12, R12, 0x400, RZ ;  /* 0x000004000c0c7824 */ /* 0x000fe200078e00ff */
[----:B------:R-:W-:-:S04]  /*5610*/  LOP3.LUT R13, R142, 0x18, R52, 0xf8, !PT ;  /* 0x000000188e0d7812 */ /* 0x000fc800078ef834 */
[----:B------:R-:W-:Y:S02]  /*5620*/  LOP3.LUT R13, R13, R143, RZ, 0x3c, !PT ;  /* 0x0000008f0d0d7212 */ /* 0x000fe400078e3cff */
[----:B------:R-:W-:-:S04]  /*5630*/  LOP3.LUT R12, R12, 0x7ffff000, RZ, 0xc0, !PT ;  /* 0x7ffff0000c0c7812 */ /* 0x000fc800078ec0ff */
[----:B------:R-:W-:-:S05]  /*5640*/  IADD3 R12, R13, R12, R151 ;  /* 0x0000000c0d0c7210 */ /* 0x000fca0007ffe097 */
[C---:B------:R-:W-:Y:S02]  /*5650*/  IMAD R40, R18.reuse, 0x3000, R12 ;  /* 0x0000300012287824 */ /* 0x040fe400078e020c */
[----:B------:R-:W-:-:S03]  /*5660*/  IMAD R12, R18, 0x3000, R95 ;  /* 0x00003000120c7824 */ /* 0x000fc600078e025f */
[----:B------:R-:W-:Y:S01]  /*5670*/  LEA R40, R40, R2, 0x1 ;  /* 0x0000000228287211 */ /* 0x000fe200078e08ff */
[----:B------:R-:W-:-:S05]  /*5680*/  IMAD R12, R12, 0x2, R2 ;  /* 0x000000020c0c7824 */ /* 0x000fca00078e0202 */
[----:B------:R-:W4:Y:S04]  /*5690*/  LDS.128 R40, [R40+0x15400] ;  /* 0x0154000028287984 */ /* 0x000f280000000c00 */
[----:B------:R-:W0:Y:S01]  /*56a0*/  LDS.128 R12, [R12+0x15400] ;  /* 0x015400000c0c7984 */ /* 0x000e220000000c00 */
[----:B------:R-:W-:Y:S05]  /*56b0*/  @P3 BRA `(.L_x_10453) ;  /* 0x0000000400603947 */ /* 0x000fea0003800000 */
[----:B----4-:R-:W-:Y:S01]  /*56c0*/  IMAD.MOV.U32 R54, RZ, RZ, R41 ;  /* 0x000000ffff367224 */ /* 0x010fe200078e0029 */
[----:B------:R-:W-:Y:S01]  /*56d0*/  SHF.R.U64 R36, R36, 0x10, R37 ;  /* 0x0000001024247819 */ /* 0x000fe20000001225 */
[----:B0-----:R-:W-:Y:S01]  /*56e0*/  IMAD.MOV.U32 R53, RZ, RZ, R13 ;  /* 0x000000ffff357224 */ /* 0x001fe200078e000d */
[----:B------:R-:W-:Y:S01]  /*56f0*/  SHF.R.U32.HI R37, RZ, 0x10, R37 ;  /* 0x00000010ff257819 */ /* 0x000fe20000011625 */
[----:B------:R-:W-:Y:S01]  /*5700*/  HADD2.F32 R55, -RZ, R117.H1_H1 ;  /* 0x30000075ff377230 */ /* 0x000fe20000004100 */
[----:B------:R-:W-:Y:S01]  /*5710*/  SHF.R.U64 R38, R38, 0x10, R39 ;  /* 0x0000001026267819 */ /* 0x000fe20000001227 */
[----:B------:R-:W-:Y:S02]  /*5720*/  HADD2.F32 R13, -RZ, R54.H0_H0 ;  /* 0x20000036ff0d7230 */ /* 0x000fe40000004100 */
[----:B-1----:R-:W-:Y:S02]  /*5730*/  HADD2.F32 R57, -RZ, R53.H0_H0 ;  /* 0x20000035ff397230 */ /* 0x002fe40000004100 */
        /* <DEDUP_REMOVED lines=9> */
[----:B------:R-:W-:Y:S01]  /*57d0*/  HADD2.F32 R56, -RZ, R116.H1_H1 ;  /* 0x30000074ff387230 */ /* 0x000fe20000004100 */
        /* <DEDUP_REMOVED lines=10> */
[----:B------:R-:W-:Y:S02]  /*5880*/  HADD2.F32 R54, -RZ, R116.H0_H0 ;  /* 0x20000074ff367230 */ /* 0x000fe40000004100 */
[--C-:B------:R-:W-:Y:S02]  /*5890*/  HADD2.F32 R55, -RZ, R15.reuse.H0_H0 ;  /* 0x2000000fff377230 */ /* 0x100fe40000004100 */
[----:B------:R-:W-:Y:S01]  /*58a0*/  FMUL.FTZ R57, R53, R56 ;  /* 0x0000003835397220 */ /* 0x000fe20000410000 */
[----:B------:R-:W-:Y:S01]  /*58b0*/  HADD2.F32 R15, -RZ, R15.H1_H1 ;  /* 0x3000000fff0f7230 */ /* 0x000fe20000004100 */
[----:B------:R-:W-:-:S02]  /*58c0*/  F2FP.F16.F32.PACK_AB R41, R48, R41 ;  /* 0x000000293029723e */ /* 0x000fc400000000ff */
[C---:B------:R-:W-:Y:S01]  /*58d0*/  FFMA.FTZ R57, R55.reuse, R54, -R57 ;  /* 0x0000003637397223 */ /* 0x040fe20000010839 */
[----:B------:R-:W-:Y:S01]  /*58e0*/  FMUL.FTZ R55, R55, R56 ;  /* 0x0000003837377220 */ /* 0x000fe20000410000 */
[----:B------:R-:W-:Y:S02]  /*58f0*/  F2FP.F16.F32.PACK_AB R37, R37, R13 ;  /* 0x0000000d2525723e */ /* 0x000fe400000000ff */
[----:B------:R-:W-:Y:S01]  /*5900*/  MOV R13, R41 ;  /* 0x00000029000d7202 */ /* 0x000fe20000000f00 */
[----:B------:R-:W-:Y:S01]  /*5910*/  FFMA.FTZ R55, R53, R54, R55 ;  /* 0x0000003635377223 */ /* 0x000fe20000010037 */
[----:B------:R-:W-:Y:S01]  /*5920*/  SHF.R.U32.HI R53, RZ, 0x10, R39 ;  /* 0x00000010ff357819 */ /* 0x000fe20000011627 */
[----:B------:R-:W-:Y:S01]  /*5930*/  IMAD.MOV.U32 R41, RZ, RZ, R37 ;  /* 0x000000ffff297224 */ /* 0x000fe200078e0025 */
[--C-:B------:R-:W-:Y:S01]  /*5940*/  SHF.R.U64 R39, R50, 0x10, R51.reuse ;  /* 0x0000001032277819 */ /* 0x100fe20000001233 */
[----:B------:R-:W-:Y:S01]  /*5950*/  HADD2.F32 R50, -RZ, R43.H1_H1 ;  /* 0x3000002bff327230 */ /* 0x000fe20000004100 */
[----:B------:R-:W-:Y:S01]  /*5960*/  SHF.R.U32.HI R51, RZ, 0x10, R51 ;  /* 0x00000010ff337819 */ /* 0x000fe20000011633 */
[----:B------:R-:W-:-:S02]  /*5970*/  HADD2.F32 R53, -RZ, R53.H0_H0 ;  /* 0x20000035ff357230 */ /* 0x000fc40000004100 */
[----:B------:R-:W-:Y:S02]  /*5980*/  HADD2.F32 R39, -RZ, R39.H0_H0 ;  /* 0x20000027ff277230 */ /* 0x000fe40000004100 */
[----:B------:R-:W-:-:S05]  /*5990*/  HADD2.F32 R43, -RZ, R51.H0_H0 ;  /* 0x20000033ff2b7230 */ /* 0x000fca0000004100 */
[----:B------:R-:W-:-:S04]  /*59a0*/  FMUL.FTZ R51, R50, R43 ;  /* 0x0000002b32337220 */ /* 0x000fc80000410000 */
[C---:B------:R-:W-:Y:S01]  /*59b0*/  FFMA.FTZ R51, R15.reuse, R53, -R51 ;  /* 0x000000350f337223 */ /* 0x040fe20000010833 */
[----:B------:R-:W-:Y:S01]  /*59c0*/  FMUL.FTZ R15, R15, R43 ;  /* 0x0000002b0f0f7220 */ /* 0x000fe20000410000 */
[--C-:B------:R-:W-:Y:S02]  /*59d0*/  HADD2.F32 R43, -RZ, R40.reuse.H0_H0 ;  /* 0x20000028ff2b7230 */ /* 0x100fe40000004100 */
[----:B------:R-:W-:Y:S02]  /*59e0*/  HADD2.F32 R40, -RZ, R40.H1_H1 ;  /* 0x30000028ff287230 */ /* 0x000fe40000004100 */
[----:B------:R-:W-:Y:S01]  /*59f0*/  FFMA.FTZ R15, R50, R53, R15 ;  /* 0x00000035320f7223 */ /* 0x000fe2000001000f */
[--C-:B------:R-:W-:Y:S01]  /*5a00*/  HADD2.F32 R53, -RZ, R115.reuse.H1_H1 ;  /* 0x30000073ff357230 */ /* 0x100fe20000004100 */
[----:B------:R-:W-:Y:S01]  /*5a10*/  F2FP.F16.F32.PACK_AB R51, R51, R57 ;  /* 0x000000393333723e */ /* 0x000fe200000000ff */
[----:B------:R-:W-:Y:S02]  /*5a20*/  HADD2.F32 R50, -RZ, R12.H0_H0 ;  /* 0x2000000cff327230 */ /* 0x000fe40000004100 */
[----:B------:R-:W-:-:S02]  /*5a30*/  HADD2.F32 R115, -RZ, R115.H0_H0 ;  /* 0x20000073ff737230 */ /* 0x000fc40000004100 */
[-C--:B------:R-:W-:Y:S01]  /*5a40*/  FMUL.FTZ R54, R43, R53.reuse ;  /* 0x000000352b367220 */ /* 0x080fe20000410000 */
[----:B------:R-:W-:Y:S02]  /*5a50*/  HADD2.F32 R12, -RZ, R12.H1_H1 ;  /* 0x3000000cff0c7230 */ /* 0x000fe40000004100 */
[C---:B------:R-:W-:Y:S01]  /*5a60*/  FMUL.FTZ R53, R50.reuse, R53 ;  /* 0x0000003532357220 */ /* 0x040fe20000410000 */
[----:B------:R-:W-:Y:S01]  /*5a70*/  F2FP.F16.F32.PACK_AB R55, R15, R55 ;  /* 0x000000370f37723e */ /* 0x000fe200000000ff */
[-C--:B------:R-:W-:Y:S01]  /*5a80*/  FFMA.FTZ R54, R50, R115.reuse, -R54 ;  /* 0x0000007332367223 */ /* 0x080fe20000010836 */
[----:B------:R-:W-:Y:S02]  /*5a90*/  IMAD.MOV.U32 R15, RZ, RZ, R51 ;  /* 0x000000ffff0f7224 */ /* 0x000fe400078e0033 */
[----:B------:R-:W-:Y:S01]  /*5aa0*/  FFMA.FTZ R53, R43, R115, R53 ;  /* 0x000000732b357223 */ /* 0x000fe20000010035 */
[-C--:B------:R-:W-:Y:S01]  /*5ab0*/  FMUL.FTZ R43, R40, R49.reuse ;  /* 0x00000031282b7220 */ /* 0x080fe20000410000 */
[----:B------:R-:W-:-:S03]  /*5ac0*/  FMUL.FTZ R49, R12, R49 ;  /* 0x000000310c317220 */ /* 0x000fc60000410000 */
[-C--:B------:R-:W-:Y:S01]  /*5ad0*/  FFMA.FTZ R43, R12, R36.reuse, -R43 ;  /* 0x000000240c2b7223 */ /* 0x080fe2000001082b */
[----:B------:R-:W-:Y:S01]  /*5ae0*/  FFMA.FTZ R49, R40, R36, R49 ;  /* 0x0000002428317223 */ /* 0x000fe20000010031 */
[----:B------:R-:W-:Y:S02]  /*5af0*/  HADD2.F32 R40, -RZ, R114.H0_H0 ;  /* 0x20000072ff287230 */ /* 0x000fe40000004100 */
[----:B------:R-:W-:Y:S01]  /*5b00*/  HADD2.F32 R12, -RZ, R42.H0_H0 ;  /* 0x2000002aff0c7230 */ /* 0x000fe20000004100 */
[----:B------:R-:W-:Y:S01]  /*5b10*/  F2FP.F16.F32.PACK_AB R54, R43, R54 ;  /* 0x000000362b36723e */ /* 0x000fe200000000ff */
[----:B------:R-:W-:Y:S01]  /*5b20*/  HADD2.F32 R36, -RZ, R14.H0_H0 ;  /* 0x2000000eff247230 */ /* 0x000fe20000004100 */
[----:B------:R-:W-:Y:S01]  /*5b30*/  MOV R43, R55 ;  /* 0x00000037002b7202 */ /* 0x000fe20000000f00 */
[----:B------:R-:W-:Y:S02]  /*5b40*/  HADD2.F32 R114, -RZ, R114.H1_H1 ;  /* 0x30000072ff727230 */ /* 0x000fe40000004100 */
[----:B------:R-:W-:Y:S01]  /*5b50*/  FMUL.FTZ R50, R12, R40 ;  /* 0x000000280c327220 */ /* 0x000fe20000410000 */
[----:B------:R-:W-:-:S02]  /*5b60*/  HADD2.F32 R42, -RZ, R42.H1_H1 ;  /* 0x3000002aff2a7230 */ /* 0x000fc40000004100 */
[C---:B------:R-:W-:Y:S01]  /*5b70*/  FMUL.FTZ R40, R36.reuse, R40 ;  /* 0x0000002824287220 */ /* 0x040fe20000410000 */
[----:B------:R-:W-:Y:S02]  /*5b80*/  HADD2.F32 R14, -RZ, R14.H1_H1 ;  /* 0x3000000eff0e7230 */ /* 0x000fe40000004100 */
[-C--:B------:R-:W-:Y:S01]  /*5b90*/  FFMA.FTZ R50, R36, R114.reuse, -R50 ;  /* 0x0000007224327223 */ /* 0x080fe20000010832 */
[----:B------:R-:W-:Y:S01]  /*5ba0*/  F2FP.F16.F32.PACK_AB R36, R49, R53 ;  /* 0x000000353124723e */ /* 0x000fe200000000ff */
[----:B------:R-:W-:Y:S01]  /*5bb0*/  FFMA.FTZ R40, R12, R114, R40 ;  /* 0x000000720c287223 */ /* 0x000fe20000010028 */
[-C--:B------:R-:W-:Y:S01]  /*5bc0*/  FMUL.FTZ R12, R42, R39.reuse ;  /* 0x000000272a0c7220 */ /* 0x080fe20000410000 */
[----:B------:R-:W-:-:S03]  /*5bd0*/  FMUL.FTZ R39, R14, R39 ;  /* 0x000000270e277220 */ /* 0x000fc60000410000 */
[-C--:B------:R-:W-:Y:S01]  /*5be0*/  FFMA.FTZ R12, R14, R38.reuse, -R12 ;  /* 0x000000260e0c7223 */ /* 0x080fe2000001080c */
[----:B------:R-:W-:-:S04]  /*5bf0*/  FFMA.FTZ R39, R42, R38, R39 ;  /* 0x000000262a277223 */ /* 0x000fc80000010027 */
[----:B------:R-:W-:Y:S01]  /*5c00*/  F2FP.F16.F32.PACK_AB R14, R12, R50 ;  /* 0x000000320c0e723e */ /* 0x000fe200000000ff */
[----:B------:R-:W-:Y:S01]  /*5c10*/  IMAD.MOV.U32 R12, RZ, RZ, R54 ;  /* 0x000000ffff0c7224 */ /* 0x000fe200078e0036 */
[----:B------:R-:W-:Y:S01]  /*5c20*/  F2FP.F16.F32.PACK_AB R42, R39, R40 ;  /* 0x00000028272a723e */ /* 0x000fe200000000ff */
[----:B------:R-:W-:-:S07]  /*5c30*/  IMAD.MOV.U32 R40, RZ, RZ, R36 ;  /* 0x000000ffff287224 */ /* 0x000fce00078e0024 */
.L_x_10453:
[----:B------:R-:W-:Y:S05]  /*5c40*/  BSYNC B2 ;  /* 0x0000000000027941 */ /* 0x000fea0003800000 */
.L_x_10452:
[----:B---3--:R-:W-:-:S04]  /*5c50*/  LEA R36, P3, R9, R86, 0x1 ;  /* 0x0000005609247211 */ /* 0x008fc800078608ff */
[----:B--2---:R-:W-:Y:S02]  /*5c60*/  LEA.HI.X R37, R9, R87, R92, 0x1, P3 ;  /* 0x0000005709257211 */ /* 0x004fe400018f0c5c */
[----:B------:R-:W-:-:S03]  /*5c70*/  ISETP.GE.AND P3, PT, R52, R11, PT ;  /* 0x0000000b3400720c */ /* 0x000fc60003f66270 */
[----:B0-----:R0:W-:Y:S10]  /*5c80*/  ST.E.128 desc[UR42][R36.64], R12 ;  /* 0x0000000c24007985 */ /* 0x0011f4000c101d2a */
[----:B------:R-:W-:-:S05]  /*5c90*/  @!P3 IMAD.WIDE R38, R52, 0x2, R86 ;  /* 0x000000023426b825 */ /* 0x000fca00078e0256 */
[----:B----4-:R0:W-:Y:S02]  /*5ca0*/  @!P3 ST.E.128 desc[UR42][R38.64], R40 ;  /* 0x000000282600b985 */ /* 0x0101e4000c101d2a */
.L_x_10451:
[----:B------:R-:W-:Y:S05]  /*5cb0*/  BSYNC B1 ;  /* 0x0000000000017941 */ /* 0x000fea0003800000 */
.L_x_10450:
[----:B------:R-:W-:-:S13]  /*5cc0*/  ISETP.NE.AND P3, PT, R31, RZ, PT ;  /* 0x000000ff1f00720c */ /* 0x000fda0003f65270 */
[----:B------:R-:W-:Y:S05]  /*5cd0*/  @!P3 BRA `(.L_x_10417) ;  /* 0x0000000c0004b947 */ /* 0x000fea0003800000 */
[----:B------:R-:W-:Y:S01]  /*5ce0*/  LOP3.LUT P4, RZ, R23, 0x2, RZ, 0xc0, !PT ;  /* 0x0000000217ff7812 */ /* 0x000fe2000788c0ff */
[----:B------:R-:W-:Y:S01]  /*5cf0*/  BSSY B1, `(.L_x_10454) ;  /* 0x000006d000017945 */ /* 0x000fe20003800000 */
[C---:B0--3--:R-:W-:Y:S02]  /*5d00*/  LEA R40, P3, R10.reuse, R86, 0x1 ;  /* 0x000000560a287211 */ /* 0x049fe400078608ff */
[----:B------:R-:W-:Y:S02]  /*5d10*/  SEL R103, R99, R103, !P4 ;  /* 0x0000006763677207 */ /* 0x000fe40006000000 */
[----:B--2---:R-:W-:Y:S02]  /*5d20*/  LEA.HI.X R41, R10, R87, R91, 0x1, P3 ;  /* 0x000000570a297211 */ /* 0x004fe400018f0c5b */
[----:B----4-:R-:W-:Y:S02]  /*5d30*/  SHF.R.S32.HI R12, RZ, 0x1f, R103 ;  /* 0x0000001fff0c7819 */ /* 0x010fe40000011467 */
[----:B------:R-:W-:-:S02]  /*5d40*/  ISETP.GE.AND P3, PT, R3, R98, PT ;  /* 0x000000620300720c */ /* 0x000fc40003f66270 */
[----:B------:R-:W-:-:S04]  /*5d50*/  LEA.HI R12, R12, R103, RZ, 0x4 ;  /* 0x000000670c0c7211 */ /* 0x000fc800078f20ff */
[----:B------:R-:W-:-:S04]  /*5d60*/  SHF.R.S32.HI R12, RZ, 0x4, R12 ;  /* 0x00000004ff0c7819 */ /* 0x000fc8000001140c */
[----:B------:R-:W-:-:S04]  /*5d70*/  LEA.HI.SX32 R12, R63, R12, 0x1d ;  /* 0x0000000c3f0c7211 */ /* 0x000fc800078feaff */
[----:B------:R-:W-:Y:S01]  /*5d80*/  SHF.R.S32.HI R13, RZ, 0x1f, R12 ;  /* 0x0000001fff0d7819 */ /* 0x000fe2000001140c */
[----:B------:R-:W-:-:S03]  /*5d90*/  IMAD.SHL.U32 R43, R12, 0x8, RZ ;  /* 0x000000080c2b7824 */ /* 0x000fc600078e00ff */
[----:B------:R-:W-:Y:S02]  /*5da0*/  LEA.HI R13, R13, R12, RZ, 0x2 ;  /* 0x0000000c0d0d7211 */ /* 0x000fe400078f10ff */
[----:B------:R-:W-:-:S03]  /*5db0*/  LOP3.LUT R12, R142, 0x18, R43, 0xf8, !PT ;  /* 0x000000188e0c7812 */ /* 0x000fc600078ef82b */
[----:B------:R-:W-:Y:S01]  /*5dc0*/  IMAD.SHL.U32 R13, R13, 0x400, RZ ;  /* 0x000004000d0d7824 */ /* 0x000fe200078e00ff */
[----:B------:R-:W-:-:S04]  /*5dd0*/  LOP3.LUT R14, R12, R143, RZ, 0x3c, !PT ;  /* 0x0000008f0c0e7212 */ /* 0x000fc800078e3cff */
[----:B------:R-:W-:Y:S01]  /*5de0*/  LOP3.LUT R12, R13, 0x7ffff000, RZ, 0xc0, !PT ;  /* 0x7ffff0000d0c7812 */ /* 0x000fe200078ec0ff */
[----:B------:R-:W-:-:S03]  /*5df0*/  IMAD R13, R18, 0x3000, R94 ;  /* 0x00003000120d7824 */ /* 0x000fc600078e025e */
[----:B------:R-:W-:Y:S01]  /*5e00*/  IADD3 R15, R14, R12, R151 ;  /* 0x0000000c0e0f7210 */ /* 0x000fe20007ffe097 */
[----:B------:R-:W-:-:S04]  /*5e10*/  IMAD R13, R13, 0x2, R2 ;  /* 0x000000020d0d7824 */ /* 0x000fc800078e0202 */
[----:B------:R-:W-:-:S05]  /*5e20*/  IMAD R15, R18, 0x3000, R15 ;  /* 0x00003000120f7824 */ /* 0x000fca00078e020f */
[----:B------:R-:W-:Y:S02]  /*5e30*/  LEA R36, R15, R2, 0x1 ;  /* 0x000000020f247211 */ /* 0x000fe400078e08ff */
[----:B------:R-:W0:Y:S04]  /*5e40*/  LDS.128 R12, [R13+0x15400] ;  /* 0x015400000d0c7984 */ /* 0x000e280000000c00 */
[----:B------:R-:W2:Y:S01]  /*5e50*/  LDS.128 R36, [R36+0x15400] ;  /* 0x0154000024247984 */ /* 0x000ea20000000c00 */
[----:B------:R-:W-:Y:S05]  /*5e60*/  @P3 BRA `(.L_x_10455) ;  /* 0x0000000400543947 */ /* 0x000fea0003800000 */
[----:B------:R-:W-:Y:S01]  /*5e70*/  SHF.R.U64 R32, R32, 0x10, R33 ;  /* 0x0000001020207819 */ /* 0x000fe20000001221 */
[----:B--2---:R-:W-:Y:S01]  /*5e80*/  IMAD.MOV.U32 R48, RZ, RZ, R37 ;  /* 0x000000ffff307224 */ /* 0x004fe200078e0025 */
[----:B------:R-:W-:Y:S01]  /*5e90*/  SHF.R.U32.HI R42, RZ, 0x10, R33 ;  /* 0x00000010ff2a7819 */ /* 0x000fe20000011621 */
[----:B------:R-:W-:Y:S01]  /*5ea0*/  HADD2.F32 R52, -RZ, R113.H1_H1 ;  /* 0x30000071ff347230 */ /* 0x000fe20000004100 */
[----:B------:R-:W-:Y:S01]  /*5eb0*/  SHF.R.U64 R33, R44, 0x10, R45 ;  /* 0x000000102c217819 */ /* 0x000fe2000000122d */
[----:B------:R-:W-:Y:S01]  /*5ec0*/  HADD2.F32 R50, -RZ, R111.H1_H1 ;  /* 0x3000006fff327230 */ /* 0x000fe20000004100 */
[--C-:B------:R-:W-:Y:S01]  /*5ed0*/  SHF.R.U64 R34, R34, 0x10, R35.reuse ;  /* 0x0000001022227819 */ /* 0x100fe20000001223 */
[--C-:B------:R-:W-:Y:S01]  /*5ee0*/  HADD2.F32 R49, -RZ, R48.reuse.H0_H0 ;  /* 0x20000030ff317230 */ /* 0x100fe20000004100 */
[----:B------:R-:W-:Y:S01]  /*5ef0*/  SHF.R.U32.HI R44, RZ, 0x10, R35 ;  /* 0x00000010ff2c7819 */ /* 0x000fe20000011623 */
[----:B0-----:R-:W-:Y:S01]  /*5f00*/  IMAD.MOV.U32 R37, RZ, RZ, R15 ;  /* 0x000000ffff257224 */ /* 0x001fe200078e000f */
[--C-:B------:R-:W-:Y:S01]  /*5f10*/  SHF.R.U64 R35, R46, 0x10, R47.reuse ;  /* 0x000000102e237819 */ /* 0x100fe2000000122f */
[----:B------:R-:W-:Y:S01]  /*5f20*/  HADD2.F32 R48, -RZ, R48.H1_H1 ;  /* 0x30000030ff307230 */ /* 0x000fe20000004100 */
[----:B------:R-:W-:Y:S01]  /*5f30*/  SHF.R.U32.HI R46, RZ, 0x10, R47 ;  /* 0x00000010ff2e7819 */ /* 0x000fe2000001162f */
[----:B------:R-:W-:Y:S01]  /*5f40*/  IMAD.MOV.U32 R47, RZ, RZ, R13 ;  /* 0x000000ffff2f7224 */ /* 0x000fe200078e000d */
[----:B------:R-:W-:Y:S01]  /*5f50*/  SHF.R.U32.HI R45, RZ, 0x10, R45 ;  /* 0x00000010ff2d7819 */ /* 0x000fe2000001162d */
[----:B------:R-:W-:-:S03]  /*5f60*/  FMUL.FTZ R54, R49, R52 ;  /* 0x0000003431367220 */ /* 0x000fc60000410000 */
[----:B------:R-:W-:Y:S02]  /*5f70*/  HADD2.F32 R13, -RZ, R47.H0_H0 ;  /* 0x2000002fff0d7230 */ /* 0x000fe40000004100 */
[----:B------:R-:W-:Y:S02]  /*5f80*/  HADD2.F32 R51, -RZ, R45.H0_H0 ;  /* 0x2000002dff337230 */ /* 0x000fe40000004100 */
[----:B------:R-:W-:Y:S02]  /*5f90*/  HADD2.F32 R47, -RZ, R47.H1_H1 ;  /* 0x3000002fff2f7230 */ /* 0x000fe40000004100 */
[C---:B------:R-:W-:Y:S01]  /*5fa0*/  FMUL.FTZ R52, R13.reuse, R52 ;  /* 0x000000340d347220 */ /* 0x040fe20000410000 */
[----:B------:R-:W-:Y:S02]  /*5fb0*/  HADD2.F32 R45, -RZ, R42.H0_H0 ;  /* 0x2000002aff2d7230 */ /* 0x000fe40000004100 */
[----:B------:R-:W-:Y:S01]  /*5fc0*/  FMUL.FTZ R42, R48, R51 ;  /* 0x00000033302a7220 */ /* 0x000fe20000410000 */
[-C--:B------:R-:W-:Y:S01]  /*5fd0*/  FFMA.FTZ R13, R13, R50.reuse, -R54 ;  /* 0x000000320d0d7223 */ /* 0x080fe20000010836 */
[----:B------:R-:W-:Y:S01]  /*5fe0*/  FFMA.FTZ R15, R49, R50, R52 ;  /* 0x00000032310f7223 */ /* 0x000fe20000010034 */
[----:B------:R-:W-:Y:S01]  /*5ff0*/  MOV R49, R39 ;  /* 0x0000002700317202 */ /* 0x000fe20000000f00 */
[----:B------:R-:W-:Y:S01]  /*6000*/  FMUL.FTZ R51, R47, R51 ;  /* 0x000000332f337220 */ /* 0x000fe20000410000 */
[----:B------:R-:W-:-:S02]  /*6010*/  HADD2.F32 R52, -RZ, R112.H1_H1 ;  /* 0x30000070ff347230 */ /* 0x000fc40000004100 */
[-C--:B------:R-:W-:Y:S01]  /*6020*/  FFMA.FTZ R42, R47, R45.reuse, -R42 ;  /* 0x0000002d2f2a7223 */ /* 0x080fe2000001082a */
[----:B------:R-:W-:Y:S02]  /*6030*/  HADD2.F32 R50, -RZ, R110.H1_H1 ;  /* 0x3000006eff327230 */ /* 0x000fe40000004100 */
[----:B------:R-:W-:Y:S01]  /*6040*/  FFMA.FTZ R48, R48, R45, R51 ;  /* 0x0000002d30307223 */ /* 0x000fe20000010033 */
[----:B------:R-:W-:Y:S02]  /*6050*/  HADD2.F32 R39, -RZ, R49.H0_H0 ;  /* 0x20000031ff277230 */ /* 0x000fe40000004100 */
[----:B------:R-:W-:Y:S01]  /*6060*/  HADD2.F32 R45, -RZ, R37.H0_H0 ;  /* 0x20000025ff2d7230 */ /* 0x000fe20000004100 */
[----:B------:R-:W-:Y:S01]  /*6070*/  F2FP.F16.F32.PACK_AB R13, R42, R13 ;  /* 0x0000000d2a0d723e */ /* 0x000fe200000000ff */
[----:B------:R-:W-:Y:S02]  /*6080*/  HADD2.F32 R49, -RZ, R49.H1_H1 ;  /* 0x30000031ff317230 */ /* 0x000fe40000004100 */
[----:B------:R-:W-:Y:S01]  /*6090*/  FMUL.FTZ R54, R39, R52 ;  /* 0x0000003427367220 */ /* 0x000fe20000410000 */
[----:B------:R-:W-:-:S02]  /*60a0*/  HADD2.F32 R47, -RZ, R46.H0_H0 ;  /* 0x2000002eff2f7230 */ /* 0x000fc40000004100 */
[C---:B------:R-:W-:Y:S01]  /*60b0*/  FMUL.FTZ R52, R45.reuse, R52 ;  /* 0x000000342d347220 */ /* 0x040fe20000410000 */
[----:B------:R-:W-:Y:S02]  /*60c0*/  HADD2.F32 R46, -RZ, R37.H1_H1 ;  /* 0x30000025ff2e7230 */ /* 0x000fe40000004100 */
[-C--:B------:R-:W-:Y:S01]  /*60d0*/  FFMA.FTZ R37, R45, R50.reuse, -R54 ;  /* 0x000000322d257223 */ /* 0x080fe20000010836 */
[----:B------:R-:W-:Y:S02]  /*60e0*/  HADD2.F32 R45, -RZ, R44.H0_H0 ;  /* 0x2000002cff2d7230 */ /* 0x000fe40000004100 */
[-C--:B------:R-:W-:Y:S01]  /*60f0*/  FMUL.FTZ R51, R49, R47.reuse ;  /* 0x0000002f31337220 */ /* 0x080fe20000410000 */
[----:B------:R-:W-:Y:S01]  /*6100*/  FFMA.FTZ R39, R39, R50, R52 ;  /* 0x0000003227277223 */ /* 0x000fe20000010034 */
[C---:B------:R-:W-:Y:S01]  /*6110*/  FMUL.FTZ R54, R46.reuse, R47 ;  /* 0x0000002f2e367220 */ /* 0x040fe20000410000 */
[----:B------:R-:W-:Y:S02]  /*6120*/  HADD2.F32 R52, -RZ, R113.H0_H0 ;  /* 0x20000071ff347230 */ /* 0x000fe40000004100 */
[----:B------:R-:W-:Y:S01]  /*6130*/  FFMA.FTZ R44, R46, R45, -R51 ;  /* 0x0000002d2e2c7223 */ /* 0x000fe20000010833 */
[----:B------:R-:W-:-:S02]  /*6140*/  HADD2.F32 R51, -RZ, R33.H0_H0 ;  /* 0x20000021ff337230 */ /* 0x000fc40000004100 */
[----:B------:R-:W-:Y:S01]  /*6150*/  FFMA.FTZ R46, R49, R45, R54 ;  /* 0x0000002d312e7223 */ /* 0x000fe20000010036 */
[----:B------:R-:W-:Y:S02]  /*6160*/  HADD2.F32 R45, -RZ, R36.H0_H0 ;  /* 0x20000024ff2d7230 */ /* 0x000fe40000004100 */
[----:B------:R-:W-:Y:S01]  /*6170*/  HADD2.F32 R33, -RZ, R12.H0_H0 ;  /* 0x2000000cff217230 */ /* 0x000fe20000004100 */
[----:B------:R-:W-:Y:S01]  /*6180*/  F2FP.F16.F32.PACK_AB R44, R44, R37 ;  /* 0x000000252c2c723e */ /* 0x000fe200000000ff */
        /* <DEDUP_REMOVED lines=8> */
[C---:B------:R-:W-:Y:S01]  /*6210*/  FMUL.FTZ R52, R36.reuse, R51 ;  /* 0x0000003324347220 */ /* 0x040fe20000410000 */
[-C--:B------:R-:W-:Y:S01]  /*6220*/  FFMA.FTZ R12, R33, R50.reuse, -R12 ;  /* 0x00000032210c7223 */ /* 0x080fe2000001080c */
[----:B------:R-:W-:Y:S02]  /*6230*/  HADD2.F32 R112, -RZ, R112.H0_H0 ;  /* 0x20000070ff707230 */ /* 0x000fe40000004100 */
        /* <DEDUP_REMOVED lines=8> */
[----:B------:R-:W-:Y:S02]  /*62c0*/  HADD2.F32 R38, -RZ, R38.H1_H1 ;  /* 0x30000026ff267230 */ /* 0x000fe40000004100 */
[----:B------:R-:W-:Y:S02]  /*62d0*/  HADD2.F32 R14, -RZ, R14.H1_H1 ;  /* 0x3000000eff0e7230 */ /* 0x000fe40000004100 */
[-C--:B------:R-:W-:Y:S01]  /*62e0*/  FMUL.FTZ R51, R35, R112.reuse ;  /* 0x0000007023337220 */ /* 0x080fe20000410000 */
[----:B------:R-:W-:Y:S02]  /*62f0*/  HADD2.F32 R110, -RZ, R110.H0_H0 ;  /* 0x2000006eff6e7230 */ /* 0x000fe40000004100 */
[-C--:B------:R-:W-:Y:S01]  /*6300*/  FMUL.FTZ R53, R38, R49.reuse ;  /* 0x0000003126357220 */ /* 0x080fe20000410000 */
[----:B------:R-:W-:Y:S02]  /*6310*/  HADD2.F32 R47, -RZ, R34.H0_H0 ;  /* 0x20000022ff2f7230 */ /* 0x000fe40000004100 */
[----:B------:R-:W-:Y:S01]  /*6320*/  FMUL.FTZ R34, R36, R112 ;  /* 0x0000007024227220 */ /* 0x000fe20000410000 */
[----:B------:R-:W-:Y:S01]  /*6330*/  FMUL.FTZ R49, R14, R49 ;  /* 0x000000310e317220 */ /* 0x000fe20000410000 */
[----:B------:R-:W-:Y:S01]  /*6340*/  FFMA.FTZ R51, R36, R110, R51 ;  /* 0x0000006e24337223 */ /* 0x000fe20000010033 */
[----:B------:R-:W-:Y:S01]  /*6350*/  F2FP.F16.F32.PACK_AB R36, R45, R32 ;  /* 0x000000202d24723e */ /* 0x000fe200000000ff */
[----:B------:R-:W-:Y:S01]  /*6360*/  FFMA.FTZ R34, R35, R110, -R34 ;  /* 0x0000006e23227223 */ /* 0x000fe20000010822 */
[-C--:B------:R-:W-:Y:S01]  /*6370*/  FFMA.FTZ R53, R14, R47.reuse, -R53 ;  /* 0x0000002f0e357223 */ /* 0x080fe20000010835 */
[----:B------:R-:W-:Y:S01]  /*6380*/  FFMA.FTZ R38, R38, R47, R49 ;  /* 0x0000002f26267223 */ /* 0x000fe20000010031 */
[----:B------:R-:W-:-:S03]  /*6390*/  IMAD.MOV.U32 R15, RZ, RZ, R44 ;  /* 0x000000ffff0f7224 */ /* 0x000fc600078e002c */
[----:B------:R-:W-:Y:S02]  /*63a0*/  F2FP.F16.F32.PACK_AB R14, R53, R34 ;  /* 0x00000022350e723e */ /* 0x000fe400000000ff */
[----:B------:R-:W-:-:S07]  /*63b0*/  F2FP.F16.F32.PACK_AB R38, R38, R51 ;  /* 0x000000332626723e */ /* 0x000fce00000000ff */
.L_x_10455:
[----:B------:R-:W-:Y:S05]  /*63c0*/  BSYNC B1 ;  /* 0x0000000000017941 */ /* 0x000fea0003800000 */
.L_x_10454:
[----:B0-----:R0:W-:Y:S01]  /*63d0*/  ST.E.128 desc[UR42][R40.64], R12 ;  /* 0x0000000c28007985 */ /* 0x0011e2000c101d2a */
[----:B------:R-:W-:-:S13]  /*63e0*/  ISETP.GE.AND P3, PT, R43, R11, PT ;  /* 0x0000000b2b00720c */ /* 0x000fda0003f66270 */
[----:B------:R-:W-:Y:S05]  /*63f0*/  @P3 BRA `(.L_x_10417) ;  /* 0x00000004003c3947 */ /* 0x000fea0003800000 */
[----:B------:R-:W-:-:S05]  /*6400*/  IMAD.WIDE R86, R43, 0x2, R86 ;  /* 0x000000022b567825 */ /* 0x000fca00078e0256 */
[----:B--2---:R2:W-:Y:S01]  /*6410*/  ST.E.128 desc[UR42][R86.64], R36 ;  /* 0x0000002456007985 */ /* 0x0045e2000c101d2a */
[----:B------:R-:W-:Y:S05]  /*6420*/  BRA `(.L_x_10417) ;  /* 0x0000000400307947 */ /* 0x000fea0003800000 */
.L_x_10409:
[----:B------:R-:W-:-:S06]  /*6430*/  UISETP.NE.AND UP0, UPT, UR39, 0x3, UPT ;  /* 0x000000032700788c */ /* 0x000fcc000bf05270 */
[----:B------:R-:W-:-:S13]  /*6440*/  PLOP3.LUT P2, PT, PT, PT, UP0, 0x80, 0x0 ;  /* 0x000000000000781c */ /* 0x000fda0003f4f008 */
[----:B------:R-:W-:Y:S05]  /*6450*/  @!P2 BRA `(.L_x_10456) ;  /* 0x000000000004a947 */ /* 0x000fea0003800000 */
[----:B------:R-:W-:Y:S01]  /*6460*/  BPT.TRAP 0x1 ;  /* 0x000000040000795c */ /* 0x000fe20000300000 */
.L_x_10456:
[----:B------:R-:W-:Y:S01]  /*6470*/  IMAD R60, R18, 0x8, R2 ;  /* 0x00000008123c7824 */ /* 0x000fe200078e0202 */
[----:B------:R-:W-:Y:S01]  /*6480*/  SHF.L.U32 R81, R137, 0x1f, RZ ;  /* 0x0000001f89517819 */ /* 0x000fe200000006ff */
[----:B------:R-:W-:Y:S01]  /*6490*/  BSSY B1, `(.L_x_10457) ;  /* 0x0000004000017945 */ /* 0x000fe20003800000 */
[----:B------:R-:W-:Y:S02]  /*64a0*/  SHF.R.S32.HI R78, RZ, 0x1f, R77 ;  /* 0x0000001fff4e7819 */ /* 0x000fe4000001144d */
[----:B------:R-:W0:Y:S02]  /*64b0*/  SYNCS.PHASECHK.TRANS64.TRYWAIT P3, [R60+URZ+0x2d890], R81 ;  /* 0x02d890513c0075a7 */ /* 0x000e24000806017f */
[----:B0-----:R-:W-:Y:S05]  /*64c0*/  @!P3 BRA `(.L_x_10458) ;  /* 0x00000138005cb947 */ /* 0x001fea0003800000 */
.L_x_10674:
[----:B------:R-:W-:Y:S05]  /*64d0*/  BSYNC B1 ;  /* 0x0000000000017941 */ /* 0x000fea0003800000 */
.L_x_10457:
        /* <DEDUP_REMOVED lines=21> */
[----:B------:R-:W-:Y:S02]  /*6630*/  LEA.HI.X R13, R12, UR5, R11, 0x1, P3 ;  /* 0x000000050c0d7c11 */ /* 0x000fe400098f0c0b */
[----:B------:R-:W-:Y:S01]  /*6640*/  ISETP.GT.AND P3, PT, R80, R140, PT ;  /* 0x0000008c5000720c */ /* 0x000fe20003f64270 */
[----:B------:R-:W-:-:S12]  /*6650*/  BRA.DIV UR4, `(.L_x_10459) ;  /* 0x0000013a040c7947 */ /* 0x000fd8000b800000 */
[----:B------:R1:W2:Y:S04]  /*6660*/  SHFL.IDX PT, R39, R13, RZ, 0x1e1f ;  /* 0x001e1fff0d277589 */ /* 0x0002a800000e0000 */
[----:B------:R-:W3:Y:S02]  /*6670*/  SHFL.IDX PT, R38, R38, RZ, 0x1e1f ;  /* 0x001e1fff26267589 */ /* 0x000ee400000e0000 */
.L_x_10678:
[----:B------:R-:W-:Y:S05]  /*6680*/  @!P3 BRA `(.L_x_10417) ;  /* 0x000000000098b947 */ /* 0x000fea0003800000 */
[----:B------:R-:W4:Y:S01]  /*6690*/  LDL R12, [R1+0x20] ;  /* 0x00002000010c7983 */ /* 0x000f220000100800 */
[----:B------:R-:W-:-:S03]  /*66a0*/  ULDC UR4, c[0x0][0x2f4] ;  /* 0x0000bd0000047ab9 */ /* 0x000fc60000000800 */
[----:B------:R-:W5:Y:S04]  /*66b0*/  LDL R11, [R1+0x1c] ;  /* 0x00001c00010b7983 */ /* 0x000f680000100800 */
[----:B------:R-:W5:Y:S01]  /*66c0*/  LDL R40, [R1+0x18] ;  /* 0x0000180001287983 */ /* 0x000f620000100800 */
[----:B------:R-:W-:Y:S02]  /*66d0*/  ISETP.GE.AND P5, PT, R16, UR4, PT ;  /* 0x0000000410007c0c */ /* 0x000fe4000bfa6270 */
[----:B------:R-:W-:-:S11]  /*66e0*/  ISETP.GE.AND P4, PT, R22, UR4, PT ;  /* 0x0000000416007c0c */ /* 0x000fd6000bf86270 */
[----:B---3--:R-:W-:-:S04]  /*66f0*/  @!P5 LEA R36, P3, R16, R38, 0x1 ;  /* 0x000000261024d211 */ /* 0x008fc800078608ff */
[----:B--2---:R-:W-:Y:S02]  /*6700*/  @!P5 LEA.HI.X R37, R16, R39, R17, 0x1, P3 ;  /* 0x000000271025d211 */ /* 0x004fe400018f0c11 */
[----:B------:R-:W-:-:S04]  /*6710*/  @!P4 LEA R34, P3, R22, R38, 0x1 ;  /* 0x000000261622c211 */ /* 0x000fc800078608ff */
[----:B----4-:R-:W-:Y:S02]  /*6720*/  @!P4 LEA.HI.X R35, R22, R39, R12, 0x1, P3 ;  /* 0x000000271623c211 */ /* 0x010fe400018f0c0c */
[----:B-1----:R-:W1:Y:S01]  /*6730*/  @!P5 LDS.128 R12, [R62+0x15000] ;  /* 0x015000003e0cd984 */ /* 0x002e620000000c00 */
[----:B------:R-:W-:-:S13]  /*6740*/  ISETP.GE.AND P3, PT, R19, UR4, PT ;  /* 0x0000000413007c0c */ /* 0x000fda000bf66270 */
[----:B------:R-:W-:-:S04]  /*6750*/  @!P3 LEA R32, P6, R19, R38, 0x1 ;  /* 0x000000261320b211 */ /* 0x000fc800078c08ff */
[----:B-----5:R-:W-:Y:S01]  /*6760*/  @!P3 LEA.HI.X R33, R19, R39, R11, 0x1, P6 ;  /* 0x000000271321b211 */ /* 0x020fe200030f0c0b */
[----:B-1----:R1:W-:Y:S01]  /*6770*/  @!P5 ST.E.128 desc[UR42][R36.64], R12 ;  /* 0x0000000c2400d985 */ /* 0x0023e2000c101d2a */
[----:B------:R-:W-:-:S13]  /*6780*/  ISETP.GE.AND P5, PT, R0, UR4, PT ;  /* 0x0000000400007c0c */ /* 0x000fda000bfa6270 */
[----:B------:R-:W2:Y:S01]  /*6790*/  @!P5 LDS.128 R12, [R61+0x15000] ;  /* 0x015000003d0cd984 */ /* 0x000ea20000000c00 */
[----:B------:R-:W-:Y:S01]  /*67a0*/  @!P5 IMAD.SHL.U32 R11, R155, 0x8, RZ ;  /* 0x000000089b0bd824 */ /* 0x000fe200078e00ff */
[----:B-1----:R-:W-:Y:S01]  /*67b0*/  @!P5 MOV R37, R39 ;  /* 0x000000270025d202 */ /* 0x002fe20000000f00 */
[----:B------:R-:W-:-:S04]  /*67c0*/  @!P5 IMAD.MOV.U32 R36, RZ, RZ, R38 ;  /* 0x000000ffff24d224 */ /* 0x000fc800078e0026 */
[----:B------:R-:W-:-:S05]  /*67d0*/  @!P5 IMAD.WIDE R36, R11, 0x2, R36 ;  /* 0x000000020b24d825 */ /* 0x000fca00078e0224 */
[----:B--2---:R1:W-:Y:S01]  /*67e0*/  @!P5 ST.E.128 desc[UR42][R36.64], R12 ;  /* 0x0000000c2400d985 */ /* 0x0043e2000c101d2a */
[----:B------:R-:W-:-:S13]  /*67f0*/  ISETP.GE.AND P5, PT, R3, UR4, PT ;  /* 0x0000000403007c0c */ /* 0x000fda000bfa6270 */
[----:B------:R-:W2:Y:S01]  /*6800*/  @!P5 LDS.128 R12, [R62+0x17000] ;  /* 0x017000003e0cd984 */ /* 0x000ea20000000c00 */
[----:B------:R-:W-:Y:S02]  /*6810*/  @!P5 IMAD.SHL.U32 R11, R156, 0x8, RZ ;  /* 0x000000089c0bd824 */ /* 0x000fe400078e00ff */
[----:B-1----:R-:W-:Y:S02]  /*6820*/  @!P5 IMAD.MOV.U32 R36, RZ, RZ, R38 ;  /* 0x000000ffff24d224 */ /* 0x002fe400078e0026 */
[----:B------:R-:W-:Y:S02]  /*6830*/  @!P5 IMAD.MOV.U32 R37, RZ, RZ, R39 ;  /* 0x000000ffff25d224 */ /* 0x000fe400078e0027 */
[----:B------:R-:W-:-:S05]  /*6840*/  @!P5 IMAD.WIDE R36, R11, 0x2, R36 ;  /* 0x000000020b24d825 */ /* 0x000fca00078e0224 */
[----:B--2---:R1:W-:Y:S01]  /*6850*/  @!P5 ST.E.128 desc[UR42][R36.64], R12 ;  /* 0x0000000c2400d985 */ /* 0x0043e2000c101d2a */
[----:B------:R-:W-:-:S03]  /*6860*/  ISETP.GE.AND P5, PT, R136, UR4, PT ;  /* 0x0000000488007c0c */ /* 0x000fc6000bfa6270 */
[----:B------:R-:W2:Y:S10]  /*6870*/  @!P4 LDS.128 R12, [R61+0x17000] ;  /* 0x017000003d0cc984 */ /* 0x000eb40000000c00 */
[----:B-1----:R-:W-:-:S04]  /*6880*/  @!P5 LEA R36, P6, R136, R38, 0x1 ;  /* 0x000000268824d211 */ /* 0x002fc800078c08ff */
[----:B------:R-:W-:Y:S01]  /*6890*/  @!P5 LEA.HI.X R37, R136, R39, R40, 0x1, P6 ;  /* 0x000000278825d211 */ /* 0x000fe200030f0c28 */
[----:B--2---:R-:W-:Y:S04]  /*68a0*/  @!P4 ST.E.128 desc[UR42][R34.64], R12 ;  /* 0x0000000c2200c985 */ /* 0x004fe8000c101d2a */
[----:B------:R-:W1:Y:S04]  /*68b0*/  @!P3 LDS.128 R12, [R62+0x19000] ;  /* 0x019000003e0cb984 */ /* 0x000e680000000c00 */
[----:B-1----:R-:W-:Y:S04]  /*68c0*/  @!P3 ST.E.128 desc[UR42][R32.64], R12 ;  /* 0x0000000c2000b985 */ /* 0x002fe8000c101d2a */
[----:B------:R-:W1:Y:S04]  /*68d0*/  @!P5 LDS.128 R12, [R61+0x19000] ;  /* 0x019000003d0cd984 */ /* 0x000e680000000c00 */
[----:B-1----:R4:W-:Y:S02]  /*68e0*/  @!P5 ST.E.128 desc[UR42][R36.64], R12 ;  /* 0x0000000c2400d985 */ /* 0x0029e4000c101d2a */
.L_x_10417:
[----:B------:R-:W-:Y:S05]  /*68f0*/  BSYNC B0 ;  /* 0x0000000000007941 */ /* 0x000fea0003800000 */
.L_x_10408:
[----:B------:R-:W5:Y:S01]  /*6900*/  S2R R11, SR_TID.X ;  /* 0x00000000000b7919 */ /* 0x000f620000002100 */
[----:B------:R-:W-:Y:S01]  /*6910*/  @!PT LDS RZ, [RZ] ;  /* 0x00000000fffff984 */ /* 0x000fe20000000800 */
[----:B------:R-:W-:Y:S01]  /*6920*/  @!PT LDS RZ, [RZ] ;  /* 0x00000000fffff984 */ /* 0x000fe20000000800 */
[----:B------:R-:W-:Y:S01]  /*6930*/  @!PT LDS RZ, [RZ] ;  /* 0x00000000fffff984 */ /* 0x000fe20000000800 */
[----:B------:R-:W-:Y:S01]  /*6940*/  @!PT LDS RZ, [RZ] ;  /* 0x00000000fffff984 */ /* 0x000fe20000000800 */
[----:B------:R0:W-:Y:S06]  /*6950*/  MEMBAR.ALL.CTA ;  /* 0x0000000000007992 */ /* 0x0001ec0000008000 */
[----:B0-----:R-:W0:Y:S01]  /*6960*/  FENCE.VIEW.ASYNC.S ;  /* 0x00000000000073c6 */ /* 0x001e220000000000 */
[----:B------:R-:W-:Y:S05]  /*6970*/  WARPSYNC.ALL ;  /* 0x0000000000007948 */ /* 0x000fea0003800000 */
[----:B------:R-:W-:Y:S01]  /*6980*/  BSSY B0, `(.L_x_10460) ;  /* 0x0000008000007945 */ /* 0x000fe20003800000 */
[----:B0-----:R0:W-:Y:S01]  /*6990*/  BAR.SYNC.DEFER_BLOCKING R102, 0x80 ;  /* 0x000200660000751d */ /* 0x0011e20000010000 */
[----:B-----5:R-:W-:-:S13]  /*69a0*/  LOP3.LUT P3, RZ, R11, 0x7f, RZ, 0xc0, !PT ;  /* 0x0000007f0bff7812 */ /* 0x020fda000786c0ff */
[----:B------:R-:W-:-:S04]  /*69b0*/  @!P3 IADD3 R11, R60, 0x2d8a0, RZ ;  /* 0x0002d8a03c0bb810 */ /* 0x000fc80007ffe0ff */
[----:B------:R-:W-:-:S04]  /*69c0*/  @!P3 PRMT R11, RZ, 0x654, R11 ;  /* 0x00000654ff0bb816 */ /* 0x000fc8000000000b */
[----:B------:R0:W-:Y:S01]  /*69d0*/  @!P3 SYNCS.ARRIVE.TRANS64.RED.A1T0 RZ, [R11+URZ], RZ ;  /* 0x000000ff0bffb9a7 */ /* 0x0001e2000810043f */
[----:B------:R-:W-:Y:S05]  /*69e0*/  @!P2 BRA `(.L_x_10461) ;  /* 0x000000000004a947 */ /* 0x000fea0003800000 */
[----:B------:R-:W-:Y:S01]  /*69f0*/  BPT.TRAP 0x1 ;  /* 0x000000040000795c */ /* 0x000fe20000300000 */
.L_x_10461:
[----:B------:R-:W-:Y:S05]  /*6a00*/  BSYNC B0 ;  /* 0x0000000000007941 */ /* 0x000fea0003800000 */
.L_x_10460:
[----:B------:R-:W5:Y:S01]  /*6a10*/  SYNCS.PHASECHK.TRANS64.TRYWAIT P2, [R60+URZ+0x2d8b0], R81 ;  /* 0x02d8b0513c0075a7 */ /* 0x000f62000804017f */
[----:B------:R-:W-:Y:S04]  /*6a20*/  BSSY B0, `(.L_x_10462) ;  /* 0x0000002000007945 */ /* 0x000fe80003800000 */
[----:B-----5:R-:W-:Y:S05]  /*6a30*/  @!P2 BRA `(.L_x_10463) ;  /* 0x00000134005ca947 */ /* 0x020fea0003800000 */
.L_x_10679:
[----:B------:R-:W-:Y:S05]  /*6a40*/  BSYNC B0 ;  /* 0x0000000000007941 */ /* 0x000fea0003800000 */
.L_x_10462:
[----:B------:R-:W-:Y:S01]  /*6a50*/  ULDC.64 UR4, c[0x0][0x328] ;  /* 0x0000ca0000047ab9 */ /* 0x000fe20000000a00 */
[----:B------:R-:W-:Y:S01]  /*6a60*/  BSSY B0, `(.L_x_10464) ;  /* 0x000003a000007945 */ /* 0x000fe20003800000 */
[----:B------:R-:W-:Y:S02]  /*6a70*/  IMAD R78, R78, UR4, RZ ;  /* 0x000000044e4e7c24 */ /* 0x000fe4000f8e02ff */
[----:B-1-34-:R-:W-:-:S04]  /*6a80*/  IMAD.WIDE.U32 R12, R77, UR4, RZ ;  /* 0x000000044d0c7c25 */ /* 0x01afc8000f8e00ff */
[----:B------:R-:W-:Y:S01]  /*6a90*/  IMAD R77, R77, UR5, R78 ;  /* 0x000000054d4d7c24 */ /* 0x000fe2000f8e024e */
[----:B------:R-:W-:Y:S02]  /*6aa0*/  ULDC.64 UR4, c[0x0][0x338] ;  /* 0x0000ce0000047ab9 */ /* 0x000fe40000000a00 */
[----:B------:R-:W-:Y:S02]  /*6ab0*/  IMAD R79, R79, UR4, RZ ;  /* 0x000000044f4f7c24 */ /* 0x000fe4000f8e02ff */
[----:B------:R-:W-:Y:S02]  /*6ac0*/  IMAD.IADD R13, R13, 0x1, R77 ;  /* 0x000000010d0d7824 */ /* 0x000fe400078e024d */
[C---:B------:R-:W-:Y:S02]  /*6ad0*/  IMAD R79, R76.reuse, UR5, R79 ;  /* 0x000000054c4f7c24 */ /* 0x040fe4000f8e024f */
[----:B------:R-:W-:Y:S01]  /*6ae0*/  IMAD.WIDE.U32 R12, R76, UR4, R12 ;  /* 0x000000044c0c7c25 */ /* 0x000fe2000f8e000c */
[----:B------:R-:W-:-:S03]  /*6af0*/  ULDC.64 UR4, c[0x0][0x330] ;  /* 0x0000cc0000047ab9 */ /* 0x000fc60000000a00 */
[----:B0-----:R-:W-:Y:S02]  /*6b00*/  IMAD R11, R6, UR4, RZ ;  /* 0x00000004060b7c24 */ /* 0x001fe4000f8e02ff */
[----:B------:R-:W-:Y:S02]  /*6b10*/  IMAD.IADD R13, R13, 0x1, R79 ;  /* 0x000000010d0d7824 */ /* 0x000fe400078e024f */
[C---:B------:R-:W-:Y:S02]  /*6b20*/  IMAD R11, R30.reuse, UR5, R11 ;  /* 0x000000051e0b7c24 */ /* 0x040fe4000f8e020b */
[----:B------:R-:W-:Y:S01]  /*6b30*/  IMAD.WIDE.U32 R12, R30, UR4, R12 ;  /* 0x000000041e0c7c25 */ /* 0x000fe2000f8e000c */
[----:B------:R-:W-:-:S03]  /*6b40*/  ULDC.64 UR4, c[0x0][0x318] ;  /* 0x0000c60000047ab9 */ /* 0x000fc60000000a00 */
[----:B------:R-:W-:Y:S01]  /*6b50*/  IMAD.IADD R13, R13, 0x1, R11 ;  /* 0x000000010d0d7824 */ /* 0x000fe200078e020b */
[----:B------:R-:W-:-:S04]  /*6b60*/  LEA R11, P2, R12, UR4, 0x1 ;  /* 0x000000040c0b7c11 */ /* 0x000fc8000f8408ff */
[----:B------:R-:W-:Y:S01]  /*6b70*/  LEA.HI.X R12, R12, UR5, R13, 0x1, P2 ;  /* 0x000000050c0c7c11 */ /* 0x000fe200090f0c0d */
[----:B--2---:R0:W1:Y:S01]  /*6b80*/  SHFL.IDX PT, R36, R11, RZ, 0x1e1f ;  /* 0x001e1fff0b247589 */ /* 0x00406200000e0000 */
[----:B------:R-:W-:-:S03]  /*6b90*/  ISETP.GT.AND P2, PT, R80, R140, PT ;  /* 0x0000008c5000720c */ /* 0x000fc60003f44270 */
[----:B------:R0:W2:Y:S10]  /*6ba0*/  SHFL.IDX PT, R37, R12, RZ, 0x1e1f ;  /* 0x001e1fff0c257589 */ /* 0x0000b400000e0000 */
[----:B0-----:R-:W-:Y:S05]  /*6bb0*/  @!P2 BRA `(.L_x_10465) ;  /* 0x000000000090a947 */ /* 0x001fea0003800000 */
[----:B------:R-:W3:Y:S01]  /*6bc0*/  LDL R15, [R1+0x20] ;  /* 0x00002000010f7983 */ /* 0x000ee20000100800 */
[----:B------:R-:W-:-:S03]  /*6bd0*/  ULDC UR4, c[0x0][0x2f4] ;  /* 0x0000bd0000047ab9 */ /* 0x000fc60000000800 */
[----:B------:R-:W4:Y:S01]  /*6be0*/  LDL R14, [R1+0x1c] ;  /* 0x00001c00010e7983 */ /* 0x000f220000100800 */
[----:B------:R-:W-:Y:S02]  /*6bf0*/  ISETP.GE.AND P5, PT, R16, UR4, PT ;  /* 0x0000000410007c0c */ /* 0x000fe4000bfa6270 */
[----:B------:R-:W-:Y:S01]  /*6c00*/  ISETP.GE.AND P4, PT, R22, UR4, PT ;  /* 0x0000000416007c0c */ /* 0x000fe2000bf86270 */
[----:B------:R-:W5:Y:S10]  /*6c10*/  LDL R40, [R1+0x18] ;  /* 0x0000180001287983 */ /* 0x000f740000100800 */
[----:B-1----:R-:W-:-:S04]  /*6c20*/  @!P5 LEA R38, P2, R16, R36, 0x1 ;  /* 0x000000241026d211 */ /* 0x002fc800078408ff */
[----:B--2---:R-:W-:Y:S02]  /*6c30*/  @!P5 LEA.HI.X R39, R16, R37, R17, 0x1, P2 ;  /* 0x000000251027d211 */ /* 0x004fe400010f0c11 */
[----:B------:R-:W-:-:S04]  /*6c40*/  @!P4 LEA R34, P2, R22, R36, 0x1 ;  /* 0x000000241622c211 */ /* 0x000fc800078408ff */
[----:B---3--:R-:W-:Y:S02]  /*6c50*/  @!P4 LEA.HI.X R35, R22, R37, R15, 0x1, P2 ;  /* 0x000000251623c211 */ /* 0x008fe400010f0c0f */
[----:B------:R-:W-:-:S13]  /*6c60*/  ISETP.GE.AND P2, PT, R19, UR4, PT ;  /* 0x0000000413007c0c */ /* 0x000fda000bf46270 */
[----:B------:R-:W-:-:S04]  /*6c70*/  @!P2 LEA R32, P6, R19, R36, 0x1 ;  /* 0x000000241320a211 */ /* 0x000fc800078c08ff */
[----:B----4-:R-:W-:Y:S02]  /*6c80*/  @!P2 LEA.HI.X R33, R19, R37, R14, 0x1, P6 ;  /* 0x000000251321a211 */ /* 0x010fe400030f0c0e */
[----:B------:R-:W0:Y:S04]  /*6c90*/  @!P5 LDS.128 R12, [R62] ;  /* 0x000000003e0cd984 */ /* 0x000e280000000c00 */
[----:B0-----:R0:W-:Y:S01]  /*6ca0*/  @!P5 ST.E.128 desc[UR42][R38.64], R12 ;  /* 0x0000000c2600d985 */ /* 0x0011e2000c101d2a */
[----:B------:R-:W-:-:S13]  /*6cb0*/  ISETP.GE.AND P5, PT, R0, UR4, PT ;  /* 0x0000000400007c0c */ /* 0x000fda000bfa6270 */
[----:B------:R-:W1:Y:S01]  /*6cc0*/  @!P5 LDS.128 R12, [R61] ;  /* 0x000000003d0cd984 */ /* 0x000e620000000c00 */
[----:B------:R-:W-:-:S05]  /*6cd0*/  @!P5 SHF.L.U32 R11, R155, 0x3, RZ ;  /* 0x000000039b0bd819 */ /* 0x000fca00000006ff */
[----:B0-----:R-:W-:-:S05]  /*6ce0*/  @!P5 IMAD.WIDE R38, R11, 0x2, R36 ;  /* 0x000000020b26d825 */ /* 0x001fca00078e0224 */
[----:B-1----:R0:W-:Y:S01]  /*6cf0*/  @!P5 ST.E.128 desc[UR42][R38.64], R12 ;  /* 0x0000000c2600d985 */ /* 0x0021e2000c101d2a */
[----:B------:R-:W-:-:S13]  /*6d00*/  ISETP.GE.AND P5, PT, R3, UR4, PT ;  /* 0x0000000403007c0c */ /* 0x000fda000bfa6270 */
[----:B------:R-:W1:Y:S01]  /*6d10*/  @!P5 LDS.128 R12, [R62+0x2000] ;  /* 0x002000003e0cd984 */ /* 0x000e620000000c00 */
[----:B------:R-:W-:Y:S02]  /*6d20*/  @!P5 IMAD.SHL.U32 R11, R156, 0x8, RZ ;  /* 0x000000089c0bd824 */ /* 0x000fe400078e00ff */
[----:B0-----:R-:W-:Y:S02]  /*6d30*/  @!P5 IMAD.MOV.U32 R38, RZ, RZ, R36 ;  /* 0x000000ffff26d224 */ /* 0x001fe400078e0024 */
[----:B------:R-:W-:Y:S02]  /*6d40*/  @!P5 IMAD.MOV.U32 R39, RZ, RZ, R37 ;  /* 0x000000ffff27d224 */ /* 0x000fe400078e0025 */
[----:B------:R-:W-:-:S05]  /*6d50*/  @!P5 IMAD.WIDE R38, R11, 0x2, R38 ;  /* 0x000000020b26d825 */ /* 0x000fca00078e0226 */
[----:B-1----:R-:W-:Y:S01]  /*6d60*/  @!P5 ST.E.128 desc[UR42][R38.64], R12 ;  /* 0x0000000c2600d985 */ /* 0x002fe2000c101d2a */
[----:B------:R-:W-:-:S03]  /*6d70*/  ISETP.GE.AND P5, PT, R136, UR4, PT ;  /* 0x0000000488007c0c */ /* 0x000fc6000bfa6270 */
[----:B------:R-:W0:Y:S10]  /*6d80*/  @!P4 LDS.128 R12, [R61+0x2000] ;  /* 0x002000003d0cc984 */ /* 0x000e340000000c00 */
[----:B------:R-:W-:-:S04]  /*6d90*/  @!P5 LEA R36, P6, R136, R36, 0x1 ;  /* 0x000000248824d211 */ /* 0x000fc800078c08ff */
[----:B-----5:R-:W-:Y:S01]  /*6da0*/  @!P5 LEA.HI.X R37, R136, R37, R40, 0x1, P6 ;  /* 0x000000258825d211 */ /* 0x020fe200030f0c28 */
[----:B0-----:R-:W-:Y:S04]  /*6db0*/  @!P4 ST.E.128 desc[UR42][R34.64], R12 ;  /* 0x0000000c2200c985 */ /* 0x001fe8000c101d2a */
[----:B------:R-:W0:Y:S04]  /*6dc0*/  @!P2 LDS.128 R12, [R62+0x4000] ;  /* 0x004000003e0ca984 */ /* 0x000e280000000c00 */
[----:B0-----:R-:W-:Y:S04]  /*6dd0*/  @!P2 ST.E.128 desc[UR42][R32.64], R12 ;  /* 0x0000000c2000a985 */ /* 0x001fe8000c101d2a */
[----:B------:R-:W0:Y:S04]  /*6de0*/  @!P5 LDS.128 R12, [R61+0x4000] ;  /* 0x004000003d0cd984 */ /* 0x000e280000000c00 */
[----:B0-----:R0:W-:Y:S02]  /*6df0*/  @!P5 ST.E.128 desc[UR42][R36.64], R12 ;  /* 0x0000000c2400d985 */ /* 0x0011e4000c101d2a */
.L_x_10465:
[----:B------:R-:W-:Y:S05]  /*6e00*/  BSYNC B0 ;  /* 0x0000000000007941 */ /* 0x000fea0003800000 */
.L_x_10464:
[----:B------:R-:W-:Y:S01]  /*6e10*/  @!PT LDS RZ, [RZ] ;  /* 0x00000000fffff984 */ /* 0x000fe20000000800 */
[----:B------:R-:W-:Y:S01]  /*6e20*/  @!PT LDS RZ, [RZ] ;  /* 0x00000000fffff984 */ /* 0x000fe20000000800 */
[----:B------:R-:W-:Y:S01]  /*6e30*/  @!PT LDS RZ, [RZ] ;  /* 0x00000000fffff984 */ /* 0x000fe20000000800 */
[----:B------:R-:W-:Y:S01]  /*6e40*/  @!PT LDS RZ, [RZ] ;  /* 0x00000000fffff984 */ /* 0x000fe20000000800 */
[----:B------:R3:W-:Y:S06]  /*6e50*/  MEMBAR.ALL.CTA ;  /* 0x0000000000007992 */ /* 0x0007ec0000008000 */
[----:B---3--:R-:W3:Y:S01]  /*6e60*/  FENCE.VIEW.ASYNC.S ;  /* 0x00000000000073c6 */ /* 0x008ee20000000000 */
[----:B------:R-:W-:Y:S01]  /*6e70*/  VIADD R18, R18, 0x1 ;  /* 0x0000000112127836 */ /* 0x000fe20000000000 */
[----:B------:R-:W-:Y:S01]  /*6e80*/  @!P3 IADD3 R60, R60, 0x2d8c0, RZ ;  /* 0x0002d8c03c3cb810 */ /* 0x000fe20007ffe0ff */
[----:B---3--:R3:W-:Y:S03]  /*6e90*/  BAR.SYNC.DEFER_BLOCKING R102, 0x80 ;  /* 0x000200660000751d */ /* 0x0087e60000010000 */
[----:B------:R-:W-:-:S02]  /*6ea0*/  ISETP.NE.AND P2, PT, R18, 0x2, PT ;  /* 0x000000021200780c */ /* 0x000fc40003f45270 */
[----:B------:R-:W-:Y:S02]  /*6eb0*/  @!P3 PRMT R60, RZ, 0x654, R60 ;  /* 0x00000654ff3cb816 */ /* 0x000fe4000000003c */
[----:B0-----:R-:W-:Y:S02]  /*6ec0*/  SEL R12, RZ, 0x1, P2 ;  /* 0x00000001ff0c7807 */ /* 0x001fe40001000000 */
[----:B------:R-:W-:Y:S02]  /*6ed0*/  SEL R18, R18, RZ, P2 ;  /* 0x000000ff12127207 */ /* 0x000fe40001000000 */
[----:B------:R-:W-:Y:S01]  /*6ee0*/  LOP3.LUT R137, R137, R12, RZ, 0x3c, !PT ;  /* 0x0000000c89897212 */ /* 0x000fe200078e3cff */
[----:B------:R3:W-:Y:S01]  /*6ef0*/  @!P3 SYNCS.ARRIVE.TRANS64.RED.A1T0 RZ, [R60+URZ], RZ ;  /* 0x000000ff3cffb9a7 */ /* 0x0007e2000810043f */
[----:B------:R-:W-:Y:S05]  /*6f00*/  @P1 BRA `(.L_x_10466) ;  /* 0xffffffb400b81947 */ /* 0x000fea000383ffff */
[----:B------:R-:W0:Y:S01]  /*6f10*/  S2R R11, SR_TID.X ;  /* 0x00000000000b7919 */ /* 0x000e220000002100 */
[----:B------:R-:W-:Y:S02]  /*6f20*/  PLOP3.LUT P0, PT, PT, PT, PT, 0x8, 0x0 ;  /* 0x000000000000781c */ /* 0x000fe40003f0e170 */
[----:B0-----:R-:W-:-:S04]  /*6f30*/  SHF.R.U32.HI R11, RZ, 0x7, R11 ;  /* 0x00000007ff0b7819 */ /* 0x001fc8000001160b */
[----:B------:R-:W-:-:S13]  /*6f40*/  ISETP.NE.AND P4, PT, R11, 0x1, PT ;  /* 0x000000010b00780c */ /* 0x000fda0003f85270 */
[----:B------:R-:W-:Y:S06]  /*6f50*/  @!P4 BAR.ARV 0x9, 0x100 ;  /* 0x024400000000cb1d */ /* 0x000fec0000002000 */
.L_x_10403:
        /* <DEDUP_REMOVED lines=16> */
[----:B-12---:R-:W-:Y:S02]  /*7060*/  CS2R R36, SRZ ;  /* 0x0000000000247805 */ /* 0x006fe4000001ff00 */
[----:B------:R-:W-:Y:S02]  /*7070*/  CS2R R66, SRZ ;  /* 0x0000000000427805 */ /* 0x000fe4000001ff00 */
[----:B------:R-:W-:Y:S02]  /*7080*/  CS2R R58, SRZ ;  /* 0x00000000003a7805 */ /* 0x000fe4000001ff00 */
[----:B------:R-:W-:-:S02]  /*7090*/  CS2R R72, SRZ ;  /* 0x0000000000487805 */ /* 0x000fc4000001ff00 */
[----:B------:R-:W-:Y:S02]  /*70a0*/  CS2R R46, SRZ ;  /* 0x00000000002e7805 */ /* 0x000fe4000001ff00 */
[----:B------:R-:W-:Y:S02]  /*70b0*/  CS2R R26, SRZ ;  /* 0x00000000001a7805 */ /* 0x000fe4000001ff00 */
[----:B---3--:R-:W-:Y:S01]  /*70c0*/  CS2R R60, SRZ ;  /* 0x00000000003c7805 */ /* 0x008fe2000001ff00 */
[----:B------:R-:W-:Y:S01]  /*70d0*/  IMAD.MOV.U32 R74, RZ, RZ, RZ ;  /* 0x000000ffff4a7224 */ /* 0x000fe200078e00ff */
[----:B------:R-:W-:Y:S02]  /*70e0*/  CS2R R48, SRZ ;  /* 0x0000000000307805 */ /* 0x000fe4000001ff00 */
[----:B------:R-:W-:Y:S02]  /*70f0*/  CS2R R38, SRZ ;  /* 0x0000000000267805 */ /* 0x000fe4000001ff00 */
[----:B------:R-:W-:Y:S01]  /*7100*/  CS2R R62, SRZ ;  /* 0x00000000003e7805 */ /* 0x000fe2000001ff00 */
[----:B------:R-:W-:-:S02]  /*7110*/  IMAD.MOV.U32 R51, RZ, RZ, RZ ;  /* 0x000000ffff337224 */ /* 0x000fc400078e00ff */
[----:B------:R-:W-:Y:S01]  /*7120*/  IMAD.MOV.U32 R6, RZ, RZ, RZ ;  /* 0x000000ffff067224 */ /* 0x000fe200078e00ff */
[----:B------:R-:W-:Y:S06]  /*7130*/  @P0 BRA `(.L_x_10467) ;  /* 0x00000000000c0947 */ /* 0x000fec0003800000 */
[----:B------:R-:W0:Y:S01]  /*7140*/  FENCE.VIEW.ASYNC.G ;  /* 0x00000000000073c6 */ /* 0x000e220000000100 */
[----:B------:R-:W-:Y:S05]  /*7150*/  WARPSYNC.ALL ;  /* 0x0000000000007948 */ /* 0x000fea0003800000 */
[----:B0-----:R-:W-:Y:S06]  /*7160*/  BAR.ARV 0xc, 0x200 ;  /* 0x0308000000007b1d */ /* 0x001fec0000002000 */
.L_x_10467:
[----:B------:R-:W-:Y:S01]  /*7170*/  MOV R50, RZ ;  /* 0x000000ff00327202 */ /* 0x000fe20000000f00 */
[----:B------:R-:W-:Y:S01]  /*7180*/  IMAD.MOV.U32 R7, RZ, RZ, RZ ;  /* 0x000000ffff077224 */ /* 0x000fe200078e00ff */
[----:B------:R-:W-:Y:S06]  /*7190*/  @!P2 BRA `(.L_x_10468) ;  /* 0x000000a000b0a947 */ /* 0x000fec0003800000 */
[----:B------:R-:W-:-:S03]  /*71a0*/  UMOV UR4, 0xffffffff ;  /* 0xffffffff00047882 */ /* 0x000fc60000000000 */
[----:B------:R-:W-:Y:S05]  /*71b0*/  BRA.DIV UR4, `(.L_x_10469) ;  /* 0x0000012e04907947 */ /* 0x000fea000b800000 */
[----:B------:R-:W0:Y:S02]  /*71c0*/  S2R R0, SR_TID.X ;  /* 0x0000000000007919 */ /* 0x000e240000002100 */
[----:B0-----:R-:W-:-:S05]  /*71d0*/  VIADD R3, R0, 0xffffff80 ;  /* 0xffffff8000037836 */ /* 0x001fca0000000000 */
[----:B------:R-:W-:-:S04]  /*71e0*/  SHF.R.S32.HI R0, RZ, 0x1f, R3 ;  /* 0x0000001fff007819 */ /* 0x000fc80000011403 */
[----:B------:R-:W-:-:S04]  /*71f0*/  LEA.HI R0, R0, R3, RZ, 0x7 ;  /* 0x0000000300007211 */ /* 0x000fc800078f38ff */
[----:B------:R-:W-:-:S06]  /*7200*/  SHF.R.S32.HI R0, RZ, 0x7, R0 ;  /* 0x00000007ff007819 */ /* 0x000fcc0000011400 */
[----:B------:R-:W0:Y:S04]  /*7210*/  SHFL.IDX PT, R0, R0, RZ, 0x1f ;  /* 0x00001fff00007589 */ /* 0x000e2800000e0000 */
[----:B0-----:R1:W-:Y:S02]  /*7220*/  STL [R1+0x6c], R0 ;  /* 0x00006c0001007387 */ /* 0x0013e40000100800 */
.L_x_10682:
[----:B------:R-:W1:Y:S01]  /*7230*/  LDL R3, [R1+0x6c] ;  /* 0x00006c0001037983 */ /* 0x000e620000100800 */
[----:B------:R-:W-:Y:S01]  /*7240*/  BSSY B6, `(.L_x_10470) ;  /* 0x000001b000067945 */ /* 0x000fe20003800000 */
[----:B-1----:R-:W-:-:S05]  /*7250*/  IMAD.HI R0, R3, 0x55555556, RZ ;  /* 0x5555555603007827 */ /* 0x002fca00078e02ff */
[----:B------:R-:W-:-:S05]  /*7260*/  LEA.HI R44, R0, R0, RZ, 0x1 ;  /* 0x00000000002c7211 */ /* 0x000fca00078f08ff */
[----:B------:R-:W-:Y:S02]  /*7270*/  IMAD R44, R44, -0x3, R3 ;  /* 0xfffffffd2c2c7824 */ /* 0x000fe400078e0203 */
[----:B------:R-:W-:-:S05]  /*7280*/  VIADD R3, R2, 0x21800 ;  /* 0x0002180002037836 */ /* 0x000fca0000000000 */
[----:B------:R-:W-:Y:S02]  /*7290*/  LEA R0, R44, R3, 0xd ;  /* 0x000000032c007211 */ /* 0x000fe400078e68ff */
[----:B------:R-:W-:Y:S02]  /*72a0*/  LOP3.LUT P0, RZ, R3, 0x3ff, RZ, 0xc0, !PT ;  /* 0x000003ff03ff7812 */ /* 0x000fe4000780c0ff */
[----:B------:R-:W-:-:S04]  /*72b0*/  SHF.R.U32.HI R0, RZ, 0x4, R0 ;  /* 0x00000004ff007819 */ /* 0x000fc80000011600 */
[----:B------:R-:W-:-:S05]  /*72c0*/  LOP3.LUT R0, R0, 0x3fff, RZ, 0xc0, !PT ;  /* 0x00003fff00007812 */ /* 0x000fca00078ec0ff */
[----:B------:R1:W-:Y:S02]  /*72d0*/  STL [R1+0x74], R0 ;  /* 0x0000740001007387 */ /* 0x0003e40000100800 */
[----:B------:R-:W-:Y:S05]  /*72e0*/  @!P0 BRA `(.L_x_10471) ;  /* 0x0000000000408947 */ /* 0x000fea0003800000 */
[----:B-1----:R-:W-:Y:S01]  /*72f0*/  MOV R0, 0x0 ;  /* 0x0000000000007802 */ /* 0x002fe20000000f00 */
[----:B------:R-:W-:Y:S01]  /*7300*/  ULDC.64 UR4, c[0x4][0x138] ;  /* 0x01004e0000047ab9 */ /* 0x000fe20000000a00 */
[----:B------:R-:W-:Y:S01]  /*7310*/  ULDC.64 UR6, c[0x4][0x140] ;  /* 0x0100500000067ab9 */ /* 0x000fe20000000a00 */
[----:B------:R-:W-:Y:S01]  /*7320*/  IMAD.U32 R4, RZ, RZ, UR4 ;  /* 0x00000004ff047e24 */ /* 0x000fe2000f8e00ff */
[----:B0-----:R0:W1:Y:S01]  /*7330*/  LDC.64 R14, c[0x4][R0] ;  /* 0x01000000000e7b82 */ /* 0x0010620000000a00 */
        /* <DEDUP_REMOVED lines=11> */
.L_x_10471:
[----:B------:R-:W-:Y:S05]  /*73f0*/  BSYNC B6 ;  /* 0x0000000000067941 */ /* 0x000fea0003800000 */
.L_x_10470:
        /* <DEDUP_REMOVED lines=13> */
.L_x_10475:
[----:B---3--:R3:W4:Y:S02]  /*74d0*/  SYNCS.PHASECHK.TRANS64.TRYWAIT P0, [R2+URZ+0x2d800], R3 ;  /* 0x02d80003020075a7 */ /* 0x008724000800017f */
[----:B----4-:R-:W-:Y:S05]  /*74e0*/  @!P0 NANOSLEEP.SYNCS 0x989680 ;  /* 0x009896800000895d */ /* 0x010fea0003900000 */
[----:B------:R-:W4:Y:S02]  /*74f0*/  @!P0 SYNCS.PHASECHK.TRANS64 P0, [R2+URZ+0x2d800], R3 ;  /* 0x02d80003020085a7 */ /* 0x000f24000800007f */
[----:B----4-:R-:W-:Y:S05]  /*7500*/  @!P0 BRA `(.L_x_10475) ;  /* 0xfffffffc00f08947 */ /* 0x010fea000383ffff */
.L_x_10474:
[----:B------:R-:W-:Y:S05]  /*7510*/  BSYNC B0 ;  /* 0x0000000000007941 */ /* 0x000fea0003800000 */
.L_x_10473:
[----:B------:R-:W-:Y:S05]  /*7520*/  BRA `(.L_x_10476) ;  /* 0x0000003800247947 */ /* 0x000fea0003800000 */
.L_x_10472:
[----:B-1---5:R-:W-:Y:S01]  /*7530*/  SHF.R.S32.HI R0, RZ, 0x1f, R97 ;  /* 0x0000001fff007819 */ /* 0x022fe20000011461 */
        /* <DEDUP_REMOVED lines=14> */
[----:B------:R-:W-:Y:S02]  /*7620*/  LEA R26, P1, R6, UR6, 0x1 ;  /* 0x00000006061a7c11 */ /* 0x000fe4000f8208ff */
[----:B------:R-:W-:Y:S02]  /*7630*/  IADD3 R27, R27, R7, RZ ;  /* 0x000000071b1b7210 */ /* 0x000fe40007ffe0ff */
[----:B------:R-:W-:Y:S02]  /*7640*/  LEA.HI.X R25, R4, UR5, R25, 0x1, P0 ;  /* 0x0000000504197c11 */ /* 0x000fe400080f0c19 */
[----:B------:R-:W-:Y:S01]  /*7650*/  LEA.HI.X R27, R6, UR7, R27, 0x1, P1 ;  /* 0x00000007061b7c11 */ /* 0x000fe200088f0c1b */
[----:B------:R-:W-:Y:S06]  /*7660*/  @!P2 BRA `(.L_x_10477) ;  /* 0x000000000040a947 */ /* 0x000fec0003800000 */
[----:B0-----:R-:W-:Y:S01]  /*7670*/  MOV R14, 0x0 ;  /* 0x00000000000e7802 */ /* 0x001fe20000000f00 */
        /* <DEDUP_REMOVED lines=14> */
[----:B0-----:R-:W-:Y:S05]  /*7760*/  CALL.ABS.NOINC R14 ;  /* 0x000000000e007343 */ /* 0x001fea0003c00000 */
.L_x_10477:
[----:B------:R-:W-:Y:S01]  /*7770*/  ULDC.U8 UR4, c[0x0][0x410] ;  /* 0x0001040000047ab9 */ /* 0x000fe20000000000 */
[----:B------:R-:W-:Y:S01]  /*7780*/  BSSY B0, `(.L_x_10478) ;  /* 0x000035b000007945 */ /* 0x000fe20003800000 */
[----:B------:R-:W-:Y:S01]  /*7790*/  ISETP.NE.AND P0, PT, RZ, UR4, PT ;  /* 0x00000004ff007c0c */ /* 0x000fe2000bf05270 */
[----:B------:R-:W-:-:S12]  /*77a0*/  IMAD R6, R29, 0xc0, R140 ;  /* 0x000000c01d067824 */ /* 0x000fd800078e028c */
[----:B------:R-:W-:Y:S05]  /*77b0*/  @!P0 BRA `(.L_x_10479) ;  /* 0x0000001800d88947 */ /* 0x000fea0003800000 */
[----:B------:R-:W-:-:S03]  /*77c0*/  UMOV UR4, 0xffffffff ;  /* 0xffffffff00047882 */ /* 0x000fc60000000000 */
[----:B------:R-:W-:Y:S05]  /*77d0*/  BRA.DIV UR4, `(.L_x_10480) ;  /* 0x0000012a04487947 */ /* 0x000fea000b800000 */
[----:B------:R1:W2:Y:S04]  /*77e0*/  SHFL.IDX PT, R3, R25, RZ, 0x1e1f ;  /* 0x001e1fff19037589 */ /* 0x0002a800000e0000 */
[----:B------:R1:W3:Y:S04]  /*77f0*/  SHFL.IDX PT, R0, R24, RZ, 0x1e1f ;  /* 0x001e1fff18007589 */ /* 0x0002e800000e0000 */
[----:B------:R1:W4:Y:S04]  /*7800*/  SHFL.IDX PT, R5, R27, RZ, 0x1e1f ;  /* 0x001e1fff1b057589 */ /* 0x00032800000e0000 */
[----:B------:R1:W0:Y:S02]  /*7810*/  SHFL.IDX PT, R4, R26, RZ, 0x1e1f ;  /* 0x001e1fff1a047589 */ /* 0x00022400000e0000 */
.L_x_10688:
[----:B------:R-:W-:Y:S01]  /*7820*/  ULDC UR4, c[0x0][0x448] ;  /* 0x0001120000047ab9 */ /* 0x000fe20000000800 */
[----:B------:R-:W-:Y:S01]  /*7830*/  BSSY B1, `(.L_x_10481) ;  /* 0x000005a000017945 */ /* 0x000fe20003800000 */
[----:B------:R-:W-:Y:S01]  /*7840*/  IMAD R45, R100, UR4, RZ ;  /* 0x00000004642d7c24 */ /* 0x000fe2000f8e02ff */
[----:B------:R-:W-:Y:S02]  /*7850*/  CS2R R34, SRZ ;  /* 0x0000000000227805 */ /* 0x000fe4000001ff00 */
[----:B------:R-:W-:Y:S02]  /*7860*/  CS2R R30, SRZ ;  /* 0x00000000001e7805 */ /* 0x000fe4000001ff00 */
[----:B-1----:R-:W-:Y:S02]  /*7870*/  CS2R R26, SRZ ;  /* 0x00000000001a7805 */ /* 0x002fe4000001ff00 */
[----:B------:R-:W-:Y:S02]  /*7880*/  CS2R R20, SRZ ;  /* 0x0000000000147805 */ /* 0x000fe4000001ff00 */
[----:B------:R-:W-:Y:S01]  /*7890*/  ISETP.GE.AND P0, PT, R6, R45, PT ;  /* 0x0000002d0600720c */ /* 0x000fe20003f06270 */
[----:B------:R-:W-:Y:S01]  /*78a0*/  IMAD R45, R29, -0xc0, R45 ;  /* 0xffffff401d2d7824 */ /* 0x000fe200078e022d */
[----:B------:R-:W-:-:S02]  /*78b0*/  CS2R R12, SRZ ;  /* 0x00000000000c7805 */ /* 0x000fc4000001ff00 */
[----:B------:R-:W-:Y:S02]  /*78c0*/  CS2R R8, SRZ ;  /* 0x0000000000087805 */ /* 0x000fe4000001ff00 */
[----:B------:R-:W-:Y:S02]  /*78d0*/  CS2R R36, SRZ ;  /* 0x0000000000247805 */ /* 0x000fe4000001ff00 */
[----:B------:R-:W-:Y:S02]  /*78e0*/  CS2R R32, SRZ ;  /* 0x0000000000207805 */ /* 0x000fe4000001ff00 */
[----:B------:R-:W-:Y:S02]  /*78f0*/  CS2R R28, SRZ ;  /* 0x00000000001c7805 */ /* 0x000fe4000001ff00 */
[----:B------:R-:W-:Y:S02]  /*7900*/  CS2R R24, SRZ ;  /* 0x0000000000187805 */ /* 0x000fe4000001ff00 */
[----:B0-----:R-:W-:-:S02]  /*7910*/  CS2R R14, SRZ ;  /* 0x00000000000e7805 */ /* 0x001fc4000001ff00 */
[----:B------:R-:W-:Y:S01]  /*7920*/  CS2R R10, SRZ ;  /* 0x00000000000a7805 */ /* 0x000fe2000001ff00 */
[----:B------:R-:W-:Y:S06]  /*7930*/  @P0 BRA `(.L_x_10482) ;  /* 0x0000000400240947 */ /* 0x000fec0003800000 */
[----:B------:R-:W2:Y:S01]  /*7940*/  LDL R7, [R1+0x4c] ;  /* 0x00004c0001077983 */ /* 0x000ea20000100800 */
[----:B------:R-:W-:-:S03]  /*7950*/  ULDC UR4, c[0x0][0x3f4] ;  /* 0x0000fd0000047ab9 */ /* 0x000fc60000000800 */
[----:B------:R-:W4:Y:S04]  /*7960*/  LDL R39, [R1+0x24] ;  /* 0x0000240001277983 */ /* 0x000f280000100800 */
[----:B------:R-:W4:Y:S04]  /*7970*/  LDL R38, [R1+0x48] ;  /* 0x0000480001267983 */ /* 0x000f280000100800 */
[----:B------:R-:W4:Y:S04]  /*7980*/  LDL R35, [R1+0x50] ;  /* 0x0000500001237983 */ /* 0x000f280000100800 */
[----:B------:R-:W4:Y:S04]  /*7990*/  LDL R34, [R1+0x54] ;  /* 0x0000540001227983 */ /* 0x000f280000100800 */
[----:B------:R-:W4:Y:S04]  /*79a0*/  LDL R49, [R1+0xa0] ;  /* 0x0000a00001317983 */ /* 0x000f280000100800 */
[----:B------:R-:W4:Y:S01]  /*79b0*/  LDL R48, [R1+0xa4] ;  /* 0x0000a40001307983 */ /* 0x000f220000100800 */
[----:B------:R-:W-:-:S02]  /*79c0*/  CS2R R32, SRZ ;  /* 0x0000000000207805 */ /* 0x000fc4000001ff00 */
[----:B------:R-:W-:Y:S02]  /*79d0*/  CS2R R30, SRZ ;  /* 0x00000000001e7805 */ /* 0x000fe4000001ff00 */
[----:B------:R-:W-:Y:S02]  /*79e0*/  CS2R R28, SRZ ;  /* 0x00000000001c7805 */ /* 0x000fe4000001ff00 */
[----:B------:R-:W-:Y:S02]  /*79f0*/  CS2R R26, SRZ ;  /* 0x00000000001a7805 */ /* 0x000fe4000001ff00 */
[----:B------:R-:W-:Y:S02]  /*7a00*/  CS2R R24, SRZ ;  /* 0x0000000000187805 */ /* 0x000fe4000001ff00 */
[----:B------:R-:W-:Y:S02]  /*7a10*/  CS2R R20, SRZ ;  /* 0x0000000000147805 */ /* 0x000fe4000001ff00 */
[----:B------:R-:W-:-:S02]  /*7a20*/  CS2R R36, SRZ ;  /* 0x0000000000247805 */ /* 0x000fc4000001ff00 */
[C---:B--2---:R-:W-:Y:S01]  /*7a30*/  ISETP.GE.AND P3, PT, R7.reuse, UR4, PT ;  /* 0x0000000407007c0c */ /* 0x044fe2000bf66270 */
[----:B------:R-:W-:Y:S01]  /*7a40*/  IMAD.SHL.U32 R9, R7, 0x2, RZ ;  /* 0x0000000207097824 */ /* 0x000fe200078e00ff */
[----:B------:R-:W-:-:S04]  /*7a50*/  SHF.R.S32.HI R6, RZ, 0x1f, R7 ;  /* 0x0000001fff067819 */ /* 0x000fc80000011407 */
[----:B------:R-:W-:-:S07]  /*7a60*/  SHF.L.U64.HI R10, R7, 0x1, R6 ;  /* 0x00000001070a7819 */ /* 0x000fce0000010206 */
[----:B---3--:R-:W-:Y:S02]  /*7a70*/  @!P3 IADD3 R6, P0, R0, R9, RZ ;  /* 0x000000090006b210 */ /* 0x008fe40007f1e0ff */
[----:B----4-:R-:W-:-:S03]  /*7a80*/  ISETP.GE.AND P1, PT, R39, UR4, PT ;  /* 0x0000000427007c0c */ /* 0x010fc6000bf26270 */
[--C-:B------:R-:W-:Y:S01]  /*7a90*/  @!P3 IMAD.X R7, R3, 0x1, R10.reuse, P0 ;  /* 0x000000010307b824 */ /* 0x100fe200000e060a */
[----:B------:R-:W-:Y:S02]  /*7aa0*/  @!P3 IADD3 R8, P0, R4, R9, RZ ;  /* 0x000000090408b210 */ /* 0x000fe40007f1e0ff */
[----:B------:R-:W-:Y:S02]  /*7ab0*/  SHF.R.S32.HI R11, RZ, 0x1f, R39 ;  /* 0x0000001fff0b7819 */ /* 0x000fe40000011427 */
[----:B------:R-:W-:Y:S01]  /*7ac0*/  SHF.L.U32 R13, R39, 0x1, RZ ;  /* 0x00000001270d7819 */ /* 0x000fe200000006ff */
[----:B------:R-:W-:Y:S01]  /*7ad0*/  @!P3 IMAD.X R9, R5, 0x1, R10, P0 ;  /* 0x000000010509b824 */ /* 0x000fe200000e060a */
[----:B------:R-:W-:Y:S01]  /*7ae0*/  ISETP.GE.AND P0, PT, R38, UR4, PT ;  /* 0x0000000426007c0c */ /* 0x000fe2000bf06270 */
[----:B------:R0:W5:Y:S01]  /*7af0*/  @!P3 LD.E.64 R32, desc[UR42][R6.64] ;  /* 0x0000002a0620b980 */ /* 0x000162000c101b00 */
[----:B------:R-:W-:Y:S02]  /*7b00*/  SHF.L.U64.HI R14, R39, 0x1, R11 ;  /* 0x00000001270e7819 */ /* 0x000fe4000001020b */
[----:B------:R-:W-:Y:S01]  /*7b10*/  @!P1 IADD3 R10, P2, R0, R13, RZ ;  /* 0x0000000d000a9210 */ /* 0x000fe20007f5e0ff */
[----:B------:R1:W5:Y:S01]  /*7b20*/  @!P3 LD.E.64 R30, desc[UR42][R8.64] ;  /* 0x0000002a081eb980 */ /* 0x000362000c101b00 */
[----:B------:R-:W-:-:S02]  /*7b30*/  SHF.R.S32.HI R15, RZ, 0x1f, R38 ;  /* 0x0000001fff0f7819 */ /* 0x000fc40000011426 */
[----:B------:R-:W-:Y:S01]  /*7b40*/  @!P1 IADD3 R12, P3, R4, R13, RZ ;  /* 0x0000000d040c9210 */ /* 0x000fe20007f7e0ff */
[----:B0-----:R-:W-:-:S03]  /*7b50*/  IMAD.SHL.U32 R7, R38, 0x2, RZ ;  /* 0x0000000226077824 */ /* 0x001fc600078e00ff */
[----:B------:R-:W-:Y:S01]  /*7b60*/  @!P1 IADD3.X R13, R5, R14, RZ, P3, !PT ;  /* 0x0000000e050d9210 */ /* 0x000fe20001ffe4ff */
[----:B------:R-:W-:Y:S01]  /*7b70*/  @!P1 IMAD.X R11, R3, 0x1, R14, P2 ;  /* 0x00000001030b9824 */ /* 0x000fe200010e060e */
[----:B------:R-:W-:Y:S02]  /*7b80*/  SHF.L.U64.HI R6, R38, 0x1, R15 ;  /* 0x0000000126067819 */ /* 0x000fe4000001020f */
[-C--:B------:R-:W-:Y:S01]  /*7b90*/  @!P0 IADD3 R38, P2, R0, R7.reuse, RZ ;  /* 0x0000000700268210 */ /* 0x080fe20007f5e0ff */
[----:B------:R-:W5:Y:S01]  /*7ba0*/  @!P1 LD.E.64 R26, desc[UR42][R12.64] ;  /* 0x0000002a0c1a9980 */ /* 0x000f62000c101b00 */
[----:B-1----:R-:W-:-:S03]  /*7bb0*/  @!P0 IADD3 R8, P3, R4, R7, RZ ;  /* 0x0000000704088210 */ /* 0x002fc60007f7e0ff */
[----:B------:R0:W5:Y:S01]  /*7bc0*/  @!P1 LD.E.64 R28, desc[UR42][R10.64] ;  /* 0x0000002a0a1c9980 */ /* 0x000162000c101b00 */
[--C-:B------:R-:W-:Y:S01]  /*7bd0*/  @!P0 IMAD.X R39, R3, 0x1, R6.reuse, P2 ;  /* 0x0000000103278824 */ /* 0x100fe200010e0606 */
[----:B------:R-:W-:Y:S01]  /*7be0*/  ISETP.GE.AND P1, PT, R35, UR4, PT ;  /* 0x0000000423007c0c */ /* 0x000fe2000bf26270 */
[----:B------:R-:W-:Y:S01]  /*7bf0*/  @!P0 IMAD.X R9, R5, 0x1, R6, P3 ;  /* 0x0000000105098824 */ /* 0x000fe200018e0606 */
[----:B------:R-:W-:Y:S02]  /*7c00*/  ISETP.GE.AND P2, PT, R138, UR4, PT ;  /* 0x000000048a007c0c */ /* 0x000fe4000bf46270 */
[----:B------:R-:W5:Y:S01]  /*7c10*/  @!P0 LD.E.64 R24, desc[UR42][R38.64] ;  /* 0x0000002a26188980 */ /* 0x000f62000c101b00 */
[----:B------:R-:W-:-:S03]  /*7c20*/  IMAD.SHL.U32 R7, R35, 0x2, RZ ;  /* 0x0000000223077824 */ /* 0x000fc600078e00ff */
[----:B------:R1:W5:Y:S01]  /*7c30*/  @!P0 LD.E.64 R20, desc[UR42][R8.64] ;  /* 0x0000002a08148980 */ /* 0x000362000c101b00 */
[C---:B------:R-:W-:Y:S02]  /*7c40*/  ISETP.GE.AND P0, PT, R34.reuse, UR4, PT ;  /* 0x0000000422007c0c */ /* 0x040fe4000bf06270 */
[----:B0-----:R-:W-:Y:S02]  /*7c50*/  SHF.L.U32 R11, R34, 0x1, RZ ;  /* 0x00000001220b7819 */ /* 0x001fe400000006ff */
[-C--:B------:R-:W-:Y:S02]  /*7c60*/  @!P1 IADD3 R40, P4, R0, R7.reuse, RZ ;  /* 0x0000000700289210 */ /* 0x080fe40007f9e0ff */
[----:B------:R-:W-:Y:S01]  /*7c70*/  @!P1 IADD3 R6, P3, R4, R7, RZ ;  /* 0x0000000704069210 */ /* 0x000fe20007f7e0ff */
[----:B------:R-:W-:-:S04]  /*7c80*/  @!P2 IMAD.WIDE R46, R138, 0x2, R4 ;  /* 0x000000028a2ea825 */ /* 0x000fc800078e0204 */
[----:B-1----:R-:W-:Y:S02]  /*7c90*/  @!P2 IMAD.MOV.U32 R8, RZ, RZ, R0 ;  /* 0x000000ffff08a224 */ /* 0x002fe400078e0000 */
[----:B------:R-:W-:Y:S01]  /*7ca0*/  @!P2 IMAD.MOV.U32 R9, RZ, RZ, R3 ;  /* 0x000000ffff09a224 */ /* 0x000fe200078e0003 */
[-C--:B------:R-:W-:Y:S01]  /*7cb0*/  @!P0 IADD3 R4, P5, R4, R11.reuse, RZ ;  /* 0x0000000b04048210 */ /* 0x080fe20007fbe0ff */
[----:B------:R-:W-:Y:S01]  /*7cc0*/  @!P1 IMAD.X R41, R3, 0x1, R49, P4 ;  /* 0x0000000103299824 */ /* 0x000fe200020e0631 */
[----:B------:R-:W-:Y:S01]  /*7cd0*/  @!P0 IADD3 R38, P4, R0, R11, RZ ;  /* 0x0000000b00268210 */ /* 0x000fe20007f9e0ff */
[----:B------:R-:W-:Y:S01]  /*7ce0*/  @!P2 IMAD.WIDE R42, R138, 0x2, R8 ;  /* 0x000000028a2aa825 */ /* 0x000fe200078e0208 */
[----:B------:R-:W-:Y:S02]  /*7cf0*/  CS2R R14, SRZ ;  /* 0x00000000000e7805 */ /* 0x000fe4000001ff00 */
[----:B------:R-:W-:Y:S02]  /*7d00*/  CS2R R34, SRZ ;  /* 0x0000000000227805 */ /* 0x000fe4000001ff00 */
[----:B------:R-:W-:-:S02]  /*7d10*/  CS2R R12, SRZ ;  /* 0x00000000000c7805 */ /* 0x000fc4000001ff00 */
[----:B------:R-:W-:Y:S02]  /*7d20*/  @!P1 IADD3.X R7, R5, R49, RZ, P3, !PT ;  /* 0x0000003105079210 */ /* 0x000fe40001ffe4ff */
[----:B------:R-:W-:Y:S02]  /*7d30*/  CS2R R10, SRZ ;  /* 0x00000000000a7805 */ /* 0x000fe4000001ff00 */
[----:B------:R-:W-:Y:S01]  /*7d40*/  CS2R R8, SRZ ;  /* 0x0000000000087805 */ /* 0x000fe2000001ff00 */
[--C-:B------:R-:W-:Y:S01]  /*7d50*/  @!P0 IMAD.X R39, R3, 0x1, R48.reuse, P4 ;  /* 0x0000000103278824 */ /* 0x100fe200020e0630 */
[----:B------:R0:W5:Y:S01]  /*7d60*/  @!P2 LD.E.64 R36, desc[UR42][R42.64] ;  /* 0x0000002a2a24a980 */ /* 0x000162000c101b00 */
[----:B------:R-:W-:-:S03]  /*7d70*/  @!P0 IMAD.X R5, R5, 0x1, R48, P5 ;  /* 0x0000000105058824 */ /* 0x000fc600028e0630 */
[----:B------:R0:W5:Y:S04]  /*7d80*/  @!P2 LD.E.64 R34, desc[UR42][R46.64] ;  /* 0x0000002a2e22a980 */ /* 0x000168000c101b00 */
[----:B------:R0:W5:Y:S04]  /*7d90*/  @!P1 LD.E.64 R14, desc[UR42][R40.64] ;  /* 0x0000002a280e9980 */ /* 0x000168000c101b00 */
[----:B------:R0:W5:Y:S04]  /*7da0*/  @!P1 LD.E.64 R12, desc[UR42][R6.64] ;  /* 0x0000002a060c9980 */ /* 0x000168000c101b00 */
[----:B------:R0:W5:Y:S04]  /*7db0*/  @!P0 LD.E.64 R10, desc[UR42][R38.64] ;  /* 0x0000002a260a8980 */ /* 0x000168000c101b00 */
[----:B------:R0:W5:Y:S02]  /*7dc0*/  @!P0 LD.E.64 R8, desc[UR42][R4.64] ;  /* 0x0000002a04088980 */ /* 0x000164000c101b00 */
.L_x_10482:
[----:B------:R-:W-:Y:S05]  /*7dd0*/  BSYNC B1 ;  /* 0x0000000000017941 */ /* 0x000fea0003800000 */
.L_x_10481:
[----:B------:R-:W-:Y:S01]  /*7de0*/  ULEA.HI UR4, UR37, UR37, URZ, 0x1 ;  /* 0x0000002525047291 */ /* 0x000fe2000f8f083f */
[----:B--2--5:R-:W-:Y:S01]  /*7df0*/  MOV R3, R35 ;  /* 0x0000002300037202 */ /* 0x024fe20000000f00 */
[----:B---3--:R-:W-:Y:S01]  /*7e00*/  IMAD.MOV.U32 R0, RZ, RZ, R34 ;  /* 0x000000ffff007224 */ /* 0x008fe200078e0022 */
[----:B------:R-:W-:Y:S01]  /*7e10*/  VIMNMX R45, R45, 0xc0, PT ;  /* 0x000000c02d2d7848 */ /* 0x000fe20003fe0100 */
[----:B------:R-:W-:Y:S01]  /*7e20*/  ULOP3.LUT UR4, UR4, 0xfffffffe, URZ, 0xc0, !UPT ;  /* 0xfffffffe04047892 */ /* 0x000fe2000f8ec03f */
[----:B0-----:R-:W-:Y:S01]  /*7e30*/  PRMT R47, R47, 0x5410, R3 ;  /* 0x000054102f2f7816 */ /* 0x001fe20000000003 */
[----:B------:R-:W-:Y:S01]  /*7e40*/  IMAD.MOV.U32 R4, RZ, RZ, R30 ;  /* 0x000000ffff047224 */ /* 0x000fe200078e001e */
[----:B------:R-:W-:Y:S01]  /*7e50*/  PRMT R50, R0, 0x7610, R50 ;  /* 0x0000761000327816 */ /* 0x000fe20000000032 */
[----:B------:R-:W-:Y:S01]  /*7e60*/  UIADD3 UR4, UR37, -UR4, URZ ;  /* 0x8000000425047290 */ /* 0x000fe2000fffe03f */
[----:B------:R-:W-:Y:S01]  /*7e70*/  IMAD.MOV.U32 R0, RZ, RZ, R31 ;  /* 0x000000ffff007224 */ /* 0x000fe200078e001f */
[----:B------:R-:W-:Y:S01]  /*7e80*/  ISETP.GE.AND P1, PT, R140, R45, PT ;  /* 0x0000002d8c00720c */ /* 0x000fe20003f26270 */
[----:B----4-:R-:W-:Y:S01]  /*7e90*/  IMAD.MOV.U32 R5, RZ, RZ, R27 ;  /* 0x000000ffff057224 */ /* 0x010fe200078e001b */
[----:B------:R-:W-:Y:S01]  /*7ea0*/  PRMT R58, R4, 0x7610, R58 ;  /* 0x00007610043a7816 */ /* 0x000fe2000000003a */
[----:B------:R-:W-:Y:S01]  /*7eb0*/  IMAD.MOV.U32 R6, RZ, RZ, R13 ;  /* 0x000000ffff067224 */ /* 0x000fe200078e000d */
[----:B------:R-:W-:Y:S01]  /*7ec0*/  MOV R4, R26 ;  /* 0x0000001a00047202 */ /* 0x000fe20000000f00 */
[----:B------:R-:W-:Y:S01]  /*7ed0*/  IMAD.U32 R3, RZ, RZ, UR4 ;  /* 0x00000004ff037e24 */ /* 0x000fe2000f8e00ff */
[----:B------:R-:W-:Y:S01]  /*7ee0*/  PRMT R47, R0, 0x7610, R47 ;  /* 0x00007610002f7816 */ /* 0x000fe2000000002f */
[----:B------:R-:W-:Y:S01]  /*7ef0*/  IMAD.MOV.U32 R0, RZ, RZ, R20 ;  /* 0x000000ffff007224 */ /* 0x000fe200078e0014 */
[----:B------:R-:W-:Y:S01]  /*7f00*/  PRMT R46, R4, 0x7610, R46 ;  /* 0x00007610042e7816 */ /* 0x000fe2000000002e */
[----:B------:R-:W-:Y:S01]  /*7f10*/  IMAD.MOV.U32 R4, RZ, RZ, R21 ;  /* 0x000000ffff047224 */ /* 0x000fe200078e0015 */
[----:B------:R-:W-:Y:S01]  /*7f20*/  SHF.L.U32 R3, R3, 0x1f, RZ ;  /* 0x0000001f03037819 */ /* 0x000fe200000006ff */
[----:B------:R-:W-:Y:S01]  /*7f30*/  BSSY B1, `(.L_x_10483) ;  /* 0x000001d000017945 */ /* 0x000fe20003800000 */
[----:B------:R-:W-:-:S02]  /*7f40*/  PRMT R45, R45, 0x5410, R5 ;  /* 0x000054102d2d7816 */ /* 0x000fc40000000005 */
[----:B------:R-:W0:Y:S01]  /*7f50*/  SYNCS.PHASECHK.TRANS64.TRYWAIT P0, [R2+URZ+0x2d800], R3 ;  /* 0x02d80003020075a7 */ /* 0x000e22000800017f */
        /* <DEDUP_REMOVED lines=25> */
[----:B0-----:R-:W-:Y:S06]  /*80f0*/  @!P0 BRA `(.L_x_10484) ;  /* 0x0000012000748947 */ /* 0x001fec0003800000 */
.L_x_10689:
[----:B------:R-:W-:Y:S05]  /*8100*/  BSYNC B1 ;  /* 0x0000000000017941 */ /* 0x000fea0003800000 */
.L_x_10483:
[----:B------:R-:W-:Y:S01]  /*8110*/  PRMT R39, R0, 0x5410, R4 ;  /* 0x0000541000277816 */ /* 0x000fe20000000004 */
[----:B------:R-:W-:Y:S06]  /*8120*/  @P1 BRA `(.L_x_10485) ;  /* 0x0000002c00001947 */ /* 0x000fec0003800000 */
[----:B------:R-:W0:Y:S01]  /*8130*/  LDL R54, [R1+0x78] ;  /* 0x0000780001367983 */ /* 0x000e220000100800 */
[----:B------:R-:W1:Y:S03]  /*8140*/  LDC R5, c[0x0][0x3f4] ;  /* 0x0000fd00ff057b82 */ /* 0x000e660000000800 */
[----:B------:R-:W2:Y:S04]  /*8150*/  LDL R53, [R1+0x4c] ;  /* 0x00004c0001357983 */ /* 0x000ea80000100800 */
[----:B------:R-:W3:Y:S04]  /*8160*/  LDL R52, [R1+0x24] ;  /* 0x0000240001347983 */ /* 0x000ee80000100800 */
[----:B------:R-:W4:Y:S04]  /*8170*/  LDL R51, [R1+0x48] ;  /* 0x0000480001337983 */ /* 0x000f280000100800 */
[----:B------:R-:W5:Y:S04]  /*8180*/  LDL R49, [R1+0x50] ;  /* 0x0000500001317983 */ /* 0x000f680000100800 */
[----:B------:R-:W5:Y:S04]  /*8190*/  LDL R7, [R1+0x54] ;  /* 0x0000540001077983 */ /* 0x000f680000100800 */
[----:B------:R-:W5:Y:S01]  /*81a0*/  LDL R6, [R1+0x7c] ;  /* 0x00007c0001067983 */ /* 0x000f620000100800 */
[----:B-1----:R-:W-:Y:S01]  /*81b0*/  ISETP.GE.AND P6, PT, R138, R5, PT ;  /* 0x000000058a00720c */ /* 0x002fe20003fc6270 */
[----:B------:R-:W-:Y:S01]  /*81c0*/  BSSY B1, `(.L_x_10486) ;  /* 0x0000034000017945 */ /* 0x000fe20003800000 */
[----:B0-----:R-:W-:-:S02]  /*81d0*/  LEA R3, R54, R2, 0x1 ;  /* 0x0000000236037211 */ /* 0x001fc400078e08ff */
[----:B--2---:R-:W-:-:S03]  /*81e0*/  ISETP.GE.AND P0, PT, R53, R5, PT ;  /* 0x000000053500720c */ /* 0x004fc60003f06270 */
[----:B------:R-:W-:Y:S01]  /*81f0*/  VIADD R0, R3, 0x20 ;  /* 0x0000002003007836 */ /* 0x000fe20000000000 */
[-C--:B---3--:R-:W-:Y:S02]  /*8200*/  ISETP.GE.AND P1, PT, R52, R5.reuse, PT ;  /* 0x000000053400720c */ /* 0x088fe40003f26270 */
[-C--:B----4-:R-:W-:Y:S02]  /*8210*/  ISETP.GE.AND P2, PT, R51, R5.reuse, PT ;  /* 0x000000053300720c */ /* 0x090fe40003f46270 */
[-C--:B-----5:R-:W-:Y:S02]  /*8220*/  ISETP.GE.AND P3, PT, R49, R5.reuse, PT ;  /* 0x000000053100720c */ /* 0x0a0fe40003f66270 */
[----:B------:R-:W-:Y:S02]  /*8230*/  ISETP.GE.AND P4, PT, R7, R5, PT ;  /* 0x000000050700720c */ /* 0x000fe40003f86270 */
[----:B------:R-:W-:Y:S01]  /*8240*/  LOP3.LUT P5, RZ, R6, 0x2, RZ, 0xc0, !PT ;  /* 0x0000000206ff7812 */ /* 0x000fe200078ac0ff */
[----:B------:R-:W-:-:S12]  /*8250*/  @P6 BRA `(.L_x_10487) ;  /* 0x0000000000a86947 */ /* 0x000fd80003800000 */
[----:B------:R-:W0:Y:S01]  /*8260*/  LDS.128 R4, [R3+0xc400] ;  /* 0x00c4000003047984 */ /* 0x000e220000000c00 */
        /* <DEDUP_REMOVED lines=20> */
[----:B------:R-:W-:Y:S02]  /*83b0*/  HADD2.F32 R6, -RZ, R5.H0_H0 ;  /* 0x20000005ff067230 */ /* 0x000fe40000004100 */
[----:B------:R-:W-:Y:S01]  /*83c0*/  FFMA.FTZ R53, R36, R49, -R53 ;  /* 0x0000003124357223 */ /* 0x000fe20000010835 */
[----:B------:R-:W-:Y:S02]  /*83d0*/  HADD2.F32 R48, -RZ, R47.H1_H1 ;  /* 0x3000002fff307230 */ /* 0x000fe40000004100 */
        /* <DEDUP_REMOVED lines=17> */
[----:B------:R0:W-:Y:S02]  /*84f0*/  STS.128 [R3+0xc400], R4 ;  /* 0x00c4000403007388 */ /* 0x0001e40000000c00 */
.L_x_10487:
[----:B------:R-:W-:Y:S05]  /*8500*/  BSYNC B1 ;  /* 0x0000000000017941 */ /* 0x000fea0003800000 */
.L_x_10486:
[----:B------:R-:W-:Y:S01]  /*8510*/  BSSY B1, `(.L_x_10488) ;  /* 0x000002d000017945 */ /* 0x000fe20003800000 */
[----:B------:R-:W-:-:S03]  /*8520*/  @P5 VIADD R0, R3, 0xffffffe0 ;  /* 0xffffffe003005836 */ /* 0x000fc60000000000 */
        /* <DEDUP_REMOVED lines=43> */
.L_x_10489:
[----:B------:R-:W-:Y:S05]  /*87e0*/  BSYNC B1 ;  /* 0x0000000000017941 */ /* 0x000fea0003800000 */
.L_x_10488:
[----:B------:R-:W-:Y:S04]  /*87f0*/  BSSY B1, `(.L_x_10490) ;  /* 0x000002c000017945 */ /* 0x000fe80003800000 */
[----:B------:R-:W-:Y:S05]  /*8800*/  @P1 BRA `(.L_x_10491) ;  /* 0x0000000000a81947 */ /* 0x000fea0003800000 */
[----:B01----:R-:W0:Y:S01]  /*8810*/  LDS.128 R4, [R3+0xf400] ;  /* 0x00f4000003047984 */ /* 0x003e220000000c00 */
        /* <DEDUP_REMOVED lines=41> */
.L_x_10491:
[----:B------:R-:W-:Y:S05]  /*8ab0*/  BSYNC B1 ;  /* 0x0000000000017941 */ /* 0x000fea0003800000 */
.L_x_10490:
        /* <DEDUP_REMOVED lines=44> */
.L_x_10493:
[----:B------:R-:W-:Y:S05]  /*8d80*/  BSYNC B1 ;  /* 0x0000000000017941 */ /* 0x000fea0003800000 */
.L_x_10492:
        /* <DEDUP_REMOVED lines=44> */
.L_x_10495:
[----:B------:R-:W-:Y:S05]  /*9050*/  BSYNC B1 ;  /* 0x0000000000017941 */ /* 0x000fea0003800000 */
.L_x_10494:
[----:B------:R-:W-:Y:S05]  /*9060*/  @P4 BRA `(.L_x_10485) ;  /* 0x0000001c00304947 */ /* 0x000fea0003800000 */
[----:B01234-:R-:W0:Y:S01]  /*9070*/  LDS.128 R4, [R0+0x12400] ;  /* 0x0124000000047984 */ /* 0x01fe220000000c00 */
        /* <DEDUP_REMOVED lines=17> */
[C---:B------:R-:W-:Y:S01]  /*9190*/  FFMA.FTZ R20, R9.reuse, R12, -R20 ;  /* 0x0000000c09147223 */ /* 0x040fe20000010814 */
[----:B------:R-:W-:Y:S02]  /*91a0*/  HADD2.F32 R8, -RZ, R6.H1_H1 ;  /* 0x30000006ff087230 */ /* 0x000fe40000004100 */
[C---:B------:R-:W-:Y:S01]  /*91b0*/  FMUL.FTZ R10, R4.reuse, R13 ;  /* 0x0000000d040a7220 */ /* 0x040fe20000410000 */
        /* <DEDUP_REMOVED lines=22> */
.L_x_10479:
[----:B------:R-:W-:-:S03]  /*9320*/  UMOV UR4, 0xffffffff ;  /* 0xffffffff00047882 */ /* 0x000fc60000000000 */
[----:B------:R-:W-:Y:S05]  /*9330*/  BRA.DIV UR4, `(.L_x_10496) ;  /* 0x0000010e04f87947 */ /* 0x000fea000b800000 */
[----:B------:R1:W2:Y:S04]  /*9340*/  SHFL.IDX PT, R3, R25, RZ, 0x1e1f ;  /* 0x001e1fff19037589 */ /* 0x0002a800000e0000 */
[----:B------:R1:W3:Y:S04]  /*9350*/  SHFL.IDX PT, R0, R24, RZ, 0x1e1f ;  /* 0x001e1fff18007589 */ /* 0x0002e800000e0000 */
[----:B------:R1:W4:Y:S04]  /*9360*/  SHFL.IDX PT, R21, R27, RZ, 0x1e1f ;  /* 0x001e1fff1b157589 */ /* 0x00032800000e0000 */
[----:B------:R1:W0:Y:S02]  /*9370*/  SHFL.IDX PT, R20, R26, RZ, 0x1e1f ;  /* 0x001e1fff1a147589 */ /* 0x00022400000e0000 */
.L_x_10695:
        /* <DEDUP_REMOVED lines=10> */
[----:B0-----:R-:W-:Y:S02]  /*9420*/  CS2R R14, SRZ ;  /* 0x00000000000e7805 */ /* 0x001fe4000001ff00 */
[----:B-1----:R-:W-:Y:S02]  /*9430*/  CS2R R24, SRZ ;  /* 0x0000000000187805 */ /* 0x002fe4000001ff00 */
[----:B------:R-:W-:Y:S02]  /*9440*/  CS2R R26, SRZ ;  /* 0x00000000001a7805 */ /* 0x000fe4000001ff00 */
[----:B------:R-:W-:Y:S02]  /*9450*/  CS2R R28, SRZ ;  /* 0x00000000001c7805 */ /* 0x000fe4000001ff00 */
[----:B------:R-:W-:Y:S02]  /*9460*/  CS2R R30, SRZ ;  /* 0x00000000001e7805 */ /* 0x000fe4000001ff00 */
[----:B------:R-:W-:-:S02]  /*9470*/  CS2R R32, SRZ ;  /* 0x0000000000207805 */ /* 0x000fc4000001ff00 */
[----:B------:R-:W-:Y:S01]  /*9480*/  CS2R R34, SRZ ;  /* 0x0000000000227805 */ /* 0x000fe2000001ff00 */
[----:B------:R-:W-:Y:S06]  /*9490*/  @P0 BRA `(.L_x_10498) ;  /* 0x0000000000980947 */ /* 0x000fec0003800000 */
[----:B------:R-:W-:Y:S01]  /*94a0*/  ULDC UR4, c[0x0][0x3f4] ;  /* 0x0000fd0000047ab9 */ /* 0x000fe20000000800 */
[C---:B------:R-:W-:Y:S01]  /*94b0*/  VIADD R4, R16.reuse, 0x10 ;  /* 0x0000001010047836 */ /* 0x040fe20000000000 */
[C---:B------:R-:W-:Y:S02]  /*94c0*/  ISETP.GE.AND P2, PT, R16.reuse, UR4, PT ;  /* 0x0000000410007c0c */ /* 0x040fe4000bf46270 */
[----:B------:R-:W-:Y:S02]  /*94d0*/  CS2R R28, SRZ ;  /* 0x00000000001c7805 */ /* 0x000fe4000001ff00 */
[----:B------:R-:W-:Y:S02]  /*94e0*/  IADD3 R5, R16, 0x20, RZ ;  /* 0x0000002010057810 */ /* 0x000fe40007ffe0ff */
[----:B------:R-:W-:Y:S02]  /*94f0*/  CS2R R30, SRZ ;  /* 0x00000000001e7805 */ /* 0x000fe4000001ff00 */
[----:B------:R-:W-:Y:S01]  /*9500*/  ISETP.GE.AND P3, PT, R4, UR4, PT ;  /* 0x0000000404007c0c */ /* 0x000fe2000bf66270 */
[----:B---3--:R-:W-:Y:S01]  /*9510*/  IMAD.MOV.U32 R4, RZ, RZ, R0 ;  /* 0x000000ffff047224 */ /* 0x008fe200078e0000 */
[----:B------:R-:W-:Y:S01]  /*9520*/  ISETP.GE.AND P4, PT, R5, UR4, PT ;  /* 0x0000000405007c0c */ /* 0x000fe2000bf86270 */
[----:B--2---:R-:W-:Y:S01]  /*9530*/  IMAD.MOV.U32 R5, RZ, RZ, R3 ;  /* 0x000000ffff057224 */ /* 0x004fe200078e0003 */
[----:B------:R-:W-:-:S02]  /*9540*/  CS2R R8, SRZ ;  /* 0x0000000000087805 */ /* 0x000fc4000001ff00 */
[----:B------:R-:W-:Y:S02]  /*9550*/  CS2R R10, SRZ ;  /* 0x00000000000a7805 */ /* 0x000fe4000001ff00 */
[----:B------:R-:W-:Y:S02]  /*9560*/  CS2R R32, SRZ ;  /* 0x0000000000207805 */ /* 0x000fe4000001ff00 */
[----:B------:R-:W-:Y:S01]  /*9570*/  CS2R R34, SRZ ;  /* 0x0000000000227805 */ /* 0x000fe2000001ff00 */
[----:B------:R-:W-:Y:S02]  /*9580*/  @!P2 IMAD.SHL.U32 R37, R16, 0x2, RZ ;  /* 0x000000021025a824 */ /* 0x000fe400078e00ff */
[----:B------:R-:W-:Y:S02]  /*9590*/  @!P3 SHF.L.U32 R49, R155, 0x3, RZ ;  /* 0x000000039b31b819 */ /* 0x000fe400000006ff */
[----:B------:R-:W-:Y:S01]  /*95a0*/  @!P4 IMAD.SHL.U32 R41, R156, 0x8, RZ ;  /* 0x000000089c29c824 */ /* 0x000fe200078e00ff */
[----:B------:R-:W-:-:S02]  /*95b0*/  @!P2 IADD3 R38, P0, R0, R37, RZ ;  /* 0x000000250026a210 */ /* 0x000fc40007f1e0ff */
[----:B------:R-:W-:Y:S01]  /*95c0*/  @!P2 IADD3 R36, P1, R20, R37, RZ ;  /* 0x000000251424a210 */ /* 0x000fe20007f3e0ff */
[----:B------:R-:W-:Y:S01]  /*95d0*/  @!P3 IMAD.WIDE R42, R49, 0x2, R4 ;  /* 0x00000002312ab825 */ /* 0x000fe200078e0204 */
[----:B------:R-:W-:Y:S02]  /*95e0*/  @!P2 SHF.L.U64.HI R0, R16, 0x1, R17 ;  /* 0x000000011000a819 */ /* 0x000fe40000010211 */
[----:B------:R-:W-:Y:S02]  /*95f0*/  CS2R R12, SRZ ;  /* 0x00000000000c7805 */ /* 0x000fe4000001ff00 */
[----:B------:R-:W-:Y:S01]  /*9600*/  CS2R R14, SRZ ;  /* 0x00000000000e7805 */ /* 0x000fe2000001ff00 */
[----:B------:R-:W-:Y:S01]  /*9610*/  @!P4 IMAD.WIDE R46, R41, 0x2, R4 ;  /* 0x00000002292ec825 */ /* 0x000fe200078e0204 */
[----:B------:R-:W-:Y:S02]  /*9620*/  CS2R R24, SRZ ;  /* 0x0000000000187805 */ /* 0x000fe4000001ff00 */
[----:B------:R-:W-:-:S02]  /*9630*/  CS2R R26, SRZ ;  /* 0x00000000001a7805 */ /* 0x000fc4000001ff00 */
[----:B------:R-:W-:Y:S02]  /*9640*/  CS2R R4, SRZ ;  /* 0x0000000000047805 */ /* 0x000fe4000001ff00 */
[----:B------:R-:W-:Y:S01]  /*9650*/  CS2R R6, SRZ ;  /* 0x0000000000067805 */ /* 0x000fe2000001ff00 */
[--C-:B----4-:R-:W-:Y:S01]  /*9660*/  @!P3 IMAD.WIDE R48, R49, 0x2, R20.reuse ;  /* 0x000000023130b825 */ /* 0x110fe200078e0214 */
        /* <DEDUP_REMOVED lines=9> */
.L_x_10498:
[----:B------:R-:W-:Y:S05]  /*9700*/  BSYNC B1 ;  /* 0x0000000000017941 */ /* 0x000fea0003800000 */
.L_x_10497:
[----:B------:R-:W-:Y:S01]  /*9710*/  ULEA.HI UR4, UR37, UR37, URZ, 0x1 ;  /* 0x0000002525047291 */ /* 0x000fe2000f8f083f */
[----:B--2--5:R-:W-:Y:S01]  /*9720*/  IMAD.MOV.U32 R3, RZ, RZ, R5 ;  /* 0x000000ffff037224 */ /* 0x024fe200078e0005 */
[----:B---3--:R-:W-:Y:S01]  /*9730*/  MOV R0, R4 ;  /* 0x0000000400007202 */ /* 0x008fe20000000f00 */
[----:B------:R-:W-:Y:S01]  /*9740*/  IMAD.MOV.U32 R20, RZ, RZ, R6 ;  /* 0x000000ffff147224 */ /* 0x000fe200078e0006 */
[----:B------:R-:W-:Y:S01]  /*9750*/  ULOP3.LUT UR4, UR4, 0xfffffffe, URZ, 0xc0, !UPT ;  /* 0xfffffffe04047892 */ /* 0x000fe2000f8ec03f */
[----:B----4-:R-:W-:Y:S01]  /*9760*/  IMAD.MOV.U32 R21, RZ, RZ, R9 ;  /* 0x000000ffff157224 */ /* 0x010fe200078e0009 */
[----:B------:R-:W-:Y:S01]  /*9770*/  PRMT R61, R3, 0x7610, R61 ;  /* 0x00007610033d7816 */ /* 0x000fe2000000003d */
[----:B0-----:R-:W-:Y:S01]  /*9780*/  IMAD.MOV.U32 R36, RZ, RZ, R13 ;  /* 0x000000ffff247224 */ /* 0x001fe200078e000d */
[----:B------:R-:W-:Y:S01]  /*9790*/  UIADD3 UR4, UR37, -UR4, URZ ;  /* 0x8000000425047290 */ /* 0x000fe2000fffe03f */
[----:B------:R-:W-:Y:S01]  /*97a0*/  PRMT R62, R0, 0x7610, R62 ;  /* 0x00007610003e7816 */ /* 0x000fe2000000003e */
[----:B------:R-:W-:Y:S01]  /*97b0*/  IMAD.MOV.U32 R37, RZ, RZ, R25 ;  /* 0x000000ffff257224 */ /* 0x000fe200078e0019 */
        /* <DEDUP_REMOVED lines=9> */
[----:B------:R-:W-:Y:S01]  /*9850*/  IMAD.MOV.U32 R38, RZ, RZ, R29 ;  /* 0x000000ffff267224 */ /* 0x000fe200078e001d */
[----:B------:R-:W-:Y:S01]  /*9860*/  PRMT R47, R20, 0x5410, R21 ;  /* 0x00005410142f7816 */ /* 0x000fe20000000015 */
[----:B------:R-:W-:Y:S01]  /*9870*/  IMAD.MOV.U32 R21, RZ, RZ, R12 ;  /* 0x000000ffff157224 */ /* 0x000fe200078e000c */
[----:B------:R-:W0:Y:S01]  /*9880*/  SYNCS.PHASECHK.TRANS64.TRYWAIT P0, [R2+URZ+0x2d800], R3 ;  /* 0x02d80003020075a7 */ /* 0x000e22000800017f */
[----:B------:R-:W-:Y:S01]  /*9890*/  MOV R20, R11 ;  /* 0x0000000b00147202 */ /* 0x000fe20000000f00 */
[----:B------:R-:W-:Y:S01]  /*98a0*/  BSSY B1, `(.L_x_10499) ;  /* 0x0000017000017945 */ /* 0x000fe20003800000 */
[----:B------:R-:W-:Y:S01]  /*98b0*/  PRMT R49, R37, 0x5410, R38 ;  /* 0x0000541025317816 */ /* 0x000fe20000000026 */
[----:B------:R-:W-:Y:S01]  /*98c0*/  IMAD.MOV.U32 R37, RZ, RZ, R32 ;  /* 0x000000ffff257224 */ /* 0x000fe200078e0020 */
[----:B------:R-:W-:Y:S01]  /*98d0*/  PRMT R48, R0, 0x5410, R20 ;  /* 0x0000541000307816 */ /* 0x000fe20000000014 */
[----:B------:R-:W-:Y:S01]  /*98e0*/  IMAD.MOV.U32 R20, RZ, RZ, R14 ;  /* 0x000000ffff147224 */ /* 0x000fe200078e000e */
[----:B------:R-:W-:Y:S01]  /*98f0*/  PRMT R0, R21, 0x5410, R36 ;  /* 0x0000541015007816 */ /* 0x000fe20000000024 */
[----:B------:R-:W-:Y:S01]  /*9900*/  IMAD.MOV.U32 R36, RZ, RZ, R24 ;  /* 0x000000ffff247224 */ /* 0x000fe200078e0018 */
[----:B------:R-:W-:Y:S01]  /*9910*/  MOV R21, R15 ;  /* 0x0000000f00157202 */ /* 0x000fe20000000f00 */
[----:B------:R-:W-:Y:S01]  /*9920*/  IMAD.MOV.U32 R38, RZ, RZ, R33 ;  /* 0x000000ffff267224 */ /* 0x000fe200078e0021 */
[----:B------:R-:W-:-:S02]  /*9930*/  VIMNMX R45, R45, 0xc0, PT ;  /* 0x000000c02d2d7848 */ /* 0x000fc40003fe0100 */
[----:B------:R-:W-:Y:S01]  /*9940*/  PRMT R20, R20, 0x5410, R21 ;  /* 0x0000541014147816 */ /* 0x000fe20000000015 */
[----:B------:R-:W-:Y:S01]  /*9950*/  IMAD.MOV.U32 R21, RZ, RZ, R26 ;  /* 0x000000ffff157224 */ /* 0x000fe200078e001a */
[----:B------:R-:W-:Y:S02]  /*9960*/  PRMT R58, R36, 0x7610, R58 ;  /* 0x00007610243a7816 */ /* 0x000fe4000000003a */
[----:B------:R-:W-:Y:S02]  /*9970*/  MOV R36, R27 ;  /* 0x0000001b00247202 */ /* 0x000fe40000000f00 */
[----:B------:R-:W-:Y:S02]  /*9980*/  ISETP.GE.AND P1, PT, R140, R45, PT ;  /* 0x0000002d8c00720c */ /* 0x000fe40003f26270 */
[----:B------:R-:W-:Y:S01]  /*9990*/  PRMT R67, R21, 0x5410, R36 ;  /* 0x0000541015437816 */ /* 0x000fe20000000024 */
[----:B------:R-:W-:Y:S01]  /*99a0*/  IMAD.MOV.U32 R21, RZ, RZ, R30 ;  /* 0x000000ffff157224 */ /* 0x000fe200078e001e */
[----:B------:R-:W-:-:S04]  /*99b0*/  MOV R36, R31 ;  /* 0x0000001f00247202 */ /* 0x000fc80000000f00 */
[----:B------:R-:W-:Y:S01]  /*99c0*/  PRMT R50, R21, 0x5410, R36 ;  /* 0x0000541015327816 */ /* 0x000fe20000000024 */
[----:B------:R-:W-:Y:S01]  /*99d0*/  IMAD.MOV.U32 R36, RZ, RZ, R34 ;  /* 0x000000ffff247224 */ /* 0x000fe200078e0022 */
[----:B------:R-:W-:Y:S02]  /*99e0*/  PRMT R21, R37, 0x5410, R38 ;  /* 0x0000541025157816 */ /* 0x000fe40000000026 */
[----:B------:R-:W-:Y:S01]  /*99f0*/  MOV R37, R35 ;  /* 0x0000002300257202 */ /* 0x000fe20000000f00 */
[----:B0-----:R-:W-:Y:S06]  /*9a00*/  @!P0 BRA `(.L_x_10500) ;  /* 0x0000010800b88947 */ /* 0x001fec0003800000 */
.L_x_10696:
[----:B------:R-:W-:Y:S05]  /*9a10*/  BSYNC B1 ;  /* 0x0000000000017941 */ /* 0x000fea0003800000 */
.L_x_10499:
[----:B------:R-:W-:Y:S01]  /*9a20*/  PRMT R45, R36, 0x5410, R37 ;  /* 0x00005410242d7816 */ /* 0x000fe20000000025 */
[----:B------:R-:W-:Y:S06]  /*9a30*/  @P1 BRA `(.L_x_10485) ;  /* 0x0000001000bc1947 */ /* 0x000fec0003800000 */
[----:B0-----:R-:W0:Y:S01]  /*9a40*/  LDC R3, c[0x0][0x3f4] ;  /* 0x0000fd00ff037b82 */ /* 0x001e220000000800 */
[C---:B------:R-:W-:Y:S01]  /*9a50*/  VIADD R36, R16.reuse, 0x10 ;  /* 0x0000001010247836 */ /* 0x040fe20000000000 */
[----:B------:R-:W-:Y:S01]  /*9a60*/  BSSY B1, `(.L_x_10501) ;  /* 0x000006a000017945 */ /* 0x000fe20003800000 */
[C---:B------:R-:W-:Y:S01]  /*9a70*/  VIADD R38, R16.reuse, 0x20 ;  /* 0x0000002010267836 */ /* 0x040fe20000000000 */
[-C--:B0-----:R-:W-:Y:S02]  /*9a80*/  ISETP.GE.AND P0, PT, R16, R3.reuse, PT ;  /* 0x000000031000720c */ /* 0x081fe40003f06270 */
[-C--:B------:R-:W-:Y:S02]  /*9a90*/  ISETP.GE.AND P1, PT, R36, R3.reuse, PT ;  /* 0x000000032400720c */ /* 0x080fe40003f26270 */
[----:B------:R-:W-:-:S09]  /*9aa0*/  ISETP.GE.AND P2, PT, R38, R3, PT ;  /* 0x000000032600720c */ /* 0x000fd20003f46270 */
[----:B------:R-:W-:Y:S05]  /*9ab0*/  @P0 BRA `(.L_x_10502) ;  /* 0x0000000400900947 */ /* 0x000fea0003800000 */
[----:B------:R-:W2:Y:S01]  /*9ac0*/  LDL R69, [R1+0xb0] ;  /* 0x0000b00001457983 */ /* 0x000ea20000100800 */
[----:B------:R-:W0:Y:S02]  /*9ad0*/  S2R R39, SR_TID.X ;  /* 0x0000000000277919 */ /* 0x000e240000002100 */
[----:B0-----:R-:W-:-:S05]  /*9ae0*/  VIADD R40, R39, 0xffffff80 ;  /* 0xffffff8027287836 */ /* 0x001fca0000000000 */
[----:B------:R-:W-:-:S04]  /*9af0*/  LEA.HI R39, R40, R40, RZ, 0x1 ;  /* 0x0000002828277211 */ /* 0x000fc800078f08ff */
[----:B------:R-:W-:-:S04]  /*9b00*/  LOP3.LUT R39, R39, 0xfffffffe, RZ, 0xc0, !PT ;  /* 0xfffffffe27277812 */ /* 0x000fc800078ec0ff */
[----:B------:R-:W-:-:S04]  /*9b10*/  IADD3 R39, R40, -R39, RZ ;  /* 0x8000002728277210 */ /* 0x000fc80007ffe0ff */
[----:B------:R-:W-:-:S04]  /*9b20*/  LEA.HI R36, R3, R39, RZ, 0x1d ;  /* 0x0000002703247211 */ /* 0x000fc800078fe8ff */
[----:B------:R-:W-:-:S04]  /*9b30*/  SHF.R.S32.HI R37, RZ, 0x1f, R36 ;  /* 0x0000001fff257819 */ /* 0x000fc80000011424 */
[----:B------:R-:W-:Y:S01]  /*9b40*/  LEA.HI R38, R37, R36, RZ, 0x2 ;  /* 0x0000002425267211 */ /* 0x000fe200078f10ff */
[----:B------:R-:W-:-:S03]  /*9b50*/  IMAD.SHL.U32 R37, R36, 0x8, RZ ;  /* 0x0000000824257824 */ /* 0x000fc600078e00ff */
[----:B------:R-:W-:Y:S02]  /*9b60*/  SHF.R.S32.HI R38, RZ, 0x2, R38 ;  /* 0x00000002ff267819 */ /* 0x000fe40000011426 */
[----:B------:R-:W-:-:S03]  /*9b70*/  LOP3.LUT R36, R142, 0x18, R37, 0xf8, !PT ;  /* 0x000000188e247812 */ /* 0x000fc600078ef825 */
[----:B------:R-:W-:Y:S01]  /*9b80*/  IMAD R40, R38, 0x1800, R151 ;  /* 0x0000180026287824 */ /* 0x000fe200078e0297 */
[----:B------:R-:W-:-:S05]  /*9b90*/  LOP3.LUT R41, R36, R143, RZ, 0x3c, !PT ;  /* 0x0000008f24297212 */ /* 0x000fca00078e3cff */
[----:B------:R-:W-:-:S04]  /*9ba0*/  IMAD.IADD R41, R40, 0x1, R41 ;  /* 0x0000000128297824 */ /* 0x000fc800078e0229 */
[----:B------:R-:W-:-:S05]  /*9bb0*/  IMAD R46, R41, 0x2, R2 ;  /* 0x00000002292e7824 */ /* 0x000fca00078e0202 */
[----:B------:R-:W0:Y:S01]  /*9bc0*/  LDS.128 R40, [R46+0xc400] ;  /* 0x00c400002e287984 */ /* 0x000e220000000c00 */
[----:B------:R-:W-:Y:S02]  /*9bd0*/  SHF.R.U32.HI R64, RZ, 0x10, R5 ;  /* 0x00000010ff407819 */ /* 0x000fe40000011605 */
[--C-:B------:R-:W-:Y:S02]  /*9be0*/  SHF.R.U64 R24, R24, 0x10, R25.reuse ;  /* 0x0000001018187819 */ /* 0x100fe40000001219 */
[----:B------:R-:W-:Y:S02]  /*9bf0*/  SHF.R.U32.HI R60, RZ, 0x10, R25 ;  /* 0x00000010ff3c7819 */ /* 0x000fe40000011619 */
[----:B------:R-:W-:Y:S01]  /*9c00*/  SHF.R.U64 R25, R4, 0x10, R5 ;  /* 0x0000001004197819 */ /* 0x000fe20000001205 */
[----:B------:R-:W-:Y:S01]  /*9c10*/  HADD2.F32 R61, -RZ, R61.H0_H0 ;  /* 0x2000003dff3d7230 */ /* 0x000fe20000004100 */
[--C-:B------:R-:W-:Y:S01]  /*9c20*/  SHF.R.U64 R4, R26, 0x10, R27.reuse ;  /* 0x000000101a047819 */ /* 0x100fe2000000121b */
[----:B------:R-:W-:Y:S01]  /*9c30*/  HADD2.F32 R64, -RZ, R64.H0_H0 ;  /* 0x20000040ff407230 */ /* 0x000fe20000004100 */
[----:B------:R-:W-:-:S02]  /*9c40*/  SHF.R.U32.HI R51, RZ, 0x10, R27 ;  /* 0x00000010ff337819 */ /* 0x000fc4000001161b */
[--C-:B------:R-:W-:Y:S01]  /*9c50*/  SHF.R.U64 R5, R6, 0x10, R7.reuse ;  /* 0x0000001006057819 */ /* 0x100fe20000001207 */
[----:B------:R-:W-:Y:S02]  /*9c60*/  HADD2.F32 R59, -RZ, R59.H0_H0 ;  /* 0x2000003bff3b7230 */ /* 0x000fe40000004100 */
[----:B------:R-:W-:Y:S02]  /*9c70*/  HADD2.F32 R60, -RZ, R60.H0_H0 ;  /* 0x2000003cff3c7230 */ /* 0x000fe40000004100 */
[----:B------:R-:W-:Y:S02]  /*9c80*/  HADD2.F32 R62, -RZ, R62.H0_H0 ;  /* 0x2000003eff3e7230 */ /* 0x000fe40000004100 */
[----:B------:R-:W-:Y:S01]  /*9c90*/  HADD2.F32 R58, -RZ, R58.H0_H0 ;  /* 0x2000003aff3a7230 */ /* 0x000fe20000004100 */
[----:B------:R-:W-:Y:S01]  /*9ca0*/  SHF.R.U32.HI R52, RZ, 0x10, R7 ;  /* 0x00000010ff347819 */ /* 0x000fe20000011607 */
[--C-:B0-----:R-:W-:Y:S02]  /*9cb0*/  HADD2.F32 R6, -RZ, R41.reuse.H0_H0 ;  /* 0x20000029ff067230 */ /* 0x101fe40000004100 */
[----:B------:R-:W-:-:S02]  /*9cc0*/  HADD2.F32 R27, -RZ, R41.H1_H1 ;  /* 0x30000029ff1b7230 */ /* 0x000fc40000004100 */
[----:B------:R-:W-:Y:S02]  /*9cd0*/  HADD2.F32 R41, -RZ, R40.H0_H0 ;  /* 0x20000028ff297230 */ /* 0x000fe40000004100 */
[C---:B------:R-:W-:Y:S01]  /*9ce0*/  FMUL.FTZ R63, R6.reuse, R61 ;  /* 0x0000003d063f7220 */ /* 0x040fe20000410000 */
[----:B------:R-:W-:Y:S01]  /*9cf0*/  FMUL.FTZ R65, R6, R59 ;  /* 0x0000003b06417220 */ /* 0x000fe20000410000 */
[C---:B------:R-:W-:Y:S01]  /*9d00*/  FMUL.FTZ R66, R27.reuse, R64 ;  /* 0x000000401b427220 */ /* 0x040fe20000410000 */
[----:B------:R-:W-:Y:S01]  /*9d10*/  FMUL.FTZ R68, R27, R60 ;  /* 0x0000003c1b447220 */ /* 0x000fe20000410000 */
[----:B------:R-:W-:Y:S02]  /*9d20*/  HADD2.F32 R56, -RZ, R42.H0_H0 ;  /* 0x2000002aff387230 */ /* 0x000fe40000004100 */
[--C-:B------:R-:W-:Y:S02]  /*9d30*/  HADD2.F32 R57, -RZ, R43.reuse.H0_H0 ;  /* 0x2000002bff397230 */ /* 0x100fe40000004100 */
[----:B------:R-:W-:-:S02]  /*9d40*/  HADD2.F32 R43, -RZ, R43.H1_H1 ;  /* 0x3000002bff2b7230 */ /* 0x000fc40000004100 */
[----:B------:R-:W-:Y:S02]  /*9d50*/  HADD2.F32 R40, -RZ, R40.H1_H1 ;  /* 0x30000028ff287230 */ /* 0x000fe40000004100 */
[----:B------:R-:W-:Y:S02]  /*9d60*/  HADD2.F32 R42, -RZ, R42.H1_H1 ;  /* 0x3000002aff2a7230 */ /* 0x000fe40000004100 */
[----:B------:R-:W-:Y:S01]  /*9d70*/  HADD2.F32 R25, -RZ, R25.H0_H0 ;  /* 0x20000019ff197230 */ /* 0x000fe20000004100 */
[----:B--2---:R-:W0:Y:S02]  /*9d80*/  LDS.128 R36, [R69] ;  /* 0x0000000045247984 */ /* 0x004e240000000c00 */
[--C-:B0-----:R-:W-:Y:S02]  /*9d90*/  HADD2.F32 R26, -RZ, R37.reuse.H0_H0 ;  /* 0x20000025ff1a7230 */ /* 0x101fe40000004100 */
[----:B------:R-:W-:Y:S02]  /*9da0*/  HADD2.F32 R53, -RZ, R37.H1_H1 ;  /* 0x30000025ff357230 */ /* 0x000fe40000004100 */
[----:B------:R-:W-:-:S02]  /*9db0*/  HADD2.F32 R55, -RZ, R36.H0_H0 ;  /* 0x20000024ff377230 */ /* 0x000fc40000004100 */
[C---:B------:R-:W-:Y:S01]  /*9dc0*/  FFMA.FTZ R6, R26.reuse, R59, -R63 ;  /* 0x0000003b1a067223 */ /* 0x040fe2000001083f */
[----:B------:R-:W-:Y:S01]  /*9dd0*/  FFMA.FTZ R26, R26, R61, R65 ;  /* 0x0000003d1a1a7223 */ /* 0x000fe20000010041 */
[----:B------:R-:W-:Y:S01]  /*9de0*/  FFMA.FTZ R27, R53, R60, -R66 ;  /* 0x0000003c351b7223 */ /* 0x000fe20000010842 */
[C---:B------:R-:W-:Y:S01]  /*9df0*/  FMUL.FTZ R60, R41.reuse, R62 ;  /* 0x0000003e293c7220 */ /* 0x040fe20000410000 */
[----:B------:R-:W-:Y:S02]  /*9e00*/  HADD2.F32 R59, -RZ, R54.H1_H1 ;  /* 0x30000036ff3b7230 */ /* 0x000fe40000004100 */
[----:B------:R-:W-:Y:S01]  /*9e10*/  FMUL.FTZ R61, R41, R58 ;  /* 0x0000003a293d7220 */ /* 0x000fe20000410000 */
[----:B------:R-:W-:Y:S01]  /*9e20*/  FFMA.FTZ R41, R53, R64, R68 ;  /* 0x0000004035297223 */ /* 0x000fe20000010044 */
[C---:B------:R-:W-:Y:S01]  /*9e30*/  FFMA.FTZ R53, R55.reuse, R58, -R60 ;  /* 0x0000003a37357223 */ /* 0x040fe2000001083c */
[----:B------:R-:W-:Y:S02]  /*9e40*/  HADD2.F32 R37, -RZ, R38.H0_H0 ;  /* 0x20000026ff257230 */ /* 0x000fe40000004100 */
[----:B------:R-:W-:Y:S01]  /*9e50*/  FFMA.FTZ R61, R55, R62, R61 ;  /* 0x0000003e373d7223 */ /* 0x000fe2000001003d */
[----:B------:R-:W-:-:S02]  /*9e60*/  HADD2.F32 R58, -RZ, R67.H0_H0 ;  /* 0x20000043ff3a7230 */ /* 0x000fc40000004100 */
[C---:B------:R-:W-:Y:S01]  /*9e70*/  FMUL.FTZ R62, R56.reuse, R59 ;  /* 0x0000003b383e7220 */ /* 0x040fe20000410000 */
[----:B------:R-:W-:Y:S02]  /*9e80*/  HADD2.F32 R54, -RZ, R54.H0_H0 ;  /* 0x20000036ff367230 */ /* 0x000fe40000004100 */
[----:B------:R-:W-:Y:S02]  /*9e90*/  HADD2.F32 R60, -RZ, R67.H1_H1 ;  /* 0x30000043ff3c7230 */ /* 0x000fe40000004100 */
[-C--:B------:R-:W-:Y:S01]  /*9ea0*/  FMUL.FTZ R64, R56, R58.reuse ;  /* 0x0000003a38407220 */ /* 0x080fe20000410000 */
[----:B------:R-:W-:Y:S01]  /*9eb0*/  FFMA.FTZ R62, R37, R58, -R62 ;  /* 0x0000003a253e7223 */ /* 0x000fe2000001083e */
[----:B------:R-:W-:Y:S02]  /*9ec0*/  HADD2.F32 R7, -RZ, R39.H0_H0 ;  /* 0x20000027ff077230 */ /* 0x000fe40000004100 */
[----:B------:R-:W-:Y:S01]  /*9ed0*/  FMUL.FTZ R58, R57, R54 ;  /* 0x00000036393a7220 */ /* 0x000fe20000410000 */
[----:B------:R-:W-:-:S02]  /*9ee0*/  HADD2.F32 R56, -RZ, R52.H0_H0 ;  /* 0x20000034ff387230 */ /* 0x000fc40000004100 */
[----:B------:R-:W-:Y:S01]  /*9ef0*/  FMUL.FTZ R57, R57, R60 ;  /* 0x0000003c39397220 */ /* 0x000fe20000410000 */
[----:B------:R-:W-:Y:S02]  /*9f00*/  HADD2.F32 R52, -RZ, R51.H0_H0 ;  /* 0x20000033ff347230 */ /* 0x000fe40000004100 */
[----:B------:R-:W-:Y:S01]  /*9f10*/  FFMA.FTZ R64, R37, R59, R64 ;  /* 0x0000003b25407223 */ /* 0x000fe20000010040 */
[----:B------:R-:W-:Y:S02]  /*9f20*/  HADD2.F32 R39, -RZ, R39.H1_H1 ;  /* 0x30000027ff277230 */ /* 0x000fe40000004100 */
[----:B------:R-:W-:Y:S01]  /*9f30*/  FFMA.FTZ R57, R7, R54, R57 ;  /* 0x0000003607397223 */ /* 0x000fe20000010039 */
[----:B------:R-:W-:Y:S01]  /*9f40*/  FMUL.FTZ R66, R43, R56 ;  /* 0x000000382b427220 */ /* 0x000fe20000410000 */
[----:B------:R-:W-:Y:S01]  /*9f50*/  FFMA.FTZ R58, R7, R60, -R58 ;  /* 0x0000003c073a7223 */ /* 0x000fe2000001083a */
[----:B------:R-:W-:Y:S01]  /*9f60*/  FMUL.FTZ R54, R43, R52 ;  /* 0x000000342b367220 */ /* 0x000fe20000410000 */
[----:B------:R-:W-:-:S02]  /*9f70*/  HADD2.F32 R37, -RZ, R5.H0_H0 ;  /* 0x20000005ff257230 */ /* 0x000fc40000004100 */
[----:B------:R-:W-:Y:S02]  /*9f80*/  HADD2.F32 R7, -RZ, R24.H0_H0 ;  /* 0x20000018ff077230 */ /* 0x000fe40000004100 */
[----:B------:R-:W-:Y:S02]  /*9f90*/  HADD2.F32 R5, -RZ, R4.H0_H0 ;  /* 0x20000004ff057230 */ /* 0x000fe40000004100 */
[C---:B------:R-:W-:Y:S01]  /*9fa0*/  FFMA.FTZ R51, R39.reuse, R52, -R66 ;  /* 0x0000003427337223 */ /* 0x040fe20000010842 */
[----:B------:R-:W-:Y:S02]  /*9fb0*/  HADD2.F32 R36, -RZ, R36.H1_H1 ;  /* 0x30000024ff247230 */ /* 0x000fe40000004100 */
        /* <DEDUP_REMOVED lines=20> */
.L_x_10502:
[----:B------:R-:W-:Y:S05]  /*a100*/  BSYNC B1 ;  /* 0x0000000000017941 */ /* 0x000fea0003800000 */
.L_x_10501:
[----:B------:R-:W-:Y:S04]  /*a110*/  BSSY B1, `(.L_x_10503) ;  /* 0x0000061000017945 */ /* 0x000fe80003800000 */
[----:B------:R-:W-:Y:S05]  /*a120*/  @P1 BRA `(.L_x_10504) ;  /* 0x00000004007c1947 */ /* 0x000fea0003800000 */
[----:B------:R-:W2:Y:S01]  /*a130*/  LDL R57, [R1+0xac] ;  /* 0x0000ac0001397983 */ /* 0x000ea20000100800 */
[----:B0-----:R-:W-:Y:S01]  /*a140*/  LEA.HI R4, R3, R155, RZ, 0x1d ;  /* 0x0000009b03047211 */ /* 0x001fe200078fe8ff */
[----:B------:R-:W-:Y:S01]  /*a150*/  HADD2.F32 R41, -RZ, R49.H1_H1 ;  /* 0x30000031ff297230 */ /* 0x000fe20000004100 */
[----:B------:R-:W-:Y:S01]  /*a160*/  SHF.R.U32.HI R46, RZ, 0x10, R9 ;  /* 0x00000010ff2e7819 */ /* 0x000fe20000011609 */
[----:B------:R-:W-:Y:S01]  /*a170*/  HADD2.F32 R43, -RZ, R47.H1_H1 ;  /* 0x3000002fff2b7230 */ /* 0x000fe20000004100 */
[----:B------:R-:W-:Y:S02]  /*a180*/  SHF.R.S32.HI R5, RZ, 0x1f, R4 ;  /* 0x0000001fff057819 */ /* 0x000fe40000011404 */
[----:B------:R-:W-:Y:S01]  /*a190*/  SHF.R.U64 R28, R28, 0x10, R29 ;  /* 0x000000101c1c7819 */ /* 0x000fe2000000121d */
[----:B------:R-:W-:Y:S01]  /*a1a0*/  HADD2.F32 R46, -RZ, R46.H0_H0 ;  /* 0x2000002eff2e7230 */ /* 0x000fe20000004100 */
[----:B------:R-:W-:Y:S02]  /*a1b0*/  LEA.HI R6, R5, R4, RZ, 0x2 ;  /* 0x0000000405067211 */ /* 0x000fe400078f10ff */
[----:B------:R-:W-:-:S02]  /*a1c0*/  SHF.L.U32 R5, R4, 0x3, RZ ;  /* 0x0000000304057819 */ /* 0x000fc400000006ff */
[----:B------:R-:W-:Y:S02]  /*a1d0*/  SHF.R.S32.HI R6, RZ, 0x2, R6 ;  /* 0x00000002ff067819 */ /* 0x000fe40000011406 */
[----:B------:R-:W-:Y:S02]  /*a1e0*/  LOP3.LUT R4, R142, 0x18, R5, 0xf8, !PT ;  /* 0x000000188e047812 */ /* 0x000fe400078ef805 */
[----:B------:R-:W-:Y:S01]  /*a1f0*/  SHF.R.U32.HI R42, RZ, 0x10, R29 ;  /* 0x00000010ff2a7819 */ /* 0x000fe2000001161d */
[----:B------:R-:W-:Y:S01]  /*a200*/  IMAD R24, R6, 0x1800, R151 ;  /* 0x0000180006187824 */ /* 0x000fe200078e0297 */
[----:B------:R-:W-:Y:S02]  /*a210*/  LOP3.LUT R25, R4, R143, RZ, 0x3c, !PT ;  /* 0x0000008f04197212 */ /* 0x000fe400078e3cff */
[----:B------:R-:W-:Y:S02]  /*a220*/  SHF.R.U64 R29, R8, 0x10, R9 ;  /* 0x00000010081d7819 */ /* 0x000fe40000001209 */
[----:B------:R-:W-:Y:S01]  /*a230*/  SHF.R.U64 R9, R10, 0x10, R11 ;  /* 0x000000100a097819 */ /* 0x000fe2000000120b */
[----:B------:R-:W-:Y:S01]  /*a240*/  IMAD.IADD R25, R24, 0x1, R25 ;  /* 0x0000000118197824 */ /* 0x000fe200078e0219 */
[----:B------:R-:W-:Y:S01]  /*a250*/  SHF.R.U32.HI R55, RZ, 0x10, R11 ;  /* 0x00000010ff377819 */ /* 0x000fe2000001160b */
[----:B------:R-:W-:Y:S01]  /*a260*/  HADD2.F32 R29, -RZ, R29.H0_H0 ;  /* 0x2000001dff1d7230 */ /* 0x000fe20000004100 */
[--C-:B------:R-:W-:Y:S01]  /*a270*/  SHF.R.U64 R8, R30, 0x10, R31.reuse ;  /* 0x000000101e087819 */ /* 0x100fe2000000121f */
        /* <DEDUP_REMOVED lines=11> */
[----:B------:R-:W-:Y:S02]  /*a330*/  HADD2.F32 R39, -RZ, R26.H0_H0 ;  /* 0x2000001aff277230 */ /* 0x000fe40000004100 */
[----:B------:R-:W-:Y:S01]  /*a340*/  FMUL.FTZ R54, R38, R37 ;  /* 0x0000002526367220 */ /* 0x000fe20000410000 */
[--C-:B------:R-:W-:Y:S02]  /*a350*/  HADD2.F32 R40, -RZ, R27.reuse.H0_H0 ;  /* 0x2000001bff287230 */ /* 0x100fe40000004100 */
[----:B------:R-:W-:Y:S01]  /*a360*/  FMUL.FTZ R38, R25, R42 ;  /* 0x0000002a19267220 */ /* 0x000fe20000410000 */
[----:B------:R-:W-:Y:S02]  /*a370*/  HADD2.F32 R27, -RZ, R27.H1_H1 ;  /* 0x3000001bff1b7230 */ /* 0x000fe40000004100 */
[----:B------:R-:W-:-:S02]  /*a380*/  HADD2.F32 R24, -RZ, R24.H1_H1 ;  /* 0x30000018ff187230 */ /* 0x000fc40000004100 */
[----:B------:R-:W-:Y:S01]  /*a390*/  HADD2.F32 R26, -RZ, R26.H1_H1 ;  /* 0x3000001aff1a7230 */ /* 0x000fe20000004100 */
[----:B--2---:R-:W0:Y:S02]  /*a3a0*/  LDS.128 R4, [R57] ;  /* 0x0000000039047984 */ /* 0x004e240000000c00 */
[--C-:B0-----:R-:W-:Y:S02]  /*a3b0*/  HADD2.F32 R10, -RZ, R5.reuse.H0_H0 ;  /* 0x20000005ff0a7230 */ /* 0x101fe40000004100 */
[----:B------:R-:W-:Y:S02]  /*a3c0*/  HADD2.F32 R11, -RZ, R5.H1_H1 ;  /* 0x30000005ff0b7230 */ /* 0x000fe40000004100 */
[----:B------:R-:W-:Y:S02]  /*a3d0*/  HADD2.F32 R5, -RZ, R4.H0_H0 ;  /* 0x20000004ff057230 */ /* 0x000fe40000004100 */
[C---:B------:R-:W-:Y:S01]  /*a3e0*/  FFMA.FTZ R51, R10.reuse, R41, -R51 ;  /* 0x000000290a337223 */ /* 0x040fe20000010833 */
[----:B------:R-:W-:Y:S01]  /*a3f0*/  FFMA.FTZ R53, R10, R43, R53 ;  /* 0x0000002b0a357223 */ /* 0x000fe20000010035 */
[----:B------:R-:W-:-:S02]  /*a400*/  HADD2.F32 R10, -RZ, R49.H0_H0 ;  /* 0x20000031ff0a7230 */ /* 0x000fc40000004100 */
[C---:B------:R-:W-:Y:S01]  /*a410*/  FFMA.FTZ R52, R11.reuse, R37, -R52 ;  /* 0x000000250b347223 */ /* 0x040fe20000010834 */
[----:B------:R-:W-:Y:S02]  /*a420*/  HADD2.F32 R37, -RZ, R48.H0_H0 ;  /* 0x20000030ff257230 */ /* 0x000fe40000004100 */
[----:B------:R-:W-:Y:S01]  /*a430*/  FFMA.FTZ R54, R11, R46, R54 ;  /* 0x0000002e0b367223 */ /* 0x000fe20000010036 */
[----:B------:R-:W-:Y:S02]  /*a440*/  HADD2.F32 R30, -RZ, R6.H0_H0 ;  /* 0x20000006ff1e7230 */ /* 0x000fe40000004100 */
[-C--:B------:R-:W-:Y:S01]  /*a450*/  FMUL.FTZ R41, R25, R10.reuse ;  /* 0x0000000a19297220 */ /* 0x080fe20000410000 */
[C---:B------:R-:W-:Y:S01]  /*a460*/  FFMA.FTZ R25, R5.reuse, R10, -R38 ;  /* 0x0000000a05197223 */ /* 0x040fe20000010826 */
[----:B------:R-:W-:Y:S02]  /*a470*/  HADD2.F32 R10, -RZ, R50.H0_H0 ;  /* 0x20000032ff0a7230 */ /* 0x000fe40000004100 */
[----:B------:R-:W-:Y:S01]  /*a480*/  FFMA.FTZ R41, R5, R42, R41 ;  /* 0x0000002a05297223 */ /* 0x000fe20000010029 */
[----:B------:R-:W-:Y:S01]  /*a490*/  FMUL.FTZ R5, R39, R37 ;  /* 0x0000002527057220 */ /* 0x000fe20000410000 */
[----:B------:R-:W-:-:S02]  /*a4a0*/  HADD2.F32 R48, -RZ, R48.H1_H1 ;  /* 0x30000030ff307230 */ /* 0x000fc40000004100 */
[-C--:B------:R-:W-:Y:S01]  /*a4b0*/  FMUL.FTZ R11, R39, R10.reuse ;  /* 0x0000000a270b7220 */ /* 0x080fe20000410000 */
[----:B------:R-:W-:Y:S02]  /*a4c0*/  HADD2.F32 R50, -RZ, R50.H1_H1 ;  /* 0x30000032ff327230 */ /* 0x000fe40000004100 */
[----:B------:R-:W-:Y:S01]  /*a4d0*/  FFMA.FTZ R39, R30, R10, -R5 ;  /* 0x0000000a1e277223 */ /* 0x000fe20000010805 */
[----:B------:R-:W-:Y:S02]  /*a4e0*/  HADD2.F32 R31, -RZ, R7.H0_H0 ;  /* 0x20000007ff1f7230 */ /* 0x000fe40000004100 */
[C---:B------:R-:W-:Y:S01]  /*a4f0*/  FMUL.FTZ R42, R40.reuse, R48 ;  /* 0x00000030282a7220 */ /* 0x040fe20000410000 */
[----:B------:R-:W-:Y:S02]  /*a500*/  HADD2.F32 R38, -RZ, R55.H0_H0 ;  /* 0x20000037ff267230 */ /* 0x000fe40000004100 */
[----:B------:R-:W-:Y:S01]  /*a510*/  FMUL.FTZ R5, R40, R50 ;  /* 0x0000003228057220 */ /* 0x000fe20000410000 */
[----:B------:R-:W-:-:S02]  /*a520*/  HADD2.F32 R10, -RZ, R56.H0_H0 ;  /* 0x20000038ff0a7230 */ /* 0x000fc40000004100 */
[----:B------:R-:W-:Y:S01]  /*a530*/  FFMA.FTZ R30, R30, R37, R11 ;  /* 0x000000251e1e7223 */ /* 0x000fe2000001000b */
[----:B------:R-:W-:Y:S02]  /*a540*/  HADD2.F32 R7, -RZ, R7.H1_H1 ;  /* 0x30000007ff077230 */ /* 0x000fe40000004100 */
[----:B------:R-:W-:Y:S01]  /*a550*/  FFMA.FTZ R42, R31, R50, -R42 ;  /* 0x000000321f2a7223 */ /* 0x000fe2000001082a */
[----:B------:R-:W-:Y:S01]  /*a560*/  FMUL.FTZ R40, R27, R38 ;  /* 0x000000261b287220 */ /* 0x000fe20000410000 */
[----:B------:R-:W-:Y:S01]  /*a570*/  FFMA.FTZ R31, R31, R48, R5 ;  /* 0x000000301f1f7223 */ /* 0x000fe20000010005 */
[-C--:B------:R-:W-:Y:S01]  /*a580*/  FMUL.FTZ R46, R27, R10.reuse ;  /* 0x0000000a1b2e7220 */ /* 0x080fe20000410000 */
[----:B------:R-:W-:Y:S02]  /*a590*/  HADD2.F32 R11, -RZ, R9.H0_H0 ;  /* 0x20000009ff0b7230 */ /* 0x000fe40000004100 */
[----:B------:R-:W-:Y:S01]  /*a5a0*/  FFMA.FTZ R37, R7, R10, -R40 ;  /* 0x0000000a07257223 */ /* 0x000fe20000010828 */
[----:B------:R-:W-:-:S02]  /*a5b0*/  HADD2.F32 R5, -RZ, R28.H0_H0 ;  /* 0x2000001cff057230 */ /* 0x000fc40000004100 */
[----:B------:R-:W-:Y:S01]  /*a5c0*/  FFMA.FTZ R46, R7, R38, R46 ;  /* 0x00000026072e7223 */ /* 0x000fe2000001002e */
[----:B------:R-:W-:Y:S02]  /*a5d0*/  HADD2.F32 R9, -RZ, R8.H0_H0 ;  /* 0x20000008ff097230 */ /* 0x000fe40000004100 */
[----:B------:R-:W-:Y:S01]  /*a5e0*/  FMUL.FTZ R7, R24, R29 ;  /* 0x0000001d18077220 */ /* 0x000fe20000410000 */
[----:B------:R-:W-:Y:S02]  /*a5f0*/  HADD2.F32 R4, -RZ, R4.H1_H1 ;  /* 0x30000004ff047230 */ /* 0x000fe40000004100 */
        /* <DEDUP_REMOVED lines=18> */
.L_x_10504:
[----:B------:R-:W-:Y:S05]  /*a720*/  BSYNC B1 ;  /* 0x0000000000017941 */ /* 0x000fea0003800000 */
.L_x_10503:
[----:B------:R-:W-:Y:S05]  /*a730*/  @P2 BRA `(.L_x_10485) ;  /* 0x00000004007c2947 */ /* 0x000fea0003800000 */
[----:B------:R-:W2:Y:S01]  /*a740*/  LDL R42, [R1+0xa8] ;  /* 0x0000a800012a7983 */ /* 0x000ea20000100800 */
[----:B------:R-:W-:Y:S01]  /*a750*/  LEA.HI R3, R3, R156, RZ, 0x1d ;  /* 0x0000009c03037211 */ /* 0x000fe200078fe8ff */
[--C-:B------:R-:W-:Y:S01]  /*a760*/  HADD2.F32 R29, -RZ, R21.reuse.H1_H1 ;  /* 0x30000015ff1d7230 */ /* 0x100fe20000004100 */
[----:B------:R-:W-:Y:S01]  /*a770*/  SHF.R.U64 R41, R32, 0x10, R33 ;  /* 0x0000001020297819 */ /* 0x000fe20000001221 */
[--C-:B------:R-:W-:Y:S01]  /*a780*/  HADD2.F32 R31, -RZ, R0.reuse.H1_H1 ;  /* 0x30000000ff1f7230 */ /* 0x100fe20000004100 */
[----:B01----:R-:W-:Y:S01]  /*a790*/  SHF.R.S32.HI R4, RZ, 0x1f, R3 ;  /* 0x0000001fff047819 */ /* 0x003fe20000011403 */
[----:B------:R-:W-:Y:S01]  /*a7a0*/  HADD2.F32 R28, -RZ, R0.H0_H0 ;  /* 0x20000000ff1c7230 */ /* 0x000fe20000004100 */
[----:B------:R-:W-:Y:S01]  /*a7b0*/  SHF.R.U32.HI R30, RZ, 0x10, R13 ;  /* 0x00000010ff1e7819 */ /* 0x000fe2000001160d */
[----:B------:R-:W-:Y:S01]  /*a7c0*/  HADD2.F32 R0, -RZ, R21.H0_H0 ;  /* 0x20000015ff007230 */ /* 0x000fe20000004100 */
[----:B------:R-:W-:Y:S01]  /*a7d0*/  LEA.HI R4, R4, R3, RZ, 0x2 ;  /* 0x0000000304047211 */ /* 0x000fe200078f10ff */
[----:B------:R-:W-:Y:S01]  /*a7e0*/  IMAD.SHL.U32 R3, R3, 0x8, RZ ;  /* 0x0000000803037824 */ /* 0x000fe200078e00ff */
[----:B------:R-:W-:Y:S01]  /*a7f0*/  SHF.R.U32.HI R32, RZ, 0x10, R33 ;  /* 0x00000010ff207819 */ /* 0x000fe20000011621 */
[----:B------:R-:W-:Y:S01]  /*a800*/  HADD2.F32 R30, -RZ, R30.H0_H0 ;  /* 0x2000001eff1e7230 */ /* 0x000fe20000004100 */
[----:B------:R-:W-:Y:S01]  /*a810*/  SHF.R.S32.HI R6, RZ, 0x2, R4 ;  /* 0x00000002ff067819 */ /* 0x000fe20000011404 */
[--C-:B------:R-:W-:Y:S01]  /*a820*/  HADD2.F32 R21, -RZ, R20.reuse.H0_H0 ;  /* 0x20000014ff157230 */ /* 0x100fe20000004100 */
[----:B------:R-:W-:Y:S01]  /*a830*/  LOP3.LUT R4, R142, 0x18, R3, 0xf8, !PT ;  /* 0x000000188e047812 */ /* 0x000fe200078ef803 */
[----:B------:R-:W-:Y:S01]  /*a840*/  HADD2.F32 R20, -RZ, R20.H1_H1 ;  /* 0x30000014ff147230 */ /* 0x000fe20000004100 */
[----:B------:R-:W-:Y:S01]  /*a850*/  SHF.R.U64 R38, R12, 0x10, R13 ;  /* 0x000000100c267819 */ /* 0x000fe2000000120d */
[----:B------:R-:W-:Y:S01]  /*a860*/  IMAD R3, R6, 0x1800, R151 ;  /* 0x0000180006037824 */ /* 0x000fe200078e0297 */
[----:B------:R-:W-:-:S02]  /*a870*/  LOP3.LUT R8, R4, R143, RZ, 0x3c, !PT ;  /* 0x0000008f04087212 */ /* 0x000fc400078e3cff */
[--C-:B------:R-:W-:Y:S02]  /*a880*/  SHF.R.U64 R40, R34, 0x10, R35.reuse ;  /* 0x0000001022287819 */ /* 0x100fe40000001223 */
[----:B------:R-:W-:Y:S02]  /*a890*/  IADD3 R3, R3, R8, RZ ;  /* 0x0000000803037210 */ /* 0x000fe40007ffe0ff */
[----:B------:R-:W-:Y:S02]  /*a8a0*/  SHF.R.U32.HI R39, RZ, 0x10, R35 ;  /* 0x00000010ff277819 */ /* 0x000fe40000011623 */
[--C-:B------:R-:W-:Y:S01]  /*a8b0*/  SHF.R.U32.HI R36, RZ, 0x10, R15.reuse ;  /* 0x00000010ff247819 */ /* 0x100fe2000001160f */
[----:B------:R-:W-:Y:S01]  /*a8c0*/  IMAD R3, R3, 0x2, R2 ;  /* 0x0000000203037824 */ /* 0x000fe200078e0202 */
[----:B------:R-:W-:-:S04]  /*a8d0*/  SHF.R.U64 R37, R14, 0x10, R15 ;  /* 0x000000100e257819 */ /* 0x000fc8000000120f */
        /* <DEDUP_REMOVED lines=20> */
[C---:B------:R-:W-:Y:S01]  /*aa20*/  FMUL.FTZ R12, R9.reuse, R28 ;  /* 0x0000001c090c7220 */ /* 0x040fe20000410000 */
[----:B------:R-:W-:Y:S01]  /*aa30*/  FMUL.FTZ R29, R9, R0 ;  /* 0x00000000091d7220 */ /* 0x000fe20000410000 */
[----:B------:R-:W-:Y:S02]  /*aa40*/  HADD2.F32 R9, -RZ, R45.H0_H0 ;  /* 0x2000002dff097230 */ /* 0x000fe40000004100 */
[----:B------:R-:W-:Y:S01]  /*aa50*/  FFMA.FTZ R32, R13, R24, -R32 ;  /* 0x000000180d207223 */ /* 0x000fe20000010820 */
[----:B------:R-:W-:Y:S01]  /*aa60*/  FFMA.FTZ R25, R5, R0, -R12 ;  /* 0x0000000005197223 */ /* 0x000fe2000001080c */
[----:B------:R-:W-:-:S02]  /*aa70*/  HADD2.F32 R14, -RZ, R6.H0_H0 ;  /* 0x20000006ff0e7230 */ /* 0x000fc40000004100 */
[----:B------:R-:W-:Y:S01]  /*aa80*/  FFMA.FTZ R29, R5, R28, R29 ;  /* 0x0000001c051d7223 */ /* 0x000fe2000001001d */
[----:B------:R-:W-:Y:S02]  /*aa90*/  HADD2.F32 R15, -RZ, R7.H0_H0 ;  /* 0x20000007ff0f7230 */ /* 0x000fe40000004100 */
[----:B------:R-:W-:Y:S01]  /*aaa0*/  FFMA.FTZ R34, R13, R30, R34 ;  /* 0x0000001e0d227223 */ /* 0x000fe20000010022 */
[----:B------:R-:W-:Y:S02]  /*aab0*/  HADD2.F32 R0, -RZ, R45.H1_H1 ;  /* 0x3000002dff007230 */ /* 0x000fe40000004100 */
[----:B------:R-:W-:Y:S01]  /*aac0*/  FMUL.FTZ R5, R26, R21 ;  /* 0x000000151a057220 */ /* 0x000fe20000410000 */
[----:B------:R-:W-:Y:S02]  /*aad0*/  HADD2.F32 R24, -RZ, R36.H0_H0 ;  /* 0x20000024ff187230 */ /* 0x000fe40000004100 */
[----:B------:R-:W-:Y:S01]  /*aae0*/  FMUL.FTZ R28, R27, R20 ;  /* 0x000000141b1c7220 */ /* 0x000fe20000410000 */
[----:B------:R-:W-:-:S02]  /*aaf0*/  HADD2.F32 R12, -RZ, R39.H0_H0 ;  /* 0x20000027ff0c7230 */ /* 0x000fc40000004100 */
[-C--:B------:R-:W-:Y:S01]  /*ab00*/  FMUL.FTZ R13, R26, R9.reuse ;  /* 0x000000091a0d7220 */ /* 0x080fe20000410000 */
[C---:B------:R-:W-:Y:S01]  /*ab10*/  FFMA.FTZ R26, R14.reuse, R9, -R5 ;  /* 0x000000090e1a7223 */ /* 0x040fe20000010805 */
[-C--:B------:R-:W-:Y:S01]  /*ab20*/  FMUL.FTZ R27, R27, R0.reuse ;  /* 0x000000001b1b7220 */ /* 0x080fe20000410000 */
[----:B------:R-:W-:Y:S01]  /*ab30*/  FFMA.FTZ R28, R15, R0, -R28 ;  /* 0x000000000f1c7223 */ /* 0x000fe2000001081c */
[----:B------:R-:W-:Y:S02]  /*ab40*/  HADD2.F32 R7, -RZ, R7.H1_H1 ;  /* 0x30000007ff077230 */ /* 0x000fe40000004100 */
[----:B------:R-:W-:Y:S01]  /*ab50*/  FFMA.FTZ R14, R14, R21, R13 ;  /* 0x000000150e0e7223 */ /* 0x000fe2000001000d */
[C---:B------:R-:W-:Y:S01]  /*ab60*/  FMUL.FTZ R30, R11.reuse, R24 ;  /* 0x000000180b1e7220 */ /* 0x040fe20000410000 */
        /* <DEDUP_REMOVED lines=28> */
.L_x_10485:
[----:B------:R-:W-:Y:S05]  /*ad30*/  BSYNC B0 ;  /* 0x0000000000007941 */ /* 0x000fea0003800000 */
.L_x_10478:
        /* <DEDUP_REMOVED lines=8> */
.L_x_10476:
[----:B01-3--:R-:W-:-:S05]  /*adc0*/  IMAD.U32 R0, RZ, RZ, UR39 ;  /* 0x00000027ff007e24 */ /* 0x00bfca000f8e00ff */
[----:B------:R-:W-:-:S13]  /*add0*/  ISETP.NE.AND P0, PT, R0, 0x3, PT ;  /* 0x000000030000780c */ /* 0x000fda0003f05270 */
[----:B------:R-:W-:Y:S05]  /*ade0*/  @!P0 BRA `(.L_x_10505) ;  /* 0x0000000000048947 */ /* 0x000fea0003800000 */
[----:B------:R-:W-:Y:S01]  /*adf0*/  BPT.TRAP 0x1 ;  /* 0x000000040000795c */ /* 0x000fe20000300000 */
.L_x_10505:
[----:B------:R-:W-:Y:S01]  /*ae00*/  IMAD R0, R141, 0x8, R2 ;  /* 0x000000088d007824 */ /* 0x000fe200078e0202 */
[----:B--2-4-:R-:W-:-:S04]  /*ae10*/  SHF.L.U32 R5, R157, 0x1f, RZ ;  /* 0x0000001f9d057819 */ /* 0x014fc800000006ff */
[----:B------:R0:W1:Y:S01]  /*ae20*/  SYNCS.PHASECHK.TRANS64.TRYWAIT P1, [R0+URZ+0x2d830], R5 ;  /* 0x02d83005000075a7 */ /* 0x000062000802017f */
[----:B------:R-:W-:Y:S05]  /*ae30*/  @!P0 BRA `(.L_x_10506) ;  /* 0x0000000000048947 */ /* 0x000fea0003800000 */
[----:B------:R-:W-:Y:S01]  /*ae40*/  BPT.TRAP 0x1 ;  /* 0x000000040000795c */ /* 0x000fe20000300000 */
.L_x_10506:
[----:B------:R-:W-:Y:S01]  /*ae50*/  VIADD R3, R2, 0x15400 ;  /* 0x0001540002037836 */ /* 0x000fe20000000000 */
[----:B------:R-:W-:-:S04]  /*ae60*/  LEA R44, R44, R2, 0xc ;  /* 0x000000022c2c7211 */ /* 0x000fc800078e60ff */
[----:B------:R-:W-:Y:S01]  /*ae70*/  SHF.R.U32.HI R3, RZ, 0x4, R3 ;  /* 0x00000004ff037819 */ /* 0x000fe20000011603 */
[----:B------:R-:W-:-:S03]  /*ae80*/  VIADD R44, R44, 0xc400 ;  /* 0x0000c4002c2c7836 */ /* 0x000fc60000000000 */
[----:B------:R-:W-:Y:S02]  /*ae90*/  LOP3.LUT R3, R3, 0x3fff, RZ, 0xc0, !PT ;  /* 0x00003fff03037812 */ /* 0x000fe400078ec0ff */
[----:B------:R-:W-:Y:S02]  /*aea0*/  SHF.R.U32.HI R44, RZ, 0x4, R44 ;  /* 0x00000004ff2c7819 */ /* 0x000fe4000001162c */
[----:B------:R-:W-:Y:S02]  /*aeb0*/  LOP3.LUT R3, R3, 0x10000, RZ, 0xfc, !PT ;  /* 0x0001000003037812 */ /* 0x000fe400078efcff */
[----:B------:R-:W-:-:S03]  /*aec0*/  LOP3.LUT R44, R44, 0x3fff, RZ, 0xc0, !PT ;  /* 0x00003fff2c2c7812 */ /* 0x000fc600078ec0ff */
[----:B------:R2:W-:Y:S01]  /*aed0*/  STL [R1+0x70], R3 ;  /* 0x0000700301007387 */ /* 0x0005e20000100800 */
[----:B-1----:R-:W-:Y:S05]  /*aee0*/  @P1 BRA `(.L_x_10507) ;  /* 0x0000000000081947 */ /* 0x002fea0003800000 */
[----:B------:R-:W1:Y:S02]  /*aef0*/  SYNCS.PHASECHK.TRANS64.TRYWAIT P1, [R0+URZ+0x2d830], R5 ;  /* 0x02d83005000075a7 */ /* 0x000e64000802017f */
[----:B-1----:R-:W-:Y:S05]  /*af00*/  @!P1 BRA `(.L_x_10508) ;  /* 0x000000f4008c9947 */ /* 0x002fea0003800000 */
.L_x_10507:
[----:B--2---:R-:W2:Y:S01]  /*af10*/  LDL R3, [R1+0x70] ;  /* 0x0000700001037983 */ /* 0x004ea20000100800 */
[----:B01----:R-:W-:Y:S01]  /*af20*/  IMAD.MOV.U32 R5, RZ, RZ, -0x7fffffe0 ;  /* 0x80000020ff057424 */ /* 0x003fe200078e00ff */
[----:B------:R-:W-:Y:S01]  /*af30*/  LOP3.LUT R8, R44, 0x10000, RZ, 0xfc, !PT ;  /* 0x000100002c087812 */ /* 0x000fe200078efcff */
[----:B------:R-:W-:Y:S05]  /*af40*/  WARPSYNC.ALL ;  /* 0x0000000000007948 */ /* 0x000fea0003800000 */
[----:B------:R-:W-:Y:S01]  /*af50*/  MOV R9, 0x80000020 ;  /* 0x8000002000097802 */ /* 0x000fe20000000f00 */
[----:B------:R-:W-:Y:S01]  /*af60*/  WARPGROUP.ARRIVE ;  /* 0x00000000000079c5 */ /* 0x000fe20000000000 */
[----:B------:R-:W-:Y:S01]  /*af70*/  R2UR UR7, R5 ;  /* 0x00000000050772ca */ /* 0x000fe200000e0000 */
[C---:B------:R-:W-:Y:S01]  /*af80*/  VIADD R20, R8.reuse, 0x2 ;  /* 0x0000000208147836 */ /* 0x040fe20000000000 */
[C---:B------:R-:W-:Y:S01]  /*af90*/  R2UR UR4, R8.reuse ;  /* 0x00000000080472ca */ /* 0x040fe200000e0000 */
[----:B------:R-:W-:Y:S01]  /*afa0*/  IMAD.MOV.U32 R7, RZ, RZ, -0x7fffffe0 ;  /* 0x80000020ff077424 */ /* 0x000fe200078e00ff */
[----:B------:R-:W-:Y:S01]  /*afb0*/  R2UR UR5, R9 ;  /* 0x00000000090572ca */ /* 0x000fe200000e0000 */
[C---:B------:R-:W-:Y:S01]  /*afc0*/  VIADD R14, R8.reuse, 0x300 ;  /* 0x00000300080e7836 */ /* 0x040fe20000000000 */
[----:B------:R-:W-:Y:S01]  /*afd0*/  MOV R21, 0x80000020 ;  /* 0x8000002000157802 */ /* 0x000fe20000000f00 */
[C---:B------:R-:W-:Y:S01]  /*afe0*/  VIADD R12, R8.reuse, 0x302 ;  /* 0x00000302080c7836 */ /* 0x040fe20000000000 */
[----:B------:R-:W-:Y:S01]  /*aff0*/  MOV R15, 0x80000020 ;  /* 0x80000020000f7802 */ /* 0x000fe20000000f00 */
[----:B------:R-:W-:Y:S01]  /*b000*/  VIADD R10, R8, 0x600 ;  /* 0x00000600080a7836 */ /* 0x000fe20000000000 */
[----:B------:R-:W-:Y:S01]  /*b010*/  MOV R13, 0x80000020 ;  /* 0x80000020000d7802 */ /* 0x000fe20000000f00 */
[----:B------:R-:W-:Y:S01]  /*b020*/  IMAD.MOV.U32 R5, RZ, RZ, -0x7fffffe0 ;  /* 0x80000020ff057424 */ /* 0x000fe200078e00ff */
[----:B------:R-:W-:Y:S01]  /*b030*/  MOV R11, 0x80000020 ;  /* 0x80000020000b7802 */ /* 0x000fe20000000f00 */
[----:B------:R0:W-:Y:S01]  /*b040*/  STL.64 [R1+0x10], R8 ;  /* 0x0000100801007387 */ /* 0x0001e20000100a00 */
[----:B------:R-:W-:-:S03]  /*b050*/  IMAD.MOV.U32 R135, RZ, RZ, RZ ;  /* 0x000000ffff877224 */ /* 0x000fc600078e00ff */
[----:B------:R0:W-:Y:S04]  /*b060*/  STL.64 [R1+0x58], R20 ;  /* 0x0000581401007387 */ /* 0x0001e80000100a00 */
[----:B------:R0:W-:Y:S04]  /*b070*/  STL.64 [R1+0x40], R14 ;  /* 0x0000400e01007387 */ /* 0x0001e80000100a00 */
[----:B------:R0:W-:Y:S04]  /*b080*/  STL.64 [R1+0x38], R12 ;  /* 0x0000380c01007387 */ /* 0x0001e80000100a00 */
[----:B------:R0:W-:Y:S01]  /*b090*/  STL.64 [R1+0x30], R10 ;  /* 0x0000300a01007387 */ /* 0x0001e20000100a00 */
[----:B--2---:R-:W-:-:S04]  /*b0a0*/  IMAD R4, R141, 0x600, R3 ;  /* 0x000006008d047824 */ /* 0x004fc800078e0203 */
[C---:B------:R-:W-:Y:S01]  /*b0b0*/  VIADD R6, R4.reuse, 0x2 ;  /* 0x0000000204067836 */ /* 0x040fe20000000000 */
[----:B------:R-:W-:-:S13]  /*b0c0*/  R2UR UR6, R4 ;  /* 0x00000000040672ca */ /* 0x000fda00000e0000 */
[----:B------:R-:W-:Y:S01]  /*b0d0*/  HGMMA.64x128x16.F32 R24, gdesc[UR4], RZ, !UPT, gsb0 ;  /* 0x01e00000041879f0 */ /* 0x000fe2000c0008ff */
[----:B------:R-:W-:Y:S01]  /*b0e0*/  R2UR UR6, R6 ;  /* 0x00000000060672ca */ /* 0x000fe200000e0000 */
[----:B------:R-:W-:Y:S01]  /*b0f0*/  VIADD R6, R4, 0x200 ;  /* 0x0000020004067836 */ /* 0x000fe20000000000 */
[----:B------:R-:W-:Y:S01]  /*b100*/  R2UR UR7, R7 ;  /* 0x00000000070772ca */ /* 0x000fe200000e0000 */
[----:B------:R-:W-:Y:S01]  /*b110*/  IMAD.MOV.U32 R7, RZ, RZ, -0x7fffffe0 ;  /* 0x80000020ff077424 */ /* 0x000fe200078e00ff */
[----:B------:R-:W-:Y:S02]  /*b120*/  R2UR UR4, R20 ;  /* 0x00000000140472ca */ /* 0x000fe400000e0000 */
[----:B------:R-:W-:Y:S01]  /*b130*/  R2UR UR5, R21 ;  /* 0x00000000150572ca */ /* 0x000fe200000e0000 */
[----:B------:R-:W-:Y:S02]  /*b140*/  WARPGROUP.DEPBAR.LE gsb0, 0x0 ;  /* 0x00008000000079c5 */ /* 0x000fe40000010000 */
[----:B------:R-:W-:-:S10]  /*b150*/  WARPGROUP.ARRIVE ;  /* 0x00000000000079c5 */ /* 0x000fd40000000000 */
[----:B------:R-:W-:Y:S01]  /*b160*/  HGMMA.64x128x16.F32 R24, gdesc[UR4], R24, gsb0 ;  /* 0x01e00000041879f0 */ /* 0x000fe20008000818 */
        /* <DEDUP_REMOVED lines=13> */
[----:B------:R-:W-:Y:S01]  /*b240*/  R2UR UR4, R12 ;  /* 0x000000000c0472ca */ /* 0x000fe200000e0000 */
[----:B------:R-:W-:Y:S01]  /*b250*/  VIADD R4, R4, 0x402 ;  /* 0x0000040204047836 */ /* 0x000fe20000000000 */
[----:B------:R-:W-:Y:S01]  /*b260*/  R2UR UR5, R13 ;  /* 0x000000000d0572ca */ /* 0x000fe200000e0000 */
[----:B------:R-:W-:Y:S02]  /*b270*/  WARPGROUP.DEPBAR.LE gsb0, 0x0 ;  /* 0x00008000000079c5 */ /* 0x000fe40000010000 */
[----:B------:R-:W-:-:S10]  /*b280*/  WARPGROUP.ARRIVE ;  /* 0x00000000000079c5 */ /* 0x000fd40000000000 */
[----:B------:R-:W-:Y:S01]  /*b290*/  HGMMA.64x128x16.F32 R24, gdesc[UR4], R24, gsb0 ;  /* 0x01e00000041879f0 */ /* 0x000fe20008000818 */
[----:B------:R-:W-:Y:S01]  /*b2a0*/  R2UR UR6, R6 ;  /* 0x00000000060672ca */ /* 0x000fe200000e0000 */
[----:B------:R-:W-:Y:S01]  /*b2b0*/  VIADD R6, R8, 0x602 ;  /* 0x0000060208067836 */ /* 0x000fe20000000000 */
[----:B------:R-:W-:Y:S02]  /*b2c0*/  R2UR UR7, R7 ;  /* 0x00000000070772ca */ /* 0x000fe400000e0000 */
[----:B------:R-:W-:Y:S02]  /*b2d0*/  R2UR UR4, R10 ;  /* 0x000000000a0472ca */ /* 0x000fe400000e0000 */
[----:B------:R-:W-:Y:S02]  /*b2e0*/  R2UR UR5, R11 ;  /* 0x000000000b0572ca */ /* 0x000fe400000e0000 */
[----:B------:R-:W-:-:S05]  /*b2f0*/  MOV R7, 0x80000020 ;  /* 0x8000002000077802 */ /* 0x000fca0000000f00 */
[----:B------:R0:W-:Y:S01]  /*b300*/  STL.64 [R1+0x28], R6 ;  /* 0x0000280601007387 */ /* 0x0001e20000100a00 */
[----:B------:R-:W-:Y:S02]  /*b310*/  WARPGROUP.DEPBAR.LE gsb0, 0x0 ;  /* 0x00008000000079c5 */ /* 0x000fe40000010000 */
[----:B------:R-:W-:-:S06]  /*b320*/  WARPGROUP.ARRIVE ;  /* 0x00000000000079c5 */ /* 0x000fcc0000000000 */
[----:B------:R-:W-:Y:S01]  /*b330*/  HGMMA.64x128x16.F32 R24, gdesc[UR4], R24, gsb0 ;  /* 0x01e00000041879f0 */ /* 0x000fe20008000818 */
[----:B------:R-:W-:Y:S02]  /*b340*/  R2UR UR6, R4 ;  /* 0x00000000040672ca */ /* 0x000fe400000e0000 */
[----:B------:R-:W-:Y:S02]  /*b350*/  R2UR UR7, R5 ;  /* 0x00000000050772ca */ /* 0x000fe400000e0000 */
[----:B------:R-:W-:Y:S02]  /*b360*/  R2UR UR4, R6 ;  /* 0x00000000060472ca */ /* 0x000fe400000e0000 */
[----:B------:R-:W-:Y:S01]  /*b370*/  R2UR UR5, R7 ;  /* 0x00000000070572ca */ /* 0x000fe200000e0000 */
[----:B------:R-:W-:Y:S02]  /*b380*/  WARPGROUP.DEPBAR.LE gsb0, 0x0 ;  /* 0x00008000000079c5 */ /* 0x000fe40000010000 */
[----:B------:R-:W-:-:S10]  /*b390*/  WARPGROUP.ARRIVE ;  /* 0x00000000000079c5 */ /* 0x000fd40000000000 */
[----:B------:R-:W-:Y:S03]  /*b3a0*/  HGMMA.64x128x16.F32 R24, gdesc[UR4], R24, gsb0 ;  /* 0x01e00000041879f0 */ /* 0x000fe60008000818 */
[----:B------:R-:W-:Y:S02]  /*b3b0*/  WARPGROUP.DEPBAR.LE gsb0, 0x0 ;  /* 0x00008000000079c5 */ /* 0x000fe40000010000 */
[----:B0-----:R-:W-:Y:S05]  /*b3c0*/  @!P0 BRA `(.L_x_10509) ;  /* 0x0000000000048947 */ /* 0x001fea0003800000 */
[----:B------:R-:W-:Y:S01]  /*b3d0*/  BPT.TRAP 0x1 ;  /* 0x000000040000795c */ /* 0x000fe20000300000 */
.L_x_10509:
        /* <DEDUP_REMOVED lines=67> */
[----:B------:R-:W4:Y:S01]  /*b810*/  LDL R90, [R1+0x60] ;  /* 0x00006000015a7983 */ /* 0x000f220000100800 */
[----:B------:R-:W-:Y:S01]  /*b820*/  ULDC UR41, c[0x0][0x9d8] ;  /* 0x0002760000297ab9 */ /* 0x000fe20000000800 */
[----:B------:R-:W-:-:S02]  /*b830*/  ULDC UR44, c[0x0][0x988] ;  /* 0x00026200002c7ab9 */ /* 0x000fc40000000800 */
[----:B------:R-:W4:Y:S02]  /*b840*/  LDL R91, [R1+0x80] ;  /* 0x00008000015b7983 */ /* 0x000f240000100800 */
[----:B------:R-:W4:Y:S02]  /*b850*/  MUFU.TANH R9, R9 ;  /* 0x0000000900097308 */ /* 0x000f240000002400 */
[----:B------:R-:W4:Y:S06]  /*b860*/  LDL R89, [R1+0x68] ;  /* 0x0000680001597983 */ /* 0x000f2c0000100800 */
[----:B------:R-:W4:Y:S08]  /*b870*/  MUFU.TANH R15, R15 ;  /* 0x0000000f000f7308 */ /* 0x000f300000002400 */
        /* <DEDUP_REMOVED lines=26> */
[----:B------:R-:W4:Y:S01]  /*ba20*/  MUFU.TANH R43, R43 ;  /* 0x0000002b002b7308 */ /* 0x000f220000002400 */
[----:B--2---:R-:W-:-:S07]  /*ba30*/  IMAD.IADD R65, R88, 0x1, R101 ;  /* 0x0000000158417824 */ /* 0x004fce00078e0265 */
[----:B------:R-:W2:Y:S01]  /*ba40*/  MUFU.TANH R49, R49 ;  /* 0x0000003100317308 */ /* 0x000ea20000002400 */
[----:B------:R-:W-:-:S07]  /*ba50*/  IMAD R65, R144, -0x80, R65 ;  /* 0xffffff8090417824 */ /* 0x000fce00078e0241 */
[----:B------:R-:W2:Y:S01]  /*ba60*/  MUFU.TANH R44, R44 ;  /* 0x0000002c002c7308 */ /* 0x000ea20000002400 */
[----:B------:R-:W-:-:S07]  /*ba70*/  ISETP.GT.AND P4, PT, R65, RZ, PT ;  /* 0x000000ff4100720c */ /* 0x000fce0003f84270 */
[----:B------:R-:W2:Y:S01]  /*ba80*/  MUFU.TANH R50, R50 ;  /* 0x0000003200327308 */ /* 0x000ea20000002400 */
[----:B------:R-:W-:-:S07]  /*ba90*/  ISETP.GT.AND P5, PT, R65, 0x1, PT ;  /* 0x000000014100780c */ /* 0x000fce0003fa4270 */
[----:B------:R-:W2:Y:S01]  /*baa0*/  MUFU.TANH R47, R47 ;  /* 0x0000002f002f7308 */ /* 0x000ea20000002400 */
[----:B------:R-:W-:-:S07]  /*bab0*/  ISETP.GT.AND P1, PT, R65, 0x8, PT ;  /* 0x000000084100780c */ /* 0x000fce0003f24270 */
[----:B------:R-:W2:Y:S01]  /*bac0*/  MUFU.TANH R53, R53 ;  /* 0x0000003500357308 */ /* 0x000ea20000002400 */
[----:B0-----:R-:W-:-:S07]  /*bad0*/  FSEL R3, R3, -INF , P4 ;  /* 0xff80000003037808 */ /* 0x001fce0002000000 */
[----:B------:R-:W0:Y:S01]  /*bae0*/  MUFU.TANH R48, R48 ;  /* 0x0000003000307308 */ /* 0x000e220000002400 */
[----:B-1----:R-:W-:-:S07]  /*baf0*/  FSEL R4, R4, -INF , P5 ;  /* 0xff80000004047808 */ /* 0x002fce0002800000 */
[----:B------:R-:W1:Y:S01]  /*bb00*/  MUFU.TANH R54, R54 ;  /* 0x0000003600367308 */ /* 0x000e620000002400 */
[----:B------:R-:W-:-:S07]  /*bb10*/  ISETP.GT.AND P2, PT, R65, 0x9, PT ;  /* 0x000000094100780c */ /* 0x000fce0003f44270 */
[----:B------:R-:W1:Y:S01]  /*bb20*/  MUFU.TANH R51, R51 ;  /* 0x0000003300337308 */ /* 0x000e620000002400 */
[----:B---3--:R-:W-:-:S07]  /*bb30*/  FSEL R7, R7, -INF , P1 ;  /* 0xff80000007077808 */ /* 0x008fce0000800000 */
[----:B------:R-:W3:Y:S01]  /*bb40*/  MUFU.TANH R57, R57 ;  /* 0x0000003900397308 */ /* 0x000ee20000002400 */
[----:B------:R-:W-:-:S07]  /*bb50*/  FMNMX.FTZ R70, R3, R4, !PT ;  /* 0x0000000403467209 */ /* 0x000fce0007810000 */
[----:B------:R-:W3:Y:S01]  /*bb60*/  MUFU.TANH R52, R52 ;  /* 0x0000003400347308 */ /* 0x000ee20000002400 */
[----:B------:R-:W-:-:S07]  /*bb70*/  ISETP.GT.AND P3, PT, R65, 0x10, PT ;  /* 0x000000104100780c */ /* 0x000fce0003f64270 */
[----:B------:R-:W3:Y:S01]  /*bb80*/  MUFU.TANH R58, R58 ;  /* 0x0000003a003a7308 */ /* 0x000ee20000002400 */
[----:B----4-:R-:W-:-:S07]  /*bb90*/  FSEL R8, R8, -INF , P2 ;  /* 0xff80000008087808 */ /* 0x010fce0001000000 */
[----:B------:R-:W4:Y:S01]  /*bba0*/  MUFU.TANH R55, R55 ;  /* 0x0000003700377308 */ /* 0x000f220000002400 */
[----:B------:R-:W-:Y:S01]  /*bbb0*/  FMNMX.FTZ R69, R7, R70, !PT ;  /* 0x0000004607457209 */ /* 0x000fe20007810000 */
[----:B------:R-:W-:Y:S01]  /*bbc0*/  FMUL.FTZ R66, R81, UR4 ;  /* 0x0000000451427c20 */ /* 0x000fe20008410000 */
[----:B------:R-:W-:-:S05]  /*bbd0*/  FSEL R5, R5, -INF , P4 ;  /* 0xff80000005057808 */ /* 0x000fca0002000000 */
[----:B------:R-:W4:Y:S01]  /*bbe0*/  MUFU.TANH R61, R61 ;  /* 0x0000003d003d7308 */ /* 0x000f220000002400 */
[----:B------:R-:W-:-:S07]  /*bbf0*/  ISETP.GT.AND P4, PT, R65, 0x11, PT ;  /* 0x000000114100780c */ /* 0x000fce0003f84270 */
[----:B------:R-:W4:Y:S01]  /*bc00*/  MUFU.TANH R56, R56 ;  /* 0x0000003800387308 */ /* 0x000f220000002400 */
[----:B------:R-:W-:Y:S01]  /*bc10*/  FSEL R11, R11, -INF , P3 ;  /* 0xff8000000b0b7808 */ /* 0x000fe20001800000 */
[----:B------:R-:W-:Y:S01]  /*bc20*/  FMUL.FTZ R67, R84, UR4 ;  /* 0x0000000454437c20 */ /* 0x000fe20008410000 */
[----:B------:R-:W-:-:S05]  /*bc30*/  FMNMX.FTZ R70, R8, R69, !PT ;  /* 0x0000004508467209 */ /* 0x000fca0007810000 */
[----:B------:R-:W4:Y:S01]  /*bc40*/  MUFU.TANH R62, R62 ;  /* 0x0000003e003e7308 */ /* 0x000f220000002400 */
[----:B------:R-:W-:-:S07]  /*bc50*/  FSEL R69, R6, -INF , P5 ;  /* 0xff80000006457808 */ /* 0x000fce0002800000 */
[----:B------:R-:W4:Y:S01]  /*bc60*/  MUFU.TANH R59, R59 ;  /* 0x0000003b003b7308 */ /* 0x000f220000002400 */
[----:B------:R-:W-:Y:S01]  /*bc70*/  ISETP.GT.AND P5, PT, R65, 0x18, PT ;  /* 0x000000184100780c */ /* 0x000fe20003fa4270 */
[----:B------:R-:W-:Y:S01]  /*bc80*/  FMUL.FTZ R68, R85, UR4 ;  /* 0x0000000455447c20 */ /* 0x000fe20008410000 */
[----:B------:R-:W-:-:S05]  /*bc90*/  FSEL R12, R12, -INF , P4 ;  /* 0xff8000000c0c7808 */ /* 0x000fca0002000000 */
[----:B------:R-:W4:Y:S01]  /*bca0*/  MUFU.TANH R64, R64 ;  /* 0x0000004000407308 */ /* 0x000f220000002400 */
[----:B------:R-:W-:-:S07]  /*bcb0*/  FMNMX.FTZ R71, R11, R70, !PT ;  /* 0x000000460b477209 */ /* 0x000fce0007810000 */
[----:B------:R-:W4:Y:S01]  /*bcc0*/  MUFU.TANH R60, R60 ;  /* 0x0000003c003c7308 */ /* 0x000f220000002400 */
[----:B------:R-:W-:Y:S01]  /*bcd0*/  FSEL R70, R9, -INF , P1 ;  /* 0xff80000009467808 */ /* 0x000fe20000800000 */
[----:B------:R-:W-:Y:S01]  /*bce0*/  FMUL.FTZ R78, R82, UR4 ;  /* 0x00000004524e7c20 */ /* 0x000fe20008410000 */
[----:B------:R-:W-:Y:S01]  /*bcf0*/  ISETP.GT.AND P1, PT, R65, 0x19, PT ;  /* 0x000000194100780c */ /* 0x000fe20003f24270 */
[----:B------:R-:W-:Y:S01]  /*bd00*/  FMUL.FTZ R86, R86, UR4 ;  /* 0x0000000456567c20 */ /* 0x000fe20008410000 */
[----:B------:R-:W-:Y:S01]  /*bd10*/  FSEL R15, R15, -INF , P5 ;  /* 0xff8000000f0f7808 */ /* 0x000fe20002800000 */
[----:B------:R-:W4:Y:S01]  /*bd20*/  LDL R88, [R1+0x64] ;  /* 0x0000640001587983 */ /* 0x000f220000100800 */
[----:B------:R-:W-:Y:S01]  /*bd30*/  FMNMX.FTZ R6, R12, R71, !PT ;  /* 0x000000470c067209 */ /* 0x000fe20007810000 */
[----:B------:R-:W-:Y:S01]  /*bd40*/  MUFU.TANH R63, R63 ;  /* 0x0000003f003f7308 */ /* 0x000fe20000002400 */
        /* <DEDUP_REMOVED lines=10> */
[----:B------:R-:W-:Y:S02]  /*bdf0*/  FSEL R26, R26, -INF , P3 ;  /* 0xff8000001a1a7808 */ /* 0x000fe40001800000 */
        /* <DEDUP_REMOVED lines=43> */
[----:B--2---:R-:W-:Y:S02]  /*c0b0*/  FSEL R49, R49, -INF , P4 ;  /* 0xff80000031317808 */ /* 0x004fe40002000000 */
        /* <DEDUP_REMOVED lines=9> */
[----:B0-----:R-:W-:Y:S02]  /*c150*/  FSEL R48, R48, -INF , P3 ;  /* 0xff80000030307808 */ /* 0x001fe40001800000 */
[----:B------:R-:W-:Y:S02]  /*c160*/  ISETP.GT.AND P3, PT, R65, 0x60, PT ;  /* 0x000000604100780c */ /* 0x000fe40003f64270 */
[----:B-1----:R-:W-:Y:S02]  /*c170*/  FSEL R54, R54, -INF , P2 ;  /* 0xff80000036367808 */ /* 0x002fe40001000000 */
[----:B------:R-:W-:-:S02]  /*c180*/  FMNMX.FTZ R9, R53, R6, !PT ;  /* 0x0000000635097209 */ /* 0x000fc40007810000 */
[----:B------:R-:W-:Y:S02]  /*c190*/  FSEL R51, R51, -INF , P4 ;  /* 0xff80000033337808 */ /* 0x000fe40002000000 */
[----:B------:R-:W-:Y:S02]  /*c1a0*/  ISETP.GT.AND P4, PT, R65, 0x61, PT ;  /* 0x000000614100780c */ /* 0x000fe40003f84270 */
[----:B---3--:R-:W-:Y:S02]  /*c1b0*/  FSEL R57, R57, -INF , P3 ;  /* 0xff80000039397808 */ /* 0x008fe40001800000 */
[----:B------:R-:W-:Y:S01]  /*c1c0*/  FMNMX.FTZ R6, R54, R9, !PT ;  /* 0x0000000936067209 */ /* 0x000fe20007810000 */
[----:B------:R-:W0:Y:S01]  /*c1d0*/  MUFU.TANH R66, R66 ;  /* 0x0000004200427308 */ /* 0x000e220000002400 */
[----:B------:R-:W-:Y:S02]  /*c1e0*/  FSEL R52, R52, -INF , P5 ;  /* 0xff80000034347808 */ /* 0x000fe40002800000 */
[----:B------:R-:W-:-:S02]  /*c1f0*/  ISETP.GT.AND P5, PT, R65, 0x68, PT ;  /* 0x000000684100780c */ /* 0x000fc40003fa4270 */
[----:B------:R-:W-:Y:S02]  /*c200*/  FSEL R58, R58, -INF , P4 ;  /* 0xff8000003a3a7808 */ /* 0x000fe40002000000 */
[----:B------:R-:W-:Y:S01]  /*c210*/  FMNMX.FTZ R9, R57, R6, !PT ;  /* 0x0000000639097209 */ /* 0x000fe20007810000 */
[----:B------:R-:W1:Y:S01]  /*c220*/  MUFU.TANH R67, R67 ;  /* 0x0000004300437308 */ /* 0x000e620000002400 */
[----:B----4-:R-:W-:Y:S02]  /*c230*/  FSEL R55, R55, -INF , P1 ;  /* 0xff80000037377808 */ /* 0x010fe40000800000 */
[----:B------:R-:W-:Y:S02]  /*c240*/  ISETP.GT.AND P1, PT, R65, 0x69, PT ;  /* 0x000000694100780c */ /* 0x000fe40003f24270 */
[----:B------:R-:W-:Y:S02]  /*c250*/  FSEL R61, R61, -INF , P5 ;  /* 0xff8000003d3d7808 */ /* 0x000fe40002800000 */
[----:B------:R-:W-:Y:S01]  /*c260*/  FMNMX.FTZ R6, R58, R9, !PT ;  /* 0x000000093a067209 */ /* 0x000fe20007810000 */
[----:B------:R-:W2:Y:S01]  /*c270*/  MUFU.TANH R68, R68 ;  /* 0x0000004400447308 */ /* 0x000ea20000002400 */
[----:B------:R-:W-:-:S02]  /*c280*/  FSEL R56, R56, -INF , P2 ;  /* 0xff80000038387808 */ /* 0x000fc40001000000 */
[----:B------:R-:W-:Y:S02]  /*c290*/  ISETP.GT.AND P2, PT, R65, 0x70, PT ;  /* 0x000000704100780c */ /* 0x000fe40003f44270 */
[----:B------:R-:W-:Y:S02]  /*c2a0*/  FSEL R62, R62, -INF , P1 ;  /* 0xff8000003e3e7808 */ /* 0x000fe40000800000 */
[----:B------:R-:W-:Y:S02]  /*c2b0*/  FMNMX.FTZ R9, R61, R6, !PT ;  /* 0x000000063d097209 */ /* 0x000fe40007810000 */
[----:B------:R-:W-:Y:S02]  /*c2c0*/  FSEL R59, R59, -INF , P3 ;  /* 0xff8000003b3b7808 */ /* 0x000fe40001800000 */
[----:B------:R-:W-:Y:S02]  /*c2d0*/  ISETP.GT.AND P3, PT, R65, 0x71, PT ;  /* 0x000000714100780c */ /* 0x000fe40003f64270 */
[----:B------:R-:W-:-:S02]  /*c2e0*/  FSEL R64, R64, -INF , P2 ;  /* 0xff80000040407808 */ /* 0x000fc40001000000 */
[----:B------:R-:W-:Y:S02]  /*c2f0*/  FMNMX.FTZ R9, R62, R9, !PT ;  /* 0x000000093e097209 */ /* 0x000fe40007810000 */
[----:B------:R-:W-:Y:S02]  /*c300*/  FSEL R60, R60, -INF , P4 ;  /* 0xff8000003c3c7808 */ /* 0x000fe40002000000 */
[----:B------:R-:W-:Y:S02]  /*c310*/  ISETP.GT.AND P4, PT, R65, 0x78, PT ;  /* 0x000000784100780c */ /* 0x000fe40003f84270 */
[----:B0-----:R-:W-:Y:S02]  /*c320*/  FSEL R66, R66, -INF , P3 ;  /* 0xff80000042427808 */ /* 0x001fe40001800000 */
[----:B------:R-:W-:Y:S02]  /*c330*/  FMNMX.FTZ R9, R64, R9, !PT ;  /* 0x0000000940097209 */ /* 0x000fe40007810000 */
[----:B------:R-:W-:-:S02]  /*c340*/  FSEL R63, R63, -INF , P5 ;  /* 0xff8000003f3f7808 */ /* 0x000fc40002800000 */
[----:B------:R-:W-:Y:S02]  /*c350*/  ISETP.GT.AND P5, PT, R65, 0x79, PT ;  /* 0x000000794100780c */ /* 0x000fe40003fa4270 */
[----:B-1----:R-:W-:Y:S02]  /*c360*/  FSEL R67, R67, -INF , P4 ;  /* 0xff80000043437808 */ /* 0x002fe40002000000 */
[----:B------:R-:W-:Y:S02]  /*c370*/  FMNMX.FTZ R6, R66, R9, !PT ;  /* 0x0000000942067209 */ /* 0x000fe40007810000 */
[----:B--2---:R-:W-:Y:S02]  /*c380*/  FSEL R68, R68, -INF , P5 ;  /* 0xff80000044447808 */ /* 0x004fe40002800000 */
[----:B------:R-:W-:-:S04]  /*c390*/  FMNMX.FTZ R9, R67, R6, !PT ;  /* 0x0000000643097209 */ /* 0x000fc80007810000 */
[----:B------:R-:W-:-:S05]  /*c3a0*/  FMNMX.FTZ R9, R68, R9, !PT ;  /* 0x0000000944097209 */ /* 0x000fca0007810000 */
[----:B------:R-:W0:Y:S02]  /*c3b0*/  SHFL.BFLY PT, R6, R9, 0x2, 0x1f ;  /* 0x0c401f0009067f89 */ /* 0x000e2400000e0000 */
[----:B0-----:R-:W-:-:S05]  /*c3c0*/  FMNMX.FTZ R71, R9, R6, !PT ;  /* 0x0000000609477209 */ /* 0x001fca0007810000 */
[----:B------:R-:W0:Y:S02]  /*c3d0*/  SHFL.BFLY PT, R6, R71, 0x1, 0x1f ;  /* 0x0c201f0047067f89 */ /* 0x000e2400000e0000 */
[----:B0-----:R-:W-:-:S04]  /*c3e0*/  FMNMX.FTZ R6, R71, R6, !PT ;  /* 0x0000000647067209 */ /* 0x001fc80007810000 */
[C---:B------:R-:W-:Y:S01]  /*c3f0*/  FSETP.NEU.FTZ.AND P6, PT, R6.reuse, -INF , PT ;  /* 0xff8000000600780b */ /* 0x040fe20003fdd000 */
[----:B------:R-:W-:-:S05]  /*c400*/  FMUL.FTZ R65, R6, UR45 ;  /* 0x0000002d06417c20 */ /* 0x000fca0008410000 */
[----:B------:R-:W-:-:S05]  /*c410*/  FSEL R65, R65, RZ, P6 ;  /* 0x000000ff41417208 */ /* 0x000fca0003000000 */
[--C-:B------:R-:W-:Y:S01]  /*c420*/  FFMA.FTZ R71, R3, UR45, -R65.reuse ;  /* 0x0000002d03477c23 */ /* 0x100fe20008010841 */
[----:B------:R-:W-:Y:S01]  /*c430*/  FMNMX.FTZ R3, R5, R69, !PT ;  /* 0x0000004505037209 */ /* 0x000fe20007810000 */
[----:B------:R-:W-:-:S03]  /*c440*/  FFMA.FTZ R77, R8, UR45, -R65 ;  /* 0x0000002d084d7c23 */ /* 0x000fc60008010841 */
[----:B------:R-:W-:-:S04]  /*c450*/  FMNMX.FTZ R3, R70, R3, !PT ;  /* 0x0000000346037209 */ /* 0x000fc80007810000 */
        /* <DEDUP_REMOVED lines=16> */
[----:B------:R-:W-:Y:S01]  /*c560*/  FMNMX.FTZ R8, R48, R3, !PT ;  /* 0x0000000330087209 */ /* 0x000fe20007810000 */
[----:B------:R-:W-:-:S03]  /*c570*/  FMUL.FTZ R84, R79, UR4 ;  /* 0x000000044f547c20 */ /* 0x000fc60008410000 */
[----:B------:R-:W-:-:S04]  /*c580*/  FMNMX.FTZ R3, R51, R8, !PT ;  /* 0x0000000833037209 */ /* 0x000fc80007810000 */
[----:B------:R-:W-:Y:S01]  /*c590*/  FMNMX.FTZ R8, R52, R3, !PT ;  /* 0x0000000334087209 */ /* 0x000fe20007810000 */
[----:B------:R-:W0:Y:S01]  /*c5a0*/  MUFU.TANH R84, R84 ;  /* 0x0000005400547308 */ /* 0x000e220000002400 */
[----:B------:R-:W-:Y:S02]  /*c5b0*/  FMUL.FTZ R85, R83, UR4 ;  /* 0x0000000453557c20 */ /* 0x000fe40008410000 */
[----:B------:R-:W-:-:S04]  /*c5c0*/  FMNMX.FTZ R3, R55, R8, !PT ;  /* 0x0000000837037209 */ /* 0x000fc80007810000 */
[----:B------:R-:W-:Y:S01]  /*c5d0*/  FMNMX.FTZ R8, R56, R3, !PT ;  /* 0x0000000338087209 */ /* 0x000fe20007810000 */
[----:B------:R-:W1:Y:S01]  /*c5e0*/  MUFU.TANH R78, R78 ;  /* 0x0000004e004e7308 */ /* 0x000e620000002400 */
[----:B------:R-:W-:Y:S02]  /*c5f0*/  FMUL.FTZ R9, R87, UR4 ;  /* 0x0000000457097c20 */ /* 0x000fe40008410000 */
[----:B------:R-:W-:-:S05]  /*c600*/  FMNMX.FTZ R3, R59, R8, !PT ;  /* 0x000000083b037209 */ /* 0x000fca0007810000 */
[----:B------:R-:W2:Y:S01]  /*c610*/  MUFU.TANH R85, R85 ;  /* 0x0000005500557308 */ /* 0x000ea20000002400 */
[----:B------:R-:W-:Y:S02]  /*c620*/  FMNMX.FTZ R8, R60, R3, !PT ;  /* 0x000000033c087209 */ /* 0x000fe40007810000 */
[----:B0-----:R-:W-:-:S05]  /*c630*/  FSEL R84, R84, -INF , P1 ;  /* 0xff80000054547808 */ /* 0x001fca0000800000 */
[----:B------:R-:W0:Y:S01]  /*c640*/  MUFU.TANH R86, R86 ;  /* 0x0000005600567308 */ /* 0x000e220000002400 */
[----:B------:R-:W-:Y:S02]  /*c650*/  FMNMX.FTZ R3, R63, R8, !PT ;  /* 0x000000083f037209 */ /* 0x000fe40007810000 */
[----:B-1----:R-:W-:-:S05]  /*c660*/  FSEL R83, R78, -INF , P2 ;  /* 0xff8000004e537808 */ /* 0x002fca0001000000 */
[----:B------:R-:W1:Y:S01]  /*c670*/  MUFU.TANH R9, R9 ;  /* 0x0000000900097308 */ /* 0x000e620000002400 */
[----:B------:R-:W-:Y:S02]  /*c680*/  FMNMX.FTZ R8, R84, R3, !PT ;  /* 0x0000000354087209 */ /* 0x000fe40007810000 */
[----:B--2---:R-:W-:Y:S02]  /*c690*/  FSEL R85, R85, -INF , P3 ;  /* 0xff80000055557808 */ /* 0x004fe40001800000 */
[----:B------:R-:W-:Y:S02]  /*c6a0*/  FMNMX.FTZ R8, R83, R8, !PT ;  /* 0x0000000853087209 */ /* 0x000fe40007810000 */
[----:B0-----:R-:W-:Y:S02]  /*c6b0*/  FSEL R86, R86, -INF , P4 ;  /* 0xff80000056567808 */ /* 0x001fe40002000000 */
[----:B------:R-:W-:-:S04]  /*c6c0*/  FMNMX.FTZ R3, R85, R8, !PT ;  /* 0x0000000855037209 */ /* 0x000fc80007810000 */
[----:B------:R-:W-:Y:S02]  /*c6d0*/  FMNMX.FTZ R8, R86, R3, !PT ;  /* 0x0000000356087209 */ /* 0x000fe40007810000 */
[----:B-1----:R-:W-:-:S04]  /*c6e0*/  FSEL R87, R9, -INF , P5 ;  /* 0xff80000009577808 */ /* 0x002fc80002800000 */
[----:B------:R-:W-:Y:S01]  /*c6f0*/  FMNMX.FTZ R3, R87, R8, !PT ;  /* 0x0000000857037209 */ /* 0x000fe20007810000 */
[----:B------:R-:W-:-:S04]  /*c700*/  FFMA.FTZ R72, R12, UR45, -R65 ;  /* 0x0000002d0c487c23 */ /* 0x000fc80008010841 */
[----:B------:R-:W0:Y:S02]  /*c710*/  SHFL.BFLY PT, R12, R3, 0x2, 0x1f ;  /* 0x0c401f00030c7f89 */ /* 0x000e2400000e0000 */
[----:B0-----:R-:W-:-:S05]  /*c720*/  FMNMX.FTZ R12, R3, R12, !PT ;  /* 0x0000000c030c7209 */ /* 0x001fca0007810000 */
[----:B------:R-:W0:Y:S01]  /*c730*/  SHFL.BFLY PT, R9, R12, 0x1, 0x1f ;  /* 0x0c201f000c097f89 */ /* 0x000e2200000e0000 */
        /* <DEDUP_REMOVED lines=9> */
[----:B0-----:R-:W-:-:S04]  /*c7d0*/  FMNMX.FTZ R9, R12, R9, !PT ;  /* 0x000000090c097209 */ /* 0x001fc80007810000 */
[C---:B------:R-:W-:Y:S01]  /*c7e0*/  FSETP.NEU.FTZ.AND P1, PT, R9.reuse, -INF , PT ;  /* 0xff8000000900780b */ /* 0x040fe20003f3d000 */
[----:B------:R-:W-:-:S05]  /*c7f0*/  FMUL.FTZ R54, R9, UR45 ;  /* 0x0000002d09367c20 */ /* 0x000fca0008410000 */
[----:B------:R-:W-:Y:S01]  /*c800*/  FSEL R54, R54, RZ, P1 ;  /* 0x000000ff36367208 */ /* 0x000fe20000800000 */
[----:B------:R-:W-:Y:S01]  /*c810*/  MUFU.EX2 R71, R71 ;  /* 0x0000004700477308 */ /* 0x000fe20000000800 */
[----:B------:R-:W-:-:S03]  /*c820*/  FFMA.FTZ R82, R46, UR45, -R65 ;  /* 0x0000002d2e527c23 */ /* 0x000fc60008010841 */
[--C-:B------:R-:W-:Y:S01]  /*c830*/  FFMA.FTZ R15, R5, UR45, -R54.reuse ;  /* 0x0000002d050f7c23 */ /* 0x100fe20008010836 */
[----:B------:R-:W-:-:S03]  /*c840*/  FFMA.FTZ R61, R69, UR45, -R54 ;  /* 0x0000002d453d7c23 */ /* 0x000fc60008010836 */
[----:B------:R-:W0:Y:S01]  /*c850*/  MUFU.EX2 R73, R73 ;  /* 0x0000004900497308 */ /* 0x000e220000000800 */
[--C-:B------:R-:W-:Y:S01]  /*c860*/  FFMA.FTZ R46, R62, UR45, -R65.reuse ;  /* 0x0000002d3e2e7c23 */ /* 0x100fe20008010841 */
[----:B------:R-:W-:Y:S01]  /*c870*/  FFMA.FTZ R62, R70, UR45, -R54 ;  /* 0x0000002d463e7c23 */ /* 0x000fe20008010836 */
[--C-:B------:R-:W-:Y:S01]  /*c880*/  FFMA.FTZ R4, R11, UR45, -R65.reuse ;  /* 0x0000002d0b047c23 */ /* 0x100fe20008010841 */
[--C-:B------:R-:W-:Y:S01]  /*c890*/  FFMA.FTZ R7, R33, UR45, -R65.reuse ;  /* 0x0000002d21077c23 */ /* 0x100fe20008010841 */
[----:B------:R-:W-:-:S03]  /*c8a0*/  FFMA.FTZ R33, R50, UR45, -R65 ;  /* 0x0000002d32217c23 */ /* 0x000fc60008010841 */
[----:B------:R-:W1:Y:S01]  /*c8b0*/  MUFU.EX2 R75, R75 ;  /* 0x0000004b004b7308 */ /* 0x000e620000000800 */
[----:B------:R-:W-:Y:S01]  /*c8c0*/  FFMA.FTZ R50, R66, UR45, -R65 ;  /* 0x0000002d42327c23 */ /* 0x000fe20008010841 */
[----:B------:R-:W-:-:S06]  /*c8d0*/  FFMA.FTZ R66, R10, UR45, -R54 ;  /* 0x0000002d0a427c23 */ /* 0x000fcc0008010836 */
[----:B------:R-:W-:Y:S01]  /*c8e0*/  MUFU.EX2 R15, R15 ;  /* 0x0000000f000f7308 */ /* 0x000fe20000000800 */
[----:B------:R-:W-:-:S07]  /*c8f0*/  FFMA.FTZ R5, R13, UR45, -R54 ;  /* 0x0000002d0d057c23 */ /* 0x000fce0008010836 */
[----:B------:R-:W2:Y:S01]  /*c900*/  MUFU.EX2 R61, R61 ;  /* 0x0000003d003d7308 */ /* 0x000ea20000000800 */
[----:B------:R-:W-:-:S07]  /*c910*/  FFMA.FTZ R76, R20, UR45, -R65 ;  /* 0x0000002d144c7c23 */ /* 0x000fce0008010841 */
[----:B------:R-:W3:Y:S01]  /*c920*/  MUFU.EX2 R77, R77 ;  /* 0x0000004d004d7308 */ /* 0x000ee20000000800 */
[----:B------:R-:W-:Y:S01]  /*c930*/  FFMA.FTZ R20, R53, UR45, -R65 ;  /* 0x0000002d35147c23 */ /* 0x000fe20008010841 */
[----:B------:R-:W-:-:S06]  /*c940*/  FFMA.FTZ R53, R14, UR45, -R54 ;  /* 0x0000002d0e357c23 */ /* 0x000fcc0008010836 */
[----:B------:R-:W4:Y:S01]  /*c950*/  MUFU.EX2 R62, R62 ;  /* 0x0000003e003e7308 */ /* 0x000f220000000800 */
[----:B------:R-:W-:Y:S01]  /*c960*/  FFMA.FTZ R81, R30, UR45, -R65 ;  /* 0x0000002d1e517c23 */ /* 0x000fe20008010841 */
[----:B------:R-:W-:Y:S02]  /*c970*/  VIADD R12, R0, 0x2d840 ;  /* 0x0002d840000c7836 */ /* 0x000fe40000000000 */
[----:B0-----:R-:W-:-:S04]  /*c980*/  FADD.FTZ R14, R71, R73 ;  /* 0x00000049470e7221 */ /* 0x001fc80000010000 */
[----:B------:R-:W0:Y:S01]  /*c990*/  MUFU.EX2 R4, R4 ;  /* 0x0000000400047308 */ /* 0x000e220000000800 */
[--C-:B------:R-:W-:Y:S01]  /*c9a0*/  FFMA.FTZ R30, R37, UR45, -R65.reuse ;  /* 0x0000002d251e7c23 */ /* 0x100fe20008010841 */
[----:B------:R-:W-:Y:S01]  /*c9b0*/  MOV R13, UR38 ;  /* 0x00000026000d7c02 */ /* 0x000fe20008000f00 */
[----:B------:R-:W-:-:S05]  /*c9c0*/  FFMA.FTZ R37, R41, UR45, -R65 ;  /* 0x0000002d29257c23 */ /* 0x000fca0008010841 */
[----:B------:R-:W0:Y:S01]  /*c9d0*/  MUFU.EX2 R66, R66 ;  /* 0x0000004200427308 */ /* 0x000e220000000800 */
[--C-:B------:R-:W-:Y:S01]  /*c9e0*/  FFMA.FTZ R41, R57, UR45, -R65.reuse ;  /* 0x0000002d39297c23 */ /* 0x100fe20008010841 */
[----:B------:R-:W-:Y:S01]  /*c9f0*/  FFMA.FTZ R8, R49, UR45, -R65 ;  /* 0x0000002d31087c23 */ /* 0x000fe20008010841 */
[----:B------:R-:W-:-:S05]  /*ca00*/  FFMA.FTZ R57, R21, UR45, -R54 ;  /* 0x0000002d15397c23 */ /* 0x000fca0008010836 */
[----:B------:R-:W0:Y:S01]  /*ca10*/  MUFU.EX2 R72, R72 ;  /* 0x0000004800487308 */ /* 0x000e220000000800 */
[----:B-1----:R-:W-:Y:S01]  /*ca20*/  FADD.FTZ R14, R75, R14 ;  /* 0x0000000e4b0e7221 */ /* 0x002fe20000010000 */
[--C-:B------:R-:W-:Y:S01]  /*ca30*/  FFMA.FTZ R25, R25, UR45, -R65.reuse ;  /* 0x0000002d19197c23 */ /* 0x100fe20008010841 */
[----:B------:R-:W-:Y:S01]  /*ca40*/  FFMA.FTZ R49, R64, UR45, -R65 ;  /* 0x0000002d40317c23 */ /* 0x000fe20008010841 */
[----:B------:R-:W-:-:S04]  /*ca50*/  PRMT R12, R13, 0x654, R12 ;  /* 0x000006540d0c7816 */ /* 0x000fc8000000000c */
[----:B------:R-:W1:Y:S01]  /*ca60*/  MUFU.EX2 R5, R5 ;  /* 0x0000000500057308 */ /* 0x000e620000000800 */
[----:B------:R-:W-:Y:S01]  /*ca70*/  FFMA.FTZ R78, R42, UR45, -R65 ;  /* 0x0000002d2a4e7c23 */ /* 0x000fe20008010841 */
[----:B------:R-:W-:Y:S01]  /*ca80*/  FFMA.FTZ R64, R31, UR45, -R54 ;  /* 0x0000002d1f407c23 */ /* 0x000fe20008010836 */
[----:B--2---:R-:W-:Y:S01]  /*ca90*/  FADD.FTZ R13, R15, R61 ;  /* 0x0000003d0f0d7221 */ /* 0x004fe20000010000 */
[----:B------:R-:W-:-:S04]  /*caa0*/  FFMA.FTZ R42, R58, UR45, -R65 ;  /* 0x0000002d3a2a7c23 */ /* 0x000fc80008010841 */
[----:B------:R-:W2:Y:S01]  /*cab0*/  MUFU.EX2 R74, R74 ;  /* 0x0000004a004a7308 */ /* 0x000ea20000000800 */
[--C-:B------:R-:W-:Y:S01]  /*cac0*/  FFMA.FTZ R31, R39, UR45, -R54.reuse ;  /* 0x0000002d271f7c23 */ /* 0x100fe20008010836 */
[--C-:B------:R-:W-:Y:S01]  /*cad0*/  FFMA.FTZ R58, R24, UR45, -R54.reuse ;  /* 0x0000002d183a7c23 */ /* 0x100fe20008010836 */
[----:B------:R-:W-:Y:S01]  /*cae0*/  FFMA.FTZ R21, R36, UR45, -R54 ;  /* 0x0000002d24157c23 */ /* 0x000fe20008010836 */
[----:B---3--:R-:W-:Y:S01]  /*caf0*/  FADD.FTZ R39, R77, R14 ;  /* 0x0000000e4d277221 */ /* 0x008fe20000010000 */
[----:B------:R-:W-:-:S03]  /*cb00*/  FFMA.FTZ R26, R26, UR45, -R65 ;  /* 0x0000002d1a1a7c23 */ /* 0x000fc60008010841 */
[----:B------:R-:W3:Y:S01]  /*cb10*/  MUFU.EX2 R53, R53 ;  /* 0x0000003500357308 */ /* 0x000ee20000000800 */
[----:B------:R-:W-:Y:S01]  /*cb20*/  FFMA.FTZ R36, R47, UR45, -R54 ;  /* 0x0000002d2f247c23 */ /* 0x000fe20008010836 */
[----:B----4-:R-:W-:Y:S01]  /*cb30*/  FADD.FTZ R47, R62, R13 ;  /* 0x0000000d3e2f7221 */ /* 0x010fe20000010000 */
[----:B------:R-:W-:-:S05]  /*cb40*/  F2FP.F16.F32.PACK_AB R13, R61, R15 ;  /* 0x0000000f3d0d723e */ /* 0x000fca00000000ff */
[----:B------:R-:W4:Y:S01]  /*cb50*/  MUFU.EX2 R76, R76 ;  /* 0x0000004c004c7308 */ /* 0x000f220000000800 */
[----:B------:R-:W-:Y:S01]  /*cb60*/  FFMA.FTZ R27, R27, UR45, -R54 ;  /* 0x0000002d1b1b7c23 */ /* 0x000fe20008010836 */
[----:B0-----:R-:W-:Y:S01]  /*cb70*/  FADD.FTZ R61, R4, R39 ;  /* 0x00000027043d7221 */ /* 0x001fe20000010000 */
[----:B------:R-:W-:Y:S01]  /*cb80*/  FADD.FTZ R24, R66, R47 ;  /* 0x0000002f42187221 */ /* 0x000fe20000010000 */
[--C-:B------:R-:W-:Y:S01]  /*cb90*/  FFMA.FTZ R3, R67, UR45, -R65.reuse ;  /* 0x0000002d43037c23 */ /* 0x100fe20008010841 */
[----:B------:R-:W-:-:S03]  /*cba0*/  FFMA.FTZ R11, R68, UR45, -R65 ;  /* 0x0000002d440b7c23 */ /* 0x000fc60008010841 */
[----:B------:R-:W0:Y:S01]  /*cbb0*/  MUFU.EX2 R57, R57 ;  /* 0x0000003900397308 */ /* 0x000e220000000800 */
[----:B------:R-:W-:-:S07]  /*cbc0*/  FADD.FTZ R61, R72, R61 ;  /* 0x0000003d483d7221 */ /* 0x000fce0000010000 */
[----:B------:R-:W-:Y:S01]  /*cbd0*/  MUFU.EX2 R25, R25 ;  /* 0x0000001900197308 */ /* 0x000fe20000000800 */
[----:B-1----:R-:W-:Y:S01]  /*cbe0*/  FADD.FTZ R24, R5, R24 ;  /* 0x0000001805187221 */ /* 0x002fe20000010000 */
[----:B--2---:R-:W-:Y:S01]  /*cbf0*/  FADD.FTZ R61, R74, R61 ;  /* 0x0000003d4a3d7221 */ /* 0x004fe20000010000 */
[----:B------:R-:W-:-:S05]  /*cc00*/  FFMA.FTZ R44, R44, UR45, -R54 ;  /* 0x0000002d2c2c7c23 */ /* 0x000fca0008010836 */
[----:B------:R-:W-:Y:S01]  /*cc10*/  MUFU.EX2 R80, R80 ;  /* 0x0000005000507308 */ /* 0x000fe20000000800 */
[----:B------:R-:W-:-:S07]  /*cc20*/  FFMA.FTZ R65, R32, UR45, -R54 ;  /* 0x0000002d20417c23 */ /* 0x000fce0008010836 */
[----:B------:R-:W-:Y:S08]  /*cc30*/  MUFU.EX2 R7, R7 ;  /* 0x0000000700077308 */ /* 0x000ff00000000800 */
[----:B------:R-:W-:Y:S08]  /*cc40*/  MUFU.EX2 R29, R29 ;  /* 0x0000001d001d7308 */ /* 0x000ff00000000800 */
[----:B------:R-:W-:Y:S01]  /*cc50*/  MUFU.EX2 R34, R34 ;  /* 0x0000002200227308 */ /* 0x000fe20000000800 */
[--C-:B------:R-:W-:Y:S01]  /*cc60*/  FFMA.FTZ R28, R28, UR45, -R54.reuse ;  /* 0x0000002d1c1c7c23 */ /* 0x100fe20008010836 */
[--C-:B------:R-:W-:Y:S01]  /*cc70*/  FFMA.FTZ R10, R35, UR45, -R54.reuse ;  /* 0x0000002d230a7c23 */ /* 0x100fe20008010836 */
[----:B------:R1:W-:Y:S05]  /*cc80*/  SYNCS.ARRIVE.TRANS64.RED.A1T0 RZ, [R12+URZ], RZ ;  /* 0x000000ff0cff79a7 */ /* 0x0003ea000810043f */
[----:B------:R-:W2:Y:S01]  /*cc90*/  MUFU.EX2 R58, R58 ;  /* 0x0000003a003a7308 */ /* 0x000ea20000000800 */
[----:B------:R-:W-:-:S07]  /*cca0*/  FFMA.FTZ R32, R40, UR45, -R54 ;  /* 0x0000002d28207c23 */ /* 0x000fce0008010836 */
[----:B------:R-:W-:Y:S01]  /*ccb0*/  MUFU.EX2 R26, R26 ;  /* 0x0000001a001a7308 */ /* 0x000fe20000000800 */
[----:B------:R-:W-:Y:S01]  /*ccc0*/  FFMA.FTZ R40, R52, UR45, -R54 ;  /* 0x0000002d34287c23 */ /* 0x000fe20008010836 */
[----:B---3--:R-:W-:-:S06]  /*ccd0*/  FADD.FTZ R24, R53, R24 ;  /* 0x0000001835187221 */ /* 0x008fcc0000010000 */
[----:B------:R-:W3:Y:S01]  /*cce0*/  MUFU.EX2 R27, R27 ;  /* 0x0000001b001b7308 */ /* 0x000ee20000000800 */
[----:B----4-:R-:W-:Y:S01]  /*ccf0*/  FADD.FTZ R52, R76, R61 ;  /* 0x0000003d4c347221 */ /* 0x010fe20000010000 */
[----:B------:R-:W-:Y:S01]  /*cd00*/  FFMA.FTZ R39, R51, UR45, -R54 ;  /* 0x0000002d33277c23 */ /* 0x000fe20008010836 */
[----:B0-----:R-:W-:-:S05]  /*cd10*/  FADD.FTZ R51, R57, R24 ;  /* 0x0000001839337221 */ /* 0x001fca0000010000 */
[----:B------:R-:W0:Y:S01]  /*cd20*/  MUFU.EX2 R81, R81 ;  /* 0x0000005100517308 */ /* 0x000e220000000800 */
[----:B--2---:R-:W-:-:S07]  /*cd30*/  FADD.FTZ R24, R58, R51 ;  /* 0x000000333a187221 */ /* 0x004fce0000010000 */
[----:B------:R2:W-:Y:S01]  /*cd40*/  MUFU.EX2 R0, R44 ;  /* 0x0000002c00007308 */ /* 0x0005e20000000800 */
[----:B---3--:R-:W-:Y:S01]  /*cd50*/  FADD.FTZ R51, R27, R24 ;  /* 0x000000181b337221 */ /* 0x008fe20000010000 */
[----:B--2---:R-:W-:Y:S01]  /*cd60*/  FFMA.FTZ R44, R55, UR45, -R54 ;  /* 0x0000002d372c7c23 */ /* 0x004fe20008010836 */
[----:B------:R-:W-:-:S05]  /*cd70*/  FADD.FTZ R55, R25, R52 ;  /* 0x0000003419377221 */ /* 0x000fca0000010000 */
[----:B------:R-:W2:Y:S01]  /*cd80*/  MUFU.EX2 R30, R30 ;  /* 0x0000001e001e7308 */ /* 0x000ea20000000800 */
[----:B------:R-:W-:-:S04]  /*cd90*/  FADD.FTZ R55, R26, R55 ;  /* 0x000000371a377221 */ /* 0x000fc80000010000 */
[----:B------:R-:W-:-:S03]  /*cda0*/  FADD.FTZ R24, R80, R55 ;  /* 0x0000003750187221 */ /* 0x000fc60000010000 */
[----:B------:R-:W3:Y:S01]  /*cdb0*/  MUFU.EX2 R37, R37 ;  /* 0x0000002500257308 */ /* 0x000ee20000000800 */
[----:B0-----:R-:W-:-:S04]  /*cdc0*/  FADD.FTZ R52, R81, R24 ;  /* 0x0000001851347221 */ /* 0x001fc80000010000 */
[----:B------:R-:W-:-:S03]  /*cdd0*/  FADD.FTZ R52, R7, R52 ;  /* 0x0000003407347221 */ /* 0x000fc60000010000 */
[----:B------:R-:W0:Y:S01]  /*cde0*/  MUFU.EX2 R78, R78 ;  /* 0x0000004e004e7308 */ /* 0x000e220000000800 */
[----:B------:R-:W-:-:S04]  /*cdf0*/  FADD.FTZ R55, R29, R52 ;  /* 0x000000341d377221 */ /* 0x000fc80000010000 */
[----:B--2---:R-:W-:-:S04]  /*ce00*/  FADD.FTZ R55, R30, R55 ;  /* 0x000000371e377221 */ /* 0x004fc80000010000 */
[----:B------:R-:W-:-:S04]  /*ce10*/  FADD.FTZ R52, R34, R55 ;  /* 0x0000003722347221 */ /* 0x000fc80000010000 */
[----:B---3--:R-:W-:-:S04]  /*ce20*/  FADD.FTZ R55, R37, R52 ;  /* 0x0000003425377221 */ /* 0x008fc80000010000 */
[----:B0-----:R-:W-:Y:S02]  /*ce30*/  FADD.FTZ R52, R78, R55 ;  /* 0x000000374e347221 */ /* 0x001fe40000010000 */
[----:B------:R-:W2:Y:S01]  /*ce40*/  LDL R55, [R1+0x84] ;  /* 0x0000840001377983 */ /* 0x000ea20000100800 */
[----:B------:R-:W0:Y:S08]  /*ce50*/  MUFU.EX2 R28, R28 ;  /* 0x0000001c001c7308 */ /* 0x000e300000000800 */
[----:B------:R-:W3:Y:S08]  /*ce60*/  MUFU.EX2 R64, R64 ;  /* 0x0000004000407308 */ /* 0x000ef00000000800 */
[----:B------:R-:W4:Y:S01]  /*ce70*/  MUFU.EX2 R65, R65 ;  /* 0x0000004100417308 */ /* 0x000f220000000800 */
[----:B0-----:R-:W-:-:S07]  /*ce80*/  FADD.FTZ R51, R28, R51 ;  /* 0x000000331c337221 */ /* 0x001fce0000010000 */
[----:B------:R-:W0:Y:S01]  /*ce90*/  MUFU.EX2 R10, R10 ;  /* 0x0000000a000a7308 */ /* 0x000e220000000800 */
[----:B---3--:R-:W-:Y:S01]  /*cea0*/  FADD.FTZ R24, R64, R51 ;  /* 0x0000003340187221 */ /* 0x008fe20000010000 */
[----:B------:R-:W-:-:S06]  /*ceb0*/  FFMA.FTZ R35, R43, UR45, -R54 ;  /* 0x0000002d2b237c23 */ /* 0x000fcc0008010836 */
[----:B------:R-:W3:Y:S01]  /*cec0*/  MUFU.EX2 R21, R21 ;  /* 0x0000001500157308 */ /* 0x000ee20000000800 */
[----:B-1----:R-:W-:Y:S02]  /*ced0*/  F2FP.F16.F32.PACK_AB R12, R73, R71 ;  /* 0x00000047490c723e */ /* 0x002fe400000000ff */
[----:B------:R-:W-:Y:S02]  /*cee0*/  F2FP.F16.F32.PACK_AB R14, R77, R75 ;  /* 0x0000004b4d0e723e */ /* 0x000fe400000000ff */
[----:B------:R-:W-:-:S03]  /*cef0*/  F2FP.F16.F32.PACK_AB R15, R66, R62 ;  /* 0x0000003e420f723e */ /* 0x000fc600000000ff */
[----:B------:R-:W1:Y:S01]  /*cf00*/  MUFU.EX2 R31, R31 ;  /* 0x0000001f001f7308 */ /* 0x000e620000000800 */
[----:B----4-:R-:W-:Y:S01]  /*cf10*/  FADD.FTZ R51, R65, R24 ;  /* 0x0000001841337221 */ /* 0x010fe20000010000 */
[----:B------:R4:W-:Y:S06]  /*cf20*/  STSM.16.M88.4 [R90+0x21800], R12 ;  /* 0x0218000c5a007844 */ /* 0x0009ec0000000200 */
[----:B------:R-:W1:Y:S01]  /*cf30*/  MUFU.EX2 R32, R32 ;  /* 0x0000002000207308 */ /* 0x000e620000000800 */
[----:B------:R-:W-:-:S07]  /*cf40*/  FFMA.FTZ R43, R48, UR45, -R54 ;  /* 0x0000002d302b7c23 */ /* 0x000fce0008010836 */
[----:B------:R-:W1:Y:S01]  /*cf50*/  MUFU.EX2 R35, R35 ;  /* 0x0000002300237308 */ /* 0x000e620000000800 */
[----:B----4-:R-:W-:Y:S01]  /*cf60*/  F2FP.F16.F32.PACK_AB R12, R72, R4 ;  /* 0x00000004480c723e */ /* 0x010fe200000000ff */
[----:B0-----:R-:W-:-:S06]  /*cf70*/  FADD.FTZ R4, R10, R51 ;  /* 0x000000330a047221 */ /* 0x001fcc0000010000 */
[----:B------:R-:W0:Y:S01]  /*cf80*/  MUFU.EX2 R79, R79 ;  /* 0x0000004f004f7308 */ /* 0x000e220000000800 */
[----:B---3--:R-:W-:Y:S01]  /*cf90*/  FADD.FTZ R4, R21, R4 ;  /* 0x0000000415047221 */ /* 0x008fe20000010000 */
[----:B------:R-:W-:-:S06]  /*cfa0*/  F2FP.F16.F32.PACK_AB R24, R26, R25 ;  /* 0x000000191a18723e */ /* 0x000fcc00000000ff */
[----:B------:R-:W3:Y:S01]  /*cfb0*/  MUFU.EX2 R82, R82 ;  /* 0x0000005200527308 */ /* 0x000ee20000000800 */
[----:B-1----:R-:W-:-:S07]  /*cfc0*/  FADD.FTZ R25, R31, R4 ;  /* 0x000000041f197221 */ /* 0x002fce0000010000 */
[----:B------:R-:W1:Y:S01]  /*cfd0*/  MUFU.EX2 R36, R36 ;  /* 0x0000002400247308 */ /* 0x000e620000000800 */
[----:B------:R-:W-:-:S07]  /*cfe0*/  FADD.FTZ R4, R32, R25 ;  /* 0x0000001920047221 */ /* 0x000fce0000010000 */
[----:B------:R-:W4:Y:S01]  /*cff0*/  MUFU.EX2 R8, R8 ;  /* 0x0000000800087308 */ /* 0x000f220000000800 */
[----:B------:R-:W-:Y:S01]  /*d000*/  F2FP.F16.F32.PACK_AB R13, R53, R5 ;  /* 0x00000005350d723e */ /* 0x000fe200000000ff */
[----:B------:R-:W-:-:S06]  /*d010*/  FADD.FTZ R5, R35, R4 ;  /* 0x0000000423057221 */ /* 0x000fcc0000010000 */
[----:B------:R-:W4:Y:S01]  /*d020*/  MUFU.EX2 R43, R43 ;  /* 0x0000002b002b7308 */ /* 0x000f220000000800 */
[----:B0-----:R-:W-:-:S07]  /*d030*/  FADD.FTZ R53, R79, R52 ;  /* 0x000000344f357221 */ /* 0x001fce0000010000 */
[----:B------:R-:W0:Y:S01]  /*d040*/  MUFU.EX2 R33, R33 ;  /* 0x0000002100217308 */ /* 0x000e220000000800 */
[----:B------:R-:W-:Y:S01]  /*d050*/  FADD.FTZ R5, R0, R5 ;  /* 0x0000000500057221 */ /* 0x000fe20000010000 */
[----:B------:R-:W-:-:S06]  /*d060*/  FFMA.FTZ R47, R56, UR45, -R54 ;  /* 0x0000002d382f7c23 */ /* 0x000fcc0008010836 */
[----:B------:R-:W0:Y:S01]  /*d070*/  MUFU.EX2 R39, R39 ;  /* 0x0000002700277308 */ /* 0x000e220000000800 */
[----:B---3--:R-:W-:-:S07]  /*d080*/  FADD.FTZ R53, R82, R53 ;  /* 0x0000003552357221 */ /* 0x008fce0000010000 */
[----:B------:R-:W3:Y:S01]  /*d090*/  MUFU.EX2 R20, R20 ;  /* 0x0000001400147308 */ /* 0x000ee20000000800 */
[----:B-1----:R-:W-:Y:S01]  /*d0a0*/  FADD.FTZ R4, R36, R5 ;  /* 0x0000000524047221 */ /* 0x002fe20000010000 */
[----:B------:R-:W-:-:S06]  /*d0b0*/  FFMA.FTZ R48, R59, UR45, -R54 ;  /* 0x0000002d3b307c23 */ /* 0x000fcc0008010836 */
[----:B------:R-:W1:Y:S01]  /*d0c0*/  MUFU.EX2 R40, R40 ;  /* 0x0000002800287308 */ /* 0x000e620000000800 */
[----:B----4-:R-:W-:-:S07]  /*d0d0*/  FADD.FTZ R52, R8, R53 ;  /* 0x0000003508347221 */ /* 0x010fce0000010000 */
[----:B------:R-:W-:Y:S01]  /*d0e0*/  MUFU.EX2 R38, R38 ;  /* 0x0000002600267308 */ /* 0x000fe20000000800 */
[----:B------:R-:W-:Y:S01]  /*d0f0*/  F2FP.F16.F32.PACK_AB R25, R28, R27 ;  /* 0x0000001b1c19723e */ /* 0x000fe200000000ff */
[----:B------:R-:W-:Y:S01]  /*d100*/  FADD.FTZ R4, R43, R4 ;  /* 0x000000042b047221 */ /* 0x000fe20000010000 */
[----:B------:R-:W-:-:S05]  /*d110*/  F2FP.F16.F32.PACK_AB R28, R29, R7 ;  /* 0x000000071d1c723e */ /* 0x000fca00000000ff */
[----:B------:R-:W4:Y:S01]  /*d120*/  MUFU.EX2 R44, R44 ;  /* 0x0000002c002c7308 */ /* 0x000f220000000800 */
[----:B0-----:R-:W-:Y:S01]  /*d130*/  FADD.FTZ R7, R33, R52 ;  /* 0x0000003421077221 */ /* 0x001fe20000010000 */
[----:B------:R-:W-:-:S06]  /*d140*/  F2FP.F16.F32.PACK_AB R14, R76, R74 ;  /* 0x0000004a4c0e723e */ /* 0x000fcc00000000ff */
[----:B------:R-:W-:Y:S01]  /*d150*/  MUFU.EX2 R41, R41 ;  /* 0x0000002900297308 */ /* 0x000fe20000000800 */
[----:B------:R-:W-:Y:S01]  /*d160*/  F2FP.F16.F32.PACK_AB R15, R58, R57 ;  /* 0x000000393a0f723e */ /* 0x000fe200000000ff */
[----:B------:R-:W-:Y:S01]  /*d170*/  FADD.FTZ R5, R39, R4 ;  /* 0x0000000427057221 */ /* 0x000fe20000010000 */
[----:B------:R-:W-:-:S05]  /*d180*/  F2FP.F16.F32.PACK_AB R26, R81, R80 ;  /* 0x00000050511a723e */ /* 0x000fca00000000ff */
[----:B------:R-:W0:Y:S01]  /*d190*/  MUFU.EX2 R47, R47 ;  /* 0x0000002f002f7308 */ /* 0x000e220000000800 */
[----:B------:R-:W-:Y:S01]  /*d1a0*/  F2FP.F16.F32.PACK_AB R27, R65, R64 ;  /* 0x00000040411b723e */ /* 0x000fe200000000ff */
[----:B---3--:R-:W-:-:S06]  /*d1b0*/  FADD.FTZ R7, R20, R7 ;  /* 0x0000000714077221 */ /* 0x008fcc0000010000 */
[----:B------:R-:W3:Y:S01]  /*d1c0*/  MUFU.EX2 R42, R42 ;  /* 0x0000002a002a7308 */ /* 0x000ee20000000800 */
[----:B------:R-:W-:Y:S01]  /*d1d0*/  STSM.16.M88.4 [R91], R12 ;  /* 0x0000000c5b007844 */ /* 0x000fe20000000200 */
[----:B-1----:R-:W-:-:S06]  /*d1e0*/  FADD.FTZ R5, R40, R5 ;  /* 0x0000000528057221 */ /* 0x002fcc0000010000 */
[----:B------:R-:W1:Y:S01]  /*d1f0*/  MUFU.EX2 R48, R48 ;  /* 0x0000003000307308 */ /* 0x000e620000000800 */
[----:B------:R0:W-:Y:S07]  /*d200*/  STSM.16.M88.4 [R89], R24 ;  /* 0x0000001859007844 */ /* 0x0001ee0000000200 */
[----:B------:R-:W1:Y:S01]  /*d210*/  MUFU.EX2 R45, R45 ;  /* 0x0000002d002d7308 */ /* 0x000e620000000800 */
[----:B------:R-:W-:Y:S01]  /*d220*/  F2FP.F16.F32.PACK_AB R29, R21, R10 ;  /* 0x0000000a151d723e */ /* 0x000fe200000000ff */
[----:B----4-:R-:W-:-:S06]  /*d230*/  FADD.FTZ R10, R44, R5 ;  /* 0x000000052c0a7221 */ /* 0x010fcc0000010000 */
[----:B------:R-:W4:Y:S01]  /*d240*/  MUFU.EX2 R46, R46 ;  /* 0x0000002e002e7308 */ /* 0x000f220000000800 */
[----:B0-----:R-:W-:Y:S01]  /*d250*/  FADD.FTZ R24, R38, R7 ;  /* 0x0000000726187221 */ /* 0x001fe20000010000 */
[----:B------:R-:W-:-:S03]  /*d260*/  FADD.FTZ R5, R47, R10 ;  /* 0x0000000a2f057221 */ /* 0x000fc60000010000 */
[----:B------:R-:W-:Y:S01]  /*d270*/  FADD.FTZ R7, R41, R24 ;  /* 0x0000001829077221 */ /* 0x000fe20000010000 */
[----:B------:R-:W-:Y:S02]  /*d280*/  F2FP.F16.F32.PACK_AB R30, R34, R30 ;  /* 0x0000001e221e723e */ /* 0x000fe400000000ff */
[----:B------:R-:W-:Y:S01]  /*d290*/  F2FP.F16.F32.PACK_AB R31, R32, R31 ;  /* 0x0000001f201f723e */ /* 0x000fe200000000ff */
[----:B---3--:R-:W-:Y:S01]  /*d2a0*/  FADD.FTZ R10, R42, R7 ;  /* 0x000000072a0a7221 */ /* 0x008fe20000010000 */
[----:B------:R-:W-:Y:S01]  /*d2b0*/  F2FP.F16.F32.PACK_AB R12, R78, R37 ;  /* 0x000000254e0c723e */ /* 0x000fe200000000ff */
[--C-:B------:R-:W-:Y:S01]  /*d2c0*/  FFMA.FTZ R63, R63, UR45, -R54.reuse ;  /* 0x0000002d3f3f7c23 */ /* 0x100fe20008010836 */
[----:B------:R-:W-:Y:S01]  /*d2d0*/  F2FP.F16.F32.PACK_AB R14, R82, R79 ;  /* 0x0000004f520e723e */ /* 0x000fe200000000ff */
[--C-:B------:R-:W-:Y:S01]  /*d2e0*/  FFMA.FTZ R84, R84, UR45, -R54.reuse ;  /* 0x0000002d54547c23 */ /* 0x100fe20008010836 */
[----:B------:R-:W-:Y:S01]  /*d2f0*/  F2FP.F16.F32.PACK_AB R13, R0, R35 ;  /* 0x00000023000d723e */ /* 0x000fe200000000ff */
[----:B-1----:R-:W-:Y:S01]  /*d300*/  FADD.FTZ R0, R48, R5 ;  /* 0x0000000530007221 */ /* 0x002fe20000010000 */
[----:B------:R-:W-:Y:S01]  /*d310*/  F2FP.F16.F32.PACK_AB R15, R43, R36 ;  /* 0x000000242b0f723e */ /* 0x000fe200000000ff */
[--C-:B------:R-:W-:Y:S01]  /*d320*/  FFMA.FTZ R83, R83, UR45, -R54.reuse ;  /* 0x0000002d53537c23 */ /* 0x100fe20008010836 */
[----:B------:R-:W-:Y:S01]  /*d330*/  FFMA.FTZ R86, R86, UR45, -R54 ;  /* 0x0000002d56567c23 */ /* 0x000fe20008010836 */
[----:B------:R-:W-:Y:S01]  /*d340*/  FADD.FTZ R5, R45, R10 ;  /* 0x0000000a2d057221 */ /* 0x000fe20000010000 */
[--C-:B------:R-:W-:Y:S01]  /*d350*/  FFMA.FTZ R60, R60, UR45, -R54.reuse ;  /* 0x0000002d3c3c7c23 */ /* 0x100fe20008010836 */
[--C-:B------:R-:W-:Y:S01]  /*d360*/  FFMA.FTZ R85, R85, UR45, -R54.reuse ;  /* 0x0000002d55557c23 */ /* 0x100fe20008010836 */
[----:B------:R-:W-:Y:S01]  /*d370*/  FFMA.FTZ R54, R87, UR45, -R54 ;  /* 0x0000002d57367c23 */ /* 0x000fe20008010836 */
[----:B------:R-:W-:Y:S01]  /*d380*/  STSM.16.M88.4 [R88], R28 ;  /* 0x0000001c58007844 */ /* 0x000fe20000000200 */
[----:B------:R-:W0:Y:S03]  /*d390*/  MUFU.EX2 R51, R60 ;  /* 0x0000003c00337308 */ /* 0x000e260000000800 */
[----:B------:R1:W-:Y:S05]  /*d3a0*/  STSM.16.M88.4 [R90+0x27800], R12 ;  /* 0x0278000c5a007844 */ /* 0x0003ea0000000200 */
[----:B------:R-:W-:Y:S08]  /*d3b0*/  MUFU.EX2 R63, R63 ;  /* 0x0000003f003f7308 */ /* 0x000ff00000000800 */
[----:B------:R-:W3:Y:S01]  /*d3c0*/  MUFU.EX2 R84, R84 ;  /* 0x0000005400547308 */ /* 0x000ee20000000800 */
[----:B-1----:R-:W-:Y:S01]  /*d3d0*/  F2FP.F16.F32.PACK_AB R12, R33, R8 ;  /* 0x00000008210c723e */ /* 0x002fe200000000ff */
[----:B----4-:R-:W-:-:S06]  /*d3e0*/  FADD.FTZ R8, R46, R5 ;  /* 0x000000052e087221 */ /* 0x010fcc0000010000 */
[----:B------:R-:W-:Y:S08]  /*d3f0*/  MUFU.EX2 R49, R49 ;  /* 0x0000003100317308 */ /* 0x000ff00000000800 */
[----:B------:R-:W1:Y:S08]  /*d400*/  MUFU.EX2 R50, R50 ;  /* 0x0000003200327308 */ /* 0x000e700000000800 */
[----:B------:R-:W-:Y:S08]  /*d410*/  MUFU.EX2 R3, R3 ;  /* 0x0000000300037308 */ /* 0x000ff00000000800 */
[----:B------:R-:W-:Y:S08]  /*d420*/  MUFU.EX2 R11, R11 ;  /* 0x0000000b000b7308 */ /* 0x000ff00000000800 */
[----:B------:R-:W-:Y:S08]  /*d430*/  MUFU.EX2 R83, R83 ;  /* 0x0000005300537308 */ /* 0x000ff00000000800 */
[----:B------:R-:W4:Y:S08]  /*d440*/  MUFU.EX2 R4, R85 ;  /* 0x0000005500047308 */ /* 0x000f300000000800 */
[----:B------:R-:W-:Y:S08]  /*d450*/  MUFU.EX2 R86, R86 ;  /* 0x0000005600567308 */ /* 0x000ff00000000800 */
[----:B------:R-:W2:Y:S01]  /*d460*/  MUFU.EX2 R5, R54 ;  /* 0x0000003600057308 */ /* 0x000ea20000000800 */
[----:B------:R-:W-:-:S02]  /*d470*/  F2FP.F16.F32.PACK_AB R14, R38, R20 ;  /* 0x00000014260e723e */ /* 0x000fc400000000ff */
[----:B------:R-:W-:Y:S02]  /*d480*/  F2FP.F16.F32.PACK_AB R13, R40, R39 ;  /* 0x00000027280d723e */ /* 0x000fe400000000ff */
[----:B------:R-:W-:Y:S02]  /*d490*/  F2FP.F16.F32.PACK_AB R15, R47, R44 ;  /* 0x0000002c2f0f723e */ /* 0x000fe400000000ff */
[----:B------:R-:W-:Y:S02]  /*d4a0*/  F2FP.F16.F32.PACK_AB R24, R42, R41 ;  /* 0x000000292a18723e */ /* 0x000fe400000000ff */
[----:B------:R-:W-:Y:S02]  /*d4b0*/  F2FP.F16.F32.PACK_AB R26, R46, R45 ;  /* 0x0000002d2e1a723e */ /* 0x000fe400000000ff */
[----:B0-----:R-:W-:Y:S02]  /*d4c0*/  F2FP.F16.F32.PACK_AB R25, R51, R48 ;  /* 0x000000303319723e */ /* 0x001fe400000000ff */
[----:B---3--:R-:W-:-:S02]  /*d4d0*/  F2FP.F16.F32.PACK_AB R27, R84, R63 ;  /* 0x0000003f541b723e */ /* 0x008fc400000000ff */
[----:B-1----:R-:W-:Y:S02]  /*d4e0*/  F2FP.F16.F32.PACK_AB R28, R50, R49 ;  /* 0x00000031321c723e */ /* 0x002fe400000000ff */
[----:B----4-:R-:W-:Y:S02]  /*d4f0*/  F2FP.F16.F32.PACK_AB R29, R4, R83 ;  /* 0x00000053041d723e */ /* 0x010fe400000000ff */
[----:B------:R-:W-:Y:S02]  /*d500*/  F2FP.F16.F32.PACK_AB R30, R11, R3 ;  /* 0x000000030b1e723e */ /* 0x000fe400000000ff */
[----:B--2---:R-:W-:Y:S01]  /*d510*/  F2FP.F16.F32.PACK_AB R31, R5, R86 ;  /* 0x00000056051f723e */ /* 0x004fe200000000ff */
[----:B------:R-:W-:Y:S04]  /*d520*/  STSM.16.M88.4 [R55], R12 ;  /* 0x0000000c37007844 */ /* 0x000fe80000000200 */
[----:B------:R0:W-:Y:S04]  /*d530*/  STSM.16.M88.4 [R89+0x6000], R24 ;  /* 0x0060001859007844 */ /* 0x0001e80000000200 */
[----:B------:R1:W-:Y:S01]  /*d540*/  STSM.16.M88.4 [R88+0x6000], R28 ;  /* 0x0060001c58007844 */ /* 0x0003e20000000200 */
[----:B------:R-:W-:Y:S01]  /*d550*/  FADD.FTZ R0, R51, R0 ;  /* 0x0000000033007221 */ /* 0x000fe20000010000 */
[----:B------:R2:W-:Y:S06]  /*d560*/  MEMBAR.ALL.CTA ;  /* 0x0000000000007992 */ /* 0x0005ec0000008000 */
[----:B--2---:R-:W2:Y:S01]  /*d570*/  FENCE.VIEW.ASYNC.S ;  /* 0x00000000000073c6 */ /* 0x004ea20000000000 */
[----:B------:R-:W-:Y:S01]  /*d580*/  FADD.FTZ R7, R63, R0 ;  /* 0x000000003f077221 */ /* 0x000fe20000010000 */
[----:B------:R-:W-:-:S03]  /*d590*/  ISETP.GE.AND P1, PT, R101, 0x81, PT ;  /* 0x000000816500780c */ /* 0x000fc60003f26270 */
[----:B------:R-:W-:Y:S01]  /*d5a0*/  FADD.FTZ R0, R84, R7 ;  /* 0x0000000754007221 */ /* 0x000fe20000010000 */
[----:B------:R-:W-:-:S03]  /*d5b0*/  FADD.FTZ R21, R49, R8 ;  /* 0x0000000831157221 */ /* 0x000fc60000010000 */
[----:B------:R-:W-:Y:S01]  /*d5c0*/  FADD.FTZ R7, R83, R0 ;  /* 0x0000000053077221 */ /* 0x000fe20000010000 */
[----:B------:R-:W-:-:S03]  /*d5d0*/  FADD.FTZ R8, R50, R21 ;  /* 0x0000001532087221 */ /* 0x000fc60000010000 */
[----:B------:R-:W-:Y:S01]  /*d5e0*/  FADD.FTZ R7, R4, R7 ;  /* 0x0000000704077221 */ /* 0x000fe20000010000 */
[----:B------:R-:W-:-:S03]  /*d5f0*/  FADD.FTZ R8, R3, R8 ;  /* 0x0000000803087221 */ /* 0x000fc60000010000 */
[----:B------:R-:W-:Y:S01]  /*d600*/  FADD.FTZ R4, R86, R7 ;  /* 0x0000000756047221 */ /* 0x000fe20000010000 */
[----:B------:R-:W-:Y:S01]  /*d610*/  FADD.FTZ R3, R11, R8 ;  /* 0x000000080b037221 */ /* 0x000fe20000010000 */
[--C-:B------:R-:W-:Y:S01]  /*d620*/  IMAD.MOV.U32 R134, RZ, RZ, R135.reuse ;  /* 0x000000ffff867224 */ /* 0x100fe200078e0087 */
[-C--:B------:R-:W-:Y:S01]  /*d630*/  MOV R131, R135.reuse ;  /* 0x0000008700837202 */ /* 0x080fe20000000f00 */
[----:B------:R-:W-:Y:S01]  /*d640*/  FADD.FTZ R4, R5, R4 ;  /* 0x0000000405047221 */ /* 0x000fe20000010000 */
[--C-:B------:R-:W-:Y:S01]  /*d650*/  IMAD.MOV.U32 R133, RZ, RZ, R135.reuse ;  /* 0x000000ffff857224 */ /* 0x100fe200078e0087 */
[-C--:B------:R-:W-:Y:S01]  /*d660*/  MOV R127, R135.reuse ;  /* 0x00000087007f7202 */ /* 0x080fe20000000f00 */
        /* <DEDUP_REMOVED lines=17> */
[----:B------:R-:W-:Y:S01]  /*d780*/  MOV R91, R135 ;  /* 0x00000087005b7202 */ /* 0x000fe20000000f00 */
[----:B------:R-:W-:-:S02]  /*d790*/  IMAD.MOV.U32 R120, RZ, RZ, R135 ;  /* 0x000000ffff787224 */ /* 0x000fc400078e0087 */
[--C-:B------:R-:W-:Y:S02]  /*d7a0*/  IMAD.MOV.U32 R118, RZ, RZ, R135.reuse ;  /* 0x000000ffff767224 */ /* 0x100fe400078e0087 */
[--C-:B------:R-:W-:Y:S02]  /*d7b0*/  IMAD.MOV.U32 R117, RZ, RZ, R135.reuse ;  /* 0x000000ffff757224 */ /* 0x100fe400078e0087 */
[--C-:B------:R-:W-:Y:S02]  /*d7c0*/  IMAD.MOV.U32 R116, RZ, RZ, R135.reuse ;  /* 0x000000ffff747224 */ /* 0x100fe400078e0087 */
[--C-:B------:R-:W-:Y:S02]  /*d7d0*/  IMAD.MOV.U32 R114, RZ, RZ, R135.reuse ;  /* 0x000000ffff727224 */ /* 0x100fe400078e0087 */
[--C-:B------:R-:W-:Y:S02]  /*d7e0*/  IMAD.MOV.U32 R113, RZ, RZ, R135.reuse ;  /* 0x000000ffff717224 */ /* 0x100fe400078e0087 */
        /* <DEDUP_REMOVED lines=11> */
[--C-:B-----5:R-:W-:Y:S02]  /*d8a0*/  IMAD.MOV.U32 R97, RZ, RZ, R135.reuse ;  /* 0x000000ffff617224 */ /* 0x120fe400078e0087 */
[----:B------:R-:W-:-:S02]  /*d8b0*/  IMAD.MOV.U32 R96, RZ, RZ, R135 ;  /* 0x000000ffff607224 */ /* 0x000fc400078e0087 */
[--C-:B------:R-:W-:Y:S02]  /*d8c0*/  IMAD.MOV.U32 R94, RZ, RZ, R135.reuse ;  /* 0x000000ffff5e7224 */ /* 0x100fe400078e0087 */
[--C-:B------:R-:W-:Y:S02]  /*d8d0*/  IMAD.MOV.U32 R93, RZ, RZ, R135.reuse ;  /* 0x000000ffff5d7224 */ /* 0x100fe400078e0087 */
[--C-:B------:R-:W-:Y:S02]  /*d8e0*/  IMAD.MOV.U32 R92, RZ, RZ, R135.reuse ;  /* 0x000000ffff5c7224 */ /* 0x100fe400078e0087 */
[--C-:B------:R-:W-:Y:S02]  /*d8f0*/  IMAD.MOV.U32 R90, RZ, RZ, R135.reuse ;  /* 0x000000ffff5a7224 */ /* 0x100fe400078e0087 */
[--C-:B0-----:R-:W-:Y:S02]  /*d900*/  IMAD.MOV.U32 R89, RZ, RZ, R135.reuse ;  /* 0x000000ffff597224 */ /* 0x101fe400078e0087 */
[----:B-1----:R-:W-:Y:S01]  /*d910*/  IMAD.MOV.U32 R88, RZ, RZ, R135 ;  /* 0x000000ffff587224 */ /* 0x002fe200078e0087 */
[----:B--2---:R-:W-:Y:S01]  /*d920*/  NOP ;  /* 0x0000000000007918 */ /* 0x004fe20000000000 */
[----:B------:R-:W-:Y:S05]  /*d930*/  @!P1 BRA `(.L_x_10510) ;  /* 0x0000002c00c49947 */ /* 0x000fea0003800000 */
[----:B------:R-:W-:Y:S01]  /*d940*/  IADD3 R0, R144, -0x2, RZ ;  /* 0xfffffffe90007810 */ /* 0x000fe20007ffe0ff */
[----:B------:R-:W-:Y:S01]  /*d950*/  IMAD.MOV.U32 R8, RZ, RZ, R9 ;  /* 0x000000ffff087224 */ /* 0x000fe200078e0009 */
[----:B------:R-:W-:Y:S01]  /*d960*/  MOV R5, R141 ;  /* 0x0000008d00057202 */ /* 0x000fe20000000f00 */
        /* <DEDUP_REMOVED lines=26> */
.L_x_10522:
[----:B------:R-:W2:Y:S01]  /*db10*/  LDL R6, [R1+0x6c] ;  /* 0x00006c0001067983 */ /* 0x000ea20000100800 */
[----:B------:R-:W-:Y:S01]  /*db20*/  ISETP.NE.AND P1, PT, R5, 0x1, PT ;  /* 0x000000010500780c */ /* 0x000fe20003f25270 */
[----:B------:R-:W-:Y:S05]  /*db30*/  YIELD ;  /* 0x0000000000007946 */ /* 0x000fea0003800000 */
[----:B------:R-:W-:-:S04]  /*db40*/  SEL R157, RZ, 0x1, P1 ;  /* 0x00000001ff9d7807 */ /* 0x000fc80000800000 */
[----:B------:R-:W-:Y:S02]  /*db50*/  LOP3.LUT R157, R10, R157, RZ, 0x3c, !PT ;  /* 0x0000009d0a9d7212 */ /* 0x000fe400078e3cff */
[----:B--2---:R-:W-:-:S13]  /*db60*/  ISETP.NE.AND P1, PT, R6, RZ, PT ;  /* 0x000000ff0600720c */ /* 0x004fda0003f25270 */
[----:B---3--:R-:W-:Y:S05]  /*db70*/  @P1 BRA `(.L_x_10511) ;  /* 0x00000000003c1947 */ /* 0x008fea0003800000 */
[----:B------:R-:W-:Y:S05]  /*db80*/  @!P0 BRA `(.L_x_10512) ;  /* 0x0000000000048947 */ /* 0x000fea0003800000 */
[----:B------:R-:W-:Y:S01]  /*db90*/  BPT.TRAP 0x1 ;  /* 0x000000040000795c */ /* 0x000fe20000300000 */
.L_x_10512:
        /* <DEDUP_REMOVED lines=8> */
.L_x_10513:
[----:B------:R-:W-:Y:S04]  /*dc20*/  BSSY B0, `(.L_x_10511) ;  /* 0x0000004000007945 */ /* 0x000fe80003800000 */
[----:B-1----:R-:W-:Y:S05]  /*dc30*/  @P2 BRA `(.L_x_10514) ;  /* 0x0000000000082947 */ /* 0x002fea0003800000 */
[----:B------:R-:W1:Y:S02]  /*dc40*/  SYNCS.PHASECHK.TRANS64.TRYWAIT P2, [R9+URZ+0x2d830], R6 ;  /* 0x02d83006090075a7 */ /* 0x000e64000804017f */
[----:B-1----:R-:W-:Y:S05]  /*dc50*/  @!P2 BRA `(.L_x_10515) ;  /* 0x000000c8004ca947 */ /* 0x002fea0003800000 */
.L_x_10514:
[----:B------:R-:W-:Y:S05]  /*dc60*/  BSYNC B0 ;  /* 0x0000000000007941 */ /* 0x000fea0003800000 */
.L_x_10511:
[----:B01----:R-:W2:Y:S04]  /*dc70*/  LDL R9, [R1+0x70] ;  /* 0x0000700001097983 */ /* 0x003ea80000100800 */
[----:B------:R-:W3:Y:S01]  /*dc80*/  LDL.64 R26, [R1+0x10] ;  /* 0x00001000011a7983 */ /* 0x000ee20000100a00 */
[----:B------:R-:W-:Y:S01]  /*dc90*/  VIADD R141, R5, 0x1 ;  /* 0x00000001058d7836 */ /* 0x000fe20000000000 */
[----:B------:R-:W-:Y:S05]  /*dca0*/  WARPSYNC.ALL ;  /* 0x0000000000007948 */ /* 0x000fea0003800000 */
[C---:B------:R-:W-:Y:S01]  /*dcb0*/  ISETP.NE.AND P2, PT, R141.reuse, 0x2, PT ;  /* 0x000000028d00780c */ /* 0x040fe20003f45270 */
[----:B------:R-:W4:Y:S03]  /*dcc0*/  LDL.64 R152, [R1+0x40] ;  /* 0x0000400001987983 */ /* 0x000f260000100a00 */
[----:B------:R-:W-:Y:S01]  /*dcd0*/  SEL R141, R141, RZ, P2 ;  /* 0x000000ff8d8d7207 */ /* 0x000fe20001000000 */
[----:B------:R-:W-:Y:S01]  /*dce0*/  IMAD.MOV.U32 R15, RZ, RZ, -0x7fffffe0 ;  /* 0x80000020ff0f7424 */ /* 0x000fe200078e00ff */
[----:B------:R-:W0:Y:S04]  /*dcf0*/  S2R R6, SR_TID.X ;  /* 0x0000000000067919 */ /* 0x000e280000002100 */
[----:B------:R-:W-:Y:S01]  /*dd00*/  R2UR UR15, R15 ;  /* 0x000000000f0f72ca */ /* 0x000fe200000e0000 */
[----:B------:R-:W-:Y:S01]  /*dd10*/  IMAD.MOV.U32 R13, RZ, RZ, -0x7fffffe0 ;  /* 0x80000020ff0d7424 */ /* 0x000fe200078e00ff */
[----:B------:R-:W5:Y:S04]  /*dd20*/  LDL.64 R148, [R1+0x38] ;  /* 0x0000380001947983 */ /* 0x000f680000100a00 */
[----:B------:R-:W5:Y:S04]  /*dd30*/  LDL.64 R146, [R1+0x30] ;  /* 0x0000300001927983 */ /* 0x000f680000100a00 */
[----:B------:R-:W5:Y:S01]  /*dd40*/  LDL.64 R144, [R1+0x28] ;  /* 0x0000280001907983 */ /* 0x000f620000100a00 */
[----:B0-----:R-:W-:-:S04]  /*dd50*/  SHF.R.U32.HI R6, RZ, 0x7, R6 ;  /* 0x00000007ff067819 */ /* 0x001fc80000011606 */
[----:B------:R-:W-:Y:S01]  /*dd60*/  IADD3 R6, R6, 0x8, RZ ;  /* 0x0000000806067810 */ /* 0x000fe20007ffe0ff */
[----:B------:R-:W-:Y:S01]  /*dd70*/  IMAD.MOV.U32 R25, RZ, RZ, -0x7fffffe0 ;  /* 0x80000020ff197424 */ /* 0x000fe200078e00ff */
[----:B------:R-:W-:-:S04]  /*dd80*/  R2UR UR7, R13 ;  /* 0x000000000d0772ca */ /* 0x000fc800000e0000 */
[----:B------:R-:W-:Y:S02]  /*dd90*/  R2UR UR23, R25 ;  /* 0x00000000191772ca */ /* 0x000fe400000e0000 */
[----:B------:R-:W-:Y:S01]  /*dda0*/  MOV R21, 0x80000020 ;  /* 0x8000002000157802 */ /* 0x000fe20000000f00 */
[----:B--2---:R-:W-:-:S04]  /*ddb0*/  IMAD R12, R141, 0x600, R9 ;  /* 0x000006008d0c7824 */ /* 0x004fc800078e0209 */
[----:B------:R-:W-:-:S05]  /*ddc0*/  VIADD R14, R12, 0x200 ;  /* 0x000002000c0e7836 */ /* 0x000fca0000000000 */
[----:B------:R-:W-:Y:S02]  /*ddd0*/  R2UR UR14, R14 ;  /* 0x000000000e0e72ca */ /* 0x000fe400000e0000 */
[----:B------:R-:W2:Y:S01]  /*dde0*/  LDL.64 R14, [R1+0x58] ;  /* 0x00005800010e7983 */ /* 0x000ea20000100a00 */
[C---:B------:R-:W-:Y:S01]  /*ddf0*/  R2UR UR6, R12.reuse ;  /* 0x000000000c0672ca */ /* 0x040fe200000e0000 */
[----:B------:R-:W-:Y:S01]  /*de00*/  VIADD R24, R12, 0x400 ;  /* 0x000004000c187836 */ /* 0x000fe20000000000 */
[----:B---3--:R-:W-:Y:S02]  /*de10*/  R2UR UR4, R26 ;  /* 0x000000001a0472ca */ /* 0x008fe400000e0000 */
[----:B------:R-:W-:Y:S02]  /*de20*/  R2UR UR5, R27 ;  /* 0x000000001b0572ca */ /* 0x000fe400000e0000 */
[----:B------:R-:W-:Y:S01]  /*de30*/  R2UR UR22, R24 ;  /* 0x00000000181672ca */ /* 0x000fe200000e0000 */
[----:B------:R0:W-:Y:S06]  /*de40*/  BAR.SYNC.DEFER_BLOCKING R6, 0x100 ;  /* 0x000400060000751d */ /* 0x0001ec0000010000 */
[----:B------:R-:W-:-:S06]  /*de50*/  WARPGROUP.ARRIVE ;  /* 0x00000000000079c5 */ /* 0x000fcc0000000000 */
[----:B------:R-:W-:Y:S01]  /*de60*/  HGMMA.64x128x16.F32 R24, gdesc[UR4], RZ, !UPT, gsb0 ;  /* 0x01e00000041879f0 */ /* 0x000fe2000c0008ff */
[----:B------:R-:W-:Y:S01]  /*de70*/  VIADD R20, R12, 0x2 ;  /* 0x000000020c147836 */ /* 0x000fe20000000000 */
[----:B------:R-:W-:-:S04]  /*de80*/  R2UR UR11, R21 ;  /* 0x00000000150b72ca */ /* 0x000fc800000e0000 */
[----:B------:R-:W-:Y:S02]  /*de90*/  R2UR UR10, R20 ;  /* 0x00000000140a72ca */ /* 0x000fe400000e0000 */
[----:B----4-:R-:W-:Y:S02]  /*dea0*/  R2UR UR12, R152 ;  /* 0x00000000980c72ca */ /* 0x010fe400000e0000 */
[----:B------:R-:W-:Y:S01]  /*deb0*/  R2UR UR13, R153 ;  /* 0x00000000990d72ca */ /* 0x000fe200000e0000 */
[----:B------:R-:W-:Y:S02]  /*dec0*/  WARPGROUP.DEPBAR.LE gsb0, 0x0 ;  /* 0x00008000000079c5 */ /* 0x000fe40000010000 */
[----:B------:R-:W-:Y:S01]  /*ded0*/  WARPGROUP.ARRIVE ;  /* 0x00000000000079c5 */ /* 0x000fe20000000000 */
[----:B--2---:R-:W-:Y:S02]  /*dee0*/  R2UR UR8, R14 ;  /* 0x000000000e0872ca */ /* 0x004fe400000e0000 */
[----:B------:R-:W-:-:S13]  /*def0*/  R2UR UR9, R15 ;  /* 0x000000000f0972ca */ /* 0x000fda00000e0000 */
[----:B------:R-:W-:Y:S01]  /*df00*/  HGMMA.64x128x16.F32 R24, gdesc[UR8], R24, gsb0 ;  /* 0x01e00000081879f0 */ /* 0x000fe20008000818 */
[----:B------:R-:W-:Y:S01]  /*df10*/  VIADD R20, R12, 0x202 ;  /* 0x000002020c147836 */ /* 0x000fe20000000000 */
[----:B------:R-:W-:Y:S02]  /*df20*/  R2UR UR19, R21 ;  /* 0x00000000151372ca */ /* 0x000fe400000e0000 */
[----:B-----5:R-:W-:Y:S02]  /*df30*/  R2UR UR16, R148 ;  /* 0x00000000941072ca */ /* 0x020fe400000e0000 */
[----:B------:R-:W-:Y:S02]  /*df40*/  R2UR UR18, R20 ;  /* 0x00000000141272ca */ /* 0x000fe400000e0000 */
[----:B------:R-:W-:Y:S01]  /*df50*/  R2UR UR17, R149 ;  /* 0x00000000951172ca */ /* 0x000fe200000e0000 */
[----:B------:R-:W-:Y:S02]  /*df60*/  WARPGROUP.DEPBAR.LE gsb0, 0x0 ;  /* 0x00008000000079c5 */ /* 0x000fe40000010000 */
[----:B------:R-:W-:-:S06]  /*df70*/  WARPGROUP.ARRIVE ;  /* 0x00000000000079c5 */ /* 0x000fcc0000000000 */
[----:B------:R-:W-:Y:S01]  /*df80*/  HGMMA.64x128x16.F32 R24, gdesc[UR12], R24, gsb0 ;  /* 0x01e000000c1879f0 */ /* 0x000fe20008000818 */
[----:B------:R-:W-:Y:S02]  /*df90*/  R2UR UR20, R146 ;  /* 0x00000000921472ca */ /* 0x000fe400000e0000 */
[----:B------:R-:W-:Y:S01]  /*dfa0*/  R2UR UR21, R147 ;  /* 0x00000000931572ca */ /* 0x000fe200000e0000 */
[----:B------:R-:W-:Y:S02]  /*dfb0*/  WARPGROUP.DEPBAR.LE gsb0, 0x0 ;  /* 0x00008000000079c5 */ /* 0x000fe40000010000 */
[----:B------:R-:W-:-:S06]  /*dfc0*/  WARPGROUP.ARRIVE ;  /* 0x00000000000079c5 */ /* 0x000fcc0000000000 */
[----:B------:R-:W-:Y:S01]  /*dfd0*/  HGMMA.64x128x16.F32 R24, gdesc[UR16], R24, gsb0 ;  /* 0x01e00000101879f0 */ /* 0x000fe20008000818 */
[----:B------:R-:W-:Y:S02]  /*dfe0*/  IADD3 R12, R12, 0x402, RZ ;  /* 0x000004020c0c7810 */ /* 0x000fe40007ffe0ff */
[----:B------:R-:W-:Y:S02]  /*dff0*/  R2UR UR27, R13 ;  /* 0x000000000d1b72ca */ /* 0x000fe400000e0000 */
[----:B------:R-:W-:Y:S02]  /*e000*/  R2UR UR26, R12 ;  /* 0x000000000c1a72ca */ /* 0x000fe400000e0000 */
[----:B------:R-:W-:Y:S02]  /*e010*/  R2UR UR24, R144 ;  /* 0x00000000901872ca */ /* 0x000fe400000e0000 */
[----:B------:R-:W-:Y:S01]  /*e020*/  R2UR UR25, R145 ;  /* 0x00000000911972ca */ /* 0x000fe200000e0000 */
[----:B------:R-:W-:-:S02]  /*e030*/  WARPGROUP.DEPBAR.LE gsb0, 0x0 ;  /* 0x00008000000079c5 */ /* 0x000fc40000010000 */
[----:B------:R-:W-:-:S06]  /*e040*/  WARPGROUP.ARRIVE ;  /* 0x00000000000079c5 */ /* 0x000fcc0000000000 */
        /* <DEDUP_REMOVED lines=8> */
.L_x_10517:
[----:B------:R-:W-:Y:S01]  /*e0d0*/  SHF.L.U32 R6, R10, 0x1f, RZ ;  /* 0x0000001f0a067819 */ /* 0x000fe200000006ff */
[----:B------:R-:W-:-:S04]  /*e0e0*/  IMAD R9, R5, 0x8, R2 ;  /* 0x0000000805097824 */ /* 0x000fc800078e0202 */
[----:B------:R0:W1:Y:S01]  /*e0f0*/  SYNCS.PHASECHK.TRANS64.TRYWAIT P1, [R9+URZ+0x2d850], R6 ;  /* 0x02d85006090075a7 */ /* 0x000062000802017f */
[----:B------:R-:W-:Y:S05]  /*e100*/  @!P0 BRA `(.L_x_10518) ;  /* 0x0000000000048947 */ /* 0x000fea0003800000 */
[----:B------:R-:W-:Y:S01]  /*e110*/  BPT.TRAP 0x1 ;  /* 0x000000040000795c */ /* 0x000fe20000300000 */
.L_x_10518:
[----:B-1----:R-:W-:Y:S05]  /*e120*/  @P1 BRA `(.L_x_10516) ;  /* 0x0000000000081947 */ /* 0x002fea0003800000 */
[----:B------:R-:W1:Y:S02]  /*e130*/  SYNCS.PHASECHK.TRANS64.TRYWAIT P1, [R9+URZ+0x2d850], R6 ;  /* 0x02d85006090075a7 */ /* 0x000e64000802017f */
[----:B-1----:R-:W-:Y:S05]  /*e140*/  @!P1 BRA `(.L_x_10519) ;  /* 0x000000c400249947 */ /* 0x002fea0003800000 */
.L_x_10516:
[----:B------:R-:W2:Y:S01]  /*e150*/  LDL R14, [R1+0x74] ;  /* 0x00007400010e7983 */ /* 0x000ea20000100800 */
[----:B01----:R-:W-:Y:S01]  /*e160*/  VIADD R6, R2, 0x400 ;  /* 0x0000040002067836 */ /* 0x003fe20000000000 */
[----:B------:R-:W-:Y:S05]  /*e170*/  WARPSYNC.ALL ;  /* 0x0000000000007948 */ /* 0x000fea0003800000 */
[----:B------:R-:W-:Y:S01]  /*e180*/  SHF.R.U32.HI R6, RZ, 0x4, R6 ;  /* 0x00000004ff067819 */ /* 0x000fe20000011606 */
[----:B------:R-:W-:Y:S01]  /*e190*/  WARPGROUP.ARRIVE ;  /* 0x00000000000079c5 */ /* 0x000fe20000000000 */
[----:B------:R-:W-:Y:S01]  /*e1a0*/  MOV R11, 0x80000020 ;  /* 0x80000020000b7802 */ /* 0x000fe20000000f00 */
[----:B------:R-:W-:Y:S01]  /*e1b0*/  IMAD.MOV.U32 R13, RZ, RZ, -0x7fffffe0 ;  /* 0x80000020ff0d7424 */ /* 0x000fe200078e00ff */
[----:B------:R-:W-:-:S02]  /*e1c0*/  LOP3.LUT R6, R6, 0x3fff, RZ, 0xc0, !PT ;  /* 0x00003fff06067812 */ /* 0x000fc400078ec0ff */
[C---:B------:R-:W-:Y:S02]  /*e1d0*/  R2UR UR7, R11.reuse ;  /* 0x000000000b0772ca */ /* 0x040fe400000e0000 */
[----:B------:R-:W-:Y:S02]  /*e1e0*/  LOP3.LUT R6, R6, 0x2000000, RZ, 0xfc, !PT ;  /* 0x0200000006067812 */ /* 0x000fe400078efcff */
[----:B------:R-:W-:Y:S01]  /*e1f0*/  R2UR UR35, R11 ;  /* 0x000000000b2372ca */ /* 0x000fe200000e0000 */
[----:B------:R-:W-:Y:S01]  /*e200*/  IMAD.MOV.U32 R11, RZ, RZ, 0x40000040 ;  /* 0x40000040ff0b7424 */ /* 0x000fe200078e00ff */
[----:B------:R-:W-:Y:S01]  /*e210*/  R2UR UR11, R13 ;  /* 0x000000000d0b72ca */ /* 0x000fe200000e0000 */
[----:B------:R-:W-:Y:S01]  /*e220*/  IMAD R10, R5, 0x600, R6 ;  /* 0x00000600050a7824 */ /* 0x000fe200078e0206 */
[----:B------:R-:W-:Y:S02]  /*e230*/  R2UR UR15, R13 ;  /* 0x000000000d0f72ca */ /* 0x000fe400000e0000 */
[----:B------:R-:W-:Y:S01]  /*e240*/  R2UR UR5, R11 ;  /* 0x000000000b0572ca */ /* 0x000fe200000e0000 */
[C---:B------:R-:W-:Y:S01]  /*e250*/  VIADD R12, R10.reuse, 0x40 ;  /* 0x000000400a0c7836 */ /* 0x040fe20000000000 */
[----:B------:R-:W-:Y:S01]  /*e260*/  R2UR UR6, R10 ;  /* 0x000000000a0672ca */ /* 0x000fe200000e0000 */
[----:B------:R-:W-:Y:S01]  /*e270*/  IMAD.MOV.U32 R11, RZ, RZ, 0x40000040 ;  /* 0x40000040ff0b7424 */ /* 0x000fe200078e00ff */
[----:B------:R-:W-:-:S02]  /*e280*/  R2UR UR19, R13 ;  /* 0x000000000d1372ca */ /* 0x000fc400000e0000 */
[----:B------:R-:W-:Y:S01]  /*e290*/  R2UR UR10, R12 ;  /* 0x000000000c0a72ca */ /* 0x000fe200000e0000 */
[----:B------:R-:W-:Y:S01]  /*e2a0*/  VIADD R12, R10, 0x80 ;  /* 0x000000800a0c7836 */ /* 0x000fe20000000000 */
[C---:B------:R-:W-:Y:S02]  /*e2b0*/  R2UR UR23, R13.reuse ;  /* 0x000000000d1772ca */ /* 0x040fe400000e0000 */
[C---:B------:R-:W-:Y:S02]  /*e2c0*/  R2UR UR27, R13.reuse ;  /* 0x000000000d1b72ca */ /* 0x040fe400000e0000 */
[----:B------:R-:W-:Y:S02]  /*e2d0*/  R2UR UR14, R12 ;  /* 0x000000000c0e72ca */ /* 0x000fe400000e0000 */
[----:B------:R-:W-:Y:S02]  /*e2e0*/  IADD3 R12, R10, 0xc0, RZ ;  /* 0x000000c00a0c7810 */ /* 0x000fe40007ffe0ff */
[----:B------:R-:W-:Y:S01]  /*e2f0*/  R2UR UR31, R13 ;  /* 0x000000000d1f72ca */ /* 0x000fe200000e0000 */
[----:B------:R-:W-:Y:S01]  /*e300*/  IMAD.MOV.U32 R13, RZ, RZ, 0x40000040 ;  /* 0x40000040ff0d7424 */ /* 0x000fe200078e00ff */
[----:B------:R-:W-:Y:S01]  /*e310*/  R2UR UR18, R12 ;  /* 0x000000000c1272ca */ /* 0x000fe200000e0000 */
[----:B------:R-:W-:Y:S01]  /*e320*/  VIADD R12, R10, 0x100 ;  /* 0x000001000a0c7836 */ /* 0x000fe20000000000 */
[----:B------:R-:W-:-:S02]  /*e330*/  R2UR UR33, R11 ;  /* 0x000000000b2172ca */ /* 0x000fc400000e0000 */
[----:B------:R-:W-:Y:S01]  /*e340*/  R2UR UR9, R13 ;  /* 0x000000000d0972ca */ /* 0x000fe200000e0000 */
[----:B------:R-:W-:Y:S01]  /*e350*/  IMAD.MOV.U32 R13, RZ, RZ, 0x40000040 ;  /* 0x40000040ff0d7424 */ /* 0x000fe200078e00ff */
[----:B------:R-:W-:Y:S01]  /*e360*/  R2UR UR22, R12 ;  /* 0x000000000c1672ca */ /* 0x000fe200000e0000 */
[----:B------:R-:W-:-:S03]  /*e370*/  VIADD R12, R10, 0x140 ;  /* 0x000001400a0c7836 */ /* 0x000fc60000000000 */
[----:B------:R-:W-:Y:S01]  /*e380*/  R2UR UR13, R13 ;  /* 0x000000000d0d72ca */ /* 0x000fe200000e0000 */
[----:B------:R-:W-:Y:S01]  /*e390*/  IMAD.MOV.U32 R13, RZ, RZ, 0x40000040 ;  /* 0x40000040ff0d7424 */ /* 0x000fe200078e00ff */
[----:B------:R-:W-:Y:S01]  /*e3a0*/  R2UR UR26, R12 ;  /* 0x000000000c1a72ca */ /* 0x000fe200000e0000 */
[C---:B------:R-:W-:Y:S01]  /*e3b0*/  VIADD R12, R10.reuse, 0x180 ;  /* 0x000001800a0c7836 */ /* 0x040fe20000000000 */
[----:B------:R-:W-:Y:S02]  /*e3c0*/  IADD3 R10, R10, 0x1c0, RZ ;  /* 0x000001c00a0a7810 */ /* 0x000fe40007ffe0ff */
[----:B------:R-:W-:Y:S01]  /*e3d0*/  R2UR UR17, R13 ;  /* 0x000000000d1172ca */ /* 0x000fe200000e0000 */
[----:B------:R-:W-:Y:S01]  /*e3e0*/  IMAD.MOV.U32 R13, RZ, RZ, 0x40000040 ;  /* 0x40000040ff0d7424 */ /* 0x000fe200078e00ff */
[----:B------:R-:W-:Y:S02]  /*e3f0*/  R2UR UR34, R10 ;  /* 0x000000000a2272ca */ /* 0x000fe400000e0000 */
[----:B------:R-:W-:-:S02]  /*e400*/  R2UR UR30, R12 ;  /* 0x000000000c1e72ca */ /* 0x000fc400000e0000 */
[----:B------:R-:W-:Y:S01]  /*e410*/  R2UR UR21, R13 ;  /* 0x000000000d1572ca */ /* 0x000fe200000e0000 */
[----:B------:R-:W-:-:S05]  /*e420*/  IMAD.MOV.U32 R13, RZ, RZ, 0x40000040 ;  /* 0x40000040ff0d7424 */ /* 0x000fca00078e00ff */
[----:B------:R-:W-:Y:S01]  /*e430*/  R2UR UR25, R13 ;  /* 0x000000000d1972ca */ /* 0x000fe200000e0000 */
[----:B------:R-:W-:-:S05]  /*e440*/  IMAD.MOV.U32 R13, RZ, RZ, 0x40000040 ;  /* 0x40000040ff0d7424 */ /* 0x000fca00078e00ff */
[----:B------:R-:W-:Y:S02]  /*e450*/  R2UR UR29, R13 ;  /* 0x000000000d1d72ca */ /* 0x000fe400000e0000 */
[----:B--2---:R-:W-:Y:S02]  /*e460*/  LOP3.LUT R10, R14, 0x10000, RZ, 0xfc, !PT ;  /* 0x000100000e0a7812 */ /* 0x004fe400078efcff */
[----:B------:R-:W0:Y:S02]  /*e470*/  S2R R14, SR_TID.X ;  /* 0x00000000000e7919 */ /* 0x000e240000002100 */
[C---:B------:R-:W-:Y:S01]  /*e480*/  R2UR UR4, R10.reuse ;  /* 0x000000000a0472ca */ /* 0x040fe200000e0000 */
[----:B------:R-:W-:-:S05]  /*e490*/  VIADD R12, R10, 0x2 ;  /* 0x000000020a0c7836 */ /* 0x000fca0000000000 */
[----:B------:R-:W-:Y:S02]  /*e4a0*/  R2UR UR8, R12 ;  /* 0x000000000c0872ca */ /* 0x000fe400000e0000 */
[----:B------:R-:W-:-:S04]  /*e4b0*/  IADD3 R12, R10, 0x4, RZ ;  /* 0x000000040a0c7810 */ /* 0x000fc80007ffe0ff */
[----:B------:R-:W-:Y:S01]  /*e4c0*/  R2UR UR12, R12 ;  /* 0x000000000c0c72ca */ /* 0x000fe200000e0000 */
[----:B------:R-:W-:Y:S01]  /*e4d0*/  HGMMA.64x96x16.F32 R88, gdesc[UR4].tnspB, R88, gsb0 ;  /* 0x41600000045879f0 */ /* 0x000fe20008000858 */
[----:B------:R-:W-:-:S05]  /*e4e0*/  VIADD R12, R10, 0x6 ;  /* 0x000000060a0c7836 */ /* 0x000fca0000000000 */
[----:B------:R-:W-:Y:S02]  /*e4f0*/  R2UR UR16, R12 ;  /* 0x000000000c1072ca */ /* 0x000fe400000e0000 */
[----:B------:R-:W-:-:S04]  /*e500*/  IADD3 R12, R10, 0x600, RZ ;  /* 0x000006000a0c7810 */ /* 0x000fc80007ffe0ff */
[----:B------:R-:W-:Y:S01]  /*e510*/  R2UR UR20, R12 ;  /* 0x000000000c1472ca */ /* 0x000fe200000e0000 */
[----:B------:R-:W-:Y:S01]  /*e520*/  VIADD R12, R10, 0x602 ;  /* 0x000006020a0c7836 */ /* 0x000fe20000000000 */
[----:B0-----:R-:W-:-:S04]  /*e530*/  SHF.R.U32.HI R6, RZ, 0x7, R14 ;  /* 0x00000007ff067819 */ /* 0x001fc8000001160e */
[----:B------:R-:W-:Y:S02]  /*e540*/  R2UR UR24, R12 ;  /* 0x000000000c1872ca */ /* 0x000fe400000e0000 */
[C---:B------:R-:W-:Y:S01]  /*e550*/  IADD3 R12, R10.reuse, 0x604, RZ ;  /* 0x000006040a0c7810 */ /* 0x040fe20007ffe0ff */
[----:B------:R-:W-:Y:S01]  /*e560*/  VIADD R10, R10, 0x606 ;  /* 0x000006060a0a7836 */ /* 0x000fe20000000000 */
[----:B------:R-:W-:Y:S02]  /*e570*/  ISETP.GE.U32.AND P1, PT, R14, 0x180, PT ;  /* 0x000001800e00780c */ /* 0x000fe40003f26070 */
[----:B------:R-:W-:Y:S02]  /*e580*/  R2UR UR28, R12 ;  /* 0x000000000c1c72ca */ /* 0x000fe400000e0000 */
[----:B------:R-:W-:Y:S02]  /*e590*/  R2UR UR32, R10 ;  /* 0x000000000a2072ca */ /* 0x000fe400000e0000 */
[----:B------:R-:W-:-:S04]  /*e5a0*/  IADD3 R6, R6, 0x9, RZ ;  /* 0x0000000906067810 */ /* 0x000fc80007ffe0ff */
[----:B------:R-:W-:Y:S01]  /*e5b0*/  SEL R6, R6, 0x9, !P1 ;  /* 0x0000000906067807 */ /* 0x000fe20004800000 */
[----:B------:R-:W-:Y:S02]  /*e5c0*/  WARPGROUP.DEPBAR.LE gsb0, 0x0 ;  /* 0x00008000000079c5 */ /* 0x000fe40000010000 */
[----:B------:R-:W-:-:S06]  /*e5d0*/  WARPGROUP.ARRIVE ;  /* 0x00000000000079c5 */ /* 0x000fcc0000000000 */
[----:B------:R-:W-:Y:S03]  /*e5e0*/  HGMMA.64x96x16.F32 R88, gdesc[UR8].tnspB, R88, gsb0 ;  /* 0x41600000085879f0 */ /* 0x000fe60008000858 */
        /* <DEDUP_REMOVED lines=19> */
[----:B------:R0:W-:Y:S06]  /*e720*/  BAR.ARV R6, 0x100 ;  /* 0x000400060000751d */ /* 0x0001ec0000002000 */
[----:B------:R-:W-:Y:S05]  /*e730*/  @!P0 BRA `(.L_x_10520) ;  /* 0x0000000000048947 */ /* 0x000fea0003800000 */
[----:B------:R-:W-:Y:S01]  /*e740*/  BPT.TRAP 0x1 ;  /* 0x000000040000795c */ /* 0x000fe20000300000 */
.L_x_10520:
[----:B------:R-:W-:Y:S01]  /*e750*/  FMUL.FTZ R12, R24, UR41 ;  /* 0x00000029180c7c20 */ /* 0x000fe20008410000 */
[----:B------:R-:W-:Y:S01]  /*e760*/  FMUL.FTZ R20, R25, UR41 ;  /* 0x0000002919147c20 */ /* 0x000fe20008410000 */
[----:B------:R-:W-:Y:S01]  /*e770*/  FMUL.FTZ R21, R28, UR41 ;  /* 0x000000291c157c20 */ /* 0x000fe20008410000 */
[----:B0-----:R-:W-:Y:S02]  /*e780*/  IMAD R6, R141, 0x8, R2 ;  /* 0x000000088d067824 */ /* 0x001fe400078e0202 */
[----:B------:R-:W-:Y:S01]  /*e790*/  FMUL.FTZ R24, R29, UR41 ;  /* 0x000000291d187c20 */ /* 0x000fe20008410000 */
[----:B------:R-:W-:Y:S01]  /*e7a0*/  IMAD.U32 R9, RZ, RZ, UR38 ;  /* 0x00000026ff097e24 */ /* 0x000fe2000f8e00ff */
[----:B------:R-:W0:Y:S01]  /*e7b0*/  MUFU.TANH R12, R12 ;  /* 0x0000000c000c7308 */ /* 0x000e220000002400 */
[----:B------:R-:W-:Y:S02]  /*e7c0*/  VIADD R6, R6, 0x2d840 ;  /* 0x0002d84006067836 */ /* 0x000fe40000000000 */
[----:B------:R-:W-:Y:S01]  /*e7d0*/  FMUL.FTZ R26, R26, UR41 ;  /* 0x000000291a1a7c20 */ /* 0x000fe20008410000 */
[----:B------:R-:W-:Y:S01]  /*e7e0*/  FMUL.FTZ R25, R32, UR41 ;  /* 0x0000002920197c20 */ /* 0x000fe20008410000 */
[----:B------:R-:W-:Y:S01]  /*e7f0*/  FMUL.FTZ R27, R27, UR41 ;  /* 0x000000291b1b7c20 */ /* 0x000fe20008410000 */
[----:B------:R-:W-:Y:S01]  /*e800*/  FMUL.FTZ R30, R30, UR41 ;  /* 0x000000291e1e7c20 */ /* 0x000fe20008410000 */
[----:B------:R-:W-:Y:S01]  /*e810*/  PRMT R6, R9, 0x654, R6 ;  /* 0x0000065409067816 */ /* 0x000fe20000000006 */
[----:B------:R-:W-:Y:S01]  /*e820*/  FMUL.FTZ R28, R37, UR41 ;  /* 0x00000029251c7c20 */ /* 0x000fe20008410000 */
[----:B------:R-:W1:Y:S01]  /*e830*/  MUFU.TANH R20, R20 ;  /* 0x0000001400147308 */ /* 0x000e620000002400 */
[----:B------:R-:W-:Y:S01]  /*e840*/  FMUL.FTZ R34, R34, UR41 ;  /* 0x0000002922227c20 */ /* 0x000fe20008410000 */
[----:B------:R0:W-:Y:S01]  /*e850*/  SYNCS.ARRIVE.TRANS64.RED.A1T0 RZ, [R6+URZ], RZ ;  /* 0x000000ff06ff79a7 */ /* 0x0001e2000810043f */
[----:B------:R-:W-:Y:S01]  /*e860*/  FMUL.FTZ R32, R41, UR41 ;  /* 0x0000002929207c20 */ /* 0x000fe20008410000 */
[----:B------:R-:W-:Y:S01]  /*e870*/  FMUL.FTZ R37, R48, UR41 ;  /* 0x0000002930257c20 */ /* 0x000fe20008410000 */
[----:B------:R-:W-:Y:S01]  /*e880*/  FMUL.FTZ R144, R56, UR41 ;  /* 0x0000002938907c20 */ /* 0x000fe20008410000 */
[----:B------:R-:W-:Y:S01]  /*e890*/  FMUL.FTZ R146, R57, UR41 ;  /* 0x0000002939927c20 */ /* 0x000fe20008410000 */
[----:B------:R-:W-:Y:S01]  /*e8a0*/  FMUL.FTZ R145, R60, UR41 ;  /* 0x000000293c917c20 */ /* 0x000fe20008410000 */
[----:B------:R-:W2:Y:S01]  /*e8b0*/  MUFU.TANH R21, R21 ;  /* 0x0000001500157308 */ /* 0x000ea20000002400 */
[----:B------:R-:W-:Y:S01]  /*e8c0*/  FMUL.FTZ R147, R61, UR41 ;  /* 0x000000293d937c20 */ /* 0x000fe20008410000 */
[----:B0-----:R-:W-:Y:S01]  /*e8d0*/  FMNMX.FTZ R6, R12, R7, !PT ;  /* 0x000000070c067209 */ /* 0x001fe20007810000 */
        /* <DEDUP_REMOVED lines=13> */
[----:B------:R1:W3:Y:S01]  /*e9b0*/  MUFU.TANH R14, R26 ;  /* 0x0000001a000e7308 */ /* 0x0002e20000002400 */
        /* <DEDUP_REMOVED lines=8> */
[----:B-1----:R-:W-:Y:S01]  /*ea40*/  FMUL.FTZ R26, R33, UR41 ;  /* 0x00000029211a7c20 */ /* 0x002fe20008410000 */
[----:B0-----:R-:W-:Y:S01]  /*ea50*/  FMNMX.FTZ R6, R24, R6, !PT ;  /* 0x0000000618067209 */ /* 0x001fe20007810000 */
[----:B------:R-:W-:Y:S01]  /*ea60*/  FMUL.FTZ R68, R46, UR41 ;  /* 0x000000292e447c20 */ /* 0x000fe20008410000 */
[----:B------:R-:W-:Y:S01]  /*ea70*/  FMUL.FTZ R33, R51, UR41 ;  /* 0x0000002933217c20 */ /* 0x000fe20008410000 */
[----:B------:R-:W-:Y:S01]  /*ea80*/  FMUL.FTZ R64, R54, UR41 ;  /* 0x0000002936407c20 */ /* 0x000fe20008410000 */
[----:B------:R-:W-:Y:S01]  /*ea90*/  FMUL.FTZ R61, R58, UR41 ;  /* 0x000000293a3d7c20 */ /* 0x000fe20008410000 */
[----:B------:R-:W-:Y:S01]  /*eaa0*/  FMUL.FTZ R60, R59, UR41 ;  /* 0x000000293b3c7c20 */ /* 0x000fe20008410000 */
[----:B------:R0:W1:Y:S01]  /*eab0*/  MUFU.TANH R13, R27 ;  /* 0x0000001b000d7308 */ /* 0x0000620000002400 */
[----:B---3--:R-:W-:Y:S01]  /*eac0*/  MOV R38, R14 ;  /* 0x0000000e00267202 */ /* 0x008fe20000000f00 */
[----:B------:R-:W-:Y:S01]  /*ead0*/  FMUL.FTZ R14, R42, UR41 ;  /* 0x000000292a0e7c20 */ /* 0x000fe20008410000 */
[----:B------:R-:W-:Y:S01]  /*eae0*/  FMUL.FTZ R57, R62, UR41 ;  /* 0x000000293e397c20 */ /* 0x000fe20008410000 */
[----:B------:R-:W-:Y:S01]  /*eaf0*/  FMUL.FTZ R56, R63, UR41 ;  /* 0x000000293f387c20 */ /* 0x000fe20008410000 */
[----:B------:R-:W-:Y:S01]  /*eb00*/  FMUL.FTZ R48, R70, UR41 ;  /* 0x0000002946307c20 */ /* 0x000fe20008410000 */
[----:B------:R-:W-:Y:S01]  /*eb10*/  FMUL.FTZ R41, R74, UR41 ;  /* 0x000000294a297c20 */ /* 0x000fe20008410000 */
[----:B------:R-:W-:Y:S01]  /*eb20*/  FMUL.FTZ R154, R75, UR41 ;  /* 0x000000294b9a7c20 */ /* 0x000fe20008410000 */
[----:B------:R-:W3:Y:S01]  /*eb30*/  MUFU.TANH R26, R26 ;  /* 0x0000001a001a7308 */ /* 0x000ee20000002400 */
[----:B0-----:R-:W-:Y:S01]  /*eb40*/  FMUL.FTZ R27, R36, UR41 ;  /* 0x00000029241b7c20 */ /* 0x001fe20008410000 */
[----:B--2---:R-:W-:Y:S01]  /*eb50*/  FMNMX.FTZ R6, R25, R6, !PT ;  /* 0x0000000619067209 */ /* 0x004fe20007810000 */
[----:B------:R-:W-:Y:S01]  /*eb60*/  FMUL.FTZ R36, R45, UR41 ;  /* 0x000000292d247c20 */ /* 0x000fe20008410000 */
[----:B------:R-:W-:Y:S01]  /*eb70*/  FMUL.FTZ R45, R53, UR41 ;  /* 0x00000029352d7c20 */ /* 0x000fe20008410000 */
[----:B------:R-:W-:Y:S01]  /*eb80*/  FMUL.FTZ R53, R66, UR41 ;  /* 0x0000002942357c20 */ /* 0x000fe20008410000 */
[----:B------:R-:W-:Y:S01]  /*eb90*/  FMUL.FTZ R153, R78, UR41 ;  /* 0x000000294e997c20 */ /* 0x000fe20008410000 */
[----:B------:R-:W-:Y:S01]  /*eba0*/  FMUL.FTZ R82, R82, UR41 ;  /* 0x0000002952527c20 */ /* 0x000fe20008410000 */
[----:B------:R-:W0:Y:S01]  /*ebb0*/  MUFU.TANH R27, R27 ;  /* 0x0000001b001b7308 */ /* 0x000e220000002400 */
[----:B-1----:R-:W-:-:S02]  /*ebc0*/  IMAD.MOV.U32 R42, RZ, RZ, R13 ;  /* 0x000000ffff2a7224 */ /* 0x002fc400078e000d */
[----:B------:R-:W-:Y:S01]  /*ebd0*/  FMUL.FTZ R13, R50, UR41 ;  /* 0x00000029320d7c20 */ /* 0x000fe20008410000 */
[----:B------:R-:W-:Y:S01]  /*ebe0*/  IMAD.MOV.U32 R78, RZ, RZ, R38 ;  /* 0x000000ffff4e7224 */ /* 0x000fe200078e0026 */
[----:B------:R-:W-:-:S03]  /*ebf0*/  UMOV UR45, UR44 ;  /* 0x0000002c002d7c82 */ /* 0x000fc60008000000 */
[----:B------:R1:W-:Y:S01]  /*ec00*/  MUFU.TANH R11, R30 ;  /* 0x0000001e000b7308 */ /* 0x0003e20000002400 */
[----:B---3--:R-:W-:-:S07]  /*ec10*/  FMNMX.FTZ R6, R26, R6, !PT ;  /* 0x000000061a067209 */ /* 0x008fce0007810000 */
[----:B------:R-:W2:Y:S01]  /*ec20*/  MUFU.TANH R28, R28 ;  /* 0x0000001c001c7308 */ /* 0x000ea20000002400 */
[----:B-1----:R-:W-:Y:S01]  /*ec30*/  FMUL.FTZ R30, R40, UR41 ;  /* 0x00000029281e7c20 */ /* 0x002fe20008410000 */
[----:B0-----:R-:W-:Y:S01]  /*ec40*/  FMNMX.FTZ R6, R27, R6, !PT ;  /* 0x000000061b067209 */ /* 0x001fe20007810000 */
[----:B------:R-:W-:Y:S01]  /*ec50*/  FMUL.FTZ R40, R49, UR41 ;  /* 0x0000002931287c20 */ /* 0x000fe20008410000 */
[----:B------:R-:W-:-:S04]  /*ec60*/  FMUL.FTZ R49, R71, UR41 ;  /* 0x0000002947317c20 */ /* 0x000fc80008410000 */
[----:B------:R-:W0:Y:S08]  /*ec70*/  MUFU.TANH R30, R30 ;  /* 0x0000001e001e7308 */ /* 0x000e300000002400 */
[----:B------:R1:W3:Y:S01]  /*ec80*/  MUFU.TANH R15, R34 ;  /* 0x00000022000f7308 */ /* 0x0002e20000002400 */
[----:B--2---:R-:W-:-:S07]  /*ec90*/  FMNMX.FTZ R6, R28, R6, !PT ;  /* 0x000000061c067209 */ /* 0x004fce0007810000 */
[----:B------:R-:W2:Y:S01]  /*eca0*/  MUFU.TANH R32, R32 ;  /* 0x0000002000207308 */ /* 0x000ea20000002400 */
[----:B-1----:R-:W-:Y:S01]  /*ecb0*/  FMUL.FTZ R34, R44, UR41 ;  /* 0x000000292c227c20 */ /* 0x002fe20008410000 */
[----:B0-----:R-:W-:Y:S01]  /*ecc0*/  FMNMX.FTZ R6, R30, R6, !PT ;  /* 0x000000061e067209 */ /* 0x001fe20007810000 */
[----:B------:R-:W-:Y:S01]  /*ecd0*/  FMUL.FTZ R44, R52, UR41 ;  /* 0x00000029342c7c20 */ /* 0x000fe20008410000 */
[----:B------:R-:W-:-:S04]  /*ece0*/  FMUL.FTZ R52, R67, UR41 ;  /* 0x0000002943347c20 */ /* 0x000fc80008410000 */
[----:B------:R-:W0:Y:S01]  /*ecf0*/  MUFU.TANH R34, R34 ;  /* 0x0000002200227308 */ /* 0x000e220000002400 */
[----:B---3--:R-:W-:-:S07]  /*ed00*/  IMAD.MOV.U32 R74, RZ, RZ, R15 ;  /* 0x000000ffff4a7224 */ /* 0x008fce00078e000f */
        /* <DEDUP_REMOVED lines=42> */
[----:B------:R1:W-:Y:S01]  /*efb0*/  MUFU.TANH R10, R31 ;  /* 0x0000001f000a7308 */ /* 0x0003e20000002400 */
[----:B--2---:R-:W-:-:S07]  /*efc0*/  FMNMX.FTZ R6, R84, R6, !PT ;  /* 0x0000000654067209 */ /* 0x004fce0007810000 */
[----:B------:R2:W3:Y:S01]  /*efd0*/  MUFU.TANH R152, R35 ;  /* 0x0000002300987308 */ /* 0x0004e20000002400 */
[----:B0-----:R-:W-:Y:S01]  /*efe0*/  FMNMX.FTZ R6, R85, R6, !PT ;  /* 0x0000000655067209 */ /* 0x001fe20007810000 */
[----:B-1----:R-:W-:-:S04]  /*eff0*/  FMUL.FTZ R31, R47, UR41 ;  /* 0x000000292f1f7c20 */ /* 0x002fc80008410000 */
[----:B------:R-:W0:Y:S02]  /*f000*/  SHFL.BFLY PT, R9, R6, 0x2, 0x1f ;  /* 0x0c401f0006097f89 */ /* 0x000e2400000e0000 */
[----:B------:R-:W1:Y:S01]  /*f010*/  MUFU.TANH R72, R72 ;  /* 0x0000004800487308 */ /* 0x000e620000002400 */
[----:B--2---:R-:W-:-:S07]  /*f020*/  FMUL.FTZ R35, R55, UR41 ;  /* 0x0000002937237c20 */ /* 0x004fce0008410000 */
[----:B------:R-:W2:Y:S01]  /*f030*/  MUFU.TANH R39, R39 ;  /* 0x0000002700277308 */ /* 0x000ea20000002400 */
[----:B---3--:R-:W-:-:S07]  /*f040*/  IMAD.MOV.U32 R70, RZ, RZ, R152 ;  /* 0x000000ffff467224 */ /* 0x008fce00078e0098 */
[----:B------:R-:W3:Y:S01]  /*f050*/  MUFU.TANH R14, R14 ;  /* 0x0000000e000e7308 */ /* 0x000ee20000002400 */
[----:B0-----:R-:W-:-:S07]  /*f060*/  FMNMX.FTZ R6, R6, R9, !PT ;  /* 0x0000000906067209 */ /* 0x001fce0007810000 */
[----:B------:R-:W0:Y:S01]  /*f070*/  MUFU.TANH R29, R29 ;  /* 0x0000001d001d7308 */ /* 0x000e220000002400 */
[----:B------:R-:W4:Y:S07]  /*f080*/  SHFL.BFLY PT, R9, R6, 0x1, 0x1f ;  /* 0x0c201f0006097f89 */ /* 0x000f2e00000e0000 */
[----:B------:R-:W5:Y:S08]  /*f090*/  MUFU.TANH R68, R68 ;  /* 0x0000004400447308 */ /* 0x000f700000002400 */
[----:B------:R-:W5:Y:S08]  /*f0a0*/  MUFU.TANH R31, R31 ;  /* 0x0000001f001f7308 */ /* 0x000f700000002400 */
[----:B------:R-:W5:Y:S01]  /*f0b0*/  MUFU.TANH R13, R13 ;  /* 0x0000000d000d7308 */ /* 0x000f620000002400 */
[----:B----4-:R-:W-:-:S02]  /*f0c0*/  FMNMX.FTZ R6, R6, R9, !PT ;  /* 0x0000000906067209 */ /* 0x010fc40007810000 */
[----:B------:R-:W-:-:S05]  /*f0d0*/  FMNMX.FTZ R9, R38, R8, !PT ;  /* 0x0000000826097209 */ /* 0x000fca0007810000 */
[----:B------:R-:W4:Y:S01]  /*f0e0*/  MUFU.TANH R33, R33 ;  /* 0x0000002100217308 */ /* 0x000f220000002400 */
[----:B------:R-:W-:Y:S01]  /*f0f0*/  FMNMX.FTZ R9, R42, R9, !PT ;  /* 0x000000092a097209 */ /* 0x000fe20007810000 */
[C---:B------:R-:W-:Y:S01]  /*f100*/  FMUL.FTZ R43, R6.reuse, UR45 ;  /* 0x0000002d062b7c20 */ /* 0x040fe20008410000 */
[----:B------:R-:W-:Y:S02]  /*f110*/  FADD.FTZ R7, -R6, R7 ;  /* 0x0000000706077221 */ /* 0x000fe40000010100 */
[----:B------:R-:W-:Y:S01]  /*f120*/  FMNMX.FTZ R9, R11, R9, !PT ;  /* 0x000000090b097209 */ /* 0x000fe20007810000 */
[--C-:B------:R-:W-:Y:S01]  /*f130*/  FFMA.FTZ R25, R25, UR45, -R43.reuse ;  /* 0x0000002d19197c23 */ /* 0x100fe2000801082b */
[--C-:B------:R-:W-:Y:S01]  /*f140*/  FFMA.FTZ R71, R32, UR45, -R43.reuse ;  /* 0x0000002d20477c23 */ /* 0x100fe2000801082b */
[----:B------:R-:W4:Y:S01]  /*f150*/  MUFU.TANH R64, R64 ;  /* 0x0000004000407308 */ /* 0x000f220000002400 */
[----:B------:R-:W-:Y:S01]  /*f160*/  FMNMX.FTZ R9, R10, R9, !PT ;  /* 0x000000090a097209 */ /* 0x000fe20007810000 */
[--C-:B------:R-:W-:Y:S01]  /*f170*/  FFMA.FTZ R45, R45, UR45, -R43.reuse ;  /* 0x0000002d2d2d7c23 */ /* 0x100fe2000801082b */
[--C-:B------:R-:W-:Y:S01]  /*f180*/  FFMA.FTZ R32, R36, UR45, -R43.reuse ;  /* 0x0000002d24207c23 */ /* 0x100fe2000801082b */
[----:B------:R-:W-:Y:S01]  /*f190*/  FFMA.FTZ R76, R76, UR45, -R43 ;  /* 0x0000002d4c4c7c23 */ /* 0x000fe2000801082b */
[----:B------:R-:W-:Y:S01]  /*f1a0*/  FMNMX.FTZ R9, R15, R9, !PT ;  /* 0x000000090f097209 */ /* 0x000fe20007810000 */
[----:B------:R-:W-:Y:S01]  /*f1b0*/  FMUL.FTZ R15, R83, UR41 ;  /* 0x00000029530f7c20 */ /* 0x000fe20008410000 */
[----:B------:R-:W-:Y:S01]  /*f1c0*/  MOV R83, R10 ;  /* 0x0000000a00537202 */ /* 0x000fe20000000f00 */
[----:B------:R-:W4:Y:S01]  /*f1d0*/  MUFU.TANH R35, R35 ;  /* 0x0000002300237308 */ /* 0x000f220000002400 */
[----:B------:R-:W-:Y:S01]  /*f1e0*/  FMNMX.FTZ R9, R152, R9, !PT ;  /* 0x0000000998097209 */ /* 0x000fe20007810000 */
[----:B------:R-:W-:Y:S01]  /*f1f0*/  FMUL.FTZ R152, R79, UR41 ;  /* 0x000000294f987c20 */ /* 0x000fe20008410000 */
[----:B------:R-:W-:Y:S01]  /*f200*/  FMUL.FTZ R10, R86, UR41 ;  /* 0x00000029560a7c20 */ /* 0x000fe20008410000 */
[----:B------:R-:W-:Y:S01]  /*f210*/  IMAD.MOV.U32 R86, RZ, RZ, R11 ;  /* 0x000000ffff567224 */ /* 0x000fe200078e000b */
[----:B-1----:R-:W-:Y:S01]  /*f220*/  FMNMX.FTZ R9, R72, R9, !PT ;  /* 0x0000000948097209 */ /* 0x002fe20007810000 */
[----:B------:R-:W-:Y:S01]  /*f230*/  FMUL.FTZ R11, R87, UR41 ;  /* 0x00000029570b7c20 */ /* 0x000fe20008410000 */
[--C-:B------:R-:W-:Y:S01]  /*f240*/  FFMA.FTZ R79, R20, UR45, -R43.reuse ;  /* 0x0000002d144f7c23 */ /* 0x100fe2000801082b */
[----:B------:R-:W1:Y:S01]  /*f250*/  MUFU.TANH R61, R61 ;  /* 0x0000003d003d7308 */ /* 0x000e620000002400 */
[----:B--2---:R-:W-:Y:S01]  /*f260*/  FMNMX.FTZ R9, R39, R9, !PT ;  /* 0x0000000927097209 */ /* 0x004fe20007810000 */
[----:B------:R-:W-:Y:S01]  /*f270*/  FFMA.FTZ R20, R80, UR45, -R43 ;  /* 0x0000002d50147c23 */ /* 0x000fe2000801082b */
[----:B------:R-:W-:-:S02]  /*f280*/  IMAD.MOV.U32 R87, RZ, RZ, R42 ;  /* 0x000000ffff577224 */ /* 0x000fc400078e002a */
[--C-:B------:R-:W-:Y:S01]  /*f290*/  FFMA.FTZ R46, R24, UR45, -R43.reuse ;  /* 0x0000002d182e7c23 */ /* 0x100fe2000801082b */
[----:B---3--:R-:W-:Y:S01]  /*f2a0*/  FMNMX.FTZ R9, R14, R9, !PT ;  /* 0x000000090e097209 */ /* 0x008fe20007810000 */
[--C-:B------:R-:W-:Y:S01]  /*f2b0*/  FFMA.FTZ R55, R65, UR45, -R43.reuse ;  /* 0x0000002d41377c23 */ /* 0x100fe2000801082b */
[--C-:B------:R-:W-:Y:S01]  /*f2c0*/  FFMA.FTZ R27, R27, UR45, -R43.reuse ;  /* 0x0000002d1b1b7c23 */ /* 0x100fe2000801082b */
[----:B------:R-:W2:Y:S01]  /*f2d0*/  MUFU.TANH R60, R60 ;  /* 0x0000003c003c7308 */ /* 0x000ea20000002400 */
[----:B0-----:R-:W-:Y:S01]  /*f2e0*/  FMNMX.FTZ R9, R29, R9, !PT ;  /* 0x000000091d097209 */ /* 0x001fe20007810000 */
[--C-:B------:R-:W-:Y:S01]  /*f2f0*/  FFMA.FTZ R42, R21, UR45, -R43.reuse ;  /* 0x0000002d152a7c23 */ /* 0x100fe2000801082b */
[--C-:B------:R-:W-:Y:S01]  /*f300*/  FFMA.FTZ R75, R26, UR45, -R43.reuse ;  /* 0x0000002d1a4b7c23 */ /* 0x100fe2000801082b */
[--C-:B------:R-:W-:Y:S01]  /*f310*/  FFMA.FTZ R37, R37, UR45, -R43.reuse ;  /* 0x0000002d25257c23 */ /* 0x100fe2000801082b */
[----:B-----5:R-:W-:Y:S01]  /*f320*/  FMNMX.FTZ R9, R68, R9, !PT ;  /* 0x0000000944097209 */ /* 0x020fe20007810000 */
[--C-:B------:R-:W-:Y:S01]  /*f330*/  FFMA.FTZ R51, R69, UR45, -R43.reuse ;  /* 0x0000002d45337c23 */ /* 0x100fe2000801082b */
[--C-:B------:R-:W-:Y:S01]  /*f340*/  FFMA.FTZ R66, R77, UR45, -R43.reuse ;  /* 0x0000002d4d427c23 */ /* 0x100fe2000801082b */
[----:B------:R-:W0:Y:S01]  /*f350*/  MUFU.TANH R57, R57 ;  /* 0x0000003900397308 */ /* 0x000e220000002400 */
[----:B------:R-:W-:Y:S01]  /*f360*/  FMNMX.FTZ R9, R31, R9, !PT ;  /* 0x000000091f097209 */ /* 0x000fe20007810000 */
[--C-:B------:R-:W-:Y:S01]  /*f370*/  FFMA.FTZ R28, R28, UR45, -R43.reuse ;  /* 0x0000002d1c1c7c23 */ /* 0x100fe2000801082b */
[--C-:B------:R-:W-:Y:S01]  /*f380*/  FFMA.FTZ R47, R73, UR45, -R43.reuse ;  /* 0x0000002d492f7c23 */ /* 0x100fe2000801082b */
[--C-:B------:R-:W-:Y:S01]  /*f390*/  FFMA.FTZ R30, R30, UR45, -R43.reuse ;  /* 0x0000002d1e1e7c23 */ /* 0x100fe2000801082b */
[----:B------:R-:W-:Y:S01]  /*f3a0*/  FMNMX.FTZ R9, R13, R9, !PT ;  /* 0x000000090d097209 */ /* 0x000fe20007810000 */
[--C-:B------:R-:W-:Y:S01]  /*f3b0*/  FFMA.FTZ R34, R34, UR45, -R43.reuse ;  /* 0x0000002d22227c23 */ /* 0x100fe2000801082b */
[--C-:B------:R-:W-:Y:S01]  /*f3c0*/  FFMA.FTZ R67, R40, UR45, -R43.reuse ;  /* 0x0000002d28437c23 */ /* 0x100fe2000801082b */
[----:B------:R-:W3:Y:S01]  /*f3d0*/  MUFU.TANH R56, R56 ;  /* 0x0000003800387308 */ /* 0x000ee20000002400 */
[----:B----4-:R-:W-:Y:S01]  /*f3e0*/  FMNMX.FTZ R9, R33, R9, !PT ;  /* 0x0000000921097209 */ /* 0x010fe20007810000 */
[--C-:B------:R-:W-:Y:S01]  /*f3f0*/  FFMA.FTZ R44, R44, UR45, -R43.reuse ;  /* 0x0000002d2c2c7c23 */ /* 0x100fe2000801082b */
[--C-:B------:R-:W-:Y:S01]  /*f400*/  FFMA.FTZ R62, R144, UR45, -R43.reuse ;  /* 0x0000002d903e7c23 */ /* 0x100fe2000801082b */
[--C-:B------:R-:W-:Y:S01]  /*f410*/  FFMA.FTZ R63, R146, UR45, -R43.reuse ;  /* 0x0000002d923f7c23 */ /* 0x100fe2000801082b */
[----:B------:R-:W-:Y:S01]  /*f420*/  FMNMX.FTZ R9, R64, R9, !PT ;  /* 0x0000000940097209 */ /* 0x000fe20007810000 */
[--C-:B------:R-:W-:Y:S01]  /*f430*/  FFMA.FTZ R58, R145, UR45, -R43.reuse ;  /* 0x0000002d913a7c23 */ /* 0x100fe2000801082b */
[--C-:B------:R-:W-:Y:S01]  /*f440*/  FFMA.FTZ R59, R147, UR45, -R43.reuse ;  /* 0x0000002d933b7c23 */ /* 0x100fe2000801082b */
[----:B------:R-:W4:Y:S01]  /*f450*/  MUFU.TANH R53, R53 ;  /* 0x0000003500357308 */ /* 0x000f220000002400 */
[----:B------:R-:W-:Y:S01]  /*f460*/  FMNMX.FTZ R9, R35, R9, !PT ;  /* 0x0000000923097209 */ /* 0x000fe20007810000 */
[--C-:B------:R-:W-:Y:S01]  /*f470*/  FFMA.FTZ R54, R148, UR45, -R43.reuse ;  /* 0x0000002d94367c23 */ /* 0x100fe2000801082b */
[--C-:B------:R-:W-:Y:S01]  /*f480*/  FFMA.FTZ R50, R149, UR45, -R43.reuse ;  /* 0x0000002d95327c23 */ /* 0x100fe2000801082b */
[--C-:B------:R-:W-:Y:S01]  /*f490*/  FFMA.FTZ R40, R150, UR45, -R43.reuse ;  /* 0x0000002d96287c23 */ /* 0x100fe2000801082b */
[----:B-1----:R-:W-:Y:S01]  /*f4a0*/  FMNMX.FTZ R9, R61, R9, !PT ;  /* 0x000000093d097209 */ /* 0x002fe20007810000 */
[--C-:B------:R-:W-:Y:S01]  /*f4b0*/  FFMA.FTZ R21, R81, UR45, -R43.reuse ;  /* 0x0000002d51157c23 */ /* 0x100fe2000801082b */
[----:B------:R-:W-:Y:S01]  /*f4c0*/  FFMA.FTZ R84, R84, UR45, -R43 ;  /* 0x0000002d54547c23 */ /* 0x000fe2000801082b */
[----:B------:R-:W1:Y:S01]  /*f4d0*/  MUFU.TANH R52, R52 ;  /* 0x0000003400347308 */ /* 0x000e620000002400 */
[----:B--2---:R-:W-:-:S04]  /*f4e0*/  FMNMX.FTZ R9, R60, R9, !PT ;  /* 0x000000093c097209 */ /* 0x004fc80007810000 */
[----:B0-----:R-:W-:-:S03]  /*f4f0*/  FMNMX.FTZ R9, R57, R9, !PT ;  /* 0x0000000939097209 */ /* 0x001fc60007810000 */
[----:B------:R-:W0:Y:S01]  /*f500*/  MUFU.TANH R48, R48 ;  /* 0x0000003000307308 */ /* 0x000e220000002400 */
[----:B---3--:R-:W-:-:S04]  /*f510*/  FMNMX.FTZ R9, R56, R9, !PT ;  /* 0x0000000938097209 */ /* 0x008fc80007810000 */
[----:B----4-:R-:W-:-:S03]  /*f520*/  FMNMX.FTZ R9, R53, R9, !PT ;  /* 0x0000000935097209 */ /* 0x010fc60007810000 */
        /* <DEDUP_REMOVED lines=18> */
[----:B------:R2:W-:Y:S01]  /*f650*/  MUFU.EX2 R36, R25 ;  /* 0x0000001900247308 */ /* 0x0005e20000000800 */
[----:B-1----:R-:W-:-:S07]  /*f660*/  FMNMX.FTZ R9, R10, R9, !PT ;  /* 0x000000090a097209 */ /* 0x002fce0007810000 */
[----:B------:R-:W-:Y:S01]  /*f670*/  MUFU.EX2 R65, R45 ;  /* 0x0000002d00417308 */ /* 0x000fe20000000800 */
[----:B0-----:R-:W-:-:S05]  /*f680*/  FMNMX.FTZ R9, R11, R9, !PT ;  /* 0x000000090b097209 */ /* 0x001fca0007810000 */
[----:B------:R-:W0:Y:S02]  /*f690*/  SHFL.BFLY PT, R38, R9, 0x2, 0x1f ;  /* 0x0c401f0009267f89 */ /* 0x000e2400000e0000 */
[----:B------:R1:W-:Y:S08]  /*f6a0*/  MUFU.EX2 R45, R76 ;  /* 0x0000004c002d7308 */ /* 0x0003f00000000800 */
[----:B------:R-:W-:Y:S08]  /*f6b0*/  MUFU.EX2 R79, R79 ;  /* 0x0000004f004f7308 */ /* 0x000ff00000000800 */
[----:B------:R-:W-:Y:S01]  /*f6c0*/  MUFU.EX2 R26, R42 ;  /* 0x0000002a001a7308 */ /* 0x000fe20000000800 */
[----:B0-----:R-:W-:-:S07]  /*f6d0*/  FMNMX.FTZ R9, R9, R38, !PT ;  /* 0x0000002609097209 */ /* 0x001fce0007810000 */
[----:B------:R-:W-:Y:S01]  /*f6e0*/  MUFU.EX2 R77, R46 ;  /* 0x0000002e004d7308 */ /* 0x000fe20000000800 */
[----:B------:R-:W0:Y:S07]  /*f6f0*/  SHFL.BFLY PT, R38, R9, 0x1, 0x1f ;  /* 0x0c201f0009267f89 */ /* 0x000e2e00000e0000 */
[----:B------:R-:W-:Y:S08]  /*f700*/  MUFU.EX2 R69, R32 ;  /* 0x0000002000457308 */ /* 0x000ff00000000800 */
[----:B------:R3:W-:Y:S08]  /*f710*/  MUFU.EX2 R32, R37 ;  /* 0x0000002500207308 */ /* 0x0007f00000000800 */
[----:B------:R-:W-:Y:S01]  /*f720*/  MUFU.EX2 R75, R75 ;  /* 0x0000004b004b7308 */ /* 0x000fe20000000800 */
[----:B0-----:R-:W-:-:S05]  /*f730*/  FMNMX.FTZ R9, R9, R38, !PT ;  /* 0x0000002609097209 */ /* 0x001fca0007810000 */
[C---:B------:R-:W-:Y:S01]  /*f740*/  FADD.FTZ R38, -R9.reuse, R8 ;  /* 0x0000000809267221 */ /* 0x040fe20000010100 */
[----:B------:R-:W-:Y:S01]  /*f750*/  FMUL.FTZ R80, R9, UR45 ;  /* 0x0000002d09507c20 */ /* 0x000fe20008410000 */
[----:B------:R-:W-:Y:S01]  /*f760*/  FMUL.FTZ R8, R7, UR45 ;  /* 0x0000002d07087c20 */ /* 0x000fe20008410000 */
[----:B------:R-:W-:Y:S01]  /*f770*/  MUFU.EX2 R73, R28 ;  /* 0x0000001c00497308 */ /* 0x000fe20000000800 */
[----:B------:R-:W-:Y:S01]  /*f780*/  FMUL.FTZ R7, R38, UR45 ;  /* 0x0000002d26077c20 */ /* 0x000fe20008410000 */
[--C-:B------:R-:W-:Y:S01]  /*f790*/  FFMA.FTZ R78, R78, UR45, -R80.reuse ;  /* 0x0000002d4e4e7c23 */ /* 0x100fe20008010850 */
[--C-:B------:R-:W-:Y:S01]  /*f7a0*/  FFMA.FTZ R38, R12, UR45, -R43.reuse ;  /* 0x0000002d0c267c23 */ /* 0x100fe2000801082b */
[--C-:B--2---:R-:W-:Y:S01]  /*f7b0*/  FFMA.FTZ R25, R87, UR45, -R80.reuse ;  /* 0x0000002d57197c23 */ /* 0x104fe20008010850 */
[--C-:B-1----:R-:W-:Y:S01]  /*f7c0*/  FFMA.FTZ R76, R86, UR45, -R80.reuse ;  /* 0x0000002d564c7c23 */ /* 0x102fe20008010850 */
[--C-:B------:R-:W-:Y:S01]  /*f7d0*/  FFMA.FTZ R74, R74, UR45, -R80.reuse ;  /* 0x0000002d4a4a7c23 */ /* 0x100fe20008010850 */
[--C-:B---3--:R-:W-:Y:S01]  /*f7e0*/  FFMA.FTZ R37, R70, UR45, -R80.reuse ;  /* 0x0000002d46257c23 */ /* 0x108fe20008010850 */
        /* <DEDUP_REMOVED lines=25> */
[--C-:B------:R-:W-:Y:S01]  /*f980*/  FFMA.FTZ R14, R82, UR45, -R80.reuse ;  /* 0x0000002d520e7c23 */ /* 0x100fe20008010850 */
[--C-:B------:R-:W-:Y:S01]  /*f990*/  FFMA.FTZ R15, R15, UR45, -R80.reuse ;  /* 0x0000002d0f0f7c23 */ /* 0x100fe20008010850 */
[--C-:B------:R-:W-:Y:S01]  /*f9a0*/  FFMA.FTZ R10, R10, UR45, -R80.reuse ;  /* 0x0000002d0a0a7c23 */ /* 0x100fe20008010850 */
[----:B------:R-:W-:-:S04]  /*f9b0*/  FFMA.FTZ R11, R11, UR45, -R80 ;  /* 0x0000002d0b0b7c23 */ /* 0x000fc80008010850 */
[----:B------:R-:W2:Y:S01]  /*f9c0*/  MUFU.EX2 R25, R25 ;  /* 0x0000001900197308 */ /* 0x000ea20000000800 */
[----:B0-----:R-:W-:-:S04]  /*f9d0*/  FFMA.FTZ R3, R8, R3, R24 ;  /* 0x0000000308037223 */ /* 0x001fc80000010018 */
[----:B------:R-:W-:-:S03]  /*f9e0*/  FADD.FTZ R3, R79, R3 ;  /* 0x000000034f037221 */ /* 0x000fc60000010000 */
[----:B------:R0:W3:Y:S01]  /*f9f0*/  MUFU.EX2 R38, R27 ;  /* 0x0000001b00267308 */ /* 0x0000e20000000800 */
[----:B-1----:R-:W-:Y:S01]  /*fa00*/  FFMA.FTZ R4, R7, R4, R78 ;  /* 0x0000000407047223 */ /* 0x002fe2000001004e */
[----:B------:R-:W-:-:S04]  /*fa10*/  FADD.FTZ R3, R26, R3 ;  /* 0x000000031a037221 */ /* 0x000fc80000010000 */
[----:B------:R-:W-:Y:S02]  /*fa20*/  FADD.FTZ R3, R77, R3 ;  /* 0x000000034d037221 */ /* 0x000fe40000010000 */
[----:B------:R-:W1:Y:S01]  /*fa30*/  MUFU.EX2 R76, R76 ;  /* 0x0000004c004c7308 */ /* 0x000e620000000800 */
[----:B0-----:R-:W-:Y:S01]  /*fa40*/  FFMA.FTZ R27, R83, UR45, -R80 ;  /* 0x0000002d531b7c23 */ /* 0x001fe20008010850 */
[----:B--2---:R-:W-:Y:S01]  /*fa50*/  FADD.FTZ R4, R25, R4 ;  /* 0x0000000419047221 */ /* 0x004fe20000010000 */
[----:B------:R-:W-:-:S04]  /*fa60*/  FADD.FTZ R3, R36, R3 ;  /* 0x0000000324037221 */ /* 0x000fc80000010000 */
[----:B------:R-:W-:Y:S01]  /*fa70*/  FADD.FTZ R3, R75, R3 ;  /* 0x000000034b037221 */ /* 0x000fe20000010000 */
[----:B------:R-:W0:Y:S03]  /*fa80*/  MUFU.EX2 R27, R27 ;  /* 0x0000001b001b7308 */ /* 0x000e260000000800 */
[----:B---3--:R-:W-:-:S04]  /*fa90*/  FADD.FTZ R3, R38, R3 ;  /* 0x0000000326037221 */ /* 0x008fc80000010000 */
[----:B------:R-:W-:Y:S01]  /*faa0*/  FADD.FTZ R3, R73, R3 ;  /* 0x0000000349037221 */ /* 0x000fe20000010000 */
        /* <DEDUP_REMOVED lines=20> */
[----:B------:R1:W-:Y:S01]  /*fbf0*/  MUFU.EX2 R42, R66 ;  /* 0x00000042002a7308 */ /* 0x0003e20000000800 */
[----:B0-----:R-:W-:-:S04]  /*fc00*/  FADD.FTZ R3, R30, R3 ;  /* 0x000000031e037221 */ /* 0x001fc80000010000 */
[----:B------:R-:W-:-:S03]  /*fc10*/  FADD.FTZ R3, R69, R3 ;  /* 0x0000000345037221 */ /* 0x000fc60000010000 */
[----:B------:R-:W0:Y:S01]  /*fc20*/  MUFU.EX2 R31, R31 ;  /* 0x0000001f001f7308 */ /* 0x000e220000000800 */
[----:B-1----:R-:W-:Y:S01]  /*fc30*/  FFMA.FTZ R66, R13, UR45, -R80 ;  /* 0x0000002d0d427c23 */ /* 0x002fe20008010850 */
[----:B--2---:R-:W-:Y:S01]  /*fc40*/  FADD.FTZ R4, R68, R4 ;  /* 0x0000000444047221 */ /* 0x004fe20000010000 */
[----:B------:R-:W-:-:S05]  /*fc50*/  FADD.FTZ R3, R32, R3 ;  /* 0x0000000320037221 */ /* 0x000fca0000010000 */
[----:B------:R-:W1:Y:S08]  /*fc60*/  MUFU.EX2 R66, R66 ;  /* 0x0000004200427308 */ /* 0x000e700000000800 */
[----:B------:R-:W2:Y:S01]  /*fc70*/  MUFU.EX2 R67, R67 ;  /* 0x0000004300437308 */ /* 0x000ea20000000800 */
[----:B0-----:R-:W-:-:S07]  /*fc80*/  FADD.FTZ R4, R31, R4 ;  /* 0x000000041f047221 */ /* 0x001fce0000010000 */
[----:B------:R-:W0:Y:S01]  /*fc90*/  MUFU.EX2 R33, R33 ;  /* 0x0000002100217308 */ /* 0x000e220000000800 */
[----:B-1----:R-:W-:-:S07]  /*fca0*/  FADD.FTZ R4, R66, R4 ;  /* 0x0000000442047221 */ /* 0x002fce0000010000 */
[----:B------:R1:W3:Y:S01]  /*fcb0*/  MUFU.EX2 R34, R44 ;  /* 0x0000002c00227308 */ /* 0x0002e20000000800 */
[----:B--2---:R-:W-:-:S07]  /*fcc0*/  FADD.FTZ R3, R67, R3 ;  /* 0x0000000343037221 */ /* 0x004fce0000010000 */
[----:B------:R-:W2:Y:S01]  /*fcd0*/  MUFU.EX2 R64, R64 ;  /* 0x0000004000407308 */ /* 0x000ea20000000800 */
[----:B0-----:R-:W-:Y:S01]  /*fce0*/  FADD.FTZ R4, R33, R4 ;  /* 0x0000000421047221 */ /* 0x001fe20000010000 */
[----:B-1----:R-:W-:-:S06]  /*fcf0*/  FFMA.FTZ R44, R152, UR45, -R80 ;  /* 0x0000002d982c7c23 */ /* 0x002fcc0008010850 */
[----:B------:R-:W0:Y:S01]  /*fd00*/  MUFU.EX2 R35, R35 ;  /* 0x0000002300237308 */ /* 0x000e220000000800 */
[----:B---3--:R-:W-:-:S04]  /*fd10*/  FADD.FTZ R3, R34, R3 ;  /* 0x0000000322037221 */ /* 0x008fc80000010000 */
[----:B------:R-:W-:-:S03]  /*fd20*/  FADD.FTZ R3, R65, R3 ;  /* 0x0000000341037221 */ /* 0x000fc60000010000 */
        /* <DEDUP_REMOVED lines=41> */
[----:B-1----:R-:W-:-:S04]  /*ffc0*/  FADD.FTZ R3, R47, R3 ;  /* 0x000000032f037221 */ /* 0x002fc80000010000 */
[----:B------:R-:W-:-:S03]  /*ffd0*/  FADD.FTZ R3, R45, R3 ;  /* 0x000000032d037221 */ /* 0x000fc60000010000 */
        /* <DEDUP_REMOVED lines=23> */
.L_x_10521:
[----:B------:R-:W2:Y:S04]  /*10150*/  LDL R84, [R1+0x60] ;  /* 0x0000600001547983 */ /* 0x000ea80000100800 */
[----:B------:R-:W3:Y:S04]  /*10160*/  LDL R85, [R1+0x80] ;  /* 0x0000800001557983 */ /* 0x000ee80000100800 */
[----:B------:R-:W4:Y:S04]  /*10170*/  LDL R82, [R1+0x68] ;  /* 0x0000680001527983 */ /* 0x000f280000100800 */
[----:B------:R-:W5:Y:S04]  /*10180*/  LDL R81, [R1+0x64] ;  /* 0x0000640001517983 */ /* 0x000f680000100800 */
[----:B------:R-:W5:Y:S01]  /*10190*/  LDL R83, [R1+0x84] ;  /* 0x0000840001537983 */ /* 0x000f620000100800 */
[----:B------:R-:W-:Y:S01]  /*101a0*/  LEA R5, R5, R2, 0x3 ;  /* 0x0000000205057211 */ /* 0x000fe200078e18ff */
[----:B------:R-:W-:-:S04]  /*101b0*/  IMAD.U32 R80, RZ, RZ, UR38 ;  /* 0x00000026ff507e24 */ /* 0x000fc8000f8e00ff */
[----:B------:R-:W-:Y:S01]  /*101c0*/  VIADD R5, R5, 0x2d860 ;  /* 0x0002d86005057836 */ /* 0x000fe20000000000 */
[----:B------:R-:W-:Y:S02]  /*101d0*/  F2FP.F16.F32.PACK_AB R24, R79, R24 ;  /* 0x000000184f18723e */ /* 0x000fe400000000ff */
[----:B------:R-:W-:Y:S02]  /*101e0*/  F2FP.F16.F32.PACK_AB R25, R25, R78 ;  /* 0x0000004e1919723e */ /* 0x000fe400000000ff */
[----:B------:R-:W-:Y:S02]  /*101f0*/  PRMT R5, R80, 0x654, R5 ;  /* 0x0000065450057816 */ /* 0x000fe40000000005 */
[----:B------:R-:W-:Y:S02]  /*10200*/  F2FP.F16.F32.PACK_AB R26, R77, R26 ;  /* 0x0000001a4d1a723e */ /* 0x000fe400000000ff */
[----:B------:R-:W-:Y:S01]  /*10210*/  F2FP.F16.F32.PACK_AB R27, R27, R76 ;  /* 0x0000004c1b1b723e */ /* 0x000fe200000000ff */
        /* <DEDUP_REMOVED lines=17> */
[----:B------:R-:W-:Y:S01]  /*10330*/  ISETP.GT.AND P1, PT, R0, RZ, PT ;  /* 0x000000ff0000720c */ /* 0x000fe20003f24270 */
        /* <DEDUP_REMOVED lines=51> */
[----:B0-----:R-:W-:Y:S01]  /*10670*/  IMAD.MOV.U32 R5, RZ, RZ, R141 ;  /* 0x000000ffff057224 */ /* 0x001fe200078e008d */
[----:B--2---:R0:W-:Y:S04]  /*10680*/  STSM.16.M88.4 [R84+0x21800], R24 ;  /* 0x0218001854007844 */ /* 0x0041e80000000200 */
[----:B---3--:R1:W-:Y:S04]  /*10690*/  STSM.16.M88.4 [R85], R36 ;  /* 0x0000002455007844 */ /* 0x0083e80000000200 */
[----:B----4-:R2:W-:Y:S04]  /*106a0*/  STSM.16.M88.4 [R82], R28 ;  /* 0x0000001c52007844 */ /* 0x0105e80000000200 */
[----:B-----5:R3:W-:Y:S01]  /*106b0*/  STSM.16.M88.4 [R81], R32 ;  /* 0x0000002051007844 */ /* 0x0207e20000000200 */
[----:B0-----:R-:W-:-:S02]  /*106c0*/  F2FP.F16.F32.PACK_AB R24, R63, R62 ;  /* 0x0000003e3f18723e */ /* 0x001fc400000000ff */
[----:B------:R-:W-:Y:S02]  /*106d0*/  F2FP.F16.F32.PACK_AB R25, R60, R61 ;  /* 0x0000003d3c19723e */ /* 0x000fe400000000ff */
[----:B------:R-:W-:Y:S02]  /*106e0*/  F2FP.F16.F32.PACK_AB R26, R59, R58 ;  /* 0x0000003a3b1a723e */ /* 0x000fe400000000ff */
[----:B------:R-:W-:Y:S02]  /*106f0*/  F2FP.F16.F32.PACK_AB R27, R56, R57 ;  /* 0x00000039381b723e */ /* 0x000fe400000000ff */
[----:B-1----:R-:W-:Y:S02]  /*10700*/  F2FP.F16.F32.PACK_AB R36, R55, R54 ;  /* 0x000000363724723e */ /* 0x002fe400000000ff */
[----:B------:R-:W-:Y:S02]  /*10710*/  F2FP.F16.F32.PACK_AB R37, R52, R53 ;  /* 0x000000353425723e */ /* 0x000fe400000000ff */
[----:B------:R-:W-:-:S02]  /*10720*/  F2FP.F16.F32.PACK_AB R38, R51, R50 ;  /* 0x000000323326723e */ /* 0x000fc400000000ff */
[----:B------:R-:W-:Y:S02]  /*10730*/  F2FP.F16.F32.PACK_AB R39, R49, R48 ;  /* 0x000000303127723e */ /* 0x000fe400000000ff */
[----:B--2---:R-:W-:Y:S02]  /*10740*/  F2FP.F16.F32.PACK_AB R28, R21, R20 ;  /* 0x00000014151c723e */ /* 0x004fe400000000ff */
[----:B------:R-:W-:Y:S02]  /*10750*/  F2FP.F16.F32.PACK_AB R29, R15, R14 ;  /* 0x0000000e0f1d723e */ /* 0x000fe400000000ff */
[----:B------:R-:W-:Y:S02]  /*10760*/  F2FP.F16.F32.PACK_AB R30, R12, R13 ;  /* 0x0000000d0c1e723e */ /* 0x000fe400000000ff */
[----:B------:R-:W-:Y:S01]  /*10770*/  F2FP.F16.F32.PACK_AB R31, R11, R10 ;  /* 0x0000000a0b1f723e */ /* 0x000fe200000000ff */
[----:B------:R3:W-:Y:S04]  /*10780*/  STSM.16.M88.4 [R84+0x27800], R24 ;  /* 0x0278001854007844 */ /* 0x0007e80000000200 */
[----:B------:R3:W-:Y:S04]  /*10790*/  STSM.16.M88.4 [R83], R36 ;  /* 0x0000002453007844 */ /* 0x0007e80000000200 */
[----:B------:R3:W-:Y:S04]  /*107a0*/  STSM.16.M88.4 [R82+0x6000], R40 ;  /* 0x0060002852007844 */ /* 0x0007e80000000200 */
[----:B------:R3:W-:Y:S01]  /*107b0*/  STSM.16.M88.4 [R81+0x6000], R28 ;  /* 0x0060001c51007844 */ /* 0x0007e20000000200 */
[----:B------:R-:W-:Y:S01]  /*107c0*/  @!PT LDS RZ, [RZ] ;  /* 0x00000000fffff984 */ /* 0x000fe20000000800 */
[----:B------:R-:W-:Y:S01]  /*107d0*/  @!PT LDS RZ, [RZ] ;  /* 0x00000000fffff984 */ /* 0x000fe20000000800 */
[----:B------:R-:W-:Y:S01]  /*107e0*/  @!PT LDS RZ, [RZ] ;  /* 0x00000000fffff984 */ /* 0x000fe20000000800 */
[----:B------:R-:W-:Y:S01]  /*107f0*/  @!PT LDS RZ, [RZ] ;  /* 0x00000000fffff984 */ /* 0x000fe20000000800 */
[----:B------:R0:W-:Y:S06]  /*10800*/  MEMBAR.ALL.CTA ;  /* 0x0000000000007992 */ /* 0x0001ec0000008000 */
[----:B0-----:R-:W0:Y:S01]  /*10810*/  FENCE.VIEW.ASYNC.S ;  /* 0x00000000000073c6 */ /* 0x001e220000000000 */
[----:B------:R-:W-:Y:S01]  /*10820*/  IMAD.MOV.U32 R10, RZ, RZ, R157 ;  /* 0x000000ffff0a7224 */ /* 0x000fe200078e009d */
[----:B0-----:R-:W-:Y:S01]  /*10830*/  NOP ;  /* 0x0000000000007918 */ /* 0x001fe20000000000 */
[----:B------:R-:W-:Y:S05]  /*10840*/  @P1 BRA `(.L_x_10522) ;  /* 0xffffffd000b01947 */ /* 0x000fea000383ffff */
.L_x_10510:
[----:B------:R-:W-:Y:S05]  /*10850*/  WARPSYNC.ALL ;  /* 0x0000000000007948 */ /* 0x000fea0003800000 */
[----:B------:R-:W-:Y:S06]  /*10860*/  BAR.ARV 0x8, 0x200 ;  /* 0x0208000000007b1d */ /* 0x000fec0000002000 */
[----:B------:R-:W-:Y:S05]  /*10870*/  @!P0 BRA `(.L_x_10523) ;  /* 0x0000000000048947 */ /* 0x000fea0003800000 */
[----:B------:R-:W-:Y:S01]  /*10880*/  BPT.TRAP 0x1 ;  /* 0x000000040000795c */ /* 0x000fe20000300000 */
.L_x_10523:
[----:B------:R-:W-:Y:S02]  /*10890*/  LEA R5, R141, R2, 0x3 ;  /* 0x000000028d057211 */ /* 0x000fe400078e18ff */
[----:B------:R-:W-:-:S04]  /*108a0*/  SHF.L.U32 R0, R157, 0x1f, RZ ;  /* 0x0000001f9d007819 */ /* 0x000fc800000006ff */
[----:B------:R0:W1:Y:S01]  /*108b0*/  SYNCS.PHASECHK.TRANS64.TRYWAIT P1, [R5+URZ+0x2d850], R0 ;  /* 0x02d85000050075a7 */ /* 0x000062000802017f */
[----:B------:R-:W-:Y:S05]  /*108c0*/  @!P0 BRA `(.L_x_10524) ;  /* 0x0000000000048947 */ /* 0x000fea0003800000 */
[----:B------:R-:W-:Y:S01]  /*108d0*/  BPT.TRAP 0x1 ;  /* 0x000000040000795c */ /* 0x000fe20000300000 */
.L_x_10524:
[----:B------:R-:W2:Y:S01]  /*108e0*/  LDL.LU R7, [R1+0x74] ;  /* 0x0000740001077983 */ /* 0x000ea20000300800 */
[----:B------:R-:W-:Y:S02]  /*108f0*/  VIADD R2, R2, 0x400 ;  /* 0x0000040002027836 */ /* 0x000fe40000000000 */
[----:B------:R-:W-:-:S03]  /*10900*/  IMAD.MOV.U32 R11, RZ, RZ, 0x40000040 ;  /* 0x40000040ff0b7424 */ /* 0x000fc600078e00ff */
[----:B------:R-:W-:-:S04]  /*10910*/  SHF.R.U32.HI R2, RZ, 0x4, R2 ;  /* 0x00000004ff027819 */ /* 0x000fc80000011602 */
[----:B------:R-:W-:-:S04]  /*10920*/  LOP3.LUT R2, R2, 0x3fff, RZ, 0xc0, !PT ;  /* 0x00003fff02027812 */ /* 0x000fc800078ec0ff */
[----:B------:R-:W-:Y:S02]  /*10930*/  LOP3.LUT R2, R2, 0x2000000, RZ, 0xfc, !PT ;  /* 0x0200000002027812 */ /* 0x000fe400078efcff */
[----:B--2---:R-:W-:Y:S01]  /*10940*/  LOP3.LUT R10, R7, 0x10000, RZ, 0xfc, !PT ;  /* 0x00010000070a7812 */ /* 0x004fe200078efcff */
[----:B-1----:R-:W-:Y:S06]  /*10950*/  @P1 BRA `(.L_x_10525) ;  /* 0x0000000000081947 */ /* 0x002fec0003800000 */
[----:B------:R-:W1:Y:S02]  /*10960*/  SYNCS.PHASECHK.TRANS64.TRYWAIT P1, [R5+URZ+0x2d850], R0 ;  /* 0x02d85000050075a7 */ /* 0x000e64000802017f */
[----:B-1----:R-:W-:Y:S05]  /*10970*/  @!P1 BRA `(.L_x_10526) ;  /* 0x0000009c002c9947 */ /* 0x002fea0003800000 */
.L_x_10525:
[----:B------:R-:W-:Y:S01]  /*10980*/  IMAD R12, R141, 0x600, R2 ;  /* 0x000006008d0c7824 */ /* 0x000fe200078e0202 */
[----:B------:R-:W-:Y:S05]  /*10990*/  WARPSYNC.ALL ;  /* 0x0000000000007948 */ /* 0x000fea0003800000 */
[----:B------:R-:W-:Y:S01]  /*109a0*/  IMAD.MOV.U32 R13, RZ, RZ, -0x7fffffe0 ;  /* 0x80000020ff0d7424 */ /* 0x000fe200078e00ff */
[----:B------:R-:W-:Y:S01]  /*109b0*/  R2UR UR4, R10 ;  /* 0x000000000a0472ca */ /* 0x000fe200000e0000 */
[----:B------:R-:W-:Y:S01]  /*109c0*/  WARPGROUP.ARRIVE ;  /* 0x00000000000079c5 */ /* 0x000fe20000000000 */
[----:B------:R-:W-:Y:S01]  /*109d0*/  R2UR UR5, R11 ;  /* 0x000000000b0572ca */ /* 0x000fe200000e0000 */
[C---:B------:R-:W-:Y:S01]  /*109e0*/  VIADD R20, R12.reuse, 0x40 ;  /* 0x000000400c147836 */ /* 0x040fe20000000000 */
[----:B------:R-:W-:Y:S01]  /*109f0*/  R2UR UR6, R12 ;  /* 0x000000000c0672ca */ /* 0x000fe200000e0000 */
[----:B------:R-:W-:Y:S01]  /*10a00*/  IMAD.MOV.U32 R15, RZ, RZ, 0x40000040 ;  /* 0x40000040ff0f7424 */ /* 0x000fe200078e00ff */
[----:B------:R-:W-:Y:S01]  /*10a10*/  R2UR UR7, R13 ;  /* 0x000000000d0772ca */ /* 0x000fe200000e0000 */
[----:B------:R-:W-:Y:S01]  /*10a20*/  IMAD.MOV.U32 R21, RZ, RZ, -0x7fffffe0 ;  /* 0x80000020ff157424 */ /* 0x000fe200078e00ff */
[----:B------:R-:W-:Y:S01]  /*10a30*/  IADD3 R14, R10, 0x2, RZ ;  /* 0x000000020a0e7810 */ /* 0x000fe20007ffe0ff */
[----:B------:R-:W-:Y:S01]  /*10a40*/  IMAD.MOV.U32 R11, RZ, RZ, 0x40000040 ;  /* 0x40000040ff0b7424 */ /* 0x000fe200078e00ff */
[----:B01----:R-:W0:Y:S01]  /*10a50*/  SHFL.BFLY PT, R0, R3, 0x2, 0x1f ;  /* 0x0c401f0003007f89 */ /* 0x003e2200000e0000 */
[----:B------:R-:W-:Y:S01]  /*10a60*/  IMAD.MOV.U32 R13, RZ, RZ, -0x7fffffe0 ;  /* 0x80000020ff0d7424 */ /* 0x000fe200078e00ff */
[----:B---3--:R-:W-:Y:S01]  /*10a70*/  MOV R41, RZ ;  /* 0x000000ff00297202 */ /* 0x008fe20000000f00 */
[----:B------:R-:W-:Y:S01]  /*10a80*/  IMAD.MOV.U32 R2, RZ, RZ, RZ ;  /* 0x000000ffff027224 */ /* 0x000fe200078e00ff */
[----:B------:R-:W1:Y:S05]  /*10a90*/  SHFL.BFLY PT, R7, R4, 0x2, 0x1f ;  /* 0x0c401f0004077f89 */ /* 0x000e6a00000e0000 */
[----:B------:R-:W-:Y:S01]  /*10aa0*/  HGMMA.64x96x16.F32 R88, gdesc[UR4].tnspB, R88, gsb0 ;  /* 0x41600000045879f0 */ /* 0x000fe20008000858 */
[----:B------:R-:W-:-:S02]  /*10ab0*/  R2UR UR4, R14 ;  /* 0x000000000e0472ca */ /* 0x000fc400000e0000 */
[----:B------:R-:W-:Y:S01]  /*10ac0*/  R2UR UR5, R15 ;  /* 0x000000000f0572ca */ /* 0x000fe200000e0000 */
[----:B------:R-:W-:Y:S01]  /*10ad0*/  IMAD.MOV.U32 R15, RZ, RZ, 0x40000040 ;  /* 0x40000040ff0f7424 */ /* 0x000fe200078e00ff */
[----:B------:R-:W-:Y:S01]  /*10ae0*/  R2UR UR6, R20 ;  /* 0x00000000140672ca */ /* 0x000fe200000e0000 */
[----:B------:R-:W-:Y:S01]  /*10af0*/  VIADD R20, R12, 0x80 ;  /* 0x000000800c147836 */ /* 0x000fe20000000000 */
[----:B------:R-:W-:Y:S01]  /*10b00*/  R2UR UR7, R21 ;  /* 0x00000000150772ca */ /* 0x000fe200000e0000 */
[----:B------:R-:W-:Y:S01]  /*10b10*/  IMAD.MOV.U32 R21, RZ, RZ, -0x7fffffe0 ;  /* 0x80000020ff157424 */ /* 0x000fe200078e00ff */
[----:B------:R-:W-:Y:S01]  /*10b20*/  IADD3 R14, R10, 0x4, RZ ;  /* 0x000000040a0e7810 */ /* 0x000fe20007ffe0ff */
[----:B0-----:R-:W-:Y:S01]  /*10b30*/  FADD.FTZ R0, R0, R3 ;  /* 0x0000000300007221 */ /* 0x001fe20000010000 */
[----:B------:R-:W-:Y:S02]  /*10b40*/  IMAD.MOV.U32 R3, RZ, RZ, -0x800000 ;  /* 0xff800000ff037424 */ /* 0x000fe400078e00ff */
[----:B-1----:R-:W-:-:S02]  /*10b50*/  FADD.FTZ R8, R7, R4 ;  /* 0x0000000407087221 */ /* 0x002fc40000010000 */
[----:B------:R-:W0:Y:S01]  /*10b60*/  SHFL.BFLY PT, R7, R0, 0x1, 0x1f ;  /* 0x0c201f0000077f89 */ /* 0x000e2200000e0000 */
[----:B------:R-:W-:Y:S02]  /*10b70*/  WARPGROUP.DEPBAR.LE gsb0, 0x0 ;  /* 0x00008000000079c5 */ /* 0x000fe40000010000 */
[----:B------:R-:W-:-:S06]  /*10b80*/  WARPGROUP.ARRIVE ;  /* 0x00000000000079c5 */ /* 0x000fcc0000000000 */
[----:B------:R-:W-:Y:S01]  /*10b90*/  HGMMA.64x96x16.F32 R88, gdesc[UR4].tnspB, R88, gsb0 ;  /* 0x41600000045879f0 */ /* 0x000fe20008000858 */
[----:B------:R-:W-:Y:S02]  /*10ba0*/  R2UR UR4, R14 ;  /* 0x000000000e0472ca */ /* 0x000fe400000e0000 */
[----:B------:R-:W-:Y:S01]  /*10bb0*/  R2UR UR5, R15 ;  /* 0x000000000f0572ca */ /* 0x000fe200000e0000 */
[----:B------:R-:W-:Y:S01]  /*10bc0*/  IMAD.MOV.U32 R15, RZ, RZ, 0x40000040 ;  /* 0x40000040ff0f7424 */ /* 0x000fe200078e00ff */
[----:B------:R-:W-:Y:S01]  /*10bd0*/  R2UR UR6, R20 ;  /* 0x00000000140672ca */ /* 0x000fe200000e0000 */
[----:B------:R-:W-:Y:S01]  /*10be0*/  VIADD R20, R12, 0xc0 ;  /* 0x000000c00c147836 */ /* 0x000fe20000000000 */
[----:B------:R-:W-:Y:S01]  /*10bf0*/  R2UR UR7, R21 ;  /* 0x00000000150772ca */ /* 0x000fe200000e0000 */
[----:B------:R-:W-:Y:S01]  /*10c00*/  IMAD.MOV.U32 R21, RZ, RZ, -0x7fffffe0 ;  /* 0x80000020ff157424 */ /* 0x000fe200078e00ff */
[----:B------:R-:W-:Y:S01]  /*10c10*/  IADD3 R14, R10, 0x6, RZ ;  /* 0x000000060a0e7810 */ /* 0x000fe20007ffe0ff */
[----:B------:R-:W-:-:S02]  /*10c20*/  WARPGROUP.DEPBAR.LE gsb0, 0x0 ;  /* 0x00008000000079c5 */ /* 0x000fc40000010000 */
[----:B------:R-:W-:-:S08]  /*10c30*/  WARPGROUP.ARRIVE ;  /* 0x00000000000079c5 */ /* 0x000fd00000000000 */
        /* <DEDUP_REMOVED lines=31> */
[----:B------:R-:W-:Y:S01]  /*10e30*/  VIADD R12, R12, 0x1c0 ;  /* 0x000001c00c0c7836 */ /* 0x000fe20000000000 */
[----:B------:R-:W-:Y:S01]  /*10e40*/  IADD3 R10, R10, 0x606, RZ ;  /* 0x000006060a0a7810 */ /* 0x000fe20007ffe0ff */
[----:B------:R-:W-:-:S02]  /*10e50*/  WARPGROUP.DEPBAR.LE gsb0, 0x0 ;  /* 0x00008000000079c5 */ /* 0x000fc40000010000 */
[----:B------:R-:W-:-:S06]  /*10e60*/  WARPGROUP.ARRIVE ;  /* 0x00000000000079c5 */ /* 0x000fcc0000000000 */
[----:B------:R-:W-:Y:S01]  /*10e70*/  HGMMA.64x96x16.F32 R88, gdesc[UR4].tnspB, R88, gsb0 ;  /* 0x41600000045879f0 */ /* 0x000fe20008000858 */
[----:B------:R-:W-:Y:S02]  /*10e80*/  R2UR UR4, R14 ;  /* 0x000000000e0472ca */ /* 0x000fe400000e0000 */
[----:B------:R-:W-:Y:S02]  /*10e90*/  R2UR UR5, R15 ;  /* 0x000000000f0572ca */ /* 0x000fe400000e0000 */
[----:B------:R-:W-:Y:S02]  /*10ea0*/  R2UR UR6, R20 ;  /* 0x00000000140672ca */ /* 0x000fe400000e0000 */
[----:B------:R-:W-:Y:S01]  /*10eb0*/  R2UR UR7, R21 ;  /* 0x00000000150772ca */ /* 0x000fe200000e0000 */
[----:B------:R-:W-:Y:S02]  /*10ec0*/  WARPGROUP.DEPBAR.LE gsb0, 0x0 ;  /* 0x00008000000079c5 */ /* 0x000fe40000010000 */
[----:B------:R-:W-:-:S10]  /*10ed0*/  WARPGROUP.ARRIVE ;  /* 0x00000000000079c5 */ /* 0x000fd40000000000 */
[----:B------:R-:W-:Y:S01]  /*10ee0*/  HGMMA.64x96x16.F32 R88, gdesc[UR4].tnspB, R88, gsb0 ;  /* 0x41600000045879f0 */ /* 0x000fe20008000858 */
[----:B------:R-:W-:Y:S02]  /*10ef0*/  R2UR UR4, R10 ;  /* 0x000000000a0472ca */ /* 0x000fe400000e0000 */
[----:B------:R-:W-:Y:S02]  /*10f00*/  R2UR UR5, R11 ;  /* 0x000000000b0572ca */ /* 0x000fe400000e0000 */
[----:B------:R-:W-:Y:S01]  /*10f10*/  R2UR UR6, R12 ;  /* 0x000000000c0672ca */ /* 0x000fe200000e0000 */
[----:B------:R-:W1:Y:S01]  /*10f20*/  SHFL.BFLY PT, R11, R8, 0x1, 0x1f ;  /* 0x0c201f00080b7f89 */ /* 0x000e6200000e0000 */
[----:B------:R-:W-:Y:S01]  /*10f30*/  R2UR UR7, R13 ;  /* 0x000000000d0772ca */ /* 0x000fe200000e0000 */
[----:B0-----:R-:W-:Y:S01]  /*10f40*/  FADD.FTZ R12, R0, R7 ;  /* 0x00000007000c7221 */ /* 0x001fe20000010000 */
[----:B------:R-:W-:Y:S01]  /*10f50*/  IMAD.U32 R7, RZ, RZ, UR45 ;  /* 0x0000002dff077e24 */ /* 0x000fe2000f8e00ff */
[----:B------:R-:W-:Y:S01]  /*10f60*/  MOV R0, 0xff800000 ;  /* 0xff80000000007802 */ /* 0x000fe20000000f00 */
[----:B------:R-:W-:-:S02]  /*10f70*/  IMAD.U32 R13, RZ, RZ, UR45 ;  /* 0x0000002dff0d7e24 */ /* 0x000fc4000f8e00ff */
[----:B------:R-:W-:-:S13]  /*10f80*/  FSETP.NE.FTZ.AND P1, PT, R12, RZ, PT ;  /* 0x000000ff0c00720b */ /* 0x000fda0003f35000 */
[----:B------:R-:W0:Y:S01]  /*10f90*/  @P1 MUFU.LG2 R10, R12 ;  /* 0x0000000c000a1308 */ /* 0x000e220000000c00 */
[----:B------:R-:W-:Y:S01]  /*10fa0*/  @P1 FMUL.FTZ R7, R7, 0.69314718246459960938 ;  /* 0x3f31721807071820 */ /* 0x000fe20000410000 */
[----:B-1----:R-:W-:-:S06]  /*10fb0*/  FADD.FTZ R11, R8, R11 ;  /* 0x0000000b080b7221 */ /* 0x002fcc0000010000 */
[----:B------:R-:W-:Y:S01]  /*10fc0*/  @P1 MUFU.RCP R41, R12 ;  /* 0x0000000c00291308 */ /* 0x000fe20000001000 */
[----:B------:R-:W-:Y:S01]  /*10fd0*/  FSETP.NE.FTZ.AND P2, PT, R11, RZ, PT ;  /* 0x000000ff0b00720b */ /* 0x000fe20003f55000 */
[----:B0-----:R-:W-:-:S04]  /*10fe0*/  @P1 FMUL.FTZ R10, R10, 0.69314718246459960938 ;  /* 0x3f3172180a0a1820 */ /* 0x001fc80000410000 */
        /* <DEDUP_REMOVED lines=8> */
[----:B------:R-:W-:Y:S03]  /*11070*/  HGMMA.64x96x16.F32 R88, gdesc[UR4].tnspB, R88, gsb0 ;  /* 0x41600000045879f0 */ /* 0x000fe60008000858 */
[----:B------:R-:W-:Y:S02]  /*11080*/  WARPGROUP.DEPBAR.LE gsb0, 0x0 ;  /* 0x00008000000079c5 */ /* 0x000fe40000010000 */
[----:B-12---:R-:W-:Y:S05]  /*11090*/  @!P0 BRA `(.L_x_10527) ;  /* 0x0000000000048947 */ /* 0x006fea0003800000 */
[----:B------:R-:W-:Y:S01]  /*110a0*/  BPT.TRAP 0x1 ;  /* 0x000000040000795c */ /* 0x000fe20000300000 */
.L_x_10527:
        /* <DEDUP_REMOVED lines=9> */
[----:B------:R-:W-:Y:S01]  /*11140*/  SEL R4, RZ, 0x1, P0 ;  /* 0x00000001ff047807 */ /* 0x000fe20000000000 */
        /* <DEDUP_REMOVED lines=48> */
[----:B0-----:R-:W-:-:S11]  /*11450*/  SEL R141, R141, RZ, P0 ;  /* 0x000000ff8d8d7207 */ /* 0x001fd60000000000 */
.L_x_10468:
        /* <DEDUP_REMOVED lines=10> */
[----:B------:R-:W2:Y:S04]  /*11500*/  LDL R4, [R1+0xc0] ;  /* 0x0000c00001047983 */ /* 0x000ea80000100800 */
[----:B------:R-:W3:Y:S04]  /*11510*/  LDL.LU R82, [R1+0x8c] ;  /* 0x00008c0001527983 */ /* 0x000ee80000300800 */
[----:B------:R-:W4:Y:S01]  /*11520*/  LDL.LU R80, [R1+0x90] ;  /* 0x0000900001507983 */ /* 0x000f220000300800 */
[----:B------:R-:W0:Y:S01]  /*11530*/  S2R R5, SR_SWINHI ;  /* 0x0000000000057919 */ /* 0x000e220000002f00 */
[----:B------:R-:W-:Y:S05]  /*11540*/  WARPSYNC.ALL ;  /* 0x0000000000007948 */ /* 0x000fea0003800000 */
[----:B------:R-:W-:Y:S01]  /*11550*/  F2FP.F16.F32.PACK_AB R6, R51, R6 ;  /* 0x000000063306723e */ /* 0x000fe200000000ff */
[----:B------:R-:W-:Y:S01]  /*11560*/  ULDC.64 UR4, c[0x0][0xc00] ;  /* 0x0003000000047ab9 */ /* 0x000fe20000000a00 */
[----:B------:R-:W-:Y:S01]  /*11570*/  F2FP.F16.F32.PACK_AB R26, R47, R26 ;  /* 0x0000001a2f1a723e */ /* 0x000fe200000000ff */
[----:B------:R-:W4:Y:S01]  /*11580*/  LDL R78, [R1+0x88] ;  /* 0x00008800014e7983 */ /* 0x000f220000100800 */
[----:B------:R-:W-:-:S02]  /*11590*/  MOV R20, R2 ;  /* 0x0000000200147202 */ /* 0x000fc40000000f00 */
[----:B0-----:R-:W-:Y:S01]  /*115a0*/  MOV R21, R5 ;  /* 0x0000000500157202 */ /* 0x001fe20000000f00 */
[----:B------:R-:W-:Y:S02]  /*115b0*/  BAR.SYNC.DEFER_BLOCKING 0x1, 0x180 ;  /* 0x0046000000007b1d */ /* 0x000fe40000010000 */
[----:B--2---:R-:W-:-:S03]  /*115c0*/  IMAD.WIDE R4, R4, 0x2, R20 ;  /* 0x0000000204047825 */ /* 0x004fc600078e0214 */
[----:B------:R-:W-:-:S04]  /*115d0*/  IADD3 R75, P4, R4, 0x20, RZ ;  /* 0x00000020044b7810 */ /* 0x000fc80007f9e0ff */
[----:B------:R-:W-:Y:S02]  /*115e0*/  LOP3.LUT R8, R75, 0x180, RZ, 0xc0, !PT ;  /* 0x000001804b087812 */ /* 0x000fe400078ec0ff */
[----:B------:R-:W-:Y:S02]  /*115f0*/  IADD3 R77, P3, R4, 0x3000, RZ ;  /* 0x00003000044d7810 */ /* 0x000fe40007f7e0ff */
[----:B------:R-:W-:Y:S02]  /*11600*/  SHF.R.U64 R8, R8, 0x3, RZ ;  /* 0x0000000308087819 */ /* 0x000fe400000012ff */
[C---:B------:R-:W-:Y:S02]  /*11610*/  IADD3 R79, P2, R4.reuse, 0x3020, RZ ;  /* 0x00003020044f7810 */ /* 0x040fe40007f5e0ff */
[C---:B------:R-:W-:Y:S02]  /*11620*/  IADD3 R81, P1, R4.reuse, 0x6000, RZ ;  /* 0x0000600004517810 */ /* 0x040fe40007f3e0ff */
[----:B------:R-:W-:-:S02]  /*11630*/  LOP3.LUT R9, R4, 0x180, RZ, 0xc0, !PT ;  /* 0x0000018004097812 */ /* 0x000fc400078ec0ff */
[----:B------:R-:W-:Y:S02]  /*11640*/  LOP3.LUT R12, R8, R75, RZ, 0x3c, !PT ;  /* 0x0000004b080c7212 */ /* 0x000fe400078e3cff */
[----:B------:R-:W-:Y:S02]  /*11650*/  LOP3.LUT R8, R77, 0x180, RZ, 0xc0, !PT ;  /* 0x000001804d087812 */ /* 0x000fe400078ec0ff */
[----:B------:R-:W-:Y:S02]  /*11660*/  LOP3.LUT R10, R79, 0x180, RZ, 0xc0, !PT ;  /* 0x000001804f0a7812 */ /* 0x000fe400078ec0ff */
[----:B-1----:R-:W-:Y:S02]  /*11670*/  LOP3.LUT R28, R81, 0x180, RZ, 0xc0, !PT ;  /* 0x00000180511c7812 */ /* 0x002fe400078ec0ff */
[----:B------:R-:W-:Y:S02]  /*11680*/  SHF.R.U64 R9, R9, 0x3, RZ ;  /* 0x0000000309097819 */ /* 0x000fe400000012ff */
[----:B------:R-:W-:-:S02]  /*11690*/  SHF.R.U64 R8, R8, 0x3, RZ ;  /* 0x0000000308087819 */ /* 0x000fc400000012ff */
[----:B------:R-:W-:Y:S02]  /*116a0*/  IADD3 R76, P0, R4, 0x6020, RZ ;  /* 0x00006020044c7810 */ /* 0x000fe40007f1e0ff */
[----:B------:R-:W-:Y:S02]  /*116b0*/  SHF.R.U64 R10, R10, 0x3, RZ ;  /* 0x000000030a0a7819 */ /* 0x000fe400000012ff */
[----:B------:R-:W-:Y:S02]  /*116c0*/  SHF.R.U64 R28, R28, 0x3, RZ ;  /* 0x000000031c1c7819 */ /* 0x000fe400000012ff */
[----:B------:R-:W-:Y:S01]  /*116d0*/  LOP3.LUT R4, R9, R4, RZ, 0x3c, !PT ;  /* 0x0000000409047212 */ /* 0x000fe200078e3cff */
[--C-:B------:R-:W-:Y:S01]  /*116e0*/  IMAD.X R13, RZ, RZ, R5.reuse, P4 ;  /* 0x000000ffff0d7224 */ /* 0x100fe200020e0605 */
[----:B------:R-:W-:Y:S01]  /*116f0*/  LOP3.LUT R14, R8, R77, RZ, 0x3c, !PT ;  /* 0x0000004d080e7212 */ /* 0x000fe200078e3cff */
[----:B------:R-:W-:Y:S01]  /*11700*/  IMAD.X R15, RZ, RZ, R5, P3 ;  /* 0x000000ffff0f7224 */ /* 0x000fe200018e0605 */
[----:B------:R-:W-:-:S02]  /*11710*/  IADD3.X R25, RZ, R5, RZ, P2, !PT ;  /* 0x00000005ff197210 */ /* 0x000fc400017fe4ff */
[----:B------:R-:W-:Y:S02]  /*11720*/  LOP3.LUT R24, R10, R79, RZ, 0x3c, !PT ;  /* 0x0000004f0a187212 */ /* 0x000fe400078e3cff */
[----:B------:R-:W-:Y:S02]  /*11730*/  LOP3.LUT R8, R28, R81, RZ, 0x3c, !PT ;  /* 0x000000511c087212 */ /* 0x000fe400078e3cff */
[----:B------:R-:W-:Y:S02]  /*11740*/  LOP3.LUT R75, R76, 0x180, RZ, 0xc0, !PT ;  /* 0x000001804c4b7812 */ /* 0x000fe400078ec0ff */
[----:B------:R-:W-:Y:S01]  /*11750*/  MOV R28, R4 ;  /* 0x00000004001c7202 */ /* 0x000fe20000000f00 */
[--C-:B------:R-:W-:Y:S01]  /*11760*/  IMAD.X R9, RZ, RZ, R5.reuse, P1 ;  /* 0x000000ffff097224 */ /* 0x100fe200008e0605 */
[----:B------:R-:W-:Y:S01]  /*11770*/  F2FP.F16.F32.PACK_AB R4, R50, R7 ;  /* 0x000000073204723e */ /* 0x000fe200000000ff */
[----:B------:R-:W-:Y:S01]  /*11780*/  IMAD.X R11, RZ, RZ, R5, P0 ;  /* 0x000000ffff0b7224 */ /* 0x000fe200000e0605 */
[----:B------:R-:W-:-:S02]  /*11790*/  F2FP.F16.F32.PACK_AB R7, R66, R63 ;  /* 0x0000003f4207723e */ /* 0x000fc400000000ff */
[----:B------:R-:W-:Y:S02]  /*117a0*/  F2FP.F16.F32.PACK_AB R5, R73, R64 ;  /* 0x000000404905723e */ /* 0x000fe400000000ff */
[----:B------:R-:W-:Y:S02]  /*117b0*/  MOV R63, R12 ;  /* 0x0000000c003f7202 */ /* 0x000fe40000000f00 */
[----:B------:R-:W-:Y:S02]  /*117c0*/  MOV R51, R14 ;  /* 0x0000000e00337202 */ /* 0x000fe40000000f00 */
[----:B------:R-:W-:Y:S02]  /*117d0*/  MOV R50, R24 ;  /* 0x0000001800327202 */ /* 0x000fe40000000f00 */
[----:B------:R-:W-:Y:S02]  /*117e0*/  SHF.R.U64 R75, R75, 0x3, RZ ;  /* 0x000000034b4b7819 */ /* 0x000fe400000012ff */
[----:B------:R-:W-:-:S02]  /*117f0*/  F2FP.F16.F32.PACK_AB R12, R48, R39 ;  /* 0x00000027300c723e */ /* 0x000fc400000000ff */
[----:B------:R-:W-:Y:S02]  /*11800*/  F2FP.F16.F32.PACK_AB R13, R71, R62 ;  /* 0x0000003e470d723e */ /* 0x000fe400000000ff */
[----:B------:R-:W-:Y:S02]  /*11810*/  F2FP.F16.F32.PACK_AB R14, R49, R38 ;  /* 0x00000026310e723e */ /* 0x000fe400000000ff */
[----:B------:R-:W-:Y:S02]  /*11820*/  F2FP.F16.F32.PACK_AB R15, R74, R61 ;  /* 0x0000003d4a0f723e */ /* 0x000fe400000000ff */
[----:B------:R-:W-:Y:S02]  /*11830*/  F2FP.F16.F32.PACK_AB R24, R46, R27 ;  /* 0x0000001b2e18723e */ /* 0x000fe400000000ff */
[----:B------:R-:W-:Y:S02]  /*11840*/  F2FP.F16.F32.PACK_AB R25, R69, R60 ;  /* 0x0000003c4519723e */ /* 0x000fe400000000ff */
[----:B------:R-:W-:Y:S01]  /*11850*/  F2FP.F16.F32.PACK_AB R27, R72, R59 ;  /* 0x0000003b481b723e */ /* 0x000fe200000000ff */
[----:B------:R0:W-:Y:S01]  /*11860*/  STSM.16.M88.4 [R28], R4 ;  /* 0x000000041c007844 */ /* 0x0001e20000000200 */
[----:B------:R-:W-:-:S03]  /*11870*/  LOP3.LUT R10, R75, R76, RZ, 0x3c, !PT ;  /* 0x0000004c4b0a7212 */ /* 0x000fc600078e3cff */
[----:B------:R-:W-:Y:S01]  /*11880*/  STSM.16.M88.4 [R63], R12 ;  /* 0x0000000c3f007844 */ /* 0x000fe20000000200 */
[----:B------:R-:W-:-:S03]  /*11890*/  ISETP.NE.U32.AND P0, PT, RZ, UR4, PT ;  /* 0x00000004ff007c0c */ /* 0x000fc6000bf05070 */
[----:B------:R3:W-:Y:S01]  /*118a0*/  STSM.16.M88.4 [R51], R24 ;  /* 0x0000001833007844 */ /* 0x0007e20000000200 */
[----:B------:R-:W-:Y:S02]  /*118b0*/  MOV R38, R8 ;  /* 0x0000000800267202 */ /* 0x000fe40000000f00 */
[----:B------:R-:W-:Y:S02]  /*118c0*/  F2FP.F16.F32.PACK_AB R8, R42, R35 ;  /* 0x000000232a08723e */ /* 0x000fe400000000ff */
[----:B------:R-:W-:Y:S01]  /*118d0*/  F2FP.F16.F32.PACK_AB R9, R65, R56 ;  /* 0x000000384109723e */ /* 0x000fe200000000ff */
[----:B------:R-:W1:Y:S01]  /*118e0*/  LDC R42, c[0x0][0xbe8] ;  /* 0x0002fa00ff2a7b82 */ /* 0x000e620000000800 */
[----:B0-----:R-:W-:Y:S02]  /*118f0*/  MOV R28, R10 ;  /* 0x0000000a001c7202 */ /* 0x001fe40000000f00 */
[----:B------:R-:W-:Y:S02]  /*11900*/  F2FP.F16.F32.PACK_AB R4, R44, R37 ;  /* 0x000000252c04723e */ /* 0x000fe400000000ff */
[----:B------:R-:W-:-:S02]  /*11910*/  F2FP.F16.F32.PACK_AB R5, R67, R58 ;  /* 0x0000003a4305723e */ /* 0x000fc400000000ff */
[----:B------:R-:W-:Y:S02]  /*11920*/  F2FP.F16.F32.PACK_AB R6, R45, R36 ;  /* 0x000000242d06723e */ /* 0x000fe400000000ff */
[----:B---3--:R-:W-:Y:S02]  /*11930*/  IADD3 R24, P1, R82, UR4, RZ ;  /* 0x0000000452187c10 */ /* 0x008fe4000ff3e0ff */
[----:B------:R-:W-:Y:S02]  /*11940*/  F2FP.F16.F32.PACK_AB R7, R70, R57 ;  /* 0x000000394607723e */ /* 0x000fe400000000ff */
[----:B------:R-:W-:Y:S02]  /*11950*/  F2FP.F16.F32.PACK_AB R10, R43, R34 ;  /* 0x000000222b0a723e */ /* 0x000fe400000000ff */
[----:B------:R-:W-:Y:S02]  /*11960*/  F2FP.F16.F32.PACK_AB R11, R68, R55 ;  /* 0x00000037440b723e */ /* 0x000fe400000000ff */
[----:B------:R-:W-:-:S02]  /*11970*/  F2FP.F16.F32.PACK_AB R12, R40, R33 ;  /* 0x00000021280c723e */ /* 0x000fc400000000ff */
[----:B------:R-:W-:Y:S02]  /*11980*/  F2FP.F16.F32.PACK_AB R13, R54, R53 ;  /* 0x00000035360d723e */ /* 0x000fe400000000ff */
[----:B------:R-:W-:Y:S02]  /*11990*/  F2FP.F16.F32.PACK_AB R14, R41, R32 ;  /* 0x00000020290e723e */ /* 0x000fe400000000ff */
[----:B------:R-:W-:Y:S02]  /*119a0*/  F2FP.F16.F32.PACK_AB R15, R135, R52 ;  /* 0x00000034870f723e */ /* 0x000fe400000000ff */
[----:B------:R-:W-:Y:S02]  /*119b0*/  ISETP.NE.AND.EX P0, PT, RZ, UR5, PT, P0 ;  /* 0x00000005ff007c0c */ /* 0x000fe4000bf05300 */
[----:B----4-:R-:W-:Y:S01]  /*119c0*/  IADD3.X R25, R80, UR5, RZ, P1, !PT ;  /* 0x0000000550197c10 */ /* 0x010fe20008ffe4ff */
[----:B------:R-:W-:Y:S01]  /*119d0*/  ULDC.64 UR4, c[0x0][0xc08] ;  /* 0x0003020000047ab9 */ /* 0x000fe20000000a00 */
[----:B------:R0:W-:Y:S01]  /*119e0*/  STSM.16.M88.4 [R50], R4 ;  /* 0x0000000432007844 */ /* 0x0001e20000000200 */
[----:B------:R-:W-:-:S03]  /*119f0*/  ISETP.NE.U32.AND P2, PT, RZ, UR4, PT ;  /* 0x00000004ff007c0c */ /* 0x000fc6000bf45070 */
[----:B------:R2:W-:Y:S01]  /*11a00*/  STSM.16.M88.4 [R38], R8 ;  /* 0x0000000826007844 */ /* 0x0005e20000000200 */
[----:B------:R-:W-:-:S03]  /*11a10*/  ISETP.NE.AND.EX P2, PT, RZ, UR5, PT, P2 ;  /* 0x00000005ff007c0c */ /* 0x000fc6000bf45320 */
[----:B------:R2:W-:Y:S01]  /*11a20*/  STSM.16.M88.4 [R28], R12 ;  /* 0x0000000c1c007844 */ /* 0x0005e20000000200 */
[----:B------:R-:W-:Y:S01]  /*11a30*/  IMAD.MOV.U32 R40, RZ, RZ, RZ ;  /* 0x000000ffff287224 */ /* 0x000fe200078e00ff */
[----:B------:R-:W-:Y:S08]  /*11a40*/  BAR.SYNC.DEFER_BLOCKING 0x1, 0x180 ;  /* 0x0046000000007b1d */ /* 0x000ff00000010000 */
[----:B0-----:R-:W-:Y:S01]  /*11a50*/  @P2 IADD3 R4, P3, R82, UR4, RZ ;  /* 0x0000000452042c10 */ /* 0x001fe2000ff7e0ff */
[----:B------:R-:W-:-:S02]  /*11a60*/  ULDC UR4, c[0x0][0xa88] ;  /* 0x0002a20000047ab9 */ /* 0x000fc40000000800 */
[----:B------:R-:W-:Y:S02]  /*11a70*/  MOV R43, UR4 ;  /* 0x00000004002b7c02 */ /* 0x000fe40008000f00 */
[----:B------:R-:W-:Y:S01]  /*11a80*/  @P2 IADD3.X R5, R80, UR5, RZ, P3, !PT ;  /* 0x0000000550052c10 */ /* 0x000fe20009ffe4ff */
[----:B------:R2:W5:Y:S04]  /*11a90*/  @P0 LDG.E R40, desc[UR42][R24.64] ;  /* 0x0000002a18280981 */ /* 0x000568000c1e1900 */
[----:B------:R2:W5:Y:S01]  /*11aa0*/  @P2 LDG.E R43, desc[UR42][R4.64] ;  /* 0x0000002a042b2981 */ /* 0x000562000c1e1900 */
[----:B-1----:R-:W-:-:S13]  /*11ab0*/  ISETP.NE.AND P1, PT, R42, 0x1, PT ;  /* 0x000000012a00780c */ /* 0x002fda0003f25270 */
[----:B------:R-:W0:Y:S08]  /*11ac0*/  @P1 LDC R6, c[0x0][0xbec] ;  /* 0x0002fb00ff061b82 */ /* 0x000e300000000800 */
[----:B------:R-:W1:Y:S01]  /*11ad0*/  @P1 LDC R27, c[0x0][0xbf0] ;  /* 0x0002fc00ff1b1b82 */ /* 0x000e620000000800 */
[----:B------:R-:W-:Y:S01]  /*11ae0*/  SHF.R.S32.HI R49, RZ, 0x1f, R78 ;  /* 0x0000001fff317819 */ /* 0x000fe2000001144e */
[----:B--2---:R-:W-:Y:S06]  /*11af0*/  @P2 BRA `(.L_x_10530) ;  /* 0x0000000000102947 */ /* 0x004fec0003800000 */
[----:B------:R-:W-:Y:S05]  /*11b00*/  @!P0 BRA `(.L_x_10530) ;  /* 0x00000000000c8947 */ /* 0x000fea0003800000 */
[----:B------:R-:W2:Y:S04]  /*11b10*/  LDG.E R4, desc[UR42][R24.64] ;  /* 0x0000002a18047981 */ /* 0x000ea8000c1e1900 */
[----:B-----5:R-:W2:Y:S02]  /*11b20*/  LDG.E R43, desc[UR42][R24.64+0x4] ;  /* 0x0000042a182b7981 */ /* 0x020ea4000c1e1900 */
[----:B--2---:R-:W-:-:S07]  /*11b30*/  IMAD.IADD R43, R43, 0x1, -R4 ;  /* 0x000000012b2b7824 */ /* 0x004fce00078e0a04 */
.L_x_10530:
[----:B------:R-:W2:Y:S01]  /*11b40*/  LDL R7, [R1+0xbc] ;  /* 0x0000bc0001077983 */ /* 0x000ea20000100800 */
[----:B------:R-:W-:Y:S01]  /*11b50*/  ULDC.64 UR4, c[0x0][0xb90] ;  /* 0x0002e40000047ab9 */ /* 0x000fe20000000a00 */
[----:B------:R-:W3:Y:S01]  /*11b60*/  S2R R5, SR_TID.X ;  /* 0x0000000000057919 */ /* 0x000ee20000002100 */
[----:B-----5:R-:W-:Y:S01]  /*11b70*/  SHF.R.S32.HI R41, RZ, 0x1f, R40 ;  /* 0x0000001fff297819 */ /* 0x020fe20000011428 */
[----:B------:R-:W-:Y:S01]  /*11b80*/  IMAD R43, R43, R42, RZ ;  /* 0x0000002a2b2b7224 */ /* 0x000fe200078e02ff */
[----:B------:R-:W4:Y:S01]  /*11b90*/  @P1 LDC R51, c[0x0][0xbec] ;  /* 0x0002fb00ff331b82 */ /* 0x000f220000000800 */
[----:B------:R-:W4:Y:S04]  /*11ba0*/  LDL.LU R12, [R1+0x9c] ;  /* 0x00009c00010c7983 */ /* 0x000f280000300800 */
[----:B------:R-:W2:Y:S04]  /*11bb0*/  LDL.LU R8, [R1+0x94] ;  /* 0x0000940001087983 */ /* 0x000ea80000300800 */
[----:B------:R-:W2:Y:S01]  /*11bc0*/  LDL.LU R52, [R1+0x98] ;  /* 0x0000980001347983 */ /* 0x000ea20000300800 */
[----:B------:R-:W-:-:S03]  /*11bd0*/  IMAD R4, R49, UR4, RZ ;  /* 0x0000000431047c24 */ /* 0x000fc6000f8e02ff */
[----:B------:R-:W2:Y:S01]  /*11be0*/  LDL R14, [R1+0xb4] ;  /* 0x0000b400010e7983 */ /* 0x000ea20000100800 */
[C---:B------:R-:W-:Y:S02]  /*11bf0*/  IMAD R11, R78.reuse, UR5, R4 ;  /* 0x000000054e0b7c24 */ /* 0x040fe4000f8e0204 */
[----:B---3--:R-:W-:Y:S02]  /*11c00*/  VIADD R10, R5, 0xffffff80 ;  /* 0xffffff80050a7836 */ /* 0x008fe40000000000 */
[----:B------:R-:W-:Y:S01]  /*11c10*/  IMAD.WIDE.U32 R4, R78, UR4, R40 ;  /* 0x000000044e047c25 */ /* 0x000fe2000f8e0028 */
[----:B------:R-:W-:Y:S02]  /*11c20*/  ULDC.64 UR4, c[0x0][0xb98] ;  /* 0x0002e60000047ab9 */ /* 0x000fe40000000a00 */
[--C-:B------:R-:W-:Y:S01]  /*11c30*/  SHF.R.S32.HI R54, RZ, 0x1f, R10.reuse ;  /* 0x0000001fff367819 */ /* 0x100fe2000001140a */
[----:B------:R-:W-:Y:S01]  /*11c40*/  IMAD.IADD R5, R5, 0x1, R11 ;  /* 0x0000000105057824 */ /* 0x000fe200078e020b */
[----:B------:R-:W-:-:S02]  /*11c50*/  SHF.R.S32.HI R53, RZ, 0x1f, R10 ;  /* 0x0000001fff357819 */ /* 0x000fc4000001140a */
[-C--:B------:R-:W-:Y:S02]  /*11c60*/  LEA.HI R54, R54, R10.reuse, RZ, 0x2 ;  /* 0x0000000a36367211 */ /* 0x080fe400078f10ff */
[----:B------:R-:W-:Y:S02]  /*11c70*/  LEA.HI R53, R53, R10, RZ, 0x2 ;  /* 0x0000000a35357211 */ /* 0x000fe400078f10ff */
[----:B------:R-:W-:Y:S02]  /*11c80*/  LOP3.LUT R54, R54, 0xfffffffc, RZ, 0xc0, !PT ;  /* 0xfffffffc36367812 */ /* 0x000fe400078ec0ff */
[----:B------:R-:W-:-:S03]  /*11c90*/  SHF.R.S32.HI R53, RZ, 0x2, R53 ;  /* 0x00000002ff357819 */ /* 0x000fc60000011435 */
[----:B------:R-:W-:-:S04]  /*11ca0*/  IMAD.IADD R54, R10, 0x1, -R54 ;  /* 0x000000010a367824 */ /* 0x000fc800078e0a36 */
[----:B------:R-:W-:-:S04]  /*11cb0*/  IMAD.SHL.U32 R28, R54, 0x8, RZ ;  /* 0x00000008361c7824 */ /* 0x000fc800078e00ff */
[----:B------:R-:W-:-:S04]  /*11cc0*/  IMAD R9, R53, 0x20, R28 ;  /* 0x0000002035097824 */ /* 0x000fc800078e021c */
[----:B------:R-:W-:Y:S01]  /*11cd0*/  IMAD.WIDE R20, R9, 0x2, R20 ;  /* 0x0000000209147825 */ /* 0x000fe200078e0214 */
[----:B------:R-:W-:-:S04]  /*11ce0*/  SHF.R.S32.HI R26, RZ, 0x1f, R10 ;  /* 0x0000001fff1a7819 */ /* 0x000fc8000001140a */
[----:B------:R-:W-:-:S04]  /*11cf0*/  LEA.HI R26, R26, R10, RZ, 0x7 ;  /* 0x0000000a1a1a7211 */ /* 0x000fc800078f38ff */
[----:B------:R-:W-:-:S05]  /*11d00*/  LOP3.LUT R26, R26, 0xffffff80, RZ, 0xc0, !PT ;  /* 0xffffff801a1a7812 */ /* 0x000fca00078ec0ff */
[----:B------:R-:W-:Y:S01]  /*11d10*/  IMAD.IADD R26, R10, 0x1, -R26 ;  /* 0x000000010a1a7824 */ /* 0x000fe200078e0a1a */
[C---:B------:R-:W-:Y:S02]  /*11d20*/  IADD3 R25, P5, R20.reuse, 0x4800, RZ ;  /* 0x0000480014197810 */ /* 0x040fe40007fbe0ff */
[----:B------:R-:W-:Y:S02]  /*11d30*/  IADD3 R33, P4, R20, 0x6000, RZ ;  /* 0x0000600014217810 */ /* 0x000fe40007f9e0ff */
[----:B------:R-:W-:Y:S02]  /*11d40*/  LOP3.LUT R24, R25, 0x180, RZ, 0xc0, !PT ;  /* 0x0000018019187812 */ /* 0x000fe400078ec0ff */
[----:B------:R-:W-:Y:S02]  /*11d50*/  LOP3.LUT R32, R33, 0x180, RZ, 0xc0, !PT ;  /* 0x0000018021207812 */ /* 0x000fe400078ec0ff */
[----:B------:R-:W-:Y:S02]  /*11d60*/  SHF.R.U64 R24, R24, 0x3, RZ ;  /* 0x0000000318187819 */ /* 0x000fe400000012ff */
[----:B------:R-:W-:-:S02]  /*11d70*/  SHF.R.U64 R32, R32, 0x3, RZ ;  /* 0x0000000320207819 */ /* 0x000fc400000012ff */
[----:B------:R-:W-:Y:S01]  /*11d80*/  LOP3.LUT R24, R24, R25, RZ, 0x3c, !PT ;  /* 0x0000001918187212 */ /* 0x000fe200078e3cff */
[--C-:B------:R-:W-:Y:S01]  /*11d90*/  IMAD.X R25, RZ, RZ, R21.reuse, P5 ;  /* 0x000000ffff197224 */ /* 0x100fe200028e0615 */
[----:B------:R-:W-:Y:S01]  /*11da0*/  LOP3.LUT R32, R32, R33, RZ, 0x3c, !PT ;  /* 0x0000002120207212 */ /* 0x000fe200078e3cff */
[----:B------:R-:W-:Y:S01]  /*11db0*/  IMAD.X R33, RZ, RZ, R21, P4 ;  /* 0x000000ffff217224 */ /* 0x000fe200020e0615 */
[----:B------:R-:W-:Y:S01]  /*11dc0*/  BSSY B1, `(.L_x_10531) ;  /* 0x0000080000017945 */ /* 0x000fe20003800000 */
[----:B----4-:R-:W-:Y:S02]  /*11dd0*/  SEL R48, R12, RZ, !P0 ;  /* 0x000000ff0c307207 */ /* 0x010fe40004000000 */
[----:B--2---:R-:W-:Y:S01]  /*11de0*/  SEL R50, R8, RZ, !P0 ;  /* 0x000000ff08327207 */ /* 0x004fe20004000000 */
[----:B------:R-:W-:-:S04]  /*11df0*/  IMAD R15, R52, 0xc0, R7 ;  /* 0x000000c0340f7824 */ /* 0x000fc800078e0207 */
[----:B0-----:R-:W-:Y:S01]  /*11e00*/  @P1 IMAD.HI.U32 R6, R15, R6, RZ ;  /* 0x000000060f061227 */ /* 0x001fe200078e00ff */
[----:B------:R-:W-:-:S04]  /*11e10*/  MOV R7, R15 ;  /* 0x0000000f00077202 */ /* 0x000fc80000000f00 */
[----:B-1----:R-:W-:-:S04]  /*11e20*/  @P1 SHF.R.U32.HI R7, RZ, R27, R6 ;  /* 0x0000001bff071219 */ /* 0x002fc80000011606 */
[----:B------:R-:W-:Y:S01]  /*11e30*/  IADD3 R13, -R7, RZ, RZ ;  /* 0x000000ff070d7210 */ /* 0x000fe20007ffe1ff */
        /* <DEDUP_REMOVED lines=16> */
[----:B------:R-:W-:Y:S01]  /*11f40*/  SHFL.IDX PT, R44, R6, RZ, 0x1c1f ;  /* 0x001c1fff062c7589 */ /* 0x000fe200000e0000 */
[----:B------:R-:W-:Y:S01]  /*11f50*/  IADD3 R7, P2, R20, 0x1800, RZ ;  /* 0x0000180014077810 */ /* 0x000fe20007f5e0ff */
[----:B------:R-:W-:Y:S01]  /*11f60*/  IMAD R4, R52, 0xc0, R14 ;  /* 0x000000c034047824 */ /* 0x000fe200078e020e */
[----:B------:R-:W-:Y:S01]  /*11f70*/  IADD3 R13, P3, R20, 0x3000, RZ ;  /* 0x00003000140d7810 */ /* 0x000fe20007f7e0ff */
[----:B------:R-:W0:Y:S01]  /*11f80*/  SHFL.IDX PT, R45, R10, RZ, 0x1c1f ;  /* 0x001c1fff0a2d7589 */ /* 0x000e2200000e0000 */
[----:B------:R-:W-:Y:S01]  /*11f90*/  LOP3.LUT P0, RZ, R26, 0x3, RZ, 0xc0, !PT ;  /* 0x000000031aff7812 */ /* 0x000fe2000780c0ff */
[----:B------:R-:W-:Y:S02]  /*11fa0*/  ULDC.64 UR4, c[0x0][0xaa0] ;  /* 0x0002a80000047ab9 */ /* 0x000fe40000000a00 */
[----:B------:R-:W-:Y:S04]  /*11fb0*/  SHFL.IDX PT, R46, R6, 0x1, 0x1c1f ;  /* 0x003c1f00062e7f89 */ /* 0x000fe800000e0000 */
[----:B------:R-:W1:Y:S01]  /*11fc0*/  SHFL.IDX PT, R47, R10, 0x1, 0x1c1f ;  /* 0x003c1f000a2f7f89 */ /* 0x000e6200000e0000 */
[----:B------:R-:W-:Y:S01]  /*11fd0*/  IMAD.X R9, RZ, RZ, R21, P2 ;  /* 0x000000ffff097224 */ /* 0x000fe200010e0615 */
[----:B------:R-:W-:-:S02]  /*11fe0*/  ISETP.GE.OR P2, PT, R4, R43, P0 ;  /* 0x0000002b0400720c */ /* 0x000fc40000746670 */
[----:B------:R-:W-:-:S04]  /*11ff0*/  IADD3 R4, R4, 0x8, RZ ;  /* 0x0000000804047810 */ /* 0x000fc80007ffe0ff */
[----:B------:R-:W-:Y:S02]  /*12000*/  ISETP.GE.OR P0, PT, R4, R43, P0 ;  /* 0x0000002b0400720c */ /* 0x000fe40000706670 */
[----:B------:R-:W-:Y:S02]  /*12010*/  LOP3.LUT R12, R13, 0x180, RZ, 0xc0, !PT ;  /* 0x000001800d0c7812 */ /* 0x000fe400078ec0ff */
[----:B------:R-:W-:Y:S02]  /*12020*/  LOP3.LUT R8, R7, 0x180, RZ, 0xc0, !PT ;  /* 0x0000018007087812 */ /* 0x000fe400078ec0ff */
[----:B------:R-:W-:Y:S02]  /*12030*/  SHF.R.U64 R12, R12, 0x3, RZ ;  /* 0x000000030c0c7819 */ /* 0x000fe400000012ff */
[----:B------:R-:W-:Y:S01]  /*12040*/  SHF.R.U64 R8, R8, 0x3, RZ ;  /* 0x0000000308087819 */ /* 0x000fe200000012ff */
[----:B0-----:R0:W-:Y:S01]  /*12050*/  @!P2 ST.E desc[UR42][R44.64], R0 ;  /* 0x000000002c00a985 */ /* 0x0011e2000c10192a */
[----:B------:R-:W-:Y:S01]  /*12060*/  LOP3.LUT R12, R12, R13, RZ, 0x3c, !PT ;  /* 0x0000000d0c0c7212 */ /* 0x000fe200078e3cff */
[----:B------:R-:W-:Y:S01]  /*12070*/  IMAD.X R13, RZ, RZ, R21, P3 ;  /* 0x000000ffff0d7224 */ /* 0x000fe200018e0615 */
[----:B------:R-:W-:-:S02]  /*12080*/  LOP3.LUT R8, R8, R7, RZ, 0x3c, !PT ;  /* 0x0000000708087212 */ /* 0x000fc400078e3cff */
[C---:B------:R-:W-:Y:S01]  /*12090*/  IADD3 R5, P3, R20.reuse, 0x7800, RZ ;  /* 0x0000780014057810 */ /* 0x040fe20007f7e0ff */
[----:B-1----:R1:W-:Y:S01]  /*120a0*/  @!P0 ST.E desc[UR42][R46.64], R3 ;  /* 0x000000032e008985 */ /* 0x0023e2000c10192a */
[----:B------:R-:W-:Y:S02]  /*120b0*/  LOP3.LUT R7, R20, 0x180, RZ, 0xc0, !PT ;  /* 0x0000018014077812 */ /* 0x000fe400078ec0ff */
[----:B------:R-:W-:Y:S01]  /*120c0*/  LOP3.LUT R4, R5, 0x180, RZ, 0xc0, !PT ;  /* 0x0000018005047812 */ /* 0x000fe200078ec0ff */
[----:B------:R-:W-:Y:S01]  /*120d0*/  IMAD R41, R41, UR4, RZ ;  /* 0x0000000429297c24 */ /* 0x000fe2000f8e02ff */
[----:B------:R-:W-:Y:S01]  /*120e0*/  SHF.R.U64 R7, R7, 0x3, RZ ;  /* 0x0000000307077819 */ /* 0x000fe200000012ff */
[----:B0-----:R-:W-:Y:S01]  /*120f0*/  IMAD R0, R54, 0x60, R53 ;  /* 0x0000006036007824 */ /* 0x001fe200078e0235 */
[----:B-1----:R-:W0:Y:S01]  /*12100*/  @P1 LDC R47, c[0x0][0xbf0] ;  /* 0x0002fc00ff2f1b82 */ /* 0x002e220000000800 */
[----:B------:R-:W-:Y:S01]  /*12110*/  SHF.R.U64 R4, R4, 0x3, RZ ;  /* 0x0000000304047819 */ /* 0x000fe200000012ff */
[C---:B------:R-:W-:Y:S01]  /*12120*/  IMAD R45, R40.reuse, UR5, R41 ;  /* 0x00000005282d7c24 */ /* 0x040fe2000f8e0229 */
[----:B------:R-:W-:Y:S01]  /*12130*/  LOP3.LUT R20, R7, R20, RZ, 0x3c, !PT ;  /* 0x0000001407147212 */ /* 0x000fe200078e3cff */
[----:B------:R-:W-:Y:S01]  /*12140*/  IMAD.WIDE.U32 R40, R40, UR4, RZ ;  /* 0x0000000428287c25 */ /* 0x000fe2000f8e00ff */
[----:B------:R-:W-:Y:S01]  /*12150*/  LOP3.LUT R36, R4, R5, RZ, 0x3c, !PT ;  /* 0x0000000504247212 */ /* 0x000fe200078e3cff */
[----:B------:R-:W-:Y:S01]  /*12160*/  ULDC.64 UR4, c[0x0][0xae8] ;  /* 0x0002ba0000047ab9 */ /* 0x000fe20000000a00 */
[----:B------:R-:W-:Y:S01]  /*12170*/  IADD3.X R37, RZ, R21, RZ, P3, !PT ;  /* 0x00000015ff257210 */ /* 0x000fe20001ffe4ff */
[----:B------:R1:W5:Y:S01]  /*12180*/  LD.E.128 R4, desc[UR42][R20.64] ;  /* 0x0000002a14047980 */ /* 0x000362000c101d00 */
[----:B------:R-:W-:-:S03]  /*12190*/  IMAD R49, R49, UR4, RZ ;  /* 0x0000000431317c24 */ /* 0x000fc6000f8e02ff */
[----:B------:R-:W5:Y:S04]  /*121a0*/  LD.E.128 R8, desc[UR42][R8.64] ;  /* 0x0000002a08087980 */ /* 0x000f68000c101d00 */
[----:B------:R-:W5:Y:S01]  /*121b0*/  LD.E.128 R12, desc[UR42][R12.64] ;  /* 0x0000002a0c0c7980 */ /* 0x000f62000c101d00 */
[----:B-1----:R-:W-:Y:S02]  /*121c0*/  IMAD.MOV.U32 R20, RZ, RZ, R40 ;  /* 0x000000ffff147224 */ /* 0x002fe400078e0028 */
[----:B------:R-:W-:Y:S01]  /*121d0*/  IMAD R40, R52, 0xc0, R0 ;  /* 0x000000c034287824 */ /* 0x000fe200078e0200 */
[----:B------:R-:W5:Y:S01]  /*121e0*/  LD.E.128 R24, desc[UR42][R24.64] ;  /* 0x0000002a18187980 */ /* 0x000f62000c101d00 */
[----:B------:R-:W-:Y:S02]  /*121f0*/  IMAD.IADD R21, R41, 0x1, R45 ;  /* 0x0000000129157824 */ /* 0x000fe400078e022d */
[----:B------:R-:W-:Y:S01]  /*12200*/  @P1 IMAD.HI.U32 R0, R40, R51, RZ ;  /* 0x0000003328001227 */ /* 0x000fe200078e00ff */
[----:B------:R-:W-:Y:S01]  /*12210*/  MOV R3, R40 ;  /* 0x0000002800037202 */ /* 0x000fe20000000f00 */
[----:B------:R-:W5:Y:S02]  /*12220*/  LD.E.128 R32, desc[UR42][R32.64] ;  /* 0x0000002a20207980 */ /* 0x000f64000c101d00 */
[----:B------:R-:W-:-:S02]  /*12230*/  IMAD R49, R78, UR5, R49 ;  /* 0x000000054e317c24 */ /* 0x000fc4000f8e0231 */
[----:B------:R-:W-:Y:S01]  /*12240*/  IMAD.WIDE.U32 R20, R78, UR4, R20 ;  /* 0x000000044e147c25 */ /* 0x000fe2000f8e0014 */
[----:B------:R-:W-:Y:S01]  /*12250*/  ULDC.64 UR4, c[0x0][0xaf0] ;  /* 0x0002bc0000047ab9 */ /* 0x000fe20000000a00 */
[----:B0-----:R-:W-:Y:S01]  /*12260*/  @P1 SHF.R.U32.HI R3, RZ, R47, R0 ;  /* 0x0000002fff031219 */ /* 0x001fe20000011600 */
[----:B------:R-:W5:Y:S01]  /*12270*/  LD.E.128 R36, desc[UR42][R36.64] ;  /* 0x0000002a24247980 */ /* 0x000f62000c101d00 */
[----:B------:R-:W-:Y:S02]  /*12280*/  IMAD R41, R48, UR4, RZ ;  /* 0x0000000430297c24 */ /* 0x000fe4000f8e02ff */
[----:B------:R-:W-:Y:S01]  /*12290*/  IMAD.IADD R21, R21, 0x1, R49 ;  /* 0x0000000115157824 */ /* 0x000fe200078e0231 */
[----:B------:R-:W-:Y:S01]  /*122a0*/  SHF.R.S32.HI R0, RZ, 0x1f, R3 ;  /* 0x0000001fff007819 */ /* 0x000fe20000011403 */
        /* <DEDUP_REMOVED lines=22> */
[----:B------:R-:W-:Y:S01]  /*12410*/  IMAD R48, R52, 0xc0, R53 ;  /* 0x000000c034307824 */ /* 0x000fe200078e0235 */
[----:B------:R-:W-:Y:S02]  /*12420*/  LEA R42, P0, R20, UR4, 0x1 ;  /* 0x00000004142a7c11 */ /* 0x000fe4000f8008ff */
[----:B------:R-:W-:-:S04]  /*12430*/  IADD3 R3, R21, R3, RZ ;  /* 0x0000000315037210 */ /* 0x000fc80007ffe0ff */
[----:B------:R-:W-:Y:S02]  /*12440*/  LEA.HI.X R3, R20, UR5, R3, 0x1, P0 ;  /* 0x0000000514037c11 */ /* 0x000fe400080f0c03 */
[----:B------:R-:W-:Y:S01]  /*12450*/  ISETP.GE.AND P0, PT, R48, R43, PT ;  /* 0x0000002b3000720c */ /* 0x000fe20003f06270 */
[----:B------:R-:W-:Y:S02]  /*12460*/  VIADD R0, R2, 0x2d820 ;  /* 0x0002d82002007836 */ /* 0x000fe40000000000 */
[----:B------:R-:W-:-:S03]  /*12470*/  VIADD R51, R28, 0x40 ;  /* 0x000000401c337836 */ /* 0x000fc60000000000 */
[----:B------:R-:W-:Y:S01]  /*12480*/  PRMT R0, RZ, 0x654, R0 ;  /* 0x00000654ff007816 */ /* 0x000fe20000000000 */
[----:B------:R-:W-:Y:S01]  /*12490*/  VIADD R49, R28, 0x20 ;  /* 0x000000201c317836 */ /* 0x000fe20000000000 */
[----:B0-----:R0:W1:Y:S02]  /*124a0*/  SHFL.IDX PT, R40, R42, RZ, 0x1c1f ;  /* 0x001c1fff2a287589 */ /* 0x00106400000e0000 */
[----:B------:R0:W-:Y:S02]  /*124b0*/  SYNCS.ARRIVE.TRANS64.RED.A1T0 RZ, [R0+URZ], RZ ;  /* 0x000000ff00ff79a7 */ /* 0x0001e4000810043f */
[----:B------:R0:W2:Y:S01]  /*124c0*/  SHFL.IDX PT, R41, R3, RZ, 0x1c1f ;  /* 0x001c1fff03297589 */ /* 0x0000a200000e0000 */
[----:B------:R-:W-:Y:S02]  /*124d0*/  SHF.R.S32.HI R50, RZ, 0x1f, R51 ;  /* 0x0000001fff327819 */ /* 0x000fe40000011433 */
        /* <DEDUP_REMOVED lines=14> */
.L_x_10532:
[----:B------:R-:W-:Y:S05]  /*125c0*/  BSYNC B1 ;  /* 0x0000000000017941 */ /* 0x000fea0003800000 */
.L_x_10531:
[----:B0-----:R-:W-:Y:S01]  /*125d0*/  IADD3 R0, R48, 0x60, RZ ;  /* 0x0000006030007810 */ /* 0x001fe20007ffe0ff */
[----:B---3-5:R0:W3:Y:S03]  /*125e0*/  SHFL.IDX PT, R7, R3, 0x1, 0x1c1f ;  /* 0x003c1f0003077f89 */ /* 0x0280e600000e0000 */
[----:B------:R-:W-:Y:S01]  /*125f0*/  ISETP.GE.AND P0, PT, R0, R43, PT ;  /* 0x0000002b0000720c */ /* 0x000fe20003f06270 */
[----:B------:R0:W4:-:S12]  /*12600*/  SHFL.IDX PT, R6, R42, 0x1, 0x1c1f ;  /* 0x003c1f002a067f89 */ /* 0x00011800000e0000 */
[----:B0-----:R-:W-:Y:S05]  /*12610*/  @P0 BRA `(.L_x_10533) ;  /* 0x0000000800e40947 */ /* 0x001fea0003800000 */
[----:B------:R-:W-:Y:S02]  /*12620*/  ULDC UR4, c[0x0][0xac8] ;  /* 0x0002b20000047ab9 */ /* 0x000fe40000000800 */
[----:B------:R-:W-:Y:S02]  /*12630*/  ISETP.GE.AND P2, PT, R49, UR4, PT ;  /* 0x0000000431007c0c */ /* 0x000fe4000bf46270 */
[----:B------:R-:W-:-:S11]  /*12640*/  ISETP.GE.AND P1, PT, R28, UR4, PT ;  /* 0x000000041c007c0c */ /* 0x000fd6000bf26270 */
[C---:B----4-:R-:W-:Y:S02]  /*12650*/  @!P2 LEA R12, P0, R49.reuse, R6, 0x1 ;  /* 0x00000006310ca211 */ /* 0x050fe400078008ff */
[----:B---3--:R-:W-:Y:S02]  /*12660*/  @!P1 IMAD.WIDE R4, R28, 0x2, R6 ;  /* 0x000000021c049825 */ /* 0x008fe400078e0206 */
        /* <DEDUP_REMOVED lines=9> */
.L_x_10529:
[----:B------:R-:W2:Y:S01]  /*12700*/  LDL.LU R6, [R1+0x8c] ;  /* 0x00008c0001067983 */ /* 0x000ea20000300800 */
[----:B------:R-:W-:Y:S01]  /*12710*/  ULDC.64 UR4, c[0x0][0xc00] ;  /* 0x0003000000047ab9 */ /* 0x000fe20000000a00 */
[----:B------:R-:W-:Y:S01]  /*12720*/  IMAD.MOV.U32 R0, RZ, RZ, RZ ;  /* 0x000000ffff007224 */ /* 0x000fe200078e00ff */
[----:B------:R-:W3:Y:S01]  /*12730*/  LDC R21, c[0x0][0xbe8] ;  /* 0x0002fa00ff157b82 */ /* 0x000ee20000000800 */
[----:B------:R-:W4:Y:S01]  /*12740*/  LDL.LU R3, [R1+0x90] ;  /* 0x0000900001037983 */ /* 0x000f220000300800 */
[----:B------:R-:W-:-:S04]  /*12750*/  ISETP.NE.U32.AND P0, PT, RZ, UR4, PT ;  /* 0x00000004ff007c0c */ /* 0x000fc8000bf05070 */
[----:B------:R-:W-:Y:S02]  /*12760*/  ISETP.NE.AND.EX P0, PT, RZ, UR5, PT, P0 ;  /* 0x00000005ff007c0c */ /* 0x000fe4000bf05300 */
[----:B--2---:R-:W-:-:S04]  /*12770*/  IADD3 R4, P1, R6, UR4, RZ ;  /* 0x0000000406047c10 */ /* 0x004fc8000ff3e0ff */
[----:B----4-:R-:W-:Y:S01]  /*12780*/  IADD3.X R5, R3, UR5, RZ, P1, !PT ;  /* 0x0000000503057c10 */ /* 0x010fe20008ffe4ff */
[----:B------:R-:W-:Y:S02]  /*12790*/  ULDC.64 UR4, c[0x0][0xc08] ;  /* 0x0003020000047ab9 */ /* 0x000fe40000000a00 */
[----:B------:R-:W-:-:S04]  /*127a0*/  ISETP.NE.U32.AND P1, PT, RZ, UR4, PT ;  /* 0x00000004ff007c0c */ /* 0x000fc8000bf25070 */
[----:B------:R2:W5:Y:S01]  /*127b0*/  @P0 LDG.E R0, desc[UR42][R4.64] ;  /* 0x0000002a04000981 */ /* 0x000562000c1e1900 */
[----:B------:R-:W-:Y:S01]  /*127c0*/  ISETP.NE.AND.EX P1, PT, RZ, UR5, PT, P1 ;  /* 0x00000005ff007c0c */ /* 0x000fe2000bf25310 */
[----:B------:R-:W1:-:S12]  /*127d0*/  S2R R9, SR_TID.X ;  /* 0x0000000000097919 */ /* 0x000e580000002100 */
[----:B------:R-:W-:Y:S01]  /*127e0*/  @P1 IADD3 R6, P2, R6, UR4, RZ ;  /* 0x0000000406061c10 */ /* 0x000fe2000ff5e0ff */
[----:B------:R-:W-:Y:S02]  /*127f0*/  ULDC UR4, c[0x0][0xa88] ;  /* 0x0002a20000047ab9 */ /* 0x000fe40000000800 */
[----:B------:R-:W-:Y:S01]  /*12800*/  IMAD.U32 R8, RZ, RZ, UR4 ;  /* 0x00000004ff087e24 */ /* 0x000fe2000f8e00ff */
[----:B------:R-:W-:-:S05]  /*12810*/  @P1 IADD3.X R7, R3, UR5, RZ, P2, !PT ;  /* 0x0000000503071c10 */ /* 0x000fca00097fe4ff */
[----:B------:R2:W5:Y:S01]  /*12820*/  @P1 LDG.E R8, desc[UR42][R6.64] ;  /* 0x0000002a06081981 */ /* 0x000562000c1e1900 */
[----:B---3--:R-:W-:Y:S01]  /*12830*/  ISETP.NE.AND P2, PT, R21, 0x1, PT ;  /* 0x000000011500780c */ /* 0x008fe20003f45270 */
[----:B-1----:R-:W-:-:S12]  /*12840*/  VIADD R28, R9, 0xffffff80 ;  /* 0xffffff80091c7836 */ /* 0x002fd80000000000 */
[----:B------:R-:W1:Y:S01]  /*12850*/  @P2 LDC R20, c[0x0][0xbec] ;  /* 0x0002fb00ff142b82 */ /* 0x000e620000000800 */
[----:B------:R-:W-:-:S07]  /*12860*/  ISETP.GE.AND P3, PT, R28, 0xc0, PT ;  /* 0x000000c01c00780c */ /* 0x000fce0003f66270 */
[----:B------:R-:W3:Y:S01]  /*12870*/  @P2 LDC R25, c[0x0][0xbf0] ;  /* 0x0002fc00ff192b82 */ /* 0x000ee20000000800 */
[----:B--2---:R-:W-:Y:S05]  /*12880*/  @P1 BRA `(.L_x_10534) ;  /* 0x0000000000101947 */ /* 0x004fea0003800000 */
[----:B------:R-:W-:Y:S05]  /*12890*/  @!P0 BRA `(.L_x_10534) ;  /* 0x00000000000c8947 */ /* 0x000fea0003800000 */
[----:B------:R-:W2:Y:S04]  /*128a0*/  LDG.E R3, desc[UR42][R4.64] ;  /* 0x0000002a04037981 */ /* 0x000ea8000c1e1900 */
[----:B-----5:R-:W2:Y:S02]  /*128b0*/  LDG.E R8, desc[UR42][R4.64+0x4] ;  /* 0x0000042a04087981 */ /* 0x020ea4000c1e1900 */
[----:B--2---:R-:W-:-:S07]  /*128c0*/  IADD3 R8, -R3, R8, RZ ;  /* 0x0000000803087210 */ /* 0x004fce0007ffe1ff */
.L_x_10534:
[----:B------:R-:W2:Y:S04]  /*128d0*/  LDL.LU R4, [R1+0x94] ;  /* 0x0000940001047983 */ /* 0x000ea80000300800 */
[----:B------:R-:W4:Y:S04]  /*128e0*/  LDL.LU R3, [R1+0x9c] ;  /* 0x00009c0001037983 */ /* 0x000f280000300800 */
[----:B------:R-:W3:Y:S04]  /*128f0*/  LDL R24, [R1+0x88] ;  /* 0x0000880001187983 */ /* 0x000ee80000100800 */
[----:B------:R0:W5:Y:S01]  /*12900*/  LDL R26, [R1+0x98] ;  /* 0x00009800011a7983 */ /* 0x0001620000100800 */
[----:B------:R-:W-:Y:S01]  /*12910*/  BSSY B1, `(.L_x_10535) ;  /* 0x000002d000017945 */ /* 0x000fe20003800000 */
[----:B-----5:R-:W-:-:S02]  /*12920*/  SHF.R.S32.HI R11, RZ, 0x1f, R0 ;  /* 0x0000001fff0b7819 */ /* 0x020fc40000011400 */
[----:B--2---:R-:W-:Y:S02]  /*12930*/  SEL R13, R4, RZ, !P0 ;  /* 0x000000ff040d7207 */ /* 0x004fe40004000000 */
[----:B----4-:R-:W-:Y:S02]  /*12940*/  SEL R12, R3, RZ, !P0 ;  /* 0x000000ff030c7207 */ /* 0x010fe40004000000 */
[----:B---3--:R-:W-:Y:S01]  /*12950*/  SHF.R.S32.HI R10, RZ, 0x1f, R24 ;  /* 0x0000001fff0a7819 */ /* 0x008fe20000011418 */
[----:B0-----:R-:W-:Y:S06]  /*12960*/  @P3 BRA `(.L_x_10536) ;  /* 0x00000000009c3947 */ /* 0x001fec0003800000 */
[----:B------:R-:W0:Y:S01]  /*12970*/  LDC R14, c[0x0][0xbe8] ;  /* 0x0002fa00ff0e7b82 */ /* 0x000e220000000800 */
[----:B------:R-:W-:-:S04]  /*12980*/  IMAD R3, R26, 0xc0, R9 ;  /* 0x000000c01a037824 */ /* 0x000fc800078e0209 */
[----:B------:R-:W-:Y:S02]  /*12990*/  VIADD R9, R3, 0xffffff80 ;  /* 0xffffff8003097836 */ /* 0x000fe40000000000 */
[----:B0-----:R-:W-:-:S05]  /*129a0*/  IMAD R4, R8, R14, RZ ;  /* 0x0000000e08047224 */ /* 0x001fca00078e02ff */
        /* <DEDUP_REMOVED lines=9> */
[----:B------:R-:W0:Y:S01]  /*12a40*/  @P0 LDC R6, c[0x0][0xbec] ;  /* 0x0002fb00ff060b82 */ /* 0x000e220000000800 */
[----:B------:R-:W-:Y:S01]  /*12a50*/  IMAD R7, R24, UR5, R7 ;  /* 0x0000000518077c24 */ /* 0x000fe2000f8e0207 */
[----:B------:R-:W-:-:S03]  /*12a60*/  ULDC.64 UR4, c[0x0][0xb98] ;  /* 0x0002e60000047ab9 */ /* 0x000fc60000000a00 */
[----:B------:R-:W-:-:S03]  /*12a70*/  IMAD.IADD R5, R5, 0x1, R7 ;  /* 0x0000000105057824 */ /* 0x000fc600078e0207 */
[----:B------:R-:W2:Y:S01]  /*12a80*/  @P0 LDC R15, c[0x0][0xbf0] ;  /* 0x0002fc00ff0f0b82 */ /* 0x000ea20000000800 */
[----:B------:R-:W-:-:S04]  /*12a90*/  IMAD.WIDE.U32 R4, R13, UR4, R4 ;  /* 0x000000040d047c25 */ /* 0x000fc8000f8e0004 */
        /* <DEDUP_REMOVED lines=20> */
.L_x_10536:
[----:B------:R-:W-:Y:S05]  /*12be0*/  BSYNC B1 ;  /* 0x0000000000017941 */ /* 0x000fea0003800000 */
.L_x_10535:
[--C-:B------:R-:W-:Y:S01]  /*12bf0*/  SHF.R.S32.HI R14, RZ, 0x1f, R28.reuse ;  /* 0x0000001fff0e7819 */ /* 0x100fe2000001141c */
[----:B------:R-:W-:Y:S01]  /*12c00*/  ULDC.64 UR4, c[0x0][0xaa0] ;  /* 0x0002a80000047ab9 */ /* 0x000fe20000000a00 */
[----:B------:R-:W-:Y:S01]  /*12c10*/  SHF.R.S32.HI R27, RZ, 0x1f, R28 ;  /* 0x0000001fff1b7819 */ /* 0x000fe2000001141c */
[----:B0-----:R-:W-:Y:S01]  /*12c20*/  IMAD R3, R11, UR4, RZ ;  /* 0x000000040b037c24 */ /* 0x001fe2000f8e02ff */
[-C--:B------:R-:W-:Y:S01]  /*12c30*/  LEA.HI R14, R14, R28.reuse, RZ, 0x2 ;  /* 0x0000001c0e0e7211 */ /* 0x080fe200078f10ff */
[----:B------:R-:W-:Y:S01]  /*12c40*/  IMAD.WIDE.U32 R4, R0, UR4, RZ ;  /* 0x0000000400047c25 */ /* 0x000fe2000f8e00ff */
[----:B------:R-:W-:Y:S02]  /*12c50*/  LEA.HI R27, R27, R28, RZ, 0x2 ;  /* 0x0000001c1b1b7211 */ /* 0x000fe400078f10ff */
[----:B------:R-:W-:Y:S01]  /*12c60*/  LOP3.LUT R14, R14, 0xfffffffc, RZ, 0xc0, !PT ;  /* 0xfffffffc0e0e7812 */ /* 0x000fe200078ec0ff */
[----:B------:R-:W-:Y:S01]  /*12c70*/  IMAD R3, R0, UR5, R3 ;  /* 0x0000000500037c24 */ /* 0x000fe2000f8e0203 */
[----:B------:R-:W-:Y:S01]  /*12c80*/  SHF.R.S32.HI R27, RZ, 0x2, R27 ;  /* 0x00000002ff1b7819 */ /* 0x000fe2000001141b */
[----:B------:R-:W-:-:S02]  /*12c90*/  ULDC.64 UR4, c[0x0][0xae8] ;  /* 0x0002ba0000047ab9 */ /* 0x000fc40000000a00 */
[----:B------:R-:W-:Y:S02]  /*12ca0*/  IMAD.IADD R14, R28, 0x1, -R14 ;  /* 0x000000011c0e7824 */ /* 0x000fe400078e0a0e */
[----:B------:R-:W-:Y:S02]  /*12cb0*/  IMAD.IADD R5, R5, 0x1, R3 ;  /* 0x0000000105057824 */ /* 0x000fe400078e0203 */
[----:B------:R-:W-:Y:S02]  /*12cc0*/  IMAD R0, R14, 0x60, R27 ;  /* 0x000000600e007824 */ /* 0x000fe400078e021b */
[----:B------:R-:W-:Y:S02]  /*12cd0*/  IMAD R6, R10, UR4, RZ ;  /* 0x000000040a067c24 */ /* 0x000fe4000f8e02ff */
[----:B------:R-:W-:Y:S02]  /*12ce0*/  IMAD R9, R26, 0xc0, R0 ;  /* 0x000000c01a097824 */ /* 0x000fe400078e0200 */
[----:B------:R-:W-:-:S02]  /*12cf0*/  IMAD R7, R24, UR5, R6 ;  /* 0x0000000518077c24 */ /* 0x000fc4000f8e0206 */
[----:B------:R-:W-:Y:S01]  /*12d00*/  IMAD.WIDE.U32 R4, R24, UR4, R4 ;  /* 0x0000000418047c25 */ /* 0x000fe2000f8e0004 */
[----:B------:R-:W-:-:S03]  /*12d10*/  ULDC.64 UR4, c[0x0][0xaf0] ;  /* 0x0002bc0000047ab9 */ /* 0x000fc60000000a00 */
[----:B-1----:R-:W-:Y:S01]  /*12d20*/  @P2 IMAD.HI.U32 R0, R9, R20, RZ ;  /* 0x0000001409002227 */ /* 0x002fe200078e00ff */
[----:B------:R-:W-:-:S03]  /*12d30*/  IADD3 R5, R5, R7, RZ ;  /* 0x0000000705057210 */ /* 0x000fc60007ffe0ff */
        /* <DEDUP_REMOVED lines=16> */
[----:B------:R-:W-:Y:S01]  /*12e40*/  SHF.L.U32 R9, R14, 0x3, RZ ;  /* 0x000000030e097819 */ /* 0x000fe200000006ff */
[----:B------:R-:W-:Y:S02]  /*12e50*/  IMAD R0, R0, UR4, RZ ;  /* 0x0000000400007c24 */ /* 0x000fe4000f8e02ff */
[----:B------:R-:W-:-:S04]  /*12e60*/  IMAD.WIDE.U32 R4, R7, UR4, R4 ;  /* 0x0000000407047c25 */ /* 0x000fc8000f8e0004 */
[----:B------:R-:W-:Y:S01]  /*12e70*/  IMAD R3, R7, UR5, R0 ;  /* 0x0000000507037c24 */ /* 0x000fe2000f8e0200 */
[----:B------:R-:W-:Y:S01]  /*12e80*/  ULDC.64 UR4, c[0x0][0xa80] ;  /* 0x0002a00000047ab9 */ /* 0x000fe20000000a00 */
[----:B------:R-:W-:Y:S01]  /*12e90*/  VIADD R10, R9, 0x20 ;  /* 0x00000020090a7836 */ /* 0x000fe20000000000 */
[C---:B------:R-:W-:Y:S01]  /*12ea0*/  LEA R0, P0, R4.reuse, UR4, 0x1 ;  /* 0x0000000404007c11 */ /* 0x040fe2000f8008ff */
[----:B------:R-:W-:Y:S01]  /*12eb0*/  IMAD.IADD R3, R5, 0x1, R3 ;  /* 0x0000000105037824 */ /* 0x000fe200078e0203 */
[----:B------:R-:W-:Y:S01]  /*12ec0*/  UMOV UR4, 0xffffffff ;  /* 0xffffffff00047882 */ /* 0x000fe20000000000 */
[----:B------:R-:W-:Y:S01]  /*12ed0*/  VIADD R7, R9, 0x40 ;  /* 0x0000004009077836 */ /* 0x000fe20000000000 */
[----:B------:R-:W-:Y:S02]  /*12ee0*/  SHF.R.S32.HI R20, RZ, 0x1f, R10 ;  /* 0x0000001fff147819 */ /* 0x000fe4000001140a */
[----:B------:R-:W-:Y:S02]  /*12ef0*/  LEA.HI.X R4, R4, UR5, R3, 0x1, P0 ;  /* 0x0000000504047c11 */ /* 0x000fe400080f0c03 */
[----:B------:R-:W-:Y:S01]  /*12f00*/  SHF.R.S32.HI R24, RZ, 0x1f, R7 ;  /* 0x0000001fff187819 */ /* 0x000fe20000011407 */
[----:B------:R-:W-:Y:S06]  /*12f10*/  BRA.DIV UR4, `(.L_x_10537) ;  /* 0x0000007604d87947 */ /* 0x000fec000b800000 */
[----:B------:R0:W1:Y:S04]  /*12f20*/  SHFL.IDX PT, R3, R4, RZ, 0x1c1f ;  /* 0x001c1fff04037589 */ /* 0x00006800000e0000 */
[----:B------:R0:W2:Y:S02]  /*12f30*/  SHFL.IDX PT, R14, R0, RZ, 0x1c1f ;  /* 0x001c1fff000e7589 */ /* 0x0000a400000e0000 */
.L_x_10699:
[----:B------:R-:W-:Y:S01]  /*12f40*/  IMAD R21, R8, R21, RZ ;  /* 0x0000001508157224 */ /* 0x000fe200078e02ff */
[----:B------:R-:W-:Y:S01]  /*12f50*/  BSSY B1, `(.L_x_10538) ;  /* 0x0000011000017945 */ /* 0x000fe20003800000 */
[----:B------:R-:W-:-:S05]  /*12f60*/  IMAD R6, R26, 0xc0, R27 ;  /* 0x000000c01a067824 */ /* 0x000fca00078e021b */
[----:B------:R-:W-:-:S13]  /*12f70*/  ISETP.GE.AND P0, PT, R6, R21, PT ;  /* 0x000000150600720c */ /* 0x000fda0003f06270 */
[----:B------:R-:W-:Y:S05]  /*12f80*/  @P0 BRA `(.L_x_10539) ;  /* 0x0000000000340947 */ /* 0x000fea0003800000 */
[----:B------:R-:W-:Y:S02]  /*12f90*/  ULDC UR4, c[0x0][0xac8] ;  /* 0x0002b20000047ab9 */ /* 0x000fe40000000800 */
[----:B------:R-:W-:Y:S02]  /*12fa0*/  ISETP.GE.AND P2, PT, R9, UR4, PT ;  /* 0x0000000409007c0c */ /* 0x000fe4000bf46270 */
[----:B------:R-:W-:Y:S02]  /*12fb0*/  ISETP.GE.AND P3, PT, R10, UR4, PT ;  /* 0x000000040a007c0c */ /* 0x000fe4000bf66270 */
[----:B------:R-:W-:-:S09]  /*12fc0*/  ISETP.GE.AND P4, PT, R7, UR4, PT ;  /* 0x0000000407007c0c */ /* 0x000fd2000bf86270 */
[-C--:B-1----:R-:W-:Y:S02]  /*12fd0*/  @!P2 MOV R15, R3.reuse ;  /* 0x00000003000fa202 */ /* 0x082fe40000000f00 */
[CC--:B--2---:R-:W-:Y:S02]  /*12fe0*/  @!P3 LEA R26, P0, R10.reuse, R14.reuse, 0x1 ;  /* 0x0000000e0a1ab211 */ /* 0x0c4fe400078008ff */
[----:B------:R-:W-:Y:S01]  /*12ff0*/  @!P4 LEA R32, P1, R7, R14, 0x1 ;  /* 0x0000000e0720c211 */ /* 0x000fe200078208ff */
[----:B------:R-:W-:Y:S01]  /*13000*/  @!P2 IMAD.WIDE R12, R9, 0x2, R14 ;  /* 0x00000002090ca825 */ /* 0x000fe200078e020e */
[-C--:B------:R-:W-:Y:S02]  /*13010*/  @!P3 LEA.HI.X R27, R10, R3.reuse, R20, 0x1, P0 ;  /* 0x000000030a1bb211 */ /* 0x080fe400000f0c14 */
[----:B------:R-:W-:Y:S02]  /*13020*/  @!P4 LEA.HI.X R33, R7, R3, R24, 0x1, P1 ;  /* 0x000000030721c211 */ /* 0x000fe400008f0c18 */
[----:B------:R3:W-:Y:S04]  /*13030*/  @!P2 ST.E.128 desc[UR42][R12.64], RZ ;  /* 0x000000ff0c00a985 */ /* 0x0007e8000c101d2a */
[----:B------:R3:W-:Y:S04]  /*13040*/  @!P3 ST.E.128 desc[UR42][R26.64], RZ ;  /* 0x000000ff1a00b985 */ /* 0x0007e8000c101d2a */
[----:B------:R3:W-:Y:S02]  /*13050*/  @!P4 ST.E.128 desc[UR42][R32.64], RZ ;  /* 0x000000ff2000c985 */ /* 0x0007e4000c101d2a */
.L_x_10539:
[----:B------:R-:W-:Y:S05]  /*13060*/  BSYNC B1 ;  /* 0x0000000000017941 */ /* 0x000fea0003800000 */
.L_x_10538:
[----:B------:R-:W-:-:S03]  /*13070*/  UMOV UR4, 0xffffffff ;  /* 0xffffffff00047882 */ /* 0x000fc60000000000 */
[----:B------:R-:W-:Y:S05]  /*13080*/  BRA.DIV UR4, `(.L_x_10540) ;  /* 0x0000007604b07947 */ /* 0x000fea000b800000 */
[----:B-1----:R1:W4:Y:S04]  /*13090*/  SHFL.IDX PT, R3, R4, 0x1, 0x1c1f ;  /* 0x003c1f0004037f89 */ /* 0x00232800000e0000 */
[----:B--2---:R1:W2:Y:S02]  /*130a0*/  SHFL.IDX PT, R14, R0, 0x1, 0x1c1f ;  /* 0x003c1f00000e7f89 */ /* 0x0042a400000e0000 */
.L_x_10703:
[----:B01----:R-:W-:-:S05]  /*130b0*/  VIADD R0, R6, 0x60 ;  /* 0x0000006006007836 */ /* 0x003fca0000000000 */
[----:B------:R-:W-:-:S13]  /*130c0*/  ISETP.GE.AND P0, PT, R0, R21, PT ;  /* 0x000000150000720c */ /* 0x000fda0003f06270 */
[----:B------:R-:W-:Y:S05]  /*130d0*/  @P0 BRA `(.L_x_10533) ;  /* 0x0000000000340947 */ /* 0x000fea0003800000 */
[----:B------:R-:W-:Y:S02]  /*130e0*/  ULDC UR4, c[0x0][0xac8] ;  /* 0x0002b20000047ab9 */ /* 0x000fe40000000800 */
[----:B------:R-:W-:Y:S02]  /*130f0*/  ISETP.GE.AND P2, PT, R9, UR4, PT ;  /* 0x0000000409007c0c */ /* 0x000fe4000bf46270 */
[----:B------:R-:W-:Y:S02]  /*13100*/  ISETP.GE.AND P3, PT, R10, UR4, PT ;  /* 0x000000040a007c0c */ /* 0x000fe4000bf66270 */
[----:B------:R-:W-:-:S09]  /*13110*/  ISETP.GE.AND P4, PT, R7, UR4, PT ;  /* 0x0000000407007c0c */ /* 0x000fd2000bf86270 */
[----:B----4-:R-:W-:Y:S02]  /*13120*/  @!P2 IMAD.MOV.U32 R15, RZ, RZ, R3 ;  /* 0x000000ffff0fa224 */ /* 0x010fe400078e0003 */
        /* <DEDUP_REMOVED lines=8> */
.L_x_10533:
[----:B------:R-:W-:Y:S05]  /*131b0*/  BSYNC B0 ;  /* 0x0000000000007941 */ /* 0x000fea0003800000 */
.L_x_10528:
[----:B------:R-:W-:Y:S02]  /*131c0*/  ULDC UR4, c[0x0][0xc3c] ;  /* 0x00030f0000047ab9 */ /* 0x000fe40000000800 */
[----:B------:R-:W-:-:S13]  /*131d0*/  ISETP.GE.AND P0, PT, R31, UR4, PT ;  /* 0x000000041f007c0c */ /* 0x000fda000bf06270 */
[----:B------:R-:W-:Y:S05]  /*131e0*/  @!P0 BRA `(.L_x_10541) ;  /* 0xfffffee000c48947 */ /* 0x000fea000383ffff */
[----:B------:R-:W-:Y:S05]  /*131f0*/  BRA `(.L_x_10399) ;  /* 0x0000006800487947 */ /* 0x000fea0003800000 */
.L_x_10397:
        /* <DEDUP_REMOVED lines=16> */
.L_x_10542:
        /* <DEDUP_REMOVED lines=34> */
[----:B------:R-:W-:Y:S01]  /*13520*/  IMAD.MOV.U32 R3, RZ, RZ, R4 ;  /* 0x000000ffff037224 */ /* 0x000fe200078e0004 */
[----:B-1----:R-:W-:-:S13]  /*13530*/  ISETP.GT.AND P6, PT, R4, UR6, PT ;  /* 0x0000000604007c0c */ /* 0x002fda000bfc4270 */
[----:B------:R-:W-:Y:S05]  /*13540*/  @P6 BRA `(.L_x_10544) ;  /* 0x00000000009c6947 */ /* 0x000fea0003800000 */
[----:B------:R-:W0:Y:S01]  /*13550*/  LDC R6, c[0x0][0xc3c] ;  /* 0x00030f00ff067b82 */ /* 0x000e220000000800 */
[----:B------:R-:W-:Y:S01]  /*13560*/  IMAD.MOV.U32 R4, RZ, RZ, R3 ;  /* 0x000000ffff047224 */ /* 0x000fe200078e0003 */
[----:B------:R-:W-:Y:S01]  /*13570*/  UMOV UR4, URZ ;  /* 0x0000003f00047c82 */ /* 0x000fe20008000000 */
[----:B------:R-:W-:Y:S01]  /*13580*/  ULDC UR7, c[0x0][0xc3c] ;  /* 0x00030f0000077ab9 */ /* 0x000fe20000000800 */
[----:B------:R-:W-:-:S05]  /*13590*/  ULDC UR5, c[0x0][0xc38] ;  /* 0x00030e0000057ab9 */ /* 0x000fca0000000800 */
.L_x_10548:
        /* <DEDUP_REMOVED lines=12> */
.L_x_10547:
[----:B------:R-:W-:Y:S05]  /*13660*/  BSYNC B0 ;  /* 0x0000000000007941 */ /* 0x000fea0003800000 */
.L_x_10546:
        /* <DEDUP_REMOVED lines=21> */
.L_x_10544:
        /* <DEDUP_REMOVED lines=13> */
[----:B------:R-:W-:-:S06]  /*13890*/  IADD3 R16, R19, -0x1, RZ ;  /* 0xffffffff13107810 */ /* 0x000fcc0007ffe0ff */
[----:B------:R2:W3:Y:S02]  /*138a0*/  SHFL.IDX PT, R16, R7, R16, 0x1f ;  /* 0x00001f1007107589 */ /* 0x0004e400000e0000 */
.L_x_10549:
[----:B---3--:R-:W-:Y:S01]  /*138b0*/  IMAD R16, R16, UR5, R9 ;  /* 0x0000000510107c24 */ /* 0x008fe2000f8e0209 */
[----:B0-----:R-:W-:Y:S01]  /*138c0*/  IABS R2, R0 ;  /* 0x0000000000027213 */ /* 0x001fe20000000000 */
[----:B-12---:R-:W-:Y:S02]  /*138d0*/  IMAD.MOV R7, RZ, RZ, -R3 ;  /* 0x000000ffff077224 */ /* 0x006fe400078e0a03 */
[----:B------:R-:W-:Y:S01]  /*138e0*/  VIADD R19, R19, UR4 ;  /* 0x0000000413137c36 */ /* 0x000fe20008000000 */
[----:B------:R-:W-:Y:S01]  /*138f0*/  IADD3 R9, -R16, UR6, RZ ;  /* 0x0000000610097c10 */ /* 0x000fe2000fffe1ff */
        /* <DEDUP_REMOVED lines=18> */
[----:B------:R-:W-:-:S04]  /*13a20*/  @!P1 LOP3.LUT R2, RZ, R0, RZ, 0x33, !PT ;  /* 0x00000000ff029212 */ /* 0x000fc800078e33ff */
[----:B------:R-:W-:Y:S01]  /*13a30*/  MOV R18, R2 ;  /* 0x0000000200127202 */ /* 0x000fe20000000f00 */
[----:B------:R-:W-:-:S04]  /*13a40*/  IMAD.MOV R17, RZ, RZ, -R2 ;  /* 0x000000ffff117224 */ /* 0x000fc800078e0a02 */
[----:B------:R-:W-:Y:S01]  /*13a50*/  IMAD R17, R0, R17, R9 ;  /* 0x0000001100117224 */ /* 0x000fe200078e0209 */
[----:B------:R-:W-:Y:S06]  /*13a60*/  BRA `(.L_x_10550) ;  /* 0x00000000000c7947 */ /* 0x000fec0003800000 */
.L_x_10545:
[----:B------:R-:W-:Y:S02]  /*13a70*/  IMAD.MOV.U32 R17, RZ, RZ, RZ ;  /* 0x000000ffff117224 */ /* 0x000fe400078e00ff */
[----:B------:R-:W-:Y:S02]  /*13a80*/  IMAD.U32 R16, RZ, RZ, UR6 ;  /* 0x00000006ff107e24 */ /* 0x000fe4000f8e00ff */
[----:B------:R-:W-:-:S07]  /*13a90*/  IMAD.MOV.U32 R18, RZ, RZ, RZ ;  /* 0x000000ffff127224 */ /* 0x000fce00078e00ff */
.L_x_10550:
[----:B------:R-:W-:-:S13]  /*13aa0*/  ISETP.NE.AND P0, PT, R5, RZ, PT ;  /* 0x000000ff0500720c */ /* 0x000fda0003f05270 */
[----:B------:R-:W0:Y:S01]  /*13ab0*/  @!P0 S2R R3, SR_CgaCtaId ;  /* 0x0000000000038919 */ /* 0x000e220000008800 */
[----:B------:R-:W-:-:S04]  /*13ac0*/  @!P0 MOV R0, 0x400 ;  /* 0x0000040000008802 */ /* 0x000fc80000000f00 */
[----:B0-----:R-:W-:-:S05]  /*13ad0*/  @!P0 LEA R0, R3, R0, 0x18 ;  /* 0x0000000003008211 */ /* 0x001fca00078ec0ff */
[----:B------:R0:W-:Y:S01]  /*13ae0*/  @!P0 STS.128 [R0+0x2d8d0], R16 ;  /* 0x02d8d01000008388 */ /* 0x0001e20000000c00 */
[----:B------:R-:W-:Y:S06]  /*13af0*/  BAR.ARV 0x5, 0x200 ;  /* 0x0148000000007b1d */ /* 0x000fec0000002000 */
.L_x_10543:
[----:B0-----:R-:W-:Y:S01]  /*13b00*/  MOV R0, 0x1 ;  /* 0x0000000100007802 */ /* 0x001fe20000000f00 */
[----:B------:R-:W-:Y:S01]  /*13b10*/  ULDC UR4, c[0x0][0xc3c] ;  /* 0x00030f0000047ab9 */ /* 0x000fe20000000800 */
[----:B------:R-:W-:Y:S01]  /*13b20*/  IMAD.MOV.U32 R26, RZ, RZ, RZ ;  /* 0x000000ffff1a7224 */ /* 0x000fe200078e00ff */
[----:B-1----:R-:W-:Y:S02]  /*13b30*/  ISETP.GE.AND P0, PT, R19, UR4, PT ;  /* 0x0000000413007c0c */ /* 0x002fe4000bf06270 */
[----:B------:R0:W-:Y:S04]  /*13b40*/  STL [R1], R0 ;  /* 0x0000000001007387 */ /* 0x0001e80000100800 */
[----:B------:R0:W-:Y:S07]  /*13b50*/  STL [R1+0x40], RZ ;  /* 0x000040ff01007387 */ /* 0x0001ee0000100800 */
[----:B------:R-:W-:Y:S05]  /*13b60*/  @P0 BRA `(.L_x_10551) ;  /* 0x0000005c00080947 */ /* 0x000fea0003800000 */
[----:B------:R-:W0:Y:S01]  /*13b70*/  S2R R7, SR_TID.X ;  /* 0x0000000000077919 */ /* 0x000e220000002100 */
[----:B------:R-:W1:Y:S01]  /*13b80*/  S2UR UR5, SR_CgaCtaId ;  /* 0x00000000000579c3 */ /* 0x000e620000008800 */
[----:B------:R-:W-:Y:S01]  /*13b90*/  UMOV UR4, 0x400 ;  /* 0x0000040000047882 */ /* 0x000fe20000000000 */
[----:B------:R-:W-:Y:S01]  /*13ba0*/  BSSY B8, `(.L_x_10551) ;  /* 0x00005be000087945 */ /* 0x000fe20003800000 */
[----:B------:R-:W-:Y:S01]  /*13bb0*/  IMAD.MOV.U32 R28, RZ, RZ, RZ ;  /* 0x000000ffff1c7224 */ /* 0x000fe200078e00ff */
[----:B------:R-:W-:Y:S01]  /*13bc0*/  ULDC.64 UR40, c[0x0][0x198] ;  /* 0x0000660000287ab9 */ /* 0x000fe20000000a00 */
[----:B------:R-:W-:Y:S01]  /*13bd0*/  IMAD.MOV.U32 R26, RZ, RZ, RZ ;  /* 0x000000ffff1a7224 */ /* 0x000fe200078e00ff */
[----:B------:R-:W-:Y:S01]  /*13be0*/  ULOP3.LUT UR38, UR36, 0x2, URZ, 0xfc, !UPT ;  /* 0x0000000224267892 */ /* 0x000fe2000f8efc3f */
[----:B------:R-:W-:Y:S01]  /*13bf0*/  ULDC UR37, c[0x0][0xc] ;  /* 0x0000030000257ab9 */ /* 0x000fe20000000800 */
[----:B-1----:R-:W-:-:S06]  /*13c00*/  ULEA UR4, UR5, UR4, 0x18 ;  /* 0x0000000405047291 */ /* 0x002fcc000f8ec03f */
[----:B------:R-:W-:Y:S01]  /*13c10*/  MOV R22, UR4 ;  /* 0x0000000400167c02 */ /* 0x000fe20008000f00 */
[C---:B0-----:R-:W-:Y:S01]  /*13c20*/  IMAD.SHL.U32 R0, R7.reuse, 0x8, RZ ;  /* 0x0000000807007824 */ /* 0x041fe200078e00ff */
[----:B------:R-:W-:-:S04]  /*13c30*/  LOP3.LUT R6, R7, 0x7f, RZ, 0xc0, !PT ;  /* 0x0000007f07067812 */ /* 0x000fc800078ec0ff */
[----:B------:R-:W-:Y:S01]  /*13c40*/  LOP3.LUT R3, R0, 0x20, RZ, 0xc0, !PT ;  /* 0x0000002000037812 */ /* 0x000fe200078ec0ff */
[----:B------:R-:W-:Y:S01]  /*13c50*/  IMAD.SHL.U32 R4, R6, 0x8, RZ ;  /* 0x0000000806047824 */ /* 0x000fe200078e00ff */
[C---:B------:R-:W-:Y:S02]  /*13c60*/  LOP3.LUT R2, R0.reuse, 0xd8, RZ, 0xc0, !PT ;  /* 0x000000d800027812 */ /* 0x040fe400078ec0ff */
[----:B------:R-:W-:Y:S02]  /*13c70*/  LOP3.LUT R0, R0, 0x18, RZ, 0xc0, !PT ;  /* 0x0000001800007812 */ /* 0x000fe400078ec0ff */
[----:B------:R-:W-:Y:S01]  /*13c80*/  LOP3.LUT R3, R3, 0x300, R4, 0xf8, !PT ;  /* 0x0000030003037812 */ /* 0x000fe200078ef804 */
[----:B------:R-:W-:Y:S01]  /*13c90*/  IMAD.MOV.U32 R4, RZ, RZ, 0x1 ;  /* 0x00000001ff047424 */ /* 0x000fe200078e00ff */
[----:B------:R-:W-:-:S04]  /*13ca0*/  LOP3.LUT R2, R2, 0x18, R7, 0x78, !PT ;  /* 0x0000001802027812 */ /* 0x000fc800078e7807 */
[----:B------:R-:W-:Y:S02]  /*13cb0*/  LOP3.LUT R5, R3, R2, RZ, 0xfc, !PT ;  /* 0x0000000203057212 */ /* 0x000fe400078efcff */
[----:B------:R-:W-:Y:S02]  /*13cc0*/  SHF.L.U32 R2, R7, 0x5, RZ ;  /* 0x0000000507027819 */ /* 0x000fe400000006ff */
[----:B------:R-:W-:Y:S01]  /*13cd0*/  SHF.R.U32.HI R3, RZ, 0x2, R6 ;  /* 0x00000002ff037819 */ /* 0x000fe20000011606 */
[----:B------:R-:W-:Y:S01]  /*13ce0*/  STL [R1+0x14], R5 ;  /* 0x0000140501007387 */ /* 0x000fe20000100800 */
[----:B------:R-:W-:-:S03]  /*13cf0*/  LOP3.LUT R2, R2, 0x60, RZ, 0xc0, !PT ;  /* 0x0000006002027812 */ /* 0x000fc600078ec0ff */
[----:B------:R-:W-:Y:S04]  /*13d00*/  STL [R1+0x4], R4 ;  /* 0x0000040401007387 */ /* 0x000fe80000100800 */
[----:B------:R-:W-:Y:S04]  /*13d10*/  STL [R1+0x40], RZ ;  /* 0x000040ff01007387 */ /* 0x000fe80000100800 */
[----:B------:R0:W-:Y:S02]  /*13d20*/  STL [R1], R4 ;  /* 0x0000000401007387 */ /* 0x0001e40000100800 */
[----:B0-----:R-:W-:-:S02]  /*13d30*/  LOP3.LUT R4, R3, R2, RZ, 0xfc, !PT ;  /* 0x0000000203047212 */ /* 0x001fc400078efcff */
[C---:B------:R-:W-:Y:S02]  /*13d40*/  LOP3.LUT R3, R0.reuse, 0x20, RZ, 0xfc, !PT ;  /* 0x0000002000037812 */ /* 0x040fe400078efcff */
[----:B------:R-:W-:Y:S01]  /*13d50*/  LOP3.LUT R2, R0, 0x40, RZ, 0xfc, !PT ;  /* 0x0000004000027812 */ /* 0x000fe200078efcff */
[----:B------:R-:W-:-:S05]  /*13d60*/  IMAD R0, R5, 0x2, R22 ;  /* 0x0000000205007824 */ /* 0x000fca00078e0216 */
[----:B------:R0:W-:Y:S02]  /*13d70*/  STL [R1+0x28], R0 ;  /* 0x0000280001007387 */ /* 0x0001e40000100800 */
.L_x_10652:
[----:B01----:R-:W1:Y:S02]  /*13d80*/  LDC.64 R2, c[0x0][0xc88] ;  /* 0x00032200ff027b82 */ /* 0x003e640000000a00 */
[----:B-1----:R-:W-:-:S05]  /*13d90*/  IMAD.WIDE R2, R19, 0x4, R2 ;  /* 0x0000000413027825 */ /* 0x002fca00078e0202 */
[----:B------:R-:W0:Y:S01]  /*13da0*/  LDG.E R29, desc[UR42][R2.64] ;  /* 0x0000002a021d7981 */ /* 0x000e22000c1e1900 */
[----:B------:R-:W-:Y:S05]  /*13db0*/  YIELD ;  /* 0x0000000000007946 */ /* 0x000fea0003800000 */
[----:B------:R-:W-:Y:S01]  /*13dc0*/  ULDC.64 UR4, c[0x0][0xa28] ;  /* 0x00028a0000047ab9 */ /* 0x000fe20000000a00 */
[----:B------:R-:W-:Y:S01]  /*13dd0*/  IMAD.MOV.U32 R9, RZ, RZ, RZ ;  /* 0x000000ffff097224 */ /* 0x000fe200078e00ff */
[----:B------:R-:W-:Y:S01]  /*13de0*/  ISETP.NE.U32.AND P0, PT, RZ, UR4, PT ;  /* 0x00000004ff007c0c */ /* 0x000fe2000bf05070 */
[----:B------:R-:W-:Y:S01]  /*13df0*/  ULDC.64 UR8, c[0x0][0xa18] ;  /* 0x0002860000087ab9 */ /* 0x000fe20000000a00 */
[----:B------:R-:W-:Y:S01]  /*13e00*/  MOV R6, RZ ;  /* 0x000000ff00067202 */ /* 0x000fe20000000f00 */
[----:B------:R-:W-:Y:S01]  /*13e10*/  ULDC.64 UR6, c[0x0][0xa10] ;  /* 0x0002840000067ab9 */ /* 0x000fe20000000a00 */
[----:B------:R-:W-:-:S02]  /*13e20*/  ISETP.NE.AND.EX P0, PT, RZ, UR5, PT, P0 ;  /* 0x00000005ff007c0c */ /* 0x000fc4000bf05300 */
[----:B0-----:R-:W-:-:S11]  /*13e30*/  SHF.R.S32.HI R0, RZ, 0x1f, R29 ;  /* 0x0000001fff007819 */ /* 0x001fd6000001141d */
        /* <DEDUP_REMOVED lines=12> */
[----:B------:R-:W-:Y:S02]  /*13f00*/  ISETP.NE.U32.AND P1, PT, RZ, UR6, PT ;  /* 0x00000006ff007c0c */ /* 0x000fe4000bf25070 */
[----:B-1----:R-:W-:-:S02]  /*13f10*/  IADD3 R2, P3, R24, UR4, RZ ;  /* 0x0000000418027c10 */ /* 0x002fc4000ff7e0ff */
[----:B------:R-:W-:Y:S02]  /*13f20*/  ISETP.NE.AND.EX P1, PT, RZ, UR7, PT, P1 ;  /* 0x00000007ff007c0c */ /* 0x000fe4000bf25310 */
[----:B------:R-:W-:Y:S02]  /*13f30*/  IADD3.X R3, R25, UR5, RZ, P3, !PT ;  /* 0x0000000519037c10 */ /* 0x000fe40009ffe4ff */
[----:B------:R-:W-:-:S03]  /*13f40*/  IADD3 R4, P4, R24, UR6, RZ ;  /* 0x0000000618047c10 */ /* 0x000fc6000ff9e0ff */
        /* <DEDUP_REMOVED lines=11> */
[----:B--2---:R1:W-:Y:S01]  /*14000*/  STL [R1+0x20], R9 ;  /* 0x0000200901007387 */ /* 0x0043e20000100800 */
[----:B------:R-:W-:Y:S01]  /*14010*/  UISETP.NE.AND.EX UP0, UPT, UR5, URZ, UPT, UP0 ;  /* 0x0000003f0500728c */ /* 0x000fe2000bf05300 */
[----:B------:R-:W-:Y:S02]  /*14020*/  ULDC UR4, c[0x0][0x424] ;  /* 0x0001090000047ab9 */ /* 0x000fe40000000800 */
[----:B------:R-:W-:Y:S01]  /*14030*/  ULDC UR5, c[0x0][0x2f0] ;  /* 0x0000bc0000057ab9 */ /* 0x000fe20000000800 */
[----:B------:R-:W-:-:S04]  /*14040*/  USEL UR4, UR4, 0x1, UP0 ;  /* 0x0000000104047887 */ /* 0x000fc80008000000 */
[----:B------:R-:W-:-:S03]  /*14050*/  UIMAD UR4, UR4, UR5, URZ ;  /* 0x00000005040472a4 */ /* 0x000fc6000f8e023f */
[----:B------:R-:W-:Y:S02]  /*14060*/  ULDC UR5, c[0x0][0x348] ;  /* 0x0000d20000057ab9 */ /* 0x000fe40000000800 */
[----:B0-----:R-:W-:Y:S01]  /*14070*/  IMAD.U32 R6, RZ, RZ, UR5 ;  /* 0x00000005ff067e24 */ /* 0x001fe2000f8e00ff */
[----:B------:R-:W-:Y:S01]  /*14080*/  MOV R7, UR4 ;  /* 0x0000000400077c02 */ /* 0x000fe20008000f00 */
[----:B---3--:R1:W-:Y:S01]  /*14090*/  STL [R1+0x38], R8 ;  /* 0x0000380801007387 */ /* 0x0083e20000100800 */
[----:B----4-:R-:W-:Y:S05]  /*140a0*/  @P2 BRA `(.L_x_10552) ;  /* 0x0000000000142947 */ /* 0x010fea0003800000 */
[----:B------:R-:W-:Y:S05]  /*140b0*/  @!P0 BRA `(.L_x_10552) ;  /* 0x0000000000108947 */ /* 0x000fea0003800000 */
[----:B-1----:R-:W2:Y:S04]  /*140c0*/  LDG.E R8, desc[UR42][R2.64] ;  /* 0x0000002a02087981 */ /* 0x002ea8000c1e1900 */
[----:B------:R-:W2:Y:S02]  /*140d0*/  LDG.E R2, desc[UR42][R2.64+0x4] ;  /* 0x0000042a02027981 */ /* 0x000ea4000c1e1900 */
[----:B--2---:R-:W-:-:S05]  /*140e0*/  IMAD.IADD R2, R2, 0x1, -R8 ;  /* 0x0000000102027824 */ /* 0x004fca00078e0a08 */
[----:B------:R0:W-:Y:S02]  /*140f0*/  STL [R1+0x38], R2 ;  /* 0x0000380201007387 */ /* 0x0001e40000100800 */
.L_x_10552:
[----:B-1----:R-:W-:Y:S01]  /*14100*/  IMAD.MOV.U32 R8, RZ, RZ, R29 ;  /* 0x000000ffff087224 */ /* 0x002fe200078e001d */
[----:B------:R-:W-:Y:S02]  /*14110*/  ULDC.64 UR4, c[0x0][0xa20] ;  /* 0x0002880000047ab9 */ /* 0x000fe40000000a00 */
[----:B------:R-:W-:Y:S02]  /*14120*/  ISETP.NE.U32.AND P0, PT, RZ, UR4, PT ;  /* 0x00000004ff007c0c */ /* 0x000fe4000bf05070 */
[----:B------:R1:W-:Y:S02]  /*14130*/  STL [R1+0x10], R8 ;  /* 0x0000100801007387 */ /* 0x0003e40000100800 */
[----:B------:R-:W-:-:S13]  /*14140*/  ISETP.NE.AND.EX P0, PT, RZ, UR5, PT, P0 ;  /* 0x00000005ff007c0c */ /* 0x000fda000bf05300 */
[----:B-1----:R-:W-:Y:S05]  /*14150*/  @!P0 BRA `(.L_x_10553) ;  /* 0x0000000000108947 */ /* 0x002fea0003800000 */
[----:B0-----:R-:W-:-:S04]  /*14160*/  IADD3 R2, P0, R24, UR4, RZ ;  /* 0x0000000418027c10 */ /* 0x001fc8000ff1e0ff */
[----:B------:R-:W-:-:S05]  /*14170*/  IADD3.X R3, R25, UR5, RZ, P0, !PT ;  /* 0x0000000519037c10 */ /* 0x000fca00087fe4ff */
[----:B------:R0:W5:Y:S01]  /*14180*/  LDG.E R7, desc[UR42][R2.64] ;  /* 0x0000002a02077981 */ /* 0x000162000c1e1900 */
[----:B------:R-:W-:Y:S05]  /*14190*/  BRA `(.L_x_10554) ;  /* 0x0000000000247947 */ /* 0x000fea0003800000 */
.L_x_10553:
        /* <DEDUP_REMOVED lines=9> */
.L_x_10554:
[----:B0-----:R-:W2:Y:S04]  /*14230*/  @P1 LDG.E R2, desc[UR42][R4.64] ;  /* 0x0000002a04021981 */ /* 0x001ea8000c1e1900 */
[----:B------:R-:W2:Y:S01]  /*14240*/  @P1 LDG.E R4, desc[UR42][R4.64+0x4] ;  /* 0x0000042a04041981 */ /* 0x000ea2000c1e1900 */
[----:B-----5:R-:W-:Y:S01]  /*14250*/  IMAD.IADD R7, R7, 0x1, -R9 ;  /* 0x0000000107077824 */ /* 0x020fe200078e0a09 */
[----:B------:R-:W-:Y:S01]  /*14260*/  BSSY B0, `(.L_x_10555) ;  /* 0x000015c000007945 */ /* 0x000fe20003800000 */
[----:B--2---:R-:W-:-:S05]  /*14270*/  @P1 IADD3 R6, -R2, R4, RZ ;  /* 0x0000000402061210 */ /* 0x004fca0007ffe1ff */
[----:B------:R-:W-:-:S05]  /*14280*/  IMAD.IADD R2, R7, 0x1, R6 ;  /* 0x0000000107027824 */ /* 0x000fca00078e0206 */
[----:B------:R0:W-:Y:S02]  /*14290*/  STL [R1+0x1c], R2 ;  /* 0x00001c0201007387 */ /* 0x0001e40000100800 */
[----:B0-----:R-:W-:-:S05]  /*142a0*/  VIADD R2, R2, 0x7f ;  /* 0x0000007f02027836 */ /* 0x001fca0000000000 */
[----:B------:R-:W-:-:S04]  /*142b0*/  SHF.R.S32.HI R3, RZ, 0x1f, R2 ;  /* 0x0000001fff037819 */ /* 0x000fc80000011402 */
[----:B------:R-:W-:Y:S02]  /*142c0*/  LEA.HI R4, R3, R2, RZ, 0x7 ;  /* 0x0000000203047211 */ /* 0x000fe400078f38ff */
[----:B------:R-:W-:Y:S02]  /*142d0*/  IADD3 R3, -R7, RZ, RZ ;  /* 0x000000ff07037210 */ /* 0x000fe40007ffe1ff */
[----:B------:R-:W-:Y:S01]  /*142e0*/  LOP3.LUT R2, R4, 0xffffff80, RZ, 0xc0, !PT ;  /* 0xffffff8004027812 */ /* 0x000fe200078ec0ff */
[----:B------:R0:W-:Y:S01]  /*142f0*/  STL [R1+0x3c], R4 ;  /* 0x00003c0401007387 */ /* 0x0001e20000100800 */
[----:B------:R-:W-:Y:S02]  /*14300*/  VIMNMX R3, RZ, R3, !PT ;  /* 0x00000003ff037248 */ /* 0x000fe40007fe0100 */
[----:B------:R-:W-:-:S04]  /*14310*/  VIADDMNMX R2, R2, -R7, R6, PT ;  /* 0x8000000702027246 */ /* 0x000fc80003800106 */
[----:B------:R-:W-:Y:S02]  /*14320*/  ISETP.GT.AND P0, PT, R2, R3, PT ;  /* 0x000000030200720c */ /* 0x000fe40003f04270 */
[----:B------:R-:W-:-:S11]  /*14330*/  SHF.R.U32.HI R3, RZ, 0x7, R3 ;  /* 0x00000007ff037819 */ /* 0x000fd60000011603 */
[----:B------:R-:W-:-:S05]  /*14340*/  @P0 VIADD R2, R2, 0x7f ;  /* 0x0000007f02020836 */ /* 0x000fca0000000000 */
[----:B0-----:R-:W-:-:S04]  /*14350*/  @P0 SHF.R.S32.HI R4, RZ, 0x1f, R2 ;  /* 0x0000001fff040819 */ /* 0x001fc80000011402 */
        /* <DEDUP_REMOVED lines=13> */
.L_x_10706:
[----:B-1----:R-:W-:Y:S02]  /*14430*/  ISETP.NE.AND P0, PT, R14, RZ, PT ;  /* 0x000000ff0e00720c */ /* 0x002fe40003f05270 */
[----:B------:R-:W-:-:S11]  /*14440*/  PLOP3.LUT P6, PT, PT, PT, PT, 0x8, 0x0 ;  /* 0x000000000000781c */ /* 0x000fd60003fce170 */
[----:B------:R-:W-:Y:S05]  /*14450*/  @P0 BRA `(.L_x_10558) ;  /* 0x00000000000c0947 */ /* 0x000fea0003800000 */
[----:B------:R-:W-:-:S03]  /*14460*/  UMOV UR4, 0xffffffff ;  /* 0xffffffff00047882 */ /* 0x000fc60000000000 */
[----:B------:R-:W-:Y:S05]  /*14470*/  BRA.DIV UR4, `(.L_x_10559) ;  /* 0x0000006604307947 */ /* 0x000fea000b800000 */
[----:B------:R-:W-:-:S13]  /*14480*/  ELECT P6, URZ, PT ;  /* 0x00000000003f782f */ /* 0x000fda00038c0000 */
.L_x_10558:
        /* <DEDUP_REMOVED lines=9> */
.L_x_10709:
[----:B------:R-:W-:Y:S05]  /*14520*/  BSYNC B1 ;  /* 0x0000000000017941 */ /* 0x000fea0003800000 */
.L_x_10560:
[----:B------:R-:W-:Y:S04]  /*14530*/  BSSY B1, `(.L_x_10562) ;  /* 0x000008c000017945 */ /* 0x000fe80003800000 */
[----:B------:R-:W-:Y:S05]  /*14540*/  @!P6 BRA `(.L_x_10563) ;  /* 0x000000080028e947 */ /* 0x000fea0003800000 */
[----:B------:R-:W2:Y:S01]  /*14550*/  LDL R7, [R1+0x4] ;  /* 0x0000040001077983 */ /* 0x000ea20000100800 */
[----:B------:R-:W-:Y:S01]  /*14560*/  IMAD R8, R28, 0x8, R22 ;  /* 0x000000081c087824 */ /* 0x000fe200078e0216 */
[----:B------:R-:W1:Y:S01]  /*14570*/  S2R R6, SR_TID.X ;  /* 0x0000000000067919 */ /* 0x000e620000002100 */
[----:B------:R-:W-:Y:S01]  /*14580*/  BSSY B2, `(.L_x_10564) ;  /* 0x0000006000027945 */ /* 0x000fe20003800000 */
[----:B-1----:R-:W-:-:S04]  /*14590*/  LOP3.LUT R6, R6, 0x7f, RZ, 0xc0, !PT ;  /* 0x0000007f06067812 */ /* 0x002fc800078ec0ff */
[----:B------:R-:W-:Y:S02]  /*145a0*/  ISETP.NE.AND P1, PT, R6, RZ, PT ;  /* 0x000000ff0600720c */ /* 0x000fe40003f25270 */
[----:B--2---:R-:W-:-:S04]  /*145b0*/  SHF.L.U32 R10, R7, 0x1f, RZ ;  /* 0x0000001f070a7819 */ /* 0x004fc800000006ff */
[----:B------:R-:W1:Y:S02]  /*145c0*/  SYNCS.PHASECHK.TRANS64.TRYWAIT P0, [R8+URZ+0x2d8a0], R10 ;  /* 0x02d8a00a080075a7 */ /* 0x000e64000800017f */
[----:B-1----:R-:W-:Y:S05]  /*145d0*/  @!P0 BRA `(.L_x_10565) ;  /* 0x00000064000c8947 */ /* 0x002fea0003800000 */
.L_x_10710:
[----:B------:R-:W-:Y:S05]  /*145e0*/  BSYNC B2 ;  /* 0x0000000000027941 */ /* 0x000fea0003800000 */
.L_x_10564:
[----:B------:R-:W-:Y:S04]  /*145f0*/  BSSY B2, `(.L_x_10566) ;  /* 0x0000009000027945 */ /* 0x000fe80003800000 */
[----:B------:R-:W-:Y:S05]  /*14600*/  @P1 BRA `(.L_x_10567) ;  /* 0x00000000001c1947 */ /* 0x000fea0003800000 */
[----:B0-----:R-:W0:Y:S02]  /*14610*/  S2R R5, SR_TID.X ;  /* 0x0000000000057919 */ /* 0x001e240000002100 */
[----:B0-----:R-:W-:Y:S01]  /*14620*/  LOP3.LUT R6, R5, 0x1f, RZ, 0xc0, !PT ;  /* 0x0000001f05067812 */ /* 0x001fe200078ec0ff */
[----:B------:R-:W-:-:S03]  /*14630*/  IMAD.MOV.U32 R5, RZ, RZ, 0x6000 ;  /* 0x00006000ff057424 */ /* 0x000fc600078e00ff */
[----:B------:R-:W-:Y:S01]  /*14640*/  ISETP.NE.AND P0, PT, R6, RZ, PT ;  /* 0x000000ff0600720c */ /* 0x000fe20003f05270 */
[----:B------:R2:W-:-:S12]  /*14650*/  SYNCS.ARRIVE.TRANS64 RZ, [R8+URZ+0x2d890], R5 ;  /* 0x02d8900508ff79a7 */ /* 0x0005d8000800003f */
[----:B--2---:R-:W-:Y:S05]  /*14660*/  @!P0 BRA `(.L_x_10567) ;  /* 0x0000000000048947 */ /* 0x004fea0003800000 */
[----:B------:R-:W-:Y:S01]  /*14670*/  BPT.TRAP 0x1 ;  /* 0x000000040000795c */ /* 0x000fe20000300000 */
.L_x_10567:
[----:B------:R-:W-:Y:S05]  /*14680*/  BSYNC B2 ;  /* 0x0000000000027941 */ /* 0x000fea0003800000 */
.L_x_10566:
[----:B------:R-:W-:Y:S01]  /*14690*/  IMAD.MOV.U32 R14, RZ, RZ, RZ ;  /* 0x000000ffff0e7224 */ /* 0x000fe200078e00ff */
[----:B------:R-:W-:Y:S01]  /*146a0*/  LEA R6, R4, R0, 0x7 ;  /* 0x0000000004067211 */ /* 0x000fe200078e38ff */
[----:B------:R-:W-:Y:S01]  /*146b0*/  IMAD R7, R28, 0x6000, R22 ;  /* 0x000060001c077824 */ /* 0x000fe200078e0216 */
[----:B------:R-:W-:Y:S01]  /*146c0*/  UIADD3 UR4, UP0, UR40, 0x570, URZ ;  /* 0x0000057028047890 */ /* 0x000fe2000ff1e03f */
[----:B------:R-:W-:Y:S01]  /*146d0*/  PLOP3.LUT P0, PT, PT, PT, PT, 0x80, 0x0 ;  /* 0x000000000000781c */ /* 0x000fe20003f0f070 */
[----:B0-----:R-:W-:Y:S01]  /*146e0*/  VIADD R5, R8, 0x2d890 ;  /* 0x0002d89008057836 */ /* 0x001fe20000000000 */
[----:B------:R-:W-:Y:S01]  /*146f0*/  R2UR UR10, R14 ;  /* 0x000000000e0a72ca */ /* 0x000fe200000e0000 */
[----:B------:R-:W-:Y:S01]  /*14700*/  VIADD R6, R6, 0xffffff80 ;  /* 0xffffff8006067836 */ /* 0x000fe20000000000 */
[----:B------:R-:W-:Y:S01]  /*14710*/  UIADD3.X UR5, URZ, UR41, URZ, UP0, !UPT ;  /* 0x000000293f057290 */ /* 0x000fe200087fe43f */
[----:B------:R-:W-:Y:S01]  /*14720*/  VIADD R9, R7, 0x15400 ;  /* 0x0001540007097836 */ /* 0x000fe20000000000 */
[----:B------:R-:W-:Y:S01]  /*14730*/  UMOV UR6, 0x0 ;  /* 0x0000000000067882 */ /* 0x000fe20000000000 */
[----:B------:R-:W-:-:S10]  /*14740*/  UMOV UR7, 0x12f00000 ;  /* 0x12f0000000077882 */ /* 0x000fd40000000000 */
.L_x_10568:
        /* <DEDUP_REMOVED lines=16> */
.L_x_10569:
        /* <DEDUP_REMOVED lines=16> */
.L_x_10570:
        /* <DEDUP_REMOVED lines=13> */
.L_x_10711:
[----:B------:R-:W-:Y:S05]  /*14a20*/  BSYNC B2 ;  /* 0x0000000000027941 */ /* 0x000fea0003800000 */
.L_x_10571:
[----:B------:R-:W-:Y:S01]  /*14a30*/  BSSY B2, `(.L_x_10573) ;  /* 0x000000b000027945 */ /* 0x000fe20003800000 */
[----:B01----:R-:W-:Y:S01]  /*14a40*/  MOV R10, 0x0 ;  /* 0x00000000000a7802 */ /* 0x003fe20000000f00 */
[----:B------:R-:W-:Y:S02]  /*14a50*/  IMAD.MOV.U32 R11, RZ, RZ, 0x12f00000 ;  /* 0x12f00000ff0b7424 */ /* 0x000fe400078e00ff */
[----:B------:R-:W-:Y:S05]  /*14a60*/  @P1 BRA `(.L_x_10574) ;  /* 0x00000000001c1947 */ /* 0x000fea0003800000 */
[----:B------:R-:W0:Y:S02]  /*14a70*/  S2R R5, SR_TID.X ;  /* 0x0000000000057919 */ /* 0x000e240000002100 */
[----:B0-----:R-:W-:Y:S01]  /*14a80*/  LOP3.LUT R9, R5, 0x1f, RZ, 0xc0, !PT ;  /* 0x0000001f05097812 */ /* 0x001fe200078ec0ff */
[----:B------:R-:W-:-:S03]  /*14a90*/  IMAD.MOV.U32 R5, RZ, RZ, 0x6000 ;  /* 0x00006000ff057424 */ /* 0x000fc600078e00ff */
[----:B------:R-:W-:Y:S01]  /*14aa0*/  ISETP.NE.AND P0, PT, R9, RZ, PT ;  /* 0x000000ff0900720c */ /* 0x000fe20003f05270 */
[----:B------:R0:W-:-:S12]  /*14ab0*/  SYNCS.ARRIVE.TRANS64 RZ, [R8+URZ+0x2d8b0], R5 ;  /* 0x02d8b00508ff79a7 */ /* 0x0001d8000800003f */
[----:B0-----:R-:W-:Y:S05]  /*14ac0*/  @!P0 BRA `(.L_x_10574) ;  /* 0x0000000000048947 */ /* 0x001fea0003800000 */
[----:B------:R-:W-:Y:S01]  /*14ad0*/  BPT.TRAP 0x1 ;  /* 0x000000040000795c */ /* 0x000fe20000300000 */
.L_x_10574:
[----:B------:R-:W-:Y:S05]  /*14ae0*/  BSYNC B2 ;  /* 0x0000000000027941 */ /* 0x000fea0003800000 */
.L_x_10573:
        /* <DEDUP_REMOVED lines=8> */
.L_x_10575:
        /* <DEDUP_REMOVED lines=15> */
.L_x_10576:
        /* <DEDUP_REMOVED lines=15> */
.L_x_10577:
        /* <DEDUP_REMOVED lines=10> */
.L_x_10563:
[----:B------:R-:W-:Y:S05]  /*14df0*/  BSYNC B1 ;  /* 0x0000000000017941 */ /* 0x000fea0003800000 */
.L_x_10562:
[----:B0-----:R-:W2:Y:S01]  /*14e00*/  LDL.LU R5, [R1+0x4] ;  /* 0x0000040001057983 */ /* 0x001ea20000300800 */
[----:B------:R-:W-:Y:S01]  /*14e10*/  VIADD R28, R28, 0x1 ;  /* 0x000000011c1c7836 */ /* 0x000fe20000000000 */
[----:B------:R-:W-:Y:S02]  /*14e20*/  IADD3 R9, R4, -0x2, RZ ;  /* 0xfffffffe04097810 */ /* 0x000fe40007ffe0ff */
[----:B------:R-:W-:Y:S02]  /*14e30*/  PLOP3.LUT P0, PT, PT, PT, PT, 0x8, 0x0 ;  /* 0x000000000000781c */ /* 0x000fe40003f0e170 */
[----:B------:R-:W-:Y:S02]  /*14e40*/  ISETP.NE.AND P1, PT, R28, 0x2, PT ;  /* 0x000000021c00780c */ /* 0x000fe40003f25270 */
[----:B------:R-:W-:Y:S02]  /*14e50*/  ISETP.GE.AND P2, PT, R9, R3, PT ;  /* 0x000000030900720c */ /* 0x000fe40003f46270 */
[----:B------:R-:W-:-:S02]  /*14e60*/  SEL R4, RZ, 0x1, P1 ;  /* 0x00000001ff047807 */ /* 0x000fc40000800000 */
[----:B------:R-:W-:Y:S02]  /*14e70*/  SEL R28, R28, RZ, P1 ;  /* 0x000000ff1c1c7207 */ /* 0x000fe40000800000 */
[----:B--2---:R-:W-:-:S05]  /*14e80*/  LOP3.LUT R5, R5, R4, RZ, 0x3c, !PT ;  /* 0x0000000405057212 */ /* 0x004fca00078e3cff */
[----:B------:R0:W-:Y:S02]  /*14e90*/  STL [R1+0x4], R5 ;  /* 0x0000040501007387 */ /* 0x0001e40000100800 */
[----:B------:R-:W-:Y:S05]  /*14ea0*/  @!P2 BRA `(.L_x_10556) ;  /* 0x00000008005ca947 */ /* 0x000fea0003800000 */
.L_x_10594:
[----:B------:R-:W-:Y:S05]  /*14eb0*/  YIELD ;  /* 0x0000000000007946 */ /* 0x000fea0003800000 */
[----:B------:R-:W-:Y:S04]  /*14ec0*/  BSSY B1, `(.L_x_10578) ;  /* 0x000008b000017945 */ /* 0x000fe80003800000 */
[----:B-1----:R-:W-:Y:S05]  /*14ed0*/  @!P6 BRA `(.L_x_10579) ;  /* 0x000000080024e947 */ /* 0x002fea0003800000 */
[----:B0-----:R-:W2:Y:S01]  /*14ee0*/  LDL R5, [R1+0x4] ;  /* 0x0000040001057983 */ /* 0x001ea20000100800 */
[----:B------:R-:W-:Y:S01]  /*14ef0*/  IMAD R8, R28, 0x8, R22 ;  /* 0x000000081c087824 */ /* 0x000fe200078e0216 */
[----:B------:R-:W0:Y:S01]  /*14f00*/  S2R R4, SR_TID.X ;  /* 0x0000000000047919 */ /* 0x000e220000002100 */
[----:B------:R-:W-:Y:S01]  /*14f10*/  BSSY B2, `(.L_x_10580) ;  /* 0x0000006000027945 */ /* 0x000fe20003800000 */
[----:B0-----:R-:W-:-:S04]  /*14f20*/  LOP3.LUT R4, R4, 0x7f, RZ, 0xc0, !PT ;  /* 0x0000007f04047812 */ /* 0x001fc800078ec0ff */
[----:B------:R-:W-:Y:S02]  /*14f30*/  ISETP.NE.AND P2, PT, R4, RZ, PT ;  /* 0x000000ff0400720c */ /* 0x000fe40003f45270 */
[----:B--2---:R-:W-:-:S04]  /*14f40*/  SHF.L.U32 R7, R5, 0x1f, RZ ;  /* 0x0000001f05077819 */ /* 0x004fc800000006ff */
[----:B------:R-:W0:Y:S02]  /*14f50*/  SYNCS.PHASECHK.TRANS64.TRYWAIT P1, [R8+URZ+0x2d8a0], R7 ;  /* 0x02d8a007080075a7 */ /* 0x000e24000802017f */
[----:B0-----:R-:W-:Y:S05]  /*14f60*/  @!P1 BRA `(.L_x_10581) ;  /* 0x0000005800d09947 */ /* 0x001fea0003800000 */
.L_x_10712:
[----:B------:R-:W-:Y:S05]  /*14f70*/  BSYNC B2 ;  /* 0x0000000000027941 */ /* 0x000fea0003800000 */
.L_x_10580:
[----:B------:R-:W-:Y:S04]  /*14f80*/  BSSY B2, `(.L_x_10582) ;  /* 0x0000009000027945 */ /* 0x000fe80003800000 */
[----:B------:R-:W-:Y:S05]  /*14f90*/  @P2 BRA `(.L_x_10583) ;  /* 0x00000000001c2947 */ /* 0x000fea0003800000 */
[----:B------:R-:W1:Y:S02]  /*14fa0*/  S2R R4, SR_TID.X ;  /* 0x0000000000047919 */ /* 0x000e640000002100 */
[----:B-1----:R-:W-:Y:S01]  /*14fb0*/  LOP3.LUT R5, R4, 0x1f, RZ, 0xc0, !PT ;  /* 0x0000001f04057812 */ /* 0x002fe200078ec0ff */
[----:B------:R-:W-:-:S03]  /*14fc0*/  IMAD.MOV.U32 R4, RZ, RZ, 0x6000 ;  /* 0x00006000ff047424 */ /* 0x000fc600078e00ff */
[----:B------:R-:W-:Y:S01]  /*14fd0*/  ISETP.NE.AND P1, PT, R5, RZ, PT ;  /* 0x000000ff0500720c */ /* 0x000fe20003f25270 */
[----:B------:R1:W-:-:S12]  /*14fe0*/  SYNCS.ARRIVE.TRANS64 RZ, [R8+URZ+0x2d890], R4 ;  /* 0x02d8900408ff79a7 */ /* 0x0003d8000800003f */
[----:B-1----:R-:W-:Y:S05]  /*14ff0*/  @!P1 BRA `(.L_x_10583) ;  /* 0x0000000000049947 */ /* 0x002fea0003800000 */
[----:B------:R-:W-:Y:S01]  /*15000*/  BPT.TRAP 0x1 ;  /* 0x000000040000795c */ /* 0x000fe20000300000 */
.L_x_10583:
[----:B------:R-:W-:Y:S05]  /*15010*/  BSYNC B2 ;  /* 0x0000000000027941 */ /* 0x000fea0003800000 */
.L_x_10582:
[----:B------:R-:W-:Y:S01]  /*15020*/  IMAD.MOV.U32 R12, RZ, RZ, RZ ;  /* 0x000000ffff0c7224 */ /* 0x000fe200078e00ff */
[----:B------:R-:W-:Y:S01]  /*15030*/  UIADD3 UR4, UP0, UR40, 0x570, URZ ;  /* 0x0000057028047890 */ /* 0x000fe2000ff1e03f */
[----:B------:R-:W-:Y:S01]  /*15040*/  IMAD R6, R28, 0x6000, R22 ;  /* 0x000060001c067824 */ /* 0x000fe200078e0216 */
[----:B------:R-:W-:Y:S01]  /*15050*/  PLOP3.LUT P1, PT, PT, PT, PT, 0x80, 0x0 ;  /* 0x000000000000781c */ /* 0x000fe20003f2f070 */
[----:B------:R-:W-:Y:S01]  /*15060*/  VIADD R4, R8, 0x2d890 ;  /* 0x0002d89008047836 */ /* 0x000fe20000000000 */
[----:B------:R-:W-:Y:S01]  /*15070*/  R2UR UR10, R12 ;  /* 0x000000000c0a72ca */ /* 0x000fe200000e0000 */
[----:B------:R-:W-:Y:S01]  /*15080*/  VIADD R10, R6, 0x15400 ;  /* 0x00015400060a7836 */ /* 0x000fe20000000000 */
[----:B------:R-:W-:Y:S01]  /*15090*/  LEA R5, R9, R0, 0x7 ;  /* 0x0000000009057211 */ /* 0x000fe200078e38ff */
[----:B------:R-:W-:Y:S01]  /*150a0*/  UIADD3.X UR5, URZ, UR41, URZ, UP0, !UPT ;  /* 0x000000293f057290 */ /* 0x000fe200087fe43f */
[----:B------:R-:W-:Y:S01]  /*150b0*/  UMOV UR6, 0x0 ;  /* 0x0000000000067882 */ /* 0x000fe20000000000 */
[----:B------:R-:W-:-:S10]  /*150c0*/  UMOV UR7, 0x12f00000 ;  /* 0x12f0000000077882 */ /* 0x000fd40000000000 */
.L_x_10584:
        /* <DEDUP_REMOVED lines=12> */
[----:B------:R-:W-:Y:S01]  /*15190*/  UMOV UR6, 0x0 ;  /* 0x0000000000067882 */ /* 0x000fe20000000000 */
[----:B------:R-:W-:Y:S01]  /*151a0*/  IADD3 R10, R6, 0x17400, RZ ;  /* 0x00017400060a7810 */ /* 0x000fe20007ffe0ff */
[----:B------:R-:W-:Y:S01]  /*151b0*/  UMOV UR7, 0x12f00000 ;  /* 0x12f0000000077882 */ /* 0x000fe20000000000 */
[----:B------:R-:W-:-:S15]  /*151c0*/  R2UR UR10, R14 ;  /* 0x000000000e0a72ca */ /* 0x000fde00000e0000 */
.L_x_10585:
        /* <DEDUP_REMOVED lines=16> */
.L_x_10586:
        /* <DEDUP_REMOVED lines=13> */
.L_x_10713:
[----:B------:R-:W-:Y:S05]  /*153a0*/  BSYNC B2 ;  /* 0x0000000000027941 */ /* 0x000fea0003800000 */
.L_x_10587:
[----:B------:R-:W-:Y:S01]  /*153b0*/  BSSY B2, `(.L_x_10589) ;  /* 0x000000b000027945 */ /* 0x000fe20003800000 */
[----:B------:R-:W-:Y:S01]  /*153c0*/  IMAD.MOV.U32 R10, RZ, RZ, 0x0 ;  /* 0x00000000ff0a7424 */ /* 0x000fe200078e00ff */
[----:B------:R-:W-:Y:S02]  /*153d0*/  MOV R11, 0x12f00000 ;  /* 0x12f00000000b7802 */ /* 0x000fe40000000f00 */
[----:B------:R-:W-:Y:S05]  /*153e0*/  @P2 BRA `(.L_x_10590) ;  /* 0x00000000001c2947 */ /* 0x000fea0003800000 */
[----:B------:R-:W2:Y:S02]  /*153f0*/  S2R R4, SR_TID.X ;  /* 0x0000000000047919 */ /* 0x000ea40000002100 */
[----:B--2---:R-:W-:Y:S01]  /*15400*/  LOP3.LUT R15, R4, 0x1f, RZ, 0xc0, !PT ;  /* 0x0000001f040f7812 */ /* 0x004fe200078ec0ff */
[----:B------:R-:W-:-:S03]  /*15410*/  IMAD.MOV.U32 R4, RZ, RZ, 0x6000 ;  /* 0x00006000ff047424 */ /* 0x000fc600078e00ff */
[----:B------:R-:W-:Y:S01]  /*15420*/  ISETP.NE.AND P1, PT, R15, RZ, PT ;  /* 0x000000ff0f00720c */ /* 0x000fe20003f25270 */
[----:B------:R2:W-:-:S12]  /*15430*/  SYNCS.ARRIVE.TRANS64 RZ, [R8+URZ+0x2d8b0], R4 ;  /* 0x02d8b00408ff79a7 */ /* 0x0005d8000800003f */
[----:B--2---:R-:W-:Y:S05]  /*15440*/  @!P1 BRA `(.L_x_10590) ;  /* 0x0000000000049947 */ /* 0x004fea0003800000 */
[----:B------:R-:W-:Y:S01]  /*15450*/  BPT.TRAP 0x1 ;  /* 0x000000040000795c */ /* 0x000fe20000300000 */
.L_x_10590:
[----:B------:R-:W-:Y:S05]  /*15460*/  BSYNC B2 ;  /* 0x0000000000027941 */ /* 0x000fea0003800000 */
.L_x_10589:
[----:B------:R-:W-:Y:S01]  /*15470*/  R2UR UR10, R12 ;  /* 0x000000000c0a72ca */ /* 0x000fe200000e0000 */
[----:B------:R-:W-:Y:S01]  /*15480*/  UIADD3 UR4, UP0, UR40, 0x670, URZ ;  /* 0x0000067028047890 */ /* 0x000fe2000ff1e03f */
[----:B------:R-:W-:Y:S01]  /*15490*/  R2UR UR6, R10 ;  /* 0x000000000a0672ca */ /* 0x000fe200000e0000 */
[----:B01----:R-:W-:Y:S01]  /*154a0*/  VIADD R8, R8, 0x2d8b0 ;  /* 0x0002d8b008087836 */ /* 0x003fe20000000000 */
[----:B------:R-:W-:Y:S01]  /*154b0*/  R2UR UR7, R11 ;  /* 0x000000000b0772ca */ /* 0x000fe200000e0000 */
[----:B------:R-:W-:Y:S01]  /*154c0*/  VIADD R4, R6, 0x400 ;  /* 0x0000040006047836 */ /* 0x000fe20000000000 */
[----:B------:R-:W-:Y:S01]  /*154d0*/  PLOP3.LUT P1, PT, PT, PT, PT, 0x80, 0x0 ;  /* 0x000000000000781c */ /* 0x000fe20003f2f070 */
[----:B------:R-:W-:-:S12]  /*154e0*/  UIADD3.X UR5, URZ, UR41, URZ, UP0, !UPT ;  /* 0x000000293f057290 */ /* 0x000fd800087fe43f */
.L_x_10591:
        /* <DEDUP_REMOVED lines=15> */
.L_x_10592:
        /* <DEDUP_REMOVED lines=15> */
.L_x_10593:
        /* <DEDUP_REMOVED lines=10> */
.L_x_10579:
[----:B------:R-:W-:Y:S05]  /*15770*/  BSYNC B1 ;  /* 0x0000000000017941 */ /* 0x000fea0003800000 */
.L_x_10578:
[----:B------:R-:W2:Y:S01]  /*15780*/  LDL.LU R7, [R1+0x4] ;  /* 0x0000040001077983 */ /* 0x000ea20000300800 */
[----:B------:R-:W-:Y:S01]  /*15790*/  VIADD R28, R28, 0x1 ;  /* 0x000000011c1c7836 */ /* 0x000fe20000000000 */
[C---:B------:R-:W-:Y:S01]  /*157a0*/  ISETP.GT.AND P2, PT, R9.reuse, R3, PT ;  /* 0x000000030900720c */ /* 0x040fe20003f44270 */
[----:B------:R-:W-:-:S03]  /*157b0*/  VIADD R9, R9, 0xffffffff ;  /* 0xffffffff09097836 */ /* 0x000fc60000000000 */
[----:B------:R-:W-:-:S04]  /*157c0*/  ISETP.NE.AND P1, PT, R28, 0x2, PT ;  /* 0x000000021c00780c */ /* 0x000fc80003f25270 */
[----:B------:R-:W-:Y:S02]  /*157d0*/  SEL R4, RZ, 0x1, P1 ;  /* 0x00000001ff047807 */ /* 0x000fe40000800000 */
[----:B------:R-:W-:Y:S02]  /*157e0*/  SEL R28, R28, RZ, P1 ;  /* 0x000000ff1c1c7207 */ /* 0x000fe40000800000 */
[----:B--2---:R-:W-:-:S05]  /*157f0*/  LOP3.LUT R7, R7, R4, RZ, 0x3c, !PT ;  /* 0x0000000407077212 */ /* 0x004fca00078e3cff */
[----:B------:R1:W-:Y:S01]  /*15800*/  STL [R1+0x4], R7 ;  /* 0x0000040701007387 */ /* 0x0003e20000100800 */
[----:B------:R-:W-:Y:S05]  /*15810*/  @P2 BRA `(.L_x_10594) ;  /* 0xfffffff400a42947 */ /* 0x000fea000383ffff */
.L_x_10556:
[----:B------:R-:W-:Y:S05]  /*15820*/  BSYNC B0 ;  /* 0x0000000000007941 */ /* 0x000fea0003800000 */
.L_x_10555:
[----:B------:R-:W2:Y:S01]  /*15830*/  LDL R4, [R1+0x1c] ;  /* 0x00001c0001047983 */ /* 0x000ea20000100800 */
[----:B------:R-:W-:Y:S05]  /*15840*/  @!P0 WARPSYNC.ALL ;  /* 0x0000000000008948 */ /* 0x000fea0003800000 */
[----:B------:R-:W-:Y:S06]  /*15850*/  @!P0 BAR.SYNC.DEFER_BLOCKING 0xc, 0x200 ;  /* 0x0308000000008b1d */ /* 0x000fec0000010000 */
[----:B------:R-:W-:Y:S01]  /*15860*/  BSSY B7, `(.L_x_10595) ;  /* 0x0000353000077945 */ /* 0x000fe20003800000 */
[----:B--2---:R-:W-:-:S13]  /*15870*/  ISETP.GT.AND P0, PT, R4, RZ, PT ;  /* 0x000000ff0400720c */ /* 0x004fda0003f04270 */
[----:B------:R-:W-:Y:S05]  /*15880*/  @P0 BRA `(.L_x_10596) ;  /* 0x0000000000440947 */ /* 0x000fea0003800000 */
[----:B------:R-:W2:Y:S02]  /*15890*/  S2R R4, SR_TID.X ;  /* 0x0000000000047919 */ /* 0x000ea40000002100 */
[----:B--2---:R-:W-:-:S04]  /*158a0*/  LOP3.LUT R4, R4, 0x7f, RZ, 0xc0, !PT ;  /* 0x0000007f04047812 */ /* 0x004fc800078ec0ff */
[----:B------:R-:W-:-:S13]  /*158b0*/  ISETP.NE.AND P0, PT, R4, RZ, PT ;  /* 0x000000ff0400720c */ /* 0x000fda0003f05270 */
[----:B------:R-:W-:Y:S05]  /*158c0*/  @P0 BRA `(.L_x_10597) ;  /* 0x0000003400300947 */ /* 0x000fea0003800000 */
[----:B0-----:R-:W0:Y:S01]  /*158d0*/  S2R R5, SR_LANEID ;  /* 0x0000000000057919 */ /* 0x001e220000000000 */
        /* <DEDUP_REMOVED lines=8> */
[----:B-1----:R-:W0:Y:S01]  /*15960*/  POPC R7, R4 ;  /* 0x0000000400077309 */ /* 0x002e220000000000 */
[----:B--2---:R-:W0:Y:S02]  /*15970*/  SHFL.IDX PT, R0, R3, R0, 0x1f ;  /* 0x00001f0003007589 */ /* 0x004e2400000e0000 */
[----:B0-----:R-:W-:Y:S01]  /*15980*/  IADD3 R16, R0, UR37, R7 ;  /* 0x0000002500107c10 */ /* 0x001fe2000fffe007 */
[----:B------:R-:W-:Y:S06]  /*15990*/  BRA `(.L_x_10597) ;  /* 0x0000003000fc7947 */ /* 0x000fec0003800000 */
.L_x_10596:
        /* <DEDUP_REMOVED lines=9> */
[----:B-1----:R-:W-:Y:S01]  /*15a30*/  MOV R7, UR9 ;  /* 0x0000000900077c02 */ /* 0x002fe20008000f00 */
[----:B------:R-:W1:Y:S01]  /*15a40*/  LDC.64 R2, c[0x4][R2] ;  /* 0x0100000002027b82 */ /* 0x000e620000000a00 */
[----:B0-----:R-:W-:Y:S01]  /*15a50*/  IMAD.U32 R5, RZ, RZ, UR7 ;  /* 0x00000007ff057e24 */ /* 0x001fe2000f8e00ff */
[----:B------:R-:W-:Y:S01]  /*15a60*/  MOV R12, 0x1 ;  /* 0x00000001000c7802 */ /* 0x000fe20000000f00 */
[----:B------:R-:W-:Y:S02]  /*15a70*/  IMAD.U32 R6, RZ, RZ, UR8 ;  /* 0x00000008ff067e24 */ /* 0x000fe4000f8e00ff */
[----:B------:R-:W-:-:S02]  /*15a80*/  IMAD.U32 R10, RZ, RZ, UR4 ;  /* 0x00000004ff0a7e24 */ /* 0x000fc4000f8e00ff */
[----:B------:R-:W-:Y:S02]  /*15a90*/  IMAD.U32 R11, RZ, RZ, UR5 ;  /* 0x00000005ff0b7e24 */ /* 0x000fe4000f8e00ff */
[----:B------:R-:W-:Y:S02]  /*15aa0*/  IMAD.MOV.U32 R8, RZ, RZ, 0x70 ;  /* 0x00000070ff087424 */ /* 0x000fe400078e00ff */
[----:B------:R-:W-:-:S07]  /*15ab0*/  IMAD.MOV.U32 R13, RZ, RZ, RZ ;  /* 0x000000ffff0d7224 */ /* 0x000fce00078e00ff */
[----:B------:R-:W-:-:S07]  /*15ac0*/  LEPC R20, `(.L_x_10599) ;  /* 0x000000001014794e */ /* 0x000fce0000000000 */
[----:B-1----:R-:W-:Y:S05]  /*15ad0*/  CALL.ABS.NOINC R2 ;  /* 0x0000000002007343 */ /* 0x002fea0003c00000 */
.L_x_10599:
[----:B------:R-:W-:Y:S05]  /*15ae0*/  BSYNC B6 ;  /* 0x0000000000067941 */ /* 0x000fea0003800000 */
.L_x_10598:
        /* <DEDUP_REMOVED lines=12> */
[----:B------:R-:W-:Y:S01]  /*15bb0*/  MOV R11, UR5 ;  /* 0x00000005000b7c02 */ /* 0x000fe20008000f00 */
[----:B-1----:R-:W-:Y:S02]  /*15bc0*/  IMAD.U32 R7, RZ, RZ, UR9 ;  /* 0x00000009ff077e24 */ /* 0x002fe4000f8e00ff */
[----:B------:R-:W-:-:S02]  /*15bd0*/  IMAD.U32 R10, RZ, RZ, UR4 ;  /* 0x00000004ff0a7e24 */ /* 0x000fc4000f8e00ff */
[----:B------:R-:W-:Y:S02]  /*15be0*/  IMAD.MOV.U32 R8, RZ, RZ, 0x70 ;  /* 0x00000070ff087424 */ /* 0x000fe400078e00ff */
[----:B------:R-:W-:Y:S02]  /*15bf0*/  IMAD.MOV.U32 R12, RZ, RZ, 0x1 ;  /* 0x00000001ff0c7424 */ /* 0x000fe400078e00ff */
[----:B--2---:R-:W-:-:S07]  /*15c00*/  IMAD.MOV.U32 R13, RZ, RZ, RZ ;  /* 0x000000ffff0d7224 */ /* 0x004fce00078e00ff */
[----:B------:R-:W-:-:S07]  /*15c10*/  LEPC R20, `(.L_x_10602) ;  /* 0x000000001014794e */ /* 0x000fce0000000000 */
[----:B---3--:R-:W-:Y:S05]  /*15c20*/  CALL.ABS.NOINC R2 ;  /* 0x0000000002007343 */ /* 0x008fea0003c00000 */
.L_x_10602:
        /* <DEDUP_REMOVED lines=8> */
[----:B------:R-:W-:Y:S01]  /*15cb0*/  MOV R13, RZ ;  /* 0x000000ff000d7202 */ /* 0x000fe20000000f00 */
[----:B------:R-:W-:Y:S02]  /*15cc0*/  IMAD.U32 R7, RZ, RZ, UR7 ;  /* 0x00000007ff077e24 */ /* 0x000fe4000f8e00ff */
[----:B------:R-:W-:-:S02]  /*15cd0*/  IMAD.U32 R11, RZ, RZ, UR9 ;  /* 0x00000009ff0b7e24 */ /* 0x000fc4000f8e00ff */
[----:B------:R-:W-:Y:S02]  /*15ce0*/  IMAD.MOV.U32 R8, RZ, RZ, 0x70 ;  /* 0x00000070ff087424 */ /* 0x000fe400078e00ff */
[----:B0-----:R-:W-:-:S07]  /*15cf0*/  IMAD.MOV.U32 R12, RZ, RZ, 0x1 ;  /* 0x00000001ff0c7424 */ /* 0x001fce00078e00ff */
[----:B------:R-:W-:-:S07]  /*15d00*/  LEPC R20, `(.L_x_10601) ;  /* 0x000000001014794e */ /* 0x000fce0000000000 */
[----:B-1----:R-:W-:Y:S05]  /*15d10*/  CALL.ABS.NOINC R2 ;  /* 0x0000000002007343 */ /* 0x002fea0003c00000 */
.L_x_10601:
[----:B------:R-:W-:Y:S05]  /*15d20*/  BSYNC B6 ;  /* 0x0000000000067941 */ /* 0x000fea0003800000 */
.L_x_10600:
[----:B------:R2:W3:Y:S01]  /*15d30*/  LDL R20, [R1+0x10] ;  /* 0x0000100001147983 */ /* 0x0004e20000100800 */
[----:B------:R-:W-:Y:S01]  /*15d40*/  ULDC.64 UR4, c[0x0][0x9f8] ;  /* 0x00027e0000047ab9 */ /* 0x000fe20000000a00 */
[----:B-1----:R-:W1:Y:S01]  /*15d50*/  LDC R7, c[0x0][0x430] ;  /* 0x00010c00ff077b82 */ /* 0x002e620000000800 */
[----:B------:R-:W-:Y:S01]  /*15d60*/  ISETP.NE.U32.AND P0, PT, RZ, UR4, PT ;  /* 0x00000004ff007c0c */ /* 0x000fe2000bf05070 */
[----:B------:R-:W4:Y:S03]  /*15d70*/  LDL R27, [R1+0x3c] ;  /* 0x00003c00011b7983 */ /* 0x000f260000100800 */
[----:B------:R-:W-:Y:S01]  /*15d80*/  ISETP.NE.AND.EX P0, PT, RZ, UR5, PT, P0 ;  /* 0x00000005ff007c0c */ /* 0x000fe2000bf05300 */
[----:B------:R-:W2:Y:S04]  /*15d90*/  LDL R21, [R1+0x1c] ;  /* 0x00001c0001157983 */ /* 0x000ea80000100800 */
[----:B------:R-:W2:Y:S08]  /*15da0*/  LDL R2, [R1+0x20] ;  /* 0x0000200001027983 */ /* 0x000eb00000100800 */
[----:B------:R-:W-:Y:S01]  /*15db0*/  @P0 IADD3 R24, P1, R24, UR4, RZ ;  /* 0x0000000418180c10 */ /* 0x000fe2000ff3e0ff */
[----:B------:R-:W0:Y:S01]  /*15dc0*/  S2R R3, SR_TID.X ;  /* 0x0000000000037919 */ /* 0x000e220000002100 */
[----:B------:R-:W-:-:S02]  /*15dd0*/  ULDC UR4, c[0x0][0x2f4] ;  /* 0x0000bd0000047ab9 */ /* 0x000fc40000000800 */
[----:B------:R-:W-:Y:S01]  /*15de0*/  @P0 IADD3.X R25, R25, UR5, RZ, P1, !PT ;  /* 0x0000000519190c10 */ /* 0x000fe20008ffe4ff */
[----:B------:R-:W4:Y:S04]  /*15df0*/  S2R R0, SR_TID.X ;  /* 0x0000000000007919 */ /* 0x000f280000002100 */
[----:B---3--:R-:W3:Y:S01]  /*15e00*/  @P0 LDG.E R20, desc[UR42][R24.64] ;  /* 0x0000002a18140981 */ /* 0x008ee2000c1e1900 */
[----:B-1----:R-:W-:Y:S01]  /*15e10*/  ISETP.NE.AND P1, PT, R7, 0x1, PT ;  /* 0x000000010700780c */ /* 0x002fe20003f25270 */
[----:B0-----:R-:W-:Y:S01]  /*15e20*/  IMAD.SHL.U32 R3, R3, 0x20, RZ ;  /* 0x0000002003037824 */ /* 0x001fe200078e00ff */
[----:B----4-:R-:W-:Y:S02]  /*15e30*/  LEA.HI.SX32 R27, R27, 0xffffffff, 0x19 ;  /* 0xffffffff1b1b7811 */ /* 0x010fe400078fcaff */
[----:B------:R-:W-:-:S02]  /*15e40*/  LOP3.LUT R0, R0, 0x7f, RZ, 0xc0, !PT ;  /* 0x0000007f00007812 */ /* 0x000fc400078ec0ff */
[----:B------:R-:W-:Y:S01]  /*15e50*/  LOP3.LUT R3, R3, 0x60, RZ, 0xc0, !PT ;  /* 0x0000006003037812 */ /* 0x000fe200078ec0ff */
[----:B------:R-:W-:Y:S01]  /*15e60*/  IMAD.SHL.U32 R10, R27, 0x80, RZ ;  /* 0x000000801b0a7824 */ /* 0x000fe200078e00ff */
[----:B------:R-:W-:-:S04]  /*15e70*/  SHF.R.U32.HI R0, RZ, 0x2, R0 ;  /* 0x00000002ff007819 */ /* 0x000fc80000011600 */
[----:B------:R-:W-:Y:S01]  /*15e80*/  LOP3.LUT R0, R10, R0, R3, 0xfe, !PT ;  /* 0x000000000a007212 */ /* 0x000fe200078efe03 */
[----:B------:R-:W0:Y:S08]  /*15e90*/  @P1 LDC R4, c[0x0][0x434] ;  /* 0x00010d00ff041b82 */ /* 0x000e300000000800 */
[----:B------:R-:W1:Y:S01]  /*15ea0*/  @P1 LDC R5, c[0x0][0x438] ;  /* 0x00010e00ff051b82 */ /* 0x000e620000000800 */
[----:B------:R-:W4:Y:S01]  /*15eb0*/  S2R R11, SR_TID.X ;  /* 0x00000000000b7919 */ /* 0x000f220000002100 */
[----:B------:R-:W-:Y:S01]  /*15ec0*/  LOP3.LUT R23, R23, 0xfffffff7, RZ, 0xc0, !PT ;  /* 0xfffffff717177812 */ /* 0x000fe200078ec0ff */
[----:B----4-:R-:W-:-:S05]  /*15ed0*/  IMAD.SHL.U32 R11, R11, 0x8, RZ ;  /* 0x000000080b0b7824 */ /* 0x010fca00078e00ff */
[----:B------:R-:W-:-:S04]  /*15ee0*/  LOP3.LUT R11, R11, 0x18, RZ, 0xc0, !PT ;  /* 0x000000180b0b7812 */ /* 0x000fc800078ec0ff */
[----:B------:R-:W-:Y:S01]  /*15ef0*/  LOP3.LUT R12, R11, 0x20, RZ, 0xfc, !PT ;  /* 0x000000200b0c7812 */ /* 0x000fe200078efcff */
[----:B------:R-:W-:Y:S01]  /*15f00*/  UMOV UR5, 0xffffffff ;  /* 0xffffffff00057882 */ /* 0x000fe20000000000 */
[----:B---3--:R-:W-:Y:S01]  /*15f10*/  @P0 STL [R1+0x10], R20 ;  /* 0x0000101401000387 */ /* 0x008fe20000100800 */
[C---:B--2---:R-:W-:Y:S01]  /*15f20*/  ISETP.GE.AND P0, PT, R0.reuse, R21, PT ;  /* 0x000000150000720c */ /* 0x044fe20003f06270 */
[----:B------:R-:W-:-:S04]  /*15f30*/  IMAD.IADD R0, R0, 0x1, R2 ;  /* 0x0000000100007824 */ /* 0x000fc800078e0202 */
[----:B0-----:R-:W-:-:S08]  /*15f40*/  @P1 IMAD.HI.U32 R4, R0, R4, RZ ;  /* 0x0000000400041227 */ /* 0x001fd000078e00ff */
[----:B------:R-:W0:Y:S01]  /*15f50*/  @!P0 LDC.64 R2, c[0x0][0x428] ;  /* 0x00010a00ff028b82 */ /* 0x000e220000000a00 */
[----:B------:R-:W-:Y:S02]  /*15f60*/  MOV R6, R0 ;  /* 0x0000000000067202 */ /* 0x000fe40000000f00 */
[----:B-1----:R-:W-:Y:S02]  /*15f70*/  @P1 SHF.R.U32.HI R6, RZ, R5, R4 ;  /* 0x00000005ff061219 */ /* 0x002fe40000011604 */
[----:B------:R-:W-:-:S03]  /*15f80*/  SHF.R.S32.HI R8, RZ, 0x1f, R20 ;  /* 0x0000001fff087819 */ /* 0x000fc60000011414 */
[----:B------:R-:W-:-:S04]  /*15f90*/  IMAD.MOV R4, RZ, RZ, -R6 ;  /* 0x000000ffff047224 */ /* 0x000fc800078e0a06 */
[----:B------:R-:W-:Y:S01]  /*15fa0*/  IMAD R4, R7, R4, R0 ;  /* 0x0000000407047224 */ /* 0x000fe200078e0200 */
[--C-:B------:R-:W-:Y:S01]  /*15fb0*/  @!P0 SHF.R.S32.HI R7, RZ, 0x1f, R6.reuse ;  /* 0x0000001fff078819 */ /* 0x100fe20000011406 */
[-C--:B0-----:R-:W-:Y:S02]  /*15fc0*/  @!P0 IMAD R0, R8, R2.reuse, RZ ;  /* 0x0000000208008224 */ /* 0x081fe400078e02ff */
[----:B------:R-:W-:-:S04]  /*15fd0*/  @!P0 IMAD.WIDE.U32 R6, R20, R2, R6 ;  /* 0x0000000214068225 */ /* 0x000fc800078e0006 */
[----:B------:R-:W-:Y:S02]  /*15fe0*/  @!P0 IMAD R0, R20, R3, R0 ;  /* 0x0000000314008224 */ /* 0x000fe400078e0200 */
[----:B------:R-:W0:Y:S01]  /*15ff0*/  @!P0 LDC.64 R2, c[0x0][0x418] ;  /* 0x00010600ff028b82 */ /* 0x000e220000000a00 */
[----:B------:R-:W-:Y:S01]  /*16000*/  MOV R5, UR38 ;  /* 0x0000002600057c02 */ /* 0x000fe20008000f00 */
[----:B------:R0:W-:Y:S01]  /*16010*/  STL [R1+0x24], R8 ;  /* 0x0000240801007387 */ /* 0x0001e20000100800 */
[----:B------:R-:W-:Y:S02]  /*16020*/  @!P0 IMAD.IADD R0, R7, 0x1, R0 ;  /* 0x0000000107008824 */ /* 0x000fe400078e0200 */
[----:B------:R-:W-:Y:S02]  /*16030*/  ISETP.NE.AND P2, PT, R5, 0x3, PT ;  /* 0x000000030500780c */ /* 0x000fe40003f45270 */
[----:B0-----:R-:W-:Y:S01]  /*16040*/  @!P0 LEA R8, P1, R6, R2, 0x2 ;  /* 0x0000000206088211 */ /* 0x001fe200078210ff */
[----:B------:R-:W-:-:S03]  /*16050*/  IMAD.MOV.U32 R2, RZ, RZ, RZ ;  /* 0x000000ffff027224 */ /* 0x000fc600078e00ff */
[----:B------:R-:W-:-:S05]  /*16060*/  @!P0 LEA.HI.X R9, R6, R3, R0, 0x2, P1 ;  /* 0x0000000306098211 */ /* 0x000fca00008f1400 */
[----:B------:R0:W5:Y:S01]  /*16070*/  @!P0 LDG.E R2, desc[UR42][R8.64] ;  /* 0x0000002a08028981 */ /* 0x000162000c1e1900 */
[----:B------:R-:W-:Y:S02]  /*16080*/  ISETP.GE.AND P0, PT, R11, UR4, PT ;  /* 0x000000040b007c0c */ /* 0x000fe4000bf06270 */
[----:B------:R-:W-:-:S04]  /*16090*/  @P2 LOP3.LUT R23, R23, 0x8, RZ, 0xfc, !PT ;  /* 0x0000000817172812 */ /* 0x000fc800078efcff */
        /* <DEDUP_REMOVED lines=9> */
[----:B0-----:R-:W-:Y:S06]  /*16130*/  BRA.DIV UR5, `(.L_x_10603) ;  /* 0x0000004a05847947 */ /* 0x001fec000b800000 */
.L_x_10716:
[----:B------:R-:W-:-:S05]  /*16140*/  SHF.R.S32.HI R9, RZ, 0x1f, R18 ;  /* 0x0000001fff097819 */ /* 0x000fca0000011412 */
[----:B------:R0:W-:Y:S01]  /*16150*/  STL [R1+0xc], R9 ;  /* 0x00000c0901007387 */ /* 0x0001e20000100800 */
[----:B------:R-:W-:Y:S05]  /*16160*/  @!P2 BRA `(.L_x_10604) ;  /* 0x000000000004a947 */ /* 0x000fea0003800000 */
[----:B------:R-:W-:Y:S01]  /*16170*/  BPT.TRAP 0x1 ;  /* 0x000000040000795c */ /* 0x000fe20000300000 */
.L_x_10604:
[----:B------:R-:W2:Y:S01]  /*16180*/  LDL R5, [R1] ;  /* 0x0000000001057983 */ /* 0x000ea20000100800 */
        /* <DEDUP_REMOVED lines=22> */
[----:B--2---:R-:W-:-:S04]  /*162f0*/  SHF.L.U32 R5, R5, 0x1f, RZ ;  /* 0x0000001f05057819 */ /* 0x004fc800000006ff */
[----:B------:R-:W1:Y:S02]  /*16300*/  SYNCS.PHASECHK.TRANS64.TRYWAIT P0, [R0+URZ+0x2d840], R5 ;  /* 0x02d84005000075a7 */ /* 0x000e64000800017f */
[----:B-1----:R-:W-:Y:S05]  /*16310*/  @!P0 BRA `(.L_x_10606) ;  /* 0x0000004800408947 */ /* 0x002fea0003800000 */
.L_x_10717:
[----:B------:R-:W-:Y:S05]  /*16320*/  BSYNC B0 ;  /* 0x0000000000007941 */ /* 0x000fea0003800000 */
.L_x_10605:
[----:B------:R-:W2:Y:S01]  /*16330*/  LDL R7, [R1+0xc] ;  /* 0x00000c0001077983 */ /* 0x000ea20000100800 */
[----:B------:R-:W-:-:S03]  /*16340*/  ULDC.64 UR4, c[0x0][0x300] ;  /* 0x0000c00000047ab9 */ /* 0x000fc60000000a00 */
[----:B0-----:R-:W3:Y:S04]  /*16350*/  LDL R9, [R1+0x14] ;  /* 0x0000140001097983 */ /* 0x001ee80000100800 */
[----:B------:R-:W4:Y:S01]  /*16360*/  LDL R12, [R1+0x1c] ;  /* 0x00001c00010c7983 */ /* 0x000f220000100800 */
[----:B------:R-:W0:Y:S01]  /*16370*/  S2R R6, SR_TID.X ;  /* 0x0000000000067919 */ /* 0x000e220000002100 */
[----:B------:R-:W-:-:S04]  /*16380*/  IMAD R3, R3, UR4, RZ ;  /* 0x0000000403037c24 */ /* 0x000fc8000f8e02ff */
[C---:B------:R-:W-:Y:S02]  /*16390*/  IMAD R3, R4.reuse, UR5, R3 ;  /* 0x0000000504037c24 */ /* 0x040fe4000f8e0203 */
[----:B-1----:R-:W-:Y:S01]  /*163a0*/  IMAD.WIDE.U32 R4, R4, UR4, RZ ;  /* 0x0000000404047c25 */ /* 0x002fe2000f8e00ff */
[----:B------:R-:W-:-:S03]  /*163b0*/  ULDC.64 UR4, c[0x0][0x310] ;  /* 0x0000c40000047ab9 */ /* 0x000fc60000000a00 */
[----:B------:R-:W-:Y:S02]  /*163c0*/  IMAD.IADD R5, R5, 0x1, R3 ;  /* 0x0000000105057824 */ /* 0x000fe400078e0203 */
[----:B------:R-:W-:Y:S01]  /*163d0*/  IMAD R8, R8, UR4, RZ ;  /* 0x0000000408087c24 */ /* 0x000fe2000f8e02ff */
[----:B0-----:R-:W-:-:S04]  /*163e0*/  LOP3.LUT R6, R6, 0x7f, RZ, 0xc0, !PT ;  /* 0x0000007f06067812 */ /* 0x001fc800078ec0ff */
[----:B------:R-:W-:Y:S02]  /*163f0*/  SHF.R.U32.HI R11, RZ, 0x2, R6 ;  /* 0x00000002ff0b7819 */ /* 0x000fe40000011606 */
[----:B------:R-:W0:Y:S01]  /*16400*/  S2R R6, SR_TID.X ;  /* 0x0000000000067919 */ /* 0x000e220000002100 */
[----:B------:R-:W-:-:S04]  /*16410*/  IMAD.WIDE.U32 R4, R2, UR4, R4 ;  /* 0x0000000402047c25 */ /* 0x000fc8000f8e0004 */
[----:B------:R-:W-:Y:S01]  /*16420*/  IMAD R2, R2, UR5, R8 ;  /* 0x0000000502027c24 */ /* 0x000fe2000f8e0208 */
[----:B------:R-:W-:-:S03]  /*16430*/  ULDC.64 UR4, c[0x0][0x308] ;  /* 0x0000c20000047ab9 */ /* 0x000fc60000000a00 */
[----:B------:R-:W-:Y:S01]  /*16440*/  IMAD.IADD R3, R5, 0x1, R2 ;  /* 0x0000000105037824 */ /* 0x000fe200078e0202 */
[----:B------:R-:W-:Y:S02]  /*16450*/  MOV R2, R4 ;  /* 0x0000000400027202 */ /* 0x000fe40000000f00 */
[C---:B------:R-:W-:Y:S02]  /*16460*/  LOP3.LUT P4, RZ, R23.reuse, 0x4, RZ, 0xc0, !PT ;  /* 0x0000000417ff7812 */ /* 0x040fe4000788c0ff */
[C---:B------:R-:W-:Y:S02]  /*16470*/  LOP3.LUT P3, RZ, R23.reuse, 0x2, RZ, 0xc0, !PT ;  /* 0x0000000217ff7812 */ /* 0x040fe4000786c0ff */
[----:B------:R-:W-:Y:S01]  /*16480*/  LOP3.LUT P2, RZ, R23, 0x1, RZ, 0xc0, !PT ;  /* 0x0000000117ff7812 */ /* 0x000fe2000784c0ff */
[----:B--2---:R-:W-:-:S04]  /*16490*/  IMAD R4, R7, UR4, RZ ;  /* 0x0000000407047c24 */ /* 0x004fc8000f8e02ff */
[C---:B------:R-:W-:Y:S02]  /*164a0*/  IMAD R7, R18.reuse, UR5, R4 ;  /* 0x0000000512077c24 */ /* 0x040fe4000f8e0204 */
[----:B------:R-:W-:Y:S01]  /*164b0*/  IMAD.WIDE.U32 R4, R18, UR4, R2 ;  /* 0x0000000412047c25 */ /* 0x000fe2000f8e0002 */
[----:B------:R-:W-:-:S03]  /*164c0*/  ULDC.64 UR4, c[0x0][0x2e8] ;  /* 0x0000ba0000047ab9 */ /* 0x000fc60000000a00 */
[----:B------:R-:W-:Y:S01]  /*164d0*/  IMAD.IADD R7, R5, 0x1, R7 ;  /* 0x0000000105077824 */ /* 0x000fe200078e0207 */
[----:B------:R-:W-:Y:S01]  /*164e0*/  LEA R2, P0, R4, UR4, 0x1 ;  /* 0x0000000404027c11 */ /* 0x000fe2000f8008ff */
[----:B---3--:R-:W-:Y:S01]  /*164f0*/  IMAD R8, R26, 0x3000, R9 ;  /* 0x000030001a087824 */ /* 0x008fe200078e0209 */
[----:B------:R-:W-:Y:S01]  /*16500*/  UMOV UR4, 0xffffffff ;  /* 0xffffffff00047882 */ /* 0x000fe20000000000 */
[----:B0-----:R-:W-:Y:S01]  /*16510*/  IMAD.SHL.U32 R9, R6, 0x8, RZ ;  /* 0x0000000806097824 */ /* 0x001fe200078e00ff */
[----:B----4-:R-:W-:Y:S02]  /*16520*/  IADD3 R3, -R11, R12, -R10 ;  /* 0x0000000c0b037210 */ /* 0x010fe40007ffe90a */
[----:B------:R-:W-:Y:S02]  /*16530*/  LEA.HI.X R7, R4, UR5, R7, 0x1, P0 ;  /* 0x0000000504077c11 */ /* 0x000fe400080f0c07 */
[----:B------:R-:W-:Y:S02]  /*16540*/  ISETP.GE.AND P0, PT, R3, 0x1, PT ;  /* 0x000000010300780c */ /* 0x000fe40003f06270 */
[----:B------:R-:W-:Y:S01]  /*16550*/  LOP3.LUT R9, R9, 0x18, RZ, 0xc0, !PT ;  /* 0x0000001809097812 */ /* 0x000fe200078ec0ff */
[----:B------:R-:W-:Y:S10]  /*16560*/  BRA.DIV UR4, `(.L_x_10607) ;  /* 0x0000004604c07947 */ /* 0x000ff4000b800000 */
[----:B------:R-:W0:Y:S04]  /*16570*/  SHFL.IDX PT, R4, R2, RZ, 0x1c1f ;  /* 0x001c1fff02047589 */ /* 0x000e2800000e0000 */
[----:B------:R-:W1:Y:S01]  /*16580*/  SHFL.IDX PT, R6, R7, RZ, 0x1c1f ;  /* 0x001c1fff07067589 */ /* 0x000e6200000e0000 */
[----:B0-----:R-:W-:-:S05]  /*16590*/  @P0 LEA R5, P1, R9, R4, 0x1 ;  /* 0x0000000409050211 */ /* 0x001fca00078208ff */
[----:B-1----:R-:W-:Y:S01]  /*165a0*/  @P0 IMAD.X R4, RZ, RZ, R6, P1 ;  /* 0x000000ffff040224 */ /* 0x002fe200008e0606 */
[----:B------:R-:W-:Y:S02]  /*165b0*/  @P0 LEA R6, R8, R22, 0x1 ;  /* 0x0000001608060211 */ /* 0x000fe400078e08ff */
[----:B------:R-:W-:Y:S02]  /*165c0*/  ISETP.GE.AND P1, PT, R3, 0x21, PT ;  /* 0x000000210300780c */ /* 0x000fe40003f26270 */
[----:B------:R-:W-:-:S04]  /*165d0*/  @P0 LOP3.LUT R5, R5, R4, RZ, 0x3c, !PT ;  /* 0x0000000405050212 */ /* 0x000fc800078e3cff */
[----:B------:R-:W-:-:S04]  /*165e0*/  @P0 LOP3.LUT R4, R5, R4, RZ, 0x3c, !PT ;  /* 0x0000000405040212 */ /* 0x000fc800078e3cff */
[----:B------:R-:W-:-:S05]  /*165f0*/  @P0 LOP3.LUT R5, R5, R4, RZ, 0x3c, !PT ;  /* 0x0000000405050212 */ /* 0x000fca00078e3cff */
[----:B------:R-:W-:Y:S01]  /*16600*/  @!PT LDS RZ, [RZ] ;  /* 0x00000000fffff984 */ /* 0x000fe20000000800 */
[----:B------:R-:W-:Y:S04]  /*16610*/  @P0 LDGSTS.E.BYPASS.LTC128B.128 [R6+0x15400], desc[UR42][R4.64], !P4 ;  /* 0x1540000004060fae */ /* 0x000fe8000e101d6a */
[----:B------:R-:W-:Y:S04]  /*16620*/  @P0 LDGSTS.E.BYPASS.LTC128B.128 [R6+0x17400], desc[UR42][R4.64+0x40], !P3 ;  /* 0x1740004004060fae */ /* 0x000fe8000d901d6a */
[----:B------:R0:W-:Y:S04]  /*16630*/  @P0 LDGSTS.E.BYPASS.LTC128B.128 [R6+0x19400], desc[UR42][R4.64+0x80], !P2 ;  /* 0x1940008004060fae */ /* 0x0001e8000d101d6a */
[----:B0-----:R-:W0:Y:S04]  /*16640*/  SHFL.IDX PT, R4, R2, 0x1, 0x1c1f ;  /* 0x003c1f0002047f89 */ /* 0x001e2800000e0000 */
[----:B------:R-:W1:Y:S01]  /*16650*/  SHFL.IDX PT, R6, R7, 0x1, 0x1c1f ;  /* 0x003c1f0007067f89 */ /* 0x000e6200000e0000 */
[----:B0-----:R-:W-:-:S05]  /*16660*/  @P1 LEA R5, P0, R9, R4, 0x1 ;  /* 0x0000000409051211 */ /* 0x001fca00078008ff */
[----:B-1----:R-:W-:Y:S02]  /*16670*/  @P1 IMAD.X R4, RZ, RZ, R6, P0 ;  /* 0x000000ffff041224 */ /* 0x002fe400000e0606 */
[----:B------:R-:W-:-:S03]  /*16680*/  @P1 IMAD R6, R8, 0x2, R22 ;  /* 0x0000000208061824 */ /* 0x000fc600078e0216 */
[----:B------:R-:W-:-:S04]  /*16690*/  @P1 LOP3.LUT R5, R5, R4, RZ, 0x3c, !PT ;  /* 0x0000000405051212 */ /* 0x000fc800078e3cff */
[----:B------:R-:W-:-:S04]  /*166a0*/  @P1 LOP3.LUT R4, R5, R4, RZ, 0x3c, !PT ;  /* 0x0000000405041212 */ /* 0x000fc800078e3cff */
[----:B------:R-:W-:-:S05]  /*166b0*/  @P1 LOP3.LUT R5, R5, R4, RZ, 0x3c, !PT ;  /* 0x0000000405051212 */ /* 0x000fca00078e3cff */
[----:B------:R-:W-:Y:S04]  /*166c0*/  @P1 LDGSTS.E.BYPASS.LTC128B.128 [R6+0x15c00], desc[UR42][R4.64], !P4 ;  /* 0x15c0000004061fae */ /* 0x000fe8000e101d6a */
[----:B------:R-:W-:Y:S04]  /*166d0*/  @P1 LDGSTS.E.BYPASS.LTC128B.128 [R6+0x17c00], desc[UR42][R4.64+0x40], !P3 ;  /* 0x17c0004004061fae */ /* 0x000fe8000d901d6a */
[----:B------:R0:W-:Y:S01]  /*166e0*/  @P1 LDGSTS.E.BYPASS.LTC128B.128 [R6+0x19c00], desc[UR42][R4.64+0x80], !P2 ;  /* 0x19c0008004061fae */ /* 0x0001e2000d101d6a */
[----:B------:R-:W-:-:S03]  /*166f0*/  ISETP.GE.AND P1, PT, R3, 0x41, PT ;  /* 0x000000410300780c */ /* 0x000fc60003f26270 */
[----:B0-----:R-:W0:Y:S04]  /*16700*/  SHFL.IDX PT, R4, R2, 0x2, 0x1c1f ;  /* 0x005c1f0002047f89 */ /* 0x001e2800000e0000 */
[----:B------:R-:W1:Y:S04]  /*16710*/  SHFL.IDX PT, R6, R7, 0x2, 0x1c1f ;  /* 0x005c1f0007067f89 */ /* 0x000e6800000e0000 */
[----:B------:R-:W2:Y:S04]  /*16720*/  SHFL.IDX PT, R7, R7, 0x3, 0x1c1f ;  /* 0x007c1f0007077f89 */ /* 0x000ea800000e0000 */
[----:B------:R-:W3:Y:S01]  /*16730*/  SHFL.IDX PT, R2, R2, 0x3, 0x1c1f ;  /* 0x007c1f0002027f89 */ /* 0x000ee200000e0000 */
[----:B0-----:R-:W-:-:S05]  /*16740*/  @P1 LEA R5, P0, R9, R4, 0x1 ;  /* 0x0000000409051211 */ /* 0x001fca00078008ff */
[----:B-1----:R-:W-:Y:S01]  /*16750*/  @P1 IMAD.X R4, RZ, RZ, R6, P0 ;  /* 0x000000ffff041224 */ /* 0x002fe200000e0606 */
[----:B------:R-:W-:-:S04]  /*16760*/  @P1 LEA R6, R8, R22, 0x1 ;  /* 0x0000001608061211 */ /* 0x000fc800078e08ff */
[----:B------:R-:W-:-:S04]  /*16770*/  @P1 LOP3.LUT R5, R5, R4, RZ, 0x3c, !PT ;  /* 0x0000000405051212 */ /* 0x000fc800078e3cff */
[----:B------:R-:W-:-:S04]  /*16780*/  @P1 LOP3.LUT R4, R5, R4, RZ, 0x3c, !PT ;  /* 0x0000000405041212 */ /* 0x000fc800078e3cff */
[----:B------:R-:W-:-:S05]  /*16790*/  @P1 LOP3.LUT R5, R5, R4, RZ, 0x3c, !PT ;  /* 0x0000000405051212 */ /* 0x000fca00078e3cff */
[----:B------:R0:W-:Y:S04]  /*167a0*/  @P1 LDGSTS.E.BYPASS.LTC128B.128 [R6+0x16400], desc[UR42][R4.64], !P4 ;  /* 0x1640000004061fae */ /* 0x0001e8000e101d6a */
[----:B------:R0:W-:Y:S04]  /*167b0*/  @P1 LDGSTS.E.BYPASS.LTC128B.128 [R6+0x18400], desc[UR42][R4.64+0x40], !P3 ;  /* 0x1840004004061fae */ /* 0x0001e8000d901d6a */
[----:B--23--:R0:W-:Y:S02]  /*167c0*/  @P1 LDGSTS.E.BYPASS.LTC128B.128 [R6+0x1a400], desc[UR42][R4.64+0x80], !P2 ;  /* 0x1a40008004061fae */ /* 0x00c1e4000d101d6a */
.L_x_10727:
[----:B------:R-:W-:-:S13]  /*167d0*/  ISETP.GE.AND P0, PT, R3, 0x61, PT ;  /* 0x000000610300780c */ /* 0x000fda0003f06270 */
[----:B------:R-:W-:Y:S01]  /*167e0*/  @P0 LEA R2, P1, R9, R2, 0x1 ;  /* 0x0000000209020211 */ /* 0x000fe200078208ff */
        /* <DEDUP_REMOVED lines=10> */
.L_x_10608:
[----:B------:R-:W-:Y:S02]  /*16890*/  PLOP3.LUT P1, PT, P1, P0, PT, 0xa2, 0x0 ;  /* 0x000000000000781c */ /* 0x000fe40000f21472 */
[----:B------:R-:W-:-:S08]  /*168a0*/  @P0 R2UR P1, UR4, R0 ;  /* 0x00000000000402ca */ /* 0x000fd00000020000 */
[----:B------:R-:W-:-:S05]  /*168b0*/  @P0 PLOP3.LUT P0, PT, P1, PT, PT, 0x80, 0x0 ;  /* 0x000000000000081c */ /* 0x000fca0000f0f070 */
[----:B------:R-:W-:Y:S01]  /*168c0*/  @!P1 SYNCS.ARRIVE.TRANS64.RED.A0T1 RZ, [UR4+0x2d830], RZ ;  /* 0x02d830ffffff99a7 */ /* 0x000fe20008200404 */
[----:B------:R-:W-:Y:S07]  /*168d0*/  @!P1 ARRIVES.LDGSTSBAR.64.TRANSCNT [UR4+0x2d830] ;  /* 0x02d83000ff0099b0 */ /* 0x000fee0008000a84 */
[----:B------:R-:W-:Y:S05]  /*168e0*/  @P0 BRA.U.ANY `(.L_x_10608) ;  /* 0xfffffffd00e80947 */ /* 0x000fea000393ffff */
[----:B------:R-:W-:Y:S01]  /*168f0*/  NOP ;  /* 0x0000000000007918 */ /* 0x000fe20000000000 */
[----:B--2---:R-:W-:-:S05]  /*16900*/  IMAD.U32 R2, RZ, RZ, UR38 ;  /* 0x00000026ff027e24 */ /* 0x004fca000f8e00ff */
[----:B------:R-:W-:-:S13]  /*16910*/  ISETP.NE.AND P2, PT, R2, 0x3, PT ;  /* 0x000000030200780c */ /* 0x000fda0003f45270 */
[----:B------:R-:W-:Y:S05]  /*16920*/  @!P2 BRA `(.L_x_10609) ;  /* 0x000000000004a947 */ /* 0x000fea0003800000 */
[----:B------:R-:W-:Y:S01]  /*16930*/  BPT.TRAP 0x1 ;  /* 0x000000040000795c */ /* 0x000fe20000300000 */
.L_x_10609:
[----:B01----:R0:W5:Y:S01]  /*16940*/  LDL.LU R4, [R1+0x8] ;  /* 0x0000080001047983 */ /* 0x0031620000300800 */
[----:B------:R0:W-:Y:S03]  /*16950*/  SYNCS.ARRIVE.TRANS64.A1T0 RZ, [R0+URZ+0x2d830], RZ ;  /* 0x02d830ff00ff79a7 */ /* 0x0001e6000810003f */
[----:B------:R0:W5:Y:S02]  /*16960*/  LDL.LU R3, [R1+0x2c] ;  /* 0x00002c0001037983 */ /* 0x0001640000300800 */
[----:B------:R-:W-:Y:S05]  /*16970*/  WARPSYNC.ALL ;  /* 0x0000000000007948 */ /* 0x000fea0003800000 */
[----:B------:R-:W-:Y:S01]  /*16980*/  ULDC.64 UR4, c[0x0][0x298] ;  /* 0x0000a60000047ab9 */ /* 0x000fe20000000a00 */
[----:B------:R-:W-:Y:S01]  /*16990*/  ULDC.64 UR6, c[0x0][0xa00] ;  /* 0x0002800000067ab9 */ /* 0x000fe20000000a00 */
[----:B0-----:R-:W-:Y:S01]  /*169a0*/  IADD3 R0, R22, 0xc400, RZ ;  /* 0x0000c40016007810 */ /* 0x001fe20007ffe0ff */
[----:B------:R-:W-:Y:S01]  /*169b0*/  BSSY B6, `(.L_x_10610) ;  /* 0x0000020000067945 */ /* 0x000fe20003800000 */
[----:B------:R-:W-:Y:S01]  /*169c0*/  BAR.SYNC.DEFER_BLOCKING 0x8, 0x200 ;  /* 0x0208000000007b1d */ /* 0x000fe20000010000 */
[----:B------:R-:W-:-:S02]  /*169d0*/  ISETP.NE.U32.AND P0, PT, RZ, UR6, PT ;  /* 0x00000006ff007c0c */ /* 0x000fc4000bf05070 */
[----:B------:R-:W-:Y:S02]  /*169e0*/  LOP3.LUT P1, RZ, R0, 0x1bf, RZ, 0xc0, !PT ;  /* 0x000001bf00ff7812 */ /* 0x000fe4000782c0ff */
[----:B------:R-:W-:-:S04]  /*169f0*/  ISETP.NE.AND.EX P0, PT, RZ, UR7, PT, P0 ;  /* 0x00000007ff007c0c */ /* 0x000fc8000bf05300 */
[----:B------:R-:W-:Y:S02]  /*16a00*/  SEL R29, R29, RZ, !P0 ;  /* 0x000000ff1d1d7207 */ /* 0x000fe40004000000 */
[----:B-----5:R-:W-:-:S05]  /*16a10*/  SHF.R.S32.HI R2, RZ, 0x1f, R4 ;  /* 0x0000001fff027819 */ /* 0x020fca0000011404 */
[----:B------:R-:W-:-:S04]  /*16a20*/  IMAD R2, R2, UR4, RZ ;  /* 0x0000000402027c24 */ /* 0x000fc8000f8e02ff */
[C---:B------:R-:W-:Y:S01]  /*16a30*/  IMAD R0, R4.reuse, UR5, R2 ;  /* 0x0000000504007c24 */ /* 0x040fe2000f8e0202 */
[----:B------:R-:W-:Y:S01]  /*16a40*/  SEL R2, R3, RZ, !P0 ;  /* 0x000000ff03027207 */ /* 0x000fe20004000000 */
        /* <DEDUP_REMOVED lines=22> */
.L_x_10611:
[----:B------:R-:W-:Y:S05]  /*16bb0*/  BSYNC B6 ;  /* 0x0000000000067941 */ /* 0x000fea0003800000 */
.L_x_10610:
[----:B0-----:R-:W2:Y:S01]  /*16bc0*/  LDL.LU R0, [R1+0x2c] ;  /* 0x00002c0001007983 */ /* 0x001ea20000300800 */
[----:B------:R-:W-:Y:S01]  /*16bd0*/  ULDC.64 UR4, c[0x0][0x2d8] ;  /* 0x0000b60000047ab9 */ /* 0x000fe20000000a00 */
[----:B------:R-:W0:Y:S01]  /*16be0*/  LDC R9, c[0x0][0x448] ;  /* 0x00011200ff097b82 */ /* 0x000e220000000800 */
[----:B------:R-:W-:Y:S01]  /*16bf0*/  ULDC.64 UR6, c[0x0][0x2c8] ;  /* 0x0000b20000067ab9 */ /* 0x000fe20000000a00 */
[----:B------:R-:W3:Y:S01]  /*16c00*/  LDL.LU R21, [R1+0x8] ;  /* 0x0000080001157983 */ /* 0x000ee20000300800 */
[----:B------:R-:W-:-:S03]  /*16c10*/  ULDC.64 UR8, c[0x0][0x280] ;  /* 0x0000a00000087ab9 */ /* 0x000fc60000000a00 */
[----:B------:R-:W3:Y:S04]  /*16c20*/  LDL.LU.64 R2, [R1+0x30] ;  /* 0x0000300001027983 */ /* 0x000ee80000300a00 */
[----:B------:R-:W4:Y:S01]  /*16c30*/  LDL R20, [R1+0xc] ;  /* 0x00000c0001147983 */ /* 0x000f220000100800 */
[----:B0-----:R-:W-:-:S13]  /*16c40*/  ISETP.NE.AND P0, PT, R9, 0x1, PT ;  /* 0x000000010900780c */ /* 0x001fda0003f05270 */
[----:B------:R-:W0:Y:S08]  /*16c50*/  @P0 LDC R5, c[0x0][0x44c] ;  /* 0x00011300ff050b82 */ /* 0x000e300000000800 */
[----:B------:R-:W1:Y:S08]  /*16c60*/  @P0 LDC R6, c[0x0][0x450] ;  /* 0x00011400ff060b82 */ /* 0x000e700000000800 */
[----:B------:R-:W1:Y:S01]  /*16c70*/  @P0 LDC R8, c[0x0][0x450] ;  /* 0x00011400ff080b82 */ /* 0x000e620000000800 */
[----:B--2---:R-:W-:Y:S01]  /*16c80*/  IMAD.MOV.U32 R4, RZ, RZ, R0 ;  /* 0x000000ffff047224 */ /* 0x004fe200078e0000 */
[----:B---3--:R-:W-:-:S02]  /*16c90*/  MOV R3, R21 ;  /* 0x0000001500037202 */ /* 0x008fc40000000f00 */
[----:B------:R-:W2:Y:S01]  /*16ca0*/  S2R R21, SR_TID.X ;  /* 0x0000000000157919 */ /* 0x000ea20000002100 */
[----:B----4-:R-:W-:Y:S02]  /*16cb0*/  IMAD R0, R20, UR4, RZ ;  /* 0x0000000414007c24 */ /* 0x010fe4000f8e02ff */
[----:B------:R-:W3:Y:S01]  /*16cc0*/  S2R R20, SR_TID.X ;  /* 0x0000000000147919 */ /* 0x000ee20000002100 */
        /* <DEDUP_REMOVED lines=9> */
[----:B--2---:R-:W-:Y:S01]  /*16d60*/  IMAD.SHL.U32 R21, R21, 0x20, RZ ;  /* 0x0000002015157824 */ /* 0x004fe200078e00ff */
[----:B---3--:R-:W-:-:S04]  /*16d70*/  LOP3.LUT R20, R20, 0x7f, RZ, 0xc0, !PT ;  /* 0x0000007f14147812 */ /* 0x008fc800078ec0ff */
[----:B------:R-:W-:Y:S02]  /*16d80*/  LOP3.LUT R21, R21, 0x60, RZ, 0xc0, !PT ;  /* 0x0000006015157812 */ /* 0x000fe400078ec0ff */
[----:B------:R-:W-:-:S04]  /*16d90*/  SHF.R.U32.HI R20, RZ, 0x2, R20 ;  /* 0x00000002ff147819 */ /* 0x000fc80000011614 */
[----:B------:R-:W-:Y:S02]  /*16da0*/  LOP3.LUT R20, R20, R21, RZ, 0xfc, !PT ;  /* 0x0000001514147212 */ /* 0x000fe400078efcff */
[----:B------:R2:W5:Y:S03]  /*16db0*/  LDL R21, [R1+0x38] ;  /* 0x0000380001157983 */ /* 0x0005660000100800 */
[----:B------:R-:W-:-:S04]  /*16dc0*/  IMAD R0, R17, 0xc0, R20 ;  /* 0x000000c011007824 */ /* 0x000fc800078e0214 */
[----:B0-----:R-:W-:Y:S01]  /*16dd0*/  @P0 IMAD.HI.U32 R5, R0, R5, RZ ;  /* 0x0000000500050227 */ /* 0x001fe200078e00ff */
[----:B------:R-:W-:-:S04]  /*16de0*/  MOV R4, R0 ;  /* 0x0000000000047202 */ /* 0x000fc80000000f00 */
[----:B-1----:R-:W-:-:S04]  /*16df0*/  @P0 SHF.R.U32.HI R4, RZ, R6, R5 ;  /* 0x00000006ff040219 */ /* 0x002fc80000011605 */
[--C-:B------:R-:W-:Y:S01]  /*16e00*/  SHF.R.S32.HI R5, RZ, 0x1f, R4.reuse ;  /* 0x0000001fff057819 */ /* 0x100fe20000011404 */
[----:B------:R-:W-:-:S04]  /*16e10*/  IMAD.MOV R7, RZ, RZ, -R4 ;  /* 0x000000ffff077224 */ /* 0x000fc800078e0a04 */
[----:B------:R-:W-:-:S04]  /*16e20*/  IMAD R5, R5, UR4, RZ ;  /* 0x0000000405057c24 */ /* 0x000fc8000f8e02ff */
[C---:B------:R-:W-:Y:S02]  /*16e30*/  IMAD R6, R4.reuse, UR5, R5 ;  /* 0x0000000504067c24 */ /* 0x040fe4000f8e0205 */
[----:B------:R-:W-:-:S04]  /*16e40*/  IMAD.WIDE.U32 R4, R4, UR4, R2 ;  /* 0x0000000404047c25 */ /* 0x000fc8000f8e0002 */
[----:B------:R-:W-:Y:S02]  /*16e50*/  IMAD.IADD R5, R5, 0x1, R6 ;  /* 0x0000000105057824 */ /* 0x000fe400078e0206 */
[----:B------:R-:W-:-:S05]  /*16e60*/  IMAD R6, R9, R7, R0 ;  /* 0x0000000709067224 */ /* 0x000fca00078e0200 */
[----:B------:R-:W-:Y:S01]  /*16e70*/  SHF.R.S32.HI R7, RZ, 0x1f, R6 ;  /* 0x0000001fff077819 */ /* 0x000fe20000011406 */
[----:B------:R-:W-:-:S04]  /*16e80*/  IMAD.WIDE.U32 R4, R6, UR6, R4 ;  /* 0x0000000606047c25 */ /* 0x000fc8000f8e0004 */
[----:B------:R-:W-:-:S04]  /*16e90*/  IMAD R7, R7, UR6, RZ ;  /* 0x0000000607077c24 */ /* 0x000fc8000f8e02ff */
[----:B------:R-:W-:Y:S02]  /*16ea0*/  IMAD R6, R6, UR7, R7 ;  /* 0x0000000706067c24 */ /* 0x000fe4000f8e0207 */
[----:B------:R-:W0:Y:S01]  /*16eb0*/  @P0 LDC R7, c[0x0][0x44c] ;  /* 0x00011300ff070b82 */ /* 0x000e220000000800 */
[----:B------:R-:W-:Y:S01]  /*16ec0*/  IADD3 R0, R0, 0x80, RZ ;  /* 0x0000008000007810 */ /* 0x000fe20007ffe0ff */
[----:B------:R-:W-:Y:S01]  /*16ed0*/  IMAD.IADD R6, R5, 0x1, R6 ;  /* 0x0000000105067824 */ /* 0x000fe200078e0206 */
[----:B------:R-:W1:Y:S01]  /*16ee0*/  S2R R13, SR_TID.X ;  /* 0x00000000000d7919 */ /* 0x000e620000002100 */
[----:B------:R-:W-:-:S04]  /*16ef0*/  LEA R5, P1, R4, UR8, 0x1 ;  /* 0x0000000804057c11 */ /* 0x000fc8000f8208ff */
[----:B------:R-:W-:Y:S01]  /*16f00*/  LEA.HI.X R4, R4, UR9, R6, 0x1, P1 ;  /* 0x0000000904047c11 */ /* 0x000fe200088f0c06 */
[----:B------:R-:W-:Y:S02]  /*16f10*/  IMAD.MOV.U32 R6, RZ, RZ, R0 ;  /* 0x000000ffff067224 */ /* 0x000fe400078e0000 */
[----:B0-----:R-:W-:-:S05]  /*16f20*/  @P0 IMAD.HI.U32 R7, R0, R7, RZ ;  /* 0x0000000700070227 */ /* 0x001fca00078e00ff */
[----:B------:R-:W-:-:S05]  /*16f30*/  @P0 SHF.R.U32.HI R6, RZ, R8, R7 ;  /* 0x00000008ff060219 */ /* 0x000fca0000011607 */
[----:B------:R-:W-:-:S04]  /*16f40*/  IMAD.MOV R7, RZ, RZ, -R6 ;  /* 0x000000ffff077224 */ /* 0x000fc800078e0a06 */
[----:B------:R-:W-:Y:S01]  /*16f50*/  IMAD R0, R9, R7, R0 ;  /* 0x0000000709007224 */ /* 0x000fe200078e0200 */
[----:B------:R-:W-:Y:S01]  /*16f60*/  SHF.R.S32.HI R7, RZ, 0x1f, R6 ;  /* 0x0000001fff077819 */ /* 0x000fe20000011406 */
[----:B------:R-:W-:-:S04]  /*16f70*/  IMAD.WIDE.U32 R2, R6, UR4, R2 ;  /* 0x0000000406027c25 */ /* 0x000fc8000f8e0002 */
[----:B------:R-:W-:Y:S01]  /*16f80*/  IMAD R7, R7, UR4, RZ ;  /* 0x0000000407077c24 */ /* 0x000fe2000f8e02ff */
[----:B------:R-:W-:-:S03]  /*16f90*/  ULDC UR4, c[0x0][0x2b8] ;  /* 0x0000ae0000047ab9 */ /* 0x000fc60000000800 */
[----:B------:R-:W-:Y:S01]  /*16fa0*/  IMAD R7, R6, UR5, R7 ;  /* 0x0000000506077c24 */ /* 0x000fe2000f8e0207 */
[----:B------:R-:W-:Y:S01]  /*16fb0*/  SHF.R.S32.HI R6, RZ, 0x1f, R0 ;  /* 0x0000001fff067819 */ /* 0x000fe20000011400 */
[----:B-1----:R-:W-:Y:S02]  /*16fc0*/  IMAD.SHL.U32 R11, R13, 0x8, RZ ;  /* 0x000000080d0b7824 */ /* 0x002fe400078e00ff */
[----:B------:R-:W-:Y:S02]  /*16fd0*/  IMAD.IADD R3, R3, 0x1, R7 ;  /* 0x0000000103037824 */ /* 0x000fe400078e0207 */
[----:B------:R-:W-:Y:S01]  /*16fe0*/  IMAD R6, R6, UR6, RZ ;  /* 0x0000000606067c24 */ /* 0x000fe2000f8e02ff */
[----:B------:R-:W-:Y:S01]  /*16ff0*/  LOP3.LUT R11, R11, 0x18, RZ, 0xc0, !PT ;  /* 0x000000180b0b7812 */ /* 0x000fe200078ec0ff */
[----:B------:R-:W-:-:S04]  /*17000*/  IMAD.WIDE.U32 R2, R0, UR6, R2 ;  /* 0x0000000600027c25 */ /* 0x000fc8000f8e0002 */
[----:B------:R-:W-:Y:S02]  /*17010*/  IMAD R6, R0, UR7, R6 ;  /* 0x0000000700067c24 */ /* 0x000fe4000f8e0206 */
[----:B------:R-:W-:Y:S01]  /*17020*/  IMAD.SHL.U32 R10, R13, 0x8, RZ ;  /* 0x000000080d0a7824 */ /* 0x000fe200078e00ff */
[----:B------:R-:W-:Y:S02]  /*17030*/  LEA R7, P0, R2, UR8, 0x1 ;  /* 0x0000000802077c11 */ /* 0x000fe4000f8008ff */
[----:B------:R-:W-:Y:S02]  /*17040*/  IADD3 R6, R3, R6, RZ ;  /* 0x0000000603067210 */ /* 0x000fe40007ffe0ff */
[C---:B------:R-:W-:Y:S02]  /*17050*/  LOP3.LUT R12, R11.reuse, 0x20, RZ, 0xfc, !PT ;  /* 0x000000200b0c7812 */ /* 0x040fe400078efcff */
[----:B------:R-:W-:Y:S02]  /*17060*/  LOP3.LUT R10, R10, 0x18, RZ, 0xc0, !PT ;  /* 0x000000180a0a7812 */ /* 0x000fe400078ec0ff */
[----:B------:R-:W-:Y:S01]  /*17070*/  LOP3.LUT R11, R11, 0x40, RZ, 0xfc, !PT ;  /* 0x000000400b0b7812 */ /* 0x000fe200078efcff */
[----:B------:R-:W-:Y:S01]  /*17080*/  UMOV UR5, 0xffffffff ;  /* 0xffffffff00057882 */ /* 0x000fe20000000000 */
[----:B------:R-:W-:-:S02]  /*17090*/  LEA.HI.X R6, R2, UR9, R6, 0x1, P0 ;  /* 0x0000000902067c11 */ /* 0x000fc400080f0c06 */
[----:B------:R-:W-:Y:S02]  /*170a0*/  LOP3.LUT R20, R13, 0x7f, RZ, 0xc0, !PT ;  /* 0x0000007f0d147812 */ /* 0x000fe400078ec0ff */
[----:B------:R-:W-:Y:S02]  /*170b0*/  ISETP.GE.AND P0, PT, R10, UR4, PT ;  /* 0x000000040a007c0c */ /* 0x000fe4000bf06270 */
[----:B------:R-:W-:Y:S02]  /*170c0*/  ISETP.GE.AND P1, PT, R12, UR4, PT ;  /* 0x000000040c007c0c */ /* 0x000fe4000bf26270 */
[----:B------:R-:W-:Y:S02]  /*170d0*/  ISETP.GE.AND P2, PT, R11, UR4, PT ;  /* 0x000000040b007c0c */ /* 0x000fe4000bf46270 */
[----:B------:R-:W-:Y:S01]  /*170e0*/  SHF.R.U32.HI R20, RZ, 0x2, R20 ;  /* 0x00000002ff147819 */ /* 0x000fe20000011614 */
[----:B--2---:R-:W-:Y:S10]  /*170f0*/  BRA.DIV UR5, `(.L_x_10612) ;  /* 0x0000004205507947 */ /* 0x004ff4000b800000 */
[----:B------:R-:W2:Y:S01]  /*17100*/  LDL R8, [R1+0x28] ;  /* 0x0000280001087983 */ /* 0x000ea20000100800 */
[----:B-----5:R-:W-:Y:S02]  /*17110*/  IMAD R0, R21, R9, RZ ;  /* 0x0000000915007224 */ /* 0x020fe400078e02ff */
[----:B------:R-:W-:Y:S01]  /*17120*/  IMAD R17, R17, 0xc0, R20 ;  /* 0x000000c011117824 */ /* 0x000fe200078e0214 */
[----:B------:R-:W0:Y:S04]  /*17130*/  SHFL.IDX PT, R3, R5, RZ, 0x1c1f ;  /* 0x001c1fff05037589 */ /* 0x000e2800000e0000 */
[----:B------:R-:W1:Y:S01]  /*17140*/  SHFL.IDX PT, R2, R4, RZ, 0x1c1f ;  /* 0x001c1fff04027589 */ /* 0x000e6200000e0000 */
[----:B------:R-:W-:-:S13]  /*17150*/  ISETP.GE.AND P3, PT, R17, R0, PT ;  /* 0x000000001100720c */ /* 0x000fda0003f66270 */
[----:B0-----:R-:W-:-:S05]  /*17160*/  @!P3 LEA R3, P4, R10, R3, 0x1 ;  /* 0x000000030a03b211 */ /* 0x001fca00078808ff */
[----:B-1----:R-:W-:-:S05]  /*17170*/  @!P3 IMAD.X R2, RZ, RZ, R2, P4 ;  /* 0x000000ffff02b224 */ /* 0x002fca00020e0602 */
[----:B------:R-:W-:-:S04]  /*17180*/  @!P3 LOP3.LUT R3, R3, R2, RZ, 0x3c, !PT ;  /* 0x000000020303b212 */ /* 0x000fc800078e3cff */
[----:B------:R-:W-:-:S04]  /*17190*/  @!P3 LOP3.LUT R2, R3, R2, RZ, 0x3c, !PT ;  /* 0x000000020302b212 */ /* 0x000fc800078e3cff */
[----:B------:R-:W-:-:S05]  /*171a0*/  @!P3 LOP3.LUT R3, R3, R2, RZ, 0x3c, !PT ;  /* 0x000000020303b212 */ /* 0x000fca00078e3cff */
[----:B------:R-:W-:Y:S01]  /*171b0*/  @!PT LDS RZ, [RZ] ;  /* 0x00000000fffff984 */ /* 0x000fe20000000800 */
[----:B--2---:R-:W-:Y:S04]  /*171c0*/  @!P3 LDGSTS.E.BYPASS.LTC128B.128 [R8+0xc400], desc[UR42][R2.64], !P0 ;  /* 0x0c4000000208bfae */ /* 0x004fe8000c101d6a */
[----:B------:R-:W-:Y:S04]  /*171d0*/  @!P3 LDGSTS.E.BYPASS.LTC128B.128 [R8+0xf400], desc[UR42][R2.64+0x40], !P1 ;  /* 0x0f4000400208bfae */ /* 0x000fe8000c901d6a */
[----:B------:R0:W-:Y:S02]  /*171e0*/  @!P3 LDGSTS.E.BYPASS.LTC128B.128 [R8+0x12400], desc[UR42][R2.64+0x80], !P2 ;  /* 0x124000800208bfae */ /* 0x0001e4000d101d6a */
[----:B0-----:R-:W-:-:S02]  /*171f0*/  IADD3 R2, R17, 0x20, RZ ;  /* 0x0000002011027810 */ /* 0x001fc40007ffe0ff */
[----:B------:R-:W0:Y:S02]  /*17200*/  SHFL.IDX PT, R3, R5, 0x1, 0x1c1f ;  /* 0x003c1f0005037f89 */ /* 0x000e2400000e0000 */
[----:B------:R-:W-:Y:S02]  /*17210*/  ISETP.GE.AND P3, PT, R2, R0, PT ;  /* 0x000000000200720c */ /* 0x000fe40003f66270 */
[----:B------:R-:W1:Y:S11]  /*17220*/  SHFL.IDX PT, R2, R4, 0x1, 0x1c1f ;  /* 0x003c1f0004027f89 */ /* 0x000e7600000e0000 */
[----:B0-----:R-:W-:-:S05]  /*17230*/  @!P3 LEA R3, P4, R10, R3, 0x1 ;  /* 0x000000030a03b211 */ /* 0x001fca00078808ff */
[----:B-1----:R-:W-:-:S05]  /*17240*/  @!P3 IMAD.X R2, RZ, RZ, R2, P4 ;  /* 0x000000ffff02b224 */ /* 0x002fca00020e0602 */
[----:B------:R-:W-:-:S04]  /*17250*/  @!P3 LOP3.LUT R3, R3, R2, RZ, 0x3c, !PT ;  /* 0x000000020303b212 */ /* 0x000fc800078e3cff */
[----:B------:R-:W-:-:S04]  /*17260*/  @!P3 LOP3.LUT R2, R3, R2, RZ, 0x3c, !PT ;  /* 0x000000020302b212 */ /* 0x000fc800078e3cff */
[----:B------:R-:W-:-:S05]  /*17270*/  @!P3 LOP3.LUT R3, R3, R2, RZ, 0x3c, !PT ;  /* 0x000000020303b212 */ /* 0x000fca00078e3cff */
[----:B------:R-:W-:Y:S04]  /*17280*/  @!P3 LDGSTS.E.BYPASS.LTC128B.128 [R8+0xcc00], desc[UR42][R2.64], !P0 ;  /* 0x0cc000000208bfae */ /* 0x000fe8000c101d6a */
[----:B------:R-:W-:Y:S04]  /*17290*/  @!P3 LDGSTS.E.BYPASS.LTC128B.128 [R8+0xfc00], desc[UR42][R2.64+0x40], !P1 ;  /* 0x0fc000400208bfae */ /* 0x000fe8000c901d6a */
[----:B------:R0:W-:Y:S02]  /*172a0*/  @!P3 LDGSTS.E.BYPASS.LTC128B.128 [R8+0x12c00], desc[UR42][R2.64+0x80], !P2 ;  /* 0x12c000800208bfae */ /* 0x0001e4000d101d6a */
[----:B0-----:R-:W-:-:S02]  /*172b0*/  VIADD R2, R17, 0x40 ;  /* 0x0000004011027836 */ /* 0x001fc40000000000 */
[----:B------:R-:W0:Y:S03]  /*172c0*/  SHFL.IDX PT, R3, R5, 0x2, 0x1c1f ;  /* 0x005c1f0005037f89 */ /* 0x000e2600000e0000 */
[----:B------:R-:W-:Y:S01]  /*172d0*/  ISETP.GE.AND P3, PT, R2, R0, PT ;  /* 0x000000000200720c */ /* 0x000fe20003f66270 */
[----:B------:R-:W-:Y:S04]  /*172e0*/  SHFL.IDX PT, R5, R5, 0x3, 0x1c1f ;  /* 0x007c1f0005057f89 */ /* 0x000fe800000e0000 */
[----:B------:R-:W1:Y:S04]  /*172f0*/  SHFL.IDX PT, R2, R4, 0x2, 0x1c1f ;  /* 0x005c1f0004027f89 */ /* 0x000e6800000e0000 */
[----:B------:R-:W2:Y:S04]  /*17300*/  SHFL.IDX PT, R4, R4, 0x3, 0x1c1f ;  /* 0x007c1f0004047f89 */ /* 0x000ea800000e0000 */
        /* <DEDUP_REMOVED lines=8> */
[----:B0-----:R-:W-:-:S04]  /*17390*/  IADD3 R2, R17, 0x60, RZ ;  /* 0x0000006011027810 */ /* 0x001fc80007ffe0ff */
[----:B------:R-:W-:-:S13]  /*173a0*/  ISETP.GE.AND P3, PT, R2, R0, PT ;  /* 0x000000000200720c */ /* 0x000fda0003f66270 */
[----:B------:R-:W-:-:S05]  /*173b0*/  @!P3 LEA R2, P4, R10, R5, 0x1 ;  /* 0x000000050a02b211 */ /* 0x000fca00078808ff */
[----:B--2---:R-:W-:Y:S02]  /*173c0*/  @!P3 IMAD.X R3, RZ, RZ, R4, P4 ;  /* 0x000000ffff03b224 */ /* 0x004fe400020e0604 */
[----:B------:R-:W-:-:S03]  /*173d0*/  VIADD R4, R17, 0x80 ;  /* 0x0000008011047836 */ /* 0x000fc60000000000 */
[----:B------:R-:W-:Y:S04]  /*173e0*/  @!P3 LDGSTS.E.BYPASS.LTC128B.128 [R8+0xdc00], desc[UR42][R2.64], !P0 ;  /* 0x0dc000000208bfae */ /* 0x000fe8000c101d6a */
[----:B------:R-:W-:Y:S04]  /*173f0*/  @!P3 LDGSTS.E.BYPASS.LTC128B.128 [R8+0x10c00], desc[UR42][R2.64+0x40], !P1 ;  /* 0x10c000400208bfae */ /* 0x000fe8000c901d6a */
[----:B------:R0:W-:Y:S01]  /*17400*/  @!P3 LDGSTS.E.BYPASS.LTC128B.128 [R8+0x13c00], desc[UR42][R2.64+0x80], !P2 ;  /* 0x13c000800208bfae */ /* 0x0001e2000d101d6a */
[----:B------:R-:W-:-:S03]  /*17410*/  ISETP.GE.AND P3, PT, R4, R0, PT ;  /* 0x000000000400720c */ /* 0x000fc60003f66270 */
[----:B0-----:R-:W0:Y:S04]  /*17420*/  SHFL.IDX PT, R3, R7, RZ, 0x1c1f ;  /* 0x001c1fff07037589 */ /* 0x001e2800000e0000 */
[----:B------:R-:W1:Y:S04]  /*17430*/  SHFL.IDX PT, R2, R6, RZ, 0x1c1f ;  /* 0x001c1fff06027589 */ /* 0x000e6800000e0000 */
[----:B------:R-:W2:Y:S02]  /*17440*/  SHFL.IDX PT, R6, R6, 0x1, 0x1c1f ;  /* 0x003c1f0006067f89 */ /* 0x000ea400000e0000 */
[----:B0-----:R-:W-:-:S05]  /*17450*/  @!P3 LEA R3, P4, R10, R3, 0x1 ;  /* 0x000000030a03b211 */ /* 0x001fca00078808ff */
[----:B-1----:R-:W-:-:S05]  /*17460*/  @!P3 IMAD.X R2, RZ, RZ, R2, P4 ;  /* 0x000000ffff02b224 */ /* 0x002fca00020e0602 */
[----:B------:R-:W-:-:S04]  /*17470*/  @!P3 LOP3.LUT R3, R3, R2, RZ, 0x3c, !PT ;  /* 0x000000020303b212 */ /* 0x000fc800078e3cff */
[----:B------:R-:W-:-:S04]  /*17480*/  @!P3 LOP3.LUT R2, R3, R2, RZ, 0x3c, !PT ;  /* 0x000000020302b212 */ /* 0x000fc800078e3cff */
[----:B------:R-:W-:-:S05]  /*17490*/  @!P3 LOP3.LUT R3, R3, R2, RZ, 0x3c, !PT ;  /* 0x000000020303b212 */ /* 0x000fca00078e3cff */
[----:B------:R-:W-:Y:S04]  /*174a0*/  @!P3 LDGSTS.E.BYPASS.LTC128B.128 [R8+0xe400], desc[UR42][R2.64], !P0 ;  /* 0x0e4000000208bfae */ /* 0x000fe8000c101d6a */
[----:B------:R-:W-:Y:S04]  /*174b0*/  @!P3 LDGSTS.E.BYPASS.LTC128B.128 [R8+0x11400], desc[UR42][R2.64+0x40], !P1 ;  /* 0x114000400208bfae */ /* 0x000fe8000c901d6a */
[----:B------:R0:W-:Y:S04]  /*174c0*/  @!P3 LDGSTS.E.BYPASS.LTC128B.128 [R8+0x14400], desc[UR42][R2.64+0x80], !P2 ;  /* 0x144000800208bfae */ /* 0x0001e8000d101d6a */
[----:B0-2---:R0:W1:Y:S02]  /*174d0*/  SHFL.IDX PT, R2, R7, 0x1, 0x1c1f ;  /* 0x003c1f0007027f89 */ /* 0x00506400000e0000 */
.L_x_10740:
[----:B------:R-:W2:Y:S01]  /*174e0*/  LDL R4, [R1+0x28] ;  /* 0x0000280001047983 */ /* 0x000ea20000100800 */
[----:B------:R-:W-:-:S04]  /*174f0*/  IADD3 R17, R17, 0xa0, RZ ;  /* 0x000000a011117810 */ /* 0x000fc80007ffe0ff */
[----:B------:R-:W-:-:S13]  /*17500*/  ISETP.GE.AND P3, PT, R17, R0, PT ;  /* 0x000000001100720c */ /* 0x000fda0003f66270 */
[----:B-1----:R-:W-:-:S05]  /*17510*/  @!P3 LEA R2, P4, R10, R2, 0x1 ;  /* 0x000000020a02b211 */ /* 0x002fca00078808ff */
[----:B------:R-:W-:-:S05]  /*17520*/  @!P3 IMAD.X R3, RZ, RZ, R6, P4 ;  /* 0x000000ffff03b224 */ /* 0x000fca00020e0606 */
[----:B------:R-:W-:Y:S01]  /*17530*/  @!PT LDS RZ, [RZ] ;  /* 0x00000000fffff984 */ /* 0x000fe20000000800 */
[----:B------:R-:W-:Y:S01]  /*17540*/  @!PT LDS RZ, [RZ] ;  /* 0x00000000fffff984 */ /* 0x000fe20000000800 */
[----:B------:R-:W-:Y:S01]  /*17550*/  @!PT LDS RZ, [RZ] ;  /* 0x00000000fffff984 */ /* 0x000fe20000000800 */
[----:B--2---:R1:W-:Y:S01]  /*17560*/  @!P3 LDGSTS.E.BYPASS.LTC128B.128 [R4+0xec00], desc[UR42][R2.64], !P0 ;  /* 0x0ec000000204bfae */ /* 0x0043e2000c101d6a */
[----:B------:R-:W-:-:S03]  /*17570*/  PLOP3.LUT P0, PT, PT, PT, PT, 0x80, 0x0 ;  /* 0x000000000000781c */ /* 0x000fc60003f0f070 */
[----:B------:R1:W-:Y:S04]  /*17580*/  @!P3 LDGSTS.E.BYPASS.LTC128B.128 [R4+0x11c00], desc[UR42][R2.64+0x40], !P1 ;  /* 0x11c000400204bfae */ /* 0x0003e8000c901d6a */
[----:B------:R1:W-:Y:S01]  /*17590*/  @!P3 LDGSTS.E.BYPASS.LTC128B.128 [R4+0x14c00], desc[UR42][R2.64+0x80], !P2 ;  /* 0x14c000800204bfae */ /* 0x0003e2000d101d6a */
[----:B------:R-:W-:-:S05]  /*175a0*/  NOP ;  /* 0x0000000000007918 */ /* 0x000fca0000000000 */
.L_x_10613:
        /* <DEDUP_REMOVED lines=18> */
.L_x_10741:
[----:B------:R-:W-:Y:S05]  /*176d0*/  BSYNC B0 ;  /* 0x0000000000007941 */ /* 0x000fea0003800000 */
.L_x_10614:
[----:B------:R-:W2:Y:S01]  /*176e0*/  LDL R2, [R1+0x1c] ;  /* 0x00001c0001027983 */ /* 0x000ea20000100800 */
[----:B------:R-:W-:Y:S01]  /*176f0*/  BSSY B0, `(.L_x_10616) ;  /* 0x00000f7000007945 */ /* 0x000fe20003800000 */
[----:B--2---:R-:W-:-:S13]  /*17700*/  ISETP.GE.AND P0, PT, R2, 0x81, PT ;  /* 0x000000810200780c */ /* 0x004fda0003f06270 */
[----:B------:R-:W-:Y:S05]  /*17710*/  @!P0 BRA `(.L_x_10617) ;  /* 0x0000000c00d08947 */ /* 0x000fea0003800000 */
[----:B------:R-:W1:Y:S01]  /*17720*/  LDL.LU R3, [R1+0x3c] ;  /* 0x00003c0001037983 */ /* 0x000e620000300800 */
[----:B------:R-:W-:Y:S01]  /*17730*/  ULDC UR4, c[0x0][0x2f4] ;  /* 0x0000bd0000047ab9 */ /* 0x000fe20000000800 */
[----:B------:R-:W2:Y:S02]  /*17740*/  S2R R2, SR_TID.X ;  /* 0x0000000000027919 */ /* 0x000ea40000002100 */
[----:B------:R3:W5:Y:S04]  /*17750*/  LDL.LU R17, [R1] ;  /* 0x0000000001117983 */ /* 0x0007680000300800 */
[----:B------:R3:W-:Y:S01]  /*17760*/  STL [R1+0x8], R27 ;  /* 0x0000081b01007387 */ /* 0x0007e20000100800 */
[----:B------:R-:W-:Y:S01]  /*17770*/  IMAD.MOV.U32 R10, RZ, RZ, R26 ;  /* 0x000000ffff0a7224 */ /* 0x000fe200078e001a */
[----:B--2---:R-:W-:-:S04]  /*17780*/  SHF.L.U32 R4, R2, 0x3, RZ ;  /* 0x0000000302047819 */ /* 0x004fc800000006ff */
[----:B------:R-:W-:-:S04]  /*17790*/  LOP3.LUT R4, R4, 0x18, RZ, 0xc0, !PT ;  /* 0x0000001804047812 */ /* 0x000fc800078ec0ff */
[C---:B------:R-:W-:Y:S02]  /*177a0*/  LOP3.LUT R2, R4.reuse, 0x40, RZ, 0xfc, !PT ;  /* 0x0000004004027812 */ /* 0x040fe400078efcff */
[----:B------:R-:W-:Y:S02]  /*177b0*/  ISETP.GE.AND P3, PT, R4, UR4, PT ;  /* 0x0000000404007c0c */ /* 0x000fe4000bf66270 */
[----:B------:R-:W-:Y:S02]  /*177c0*/  ISETP.GE.AND P1, PT, R2, UR4, PT ;  /* 0x0000000402007c0c */ /* 0x000fe4000bf26270 */
[----:B-1----:R-:W-:Y:S02]  /*177d0*/  LEA.HI.SX32 R0, R3, 0xfffffffe, 0x19 ;  /* 0xfffffffe03007811 */ /* 0x002fe400078fcaff */
[----:B------:R-:W-:-:S04]  /*177e0*/  LOP3.LUT R3, R4, 0x20, RZ, 0xfc, !PT ;  /* 0x0000002004037812 */ /* 0x000fc800078efcff */
[----:B---3--:R-:W-:-:S13]  /*177f0*/  ISETP.GE.AND P2, PT, R3, UR4, PT ;  /* 0x0000000403007c0c */ /* 0x008fda000bf46270 */
.L_x_10630:
[----:B------:R-:W2:Y:S01]  /*17800*/  LDL R8, [R1+0x20] ;  /* 0x0000200001087983 */ /* 0x000ea20000100800 */
[----:B------:R-:W1:Y:S03]  /*17810*/  LDC R9, c[0x0][0x430] ;  /* 0x00010c00ff097b82 */ /* 0x000e660000000800 */
[----:B0-----:R-:W3:Y:S04]  /*17820*/  LDL R7, [R1+0x24] ;  /* 0x0000240001077983 */ /* 0x001ee80000100800 */
[----:B------:R-:W4:Y:S01]  /*17830*/  LDL R6, [R1+0x10] ;  /* 0x0000100001067983 */ /* 0x000f220000100800 */
[----:B------:R-:W0:Y:S01]  /*17840*/  S2R R2, SR_TID.X ;  /* 0x0000000000027919 */ /* 0x000e220000002100 */
[----:B-1----:R-:W-:-:S13]  /*17850*/  ISETP.NE.AND P0, PT, R9, 0x1, PT ;  /* 0x000000010900780c */ /* 0x002fda0003f05270 */
[----:B------:R-:W1:Y:S01]  /*17860*/  @P0 LDC R5, c[0x0][0x434] ;  /* 0x00010d00ff050b82 */ /* 0x000e620000000800 */
[----:B0-----:R-:W-:-:S04]  /*17870*/  LOP3.LUT R3, R2, 0x7f, RZ, 0xc0, !PT ;  /* 0x0000007f02037812 */ /* 0x001fc800078ec0ff */
[----:B------:R-:W-:-:S03]  /*17880*/  SHF.R.U32.HI R4, RZ, 0x2, R3 ;  /* 0x00000002ff047819 */ /* 0x000fc60000011603 */
[----:B------:R-:W0:Y:S01]  /*17890*/  @P0 LDC R3, c[0x0][0x438] ;  /* 0x00010e00ff030b82 */ /* 0x000e220000000800 */
[----:B------:R-:W-:Y:S02]  /*178a0*/  IMAD.SHL.U32 R2, R2, 0x20, RZ ;  /* 0x0000002002027824 */ /* 0x000fe400078e00ff */
[----:B------:R-:W-:-:S03]  /*178b0*/  IMAD R4, R0, 0x80, R4 ;  /* 0x0000008000047824 */ /* 0x000fc600078e0204 */
[----:B------:R-:W-:Y:S01]  /*178c0*/  LOP3.LUT R2, R2, 0x60, RZ, 0xc0, !PT ;  /* 0x0000006002027812 */ /* 0x000fe200078ec0ff */
[----:B------:R-:W-:Y:S05]  /*178d0*/  YIELD ;  /* 0x0000000000007946 */ /* 0x000fea0003800000 */
[----:B------:R-:W-:Y:S01]  /*178e0*/  ULDC.64 UR4, c[0x0][0x428] ;  /* 0x00010a0000047ab9 */ /* 0x000fe20000000a00 */
[----:B--2---:R-:W-:-:S05]  /*178f0*/  IADD3 R4, R2, R4, R8 ;  /* 0x0000000402047210 */ /* 0x004fca0007ffe008 */
[----:B-1----:R-:W-:Y:S01]  /*17900*/  @P0 IMAD.HI.U32 R5, R4, R5, RZ ;  /* 0x0000000504050227 */ /* 0x002fe200078e00ff */
[----:B------:R-:W-:-:S04]  /*17910*/  MOV R2, R4 ;  /* 0x0000000400027202 */ /* 0x000fc80000000f00 */
[----:B0-----:R-:W-:-:S05]  /*17920*/  @P0 SHF.R.U32.HI R2, RZ, R3, R5 ;  /* 0x00000003ff020219 */ /* 0x001fca0000011605 */
[----:B------:R-:W-:-:S04]  /*17930*/  IMAD.MOV R3, RZ, RZ, -R2 ;  /* 0x000000ffff037224 */ /* 0x000fc800078e0a02 */
[----:B------:R-:W-:Y:S01]  /*17940*/  IMAD R9, R9, R3, R4 ;  /* 0x0000000309097224 */ /* 0x000fe200078e0204 */
[----:B------:R-:W-:Y:S01]  /*17950*/  SHF.R.S32.HI R3, RZ, 0x1f, R2 ;  /* 0x0000001fff037819 */ /* 0x000fe20000011402 */
[----:B---3--:R-:W-:-:S04]  /*17960*/  IMAD R4, R7, UR4, RZ ;  /* 0x0000000407047c24 */ /* 0x008fc8000f8e02ff */
[C---:B----4-:R-:W-:Y:S02]  /*17970*/  IMAD R4, R6.reuse, UR5, R4 ;  /* 0x0000000506047c24 */ /* 0x050fe4000f8e0204 */
[----:B------:R-:W-:Y:S01]  /*17980*/  IMAD.WIDE.U32 R2, R6, UR4, R2 ;  /* 0x0000000406027c25 */ /* 0x000fe2000f8e0002 */
[----:B------:R-:W-:-:S03]  /*17990*/  ULDC.64 UR4, c[0x0][0x418] ;  /* 0x0001060000047ab9 */ /* 0x000fc60000000a00 */
[----:B------:R-:W-:Y:S01]  /*179a0*/  IMAD.IADD R3, R4, 0x1, R3 ;  /* 0x0000000104037824 */ /* 0x000fe200078e0203 */
[----:B------:R-:W-:-:S04]  /*179b0*/  LEA R4, P0, R2, UR4, 0x2 ;  /* 0x0000000402047c11 */ /* 0x000fc8000f8010ff */
[----:B------:R-:W-:-:S05]  /*179c0*/  LEA.HI.X R5, R2, UR5, R3, 0x2, P0 ;  /* 0x0000000502057c11 */ /* 0x000fca00080f1403 */
[----:B------:R-:W2:Y:S01]  /*179d0*/  LDG.E R8, desc[UR42][R4.64] ;  /* 0x0000002a04087981 */ /* 0x000ea2000c1e1900 */
[----:B------:R-:W-:-:S05]  /*179e0*/  VIADD R26, R10, 0x1 ;  /* 0x000000010a1a7836 */ /* 0x000fca0000000000 */
[----:B------:R-:W-:-:S04]  /*179f0*/  ISETP.NE.AND P0, PT, R26, 0x2, PT ;  /* 0x000000021a00780c */ /* 0x000fc80003f05270 */
[----:B------:R-:W-:-:S04]  /*17a00*/  SEL R2, RZ, 0x1, P0 ;  /* 0x00000001ff027807 */ /* 0x000fc80000000000 */
[----:B-----5:R-:W-:Y:S02]  /*17a10*/  LOP3.LUT R2, R17, R2, RZ, 0x3c, !PT ;  /* 0x0000000211027212 */ /* 0x020fe400078e3cff */
[----:B------:R-:W-:-:S03]  /*17a20*/  MOV R6, UR38 ;  /* 0x0000002600067c02 */ /* 0x000fc60008000f00 */
[----:B------:R0:W-:Y:S01]  /*17a30*/  STL [R1], R2 ;  /* 0x0000000201007387 */ /* 0x0001e20000100800 */
[----:B------:R-:W-:Y:S01]  /*17a40*/  ISETP.NE.AND P4, PT, R6, 0x3, PT ;  /* 0x000000030600780c */ /* 0x000fe20003f85270 */
[----:B------:R-:W-:Y:S01]  /*17a50*/  IMAD.MOV.U32 R27, RZ, RZ, R0 ;  /* 0x000000ffff1b7224 */ /* 0x000fe200078e0000 */
[----:B------:R-:W-:Y:S02]  /*17a60*/  SEL R26, R26, RZ, P0 ;  /* 0x000000ff1a1a7207 */ /* 0x000fe40000000000 */
[----:B--2---:R-:W-:-:S09]  /*17a70*/  SHF.R.S32.HI R29, RZ, 0x1f, R8 ;  /* 0x0000001fff1d7819 */ /* 0x004fd20000011408 */
[----:B0-----:R-:W-:Y:S05]  /*17a80*/  @!P4 BRA `(.L_x_10618) ;  /* 0x000000000004c947 */ /* 0x001fea0003800000 */
[----:B------:R-:W-:Y:S01]  /*17a90*/  BPT.TRAP 0x1 ;  /* 0x000000040000795c */ /* 0x000fe20000300000 */
.L_x_10618:
[----:B------:R-:W-:Y:S01]  /*17aa0*/  IMAD R5, R26, 0x8, R22 ;  /* 0x000000081a057824 */ /* 0x000fe200078e0216 */
[----:B------:R-:W-:Y:S01]  /*17ab0*/  SHF.L.U32 R0, R2, 0x1f, RZ ;  /* 0x0000001f02007819 */ /* 0x000fe200000006ff */
[----:B------:R-:W-:Y:S03]  /*17ac0*/  BSSY B1, `(.L_x_10619) ;  /* 0x0000003000017945 */ /* 0x000fe60003800000 */
[----:B------:R-:W0:Y:S02]  /*17ad0*/  SYNCS.PHASECHK.TRANS64.TRYWAIT P0, [R5+URZ+0x2d840], R0 ;  /* 0x02d84000050075a7 */ /* 0x000e24000800017f */
[----:B0-----:R-:W-:Y:S05]  /*17ae0*/  @!P0 BRA `(.L_x_10620) ;  /* 0x0000004000088947 */ /* 0x001fea0003800000 */
.L_x_10742:
[----:B------:R-:W-:Y:S05]  /*17af0*/  BSYNC B1 ;  /* 0x0000000000017941 */ /* 0x000fea0003800000 */
.L_x_10619:
[----:B------:R-:W2:Y:S04]  /*17b00*/  LDL R6, [R1+0xc] ;  /* 0x00000c0001067983 */ /* 0x000ea80000100800 */
[----:B------:R-:W3:Y:S01]  /*17b10*/  LDL R4, [R1+0x14] ;  /* 0x0000140001047983 */ /* 0x000ee20000100800 */
[----:B------:R-:W-:Y:S01]  /*17b20*/  SHF.R.S32.HI R21, RZ, 0x1f, R9 ;  /* 0x0000001fff157819 */ /* 0x000fe20000011409 */
[----:B------:R-:W-:Y:S01]  /*17b30*/  ULDC.64 UR4, c[0x0][0x300] ;  /* 0x0000c00000047ab9 */ /* 0x000fe20000000a00 */
[----:B------:R-:W-:Y:S01]  /*17b40*/  LOP3.LUT P5, RZ, R23, 0x2, RZ, 0xc0, !PT ;  /* 0x0000000217ff7812 */ /* 0x000fe200078ac0ff */
        /* <DEDUP_REMOVED lines=12> */
[----:B--2---:R-:W-:-:S04]  /*17c10*/  IMAD R0, R6, UR4, RZ ;  /* 0x0000000406007c24 */ /* 0x004fc8000f8e02ff */
[----:B------:R-:W-:Y:S01]  /*17c20*/  IMAD R0, R18, UR5, R0 ;  /* 0x0000000512007c24 */ /* 0x000fe2000f8e0200 */
[----:B------:R-:W-:Y:S01]  /*17c30*/  ULDC.64 UR4, c[0x0][0x2e8] ;  /* 0x0000ba0000047ab9 */ /* 0x000fe20000000a00 */
[----:B---3--:R-:W-:Y:S01]  /*17c40*/  IMAD R4, R26, 0x3000, R4 ;  /* 0x000030001a047824 */ /* 0x008fe200078e0204 */
[----:B------:R-:W-:Y:S01]  /*17c50*/  LEA R6, P0, R2, UR4, 0x1 ;  /* 0x0000000402067c11 */ /* 0x000fe2000f8008ff */
[----:B------:R-:W-:Y:S01]  /*17c60*/  IMAD.IADD R0, R0, 0x1, R3 ;  /* 0x0000000100007824 */ /* 0x000fe200078e0203 */
[----:B------:R-:W-:-:S04]  /*17c70*/  UMOV UR4, 0xffffffff ;  /* 0xffffffff00047882 */ /* 0x000fc80000000000 */
[----:B------:R-:W-:Y:S01]  /*17c80*/  LEA.HI.X R7, R2, UR5, R0, 0x1, P0 ;  /* 0x0000000502077c11 */ /* 0x000fe200080f0c00 */
        /* <DEDUP_REMOVED lines=30> */
.L_x_10752:
        /* <DEDUP_REMOVED lines=11> */
.L_x_10622:
        /* <DEDUP_REMOVED lines=11> */
.L_x_10623:
[----:B------:R1:W-:Y:S01]  /*17fd0*/  SYNCS.ARRIVE.TRANS64.A1T0 RZ, [R5+URZ+0x2d830], RZ ;  /* 0x02d830ff05ff79a7 */ /* 0x0003e2000810003f */
[----:B------:R-:W-:Y:S05]  /*17fe0*/  @!P5 BRA `(.L_x_10624) ;  /* 0x000000000004d947 */ /* 0x000fea0003800000 */
[----:B------:R-:W-:Y:S01]  /*17ff0*/  BPT.TRAP 0x1 ;  /* 0x000000040000795c */ /* 0x000fe20000300000 */
.L_x_10624:
[----:B------:R-:W-:Y:S01]  /*18000*/  SHF.L.U32 R2, R17, 0x1f, RZ ;  /* 0x0000001f11027819 */ /* 0x000fe200000006ff */
[----:B-1----:R-:W-:Y:S01]  /*18010*/  IMAD R5, R10, 0x8, R22 ;  /* 0x000000080a057824 */ /* 0x002fe200078e0216 */
[----:B------:R-:W-:Y:S03]  /*18020*/  BSSY B1, `(.L_x_10625) ;  /* 0x0000003000017945 */ /* 0x000fe60003800000 */
[----:B------:R-:W1:Y:S02]  /*18030*/  SYNCS.PHASECHK.TRANS64.TRYWAIT P0, [R5+URZ+0x2d860], R2 ;  /* 0x02d86002050075a7 */ /* 0x000e64000800017f */
[----:B-1----:R-:W-:Y:S05]  /*18040*/  @!P0 BRA `(.L_x_10626) ;  /* 0x0000004000188947 */ /* 0x002fea0003800000 */
.L_x_10753:
[----:B------:R-:W-:Y:S05]  /*18050*/  BSYNC B1 ;  /* 0x0000000000017941 */ /* 0x000fea0003800000 */
.L_x_10625:
[----:B0-----:R-:W2:Y:S04]  /*18060*/  LDL R7, [R1+0x1c] ;  /* 0x00001c0001077983 */ /* 0x001ea80000100800 */
[----:B------:R-:W2:Y:S04]  /*18070*/  LDL.LU R6, [R1+0x8] ;  /* 0x0000080001067983 */ /* 0x000ea80000300800 */
[----:B------:R-:W3:Y:S01]  /*18080*/  LDL R4, [R1+0x14] ;  /* 0x0000140001047983 */ /* 0x000ee20000100800 */
[----:B------:R-:W0:Y:S01]  /*18090*/  S2R R3, SR_TID.X ;  /* 0x0000000000037919 */ /* 0x000e220000002100 */
[----:B------:R-:W-:Y:S01]  /*180a0*/  UMOV UR4, 0xffffffff ;  /* 0xffffffff00047882 */ /* 0x000fe20000000000 */
[----:B0-----:R-:W-:-:S04]  /*180b0*/  LOP3.LUT R3, R3, 0x7f, RZ, 0xc0, !PT ;  /* 0x0000007f03037812 */ /* 0x001fc800078ec0ff */
[----:B------:R-:W-:Y:S01]  /*180c0*/  SHF.R.U32.HI R3, RZ, 0x2, R3 ;  /* 0x00000002ff037819 */ /* 0x000fe20000011603 */
[----:B--2---:R-:W-:Y:S02]  /*180d0*/  IMAD R6, R6, -0x80, R7 ;  /* 0xffffff8006067824 */ /* 0x004fe400078e0207 */
[----:B---3--:R-:W-:Y:S02]  /*180e0*/  IMAD R4, R10, 0x3000, R4 ;  /* 0x000030000a047824 */ /* 0x008fe400078e0204 */
        /* <DEDUP_REMOVED lines=36> */
.L_x_10763:
[----:B------:R-:W2:Y:S01]  /*18330*/  LDL R7, [R1+0xc] ;  /* 0x00000c0001077983 */ /* 0x000ea20000100800 */
        /* <DEDUP_REMOVED lines=31> */
.L_x_10628:
[----:B------:R-:W-:Y:S02]  /*18530*/  PLOP3.LUT P4, PT, P4, P0, PT, 0xa2, 0x0 ;  /* 0x000000000000781c */ /* 0x000fe40002781472 */
[----:B------:R-:W-:-:S08]  /*18540*/  @P0 R2UR P4, UR4, R5 ;  /* 0x00000000050402ca */ /* 0x000fd00000080000 */
[----:B------:R-:W-:-:S05]  /*18550*/  @P0 PLOP3.LUT P0, PT, P4, PT, PT, 0x80, 0x0 ;  /* 0x000000000000081c */ /* 0x000fca000270f070 */
[----:B------:R-:W-:Y:S01]  /*18560*/  @!P4 SYNCS.ARRIVE.TRANS64.RED.A0T1 RZ, [UR4+0x2d850], RZ ;  /* 0x02d850ffffffc9a7 */ /* 0x000fe20008200404 */
[----:B------:R-:W-:Y:S07]  /*18570*/  @!P4 ARRIVES.LDGSTSBAR.64.TRANSCNT [UR4+0x2d850] ;  /* 0x02d85000ff00c9b0 */ /* 0x000fee0008000a84 */
[----:B------:R-:W-:Y:S05]  /*18580*/  @P0 BRA.U.ANY `(.L_x_10628) ;  /* 0xfffffffd00e80947 */ /* 0x000fea000393ffff */
[----:B------:R-:W-:Y:S01]  /*18590*/  NOP ;  /* 0x0000000000007918 */ /* 0x000fe20000000000 */
[----:B------:R-:W-:Y:S01]  /*185a0*/  MOV R2, UR38 ;  /* 0x0000002600027c02 */ /* 0x000fe20008000f00 */
[----:B------:R-:W-:-:S03]  /*185b0*/  IMAD.MOV.U32 R25, RZ, RZ, R0 ;  /* 0x000000ffff197224 */ /* 0x000fc600078e0000 */
[----:B------:R-:W-:-:S13]  /*185c0*/  ISETP.NE.AND P5, PT, R2, 0x3, PT ;  /* 0x000000030200780c */ /* 0x000fda0003fa5270 */
[----:B------:R-:W-:Y:S05]  /*185d0*/  @!P5 BRA `(.L_x_10629) ;  /* 0x000000000004d947 */ /* 0x000fea0003800000 */
[----:B------:R-:W-:Y:S01]  /*185e0*/  BPT.TRAP 0x1 ;  /* 0x000000040000795c */ /* 0x000fe20000300000 */
.L_x_10629:
[----:B------:R2:W5:Y:S01]  /*185f0*/  LDL R17, [R1] ;  /* 0x0000000001117983 */ /* 0x0005620000100800 */
[----:B------:R2:W-:Y:S01]  /*18600*/  SYNCS.ARRIVE.TRANS64.A1T0 RZ, [R5+URZ+0x2d850], RZ ;  /* 0x02d850ff05ff79a7 */ /* 0x0005e2000810003f */
[C---:B------:R-:W-:Y:S02]  /*18610*/  VIADD R0, R27.reuse, 0xffffffff ;  /* 0xffffffff1b007836 */ /* 0x040fe40000000000 */
[----:B------:R2:W-:Y:S01]  /*18620*/  STL [R1+0x8], R27 ;  /* 0x0000081b01007387 */ /* 0x0005e20000100800 */
[----:B------:R-:W-:Y:S01]  /*18630*/  ISETP.GT.AND P0, PT, R27, RZ, PT ;  /* 0x000000ff1b00720c */ /* 0x000fe20003f04270 */
[----:B------:R-:W-:-:S12]  /*18640*/  IMAD.MOV.U32 R10, RZ, RZ, R26 ;  /* 0x000000ffff0a7224 */ /* 0x000fd800078e001a */
[----:B--2---:R-:W-:Y:S05]  /*18650*/  @P0 BRA `(.L_x_10630) ;  /* 0xfffffff000680947 */ /* 0x004fea000383ffff */
.L_x_10617:
[----:B------:R-:W-:Y:S05]  /*18660*/  BSYNC B0 ;  /* 0x0000000000007941 */ /* 0x000fea0003800000 */
.L_x_10616:
[----:B------:R-:W2:Y:S01]  /*18670*/  S2R R2, SR_TID.X ;  /* 0x0000000000027919 */ /* 0x000ea20000002100 */
[----:B------:R-:W-:Y:S01]  /*18680*/  BSSY B0, `(.L_x_10631) ;  /* 0x0000010000007945 */ /* 0x000fe20003800000 */
[----:B--2---:R-:W-:-:S04]  /*18690*/  LOP3.LUT R2, R2, 0x7f, RZ, 0xc0, !PT ;  /* 0x0000007f02027812 */ /* 0x004fc800078ec0ff */
[----:B------:R-:W-:-:S13]  /*186a0*/  ISETP.NE.AND P0, PT, R2, RZ, PT ;  /* 0x000000ff0200720c */ /* 0x000fda0003f05270 */
[----:B------:R-:W-:Y:S05]  /*186b0*/  @P0 BRA `(.L_x_10632) ;  /* 0x0000000000300947 */ /* 0x000fea0003800000 */
[----:B------:R-:W2:Y:S01]  /*186c0*/  S2R R5, SR_LANEID ;  /* 0x0000000000057919 */ /* 0x000ea20000000000 */
[----:B------:R-:W-:Y:S01]  /*186d0*/  VOTEU.ANY UR4, UPT, PT ;  /* 0x0000000000047886 */ /* 0x000fe200038e0100 */
[----:B------:R-:W3:Y:S01]  /*186e0*/  LDC.64 R2, c[0x0][0xc60] ;  /* 0x00031800ff027b82 */ /* 0x000ee20000000a00 */
[----:B-1----:R-:W2:Y:S02]  /*186f0*/  FLO.U32 R0, UR4 ;  /* 0x0000000400007d00 */ /* 0x002ea400080e0000 */
[----:B--2---:R-:W-:-:S06]  /*18700*/  ISETP.EQ.U32.AND P0, PT, R0, R5, PT ;  /* 0x000000050000720c */ /* 0x004fcc0003f02070 */
[----:B------:R-:W3:Y:S07]  /*18710*/  POPC R5, UR4 ;  /* 0x0000000400057d09 */ /* 0x000eee0008000000 */
[----:B---3--:R-:W2:Y:S01]  /*18720*/  @P0 ATOMG.E.ADD.STRONG.GPU PT, R3, desc[UR42][R2.64], R5 ;  /* 0x00000005020309a8 */ /* 0x008ea200081ee1ea */
[----:B------:R-:W1:Y:S02]  /*18730*/  S2R R4, SR_LTMASK ;  /* 0x0000000000047919 */ /* 0x000e640000003900 */
[----:B-1----:R-:W-:-:S04]  /*18740*/  LOP3.LUT R4, R4, UR4, RZ, 0xc0, !PT ;  /* 0x0000000404047c12 */ /* 0x002fc8000f8ec0ff */
[----:B0-----:R-:W0:Y:S01]  /*18750*/  POPC R7, R4 ;  /* 0x0000000400077309 */ /* 0x001e220000000000 */
[----:B--2---:R-:W0:Y:S02]  /*18760*/  SHFL.IDX PT, R0, R3, R0, 0x1f ;  /* 0x00001f0003007589 */ /* 0x004e2400000e0000 */
[----:B0-----:R-:W-:-:S07]  /*18770*/  IADD3 R16, R0, UR37, R7 ;  /* 0x0000002500107c10 */ /* 0x001fce000fffe007 */
.L_x_10632:
[----:B------:R-:W-:Y:S05]  /*18780*/  BSYNC B0 ;  /* 0x0000000000007941 */ /* 0x000fea0003800000 */
.L_x_10631:
[----:B-1----:R-:W-:-:S04]  /*18790*/  MOV R0, UR38 ;  /* 0x0000002600007c02 */ /* 0x002fc80008000f00 */
[----:B------:R-:W-:-:S13]  /*187a0*/  ISETP.NE.AND P0, PT, R0, 0x3, PT ;  /* 0x000000030000780c */ /* 0x000fda0003f05270 */
[----:B------:R-:W-:Y:S05]  /*187b0*/  @!P0 BRA `(.L_x_10633) ;  /* 0x0000000000048947 */ /* 0x000fea0003800000 */
[----:B------:R-:W-:Y:S01]  /*187c0*/  BPT.TRAP 0x1 ;  /* 0x000000040000795c */ /* 0x000fe20000300000 */
.L_x_10633:
[----:B------:R-:W2:Y:S04]  /*187d0*/  LDL R3, [R1] ;  /* 0x0000000001037983 */ /* 0x000ea80000100800 */
[----:B------:R-:W3:Y:S01]  /*187e0*/  LDL.LU R2, [R1+0x1c] ;  /* 0x00001c0001027983 */ /* 0x000ee20000300800 */
[----:B------:R-:W-:Y:S01]  /*187f0*/  IMAD R0, R26, 0x8, R22 ;  /* 0x000000081a007824 */ /* 0x000fe200078e0216 */
[----:B------:R-:W-:Y:S01]  /*18800*/  BSSY B0, `(.L_x_10634) ;  /* 0x0000005000007945 */ /* 0x000fe20003800000 */
[----:B--2---:R-:W-:-:S04]  /*18810*/  SHF.L.U32 R3, R3, 0x1f, RZ ;  /* 0x0000001f03037819 */ /* 0x004fc800000006ff */
[----:B------:R-:W1:Y:S01]  /*18820*/  SYNCS.PHASECHK.TRANS64.TRYWAIT P0, [R0+URZ+0x2d860], R3 ;  /* 0x02d86003000075a7 */ /* 0x000e62000800017f */
[----:B---3--:R-:W-:Y:S01]  /*18830*/  IMAD R6, R27, -0x80, R2 ;  /* 0xffffff801b067824 */ /* 0x008fe200078e0202 */
[----:B-1----:R-:W-:Y:S06]  /*18840*/  @!P0 BRA `(.L_x_10635) ;  /* 0x0000003c00908947 */ /* 0x002fec0003800000 */
.L_x_10764:
[----:B------:R-:W-:Y:S05]  /*18850*/  BSYNC B0 ;  /* 0x0000000000007941 */ /* 0x000fea0003800000 */
.L_x_10634:
[----:B------:R-:W2:Y:S02]  /*18860*/  S2R R2, SR_TID.X ;  /* 0x0000000000027919 */ /* 0x000ea40000002100 */
[----:B--2---:R-:W-:-:S04]  /*18870*/  LOP3.LUT R2, R2, 0x7f, RZ, 0xc0, !PT ;  /* 0x0000007f02027812 */ /* 0x004fc800078ec0ff */
[----:B------:R-:W-:Y:S02]  /*18880*/  SHF.R.U32.HI R4, RZ, 0x2, R2 ;  /* 0x00000002ff047819 */ /* 0x000fe40000011602 */
[----:B------:R-:W2:Y:S01]  /*18890*/  LDL R2, [R1+0x14] ;  /* 0x0000140001027983 */ /* 0x000ea20000100800 */
[----:B------:R-:W-:Y:S02]  /*188a0*/  UMOV UR4, 0xffffffff ;  /* 0xffffffff00047882 */ /* 0x000fe40000000000 */
[----:B------:R-:W-:Y:S02]  /*188b0*/  IMAD.IADD R6, R6, 0x1, -R4 ;  /* 0x0000000106067824 */ /* 0x000fe400078e0a04 */
[----:B--2---:R-:W-:Y:S01]  /*188c0*/  IMAD R4, R26, 0x3000, R2 ;  /* 0x000030001a047824 */ /* 0x004fe200078e0202 */
        /* <DEDUP_REMOVED lines=8> */
[C---:B------:R-:W-:Y:S02]  /*18950*/  ISETP.GE.AND P2, PT, R7.reuse, UR4, PT ;  /* 0x0000000407007c0c */ /* 0x040fe4000bf46270 */
[C---:B------:R-:W-:Y:S02]  /*18960*/  SHF.L.U32 R5, R7.reuse, 0x1, RZ ;  /* 0x0000000107057819 */ /* 0x040fe400000006ff */
[----:B------:R-:W-:Y:S02]  /*18970*/  ISETP.LT.OR P4, PT, R6, 0x1, P2 ;  /* 0x000000010600780c */ /* 0x000fe40001781670 */
[----:B--2---:R-:W-:Y:S02]  /*18980*/  IADD3 R2, P0, R14, R5, RZ ;  /* 0x000000050e027210 */ /* 0x004fe40007f1e0ff */
[C---:B------:R-:W-:Y:S01]  /*18990*/  LOP3.LUT R8, R7.reuse, 0x20, RZ, 0xfc, !PT ;  /* 0x0000002007087812 */ /* 0x040fe200078efcff */
[----:B------:R-:W0:Y:S01]  /*189a0*/  SHFL.IDX PT, R14, R24, 0x1, 0x1c1f ;  /* 0x003c1f00180e7f89 */ /* 0x000e2200000e0000 */
[----:B------:R-:W-:Y:S01]  /*189b0*/  LOP3.LUT R7, R7, 0x40, RZ, 0xfc, !PT ;  /* 0x0000004007077812 */ /* 0x000fe200078efcff */
[----:B-1----:R-:W-:Y:S01]  /*189c0*/  IMAD.X R3, RZ, RZ, R3, P0 ;  /* 0x000000ffff037224 */ /* 0x002fe200000e0603 */
[----:B------:R-:W-:-:S02]  /*189d0*/  ISETP.GE.AND P1, PT, R8, UR4, PT ;  /* 0x0000000408007c0c */ /* 0x000fc4000bf26270 */
[----:B------:R-:W-:Y:S02]  /*189e0*/  ISETP.GE.AND P0, PT, R7, UR4, PT ;  /* 0x0000000407007c0c */ /* 0x000fe4000bf06270 */
[C---:B------:R-:W-:Y:S01]  /*189f0*/  ISETP.LT.OR P3, PT, R6.reuse, 0x1, P1 ;  /* 0x000000010600780c */ /* 0x040fe20000f61670 */
[----:B------:R-:W-:Y:S01]  /*18a00*/  LDGSTS.E.BYPASS.LTC128B.128 [R4+0x400], desc[UR42][R2.64], !P4 ;  /* 0x0040000002047fae */ /* 0x000fe2000e101d6a */
[----:B------:R-:W-:-:S11]  /*18a10*/  ISETP.LT.OR P4, PT, R6, 0x1, P0 ;  /* 0x000000010600780c */ /* 0x000fd60000781670 */
[----:B------:R-:W-:Y:S04]  /*18a20*/  LDGSTS.E.BYPASS.LTC128B.128 [R4+0x2400], desc[UR42][R2.64+0x40], !P3 ;  /* 0x0240004002047fae */ /* 0x000fe8000d901d6a */
[----:B------:R1:W-:Y:S01]  /*18a30*/  LDGSTS.E.BYPASS.LTC128B.128 [R4+0x4400], desc[UR42][R2.64+0x80], !P4 ;  /* 0x0440008002047fae */ /* 0x0003e2000e101d6a */
[----:B------:R-:W-:-:S03]  /*18a40*/  ISETP.LT.OR P4, PT, R6, 0x21, P2 ;  /* 0x000000210600780c */ /* 0x000fc60001781670 */
[----:B-1----:R-:W1:Y:S01]  /*18a50*/  SHFL.IDX PT, R3, R25, 0x1, 0x1c1f ;  /* 0x003c1f0019037f89 */ /* 0x002e6200000e0000 */
[----:B0-----:R-:W-:-:S03]  /*18a60*/  IADD3 R2, P3, R14, R5, RZ ;  /* 0x000000050e027210 */ /* 0x001fc60007f7e0ff */
[----:B------:R-:W0:Y:S02]  /*18a70*/  SHFL.IDX PT, R14, R24, 0x2, 0x1c1f ;  /* 0x005c1f00180e7f89 */ /* 0x000e2400000e0000 */
[----:B-1----:R-:W-:Y:S01]  /*18a80*/  IMAD.X R3, RZ, RZ, R3, P3 ;  /* 0x000000ffff037224 */ /* 0x002fe200018e0603 */
[----:B------:R-:W-:-:S04]  /*18a90*/  ISETP.LT.OR P3, PT, R6, 0x21, P1 ;  /* 0x000000210600780c */ /* 0x000fc80000f61670 */
[----:B------:R-:W-:Y:S01]  /*18aa0*/  LDGSTS.E.BYPASS.LTC128B.128 [R4+0xc00], desc[UR42][R2.64], !P4 ;  /* 0x00c0000002047fae */ /* 0x000fe2000e101d6a */
[----:B------:R-:W-:-:S08]  /*18ab0*/  ISETP.LT.OR P4, PT, R6, 0x21, P0 ;  /* 0x000000210600780c */ /* 0x000fd00000781670 */
[----:B------:R-:W-:Y:S05]  /*18ac0*/  LDGSTS.E.BYPASS.LTC128B.128 [R4+0x2c00], desc[UR42][R2.64+0x40], !P3 ;  /* 0x02c0004002047fae */ /* 0x000fea000d901d6a */
[----:B------:R1:W-:Y:S01]  /*18ad0*/  LDGSTS.E.BYPASS.LTC128B.128 [R4+0x4c00], desc[UR42][R2.64+0x80], !P4 ;  /* 0x04c0008002047fae */ /* 0x0003e2000e101d6a */
[----:B------:R-:W-:-:S03]  /*18ae0*/  ISETP.LT.OR P4, PT, R6, 0x41, P2 ;  /* 0x000000410600780c */ /* 0x000fc60001781670 */
[----:B-1----:R-:W1:Y:S01]  /*18af0*/  SHFL.IDX PT, R3, R25, 0x2, 0x1c1f ;  /* 0x005c1f0019037f89 */ /* 0x002e6200000e0000 */
[----:B0-----:R-:W-:-:S03]  /*18b00*/  IADD3 R2, P3, R14, R5, RZ ;  /* 0x000000050e027210 */ /* 0x001fc60007f7e0ff */
[----:B------:R-:W0:Y:S04]  /*18b10*/  SHFL.IDX PT, R25, R25, 0x3, 0x1c1f ;  /* 0x007c1f0019197f89 */ /* 0x000e2800000e0000 */
[----:B------:R2:W3:Y:S01]  /*18b20*/  SHFL.IDX PT, R14, R24, 0x3, 0x1c1f ;  /* 0x007c1f00180e7f89 */ /* 0x0004e200000e0000 */
[----:B-1----:R-:W-:Y:S02]  /*18b30*/  IADD3.X R3, RZ, R3, RZ, P3, !PT ;  /* 0x00000003ff037210 */ /* 0x002fe40001ffe4ff */
[----:B------:R-:W-:-:S03]  /*18b40*/  ISETP.LT.OR P3, PT, R6, 0x41, P1 ;  /* 0x000000410600780c */ /* 0x000fc60000f61670 */
[----:B------:R2:W-:Y:S01]  /*18b50*/  LDGSTS.E.BYPASS.LTC128B.128 [R4+0x1400], desc[UR42][R2.64], !P4 ;  /* 0x0140000002047fae */ /* 0x0005e2000e101d6a */
[----:B------:R-:W-:-:S09]  /*18b60*/  ISETP.LT.OR P4, PT, R6, 0x41, P0 ;  /* 0x000000410600780c */ /* 0x000fd20000781670 */
[----:B------:R2:W-:Y:S04]  /*18b70*/  LDGSTS.E.BYPASS.LTC128B.128 [R4+0x3400], desc[UR42][R2.64+0x40], !P3 ;  /* 0x0340004002047fae */ /* 0x0005e8000d901d6a */
[----:B0--3--:R2:W-:Y:S02]  /*18b80*/  LDGSTS.E.BYPASS.LTC128B.128 [R4+0x5400], desc[UR42][R2.64+0x80], !P4 ;  /* 0x0540008002047fae */ /* 0x0095e4000e101d6a */
.L_x_10774:
        /* <DEDUP_REMOVED lines=13> */
.L_x_10637:
        /* <DEDUP_REMOVED lines=11> */
.L_x_10638:
[----:B------:R-:W2:Y:S01]  /*18d10*/  LDL.LU R2, [R1] ;  /* 0x0000000001027983 */ /* 0x000ea20000300800 */
[----:B------:R-:W-:Y:S01]  /*18d20*/  VIADD R26, R26, 0x1 ;  /* 0x000000011a1a7836 */ /* 0x000fe20000000000 */
[----:B------:R0:W-:Y:S04]  /*18d30*/  SYNCS.ARRIVE.TRANS64.A1T0 RZ, [R0+URZ+0x2d850], RZ ;  /* 0x02d850ff00ff79a7 */ /* 0x0001e8000810003f */
[----:B------:R-:W-:-:S04]  /*18d40*/  ISETP.NE.AND P0, PT, R26, 0x2, PT ;  /* 0x000000021a00780c */ /* 0x000fc80003f05270 */
[----:B0-----:R-:W-:Y:S02]  /*18d50*/  SEL R0, RZ, 0x1, P0 ;  /* 0x00000001ff007807 */ /* 0x001fe40000000000 */
[----:B------:R-:W-:Y:S02]  /*18d60*/  SEL R26, R26, RZ, P0 ;  /* 0x000000ff1a1a7207 */ /* 0x000fe40000000000 */
[----:B--2---:R-:W-:-:S05]  /*18d70*/  LOP3.LUT R2, R2, R0, RZ, 0x3c, !PT ;  /* 0x0000000002027212 */ /* 0x004fca00078e3cff */
[----:B------:R0:W-:Y:S02]  /*18d80*/  STL [R1], R2 ;  /* 0x0000000201007387 */ /* 0x0001e40000100800 */
.L_x_10597:
[----:B------:R-:W-:Y:S05]  /*18d90*/  BSYNC B7 ;  /* 0x0000000000077941 */ /* 0x000fea0003800000 */
.L_x_10595:
[----:B------:R-:W-:-:S13]  /*18da0*/  LOP3.LUT P0, RZ, R23, 0x10, RZ, 0xc0, !PT ;  /* 0x0000001017ff7812 */ /* 0x000fda000780c0ff */
[----:B------:R-:W-:Y:S05]  /*18db0*/  @!P0 BRA `(.L_x_10639) ;  /* 0x0000000000248947 */ /* 0x000fea0003800000 */
[----:B------:R-:W-:Y:S05]  /*18dc0*/  WARPSYNC.ALL ;  /* 0x0000000000007948 */ /* 0x000fea0003800000 */
[----:B------:R-:W2:Y:S08]  /*18dd0*/  S2UR UR5, SR_CgaCtaId ;  /* 0x00000000000579c3 */ /* 0x000eb00000008800 */
[----:B------:R-:W-:Y:S06]  /*18de0*/  BAR.SYNC.DEFER_BLOCKING 0x5, 0x200 ;  /* 0x0148000000007b1d */ /* 0x000fec0000010000 */
[----:B------:R-:W-:-:S02]  /*18df0*/  UMOV UR4, 0x400 ;  /* 0x0000040000047882 */ /* 0x000fc40000000000 */
[----:B--2---:R-:W-:-:S06]  /*18e00*/  ULEA UR4, UR5, UR4, 0x18 ;  /* 0x0000000405047291 */ /* 0x004fcc000f8ec03f */
[----:B------:R-:W-:-:S05]  /*18e10*/  MOV R22, UR4 ;  /* 0x0000000400167c02 */ /* 0x000fca0008000f00 */
[----:B-----5:R2:W3:Y:S01]  /*18e20*/  LDS.128 R16, [R22+0x2d8d0] ;  /* 0x02d8d00016107984 */ /* 0x0204e20000000c00 */
[----:B------:R-:W-:Y:S06]  /*18e30*/  BAR.ARV 0x4, 0x200 ;  /* 0x0108000000007b1d */ /* 0x000fec0000002000 */
[----:B------:R-:W-:Y:S05]  /*18e40*/  BRA `(.L_x_10640) ;  /* 0x0000000800407947 */ /* 0x000fea0003800000 */
.L_x_10639:
[----:B------:R-:W2:Y:S01]  /*18e50*/  S2R R0, SR_TID.X ;  /* 0x0000000000007919 */ /* 0x000ea20000002100 */
[----:B------:R-:W-:Y:S01]  /*18e60*/  UMOV UR4, 0xffffffff ;  /* 0xffffffff00047882 */ /* 0x000fe20000000000 */
[----:B--2---:R-:W-:-:S04]  /*18e70*/  LOP3.LUT R8, R0, 0x1f, RZ, 0xc0, !PT ;  /* 0x0000001f00087812 */ /* 0x004fc800078ec0ff */
[----:B------:R-:W-:Y:S01]  /*18e80*/  ISETP.NE.AND P0, PT, R8, 0x1f, PT ;  /* 0x0000001f0800780c */ /* 0x000fe20003f05270 */
[----:B------:R-:W-:-:S12]  /*18e90*/  BRA.DIV UR4, `(.L_x_10641) ;  /* 0x0000003e04807947 */ /* 0x000fd8000b800000 */
[----:B0-----:R-:W-:Y:S01]  /*18ea0*/  IMAD.IADD R5, R19, 0x1, R8 ;  /* 0x0000000113057824 */ /* 0x001fe200078e0208 */
[----:B------:R-:W-:-:S04]  /*18eb0*/  ULDC UR4, c[0x0][0xc3c] ;  /* 0x00030f0000047ab9 */ /* 0x000fc80000000800 */
        /* <DEDUP_REMOVED lines=19> */
[----:B------:R-:W1:Y:S02]  /*18ff0*/  SHFL.UP PT, R14, R6, 0x4, RZ ;  /* 0x04800000060e7989 */ /* 0x000e6400000e00ff */
[----:B-1----:R-:W-:-:S05]  /*19000*/  SEL R7, R14, RZ, P3 ;  /* 0x000000ff0e077207 */ /* 0x002fca0001800000 */
        /* <DEDUP_REMOVED lines=8> */
.L_x_10784:
[----:B------:R-:W-:Y:S02]  /*19090*/  ULDC UR4, c[0x0][0xc38] ;  /* 0x00030e0000047ab9 */ /* 0x000fe40000000800 */
[----:B------:R-:W-:-:S04]  /*190a0*/  IMAD.U32 R16, RZ, RZ, UR4 ;  /* 0x00000004ff107e24 */ /* 0x000fc8000f8e00ff */
[----:B-1----:R-:W-:-:S04]  /*190b0*/  IMAD R5, R14, R16, RZ ;  /* 0x000000100e057224 */ /* 0x002fc800078e02ff */
[----:B------:R-:W-:-:S05]  /*190c0*/  IMAD.IADD R4, R4, 0x1, R5 ;  /* 0x0000000104047824 */ /* 0x000fca00078e0205 */
[----:B------:R-:W-:-:S13]  /*190d0*/  ISETP.GT.AND P6, PT, R4, R0, PT ;  /* 0x000000000400720c */ /* 0x000fda0003fc4270 */
[----:B------:R-:W-:Y:S05]  /*190e0*/  @P6 BRA `(.L_x_10642) ;  /* 0x00000000009c6947 */ /* 0x000fea0003800000 */
.L_x_10647:
[----:B------:R-:W1:Y:S01]  /*190f0*/  LDC R6, c[0x0][0xc3c] ;  /* 0x00030f00ff067b82 */ /* 0x000e620000000800 */
[----:B------:R-:W-:-:S05]  /*19100*/  VIADD R19, R19, 0x1f ;  /* 0x0000001f13137836 */ /* 0x000fca0000000000 */
[----:B-1----:R-:W-:-:S13]  /*19110*/  ISETP.GE.AND P6, PT, R19, R6, PT ;  /* 0x000000061300720c */ /* 0x002fda0003fc6270 */
[----:B------:R-:W-:Y:S05]  /*19120*/  @P6 BRA `(.L_x_10643) ;  /* 0x0000000400446947 */ /* 0x000fea0003800000 */
[----:B------:R-:W1:Y:S01]  /*19130*/  S2R R2, SR_TID.X ;  /* 0x0000000000027919 */ /* 0x000e620000002100 */
[----:B------:R-:W-:Y:S01]  /*19140*/  BSSY B0, `(.L_x_10644) ;  /* 0x0000009000007945 */ /* 0x000fe20003800000 */
[----:B-1----:R-:W-:-:S04]  /*19150*/  LOP3.LUT R2, R2, 0x1f, RZ, 0xc0, !PT ;  /* 0x0000001f02027812 */ /* 0x002fc800078ec0ff */
[----:B------:R-:W-:Y:S01]  /*19160*/  IADD3 R5, R19, R2, RZ ;  /* 0x0000000213057210 */ /* 0x000fe20007ffe0ff */
[----:B------:R-:W-:-:S03]  /*19170*/  IMAD.MOV.U32 R2, RZ, RZ, RZ ;  /* 0x000000ffff027224 */ /* 0x000fc600078e00ff */
[----:B------:R-:W-:-:S13]  /*19180*/  ISETP.GE.OR P6, PT, R5, R6, !P0 ;  /* 0x000000060500720c */ /* 0x000fda00047c6670 */
[----:B------:R-:W-:Y:S05]  /*19190*/  @P6 BRA `(.L_x_10645) ;  /* 0x00000000000c6947 */ /* 0x000fea0003800000 */
[----:B0-----:R-:W0:Y:S02]  /*191a0*/  LDC.64 R2, c[0x0][0xc80] ;  /* 0x00032000ff027b82 */ /* 0x001e240000000a00 */
[----:B0-----:R-:W-:-:S06]  /*191b0*/  IMAD.WIDE R2, R5, 0x4, R2 ;  /* 0x0000000405027825 */ /* 0x001fcc00078e0202 */
[----:B------:R1:W5:Y:S02]  /*191c0*/  LDG.E R2, desc[UR42][R2.64] ;  /* 0x0000002a02027981 */ /* 0x000364000c1e1900 */
.L_x_10645:
[----:B------:R-:W-:Y:S05]  /*191d0*/  BSYNC B0 ;  /* 0x0000000000007941 */ /* 0x000fea0003800000 */
.L_x_10644:
        /* <DEDUP_REMOVED lines=18> */
.L_x_10792:
[----:B------:R-:W-:Y:S02]  /*19300*/  ULDC UR4, c[0x0][0xc38] ;  /* 0x00030e0000047ab9 */ /* 0x000fe40000000800 */
[----:B------:R-:W-:-:S04]  /*19310*/  IMAD.U32 R16, RZ, RZ, UR4 ;  /* 0x00000004ff107e24 */ /* 0x000fc8000f8e00ff */
[----:B-1----:R-:W-:-:S05]  /*19320*/  IMAD R5, R14, R16, RZ ;  /* 0x000000100e057224 */ /* 0x002fca00078e02ff */
[----:B------:R-:W-:-:S04]  /*19330*/  IADD3 R4, R5, R4, RZ ;  /* 0x0000000405047210 */ /* 0x000fc80007ffe0ff */
[----:B------:R-:W-:-:S13]  /*19340*/  ISETP.GT.AND P6, PT, R4, R0, PT ;  /* 0x000000000400720c */ /* 0x000fda0003fc4270 */
[----:B------:R-:W-:Y:S05]  /*19350*/  @!P6 BRA `(.L_x_10647) ;  /* 0xfffffffc0064e947 */ /* 0x000fea000383ffff */
.L_x_10642:
[----:B------:R-:W-:Y:S01]  /*19360*/  IMAD.IADD R5, R4, 0x1, -R5 ;  /* 0x0000000104057824 */ /* 0x000fe200078e0a05 */
[----:B------:R-:W-:-:S03]  /*19370*/  UMOV UR4, 0xffffffff ;  /* 0xffffffff00047882 */ /* 0x000fc60000000000 */
[----:B------:R-:W-:-:S05]  /*19380*/  IMAD R7, R3, R16, R5 ;  /* 0x0000001003077224 */ /* 0x000fca00078e0205 */
[----:B------:R-:W-:Y:S01]  /*19390*/  ISETP.GT.AND P6, PT, R7, R0, PT ;  /* 0x000000000700720c */ /* 0x000fe20003fc4270 */
[----:B------:R-:W-:-:S12]  /*193a0*/  BRA.DIV UR4, `(.L_x_10648) ;  /* 0x00000042041c7947 */ /* 0x000fd8000b800000 */
[----:B------:R-:W-:-:S04]  /*193b0*/  VOTE.ANY R6, PT, !P6 ;  /* 0x0000000000067806 */ /* 0x000fc800070e0100 */
[----:B------:R-:W1:Y:S02]  /*193c0*/  POPC R4, R6 ;  /* 0x0000000600047309 */ /* 0x000e640000000000 */
[----:B-1---5:R1:W2:Y:S02]  /*193d0*/  SHFL.IDX PT, R17, R2, R4, 0x1f ;  /* 0x00001f0402117589 */ /* 0x0222a400000e0000 */
.L_x_10796:
[----:B------:R-:W-:Y:S01]  /*193e0*/  ISETP.NE.AND P0, PT, R6, RZ, PT ;  /* 0x000000ff0600720c */ /* 0x000fe20003f05270 */
[----:B------:R-:W-:-:S12]  /*193f0*/  IMAD.MOV.U32 R14, RZ, RZ, RZ ;  /* 0x000000ffff0e7224 */ /* 0x000fd800078e00ff */
[----:B------:R-:W-:Y:S05]  /*19400*/  @!P0 BRA `(.L_x_10649) ;  /* 0x0000000000108947 */ /* 0x000fea0003800000 */
[----:B------:R-:W-:Y:S01]  /*19410*/  UMOV UR4, 0xffffffff ;  /* 0xffffffff00047882 */ /* 0x000fe20000000000 */
[----:B------:R-:W-:Y:S02]  /*19420*/  VIADD R12, R4, 0xffffffff ;  /* 0xffffffff040c7836 */ /* 0x000fe40000000000 */
[----:B------:R-:W-:Y:S05]  /*19430*/  BRA.DIV UR4, `(.L_x_10650) ;  /* 0x0000004204407947 */ /* 0x000fea000b800000 */
[----:B------:R3:W4:Y:S02]  /*19440*/  SHFL.IDX PT, R14, R3, R12, 0x1f ;  /* 0x00001f0c030e7589 */ /* 0x00072400000e0000 */
.L_x_10649:
[----:B--2---:R-:W-:Y:S01]  /*19450*/  IABS R6, R17 ;  /* 0x0000001100067213 */ /* 0x004fe20000000000 */
[----:B----4-:R-:W-:Y:S02]  /*19460*/  IMAD R16, R14, R16, R5 ;  /* 0x000000100e107224 */ /* 0x010fe400078e0205 */
[----:B-1----:R-:W-:Y:S01]  /*19470*/  IMAD.MOV.U32 R2, RZ, RZ, RZ ;  /* 0x000000ffff027224 */ /* 0x002fe200078e00ff */
[----:B------:R-:W1:Y:S01]  /*19480*/  I2F.RP R7, R6 ;  /* 0x0000000600077306 */ /* 0x000e620000209400 */
[----:B------:R-:W-:Y:S02]  /*19490*/  IMAD.IADD R0, R0, 0x1, -R16 ;  /* 0x0000000100007824 */ /* 0x000fe400078e0a10 */
[----:B------:R-:W-:-:S05]  /*194a0*/  IMAD.IADD R19, R4, 0x1, R19 ;  /* 0x0000000104137824 */ /* 0x000fca00078e0213 */
[----:B-1----:R-:W0:Y:S02]  /*194b0*/  MUFU.RCP R7, R7 ;  /* 0x0000000700077308 */ /* 0x002e240000001000 */
[----:B0--3--:R-:W-:-:S06]  /*194c0*/  IADD3 R3, R7, 0xffffffe, RZ ;  /* 0x0ffffffe07037810 */ /* 0x009fcc0007ffe0ff */
[----:B------:R-:W0:Y:S02]  /*194d0*/  F2I.FTZ.U32.TRUNC.NTZ R3, R3 ;  /* 0x0000000300037305 */ /* 0x000e24000021f000 */
[----:B0-----:R-:W-:-:S04]  /*194e0*/  IMAD.MOV R5, RZ, RZ, -R3 ;  /* 0x000000ffff057224 */ /* 0x001fc800078e0a03 */
[----:B------:R-:W-:-:S04]  /*194f0*/  IMAD R5, R5, R6, RZ ;  /* 0x0000000605057224 */ /* 0x000fc800078e02ff */
[----:B------:R-:W-:Y:S01]  /*19500*/  IMAD.HI.U32 R2, R3, R5, R2 ;  /* 0x0000000503027227 */ /* 0x000fe200078e0002 */
[----:B------:R-:W-:Y:S02]  /*19510*/  IABS R5, R17 ;  /* 0x0000001100057213 */ /* 0x000fe40000000000 */
[----:B------:R-:W-:Y:S02]  /*19520*/  IABS R3, R0 ;  /* 0x0000000000037213 */ /* 0x000fe40000000000 */
[----:B------:R-:W-:-:S03]  /*19530*/  IADD3 R5, RZ, -R5, RZ ;  /* 0x80000005ff057210 */ /* 0x000fc60007ffe0ff */
        /* <DEDUP_REMOVED lines=16> */
.L_x_10643:
[----:B------:R-:W-:Y:S01]  /*19640*/  UMOV UR4, URZ ;  /* 0x0000003f00047c82 */ /* 0x000fe20008000000 */
[----:B------:R-:W-:Y:S01]  /*19650*/  UMOV UR5, URZ ;  /* 0x0000003f00057c82 */ /* 0x000fe20008000000 */
[----:B------:R-:W-:Y:S01]  /*19660*/  ULDC UR6, c[0x0][0xc3c] ;  /* 0x00030f0000067ab9 */ /* 0x000fe20000000800 */
[----:B------:R-:W-:Y:S01]  /*19670*/  MOV R16, R0 ;  /* 0x0000000000107202 */ /* 0x000fe20000000f00 */
[----:B-----5:R-:W-:Y:S02]  /*19680*/  IMAD.U32 R17, RZ, RZ, UR4 ;  /* 0x00000004ff117e24 */ /* 0x020fe4000f8e00ff */
[----:B------:R-:W-:Y:S02]  /*19690*/  IMAD.U32 R18, RZ, RZ, UR5 ;  /* 0x00000005ff127e24 */ /* 0x000fe4000f8e00ff */
[----:B------:R-:W-:-:S07]  /*196a0*/  IMAD.U32 R19, RZ, RZ, UR6 ;  /* 0x00000006ff137e24 */ /* 0x000fce000f8e00ff */
.L_x_10651:
        /* <DEDUP_REMOVED lines=10> */
.L_x_10640:
[----:B------:R-:W-:Y:S02]  /*19750*/  ULDC UR4, c[0x0][0xc3c] ;  /* 0x00030f0000047ab9 */ /* 0x000fe40000000800 */
[----:B---3--:R-:W-:-:S13]  /*19760*/  ISETP.GE.AND P0, PT, R19, UR4, PT ;  /* 0x0000000413007c0c */ /* 0x008fda000bf06270 */
[----:B------:R-:W-:Y:S05]  /*19770*/  @!P0 BRA `(.L_x_10652) ;  /* 0xffffffa400808947 */ /* 0x000fea000383ffff */
[----:B------:R-:W-:Y:S05]  /*19780*/  BSYNC B8 ;  /* 0x0000000000087941 */ /* 0x000fea0003800000 */
.L_x_10551:
[----:B0-----:R-:W3:Y:S01]  /*19790*/  LDL.LU R0, [R1+0x40] ;  /* 0x0000400001007983 */ /* 0x001ee20000300800 */
[----:B------:R-:W-:Y:S01]  /*197a0*/  BSSY B0, `(.L_x_10653) ;  /* 0x000000b000007945 */ /* 0x000fe20003800000 */
[----:B------:R-:W0:Y:S01]  /*197b0*/  S2R R5, SR_CgaCtaId ;  /* 0x0000000000057919 */ /* 0x000e220000008800 */
[----:B---3--:R-:W-:-:S04]  /*197c0*/  IADD3 R0, R0, 0x1, RZ ;  /* 0x0000000100007810 */ /* 0x008fc80007ffe0ff */
        /* <DEDUP_REMOVED lines=8> */
.L_x_10799:
[----:B------:R-:W-:Y:S05]  /*19850*/  BSYNC B0 ;  /* 0x0000000000007941 */ /* 0x000fea0003800000 */
.L_x_10653:
[----:B------:R-:W-:-:S03]  /*19860*/  UMOV UR4, 0xffffffff ;  /* 0xffffffff00047882 */ /* 0x000fc60000000000 */
[----:B------:R-:W-:Y:S05]  /*19870*/  BRA.DIV UR4, `(.L_x_10655) ;  /* 0x0000003e04687947 */ /* 0x000fea000b800000 */
[----:B0-----:R-:W0:Y:S02]  /*19880*/  S2R R0, SR_TID.X ;  /* 0x0000000000007919 */ /* 0x001e240000002100 */
[----:B0-----:R-:W-:-:S04]  /*19890*/  SHF.R.U32.HI R0, RZ, 0x5, R0 ;  /* 0x00000005ff007819 */ /* 0x001fc80000011600 */
[----:B------:R-:W-:-:S05]  /*198a0*/  LOP3.LUT R0, R0, 0x3, RZ, 0xc0, !PT ;  /* 0x0000000300007812 */ /* 0x000fca00078ec0ff */
[----:B------:R0:W3:Y:S02]  /*198b0*/  SHFL.IDX PT, R14, R0, RZ, 0x1f ;  /* 0x00001fff000e7589 */ /* 0x0000e400000e0000 */
.L_x_10802:
[----:B---3--:R-:W-:-:S13]  /*198c0*/  ISETP.NE.AND P0, PT, R14, RZ, PT ;  /* 0x000000ff0e00720c */ /* 0x008fda0003f05270 */
[----:B------:R-:W-:Y:S05]  /*198d0*/  @P0 BRA `(.L_x_10399) ;  /* 0x0000000000900947 */ /* 0x000fea0003800000 */
[----:B------:R-:W-:-:S03]  /*198e0*/  UMOV UR4, 0xffffffff ;  /* 0xffffffff00047882 */ /* 0x000fc60000000000 */
[----:B------:R-:W-:Y:S05]  /*198f0*/  BRA.DIV UR4, `(.L_x_10656) ;  /* 0x0000003e047c7947 */ /* 0x000fea000b800000 */
[----:B------:R-:W-:-:S13]  /*19900*/  ELECT P6, URZ, PT ;  /* 0x00000000003f782f */ /* 0x000fda00038c0000 */
.L_x_10805:
[----:B------:R-:W-:Y:S05]  /*19910*/  @!P6 BRA `(.L_x_10399) ;  /* 0x000000000080e947 */ /* 0x000fea0003800000 */
[----:B------:R-:W-:-:S06]  /*19920*/  ULOP3.LUT UR4, UR36, 0x2, URZ, 0xfc, !UPT ;  /* 0x0000000224047892 */ /* 0x000fcc000f8efc3f */
[----:B0-----:R-:W-:-:S05]  /*19930*/  IMAD.U32 R0, RZ, RZ, UR4 ;  /* 0x00000004ff007e24 */ /* 0x001fca000f8e00ff */
[----:B------:R-:W-:-:S13]  /*19940*/  ISETP.NE.AND P0, PT, R0, 0x3, PT ;  /* 0x000000030000780c */ /* 0x000fda0003f05270 */
[----:B------:R-:W-:Y:S05]  /*19950*/  @!P0 BRA `(.L_x_10657) ;  /* 0x0000000000048947 */ /* 0x000fea0003800000 */
[----:B------:R-:W-:Y:S01]  /*19960*/  BPT.TRAP 0x1 ;  /* 0x000000040000795c */ /* 0x000fe20000300000 */
.L_x_10657:
[----:B------:R-:W3:Y:S01]  /*19970*/  LDL R0, [R1] ;  /* 0x0000000001007983 */ /* 0x000ee20000100800 */
[C---:B------:R-:W-:Y:S01]  /*19980*/  IMAD R3, R26.reuse, 0x8, R5 ;  /* 0x000000081a037824 */ /* 0x040fe200078e0205 */
[----:B------:R-:W-:-:S04]  /*19990*/  IADD3 R26, R26, 0x1, RZ ;  /* 0x000000011a1a7810 */ /* 0x000fc80007ffe0ff */
[----:B------:R-:W-:Y:S02]  /*199a0*/  ISETP.NE.AND P2, PT, R26, 0x2, PT ;  /* 0x000000021a00780c */ /* 0x000fe40003f45270 */
[----:B---3--:R-:W-:Y:S02]  /*199b0*/  SHF.L.U32 R2, R0, 0x1f, RZ ;  /* 0x0000001f00027819 */ /* 0x008fe400000006ff */
[----:B------:R-:W-:Y:S02]  /*199c0*/  SEL R0, RZ, 0x1, P2 ;  /* 0x00000001ff007807 */ /* 0x000fe40001000000 */
[----:B------:R-:W0:Y:S02]  /*199d0*/  SYNCS.PHASECHK.TRANS64.TRYWAIT P1, [R3+URZ+0x2d840], R2 ;  /* 0x02d84002030075a7 */ /* 0x000e24000802017f */
[----:B0-----:R-:W-:Y:S05]  /*199e0*/  @!P1 BRA `(.L_x_10658) ;  /* 0x0000003c00609947 */ /* 0x001fea0003800000 */
.L_x_10806:
[----:B------:R-:W3:Y:S01]  /*199f0*/  LDL.LU R4, [R1] ;  /* 0x0000000001047983 */ /* 0x000ee20000300800 */
[----:B------:R-:W-:Y:S02]  /*19a00*/  SEL R26, R26, RZ, P2 ;  /* 0x000000ff1a1a7207 */ /* 0x000fe40001000000 */
[----:B---3--:R-:W-:Y:S01]  /*19a10*/  LOP3.LUT R0, R4, R0, RZ, 0x3c, !PT ;  /* 0x0000000004007212 */ /* 0x008fe200078e3cff */
[----:B------:R-:W-:Y:S06]  /*19a20*/  @!P0 BRA `(.L_x_10659) ;  /* 0x0000000000048947 */ /* 0x000fec0003800000 */
[----:B------:R-:W-:Y:S01]  /*19a30*/  BPT.TRAP 0x1 ;  /* 0x000000040000795c */ /* 0x000fe20000300000 */
.L_x_10659:
[----:B------:R-:W-:Y:S01]  /*19a40*/  IMAD R5, R26, 0x8, R5 ;  /* 0x000000081a057824 */ /* 0x000fe200078e0205 */
[----:B------:R-:W-:-:S04]  /*19a50*/  SHF.L.U32 R0, R0, 0x1f, RZ ;  /* 0x0000001f00007819 */ /* 0x000fc800000006ff */
[----:B------:R-:W3:Y:S02]  /*19a60*/  SYNCS.PHASECHK.TRANS64.TRYWAIT P1, [R5+URZ+0x2d840], R0 ;  /* 0x02d84000050075a7 */ /* 0x000ee4000802017f */
[----:B---3--:R-:W-:Y:S05]  /*19a70*/  @!P1 BRA `(.L_x_10660) ;  /* 0x0000003c00509947 */ /* 0x008fea0003800000 */
.L_x_10807:
[----:B------:R-:W-:Y:S05]  /*19a80*/  @!P0 BRA `(.L_x_10661) ;  /* 0x0000000000048947 */ /* 0x000fea0003800000 */
[----:B------:R-:W-:Y:S01]  /*19a90*/  BPT.TRAP 0x1 ;  /* 0x000000040000795c */ /* 0x000fe20000300000 */
.L_x_10661:
[----:B------:R-:W5:Y:S02]  /*19aa0*/  SYNCS.PHASECHK.TRANS64.TRYWAIT P1, [R3+URZ+0x2d860], R2 ;  /* 0x02d86002030075a7 */ /* 0x000f64000802017f */
[----:B-----5:R-:W-:Y:S05]  /*19ab0*/  @!P1 BRA `(.L_x_10662) ;  /* 0x0000003c00549947 */ /* 0x020fea0003800000 */
.L_x_10808:
[----:B------:R-:W-:Y:S05]  /*19ac0*/  @!P0 BRA `(.L_x_10663) ;  /* 0x0000000000048947 */ /* 0x000fea0003800000 */
[----:B------:R-:W-:Y:S01]  /*19ad0*/  BPT.TRAP 0x1 ;  /* 0x000000040000795c */ /* 0x000fe20000300000 */
.L_x_10663:
[----:B------:R0:W0:Y:S02]  /*19ae0*/  SYNCS.PHASECHK.TRANS64.TRYWAIT P0, [R5+URZ+0x2d860], R0 ;  /* 0x02d86000050075a7 */ /* 0x000024000800017f */
[----:B0-----:R-:W-:Y:S05]  /*19af0*/  @!P0 NANOSLEEP.SYNCS 0x989680 ;  /* 0x009896800000895d */ /* 0x001fea0003900000 */
[----:B------:R-:W0:Y:S02]  /*19b00*/  @!P0 SYNCS.PHASECHK.TRANS64 P0, [R5+URZ+0x2d860], R0 ;  /* 0x02d86000050085a7 */ /* 0x000e24000800007f */
[----:B0-----:R-:W-:Y:S05]  /*19b10*/  @!P0 BRA `(.L_x_10663) ;  /* 0xfffffffc00f08947 */ /* 0x001fea000383ffff */
.L_x_10399:
[----:B------:R-:W-:Y:S05]  /*19b20*/  BSYNC B9 ;  /* 0x0000000000097941 */ /* 0x000fea0003800000 */
.L_x_10396:
[----:B------:R-:W-:Y:S05]  /*19b30*/  EXIT ;  /* 0x000000000000794d */ /* 0x000fea0003800000 */
.L_x_10415:
[----:B0-----:R0:W1:Y:S02]  /*19b40*/  SYNCS.PHASECHK.TRANS64.TRYWAIT P4, [R60+URZ+0x2d890], R81 ;  /* 0x02d890513c0075a7 */ /* 0x001064000808017f */
[----:B-1----:R-:W-:Y:S05]  /*19b50*/  @!P4 NANOSLEEP.SYNCS 0x989680 ;  /* 0x009896800000c95d */ /* 0x002fea0003900000 */
[----:B------:R-:W1:Y:S02]  /*19b60*/  @!P4 SYNCS.PHASECHK.TRANS64 P4, [R60+URZ+0x2d890], R81 ;  /* 0x02d890513c00c5a7 */ /* 0x000e64000808007f */
[----:B-1----:R-:W-:Y:S05]  /*19b70*/  @!P4 BRA `(.L_x_10415) ;  /* 0xfffffffc00f0c947 */ /* 0x002fea000383ffff */
[----:B------:R-:W-:Y:S05]  /*19b80*/  BRA `(.L_x_10664) ;  /* 0xfffffe9400787947 */ /* 0x000fea000383ffff */
.L_x_10416:
        /* <DEDUP_REMOVED lines=8> */
.L_x_10666:
[----:B------:R-:W-:Y:S05]  /*19c10*/  BSYNC B1 ;  /* 0x0000000000017941 */ /* 0x000fea0003800000 */
.L_x_10665:
        /* <DEDUP_REMOVED lines=8> */
.L_x_10667:
[----:B------:R-:W-:Y:S01]  /*19ca0*/  IMAD.MOV.U32 R56, RZ, RZ, R14 ;  /* 0x000000ffff387224 */ /* 0x000fe200078e000e */
[----:B------:R-:W-:Y:S06]  /*19cb0*/  BRA `(.L_x_10668) ;  /* 0xfffffe9400407947 */ /* 0x000fec000383ffff */
.L_x_10444:
[----:B0-----:R0:W1:Y:S02]  /*19cc0*/  SYNCS.PHASECHK.TRANS64.TRYWAIT P4, [R60+URZ+0x2d890], R81 ;  /* 0x02d890513c0075a7 */ /* 0x001064000808017f */
[----:B-1----:R-:W-:Y:S05]  /*19cd0*/  @!P4 NANOSLEEP.SYNCS 0x989680 ;  /* 0x009896800000c95d */ /* 0x002fea0003900000 */
[----:B------:R-:W1:Y:S02]  /*19ce0*/  @!P4 SYNCS.PHASECHK.TRANS64 P4, [R60+URZ+0x2d890], R81 ;  /* 0x02d890513c00c5a7 */ /* 0x000e64000808007f */
[----:B-1----:R-:W-:Y:S05]  /*19cf0*/  @!P4 BRA `(.L_x_10444) ;  /* 0xfffffffc00f0c947 */ /* 0x002fea000383ffff */
[----:B------:R-:W-:Y:S05]  /*19d00*/  BRA `(.L_x_10669) ;  /* 0xfffffeac00fc7947 */ /* 0x000fea000383ffff */
.L_x_10445:
        /* <DEDUP_REMOVED lines=8> */
.L_x_10671:
[----:B------:R-:W-:Y:S05]  /*19d90*/  BSYNC B1 ;  /* 0x0000000000017941 */ /* 0x000fea0003800000 */
.L_x_10670:
        /* <DEDUP_REMOVED lines=8> */
.L_x_10672:
[----:B------:R-:W-:Y:S01]  /*19e20*/  IMAD.MOV.U32 R86, RZ, RZ, R14 ;  /* 0x000000ffff567224 */ /* 0x000fe200078e000e */
[----:B------:R-:W-:Y:S06]  /*19e30*/  BRA `(.L_x_10673) ;  /* 0xfffffeac00c47947 */ /* 0x000fec000383ffff */
.L_x_10458:
[----:B0-----:R0:W1:Y:S02]  /*19e40*/  SYNCS.PHASECHK.TRANS64.TRYWAIT P3, [R60+URZ+0x2d890], R81 ;  /* 0x02d890513c0075a7 */ /* 0x001064000806017f */
[----:B-1----:R-:W-:Y:S05]  /*19e50*/  @!P3 NANOSLEEP.SYNCS 0x989680 ;  /* 0x009896800000b95d */ /* 0x002fea0003900000 */
[----:B------:R-:W1:Y:S02]  /*19e60*/  @!P3 SYNCS.PHASECHK.TRANS64 P3, [R60+URZ+0x2d890], R81 ;  /* 0x02d890513c00b5a7 */ /* 0x000e64000806007f */
[----:B-1----:R-:W-:Y:S05]  /*19e70*/  @!P3 BRA `(.L_x_10458) ;  /* 0xfffffffc00f0b947 */ /* 0x002fea000383ffff */
[----:B------:R-:W-:Y:S05]  /*19e80*/  BRA `(.L_x_10674) ;  /* 0xfffffec400907947 */ /* 0x000fea000383ffff */
.L_x_10459:
[----:B------:R-:W-:Y:S01]  /*19e90*/  BSSY B1, `(.L_x_10675) ;  /* 0x0000007000017945 */ /* 0x000fe20003800000 */
[----:B------:R-:W-:Y:S01]  /*19ea0*/  IMAD.MOV.U32 R12, RZ, RZ, RZ ;  /* 0x000000ffff0c7224 */ /* 0x000fe200078e00ff */
[----:B------:R-:W-:Y:S01]  /*19eb0*/  MOV R15, 0xffffffff ;  /* 0xffffffff000f7802 */ /* 0x000fe20000000f00 */
[----:B------:R-:W-:-:S07]  /*19ec0*/  IMAD.MOV.U32 R11, RZ, RZ, 0x1e1f ;  /* 0x00001e1fff0b7424 */ /* 0x000fce00078e00ff */
[----:B0-----:R-:W-:Y:S05]  /*19ed0*/  WARPSYNC.COLLECTIVE R15, `(.L_x_10676) ;  /* 0x000000000f087348 */ /* 0x001fea0003c00000 */
[----:B------:R1:W2:Y:S02]  /*19ee0*/  SHFL.IDX P6, R14, R13, R12, R11 ;  /* 0x0000000c0d0e7389 */ /* 0x0002a400000c000b */
[----:B012---:R-:W-:Y:S01]  /*19ef0*/  ENDCOLLECTIVE ;  /* 0x000000000000791b */ /* 0x007fe20003800000 */
.L_x_10676:
[----:B------:R-:W-:Y:S05]  /*19f00*/  BSYNC B1 ;  /* 0x0000000000017941 */ /* 0x000fea0003800000 */
.L_x_10675:
        /* <DEDUP_REMOVED lines=8> */
.L_x_10677:
[----:B------:R-:W-:Y:S01]  /*19f90*/  IMAD.MOV.U32 R38, RZ, RZ, R14 ;  /* 0x000000ffff267224 */ /* 0x000fe200078e000e */
[----:B------:R-:W-:Y:S06]  /*19fa0*/  BRA `(.L_x_10678) ;  /* 0xfffffec400b47947 */ /* 0x000fec000383ffff */
.L_x_10463:
[----:B------:R0:W0:Y:S02]  /*19fb0*/  SYNCS.PHASECHK.TRANS64.TRYWAIT P2, [R60+URZ+0x2d8b0], R81 ;  /* 0x02d8b0513c0075a7 */ /* 0x000024000804017f */
[----:B0-----:R-:W-:Y:S05]  /*19fc0*/  @!P2 NANOSLEEP.SYNCS 0x989680 ;  /* 0x009896800000a95d */ /* 0x001fea0003900000 */
[----:B------:R-:W0:Y:S02]  /*19fd0*/  @!P2 SYNCS.PHASECHK.TRANS64 P2, [R60+URZ+0x2d8b0], R81 ;  /* 0x02d8b0513c00a5a7 */ /* 0x000e24000804007f */
[----:B0-----:R-:W-:Y:S05]  /*19fe0*/  @!P2 BRA `(.L_x_10463) ;  /* 0xfffffffc00f0a947 */ /* 0x001fea000383ffff */
[----:B------:R-:W-:Y:S05]  /*19ff0*/  BRA `(.L_x_10679) ;  /* 0xfffffec800907947 */ /* 0x000fea000383ffff */
.L_x_10469:
[----:B------:R-:W0:Y:S01]  /*1a000*/  S2R R4, SR_TID.X ;  /* 0x0000000000047919 */ /* 0x000e220000002100 */
[----:B------:R-:W-:Y:S01]  /*1a010*/  BSSY B0, `(.L_x_10680) ;  /* 0x000000c000007945 */ /* 0x000fe20003800000 */
[----:B------:R-:W-:Y:S02]  /*1a020*/  IMAD.MOV.U32 R12, RZ, RZ, RZ ;  /* 0x000000ffff0c7224 */ /* 0x000fe400078e00ff */
[----:B------:R-:W-:Y:S02]  /*1a030*/  IMAD.MOV.U32 R11, RZ, RZ, 0x1f ;  /* 0x0000001fff0b7424 */ /* 0x000fe400078e00ff */
[----:B------:R-:W-:Y:S02]  /*1a040*/  IMAD.MOV.U32 R15, RZ, RZ, -0x1 ;  /* 0xffffffffff0f7424 */ /* 0x000fe400078e00ff */
[----:B0-----:R-:W-:-:S05]  /*1a050*/  VIADD R5, R4, 0xffffff80 ;  /* 0xffffff8004057836 */ /* 0x001fca0000000000 */
[----:B------:R-:W-:-:S04]  /*1a060*/  SHF.R.S32.HI R4, RZ, 0x1f, R5 ;  /* 0x0000001fff047819 */ /* 0x000fc80000011405 */
[----:B------:R-:W-:-:S04]  /*1a070*/  LEA.HI R4, R4, R5, RZ, 0x7 ;  /* 0x0000000504047211 */ /* 0x000fc800078f38ff */
[----:B------:R-:W-:-:S04]  /*1a080*/  SHF.R.S32.HI R4, RZ, 0x7, R4 ;  /* 0x00000007ff047819 */ /* 0x000fc80000011404 */
[----:B------:R-:W-:-:S07]  /*1a090*/  MOV R13, R4 ;  /* 0x00000004000d7202 */ /* 0x000fce0000000f00 */
[----:B-----5:R-:W-:Y:S05]  /*1a0a0*/  WARPSYNC.COLLECTIVE R15, `(.L_x_10681) ;  /* 0x000000000f087348 */ /* 0x020fea0003c00000 */
[----:B------:R0:W1:Y:S02]  /*1a0b0*/  SHFL.IDX P6, R14, R13, R12, R11 ;  /* 0x0000000c0d0e7389 */ /* 0x00006400000c000b */
[----:B01---5:R-:W-:Y:S01]  /*1a0c0*/  ENDCOLLECTIVE ;  /* 0x000000000000791b */ /* 0x023fe20003800000 */
.L_x_10681:
[----:B------:R-:W-:Y:S05]  /*1a0d0*/  BSYNC B0 ;  /* 0x0000000000007941 */ /* 0x000fea0003800000 */
.L_x_10680:
[----:B------:R0:W-:Y:S01]  /*1a0e0*/  STL [R1+0x6c], R14 ;  /* 0x00006c0e01007387 */ /* 0x0001e20000100800 */
[----:B------:R-:W-:Y:S05]  /*1a0f0*/  BRA `(.L_x_10682) ;  /* 0xfffffed0004c7947 */ /* 0x000fea000383ffff */
.L_x_10480:
[----:B------:R-:W-:Y:S01]  /*1a100*/  BSSY B1, `(.L_x_10683) ;  /* 0x0000008000017945 */ /* 0x000fe20003800000 */
[----:B------:R-:W-:Y:S01]  /*1a110*/  MOV R13, R25 ;  /* 0x00000019000d7202 */ /* 0x000fe20000000f00 */
[----:B------:R-:W-:Y:S02]  /*1a120*/  IMAD.MOV.U32 R12, RZ, RZ, RZ ;  /* 0x000000ffff0c7224 */ /* 0x000fe400078e00ff */
[----:B------:R-:W-:Y:S02]  /*1a130*/  IMAD.MOV.U32 R11, RZ, RZ, 0x1e1f ;  /* 0x00001e1fff0b7424 */ /* 0x000fe400078e00ff */
[----:B------:R-:W-:-:S07]  /*1a140*/  IMAD.MOV.U32 R15, RZ, RZ, -0x1 ;  /* 0xffffffffff0f7424 */ /* 0x000fce00078e00ff */
[----:B0-----:R-:W-:Y:S05]  /*1a150*/  WARPSYNC.COLLECTIVE R15, `(.L_x_10684) ;  /* 0x000000000f087348 */ /* 0x001fea0003c00000 */
[----:B0-----:R0:W1:Y:S02]  /*1a160*/  SHFL.IDX P6, R14, R13, R12, R11 ;  /* 0x0000000c0d0e7389 */ /* 0x00106400000c000b */
[----:B01----:R-:W-:Y:S01]  /*1a170*/  ENDCOLLECTIVE ;  /* 0x000000000000791b */ /* 0x003fe20003800000 */
.L_x_10684:
[----:B------:R-:W-:Y:S05]  /*1a180*/  BSYNC B1 ;  /* 0x0000000000017941 */ /* 0x000fea0003800000 */
.L_x_10683:
        /* <DEDUP_REMOVED lines=8> */
.L_x_10685:
[----:B------:R-:W-:Y:S02]  /*1a210*/  IMAD.MOV.U32 R13, RZ, RZ, R27 ;  /* 0x000000ffff0d7224 */ /* 0x000fe400078e001b */
[----:B------:R-:W-:-:S07]  /*1a220*/  IMAD.MOV.U32 R0, RZ, RZ, R14 ;  /* 0x000000ffff007224 */ /* 0x000fce00078e000e */
[----:B------:R-:W-:Y:S05]  /*1a230*/  WARPSYNC.COLLECTIVE R15, `(.L_x_10686) ;  /* 0x000000000f087348 */ /* 0x000fea0003c00000 */
[----:B------:R0:W1:Y:S02]  /*1a240*/  SHFL.IDX P6, R14, R13, R12, R11 ;  /* 0x0000000c0d0e7389 */ /* 0x00006400000c000b */
[----:B01----:R-:W-:Y:S01]  /*1a250*/  ENDCOLLECTIVE ;  /* 0x000000000000791b */ /* 0x003fe20003800000 */
.L_x_10686:
[----:B------:R-:W-:Y:S01]  /*1a260*/  MOV R13, R26 ;  /* 0x0000001a000d7202 */ /* 0x000fe20000000f00 */
[----:B------:R-:W-:-:S07]  /*1a270*/  IMAD.MOV.U32 R5, RZ, RZ, R14 ;  /* 0x000000ffff057224 */ /* 0x000fce00078e000e */
[----:B------:R-:W-:Y:S05]  /*1a280*/  WARPSYNC.COLLECTIVE R15, `(.L_x_10687) ;  /* 0x000000000f087348 */ /* 0x000fea0003c00000 */
[----:B------:R0:W1:Y:S02]  /*1a290*/  SHFL.IDX P6, R14, R13, R12, R11 ;  /* 0x0000000c0d0e7389 */ /* 0x00006400000c000b */
[----:B01----:R-:W-:Y:S01]  /*1a2a0*/  ENDCOLLECTIVE ;  /* 0x000000000000791b */ /* 0x003fe20003800000 */
.L_x_10687:
[----:B------:R-:W-:Y:S01]  /*1a2b0*/  IMAD.MOV.U32 R4, RZ, RZ, R14 ;  /* 0x000000ffff047224 */ /* 0x000fe200078e000e */
[----:B------:R-:W-:Y:S06]  /*1a2c0*/  BRA `(.L_x_10688) ;  /* 0xfffffed400547947 */ /* 0x000fec000383ffff */
.L_x_10484:
[----:B0-----:R0:W1:Y:S02]  /*1a2d0*/  SYNCS.PHASECHK.TRANS64.TRYWAIT P0, [R2+URZ+0x2d800], R3 ;  /* 0x02d80003020075a7 */ /* 0x001064000800017f */
[----:B-1----:R-:W-:Y:S05]  /*1a2e0*/  @!P0 NANOSLEEP.SYNCS 0x989680 ;  /* 0x009896800000895d */ /* 0x002fea0003900000 */
[----:B------:R-:W1:Y:S02]  /*1a2f0*/  @!P0 SYNCS.PHASECHK.TRANS64 P0, [R2+URZ+0x2d800], R3 ;  /* 0x02d80003020085a7 */ /* 0x000e64000800007f */
[----:B-1----:R-:W-:Y:S05]  /*1a300*/  @!P0 BRA `(.L_x_10484) ;  /* 0xfffffffc00f08947 */ /* 0x002fea000383ffff */
[----:B------:R-:W-:Y:S05]  /*1a310*/  BRA `(.L_x_10689) ;  /* 0xfffffedc00787947 */ /* 0x000fea000383ffff */
.L_x_10496:
[----:B------:R-:W-:Y:S01]  /*1a320*/  BSSY B1, `(.L_x_10690) ;  /* 0x0000008000017945 */ /* 0x000fe20003800000 */
[----:B------:R-:W-:Y:S01]  /*1a330*/  IMAD.MOV.U32 R13, RZ, RZ, R25 ;  /* 0x000000ffff0d7224 */ /* 0x000fe200078e0019 */
[----:B------:R-:W-:Y:S01]  /*1a340*/  MOV R11, 0x1e1f ;  /* 0x00001e1f000b7802 */ /* 0x000fe20000000f00 */
[----:B------:R-:W-:Y:S02]  /*1a350*/  IMAD.MOV.U32 R12, RZ, RZ, RZ ;  /* 0x000000ffff0c7224 */ /* 0x000fe400078e00ff */
[----:B------:R-:W-:-:S07]  /*1a360*/  IMAD.MOV.U32 R15, RZ, RZ, -0x1 ;  /* 0xffffffffff0f7424 */ /* 0x000fce00078e00ff */
[----:B0-----:R-:W-:Y:S05]  /*1a370*/  WARPSYNC.COLLECTIVE R15, `(.L_x_10691) ;  /* 0x000000000f087348 */ /* 0x001fea0003c00000 */
[----:B0-----:R0:W1:Y:S02]  /*1a380*/  SHFL.IDX P6, R14, R13, R12, R11 ;  /* 0x0000000c0d0e7389 */ /* 0x00106400000c000b */
[----:B01----:R-:W-:Y:S01]  /*1a390*/  ENDCOLLECTIVE ;  /* 0x000000000000791b */ /* 0x003fe20003800000 */
.L_x_10691:
[----:B------:R-:W-:Y:S05]  /*1a3a0*/  BSYNC B1 ;  /* 0x0000000000017941 */ /* 0x000fea0003800000 */
.L_x_10690:
        /* <DEDUP_REMOVED lines=8> */
.L_x_10692:
[----:B------:R-:W-:Y:S01]  /*1a430*/  MOV R13, R27 ;  /* 0x0000001b000d7202 */ /* 0x000fe20000000f00 */
[----:B------:R-:W-:-:S07]  /*1a440*/  IMAD.MOV.U32 R0, RZ, RZ, R14 ;  /* 0x000000ffff007224 */ /* 0x000fce00078e000e */
[----:B------:R-:W-:Y:S05]  /*1a450*/  WARPSYNC.COLLECTIVE R15, `(.L_x_10693) ;  /* 0x000000000f087348 */ /* 0x000fea0003c00000 */
[----:B------:R0:W1:Y:S02]  /*1a460*/  SHFL.IDX P6, R14, R13, R12, R11 ;  /* 0x0000000c0d0e7389 */ /* 0x00006400000c000b */
[----:B01----:R-:W-:Y:S01]  /*1a470*/  ENDCOLLECTIVE ;  /* 0x000000000000791b */ /* 0x003fe20003800000 */
.L_x_10693:
[----:B------:R-:W-:Y:S02]  /*1a480*/  IMAD.MOV.U32 R13, RZ, RZ, R26 ;  /* 0x000000ffff0d7224 */ /* 0x000fe400078e001a */
[----:B------:R-:W-:-:S07]  /*1a490*/  IMAD.MOV.U32 R21, RZ, RZ, R14 ;  /* 0x000000ffff157224 */ /* 0x000fce00078e000e */
[----:B------:R-:W-:Y:S05]  /*1a4a0*/  WARPSYNC.COLLECTIVE R15, `(.L_x_10694) ;  /* 0x000000000f087348 */ /* 0x000fea0003c00000 */
[----:B------:R0:W1:Y:S02]  /*1a4b0*/  SHFL.IDX P6, R14, R13, R12, R11 ;  /* 0x0000000c0d0e7389 */ /* 0x00006400000c000b */
[----:B01----:R-:W-:Y:S01]  /*1a4c0*/  ENDCOLLECTIVE ;  /* 0x000000000000791b */ /* 0x003fe20003800000 */
.L_x_10694:
[----:B------:R-:W-:Y:S01]  /*1a4d0*/  IMAD.MOV.U32 R20, RZ, RZ, R14 ;  /* 0x000000ffff147224 */ /* 0x000fe200078e000e */
[----:B------:R-:W-:Y:S06]  /*1a4e0*/  BRA `(.L_x_10695) ;  /* 0xfffffeec00a47947 */ /* 0x000fec000383ffff */
.L_x_10500:
[----:B0-----:R0:W1:Y:S02]  /*1a4f0*/  SYNCS.PHASECHK.TRANS64.TRYWAIT P0, [R2+URZ+0x2d800], R3 ;  /* 0x02d80003020075a7 */ /* 0x001064000800017f */
[----:B-1----:R-:W-:Y:S05]  /*1a500*/  @!P0 NANOSLEEP.SYNCS 0x989680 ;  /* 0x009896800000895d */ /* 0x002fea0003900000 */
[----:B------:R-:W1:Y:S02]  /*1a510*/  @!P0 SYNCS.PHASECHK.TRANS64 P0, [R2+URZ+0x2d800], R3 ;  /* 0x02d80003020085a7 */ /* 0x000e64000800007f */
[----:B-1----:R-:W-:Y:S05]  /*1a520*/  @!P0 BRA `(.L_x_10500) ;  /* 0xfffffffc00f08947 */ /* 0x002fea000383ffff */
[----:B------:R-:W-:Y:S05]  /*1a530*/  BRA `(.L_x_10696) ;  /* 0xfffffef400347947 */ /* 0x000fea000383ffff */
.L_x_10508:
[----:B-1----:R1:W3:Y:S02]  /*1a540*/  SYNCS.PHASECHK.TRANS64.TRYWAIT P1, [R0+URZ+0x2d830], R5 ;  /* 0x02d83005000075a7 */ /* 0x0022e4000802017f */
[----:B---3--:R-:W-:Y:S05]  /*1a550*/  @!P1 NANOSLEEP.SYNCS 0x989680 ;  /* 0x009896800000995d */ /* 0x008fea0003900000 */
[----:B------:R-:W3:Y:S02]  /*1a560*/  @!P1 SYNCS.PHASECHK.TRANS64 P1, [R0+URZ+0x2d830], R5 ;  /* 0x02d83005000095a7 */ /* 0x000ee4000802007f */
[----:B---3--:R-:W-:Y:S05]  /*1a570*/  @!P1 BRA `(.L_x_10508) ;  /* 0xfffffffc00f09947 */ /* 0x008fea000383ffff */
[----:B------:R-:W-:Y:S05]  /*1a580*/  BRA `(.L_x_10507) ;  /* 0xffffff0800607947 */ /* 0x000fea000383ffff */
.L_x_10515:
[----:B-1----:R1:W2:Y:S02]  /*1a590*/  SYNCS.PHASECHK.TRANS64.TRYWAIT P2, [R9+URZ+0x2d830], R6 ;  /* 0x02d83006090075a7 */ /* 0x0022a4000804017f */
[----:B--2---:R-:W-:Y:S05]  /*1a5a0*/  @!P2 NANOSLEEP.SYNCS 0x989680 ;  /* 0x009896800000a95d */ /* 0x004fea0003900000 */
[----:B------:R-:W2:Y:S02]  /*1a5b0*/  @!P2 SYNCS.PHASECHK.TRANS64 P2, [R9+URZ+0x2d830], R6 ;  /* 0x02d830060900a5a7 */ /* 0x000ea4000804007f */
[----:B--2---:R-:W-:Y:S05]  /*1a5c0*/  @!P2 BRA `(.L_x_10515) ;  /* 0xfffffffc00f0a947 */ /* 0x004fea000383ffff */
[----:B------:R-:W-:Y:S05]  /*1a5d0*/  BRA `(.L_x_10514) ;  /* 0xffffff3400a07947 */ /* 0x000fea000383ffff */
.L_x_10519:
[----:B-1----:R1:W2:Y:S02]  /*1a5e0*/  SYNCS.PHASECHK.TRANS64.TRYWAIT P1, [R9+URZ+0x2d850], R6 ;  /* 0x02d85006090075a7 */ /* 0x0022a4000802017f */
[----:B--2---:R-:W-:Y:S05]  /*1a5f0*/  @!P1 NANOSLEEP.SYNCS 0x989680 ;  /* 0x009896800000995d */ /* 0x004fea0003900000 */
[----:B------:R-:W2:Y:S02]  /*1a600*/  @!P1 SYNCS.PHASECHK.TRANS64 P1, [R9+URZ+0x2d850], R6 ;  /* 0x02d85006090095a7 */ /* 0x000ea4000802007f */
[----:B--2---:R-:W-:Y:S05]  /*1a610*/  @!P1 BRA `(.L_x_10519) ;  /* 0xfffffffc00f09947 */ /* 0x004fea000383ffff */
[----:B------:R-:W-:Y:S05]  /*1a620*/  BRA `(.L_x_10516) ;  /* 0xffffff3800c87947 */ /* 0x000fea000383ffff */
.L_x_10526:
[----:B-1----:R1:W2:Y:S02]  /*1a630*/  SYNCS.PHASECHK.TRANS64.TRYWAIT P1, [R5+URZ+0x2d850], R0 ;  /* 0x02d85000050075a7 */ /* 0x0022a4000802017f */
[----:B--2---:R-:W-:Y:S05]  /*1a640*/  @!P1 NANOSLEEP.SYNCS 0x989680 ;  /* 0x009896800000995d */ /* 0x004fea0003900000 */
[----:B------:R-:W2:Y:S02]  /*1a650*/  @!P1 SYNCS.PHASECHK.TRANS64 P1, [R5+URZ+0x2d850], R0 ;  /* 0x02d85000050095a7 */ /* 0x000ea4000802007f */
[----:B--2---:R-:W-:Y:S05]  /*1a660*/  @!P1 BRA `(.L_x_10526) ;  /* 0xfffffffc00f09947 */ /* 0x004fea000383ffff */
[----:B------:R-:W-:Y:S05]  /*1a670*/  BRA `(.L_x_10525) ;  /* 0xffffff6000c07947 */ /* 0x000fea000383ffff */
.L_x_10537:
[----:B------:R-:W-:Y:S01]  /*1a680*/  MOV R13, R4 ;  /* 0x00000004000d7202 */ /* 0x000fe20000000f00 */
[----:B------:R-:W-:Y:S02]  /*1a690*/  IMAD.MOV.U32 R12, RZ, RZ, RZ ;  /* 0x000000ffff0c7224 */ /* 0x000fe400078e00ff */
[----:B------:R-:W-:Y:S02]  /*1a6a0*/  IMAD.MOV.U32 R11, RZ, RZ, 0x1c1f ;  /* 0x00001c1fff0b7424 */ /* 0x000fe400078e00ff */
[----:B------:R-:W-:-:S07]  /*1a6b0*/  IMAD.MOV.U32 R15, RZ, RZ, -0x1 ;  /* 0xffffffffff0f7424 */ /* 0x000fce00078e00ff */
[----:B------:R-:W-:Y:S05]  /*1a6c0*/  WARPSYNC.COLLECTIVE R15, `(.L_x_10697) ;  /* 0x000000000f087348 */ /* 0x000fea0003c00000 */
[----:B------:R0:W1:Y:S02]  /*1a6d0*/  SHFL.IDX P6, R14, R13, R12, R11 ;  /* 0x0000000c0d0e7389 */ /* 0x00006400000c000b */
[----:B01----:R-:W-:Y:S01]  /*1a6e0*/  ENDCOLLECTIVE ;  /* 0x000000000000791b */ /* 0x003fe20003800000 */
.L_x_10697:
[----:B------:R-:W-:Y:S01]  /*1a6f0*/  IMAD.MOV.U32 R13, RZ, RZ, R0 ;  /* 0x000000ffff0d7224 */ /* 0x000fe200078e0000 */
[----:B------:R-:W-:-:S07]  /*1a700*/  MOV R3, R14 ;  /* 0x0000000e00037202 */ /* 0x000fce0000000f00 */
[----:B------:R-:W-:Y:S05]  /*1a710*/  WARPSYNC.COLLECTIVE R15, `(.L_x_10698) ;  /* 0x000000000f087348 */ /* 0x000fea0003c00000 */
[----:B------:R0:W1:Y:S02]  /*1a720*/  SHFL.IDX P6, R14, R13, R12, R11 ;  /* 0x0000000c0d0e7389 */ /* 0x00006400000c000b */
[----:B01----:R-:W-:Y:S01]  /*1a730*/  ENDCOLLECTIVE ;  /* 0x000000000000791b */ /* 0x003fe20003800000 */
.L_x_10698:
[----:B------:R-:W-:Y:S05]  /*1a740*/  BRA `(.L_x_10699) ;  /* 0xffffff8400fc7947 */ /* 0x000fea000383ffff */
.L_x_10540:
[----:B------:R-:W-:Y:S01]  /*1a750*/  BSSY B1, `(.L_x_10700) ;  /* 0x0000008000017945 */ /* 0x000fe20003800000 */
[----:B---3--:R-:W-:Y:S01]  /*1a760*/  IMAD.MOV.U32 R13, RZ, RZ, R4 ;  /* 0x000000ffff0d7224 */ /* 0x008fe200078e0004 */
[----:B------:R-:W-:Y:S01]  /*1a770*/  MOV R11, 0x1c1f ;  /* 0x00001c1f000b7802 */ /* 0x000fe20000000f00 */
[----:B------:R-:W-:Y:S02]  /*1a780*/  IMAD.MOV.U32 R12, RZ, RZ, 0x1 ;  /* 0x00000001ff0c7424 */ /* 0x000fe400078e00ff */
[----:B------:R-:W-:-:S07]  /*1a790*/  IMAD.MOV.U32 R15, RZ, RZ, -0x1 ;  /* 0xffffffffff0f7424 */ /* 0x000fce00078e00ff */
[----:B012---:R-:W-:Y:S05]  /*1a7a0*/  WARPSYNC.COLLECTIVE R15, `(.L_x_10701) ;  /* 0x000000000f087348 */ /* 0x007fea0003c00000 */
[----:B--2---:R2:W3:Y:S02]  /*1a7b0*/  SHFL.IDX P6, R14, R13, R12, R11 ;  /* 0x0000000c0d0e7389 */ /* 0x0044e400000c000b */
[----:B0123--:R-:W-:Y:S01]  /*1a7c0*/  ENDCOLLECTIVE ;  /* 0x000000000000791b */ /* 0x00ffe20003800000 */
.L_x_10701:
[----:B------:R-:W-:Y:S05]  /*1a7d0*/  BSYNC B1 ;  /* 0x0000000000017941 */ /* 0x000fea0003800000 */
.L_x_10700:
        /* <DEDUP_REMOVED lines=8> */
.L_x_10702:
[----:B------:R-:W-:Y:S05]  /*1a860*/  BRA `(.L_x_10703) ;  /* 0xffffff8800107947 */ /* 0x000fea000383ffff */
.L_x_10557:
        /* <DEDUP_REMOVED lines=8> */
[----:B------:R-:W-:Y:S05]  /*1a8f0*/  WARPSYNC.COLLECTIVE R15, `(.L_x_10705) ;  /* 0x000000000f087348 */ /* 0x000fea0003c00000 */
[----:B------:R0:W1:Y:S02]  /*1a900*/  SHFL.IDX P6, R14, R13, R12, R11 ;  /* 0x0000000c0d0e7389 */ /* 0x00006400000c000b */
[----:B01----:R-:W-:Y:S01]  /*1a910*/  ENDCOLLECTIVE ;  /* 0x000000000000791b */ /* 0x003fe20003800000 */
.L_x_10705:
[----:B------:R-:W-:Y:S05]  /*1a920*/  BSYNC B1 ;  /* 0x0000000000017941 */ /* 0x000fea0003800000 */
.L_x_10704:
[----:B------:R-:W-:Y:S05]  /*1a930*/  BRA `(.L_x_10706) ;  /* 0xffffff9800bc7947 */ /* 0x000fea000383ffff */
.L_x_10559:
[----:B------:R-:W-:Y:S01]  /*1a940*/  BSSY B1, `(.L_x_10707) ;  /* 0x0000006000017945 */ /* 0x000fe20003800000 */
[----:B------:R-:W-:-:S07]  /*1a950*/  IMAD.MOV.U32 R15, RZ, RZ, -0x1 ;  /* 0xffffffffff0f7424 */ /* 0x000fce00078e00ff */
[----:B0-----:R-:W-:Y:S05]  /*1a960*/  WARPSYNC.COLLECTIVE R15, `(.L_x_10708) ;  /* 0x000000000f0c7348 */ /* 0x001fea0003c00000 */
[----:B------:R-:W-:Y:S02]  /*1a970*/  ELECT P6, UR62, PT ;  /* 0x00000000003e782f */ /* 0x000fe400038c0000 */
[----:B------:R-:W-:Y:S01]  /*1a980*/  MOV R14, UR62 ;  /* 0x0000003e000e7c02 */ /* 0x000fe20008000f00 */
[----:B0-----:R-:W-:Y:S10]  /*1a990*/  ENDCOLLECTIVE ;  /* 0x000000000000791b */ /* 0x001ff40003800000 */
.L_x_10708:
[----:B------:R-:W-:Y:S05]  /*1a9a0*/  BSYNC B1 ;  /* 0x0000000000017941 */ /* 0x000fea0003800000 */
.L_x_10707:
[----:B------:R-:W-:Y:S05]  /*1a9b0*/  BRA `(.L_x_10558) ;  /* 0xffffff9800b47947 */ /* 0x000fea000383ffff */
.L_x_10561:
[----:B0-----:R0:W1:Y:S02]  /*1a9c0*/  SYNCS.PHASECHK.TRANS64.TRYWAIT P0, [R22+URZ+0x2d820], R5 ;  /* 0x02d82005160075a7 */ /* 0x001064000800017f */
[----:B-1----:R-:W-:Y:S05]  /*1a9d0*/  @!P0 NANOSLEEP.SYNCS 0x989680 ;  /* 0x009896800000895d */ /* 0x002fea0003900000 */
[----:B------:R-:W1:Y:S02]  /*1a9e0*/  @!P0 SYNCS.PHASECHK.TRANS64 P0, [R22+URZ+0x2d820], R5 ;  /* 0x02d82005160085a7 */ /* 0x000e64000800007f */
[----:B-1----:R-:W-:Y:S05]  /*1a9f0*/  @!P0 BRA `(.L_x_10561) ;  /* 0xfffffffc00f08947 */ /* 0x002fea000383ffff */
[----:B------:R-:W-:Y:S05]  /*1aa00*/  BRA `(.L_x_10709) ;  /* 0xffffff9800c47947 */ /* 0x000fea000383ffff */
.L_x_10565:
[----:B-1----:R1:W2:Y:S02]  /*1aa10*/  SYNCS.PHASECHK.TRANS64.TRYWAIT P0, [R8+URZ+0x2d8a0], R10 ;  /* 0x02d8a00a080075a7 */ /* 0x0022a4000800017f */
[----:B--2---:R-:W-:Y:S05]  /*1aa20*/  @!P0 NANOSLEEP.SYNCS 0x989680 ;  /* 0x009896800000895d */ /* 0x004fea0003900000 */
[----:B------:R-:W2:Y:S02]  /*1aa30*/  @!P0 SYNCS.PHASECHK.TRANS64 P0, [R8+URZ+0x2d8a0], R10 ;  /* 0x02d8a00a080085a7 */ /* 0x000ea4000800007f */
[----:B--2---:R-:W-:Y:S05]  /*1aa40*/  @!P0 BRA `(.L_x_10565) ;  /* 0xfffffffc00f08947 */ /* 0x004fea000383ffff */
[----:B------:R-:W-:Y:S05]  /*1aa50*/  BRA `(.L_x_10710) ;  /* 0xffffff9800e07947 */ /* 0x000fea000383ffff */
.L_x_10572:
[----:B0-----:R0:W2:Y:S02]  /*1aa60*/  SYNCS.PHASECHK.TRANS64.TRYWAIT P0, [R8+URZ+0x2d8c0], R10 ;  /* 0x02d8c00a080075a7 */ /* 0x0010a4000800017f */
[----:B--2---:R-:W-:Y:S05]  /*1aa70*/  @!P0 NANOSLEEP.SYNCS 0x989680 ;  /* 0x009896800000895d */ /* 0x004fea0003900000 */
[----:B------:R-:W2:Y:S02]  /*1aa80*/  @!P0 SYNCS.PHASECHK.TRANS64 P0, [R8+URZ+0x2d8c0], R10 ;  /* 0x02d8c00a080085a7 */ /* 0x000ea4000800007f */
[----:B--2---:R-:W-:Y:S05]  /*1aa90*/  @!P0 BRA `(.L_x_10572) ;  /* 0xfffffffc00f08947 */ /* 0x004fea000383ffff */
[----:B------:R-:W-:Y:S05]  /*1aaa0*/  BRA `(.L_x_10711) ;  /* 0xffffff9c00dc7947 */ /* 0x000fea000383ffff */
.L_x_10581:
[----:B0-----:R0:W1:Y:S02]  /*1aab0*/  SYNCS.PHASECHK.TRANS64.TRYWAIT P1, [R8+URZ+0x2d8a0], R7 ;  /* 0x02d8a007080075a7 */ /* 0x001064000802017f */
[----:B-1----:R-:W-:Y:S05]  /*1aac0*/  @!P1 NANOSLEEP.SYNCS 0x989680 ;  /* 0x009896800000995d */ /* 0x002fea0003900000 */
[----:B------:R-:W1:Y:S02]  /*1aad0*/  @!P1 SYNCS.PHASECHK.TRANS64 P1, [R8+URZ+0x2d8a0], R7 ;  /* 0x02d8a007080095a7 */ /* 0x000e64000802007f */
[----:B-1----:R-:W-:Y:S05]  /*1aae0*/  @!P1 BRA `(.L_x_10581) ;  /* 0xfffffffc00f09947 */ /* 0x002fea000383ffff */
[----:B------:R-:W-:Y:S05]  /*1aaf0*/  BRA `(.L_x_10712) ;  /* 0xffffffa4001c7947 */ /* 0x000fea000383ffff */
.L_x_10588:
[----:B-1----:R1:W2:Y:S02]  /*1ab00*/  SYNCS.PHASECHK.TRANS64.TRYWAIT P1, [R8+URZ+0x2d8c0], R7 ;  /* 0x02d8c007080075a7 */ /* 0x0022a4000802017f */
[----:B--2---:R-:W-:Y:S05]  /*1ab10*/  @!P1 NANOSLEEP.SYNCS 0x989680 ;  /* 0x009896800000995d */ /* 0x004fea0003900000 */
[----:B------:R-:W2:Y:S02]  /*1ab20*/  @!P1 SYNCS.PHASECHK.TRANS64 P1, [R8+URZ+0x2d8c0], R7 ;  /* 0x02d8c007080095a7 */ /* 0x000ea4000802007f */
[----:B--2---:R-:W-:Y:S05]  /*1ab30*/  @!P1 BRA `(.L_x_10588) ;  /* 0xfffffffc00f09947 */ /* 0x004fea000383ffff */
[----:B------:R-:W-:Y:S05]  /*1ab40*/  BRA `(.L_x_10713) ;  /* 0xffffffa800147947 */ /* 0x000fea000383ffff */
.L_x_10603:
[----:B------:R-:W0:Y:S01]  /*1ab50*/  S2R R20, SR_TID.X ;  /* 0x0000000000147919 */ /* 0x000e220000002100 */
[----:B------:R-:W-:Y:S01]  /*1ab60*/  BSSY B0, `(.L_x_10714) ;  /* 0x000000a000007945 */ /* 0x000fe20003800000 */
[----:B------:R-:W-:Y:S02]  /*1ab70*/  IMAD.MOV.U32 R12, RZ, RZ, RZ ;  /* 0x000000ffff0c7224 */ /* 0x000fe400078e00ff */
[----:B------:R-:W-:Y:S01]  /*1ab80*/  IMAD.MOV.U32 R15, RZ, RZ, -0x1 ;  /* 0xffffffffff0f7424 */ /* 0x000fe200078e00ff */
[----:B0-----:R-:W-:-:S04]  /*1ab90*/  SHF.R.U32.HI R11, RZ, 0x5, R20 ;  /* 0x00000005ff0b7819 */ /* 0x001fc80000011614 */
[----:B------:R-:W-:-:S04]  /*1aba0*/  LOP3.LUT R11, R11, 0x3, RZ, 0xc0, !PT ;  /* 0x000000030b0b7812 */ /* 0x000fc800078ec0ff */
[----:B------:R-:W-:Y:S01]  /*1abb0*/  MOV R13, R11 ;  /* 0x0000000b000d7202 */ /* 0x000fe20000000f00 */
[----:B------:R-:W-:-:S07]  /*1abc0*/  IMAD.MOV.U32 R11, RZ, RZ, 0x1f ;  /* 0x0000001fff0b7424 */ /* 0x000fce00078e00ff */
[----:B-----5:R-:W-:Y:S05]  /*1abd0*/  WARPSYNC.COLLECTIVE R15, `(.L_x_10715) ;  /* 0x000000000f087348 */ /* 0x020fea0003c00000 */
[----:B------:R0:W1:Y:S02]  /*1abe0*/  SHFL.IDX P6, R14, R13, R12, R11 ;  /* 0x0000000c0d0e7389 */ /* 0x00006400000c000b */
[----:B01---5:R-:W-:Y:S01]  /*1abf0*/  ENDCOLLECTIVE ;  /* 0x000000000000791b */ /* 0x023fe20003800000 */
.L_x_10715:
[----:B------:R-:W-:Y:S05]  /*1ac00*/  BSYNC B0 ;  /* 0x0000000000007941 */ /* 0x000fea0003800000 */
.L_x_10714:
[----:B------:R-:W-:Y:S05]  /*1ac10*/  BRA `(.L_x_10716) ;  /* 0xffffffb400487947 */ /* 0x000fea000383ffff */
.L_x_10606:
[----:B-1----:R1:W2:Y:S02]  /*1ac20*/  SYNCS.PHASECHK.TRANS64.TRYWAIT P0, [R0+URZ+0x2d840], R5 ;  /* 0x02d84005000075a7 */ /* 0x0022a4000800017f */
[----:B--2---:R-:W-:Y:S05]  /*1ac30*/  @!P0 NANOSLEEP.SYNCS 0x989680 ;  /* 0x009896800000895d */ /* 0x004fea0003900000 */
[----:B------:R-:W2:Y:S02]  /*1ac40*/  @!P0 SYNCS.PHASECHK.TRANS64 P0, [R0+URZ+0x2d840], R5 ;  /* 0x02d84005000085a7 */ /* 0x000ea4000800007f */
[----:B--2---:R-:W-:Y:S05]  /*1ac50*/  @!P0 BRA `(.L_x_10606) ;  /* 0xfffffffc00f08947 */ /* 0x004fea000383ffff */
[----:B------:R-:W-:Y:S05]  /*1ac60*/  BRA `(.L_x_10717) ;  /* 0xffffffb400ac7947 */ /* 0x000fea000383ffff */
.L_x_10607:
        /* <DEDUP_REMOVED lines=8> */
.L_x_10719:
[----:B------:R-:W-:Y:S05]  /*1acf0*/  BSYNC B0 ;  /* 0x0000000000007941 */ /* 0x000fea0003800000 */
.L_x_10718:
        /* <DEDUP_REMOVED lines=8> */
.L_x_10720:
[----:B------:R-:W-:Y:S01]  /*1ad80*/  MOV R13, R7 ;  /* 0x00000007000d7202 */ /* 0x000fe20000000f00 */
[----:B------:R-:W-:Y:S02]  /*1ad90*/  IMAD.MOV.U32 R12, RZ, RZ, 0x1 ;  /* 0x00000001ff0c7424 */ /* 0x000fe400078e00ff */
[----:B------:R-:W-:-:S07]  /*1ada0*/  IMAD.MOV.U32 R4, RZ, RZ, R14 ;  /* 0x000000ffff047224 */ /* 0x000fce00078e000e */
[----:B------:R-:W-:Y:S05]  /*1adb0*/  WARPSYNC.COLLECTIVE R15, `(.L_x_10721) ;  /* 0x000000000f087348 */ /* 0x000fea0003c00000 */
[----:B------:R0:W1:Y:S02]  /*1adc0*/  SHFL.IDX P6, R14, R13, R12, R11 ;  /* 0x0000000c0d0e7389 */ /* 0x00006400000c000b */
[----:B01----:R-:W-:Y:S01]  /*1add0*/  ENDCOLLECTIVE ;  /* 0x000000000000791b */ /* 0x003fe20003800000 */
.L_x_10721:
[----:B------:R-:W-:-:S05]  /*1ade0*/  @P0 LEA R5, P1, R9, R4, 0x1 ;  /* 0x0000000409050211 */ /* 0x000fca00078208ff */
[----:B------:R-:W-:Y:S01]  /*1adf0*/  @P0 IMAD.X R4, RZ, RZ, R6, P1 ;  /* 0x000000ffff040224 */ /* 0x000fe200008e0606 */
[----:B------:R-:W-:Y:S01]  /*1ae00*/  ISETP.GE.AND P1, PT, R3, 0x21, PT ;  /* 0x000000210300780c */ /* 0x000fe20003f26270 */
[----:B------:R-:W-:-:S03]  /*1ae10*/  @P0 IMAD R6, R8, 0x2, R22 ;  /* 0x0000000208060824 */ /* 0x000fc600078e0216 */
        /* <DEDUP_REMOVED lines=14> */
.L_x_10722:
[----:B------:R-:W-:Y:S01]  /*1af00*/  IMAD.MOV.U32 R13, RZ, RZ, R7 ;  /* 0x000000ffff0d7224 */ /* 0x000fe200078e0007 */
[----:B------:R-:W-:Y:S02]  /*1af10*/  MOV R12, 0x2 ;  /* 0x00000002000c7802 */ /* 0x000fe40000000f00 */
[----:B------:R-:W-:-:S07]  /*1af20*/  MOV R4, R14 ;  /* 0x0000000e00047202 */ /* 0x000fce0000000f00 */
[----:B------:R-:W-:Y:S05]  /*1af30*/  WARPSYNC.COLLECTIVE R15, `(.L_x_10723) ;  /* 0x000000000f087348 */ /* 0x000fea0003c00000 */
[----:B------:R0:W1:Y:S02]  /*1af40*/  SHFL.IDX P6, R14, R13, R12, R11 ;  /* 0x0000000c0d0e7389 */ /* 0x00006400000c000b */
[----:B01----:R-:W-:Y:S01]  /*1af50*/  ENDCOLLECTIVE ;  /* 0x000000000000791b */ /* 0x003fe20003800000 */
.L_x_10723:
[----:B------:R-:W-:-:S05]  /*1af60*/  @P1 LEA R5, P0, R9, R4, 0x1 ;  /* 0x0000000409051211 */ /* 0x000fca00078008ff */
[----:B------:R-:W-:Y:S02]  /*1af70*/  @P1 IMAD.X R4, RZ, RZ, R6, P0 ;  /* 0x000000ffff041224 */ /* 0x000fe400000e0606 */
        /* <DEDUP_REMOVED lines=16> */
.L_x_10724:
[----:B------:R-:W-:Y:S02]  /*1b080*/  IMAD.MOV.U32 R13, RZ, RZ, R7 ;  /* 0x000000ffff0d7224 */ /* 0x000fe400078e0007 */
[----:B------:R-:W-:Y:S02]  /*1b090*/  IMAD.MOV.U32 R12, RZ, RZ, 0x3 ;  /* 0x00000003ff0c7424 */ /* 0x000fe400078e00ff */
[----:B------:R-:W-:-:S07]  /*1b0a0*/  IMAD.MOV.U32 R4, RZ, RZ, R14 ;  /* 0x000000ffff047224 */ /* 0x000fce00078e000e */
[----:B------:R-:W-:Y:S05]  /*1b0b0*/  WARPSYNC.COLLECTIVE R15, `(.L_x_10725) ;  /* 0x000000000f087348 */ /* 0x000fea0003c00000 */
[----:B------:R0:W1:Y:S02]  /*1b0c0*/  SHFL.IDX P6, R14, R13, R12, R11 ;  /* 0x0000000c0d0e7389 */ /* 0x00006400000c000b */
[----:B01----:R-:W-:Y:S01]  /*1b0d0*/  ENDCOLLECTIVE ;  /* 0x000000000000791b */ /* 0x003fe20003800000 */
.L_x_10725:
[----:B------:R-:W-:-:S04]  /*1b0e0*/  @P1 LEA R5, P0, R9, R4, 0x1 ;  /* 0x0000000409051211 */ /* 0x000fc800078008ff */
[----:B------:R-:W-:Y:S01]  /*1b0f0*/  @P1 IADD3.X R4, RZ, R6, RZ, P0, !PT ;  /* 0x00000006ff041210 */ /* 0x000fe200007fe4ff */
[----:B------:R-:W-:-:S03]  /*1b100*/  @P1 IMAD R6, R8, 0x2, R22 ;  /* 0x0000000208061824 */ /* 0x000fc600078e0216 */
        /* <DEDUP_REMOVED lines=12> */
.L_x_10726:
[----:B------:R-:W-:Y:S01]  /*1b1d0*/  @!PT LDS RZ, [RZ] ;  /* 0x00000000fffff984 */ /* 0x000fe20000000800 */
[----:B------:R-:W-:Y:S01]  /*1b1e0*/  @!PT LDS RZ, [RZ] ;  /* 0x00000000fffff984 */ /* 0x000fe20000000800 */
[----:B------:R-:W-:Y:S01]  /*1b1f0*/  @!PT LDS RZ, [RZ] ;  /* 0x00000000fffff984 */ /* 0x000fe20000000800 */
[----:B------:R1:W-:Y:S04]  /*1b200*/  @P1 LDGSTS.E.BYPASS.LTC128B.128 [R6+0x18400], desc[UR42][R4.64+0x40], !P3 ;  /* 0x1840004004061fae */ /* 0x0003e8000d901d6a */
[----:B------:R1:W-:Y:S01]  /*1b210*/  @P1 LDGSTS.E.BYPASS.LTC128B.128 [R6+0x1a400], desc[UR42][R4.64+0x80], !P2 ;  /* 0x1a40008004061fae */ /* 0x0003e2000d101d6a */
[----:B------:R-:W-:Y:S01]  /*1b220*/  IMAD.MOV.U32 R2, RZ, RZ, R14 ;  /* 0x000000ffff027224 */ /* 0x000fe200078e000e */
[----:B------:R-:W-:Y:S06]  /*1b230*/  BRA `(.L_x_10727) ;  /* 0xffffffb400647947 */ /* 0x000fec000383ffff */
.L_x_10612:
[----:B------:R0:W5:Y:S01]  /*1b240*/  LDL R8, [R1+0x28] ;  /* 0x0000280001087983 */ /* 0x0001620000100800 */
[----:B------:R-:W-:Y:S01]  /*1b250*/  IMAD.MOV.U32 R13, RZ, RZ, R4 ;  /* 0x000000ffff0d7224 */ /* 0x000fe200078e0004 */
[----:B------:R-:W-:Y:S01]  /*1b260*/  MOV R12, RZ ;  /* 0x000000ff000c7202 */ /* 0x000fe20000000f00 */
[----:B------:R-:W-:Y:S02]  /*1b270*/  IMAD.MOV.U32 R11, RZ, RZ, 0x1c1f ;  /* 0x00001c1fff0b7424 */ /* 0x000fe400078e00ff */
[----:B------:R-:W-:Y:S02]  /*1b280*/  IMAD.MOV.U32 R15, RZ, RZ, -0x1 ;  /* 0xffffffffff0f7424 */ /* 0x000fe400078e00ff */
[----:B-----5:R-:W-:Y:S02]  /*1b290*/  IMAD R0, R21, R9, RZ ;  /* 0x0000000915007224 */ /* 0x020fe400078e02ff */
[----:B0-----:R-:W-:-:S07]  /*1b2a0*/  IMAD R17, R17, 0xc0, R20 ;  /* 0x000000c011117824 */ /* 0x001fce00078e0214 */
[----:B------:R-:W-:Y:S05]  /*1b2b0*/  WARPSYNC.COLLECTIVE R15, `(.L_x_10728) ;  /* 0x000000000f087348 */ /* 0x000fea0003c00000 */
[----:B------:R0:W1:Y:S02]  /*1b2c0*/  SHFL.IDX P6, R14, R13, R12, R11 ;  /* 0x0000000c0d0e7389 */ /* 0x00006400000c000b */
[----:B01----:R-:W-:Y:S01]  /*1b2d0*/  ENDCOLLECTIVE ;  /* 0x000000000000791b */ /* 0x003fe20003800000 */
.L_x_10728:
[C---:B------:R-:W-:Y:S01]  /*1b2e0*/  VIADD R9, R17.reuse, 0x20 ;  /* 0x0000002011097836 */ /* 0x040fe20000000000 */
[----:B------:R-:W-:Y:S02]  /*1b2f0*/  ISETP.GE.AND P3, PT, R17, R0, PT ;  /* 0x000000001100720c */ /* 0x000fe40003f66270 */
[----:B------:R-:W-:Y:S01]  /*1b300*/  MOV R13, R5 ;  /* 0x00000005000d7202 */ /* 0x000fe20000000f00 */
[----:B------:R-:W-:-:S10]  /*1b310*/  IMAD.MOV.U32 R2, RZ, RZ, R14 ;  /* 0x000000ffff027224 */ /* 0x000fd400078e000e */
[----:B------:R-:W-:Y:S05]  /*1b320*/  WARPSYNC.COLLECTIVE R15, `(.L_x_10729) ;  /* 0x000000000f087348 */ /* 0x000fea0003c00000 */
[----:B------:R0:W1:Y:S02]  /*1b330*/  SHFL.IDX P6, R14, R13, R12, R11 ;  /* 0x0000000c0d0e7389 */ /* 0x00006400000c000b */
[----:B01----:R-:W-:Y:S01]  /*1b340*/  ENDCOLLECTIVE ;  /* 0x000000000000791b */ /* 0x003fe20003800000 */
.L_x_10729:
[----:B------:R-:W-:Y:S01]  /*1b350*/  MOV R13, R4 ;  /* 0x00000004000d7202 */ /* 0x000fe20000000f00 */
[----:B------:R-:W-:Y:S02]  /*1b360*/  IMAD.MOV.U32 R12, RZ, RZ, 0x1 ;  /* 0x00000001ff0c7424 */ /* 0x000fe400078e00ff */
[----:B------:R-:W-:-:S07]  /*1b370*/  IMAD.MOV.U32 R3, RZ, RZ, R14 ;  /* 0x000000ffff037224 */ /* 0x000fce00078e000e */
[----:B------:R-:W-:Y:S05]  /*1b380*/  WARPSYNC.COLLECTIVE R15, `(.L_x_10730) ;  /* 0x000000000f087348 */ /* 0x000fea0003c00000 */
[----:B------:R0:W1:Y:S02]  /*1b390*/  SHFL.IDX P6, R14, R13, R12, R11 ;  /* 0x0000000c0d0e7389 */ /* 0x00006400000c000b */
[----:B01----:R-:W-:Y:S01]  /*1b3a0*/  ENDCOLLECTIVE ;  /* 0x000000000000791b */ /* 0x003fe20003800000 */
.L_x_10730:
        /* <DEDUP_REMOVED lines=17> */
.L_x_10731:
[----:B------:R-:W-:Y:S01]  /*1b4c0*/  IMAD.MOV.U32 R13, RZ, RZ, R4 ;  /* 0x000000ffff0d7224 */ /* 0x000fe200078e0004 */
[----:B------:R-:W-:Y:S02]  /*1b4d0*/  MOV R12, 0x2 ;  /* 0x00000002000c7802 */ /* 0x000fe40000000f00 */
[----:B------:R-:W-:-:S07]  /*1b4e0*/  MOV R3, R14 ;  /* 0x0000000e00037202 */ /* 0x000fce0000000f00 */
[----:B------:R-:W-:Y:S05]  /*1b4f0*/  WARPSYNC.COLLECTIVE R15, `(.L_x_10732) ;  /* 0x000000000f087348 */ /* 0x000fea0003c00000 */
[----:B------:R0:W1:Y:S02]  /*1b500*/  SHFL.IDX P6, R14, R13, R12, R11 ;  /* 0x0000000c0d0e7389 */ /* 0x00006400000c000b */
[----:B01----:R-:W-:Y:S01]  /*1b510*/  ENDCOLLECTIVE ;  /* 0x000000000000791b */ /* 0x003fe20003800000 */
.L_x_10732:
        /* <DEDUP_REMOVED lines=18> */
.L_x_10733:
[----:B------:R-:W-:Y:S02]  /*1b640*/  IMAD.MOV.U32 R13, RZ, RZ, R4 ;  /* 0x000000ffff0d7224 */ /* 0x000fe400078e0004 */
[----:B------:R-:W-:Y:S02]  /*1b650*/  IMAD.MOV.U32 R12, RZ, RZ, 0x3 ;  /* 0x00000003ff0c7424 */ /* 0x000fe400078e00ff */
[----:B------:R-:W-:-:S07]  /*1b660*/  IMAD.MOV.U32 R3, RZ, RZ, R14 ;  /* 0x000000ffff037224 */ /* 0x000fce00078e000e */
[----:B------:R-:W-:Y:S05]  /*1b670*/  WARPSYNC.COLLECTIVE R15, `(.L_x_10734) ;  /* 0x000000000f087348 */ /* 0x000fea0003c00000 */
[----:B------:R0:W1:Y:S02]  /*1b680*/  SHFL.IDX P6, R14, R13, R12, R11 ;  /* 0x0000000c0d0e7389 */ /* 0x00006400000c000b */
[----:B01----:R-:W-:Y:S01]  /*1b690*/  ENDCOLLECTIVE ;  /* 0x000000000000791b */ /* 0x003fe20003800000 */
.L_x_10734:
[----:B------:R-:W-:-:S04]  /*1b6a0*/  @!P3 LEA R3, P4, R10, R3, 0x1 ;  /* 0x000000030a03b211 */ /* 0x000fc800078808ff */
[----:B------:R-:W-:-:S04]  /*1b6b0*/  @!P3 IADD3.X R2, RZ, R2, RZ, P4, !PT ;  /* 0x00000002ff02b210 */ /* 0x000fc800027fe4ff */
[-C--:B------:R-:W-:Y:S02]  /*1b6c0*/  @!P3 LOP3.LUT R3, R3, R2.reuse, RZ, 0x3c, !PT ;  /* 0x000000020303b212 */ /* 0x080fe400078e3cff */
[----:B------:R-:W-:Y:S02]  /*1b6d0*/  MOV R13, R5 ;  /* 0x00000005000d7202 */ /* 0x000fe40000000f00 */
        /* <DEDUP_REMOVED lines=10> */
.L_x_10735:
[----:B------:R-:W-:Y:S01]  /*1b780*/  @!PT LDS RZ, [RZ] ;  /* 0x00000000fffff984 */ /* 0x000fe20000000800 */
[----:B------:R-:W-:Y:S01]  /*1b790*/  @!PT LDS RZ, [RZ] ;  /* 0x00000000fffff984 */ /* 0x000fe20000000800 */
[----:B------:R-:W-:Y:S01]  /*1b7a0*/  @!PT LDS RZ, [RZ] ;  /* 0x00000000fffff984 */ /* 0x000fe20000000800 */
[----:B------:R-:W-:Y:S04]  /*1b7b0*/  @!P3 LDGSTS.E.BYPASS.LTC128B.128 [R8+0x10400], desc[UR42][R2.64+0x40], !P1 ;  /* 0x104000400208bfae */ /* 0x000fe8000c901d6a */
[----:B------:R0:W-:Y:S01]  /*1b7c0*/  @!P3 LDGSTS.E.BYPASS.LTC128B.128 [R8+0x13400], desc[UR42][R2.64+0x80], !P2 ;  /* 0x134000800208bfae */ /* 0x0001e2000d101d6a */
[----:B------:R-:W-:Y:S02]  /*1b7d0*/  IMAD.MOV.U32 R13, RZ, RZ, R6 ;  /* 0x000000ffff0d7224 */ /* 0x000fe400078e0006 */
[----:B------:R-:W-:Y:S02]  /*1b7e0*/  IMAD.MOV.U32 R12, RZ, RZ, RZ ;  /* 0x000000ffff0c7224 */ /* 0x000fe400078e00ff */
[----:B0-----:R-:W-:Y:S02]  /*1b7f0*/  VIADD R2, R17, 0x60 ;  /* 0x0000006011027836 */ /* 0x001fe40000000000 */
[----:B------:R-:W-:-:S03]  /*1b800*/  IMAD.MOV.U32 R5, RZ, RZ, R14 ;  /* 0x000000ffff057224 */ /* 0x000fc600078e000e */
[----:B------:R-:W-:-:S13]  /*1b810*/  ISETP.GE.AND P3, PT, R2, R0, PT ;  /* 0x000000000200720c */ /* 0x000fda0003f66270 */
[----:B------:R-:W-:Y:S05]  /*1b820*/  WARPSYNC.COLLECTIVE R15, `(.L_x_10736) ;  /* 0x000000000f087348 */ /* 0x000fea0003c00000 */
[----:B------:R0:W1:Y:S02]  /*1b830*/  SHFL.IDX P6, R14, R13, R12, R11 ;  /* 0x0000000c0d0e7389 */ /* 0x00006400000c000b */
[----:B01----:R-:W-:Y:S01]  /*1b840*/  ENDCOLLECTIVE ;  /* 0x000000000000791b */ /* 0x003fe20003800000 */
.L_x_10736:
[----:B------:R-:W-:Y:S02]  /*1b850*/  @!P3 LEA R2, P4, R10, R5, 0x1 ;  /* 0x000000050a02b211 */ /* 0x000fe400078808ff */
[----:B------:R-:W-:-:S03]  /*1b860*/  MOV R13, R7 ;  /* 0x00000007000d7202 */ /* 0x000fc60000000f00 */
[----:B------:R-:W-:-:S05]  /*1b870*/  @!P3 IMAD.X R3, RZ, RZ, R4, P4 ;  /* 0x000000ffff03b224 */ /* 0x000fca00020e0604 */
[----:B------:R-:W-:Y:S01]  /*1b880*/  @!PT LDS RZ, [RZ] ;  /* 0x00000000fffff984 */ /* 0x000fe20000000800 */
[----:B------:R-:W-:Y:S01]  /*1b890*/  @!PT LDS RZ, [RZ] ;  /* 0x00000000fffff984 */ /* 0x000fe20000000800 */
[----:B------:R-:W-:Y:S01]  /*1b8a0*/  @!PT LDS RZ, [RZ] ;  /* 0x00000000fffff984 */ /* 0x000fe20000000800 */
        /* <DEDUP_REMOVED lines=9> */
.L_x_10737:
[----:B------:R-:W-:Y:S01]  /*1b940*/  IMAD.MOV.U32 R13, RZ, RZ, R6 ;  /* 0x000000ffff0d7224 */ /* 0x000fe200078e0006 */
[----:B------:R-:W-:Y:S01]  /*1b950*/  MOV R12, 0x1 ;  /* 0x00000001000c7802 */ /* 0x000fe20000000f00 */
[----:B------:R-:W-:-:S07]  /*1b960*/  IMAD.MOV.U32 R3, RZ, RZ, R14 ;  /* 0x000000ffff037224 */ /* 0x000fce00078e000e */
[----:B------:R-:W-:Y:S05]  /*1b970*/  WARPSYNC.COLLECTIVE R15, `(.L_x_10738) ;  /* 0x000000000f087348 */ /* 0x000fea0003c00000 */
[----:B------:R0:W1:Y:S02]  /*1b980*/  SHFL.IDX P6, R14, R13, R12, R11 ;  /* 0x0000000c0d0e7389 */ /* 0x00006400000c000b */
[----:B01----:R-:W-:Y:S01]  /*1b990*/  ENDCOLLECTIVE ;  /* 0x000000000000791b */ /* 0x003fe20003800000 */
.L_x_10738:
[----:B------:R-:W-:-:S05]  /*1b9a0*/  @!P3 LEA R3, P4, R10, R3, 0x1 ;  /* 0x000000030a03b211 */ /* 0x000fca00078808ff */
[----:B------:R-:W-:-:S05]  /*1b9b0*/  @!P3 IMAD.X R2, RZ, RZ, R2, P4 ;  /* 0x000000ffff02b224 */ /* 0x000fca00020e0602 */
[----:B------:R-:W-:Y:S01]  /*1b9c0*/  @!P3 LOP3.LUT R3, R3, R2, RZ, 0x3c, !PT ;  /* 0x000000020303b212 */ /* 0x000fe200078e3cff */
[----:B------:R-:W-:-:S03]  /*1b9d0*/  IMAD.MOV.U32 R13, RZ, RZ, R7 ;  /* 0x000000ffff0d7224 */ /* 0x000fc600078e0007 */
[----:B------:R-:W-:-:S04]  /*1b9e0*/  @!P3 LOP3.LUT R2, R3, R2, RZ, 0x3c, !PT ;  /* 0x000000020302b212 */ /* 0x000fc800078e3cff */
[----:B------:R-:W-:Y:S01]  /*1b9f0*/  @!P3 LOP3.LUT R3, R3, R2, RZ, 0x3c, !PT ;  /* 0x000000020303b212 */ /* 0x000fe200078e3cff */
[----:B------:R-:W-:-:S07]  /*1ba00*/  IMAD.MOV.U32 R6, RZ, RZ, R14 ;  /* 0x000000ffff067224 */ /* 0x000fce00078e000e */
[----:B------:R-:W-:Y:S05]  /*1ba10*/  WARPSYNC.COLLECTIVE R15, `(.L_x_10739) ;  /* 0x000000000f087348 */ /* 0x000fea0003c00000 */
[----:B------:R0:W1:Y:S02]  /*1ba20*/  SHFL.IDX P6, R14, R13, R12, R11 ;  /* 0x0000000c0d0e7389 */ /* 0x00006400000c000b */
[----:B01----:R-:W-:Y:S01]  /*1ba30*/  ENDCOLLECTIVE ;  /* 0x000000000000791b */ /* 0x003fe20003800000 */
.L_x_10739:
[----:B------:R-:W-:Y:S01]  /*1ba40*/  @!PT LDS RZ, [RZ] ;  /* 0x00000000fffff984 */ /* 0x000fe20000000800 */
[----:B------:R-:W-:Y:S01]  /*1ba50*/  @!PT LDS RZ, [RZ] ;  /* 0x00000000fffff984 */ /* 0x000fe20000000800 */
[----:B------:R-:W-:Y:S01]  /*1ba60*/  @!PT LDS RZ, [RZ] ;  /* 0x00000000fffff984 */ /* 0x000fe20000000800 */
[----:B------:R-:W-:Y:S04]  /*1ba70*/  @!P3 LDGSTS.E.BYPASS.LTC128B.128 [R8+0xe400], desc[UR42][R2.64], !P0 ;  /* 0x0e4000000208bfae */ /* 0x000fe8000c101d6a */
[----:B------:R-:W-:Y:S04]  /*1ba80*/  @!P3 LDGSTS.E.BYPASS.LTC128B.128 [R8+0x11400], desc[UR42][R2.64+0x40], !P1 ;  /* 0x114000400208bfae */ /* 0x000fe8000c901d6a */
[----:B------:R0:W-:Y:S02]  /*1ba90*/  @!P3 LDGSTS.E.BYPASS.LTC128B.128 [R8+0x14400], desc[UR42][R2.64+0x80], !P2 ;  /* 0x144000800208bfae */ /* 0x0001e4000d101d6a */
[----:B0-----:R-:W-:Y:S01]  /*1baa0*/  IMAD.MOV.U32 R2, RZ, RZ, R14 ;  /* 0x000000ffff027224 */ /* 0x001fe200078e000e */
[----:B------:R-:W-:Y:S06]  /*1bab0*/  BRA `(.L_x_10740) ;  /* 0xffffffb800887947 */ /* 0x000fec000383ffff */
.L_x_10615:
[----:B-1----:R1:W2:Y:S02]  /*1bac0*/  SYNCS.PHASECHK.TRANS64.TRYWAIT P0, [R22+URZ+0x2d820], R0 ;  /* 0x02d82000160075a7 */ /* 0x0022a4000800017f */
[----:B--2---:R-:W-:Y:S05]  /*1bad0*/  @!P0 NANOSLEEP.SYNCS 0x989680 ;  /* 0x009896800000895d */ /* 0x004fea0003900000 */
[----:B------:R-:W2:Y:S02]  /*1bae0*/  @!P0 SYNCS.PHASECHK.TRANS64 P0, [R22+URZ+0x2d820], R0 ;  /* 0x02d82000160085a7 */ /* 0x000ea4000800007f */
[----:B--2---:R-:W-:Y:S05]  /*1baf0*/  @!P0 BRA `(.L_x_10615) ;  /* 0xfffffffc00f08947 */ /* 0x004fea000383ffff */
[----:B------:R-:W-:Y:S05]  /*1bb00*/  BRA `(.L_x_10741) ;  /* 0xffffffb800f07947 */ /* 0x000fea000383ffff */
.L_x_10620:
[----:B0-----:R0:W1:Y:S02]  /*1bb10*/  SYNCS.PHASECHK.TRANS64.TRYWAIT P0, [R5+URZ+0x2d840], R0 ;  /* 0x02d84000050075a7 */ /* 0x001064000800017f */
[----:B-1----:R-:W-:Y:S05]  /*1bb20*/  @!P0 NANOSLEEP.SYNCS 0x989680 ;  /* 0x009896800000895d */ /* 0x002fea0003900000 */
[----:B------:R-:W1:Y:S02]  /*1bb30*/  @!P0 SYNCS.PHASECHK.TRANS64 P0, [R5+URZ+0x2d840], R0 ;  /* 0x02d84000050085a7 */ /* 0x000e64000800007f */
[----:B-1----:R-:W-:Y:S05]  /*1bb40*/  @!P0 BRA `(.L_x_10620) ;  /* 0xfffffffc00f08947 */ /* 0x002fea000383ffff */
[----:B------:R-:W-:Y:S05]  /*1bb50*/  BRA `(.L_x_10742) ;  /* 0xffffffbc00e47947 */ /* 0x000fea000383ffff */
.L_x_10621:
        /* <DEDUP_REMOVED lines=8> */
.L_x_10744:
[----:B------:R-:W-:Y:S05]  /*1bbe0*/  BSYNC B1 ;  /* 0x0000000000017941 */ /* 0x000fea0003800000 */
.L_x_10743:
[----:B------:R-:W0:Y:S01]  /*1bbf0*/  S2R R20, SR_TID.X ;  /* 0x0000000000147919 */ /* 0x000e220000002100 */
[----:B------:R-:W-:Y:S01]  /*1bc00*/  IMAD.MOV.U32 R13, RZ, RZ, R6 ;  /* 0x000000ffff0d7224 */ /* 0x000fe200078e0006 */
[----:B------:R-:W-:Y:S01]  /*1bc10*/  MOV R3, R14 ;  /* 0x0000000e00037202 */ /* 0x000fe20000000f00 */
[----:B------:R-:W-:Y:S01]  /*1bc20*/  IMAD.MOV.U32 R12, RZ, RZ, RZ ;  /* 0x000000ffff0c7224 */ /* 0x000fe200078e00ff */
[----:B------:R-:W-:Y:S01]  /*1bc30*/  LOP3.LUT R23, R23, 0xffffffdf, RZ, 0xc0, !PT ;  /* 0xffffffdf17177812 */ /* 0x000fe200078ec0ff */
[----:B------:R-:W-:Y:S02]  /*1bc40*/  IMAD.MOV.U32 R11, RZ, RZ, 0x1c1f ;  /* 0x00001c1fff0b7424 */ /* 0x000fe400078e00ff */
[----:B------:R-:W-:Y:S01]  /*1bc50*/  IMAD.MOV.U32 R15, RZ, RZ, -0x1 ;  /* 0xffffffffff0f7424 */ /* 0x000fe200078e00ff */
[----:B------:R-:W-:Y:S01]  /*1bc60*/  @P1 LOP3.LUT R23, R23, 0x20, RZ, 0xfc, !PT ;  /* 0x0000002017171812 */ /* 0x000fe200078efcff */
[----:B------:R-:W-:-:S07]  /*1bc70*/  IMAD R4, R4, 0x2, R22 ;  /* 0x0000000204047824 */ /* 0x000fce00078e0216 */
[----:B0-----:R-:W-:Y:S05]  /*1bc80*/  WARPSYNC.COLLECTIVE R15, `(.L_x_10745) ;  /* 0x000000000f087348 */ /* 0x001fea0003c00000 */
[----:B------:R1:W2:Y:S02]  /*1bc90*/  SHFL.IDX P6, R14, R13, R12, R11 ;  /* 0x0000000c0d0e7389 */ /* 0x0002a400000c000b */
[----:B012---:R-:W-:Y:S01]  /*1bca0*/  ENDCOLLECTIVE ;  /* 0x000000000000791b */ /* 0x007fe20003800000 */
.L_x_10745:
[----:B------:R-:W-:Y:S01]  /*1bcb0*/  LOP3.LUT P1, RZ, R23, 0x4, RZ, 0xc0, !PT ;  /* 0x0000000417ff7812 */ /* 0x000fe2000782c0ff */
[----:B------:R-:W-:Y:S02]  /*1bcc0*/  IMAD.MOV.U32 R13, RZ, RZ, R7 ;  /* 0x000000ffff0d7224 */ /* 0x000fe400078e0007 */
[----:B------:R-:W-:Y:S01]  /*1bcd0*/  IMAD.MOV.U32 R12, RZ, RZ, 0x1 ;  /* 0x00000001ff0c7424 */ /* 0x000fe200078e00ff */
[----:B------:R-:W-:Y:S01]  /*1bce0*/  SHF.L.U32 R20, R20, 0x3, RZ ;  /* 0x0000000314147819 */ /* 0x000fe200000006ff */
[----:B------:R-:W-:-:S03]  /*1bcf0*/  IMAD.MOV.U32 R2, RZ, RZ, R14 ;  /* 0x000000ffff027224 */ /* 0x000fc600078e000e */
[----:B------:R-:W-:-:S07]  /*1bd00*/  LOP3.LUT R20, R20, 0x18, RZ, 0xc0, !PT ;  /* 0x0000001814147812 */ /* 0x000fce00078ec0ff */
[----:B------:R-:W-:Y:S05]  /*1bd10*/  WARPSYNC.COLLECTIVE R15, `(.L_x_10746) ;  /* 0x000000000f087348 */ /* 0x000fea0003c00000 */
[----:B------:R0:W1:Y:S02]  /*1bd20*/  SHFL.IDX P6, R14, R13, R12, R11 ;  /* 0x0000000c0d0e7389 */ /* 0x00006400000c000b */
[----:B01----:R-:W-:Y:S01]  /*1bd30*/  ENDCOLLECTIVE ;  /* 0x000000000000791b */ /* 0x003fe20003800000 */
.L_x_10746:
[----:B------:R-:W-:-:S05]  /*1bd40*/  IMAD.SHL.U32 R0, R20, 0x2, RZ ;  /* 0x0000000214007824 */ /* 0x000fca00078e00ff */
[----:B------:R-:W-:-:S04]  /*1bd50*/  IADD3 R2, P0, R2, R0, RZ ;  /* 0x0000000002027210 */ /* 0x000fc80007f1e0ff */
[----:B------:R-:W-:Y:S01]  /*1bd60*/  IADD3.X R3, RZ, R3, RZ, P0, !PT ;  /* 0x00000003ff037210 */ /* 0x000fe200007fe4ff */
[----:B------:R-:W-:-:S04]  /*1bd70*/  IMAD.MOV.U32 R13, RZ, RZ, R6 ;  /* 0x000000ffff0d7224 */ /* 0x000fc800078e0006 */
[----:B------:R-:W-:Y:S01]  /*1bd80*/  @!PT LDS RZ, [RZ] ;  /* 0x00000000fffff984 */ /* 0x000fe20000000800 */
[----:B------:R-:W-:Y:S01]  /*1bd90*/  @!PT LDS RZ, [RZ] ;  /* 0x00000000fffff984 */ /* 0x000fe20000000800 */
[----:B------:R-:W-:Y:S01]  /*1bda0*/  @!PT LDS RZ, [RZ] ;  /* 0x00000000fffff984 */ /* 0x000fe20000000800 */
[----:B------:R-:W-:Y:S04]  /*1bdb0*/  LDGSTS.E.BYPASS.LTC128B.128 [R4+0x15400], desc[UR42][R2.64], !P1 ;  /* 0x1540000002047fae */ /* 0x000fe8000c901d6a */
[----:B------:R-:W-:Y:S04]  /*1bdc0*/  LDGSTS.E.BYPASS.LTC128B.128 [R4+0x17400], desc[UR42][R2.64+0x40], !P5 ;  /* 0x1740004002047fae */ /* 0x000fe8000e901d6a */
[----:B------:R0:W-:Y:S02]  /*1bdd0*/  LDGSTS.E.BYPASS.LTC128B.128 [R4+0x19400], desc[UR42][R2.64+0x80], !P4 ;  /* 0x1940008002047fae */ /* 0x0001e4000e101d6a */
[----:B0-----:R-:W-:-:S07]  /*1bde0*/  MOV R3, R14 ;  /* 0x0000000e00037202 */ /* 0x001fce0000000f00 */
[----:B------:R-:W-:Y:S05]  /*1bdf0*/  WARPSYNC.COLLECTIVE R15, `(.L_x_10747) ;  /* 0x000000000f087348 */ /* 0x000fea0003c00000 */
[----:B------:R0:W1:Y:S02]  /*1be00*/  SHFL.IDX P6, R14, R13, R12, R11 ;  /* 0x0000000c0d0e7389 */ /* 0x00006400000c000b */
[----:B01----:R-:W-:Y:S01]  /*1be10*/  ENDCOLLECTIVE ;  /* 0x000000000000791b */ /* 0x003fe20003800000 */
.L_x_10747:
[----:B------:R-:W-:Y:S01]  /*1be20*/  MOV R13, R7 ;  /* 0x00000007000d7202 */ /* 0x000fe20000000f00 */
[----:B------:R-:W-:Y:S02]  /*1be30*/  IMAD.MOV.U32 R12, RZ, RZ, 0x2 ;  /* 0x00000002ff0c7424 */ /* 0x000fe400078e00ff */
[----:B------:R-:W-:-:S07]  /*1be40*/  IMAD.MOV.U32 R2, RZ, RZ, R14 ;  /* 0x000000ffff027224 */ /* 0x000fce00078e000e */
[----:B------:R-:W-:Y:S05]  /*1be50*/  WARPSYNC.COLLECTIVE R15, `(.L_x_10748) ;  /* 0x000000000f087348 */ /* 0x000fea0003c00000 */
[----:B------:R0:W1:Y:S02]  /*1be60*/  SHFL.IDX P6, R14, R13, R12, R11 ;  /* 0x0000000c0d0e7389 */ /* 0x00006400000c000b */
[----:B01----:R-:W-:Y:S01]  /*1be70*/  ENDCOLLECTIVE ;  /* 0x000000000000791b */ /* 0x003fe20003800000 */
.L_x_10748:
        /* <DEDUP_REMOVED lines=13> */
.L_x_10749:
[----:B------:R-:W-:Y:S02]  /*1bf50*/  IMAD.MOV.U32 R13, RZ, RZ, R7 ;  /* 0x000000ffff0d7224 */ /* 0x000fe400078e0007 */
[----:B------:R-:W-:Y:S01]  /*1bf60*/  IMAD.MOV.U32 R12, RZ, RZ, 0x3 ;  /* 0x00000003ff0c7424 */ /* 0x000fe200078e00ff */
[----:B------:R-:W-:-:S07]  /*1bf70*/  MOV R2, R14 ;  /* 0x0000000e00027202 */ /* 0x000fce0000000f00 */
[----:B------:R-:W-:Y:S05]  /*1bf80*/  WARPSYNC.COLLECTIVE R15, `(.L_x_10750) ;  /* 0x000000000f087348 */ /* 0x000fea0003c00000 */
[----:B------:R0:W1:Y:S02]  /*1bf90*/  SHFL.IDX P6, R14, R13, R12, R11 ;  /* 0x0000000c0d0e7389 */ /* 0x00006400000c000b */
[----:B01----:R-:W-:Y:S01]  /*1bfa0*/  ENDCOLLECTIVE ;  /* 0x000000000000791b */ /* 0x003fe20003800000 */
.L_x_10750:
        /* <DEDUP_REMOVED lines=14> */
.L_x_10751:
[----:B------:R-:W-:Y:S01]  /*1c090*/  IMAD.MOV.U32 R2, RZ, RZ, R14 ;  /* 0x000000ffff027224 */ /* 0x000fe200078e000e */
[----:B------:R-:W-:Y:S06]  /*1c0a0*/  BRA `(.L_x_10752) ;  /* 0xffffffbc00707947 */ /* 0x000fec000383ffff */
.L_x_10626:
[----:B-1----:R1:W2:Y:S02]  /*1c0b0*/  SYNCS.PHASECHK.TRANS64.TRYWAIT P0, [R5+URZ+0x2d860], R2 ;  /* 0x02d86002050075a7 */ /* 0x0022a4000800017f */
[----:B--2---:R-:W-:Y:S05]  /*1c0c0*/  @!P0 NANOSLEEP.SYNCS 0x989680 ;  /* 0x009896800000895d */ /* 0x004fea0003900000 */
[----:B------:R-:W2:Y:S02]  /*1c0d0*/  @!P0 SYNCS.PHASECHK.TRANS64 P0, [R5+URZ+0x2d860], R2 ;  /* 0x02d86002050085a7 */ /* 0x000ea4000800007f */
[----:B--2---:R-:W-:Y:S05]  /*1c0e0*/  @!P0 BRA `(.L_x_10626) ;  /* 0xfffffffc00f08947 */ /* 0x004fea000383ffff */
[----:B------:R-:W-:Y:S05]  /*1c0f0*/  BRA `(.L_x_10753) ;  /* 0xffffffbc00d47947 */ /* 0x000fea000383ffff */
.L_x_10627:
        /* <DEDUP_REMOVED lines=8> */
.L_x_10755:
[----:B------:R-:W-:Y:S05]  /*1c180*/  BSYNC B1 ;  /* 0x0000000000017941 */ /* 0x000fea0003800000 */
.L_x_10754:
        /* <DEDUP_REMOVED lines=9> */
.L_x_10756:
[----:B------:R-:W-:Y:S01]  /*1c220*/  IMAD.MOV.U32 R13, RZ, RZ, R25 ;  /* 0x000000ffff0d7224 */ /* 0x000fe200078e0019 */
[----:B------:R-:W-:Y:S02]  /*1c230*/  MOV R12, 0x1 ;  /* 0x00000001000c7802 */ /* 0x000fe40000000f00 */
[----:B------:R-:W-:-:S07]  /*1c240*/  MOV R2, R14 ;  /* 0x0000000e00027202 */ /* 0x000fce0000000f00 */
[----:B------:R-:W-:Y:S05]  /*1c250*/  WARPSYNC.COLLECTIVE R15, `(.L_x_10757) ;  /* 0x000000000f087348 */ /* 0x000fea0003c00000 */
[----:B------:R0:W1:Y:S02]  /*1c260*/  SHFL.IDX P6, R14, R13, R12, R11 ;  /* 0x0000000c0d0e7389 */ /* 0x00006400000c000b */
[----:B01----:R-:W-:Y:S01]  /*1c270*/  ENDCOLLECTIVE ;  /* 0x000000000000791b */ /* 0x003fe20003800000 */
.L_x_10757:
        /* <DEDUP_REMOVED lines=16> */
.L_x_10758:
[----:B------:R-:W-:Y:S02]  /*1c380*/  IMAD.MOV.U32 R13, RZ, RZ, R25 ;  /* 0x000000ffff0d7224 */ /* 0x000fe400078e0019 */
[----:B------:R-:W-:Y:S02]  /*1c390*/  IMAD.MOV.U32 R12, RZ, RZ, 0x2 ;  /* 0x00000002ff0c7424 */ /* 0x000fe400078e00ff */
[----:B------:R-:W-:-:S07]  /*1c3a0*/  IMAD.MOV.U32 R2, RZ, RZ, R14 ;  /* 0x000000ffff027224 */ /* 0x000fce00078e000e */
[----:B------:R-:W-:Y:S05]  /*1c3b0*/  WARPSYNC.COLLECTIVE R15, `(.L_x_10759) ;  /* 0x000000000f087348 */ /* 0x000fea0003c00000 */
[----:B------:R0:W1:Y:S02]  /*1c3c0*/  SHFL.IDX P6, R14, R13, R12, R11 ;  /* 0x0000000c0d0e7389 */ /* 0x00006400000c000b */
[----:B01----:R-:W-:Y:S01]  /*1c3d0*/  ENDCOLLECTIVE ;  /* 0x000000000000791b */ /* 0x003fe20003800000 */
.L_x_10759:
        /* <DEDUP_REMOVED lines=16> */
.L_x_10760:
[----:B------:R-:W-:Y:S01]  /*1c4e0*/  IMAD.MOV.U32 R13, RZ, RZ, R25 ;  /* 0x000000ffff0d7224 */ /* 0x000fe200078e0019 */
[----:B------:R-:W-:Y:S01]  /*1c4f0*/  MOV R12, 0x3 ;  /* 0x00000003000c7802 */ /* 0x000fe20000000f00 */
[----:B------:R-:W-:-:S07]  /*1c500*/  IMAD.MOV.U32 R2, RZ, RZ, R14 ;  /* 0x000000ffff027224 */ /* 0x000fce00078e000e */
[----:B------:R-:W-:Y:S05]  /*1c510*/  WARPSYNC.COLLECTIVE R15, `(.L_x_10761) ;  /* 0x000000000f087348 */ /* 0x000fea0003c00000 */
[----:B------:R0:W1:Y:S02]  /*1c520*/  SHFL.IDX P6, R14, R13, R12, R11 ;  /* 0x0000000c0d0e7389 */ /* 0x00006400000c000b */
[----:B01----:R-:W-:Y:S01]  /*1c530*/  ENDCOLLECTIVE ;  /* 0x000000000000791b */ /* 0x003fe20003800000 */
.L_x_10761:
        /* <DEDUP_REMOVED lines=13> */
.L_x_10762:
        /* <DEDUP_REMOVED lines=8> */
.L_x_10635:
[----:B-1----:R1:W2:Y:S02]  /*1c690*/  SYNCS.PHASECHK.TRANS64.TRYWAIT P0, [R0+URZ+0x2d860], R3 ;  /* 0x02d86003000075a7 */ /* 0x0022a4000800017f */
[----:B--2---:R-:W-:Y:S05]  /*1c6a0*/  @!P0 NANOSLEEP.SYNCS 0x989680 ;  /* 0x009896800000895d */ /* 0x004fea0003900000 */
[----:B------:R-:W2:Y:S02]  /*1c6b0*/  @!P0 SYNCS.PHASECHK.TRANS64 P0, [R0+URZ+0x2d860], R3 ;  /* 0x02d86003000085a7 */ /* 0x000ea4000800007f */
[----:B--2---:R-:W-:Y:S05]  /*1c6c0*/  @!P0 BRA `(.L_x_10635) ;  /* 0xfffffffc00f08947 */ /* 0x004fea000383ffff */
[----:B------:R-:W-:Y:S05]  /*1c6d0*/  BRA `(.L_x_10764) ;  /* 0xffffffc0005c7947 */ /* 0x000fea000383ffff */
.L_x_10636:
[----:B------:R-:W-:Y:S01]  /*1c6e0*/  BSSY B0, `(.L_x_10765) ;  /* 0x0000008000007945 */ /* 0x000fe20003800000 */
[----:B------:R-:W-:Y:S01]  /*1c6f0*/  MOV R13, R25 ;  /* 0x00000019000d7202 */ /* 0x000fe20000000f00 */
[----:B------:R-:W-:Y:S02]  /*1c700*/  IMAD.MOV.U32 R12, RZ, RZ, RZ ;  /* 0x000000ffff0c7224 */ /* 0x000fe400078e00ff */
[----:B------:R-:W-:Y:S02]  /*1c710*/  IMAD.MOV.U32 R11, RZ, RZ, 0x1c1f ;  /* 0x00001c1fff0b7424 */ /* 0x000fe400078e00ff */
[----:B------:R-:W-:-:S07]  /*1c720*/  IMAD.MOV.U32 R15, RZ, RZ, -0x1 ;  /* 0xffffffffff0f7424 */ /* 0x000fce00078e00ff */
[----:B01---5:R-:W-:Y:S05]  /*1c730*/  WARPSYNC.COLLECTIVE R15, `(.L_x_10766) ;  /* 0x000000000f087348 */ /* 0x023fea0003c00000 */
[----:B------:R2:W3:Y:S02]  /*1c740*/  SHFL.IDX P6, R14, R13, R12, R11 ;  /* 0x0000000c0d0e7389 */ /* 0x0004e400000c000b */
[----:B0123-5:R-:W-:Y:S01]  /*1c750*/  ENDCOLLECTIVE ;  /* 0x000000000000791b */ /* 0x02ffe20003800000 */
.L_x_10766:
[----:B------:R-:W-:Y:S05]  /*1c760*/  BSYNC B0 ;  /* 0x0000000000007941 */ /* 0x000fea0003800000 */
.L_x_10765:
[----:B------:R-:W0:Y:S01]  /*1c770*/  S2R R2, SR_TID.X ;  /* 0x0000000000027919 */ /* 0x000e220000002100 */
[----:B------:R-:W-:Y:S01]  /*1c780*/  IMAD.MOV.U32 R13, RZ, RZ, R24 ;  /* 0x000000ffff0d7224 */ /* 0x000fe200078e0018 */
[----:B------:R-:W-:Y:S01]  /*1c790*/  MOV R15, 0xffffffff ;  /* 0xffffffff000f7802 */ /* 0x000fe20000000f00 */
[----:B------:R-:W-:Y:S01]  /*1c7a0*/  IMAD.MOV.U32 R12, RZ, RZ, RZ ;  /* 0x000000ffff0c7224 */ /* 0x000fe200078e00ff */
[----:B------:R-:W-:Y:S01]  /*1c7b0*/  MOV R3, R14 ;  /* 0x0000000e00037202 */ /* 0x000fe20000000f00 */
[----:B------:R-:W-:Y:S01]  /*1c7c0*/  IMAD.MOV.U32 R11, RZ, RZ, 0x1c1f ;  /* 0x00001c1fff0b7424 */ /* 0x000fe200078e00ff */
[----:B------:R-:W-:-:S07]  /*1c7d0*/  LEA R4, R4, R22, 0x1 ;  /* 0x0000001604047211 */ /* 0x000fce00078e08ff */
[----:B0-----:R-:W-:Y:S05]  /*1c7e0*/  WARPSYNC.COLLECTIVE R15, `(.L_x_10767) ;  /* 0x000000000f087348 */ /* 0x001fea0003c00000 */
[----:B------:R1:W2:Y:S02]  /*1c7f0*/  SHFL.IDX P6, R14, R13, R12, R11 ;  /* 0x0000000c0d0e7389 */ /* 0x0002a400000c000b */
[----:B012---:R-:W-:Y:S01]  /*1c800*/  ENDCOLLECTIVE ;  /* 0x000000000000791b */ /* 0x007fe20003800000 */
.L_x_10767:
        /* <DEDUP_REMOVED lines=11> */
[----:B------:R-:W-:Y:S01]  /*1c8c0*/  ISETP.GE.AND P1, PT, R8, UR4, PT ;  /* 0x0000000408007c0c */ /* 0x000fe2000bf26270 */
[----:B------:R-:W-:Y:S01]  /*1c8d0*/  IMAD.X R3, RZ, RZ, R3, P0 ;  /* 0x000000ffff037224 */ /* 0x000fe200000e0603 */
[----:B------:R-:W-:-:S13]  /*1c8e0*/  ISETP.GE.AND P0, PT, R7, UR4, PT ;  /* 0x0000000407007c0c */ /* 0x000fda000bf06270 */
[----:B------:R-:W-:Y:S05]  /*1c8f0*/  WARPSYNC.COLLECTIVE R15, `(.L_x_10768) ;  /* 0x000000000f087348 */ /* 0x000fea0003c00000 */
[----:B------:R0:W1:Y:S02]  /*1c900*/  SHFL.IDX P6, R14, R13, R12, R11 ;  /* 0x0000000c0d0e7389 */ /* 0x00006400000c000b */
[----:B01----:R-:W-:Y:S01]  /*1c910*/  ENDCOLLECTIVE ;  /* 0x000000000000791b */ /* 0x003fe20003800000 */
.L_x_10768:
[C---:B------:R-:W-:Y:S01]  /*1c920*/  ISETP.LT.OR P4, PT, R6.reuse, 0x1, P1 ;  /* 0x000000010600780c */ /* 0x040fe20000f81670 */
[----:B------:R-:W-:Y:S01]  /*1c930*/  @!PT LDS RZ, [RZ] ;  /* 0x00000000fffff984 */ /* 0x000fe20000000800 */
[----:B------:R-:W-:Y:S01]  /*1c940*/  @!PT LDS RZ, [RZ] ;  /* 0x00000000fffff984 */ /* 0x000fe20000000800 */
[----:B------:R-:W-:Y:S01]  /*1c950*/  @!PT LDS RZ, [RZ] ;  /* 0x00000000fffff984 */ /* 0x000fe20000000800 */
[----:B------:R-:W-:Y:S01]  /*1c960*/  LDGSTS.E.BYPASS.LTC128B.128 [R4+0x400], desc[UR42][R2.64], !P3 ;  /* 0x0040000002047fae */ /* 0x000fe2000d901d6a */
[----:B------:R-:W-:Y:S02]  /*1c970*/  ISETP.LT.OR P3, PT, R6, 0x1, P0 ;  /* 0x000000010600780c */ /* 0x000fe40000761670 */
[----:B------:R-:W-:-:S09]  /*1c980*/  MOV R13, R24 ;  /* 0x00000018000d7202 */ /* 0x000fd20000000f00 */
[----:B------:R-:W-:Y:S04]  /*1c990*/  LDGSTS.E.BYPASS.LTC128B.128 [R4+0x2400], desc[UR42][R2.64+0x40], !P4 ;  /* 0x0240004002047fae */ /* 0x000fe8000e101d6a */
[----:B------:R0:W-:Y:S01]  /*1c9a0*/  LDGSTS.E.BYPASS.LTC128B.128 [R4+0x4400], desc[UR42][R2.64+0x80], !P3 ;  /* 0x0440008002047fae */ /* 0x0001e2000d901d6a */
[----:B------:R-:W-:Y:S01]  /*1c9b0*/  ISETP.LT.OR P3, PT, R6, 0x21, P2 ;  /* 0x000000210600780c */ /* 0x000fe20001761670 */
[----:B0-----:R-:W-:-:S12]  /*1c9c0*/  IMAD.MOV.U32 R3, RZ, RZ, R14 ;  /* 0x000000ffff037224 */ /* 0x001fd800078e000e */
[----:B------:R-:W-:Y:S05]  /*1c9d0*/  WARPSYNC.COLLECTIVE R15, `(.L_x_10769) ;  /* 0x000000000f087348 */ /* 0x000fea0003c00000 */
[----:B------:R0:W1:Y:S02]  /*1c9e0*/  SHFL.IDX P6, R14, R13, R12, R11 ;  /* 0x0000000c0d0e7389 */ /* 0x00006400000c000b */
[----:B01----:R-:W-:Y:S01]  /*1c9f0*/  ENDCOLLECTIVE ;  /* 0x000000000000791b */ /* 0x003fe20003800000 */
.L_x_10769:
[----:B------:R-:W-:Y:S02]  /*1ca00*/  IMAD.MOV.U32 R13, RZ, RZ, R25 ;  /* 0x000000ffff0d7224 */ /* 0x000fe400078e0019 */
[----:B------:R-:W-:Y:S01]  /*1ca10*/  IMAD.MOV.U32 R12, RZ, RZ, 0x2 ;  /* 0x00000002ff0c7424 */ /* 0x000fe200078e00ff */
[----:B------:R-:W-:-:S13]  /*1ca20*/  IADD3 R2, P4, R14, R5, RZ ;  /* 0x000000050e027210 */ /* 0x000fda0007f9e0ff */
[----:B------:R-:W-:Y:S05]  /*1ca30*/  WARPSYNC.COLLECTIVE R15, `(.L_x_10770) ;  /* 0x000000000f087348 */ /* 0x000fea0003c00000 */
[----:B------:R0:W1:Y:S02]  /*1ca40*/  SHFL.IDX P6, R14, R13, R12, R11 ;  /* 0x0000000c0d0e7389 */ /* 0x00006400000c000b */
[----:B01----:R-:W-:Y:S01]  /*1ca50*/  ENDCOLLECTIVE ;  /* 0x000000000000791b */ /* 0x003fe20003800000 */
.L_x_10770:
        /* <DEDUP_REMOVED lines=10> */
[----:B------:R-:W-:Y:S02]  /*1cb00*/  ISETP.LT.OR P3, PT, R6, 0x41, P2 ;  /* 0x000000410600780c */ /* 0x000fe40001761670 */
[----:B0-----:R-:W-:-:S11]  /*1cb10*/  MOV R3, R14 ;  /* 0x0000000e00037202 */ /* 0x001fd60000000f00 */
[----:B------:R-:W-:Y:S05]  /*1cb20*/  WARPSYNC.COLLECTIVE R15, `(.L_x_10771) ;  /* 0x000000000f087348 */ /* 0x000fea0003c00000 */
[----:B------:R0:W1:Y:S02]  /*1cb30*/  SHFL.IDX P6, R14, R13, R12, R11 ;  /* 0x0000000c0d0e7389 */ /* 0x00006400000c000b */
[----:B01----:R-:W-:Y:S01]  /*1cb40*/  ENDCOLLECTIVE ;  /* 0x000000000000791b */ /* 0x003fe20003800000 */
.L_x_10771:
[----:B------:R-:W-:Y:S01]  /*1cb50*/  IMAD.MOV.U32 R13, RZ, RZ, R25 ;  /* 0x000000ffff0d7224 */ /* 0x000fe200078e0019 */
[----:B------:R-:W-:Y:S02]  /*1cb60*/  MOV R12, 0x3 ;  /* 0x00000003000c7802 */ /* 0x000fe40000000f00 */
[----:B------:R-:W-:-:S13]  /*1cb70*/  IADD3 R2, P4, R14, R5, RZ ;  /* 0x000000050e027210 */ /* 0x000fda0007f9e0ff */
[----:B------:R-:W-:Y:S05]  /*1cb80*/  WARPSYNC.COLLECTIVE R15, `(.L_x_10772) ;  /* 0x000000000f087348 */ /* 0x000fea0003c00000 */
[----:B------:R0:W1:Y:S02]  /*1cb90*/  SHFL.IDX P6, R14, R13, R12, R11 ;  /* 0x0000000c0d0e7389 */ /* 0x00006400000c000b */
[----:B01----:R-:W-:Y:S01]  /*1cba0*/  ENDCOLLECTIVE ;  /* 0x000000000000791b */ /* 0x003fe20003800000 */
.L_x_10772:
        /* <DEDUP_REMOVED lines=14> */
.L_x_10773:
[----:B------:R-:W-:Y:S05]  /*1cc90*/  BRA `(.L_x_10774) ;  /* 0xffffffbc00bc7947 */ /* 0x000fea000383ffff */
.L_x_10641:
[----:B------:R-:W-:Y:S01]  /*1cca0*/  BSSY B0, `(.L_x_10775) ;  /* 0x0000008000007945 */ /* 0x000fe20003800000 */
[----:B------:R-:W-:Y:S01]  /*1ccb0*/  IMAD.MOV.U32 R13, RZ, RZ, R16 ;  /* 0x000000ffff0d7224 */ /* 0x000fe200078e0010 */
[----:B------:R-:W-:Y:S01]  /*1ccc0*/  MOV R12, RZ ;  /* 0x000000ff000c7202 */ /* 0x000fe20000000f00 */
[----:B------:R-:W-:Y:S02]  /*1ccd0*/  IMAD.MOV.U32 R11, RZ, RZ, 0x1f ;  /* 0x0000001fff0b7424 */ /* 0x000fe400078e00ff */
[----:B------:R-:W-:-:S07]  /*1cce0*/  IMAD.MOV.U32 R15, RZ, RZ, -0x1 ;  /* 0xffffffffff0f7424 */ /* 0x000fce00078e00ff */
[----:B01---5:R-:W-:Y:S05]  /*1ccf0*/  WARPSYNC.COLLECTIVE R15, `(.L_x_10776) ;  /* 0x000000000f087348 */ /* 0x023fea0003c00000 */
[----:B------:R2:W3:Y:S02]  /*1cd00*/  SHFL.IDX P6, R14, R13, R12, R11 ;  /* 0x0000000c0d0e7389 */ /* 0x0004e400000c000b */
[----:B0123-5:R-:W-:Y:S01]  /*1cd10*/  ENDCOLLECTIVE ;  /* 0x000000000000791b */ /* 0x02ffe20003800000 */
.L_x_10776:
[----:B------:R-:W-:Y:S05]  /*1cd20*/  BSYNC B0 ;  /* 0x0000000000007941 */ /* 0x000fea0003800000 */
.L_x_10775:
        /* <DEDUP_REMOVED lines=9> */
.L_x_10777:
[----:B------:R-:W-:Y:S02]  /*1cdc0*/  ULDC UR4, c[0x0][0xc3c] ;  /* 0x00030f0000047ab9 */ /* 0x000fe40000000800 */
[----:B------:R-:W-:-:S13]  /*1cdd0*/  ISETP.GE.OR P1, PT, R5, UR4, !P0 ;  /* 0x0000000405007c0c */ /* 0x000fda000c726670 */
[----:B------:R-:W0:Y:S01]  /*1cde0*/  @!P1 LDC.64 R2, c[0x0][0xc80] ;  /* 0x00032000ff029b82 */ /* 0x000e220000000a00 */
[----:B------:R-:W-:Y:S01]  /*1cdf0*/  IMAD.MOV.U32 R11, RZ, RZ, RZ ;  /* 0x000000ffff0b7224 */ /* 0x000fe200078e00ff */
[----:B------:R-:W-:Y:S01]  /*1ce00*/  MOV R4, R14 ;  /* 0x0000000e00047202 */ /* 0x000fe20000000f00 */
[----:B0-----:R-:W-:-:S06]  /*1ce10*/  @!P1 IMAD.WIDE R2, R5, 0x4, R2 ;  /* 0x0000000405029825 */ /* 0x001fcc00078e0202 */
[----:B------:R0:W2:Y:S01]  /*1ce20*/  @!P1 LDG.E R3, desc[UR42][R2.64] ;  /* 0x0000002a02039981 */ /* 0x0000a2000c1e1900 */
[C---:B------:R-:W-:Y:S02]  /*1ce30*/  ISETP.GE.U32.AND P2, PT, R8.reuse, 0x2, PT ;  /* 0x000000020800780c */ /* 0x040fe40003f46070 */
[C---:B------:R-:W-:Y:S02]  /*1ce40*/  ISETP.GE.U32.AND P3, PT, R8.reuse, 0x4, PT ;  /* 0x000000040800780c */ /* 0x040fe40003f66070 */
[C---:B------:R-:W-:Y:S02]  /*1ce50*/  ISETP.GE.U32.AND P4, PT, R8.reuse, 0x8, PT ;  /* 0x000000080800780c */ /* 0x040fe40003f86070 */
[C---:B------:R-:W-:Y:S01]  /*1ce60*/  ISETP.GE.U32.AND P5, PT, R8.reuse, 0x10, PT ;  /* 0x000000100800780c */ /* 0x040fe20003fa6070 */
[----:B0-----:R-:W-:Y:S02]  /*1ce70*/  IMAD.MOV.U32 R2, RZ, RZ, RZ ;  /* 0x000000ffff027224 */ /* 0x001fe400078e00ff */
[----:B--2---:R-:W-:Y:S01]  /*1ce80*/  @!P1 IMAD.MOV.U32 R2, RZ, RZ, R3 ;  /* 0x000000ffff029224 */ /* 0x004fe200078e0003 */
[----:B------:R-:W-:-:S04]  /*1ce90*/  ISETP.NE.AND P1, PT, R8, RZ, PT ;  /* 0x000000ff0800720c */ /* 0x000fc80003f25270 */
[----:B------:R-:W-:-:S09]  /*1cea0*/  MOV R13, R2 ;  /* 0x00000002000d7202 */ /* 0x000fd20000000f00 */
[----:B------:R-:W-:Y:S05]  /*1ceb0*/  WARPSYNC.COLLECTIVE R15, `(.L_x_10778) ;  /* 0x000000000f087348 */ /* 0x000fea0003c00000 */
[----:B------:R0:W1:Y:S02]  /*1cec0*/  SHFL.UP P6, R14, R13, R12, R11 ;  /* 0x0400000c0d0e7389 */ /* 0x00006400000c000b */
[----:B01----:R-:W-:Y:S01]  /*1ced0*/  ENDCOLLECTIVE ;  /* 0x000000000000791b */ /* 0x003fe20003800000 */
.L_x_10778:
[----:B------:R-:W-:Y:S02]  /*1cee0*/  MOV R12, 0x2 ;  /* 0x00000002000c7802 */ /* 0x000fe40000000f00 */
[----:B------:R-:W-:-:S05]  /*1cef0*/  SEL R5, R14, RZ, P1 ;  /* 0x000000ff0e057207 */ /* 0x000fca0000800000 */
[----:B------:R-:W-:-:S04]  /*1cf00*/  IMAD.IADD R5, R2, 0x1, R5 ;  /* 0x0000000102057824 */ /* 0x000fc800078e0205 */
[----:B------:R-:W-:-:S07]  /*1cf10*/  IMAD.MOV.U32 R13, RZ, RZ, R5 ;  /* 0x000000ffff0d7224 */ /* 0x000fce00078e0005 */
[----:B------:R-:W-:Y:S05]  /*1cf20*/  WARPSYNC.COLLECTIVE R15, `(.L_x_10779) ;  /* 0x000000000f087348 */ /* 0x000fea0003c00000 */
[----:B------:R0:W1:Y:S02]  /*1cf30*/  SHFL.UP P6, R14, R13, R12, R11 ;  /* 0x0400000c0d0e7389 */ /* 0x00006400000c000b */
[----:B01----:R-:W-:Y:S01]  /*1cf40*/  ENDCOLLECTIVE ;  /* 0x000000000000791b */ /* 0x003fe20003800000 */
.L_x_10779:
[----:B------:R-:W-:Y:S01]  /*1cf50*/  IMAD.MOV.U32 R12, RZ, RZ, 0x4 ;  /* 0x00000004ff0c7424 */ /* 0x000fe200078e00ff */
[----:B------:R-:W-:-:S05]  /*1cf60*/  SEL R6, R14, RZ, P2 ;  /* 0x000000ff0e067207 */ /* 0x000fca0001000000 */
[----:B------:R-:W-:-:S04]  /*1cf70*/  IMAD.IADD R6, R5, 0x1, R6 ;  /* 0x0000000105067824 */ /* 0x000fc800078e0206 */
[----:B------:R-:W-:-:S07]  /*1cf80*/  IMAD.MOV.U32 R13, RZ, RZ, R6 ;  /* 0x000000ffff0d7224 */ /* 0x000fce00078e0006 */
[----:B------:R-:W-:Y:S05]  /*1cf90*/  WARPSYNC.COLLECTIVE R15, `(.L_x_10780) ;  /* 0x000000000f087348 */ /* 0x000fea0003c00000 */
[----:B------:R0:W1:Y:S02]  /*1cfa0*/  SHFL.UP P6, R14, R13, R12, R11 ;  /* 0x0400000c0d0e7389 */ /* 0x00006400000c000b */
[----:B01----:R-:W-:Y:S01]  /*1cfb0*/  ENDCOLLECTIVE ;  /* 0x000000000000791b */ /* 0x003fe20003800000 */
.L_x_10780:
[----:B------:R-:W-:Y:S01]  /*1cfc0*/  IMAD.MOV.U32 R12, RZ, RZ, 0x8 ;  /* 0x00000008ff0c7424 */ /* 0x000fe200078e00ff */
[----:B------:R-:W-:-:S04]  /*1cfd0*/  SEL R7, R14, RZ, P3 ;  /* 0x000000ff0e077207 */ /* 0x000fc80001800000 */
[----:B------:R-:W-:-:S05]  /*1cfe0*/  IADD3 R7, R6, R7, RZ ;  /* 0x0000000706077210 */ /* 0x000fca0007ffe0ff */
[----:B------:R-:W-:-:S07]  /*1cff0*/  IMAD.MOV.U32 R13, RZ, RZ, R7 ;  /* 0x000000ffff0d7224 */ /* 0x000fce00078e0007 */
[----:B------:R-:W-:Y:S05]  /*1d000*/  WARPSYNC.COLLECTIVE R15, `(.L_x_10781) ;  /* 0x000000000f087348 */ /* 0x000fea0003c00000 */
[----:B------:R0:W1:Y:S02]  /*1d010*/  SHFL.UP P6, R14, R13, R12, R11 ;  /* 0x0400000c0d0e7389 */ /* 0x00006400000c000b */
[----:B01----:R-:W-:Y:S01]  /*1d020*/  ENDCOLLECTIVE ;  /* 0x000000000000791b */ /* 0x003fe20003800000 */
.L_x_10781:
[----:B------:R-:W-:Y:S01]  /*1d030*/  IMAD.MOV.U32 R12, RZ, RZ, 0x10 ;  /* 0x00000010ff0c7424 */ /* 0x000fe200078e00ff */
[----:B------:R-:W-:-:S05]  /*1d040*/  SEL R14, R14, RZ, P4 ;  /* 0x000000ff0e0e7207 */ /* 0x000fca0002000000 */
[----:B------:R-:W-:-:S05]  /*1d050*/  IMAD.IADD R5, R7, 0x1, R14 ;  /* 0x0000000107057824 */ /* 0x000fca00078e020e */
[----:B------:R-:W-:-:S07]  /*1d060*/  MOV R13, R5 ;  /* 0x00000005000d7202 */ /* 0x000fce0000000f00 */
[----:B------:R-:W-:Y:S05]  /*1d070*/  WARPSYNC.COLLECTIVE R15, `(.L_x_10782) ;  /* 0x000000000f087348 */ /* 0x000fea0003c00000 */
[----:B------:R0:W1:Y:S02]  /*1d080*/  SHFL.UP P6, R14, R13, R12, R11 ;  /* 0x0400000c0d0e7389 */ /* 0x00006400000c000b */
[----:B01----:R-:W-:Y:S01]  /*1d090*/  ENDCOLLECTIVE ;  /* 0x000000000000791b */ /* 0x003fe20003800000 */
.L_x_10782:
        /* <DEDUP_REMOVED lines=8> */
.L_x_10783:
[----:B------:R-:W-:Y:S05]  /*1d120*/  BRA `(.L_x_10784) ;  /* 0xffffffbc00d87947 */ /* 0x000fea000383ffff */
.L_x_10646:
        /* <DEDUP_REMOVED lines=8> */
.L_x_10786:
[----:B------:R-:W-:Y:S05]  /*1d1b0*/  BSYNC B0 ;  /* 0x0000000000007941 */ /* 0x000fea0003800000 */
.L_x_10785:
[----:B------:R-:W-:Y:S01]  /*1d1c0*/  SEL R13, R14, RZ, P1 ;  /* 0x000000ff0e0d7207 */ /* 0x000fe20000800000 */
[----:B------:R-:W-:Y:S01]  /*1d1d0*/  IMAD.MOV.U32 R12, RZ, RZ, 0x2 ;  /* 0x00000002ff0c7424 */ /* 0x000fe200078e00ff */
[----:B------:R-:W-:Y:S01]  /*1d1e0*/  MOV R11, RZ ;  /* 0x000000ff000b7202 */ /* 0x000fe20000000f00 */
[----:B------:R-:W-:Y:S02]  /*1d1f0*/  IMAD.MOV.U32 R15, RZ, RZ, -0x1 ;  /* 0xffffffffff0f7424 */ /* 0x000fe400078e00ff */
[----:B------:R-:W-:-:S07]  /*1d200*/  IMAD.IADD R13, R2, 0x1, R13 ;  /* 0x00000001020d7824 */ /* 0x000fce00078e020d */
[----:B------:R-:W-:Y:S05]  /*1d210*/  WARPSYNC.COLLECTIVE R15, `(.L_x_10787) ;  /* 0x000000000f087348 */ /* 0x000fea0003c00000 */
[----:B------:R0:W1:Y:S02]  /*1d220*/  SHFL.UP P6, R14, R13, R12, R11 ;  /* 0x0400000c0d0e7389 */ /* 0x00006400000c000b */
[----:B01----:R-:W-:Y:S01]  /*1d230*/  ENDCOLLECTIVE ;  /* 0x000000000000791b */ /* 0x003fe20003800000 */
.L_x_10787:
[----:B------:R-:W-:Y:S02]  /*1d240*/  MOV R12, 0x4 ;  /* 0x00000004000c7802 */ /* 0x000fe40000000f00 */
[----:B------:R-:W-:-:S05]  /*1d250*/  SEL R14, R14, RZ, P2 ;  /* 0x000000ff0e0e7207 */ /* 0x000fca0001000000 */
[----:B------:R-:W-:-:S04]  /*1d260*/  IMAD.IADD R3, R13, 0x1, R14 ;  /* 0x000000010d037824 */ /* 0x000fc800078e020e */
[----:B------:R-:W-:-:S07]  /*1d270*/  IMAD.MOV.U32 R13, RZ, RZ, R3 ;  /* 0x000000ffff0d7224 */ /* 0x000fce00078e0003 */
[----:B------:R-:W-:Y:S05]  /*1d280*/  WARPSYNC.COLLECTIVE R15, `(.L_x_10788) ;  /* 0x000000000f087348 */ /* 0x000fea0003c00000 */
[----:B------:R0:W1:Y:S02]  /*1d290*/  SHFL.UP P6, R14, R13, R12, R11 ;  /* 0x0400000c0d0e7389 */ /* 0x00006400000c000b */
[----:B01----:R-:W-:Y:S01]  /*1d2a0*/  ENDCOLLECTIVE ;  /* 0x000000000000791b */ /* 0x003fe20003800000 */
.L_x_10788:
[----:B------:R-:W-:Y:S02]  /*1d2b0*/  MOV R12, 0x8 ;  /* 0x00000008000c7802 */ /* 0x000fe40000000f00 */
[----:B------:R-:W-:-:S05]  /*1d2c0*/  SEL R14, R14, RZ, P3 ;  /* 0x000000ff0e0e7207 */ /* 0x000fca0001800000 */
[----:B------:R-:W-:-:S04]  /*1d2d0*/  IMAD.IADD R5, R3, 0x1, R14 ;  /* 0x0000000103057824 */ /* 0x000fc800078e020e */
[----:B------:R-:W-:-:S07]  /*1d2e0*/  IMAD.MOV.U32 R13, RZ, RZ, R5 ;  /* 0x000000ffff0d7224 */ /* 0x000fce00078e0005 */
[----:B------:R-:W-:Y:S05]  /*1d2f0*/  WARPSYNC.COLLECTIVE R15, `(.L_x_10789) ;  /* 0x000000000f087348 */ /* 0x000fea0003c00000 */
[----:B------:R0:W1:Y:S02]  /*1d300*/  SHFL.UP P6, R14, R13, R12, R11 ;  /* 0x0400000c0d0e7389 */ /* 0x00006400000c000b */
[----:B01----:R-:W-:Y:S01]  /*1d310*/  ENDCOLLECTIVE ;  /* 0x000000000000791b */ /* 0x003fe20003800000 */
.L_x_10789:
[----:B------:R-:W-:Y:S02]  /*1d320*/  MOV R12, 0x10 ;  /* 0x00000010000c7802 */ /* 0x000fe40000000f00 */
[----:B------:R-:W-:-:S05]  /*1d330*/  SEL R6, R14, RZ, P4 ;  /* 0x000000ff0e067207 */ /* 0x000fca0002000000 */
[----:B------:R-:W-:-:S04]  /*1d340*/  IMAD.IADD R6, R5, 0x1, R6 ;  /* 0x0000000105067824 */ /* 0x000fc800078e0206 */
[----:B------:R-:W-:-:S07]  /*1d350*/  IMAD.MOV.U32 R13, RZ, RZ, R6 ;  /* 0x000000ffff0d7224 */ /* 0x000fce00078e0006 */
[----:B------:R-:W-:Y:S05]  /*1d360*/  WARPSYNC.COLLECTIVE R15, `(.L_x_10790) ;  /* 0x000000000f087348 */ /* 0x000fea0003c00000 */
[----:B------:R0:W1:Y:S02]  /*1d370*/  SHFL.UP P6, R14, R13, R12, R11 ;  /* 0x0400000c0d0e7389 */ /* 0x00006400000c000b */
[----:B01----:R-:W-:Y:S01]  /*1d380*/  ENDCOLLECTIVE ;  /* 0x000000000000791b */ /* 0x003fe20003800000 */
.L_x_10790:
        /* <DEDUP_REMOVED lines=8> */
.L_x_10791:
[----:B------:R-:W-:Y:S05]  /*1d410*/  BRA `(.L_x_10792) ;  /* 0xffffffbc00b87947 */ /* 0x000fea000383ffff */
.L_x_10648:
[----:B------:R-:W-:Y:S01]  /*1d420*/  BSSY B0, `(.L_x_10793) ;  /* 0x0000006000007945 */ /* 0x000fe20003800000 */
[----:B------:R-:W-:Y:S01]  /*1d430*/  PLOP3.LUT P6, PT, P6, PT, PT, 0x8, 0x0 ;  /* 0x000000000000781c */ /* 0x000fe200037ce170 */
[----:B------:R-:W-:-:S12]  /*1d440*/  IMAD.MOV.U32 R15, RZ, RZ, -0x1 ;  /* 0xffffffffff0f7424 */ /* 0x000fd800078e00ff */
[----:B0----5:R-:W-:Y:S05]  /*1d450*/  WARPSYNC.COLLECTIVE R15, `(.L_x_10794) ;  /* 0x000000000f087348 */ /* 0x021fea0003c00000 */
[----:B------:R-:W-:Y:S01]  /*1d460*/  VOTE.ANY R14, PT, P6 ;  /* 0x00000000000e7806 */ /* 0x000fe200030e0100 */
[----:B0----5:R-:W-:Y:S06]  /*1d470*/  ENDCOLLECTIVE ;  /* 0x000000000000791b */ /* 0x021fec0003800000 */
.L_x_10794:
[----:B------:R-:W-:Y:S05]  /*1d480*/  BSYNC B0 ;  /* 0x0000000000007941 */ /* 0x000fea0003800000 */
.L_x_10793:
        /* <DEDUP_REMOVED lines=9> */
.L_x_10795:
[----:B------:R-:W-:Y:S01]  /*1d520*/  IMAD.MOV.U32 R17, RZ, RZ, R14 ;  /* 0x000000ffff117224 */ /* 0x000fe200078e000e */
[----:B------:R-:W-:Y:S06]  /*1d530*/  BRA `(.L_x_10796) ;  /* 0xffffffbc00a87947 */ /* 0x000fec000383ffff */
.L_x_10650:
[----:B------:R-:W-:Y:S01]  /*1d540*/  BSSY B0, `(.L_x_10797) ;  /* 0x0000007000007945 */ /* 0x000fe20003800000 */
[----:B------:R-:W-:Y:S01]  /*1d550*/  MOV R13, R3 ;  /* 0x00000003000d7202 */ /* 0x000fe20000000f00 */
[----:B------:R-:W-:Y:S02]  /*1d560*/  IMAD.MOV.U32 R11, RZ, RZ, 0x1f ;  /* 0x0000001fff0b7424 */ /* 0x000fe400078e00ff */
[----:B------:R-:W-:-:S07]  /*1d570*/  IMAD.MOV.U32 R15, RZ, RZ, -0x1 ;  /* 0xffffffffff0f7424 */ /* 0x000fce00078e00ff */
[----:B012---:R-:W-:Y:S05]  /*1d580*/  WARPSYNC.COLLECTIVE R15, `(.L_x_10798) ;  /* 0x000000000f087348 */ /* 0x007fea0003c00000 */
[----:B------:R3:W4:Y:S02]  /*1d590*/  SHFL.IDX P6, R14, R13, R12, R11 ;  /* 0x0000000c0d0e7389 */ /* 0x00072400000c000b */
[----:B01234-:R-:W-:Y:S01]  /*1d5a0*/  ENDCOLLECTIVE ;  /* 0x000000000000791b */ /* 0x01ffe20003800000 */
.L_x_10798:
[----:B------:R-:W-:Y:S05]  /*1d5b0*/  BSYNC B0 ;  /* 0x0000000000007941 */ /* 0x000fea0003800000 */
.L_x_10797:
[----:B------:R-:W-:Y:S05]  /*1d5c0*/  BRA `(.L_x_10649) ;  /* 0xffffffbc00a07947 */ /* 0x000fea000383ffff */
.L_x_10654:
[----:B0-----:R0:W3:Y:S02]  /*1d5d0*/  SYNCS.PHASECHK.TRANS64.TRYWAIT P0, [R5+URZ+0x2d820], R0 ;  /* 0x02d82000050075a7 */ /* 0x0010e4000800017f */
[----:B---3--:R-:W-:Y:S05]  /*1d5e0*/  @!P0 NANOSLEEP.SYNCS 0x989680 ;  /* 0x009896800000895d */ /* 0x008fea0003900000 */
[----:B------:R-:W3:Y:S02]  /*1d5f0*/  @!P0 SYNCS.PHASECHK.TRANS64 P0, [R5+URZ+0x2d820], R0 ;  /* 0x02d82000050085a7 */ /* 0x000ee4000800007f */
[----:B---3--:R-:W-:Y:S05]  /*1d600*/  @!P0 BRA `(.L_x_10654) ;  /* 0xfffffffc00f08947 */ /* 0x008fea000383ffff */
[----:B------:R-:W-:Y:S05]  /*1d610*/  BRA `(.L_x_10799) ;  /* 0xffffffc0008c7947 */ /* 0x000fea000383ffff */
.L_x_10655:
        /* <DEDUP_REMOVED lines=8> */
[----:B012-4-:R-:W-:Y:S05]  /*1d6a0*/  WARPSYNC.COLLECTIVE R15, `(.L_x_10801) ;  /* 0x000000000f087348 */ /* 0x017fea0003c00000 */
[----:B------:R3:W0:Y:S02]  /*1d6b0*/  SHFL.IDX P6, R14, R13, R12, R11 ;  /* 0x0000000c0d0e7389 */ /* 0x00062400000c000b */
[----:B01234-:R-:W-:Y:S01]  /*1d6c0*/  ENDCOLLECTIVE ;  /* 0x000000000000791b */ /* 0x01ffe20003800000 */
.L_x_10801:
[----:B------:R-:W-:Y:S05]  /*1d6d0*/  BSYNC B0 ;  /* 0x0000000000007941 */ /* 0x000fea0003800000 */
.L_x_10800:
[----:B------:R-:W-:Y:S05]  /*1d6e0*/  BRA `(.L_x_10802) ;  /* 0xffffffc000747947 */ /* 0x000fea000383ffff */
.L_x_10656:
[----:B------:R-:W-:Y:S01]  /*1d6f0*/  BSSY B0, `(.L_x_10803) ;  /* 0x0000006000007945 */ /* 0x000fe20003800000 */
[----:B------:R-:W-:-:S07]  /*1d700*/  IMAD.MOV.U32 R15, RZ, RZ, -0x1 ;  /* 0xffffffffff0f7424 */ /* 0x000fce00078e00ff */
[----:B012-4-:R-:W-:Y:S05]  /*1d710*/  WARPSYNC.COLLECTIVE R15, `(.L_x_10804) ;  /* 0x000000000f0c7348 */ /* 0x017fea0003c00000 */
[----:B------:R-:W-:Y:S02]  /*1d720*/  ELECT P6, UR62, PT ;  /* 0x00000000003e782f */ /* 0x000fe400038c0000 */
[----:B------:R-:W-:Y:S01]  /*1d730*/  MOV R14, UR62 ;  /* 0x0000003e000e7c02 */ /* 0x000fe20008000f00 */
[----:B012-4-:R-:W-:Y:S10]  /*1d740*/  ENDCOLLECTIVE ;  /* 0x000000000000791b */ /* 0x017ff40003800000 */
.L_x_10804:
[----:B------:R-:W-:Y:S05]  /*1d750*/  BSYNC B0 ;  /* 0x0000000000007941 */ /* 0x000fea0003800000 */
.L_x_10803:
[----:B------:R-:W-:Y:S05]  /*1d760*/  BRA `(.L_x_10805) ;  /* 0xffffffc000687947 */ /* 0x000fea000383ffff */
.L_x_10658:
[----:B0-----:R0:W3:Y:S02]  /*1d770*/  SYNCS.PHASECHK.TRANS64.TRYWAIT P1, [R3+URZ+0x2d840], R2 ;  /* 0x02d84002030075a7 */ /* 0x0010e4000802017f */
[----:B---3--:R-:W-:Y:S05]  /*1d780*/  @!P1 NANOSLEEP.SYNCS 0x989680 ;  /* 0x009896800000995d */ /* 0x008fea0003900000 */
[----:B------:R-:W3:Y:S02]  /*1d790*/  @!P1 SYNCS.PHASECHK.TRANS64 P1, [R3+URZ+0x2d840], R2 ;  /* 0x02d84002030095a7 */ /* 0x000ee4000802007f */
[----:B---3--:R-:W-:Y:S05]  /*1d7a0*/  @!P1 BRA `(.L_x_10658) ;  /* 0xfffffffc00f09947 */ /* 0x008fea000383ffff */
[----:B------:R-:W-:Y:S05]  /*1d7b0*/  BRA `(.L_x_10806) ;  /* 0xffffffc0008c7947 */ /* 0x000fea000383ffff */
.L_x_10660:
[----:B---3--:R3:W0:Y:S02]  /*1d7c0*/  SYNCS.PHASECHK.TRANS64.TRYWAIT P1, [R5+URZ+0x2d840], R0 ;  /* 0x02d84000050075a7 */ /* 0x008624000802017f */
[----:B0-----:R-:W-:Y:S05]  /*1d7d0*/  @!P1 NANOSLEEP.SYNCS 0x989680 ;  /* 0x009896800000995d */ /* 0x001fea0003900000 */
[----:B------:R-:W0:Y:S02]  /*1d7e0*/  @!P1 SYNCS.PHASECHK.TRANS64 P1, [R5+URZ+0x2d840], R0 ;  /* 0x02d84000050095a7 */ /* 0x000e24000802007f */
[----:B0-----:R-:W-:Y:S05]  /*1d7f0*/  @!P1 BRA `(.L_x_10660) ;  /* 0xfffffffc00f09947 */ /* 0x001fea000383ffff */
[----:B------:R-:W-:Y:S05]  /*1d800*/  BRA `(.L_x_10807) ;  /* 0xffffffc0009c7947 */ /* 0x000fea000383ffff */
.L_x_10662:
[----:B------:R0:W0:Y:S02]  /*1d810*/  SYNCS.PHASECHK.TRANS64.TRYWAIT P1, [R3+URZ+0x2d860], R2 ;  /* 0x02d86002030075a7 */ /* 0x000024000802017f */
[----:B0-----:R-:W-:Y:S05]  /*1d820*/  @!P1 NANOSLEEP.SYNCS 0x989680 ;  /* 0x009896800000995d */ /* 0x001fea0003900000 */
[----:B------:R-:W0:Y:S02]  /*1d830*/  @!P1 SYNCS.PHASECHK.TRANS64 P1, [R3+URZ+0x2d860], R2 ;  /* 0x02d86002030095a7 */ /* 0x000e24000802007f */
[----:B0-----:R-:W-:Y:S05]  /*1d840*/  @!P1 BRA `(.L_x_10662) ;  /* 0xfffffffc00f09947 */ /* 0x001fea000383ffff */
[----:B------:R-:W-:Y:S05]  /*1d850*/  BRA `(.L_x_10808) ;  /* 0xffffffc000987947 */ /* 0x000fea000383ffff */
.L_x_10809:
        /* <DEDUP_REMOVED lines=10> */
.L_x_15867:


//--------------------- .text._ZN7cutlass13device_kernelIN5flash11enable_sm90INS1_16FlashAttnFwdSm90INS1_25CollectiveMainloopFwdSm90ILi2EN4cute5tupleIJNS5_1CILi1EEES8_S8_EEENS6_IJNS7_ILi192EEENS7_ILi128EEENS7_ILi96EEEEEELi96ENS_6half_tEfNS_4arch4Sm90ELb0ELb1ELb1ELb0ELb1ELb0ELb0ELb0ELb1ELb1ELb0ELb0EEENS1_21CollectiveEpilogueFwdINS6_IJSA_SC_SB_EEES9_SE_SG_Li384ELb0ELb1ELb0ELb0EEENS1_30DynamicPersistentTileSchedulerILi384ELi128ELb0ELb1ELb1EEEEEEEEEvNT_6ParamsE --------------------------
	.section	.text._ZN7cutlass13device_kernelIN5flash11enable_sm90INS1_16FlashAttnFwdSm90INS1_25CollectiveMainloopFwdSm90ILi2EN4cute5tupleIJNS5_1CILi1EEES8_S8_EEENS6_IJNS7_ILi192EEENS7_ILi128EEENS7_ILi96EEEEEELi96ENS_6half_tEfNS_4arch4Sm90ELb0ELb1ELb1ELb0ELb1ELb0ELb0ELb0ELb1ELb1ELb0ELb0EEENS1_21CollectiveEpilogueFwdINS6_IJSA_SC_SB_EEES9_SE_SG_Li384ELb0ELb1ELb0ELb0EEENS1_30DynamicPersistentTileSchedulerILi384ELi128ELb0ELb1ELb1EEEEEEEEEvNT_6ParamsE,"ax",@progbits
	.align	128
.text._ZN7cutlass13device_kernelIN5flash11enable_sm90INS1_16FlashAttnFwdSm90INS1_25CollectiveMainloopFwdSm90ILi2EN4cute5tupleIJNS5_1CILi1EEES8_S8_EEENS6_IJNS7_ILi192EEENS7_ILi128EEENS7_ILi96EEEEEELi96ENS_6half_tEfNS_4arch4Sm90ELb0ELb1ELb1ELb0ELb1ELb0ELb0ELb0ELb1ELb1ELb0ELb0EEENS1_21CollectiveEpilogueFwdINS6_IJSA_SC_SB_EEES9_SE_SG_Li384ELb0ELb1ELb0ELb0EEENS1_30DynamicPersistentTileSchedulerILi384ELi128ELb0ELb1ELb1EEEEEEEEEvNT_6ParamsE:
        .type           _ZN7cutlass13device_kernelIN5flash11enable_sm90INS1_16FlashAttnFwdSm90INS1_25CollectiveMainloopFwdSm90ILi2EN4cute5tupleIJNS5_1CILi1EEES8_S8_EEENS6_IJNS7_ILi192EEENS7_ILi128EEENS7_ILi96EEEEEELi96ENS_6half_tEfNS_4arch4Sm90ELb0ELb1ELb1ELb0ELb1ELb0ELb0ELb0ELb1ELb1ELb0ELb0EEENS1_21CollectiveEpilogueFwdINS6_IJSA_SC_SB_EEES9_SE_SG_Li384ELb0ELb1ELb0ELb0EEENS1_30DynamicPersistentTileSchedulerILi384ELi128ELb0ELb1ELb1EEEEEEEEEvNT_6ParamsE,@function
        .size           _ZN7cutlass13device_kernelIN5flash11enable_sm90INS1_16FlashAttnFwdSm90INS1_25CollectiveMainloopFwdSm90ILi2EN4cute5tupleIJNS5_1CILi1EEES8_S8_EEENS6_IJNS7_ILi192EEENS7_ILi128EEENS7_ILi96EEEEEELi96ENS_6half_tEfNS_4arch4Sm90ELb0ELb1ELb1ELb0ELb1ELb0ELb0ELb0ELb1ELb1ELb0ELb0EEENS1_21CollectiveEpilogueFwdINS6_IJSA_SC_SB_EEES9_SE_SG_Li384ELb0ELb1ELb0ELb0EEENS1_30DynamicPersistentTileSchedulerILi384ELi128ELb0ELb1ELb1EEEEEEEEEvNT_6ParamsE,(.L_x_15868 - _ZN7cutlass13device_kernelIN5flash11enable_sm90INS1_16FlashAttnFwdSm90INS1_25CollectiveMainloopFwdSm90ILi2EN4cute5tupleIJNS5_1CILi1EEES8_S8_EEENS6_IJNS7_ILi192EEENS7_ILi128EEENS7_ILi96EEEEEELi96ENS_6half_tEfNS_4arch4Sm90ELb0ELb1ELb1ELb0ELb1ELb0ELb0ELb0ELb1ELb1ELb0ELb0EEENS1_21CollectiveEpilogueFwdINS6_IJSA_SC_SB_EEES9_SE_SG_Li384ELb0ELb1ELb0ELb0EEENS1_30DynamicPersistentTileSchedulerILi384ELi128ELb0ELb1ELb1EEEEEEEEEvNT_6ParamsE)
        .other          _ZN7cutlass13device_kernelIN5flash11enable_sm90INS1_16FlashAttnFwdSm90INS1_25CollectiveMainloopFwdSm90ILi2EN4cute5tupleIJNS5_1CILi1EEES8_S8_EEENS6_IJNS7_ILi192EEENS7_ILi128EEENS7_ILi96EEEEEELi96ENS_6half_tEfNS_4arch4Sm90ELb0ELb1ELb1ELb0ELb1ELb0ELb0ELb0ELb1ELb1ELb0ELb0EEENS1_21CollectiveEpilogueFwdINS6_IJSA_SC_SB_EEES9_SE_SG_Li384ELb0ELb1ELb0ELb0EEENS1_30DynamicPersistentTileSchedulerILi384ELi128ELb0ELb1ELb1EEEEEEEEEvNT_6ParamsE,@"STO_CUDA_ENTRY STV_DEFAULT"
_ZN7cutlass13device_kernelIN5flash11enable_sm90INS1_16FlashAttnFwdSm90INS1_25CollectiveMainloopFwdSm90ILi2EN4cute5tupleIJNS5_1CILi1EEES8_S8_EEENS6_IJNS7_ILi192EEENS7_ILi128EEENS7_ILi96EEEEEELi96ENS_6half_tEfNS_4arch4Sm90ELb0ELb1ELb1ELb0ELb1ELb0ELb0ELb0ELb1ELb1ELb0ELb0EEENS1_21CollectiveEpilogueFwdINS6_IJSA_SC_SB_EEES9_SE_SG_Li384ELb0ELb1ELb0ELb0EEENS1_30DynamicPersistentTileSchedulerILi384ELi128ELb0ELb1ELb1EEEEEEEEEvNT_6ParamsE:
        /* <DEDUP_REMOVED lines=45> */
.L_x_10810:
        /* <DEDUP_REMOVED lines=22> */
.L_x_10811:
        /* <DEDUP_REMOVED lines=18> */
.L_x_10812:
        /* <DEDUP_REMOVED lines=22> */
.L_x_10813:
        /* <DEDUP_REMOVED lines=23> */
.L_x_10814:
        /* <DEDUP_REMOVED lines=8> */
.L_x_10816:
        /* <DEDUP_REMOVED lines=17> */
[----:B------:R-:W-:Y:S01]  /*09b0*/  IMAD.MOV.U32 R18, RZ, RZ, 0x40 ;  /* 0x00000040ff127424 */ /* 0x000fe200078e00ff */
[----:B------:R-:W-:Y:S01]  /*09c0*/  ULOP3.LUT UR49, UR42, 0x1, URZ, 0xfc, !UPT ;  /* 0x000000012a317892 */ /* 0x000fe2000f8efc3f */
[----:B------:R-:W-:Y:S01]  /*09d0*/  SHF.R.S32.HI R0, RZ, 0x1f, R151 ;  /* 0x0000001fff007819 */ /* 0x000fe20000011497 */
[----:B------:R-:W-:Y:S01]  /*09e0*/  UMOV UR48, URZ ;  /* 0x0000003f00307c82 */ /* 0x000fe20008000000 */
[----:B------:R-:W-:Y:S01]  /*09f0*/  UMOV UR47, URZ ;  /* 0x0000003f002f7c82 */ /* 0x000fe20008000000 */
[----:B------:R-:W-:Y:S01]  /*0a00*/  UMOV UR46, URZ ;  /* 0x0000003f002e7c82 */ /* 0x000fe20008000000 */
[CC--:B------:R-:W-:Y:S02]  /*0a10*/  LEA.HI R2, R0.reuse, R151.reuse, RZ, 0x4 ;  /* 0x0000009700027211 */ /* 0x0c0fe400078f20ff */
[----:B------:R-:W-:-:S02]  /*0a20*/  LEA.HI R146, R0, R151, RZ, 0x7 ;  /* 0x0000009700927211 */ /* 0x000fc400078f38ff */
[----:B------:R-:W-:Y:S02]  /*0a30*/  LOP3.LUT R4, R2, 0xfffffff0, RZ, 0xc0, !PT ;  /* 0xfffffff002047812 */ /* 0x000fe400078ec0ff */
[----:B------:R-:W-:Y:S02]  /*0a40*/  SHF.R.S32.HI R5, RZ, 0x4, R2 ;  /* 0x00000004ff057819 */ /* 0x000fe40000011402 */
[----:B------:R-:W-:Y:S01]  /*0a50*/  LOP3.LUT R6, R146, 0xffffff80, RZ, 0xc0, !PT ;  /* 0xffffff8092067812 */ /* 0x000fe200078ec0ff */
[C---:B------:R-:W-:Y:S01]  /*0a60*/  IMAD.IADD R4, R151.reuse, 0x1, -R4 ;  /* 0x0000000197047824 */ /* 0x040fe200078e0a04 */
[----:B------:R-:W-:Y:S02]  /*0a70*/  LEA.HI R2, R2, R5, RZ, 0x1 ;  /* 0x0000000502027211 */ /* 0x000fe400078f08ff */
[----:B------:R-:W-:Y:S01]  /*0a80*/  SHF.R.S32.HI R146, RZ, 0x7, R146 ;  /* 0x00000007ff927819 */ /* 0x000fe20000011492 */
[----:B------:R-:W-:Y:S01]  /*0a90*/  IMAD.IADD R145, R151, 0x1, -R6 ;  /* 0x0000000197917824 */ /* 0x000fe200078e0a06 */
[----:B------:R-:W-:-:S02]  /*0aa0*/  SHF.R.S32.HI R3, RZ, 0x1f, R4 ;  /* 0x0000001fff037819 */ /* 0x000fc40000011404 */
[----:B------:R-:W-:Y:S01]  /*0ab0*/  LOP3.LUT R2, R2, 0x1ffffffe, RZ, 0xc0, !PT ;  /* 0x1ffffffe02027812 */ /* 0x000fe200078ec0ff */
[----:B0-----:R-:W-:Y:S01]  /*0ac0*/  ULEA UR40, UR41, UR40, 0x18 ;  /* 0x0000002829287291 */ /* 0x001fe2000f8ec03f */
[----:B------:R-:W-:Y:S02]  /*0ad0*/  LEA.HI R3, R3, R4, RZ, 0x3 ;  /* 0x0000000403037211 */ /* 0x000fe400078f18ff */
[----:B------:R-:W-:Y:S01]  /*0ae0*/  LEA.HI R6, R0, R151, RZ, 0x5 ;  /* 0x0000009700067211 */ /* 0x000fe200078f28ff */
[----:B------:R-:W-:Y:S01]  /*0af0*/  IMAD.IADD R2, R5, 0x1, -R2 ;  /* 0x0000000105027824 */ /* 0x000fe200078e0a02 */
[C---:B------:R-:W-:Y:S01]  /*0b00*/  LOP3.LUT R5, R3.reuse, 0xfffffff8, RZ, 0xc0, !PT ;  /* 0xfffffff803057812 */ /* 0x040fe200078ec0ff */
[----:B------:R-:W-:Y:S01]  /*0b10*/  IMAD.SHL.U32 R3, R3, 0x40, RZ ;  /* 0x0000004003037824 */ /* 0x000fe200078e00ff */
[----:B------:R-:W-:Y:S01]  /*0b20*/  SHF.R.S32.HI R6, RZ, 0x5, R6 ;  /* 0x00000005ff067819 */ /* 0x000fe20000011406 */
[----:B------:R-:W-:Y:S01]  /*0b30*/  IMAD.SHL.U32 R2, R2, 0x8, RZ ;  /* 0x0000000802027824 */ /* 0x000fe200078e00ff */
[----:B------:R-:W-:Y:S01]  /*0b40*/  SHF.R.S32.HI R8, RZ, 0x1f, R145 ;  /* 0x0000001fff087819 */ /* 0x000fe20000011491 */
[----:B------:R-:W-:Y:S01]  /*0b50*/  IMAD.IADD R5, R4, 0x1, -R5 ;  /* 0x0000000104057824 */ /* 0x000fe200078e0a05 */
[----:B------:R-:W-:Y:S01]  /*0b60*/  LOP3.LUT R3, R3, 0x7ffffe00, RZ, 0xc0, !PT ;  /* 0x7ffffe0003037812 */ /* 0x000fe200078ec0ff */
[----:B------:R-:W-:Y:S01]  /*0b70*/  IMAD R13, R6, 0x10, R4 ;  /* 0x00000010060d7824 */ /* 0x000fe200078e0204 */
[----:B------:R-:W-:Y:S01]  /*0b80*/  LEA.HI R9, R8, R145, RZ, 0x2 ;  /* 0x0000009108097211 */ /* 0x000fe200078f10ff */
[----:B------:R-:W-:Y:S01]  /*0b90*/  IMAD.HI R4, R146, 0x55555556, RZ ;  /* 0x5555555692047827 */ /* 0x000fe200078e02ff */
[----:B------:R-:W-:-:S02]  /*0ba0*/  R2P PR, R5, 0x6 ;  /* 0x0000000605007804 */ /* 0x000fc40000000000 */
[--C-:B------:R-:W-:Y:S01]  /*0bb0*/  SHF.R.S32.HI R7, RZ, 0x2, R9.reuse ;  /* 0x00000002ff077819 */ /* 0x100fe20000011409 */
[----:B------:R-:W-:Y:S01]  /*0bc0*/  IMAD.SHL.U32 R5, R5, 0x40, RZ ;  /* 0x0000004005057824 */ /* 0x000fe200078e00ff */
[----:B------:R-:W-:Y:S01]  /*0bd0*/  SHF.R.S32.HI R10, RZ, 0x1f, R9 ;  /* 0x0000001fff0a7819 */ /* 0x000fe20000011409 */
[--C-:B------:R-:W-:Y:S01]  /*0be0*/  IMAD.U32 R148, R13, 0x20, R2.reuse ;  /* 0x000000200d947824 */ /* 0x100fe200078e0002 */
[----:B------:R-:W-:Y:S01]  /*0bf0*/  LEA.HI R0, R0, R151, RZ, 0x2 ;  /* 0x0000009700007211 */ /* 0x000fe200078f10ff */
[----:B------:R-:W-:Y:S01]  /*0c00*/  IMAD R3, R6, 0x400, R3 ;  /* 0x0000040006037824 */ /* 0x000fe200078e0203 */
[----:B------:R-:W-:Y:S02]  /*0c10*/  LOP3.LUT R5, R5, 0x1c0, RZ, 0xc0, !PT ;  /* 0x000001c005057812 */ /* 0x000fe400078ec0ff */
[----:B------:R-:W-:Y:S02]  /*0c20*/  LEA.HI R10, R10, R7, RZ, 0x3 ;  /* 0x000000070a0a7211 */ /* 0x000fe400078f18ff */
[----:B------:R-:W-:-:S02]  /*0c30*/  LOP3.LUT R2, R5, 0x8, R2, 0xf8, !PT ;  /* 0x0000000805027812 */ /* 0x000fc400078ef802 */
[----:B------:R-:W-:Y:S02]  /*0c40*/  SHF.R.U32.HI R5, RZ, 0x3, R5 ;  /* 0x00000003ff057819 */ /* 0x000fe40000011605 */
[----:B------:R-:W-:Y:S02]  /*0c50*/  LOP3.LUT R142, R0, 0xfffffffc, RZ, 0xc0, !PT ;  /* 0xfffffffc008e7812 */ /* 0x000fe400078ec0ff */
[----:B------:R-:W-:Y:S02]  /*0c60*/  LOP3.LUT R2, R2, R5, RZ, 0x3c, !PT ;  /* 0x0000000502027212 */ /* 0x000fe400078e3cff */
[----:B------:R-:W-:Y:S01]  /*0c70*/  LOP3.LUT R10, R10, 0xfffffff8, RZ, 0xc0, !PT ;  /* 0xfffffff80a0a7812 */ /* 0x000fe200078ec0ff */
[----:B------:R-:W-:Y:S01]  /*0c80*/  IMAD.IADD R142, R151, 0x1, -R142 ;  /* 0x00000001978e7824 */ /* 0x000fe200078e0a8e */
[----:B------:R-:W-:Y:S01]  /*0c90*/  LEA.HI R8, R8, R145, RZ, 0x5 ;  /* 0x0000009108087211 */ /* 0x000fe200078f28ff */
[----:B------:R-:W-:Y:S01]  /*0ca0*/  IMAD.IADD R2, R3, 0x1, R2 ;  /* 0x0000000103027824 */ /* 0x000fe200078e0202 */
[----:B------:R-:W-:Y:S01]  /*0cb0*/  SEL R18, R18, 0xffffffc0, !P2 ;  /* 0xffffffc012127807 */ /* 0x000fe20005000000 */
[----:B------:R-:W-:Y:S01]  /*0cc0*/  IMAD.IADD R11, R7, 0x1, -R10 ;  /* 0x00000001070b7824 */ /* 0x000fe200078e0a0a */
[----:B------:R-:W-:Y:S01]  /*0cd0*/  LEA.HI R7, R4, R4, RZ, 0x1 ;  /* 0x0000000404077211 */ /* 0x000fe200078f08ff */
[----:B------:R-:W-:Y:S01]  /*0ce0*/  IMAD.SHL.U32 R138, R142, 0x8, RZ ;  /* 0x000000088e8a7824 */ /* 0x000fe200078e00ff */
[----:B------:R-:W-:-:S02]  /*0cf0*/  SHF.R.S32.HI R8, RZ, 0x5, R8 ;  /* 0x00000005ff087819 */ /* 0x000fc40000011408 */
[----:B------:R-:W-:Y:S01]  /*0d00*/  LEA.HI R3, R142, R142, RZ, 0x1 ;  /* 0x0000008e8e037211 */ /* 0x000fe200078f08ff */
[----:B------:R-:W-:Y:S01]  /*0d10*/  IMAD R7, R7, -0x3, R146 ;  /* 0xfffffffd07077824 */ /* 0x000fe200078e0292 */
[----:B------:R-:W-:Y:S01]  /*0d20*/  LEA R17, R2, UR40, 0x1 ;  /* 0x0000002802117c11 */ /* 0x000fe2000f8e08ff */
[----:B------:R-:W-:Y:S01]  /*0d30*/  IMAD R8, R8, 0x10, R11 ;  /* 0x0000001008087824 */ /* 0x000fe200078e020b */
[----:B------:R-:W-:Y:S01]  /*0d40*/  LOP3.LUT R3, R3, 0x1ffffffe, RZ, 0xc0, !PT ;  /* 0x1ffffffe03037812 */ /* 0x000fe200078ec0ff */
[C---:B------:R-:W-:Y:S01]  /*0d50*/  VIADD R139, R138.reuse, 0x20 ;  /* 0x000000208a8b7836 */ /* 0x040fe20000000000 */
[----:B------:R-:W-:Y:S01]  /*0d60*/  SHF.R.S32.HI R144, RZ, 0x2, R0 ;  /* 0x00000002ff907819 */ /* 0x000fe20000011400 */
[----:B------:R-:W-:Y:S01]  /*0d70*/  VIADD R22, R17, 0x21800 ;  /* 0x0002180011167836 */ /* 0x000fe20000000000 */
[----:B------:R-:W-:Y:S01]  /*0d80*/  LOP3.LUT R16, R9, 0x7ffffffc, RZ, 0xc0, !PT ;  /* 0x7ffffffc09107812 */ /* 0x000fe200078ec0ff */
[----:B------:R-:W-:Y:S01]  /*0d90*/  VIADD R140, R138, 0x40 ;  /* 0x000000408a8c7836 */ /* 0x000fe20000000000 */
[----:B------:R-:W-:Y:S01]  /*0da0*/  SHF.R.S32.HI R150, RZ, 0x1f, R139 ;  /* 0x0000001fff967819 */ /* 0x000fe2000001148b */
[----:B------:R-:W-:-:S02]  /*0db0*/  VIADD R23, R17, 0x21820 ;  /* 0x0002182011177836 */ /* 0x000fc40000000000 */
[----:B------:R-:W-:Y:S01]  /*0dc0*/  IMAD R147, R7, 0x40, R8 ;  /* 0x0000004007937824 */ /* 0x000fe200078e0208 */
[----:B------:R-:W-:Y:S01]  /*0dd0*/  SHF.R.S32.HI R149, RZ, 0x1f, R140 ;  /* 0x0000001fff957819 */ /* 0x000fe2000001148c */
[----:B------:R-:W-:Y:S02]  /*0de0*/  IMAD.IADD R0, R142, 0x1, -R3 ;  /* 0x000000018e007824 */ /* 0x000fe400078e0a03 */
[C---:B------:R-:W-:Y:S02]  /*0df0*/  @P1 VIADD R23, R22.reuse, 0xffffffe0 ;  /* 0xffffffe016171836 */ /* 0x040fe40000000000 */
[----:B------:R-:W-:Y:S02]  /*0e00*/  IMAD.IADD R22, R22, 0x1, R18 ;  /* 0x0000000116167824 */ /* 0x000fe400078e0212 */
[----:B------:R-:W-:Y:S02]  /*0e10*/  IMAD.IADD R16, R145, 0x1, -R16 ;  /* 0x0000000191107824 */ /* 0x000fe400078e0a10 */
[----:B------:R-:W-:-:S02]  /*0e20*/  IMAD R137, R0, 0x8, R147 ;  /* 0x0000000800897824 */ /* 0x000fc400078e0293 */
[----:B------:R-:W-:Y:S02]  /*0e30*/  IMAD.IADD R18, R18, 0x1, R23 ;  /* 0x0000000112127824 */ /* 0x000fe400078e0217 */
[----:B------:R-:W-:-:S07]  /*0e40*/  VIADD R136, R23, 0x6000 ;  /* 0x0000600017887836 */ /* 0x000fce0000000000 */
.L_x_10913:
        /* <DEDUP_REMOVED lines=21> */
.L_x_10817:
[----:B------:R-:W-:Y:S01]  /*0fa0*/  ULDC UR7, c[0x0][0xc54] ;  /* 0x0003150000077ab9 */ /* 0x000fe20000000800 */
[----:B------:R-:W-:Y:S01]  /*0fb0*/  UMOV UR6, UR9 ;  /* 0x0000000900067c82 */ /* 0x000fe20008000000 */
[----:B------:R-:W-:-:S11]  /*0fc0*/  UISETP.NE.AND UP0, UPT, UR7, 0x1, UPT ;  /* 0x000000010700788c */ /* 0x000fd6000bf05270 */
[----:B------:R-:W-:Y:S02]  /*0fd0*/  @UP0 ULDC.64 UR10, c[0x0][0xc58] ;  /* 0x00031600000a0ab9 */ /* 0x000fe40000000a00 */
[----:B------:R-:W-:-:S04]  /*0fe0*/  UIMAD.WIDE.U32 UR4, UR9, UR10, URZ ;  /* 0x0000000a090472a5 */ /* 0x000fc8000f8e003f */
[----:B------:R-:W-:-:S04]  /*0ff0*/  @UP0 USHF.R.U32.HI UR6, URZ, UR11, UR5 ;  /* 0x0000000b3f060299 */ /* 0x000fc80008011605 */
[----:B------:R-:W-:-:S12]  /*1000*/  UIMAD UR4, UR6, UR7, URZ ;  /* 0x00000007060472a4 */ /* 0x000fd8000f8e023f */
.L_x_10818:
        /* <DEDUP_REMOVED lines=9> */
[----:B------:R-:W-:-:S02]  /*10a0*/  UIMAD UR39, UR39, 0xc0, URZ ;  /* 0x000000c0272778a4 */ /* 0x000fc4000f8e023f */
        /* <DEDUP_REMOVED lines=41> */
.L_x_10820:
[----:B------:R-:W-:-:S11]  /*1340*/  UISETP.NE.AND UP0, UPT, UR5, 0x1, UPT ;  /* 0x000000010500788c */ /* 0x000fd6000bf05270 */
[----:B------:R-:W-:Y:S02]  /*1350*/  @UP0 ULDC.64 UR10, c[0x0][0x9e8] ;  /* 0x00027a00000a0ab9 */ /* 0x000fe40000000a00 */
[----:B------:R-:W-:-:S04]  /*1360*/  UIMAD.WIDE.U32 UR8, UR4, UR10, URZ ;  /* 0x0000000a040872a5 */ /* 0x000fc8000f8e003f */
[----:B------:R-:W-:-:S12]  /*1370*/  @UP0 USHF.R.U32.HI UR4, URZ, UR11, UR9 ;  /* 0x0000000b3f040299 */ /* 0x000fd80008011609 */
.L_x_10821:
[----:B------:R-:W-:-:S06]  /*1380*/  UIMAD UR4, UR4, UR5, UR5 ;  /* 0x00000005040472a4 */ /* 0x000fcc000f8e0205 */
[----:B------:R-:W-:-:S07]  /*1390*/  VIMNMX R0, R0, UR4, PT ;  /* 0x0000000400007c48 */ /* 0x000fce000bfe0100 */
.L_x_10819:
        /* <DEDUP_REMOVED lines=32> */
.L_x_10823:
[----:B------:R-:W-:-:S11]  /*15a0*/  UISETP.NE.AND UP0, UPT, UR5, 0x1, UPT ;  /* 0x000000010500788c */ /* 0x000fd6000bf05270 */
[----:B------:R-:W-:Y:S02]  /*15b0*/  @UP0 ULDC.64 UR10, c[0x0][0x9e8] ;  /* 0x00027a00000a0ab9 */ /* 0x000fe40000000a00 */
[----:B------:R-:W-:-:S04]  /*15c0*/  UIMAD.WIDE.U32 UR6, UR4, UR10, URZ ;  /* 0x0000000a040672a5 */ /* 0x000fc8000f8e003f */
[----:B------:R-:W-:-:S12]  /*15d0*/  @UP0 USHF.R.U32.HI UR4, URZ, UR11, UR7 ;  /* 0x0000000b3f040299 */ /* 0x000fd80008011607 */
.L_x_10824:
[----:B------:R-:W-:-:S04]  /*15e0*/  UIMAD UR4, UR4, UR5, URZ ;  /* 0x00000005040472a4 */ /* 0x000fc8000f8e023f */
[----:B------:R-:W-:-:S04]  /*15f0*/  UISETP.LT.AND UP0, UPT, UR8, UR4, UPT ;  /* 0x000000040800728c */ /* 0x000fc8000bf01270 */
[----:B------:R-:W-:-:S12]  /*1600*/  USEL UR8, UR8, UR4, !UP0 ;  /* 0x0000000408087287 */ /* 0x000fd8000c000000 */
.L_x_10822:
[----:B------:R-:W-:Y:S01]  /*1610*/  USHF.R.S32.HI UR4, URZ, 0x1f, UR8 ;  /* 0x0000001f3f047899 */ /* 0x000fe20008011408 */
[----:B------:R-:W-:Y:S01]  /*1620*/  PLOP3.LUT P0, PT, PT, PT, PT, 0x80, 0x0 ;  /* 0x000000000000781c */ /* 0x000fe20003f0f070 */
[----:B------:R-:W-:Y:S01]  /*1630*/  IMAD.MOV.U32 R36, RZ, RZ, RZ ;  /* 0x000000ffff247224 */ /* 0x000fe200078e00ff */
[----:B------:R-:W-:Y:S01]  /*1640*/  CS2R R30, SRZ ;  /* 0x00000000001e7805 */ /* 0x000fe2000001ff00 */
[----:B------:R-:W-:Y:S01]  /*1650*/  ULEA.HI UR4, UR4, UR8, URZ, 0x7 ;  /* 0x0000000804047291 */ /* 0x000fe2000f8f383f */
[----:B------:R-:W-:Y:S01]  /*1660*/  IMAD.MOV.U32 R0, RZ, RZ, RZ ;  /* 0x000000ffff007224 */ /* 0x000fe200078e00ff */
[----:B------:R-:W-:Y:S01]  /*1670*/  CS2R R28, SRZ ;  /* 0x00000000001c7805 */ /* 0x000fe2000001ff00 */
[----:B------:R-:W-:Y:S01]  /*1680*/  IMAD.MOV.U32 R48, RZ, RZ, RZ ;  /* 0x000000ffff307224 */ /* 0x000fe200078e00ff */
[----:B------:R-:W-:Y:S01]  /*1690*/  USHF.R.S32.HI UR4, URZ, 0x7, UR4 ;  /* 0x000000073f047899 */ /* 0x000fe20008011404 */
[----:B------:R-:W-:Y:S01]  /*16a0*/  IMAD.MOV.U32 R133, RZ, RZ, RZ ;  /* 0x000000ffff857224 */ /* 0x000fe200078e00ff */
[----:B------:R-:W-:Y:S01]  /*16b0*/  CS2R R26, SRZ ;  /* 0x00000000001a7805 */ /* 0x000fe2000001ff00 */
[----:B------:R-:W-:Y:S01]  /*16c0*/  IMAD.MOV.U32 R44, RZ, RZ, RZ ;  /* 0x000000ffff2c7224 */ /* 0x000fe200078e00ff */
[----:B------:R-:W-:Y:S01]  /*16d0*/  UISETP.LT.AND UP0, UPT, URZ, UR4, UPT ;  /* 0x000000043f00728c */ /* 0x000fe2000bf01270 */
[----:B------:R-:W-:Y:S01]  /*16e0*/  IMAD.MOV.U32 R129, RZ, RZ, RZ ;  /* 0x000000ffff817224 */ /* 0x000fe200078e00ff */
[----:B------:R-:W-:Y:S01]  /*16f0*/  CS2R R122, SRZ ;  /* 0x00000000007a7805 */ /* 0x000fe2000001ff00 */
[----:B------:R-:W-:Y:S01]  /*1700*/  IMAD.MOV.U32 R46, RZ, RZ, RZ ;  /* 0x000000ffff2e7224 */ /* 0x000fe200078e00ff */
[----:B------:R-:W-:Y:S01]  /*1710*/  USEL UR37, URZ, UR4, !UP0 ;  /* 0x000000043f257287 */ /* 0x000fe2000c000000 */
[----:B------:R-:W-:Y:S01]  /*1720*/  IMAD.MOV.U32 R125, RZ, RZ, RZ ;  /* 0x000000ffff7d7224 */ /* 0x000fe200078e00ff */
        /* <DEDUP_REMOVED lines=20> */
[----:B------:R-:W0:Y:S02]  /*1870*/  SHFL.IDX PT, R0, R146, RZ, 0x1f ;  /* 0x00001fff92007589 */ /* 0x000e2400000e0000 */
[----:B0-----:R-:W-:-:S13]  /*1880*/  R2UR UR43, R0 ;  /* 0x00000000002b72ca */ /* 0x001fda00000e0000 */
[----:B------:R-:W-:-:S04]  /*1890*/  UIMAD.WIDE UR4, UR43, 0x55555556, URZ ;  /* 0x555555562b0478a5 */ /* 0x000fc8000f8e023f */
[----:B------:R-:W-:Y:S02]  /*18a0*/  ULEA.HI UR54, UR5, UR5, URZ, 0x1 ;  /* 0x0000000505367291 */ /* 0x000fe4000f8f083f */
[----:B------:R-:W-:Y:S02]  /*18b0*/  UIADD3 UR5, UR40, 0x21800, URZ ;  /* 0x0002180028057890 */ /* 0x000fe4000fffe03f */
[----:B------:R-:W-:Y:S02]  /*18c0*/  UIMAD UR54, UR54, -0x3, UR43 ;  /* 0xfffffffd363678a4 */ /* 0x000fe4000f8e022b */
[----:B------:R-:W-:Y:S02]  /*18d0*/  ULOP3.LUT UP0, URZ, UR5, 0x3ff, URZ, 0xc0, !UPT ;  /* 0x000003ff053f7892 */ /* 0x000fe4000f80c03f */
[----:B------:R-:W-:Y:S02]  /*18e0*/  ULEA UR4, UR54, UR40, 0xc ;  /* 0x0000002836047291 */ /* 0x000fe4000f8e603f */
[----:B------:R-:W-:-:S02]  /*18f0*/  ULEA UR5, UR54, UR5, 0xd ;  /* 0x0000000536057291 */ /* 0x000fc4000f8e683f */
[----:B------:R-:W-:Y:S01]  /*1900*/  PLOP3.LUT P0, PT, PT, PT, UP0, 0x80, 0x0 ;  /* 0x000000000000781c */ /* 0x000fe20003f0f008 */
[----:B------:R-:W-:Y:S02]  /*1910*/  UIADD3 UR4, UR4, 0xc400, URZ ;  /* 0x0000c40004047890 */ /* 0x000fe4000fffe03f */
[----:B------:R-:W-:Y:S02]  /*1920*/  USHF.R.U32.HI UR5, URZ, 0x4, UR5 ;  /* 0x000000043f057899 */ /* 0x000fe40008011605 */
[----:B------:R-:W-:Y:S02]  /*1930*/  USHF.R.U32.HI UR4, URZ, 0x4, UR4 ;  /* 0x000000043f047899 */ /* 0x000fe40008011604 */
[----:B------:R-:W-:Y:S02]  /*1940*/  ULOP3.LUT UR36, UR5, 0x3fff, URZ, 0xc0, !UPT ;  /* 0x00003fff05247892 */ /* 0x000fe4000f8ec03f */
[----:B------:R-:W-:-:S04]  /*1950*/  ULOP3.LUT UR56, UR4, 0x3fff, URZ, 0xc0, !UPT ;  /* 0x00003fff04387892 */ /* 0x000fc8000f8ec03f */
[----:B------:R-:W-:Y:S08]  /*1960*/  @!P0 BRA `(.L_x_10826) ;  /* 0x0000000000408947 */ /* 0x000ff00003800000 */
        /* <DEDUP_REMOVED lines=16> */
.L_x_10826:
        /* <DEDUP_REMOVED lines=9> */
.L_x_10983:
[----:B------:R-:W-:Y:S05]  /*1b00*/  @!P0 BRA `(.L_x_10828) ;  /* 0x0000000000048947 */ /* 0x000fea0003800000 */
[----:B------:R-:W-:Y:S01]  /*1b10*/  BPT.TRAP 0x1 ;  /* 0x000000040000795c */ /* 0x000fe20000300000 */
.L_x_10828:
[----:B------:R-:W-:Y:S02]  /*1b20*/  IMAD.U32 R6, RZ, RZ, UR46 ;  /* 0x0000002eff067e24 */ /* 0x000fe4000f8e00ff */
[----:B0-----:R-:W-:-:S03]  /*1b30*/  IMAD.U32 R3, RZ, RZ, UR47 ;  /* 0x0000002fff037e24 */ /* 0x001fc6000f8e00ff */
[----:B------:R-:W-:Y:S02]  /*1b40*/  LEA R6, R6, UR40, 0x3 ;  /* 0x0000002806067c11 */ /* 0x000fe4000f8e18ff */
[----:B------:R-:W-:-:S04]  /*1b50*/  SHF.L.U32 R3, R3, 0x1f, RZ ;  /* 0x0000001f03037819 */ /* 0x000fc800000006ff */
[----:B------:R0:W1:Y:S01]  /*1b60*/  SYNCS.PHASECHK.TRANS64.TRYWAIT P1, [R6+URZ+0x2d830], R3 ;  /* 0x02d83003060075a7 */ /* 0x000062000802017f */
[----:B------:R-:W-:Y:S05]  /*1b70*/  @!P0 BRA `(.L_x_10829) ;  /* 0x0000000000048947 */ /* 0x000fea0003800000 */
[----:B------:R-:W-:Y:S01]  /*1b80*/  BPT.TRAP 0x1 ;  /* 0x000000040000795c */ /* 0x000fe20000300000 */
.L_x_10829:
[----:B-1----:R-:W-:Y:S05]  /*1b90*/  @P1 BRA `(.L_x_10830) ;  /* 0x0000000000081947 */ /* 0x002fea0003800000 */
[----:B------:R-:W1:Y:S02]  /*1ba0*/  SYNCS.PHASECHK.TRANS64.TRYWAIT P1, [R6+URZ+0x2d830], R3 ;  /* 0x02d83003060075a7 */ /* 0x000e64000802017f */
[----:B-1----:R-:W-:Y:S05]  /*1bb0*/  @!P1 BRA `(.L_x_10831) ;  /* 0x0000014000ec9947 */ /* 0x002fea0003800000 */
.L_x_10830:
[----:B------:R-:W-:Y:S05]  /*1bc0*/  WARPSYNC.ALL ;  /* 0x0000000000007948 */ /* 0x000fea0003800000 */
[----:B------:R-:W-:Y:S01]  /*1bd0*/  UIADD3 UR4, UR40, 0x15400, URZ ;  /* 0x0001540028047890 */ /* 0x000fe2000fffe03f */
[----:B------:R-:W-:Y:S01]  /*1be0*/  WARPGROUP.ARRIVE ;  /* 0x00000000000079c5 */ /* 0x000fe20000000000 */
[----:B------:R-:W-:Y:S01]  /*1bf0*/  UMOV UR5, 0x80000020 ;  /* 0x8000002000057882 */ /* 0x000fe20000000000 */
[----:B------:R-:W-:Y:S01]  /*1c00*/  UMOV UR7, 0x80000020 ;  /* 0x8000002000077882 */ /* 0x000fe20000000000 */
[----:B------:R-:W-:Y:S01]  /*1c10*/  USHF.R.U32.HI UR4, URZ, 0x4, UR4 ;  /* 0x000000043f047899 */ /* 0x000fe20008011604 */
[----:B------:R-:W-:Y:S01]  /*1c20*/  UMOV UR9, 0x80000020 ;  /* 0x8000002000097882 */ /* 0x000fe20000000000 */
[----:B------:R-:W-:-:S02]  /*1c30*/  UMOV UR11, 0x80000020 ;  /* 0x80000020000b7882 */ /* 0x000fc40000000000 */
[----:B------:R-:W-:Y:S01]  /*1c40*/  ULOP3.LUT UR4, UR4, 0x3fff, URZ, 0xc0, !UPT ;  /* 0x00003fff04047892 */ /* 0x000fe2000f8ec03f */
[----:B------:R-:W-:Y:S01]  /*1c50*/  UMOV UR13, 0x80000020 ;  /* 0x80000020000d7882 */ /* 0x000fe20000000000 */
[----:B------:R-:W-:Y:S02]  /*1c60*/  UMOV UR15, 0x80000020 ;  /* 0x80000020000f7882 */ /* 0x000fe40000000000 */
[----:B------:R-:W-:Y:S02]  /*1c70*/  ULOP3.LUT UR32, UR4, 0x10000, URZ, 0xfc, !UPT ;  /* 0x0001000004207892 */ /* 0x000fe4000f8efc3f */
[----:B------:R-:W-:Y:S02]  /*1c80*/  ULOP3.LUT UR4, UR56, 0x10000, URZ, 0xfc, !UPT ;  /* 0x0001000038047892 */ /* 0x000fe4000f8efc3f */
[----:B------:R-:W-:Y:S02]  /*1c90*/  UIMAD UR6, UR46, 0x600, UR32 ;  /* 0x000006002e0678a4 */ /* 0x000fe4000f8e0220 */
[----:B------:R-:W-:-:S02]  /*1ca0*/  UIADD3 UR8, UR4, 0x2, URZ ;  /* 0x0000000204087890 */ /* 0x000fc4000fffe03f */
[----:B------:R-:W-:Y:S02]  /*1cb0*/  UIADD3 UR10, UR6, 0x2, URZ ;  /* 0x00000002060a7890 */ /* 0x000fe4000fffe03f */
[----:B------:R-:W-:Y:S02]  /*1cc0*/  UIADD3 UR12, UR4, 0x300, URZ ;  /* 0x00000300040c7890 */ /* 0x000fe4000fffe03f */
[----:B------:R-:W-:Y:S02]  /*1cd0*/  UIADD3 UR14, UR6, 0x200, URZ ;  /* 0x00000200060e7890 */ /* 0x000fe4000fffe03f */
[----:B------:R-:W-:Y:S01]  /*1ce0*/  HGMMA.64x128x16.F32 R24, gdesc[UR4], RZ, !UPT, gsb0 ;  /* 0x01e00000041879f0 */ /* 0x000fe2000c0008ff */
        /* <DEDUP_REMOVED lines=30> */
.L_x_10832:
[----:B------:R-:W-:Y:S01]  /*1ed0*/  UISETP.NE.AND UP1, UPT, UR51, URZ, UPT ;  /* 0x0000003f3300728c */ /* 0x000fe2000bf25270 */
[----:B------:R-:W-:Y:S01]  /*1ee0*/  R2UR UR6, R6 ;  /* 0x00000000060672ca */ /* 0x000fe200000e0000 */
[----:B------:R-:W-:Y:S01]  /*1ef0*/  ULDC UR7, c[0x0][0x9d8] ;  /* 0x0002760000077ab9 */ /* 0x000fe20000000800 */
[----:B------:R-:W2:Y:S01]  /*1f00*/  LDC R141, c[0x0][0x2f0] ;  /* 0x0000bc00ff8d7b82 */ /* 0x000ea20000000800 */
[----:B------:R-:W-:Y:S01]  /*1f10*/  FMUL.FTZ R93, R33, UR7 ;  /* 0x00000007215d7c20 */ /* 0x000fe20008410000 */
[----:B------:R-:W-:Y:S01]  /*1f20*/  FMUL.FTZ R33, R70, UR7 ;  /* 0x0000000746217c20 */ /* 0x000fe20008410000 */
[----:B------:R-:W-:Y:S01]  /*1f30*/  PLOP3.LUT P1, PT, PT, PT, UP1, 0x80, 0x0 ;  /* 0x000000000000781c */ /* 0x000fe20003f2f018 */
[----:B------:R-:W-:Y:S01]  /*1f40*/  VIADD R70, R137, UR39 ;  /* 0x0000002789467c36 */ /* 0x000fe20008000000 */
[----:B------:R-:W-:Y:S01]  /*1f50*/  PLOP3.LUT P2, PT, PT, PT, UP1, 0x80, 0x0 ;  /* 0x000000000000781c */ /* 0x000fe20003f4f018 */
[----:B------:R-:W-:Y:S02]  /*1f60*/  IMAD.MOV.U32 R7, RZ, RZ, -0x80 ;  /* 0xffffff80ff077424 */ /* 0x000fe400078e00ff */
[----:B01----:R-:W-:Y:S01]  /*1f70*/  FMUL.FTZ R3, R30, UR7 ;  /* 0x000000071e037c20 */ /* 0x003fe20008410000 */
[----:B------:R-:W-:Y:S01]  /*1f80*/  @UP1 ULDC UR10, c[0x0][0x44c] ;  /* 0x00011300000a1ab9 */ /* 0x000fe20000000800 */
[----:B------:R-:W0:Y:S01]  /*1f90*/  LDC R143, c[0x0][0x288] ;  /* 0x0000a200ff8f7b82 */ /* 0x000e220000000800 */
[----:B------:R-:W-:Y:S01]  /*1fa0*/  FMUL.FTZ R30, R66, UR7 ;  /* 0x00000007421e7c20 */ /* 0x000fe20008410000 */
[----:B------:R-:W-:Y:S01]  /*1fb0*/  FMUL.FTZ R20, R50, UR7 ;  /* 0x0000000732147c20 */ /* 0x000fe20008410000 */
[----:B------:R-:W-:Y:S01]  /*1fc0*/  FMUL.FTZ R66, R76, UR7 ;  /* 0x000000074c427c20 */ /* 0x000fe20008410000 */
[----:B------:R-:W-:Y:S01]  /*1fd0*/  FMUL.FTZ R50, R60, UR7 ;  /* 0x000000073c327c20 */ /* 0x000fe20008410000 */
[----:B------:R-:W-:Y:S01]  /*1fe0*/  IMAD R76, R88, R7, 0x80 ;  /* 0x00000080584c7424 */ /* 0x000fe200078e0207 */
[----:B------:R-:W-:Y:S01]  /*1ff0*/  UIADD3 UR6, UR6, 0x2d840, URZ ;  /* 0x0002d84006067890 */ /* 0x000fe2000fffe03f */
[----:B------:R-:W-:Y:S01]  /*2000*/  @P1 IMAD.HI.U32 R6, R70, UR10, RZ ;  /* 0x0000000a46061c27 */ /* 0x000fe2000f8e00ff */
[----:B------:R-:W-:-:S03]  /*2010*/  @UP1 ULDC UR10, c[0x0][0x450] ;  /* 0x00011400000a1ab9 */ /* 0x000fc60000000800 */
[----:B------:R-:W-:Y:S01]  /*2020*/  FMUL.FTZ R12, R42, UR7 ;  /* 0x000000072a0c7c20 */ /* 0x000fe20008410000 */
[----:B------:R-:W-:Y:S01]  /*2030*/  FMUL.FTZ R42, R44, UR7 ;  /* 0x000000072c2a7c20 */ /* 0x000fe20008410000 */
[----:B------:R-:W-:Y:S01]  /*2040*/  UISETP.NE.AND UP0, UPT, UR50, URZ, UPT ;  /* 0x0000003f3200728c */ /* 0x000fe2000bf05270 */
[----:B------:R-:W-:Y:S01]  /*2050*/  @P2 SHF.R.U32.HI R70, RZ, UR10, R6 ;  /* 0x0000000aff462c19 */ /* 0x000fe20008011606 */
[----:B------:R-:W-:Y:S01]  /*2060*/  FMUL.FTZ R4, R24, UR7 ;  /* 0x0000000718047c20 */ /* 0x000fe20008410000 */
[----:B------:R-:W-:Y:S01]  /*2070*/  FMUL.FTZ R13, R43, UR7 ;  /* 0x000000072b0d7c20 */ /* 0x000fe20008410000 */
[----:B------:R-:W-:Y:S01]  /*2080*/  FMUL.FTZ R44, R48, UR7 ;  /* 0x00000007302c7c20 */ /* 0x000fe20008410000 */
[----:B------:R-:W-:Y:S01]  /*2090*/  VIADD R7, R76, 0x1 ;  /* 0x000000014c077836 */ /* 0x000fe20000000000 */
        /* <DEDUP_REMOVED lines=56> */
[----:B------:R-:W3:Y:S01]  /*2420*/  MUFU.TANH R4, R4 ;  /* 0x0000000400047308 */ /* 0x000ee20000002400 */
[----:B------:R-:W-:Y:S01]  /*2430*/  ULDC UR35, c[0x0][0x9dc] ;  /* 0x0002770000237ab9 */ /* 0x000fe20000000800 */
[C---:B--2---:R-:W-:Y:S01]  /*2440*/  IMAD R6, R141.reuse, UR44, R6 ;  /* 0x0000002c8d067c24 */ /* 0x044fe2000f8e0206 */
[----:B------:R-:W-:Y:S01]  /*2450*/  SYNCS.ARRIVE.TRANS64.RED.A1T0 RZ, [UR6], RZ ;  /* 0x000000ffffff79a7 */ /* 0x000fe20008100406 */
[----:B------:R-:W-:Y:S01]  /*2460*/  ULOP3.LUT UR6, URZ, UR35, URZ, 0x33, !UPT ;  /* 0x000000233f067292 */ /* 0x000fe2000f8e333f */
[----:B------:R-:W-:Y:S01]  /*2470*/  IMAD R7, R141, UR44, R76 ;  /* 0x0000002c8d077c24 */ /* 0x000fe2000f8e024c */
[----:B------:R-:W-:Y:S01]  /*2480*/  ULDC UR14, c[0x0][0x9e0] ;  /* 0x00027800000e7ab9 */ /* 0x000fe20000000800 */
[----:B0-----:R-:W-:Y:S01]  /*2490*/  IMAD.IADD R6, R6, 0x1, -R143 ;  /* 0x0000000106067824 */ /* 0x001fe200078e0a8f */
[----:B------:R-:W0:Y:S01]  /*24a0*/  MUFU.TANH R89, R89 ;  /* 0x0000005900597308 */ /* 0x000e220000002400 */
[----:B------:R-:W-:Y:S01]  /*24b0*/  IMAD R73, R16, -0x2, R7 ;  /* 0xfffffffe10497824 */ /* 0x000fe200078e0207 */
[----:B------:R-:W-:Y:S01]  /*24c0*/  LEA R74, R88, 0xffffff80, 0x7 ;  /* 0xffffff80584a7811 */ /* 0x000fe200078e38ff */
[----:B------:R-:W-:-:S02]  /*24d0*/  VIADD R78, R6, UR14 ;  /* 0x0000000e064e7c36 */ /* 0x000fc40008000000 */
[----:B------:R-:W-:-:S03]  /*24e0*/  VIADD R75, R6, UR6 ;  /* 0x00000006064b7c36 */ /* 0x000fc60008000000 */
[----:B------:R-:W2:Y:S01]  /*24f0*/  MUFU.TANH R0, R0 ;  /* 0x0000000000007308 */ /* 0x000ea20000002400 */
[----:B-1----:R-:W-:Y:S01]  /*2500*/  VIADDMNMX R71, R60, R78, R73, PT ;  /* 0x0000004e3c477246 */ /* 0x002fe20003800149 */
[----:B------:R-:W-:-:S06]  /*2510*/  IMAD.IADD R72, R75, 0x1, R60 ;  /* 0x000000014b487824 */ /* 0x000fcc00078e023c */
        /* <DEDUP_REMOVED lines=76> */
.L_x_10835:
[----:B------:R-:W-:Y:S02]  /*29e0*/  ULDC UR6, c[0x0][0x9e4] ;  /* 0x0002790000067ab9 */ /* 0x000fe40000000800 */
[----:B------:R-:W-:-:S05]  /*29f0*/  IMAD.U32 R60, RZ, RZ, UR6 ;  /* 0x00000006ff3c7e24 */ /* 0x000fca000f8e00ff */
[----:B------:R-:W-:-:S13]  /*2a00*/  ISETP.NE.AND P1, PT, R60, 0x1, PT ;  /* 0x000000013c00780c */ /* 0x000fda0003f25270 */
[----:B------:R-:W1:Y:S02]  /*2a10*/  @P1 LDC.64 R6, c[0x0][0x9e8] ;  /* 0x00027a00ff061b82 */ /* 0x000e640000000a00 */
[----:B-1----:R-:W-:-:S05]  /*2a20*/  @P1 IMAD.HI.U32 R6, R55, R6, RZ ;  /* 0x0000000637061227 */ /* 0x002fca00078e00ff */
[----:B------:R-:W-:-:S07]  /*2a30*/  @P1 SHF.R.U32.HI R55, RZ, R7, R6 ;  /* 0x00000007ff371219 */ /* 0x000fce0000011606 */
.L_x_10836:
[----:B------:R-:W-:Y:S05]  /*2a40*/  BSYNC B0 ;  /* 0x0000000000007941 */ /* 0x000fea0003800000 */
.L_x_10834:
[----:B------:R-:W-:-:S04]  /*2a50*/  IMAD R55, R55, R60, -R74 ;  /* 0x0000003c37377224 */ /* 0x000fc800078e0a4a */
[----:B------:R-:W-:-:S05]  /*2a60*/  IMAD R55, R16, -0x2, R55 ;  /* 0xfffffffe10377824 */ /* 0x000fca00078e0237 */
[----:B------:R-:W-:Y:S02]  /*2a70*/  VIADDMNMX R71, R55, R60, R71, PT ;  /* 0x0000003c37477246 */ /* 0x000fe40003800147 */
[----:B------:R-:W-:-:S07]  /*2a80*/  VIMNMX R72, R72, R55, !PT ;  /* 0x0000003748487248 */ /* 0x000fce0007fe0100 */
.L_x_10833:
[C---:B------:R-:W-:Y:S01]  /*2a90*/  ISETP.GE.AND P6, PT, R76.reuse, 0xa, PT ;  /* 0x0000000a4c00780c */ /* 0x040fe20003fc6270 */
[----:B------:R-:W1:Y:S01]  /*2aa0*/  SHFL.IDX PT, R6, R70, 0x1, 0x1c1f ;  /* 0x003c1f0046067f89 */ /* 0x000e6200000e0000 */
[C---:B------:R-:W-:Y:S01]  /*2ab0*/  ISETP.GE.AND P1, PT, R76.reuse, 0x2, PT ;  /* 0x000000024c00780c */ /* 0x040fe20003f26270 */
[----:B------:R-:W-:Y:S01]  /*2ac0*/  UISETP.NE.AND UP0, UPT, UR50, URZ, UPT ;  /* 0x0000003f3200728c */ /* 0x000fe2000bf05270 */
[C---:B------:R-:W-:Y:S02]  /*2ad0*/  ISETP.GE.AND P2, PT, R76.reuse, 0x9, PT ;  /* 0x000000094c00780c */ /* 0x040fe40003f46270 */
[----:B------:R-:W-:Y:S02]  /*2ae0*/  ISETP.GE.AND P5, PT, R76, 0x11, PT ;  /* 0x000000114c00780c */ /* 0x000fe40003fa6270 */
[----:B------:R-:W-:Y:S02]  /*2af0*/  LOP3.LUT R19, R19, 0xfffffffb, RZ, 0xc0, !PT ;  /* 0xfffffffb13137812 */ /* 0x000fe400078ec0ff */
[----:B------:R-:W-:-:S02]  /*2b00*/  ISETP.GT.AND P4, PT, R72, 0x1, !P1 ;  /* 0x000000014800780c */ /* 0x000fc40004f84270 */
[----:B------:R-:W-:Y:S02]  /*2b10*/  ISETP.GT.AND P3, PT, R72, 0x8, !P2 ;  /* 0x000000084800780c */ /* 0x000fe40005764270 */
[----:B------:R-:W-:Y:S02]  /*2b20*/  @P6 LOP3.LUT R19, R19, 0x4, RZ, 0xfc, !PT ;  /* 0x0000000413136812 */ /* 0x000fe400078efcff */
[C---:B------:R-:W-:Y:S02]  /*2b30*/  ISETP.LT.OR P4, PT, R71.reuse, 0x2, P4 ;  /* 0x000000024700780c */ /* 0x040fe40002781670 */
[----:B------:R-:W-:Y:S02]  /*2b40*/  ISETP.LT.OR P3, PT, R71, 0x9, P3 ;  /* 0x000000094700780c */ /* 0x000fe40001f61670 */
[----:B------:R-:W-:Y:S02]  /*2b50*/  LOP3.LUT R19, R19, 0xfffffff7, RZ, 0xc0, !PT ;  /* 0xfffffff713137812 */ /* 0x000fe400078ec0ff */
[----:B0-----:R-:W-:-:S02]  /*2b60*/  FSEL R89, R89, -INF , !P4 ;  /* 0xff80000059597808 */ /* 0x001fc40006000000 */
[----:B------:R-:W-:Y:S02]  /*2b70*/  FSEL R90, R90, -INF , !P3 ;  /* 0xff8000005a5a7808 */ /* 0x000fe40005800000 */
[C---:B------:R-:W-:Y:S02]  /*2b80*/  ISETP.GT.AND P4, PT, R72.reuse, 0x9, !P6 ;  /* 0x000000094800780c */ /* 0x040fe40007784270 */
[----:B------:R-:W-:Y:S02]  /*2b90*/  @P5 LOP3.LUT R19, R19, 0x8, RZ, 0xfc, !PT ;  /* 0x0000000813135812 */ /* 0x000fe400078efcff */
[----:B------:R-:W-:Y:S02]  /*2ba0*/  ISETP.GT.AND P3, PT, R72, 0x10, !P5 ;  /* 0x000000104800780c */ /* 0x000fe40006f64270 */
[----:B------:R-:W-:Y:S02]  /*2bb0*/  ISETP.GE.AND P5, PT, R76, 0x12, PT ;  /* 0x000000124c00780c */ /* 0x000fe40003fa6270 */
        /* <DEDUP_REMOVED lines=119> */
[----:B------:R-:W-:Y:S02]  /*3330*/  ISETP.GT.AND P3, PT, R72, 0x60, !P4 ;  /* 0x000000604800780c */ /* 0x000fe40006764270 */
[----:B-1----:R-:W-:-:S02]  /*3340*/  VIADDMNMX R56, R6, R78, R73, PT ;  /* 0x0000004e06387246 */ /* 0x002fc40003800149 */
[----:B------:R-:W-:-:S03]  /*3350*/  ISETP.LT.OR P3, PT, R71, 0x61, P3 ;  /* 0x000000614700780c */ /* 0x000fc60001f61670 */
[----:B------:R-:W-:Y:S02]  /*3360*/  @P4 LOP3.LUT R19, R19, 0x80, RZ, 0xfc, !PT ;  /* 0x0000008013134812 */ /* 0x000fe400078efcff */
[----:B------:R-:W-:Y:S02]  /*3370*/  ISETP.GE.AND P4, PT, R76, 0x62, PT ;  /* 0x000000624c00780c */ /* 0x000fe40003f86270 */
[----:B------:R-:W-:Y:S02]  /*3380*/  LOP3.LUT R19, R19, 0xffffffbf, RZ, 0xc0, !PT ;  /* 0xffffffbf13137812 */ /* 0x000fe400078ec0ff */
[----:B------:R-:W-:Y:S01]  /*3390*/  FSEL R51, R58, -INF , !P3 ;  /* 0xff8000003a337808 */ /* 0x000fe20005800000 */
[----:B------:R-:W-:Y:S01]  /*33a0*/  IMAD.IADD R58, R75, 0x1, R6 ;  /* 0x000000014b3a7824 */ /* 0x000fe200078e0206 */
        /* <DEDUP_REMOVED lines=56> */
.L_x_10839:
[----:B------:R-:W-:Y:S02]  /*3730*/  ULDC UR6, c[0x0][0x9e4] ;  /* 0x0002790000067ab9 */ /* 0x000fe40000000800 */
[----:B------:R-:W-:-:S05]  /*3740*/  IMAD.U32 R67, RZ, RZ, UR6 ;  /* 0x00000006ff437e24 */ /* 0x000fca000f8e00ff */
[----:B------:R-:W-:-:S13]  /*3750*/  ISETP.NE.AND P6, PT, R67, 0x1, PT ;  /* 0x000000014300780c */ /* 0x000fda0003fc5270 */
[----:B------:R-:W0:Y:S02]  /*3760*/  @P6 LDC.64 R6, c[0x0][0x9e8] ;  /* 0x00027a00ff066b82 */ /* 0x000e240000000a00 */
[----:B0-----:R-:W-:-:S05]  /*3770*/  @P6 IMAD.HI.U32 R6, R59, R6, RZ ;  /* 0x000000063b066227 */ /* 0x001fca00078e00ff */
[----:B------:R-:W-:-:S07]  /*3780*/  @P6 SHF.R.U32.HI R59, RZ, R7, R6 ;  /* 0x00000007ff3b6219 */ /* 0x000fce0000011606 */
.L_x_10840:
[----:B------:R-:W-:Y:S05]  /*3790*/  BSYNC B0 ;  /* 0x0000000000007941 */ /* 0x000fea0003800000 */
.L_x_10838:
[----:B------:R-:W-:-:S04]  /*37a0*/  IMAD R59, R59, R67, -R74 ;  /* 0x000000433b3b7224 */ /* 0x000fc800078e0a4a */
[----:B------:R-:W-:-:S05]  /*37b0*/  IMAD R59, R16, -0x2, R59 ;  /* 0xfffffffe103b7824 */ /* 0x000fca00078e023b */
[----:B------:R-:W-:Y:S02]  /*37c0*/  VIADDMNMX R56, R59, R67, R56, PT ;  /* 0x000000433b387246 */ /* 0x000fe40003800138 */
[----:B------:R-:W-:-:S07]  /*37d0*/  VIMNMX R58, R58, R59, !PT ;  /* 0x0000003b3a3a7248 */ /* 0x000fce0007fe0100 */
.L_x_10837:
[----:B------:R-:W-:Y:S01]  /*37e0*/  ISETP.GT.AND P1, PT, R58, 0x1, !P1 ;  /* 0x000000013a00780c */ /* 0x000fe20004f24270 */
[----:B------:R-:W-:Y:S01]  /*37f0*/  ULDC UR33, c[0x0][0x988] ;  /* 0x0002620000217ab9 */ /* 0x000fe20000000800 */
[----:B------:R-:W-:Y:S01]  /*3800*/  LOP3.LUT P6, RZ, R19, 0x4, RZ, 0xc0, !PT ;  /* 0x0000000413ff7812 */ /* 0x000fe200078cc0ff */
[----:B------:R-:W-:Y:S01]  /*3810*/  UISETP.NE.AND UP1, UPT, UR51, URZ, UPT ;  /* 0x0000003f3300728c */ /* 0x000fe2000bf25270 */
[----:B------:R-:W-:Y:S01]  /*3820*/  ISETP.LT.OR P1, PT, R56, 0x2, P1 ;  /* 0x000000023800780c */ /* 0x000fe20000f21670 */
[----:B------:R-:W-:Y:S01]  /*3830*/  UISETP.NE.AND UP0, UPT, UR50, URZ, UPT ;  /* 0x0000003f3200728c */ /* 0x000fe2000bf05270 */
[----:B------:R-:W-:Y:S01]  /*3840*/  FMNMX.FTZ R7, R66, R89, !PT ;  /* 0x0000005942077209 */ /* 0x000fe20007810000 */
[----:B------:R-:W-:Y:S01]  /*3850*/  UMOV UR10, UR39 ;  /* 0x00000027000a7c82 */ /* 0x000fe20008000000 */
[----:B------:R-:W-:Y:S02]  /*3860*/  FSEL R2, R2, -INF , !P1 ;  /* 0xff80000002027808 */ /* 0x000fe40004800000 */
[----:B------:R-:W-:-:S02]  /*3870*/  ISETP.GT.AND P1, PT, R58, 0x9, !P6 ;  /* 0x000000093a00780c */ /* 0x000fc40007724270 */
[----:B------:R-:W-:Y:S02]  /*3880*/  FMNMX.FTZ R6, R90, R7, !PT ;  /* 0x000000075a067209 */ /* 0x000fe40007810000 */
[----:B------:R-:W-:Y:S01]  /*3890*/  ISETP.LT.OR P1, PT, R56, 0xa, P1 ;  /* 0x0000000a3800780c */ /* 0x000fe20000f21670 */
[----:B------:R-:W-:Y:S01]  /*38a0*/  @UP1 ULDC UR6, c[0x0][0x44c] ;  /* 0x0001130000061ab9 */ /* 0x000fe20000000800 */
[----:B------:R-:W-:Y:S01]  /*38b0*/  FMNMX.FTZ R7, R91, R6, !PT ;  /* 0x000000065b077209 */ /* 0x000fe20007810000 */
[----:B------:R-:W-:Y:S01]  /*38c0*/  UIMAD.WIDE.U32 UR6, UR39, UR6, URZ ;  /* 0x00000006270672a5 */ /* 0x000fe2000f8e003f */
[----:B------:R-:W-:Y:S01]  /*38d0*/  FSEL R5, R5, -INF , !P1 ;  /* 0xff80000005057808 */ /* 0x000fe20004800000 */
[----:B------:R-:W-:Y:S01]  /*38e0*/  @UP1 ULDC UR11, c[0x0][0x450] ;  /* 0x00011400000b1ab9 */ /* 0x000fe20000000800 */
[----:B------:R-:W-:Y:S01]  /*38f0*/  LOP3.LUT P1, RZ, R19, 0x8, RZ, 0xc0, !PT ;  /* 0x0000000813ff7812 */ /* 0x000fe2000782c0ff */
[----:B------:R-:W-:Y:S01]  /*3900*/  @UP1 USHF.R.U32.HI UR10, URZ, UR11, UR7 ;  /* 0x0000000b3f0a1299 */ /* 0x000fe20008011607 */
[----:B------:R-:W-:-:S02]  /*3910*/  FMNMX.FTZ R6, R92, R7, !PT ;  /* 0x000000075c067209 */ /* 0x000fc40007810000 */
[----:B------:R-:W-:Y:S01]  /*3920*/  ISETP.GT.AND P1, PT, R58, 0x10, !P1 ;  /* 0x000000103a00780c */ /* 0x000fe20004f24270 */
[----:B------:R-:W-:Y:S01]  /*3930*/  UIADD3 UR55, UR55, UR10, URZ ;  /* 0x0000000a37377290 */ /* 0x000fe2000fffe03f */
[----:B------:R-:W-:Y:S02]  /*3940*/  FMNMX.FTZ R7, R93, R6, !PT ;  /* 0x000000065d077209 */ /* 0x000fe40007810000 */
[----:B------:R-:W-:Y:S01]  /*3950*/  ISETP.LT.OR P1, PT, R56, 0x11, P1 ;  /* 0x000000113800780c */ /* 0x000fe20000f21670 */
[----:B------:R-:W-:Y:S01]  /*3960*/  UIADD3 UR14, UR55, UR14, URZ ;  /* 0x0000000e370e7290 */ /* 0x000fe2000fffe03f */
[----:B------:R-:W-:Y:S02]  /*3970*/  ISETP.GT.AND P2, PT, R58, 0x8, !P2 ;  /* 0x000000083a00780c */ /* 0x000fe40005744270 */
[----:B------:R-:W-:Y:S02]  /*3980*/  FSEL R8, R8, -INF , !P1 ;  /* 0xff80000008087808 */ /* 0x000fe40004800000 */
[----:B------:R-:W-:-:S02]  /*3990*/  LOP3.LUT P1, RZ, R19, 0x10, RZ, 0xc0, !PT ;  /* 0x0000001013ff7812 */ /* 0x000fc4000782c0ff */
[----:B------:R-:W-:Y:S02]  /*39a0*/  FMNMX.FTZ R6, R94, R7, !PT ;  /* 0x000000075e067209 */ /* 0x000fe40007810000 */
[----:B------:R-:W-:Y:S02]  /*39b0*/  ISETP.GT.AND P1, PT, R58, 0x11, !P1 ;  /* 0x000000113a00780c */ /* 0x000fe40004f24270 */
[C---:B------:R-:W-:Y:S02]  /*39c0*/  ISETP.LT.OR P2, PT, R56.reuse, 0x9, P2 ;  /* 0x000000093800780c */ /* 0x040fe40001741670 */
[----:B------:R-:W-:Y:S02]  /*39d0*/  ISETP.LT.OR P1, PT, R56, 0x12, P1 ;  /* 0x000000123800780c */ /* 0x000fe40000f21670 */
[----:B------:R-:W-:Y:S02]  /*39e0*/  FMNMX.FTZ R7, R95, R6, !PT ;  /* 0x000000065f077209 */ /* 0x000fe40007810000 */
[----:B------:R-:W-:-:S02]  /*39f0*/  FSEL R9, R9, -INF , !P1 ;  /* 0xff80000009097808 */ /* 0x000fc40004800000 */
[----:B------:R-:W-:Y:S02]  /*3a00*/  LOP3.LUT P1, RZ, R19, 0x2000000, RZ, 0xc0, !PT ;  /* 0x0200000013ff7812 */ /* 0x000fe4000782c0ff */
[----:B------:R-:W-:Y:S02]  /*3a10*/  FSEL R3, R3, -INF , !P2 ;  /* 0xff80000003037808 */ /* 0x000fe40005000000 */
[----:B------:R-:W-:Y:S02]  /*3a20*/  ISETP.GT.AND P1, PT, R58, 0x18, !P1 ;  /* 0x000000183a00780c */ /* 0x000fe40004f24270 */
[----:B------:R-:W-:Y:S02]  /*3a30*/  LOP3.LUT P2, RZ, R19, 0x40000, RZ, 0xc0, !PT ;  /* 0x0004000013ff7812 */ /* 0x000fe4000784c0ff */
        /* <DEDUP_REMOVED lines=33> */
[----:B------:R-:W-:Y:S02]  /*3c50*/  ISETP.GT.AND P1, PT, R58, 0x29, !P1 ;  /* 0x000000293a00780c */ /* 0x000fe40004f24270 */
[----:B------:R-:W-:Y:S02]  /*3c60*/  FMNMX.FTZ R6, R48, R7, !PT ;  /* 0x0000000730067209 */ /* 0x000fe40007810000 */
[----:B------:R-:W-:Y:S02]  /*3c70*/  ISETP.LT.OR P1, PT, R56, 0x2a, P1 ;  /* 0x0000002a3800780c */ /* 0x000fe40000f21670 */
[----:B------:R-:W-:Y:S02]  /*3c80*/  FMNMX.FTZ R7, R49, R6, !PT ;  /* 0x0000000631077209 */ /* 0x000fe40007810000 */
        /* <DEDUP_REMOVED lines=23> */
[----:B------:R-:W-:Y:S01]  /*3e00*/  LOP3.LUT P2, RZ, R19, 0x80, RZ, 0xc0, !PT ;  /* 0x0000008013ff7812 */ /* 0x000fe2000784c0ff */
[----:B------:R-:W0:Y:S01]  /*3e10*/  SHFL.BFLY PT, R6, R7, 0x2, 0x1f ;  /* 0x0c401f0007067f89 */ /* 0x000e2200000e0000 */
[----:B------:R-:W-:-:S02]  /*3e20*/  FSEL R25, R25, -INF , !P1 ;  /* 0xff80000019197808 */ /* 0x000fc40004800000 */
[C---:B------:R-:W-:Y:S02]  /*3e30*/  LOP3.LUT P1, RZ, R19.reuse, 0x8000, RZ, 0xc0, !PT ;  /* 0x0000800013ff7812 */ /* 0x040fe4000782c0ff */
[----:B------:R-:W-:Y:S02]  /*3e40*/  LOP3.LUT P6, RZ, R19, 0x40, RZ, 0xc0, !PT ;  /* 0x0000004013ff7812 */ /* 0x000fe400078cc0ff */
[C---:B------:R-:W-:Y:S02]  /*3e50*/  ISETP.GT.AND P1, PT, R58.reuse, 0x40, !P1 ;  /* 0x000000403a00780c */ /* 0x040fe40004f24270 */
[----:B------:R-:W-:Y:S02]  /*3e60*/  ISETP.GT.AND P3, PT, R58, 0x70, !P3 ;  /* 0x000000703a00780c */ /* 0x000fe40005f64270 */
[----:B------:R-:W-:Y:S02]  /*3e70*/  ISETP.LT.OR P1, PT, R56, 0x41, P1 ;  /* 0x000000413800780c */ /* 0x000fe40000f21670 */
[----:B------:R-:W-:-:S02]  /*3e80*/  ISETP.GT.AND P4, PT, R58, 0x71, !P4 ;  /* 0x000000713a00780c */ /* 0x000fc40006784270 */
[----:B------:R-:W-:Y:S02]  /*3e90*/  FSEL R26, R26, -INF , !P1 ;  /* 0xff8000001a1a7808 */ /* 0x000fe40004800000 */
[----:B------:R-:W-:Y:S02]  /*3ea0*/  LOP3.LUT P1, RZ, R19, 0x4000, RZ, 0xc0, !PT ;  /* 0x0000400013ff7812 */ /* 0x000fe4000782c0ff */
[C---:B------:R-:W-:Y:S02]  /*3eb0*/  ISETP.GT.AND P5, PT, R58.reuse, 0x78, !P5 ;  /* 0x000000783a00780c */ /* 0x040fe40006fa4270 */
[----:B------:R-:W-:Y:S02]  /*3ec0*/  ISETP.GT.AND P1, PT, R58, 0x41, !P1 ;  /* 0x000000413a00780c */ /* 0x000fe40004f24270 */
[C---:B------:R-:W-:Y:S02]  /*3ed0*/  ISETP.LT.OR P3, PT, R56.reuse, 0x71, P3 ;  /* 0x000000713800780c */ /* 0x040fe40001f61670 */
[----:B------:R-:W-:-:S02]  /*3ee0*/  ISETP.LT.OR P1, PT, R56, 0x42, P1 ;  /* 0x000000423800780c */ /* 0x000fc40000f21670 */
[----:B0-----:R-:W-:Y:S02]  /*3ef0*/  FMNMX.FTZ R59, R7, R6, !PT ;  /* 0x00000006073b7209 */ /* 0x001fe40007810000 */
[----:B------:R-:W-:Y:S02]  /*3f00*/  FSEL R27, R27, -INF , !P1 ;  /* 0xff8000001b1b7808 */ /* 0x000fe40004800000 */
[----:B------:R-:W-:Y:S01]  /*3f10*/  LOP3.LUT P1, RZ, R19, 0x2000, RZ, 0xc0, !PT ;  /* 0x0000200013ff7812 */ /* 0x000fe2000782c0ff */
[----:B------:R-:W0:Y:S01]  /*3f20*/  SHFL.BFLY PT, R76, R59, 0x1, 0x1f ;  /* 0x0c201f003b4c7f89 */ /* 0x000e2200000e0000 */
[----:B------:R-:W-:Y:S02]  /*3f30*/  ISETP.LT.OR P4, PT, R56, 0x72, P4 ;  /* 0x000000723800780c */ /* 0x000fe40002781670 */
[----:B------:R-:W-:Y:S02]  /*3f40*/  ISETP.GT.AND P1, PT, R58, 0x48, !P1 ;  /* 0x000000483a00780c */ /* 0x000fe40004f24270 */
[----:B------:R-:W-:-:S02]  /*3f50*/  ISETP.LT.OR P5, PT, R56, 0x79, P5 ;  /* 0x000000793800780c */ /* 0x000fc40002fa1670 */
[----:B------:R-:W-:-:S04]  /*3f60*/  ISETP.LT.OR P1, PT, R56, 0x49, P1 ;  /* 0x000000493800780c */ /* 0x000fc80000f21670 */
[----:B------:R-:W-:Y:S02]  /*3f70*/  FSEL R29, R29, -INF , !P1 ;  /* 0xff8000001d1d7808 */ /* 0x000fe40004800000 */
[----:B------:R-:W-:-:S04]  /*3f80*/  LOP3.LUT P1, RZ, R19, 0x1000, RZ, 0xc0, !PT ;  /* 0x0000100013ff7812 */ /* 0x000fc8000782c0ff */
        /* <DEDUP_REMOVED lines=9> */
[----:B------:R-:W-:-:S04]  /*4020*/  LOP3.LUT P1, RZ, R19, 0x400, RZ, 0xc0, !PT ;  /* 0x0000040013ff7812 */ /* 0x000fc8000782c0ff */
        /* <DEDUP_REMOVED lines=11> */
[----:B------:R-:W-:Y:S02]  /*40e0*/  ISETP.GT.AND P1, PT, R58, 0x60, !P2 ;  /* 0x000000603a00780c */ /* 0x000fe40005724270 */
[----:B------:R-:W-:Y:S02]  /*40f0*/  LOP3.LUT P2, RZ, R19, 0x20, RZ, 0xc0, !PT ;  /* 0x0000002013ff7812 */ /* 0x000fe4000784c0ff */
[----:B------:R-:W-:Y:S02]  /*4100*/  ISETP.LT.OR P1, PT, R56, 0x61, P1 ;  /* 0x000000613800780c */ /* 0x000fe40000f21670 */
[----:B------:R-:W-:Y:S02]  /*4110*/  ISETP.GT.AND P2, PT, R58, 0x69, !P2 ;  /* 0x000000693a00780c */ /* 0x000fe40005744270 */
[----:B------:R-:W-:-:S02]  /*4120*/  FSEL R35, R35, -INF , !P1 ;  /* 0xff80000023237808 */ /* 0x000fc40004800000 */
[----:B------:R-:W-:Y:S02]  /*4130*/  ISETP.GT.AND P1, PT, R58, 0x61, !P6 ;  /* 0x000000613a00780c */ /* 0x000fe40007724270 */
[----:B------:R-:W-:Y:S02]  /*4140*/  LOP3.LUT P6, RZ, R19, 0x2, RZ, 0xc0, !PT ;  /* 0x0000000213ff7812 */ /* 0x000fe400078cc0ff */
[C---:B------:R-:W-:Y:S02]  /*4150*/  ISETP.LT.OR P1, PT, R56.reuse, 0x62, P1 ;  /* 0x000000623800780c */ /* 0x040fe40000f21670 */
[----:B------:R-:W-:Y:S02]  /*4160*/  ISETP.LT.OR P2, PT, R56, 0x6a, P2 ;  /* 0x0000006a3800780c */ /* 0x000fe40001741670 */
[----:B------:R-:W-:Y:S02]  /*4170*/  FSEL R34, R34, -INF , !P1 ;  /* 0xff80000022227808 */ /* 0x000fe40004800000 */
[----:B------:R-:W-:-:S04]  /*4180*/  FSETP.NEU.FTZ.AND P1, PT, R76, -INF , PT ;  /* 0xff8000004c00780b */ /* 0x000fc80003f3d000 */
[----:B------:R-:W-:Y:S02]  /*4190*/  FSEL R72, R72, RZ, P1 ;  /* 0x000000ff48487208 */ /* 0x000fe40000800000 */
[----:B------:R-:W-:Y:S02]  /*41a0*/  ISETP.GT.AND P1, PT, R58, RZ, !P6 ;  /* 0x000000ff3a00720c */ /* 0x000fe40007724270 */
[----:B------:R-:W-:Y:S01]  /*41b0*/  LOP3.LUT P6, RZ, R19, 0x1, RZ, 0xc0, !PT ;  /* 0x0000000113ff7812 */ /* 0x000fe200078cc0ff */
[--C-:B------:R-:W-:Y:S01]  /*41c0*/  FFMA.FTZ R77, R60, UR33, -R72.reuse ;  /* 0x000000213c4d7c23 */ /* 0x100fe20008010848 */
[----:B------:R-:W-:Y:S01]  /*41d0*/  ISETP.LT.OR P1, PT, R56, 0x1, P1 ;  /* 0x000000013800780c */ /* 0x000fe20000f21670 */
[--C-:B------:R-:W-:Y:S01]  /*41e0*/  FFMA.FTZ R51, R51, UR33, -R72.reuse ;  /* 0x0000002133337c23 */ /* 0x100fe20008010848 */
[----:B------:R-:W-:Y:S01]  /*41f0*/  ISETP.GT.AND P6, PT, R58, 0x79, !P6 ;  /* 0x000000793a00780c */ /* 0x000fe200077c4270 */
[--C-:B------:R-:W-:Y:S01]  /*4200*/  FFMA.FTZ R6, R66, UR33, -R72.reuse ;  /* 0x0000002142067c23 */ /* 0x100fe20008010848 */
[----:B------:R-:W-:Y:S01]  /*4210*/  FSEL R73, R0, -INF , !P1 ;  /* 0xff80000000497808 */ /* 0x000fe20004800000 */
[--C-:B------:R-:W-:Y:S01]  /*4220*/  FFMA.FTZ R59, R89, UR33, -R72.reuse ;  /* 0x00000021593b7c23 */ /* 0x100fe20008010848 */
[----:B------:R-:W-:Y:S01]  /*4230*/  LOP3.LUT P1, RZ, R19, 0x4000000, RZ, 0xc0, !PT ;  /* 0x0400000013ff7812 */ /* 0x000fe2000782c0ff */
[--C-:B------:R-:W-:Y:S01]  /*4240*/  FFMA.FTZ R7, R90, UR33, -R72.reuse ;  /* 0x000000215a077c23 */ /* 0x100fe20008010848 */
[----:B------:R-:W-:Y:S01]  /*4250*/  FMNMX.FTZ R0, R73, R2, !PT ;  /* 0x0000000249007209 */ /* 0x000fe20007810000 */
[----:B------:R-:W-:Y:S01]  /*4260*/  MUFU.EX2 R6, R6 ;  /* 0x0000000600067308 */ /* 0x000fe20000000800 */
[----:B------:R-:W-:Y:S01]  /*4270*/  ISETP.GT.AND P1, PT, R58, 0x68, !P1 ;  /* 0x000000683a00780c */ /* 0x000fe20004f24270 */
[--C-:B------:R-:W-:Y:S01]  /*4280*/  FFMA.FTZ R66, R91, UR33, -R72.reuse ;  /* 0x000000215b427c23 */ /* 0x100fe20008010848 */
[----:B------:R-:W-:Y:S01]  /*4290*/  FMNMX.FTZ R68, R3, R0, !PT ;  /* 0x0000000003447209 */ /* 0x000fe20007810000 */
[--C-:B------:R-:W-:Y:S01]  /*42a0*/  FFMA.FTZ R92, R92, UR33, -R72.reuse ;  /* 0x000000215c5c7c23 */ /* 0x100fe20008010848 */
[----:B------:R-:W-:Y:S01]  /*42b0*/  ISETP.LT.OR P1, PT, R56, 0x69, P1 ;  /* 0x000000693800780c */ /* 0x000fe20000f21670 */
[--C-:B------:R-:W-:Y:S01]  /*42c0*/  FFMA.FTZ R93, R93, UR33, -R72.reuse ;  /* 0x000000215d5d7c23 */ /* 0x100fe20008010848 */
[----:B------:R-:W-:Y:S01]  /*42d0*/  FMNMX.FTZ R67, R5, R68, !PT ;  /* 0x0000004405437209 */ /* 0x000fe20007810000 */
[----:B------:R-:W0:Y:S01]  /*42e0*/  MUFU.EX2 R59, R59 ;  /* 0x0000003b003b7308 */ /* 0x000e220000000800 */
[----:B------:R-:W-:Y:S01]  /*42f0*/  FSEL R58, R36, -INF , !P1 ;  /* 0xff800000243a7808 */ /* 0x000fe20004800000 */
[--C-:B------:R-:W-:Y:S01]  /*4300*/  FFMA.FTZ R95, R95, UR33, -R72.reuse ;  /* 0x000000215f5f7c23 */ /* 0x100fe20008010848 */
        /* <DEDUP_REMOVED lines=13> */
[----:B------:R-:W-:Y:S01]  /*43e0*/  MUFU.EX2 R7, R7 ;  /* 0x0000000700077308 */ /* 0x000fe20000000800 */
[----:B------:R-:W-:Y:S01]  /*43f0*/  FSEL R56, R41, -INF , !P6 ;  /* 0xff80000029387808 */ /* 0x000fe20007000000 */
        /* <DEDUP_REMOVED lines=11> */
[----:B------:R-:W-:-:S02]  /*44b0*/  FFMA.FTZ R42, R42, UR33, -R72 ;  /* 0x000000212a2a7c23 */ /* 0x000fc40008010848 */
        /* <DEDUP_REMOVED lines=20> */
[----:B------:R-:W-:Y:S02]  /*4600*/  FMNMX.FTZ R75, R35, R74, !PT ;  /* 0x0000004a234b7209 */ /* 0x000fe40007810000 */
[----:B------:R-:W-:Y:S02]  /*4610*/  FSEL R74, R39, -INF , !P4 ;  /* 0xff800000274a7808 */ /* 0x000fe40006000000 */
[----:B------:R-:W-:Y:S01]  /*4620*/  FMNMX.FTZ R75, R34, R75, !PT ;  /* 0x0000004b224b7209 */ /* 0x000fe20007810000 */
[----:B------:R-:W-:Y:S03]  /*4630*/  MUFU.EX2 R64, R64 ;  /* 0x0000004000407308 */ /* 0x000fe60000000800 */
[----:B------:R-:W-:-:S04]  /*4640*/  FMNMX.FTZ R75, R58, R75, !PT ;  /* 0x0000004b3a4b7209 */ /* 0x000fc80007810000 */
[----:B------:R-:W-:Y:S01]  /*4650*/  FMNMX.FTZ R38, R60, R75, !PT ;  /* 0x0000004b3c267209 */ /* 0x000fe20007810000 */
[----:B------:R-:W-:Y:S01]  /*4660*/  FFMA.FTZ R75, R55, UR33, -R72 ;  /* 0x00000021374b7c23 */ /* 0x000fe20008010848 */
[----:B------:R-:W-:Y:S01]  /*4670*/  FSEL R55, R40, -INF , !P5 ;  /* 0xff80000028377808 */ /* 0x000fe20006800000 */
[----:B------:R-:W-:Y:S01]  /*4680*/  MUFU.EX2 R63, R63 ;  /* 0x0000003f003f7308 */ /* 0x000fe20000000800 */
[----:B------:R-:W-:-:S04]  /*4690*/  FMNMX.FTZ R39, R57, R38, !PT ;  /* 0x0000002639277209 */ /* 0x000fc80007810000 */
[----:B------:R-:W-:Y:S01]  /*46a0*/  FMNMX.FTZ R40, R74, R39, !PT ;  /* 0x000000274a287209 */ /* 0x000fe20007810000 */
[--C-:B------:R-:W-:Y:S02]  /*46b0*/  FFMA.FTZ R39, R45, UR33, -R72.reuse ;  /* 0x000000212d277c23 */ /* 0x100fe40008010848 */
[----:B------:R-:W-:Y:S01]  /*46c0*/  MUFU.EX2 R38, R75 ;  /* 0x0000004b00267308 */ /* 0x000fe20000000800 */
        /* <DEDUP_REMOVED lines=8> */
[----:B------:R-:W-:Y:S01]  /*4750*/  FFMA.FTZ R52, R54, UR33, -R72 ;  /* 0x0000002136347c23 */ /* 0x000fe20008010848 */
[----:B------:R-:W2:Y:S01]  /*4760*/  SHFL.BFLY PT, R78, R45, 0x2, 0x1f ;  /* 0x0c401f002d4e7f89 */ /* 0x000ea200000e0000 */
[----:B------:R-:W-:Y:S08]  /*4770*/  MUFU.EX2 R62, R62 ;  /* 0x0000003e003e7308 */ /* 0x000ff00000000800 */
[----:B------:R-:W-:Y:S08]  /*4780*/  MUFU.EX2 R61, R61 ;  /* 0x0000003d003d7308 */ /* 0x000ff00000000800 */
[----:B------:R-:W-:Y:S01]  /*4790*/  MUFU.EX2 R37, R37 ;  /* 0x0000002500257308 */ /* 0x000fe20000000800 */
[----:B--2---:R-:W-:-:S07]  /*47a0*/  FMNMX.FTZ R78, R45, R78, !PT ;  /* 0x0000004e2d4e7209 */ /* 0x004fce0007810000 */
[----:B------:R-:W-:Y:S01]  /*47b0*/  MUFU.EX2 R39, R39 ;  /* 0x0000002700277308 */ /* 0x000fe20000000800 */
[----:B-1----:R-:W1:Y:S07]  /*47c0*/  SHFL.BFLY PT, R77, R78, 0x1, 0x1f ;  /* 0x0c201f004e4d7f89 */ /* 0x002e6e00000e0000 */
[----:B------:R2:W-:Y:S08]  /*47d0*/  MUFU.EX2 R45, R51 ;  /* 0x00000033002d7308 */ /* 0x0005f00000000800 */
[----:B------:R-:W-:Y:S01]  /*47e0*/  MUFU.EX2 R40, R40 ;  /* 0x0000002800287308 */ /* 0x000fe20000000800 */
[----:B--2---:R-:W-:-:S07]  /*47f0*/  FFMA.FTZ R51, R4, UR33, -R72 ;  /* 0x0000002104337c23 */ /* 0x004fce0008010848 */
[----:B------:R-:W-:Y:S01]  /*4800*/  MUFU.EX2 R41, R41 ;  /* 0x0000002900297308 */ /* 0x000fe20000000800 */
[----:B-1----:R-:W-:-:S04]  /*4810*/  FMNMX.FTZ R77, R78, R77, !PT ;  /* 0x0000004d4e4d7209 */ /* 0x002fc80007810000 */
        /* <DEDUP_REMOVED lines=21> */
[----:B------:R0:W2:Y:S01]  /*4970*/  MUFU.EX2 R84, R4 ;  /* 0x0000000400547308 */ /* 0x0000a20000000800 */
[--C-:B-1----:R-:W-:Y:S01]  /*4980*/  FFMA.FTZ R73, R14, UR33, -R53.reuse ;  /* 0x000000210e497c23 */ /* 0x102fe20008010835 */
[--C-:B------:R-:W-:Y:S01]  /*4990*/  FFMA.FTZ R30, R31, UR33, -R53.reuse ;  /* 0x000000211f1e7c23 */ /* 0x100fe20008010835 */
[--C-:B------:R-:W-:Y:S01]  /*49a0*/  FFMA.FTZ R78, R25, UR33, -R53.reuse ;  /* 0x00000021194e7c23 */ /* 0x100fe20008010835 */
[--C-:B------:R-:W-:Y:S01]  /*49b0*/  FFMA.FTZ R25, R26, UR33, -R53.reuse ;  /* 0x000000211a197c23 */ /* 0x100fe20008010835 */
[--C-:B------:R-:W-:Y:S01]  /*49c0*/  FFMA.FTZ R28, R28, UR33, -R53.reuse ;  /* 0x000000211c1c7c23 */ /* 0x100fe20008010835 */
[--C-:B------:R-:W-:Y:S01]  /*49d0*/  FFMA.FTZ R33, R33, UR33, -R53.reuse ;  /* 0x0000002121217c23 */ /* 0x100fe20008010835 */
[----:B------:R-:W-:Y:S01]  /*49e0*/  FFMA.FTZ R32, R32, UR33, -R53 ;  /* 0x0000002120207c23 */ /* 0x000fe20008010835 */
[----:B------:R1:W3:Y:S01]  /*49f0*/  MUFU.EX2 R79, R3 ;  /* 0x00000003004f7308 */ /* 0x0002e20000000800 */
[----:B0-----:R-:W-:Y:S01]  /*4a00*/  FADD.FTZ R4, R6, R59 ;  /* 0x0000003b06047221 */ /* 0x001fe20000010000 */
[--C-:B------:R-:W-:Y:S01]  /*4a10*/  FFMA.FTZ R35, R35, UR33, -R53.reuse ;  /* 0x0000002123237c23 */ /* 0x100fe20008010835 */
[--C-:B------:R-:W-:Y:S01]  /*4a20*/  FFMA.FTZ R34, R34, UR33, -R53.reuse ;  /* 0x0000002122227c23 */ /* 0x100fe20008010835 */
[--C-:B------:R-:W-:Y:S01]  /*4a30*/  FFMA.FTZ R58, R58, UR33, -R53.reuse ;  /* 0x000000213a3a7c23 */ /* 0x100fe20008010835 */
[--C-:B------:R-:W-:Y:S01]  /*4a40*/  FFMA.FTZ R57, R57, UR33, -R53.reuse ;  /* 0x0000002139397c23 */ /* 0x100fe20008010835 */
[--C-:B------:R-:W-:Y:S01]  /*4a50*/  FFMA.FTZ R74, R74, UR33, -R53.reuse ;  /* 0x000000214a4a7c23 */ /* 0x100fe20008010835 */
[--C-:B------:R-:W-:Y:S01]  /*4a60*/  FFMA.FTZ R55, R55, UR33, -R53.reuse ;  /* 0x0000002137377c23 */ /* 0x100fe20008010835 */
[----:B------:R0:W4:Y:S01]  /*4a70*/  MUFU.EX2 R86, R5 ;  /* 0x0000000500567308 */ /* 0x0001220000000800 */
[----:B--2---:R-:W-:Y:S01]  /*4a80*/  FADD.FTZ R8, R75, R84 ;  /* 0x000000544b087221 */ /* 0x004fe20000010000 */
[--C-:B-1----:R-:W-:Y:S01]  /*4a90*/  FFMA.FTZ R3, R20, UR33, -R53.reuse ;  /* 0x0000002114037c23 */ /* 0x102fe20008010835 */
[--C-:B------:R-:W-:Y:S01]  /*4aa0*/  FFMA.FTZ R20, R21, UR33, -R53.reuse ;  /* 0x0000002115147c23 */ /* 0x100fe20008010835 */
[--C-:B------:R-:W-:Y:S01]  /*4ab0*/  FFMA.FTZ R21, R24, UR33, -R53.reuse ;  /* 0x0000002118157c23 */ /* 0x100fe20008010835 */
[--C-:B------:R-:W-:Y:S01]  /*4ac0*/  FFMA.FTZ R60, R60, UR33, -R53.reuse ;  /* 0x000000213c3c7c23 */ /* 0x100fe20008010835 */
[----:B------:R-:W-:Y:S01]  /*4ad0*/  FFMA.FTZ R53, R56, UR33, -R53 ;  /* 0x0000002138357c23 */ /* 0x000fe20008010835 */
[----:B------:R-:W-:Y:S01]  /*4ae0*/  F2FP.F16.F32.PACK_AB R14, R64, R65 ;  /* 0x00000041400e723e */ /* 0x000fe200000000ff */
[----:B------:R-:W1:Y:S01]  /*4af0*/  MUFU.EX2 R2, R2 ;  /* 0x0000000200027308 */ /* 0x000e620000000800 */
[----:B0-----:R-:W-:Y:S01]  /*4b00*/  FADD.FTZ R5, R7, R4 ;  /* 0x0000000407057221 */ /* 0x001fe20000010000 */
[----:B------:R-:W-:-:S02]  /*4b10*/  F2FP.F16.F32.PACK_AB R4, R59, R6 ;  /* 0x000000063b04723e */ /* 0x000fc400000000ff */
[C---:B------:R-:W-:Y:S01]  /*4b20*/  F2FP.F16.F32.PACK_AB R6, R66.reuse, R7 ;  /* 0x000000074206723e */ /* 0x040fe200000000ff */
[----:B---3--:R-:W-:Y:S01]  /*4b30*/  FADD.FTZ R7, R79, R8 ;  /* 0x000000084f077221 */ /* 0x008fe20000010000 */
[----:B------:R-:W-:Y:S01]  /*4b40*/  FADD.FTZ R5, R66, R5 ;  /* 0x0000000542057221 */ /* 0x000fe20000010000 */
[----:B------:R-:W-:Y:S01]  /*4b50*/  F2FP.F16.F32.PACK_AB R26, R40, R39 ;  /* 0x00000027281a723e */ /* 0x000fe200000000ff */
[----:B------:R-:W0:Y:S01]  /*4b60*/  MUFU.EX2 R9, R9 ;  /* 0x0000000900097308 */ /* 0x000e220000000800 */
[----:B----4-:R-:W-:Y:S01]  /*4b70*/  FADD.FTZ R15, R86, R7 ;  /* 0x00000007560f7221 */ /* 0x010fe20000010000 */
[----:B------:R-:W-:Y:S01]  /*4b80*/  FADD.FTZ R10, R0, R5 ;  /* 0x00000005000a7221 */ /* 0x000fe20000010000 */
[----:B------:R-:W-:Y:S02]  /*4b90*/  F2FP.F16.F32.PACK_AB R5, R84, R75 ;  /* 0x0000004b5405723e */ /* 0x000fe400000000ff */
[----:B------:R-:W-:Y:S01]  /*4ba0*/  F2FP.F16.F32.PACK_AB R7, R86, R79 ;  /* 0x0000004f5607723e */ /* 0x000fe200000000ff */
[----:B------:R-:W-:-:S02]  /*4bb0*/  FADD.FTZ R31, R67, R10 ;  /* 0x0000000a431f7221 */ /* 0x000fc40000010000 */
[----:B------:R-:W2:Y:S01]  /*4bc0*/  MUFU.EX2 R54, R54 ;  /* 0x0000003600367308 */ /* 0x000ea20000000800 */
[----:B-1----:R-:W-:Y:S01]  /*4bd0*/  FADD.FTZ R8, R2, R15 ;  /* 0x0000000f02087221 */ /* 0x002fe20000010000 */
[----:B------:R-:W-:Y:S01]  /*4be0*/  FADD.FTZ R10, R68, R31 ;  /* 0x0000001f440a7221 */ /* 0x000fe20000010000 */
[----:B------:R1:W-:Y:S03]  /*4bf0*/  STSM.16.M88.4 [R17+0x21800], R4 ;  /* 0x0218000411007844 */ /* 0x0003e60000000200 */
[----:B------:R-:W-:Y:S02]  /*4c00*/  FADD.FTZ R31, R69, R10 ;  /* 0x0000000a451f7221 */ /* 0x000fe40000010000 */
[----:B------:R-:W3:Y:S01]  /*4c10*/  MUFU.EX2 R11, R11 ;  /* 0x0000000b000b7308 */ /* 0x000ee20000000800 */
[C---:B0-----:R-:W-:Y:S01]  /*4c20*/  FADD.FTZ R15, R9.reuse, R8 ;  /* 0x00000008090f7221 */ /* 0x041fe20000010000 */
[----:B------:R-:W-:Y:S01]  /*4c30*/  FADD.FTZ R10, R70, R31 ;  /* 0x0000001f460a7221 */ /* 0x000fe20000010000 */
[----:B------:R-:W-:-:S03]  /*4c40*/  F2FP.F16.F32.PACK_AB R9, R9, R2 ;  /* 0x000000020909723e */ /* 0x000fc600000000ff */
[----:B------:R-:W-:Y:S02]  /*4c50*/  FADD.FTZ R10, R71, R10 ;  /* 0x0000000a470a7221 */ /* 0x000fe40000010000 */
[----:B------:R-:W0:Y:S01]  /*4c60*/  MUFU.EX2 R72, R72 ;  /* 0x0000004800487308 */ /* 0x000e220000000800 */
[----:B--2---:R-:W-:Y:S01]  /*4c70*/  FADD.FTZ R8, R54, R15 ;  /* 0x0000000f36087221 */ /* 0x004fe20000010000 */
[----:B------:R-:W-:Y:S01]  /*4c80*/  FADD.FTZ R31, R65, R10 ;  /* 0x0000000a411f7221 */ /* 0x000fe20000010000 */
[----:B-1----:R-:W-:Y:S02]  /*4c90*/  F2FP.F16.F32.PACK_AB R4, R62, R63 ;  /* 0x0000003f3e04723e */ /* 0x002fe400000000ff */
[----:B------:R-:W-:Y:S01]  /*4ca0*/  F2FP.F16.F32.PACK_AB R6, R36, R61 ;  /* 0x0000003d2406723e */ /* 0x000fe200000000ff */
[----:B------:R-:W-:Y:S02]  /*4cb0*/  FADD.FTZ R10, R64, R31 ;  /* 0x0000001f400a7221 */ /* 0x000fe40000010000 */
[----:B------:R-:W1:Y:S01]  /*4cc0*/  MUFU.EX2 R13, R13 ;  /* 0x0000000d000d7308 */ /* 0x000e620000000800 */
[----:B---3--:R-:W-:Y:S01]  /*4cd0*/  FADD.FTZ R15, R11, R8 ;  /* 0x000000080b0f7221 */ /* 0x008fe20000010000 */
[----:B------:R-:W-:Y:S01]  /*4ce0*/  FADD.FTZ R31, R63, R10 ;  /* 0x0000000a3f1f7221 */ /* 0x000fe20000010000 */
[----:B------:R-:W-:-:S02]  /*4cf0*/  F2FP.F16.F32.PACK_AB R10, R69, R68 ;  /* 0x00000044450a723e */ /* 0x000fc400000000ff */
[----:B------:R-:W-:Y:S01]  /*4d00*/  F2FP.F16.F32.PACK_AB R11, R11, R54 ;  /* 0x000000360b0b723e */ /* 0x000fe200000000ff */
[----:B------:R-:W-:Y:S02]  /*4d10*/  FADD.FTZ R12, R62, R31 ;  /* 0x0000001f3e0c7221 */ /* 0x000fe40000010000 */
        /* <DEDUP_REMOVED lines=13> */
[----:B------:R-:W-:Y:S01]  /*4df0*/  F2FP.F16.F32.PACK_AB R8, R67, R0 ;  /* 0x000000004308723e */ /* 0x000fe200000000ff */
[----:B------:R-:W-:-:S04]  /*4e00*/  FADD.FTZ R7, R39, R2 ;  /* 0x0000000227077221 */ /* 0x000fc80000010000 */
[----:B------:R-:W-:Y:S01]  /*4e10*/  FADD.FTZ R2, R40, R7 ;  /* 0x0000000728027221 */ /* 0x000fe20000010000 */
[----:B------:R-:W2:Y:S01]  /*4e20*/  MUFU.EX2 R20, R20 ;  /* 0x0000001400147308 */ /* 0x000ea20000000800 */
[----:B0-----:R-:W-:Y:S01]  /*4e30*/  FADD.FTZ R0, R82, R15 ;  /* 0x0000000f52007221 */ /* 0x001fe20000010000 */
[----:B------:R0:W-:Y:S01]  /*4e40*/  STSM.16.M88.4 [R23], R8 ;  /* 0x0000000817007844 */ /* 0x0001e20000000200 */
[----:B------:R-:W-:-:S04]  /*4e50*/  FADD.FTZ R7, R41, R2 ;  /* 0x0000000229077221 */ /* 0x000fc80000010000 */
[----:B------:R-:W-:Y:S01]  /*4e60*/  FADD.FTZ R2, R46, R7 ;  /* 0x000000072e027221 */ /* 0x000fe20000010000 */
[----:B------:R-:W3:Y:S01]  /*4e70*/  MUFU.EX2 R21, R21 ;  /* 0x0000001500157308 */ /* 0x000ee20000000800 */
[----:B-1----:R-:W-:Y:S02]  /*4e80*/  FADD.FTZ R15, R3, R0 ;  /* 0x00000000030f7221 */ /* 0x002fe40000010000 */
[----:B------:R-:W-:-:S05]  /*4e90*/  FADD.FTZ R7, R47, R2 ;  /* 0x000000022f077221 */ /* 0x000fca0000010000 */
[----:B------:R-:W1:Y:S01]  /*4ea0*/  MUFU.EX2 R78, R78 ;  /* 0x0000004e004e7308 */ /* 0x000e620000000800 */
[----:B--2---:R-:W-:Y:S01]  /*4eb0*/  FADD.FTZ R0, R20, R15 ;  /* 0x0000000f14007221 */ /* 0x004fe20000010000 */
[----:B------:R-:W-:Y:S02]  /*4ec0*/  F2FP.F16.F32.PACK_AB R15, R82, R73 ;  /* 0x00000049520f723e */ /* 0x000fe400000000ff */
[----:B0-----:R-:W-:-:S03]  /*4ed0*/  F2FP.F16.F32.PACK_AB R8, R46, R41 ;  /* 0x000000292e08723e */ /* 0x001fc600000000ff */
[----:B------:R0:W-:Y:S01]  /*4ee0*/  STSM.16.M88.4 [R22], R12 ;  /* 0x0000000c16007844 */ /* 0x0001e20000000200 */
[----:B------:R-:W2:Y:S01]  /*4ef0*/  MUFU.EX2 R25, R25 ;  /* 0x0000001900197308 */ /* 0x000ea20000000800 */
[----:B---3--:R-:W-:-:S07]  /*4f00*/  FADD.FTZ R5, R21, R0 ;  /* 0x0000000015057221 */ /* 0x008fce0000010000 */
[----:B------:R-:W3:Y:S01]  /*4f10*/  MUFU.EX2 R80, R80 ;  /* 0x0000005000507308 */ /* 0x000ee20000000800 */
[----:B-1----:R-:W-:-:S07]  /*4f20*/  FADD.FTZ R0, R78, R5 ;  /* 0x000000054e007221 */ /* 0x002fce0000010000 */
[----:B------:R-:W1:Y:S01]  /*4f30*/  MUFU.EX2 R27, R27 ;  /* 0x0000001b001b7308 */ /* 0x000e620000000800 */
[----:B--2---:R-:W-:-:S07]  /*4f40*/  FADD.FTZ R5, R25, R0 ;  /* 0x0000000019057221 */ /* 0x004fce0000010000 */
[----:B------:R-:W2:Y:S01]  /*4f50*/  MUFU.EX2 R28, R28 ;  /* 0x0000001c001c7308 */ /* 0x000ea20000000800 */
[C---:B---3--:R-:W-:Y:S01]  /*4f60*/  FADD.FTZ R0, R80.reuse, R5 ;  /* 0x0000000550007221 */ /* 0x048fe20000010000 */
[----:B------:R-:W-:-:S06]  /*4f70*/  F2FP.F16.F32.PACK_AB R25, R80, R25 ;  /* 0x000000195019723e */ /* 0x000fcc00000000ff */
[----:B------:R-:W3:Y:S01]  /*4f80*/  MUFU.EX2 R29, R29 ;  /* 0x0000001d001d7308 */ /* 0x000ee20000000800 */
[----:B-1----:R-:W-:-:S07]  /*4f90*/  FADD.FTZ R5, R27, R0 ;  /* 0x000000001b057221 */ /* 0x002fce0000010000 */
[----:B------:R-:W1:Y:S01]  /*4fa0*/  MUFU.EX2 R30, R30 ;  /* 0x0000001e001e7308 */ /* 0x000e620000000800 */
[C---:B--2---:R-:W-:Y:S01]  /*4fb0*/  FADD.FTZ R0, R28.reuse, R5 ;  /* 0x000000051c007221 */ /* 0x044fe20000010000 */
[----:B------:R-:W-:-:S06]  /*4fc0*/  F2FP.F16.F32.PACK_AB R27, R28, R27 ;  /* 0x0000001b1c1b723e */ /* 0x000fcc00000000ff */
[----:B------:R-:W2:Y:S01]  /*4fd0*/  MUFU.EX2 R33, R33 ;  /* 0x0000002100217308 */ /* 0x000ea20000000800 */
[----:B---3--:R-:W-:-:S07]  /*4fe0*/  FADD.FTZ R5, R29, R0 ;  /* 0x000000001d057221 */ /* 0x008fce0000010000 */
[----:B------:R-:W3:Y:S01]  /*4ff0*/  MUFU.EX2 R50, R50 ;  /* 0x0000003200327308 */ /* 0x000ee20000000800 */
[----:B-1----:R-:W-:Y:S01]  /*5000*/  FADD.FTZ R0, R30, R5 ;  /* 0x000000051e007221 */ /* 0x002fe20000010000 */
[----:B------:R-:W-:Y:S02]  /*5010*/  F2FP.F16.F32.PACK_AB R5, R20, R3 ;  /* 0x000000031405723e */ /* 0x000fe400000000ff */
[----:B------:R-:W-:-:S04]  /*5020*/  F2FP.F16.F32.PACK_AB R9, R30, R29 ;  /* 0x0000001d1e09723e */ /* 0x000fc800000000ff */
[----:B------:R-:W0:Y:S01]  /*5030*/  MUFU.EX2 R32, R32 ;  /* 0x0000002000207308 */ /* 0x000e220000000800 */
[----:B--2---:R-:W-:-:S07]  /*5040*/  FADD.FTZ R3, R33, R0 ;  /* 0x0000000021037221 */ /* 0x004fce0000010000 */
[----:B------:R-:W1:Y:S01]  /*5050*/  MUFU.EX2 R35, R35 ;  /* 0x0000002300237308 */ /* 0x000e620000000800 */
[----:B---3--:R-:W-:Y:S01]  /*5060*/  FADD.FTZ R2, R50, R7 ;  /* 0x0000000732027221 */ /* 0x008fe20000010000 */
[----:B------:R-:W-:Y:S02]  /*5070*/  F2FP.F16.F32.PACK_AB R7, R78, R21 ;  /* 0x000000154e07723e */ /* 0x000fe400000000ff */
[----:B------:R-:W-:-:S03]  /*5080*/  F2FP.F16.F32.PACK_AB R10, R50, R47 ;  /* 0x0000002f320a723e */ /* 0x000fc600000000ff */
[----:B------:R2:W-:Y:S01]  /*5090*/  STSM.16.M88.4 [R18], R4 ;  /* 0x0000000412007844 */ /* 0x0005e20000000200 */
[----:B------:R-:W3:Y:S01]  /*50a0*/  MUFU.EX2 R48, R48 ;  /* 0x0000003000307308 */ /* 0x000ee20000000800 */
[C---:B0-----:R-:W-:Y:S01]  /*50b0*/  FADD.FTZ R12, R32.reuse, R3 ;  /* 0x00000003200c7221 */ /* 0x041fe20000010000 */
[----:B------:R-:W-:Y:S01]  /*50c0*/  FADD.FTZ R3, R45, R2 ;  /* 0x000000022d037221 */ /* 0x000fe20000010000 */
[----:B------:R-:W-:Y:S01]  /*50d0*/  F2FP.F16.F32.PACK_AB R11, R32, R33 ;  /* 0x00000021200b723e */ /* 0x000fe200000000ff */
[----:B------:R-:W-:Y:S04]  /*50e0*/  STSM.16.M88.4 [R17+0x27800], R24 ;  /* 0x0278001811007844 */ /* 0x000fe80000000200 */
[----:B------:R-:W0:Y:S01]  /*50f0*/  MUFU.EX2 R34, R34 ;  /* 0x0000002200227308 */ /* 0x000e220000000800 */
[----:B-1----:R-:W-:Y:S01]  /*5100*/  FADD.FTZ R13, R35, R12 ;  /* 0x0000000c230d7221 */ /* 0x002fe20000010000 */
[----:B------:R-:W-:Y:S06]  /*5110*/  STSM.16.M88.4 [R136], R8 ;  /* 0x0000000888007844 */ /* 0x000fec0000000200 */
[----:B------:R-:W1:Y:S01]  /*5120*/  MUFU.EX2 R49, R49 ;  /* 0x0000003100317308 */ /* 0x000e620000000800 */
[C---:B---3--:R-:W-:Y:S01]  /*5130*/  FADD.FTZ R2, R48.reuse, R3 ;  /* 0x0000000330027221 */ /* 0x048fe20000010000 */
[----:B------:R-:W-:-:S06]  /*5140*/  F2FP.F16.F32.PACK_AB R12, R48, R45 ;  /* 0x0000002d300c723e */ /* 0x000fcc00000000ff */
[----:B------:R-:W3:Y:S01]  /*5150*/  MUFU.EX2 R58, R58 ;  /* 0x0000003a003a7308 */ /* 0x000ee20000000800 */
[----:B0-----:R-:W-:-:S07]  /*5160*/  FADD.FTZ R13, R34, R13 ;  /* 0x0000000d220d7221 */ /* 0x001fce0000010000 */
[----:B------:R-:W0:Y:S01]  /*5170*/  MUFU.EX2 R52, R52 ;  /* 0x0000003400347308 */ /* 0x000e220000000800 */
[----:B-1----:R-:W-:-:S07]  /*5180*/  FADD.FTZ R3, R49, R2 ;  /* 0x0000000231037221 */ /* 0x002fce0000010000 */
[----:B------:R-:W1:Y:S01]  /*5190*/  MUFU.EX2 R31, R60 ;  /* 0x0000003c001f7308 */ /* 0x000e620000000800 */
[----:B---3--:R-:W-:Y:S01]  /*51a0*/  FADD.FTZ R2, R58, R13 ;  /* 0x0000000d3a027221 */ /* 0x008fe20000010000 */
[----:B------:R-:W-:-:S06]  /*51b0*/  F2FP.F16.F32.PACK_AB R13, R34, R35 ;  /* 0x00000023220d723e */ /* 0x000fcc00000000ff */
[----:B------:R-:W-:Y:S01]  /*51c0*/  MUFU.EX2 R44, R44 ;  /* 0x0000002c002c7308 */ /* 0x000fe20000000800 */
[C---:B0-----:R-:W-:Y:S01]  /*51d0*/  F2FP.F16.F32.PACK_AB R14, R52.reuse, R49 ;  /* 0x00000031340e723e */ /* 0x041fe200000000ff */
[----:B------:R-:W-:-:S06]  /*51e0*/  FADD.FTZ R3, R52, R3 ;  /* 0x0000000334037221 */ /* 0x000fcc0000010000 */
[----:B------:R-:W2:Y:S01]  /*51f0*/  MUFU.EX2 R43, R43 ;  /* 0x0000002b002b7308 */ /* 0x000ea20000000800 */
[C---:B-1----:R-:W-:Y:S01]  /*5200*/  F2FP.F16.F32.PACK_AB R15, R31.reuse, R58 ;  /* 0x0000003a1f0f723e */ /* 0x042fe200000000ff */
[----:B------:R-:W-:-:S04]  /*5210*/  FADD.FTZ R2, R31, R2 ;  /* 0x000000021f027221 */ /* 0x000fc80000010000 */
[----:B------:R-:W-:Y:S02]  /*5220*/  STSM.16.M88.4 [R22+0x6000], R12 ;  /* 0x0060000c16007844 */ /* 0x000fe40000000200 */
[----:B------:R-:W-:Y:S08]  /*5230*/  MUFU.EX2 R42, R42 ;  /* 0x0000002a002a7308 */ /* 0x000ff00000000800 */
[----:B------:R-:W0:Y:S01]  /*5240*/  MUFU.EX2 R51, R51 ;  /* 0x0000003300337308 */ /* 0x000e220000000800 */
[----:B--2---:R-:W-:Y:S01]  /*5250*/  F2FP.F16.F32.PACK_AB R4, R43, R44 ;  /* 0x0000002c2b04723e */ /* 0x004fe200000000ff */
[----:B------:R-:W-:-:S04]  /*5260*/  FADD.FTZ R44, R44, R3 ;  /* 0x000000032c2c7221 */ /* 0x000fc80000010000 */
[----:B------:R-:W-:Y:S02]  /*5270*/  FADD.FTZ R43, R43, R44 ;  /* 0x0000002c2b2b7221 */ /* 0x000fe40000010000 */
[----:B------:R-:W-:Y:S08]  /*5280*/  MUFU.EX2 R57, R57 ;  /* 0x0000003900397308 */ /* 0x000ff00000000800 */
[----:B------:R-:W1:Y:S01]  /*5290*/  MUFU.EX2 R74, R74 ;  /* 0x0000004a004a7308 */ /* 0x000e620000000800 */
[----:B0-----:R-:W-:-:S07]  /*52a0*/  F2FP.F16.F32.PACK_AB R6, R51, R42 ;  /* 0x0000002a3306723e */ /* 0x001fce00000000ff */
[----:B------:R-:W-:Y:S08]  /*52b0*/  MUFU.EX2 R55, R55 ;  /* 0x0000003700377308 */ /* 0x000ff00000000800 */
[----:B------:R-:W0:Y:S01]  /*52c0*/  MUFU.EX2 R0, R53 ;  /* 0x0000003500007308 */ /* 0x000e220000000800 */
[----:B-1----:R-:W-:Y:S01]  /*52d0*/  F2FP.F16.F32.PACK_AB R5, R74, R57 ;  /* 0x000000394a05723e */ /* 0x002fe200000000ff */
[----:B------:R-:W-:Y:S01]  /*52e0*/  FADD.FTZ R57, R57, R2 ;  /* 0x0000000239397221 */ /* 0x000fe20000010000 */
[----:B------:R-:W-:-:S03]  /*52f0*/  FADD.FTZ R2, R42, R43 ;  /* 0x0000002b2a027221 */ /* 0x000fc60000010000 */
[----:B------:R-:W-:Y:S01]  /*5300*/  FADD.FTZ R74, R74, R57 ;  /* 0x000000394a4a7221 */ /* 0x000fe20000010000 */
[----:B------:R-:W-:Y:S01]  /*5310*/  FADD.FTZ R2, R51, R2 ;  /* 0x0000000233027221 */ /* 0x000fe20000010000 */
[----:B0-----:R-:W-:Y:S02]  /*5320*/  F2FP.F16.F32.PACK_AB R7, R0, R55 ;  /* 0x000000370007723e */ /* 0x001fe400000000ff */
[----:B------:R-:W-:-:S03]  /*5330*/  FADD.FTZ R55, R55, R74 ;  /* 0x0000004a37377221 */ /* 0x000fc60000010000 */
[----:B------:R0:W-:Y:S01]  /*5340*/  STSM.16.M88.4 [R18+0x6000], R4 ;  /* 0x0060000412007844 */ /* 0x0001e20000000200 */
[----:B------:R-:W-:Y:S01]  /*5350*/  FADD.FTZ R0, R0, R55 ;  /* 0x0000003700007221 */ /* 0x000fe20000010000 */
[----:B------:R1:W-:Y:S06]  /*5360*/  MEMBAR.ALL.CTA ;  /* 0x0000000000007992 */ /* 0x0003ec0000008000 */
[----:B-1----:R-:W1:Y:S01]  /*5370*/  FENCE.VIEW.ASYNC.S ;  /* 0x00000000000073c6 */ /* 0x002e620000000000 */
[----:B0-----:R-:W-:Y:S01]  /*5380*/  VIADD R7, R88, 0xfffffffe ;  /* 0xfffffffe58077836 */ /* 0x001fe20000000000 */
[----:B-1----:R-:W-:Y:S01]  /*5390*/  NOP ;  /* 0x0000000000007918 */ /* 0x002fe20000000000 */
[----:B------:R-:W-:Y:S05]  /*53a0*/  @P1 BRA `(.L_x_10841) ;  /* 0x00000000004c1947 */ /* 0x000fea0003800000 */
        /* <DEDUP_REMOVED lines=11> */
.L_x_10842:
[----:B------:R-:W-:Y:S02]  /*5460*/  ULDC UR18, c[0x0][0x9e4] ;  /* 0x0002790000127ab9 */ /* 0x000fe40000000800 */
[----:B------:R-:W-:-:S11]  /*5470*/  UISETP.NE.AND UP0, UPT, UR18, 0x1, UPT ;  /* 0x000000011200788c */ /* 0x000fd6000bf05270 */
[----:B------:R-:W-:Y:S02]  /*5480*/  @UP0 ULDC.64 UR6, c[0x0][0x9e8] ;  /* 0x00027a0000060ab9 */ /* 0x000fe40000000a00 */
[----:B------:R-:W-:-:S04]  /*5490*/  UIMAD.WIDE.U32 UR10, UR15, UR6, URZ ;  /* 0x000000060f0a72a5 */ /* 0x000fc8000f8e003f */
[----:B------:R-:W-:-:S12]  /*54a0*/  @UP0 USHF.R.U32.HI UR15, URZ, UR7, UR11 ;  /* 0x000000073f0f0299 */ /* 0x000fd8000801160b */
.L_x_10843:
[----:B------:R-:W-:-:S04]  /*54b0*/  UIMAD UR15, UR15, UR18, UR18 ;  /* 0x000000120f0f72a4 */ /* 0x000fc8000f8e0212 */
[----:B------:R-:W-:-:S04]  /*54c0*/  UISETP.LT.AND UP0, UPT, UR14, UR15, UPT ;  /* 0x0000000f0e00728c */ /* 0x000fc8000bf01270 */
[----:B------:R-:W-:-:S12]  /*54d0*/  USEL UR14, UR14, UR15, UP0 ;  /* 0x0000000f0e0e7287 */ /* 0x000fd80008000000 */
.L_x_10841:
        /* <DEDUP_REMOVED lines=37> */
[----:B------:R-:W-:Y:S01]  /*5730*/  IMAD.MOV.U32 R135, RZ, RZ, RZ ;  /* 0x000000ffff877224 */ /* 0x000fe200078e00ff */
[----:B------:R-:W-:Y:S01]  /*5740*/  ULDC UR35, c[0x0][0x9dc] ;  /* 0x0002770000237ab9 */ /* 0x000fe20000000800 */
[----:B------:R-:W-:Y:S01]  /*5750*/  ULDC UR56, c[0x0][0x9d8] ;  /* 0x0002760000387ab9 */ /* 0x000fe20000000800 */
[----:B------:R-:W-:Y:S01]  /*5760*/  ULDC UR33, c[0x0][0x988] ;  /* 0x0002620000217ab9 */ /* 0x000fe20000000800 */
[----:B------:R-:W-:-:S05]  /*5770*/  ULDC UR55, c[0x0][0x9e0] ;  /* 0x0002780000377ab9 */ /* 0x000fca0000000800 */
.L_x_10863:
[----:B------:R-:W-:Y:S01]  /*5780*/  ISETP.NE.AND P2, PT, RZ, UR43, PT ;  /* 0x0000002bff007c0c */ /* 0x000fe2000bf45270 */
[----:B------:R-:W-:-:S04]  /*5790*/  UISETP.NE.AND UP0, UPT, UR58, 0x1, UPT ;  /* 0x000000013a00788c */ /* 0x000fc8000bf05270 */
[----:B------:R-:W-:-:S04]  /*57a0*/  USEL UR47, URZ, 0x1, UP0 ;  /* 0x000000013f2f7887 */ /* 0x000fc80008000000 */
[----:B------:R-:W-:-:S04]  /*57b0*/  ULOP3.LUT UR47, UR28, UR47, URZ, 0x3c, !UPT ;  /* 0x0000002f1c2f7292 */ /* 0x000fc8000f8e3c3f */
[----:B------:R-:W-:Y:S08]  /*57c0*/  @P2 BRA `(.L_x_10845) ;  /* 0x0000000000382947 */ /* 0x000ff00003800000 */
[----:B------:R-:W-:Y:S05]  /*57d0*/  @!P0 BRA `(.L_x_10846) ;  /* 0x0000000000048947 */ /* 0x000fea0003800000 */
[----:B------:R-:W-:Y:S01]  /*57e0*/  BPT.TRAP 0x1 ;  /* 0x000000040000795c */ /* 0x000fe20000300000 */
.L_x_10846:
        /* <DEDUP_REMOVED lines=9> */
.L_x_10847:
[----:B-1----:R-:W-:Y:S05]  /*5880*/  @P1 BRA `(.L_x_10845) ;  /* 0x0000000000081947 */ /* 0x002fea0003800000 */
[----:B------:R-:W1:Y:S02]  /*5890*/  SYNCS.PHASECHK.TRANS64.TRYWAIT P1, [UR6+0x2d830], R6 ;  /* 0x02d83006ff0075a7 */ /* 0x000e640008020146 */
[----:B-1----:R-:W-:Y:S05]  /*58a0*/  @!P1 BRA `(.L_x_10848) ;  /* 0x0000010400c49947 */ /* 0x002fea0003800000 */
.L_x_10845:
[----:B-1----:R-:W1:Y:S01]  /*58b0*/  S2R R7, SR_TID.X ;  /* 0x0000000000077919 */ /* 0x002e620000002100 */
        /* <DEDUP_REMOVED lines=15> */
[----:B-1----:R-:W-:-:S05]  /*59b0*/  SHF.R.U32.HI R7, RZ, 0x7, R7 ;  /* 0x00000007ff077819 */ /* 0x002fca0000011607 */
[----:B0-----:R-:W-:-:S05]  /*59c0*/  VIADD R6, R7, 0x8 ;  /* 0x0000000807067836 */ /* 0x001fca0000000000 */
        /* <DEDUP_REMOVED lines=22> */
.L_x_10850:
[----:B------:R-:W-:Y:S01]  /*5b30*/  ULEA UR6, UR58, UR40, 0x3 ;  /* 0x000000283a067291 */ /* 0x000fe2000f8e183f */
[----:B------:R-:W-:-:S05]  /*5b40*/  IMAD.U32 R6, RZ, RZ, UR28 ;  /* 0x0000001cff067e24 */ /* 0x000fca000f8e00ff */
[----:B------:R-:W-:-:S04]  /*5b50*/  SHF.L.U32 R6, R6, 0x1f, RZ ;  /* 0x0000001f06067819 */ /* 0x000fc800000006ff */
[----:B------:R0:W1:Y:S01]  /*5b60*/  SYNCS.PHASECHK.TRANS64.TRYWAIT P1, [UR6+0x2d850], R6 ;  /* 0x02d85006ff0075a7 */ /* 0x0000620008020146 */
[----:B------:R-:W-:Y:S05]  /*5b70*/  @!P0 BRA `(.L_x_10851) ;  /* 0x0000000000048947 */ /* 0x000fea0003800000 */
[----:B------:R-:W-:Y:S01]  /*5b80*/  BPT.TRAP 0x1 ;  /* 0x000000040000795c */ /* 0x000fe20000300000 */
.L_x_10851:
[----:B-1----:R-:W-:Y:S05]  /*5b90*/  @P1 BRA `(.L_x_10849) ;  /* 0x0000000000081947 */ /* 0x002fea0003800000 */
[----:B------:R-:W1:Y:S02]  /*5ba0*/  SYNCS.PHASECHK.TRANS64.TRYWAIT P1, [UR6+0x2d850], R6 ;  /* 0x02d85006ff0075a7 */ /* 0x000e640008020146 */
[----:B-1----:R-:W-:Y:S05]  /*5bb0*/  @!P1 BRA `(.L_x_10852) ;  /* 0x0000010400189947 */ /* 0x002fea0003800000 */
.L_x_10849:
[----:B------:R-:W-:Y:S01]  /*5bc0*/  UIADD3 UR6, UR40, 0x400, URZ ;  /* 0x0000040028067890 */ /* 0x000fe2000fffe03f */
[----:B------:R-:W-:Y:S01]  /*5bd0*/  WARPGROUP.ARRIVE ;  /* 0x00000000000079c5 */ /* 0x000fe20000000000 */
[----:B------:R-:W-:-:S05]  /*5be0*/  ULEA UR7, UR54, UR40, 0xd ;  /* 0x0000002836077291 */ /* 0x000fca000f8e683f */
[----:B------:R-:W1:Y:S01]  /*5bf0*/  S2R R8, SR_TID.X ;  /* 0x0000000000087919 */ /* 0x000e620000002100 */
[----:B------:R-:W-:Y:S02]  /*5c00*/  USHF.R.U32.HI UR6, URZ, 0x4, UR6 ;  /* 0x000000043f067899 */ /* 0x000fe40008011606 */
[----:B------:R-:W-:Y:S02]  /*5c10*/  UIADD3 UR7, UR7, 0x21800, URZ ;  /* 0x0002180007077890 */ /* 0x000fe4000fffe03f */
[----:B------:R-:W-:Y:S02]  /*5c20*/  ULOP3.LUT UR6, UR6, 0x3fff, URZ, 0xc0, !UPT ;  /* 0x00003fff06067892 */ /* 0x000fe4000f8ec03f */
[----:B------:R-:W-:Y:S02]  /*5c30*/  USHF.R.U32.HI UR7, URZ, 0x4, UR7 ;  /* 0x000000043f077899 */ /* 0x000fe40008011607 */
[----:B------:R-:W-:Y:S02]  /*5c40*/  ULOP3.LUT UR10, UR6, 0x2000000, URZ, 0xfc, !UPT ;  /* 0x02000000060a7892 */ /* 0x000fe4000f8efc3f */
[----:B------:R-:W-:-:S02]  /*5c50*/  ULOP3.LUT UR6, UR7, 0x3fff, URZ, 0xc0, !UPT ;  /* 0x00003fff07067892 */ /* 0x000fc4000f8ec03f */
[----:B------:R-:W-:Y:S02]  /*5c60*/  UIMAD UR7, UR58, 0x600, UR10 ;  /* 0x000006003a0778a4 */ /* 0x000fe4000f8e020a */
[----:B------:R-:W-:Y:S01]  /*5c70*/  ULOP3.LUT UR6, UR6, 0x10000, URZ, 0xfc, !UPT ;  /* 0x0001000006067892 */ /* 0x000fe2000f8efc3f */
[----:B------:R-:W-:Y:S01]  /*5c80*/  UMOV UR31, 0x80000020 ;  /* 0x80000020001f7882 */ /* 0x000fe20000000000 */
[----:B------:R-:W-:-:S03]  /*5c90*/  UMOV UR29, 0x40000040 ;  /* 0x40000040001d7882 */ /* 0x000fc60000000000 */
        /* <DEDUP_REMOVED lines=60> */
.L_x_10853:
[----:B------:R-:W-:Y:S01]  /*6060*/  UISETP.NE.AND UP1, UPT, UR51, URZ, UPT ;  /* 0x0000003f3300728c */ /* 0x000fe2000bf25270 */
[----:B------:R-:W-:Y:S01]  /*6070*/  FMUL.FTZ R11, R30, UR56 ;  /* 0x000000381e0b7c20 */ /* 0x000fe20008410000 */
[----:B------:R-:W-:Y:S01]  /*6080*/  FMUL.FTZ R30, R41, UR56 ;  /* 0x00000038291e7c20 */ /* 0x000fe20008410000 */
[----:B------:R-:W-:Y:S01]  /*6090*/  FMUL.FTZ R41, R54, UR56 ;  /* 0x0000003836297c20 */ /* 0x000fe20008410000 */
[----:B------:R-:W-:Y:S01]  /*60a0*/  FMUL.FTZ R54, R64, UR56 ;  /* 0x0000003840367c20 */ /* 0x000fe20008410000 */
[----:B------:R-:W-:Y:S01]  /*60b0*/  FMUL.FTZ R64, R73, UR56 ;  /* 0x0000003849407c20 */ /* 0x000fe20008410000 */
[----:B------:R-:W-:Y:S01]  /*60c0*/  PLOP3.LUT P1, PT, PT, PT, UP1, 0x80, 0x0 ;  /* 0x000000000000781c */ /* 0x000fe20003f2f018 */
[----:B------:R-:W-:Y:S01]  /*60d0*/  FMUL.FTZ R73, R83, UR56 ;  /* 0x0000003853497c20 */ /* 0x000fe20008410000 */
[----:B------:R-:W-:Y:S01]  /*60e0*/  PLOP3.LUT P2, PT, PT, PT, UP1, 0x80, 0x0 ;  /* 0x000000000000781c */ /* 0x000fe20003f4f018 */
[----:B------:R-:W-:Y:S02]  /*60f0*/  VIADD R83, R137, UR39 ;  /* 0x0000002789537c36 */ /* 0x000fe40008000000 */
[----:B------:R-:W-:Y:S01]  /*6100*/  FMUL.FTZ R10, R28, UR56 ;  /* 0x000000381c0a7c20 */ /* 0x000fe20008410000 */
[----:B------:R-:W-:Y:S01]  /*6110*/  FMUL.FTZ R28, R40, UR56 ;  /* 0x00000038281c7c20 */ /* 0x000fe20008410000 */
[----:B------:R-:W-:Y:S01]  /*6120*/  @UP1 ULDC UR7, c[0x0][0x44c] ;  /* 0x0001130000071ab9 */ /* 0x000fe20000000800 */
[----:B------:R-:W1:Y:S01]  /*6130*/  LDC R141, c[0x0][0x2f0] ;  /* 0x0000bc00ff8d7b82 */ /* 0x000e620000000800 */
[----:B------:R-:W-:Y:S01]  /*6140*/  FMUL.FTZ R40, R52, UR56 ;  /* 0x0000003834287c20 */ /* 0x000fe20008410000 */
[----:B------:R-:W-:Y:S01]  /*6150*/  FMUL.FTZ R13, R31, UR56 ;  /* 0x000000381f0d7c20 */ /* 0x000fe20008410000 */
[----:B------:R-:W-:Y:S01]  /*6160*/  FMUL.FTZ R9, R27, UR56 ;  /* 0x000000381b097c20 */ /* 0x000fe20008410000 */
[----:B------:R-:W-:Y:S01]  /*6170*/  FMUL.FTZ R31, R43, UR56 ;  /* 0x000000382b1f7c20 */ /* 0x000fe20008410000 */
[----:B------:R-:W-:Y:S01]  /*6180*/  FMUL.FTZ R27, R39, UR56 ;  /* 0x00000038271b7c20 */ /* 0x000fe20008410000 */
[----:B------:R-:W-:Y:S01]  /*6190*/  @P1 IMAD.HI.U32 R52, R83, UR7, RZ ;  /* 0x0000000753341c27 */ /* 0x000fe2000f8e00ff */
[----:B------:R-:W-:Y:S01]  /*61a0*/  @UP1 ULDC UR7, c[0x0][0x450] ;  /* 0x0001140000071ab9 */ /* 0x000fe20000000800 */
[----:B------:R-:W2:Y:S02]  /*61b0*/  LDC R143, c[0x0][0x288] ;  /* 0x0000a200ff8f7b82 */ /* 0x000ea40000000800 */
[----:B------:R-:W-:Y:S01]  /*61c0*/  FMUL.FTZ R43, R55, UR56 ;  /* 0x00000038372b7c20 */ /* 0x000fe20008410000 */
[----:B------:R-:W-:Y:S01]  /*61d0*/  FMUL.FTZ R39, R51, UR56 ;  /* 0x0000003833277c20 */ /* 0x000fe20008410000 */
[----:B------:R-:W-:Y:S01]  /*61e0*/  @P2 SHF.R.U32.HI R83, RZ, UR7, R52 ;  /* 0x00000007ff532c19 */ /* 0x000fe20008011634 */
[----:B------:R-:W-:Y:S01]  /*61f0*/  FMUL.FTZ R55, R66, UR56 ;  /* 0x0000003842377c20 */ /* 0x000fe20008410000 */
[----:B------:R-:W-:Y:S01]  /*6200*/  ULEA UR6, UR46, UR40, 0x3 ;  /* 0x000000282e067291 */ /* 0x000fe2000f8e183f */
[----:B------:R-:W-:Y:S01]  /*6210*/  FMUL.FTZ R51, R63, UR56 ;  /* 0x000000383f337c20 */ /* 0x000fe20008410000 */
[----:B------:R-:W-:Y:S01]  /*6220*/  FMUL.FTZ R66, R76, UR56 ;  /* 0x000000384c427c20 */ /* 0x000fe20008410000 */
[----:B------:R-:W-:Y:S01]  /*6230*/  FMUL.FTZ R63, R74, UR56 ;  /* 0x000000384a3f7c20 */ /* 0x000fe20008410000 */
[----:B------:R-:W-:-:S02]  /*6240*/  IMAD.SHL.U32 R76, R3, 0x80, RZ ;  /* 0x00000080034c7824 */ /* 0x000fc400078e00ff */
[----:B------:R-:W-:Y:S01]  /*6250*/  FMUL.FTZ R74, R84, UR56 ;  /* 0x00000038544a7c20 */ /* 0x000fe20008410000 */
[----:B------:R-:W-:Y:S01]  /*6260*/  FMUL.FTZ R12, R29, UR56 ;  /* 0x000000381d0c7c20 */ /* 0x000fe20008410000 */
[----:B------:R-:W-:Y:S01]  /*6270*/  UIADD3 UR6, UR6, 0x2d840, URZ ;  /* 0x0002d84006067890 */ /* 0x000fe2000fffe03f */
[----:B------:R-:W3:Y:S01]  /*6280*/  SHFL.IDX PT, R84, R83, RZ, 0x1c1f ;  /* 0x001c1fff53547589 */ /* 0x000ee200000e0000 */
[----:B0-----:R-:W-:Y:S01]  /*6290*/  FMUL.FTZ R6, R24, UR56 ;  /* 0x0000003818067c20 */ /* 0x001fe20008410000 */
        /* <DEDUP_REMOVED lines=47> */
[----:B------:R-:W0:Y:S01]  /*6590*/  MUFU.TANH R6, R6 ;  /* 0x0000000600067308 */ /* 0x000e220000002400 */
[----:B------:R-:W-:Y:S01]  /*65a0*/  SYNCS.ARRIVE.TRANS64.RED.A1T0 RZ, [UR6], RZ ;  /* 0x000000ffffff79a7 */ /* 0x000fe20008100406 */
[----:B-1----:R-:W-:Y:S01]  /*65b0*/  IMAD R52, R141, UR44, R52 ;  /* 0x0000002c8d347c24 */ /* 0x002fe2000f8e0234 */
[----:B------:R-:W-:-:S03]  /*65c0*/  ULOP3.LUT UR6, URZ, UR35, URZ, 0x33, !UPT ;  /* 0x000000233f067292 */ /* 0x000fc6000f8e333f */
[----:B--2---:R-:W-:Y:S02]  /*65d0*/  IMAD.IADD R52, R52, 0x1, -R143 ;  /* 0x0000000134347824 */ /* 0x004fe400078e0a8f */
[----:B------:R-:W1:Y:S02]  /*65e0*/  MUFU.TANH R8, R8 ;  /* 0x0000000800087308 */ /* 0x000e640000002400 */
[C---:B------:R-:W-:Y:S02]  /*65f0*/  VIADD R82, R52.reuse, UR55 ;  /* 0x0000003734527c36 */ /* 0x040fe40008000000 */
[----:B------:R-:W-:Y:S02]  /*6600*/  VIADD R81, R52, UR6 ;  /* 0x0000000634517c36 */ /* 0x000fe40008000000 */
[----:B---3--:R-:W-:Y:S02]  /*6610*/  IMAD.IADD R80, R82, 0x1, R84 ;  /* 0x0000000152507824 */ /* 0x008fe400078e0254 */
[----:B------:R-:W2:Y:S01]  /*6620*/  MUFU.TANH R7, R7 ;  /* 0x0000000700077308 */ /* 0x000ea20000002400 */
        /* <DEDUP_REMOVED lines=76> */
.L_x_10856:
[----:B------:R-:W-:-:S05]  /*6af0*/  IMAD.U32 R85, RZ, RZ, UR34 ;  /* 0x00000022ff557e24 */ /* 0x000fca000f8e00ff */
[----:B------:R-:W-:-:S13]  /*6b00*/  ISETP.NE.AND P1, PT, R85, 0x1, PT ;  /* 0x000000015500780c */ /* 0x000fda0003f25270 */
[----:B------:R-:W1:Y:S02]  /*6b10*/  @P1 LDC.64 R52, c[0x0][0x9e8] ;  /* 0x00027a00ff341b82 */ /* 0x000e640000000a00 */
[----:B-1----:R-:W-:-:S05]  /*6b20*/  @P1 IMAD.HI.U32 R52, R87, R52, RZ ;  /* 0x0000003457341227 */ /* 0x002fca00078e00ff */
[----:B------:R-:W-:-:S07]  /*6b30*/  @P1 SHF.R.U32.HI R87, RZ, R53, R52 ;  /* 0x00000035ff571219 */ /* 0x000fce0000011634 */
.L_x_10857:
[----:B------:R-:W-:Y:S05]  /*6b40*/  BSYNC B0 ;  /* 0x0000000000007941 */ /* 0x000fea0003800000 */
.L_x_10855:
[----:B------:R-:W-:-:S04]  /*6b50*/  IMAD R87, R87, R85, -R76 ;  /* 0x0000005557577224 */ /* 0x000fc800078e0a4c */
[----:B------:R-:W-:-:S05]  /*6b60*/  IMAD R52, R16, -0x2, R87 ;  /* 0xfffffffe10347824 */ /* 0x000fca00078e0257 */
[----:B------:R-:W-:Y:S02]  /*6b70*/  VIADDMNMX R80, R52, R85, R80, PT ;  /* 0x0000005534507246 */ /* 0x000fe40003800150 */
[----:B------:R-:W-:-:S07]  /*6b80*/  VIMNMX R79, R79, R52, !PT ;  /* 0x000000344f4f7248 */ /* 0x000fce0007fe0100 */
.L_x_10854:
[----:B------:R-:W-:Y:S01]  /*6b90*/  ISETP.GT.AND P1, PT, R3, -0x1, PT ;  /* 0xffffffff0300780c */ /* 0x000fe20003f24270 */
[----:B------:R-:W1:Y:S01]  /*6ba0*/  SHFL.IDX PT, R52, R83, 0x1, 0x1c1f ;  /* 0x003c1f0053347f89 */ /* 0x000e6200000e0000 */
[----:B------:R-:W-:Y:S02]  /*6bb0*/  UISETP.NE.AND UP0, UPT, UR50, URZ, UPT ;  /* 0x0000003f3200728c */ /* 0x000fe4000bf05270 */
[C---:B------:R-:W-:Y:S02]  /*6bc0*/  ISETP.GT.AND P3, PT, R79.reuse, 0x8, P1 ;  /* 0x000000084f00780c */ /* 0x040fe40000f64270 */
[C---:B------:R-:W-:Y:S02]  /*6bd0*/  ISETP.GT.AND P6, PT, R79.reuse, RZ, P1 ;  /* 0x000000ff4f00720c */ /* 0x040fe40000fc4270 */
[----:B------:R-:W-:Y:S02]  /*6be0*/  ISETP.LT.OR P3, PT, R80, 0x9, P3 ;  /* 0x000000095000780c */ /* 0x000fe40001f61670 */
[----:B------:R-:W-:-:S02]  /*6bf0*/  ISETP.GT.AND P2, PT, R79, 0x1, P1 ;  /* 0x000000014f00780c */ /* 0x000fc40000f44270 */
[----:B------:R-:W-:Y:S02]  /*6c00*/  FSEL R10, R10, -INF , !P3 ;  /* 0xff8000000a0a7808 */ /* 0x000fe40005800000 */
[----:B------:R-:W-:Y:S02]  /*6c10*/  ISETP.GT.AND P3, PT, R79, 0x19, P1 ;  /* 0x000000194f00780c */ /* 0x000fe40000f64270 */
[C---:B------:R-:W-:Y:S02]  /*6c20*/  ISETP.LT.OR P6, PT, R80.reuse, 0x1, P6 ;  /* 0x000000015000780c */ /* 0x040fe400037c1670 */
[C---:B------:R-:W-:Y:S02]  /*6c30*/  ISETP.LT.OR P2, PT, R80.reuse, 0x2, P2 ;  /* 0x000000025000780c */ /* 0x040fe40001741670 */
[----:B------:R-:W-:Y:S02]  /*6c40*/  ISETP.LT.OR P3, PT, R80, 0x1a, P3 ;  /* 0x0000001a5000780c */ /* 0x000fe40001f61670 */
[----:B0-----:R-:W-:-:S02]  /*6c50*/  FSEL R6, R6, -INF , !P6 ;  /* 0xff80000006067808 */ /* 0x001fc40007000000 */
[----:B------:R-:W-:Y:S01]  /*6c60*/  FSEL R8, R8, -INF , !P2 ;  /* 0xff80000008087808 */ /* 0x000fe20005000000 */
[--C-:B-1----:R-:W-:Y:S01]  /*6c70*/  IMAD.IADD R82, R82, 0x1, R52.reuse ;  /* 0x0000000152527824 */ /* 0x102fe200078e0234 */
[----:B------:R-:W-:Y:S01]  /*6c80*/  ISETP.GT.AND P5, PT, R79, 0x9, P1 ;  /* 0x000000094f00780c */ /* 0x000fe20000fa4270 */
[----:B------:R-:W-:Y:S01]  /*6c90*/  IMAD.IADD R81, R81, 0x1, R52 ;  /* 0x0000000151517824 */ /* 0x000fe200078e0234 */
        /* <DEDUP_REMOVED lines=11> */
[----:B------:R-:W-:Y:S02]  /*6d50*/  FSEL R14, R14, -INF , !P4 ;  /* 0xff8000000e0e7808 */ /* 0x000fe40006000000 */
[----:B------:R-:W-:Y:S02]  /*6d60*/  FSEL R15, R15, -INF , !P6 ;  /* 0xff8000000f0f7808 */ /* 0x000fe40007000000 */
[----:B------:R-:W-:Y:S02]  /*6d70*/  FSEL R24, R24, -INF , !P2 ;  /* 0xff80000018187808 */ /* 0x000fe40005000000 */
[C---:B------:R-:W-:Y:S02]  /*6d80*/  ISETP.GT.AND P5, PT, R79.reuse, 0x20, P1 ;  /* 0x000000204f00780c */ /* 0x040fe40000fa4270 */
[----:B------:R-:W-:-:S02]  /*6d90*/  ISETP.GT.AND P4, PT, R79, 0x21, P1 ;  /* 0x000000214f00780c */ /* 0x000fc40000f84270 */
[C---:B------:R-:W-:Y:S02]  /*6da0*/  ISETP.GT.AND P6, PT, R79.reuse, 0x28, P1 ;  /* 0x000000284f00780c */ /* 0x040fe40000fc4270 */
        /* <DEDUP_REMOVED lines=82> */
.L_x_10860:
[----:B------:R-:W-:-:S05]  /*72d0*/  IMAD.U32 R80, RZ, RZ, UR34 ;  /* 0x00000022ff507e24 */ /* 0x000fca000f8e00ff */
[----:B------:R-:W-:-:S13]  /*72e0*/  ISETP.NE.AND P2, PT, R80, 0x1, PT ;  /* 0x000000015000780c */ /* 0x000fda0003f45270 */
[----:B------:R-:W0:Y:S02]  /*72f0*/  @P2 LDC.64 R52, c[0x0][0x9e8] ;  /* 0x00027a00ff342b82 */ /* 0x000e240000000a00 */
[----:B0-----:R-:W-:-:S05]  /*7300*/  @P2 IMAD.HI.U32 R52, R79, R52, RZ ;  /* 0x000000344f342227 */ /* 0x001fca00078e00ff */
[----:B------:R-:W-:-:S07]  /*7310*/  @P2 SHF.R.U32.HI R79, RZ, R53, R52 ;  /* 0x00000035ff4f2219 */ /* 0x000fce0000011634 */
.L_x_10861:
[----:B------:R-:W-:Y:S05]  /*7320*/  BSYNC B0 ;  /* 0x0000000000007941 */ /* 0x000fea0003800000 */
.L_x_10859:
[----:B------:R-:W-:-:S04]  /*7330*/  IMAD R79, R79, R80, -R76 ;  /* 0x000000504f4f7224 */ /* 0x000fc800078e0a4c */
[----:B------:R-:W-:-:S05]  /*7340*/  IMAD R79, R16, -0x2, R79 ;  /* 0xfffffffe104f7824 */ /* 0x000fca00078e024f */
[----:B------:R-:W-:Y:S02]  /*7350*/  VIADDMNMX R82, R79, R80, R82, PT ;  /* 0x000000504f527246 */ /* 0x000fe40003800152 */
[----:B------:R-:W-:-:S07]  /*7360*/  VIMNMX R81, R81, R79, !PT ;  /* 0x0000004f51517248 */ /* 0x000fce0007fe0100 */
.L_x_10858:
        /* <DEDUP_REMOVED lines=19> */
[C---:B------:R-:W-:Y:S02]  /*74a0*/  ISETP.GT.AND P5, PT, R81.reuse, 0x8, P1 ;  /* 0x000000085100780c */ /* 0x040fe40000fa4270 */
        /* <DEDUP_REMOVED lines=44> */
[----:B------:R-:W-:Y:S01]  /*7770*/  ISETP.GT.AND P2, PT, R81, 0x30, P1 ;  /* 0x000000305100780c */ /* 0x000fe20000f44270 */
[----:B------:R-:W0:Y:S01]  /*7780*/  SHFL.BFLY PT, R53, R52, 0x2, 0x1f ;  /* 0x0c401f0034357f89 */ /* 0x000e2200000e0000 */
[----:B------:R-:W-:-:S02]  /*7790*/  FSEL R33, R33, -INF , !P5 ;  /* 0xff80000021217808 */ /* 0x000fc40006800000 */
[C---:B------:R-:W-:Y:S02]  /*77a0*/  ISETP.LT.OR P3, PT, R82.reuse, 0x2a, P3 ;  /* 0x0000002a5200780c */ /* 0x040fe40001f61670 */
[----:B------:R-:W-:Y:S02]  /*77b0*/  ISETP.GT.AND P5, PT, R81, 0x31, P1 ;  /* 0x000000315100780c */ /* 0x000fe40000fa4270 */
[C---:B------:R-:W-:Y:S02]  /*77c0*/  ISETP.LT.OR P2, PT, R82.reuse, 0x31, P2 ;  /* 0x000000315200780c */ /* 0x040fe40001741670 */
[----:B------:R-:W-:Y:S02]  /*77d0*/  FSEL R35, R35, -INF , !P3 ;  /* 0xff80000023237808 */ /* 0x000fe40005800000 */
[----:B------:R-:W-:Y:S02]  /*77e0*/  FSEL R37, R37, -INF , !P2 ;  /* 0xff80000025257808 */ /* 0x000fe40005000000 */
[----:B------:R-:W-:-:S02]  /*77f0*/  ISETP.LT.OR P5, PT, R82, 0x32, P5 ;  /* 0x000000325200780c */ /* 0x000fc40002fa1670 */
[----:B------:R-:W-:Y:S02]  /*7800*/  ISETP.GT.AND P3, PT, R81, 0x39, P1 ;  /* 0x000000395100780c */ /* 0x000fe40000f64270 */
[----:B------:R-:W-:Y:S02]  /*7810*/  FSEL R39, R39, -INF , !P5 ;  /* 0xff80000027277808 */ /* 0x000fe40006800000 */
[C---:B------:R-:W-:Y:S02]  /*7820*/  ISETP.GT.AND P2, PT, R81.reuse, 0x40, P1 ;  /* 0x000000405100780c */ /* 0x040fe40000f44270 */
[----:B------:R-:W-:Y:S02]  /*7830*/  ISETP.LT.OR P3, PT, R82, 0x3a, P3 ;  /* 0x0000003a5200780c */ /* 0x000fe40001f61670 */
[----:B------:R-:W-:Y:S02]  /*7840*/  ISETP.GT.AND P5, PT, R81, 0x41, P1 ;  /* 0x000000415100780c */ /* 0x000fe40000fa4270 */
[----:B0-----:R-:W-:-:S02]  /*7850*/  FMNMX.FTZ R53, R52, R53, !PT ;  /* 0x0000003534357209 */ /* 0x001fc40007810000 */
[C---:B------:R-:W-:Y:S02]  /*7860*/  ISETP.LT.OR P2, PT, R82.reuse, 0x41, P2 ;  /* 0x000000415200780c */ /* 0x040fe40001741670 */
[----:B------:R-:W-:Y:S01]  /*7870*/  FSEL R43, R43, -INF , !P3 ;  /* 0xff8000002b2b7808 */ /* 0x000fe20005800000 */
[----:B------:R-:W0:Y:S01]  /*7880*/  SHFL.BFLY PT, R76, R53, 0x1, 0x1f ;  /* 0x0c201f00354c7f89 */ /* 0x000e2200000e0000 */
[----:B------:R-:W-:Y:S02]  /*7890*/  FSEL R45, R45, -INF , !P2 ;  /* 0xff8000002d2d7808 */ /* 0x000fe40005000000 */
[----:B------:R-:W-:Y:S02]  /*78a0*/  ISETP.LT.OR P5, PT, R82, 0x42, P5 ;  /* 0x000000425200780c */ /* 0x000fe40002fa1670 */
[----:B------:R-:W-:Y:S02]  /*78b0*/  ISETP.GT.AND P3, PT, R81, 0x49, P1 ;  /* 0x000000495100780c */ /* 0x000fe40000f64270 */
[----:B------:R-:W-:-:S02]  /*78c0*/  FSEL R47, R47, -INF , !P5 ;  /* 0xff8000002f2f7808 */ /* 0x000fc40006800000 */
[C---:B------:R-:W-:Y:S02]  /*78d0*/  ISETP.GT.AND P2, PT, R81.reuse, 0x50, P1 ;  /* 0x000000505100780c */ /* 0x040fe40000f44270 */
[C---:B------:R-:W-:Y:S02]  /*78e0*/  ISETP.LT.OR P3, PT, R82.reuse, 0x4a, P3 ;  /* 0x0000004a5200780c */ /* 0x040fe40001f61670 */
[----:B------:R-:W-:Y:S02]  /*78f0*/  ISETP.GT.AND P5, PT, R81, 0x51, P1 ;  /* 0x000000515100780c */ /* 0x000fe40000fa4270 */
[----:B------:R-:W-:Y:S02]  /*7900*/  ISETP.LT.OR P2, PT, R82, 0x51, P2 ;  /* 0x000000515200780c */ /* 0x000fe40001741670 */
[----:B------:R-:W-:Y:S02]  /*7910*/  FSEL R51, R51, -INF , !P3 ;  /* 0xff80000033337808 */ /* 0x000fe40005800000 */
[----:B------:R-:W-:-:S02]  /*7920*/  FSEL R55, R55, -INF , !P2 ;  /* 0xff80000037377808 */ /* 0x000fc40005000000 */
[----:B------:R-:W-:Y:S02]  /*7930*/  ISETP.LT.OR P5, PT, R82, 0x52, P5 ;  /* 0x000000525200780c */ /* 0x000fe40002fa1670 */
[----:B------:R-:W-:Y:S02]  /*7940*/  ISETP.GT.AND P3, PT, R81, 0x59, P1 ;  /* 0x000000595100780c */ /* 0x000fe40000f64270 */
[----:B0-----:R-:W-:Y:S02]  /*7950*/  FMNMX.FTZ R76, R53, R76, !PT ;  /* 0x0000004c354c7209 */ /* 0x001fe40007810000 */
[----:B------:R-:W-:Y:S02]  /*7960*/  FSEL R57, R57, -INF , !P5 ;  /* 0xff80000039397808 */ /* 0x000fe40006800000 */
[C---:B------:R-:W-:Y:S01]  /*7970*/  FSETP.NEU.FTZ.AND P6, PT, R76.reuse, -INF , PT ;  /* 0xff8000004c00780b */ /* 0x040fe20003fdd000 */
[----:B------:R-:W-:Y:S01]  /*7980*/  FMUL.FTZ R79, R76, UR33 ;  /* 0x000000214c4f7c20 */ /* 0x000fe20008410000 */
[----:B------:R-:W-:-:S02]  /*7990*/  ISETP.GT.AND P2, PT, R81, 0x60, P1 ;  /* 0x000000605100780c */ /* 0x000fc40000f44270 */
[C---:B------:R-:W-:Y:S02]  /*79a0*/  ISETP.LT.OR P3, PT, R82.reuse, 0x5a, P3 ;  /* 0x0000005a5200780c */ /* 0x040fe40001f61670 */
[----:B------:R-:W-:Y:S02]  /*79b0*/  FSEL R53, R79, RZ, P6 ;  /* 0x000000ff4f357208 */ /* 0x000fe40003000000 */
[----:B------:R-:W-:Y:S02]  /*79c0*/  ISETP.GT.AND P5, PT, R81, 0x61, P1 ;  /* 0x000000615100780c */ /* 0x000fe40000fa4270 */
[----:B------:R-:W-:Y:S01]  /*79d0*/  ISETP.LT.OR P2, PT, R82, 0x61, P2 ;  /* 0x000000615200780c */ /* 0x000fe20001741670 */
[--C-:B------:R-:W-:Y:S01]  /*79e0*/  FFMA.FTZ R79, R14, UR33, -R53.reuse ;  /* 0x000000210e4f7c23 */ /* 0x100fe20008010835 */
[----:B------:R-:W-:Y:S01]  /*79f0*/  FSEL R14, R7, -INF , !P4 ;  /* 0xff800000070e7808 */ /* 0x000fe20006000000 */
[--C-:B------:R-:W-:Y:S01]  /*7a00*/  FFMA.FTZ R6, R6, UR33, -R53.reuse ;  /* 0x0000002106067c23 */ /* 0x100fe20008010835 */
[----:B------:R-:W-:Y:S01]  /*7a10*/  ISETP.GT.AND P4, PT, R81, 0x38, P1 ;  /* 0x000000385100780c */ /* 0x000fe20000f84270 */
[----:B------:R0:W-:Y:S01]  /*7a20*/  MUFU.EX2 R7, R79 ;  /* 0x0000004f00077308 */ /* 0x0001e20000000800 */
        /* <DEDUP_REMOVED lines=12> */
[----:B0-----:R-:W-:Y:S01]  /*7af0*/  FMNMX.FTZ R79, R13, R52, !PT ;  /* 0x000000340d4f7209 */ /* 0x001fe20007810000 */
        /* <DEDUP_REMOVED lines=22> */
[----:B------:R-:W-:Y:S01]  /*7c60*/  FFMA.FTZ R50, R50, UR33, -R53 ;  /* 0x0000002132327c23 */ /* 0x000fe20008010835 */
        /* <DEDUP_REMOVED lines=13> */
[----:B------:R-:W-:Y:S02]  /*7d40*/  FMNMX.FTZ R52, R41, R52, !PT ;  /* 0x0000003429347209 */ /* 0x000fe40007810000 */
[----:B------:R-:W-:Y:S02]  /*7d50*/  FSEL R79, R65, -INF , !P5 ;  /* 0xff800000414f7808 */ /* 0x000fe40006800000 */
        /* <DEDUP_REMOVED lines=33> */
[----:B------:R-:W-:-:S02]  /*7f70*/  ISETP.LT.OR P1, PT, R82, 0x7a, P1 ;  /* 0x0000007a5200780c */ /* 0x000fc40000f21670 */
[----:B------:R-:W-:Y:S02]  /*7f80*/  FMNMX.FTZ R52, R71, R52, !PT ;  /* 0x0000003447347209 */ /* 0x000fe40007810000 */
[----:B------:R-:W-:Y:S02]  /*7f90*/  FSEL R75, R75, -INF , !P4 ;  /* 0xff8000004b4b7808 */ /* 0x000fe40006000000 */
[----:B------:R-:W-:Y:S01]  /*7fa0*/  FMNMX.FTZ R52, R73, R52, !PT ;  /* 0x0000003449347209 */ /* 0x000fe20007810000 */
[----:B------:R-:W-:Y:S01]  /*7fb0*/  MUFU.EX2 R34, R34 ;  /* 0x0000002200227308 */ /* 0x000fe20000000800 */
[----:B------:R-:W-:Y:S02]  /*7fc0*/  FSEL R78, R78, -INF , !P1 ;  /* 0xff8000004e4e7808 */ /* 0x000fe40004800000 */
        /* <DEDUP_REMOVED lines=8> */
[--C-:B------:R-:W-:Y:S01]  /*8050*/  FFMA.FTZ R64, R66, UR33, -R53.reuse ;  /* 0x0000002142407c23 */ /* 0x100fe20008010835 */
[----:B------:R-:W0:Y:S01]  /*8060*/  SHFL.BFLY PT, R82, R65, 0x2, 0x1f ;  /* 0x0c401f0041527f89 */ /* 0x000e2200000e0000 */
[--C-:B------:R-:W-:Y:S01]  /*8070*/  FFMA.FTZ R66, R70, UR33, -R53.reuse ;  /* 0x0000002146427c23 */ /* 0x100fe20008010835 */
[--C-:B------:R-:W-:Y:S01]  /*8080*/  FFMA.FTZ R70, R77, UR33, -R53.reuse ;  /* 0x000000214d467c23 */ /* 0x100fe20008010835 */
[----:B------:R-:W-:Y:S08]  /*8090*/  MUFU.EX2 R36, R36 ;  /* 0x0000002400247308 */ /* 0x000ff00000000800 */
[----:B------:R-:W-:Y:S08]  /*80a0*/  MUFU.EX2 R38, R38 ;  /* 0x0000002600267308 */ /* 0x000ff00000000800 */
[----:B------:R-:W-:Y:S01]  /*80b0*/  MUFU.EX2 R40, R40 ;  /* 0x0000002800287308 */ /* 0x000fe20000000800 */
[----:B0-----:R-:W-:Y:S01]  /*80c0*/  FMNMX.FTZ R82, R65, R82, !PT ;  /* 0x0000005241527209 */ /* 0x001fe20007810000 */
[--C-:B------:R-:W-:Y:S01]  /*80d0*/  FFMA.FTZ R65, R68, UR33, -R53.reuse ;  /* 0x0000002144417c23 */ /* 0x100fe20008010835 */
[----:B------:R-:W-:Y:S01]  /*80e0*/  FFMA.FTZ R68, R72, UR33, -R53 ;  /* 0x0000002148447c23 */ /* 0x000fe20008010835 */
[----:B------:R-:W-:-:S04]  /*80f0*/  FSEL R53, R76, RZ, P6 ;  /* 0x000000ff4c357208 */ /* 0x000fc80003000000 */
[----:B------:R-:W-:Y:S01]  /*8100*/  MUFU.EX2 R42, R42 ;  /* 0x0000002a002a7308 */ /* 0x000fe20000000800 */
[----:B------:R-:W0:Y:S01]  /*8110*/  SHFL.BFLY PT, R81, R82, 0x1, 0x1f ;  /* 0x0c201f0052517f89 */ /* 0x000e2200000e0000 */
[----:B------:R-:W-:-:S04]  /*8120*/  FADD.FTZ R53, -R53, R4 ;  /* 0x0000000435357221 */ /* 0x000fc80000010100 */
[----:B------:R-:W-:Y:S02]  /*8130*/  FMUL.FTZ R53, R53, UR33 ;  /* 0x0000002135357c20 */ /* 0x000fe40008410000 */
[----:B------:R-:W-:Y:S08]  /*8140*/  MUFU.EX2 R44, R44 ;  /* 0x0000002c002c7308 */ /* 0x000ff00000000800 */
[----:B------:R-:W1:Y:S01]  /*8150*/  MUFU.EX2 R53, R53 ;  /* 0x0000003500357308 */ /* 0x000e620000000800 */
[----:B0-----:R-:W-:-:S07]  /*8160*/  FMNMX.FTZ R77, R82, R81, !PT ;  /* 0x00000051524d7209 */ /* 0x001fce0007810000 */
[----:B------:R-:W-:Y:S01]  /*8170*/  MUFU.EX2 R46, R46 ;  /* 0x0000002e002e7308 */ /* 0x000fe20000000800 */
[C---:B------:R-:W-:Y:S01]  /*8180*/  FSETP.NEU.FTZ.AND P1, PT, R77.reuse, -INF , PT ;  /* 0xff8000004d00780b */ /* 0x040fe20003f3d000 */
[----:B------:R-:W-:-:S03]  /*8190*/  FMUL.FTZ R72, R77, UR33 ;  /* 0x000000214d487c20 */ /* 0x000fc60008410000 */
[----:B------:R-:W-:-:S03]  /*81a0*/  FSEL R84, R77, RZ, P1 ;  /* 0x000000ff4d547208 */ /* 0x000fc60000800000 */
[----:B------:R-:W-:Y:S01]  /*81b0*/  MUFU.EX2 R48, R48 ;  /* 0x0000003000307308 */ /* 0x000fe20000000800 */
[----:B------:R-:W-:Y:S01]  /*81c0*/  FSEL R72, R72, RZ, P1 ;  /* 0x000000ff48487208 */ /* 0x000fe20000800000 */
[----:B------:R-:W-:Y:S01]  /*81d0*/  FADD.FTZ R84, -R84, R5 ;  /* 0x0000000554547221 */ /* 0x000fe20000010100 */
[----:B-1----:R-:W-:-:S03]  /*81e0*/  FFMA.FTZ R5, R53, R2, R6 ;  /* 0x0000000235057223 */ /* 0x002fc60000010006 */
[--C-:B------:R-:W-:Y:S01]  /*81f0*/  FFMA.FTZ R82, R13, UR33, -R72.reuse ;  /* 0x000000210d527c23 */ /* 0x100fe20008010848 */
        /* <DEDUP_REMOVED lines=8> */
[----:B------:R-:W-:Y:S01]  /*8280*/  FADD.FTZ R5, R8, R5 ;  /* 0x0000000508057221 */ /* 0x000fe20000010000 */
[--C-:B------:R-:W-:Y:S01]  /*8290*/  FFMA.FTZ R74, R27, UR33, -R72.reuse ;  /* 0x000000211b4a7c23 */ /* 0x100fe20008010848 */
[--C-:B------:R-:W-:Y:S01]  /*82a0*/  FFMA.FTZ R27, R31, UR33, -R72.reuse ;  /* 0x000000211f1b7c23 */ /* 0x100fe20008010848 */
[--C-:B------:R-:W-:Y:S01]  /*82b0*/  FFMA.FTZ R31, R33, UR33, -R72.reuse ;  /* 0x00000021211f7c23 */ /* 0x100fe20008010848 */
[----:B------:R-:W-:Y:S01]  /*82c0*/  FADD.FTZ R5, R10, R5 ;  /* 0x000000050a057221 */ /* 0x000fe20000010000 */
        /* <DEDUP_REMOVED lines=18> */
[----:B------:R-:W-:-:S06]  /*83f0*/  FFMA.FTZ R63, R78, UR33, -R72 ;  /* 0x000000214e3f7c23 */ /* 0x000fcc0008010848 */
[----:B------:R-:W2:Y:S01]  /*8400*/  MUFU.EX2 R11, R11 ;  /* 0x0000000b000b7308 */ /* 0x000ea20000000800 */
[----:B0-----:R-:W-:-:S07]  /*8410*/  FFMA.FTZ R0, R13, R0, R4 ;  /* 0x000000000d007223 */ /* 0x001fce0000010004 */
[----:B------:R-:W0:Y:S01]  /*8420*/  MUFU.EX2 R20, R20 ;  /* 0x0000001400147308 */ /* 0x000e220000000800 */
[----:B-1----:R-:W-:-:S07]  /*8430*/  FADD.FTZ R0, R9, R0 ;  /* 0x0000000009007221 */ /* 0x002fce0000010000 */
[----:B------:R-:W1:Y:S01]  /*8440*/  MUFU.EX2 R81, R81 ;  /* 0x0000005100517308 */ /* 0x000e620000000800 */
[----:B--2---:R-:W-:Y:S01]  /*8450*/  FADD.FTZ R33, R11, R0 ;  /* 0x000000000b217221 */ /* 0x004fe20000010000 */
[----:B------:R-:W-:-:S03]  /*8460*/  FADD.FTZ R0, R12, R5 ;  /* 0x000000050c007221 */ /* 0x000fc60000010000 */
[----:B------:R-:W-:Y:S01]  /*8470*/  FADD.FTZ R5, R82, R33 ;  /* 0x0000002152057221 */ /* 0x000fe20000010000 */
[----:B------:R-:W-:Y:S01]  /*8480*/  FADD.FTZ R0, R7, R0 ;  /* 0x0000000007007221 */ /* 0x000fe20000010000 */
[----:B------:R-:W-:Y:S01]  /*8490*/  FFMA.FTZ R33, R55, UR33, -R72 ;  /* 0x0000002137217c23 */ /* 0x000fe20008010848 */
        /* <DEDUP_REMOVED lines=101> */
.L_x_10862:
        /* <DEDUP_REMOVED lines=18> */
[----:B------:R-:W-:Y:S01]  /*8c10*/  SYNCS.ARRIVE.TRANS64.RED.A1T0 RZ, [UR6], RZ ;  /* 0x000000ffffff79a7 */ /* 0x000fe20008100406 */
[----:B------:R-:W-:Y:S01]  /*8c20*/  F2FP.F16.F32.PACK_AB R29, R27, R29 ;  /* 0x0000001d1b1d723e */ /* 0x000fe200000000ff */
[----:B------:R-:W-:Y:S01]  /*8c30*/  STSM.16.M88.4 [R17+0x21800], R8 ;  /* 0x0218000811007844 */ /* 0x000fe20000000200 */
[----:B------:R-:W-:Y:S01]  /*8c40*/  F2FP.F16.F32.PACK_AB R30, R34, R32 ;  /* 0x00000020221e723e */ /* 0x000fe200000000ff */
[----:B------:R-:W-:Y:S01]  /*8c50*/  FMUL.FTZ R96, R96, R53 ;  /* 0x0000003560607220 */ /* 0x000fe20000410000 */
[----:B------:R-:W-:Y:S01]  /*8c60*/  F2FP.F16.F32.PACK_AB R31, R25, R31 ;  /* 0x0000001f191f723e */ /* 0x000fe200000000ff */
[----:B------:R0:W-:Y:S01]  /*8c70*/  STSM.16.M88.4 [R23], R4 ;  /* 0x0000000417007844 */ /* 0x0001e20000000200 */
[----:B------:R-:W-:Y:S01]  /*8c80*/  F2FP.F16.F32.PACK_AB R36, R38, R36 ;  /* 0x000000242624723e */ /* 0x000fe200000000ff */
[----:B------:R-:W-:Y:S01]  /*8c90*/  FMUL.FTZ R97, R97, R53 ;  /* 0x0000003561617220 */ /* 0x000fe20000410000 */
[----:B------:R-:W-:Y:S01]  /*8ca0*/  F2FP.F16.F32.PACK_AB R37, R21, R37 ;  /* 0x000000251525723e */ /* 0x000fe200000000ff */
[----:B------:R-:W-:Y:S01]  /*8cb0*/  STSM.16.M88.4 [R22], R28 ;  /* 0x0000001c16007844 */ /* 0x000fe20000000200 */
[----:B------:R-:W-:Y:S01]  /*8cc0*/  F2FP.F16.F32.PACK_AB R38, R42, R40 ;  /* 0x000000282a26723e */ /* 0x000fe200000000ff */
[----:B------:R-:W-:Y:S01]  /*8cd0*/  FMUL.FTZ R100, R100, R53 ;  /* 0x0000003564647220 */ /* 0x000fe20000410000 */
[----:B------:R-:W-:Y:S01]  /*8ce0*/  F2FP.F16.F32.PACK_AB R39, R86, R39 ;  /* 0x000000275627723e */ /* 0x000fe200000000ff */
[-C--:B------:R-:W-:Y:S01]  /*8cf0*/  FMUL.FTZ R101, R101, R53.reuse ;  /* 0x0000003565657220 */ /* 0x080fe20000410000 */
        /* <DEDUP_REMOVED lines=8> */
[----:B0-----:R-:W-:Y:S01]  /*8d80*/  F2FP.F16.F32.PACK_AB R4, R54, R52 ;  /* 0x000000343604723e */ /* 0x001fe200000000ff */
[----:B------:R-:W-:Y:S01]  /*8d90*/  FMUL.FTZ R109, R109, R53 ;  /* 0x000000356d6d7220 */ /* 0x000fe20000410000 */
[----:B------:R-:W-:Y:S01]  /*8da0*/  F2FP.F16.F32.PACK_AB R5, R83, R33 ;  /* 0x000000215305723e */ /* 0x000fe200000000ff */
[----:B------:R-:W-:Y:S01]  /*8db0*/  STSM.16.M88.4 [R17+0x27800], R44 ;  /* 0x0278002c11007844 */ /* 0x000fe20000000200 */
[----:B------:R-:W-:Y:S01]  /*8dc0*/  F2FP.F16.F32.PACK_AB R6, R58, R56 ;  /* 0x000000383a06723e */ /* 0x000fe200000000ff */
[----:B------:R-:W-:Y:S01]  /*8dd0*/  FMUL.FTZ R112, R112, R53 ;  /* 0x0000003570707220 */ /* 0x000fe20000410000 */
[----:B------:R-:W-:Y:S01]  /*8de0*/  F2FP.F16.F32.PACK_AB R7, R57, R35 ;  /* 0x000000233907723e */ /* 0x000fe200000000ff */
[-C--:B------:R-:W-:Y:S01]  /*8df0*/  FMUL.FTZ R113, R113, R53.reuse ;  /* 0x0000003571717220 */ /* 0x080fe20000410000 */
        /* <DEDUP_REMOVED lines=16> */
[----:B------:R-:W-:Y:S01]  /*8f00*/  ISETP.GT.AND P1, PT, R3, UR57, PT ;  /* 0x0000003903007c0c */ /* 0x000fe2000bf24270 */
[-C--:B------:R-:W-:Y:S01]  /*8f10*/  FMUL.FTZ R128, R128, R53.reuse ;  /* 0x0000003580807220 */ /* 0x080fe20000410000 */
[-C--:B------:R-:W-:Y:S01]  /*8f20*/  FMUL.FTZ R129, R129, R53.reuse ;  /* 0x0000003581817220 */ /* 0x080fe20000410000 */
[----:B------:R1:W-:Y:S01]  /*8f30*/  STSM.16.M88.4 [R18+0x6000], R48 ;  /* 0x0060003012007844 */ /* 0x0003e20000000200 */
[-C--:B------:R-:W-:Y:S01]  /*8f40*/  FMUL.FTZ R132, R132, R53.reuse ;  /* 0x0000003584847220 */ /* 0x080fe20000410000 */
[----:B------:R-:W-:Y:S01]  /*8f50*/  FMUL.FTZ R133, R133, R53 ;  /* 0x0000003585857220 */ /* 0x000fe20000410000 */
[-C--:B------:R-:W-:Y:S01]  /*8f60*/  FMUL.FTZ R90, R90, R13.reuse ;  /* 0x0000000d5a5a7220 */ /* 0x080fe20000410000 */
[----:B------:R-:W-:Y:S01]  /*8f70*/  @!PT LDS RZ, [RZ] ;  /* 0x00000000fffff984 */ /* 0x000fe20000000800 */
[----:B------:R-:W-:Y:S01]  /*8f80*/  @!PT LDS RZ, [RZ] ;  /* 0x00000000fffff984 */ /* 0x000fe20000000800 */
[----:B------:R-:W-:Y:S01]  /*8f90*/  @!PT LDS RZ, [RZ] ;  /* 0x00000000fffff984 */ /* 0x000fe20000000800 */
[----:B------:R-:W-:Y:S01]  /*8fa0*/  @!PT LDS RZ, [RZ] ;  /* 0x00000000fffff984 */ /* 0x000fe20000000800 */
[----:B------:R2:W-:Y:S06]  /*8fb0*/  MEMBAR.ALL.CTA ;  /* 0x0000000000007992 */ /* 0x0005ec0000008000 */
[----:B--2---:R-:W2:Y:S01]  /*8fc0*/  FENCE.VIEW.ASYNC.S ;  /* 0x00000000000073c6 */ /* 0x004ea20000000000 */
        /* <DEDUP_REMOVED lines=23> */
[----:B------:R-:W-:-:S02]  /*9140*/  VIADD R3, R3, 0xffffffff ;  /* 0xffffffff03037836 */ /* 0x000fc40000000000 */
[----:B0-----:R-:W-:Y:S02]  /*9150*/  IMAD.MOV.U32 R5, RZ, RZ, R77 ;  /* 0x000000ffff057224 */ /* 0x001fe400078e004d */
[----:B------:R-:W-:Y:S01]  /*9160*/  IMAD.MOV.U32 R4, RZ, RZ, R76 ;  /* 0x000000ffff047224 */ /* 0x000fe200078e004c */
[----:B--2---:R-:W-:Y:S01]  /*9170*/  NOP ;  /* 0x0000000000007918 */ /* 0x004fe20000000000 */
[----:B-1----:R-:W-:Y:S05]  /*9180*/  @P1 BRA `(.L_x_10863) ;  /* 0xffffffc4007c1947 */ /* 0x002fea000383ffff */
[----:B------:R-:W-:-:S07]  /*9190*/  IMAD.MOV.U32 R7, RZ, RZ, R3 ;  /* 0x000000ffff077224 */ /* 0x000fce00078e0003 */
.L_x_10844:
        /* <DEDUP_REMOVED lines=23> */
.L_x_10865:
[----:B------:R-:W0:Y:S02]  /*9310*/  LDC R8, c[0x0][0x9e4] ;  /* 0x00027900ff087b82 */ /* 0x000e240000000800 */
[----:B0-----:R-:W-:-:S13]  /*9320*/  ISETP.NE.AND P1, PT, R8, 0x1, PT ;  /* 0x000000010800780c */ /* 0x001fda0003f25270 */
[----:B------:R-:W0:Y:S02]  /*9330*/  @P1 LDC.64 R10, c[0x0][0x9e8] ;  /* 0x00027a00ff0a1b82 */ /* 0x000e240000000a00 */
[----:B0-----:R-:W-:-:S05]  /*9340*/  @P1 IMAD.HI.U32 R6, R3, R10, RZ ;  /* 0x0000000a03061227 */ /* 0x001fca00078e00ff */
[----:B------:R-:W-:-:S07]  /*9350*/  @P1 SHF.R.U32.HI R3, RZ, R11, R6 ;  /* 0x0000000bff031219 */ /* 0x000fce0000011606 */
.L_x_10866:
[----:B------:R-:W-:-:S05]  /*9360*/  IMAD R3, R3, R8, RZ ;  /* 0x0000000803037224 */ /* 0x000fca00078e02ff */
[----:B------:R-:W-:-:S07]  /*9370*/  VIMNMX R4, R4, R3, !PT ;  /* 0x0000000304047248 */ /* 0x000fce0007fe0100 */
.L_x_10864:
        /* <DEDUP_REMOVED lines=11> */
[----:B------:R-:W-:Y:S01]  /*9430*/  IMAD.MOV.U32 R5, RZ, RZ, R7 ;  /* 0x000000ffff057224 */ /* 0x000fe200078e0007 */
[----:B------:R-:W-:Y:S01]  /*9440*/  ULDC UR34, c[0x0][0x9d8] ;  /* 0x0002760000227ab9 */ /* 0x000fe20000000800 */
[----:B------:R-:W-:-:S05]  /*9450*/  ULDC UR33, c[0x0][0x988] ;  /* 0x0002620000217ab9 */ /* 0x000fca0000000800 */
.L_x_10878:
[----:B------:R-:W-:Y:S01]  /*9460*/  ISETP.NE.AND P2, PT, RZ, UR43, PT ;  /* 0x0000002bff007c0c */ /* 0x000fe2000bf45270 */
[----:B------:R-:W-:-:S04]  /*9470*/  UISETP.NE.AND UP0, UPT, UR35, 0x1, UPT ;  /* 0x000000012300788c */ /* 0x000fc8000bf05270 */
[----:B------:R-:W-:-:S04]  /*9480*/  USEL UR47, URZ, 0x1, UP0 ;  /* 0x000000013f2f7887 */ /* 0x000fc80008000000 */
[----:B------:R-:W-:-:S04]  /*9490*/  ULOP3.LUT UR47, UR28, UR47, URZ, 0x3c, !UPT ;  /* 0x0000002f1c2f7292 */ /* 0x000fc8000f8e3c3f */
[----:B------:R-:W-:Y:S08]  /*94a0*/  @P2 BRA `(.L_x_10868) ;  /* 0x0000000000382947 */ /* 0x000ff00003800000 */
[----:B------:R-:W-:Y:S05]  /*94b0*/  @!P0 BRA `(.L_x_10869) ;  /* 0x0000000000048947 */ /* 0x000fea0003800000 */
[----:B------:R-:W-:Y:S01]  /*94c0*/  BPT.TRAP 0x1 ;  /* 0x000000040000795c */ /* 0x000fe20000300000 */
.L_x_10869:
        /* <DEDUP_REMOVED lines=9> */
.L_x_10870:
[----:B-1----:R-:W-:Y:S05]  /*9560*/  @P1 BRA `(.L_x_10868) ;  /* 0x0000000000081947 */ /* 0x002fea0003800000 */
[----:B------:R-:W1:Y:S02]  /*9570*/  SYNCS.PHASECHK.TRANS64.TRYWAIT P1, [UR6+0x2d830], R7 ;  /* 0x02d83007ff0075a7 */ /* 0x000e640008020146 */
[----:B-1----:R-:W-:Y:S05]  /*9580*/  @!P1 BRA `(.L_x_10871) ;  /* 0x000000c800bc9947 */ /* 0x002fea0003800000 */
.L_x_10868:
        /* <DEDUP_REMOVED lines=40> */
.L_x_10873:
[----:B------:R-:W-:Y:S01]  /*9810*/  ULEA UR6, UR35, UR40, 0x3 ;  /* 0x0000002823067291 */ /* 0x000fe2000f8e183f */
[----:B------:R-:W-:-:S05]  /*9820*/  IMAD.U32 R7, RZ, RZ, UR28 ;  /* 0x0000001cff077e24 */ /* 0x000fca000f8e00ff */
[----:B------:R-:W-:-:S04]  /*9830*/  SHF.L.U32 R7, R7, 0x1f, RZ ;  /* 0x0000001f07077819 */ /* 0x000fc800000006ff */
[----:B------:R0:W1:Y:S01]  /*9840*/  SYNCS.PHASECHK.TRANS64.TRYWAIT P1, [UR6+0x2d850], R7 ;  /* 0x02d85007ff0075a7 */ /* 0x0000620008020146 */
[----:B------:R-:W-:Y:S05]  /*9850*/  @!P0 BRA `(.L_x_10874) ;  /* 0x0000000000048947 */ /* 0x000fea0003800000 */
[----:B------:R-:W-:Y:S01]  /*9860*/  BPT.TRAP 0x1 ;  /* 0x000000040000795c */ /* 0x000fe20000300000 */
.L_x_10874:
[----:B-1----:R-:W-:Y:S05]  /*9870*/  @P1 BRA `(.L_x_10872) ;  /* 0x0000000000081947 */ /* 0x002fea0003800000 */
[----:B------:R-:W1:Y:S02]  /*9880*/  SYNCS.PHASECHK.TRANS64.TRYWAIT P1, [UR6+0x2d850], R7 ;  /* 0x02d85007ff0075a7 */ /* 0x000e640008020146 */
[----:B-1----:R-:W-:Y:S05]  /*9890*/  @!P1 BRA `(.L_x_10875) ;  /* 0x000000c800109947 */ /* 0x002fea0003800000 */
.L_x_10872:
        /* <DEDUP_REMOVED lines=70> */
.L_x_10876:
        /* <DEDUP_REMOVED lines=194> */
[----:B--2---:R-:W-:-:S05]  /*a920*/  FMNMX.FTZ R80, R74, R77, !PT ;  /* 0x0000004d4a507209 */ /* 0x004fca0007810000 */
[----:B------:R-:W1:Y:S01]  /*a930*/  SHFL.BFLY PT, R77, R80, 0x2, 0x1f ;  /* 0x0c401f00504d7f89 */ /* 0x000e6200000e0000 */
        /* <DEDUP_REMOVED lines=43> */
[C---:B------:R-:W-:Y:S01]  /*abf0*/  FADD.FTZ R3, -R77.reuse, R6 ;  /* 0x000000064d037221 */ /* 0x040fe20000010100 */
[----:B------:R-:W-:Y:S01]  /*ac00*/  FMUL.FTZ R79, R77, UR33 ;  /* 0x000000214d4f7c20 */ /* 0x000fe20008410000 */
[----:B------:R0:W-:Y:S02]  /*ac10*/  MUFU.EX2 R6, R83 ;  /* 0x0000005300067308 */ /* 0x0001e40000000800 */
[----:B------:R-:W-:Y:S01]  /*ac20*/  FMUL.FTZ R3, R3, UR33 ;  /* 0x0000002103037c20 */ /* 0x000fe20008410000 */
        /* <DEDUP_REMOVED lines=17> */
[--C-:B0-----:R-:W-:Y:S01]  /*ad40*/  FFMA.FTZ R83, R40, UR33, -R79.reuse ;  /* 0x0000002128537c23 */ /* 0x101fe2000801084f */
[--C-:B------:R-:W-:Y:S01]  /*ad50*/  FFMA.FTZ R82, R44, UR33, -R79.reuse ;  /* 0x000000212c527c23 */ /* 0x100fe2000801084f */
[--C-:B------:R-:W-:Y:S01]  /*ad60*/  FFMA.FTZ R81, R48, UR33, -R79.reuse ;  /* 0x0000002130517c23 */ /* 0x100fe2000801084f */
[----:B------:R-:W-:Y:S01]  /*ad70*/  FFMA.FTZ R36, R51, UR33, -R79 ;  /* 0x0000002133247c23 */ /* 0x000fe2000801084f */
[----:B------:R-:W0:Y:S01]  /*ad80*/  MUFU.EX2 R9, R9 ;  /* 0x0000000900097308 */ /* 0x000e220000000800 */
        /* <DEDUP_REMOVED lines=8> */
[----:B------:R-:W-:-:S07]  /*ae10*/  FFMA.FTZ R60, R78, UR33, -R79 ;  /* 0x000000214e3c7c23 */ /* 0x000fce000801084f */
[----:B------:R-:W2:Y:S01]  /*ae20*/  MUFU.EX2 R10, R10 ;  /* 0x0000000a000a7308 */ /* 0x000ea20000000800 */
[----:B0-----:R-:W-:-:S07]  /*ae30*/  FFMA.FTZ R43, R3, R0, R9 ;  /* 0x00000000032b7223 */ /* 0x001fce0000010009 */
        /* <DEDUP_REMOVED lines=10> */
[--C-:B------:R-:W-:Y:S01]  /*aee0*/  FFMA.FTZ R39, R55, UR33, -R79.reuse ;  /* 0x0000002137277c23 */ /* 0x100fe2000801084f */
[--C-:B------:R-:W-:Y:S01]  /*aef0*/  FFMA.FTZ R55, R56, UR33, -R79.reuse ;  /* 0x0000002138377c23 */ /* 0x100fe2000801084f */
[----:B------:R-:W-:-:S04]  /*af00*/  FFMA.FTZ R56, R72, UR33, -R79 ;  /* 0x0000002148387c23 */ /* 0x000fc8000801084f */
        /* <DEDUP_REMOVED lines=117> */
.L_x_10877:
        /* <DEDUP_REMOVED lines=26> */
[-C--:B------:R-:W-:Y:S01]  /*b800*/  FMUL.FTZ R97, R97, R6.reuse ;  /* 0x0000000661617220 */ /* 0x080fe20000410000 */
[----:B------:R-:W-:Y:S01]  /*b810*/  F2FP.F16.F32.PACK_AB R28, R38, R37 ;  /* 0x00000025261c723e */ /* 0x000fe200000000ff */
[----:B------:R2:W-:Y:S01]  /*b820*/  STSM.16.M88.4 [R22], R24 ;  /* 0x0000001816007844 */ /* 0x0005e20000000200 */
[----:B------:R-:W-:Y:S01]  /*b830*/  F2FP.F16.F32.PACK_AB R30, R42, R41 ;  /* 0x000000292a1e723e */ /* 0x000fe200000000ff */
[----:B------:R-:W-:Y:S01]  /*b840*/  FMUL.FTZ R100, R100, R6 ;  /* 0x0000000664647220 */ /* 0x000fe20000410000 */
[----:B------:R-:W-:Y:S01]  /*b850*/  F2FP.F16.F32.PACK_AB R31, R82, R32 ;  /* 0x00000020521f723e */ /* 0x000fe200000000ff */
[-C--:B------:R-:W-:Y:S01]  /*b860*/  FMUL.FTZ R101, R101, R6.reuse ;  /* 0x0000000665657220 */ /* 0x080fe20000410000 */
        /* <DEDUP_REMOVED lines=8> */
[----:B0-----:R-:W-:Y:S01]  /*b8f0*/  F2FP.F16.F32.PACK_AB R8, R54, R53 ;  /* 0x000000353608723e */ /* 0x001fe200000000ff */
[-C--:B------:R-:W-:Y:S01]  /*b900*/  FMUL.FTZ R109, R109, R6.reuse ;  /* 0x000000066d6d7220 */ /* 0x080fe20000410000 */
[----:B------:R-:W-:Y:S01]  /*b910*/  F2FP.F16.F32.PACK_AB R9, R55, R39 ;  /* 0x000000273709723e */ /* 0x000fe200000000ff */
[----:B------:R3:W-:Y:S01]  /*b920*/  STSM.16.M88.4 [R17+0x27800], R32 ;  /* 0x0278002011007844 */ /* 0x0007e20000000200 */
[----:B------:R-:W-:Y:S01]  /*b930*/  F2FP.F16.F32.PACK_AB R10, R58, R57 ;  /* 0x000000393a0a723e */ /* 0x000fe200000000ff */
[----:B------:R-:W-:Y:S01]  /*b940*/  FMUL.FTZ R112, R112, R6 ;  /* 0x0000000670707220 */ /* 0x000fe20000410000 */
[----:B------:R-:W-:Y:S01]  /*b950*/  F2FP.F16.F32.PACK_AB R11, R52, R40 ;  /* 0x00000028340b723e */ /* 0x000fe200000000ff */
[-C--:B------:R-:W-:Y:S01]  /*b960*/  FMUL.FTZ R113, R113, R6.reuse ;  /* 0x0000000671717220 */ /* 0x080fe20000410000 */
[----:B-1----:R-:W-:Y:S01]  /*b970*/  F2FP.F16.F32.PACK_AB R12, R62, R61 ;  /* 0x0000003d3e0c723e */ /* 0x002fe200000000ff */
[-C--:B------:R-:W-:Y:S01]  /*b980*/  FMUL.FTZ R116, R116, R6.reuse ;  /* 0x0000000674747220 */ /* 0x080fe20000410000 */
[----:B------:R-:W-:Y:S01]  /*b990*/  F2FP.F16.F32.PACK_AB R13, R51, R43 ;  /* 0x0000002b330d723e */ /* 0x000fe200000000ff */
[----:B------:R3:W-:Y:S01]  /*b9a0*/  STSM.16.M88.4 [R136], R8 ;  /* 0x0000000888007844 */ /* 0x0007e20000000200 */
[----:B------:R-:W-:Y:S01]  /*b9b0*/  F2FP.F16.F32.PACK_AB R14, R66, R65 ;  /* 0x00000041420e723e */ /* 0x000fe200000000ff */
[----:B------:R-:W-:Y:S01]  /*b9c0*/  FMUL.FTZ R117, R117, R6 ;  /* 0x0000000675757220 */ /* 0x000fe20000410000 */
[----:B------:R-:W-:Y:S01]  /*b9d0*/  F2FP.F16.F32.PACK_AB R15, R48, R44 ;  /* 0x0000002c300f723e */ /* 0x000fe200000000ff */
[-C--:B------:R-:W-:Y:S01]  /*b9e0*/  FMUL.FTZ R120, R120, R6.reuse ;  /* 0x0000000678787220 */ /* 0x080fe20000410000 */
[----:B--2---:R-:W-:Y:S01]  /*b9f0*/  F2FP.F16.F32.PACK_AB R24, R70, R69 ;  /* 0x000000454618723e */ /* 0x004fe200000000ff */
[-C--:B------:R-:W-:Y:S01]  /*ba00*/  FMUL.FTZ R121, R121, R6.reuse ;  /* 0x0000000679797220 */ /* 0x080fe20000410000 */
[----:B------:R-:W-:Y:S01]  /*ba10*/  F2FP.F16.F32.PACK_AB R25, R56, R47 ;  /* 0x0000002f3819723e */ /* 0x000fe200000000ff */
[----:B------:R3:W-:Y:S01]  /*ba20*/  STSM.16.M88.4 [R22+0x6000], R12 ;  /* 0x0060000c16007844 */ /* 0x0007e20000000200 */
[----:B------:R-:W-:Y:S01]  /*ba30*/  F2FP.F16.F32.PACK_AB R26, R74, R73 ;  /* 0x000000494a1a723e */ /* 0x000fe200000000ff */
[-C--:B------:R-:W-:Y:S01]  /*ba40*/  FMUL.FTZ R124, R124, R6.reuse ;  /* 0x000000067c7c7220 */ /* 0x080fe20000410000 */
[----:B------:R-:W-:Y:S01]  /*ba50*/  F2FP.F16.F32.PACK_AB R27, R60, R59 ;  /* 0x0000003b3c1b723e */ /* 0x000fe200000000ff */
[----:B------:R-:W-:Y:S01]  /*ba60*/  FMUL.FTZ R125, R125, R6 ;  /* 0x000000067d7d7220 */ /* 0x000fe20000410000 */
[----:B------:R-:W-:Y:S01]  /*ba70*/  ISETP.GT.AND P1, PT, R5, R4, PT ;  /* 0x000000040500720c */ /* 0x000fe20003f24270 */
        /* <DEDUP_REMOVED lines=36> */
[----:B------:R-:W-:Y:S02]  /*bcc0*/  IMAD.MOV.U32 R6, RZ, RZ, R77 ;  /* 0x000000ffff067224 */ /* 0x000fe400078e004d */
[----:B------:R-:W-:Y:S01]  /*bcd0*/  IMAD.MOV.U32 R3, RZ, RZ, R76 ;  /* 0x000000ffff037224 */ /* 0x000fe200078e004c */
[----:B0-----:R-:W-:Y:S01]  /*bce0*/  NOP ;  /* 0x0000000000007918 */ /* 0x001fe20000000000 */
[----:B---3--:R-:W-:Y:S05]  /*bcf0*/  @P1 BRA `(.L_x_10878) ;  /* 0xffffffd400d81947 */ /* 0x008fea000383ffff */
[----:B------:R-:W-:-:S07]  /*bd00*/  IMAD.MOV.U32 R7, RZ, RZ, R5 ;  /* 0x000000ffff077224 */ /* 0x000fce00078e0005 */
.L_x_10867:
        /* <DEDUP_REMOVED lines=12> */
.L_x_10898:
[----:B------:R-:W-:Y:S01]  /*bdd0*/  ISETP.NE.AND P2, PT, RZ, UR43, PT ;  /* 0x0000002bff007c0c */ /* 0x000fe2000bf45270 */
[----:B------:R-:W-:-:S04]  /*bde0*/  UISETP.NE.AND UP0, UPT, UR57, 0x1, UPT ;  /* 0x000000013900788c */ /* 0x000fc8000bf05270 */
[----:B------:R-:W-:-:S04]  /*bdf0*/  USEL UR47, URZ, 0x1, UP0 ;  /* 0x000000013f2f7887 */ /* 0x000fc80008000000 */
[----:B------:R-:W-:-:S04]  /*be00*/  ULOP3.LUT UR47, UR28, UR47, URZ, 0x3c, !UPT ;  /* 0x0000002f1c2f7292 */ /* 0x000fc8000f8e3c3f */
[----:B------:R-:W-:Y:S08]  /*be10*/  @P2 BRA `(.L_x_10880) ;  /* 0x0000000000382947 */ /* 0x000ff00003800000 */
[----:B------:R-:W-:Y:S05]  /*be20*/  @!P0 BRA `(.L_x_10881) ;  /* 0x0000000000048947 */ /* 0x000fea0003800000 */
[----:B------:R-:W-:Y:S01]  /*be30*/  BPT.TRAP 0x1 ;  /* 0x000000040000795c */ /* 0x000fe20000300000 */
.L_x_10881:
        /* <DEDUP_REMOVED lines=9> */
.L_x_10882:
[----:B-1----:R-:W-:Y:S05]  /*bed0*/  @P1 BRA `(.L_x_10880) ;  /* 0x0000000000081947 */ /* 0x002fea0003800000 */
[----:B------:R-:W1:Y:S02]  /*bee0*/  SYNCS.PHASECHK.TRANS64.TRYWAIT P1, [UR6+0x2d830], R5 ;  /* 0x02d83005ff0075a7 */ /* 0x000e640008020146 */
[----:B-1----:R-:W-:Y:S05]  /*bef0*/  @!P1 BRA `(.L_x_10883) ;  /* 0x000000a000909947 */ /* 0x002fea0003800000 */
.L_x_10880:
        /* <DEDUP_REMOVED lines=40> */
.L_x_10885:
[----:B------:R-:W-:Y:S01]  /*c180*/  ULEA UR6, UR57, UR40, 0x3 ;  /* 0x0000002839067291 */ /* 0x000fe2000f8e183f */
[----:B------:R-:W-:-:S05]  /*c190*/  IMAD.U32 R5, RZ, RZ, UR28 ;  /* 0x0000001cff057e24 */ /* 0x000fca000f8e00ff */
[----:B------:R-:W-:-:S04]  /*c1a0*/  SHF.L.U32 R5, R5, 0x1f, RZ ;  /* 0x0000001f05057819 */ /* 0x000fc800000006ff */
[----:B------:R0:W1:Y:S01]  /*c1b0*/  SYNCS.PHASECHK.TRANS64.TRYWAIT P1, [UR6+0x2d850], R5 ;  /* 0x02d85005ff0075a7 */ /* 0x0000620008020146 */
[----:B------:R-:W-:Y:S05]  /*c1c0*/  @!P0 BRA `(.L_x_10886) ;  /* 0x0000000000048947 */ /* 0x000fea0003800000 */
[----:B------:R-:W-:Y:S01]  /*c1d0*/  BPT.TRAP 0x1 ;  /* 0x000000040000795c */ /* 0x000fe20000300000 */
.L_x_10886:
[----:B-1----:R-:W-:Y:S05]  /*c1e0*/  @P1 BRA `(.L_x_10884) ;  /* 0x0000000000081947 */ /* 0x002fea0003800000 */
[----:B------:R-:W1:Y:S02]  /*c1f0*/  SYNCS.PHASECHK.TRANS64.TRYWAIT P1, [UR6+0x2d850], R5 ;  /* 0x02d85005ff0075a7 */ /* 0x000e640008020146 */
[----:B-1----:R-:W-:Y:S05]  /*c200*/  @!P1 BRA `(.L_x_10887) ;  /* 0x0000009c00e49947 */ /* 0x002fea0003800000 */
.L_x_10884:
        /* <DEDUP_REMOVED lines=70> */
.L_x_10888:
        /* <DEDUP_REMOVED lines=10> */
[----:B------:R-:W-:-:S02]  /*c710*/  VIADD R52, R137, UR39 ;  /* 0x0000002789347c36 */ /* 0x000fc40008000000 */
[----:B------:R-:W-:Y:S01]  /*c720*/  FMUL.FTZ R12, R29, UR56 ;  /* 0x000000381d0c7c20 */ /* 0x000fe20008410000 */
[----:B------:R-:W-:Y:S01]  /*c730*/  FMUL.FTZ R65, R75, UR56 ;  /* 0x000000384b417c20 */ /* 0x000fe20008410000 */
[----:B------:R-:W-:Y:S01]  /*c740*/  FMUL.FTZ R9, R27, UR56 ;  /* 0x000000381b097c20 */ /* 0x000fe20008410000 */
[----:B------:R-:W-:Y:S01]  /*c750*/  FMUL.FTZ R29, R42, UR56 ;  /* 0x000000382a1d7c20 */ /* 0x000fe20008410000 */
[----:B------:R-:W-:Y:S01]  /*c760*/  @UP1 ULDC UR7, c[0x0][0x44c] ;  /* 0x0001130000071ab9 */ /* 0x000fe20000000800 */
[----:B------:R-:W1:Y:S01]  /*c770*/  LDC R75, c[0x0][0x2f0] ;  /* 0x0000bc00ff4b7b82 */ /* 0x000e620000000800 */
[----:B------:R-:W-:Y:S01]  /*c780*/  FMUL.FTZ R27, R39, UR56 ;  /* 0x00000038271b7c20 */ /* 0x000fe20008410000 */
[----:B------:R-:W-:Y:S01]  /*c790*/  FMUL.FTZ R42, R53, UR56 ;  /* 0x00000038352a7c20 */ /* 0x000fe20008410000 */
[----:B------:R-:W-:Y:S01]  /*c7a0*/  FMUL.FTZ R39, R51, UR56 ;  /* 0x0000003833277c20 */ /* 0x000fe20008410000 */
[----:B------:R-:W-:-:S04]  /*c7b0*/  @P1 IMAD.HI.U32 R53, R52, UR7, RZ ;  /* 0x0000000734351c27 */ /* 0x000fc8000f8e00ff */
[----:B------:R-:W-:Y:S01]  /*c7c0*/  FMUL.FTZ R51, R63, UR56 ;  /* 0x000000383f337c20 */ /* 0x000fe20008410000 */
[----:B------:R-:W-:Y:S01]  /*c7d0*/  FMUL.FTZ R63, R74, UR56 ;  /* 0x000000384a3f7c20 */ /* 0x000fe20008410000 */
[----:B------:R-:W-:Y:S01]  /*c7e0*/  FMUL.FTZ R13, R31, UR56 ;  /* 0x000000381f0d7c20 */ /* 0x000fe20008410000 */
[----:B------:R-:W-:Y:S01]  /*c7f0*/  FMUL.FTZ R74, R84, UR56 ;  /* 0x00000038544a7c20 */ /* 0x000fe20008410000 */
[----:B------:R-:W-:Y:S01]  /*c800*/  @UP1 ULDC UR7, c[0x0][0x450] ;  /* 0x0001140000071ab9 */ /* 0x000fe20000000800 */
[----:B------:R-:W-:Y:S01]  /*c810*/  FMUL.FTZ R31, R43, UR56 ;  /* 0x000000382b1f7c20 */ /* 0x000fe20008410000 */
[----:B------:R-:W-:Y:S02]  /*c820*/  IMAD.MOV.U32 R84, RZ, RZ, R52 ;  /* 0x000000ffff547224 */ /* 0x000fe400078e0034 */
[----:B------:R-:W-:Y:S01]  /*c830*/  FMUL.FTZ R43, R55, UR56 ;  /* 0x00000038372b7c20 */ /* 0x000fe20008410000 */
[----:B------:R-:W-:Y:S01]  /*c840*/  @P2 SHF.R.U32.HI R84, RZ, UR7, R53 ;  /* 0x00000007ff542c19 */ /* 0x000fe20008011635 */
[----:B------:R-:W-:Y:S01]  /*c850*/  FMUL.FTZ R55, R66, UR56 ;  /* 0x0000003842377c20 */ /* 0x000fe20008410000 */
[----:B------:R-:W-:Y:S01]  /*c860*/  ULEA UR6, UR46, UR40, 0x3 ;  /* 0x000000282e067291 */ /* 0x000fe2000f8e183f */
[----:B------:R-:W-:Y:S01]  /*c870*/  FMUL.FTZ R66, R76, UR56 ;  /* 0x000000384c427c20 */ /* 0x000fe20008410000 */
[----:B------:R-:W-:-:S02]  /*c880*/  IMAD.SHL.U32 R76, R7, 0x80, RZ ;  /* 0x00000080074c7824 */ /* 0x000fc400078e00ff */
[----:B0-----:R-:W-:Y:S01]  /*c890*/  FMUL.FTZ R5, R24, UR56 ;  /* 0x0000003818057c20 */ /* 0x001fe20008410000 */
[----:B------:R-:W-:Y:S01]  /*c8a0*/  UIADD3 UR6, UR6, 0x2d840, URZ ;  /* 0x0002d84006067890 */ /* 0x000fe2000fffe03f */
        /* <DEDUP_REMOVED lines=48> */
[----:B------:R-:W-:Y:S01]  /*cbb0*/  SYNCS.ARRIVE.TRANS64.RED.A1T0 RZ, [UR6], RZ ;  /* 0x000000ffffff79a7 */ /* 0x000fe20008100406 */
[----:B-1----:R-:W-:Y:S01]  /*cbc0*/  IMAD R52, R75, UR44, R52 ;  /* 0x0000002c4b347c24 */ /* 0x002fe2000f8e0234 */
[----:B------:R-:W-:-:S03]  /*cbd0*/  ULOP3.LUT UR6, URZ, UR55, URZ, 0x33, !UPT ;  /* 0x000000373f067292 */ /* 0x000fc6000f8e333f */
[----:B------:R-:W-:Y:S02]  /*cbe0*/  VIADD R52, R52, -UR54 ;  /* 0x8000003634347c36 */ /* 0x000fe40008000000 */
[----:B------:R-:W1:Y:S02]  /*cbf0*/  MUFU.TANH R8, R8 ;  /* 0x0000000800087308 */ /* 0x000e640000002400 */
[C---:B------:R-:W-:Y:S02]  /*cc00*/  VIADD R83, R52.reuse, UR35 ;  /* 0x0000002334537c36 */ /* 0x040fe40008000000 */
[----:B------:R-:W-:Y:S02]  /*cc10*/  VIADD R82, R52, UR6 ;  /* 0x0000000634527c36 */ /* 0x000fe40008000000 */
[----:B0-----:R-:W-:Y:S02]  /*cc20*/  IMAD.IADD R81, R83, 0x1, R152 ;  /* 0x0000000153517824 */ /* 0x001fe400078e0298 */
        /* <DEDUP_REMOVED lines=77> */
.L_x_10891:
[----:B------:R-:W-:-:S05]  /*d100*/  IMAD.U32 R86, RZ, RZ, UR34 ;  /* 0x00000022ff567e24 */ /* 0x000fca000f8e00ff */
[----:B------:R-:W-:-:S13]  /*d110*/  ISETP.NE.AND P1, PT, R86, 0x1, PT ;  /* 0x000000015600780c */ /* 0x000fda0003f25270 */
[----:B------:R-:W1:Y:S02]  /*d120*/  @P1 LDC.64 R52, c[0x0][0x9e8] ;  /* 0x00027a00ff341b82 */ /* 0x000e640000000a00 */
[----:B-1----:R-:W-:-:S05]  /*d130*/  @P1 IMAD.HI.U32 R52, R85, R52, RZ ;  /* 0x0000003455341227 */ /* 0x002fca00078e00ff */
[----:B------:R-:W-:-:S07]  /*d140*/  @P1 SHF.R.U32.HI R85, RZ, R53, R52 ;  /* 0x00000035ff551219 */ /* 0x000fce0000011634 */
.L_x_10892:
[----:B------:R-:W-:Y:S05]  /*d150*/  BSYNC B0 ;  /* 0x0000000000007941 */ /* 0x000fea0003800000 */
.L_x_10890:
[----:B------:R-:W-:-:S04]  /*d160*/  IMAD R85, R85, R86, -R76 ;  /* 0x0000005655557224 */ /* 0x000fc800078e0a4c */
[----:B------:R-:W-:-:S05]  /*d170*/  IMAD R85, R16, -0x2, R85 ;  /* 0xfffffffe10557824 */ /* 0x000fca00078e0255 */
[----:B------:R-:W-:Y:S02]  /*d180*/  VIADDMNMX R81, R85, R86, R81, PT ;  /* 0x0000005655517246 */ /* 0x000fe40003800151 */
[----:B------:R-:W-:-:S07]  /*d190*/  VIMNMX R80, R80, R85, !PT ;  /* 0x0000005550507248 */ /* 0x000fce0007fe0100 */
.L_x_10889:
        /* <DEDUP_REMOVED lines=14> */
[--C-:B-1----:R-:W-:Y:S01]  /*d280*/  IMAD.IADD R83, R83, 0x1, R52.reuse ;  /* 0x0000000153537824 */ /* 0x102fe200078e0234 */
[----:B------:R-:W-:Y:S01]  /*d290*/  ISETP.GT.AND P5, PT, R80, 0x9, P1 ;  /* 0x000000095000780c */ /* 0x000fe20000fa4270 */
[----:B------:R-:W-:Y:S01]  /*d2a0*/  IMAD.IADD R82, R82, 0x1, R52 ;  /* 0x0000000152527824 */ /* 0x000fe200078e0234 */
[C---:B------:R-:W-:Y:S02]  /*d2b0*/  ISETP.GT.AND P4, PT, R80.reuse, 0x10, P1 ;  /* 0x000000105000780c */ /* 0x040fe40000f84270 */
[C---:B------:R-:W-:Y:S02]  /*d2c0*/  ISETP.GT.AND P6, PT, R80.reuse, 0x11, P1 ;  /* 0x000000115000780c */ /* 0x040fe40000fc4270 */
[----:B------:R-:W-:Y:S02]  /*d2d0*/  ISETP.GT.AND P2, PT, R80, 0x18, P1 ;  /* 0x000000185000780c */ /* 0x000fe40000f44270 */
[----:B0-----:R-:W-:-:S02]  /*d2e0*/  FSEL R26, R26, -INF , !P3 ;  /* 0xff8000001a1a7808 */ /* 0x001fc40005800000 */
        /* <DEDUP_REMOVED lines=95> */
.L_x_10895:
[----:B------:R-:W-:-:S05]  /*d8e0*/  IMAD.U32 R80, RZ, RZ, UR34 ;  /* 0x00000022ff507e24 */ /* 0x000fca000f8e00ff */
[----:B------:R-:W-:-:S13]  /*d8f0*/  ISETP.NE.AND P2, PT, R80, 0x1, PT ;  /* 0x000000015000780c */ /* 0x000fda0003f45270 */
[----:B------:R-:W0:Y:S02]  /*d900*/  @P2 LDC.64 R52, c[0x0][0x9e8] ;  /* 0x00027a00ff342b82 */ /* 0x000e240000000a00 */
[----:B0-----:R-:W-:-:S05]  /*d910*/  @P2 IMAD.HI.U32 R52, R75, R52, RZ ;  /* 0x000000344b342227 */ /* 0x001fca00078e00ff */
[----:B------:R-:W-:-:S07]  /*d920*/  @P2 SHF.R.U32.HI R75, RZ, R53, R52 ;  /* 0x00000035ff4b2219 */ /* 0x000fce0000011634 */
.L_x_10896:
[----:B------:R-:W-:Y:S05]  /*d930*/  BSYNC B0 ;  /* 0x0000000000007941 */ /* 0x000fea0003800000 */
.L_x_10894:
[----:B------:R-:W-:-:S04]  /*d940*/  IMAD R75, R75, R80, -R76 ;  /* 0x000000504b4b7224 */ /* 0x000fc800078e0a4c */
[----:B------:R-:W-:-:S05]  /*d950*/  IMAD R75, R16, -0x2, R75 ;  /* 0xfffffffe104b7824 */ /* 0x000fca00078e024b */
[----:B------:R-:W-:Y:S02]  /*d960*/  VIADDMNMX R83, R75, R80, R83, PT ;  /* 0x000000504b537246 */ /* 0x000fe40003800153 */
[----:B------:R-:W-:-:S07]  /*d970*/  VIMNMX R82, R82, R75, !PT ;  /* 0x0000004b52527248 */ /* 0x000fce0007fe0100 */
.L_x_10893:
        /* <DEDUP_REMOVED lines=69> */
[----:B------:R-:W-:Y:S02]  /*ddd0*/  ISETP.LT.OR P2, PT, R83, 0x31, P2 ;  /* 0x000000315300780c */ /* 0x000fe40001741670 */
[----:B------:R-:W-:Y:S02]  /*dde0*/  FSEL R35, R35, -INF , !P4 ;  /* 0xff80000023237808 */ /* 0x000fe40006000000 */
[----:B------:R-:W-:Y:S02]  /*ddf0*/  FSEL R37, R37, -INF , !P2 ;  /* 0xff80000025257808 */ /* 0x000fe40005000000 */
[----:B------:R-:W-:-:S02]  /*de00*/  ISETP.LT.OR P3, PT, R83, 0x32, P3 ;  /* 0x000000325300780c */ /* 0x000fc40001f61670 */
[C---:B------:R-:W-:Y:S02]  /*de10*/  ISETP.GT.AND P4, PT, R82.reuse, 0x39, P1 ;  /* 0x000000395200780c */ /* 0x040fe40000f84270 */
[----:B------:R-:W-:Y:S02]  /*de20*/  FSEL R39, R39, -INF , !P3 ;  /* 0xff80000027277808 */ /* 0x000fe40005800000 */
[C---:B------:R-:W-:Y:S02]  /*de30*/  ISETP.GT.AND P2, PT, R82.reuse, 0x40, P1 ;  /* 0x000000405200780c */ /* 0x040fe40000f44270 */
[----:B------:R-:W-:Y:S02]  /*de40*/  ISETP.LT.OR P4, PT, R83, 0x3a, P4 ;  /* 0x0000003a5300780c */ /* 0x000fe40002781670 */
[----:B------:R-:W-:Y:S02]  /*de50*/  ISETP.GT.AND P3, PT, R82, 0x41, P1 ;  /* 0x000000415200780c */ /* 0x000fe40000f64270 */
[----:B0-----:R-:W-:-:S02]  /*de60*/  FMNMX.FTZ R52, R53, R52, !PT ;  /* 0x0000003435347209 */ /* 0x001fc40007810000 */
[----:B------:R-:W-:Y:S02]  /*de70*/  ISETP.LT.OR P2, PT, R83, 0x41, P2 ;  /* 0x000000415300780c */ /* 0x000fe40001741670 */
        /* <DEDUP_REMOVED lines=19> */
[----:B------:R-:W-:Y:S02]  /*dfb0*/  ISETP.LT.OR P4, PT, R83, 0x5a, P4 ;  /* 0x0000005a5300780c */ /* 0x000fe40002781670 */
        /* <DEDUP_REMOVED lines=63> */
[----:B------:R-:W-:Y:S01]  /*e3b0*/  FSEL R80, R67, -INF , !P5 ;  /* 0xff80000043507808 */ /* 0x000fe20006800000 */
[--C-:B------:R-:W-:Y:S01]  /*e3c0*/  FFMA.FTZ R67, R54, UR33, -R53.reuse ;  /* 0x0000002136437c23 */ /* 0x100fe20008010835 */
[----:B------:R-:W-:Y:S01]  /*e3d0*/  FMNMX.FTZ R52, R47, R52, !PT ;  /* 0x000000342f347209 */ /* 0x000fe20007810000 */
[--C-:B------:R-:W-:Y:S01]  /*e3e0*/  FFMA.FTZ R54, R56, UR33, -R53.reuse ;  /* 0x0000002138367c23 */ /* 0x100fe20008010835 */
[----:B------:R-:W-:Y:S01]  /*e3f0*/  ISETP.LT.OR P4, PT, R83, 0x6a, P4 ;  /* 0x0000006a5300780c */ /* 0x000fe20002781670 */
        /* <DEDUP_REMOVED lines=36> */
[----:B------:R-:W-:Y:S02]  /*e640*/  FMNMX.FTZ R52, R82, R65, !PT ;  /* 0x0000004152347209 */ /* 0x000fe40007810000 */
[----:B------:R-:W-:-:S02]  /*e650*/  FSEL R70, R76, RZ, P6 ;  /* 0x000000ff4c467208 */ /* 0x000fc40003000000 */
[----:B------:R-:W-:Y:S01]  /*e660*/  FMNMX.FTZ R65, R79, R52, !PT ;  /* 0x000000344f417209 */ /* 0x000fe20007810000 */
[----:B------:R-:W-:Y:S02]  /*e670*/  MUFU.EX2 R32, R32 ;  /* 0x0000002000207308 */ /* 0x000fe40000000800 */
[----:B------:R-:W-:Y:S02]  /*e680*/  FADD.FTZ R70, -R70, R3 ;  /* 0x0000000346467221 */ /* 0x000fe40000010100 */
[----:B------:R-:W0:Y:S02]  /*e690*/  SHFL.BFLY PT, R84, R65, 0x2, 0x1f ;  /* 0x0c401f0041547f89 */ /* 0x000e2400000e0000 */
[----:B------:R-:W-:Y:S02]  /*e6a0*/  FMUL.FTZ R3, R70, UR33 ;  /* 0x0000002146037c20 */ /* 0x000fe40008410000 */
[----:B------:R1:W-:Y:S08]  /*e6b0*/  MUFU.EX2 R52, R67 ;  /* 0x0000004300347308 */ /* 0x0003f00000000800 */
[----:B------:R-:W2:Y:S01]  /*e6c0*/  MUFU.EX2 R3, R3 ;  /* 0x0000000300037308 */ /* 0x000ea20000000800 */
[----:B-1----:R-:W-:-:S07]  /*e6d0*/  FFMA.FTZ R67, R72, UR33, -R53 ;  /* 0x0000002148437c23 */ /* 0x002fce0008010835 */
        /* <DEDUP_REMOVED lines=16> */
[--C-:B------:R-:W-:Y:S01]  /*e7e0*/  FFMA.FTZ R31, R33, UR33, -R70.reuse ;  /* 0x00000021211f7c23 */ /* 0x100fe20008010846 */
[----:B------:R-:W-:Y:S01]  /*e7f0*/  FSEL R33, R77, RZ, P1 ;  /* 0x000000ff4d217208 */ /* 0x000fe20000800000 */
[--C-:B------:R-:W-:Y:S01]  /*e800*/  FFMA.FTZ R14, R14, UR33, -R70.reuse ;  /* 0x000000210e0e7c23 */ /* 0x100fe20008010846 */
[--C-:B------:R-:W-:Y:S01]  /*e810*/  FFMA.FTZ R9, R9, UR33, -R70.reuse ;  /* 0x0000002109097c23 */ /* 0x100fe20008010846 */
[--C-:B------:R-:W-:Y:S01]  /*e820*/  FFMA.FTZ R11, R11, UR33, -R70.reuse ;  /* 0x000000210b0b7c23 */ /* 0x100fe20008010846 */
[----:B------:R-:W-:Y:S01]  /*e830*/  FFMA.FTZ R74, R13, UR33, -R70 ;  /* 0x000000210d4a7c23 */ /* 0x000fe20008010846 */
[----:B------:R-:W-:Y:S01]  /*e840*/  FADD.FTZ R33, -R33, R4 ;  /* 0x0000000421217221 */ /* 0x000fe20000010100 */
[--C-:B------:R-:W-:Y:S01]  /*e850*/  FFMA.FTZ R13, R20, UR33, -R70.reuse ;  /* 0x00000021140d7c23 */ /* 0x100fe20008010846 */
[----:B------:R-:W-:Y:S01]  /*e860*/  MUFU.EX2 R14, R14 ;  /* 0x0000000e000e7308 */ /* 0x000fe20000000800 */
[--C-:B------:R-:W-:Y:S01]  /*e870*/  FFMA.FTZ R72, R21, UR33, -R70.reuse ;  /* 0x0000002115487c23 */ /* 0x100fe20008010846 */
[----:B------:R-:W-:Y:S01]  /*e880*/  FMUL.FTZ R4, R33, UR33 ;  /* 0x0000002121047c20 */ /* 0x000fe20008410000 */
[----:B--2---:R-:W-:Y:S01]  /*e890*/  FFMA.FTZ R33, R3, R2, R5 ;  /* 0x0000000203217223 */ /* 0x004fe20000010005 */
[--C-:B------:R-:W-:Y:S01]  /*e8a0*/  FFMA.FTZ R20, R25, UR33, -R70.reuse ;  /* 0x0000002119147c23 */ /* 0x100fe20008010846 */
[--C-:B------:R-:W-:Y:S01]  /*e8b0*/  FFMA.FTZ R25, R35, UR33, -R70.reuse ;  /* 0x0000002123197c23 */ /* 0x100fe20008010846 */
[--C-:B------:R-:W-:Y:S01]  /*e8c0*/  FFMA.FTZ R29, R29, UR33, -R70.reuse ;  /* 0x000000211d1d7c23 */ /* 0x100fe20008010846 */
[----:B------:R-:W-:Y:S01]  /*e8d0*/  FADD.FTZ R33, R8, R33 ;  /* 0x0000002108217221 */ /* 0x000fe20000010000 */
[----:B------:R-:W0:Y:S01]  /*e8e0*/  MUFU.EX2 R4, R4 ;  /* 0x0000000400047308 */ /* 0x000e220000000800 */
[--C-:B------:R-:W-:Y:S01]  /*e8f0*/  FFMA.FTZ R21, R39, UR33, -R70.reuse ;  /* 0x0000002127157c23 */ /* 0x100fe20008010846 */
[--C-:B------:R-:W-:Y:S01]  /*e900*/  FFMA.FTZ R39, R41, UR33, -R70.reuse ;  /* 0x0000002129277c23 */ /* 0x100fe20008010846 */
[----:B------:R-:W-:Y:S01]  /*e910*/  FADD.FTZ R33, R10, R33 ;  /* 0x000000210a217221 */ /* 0x000fe20000010000 */
[--C-:B------:R-:W-:Y:S01]  /*e920*/  FFMA.FTZ R37, R37, UR33, -R70.reuse ;  /* 0x0000002125257c23 */ /* 0x100fe20008010846 */
[--C-:B------:R-:W-:Y:S01]  /*e930*/  FFMA.FTZ R84, R43, UR33, -R70.reuse ;  /* 0x000000212b547c23 */ /* 0x100fe20008010846 */
[--C-:B------:R-:W-:Y:S01]  /*e940*/  FFMA.FTZ R45, R45, UR33, -R70.reuse ;  /* 0x000000212d2d7c23 */ /* 0x100fe20008010846 */
[----:B------:R-:W-:Y:S01]  /*e950*/  FADD.FTZ R41, R12, R33 ;  /* 0x000000210c297221 */ /* 0x000fe20000010000 */
[----:B------:R-:W1:Y:S01]  /*e960*/  MUFU.EX2 R9, R9 ;  /* 0x0000000900097308 */ /* 0x000e620000000800 */
[--C-:B------:R-:W-:Y:S01]  /*e970*/  FFMA.FTZ R83, R47, UR33, -R70.reuse ;  /* 0x000000212f537c23 */ /* 0x100fe20008010846 */
[--C-:B------:R-:W-:Y:S01]  /*e980*/  FFMA.FTZ R47, R49, UR33, -R70.reuse ;  /* 0x00000021312f7c23 */ /* 0x100fe20008010846 */
[----:B------:R-:W-:Y:S01]  /*e990*/  FADD.FTZ R2, R6, R41 ;  /* 0x0000002906027221 */ /* 0x000fe20000010000 */
[--C-:B------:R-:W-:Y:S01]  /*e9a0*/  FFMA.FTZ R78, R51, UR33, -R70.reuse ;  /* 0x00000021334e7c23 */ /* 0x100fe20008010846 */
[--C-:B------:R-:W-:Y:S01]  /*e9b0*/  FFMA.FTZ R33, R55, UR33, -R70.reuse ;  /* 0x0000002137217c23 */ /* 0x100fe20008010846 */
[----:B------:R-:W-:Y:S01]  /*e9c0*/  FFMA.FTZ R51, R57, UR33, -R70 ;  /* 0x0000002139337c23 */ /* 0x000fe20008010846 */
[----:B------:R-:W-:Y:S01]  /*e9d0*/  FADD.FTZ R41, R15, R2 ;  /* 0x000000020f297221 */ /* 0x000fe20000010000 */
[----:B------:R-:W2:Y:S01]  /*e9e0*/  MUFU.EX2 R11, R11 ;  /* 0x0000000b000b7308 */ /* 0x000ea20000000800 */
[----:B0-----:R-:W-:Y:S01]  /*e9f0*/  FFMA.FTZ R0, R4, R0, R14 ;  /* 0x0000000004007223 */ /* 0x001fe2000001000e */
[--C-:B------:R-:W-:Y:S01]  /*ea00*/  FFMA.FTZ R55, R59, UR33, -R70.reuse ;  /* 0x000000213b377c23 */ /* 0x100fe20008010846 */
[----:B------:R-:W-:Y:S01]  /*ea10*/  FADD.FTZ R41, R24, R41 ;  /* 0x0000002918297221 */ /* 0x000fe20000010000 */
[--C-:B------:R-:W-:Y:S01]  /*ea20*/  FFMA.FTZ R49, R61, UR33, -R70.reuse ;  /* 0x000000213d317c23 */ /* 0x100fe20008010846 */
[----:B------:R-:W-:-:S02]  /*ea30*/  FFMA.FTZ R61, R75, UR33, -R70 ;  /* 0x000000214b3d7c23 */ /* 0x000fc40008010846 */
[----:B------:R-:W-:Y:S01]  /*ea40*/  FADD.FTZ R41, R26, R41 ;  /* 0x000000291a297221 */ /* 0x000fe20000010000 */
[----:B------:R-:W0:Y:S01]  /*ea50*/  MUFU.EX2 R74, R74 ;  /* 0x0000004a004a7308 */ /* 0x000e220000000800 */
[----:B-1----:R-:W-:Y:S02]  /*ea60*/  FADD.FTZ R0, R9, R0 ;  /* 0x0000000009007221 */ /* 0x002fe40000010000 */
[----:B------:R-:W-:-:S04]  /*ea70*/  FADD.FTZ R41, R28, R41 ;  /* 0x000000291c297221 */ /* 0x000fc80000010000 */
        /* <DEDUP_REMOVED lines=10> */
[----:B-1----:R-:W-:Y:S02]  /*eb20*/  FADD.FTZ R35, R13, R0 ;  /* 0x000000000d237221 */ /* 0x002fe40000010000 */
[----:B------:R-:W-:-:S04]  /*eb30*/  FADD.FTZ R41, R40, R41 ;  /* 0x0000002928297221 */ /* 0x000fc80000010000 */
[----:B------:R-:W-:Y:S01]  /*eb40*/  FADD.FTZ R57, R42, R41 ;  /* 0x000000292a397221 */ /* 0x000fe20000010000 */
[----:B------:R-:W1:Y:S01]  /*eb50*/  MUFU.EX2 R53, R53 ;  /* 0x0000003500357308 */ /* 0x000e620000000800 */
[----:B--2---:R-:W-:Y:S01]  /*eb60*/  FADD.FTZ R35, R72, R35 ;  /* 0x0000002348237221 */ /* 0x004fe20000010000 */
[----:B------:R-:W-:Y:S01]  /*eb70*/  FFMA.FTZ R41, R80, UR33, -R70 ;  /* 0x0000002150297c23 */ /* 0x000fe20008010846 */
[----:B------:R-:W-:-:S05]  /*eb80*/  FADD.FTZ R57, R44, R57 ;  /* 0x000000392c397221 */ /* 0x000fca0000010000 */
        /* <DEDUP_REMOVED lines=33> */
[----:B0-----:R-:W-:-:S04]  /*eda0*/  FADD.FTZ R57, R50, R57 ;  /* 0x0000003932397221 */ /* 0x001fc80000010000 */
[----:B------:R-:W-:-:S03]  /*edb0*/  FADD.FTZ R57, R52, R57 ;  /* 0x0000003934397221 */ /* 0x000fc60000010000 */
[----:B------:R-:W0:Y:S01]  /*edc0*/  MUFU.EX2 R54, R54 ;  /* 0x0000003600367308 */ /* 0x000e220000000800 */
[----:B-1----:R-:W-:Y:S01]  /*edd0*/  FADD.FTZ R0, R78, R43 ;  /* 0x0000002b4e007221 */ /* 0x002fe20000010000 */
[----:B------:R-:W-:-:S06]  /*ede0*/  FFMA.FTZ R43, R71, UR33, -R70 ;  /* 0x00000021472b7c23 */ /* 0x000fcc0008010846 */
        /* <DEDUP_REMOVED lines=13> */
[--C-:B------:R-:W-:Y:S01]  /*eec0*/  FFMA.FTZ R59, R82, UR33, -R70.reuse ;  /* 0x00000021523b7c23 */ /* 0x100fe20008010846 */
        /* <DEDUP_REMOVED lines=35> */
.L_x_10897:
        /* <DEDUP_REMOVED lines=77> */
[----:B-1----:R-:W1:Y:S01]  /*f5d0*/  FENCE.VIEW.ASYNC.S ;  /* 0x00000000000073c6 */ /* 0x002e620000000000 */
        /* <DEDUP_REMOVED lines=26> */
[----:B-1----:R-:W-:Y:S01]  /*f780*/  NOP ;  /* 0x0000000000007918 */ /* 0x002fe20000000000 */
[----:B0-----:R-:W-:Y:S05]  /*f790*/  @P1 BRA `(.L_x_10898) ;  /* 0xffffffc4008c1947 */ /* 0x001fea000383ffff */
.L_x_10879:
[----:B------:R-:W-:Y:S06]  /*f7a0*/  BAR.ARV 0x8, 0x200 ;  /* 0x0208000000007b1d */ /* 0x000fec0000002000 */
[----:B------:R-:W-:Y:S05]  /*f7b0*/  @!P0 BRA `(.L_x_10899) ;  /* 0x0000000000048947 */ /* 0x000fea0003800000 */
[----:B------:R-:W-:Y:S01]  /*f7c0*/  BPT.TRAP 0x1 ;  /* 0x000000040000795c */ /* 0x000fe20000300000 */
.L_x_10899:
[----:B------:R-:W-:Y:S01]  /*f7d0*/  ULEA UR8, UR46, UR40, 0x3 ;  /* 0x000000282e087291 */ /* 0x000fe2000f8e183f */
[----:B------:R-:W-:-:S05]  /*f7e0*/  IMAD.U32 R3, RZ, RZ, UR47 ;  /* 0x0000002fff037e24 */ /* 0x000fca000f8e00ff */
[----:B------:R-:W-:-:S04]  /*f7f0*/  SHF.L.U32 R3, R3, 0x1f, RZ ;  /* 0x0000001f03037819 */ /* 0x000fc800000006ff */
[----:B------:R0:W1:Y:S01]  /*f800*/  SYNCS.PHASECHK.TRANS64.TRYWAIT P1, [UR8+0x2d850], R3 ;  /* 0x02d85003ff0075a7 */ /* 0x0000620008020148 */
[----:B------:R-:W-:Y:S05]  /*f810*/  @!P0 BRA `(.L_x_10900) ;  /* 0x0000000000048947 */ /* 0x000fea0003800000 */
[----:B------:R-:W-:Y:S01]  /*f820*/  BPT.TRAP 0x1 ;  /* 0x000000040000795c */ /* 0x000fe20000300000 */
.L_x_10900:
[----:B-1----:R-:W-:Y:S05]  /*f830*/  @P1 BRA `(.L_x_10901) ;  /* 0x0000000000081947 */ /* 0x002fea0003800000 */
[----:B------:R-:W1:Y:S02]  /*f840*/  SYNCS.PHASECHK.TRANS64.TRYWAIT P1, [UR8+0x2d850], R3 ;  /* 0x02d85003ff0075a7 */ /* 0x000e640008020148 */
[----:B-1----:R-:W-:Y:S05]  /*f850*/  @!P1 BRA `(.L_x_10902) ;  /* 0x0000006800689947 */ /* 0x002fea0003800000 */
.L_x_10901:
[----:B------:R-:W-:Y:S01]  /*f860*/  UIADD3 UR40, UR40, 0x400, URZ ;  /* 0x0000040028287890 */ /* 0x000fe2000fffe03f */
[----:B------:R-:W-:Y:S01]  /*f870*/  WARPGROUP.ARRIVE ;  /* 0x00000000000079c5 */ /* 0x000fe20000000000 */
[----:B------:R-:W-:Y:S01]  /*f880*/  ULOP3.LUT UR36, UR36, 0x10000, URZ, 0xfc, !UPT ;  /* 0x0001000024247892 */ /* 0x000fe2000f8efc3f */
[----:B01----:R-:W0:Y:S01]  /*f890*/  SHFL.BFLY PT, R3, R2, 0x2, 0x1f ;  /* 0x0c401f0002037f89 */ /* 0x003e2200000e0000 */
[----:B------:R-:W-:Y:S01]  /*f8a0*/  USHF.R.U32.HI UR40, URZ, 0x4, UR40 ;  /* 0x000000043f287899 */ /* 0x000fe20008011628 */
[----:B------:R-:W-:Y:S01]  /*f8b0*/  IMAD.MOV.U32 R48, RZ, RZ, RZ ;  /* 0x000000ffff307224 */ /* 0x000fe200078e00ff */
[----:B------:R-:W-:Y:S01]  /*f8c0*/  UMOV UR5, 0x40000040 ;  /* 0x4000004000057882 */ /* 0x000fe20000000000 */
[----:B------:R-:W-:Y:S01]  /*f8d0*/  UMOV UR7, 0x80000020 ;  /* 0x8000002000077882 */ /* 0x000fe20000000000 */
[----:B------:R-:W-:Y:S01]  /*f8e0*/  ULOP3.LUT UR40, UR40, 0x3fff, URZ, 0xc0, !UPT ;  /* 0x00003fff28287892 */ /* 0x000fe2000f8ec03f */
[----:B------:R-:W1:Y:S01]  /*f8f0*/  SHFL.BFLY PT, R5, R0, 0x2, 0x1f ;  /* 0x0c401f0000057f89 */ /* 0x000e6200000e0000 */
[----:B------:R-:W-:Y:S01]  /*f900*/  UMOV UR4, UR36 ;  /* 0x0000002400047c82 */ /* 0x000fe20008000000 */
[----:B------:R-:W-:Y:S01]  /*f910*/  IMAD.MOV.U32 R36, RZ, RZ, -0x800000 ;  /* 0xff800000ff247424 */ /* 0x000fe200078e00ff */
[----:B------:R-:W-:-:S04]  /*f920*/  ULOP3.LUT UR9, UR40, 0x2000000, URZ, 0xfc, !UPT ;  /* 0x0200000028097892 */ /* 0x000fc8000f8efc3f */
[----:B------:R-:W-:-:S07]  /*f930*/  UIMAD UR9, UR46, 0x600, UR9 ;  /* 0x000006002e0978a4 */ /* 0x000fce000f8e0209 */
[----:B------:R-:W-:Y:S02]  /*f940*/  UMOV UR6, UR9 ;  /* 0x0000000900067c82 */ /* 0x000fe40008000000 */
[----:B------:R-:W-:Y:S01]  /*f950*/  HGMMA.64x96x16.F32 R88, gdesc[UR4].tnspB, R88, gsb0 ;  /* 0x41600000045879f0 */ /* 0x000fe20008000858 */
[----:B------:R-:W-:Y:S01]  /*f960*/  UIADD3 UR4, UR36, 0x2, URZ ;  /* 0x0000000224047890 */ /* 0x000fe2000fffe03f */
[----:B0-----:R-:W-:Y:S01]  /*f970*/  FADD.FTZ R3, R3, R2 ;  /* 0x0000000203037221 */ /* 0x001fe20000010000 */
[----:B------:R-:W-:Y:S01]  /*f980*/  UIADD3 UR6, UR9, 0x40, URZ ;  /* 0x0000004009067890 */ /* 0x000fe2000fffe03f */
[----:B------:R-:W-:Y:S01]  /*f990*/  IMAD.MOV.U32 R2, RZ, RZ, RZ ;  /* 0x000000ffff027224 */ /* 0x000fe200078e00ff */
[----:B------:R-:W-:Y:S01]  /*f9a0*/  UMOV UR5, 0x40000040 ;  /* 0x4000004000057882 */ /* 0x000fe20000000000 */
[----:B------:R-:W-:Y:S01]  /*f9b0*/  UMOV UR7, 0x80000020 ;  /* 0x8000002000077882 */ /* 0x000fe20000000000 */
[----:B------:R-:W0:Y:S01]  /*f9c0*/  SHFL.BFLY PT, R4, R3, 0x1, 0x1f ;  /* 0x0c201f0003047f89 */ /* 0x000e2200000e0000 */
[----:B-1----:R-:W-:Y:S01]  /*f9d0*/  FADD.FTZ R5, R5, R0 ;  /* 0x0000000005057221 */ /* 0x002fe20000010000 */
[----:B------:R-:W-:-:S04]  /*f9e0*/  IMAD.MOV.U32 R0, RZ, RZ, -0x800000 ;  /* 0xff800000ff007424 */ /* 0x000fc800078e00ff */
[----:B------:R-:W1:Y:S01]  /*f9f0*/  SHFL.BFLY PT, R6, R5, 0x1, 0x1f ;  /* 0x0c201f0005067f89 */ /* 0x000e6200000e0000 */
[----:B0-----:R-:W-:Y:S01]  /*fa00*/  FADD.FTZ R7, R3, R4 ;  /* 0x0000000403077221 */ /* 0x001fe20000010000 */
[----:B------:R-:W-:-:S04]  /*fa10*/  IMAD.U32 R3, RZ, RZ, UR33 ;  /* 0x00000021ff037e24 */ /* 0x000fc8000f8e00ff */
[----:B------:R-:W-:Y:S01]  /*fa20*/  FSETP.NE.FTZ.AND P1, PT, R7, RZ, PT ;  /* 0x000000ff0700720b */ /* 0x000fe20003f35000 */
[----:B-1----:R-:W-:Y:S01]  /*fa30*/  FADD.FTZ R8, R5, R6 ;  /* 0x0000000605087221 */ /* 0x002fe20000010000 */
[----:B------:R-:W-:-:S04]  /*fa40*/  IMAD.U32 R5, RZ, RZ, UR33 ;  /* 0x00000021ff057e24 */ /* 0x000fc8000f8e00ff */
        /* <DEDUP_REMOVED lines=59> */
.L_x_10903:
        /* <DEDUP_REMOVED lines=53> */
[----:B------:R-:W-:Y:S01]  /*10150*/  PLOP3.LUT P0, PT, PT, PT, PT, 0x8, 0x0 ;  /* 0x000000000000781c */ /* 0x000fe20003f0e170 */
[----:B------:R-:W-:Y:S01]  /*10160*/  FMUL.FTZ R48, R135, R48 ;  /* 0x0000003087307220 */ /* 0x000fe20000410000 */
[----:B------:R-:W-:-:S02]  /*10170*/  UIADD3 UR48, UR48, 0x1, URZ ;  /* 0x0000000130307890 */ /* 0x000fc4000fffe03f */
[----:B------:R-:W-:Y:S02]  /*10180*/  USEL UR46, UR46, URZ, UP0 ;  /* 0x0000003f2e2e7287 */ /* 0x000fe40008000000 */
[----:B------:R-:W-:-:S12]  /*10190*/  ULOP3.LUT UR47, UR47, UR4, URZ, 0x3c, !UPT ;  /* 0x000000042f2f7292 */ /* 0x000fd8000f8e3c3f */
.L_x_10825:
        /* <DEDUP_REMOVED lines=10> */
[----:B------:R-:W-:-:S07]  /*10240*/  IMAD R3, R144, 0x20, R138 ;  /* 0x0000002090037824 */ /* 0x000fce00078e028a */
[----:B------:R-:W-:Y:S01]  /*10250*/  BAR.SYNC.DEFER_BLOCKING 0x1, 0x180 ;  /* 0x0046000000007b1d */ /* 0x000fe20000010000 */
[----:B------:R-:W-:Y:S01]  /*10260*/  USHF.R.S32.HI UR10, URZ, 0x1f, UR38 ;  /* 0x0000001f3f0a7899 */ /* 0x000fe20008011426 */
[----:B------:R-:W-:Y:S01]  /*10270*/  VIADD R52, R137, UR39 ;  /* 0x0000002789347c36 */ /* 0x000fe20008000000 */
[----:B------:R-:W-:Y:S01]  /*10280*/  USHF.R.S32.HI UR12, URZ, 0x1f, UR45 ;  /* 0x0000001f3f0c7899 */ /* 0x000fe2000801142d */
[----:B------:R-:W-:-:S04]  /*10290*/  F2FP.F16.F32.PACK_AB R6, R93, R6 ;  /* 0x000000065d06723e */ /* 0x000fc800000000ff */
[----:B------:R-:W1:Y:S01]  /*102a0*/  LDC R37, c[0x0][0xbe8] ;  /* 0x0002fa00ff257b82 */ /* 0x000e620000000800 */
[----:B------:R-:W-:Y:S01]  /*102b0*/  ULDC.64 UR8, c[0x0][0xb90] ;  /* 0x0002e40000087ab9 */ /* 0x000fe20000000a00 */
[----:B------:R-:W-:Y:S02]  /*102c0*/  F2FP.F16.F32.PACK_AB R26, R125, R26 ;  /* 0x0000001a7d1a723e */ /* 0x000fe400000000ff */
[----:B------:R-:W-:Y:S02]  /*102d0*/  F2FP.F16.F32.PACK_AB R27, R46, R27 ;  /* 0x0000001b2e1b723e */ /* 0x000fe400000000ff */
[----:B------:R-:W-:Y:S02]  /*102e0*/  F2FP.F16.F32.PACK_AB R28, R129, R28 ;  /* 0x0000001c811c723e */ /* 0x000fe400000000ff */
[----:B------:R-:W-:Y:S02]  /*102f0*/  F2FP.F16.F32.PACK_AB R29, R44, R29 ;  /* 0x0000001d2c1d723e */ /* 0x000fe400000000ff */
[----:B------:R-:W-:-:S02]  /*10300*/  F2FP.F16.F32.PACK_AB R30, R133, R30 ;  /* 0x0000001e851e723e */ /* 0x000fc400000000ff */
[----:B------:R-:W-:Y:S01]  /*10310*/  F2FP.F16.F32.PACK_AB R31, R48, R31 ;  /* 0x0000001f301f723e */ /* 0x000fe200000000ff */
[----:B------:R-:W-:Y:S01]  /*10320*/  UMOV UR6, UR40 ;  /* 0x0000002800067c82 */ /* 0x000fe20008000000 */
[----:B0-----:R-:W-:Y:S01]  /*10330*/  UMOV UR7, UR5 ;  /* 0x0000000500077c82 */ /* 0x001fe20008000000 */
[----:B------:R-:W-:Y:S01]  /*10340*/  UIMAD UR5, UR10, UR8, URZ ;  /* 0x000000080a0572a4 */ /* 0x000fe2000f8e023f */
[----:B------:R-:W-:Y:S02]  /*10350*/  IMAD.U32 R40, RZ, RZ, UR6 ;  /* 0x00000006ff287e24 */ /* 0x000fe4000f8e00ff */
[----:B------:R-:W-:Y:S01]  /*10360*/  IMAD.U32 R41, RZ, RZ, UR7 ;  /* 0x00000007ff297e24 */ /* 0x000fe2000f8e00ff */
[----:B------:R-:W-:Y:S02]  /*10370*/  UIMAD.WIDE.U32 UR6, UR38, UR8, URZ ;  /* 0x00000008260672a5 */ /* 0x000fe4000f8e003f */
[----:B------:R-:W-:Y:S01]  /*10380*/  UIMAD UR5, UR38, UR9, UR5 ;  /* 0x00000009260572a4 */ /* 0x000fe2000f8e0205 */
[----:B------:R-:W-:-:S02]  /*10390*/  IMAD.WIDE R4, R148, 0x2, R40 ;  /* 0x0000000294047825 */ /* 0x000fc400078e0228 */
[----:B------:R-:W-:Y:S01]  /*103a0*/  ULDC.64 UR8, c[0x0][0xb98] ;  /* 0x0002e60000087ab9 */ /* 0x000fe20000000a00 */
[----:B------:R-:W-:Y:S01]  /*103b0*/  UIADD3 UR7, UR7, UR5, URZ ;  /* 0x0000000507077290 */ /* 0x000fe2000fffe03f */
[----:B------:R-:W-:Y:S01]  /*103c0*/  IMAD.WIDE R40, R3, 0x2, R40 ;  /* 0x0000000203287825 */ /* 0x000fe200078e0228 */
[C---:B------:R-:W-:Y:S01]  /*103d0*/  IADD3 R35, P1, R4.reuse, 0x6000, RZ ;  /* 0x0000600004237810 */ /* 0x040fe20007f3e0ff */
[----:B------:R-:W-:Y:S01]  /*103e0*/  UIMAD UR5, UR12, UR8, URZ ;  /* 0x000000080c0572a4 */ /* 0x000fe2000f8e023f */
[C---:B------:R-:W-:Y:S01]  /*103f0*/  LOP3.LUT R3, R4.reuse, 0x180, RZ, 0xc0, !PT ;  /* 0x0000018004037812 */ /* 0x040fe200078ec0ff */
[----:B------:R-:W-:Y:S01]  /*10400*/  UIMAD.WIDE.U32 UR6, UR45, UR8, UR6 ;  /* 0x000000082d0672a5 */ /* 0x000fe2000f8e0006 */
[C---:B------:R-:W-:Y:S01]  /*10410*/  IADD3 R8, P3, R4.reuse, 0x3000, RZ ;  /* 0x0000300004087810 */ /* 0x040fe20007f7e0ff */
[--C-:B------:R-:W-:Y:S01]  /*10420*/  IMAD.X R25, RZ, RZ, R5.reuse, P1 ;  /* 0x000000ffff197224 */ /* 0x100fe200008e0605 */
[----:B-1----:R-:W-:Y:S01]  /*10430*/  ISETP.NE.AND P1, PT, R37, 0x1, PT ;  /* 0x000000012500780c */ /* 0x002fe20003f25270 */
[----:B------:R-:W-:Y:S01]  /*10440*/  UIMAD UR5, UR45, UR9, UR5 ;  /* 0x000000092d0572a4 */ /* 0x000fe2000f8e0205 */
[----:B------:R-:W-:Y:S01]  /*10450*/  SHF.R.U64 R3, R3, 0x3, RZ ;  /* 0x0000000303037819 */ /* 0x000fe200000012ff */
[----:B------:R-:W-:Y:S01]  /*10460*/  IMAD.X R13, RZ, RZ, R5, P3 ;  /* 0x000000ffff0d7224 */ /* 0x000fe200018e0605 */
[C---:B------:R-:W-:Y:S01]  /*10470*/  IADD3 R21, P4, R4.reuse, 0x20, RZ ;  /* 0x0000002004157810 */ /* 0x040fe20007f9e0ff */
[----:B------:R-:W-:Y:S01]  /*10480*/  ULDC.64 UR8, c[0x0][0xae8] ;  /* 0x0002ba0000087ab9 */ /* 0x000fe20000000a00 */
[----:B------:R-:W-:-:S02]  /*10490*/  IADD3 R15, P0, R4, 0x6020, RZ ;  /* 0x00006020040f7810 */ /* 0x000fc40007f1e0ff */
[----:B------:R-:W-:Y:S01]  /*104a0*/  IADD3 R33, P2, R4, 0x3020, RZ ;  /* 0x0000302004217810 */ /* 0x000fe20007f5e0ff */
[--C-:B------:R-:W-:Y:S01]  /*104b0*/  IMAD.X R9, RZ, RZ, R5.reuse, P4 ;  /* 0x000000ffff097224 */ /* 0x100fe200020e0605 */
[----:B------:R-:W-:Y:S02]  /*104c0*/  LOP3.LUT R4, R3, R4, RZ, 0x3c, !PT ;  /* 0x0000000403047212 */ /* 0x000fe400078e3cff */
[----:B------:R-:W-:Y:S01]  /*104d0*/  LOP3.LUT R12, R35, 0x180, RZ, 0xc0, !PT ;  /* 0x00000180230c7812 */ /* 0x000fe200078ec0ff */
[----:B------:R-:W0:Y:S01]  /*104e0*/  @P1 LDC R45, c[0x0][0xbec] ;  /* 0x0002fb00ff2d1b82 */ /* 0x000e220000000800 */
[----:B------:R-:W-:Y:S01]  /*104f0*/  LOP3.LUT R3, R8, 0x180, RZ, 0xc0, !PT ;  /* 0x0000018008037812 */ /* 0x000fe200078ec0ff */
[----:B------:R-:W-:Y:S01]  /*10500*/  IMAD.X R11, RZ, RZ, R5, P2 ;  /* 0x000000ffff0b7224 */ /* 0x000fe200010e0605 */
[----:B------:R-:W-:Y:S02]  /*10510*/  LOP3.LUT R2, R21, 0x180, RZ, 0xc0, !PT ;  /* 0x0000018015027812 */ /* 0x000fe400078ec0ff */
[----:B------:R-:W-:-:S02]  /*10520*/  SHF.R.U64 R12, R12, 0x3, RZ ;  /* 0x000000030c0c7819 */ /* 0x000fc400000012ff */
[----:B------:R-:W-:Y:S01]  /*10530*/  SHF.R.U64 R3, R3, 0x3, RZ ;  /* 0x0000000303037819 */ /* 0x000fe200000012ff */
[----:B------:R-:W1:Y:S01]  /*10540*/  @P1 LDC R50, c[0x0][0xbf0] ;  /* 0x0002fc00ff321b82 */ /* 0x000e620000000800 */
[----:B------:R-:W-:Y:S02]  /*10550*/  SHF.R.U64 R2, R2, 0x3, RZ ;  /* 0x0000000302027819 */ /* 0x000fe400000012ff */
[----:B------:R-:W-:Y:S02]  /*10560*/  IADD3 R43, P5, R40, 0x7800, RZ ;  /* 0x00007800282b7810 */ /* 0x000fe40007fbe0ff */
[----:B------:R-:W-:Y:S02]  /*10570*/  LOP3.LUT R24, R12, R35, RZ, 0x3c, !PT ;  /* 0x000000230c187212 */ /* 0x000fe400078e3cff */
[----:B------:R-:W-:Y:S02]  /*10580*/  LOP3.LUT R14, R15, 0x180, RZ, 0xc0, !PT ;  /* 0x000001800f0e7812 */ /* 0x000fe400078ec0ff */
[----:B------:R-:W-:-:S02]  /*10590*/  LOP3.LUT R12, R3, R8, RZ, 0x3c, !PT ;  /* 0x00000008030c7212 */ /* 0x000fc400078e3cff */
[----:B------:R-:W-:Y:S02]  /*105a0*/  LOP3.LUT R8, R2, R21, RZ, 0x3c, !PT ;  /* 0x0000001502087212 */ /* 0x000fe400078e3cff */
[----:B------:R-:W-:Y:S02]  /*105b0*/  LOP3.LUT R2, R43, 0x180, RZ, 0xc0, !PT ;  /* 0x000001802b027812 */ /* 0x000fe400078ec0ff */
[----:B------:R-:W-:Y:S01]  /*105c0*/  SHF.R.U64 R14, R14, 0x3, RZ ;  /* 0x000000030e0e7819 */ /* 0x000fe200000012ff */
[----:B0-----:R-:W-:Y:S01]  /*105d0*/  @P1 IMAD.HI.U32 R45, R52, R45, RZ ;  /* 0x0000002d342d1227 */ /* 0x001fe200078e00ff */
[----:B------:R-:W-:Y:S02]  /*105e0*/  SHF.R.U64 R2, R2, 0x3, RZ ;  /* 0x0000000302027819 */ /* 0x000fe400000012ff */
[----:B------:R-:W-:Y:S01]  /*105f0*/  LOP3.LUT R14, R14, R15, RZ, 0x3c, !PT ;  /* 0x0000000f0e0e7212 */ /* 0x000fe200078e3cff */
[----:B------:R-:W-:Y:S01]  /*10600*/  IMAD.X R15, RZ, RZ, R5, P0 ;  /* 0x000000ffff0f7224 */ /* 0x000fe200000e0605 */
[----:B------:R-:W-:-:S02]  /*10610*/  IADD3 R39, P0, R40, 0x1800, RZ ;  /* 0x0000180028277810 */ /* 0x000fc40007f1e0ff */
[----:B------:R-:W-:Y:S01]  /*10620*/  LOP3.LUT R2, R2, R43, RZ, 0x3c, !PT ;  /* 0x0000002b02027212 */ /* 0x000fe200078e3cff */
[----:B------:R-:W-:Y:S01]  /*10630*/  IMAD.MOV.U32 R43, RZ, RZ, R52 ;  /* 0x000000ffff2b7224 */ /* 0x000fe200078e0034 */
[----:B-1----:R-:W-:Y:S02]  /*10640*/  @P1 SHF.R.U32.HI R43, RZ, R50, R45 ;  /* 0x00000032ff2b1219 */ /* 0x002fe4000001162d */
[----:B------:R-:W-:Y:S02]  /*10650*/  LOP3.LUT R38, R39, 0x180, RZ, 0xc0, !PT ;  /* 0x0000018027267812 */ /* 0x000fe400078ec0ff */
[----:B------:R-:W-:Y:S02]  /*10660*/  MOV R47, R4 ;  /* 0x00000004002f7202 */ /* 0x000fe40000000f00 */
[----:B------:R-:W-:Y:S01]  /*10670*/  F2FP.F16.F32.PACK_AB R4, R42, R7 ;  /* 0x000000072a04723e */ /* 0x000fe200000000ff */
[----:B------:R-:W-:Y:S01]  /*10680*/  IMAD.MOV R42, RZ, RZ, -R43 ;  /* 0x000000ffff2a7224 */ /* 0x000fe200078e0a2b */
[----:B------:R-:W-:-:S02]  /*10690*/  LOP3.LUT R10, R33, 0x180, RZ, 0xc0, !PT ;  /* 0x00000180210a7812 */ /* 0x000fc400078ec0ff */
[----:B------:R-:W-:Y:S02]  /*106a0*/  SHF.R.U64 R38, R38, 0x3, RZ ;  /* 0x0000000326267819 */ /* 0x000fe400000012ff */
[----:B------:R-:W-:Y:S02]  /*106b0*/  F2FP.F16.F32.PACK_AB R5, R91, R90 ;  /* 0x0000005a5b05723e */ /* 0x000fe400000000ff */
[----:B------:R-:W-:Y:S02]  /*106c0*/  F2FP.F16.F32.PACK_AB R7, R95, R94 ;  /* 0x0000005e5f07723e */ /* 0x000fe400000000ff */
[----:B------:R-:W-:Y:S01]  /*106d0*/  MOV R57, R14 ;  /* 0x0000000e00397202 */ /* 0x000fe20000000f00 */
[C---:B------:R-:W-:Y:S01]  /*106e0*/  IMAD R15, R37.reuse, R42, R52 ;  /* 0x0000002a250f7224 */ /* 0x040fe200078e0234 */
[----:B------:R-:W-:Y:S01]  /*106f0*/  SHF.R.U64 R10, R10, 0x3, RZ ;  /* 0x000000030a0a7819 */ /* 0x000fe200000012ff */
[----:B------:R0:W-:Y:S01]  /*10700*/  STSM.16.M88.4 [R47], R4 ;  /* 0x000000042f007844 */ /* 0x0001e20000000200 */
[----:B------:R-:W-:Y:S01]  /*10710*/  LOP3.LUT R38, R38, R39, RZ, 0x3c, !PT ;  /* 0x0000002726267212 */ /* 0x000fe200078e3cff */
[----:B------:R-:W-:Y:S01]  /*10720*/  IMAD.X R39, RZ, RZ, R41, P0 ;  /* 0x000000ffff277224 */ /* 0x000fe200000e0629 */
[----:B------:R-:W-:Y:S01]  /*10730*/  MOV R62, R24 ;  /* 0x00000018003e7202 */ /* 0x000fe20000000f00 */
[----:B------:R-:W-:Y:S01]  /*10740*/  IMAD.U32 R25, RZ, RZ, UR5 ;  /* 0x00000005ff197e24 */ /* 0x000fe2000f8e00ff */
[----:B------:R-:W-:Y:S01]  /*10750*/  SHF.R.S32.HI R14, RZ, 0x1f, R43 ;  /* 0x0000001fff0e7819 */ /* 0x000fe2000001142b */
[----:B------:R-:W-:Y:S01]  /*10760*/  ULDC UR5, c[0x0][0xa88] ;  /* 0x0002a20000057ab9 */ /* 0x000fe20000000800 */
[----:B------:R-:W-:Y:S01]  /*10770*/  LOP3.LUT R10, R10, R33, RZ, 0x3c, !PT ;  /* 0x000000210a0a7212 */ /* 0x000fe200078e3cff */
[----:B------:R-:W-:Y:S01]  /*10780*/  IMAD R56, R37, UR5, RZ ;  /* 0x0000000525387c24 */ /* 0x000fe2000f8e02ff */
[----:B------:R-:W-:-:S02]  /*10790*/  IADD3 R33, P3, R40, 0x4800, RZ ;  /* 0x0000480028217810 */ /* 0x000fc40007f7e0ff */
[----:B------:R-:W-:Y:S02]  /*107a0*/  IADD3 R35, P2, R40, 0x3000, RZ ;  /* 0x0000300028237810 */ /* 0x000fe40007f5e0ff */
[----:B------:R-:W-:Y:S02]  /*107b0*/  LOP3.LUT R32, R33, 0x180, RZ, 0xc0, !PT ;  /* 0x0000018021207812 */ /* 0x000fe400078ec0ff */
[----:B------:R-:W-:Y:S02]  /*107c0*/  LOP3.LUT R34, R35, 0x180, RZ, 0xc0, !PT ;  /* 0x0000018023227812 */ /* 0x000fe400078ec0ff */
[----:B0-----:R-:W-:Y:S02]  /*107d0*/  IADD3 R4, P0, R43, UR6, RZ ;  /* 0x000000062b047c10 */ /* 0x001fe4000ff1e0ff */
[----:B------:R-:W-:Y:S02]  /*107e0*/  SHF.R.S32.HI R6, RZ, 0x1f, R15 ;  /* 0x0000001fff067819 */ /* 0x000fe4000001140f */
[----:B------:R-:W-:Y:S01]  /*107f0*/  IADD3.X R5, R14, UR7, R25, P0, !PT ;  /* 0x000000070e057c10 */ /* 0x000fe200087fe419 */
[----:B------:R-:W-:Y:S01]  /*10800*/  ULDC.64 UR6, c[0x0][0xb88] ;  /* 0x0002e20000067ab9 */ /* 0x000fe20000000a00 */
[----:B------:R-:W-:Y:S01]  /*10810*/  SHF.R.U64 R32, R32, 0x3, RZ ;  /* 0x0000000320207819 */ /* 0x000fe200000012ff */
[----:B------:R-:W-:Y:S01]  /*10820*/  IMAD R6, R6, UR6, RZ ;  /* 0x0000000606067c24 */ /* 0x000fe2000f8e02ff */
[----:B------:R-:W-:Y:S01]  /*10830*/  MOV R63, R10 ;  /* 0x0000000a003f7202 */ /* 0x000fe20000000f00 */
[----:B------:R-:W-:Y:S01]  /*10840*/  IMAD.WIDE.U32 R4, R15, UR6, R4 ;  /* 0x000000060f047c25 */ /* 0x000fe2000f8e0004 */
[----:B------:R-:W-:-:S02]  /*10850*/  SHF.R.U64 R34, R34, 0x3, RZ ;  /* 0x0000000322227819 */ /* 0x000fc400000012ff */
[----:B------:R-:W-:Y:S01]  /*10860*/  LOP3.LUT R32, R32, R33, RZ, 0x3c, !PT ;  /* 0x0000002120207212 */ /* 0x000fe200078e3cff */
[----:B------:R-:W-:Y:S01]  /*10870*/  IMAD R15, R15, UR7, R6 ;  /* 0x000000070f0f7c24 */ /* 0x000fe2000f8e0206 */
[----:B------:R-:W-:Y:S01]  /*10880*/  ULDC.64 UR6, c[0x0][0xb50] ;  /* 0x0002d40000067ab9 */ /* 0x000fe20000000a00 */
[----:B------:R-:W-:Y:S01]  /*10890*/  VIADD R11, R147, UR39 ;  /* 0x00000027930b7c36 */ /* 0x000fe20008000000 */
[----:B------:R-:W-:Y:S01]  /*108a0*/  LOP3.LUT P0, RZ, R145, 0x3, RZ, 0xc0, !PT ;  /* 0x0000000391ff7812 */ /* 0x000fe2000780c0ff */
[----:B------:R-:W-:Y:S01]  /*108b0*/  IMAD.X R33, RZ, RZ, R41, P3 ;  /* 0x000000ffff217224 */ /* 0x000fe200018e0629 */
[----:B------:R-:W-:Y:S01]  /*108c0*/  LEA R42, P3, R4, UR6, 0x2 ;  /* 0x00000006042a7c11 */ /* 0x000fe2000f8610ff */
[----:B------:R-:W-:Y:S01]  /*108d0*/  VIADD R7, R11, 0x8 ;  /* 0x000000080b077836 */ /* 0x000fe20000000000 */
[----:B------:R-:W-:Y:S01]  /*108e0*/  LOP3.LUT R34, R34, R35, RZ, 0x3c, !PT ;  /* 0x0000002322227212 */ /* 0x000fe200078e3cff */
[----:B------:R-:W-:Y:S01]  /*108f0*/  IMAD.IADD R5, R5, 0x1, R15 ;  /* 0x0000000105057824 */ /* 0x000fe200078e020f */
[----:B------:R-:W-:Y:S01]  /*10900*/  MOV R53, R8 ;  /* 0x0000000800357202 */ /* 0x000fe20000000f00 */
[----:B------:R-:W-:Y:S01]  /*10910*/  IMAD.X R35, RZ, RZ, R41, P2 ;  /* 0x000000ffff237224 */ /* 0x000fe200010e0629 */
[-C--:B------:R-:W-:Y:S01]  /*10920*/  ISETP.GE.OR P2, PT, R11, R56.reuse, P0 ;  /* 0x000000380b00720c */ /* 0x080fe20000746670 */
[----:B------:R-:W-:Y:S01]  /*10930*/  SHFL.IDX PT, R58, R42, RZ, 0x1c1f ;  /* 0x001c1fff2a3a7589 */ /* 0x000fe200000e0000 */
[----:B------:R-:W-:-:S02]  /*10940*/  ISETP.GE.OR P0, PT, R7, R56, P0 ;  /* 0x000000380700720c */ /* 0x000fc40000706670 */
[----:B------:R-:W-:Y:S01]  /*10950*/  LEA.HI.X R43, R4, UR7, R5, 0x2, P3 ;  /* 0x00000007042b7c11 */ /* 0x000fe200098f1405 */
[----:B------:R-:W-:Y:S01]  /*10960*/  SHFL.IDX PT, R60, R42, 0x1, 0x1c1f ;  /* 0x003c1f002a3c7f89 */ /* 0x000fe200000e0000 */
[----:B------:R-:W-:Y:S02]  /*10970*/  F2FP.F16.F32.PACK_AB R4, R97, R96 ;  /* 0x000000606104723e */ /* 0x000fe400000000ff */
[----:B------:R-:W-:Y:S01]  /*10980*/  F2FP.F16.F32.PACK_AB R5, R99, R98 ;  /* 0x000000626305723e */ /* 0x000fe200000000ff */
[----:B------:R-:W0:Y:S01]  /*10990*/  SHFL.IDX PT, R59, R43, RZ, 0x1c1f ;  /* 0x001c1fff2b3b7589 */ /* 0x000e2200000e0000 */
[----:B------:R-:W-:Y:S02]  /*109a0*/  F2FP.F16.F32.PACK_AB R6, R101, R100 ;  /* 0x000000646506723e */ /* 0x000fe400000000ff */
[----:B------:R-:W-:Y:S01]  /*109b0*/  F2FP.F16.F32.PACK_AB R7, R103, R102 ;  /* 0x000000666707723e */ /* 0x000fe200000000ff */
[----:B------:R-:W1:Y:S01]  /*109c0*/  SHFL.IDX PT, R61, R43, 0x1, 0x1c1f ;  /* 0x003c1f002b3d7f89 */ /* 0x000e6200000e0000 */
[----:B------:R-:W-:-:S02]  /*109d0*/  MOV R52, R12 ;  /* 0x0000000c00347202 */ /* 0x000fc40000000f00 */
[----:B------:R-:W-:Y:S01]  /*109e0*/  F2FP.F16.F32.PACK_AB R8, R105, R104 ;  /* 0x000000686908723e */ /* 0x000fe200000000ff */
        /* <DEDUP_REMOVED lines=12> */
[C---:B------:R-:W-:Y:S02]  /*10ab0*/  IADD3 R21, P4, R40.reuse, 0x6000, RZ ;  /* 0x0000600028157810 */ /* 0x040fe40007f9e0ff */
[----:B------:R-:W-:Y:S01]  /*10ac0*/  LOP3.LUT R3, R40, 0x180, RZ, 0xc0, !PT ;  /* 0x0000018028037812 */ /* 0x000fe200078ec0ff */
[----:B------:R3:W-:Y:S01]  /*10ad0*/  STSM.16.M88.4 [R62], R24 ;  /* 0x000000183e007844 */ /* 0x0007e20000000200 */
[----:B------:R-:W-:Y:S01]  /*10ae0*/  UIMAD UR5, UR10, UR8, URZ ;  /* 0x000000080a0572a4 */ /* 0x000fe2000f8e023f */
[----:B------:R-:W-:-:S02]  /*10af0*/  LOP3.LUT R20, R21, 0x180, RZ, 0xc0, !PT ;  /* 0x0000018015147812 */ /* 0x000fc400078ec0ff */
[----:B------:R-:W-:Y:S01]  /*10b00*/  STSM.16.M88.4 [R57], R28 ;  /* 0x0000001c39007844 */ /* 0x000fe20000000200 */
[----:B------:R-:W-:Y:S01]  /*10b10*/  UIMAD.WIDE.U32 UR6, UR38, UR8, URZ ;  /* 0x00000008260672a5 */ /* 0x000fe2000f8e003f */
[----:B------:R-:W-:Y:S01]  /*10b20*/  SHF.R.U64 R3, R3, 0x3, RZ ;  /* 0x0000000303037819 */ /* 0x000fe200000012ff */
[----:B------:R-:W-:Y:S01]  /*10b30*/  ULDC.64 UR10, c[0x0][0xaf0] ;  /* 0x0002bc00000a7ab9 */ /* 0x000fe20000000a00 */
[----:B------:R-:W-:Y:S08]  /*10b40*/  BAR.SYNC.DEFER_BLOCKING 0x1, 0x180 ;  /* 0x0046000000007b1d */ /* 0x000ff00000010000 */
[----:B--2---:R-:W2:Y:S08]  /*10b50*/  @P1 LDC R15, c[0x0][0xbec] ;  /* 0x0002fb00ff0f1b82 */ /* 0x004eb00000000800 */
[----:B---3--:R-:W3:Y:S01]  /*10b60*/  @P1 LDC R25, c[0x0][0xbf0] ;  /* 0x0002fc00ff191b82 */ /* 0x008ee20000000800 */
[----:B------:R-:W-:Y:S01]  /*10b70*/  UIMAD UR5, UR38, UR9, UR5 ;  /* 0x00000009260572a4 */ /* 0x000fe2000f8e0205 */
[----:B------:R-:W-:-:S02]  /*10b80*/  SHF.R.U64 R20, R20, 0x3, RZ ;  /* 0x0000000314147819 */ /* 0x000fc400000012ff */
[----:B------:R-:W-:Y:S01]  /*10b90*/  LOP3.LUT R40, R3, R40, RZ, 0x3c, !PT ;  /* 0x0000002803287212 */ /* 0x000fe200078e3cff */
[----:B0-----:R0:W-:Y:S01]  /*10ba0*/  @!P2 ST.E desc[UR52][R58.64], R0 ;  /* 0x000000003a00a985 */ /* 0x0011e2000c101934 */
[----:B------:R-:W-:Y:S01]  /*10bb0*/  UIMAD UR8, UR12, UR10, URZ ;  /* 0x0000000a0c0872a4 */ /* 0x000fe2000f8e023f */
[--C-:B------:R-:W-:Y:S01]  /*10bc0*/  IMAD.X R3, RZ, RZ, R41.reuse, P5 ;  /* 0x000000ffff037224 */ /* 0x100fe200028e0629 */
[----:B------:R-:W-:Y:S01]  /*10bd0*/  UIADD3 UR7, UR7, UR5, URZ ;  /* 0x0000000507077290 */ /* 0x000fe2000fffe03f */
[----:B------:R-:W-:Y:S01]  /*10be0*/  LOP3.LUT R20, R20, R21, RZ, 0x3c, !PT ;  /* 0x0000001514147212 */ /* 0x000fe200078e3cff */
[----:B0-----:R-:W-:Y:S01]  /*10bf0*/  IMAD R0, R142, 0x60, R144 ;  /* 0x000000608e007824 */ /* 0x001fe200078e0290 */
[----:B------:R-:W-:Y:S01]  /*10c00*/  UIMAD UR5, UR45, UR11, UR8 ;  /* 0x0000000b2d0572a4 */ /* 0x000fe2000f8e0208 */
[----:B------:R-:W-:Y:S01]  /*10c10*/  IMAD.X R21, RZ, RZ, R41, P4 ;  /* 0x000000ffff157224 */ /* 0x000fe200020e0629 */
[----:B-1----:R0:W-:Y:S01]  /*10c20*/  @!P0 ST.E desc[UR52][R60.64], R36 ;  /* 0x000000243c008985 */ /* 0x0021e2000c101934 */
[----:B------:R-:W-:Y:S01]  /*10c30*/  VIADD R14, R0, UR39 ;  /* 0x00000027000e7c36 */ /* 0x000fe20008000000 */
[----:B------:R-:W-:Y:S01]  /*10c40*/  UIMAD.WIDE.U32 UR6, UR45, UR10, UR6 ;  /* 0x0000000a2d0672a5 */ /* 0x000fe2000f8e0006 */
[----:B------:R-:W-:-:S02]  /*10c50*/  ULDC.64 UR8, c[0x0][0xae0] ;  /* 0x0002b80000087ab9 */ /* 0x000fc40000000a00 */
[----:B--2---:R-:W-:Y:S01]  /*10c60*/  @P1 IMAD.HI.U32 R0, R14, R15, RZ ;  /* 0x0000000f0e001227 */ /* 0x004fe200078e00ff */
[----:B------:R1:W5:Y:S03]  /*10c70*/  LD.E.128 R8, desc[UR52][R2.64] ;  /* 0x0000003402087980 */ /* 0x000366000c101d00 */
[----:B------:R-:W-:Y:S01]  /*10c80*/  IMAD.MOV.U32 R13, RZ, RZ, R14 ;  /* 0x000000ffff0d7224 */ /* 0x000fe200078e000e */
[----:B---3--:R-:W-:Y:S01]  /*10c90*/  @P1 SHF.R.U32.HI R13, RZ, R25, R0 ;  /* 0x00000019ff0d1219 */ /* 0x008fe20000011600 */
[----:B------:R-:W-:Y:S01]  /*10ca0*/  UIADD3 UR5, UR7, UR5, URZ ;  /* 0x0000000507057290 */ /* 0x000fe2000fffe03f */
[----:B------:R-:W5:Y:S02]  /*10cb0*/  LD.E.128 R40, desc[UR52][R40.64] ;  /* 0x0000003428287980 */ /* 0x000f64000c101d00 */
[--C-:B------:R-:W-:Y:S01]  /*10cc0*/  SHF.R.S32.HI R0, RZ, 0x1f, R13.reuse ;  /* 0x0000001fff007819 */ /* 0x100fe2000001140d */
[----:B------:R-:W-:Y:S01]  /*10cd0*/  IMAD.MOV R12, RZ, RZ, -R13 ;  /* 0x000000ffff0c7224 */ /* 0x000fe200078e0a0d */
[----:B------:R0:W5:Y:S01]  /*10ce0*/  LD.E.128 R44, desc[UR52][R38.64] ;  /* 0x00000034262c7980 */ /* 0x000162000c101d00 */
[----:B-1----:R-:W-:-:S02]  /*10cf0*/  IMAD.U32 R3, RZ, RZ, UR7 ;  /* 0x00000007ff037e24 */ /* 0x002fc4000f8e00ff */
[----:B------:R-:W-:Y:S01]  /*10d00*/  IMAD R0, R0, UR8, RZ ;  /* 0x0000000800007c24 */ /* 0x000fe2000f8e02ff */
[----:B------:R0:W5:Y:S01]  /*10d10*/  LD.E.128 R48, desc[UR52][R34.64] ;  /* 0x0000003422307980 */ /* 0x000162000c101d00 */
[----:B------:R-:W-:Y:S02]  /*10d20*/  IMAD R37, R37, R12, R14 ;  /* 0x0000000c25257224 */ /* 0x000fe400078e020e */
[----:B------:R-:W-:Y:S01]  /*10d30*/  IMAD.U32 R2, RZ, RZ, UR6 ;  /* 0x00000006ff027e24 */ /* 0x000fe2000f8e00ff */
[----:B------:R0:W5:Y:S01]  /*10d40*/  LD.E.128 R4, desc[UR52][R32.64] ;  /* 0x0000003420047980 */ /* 0x000162000c101d00 */
[----:B------:R-:W-:Y:S01]  /*10d50*/  IMAD.U32 R3, RZ, RZ, UR5 ;  /* 0x00000005ff037e24 */ /* 0x000fe2000f8e00ff */
[----:B------:R-:W-:Y:S01]  /*10d60*/  ULDC.64 UR6, c[0x0][0xad8] ;  /* 0x0002b60000067ab9 */ /* 0x000fe20000000a00 */
[C---:B------:R-:W-:Y:S01]  /*10d70*/  IMAD R15, R13.reuse, UR9, R0 ;  /* 0x000000090d0f7c24 */ /* 0x040fe2000f8e0200 */
[----:B------:R0:W5:Y:S01]  /*10d80*/  LD.E.128 R52, desc[UR52][R20.64] ;  /* 0x0000003414347980 */ /* 0x000162000c101d00 */
[----:B------:R-:W-:Y:S01]  /*10d90*/  SHF.R.S32.HI R0, RZ, 0x1f, R37 ;  /* 0x0000001fff007819 */ /* 0x000fe20000011425 */
[----:B------:R-:W-:Y:S01]  /*10da0*/  IMAD.WIDE.U32 R2, R13, UR8, R2 ;  /* 0x000000080d027c25 */ /* 0x000fe2000f8e0002 */
        /* <DEDUP_REMOVED lines=16> */
[----:B------:R-:W-:-:S04]  /*10eb0*/  LEA R0, P1, R2, UR6, 0x1 ;  /* 0x0000000602007c11 */ /* 0x000fc8000f8208ff */
[----:B------:R-:W-:Y:S01]  /*10ec0*/  LEA.HI.X R24, R2, UR7, R3, 0x1, P1 ;  /* 0x0000000702187c11 */ /* 0x000fe200088f0c03 */
[----:B-1----:R0:W1:Y:S01]  /*10ed0*/  SHFL.IDX PT, R12, R0, RZ, 0x1c1f ;  /* 0x001c1fff000c7589 */ /* 0x00206200000e0000 */
        /* <DEDUP_REMOVED lines=8> */
[CC--:B-1----:R-:W-:Y:S02]  /*10f60*/  @!P1 LEA R14, P3, R139.reuse, R12.reuse, 0x1 ;  /* 0x0000000c8b0e9211 */ /* 0x0c2fe400078608ff */
[----:B0-----:R-:W-:Y:S02]  /*10f70*/  @!P2 LEA R20, P4, R140, R12, 0x1 ;  /* 0x0000000c8c14a211 */ /* 0x001fe400078808ff */
[----:B--2---:R-:W-:Y:S01]  /*10f80*/  @!P0 IMAD.WIDE R2, R138, 0x2, R12 ;  /* 0x000000028a028825 */ /* 0x004fe200078e020c */
[-C--:B------:R-:W-:Y:S02]  /*10f90*/  @!P1 LEA.HI.X R15, R139, R13.reuse, R150, 0x1, P3 ;  /* 0x0000000d8b0f9211 */ /* 0x080fe400018f0c96 */
[----:B------:R-:W-:Y:S02]  /*10fa0*/  @!P2 LEA.HI.X R21, R140, R13, R149, 0x1, P4 ;  /* 0x0000000d8c15a211 */ /* 0x000fe400020f0c95 */
[----:B-----5:R3:W-:Y:S04]  /*10fb0*/  @!P0 ST.E.128 desc[UR52][R2.64], R40 ;  /* 0x0000002802008985 */ /* 0x0207e8000c101d34 */
[----:B------:R3:W-:Y:S04]  /*10fc0*/  @!P1 ST.E.128 desc[UR52][R14.64], R48 ;  /* 0x000000300e009985 */ /* 0x0007e8000c101d34 */
[----:B------:R3:W-:Y:S02]  /*10fd0*/  @!P2 ST.E.128 desc[UR52][R20.64], R52 ;  /* 0x000000341400a985 */ /* 0x0007e4000c101d34 */
.L_x_10907:
[----:B------:R-:W-:Y:S05]  /*10fe0*/  BSYNC B1 ;  /* 0x0000000000017941 */ /* 0x000fea0003800000 */
.L_x_10906:
[----:B---3--:R-:W-:Y:S01]  /*10ff0*/  VIADD R3, R25, 0x60 ;  /* 0x0000006019037836 */ /* 0x008fe20000000000 */
[----:B--2---:R2:W3:Y:S04]  /*11000*/  SHFL.IDX PT, R13, R24, 0x1, 0x1c1f ;  /* 0x003c1f00180d7f89 */ /* 0x0044e800000e0000 */
[----:B------:R-:W-:Y:S01]  /*11010*/  ISETP.GE.AND P0, PT, R3, R56, PT ;  /* 0x000000380300720c */ /* 0x000fe20003f06270 */
[----:B-1----:R2:W1:-:S12]  /*11020*/  SHFL.IDX PT, R12, R0, 0x1, 0x1c1f ;  /* 0x003c1f00000c7f89 */ /* 0x00245800000e0000 */
[----:B--2---:R-:W-:Y:S05]  /*11030*/  @P0 BRA `(.L_x_10908) ;  /* 0x0000000800240947 */ /* 0x004fea0003800000 */
[----:B------:R-:W-:Y:S02]  /*11040*/  ULDC UR5, c[0x0][0xac8] ;  /* 0x0002b20000057ab9 */ /* 0x000fe40000000800 */
[----:B------:R-:W-:Y:S02]  /*11050*/  ISETP.GE.AND P2, PT, R139, UR5, PT ;  /* 0x000000058b007c0c */ /* 0x000fe4000bf46270 */
[----:B------:R-:W-:-:S11]  /*11060*/  ISETP.GE.AND P1, PT, R138, UR5, PT ;  /* 0x000000058a007c0c */ /* 0x000fd6000bf26270 */
[C---:B-1----:R-:W-:Y:S02]  /*11070*/  @!P2 LEA R14, P0, R139.reuse, R12, 0x1 ;  /* 0x0000000c8b0ea211 */ /* 0x042fe400078008ff */
[----:B---3--:R-:W-:Y:S02]  /*11080*/  @!P1 IMAD.WIDE R2, R138, 0x2, R12 ;  /* 0x000000028a029825 */ /* 0x008fe400078e020c */
[----:B------:R-:W-:Y:S02]  /*11090*/  @!P2 LEA.HI.X R15, R139, R13, R150, 0x1, P0 ;  /* 0x0000000d8b0fa211 */ /* 0x000fe400000f0c96 */
[----:B------:R-:W-:Y:S01]  /*110a0*/  ISETP.GE.AND P0, PT, R140, UR5, PT ;  /* 0x000000058c007c0c */ /* 0x000fe2000bf06270 */
[----:B-----5:R2:W-:Y:S04]  /*110b0*/  @!P1 ST.E.128 desc[UR52][R2.64], R44 ;  /* 0x0000002c02009985 */ /* 0x0205e8000c101d34 */
[----:B------:R2:W-:Y:S08]  /*110c0*/  @!P2 ST.E.128 desc[UR52][R14.64], R4 ;  /* 0x000000040e00a985 */ /* 0x0005f0000c101d34 */
[----:B------:R-:W-:Y:S05]  /*110d0*/  @P0 BRA `(.L_x_10908) ;  /* 0x0000000400fc0947 */ /* 0x000fea0003800000 */
[----:B--2---:R-:W-:-:S04]  /*110e0*/  LEA R2, P0, R140, R12, 0x1 ;  /* 0x0000000c8c027211 */ /* 0x004fc800078008ff */
[----:B------:R-:W-:-:S05]  /*110f0*/  LEA.HI.X R3, R140, R13, R149, 0x1, P0 ;  /* 0x0000000d8c037211 */ /* 0x000fca00000f0c95 */
[----:B------:R4:W-:Y:S01]  /*11100*/  ST.E.128 desc[UR52][R2.64], R8 ;  /* 0x0000000802007985 */ /* 0x0009e2000c101d34 */
[----:B------:R-:W-:Y:S05]  /*11110*/  BRA `(.L_x_10908) ;  /* 0x0000000400ec7947 */ /* 0x000fea0003800000 */
.L_x_10905:
        /* <DEDUP_REMOVED lines=50> */
.L_x_10910:
[----:B------:R-:W-:Y:S05]  /*11440*/  BSYNC B1 ;  /* 0x0000000000017941 */ /* 0x000fea0003800000 */
.L_x_10909:
        /* <DEDUP_REMOVED lines=19> */
[----:B------:R-:W-:Y:S02]  /*11580*/  IMAD R7, R8, R7, R6 ;  /* 0x0000000708077224 */ /* 0x000fe400078e0206 */
[----:B------:R-:W-:Y:S02]  /*11590*/  IMAD R0, R0, UR8, RZ ;  /* 0x0000000800007c24 */ /* 0x000fe4000f8e02ff */
[----:B------:R-:W-:Y:S01]  /*115a0*/  IMAD.U32 R2, RZ, RZ, UR6 ;  /* 0x00000006ff027e24 */ /* 0x000fe2000f8e00ff */
[----:B------:R-:W-:Y:S01]  /*115b0*/  ULDC.64 UR6, c[0x0][0xad8] ;  /* 0x0002b60000067ab9 */ /* 0x000fe20000000a00 */
[----:B------:R-:W-:Y:S01]  /*115c0*/  IMAD.U32 R3, RZ, RZ, UR5 ;  /* 0x00000005ff037e24 */ /* 0x000fe2000f8e00ff */
[----:B------:R-:W-:Y:S01]  /*115d0*/  ULDC UR5, c[0x0][0xa88] ;  /* 0x0002a20000057ab9 */ /* 0x000fe20000000800 */
[C---:B------:R-:W-:Y:S01]  /*115e0*/  IMAD R9, R5.reuse, UR9, R0 ;  /* 0x0000000905097c24 */ /* 0x040fe2000f8e0200 */
[----:B------:R-:W-:Y:S01]  /*115f0*/  SHF.R.S32.HI R0, RZ, 0x1f, R7 ;  /* 0x0000001fff007819 */ /* 0x000fe20000011407 */
[----:B------:R-:W-:-:S04]  /*11600*/  IMAD.WIDE.U32 R2, R5, UR8, R2 ;  /* 0x0000000805027c25 */ /* 0x000fc8000f8e0002 */
[----:B------:R-:W-:Y:S02]  /*11610*/  IMAD R0, R0, UR6, RZ ;  /* 0x0000000600007c24 */ /* 0x000fe4000f8e02ff */
[----:B------:R-:W-:Y:S02]  /*11620*/  IMAD.IADD R3, R3, 0x1, R9 ;  /* 0x0000000103037824 */ /* 0x000fe400078e0209 */
[C---:B------:R-:W-:Y:S02]  /*11630*/  IMAD R5, R7.reuse, UR7, R0 ;  /* 0x0000000707057c24 */ /* 0x040fe4000f8e0200 */
[----:B------:R-:W-:Y:S01]  /*11640*/  IMAD.WIDE.U32 R2, R7, UR6, R2 ;  /* 0x0000000607027c25 */ /* 0x000fe2000f8e0002 */
[----:B------:R-:W-:-:S03]  /*11650*/  ULDC.64 UR6, c[0x0][0xa80] ;  /* 0x0002a00000067ab9 */ /* 0x000fc60000000a00 */
[----:B------:R-:W-:Y:S01]  /*11660*/  IMAD R7, R8, UR5, RZ ;  /* 0x0000000508077c24 */ /* 0x000fe2000f8e02ff */
[----:B------:R-:W-:Y:S01]  /*11670*/  LEA R4, P1, R2, UR6, 0x1 ;  /* 0x0000000602047c11 */ /* 0x000fe2000f8208ff */
[----:B------:R-:W-:Y:S02]  /*11680*/  VIADD R0, R144, UR39 ;  /* 0x0000002790007c36 */ /* 0x000fe40008000000 */
[----:B------:R-:W-:-:S03]  /*11690*/  IMAD.IADD R3, R3, 0x1, R5 ;  /* 0x0000000103037824 */ /* 0x000fc600078e0205 */
[----:B------:R-:W-:Y:S02]  /*116a0*/  ISETP.GE.AND P0, PT, R0, R7, PT ;  /* 0x000000070000720c */ /* 0x000fe40003f06270 */
[----:B------:R-:W-:Y:S02]  /*116b0*/  LEA.HI.X R5, R2, UR7, R3, 0x1, P1 ;  /* 0x0000000702057c11 */ /* 0x000fe400088f0c03 */
[----:B------:R0:W1:Y:S04]  /*116c0*/  SHFL.IDX PT, R2, R4, RZ, 0x1c1f ;  /* 0x001c1fff04027589 */ /* 0x00006800000e0000 */
[----:B------:R0:W2:Y:S05]  /*116d0*/  SHFL.IDX PT, R3, R5, RZ, 0x1c1f ;  /* 0x001c1fff05037589 */ /* 0x0000aa00000e0000 */
[----:B------:R-:W-:Y:S05]  /*116e0*/  @P0 BRA `(.L_x_10912) ;  /* 0x0000000000300947 */ /* 0x000fea0003800000 */
[----:B------:R-:W-:Y:S02]  /*116f0*/  ULDC UR5, c[0x0][0xac8] ;  /* 0x0002b20000057ab9 */ /* 0x000fe40000000800 */
[----:B------:R-:W-:Y:S02]  /*11700*/  ISETP.GE.AND P3, PT, R139, UR5, PT ;  /* 0x000000058b007c0c */ /* 0x000fe4000bf66270 */
[----:B------:R-:W-:Y:S02]  /*11710*/  ISETP.GE.AND P4, PT, R140, UR5, PT ;  /* 0x000000058c007c0c */ /* 0x000fe4000bf86270 */
[----:B------:R-:W-:-:S09]  /*11720*/  ISETP.GE.AND P2, PT, R138, UR5, PT ;  /* 0x000000058a007c0c */ /* 0x000fd2000bf46270 */
[CC--:B-1----:R-:W-:Y:S02]  /*11730*/  @!P3 LEA R10, P0, R139.reuse, R2.reuse, 0x1 ;  /* 0x000000028b0ab211 */ /* 0x0c2fe400078008ff */
[----:B------:R-:W-:Y:S02]  /*11740*/  @!P4 LEA R12, P1, R140, R2, 0x1 ;  /* 0x000000028c0cc211 */ /* 0x000fe400078208ff */
[----:B--2---:R-:W-:Y:S01]  /*11750*/  @!P2 IMAD.WIDE R8, R138, 0x2, R2 ;  /* 0x000000028a08a825 */ /* 0x004fe200078e0202 */
[-C--:B------:R-:W-:Y:S02]  /*11760*/  @!P3 LEA.HI.X R11, R139, R3.reuse, R150, 0x1, P0 ;  /* 0x000000038b0bb211 */ /* 0x080fe400000f0c96 */
[----:B------:R-:W-:Y:S02]  /*11770*/  @!P4 LEA.HI.X R13, R140, R3, R149, 0x1, P1 ;  /* 0x000000038c0dc211 */ /* 0x000fe400008f0c95 */
[----:B------:R3:W-:Y:S04]  /*11780*/  @!P2 ST.E.128 desc[UR52][R8.64], RZ ;  /* 0x000000ff0800a985 */ /* 0x0007e8000c101d34 */
[----:B------:R3:W-:Y:S04]  /*11790*/  @!P3 ST.E.128 desc[UR52][R10.64], RZ ;  /* 0x000000ff0a00b985 */ /* 0x0007e8000c101d34 */
[----:B------:R3:W-:Y:S02]  /*117a0*/  @!P4 ST.E.128 desc[UR52][R12.64], RZ ;  /* 0x000000ff0c00c985 */ /* 0x0007e4000c101d34 */
.L_x_10912:
[----:B------:R-:W-:Y:S05]  /*117b0*/  BSYNC B1 ;  /* 0x0000000000017941 */ /* 0x000fea0003800000 */
.L_x_10911:
[----:B------:R-:W-:Y:S01]  /*117c0*/  VIADD R0, R0, 0x60 ;  /* 0x0000006000007836 */ /* 0x000fe20000000000 */
[----:B--2---:R2:W4:Y:S04]  /*117d0*/  SHFL.IDX PT, R3, R5, 0x1, 0x1c1f ;  /* 0x003c1f0005037f89 */ /* 0x00452800000e0000 */
[----:B------:R-:W-:Y:S01]  /*117e0*/  ISETP.GE.AND P0, PT, R0, R7, PT ;  /* 0x000000070000720c */ /* 0x000fe20003f06270 */
[----:B-1----:R2:W1:-:S12]  /*117f0*/  SHFL.IDX PT, R2, R4, 0x1, 0x1c1f ;  /* 0x003c1f0004027f89 */ /* 0x00245800000e0000 */
[----:B--2---:R-:W-:Y:S05]  /*11800*/  @P0 BRA `(.L_x_10908) ;  /* 0x0000000000300947 */ /* 0x004fea0003800000 */
[----:B------:R-:W-:Y:S02]  /*11810*/  ULDC UR5, c[0x0][0xac8] ;  /* 0x0002b20000057ab9 */ /* 0x000fe40000000800 */
[----:B------:R-:W-:Y:S02]  /*11820*/  ISETP.GE.AND P3, PT, R139, UR5, PT ;  /* 0x000000058b007c0c */ /* 0x000fe4000bf66270 */
[----:B------:R-:W-:Y:S02]  /*11830*/  ISETP.GE.AND P4, PT, R140, UR5, PT ;  /* 0x000000058c007c0c */ /* 0x000fe4000bf86270 */
[----:B------:R-:W-:-:S09]  /*11840*/  ISETP.GE.AND P2, PT, R138, UR5, PT ;  /* 0x000000058a007c0c */ /* 0x000fd2000bf46270 */
[CC--:B-1----:R-:W-:Y:S02]  /*11850*/  @!P3 LEA R6, P0, R139.reuse, R2.reuse, 0x1 ;  /* 0x000000028b06b211 */ /* 0x0c2fe400078008ff */
[----:B---3--:R-:W-:Y:S02]  /*11860*/  @!P4 LEA R8, P1, R140, R2, 0x1 ;  /* 0x000000028c08c211 */ /* 0x008fe400078208ff */
[----:B0---4-:R-:W-:Y:S01]  /*11870*/  @!P2 IMAD.WIDE R4, R138, 0x2, R2 ;  /* 0x000000028a04a825 */ /* 0x011fe200078e0202 */
[-C--:B------:R-:W-:Y:S02]  /*11880*/  @!P3 LEA.HI.X R7, R139, R3.reuse, R150, 0x1, P0 ;  /* 0x000000038b07b211 */ /* 0x080fe400000f0c96 */
[----:B------:R-:W-:Y:S02]  /*11890*/  @!P4 LEA.HI.X R9, R140, R3, R149, 0x1, P1 ;  /* 0x000000038c09c211 */ /* 0x000fe400008f0c95 */
[----:B------:R0:W-:Y:S04]  /*118a0*/  @!P2 ST.E.128 desc[UR52][R4.64], RZ ;  /* 0x000000ff0400a985 */ /* 0x0001e8000c101d34 */
[----:B------:R0:W-:Y:S04]  /*118b0*/  @!P3 ST.E.128 desc[UR52][R6.64], RZ ;  /* 0x000000ff0600b985 */ /* 0x0001e8000c101d34 */
[----:B------:R0:W-:Y:S02]  /*118c0*/  @!P4 ST.E.128 desc[UR52][R8.64], RZ ;  /* 0x000000ff0800c985 */ /* 0x0001e4000c101d34 */
.L_x_10908:
[----:B------:R-:W-:Y:S05]  /*118d0*/  BSYNC B0 ;  /* 0x0000000000007941 */ /* 0x000fea0003800000 */
.L_x_10904:
[----:B------:R-:W-:Y:S02]  /*118e0*/  ULDC UR5, c[0x0][0xc38] ;  /* 0x00030e0000057ab9 */ /* 0x000fe40000000800 */
[----:B------:R-:W-:-:S06]  /*118f0*/  UISETP.GE.AND UP0, UPT, UR4, UR5, UPT ;  /* 0x000000050400728c */ /* 0x000fcc000bf06270 */
[----:B------:R-:W-:-:S13]  /*11900*/  PLOP3.LUT P0, PT, PT, PT, UP0, 0x80, 0x0 ;  /* 0x000000000000781c */ /* 0x000fda0003f0f008 */
[----:B------:R-:W-:Y:S05]  /*11910*/  @!P0 BRA `(.L_x_10913) ;  /* 0xfffffef4004c8947 */ /* 0x000fea000383ffff */
[----:B------:R-:W-:Y:S05]  /*11920*/  EXIT ;  /* 0x000000000000794d */ /* 0x000fea0003800000 */
.L_x_10815:
[----:B------:R-:W-:-:S08]  /*11930*/  NOP ;  /* 0x0000000000007918 */ /* 0x000fd00000000000 */
[----:B------:R-:W0:-:S00]  /*11940*/  USETMAXREG.DEALLOC.CTAPOOL 0x20 ;  /* 0x00000020000079c8 */ /* 0x000e0000080e0500 */
[----:B0-----:R-:W-:-:S06]  /*11950*/  LOP3.LUT R0, R0, 0x3, RZ, 0xc0, !PT ;  /* 0x0000000300007812 */ /* 0x001fcc00078ec0ff */
[----:B------:R-:W0:Y:S01]  /*11960*/  S2UR UR10, SR_CTAID.X ;  /* 0x00000000000a79c3 */ /* 0x000e220000002500 */
[----:B------:R-:W-:Y:S01]  /*11970*/  LOP3.LUT R19, R19, 0xfffff7ff, RZ, 0xc0, !PT ;  /* 0xfffff7ff13137812 */ /* 0x000fe200078ec0ff */
[----:B------:R-:W-:Y:S01]  /*11980*/  STL [R1+0x14], RZ ;  /* 0x000014ff01007387 */ /* 0x000fe20000100800 */
        /* <DEDUP_REMOVED lines=17> */
[----:B------:R-:W-:Y:S01]  /*11aa0*/  IMAD.MOV.U32 R26, RZ, RZ, 0x1 ;  /* 0x00000001ff1a7424 */ /* 0x000fe200078e00ff */
[----:B------:R-:W-:Y:S01]  /*11ab0*/  ULDC UR37, c[0x0][0x448] ;  /* 0x0001120000257ab9 */ /* 0x000fe20000000800 */
[----:B------:R-:W-:Y:S01]  /*11ac0*/  ULDC UR4, c[0x0][0x424] ;  /* 0x0001090000047ab9 */ /* 0x000fe20000000800 */
[----:B------:R-:W-:Y:S01]  /*11ad0*/  UISETP.NE.AND.EX UP0, UPT, UR5, URZ, UPT, UP0 ;  /* 0x0000003f0500728c */ /* 0x000fe2000bf05300 */
[----:B------:R-:W-:Y:S01]  /*11ae0*/  IMAD.MOV.U32 R23, RZ, RZ, RZ ;  /* 0x000000ffff177224 */ /* 0x000fe200078e00ff */
[----:B------:R-:W-:Y:S01]  /*11af0*/  UIMAD UR37, UR37, UR38, URZ ;  /* 0x00000026252572a4 */ /* 0x000fe2000f8e023f */
[----:B------:R-:W-:Y:S01]  /*11b00*/  UMOV UR5, 0x400 ;  /* 0x0000040000057882 */ /* 0x000fe20000000000 */
[----:B------:R-:W-:Y:S01]  /*11b10*/  USEL UR4, UR4, 0x1, UP0 ;  /* 0x0000000104047887 */ /* 0x000fe20008000000 */
[----:B------:R-:W-:Y:S01]  /*11b20*/  ULDC UR46, c[0x0][0xc] ;  /* 0x00000300002e7ab9 */ /* 0x000fe20000000800 */
[----:B------:R-:W-:-:S02]  /*11b30*/  ULOP3.LUT UR47, UR42, 0x2, URZ, 0xfc, !UPT ;  /* 0x000000022a2f7892 */ /* 0x000fc4000f8efc3f */
[----:B------:R-:W-:-:S04]  /*11b40*/  UIMAD UR36, UR4, UR6, URZ ;  /* 0x00000006042472a4 */ /* 0x000fc8000f8e023f */
[----:B------:R-:W-:Y:S02]  /*11b50*/  UIADD3 UR4, UR36, 0x7f, URZ ;  /* 0x0000007f24047890 */ /* 0x000fe4000fffe03f */
[----:B------:R-:W-:Y:S02]  /*11b60*/  UIADD3 UR48, UR36, 0x1, -UR38 ;  /* 0x0000000124307890 */ /* 0x000fe4000fffe826 */
[----:B-1----:R-:W-:Y:S02]  /*11b70*/  ULEA UR8, UR8, UR5, 0x18 ;  /* 0x0000000508087291 */ /* 0x002fe4000f8ec03f */
[----:B------:R-:W-:Y:S01]  /*11b80*/  USHF.R.S32.HI UR5, URZ, 0x1f, UR4 ;  /* 0x0000001f3f057899 */ /* 0x000fe20008011404 */
[C---:B0-----:R-:W-:Y:S01]  /*11b90*/  IMAD.SHL.U32 R0, R7.reuse, 0x8, RZ ;  /* 0x0000000807007824 */ /* 0x041fe200078e00ff */
[----:B------:R-:W-:Y:S01]  /*11ba0*/  LOP3.LUT R6, R7, 0x7f, RZ, 0xc0, !PT ;  /* 0x0000007f07067812 */ /* 0x000fe200078ec0ff */
[----:B------:R-:W-:Y:S01]  /*11bb0*/  UIADD3 UR38, UR36, -UR38, URZ ;  /* 0x8000002624267290 */ /* 0x000fe2000fffe03f */
[----:B------:R-:W-:Y:S01]  /*11bc0*/  IMAD.U32 R16, RZ, RZ, UR8 ;  /* 0x00000008ff107e24 */ /* 0x000fe2000f8e00ff */
[----:B------:R-:W-:Y:S01]  /*11bd0*/  ULEA.HI UR5, UR5, UR4, URZ, 0x7 ;  /* 0x0000000405057291 */ /* 0x000fe2000f8f383f */
[----:B------:R-:W-:-:S02]  /*11be0*/  LOP3.LUT R2, R0, 0xd8, RZ, 0xc0, !PT ;  /* 0x000000d800027812 */ /* 0x000fc400078ec0ff */
[----:B------:R-:W-:Y:S01]  /*11bf0*/  LOP3.LUT R4, R0, 0x18, RZ, 0xc0, !PT ;  /* 0x0000001800047812 */ /* 0x000fe200078ec0ff */
[----:B------:R-:W-:Y:S01]  /*11c00*/  USHF.R.S32.HI UR39, URZ, 0x7, UR5 ;  /* 0x000000073f277899 */ /* 0x000fe20008011405 */
[----:B------:R-:W-:Y:S01]  /*11c10*/  LOP3.LUT R3, R2, 0x18, R7, 0x78, !PT ;  /* 0x0000001802037812 */ /* 0x000fe200078e7807 */
[----:B------:R-:W-:-:S03]  /*11c20*/  IMAD.U32 R2, RZ, RZ, UR10 ;  /* 0x0000000aff027e24 */ /* 0x000fc6000f8e00ff */
[----:B------:R-:W-:Y:S02]  /*11c30*/  LOP3.LUT R5, R3, 0x320, R0, 0xf8, !PT ;  /* 0x0000032003057812 */ /* 0x000fe400078ef800 */
[----:B------:R-:W-:Y:S01]  /*11c40*/  LOP3.LUT R0, R4, 0x20, RZ, 0xfc, !PT ;  /* 0x0000002004007812 */ /* 0x000fe200078efcff */
[----:B------:R0:W-:Y:S03]  /*11c50*/  STL [R1+0x10], R2 ;  /* 0x0000100201007387 */ /* 0x0001e60000100800 */
[C---:B------:R-:W-:Y:S01]  /*11c60*/  ISETP.GE.AND P0, PT, R0.reuse, UR7, PT ;  /* 0x0000000700007c0c */ /* 0x040fe2000bf06270 */
[----:B------:R1:W-:Y:S01]  /*11c70*/  STL [R1+0x14], RZ ;  /* 0x000014ff01007387 */ /* 0x0003e20000100800 */
[----:B------:R-:W-:Y:S02]  /*11c80*/  ISETP.GE.AND P1, PT, R0, UR9, PT ;  /* 0x0000000900007c0c */ /* 0x000fe4000bf26270 */
[----:B0-----:R-:W-:-:S09]  /*11c90*/  SHF.R.U32.HI R2, RZ, 0x2, R6 ;  /* 0x00000002ff027819 */ /* 0x001fd20000011606 */
[----:B------:R-:W-:Y:S02]  /*11ca0*/  @P0 LOP3.LUT R19, R19, 0x2, RZ, 0xfc, !PT ;  /* 0x0000000213130812 */ /* 0x000fe400078efcff */
[----:B------:R-:W-:Y:S02]  /*11cb0*/  ISETP.GE.AND P0, PT, R0, UR7, PT ;  /* 0x0000000700007c0c */ /* 0x000fe4000bf06270 */
[----:B------:R-:W-:Y:S02]  /*11cc0*/  LOP3.LUT R19, R19, 0xfffffdff, RZ, 0xc0, !PT ;  /* 0xfffffdff13137812 */ /* 0x000fe400078ec0ff */
[----:B------:R-:W-:Y:S02]  /*11cd0*/  LOP3.LUT R0, R4, 0x40, RZ, 0xfc, !PT ;  /* 0x0000004004007812 */ /* 0x000fe400078efcff */
[----:B------:R-:W-:Y:S02]  /*11ce0*/  @P1 LOP3.LUT R19, R19, 0x200, RZ, 0xfc, !PT ;  /* 0x0000020013131812 */ /* 0x000fe400078efcff */
[----:B------:R-:W-:-:S02]  /*11cf0*/  ISETP.GE.AND P2, PT, R0, UR7, PT ;  /* 0x0000000700007c0c */ /* 0x000fc4000bf46270 */
[----:B------:R-:W-:Y:S02]  /*11d00*/  LOP3.LUT R19, R19, 0xffffffef, RZ, 0xc0, !PT ;  /* 0xffffffef13137812 */ /* 0x000fe400078ec0ff */
[C---:B------:R-:W-:Y:S02]  /*11d10*/  ISETP.GE.AND P1, PT, R0.reuse, UR9, PT ;  /* 0x0000000900007c0c */ /* 0x040fe4000bf26270 */
[----:B------:R-:W-:Y:S02]  /*11d20*/  @P0 LOP3.LUT R19, R19, 0x10, RZ, 0xfc, !PT ;  /* 0x0000001013130812 */ /* 0x000fe400078efcff */
[----:B------:R-:W-:Y:S01]  /*11d30*/  ISETP.GE.AND P0, PT, R0, UR7, PT ;  /* 0x0000000700007c0c */ /* 0x000fe2000bf06270 */
[----:B------:R-:W-:Y:S01]  /*11d40*/  IMAD.SHL.U32 R0, R7, 0x20, RZ ;  /* 0x0000002007007824 */ /* 0x000fe200078e00ff */
[----:B------:R-:W-:-:S04]  /*11d50*/  LOP3.LUT R19, R19, 0xfffffffe, RZ, 0xc0, !PT ;  /* 0xfffffffe13137812 */ /* 0x000fc800078ec0ff */
[----:B------:R-:W-:Y:S02]  /*11d60*/  @P2 LOP3.LUT R19, R19, 0x1, RZ, 0xfc, !PT ;  /* 0x0000000113132812 */ /* 0x000fe400078efcff */
[----:B------:R-:W-:Y:S02]  /*11d70*/  LOP3.LUT R0, R0, 0x60, RZ, 0xc0, !PT ;  /* 0x0000006000007812 */ /* 0x000fe400078ec0ff */
[----:B------:R-:W-:Y:S02]  /*11d80*/  LOP3.LUT R19, R19, 0xfffffeff, RZ, 0xc0, !PT ;  /* 0xfffffeff13137812 */ /* 0x000fe400078ec0ff */
[----:B------:R-:W-:Y:S02]  /*11d90*/  ISETP.GE.AND P2, PT, R4, UR7, PT ;  /* 0x0000000704007c0c */ /* 0x000fe4000bf46270 */
[----:B------:R-:W-:Y:S02]  /*11da0*/  @P1 LOP3.LUT R19, R19, 0x100, RZ, 0xfc, !PT ;  /* 0x0000010013131812 */ /* 0x000fe400078efcff */
[----:B------:R-:W-:Y:S01]  /*11db0*/  LOP3.LUT R2, R2, R0, RZ, 0xfc, !PT ;  /* 0x0000000002027212 */ /* 0x000fe200078efcff */
[----:B------:R-:W-:Y:S01]  /*11dc0*/  IMAD R0, R5, 0x2, R16 ;  /* 0x0000000205007824 */ /* 0x000fe200078e0210 */
[----:B------:R-:W-:-:S02]  /*11dd0*/  LOP3.LUT R19, R19, 0xfffffff7, RZ, 0xc0, !PT ;  /* 0xfffffff713137812 */ /* 0x000fc400078ec0ff */
[C---:B------:R-:W-:Y:S02]  /*11de0*/  ISETP.GE.AND P1, PT, R4.reuse, UR7, PT ;  /* 0x0000000704007c0c */ /* 0x040fe4000bf26270 */
[----:B------:R-:W-:Y:S01]  /*11df0*/  @P0 LOP3.LUT R19, R19, 0x8, RZ, 0xfc, !PT ;  /* 0x0000000813130812 */ /* 0x000fe200078efcff */
[----:B------:R1:W-:Y:S01]  /*11e00*/  STL [R1+0xc], R0 ;  /* 0x00000c0001007387 */ /* 0x0003e20000100800 */
[----:B------:R-:W-:Y:S02]  /*11e10*/  ISETP.GE.AND P0, PT, R4, UR9, PT ;  /* 0x0000000904007c0c */ /* 0x000fe4000bf06270 */
[----:B------:R-:W-:-:S04]  /*11e20*/  LOP3.LUT R19, R19, 0xfffffffb, RZ, 0xc0, !PT ;  /* 0xfffffffb13137812 */ /* 0x000fc800078ec0ff */
[----:B------:R-:W-:-:S04]  /*11e30*/  @P2 LOP3.LUT R19, R19, 0x4, RZ, 0xfc, !PT ;  /* 0x0000000413132812 */ /* 0x000fc800078efcff */
[----:B------:R-:W-:-:S04]  /*11e40*/  LOP3.LUT R19, R19, 0xfffffbff, RZ, 0xc0, !PT ;  /* 0xfffffbff13137812 */ /* 0x000fc800078ec0ff */
[----:B------:R-:W-:-:S04]  /*11e50*/  LOP3.LUT R19, R19, 0xffffffdf, RZ, 0xc0, !PT ;  /* 0xffffffdf13137812 */ /* 0x000fc800078ec0ff */
[----:B------:R-:W-:-:S04]  /*11e60*/  @P1 LOP3.LUT R19, R19, 0x20, RZ, 0xfc, !PT ;  /* 0x0000002013131812 */ /* 0x000fc800078efcff */
[----:B-1----:R-:W-:-:S07]  /*11e70*/  @P0 LOP3.LUT R19, R19, 0x400, RZ, 0xfc, !PT ;  /* 0x0000040013130812 */ /* 0x002fce00078efcff */
.L_x_10969:
[----:B--2---:R-:W2:Y:S01]  /*11e80*/  LDL R0, [R1+0x10] ;  /* 0x0000100001007983 */ /* 0x004ea20000100800 */
[----:B------:R-:W-:Y:S02]  /*11e90*/  ULDC UR7, c[0x0][0xc60] ;  /* 0x0003180000077ab9 */ /* 0x000fe40000000800 */
[----:B------:R-:W-:-:S11]  /*11ea0*/  UISETP.NE.AND UP0, UPT, UR7, 0x1, UPT ;  /* 0x000000010700788c */ /* 0x000fd6000bf05270 */
[----:B------:R-:W-:Y:S01]  /*11eb0*/  @UP0 ULDC UR4, c[0x0][0xc64] ;  /* 0x0003190000040ab9 */ /* 0x000fe20000000800 */
[----:B------:R-:W-:Y:S01]  /*11ec0*/  @UP0 ULDC UR8, c[0x0][0xc68] ;  /* 0x00031a0000080ab9 */ /* 0x000fe20000000800 */
[C---:B--2---:R-:W-:Y:S02]  /*11ed0*/  R2UR UR40, R0.reuse ;  /* 0x00000000002872ca */ /* 0x044fe400000e0000 */
[----:B------:R-:W-:-:S11]  /*11ee0*/  R2UR UR6, R0 ;  /* 0x00000000000672ca */ /* 0x000fd600000e0000 */
[----:B------:R-:W-:-:S04]  /*11ef0*/  UIMAD.WIDE.U32 UR4, UR40, UR4, URZ ;  /* 0x00000004280472a5 */ /* 0x000fc8000f8e003f */
[----:B------:R-:W-:-:S03]  /*11f00*/  @UP0 USHF.R.U32.HI UR40, URZ, UR8, UR5 ;  /* 0x000000083f280299 */ /* 0x000fc60008011605 */
[----:B------:R-:W-:Y:S02]  /*11f10*/  ULDC UR4, c[0x0][0xc78] ;  /* 0x00031e0000047ab9 */ /* 0x000fe40000000800 */
[----:B------:R-:W-:Y:S02]  /*11f20*/  UISETP.GE.AND UP0, UPT, UR40, UR4, UPT ;  /* 0x000000042800728c */ /* 0x000fe4000bf06270 */
[----:B------:R-:W-:-:S04]  /*11f30*/  UIADD3 UR4, -UR40, URZ, URZ ;  /* 0x0000003f28047290 */ /* 0x000fc8000fffe13f */
[----:B------:R-:W-:Y:S01]  /*11f40*/  PLOP3.LUT P0, PT, PT, PT, UP0, 0x40, 0x0 ;  /* 0x000000000000781c */ /* 0x000fe20003f0e808 */
[----:B------:R-:W-:-:S12]  /*11f50*/  UIMAD UR7, UR7, UR4, UR6 ;  /* 0x00000004070772a4 */ /* 0x000fd8000f8e0206 */
[----:B0--3--:R-:W-:Y:S05]  /*11f60*/  @P0 BRA `(.L_x_10915) ;  /* 0x0000000000200947 */ /* 0x009fea0003800000 */
        /* <DEDUP_REMOVED lines=8> */
.L_x_10915:
[----:B------:R-:W-:Y:S01]  /*11ff0*/  ULDC UR8, c[0x0][0xc54] ;  /* 0x0003150000087ab9 */ /* 0x000fe20000000800 */
[----:B------:R-:W-:Y:S01]  /*12000*/  UMOV UR6, UR7 ;  /* 0x0000000700067c82 */ /* 0x000fe20008000000 */
[----:B------:R-:W-:-:S11]  /*12010*/  UISETP.NE.AND UP0, UPT, UR8, 0x1, UPT ;  /* 0x000000010800788c */ /* 0x000fd6000bf05270 */
[----:B------:R-:W-:Y:S02]  /*12020*/  @UP0 ULDC.64 UR10, c[0x0][0xc58] ;  /* 0x00031600000a0ab9 */ /* 0x000fe40000000a00 */
[----:B------:R-:W-:-:S04]  /*12030*/  UIMAD.WIDE.U32 UR4, UR7, UR10, URZ ;  /* 0x0000000a070472a5 */ /* 0x000fc8000f8e003f */
[----:B------:R-:W-:-:S04]  /*12040*/  @UP0 USHF.R.U32.HI UR6, URZ, UR11, UR5 ;  /* 0x0000000b3f060299 */ /* 0x000fc80008011605 */
[----:B------:R-:W-:-:S12]  /*12050*/  UIMAD UR4, UR6, UR8, URZ ;  /* 0x00000008060472a4 */ /* 0x000fd8000f8e023f */
.L_x_10916:
        /* <DEDUP_REMOVED lines=13> */
[----:B------:R-:W-:Y:S01]  /*12130*/  PLOP3.LUT P0, PT, PT, PT, UP0, 0x80, 0x0 ;  /* 0x000000000000781c */ /* 0x000fe20003f0f008 */
[----:B------:R-:W-:-:S03]  /*12140*/  @UP1 USHF.R.U32.HI UR41, URZ, UR7, UR5 ;  /* 0x000000073f291299 */ /* 0x000fc60008011605 */
[----:B------:R-:W-:Y:S02]  /*12150*/  @UP0 ULDC.64 UR4, c[0x0][0xa28] ;  /* 0x00028a0000040ab9 */ /* 0x000fe40000000a00 */
[----:B------:R-:W-:-:S06]  /*12160*/  @UP0 UIMAD.WIDE UR4, UR41, 0x4, UR4 ;  /* 0x00000004290408a5 */ /* 0x000fcc000f8e0204 */
[----:B------:R-:W-:Y:S01]  /*12170*/  IMAD.U32 R2, RZ, RZ, UR4 ;  /* 0x00000004ff027e24 */ /* 0x000fe2000f8e00ff */
[----:B------:R-:W-:Y:S01]  /*12180*/  ULOP3.LUT UR6, URZ, UR6, URZ, 0x33, !UPT ;  /* 0x000000063f067292 */ /* 0x000fe2000f8e333f */
[----:B------:R-:W-:Y:S01]  /*12190*/  IMAD.U32 R3, RZ, RZ, UR5 ;  /* 0x00000005ff037e24 */ /* 0x000fe2000f8e00ff */
[----:B------:R-:W-:Y:S01]  /*121a0*/  ULDC UR5, c[0x0][0x448] ;  /* 0x0001120000057ab9 */ /* 0x000fe20000000800 */
[----:B------:R-:W-:-:S03]  /*121b0*/  ULDC UR4, c[0x0][0xc3c] ;  /* 0x00030f0000047ab9 */ /* 0x000fc60000000800 */
[----:B------:R-:W2:Y:S01]  /*121c0*/  @P0 LDG.E R18, desc[UR52][R2.64] ;  /* 0x0000003402120981 */ /* 0x000ea2000c1e1900 */
[----:B------:R-:W-:Y:S02]  /*121d0*/  UISETP.NE.AND UP2, UPT, UR5, 0x1, UPT ;  /* 0x000000010500788c */ /* 0x000fe4000bf45270 */
[----:B------:R-:W-:Y:S02]  /*121e0*/  UIADD3 UR6, UR6, UR4, URZ ;  /* 0x0000000406067290 */ /* 0x000fe4000fffe03f */
[----:B------:R-:W-:Y:S02]  /*121f0*/  UP2UR UR49, UPR, URZ, 0x4 ;  /* 0x000000043f317883 */ /* 0x000fe40008000000 */
[----:B------:R-:W-:-:S04]  /*12200*/  UIMAD UR43, UR6, 0xc0, URZ ;  /* 0x000000c0062b78a4 */ /* 0x000fc8000f8e023f */
        /* <DEDUP_REMOVED lines=9> */
[----:B------:R-:W-:Y:S01]  /*122a0*/  PLOP3.LUT P0, PT, PT, PT, UP0, 0x40, 0x0 ;  /* 0x000000000000781c */ /* 0x000fe20003f0e808 */
[----:B--2---:R0:W-:-:S12]  /*122b0*/  STL [R1+0x8], R18 ;  /* 0x0000081201007387 */ /* 0x0041d80000100800 */
        /* <DEDUP_REMOVED lines=11> */
.L_x_10918:
[----:B------:R-:W-:-:S11]  /*12370*/  UISETP.NE.AND UP1, UPT, UR5, 0x1, UPT ;  /* 0x000000010500788c */ /* 0x000fd6000bf25270 */
[----:B------:R-:W-:Y:S02]  /*12380*/  @UP1 ULDC.64 UR10, c[0x0][0x9e8] ;  /* 0x00027a00000a1ab9 */ /* 0x000fe40000000a00 */
[----:B------:R-:W-:-:S04]  /*12390*/  UIMAD.WIDE.U32 UR6, UR8, UR10, URZ ;  /* 0x0000000a080672a5 */ /* 0x000fc8000f8e003f */
[----:B------:R-:W-:-:S12]  /*123a0*/  @UP1 USHF.R.U32.HI UR8, URZ, UR11, UR7 ;  /* 0x0000000b3f081299 */ /* 0x000fd80008011607 */
.L_x_10919:
[----:B------:R-:W-:-:S04]  /*123b0*/  UIMAD UR8, UR8, UR5, UR5 ;  /* 0x00000005080872a4 */ /* 0x000fc8000f8e0205 */
[----:B------:R-:W-:-:S04]  /*123c0*/  UISETP.LT.AND UP1, UPT, UR4, UR8, UPT ;  /* 0x000000080400728c */ /* 0x000fc8000bf21270 */
[----:B------:R-:W-:-:S12]  /*123d0*/  USEL UR4, UR4, UR8, UP1 ;  /* 0x0000000804047287 */ /* 0x000fd80008800000 */
.L_x_10917:
        /* <DEDUP_REMOVED lines=27> */
.L_x_10921:
[----:B------:R-:W-:-:S11]  /*12590*/  UISETP.NE.AND UP0, UPT, UR5, 0x1, UPT ;  /* 0x000000010500788c */ /* 0x000fd6000bf05270 */
[----:B------:R-:W-:Y:S02]  /*125a0*/  @UP0 ULDC.64 UR10, c[0x0][0x9e8] ;  /* 0x00027a00000a0ab9 */ /* 0x000fe40000000a00 */
[----:B------:R-:W-:-:S04]  /*125b0*/  UIMAD.WIDE.U32 UR6, UR4, UR10, URZ ;  /* 0x0000000a040672a5 */ /* 0x000fc8000f8e003f */
[----:B------:R-:W-:-:S12]  /*125c0*/  @UP0 USHF.R.U32.HI UR4, URZ, UR11, UR7 ;  /* 0x0000000b3f040299 */ /* 0x000fd80008011607 */
.L_x_10922:
[----:B------:R-:W-:-:S04]  /*125d0*/  UIMAD UR4, UR4, UR5, URZ ;  /* 0x00000005040472a4 */ /* 0x000fc8000f8e023f */
[----:B------:R-:W-:-:S04]  /*125e0*/  UISETP.LT.AND UP0, UPT, UR8, UR4, UPT ;  /* 0x000000040800728c */ /* 0x000fc8000bf01270 */
[----:B------:R-:W-:-:S12]  /*125f0*/  USEL UR8, UR8, UR4, !UP0 ;  /* 0x0000000408087287 */ /* 0x000fd8000c000000 */
.L_x_10920:
        /* <DEDUP_REMOVED lines=24> */
[----:B-1----:R-:W-:-:S05]  /*12780*/  IADD3 R0, R0, UR46, R7 ;  /* 0x0000002e00007c10 */ /* 0x002fca000fffe007 */
[----:B------:R1:W-:Y:S01]  /*12790*/  STL [R1+0x10], R0 ;  /* 0x0000100001007387 */ /* 0x0003e20000100800 */
[----:B------:R-:W-:Y:S05]  /*127a0*/  BRA `(.L_x_10925) ;  /* 0x00000030007c7947 */ /* 0x000fea0003800000 */
.L_x_10924:
        /* <DEDUP_REMOVED lines=20> */
.L_x_10927:
[----:B------:R-:W-:Y:S05]  /*128f0*/  BSYNC B6 ;  /* 0x0000000000067941 */ /* 0x000fea0003800000 */
.L_x_10926:
        /* <DEDUP_REMOVED lines=17> */
[----:B-1----:R-:W-:-:S07]  /*12a10*/  IMAD.MOV.U32 R13, RZ, RZ, RZ ;  /* 0x000000ffff0d7224 */ /* 0x002fce00078e00ff */
[----:B------:R-:W-:-:S07]  /*12a20*/  LEPC R20, `(.L_x_10930) ;  /* 0x000000001014794e */ /* 0x000fce0000000000 */
[----:B0-2---:R-:W-:Y:S05]  /*12a30*/  CALL.ABS.NOINC R2 ;  /* 0x0000000002007343 */ /* 0x005fea0003c00000 */
.L_x_10930:
        /* <DEDUP_REMOVED lines=15> */
.L_x_10929:
[----:B------:R-:W-:Y:S05]  /*12b30*/  BSYNC B6 ;  /* 0x0000000000067941 */ /* 0x000fea0003800000 */
.L_x_10928:
[----:B------:R-:W-:Y:S01]  /*12b40*/  ULDC.64 UR4, c[0x0][0x9f8] ;  /* 0x00027e0000047ab9 */ /* 0x000fe20000000a00 */
[----:B------:R-:W-:Y:S01]  /*12b50*/  IMAD.U32 R17, RZ, RZ, UR41 ;  /* 0x00000029ff117e24 */ /* 0x000fe2000f8e00ff */
[----:B------:R-:W-:Y:S01]  /*12b60*/  UISETP.NE.U32.AND UP0, UPT, UR4, URZ, UPT ;  /* 0x0000003f0400728c */ /* 0x000fe2000bf05070 */
[----:B------:R-:W1:Y:S03]  /*12b70*/  LDC R10, c[0x0][0x430] ;  /* 0x00010c00ff0a7b82 */ /* 0x000e660000000800 */
[----:B------:R-:W-:-:S06]  /*12b80*/  UISETP.NE.AND.EX UP0, UPT, UR5, URZ, UPT, UP0 ;  /* 0x0000003f0500728c */ /* 0x000fcc000bf05300 */
[----:B------:R-:W-:-:S05]  /*12b90*/  PLOP3.LUT P0, PT, PT, PT, UP0, 0x80, 0x0 ;  /* 0x000000000000781c */ /* 0x000fca0003f0f008 */
[----:B------:R-:W-:Y:S02]  /*12ba0*/  @UP0 ULDC.64 UR4, c[0x0][0x9f8] ;  /* 0x00027e0000040ab9 */ /* 0x000fe40000000a00 */
[----:B------:R-:W-:-:S06]  /*12bb0*/  @UP0 UIMAD.WIDE UR4, UR41, 0x4, UR4 ;  /* 0x00000004290408a5 */ /* 0x000fcc000f8e0204 */
[----:B------:R-:W-:Y:S01]  /*12bc0*/  IMAD.U32 R2, RZ, RZ, UR4 ;  /* 0x00000004ff027e24 */ /* 0x000fe2000f8e00ff */
[----:B------:R-:W-:Y:S01]  /*12bd0*/  ULDC UR4, c[0x0][0xc48] ;  /* 0x0003120000047ab9 */ /* 0x000fe20000000800 */
[----:B------:R-:W-:-:S05]  /*12be0*/  IMAD.U32 R3, RZ, RZ, UR5 ;  /* 0x00000005ff037e24 */ /* 0x000fca000f8e00ff */
[----:B------:R-:W2:Y:S01]  /*12bf0*/  @P0 LDG.E R17, desc[UR52][R2.64] ;  /* 0x0000003402110981 */ /* 0x000ea2000c1e1900 */
[----:B------:R-:W-:Y:S01]  /*12c00*/  UMOV UR5, 0xffffffff ;  /* 0xffffffff00057882 */ /* 0x000fe20000000000 */
[----:B------:R-:W-:Y:S02]  /*12c10*/  IMAD.U32 R22, RZ, RZ, UR4 ;  /* 0x00000004ff167e24 */ /* 0x000fe4000f8e00ff */
[----:B--2---:R2:W-:Y:S01]  /*12c20*/  STL [R1], R17 ;  /* 0x0000001101007387 */ /* 0x0045e20000100800 */
[----:B-1----:R-:W-:Y:S05]  /*12c30*/  BRA.DIV UR5, `(.L_x_10931) ;  /* 0x0000003605887947 */ /* 0x002fea000b800000 */
.L_x_10985:
[----:B------:R-:W1:Y:S01]  /*12c40*/  S2R R3, SR_TID.X ;  /* 0x0000000000037919 */ /* 0x000e620000002100 */
[----:B------:R-:W-:Y:S01]  /*12c50*/  UIADD3 UR4, UR44, -0x1, URZ ;  /* 0xffffffff2c047890 */ /* 0x000fe2000fffe03f */
[----:B------:R-:W-:Y:S01]  /*12c60*/  ISETP.NE.AND P1, PT, R10, 0x1, PT ;  /* 0x000000010a00780c */ /* 0x000fe20003f25270 */
[----:B------:R-:W3:Y:S01]  /*12c70*/  S2R R0, SR_TID.X ;  /* 0x0000000000007919 */ /* 0x000ee20000002100 */
[----:B------:R-:W-:-:S03]  /*12c80*/  SHF.R.S32.HI R11, RZ, 0x1f, R17 ;  /* 0x0000001fff0b7819 */ /* 0x000fc60000011411 */
[----:B------:R-:W-:Y:S01]  /*12c90*/  IMAD.U32 R8, RZ, RZ, UR4 ;  /* 0x00000004ff087e24 */ /* 0x000fe2000f8e00ff */
[----:B------:R-:W-:Y:S01]  /*12ca0*/  LOP3.LUT R19, R19, 0xffffff7f, RZ, 0xc0, !PT ;  /* 0xffffff7f13137812 */ /* 0x000fe200078ec0ff */
[----:B------:R4:W-:Y:S02]  /*12cb0*/  STL [R1+0x4], R11 ;  /* 0x0000040b01007387 */ /* 0x0009e40000100800 */
[----:B------:R-:W-:-:S04]  /*12cc0*/  IMAD.SHL.U32 R8, R8, 0x80, RZ ;  /* 0x0000008008087824 */ /* 0x000fc800078e00ff */
[----:B------:R-:W0:Y:S01]  /*12cd0*/  @P1 LDC R9, c[0x0][0x438] ;  /* 0x00010e00ff091b82 */ /* 0x000e220000000800 */
[----:B------:R-:W-:Y:S01]  /*12ce0*/  @P1 LOP3.LUT R19, R19, 0x80, RZ, 0xfc, !PT ;  /* 0x0000008013131812 */ /* 0x000fe200078efcff */
[----:B-1----:R-:W-:Y:S01]  /*12cf0*/  IMAD.SHL.U32 R3, R3, 0x20, RZ ;  /* 0x0000002003037824 */ /* 0x002fe200078e00ff */
[----:B---3--:R-:W-:-:S04]  /*12d00*/  LOP3.LUT R0, R0, 0x7f, RZ, 0xc0, !PT ;  /* 0x0000007f00007812 */ /* 0x008fc800078ec0ff */
[----:B------:R-:W-:Y:S02]  /*12d10*/  LOP3.LUT R3, R3, 0x60, RZ, 0xc0, !PT ;  /* 0x0000006003037812 */ /* 0x000fe400078ec0ff */
[----:B------:R-:W-:-:S04]  /*12d20*/  SHF.R.U32.HI R0, RZ, 0x2, R0 ;  /* 0x00000002ff007819 */ /* 0x000fc80000011600 */
[----:B------:R-:W-:Y:S02]  /*12d30*/  LOP3.LUT R6, R8, R0, R3, 0xfe, !PT ;  /* 0x0000000008067212 */ /* 0x000fe400078efe03 */
[----:B------:R-:W1:Y:S02]  /*12d40*/  @P1 LDC R3, c[0x0][0x434] ;  /* 0x00010d00ff031b82 */ /* 0x000e640000000800 */
[C---:B------:R-:W-:Y:S01]  /*12d50*/  ISETP.GE.AND P0, PT, R6.reuse, UR36, PT ;  /* 0x0000002406007c0c */ /* 0x040fe2000bf06270 */
[----:B------:R-:W-:-:S04]  /*12d60*/  IMAD.IADD R6, R6, 0x1, R18 ;  /* 0x0000000106067824 */ /* 0x000fc800078e0212 */
[----:B------:R-:W-:-:S08]  /*12d70*/  IMAD.MOV.U32 R7, RZ, RZ, R6 ;  /* 0x000000ffff077224 */ /* 0x000fd000078e0006 */
[----:B------:R-:W3:Y:S01]  /*12d80*/  @!P0 LDC.64 R4, c[0x0][0x428] ;  /* 0x00010a00ff048b82 */ /* 0x000ee20000000a00 */
[----:B-1----:R-:W-:-:S05]  /*12d90*/  @P1 IMAD.HI.U32 R0, R6, R3, RZ ;  /* 0x0000000306001227 */ /* 0x002fca00078e00ff */
[----:B0-----:R-:W-:-:S04]  /*12da0*/  @P1 SHF.R.U32.HI R7, RZ, R9, R0 ;  /* 0x00000009ff071219 */ /* 0x001fc80000011600 */
[--C-:B------:R-:W-:Y:S01]  /*12db0*/  @!P0 SHF.R.S32.HI R3, RZ, 0x1f, R7.reuse ;  /* 0x0000001fff038819 */ /* 0x100fe20000011407 */
[----:B------:R-:W-:Y:S02]  /*12dc0*/  @!P0 IMAD.MOV.U32 R2, RZ, RZ, R7 ;  /* 0x000000ffff028224 */ /* 0x000fe400078e0007 */
[-C--:B---3--:R-:W-:Y:S02]  /*12dd0*/  @!P0 IMAD R0, R11, R4.reuse, RZ ;  /* 0x000000040b008224 */ /* 0x088fe400078e02ff */
[----:B------:R-:W-:-:S04]  /*12de0*/  @!P0 IMAD.WIDE.U32 R2, R17, R4, R2 ;  /* 0x0000000411028225 */ /* 0x000fc800078e0002 */
[----:B------:R-:W-:Y:S02]  /*12df0*/  @!P0 IMAD R0, R17, R5, R0 ;  /* 0x0000000511008224 */ /* 0x000fe400078e0200 */
[----:B------:R-:W0:Y:S02]  /*12e00*/  @!P0 LDC.64 R4, c[0x0][0x418] ;  /* 0x00010600ff048b82 */ /* 0x000e240000000a00 */
[----:B------:R-:W-:Y:S02]  /*12e10*/  @!P0 IMAD.IADD R0, R3, 0x1, R0 ;  /* 0x0000000103008824 */ /* 0x000fe400078e0200 */
[----:B------:R-:W-:Y:S01]  /*12e20*/  IMAD R3, RZ, RZ, -UR41 ;  /* 0x80000029ff037e24 */ /* 0x000fe2000f8e02ff */
[----:B0-----:R-:W-:-:S04]  /*12e30*/  @!P0 LEA R4, P1, R2, R4, 0x2 ;  /* 0x0000000402048211 */ /* 0x001fc800078210ff */
[----:B------:R-:W-:Y:S01]  /*12e40*/  @!P0 LEA.HI.X R5, R2, R5, R0, 0x2, P1 ;  /* 0x0000000502058211 */ /* 0x000fe200008f1400 */
[----:B------:R-:W-:Y:S02]  /*12e50*/  IMAD.U32 R2, RZ, RZ, UR47 ;  /* 0x0000002fff027e24 */ /* 0x000fe4000f8e00ff */
[----:B------:R-:W-:-:S03]  /*12e60*/  IMAD.MOV.U32 R0, RZ, RZ, RZ ;  /* 0x000000ffff007224 */ /* 0x000fc600078e00ff */
[----:B------:R-:W-:Y:S01]  /*12e70*/  ISETP.NE.AND P2, PT, R2, 0x3, PT ;  /* 0x000000030200780c */ /* 0x000fe20003f45270 */
[----:B------:R-:W-:Y:S01]  /*12e80*/  IMAD R22, R22, R3, UR40 ;  /* 0x0000002816167e24 */ /* 0x000fe2000f8e0203 */
[----:B------:R-:W-:Y:S01]  /*12e90*/  LOP3.LUT R19, R19, 0xffffffbf, RZ, 0xc0, !PT ;  /* 0xffffffbf13137812 */ /* 0x000fe200078ec0ff */
[----:B------:R-:W-:Y:S01]  /*12ea0*/  IMAD.MOV R3, RZ, RZ, -R7 ;  /* 0x000000ffff037224 */ /* 0x000fe200078e0a07 */
[----:B------:R0:W5:Y:S01]  /*12eb0*/  @!P0 LDG.E R0, desc[UR52][R4.64] ;  /* 0x0000003404008981 */ /* 0x000162000c1e1900 */
[----:B------:R-:W-:Y:S01]  /*12ec0*/  IMAD.U32 R24, RZ, RZ, UR4 ;  /* 0x00000004ff187e24 */ /* 0x000fe2000f8e00ff */
[----:B------:R-:W-:-:S07]  /*12ed0*/  SHF.R.S32.HI R29, RZ, 0x1f, R22 ;  /* 0x0000001fff1d7819 */ /* 0x000fce0000011416 */
[----:B------:R-:W-:Y:S01]  /*12ee0*/  @P2 LOP3.LUT R19, R19, 0x40, RZ, 0xfc, !PT ;  /* 0x0000004013132812 */ /* 0x000fe200078efcff */
[----:B0-----:R-:W-:Y:S01]  /*12ef0*/  IMAD R5, R10, R3, R6 ;  /* 0x000000030a057224 */ /* 0x001fe200078e0206 */
[----:B----4-:R-:W-:Y:S06]  /*12f00*/  @!P2 BRA `(.L_x_10932) ;  /* 0x000000000004a947 */ /* 0x010fec0003800000 */
[----:B------:R-:W-:Y:S01]  /*12f10*/  BPT.TRAP 0x1 ;  /* 0x000000040000795c */ /* 0x000fe20000300000 */
.L_x_10932:
        /* <DEDUP_REMOVED lines=18> */
[----:B--2---:R-:W-:Y:S01]  /*13040*/  LEA R17, P0, R2, UR4, 0x1 ;  /* 0x0000000402117c11 */ /* 0x004fe2000f8008ff */
[----:B------:R-:W-:-:S05]  /*13050*/  IMAD.IADD R6, R3, 0x1, R6 ;  /* 0x0000000103067824 */ /* 0x000fca00078e0206 */
[----:B------:R-:W-:Y:S01]  /*13060*/  LEA.HI.X R18, R2, UR5, R6, 0x1, P0 ;  /* 0x0000000502127c11 */ /* 0x000fe200080f0c06 */
[----:B------:R-:W-:Y:S01]  /*13070*/  IMAD R6, R23, 0x8, R16 ;  /* 0x0000000817067824 */ /* 0x000fe200078e0210 */
[----:B------:R-:W-:-:S04]  /*13080*/  SHF.L.U32 R2, R26, 0x1f, RZ ;  /* 0x0000001f1a027819 */ /* 0x000fc800000006ff */
[----:B------:R-:W0:Y:S02]  /*13090*/  SYNCS.PHASECHK.TRANS64.TRYWAIT P0, [R6+URZ+0x2d840], R2 ;  /* 0x02d84002060075a7 */ /* 0x000e24000800017f */
[----:B0-----:R-:W-:Y:S05]  /*130a0*/  @!P0 BRA `(.L_x_10934) ;  /* 0x0000003000988947 */ /* 0x001fea0003800000 */
.L_x_10986:
[----:B------:R-:W-:Y:S05]  /*130b0*/  BSYNC B0 ;  /* 0x0000000000007941 */ /* 0x000fea0003800000 */
.L_x_10933:
[----:B------:R-:W1:Y:S01]  /*130c0*/  S2R R9, SR_TID.X ;  /* 0x0000000000097919 */ /* 0x000e620000002100 */
[----:B------:R-:W-:Y:S01]  /*130d0*/  ULDC.64 UR4, c[0x0][0x300] ;  /* 0x0000c00000047ab9 */ /* 0x000fe20000000a00 */
[C---:B------:R-:W-:Y:S01]  /*130e0*/  LOP3.LUT P4, RZ, R19.reuse, 0x4, RZ, 0xc0, !PT ;  /* 0x0000000413ff7812 */ /* 0x040fe2000788c0ff */
        /* <DEDUP_REMOVED lines=11> */
[----:B------:R-:W-:Y:S02]  /*131a0*/  IMAD R5, R29, UR4, RZ ;  /* 0x000000041d057c24 */ /* 0x000fe4000f8e02ff */
[----:B------:R-:W-:Y:S02]  /*131b0*/  IMAD.IADD R3, R3, 0x1, R7 ;  /* 0x0000000103037824 */ /* 0x000fe400078e0207 */
        /* <DEDUP_REMOVED lines=8> */
[----:B------:R-:W0:Y:S01]  /*13240*/  S2R R9, SR_TID.X ;  /* 0x0000000000097919 */ /* 0x000e220000002100 */
[----:B------:R-:W-:Y:S02]  /*13250*/  LEA.HI.X R0, R2, UR5, R0, 0x1, P0 ;  /* 0x0000000502007c11 */ /* 0x000fe400080f0c00 */
[----:B------:R-:W-:-:S04]  /*13260*/  IADD3 R5, -R10, UR36, -R8 ;  /* 0x000000240a057c10 */ /* 0x000fc8000fffe908 */
[----:B------:R-:W-:Y:S01]  /*13270*/  ISETP.GE.AND P0, PT, R5, 0x1, PT ;  /* 0x000000010500780c */ /* 0x000fe20003f06270 */
[C---:B0-----:R-:W-:Y:S02]  /*13280*/  IMAD.SHL.U32 R10, R9.reuse, 0x8, RZ ;  /* 0x00000008090a7824 */ /* 0x041fe400078e00ff */
[----:B------:R-:W-:-:S03]  /*13290*/  IMAD.SHL.U32 R11, R9, 0x8, RZ ;  /* 0x00000008090b7824 */ /* 0x000fc600078e00ff */
[----:B------:R-:W-:-:S04]  /*132a0*/  LOP3.LUT R10, R10, 0xd8, RZ, 0xc0, !PT ;  /* 0x000000d80a0a7812 */ /* 0x000fc800078ec0ff */
[----:B------:R-:W-:Y:S01]  /*132b0*/  LOP3.LUT R10, R10, 0x18, R9, 0x78, !PT ;  /* 0x000000180a0a7812 */ /* 0x000fe200078e7809 */
[----:B------:R-:W-:-:S03]  /*132c0*/  IMAD.SHL.U32 R9, R9, 0x8, RZ ;  /* 0x0000000809097824 */ /* 0x000fc600078e00ff */
[----:B------:R-:W-:Y:S02]  /*132d0*/  LOP3.LUT R10, R10, 0x320, R11, 0xf8, !PT ;  /* 0x000003200a0a7812 */ /* 0x000fe400078ef80b */
[----:B------:R-:W-:-:S03]  /*132e0*/  LOP3.LUT R9, R9, 0x18, RZ, 0xc0, !PT ;  /* 0x0000001809097812 */ /* 0x000fc600078ec0ff */
[----:B------:R-:W-:Y:S01]  /*132f0*/  IMAD R7, R23, 0x3000, R10 ;  /* 0x0000300017077824 */ /* 0x000fe200078e020a */
[----:B------:R-:W-:Y:S06]  /*13300*/  BRA.DIV UR4, `(.L_x_10935) ;  /* 0x0000003204147947 */ /* 0x000fec000b800000 */
        /* <DEDUP_REMOVED lines=34> */
[----:B------:R0:W-:Y:S04]  /*13530*/  @P0 LDGSTS.E.BYPASS.LTC128B.128 [R8+0x16400], desc[UR52][R2.64], !P4 ;  /* 0x1640000002080fae */ /* 0x0001e8000e101d74 */
[----:B------:R0:W-:Y:S04]  /*13540*/  @P0 LDGSTS.E.BYPASS.LTC128B.128 [R8+0x18400], desc[UR52][R2.64+0x40], !P3 ;  /* 0x1840004002080fae */ /* 0x0001e8000d901d74 */
[----:B--2---:R0:W-:Y:S02]  /*13550*/  @P0 LDGSTS.E.BYPASS.LTC128B.128 [R8+0x1a400], desc[UR52][R2.64+0x80], !P2 ;  /* 0x1a40008002080fae */ /* 0x0041e4000d101d74 */
.L_x_10996:
[----:B------:R-:W-:-:S13]  /*13560*/  ISETP.GE.AND P0, PT, R5, 0x61, PT ;  /* 0x000000610500780c */ /* 0x000fda0003f06270 */
[----:B0-----:R-:W-:Y:S01]  /*13570*/  @P0 LEA R2, P1, R9, R14, 0x1 ;  /* 0x0000000e09020211 */ /* 0x001fe200078208ff */
        /* <DEDUP_REMOVED lines=10> */
.L_x_10936:
        /* <DEDUP_REMOVED lines=11> */
.L_x_10937:
        /* <DEDUP_REMOVED lines=14> */
[----:B-1----:R-:W-:Y:S02]  /*137b0*/  IMAD.U32 R6, RZ, RZ, UR8 ;  /* 0x00000008ff067e24 */ /* 0x002fe4000f8e00ff */
        /* <DEDUP_REMOVED lines=8> */
.L_x_10939:
[----:B------:R-:W-:Y:S05]  /*13840*/  BSYNC B6 ;  /* 0x0000000000067941 */ /* 0x000fea0003800000 */
.L_x_10938:
[----:B------:R2:W5:Y:S01]  /*13850*/  LDL R10, [R1+0xc] ;  /* 0x00000c00010a7983 */ /* 0x0005620000100800 */
[----:B------:R-:W-:Y:S01]  /*13860*/  UISETP.NE.AND UP0, UPT, UR49, URZ, UPT ;  /* 0x0000003f3100728c */ /* 0x000fe2000bf05270 */
[----:B------:R-:W0:Y:S01]  /*13870*/  S2R R20, SR_TID.X ;  /* 0x0000000000147919 */ /* 0x000e220000002100 */
[----:B------:R-:W-:Y:S01]  /*13880*/  R2UR UR6, R29 ;  /* 0x000000001d0672ca */ /* 0x000fe200000e0000 */
[----:B------:R-:W-:-:S03]  /*13890*/  ULDC.64 UR8, c[0x0][0x2d8] ;  /* 0x0000b60000087ab9 */ /* 0x000fc60000000a00 */
[----:B------:R-:W-:Y:S01]  /*138a0*/  PLOP3.LUT P0, PT, PT, PT, UP0, 0x80, 0x0 ;  /* 0x000000000000781c */ /* 0x000fe20003f0f008 */
[----:B------:R-:W-:Y:S01]  /*138b0*/  ULDC UR12, c[0x0][0x448] ;  /* 0x00011200000c7ab9 */ /* 0x000fe20000000800 */
[----:B------:R-:W-:Y:S01]  /*138c0*/  R2UR UR7, R22 ;  /* 0x00000000160772ca */ /* 0x000fe200000e0000 */
[----:B------:R-:W-:Y:S01]  /*138d0*/  ULDC.64 UR10, c[0x0][0x280] ;  /* 0x0000a000000a7ab9 */ /* 0x000fe20000000a00 */
[C---:B------:R-:W-:Y:S01]  /*138e0*/  LOP3.LUT P3, RZ, R19.reuse, 0x400, RZ, 0xc0, !PT ;  /* 0x0000040013ff7812 */ /* 0x040fe2000786c0ff */
[----:B------:R-:W-:Y:S01]  /*138f0*/  @UP0 ULDC UR4, c[0x0][0x44c] ;  /* 0x0001130000040ab9 */ /* 0x000fe20000000800 */
[----:B------:R-:W-:Y:S01]  /*13900*/  @UP0 ULDC UR13, c[0x0][0x44c] ;  /* 0x00011300000d0ab9 */ /* 0x000fe20000000800 */
[C---:B------:R-:W-:Y:S02]  /*13910*/  LOP3.LUT P4, RZ, R19.reuse, 0x200, RZ, 0xc0, !PT ;  /* 0x0000020013ff7812 */ /* 0x040fe4000788c0ff */
[----:B------:R-:W-:Y:S02]  /*13920*/  LOP3.LUT P5, RZ, R19, 0x100, RZ, 0xc0, !PT ;  /* 0x0000010013ff7812 */ /* 0x000fe400078ac0ff */
[C---:B0-----:R-:W-:Y:S01]  /*13930*/  LOP3.LUT R2, R20.reuse, 0x7f, RZ, 0xc0, !PT ;  /* 0x0000007f14027812 */ /* 0x041fe200078ec0ff */
[----:B------:R-:W-:-:S03]  /*13940*/  IMAD.SHL.U32 R20, R20, 0x20, RZ ;  /* 0x0000002014147824 */ /* 0x000fc600078e00ff */
[----:B------:R-:W-:Y:S02]  /*13950*/  SHF.R.U32.HI R2, RZ, 0x2, R2 ;  /* 0x00000002ff027819 */ /* 0x000fe40000011602 */
[----:B------:R-:W-:-:S04]  /*13960*/  LOP3.LUT R20, R20, 0x60, RZ, 0xc0, !PT ;  /* 0x0000006014147812 */ /* 0x000fc800078ec0ff */
[----:B------:R-:W-:-:S05]  /*13970*/  LOP3.LUT R2, R2, R20, RZ, 0xfc, !PT ;  /* 0x0000001402027212 */ /* 0x000fca00078efcff */
[----:B-1----:R-:W-:-:S04]  /*13980*/  VIADD R6, R2, UR43 ;  /* 0x0000002b02067c36 */ /* 0x002fc80008000000 */
[----:B------:R-:W-:Y:S01]  /*13990*/  @P0 IMAD.HI.U32 R0, R6, UR4, RZ ;  /* 0x0000000406000c27 */ /* 0x000fe2000f8e00ff */
[----:B------:R-:W-:Y:S01]  /*139a0*/  PLOP3.LUT P0, PT, PT, PT, UP0, 0x80, 0x0 ;  /* 0x000000000000781c */ /* 0x000fe20003f0f008 */
[----:B------:R-:W-:Y:S02]  /*139b0*/  @UP0 ULDC UR4, c[0x0][0x450] ;  /* 0x0001140000040ab9 */ /* 0x000fe40000000800 */
[----:B------:R-:W-:Y:S01]  /*139c0*/  IMAD.MOV.U32 R3, RZ, RZ, R6 ;  /* 0x000000ffff037224 */ /* 0x000fe200078e0006 */
[----:B------:R-:W-:-:S09]  /*139d0*/  UIMAD UR6, UR6, UR8, URZ ;  /* 0x00000008060672a4 */ /* 0x000fd2000f8e023f */
[----:B------:R-:W-:Y:S02]  /*139e0*/  @P0 SHF.R.U32.HI R3, RZ, UR4, R0 ;  /* 0x00000004ff030c19 */ /* 0x000fe40008011600 */
[----:B------:R-:W-:Y:S01]  /*139f0*/  R2UR UR4, R22 ;  /* 0x00000000160472ca */ /* 0x000fe200000e0000 */
[----:B------:R-:W-:Y:S02]  /*13a00*/  UIMAD UR7, UR7, UR9, UR6 ;  /* 0x00000009070772a4 */ /* 0x000fe4000f8e0206 */
[----:B------:R-:W-:Y:S01]  /*13a10*/  USHF.R.S32.HI UR6, URZ, 0x1f, UR41 ;  /* 0x0000001f3f067899 */ /* 0x000fe20008011429 */
[----:B------:R-:W-:-:S09]  /*13a20*/  SHF.R.S32.HI R0, RZ, 0x1f, R3 ;  /* 0x0000001fff007819 */ /* 0x000fd20000011403 */
[----:B------:R-:W-:-:S03]  /*13a30*/  UIMAD.WIDE.U32 UR4, UR4, UR8, URZ ;  /* 0x00000008040472a5 */ /* 0x000fc6000f8e003f */
[----:B------:R-:W-:Y:S01]  /*13a40*/  ULDC.64 UR8, c[0x0][0x2e0] ;  /* 0x0000b80000087ab9 */ /* 0x000fe20000000a00 */
[----:B------:R-:W-:Y:S02]  /*13a50*/  UIADD3 UR5, UR5, UR7, URZ ;  /* 0x0000000705057290 */ /* 0x000fe4000fffe03f */
[----:B------:R-:W-:Y:S02]  /*13a60*/  UIMAD UR6, UR6, UR8, URZ ;  /* 0x00000008060672a4 */ /* 0x000fe4000f8e023f */
[----:B------:R-:W-:Y:S02]  /*13a70*/  UIMAD.WIDE.U32 UR4, UR41, UR8, UR4 ;  /* 0x00000008290472a5 */ /* 0x000fe4000f8e0004 */
[----:B------:R-:W-:-:S03]  /*13a80*/  UIMAD UR6, UR41, UR9, UR6 ;  /* 0x00000009290672a4 */ /* 0x000fc6000f8e0206 */
[----:B------:R-:W-:Y:S02]  /*13a90*/  ULDC.64 UR8, c[0x0][0x2d0] ;  /* 0x0000b40000087ab9 */ /* 0x000fe40000000a00 */
[----:B------:R-:W-:Y:S01]  /*13aa0*/  IMAD R0, R0, UR8, RZ ;  /* 0x0000000800007c24 */ /* 0x000fe2000f8e02ff */
[----:B------:R-:W-:Y:S01]  /*13ab0*/  UIADD3 UR5, UR5, UR6, URZ ;  /* 0x0000000605057290 */ /* 0x000fe2000fffe03f */
[----:B------:R-:W-:Y:S02]  /*13ac0*/  IMAD.U32 R4, RZ, RZ, UR8 ;  /* 0x00000008ff047e24 */ /* 0x000fe4000f8e00ff */
[C---:B------:R-:W-:Y:S01]  /*13ad0*/  IMAD R5, R3.reuse, UR9, R0 ;  /* 0x0000000903057c24 */ /* 0x040fe2000f8e0200 */
[----:B------:R-:W-:Y:S01]  /*13ae0*/  ULDC.64 UR6, c[0x0][0x2c8] ;  /* 0x0000b20000067ab9 */ /* 0x000fe20000000a00 */
[----:B------:R-:W-:Y:S02]  /*13af0*/  IMAD.MOV R0, RZ, RZ, -R3 ;  /* 0x000000ffff007224 */ /* 0x000fe400078e0a03 */
[----:B------:R-:W-:-:S04]  /*13b00*/  IMAD.WIDE.U32 R2, R3, R4, UR4 ;  /* 0x0000000403027e25 */ /* 0x000fc8000f8e0004 */
[----:B------:R-:W-:Y:S02]  /*13b10*/  IMAD R0, R0, UR12, R6 ;  /* 0x0000000c00007c24 */ /* 0x000fe4000f8e0206 */
[----:B------:R-:W-:-:S03]  /*13b20*/  IMAD.IADD R3, R3, 0x1, R5 ;  /* 0x0000000103037824 */ /* 0x000fc600078e0205 */
[----:B------:R-:W-:Y:S01]  /*13b30*/  SHF.R.S32.HI R5, RZ, 0x1f, R0 ;  /* 0x0000001fff057819 */ /* 0x000fe20000011400 */
[----:B------:R-:W-:-:S04]  /*13b40*/  IMAD.WIDE.U32 R2, R0, UR6, R2 ;  /* 0x0000000600027c25 */ /* 0x000fc8000f8e0002 */
[----:B------:R-:W-:-:S04]  /*13b50*/  IMAD R5, R5, UR6, RZ ;  /* 0x0000000605057c24 */ /* 0x000fc8000f8e02ff */
[----:B------:R-:W-:Y:S01]  /*13b60*/  IMAD R5, R0, UR7, R5 ;  /* 0x0000000700057c24 */ /* 0x000fe2000f8e0205 */
[----:B------:R-:W-:-:S03]  /*13b70*/  LEA R0, P0, R2, UR10, 0x1 ;  /* 0x0000000a02007c11 */ /* 0x000fc6000f8008ff */
[----:B------:R-:W-:-:S05]  /*13b80*/  IMAD.IADD R5, R3, 0x1, R5 ;  /* 0x0000000103057824 */ /* 0x000fca00078e0205 */
[----:B------:R-:W-:Y:S02]  /*13b90*/  LEA.HI.X R5, R2, UR11, R5, 0x1, P0 ;  /* 0x0000000b02057c11 */ /* 0x000fe400080f0c05 */
[----:B------:R-:W-:Y:S01]  /*13ba0*/  PLOP3.LUT P0, PT, PT, PT, UP0, 0x80, 0x0 ;  /* 0x000000000000781c */ /* 0x000fe20003f0f008 */
[----:B------:R-:W-:-:S12]  /*13bb0*/  VIADD R6, R6, 0x80 ;  /* 0x0000008006067836 */ /* 0x000fd80000000000 */
[----:B------:R-:W-:Y:S01]  /*13bc0*/  @P0 IMAD.HI.U32 R3, R6, UR13, RZ ;  /* 0x0000000d06030c27 */ /* 0x000fe2000f8e00ff */
[----:B------:R-:W-:Y:S01]  /*13bd0*/  PLOP3.LUT P0, PT, PT, PT, UP0, 0x80, 0x0 ;  /* 0x000000000000781c */ /* 0x000fe20003f0f008 */
[----:B------:R-:W-:Y:S02]  /*13be0*/  @UP0 ULDC UR13, c[0x0][0x450] ;  /* 0x00011400000d0ab9 */ /* 0x000fe40000000800 */
[----:B------:R-:W-:Y:S01]  /*13bf0*/  IMAD.MOV.U32 R2, RZ, RZ, R6 ;  /* 0x000000ffff027224 */ /* 0x000fe200078e0006 */
[----:B------:R-:W0:Y:S09]  /*13c00*/  S2R R20, SR_TID.X ;  /* 0x0000000000147919 */ /* 0x000e320000002100 */
[----:B------:R-:W-:-:S05]  /*13c10*/  @P0 SHF.R.U32.HI R2, RZ, UR13, R3 ;  /* 0x0000000dff020c19 */ /* 0x000fca0008011603 */
[----:B------:R-:W-:-:S04]  /*13c20*/  IMAD.MOV R3, RZ, RZ, -R2 ;  /* 0x000000ffff037224 */ /* 0x000fc800078e0a02 */
[----:B------:R-:W-:Y:S01]  /*13c30*/  IMAD R6, R3, UR12, R6 ;  /* 0x0000000c03067c24 */ /* 0x000fe2000f8e0206 */
[----:B------:R-:W-:-:S05]  /*13c40*/  SHF.R.S32.HI R3, RZ, 0x1f, R2 ;  /* 0x0000001fff037819 */ /* 0x000fca0000011402 */
[----:B------:R-:W-:-:S04]  /*13c50*/  IMAD R3, R3, UR8, RZ ;  /* 0x0000000803037c24 */ /* 0x000fc8000f8e02ff */
[C---:B------:R-:W-:Y:S02]  /*13c60*/  IMAD R7, R2.reuse, UR9, R3 ;  /* 0x0000000902077c24 */ /* 0x040fe4000f8e0203 */
[----:B------:R-:W-:Y:S01]  /*13c70*/  IMAD.WIDE.U32 R2, R2, R4, UR4 ;  /* 0x0000000402027e25 */ /* 0x000fe2000f8e0004 */
[----:B------:R-:W-:-:S03]  /*13c80*/  SHF.R.S32.HI R4, RZ, 0x1f, R6 ;  /* 0x0000001fff047819 */ /* 0x000fc60000011406 */
[----:B------:R-:W-:Y:S02]  /*13c90*/  IMAD.IADD R3, R3, 0x1, R7 ;  /* 0x0000000103037824 */ /* 0x000fe400078e0207 */
[----:B------:R-:W-:Y:S02]  /*13ca0*/  IMAD R4, R4, UR6, RZ ;  /* 0x0000000604047c24 */ /* 0x000fe4000f8e02ff */
[----:B------:R-:W-:-:S04]  /*13cb0*/  IMAD.WIDE.U32 R2, R6, UR6, R2 ;  /* 0x0000000606027c25 */ /* 0x000fc8000f8e0002 */
[----:B------:R-:W-:Y:S01]  /*13cc0*/  IMAD R7, R6, UR7, R4 ;  /* 0x0000000706077c24 */ /* 0x000fe2000f8e0204 */
[----:B0-----:R-:W-:-:S03]  /*13cd0*/  LOP3.LUT R21, R20, 0x7f, RZ, 0xc0, !PT ;  /* 0x0000007f14157812 */ /* 0x001fc600078ec0ff */
[----:B------:R-:W-:Y:S01]  /*13ce0*/  IMAD.IADD R6, R3, 0x1, R7 ;  /* 0x0000000103067824 */ /* 0x000fe200078e0207 */
[----:B------:R-:W-:Y:S01]  /*13cf0*/  LEA R7, P0, R2, UR10, 0x1 ;  /* 0x0000000a02077c11 */ /* 0x000fe2000f8008ff */
[----:B------:R-:W-:Y:S01]  /*13d00*/  IMAD.SHL.U32 R20, R20, 0x8, RZ ;  /* 0x0000000814147824 */ /* 0x000fe200078e00ff */
[----:B------:R-:W-:Y:S02]  /*13d10*/  UMOV UR4, 0xffffffff ;  /* 0xffffffff00047882 */ /* 0x000fe40000000000 */
[----:B------:R-:W-:Y:S02]  /*13d20*/  LEA.HI.X R6, R2, UR11, R6, 0x1, P0 ;  /* 0x0000000b02067c11 */ /* 0x000fe400080f0c06 */
[----:B------:R-:W-:Y:S02]  /*13d30*/  LOP3.LUT R20, R20, 0x18, RZ, 0xc0, !PT ;  /* 0x0000001814147812 */ /* 0x000fe400078ec0ff */
[----:B------:R-:W-:Y:S01]  /*13d40*/  SHF.R.U32.HI R21, RZ, 0x2, R21 ;  /* 0x00000002ff157819 */ /* 0x000fe20000011615 */
[----:B--2---:R-:W-:Y:S06]  /*13d50*/  BRA.DIV UR4, `(.L_x_10940) ;  /* 0x0000002a04e47947 */ /* 0x004fec000b800000 */
[----:B------:R-:W0:Y:S01]  /*13d60*/  SHFL.IDX PT, R3, R0, RZ, 0x1c1f ;  /* 0x001c1fff00037589 */ /* 0x000e2200000e0000 */
[----:B------:R-:W-:-:S03]  /*13d70*/  VIADD R4, R21, UR43 ;  /* 0x0000002b15047c36 */ /* 0x000fc60008000000 */
        /* <DEDUP_REMOVED lines=9> */
[----:B-----5:R-:W-:Y:S04]  /*13e10*/  @!P0 LDGSTS.E.BYPASS.LTC128B.128 [R10+0xc400], desc[UR52][R2.64], !P3 ;  /* 0x0c400000020a8fae */ /* 0x020fe8000d901d74 */
[----:B------:R-:W-:Y:S04]  /*13e20*/  @!P0 LDGSTS.E.BYPASS.LTC128B.128 [R10+0xf400], desc[UR52][R2.64+0x40], !P4 ;  /* 0x0f400040020a8fae */ /* 0x000fe8000e101d74 */
[----:B------:R0:W-:Y:S01]  /*13e30*/  @!P0 LDGSTS.E.BYPASS.LTC128B.128 [R10+0x12400], desc[UR52][R2.64+0x80], !P5 ;  /* 0x12400080020a8fae */ /* 0x0001e2000e901d74 */
[----:B------:R-:W-:Y:S01]  /*13e40*/  ISETP.GE.AND P0, PT, R8, UR37, PT ;  /* 0x0000002508007c0c */ /* 0x000fe2000bf06270 */
        /* <DEDUP_REMOVED lines=11> */
[----:B------:R-:W-:-:S03]  /*13f00*/  ISETP.GE.AND P0, PT, R8, UR37, PT ;  /* 0x0000002508007c0c */ /* 0x000fc6000bf06270 */
[----:B0-----:R-:W0:Y:S04]  /*13f10*/  SHFL.IDX PT, R3, R0, 0x2, 0x1c1f ;  /* 0x005c1f0000037f89 */ /* 0x001e2800000e0000 */
[----:B------:R-:W1:Y:S04]  /*13f20*/  SHFL.IDX PT, R2, R5, 0x2, 0x1c1f ;  /* 0x005c1f0005027f89 */ /* 0x000e6800000e0000 */
[----:B------:R-:W2:Y:S04]  /*13f30*/  SHFL.IDX PT, R0, R0, 0x3, 0x1c1f ;  /* 0x007c1f0000007f89 */ /* 0x000ea800000e0000 */
[----:B------:R-:W3:Y:S01]  /*13f40*/  SHFL.IDX PT, R5, R5, 0x3, 0x1c1f ;  /* 0x007c1f0005057f89 */ /* 0x000ee200000e0000 */
        /* <DEDUP_REMOVED lines=8> */
[----:B0-----:R-:W-:-:S05]  /*13fd0*/  VIADD R2, R4, 0x60 ;  /* 0x0000006004027836 */ /* 0x001fca0000000000 */
[----:B------:R-:W-:-:S13]  /*13fe0*/  ISETP.GE.AND P0, PT, R2, UR37, PT ;  /* 0x0000002502007c0c */ /* 0x000fda000bf06270 */
[----:B--2---:R-:W-:Y:S02]  /*13ff0*/  @!P0 LEA R8, P1, R20, R0, 0x1 ;  /* 0x0000000014088211 */ /* 0x004fe400078208ff */
[----:B------:R-:W-:Y:S03]  /*14000*/  SHFL.IDX PT, R0, R6, RZ, 0x1c1f ;  /* 0x001c1fff06007589 */ /* 0x000fe600000e0000 */
[----:B---3--:R-:W-:Y:S01]  /*14010*/  @!P0 IMAD.X R9, RZ, RZ, R5, P1 ;  /* 0x000000ffff098224 */ /* 0x008fe200008e0605 */
[----:B------:R-:W-:Y:S01]  /*14020*/  SHFL.IDX PT, R6, R6, 0x1, 0x1c1f ;  /* 0x003c1f0006067f89 */ /* 0x000fe200000e0000 */
[----:B------:R-:W-:Y:S02]  /*14030*/  @!P0 IMAD.MOV.U32 R2, RZ, RZ, R8 ;  /* 0x000000ffff028224 */ /* 0x000fe400078e0008 */
[----:B------:R-:W-:-:S05]  /*14040*/  @!P0 IMAD.MOV.U32 R3, RZ, RZ, R9 ;  /* 0x000000ffff038224 */ /* 0x000fca00078e0009 */
[----:B------:R-:W-:Y:S04]  /*14050*/  @!P0 LDGSTS.E.BYPASS.LTC128B.128 [R10+0xdc00], desc[UR52][R2.64], !P3 ;  /* 0x0dc00000020a8fae */ /* 0x000fe8000d901d74 */
[----:B------:R-:W-:Y:S04]  /*14060*/  @!P0 LDGSTS.E.BYPASS.LTC128B.128 [R10+0x10c00], desc[UR52][R2.64+0x40], !P4 ;  /* 0x10c00040020a8fae */ /* 0x000fe8000e101d74 */
[----:B------:R0:W-:Y:S04]  /*14070*/  @!P0 LDGSTS.E.BYPASS.LTC128B.128 [R10+0x13c00], desc[UR52][R2.64+0x80], !P5 ;  /* 0x13c00080020a8fae */ /* 0x0001e8000e901d74 */
[----:B0-----:R-:W0:Y:S01]  /*14080*/  SHFL.IDX PT, R2, R7, RZ, 0x1c1f ;  /* 0x001c1fff07027589 */ /* 0x001e2200000e0000 */
[----:B------:R-:W-:-:S05]  /*14090*/  VIADD R3, R4, 0x80 ;  /* 0x0000008004037836 */ /* 0x000fca0000000000 */
[----:B------:R-:W-:-:S13]  /*140a0*/  ISETP.GE.AND P0, PT, R3, UR37, PT ;  /* 0x0000002503007c0c */ /* 0x000fda000bf06270 */
[----:B0-----:R-:W-:-:S05]  /*140b0*/  @!P0 LEA R5, P1, R20, R2, 0x1 ;  /* 0x0000000214058211 */ /* 0x001fca00078208ff */
[----:B------:R-:W-:Y:S02]  /*140c0*/  @!P0 IMAD.X R0, RZ, RZ, R0, P1 ;  /* 0x000000ffff008224 */ /* 0x000fe400008e0600 */
[----:B------:R-:W-:Y:S02]  /*140d0*/  @!P0 IMAD.MOV.U32 R2, RZ, RZ, R5 ;  /* 0x000000ffff028224 */ /* 0x000fe400078e0005 */
[----:B------:R-:W-:-:S05]  /*140e0*/  @!P0 IMAD.MOV.U32 R3, RZ, RZ, R0 ;  /* 0x000000ffff038224 */ /* 0x000fca00078e0000 */
[----:B------:R0:W-:Y:S04]  /*140f0*/  @!P0 LDGSTS.E.BYPASS.LTC128B.128 [R10+0xe400], desc[UR52][R2.64], !P3 ;  /* 0x0e400000020a8fae */ /* 0x0001e8000d901d74 */
[----:B------:R0:W-:Y:S04]  /*14100*/  @!P0 LDGSTS.E.BYPASS.LTC128B.128 [R10+0x11400], desc[UR52][R2.64+0x40], !P4 ;  /* 0x11400040020a8fae */ /* 0x0001e8000e101d74 */
[----:B------:R0:W-:Y:S02]  /*14110*/  @!P0 LDGSTS.E.BYPASS.LTC128B.128 [R10+0x14400], desc[UR52][R2.64+0x80], !P5 ;  /* 0x14400080020a8fae */ /* 0x0001e4000e901d74 */
.L_x_11009:
[----:B------:R-:W-:-:S05]  /*14120*/  VIADD R4, R4, 0xa0 ;  /* 0x000000a004047836 */ /* 0x000fca0000000000 */
[----:B------:R-:W-:-:S13]  /*14130*/  ISETP.GE.AND P0, PT, R4, UR37, PT ;  /* 0x0000002504007c0c */ /* 0x000fda000bf06270 */
[----:B0-----:R-:W-:-:S05]  /*14140*/  @!P0 LEA R2, P1, R20, R14, 0x1 ;  /* 0x0000000e14028211 */ /* 0x001fca00078208ff */
[----:B------:R-:W-:-:S05]  /*14150*/  @!P0 IMAD.X R3, RZ, RZ, R6, P1 ;  /* 0x000000ffff038224 */ /* 0x000fca00008e0606 */
        /* <DEDUP_REMOVED lines=8> */
.L_x_10941:
[----:B------:R-:W-:Y:S02]  /*141e0*/  PLOP3.LUT P1, PT, P1, P0, PT, 0xa2, 0x0 ;  /* 0x000000000000781c */ /* 0x000fe40000f21472 */
[----:B------:R-:W-:-:S08]  /*141f0*/  @P0 R2UR P1, UR4, R16 ;  /* 0x00000000100402ca */ /* 0x000fd00000020000 */
[----:B------:R-:W-:-:S05]  /*14200*/  @P0 PLOP3.LUT P0, PT, P1, PT, PT, 0x80, 0x0 ;  /* 0x000000000000081c */ /* 0x000fca0000f0f070 */
[----:B------:R-:W-:Y:S01]  /*14210*/  @!P1 SYNCS.ARRIVE.TRANS64.RED.A0T1 RZ, [UR4+0x2d800], RZ ;  /* 0x02d800ffffff99a7 */ /* 0x000fe20008200404 */
[----:B------:R-:W-:Y:S07]  /*14220*/  @!P1 ARRIVES.LDGSTSBAR.64.TRANSCNT [UR4+0x2d800] ;  /* 0x02d80000ff0099b0 */ /* 0x000fee0008000a84 */
[----:B------:R-:W-:Y:S05]  /*14230*/  @P0 BRA.U.ANY `(.L_x_10941) ;  /* 0xfffffffd00e80947 */ /* 0x000fea000393ffff */
[----:B0-----:R-:W2:Y:S02]  /*14240*/  LDL.LU R2, [R1+0x14] ;  /* 0x0000140001027983 */ /* 0x001ea40000300800 */
        /* <DEDUP_REMOVED lines=11> */
.L_x_11010:
[----:B------:R-:W-:Y:S05]  /*14300*/  BSYNC B0 ;  /* 0x0000000000007941 */ /* 0x000fea0003800000 */
.L_x_10942:
        /* <DEDUP_REMOVED lines=9> */
.L_x_10957:
[----:B------:R-:W2:Y:S01]  /*143a0*/  LDL R8, [R1+0x8] ;  /* 0x0000080001087983 */ /* 0x000ea20000100800 */
[----:B------:R-:W1:Y:S03]  /*143b0*/  LDC R4, c[0x0][0x430] ;  /* 0x00010c00ff047b82 */ /* 0x000e660000000800 */
[----:B------:R-:W3:Y:S04]  /*143c0*/  LDL R6, [R1+0x4] ;  /* 0x0000040001067983 */ /* 0x000ee80000100800 */
[----:B------:R-:W4:Y:S01]  /*143d0*/  LDL R7, [R1] ;  /* 0x0000000001077983 */ /* 0x000f220000100800 */
[----:B0-----:R-:W0:Y:S01]  /*143e0*/  S2R R3, SR_TID.X ;  /* 0x0000000000037919 */ /* 0x001e220000002100 */
        /* <DEDUP_REMOVED lines=11> */
[----:B-1----:R-:W-:-:S04]  /*144a0*/  @P0 IMAD.HI.U32 R3, R5, R4, RZ ;  /* 0x0000000405030227 */ /* 0x002fc800078e00ff */
[----:B------:R-:W-:Y:S01]  /*144b0*/  IMAD.MOV.U32 R4, RZ, RZ, R5 ;  /* 0x000000ffff047224 */ /* 0x000fe200078e0005 */
[----:B0-----:R-:W-:Y:S01]  /*144c0*/  @P0 SHF.R.U32.HI R4, RZ, R2, R3 ;  /* 0x00000002ff040219 */ /* 0x001fe20000011603 */
        /* <DEDUP_REMOVED lines=9> */
[----:B------:R-:W-:Y:S02]  /*14560*/  ULDC UR4, c[0x0][0x430] ;  /* 0x00010c0000047ab9 */ /* 0x000fe40000000800 */
[----:B------:R-:W-:Y:S01]  /*14570*/  LEA.HI.X R7, R2, UR5, R3, 0x2, P0 ;  /* 0x0000000502077c11 */ /* 0x000fe200080f1403 */
[----:B------:R-:W-:-:S04]  /*14580*/  IMAD.MOV R2, RZ, RZ, -R4 ;  /* 0x000000ffff027224 */ /* 0x000fc800078e0a04 */
[----:B------:R-:W2:Y:S01]  /*14590*/  LDG.E R4, desc[UR52][R6.64] ;  /* 0x0000003406047981 */ /* 0x000ea2000c1e1900 */
[----:B------:R-:W-:Y:S01]  /*145a0*/  ISETP.NE.AND P1, PT, R8, 0x3, PT ;  /* 0x000000030800780c */ /* 0x000fe20003f25270 */
[----:B------:R-:W-:-:S05]  /*145b0*/  VIADD R23, R9, 0x1 ;  /* 0x0000000109177836 */ /* 0x000fca0000000000 */
        /* <DEDUP_REMOVED lines=9> */
.L_x_10945:
[----:B------:R-:W-:Y:S01]  /*14650*/  IMAD R6, R23, 0x8, R16 ;  /* 0x0000000817067824 */ /* 0x000fe200078e0210 */
[----:B------:R-:W-:Y:S01]  /*14660*/  SHF.L.U32 R0, R26, 0x1f, RZ ;  /* 0x0000001f1a007819 */ /* 0x000fe200000006ff */
[----:B------:R-:W-:Y:S03]  /*14670*/  BSSY B1, `(.L_x_10946) ;  /* 0x0000003000017945 */ /* 0x000fe60003800000 */
[----:B------:R-:W0:Y:S02]  /*14680*/  SYNCS.PHASECHK.TRANS64.TRYWAIT P0, [R6+URZ+0x2d840], R0 ;  /* 0x02d84000060075a7 */ /* 0x000e24000800017f */
[----:B0-----:R-:W-:Y:S05]  /*14690*/  @!P0 BRA `(.L_x_10947) ;  /* 0x0000002800b48947 */ /* 0x001fea0003800000 */
.L_x_11011:
[----:B------:R-:W-:Y:S05]  /*146a0*/  BSYNC B1 ;  /* 0x0000000000017941 */ /* 0x000fea0003800000 */
.L_x_10946:
[----:B------:R-:W1:Y:S01]  /*146b0*/  S2R R12, SR_TID.X ;  /* 0x00000000000c7919 */ /* 0x000e620000002100 */
[----:B------:R-:W-:Y:S01]  /*146c0*/  SHF.R.S32.HI R21, RZ, 0x1f, R5 ;  /* 0x0000001fff157819 */ /* 0x000fe20000011405 */
[----:B------:R-:W-:Y:S01]  /*146d0*/  ULDC.64 UR4, c[0x0][0x300] ;  /* 0x0000c00000047ab9 */ /* 0x000fe20000000a00 */
[----:B------:R-:W-:Y:S01]  /*146e0*/  LOP3.LUT P3, RZ, R19, 0x4, RZ, 0xc0, !PT ;  /* 0x0000000413ff7812 */ /* 0x000fe2000786c0ff */
[----:B------:R-:W-:Y:S01]  /*146f0*/  IMAD.WIDE.U32 R2, R5, UR4, RZ ;  /* 0x0000000405027c25 */ /* 0x000fe2000f8e00ff */
[C---:B------:R-:W-:Y:S02]  /*14700*/  LOP3.LUT P2, RZ, R19.reuse, 0x2, RZ, 0xc0, !PT ;  /* 0x0000000213ff7812 */ /* 0x040fe4000784c0ff */
[----:B------:R-:W-:Y:S01]  /*14710*/  LOP3.LUT P1, RZ, R19, 0x1, RZ, 0xc0, !PT ;  /* 0x0000000113ff7812 */ /* 0x000fe2000782c0ff */
[----:B0-----:R-:W-:-:S04]  /*14720*/  IMAD R0, R21, UR4, RZ ;  /* 0x0000000415007c24 */ /* 0x001fc8000f8e02ff */
        /* <DEDUP_REMOVED lines=9> */
[----:B-1----:R-:W-:Y:S02]  /*147c0*/  IMAD.SHL.U32 R8, R12, 0x8, RZ ;  /* 0x000000080c087824 */ /* 0x002fe400078e00ff */
[C---:B------:R-:W-:Y:S02]  /*147d0*/  IMAD R0, R22.reuse, UR5, R0 ;  /* 0x0000000516007c24 */ /* 0x040fe4000f8e0200 */
[----:B------:R-:W-:Y:S01]  /*147e0*/  IMAD.WIDE.U32 R2, R22, UR4, R2 ;  /* 0x0000000416027c25 */ /* 0x000fe2000f8e0002 */
[----:B------:R-:W-:Y:S01]  /*147f0*/  LOP3.LUT R8, R8, 0xd8, RZ, 0xc0, !PT ;  /* 0x000000d808087812 */ /* 0x000fe200078ec0ff */
[----:B------:R-:W-:-:S02]  /*14800*/  ULDC.64 UR4, c[0x0][0x2e8] ;  /* 0x0000ba0000047ab9 */ /* 0x000fc40000000a00 */
[----:B------:R-:W-:Y:S01]  /*14810*/  IMAD.SHL.U32 R11, R12, 0x8, RZ ;  /* 0x000000080c0b7824 */ /* 0x000fe200078e00ff */
[----:B------:R-:W-:Y:S01]  /*14820*/  LOP3.LUT R8, R8, 0x18, R12, 0x78, !PT ;  /* 0x0000001808087812 */ /* 0x000fe200078e780c */
[----:B------:R-:W-:Y:S01]  /*14830*/  IMAD.IADD R0, R0, 0x1, R3 ;  /* 0x0000000100007824 */ /* 0x000fe200078e0203 */
[----:B------:R-:W-:Y:S01]  /*14840*/  LEA R7, P0, R2, UR4, 0x1 ;  /* 0x0000000402077c11 */ /* 0x000fe2000f8008ff */
[----:B------:R-:W-:Y:S01]  /*14850*/  UMOV UR4, 0xffffffff ;  /* 0xffffffff00047882 */ /* 0x000fe20000000000 */
[----:B------:R-:W-:Y:S02]  /*14860*/  LOP3.LUT R8, R8, 0x320, R11, 0xf8, !PT ;  /* 0x0000032008087812 */ /* 0x000fe400078ef80b */
[----:B------:R-:W-:-:S03]  /*14870*/  LEA.HI.X R10, R2, UR5, R0, 0x1, P0 ;  /* 0x00000005020a7c11 */ /* 0x000fc600080f0c00 */
[----:B------:R-:W-:Y:S01]  /*14880*/  IMAD R8, R23, 0x3000, R8 ;  /* 0x0000300017087824 */ /* 0x000fe200078e0208 */
[----:B------:R-:W-:Y:S06]  /*14890*/  BRA.DIV UR4, `(.L_x_10948) ;  /* 0x0000002a04487947 */ /* 0x000fec000b800000 */
[----:B------:R-:W0:Y:S01]  /*148a0*/  S2R R3, SR_TID.X ;  /* 0x0000000000037919 */ /* 0x000e220000002100 */
[----:B------:R-:W-:Y:S01]  /*148b0*/  IMAD R8, R8, 0x2, R16 ;  /* 0x0000000208087824 */ /* 0x000fe200078e0210 */
[----:B------:R-:W1:Y:S04]  /*148c0*/  SHFL.IDX PT, R2, R7, RZ, 0x1c1f ;  /* 0x001c1fff07027589 */ /* 0x000e6800000e0000 */
[----:B------:R-:W-:Y:S01]  /*148d0*/  SHFL.IDX PT, R27, R10, 0x2, 0x1c1f ;  /* 0x005c1f000a1b7f89 */ /* 0x000fe200000e0000 */
[----:B0-----:R-:W-:-:S03]  /*148e0*/  IMAD.SHL.U32 R11, R3, 0x8, RZ ;  /* 0x00000008030b7824 */ /* 0x001fc600078e00ff */
[----:B------:R-:W0:Y:S02]  /*148f0*/  SHFL.IDX PT, R3, R10, RZ, 0x1c1f ;  /* 0x001c1fff0a037589 */ /* 0x000e2400000e0000 */
[----:B------:R-:W-:-:S05]  /*14900*/  LOP3.LUT R11, R11, 0x18, RZ, 0xc0, !PT ;  /* 0x000000180b0b7812 */ /* 0x000fca00078ec0ff */
[----:B------:R-:W-:-:S05]  /*14910*/  IMAD.SHL.U32 R0, R11, 0x2, RZ ;  /* 0x000000020b007824 */ /* 0x000fca00078e00ff */
        /* <DEDUP_REMOVED lines=20> */
.L_x_11021:
        /* <DEDUP_REMOVED lines=10> */
.L_x_10949:
        /* <DEDUP_REMOVED lines=11> */
.L_x_10950:
[----:B------:R1:W-:Y:S01]  /*14bb0*/  SYNCS.ARRIVE.TRANS64.A1T0 RZ, [R6+URZ+0x2d830], RZ ;  /* 0x02d830ff06ff79a7 */ /* 0x0003e2000810003f */
[----:B------:R-:W-:Y:S05]  /*14bc0*/  @!P2 BRA `(.L_x_10951) ;  /* 0x000000000004a947 */ /* 0x000fea0003800000 */
[----:B------:R-:W-:Y:S01]  /*14bd0*/  BPT.TRAP 0x1 ;  /* 0x000000040000795c */ /* 0x000fe20000300000 */
.L_x_10951:
[----:B------:R-:W-:Y:S01]  /*14be0*/  SHF.L.U32 R2, R20, 0x1f, RZ ;  /* 0x0000001f14027819 */ /* 0x000fe200000006ff */
[----:B-1----:R-:W-:Y:S01]  /*14bf0*/  IMAD R6, R9, 0x8, R16 ;  /* 0x0000000809067824 */ /* 0x002fe200078e0210 */
[----:B------:R-:W-:Y:S03]  /*14c00*/  BSSY B1, `(.L_x_10952) ;  /* 0x0000003000017945 */ /* 0x000fe60003800000 */
[----:B------:R-:W1:Y:S02]  /*14c10*/  SYNCS.PHASECHK.TRANS64.TRYWAIT P0, [R6+URZ+0x2d860], R2 ;  /* 0x02d86002060075a7 */ /* 0x000e64000800017f */
[----:B-1----:R-:W-:Y:S05]  /*14c20*/  @!P0 BRA `(.L_x_10953) ;  /* 0x0000002800a88947 */ /* 0x002fea0003800000 */
.L_x_11022:
[----:B------:R-:W-:Y:S05]  /*14c30*/  BSYNC B1 ;  /* 0x0000000000017941 */ /* 0x000fea0003800000 */
.L_x_10952:
[----:B------:R-:W0:Y:S01]  /*14c40*/  S2R R3, SR_TID.X ;  /* 0x0000000000037919 */ /* 0x000e220000002100 */
[----:B-1----:R-:W-:Y:S01]  /*14c50*/  IMAD.MOV.U32 R2, RZ, RZ, -0x80 ;  /* 0xffffff80ff027424 */ /* 0x002fe200078e00ff */
[----:B------:R-:W-:Y:S01]  /*14c60*/  UMOV UR4, 0xffffffff ;  /* 0xffffffff00047882 */ /* 0x000fe20000000000 */
[C---:B------:R-:W-:Y:S02]  /*14c70*/  LOP3.LUT P3, RZ, R19.reuse, 0x20, RZ, 0xc0, !PT ;  /* 0x0000002013ff7812 */ /* 0x040fe4000786c0ff */
[----:B------:R-:W-:Y:S01]  /*14c80*/  IMAD R2, R28, R2, UR36 ;  /* 0x000000241c027e24 */ /* 0x000fe2000f8e0202 */
[C---:B------:R-:W-:Y:S02]  /*14c90*/  LOP3.LUT P2, RZ, R19.reuse, 0x10, RZ, 0xc0, !PT ;  /* 0x0000001013ff7812 */ /* 0x040fe4000784c0ff */
[----:B------:R-:W-:Y:S01]  /*14ca0*/  LOP3.LUT P1, RZ, R19, 0x8, RZ, 0xc0, !PT ;  /* 0x0000000813ff7812 */ /* 0x000fe2000782c0ff */
[C---:B0-----:R-:W-:Y:S02]  /*14cb0*/  IMAD.SHL.U32 R7, R3.reuse, 0x8, RZ ;  /* 0x0000000803077824 */ /* 0x041fe400078e00ff */
[----:B------:R-:W-:-:S03]  /*14cc0*/  IMAD.SHL.U32 R8, R3, 0x8, RZ ;  /* 0x0000000803087824 */ /* 0x000fc600078e00ff */
[----:B------:R-:W-:-:S04]  /*14cd0*/  LOP3.LUT R7, R7, 0xd8, RZ, 0xc0, !PT ;  /* 0x000000d807077812 */ /* 0x000fc800078ec0ff */
[----:B------:R-:W-:Y:S02]  /*14ce0*/  LOP3.LUT R7, R7, 0x18, R3, 0x78, !PT ;  /* 0x0000001807077812 */ /* 0x000fe400078e7803 */
[----:B------:R-:W-:Y:S02]  /*14cf0*/  LOP3.LUT R3, R3, 0x7f, RZ, 0xc0, !PT ;  /* 0x0000007f03037812 */ /* 0x000fe400078ec0ff */
[----:B------:R-:W-:Y:S02]  /*14d00*/  LOP3.LUT R7, R7, 0x320, R8, 0xf8, !PT ;  /* 0x0000032007077812 */ /* 0x000fe400078ef808 */
[----:B------:R-:W-:-:S03]  /*14d10*/  SHF.R.U32.HI R3, RZ, 0x2, R3 ;  /* 0x00000002ff037819 */ /* 0x000fc60000011603 */
[----:B------:R-:W-:Y:S02]  /*14d20*/  IMAD R7, R9, 0x3000, R7 ;  /* 0x0000300009077824 */ /* 0x000fe400078e0207 */
[----:B------:R-:W-:Y:S01]  /*14d30*/  IMAD.IADD R8, R2, 0x1, -R3 ;  /* 0x0000000102087824 */ /* 0x000fe200078e0a03 */
[----:B------:R-:W-:Y:S06]  /*14d40*/  BRA.DIV UR4, `(.L_x_10954) ;  /* 0x0000002a04747947 */ /* 0x000fec000b800000 */
[----:B------:R-:W0:Y:S01]  /*14d50*/  SHFL.IDX PT, R2, R17, RZ, 0x1c1f ;  /* 0x001c1fff11027589 */ /* 0x000e2200000e0000 */
        /* <DEDUP_REMOVED lines=33> */
.L_x_11032:
        /* <DEDUP_REMOVED lines=31> */
.L_x_10955:
        /* <DEDUP_REMOVED lines=11> */
.L_x_10956:
        /* <DEDUP_REMOVED lines=8> */
.L_x_10944:
        /* <DEDUP_REMOVED lines=16> */
[----:B0-----:R-:W-:-:S05]  /*15390*/  IADD3 R0, R0, UR46, R7 ;  /* 0x0000002e00007c10 */ /* 0x001fca000fffe007 */
[----:B------:R1:W-:Y:S02]  /*153a0*/  STL [R1+0x10], R0 ;  /* 0x0000100001007387 */ /* 0x0003e40000100800 */
.L_x_10959:
[----:B------:R-:W-:Y:S05]  /*153b0*/  BSYNC B0 ;  /* 0x0000000000007941 */ /* 0x000fea0003800000 */
.L_x_10958:
[----:B-1----:R-:W-:-:S05]  /*153c0*/  IMAD.U32 R0, RZ, RZ, UR47 ;  /* 0x0000002fff007e24 */ /* 0x002fca000f8e00ff */
[----:B------:R-:W-:-:S13]  /*153d0*/  ISETP.NE.AND P0, PT, R0, 0x3, PT ;  /* 0x000000030000780c */ /* 0x000fda0003f05270 */
[----:B------:R-:W-:Y:S05]  /*153e0*/  @!P0 BRA `(.L_x_10960) ;  /* 0x0000000000048947 */ /* 0x000fea0003800000 */
[----:B------:R-:W-:Y:S01]  /*153f0*/  BPT.TRAP 0x1 ;  /* 0x000000040000795c */ /* 0x000fe20000300000 */
.L_x_10960:
[----:B------:R-:W-:Y:S01]  /*15400*/  IMAD R4, R23, 0x8, R16 ;  /* 0x0000000817047824 */ /* 0x000fe200078e0210 */
[----:B0-----:R-:W-:Y:S01]  /*15410*/  SHF.L.U32 R3, R26, 0x1f, RZ ;  /* 0x0000001f1a037819 */ /* 0x001fe200000006ff */
[----:B------:R-:W-:Y:S03]  /*15420*/  BSSY B0, `(.L_x_10961) ;  /* 0x0000003000007945 */ /* 0x000fe60003800000 */
[----:B------:R-:W0:Y:S02]  /*15430*/  SYNCS.PHASECHK.TRANS64.TRYWAIT P0, [R4+URZ+0x2d860], R3 ;  /* 0x02d86003040075a7 */ /* 0x000e24000800017f */
[----:B0-----:R-:W-:Y:S05]  /*15440*/  @!P0 BRA `(.L_x_10962) ;  /* 0x0000002800188947 */ /* 0x001fea0003800000 */
.L_x_11033:
[----:B------:R-:W-:Y:S05]  /*15450*/  BSYNC B0 ;  /* 0x0000000000007941 */ /* 0x000fea0003800000 */
.L_x_10961:
[----:B------:R-:W1:Y:S01]  /*15460*/  S2R R7, SR_TID.X ;  /* 0x0000000000077919 */ /* 0x000e620000002100 */
[----:B------:R-:W-:Y:S01]  /*15470*/  IMAD.MOV.U32 R5, RZ, RZ, -0x80 ;  /* 0xffffff80ff057424 */ /* 0x000fe200078e00ff */
[----:B------:R-:W-:Y:S01]  /*15480*/  UMOV UR4, 0xffffffff ;  /* 0xffffffff00047882 */ /* 0x000fe20000000000 */
[C---:B------:R-:W-:Y:S02]  /*15490*/  LOP3.LUT P4, RZ, R19.reuse, 0x20, RZ, 0xc0, !PT ;  /* 0x0000002013ff7812 */ /* 0x040fe4000788c0ff */
[----:B------:R-:W-:Y:S01]  /*154a0*/  IMAD R5, R24, R5, UR36 ;  /* 0x0000002418057e24 */ /* 0x000fe2000f8e0205 */
[C---:B------:R-:W-:Y:S02]  /*154b0*/  LOP3.LUT P3, RZ, R19.reuse, 0x10, RZ, 0xc0, !PT ;  /* 0x0000001013ff7812 */ /* 0x040fe4000786c0ff */
[----:B------:R-:W-:Y:S01]  /*154c0*/  LOP3.LUT P1, RZ, R19, 0x8, RZ, 0xc0, !PT ;  /* 0x0000000813ff7812 */ /* 0x000fe2000782c0ff */
[C---:B-1----:R-:W-:Y:S01]  /*154d0*/  IMAD.SHL.U32 R0, R7.reuse, 0x8, RZ ;  /* 0x0000000807007824 */ /* 0x042fe200078e00ff */
[C---:B------:R-:W-:Y:S01]  /*154e0*/  LOP3.LUT R6, R7.reuse, 0x7f, RZ, 0xc0, !PT ;  /* 0x0000007f07067812 */ /* 0x040fe200078ec0ff */
[----:B------:R-:W-:-:S03]  /*154f0*/  IMAD.SHL.U32 R2, R7, 0x8, RZ ;  /* 0x0000000807027824 */ /* 0x000fc600078e00ff */
[----:B------:R-:W-:Y:S02]  /*15500*/  LOP3.LUT R0, R0, 0xd8, RZ, 0xc0, !PT ;  /* 0x000000d800007812 */ /* 0x000fe400078ec0ff */
[----:B------:R-:W-:Y:S02]  /*15510*/  SHF.R.U32.HI R6, RZ, 0x2, R6 ;  /* 0x00000002ff067819 */ /* 0x000fe40000011606 */
[----:B------:R-:W-:-:S03]  /*15520*/  LOP3.LUT R0, R0, 0x18, R7, 0x78, !PT ;  /* 0x0000001800007812 */ /* 0x000fc600078e7807 */
[----:B------:R-:W-:Y:S01]  /*15530*/  IMAD.IADD R5, R5, 0x1, -R6 ;  /* 0x0000000105057824 */ /* 0x000fe200078e0a06 */
[----:B------:R-:W-:-:S05]  /*15540*/  LOP3.LUT R0, R0, 0x320, R2, 0xf8, !PT ;  /* 0x0000032000007812 */ /* 0x000fca00078ef802 */
[----:B------:R-:W-:Y:S01]  /*15550*/  IMAD R7, R23, 0x3000, R0 ;  /* 0x0000300017077824 */ /* 0x000fe200078e0200 */
        /* <DEDUP_REMOVED lines=8> */
[----:B------:R-:W1:Y:S03]  /*155e0*/  SHFL.IDX PT, R14, R17, 0x1, 0x1c1f ;  /* 0x003c1f00110e7f89 */ /* 0x000e6600000e0000 */
[----:B0-----:R-:W-:Y:S01]  /*155f0*/  IMAD.X R3, RZ, RZ, R0, P0 ;  /* 0x000000ffff037224 */ /* 0x001fe200000e0600 */
[----:B------:R-:W-:Y:S01]  /*15600*/  ISETP.LT.OR P0, PT, R5, 0x1, P4 ;  /* 0x000000010500780c */ /* 0x000fe20002701670 */
[----:B------:R-:W-:Y:S02]  /*15610*/  IMAD R0, R7, 0x2, R16 ;  /* 0x0000000207007824 */ /* 0x000fe400078e0210 */
[----:B------:R-:W-:Y:S10]  /*15620*/  SHFL.IDX PT, R7, R18, 0x3, 0x1c1f ;  /* 0x007c1f0012077f89 */ /* 0x000ff400000e0000 */
        /* <DEDUP_REMOVED lines=25> */
.L_x_11043:
        /* <DEDUP_REMOVED lines=13> */
.L_x_10964:
        /* <DEDUP_REMOVED lines=11> */
.L_x_10965:
[----:B------:R0:W-:Y:S01]  /*15940*/  SYNCS.ARRIVE.TRANS64.A1T0 RZ, [R4+URZ+0x2d850], RZ ;  /* 0x02d850ff04ff79a7 */ /* 0x0001e2000810003f */
[----:B------:R-:W-:-:S05]  /*15950*/  VIADD R23, R23, 0x1 ;  /* 0x0000000117177836 */ /* 0x000fca0000000000 */
[----:B------:R-:W-:-:S04]  /*15960*/  ISETP.NE.AND P0, PT, R23, 0x2, PT ;  /* 0x000000021700780c */ /* 0x000fc80003f05270 */
[----:B------:R-:W-:Y:S02]  /*15970*/  SEL R3, RZ, 0x1, P0 ;  /* 0x00000001ff037807 */ /* 0x000fe40000000000 */
[----:B------:R-:W-:Y:S02]  /*15980*/  SEL R23, R23, RZ, P0 ;  /* 0x000000ff17177207 */ /* 0x000fe40000000000 */
[----:B0-----:R-:W-:-:S07]  /*15990*/  LOP3.LUT R26, R26, R3, RZ, 0x3c, !PT ;  /* 0x000000031a1a7212 */ /* 0x001fce00078e3cff */
.L_x_10925:
[----:B------:R-:W-:Y:S05]  /*159a0*/  BSYNC B7 ;  /* 0x0000000000077941 */ /* 0x000fea0003800000 */
.L_x_10923:
[----:B------:R2:W5:Y:S01]  /*159b0*/  LDL R2, [R1+0x10] ;  /* 0x0000100001027983 */ /* 0x0005620000100800 */
[----:B------:R-:W-:-:S13]  /*159c0*/  LOP3.LUT P0, RZ, R19, 0x800, RZ, 0xc0, !PT ;  /* 0x0000080013ff7812 */ /* 0x000fda000780c0ff */
[----:B--2---:R-:W-:Y:S05]  /*159d0*/  @!P0 BRA `(.L_x_10966) ;  /* 0x0000000000288947 */ /* 0x004fea0003800000 */
[----:B------:R-:W-:Y:S05]  /*159e0*/  WARPSYNC.ALL ;  /* 0x0000000000007948 */ /* 0x000fea0003800000 */
[----:B------:R-:W2:Y:S08]  /*159f0*/  S2UR UR5, SR_CgaCtaId ;  /* 0x00000000000579c3 */ /* 0x000eb00000008800 */
[----:B------:R-:W-:Y:S06]  /*15a00*/  BAR.SYNC.DEFER_BLOCKING 0x5, 0x200 ;  /* 0x0148000000007b1d */ /* 0x000fec0000010000 */
[----:B------:R-:W-:-:S02]  /*15a10*/  UMOV UR4, 0x400 ;  /* 0x0000040000047882 */ /* 0x000fc40000000000 */
[----:B--2---:R-:W-:-:S06]  /*15a20*/  ULEA UR4, UR5, UR4, 0x18 ;  /* 0x0000000405047291 */ /* 0x004fcc000f8ec03f */
[----:B------:R-:W-:-:S05]  /*15a30*/  IMAD.U32 R16, RZ, RZ, UR4 ;  /* 0x00000004ff107e24 */ /* 0x000fca000f8e00ff */
[----:B-----5:R-:W2:Y:S04]  /*15a40*/  LDS R2, [R16+0x2d8d0] ;  /* 0x02d8d00010027984 */ /* 0x020ea80000000800 */
[----:B--2---:R2:W-:Y:S01]  /*15a50*/  STL [R1+0x10], R2 ;  /* 0x0000100201007387 */ /* 0x0045e20000100800 */
[----:B------:R-:W-:Y:S06]  /*15a60*/  BAR.ARV 0x4, 0x200 ;  /* 0x0108000000007b1d */ /* 0x000fec0000002000 */
[----:B------:R-:W-:Y:S05]  /*15a70*/  BRA `(.L_x_10967) ;  /* 0x00000000002c7947 */ /* 0x000fea0003800000 */
.L_x_10966:
[----:B------:R-:W-:-:S03]  /*15a80*/  UMOV UR4, 0xffffffff ;  /* 0xffffffff00047882 */ /* 0x000fc60000000000 */
[----:B------:R-:W-:Y:S05]  /*15a90*/  BRA.DIV UR4, `(.L_x_10968) ;  /* 0x0000002604fc7947 */ /* 0x000fea000b800000 */
[----:B-----5:R2:W3:Y:S02]  /*15aa0*/  SHFL.IDX PT, R14, R2, RZ, 0x1f ;  /* 0x00001fff020e7589 */ /* 0x0204e400000e0000 */
.L_x_11046:
[----:B------:R-:W4:Y:S01]  /*15ab0*/  @!P2 S2R R3, SR_CgaCtaId ;  /* 0x000000000003a919 */ /* 0x000f220000008800 */
[----:B------:R-:W-:Y:S05]  /*15ac0*/  WARPSYNC.ALL ;  /* 0x0000000000007948 */ /* 0x000fea0003800000 */
[----:B------:R-:W-:Y:S01]  /*15ad0*/  BAR.SYNC.DEFER_BLOCKING 0x4, 0x200 ;  /* 0x0108000000007b1d */ /* 0x000fe20000010000 */
[----:B-1----:R-:W-:-:S05]  /*15ae0*/  @!P2 MOV R0, 0x400 ;  /* 0x000004000000a802 */ /* 0x002fca0000000f00 */
[----:B---3--:R3:W-:Y:S01]  /*15af0*/  STL [R1+0x10], R14 ;  /* 0x0000100e01007387 */ /* 0x0087e20000100800 */
[----:B----4-:R-:W-:-:S05]  /*15b00*/  @!P2 LEA R16, R3, R0, 0x18 ;  /* 0x000000000310a211 */ /* 0x010fca00078ec0ff */
[----:B------:R3:W-:Y:S01]  /*15b10*/  @!P2 STS [R16+0x2d8d0], R2 ;  /* 0x02d8d0021000a388 */ /* 0x0007e20000000800 */
[----:B------:R-:W-:Y:S06]  /*15b20*/  BAR.ARV 0x5, 0x200 ;  /* 0x0148000000007b1d */ /* 0x000fec0000002000 */
.L_x_10967:
[----:B-1----:R-:W4:Y:S01]  /*15b30*/  LDL R0, [R1+0x10] ;  /* 0x0000100001007983 */ /* 0x002f220000100800 */
[----:B------:R-:W-:Y:S02]  /*15b40*/  ULDC UR4, c[0x0][0xc38] ;  /* 0x00030e0000047ab9 */ /* 0x000fe40000000800 */
[----:B----4-:R-:W-:-:S13]  /*15b50*/  ISETP.GE.AND P0, PT, R0, UR4, PT ;  /* 0x0000000400007c0c */ /* 0x010fda000bf06270 */
[----:B------:R-:W-:Y:S05]  /*15b60*/  @!P0 BRA `(.L_x_10969) ;  /* 0xffffffc000c48947 */ /* 0x000fea000383ffff */
.L_x_10914:
[----:B------:R-:W4:Y:S01]  /*15b70*/  LDL.LU R0, [R1+0x14] ;  /* 0x0000140001007983 */ /* 0x000f220000300800 */
[----:B------:R-:W-:Y:S01]  /*15b80*/  BSSY B0, `(.L_x_10970) ;  /* 0x000000b000007945 */ /* 0x000fe20003800000 */
[----:B------:R-:W1:Y:S01]  /*15b90*/  S2R R5, SR_CgaCtaId ;  /* 0x0000000000057919 */ /* 0x000e620000008800 */
[----:B----4-:R-:W-:-:S05]  /*15ba0*/  VIADD R0, R0, 0x1 ;  /* 0x0000000100007836 */ /* 0x010fca0000000000 */
[----:B--23--:R-:W-:-:S04]  /*15bb0*/  LEA.HI R2, R0, R0, RZ, 0x1 ;  /* 0x0000000000027211 */ /* 0x00cfc800078f08ff */
[----:B------:R-:W-:Y:S02]  /*15bc0*/  LOP3.LUT R3, R2, 0xfffffffe, RZ, 0xc0, !PT ;  /* 0xfffffffe02037812 */ /* 0x000fe400078ec0ff */
[----:B------:R-:W-:-:S03]  /*15bd0*/  MOV R2, 0x400 ;  /* 0x0000040000027802 */ /* 0x000fc60000000f00 */
[----:B------:R-:W-:Y:S01]  /*15be0*/  IMAD.IADD R0, R0, 0x1, -R3 ;  /* 0x0000000100007824 */ /* 0x000fe200078e0a03 */
[----:B-1----:R-:W-:-:S04]  /*15bf0*/  LEA R4, R5, R2, 0x18 ;  /* 0x0000000205047211 */ /* 0x002fc800078ec0ff */
[----:B------:R-:W-:-:S04]  /*15c00*/  SHF.L.U32 R0, R0, 0x1f, RZ ;  /* 0x0000001f00007819 */ /* 0x000fc800000006ff */
[----:B------:R-:W1:Y:S02]  /*15c10*/  SYNCS.PHASECHK.TRANS64.TRYWAIT P0, [R4+URZ+0x2d820], R0 ;  /* 0x02d82000040075a7 */ /* 0x000e64000800017f */
[----:B-1----:R-:W-:Y:S05]  /*15c20*/  @!P0 BRA `(.L_x_10971) ;  /* 0x0000002400c08947 */ /* 0x002fea0003800000 */
.L_x_11047:
[----:B------:R-:W-:Y:S05]  /*15c30*/  BSYNC B0 ;  /* 0x0000000000007941 */ /* 0x000fea0003800000 */
.L_x_10970:
[----:B------:R-:W-:-:S03]  /*15c40*/  UMOV UR4, 0xffffffff ;  /* 0xffffffff00047882 */ /* 0x000fc60000000000 */
[----:B------:R-:W-:Y:S05]  /*15c50*/  BRA.DIV UR4, `(.L_x_10972) ;  /* 0x0000002604c87947 */ /* 0x000fea000b800000 */
[----:B-1----:R-:W1:Y:S02]  /*15c60*/  S2R R0, SR_TID.X ;  /* 0x0000000000007919 */ /* 0x002e640000002100 */
[----:B-1----:R-:W-:-:S04]  /*15c70*/  SHF.R.U32.HI R0, RZ, 0x5, R0 ;  /* 0x00000005ff007819 */ /* 0x002fc80000011600 */
[----:B------:R-:W-:-:S05]  /*15c80*/  LOP3.LUT R0, R0, 0x3, RZ, 0xc0, !PT ;  /* 0x0000000300007812 */ /* 0x000fca00078ec0ff */
[----:B------:R1:W2:Y:S02]  /*15c90*/  SHFL.IDX PT, R14, R0, RZ, 0x1f ;  /* 0x00001fff000e7589 */ /* 0x0002a400000e0000 */
.L_x_11050:
[----:B--2---:R-:W-:Y:S01]  /*15ca0*/  ISETP.NE.AND P0, PT, R14, RZ, PT ;  /* 0x000000ff0e00720c */ /* 0x004fe20003f05270 */
[----:B------:R-:W-:-:S12]  /*15cb0*/  BSSY B0, `(.L_x_10973) ;  /* 0x0000024000007945 */ /* 0x000fd80003800000 */
[----:B------:R-:W-:Y:S05]  /*15cc0*/  @P0 BRA `(.L_x_10974) ;  /* 0x0000000000880947 */ /* 0x000fea0003800000 */
[----:B------:R-:W-:-:S03]  /*15cd0*/  UMOV UR4, 0xffffffff ;  /* 0xffffffff00047882 */ /* 0x000fc60000000000 */
[----:B------:R-:W-:Y:S05]  /*15ce0*/  BRA.DIV UR4, `(.L_x_10975) ;  /* 0x0000002604d87947 */ /* 0x000fea000b800000 */
[----:B------:R-:W-:-:S13]  /*15cf0*/  ELECT P6, URZ, PT ;  /* 0x00000000003f782f */ /* 0x000fda00038c0000 */
.L_x_11053:
[----:B------:R-:W-:Y:S05]  /*15d00*/  @!P6 BRA `(.L_x_10974) ;  /* 0x000000000078e947 */ /* 0x000fea0003800000 */
[----:B------:R-:W-:-:S06]  /*15d10*/  ULOP3.LUT UR4, UR42, 0x2, URZ, 0xfc, !UPT ;  /* 0x000000022a047892 */ /* 0x000fcc000f8efc3f */
[----:B-1----:R-:W-:-:S05]  /*15d20*/  IMAD.U32 R0, RZ, RZ, UR4 ;  /* 0x00000004ff007e24 */ /* 0x002fca000f8e00ff */
[----:B------:R-:W-:-:S13]  /*15d30*/  ISETP.NE.AND P0, PT, R0, 0x3, PT ;  /* 0x000000030000780c */ /* 0x000fda0003f05270 */
[----:B------:R-:W-:Y:S05]  /*15d40*/  @!P0 BRA `(.L_x_10976) ;  /* 0x0000000000048947 */ /* 0x000fea0003800000 */
[----:B------:R-:W-:Y:S01]  /*15d50*/  BPT.TRAP 0x1 ;  /* 0x000000040000795c */ /* 0x000fe20000300000 */
.L_x_10976:
[C---:B------:R-:W-:Y:S01]  /*15d60*/  IMAD R5, R23.reuse, 0x8, R4 ;  /* 0x0000000817057824 */ /* 0x040fe200078e0204 */
[----:B------:R-:W-:Y:S01]  /*15d70*/  SHF.L.U32 R0, R26, 0x1f, RZ ;  /* 0x0000001f1a007819 */ /* 0x000fe200000006ff */
[----:B------:R-:W-:-:S03]  /*15d80*/  VIADD R23, R23, 0x1 ;  /* 0x0000000117177836 */ /* 0x000fc60000000000 */
[----:B------:R-:W1:Y:S02]  /*15d90*/  SYNCS.PHASECHK.TRANS64.TRYWAIT P1, [R5+URZ+0x2d840], R0 ;  /* 0x02d84000050075a7 */ /* 0x000e64000802017f */
[----:B------:R-:W-:-:S04]  /*15da0*/  ISETP.NE.AND P2, PT, R23, 0x2, PT ;  /* 0x000000021700780c */ /* 0x000fc80003f45270 */
[----:B------:R-:W-:Y:S01]  /*15db0*/  SEL R3, RZ, 0x1, P2 ;  /* 0x00000001ff037807 */ /* 0x000fe20001000000 */
[----:B-1----:R-:W-:Y:S08]  /*15dc0*/  @!P1 BRA `(.L_x_10977) ;  /* 0x0000002400c09947 */ /* 0x002ff00003800000 */
.L_x_11054:
[----:B------:R-:W-:Y:S02]  /*15dd0*/  SEL R23, R23, RZ, P2 ;  /* 0x000000ff17177207 */ /* 0x000fe40001000000 */
[----:B------:R-:W-:Y:S01]  /*15de0*/  LOP3.LUT R2, R26, R3, RZ, 0x3c, !PT ;  /* 0x000000031a027212 */ /* 0x000fe200078e3cff */
[----:B------:R-:W-:Y:S06]  /*15df0*/  @!P0 BRA `(.L_x_10978) ;  /* 0x0000000000048947 */ /* 0x000fec0003800000 */
[----:B------:R-:W-:Y:S01]  /*15e00*/  BPT.TRAP 0x1 ;  /* 0x000000040000795c */ /* 0x000fe20000300000 */
.L_x_10978:
[----:B------:R-:W-:Y:S01]  /*15e10*/  IMAD R23, R23, 0x8, R4 ;  /* 0x0000000817177824 */ /* 0x000fe200078e0204 */
[----:B------:R-:W-:-:S04]  /*15e20*/  SHF.L.U32 R2, R2, 0x1f, RZ ;  /* 0x0000001f02027819 */ /* 0x000fc800000006ff */
[----:B------:R-:W2:Y:S02]  /*15e30*/  SYNCS.PHASECHK.TRANS64.TRYWAIT P1, [R23+URZ+0x2d840], R2 ;  /* 0x02d84002170075a7 */ /* 0x000ea4000802017f */
[----:B--2---:R-:W-:Y:S05]  /*15e40*/  @!P1 BRA `(.L_x_10979) ;  /* 0x0000002400b49947 */ /* 0x004fea0003800000 */
.L_x_11055:
[----:B------:R-:W-:Y:S05]  /*15e50*/  @!P0 BRA `(.L_x_10980) ;  /* 0x0000000000048947 */ /* 0x000fea0003800000 */
[----:B------:R-:W-:Y:S01]  /*15e60*/  BPT.TRAP 0x1 ;  /* 0x000000040000795c */ /* 0x000fe20000300000 */
.L_x_10980:
[----:B------:R-:W3:Y:S02]  /*15e70*/  SYNCS.PHASECHK.TRANS64.TRYWAIT P1, [R5+URZ+0x2d860], R0 ;  /* 0x02d86000050075a7 */ /* 0x000ee4000802017f */
[----:B---3--:R-:W-:Y:S05]  /*15e80*/  @!P1 BRA `(.L_x_10981) ;  /* 0x0000002400b89947 */ /* 0x008fea0003800000 */
.L_x_11056:
[----:B------:R-:W-:Y:S05]  /*15e90*/  @!P0 BRA `(.L_x_10982) ;  /* 0x0000000000048947 */ /* 0x000fea0003800000 */
[----:B------:R-:W-:Y:S01]  /*15ea0*/  BPT.TRAP 0x1 ;  /* 0x000000040000795c */ /* 0x000fe20000300000 */
.L_x_10982:
[----:B----4-:R4:W0:Y:S02]  /*15eb0*/  SYNCS.PHASECHK.TRANS64.TRYWAIT P0, [R23+URZ+0x2d860], R2 ;  /* 0x02d86002170075a7 */ /* 0x010824000800017f */
[----:B0-----:R-:W-:Y:S05]  /*15ec0*/  @!P0 NANOSLEEP.SYNCS 0x989680 ;  /* 0x009896800000895d */ /* 0x001fea0003900000 */
[----:B------:R-:W0:Y:S02]  /*15ed0*/  @!P0 SYNCS.PHASECHK.TRANS64 P0, [R23+URZ+0x2d860], R2 ;  /* 0x02d86002170085a7 */ /* 0x000e24000800007f */
[----:B0-----:R-:W-:Y:S05]  /*15ee0*/  @!P0 BRA `(.L_x_10982) ;  /* 0xfffffffc00f08947 */ /* 0x001fea000383ffff */
.L_x_10974:
[----:B------:R-:W-:Y:S05]  /*15ef0*/  BSYNC B0 ;  /* 0x0000000000007941 */ /* 0x000fea0003800000 */
.L_x_10973:
[----:B------:R-:W-:Y:S05]  /*15f00*/  EXIT ;  /* 0x000000000000794d */ /* 0x000fea0003800000 */
.L_x_10827:
[----:B0-----:R-:W-:-:S04]  /*15f10*/  IMAD.U32 R3, RZ, RZ, UR40 ;  /* 0x00000028ff037e24 */ /* 0x001fc8000f8e00ff */
[----:B------:R0:W1:Y:S03]  /*15f20*/  SYNCS.PHASECHK.TRANS64.TRYWAIT P1, [R3+URZ+0x2d800], R0 ;  /* 0x02d80000030075a7 */ /* 0x000066000802017f */
[----:B-1----:R-:W-:Y:S05]  /*15f30*/  @!P1 NANOSLEEP.SYNCS 0x989680 ;  /* 0x009896800000995d */ /* 0x002fea0003900000 */
[----:B------:R-:W1:Y:S02]  /*15f40*/  @!P1 SYNCS.PHASECHK.TRANS64 P1, [R3+URZ+0x2d800], R0 ;  /* 0x02d80000030095a7 */ /* 0x000e64000802007f */
[----:B-1----:R-:W-:Y:S05]  /*15f50*/  @!P1 BRA `(.L_x_10827) ;  /* 0xfffffffc00ec9947 */ /* 0x002fea000383ffff */
[----:B------:R-:W-:Y:S05]  /*15f60*/  BRA `(.L_x_10983) ;  /* 0xfffffeb800e47947 */ /* 0x000fea000383ffff */
.L_x_10831:
[----:B-1----:R1:W2:Y:S02]  /*15f70*/  SYNCS.PHASECHK.TRANS64.TRYWAIT P1, [R6+URZ+0x2d830], R3 ;  /* 0x02d83003060075a7 */ /* 0x0022a4000802017f */
[----:B--2---:R-:W-:Y:S05]  /*15f80*/  @!P1 NANOSLEEP.SYNCS 0x989680 ;  /* 0x009896800000995d */ /* 0x004fea0003900000 */
[----:B------:R-:W2:Y:S02]  /*15f90*/  @!P1 SYNCS.PHASECHK.TRANS64 P1, [R6+URZ+0x2d830], R3 ;  /* 0x02d83003060095a7 */ /* 0x000ea4000802007f */
[----:B--2---:R-:W-:Y:S05]  /*15fa0*/  @!P1 BRA `(.L_x_10831) ;  /* 0xfffffffc00f09947 */ /* 0x004fea000383ffff */
[----:B------:R-:W-:Y:S05]  /*15fb0*/  BRA `(.L_x_10830) ;  /* 0xfffffebc00007947 */ /* 0x000fea000383ffff */
.L_x_10848:
[----:B-1----:R-:W-:-:S04]  /*15fc0*/  IMAD.U32 R7, RZ, RZ, UR6 ;  /* 0x00000006ff077e24 */ /* 0x002fc8000f8e00ff */
[----:B------:R1:W2:Y:S03]  /*15fd0*/  SYNCS.PHASECHK.TRANS64.TRYWAIT P1, [R7+URZ+0x2d830], R6 ;  /* 0x02d83006070075a7 */ /* 0x0002a6000802017f */
[----:B--2---:R-:W-:Y:S05]  /*15fe0*/  @!P1 NANOSLEEP.SYNCS 0x989680 ;  /* 0x009896800000995d */ /* 0x004fea0003900000 */
[----:B------:R-:W2:Y:S02]  /*15ff0*/  @!P1 SYNCS.PHASECHK.TRANS64 P1, [R7+URZ+0x2d830], R6 ;  /* 0x02d83006070095a7 */ /* 0x000ea4000802007f */
[----:B--2---:R-:W-:Y:S05]  /*16000*/  @!P1 BRA `(.L_x_10848) ;  /* 0xfffffffc00ec9947 */ /* 0x004fea000383ffff */
[----:B------:R-:W-:Y:S05]  /*16010*/  BRA `(.L_x_10845) ;  /* 0xfffffef800247947 */ /* 0x000fea000383ffff */
.L_x_10852:
[----:B-1----:R-:W-:-:S04]  /*16020*/  IMAD.U32 R7, RZ, RZ, UR6 ;  /* 0x00000006ff077e24 */ /* 0x002fc8000f8e00ff */
[----:B------:R1:W2:Y:S03]  /*16030*/  SYNCS.PHASECHK.TRANS64.TRYWAIT P1, [R7+URZ+0x2d850], R6 ;  /* 0x02d85006070075a7 */ /* 0x0002a6000802017f */
[----:B--2---:R-:W-:Y:S05]  /*16040*/  @!P1 NANOSLEEP.SYNCS 0x989680 ;  /* 0x009896800000995d */ /* 0x004fea0003900000 */
[----:B------:R-:W2:Y:S02]  /*16050*/  @!P1 SYNCS.PHASECHK.TRANS64 P1, [R7+URZ+0x2d850], R6 ;  /* 0x02d85006070095a7 */ /* 0x000ea4000802007f */
[----:B--2---:R-:W-:Y:S05]  /*16060*/  @!P1 BRA `(.L_x_10852) ;  /* 0xfffffffc00ec9947 */ /* 0x004fea000383ffff */
[----:B------:R-:W-:Y:S05]  /*16070*/  BRA `(.L_x_10849) ;  /* 0xfffffef800d07947 */ /* 0x000fea000383ffff */
.L_x_10871:
[----:B-1----:R-:W-:-:S04]  /*16080*/  IMAD.U32 R8, RZ, RZ, UR6 ;  /* 0x00000006ff087e24 */ /* 0x002fc8000f8e00ff */
[----:B------:R1:W2:Y:S03]  /*16090*/  SYNCS.PHASECHK.TRANS64.TRYWAIT P1, [R8+URZ+0x2d830], R7 ;  /* 0x02d83007080075a7 */ /* 0x0002a6000802017f */
[----:B--2---:R-:W-:Y:S05]  /*160a0*/  @!P1 NANOSLEEP.SYNCS 0x989680 ;  /* 0x009896800000995d */ /* 0x004fea0003900000 */
[----:B------:R-:W2:Y:S02]  /*160b0*/  @!P1 SYNCS.PHASECHK.TRANS64 P1, [R8+URZ+0x2d830], R7 ;  /* 0x02d83007080095a7 */ /* 0x000ea4000802007f */
[----:B--2---:R-:W-:Y:S05]  /*160c0*/  @!P1 BRA `(.L_x_10871) ;  /* 0xfffffffc00ec9947 */ /* 0x004fea000383ffff */
[----:B------:R-:W-:Y:S05]  /*160d0*/  BRA `(.L_x_10868) ;  /* 0xffffff34002c7947 */ /* 0x000fea000383ffff */
.L_x_10875:
[----:B-1----:R-:W-:-:S04]  /*160e0*/  IMAD.U32 R8, RZ, RZ, UR6 ;  /* 0x00000006ff087e24 */ /* 0x002fc8000f8e00ff */
[----:B------:R1:W2:Y:S03]  /*160f0*/  SYNCS.PHASECHK.TRANS64.TRYWAIT P1, [R8+URZ+0x2d850], R7 ;  /* 0x02d85007080075a7 */ /* 0x0002a6000802017f */
[----:B--2---:R-:W-:Y:S05]  /*16100*/  @!P1 NANOSLEEP.SYNCS 0x989680 ;  /* 0x009896800000995d */ /* 0x004fea0003900000 */
[----:B------:R-:W2:Y:S02]  /*16110*/  @!P1 SYNCS.PHASECHK.TRANS64 P1, [R8+URZ+0x2d850], R7 ;  /* 0x02d85007080095a7 */ /* 0x000ea4000802007f */
[----:B--2---:R-:W-:Y:S05]  /*16120*/  @!P1 BRA `(.L_x_10875) ;  /* 0xfffffffc00ec9947 */ /* 0x004fea000383ffff */
[----:B------:R-:W-:Y:S05]  /*16130*/  BRA `(.L_x_10872) ;  /* 0xffffff3400d87947 */ /* 0x000fea000383ffff */
.L_x_10883:
[----:B-1----:R-:W-:-:S04]  /*16140*/  IMAD.U32 R6, RZ, RZ, UR6 ;  /* 0x00000006ff067e24 */ /* 0x002fc8000f8e00ff */
[----:B------:R1:W2:Y:S03]  /*16150*/  SYNCS.PHASECHK.TRANS64.TRYWAIT P1, [R6+URZ+0x2d830], R5 ;  /* 0x02d83005060075a7 */ /* 0x0002a6000802017f */
[----:B--2---:R-:W-:Y:S05]  /*16160*/  @!P1 NANOSLEEP.SYNCS 0x989680 ;  /* 0x009896800000995d */ /* 0x004fea0003900000 */
[----:B------:R-:W2:Y:S02]  /*16170*/  @!P1 SYNCS.PHASECHK.TRANS64 P1, [R6+URZ+0x2d830], R5 ;  /* 0x02d83005060095a7 */ /* 0x000ea4000802007f */
[----:B--2---:R-:W-:Y:S05]  /*16180*/  @!P1 BRA `(.L_x_10883) ;  /* 0xfffffffc00ec9947 */ /* 0x004fea000383ffff */
[----:B------:R-:W-:Y:S05]  /*16190*/  BRA `(.L_x_10880) ;  /* 0xffffff5c00587947 */ /* 0x000fea000383ffff */
.L_x_10887:
[----:B-1----:R-:W-:-:S04]  /*161a0*/  IMAD.U32 R6, RZ, RZ, UR6 ;  /* 0x00000006ff067e24 */ /* 0x002fc8000f8e00ff */
[----:B------:R1:W2:Y:S03]  /*161b0*/  SYNCS.PHASECHK.TRANS64.TRYWAIT P1, [R6+URZ+0x2d850], R5 ;  /* 0x02d85005060075a7 */ /* 0x0002a6000802017f */
[----:B--2---:R-:W-:Y:S05]  /*161c0*/  @!P1 NANOSLEEP.SYNCS 0x989680 ;  /* 0x009896800000995d */ /* 0x004fea0003900000 */
[----:B------:R-:W2:Y:S02]  /*161d0*/  @!P1 SYNCS.PHASECHK.TRANS64 P1, [R6+URZ+0x2d850], R5 ;  /* 0x02d85005060095a7 */ /* 0x000ea4000802007f */
[----:B--2---:R-:W-:Y:S05]  /*161e0*/  @!P1 BRA `(.L_x_10887) ;  /* 0xfffffffc00ec9947 */ /* 0x004fea000383ffff */
[----:B------:R-:W-:Y:S05]  /*161f0*/  BRA `(.L_x_10884) ;  /* 0xffffff6000047947 */ /* 0x000fea000383ffff */
.L_x_10902:
[----:B-1----:R-:W-:-:S04]  /*16200*/  IMAD.U32 R4, RZ, RZ, UR8 ;  /* 0x00000008ff047e24 */ /* 0x002fc8000f8e00ff */
[----:B------:R1:W2:Y:S03]  /*16210*/  SYNCS.PHASECHK.TRANS64.TRYWAIT P1, [R4+URZ+0x2d850], R3 ;  /* 0x02d85003040075a7 */ /* 0x0002a6000802017f */
[----:B--2---:R-:W-:Y:S05]  /*16220*/  @!P1 NANOSLEEP.SYNCS 0x989680 ;  /* 0x009896800000995d */ /* 0x004fea0003900000 */
[----:B------:R-:W2:Y:S02]  /*16230*/  @!P1 SYNCS.PHASECHK.TRANS64 P1, [R4+URZ+0x2d850], R3 ;  /* 0x02d85003040095a7 */ /* 0x000ea4000802007f */
[----:B--2---:R-:W-:Y:S05]  /*16240*/  @!P1 BRA `(.L_x_10902) ;  /* 0xfffffffc00ec9947 */ /* 0x004fea000383ffff */
[----:B------:R-:W-:Y:S05]  /*16250*/  BRA `(.L_x_10901) ;  /* 0xffffff9400807947 */ /* 0x000fea000383ffff */
.L_x_10931:
[----:B------:R-:W1:Y:S01]  /*16260*/  S2R R20, SR_TID.X ;  /* 0x0000000000147919 */ /* 0x000e620000002100 */
[----:B------:R-:W-:Y:S02]  /*16270*/  IMAD.MOV.U32 R12, RZ, RZ, RZ ;  /* 0x000000ffff0c7224 */ /* 0x000fe400078e00ff */
[----:B------:R-:W-:Y:S02]  /*16280*/  IMAD.MOV.U32 R11, RZ, RZ, 0x1f ;  /* 0x0000001fff0b7424 */ /* 0x000fe400078e00ff */
[----:B------:R-:W-:Y:S01]  /*16290*/  IMAD.MOV.U32 R15, RZ, RZ, -0x1 ;  /* 0xffffffffff0f7424 */ /* 0x000fe200078e00ff */
[----:B-1----:R-:W-:-:S04]  /*162a0*/  SHF.R.U32.HI R20, RZ, 0x5, R20 ;  /* 0x00000005ff147819 */ /* 0x002fc80000011614 */
[----:B------:R-:W-:-:S05]  /*162b0*/  LOP3.LUT R20, R20, 0x3, RZ, 0xc0, !PT ;  /* 0x0000000314147812 */ /* 0x000fca00078ec0ff */
[----:B------:R-:W-:-:S07]  /*162c0*/  IMAD.MOV.U32 R13, RZ, RZ, R20 ;  /* 0x000000ffff0d7224 */ /* 0x000fce00078e0014 */
[----:B0-2---:R-:W-:Y:S05]  /*162d0*/  WARPSYNC.COLLECTIVE R15, `(.L_x_10984) ;  /* 0x000000000f087348 */ /* 0x005fea0003c00000 */
[----:B------:R1:W3:Y:S02]  /*162e0*/  SHFL.IDX P6, R14, R13, R12, R11 ;  /* 0x0000000c0d0e7389 */ /* 0x0002e400000c000b */
[----:B0123--:R-:W-:Y:S01]  /*162f0*/  ENDCOLLECTIVE ;  /* 0x000000000000791b */ /* 0x00ffe20003800000 */
.L_x_10984:
[----:B------:R-:W-:Y:S05]  /*16300*/  BRA `(.L_x_10985) ;  /* 0xffffffc8004c7947 */ /* 0x000fea000383ffff */
.L_x_10934:
[----:B0-----:R0:W1:Y:S02]  /*16310*/  SYNCS.PHASECHK.TRANS64.TRYWAIT P0, [R6+URZ+0x2d840], R2 ;  /* 0x02d84002060075a7 */ /* 0x001064000800017f */
[----:B-1----:R-:W-:Y:S05]  /*16320*/  @!P0 NANOSLEEP.SYNCS 0x989680 ;  /* 0x009896800000895d */ /* 0x002fea0003900000 */
[----:B------:R-:W1:Y:S02]  /*16330*/  @!P0 SYNCS.PHASECHK.TRANS64 P0, [R6+URZ+0x2d840], R2 ;  /* 0x02d84002060085a7 */ /* 0x000e64000800007f */
[----:B-1----:R-:W-:Y:S05]  /*16340*/  @!P0 BRA `(.L_x_10934) ;  /* 0xfffffffc00f08947 */ /* 0x002fea000383ffff */
[----:B------:R-:W-:Y:S05]  /*16350*/  BRA `(.L_x_10986) ;  /* 0xffffffcc00547947 */ /* 0x000fea000383ffff */
.L_x_10935:
        /* <DEDUP_REMOVED lines=8> */
.L_x_10988:
[----:B------:R-:W-:Y:S05]  /*163e0*/  BSYNC B0 ;  /* 0x0000000000007941 */ /* 0x000fea0003800000 */
.L_x_10987:
        /* <DEDUP_REMOVED lines=9> */
.L_x_10989:
[----:B------:R-:W-:Y:S02]  /*16480*/  IMAD.MOV.U32 R13, RZ, RZ, R0 ;  /* 0x000000ffff0d7224 */ /* 0x000fe400078e0000 */
[----:B------:R-:W-:Y:S02]  /*16490*/  IMAD.MOV.U32 R12, RZ, RZ, 0x1 ;  /* 0x00000001ff0c7424 */ /* 0x000fe400078e00ff */
[----:B------:R-:W-:-:S07]  /*164a0*/  IMAD.MOV.U32 R3, RZ, RZ, R14 ;  /* 0x000000ffff037224 */ /* 0x000fce00078e000e */
[----:B------:R-:W-:Y:S05]  /*164b0*/  WARPSYNC.COLLECTIVE R15, `(.L_x_10990) ;  /* 0x000000000f087348 */ /* 0x000fea0003c00000 */
[----:B------:R0:W1:Y:S02]  /*164c0*/  SHFL.IDX P6, R14, R13, R12, R11 ;  /* 0x0000000c0d0e7389 */ /* 0x00006400000c000b */
[----:B01----:R-:W-:Y:S01]  /*164d0*/  ENDCOLLECTIVE ;  /* 0x000000000000791b */ /* 0x003fe20003800000 */
.L_x_10990:
        /* <DEDUP_REMOVED lines=17> */
.L_x_10991:
[----:B------:R-:W-:Y:S02]  /*165f0*/  @P0 IMAD R8, R7, 0x2, R16 ;  /* 0x0000000207080824 */ /* 0x000fe400078e0210 */
[----:B------:R-:W-:Y:S02]  /*16600*/  IMAD.MOV.U32 R13, RZ, RZ, R0 ;  /* 0x000000ffff0d7224 */ /* 0x000fe400078e0000 */
[----:B------:R-:W-:Y:S02]  /*16610*/  IMAD.MOV.U32 R12, RZ, RZ, 0x2 ;  /* 0x00000002ff0c7424 */ /* 0x000fe400078e00ff */
[----:B------:R-:W-:-:S07]  /*16620*/  IMAD.MOV.U32 R3, RZ, RZ, R14 ;  /* 0x000000ffff037224 */ /* 0x000fce00078e000e */
[----:B------:R-:W-:Y:S05]  /*16630*/  WARPSYNC.COLLECTIVE R15, `(.L_x_10992) ;  /* 0x000000000f087348 */ /* 0x000fea0003c00000 */
[----:B------:R0:W1:Y:S02]  /*16640*/  SHFL.IDX P6, R14, R13, R12, R11 ;  /* 0x0000000c0d0e7389 */ /* 0x00006400000c000b */
[----:B01----:R-:W-:Y:S01]  /*16650*/  ENDCOLLECTIVE ;  /* 0x000000000000791b */ /* 0x003fe20003800000 */
.L_x_10992:
        /* <DEDUP_REMOVED lines=17> */
.L_x_10993:
[----:B------:R-:W-:Y:S02]  /*16770*/  @P0 IMAD R8, R7, 0x2, R16 ;  /* 0x0000000207080824 */ /* 0x000fe400078e0210 */
[----:B------:R-:W-:Y:S02]  /*16780*/  IMAD.MOV.U32 R13, RZ, RZ, R0 ;  /* 0x000000ffff0d7224 */ /* 0x000fe400078e0000 */
[----:B------:R-:W-:Y:S02]  /*16790*/  IMAD.MOV.U32 R12, RZ, RZ, 0x3 ;  /* 0x00000003ff0c7424 */ /* 0x000fe400078e00ff */
[----:B------:R-:W-:-:S07]  /*167a0*/  IMAD.MOV.U32 R3, RZ, RZ, R14 ;  /* 0x000000ffff037224 */ /* 0x000fce00078e000e */
[----:B------:R-:W-:Y:S05]  /*167b0*/  WARPSYNC.COLLECTIVE R15, `(.L_x_10994) ;  /* 0x000000000f087348 */ /* 0x000fea0003c00000 */
[----:B------:R0:W1:Y:S02]  /*167c0*/  SHFL.IDX P6, R14, R13, R12, R11 ;  /* 0x0000000c0d0e7389 */ /* 0x00006400000c000b */
[----:B01----:R-:W-:Y:S01]  /*167d0*/  ENDCOLLECTIVE ;  /* 0x000000000000791b */ /* 0x003fe20003800000 */
.L_x_10994:
        /* <DEDUP_REMOVED lines=16> */
.L_x_10995:
[----:B------:R-:W-:Y:S05]  /*168e0*/  BRA `(.L_x_10996) ;  /* 0xffffffcc001c7947 */ /* 0x000fea000383ffff */
.L_x_10940:
[----:B------:R-:W-:Y:S02]  /*168f0*/  IMAD.MOV.U32 R13, RZ, RZ, R5 ;  /* 0x000000ffff0d7224 */ /* 0x000fe400078e0005 */
[----:B------:R-:W-:Y:S02]  /*16900*/  IMAD.MOV.U32 R12, RZ, RZ, RZ ;  /* 0x000000ffff0c7224 */ /* 0x000fe400078e00ff */
[----:B------:R-:W-:Y:S02]  /*16910*/  IMAD.MOV.U32 R11, RZ, RZ, 0x1c1f ;  /* 0x00001c1fff0b7424 */ /* 0x000fe400078e00ff */
[----:B------:R-:W-:Y:S02]  /*16920*/  IMAD.MOV.U32 R15, RZ, RZ, -0x1 ;  /* 0xffffffffff0f7424 */ /* 0x000fe400078e00ff */
[----:B------:R-:W-:-:S07]  /*16930*/  VIADD R4, R21, UR43 ;  /* 0x0000002b15047c36 */ /* 0x000fce0008000000 */
[----:B-----5:R-:W-:Y:S05]  /*16940*/  WARPSYNC.COLLECTIVE R15, `(.L_x_10997) ;  /* 0x000000000f087348 */ /* 0x020fea0003c00000 */
[----:B------:R0:W1:Y:S02]  /*16950*/  SHFL.IDX P6, R14, R13, R12, R11 ;  /* 0x0000000c0d0e7389 */ /* 0x00006400000c000b */
[----:B01---5:R-:W-:Y:S01]  /*16960*/  ENDCOLLECTIVE ;  /* 0x000000000000791b */ /* 0x023fe20003800000 */
.L_x_10997:
[C---:B------:R-:W-:Y:S01]  /*16970*/  VIADD R8, R4.reuse, 0x20 ;  /* 0x0000002004087836 */ /* 0x040fe20000000000 */
[----:B------:R-:W-:Y:S01]  /*16980*/  ISETP.GE.AND P0, PT, R4, UR37, PT ;  /* 0x0000002504007c0c */ /* 0x000fe2000bf06270 */
[----:B------:R-:W-:Y:S02]  /*16990*/  IMAD.MOV.U32 R13, RZ, RZ, R0 ;  /* 0x000000ffff0d7224 */ /* 0x000fe400078e0000 */
[----:B------:R-:W-:-:S10]  /*169a0*/  IMAD.MOV.U32 R2, RZ, RZ, R14 ;  /* 0x000000ffff027224 */ /* 0x000fd400078e000e */
[----:B------:R-:W-:Y:S05]  /*169b0*/  WARPSYNC.COLLECTIVE R15, `(.L_x_10998) ;  /* 0x000000000f087348 */ /* 0x000fea0003c00000 */
[----:B------:R0:W1:Y:S02]  /*169c0*/  SHFL.IDX P6, R14, R13, R12, R11 ;  /* 0x0000000c0d0e7389 */ /* 0x00006400000c000b */
[----:B01----:R-:W-:Y:S01]  /*169d0*/  ENDCOLLECTIVE ;  /* 0x000000000000791b */ /* 0x003fe20003800000 */
.L_x_10998:
[----:B------:R-:W-:Y:S02]  /*169e0*/  IMAD.MOV.U32 R13, RZ, RZ, R5 ;  /* 0x000000ffff0d7224 */ /* 0x000fe400078e0005 */
[----:B------:R-:W-:Y:S02]  /*169f0*/  IMAD.MOV.U32 R12, RZ, RZ, 0x1 ;  /* 0x00000001ff0c7424 */ /* 0x000fe400078e00ff */
[----:B------:R-:W-:-:S07]  /*16a00*/  IMAD.MOV.U32 R3, RZ, RZ, R14 ;  /* 0x000000ffff037224 */ /* 0x000fce00078e000e */
[----:B------:R-:W-:Y:S05]  /*16a10*/  WARPSYNC.COLLECTIVE R15, `(.L_x_10999) ;  /* 0x000000000f087348 */ /* 0x000fea0003c00000 */
[----:B------:R0:W1:Y:S02]  /*16a20*/  SHFL.IDX P6, R14, R13, R12, R11 ;  /* 0x0000000c0d0e7389 */ /* 0x00006400000c000b */
[----:B01----:R-:W-:Y:S01]  /*16a30*/  ENDCOLLECTIVE ;  /* 0x000000000000791b */ /* 0x003fe20003800000 */
.L_x_10999:
        /* <DEDUP_REMOVED lines=17> */
.L_x_11000:
[----:B------:R-:W-:Y:S02]  /*16b50*/  IMAD.MOV.U32 R13, RZ, RZ, R5 ;  /* 0x000000ffff0d7224 */ /* 0x000fe400078e0005 */
[----:B------:R-:W-:Y:S02]  /*16b60*/  IMAD.MOV.U32 R12, RZ, RZ, 0x2 ;  /* 0x00000002ff0c7424 */ /* 0x000fe400078e00ff */
[----:B------:R-:W-:-:S07]  /*16b70*/  IMAD.MOV.U32 R3, RZ, RZ, R14 ;  /* 0x000000ffff037224 */ /* 0x000fce00078e000e */
[----:B------:R-:W-:Y:S05]  /*16b80*/  WARPSYNC.COLLECTIVE R15, `(.L_x_11001) ;  /* 0x000000000f087348 */ /* 0x000fea0003c00000 */
[----:B------:R0:W1:Y:S02]  /*16b90*/  SHFL.IDX P6, R14, R13, R12, R11 ;  /* 0x0000000c0d0e7389 */ /* 0x00006400000c000b */
[----:B01----:R-:W-:Y:S01]  /*16ba0*/  ENDCOLLECTIVE ;  /* 0x000000000000791b */ /* 0x003fe20003800000 */
.L_x_11001:
        /* <DEDUP_REMOVED lines=13> */
[----:B------:R-:W-:Y:S01]  /*16c80*/  ISETP.GE.AND P0, PT, R2, UR37, PT ;  /* 0x0000002502007c0c */ /* 0x000fe2000bf06270 */
[----:B------:R-:W-:-:S12]  /*16c90*/  IMAD.MOV.U32 R2, RZ, RZ, R14 ;  /* 0x000000ffff027224 */ /* 0x000fd800078e000e */
[----:B------:R-:W-:Y:S05]  /*16ca0*/  WARPSYNC.COLLECTIVE R15, `(.L_x_11002) ;  /* 0x000000000f087348 */ /* 0x000fea0003c00000 */
[----:B------:R0:W1:Y:S02]  /*16cb0*/  SHFL.IDX P6, R14, R13, R12, R11 ;  /* 0x0000000c0d0e7389 */ /* 0x00006400000c000b */
[----:B01----:R-:W-:Y:S01]  /*16cc0*/  ENDCOLLECTIVE ;  /* 0x000000000000791b */ /* 0x003fe20003800000 */
.L_x_11002:
[----:B------:R-:W-:Y:S02]  /*16cd0*/  IMAD.MOV.U32 R13, RZ, RZ, R5 ;  /* 0x000000ffff0d7224 */ /* 0x000fe400078e0005 */
[----:B------:R-:W-:Y:S02]  /*16ce0*/  IMAD.MOV.U32 R12, RZ, RZ, 0x3 ;  /* 0x00000003ff0c7424 */ /* 0x000fe400078e00ff */
[----:B------:R-:W-:-:S07]  /*16cf0*/  IMAD.MOV.U32 R3, RZ, RZ, R14 ;  /* 0x000000ffff037224 */ /* 0x000fce00078e000e */
[----:B------:R-:W-:Y:S05]  /*16d00*/  WARPSYNC.COLLECTIVE R15, `(.L_x_11003) ;  /* 0x000000000f087348 */ /* 0x000fea0003c00000 */
[----:B------:R0:W1:Y:S02]  /*16d10*/  SHFL.IDX P6, R14, R13, R12, R11 ;  /* 0x0000000c0d0e7389 */ /* 0x00006400000c000b */
[----:B01----:R-:W-:Y:S01]  /*16d20*/  ENDCOLLECTIVE ;  /* 0x000000000000791b */ /* 0x003fe20003800000 */
.L_x_11003:
        /* <DEDUP_REMOVED lines=10> */
.L_x_11004:
[----:B------:R-:W-:Y:S01]  /*16dd0*/  @!PT LDS RZ, [RZ] ;  /* 0x00000000fffff984 */ /* 0x000fe20000000800 */
[----:B------:R-:W-:Y:S01]  /*16de0*/  @!PT LDS RZ, [RZ] ;  /* 0x00000000fffff984 */ /* 0x000fe20000000800 */
[----:B------:R-:W-:Y:S01]  /*16df0*/  @!PT LDS RZ, [RZ] ;  /* 0x00000000fffff984 */ /* 0x000fe20000000800 */
[----:B------:R-:W-:Y:S04]  /*16e00*/  @!P0 LDGSTS.E.BYPASS.LTC128B.128 [R10+0xd400], desc[UR52][R2.64], !P3 ;  /* 0x0d400000020a8fae */ /* 0x000fe8000d901d74 */
[----:B------:R-:W-:Y:S04]  /*16e10*/  @!P0 LDGSTS.E.BYPASS.LTC128B.128 [R10+0x10400], desc[UR52][R2.64+0x40], !P4 ;  /* 0x10400040020a8fae */ /* 0x000fe8000e101d74 */
[----:B------:R0:W-:Y:S01]  /*16e20*/  @!P0 LDGSTS.E.BYPASS.LTC128B.128 [R10+0x13400], desc[UR52][R2.64+0x80], !P5 ;  /* 0x13400080020a8fae */ /* 0x0001e2000e901d74 */
[----:B------:R-:W-:Y:S02]  /*16e30*/  IMAD.MOV.U32 R13, RZ, RZ, R6 ;  /* 0x000000ffff0d7224 */ /* 0x000fe400078e0006 */
[----:B------:R-:W-:-:S02]  /*16e40*/  IMAD.MOV.U32 R12, RZ, RZ, RZ ;  /* 0x000000ffff0c7224 */ /* 0x000fc400078e00ff */
[----:B0-----:R-:W-:Y:S02]  /*16e50*/  VIADD R2, R4, 0x60 ;  /* 0x0000006004027836 */ /* 0x001fe40000000000 */
[----:B------:R-:W-:-:S07]  /*16e60*/  IMAD.MOV.U32 R0, RZ, RZ, R14 ;  /* 0x000000ffff007224 */ /* 0x000fce00078e000e */
[----:B------:R-:W-:Y:S05]  /*16e70*/  WARPSYNC.COLLECTIVE R15, `(.L_x_11005) ;  /* 0x000000000f087348 */ /* 0x000fea0003c00000 */
[----:B------:R0:W1:Y:S02]  /*16e80*/  SHFL.IDX P6, R14, R13, R12, R11 ;  /* 0x0000000c0d0e7389 */ /* 0x00006400000c000b */
[----:B01----:R-:W-:Y:S01]  /*16e90*/  ENDCOLLECTIVE ;  /* 0x000000000000791b */ /* 0x003fe20003800000 */
.L_x_11005:
[----:B------:R-:W-:-:S13]  /*16ea0*/  ISETP.GE.AND P0, PT, R2, UR37, PT ;  /* 0x0000002502007c0c */ /* 0x000fda000bf06270 */
[----:B------:R-:W-:Y:S01]  /*16eb0*/  @!P0 LEA R8, P1, R20, R0, 0x1 ;  /* 0x0000000014088211 */ /* 0x000fe200078208ff */
[----:B------:R-:W-:Y:S02]  /*16ec0*/  VIADD R0, R4, 0x80 ;  /* 0x0000008004007836 */ /* 0x000fe40000000000 */
[----:B------:R-:W-:Y:S02]  /*16ed0*/  IMAD.MOV.U32 R13, RZ, RZ, R7 ;  /* 0x000000ffff0d7224 */ /* 0x000fe400078e0007 */
[----:B------:R-:W-:Y:S02]  /*16ee0*/  @!P0 IMAD.X R9, RZ, RZ, R5, P1 ;  /* 0x000000ffff098224 */ /* 0x000fe400008e0605 */
[----:B------:R-:W-:Y:S02]  /*16ef0*/  @!P0 IMAD.MOV.U32 R2, RZ, RZ, R8 ;  /* 0x000000ffff028224 */ /* 0x000fe400078e0008 */
[----:B------:R-:W-:-:S05]  /*16f00*/  @!P0 IMAD.MOV.U32 R3, RZ, RZ, R9 ;  /* 0x000000ffff038224 */ /* 0x000fca00078e0009 */
[----:B------:R-:W-:Y:S01]  /*16f10*/  @!PT LDS RZ, [RZ] ;  /* 0x00000000fffff984 */ /* 0x000fe20000000800 */
[----:B------:R-:W-:Y:S01]  /*16f20*/  @!PT LDS RZ, [RZ] ;  /* 0x00000000fffff984 */ /* 0x000fe20000000800 */
[----:B------:R-:W-:Y:S01]  /*16f30*/  @!PT LDS RZ, [RZ] ;  /* 0x00000000fffff984 */ /* 0x000fe20000000800 */
        /* <DEDUP_REMOVED lines=8> */
.L_x_11006:
[----:B------:R-:W-:Y:S02]  /*16fc0*/  IMAD.MOV.U32 R13, RZ, RZ, R6 ;  /* 0x000000ffff0d7224 */ /* 0x000fe400078e0006 */
[----:B------:R-:W-:Y:S02]  /*16fd0*/  IMAD.MOV.U32 R12, RZ, RZ, 0x1 ;  /* 0x00000001ff0c7424 */ /* 0x000fe400078e00ff */
[----:B------:R-:W-:-:S07]  /*16fe0*/  IMAD.MOV.U32 R2, RZ, RZ, R14 ;  /* 0x000000ffff027224 */ /* 0x000fce00078e000e */
[----:B------:R-:W-:Y:S05]  /*16ff0*/  WARPSYNC.COLLECTIVE R15, `(.L_x_11007) ;  /* 0x000000000f087348 */ /* 0x000fea0003c00000 */
[----:B------:R0:W1:Y:S02]  /*17000*/  SHFL.IDX P6, R14, R13, R12, R11 ;  /* 0x0000000c0d0e7389 */ /* 0x00006400000c000b */
[----:B01----:R-:W-:Y:S01]  /*17010*/  ENDCOLLECTIVE ;  /* 0x000000000000791b */ /* 0x003fe20003800000 */
.L_x_11007:
        /* <DEDUP_REMOVED lines=15> */
.L_x_11008:
[----:B------:R-:W-:Y:S05]  /*17110*/  BRA `(.L_x_11009) ;  /* 0xffffffd000007947 */ /* 0x000fea000383ffff */
.L_x_10943:
[----:B0-----:R0:W1:Y:S02]  /*17120*/  SYNCS.PHASECHK.TRANS64.TRYWAIT P0, [R16+URZ+0x2d820], R3 ;  /* 0x02d82003100075a7 */ /* 0x001064000800017f */
[----:B-1----:R-:W-:Y:S05]  /*17130*/  @!P0 NANOSLEEP.SYNCS 0x989680 ;  /* 0x009896800000895d */ /* 0x002fea0003900000 */
[----:B------:R-:W1:Y:S02]  /*17140*/  @!P0 SYNCS.PHASECHK.TRANS64 P0, [R16+URZ+0x2d820], R3 ;  /* 0x02d82003100085a7 */ /* 0x000e64000800007f */
[----:B-1----:R-:W-:Y:S05]  /*17150*/  @!P0 BRA `(.L_x_10943) ;  /* 0xfffffffc00f08947 */ /* 0x002fea000383ffff */
[----:B------:R-:W-:Y:S05]  /*17160*/  BRA `(.L_x_11010) ;  /* 0xffffffd000647947 */ /* 0x000fea000383ffff */
.L_x_10947:
[----:B0-----:R0:W1:Y:S02]  /*17170*/  SYNCS.PHASECHK.TRANS64.TRYWAIT P0, [R6+URZ+0x2d840], R0 ;  /* 0x02d84000060075a7 */ /* 0x001064000800017f */
[----:B-1----:R-:W-:Y:S05]  /*17180*/  @!P0 NANOSLEEP.SYNCS 0x989680 ;  /* 0x009896800000895d */ /* 0x002fea0003900000 */
[----:B------:R-:W1:Y:S02]  /*17190*/  @!P0 SYNCS.PHASECHK.TRANS64 P0, [R6+URZ+0x2d840], R0 ;  /* 0x02d84000060085a7 */ /* 0x000e64000800007f */
[----:B-1----:R-:W-:Y:S05]  /*171a0*/  @!P0 BRA `(.L_x_10947) ;  /* 0xfffffffc00f08947 */ /* 0x002fea000383ffff */
[----:B------:R-:W-:Y:S05]  /*171b0*/  BRA `(.L_x_11011) ;  /* 0xffffffd400387947 */ /* 0x000fea000383ffff */
.L_x_10948:
        /* <DEDUP_REMOVED lines=8> */
.L_x_11013:
[----:B------:R-:W-:Y:S05]  /*17240*/  BSYNC B1 ;  /* 0x0000000000017941 */ /* 0x000fea0003800000 */
.L_x_11012:
[----:B------:R-:W0:Y:S01]  /*17250*/  S2R R27, SR_TID.X ;  /* 0x00000000001b7919 */ /* 0x000e220000002100 */
[----:B------:R-:W-:Y:S02]  /*17260*/  IMAD.MOV.U32 R13, RZ, RZ, R7 ;  /* 0x000000ffff0d7224 */ /* 0x000fe400078e0007 */
[----:B------:R-:W-:Y:S02]  /*17270*/  IMAD.MOV.U32 R12, RZ, RZ, RZ ;  /* 0x000000ffff0c7224 */ /* 0x000fe400078e00ff */
[----:B------:R-:W-:Y:S02]  /*17280*/  IMAD.MOV.U32 R11, RZ, RZ, 0x1c1f ;  /* 0x00001c1fff0b7424 */ /* 0x000fe400078e00ff */
[----:B------:R-:W-:Y:S02]  /*17290*/  IMAD.MOV.U32 R15, RZ, RZ, -0x1 ;  /* 0xffffffffff0f7424 */ /* 0x000fe400078e00ff */
[----:B------:R-:W-:Y:S02]  /*172a0*/  IMAD.MOV.U32 R3, RZ, RZ, R14 ;  /* 0x000000ffff037224 */ /* 0x000fe400078e000e */
[----:B------:R-:W-:-:S07]  /*172b0*/  IMAD R8, R8, 0x2, R16 ;  /* 0x0000000208087824 */ /* 0x000fce00078e0210 */
[----:B0-----:R-:W-:Y:S05]  /*172c0*/  WARPSYNC.COLLECTIVE R15, `(.L_x_11014) ;  /* 0x000000000f087348 */ /* 0x001fea0003c00000 */
[----:B------:R1:W2:Y:S02]  /*172d0*/  SHFL.IDX P6, R14, R13, R12, R11 ;  /* 0x0000000c0d0e7389 */ /* 0x0002a400000c000b */
[----:B012---:R-:W-:Y:S01]  /*172e0*/  ENDCOLLECTIVE ;  /* 0x000000000000791b */ /* 0x007fe20003800000 */
.L_x_11014:
[----:B------:R-:W-:Y:S02]  /*172f0*/  IMAD.MOV.U32 R13, RZ, RZ, R10 ;  /* 0x000000ffff0d7224 */ /* 0x000fe400078e000a */
[----:B------:R-:W-:Y:S02]  /*17300*/  IMAD.MOV.U32 R12, RZ, RZ, 0x1 ;  /* 0x00000001ff0c7424 */ /* 0x000fe400078e00ff */
[----:B------:R-:W-:Y:S02]  /*17310*/  IMAD.SHL.U32 R27, R27, 0x8, RZ ;  /* 0x000000081b1b7824 */ /* 0x000fe400078e00ff */
[----:B------:R-:W-:-:S03]  /*17320*/  IMAD.MOV.U32 R2, RZ, RZ, R14 ;  /* 0x000000ffff027224 */ /* 0x000fc600078e000e */
[----:B------:R-:W-:-:S07]  /*17330*/  LOP3.LUT R27, R27, 0x18, RZ, 0xc0, !PT ;  /* 0x000000181b1b7812 */ /* 0x000fce00078ec0ff */
[----:B------:R-:W-:Y:S05]  /*17340*/  WARPSYNC.COLLECTIVE R15, `(.L_x_11015) ;  /* 0x000000000f087348 */ /* 0x000fea0003c00000 */
[----:B------:R0:W1:Y:S02]  /*17350*/  SHFL.IDX P6, R14, R13, R12, R11 ;  /* 0x0000000c0d0e7389 */ /* 0x00006400000c000b */
[----:B01----:R-:W-:Y:S01]  /*17360*/  ENDCOLLECTIVE ;  /* 0x000000000000791b */ /* 0x003fe20003800000 */
.L_x_11015:
[----:B------:R-:W-:-:S05]  /*17370*/  IMAD.SHL.U32 R0, R27, 0x2, RZ ;  /* 0x000000021b007824 */ /* 0x000fca00078e00ff */
[----:B------:R-:W-:-:S05]  /*17380*/  IADD3 R2, P0, R2, R0, RZ ;  /* 0x0000000002027210 */ /* 0x000fca0007f1e0ff */
[----:B------:R-:W-:Y:S02]  /*17390*/  IMAD.X R3, RZ, RZ, R3, P0 ;  /* 0x000000ffff037224 */ /* 0x000fe400000e0603 */
[----:B------:R-:W-:-:S03]  /*173a0*/  IMAD.MOV.U32 R13, RZ, RZ, R7 ;  /* 0x000000ffff0d7224 */ /* 0x000fc600078e0007 */
        /* <DEDUP_REMOVED lines=10> */
.L_x_11016:
[----:B------:R-:W-:Y:S02]  /*17450*/  IMAD.MOV.U32 R13, RZ, RZ, R10 ;  /* 0x000000ffff0d7224 */ /* 0x000fe400078e000a */
[----:B------:R-:W-:Y:S02]  /*17460*/  IMAD.MOV.U32 R12, RZ, RZ, 0x2 ;  /* 0x00000002ff0c7424 */ /* 0x000fe400078e00ff */
[----:B------:R-:W-:-:S07]  /*17470*/  IMAD.MOV.U32 R2, RZ, RZ, R14 ;  /* 0x000000ffff027224 */ /* 0x000fce00078e000e */
[----:B------:R-:W-:Y:S05]  /*17480*/  WARPSYNC.COLLECTIVE R15, `(.L_x_11017) ;  /* 0x000000000f087348 */ /* 0x000fea0003c00000 */
[----:B------:R0:W1:Y:S02]  /*17490*/  SHFL.IDX P6, R14, R13, R12, R11 ;  /* 0x0000000c0d0e7389 */ /* 0x00006400000c000b */
[----:B01----:R-:W-:Y:S01]  /*174a0*/  ENDCOLLECTIVE ;  /* 0x000000000000791b */ /* 0x003fe20003800000 */
.L_x_11017:
        /* <DEDUP_REMOVED lines=13> */
.L_x_11018:
[----:B------:R-:W-:Y:S02]  /*17580*/  IMAD.MOV.U32 R13, RZ, RZ, R10 ;  /* 0x000000ffff0d7224 */ /* 0x000fe400078e000a */
[----:B------:R-:W-:Y:S02]  /*17590*/  IMAD.MOV.U32 R12, RZ, RZ, 0x3 ;  /* 0x00000003ff0c7424 */ /* 0x000fe400078e00ff */
[----:B------:R-:W-:-:S07]  /*175a0*/  IMAD.MOV.U32 R2, RZ, RZ, R14 ;  /* 0x000000ffff027224 */ /* 0x000fce00078e000e */
[----:B------:R-:W-:Y:S05]  /*175b0*/  WARPSYNC.COLLECTIVE R15, `(.L_x_11019) ;  /* 0x000000000f087348 */ /* 0x000fea0003c00000 */
[----:B------:R0:W1:Y:S02]  /*175c0*/  SHFL.IDX P6, R14, R13, R12, R11 ;  /* 0x0000000c0d0e7389 */ /* 0x00006400000c000b */
[----:B01----:R-:W-:Y:S01]  /*175d0*/  ENDCOLLECTIVE ;  /* 0x000000000000791b */ /* 0x003fe20003800000 */
.L_x_11019:
        /* <DEDUP_REMOVED lines=13> */
.L_x_11020:
[----:B------:R-:W-:Y:S01]  /*176b0*/  IMAD.MOV.U32 R2, RZ, RZ, R14 ;  /* 0x000000ffff027224 */ /* 0x000fe200078e000e */
[----:B------:R-:W-:Y:S06]  /*176c0*/  BRA `(.L_x_11021) ;  /* 0xffffffd000e47947 */ /* 0x000fec000383ffff */
.L_x_10953:
[----:B-1----:R1:W2:Y:S02]  /*176d0*/  SYNCS.PHASECHK.TRANS64.TRYWAIT P0, [R6+URZ+0x2d860], R2 ;  /* 0x02d86002060075a7 */ /* 0x0022a4000800017f */
[----:B--2---:R-:W-:Y:S05]  /*176e0*/  @!P0 NANOSLEEP.SYNCS 0x989680 ;  /* 0x009896800000895d */ /* 0x004fea0003900000 */
[----:B------:R-:W2:Y:S02]  /*176f0*/  @!P0 SYNCS.PHASECHK.TRANS64 P0, [R6+URZ+0x2d860], R2 ;  /* 0x02d86002060085a7 */ /* 0x000ea4000800007f */
[----:B--2---:R-:W-:Y:S05]  /*17700*/  @!P0 BRA `(.L_x_10953) ;  /* 0xfffffffc00f08947 */ /* 0x004fea000383ffff */
[----:B------:R-:W-:Y:S05]  /*17710*/  BRA `(.L_x_11022) ;  /* 0xffffffd400447947 */ /* 0x000fea000383ffff */
.L_x_10954:
        /* <DEDUP_REMOVED lines=8> */
.L_x_11024:
[----:B------:R-:W-:Y:S05]  /*177a0*/  BSYNC B1 ;  /* 0x0000000000017941 */ /* 0x000fea0003800000 */
.L_x_11023:
        /* <DEDUP_REMOVED lines=9> */
.L_x_11025:
[----:B------:R-:W-:Y:S02]  /*17840*/  IMAD.MOV.U32 R13, RZ, RZ, R18 ;  /* 0x000000ffff0d7224 */ /* 0x000fe400078e0012 */
[----:B------:R-:W-:Y:S02]  /*17850*/  IMAD.MOV.U32 R12, RZ, RZ, 0x1 ;  /* 0x00000001ff0c7424 */ /* 0x000fe400078e00ff */
[----:B------:R-:W-:-:S07]  /*17860*/  IMAD.MOV.U32 R2, RZ, RZ, R14 ;  /* 0x000000ffff027224 */ /* 0x000fce00078e000e */
[----:B------:R-:W-:Y:S05]  /*17870*/  WARPSYNC.COLLECTIVE R15, `(.L_x_11026) ;  /* 0x000000000f087348 */ /* 0x000fea0003c00000 */
[----:B------:R0:W1:Y:S02]  /*17880*/  SHFL.IDX P6, R14, R13, R12, R11 ;  /* 0x0000000c0d0e7389 */ /* 0x00006400000c000b */
[----:B01----:R-:W-:Y:S01]  /*17890*/  ENDCOLLECTIVE ;  /* 0x000000000000791b */ /* 0x003fe20003800000 */
.L_x_11026:
        /* <DEDUP_REMOVED lines=16> */
.L_x_11027:
[----:B------:R-:W-:Y:S02]  /*179a0*/  IMAD.MOV.U32 R13, RZ, RZ, R18 ;  /* 0x000000ffff0d7224 */ /* 0x000fe400078e0012 */
[----:B------:R-:W-:Y:S02]  /*179b0*/  IMAD.MOV.U32 R12, RZ, RZ, 0x2 ;  /* 0x00000002ff0c7424 */ /* 0x000fe400078e00ff */
[----:B------:R-:W-:-:S07]  /*179c0*/  IMAD.MOV.U32 R2, RZ, RZ, R14 ;  /* 0x000000ffff027224 */ /* 0x000fce00078e000e */
[----:B------:R-:W-:Y:S05]  /*179d0*/  WARPSYNC.COLLECTIVE R15, `(.L_x_11028) ;  /* 0x000000000f087348 */ /* 0x000fea0003c00000 */
[----:B------:R0:W1:Y:S02]  /*179e0*/  SHFL.IDX P6, R14, R13, R12, R11 ;  /* 0x0000000c0d0e7389 */ /* 0x00006400000c000b */
[----:B01----:R-:W-:Y:S01]  /*179f0*/  ENDCOLLECTIVE ;  /* 0x000000000000791b */ /* 0x003fe20003800000 */
.L_x_11028:
        /* <DEDUP_REMOVED lines=16> */
.L_x_11029:
[----:B------:R-:W-:Y:S02]  /*17b00*/  IMAD.MOV.U32 R13, RZ, RZ, R18 ;  /* 0x000000ffff0d7224 */ /* 0x000fe400078e0012 */
[----:B------:R-:W-:Y:S02]  /*17b10*/  IMAD.MOV.U32 R12, RZ, RZ, 0x3 ;  /* 0x00000003ff0c7424 */ /* 0x000fe400078e00ff */
[----:B------:R-:W-:-:S07]  /*17b20*/  IMAD.MOV.U32 R2, RZ, RZ, R14 ;  /* 0x000000ffff027224 */ /* 0x000fce00078e000e */
[----:B------:R-:W-:Y:S05]  /*17b30*/  WARPSYNC.COLLECTIVE R15, `(.L_x_11030) ;  /* 0x000000000f087348 */ /* 0x000fea0003c00000 */
[----:B------:R0:W1:Y:S02]  /*17b40*/  SHFL.IDX P6, R14, R13, R12, R11 ;  /* 0x0000000c0d0e7389 */ /* 0x00006400000c000b */
[----:B01----:R-:W-:Y:S01]  /*17b50*/  ENDCOLLECTIVE ;  /* 0x000000000000791b */ /* 0x003fe20003800000 */
.L_x_11030:
        /* <DEDUP_REMOVED lines=13> */
.L_x_11031:
        /* <DEDUP_REMOVED lines=8> */
.L_x_10962:
[----:B0-----:R0:W1:Y:S02]  /*17cb0*/  SYNCS.PHASECHK.TRANS64.TRYWAIT P0, [R4+URZ+0x2d860], R3 ;  /* 0x02d86003040075a7 */ /* 0x001064000800017f */
[----:B-1----:R-:W-:Y:S05]  /*17cc0*/  @!P0 NANOSLEEP.SYNCS 0x989680 ;  /* 0x009896800000895d */ /* 0x002fea0003900000 */
[----:B------:R-:W1:Y:S02]  /*17cd0*/  @!P0 SYNCS.PHASECHK.TRANS64 P0, [R4+URZ+0x2d860], R3 ;  /* 0x02d86003040085a7 */ /* 0x000e64000800007f */
[----:B-1----:R-:W-:Y:S05]  /*17ce0*/  @!P0 BRA `(.L_x_10962) ;  /* 0xfffffffc00f08947 */ /* 0x002fea000383ffff */
[----:B------:R-:W-:Y:S05]  /*17cf0*/  BRA `(.L_x_11033) ;  /* 0xffffffd400d47947 */ /* 0x000fea000383ffff */
.L_x_10963:
        /* <DEDUP_REMOVED lines=8> */
.L_x_11035:
[----:B------:R-:W-:Y:S05]  /*17d80*/  BSYNC B0 ;  /* 0x0000000000007941 */ /* 0x000fea0003800000 */
.L_x_11034:
[----:B------:R-:W0:Y:S01]  /*17d90*/  S2R R2, SR_TID.X ;  /* 0x0000000000027919 */ /* 0x000e220000002100 */
[----:B------:R-:W-:Y:S02]  /*17da0*/  IMAD.MOV.U32 R13, RZ, RZ, R17 ;  /* 0x000000ffff0d7224 */ /* 0x000fe400078e0011 */
[----:B------:R-:W-:Y:S02]  /*17db0*/  IMAD.MOV.U32 R12, RZ, RZ, RZ ;  /* 0x000000ffff0c7224 */ /* 0x000fe400078e00ff */
[----:B------:R-:W-:Y:S02]  /*17dc0*/  IMAD.MOV.U32 R11, RZ, RZ, 0x1c1f ;  /* 0x00001c1fff0b7424 */ /* 0x000fe400078e00ff */
[----:B------:R-:W-:Y:S02]  /*17dd0*/  IMAD.MOV.U32 R15, RZ, RZ, -0x1 ;  /* 0xffffffffff0f7424 */ /* 0x000fe400078e00ff */
[----:B------:R-:W-:-:S07]  /*17de0*/  IMAD.MOV.U32 R0, RZ, RZ, R14 ;  /* 0x000000ffff007224 */ /* 0x000fce00078e000e */
[----:B0-----:R-:W-:Y:S05]  /*17df0*/  WARPSYNC.COLLECTIVE R15, `(.L_x_11036) ;  /* 0x000000000f087348 */ /* 0x001fea0003c00000 */
[----:B------:R1:W2:Y:S02]  /*17e00*/  SHFL.IDX P6, R14, R13, R12, R11 ;  /* 0x0000000c0d0e7389 */ /* 0x0002a400000c000b */
[----:B012---:R-:W-:Y:S01]  /*17e10*/  ENDCOLLECTIVE ;  /* 0x000000000000791b */ /* 0x007fe20003800000 */
.L_x_11036:
[----:B------:R-:W-:Y:S02]  /*17e20*/  IMAD.MOV.U32 R13, RZ, RZ, R18 ;  /* 0x000000ffff0d7224 */ /* 0x000fe400078e0012 */
[----:B------:R-:W-:Y:S02]  /*17e30*/  IMAD.MOV.U32 R12, RZ, RZ, 0x1 ;  /* 0x00000001ff0c7424 */ /* 0x000fe400078e00ff */
[----:B------:R-:W-:-:S05]  /*17e40*/  IMAD.SHL.U32 R2, R2, 0x8, RZ ;  /* 0x0000000802027824 */ /* 0x000fca00078e00ff */
[----:B------:R-:W-:-:S05]  /*17e50*/  LOP3.LUT R2, R2, 0x18, RZ, 0xc0, !PT ;  /* 0x0000001802027812 */ /* 0x000fca00078ec0ff */
[----:B------:R-:W-:-:S05]  /*17e60*/  IMAD.SHL.U32 R6, R2, 0x2, RZ ;  /* 0x0000000202067824 */ /* 0x000fca00078e00ff */
[----:B------:R-:W-:-:S13]  /*17e70*/  IADD3 R2, P0, R14, R6, RZ ;  /* 0x000000060e027210 */ /* 0x000fda0007f1e0ff */
[----:B------:R-:W-:Y:S05]  /*17e80*/  WARPSYNC.COLLECTIVE R15, `(.L_x_11037) ;  /* 0x000000000f087348 */ /* 0x000fea0003c00000 */
[----:B------:R0:W1:Y:S02]  /*17e90*/  SHFL.IDX P6, R14, R13, R12, R11 ;  /* 0x0000000c0d0e7389 */ /* 0x00006400000c000b */
[----:B01----:R-:W-:Y:S01]  /*17ea0*/  ENDCOLLECTIVE ;  /* 0x000000000000791b */ /* 0x003fe20003800000 */
.L_x_11037:
[----:B------:R-:W-:Y:S01]  /*17eb0*/  IMAD.X R3, RZ, RZ, R0, P0 ;  /* 0x000000ffff037224 */ /* 0x000fe200000e0600 */
[----:B------:R-:W-:Y:S01]  /*17ec0*/  ISETP.LT.OR P0, PT, R5, 0x1, P4 ;  /* 0x000000010500780c */ /* 0x000fe20002701670 */
[----:B------:R-:W-:Y:S02]  /*17ed0*/  IMAD R0, R7, 0x2, R16 ;  /* 0x0000000207007824 */ /* 0x000fe400078e0210 */
        /* <DEDUP_REMOVED lines=13> */
.L_x_11038:
[----:B------:R-:W-:Y:S02]  /*17fb0*/  IMAD.MOV.U32 R13, RZ, RZ, R18 ;  /* 0x000000ffff0d7224 */ /* 0x000fe400078e0012 */
[----:B------:R-:W-:Y:S01]  /*17fc0*/  IMAD.MOV.U32 R12, RZ, RZ, 0x2 ;  /* 0x00000002ff0c7424 */ /* 0x000fe200078e00ff */
[----:B------:R-:W-:-:S13]  /*17fd0*/  IADD3 R2, P0, R14, R6, RZ ;  /* 0x000000060e027210 */ /* 0x000fda0007f1e0ff */
[----:B------:R-:W-:Y:S05]  /*17fe0*/  WARPSYNC.COLLECTIVE R15, `(.L_x_11039) ;  /* 0x000000000f087348 */ /* 0x000fea0003c00000 */
[----:B------:R0:W1:Y:S02]  /*17ff0*/  SHFL.IDX P6, R14, R13, R12, R11 ;  /* 0x0000000c0d0e7389 */ /* 0x00006400000c000b */
[----:B01----:R-:W-:Y:S01]  /*18000*/  ENDCOLLECTIVE ;  /* 0x000000000000791b */ /* 0x003fe20003800000 */
.L_x_11039:
        /* <DEDUP_REMOVED lines=15> */
.L_x_11040:
[----:B------:R-:W-:Y:S02]  /*18100*/  IMAD.MOV.U32 R13, RZ, RZ, R18 ;  /* 0x000000ffff0d7224 */ /* 0x000fe400078e0012 */
[----:B------:R-:W-:Y:S01]  /*18110*/  IMAD.MOV.U32 R12, RZ, RZ, 0x3 ;  /* 0x00000003ff0c7424 */ /* 0x000fe200078e00ff */
[----:B------:R-:W-:-:S13]  /*18120*/  IADD3 R2, P0, R14, R6, RZ ;  /* 0x000000060e027210 */ /* 0x000fda0007f1e0ff */
[----:B------:R-:W-:Y:S05]  /*18130*/  WARPSYNC.COLLECTIVE R15, `(.L_x_11041) ;  /* 0x000000000f087348 */ /* 0x000fea0003c00000 */
[----:B------:R0:W1:Y:S02]  /*18140*/  SHFL.IDX P6, R14, R13, R12, R11 ;  /* 0x0000000c0d0e7389 */ /* 0x00006400000c000b */
[----:B01----:R-:W-:Y:S01]  /*18150*/  ENDCOLLECTIVE ;  /* 0x000000000000791b */ /* 0x003fe20003800000 */
.L_x_11041:
        /* <DEDUP_REMOVED lines=12> */
.L_x_11042:
[----:B------:R-:W-:Y:S01]  /*18220*/  @!PT LDS RZ, [RZ] ;  /* 0x00000000fffff984 */ /* 0x000fe20000000800 */
[----:B------:R-:W-:Y:S01]  /*18230*/  @!PT LDS RZ, [RZ] ;  /* 0x00000000fffff984 */ /* 0x000fe20000000800 */
[----:B------:R-:W-:Y:S01]  /*18240*/  @!PT LDS RZ, [RZ] ;  /* 0x00000000fffff984 */ /* 0x000fe20000000800 */
[----:B------:R0:W-:Y:S01]  /*18250*/  LDGSTS.E.BYPASS.LTC128B.128 [R0+0x3400], desc[UR52][R2.64+0x40], !P0 ;  /* 0x0340004002007fae */ /* 0x0001e2000c101d74 */
[----:B------:R-:W-:-:S13]  /*18260*/  ISETP.LT.OR P0, PT, R5, 0x41, P1 ;  /* 0x000000410500780c */ /* 0x000fda0000f01670 */
[----:B------:R0:W-:Y:S01]  /*18270*/  LDGSTS.E.BYPASS.LTC128B.128 [R0+0x5400], desc[UR52][R2.64+0x80], !P0 ;  /* 0x0540008002007fae */ /* 0x0001e2000c101d74 */
[----:B------:R-:W-:Y:S05]  /*18280*/  BRA `(.L_x_11043) ;  /* 0xffffffd4004c7947 */ /* 0x000fea000383ffff */
.L_x_10968:
[----:B------:R-:W-:Y:S01]  /*18290*/  BSSY B0, `(.L_x_11044) ;  /* 0x0000008000007945 */ /* 0x000fe20003800000 */
[----:B-----5:R-:W-:Y:S02]  /*182a0*/  IMAD.MOV.U32 R13, RZ, RZ, R2 ;  /* 0x000000ffff0d7224 */ /* 0x020fe400078e0002 */
[----:B------:R-:W-:Y:S02]  /*182b0*/  IMAD.MOV.U32 R12, RZ, RZ, RZ ;  /* 0x000000ffff0c7224 */ /* 0x000fe400078e00ff */
[----:B------:R-:W-:Y:S02]  /*182c0*/  IMAD.MOV.U32 R11, RZ, RZ, 0x1f ;  /* 0x0000001fff0b7424 */ /* 0x000fe400078e00ff */
[----:B------:R-:W-:-:S07]  /*182d0*/  IMAD.MOV.U32 R15, RZ, RZ, -0x1 ;  /* 0xffffffffff0f7424 */ /* 0x000fce00078e00ff */
[----:B01----:R-:W-:Y:S05]  /*182e0*/  WARPSYNC.COLLECTIVE R15, `(.L_x_11045) ;  /* 0x000000000f087348 */ /* 0x003fea0003c00000 */
[----:B------:R2:W3:Y:S02]  /*182f0*/  SHFL.IDX P6, R14, R13, R12, R11 ;  /* 0x0000000c0d0e7389 */ /* 0x0004e400000c000b */
[----:B0123--:R-:W-:Y:S01]  /*18300*/  ENDCOLLECTIVE ;  /* 0x000000000000791b */ /* 0x00ffe20003800000 */
.L_x_11045:
[----:B------:R-:W-:Y:S05]  /*18310*/  BSYNC B0 ;  /* 0x0000000000007941 */ /* 0x000fea0003800000 */
.L_x_11044:
[----:B------:R-:W-:Y:S05]  /*18320*/  BRA `(.L_x_11046) ;  /* 0xffffffd400e07947 */ /* 0x000fea000383ffff */
.L_x_10971:
[----:B-1----:R1:W2:Y:S02]  /*18330*/  SYNCS.PHASECHK.TRANS64.TRYWAIT P0, [R4+URZ+0x2d820], R0 ;  /* 0x02d82000040075a7 */ /* 0x0022a4000800017f */
[----:B--2---:R-:W-:Y:S05]  /*18340*/  @!P0 NANOSLEEP.SYNCS 0x989680 ;  /* 0x009896800000895d */ /* 0x004fea0003900000 */
[----:B------:R-:W2:Y:S02]  /*18350*/  @!P0 SYNCS.PHASECHK.TRANS64 P0, [R4+URZ+0x2d820], R0 ;  /* 0x02d82000040085a7 */ /* 0x000ea4000800007f */
[----:B--2---:R-:W-:Y:S05]  /*18360*/  @!P0 BRA `(.L_x_10971) ;  /* 0xfffffffc00f08947 */ /* 0x004fea000383ffff */
[----:B------:R-:W-:Y:S05]  /*18370*/  BRA `(.L_x_11047) ;  /* 0xffffffd8002c7947 */ /* 0x000fea000383ffff */
.L_x_10972:
        /* <DEDUP_REMOVED lines=8> */
[----:B01----:R-:W-:Y:S05]  /*18400*/  WARPSYNC.COLLECTIVE R15, `(.L_x_11049) ;  /* 0x000000000f087348 */ /* 0x003fea0003c00000 */
[----:B------:R2:W3:Y:S02]  /*18410*/  SHFL.IDX P6, R14, R13, R12, R11 ;  /* 0x0000000c0d0e7389 */ /* 0x0004e400000c000b */
[----:B0123--:R-:W-:Y:S01]  /*18420*/  ENDCOLLECTIVE ;  /* 0x000000000000791b */ /* 0x00ffe20003800000 */
.L_x_11049:
[----:B------:R-:W-:Y:S05]  /*18430*/  BSYNC B0 ;  /* 0x0000000000007941 */ /* 0x000fea0003800000 */
.L_x_11048:
[----:B------:R-:W-:Y:S05]  /*18440*/  BRA `(.L_x_11050) ;  /* 0xffffffd800147947 */ /* 0x000fea000383ffff */
.L_x_10975:
[----:B------:R-:W-:Y:S01]  /*18450*/  BSSY B1, `(.L_x_11051) ;  /* 0x0000006000017945 */ /* 0x000fe20003800000 */
[----:B------:R-:W-:-:S07]  /*18460*/  IMAD.MOV.U32 R15, RZ, RZ, -0x1 ;  /* 0xffffffffff0f7424 */ /* 0x000fce00078e00ff */
[----:B01----:R-:W-:Y:S05]  /*18470*/  WARPSYNC.COLLECTIVE R15, `(.L_x_11052) ;  /* 0x000000000f0c7348 */ /* 0x003fea0003c00000 */
[----:B------:R-:W-:Y:S02]  /*18480*/  ELECT P6, UR62, PT ;  /* 0x00000000003e782f */ /* 0x000fe400038c0000 */
[----:B------:R-:W-:Y:S01]  /*18490*/  MOV R14, UR62 ;  /* 0x0000003e000e7c02 */ /* 0x000fe20008000f00 */
[----:B01----:R-:W-:Y:S10]  /*184a0*/  ENDCOLLECTIVE ;  /* 0x000000000000791b */ /* 0x003ff40003800000 */
.L_x_11052:
[----:B------:R-:W-:Y:S05]  /*184b0*/  BSYNC B1 ;  /* 0x0000000000017941 */ /* 0x000fea0003800000 */
.L_x_11051:
[----:B------:R-:W-:Y:S05]  /*184c0*/  BRA `(.L_x_11053) ;  /* 0xffffffd8000c7947 */ /* 0x000fea000383ffff */
.L_x_10977:
[----:B-1----:R1:W2:Y:S02]  /*184d0*/  SYNCS.PHASECHK.TRANS64.TRYWAIT P1, [R5+URZ+0x2d840], R0 ;  /* 0x02d84000050075a7 */ /* 0x0022a4000802017f */
[----:B--2---:R-:W-:Y:S05]  /*184e0*/  @!P1 NANOSLEEP.SYNCS 0x989680 ;  /* 0x009896800000995d */ /* 0x004fea0003900000 */
[----:B------:R-:W2:Y:S02]  /*184f0*/  @!P1 SYNCS.PHASECHK.TRANS64 P1, [R5+URZ+0x2d840], R0 ;  /* 0x02d84000050095a7 */ /* 0x000ea4000802007f */
[----:B--2---:R-:W-:Y:S05]  /*18500*/  @!P1 BRA `(.L_x_10977) ;  /* 0xfffffffc00f09947 */ /* 0x004fea000383ffff */
[----:B------:R-:W-:Y:S05]  /*18510*/  BRA `(.L_x_11054) ;  /* 0xffffffd8002c7947 */ /* 0x000fea000383ffff */
.L_x_10979:
[----:B--2---:R2:W3:Y:S02]  /*18520*/  SYNCS.PHASECHK.TRANS64.TRYWAIT P1, [R23+URZ+0x2d840], R2 ;  /* 0x02d84002170075a7 */ /* 0x0044e4000802017f */
[----:B---3--:R-:W-:Y:S05]  /*18530*/  @!P1 NANOSLEEP.SYNCS 0x989680 ;  /* 0x009896800000995d */ /* 0x008fea0003900000 */
[----:B------:R-:W3:Y:S02]  /*18540*/  @!P1 SYNCS.PHASECHK.TRANS64 P1, [R23+URZ+0x2d840], R2 ;  /* 0x02d84002170095a7 */ /* 0x000ee4000802007f */
[----:B---3--:R-:W-:Y:S05]  /*18550*/  @!P1 BRA `(.L_x_10979) ;  /* 0xfffffffc00f09947 */ /* 0x008fea000383ffff */
[----:B------:R-:W-:Y:S05]  /*18560*/  BRA `(.L_x_11055) ;  /* 0xffffffd800387947 */ /* 0x000fea000383ffff */
.L_x_10981:
[----:B---3--:R3:W4:Y:S02]  /*18570*/  SYNCS.PHASECHK.TRANS64.TRYWAIT P1, [R5+URZ+0x2d860], R0 ;  /* 0x02d86000050075a7 */ /* 0x008724000802017f */
[----:B----4-:R-:W-:Y:S05]  /*18580*/  @!P1 NANOSLEEP.SYNCS 0x989680 ;  /* 0x009896800000995d */ /* 0x010fea0003900000 */
[----:B------:R-:W4:Y:S02]  /*18590*/  @!P1 SYNCS.PHASECHK.TRANS64 P1, [R5+URZ+0x2d860], R0 ;  /* 0x02d86000050095a7 */ /* 0x000f24000802007f */
[----:B----4-:R-:W-:Y:S05]  /*185a0*/  @!P1 BRA `(.L_x_10981) ;  /* 0xfffffffc00f09947 */ /* 0x010fea000383ffff */
[----:B------:R-:W-:Y:S05]  /*185b0*/  BRA `(.L_x_11056) ;  /* 0xffffffd800347947 */ /* 0x000fea000383ffff */
.L_x_11057:
        /* <DEDUP_REMOVED lines=12> */
.L_x_15868:


//--------------------- .text._ZN7cutlass13device_kernelIN5flash11enable_sm90INS1_16FlashAttnFwdSm90INS1_25CollectiveMainloopFwdSm90ILi2EN4cute5tupleIJNS5_1CILi1EEES8_S8_EEENS6_IJNS7_ILi192EEENS7_ILi128EEENS7_ILi96EEEEEELi96ENS_6half_tEfNS_4arch4Sm90ELb0ELb1ELb1ELb1ELb1ELb0ELb0ELb0ELb1ELb1ELb0ELb0EEENS1_21CollectiveEpilogueFwdINS6_IJSA_SC_SB_EEES9_SE_SG_Li384ELb1ELb1ELb0ELb0EEENS1_36VarlenDynamicPersistentTileSchedulerILi192ELi128ELi384ELi128ELb0ELb1ELb1ELb1ELb0ELb1EEEEEEEEEvNT_6ParamsE --------------------------
	.section	.text._ZN7cutlass13device_kernelIN5flash11enable_sm90INS1_16FlashAttnFwdSm90INS1_25CollectiveMainloopFwdSm90ILi2EN4cute5tupleIJNS5_1CILi1EEES8_S8_EEENS6_IJNS7_ILi192EEENS7_ILi128EEENS7_ILi96EEEEEELi96ENS_6half_tEfNS_4arch4Sm90ELb0ELb1ELb1ELb1ELb1ELb0ELb0ELb0ELb1ELb1ELb0ELb0EEENS1_21CollectiveEpilogueFwdINS6_IJSA_SC_SB_EEES9_SE_SG_Li384ELb1ELb1ELb0ELb0EEENS1_36VarlenDynamicPersistentTileSchedulerILi192ELi128ELi384ELi128ELb0ELb1ELb1ELb1ELb0ELb1EEEEEEEEEvNT_6ParamsE,"ax",@progbits
	.align	128
.text._ZN7cutlass13device_kernelIN5flash11enable_sm90INS1_16FlashAttnFwdSm90INS1_25CollectiveMainloopFwdSm90ILi2EN4cute5tupleIJNS5_1CILi1EEES8_S8_EEENS6_IJNS7_ILi192EEENS7_ILi128EEENS7_ILi96EEEEEELi96ENS_6half_tEfNS_4arch4Sm90ELb0ELb1ELb1ELb1ELb1ELb0ELb0ELb0ELb1ELb1ELb0ELb0EEENS1_21CollectiveEpilogueFwdINS6_IJSA_SC_SB_EEES9_SE_SG_Li384ELb1ELb1ELb0ELb0EEENS1_36VarlenDynamicPersistentTileSchedulerILi192ELi128ELi384ELi128ELb0ELb1ELb1ELb1ELb0ELb1EEEEEEEEEvNT_6ParamsE:
        .type           _ZN7cutlass13device_kernelIN5flash11enable_sm90INS1_16FlashAttnFwdSm90INS1_25CollectiveMainloopFwdSm90ILi2EN4cute5tupleIJNS5_1CILi1EEES8_S8_EEENS6_IJNS7_ILi192EEENS7_ILi128EEENS7_ILi96EEEEEELi96ENS_6half_tEfNS_4arch4Sm90ELb0ELb1ELb1ELb1ELb1ELb0ELb0ELb0ELb1ELb1ELb0ELb0EEENS1_21CollectiveEpilogueFwdINS6_IJSA_SC_SB_EEES9_SE_SG_Li384ELb1ELb1ELb0ELb0EEENS1_36VarlenDynamicPersistentTileSchedulerILi192ELi128ELi384ELi128ELb0ELb1ELb1ELb1ELb0ELb1EEEEEEEEEvNT_6ParamsE,@function
        .size           _ZN7cutlass13device_kernelIN5flash11enable_sm90INS1_16FlashAttnFwdSm90INS1_25CollectiveMainloopFwdSm90ILi2EN4cute5tupleIJNS5_1CILi1EEES8_S8_EEENS6_IJNS7_ILi192EEENS7_ILi128EEENS7_ILi96EEEEEELi96ENS_6half_tEfNS_4arch4Sm90ELb0ELb1ELb1ELb1ELb1ELb0ELb0ELb0ELb1ELb1ELb0ELb0EEENS1_21CollectiveEpilogueFwdINS6_IJSA_SC_SB_EEES9_SE_SG_Li384ELb1ELb1ELb0ELb0EEENS1_36VarlenDynamicPersistentTileSchedulerILi192ELi128ELi384ELi128ELb0ELb1ELb1ELb1ELb0ELb1EEEEEEEEEvNT_6ParamsE,(.L_x_15869 - _ZN7cutlass13device_kernelIN5flash11enable_sm90INS1_16FlashAttnFwdSm90INS1_25CollectiveMainloopFwdSm90ILi2EN4cute5tupleIJNS5_1CILi1EEES8_S8_EEENS6_IJNS7_ILi192EEENS7_ILi128EEENS7_ILi96EEEEEELi96ENS_6half_tEfNS_4arch4Sm90ELb0ELb1ELb1ELb1ELb1ELb0ELb0ELb0ELb1ELb1ELb0ELb0EEENS1_21CollectiveEpilogueFwdINS6_IJSA_SC_SB_EEES9_SE_SG_Li384ELb1ELb1ELb0ELb0EEENS1_36VarlenDynamicPersistentTileSchedulerILi192ELi128ELi384ELi128ELb0ELb1ELb1ELb1ELb0ELb1EEEEEEEEEvNT_6ParamsE)
        .other          _ZN7cutlass13device_kernelIN5flash11enable_sm90INS1_16FlashAttnFwdSm90INS1_25CollectiveMainloopFwdSm90ILi2EN4cute5tupleIJNS5_1CILi1EEES8_S8_EEENS6_IJNS7_ILi192EEENS7_ILi128EEENS7_ILi96EEEEEELi96ENS_6half_tEfNS_4arch4Sm90ELb0ELb1ELb1ELb1ELb1ELb0ELb0ELb0ELb1ELb1ELb0ELb0EEENS1_21CollectiveEpilogueFwdINS6_IJSA_SC_SB_EEES9_SE_SG_Li384ELb1ELb1ELb0ELb0EEENS1_36VarlenDynamicPersistentTileSchedulerILi192ELi128ELi384ELi128ELb0ELb1ELb1ELb1ELb0ELb1EEEEEEEEEvNT_6ParamsE,@"STO_CUDA_ENTRY STV_DEFAULT"
_ZN7cutlass13device_kernelIN5flash11enable_sm90INS1_16FlashAttnFwdSm90INS1_25CollectiveMainloopFwdSm90ILi2EN4cute5tupleIJNS5_1CILi1EEES8_S8_EEENS6_IJNS7_ILi192EEENS7_ILi128EEENS7_ILi96EEEEEELi96ENS_6half_tEfNS_4arch4Sm90ELb0ELb1ELb1ELb1ELb1ELb0ELb0ELb0ELb1ELb1ELb0ELb0EEENS1_21CollectiveEpilogueFwdINS6_IJSA_SC_SB_EEES9_SE_SG_Li384ELb1ELb1ELb0ELb0EEENS1_36VarlenDynamicPersistentTileSchedulerILi192ELi128ELi384ELi128ELb0ELb1ELb1ELb1ELb0ELb1EEEEEEEEEvNT_6ParamsE:
        /* <DEDUP_REMOVED lines=45> */
.L_x_11058:
        /* <DEDUP_REMOVED lines=22> */
.L_x_11059:
        /* <DEDUP_REMOVED lines=18> */
.L_x_11060:
        /* <DEDUP_REMOVED lines=22> */
.L_x_11061:
        /* <DEDUP_REMOVED lines=23> */
.L_x_11062:
        /* <DEDUP_REMOVED lines=8> */
.L_x_11064:
        /* <DEDUP_REMOVED lines=18> */
[----:B------:R-:W-:Y:S01]  /*09c0*/  VIADD R149, R2, 0xffffff80 ;  /* 0xffffff8002957836 */ /* 0x000fe20000000000 */
[----:B------:R-:W-:Y:S01]  /*09d0*/  R2UR UR5, R9 ;  /* 0x00000000090572ca */ /* 0x000fe200000e0000 */
[----:B------:R-:W-:Y:S01]  /*09e0*/  IMAD.MOV.U32 R18, RZ, RZ, 0x40 ;  /* 0x00000040ff127424 */ /* 0x000fe200078e00ff */
[----:B------:R-:W-:Y:S01]  /*09f0*/  R2UR UR7, R10 ;  /* 0x000000000a0772ca */ /* 0x000fe200000e0000 */
[----:B------:R-:W-:Y:S01]  /*0a00*/  ULOP3.LUT UR50, UR43, 0x1, URZ, 0xfc, !UPT ;  /* 0x000000012b327892 */ /* 0x000fe2000f8efc3f */
[----:B------:R-:W-:Y:S01]  /*0a10*/  SHF.R.S32.HI R0, RZ, 0x1f, R149 ;  /* 0x0000001fff007819 */ /* 0x000fe20000011495 */
[----:B------:R-:W-:Y:S01]  /*0a20*/  UMOV UR49, URZ ;  /* 0x0000003f00317c82 */ /* 0x000fe20008000000 */
[----:B------:R-:W-:Y:S01]  /*0a30*/  R2UR UR6, R11 ;  /* 0x000000000b0672ca */ /* 0x000fe200000e0000 */
[----:B------:R-:W-:Y:S01]  /*0a40*/  UMOV UR48, URZ ;  /* 0x0000003f00307c82 */ /* 0x000fe20008000000 */
[CC--:B------:R-:W-:Y:S01]  /*0a50*/  LEA.HI R2, R0.reuse, R149.reuse, RZ, 0x4 ;  /* 0x0000009500027211 */ /* 0x0c0fe200078f20ff */
[----:B------:R-:W-:Y:S01]  /*0a60*/  UMOV UR47, URZ ;  /* 0x0000003f002f7c82 */ /* 0x000fe20008000000 */
        /* <DEDUP_REMOVED lines=9> */
[----:B------:R-:W-:Y:S02]  /*0b00*/  LOP3.LUT R2, R2, 0x1ffffffe, RZ, 0xc0, !PT ;  /* 0x1ffffffe02027812 */ /* 0x000fe400078ec0ff */
[----:B------:R-:W-:Y:S02]  /*0b10*/  LEA.HI R3, R3, R4, RZ, 0x3 ;  /* 0x0000000403037211 */ /* 0x000fe400078f18ff */
[----:B------:R-:W-:Y:S01]  /*0b20*/  LEA.HI R6, R0, R149, RZ, 0x5 ;  /* 0x0000009500067211 */ /* 0x000fe200078f28ff */
[----:B------:R-:W-:Y:S01]  /*0b30*/  IMAD.IADD R2, R5, 0x1, -R2 ;  /* 0x0000000105027824 */ /* 0x000fe200078e0a02 */
[----:B------:R-:W-:Y:S01]  /*0b40*/  SHF.R.S32.HI R8, RZ, 0x1f, R143 ;  /* 0x0000001fff087819 */ /* 0x000fe2000001148f */
[C---:B------:R-:W-:Y:S01]  /*0b50*/  IMAD.SHL.U32 R5, R3.reuse, 0x40, RZ ;  /* 0x0000004003057824 */ /* 0x040fe200078e00ff */
[----:B------:R-:W-:Y:S02]  /*0b60*/  LOP3.LUT R3, R3, 0xfffffff8, RZ, 0xc0, !PT ;  /* 0xfffffff803037812 */ /* 0x000fe400078ec0ff */
[----:B------:R-:W-:-:S02]  /*0b70*/  SHF.R.S32.HI R6, RZ, 0x5, R6 ;  /* 0x00000005ff067819 */ /* 0x000fc40000011406 */
[----:B------:R-:W-:Y:S01]  /*0b80*/  LOP3.LUT R5, R5, 0x7ffffe00, RZ, 0xc0, !PT ;  /* 0x7ffffe0005057812 */ /* 0x000fe200078ec0ff */
[----:B------:R-:W-:Y:S01]  /*0b90*/  IMAD.IADD R3, R4, 0x1, -R3 ;  /* 0x0000000104037824 */ /* 0x000fe200078e0a03 */
[----:B------:R-:W-:Y:S01]  /*0ba0*/  LEA.HI R9, R8, R143, RZ, 0x2 ;  /* 0x0000008f08097211 */ /* 0x000fe200078f10ff */
[----:B------:R-:W-:Y:S01]  /*0bb0*/  IMAD R146, R6, 0x10, R4 ;  /* 0x0000001006927824 */ /* 0x000fe200078e0204 */
[----:B------:R-:W-:Y:S01]  /*0bc0*/  LEA.HI R0, R0, R149, RZ, 0x2 ;  /* 0x0000009500007211 */ /* 0x000fe200078f10ff */
[----:B------:R-:W-:Y:S01]  /*0bd0*/  IMAD.SHL.U32 R4, R3, 0x40, RZ ;  /* 0x0000004003047824 */ /* 0x000fe200078e00ff */
[----:B------:R-:W-:Y:S01]  /*0be0*/  SHF.R.S32.HI R7, RZ, 0x2, R9 ;  /* 0x00000002ff077819 */ /* 0x000fe20000011409 */
[----:B------:R-:W-:Y:S01]  /*0bf0*/  IMAD R6, R6, 0x400, R5 ;  /* 0x0000040006067824 */ /* 0x000fe200078e0205 */
[----:B------:R-:W-:Y:S01]  /*0c00*/  SHF.R.S32.HI R10, RZ, 0x1f, R9 ;  /* 0x0000001fff0a7819 */ /* 0x000fe20000011409 */
[----:B------:R-:W-:Y:S01]  /*0c10*/  IMAD.SHL.U32 R5, R2, 0x8, RZ ;  /* 0x0000000802057824 */ /* 0x000fe200078e00ff */
[----:B------:R-:W-:-:S02]  /*0c20*/  LOP3.LUT R4, R4, 0x1c0, RZ, 0xc0, !PT ;  /* 0x000001c004047812 */ /* 0x000fc400078ec0ff */
[----:B------:R-:W-:Y:S01]  /*0c30*/  LEA.HI R10, R10, R7, RZ, 0x3 ;  /* 0x000000070a0a7211 */ /* 0x000fe200078f18ff */
[--C-:B------:R-:W-:Y:S01]  /*0c40*/  IMAD.U32 R146, R146, 0x20, R5.reuse ;  /* 0x0000002092927824 */ /* 0x100fe200078e0005 */
[----:B------:R-:W-:Y:S02]  /*0c50*/  LOP3.LUT R5, R4, 0x8, R5, 0xf8, !PT ;  /* 0x0000000804057812 */ /* 0x000fe400078ef805 */
[----:B------:R-:W-:Y:S02]  /*0c60*/  SHF.R.U32.HI R4, RZ, 0x3, R4 ;  /* 0x00000003ff047819 */ /* 0x000fe40000011604 */
[----:B------:R-:W-:Y:S02]  /*0c70*/  LOP3.LUT R10, R10, 0xfffffff8, RZ, 0xc0, !PT ;  /* 0xfffffff80a0a7812 */ /* 0x000fe400078ec0ff */
[----:B------:R-:W-:Y:S02]  /*0c80*/  LOP3.LUT R2, R0, 0xfffffffc, RZ, 0xc0, !PT ;  /* 0xfffffffc00027812 */ /* 0x000fe400078ec0ff */
[----:B------:R-:W-:Y:S01]  /*0c90*/  LOP3.LUT R5, R5, R4, RZ, 0x3c, !PT ;  /* 0x0000000405057212 */ /* 0x000fe200078e3cff */
[----:B------:R-:W-:Y:S01]  /*0ca0*/  IMAD.IADD R11, R7, 0x1, -R10 ;  /* 0x00000001070b7824 */ /* 0x000fe200078e0a0a */
[----:B------:R-:W-:Y:S01]  /*0cb0*/  LEA.HI R8, R8, R143, RZ, 0x5 ;  /* 0x0000008f08087211 */ /* 0x000fe200078f28ff */
[----:B------:R-:W-:Y:S01]  /*0cc0*/  IMAD.HI R7, R144, 0x55555556, RZ ;  /* 0x5555555690077827 */ /* 0x000fe200078e02ff */
[----:B------:R-:W-:-:S02]  /*0cd0*/  R2P PR, R3, 0x6 ;  /* 0x0000000603007804 */ /* 0x000fc40000000000 */
[----:B------:R-:W-:Y:S01]  /*0ce0*/  SHF.R.S32.HI R8, RZ, 0x5, R8 ;  /* 0x00000005ff087819 */ /* 0x000fe20000011408 */
[----:B------:R-:W-:Y:S01]  /*0cf0*/  IMAD.IADD R141, R149, 0x1, -R2 ;  /* 0x00000001958d7824 */ /* 0x000fe200078e0a02 */
[----:B------:R-:W-:Y:S01]  /*0d00*/  LEA.HI R7, R7, R7, RZ, 0x1 ;  /* 0x0000000707077211 */ /* 0x000fe200078f08ff */
[----:B------:R-:W-:Y:S01]  /*0d10*/  IMAD.IADD R5, R6, 0x1, R5 ;  /* 0x0000000106057824 */ /* 0x000fe200078e0205 */
[----:B------:R-:W-:Y:S01]  /*0d20*/  SEL R18, R18, 0xffffffc0, !P2 ;  /* 0xffffffc012127807 */ /* 0x000fe20005000000 */
[C---:B------:R-:W-:Y:S01]  /*0d30*/  IMAD.SHL.U32 R138, R141.reuse, 0x8, RZ ;  /* 0x000000088d8a7824 */ /* 0x040fe200078e00ff */
[----:B------:R-:W-:Y:S01]  /*0d40*/  LEA.HI R2, R141, R141, RZ, 0x1 ;  /* 0x0000008d8d027211 */ /* 0x000fe200078f08ff */
[----:B------:R-:W-:Y:S01]  /*0d50*/  IMAD R7, R7, -0x3, R144 ;  /* 0xfffffffd07077824 */ /* 0x000fe200078e0290 */
[----:B------:R-:W-:Y:S01]  /*0d60*/  LEA R17, R5, UR41, 0x1 ;  /* 0x0000002905117c11 */ /* 0x000fe2000f8e08ff */
[----:B------:R-:W-:Y:S01]  /*0d70*/  IMAD R8, R8, 0x10, R11 ;  /* 0x0000001008087824 */ /* 0x000fe200078e020b */
[----:B------:R-:W-:Y:S01]  /*0d80*/  LOP3.LUT R2, R2, 0x1ffffffe, RZ, 0xc0, !PT ;  /* 0x1ffffffe02027812 */ /* 0x000fe200078ec0ff */
[C---:B------:R-:W-:Y:S01]  /*0d90*/  VIADD R139, R138.reuse, 0x20 ;  /* 0x000000208a8b7836 */ /* 0x040fe20000000000 */
[----:B------:R-:W-:Y:S01]  /*0da0*/  LOP3.LUT R16, R9, 0x7ffffffc, RZ, 0xc0, !PT ;  /* 0x7ffffffc09107812 */ /* 0x000fe200078ec0ff */
[C---:B------:R-:W-:Y:S01]  /*0db0*/  VIADD R19, R17.reuse, 0x21800 ;  /* 0x0002180011137836 */ /* 0x040fe20000000000 */
[----:B------:R-:W-:Y:S01]  /*0dc0*/  SHF.R.S32.HI R142, RZ, 0x2, R0 ;  /* 0x00000002ff8e7819 */ /* 0x000fe20000011400 */
        /* <DEDUP_REMOVED lines=12> */
.L_x_11164:
        /* <DEDUP_REMOVED lines=12> */
[----:B01-3--:R-:W-:Y:S02]  /*0f50*/  IMAD.U32 R2, RZ, RZ, UR8 ;  /* 0x00000008ff027e24 */ /* 0x00bfe4000f8e00ff */
[----:B----4-:R-:W-:Y:S01]  /*0f60*/  IMAD.U32 R3, RZ, RZ, UR9 ;  /* 0x00000009ff037e24 */ /* 0x010fe2000f8e00ff */
[----:B------:R-:W-:-:S04]  /*0f70*/  @UP1 UIMAD.WIDE UR8, UR6, 0x4, UR10 ;  /* 0x00000004060818a5 */ /* 0x000fc8000f8e020a */
[----:B--2---:R-:W2:Y:S02]  /*0f80*/  @P0 LDG.E R2, desc[UR54][R2.64] ;  /* 0x0000003602020981 */ /* 0x004ea4000c1e1900 */
[----:B------:R-:W-:Y:S02]  /*0f90*/  IMAD.U32 R4, RZ, RZ, UR8 ;  /* 0x00000008ff047e24 */ /* 0x000fe4000f8e00ff */
[----:B------:R-:W-:Y:S01]  /*0fa0*/  IMAD.U32 R5, RZ, RZ, UR9 ;  /* 0x00000009ff057e24 */ /* 0x000fe2000f8e00ff */
[----:B------:R-:W-:-:S04]  /*0fb0*/  ULDC.64 UR8, c[0x0][0x418] ;  /* 0x0001060000087ab9 */ /* 0x000fc80000000a00 */
[----:B------:R-:W3:Y:S01]  /*0fc0*/  @P2 LDG.E R4, desc[UR54][R4.64] ;  /* 0x0000003604042981 */ /* 0x000ee2000c1e1900 */
        /* <DEDUP_REMOVED lines=12> */
[----:B------:R-:W-:-:S14]  /*1090*/  @P2 BRA `(.L_x_11065) ;  /* 0x0000000000382947 */ /* 0x000fdc0003800000 */
        /* <DEDUP_REMOVED lines=14> */
.L_x_11065:
        /* <DEDUP_REMOVED lines=9> */
.L_x_11066:
        /* <DEDUP_REMOVED lines=13> */
.L_x_11067:
[----:B------:R-:W-:Y:S01]  /*12e0*/  ULDC UR6, c[0x0][0x448] ;  /* 0x0001120000067ab9 */ /* 0x000fe20000000800 */
[----:B------:R-:W-:Y:S02]  /*12f0*/  UIMAD UR38, UR5, 0xc0, URZ ;  /* 0x000000c0052678a4 */ /* 0x000fe4000f8e023f */
        /* <DEDUP_REMOVED lines=27> */
.L_x_11069:
[----:B------:R-:W-:-:S11]  /*14b0*/  UISETP.NE.AND UP0, UPT, UR5, 0x1, UPT ;  /* 0x000000010500788c */ /* 0x000fd6000bf05270 */
[----:B------:R-:W-:Y:S02]  /*14c0*/  @UP0 ULDC.64 UR8, c[0x0][0x9e8] ;  /* 0x00027a0000080ab9 */ /* 0x000fe40000000a00 */
[----:B------:R-:W-:-:S04]  /*14d0*/  UIMAD.WIDE.U32 UR6, UR4, UR8, URZ ;  /* 0x00000008040672a5 */ /* 0x000fc8000f8e003f */
[----:B------:R-:W-:-:S12]  /*14e0*/  @UP0 USHF.R.U32.HI UR4, URZ, UR9, UR7 ;  /* 0x000000093f040299 */ /* 0x000fd80008011607 */
.L_x_11070:
[----:B------:R-:W-:-:S06]  /*14f0*/  UIMAD UR4, UR4, UR5, UR5 ;  /* 0x00000005040472a4 */ /* 0x000fcc000f8e0205 */
[----:B------:R-:W-:-:S07]  /*1500*/  VIMNMX R0, R0, UR4, PT ;  /* 0x0000000400007c48 */ /* 0x000fce000bfe0100 */
.L_x_11068:
        /* <DEDUP_REMOVED lines=32> */
.L_x_11072:
[----:B------:R-:W-:-:S11]  /*1710*/  UISETP.NE.AND UP0, UPT, UR5, 0x1, UPT ;  /* 0x000000010500788c */ /* 0x000fd6000bf05270 */
[----:B------:R-:W-:Y:S02]  /*1720*/  @UP0 ULDC.64 UR10, c[0x0][0x9e8] ;  /* 0x00027a00000a0ab9 */ /* 0x000fe40000000a00 */
[----:B------:R-:W-:-:S04]  /*1730*/  UIMAD.WIDE.U32 UR6, UR4, UR10, URZ ;  /* 0x0000000a040672a5 */ /* 0x000fc8000f8e003f */
[----:B------:R-:W-:-:S12]  /*1740*/  @UP0 USHF.R.U32.HI UR4, URZ, UR11, UR7 ;  /* 0x0000000b3f040299 */ /* 0x000fd80008011607 */
.L_x_11073:
[----:B------:R-:W-:-:S04]  /*1750*/  UIMAD UR4, UR4, UR5, URZ ;  /* 0x00000005040472a4 */ /* 0x000fc8000f8e023f */
[----:B------:R-:W-:-:S04]  /*1760*/  UISETP.LT.AND UP0, UPT, UR9, UR4, UPT ;  /* 0x000000040900728c */ /* 0x000fc8000bf01270 */
[----:B------:R-:W-:-:S12]  /*1770*/  USEL UR9, UR9, UR4, !UP0 ;  /* 0x0000000409097287 */ /* 0x000fd8000c000000 */
.L_x_11071:
        /* <DEDUP_REMOVED lines=10> */
[----:B------:R-:W-:Y:S01]  /*1820*/  CS2R R26, SRZ ;  /* 0x00000000001a7805 */ /* 0x000fe2000001ff00 */
[----:B------:R-:W-:Y:S01]  /*1830*/  IMAD.MOV.U32 R126, RZ, RZ, RZ ;  /* 0x000000ffff7e7224 */ /* 0x000fe200078e00ff */
[----:B------:R-:W-:Y:S01]  /*1840*/  UISETP.LT.AND UP0, UPT, URZ, UR4, UPT ;  /* 0x000000043f00728c */ /* 0x000fe2000bf01270 */
[----:B------:R-:W-:Y:S01]  /*1850*/  IMAD.MOV.U32 R125, RZ, RZ, RZ ;  /* 0x000000ffff7d7224 */ /* 0x000fe200078e00ff */
[----:B------:R-:W-:Y:S02]  /*1860*/  CS2R R122, SRZ ;  /* 0x00000000007a7805 */ /* 0x000fe4000001ff00 */
[----:B------:R-:W-:Y:S01]  /*1870*/  CS2R R120, SRZ ;  /* 0x0000000000787805 */ /* 0x000fe2000001ff00 */
        /* <DEDUP_REMOVED lines=17> */
[----:B------:R-:W-:Y:S02]  /*1990*/  IMAD.MOV.U32 R89, RZ, RZ, RZ ;  /* 0x000000ffff597224 */ /* 0x000fe400078e00ff */
        /* <DEDUP_REMOVED lines=34> */
.L_x_11075:
        /* <DEDUP_REMOVED lines=9> */
.L_x_11257:
[----:B------:R-:W-:Y:S05]  /*1c50*/  @!P0 BRA `(.L_x_11077) ;  /* 0x0000000000048947 */ /* 0x000fea0003800000 */
[----:B------:R-:W-:Y:S01]  /*1c60*/  BPT.TRAP 0x1 ;  /* 0x000000040000795c */ /* 0x000fe20000300000 */
.L_x_11077:
[----:B------:R-:W-:Y:S02]  /*1c70*/  IMAD.U32 R6, RZ, RZ, UR47 ;  /* 0x0000002fff067e24 */ /* 0x000fe4000f8e00ff */
[----:B0-----:R-:W-:-:S03]  /*1c80*/  IMAD.U32 R3, RZ, RZ, UR48 ;  /* 0x00000030ff037e24 */ /* 0x001fc6000f8e00ff */
[----:B------:R-:W-:Y:S02]  /*1c90*/  LEA R6, R6, UR41, 0x3 ;  /* 0x0000002906067c11 */ /* 0x000fe4000f8e18ff */
[----:B------:R-:W-:-:S04]  /*1ca0*/  SHF.L.U32 R3, R3, 0x1f, RZ ;  /* 0x0000001f03037819 */ /* 0x000fc800000006ff */
[----:B------:R0:W1:Y:S01]  /*1cb0*/  SYNCS.PHASECHK.TRANS64.TRYWAIT P1, [R6+URZ+0x2d830], R3 ;  /* 0x02d83003060075a7 */ /* 0x000062000802017f */
[----:B------:R-:W-:Y:S05]  /*1cc0*/  @!P0 BRA `(.L_x_11078) ;  /* 0x0000000000048947 */ /* 0x000fea0003800000 */
[----:B------:R-:W-:Y:S01]  /*1cd0*/  BPT.TRAP 0x1 ;  /* 0x000000040000795c */ /* 0x000fe20000300000 */
.L_x_11078:
[----:B-1----:R-:W-:Y:S05]  /*1ce0*/  @P1 BRA `(.L_x_11079) ;  /* 0x0000000000081947 */ /* 0x002fea0003800000 */
[----:B------:R-:W1:Y:S02]  /*1cf0*/  SYNCS.PHASECHK.TRANS64.TRYWAIT P1, [R6+URZ+0x2d830], R3 ;  /* 0x02d83003060075a7 */ /* 0x000e64000802017f */
[----:B-1----:R-:W-:Y:S05]  /*1d00*/  @!P1 BRA `(.L_x_11080) ;  /* 0x0000015c002c9947 */ /* 0x002fea0003800000 */
.L_x_11079:
        /* <DEDUP_REMOVED lines=49> */
.L_x_11081:
[----:B------:R-:W-:Y:S01]  /*2020*/  UISETP.NE.AND UP1, UPT, UR52, URZ, UPT ;  /* 0x0000003f3400728c */ /* 0x000fe2000bf25270 */
[----:B------:R-:W-:Y:S01]  /*2030*/  R2UR UR6, R6 ;  /* 0x00000000060672ca */ /* 0x000fe200000e0000 */
[----:B------:R-:W-:Y:S01]  /*2040*/  ULDC UR7, c[0x0][0x9d8] ;  /* 0x0002760000077ab9 */ /* 0x000fe20000000800 */
[----:B------:R-:W-:Y:S02]  /*2050*/  IMAD.MOV.U32 R7, RZ, RZ, -0x80 ;  /* 0xffffff80ff077424 */ /* 0x000fe400078e00ff */
[----:B------:R-:W-:Y:S01]  /*2060*/  FMUL.FTZ R89, R25, UR7 ;  /* 0x0000000719597c20 */ /* 0x000fe20008410000 */
[----:B------:R-:W-:Y:S01]  /*2070*/  FMUL.FTZ R25, R54, UR7 ;  /* 0x0000000736197c20 */ /* 0x000fe20008410000 */
[----:B------:R-:W-:Y:S01]  /*2080*/  PLOP3.LUT P1, PT, PT, PT, UP1, 0x80, 0x0 ;  /* 0x000000000000781c */ /* 0x000fe20003f2f018 */
[----:B------:R-:W-:Y:S01]  /*2090*/  FMUL.FTZ R54, R68, UR7 ;  /* 0x0000000744367c20 */ /* 0x000fe20008410000 */
[----:B------:R-:W-:Y:S01]  /*20a0*/  PLOP3.LUT P2, PT, PT, PT, UP1, 0x80, 0x0 ;  /* 0x000000000000781c */ /* 0x000fe20003f4f018 */
[----:B------:R-:W-:-:S02]  /*20b0*/  VIADD R68, R137, UR38 ;  /* 0x0000002689447c36 */ /* 0x000fc40008000000 */
[----:B------:R-:W-:Y:S01]  /*20c0*/  FMUL.FTZ R12, R42, UR7 ;  /* 0x000000072a0c7c20 */ /* 0x000fe20008410000 */
[----:B------:R-:W-:Y:S01]  /*20d0*/  @UP1 ULDC UR10, c[0x0][0x44c] ;  /* 0x00011300000a1ab9 */ /* 0x000fe20000000800 */
[----:B------:R-:W-:Y:S01]  /*20e0*/  FMUL.FTZ R42, R44, UR7 ;  /* 0x000000072c2a7c20 */ /* 0x000fe20008410000 */
[----:B------:R-:W-:Y:S01]  /*20f0*/  FMUL.FTZ R44, R48, UR7 ;  /* 0x00000007302c7c20 */ /* 0x000fe20008410000 */
[----:B------:R-:W-:Y:S01]  /*2100*/  FMUL.FTZ R92, R32, UR7 ;  /* 0x00000007205c7c20 */ /* 0x000fe20008410000 */
[----:B------:R-:W-:Y:S01]  /*2110*/  FMUL.FTZ R48, R56, UR7 ;  /* 0x0000000738307c20 */ /* 0x000fe20008410000 */
[----:B------:R-:W-:Y:S01]  /*2120*/  FMUL.FTZ R32, R71, UR7 ;  /* 0x0000000747207c20 */ /* 0x000fe20008410000 */
[----:B------:R-:W-:Y:S01]  /*2130*/  UIADD3 UR6, UR6, 0x2d840, URZ ;  /* 0x0002d84006067890 */ /* 0x000fe2000fffe03f */
[----:B------:R-:W-:Y:S01]  /*2140*/  IMAD R71, R88, R7, 0x80 ;  /* 0x0000008058477424 */ /* 0x000fe200078e0207 */
[----:B------:R-:W-:Y:S01]  /*2150*/  UISETP.NE.AND UP0, UPT, UR51, URZ, UPT ;  /* 0x0000003f3300728c */ /* 0x000fe2000bf05270 */
[----:B01----:R-:W-:Y:S01]  /*2160*/  @P1 IMAD.HI.U32 R6, R68, UR10, RZ ;  /* 0x0000000a44061c27 */ /* 0x003fe2000f8e00ff */
[----:B------:R-:W-:-:S03]  /*2170*/  @UP1 ULDC UR10, c[0x0][0x450] ;  /* 0x00011400000a1ab9 */ /* 0x000fc60000000800 */
[----:B------:R-:W-:Y:S01]  /*2180*/  FMUL.FTZ R13, R43, UR7 ;  /* 0x000000072b0d7c20 */ /* 0x000fe20008410000 */
[----:B------:R-:W-:Y:S01]  /*2190*/  FMUL.FTZ R14, R46, UR7 ;  /* 0x000000072e0e7c20 */ /* 0x000fe20008410000 */
[----:B------:R-:W-:Y:S01]  /*21a0*/  FMUL.FTZ R15, R47, UR7 ;  /* 0x000000072f0f7c20 */ /* 0x000fe20008410000 */
[----:B------:R-:W-:Y:S01]  /*21b0*/  @P2 SHF.R.U32.HI R68, RZ, UR10, R6 ;  /* 0x0000000aff442c19 */ /* 0x000fe20008011606 */
[----:B------:R-:W-:Y:S01]  /*21c0*/  FMUL.FTZ R3, R24, UR7 ;  /* 0x0000000718037c20 */ /* 0x000fe20008410000 */
[----:B------:R-:W-:Y:S01]  /*21d0*/  FMUL.FTZ R4, R30, UR7 ;  /* 0x000000071e047c20 */ /* 0x000fe20008410000 */
[----:B------:R-:W-:Y:S01]  /*21e0*/  FMUL.FTZ R5, R31, UR7 ;  /* 0x000000071f057c20 */ /* 0x000fe20008410000 */
[----:B------:R-:W-:Y:S01]  /*21f0*/  FMUL.FTZ R43, R45, UR7 ;  /* 0x000000072d2b7c20 */ /* 0x000fe20008410000 */
[----:B------:R-:W0:Y:S01]  /*2200*/  SHFL.IDX PT, R56, R68, RZ, 0x1c1f ;  /* 0x001c1fff44387589 */ /* 0x000e2200000e0000 */
        /* <DEDUP_REMOVED lines=54> */
[----:B------:R-:W-:Y:S01]  /*2570*/  ULDC UR35, c[0x0][0x9dc] ;  /* 0x0002770000237ab9 */ /* 0x000fe20000000800 */
[----:B------:R-:W-:Y:S01]  /*2580*/  SYNCS.ARRIVE.TRANS64.RED.A1T0 RZ, [UR6], RZ ;  /* 0x000000ffffff79a7 */ /* 0x000fe20008100406 */
[----:B------:R-:W-:Y:S01]  /*2590*/  ULOP3.LUT UR6, URZ, UR35, URZ, 0x33, !UPT ;  /* 0x000000233f067292 */ /* 0x000fe2000f8e333f */
[----:B------:R-:W-:Y:S01]  /*25a0*/  IADD3 R6, -R57, UR37, R6 ;  /* 0x0000002539067c10 */ /* 0x000fe2000fffe106 */
[----:B------:R-:W-:Y:S01]  /*25b0*/  VIADD R7, R71, UR37 ;  /* 0x0000002547077c36 */ /* 0x000fe20008000000 */
[----:B------:R-:W-:Y:S01]  /*25c0*/  ULDC UR14, c[0x0][0x9e0] ;  /* 0x00027800000e7ab9 */ /* 0x000fe20000000800 */
[----:B------:R-:W-:Y:S01]  /*25d0*/  LEA R72, R88, 0xffffff80, 0x7 ;  /* 0xffffff8058487811 */ /* 0x000fe200078e38ff */
[----:B------:R-:W2:Y:S01]  /*25e0*/  MUFU.TANH R89, R89 ;  /* 0x0000005900597308 */ /* 0x000ea20000002400 */
[----:B------:R-:W-:-:S02]  /*25f0*/  IMAD R73, R16, -0x2, R7 ;  /* 0xfffffffe10497824 */ /* 0x000fc400078e0207 */
[C---:B------:R-:W-:Y:S02]  /*2600*/  VIADD R74, R6.reuse, UR14 ;  /* 0x0000000e064a7c36 */ /* 0x040fe40008000000 */
[----:B------:R-:W-:-:S03]  /*2610*/  VIADD R75, R6, UR6 ;  /* 0x00000006064b7c36 */ /* 0x000fc60008000000 */
[----:B------:R-:W3:Y:S01]  /*2620*/  MUFU.TANH R0, R0 ;  /* 0x0000000000007308 */ /* 0x000ee20000002400 */
[----:B0-----:R-:W-:Y:S01]  /*2630*/  VIADDMNMX R69, R56, R74, R73, PT ;  /* 0x0000004a38457246 */ /* 0x001fe20003800149 */
[----:B------:R-:W-:-:S06]  /*2640*/  IMAD.IADD R70, R75, 0x1, R56 ;  /* 0x000000014b467824 */ /* 0x000fcc00078e0238 */
[----:B------:R-:W0:Y:S08]  /*2650*/  MUFU.TANH R2, R2 ;  /* 0x0000000200027308 */ /* 0x000e300000002400 */
        /* <DEDUP_REMOVED lines=75> */
.L_x_11084:
[----:B------:R-:W-:Y:S02]  /*2b10*/  ULDC UR6, c[0x0][0x9e4] ;  /* 0x0002790000067ab9 */ /* 0x000fe40000000800 */
[----:B------:R-:W-:-:S05]  /*2b20*/  IMAD.U32 R56, RZ, RZ, UR6 ;  /* 0x00000006ff387e24 */ /* 0x000fca000f8e00ff */
[----:B------:R-:W-:-:S13]  /*2b30*/  ISETP.NE.AND P1, PT, R56, 0x1, PT ;  /* 0x000000013800780c */ /* 0x000fda0003f25270 */
[----:B------:R-:W1:Y:S02]  /*2b40*/  @P1 LDC.64 R6, c[0x0][0x9e8] ;  /* 0x00027a00ff061b82 */ /* 0x000e640000000a00 */
[----:B-1----:R-:W-:-:S05]  /*2b50*/  @P1 IMAD.HI.U32 R6, R57, R6, RZ ;  /* 0x0000000639061227 */ /* 0x002fca00078e00ff */
[----:B------:R-:W-:-:S07]  /*2b60*/  @P1 SHF.R.U32.HI R57, RZ, R7, R6 ;  /* 0x00000007ff391219 */ /* 0x000fce0000011606 */
.L_x_11085:
[----:B------:R-:W-:Y:S05]  /*2b70*/  BSYNC B0 ;  /* 0x0000000000007941 */ /* 0x000fea0003800000 */
.L_x_11083:
[----:B------:R-:W-:-:S04]  /*2b80*/  IMAD R57, R57, R56, -R72 ;  /* 0x0000003839397224 */ /* 0x000fc800078e0a48 */
[----:B------:R-:W-:-:S05]  /*2b90*/  IMAD R57, R16, -0x2, R57 ;  /* 0xfffffffe10397824 */ /* 0x000fca00078e0239 */
[----:B------:R-:W-:Y:S02]  /*2ba0*/  VIADDMNMX R69, R57, R56, R69, PT ;  /* 0x0000003839457246 */ /* 0x000fe40003800145 */
[----:B------:R-:W-:-:S07]  /*2bb0*/  VIMNMX R70, R70, R57, !PT ;  /* 0x0000003946467248 */ /* 0x000fce0007fe0100 */
.L_x_11082:
        /* <DEDUP_REMOVED lines=13> */
[----:B------:R-:W-:-:S02]  /*2c90*/  FSEL R89, R89, -INF , !P4 ;  /* 0xff80000059597808 */ /* 0x000fc40006000000 */
[----:B------:R-:W-:Y:S02]  /*2ca0*/  FSEL R90, R90, -INF , !P3 ;  /* 0xff8000005a5a7808 */ /* 0x000fe40005800000 */
[C---:B------:R-:W-:Y:S02]  /*2cb0*/  ISETP.GT.AND P4, PT, R70.reuse, 0x9, !P6 ;  /* 0x000000094600780c */ /* 0x040fe40007784270 */
[----:B------:R-:W-:Y:S02]  /*2cc0*/  @P5 LOP3.LUT R23, R23, 0x8, RZ, 0xfc, !PT ;  /* 0x0000000817175812 */ /* 0x000fe400078efcff */
[----:B------:R-:W-:Y:S02]  /*2cd0*/  ISETP.GT.AND P3, PT, R70, 0x10, !P5 ;  /* 0x000000104600780c */ /* 0x000fe40006f64270 */
[----:B------:R-:W-:Y:S02]  /*2ce0*/  ISETP.GE.AND P5, PT, R71, 0x12, PT ;  /* 0x000000124700780c */ /* 0x000fe40003fa6270 */
        /* <DEDUP_REMOVED lines=183> */
.L_x_11088:
[----:B------:R-:W-:Y:S02]  /*3860*/  ULDC UR6, c[0x0][0x9e4] ;  /* 0x0002790000067ab9 */ /* 0x000fe40000000800 */
[----:B------:R-:W-:-:S05]  /*3870*/  IMAD.U32 R68, RZ, RZ, UR6 ;  /* 0x00000006ff447e24 */ /* 0x000fca000f8e00ff */
[----:B------:R-:W-:-:S13]  /*3880*/  ISETP.NE.AND P6, PT, R68, 0x1, PT ;  /* 0x000000014400780c */ /* 0x000fda0003fc5270 */
[----:B------:R-:W0:Y:S02]  /*3890*/  @P6 LDC.64 R6, c[0x0][0x9e8] ;  /* 0x00027a00ff066b82 */ /* 0x000e240000000a00 */
[----:B0-----:R-:W-:-:S05]  /*38a0*/  @P6 IMAD.HI.U32 R6, R65, R6, RZ ;  /* 0x0000000641066227 */ /* 0x001fca00078e00ff */
[----:B------:R-:W-:-:S07]  /*38b0*/  @P6 SHF.R.U32.HI R65, RZ, R7, R6 ;  /* 0x00000007ff416219 */ /* 0x000fce0000011606 */
.L_x_11089:
[----:B------:R-:W-:Y:S05]  /*38c0*/  BSYNC B0 ;  /* 0x0000000000007941 */ /* 0x000fea0003800000 */
.L_x_11087:
[----:B------:R-:W-:-:S04]  /*38d0*/  IMAD R65, R65, R68, -R72 ;  /* 0x0000004441417224 */ /* 0x000fc800078e0a48 */
[----:B------:R-:W-:-:S05]  /*38e0*/  IMAD R65, R16, -0x2, R65 ;  /* 0xfffffffe10417824 */ /* 0x000fca00078e0241 */
[----:B------:R-:W-:Y:S02]  /*38f0*/  VIADDMNMX R55, R65, R68, R55, PT ;  /* 0x0000004441377246 */ /* 0x000fe40003800137 */
[----:B------:R-:W-:-:S07]  /*3900*/  VIMNMX R64, R64, R65, !PT ;  /* 0x0000004140407248 */ /* 0x000fce0007fe0100 */
.L_x_11086:
[C---:B------:R-:W-:Y:S01]  /*3910*/  ISETP.GT.AND P1, PT, R64.reuse, 0x1, !P1 ;  /* 0x000000014000780c */ /* 0x040fe20004f24270 */
[----:B------:R-:W-:Y:S01]  /*3920*/  ULDC UR33, c[0x0][0x988] ;  /* 0x0002620000217ab9 */ /* 0x000fe20000000800 */
[----:B------:R-:W-:Y:S01]  /*3930*/  LOP3.LUT P6, RZ, R23, 0x4, RZ, 0xc0, !PT ;  /* 0x0000000417ff7812 */ /* 0x000fe200078cc0ff */
[----:B------:R-:W-:Y:S01]  /*3940*/  UISETP.NE.AND UP1, UPT, UR52, URZ, UPT ;  /* 0x0000003f3400728c */ /* 0x000fe2000bf25270 */
[----:B------:R-:W-:Y:S01]  /*3950*/  ISETP.LT.OR P1, PT, R55, 0x2, P1 ;  /* 0x000000023700780c */ /* 0x000fe20000f21670 */
[----:B------:R-:W-:Y:S01]  /*3960*/  UISETP.NE.AND UP0, UPT, UR51, URZ, UPT ;  /* 0x0000003f3300728c */ /* 0x000fe2000bf05270 */
[----:B------:R-:W-:Y:S01]  /*3970*/  ISETP.GT.AND P2, PT, R64, 0x8, !P2 ;  /* 0x000000084000780c */ /* 0x000fe20005744270 */
[----:B------:R-:W-:Y:S01]  /*3980*/  UMOV UR10, UR38 ;  /* 0x00000026000a7c82 */ /* 0x000fe20008000000 */
[----:B------:R-:W-:Y:S02]  /*3990*/  FSEL R2, R2, -INF , !P1 ;  /* 0xff80000002027808 */ /* 0x000fe40004800000 */
[----:B------:R-:W-:-:S02]  /*39a0*/  ISETP.GT.AND P1, PT, R64, 0x9, !P6 ;  /* 0x000000094000780c */ /* 0x000fc40007724270 */
[C---:B------:R-:W-:Y:S02]  /*39b0*/  ISETP.LT.OR P2, PT, R55.reuse, 0x9, P2 ;  /* 0x000000093700780c */ /* 0x040fe40001741670 */
[----:B------:R-:W-:Y:S01]  /*39c0*/  ISETP.LT.OR P1, PT, R55, 0xa, P1 ;  /* 0x0000000a3700780c */ /* 0x000fe20000f21670 */
[----:B------:R-:W-:Y:S01]  /*39d0*/  @UP1 ULDC UR6, c[0x0][0x44c] ;  /* 0x0001130000061ab9 */ /* 0x000fe20000000800 */
[----:B------:R-:W-:Y:S01]  /*39e0*/  FSEL R4, R4, -INF , !P2 ;  /* 0xff80000004047808 */ /* 0x000fe20005000000 */
[----:B------:R-:W-:Y:S01]  /*39f0*/  UIMAD.WIDE.U32 UR6, UR38, UR6, URZ ;  /* 0x00000006260672a5 */ /* 0x000fe2000f8e003f */
[----:B------:R-:W-:Y:S01]  /*3a00*/  FSEL R5, R5, -INF , !P1 ;  /* 0xff80000005057808 */ /* 0x000fe20004800000 */
[----:B------:R-:W-:Y:S01]  /*3a10*/  @UP1 ULDC UR11, c[0x0][0x450] ;  /* 0x00011400000b1ab9 */ /* 0x000fe20000000800 */
[C---:B------:R-:W-:Y:S01]  /*3a20*/  LOP3.LUT P1, RZ, R23.reuse, 0x8, RZ, 0xc0, !PT ;  /* 0x0000000817ff7812 */ /* 0x040fe2000782c0ff */
[----:B------:R-:W-:Y:S01]  /*3a30*/  @UP1 USHF.R.U32.HI UR10, URZ, UR11, UR7 ;  /* 0x0000000b3f0a1299 */ /* 0x000fe20008011607 */
[----:B------:R-:W-:-:S02]  /*3a40*/  LOP3.LUT P2, RZ, R23, 0x40000, RZ, 0xc0, !PT ;  /* 0x0004000017ff7812 */ /* 0x000fc4000784c0ff */
[----:B------:R-:W-:Y:S01]  /*3a50*/  ISETP.GT.AND P1, PT, R64, 0x10, !P1 ;  /* 0x000000104000780c */ /* 0x000fe20004f24270 */
[----:B------:R-:W-:Y:S01]  /*3a60*/  UIADD3 UR56, UR56, UR10, URZ ;  /* 0x0000000a38387290 */ /* 0x000fe2000fffe03f */
[----:B------:R-:W-:Y:S02]  /*3a70*/  LOP3.LUT P6, RZ, R23, 0x20000, RZ, 0xc0, !PT ;  /* 0x0002000017ff7812 */ /* 0x000fe400078cc0ff */
[----:B------:R-:W-:Y:S01]  /*3a80*/  ISETP.LT.OR P1, PT, R55, 0x11, P1 ;  /* 0x000000113700780c */ /* 0x000fe20000f21670 */
[----:B------:R-:W-:Y:S01]  /*3a90*/  UIADD3 UR14, UR56, UR14, URZ ;  /* 0x0000000e380e7290 */ /* 0x000fe2000fffe03f */
[----:B------:R-:W-:Y:S02]  /*3aa0*/  FMNMX.FTZ R7, R66, R89, !PT ;  /* 0x0000005942077209 */ /* 0x000fe40007810000 */
[----:B------:R-:W-:Y:S02]  /*3ab0*/  FSEL R8, R8, -INF , !P1 ;  /* 0xff80000008087808 */ /* 0x000fe40004800000 */
[----:B------:R-:W-:-:S02]  /*3ac0*/  LOP3.LUT P1, RZ, R23, 0x10, RZ, 0xc0, !PT ;  /* 0x0000001017ff7812 */ /* 0x000fc4000782c0ff */
[C---:B------:R-:W-:Y:S02]  /*3ad0*/  ISETP.GT.AND P3, PT, R64.reuse, 0x70, !P3 ;  /* 0x000000704000780c */ /* 0x040fe40005f64270 */
[C---:B------:R-:W-:Y:S02]  /*3ae0*/  ISETP.GT.AND P1, PT, R64.reuse, 0x11, !P1 ;  /* 0x000000114000780c */ /* 0x040fe40004f24270 */
[C---:B------:R-:W-:Y:S02]  /*3af0*/  ISETP.GT.AND P4, PT, R64.reuse, 0x71, !P4 ;  /* 0x000000714000780c */ /* 0x040fe40006784270 */
[----:B------:R-:W-:Y:S02]  /*3b00*/  ISETP.LT.OR P1, PT, R55, 0x12, P1 ;  /* 0x000000123700780c */ /* 0x000fe40000f21670 */
[----:B------:R-:W-:Y:S02]  /*3b10*/  ISETP.GT.AND P5, PT, R64, 0x78, !P5 ;  /* 0x000000784000780c */ /* 0x000fe40006fa4270 */
[----:B------:R-:W-:-:S02]  /*3b20*/  FSEL R9, R9, -INF , !P1 ;  /* 0xff80000009097808 */ /* 0x000fc40004800000 */
[----:B------:R-:W-:Y:S02]  /*3b30*/  LOP3.LUT P1, RZ, R23, 0x2000000, RZ, 0xc0, !PT ;  /* 0x0200000017ff7812 */ /* 0x000fe4000782c0ff */
[C---:B------:R-:W-:Y:S02]  /*3b40*/  ISETP.LT.OR P3, PT, R55.reuse, 0x71, P3 ;  /* 0x000000713700780c */ /* 0x040fe40001f61670 */
[----:B------:R-:W-:Y:S02]  /*3b50*/  ISETP.GT.AND P1, PT, R64, 0x18, !P1 ;  /* 0x000000184000780c */ /* 0x000fe40004f24270 */
[C---:B------:R-:W-:Y:S02]  /*3b60*/  ISETP.LT.OR P4, PT, R55.reuse, 0x72, P4 ;  /* 0x000000723700780c */ /* 0x040fe40002781670 */
[C---:B------:R-:W-:Y:S02]  /*3b70*/  ISETP.LT.OR P1, PT, R55.reuse, 0x19, P1 ;  /* 0x000000193700780c */ /* 0x040fe40000f21670 */
[----:B------:R-:W-:-:S02]  /*3b80*/  ISETP.LT.OR P5, PT, R55, 0x79, P5 ;  /* 0x000000793700780c */ /* 0x000fc40002fa1670 */
        /* <DEDUP_REMOVED lines=33> */
[----:B------:R-:W-:-:S04]  /*3da0*/  LOP3.LUT P1, RZ, R23, 0x10000, RZ, 0xc0, !PT ;  /* 0x0001000017ff7812 */ /* 0x000fc8000782c0ff */
[----:B------:R-:W-:-:S04]  /*3db0*/  ISETP.GT.AND P1, PT, R64, 0x39, !P1 ;  /* 0x000000394000780c */ /* 0x000fc80004f24270 */
[----:B------:R-:W-:-:S04]  /*3dc0*/  ISETP.LT.OR P1, PT, R55, 0x3a, P1 ;  /* 0x0000003a3700780c */ /* 0x000fc80000f21670 */
[----:B------:R-:W-:Y:S02]  /*3dd0*/  FSEL R6, R24, -INF , !P1 ;  /* 0xff80000018067808 */ /* 0x000fe40004800000 */
[----:B------:R-:W-:Y:S02]  /*3de0*/  FMNMX.FTZ R24, R90, R7, !PT ;  /* 0x000000075a187209 */ /* 0x000fe40007810000 */
[----:B------:R-:W-:Y:S02]  /*3df0*/  LOP3.LUT P1, RZ, R23, 0x8000, RZ, 0xc0, !PT ;  /* 0x0000800017ff7812 */ /* 0x000fe4000782c0ff */
[----:B------:R-:W-:Y:S02]  /*3e00*/  FMNMX.FTZ R7, R91, R24, !PT ;  /* 0x000000185b077209 */ /* 0x000fe40007810000 */
[----:B------:R-:W-:Y:S02]  /*3e10*/  ISETP.GT.AND P1, PT, R64, 0x40, !P1 ;  /* 0x000000404000780c */ /* 0x000fe40004f24270 */
[----:B------:R-:W-:-:S02]  /*3e20*/  FMNMX.FTZ R24, R92, R7, !PT ;  /* 0x000000075c187209 */ /* 0x000fc40007810000 */
[----:B------:R-:W-:Y:S02]  /*3e30*/  ISETP.LT.OR P1, PT, R55, 0x41, P1 ;  /* 0x000000413700780c */ /* 0x000fe40000f21670 */
[----:B------:R-:W-:Y:S02]  /*3e40*/  FMNMX.FTZ R7, R93, R24, !PT ;  /* 0x000000185d077209 */ /* 0x000fe40007810000 */
[----:B------:R-:W-:Y:S02]  /*3e50*/  FSEL R27, R27, -INF , !P1 ;  /* 0xff8000001b1b7808 */ /* 0x000fe40004800000 */
[----:B------:R-:W-:Y:S02]  /*3e60*/  FMNMX.FTZ R24, R94, R7, !PT ;  /* 0x000000075e187209 */ /* 0x000fe40007810000 */
[----:B------:R-:W-:Y:S02]  /*3e70*/  LOP3.LUT P1, RZ, R23, 0x4000, RZ, 0xc0, !PT ;  /* 0x0000400017ff7812 */ /* 0x000fe4000782c0ff */
[----:B------:R-:W-:-:S02]  /*3e80*/  FMNMX.FTZ R7, R95, R24, !PT ;  /* 0x000000185f077209 */ /* 0x000fc40007810000 */
[----:B------:R-:W-:Y:S02]  /*3e90*/  ISETP.GT.AND P1, PT, R64, 0x41, !P1 ;  /* 0x000000414000780c */ /* 0x000fe40004f24270 */
[----:B------:R-:W-:Y:S02]  /*3ea0*/  FMNMX.FTZ R24, R96, R7, !PT ;  /* 0x0000000760187209 */ /* 0x000fe40007810000 */
[----:B------:R-:W-:Y:S02]  /*3eb0*/  ISETP.LT.OR P1, PT, R55, 0x42, P1 ;  /* 0x000000423700780c */ /* 0x000fe40000f21670 */
[----:B------:R-:W-:Y:S02]  /*3ec0*/  FMNMX.FTZ R7, R97, R24, !PT ;  /* 0x0000001861077209 */ /* 0x000fe40007810000 */
[----:B------:R-:W-:Y:S02]  /*3ed0*/  FSEL R26, R26, -INF , !P1 ;  /* 0xff8000001a1a7808 */ /* 0x000fe40004800000 */
[----:B------:R-:W-:-:S02]  /*3ee0*/  FMNMX.FTZ R24, R58, R7, !PT ;  /* 0x000000073a187209 */ /* 0x000fc40007810000 */
[----:B------:R-:W-:Y:S02]  /*3ef0*/  LOP3.LUT P1, RZ, R23, 0x2000, RZ, 0xc0, !PT ;  /* 0x0000200017ff7812 */ /* 0x000fe4000782c0ff */
[----:B------:R-:W-:Y:S02]  /*3f00*/  FMNMX.FTZ R7, R59, R24, !PT ;  /* 0x000000183b077209 */ /* 0x000fe40007810000 */
[----:B------:R-:W-:Y:S02]  /*3f10*/  ISETP.GT.AND P1, PT, R64, 0x48, !P1 ;  /* 0x000000484000780c */ /* 0x000fe40004f24270 */
[----:B------:R-:W-:Y:S02]  /*3f20*/  FMNMX.FTZ R24, R60, R7, !PT ;  /* 0x000000073c187209 */ /* 0x000fe40007810000 */
[----:B------:R-:W-:Y:S02]  /*3f30*/  ISETP.LT.OR P1, PT, R55, 0x49, P1 ;  /* 0x000000493700780c */ /* 0x000fe40000f21670 */
[----:B------:R-:W-:-:S02]  /*3f40*/  FMNMX.FTZ R7, R61, R24, !PT ;  /* 0x000000183d077209 */ /* 0x000fc40007810000 */
        /* <DEDUP_REMOVED lines=36> */
[----:B------:R-:W-:-:S03]  /*4190*/  ISETP.GT.AND P1, PT, R64, 0x59, !P1 ;  /* 0x000000594000780c */ /* 0x000fc60004f24270 */
[----:B------:R-:W0:Y:S01]  /*41a0*/  SHFL.BFLY PT, R24, R7, 0x2, 0x1f ;  /* 0x0c401f0007187f89 */ /* 0x000e2200000e0000 */
[----:B------:R-:W-:-:S04]  /*41b0*/  ISETP.LT.OR P1, PT, R55, 0x5a, P1 ;  /* 0x0000005a3700780c */ /* 0x000fc80000f21670 */
[----:B------:R-:W-:Y:S02]  /*41c0*/  FSEL R32, R32, -INF , !P1 ;  /* 0xff80000020207808 */ /* 0x000fe40004800000 */
[C---:B------:R-:W-:Y:S02]  /*41d0*/  ISETP.GT.AND P1, PT, R64.reuse, 0x60, !P2 ;  /* 0x000000604000780c */ /* 0x040fe40005724270 */
        /* <DEDUP_REMOVED lines=8> */
[----:B0-----:R-:W-:Y:S02]  /*4260*/  FMNMX.FTZ R65, R7, R24, !PT ;  /* 0x0000001807417209 */ /* 0x001fe40007810000 */
[----:B------:R-:W-:-:S03]  /*4270*/  FSEL R40, R40, -INF , !P1 ;  /* 0xff80000028287808 */ /* 0x000fc60004800000 */
[----:B------:R-:W0:Y:S02]  /*4280*/  SHFL.BFLY PT, R24, R65, 0x1, 0x1f ;  /* 0x0c201f0041187f89 */ /* 0x000e2400000e0000 */
[----:B0-----:R-:W-:-:S04]  /*4290*/  FMNMX.FTZ R24, R65, R24, !PT ;  /* 0x0000001841187209 */ /* 0x001fc80007810000 */
[C---:B------:R-:W-:Y:S01]  /*42a0*/  FSETP.NEU.FTZ.AND P1, PT, R24.reuse, -INF , PT ;  /* 0xff8000001800780b */ /* 0x040fe20003f3d000 */
[----:B------:R-:W-:-:S05]  /*42b0*/  FMUL.FTZ R74, R24, UR33 ;  /* 0x00000021184a7c20 */ /* 0x000fca0008410000 */
        /* <DEDUP_REMOVED lines=9> */
[----:B------:R-:W-:Y:S01]  /*4350*/  MUFU.EX2 R7, R7 ;  /* 0x0000000700077308 */ /* 0x000fe20000000800 */
[----:B------:R-:W-:Y:S01]  /*4360*/  LOP3.LUT P1, RZ, R23, 0x4000000, RZ, 0xc0, !PT ;  /* 0x0400000017ff7812 */ /* 0x000fe2000782c0ff */
[--C-:B------:R-:W-:Y:S01]  /*4370*/  FFMA.FTZ R68, R91, UR33, -R74.reuse ;  /* 0x000000215b447c23 */ /* 0x100fe2000801084a */
[----:B------:R-:W-:Y:S01]  /*4380*/  FMNMX.FTZ R67, R73, R2, !PT ;  /* 0x0000000249437209 */ /* 0x000fe20007810000 */
        /* <DEDUP_REMOVED lines=20> */
[----:B------:R-:W0:Y:S03]  /*44d0*/  MUFU.EX2 R68, R68 ;  /* 0x0000004400447308 */ /* 0x000e260000000800 */
[----:B------:R-:W-:Y:S01]  /*44e0*/  FMNMX.FTZ R71, R11, R70, !PT ;  /* 0x000000460b477209 */ /* 0x000fe20007810000 */
[----:B------:R-:W-:-:S03]  /*44f0*/  FFMA.FTZ R70, R95, UR33, -R74 ;  /* 0x000000215f467c23 */ /* 0x000fc6000801084a */
[----:B------:R-:W-:Y:S01]  /*4500*/  FMNMX.FTZ R72, R12, R71, !PT ;  /* 0x000000470c487209 */ /* 0x000fe20007810000 */
[----:B------:R-:W-:Y:S03]  /*4510*/  MUFU.EX2 R0, R0 ;  /* 0x0000000000007308 */ /* 0x000fe60000000800 */
[----:B------:R-:W-:-:S04]  /*4520*/  FMNMX.FTZ R71, R13, R72, !PT ;  /* 0x000000480d477209 */ /* 0x000fc80007810000 */
[----:B------:R-:W-:Y:S01]  /*4530*/  FMNMX.FTZ R72, R14, R71, !PT ;  /* 0x000000470e487209 */ /* 0x000fe20007810000 */
[----:B------:R-:W-:Y:S03]  /*4540*/  MUFU.EX2 R67, R93 ;  /* 0x0000005d00437308 */ /* 0x000fe60000000800 */
        /* <DEDUP_REMOVED lines=22> */
[----:B------:R-:W-:Y:S01]  /*46b0*/  FFMA.FTZ R76, R63, UR33, -R74 ;  /* 0x000000213f4c7c23 */ /* 0x000fe2000801084a */
[----:B------:R-:W-:Y:S02]  /*46c0*/  MUFU.EX2 R75, R75 ;  /* 0x0000004b004b7308 */ /* 0x000fe40000000800 */
[----:B------:R-:W-:-:S04]  /*46d0*/  FMNMX.FTZ R62, R32, R77, !PT ;  /* 0x0000004d203e7209 */ /* 0x000fc80007810000 */
[----:B------:R-:W-:Y:S02]  /*46e0*/  FMNMX.FTZ R63, R41, R62, !PT ;  /* 0x0000003e293f7209 */ /* 0x000fe40007810000 */
[----:B------:R-:W-:Y:S01]  /*46f0*/  FSEL R62, R34, -INF , !P1 ;  /* 0xff800000223e7808 */ /* 0x000fe20004800000 */
[----:B------:R-:W-:Y:S01]  /*4700*/  MUFU.EX2 R59, R59 ;  /* 0x0000003b003b7308 */ /* 0x000fe20000000800 */
[----:B------:R-:W-:Y:S02]  /*4710*/  FMNMX.FTZ R77, R40, R63, !PT ;  /* 0x0000003f284d7209 */ /* 0x000fe40007810000 */
[----:B------:R-:W-:Y:S01]  /*4720*/  FSEL R63, R35, -INF , !P2 ;  /* 0xff800000233f7808 */ /* 0x000fe20005000000 */
[----:B------:R-:W-:Y:S01]  /*4730*/  FFMA.FTZ R35, R57, UR33, -R74 ;  /* 0x0000002139237c23 */ /* 0x000fe2000801084a */
[----:B------:R-:W-:Y:S02]  /*4740*/  FMNMX.FTZ R64, R62, R77, !PT ;  /* 0x0000004d3e407209 */ /* 0x000fe40007810000 */
[----:B------:R-:W-:Y:S01]  /*4750*/  FSEL R57, R36, -INF , !P3 ;  /* 0xff80000024397808 */ /* 0x000fe20005800000 */
[----:B------:R1:W-:Y:S01]  /*4760*/  MUFU.EX2 R34, R76 ;  /* 0x0000004c00227308 */ /* 0x0003e20000000800 */
[----:B------:R-:W-:-:S02]  /*4770*/  FMNMX.FTZ R36, R63, R64, !PT ;  /* 0x000000403f247209 */ /* 0x000fc40007810000 */
[----:B------:R-:W-:Y:S02]  /*4780*/  FSEL R64, R37, -INF , !P4 ;  /* 0xff80000025407808 */ /* 0x000fe40006000000 */
[----:B------:R-:W-:-:S03]  /*4790*/  FMNMX.FTZ R37, R57, R36, !PT ;  /* 0x0000002439257209 */ /* 0x000fc60007810000 */
[----:B------:R-:W-:Y:S01]  /*47a0*/  MUFU.EX2 R60, R60 ;  /* 0x0000003c003c7308 */ /* 0x000fe20000000800 */
[----:B------:R-:W-:Y:S01]  /*47b0*/  FMNMX.FTZ R38, R64, R37, !PT ;  /* 0x0000002540267209 */ /* 0x000fe20007810000 */
[--C-:B-1----:R-:W-:Y:S01]  /*47c0*/  FFMA.FTZ R76, R56, UR33, -R74.reuse ;  /* 0x00000021384c7c23 */ /* 0x102fe2000801084a */
        /* <DEDUP_REMOVED lines=10> */
[----:B------:R1:W-:Y:S01]  /*4870*/  MUFU.EX2 R36, R76 ;  /* 0x0000004c00247308 */ /* 0x0003e20000000800 */
[----:B------:R-:W2:Y:S07]  /*4880*/  SHFL.BFLY PT, R78, R77, 0x2, 0x1f ;  /* 0x0c401f004d4e7f89 */ /* 0x000eae00000e0000 */
[----:B------:R-:W-:Y:S01]  /*4890*/  MUFU.EX2 R61, R61 ;  /* 0x0000003d003d7308 */ /* 0x000fe20000000800 */
[--C-:B-1----:R-:W-:Y:S01]  /*48a0*/  FFMA.FTZ R76, R46, UR33, -R74.reuse ;  /* 0x000000212e4c7c23 */ /* 0x102fe2000801084a */
[--C-:B------:R-:W-:Y:S01]  /*48b0*/  FFMA.FTZ R46, R48, UR33, -R74.reuse ;  /* 0x00000021302e7c23 */ /* 0x100fe2000801084a */
[----:B------:R-:W-:-:S05]  /*48c0*/  FFMA.FTZ R48, R54, UR33, -R74 ;  /* 0x0000002136307c23 */ /* 0x000fca000801084a */
[----:B------:R-:W-:Y:S08]  /*48d0*/  MUFU.EX2 R35, R35 ;  /* 0x0000002300237308 */ /* 0x000ff00000000800 */
[----:B------:R-:W-:Y:S01]  /*48e0*/  MUFU.EX2 R37, R37 ;  /* 0x0000002500257308 */ /* 0x000fe20000000800 */
[----:B--2---:R-:W-:-:S05]  /*48f0*/  FMNMX.FTZ R78, R77, R78, !PT ;  /* 0x0000004e4d4e7209 */ /* 0x004fca0007810000 */
[----:B------:R-:W1:Y:S02]  /*4900*/  SHFL.BFLY PT, R53, R78, 0x1, 0x1f ;  /* 0x0c201f004e357f89 */ /* 0x000e6400000e0000 */
[----:B------:R-:W-:Y:S08]  /*4910*/  MUFU.EX2 R38, R38 ;  /* 0x0000002600267308 */ /* 0x000ff00000000800 */
[----:B------:R-:W-:Y:S08]  /*4920*/  MUFU.EX2 R39, R39 ;  /* 0x0000002700277308 */ /* 0x000ff00000000800 */
[----:B------:R-:W-:Y:S01]  /*4930*/  MUFU.EX2 R50, R50 ;  /* 0x0000003200327308 */ /* 0x000fe20000000800 */
[----:B-1----:R-:W-:-:S07]  /*4940*/  FMNMX.FTZ R52, R78, R53, !PT ;  /* 0x000000354e347209 */ /* 0x002fce0007810000 */
[----:B------:R-:W-:Y:S01]  /*4950*/  MUFU.EX2 R51, R51 ;  /* 0x0000003300337308 */ /* 0x000fe20000000800 */
[C---:B------:R-:W-:Y:S01]  /*4960*/  FSETP.NEU.FTZ.AND P1, PT, R52.reuse, -INF , PT ;  /* 0xff8000003400780b */ /* 0x040fe20003f3d000 */
[----:B------:R-:W-:-:S05]  /*4970*/  FMUL.FTZ R49, R52, UR33 ;  /* 0x0000002134317c20 */ /* 0x000fca0008410000 */
[----:B------:R-:W-:Y:S01]  /*4980*/  FSEL R49, R49, RZ, P1 ;  /* 0x000000ff31317208 */ /* 0x000fe20000800000 */
[----:B------:R-:W-:Y:S01]  /*4990*/  MUFU.EX2 R76, R76 ;  /* 0x0000004c004c7308 */ /* 0x000fe20000000800 */
[----:B------:R-:W-:-:S03]  /*49a0*/  PLOP3.LUT P1, PT, PT, PT, UP0, 0x40, 0x0 ;  /* 0x000000000000781c */ /* 0x000fc60003f2e808 */
        /* <DEDUP_REMOVED lines=13> */
[--C-:B-1----:R-:W-:Y:S01]  /*4a80*/  FFMA.FTZ R73, R12, UR33, -R49.reuse ;  /* 0x000000210c497c23 */ /* 0x102fe20008010831 */
[--C-:B------:R-:W-:Y:S01]  /*4a90*/  FFMA.FTZ R21, R21, UR33, -R49.reuse ;  /* 0x0000002115157c23 */ /* 0x100fe20008010831 */
[--C-:B------:R-:W-:Y:S01]  /*4aa0*/  FFMA.FTZ R25, R25, UR33, -R49.reuse ;  /* 0x0000002119197c23 */ /* 0x100fe20008010831 */
[--C-:B------:R-:W-:Y:S01]  /*4ab0*/  FFMA.FTZ R78, R6, UR33, -R49.reuse ;  /* 0x00000021064e7c23 */ /* 0x100fe20008010831 */
[--C-:B------:R-:W-:Y:S01]  /*4ac0*/  FFMA.FTZ R27, R27, UR33, -R49.reuse ;  /* 0x000000211b1b7c23 */ /* 0x100fe20008010831 */
[--C-:B------:R-:W-:Y:S01]  /*4ad0*/  FFMA.FTZ R26, R26, UR33, -R49.reuse ;  /* 0x000000211a1a7c23 */ /* 0x100fe20008010831 */
[--C-:B------:R-:W-:Y:S01]  /*4ae0*/  FFMA.FTZ R79, R29, UR33, -R49.reuse ;  /* 0x000000211d4f7c23 */ /* 0x100fe20008010831 */
[----:B------:R1:W4:Y:S01]  /*4af0*/  MUFU.EX2 R83, R4 ;  /* 0x0000000400537308 */ /* 0x0003220000000800 */
[--C-:B--2---:R-:W-:Y:S01]  /*4b00*/  FFMA.FTZ R54, R11, UR33, -R49.reuse ;  /* 0x000000210b367c23 */ /* 0x104fe20008010831 */
[----:B0-----:R-:W-:Y:S01]  /*4b10*/  F2FP.F16.F32.PACK_AB R6, R68, R65 ;  /* 0x000000414406723e */ /* 0x001fe200000000ff */
[--C-:B------:R-:W-:Y:S01]  /*4b20*/  FFMA.FTZ R82, R28, UR33, -R49.reuse ;  /* 0x000000211c527c23 */ /* 0x100fe20008010831 */
[--C-:B------:R-:W-:Y:S01]  /*4b30*/  FFMA.FTZ R30, R30, UR33, -R49.reuse ;  /* 0x000000211e1e7c23 */ /* 0x100fe20008010831 */
[--C-:B------:R-:W-:Y:S01]  /*4b40*/  FFMA.FTZ R33, R33, UR33, -R49.reuse ;  /* 0x0000002121217c23 */ /* 0x100fe20008010831 */
[--C-:B------:R-:W-:Y:S01]  /*4b50*/  FFMA.FTZ R32, R32, UR33, -R49.reuse ;  /* 0x0000002120207c23 */ /* 0x100fe20008010831 */
[--C-:B------:R-:W-:Y:S01]  /*4b60*/  FFMA.FTZ R41, R41, UR33, -R49.reuse ;  /* 0x0000002129297c23 */ /* 0x100fe20008010831 */
[----:B------:R0:W2:Y:S01]  /*4b70*/  MUFU.EX2 R86, R5 ;  /* 0x0000000500567308 */ /* 0x0000a20000000800 */
[----:B-1----:R-:W-:Y:S01]  /*4b80*/  FADD.FTZ R4, R7, R66 ;  /* 0x0000004207047221 */ /* 0x002fe20000010000 */
[----:B---3--:R-:W-:Y:S01]  /*4b90*/  FADD.FTZ R8, R81, R84 ;  /* 0x0000005451087221 */ /* 0x008fe20000010000 */
[--C-:B------:R-:W-:Y:S01]  /*4ba0*/  FFMA.FTZ R40, R40, UR33, -R49.reuse ;  /* 0x0000002128287c23 */ /* 0x100fe20008010831 */
[--C-:B------:R-:W-:Y:S01]  /*4bb0*/  FFMA.FTZ R62, R62, UR33, -R49.reuse ;  /* 0x000000213e3e7c23 */ /* 0x100fe20008010831 */
[--C-:B------:R-:W-:Y:S01]  /*4bc0*/  FFMA.FTZ R63, R63, UR33, -R49.reuse ;  /* 0x000000213f3f7c23 */ /* 0x100fe20008010831 */
[--C-:B------:R-:W-:Y:S01]  /*4bd0*/  FFMA.FTZ R57, R57, UR33, -R49.reuse ;  /* 0x0000002139397c23 */ /* 0x100fe20008010831 */
[--C-:B------:R-:W-:Y:S01]  /*4be0*/  FFMA.FTZ R64, R64, UR33, -R49.reuse ;  /* 0x0000002140407c23 */ /* 0x100fe20008010831 */
[----:B------:R-:W1:Y:S01]  /*4bf0*/  MUFU.EX2 R2, R2 ;  /* 0x0000000200027308 */ /* 0x000e620000000800 */
[----:B0-----:R-:W-:Y:S01]  /*4c00*/  FADD.FTZ R5, R65, R4 ;  /* 0x0000000441057221 */ /* 0x001fe20000010000 */
[----:B------:R-:W-:Y:S01]  /*4c10*/  F2FP.F16.F32.PACK_AB R4, R66, R7 ;  /* 0x000000074204723e */ /* 0x000fe200000000ff */
[----:B----4-:R-:W-:Y:S01]  /*4c20*/  FADD.FTZ R7, R83, R8 ;  /* 0x0000000853077221 */ /* 0x010fe20000010000 */
[----:B------:R-:W-:Y:S01]  /*4c30*/  FFMA.FTZ R66, R31, UR33, -R49 ;  /* 0x000000211f427c23 */ /* 0x000fe20008010831 */
[----:B------:R-:W-:Y:S01]  /*4c40*/  FADD.FTZ R5, R68, R5 ;  /* 0x0000000544057221 */ /* 0x000fe20000010000 */
[--C-:B------:R-:W-:Y:S01]  /*4c50*/  FFMA.FTZ R55, R55, UR33, -R49.reuse ;  /* 0x0000002137377c23 */ /* 0x100fe20008010831 */
[----:B------:R-:W-:Y:S01]  /*4c60*/  FFMA.FTZ R49, R56, UR33, -R49 ;  /* 0x0000002138317c23 */ /* 0x000fe20008010831 */
[----:B------:R-:W0:Y:S01]  /*4c70*/  MUFU.EX2 R9, R9 ;  /* 0x0000000900097308 */ /* 0x000e220000000800 */
[----:B--2---:R-:W-:Y:S01]  /*4c80*/  FADD.FTZ R11, R86, R7 ;  /* 0x00000007560b7221 */ /* 0x004fe20000010000 */
[----:B------:R-:W-:Y:S01]  /*4c90*/  FADD.FTZ R10, R0, R5 ;  /* 0x00000005000a7221 */ /* 0x000fe20000010000 */
[----:B------:R-:W-:-:S02]  /*4ca0*/  F2FP.F16.F32.PACK_AB R5, R84, R81 ;  /* 0x000000515405723e */ /* 0x000fc400000000ff */
[----:B------:R-:W-:Y:S01]  /*4cb0*/  F2FP.F16.F32.PACK_AB R7, R86, R83 ;  /* 0x000000535607723e */ /* 0x000fe200000000ff */
[----:B------:R-:W-:Y:S01]  /*4cc0*/  FADD.FTZ R10, R67, R10 ;  /* 0x0000000a430a7221 */ /* 0x000fe20000010000 */
[----:B------:R-:W-:Y:S01]  /*4cd0*/  F2FP.F16.F32.PACK_AB R14, R75, R58 ;  /* 0x0000003a4b0e723e */ /* 0x000fe200000000ff */
[----:B------:R-:W2:Y:S01]  /*4ce0*/  MUFU.EX2 R53, R53 ;  /* 0x0000003500357308 */ /* 0x000ea20000000800 */
[----:B-1----:R-:W-:Y:S01]  /*4cf0*/  FADD.FTZ R8, R2, R11 ;  /* 0x0000000b02087221 */ /* 0x002fe20000010000 */
[----:B------:R-:W-:Y:S01]  /*4d00*/  FADD.FTZ R13, R69, R10 ;  /* 0x0000000a450d7221 */ /* 0x000fe20000010000 */
[----:B------:R1:W-:Y:S03]  /*4d10*/  STSM.16.M88.4 [R17+0x21800], R4 ;  /* 0x0218000411007844 */ /* 0x0003e60000000200 */
[----:B------:R-:W-:Y:S02]  /*4d20*/  FADD.FTZ R10, R70, R13 ;  /* 0x0000000d460a7221 */ /* 0x000fe40000010000 */
[----:B------:R-:W3:Y:S01]  /*4d30*/  MUFU.EX2 R54, R54 ;  /* 0x0000003600367308 */ /* 0x000ee20000000800 */
[----:B0-----:R-:W-:Y:S01]  /*4d40*/  FADD.FTZ R8, R9, R8 ;  /* 0x0000000809087221 */ /* 0x001fe20000010000 */
        /* <DEDUP_REMOVED lines=12> */
[----:B------:R-:W-:-:S03]  /*4e10*/  F2FP.F16.F32.PACK_AB R10, R70, R69 ;  /* 0x00000045460a723e */ /* 0x000fc600000000ff */
[----:B------:R-:W-:Y:S02]  /*4e20*/  FADD.FTZ R12, R60, R13 ;  /* 0x0000000d3c0c7221 */ /* 0x000fe40000010000 */
[----:B------:R-:W2:Y:S01]  /*4e30*/  MUFU.EX2 R77, R77 ;  /* 0x0000004d004d7308 */ /* 0x000ea20000000800 */
[----:B0-----:R-:W-:Y:S01]  /*4e40*/  FADD.FTZ R11, R73, R8 ;  /* 0x00000008490b7221 */ /* 0x001fe20000010000 */
[----:B------:R-:W-:Y:S01]  /*4e50*/  FADD.FTZ R13, R61, R12 ;  /* 0x0000000c3d0d7221 */ /* 0x000fe20000010000 */
[----:B------:R-:W-:-:S03]  /*4e60*/  F2FP.F16.F32.PACK_AB R12, R72, R71 ;  /* 0x00000047480c723e */ /* 0x000fc600000000ff */
[----:B------:R-:W-:Y:S02]  /*4e70*/  FADD.FTZ R28, R34, R13 ;  /* 0x0000000d221c7221 */ /* 0x000fe40000010000 */
[----:B------:R-:W0:Y:S01]  /*4e80*/  MUFU.EX2 R80, R80 ;  /* 0x0000005000507308 */ /* 0x000e220000000800 */
[C---:B-1----:R-:W-:Y:S01]  /*4e90*/  FADD.FTZ R8, R74.reuse, R11 ;  /* 0x0000000b4a087221 */ /* 0x042fe20000010000 */
        /* <DEDUP_REMOVED lines=10> */
[C---:B0-----:R-:W-:Y:S01]  /*4f40*/  FADD.FTZ R11, R80.reuse, R11 ;  /* 0x0000000b500b7221 */ /* 0x041fe20000010000 */
[----:B------:R-:W-:Y:S01]  /*4f50*/  F2FP.F16.F32.PACK_AB R15, R80, R77 ;  /* 0x0000004d500f723e */ /* 0x000fe200000000ff */
[----:B------:R-:W-:-:S04]  /*4f60*/  FADD.FTZ R7, R39, R2 ;  /* 0x0000000227077221 */ /* 0x000fc80000010000 */
[----:B------:R-:W-:Y:S01]  /*4f70*/  FADD.FTZ R2, R50, R7 ;  /* 0x0000000732027221 */ /* 0x000fe20000010000 */
[----:B------:R-:W0:Y:S01]  /*4f80*/  MUFU.EX2 R25, R25 ;  /* 0x0000001900197308 */ /* 0x000e220000000800 */
[----:B-1----:R-:W-:Y:S01]  /*4f90*/  FADD.FTZ R0, R20, R11 ;  /* 0x0000000b14007221 */ /* 0x002fe20000010000 */
[----:B------:R-:W-:Y:S01]  /*4fa0*/  F2FP.F16.F32.PACK_AB R11, R54, R53 ;  /* 0x00000035360b723e */ /* 0x000fe200000000ff */
[----:B------:R-:W-:-:S04]  /*4fb0*/  FADD.FTZ R7, R51, R2 ;  /* 0x0000000233077221 */ /* 0x000fc80000010000 */
[----:B------:R1:W-:Y:S01]  /*4fc0*/  STSM.16.M88.4 [R22], R8 ;  /* 0x0000000816007844 */ /* 0x0003e20000000200 */
[----:B------:R-:W3:Y:S01]  /*4fd0*/  MUFU.EX2 R78, R78 ;  /* 0x0000004e004e7308 */ /* 0x000ee20000000800 */
[----:B--2---:R-:W-:Y:S01]  /*4fe0*/  FADD.FTZ R0, R21, R0 ;  /* 0x0000000015007221 */ /* 0x004fe20000010000 */
[----:B------:R-:W-:Y:S01]  /*4ff0*/  FADD.FTZ R2, R76, R7 ;  /* 0x000000074c027221 */ /* 0x000fe20000010000 */
[----:B------:R2:W-:Y:S05]  /*5000*/  STSM.16.M88.4 [R19], R12 ;  /* 0x0000000c13007844 */ /* 0x0005ea0000000200 */
[----:B------:R-:W4:Y:S01]  /*5010*/  MUFU.EX2 R27, R27 ;  /* 0x0000001b001b7308 */ /* 0x000f220000000800 */
[----:B0-----:R-:W-:Y:S01]  /*5020*/  FADD.FTZ R5, R25, R0 ;  /* 0x0000000019057221 */ /* 0x001fe20000010000 */
[----:B-1----:R-:W-:-:S06]  /*5030*/  F2FP.F16.F32.PACK_AB R8, R50, R39 ;  /* 0x000000273208723e */ /* 0x002fcc00000000ff */
[----:B------:R-:W0:Y:S01]  /*5040*/  MUFU.EX2 R26, R26 ;  /* 0x0000001a001a7308 */ /* 0x000e220000000800 */
[C---:B---3--:R-:W-:Y:S01]  /*5050*/  FADD.FTZ R0, R78.reuse, R5 ;  /* 0x000000054e007221 */ /* 0x048fe20000010000 */
[----:B------:R-:W-:Y:S02]  /*5060*/  F2FP.F16.F32.PACK_AB R7, R78, R25 ;  /* 0x000000194e07723e */ /* 0x000fe400000000ff */
[----:B------:R-:W-:-:S04]  /*5070*/  F2FP.F16.F32.PACK_AB R10, R76, R51 ;  /* 0x000000334c0a723e */ /* 0x000fc800000000ff */
[----:B------:R-:W1:Y:S01]  /*5080*/  MUFU.EX2 R79, R79 ;  /* 0x0000004f004f7308 */ /* 0x000e620000000800 */
[----:B----4-:R-:W-:-:S07]  /*5090*/  FADD.FTZ R5, R27, R0 ;  /* 0x000000001b057221 */ /* 0x010fce0000010000 */
[----:B------:R-:W3:Y:S01]  /*50a0*/  MUFU.EX2 R82, R82 ;  /* 0x0000005200527308 */ /* 0x000ee20000000800 */
[C---:B0-----:R-:W-:Y:S01]  /*50b0*/  FADD.FTZ R0, R26.reuse, R5 ;  /* 0x000000051a007221 */ /* 0x041fe20000010000 */
[----:B------:R-:W-:-:S06]  /*50c0*/  F2FP.F16.F32.PACK_AB R29, R26, R27 ;  /* 0x0000001b1a1d723e */ /* 0x000fcc00000000ff */
[----:B------:R0:W4:Y:S01]  /*50d0*/  MUFU.EX2 R65, R30 ;  /* 0x0000001e00417308 */ /* 0x0001220000000800 */
[----:B-1----:R-:W-:-:S07]  /*50e0*/  FADD.FTZ R5, R79, R0 ;  /* 0x000000004f057221 */ /* 0x002fce0000010000 */
[----:B------:R-:W1:Y:S01]  /*50f0*/  MUFU.EX2 R66, R66 ;  /* 0x0000004200427308 */ /* 0x000e620000000800 */
[----:B---3--:R-:W-:Y:S01]  /*5100*/  FADD.FTZ R0, R82, R5 ;  /* 0x0000000552007221 */ /* 0x008fe20000010000 */
[----:B0-----:R-:W-:Y:S02]  /*5110*/  F2FP.F16.F32.PACK_AB R30, R38, R37 ;  /* 0x00000025261e723e */ /* 0x001fe400000000ff */
[----:B------:R-:W-:-:S04]  /*5120*/  F2FP.F16.F32.PACK_AB R31, R82, R79 ;  /* 0x0000004f521f723e */ /* 0x000fc800000000ff */
[----:B------:R-:W0:Y:S01]  /*5130*/  MUFU.EX2 R33, R33 ;  /* 0x0000002100217308 */ /* 0x000e220000000800 */
[----:B----4-:R-:W-:-:S07]  /*5140*/  FADD.FTZ R5, R65, R0 ;  /* 0x0000000041057221 */ /* 0x010fce0000010000 */
[----:B------:R-:W2:Y:S01]  /*5150*/  MUFU.EX2 R45, R45 ;  /* 0x0000002d002d7308 */ /* 0x000ea20000000800 */
[C---:B-1----:R-:W-:Y:S01]  /*5160*/  FADD.FTZ R0, R66.reuse, R5 ;  /* 0x0000000542007221 */ /* 0x042fe20000010000 */
[----:B------:R-:W-:Y:S02]  /*5170*/  F2FP.F16.F32.PACK_AB R5, R21, R20 ;  /* 0x000000141505723e */ /* 0x000fe400000000ff */
[----:B------:R-:W-:-:S03]  /*5180*/  F2FP.F16.F32.PACK_AB R9, R66, R65 ;  /* 0x000000414209723e */ /* 0x000fc600000000ff */
[----:B------:R1:W-:Y:S01]  /*5190*/  STSM.16.M88.4 [R18], R4 ;  /* 0x0000000412007844 */ /* 0x0003e20000000200 */
[----:B------:R-:W3:Y:S01]  /*51a0*/  MUFU.EX2 R32, R32 ;  /* 0x0000002000207308 */ /* 0x000ee20000000800 */
[----:B0-----:R-:W-:Y:S02]  /*51b0*/  FADD.FTZ R11, R33, R0 ;  /* 0x00000000210b7221 */ /* 0x001fe40000010000 */
[----:B------:R-:W-:Y:S05]  /*51c0*/  STSM.16.M88.4 [R17+0x27800], R28 ;  /* 0x0278001c11007844 */ /* 0x000fea0000000200 */
[----:B------:R-:W0:Y:S01]  /*51d0*/  MUFU.EX2 R46, R46 ;  /* 0x0000002e002e7308 */ /* 0x000e220000000800 */
[----:B--2---:R-:W-:-:S07]  /*51e0*/  FADD.FTZ R13, R45, R2 ;  /* 0x000000022d0d7221 */ /* 0x004fce0000010000 */
[----:B------:R-:W2:Y:S01]  /*51f0*/  MUFU.EX2 R41, R41 ;  /* 0x0000002900297308 */ /* 0x000ea20000000800 */
[C---:B---3--:R-:W-:Y:S01]  /*5200*/  FADD.FTZ R12, R32.reuse, R11 ;  /* 0x0000000b200c7221 */ /* 0x048fe20000010000 */
[----:B------:R-:W-:-:S05]  /*5210*/  F2FP.F16.F32.PACK_AB R11, R32, R33 ;  /* 0x00000021200b723e */ /* 0x000fca00000000ff */
[----:B------:R-:W-:Y:S01]  /*5220*/  STSM.16.M88.4 [R136], R8 ;  /* 0x0000000888007844 */ /* 0x000fe20000000200 */
[----:B------:R-:W3:Y:S01]  /*5230*/  MUFU.EX2 R47, R47 ;  /* 0x0000002f002f7308 */ /* 0x000ee20000000800 */
[----:B0-----:R-:W-:-:S07]  /*5240*/  FADD.FTZ R2, R46, R13 ;  /* 0x0000000d2e027221 */ /* 0x001fce0000010000 */
[----:B------:R-:W0:Y:S01]  /*5250*/  MUFU.EX2 R40, R40 ;  /* 0x0000002800287308 */ /* 0x000e220000000800 */
[----:B--2---:R-:W-:Y:S01]  /*5260*/  FADD.FTZ R15, R41, R12 ;  /* 0x0000000c290f7221 */ /* 0x004fe20000010000 */
[----:B------:R-:W-:-:S06]  /*5270*/  F2FP.F16.F32.PACK_AB R12, R46, R45 ;  /* 0x0000002d2e0c723e */ /* 0x000fcc00000000ff */
[----:B------:R-:W2:Y:S01]  /*5280*/  MUFU.EX2 R48, R48 ;  /* 0x0000003000307308 */ /* 0x000ea20000000800 */
[----:B---3--:R-:W-:-:S07]  /*5290*/  FADD.FTZ R13, R47, R2 ;  /* 0x000000022f0d7221 */ /* 0x008fce0000010000 */
[----:B------:R-:W3:Y:S01]  /*52a0*/  MUFU.EX2 R62, R62 ;  /* 0x0000003e003e7308 */ /* 0x000ee20000000800 */
[----:B0-----:R-:W-:-:S07]  /*52b0*/  FADD.FTZ R15, R40, R15 ;  /* 0x0000000f280f7221 */ /* 0x001fce0000010000 */
[----:B------:R-:W0:Y:S01]  /*52c0*/  MUFU.EX2 R63, R63 ;  /* 0x0000003f003f7308 */ /* 0x000e220000000800 */
[C---:B--2---:R-:W-:Y:S01]  /*52d0*/  FADD.FTZ R21, R48.reuse, R13 ;  /* 0x0000000d30157221 */ /* 0x044fe20000010000 */
[----:B------:R-:W-:Y:S02]  /*52e0*/  F2FP.F16.F32.PACK_AB R14, R48, R47 ;  /* 0x0000002f300e723e */ /* 0x000fe400000000ff */
[----:B------:R-:W-:-:S04]  /*52f0*/  F2FP.F16.F32.PACK_AB R13, R40, R41 ;  /* 0x00000029280d723e */ /* 0x000fc800000000ff */
[----:B------:R-:W-:Y:S01]  /*5300*/  MUFU.EX2 R44, R44 ;  /* 0x0000002c002c7308 */ /* 0x000fe20000000800 */
[----:B---3--:R-:W-:-:S07]  /*5310*/  FADD.FTZ R2, R62, R15 ;  /* 0x0000000f3e027221 */ /* 0x008fce0000010000 */
[----:B------:R-:W1:Y:S01]  /*5320*/  MUFU.EX2 R43, R43 ;  /* 0x0000002b002b7308 */ /* 0x000e620000000800 */
[C---:B0-----:R-:W-:Y:S01]  /*5330*/  F2FP.F16.F32.PACK_AB R15, R63.reuse, R62 ;  /* 0x0000003e3f0f723e */ /* 0x041fe200000000ff */
[----:B------:R-:W-:-:S04]  /*5340*/  FADD.FTZ R2, R63, R2 ;  /* 0x000000023f027221 */ /* 0x000fc80000010000 */
[----:B------:R-:W-:Y:S02]  /*5350*/  STSM.16.M88.4 [R19+0x6000], R12 ;  /* 0x0060000c13007844 */ /* 0x000fe40000000200 */
[----:B------:R-:W-:Y:S08]  /*5360*/  MUFU.EX2 R42, R42 ;  /* 0x0000002a002a7308 */ /* 0x000ff00000000800 */
[----:B------:R-:W0:Y:S01]  /*5370*/  MUFU.EX2 R3, R3 ;  /* 0x0000000300037308 */ /* 0x000e220000000800 */
[----:B-1----:R-:W-:Y:S01]  /*5380*/  F2FP.F16.F32.PACK_AB R4, R43, R44 ;  /* 0x0000002c2b04723e */ /* 0x002fe200000000ff */
        /* <DEDUP_REMOVED lines=32> */
.L_x_11091:
[----:B------:R-:W-:Y:S02]  /*5590*/  ULDC UR18, c[0x0][0x9e4] ;  /* 0x0002790000127ab9 */ /* 0x000fe40000000800 */
[----:B------:R-:W-:-:S11]  /*55a0*/  UISETP.NE.AND UP0, UPT, UR18, 0x1, UPT ;  /* 0x000000011200788c */ /* 0x000fd6000bf05270 */
[----:B------:R-:W-:Y:S02]  /*55b0*/  @UP0 ULDC.64 UR6, c[0x0][0x9e8] ;  /* 0x00027a0000060ab9 */ /* 0x000fe40000000a00 */
[----:B------:R-:W-:-:S04]  /*55c0*/  UIMAD.WIDE.U32 UR10, UR15, UR6, URZ ;  /* 0x000000060f0a72a5 */ /* 0x000fc8000f8e003f */
[----:B------:R-:W-:-:S12]  /*55d0*/  @UP0 USHF.R.U32.HI UR15, URZ, UR7, UR11 ;  /* 0x000000073f0f0299 */ /* 0x000fd8000801160b */
.L_x_11092:
[----:B------:R-:W-:-:S04]  /*55e0*/  UIMAD UR15, UR15, UR18, UR18 ;  /* 0x000000120f0f72a4 */ /* 0x000fc8000f8e0212 */
[----:B------:R-:W-:-:S04]  /*55f0*/  UISETP.LT.AND UP0, UPT, UR14, UR15, UPT ;  /* 0x0000000f0e00728c */ /* 0x000fc8000bf01270 */
[----:B------:R-:W-:-:S12]  /*5600*/  USEL UR14, UR14, UR15, UP0 ;  /* 0x0000000f0e0e7287 */ /* 0x000fd80008000000 */
.L_x_11090:
        /* <DEDUP_REMOVED lines=42> */
.L_x_11112:
[----:B------:R-:W-:Y:S01]  /*58b0*/  ISETP.NE.AND P2, PT, RZ, UR45, PT ;  /* 0x0000002dff007c0c */ /* 0x000fe2000bf45270 */
[----:B------:R-:W-:-:S04]  /*58c0*/  UISETP.NE.AND UP0, UPT, UR59, 0x1, UPT ;  /* 0x000000013b00788c */ /* 0x000fc8000bf05270 */
[----:B------:R-:W-:-:S04]  /*58d0*/  USEL UR48, URZ, 0x1, UP0 ;  /* 0x000000013f307887 */ /* 0x000fc80008000000 */
[----:B------:R-:W-:-:S04]  /*58e0*/  ULOP3.LUT UR48, UR28, UR48, URZ, 0x3c, !UPT ;  /* 0x000000301c307292 */ /* 0x000fc8000f8e3c3f */
[----:B------:R-:W-:Y:S08]  /*58f0*/  @P2 BRA `(.L_x_11094) ;  /* 0x0000000000382947 */ /* 0x000ff00003800000 */
[----:B------:R-:W-:Y:S05]  /*5900*/  @!P0 BRA `(.L_x_11095) ;  /* 0x0000000000048947 */ /* 0x000fea0003800000 */
[----:B------:R-:W-:Y:S01]  /*5910*/  BPT.TRAP 0x1 ;  /* 0x000000040000795c */ /* 0x000fe20000300000 */
.L_x_11095:
        /* <DEDUP_REMOVED lines=9> */
.L_x_11096:
[----:B-1----:R-:W-:Y:S05]  /*59b0*/  @P1 BRA `(.L_x_11094) ;  /* 0x0000000000081947 */ /* 0x002fea0003800000 */
[----:B------:R-:W1:Y:S02]  /*59c0*/  SYNCS.PHASECHK.TRANS64.TRYWAIT P1, [UR6+0x2d830], R6 ;  /* 0x02d83006ff0075a7 */ /* 0x000e640008020146 */
[----:B-1----:R-:W-:Y:S05]  /*59d0*/  @!P1 BRA `(.L_x_11097) ;  /* 0x00000120000c9947 */ /* 0x002fea0003800000 */
.L_x_11094:
        /* <DEDUP_REMOVED lines=40> */
.L_x_11099:
[----:B------:R-:W-:Y:S01]  /*5c60*/  ULEA UR6, UR59, UR41, 0x3 ;  /* 0x000000293b067291 */ /* 0x000fe2000f8e183f */
[----:B------:R-:W-:-:S05]  /*5c70*/  IMAD.U32 R6, RZ, RZ, UR28 ;  /* 0x0000001cff067e24 */ /* 0x000fca000f8e00ff */
[----:B------:R-:W-:-:S04]  /*5c80*/  SHF.L.U32 R6, R6, 0x1f, RZ ;  /* 0x0000001f06067819 */ /* 0x000fc800000006ff */
[----:B------:R0:W1:Y:S01]  /*5c90*/  SYNCS.PHASECHK.TRANS64.TRYWAIT P1, [UR6+0x2d850], R6 ;  /* 0x02d85006ff0075a7 */ /* 0x0000620008020146 */
[----:B------:R-:W-:Y:S05]  /*5ca0*/  @!P0 BRA `(.L_x_11100) ;  /* 0x0000000000048947 */ /* 0x000fea0003800000 */
[----:B------:R-:W-:Y:S01]  /*5cb0*/  BPT.TRAP 0x1 ;  /* 0x000000040000795c */ /* 0x000fe20000300000 */
.L_x_11100:
[----:B-1----:R-:W-:Y:S05]  /*5cc0*/  @P1 BRA `(.L_x_11098) ;  /* 0x0000000000081947 */ /* 0x002fea0003800000 */
[----:B------:R-:W1:Y:S02]  /*5cd0*/  SYNCS.PHASECHK.TRANS64.TRYWAIT P1, [UR6+0x2d850], R6 ;  /* 0x02d85006ff0075a7 */ /* 0x000e640008020146 */
[----:B-1----:R-:W-:Y:S05]  /*5ce0*/  @!P1 BRA `(.L_x_11101) ;  /* 0x0000011c00609947 */ /* 0x002fea0003800000 */
.L_x_11098:
        /* <DEDUP_REMOVED lines=74> */
.L_x_11102:
        /* <DEDUP_REMOVED lines=21> */
[----:B------:R-:W-:-:S02]  /*62e0*/  ULEA UR6, UR47, UR41, 0x3 ;  /* 0x000000292f067291 */ /* 0x000fc4000f8e183f */
[----:B------:R-:W-:Y:S01]  /*62f0*/  FMUL.FTZ R45, R57, UR57 ;  /* 0x00000039392d7c20 */ /* 0x000fe20008410000 */
[----:B------:R-:W-:Y:S01]  /*6300*/  FMUL.FTZ R54, R64, UR57 ;  /* 0x0000003940367c20 */ /* 0x000fe20008410000 */
[----:B------:R-:W-:Y:S01]  /*6310*/  @P2 SHF.R.U32.HI R83, RZ, UR7, R52 ;  /* 0x00000007ff532c19 */ /* 0x000fe20008011634 */
[----:B------:R-:W-:Y:S01]  /*6320*/  FMUL.FTZ R57, R67, UR57 ;  /* 0x0000003943397c20 */ /* 0x000fe20008410000 */
[----:B------:R-:W-:Y:S01]  /*6330*/  FMUL.FTZ R64, R74, UR57 ;  /* 0x000000394a407c20 */ /* 0x000fe20008410000 */
[----:B------:R-:W-:Y:S01]  /*6340*/  FMUL.FTZ R67, R77, UR57 ;  /* 0x000000394d437c20 */ /* 0x000fe20008410000 */
[----:B------:R-:W-:Y:S01]  /*6350*/  FMUL.FTZ R74, R84, UR57 ;  /* 0x00000039544a7c20 */ /* 0x000fe20008410000 */
[----:B------:R-:W-:Y:S01]  /*6360*/  UIADD3 UR6, UR6, 0x2d840, URZ ;  /* 0x0002d84006067890 */ /* 0x000fe2000fffe03f */
[----:B------:R-:W1:Y:S01]  /*6370*/  SHFL.IDX PT, R84, R83, RZ, 0x1c1f ;  /* 0x001c1fff53547589 */ /* 0x000e6200000e0000 */
[----:B------:R-:W-:Y:S02]  /*6380*/  IMAD.SHL.U32 R77, R3, 0x80, RZ ;  /* 0x00000080034d7824 */ /* 0x000fe400078e00ff */
        /* <DEDUP_REMOVED lines=49> */
[----:B------:R-:W0:Y:S01]  /*66a0*/  MUFU.TANH R6, R6 ;  /* 0x0000000600067308 */ /* 0x000e220000002400 */
[----:B------:R-:W-:Y:S01]  /*66b0*/  IMAD.U32 R52, RZ, RZ, UR46 ;  /* 0x0000002eff347e24 */ /* 0x000fe2000f8e00ff */
[----:B------:R-:W-:Y:S01]  /*66c0*/  SYNCS.ARRIVE.TRANS64.RED.A1T0 RZ, [UR6], RZ ;  /* 0x000000ffffff79a7 */ /* 0x000fe20008100406 */
[----:B------:R-:W-:-:S03]  /*66d0*/  ULOP3.LUT UR6, URZ, UR35, URZ, 0x33, !UPT ;  /* 0x000000233f067292 */ /* 0x000fc6000f8e333f */
[----:B------:R-:W-:Y:S02]  /*66e0*/  IADD3 R53, -R52, UR37, R53 ;  /* 0x0000002534357c10 */ /* 0x000fe4000fffe135 */
[----:B------:R-:W2:Y:S03]  /*66f0*/  MUFU.TANH R7, R7 ;  /* 0x0000000700077308 */ /* 0x000ea60000002400 */
[C---:B------:R-:W-:Y:S02]  /*6700*/  VIADD R82, R53.reuse, UR56 ;  /* 0x0000003835527c36 */ /* 0x040fe40008000000 */
[----:B------:R-:W-:Y:S02]  /*6710*/  VIADD R81, R53, UR6 ;  /* 0x0000000635517c36 */ /* 0x000fe40008000000 */
[----:B-1----:R-:W-:Y:S01]  /*6720*/  IMAD.IADD R80, R82, 0x1, R84 ;  /* 0x0000000152507824 */ /* 0x002fe200078e0254 */
        /* <DEDUP_REMOVED lines=77> */
.L_x_11105:
[----:B------:R-:W-:-:S05]  /*6c00*/  IMAD.U32 R86, RZ, RZ, UR34 ;  /* 0x00000022ff567e24 */ /* 0x000fca000f8e00ff */
[----:B------:R-:W-:-:S13]  /*6c10*/  ISETP.NE.AND P1, PT, R86, 0x1, PT ;  /* 0x000000015600780c */ /* 0x000fda0003f25270 */
[----:B------:R-:W1:Y:S02]  /*6c20*/  @P1 LDC.64 R52, c[0x0][0x9e8] ;  /* 0x00027a00ff341b82 */ /* 0x000e640000000a00 */
[----:B-1----:R-:W-:-:S05]  /*6c30*/  @P1 IMAD.HI.U32 R52, R84, R52, RZ ;  /* 0x0000003454341227 */ /* 0x002fca00078e00ff */
[----:B------:R-:W-:-:S07]  /*6c40*/  @P1 SHF.R.U32.HI R84, RZ, R53, R52 ;  /* 0x00000035ff541219 */ /* 0x000fce0000011634 */
.L_x_11106:
[----:B------:R-:W-:Y:S05]  /*6c50*/  BSYNC B0 ;  /* 0x0000000000007941 */ /* 0x000fea0003800000 */
.L_x_11104:
[----:B------:R-:W-:-:S04]  /*6c60*/  IMAD R53, R84, R86, -R77 ;  /* 0x0000005654357224 */ /* 0x000fc800078e0a4d */
[----:B------:R-:W-:-:S05]  /*6c70*/  IMAD R53, R16, -0x2, R53 ;  /* 0xfffffffe10357824 */ /* 0x000fca00078e0235 */
[----:B------:R-:W-:Y:S02]  /*6c80*/  VIADDMNMX R80, R53, R86, R80, PT ;  /* 0x0000005635507246 */ /* 0x000fe40003800150 */
[----:B------:R-:W-:-:S07]  /*6c90*/  VIMNMX R79, R79, R53, !PT ;  /* 0x000000354f4f7248 */ /* 0x000fce0007fe0100 */
.L_x_11103:
        /* <DEDUP_REMOVED lines=116> */
.L_x_11109:
[----:B------:R-:W-:-:S05]  /*73e0*/  IMAD.U32 R80, RZ, RZ, UR34 ;  /* 0x00000022ff507e24 */ /* 0x000fca000f8e00ff */
[----:B------:R-:W-:-:S13]  /*73f0*/  ISETP.NE.AND P2, PT, R80, 0x1, PT ;  /* 0x000000015000780c */ /* 0x000fda0003f45270 */
[----:B------:R-:W0:Y:S02]  /*7400*/  @P2 LDC.64 R24, c[0x0][0x9e8] ;  /* 0x00027a00ff182b82 */ /* 0x000e240000000a00 */
[----:B0-----:R-:W-:-:S05]  /*7410*/  @P2 IMAD.HI.U32 R24, R52, R24, RZ ;  /* 0x0000001834182227 */ /* 0x001fca00078e00ff */
[----:B------:R-:W-:-:S07]  /*7420*/  @P2 SHF.R.U32.HI R52, RZ, R25, R24 ;  /* 0x00000019ff342219 */ /* 0x000fce0000011618 */
.L_x_11110:
[----:B------:R-:W-:Y:S05]  /*7430*/  BSYNC B0 ;  /* 0x0000000000007941 */ /* 0x000fea0003800000 */
.L_x_11108:
[----:B------:R-:W-:-:S04]  /*7440*/  IMAD R77, R52, R80, -R77 ;  /* 0x00000050344d7224 */ /* 0x000fc800078e0a4d */
[----:B------:R-:W-:-:S05]  /*7450*/  IMAD R77, R16, -0x2, R77 ;  /* 0xfffffffe104d7824 */ /* 0x000fca00078e024d */
[----:B------:R-:W-:Y:S02]  /*7460*/  VIADDMNMX R82, R77, R80, R82, PT ;  /* 0x000000504d527246 */ /* 0x000fe40003800152 */
[----:B------:R-:W-:-:S07]  /*7470*/  VIMNMX R81, R81, R77, !PT ;  /* 0x0000004d51517248 */ /* 0x000fce0007fe0100 */
.L_x_11107:
        /* <DEDUP_REMOVED lines=101> */
[C---:B------:R-:W-:Y:S02]  /*7ad0*/  ISETP.GT.AND P3, PT, R81.reuse, 0x61, P1 ;  /* 0x000000615100780c */ /* 0x040fe40000f64270 */
        /* <DEDUP_REMOVED lines=26> */
[----:B0-----:R-:W-:Y:S01]  /*7c80*/  FMNMX.FTZ R77, R21, R80, !PT ;  /* 0x00000050154d7209 */ /* 0x001fe20007810000 */
        /* <DEDUP_REMOVED lines=38> */
[----:B------:R-:W-:Y:S02]  /*7ef0*/  ISETP.GT.AND P2, PT, R81, 0x70, P1 ;  /* 0x000000705100780c */ /* 0x000fe40000f44270 */
[----:B------:R-:W-:Y:S02]  /*7f00*/  FMNMX.FTZ R80, R46, R77, !PT ;  /* 0x0000004d2e507209 */ /* 0x000fe40007810000 */
[----:B------:R-:W-:-:S02]  /*7f10*/  ISETP.LT.OR P4, PT, R82, 0x6a, P4 ;  /* 0x0000006a5200780c */ /* 0x000fc40002781670 */
[----:B------:R-:W-:Y:S01]  /*7f20*/  FMNMX.FTZ R77, R47, R80, !PT ;  /* 0x000000502f4d7209 */ /* 0x000fe20007810000 */
[----:B------:R-:W-:Y:S01]  /*7f30*/  MUFU.EX2 R42, R83 ;  /* 0x00000053002a7308 */ /* 0x000fe20000000800 */
[----:B------:R-:W-:Y:S02]  /*7f40*/  ISETP.GT.AND P3, PT, R81, 0x71, P1 ;  /* 0x000000715100780c */ /* 0x000fe40000f64270 */
[----:B------:R-:W-:Y:S02]  /*7f50*/  FMNMX.FTZ R80, R50, R77, !PT ;  /* 0x0000004d32507209 */ /* 0x000fe40007810000 */
[C---:B------:R-:W-:Y:S02]  /*7f60*/  ISETP.LT.OR P2, PT, R82.reuse, 0x71, P2 ;  /* 0x000000715200780c */ /* 0x040fe40001741670 */
[----:B------:R-:W-:Y:S01]  /*7f70*/  FMNMX.FTZ R77, R51, R80, !PT ;  /* 0x00000050334d7209 */ /* 0x000fe20007810000 */
[----:B------:R-:W-:Y:S01]  /*7f80*/  MUFU.EX2 R10, R10 ;  /* 0x0000000a000a7308 */ /* 0x000fe20000000800 */
[----:B------:R-:W-:-:S02]  /*7f90*/  ISETP.LT.OR P3, PT, R82, 0x72, P3 ;  /* 0x000000725200780c */ /* 0x000fc40001f61670 */
[----:B------:R-:W-:Y:S02]  /*7fa0*/  FMNMX.FTZ R80, R56, R77, !PT ;  /* 0x0000004d38507209 */ /* 0x000fe40007810000 */
[----:B------:R-:W-:Y:S02]  /*7fb0*/  FSEL R73, R73, -INF , !P3 ;  /* 0xff80000049497808 */ /* 0x000fe40005800000 */
[----:B------:R-:W-:Y:S01]  /*7fc0*/  FMNMX.FTZ R77, R57, R80, !PT ;  /* 0x00000050394d7209 */ /* 0x000fe20007810000 */
[----:B------:R-:W-:Y:S03]  /*7fd0*/  MUFU.EX2 R11, R11 ;  /* 0x0000000b000b7308 */ /* 0x000fe60000000800 */
[----:B------:R-:W-:Y:S02]  /*7fe0*/  FMNMX.FTZ R80, R60, R77, !PT ;  /* 0x0000004d3c507209 */ /* 0x000fe40007810000 */
[----:B------:R-:W-:-:S02]  /*7ff0*/  FSEL R77, R68, -INF , !P5 ;  /* 0xff800000444d7808 */ /* 0x000fc40006800000 */
[----:B------:R-:W-:Y:S01]  /*8000*/  FMNMX.FTZ R79, R61, R80, !PT ;  /* 0x000000503d4f7209 */ /* 0x000fe20007810000 */
[----:B------:R-:W-:Y:S01]  /*8010*/  MUFU.EX2 R15, R15 ;  /* 0x0000000f000f7308 */ /* 0x000fe20000000800 */
[----:B------:R-:W-:Y:S02]  /*8020*/  ISETP.GT.AND P5, PT, R81, 0x78, P1 ;  /* 0x000000785100780c */ /* 0x000fe40000fa4270 */
[----:B------:R-:W-:Y:S02]  /*8030*/  FMNMX.FTZ R68, R64, R79, !PT ;  /* 0x0000004f40447209 */ /* 0x000fe40007810000 */
[----:B------:R-:W-:Y:S02]  /*8040*/  FSEL R79, R69, -INF , !P4 ;  /* 0xff800000454f7808 */ /* 0x000fe40006000000 */
[----:B------:R-:W-:Y:S01]  /*8050*/  FMNMX.FTZ R68, R65, R68, !PT ;  /* 0x0000004441447209 */ /* 0x000fe20007810000 */
[----:B------:R-:W-:Y:S01]  /*8060*/  MUFU.EX2 R25, R25 ;  /* 0x0000001900197308 */ /* 0x000fe20000000800 */
[----:B------:R-:W-:-:S02]  /*8070*/  FSEL R80, R72, -INF , !P2 ;  /* 0xff80000048507808 */ /* 0x000fc40005000000 */
[----:B------:R-:W-:Y:S02]  /*8080*/  FMNMX.FTZ R68, R77, R68, !PT ;  /* 0x000000444d447209 */ /* 0x000fe40007810000 */
[----:B------:R-:W-:Y:S02]  /*8090*/  ISETP.GT.AND P1, PT, R81, 0x79, P1 ;  /* 0x000000795100780c */ /* 0x000fe40000f24270 */
[----:B------:R-:W-:Y:S01]  /*80a0*/  FMNMX.FTZ R69, R79, R68, !PT ;  /* 0x000000444f457209 */ /* 0x000fe20007810000 */
[----:B------:R-:W-:Y:S01]  /*80b0*/  MUFU.EX2 R28, R28 ;  /* 0x0000001c001c7308 */ /* 0x000fe20000000800 */
[----:B------:R-:W-:Y:S02]  /*80c0*/  ISETP.LT.OR P5, PT, R82, 0x79, P5 ;  /* 0x000000795200780c */ /* 0x000fe40002fa1670 */
[----:B------:R-:W-:Y:S02]  /*80d0*/  FMNMX.FTZ R68, R80, R69, !PT ;  /* 0x0000004550447209 */ /* 0x000fe40007810000 */
[----:B------:R-:W-:-:S02]  /*80e0*/  ISETP.LT.OR P1, PT, R82, 0x7a, P1 ;  /* 0x0000007a5200780c */ /* 0x000fc40000f21670 */
[----:B------:R-:W-:Y:S01]  /*80f0*/  FSEL R76, R76, -INF , !P5 ;  /* 0xff8000004c4c7808 */ /* 0x000fe20006800000 */
[----:B------:R-:W-:Y:S01]  /*8100*/  MUFU.EX2 R29, R29 ;  /* 0x0000001d001d7308 */ /* 0x000fe20000000800 */
[----:B------:R-:W-:Y:S02]  /*8110*/  FMNMX.FTZ R69, R73, R68, !PT ;  /* 0x0000004449457209 */ /* 0x000fe40007810000 */
[----:B------:R-:W-:Y:S02]  /*8120*/  FSEL R78, R78, -INF , !P1 ;  /* 0xff8000004e4e7808 */ /* 0x000fe40004800000 */
[----:B------:R-:W-:-:S03]  /*8130*/  FMNMX.FTZ R69, R76, R69, !PT ;  /* 0x000000454c457209 */ /* 0x000fc60007810000 */
[----:B------:R-:W-:Y:S01]  /*8140*/  MUFU.EX2 R32, R32 ;  /* 0x0000002000207308 */ /* 0x000fe20000000800 */
[----:B------:R-:W-:-:S05]  /*8150*/  FMNMX.FTZ R69, R78, R69, !PT ;  /* 0x000000454e457209 */ /* 0x000fca0007810000 */
[----:B------:R-:W0:Y:S02]  /*8160*/  SHFL.BFLY PT, R68, R69, 0x2, 0x1f ;  /* 0x0c401f0045447f89 */ /* 0x000e2400000e0000 */
[----:B------:R-:W-:Y:S08]  /*8170*/  MUFU.EX2 R33, R33 ;  /* 0x0000002100217308 */ /* 0x000ff00000000800 */
[----:B------:R-:W-:Y:S08]  /*8180*/  MUFU.EX2 R36, R36 ;  /* 0x0000002400247308 */ /* 0x000ff00000000800 */
[----:B------:R-:W-:Y:S01]  /*8190*/  MUFU.EX2 R37, R37 ;  /* 0x0000002500257308 */ /* 0x000fe20000000800 */
[----:B0-----:R-:W-:Y:S01]  /*81a0*/  FMNMX.FTZ R72, R69, R68, !PT ;  /* 0x0000004445487209 */ /* 0x001fe20007810000 */
[--C-:B------:R-:W-:Y:S01]  /*81b0*/  FFMA.FTZ R68, R70, UR33, -R52.reuse ;  /* 0x0000002146447c23 */ /* 0x100fe20008010834 */
[--C-:B------:R-:W-:Y:S01]  /*81c0*/  FFMA.FTZ R69, R71, UR33, -R52.reuse ;  /* 0x0000002147457c23 */ /* 0x100fe20008010834 */
[--C-:B------:R-:W-:Y:S01]  /*81d0*/  FFMA.FTZ R70, R74, UR33, -R52.reuse ;  /* 0x000000214a467c23 */ /* 0x100fe20008010834 */
[----:B------:R-:W-:Y:S01]  /*81e0*/  FSEL R71, R24, RZ, P6 ;  /* 0x000000ff18477208 */ /* 0x000fe20003000000 */
[----:B------:R-:W0:Y:S01]  /*81f0*/  SHFL.BFLY PT, R81, R72, 0x1, 0x1f ;  /* 0x0c201f0048517f89 */ /* 0x000e2200000e0000 */
[----:B------:R-:W-:Y:S01]  /*8200*/  FFMA.FTZ R74, R75, UR33, -R52 ;  /* 0x000000214b4a7c23 */ /* 0x000fe20008010834 */
[----:B------:R-:W-:Y:S02]  /*8210*/  MUFU.EX2 R40, R40 ;  /* 0x0000002800287308 */ /* 0x000fe40000000800 */
[----:B------:R-:W-:-:S04]  /*8220*/  FADD.FTZ R71, -R71, R4 ;  /* 0x0000000447477221 */ /* 0x000fc80000010100 */
[----:B------:R-:W-:Y:S02]  /*8230*/  FMUL.FTZ R71, R71, UR33 ;  /* 0x0000002147477c20 */ /* 0x000fe40008410000 */
[----:B------:R-:W-:Y:S08]  /*8240*/  MUFU.EX2 R41, R41 ;  /* 0x0000002900297308 */ /* 0x000ff00000000800 */
[----:B------:R-:W1:Y:S01]  /*8250*/  MUFU.EX2 R71, R71 ;  /* 0x0000004700477308 */ /* 0x000e620000000800 */
[----:B0-----:R-:W-:-:S07]  /*8260*/  FMNMX.FTZ R52, R72, R81, !PT ;  /* 0x0000005148347209 */ /* 0x001fce0007810000 */
[----:B------:R-:W-:Y:S01]  /*8270*/  MUFU.EX2 R72, R74 ;  /* 0x0000004a00487308 */ /* 0x000fe20000000800 */
[C---:B------:R-:W-:Y:S01]  /*8280*/  FSETP.NEU.FTZ.AND P1, PT, R52.reuse, -INF , PT ;  /* 0xff8000003400780b */ /* 0x040fe20003f3d000 */
[----:B------:R-:W-:-:S05]  /*8290*/  FMUL.FTZ R4, R52, UR33 ;  /* 0x0000002134047c20 */ /* 0x000fca0008410000 */
[----:B------:R-:W-:Y:S01]  /*82a0*/  FSEL R4, R4, RZ, P1 ;  /* 0x000000ff04047208 */ /* 0x000fe20000800000 */
[----:B-1----:R-:W-:Y:S01]  /*82b0*/  FFMA.FTZ R2, R71, R2, R6 ;  /* 0x0000000247027223 */ /* 0x002fe20000010006 */
[----:B------:R-:W-:Y:S03]  /*82c0*/  MUFU.EX2 R44, R44 ;  /* 0x0000002c002c7308 */ /* 0x000fe60000000800 */
        /* <DEDUP_REMOVED lines=8> */
[----:B------:R-:W-:Y:S01]  /*8350*/  FFMA.FTZ R26, R35, UR33, -R4 ;  /* 0x00000021231a7c23 */ /* 0x000fe20008010804 */
[----:B------:R-:W-:Y:S01]  /*8360*/  FADD.FTZ R35, R7, R2 ;  /* 0x0000000207237221 */ /* 0x000fe20000010000 */
[--C-:B------:R-:W-:Y:S01]  /*8370*/  FFMA.FTZ R81, R27, UR33, -R4.reuse ;  /* 0x000000211b517c23 */ /* 0x100fe20008010804 */
[--C-:B------:R-:W-:Y:S01]  /*8380*/  FFMA.FTZ R14, R30, UR33, -R4.reuse ;  /* 0x000000211e0e7c23 */ /* 0x100fe20008010804 */
[--C-:B------:R-:W-:Y:S01]  /*8390*/  FFMA.FTZ R27, R31, UR33, -R4.reuse ;  /* 0x000000211f1b7c23 */ /* 0x100fe20008010804 */
[----:B------:R-:W-:Y:S01]  /*83a0*/  MUFU.EX2 R75, R75 ;  /* 0x0000004b004b7308 */ /* 0x000fe20000000800 */
[----:B0-----:R-:W-:Y:S01]  /*83b0*/  FSEL R12, R52, RZ, P1 ;  /* 0x000000ff340c7208 */ /* 0x001fe20000800000 */
[--C-:B------:R-:W-:Y:S01]  /*83c0*/  FFMA.FTZ R31, R34, UR33, -R4.reuse ;  /* 0x00000021221f7c23 */ /* 0x100fe20008010804 */
[--C-:B------:R-:W-:Y:S01]  /*83d0*/  FFMA.FTZ R87, R43, UR33, -R4.reuse ;  /* 0x000000212b577c23 */ /* 0x100fe20008010804 */
        /* <DEDUP_REMOVED lines=15> */
[----:B------:R-:W-:-:S05]  /*84d0*/  FFMA.FTZ R64, R73, UR33, -R4 ;  /* 0x0000002149407c23 */ /* 0x000fca0008010804 */
[----:B------:R-:W1:Y:S08]  /*84e0*/  MUFU.EX2 R83, R83 ;  /* 0x0000005300537308 */ /* 0x000e700000000800 */
[----:B------:R-:W2:Y:S01]  /*84f0*/  MUFU.EX2 R9, R9 ;  /* 0x0000000900097308 */ /* 0x000ea20000000800 */
[----:B0-----:R-:W-:Y:S01]  /*8500*/  FFMA.FTZ R5, R12, R0, R75 ;  /* 0x000000000c057223 */ /* 0x001fe2000001004b */
[----:B------:R-:W-:Y:S01]  /*8510*/  FADD.FTZ R0, R10, R35 ;  /* 0x000000230a007221 */ /* 0x000fe20000010000 */
[----:B------:R-:W-:-:S02]  /*8520*/  FFMA.FTZ R35, R56, UR33, -R4 ;  /* 0x0000002138237c23 */ /* 0x000fc40008010804 */
[----:B------:R-:W-:-:S03]  /*8530*/  FADD.FTZ R5, R84, R5 ;  /* 0x0000000554057221 */ /* 0x000fc60000010000 */
[----:B------:R-:W0:Y:S01]  /*8540*/  MUFU.EX2 R82, R82 ;  /* 0x0000005200527308 */ /* 0x000e220000000800 */
[----:B------:R-:W-:Y:S01]  /*8550*/  FADD.FTZ R2, R74, R5 ;  /* 0x000000054a027221 */ /* 0x000fe20000010000 */
[----:B------:R-:W-:-:S03]  /*8560*/  FADD.FTZ R5, R11, R0 ;  /* 0x000000000b057221 */ /* 0x000fc60000010000 */
[----:B-1----:R-:W-:Y:S01]  /*8570*/  FADD.FTZ R2, R83, R2 ;  /* 0x0000000253027221 */ /* 0x002fe20000010000 */
        /* <DEDUP_REMOVED lines=8> */
[----:B-1----:R-:W-:Y:S01]  /*8600*/  FADD.FTZ R0, R20, R5 ;  /* 0x0000000514007221 */ /* 0x002fe20000010000 */
[----:B------:R-:W-:Y:S01]  /*8610*/  FADD.FTZ R5, R42, R43 ;  /* 0x0000002b2a057221 */ /* 0x000fe20000010000 */
[--C-:B------:R-:W-:Y:S01]  /*8620*/  FFMA.FTZ R43, R60, UR33, -R4.reuse ;  /* 0x000000213c2b7c23 */ /* 0x100fe20008010804 */
[----:B------:R-:W-:-:S04]  /*8630*/  FFMA.FTZ R60, R79, UR33, -R4 ;  /* 0x000000214f3c7c23 */ /* 0x000fc80008010804 */
        /* <DEDUP_REMOVED lines=11> */
[----:B--2---:R-:W-:Y:S01]  /*86f0*/  FADD.FTZ R5, R31, R2 ;  /* 0x000000021f057221 */ /* 0x004fe20000010000 */
[----:B------:R-:W-:Y:S01]  /*8700*/  FADD.FTZ R2, R36, R51 ;  /* 0x0000003324027221 */ /* 0x000fe20000010000 */
[----:B------:R-:W-:-:S05]  /*8710*/  FFMA.FTZ R51, R77, UR33, -R4 ;  /* 0x000000214d337c23 */ /* 0x000fca0008010804 */
        /* <DEDUP_REMOVED lines=72> */
[----:B--2---:R-:W-:-:S04]  /*8ba0*/  FADD.FTZ R77, R70, R77 ;  /* 0x0000004d464d7221 */ /* 0x004fc80000010000 */
[----:B------:R-:W-:Y:S01]  /*8bb0*/  FADD.FTZ R2, R72, R77 ;  /* 0x0000004d48027221 */ /* 0x000fe20000010000 */
[----:B0-----:R-:W-:-:S04]  /*8bc0*/  FADD.FTZ R0, R65, R0 ;  /* 0x0000000041007221 */ /* 0x001fc80000010000 */
[----:B-1----:R-:W-:Y:S01]  /*8bd0*/  FADD.FTZ R0, R73, R0 ;  /* 0x0000000049007221 */ /* 0x002fe20000010000 */
[----:B------:R-:W-:Y:S06]  /*8be0*/  @!P0 BRA `(.L_x_11111) ;  /* 0x0000000000048947 */ /* 0x000fec0003800000 */
[----:B------:R-:W-:Y:S01]  /*8bf0*/  BPT.TRAP 0x1 ;  /* 0x000000040000795c */ /* 0x000fe20000300000 */
.L_x_11111:
        /* <DEDUP_REMOVED lines=24> */
[----:B------:R-:W-:Y:S01]  /*8d80*/  STSM.16.M88.4 [R22], R8 ;  /* 0x0000000816007844 */ /* 0x000fe20000000200 */
[----:B------:R-:W-:Y:S01]  /*8d90*/  F2FP.F16.F32.PACK_AB R36, R37, R36 ;  /* 0x000000242524723e */ /* 0x000fe200000000ff */
[----:B------:R-:W-:Y:S01]  /*8da0*/  FMUL.FTZ R97, R97, R71 ;  /* 0x0000004761617220 */ /* 0x000fe20000410000 */
[----:B------:R-:W-:Y:S01]  /*8db0*/  F2FP.F16.F32.PACK_AB R44, R45, R44 ;  /* 0x0000002c2d2c723e */ /* 0x000fe200000000ff */
[----:B------:R-:W-:Y:S01]  /*8dc0*/  STSM.16.M88.4 [R19], R28 ;  /* 0x0000001c13007844 */ /* 0x000fe20000000200 */
        /* <DEDUP_REMOVED lines=21> */
[-C--:B------:R-:W-:Y:S01]  /*8f20*/  FMUL.FTZ R116, R116, R71.reuse ;  /* 0x0000004774747220 */ /* 0x080fe20000410000 */
        /* <DEDUP_REMOVED lines=53> */
[----:B-1----:R-:W-:Y:S01]  /*9280*/  NOP ;  /* 0x0000000000007918 */ /* 0x002fe20000000000 */
[----:B------:R-:W-:Y:S05]  /*9290*/  @P1 BRA `(.L_x_11112) ;  /* 0xffffffc400841947 */ /* 0x000fea000383ffff */
[----:B------:R-:W-:-:S07]  /*92a0*/  IMAD.MOV.U32 R6, RZ, RZ, R3 ;  /* 0x000000ffff067224 */ /* 0x000fce00078e0003 */
.L_x_11093:
        /* <DEDUP_REMOVED lines=24> */
.L_x_11114:
[----:B------:R-:W-:Y:S02]  /*9430*/  ULDC UR15, c[0x0][0x9e4] ;  /* 0x00027900000f7ab9 */ /* 0x000fe40000000800 */
[----:B------:R-:W-:-:S11]  /*9440*/  UISETP.NE.AND UP0, UPT, UR15, 0x1, UPT ;  /* 0x000000010f00788c */ /* 0x000fd6000bf05270 */
[----:B------:R-:W-:Y:S02]  /*9450*/  @UP0 ULDC.64 UR6, c[0x0][0x9e8] ;  /* 0x00027a0000060ab9 */ /* 0x000fe40000000a00 */
[----:B------:R-:W-:-:S04]  /*9460*/  UIMAD.WIDE.U32 UR10, UR14, UR6, URZ ;  /* 0x000000060e0a72a5 */ /* 0x000fc8000f8e003f */
[----:B------:R-:W-:-:S12]  /*9470*/  @UP0 USHF.R.U32.HI UR14, URZ, UR7, UR11 ;  /* 0x000000073f0e0299 */ /* 0x000fd8000801160b */
.L_x_11115:
[----:B------:R-:W-:-:S04]  /*9480*/  UIMAD UR14, UR14, UR15, URZ ;  /* 0x0000000f0e0e72a4 */ /* 0x000fc8000f8e023f */
[----:B------:R-:W-:-:S04]  /*9490*/  UISETP.LT.AND UP0, UPT, UR35, UR14, UPT ;  /* 0x0000000e2300728c */ /* 0x000fc8000bf01270 */
[----:B------:R-:W-:-:S12]  /*94a0*/  USEL UR35, UR35, UR14, !UP0 ;  /* 0x0000000e23237287 */ /* 0x000fd8000c000000 */
.L_x_11113:
        /* <DEDUP_REMOVED lines=15> */
.L_x_11127:
[----:B------:R-:W-:Y:S01]  /*95a0*/  ISETP.NE.AND P2, PT, RZ, UR45, PT ;  /* 0x0000002dff007c0c */ /* 0x000fe2000bf45270 */
[----:B------:R-:W-:-:S04]  /*95b0*/  UISETP.NE.AND UP0, UPT, UR53, 0x1, UPT ;  /* 0x000000013500788c */ /* 0x000fc8000bf05270 */
[----:B------:R-:W-:-:S04]  /*95c0*/  USEL UR48, URZ, 0x1, UP0 ;  /* 0x000000013f307887 */ /* 0x000fc80008000000 */
[----:B------:R-:W-:-:S04]  /*95d0*/  ULOP3.LUT UR48, UR28, UR48, URZ, 0x3c, !UPT ;  /* 0x000000301c307292 */ /* 0x000fc8000f8e3c3f */
[----:B------:R-:W-:Y:S08]  /*95e0*/  @P2 BRA `(.L_x_11117) ;  /* 0x0000000000382947 */ /* 0x000ff00003800000 */
[----:B------:R-:W-:Y:S05]  /*95f0*/  @!P0 BRA `(.L_x_11118) ;  /* 0x0000000000048947 */ /* 0x000fea0003800000 */
[----:B------:R-:W-:Y:S01]  /*9600*/  BPT.TRAP 0x1 ;  /* 0x000000040000795c */ /* 0x000fe20000300000 */
.L_x_11118:
        /* <DEDUP_REMOVED lines=9> */
.L_x_11119:
[----:B-1----:R-:W-:Y:S05]  /*96a0*/  @P1 BRA `(.L_x_11117) ;  /* 0x0000000000081947 */ /* 0x002fea0003800000 */
[----:B------:R-:W1:Y:S02]  /*96b0*/  SYNCS.PHASECHK.TRANS64.TRYWAIT P1, [UR6+0x2d830], R6 ;  /* 0x02d83006ff0075a7 */ /* 0x000e640008020146 */
[----:B-1----:R-:W-:Y:S05]  /*96c0*/  @!P1 BRA `(.L_x_11120) ;  /* 0x000000e400009947 */ /* 0x002fea0003800000 */
.L_x_11117:
        /* <DEDUP_REMOVED lines=40> */
.L_x_11122:
[----:B------:R-:W-:Y:S01]  /*9950*/  ULEA UR6, UR53, UR41, 0x3 ;  /* 0x0000002935067291 */ /* 0x000fe2000f8e183f */
[----:B------:R-:W-:-:S05]  /*9960*/  IMAD.U32 R6, RZ, RZ, UR28 ;  /* 0x0000001cff067e24 */ /* 0x000fca000f8e00ff */
[----:B------:R-:W-:-:S04]  /*9970*/  SHF.L.U32 R6, R6, 0x1f, RZ ;  /* 0x0000001f06067819 */ /* 0x000fc800000006ff */
[----:B------:R0:W1:Y:S01]  /*9980*/  SYNCS.PHASECHK.TRANS64.TRYWAIT P1, [UR6+0x2d850], R6 ;  /* 0x02d85006ff0075a7 */ /* 0x0000620008020146 */
[----:B------:R-:W-:Y:S05]  /*9990*/  @!P0 BRA `(.L_x_11123) ;  /* 0x0000000000048947 */ /* 0x000fea0003800000 */
[----:B------:R-:W-:Y:S01]  /*99a0*/  BPT.TRAP 0x1 ;  /* 0x000000040000795c */ /* 0x000fe20000300000 */
.L_x_11123:
[----:B-1----:R-:W-:Y:S05]  /*99b0*/  @P1 BRA `(.L_x_11121) ;  /* 0x0000000000081947 */ /* 0x002fea0003800000 */
[----:B------:R-:W1:Y:S02]  /*99c0*/  SYNCS.PHASECHK.TRANS64.TRYWAIT P1, [UR6+0x2d850], R6 ;  /* 0x02d85006ff0075a7 */ /* 0x000e640008020146 */
[----:B-1----:R-:W-:Y:S05]  /*99d0*/  @!P1 BRA `(.L_x_11124) ;  /* 0x000000e000549947 */ /* 0x002fea0003800000 */
.L_x_11121:
        /* <DEDUP_REMOVED lines=70> */
.L_x_11125:
        /* <DEDUP_REMOVED lines=74> */
[----:B------:R-:W-:-:S04]  /*a2e0*/  ULEA UR6, UR47, UR41, 0x3 ;  /* 0x000000292f067291 */ /* 0x000fc8000f8e183f */
[----:B------:R-:W0:Y:S01]  /*a2f0*/  MUFU.TANH R20, R20 ;  /* 0x0000001400147308 */ /* 0x000e220000002400 */
[----:B-1----:R-:W-:Y:S01]  /*a300*/  FMNMX.FTZ R69, R13, R52, !PT ;  /* 0x000000340d457209 */ /* 0x002fe20007810000 */
[----:B------:R-:W-:-:S04]  /*a310*/  UIADD3 UR6, UR6, 0x2d840, URZ ;  /* 0x0002d84006067890 */ /* 0x000fc8000fffe03f */
[----:B------:R-:W-:Y:S02]  /*a320*/  UPRMT UR6, UR42, 0x654, UR6 ;  /* 0x000006542a067896 */ /* 0x000fe40008000006 */
[----:B------:R-:W1:Y:S01]  /*a330*/  MUFU.TANH R15, R15 ;  /* 0x0000000f000f7308 */ /* 0x000e620000002400 */
[----:B--2---:R-:W-:Y:S01]  /*a340*/  FMNMX.FTZ R24, R14, R67, !PT ;  /* 0x000000430e187209 */ /* 0x004fe20007810000 */
[----:B------:R-:W-:-:S05]  /*a350*/  FMUL.FTZ R67, R77, UR34 ;  /* 0x000000224d437c20 */ /* 0x000fca0008410000 */
[----:B------:R-:W-:Y:S01]  /*a360*/  SYNCS.ARRIVE.TRANS64.RED.A1T0 RZ, [UR6], RZ ;  /* 0x000000ffffff79a7 */ /* 0x000fe20008100406 */
        /* <DEDUP_REMOVED lines=176> */
[--C-:B0-----:R-:W-:Y:S01]  /*ae70*/  FFMA.FTZ R82, R40, UR33, -R80.reuse ;  /* 0x0000002128527c23 */ /* 0x101fe20008010850 */
[----:B------:R-:W-:Y:S01]  /*ae80*/  MUFU.EX2 R3, R3 ;  /* 0x0000000300037308 */ /* 0x000fe20000000800 */
[--C-:B------:R-:W-:Y:S01]  /*ae90*/  FFMA.FTZ R40, R51, UR33, -R80.reuse ;  /* 0x0000002133287c23 */ /* 0x100fe20008010850 */
[--C-:B------:R-:W-:Y:S01]  /*aea0*/  FFMA.FTZ R36, R44, UR33, -R80.reuse ;  /* 0x000000212c247c23 */ /* 0x100fe20008010850 */
[--C-:B------:R-:W-:Y:S01]  /*aeb0*/  FFMA.FTZ R81, R48, UR33, -R80.reuse ;  /* 0x0000002130517c23 */ /* 0x100fe20008010850 */
[--C-:B------:R-:W-:Y:S01]  /*aec0*/  FFMA.FTZ R79, R53, UR33, -R80.reuse ;  /* 0x00000021354f7c23 */ /* 0x100fe20008010850 */
[--C-:B------:R-:W-:Y:S01]  /*aed0*/  FFMA.FTZ R57, R57, UR33, -R80.reuse ;  /* 0x0000002139397c23 */ /* 0x100fe20008010850 */
[--C-:B------:R-:W-:Y:S01]  /*aee0*/  FFMA.FTZ R44, R60, UR33, -R80.reuse ;  /* 0x000000213c2c7c23 */ /* 0x100fe20008010850 */
[----:B------:R-:W-:Y:S01]  /*aef0*/  FFMA.FTZ R60, R61, UR33, -R80 ;  /* 0x000000213d3c7c23 */ /* 0x000fe20008010850 */
[----:B------:R-:W0:Y:S01]  /*af00*/  MUFU.EX2 R78, R78 ;  /* 0x0000004e004e7308 */ /* 0x000e220000000800 */
[----:B-1----:R-:W-:Y:S01]  /*af10*/  FFMA.FTZ R2, R5, R2, R6 ;  /* 0x0000000205027223 */ /* 0x002fe20000010006 */
[--C-:B------:R-:W-:Y:S01]  /*af20*/  FFMA.FTZ R65, R65, UR33, -R80.reuse ;  /* 0x0000002141417c23 */ /* 0x100fe20008010850 */
[--C-:B------:R-:W-:Y:S01]  /*af30*/  FFMA.FTZ R48, R68, UR33, -R80.reuse ;  /* 0x0000002144307c23 */ /* 0x100fe20008010850 */
[----:B------:R-:W-:-:S04]  /*af40*/  FFMA.FTZ R68, R76, UR33, -R80 ;  /* 0x000000214c447c23 */ /* 0x000fc80008010850 */
[----:B------:R-:W1:Y:S08]  /*af50*/  MUFU.EX2 R7, R7 ;  /* 0x0000000700077308 */ /* 0x000e700000000800 */
        /* <DEDUP_REMOVED lines=132> */
.L_x_11126:
        /* <DEDUP_REMOVED lines=106> */
[----:B------:R-:W-:-:S07]  /*be40*/  IMAD.MOV.U32 R6, RZ, RZ, R4 ;  /* 0x000000ffff067224 */ /* 0x000fce00078e0004 */
.L_x_11116:
        /* <DEDUP_REMOVED lines=11> */
.L_x_11147:
[----:B------:R-:W-:Y:S01]  /*bf00*/  ISETP.NE.AND P2, PT, RZ, UR45, PT ;  /* 0x0000002dff007c0c */ /* 0x000fe2000bf45270 */
[----:B------:R-:W-:-:S04]  /*bf10*/  UISETP.NE.AND UP0, UPT, UR57, 0x1, UPT ;  /* 0x000000013900788c */ /* 0x000fc8000bf05270 */
[----:B------:R-:W-:-:S04]  /*bf20*/  USEL UR48, URZ, 0x1, UP0 ;  /* 0x000000013f307887 */ /* 0x000fc80008000000 */
[----:B------:R-:W-:-:S04]  /*bf30*/  ULOP3.LUT UR48, UR28, UR48, URZ, 0x3c, !UPT ;  /* 0x000000301c307292 */ /* 0x000fc8000f8e3c3f */
[----:B------:R-:W-:Y:S08]  /*bf40*/  @P2 BRA `(.L_x_11129) ;  /* 0x0000000000382947 */ /* 0x000ff00003800000 */
[----:B------:R-:W-:Y:S05]  /*bf50*/  @!P0 BRA `(.L_x_11130) ;  /* 0x0000000000048947 */ /* 0x000fea0003800000 */
[----:B------:R-:W-:Y:S01]  /*bf60*/  BPT.TRAP 0x1 ;  /* 0x000000040000795c */ /* 0x000fe20000300000 */
.L_x_11130:
        /* <DEDUP_REMOVED lines=9> */
.L_x_11131:
[----:B-1----:R-:W-:Y:S05]  /*c000*/  @P1 BRA `(.L_x_11129) ;  /* 0x0000000000081947 */ /* 0x002fea0003800000 */
[----:B------:R-:W1:Y:S02]  /*c010*/  SYNCS.PHASECHK.TRANS64.TRYWAIT P1, [UR6+0x2d830], R5 ;  /* 0x02d83005ff0075a7 */ /* 0x000e640008020146 */
[----:B-1----:R-:W-:Y:S05]  /*c020*/  @!P1 BRA `(.L_x_11132) ;  /* 0x000000b800d89947 */ /* 0x002fea0003800000 */
.L_x_11129:
[----:B------:R-:W2:Y:S01]  /*c030*/  S2R R7, SR_TID.X ;  /* 0x0000000000077919 */ /* 0x000ea20000002100 */
        /* <DEDUP_REMOVED lines=16> */
[----:B01----:R-:W-:-:S05]  /*c140*/  VIADD R5, R7, 0x8 ;  /* 0x0000000807057836 */ /* 0x003fca0000000000 */
        /* <DEDUP_REMOVED lines=22> */
.L_x_11134:
[----:B------:R-:W-:Y:S01]  /*c2b0*/  ULEA UR6, UR57, UR41, 0x3 ;  /* 0x0000002939067291 */ /* 0x000fe2000f8e183f */
[----:B------:R-:W-:-:S05]  /*c2c0*/  IMAD.U32 R5, RZ, RZ, UR28 ;  /* 0x0000001cff057e24 */ /* 0x000fca000f8e00ff */
[----:B------:R-:W-:-:S04]  /*c2d0*/  SHF.L.U32 R5, R5, 0x1f, RZ ;  /* 0x0000001f05057819 */ /* 0x000fc800000006ff */
[----:B------:R0:W1:Y:S01]  /*c2e0*/  SYNCS.PHASECHK.TRANS64.TRYWAIT P1, [UR6+0x2d850], R5 ;  /* 0x02d85005ff0075a7 */ /* 0x0000620008020146 */
[----:B------:R-:W-:Y:S05]  /*c2f0*/  @!P0 BRA `(.L_x_11135) ;  /* 0x0000000000048947 */ /* 0x000fea0003800000 */
[----:B------:R-:W-:Y:S01]  /*c300*/  BPT.TRAP 0x1 ;  /* 0x000000040000795c */ /* 0x000fe20000300000 */
.L_x_11135:
[----:B-1----:R-:W-:Y:S05]  /*c310*/  @P1 BRA `(.L_x_11133) ;  /* 0x0000000000081947 */ /* 0x002fea0003800000 */
[----:B------:R-:W1:Y:S02]  /*c320*/  SYNCS.PHASECHK.TRANS64.TRYWAIT P1, [UR6+0x2d850], R5 ;  /* 0x02d85005ff0075a7 */ /* 0x000e640008020146 */
[----:B-1----:R-:W-:Y:S05]  /*c330*/  @!P1 BRA `(.L_x_11136) ;  /* 0x000000b8002c9947 */ /* 0x002fea0003800000 */
.L_x_11133:
[----:B------:R-:W-:Y:S01]  /*c340*/  UIADD3 UR6, UR41, 0x400, URZ ;  /* 0x0000040029067890 */ /* 0x000fe2000fffe03f */
[----:B------:R-:W-:Y:S01]  /*c350*/  WARPGROUP.ARRIVE ;  /* 0x00000000000079c5 */ /* 0x000fe20000000000 */
[----:B------:R-:W-:Y:S01]  /*c360*/  UMOV UR29, 0x40000040 ;  /* 0x40000040001d7882 */ /* 0x000fe20000000000 */
[----:B------:R-:W-:Y:S01]  /*c370*/  UMOV UR31, 0x80000020 ;  /* 0x80000020001f7882 */ /* 0x000fe20000000000 */
[----:B------:R-:W-:-:S03]  /*c380*/  USHF.R.U32.HI UR6, URZ, 0x4, UR6 ;  /* 0x000000043f067899 */ /* 0x000fc60008011606 */
[----:B-1----:R-:W1:Y:S01]  /*c390*/  S2R R8, SR_TID.X ;  /* 0x0000000000087919 */ /* 0x002e620000002100 */
        /* <DEDUP_REMOVED lines=64> */
.L_x_11137:
        /* <DEDUP_REMOVED lines=167> */
.L_x_11140:
[----:B------:R-:W-:-:S05]  /*d210*/  IMAD.U32 R84, RZ, RZ, UR34 ;  /* 0x00000022ff547e24 */ /* 0x000fca000f8e00ff */
[----:B------:R-:W-:-:S13]  /*d220*/  ISETP.NE.AND P1, PT, R84, 0x1, PT ;  /* 0x000000015400780c */ /* 0x000fda0003f25270 */
[----:B------:R-:W1:Y:S02]  /*d230*/  @P1 LDC.64 R52, c[0x0][0x9e8] ;  /* 0x00027a00ff341b82 */ /* 0x000e640000000a00 */
[----:B-1----:R-:W-:-:S05]  /*d240*/  @P1 IMAD.HI.U32 R52, R85, R52, RZ ;  /* 0x0000003455341227 */ /* 0x002fca00078e00ff */
[----:B------:R-:W-:-:S07]  /*d250*/  @P1 SHF.R.U32.HI R85, RZ, R53, R52 ;  /* 0x00000035ff551219 */ /* 0x000fce0000011634 */
.L_x_11141:
[----:B------:R-:W-:Y:S05]  /*d260*/  BSYNC B0 ;  /* 0x0000000000007941 */ /* 0x000fea0003800000 */
.L_x_11139:
[----:B------:R-:W-:-:S04]  /*d270*/  IMAD R85, R85, R84, -R76 ;  /* 0x0000005455557224 */ /* 0x000fc800078e0a4c */
[----:B------:R-:W-:-:S05]  /*d280*/  IMAD R85, R16, -0x2, R85 ;  /* 0xfffffffe10557824 */ /* 0x000fca00078e0255 */
[----:B------:R-:W-:Y:S02]  /*d290*/  VIADDMNMX R80, R85, R84, R80, PT ;  /* 0x0000005455507246 */ /* 0x000fe40003800150 */
[----:B------:R-:W-:-:S07]  /*d2a0*/  VIMNMX R79, R79, R85, !PT ;  /* 0x000000554f4f7248 */ /* 0x000fce0007fe0100 */
.L_x_11138:
        /* <DEDUP_REMOVED lines=116> */
.L_x_11144:
[----:B------:R-:W-:-:S05]  /*d9f0*/  IMAD.U32 R24, RZ, RZ, UR34 ;  /* 0x00000022ff187e24 */ /* 0x000fca000f8e00ff */
[----:B------:R-:W-:-:S13]  /*da00*/  ISETP.NE.AND P2, PT, R24, 0x1, PT ;  /* 0x000000011800780c */ /* 0x000fda0003f45270 */
[----:B------:R-:W0:Y:S02]  /*da10*/  @P2 LDC.64 R52, c[0x0][0x9e8] ;  /* 0x00027a00ff342b82 */ /* 0x000e240000000a00 */
[----:B0-----:R-:W-:-:S05]  /*da20*/  @P2 IMAD.HI.U32 R52, R79, R52, RZ ;  /* 0x000000344f342227 */ /* 0x001fca00078e00ff */
[----:B------:R-:W-:-:S07]  /*da30*/  @P2 SHF.R.U32.HI R79, RZ, R53, R52 ;  /* 0x00000035ff4f2219 */ /* 0x000fce0000011634 */
.L_x_11145:
[----:B------:R-:W-:Y:S05]  /*da40*/  BSYNC B0 ;  /* 0x0000000000007941 */ /* 0x000fea0003800000 */
.L_x_11143:
[----:B------:R-:W-:-:S04]  /*da50*/  IMAD R79, R79, R24, -R76 ;  /* 0x000000184f4f7224 */ /* 0x000fc800078e0a4c */
[----:B------:R-:W-:-:S05]  /*da60*/  IMAD R79, R16, -0x2, R79 ;  /* 0xfffffffe104f7824 */ /* 0x000fca00078e024f */
[----:B------:R-:W-:Y:S02]  /*da70*/  VIADDMNMX R82, R79, R24, R82, PT ;  /* 0x000000184f527246 */ /* 0x000fe40003800152 */
[----:B------:R-:W-:-:S07]  /*da80*/  VIMNMX R81, R81, R79, !PT ;  /* 0x0000004f51517248 */ /* 0x000fce0007fe0100 */
.L_x_11142:
        /* <DEDUP_REMOVED lines=115> */
[----:B------:R-:W-:Y:S01]  /*e1c0*/  MUFU.EX2 R5, R5 ;  /* 0x0000000500057308 */ /* 0x000fe20000000800 */
[----:B------:R-:W-:Y:S01]  /*e1d0*/  FMNMX.FTZ R52, R11, R52, !PT ;  /* 0x000000340b347209 */ /* 0x000fe20007810000 */
[--C-:B0-----:R-:W-:Y:S01]  /*e1e0*/  FFMA.FTZ R76, R83, UR33, -R53.reuse ;  /* 0x00000021534c7c23 */ /* 0x101fe20008010835 */
        /* <DEDUP_REMOVED lines=47> */
[----:B------:R-:W-:Y:S01]  /*e4e0*/  FMNMX.FTZ R52, R43, R52, !PT ;  /* 0x000000342b347209 */ /* 0x000fe20007810000 */
[----:B------:R-:W-:Y:S01]  /*e4f0*/  MUFU.EX2 R12, R12 ;  /* 0x0000000c000c7308 */ /* 0x000fe20000000800 */
[----:B------:R-:W-:Y:S02]  /*e500*/  ISETP.GT.AND P2, PT, R81, 0x70, P1 ;  /* 0x000000705100780c */ /* 0x000fe40000f44270 */
[----:B------:R-:W-:Y:S02]  /*e510*/  FMNMX.FTZ R52, R45, R52, !PT ;  /* 0x000000342d347209 */ /* 0x000fe40007810000 */
[----:B------:R-:W-:Y:S01]  /*e520*/  FSEL R80, R67, -INF , !P5 ;  /* 0xff80000043507808 */ /* 0x000fe20006800000 */
[----:B------:R-:W-:Y:S01]  /*e530*/  FFMA.FTZ R67, R70, UR33, -R53 ;  /* 0x0000002146437c23 */ /* 0x000fe20008010835 */
[----:B------:R-:W-:Y:S01]  /*e540*/  FMNMX.FTZ R52, R47, R52, !PT ;  /* 0x000000342f347209 */ /* 0x000fe20007810000 */
[----:B------:R-:W-:Y:S01]  /*e550*/  MUFU.EX2 R15, R15 ;  /* 0x0000000f000f7308 */ /* 0x000fe20000000800 */
[----:B------:R-:W-:-:S02]  /*e560*/  ISETP.LT.OR P4, PT, R82, 0x6a, P4 ;  /* 0x0000006a5200780c */ /* 0x000fc40002781670 */
[----:B------:R-:W-:Y:S02]  /*e570*/  FMNMX.FTZ R52, R49, R52, !PT ;  /* 0x0000003431347209 */ /* 0x000fe40007810000 */
[----:B------:R-:W-:Y:S02]  /*e580*/  ISETP.GT.AND P3, PT, R81, 0x71, P1 ;  /* 0x000000715100780c */ /* 0x000fe40000f64270 */
[----:B------:R-:W-:Y:S01]  /*e590*/  FMNMX.FTZ R52, R51, R52, !PT ;  /* 0x0000003433347209 */ /* 0x000fe20007810000 */
[----:B------:R-:W-:Y:S01]  /*e5a0*/  MUFU.EX2 R76, R76 ;  /* 0x0000004c004c7308 */ /* 0x000fe20000000800 */
[----:B------:R-:W-:Y:S02]  /*e5b0*/  ISETP.GT.AND P5, PT, R81, 0x78, P1 ;  /* 0x000000785100780c */ /* 0x000fe40000fa4270 */
        /* <DEDUP_REMOVED lines=15> */
[----:B------:R-:W-:Y:S02]  /*e6b0*/  ISETP.LT.OR P5, PT, R82, 0x79, P5 ;  /* 0x000000795200780c */ /* 0x000fe40002fa1670 */
[----:B------:R-:W-:Y:S02]  /*e6c0*/  FMNMX.FTZ R52, R80, R65, !PT ;  /* 0x0000004150347209 */ /* 0x000fe40007810000 */
[----:B------:R-:W-:-:S02]  /*e6d0*/  FSEL R73, R73, -INF , !P3 ;  /* 0xff80000049497808 */ /* 0x000fc40005800000 */
[----:B------:R-:W-:Y:S01]  /*e6e0*/  FMNMX.FTZ R52, R81, R52, !PT ;  /* 0x0000003451347209 */ /* 0x000fe20007810000 */
[----:B------:R-:W-:Y:S01]  /*e6f0*/  MUFU.EX2 R32, R32 ;  /* 0x0000002000207308 */ /* 0x000fe20000000800 */
[----:B------:R-:W-:Y:S02]  /*e700*/  ISETP.LT.OR P1, PT, R82, 0x7a, P1 ;  /* 0x0000007a5200780c */ /* 0x000fe40000f21670 */
[----:B------:R-:W-:Y:S02]  /*e710*/  FMNMX.FTZ R52, R71, R52, !PT ;  /* 0x0000003447347209 */ /* 0x000fe40007810000 */
[----:B------:R-:W-:Y:S02]  /*e720*/  FSEL R75, R75, -INF , !P5 ;  /* 0xff8000004b4b7808 */ /* 0x000fe40006800000 */
[----:B------:R-:W-:Y:S01]  /*e730*/  FMNMX.FTZ R52, R73, R52, !PT ;  /* 0x0000003449347209 */ /* 0x000fe20007810000 */
[----:B------:R-:W-:Y:S01]  /*e740*/  MUFU.EX2 R34, R34 ;  /* 0x0000002200227308 */ /* 0x000fe20000000800 */
[----:B------:R-:W-:-:S02]  /*e750*/  FSEL R78, R78, -INF , !P1 ;  /* 0xff8000004e4e7808 */ /* 0x000fc40004800000 */
[----:B------:R-:W-:Y:S02]  /*e760*/  FMNMX.FTZ R65, R75, R52, !PT ;  /* 0x000000344b417209 */ /* 0x000fe40007810000 */
[----:B------:R-:W-:Y:S02]  /*e770*/  FSEL R70, R24, RZ, P6 ;  /* 0x000000ff18467208 */ /* 0x000fe40003000000 */
[----:B------:R-:W-:Y:S01]  /*e780*/  FMNMX.FTZ R65, R78, R65, !PT ;  /* 0x000000414e417209 */ /* 0x000fe20007810000 */
[----:B------:R-:W-:Y:S02]  /*e790*/  MUFU.EX2 R36, R36 ;  /* 0x0000002400247308 */ /* 0x000fe40000000800 */
[----:B------:R-:W-:Y:S02]  /*e7a0*/  FADD.FTZ R70, -R70, R3 ;  /* 0x0000000346467221 */ /* 0x000fe40000010100 */
[----:B------:R-:W0:Y:S02]  /*e7b0*/  SHFL.BFLY PT, R52, R65, 0x2, 0x1f ;  /* 0x0c401f0041347f89 */ /* 0x000e2400000e0000 */
[----:B------:R-:W-:-:S02]  /*e7c0*/  FMUL.FTZ R3, R70, UR33 ;  /* 0x0000002146037c20 */ /* 0x000fc40008410000 */
[----:B------:R-:W-:Y:S08]  /*e7d0*/  MUFU.EX2 R38, R38 ;  /* 0x0000002600267308 */ /* 0x000ff00000000800 */
[----:B------:R-:W1:Y:S08]  /*e7e0*/  MUFU.EX2 R3, R3 ;  /* 0x0000000300037308 */ /* 0x000e700000000800 */
[----:B------:R-:W-:Y:S01]  /*e7f0*/  MUFU.EX2 R40, R40 ;  /* 0x0000002800287308 */ /* 0x000fe20000000800 */
[----:B0-----:R-:W-:Y:S01]  /*e800*/  FMNMX.FTZ R52, R65, R52, !PT ;  /* 0x0000003441347209 */ /* 0x001fe20007810000 */
[--C-:B------:R-:W-:Y:S01]  /*e810*/  FFMA.FTZ R65, R66, UR33, -R53.reuse ;  /* 0x0000002142417c23 */ /* 0x100fe20008010835 */
[--C-:B------:R-:W-:Y:S01]  /*e820*/  FFMA.FTZ R66, R68, UR33, -R53.reuse ;  /* 0x0000002144427c23 */ /* 0x100fe20008010835 */
[--C-:B------:R-:W-:Y:S01]  /*e830*/  FFMA.FTZ R68, R72, UR33, -R53.reuse ;  /* 0x0000002148447c23 */ /* 0x100fe20008010835 */
[----:B------:R-:W-:Y:S01]  /*e840*/  FFMA.FTZ R53, R77, UR33, -R53 ;  /* 0x000000214d357c23 */ /* 0x000fe20008010835 */
        /* <DEDUP_REMOVED lines=23> */
[----:B-1----:R-:W-:Y:S01]  /*e9c0*/  FFMA.FTZ R33, R3, R2, R5 ;  /* 0x0000000203217223 */ /* 0x002fe20000010005 */
        /* <DEDUP_REMOVED lines=14> */
[----:B------:R-:W-:Y:S01]  /*eab0*/  FFMA.FTZ R47, R49, UR33, -R70 ;  /* 0x00000021312f7c23 */ /* 0x000fe20008010846 */
        /* <DEDUP_REMOVED lines=53> */
[----:B------:R-:W-:Y:S01]  /*ee10*/  FADD.FTZ R43, R46, R49 ;  /* 0x000000312e2b7221 */ /* 0x000fe20000010000 */
[----:B------:R-:W-:-:S03]  /*ee20*/  FFMA.FTZ R49, R81, UR33, -R70 ;  /* 0x0000002151317c23 */ /* 0x000fc60008010846 */
        /* <DEDUP_REMOVED lines=62> */
.L_x_11146:
        /* <DEDUP_REMOVED lines=49> */
[----:B0-----:R-:W-:Y:S01]  /*f520*/  F2FP.F16.F32.PACK_AB R8, R64, R62 ;  /* 0x0000003e4008723e */ /* 0x001fe200000000ff */
        /* <DEDUP_REMOVED lines=55> */
[----:B-1----:R-:W-:Y:S05]  /*f8a0*/  @P1 BRA `(.L_x_11147) ;  /* 0xffffffc400941947 */ /* 0x002fea000383ffff */
.L_x_11128:
[----:B------:R-:W-:Y:S06]  /*f8b0*/  BAR.ARV 0x8, 0x200 ;  /* 0x0208000000007b1d */ /* 0x000fec0000002000 */
[----:B------:R-:W-:Y:S05]  /*f8c0*/  @!P0 BRA `(.L_x_11148) ;  /* 0x0000000000048947 */ /* 0x000fea0003800000 */
[----:B------:R-:W-:Y:S01]  /*f8d0*/  BPT.TRAP 0x1 ;  /* 0x000000040000795c */ /* 0x000fe20000300000 */
.L_x_11148:
[----:B------:R-:W-:Y:S01]  /*f8e0*/  ULEA UR8, UR47, UR41, 0x3 ;  /* 0x000000292f087291 */ /* 0x000fe2000f8e183f */
[----:B------:R-:W-:-:S05]  /*f8f0*/  IMAD.U32 R3, RZ, RZ, UR48 ;  /* 0x00000030ff037e24 */ /* 0x000fca000f8e00ff */
[----:B------:R-:W-:-:S04]  /*f900*/  SHF.L.U32 R3, R3, 0x1f, RZ ;  /* 0x0000001f03037819 */ /* 0x000fc800000006ff */
[----:B------:R0:W1:Y:S01]  /*f910*/  SYNCS.PHASECHK.TRANS64.TRYWAIT P1, [UR8+0x2d850], R3 ;  /* 0x02d85003ff0075a7 */ /* 0x0000620008020148 */
[----:B------:R-:W-:Y:S05]  /*f920*/  @!P0 BRA `(.L_x_11149) ;  /* 0x0000000000048947 */ /* 0x000fea0003800000 */
[----:B------:R-:W-:Y:S01]  /*f930*/  BPT.TRAP 0x1 ;  /* 0x000000040000795c */ /* 0x000fe20000300000 */
.L_x_11149:
[----:B-1----:R-:W-:Y:S05]  /*f940*/  @P1 BRA `(.L_x_11150) ;  /* 0x0000000000081947 */ /* 0x002fea0003800000 */
[----:B------:R-:W1:Y:S02]  /*f950*/  SYNCS.PHASECHK.TRANS64.TRYWAIT P1, [UR8+0x2d850], R3 ;  /* 0x02d85003ff0075a7 */ /* 0x000e640008020148 */
[----:B-1----:R-:W-:Y:S05]  /*f960*/  @!P1 BRA `(.L_x_11151) ;  /* 0x0000008000b89947 */ /* 0x002fea0003800000 */
.L_x_11150:
        /* <DEDUP_REMOVED lines=11> */
[----:B------:R-:W-:Y:S01]  /*fa20*/  IMAD.U32 R12, RZ, RZ, UR33 ;  /* 0x00000021ff0c7e24 */ /* 0x000fe2000f8e00ff */
        /* <DEDUP_REMOVED lines=10> */
[----:B------:R-:W0:Y:S01]  /*fad0*/  SHFL.BFLY PT, R4, R3, 0x1, 0x1f ;  /* 0x0c201f0003047f89 */ /* 0x000e2200000e0000 */
[----:B-1----:R-:W-:Y:S01]  /*fae0*/  FADD.FTZ R5, R5, R0 ;  /* 0x0000000005057221 */ /* 0x002fe20000010000 */
[----:B------:R-:W-:-:S04]  /*faf0*/  IMAD.MOV.U32 R0, RZ, RZ, -0x800000 ;  /* 0xff800000ff007424 */ /* 0x000fc800078e00ff */
[----:B------:R-:W1:Y:S01]  /*fb00*/  SHFL.BFLY PT, R6, R5, 0x1, 0x1f ;  /* 0x0c201f0005067f89 */ /* 0x000e6200000e0000 */
[----:B0-----:R-:W-:Y:S01]  /*fb10*/  FADD.FTZ R9, R3, R4 ;  /* 0x0000000403097221 */ /* 0x001fe20000010000 */
[----:B------:R-:W-:Y:S02]  /*fb20*/  IMAD.MOV.U32 R4, RZ, RZ, RZ ;  /* 0x000000ffff047224 */ /* 0x000fe400078e00ff */
[----:B------:R-:W-:Y:S02]  /*fb30*/  IMAD.U32 R3, RZ, RZ, UR33 ;  /* 0x00000021ff037e24 */ /* 0x000fe4000f8e00ff */
        /* <DEDUP_REMOVED lines=61> */
.L_x_11152:
        /* <DEDUP_REMOVED lines=10> */
[----:B------:R-:W-:Y:S01]  /*ffb0*/  USEL UR4, URZ, 0x1, UP0 ;  /* 0x000000013f047887 */ /* 0x000fe20008000000 */
        /* <DEDUP_REMOVED lines=47> */
.L_x_11074:
        /* <DEDUP_REMOVED lines=11> */
[----:B------:R-:W0:Y:S08]  /*10360*/  S2UR UR4, SR_SWINHI ;  /* 0x00000000000479c3 */ /* 0x000e300000002f00 */
[----:B------:R-:W-:Y:S01]  /*10370*/  BAR.SYNC.DEFER_BLOCKING 0x1, 0x180 ;  /* 0x0046000000007b1d */ /* 0x000fe20000010000 */
[----:B------:R-:W-:Y:S02]  /*10380*/  F2FP.F16.F32.PACK_AB R6, R93, R92 ;  /* 0x0000005c5d06723e */ /* 0x000fe400000000ff */
[----:B------:R-:W-:-:S02]  /*10390*/  F2FP.F16.F32.PACK_AB R7, R95, R94 ;  /* 0x0000005e5f07723e */ /* 0x000fc400000000ff */
[----:B------:R-:W-:Y:S02]  /*103a0*/  F2FP.F16.F32.PACK_AB R26, R125, R26 ;  /* 0x0000001a7d1a723e */ /* 0x000fe400000000ff */
[----:B------:R-:W-:Y:S01]  /*103b0*/  F2FP.F16.F32.PACK_AB R27, R27, R126 ;  /* 0x0000007e1b1b723e */ /* 0x000fe200000000ff */
[----:B------:R-:W1:Y:S01]  /*103c0*/  LDC R40, c[0x0][0xbe8] ;  /* 0x0002fa00ff287b82 */ /* 0x000e620000000800 */
[----:B------:R-:W-:Y:S01]  /*103d0*/  UMOV UR8, UR41 ;  /* 0x0000002900087c82 */ /* 0x000fe20008000000 */
[----:B0-----:R-:W-:Y:S01]  /*103e0*/  UMOV UR9, UR4 ;  /* 0x0000000400097c82 */ /* 0x001fe20008000000 */
[----:B------:R-:W-:Y:S02]  /*103f0*/  IMAD.U32 R20, RZ, RZ, UR8 ;  /* 0x00000008ff147e24 */ /* 0x000fe4000f8e00ff */
[----:B------:R-:W-:Y:S01]  /*10400*/  IMAD.U32 R21, RZ, RZ, UR9 ;  /* 0x00000009ff157e24 */ /* 0x000fe2000f8e00ff */
[----:B------:R-:W-:Y:S02]  /*10410*/  ULDC.64 UR8, c[0x0][0xc00] ;  /* 0x0003000000087ab9 */ /* 0x000fe40000000a00 */
[----:B------:R-:W-:Y:S01]  /*10420*/  UISETP.NE.U32.AND UP0, UPT, UR8, URZ, UPT ;  /* 0x0000003f0800728c */ /* 0x000fe2000bf05070 */
[----:B------:R-:W-:-:S03]  /*10430*/  IMAD.WIDE R4, R146, 0x2, R20 ;  /* 0x0000000292047825 */ /* 0x000fc600078e0214 */
[----:B------:R-:W-:Y:S01]  /*10440*/  UISETP.NE.AND.EX UP0, UPT, UR9, URZ, UPT, UP0 ;  /* 0x0000003f0900728c */ /* 0x000fe2000bf05300 */
[C---:B------:R-:W-:Y:S02]  /*10450*/  LOP3.LUT R3, R4.reuse, 0x180, RZ, 0xc0, !PT ;  /* 0x0000018004037812 */ /* 0x040fe400078ec0ff */
[----:B------:R-:W-:Y:S01]  /*10460*/  ULDC.64 UR8, c[0x0][0xc00] ;  /* 0x0003000000087ab9 */ /* 0x000fe20000000a00 */
[C---:B------:R-:W-:Y:S01]  /*10470*/  IADD3 R9, P0, R4.reuse, 0x6020, RZ ;  /* 0x0000602004097810 */ /* 0x040fe20007f1e0ff */
[----:B------:R-:W-:Y:S01]  /*10480*/  UIMAD.WIDE UR8, UR39, 0x4, UR8 ;  /* 0x00000004270878a5 */ /* 0x000fe2000f8e0208 */
[C---:B------:R-:W-:Y:S02]  /*10490*/  IADD3 R11, P1, R4.reuse, 0x6000, RZ ;  /* 0x00006000040b7810 */ /* 0x040fe40007f3e0ff */
[----:B------:R-:W-:Y:S02]  /*104a0*/  SHF.R.U64 R3, R3, 0x3, RZ ;  /* 0x0000000303037819 */ /* 0x000fe400000012ff */
[----:B------:R-:W-:Y:S01]  /*104b0*/  IADD3 R29, P4, R4, 0x20, RZ ;  /* 0x00000020041d7810 */ /* 0x000fe20007f9e0ff */
[----:B------:R-:W-:Y:S01]  /*104c0*/  IMAD.U32 R28, RZ, RZ, UR8 ;  /* 0x00000008ff1c7e24 */ /* 0x000fe2000f8e00ff */
[----:B------:R-:W-:-:S02]  /*104d0*/  LOP3.LUT R8, R9, 0x180, RZ, 0xc0, !PT ;  /* 0x0000018009087812 */ /* 0x000fc400078ec0ff */
[----:B------:R-:W-:Y:S01]  /*104e0*/  LOP3.LUT R10, R11, 0x180, RZ, 0xc0, !PT ;  /* 0x000001800b0a7812 */ /* 0x000fe200078ec0ff */
[--C-:B------:R-:W-:Y:S01]  /*104f0*/  IMAD.X R25, RZ, RZ, R5.reuse, P4 ;  /* 0x000000ffff197224 */ /* 0x100fe200020e0605 */
[C---:B------:R-:W-:Y:S02]  /*10500*/  IADD3 R33, P2, R4.reuse, 0x3020, RZ ;  /* 0x0000302004217810 */ /* 0x040fe40007f5e0ff */
[----:B------:R-:W-:Y:S02]  /*10510*/  IADD3 R31, P3, R4, 0x3000, RZ ;  /* 0x00003000041f7810 */ /* 0x000fe40007f7e0ff */
[----:B------:R-:W-:Y:S01]  /*10520*/  LOP3.LUT R4, R3, R4, RZ, 0x3c, !PT ;  /* 0x0000000403047212 */ /* 0x000fe200078e3cff */
[--C-:B------:R-:W-:Y:S01]  /*10530*/  IMAD.X R13, RZ, RZ, R5.reuse, P2 ;  /* 0x000000ffff0d7224 */ /* 0x100fe200010e0605 */
[----:B------:R-:W-:Y:S01]  /*10540*/  LOP3.LUT R24, R29, 0x180, RZ, 0xc0, !PT ;  /* 0x000001801d187812 */ /* 0x000fe200078ec0ff */
[----:B------:R-:W-:Y:S01]  /*10550*/  IMAD.X R15, RZ, RZ, R5, P3 ;  /* 0x000000ffff0f7224 */ /* 0x000fe200018e0605 */
[----:B------:R-:W-:-:S02]  /*10560*/  SHF.R.U64 R8, R8, 0x3, RZ ;  /* 0x0000000308087819 */ /* 0x000fc400000012ff */
[----:B------:R-:W-:Y:S02]  /*10570*/  SHF.R.U64 R10, R10, 0x3, RZ ;  /* 0x000000030a0a7819 */ /* 0x000fe400000012ff */
[----:B------:R-:W-:Y:S02]  /*10580*/  MOV R3, R4 ;  /* 0x0000000400037202 */ /* 0x000fe40000000f00 */
[----:B------:R-:W-:Y:S02]  /*10590*/  LOP3.LUT R14, R31, 0x180, RZ, 0xc0, !PT ;  /* 0x000001801f0e7812 */ /* 0x000fe400078ec0ff */
[----:B------:R-:W-:Y:S02]  /*105a0*/  F2FP.F16.F32.PACK_AB R4, R89, R12 ;  /* 0x0000000c5904723e */ /* 0x000fe400000000ff */
[----:B------:R-:W-:Y:S02]  /*105b0*/  LOP3.LUT R12, R33, 0x180, RZ, 0xc0, !PT ;  /* 0x00000180210c7812 */ /* 0x000fe400078ec0ff */
[----:B------:R-:W-:-:S02]  /*105c0*/  SHF.R.U64 R24, R24, 0x3, RZ ;  /* 0x0000000318187819 */ /* 0x000fc400000012ff */
[----:B------:R-:W-:Y:S01]  /*105d0*/  LOP3.LUT R8, R8, R9, RZ, 0x3c, !PT ;  /* 0x0000000908087212 */ /* 0x000fe200078e3cff */
[--C-:B------:R-:W-:Y:S01]  /*105e0*/  IMAD.X R9, RZ, RZ, R5.reuse, P0 ;  /* 0x000000ffff097224 */ /* 0x100fe200000e0605 */
[----:B------:R-:W-:Y:S01]  /*105f0*/  LOP3.LUT R10, R10, R11, RZ, 0x3c, !PT ;  /* 0x0000000b0a0a7212 */ /* 0x000fe200078e3cff */
[----:B------:R-:W-:Y:S01]  /*10600*/  IMAD.X R11, RZ, RZ, R5, P1 ;  /* 0x000000ffff0b7224 */ /* 0x000fe200008e0605 */
[----:B------:R-:W-:Y:S02]  /*10610*/  SHF.R.U64 R14, R14, 0x3, RZ ;  /* 0x000000030e0e7819 */ /* 0x000fe400000012ff */
[----:B------:R-:W-:Y:S02]  /*10620*/  SHF.R.U64 R12, R12, 0x3, RZ ;  /* 0x000000030c0c7819 */ /* 0x000fe400000012ff */
[----:B------:R-:W-:Y:S01]  /*10630*/  LOP3.LUT R24, R24, R29, RZ, 0x3c, !PT ;  /* 0x0000001d18187212 */ /* 0x000fe200078e3cff */
[----:B------:R-:W-:Y:S01]  /*10640*/  IMAD.U32 R29, RZ, RZ, UR9 ;  /* 0x00000009ff1d7e24 */ /* 0x000fe2000f8e00ff */
[----:B------:R-:W-:Y:S01]  /*10650*/  F2FP.F16.F32.PACK_AB R5, R91, R90 ;  /* 0x0000005a5b05723e */ /* 0x000fe200000000ff */
[----:B------:R-:W-:Y:S01]  /*10660*/  ULDC.64 UR8, c[0x0][0xc08] ;  /* 0x0003020000087ab9 */ /* 0x000fe20000000a00 */
[----:B------:R-:W-:-:S02]  /*10670*/  LOP3.LUT R14, R14, R31, RZ, 0x3c, !PT ;  /* 0x0000001f0e0e7212 */ /* 0x000fc400078e3cff */
[----:B------:R-:W-:Y:S01]  /*10680*/  MOV R30, R8 ;  /* 0x00000008001e7202 */ /* 0x000fe20000000f00 */
[----:B------:R0:W-:Y:S01]  /*10690*/  STSM.16.M88.4 [R3], R4 ;  /* 0x0000000403007844 */ /* 0x0001e20000000200 */
[----:B------:R-:W-:Y:S02]  /*106a0*/  MOV R31, R10 ;  /* 0x0000000a001f7202 */ /* 0x000fe40000000f00 */
[----:B------:R-:W-:Y:S02]  /*106b0*/  LOP3.LUT R12, R12, R33, RZ, 0x3c, !PT ;  /* 0x000000210c0c7212 */ /* 0x000fe400078e3cff */
[----:B------:R-:W-:Y:S02]  /*106c0*/  MOV R25, R24 ;  /* 0x0000001800197202 */ /* 0x000fe40000000f00 */
[----:B------:R-:W-:Y:S02]  /*106d0*/  F2FP.F16.F32.PACK_AB R8, R97, R96 ;  /* 0x000000606108723e */ /* 0x000fe400000000ff */
[----:B------:R-:W-:-:S02]  /*106e0*/  F2FP.F16.F32.PACK_AB R9, R99, R98 ;  /* 0x000000626309723e */ /* 0x000fc400000000ff */
[----:B------:R-:W-:Y:S02]  /*106f0*/  F2FP.F16.F32.PACK_AB R10, R101, R100 ;  /* 0x00000064650a723e */ /* 0x000fe400000000ff */
[----:B------:R-:W-:Y:S02]  /*10700*/  F2FP.F16.F32.PACK_AB R11, R103, R102 ;  /* 0x00000066670b723e */ /* 0x000fe400000000ff */
[----:B------:R-:W-:Y:S02]  /*10710*/  MOV R32, R12 ;  /* 0x0000000c00207202 */ /* 0x000fe40000000f00 */
[----:B------:R-:W-:Y:S01]  /*10720*/  MOV R33, R14 ;  /* 0x0000000e00217202 */ /* 0x000fe20000000f00 */
[----:B------:R2:W-:Y:S01]  /*10730*/  STSM.16.M88.4 [R25], R8 ;  /* 0x0000000819007844 */ /* 0x0005e20000000200 */
        /* <DEDUP_REMOVED lines=8> */
[----:B------:R-:W-:-:S02]  /*107c0*/  F2FP.F16.F32.PACK_AB R15, R119, R118 ;  /* 0x00000076770f723e */ /* 0x000fc400000000ff */
[----:B------:R-:W-:Y:S02]  /*107d0*/  F2FP.F16.F32.PACK_AB R24, R121, R120 ;  /* 0x000000787918723e */ /* 0x000fe400000000ff */
[----:B--2---:R-:W-:Y:S01]  /*107e0*/  F2FP.F16.F32.PACK_AB R25, R123, R122 ;  /* 0x0000007a7b19723e */ /* 0x004fe200000000ff */
[----:B------:R-:W-:Y:S01]  /*107f0*/  STSM.16.M88.4 [R32], R12 ;  /* 0x0000000c20007844 */ /* 0x000fe20000000200 */
[----:B------:R-:W-:Y:S02]  /*10800*/  F2FP.F16.F32.PACK_AB R8, R129, R128 ;  /* 0x000000808108723e */ /* 0x000fe400000000ff */
[----:B------:R-:W-:Y:S01]  /*10810*/  F2FP.F16.F32.PACK_AB R9, R131, R130 ;  /* 0x000000828309723e */ /* 0x000fe200000000ff */
[----:B------:R-:W-:Y:S01]  /*10820*/  STSM.16.M88.4 [R31], R24 ;  /* 0x000000181f007844 */ /* 0x000fe20000000200 */
[----:B------:R-:W-:Y:S02]  /*10830*/  F2FP.F16.F32.PACK_AB R10, R133, R132 ;  /* 0x00000084850a723e */ /* 0x000fe400000000ff */
[----:B------:R-:W-:-:S02]  /*10840*/  F2FP.F16.F32.PACK_AB R11, R135, R134 ;  /* 0x00000086870b723e */ /* 0x000fc400000000ff */
[----:B------:R-:W-:-:S03]  /*10850*/  PLOP3.LUT P0, PT, PT, PT, UP0, 0x80, 0x0 ;  /* 0x000000000000781c */ /* 0x000fc60003f0f008 */
[----:B------:R2:W-:Y:S01]  /*10860*/  STSM.16.M88.4 [R30], R8 ;  /* 0x000000081e007844 */ /* 0x0005e20000000200 */
[----:B------:R-:W-:Y:S09]  /*10870*/  BAR.SYNC.DEFER_BLOCKING 0x1, 0x180 ;  /* 0x0046000000007b1d */ /* 0x000ff20000010000 */
[----:B------:R-:W3:Y:S01]  /*10880*/  @P0 LDG.E R3, desc[UR54][R28.64] ;  /* 0x000000361c030981 */ /* 0x000ee2000c1e1900 */
[----:B------:R-:W-:Y:S01]  /*10890*/  UISETP.NE.U32.AND UP1, UPT, UR8, URZ, UPT ;  /* 0x0000003f0800728c */ /* 0x000fe2000bf25070 */
[----:B-1----:R-:W-:Y:S01]  /*108a0*/  ISETP.NE.AND P1, PT, R40, 0x1, PT ;  /* 0x000000012800780c */ /* 0x002fe20003f25270 */
[----:B------:R-:W-:Y:S01]  /*108b0*/  ULDC UR10, c[0x0][0xa88] ;  /* 0x0002a200000a7ab9 */ /* 0x000fe20000000800 */
[----:B------:R-:W-:Y:S01]  /*108c0*/  UMOV UR4, URZ ;  /* 0x0000003f00047c82 */ /* 0x000fe20008000000 */
[----:B------:R-:W-:-:S06]  /*108d0*/  UISETP.NE.AND.EX UP1, UPT, UR9, URZ, UPT, UP1 ;  /* 0x0000003f0900728c */ /* 0x000fcc000bf25310 */
[----:B------:R-:W-:-:S04]  /*108e0*/  PLOP3.LUT P2, PT, PT, PT, UP1, 0x80, 0x0 ;  /* 0x000000000000781c */ /* 0x000fc80003f4f018 */
[----:B0-----:R-:W0:Y:S01]  /*108f0*/  @P1 LDC R5, c[0x0][0xbec] ;  /* 0x0002fb00ff051b82 */ /* 0x001e220000000800 */
[----:B------:R-:W-:Y:S02]  /*10900*/  @UP1 ULDC.64 UR8, c[0x0][0xc08] ;  /* 0x0003020000081ab9 */ /* 0x000fe40000000a00 */
[----:B------:R-:W-:-:S05]  /*10910*/  @UP1 UIMAD.WIDE UR8, UR39, 0x4, UR8 ;  /* 0x00000004270818a5 */ /* 0x000fca000f8e0208 */
[----:B------:R-:W1:Y:S01]  /*10920*/  @P1 LDC R6, c[0x0][0xbf0] ;  /* 0x0002fc00ff061b82 */ /* 0x000e620000000800 */
[----:B--2---:R-:W-:Y:S02]  /*10930*/  IMAD.U32 R8, RZ, RZ, UR8 ;  /* 0x00000008ff087e24 */ /* 0x004fe4000f8e00ff */
        /* <DEDUP_REMOVED lines=9> */
.L_x_11155:
[----:B--2---:R-:W-:Y:S01]  /*109d0*/  VIADD R8, R137, UR38 ;  /* 0x0000002689087c36 */ /* 0x004fe20008000000 */
[----:B------:R-:W-:Y:S01]  /*109e0*/  USHF.R.S32.HI UR9, URZ, 0x1f, UR4 ;  /* 0x0000001f3f097899 */ /* 0x000fe20008011404 */
[----:B-----5:R-:W-:Y:S01]  /*109f0*/  IMAD R41, R3, R40, RZ ;  /* 0x0000002803297224 */ /* 0x020fe200078e02ff */
[----:B------:R-:W-:Y:S01]  /*10a00*/  USHF.R.S32.HI UR16, URZ, 0x1f, UR40 ;  /* 0x0000001f3f107899 */ /* 0x000fe20008011428 */
[----:B------:R-:W-:Y:S01]  /*10a10*/  @P1 IMAD.HI.U32 R5, R8, R5, RZ ;  /* 0x0000000508051227 */ /* 0x000fe200078e00ff */
[----:B------:R-:W-:Y:S01]  /*10a20*/  ULDC.64 UR14, c[0x0][0xb90] ;  /* 0x0002e400000e7ab9 */ /* 0x000fe20000000a00 */
[----:B------:R-:W-:Y:S01]  /*10a30*/  UMOV UR8, UR4 ;  /* 0x0000000400087c82 */ /* 0x000fe20008000000 */
[----:B------:R-:W-:Y:S01]  /*10a40*/  UIMAD UR12, UR16, UR14, URZ ;  /* 0x0000000e100c72a4 */ /* 0x000fe2000f8e023f */
[----:B------:R-:W-:Y:S01]  /*10a50*/  IMAD.MOV.U32 R4, RZ, RZ, R8 ;  /* 0x000000ffff047224 */ /* 0x000fe200078e0008 */
[----:B------:R-:W-:Y:S01]  /*10a60*/  UIMAD.WIDE.U32 UR10, UR40, UR14, UR8 ;  /* 0x0000000e280a72a5 */ /* 0x000fe2000f8e0008 */
[----:B------:R-:W-:Y:S01]  /*10a70*/  @P1 SHF.R.U32.HI R4, RZ, R6, R5 ;  /* 0x00000006ff041219 */ /* 0x000fe20000011605 */
[----:B------:R-:W-:Y:S01]  /*10a80*/  USHF.R.S32.HI UR8, URZ, 0x1f, UR39 ;  /* 0x0000001f3f087899 */ /* 0x000fe20008011427 */
[----:B------:R-:W-:Y:S01]  /*10a90*/  IMAD R5, R142, 0x20, R138 ;  /* 0x000000208e057824 */ /* 0x000fe200078e028a */
[----:B------:R-:W-:Y:S01]  /*10aa0*/  UIMAD UR12, UR40, UR15, UR12 ;  /* 0x0000000f280c72a4 */ /* 0x000fe2000f8e020c */
[--C-:B------:R-:W-:Y:S01]  /*10ab0*/  SHF.R.S32.HI R6, RZ, 0x1f, R4.reuse ;  /* 0x0000001fff067819 */ /* 0x100fe20000011404 */
[----:B------:R-:W-:Y:S01]  /*10ac0*/  USEL UR18, UR8, URZ, !UP0 ;  /* 0x0000003f08127287 */ /* 0x000fe2000c000000 */
[----:B------:R-:W-:Y:S01]  /*10ad0*/  IMAD.MOV R7, RZ, RZ, -R4 ;  /* 0x000000ffff077224 */ /* 0x000fe200078e0a04 */
[----:B------:R-:W-:Y:S01]  /*10ae0*/  ULDC.64 UR14, c[0x0][0xb98] ;  /* 0x0002e600000e7ab9 */ /* 0x000fe20000000a00 */
[----:B------:R-:W-:Y:S01]  /*10af0*/  USEL UR17, UR39, URZ, !UP0 ;  /* 0x0000003f27117287 */ /* 0x000fe2000c000000 */
[----:B------:R-:W-:Y:S01]  /*10b00*/  IMAD.WIDE R20, R5, 0x2, R20 ;  /* 0x0000000205147825 */ /* 0x000fe200078e0214 */
[----:B------:R-:W-:-:S02]  /*10b10*/  UIMAD UR8, UR18, UR14, URZ ;  /* 0x0000000e120872a4 */ /* 0x000fc4000f8e023f */
[----:B------:R-:W-:Y:S01]  /*10b20*/  UIADD3 UR11, UR11, UR12, URZ ;  /* 0x0000000c0b0b7290 */ /* 0x000fe2000fffe03f */
[----:B------:R-:W-:Y:S01]  /*10b30*/  IMAD R7, R40, R7, R8 ;  /* 0x0000000728077224 */ /* 0x000fe200078e0208 */
[----:B------:R-:W-:Y:S01]  /*10b40*/  UIMAD UR8, UR17, UR15, UR8 ;  /* 0x0000000f110872a4 */ /* 0x000fe2000f8e0208 */
[C---:B------:R-:W-:Y:S01]  /*10b50*/  IADD3 R9, P2, R20.reuse, 0x1800, RZ ;  /* 0x0000180014097810 */ /* 0x040fe20007f5e0ff */
[----:B------:R-:W-:Y:S01]  /*10b60*/  UIMAD.WIDE.U32 UR10, UR17, UR14, UR10 ;  /* 0x0000000e110a72a5 */ /* 0x000fe2000f8e000a */
[----:B------:R-:W-:Y:S01]  /*10b70*/  IADD3 R25, P6, R20, 0x3000, RZ ;  /* 0x0000300014197810 */ /* 0x000fe20007fde0ff */
[----:B------:R-:W-:Y:S01]  /*10b80*/  ULDC.64 UR12, c[0x0][0xb88] ;  /* 0x0002e200000c7ab9 */ /* 0x000fe20000000a00 */
[----:B------:R-:W-:Y:S01]  /*10b90*/  SHF.R.S32.HI R5, RZ, 0x1f, R7 ;  /* 0x0000001fff057819 */ /* 0x000fe20000011407 */
[----:B------:R-:W-:Y:S01]  /*10ba0*/  IMAD.U32 R11, RZ, RZ, UR8 ;  /* 0x00000008ff0b7e24 */ /* 0x000fe2000f8e00ff */
[----:B------:R-:W-:Y:S02]  /*10bb0*/  LOP3.LUT R8, R9, 0x180, RZ, 0xc0, !PT ;  /* 0x0000018009087812 */ /* 0x000fe400078ec0ff */
[----:B------:R-:W-:Y:S01]  /*10bc0*/  IADD3 R4, P0, R4, UR10, RZ ;  /* 0x0000000a04047c10 */ /* 0x000fe2000ff1e0ff */
[----:B------:R-:W-:Y:S01]  /*10bd0*/  IMAD R10, R5, UR12, RZ ;  /* 0x0000000c050a7c24 */ /* 0x000fe2000f8e02ff */
[----:B------:R-:W-:-:S02]  /*10be0*/  SHF.R.U64 R8, R8, 0x3, RZ ;  /* 0x0000000308087819 */ /* 0x000fc400000012ff */
[----:B------:R-:W-:Y:S01]  /*10bf0*/  IADD3.X R5, R6, UR11, R11, P0, !PT ;  /* 0x0000000b06057c10 */ /* 0x000fe200087fe40b */
[----:B------:R-:W-:Y:S01]  /*10c00*/  ULDC.64 UR10, c[0x0][0xb50] ;  /* 0x0002d400000a7ab9 */ /* 0x000fe20000000a00 */
[----:B------:R-:W-:Y:S01]  /*10c10*/  LOP3.LUT R6, R8, R9, RZ, 0x3c, !PT ;  /* 0x0000000908067212 */ /* 0x000fe200078e3cff */
[C---:B------:R-:W-:Y:S01]  /*10c20*/  IMAD R9, R7.reuse, UR13, R10 ;  /* 0x0000000d07097c24 */ /* 0x040fe2000f8e020a */
[C---:B------:R-:W-:Y:S01]  /*10c30*/  IADD3 R13, P5, R20.reuse, 0x4800, RZ ;  /* 0x00004800140d7810 */ /* 0x040fe20007fbe0ff */
[----:B------:R-:W-:Y:S01]  /*10c40*/  IMAD.WIDE.U32 R4, R7, UR12, R4 ;  /* 0x0000000c07047c25 */ /* 0x000fe2000f8e0004 */
[----:B------:R-:W-:Y:S01]  /*10c50*/  ULDC.64 UR12, c[0x0][0xaa0] ;  /* 0x0002a800000c7ab9 */ /* 0x000fe20000000a00 */
[----:B------:R-:W-:Y:S02]  /*10c60*/  IADD3 R33, P4, R20, 0x6000, RZ ;  /* 0x0000600014217810 */ /* 0x000fe40007f9e0ff */
[----:B------:R-:W-:Y:S01]  /*10c70*/  IMAD.IADD R5, R5, 0x1, R9 ;  /* 0x0000000105057824 */ /* 0x000fe200078e0209 */
[C---:B------:R-:W-:Y:S01]  /*10c80*/  LEA R8, P0, R4.reuse, UR10, 0x2 ;  /* 0x0000000a04087c11 */ /* 0x040fe2000f8010ff */
[----:B------:R-:W-:Y:S01]  /*10c90*/  VIADD R10, R145, UR38 ;  /* 0x00000026910a7c36 */ /* 0x000fe20008000000 */
[----:B------:R-:W-:Y:S01]  /*10ca0*/  LOP3.LUT R24, R25, 0x180, RZ, 0xc0, !PT ;  /* 0x0000018019187812 */ /* 0x000fe200078ec0ff */
[----:B------:R-:W-:Y:S01]  /*10cb0*/  IMAD.X R7, RZ, RZ, R21, P2 ;  /* 0x000000ffff077224 */ /* 0x000fe200010e0615 */
[----:B------:R-:W-:Y:S01]  /*10cc0*/  LEA.HI.X R9, R4, UR11, R5, 0x2, P0 ;  /* 0x0000000b04097c11 */ /* 0x000fe200080f1405 */
[----:B------:R-:W-:Y:S01]  /*10cd0*/  SHFL.IDX PT, R36, R8, RZ, 0x1c1f ;  /* 0x001c1fff08247589 */ /* 0x000fe200000e0000 */
[----:B------:R-:W-:Y:S01]  /*10ce0*/  LOP3.LUT P0, RZ, R143, 0x3, RZ, 0xc0, !PT ;  /* 0x000000038fff7812 */ /* 0x000fe2000780c0ff */
[----:B------:R-:W-:Y:S01]  /*10cf0*/  VIADD R3, R10, 0x8 ;  /* 0x000000080a037836 */ /* 0x000fe20000000000 */
[----:B------:R-:W-:Y:S01]  /*10d00*/  IADD3 R4, P3, R20, 0x7800, RZ ;  /* 0x0000780014047810 */ /* 0x000fe20007f7e0ff */
[----:B------:R-:W0:Y:S01]  /*10d10*/  SHFL.IDX PT, R37, R9, RZ, 0x1c1f ;  /* 0x001c1fff09257589 */ /* 0x000e2200000e0000 */
[----:B------:R-:W-:-:S02]  /*10d20*/  ISETP.GE.OR P2, PT, R10, R41, P0 ;  /* 0x000000290a00720c */ /* 0x000fc40000746670 */
[----:B------:R-:W-:Y:S01]  /*10d30*/  ISETP.GE.OR P0, PT, R3, R41, P0 ;  /* 0x000000290300720c */ /* 0x000fe20000706670 */
[----:B------:R-:W-:Y:S01]  /*10d40*/  SHFL.IDX PT, R38, R8, 0x1, 0x1c1f ;  /* 0x003c1f0008267f89 */ /* 0x000fe200000e0000 */
[----:B------:R-:W-:Y:S01]  /*10d50*/  LOP3.LUT R3, R4, 0x180, RZ, 0xc0, !PT ;  /* 0x0000018004037812 */ /* 0x000fe200078ec0ff */
[----:B------:R-:W-:Y:S01]  /*10d60*/  UIMAD UR10, UR9, UR12, URZ ;  /* 0x0000000c090a72a4 */ /* 0x000fe2000f8e023f */
[----:B------:R-:W-:Y:S01]  /*10d70*/  LOP3.LUT R5, R20, 0x180, RZ, 0xc0, !PT ;  /* 0x0000018014057812 */ /* 0x000fe200078ec0ff */
[----:B------:R-:W1:Y:S01]  /*10d80*/  SHFL.IDX PT, R39, R9, 0x1, 0x1c1f ;  /* 0x003c1f0009277f89 */ /* 0x000e6200000e0000 */
[----:B------:R-:W-:Y:S01]  /*10d90*/  SHF.R.U64 R3, R3, 0x3, RZ ;  /* 0x0000000303037819 */ /* 0x000fe200000012ff */
[----:B------:R-:W-:Y:S01]  /*10da0*/  IMAD.X R29, RZ, RZ, R21, P3 ;  /* 0x000000ffff1d7224 */ /* 0x000fe200018e0615 */
[----:B------:R-:W-:Y:S02]  /*10db0*/  SHF.R.U64 R5, R5, 0x3, RZ ;  /* 0x0000000305057819 */ /* 0x000fe400000012ff */
[----:B------:R-:W-:-:S02]  /*10dc0*/  LOP3.LUT R28, R3, R4, RZ, 0x3c, !PT ;  /* 0x00000004031c7212 */ /* 0x000fc400078e3cff */
[----:B------:R-:W2:Y:S01]  /*10dd0*/  @P1 LDC R3, c[0x0][0xbec] ;  /* 0x0002fb00ff031b82 */ /* 0x000ea20000000800 */
[----:B------:R-:W-:Y:S02]  /*10de0*/  LOP3.LUT R20, R5, R20, RZ, 0x3c, !PT ;  /* 0x0000001405147212 */ /* 0x000fe400078e3cff */
[----:B------:R-:W-:Y:S02]  /*10df0*/  LOP3.LUT R12, R13, 0x180, RZ, 0xc0, !PT ;  /* 0x000001800d0c7812 */ /* 0x000fe400078ec0ff */
[----:B------:R-:W-:Y:S02]  /*10e00*/  LOP3.LUT R32, R33, 0x180, RZ, 0xc0, !PT ;  /* 0x0000018021207812 */ /* 0x000fe400078ec0ff */
[----:B------:R-:W-:Y:S01]  /*10e10*/  SHF.R.U64 R24, R24, 0x3, RZ ;  /* 0x0000000318187819 */ /* 0x000fe200000012ff */
[----:B0-----:R0:W-:Y:S01]  /*10e20*/  @!P2 ST.E desc[UR54][R36.64], R2 ;  /* 0x000000022400a985 */ /* 0x0011e2000c101936 */
[----:B------:R-:W-:Y:S01]  /*10e30*/  UIMAD.WIDE.U32 UR8, UR4, UR12, URZ ;  /* 0x0000000c040872a5 */ /* 0x000fe2000f8e003f */
[----:B------:R-:W-:Y:S01]  /*10e40*/  SHF.R.U64 R12, R12, 0x3, RZ ;  /* 0x000000030c0c7819 */ /* 0x000fe200000012ff */
[----:B------:R-:W-:Y:S01]  /*10e50*/  UIMAD UR10, UR4, UR13, UR10 ;  /* 0x0000000d040a72a4 */ /* 0x000fe2000f8e020a */
[----:B------:R-:W-:-:S02]  /*10e60*/  SHF.R.U64 R32, R32, 0x3, RZ ;  /* 0x0000000320207819 */ /* 0x000fc400000012ff */
[----:B------:R-:W-:Y:S01]  /*10e70*/  ULDC.64 UR12, c[0x0][0xae8] ;  /* 0x0002ba00000c7ab9 */ /* 0x000fe20000000a00 */
[----:B------:R-:W-:Y:S01]  /*10e80*/  LOP3.LUT R24, R24, R25, RZ, 0x3c, !PT ;  /* 0x0000001918187212 */ /* 0x000fe200078e3cff */
[----:B-1----:R1:W-:Y:S01]  /*10e90*/  @!P0 ST.E desc[UR54][R38.64], R0 ;  /* 0x0000000026008985 */ /* 0x0023e2000c101936 */
[----:B0-----:R-:W0:Y:S03]  /*10ea0*/  @P1 LDC R37, c[0x0][0xbf0] ;  /* 0x0002fc00ff251b82 */ /* 0x001e260000000800 */
[----:B------:R3:W5:Y:S01]  /*10eb0*/  LD.E.128 R8, desc[UR54][R20.64] ;  /* 0x0000003614087980 */ /* 0x000762000c101d00 */
[----:B------:R-:W-:Y:S01]  /*10ec0*/  UIADD3 UR9, UR9, UR10, URZ ;  /* 0x0000000a09097290 */ /* 0x000fe2000fffe03f */
[----:B------:R-:W-:Y:S01]  /*10ed0*/  LOP3.LUT R12, R12, R13, RZ, 0x3c, !PT ;  /* 0x0000000d0c0c7212 */ /* 0x000fe200078e3cff */
[----:B------:R-:W-:Y:S01]  /*10ee0*/  UIMAD UR4, UR16, UR12, URZ ;  /* 0x0000000c100472a4 */ /* 0x000fe2000f8e023f */
[----:B------:R-:W-:Y:S01]  /*10ef0*/  LOP3.LUT R32, R32, R33, RZ, 0x3c, !PT ;  /* 0x0000002120207212 */ /* 0x000fe200078e3cff */
[----:B------:R-:W-:-:S02]  /*10f00*/  IMAD.X R25, RZ, RZ, R21, P6 ;  /* 0x000000ffff197224 */ /* 0x000fc400030e0615 */
[----:B-1----:R-:W-:Y:S01]  /*10f10*/  IMAD R0, R141, 0x60, R142 ;  /* 0x000000608d007824 */ /* 0x002fe200078e028e */
[----:B------:R-:W-:Y:S01]  /*10f20*/  UIMAD UR4, UR40, UR13, UR4 ;  /* 0x0000000d280472a4 */ /* 0x000fe2000f8e0204 */
[--C-:B------:R-:W-:Y:S01]  /*10f30*/  IMAD.X R13, RZ, RZ, R21.reuse, P5 ;  /* 0x000000ffff0d7224 */ /* 0x100fe200028e0615 */
[----:B------:R-:W-:Y:S01]  /*10f40*/  ULDC.64 UR10, c[0x0][0xaf0] ;  /* 0x0002bc00000a7ab9 */ /* 0x000fe20000000a00 */
[----:B---3--:R-:W-:Y:S01]  /*10f50*/  VIADD R20, R0, UR38 ;  /* 0x0000002600147c36 */ /* 0x008fe20008000000 */
[----:B------:R-:W-:Y:S01]  /*10f60*/  UIMAD.WIDE.U32 UR8, UR40, UR12, UR8 ;  /* 0x0000000c280872a5 */ /* 0x000fe2000f8e0008 */
[----:B------:R-:W-:Y:S01]  /*10f70*/  IMAD.X R33, RZ, RZ, R21, P4 ;  /* 0x000000ffff217224 */ /* 0x000fe200020e0615 */
[----:B------:R-:W5:Y:S01]  /*10f80*/  LD.E.128 R4, desc[UR54][R6.64] ;  /* 0x0000003606047980 */ /* 0x000f62000c101d00 */
[----:B--2---:R-:W-:Y:S01]  /*10f90*/  @P1 IMAD.HI.U32 R0, R20, R3, RZ ;  /* 0x0000000314001227 */ /* 0x004fe200078e00ff */
[----:B------:R-:W-:Y:S02]  /*10fa0*/  UIADD3 UR9, UR9, UR4, URZ ;  /* 0x0000000409097290 */ /* 0x000fe4000fffe03f */
[----:B------:R-:W5:Y:S01]  /*10fb0*/  LD.E.128 R24, desc[UR54][R24.64] ;  /* 0x0000003618187980 */ /* 0x000f62000c101d00 */
[----:B------:R-:W-:Y:S01]  /*10fc0*/  IMAD.MOV.U32 R21, RZ, RZ, R20 ;  /* 0x000000ffff157224 */ /* 0x000fe200078e0014 */
[----:B------:R-:W-:-:S02]  /*10fd0*/  UIMAD UR4, UR18, UR10, URZ ;  /* 0x0000000a120472a4 */ /* 0x000fc4000f8e023f */
[----:B------:R-:W5:Y:S01]  /*10fe0*/  LD.E.128 R12, desc[UR54][R12.64] ;  /* 0x000000360c0c7980 */ /* 0x000f62000c101d00 */
[----:B0-----:R-:W-:Y:S01]  /*10ff0*/  @P1 SHF.R.U32.HI R21, RZ, R37, R0 ;  /* 0x00000025ff151219 */ /* 0x001fe20000011600 */
[----:B------:R-:W-:Y:S02]  /*11000*/  UIMAD UR4, UR17, UR11, UR4 ;  /* 0x0000000b110472a4 */ /* 0x000fe4000f8e0204 */
[----:B------:R-:W-:Y:S01]  /*11010*/  UIMAD.WIDE.U32 UR8, UR17, UR10, UR8 ;  /* 0x0000000a110872a5 */ /* 0x000fe2000f8e0008 */
[--C-:B------:R-:W-:Y:S01]  /*11020*/  SHF.R.S32.HI R0, RZ, 0x1f, R21.reuse ;  /* 0x0000001fff007819 */ /* 0x100fe20000011415 */
[----:B------:R-:W-:Y:S01]  /*11030*/  IMAD.MOV R37, RZ, RZ, -R21 ;  /* 0x000000ffff257224 */ /* 0x000fe200078e0a15 */
[----:B------:R-:W-:Y:S01]  /*11040*/  ULDC.64 UR10, c[0x0][0xae0] ;  /* 0x0002b800000a7ab9 */ /* 0x000fe20000000a00 */
[----:B------:R-:W-:Y:S01]  /*11050*/  UIADD3 UR4, UR9, UR4, URZ ;  /* 0x0000000409047290 */ /* 0x000fe2000fffe03f */
[----:B------:R-:W5:Y:S01]  /*11060*/  LD.E.128 R32, desc[UR54][R32.64] ;  /* 0x0000003620207980 */ /* 0x000f62000c101d00 */
[----:B------:R-:W-:-:S02]  /*11070*/  IMAD R0, R0, UR10, RZ ;  /* 0x0000000a00007c24 */ /* 0x000fc4000f8e02ff */
[----:B------:R-:W-:Y:S01]  /*11080*/  IMAD R37, R40, R37, R20 ;  /* 0x0000002528257224 */ /* 0x000fe200078e0214 */
[----:B------:R-:W5:Y:S01]  /*11090*/  LD.E.128 R28, desc[UR54][R28.64] ;  /* 0x000000361c1c7980 */ /* 0x000f62000c101d00 */
[----:B------:R-:W-:Y:S02]  /*110a0*/  IMAD R39, R21, UR11, R0 ;  /* 0x0000000b15277c24 */ /* 0x000fe4000f8e0200 */
[----:B------:R-:W-:Y:S01]  /*110b0*/  IMAD.U32 R3, RZ, RZ, UR9 ;  /* 0x00000009ff037e24 */ /* 0x000fe2000f8e00ff */
[----:B------:R-:W-:Y:S01]  /*110c0*/  SHF.R.S32.HI R0, RZ, 0x1f, R37 ;  /* 0x0000001fff007819 */ /* 0x000fe20000011425 */
[----:B------:R-:W-:Y:S01]  /*110d0*/  IMAD.U32 R2, RZ, RZ, UR8 ;  /* 0x00000008ff027e24 */ /* 0x000fe2000f8e00ff */
[----:B------:R-:W-:Y:S01]  /*110e0*/  ULDC.64 UR8, c[0x0][0xad8] ;  /* 0x0002b60000087ab9 */ /* 0x000fe20000000a00 */
[----:B------:R-:W-:Y:S01]  /*110f0*/  IMAD.U32 R3, RZ, RZ, UR4 ;  /* 0x00000004ff037e24 */ /* 0x000fe2000f8e00ff */
[----:B------:R-:W-:Y:S01]  /*11100*/  @!PT LDS RZ, [RZ] ;  /* 0x00000000fffff984 */ /* 0x000fe20000000800 */
[----:B------:R-:W-:Y:S01]  /*11110*/  @!PT LDS RZ, [RZ] ;  /* 0x00000000fffff984 */ /* 0x000fe20000000800 */
[----:B------:R-:W-:Y:S01]  /*11120*/  @!PT LDS RZ, [RZ] ;  /* 0x00000000fffff984 */ /* 0x000fe20000000800 */
[----:B------:R-:W-:Y:S01]  /*11130*/  @!PT LDS RZ, [RZ] ;  /* 0x00000000fffff984 */ /* 0x000fe20000000800 */
[----:B------:R0:W-:Y:S06]  /*11140*/  MEMBAR.ALL.CTA ;  /* 0x0000000000007992 */ /* 0x0001ec0000008000 */
[----:B0-----:R-:W0:Y:S01]  /*11150*/  FENCE.VIEW.ASYNC.S ;  /* 0x00000000000073c6 */ /* 0x001e220000000000 */
[----:B------:R-:W-:-:S02]  /*11160*/  IMAD R0, R0, UR8, RZ ;  /* 0x0000000800007c24 */ /* 0x000fc4000f8e02ff */
[----:B------:R-:W-:-:S04]  /*11170*/  IMAD.WIDE.U32 R2, R21, UR10, R2 ;  /* 0x0000000a15027c25 */ /* 0x000fc8000f8e0002 */
[----:B------:R-:W-:Y:S02]  /*11180*/  IMAD.IADD R3, R3, 0x1, R39 ;  /* 0x0000000103037824 */ /* 0x000fe400078e0227 */
[C---:B------:R-:W-:Y:S02]  /*11190*/  IMAD R21, R37.reuse, UR9, R0 ;  /* 0x0000000925157c24 */ /* 0x040fe4000f8e0200 */
[----:B------:R-:W-:Y:S01]  /*111a0*/  VIADD R0, R142, UR38 ;  /* 0x000000268e007c36 */ /* 0x000fe20008000000 */
[----:B------:R-:W-:Y:S01]  /*111b0*/  UIADD3 UR4, UR41, 0x2d820, URZ ;  /* 0x0002d82029047890 */ /* 0x000fe2000fffe03f */
[----:B------:R-:W-:Y:S01]  /*111c0*/  IMAD.WIDE.U32 R2, R37, UR8, R2 ;  /* 0x0000000825027c25 */ /* 0x000fe2000f8e0002 */
[----:B------:R-:W-:Y:S02]  /*111d0*/  ULDC.64 UR8, c[0x0][0xa80] ;  /* 0x0002a00000087ab9 */ /* 0x000fe40000000a00 */
        /* <DEDUP_REMOVED lines=19> */
[----:B-----5:R3:W-:Y:S04]  /*11310*/  @!P0 ST.E.128 desc[UR54][R2.64], R8 ;  /* 0x0000000802008985 */ /* 0x0207e8000c101d36 */
[----:B------:R3:W-:Y:S04]  /*11320*/  @!P1 ST.E.128 desc[UR54][R36.64], R24 ;  /* 0x0000001824009985 */ /* 0x0007e8000c101d36 */
[----:B------:R3:W-:Y:S02]  /*11330*/  @!P2 ST.E.128 desc[UR54][R38.64], R32 ;  /* 0x000000202600a985 */ /* 0x0007e4000c101d36 */
.L_x_11157:
[----:B------:R-:W-:Y:S05]  /*11340*/  BSYNC B1 ;  /* 0x0000000000017941 */ /* 0x000fea0003800000 */
.L_x_11156:
[----:B------:R-:W-:Y:S01]  /*11350*/  VIADD R0, R0, 0x60 ;  /* 0x0000006000007836 */ /* 0x000fe20000000000 */
[----:B---3-5:R3:W4:Y:S04]  /*11360*/  SHFL.IDX PT, R9, R42, 0x1, 0x1c1f ;  /* 0x003c1f002a097f89 */ /* 0x02872800000e0000 */
        /* <DEDUP_REMOVED lines=17> */
.L_x_11154:
        /* <DEDUP_REMOVED lines=32> */
.L_x_11159:
        /* <DEDUP_REMOVED lines=47> */
.L_x_11161:
[----:B------:R-:W-:Y:S05]  /*11970*/  BSYNC B1 ;  /* 0x0000000000017941 */ /* 0x000fea0003800000 */
.L_x_11160:
        /* <DEDUP_REMOVED lines=18> */
[----:B0-----:R-:W-:-:S03]  /*11aa0*/  @P0 SHF.R.U32.HI R5, RZ, R3, R2 ;  /* 0x00000003ff050219 */ /* 0x001fc60000011602 */
[----:B------:R-:W-:Y:S01]  /*11ab0*/  UIMAD UR4, UR8, UR13, UR4 ;  /* 0x0000000d080472a4 */ /* 0x000fe2000f8e0204 */
[--C-:B------:R-:W-:Y:S01]  /*11ac0*/  SHF.R.S32.HI R2, RZ, 0x1f, R5.reuse ;  /* 0x0000001fff027819 */ /* 0x100fe20000011405 */
[----:B------:R-:W-:Y:S01]  /*11ad0*/  UIMAD.WIDE.U32 UR8, UR8, UR12, UR10 ;  /* 0x0000000c080872a5 */ /* 0x000fe2000f8e000a */
[----:B------:R-:W-:Y:S02]  /*11ae0*/  IMAD.MOV R7, RZ, RZ, -R5 ;  /* 0x000000ffff077224 */ /* 0x000fe400078e0a05 */
[----:B------:R-:W-:Y:S01]  /*11af0*/  ULDC.64 UR10, c[0x0][0xae0] ;  /* 0x0002b800000a7ab9 */ /* 0x000fe20000000a00 */
[----:B------:R-:W-:Y:S01]  /*11b00*/  UIADD3 UR4, UR9, UR4, URZ ;  /* 0x0000000409047290 */ /* 0x000fe2000fffe03f */
[----:B------:R-:W-:Y:S02]  /*11b10*/  IMAD R7, R11, R7, R4 ;  /* 0x000000070b077224 */ /* 0x000fe400078e0204 */
[----:B------:R-:W-:Y:S02]  /*11b20*/  IMAD R6, R2, UR10, RZ ;  /* 0x0000000a02067c24 */ /* 0x000fe4000f8e02ff */
[----:B------:R-:W-:Y:S01]  /*11b30*/  IMAD.U32 R3, RZ, RZ, UR9 ;  /* 0x00000009ff037e24 */ /* 0x000fe2000f8e00ff */
[----:B------:R-:W-:Y:S01]  /*11b40*/  SHF.R.S32.HI R4, RZ, 0x1f, R7 ;  /* 0x0000001fff047819 */ /* 0x000fe20000011407 */
[----:B------:R-:W-:Y:S01]  /*11b50*/  IMAD.U32 R2, RZ, RZ, UR8 ;  /* 0x00000008ff027e24 */ /* 0x000fe2000f8e00ff */
[----:B------:R-:W-:Y:S01]  /*11b60*/  ULDC.64 UR8, c[0x0][0xad8] ;  /* 0x0002b60000087ab9 */ /* 0x000fe20000000a00 */
[----:B------:R-:W-:-:S02]  /*11b70*/  IMAD.U32 R3, RZ, RZ, UR4 ;  /* 0x00000004ff037e24 */ /* 0x000fc4000f8e00ff */
[C---:B------:R-:W-:Y:S02]  /*11b80*/  IMAD R9, R5.reuse, UR11, R6 ;  /* 0x0000000b05097c24 */ /* 0x040fe4000f8e0206 */
[----:B------:R-:W-:-:S04]  /*11b90*/  IMAD.WIDE.U32 R2, R5, UR10, R2 ;  /* 0x0000000a05027c25 */ /* 0x000fc8000f8e0002 */
[----:B------:R-:W-:Y:S02]  /*11ba0*/  IMAD R4, R4, UR8, RZ ;  /* 0x0000000804047c24 */ /* 0x000fe4000f8e02ff */
[----:B------:R-:W-:Y:S02]  /*11bb0*/  IMAD.IADD R3, R3, 0x1, R9 ;  /* 0x0000000103037824 */ /* 0x000fe400078e0209 */
[----:B-----5:R-:W-:Y:S02]  /*11bc0*/  IMAD R11, R0, R11, RZ ;  /* 0x0000000b000b7224 */ /* 0x020fe400078e02ff */
[----:B------:R-:W-:Y:S02]  /*11bd0*/  VIADD R0, R142, UR38 ;  /* 0x000000268e007c36 */ /* 0x000fe40008000000 */
[C---:B------:R-:W-:Y:S02]  /*11be0*/  IMAD R5, R7.reuse, UR9, R4 ;  /* 0x0000000907057c24 */ /* 0x040fe4000f8e0204 */
[----:B------:R-:W-:Y:S01]  /*11bf0*/  IMAD.WIDE.U32 R2, R7, UR8, R2 ;  /* 0x0000000807027c25 */ /* 0x000fe2000f8e0002 */
[----:B------:R-:W-:Y:S01]  /*11c00*/  ISETP.GE.AND P0, PT, R0, R11, PT ;  /* 0x0000000b0000720c */ /* 0x000fe20003f06270 */
[----:B------:R-:W-:-:S02]  /*11c10*/  ULDC.64 UR8, c[0x0][0xa80] ;  /* 0x0002a00000087ab9 */ /* 0x000fc40000000a00 */
[----:B------:R-:W-:Y:S01]  /*11c20*/  IMAD.IADD R3, R3, 0x1, R5 ;  /* 0x0000000103037824 */ /* 0x000fe200078e0205 */
[----:B------:R-:W-:-:S04]  /*11c30*/  LEA R4, P1, R2, UR8, 0x1 ;  /* 0x0000000802047c11 */ /* 0x000fc8000f8208ff */
[----:B------:R-:W-:Y:S02]  /*11c40*/  LEA.HI.X R5, R2, UR9, R3, 0x1, P1 ;  /* 0x0000000902057c11 */ /* 0x000fe400088f0c03 */
[----:B------:R0:W1:Y:S04]  /*11c50*/  SHFL.IDX PT, R2, R4, RZ, 0x1c1f ;  /* 0x001c1fff04027589 */ /* 0x00006800000e0000 */
[----:B------:R0:W2:Y:S01]  /*11c60*/  SHFL.IDX PT, R3, R5, RZ, 0x1c1f ;  /* 0x001c1fff05037589 */ /* 0x0000a200000e0000 */
        /* <DEDUP_REMOVED lines=13> */
.L_x_11163:
[----:B------:R-:W-:Y:S05]  /*11d40*/  BSYNC B1 ;  /* 0x0000000000017941 */ /* 0x000fea0003800000 */
.L_x_11162:
        /* <DEDUP_REMOVED lines=9> */
[CC--:B-1-3--:R-:W-:Y:S02]  /*11de0*/  @!P3 LEA R6, P0, R139.reuse, R2.reuse, 0x1 ;  /* 0x000000028b06b211 */ /* 0x0cafe400078008ff */
[----:B------:R-:W-:Y:S02]  /*11df0*/  @!P4 LEA R8, P1, R140, R2, 0x1 ;  /* 0x000000028c08c211 */ /* 0x000fe400078208ff */
[----:B0---4-:R-:W-:Y:S01]  /*11e00*/  @!P2 IMAD.WIDE R4, R138, 0x2, R2 ;  /* 0x000000028a04a825 */ /* 0x011fe200078e0202 */
[-C--:B------:R-:W-:Y:S02]  /*11e10*/  @!P3 LEA.HI.X R7, R139, R3.reuse, R148, 0x1, P0 ;  /* 0x000000038b07b211 */ /* 0x080fe400000f0c94 */
[----:B------:R-:W-:Y:S02]  /*11e20*/  @!P4 LEA.HI.X R9, R140, R3, R147, 0x1, P1 ;  /* 0x000000038c09c211 */ /* 0x000fe400008f0c93 */
[----:B------:R0:W-:Y:S04]  /*11e30*/  @!P2 ST.E.128 desc[UR54][R4.64], RZ ;  /* 0x000000ff0400a985 */ /* 0x0001e8000c101d36 */
[----:B------:R0:W-:Y:S04]  /*11e40*/  @!P3 ST.E.128 desc[UR54][R6.64], RZ ;  /* 0x000000ff0600b985 */ /* 0x0001e8000c101d36 */
[----:B------:R0:W-:Y:S02]  /*11e50*/  @!P4 ST.E.128 desc[UR54][R8.64], RZ ;  /* 0x000000ff0800c985 */ /* 0x0001e4000c101d36 */
.L_x_11158:
[----:B------:R-:W-:Y:S05]  /*11e60*/  BSYNC B0 ;  /* 0x0000000000007941 */ /* 0x000fea0003800000 */
.L_x_11153:
[----:B------:R-:W-:Y:S02]  /*11e70*/  ULDC UR4, c[0x0][0xc3c] ;  /* 0x00030f0000047ab9 */ /* 0x000fe40000000800 */
[----:B------:R-:W-:-:S06]  /*11e80*/  UISETP.GE.AND UP0, UPT, UR6, UR4, UPT ;  /* 0x000000040600728c */ /* 0x000fcc000bf06270 */
[----:B------:R-:W-:-:S13]  /*11e90*/  PLOP3.LUT P0, PT, PT, PT, UP0, 0x80, 0x0 ;  /* 0x000000000000781c */ /* 0x000fda0003f0f008 */
[----:B------:R-:W-:Y:S05]  /*11ea0*/  @!P0 BRA `(.L_x_11164) ;  /* 0xfffffeec00f88947 */ /* 0x000fea000383ffff */
[----:B------:R-:W-:Y:S05]  /*11eb0*/  EXIT ;  /* 0x000000000000794d */ /* 0x000fea0003800000 */
.L_x_11063:
        /* <DEDUP_REMOVED lines=16> */
.L_x_11165:
        /* <DEDUP_REMOVED lines=40> */
.L_x_11171:
        /* <DEDUP_REMOVED lines=12> */
.L_x_11170:
[----:B------:R-:W-:Y:S05]  /*12300*/  BSYNC B0 ;  /* 0x0000000000007941 */ /* 0x000fea0003800000 */
.L_x_11169:
        /* <DEDUP_REMOVED lines=20> */
.L_x_11167:
        /* <DEDUP_REMOVED lines=20> */
.L_x_11172:
        /* <DEDUP_REMOVED lines=59> */
.L_x_11168:
[----:B------:R-:W-:Y:S01]  /*12940*/  ULDC UR4, c[0x0][0xc3c] ;  /* 0x00030f0000047ab9 */ /* 0x000fe20000000800 */
[----:B------:R-:W-:Y:S02]  /*12950*/  IMAD.MOV.U32 R17, RZ, RZ, RZ ;  /* 0x000000ffff117224 */ /* 0x000fe400078e00ff */
[----:B------:R-:W-:Y:S02]  /*12960*/  IMAD.U32 R16, RZ, RZ, UR6 ;  /* 0x00000006ff107e24 */ /* 0x000fe4000f8e00ff */
[----:B------:R-:W-:Y:S02]  /*12970*/  IMAD.MOV.U32 R18, RZ, RZ, RZ ;  /* 0x000000ffff127224 */ /* 0x000fe400078e00ff */
[----:B------:R-:W-:-:S07]  /*12980*/  IMAD.U32 R19, RZ, RZ, UR4 ;  /* 0x00000004ff137e24 */ /* 0x000fce000f8e00ff */
.L_x_11173:
[----:B------:R-:W-:-:S13]  /*12990*/  ISETP.NE.AND P0, PT, R5, RZ, PT ;  /* 0x000000ff0500720c */ /* 0x000fda0003f05270 */
[----:B------:R-:W0:Y:S01]  /*129a0*/  @!P0 S2R R3, SR_CgaCtaId ;  /* 0x0000000000038919 */ /* 0x000e220000008800 */
[----:B------:R-:W-:-:S04]  /*129b0*/  @!P0 MOV R0, 0x400 ;  /* 0x0000040000008802 */ /* 0x000fc80000000f00 */
[----:B0-----:R-:W-:-:S05]  /*129c0*/  @!P0 LEA R0, R3, R0, 0x18 ;  /* 0x0000000003008211 */ /* 0x001fca00078ec0ff */
[----:B------:R0:W-:Y:S01]  /*129d0*/  @!P0 STS.128 [R0+0x2d8d0], R16 ;  /* 0x02d8d01000008388 */ /* 0x0001e20000000c00 */
[----:B------:R-:W-:Y:S06]  /*129e0*/  BAR.ARV 0x5, 0x200 ;  /* 0x0148000000007b1d */ /* 0x000fec0000002000 */
.L_x_11166:
[----:B------:R2:W-:Y:S01]  /*129f0*/  STL [R1+0x2c], RZ ;  /* 0x00002cff01007387 */ /* 0x0005e20000100800 */
[----:B------:R-:W-:Y:S01]  /*12a00*/  ULDC UR4, c[0x0][0xc3c] ;  /* 0x00030f0000047ab9 */ /* 0x000fe20000000800 */
[----:B------:R-:W-:Y:S01]  /*12a10*/  IMAD.MOV.U32 R29, RZ, RZ, 0x1 ;  /* 0x00000001ff1d7424 */ /* 0x000fe200078e00ff */
[----:B-1----:R-:W-:Y:S01]  /*12a20*/  ISETP.GE.AND P0, PT, R19, UR4, PT ;  /* 0x0000000413007c0c */ /* 0x002fe2000bf06270 */
[----:B------:R-:W-:-:S12]  /*12a30*/  IMAD.MOV.U32 R25, RZ, RZ, RZ ;  /* 0x000000ffff197224 */ /* 0x000fd800078e00ff */
        /* <DEDUP_REMOVED lines=13> */
[C---:B0-----:R-:W-:Y:S02]  /*12b10*/  IMAD.SHL.U32 R0, R3.reuse, 0x8, RZ ;  /* 0x0000000803007824 */ /* 0x041fe400078e00ff */
[----:B------:R-:W-:Y:S01]  /*12b20*/  IMAD.SHL.U32 R4, R3, 0x20, RZ ;  /* 0x0000002003047824 */ /* 0x000fe200078e00ff */
[----:B------:R-:W-:Y:S02]  /*12b30*/  SHF.R.U32.HI R5, RZ, 0x2, R5 ;  /* 0x00000002ff057819 */ /* 0x000fe40000011605 */
[----:B------:R-:W-:Y:S02]  /*12b40*/  LOP3.LUT R2, R0, 0xd8, RZ, 0xc0, !PT ;  /* 0x000000d800027812 */ /* 0x000fe400078ec0ff */
[----:B------:R-:W-:Y:S02]  /*12b50*/  LOP3.LUT R6, R4, 0x60, RZ, 0xc0, !PT ;  /* 0x0000006004067812 */ /* 0x000fe400078ec0ff */
[----:B------:R-:W-:-:S02]  /*12b60*/  LOP3.LUT R3, R2, 0x18, R3, 0x78, !PT ;  /* 0x0000001802037812 */ /* 0x000fc400078e7803 */
[----:B------:R-:W-:Y:S02]  /*12b70*/  LOP3.LUT R4, R0, 0x18, RZ, 0xc0, !PT ;  /* 0x0000001800047812 */ /* 0x000fe400078ec0ff */
[----:B------:R-:W-:Y:S02]  /*12b80*/  LOP3.LUT R2, R3, 0x320, R0, 0xf8, !PT ;  /* 0x0000032003027812 */ /* 0x000fe400078ef800 */
[----:B------:R-:W-:Y:S02]  /*12b90*/  LOP3.LUT R0, R5, R6, RZ, 0xfc, !PT ;  /* 0x0000000605007212 */ /* 0x000fe400078efcff */
[----:B------:R-:W-:Y:S01]  /*12ba0*/  LOP3.LUT R5, R4, 0x20, RZ, 0xfc, !PT ;  /* 0x0000002004057812 */ /* 0x000fe200078efcff */
[----:B------:R-:W-:Y:S01]  /*12bb0*/  IMAD R0, R2, 0x2, R22 ;  /* 0x0000000202007824 */ /* 0x000fe200078e0216 */
[----:B------:R-:W-:-:S04]  /*12bc0*/  LOP3.LUT R3, R4, 0x40, RZ, 0xfc, !PT ;  /* 0x0000004004037812 */ /* 0x000fc800078efcff */
[----:B------:R3:W-:Y:S03]  /*12bd0*/  STL [R1+0x1c], R0 ;  /* 0x00001c0001007387 */ /* 0x0007e60000100800 */
.L_x_11243:
        /* <DEDUP_REMOVED lines=8> */
[----:B--2---:R0:W2:Y:S01]  /*12c60*/  @P0 LDG.E R24, desc[UR54][R2.64] ;  /* 0x0000003602180981 */ /* 0x0040a2000c1e1900 */
        /* <DEDUP_REMOVED lines=12> */
[----:B------:R-:W3:Y:S01]  /*12d30*/  @P2 LDG.E R0, desc[UR54][R2.64] ;  /* 0x0000003602002981 */ /* 0x000ee2000c1e1900 */
        /* <DEDUP_REMOVED lines=10> */
[----:B-1----:R-:W-:Y:S01]  /*12de0*/  IMAD.U32 R0, RZ, RZ, UR4 ;  /* 0x00000004ff007e24 */ /* 0x002fe2000f8e00ff */
[----:B------:R-:W-:Y:S06]  /*12df0*/  @P1 BRA `(.L_x_11175) ;  /* 0x0000000000181947 */ /* 0x000fec0003800000 */
[----:B------:R-:W-:Y:S02]  /*12e00*/  ULDC UR4, c[0x0][0x288] ;  /* 0x0000a20000047ab9 */ /* 0x000fe40000000800 */
[----:B-----5:R-:W-:Y:S01]  /*12e10*/  IMAD.U32 R28, RZ, RZ, UR4 ;  /* 0x00000004ff1c7e24 */ /* 0x020fe2000f8e00ff */
[----:B------:R-:W-:Y:S06]  /*12e20*/  @!P2 BRA `(.L_x_11175) ;  /* 0x00000000000ca947 */ /* 0x000fec0003800000 */
[----:B0-----:R-:W2:Y:S04]  /*12e30*/  LDG.E R5, desc[UR54][R2.64] ;  /* 0x0000003602057981 */ /* 0x001ea8000c1e1900 */
[----:B------:R-:W2:Y:S02]  /*12e40*/  LDG.E R28, desc[UR54][R2.64+0x4] ;  /* 0x00000436021c7981 */ /* 0x000ea4000c1e1900 */
[----:B--2---:R-:W-:-:S07]  /*12e50*/  IMAD.IADD R28, R28, 0x1, -R5 ;  /* 0x000000011c1c7824 */ /* 0x004fce00078e0a05 */
.L_x_11175:
        /* <DEDUP_REMOVED lines=8> */
.L_x_11176:
[----:B------:R-:W-:Y:S02]  /*12ee0*/  ULDC.64 UR4, c[0x0][0xa08] ;  /* 0x0002820000047ab9 */ /* 0x000fe40000000a00 */
[----:B------:R-:W-:-:S04]  /*12ef0*/  ISETP.NE.U32.AND P0, PT, RZ, UR4, PT ;  /* 0x00000004ff007c0c */ /* 0x000fc8000bf05070 */
[----:B------:R-:W-:-:S13]  /*12f00*/  ISETP.NE.AND.EX P0, PT, RZ, UR5, PT, P0 ;  /* 0x00000005ff007c0c */ /* 0x000fda000bf05300 */
[----:B------:R-:W-:Y:S05]  /*12f10*/  @!P0 BRA `(.L_x_11177) ;  /* 0x0000000000148947 */ /* 0x000fea0003800000 */
[----:B------:R-:W1:Y:S02]  /*12f20*/  LDC.64 R2, c[0x0][0xa08] ;  /* 0x00028200ff027b82 */ /* 0x000e640000000a00 */
[----:B-1----:R-:W-:-:S05]  /*12f30*/  IMAD.WIDE R2, R19, 0x4, R2 ;  /* 0x0000000413027825 */ /* 0x002fca00078e0202 */
[----:B------:R-:W2:Y:S04]  /*12f40*/  LDG.E R0, desc[UR54][R2.64] ;  /* 0x0000003602007981 */ /* 0x000ea8000c1e1900 */
[----:B0-----:R-:W2:Y:S02]  /*12f50*/  LDG.E R5, desc[UR54][R2.64+0x4] ;  /* 0x0000043602057981 */ /* 0x001ea4000c1e1900 */
[----:B--2---:R-:W-:-:S07]  /*12f60*/  IMAD.IADD R0, R5, 0x1, -R0 ;  /* 0x0000000105007824 */ /* 0x004fce00078e0a00 */
.L_x_11177:
[----:B-1----:R-:W1:Y:S01]  /*12f70*/  LDC R2, c[0x0][0x448] ;  /* 0x00011200ff027b82 */ /* 0x002e620000000800 */
[----:B------:R-:W-:Y:S01]  /*12f80*/  IMAD R27, R17, 0xc0, RZ ;  /* 0x000000c0111b7824 */ /* 0x000fe200078e02ff */
[----:B------:R-:W-:Y:S01]  /*12f90*/  LOP3.LUT R23, R23, 0xfffffff7, RZ, 0xc0, !PT ;  /* 0xfffffff717177812 */ /* 0x000fe200078ec0ff */
[----:B-----5:R-:W-:Y:S02]  /*12fa0*/  IMAD.IADD R7, R0, 0x1, -R24 ;  /* 0x0000000100077824 */ /* 0x020fe400078e0a18 */
[----:B------:R-:W-:-:S03]  /*12fb0*/  VIADD R3, R27, 0xbf ;  /* 0x000000bf1b037836 */ /* 0x000fc60000000000 */
[----:B------:R-:W-:Y:S01]  /*12fc0*/  IADD3 R0, R7, 0x1, -R28 ;  /* 0x0000000107007810 */ /* 0x000fe20007ffe81c */
[----:B------:R2:W-:Y:S01]  /*12fd0*/  STL [R1+0xc], R7 ;  /* 0x00000c0701007387 */ /* 0x0005e20000100800 */
[----:B-1----:R-:W-:-:S13]  /*12fe0*/  ISETP.NE.AND P2, PT, R2, 0x1, PT ;  /* 0x000000010200780c */ /* 0x002fda0003f45270 */
[----:B0-----:R-:W0:Y:S01]  /*12ff0*/  @P2 LDC R4, c[0x0][0x44c] ;  /* 0x00011300ff042b82 */ /* 0x001e220000000800 */
[----:B------:R-:W-:-:S07]  /*13000*/  @P2 LOP3.LUT R23, R23, 0x8, RZ, 0xfc, !PT ;  /* 0x0000000817172812 */ /* 0x000fce00078efcff */
[----:B------:R-:W1:Y:S01]  /*13010*/  @P2 LDC R2, c[0x0][0x450] ;  /* 0x00011400ff022b82 */ /* 0x000e620000000800 */
[----:B0-----:R-:W-:-:S05]  /*13020*/  @P2 IMAD.HI.U32 R5, R3, R4, RZ ;  /* 0x0000000403052227 */ /* 0x001fca00078e00ff */
[----:B-1----:R-:W-:-:S05]  /*13030*/  @P2 SHF.R.U32.HI R3, RZ, R2, R5 ;  /* 0x00000002ff032219 */ /* 0x002fca0000011605 */
[----:B------:R-:W-:Y:S02]  /*13040*/  IMAD.IADD R0, R0, 0x1, R3 ;  /* 0x0000000100007824 */ /* 0x000fe400078e0203 */
[----:B------:R-:W0:Y:S02]  /*13050*/  LDC.64 R2, c[0x0][0x9e0] ;  /* 0x00027800ff027b82 */ /* 0x000e240000000a00 */
[----:B0-----:R-:W-:Y:S01]  /*13060*/  ISETP.GE.AND P1, PT, R3, 0x1, PT ;  /* 0x000000010300780c */ /* 0x001fe20003f26270 */
[----:B------:R-:W-:-:S12]  /*13070*/  IMAD.IADD R2, R0, 0x1, R2 ;  /* 0x0000000100027824 */ /* 0x000fd800078e0202 */
[----:B--2---:R-:W-:Y:S05]  /*13080*/  @!P1 BRA `(.L_x_11178) ;  /* 0x0000000000489947 */ /* 0x004fea0003800000 */
        /* <DEDUP_REMOVED lines=11> */
.L_x_11180:
[----:B------:R-:W-:-:S13]  /*13140*/  ISETP.NE.AND P0, PT, R3, 0x1, PT ;  /* 0x000000010300780c */ /* 0x000fda0003f05270 */
[----:B------:R-:W0:Y:S02]  /*13150*/  @P0 LDC.64 R4, c[0x0][0x9e8] ;  /* 0x00027a00ff040b82 */ /* 0x000e240000000a00 */
[----:B0-----:R-:W-:-:S05]  /*13160*/  @P0 IMAD.HI.U32 R4, R6, R4, RZ ;  /* 0x0000000406040227 */ /* 0x001fca00078e00ff */
[----:B------:R-:W-:-:S07]  /*13170*/  @P0 SHF.R.U32.HI R6, RZ, R5, R4 ;  /* 0x00000005ff060219 */ /* 0x000fce0000011604 */
.L_x_11181:
[----:B------:R-:W-:Y:S05]  /*13180*/  BSYNC B0 ;  /* 0x0000000000007941 */ /* 0x000fea0003800000 */
.L_x_11179:
[----:B------:R-:W-:-:S05]  /*13190*/  IMAD R5, R6, R3, R3 ;  /* 0x0000000306057224 */ /* 0x000fca00078e0203 */
[----:B------:R-:W-:-:S07]  /*131a0*/  VIMNMX R2, R2, R5, PT ;  /* 0x0000000502027248 */ /* 0x000fce0003fe0100 */
.L_x_11178:
[----:B------:R-:W0:Y:S01]  /*131b0*/  @P2 LDC R0, c[0x0][0x44c] ;  /* 0x00011300ff002b82 */ /* 0x000e220000000800 */
[----:B------:R-:W-:Y:S01]  /*131c0*/  VIADD R2, R2, 0x7f ;  /* 0x0000007f02027836 */ /* 0x000fe20000000000 */
[----:B------:R-:W-:-:S06]  /*131d0*/  ULDC UR4, c[0x0][0x9dc] ;  /* 0x0002770000047ab9 */ /* 0x000fcc0000000800 */
[----:B------:R-:W1:Y:S01]  /*131e0*/  @P2 LDC R4, c[0x0][0x450] ;  /* 0x00011400ff042b82 */ /* 0x000e620000000800 */
[----:B0-----:R-:W-:-:S04]  /*131f0*/  @P2 IMAD.HI.U32 R5, R27, R0, RZ ;  /* 0x000000001b052227 */ /* 0x001fc800078e00ff */
[----:B------:R-:W-:Y:S01]  /*13200*/  IMAD.MOV.U32 R0, RZ, RZ, R27 ;  /* 0x000000ffff007224 */ /* 0x000fe200078e001b */
[----:B-1----:R-:W-:Y:S01]  /*13210*/  @P2 SHF.R.U32.HI R0, RZ, R4, R5 ;  /* 0x00000004ff002219 */ /* 0x002fe20000011605 */
[----:B------:R-:W-:Y:S01]  /*13220*/  VIADD R4, R7, 0x7f ;  /* 0x0000007f07047836 */ /* 0x000fe20000000000 */
[----:B------:R-:W-:-:S04]  /*13230*/  SHF.R.S32.HI R5, RZ, 0x1f, R2 ;  /* 0x0000001fff057819 */ /* 0x000fc80000011402 */
[----:B------:R-:W-:Y:S02]  /*13240*/  LEA.HI R2, R5, R2, RZ, 0x7 ;  /* 0x0000000205027211 */ /* 0x000fe400078f38ff */
[----:B------:R-:W-:Y:S02]  /*13250*/  SHF.R.S32.HI R5, RZ, 0x1f, R4 ;  /* 0x0000001fff057819 */ /* 0x000fe40000011404 */
[----:B------:R-:W-:Y:S02]  /*13260*/  SHF.R.S32.HI R2, RZ, 0x7, R2 ;  /* 0x00000007ff027819 */ /* 0x000fe40000011402 */
[----:B------:R-:W-:-:S04]  /*13270*/  LEA.HI R5, R5, R4, RZ, 0x7 ;  /* 0x0000000405057211 */ /* 0x000fc800078f38ff */
[----:B------:R-:W-:-:S04]  /*13280*/  SHF.R.S32.HI R5, RZ, 0x7, R5 ;  /* 0x00000007ff057819 */ /* 0x000fc80000011405 */
[----:B------:R-:W-:Y:S02]  /*13290*/  VIMNMX R26, R5, R2, PT ;  /* 0x00000002051a7248 */ /* 0x000fe40003fe0100 */
[----:B------:R-:W-:-:S03]  /*132a0*/  IADD3 R2, R0, R7, -R28 ;  /* 0x0000000700027210 */ /* 0x000fc60007ffe81c */
[----:B------:R0:W-:Y:S02]  /*132b0*/  STL [R1+0x28], R26 ;  /* 0x0000281a01007387 */ /* 0x0001e40000100800 */
        /* <DEDUP_REMOVED lines=12> */
.L_x_11184:
[----:B------:R-:W-:-:S13]  /*13380*/  ISETP.NE.AND P0, PT, R3, 0x1, PT ;  /* 0x000000010300780c */ /* 0x000fda0003f05270 */
[----:B------:R-:W1:Y:S02]  /*13390*/  @P0 LDC.64 R4, c[0x0][0x9e8] ;  /* 0x00027a00ff040b82 */ /* 0x000e640000000a00 */
[----:B-1----:R-:W-:-:S05]  /*133a0*/  @P0 IMAD.HI.U32 R4, R2, R4, RZ ;  /* 0x0000000402040227 */ /* 0x002fca00078e00ff */
[----:B------:R-:W-:-:S07]  /*133b0*/  @P0 SHF.R.U32.HI R2, RZ, R5, R4 ;  /* 0x00000005ff020219 */ /* 0x000fce0000011604 */
.L_x_11185:
[----:B------:R-:W-:Y:S05]  /*133c0*/  BSYNC B0 ;  /* 0x0000000000007941 */ /* 0x000fea0003800000 */
.L_x_11183:
[----:B------:R-:W-:-:S05]  /*133d0*/  IMAD R3, R2, R3, RZ ;  /* 0x0000000302037224 */ /* 0x000fca00078e02ff */
[----:B------:R-:W-:-:S07]  /*133e0*/  VIMNMX R0, R0, R3, !PT ;  /* 0x0000000300007248 */ /* 0x000fce0007fe0100 */
.L_x_11182:
        /* <DEDUP_REMOVED lines=25> */
.L_x_11187:
        /* <DEDUP_REMOVED lines=20> */
.L_x_11190:
[----:B------:R-:W-:Y:S05]  /*136c0*/  BSYNC B6 ;  /* 0x0000000000067941 */ /* 0x000fea0003800000 */
.L_x_11189:
        /* <DEDUP_REMOVED lines=20> */
.L_x_11193:
        /* <DEDUP_REMOVED lines=15> */
.L_x_11192:
[----:B------:R-:W-:Y:S05]  /*13900*/  BSYNC B6 ;  /* 0x0000000000067941 */ /* 0x000fea0003800000 */
.L_x_11191:
[----:B------:R-:W-:Y:S01]  /*13910*/  ULDC.64 UR4, c[0x0][0x9f8] ;  /* 0x00027e0000047ab9 */ /* 0x000fe20000000a00 */
[----:B------:R-:W2:Y:S01]  /*13920*/  LDL R17, [R1+0xc] ;  /* 0x00000c0001117983 */ /* 0x000ea20000100800 */
[----:B------:R-:W-:Y:S01]  /*13930*/  ISETP.NE.U32.AND P0, PT, RZ, UR4, PT ;  /* 0x00000004ff007c0c */ /* 0x000fe2000bf05070 */
[----:B------:R-:W-:Y:S01]  /*13940*/  IMAD.MOV.U32 R7, RZ, RZ, R19 ;  /* 0x000000ffff077224 */ /* 0x000fe200078e0013 */
[----:B------:R-:W1:Y:S01]  /*13950*/  LDC R9, c[0x0][0x430] ;  /* 0x00010c00ff097b82 */ /* 0x000e620000000800 */
[----:B------:R-:W3:Y:S01]  /*13960*/  S2R R21, SR_TID.X ;  /* 0x0000000000157919 */ /* 0x000ee20000002100 */
[----:B------:R-:W-:Y:S01]  /*13970*/  ISETP.NE.AND.EX P0, PT, RZ, UR5, PT, P0 ;  /* 0x00000005ff007c0c */ /* 0x000fe2000bf05300 */
[----:B------:R-:W4:Y:S01]  /*13980*/  S2R R20, SR_TID.X ;  /* 0x0000000000147919 */ /* 0x000f220000002100 */
[----:B0-----:R-:W-:Y:S01]  /*13990*/  VIADD R26, R26, 0xffffffff ;  /* 0xffffffff1a1a7836 */ /* 0x001fe20000000000 */
[----:B------:R-:W-:Y:S01]  /*139a0*/  LOP3.LUT R23, R23, 0xffffffdf, RZ, 0xc0, !PT ;  /* 0xffffffdf17177812 */ /* 0x000fe200078ec0ff */
[----:B------:R-:W-:-:S09]  /*139b0*/  ULDC UR4, c[0x0][0x2f4] ;  /* 0x0000bd0000047ab9 */ /* 0x000fd20000000800 */
[----:B------:R-:W0:Y:S02]  /*139c0*/  @P0 LDC.64 R2, c[0x0][0x9f8] ;  /* 0x00027e00ff020b82 */ /* 0x000e240000000a00 */
[----:B0-----:R-:W-:-:S05]  /*139d0*/  @P0 IMAD.WIDE R2, R19, 0x4, R2 ;  /* 0x0000000413020825 */ /* 0x001fca00078e0202 */
[----:B------:R0:W2:Y:S01]  /*139e0*/  @P0 LDG.E R7, desc[UR54][R2.64] ;  /* 0x0000003602070981 */ /* 0x0000a2000c1e1900 */
[----:B-1----:R-:W-:Y:S01]  /*139f0*/  ISETP.NE.AND P1, PT, R9, 0x1, PT ;  /* 0x000000010900780c */ /* 0x002fe20003f25270 */
[----:B---3--:R-:W-:Y:S01]  /*13a00*/  IMAD.SHL.U32 R21, R21, 0x20, RZ ;  /* 0x0000002015157824 */ /* 0x008fe200078e00ff */
[----:B----4-:R-:W-:Y:S01]  /*13a10*/  LOP3.LUT R20, R20, 0x7f, RZ, 0xc0, !PT ;  /* 0x0000007f14147812 */ /* 0x010fe200078ec0ff */
[----:B------:R-:W-:-:S03]  /*13a20*/  IMAD.SHL.U32 R8, R26, 0x80, RZ ;  /* 0x000000801a087824 */ /* 0x000fc600078e00ff */
[----:B------:R-:W-:Y:S02]  /*13a30*/  SHF.R.U32.HI R20, RZ, 0x2, R20 ;  /* 0x00000002ff147819 */ /* 0x000fe40000011614 */
[----:B------:R-:W-:-:S04]  /*13a40*/  LOP3.LUT R21, R21, 0x60, RZ, 0xc0, !PT ;  /* 0x0000006015157812 */ /* 0x000fc800078ec0ff */
[----:B------:R-:W-:Y:S01]  /*13a50*/  LOP3.LUT R5, R8, R20, R21, 0xfe, !PT ;  /* 0x0000001408057212 */ /* 0x000fe200078efe15 */
[----:B------:R-:W1:Y:S01]  /*13a60*/  @P1 LDC R6, c[0x0][0x434] ;  /* 0x00010d00ff061b82 */ /* 0x000e620000000800 */
[----:B------:R-:W-:-:S07]  /*13a70*/  @P1 LOP3.LUT R23, R23, 0x20, RZ, 0xfc, !PT ;  /* 0x0000002017171812 */ /* 0x000fce00078efcff */
[----:B------:R-:W3:Y:S01]  /*13a80*/  @P1 LDC R0, c[0x0][0x438] ;  /* 0x00010e00ff001b82 */ /* 0x000ee20000000800 */
[----:B------:R-:W-:Y:S01]  /*13a90*/  LOP3.LUT R23, R23, 0xfffffffb, RZ, 0xc0, !PT ;  /* 0xfffffffb17177812 */ /* 0x000fe200078ec0ff */
[----:B------:R-:W-:Y:S01]  /*13aa0*/  UMOV UR5, 0xffffffff ;  /* 0xffffffff00057882 */ /* 0x000fe20000000000 */
[C---:B--2---:R-:W-:Y:S01]  /*13ab0*/  ISETP.GE.AND P0, PT, R5.reuse, R17, PT ;  /* 0x000000110500720c */ /* 0x044fe20003f06270 */
[----:B------:R-:W-:-:S04]  /*13ac0*/  IMAD.IADD R5, R5, 0x1, R24 ;  /* 0x0000000105057824 */ /* 0x000fc800078e0218 */
[----:B-1----:R-:W-:-:S04]  /*13ad0*/  @P1 IMAD.HI.U32 R6, R5, R6, RZ ;  /* 0x0000000605061227 */ /* 0x002fc800078e00ff */
[----:B------:R-:W-:Y:S01]  /*13ae0*/  IMAD.MOV.U32 R4, RZ, RZ, R5 ;  /* 0x000000ffff047224 */ /* 0x000fe200078e0005 */
[----:B---3--:R-:W-:-:S03]  /*13af0*/  @P1 SHF.R.U32.HI R4, RZ, R0, R6 ;  /* 0x00000000ff041219 */ /* 0x008fc60000011606 */
[----:B0-----:R-:W0:Y:S02]  /*13b00*/  @!P0 LDC.64 R2, c[0x0][0x428] ;  /* 0x00010a00ff028b82 */ /* 0x001e240000000a00 */
[----:B------:R-:W-:-:S04]  /*13b10*/  IMAD.MOV R0, RZ, RZ, -R4 ;  /* 0x000000ffff007224 */ /* 0x000fc800078e0a04 */
[----:B------:R-:W-:Y:S01]  /*13b20*/  IMAD R0, R9, R0, R5 ;  /* 0x0000000009007224 */ /* 0x000fe200078e0205 */
[--C-:B------:R-:W-:Y:S01]  /*13b30*/  @!P0 SHF.R.S32.HI R5, RZ, 0x1f, R4.reuse ;  /* 0x0000001fff058819 */ /* 0x100fe20000011404 */
[----:B------:R-:W1:Y:S01]  /*13b40*/  S2R R9, SR_TID.X ;  /* 0x0000000000097919 */ /* 0x000e620000002100 */
[----:B------:R-:W-:Y:S01]  /*13b50*/  SHF.R.S32.HI R6, RZ, 0x1f, R7 ;  /* 0x0000001fff067819 */ /* 0x000fe20000011407 */
[----:B------:R-:W-:Y:S01]  /*13b60*/  STL [R1+0x8], R7 ;  /* 0x0000080701007387 */ /* 0x000fe20000100800 */
[----:B0-----:R-:W-:-:S03]  /*13b70*/  @!P0 IMAD.WIDE.U32 R4, R7, R2, R4 ;  /* 0x0000000207048225 */ /* 0x001fc600078e0004 */
[----:B------:R0:W-:Y:S01]  /*13b80*/  STL [R1+0x18], R6 ;  /* 0x0000180601007387 */ /* 0x0001e20000100800 */
[----:B-1----:R-:W-:-:S05]  /*13b90*/  IMAD.SHL.U32 R17, R9, 0x8, RZ ;  /* 0x0000000809117824 */ /* 0x002fca00078e00ff */
[----:B------:R-:W-:Y:S01]  /*13ba0*/  LOP3.LUT R17, R17, 0x18, RZ, 0xc0, !PT ;  /* 0x0000001811117812 */ /* 0x000fe200078ec0ff */
[----:B0-----:R-:W-:-:S04]  /*13bb0*/  @!P0 IMAD R6, R6, R2, RZ ;  /* 0x0000000206068224 */ /* 0x001fc800078e02ff */
[----:B------:R-:W-:Y:S02]  /*13bc0*/  @!P0 IMAD R6, R7, R3, R6 ;  /* 0x0000000307068224 */ /* 0x000fe400078e0206 */
[----:B------:R-:W0:Y:S01]  /*13bd0*/  @!P0 LDC.64 R2, c[0x0][0x418] ;  /* 0x00010600ff028b82 */ /* 0x000e220000000a00 */
[----:B------:R-:W-:Y:S01]  /*13be0*/  ISETP.GE.AND P2, PT, R17, UR4, PT ;  /* 0x0000000411007c0c */ /* 0x000fe2000bf46270 */
[----:B------:R-:W-:Y:S01]  /*13bf0*/  @!P0 IMAD.IADD R5, R5, 0x1, R6 ;  /* 0x0000000105058824 */ /* 0x000fe200078e0206 */
[C---:B------:R-:W-:Y:S02]  /*13c00*/  LOP3.LUT R10, R17.reuse, 0x20, RZ, 0xfc, !PT ;  /* 0x00000020110a7812 */ /* 0x040fe400078efcff */
[----:B------:R-:W-:-:S09]  /*13c10*/  LOP3.LUT R9, R17, 0x40, RZ, 0xfc, !PT ;  /* 0x0000004011097812 */ /* 0x000fd200078efcff */
[----:B------:R-:W-:Y:S02]  /*13c20*/  @P2 LOP3.LUT R23, R23, 0x4, RZ, 0xfc, !PT ;  /* 0x0000000417172812 */ /* 0x000fe400078efcff */
[----:B0-----:R-:W-:-:S04]  /*13c30*/  @!P0 LEA R6, P1, R4, R2, 0x2 ;  /* 0x0000000204068211 */ /* 0x001fc800078210ff */
[----:B------:R-:W-:Y:S01]  /*13c40*/  @!P0 LEA.HI.X R7, R4, R3, R5, 0x2, P1 ;  /* 0x0000000304078211 */ /* 0x000fe200008f1405 */
[----:B------:R-:W-:Y:S01]  /*13c50*/  IMAD.MOV.U32 R3, RZ, RZ, RZ ;  /* 0x000000ffff037224 */ /* 0x000fe200078e00ff */
[----:B------:R-:W-:Y:S02]  /*13c60*/  ISETP.GE.AND P1, PT, R10, UR4, PT ;  /* 0x000000040a007c0c */ /* 0x000fe4000bf26270 */
[----:B------:R-:W-:-:S03]  /*13c70*/  LOP3.LUT R23, R23, 0xfffffffd, RZ, 0xc0, !PT ;  /* 0xfffffffd17177812 */ /* 0x000fc600078ec0ff */
[----:B------:R0:W5:Y:S01]  /*13c80*/  @!P0 LDG.E R3, desc[UR54][R6.64] ;  /* 0x0000003606038981 */ /* 0x000162000c1e1900 */
[----:B------:R-:W-:Y:S01]  /*13c90*/  ISETP.GE.AND P0, PT, R9, UR4, PT ;  /* 0x0000000409007c0c */ /* 0x000fe2000bf06270 */
[----:B------:R-:W-:-:S06]  /*13ca0*/  IMAD.U32 R2, RZ, RZ, UR36 ;  /* 0x00000024ff027e24 */ /* 0x000fcc000f8e00ff */
[----:B------:R-:W-:-:S04]  /*13cb0*/  @P1 LOP3.LUT R23, R23, 0x2, RZ, 0xfc, !PT ;  /* 0x0000000217171812 */ /* 0x000fc800078efcff */
[----:B------:R-:W-:-:S04]  /*13cc0*/  LOP3.LUT R23, R23, 0xfffffffe, RZ, 0xc0, !PT ;  /* 0xfffffffe17177812 */ /* 0x000fc800078ec0ff */
[----:B------:R-:W-:Y:S01]  /*13cd0*/  @P0 LOP3.LUT R23, R23, 0x1, RZ, 0xfc, !PT ;  /* 0x0000000117170812 */ /* 0x000fe200078efcff */
[----:B0-----:R-:W-:Y:S06]  /*13ce0*/  BRA.DIV UR5, `(.L_x_11194) ;  /* 0x0000003e05f07947 */ /* 0x001fec000b800000 */
.L_x_11260:
[----:B------:R-:W-:Y:S02]  /*13cf0*/  SHF.R.S32.HI R9, RZ, 0x1f, R18 ;  /* 0x0000001fff097819 */ /* 0x000fe40000011412 */
[----:B------:R-:W-:Y:S02]  /*13d00*/  ISETP.NE.AND P0, PT, R2, 0x3, PT ;  /* 0x000000030200780c */ /* 0x000fe40003f05270 */
[----:B------:R-:W-:Y:S01]  /*13d10*/  LOP3.LUT R23, R23, 0xffffffef, RZ, 0xc0, !PT ;  /* 0xffffffef17177812 */ /* 0x000fe200078ec0ff */
[----:B------:R0:W-:Y:S10]  /*13d20*/  STL [R1+0x4], R9 ;  /* 0x0000040901007387 */ /* 0x0001f40000100800 */
[----:B------:R-:W-:Y:S01]  /*13d30*/  @P0 LOP3.LUT R23, R23, 0x10, RZ, 0xfc, !PT ;  /* 0x0000001017170812 */ /* 0x000fe200078efcff */
[----:B0-----:R-:W-:Y:S06]  /*13d40*/  @!P0 BRA `(.L_x_11195) ;  /* 0x0000000000048947 */ /* 0x001fec0003800000 */
[----:B------:R-:W-:Y:S01]  /*13d50*/  BPT.TRAP 0x1 ;  /* 0x000000040000795c */ /* 0x000fe20000300000 */
.L_x_11195:
        /* <DEDUP_REMOVED lines=25> */
.L_x_11261:
[----:B------:R-:W-:Y:S05]  /*13ef0*/  BSYNC B0 ;  /* 0x0000000000007941 */ /* 0x000fea0003800000 */
.L_x_11196:
[----:B------:R-:W2:Y:S01]  /*13f00*/  LDL R9, [R1+0x4] ;  /* 0x0000040001097983 */ /* 0x000ea20000100800 */
[----:B------:R-:W-:-:S03]  /*13f10*/  ULDC.64 UR4, c[0x0][0x300] ;  /* 0x0000c00000047ab9 */ /* 0x000fc60000000a00 */
[----:B------:R-:W3:Y:S01]  /*13f20*/  LDL R13, [R1+0xc] ;  /* 0x00000c00010d7983 */ /* 0x000ee20000100800 */
[----:B------:R-:W-:Y:S01]  /*13f30*/  IMAD R6, R6, UR4, RZ ;  /* 0x0000000406067c24 */ /* 0x000fe2000f8e02ff */
[C---:B------:R-:W-:Y:S01]  /*13f40*/  LOP3.LUT P4, RZ, R23.reuse, 0x4, RZ, 0xc0, !PT ;  /* 0x0000000417ff7812 */ /* 0x040fe2000788c0ff */
[C---:B0-----:R-:W-:Y:S01]  /*13f50*/  IMAD.WIDE.U32 R4, R0.reuse, UR4, RZ ;  /* 0x0000000400047c25 */ /* 0x041fe2000f8e00ff */
[----:B------:R-:W0:Y:S01]  /*13f60*/  S2R R10, SR_TID.X ;  /* 0x00000000000a7919 */ /* 0x000e220000002100 */
[C---:B------:R-:W-:Y:S02]  /*13f70*/  LOP3.LUT P3, RZ, R23.reuse, 0x2, RZ, 0xc0, !PT ;  /* 0x0000000217ff7812 */ /* 0x040fe4000786c0ff */
        /* <DEDUP_REMOVED lines=9> */
[----:B------:R-:W-:Y:S01]  /*14010*/  IMAD.WIDE.U32 R4, R18, UR4, R4 ;  /* 0x0000000412047c25 */ /* 0x000fe2000f8e0004 */
[----:B0-----:R-:W-:-:S04]  /*14020*/  LOP3.LUT R12, R10, 0x7f, RZ, 0xc0, !PT ;  /* 0x0000007f0a0c7812 */ /* 0x001fc800078ec0ff */
[----:B------:R-:W-:Y:S01]  /*14030*/  SHF.R.U32.HI R12, RZ, 0x2, R12 ;  /* 0x00000002ff0c7819 */ /* 0x000fe2000001160c */
[----:B--2---:R-:W-:Y:S02]  /*14040*/  IMAD R6, R9, UR4, RZ ;  /* 0x0000000409067c24 */ /* 0x004fe4000f8e02ff */
[----:B------:R-:W0:Y:S02]  /*14050*/  S2R R9, SR_TID.X ;  /* 0x0000000000097919 */ /* 0x000e240000002100 */
[----:B------:R-:W-:Y:S01]  /*14060*/  IMAD R6, R18, UR5, R6 ;  /* 0x0000000512067c24 */ /* 0x000fe2000f8e0206 */
[----:B------:R-:W-:Y:S01]  /*14070*/  ULDC.64 UR4, c[0x0][0x2e8] ;  /* 0x0000ba0000047ab9 */ /* 0x000fe20000000a00 */
[----:B---3--:R-:W-:Y:S02]  /*14080*/  IADD3 R3, -R12, R13, -R8 ;  /* 0x0000000d0c037210 */ /* 0x008fe40007ffe908 */
[----:B------:R-:W-:Y:S01]  /*14090*/  IMAD.IADD R6, R5, 0x1, R6 ;  /* 0x0000000105067824 */ /* 0x000fe200078e0206 */
[----:B------:R-:W-:Y:S01]  /*140a0*/  LEA R0, P0, R4, UR4, 0x1 ;  /* 0x0000000404007c11 */ /* 0x000fe2000f8008ff */
[----:B------:R-:W-:-:S03]  /*140b0*/  UMOV UR4, 0xffffffff ;  /* 0xffffffff00047882 */ /* 0x000fc60000000000 */
[----:B------:R-:W-:Y:S02]  /*140c0*/  LEA.HI.X R6, R4, UR5, R6, 0x1, P0 ;  /* 0x0000000504067c11 */ /* 0x000fe400080f0c06 */
        /* <DEDUP_REMOVED lines=48> */
.L_x_11271:
[----:B------:R-:W-:-:S13]  /*143d0*/  ISETP.GE.AND P0, PT, R3, 0x61, PT ;  /* 0x000000610300780c */ /* 0x000fda0003f06270 */
[----:B01----:R-:W-:Y:S01]  /*143e0*/  @P0 LEA R4, P1, R9, R0, 0x1 ;  /* 0x0000000009040211 */ /* 0x003fe200078208ff */
        /* <DEDUP_REMOVED lines=10> */
.L_x_11199:
        /* <DEDUP_REMOVED lines=11> */
.L_x_11200:
[----:B------:R1:W5:Y:S01]  /*14540*/  LDL.LU R3, [R1] ;  /* 0x0000000001037983 */ /* 0x0003620000300800 */
[----:B------:R1:W-:Y:S02]  /*14550*/  SYNCS.ARRIVE.TRANS64.A1T0 RZ, [R2+URZ+0x2d830], RZ ;  /* 0x02d830ff02ff79a7 */ /* 0x0003e4000810003f */
[----:B------:R-:W-:Y:S05]  /*14560*/  WARPSYNC.ALL ;  /* 0x0000000000007948 */ /* 0x000fea0003800000 */
[----:B------:R-:W-:Y:S01]  /*14570*/  ULDC.64 UR4, c[0x0][0x298] ;  /* 0x0000a60000047ab9 */ /* 0x000fe20000000a00 */
[----:B------:R-:W-:Y:S01]  /*14580*/  BSSY B6, `(.L_x_11201) ;  /* 0x000001c000067945 */ /* 0x000fe20003800000 */
[----:B-1----:R-:W-:Y:S01]  /*14590*/  VIADD R2, R22, 0xc400 ;  /* 0x0000c40016027836 */ /* 0x002fe20000000000 */
[----:B------:R-:W-:Y:S04]  /*145a0*/  BAR.SYNC.DEFER_BLOCKING 0x8, 0x200 ;  /* 0x0208000000007b1d */ /* 0x000fe80000010000 */
[----:B------:R-:W-:-:S02]  /*145b0*/  LOP3.LUT P0, RZ, R2, 0x1bf, RZ, 0xc0, !PT ;  /* 0x000001bf02ff7812 */ /* 0x000fc4000780c0ff */
[----:B-----5:R-:W-:Y:S01]  /*145c0*/  SHF.R.S32.HI R0, RZ, 0x1f, R3 ;  /* 0x0000001fff007819 */ /* 0x020fe20000011403 */
[----:B0-----:R-:W-:-:S04]  /*145d0*/  IMAD.WIDE.U32 R4, R3, UR4, RZ ;  /* 0x0000000403047c25 */ /* 0x001fc8000f8e00ff */
[----:B------:R-:W-:Y:S01]  /*145e0*/  IMAD R0, R0, UR4, RZ ;  /* 0x0000000400007c24 */ /* 0x000fe2000f8e02ff */
[----:B------:R0:W-:Y:S03]  /*145f0*/  STL.64 [R1+0x20], R4 ;  /* 0x0000200401007387 */ /* 0x0001e60000100a00 */
[----:B------:R-:W-:-:S04]  /*14600*/  IMAD R0, R3, UR5, R0 ;  /* 0x0000000503007c24 */ /* 0x000fc8000f8e0200 */
[----:B------:R-:W-:-:S05]  /*14610*/  IMAD.IADD R0, R5, 0x1, R0 ;  /* 0x0000000105007824 */ /* 0x000fca00078e0200 */
[----:B------:R0:W-:Y:S01]  /*14620*/  STL [R1], R0 ;  /* 0x0000000001007387 */ /* 0x0001e20000100800 */
        /* <DEDUP_REMOVED lines=17> */
.L_x_11202:
[----:B------:R-:W-:Y:S05]  /*14740*/  BSYNC B6 ;  /* 0x0000000000067941 */ /* 0x000fea0003800000 */
.L_x_11201:
[----:B------:R-:W2:Y:S01]  /*14750*/  LDL.LU R21, [R1] ;  /* 0x0000000001157983 */ /* 0x000ea20000300800 */
[----:B------:R-:W1:Y:S01]  /*14760*/  LDC R6, c[0x0][0x448] ;  /* 0x00011200ff067b82 */ /* 0x000e620000000800 */
[----:B------:R-:W-:Y:S01]  /*14770*/  ULDC.64 UR4, c[0x0][0x2d8] ;  /* 0x0000b60000047ab9 */ /* 0x000fe20000000a00 */
[----:B------:R-:W-:Y:S01]  /*14780*/  LOP3.LUT P6, RZ, R23, 0x40, RZ, 0xc0, !PT ;  /* 0x0000004017ff7812 */ /* 0x000fe200078cc0ff */
[----:B------:R-:W2:Y:S01]  /*14790*/  LDL.LU.64 R2, [R1+0x20] ;  /* 0x0000200001027983 */ /* 0x000ea20000300a00 */
[----:B0-----:R-:W-:Y:S01]  /*147a0*/  SHF.R.S32.HI R5, RZ, 0x1f, R19 ;  /* 0x0000001fff057819 */ /* 0x001fe20000011413 */
[----:B------:R-:W-:Y:S01]  /*147b0*/  ULDC.64 UR6, c[0x0][0x2c8] ;  /* 0x0000b20000067ab9 */ /* 0x000fe20000000a00 */
[----:B------:R-:W-:Y:S01]  /*147c0*/  ULDC.64 UR8, c[0x0][0x280] ;  /* 0x0000a00000087ab9 */ /* 0x000fe20000000a00 */
[----:B------:R-:W3:Y:S01]  /*147d0*/  LDL R20, [R1+0x4] ;  /* 0x0000040001147983 */ /* 0x000ee20000100800 */
[----:B------:R-:W-:Y:S01]  /*147e0*/  SEL R5, R5, RZ, !P6 ;  /* 0x000000ff05057207 */ /* 0x000fe20007000000 */
[----:B------:R-:W0:Y:S01]  /*147f0*/  LDC R10, c[0x0][0x448] ;  /* 0x00011200ff0a7b82 */ /* 0x000e220000000800 */
[----:B------:R-:W-:Y:S01]  /*14800*/  SEL R0, R19, RZ, !P6 ;  /* 0x000000ff13007207 */ /* 0x000fe20007000000 */
[----:B------:R-:W4:Y:S01]  /*14810*/  S2R R13, SR_TID.X ;  /* 0x00000000000d7919 */ /* 0x000f220000002100 */
[----:B-1----:R-:W-:Y:S01]  /*14820*/  ISETP.NE.AND P6, PT, R6, 0x1, PT ;  /* 0x000000010600780c */ /* 0x002fe20003fc5270 */
[----:B----4-:R-:W-:-:S05]  /*14830*/  IMAD.SHL.U32 R11, R13, 0x8, RZ ;  /* 0x000000080d0b7824 */ /* 0x010fca00078e00ff */
[----:B------:R-:W-:-:S04]  /*14840*/  LOP3.LUT R11, R11, 0x18, RZ, 0xc0, !PT ;  /* 0x000000180b0b7812 */ /* 0x000fc800078ec0ff */
[C---:B------:R-:W-:Y:S02]  /*14850*/  LOP3.LUT R12, R11.reuse, 0x20, RZ, 0xfc, !PT ;  /* 0x000000200b0c7812 */ /* 0x040fe400078efcff */
[----:B------:R-:W-:Y:S01]  /*14860*/  LOP3.LUT R11, R11, 0x40, RZ, 0xfc, !PT ;  /* 0x000000400b0b7812 */ /* 0x000fe200078efcff */
[----:B--2---:R-:W-:Y:S02]  /*14870*/  IMAD.MOV.U32 R3, RZ, RZ, R21 ;  /* 0x000000ffff037224 */ /* 0x004fe400078e0015 */
[----:B------:R-:W1:Y:S01]  /*14880*/  S2R R21, SR_TID.X ;  /* 0x0000000000157919 */ /* 0x000e620000002100 */
[----:B---3--:R-:W-:Y:S02]  /*14890*/  IMAD R4, R20, UR4, RZ ;  /* 0x0000000414047c24 */ /* 0x008fe4000f8e02ff */
[----:B------:R-:W2:Y:S01]  /*148a0*/  S2R R20, SR_TID.X ;  /* 0x0000000000147919 */ /* 0x000ea20000002100 */
[----:B------:R-:W-:-:S04]  /*148b0*/  IMAD.WIDE.U32 R2, R18, UR4, R2 ;  /* 0x0000000412027c25 */ /* 0x000fc8000f8e0002 */
[----:B------:R-:W-:Y:S01]  /*148c0*/  IMAD R4, R18, UR5, R4 ;  /* 0x0000000512047c24 */ /* 0x000fe2000f8e0204 */
[----:B------:R-:W-:Y:S02]  /*148d0*/  ULDC.64 UR4, c[0x0][0x2e0] ;  /* 0x0000b80000047ab9 */ /* 0x000fe40000000a00 */
[----:B------:R-:W-:Y:S02]  /*148e0*/  IMAD R5, R5, UR4, RZ ;  /* 0x0000000405057c24 */ /* 0x000fe4000f8e02ff */
[----:B------:R-:W-:Y:S02]  /*148f0*/  IMAD.IADD R3, R3, 0x1, R4 ;  /* 0x0000000103037824 */ /* 0x000fe400078e0204 */
[----:B------:R-:W3:Y:S01]  /*14900*/  @P6 LDC R4, c[0x0][0x44c] ;  /* 0x00011300ff046b82 */ /* 0x000ee20000000800 */
[C---:B------:R-:W-:Y:S02]  /*14910*/  IMAD R5, R0.reuse, UR5, R5 ;  /* 0x0000000500057c24 */ /* 0x040fe4000f8e0205 */
[----:B------:R-:W-:Y:S01]  /*14920*/  IMAD.WIDE.U32 R2, R0, UR4, R2 ;  /* 0x0000000400027c25 */ /* 0x000fe2000f8e0002 */
[----:B------:R-:W-:-:S03]  /*14930*/  ULDC.64 UR4, c[0x0][0x2d0] ;  /* 0x0000b40000047ab9 */ /* 0x000fc60000000a00 */
[----:B------:R-:W-:Y:S01]  /*14940*/  IMAD.IADD R3, R3, 0x1, R5 ;  /* 0x0000000103037824 */ /* 0x000fe200078e0205 */
[----:B------:R-:W4:Y:S01]  /*14950*/  @P6 LDC R0, c[0x0][0x450] ;  /* 0x00011400ff006b82 */ /* 0x000f220000000800 */
[----:B-1----:R-:W-:Y:S01]  /*14960*/  IMAD.SHL.U32 R21, R21, 0x20, RZ ;  /* 0x0000002015157824 */ /* 0x002fe200078e00ff */
[----:B--2---:R-:W-:-:S04]  /*14970*/  LOP3.LUT R20, R20, 0x7f, RZ, 0xc0, !PT ;  /* 0x0000007f14147812 */ /* 0x004fc800078ec0ff */
[----:B------:R-:W-:Y:S02]  /*14980*/  LOP3.LUT R21, R21, 0x60, RZ, 0xc0, !PT ;  /* 0x0000006015157812 */ /* 0x000fe400078ec0ff */
[----:B------:R-:W-:-:S04]  /*14990*/  SHF.R.U32.HI R20, RZ, 0x2, R20 ;  /* 0x00000002ff147819 */ /* 0x000fc80000011614 */
[----:B------:R-:W-:Y:S02]  /*149a0*/  LOP3.LUT R20, R20, R21, RZ, 0xfc, !PT ;  /* 0x0000001514147212 */ /* 0x000fe400078efcff */
[----:B------:R-:W-:-:S03]  /*149b0*/  LOP3.LUT R21, R13, 0x7f, RZ, 0xc0, !PT ;  /* 0x0000007f0d157812 */ /* 0x000fc600078ec0ff */
[----:B------:R-:W-:Y:S01]  /*149c0*/  IMAD.IADD R6, R20, 0x1, R27 ;  /* 0x0000000114067824 */ /* 0x000fe200078e021b */
[----:B------:R-:W-:Y:S01]  /*149d0*/  SHF.R.U32.HI R21, RZ, 0x2, R21 ;  /* 0x00000002ff157819 */ /* 0x000fe20000011615 */
[----:B------:R-:W-:Y:S02]  /*149e0*/  IMAD.SHL.U32 R20, R13, 0x8, RZ ;  /* 0x000000080d147824 */ /* 0x000fe400078e00ff */
[----:B---3--:R-:W-:-:S03]  /*149f0*/  @P6 IMAD.HI.U32 R5, R6, R4, RZ ;  /* 0x0000000406056227 */ /* 0x008fc600078e00ff */
[----:B------:R-:W-:Y:S01]  /*14a00*/  LOP3.LUT R20, R20, 0x18, RZ, 0xc0, !PT ;  /* 0x0000001814147812 */ /* 0x000fe200078ec0ff */
[----:B------:R-:W-:Y:S01]  /*14a10*/  IMAD.MOV.U32 R4, RZ, RZ, R6 ;  /* 0x000000ffff047224 */ /* 0x000fe200078e0006 */
[----:B----4-:R-:W-:-:S04]  /*14a20*/  @P6 SHF.R.U32.HI R4, RZ, R0, R5 ;  /* 0x00000000ff046219 */ /* 0x010fc80000011605 */
[--C-:B------:R-:W-:Y:S01]  /*14a30*/  SHF.R.S32.HI R0, RZ, 0x1f, R4.reuse ;  /* 0x0000001fff007819 */ /* 0x100fe20000011404 */
[----:B------:R-:W-:-:S04]  /*14a40*/  IMAD.MOV R7, RZ, RZ, -R4 ;  /* 0x000000ffff077224 */ /* 0x000fc800078e0a04 */
[----:B------:R-:W-:-:S04]  /*14a50*/  IMAD R0, R0, UR4, RZ ;  /* 0x0000000400007c24 */ /* 0x000fc8000f8e02ff */
[C---:B------:R-:W-:Y:S02]  /*14a60*/  IMAD R0, R4.reuse, UR5, R0 ;  /* 0x0000000504007c24 */ /* 0x040fe4000f8e0200 */
[----:B------:R-:W-:-:S04]  /*14a70*/  IMAD.WIDE.U32 R4, R4, UR4, R2 ;  /* 0x0000000404047c25 */ /* 0x000fc8000f8e0002 */
[----:B------:R-:W-:Y:S02]  /*14a80*/  IMAD.IADD R5, R5, 0x1, R0 ;  /* 0x0000000105057824 */ /* 0x000fe400078e0200 */
[----:B0-----:R-:W-:-:S04]  /*14a90*/  IMAD R0, R10, R7, R6 ;  /* 0x000000070a007224 */ /* 0x001fc800078e0206 */
        /* <DEDUP_REMOVED lines=23> */
[----:B------:R-:W-:Y:S01]  /*14c10*/  ISETP.GE.AND P2, PT, R11, UR4, PT ;  /* 0x000000040b007c0c */ /* 0x000fe2000bf46270 */
[----:B------:R-:W-:Y:S02]  /*14c20*/  IMAD.IADD R3, R3, 0x1, R7 ;  /* 0x0000000103037824 */ /* 0x000fe400078e0207 */
        /* <DEDUP_REMOVED lines=8> */
[----:B------:R-:W2:Y:S01]  /*14cb0*/  LDL R11, [R1+0x1c] ;  /* 0x00001c00010b7983 */ /* 0x000ea20000100800 */
[----:B------:R-:W-:Y:S02]  /*14cc0*/  IMAD R3, R28, R10, RZ ;  /* 0x0000000a1c037224 */ /* 0x000fe400078e02ff */
[----:B------:R-:W-:Y:S01]  /*14cd0*/  IMAD.IADD R2, R21, 0x1, R27 ;  /* 0x0000000115027824 */ /* 0x000fe200078e021b */
[----:B------:R-:W0:Y:S04]  /*14ce0*/  SHFL.IDX PT, R5, R4, RZ, 0x1c1f ;  /* 0x001c1fff04057589 */ /* 0x000e2800000e0000 */
[----:B------:R-:W1:Y:S01]  /*14cf0*/  SHFL.IDX PT, R6, R0, RZ, 0x1c1f ;  /* 0x001c1fff00067589 */ /* 0x000e6200000e0000 */
[----:B------:R-:W-:-:S13]  /*14d00*/  ISETP.GE.AND P3, PT, R2, R3, PT ;  /* 0x000000030200720c */ /* 0x000fda0003f66270 */
[----:B0-----:R-:W-:-:S05]  /*14d10*/  @!P3 LEA R5, P4, R20, R5, 0x1 ;  /* 0x000000051405b211 */ /* 0x001fca00078808ff */
[----:B-1----:R-:W-:-:S04]  /*14d20*/  @!P3 IMAD.X R6, RZ, RZ, R6, P4 ;  /* 0x000000ffff06b224 */ /* 0x002fc800020e0606 */
[----:B------:R-:W-:Y:S02]  /*14d30*/  @!P3 IMAD.MOV.U32 R7, RZ, RZ, R6 ;  /* 0x000000ffff07b224 */ /* 0x000fe400078e0006 */
[----:B------:R-:W-:Y:S02]  /*14d40*/  @!P3 IMAD.MOV.U32 R6, RZ, RZ, R5 ;  /* 0x000000ffff06b224 */ /* 0x000fe400078e0005 */
[----:B------:R-:W0:Y:S04]  /*14d50*/  SHFL.IDX PT, R5, R4, 0x1, 0x1c1f ;  /* 0x003c1f0004057f89 */ /* 0x000e2800000e0000 */
[----:B--2---:R-:W-:Y:S04]  /*14d60*/  @!P3 LDGSTS.E.BYPASS.LTC128B.128 [R11+0xc400], desc[UR54][R6.64], !P0 ;  /* 0x0c400000060bbfae */ /* 0x004fe8000c101d76 */
        /* <DEDUP_REMOVED lines=14> */
[----:B------:R-:W-:-:S03]  /*14e50*/  VIADD R6, R2, 0x40 ;  /* 0x0000004002067836 */ /* 0x000fc60000000000 */
[----:B------:R-:W2:Y:S02]  /*14e60*/  SHFL.IDX PT, R0, R0, 0x3, 0x1c1f ;  /* 0x007c1f0000007f89 */ /* 0x000ea400000e0000 */
[----:B------:R-:W-:-:S13]  /*14e70*/  ISETP.GE.AND P3, PT, R6, R3, PT ;  /* 0x000000030600720c */ /* 0x000fda0003f66270 */
[----:B0-----:R-:W-:-:S05]  /*14e80*/  @!P3 LEA R5, P4, R20, R5, 0x1 ;  /* 0x000000051405b211 */ /* 0x001fca00078808ff */
[----:B-1----:R-:W-:Y:S02]  /*14e90*/  @!P3 IMAD.X R7, RZ, RZ, R7, P4 ;  /* 0x000000ffff07b224 */ /* 0x002fe400020e0607 */
[----:B------:R-:W-:Y:S02]  /*14ea0*/  @!P3 IMAD.MOV.U32 R6, RZ, RZ, R5 ;  /* 0x000000ffff06b224 */ /* 0x000fe400078e0005 */
[----:B------:R-:W-:-:S03]  /*14eb0*/  VIADD R5, R2, 0x60 ;  /* 0x0000006002057836 */ /* 0x000fc60000000000 */
[----:B------:R-:W-:Y:S04]  /*14ec0*/  @!P3 LDGSTS.E.BYPASS.LTC128B.128 [R11+0xd400], desc[UR54][R6.64], !P0 ;  /* 0x0d400000060bbfae */ /* 0x000fe8000c101d76 */
[----:B------:R-:W-:Y:S04]  /*14ed0*/  @!P3 LDGSTS.E.BYPASS.LTC128B.128 [R11+0x10400], desc[UR54][R6.64+0x40], !P1 ;  /* 0x10400040060bbfae */ /* 0x000fe8000c901d76 */
[----:B------:R-:W-:Y:S01]  /*14ee0*/  @!P3 LDGSTS.E.BYPASS.LTC128B.128 [R11+0x13400], desc[UR54][R6.64+0x80], !P2 ;  /* 0x13400080060bbfae */ /* 0x000fe2000d101d76 */
[----:B------:R-:W-:-:S13]  /*14ef0*/  ISETP.GE.AND P3, PT, R5, R3, PT ;  /* 0x000000030500720c */ /* 0x000fda0003f66270 */
[----:B------:R-:W-:-:S05]  /*14f00*/  @!P3 LEA R4, P4, R20, R4, 0x1 ;  /* 0x000000041404b211 */ /* 0x000fca00078808ff */
[----:B--2---:R-:W-:-:S04]  /*14f10*/  @!P3 IMAD.X R0, RZ, RZ, R0, P4 ;  /* 0x000000ffff00b224 */ /* 0x004fc800020e0600 */
[----:B------:R-:W-:Y:S02]  /*14f20*/  @!P3 IMAD.MOV.U32 R5, RZ, RZ, R0 ;  /* 0x000000ffff05b224 */ /* 0x000fe400078e0000 */
        /* <DEDUP_REMOVED lines=15> */
.L_x_11284:
[----:B------:R-:W2:Y:S01]  /*15020*/  LDL R0, [R1+0x1c] ;  /* 0x00001c0001007983 */ /* 0x000ea20000100800 */
[----:B------:R-:W-:-:S05]  /*15030*/  VIADD R2, R2, 0xa0 ;  /* 0x000000a002027836 */ /* 0x000fca0000000000 */
[----:B------:R-:W-:-:S13]  /*15040*/  ISETP.GE.AND P3, PT, R2, R3, PT ;  /* 0x000000030200720c */ /* 0x000fda0003f66270 */
[----:B------:R-:W-:-:S05]  /*15050*/  @!P3 LEA R2, P4, R20, R9, 0x1 ;  /* 0x000000091402b211 */ /* 0x000fca00078808ff */
        /* <DEDUP_REMOVED lines=9> */
.L_x_11204:
        /* <DEDUP_REMOVED lines=18> */
.L_x_11285:
[----:B------:R-:W-:Y:S05]  /*15210*/  BSYNC B0 ;  /* 0x0000000000007941 */ /* 0x000fea0003800000 */
.L_x_11205:
[----:B------:R-:W1:Y:S04]  /*15220*/  LDL.LU R3, [R1+0x28] ;  /* 0x0000280001037983 */ /* 0x000e680000300800 */
[----:B------:R-:W2:Y:S01]  /*15230*/  LDL R2, [R1+0x10] ;  /* 0x0000100001027983 */ /* 0x000ea20000100800 */
[----:B------:R-:W-:Y:S01]  /*15240*/  BSSY B0, `(.L_x_11207) ;  /* 0x0000100000007945 */ /* 0x000fe20003800000 */
[----:B-1----:R-:W-:-:S05]  /*15250*/  VIADD R0, R3, 0xfffffffe ;  /* 0xfffffffe03007836 */ /* 0x002fca0000000000 */
[----:B--2---:R-:W-:-:S13]  /*15260*/  ISETP.GE.AND P0, PT, R0, R2, PT ;  /* 0x000000020000720c */ /* 0x004fda0003f06270 */
[----:B------:R-:W-:Y:S05]  /*15270*/  @!P0 BRA `(.L_x_11208) ;  /* 0x0000000c00f08947 */ /* 0x000fea0003800000 */
[----:B------:R-:W0:Y:S01]  /*15280*/  S2R R2, SR_TID.X ;  /* 0x0000000000027919 */ /* 0x000e220000002100 */
[----:B------:R-:W-:Y:S01]  /*15290*/  ULDC UR4, c[0x0][0x2f4] ;  /* 0x0000bd0000047ab9 */ /* 0x000fe20000000800 */
[----:B------:R-:W-:Y:S01]  /*152a0*/  IMAD.MOV.U32 R20, RZ, RZ, R29 ;  /* 0x000000ffff147224 */ /* 0x000fe200078e001d */
[----:B------:R1:W-:Y:S01]  /*152b0*/  STL [R1], R26 ;  /* 0x0000001a01007387 */ /* 0x0003e20000100800 */
[----:B------:R-:W-:Y:S02]  /*152c0*/  IMAD.MOV.U32 R10, RZ, RZ, R25 ;  /* 0x000000ffff0a7224 */ /* 0x000fe400078e0019 */
[----:B0-----:R-:W-:-:S05]  /*152d0*/  IMAD.SHL.U32 R4, R2, 0x8, RZ ;  /* 0x0000000802047824 */ /* 0x001fca00078e00ff */
[----:B------:R-:W-:-:S04]  /*152e0*/  LOP3.LUT R4, R4, 0x18, RZ, 0xc0, !PT ;  /* 0x0000001804047812 */ /* 0x000fc800078ec0ff */
[C---:B------:R-:W-:Y:S02]  /*152f0*/  LOP3.LUT R3, R4.reuse, 0x20, RZ, 0xfc, !PT ;  /* 0x0000002004037812 */ /* 0x040fe400078efcff */
[C---:B------:R-:W-:Y:S02]  /*15300*/  LOP3.LUT R2, R4.reuse, 0x40, RZ, 0xfc, !PT ;  /* 0x0000004004027812 */ /* 0x040fe400078efcff */
[----:B------:R-:W-:Y:S02]  /*15310*/  ISETP.GE.AND P3, PT, R4, UR4, PT ;  /* 0x0000000404007c0c */ /* 0x000fe4000bf66270 */
[----:B------:R-:W-:Y:S02]  /*15320*/  ISETP.GE.AND P2, PT, R3, UR4, PT ;  /* 0x0000000403007c0c */ /* 0x000fe4000bf46270 */
[----:B-1----:R-:W-:-:S13]  /*15330*/  ISETP.GE.AND P1, PT, R2, UR4, PT ;  /* 0x0000000402007c0c */ /* 0x002fda000bf26270 */
.L_x_11221:
[----:B------:R-:W2:Y:S01]  /*15340*/  LDL R8, [R1+0x14] ;  /* 0x0000140001087983 */ /* 0x000ea20000100800 */
[----:B------:R-:W0:Y:S03]  /*15350*/  LDC R4, c[0x0][0x430] ;  /* 0x00010c00ff047b82 */ /* 0x000e260000000800 */
[----:B------:R-:W3:Y:S04]  /*15360*/  LDL R7, [R1+0x18] ;  /* 0x0000180001077983 */ /* 0x000ee80000100800 */
[----:B------:R-:W4:Y:S01]  /*15370*/  LDL R6, [R1+0x8] ;  /* 0x0000080001067983 */ /* 0x000f220000100800 */
[----:B------:R-:W1:Y:S01]  /*15380*/  S2R R2, SR_TID.X ;  /* 0x0000000000027919 */ /* 0x000e620000002100 */
        /* <DEDUP_REMOVED lines=21> */
[----:B------:R-:W-:-:S03]  /*154e0*/  ULDC.64 UR4, c[0x0][0x418] ;  /* 0x0001060000047ab9 */ /* 0x000fc60000000a00 */
[----:B------:R-:W-:Y:S01]  /*154f0*/  IMAD.IADD R3, R4, 0x1, R3 ;  /* 0x0000000104037824 */ /* 0x000fe200078e0203 */
[----:B------:R-:W-:-:S04]  /*15500*/  LEA R4, P0, R2, UR4, 0x2 ;  /* 0x0000000402047c11 */ /* 0x000fc8000f8010ff */
[----:B------:R-:W-:-:S05]  /*15510*/  LEA.HI.X R5, R2, UR5, R3, 0x2, P0 ;  /* 0x0000000502057c11 */ /* 0x000fca00080f1403 */
[----:B------:R-:W2:Y:S01]  /*15520*/  LDG.E R8, desc[UR54][R4.64] ;  /* 0x0000003604087981 */ /* 0x000ea2000c1e1900 */
[----:B------:R-:W-:Y:S02]  /*15530*/  IMAD.U32 R6, RZ, RZ, UR36 ;  /* 0x00000024ff067e24 */ /* 0x000fe4000f8e00ff */
[----:B------:R-:W-:-:S03]  /*15540*/  VIADD R25, R10, 0x1 ;  /* 0x000000010a197836 */ /* 0x000fc60000000000 */
[----:B------:R-:W-:Y:S02]  /*15550*/  ISETP.NE.AND P4, PT, R6, 0x3, PT ;  /* 0x000000030600780c */ /* 0x000fe40003f85270 */
        /* <DEDUP_REMOVED lines=8> */
.L_x_11209:
[----:B------:R-:W-:Y:S01]  /*155e0*/  IMAD R5, R25, 0x8, R22 ;  /* 0x0000000819057824 */ /* 0x000fe200078e0216 */
[----:B------:R-:W-:Y:S01]  /*155f0*/  SHF.L.U32 R0, R29, 0x1f, RZ ;  /* 0x0000001f1d007819 */ /* 0x000fe200000006ff */
[----:B------:R-:W-:Y:S03]  /*15600*/  BSSY B1, `(.L_x_11210) ;  /* 0x0000003000017945 */ /* 0x000fe60003800000 */
[----:B------:R-:W0:Y:S02]  /*15610*/  SYNCS.PHASECHK.TRANS64.TRYWAIT P0, [R5+URZ+0x2d840], R0 ;  /* 0x02d84000050075a7 */ /* 0x000e24000800017f */
[----:B0-----:R-:W-:Y:S05]  /*15620*/  @!P0 BRA `(.L_x_11211) ;  /* 0x0000003400608947 */ /* 0x001fea0003800000 */
.L_x_11286:
[----:B------:R-:W-:Y:S05]  /*15630*/  BSYNC B1 ;  /* 0x0000000000017941 */ /* 0x000fea0003800000 */
.L_x_11210:
[----:B------:R-:W2:Y:S01]  /*15640*/  LDL R4, [R1+0x4] ;  /* 0x0000040001047983 */ /* 0x000ea20000100800 */
[----:B------:R-:W-:Y:S01]  /*15650*/  SHF.R.S32.HI R21, RZ, 0x1f, R9 ;  /* 0x0000001fff157819 */ /* 0x000fe20000011409 */
[----:B------:R-:W-:Y:S01]  /*15660*/  ULDC.64 UR4, c[0x0][0x300] ;  /* 0x0000c00000047ab9 */ /* 0x000fe20000000a00 */
[----:B------:R-:W-:Y:S01]  /*15670*/  LOP3.LUT P5, RZ, R23, 0x2, RZ, 0xc0, !PT ;  /* 0x0000000217ff7812 */ /* 0x000fe200078ac0ff */
        /* <DEDUP_REMOVED lines=56> */
.L_x_11296:
        /* <DEDUP_REMOVED lines=11> */
.L_x_11213:
        /* <DEDUP_REMOVED lines=11> */
.L_x_11214:
[----:B------:R1:W-:Y:S01]  /*15b60*/  SYNCS.ARRIVE.TRANS64.A1T0 RZ, [R5+URZ+0x2d830], RZ ;  /* 0x02d830ff05ff79a7 */ /* 0x0003e2000810003f */
[----:B------:R-:W-:Y:S05]  /*15b70*/  @!P5 BRA `(.L_x_11215) ;  /* 0x000000000004d947 */ /* 0x000fea0003800000 */
[----:B------:R-:W-:Y:S01]  /*15b80*/  BPT.TRAP 0x1 ;  /* 0x000000040000795c */ /* 0x000fe20000300000 */
.L_x_11215:
[----:B------:R-:W-:Y:S01]  /*15b90*/  SHF.L.U32 R2, R20, 0x1f, RZ ;  /* 0x0000001f14027819 */ /* 0x000fe200000006ff */
[----:B-1----:R-:W-:Y:S01]  /*15ba0*/  IMAD R5, R10, 0x8, R22 ;  /* 0x000000080a057824 */ /* 0x002fe200078e0216 */
[----:B------:R-:W-:Y:S03]  /*15bb0*/  BSSY B1, `(.L_x_11216) ;  /* 0x0000003000017945 */ /* 0x000fe60003800000 */
[----:B------:R-:W1:Y:S02]  /*15bc0*/  SYNCS.PHASECHK.TRANS64.TRYWAIT P0, [R5+URZ+0x2d860], R2 ;  /* 0x02d86002050075a7 */ /* 0x000e64000800017f */
[----:B-1----:R-:W-:Y:S05]  /*15bd0*/  @!P0 BRA `(.L_x_11217) ;  /* 0x00000034005c8947 */ /* 0x002fea0003800000 */
.L_x_11297:
[----:B------:R-:W-:Y:S05]  /*15be0*/  BSYNC B1 ;  /* 0x0000000000017941 */ /* 0x000fea0003800000 */
.L_x_11216:
        /* <DEDUP_REMOVED lines=49> */
.L_x_11307:
        /* <DEDUP_REMOVED lines=32> */
.L_x_11219:
[----:B------:R-:W-:Y:S02]  /*16100*/  PLOP3.LUT P4, PT, P4, P0, PT, 0xa2, 0x0 ;  /* 0x000000000000781c */ /* 0x000fe40002781472 */
[----:B------:R-:W-:-:S08]  /*16110*/  @P0 R2UR P4, UR4, R5 ;  /* 0x00000000050402ca */ /* 0x000fd00000080000 */
[----:B------:R-:W-:-:S05]  /*16120*/  @P0 PLOP3.LUT P0, PT, P4, PT, PT, 0x80, 0x0 ;  /* 0x000000000000081c */ /* 0x000fca000270f070 */
[----:B------:R-:W-:Y:S01]  /*16130*/  @!P4 SYNCS.ARRIVE.TRANS64.RED.A0T1 RZ, [UR4+0x2d850], RZ ;  /* 0x02d850ffffffc9a7 */ /* 0x000fe20008200404 */
[----:B------:R-:W-:Y:S07]  /*16140*/  @!P4 ARRIVES.LDGSTSBAR.64.TRANSCNT [UR4+0x2d850] ;  /* 0x02d85000ff00c9b0 */ /* 0x000fee0008000a84 */
[----:B------:R-:W-:Y:S05]  /*16150*/  @P0 BRA.U.ANY `(.L_x_11219) ;  /* 0xfffffffd00e80947 */ /* 0x000fea000393ffff */
[----:B------:R-:W-:Y:S01]  /*16160*/  NOP ;  /* 0x0000000000007918 */ /* 0x000fe20000000000 */
[----:B------:R-:W-:Y:S02]  /*16170*/  IMAD.U32 R2, RZ, RZ, UR36 ;  /* 0x00000024ff027e24 */ /* 0x000fe4000f8e00ff */
[----:B------:R-:W-:-:S03]  /*16180*/  IMAD.MOV.U32 R24, RZ, RZ, R0 ;  /* 0x000000ffff187224 */ /* 0x000fc600078e0000 */
[----:B------:R-:W-:-:S13]  /*16190*/  ISETP.NE.AND P5, PT, R2, 0x3, PT ;  /* 0x000000030200780c */ /* 0x000fda0003fa5270 */
[----:B------:R-:W-:Y:S05]  /*161a0*/  @!P5 BRA `(.L_x_11220) ;  /* 0x000000000004d947 */ /* 0x000fea0003800000 */
[----:B------:R-:W-:Y:S01]  /*161b0*/  BPT.TRAP 0x1 ;  /* 0x000000040000795c */ /* 0x000fe20000300000 */
.L_x_11220:
[----:B------:R-:W2:Y:S01]  /*161c0*/  LDL R2, [R1+0x10] ;  /* 0x0000100001027983 */ /* 0x000ea20000100800 */
[----:B------:R1:W-:Y:S01]  /*161d0*/  SYNCS.ARRIVE.TRANS64.A1T0 RZ, [R5+URZ+0x2d850], RZ ;  /* 0x02d850ff05ff79a7 */ /* 0x0003e2000810003f */
[C---:B------:R-:W-:Y:S02]  /*161e0*/  VIADD R0, R26.reuse, 0xffffffff ;  /* 0xffffffff1a007836 */ /* 0x040fe40000000000 */
[----:B------:R1:W-:Y:S01]  /*161f0*/  STL [R1], R26 ;  /* 0x0000001a01007387 */ /* 0x0003e20000100800 */
[----:B------:R-:W-:Y:S02]  /*16200*/  IMAD.MOV.U32 R20, RZ, RZ, R29 ;  /* 0x000000ffff147224 */ /* 0x000fe400078e001d */
[----:B------:R-:W-:Y:S01]  /*16210*/  IMAD.MOV.U32 R10, RZ, RZ, R25 ;  /* 0x000000ffff0a7224 */ /* 0x000fe200078e0019 */
[----:B--2---:R-:W-:-:S13]  /*16220*/  ISETP.GT.AND P0, PT, R26, R2, PT ;  /* 0x000000021a00720c */ /* 0x004fda0003f04270 */
[----:B-1----:R-:W-:Y:S05]  /*16230*/  @P0 BRA `(.L_x_11221) ;  /* 0xfffffff000400947 */ /* 0x002fea000383ffff */
.L_x_11208:
[----:B------:R-:W-:Y:S05]  /*16240*/  BSYNC B0 ;  /* 0x0000000000007941 */ /* 0x000fea0003800000 */
.L_x_11207:
[----:B------:R-:W1:Y:S01]  /*16250*/  S2R R2, SR_TID.X ;  /* 0x0000000000027919 */ /* 0x000e620000002100 */
[----:B------:R-:W-:Y:S01]  /*16260*/  BSSY B0, `(.L_x_11222) ;  /* 0x0000010000007945 */ /* 0x000fe20003800000 */
        /* <DEDUP_REMOVED lines=15> */
.L_x_11223:
[----:B------:R-:W-:Y:S05]  /*16360*/  BSYNC B0 ;  /* 0x0000000000007941 */ /* 0x000fea0003800000 */
.L_x_11222:
[----:B------:R-:W-:-:S05]  /*16370*/  IMAD.U32 R0, RZ, RZ, UR36 ;  /* 0x00000024ff007e24 */ /* 0x000fca000f8e00ff */
[----:B------:R-:W-:-:S13]  /*16380*/  ISETP.NE.AND P0, PT, R0, 0x3, PT ;  /* 0x000000030000780c */ /* 0x000fda0003f05270 */
[----:B------:R-:W-:Y:S05]  /*16390*/  @!P0 BRA `(.L_x_11224) ;  /* 0x0000000000048947 */ /* 0x000fea0003800000 */
[----:B------:R-:W-:Y:S01]  /*163a0*/  BPT.TRAP 0x1 ;  /* 0x000000040000795c */ /* 0x000fe20000300000 */
.L_x_11224:
[----:B------:R-:W2:Y:S01]  /*163b0*/  LDL.LU R2, [R1+0xc] ;  /* 0x00000c0001027983 */ /* 0x000ea20000300800 */
[----:B------:R-:W-:Y:S01]  /*163c0*/  IMAD R0, R25, 0x8, R22 ;  /* 0x0000000819007824 */ /* 0x000fe200078e0216 */
[----:B------:R-:W-:Y:S01]  /*163d0*/  SHF.L.U32 R3, R29, 0x1f, RZ ;  /* 0x0000001f1d037819 */ /* 0x000fe200000006ff */
[----:B------:R-:W-:Y:S03]  /*163e0*/  BSSY B0, `(.L_x_11225) ;  /* 0x0000004000007945 */ /* 0x000fe60003800000 */
[----:B------:R-:W1:Y:S01]  /*163f0*/  SYNCS.PHASECHK.TRANS64.TRYWAIT P0, [R0+URZ+0x2d860], R3 ;  /* 0x02d86003000075a7 */ /* 0x000e62000800017f */
[----:B--2---:R-:W-:Y:S01]  /*16400*/  IMAD R6, R26, -0x80, R2 ;  /* 0xffffff801a067824 */ /* 0x004fe200078e0202 */
[----:B-1----:R-:W-:Y:S06]  /*16410*/  @!P0 BRA `(.L_x_11226) ;  /* 0x0000003000c48947 */ /* 0x002fec0003800000 */
.L_x_11308:
[----:B------:R-:W-:Y:S05]  /*16420*/  BSYNC B0 ;  /* 0x0000000000007941 */ /* 0x000fea0003800000 */
.L_x_11225:
[----:B------:R-:W0:Y:S01]  /*16430*/  S2R R2, SR_TID.X ;  /* 0x0000000000027919 */ /* 0x000e220000002100 */
[----:B------:R-:W-:Y:S01]  /*16440*/  UMOV UR4, 0xffffffff ;  /* 0xffffffff00047882 */ /* 0x000fe20000000000 */
[----:B------:R-:W2:Y:S01]  /*16450*/  S2R R7, SR_TID.X ;  /* 0x0000000000077919 */ /* 0x000ea20000002100 */
[----:B0-----:R-:W-:Y:S01]  /*16460*/  LOP3.LUT R5, R2, 0x7f, RZ, 0xc0, !PT ;  /* 0x0000007f02057812 */ /* 0x001fe200078ec0ff */
[----:B--2---:R-:W-:-:S03]  /*16470*/  IMAD.SHL.U32 R2, R7, 0x8, RZ ;  /* 0x0000000807027824 */ /* 0x004fc600078e00ff */
[----:B------:R-:W-:Y:S01]  /*16480*/  SHF.R.U32.HI R5, RZ, 0x2, R5 ;  /* 0x00000002ff057819 */ /* 0x000fe20000011605 */
[----:B------:R-:W-:Y:S01]  /*16490*/  IMAD.SHL.U32 R4, R7, 0x8, RZ ;  /* 0x0000000807047824 */ /* 0x000fe200078e00ff */
[----:B------:R-:W-:-:S03]  /*164a0*/  LOP3.LUT R2, R2, 0xd8, RZ, 0xc0, !PT ;  /* 0x000000d802027812 */ /* 0x000fc600078ec0ff */
[----:B------:R-:W-:Y:S01]  /*164b0*/  IMAD.IADD R6, R6, 0x1, -R5 ;  /* 0x0000000106067824 */ /* 0x000fe200078e0a05 */
        /* <DEDUP_REMOVED lines=47> */
.L_x_11318:
        /* <DEDUP_REMOVED lines=13> */
.L_x_11228:
        /* <DEDUP_REMOVED lines=11> */
.L_x_11229:
[----:B------:R-:W-:Y:S01]  /*16930*/  VIADD R25, R25, 0x1 ;  /* 0x0000000119197836 */ /* 0x000fe20000000000 */
[----:B------:R0:W-:Y:S04]  /*16940*/  SYNCS.ARRIVE.TRANS64.A1T0 RZ, [R0+URZ+0x2d850], RZ ;  /* 0x02d850ff00ff79a7 */ /* 0x0001e8000810003f */
[----:B------:R-:W-:-:S04]  /*16950*/  ISETP.NE.AND P0, PT, R25, 0x2, PT ;  /* 0x000000021900780c */ /* 0x000fc80003f05270 */
[----:B0-----:R-:W-:Y:S02]  /*16960*/  SEL R0, RZ, 0x1, P0 ;  /* 0x00000001ff007807 */ /* 0x001fe40000000000 */
[----:B------:R-:W-:Y:S02]  /*16970*/  SEL R25, R25, RZ, P0 ;  /* 0x000000ff19197207 */ /* 0x000fe40000000000 */
[----:B------:R-:W-:-:S07]  /*16980*/  LOP3.LUT R29, R29, R0, RZ, 0x3c, !PT ;  /* 0x000000001d1d7212 */ /* 0x000fce00078e3cff */
.L_x_11188:
[----:B------:R-:W-:Y:S05]  /*16990*/  BSYNC B7 ;  /* 0x0000000000077941 */ /* 0x000fea0003800000 */
.L_x_11186:
        /* <DEDUP_REMOVED lines=11> */
.L_x_11230:
        /* <DEDUP_REMOVED lines=10> */
[----:B------:R1:W2:Y:S01]  /*16af0*/  @!P1 LDG.E R3, desc[UR54][R2.64] ;  /* 0x0000003602039981 */ /* 0x0002a2000c1e1900 */
[C---:B------:R-:W-:Y:S02]  /*16b00*/  ISETP.GE.U32.AND P2, PT, R7.reuse, 0x2, PT ;  /* 0x000000020700780c */ /* 0x040fe40003f46070 */
[C---:B------:R-:W-:Y:S01]  /*16b10*/  ISETP.GE.U32.AND P3, PT, R7.reuse, 0x4, PT ;  /* 0x000000040700780c */ /* 0x040fe20003f66070 */
[----:B------:R-:W-:Y:S01]  /*16b20*/  SHFL.IDX PT, R0, R16, RZ, 0x1f ;  /* 0x00001fff10007589 */ /* 0x000fe200000e0000 */
[C---:B------:R-:W-:Y:S02]  /*16b30*/  ISETP.GE.U32.AND P4, PT, R7.reuse, 0x8, PT ;  /* 0x000000080700780c */ /* 0x040fe40003f86070 */
[C---:B------:R-:W-:Y:S01]  /*16b40*/  ISETP.GE.U32.AND P5, PT, R7.reuse, 0x10, PT ;  /* 0x000000100700780c */ /* 0x040fe20003fa6070 */
[----:B------:R-:W-:Y:S01]  /*16b50*/  SHFL.IDX PT, R16, R16, 0x1, 0x1f ;  /* 0x00201f0010107f89 */ /* 0x000fe200000e0000 */
[----:B-1----:R-:W-:Y:S02]  /*16b60*/  IMAD.MOV.U32 R2, RZ, RZ, RZ ;  /* 0x000000ffff027224 */ /* 0x002fe400078e00ff */
        /* <DEDUP_REMOVED lines=18> */
.L_x_11328:
[----:B------:R-:W-:Y:S02]  /*16c90*/  ULDC UR4, c[0x0][0xc38] ;  /* 0x00030e0000047ab9 */ /* 0x000fe40000000800 */
[----:B------:R-:W-:-:S04]  /*16ca0*/  IMAD.U32 R4, RZ, RZ, UR4 ;  /* 0x00000004ff047e24 */ /* 0x000fc8000f8e00ff */
[----:B--2---:R-:W-:-:S04]  /*16cb0*/  IMAD R5, R14, R4, RZ ;  /* 0x000000040e057224 */ /* 0x004fc800078e02ff */
[----:B------:R-:W-:-:S05]  /*16cc0*/  IMAD.IADD R16, R16, 0x1, R5 ;  /* 0x0000000110107824 */ /* 0x000fca00078e0205 */
[----:B------:R-:W-:-:S13]  /*16cd0*/  ISETP.GT.AND P6, PT, R16, R0, PT ;  /* 0x000000001000720c */ /* 0x000fda0003fc4270 */
[----:B------:R-:W-:Y:S05]  /*16ce0*/  @P6 BRA `(.L_x_11233) ;  /* 0x00000000009c6947 */ /* 0x000fea0003800000 */
.L_x_11238:
[----:B------:R-:W2:Y:S01]  /*16cf0*/  LDC R4, c[0x0][0xc3c] ;  /* 0x00030f00ff047b82 */ /* 0x000ea20000000800 */
[----:B------:R-:W-:-:S05]  /*16d00*/  VIADD R19, R19, 0x1f ;  /* 0x0000001f13137836 */ /* 0x000fca0000000000 */
[----:B--2---:R-:W-:-:S13]  /*16d10*/  ISETP.GE.AND P6, PT, R19, R4, PT ;  /* 0x000000041300720c */ /* 0x004fda0003fc6270 */
[----:B------:R-:W-:Y:S05]  /*16d20*/  @P6 BRA `(.L_x_11234) ;  /* 0x0000000400d06947 */ /* 0x000fea0003800000 */
[----:B------:R-:W2:Y:S01]  /*16d30*/  S2R R2, SR_TID.X ;  /* 0x0000000000027919 */ /* 0x000ea20000002100 */
[----:B------:R-:W-:Y:S01]  /*16d40*/  BSSY B0, `(.L_x_11235) ;  /* 0x0000009000007945 */ /* 0x000fe20003800000 */
[----:B--2---:R-:W-:-:S05]  /*16d50*/  LOP3.LUT R2, R2, 0x1f, RZ, 0xc0, !PT ;  /* 0x0000001f02027812 */ /* 0x004fca00078ec0ff */
[----:B------:R-:W-:Y:S02]  /*16d60*/  IMAD.IADD R5, R19, 0x1, R2 ;  /* 0x0000000113057824 */ /* 0x000fe400078e0202 */
[----:B------:R-:W-:-:S03]  /*16d70*/  IMAD.MOV.U32 R2, RZ, RZ, RZ ;  /* 0x000000ffff027224 */ /* 0x000fc600078e00ff */
[----:B------:R-:W-:-:S13]  /*16d80*/  ISETP.GE.OR P6, PT, R5, R4, !P0 ;  /* 0x000000040500720c */ /* 0x000fda00047c6670 */
[----:B------:R-:W-:Y:S05]  /*16d90*/  @P6 BRA `(.L_x_11236) ;  /* 0x00000000000c6947 */ /* 0x000fea0003800000 */
[----:B-1----:R-:W1:Y:S02]  /*16da0*/  LDC.64 R2, c[0x0][0xc80] ;  /* 0x00032000ff027b82 */ /* 0x002e640000000a00 */
[----:B-1----:R-:W-:-:S06]  /*16db0*/  IMAD.WIDE R2, R5, 0x4, R2 ;  /* 0x0000000405027825 */ /* 0x002fcc00078e0202 */
[----:B------:R2:W5:Y:S02]  /*16dc0*/  LDG.E R2, desc[UR54][R2.64] ;  /* 0x0000003602027981 */ /* 0x000564000c1e1900 */
.L_x_11236:
[----:B------:R-:W-:Y:S05]  /*16dd0*/  BSYNC B0 ;  /* 0x0000000000007941 */ /* 0x000fea0003800000 */
.L_x_11235:
[----:B------:R-:W-:-:S03]  /*16de0*/  UMOV UR4, 0xffffffff ;  /* 0xffffffff00047882 */ /* 0x000fc60000000000 */
[----:B------:R-:W-:Y:S05]  /*16df0*/  BRA.DIV UR4, `(.L_x_11237) ;  /* 0x0000003204f47947 */ /* 0x000fea000b800000 */
[----:B-----5:R-:W3:Y:S02]  /*16e00*/  SHFL.UP PT, R14, R2, 0x1, RZ ;  /* 0x04200000020e7989 */ /* 0x020ee400000e00ff */
[----:B---3--:R-:W-:-:S05]  /*16e10*/  SEL R13, R14, RZ, P1 ;  /* 0x000000ff0e0d7207 */ /* 0x008fca0000800000 */
[----:B------:R-:W-:-:S05]  /*16e20*/  IMAD.IADD R13, R2, 0x1, R13 ;  /* 0x00000001020d7824 */ /* 0x000fca00078e020d */
[----:B------:R-:W3:Y:S02]  /*16e30*/  SHFL.UP PT, R14, R13, 0x2, RZ ;  /* 0x044000000d0e7989 */ /* 0x000ee400000e00ff */
[----:B---3--:R-:W-:-:S05]  /*16e40*/  SEL R14, R14, RZ, P2 ;  /* 0x000000ff0e0e7207 */ /* 0x008fca0001000000 */
[----:B-12---:R-:W-:-:S05]  /*16e50*/  IMAD.IADD R3, R13, 0x1, R14 ;  /* 0x000000010d037824 */ /* 0x006fca00078e020e */
        /* <DEDUP_REMOVED lines=10> */
.L_x_11336:
[----:B------:R-:W-:Y:S02]  /*16f00*/  ULDC UR4, c[0x0][0xc38] ;  /* 0x00030e0000047ab9 */ /* 0x000fe40000000800 */
[----:B------:R-:W-:-:S04]  /*16f10*/  IMAD.U32 R4, RZ, RZ, UR4 ;  /* 0x00000004ff047e24 */ /* 0x000fc8000f8e00ff */
[----:B--2---:R-:W-:-:S04]  /*16f20*/  IMAD R5, R14, R4, RZ ;  /* 0x000000040e057224 */ /* 0x004fc800078e02ff */
[----:B------:R-:W-:-:S05]  /*16f30*/  IMAD.IADD R16, R5, 0x1, R16 ;  /* 0x0000000105107824 */ /* 0x000fca00078e0210 */
[----:B------:R-:W-:-:S13]  /*16f40*/  ISETP.GT.AND P6, PT, R16, R0, PT ;  /* 0x000000001000720c */ /* 0x000fda0003fc4270 */
[----:B------:R-:W-:Y:S05]  /*16f50*/  @!P6 BRA `(.L_x_11238) ;  /* 0xfffffffc0064e947 */ /* 0x000fea000383ffff */
.L_x_11233:
        /* <DEDUP_REMOVED lines=8> */
.L_x_11340:
[----:B------:R-:W-:Y:S01]  /*16fe0*/  ISETP.NE.AND P0, PT, R6, RZ, PT ;  /* 0x000000ff0600720c */ /* 0x000fe20003f05270 */
[----:B------:R-:W-:-:S12]  /*16ff0*/  IMAD.MOV.U32 R6, RZ, RZ, RZ ;  /* 0x000000ffff067224 */ /* 0x000fd800078e00ff */
[----:B------:R-:W-:Y:S05]  /*17000*/  @!P0 BRA `(.L_x_11240) ;  /* 0x0000000000108947 */ /* 0x000fea0003800000 */
[----:B------:R-:W-:Y:S01]  /*17010*/  UMOV UR4, 0xffffffff ;  /* 0xffffffff00047882 */ /* 0x000fe20000000000 */
[----:B------:R-:W-:Y:S02]  /*17020*/  VIADD R12, R5, 0xffffffff ;  /* 0xffffffff050c7836 */ /* 0x000fe40000000000 */
[----:B------:R-:W-:Y:S05]  /*17030*/  BRA.DIV UR4, `(.L_x_11241) ;  /* 0x0000003604687947 */ /* 0x000fea000b800000 */
[----:B------:R4:W0:Y:S02]  /*17040*/  SHFL.IDX PT, R6, R3, R12, 0x1f ;  /* 0x00001f0c03067589 */ /* 0x00082400000e0000 */
.L_x_11240:
[----:B-12-4-:R-:W1:Y:S01]  /*17050*/  LDC.64 R2, c[0x0][0xc90] ;  /* 0x00032400ff027b82 */ /* 0x016e620000000a00 */
[----:B------:R-:W-:-:S04]  /*17060*/  IMAD.IADD R19, R5, 0x1, R19 ;  /* 0x0000000105137824 */ /* 0x000fc800078e0213 */
[----:B-1----:R-:W-:-:S05]  /*17070*/  IMAD.WIDE R2, R19, 0x4, R2 ;  /* 0x0000000413027825 */ /* 0x002fca00078e0202 */
[----:B------:R1:W3:Y:S01]  /*17080*/  LDG.E R7, desc[UR54][R2.64] ;  /* 0x0000003602077981 */ /* 0x0002e2000c1e1900 */
[----:B0-----:R-:W-:-:S04]  /*17090*/  IMAD R16, R6, R4, R16 ;  /* 0x0000000406107224 */ /* 0x001fc800078e0210 */
[----:B------:R-:W-:Y:S02]  /*170a0*/  IMAD.IADD R0, R0, 0x1, -R16 ;  /* 0x0000000100007824 */ /* 0x000fe400078e0a10 */
[----:B-1----:R-:W-:Y:S02]  /*170b0*/  IMAD.MOV.U32 R2, RZ, RZ, RZ ;  /* 0x000000ffff027224 */ /* 0x002fe400078e00ff */
[----:B---3--:R-:W-:-:S05]  /*170c0*/  IMAD R5, R17, R7, RZ ;  /* 0x0000000711057224 */ /* 0x008fca00078e02ff */
        /* <DEDUP_REMOVED lines=47> */
[C---:B------:R-:W-:Y:S01]  /*173c0*/  LOP3.LUT R0, R5.reuse, R4, RZ, 0x3c, !PT ;  /* 0x0000000405007212 */ /* 0x040fe200078e3cff */
[----:B------:R-:W-:-:S03]  /*173d0*/  IMAD.IADD R5, R5, 0x1, R6 ;  /* 0x0000000105057824 */ /* 0x000fc600078e0206 */
[----:B------:R-:W-:-:S07]  /*173e0*/  ISETP.GE.AND P2, PT, R0, RZ, PT ;  /* 0x000000ff0000720c */ /* 0x000fce0003f46270 */
[----:B------:R-:W-:-:S06]  /*173f0*/  @P0 VIADD R2, R2, 0x1 ;  /* 0x0000000102020836 */ /* 0x000fcc0000000000 */
[----:B------:R-:W-:Y:S01]  /*17400*/  @!P2 IMAD.MOV R2, RZ, RZ, -R2 ;  /* 0x000000ffff02a224 */ /* 0x000fe200078e0a02 */
[----:B------:R-:W-:Y:S01]  /*17410*/  @!P1 LOP3.LUT R2, RZ, R4, RZ, 0x33, !PT ;  /* 0x00000004ff029212 */ /* 0x000fe200078e33ff */
[----:B------:R-:W-:-:S04]  /*17420*/  IMAD.MOV R4, RZ, RZ, -R4 ;  /* 0x000000ffff047224 */ /* 0x000fc800078e0a04 */
[----:B------:R-:W-:Y:S01]  /*17430*/  IMAD R18, R2, R4, R5 ;  /* 0x0000000402127224 */ /* 0x000fe200078e0205 */
[----:B------:R-:W-:-:S05]  /*17440*/  LOP3.LUT R2, RZ, R2, RZ, 0x33, !PT ;  /* 0x00000002ff027212 */ /* 0x000fca00078e33ff */
[----:B------:R-:W-:Y:S01]  /*17450*/  IMAD.IADD R17, R17, 0x1, R2 ;  /* 0x0000000111117824 */ /* 0x000fe200078e0202 */
[----:B------:R-:W-:Y:S06]  /*17460*/  BRA `(.L_x_11242) ;  /* 0x00000000001c7947 */ /* 0x000fec0003800000 */
.L_x_11234:
[----:B------:R-:W-:Y:S01]  /*17470*/  UMOV UR4, URZ ;  /* 0x0000003f00047c82 */ /* 0x000fe20008000000 */
[----:B------:R-:W-:Y:S01]  /*17480*/  UMOV UR5, URZ ;  /* 0x0000003f00057c82 */ /* 0x000fe20008000000 */
[----:B------:R-:W-:Y:S01]  /*17490*/  ULDC UR6, c[0x0][0xc3c] ;  /* 0x00030f0000067ab9 */ /* 0x000fe20000000800 */
[----:B------:R-:W-:Y:S02]  /*174a0*/  IMAD.MOV.U32 R16, RZ, RZ, R0 ;  /* 0x000000ffff107224 */ /* 0x000fe400078e0000 */
[----:B------:R-:W-:Y:S02]  /*174b0*/  IMAD.U32 R17, RZ, RZ, UR4 ;  /* 0x00000004ff117e24 */ /* 0x000fe4000f8e00ff */
[----:B------:R-:W-:Y:S02]  /*174c0*/  IMAD.U32 R18, RZ, RZ, UR5 ;  /* 0x00000005ff127e24 */ /* 0x000fe4000f8e00ff */
[----:B------:R-:W-:-:S07]  /*174d0*/  IMAD.U32 R19, RZ, RZ, UR6 ;  /* 0x00000006ff137e24 */ /* 0x000fce000f8e00ff */
.L_x_11242:
[----:B------:R-:W2:Y:S01]  /*174e0*/  S2R R0, SR_TID.X ;  /* 0x0000000000007919 */ /* 0x000ea20000002100 */
[----:B------:R-:W-:Y:S05]  /*174f0*/  WARPSYNC.ALL ;  /* 0x0000000000007948 */ /* 0x000fea0003800000 */
[----:B------:R-:W-:Y:S01]  /*17500*/  BAR.SYNC.DEFER_BLOCKING 0x4, 0x200 ;  /* 0x0108000000007b1d */ /* 0x000fe20000010000 */
[----:B--2---:R-:W-:-:S04]  /*17510*/  LOP3.LUT R0, R0, 0x1f, RZ, 0xc0, !PT ;  /* 0x0000001f00007812 */ /* 0x004fc800078ec0ff */
[----:B------:R-:W-:-:S13]  /*17520*/  ISETP.NE.AND P0, PT, R0, RZ, PT ;  /* 0x000000ff0000720c */ /* 0x000fda0003f05270 */
[----:B-1----:R-:W1:Y:S01]  /*17530*/  @!P0 S2R R3, SR_CgaCtaId ;  /* 0x0000000000038919 */ /* 0x002e620000008800 */
[----:B------:R-:W-:-:S04]  /*17540*/  @!P0 MOV R0, 0x400 ;  /* 0x0000040000008802 */ /* 0x000fc80000000f00 */
[----:B-1----:R-:W-:-:S05]  /*17550*/  @!P0 LEA R22, R3, R0, 0x18 ;  /* 0x0000000003168211 */ /* 0x002fca00078ec0ff */
[----:B------:R1:W-:Y:S01]  /*17560*/  @!P0 STS.128 [R22+0x2d8d0], R16 ;  /* 0x02d8d01016008388 */ /* 0x0003e20000000c00 */
[----:B------:R-:W-:Y:S06]  /*17570*/  BAR.ARV 0x5, 0x200 ;  /* 0x0148000000007b1d */ /* 0x000fec0000002000 */
.L_x_11231:
[----:B------:R-:W-:Y:S02]  /*17580*/  ULDC UR4, c[0x0][0xc3c] ;  /* 0x00030f0000047ab9 */ /* 0x000fe40000000800 */
[----:B---3--:R-:W-:-:S13]  /*17590*/  ISETP.GE.AND P0, PT, R19, UR4, PT ;  /* 0x0000000413007c0c */ /* 0x008fda000bf06270 */
[----:B------:R-:W-:Y:S05]  /*175a0*/  @!P0 BRA `(.L_x_11243) ;  /* 0xffffffb4008c8947 */ /* 0x000fea000383ffff */
[----:B------:R-:W-:Y:S05]  /*175b0*/  BSYNC B8 ;  /* 0x0000000000087941 */ /* 0x000fea0003800000 */
.L_x_11174:
        /* <DEDUP_REMOVED lines=12> */
.L_x_11343:
[----:B------:R-:W-:Y:S05]  /*17680*/  BSYNC B0 ;  /* 0x0000000000007941 */ /* 0x000fea0003800000 */
.L_x_11244:
[----:B------:R-:W-:-:S03]  /*17690*/  UMOV UR4, 0xffffffff ;  /* 0xffffffff00047882 */ /* 0x000fc60000000000 */
[----:B------:R-:W-:Y:S05]  /*176a0*/  BRA.DIV UR4, `(.L_x_11246) ;  /* 0x0000003204087947 */ /* 0x000fea000b800000 */
[----:B0-----:R-:W0:Y:S02]  /*176b0*/  S2R R0, SR_TID.X ;  /* 0x0000000000007919 */ /* 0x001e240000002100 */
[----:B0-----:R-:W-:-:S04]  /*176c0*/  SHF.R.U32.HI R0, RZ, 0x5, R0 ;  /* 0x00000005ff007819 */ /* 0x001fc80000011600 */
[----:B------:R-:W-:-:S05]  /*176d0*/  LOP3.LUT R0, R0, 0x3, RZ, 0xc0, !PT ;  /* 0x0000000300007812 */ /* 0x000fca00078ec0ff */
[----:B------:R0:W3:Y:S02]  /*176e0*/  SHFL.IDX PT, R14, R0, RZ, 0x1f ;  /* 0x00001fff000e7589 */ /* 0x0000e400000e0000 */
.L_x_11346:
[----:B---3--:R-:W-:Y:S01]  /*176f0*/  ISETP.NE.AND P0, PT, R14, RZ, PT ;  /* 0x000000ff0e00720c */ /* 0x008fe20003f05270 */
[----:B------:R-:W-:-:S12]  /*17700*/  BSSY B0, `(.L_x_11247) ;  /* 0x0000024000007945 */ /* 0x000fd80003800000 */
[----:B------:R-:W-:Y:S05]  /*17710*/  @P0 BRA `(.L_x_11248) ;  /* 0x0000000000880947 */ /* 0x000fea0003800000 */
[----:B------:R-:W-:-:S03]  /*17720*/  UMOV UR4, 0xffffffff ;  /* 0xffffffff00047882 */ /* 0x000fc60000000000 */
[----:B------:R-:W-:Y:S05]  /*17730*/  BRA.DIV UR4, `(.L_x_11249) ;  /* 0x0000003204187947 */ /* 0x000fea000b800000 */
[----:B------:R-:W-:-:S13]  /*17740*/  ELECT P6, URZ, PT ;  /* 0x00000000003f782f */ /* 0x000fda00038c0000 */
.L_x_11349:
[----:B------:R-:W-:Y:S05]  /*17750*/  @!P6 BRA `(.L_x_11248) ;  /* 0x000000000078e947 */ /* 0x000fea0003800000 */
[----:B------:R-:W-:-:S06]  /*17760*/  ULOP3.LUT UR4, UR43, 0x2, URZ, 0xfc, !UPT ;  /* 0x000000022b047892 */ /* 0x000fcc000f8efc3f */
[----:B0-----:R-:W-:-:S05]  /*17770*/  IMAD.U32 R0, RZ, RZ, UR4 ;  /* 0x00000004ff007e24 */ /* 0x001fca000f8e00ff */
[----:B------:R-:W-:-:S13]  /*17780*/  ISETP.NE.AND P0, PT, R0, 0x3, PT ;  /* 0x000000030000780c */ /* 0x000fda0003f05270 */
[----:B------:R-:W-:Y:S05]  /*17790*/  @!P0 BRA `(.L_x_11250) ;  /* 0x0000000000048947 */ /* 0x000fea0003800000 */
[----:B------:R-:W-:Y:S01]  /*177a0*/  BPT.TRAP 0x1 ;  /* 0x000000040000795c */ /* 0x000fe20000300000 */
.L_x_11250:
[----:B------:R-:W-:Y:S01]  /*177b0*/  IMAD R3, R25, 0x8, R5 ;  /* 0x0000000819037824 */ /* 0x000fe200078e0205 */
[----:B------:R-:W-:Y:S01]  /*177c0*/  SHF.L.U32 R2, R29, 0x1f, RZ ;  /* 0x0000001f1d027819 */ /* 0x000fe200000006ff */
[----:B------:R-:W-:-:S03]  /*177d0*/  VIADD R25, R25, 0x1 ;  /* 0x0000000119197836 */ /* 0x000fc60000000000 */
[----:B------:R-:W0:Y:S02]  /*177e0*/  SYNCS.PHASECHK.TRANS64.TRYWAIT P1, [R3+URZ+0x2d840], R2 ;  /* 0x02d84002030075a7 */ /* 0x000e24000802017f */
[----:B------:R-:W-:-:S04]  /*177f0*/  ISETP.NE.AND P2, PT, R25, 0x2, PT ;  /* 0x000000021900780c */ /* 0x000fc80003f45270 */
[----:B------:R-:W-:Y:S01]  /*17800*/  SEL R0, RZ, 0x1, P2 ;  /* 0x00000001ff007807 */ /* 0x000fe20001000000 */
[----:B0-----:R-:W-:Y:S08]  /*17810*/  @!P1 BRA `(.L_x_11251) ;  /* 0x0000003000009947 */ /* 0x001ff00003800000 */
.L_x_11350:
[----:B------:R-:W-:Y:S02]  /*17820*/  SEL R25, R25, RZ, P2 ;  /* 0x000000ff19197207 */ /* 0x000fe40001000000 */
[----:B------:R-:W-:Y:S01]  /*17830*/  LOP3.LUT R0, R29, R0, RZ, 0x3c, !PT ;  /* 0x000000001d007212 */ /* 0x000fe200078e3cff */
[----:B------:R-:W-:Y:S06]  /*17840*/  @!P0 BRA `(.L_x_11252) ;  /* 0x0000000000048947 */ /* 0x000fec0003800000 */
[----:B------:R-:W-:Y:S01]  /*17850*/  BPT.TRAP 0x1 ;  /* 0x000000040000795c */ /* 0x000fe20000300000 */
.L_x_11252:
[----:B------:R-:W-:Y:S01]  /*17860*/  IMAD R25, R25, 0x8, R5 ;  /* 0x0000000819197824 */ /* 0x000fe200078e0205 */
[----:B------:R-:W-:-:S04]  /*17870*/  SHF.L.U32 R0, R0, 0x1f, RZ ;  /* 0x0000001f00007819 */ /* 0x000fc800000006ff */
[----:B------:R-:W3:Y:S02]  /*17880*/  SYNCS.PHASECHK.TRANS64.TRYWAIT P1, [R25+URZ+0x2d840], R0 ;  /* 0x02d84000190075a7 */ /* 0x000ee4000802017f */
[----:B---3--:R-:W-:Y:S05]  /*17890*/  @!P1 BRA `(.L_x_11253) ;  /* 0x0000002c00f49947 */ /* 0x008fea0003800000 */
.L_x_11351:
[----:B------:R-:W-:Y:S05]  /*178a0*/  @!P0 BRA `(.L_x_11254) ;  /* 0x0000000000048947 */ /* 0x000fea0003800000 */
[----:B------:R-:W-:Y:S01]  /*178b0*/  BPT.TRAP 0x1 ;  /* 0x000000040000795c */ /* 0x000fe20000300000 */
.L_x_11254:
[----:B------:R-:W4:Y:S02]  /*178c0*/  SYNCS.PHASECHK.TRANS64.TRYWAIT P1, [R3+URZ+0x2d860], R2 ;  /* 0x02d86002030075a7 */ /* 0x000f24000802017f */
[----:B----4-:R-:W-:Y:S05]  /*178d0*/  @!P1 BRA `(.L_x_11255) ;  /* 0x0000002c00f89947 */ /* 0x010fea0003800000 */
.L_x_11352:
[----:B------:R-:W-:Y:S05]  /*178e0*/  @!P0 BRA `(.L_x_11256) ;  /* 0x0000000000048947 */ /* 0x000fea0003800000 */
[----:B------:R-:W-:Y:S01]  /*178f0*/  BPT.TRAP 0x1 ;  /* 0x000000040000795c */ /* 0x000fe20000300000 */
.L_x_11256:
[----:B------:R0:W0:Y:S02]  /*17900*/  SYNCS.PHASECHK.TRANS64.TRYWAIT P0, [R25+URZ+0x2d860], R0 ;  /* 0x02d86000190075a7 */ /* 0x000024000800017f */
[----:B0-----:R-:W-:Y:S05]  /*17910*/  @!P0 NANOSLEEP.SYNCS 0x989680 ;  /* 0x009896800000895d */ /* 0x001fea0003900000 */
[----:B------:R-:W0:Y:S02]  /*17920*/  @!P0 SYNCS.PHASECHK.TRANS64 P0, [R25+URZ+0x2d860], R0 ;  /* 0x02d86000190085a7 */ /* 0x000e24000800007f */
[----:B0-----:R-:W-:Y:S05]  /*17930*/  @!P0 BRA `(.L_x_11256) ;  /* 0xfffffffc00f08947 */ /* 0x001fea000383ffff */
.L_x_11248:
[----:B------:R-:W-:Y:S05]  /*17940*/  BSYNC B0 ;  /* 0x0000000000007941 */ /* 0x000fea0003800000 */
.L_x_11247:
[----:B------:R-:W-:Y:S05]  /*17950*/  EXIT ;  /* 0x000000000000794d */ /* 0x000fea0003800000 */
.L_x_11076:
[----:B0-----:R-:W-:-:S04]  /*17960*/  IMAD.U32 R3, RZ, RZ, UR41 ;  /* 0x00000029ff037e24 */ /* 0x001fc8000f8e00ff */
[----:B------:R0:W1:Y:S03]  /*17970*/  SYNCS.PHASECHK.TRANS64.TRYWAIT P1, [R3+URZ+0x2d800], R0 ;  /* 0x02d80000030075a7 */ /* 0x000066000802017f */
[----:B-1----:R-:W-:Y:S05]  /*17980*/  @!P1 NANOSLEEP.SYNCS 0x989680 ;  /* 0x009896800000995d */ /* 0x002fea0003900000 */
[----:B------:R-:W1:Y:S02]  /*17990*/  @!P1 SYNCS.PHASECHK.TRANS64 P1, [R3+URZ+0x2d800], R0 ;  /* 0x02d80000030095a7 */ /* 0x000e64000802007f */
[----:B-1----:R-:W-:Y:S05]  /*179a0*/  @!P1 BRA `(.L_x_11076) ;  /* 0xfffffffc00ec9947 */ /* 0x002fea000383ffff */
[----:B------:R-:W-:Y:S05]  /*179b0*/  BRA `(.L_x_11257) ;  /* 0xfffffea000a47947 */ /* 0x000fea000383ffff */
.L_x_11080:
[----:B-1----:R1:W2:Y:S02]  /*179c0*/  SYNCS.PHASECHK.TRANS64.TRYWAIT P1, [R6+URZ+0x2d830], R3 ;  /* 0x02d83003060075a7 */ /* 0x0022a4000802017f */
[----:B--2---:R-:W-:Y:S05]  /*179d0*/  @!P1 NANOSLEEP.SYNCS 0x989680 ;  /* 0x009896800000995d */ /* 0x004fea0003900000 */
[----:B------:R-:W2:Y:S02]  /*179e0*/  @!P1 SYNCS.PHASECHK.TRANS64 P1, [R6+URZ+0x2d830], R3 ;  /* 0x02d83003060095a7 */ /* 0x000ea4000802007f */
[----:B--2---:R-:W-:Y:S05]  /*179f0*/  @!P1 BRA `(.L_x_11080) ;  /* 0xfffffffc00f09947 */ /* 0x004fea000383ffff */
[----:B------:R-:W-:Y:S05]  /*17a00*/  BRA `(.L_x_11079) ;  /* 0xfffffea000c07947 */ /* 0x000fea000383ffff */
.L_x_11097:
[----:B-1----:R-:W-:-:S04]  /*17a10*/  IMAD.U32 R7, RZ, RZ, UR6 ;  /* 0x00000006ff077e24 */ /* 0x002fc8000f8e00ff */
[----:B------:R1:W2:Y:S03]  /*17a20*/  SYNCS.PHASECHK.TRANS64.TRYWAIT P1, [R7+URZ+0x2d830], R6 ;  /* 0x02d83006070075a7 */ /* 0x0002a6000802017f */
[----:B--2---:R-:W-:Y:S05]  /*17a30*/  @!P1 NANOSLEEP.SYNCS 0x989680 ;  /* 0x009896800000995d */ /* 0x004fea0003900000 */
[----:B------:R-:W2:Y:S02]  /*17a40*/  @!P1 SYNCS.PHASECHK.TRANS64 P1, [R7+URZ+0x2d830], R6 ;  /* 0x02d83006070095a7 */ /* 0x000ea4000802007f */
[----:B--2---:R-:W-:Y:S05]  /*17a50*/  @!P1 BRA `(.L_x_11097) ;  /* 0xfffffffc00ec9947 */ /* 0x004fea000383ffff */
[----:B------:R-:W-:Y:S05]  /*17a60*/  BRA `(.L_x_11094) ;  /* 0xfffffedc00dc7947 */ /* 0x000fea000383ffff */
.L_x_11101:
[----:B-1----:R-:W-:-:S04]  /*17a70*/  IMAD.U32 R7, RZ, RZ, UR6 ;  /* 0x00000006ff077e24 */ /* 0x002fc8000f8e00ff */
[----:B------:R1:W2:Y:S03]  /*17a80*/  SYNCS.PHASECHK.TRANS64.TRYWAIT P1, [R7+URZ+0x2d850], R6 ;  /* 0x02d85006070075a7 */ /* 0x0002a6000802017f */
[----:B--2---:R-:W-:Y:S05]  /*17a90*/  @!P1 NANOSLEEP.SYNCS 0x989680 ;  /* 0x009896800000995d */ /* 0x004fea0003900000 */
[----:B------:R-:W2:Y:S02]  /*17aa0*/  @!P1 SYNCS.PHASECHK.TRANS64 P1, [R7+URZ+0x2d850], R6 ;  /* 0x02d85006070095a7 */ /* 0x000ea4000802007f */
[----:B--2---:R-:W-:Y:S05]  /*17ab0*/  @!P1 BRA `(.L_x_11101) ;  /* 0xfffffffc00ec9947 */ /* 0x004fea000383ffff */
[----:B------:R-:W-:Y:S05]  /*17ac0*/  BRA `(.L_x_11098) ;  /* 0xfffffee000887947 */ /* 0x000fea000383ffff */
.L_x_11120:
[----:B-1----:R-:W-:-:S04]  /*17ad0*/  IMAD.U32 R7, RZ, RZ, UR6 ;  /* 0x00000006ff077e24 */ /* 0x002fc8000f8e00ff */
[----:B------:R1:W2:Y:S03]  /*17ae0*/  SYNCS.PHASECHK.TRANS64.TRYWAIT P1, [R7+URZ+0x2d830], R6 ;  /* 0x02d83006070075a7 */ /* 0x0002a6000802017f */
[----:B--2---:R-:W-:Y:S05]  /*17af0*/  @!P1 NANOSLEEP.SYNCS 0x989680 ;  /* 0x009896800000995d */ /* 0x004fea0003900000 */
[----:B------:R-:W2:Y:S02]  /*17b00*/  @!P1 SYNCS.PHASECHK.TRANS64 P1, [R7+URZ+0x2d830], R6 ;  /* 0x02d83006070095a7 */ /* 0x000ea4000802007f */
[----:B--2---:R-:W-:Y:S05]  /*17b10*/  @!P1 BRA `(.L_x_11120) ;  /* 0xfffffffc00ec9947 */ /* 0x004fea000383ffff */
[----:B------:R-:W-:Y:S05]  /*17b20*/  BRA `(.L_x_11117) ;  /* 0xffffff1800e87947 */ /* 0x000fea000383ffff */
.L_x_11124:
[----:B-1----:R-:W-:-:S04]  /*17b30*/  IMAD.U32 R7, RZ, RZ, UR6 ;  /* 0x00000006ff077e24 */ /* 0x002fc8000f8e00ff */
[----:B------:R1:W2:Y:S03]  /*17b40*/  SYNCS.PHASECHK.TRANS64.TRYWAIT P1, [R7+URZ+0x2d850], R6 ;  /* 0x02d85006070075a7 */ /* 0x0002a6000802017f */
[----:B--2---:R-:W-:Y:S05]  /*17b50*/  @!P1 NANOSLEEP.SYNCS 0x989680 ;  /* 0x009896800000995d */ /* 0x004fea0003900000 */
[----:B------:R-:W2:Y:S02]  /*17b60*/  @!P1 SYNCS.PHASECHK.TRANS64 P1, [R7+URZ+0x2d850], R6 ;  /* 0x02d85006070095a7 */ /* 0x000ea4000802007f */
[----:B--2---:R-:W-:Y:S05]  /*17b70*/  @!P1 BRA `(.L_x_11124) ;  /* 0xfffffffc00ec9947 */ /* 0x004fea000383ffff */
[----:B------:R-:W-:Y:S05]  /*17b80*/  BRA `(.L_x_11121) ;  /* 0xffffff1c00947947 */ /* 0x000fea000383ffff */
.L_x_11132:
[----:B-1----:R-:W-:-:S04]  /*17b90*/  IMAD.U32 R8, RZ, RZ, UR6 ;  /* 0x00000006ff087e24 */ /* 0x002fc8000f8e00ff */
[----:B------:R1:W2:Y:S03]  /*17ba0*/  SYNCS.PHASECHK.TRANS64.TRYWAIT P1, [R8+URZ+0x2d830], R5 ;  /* 0x02d83005080075a7 */ /* 0x0002a6000802017f */
[----:B--2---:R-:W-:Y:S05]  /*17bb0*/  @!P1 NANOSLEEP.SYNCS 0x989680 ;  /* 0x009896800000995d */ /* 0x004fea0003900000 */
[----:B------:R-:W2:Y:S02]  /*17bc0*/  @!P1 SYNCS.PHASECHK.TRANS64 P1, [R8+URZ+0x2d830], R5 ;  /* 0x02d83005080095a7 */ /* 0x000ea4000802007f */
[----:B--2---:R-:W-:Y:S05]  /*17bd0*/  @!P1 BRA `(.L_x_11132) ;  /* 0xfffffffc00ec9947 */ /* 0x004fea000383ffff */
[----:B------:R-:W-:Y:S05]  /*17be0*/  BRA `(.L_x_11129) ;  /* 0xffffff4400107947 */ /* 0x000fea000383ffff */
.L_x_11136:
[----:B-1----:R-:W-:-:S04]  /*17bf0*/  IMAD.U32 R8, RZ, RZ, UR6 ;  /* 0x00000006ff087e24 */ /* 0x002fc8000f8e00ff */
[----:B------:R1:W2:Y:S03]  /*17c00*/  SYNCS.PHASECHK.TRANS64.TRYWAIT P1, [R8+URZ+0x2d850], R5 ;  /* 0x02d85005080075a7 */ /* 0x0002a6000802017f */
[----:B--2---:R-:W-:Y:S05]  /*17c10*/  @!P1 NANOSLEEP.SYNCS 0x989680 ;  /* 0x009896800000995d */ /* 0x004fea0003900000 */
[----:B------:R-:W2:Y:S02]  /*17c20*/  @!P1 SYNCS.PHASECHK.TRANS64 P1, [R8+URZ+0x2d850], R5 ;  /* 0x02d85005080095a7 */ /* 0x000ea4000802007f */
[----:B--2---:R-:W-:Y:S05]  /*17c30*/  @!P1 BRA `(.L_x_11136) ;  /* 0xfffffffc00ec9947 */ /* 0x004fea000383ffff */
[----:B------:R-:W-:Y:S05]  /*17c40*/  BRA `(.L_x_11133) ;  /* 0xffffff4400bc7947 */ /* 0x000fea000383ffff */
.L_x_11151:
[----:B-1----:R-:W-:-:S04]  /*17c50*/  IMAD.U32 R4, RZ, RZ, UR8 ;  /* 0x00000008ff047e24 */ /* 0x002fc8000f8e00ff */
[----:B------:R1:W2:Y:S03]  /*17c60*/  SYNCS.PHASECHK.TRANS64.TRYWAIT P1, [R4+URZ+0x2d850], R3 ;  /* 0x02d85003040075a7 */ /* 0x0002a6000802017f */
[----:B--2---:R-:W-:Y:S05]  /*17c70*/  @!P1 NANOSLEEP.SYNCS 0x989680 ;  /* 0x009896800000995d */ /* 0x004fea0003900000 */
[----:B------:R-:W2:Y:S02]  /*17c80*/  @!P1 SYNCS.PHASECHK.TRANS64 P1, [R4+URZ+0x2d850], R3 ;  /* 0x02d85003040095a7 */ /* 0x000ea4000802007f */
[----:B--2---:R-:W-:Y:S05]  /*17c90*/  @!P1 BRA `(.L_x_11151) ;  /* 0xfffffffc00ec9947 */ /* 0x004fea000383ffff */
[----:B------:R-:W-:Y:S05]  /*17ca0*/  BRA `(.L_x_11150) ;  /* 0xffffff7c00307947 */ /* 0x000fea000383ffff */
.L_x_11194:
        /* <DEDUP_REMOVED lines=11> */
.L_x_11259:
[----:B------:R-:W-:Y:S05]  /*17d60*/  BSYNC B0 ;  /* 0x0000000000007941 */ /* 0x000fea0003800000 */
.L_x_11258:
[----:B------:R-:W-:Y:S05]  /*17d70*/  BRA `(.L_x_11260) ;  /* 0xffffffbc00dc7947 */ /* 0x000fea000383ffff */
.L_x_11197:
[----:B0-----:R0:W1:Y:S02]  /*17d80*/  SYNCS.PHASECHK.TRANS64.TRYWAIT P0, [R2+URZ+0x2d840], R4 ;  /* 0x02d84004020075a7 */ /* 0x001064000800017f */
[----:B-1----:R-:W-:Y:S05]  /*17d90*/  @!P0 NANOSLEEP.SYNCS 0x989680 ;  /* 0x009896800000895d */ /* 0x002fea0003900000 */
[----:B------:R-:W1:Y:S02]  /*17da0*/  @!P0 SYNCS.PHASECHK.TRANS64 P0, [R2+URZ+0x2d840], R4 ;  /* 0x02d84004020085a7 */ /* 0x000e64000800007f */
[----:B-1----:R-:W-:Y:S05]  /*17db0*/  @!P0 BRA `(.L_x_11197) ;  /* 0xfffffffc00f08947 */ /* 0x002fea000383ffff */
[----:B------:R-:W-:Y:S05]  /*17dc0*/  BRA `(.L_x_11261) ;  /* 0xffffffc000487947 */ /* 0x000fea000383ffff */
.L_x_11198:
        /* <DEDUP_REMOVED lines=8> */
.L_x_11263:
[----:B------:R-:W-:Y:S05]  /*17e50*/  BSYNC B0 ;  /* 0x0000000000007941 */ /* 0x000fea0003800000 */
.L_x_11262:
        /* <DEDUP_REMOVED lines=9> */
.L_x_11264:
[----:B------:R-:W-:Y:S02]  /*17ef0*/  IMAD.MOV.U32 R13, RZ, RZ, R6 ;  /* 0x000000ffff0d7224 */ /* 0x000fe400078e0006 */
[----:B------:R-:W-:Y:S02]  /*17f00*/  IMAD.MOV.U32 R12, RZ, RZ, 0x1 ;  /* 0x00000001ff0c7424 */ /* 0x000fe400078e00ff */
[----:B------:R-:W-:-:S07]  /*17f10*/  IMAD.MOV.U32 R5, RZ, RZ, R14 ;  /* 0x000000ffff057224 */ /* 0x000fce00078e000e */
[----:B------:R-:W-:Y:S05]  /*17f20*/  WARPSYNC.COLLECTIVE R15, `(.L_x_11265) ;  /* 0x000000000f087348 */ /* 0x000fea0003c00000 */
[----:B------:R0:W1:Y:S02]  /*17f30*/  SHFL.IDX P6, R14, R13, R12, R11 ;  /* 0x0000000c0d0e7389 */ /* 0x00006400000c000b */
[----:B01----:R-:W-:Y:S01]  /*17f40*/  ENDCOLLECTIVE ;  /* 0x000000000000791b */ /* 0x003fe20003800000 */
.L_x_11265:
        /* <DEDUP_REMOVED lines=17> */
.L_x_11266:
[----:B------:R-:W-:Y:S02]  /*18060*/  @P1 IMAD R8, R7, 0x2, R22 ;  /* 0x0000000207081824 */ /* 0x000fe400078e0216 */
[----:B------:R-:W-:Y:S02]  /*18070*/  IMAD.MOV.U32 R13, RZ, RZ, R6 ;  /* 0x000000ffff0d7224 */ /* 0x000fe400078e0006 */
[----:B------:R-:W-:Y:S02]  /*18080*/  IMAD.MOV.U32 R12, RZ, RZ, 0x2 ;  /* 0x00000002ff0c7424 */ /* 0x000fe400078e00ff */
[----:B------:R-:W-:-:S07]  /*18090*/  IMAD.MOV.U32 R5, RZ, RZ, R14 ;  /* 0x000000ffff057224 */ /* 0x000fce00078e000e */
[----:B------:R-:W-:Y:S05]  /*180a0*/  WARPSYNC.COLLECTIVE R15, `(.L_x_11267) ;  /* 0x000000000f087348 */ /* 0x000fea0003c00000 */
[----:B------:R0:W1:Y:S02]  /*180b0*/  SHFL.IDX P6, R14, R13, R12, R11 ;  /* 0x0000000c0d0e7389 */ /* 0x00006400000c000b */
[----:B01----:R-:W-:Y:S01]  /*180c0*/  ENDCOLLECTIVE ;  /* 0x000000000000791b */ /* 0x003fe20003800000 */
.L_x_11267:
        /* <DEDUP_REMOVED lines=17> */
.L_x_11268:
[----:B------:R-:W-:Y:S02]  /*181e0*/  @P1 IMAD R8, R7, 0x2, R22 ;  /* 0x0000000207081824 */ /* 0x000fe400078e0216 */
[----:B------:R-:W-:Y:S02]  /*181f0*/  IMAD.MOV.U32 R13, RZ, RZ, R6 ;  /* 0x000000ffff0d7224 */ /* 0x000fe400078e0006 */
[----:B------:R-:W-:Y:S02]  /*18200*/  IMAD.MOV.U32 R12, RZ, RZ, 0x3 ;  /* 0x00000003ff0c7424 */ /* 0x000fe400078e00ff */
[----:B------:R-:W-:-:S07]  /*18210*/  IMAD.MOV.U32 R5, RZ, RZ, R14 ;  /* 0x000000ffff057224 */ /* 0x000fce00078e000e */
[----:B------:R-:W-:Y:S05]  /*18220*/  WARPSYNC.COLLECTIVE R15, `(.L_x_11269) ;  /* 0x000000000f087348 */ /* 0x000fea0003c00000 */
[----:B------:R0:W1:Y:S02]  /*18230*/  SHFL.IDX P6, R14, R13, R12, R11 ;  /* 0x0000000c0d0e7389 */ /* 0x00006400000c000b */
[----:B01----:R-:W-:Y:S01]  /*18240*/  ENDCOLLECTIVE ;  /* 0x000000000000791b */ /* 0x003fe20003800000 */
.L_x_11269:
        /* <DEDUP_REMOVED lines=10> */
.L_x_11270:
[----:B------:R-:W-:Y:S01]  /*182f0*/  @!PT LDS RZ, [RZ] ;  /* 0x00000000fffff984 */ /* 0x000fe20000000800 */
[----:B------:R-:W-:Y:S01]  /*18300*/  @!PT LDS RZ, [RZ] ;  /* 0x00000000fffff984 */ /* 0x000fe20000000800 */
[----:B------:R-:W-:Y:S01]  /*18310*/  @!PT LDS RZ, [RZ] ;  /* 0x00000000fffff984 */ /* 0x000fe20000000800 */
[----:B------:R1:W-:Y:S04]  /*18320*/  @P1 LDGSTS.E.BYPASS.LTC128B.128 [R8+0x16400], desc[UR54][R4.64], !P4 ;  /* 0x1640000004081fae */ /* 0x0003e8000e101d76 */
[----:B------:R1:W-:Y:S04]  /*18330*/  @P1 LDGSTS.E.BYPASS.LTC128B.128 [R8+0x18400], desc[UR54][R4.64+0x40], !P3 ;  /* 0x1840004004081fae */ /* 0x0003e8000d901d76 */
[----:B------:R1:W-:Y:S01]  /*18340*/  @P1 LDGSTS.E.BYPASS.LTC128B.128 [R8+0x1a400], desc[UR54][R4.64+0x80], !P2 ;  /* 0x1a40008004081fae */ /* 0x0003e2000d101d76 */
[----:B------:R-:W-:Y:S01]  /*18350*/  IMAD.MOV.U32 R0, RZ, RZ, R14 ;  /* 0x000000ffff007224 */ /* 0x000fe200078e000e */
[----:B------:R-:W-:Y:S06]  /*18360*/  BRA `(.L_x_11271) ;  /* 0xffffffc000187947 */ /* 0x000fec000383ffff */
.L_x_11203:
[----:B------:R-:W-:Y:S02]  /*18370*/  IMAD.IADD R2, R21, 0x1, R27 ;  /* 0x0000000115027824 */ /* 0x000fe400078e021b */
[----:B------:R0:W5:Y:S01]  /*18380*/  LDL R27, [R1+0x1c] ;  /* 0x00001c00011b7983 */ /* 0x0001620000100800 */
[----:B------:R-:W-:Y:S02]  /*18390*/  IMAD.MOV.U32 R13, RZ, RZ, R0 ;  /* 0x000000ffff0d7224 */ /* 0x000fe400078e0000 */
[----:B------:R-:W-:Y:S02]  /*183a0*/  IMAD.MOV.U32 R12, RZ, RZ, RZ ;  /* 0x000000ffff0c7224 */ /* 0x000fe400078e00ff */
[----:B------:R-:W-:Y:S02]  /*183b0*/  IMAD.MOV.U32 R11, RZ, RZ, 0x1c1f ;  /* 0x00001c1fff0b7424 */ /* 0x000fe400078e00ff */
[----:B------:R-:W-:Y:S02]  /*183c0*/  IMAD.MOV.U32 R15, RZ, RZ, -0x1 ;  /* 0xffffffffff0f7424 */ /* 0x000fe400078e00ff */
[----:B0-----:R-:W-:-:S07]  /*183d0*/  IMAD R3, R28, R10, RZ ;  /* 0x0000000a1c037224 */ /* 0x001fce00078e02ff */
[----:B-----5:R-:W-:Y:S05]  /*183e0*/  WARPSYNC.COLLECTIVE R15, `(.L_x_11272) ;  /* 0x000000000f087348 */ /* 0x020fea0003c00000 */
[----:B------:R0:W1:Y:S02]  /*183f0*/  SHFL.IDX P6, R14, R13, R12, R11 ;  /* 0x0000000c0d0e7389 */ /* 0x00006400000c000b */
[----:B01---5:R-:W-:Y:S01]  /*18400*/  ENDCOLLECTIVE ;  /* 0x000000000000791b */ /* 0x023fe20003800000 */
.L_x_11272:
[----:B------:R-:W-:Y:S02]  /*18410*/  IMAD.MOV.U32 R13, RZ, RZ, R4 ;  /* 0x000000ffff0d7224 */ /* 0x000fe400078e0004 */
[----:B------:R-:W-:-:S07]  /*18420*/  IMAD.MOV.U32 R6, RZ, RZ, R14 ;  /* 0x000000ffff067224 */ /* 0x000fce00078e000e */
[----:B------:R-:W-:Y:S05]  /*18430*/  WARPSYNC.COLLECTIVE R15, `(.L_x_11273) ;  /* 0x000000000f087348 */ /* 0x000fea0003c00000 */
[----:B------:R0:W1:Y:S02]  /*18440*/  SHFL.IDX P6, R14, R13, R12, R11 ;  /* 0x0000000c0d0e7389 */ /* 0x00006400000c000b */
[----:B01----:R-:W-:Y:S01]  /*18450*/  ENDCOLLECTIVE ;  /* 0x000000000000791b */ /* 0x003fe20003800000 */
.L_x_11273:
[----:B------:R-:W-:Y:S01]  /*18460*/  ISETP.GE.AND P3, PT, R2, R3, PT ;  /* 0x000000030200720c */ /* 0x000fe20003f66270 */
[----:B------:R-:W-:Y:S02]  /*18470*/  IMAD.MOV.U32 R13, RZ, RZ, R0 ;  /* 0x000000ffff0d7224 */ /* 0x000fe400078e0000 */
[----:B------:R-:W-:Y:S02]  /*18480*/  IMAD.MOV.U32 R12, RZ, RZ, 0x1 ;  /* 0x00000001ff0c7424 */ /* 0x000fe400078e00ff */
[----:B------:R-:W-:-:S08]  /*18490*/  IMAD.MOV.U32 R5, RZ, RZ, R14 ;  /* 0x000000ffff057224 */ /* 0x000fd000078e000e */
[----:B------:R-:W-:Y:S05]  /*184a0*/  WARPSYNC.COLLECTIVE R15, `(.L_x_11274) ;  /* 0x000000000f087348 */ /* 0x000fea0003c00000 */
[----:B------:R0:W1:Y:S02]  /*184b0*/  SHFL.IDX P6, R14, R13, R12, R11 ;  /* 0x0000000c0d0e7389 */ /* 0x00006400000c000b */
[----:B01----:R-:W-:Y:S01]  /*184c0*/  ENDCOLLECTIVE ;  /* 0x000000000000791b */ /* 0x003fe20003800000 */
.L_x_11274:
[----:B------:R-:W-:-:S05]  /*184d0*/  @!P3 LEA R5, P4, R20, R5, 0x1 ;  /* 0x000000051405b211 */ /* 0x000fca00078808ff */
[----:B------:R-:W-:-:S04]  /*184e0*/  @!P3 IMAD.X R6, RZ, RZ, R6, P4 ;  /* 0x000000ffff06b224 */ /* 0x000fc800020e0606 */
        /* <DEDUP_REMOVED lines=14> */
.L_x_11275:
[----:B------:R-:W-:Y:S01]  /*185d0*/  ISETP.GE.AND P3, PT, R10, R3, PT ;  /* 0x000000030a00720c */ /* 0x000fe20003f66270 */
[----:B------:R-:W-:Y:S02]  /*185e0*/  IMAD.MOV.U32 R13, RZ, RZ, R0 ;  /* 0x000000ffff0d7224 */ /* 0x000fe400078e0000 */
[----:B------:R-:W-:Y:S02]  /*185f0*/  IMAD.MOV.U32 R12, RZ, RZ, 0x2 ;  /* 0x00000002ff0c7424 */ /* 0x000fe400078e00ff */
[----:B------:R-:W-:-:S08]  /*18600*/  IMAD.MOV.U32 R5, RZ, RZ, R14 ;  /* 0x000000ffff057224 */ /* 0x000fd000078e000e */
[----:B------:R-:W-:Y:S05]  /*18610*/  WARPSYNC.COLLECTIVE R15, `(.L_x_11276) ;  /* 0x000000000f087348 */ /* 0x000fea0003c00000 */
[----:B------:R0:W1:Y:S02]  /*18620*/  SHFL.IDX P6, R14, R13, R12, R11 ;  /* 0x0000000c0d0e7389 */ /* 0x00006400000c000b */
[----:B01----:R-:W-:Y:S01]  /*18630*/  ENDCOLLECTIVE ;  /* 0x000000000000791b */ /* 0x003fe20003800000 */
.L_x_11276:
        /* <DEDUP_REMOVED lines=14> */
.L_x_11277:
        /* <DEDUP_REMOVED lines=8> */
.L_x_11278:
[----:B------:R-:W-:Y:S01]  /*187a0*/  @!P3 LEA R5, P4, R20, R5, 0x1 ;  /* 0x000000051405b211 */ /* 0x000fe200078808ff */
[----:B------:R-:W-:Y:S02]  /*187b0*/  IMAD.MOV.U32 R13, RZ, RZ, R4 ;  /* 0x000000ffff0d7224 */ /* 0x000fe400078e0004 */
[----:B------:R-:W-:-:S10]  /*187c0*/  IMAD.MOV.U32 R0, RZ, RZ, R14 ;  /* 0x000000ffff007224 */ /* 0x000fd400078e000e */
[----:B------:R-:W-:Y:S05]  /*187d0*/  WARPSYNC.COLLECTIVE R15, `(.L_x_11279) ;  /* 0x000000000f087348 */ /* 0x000fea0003c00000 */
[----:B------:R0:W1:Y:S02]  /*187e0*/  SHFL.IDX P6, R14, R13, R12, R11 ;  /* 0x0000000c0d0e7389 */ /* 0x00006400000c000b */
[----:B01----:R-:W-:Y:S01]  /*187f0*/  ENDCOLLECTIVE ;  /* 0x000000000000791b */ /* 0x003fe20003800000 */
.L_x_11279:
        /* <DEDUP_REMOVED lines=16> */
.L_x_11280:
[----:B------:R-:W-:-:S05]  /*18900*/  @!P3 LEA R4, P4, R20, R4, 0x1 ;  /* 0x000000041404b211 */ /* 0x000fca00078808ff */
[----:B------:R-:W-:-:S04]  /*18910*/  @!P3 IMAD.X R0, RZ, RZ, R0, P4 ;  /* 0x000000ffff00b224 */ /* 0x000fc800020e0600 */
        /* <DEDUP_REMOVED lines=9> */
[----:B------:R-:W-:Y:S01]  /*189b0*/  ISETP.GE.AND P3, PT, R0, R3, PT ;  /* 0x000000030000720c */ /* 0x000fe20003f66270 */
[----:B------:R-:W-:-:S12]  /*189c0*/  IMAD.MOV.U32 R0, RZ, RZ, R14 ;  /* 0x000000ffff007224 */ /* 0x000fd800078e000e */
[----:B0-----:R-:W-:Y:S05]  /*189d0*/  WARPSYNC.COLLECTIVE R15, `(.L_x_11281) ;  /* 0x000000000f087348 */ /* 0x001fea0003c00000 */
[----:B------:R1:W2:Y:S02]  /*189e0*/  SHFL.IDX P6, R14, R13, R12, R11 ;  /* 0x0000000c0d0e7389 */ /* 0x0002a400000c000b */
[----:B012---:R-:W-:Y:S01]  /*189f0*/  ENDCOLLECTIVE ;  /* 0x000000000000791b */ /* 0x007fe20003800000 */
.L_x_11281:
[----:B------:R-:W-:Y:S02]  /*18a00*/  IMAD.MOV.U32 R13, RZ, RZ, R8 ;  /* 0x000000ffff0d7224 */ /* 0x000fe400078e0008 */
[----:B------:R-:W-:Y:S02]  /*18a10*/  IMAD.MOV.U32 R12, RZ, RZ, 0x1 ;  /* 0x00000001ff0c7424 */ /* 0x000fe400078e00ff */
[----:B------:R-:W-:-:S07]  /*18a20*/  IMAD.MOV.U32 R4, RZ, RZ, R14 ;  /* 0x000000ffff047224 */ /* 0x000fce00078e000e */
[----:B------:R-:W-:Y:S05]  /*18a30*/  WARPSYNC.COLLECTIVE R15, `(.L_x_11282) ;  /* 0x000000000f087348 */ /* 0x000fea0003c00000 */
[----:B------:R0:W1:Y:S02]  /*18a40*/  SHFL.IDX P6, R14, R13, R12, R11 ;  /* 0x0000000c0d0e7389 */ /* 0x00006400000c000b */
[----:B01----:R-:W-:Y:S01]  /*18a50*/  ENDCOLLECTIVE ;  /* 0x000000000000791b */ /* 0x003fe20003800000 */
.L_x_11282:
        /* <DEDUP_REMOVED lines=14> */
.L_x_11283:
[----:B------:R-:W-:Y:S01]  /*18b40*/  IMAD.MOV.U32 R9, RZ, RZ, R14 ;  /* 0x000000ffff097224 */ /* 0x000fe200078e000e */
[----:B------:R-:W-:Y:S06]  /*18b50*/  BRA `(.L_x_11284) ;  /* 0xffffffc400307947 */ /* 0x000fec000383ffff */
.L_x_11206:
[----:B-1----:R1:W2:Y:S02]  /*18b60*/  SYNCS.PHASECHK.TRANS64.TRYWAIT P0, [R22+URZ+0x2d820], R0 ;  /* 0x02d82000160075a7 */ /* 0x0022a4000800017f */
[----:B--2---:R-:W-:Y:S05]  /*18b70*/  @!P0 NANOSLEEP.SYNCS 0x989680 ;  /* 0x009896800000895d */ /* 0x004fea0003900000 */
[----:B------:R-:W2:Y:S02]  /*18b80*/  @!P0 SYNCS.PHASECHK.TRANS64 P0, [R22+URZ+0x2d820], R0 ;  /* 0x02d82000160085a7 */ /* 0x000ea4000800007f */
[----:B--2---:R-:W-:Y:S05]  /*18b90*/  @!P0 BRA `(.L_x_11206) ;  /* 0xfffffffc00f08947 */ /* 0x004fea000383ffff */
[----:B------:R-:W-:Y:S05]  /*18ba0*/  BRA `(.L_x_11285) ;  /* 0xffffffc400987947 */ /* 0x000fea000383ffff */
.L_x_11211:
[----:B0-----:R0:W1:Y:S02]  /*18bb0*/  SYNCS.PHASECHK.TRANS64.TRYWAIT P0, [R5+URZ+0x2d840], R0 ;  /* 0x02d84000050075a7 */ /* 0x001064000800017f */
[----:B-1----:R-:W-:Y:S05]  /*18bc0*/  @!P0 NANOSLEEP.SYNCS 0x989680 ;  /* 0x009896800000895d */ /* 0x002fea0003900000 */
[----:B------:R-:W1:Y:S02]  /*18bd0*/  @!P0 SYNCS.PHASECHK.TRANS64 P0, [R5+URZ+0x2d840], R0 ;  /* 0x02d84000050085a7 */ /* 0x000e64000800007f */
[----:B-1----:R-:W-:Y:S05]  /*18be0*/  @!P0 BRA `(.L_x_11211) ;  /* 0xfffffffc00f08947 */ /* 0x002fea000383ffff */
[----:B------:R-:W-:Y:S05]  /*18bf0*/  BRA `(.L_x_11286) ;  /* 0xffffffc8008c7947 */ /* 0x000fea000383ffff */
.L_x_11212:
        /* <DEDUP_REMOVED lines=8> */
.L_x_11288:
[----:B------:R-:W-:Y:S05]  /*18c80*/  BSYNC B1 ;  /* 0x0000000000017941 */ /* 0x000fea0003800000 */
.L_x_11287:
[----:B------:R-:W0:Y:S01]  /*18c90*/  S2R R27, SR_TID.X ;  /* 0x00000000001b7919 */ /* 0x000e220000002100 */
        /* <DEDUP_REMOVED lines=8> */
[----:B------:R-:W-:-:S12]  /*18d20*/  IMAD R4, R4, 0x2, R22 ;  /* 0x0000000204047824 */ /* 0x000fd800078e0216 */
[----:B0-----:R-:W-:Y:S05]  /*18d30*/  WARPSYNC.COLLECTIVE R15, `(.L_x_11289) ;  /* 0x000000000f087348 */ /* 0x001fea0003c00000 */
[----:B------:R1:W2:Y:S02]  /*18d40*/  SHFL.IDX P6, R14, R13, R12, R11 ;  /* 0x0000000c0d0e7389 */ /* 0x0002a400000c000b */
[----:B012---:R-:W-:Y:S01]  /*18d50*/  ENDCOLLECTIVE ;  /* 0x000000000000791b */ /* 0x007fe20003800000 */
.L_x_11289:
        /* <DEDUP_REMOVED lines=8> */
.L_x_11290:
        /* <DEDUP_REMOVED lines=14> */
.L_x_11291:
[----:B------:R-:W-:Y:S02]  /*18ec0*/  IMAD.MOV.U32 R13, RZ, RZ, R7 ;  /* 0x000000ffff0d7224 */ /* 0x000fe400078e0007 */
[----:B------:R-:W-:Y:S02]  /*18ed0*/  IMAD.MOV.U32 R12, RZ, RZ, 0x2 ;  /* 0x00000002ff0c7424 */ /* 0x000fe400078e00ff */
[----:B------:R-:W-:-:S07]  /*18ee0*/  IMAD.MOV.U32 R2, RZ, RZ, R14 ;  /* 0x000000ffff027224 */ /* 0x000fce00078e000e */
[----:B------:R-:W-:Y:S05]  /*18ef0*/  WARPSYNC.COLLECTIVE R15, `(.L_x_11292) ;  /* 0x000000000f087348 */ /* 0x000fea0003c00000 */
[----:B------:R0:W1:Y:S02]  /*18f00*/  SHFL.IDX P6, R14, R13, R12, R11 ;  /* 0x0000000c0d0e7389 */ /* 0x00006400000c000b */
[----:B01----:R-:W-:Y:S01]  /*18f10*/  ENDCOLLECTIVE ;  /* 0x000000000000791b */ /* 0x003fe20003800000 */
.L_x_11292:
        /* <DEDUP_REMOVED lines=13> */
.L_x_11293:
[----:B------:R-:W-:Y:S02]  /*18ff0*/  IMAD.MOV.U32 R13, RZ, RZ, R7 ;  /* 0x000000ffff0d7224 */ /* 0x000fe400078e0007 */
[----:B------:R-:W-:Y:S02]  /*19000*/  IMAD.MOV.U32 R12, RZ, RZ, 0x3 ;  /* 0x00000003ff0c7424 */ /* 0x000fe400078e00ff */
[----:B------:R-:W-:-:S07]  /*19010*/  IMAD.MOV.U32 R2, RZ, RZ, R14 ;  /* 0x000000ffff027224 */ /* 0x000fce00078e000e */
[----:B------:R-:W-:Y:S05]  /*19020*/  WARPSYNC.COLLECTIVE R15, `(.L_x_11294) ;  /* 0x000000000f087348 */ /* 0x000fea0003c00000 */
[----:B------:R0:W1:Y:S02]  /*19030*/  SHFL.IDX P6, R14, R13, R12, R11 ;  /* 0x0000000c0d0e7389 */ /* 0x00006400000c000b */
[----:B01----:R-:W-:Y:S01]  /*19040*/  ENDCOLLECTIVE ;  /* 0x000000000000791b */ /* 0x003fe20003800000 */
.L_x_11294:
        /* <DEDUP_REMOVED lines=14> */
.L_x_11295:
[----:B------:R-:W-:Y:S01]  /*19130*/  IMAD.MOV.U32 R2, RZ, RZ, R14 ;  /* 0x000000ffff027224 */ /* 0x000fe200078e000e */
[----:B------:R-:W-:Y:S06]  /*19140*/  BRA `(.L_x_11296) ;  /* 0xffffffc8002c7947 */ /* 0x000fec000383ffff */
.L_x_11217:
[----:B-1----:R1:W2:Y:S02]  /*19150*/  SYNCS.PHASECHK.TRANS64.TRYWAIT P0, [R5+URZ+0x2d860], R2 ;  /* 0x02d86002050075a7 */ /* 0x0022a4000800017f */
[----:B--2---:R-:W-:Y:S05]  /*19160*/  @!P0 NANOSLEEP.SYNCS 0x989680 ;  /* 0x009896800000895d */ /* 0x004fea0003900000 */
[----:B------:R-:W2:Y:S02]  /*19170*/  @!P0 SYNCS.PHASECHK.TRANS64 P0, [R5+URZ+0x2d860], R2 ;  /* 0x02d86002050085a7 */ /* 0x000ea4000800007f */
[----:B--2---:R-:W-:Y:S05]  /*19180*/  @!P0 BRA `(.L_x_11217) ;  /* 0xfffffffc00f08947 */ /* 0x004fea000383ffff */
[----:B------:R-:W-:Y:S05]  /*19190*/  BRA `(.L_x_11297) ;  /* 0xffffffc800907947 */ /* 0x000fea000383ffff */
.L_x_11218:
        /* <DEDUP_REMOVED lines=8> */
.L_x_11299:
[----:B------:R-:W-:Y:S05]  /*19220*/  BSYNC B1 ;  /* 0x0000000000017941 */ /* 0x000fea0003800000 */
.L_x_11298:
        /* <DEDUP_REMOVED lines=9> */
.L_x_11300:
[----:B------:R-:W-:Y:S02]  /*192c0*/  IMAD.MOV.U32 R13, RZ, RZ, R24 ;  /* 0x000000ffff0d7224 */ /* 0x000fe400078e0018 */
[----:B------:R-:W-:Y:S02]  /*192d0*/  IMAD.MOV.U32 R12, RZ, RZ, 0x1 ;  /* 0x00000001ff0c7424 */ /* 0x000fe400078e00ff */
[----:B------:R-:W-:-:S07]  /*192e0*/  IMAD.MOV.U32 R2, RZ, RZ, R14 ;  /* 0x000000ffff027224 */ /* 0x000fce00078e000e */
[----:B------:R-:W-:Y:S05]  /*192f0*/  WARPSYNC.COLLECTIVE R15, `(.L_x_11301) ;  /* 0x000000000f087348 */ /* 0x000fea0003c00000 */
[----:B------:R0:W1:Y:S02]  /*19300*/  SHFL.IDX P6, R14, R13, R12, R11 ;  /* 0x0000000c0d0e7389 */ /* 0x00006400000c000b */
[----:B01----:R-:W-:Y:S01]  /*19310*/  ENDCOLLECTIVE ;  /* 0x000000000000791b */ /* 0x003fe20003800000 */
.L_x_11301:
        /* <DEDUP_REMOVED lines=16> */
.L_x_11302:
[----:B------:R-:W-:Y:S02]  /*19420*/  IMAD.MOV.U32 R13, RZ, RZ, R24 ;  /* 0x000000ffff0d7224 */ /* 0x000fe400078e0018 */
[----:B------:R-:W-:Y:S02]  /*19430*/  IMAD.MOV.U32 R12, RZ, RZ, 0x2 ;  /* 0x00000002ff0c7424 */ /* 0x000fe400078e00ff */
[----:B------:R-:W-:-:S07]  /*19440*/  IMAD.MOV.U32 R2, RZ, RZ, R14 ;  /* 0x000000ffff027224 */ /* 0x000fce00078e000e */
[----:B------:R-:W-:Y:S05]  /*19450*/  WARPSYNC.COLLECTIVE R15, `(.L_x_11303) ;  /* 0x000000000f087348 */ /* 0x000fea0003c00000 */
[----:B------:R0:W1:Y:S02]  /*19460*/  SHFL.IDX P6, R14, R13, R12, R11 ;  /* 0x0000000c0d0e7389 */ /* 0x00006400000c000b */
[----:B01----:R-:W-:Y:S01]  /*19470*/  ENDCOLLECTIVE ;  /* 0x000000000000791b */ /* 0x003fe20003800000 */
.L_x_11303:
        /* <DEDUP_REMOVED lines=16> */
.L_x_11304:
[----:B------:R-:W-:Y:S02]  /*19580*/  IMAD.MOV.U32 R13, RZ, RZ, R24 ;  /* 0x000000ffff0d7224 */ /* 0x000fe400078e0018 */
[----:B------:R-:W-:Y:S02]  /*19590*/  IMAD.MOV.U32 R12, RZ, RZ, 0x3 ;  /* 0x00000003ff0c7424 */ /* 0x000fe400078e00ff */
[----:B------:R-:W-:-:S07]  /*195a0*/  IMAD.MOV.U32 R2, RZ, RZ, R14 ;  /* 0x000000ffff027224 */ /* 0x000fce00078e000e */
[----:B------:R-:W-:Y:S05]  /*195b0*/  WARPSYNC.COLLECTIVE R15, `(.L_x_11305) ;  /* 0x000000000f087348 */ /* 0x000fea0003c00000 */
[----:B------:R0:W1:Y:S02]  /*195c0*/  SHFL.IDX P6, R14, R13, R12, R11 ;  /* 0x0000000c0d0e7389 */ /* 0x00006400000c000b */
[----:B01----:R-:W-:Y:S01]  /*195d0*/  ENDCOLLECTIVE ;  /* 0x000000000000791b */ /* 0x003fe20003800000 */
.L_x_11305:
        /* <DEDUP_REMOVED lines=13> */
.L_x_11306:
        /* <DEDUP_REMOVED lines=8> */
.L_x_11226:
[----:B-1----:R1:W2:Y:S02]  /*19730*/  SYNCS.PHASECHK.TRANS64.TRYWAIT P0, [R0+URZ+0x2d860], R3 ;  /* 0x02d86003000075a7 */ /* 0x0022a4000800017f */
[----:B--2---:R-:W-:Y:S05]  /*19740*/  @!P0 NANOSLEEP.SYNCS 0x989680 ;  /* 0x009896800000895d */ /* 0x004fea0003900000 */
[----:B------:R-:W2:Y:S02]  /*19750*/  @!P0 SYNCS.PHASECHK.TRANS64 P0, [R0+URZ+0x2d860], R3 ;  /* 0x02d86003000085a7 */ /* 0x000ea4000800007f */
[----:B--2---:R-:W-:Y:S05]  /*19760*/  @!P0 BRA `(.L_x_11226) ;  /* 0xfffffffc00f08947 */ /* 0x004fea000383ffff */
[----:B------:R-:W-:Y:S05]  /*19770*/  BRA `(.L_x_11308) ;  /* 0xffffffcc00287947 */ /* 0x000fea000383ffff */
.L_x_11227:
        /* <DEDUP_REMOVED lines=8> */
.L_x_11310:
[----:B------:R-:W-:Y:S05]  /*19800*/  BSYNC B0 ;  /* 0x0000000000007941 */ /* 0x000fea0003800000 */
.L_x_11309:
        /* <DEDUP_REMOVED lines=10> */
.L_x_11311:
        /* <DEDUP_REMOVED lines=17> */
.L_x_11312:
        /* <DEDUP_REMOVED lines=9> */
[----:B------:R-:W-:Y:S01]  /*19a50*/  ISETP.LT.OR P3, PT, R6, 0x21, P2 ;  /* 0x000000210600780c */ /* 0x000fe20001761670 */
[----:B0-----:R-:W-:-:S12]  /*19a60*/  IMAD.MOV.U32 R3, RZ, RZ, R14 ;  /* 0x000000ffff037224 */ /* 0x001fd800078e000e */
[----:B------:R-:W-:Y:S05]  /*19a70*/  WARPSYNC.COLLECTIVE R15, `(.L_x_11313) ;  /* 0x000000000f087348 */ /* 0x000fea0003c00000 */
[----:B------:R0:W1:Y:S02]  /*19a80*/  SHFL.IDX P6, R14, R13, R12, R11 ;  /* 0x0000000c0d0e7389 */ /* 0x00006400000c000b */
[----:B01----:R-:W-:Y:S01]  /*19a90*/  ENDCOLLECTIVE ;  /* 0x000000000000791b */ /* 0x003fe20003800000 */
.L_x_11313:
[----:B------:R-:W-:Y:S02]  /*19aa0*/  IMAD.MOV.U32 R13, RZ, RZ, R24 ;  /* 0x000000ffff0d7224 */ /* 0x000fe400078e0018 */
[----:B------:R-:W-:Y:S01]  /*19ab0*/  IMAD.MOV.U32 R12, RZ, RZ, 0x2 ;  /* 0x00000002ff0c7424 */ /* 0x000fe200078e00ff */
[----:B------:R-:W-:-:S13]  /*19ac0*/  IADD3 R2, P4, R14, R5, RZ ;  /* 0x000000050e027210 */ /* 0x000fda0007f9e0ff */
[----:B------:R-:W-:Y:S05]  /*19ad0*/  WARPSYNC.COLLECTIVE R15, `(.L_x_11314) ;  /* 0x000000000f087348 */ /* 0x000fea0003c00000 */
[----:B------:R0:W1:Y:S02]  /*19ae0*/  SHFL.IDX P6, R14, R13, R12, R11 ;  /* 0x0000000c0d0e7389 */ /* 0x00006400000c000b */
[----:B01----:R-:W-:Y:S01]  /*19af0*/  ENDCOLLECTIVE ;  /* 0x000000000000791b */ /* 0x003fe20003800000 */
.L_x_11314:
        /* <DEDUP_REMOVED lines=15> */
.L_x_11315:
[----:B------:R-:W-:Y:S02]  /*19bf0*/  IMAD.MOV.U32 R13, RZ, RZ, R24 ;  /* 0x000000ffff0d7224 */ /* 0x000fe400078e0018 */
[----:B------:R-:W-:Y:S01]  /*19c00*/  IMAD.MOV.U32 R12, RZ, RZ, 0x3 ;  /* 0x00000003ff0c7424 */ /* 0x000fe200078e00ff */
[----:B------:R-:W-:-:S13]  /*19c10*/  IADD3 R2, P4, R14, R5, RZ ;  /* 0x000000050e027210 */ /* 0x000fda0007f9e0ff */
[----:B------:R-:W-:Y:S05]  /*19c20*/  WARPSYNC.COLLECTIVE R15, `(.L_x_11316) ;  /* 0x000000000f087348 */ /* 0x000fea0003c00000 */
[----:B------:R0:W1:Y:S02]  /*19c30*/  SHFL.IDX P6, R14, R13, R12, R11 ;  /* 0x0000000c0d0e7389 */ /* 0x00006400000c000b */
[----:B01----:R-:W-:Y:S01]  /*19c40*/  ENDCOLLECTIVE ;  /* 0x000000000000791b */ /* 0x003fe20003800000 */
.L_x_11316:
        /* <DEDUP_REMOVED lines=14> */
.L_x_11317:
[----:B------:R-:W-:Y:S05]  /*19d30*/  BRA `(.L_x_11318) ;  /* 0xffffffc8009c7947 */ /* 0x000fea000383ffff */
.L_x_11232:
        /* <DEDUP_REMOVED lines=8> */
.L_x_11320:
[----:B------:R-:W-:Y:S05]  /*19dc0*/  BSYNC B0 ;  /* 0x0000000000007941 */ /* 0x000fea0003800000 */
.L_x_11319:
        /* <DEDUP_REMOVED lines=9> */
.L_x_11321:
        /* <DEDUP_REMOVED lines=13> */
[----:B------:R-:W-:-:S03]  /*19f30*/  ISETP.NE.AND P1, PT, R7, RZ, PT ;  /* 0x000000ff0700720c */ /* 0x000fc60003f25270 */
[----:B------:R-:W-:-:S10]  /*19f40*/  IMAD.MOV.U32 R13, RZ, RZ, R2 ;  /* 0x000000ffff0d7224 */ /* 0x000fd400078e0002 */
[----:B------:R-:W-:Y:S05]  /*19f50*/  WARPSYNC.COLLECTIVE R15, `(.L_x_11322) ;  /* 0x000000000f087348 */ /* 0x000fea0003c00000 */
[----:B------:R0:W1:Y:S02]  /*19f60*/  SHFL.UP P6, R14, R13, R12, R11 ;  /* 0x0400000c0d0e7389 */ /* 0x00006400000c000b */
[----:B01----:R-:W-:Y:S01]  /*19f70*/  ENDCOLLECTIVE ;  /* 0x000000000000791b */ /* 0x003fe20003800000 */
.L_x_11322:
[----:B------:R-:W-:Y:S01]  /*19f80*/  IMAD.MOV.U32 R12, RZ, RZ, 0x2 ;  /* 0x00000002ff0c7424 */ /* 0x000fe200078e00ff */
[----:B------:R-:W-:-:S05]  /*19f90*/  SEL R5, R14, RZ, P1 ;  /* 0x000000ff0e057207 */ /* 0x000fca0000800000 */
[----:B------:R-:W-:-:S04]  /*19fa0*/  IMAD.IADD R4, R2, 0x1, R5 ;  /* 0x0000000102047824 */ /* 0x000fc800078e0205 */
[----:B------:R-:W-:-:S07]  /*19fb0*/  IMAD.MOV.U32 R13, RZ, RZ, R4 ;  /* 0x000000ffff0d7224 */ /* 0x000fce00078e0004 */
[----:B------:R-:W-:Y:S05]  /*19fc0*/  WARPSYNC.COLLECTIVE R15, `(.L_x_11323) ;  /* 0x000000000f087348 */ /* 0x000fea0003c00000 */
[----:B------:R0:W1:Y:S02]  /*19fd0*/  SHFL.UP P6, R14, R13, R12, R11 ;  /* 0x0400000c0d0e7389 */ /* 0x00006400000c000b */
[----:B01----:R-:W-:Y:S01]  /*19fe0*/  ENDCOLLECTIVE ;  /* 0x000000000000791b */ /* 0x003fe20003800000 */
.L_x_11323:
[----:B------:R-:W-:Y:S01]  /*19ff0*/  IMAD.MOV.U32 R12, RZ, RZ, 0x4 ;  /* 0x00000004ff0c7424 */ /* 0x000fe200078e00ff */
[----:B------:R-:W-:-:S05]  /*1a000*/  SEL R5, R14, RZ, P2 ;  /* 0x000000ff0e057207 */ /* 0x000fca0001000000 */
[----:B------:R-:W-:-:S04]  /*1a010*/  IMAD.IADD R5, R4, 0x1, R5 ;  /* 0x0000000104057824 */ /* 0x000fc800078e0205 */
[----:B------:R-:W-:-:S07]  /*1a020*/  IMAD.MOV.U32 R13, RZ, RZ, R5 ;  /* 0x000000ffff0d7224 */ /* 0x000fce00078e0005 */
[----:B------:R-:W-:Y:S05]  /*1a030*/  WARPSYNC.COLLECTIVE R15, `(.L_x_11324) ;  /* 0x000000000f087348 */ /* 0x000fea0003c00000 */
[----:B------:R0:W1:Y:S02]  /*1a040*/  SHFL.UP P6, R14, R13, R12, R11 ;  /* 0x0400000c0d0e7389 */ /* 0x00006400000c000b */
[----:B01----:R-:W-:Y:S01]  /*1a050*/  ENDCOLLECTIVE ;  /* 0x000000000000791b */ /* 0x003fe20003800000 */
.L_x_11324:
[----:B------:R-:W-:Y:S01]  /*1a060*/  IMAD.MOV.U32 R12, RZ, RZ, 0x8 ;  /* 0x00000008ff0c7424 */ /* 0x000fe200078e00ff */
[----:B------:R-:W-:-:S05]  /*1a070*/  SEL R6, R14, RZ, P3 ;  /* 0x000000ff0e067207 */ /* 0x000fca0001800000 */
[----:B------:R-:W-:-:S04]  /*1a080*/  IMAD.IADD R6, R5, 0x1, R6 ;  /* 0x0000000105067824 */ /* 0x000fc800078e0206 */
[----:B------:R-:W-:-:S07]  /*1a090*/  IMAD.MOV.U32 R13, RZ, RZ, R6 ;  /* 0x000000ffff0d7224 */ /* 0x000fce00078e0006 */
[----:B------:R-:W-:Y:S05]  /*1a0a0*/  WARPSYNC.COLLECTIVE R15, `(.L_x_11325) ;  /* 0x000000000f087348 */ /* 0x000fea0003c00000 */
[----:B------:R0:W1:Y:S02]  /*1a0b0*/  SHFL.UP P6, R14, R13, R12, R11 ;  /* 0x0400000c0d0e7389 */ /* 0x00006400000c000b */
[----:B01----:R-:W-:Y:S01]  /*1a0c0*/  ENDCOLLECTIVE ;  /* 0x000000000000791b */ /* 0x003fe20003800000 */
.L_x_11325:
[----:B------:R-:W-:Y:S01]  /*1a0d0*/  IMAD.MOV.U32 R12, RZ, RZ, 0x10 ;  /* 0x00000010ff0c7424 */ /* 0x000fe200078e00ff */
[----:B------:R-:W-:-:S05]  /*1a0e0*/  SEL R3, R14, RZ, P4 ;  /* 0x000000ff0e037207 */ /* 0x000fca0002000000 */
[----:B------:R-:W-:-:S04]  /*1a0f0*/  IMAD.IADD R4, R6, 0x1, R3 ;  /* 0x0000000106047824 */ /* 0x000fc800078e0203 */
[----:B------:R-:W-:-:S07]  /*1a100*/  IMAD.MOV.U32 R13, RZ, RZ, R4 ;  /* 0x000000ffff0d7224 */ /* 0x000fce00078e0004 */
[----:B------:R-:W-:Y:S05]  /*1a110*/  WARPSYNC.COLLECTIVE R15, `(.L_x_11326) ;  /* 0x000000000f087348 */ /* 0x000fea0003c00000 */
[----:B------:R0:W1:Y:S02]  /*1a120*/  SHFL.UP P6, R14, R13, R12, R11 ;  /* 0x0400000c0d0e7389 */ /* 0x00006400000c000b */
[----:B01----:R-:W-:Y:S01]  /*1a130*/  ENDCOLLECTIVE ;  /* 0x000000000000791b */ /* 0x003fe20003800000 */
.L_x_11326:
        /* <DEDUP_REMOVED lines=8> */
.L_x_11327:
[----:B------:R-:W-:Y:S05]  /*1a1c0*/  BRA `(.L_x_11328) ;  /* 0xffffffc800b07947 */ /* 0x000fea000383ffff */
.L_x_11237:
        /* <DEDUP_REMOVED lines=8> */
.L_x_11330:
[----:B------:R-:W-:Y:S05]  /*1a250*/  BSYNC B0 ;  /* 0x0000000000007941 */ /* 0x000fea0003800000 */
.L_x_11329:
        /* <DEDUP_REMOVED lines=8> */
.L_x_11331:
[----:B------:R-:W-:Y:S01]  /*1a2e0*/  IMAD.MOV.U32 R12, RZ, RZ, 0x4 ;  /* 0x00000004ff0c7424 */ /* 0x000fe200078e00ff */
[----:B------:R-:W-:-:S05]  /*1a2f0*/  SEL R14, R14, RZ, P2 ;  /* 0x000000ff0e0e7207 */ /* 0x000fca0001000000 */
[----:B------:R-:W-:-:S04]  /*1a300*/  IMAD.IADD R3, R13, 0x1, R14 ;  /* 0x000000010d037824 */ /* 0x000fc800078e020e */
[----:B------:R-:W-:-:S07]  /*1a310*/  IMAD.MOV.U32 R13, RZ, RZ, R3 ;  /* 0x000000ffff0d7224 */ /* 0x000fce00078e0003 */
[----:B------:R-:W-:Y:S05]  /*1a320*/  WARPSYNC.COLLECTIVE R15, `(.L_x_11332) ;  /* 0x000000000f087348 */ /* 0x000fea0003c00000 */
[----:B------:R0:W1:Y:S02]  /*1a330*/  SHFL.UP P6, R14, R13, R12, R11 ;  /* 0x0400000c0d0e7389 */ /* 0x00006400000c000b */
[----:B01----:R-:W-:Y:S01]  /*1a340*/  ENDCOLLECTIVE ;  /* 0x000000000000791b */ /* 0x003fe20003800000 */
.L_x_11332:
[----:B------:R-:W-:Y:S01]  /*1a350*/  IMAD.MOV.U32 R12, RZ, RZ, 0x8 ;  /* 0x00000008ff0c7424 */ /* 0x000fe200078e00ff */
[----:B------:R-:W-:-:S05]  /*1a360*/  SEL R4, R14, RZ, P3 ;  /* 0x000000ff0e047207 */ /* 0x000fca0001800000 */
[----:B------:R-:W-:-:S04]  /*1a370*/  IMAD.IADD R4, R3, 0x1, R4 ;  /* 0x0000000103047824 */ /* 0x000fc800078e0204 */
[----:B------:R-:W-:-:S07]  /*1a380*/  IMAD.MOV.U32 R13, RZ, RZ, R4 ;  /* 0x000000ffff0d7224 */ /* 0x000fce00078e0004 */
[----:B------:R-:W-:Y:S05]  /*1a390*/  WARPSYNC.COLLECTIVE R15, `(.L_x_11333) ;  /* 0x000000000f087348 */ /* 0x000fea0003c00000 */
[----:B------:R0:W1:Y:S02]  /*1a3a0*/  SHFL.UP P6, R14, R13, R12, R11 ;  /* 0x0400000c0d0e7389 */ /* 0x00006400000c000b */
[----:B01----:R-:W-:Y:S01]  /*1a3b0*/  ENDCOLLECTIVE ;  /* 0x000000000000791b */ /* 0x003fe20003800000 */
.L_x_11333:
[----:B------:R-:W-:Y:S01]  /*1a3c0*/  IMAD.MOV.U32 R12, RZ, RZ, 0x10 ;  /* 0x00000010ff0c7424 */ /* 0x000fe200078e00ff */
[----:B------:R-:W-:-:S05]  /*1a3d0*/  SEL R5, R14, RZ, P4 ;  /* 0x000000ff0e057207 */ /* 0x000fca0002000000 */
[----:B------:R-:W-:-:S04]  /*1a3e0*/  IMAD.IADD R5, R4, 0x1, R5 ;  /* 0x0000000104057824 */ /* 0x000fc800078e0205 */
[----:B------:R-:W-:-:S07]  /*1a3f0*/  IMAD.MOV.U32 R13, RZ, RZ, R5 ;  /* 0x000000ffff0d7224 */ /* 0x000fce00078e0005 */
[----:B------:R-:W-:Y:S05]  /*1a400*/  WARPSYNC.COLLECTIVE R15, `(.L_x_11334) ;  /* 0x000000000f087348 */ /* 0x000fea0003c00000 */
[----:B------:R0:W1:Y:S02]  /*1a410*/  SHFL.UP P6, R14, R13, R12, R11 ;  /* 0x0400000c0d0e7389 */ /* 0x00006400000c000b */
[----:B01----:R-:W-:Y:S01]  /*1a420*/  ENDCOLLECTIVE ;  /* 0x000000000000791b */ /* 0x003fe20003800000 */
.L_x_11334:
        /* <DEDUP_REMOVED lines=8> */
.L_x_11335:
[----:B------:R-:W-:Y:S05]  /*1a4b0*/  BRA `(.L_x_11336) ;  /* 0xffffffc800907947 */ /* 0x000fea000383ffff */
.L_x_11239:
[----:B------:R-:W-:Y:S01]  /*1a4c0*/  BSSY B0, `(.L_x_11337) ;  /* 0x0000006000007945 */ /* 0x000fe20003800000 */
[----:B------:R-:W-:Y:S01]  /*1a4d0*/  PLOP3.LUT P6, PT, P6, PT, PT, 0x8, 0x0 ;  /* 0x000000000000781c */ /* 0x000fe200037ce170 */
[----:B------:R-:W-:-:S12]  /*1a4e0*/  IMAD.MOV.U32 R15, RZ, RZ, -0x1 ;  /* 0xffffffffff0f7424 */ /* 0x000fd800078e00ff */
[----:B01----:R-:W-:Y:S05]  /*1a4f0*/  WARPSYNC.COLLECTIVE R15, `(.L_x_11338) ;  /* 0x000000000f087348 */ /* 0x003fea0003c00000 */
[----:B------:R-:W-:Y:S01]  /*1a500*/  VOTE.ANY R14, PT, P6 ;  /* 0x00000000000e7806 */ /* 0x000fe200030e0100 */
[----:B01----:R-:W-:Y:S06]  /*1a510*/  ENDCOLLECTIVE ;  /* 0x000000000000791b */ /* 0x003fec0003800000 */
.L_x_11338:
[----:B------:R-:W-:Y:S05]  /*1a520*/  BSYNC B0 ;  /* 0x0000000000007941 */ /* 0x000fea0003800000 */
.L_x_11337:
        /* <DEDUP_REMOVED lines=9> */
.L_x_11339:
[----:B------:R-:W-:Y:S01]  /*1a5c0*/  IMAD.MOV.U32 R17, RZ, RZ, R14 ;  /* 0x000000ffff117224 */ /* 0x000fe200078e000e */
[----:B------:R-:W-:Y:S06]  /*1a5d0*/  BRA `(.L_x_11340) ;  /* 0xffffffc800807947 */ /* 0x000fec000383ffff */
.L_x_11241:
[----:B------:R-:W-:Y:S01]  /*1a5e0*/  BSSY B0, `(.L_x_11341) ;  /* 0x0000007000007945 */ /* 0x000fe20003800000 */
[----:B------:R-:W-:Y:S02]  /*1a5f0*/  IMAD.MOV.U32 R13, RZ, RZ, R3 ;  /* 0x000000ffff0d7224 */ /* 0x000fe400078e0003 */
[----:B------:R-:W-:Y:S02]  /*1a600*/  IMAD.MOV.U32 R11, RZ, RZ, 0x1f ;  /* 0x0000001fff0b7424 */ /* 0x000fe400078e00ff */
[----:B------:R-:W-:-:S07]  /*1a610*/  IMAD.MOV.U32 R15, RZ, RZ, -0x1 ;  /* 0xffffffffff0f7424 */ /* 0x000fce00078e00ff */
[----:B0123--:R-:W-:Y:S05]  /*1a620*/  WARPSYNC.COLLECTIVE R15, `(.L_x_11342) ;  /* 0x000000000f087348 */ /* 0x00ffea0003c00000 */
[----:B------:R4:W0:Y:S02]  /*1a630*/  SHFL.IDX P6, R14, R13, R12, R11 ;  /* 0x0000000c0d0e7389 */ /* 0x00082400000c000b */
[----:B01234-:R-:W-:Y:S01]  /*1a640*/  ENDCOLLECTIVE ;  /* 0x000000000000791b */ /* 0x01ffe20003800000 */
.L_x_11342:
[----:B------:R-:W-:Y:S05]  /*1a650*/  BSYNC B0 ;  /* 0x0000000000007941 */ /* 0x000fea0003800000 */
.L_x_11341:
[----:B------:R-:W-:Y:S01]  /*1a660*/  IMAD.MOV.U32 R6, RZ, RZ, R14 ;  /* 0x000000ffff067224 */ /* 0x000fe200078e000e */
[----:B------:R-:W-:Y:S06]  /*1a670*/  BRA `(.L_x_11240) ;  /* 0xffffffc800747947 */ /* 0x000fec000383ffff */
.L_x_11245:
[----:B0-----:R0:W3:Y:S02]  /*1a680*/  SYNCS.PHASECHK.TRANS64.TRYWAIT P0, [R5+URZ+0x2d820], R0 ;  /* 0x02d82000050075a7 */ /* 0x0010e4000800017f */
[----:B---3--:R-:W-:Y:S05]  /*1a690*/  @!P0 NANOSLEEP.SYNCS 0x989680 ;  /* 0x009896800000895d */ /* 0x008fea0003900000 */
[----:B------:R-:W3:Y:S02]  /*1a6a0*/  @!P0 SYNCS.PHASECHK.TRANS64 P0, [R5+URZ+0x2d820], R0 ;  /* 0x02d82000050085a7 */ /* 0x000ee4000800007f */
[----:B---3--:R-:W-:Y:S05]  /*1a6b0*/  @!P0 BRA `(.L_x_11245) ;  /* 0xfffffffc00f08947 */ /* 0x008fea000383ffff */
[----:B------:R-:W-:Y:S05]  /*1a6c0*/  BRA `(.L_x_11343) ;  /* 0xffffffcc00ec7947 */ /* 0x000fea000383ffff */
.L_x_11246:
[----:B------:R-:W3:Y:S01]  /*1a6d0*/  S2R R2, SR_TID.X ;  /* 0x0000000000027919 */ /* 0x000ee20000002100 */
[----:B------:R-:W-:Y:S01]  /*1a6e0*/  BSSY B0, `(.L_x_11344) ;  /* 0x000000a000007945 */ /* 0x000fe20003800000 */
[----:B------:R-:W-:Y:S02]  /*1a6f0*/  IMAD.MOV.U32 R12, RZ, RZ, RZ ;  /* 0x000000ffff0c7224 */ /* 0x000fe400078e00ff */
        /* <DEDUP_REMOVED lines=8> */
.L_x_11345:
[----:B------:R-:W-:Y:S05]  /*1a780*/  BSYNC B0 ;  /* 0x0000000000007941 */ /* 0x000fea0003800000 */
.L_x_11344:
[----:B------:R-:W-:Y:S05]  /*1a790*/  BRA `(.L_x_11346) ;  /* 0xffffffcc00d47947 */ /* 0x000fea000383ffff */
.L_x_11249:
[----:B------:R-:W-:Y:S01]  /*1a7a0*/  BSSY B1, `(.L_x_11347) ;  /* 0x0000006000017945 */ /* 0x000fe20003800000 */
[----:B------:R-:W-:-:S07]  /*1a7b0*/  IMAD.MOV.U32 R15, RZ, RZ, -0x1 ;  /* 0xffffffffff0f7424 */ /* 0x000fce00078e00ff */
[----:B012---:R-:W-:Y:S05]  /*1a7c0*/  WARPSYNC.COLLECTIVE R15, `(.L_x_11348) ;  /* 0x000000000f0c7348 */ /* 0x007fea0003c00000 */
[----:B------:R-:W-:Y:S02]  /*1a7d0*/  ELECT P6, UR62, PT ;  /* 0x00000000003e782f */ /* 0x000fe400038c0000 */
[----:B------:R-:W-:Y:S01]  /*1a7e0*/  MOV R14, UR62 ;  /* 0x0000003e000e7c02 */ /* 0x000fe20008000f00 */
[----:B012---:R-:W-:Y:S10]  /*1a7f0*/  ENDCOLLECTIVE ;  /* 0x000000000000791b */ /* 0x007ff40003800000 */
.L_x_11348:
[----:B------:R-:W-:Y:S05]  /*1a800*/  BSYNC B1 ;  /* 0x0000000000017941 */ /* 0x000fea0003800000 */
.L_x_11347:
[----:B------:R-:W-:Y:S05]  /*1a810*/  BRA `(.L_x_11349) ;  /* 0xffffffcc00cc7947 */ /* 0x000fea000383ffff */
.L_x_11251:
[----:B0-----:R0:W3:Y:S02]  /*1a820*/  SYNCS.PHASECHK.TRANS64.TRYWAIT P1, [R3+URZ+0x2d840], R2 ;  /* 0x02d84002030075a7 */ /* 0x0010e4000802017f */
[----:B---3--:R-:W-:Y:S05]  /*1a830*/  @!P1 NANOSLEEP.SYNCS 0x989680 ;  /* 0x009896800000995d */ /* 0x008fea0003900000 */
[----:B------:R-:W3:Y:S02]  /*1a840*/  @!P1 SYNCS.PHASECHK.TRANS64 P1, [R3+URZ+0x2d840], R2 ;  /* 0x02d84002030095a7 */ /* 0x000ee4000802007f */
[----:B---3--:R-:W-:Y:S05]  /*1a850*/  @!P1 BRA `(.L_x_11251) ;  /* 0xfffffffc00f09947 */ /* 0x008fea000383ffff */
[----:B------:R-:W-:Y:S05]  /*1a860*/  BRA `(.L_x_11350) ;  /* 0xffffffcc00ec7947 */ /* 0x000fea000383ffff */
.L_x_11253:
[----:B---3--:R3:W4:Y:S02]  /*1a870*/  SYNCS.PHASECHK.TRANS64.TRYWAIT P1, [R25+URZ+0x2d840], R0 ;  /* 0x02d84000190075a7 */ /* 0x008724000802017f */
[----:B----4-:R-:W-:Y:S05]  /*1a880*/  @!P1 NANOSLEEP.SYNCS 0x989680 ;  /* 0x009896800000995d */ /* 0x010fea0003900000 */
[----:B------:R-:W4:Y:S02]  /*1a890*/  @!P1 SYNCS.PHASECHK.TRANS64 P1, [R25+URZ+0x2d840], R0 ;  /* 0x02d84000190095a7 */ /* 0x000f24000802007f */
[----:B----4-:R-:W-:Y:S05]  /*1a8a0*/  @!P1 BRA `(.L_x_11253) ;  /* 0xfffffffc00f09947 */ /* 0x010fea000383ffff */
[----:B------:R-:W-:Y:S05]  /*1a8b0*/  BRA `(.L_x_11351) ;  /* 0xffffffcc00f87947 */ /* 0x000fea000383ffff */
.L_x_11255:
[----:B----4-:R4:W0:Y:S02]  /*1a8c0*/  SYNCS.PHASECHK.TRANS64.TRYWAIT P1, [R3+URZ+0x2d860], R2 ;  /* 0x02d86002030075a7 */ /* 0x010824000802017f */
[----:B0-----:R-:W-:Y:S05]  /*1a8d0*/  @!P1 NANOSLEEP.SYNCS 0x989680 ;  /* 0x009896800000995d */ /* 0x001fea0003900000 */
[----:B------:R-:W0:Y:S02]  /*1a8e0*/  @!P1 SYNCS.PHASECHK.TRANS64 P1, [R3+URZ+0x2d860], R2 ;  /* 0x02d86002030095a7 */ /* 0x000e24000802007f */
[----:B0-----:R-:W-:Y:S05]  /*1a8f0*/  @!P1 BRA `(.L_x_11255) ;  /* 0xfffffffc00f09947 */ /* 0x001fea000383ffff */
[----:B------:R-:W-:Y:S05]  /*1a900*/  BRA `(.L_x_11352) ;  /* 0xffffffcc00f47947 */ /* 0x000fea000383ffff */
.L_x_11353:
        /* <DEDUP_REMOVED lines=15> */
.L_x_15869:


//--------------------- .text._ZN7cutlass13device_kernelIN5flash11enable_sm90INS1_16FlashAttnFwdSm90INS1_25CollectiveMainloopFwdSm90ILi2EN4cute5tupleIJNS5_1CILi1EEES8_S8_EEENS6_IJNS7_ILi192EEENS7_ILi128EEENS7_ILi96EEEEEELi96ENS_6half_tEfNS_4arch4Sm90ELb0ELb1ELb1ELb1ELb1ELb1ELb0ELb0ELb1ELb1ELb0ELb0EEENS1_21CollectiveEpilogueFwdINS6_IJSA_SC_SB_EEES9_SE_SG_Li384ELb1ELb1ELb0ELb0EEENS1_36VarlenDynamicPersistentTileSchedulerILi192ELi128ELi384ELi128ELb0ELb1ELb1ELb1ELb0ELb1EEEEEEEEEvNT_6ParamsE --------------------------
	.section	.text._ZN7cutlass13device_kernelIN5flash11enable_sm90INS1_16FlashAttnFwdSm90INS1_25CollectiveMainloopFwdSm90ILi2EN4cute5tupleIJNS5_1CILi1EEES8_S8_EEENS6_IJNS7_ILi192EEENS7_ILi128EEENS7_ILi96EEEEEELi96ENS_6half_tEfNS_4arch4Sm90ELb0ELb1ELb1ELb1ELb1ELb1ELb0ELb0ELb1ELb1ELb0ELb0EEENS1_21CollectiveEpilogueFwdINS6_IJSA_SC_SB_EEES9_SE_SG_Li384ELb1ELb1ELb0ELb0EEENS1_36VarlenDynamicPersistentTileSchedulerILi192ELi128ELi384ELi128ELb0ELb1ELb1ELb1ELb0ELb1EEEEEEEEEvNT_6ParamsE,"ax",@progbits
	.align	128
.text._ZN7cutlass13device_kernelIN5flash11enable_sm90INS1_16FlashAttnFwdSm90INS1_25CollectiveMainloopFwdSm90ILi2EN4cute5tupleIJNS5_1CILi1EEES8_S8_EEENS6_IJNS7_ILi192EEENS7_ILi128EEENS7_ILi96EEEEEELi96ENS_6half_tEfNS_4arch4Sm90ELb0ELb1ELb1ELb1ELb1ELb1ELb0ELb0ELb1ELb1ELb0ELb0EEENS1_21CollectiveEpilogueFwdINS6_IJSA_SC_SB_EEES9_SE_SG_Li384ELb1ELb1ELb0ELb0EEENS1_36VarlenDynamicPersistentTileSchedulerILi192ELi128ELi384ELi128ELb0ELb1ELb1ELb1ELb0ELb1EEEEEEEEEvNT_6ParamsE:
        .type           _ZN7cutlass13device_kernelIN5flash11enable_sm90INS1_16FlashAttnFwdSm90INS1_25CollectiveMainloopFwdSm90ILi2EN4cute5tupleIJNS5_1CILi1EEES8_S8_EEENS6_IJNS7_ILi192EEENS7_ILi128EEENS7_ILi96EEEEEELi96ENS_6half_tEfNS_4arch4Sm90ELb0ELb1ELb1ELb1ELb1ELb1ELb0ELb0ELb1ELb1ELb0ELb0EEENS1_21CollectiveEpilogueFwdINS6_IJSA_SC_SB_EEES9_SE_SG_Li384ELb1ELb1ELb0ELb0EEENS1_36VarlenDynamicPersistentTileSchedulerILi192ELi128ELi384ELi128ELb0ELb1ELb1ELb1ELb0ELb1EEEEEEEEEvNT_6ParamsE,@function
        .size           _ZN7cutlass13device_kernelIN5flash11enable_sm90INS1_16FlashAttnFwdSm90INS1_25CollectiveMainloopFwdSm90ILi2EN4cute5tupleIJNS5_1CILi1EEES8_S8_EEENS6_IJNS7_ILi192EEENS7_ILi128EEENS7_ILi96EEEEEELi96ENS_6half_tEfNS_4arch4Sm90ELb0ELb1ELb1ELb1ELb1ELb1ELb0ELb0ELb1ELb1ELb0ELb0EEENS1_21CollectiveEpilogueFwdINS6_IJSA_SC_SB_EEES9_SE_SG_Li384ELb1ELb1ELb0ELb0EEENS1_36VarlenDynamicPersistentTileSchedulerILi192ELi128ELi384ELi128ELb0ELb1ELb1ELb1ELb0ELb1EEEEEEEEEvNT_6ParamsE,(.L_x_15870 - _ZN7cutlass13device_kernelIN5flash11enable_sm90INS1_16FlashAttnFwdSm90INS1_25CollectiveMainloopFwdSm90ILi2EN4cute5tupleIJNS5_1CILi1EEES8_S8_EEENS6_IJNS7_ILi192EEENS7_ILi128EEENS7_ILi96EEEEEELi96ENS_6half_tEfNS_4arch4Sm90ELb0ELb1ELb1ELb1ELb1ELb1ELb0ELb0ELb1ELb1ELb0ELb0EEENS1_21CollectiveEpilogueFwdINS6_IJSA_SC_SB_EEES9_SE_SG_Li384ELb1ELb1ELb0ELb0EEENS1_36VarlenDynamicPersistentTileSchedulerILi192ELi128ELi384ELi128ELb0ELb1ELb1ELb1ELb0ELb1EEEEEEEEEvNT_6ParamsE)
        .other          _ZN7cutlass13device_kernelIN5flash11enable_sm90INS1_16FlashAttnFwdSm90INS1_25CollectiveMainloopFwdSm90ILi2EN4cute5tupleIJNS5_1CILi1EEES8_S8_EEENS6_IJNS7_ILi192EEENS7_ILi128EEENS7_ILi96EEEEEELi96ENS_6half_tEfNS_4arch4Sm90ELb0ELb1ELb1ELb1ELb1ELb1ELb0ELb0ELb1ELb1ELb0ELb0EEENS1_21CollectiveEpilogueFwdINS6_IJSA_SC_SB_EEES9_SE_SG_Li384ELb1ELb1ELb0ELb0EEENS1_36VarlenDynamicPersistentTileSchedulerILi192ELi128ELi384ELi128ELb0ELb1ELb1ELb1ELb0ELb1EEEEEEEEEvNT_6ParamsE,@"STO_CUDA_ENTRY STV_DEFAULT"
_ZN7cutlass13device_kernelIN5flash11enable_sm90INS1_16FlashAttnFwdSm90INS1_25CollectiveMainloopFwdSm90ILi2EN4cute5tupleIJNS5_1CILi1EEES8_S8_EEENS6_IJNS7_ILi192EEENS7_ILi128EEENS7_ILi96EEEEEELi96ENS_6half_tEfNS_4arch4Sm90ELb0ELb1ELb1ELb1ELb1ELb1ELb0ELb0ELb1ELb1ELb0ELb0EEENS1_21CollectiveEpilogueFwdINS6_IJSA_SC_SB_EEES9_SE_SG_Li384ELb1ELb1ELb0ELb0EEENS1_36VarlenDynamicPersistentTileSchedulerILi192ELi128ELi384ELi128ELb0ELb1ELb1ELb1ELb0ELb1EEEEEEEEEvNT_6ParamsE:
        /* <DEDUP_REMOVED lines=18> */
.L_x_11355:
[----:B------:R-:W-:Y:S05]  /*0120*/  BSYNC B0 ;  /* 0x0000000000007941 */ /* 0x000fea0003800000 */
.L_x_11354:
        /* <DEDUP_REMOVED lines=41> */
.L_x_11356:
        /* <DEDUP_REMOVED lines=22> */
.L_x_11357:
        /* <DEDUP_REMOVED lines=18> */
.L_x_11358:
        /* <DEDUP_REMOVED lines=22> */
.L_x_11359:
        /* <DEDUP_REMOVED lines=22> */
.L_x_11360:
        /* <DEDUP_REMOVED lines=8> */
.L_x_11363:
        /* <DEDUP_REMOVED lines=22> */
[----:B------:R-:W-:Y:S01]  /*0ae0*/  R2UR UR40, R2 ;  /* 0x00000000022872ca */ /* 0x000fe200000e0000 */
[----:B------:R-:W-:Y:S01]  /*0af0*/  IMAD.MOV.U32 R23, RZ, RZ, RZ ;  /* 0x000000ffff177224 */ /* 0x000fe200078e00ff */
[----:B------:R-:W-:Y:S01]  /*0b00*/  ULOP3.LUT UR39, UR36, 0x1, URZ, 0xfc, !UPT ;  /* 0x0000000124277892 */ /* 0x000fe2000f8efc3f */
[----:B------:R-:W-:-:S10]  /*0b10*/  UMOV UR37, URZ ;  /* 0x0000003f00257c82 */ /* 0x000fd40008000000 */
[----:B------:R-:W-:Y:S01]  /*0b20*/  UIADD3 UR40, UR40, 0xc400, URZ ;  /* 0x0000c40028287890 */ /* 0x000fe2000fffe03f */
[----:B0-----:R-:W-:-:S05]  /*0b30*/  VIADD R15, R0, 0xffffff80 ;  /* 0xffffff80000f7836 */ /* 0x001fca0000000000 */
[----:B------:R-:W-:Y:S02]  /*0b40*/  SHF.R.S32.HI R0, RZ, 0x1f, R15 ;  /* 0x0000001fff007819 */ /* 0x000fe4000001140f */
[-C--:B------:R-:W-:Y:S02]  /*0b50*/  LEA.HI R7, R15, R15.reuse, RZ, 0x1 ;  /* 0x0000000f0f077211 */ /* 0x080fe400078f08ff */
[CC--:B------:R-:W-:Y:S02]  /*0b60*/  LEA.HI R4, R0.reuse, R15.reuse, RZ, 0x4 ;  /* 0x0000000f00047211 */ /* 0x0c0fe400078f20ff */
[----:B------:R-:W-:Y:S02]  /*0b70*/  SHF.R.S32.HI R12, RZ, 0x1, R7 ;  /* 0x00000001ff0c7819 */ /* 0x000fe40000011407 */
[----:B------:R-:W-:Y:S02]  /*0b80*/  LEA.HI R8, R0, R15, RZ, 0x2 ;  /* 0x0000000f00087211 */ /* 0x000fe400078f10ff */
[----:B------:R-:W-:-:S02]  /*0b90*/  SHF.R.S32.HI R3, RZ, 0x4, R4 ;  /* 0x00000004ff037819 */ /* 0x000fc40000011404 */
[----:B------:R-:W-:Y:S02]  /*0ba0*/  LEA.HI R10, R7, R12, RZ, 0x1 ;  /* 0x0000000c070a7211 */ /* 0x000fe400078f08ff */
[--C-:B------:R-:W-:Y:S02]  /*0bb0*/  SHF.R.S32.HI R9, RZ, 0x2, R8.reuse ;  /* 0x00000002ff097819 */ /* 0x100fe40000011408 */
[----:B------:R-:W-:Y:S02]  /*0bc0*/  SHF.R.S32.HI R6, RZ, 0x1f, R8 ;  /* 0x0000001fff067819 */ /* 0x000fe40000011408 */
[----:B------:R-:W-:Y:S02]  /*0bd0*/  LEA.HI R5, R4, R3, RZ, 0x1 ;  /* 0x0000000304057211 */ /* 0x000fe400078f08ff */
[----:B------:R-:W-:Y:S02]  /*0be0*/  LOP3.LUT R11, R10, 0x7fffffe, RZ, 0xc0, !PT ;  /* 0x07fffffe0a0b7812 */ /* 0x000fe400078ec0ff */
[----:B------:R-:W-:-:S02]  /*0bf0*/  LEA.HI R10, R6, R9, RZ, 0x2 ;  /* 0x00000009060a7211 */ /* 0x000fc400078f10ff */
[----:B------:R-:W-:Y:S01]  /*0c00*/  LOP3.LUT R6, R5, 0x1ffffffe, RZ, 0xc0, !PT ;  /* 0x1ffffffe05067812 */ /* 0x000fe200078ec0ff */
[----:B------:R-:W-:Y:S01]  /*0c10*/  IMAD.IADD R12, R12, 0x1, -R11 ;  /* 0x000000010c0c7824 */ /* 0x000fe200078e0a0b */
[----:B------:R-:W-:Y:S02]  /*0c20*/  LOP3.LUT R8, R8, 0xfffffffc, RZ, 0xc0, !PT ;  /* 0xfffffffc08087812 */ /* 0x000fe400078ec0ff */
[----:B------:R-:W-:Y:S01]  /*0c30*/  LOP3.LUT R10, R10, 0xfffffffc, RZ, 0xc0, !PT ;  /* 0xfffffffc0a0a7812 */ /* 0x000fe200078ec0ff */
[C---:B------:R-:W-:Y:S01]  /*0c40*/  IMAD.IADD R6, R3.reuse, 0x1, -R6 ;  /* 0x0000000103067824 */ /* 0x040fe200078e0a06 */
[----:B------:R-:W-:Y:S01]  /*0c50*/  LOP3.LUT R4, R4, 0xfffffff0, RZ, 0xc0, !PT ;  /* 0xfffffff004047812 */ /* 0x000fe200078ec0ff */
[----:B------:R-:W-:Y:S01]  /*0c60*/  IMAD R21, R3, 0x8, R12 ;  /* 0x0000000803157824 */ /* 0x000fe200078e020c */
[-C--:B------:R-:W-:Y:S01]  /*0c70*/  LEA.HI R3, R0, R15.reuse, RZ, 0x7 ;  /* 0x0000000f00037211 */ /* 0x080fe200078f38ff */
[----:B------:R-:W-:Y:S01]  /*0c80*/  IMAD.IADD R8, R15, 0x1, -R8 ;  /* 0x000000010f087824 */ /* 0x000fe200078e0a08 */
[----:B------:R-:W-:Y:S01]  /*0c90*/  LOP3.LUT R7, R7, 0xfffffffe, RZ, 0xc0, !PT ;  /* 0xfffffffe07077812 */ /* 0x000fe200078ec0ff */
[----:B------:R-:W-:Y:S01]  /*0ca0*/  IMAD.IADD R10, R9, 0x1, -R10 ;  /* 0x00000001090a7824 */ /* 0x000fe200078e0a0a */
[----:B------:R-:W-:Y:S01]  /*0cb0*/  LOP3.LUT R5, R3, 0xffffff80, RZ, 0xc0, !PT ;  /* 0xffffff8003057812 */ /* 0x000fe200078ec0ff */
[C---:B------:R-:W-:Y:S01]  /*0cc0*/  IMAD.IADD R4, R15.reuse, 0x1, -R4 ;  /* 0x000000010f047824 */ /* 0x040fe200078e0a04 */
[----:B------:R-:W-:Y:S01]  /*0cd0*/  LEA.HI R9, R8, R8, RZ, 0x1 ;  /* 0x0000000808097211 */ /* 0x000fe200078f08ff */
[C---:B------:R-:W-:Y:S01]  /*0ce0*/  IMAD.IADD R16, R15.reuse, 0x1, -R7 ;  /* 0x000000010f107824 */ /* 0x040fe200078e0a07 */
[----:B------:R-:W-:Y:S01]  /*0cf0*/  LEA.HI R0, R0, R15, RZ, 0x5 ;  /* 0x0000000f00007211 */ /* 0x000fe200078f28ff */
[----:B------:R-:W-:Y:S01]  /*0d00*/  IMAD.IADD R24, R15, 0x1, -R5 ;  /* 0x000000010f187824 */ /* 0x000fe200078e0a05 */
[----:B------:R-:W-:Y:S01]  /*0d10*/  SHF.R.S32.HI R5, RZ, 0x1f, R4 ;  /* 0x0000001fff057819 */ /* 0x000fe20000011404 */
[C---:B------:R-:W-:Y:S01]  /*0d20*/  IMAD.SHL.U32 R26, R16.reuse, 0x4, RZ ;  /* 0x00000004101a7824 */ /* 0x040fe200078e00ff */
[----:B------:R-:W-:Y:S01]  /*0d30*/  LOP3.LUT R7, R9, 0x1ffffffe, RZ, 0xc0, !PT ;  /* 0x1ffffffe09077812 */ /* 0x000fe200078ec0ff */
[----:B------:R-:W-:Y:S01]  /*0d40*/  IMAD.SHL.U32 R16, R16, 0x8, RZ ;  /* 0x0000000810107824 */ /* 0x000fe200078e00ff */
[----:B------:R-:W-:Y:S01]  /*0d50*/  SHF.R.S32.HI R9, RZ, 0x1f, R24 ;  /* 0x0000001fff097819 */ /* 0x000fe20000011418 */
[----:B------:R-:W-:Y:S01]  /*0d60*/  VIADD R17, R26, 0x20 ;  /* 0x000000201a117836 */ /* 0x000fe20000000000 */
[----:B------:R-:W-:Y:S01]  /*0d70*/  LEA.HI R5, R5, R4, RZ, 0x3 ;  /* 0x0000000405057211 */ /* 0x000fe200078f18ff */
[----:B------:R-:W-:Y:S01]  /*0d80*/  IMAD.IADD R14, R8, 0x1, -R7 ;  /* 0x00000001080e7824 */ /* 0x000fe200078e0a07 */
[----:B------:R-:W-:Y:S01]  /*0d90*/  LEA.HI R11, R9, R24, RZ, 0x2 ;  /* 0x00000018090b7211 */ /* 0x000fe200078f10ff */
[C---:B------:R-:W-:Y:S01]  /*0da0*/  VIADD R18, R26.reuse, 0x10 ;  /* 0x000000101a127836 */ /* 0x040fe20000000000 */
[----:B------:R-:W-:Y:S01]  /*0db0*/  LOP3.LUT R7, R5, 0xfffffff8, RZ, 0xc0, !PT ;  /* 0xfffffff805077812 */ /* 0x000fe200078ec0ff */
[----:B------:R-:W-:Y:S01]  /*0dc0*/  IMAD.IADD R12, R26, 0x1, R17 ;  /* 0x000000011a0c7824 */ /* 0x000fe200078e0211 */
[--C-:B------:R-:W-:Y:S01]  /*0dd0*/  SHF.R.S32.HI R8, RZ, 0x2, R11.reuse ;  /* 0x00000002ff087819 */ /* 0x100fe2000001140b */
[----:B------:R-:W-:Y:S01]  /*0de0*/  STL [R1+0x58], R26 ;  /* 0x0000581a01007387 */ /* 0x000fe20000100800 */
[----:B------:R-:W-:Y:S01]  /*0df0*/  SHF.R.S32.HI R13, RZ, 0x1f, R11 ;  /* 0x0000001fff0d7819 */ /* 0x000fe2000001140b */
[----:B------:R-:W-:Y:S01]  /*0e00*/  IMAD.IADD R7, R4, 0x1, -R7 ;  /* 0x0000000104077824 */ /* 0x000fe200078e0a07 */
[----:B------:R-:W-:Y:S01]  /*0e10*/  IADD3 R4, R26, R18, RZ ;  /* 0x000000121a047210 */ /* 0x000fe20007ffe0ff */
[----:B------:R0:W-:Y:S01]  /*0e20*/  STL [R1+0x84], R18 ;  /* 0x0000841201007387 */ /* 0x0001e20000100800 */
[----:B------:R-:W-:Y:S01]  /*0e30*/  LEA.HI R13, R13, R8, RZ, 0x3 ;  /* 0x000000080d0d7211 */ /* 0x000fe200078f18ff */
[----:B------:R-:W-:Y:S01]  /*0e40*/  IMAD.SHL.U32 R5, R5, 0x40, RZ ;  /* 0x0000004005057824 */ /* 0x000fe200078e00ff */
[----:B------:R-:W-:Y:S01]  /*0e50*/  SHF.R.S32.HI R15, RZ, 0x1f, R4 ;  /* 0x0000001fff0f7819 */ /* 0x000fe20000011404 */
[----:B------:R1:W-:Y:S01]  /*0e60*/  STL [R1+0x80], R17 ;  /* 0x0000801101007387 */ /* 0x0003e20000100800 */
[----:B------:R-:W-:Y:S01]  /*0e70*/  LOP3.LUT R13, R13, 0xfffffff8, RZ, 0xc0, !PT ;  /* 0xfffffff80d0d7812 */ /* 0x000fe200078ec0ff */
[C---:B------:R-:W-:Y:S01]  /*0e80*/  VIADD R137, R16.reuse, 0x30 ;  /* 0x0000003010897836 */ /* 0x040fe20000000000 */
[----:B------:R-:W-:Y:S01]  /*0e90*/  LEA.HI R15, R15, R4, RZ, 0x3 ;  /* 0x000000040f0f7211 */ /* 0x000fe200078f18ff */
[----:B------:R-:W-:Y:S01]  /*0ea0*/  VIADD R136, R16, 0x40 ;  /* 0x0000004010887836 */ /* 0x000fe20000000000 */
[----:B------:R-:W-:Y:S01]  /*0eb0*/  SHF.R.S32.HI R4, RZ, 0x5, R0 ;  /* 0x00000005ff047819 */ /* 0x000fe20000011400 */
[----:B------:R-:W-:Y:S01]  /*0ec0*/  IMAD.SHL.U32 R0, R7, 0x40, RZ ;  /* 0x0000004007007824 */ /* 0x000fe200078e00ff */
[----:B0-----:R-:W-:Y:S01]  /*0ed0*/  SHF.R.S32.HI R18, RZ, 0x7, R3 ;  /* 0x00000007ff127819 */ /* 0x001fe20000011403 */
[----:B------:R-:W-:Y:S01]  /*0ee0*/  IMAD.SHL.U32 R3, R6, 0x8, RZ ;  /* 0x0000000806037824 */ /* 0x000fe200078e00ff */
[----:B------:R-:W-:Y:S01]  /*0ef0*/  LEA.HI R9, R9, R24, RZ, 0x5 ;  /* 0x0000001809097211 */ /* 0x000fe200078f28ff */
[----:B------:R-:W-:Y:S01]  /*0f00*/  VIADD R138, R16, 0x50 ;  /* 0x00000050108a7836 */ /* 0x000fe20000000000 */
[----:B-1----:R-:W-:Y:S01]  /*0f10*/  SHF.R.S32.HI R17, RZ, 0x1f, R12 ;  /* 0x0000001fff117819 */ /* 0x002fe2000001140c */
[----:B------:R-:W-:Y:S01]  /*0f20*/  IMAD.SHL.U32 R10, R10, 0x40, RZ ;  /* 0x000000400a0a7824 */ /* 0x000fe200078e00ff */
[----:B------:R-:W-:-:S02]  /*0f30*/  SHF.R.S32.HI R9, RZ, 0x5, R9 ;  /* 0x00000005ff097819 */ /* 0x000fc40000011409 */
[----:B------:R-:W-:Y:S01]  /*0f40*/  LEA.HI R20, R17, R12, RZ, 0x3 ;  /* 0x0000000c11147211 */ /* 0x000fe200078f18ff */
[----:B------:R-:W-:Y:S01]  /*0f50*/  IMAD.IADD R12, R8, 0x1, -R13 ;  /* 0x00000001080c7824 */ /* 0x000fe200078e0a0d */
[----:B------:R-:W-:Y:S01]  /*0f60*/  LOP3.LUT R0, R0, 0x1c0, RZ, 0xc0, !PT ;  /* 0x000001c000007812 */ /* 0x000fe200078ec0ff */
[----:B------:R-:W-:Y:S01]  /*0f70*/  IMAD.HI R8, R18, 0x55555556, RZ ;  /* 0x5555555612087827 */ /* 0x000fe200078e02ff */
[----:B------:R-:W-:Y:S02]  /*0f80*/  LOP3.LUT R5, R5, 0x7ffffe00, RZ, 0xc0, !PT ;  /* 0x7ffffe0005057812 */ /* 0x000fe400078ec0ff */
[----:B------:R-:W-:Y:S01]  /*0f90*/  LOP3.LUT R3, R0, 0x8, R3, 0xf8, !PT ;  /* 0x0000000800037812 */ /* 0x000fe200078ef803 */
[----:B------:R-:W-:Y:S01]  /*0fa0*/  IMAD R9, R9, 0x10, R12 ;  /* 0x0000001009097824 */ /* 0x000fe200078e020c */
[----:B------:R-:W-:Y:S01]  /*0fb0*/  LEA.HI R8, R8, R8, RZ, 0x1 ;  /* 0x0000000808087211 */ /* 0x000fe200078f08ff */
[----:B------:R-:W-:Y:S01]  /*0fc0*/  IMAD R4, R4, 0x400, R5 ;  /* 0x0000040004047824 */ /* 0x000fe200078e0205 */
[----:B------:R-:W-:Y:S01]  /*0fd0*/  SHF.R.U32.HI R0, RZ, 0x3, R0 ;  /* 0x00000003ff007819 */ /* 0x000fe20000011600 */
[----:B------:R-:W-:Y:S01]  /*0fe0*/  VIADD R5, R26, 0x28 ;  /* 0x000000281a057836 */ /* 0x000fe20000000000 */
[----:B------:R-:W-:Y:S01]  /*0ff0*/  R2P PR, R7, 0x6 ;  /* 0x0000000607007804 */ /* 0x000fe20000000000 */
[----:B------:R-:W-:Y:S01]  /*1000*/  IMAD R8, R8, -0x3, R18 ;  /* 0xfffffffd08087824 */ /* 0x000fe200078e0212 */
[----:B------:R-:W-:Y:S01]  /*1010*/  LOP3.LUT R3, R3, R0, RZ, 0x3c, !PT ;  /* 0x0000000003037212 */ /* 0x000fe200078e3cff */
[C---:B------:R-:W-:Y:S01]  /*1020*/  VIADD R0, R26.reuse, 0x8 ;  /* 0x000000081a007836 */ /* 0x040fe20000000000 */
[----:B------:R-:W-:Y:S01]  /*1030*/  IADD3 R7, R26, 0x18, RZ ;  /* 0x000000181a077810 */ /* 0x000fe20007ffe0ff */
[----:B------:R-:W-:Y:S01]  /*1040*/  IMAD R6, R8, 0x40, R9 ;  /* 0x0000004008067824 */ /* 0x000fe200078e0209 */
[----:B------:R-:W-:Y:S01]  /*1050*/  SHF.R.S32.HI R9, RZ, 0x3, R15 ;  /* 0x00000003ff097819 */ /* 0x000fe2000001140f */
[----:B------:R-:W-:Y:S01]  /*1060*/  IMAD.IADD R3, R4, 0x1, R3 ;  /* 0x0000000104037824 */ /* 0x000fe200078e0203 */
[----:B------:R-:W-:Y:S01]  /*1070*/  LOP3.LUT R156, R11, 0x7ffffffc, RZ, 0xc0, !PT ;  /* 0x7ffffffc0b9c7812 */ /* 0x000fe200078ec0ff */
[----:B------:R-:W-:Y:S01]  /*1080*/  IMAD.MOV.U32 R4, RZ, RZ, 0x40 ;  /* 0x00000040ff047424 */ /* 0x000fe200078e00ff */
[----:B------:R0:W-:Y:S01]  /*1090*/  STL [R1+0xac], R6 ;  /* 0x0000ac0601007387 */ /* 0x0001e20000100800 */
[----:B------:R-:W-:Y:S01]  /*10a0*/  IMAD R157, R3, 0x2, R2 ;  /* 0x00000002039d7824 */ /* 0x000fe200078e0202 */
[----:B------:R-:W-:-:S02]  /*10b0*/  CS2R R18, SRZ ;  /* 0x0000000000127805 */ /* 0x000fc4000001ff00 */
[----:B------:R-:W-:Y:S01]  /*10c0*/  SHF.R.S32.HI R17, RZ, 0x1f, R16 ;  /* 0x0000001fff117819 */ /* 0x000fe20000011410 */
[----:B------:R-:W-:Y:S01]  /*10d0*/  STL [R1+0x38], RZ ;  /* 0x000038ff01007387 */ /* 0x000fe20000100800 */
[----:B------:R-:W-:Y:S01]  /*10e0*/  VIADD R3, R157, 0x21800 ;  /* 0x000218009d037836 */ /* 0x000fe20000000000 */
[----:B------:R-:W-:Y:S01]  /*10f0*/  SEL R4, R4, 0xffffffc0, !P2 ;  /* 0xffffffc004047807 */ /* 0x000fe20005000000 */
[----:B------:R-:W-:Y:S01]  /*1100*/  IMAD.IADD R156, R24, 0x1, -R156 ;  /* 0x00000001189c7824 */ /* 0x000fe200078e0a9c */
[----:B------:R1:W-:Y:S01]  /*1110*/  STL [R1+0x8c], R0 ;  /* 0x00008c0001007387 */ /* 0x0003e20000100800 */
[----:B0-----:R-:W-:-:S03]  /*1120*/  IMAD R6, R14, 0x8, R6 ;  /* 0x000000080e067824 */ /* 0x001fc600078e0206 */
[----:B------:R0:W-:Y:S04]  /*1130*/  STL [R1+0x88], R7 ;  /* 0x0000880701007387 */ /* 0x0001e80000100800 */
[----:B------:R2:W-:Y:S01]  /*1140*/  STL [R1+0x94], R5 ;  /* 0x0000940501007387 */ /* 0x0005e20000100800 */
[----:B-1----:R-:W-:Y:S01]  /*1150*/  SHF.R.S32.HI R0, RZ, 0x1f, R137 ;  /* 0x0000001fff007819 */ /* 0x002fe20000011489 */
[----:B0-----:R-:W-:-:S04]  /*1160*/  IMAD.SHL.U32 R7, R21, 0x20, RZ ;  /* 0x0000002015077824 */ /* 0x001fc800078e00ff */
[----:B------:R0:W-:Y:S01]  /*1170*/  STL [R1+0x7c], R0 ;  /* 0x00007c0001007387 */ /* 0x0001e20000100800 */
[----:B--2---:R-:W-:-:S05]  /*1180*/  SHF.R.S32.HI R5, RZ, 0x1f, R136 ;  /* 0x0000001fff057819 */ /* 0x004fca0000011488 */
[----:B------:R1:W-:Y:S01]  /*1190*/  STL [R1+0x78], R5 ;  /* 0x0000780501007387 */ /* 0x0003e20000100800 */
[----:B0-----:R-:W-:-:S05]  /*11a0*/  SHF.R.S32.HI R0, RZ, 0x1f, R138 ;  /* 0x0000001fff007819 */ /* 0x001fca000001148a */
[----:B------:R0:W-:Y:S01]  /*11b0*/  STL [R1+0x74], R0 ;  /* 0x0000740001007387 */ /* 0x0001e20000100800 */
[----:B-1----:R-:W-:-:S04]  /*11c0*/  LOP3.LUT R5, R10, 0xc0, RZ, 0xc0, !PT ;  /* 0x000000c00a057812 */ /* 0x002fc800078ec0ff */
[----:B------:R-:W-:Y:S01]  /*11d0*/  SHF.R.U32.HI R8, RZ, 0x3, R5 ;  /* 0x00000003ff087819 */ /* 0x000fe20000011605 */
[----:B------:R1:W-:Y:S01]  /*11e0*/  STL [R1+0x4c], R5 ;  /* 0x00004c0501007387 */ /* 0x0003e20000100800 */
[----:B0-----:R-:W-:-:S03]  /*11f0*/  LOP3.LUT R0, R5, 0x8, R16, 0xf8, !PT ;  /* 0x0000000805007812 */ /* 0x001fc600078ef810 */
[----:B------:R0:W-:Y:S01]  /*1200*/  STL [R1+0x54], R7 ;  /* 0x0000540701007387 */ /* 0x0001e20000100800 */
[----:B------:R-:W-:-:S03]  /*1210*/  LOP3.LUT R0, R0, R8, RZ, 0x3c, !PT ;  /* 0x0000000800007212 */ /* 0x000fc600078e3cff */
[----:B------:R-:W-:Y:S01]  /*1220*/  STL [R1+0x64], R9 ;  /* 0x0000640901007387 */ /* 0x000fe20000100800 */
[----:B-1----:R-:W-:-:S03]  /*1230*/  VIADD R5, R157, 0x21820 ;  /* 0x000218209d057836 */ /* 0x002fc60000000000 */
[----:B------:R1:W-:Y:S01]  /*1240*/  STL [R1+0x50], R8 ;  /* 0x0000500801007387 */ /* 0x0003e20000100800 */
[----:B------:R-:W-:Y:S02]  /*1250*/  @P1 VIADD R5, R3, 0xffffffe0 ;  /* 0xffffffe003051836 */ /* 0x000fe40000000000 */
[----:B0-----:R-:W-:Y:S02]  /*1260*/  IMAD.IADD R7, R7, 0x1, R0 ;  /* 0x0000000107077824 */ /* 0x001fe400078e0200 */
[----:B------:R-:W-:Y:S02]  /*1270*/  IMAD.IADD R0, R3, 0x1, R4 ;  /* 0x0000000103007824 */ /* 0x000fe400078e0204 */
[----:B------:R-:W-:Y:S01]  /*1280*/  IMAD.IADD R3, R4, 0x1, R5 ;  /* 0x0000000104037824 */ /* 0x000fe200078e0205 */
[----:B-1----:R-:W-:-:S05]  /*1290*/  SHF.R.S32.HI R8, RZ, 0x3, R20 ;  /* 0x00000003ff087819 */ /* 0x002fca0000011414 */
[----:B------:R-:W-:Y:S04]  /*12a0*/  STL [R1+0x68], R8 ;  /* 0x0000680801007387 */ /* 0x000fe80000100800 */
[----:B------:R-:W-:Y:S04]  /*12b0*/  STL [R1+0xa0], R7 ;  /* 0x0000a00701007387 */ /* 0x000fe80000100800 */
[----:B------:R-:W-:Y:S04]  /*12c0*/  STL [R1+0x6c], R5 ;  /* 0x00006c0501007387 */ /* 0x000fe80000100800 */
[----:B------:R-:W-:Y:S04]  /*12d0*/  STL [R1+0x98], R6 ;  /* 0x0000980601007387 */ /* 0x000fe80000100800 */
[----:B------:R0:W-:Y:S04]  /*12e0*/  STL [R1+0x4], R0 ;  /* 0x0000040001007387 */ /* 0x0001e80000100800 */
[----:B------:R1:W-:Y:S01]  /*12f0*/  STL [R1], R3 ;  /* 0x0000000301007387 */ /* 0x0003e20000100800 */
[----:B0-----:R-:W-:-:S05]  /*1300*/  VIADD R0, R5, 0x6000 ;  /* 0x0000600005007836 */ /* 0x001fca0000000000 */
[----:B------:R1:W-:Y:S02]  /*1310*/  STL [R1+0x70], R0 ;  /* 0x0000700001007387 */ /* 0x0003e40000100800 */
.L_x_11580:
[----:B------:R-:W-:Y:S05]  /*1320*/  YIELD ;  /* 0x0000000000007946 */ /* 0x000fea0003800000 */
[----:B------:R-:W-:Y:S01]  /*1330*/  ULDC.64 UR4, c[0x0][0xa28] ;  /* 0x00028a0000047ab9 */ /* 0x000fe20000000a00 */
[----:B0--34-:R-:W0:Y:S01]  /*1340*/  LDC.64 R6, c[0x0][0xa08] ;  /* 0x00028200ff067b82 */ /* 0x019e220000000a00 */
[----:B------:R-:W-:Y:S01]  /*1350*/  ISETP.NE.U32.AND P1, PT, RZ, UR4, PT ;  /* 0x00000004ff007c0c */ /* 0x000fe2000bf25070 */
[----:B-1----:R-:W-:Y:S02]  /*1360*/  IMAD.MOV.U32 R0, RZ, RZ, RZ ;  /* 0x000000ffff007224 */ /* 0x002fe400078e00ff */
[----:B------:R-:W-:Y:S01]  /*1370*/  IMAD.MOV.U32 R80, RZ, RZ, RZ ;  /* 0x000000ffff507224 */ /* 0x000fe200078e00ff */
[----:B------:R-:W-:Y:S01]  /*1380*/  ISETP.NE.AND.EX P1, PT, RZ, UR5, PT, P1 ;  /* 0x00000005ff007c0c */ /* 0x000fe2000bf25310 */
[----:B------:R-:W-:-:S02]  /*1390*/  ULDC.64 UR4, c[0x0][0xa18] ;  /* 0x0002860000047ab9 */ /* 0x000fc40000000a00 */
        /* <DEDUP_REMOVED lines=35> */
.L_x_11365:
[----:B------:R-:W-:Y:S01]  /*15d0*/  ULDC.64 UR4, c[0x0][0xa20] ;  /* 0x0002880000047ab9 */ /* 0x000fe20000000a00 */
[----:B------:R0:W-:Y:S01]  /*15e0*/  STL [R1+0xa4], R34 ;  /* 0x0000a42201007387 */ /* 0x0001e20000100800 */
[----:B------:R-:W-:-:S03]  /*15f0*/  ISETP.NE.U32.AND P1, PT, RZ, UR4, PT ;  /* 0x00000004ff007c0c */ /* 0x000fc6000bf25070 */
[----:B------:R0:W-:Y:S01]  /*1600*/  STL [R1+0xa8], R35 ;  /* 0x0000a82301007387 */ /* 0x0001e20000100800 */
[----:B------:R-:W-:-:S13]  /*1610*/  ISETP.NE.AND.EX P1, PT, RZ, UR5, PT, P1 ;  /* 0x00000005ff007c0c */ /* 0x000fda000bf25310 */
[----:B0-----:R-:W-:Y:S05]  /*1620*/  @!P1 BRA `(.L_x_11366) ;  /* 0x0000000000109947 */ /* 0x001fea0003800000 */
[----:B------:R-:W0:Y:S02]  /*1630*/  LDC.64 R4, c[0x0][0xa20] ;  /* 0x00028800ff047b82 */ /* 0x000e240000000a00 */
[----:B0-----:R-:W-:-:S05]  /*1640*/  IMAD.WIDE R4, R35, 0x4, R4 ;  /* 0x0000000423047825 */ /* 0x001fca00078e0204 */
[----:B------:R0:W5:Y:S01]  /*1650*/  LDG.E R27, desc[UR54][R4.64] ;  /* 0x00000036041b7981 */ /* 0x000162000c1e1900 */
[----:B------:R-:W-:Y:S05]  /*1660*/  BRA `(.L_x_11367) ;  /* 0x0000000000107947 */ /* 0x000fea0003800000 */
.L_x_11366:
[----:B------:R-:W-:Y:S05]  /*1670*/  @!P0 BRA `(.L_x_11367) ;  /* 0x00000000000c8947 */ /* 0x000fea0003800000 */
[----:B------:R-:W2:Y:S04]  /*1680*/  LDG.E R4, desc[UR54][R10.64] ;  /* 0x000000360a047981 */ /* 0x000ea8000c1e1900 */
[----:B------:R-:W2:Y:S02]  /*1690*/  LDG.E R27, desc[UR54][R10.64+0x4] ;  /* 0x000004360a1b7981 */ /* 0x000ea4000c1e1900 */
[----:B--2---:R-:W-:-:S07]  /*16a0*/  IMAD.IADD R27, R27, 0x1, -R4 ;  /* 0x000000011b1b7824 */ /* 0x004fce00078e0a04 */
.L_x_11367:
[----:B------:R-:W-:Y:S01]  /*16b0*/  ULDC.64 UR4, c[0x0][0xa10] ;  /* 0x0002840000047ab9 */ /* 0x000fe20000000a00 */
[----:B0-----:R-:W0:Y:S01]  /*16c0*/  LDC R4, c[0x0][0x448] ;  /* 0x00011200ff047b82 */ /* 0x001e220000000800 */
[----:B------:R-:W-:-:S04]  /*16d0*/  ISETP.NE.U32.AND P0, PT, RZ, UR4, PT ;  /* 0x00000004ff007c0c */ /* 0x000fc8000bf05070 */
[----:B------:R-:W-:Y:S01]  /*16e0*/  ISETP.NE.AND.EX P0, PT, RZ, UR5, PT, P0 ;  /* 0x00000005ff007c0c */ /* 0x000fe2000bf05300 */
[----:B------:R-:W-:Y:S02]  /*16f0*/  ULDC.64 UR4, c[0x0][0xa30] ;  /* 0x00028c0000047ab9 */ /* 0x000fe40000000a00 */
[----:B------:R-:W-:-:S04]  /*1700*/  ISETP.NE.U32.AND P1, PT, RZ, UR4, PT ;  /* 0x00000004ff007c0c */ /* 0x000fc8000bf25070 */
[----:B------:R-:W-:-:S06]  /*1710*/  ISETP.NE.AND.EX P1, PT, RZ, UR5, PT, P1 ;  /* 0x00000005ff007c0c */ /* 0x000fcc000bf25310 */
[----:B------:R-:W1:Y:S08]  /*1720*/  @P0 LDC.64 R6, c[0x0][0xa10] ;  /* 0x00028400ff060b82 */ /* 0x000e700000000a00 */
[----:B------:R-:W2:Y:S01]  /*1730*/  @P1 LDC.64 R8, c[0x0][0xa30] ;  /* 0x00028c00ff081b82 */ /* 0x000ea20000000a00 */
[----:B-1----:R-:W-:-:S05]  /*1740*/  @P0 IMAD.WIDE R6, R35, 0x4, R6 ;  /* 0x0000000423060825 */ /* 0x002fca00078e0206 */
[----:B------:R-:W3:Y:S04]  /*1750*/  @P0 LDG.E R3, desc[UR54][R6.64] ;  /* 0x0000003606030981 */ /* 0x000ee8000c1e1900 */
[----:B------:R1:W3:Y:S01]  /*1760*/  @P0 LDG.E R10, desc[UR54][R6.64+0x4] ;  /* 0x00000436060a0981 */ /* 0x0002e2000c1e1900 */
[----:B-----5:R-:W-:Y:S02]  /*1770*/  IMAD.MOV.U32 R98, RZ, RZ, R27 ;  /* 0x000000ffff627224 */ /* 0x020fe400078e001b */
[----:B--2---:R-:W-:-:S05]  /*1780*/  @P1 IMAD.WIDE R8, R35, 0x4, R8 ;  /* 0x0000000423081825 */ /* 0x004fca00078e0208 */
[----:B------:R2:W5:Y:S01]  /*1790*/  @P1 LDG.E R98, desc[UR54][R8.64] ;  /* 0x0000003608621981 */ /* 0x000562000c1e1900 */
[----:B0-----:R-:W-:Y:S01]  /*17a0*/  ISETP.NE.AND P1, PT, R4, 0x1, PT ;  /* 0x000000010400780c */ /* 0x001fe20003f25270 */
[----:B------:R-:W-:Y:S01]  /*17b0*/  IMAD R14, R33, 0xc0, RZ ;  /* 0x000000c0210e7824 */ /* 0x000fe200078e02ff */
[----:B------:R-:W0:Y:S01]  /*17c0*/  LDC.64 R4, c[0x0][0x9e0] ;  /* 0x00027800ff047b82 */ /* 0x000e220000000a00 */
[----:B------:R-:W-:Y:S02]  /*17d0*/  IMAD.IADD R13, R27, 0x1, -R0 ;  /* 0x000000011b0d7824 */ /* 0x000fe400078e0a00 */
[----:B------:R-:W-:Y:S01]  /*17e0*/  VIADD R0, R14, 0xbf ;  /* 0x000000bf0e007836 */ /* 0x000fe20000000000 */
[----:B------:R4:W-:Y:S03]  /*17f0*/  STL [R1+0x60], R14 ;  /* 0x0000600e01007387 */ /* 0x0009e60000100800 */
[----:B-1----:R-:W-:-:S04]  /*1800*/  IMAD.MOV.U32 R6, RZ, RZ, R0 ;  /* 0x000000ffff067224 */ /* 0x002fc800078e0000 */
[----:B------:R-:W1:Y:S08]  /*1810*/  @P1 LDC R11, c[0x0][0x44c] ;  /* 0x00011300ff0b1b82 */ /* 0x000e700000000800 */
[----:B------:R-:W2:Y:S01]  /*1820*/  @P1 LDC R12, c[0x0][0x450] ;  /* 0x00011400ff0c1b82 */ /* 0x000ea20000000800 */
[----:B0-----:R-:W-:Y:S01]  /*1830*/  ISETP.GE.AND P2, PT, R5, 0x1, PT ;  /* 0x000000010500780c */ /* 0x001fe20003f46270 */
[----:B---3--:R-:W-:-:S02]  /*1840*/  @P0 IMAD.IADD R24, R10, 0x1, -R3 ;  /* 0x000000010a180824 */ /* 0x008fc400078e0a03 */
[----:B-1----:R-:W-:-:S04]  /*1850*/  @P1 IMAD.HI.U32 R3, R0, R11, RZ ;  /* 0x0000000b00031227 */ /* 0x002fc800078e00ff */
[----:B------:R-:W-:Y:S01]  /*1860*/  IMAD.IADD R155, R13, 0x1, R24 ;  /* 0x000000010d9b7824 */ /* 0x000fe200078e0218 */
[----:B--2---:R-:W-:-:S03]  /*1870*/  @P1 SHF.R.U32.HI R6, RZ, R12, R3 ;  /* 0x0000000cff061219 */ /* 0x004fc60000011603 */
[C---:B------:R-:W-:Y:S01]  /*1880*/  VIADD R0, R155.reuse, 0x7f ;  /* 0x0000007f9b007836 */ /* 0x040fe20000000000 */
[----:B------:R-:W-:-:S04]  /*1890*/  IADD3 R7, R155, 0x1, -R154 ;  /* 0x000000019b077810 */ /* 0x000fc80007ffe89a */
[----:B------:R-:W-:Y:S01]  /*18a0*/  SHF.R.S32.HI R3, RZ, 0x1f, R0 ;  /* 0x0000001fff037819 */ /* 0x000fe20000011400 */
[----:B------:R-:W-:-:S03]  /*18b0*/  IMAD.IADD R9, R7, 0x1, R6 ;  /* 0x0000000107097824 */ /* 0x000fc600078e0206 */
[----:B------:R-:W-:Y:S01]  /*18c0*/  LEA.HI R3, R3, R0, RZ, 0x7 ;  /* 0x0000000003037211 */ /* 0x000fe200078f38ff */
[----:B------:R-:W-:-:S03]  /*18d0*/  IMAD.IADD R4, R9, 0x1, R4 ;  /* 0x0000000109047824 */ /* 0x000fc600078e0204 */
[----:B------:R-:W-:Y:S01]  /*18e0*/  SHF.R.S32.HI R102, RZ, 0x7, R3 ;  /* 0x00000007ff667819 */ /* 0x000fe20000011403 */
[----:B----4-:R-:W-:Y:S06]  /*18f0*/  @!P2 BRA `(.L_x_11368) ;  /* 0x000000000048a947 */ /* 0x010fec0003800000 */
        /* <DEDUP_REMOVED lines=11> */
.L_x_11370:
[----:B------:R-:W-:-:S13]  /*19b0*/  ISETP.NE.AND P0, PT, R5, 0x1, PT ;  /* 0x000000010500780c */ /* 0x000fda0003f05270 */
[----:B------:R-:W0:Y:S02]  /*19c0*/  @P0 LDC.64 R6, c[0x0][0x9e8] ;  /* 0x00027a00ff060b82 */ /* 0x000e240000000a00 */
[----:B0-----:R-:W-:-:S05]  /*19d0*/  @P0 IMAD.HI.U32 R6, R0, R6, RZ ;  /* 0x0000000600060227 */ /* 0x001fca00078e00ff */
[----:B------:R-:W-:-:S07]  /*19e0*/  @P0 SHF.R.U32.HI R0, RZ, R7, R6 ;  /* 0x00000007ff000219 */ /* 0x000fce0000011606 */
.L_x_11371:
[----:B------:R-:W-:Y:S05]  /*19f0*/  BSYNC B0 ;  /* 0x0000000000007941 */ /* 0x000fea0003800000 */
.L_x_11369:
[----:B------:R-:W-:-:S05]  /*1a00*/  IMAD R3, R0, R5, R5 ;  /* 0x0000000500037224 */ /* 0x000fca00078e0205 */
[----:B------:R-:W-:-:S07]  /*1a10*/  VIMNMX R4, R4, R3, PT ;  /* 0x0000000304047248 */ /* 0x000fce0003fe0100 */
.L_x_11368:
        /* <DEDUP_REMOVED lines=20> */
.L_x_11374:
[----:B------:R-:W-:-:S13]  /*1b60*/  ISETP.NE.AND P0, PT, R5, 0x1, PT ;  /* 0x000000010500780c */ /* 0x000fda0003f05270 */
[----:B------:R-:W0:Y:S02]  /*1b70*/  @P0 LDC.64 R6, c[0x0][0x9e8] ;  /* 0x00027a00ff060b82 */ /* 0x000e240000000a00 */
[----:B0-----:R-:W-:-:S05]  /*1b80*/  @P0 IMAD.HI.U32 R6, R0, R6, RZ ;  /* 0x0000000600060227 */ /* 0x001fca00078e00ff */
[----:B------:R-:W-:-:S07]  /*1b90*/  @P0 SHF.R.U32.HI R0, RZ, R7, R6 ;  /* 0x00000007ff000219 */ /* 0x000fce0000011606 */
.L_x_11375:
[----:B------:R-:W-:Y:S05]  /*1ba0*/  BSYNC B0 ;  /* 0x0000000000007941 */ /* 0x000fea0003800000 */
.L_x_11373:
[----:B------:R-:W-:-:S05]  /*1bb0*/  IMAD R0, R0, R5, RZ ;  /* 0x0000000500007224 */ /* 0x000fca00078e02ff */
[----:B------:R-:W-:-:S07]  /*1bc0*/  VIMNMX R3, R3, R0, !PT ;  /* 0x0000000003037248 */ /* 0x000fce0007fe0100 */
.L_x_11372:
        /* <DEDUP_REMOVED lines=9> */
[--C-:B------:R-:W-:Y:S02]  /*1c60*/  IMAD R0, R0, 0x80, -R13.reuse ;  /* 0x0000008000007824 */ /* 0x100fe400078e0a0d */
[----:B------:R-:W-:-:S03]  /*1c70*/  IMAD R5, R5, 0x80, -R13 ;  /* 0x0000008005057824 */ /* 0x000fc600078e0a0d */
        /* <DEDUP_REMOVED lines=32> */
.L_x_11378:
[----:B------:R-:W-:Y:S05]  /*1e80*/  BSYNC B6 ;  /* 0x0000000000067941 */ /* 0x000fea0003800000 */
.L_x_11377:
        /* <DEDUP_REMOVED lines=20> */
.L_x_11380:
[----:B------:R-:W-:Y:S05]  /*1fd0*/  BSYNC B6 ;  /* 0x0000000000067941 */ /* 0x000fea0003800000 */
.L_x_11379:
[----:B------:R-:W2:Y:S01]  /*1fe0*/  LDL.64 R38, [R1+0x58] ;  /* 0x0000580001267983 */ /* 0x000ea20000100a00 */
[----:B------:R-:W-:-:S03]  /*1ff0*/  ULDC.64 UR4, c[0x0][0x9f8] ;  /* 0x00027e0000047ab9 */ /* 0x000fc60000000a00 */
[----:B------:R-:W2:Y:S01]  /*2000*/  LDL.64 R20, [R1+0x58] ;  /* 0x0000580001147983 */ /* 0x000ea20000100a00 */
[----:B------:R-:W-:Y:S01]  /*2010*/  ISETP.NE.U32.AND P0, PT, RZ, UR4, PT ;  /* 0x00000004ff007c0c */ /* 0x000fe2000bf05070 */
[----:B------:R-:W-:Y:S01]  /*2020*/  IMAD.MOV.U32 R0, RZ, RZ, R35 ;  /* 0x000000ffff007224 */ /* 0x000fe200078e0023 */
[----:B------:R-:W0:Y:S01]  /*2030*/  LDC.64 R8, c[0x0][0x408] ;  /* 0x00010200ff087b82 */ /* 0x000e220000000a00 */
[----:B------:R-:W1:Y:S01]  /*2040*/  S2R R28, SR_TID.X ;  /* 0x00000000001c7919 */ /* 0x000e620000002100 */
[----:B------:R-:W-:-:S06]  /*2050*/  ISETP.NE.AND.EX P0, PT, RZ, UR5, PT, P0 ;  /* 0x00000005ff007c0c */ /* 0x000fcc000bf05300 */
[----:B------:R-:W3:Y:S08]  /*2060*/  LDC R29, c[0x0][0x3f4] ;  /* 0x0000fd00ff1d7b82 */ /* 0x000ef00000000800 */
[----:B------:R-:W4:Y:S08]  /*2070*/  @P0 LDC.64 R4, c[0x0][0x9f8] ;  /* 0x00027e00ff040b82 */ /* 0x000f300000000a00 */
[----:B------:R-:W3:Y:S01]  /*2080*/  LDC.64 R10, c[0x0][0x3f8] ;  /* 0x0000fe00ff0a7b82 */ /* 0x000ee20000000a00 */
[----:B-1----:R-:W-:Y:S01]  /*2090*/  VIADD R37, R28, 0xffffff80 ;  /* 0xffffff801c257836 */ /* 0x002fe20000000000 */
[----:B------:R-:W-:Y:S01]  /*20a0*/  SHF.R.U32.HI R31, RZ, 0x7, R28 ;  /* 0x00000007ff1f7819 */ /* 0x000fe2000001161c */
[----:B----4-:R-:W-:-:S05]  /*20b0*/  @P0 IMAD.WIDE R4, R35, 0x4, R4 ;  /* 0x0000000423040825 */ /* 0x010fca00078e0204 */
[----:B------:R1:W4:Y:S01]  /*20c0*/  @P0 LDG.E R0, desc[UR54][R4.64] ;  /* 0x0000003604000981 */ /* 0x000322000c1e1900 */
[----:B------:R-:W-:Y:S01]  /*20d0*/  ISETP.NE.AND P6, PT, R31, 0x1, PT ;  /* 0x000000011f00780c */ /* 0x000fe20003fc5270 */
[----:B------:R-:W-:Y:S01]  /*20e0*/  IMAD.IADD R80, R80, 0x1, R27 ;  /* 0x0000000150507824 */ /* 0x000fe200078e021b */
[----:B------:R-:W-:Y:S02]  /*20f0*/  SHF.R.S32.HI R3, RZ, 0x1f, R37 ;  /* 0x0000001fff037819 */ /* 0x000fe40000011425 */
[-C--:B------:R-:W-:Y:S02]  /*2100*/  LEA.HI R36, R37, R37.reuse, RZ, 0x1 ;  /* 0x0000002525247211 */ /* 0x080fe400078f08ff */
[----:B------:R-:W-:Y:S01]  /*2110*/  LEA.HI R6, R3, R37, RZ, 0x2 ;  /* 0x0000002503067211 */ /* 0x000fe200078f10ff */
[----:B------:R-:W-:Y:S01]  /*2120*/  VIADD R3, R16, 0x10 ;  /* 0x0000001010037836 */ /* 0x000fe20000000000 */
[----:B------:R-:W-:Y:S02]  /*2130*/  SHF.R.S32.HI R36, RZ, 0x1, R36 ;  /* 0x00000001ff247819 */ /* 0x000fe40000011424 */
[----:B------:R-:W-:-:S02]  /*2140*/  SHF.R.S32.HI R74, RZ, 0x2, R6 ;  /* 0x00000002ff4a7819 */ /* 0x000fc40000011406 */
[----:B------:R-:W-:Y:S01]  /*2150*/  SHF.R.S32.HI R7, RZ, 0x1f, R6 ;  /* 0x0000001fff077819 */ /* 0x000fe20000011406 */
[----:B------:R-:W-:Y:S05]  /*2160*/  @!P6 WARPSYNC.ALL ;  /* 0x000000000000e948 */ /* 0x000fea0003800000 */
[----:B------:R-:W-:Y:S01]  /*2170*/  ULDC UR4, c[0x0][0x2f4] ;  /* 0x0000bd0000047ab9 */ /* 0x000fe20000000800 */
[----:B------:R-:W-:Y:S01]  /*2180*/  LEA.HI R7, R7, R74, RZ, 0x2 ;  /* 0x0000004a07077211 */ /* 0x000fe200078f10ff */
[--C-:B0-----:R-:W-:Y:S01]  /*2190*/  IMAD.WIDE.U32 R72, R36, R8, R16.reuse ;  /* 0x0000000824487225 */ /* 0x101fe200078e0010 */
[----:B------:R-:W-:Y:S02]  /*21a0*/  ISETP.GE.AND P1, PT, R3, UR4, PT ;  /* 0x0000000403007c0c */ /* 0x000fe4000bf26270 */
[----:B------:R-:W-:Y:S01]  /*21b0*/  ISETP.GE.AND P0, PT, R16, UR4, PT ;  /* 0x0000000410007c0c */ /* 0x000fe2000bf06270 */
[----:B---3--:R-:W-:Y:S01]  /*21c0*/  IMAD.WIDE.U32 R68, R36, R10, R16 ;  /* 0x0000000a24447225 */ /* 0x008fe200078e0010 */
[----:B-1----:R-:W-:-:S02]  /*21d0*/  SEL R5, RZ, 0xffffffff, P1 ;  /* 0xffffffffff057807 */ /* 0x002fc40000800000 */
[----:B------:R-:W-:Y:S02]  /*21e0*/  SEL R4, RZ, 0x1, P0 ;  /* 0x00000001ff047807 */ /* 0x000fe40000000000 */
[----:B------:R-:W-:Y:S01]  /*21f0*/  SHF.R.S32.HI R13, RZ, 0x1f, R36 ;  /* 0x0000001fff0d7819 */ /* 0x000fe20000011424 */
[----:B------:R-:W-:Y:S01]  /*2200*/  IMAD.SHL.U32 R5, R5, 0x2, RZ ;  /* 0x0000000205057824 */ /* 0x000fe200078e00ff */
[----:B------:R-:W-:Y:S02]  /*2210*/  LOP3.LUT R7, R7, 0xfffffffc, RZ, 0xc0, !PT ;  /* 0xfffffffc07077812 */ /* 0x000fe400078ec0ff */
[----:B------:R-:W-:Y:S01]  /*2220*/  ISETP.GE.AND P1, PT, R137, UR4, PT ;  /* 0x0000000489007c0c */ /* 0x000fe2000bf26270 */
[----:B------:R-:W-:Y:S01]  /*2230*/  IMAD R6, R13, R8, RZ ;  /* 0x000000080d067224 */ /* 0x000fe200078e02ff */
[----:B------:R-:W-:Y:S01]  /*2240*/  LOP3.LUT R5, R5, 0x2, R4, 0xe2, !PT ;  /* 0x0000000205057812 */ /* 0x000fe200078ee204 */
[----:B------:R-:W-:Y:S01]  /*2250*/  VIADD R4, R16, 0x20 ;  /* 0x0000002010047836 */ /* 0x000fe20000000000 */
[----:B------:R-:W-:Y:S01]  /*2260*/  LOP3.LUT R22, R22, 0xfffffffb, RZ, 0xc0, !PT ;  /* 0xfffffffb16167812 */ /* 0x000fe200078ec0ff */
[----:B------:R-:W-:Y:S01]  /*2270*/  IMAD.IADD R74, R74, 0x1, -R7 ;  /* 0x000000014a4a7824 */ /* 0x000fe200078e0a07 */
[----:B------:R-:W-:Y:S01]  /*2280*/  SEL R7, RZ, 0x8, P1 ;  /* 0x00000008ff077807 */ /* 0x000fe20000800000 */
[----:B------:R-:W-:Y:S01]  /*2290*/  IMAD R15, R36, R9, R6 ;  /* 0x00000009240f7224 */ /* 0x000fe200078e0206 */
[----:B------:R-:W-:-:S02]  /*22a0*/  ISETP.GE.AND P0, PT, R4, UR4, PT ;  /* 0x0000000404007c0c */ /* 0x000fc4000bf06270 */
[----:B------:R-:W-:Y:S02]  /*22b0*/  ISETP.GE.AND P2, PT, R3, R29, PT ;  /* 0x0000001d0300720c */ /* 0x000fe40003f46270 */
[----:B------:R-:W-:Y:S02]  /*22c0*/  SEL R6, RZ, 0x4, P0 ;  /* 0x00000004ff067807 */ /* 0x000fe40000000000 */
[----:B------:R-:W-:Y:S02]  /*22d0*/  ISETP.GE.AND P0, PT, R136, UR4, PT ;  /* 0x0000000488007c0c */ /* 0x000fe4000bf06270 */
[----:B------:R-:W-:Y:S02]  /*22e0*/  LOP3.LUT R5, R7, R5, R6, 0xfe, !PT ;  /* 0x0000000507057212 */ /* 0x000fe400078efe06 */
[----:B------:R-:W-:Y:S02]  /*22f0*/  SEL R6, RZ, 0x10, P0 ;  /* 0x00000010ff067807 */ /* 0x000fe40000000000 */
[----:B------:R-:W-:-:S02]  /*2300*/  LOP3.LUT P0, RZ, R74, 0x2, RZ, 0xc0, !PT ;  /* 0x000000024aff7812 */ /* 0x000fc4000780c0ff */
[----:B------:R-:W-:Y:S01]  /*2310*/  LOP3.LUT R30, R5, R6, RZ, 0xfc, !PT ;  /* 0x00000006051e7212 */ /* 0x000fe200078efcff */
[----:B------:R-:W-:Y:S01]  /*2320*/  IMAD R6, R13, R10, RZ ;  /* 0x0000000a0d067224 */ /* 0x000fe200078e02ff */
[----:B------:R-:W-:Y:S01]  /*2330*/  ISETP.GE.AND P1, PT, R4, R29, PT ;  /* 0x0000001d0400720c */ /* 0x000fe20003f26270 */
[----:B--2---:R-:W-:-:S08]  /*2340*/  IMAD.MOV.U32 R20, RZ, RZ, R38 ;  /* 0x000000ffff147224 */ /* 0x004fd000078e0026 */
[----:B------:R-:W-:Y:S01]  /*2350*/  @P0 LOP3.LUT R22, R22, 0x4, RZ, 0xfc, !PT ;  /* 0x0000000416160812 */ /* 0x000fe200078efcff */
[----:B------:R-:W-:Y:S01]  /*2360*/  IMAD R13, R36, R11, R6 ;  /* 0x0000000b240d7224 */ /* 0x000fe200078e0206 */
[----:B------:R-:W-:Y:S02]  /*2370*/  ISETP.GE.AND P0, PT, R16, R29, PT ;  /* 0x0000001d1000720c */ /* 0x000fe40003f06270 */
[----:B------:R-:W-:Y:S02]  /*2380*/  SHF.R.S32.HI R21, RZ, 0x1f, R20 ;  /* 0x0000001fff157819 */ /* 0x000fe40000011414 */
[----:B------:R-:W-:-:S03]  /*2390*/  IADD3 R73, R73, R15, RZ ;  /* 0x0000000f49497210 */ /* 0x000fc60007ffe0ff */
[----:B------:R0:W-:Y:S01]  /*23a0*/  STL [R1+0x5c], R21 ;  /* 0x00005c1501007387 */ /* 0x0001e20000100800 */
[C---:B------:R-:W-:Y:S01]  /*23b0*/  SEL R5, R29.reuse, RZ, P0 ;  /* 0x000000ff1d057207 */ /* 0x040fe20000000000 */
[C-C-:B------:R-:W-:Y:S02]  /*23c0*/  IMAD.WIDE.U32 R70, R36.reuse, R8, R20.reuse ;  /* 0x0000000824467225 */ /* 0x140fe400078e0014 */
[----:B------:R-:W2:Y:S01]  /*23d0*/  LDL R35, [R1+0x4c] ;  /* 0x00004c0001237983 */ /* 0x000ea20000100800 */
[C---:B------:R-:W-:Y:S01]  /*23e0*/  SEL R12, R29.reuse, RZ, P2 ;  /* 0x000000ff1d0c7207 */ /* 0x040fe20001000000 */
[----:B------:R-:W-:Y:S02]  /*23f0*/  IMAD.WIDE.U32 R66, R36, R10, R20 ;  /* 0x0000000a24427225 */ /* 0x000fe400078e0014 */
[----:B------:R-:W3:Y:S01]  /*2400*/  LDL R28, [R1+0x50] ;  /* 0x00005000011c7983 */ /* 0x000ee20000100800 */
[----:B------:R-:W-:Y:S01]  /*2410*/  SEL R7, R29, RZ, P1 ;  /* 0x000000ff1d077207 */ /* 0x000fe20000800000 */
[----:B------:R-:W-:-:S02]  /*2420*/  IMAD.IADD R71, R15, 0x1, R71 ;  /* 0x000000010f477824 */ /* 0x000fc400078e0247 */
[----:B------:R-:W3:Y:S01]  /*2430*/  LDL R32, [R1+0x54] ;  /* 0x0000540001207983 */ /* 0x000ee20000100800 */
[----:B------:R-:W-:Y:S02]  /*2440*/  IMAD.IADD R69, R69, 0x1, R13 ;  /* 0x0000000145457824 */ /* 0x000fe400078e020d */
[----:B------:R-:W-:Y:S02]  /*2450*/  IMAD.IADD R67, R13, 0x1, R67 ;  /* 0x000000010d437824 */ /* 0x000fe400078e0243 */
[----:B------:R-:W-:Y:S02]  /*2460*/  IMAD.IADD R6, R16, 0x1, R5 ;  /* 0x0000000110067824 */ /* 0x000fe400078e0205 */
[----:B------:R-:W-:Y:S02]  /*2470*/  IMAD.IADD R13, R3, 0x1, R12 ;  /* 0x00000001030d7824 */ /* 0x000fe400078e020c */
[----:B------:R-:W-:Y:S01]  /*2480*/  IMAD.IADD R15, R4, 0x1, R7 ;  /* 0x00000001040f7824 */ /* 0x000fe200078e0207 */
[----:B------:R-:W-:-:S02]  /*2490*/  SHF.R.S32.HI R7, RZ, 0x1f, R6 ;  /* 0x0000001fff077819 */ /* 0x000fc40000011406 */
[----:B------:R-:W-:Y:S02]  /*24a0*/  SHF.R.S32.HI R14, RZ, 0x1f, R13 ;  /* 0x0000001fff0e7819 */ /* 0x000fe4000001140d */
[----:B------:R-:W-:Y:S02]  /*24b0*/  SHF.R.S32.HI R20, RZ, 0x1f, R15 ;  /* 0x0000001fff147819 */ /* 0x000fe4000001140f */
[CC--:B------:R-:W-:Y:S02]  /*24c0*/  LEA.HI R5, R7.reuse, R6.reuse, RZ, 0x3 ;  /* 0x0000000607057211 */ /* 0x0c0fe400078f18ff */
[----:B------:R-:W-:Y:S02]  /*24d0*/  LEA.HI R12, R7, R6, RZ, 0x5 ;  /* 0x00000006070c7211 */ /* 0x000fe400078f28ff */
[----:B------:R-:W-:Y:S02]  /*24e0*/  LEA.HI R6, R14, R13, RZ, 0x3 ;  /* 0x0000000d0e067211 */ /* 0x000fe400078f18ff */
[----:B------:R-:W-:-:S02]  /*24f0*/  LEA.HI R7, R20, R15, RZ, 0x3 ;  /* 0x0000000f14077211 */ /* 0x000fc400078f18ff */
[----:B------:R-:W-:Y:S02]  /*2500*/  LEA.HI R14, R14, R13, RZ, 0x5 ;  /* 0x0000000d0e0e7211 */ /* 0x000fe400078f28ff */
[----:B------:R-:W-:Y:S01]  /*2510*/  LEA.HI R20, R20, R15, RZ, 0x5 ;  /* 0x0000000f14147211 */ /* 0x000fe200078f28ff */
[----:B------:R-:W-:Y:S01]  /*2520*/  IMAD.SHL.U32 R13, R12, 0x80, RZ ;  /* 0x000000800c0d7824 */ /* 0x000fe200078e00ff */
[----:B------:R-:W-:Y:S01]  /*2530*/  LOP3.LUT R22, R22, 0xfffffffe, RZ, 0xc0, !PT ;  /* 0xfffffffe16167812 */ /* 0x000fe200078ec0ff */
[----:B------:R-:W-:Y:S02]  /*2540*/  IMAD.SHL.U32 R15, R14, 0x80, RZ ;  /* 0x000000800e0f7824 */ /* 0x000fe400078e00ff */
[----:B0-----:R-:W-:Y:S01]  /*2550*/  IMAD.SHL.U32 R21, R20, 0x80, RZ ;  /* 0x0000008014157824 */ /* 0x001fe200078e00ff */
[----:B------:R-:W-:Y:S02]  /*2560*/  @P2 LOP3.LUT R22, R22, 0x1, RZ, 0xfc, !PT ;  /* 0x0000000116162812 */ /* 0x000fe400078efcff */
[----:B-----5:R-:W-:-:S02]  /*2570*/  SHF.R.S32.HI R27, RZ, 0x1f, R98 ;  /* 0x0000001fff1b7819 */ /* 0x020fc40000011462 */
[----:B------:R-:W-:Y:S02]  /*2580*/  LOP3.LUT R13, R13, 0xfffff000, RZ, 0xc0, !PT ;  /* 0xfffff0000d0d7812 */ /* 0x000fe400078ec0ff */
[----:B------:R-:W-:Y:S02]  /*2590*/  LOP3.LUT R15, R15, 0xfffff000, RZ, 0xc0, !PT ;  /* 0xfffff0000f0f7812 */ /* 0x000fe400078ec0ff */
[----:B------:R-:W-:Y:S02]  /*25a0*/  LOP3.LUT R21, R21, 0xfffff000, RZ, 0xc0, !PT ;  /* 0xfffff00015157812 */ /* 0x000fe400078ec0ff */
[----:B------:R-:W-:-:S04]  /*25b0*/  LOP3.LUT R22, R22, 0xfffffffd, RZ, 0xc0, !PT ;  /* 0xfffffffd16167812 */ /* 0x000fc800078ec0ff */
[----:B------:R-:W-:Y:S02]  /*25c0*/  @P1 LOP3.LUT R22, R22, 0x2, RZ, 0xfc, !PT ;  /* 0x0000000216161812 */ /* 0x000fe400078efcff */
[----:B------:R-:W-:Y:S01]  /*25d0*/  ISETP.GE.AND P1, PT, R138, UR4, PT ;  /* 0x000000048a007c0c */ /* 0x000fe2000bf26270 */
[----:B------:R-:W-:-:S04]  /*25e0*/  IMAD.WIDE.U32 R68, R98, R10, R68 ;  /* 0x0000000a62447225 */ /* 0x000fc800078e0044 */
[----:B------:R-:W-:-:S04]  /*25f0*/  IMAD.WIDE.U32 R66, R98, R10, R66 ;  /* 0x0000000a62427225 */ /* 0x000fc800078e0042 */
[----:B------:R-:W-:Y:S01]  /*2600*/  IMAD.SHL.U32 R100, R29, 0x2, RZ ;  /* 0x000000021d647824 */ /* 0x000fe200078e00ff */
[----:B------:R-:W-:Y:S01]  /*2610*/  SEL R29, RZ, 0x20, P1 ;  /* 0x00000020ff1d7807 */ /* 0x000fe20000800000 */
[-C--:B------:R-:W-:Y:S01]  /*2620*/  IMAD.WIDE.U32 R72, R98, R8.reuse, R72 ;  /* 0x0000000862487225 */ /* 0x080fe200078e0048 */
[----:B------:R-:W-:Y:S02]  /*2630*/  SHF.L.U64.HI R88, R8, 0x7, R9 ;  /* 0x0000000708587819 */ /* 0x000fe40000010209 */
[----:B------:R-:W-:Y:S01]  /*2640*/  LOP3.LUT R29, R30, R29, RZ, 0xfc, !PT ;  /* 0x0000001d1e1d7212 */ /* 0x000fe200078efcff */
[----:B------:R-:W-:Y:S01]  /*2650*/  IMAD.WIDE.U32 R70, R98, R8, R70 ;  /* 0x0000000862467225 */ /* 0x000fe200078e0046 */
[----:B------:R-:W-:Y:S02]  /*2660*/  SHF.L.U64.HI R89, R10, 0x7, R11 ;  /* 0x000000070a597819 */ /* 0x000fe4000001020b */
[----:B----4-:R-:W-:Y:S01]  /*2670*/  SHF.R.S32.HI R87, RZ, 0x1f, R0 ;  /* 0x0000001fff577819 */ /* 0x010fe20000011400 */
[----:B------:R-:W-:Y:S01]  /*2680*/  VIADD R101, R31, 0x8 ;  /* 0x000000081f657836 */ /* 0x000fe20000000000 */
[----:B------:R-:W-:-:S02]  /*2690*/  LOP3.LUT R30, R30, 0x1, RZ, 0xc0, !PT ;  /* 0x000000011e1e7812 */ /* 0x000fc400078ec0ff */
[----:B------:R-:W-:Y:S01]  /*26a0*/  LOP3.LUT R31, R29, 0x2, RZ, 0xc0, !PT ;  /* 0x000000021d1f7812 */ /* 0x000fe200078ec0ff */
[----:B------:R-:W-:Y:S01]  /*26b0*/  @!P6 BAR.SYNC.DEFER_BLOCKING 0x9, 0x100 ;  /* 0x024400000000eb1d */ /* 0x000fe20000010000 */
[C---:B--2---:R-:W-:Y:S02]  /*26c0*/  LOP3.LUT R12, R35.reuse, 0x18, R5, 0xf8, !PT ;  /* 0x00000018230c7812 */ /* 0x044fe400078ef805 */
[C---:B------:R-:W-:Y:S02]  /*26d0*/  LOP3.LUT R14, R35.reuse, 0x18, R6, 0xf8, !PT ;  /* 0x00000018230e7812 */ /* 0x040fe400078ef806 */
[----:B------:R-:W-:Y:S02]  /*26e0*/  LOP3.LUT R20, R35, 0x18, R7, 0xf8, !PT ;  /* 0x0000001823147812 */ /* 0x000fe400078ef807 */
[-C--:B---3--:R-:W-:Y:S02]  /*26f0*/  LOP3.LUT R12, R12, R28.reuse, RZ, 0x3c, !PT ;  /* 0x0000001c0c0c7212 */ /* 0x088fe400078e3cff */
[----:B------:R-:W-:-:S02]  /*2700*/  LOP3.LUT R14, R14, R28, RZ, 0x3c, !PT ;  /* 0x0000001c0e0e7212 */ /* 0x000fc400078e3cff */
[----:B------:R-:W-:Y:S01]  /*2710*/  LOP3.LUT R20, R20, R28, RZ, 0x3c, !PT ;  /* 0x0000001c14147212 */ /* 0x000fe200078e3cff */
[C---:B------:R-:W-:Y:S01]  /*2720*/  IMAD R28, R27.reuse, R8, RZ ;  /* 0x000000081b1c7224 */ /* 0x040fe200078e02ff */
[--C-:B------:R-:W-:Y:S02]  /*2730*/  IADD3 R97, R12, R13, R32.reuse ;  /* 0x0000000d0c617210 */ /* 0x100fe40007ffe020 */
[--C-:B------:R-:W-:Y:S02]  /*2740*/  IADD3 R96, R14, R15, R32.reuse ;  /* 0x0000000f0e607210 */ /* 0x100fe40007ffe020 */
[----:B------:R-:W-:Y:S01]  /*2750*/  IADD3 R95, R20, R21, R32 ;  /* 0x00000015145f7210 */ /* 0x000fe20007ffe020 */
[----:B------:R-:W-:Y:S01]  /*2760*/  IMAD R27, R27, R10, RZ ;  /* 0x0000000a1b1b7224 */ /* 0x000fe200078e02ff */
[----:B------:R-:W-:-:S03]  /*2770*/  LEA.HI R32, R37, R37, RZ, 0x1 ;  /* 0x0000002525207211 */ /* 0x000fc600078f08ff */
[----:B------:R-:W-:Y:S01]  /*2780*/  IMAD R27, R98, R11, R27 ;  /* 0x0000000b621b7224 */ /* 0x000fe200078e021b */
[----:B------:R-:W-:Y:S01]  /*2790*/  LOP3.LUT R32, R32, 0xfffffffe, RZ, 0xc0, !PT ;  /* 0xfffffffe20207812 */ /* 0x000fe200078ec0ff */
[----:B------:R-:W-:Y:S01]  /*27a0*/  IMAD R77, R98, R9, R28 ;  /* 0x00000009624d7224 */ /* 0x000fe200078e021c */
[----:B------:R-:W-:Y:S01]  /*27b0*/  LOP3.LUT R21, R5, 0xfffffff8, RZ, 0xc0, !PT ;  /* 0xfffffff805157812 */ /* 0x000fe200078ec0ff */
[----:B------:R-:W-:Y:S01]  /*27c0*/  IMAD.IADD R78, R69, 0x1, R27 ;  /* 0x00000001454e7824 */ /* 0x000fe200078e021b */
[----:B------:R-:W-:Y:S01]  /*27d0*/  LOP3.LUT R28, R7, 0xfffffff8, RZ, 0xc0, !PT ;  /* 0xfffffff8071c7812 */ /* 0x000fe200078ec0ff */
[----:B------:R-:W-:Y:S02]  /*27e0*/  IMAD.IADD R32, R37, 0x1, -R32 ;  /* 0x0000000125207824 */ /* 0x000fe400078e0a20 */
[----:B------:R-:W-:Y:S01]  /*27f0*/  IMAD.IADD R76, R27, 0x1, R67 ;  /* 0x000000011b4c7824 */ /* 0x000fe200078e0243 */
[----:B------:R-:W-:Y:S01]  /*2800*/  LOP3.LUT R27, R6, 0xfffffff8, RZ, 0xc0, !PT ;  /* 0xfffffff8061b7812 */ /* 0x000fe200078ec0ff */
[----:B------:R-:W-:Y:S01]  /*2810*/  IMAD.SHL.U32 R9, R10, 0x80, RZ ;  /* 0x000000800a097824 */ /* 0x000fe200078e00ff */
[----:B------:R-:W-:Y:S01]  /*2820*/  SHF.R.S32.HI R10, RZ, 0x1f, R34 ;  /* 0x0000001fff0a7819 */ /* 0x000fe20000011422 */
[----:B------:R-:W-:Y:S01]  /*2830*/  IMAD R20, R32, 0xc0, R36 ;  /* 0x000000c020147824 */ /* 0x000fe200078e0224 */
[----:B------:R-:W-:Y:S01]  /*2840*/  SHF.R.S32.HI R94, RZ, 0x1f, R21 ;  /* 0x0000001fff5e7819 */ /* 0x000fe20000011415 */
[----:B------:R-:W-:Y:S01]  /*2850*/  IMAD.IADD R79, R73, 0x1, R77 ;  /* 0x00000001494f7824 */ /* 0x000fe200078e024d */
[----:B------:R-:W-:Y:S01]  /*2860*/  IADD3 R77, R77, R71, RZ ;  /* 0x000000474d4d7210 */ /* 0x000fe20007ffe0ff */
[----:B------:R-:W-:Y:S01]  /*2870*/  IMAD.SHL.U32 R8, R8, 0x80, RZ ;  /* 0x0000008008087824 */ /* 0x000fe200078e00ff */
[----:B------:R-:W-:-:S02]  /*2880*/  SHF.R.S32.HI R93, RZ, 0x1f, R27 ;  /* 0x0000001fff5d7819 */ /* 0x000fc4000001141b */
[----:B------:R-:W-:Y:S02]  /*2890*/  SHF.R.S32.HI R92, RZ, 0x1f, R28 ;  /* 0x0000001fff5c7819 */ /* 0x000fe4000001141c */
[----:B------:R-:W-:-:S07]  /*28a0*/  LOP3.LUT R32, R29, 0x4, RZ, 0xc0, !PT ;  /* 0x000000041d207812 */ /* 0x000fce00078ec0ff */
.L_x_11439:
[----:B0-2---:R-:W2:Y:S01]  /*28b0*/  LDL R35, [R1+0xa0] ;  /* 0x0000a00001237983 */ /* 0x005ea20000100800 */
[----:B------:R-:W0:Y:S01]  /*28c0*/  LDC R82, c[0x0][0x430] ;  /* 0x00010c00ff527b82 */ /* 0x000e220000000800 */
[----:B------:R-:W-:Y:S02]  /*28d0*/  VIADD R25, R25, 0xffffffff ;  /* 0xffffffff19197836 */ /* 0x000fe40000000000 */
[----:B------:R-:W-:Y:S02]  /*28e0*/  IMAD.MOV.U32 R81, RZ, RZ, RZ ;  /* 0x000000ffff517224 */ /* 0x000fe400078e00ff */
[----:B------:R-:W-:-:S03]  /*28f0*/  IMAD R13, R25, 0x80, R20 ;  /* 0x00000080190d7824 */ /* 0x000fc600078e0214 */
[----:B-1----:R-:W1:Y:S01]  /*2900*/  LDC R99, c[0x0][0x3f4] ;  /* 0x0000fd00ff637b82 */ /* 0x002e620000000800 */
[----:B------:R-:W-:Y:S01]  /*2910*/  IMAD.IADD R40, R80, 0x1, R13 ;  /* 0x0000000150287824 */ /* 0x000fe200078e020d */
[----:B------:R-:W-:-:S03]  /*2920*/  ISETP.GE.AND P1, PT, R13, R24, PT ;  /* 0x000000180d00720c */ /* 0x000fc60003f26270 */
[----:B------:R-:W-:Y:S01]  /*2930*/  IMAD.MOV.U32 R36, RZ, RZ, R40 ;  /* 0x000000ffff247224 */ /* 0x000fe200078e0028 */
[----:B------:R-:W-:Y:S02]  /*2940*/  ISETP.GT.OR P1, PT, R20, 0x7f, P1 ;  /* 0x0000007f1400780c */ /* 0x000fe40000f24670 */
[----:B0-----:R-:W-:-:S11]  /*2950*/  ISETP.NE.AND P2, PT, R82, 0x1, PT ;  /* 0x000000015200780c */ /* 0x001fd60003f45270 */
        /* <DEDUP_REMOVED lines=11> */
[----:B---3--:R-:W-:Y:S02]  /*2a10*/  @!P1 LEA R12, P2, R14, R12, 0x2 ;  /* 0x0000000c0e0c9211 */ /* 0x008fe400078410ff */
[----:B------:R-:W-:Y:S02]  /*2a20*/  LOP3.LUT P3, RZ, R74, 0x2, RZ, 0xc0, !PT ;  /* 0x000000024aff7812 */ /* 0x000fe4000786c0ff */
[----:B------:R-:W-:Y:S02]  /*2a30*/  @!P1 LEA.HI.X R13, R14, R13, R11, 0x2, P2 ;  /* 0x0000000d0e0d9211 */ /* 0x000fe400010f140b */
[----:B------:R-:W-:Y:S01]  /*2a40*/  ISETP.GE.AND P2, PT, R99, 0x1, PT ;  /* 0x000000016300780c */ /* 0x000fe20003f46270 */
[----:B------:R-:W-:Y:S01]  /*2a50*/  IMAD.MOV R15, RZ, RZ, -R36 ;  /* 0x000000ffff0f7224 */ /* 0x000fe200078e0a24 */
[----:B------:R-:W-:Y:S05]  /*2a60*/  YIELD ;  /* 0x0000000000007946 */ /* 0x000fea0003800000 */
[----:B------:R-:W-:Y:S01]  /*2a70*/  BSSY B0, `(.L_x_11381) ;  /* 0x0000427000007945 */ /* 0x000fe20003800000 */
[----:B------:R0:W5:Y:S01]  /*2a80*/  @!P1 LDG.E R81, desc[UR54][R12.64] ;  /* 0x000000360c519981 */ /* 0x000162000c1e1900 */
[----:B------:R-:W-:Y:S01]  /*2a90*/  IMAD R82, R82, R15, R40 ;  /* 0x0000000f52527224 */ /* 0x000fe200078e0228 */
[----:B------:R-:W-:Y:S01]  /*2aa0*/  ISETP.GT.AND P1, PT, R25, R75, PT ;  /* 0x0000004b1900720c */ /* 0x000fe20003f24270 */
[----:B--2---:R-:W-:-:S04]  /*2ab0*/  IMAD R65, R19, 0x3000, R35 ;  /* 0x0000300013417824 */ /* 0x004fc800078e0223 */
[C---:B------:R-:W-:Y:S02]  /*2ac0*/  VIADD R11, R65.reuse, 0x10 ;  /* 0x00000010410b7836 */ /* 0x040fe40000000000 */
[C---:B------:R-:W-:Y:S02]  /*2ad0*/  @P3 VIADD R11, R65.reuse, 0xfffffff0 ;  /* 0xfffffff0410b3836 */ /* 0x040fe40000000000 */
[--C-:B------:R-:W-:Y:S02]  /*2ae0*/  IMAD R65, R65, 0x2, R26.reuse ;  /* 0x0000000241417824 */ /* 0x100fe400078e021a */
[----:B------:R-:W-:Y:S01]  /*2af0*/  IMAD R64, R11, 0x2, R26 ;  /* 0x000000020b407824 */ /* 0x000fe200078e021a */
[----:B0-----:R-:W-:Y:S06]  /*2b00*/  @!P2 BRA `(.L_x_11382) ;  /* 0x0000003c0028a947 */ /* 0x001fec0003800000 */
[----:B------:R-:W-:Y:S01]  /*2b10*/  SHF.R.S32.HI R83, RZ, 0x1f, R82 ;  /* 0x0000001fff537819 */ /* 0x000fe20000011452 */
[----:B------:R-:W-:Y:S01]  /*2b20*/  ULDC.64 UR4, c[0x0][0x300] ;  /* 0x0000c00000047ab9 */ /* 0x000fe20000000a00 */
[----:B-----5:R-:W-:Y:S01]  /*2b30*/  SHF.R.S32.HI R84, RZ, 0x1f, R81 ;  /* 0x0000001fff547819 */ /* 0x020fe20000011451 */
[----:B------:R-:W-:-:S04]  /*2b40*/  IMAD.WIDE.U32 R12, R82, UR4, RZ ;  /* 0x00000004520c7c25 */ /* 0x000fc8000f8e00ff */
[----:B------:R-:W-:Y:S02]  /*2b50*/  IMAD R11, R83, UR4, RZ ;  /* 0x00000004530b7c24 */ /* 0x000fe4000f8e02ff */
[----:B------:R-:W-:Y:S02]  /*2b60*/  IMAD R36, R88, R25, RZ ;  /* 0x0000001958247224 */ /* 0x000fe400078e02ff */
[----:B------:R-:W-:Y:S01]  /*2b70*/  IMAD R11, R82, UR5, R11 ;  /* 0x00000005520b7c24 */ /* 0x000fe2000f8e020b */
[----:B------:R-:W-:Y:S01]  /*2b80*/  ULDC.64 UR4, c[0x0][0x310] ;  /* 0x0000c40000047ab9 */ /* 0x000fe20000000a00 */
[----:B------:R-:W-:Y:S02]  /*2b90*/  IMAD R85, R25, -0x80, R24 ;  /* 0xffffff8019557824 */ /* 0x000fe400078e0218 */
[----:B------:R-:W-:Y:S02]  /*2ba0*/  IMAD R14, R84, UR4, RZ ;  /* 0x00000004540e7c24 */ /* 0x000fe4000f8e02ff */
[----:B------:R-:W-:Y:S01]  /*2bb0*/  IMAD.IADD R13, R13, 0x1, R11 ;  /* 0x000000010d0d7824 */ /* 0x000fe200078e020b */
[----:B------:R-:W-:Y:S01]  /*2bc0*/  VIMNMX R85, R85, 0x80, PT ;  /* 0x0000008055557848 */ /* 0x000fe20003fe0100 */
[----:B------:R-:W-:-:S02]  /*2bd0*/  IMAD R11, R81, UR5, R14 ;  /* 0x00000005510b7c24 */ /* 0x000fc4000f8e020e */
[----:B------:R-:W-:Y:S01]  /*2be0*/  IMAD.WIDE.U32 R12, R81, UR4, R12 ;  /* 0x00000004510c7c25 */ /* 0x000fe2000f8e000c */
[----:B------:R-:W-:-:S03]  /*2bf0*/  ULDC.64 UR4, c[0x0][0x308] ;  /* 0x0000c20000047ab9 */ /* 0x000fc60000000a00 */
[----:B------:R-:W-:Y:S02]  /*2c00*/  IMAD R15, R10, UR4, RZ ;  /* 0x000000040a0f7c24 */ /* 0x000fe4000f8e02ff */
[----:B------:R-:W-:Y:S01]  /*2c10*/  IMAD.IADD R13, R13, 0x1, R11 ;  /* 0x000000010d0d7824 */ /* 0x000fe200078e020b */
[----:B------:R-:W-:Y:S01]  /*2c20*/  SHF.R.S32.HI R11, RZ, 0x1f, R25 ;  /* 0x0000001fff0b7819 */ /* 0x000fe20000011419 */
[C---:B------:R-:W-:Y:S02]  /*2c30*/  IMAD R15, R34.reuse, UR5, R15 ;  /* 0x00000005220f7c24 */ /* 0x040fe4000f8e020f */
        /* <DEDUP_REMOVED lines=15> */
[----:B------:R-:W0:Y:S01]  /*2d30*/  S2R R38, SR_TID.X ;  /* 0x0000000000267919 */ /* 0x000e220000002100 */
        /* <DEDUP_REMOVED lines=12> */
[----:B0-----:R-:W-:-:S05]  /*2e00*/  VIADD R39, R38, 0xffffff80 ;  /* 0xffffff8026277836 */ /* 0x001fca0000000000 */
[----:B------:R-:W-:-:S04]  /*2e10*/  LEA.HI R38, R39, R39, RZ, 0x1 ;  /* 0x0000002727267211 */ /* 0x000fc800078f08ff */
[----:B------:R-:W-:-:S04]  /*2e20*/  SHF.R.S32.HI R38, RZ, 0x1, R38 ;  /* 0x00000001ff267819 */ /* 0x000fc80000011426 */
[----:B------:R-:W-:Y:S02]  /*2e30*/  ISETP.GE.AND P3, PT, R38, R85, PT ;  /* 0x000000552600720c */ /* 0x000fe40003f66270 */
[----:B------:R-:W-:-:S11]  /*2e40*/  CS2R R38, SRZ ;  /* 0x0000000000267805 */ /* 0x000fd6000001ff00 */
[----:B------:R-:W-:Y:S05]  /*2e50*/  @P3 BRA `(.L_x_11385) ;  /* 0x0000000000b83947 */ /* 0x000fea0003800000 */
[----:B------:R-:W2:Y:S04]  /*2e60*/  LDL.64 R104, [R1+0x58] ;  /* 0x0000580001687983 */ /* 0x000ea80000100a00 */
[----:B------:R-:W3:Y:S04]  /*2e70*/  LDL R91, [R1+0x8c] ;  /* 0x00008c00015b7983 */ /* 0x000ee80000100800 */
[----:B------:R-:W4:Y:S04]  /*2e80*/  LDL R90, [R1+0x84] ;  /* 0x00008400015a7983 */ /* 0x000f280000100800 */
        /* <DEDUP_REMOVED lines=43> */
.L_x_11385:
[----:B------:R-:W-:Y:S05]  /*3140*/  BSYNC B1 ;  /* 0x0000000000017941 */ /* 0x000fea0003800000 */
.L_x_11384:
[----:B-----5:R-:W-:Y:S01]  /*3150*/  IMAD.MOV.U32 R11, RZ, RZ, R36 ;  /* 0x000000ffff0b7224 */ /* 0x020fe200078e0024 */
[----:B------:R-:W-:Y:S01]  /*3160*/  UISETP.NE.AND UP0, UPT, UR39, 0x3, UPT ;  /* 0x000000032700788c */ /* 0x000fe2000bf05270 */
[----:B0-----:R-:W-:Y:S02]  /*3170*/  IMAD.MOV.U32 R12, RZ, RZ, R37 ;  /* 0x000000ffff0c7224 */ /* 0x001fe400078e0025 */
[----:B------:R-:W-:Y:S02]  /*3180*/  IMAD.MOV.U32 R13, RZ, RZ, R40 ;  /* 0x000000ffff0d7224 */ /* 0x000fe400078e0028 */
[----:B------:R-:W-:Y:S01]  /*3190*/  IMAD.MOV.U32 R14, RZ, RZ, R41 ;  /* 0x000000ffff0e7224 */ /* 0x000fe200078e0029 */
[----:B------:R-:W-:Y:S01]  /*31a0*/  PRMT R63, R11, 0x5410, R12 ;  /* 0x000054100b3f7816 */ /* 0x000fe2000000000c */
[----:B------:R-:W-:Y:S01]  /*31b0*/  IMAD.MOV.U32 R11, RZ, RZ, R44 ;  /* 0x000000ffff0b7224 */ /* 0x000fe200078e002c */
[----:B------:R-:W-:Y:S01]  /*31c0*/  PLOP3.LUT P2, PT, PT, PT, UP0, 0x80, 0x0 ;  /* 0x000000000000781c */ /* 0x000fe20003f4f008 */
[----:B------:R-:W-:Y:S01]  /*31d0*/  IMAD.MOV.U32 R12, RZ, RZ, R45 ;  /* 0x000000ffff0c7224 */ /* 0x000fe200078e002d */
[----:B------:R-:W-:Y:S01]  /*31e0*/  PRMT R104, R14, 0x5410, R13 ;  /* 0x000054100e687816 */ /* 0x000fe2000000000d */
[----:B------:R-:W-:-:S02]  /*31f0*/  IMAD.MOV.U32 R13, RZ, RZ, R48 ;  /* 0x000000ffff0d7224 */ /* 0x000fc400078e0030 */
[----:B------:R-:W-:Y:S01]  /*3200*/  IMAD.MOV.U32 R14, RZ, RZ, R49 ;  /* 0x000000ffff0e7224 */ /* 0x000fe200078e0031 */
[----:B------:R-:W-:Y:S01]  /*3210*/  PRMT R107, R11, 0x5410, R12 ;  /* 0x000054100b6b7816 */ /* 0x000fe2000000000c */
[----:B------:R-:W-:Y:S02]  /*3220*/  IMAD.MOV.U32 R11, RZ, RZ, R52 ;  /* 0x000000ffff0b7224 */ /* 0x000fe400078e0034 */
        /* <DEDUP_REMOVED lines=14> */
[----:B------:R-:W-:Y:S02]  /*3310*/  IMAD.MOV.U32 R12, RZ, RZ, R47 ;  /* 0x000000ffff0c7224 */ /* 0x000fe400078e002f */
        /* <DEDUP_REMOVED lines=10> */
[----:B------:R-:W-:-:S04]  /*33c0*/  PRMT R114, R114, 0x5410, R13 ;  /* 0x0000541072727816 */ /* 0x000fc8000000000d */
[----:B------:R-:W-:Y:S01]  /*33d0*/  PRMT R115, R14, 0x5410, R11 ;  /* 0x000054100e737816 */ /* 0x000fe2000000000b */
[----:B------:R-:W-:Y:S06]  /*33e0*/  @!P2 BRA `(.L_x_11386) ;  /* 0x000000000004a947 */ /* 0x000fec0003800000 */
[----:B------:R-:W-:Y:S01]  /*33f0*/  BPT.TRAP 0x1 ;  /* 0x000000040000795c */ /* 0x000fe20000300000 */
.L_x_11386:
[----:B------:R-:W2:Y:S01]  /*3400*/  LDL R11, [R1+0x38] ;  /* 0x00003800010b7983 */ /* 0x000ea20000100800 */
[----:B------:R-:W-:Y:S01]  /*3410*/  IMAD R35, R19, 0x8, R2 ;  /* 0x0000000813237824 */ /* 0x000fe200078e0202 */
[----:B------:R-:W-:Y:S01]  /*3420*/  BSSY B1, `(.L_x_11387) ;  /* 0x0000004000017945 */ /* 0x000fe20003800000 */
[----:B--2---:R-:W-:-:S04]  /*3430*/  SHF.L.U32 R86, R11, 0x1f, RZ ;  /* 0x0000001f0b567819 */ /* 0x004fc800000006ff */
[----:B------:R-:W0:Y:S02]  /*3440*/  SYNCS.PHASECHK.TRANS64.TRYWAIT P4, [R35+URZ+0x2d890], R86 ;  /* 0x02d89056230075a7 */ /* 0x000e24000808017f */
[----:B0-----:R-:W-:Y:S05]  /*3450*/  @!P4 BRA `(.L_x_11388) ;  /* 0x000002100088c947 */ /* 0x001fea0003800000 */
.L_x_11719:
[----:B------:R-:W-:Y:S05]  /*3460*/  BSYNC B1 ;  /* 0x0000000000017941 */ /* 0x000fea0003800000 */
.L_x_11387:
[----:B------:R-:W-:-:S03]  /*3470*/  UMOV UR4, 0xffffffff ;  /* 0xffffffff00047882 */ /* 0x000fc60000000000 */
[----:B------:R-:W-:Y:S05]  /*3480*/  BRA.DIV UR4, `(.L_x_11389) ;  /* 0x0000021204907947 */ /* 0x000fea000b800000 */
[----:B------:R-:W1:Y:S04]  /*3490*/  SHFL.IDX PT, R62, R62, RZ, 0x1e1f ;  /* 0x001e1fff3e3e7589 */ /* 0x000e6800000e0000 */
[----:B------:R2:W3:Y:S02]  /*34a0*/  SHFL.IDX PT, R11, R60, RZ, 0x1e1f ;  /* 0x001e1fff3c0b7589 */ /* 0x0004e400000e0000 */
.L_x_11723:
[----:B------:R-:W-:Y:S05]  /*34b0*/  @P3 BRA `(.L_x_11390) ;  /* 0x0000003800083947 */ /* 0x000fea0003800000 */
[----:B------:R-:W-:Y:S01]  /*34c0*/  ISETP.NE.AND P3, PT, R30, RZ, PT ;  /* 0x000000ff1e00720c */ /* 0x000fe20003f65270 */
[----:B------:R-:W-:-:S12]  /*34d0*/  BSSY B1, `(.L_x_11391) ;  /* 0x0000037000017945 */ /* 0x000fd80003800000 */
[----:B------:R-:W-:Y:S05]  /*34e0*/  @!P3 BRA `(.L_x_11392) ;  /* 0x0000000000d4b947 */ /* 0x000fea0003800000 */
[----:B------:R-:W4:Y:S01]  /*34f0*/  LDL.64 R116, [R1+0x58] ;  /* 0x0000580001747983 */ /* 0x000f220000100a00 */
[C---:B--23--:R-:W-:Y:S01]  /*3500*/  LEA R60, P3, R16.reuse, R11, 0x1 ;  /* 0x0000000b103c7211 */ /* 0x04cfe200078608ff */
[----:B------:R-:W-:Y:S02]  /*3510*/  BSSY B2, `(.L_x_11393) ;  /* 0x0000031000027945 */ /* 0x000fe40003800000 */
[----:B------:R2:W3:Y:S01]  /*3520*/  LDS.128 R12, [R65+0x15000] ;  /* 0x01500000410c7984 */ /* 0x0004e20000000c00 */
[----:B-1----:R-:W-:Y:S02]  /*3530*/  LEA.HI.X R61, R16, R62, R17, 0x1, P3 ;  /* 0x0000003e103d7211 */ /* 0x002fe400018f0c11 */
[----:B----4-:R-:W-:-:S13]  /*3540*/  ISETP.GE.AND P3, PT, R116, R99, PT ;  /* 0x000000637400720c */ /* 0x010fda0003f66270 */
[----:B--23--:R-:W-:Y:S05]  /*3550*/  @P3 BRA `(.L_x_11394) ;  /* 0x0000000000b03947 */ /* 0x00cfea0003800000 */
[----:B------:R-:W-:Y:S01]  /*3560*/  SHF.R.U64 R58, R58, 0x10, R59 ;  /* 0x000000103a3a7819 */ /* 0x000fe2000000123b */
[----:B------:R-:W-:Y:S01]  /*3570*/  IMAD.MOV.U32 R105, RZ, RZ, R13 ;  /* 0x000000ffff697224 */ /* 0x000fe200078e000d */
[----:B------:R-:W-:-:S03]  /*3580*/  SHF.R.U64 R56, R56, 0x10, R57 ;  /* 0x0000001038387819 */ /* 0x000fc60000001239 */
[----:B------:R-:W-:Y:S02]  /*3590*/  HADD2.F32 R58, -RZ, R58.H0_H0 ;  /* 0x2000003aff3a7230 */ /* 0x000fe40000004100 */
[--C-:B------:R-:W-:Y:S02]  /*35a0*/  HADD2.F32 R13, -RZ, R105.reuse.H1_H1 ;  /* 0x30000069ff0d7230 */ /* 0x100fe40000004100 */
[----:B------:R-:W-:Y:S02]  /*35b0*/  HADD2.F32 R105, -RZ, R105.H0_H0 ;  /* 0x20000069ff697230 */ /* 0x000fe40000004100 */
[----:B------:R-:W-:Y:S02]  /*35c0*/  HADD2.F32 R56, -RZ, R56.H0_H0 ;  /* 0x20000038ff387230 */ /* 0x000fe40000004100 */
[-C--:B------:R-:W-:Y:S01]  /*35d0*/  FMUL.FTZ R106, R13, R58.reuse ;  /* 0x0000003a0d6a7220 */ /* 0x080fe20000410000 */
[----:B------:R-:W-:-:S03]  /*35e0*/  FMUL.FTZ R58, R105, R58 ;  /* 0x0000003a693a7220 */ /* 0x000fc60000410000 */
[-C--:B------:R-:W-:Y:S01]  /*35f0*/  FFMA.FTZ R106, R105, R56.reuse, -R106 ;  /* 0x00000038696a7223 */ /* 0x080fe2000001086a */
[----:B------:R-:W-:Y:S02]  /*3600*/  HADD2.F32 R105, -RZ, R111.H1_H1 ;  /* 0x3000006fff697230 */ /* 0x000fe40000004100 */
[----:B------:R-:W-:Y:S01]  /*3610*/  FFMA.FTZ R13, R13, R56, R58 ;  /* 0x000000380d0d7223 */ /* 0x000fe2000001003a */
[----:B------:R-:W-:Y:S01]  /*3620*/  SHF.R.U32.HI R58, RZ, 0x10, R59 ;  /* 0x00000010ff3a7819 */ /* 0x000fe2000001163b */
[----:B------:R-:W-:Y:S01]  /*3630*/  IMAD.MOV.U32 R59, RZ, RZ, R15 ;  /* 0x000000ffff3b7224 */ /* 0x000fe200078e000f */
[----:B------:R-:W-:Y:S01]  /*3640*/  SHF.R.U32.HI R56, RZ, 0x10, R57 ;  /* 0x00000010ff387819 */ /* 0x000fe20000011639 */
[----:B------:R-:W-:Y:S01]  /*3650*/  IMAD.MOV.U32 R57, RZ, RZ, R12 ;  /* 0x000000ffff397224 */ /* 0x000fe200078e000c */
[----:B------:R-:W-:Y:S01]  /*3660*/  F2FP.F16.F32.PACK_AB R13, R13, R106 ;  /* 0x0000006a0d0d723e */ /* 0x000fe200000000ff */
[----:B------:R-:W-:Y:S02]  /*3670*/  HADD2.F32 R12, -RZ, R58.H0_H0 ;  /* 0x2000003aff0c7230 */ /* 0x000fe40000004100 */
[----:B------:R-:W-:-:S02]  /*3680*/  HADD2.F32 R15, -RZ, R59.H1_H1 ;  /* 0x3000003bff0f7230 */ /* 0x000fc40000004100 */
[----:B------:R-:W-:Y:S02]  /*3690*/  HADD2.F32 R59, -RZ, R59.H0_H0 ;  /* 0x2000003bff3b7230 */ /* 0x000fe40000004100 */
[----:B------:R-:W-:Y:S02]  /*36a0*/  HADD2.F32 R56, -RZ, R56.H0_H0 ;  /* 0x20000038ff387230 */ /* 0x000fe40000004100 */
[-C--:B------:R-:W-:Y:S01]  /*36b0*/  FMUL.FTZ R58, R15, R12.reuse ;  /* 0x0000000c0f3a7220 */ /* 0x080fe20000410000 */
[----:B------:R-:W-:-:S03]  /*36c0*/  FMUL.FTZ R110, R59, R12 ;  /* 0x0000000c3b6e7220 */ /* 0x000fc60000410000 */
[-C--:B------:R-:W-:Y:S01]  /*36d0*/  FFMA.FTZ R12, R59, R56.reuse, -R58 ;  /* 0x000000383b0c7223 */ /* 0x080fe2000001083a */
[--C-:B------:R-:W-:Y:S02]  /*36e0*/  HADD2.F32 R58, -RZ, R57.reuse.H0_H0 ;  /* 0x20000039ff3a7230 */ /* 0x100fe40000004100 */
[----:B------:R-:W-:Y:S01]  /*36f0*/  FFMA.FTZ R15, R15, R56, R110 ;  /* 0x000000380f0f7223 */ /* 0x000fe2000001006e */
[----:B------:R-:W-:Y:S02]  /*3700*/  IMAD.MOV.U32 R56, RZ, RZ, R14 ;  /* 0x000000ffff387224 */ /* 0x000fe400078e000e */
[----:B------:R-:W-:Y:S02]  /*3710*/  HADD2.F32 R14, -RZ, R57.H1_H1 ;  /* 0x30000039ff0e7230 */ /* 0x000fe40000004100 */
[----:B------:R-:W-:Y:S01]  /*3720*/  HADD2.F32 R59, -RZ, R111.H0_H0 ;  /* 0x2000006fff3b7230 */ /* 0x000fe20000004100 */
[----:B------:R-:W-:Y:S01]  /*3730*/  F2FP.F16.F32.PACK_AB R15, R15, R12 ;  /* 0x0000000c0f0f723e */ /* 0x000fe200000000ff */
[----:B------:R-:W-:-:S02]  /*3740*/  HADD2.F32 R111, -RZ, R115.H1_H1 ;  /* 0x30000073ff6f7230 */ /* 0x000fc40000004100 */
        /* <DEDUP_REMOVED lines=13> */
.L_x_11394:
[----:B------:R-:W-:Y:S05]  /*3820*/  BSYNC B2 ;  /* 0x0000000000027941 */ /* 0x000fea0003800000 */
.L_x_11393:
[----:B------:R4:W-:Y:S02]  /*3830*/  ST.E.128 desc[UR54][R60.64], R12 ;  /* 0x0000000c3c007985 */ /* 0x0009e4000c101d36 */
.L_x_11392:
[----:B------:R-:W-:Y:S05]  /*3840*/  BSYNC B1 ;  /* 0x0000000000017941 */ /* 0x000fea0003800000 */
.L_x_11391:
[----:B------:R-:W-:Y:S01]  /*3850*/  ISETP.NE.AND P3, PT, R31, RZ, PT ;  /* 0x000000ff1f00720c */ /* 0x000fe20003f65270 */
[----:B------:R-:W-:-:S12]  /*3860*/  BSSY B1, `(.L_x_11395) ;  /* 0x0000038000017945 */ /* 0x000fd80003800000 */
[----:B------:R-:W-:Y:S05]  /*3870*/  @!P3 BRA `(.L_x_11396) ;  /* 0x0000000000d8b947 */ /* 0x000fea0003800000 */
[----:B----4-:R-:W4:Y:S04]  /*3880*/  LDL R12, [R1+0x64] ;  /* 0x00006400010c7983 */ /* 0x010f280000100800 */
[----:B------:R-:W5:Y:S01]  /*3890*/  LDL R58, [R1+0x8c] ;  /* 0x00008c00013a7983 */ /* 0x000f620000100800 */
[----:B---3--:R-:W-:Y:S01]  /*38a0*/  IMAD.MOV.U32 R56, RZ, RZ, R11 ;  /* 0x000000ffff387224 */ /* 0x008fe200078e000b */
[----:B------:R-:W-:Y:S01]  /*38b0*/  BSSY B2, `(.L_x_11397) ;  /* 0x0000031000027945 */ /* 0x000fe20003800000 */
[----:B-1----:R-:W-:Y:S01]  /*38c0*/  IMAD.MOV.U32 R57, RZ, RZ, R62 ;  /* 0x000000ffff397224 */ /* 0x002fe200078e003e */
[----:B----4-:R-:W-:Y:S02]  /*38d0*/  SHF.L.U32 R59, R12, 0x3, RZ ;  /* 0x000000030c3b7819 */ /* 0x010fe400000006ff */
[----:B------:R1:W3:Y:S01]  /*38e0*/  LDS.128 R12, [R64+0x15000] ;  /* 0x01500000400c7984 */ /* 0x0002e20000000c00 */
[----:B-----5:R-:W-:-:S02]  /*38f0*/  ISETP.GE.AND P3, PT, R58, R99, PT ;  /* 0x000000633a00720c */ /* 0x020fc40003f66270 */
[----:B------:R-:W-:-:S11]  /*3900*/  IMAD.WIDE R56, R59, 0x2, R56 ;  /* 0x000000023b387825 */ /* 0x000fd600078e0238 */
[----:B-1----:R-:W-:Y:S05]  /*3910*/  @P3 BRA `(.L_x_11398) ;  /* 0x0000000000a83947 */ /* 0x002fea0003800000 */
[----:B------:R-:W-:Y:S01]  /*3920*/  SHF.R.U64 R58, R54, 0x10, R55 ;  /* 0x00000010363a7819 */ /* 0x000fe20000001237 */
[----:B---3--:R-:W-:Y:S01]  /*3930*/  IMAD.MOV.U32 R54, RZ, RZ, R13 ;  /* 0x000000ffff367224 */ /* 0x008fe200078e000d */
[----:B------:R-:W-:Y:S01]  /*3940*/  SHF.R.U64 R52, R52, 0x10, R53 ;  /* 0x0000001034347819 */ /* 0x000fe20000001235 */
[----:B--2---:R-:W-:Y:S01]  /*3950*/  HADD2.F32 R60, -RZ, R15.H0_H0 ;  /* 0x2000000fff3c7230 */ /* 0x004fe20000004100 */
[----:B------:R-:W-:Y:S01]  /*3960*/  SHF.R.U32.HI R55, RZ, 0x10, R55 ;  /* 0x00000010ff377819 */ /* 0x000fe20000011637 */
[----:B------:R-:W-:Y:S02]  /*3970*/  HADD2.F32 R58, -RZ, R58.H0_H0 ;  /* 0x2000003aff3a7230 */ /* 0x000fe40000004100 */
[--C-:B------:R-:W-:Y:S02]  /*3980*/  HADD2.F32 R13, -RZ, R54.reuse.H1_H1 ;  /* 0x30000036ff0d7230 */ /* 0x100fe40000004100 */
[----:B------:R-:W-:Y:S02]  /*3990*/  HADD2.F32 R59, -RZ, R54.H0_H0 ;  /* 0x20000036ff3b7230 */ /* 0x000fe40000004100 */
[----:B------:R-:W-:-:S02]  /*39a0*/  HADD2.F32 R52, -RZ, R52.H0_H0 ;  /* 0x20000034ff347230 */ /* 0x000fc40000004100 */
[-C--:B------:R-:W-:Y:S01]  /*39b0*/  FMUL.FTZ R54, R13, R58.reuse ;  /* 0x0000003a0d367220 */ /* 0x080fe20000410000 */
[----:B------:R-:W-:Y:S02]  /*39c0*/  HADD2.F32 R55, -RZ, R55.H0_H0 ;  /* 0x20000037ff377230 */ /* 0x000fe40000004100 */
[C---:B------:R-:W-:Y:S01]  /*39d0*/  FMUL.FTZ R58, R59.reuse, R58 ;  /* 0x0000003a3b3a7220 */ /* 0x040fe20000410000 */
[----:B------:R-:W-:Y:S02]  /*39e0*/  HADD2.F32 R115, -RZ, R115.H0_H0 ;  /* 0x20000073ff737230 */ /* 0x000fe40000004100 */
[-C--:B------:R-:W-:Y:S01]  /*39f0*/  FFMA.FTZ R54, R59, R52.reuse, -R54 ;  /* 0x000000343b367223 */ /* 0x080fe20000010836 */
[----:B------:R-:W-:Y:S01]  /*3a00*/  FFMA.FTZ R13, R13, R52, R58 ;  /* 0x000000340d0d7223 */ /* 0x000fe2000001003a */
[----:B------:R-:W-:Y:S01]  /*3a10*/  SHF.R.U32.HI R52, RZ, 0x10, R53 ;  /* 0x00000010ff347819 */ /* 0x000fe20000011635 */
[----:B------:R-:W-:-:S03]  /*3a20*/  HADD2.F32 R58, -RZ, R15.H1_H1 ;  /* 0x3000000fff3a7230 */ /* 0x000fc60000004100 */
[----:B------:R-:W-:Y:S01]  /*3a30*/  F2FP.F16.F32.PACK_AB R13, R13, R54 ;  /* 0x000000360d0d723e */ /* 0x000fe200000000ff */
[----:B------:R-:W-:Y:S02]  /*3a40*/  HADD2.F32 R15, -RZ, R52.H0_H0 ;  /* 0x20000034ff0f7230 */ /* 0x000fe40000004100 */
[-C--:B------:R-:W-:Y:S01]  /*3a50*/  FMUL.FTZ R53, R58, R55.reuse ;  /* 0x000000373a357220 */ /* 0x080fe20000410000 */
[C---:B------:R-:W-:Y:S01]  /*3a60*/  FMUL.FTZ R55, R60.reuse, R55 ;  /* 0x000000373c377220 */ /* 0x040fe20000410000 */
[----:B------:R-:W-:Y:S02]  /*3a70*/  HADD2.F32 R52, -RZ, R12.H1_H1 ;  /* 0x3000000cff347230 */ /* 0x000fe40000004100 */
[-C--:B------:R-:W-:Y:S01]  /*3a80*/  FFMA.FTZ R53, R60, R15.reuse, -R53 ;  /* 0x0000000f3c357223 */ /* 0x080fe20000010835 */
[----:B------:R-:W-:Y:S01]  /*3a90*/  FFMA.FTZ R58, R58, R15, R55 ;  /* 0x0000000f3a3a7223 */ /* 0x000fe20000010037 */
[----:B------:R-:W-:Y:S02]  /*3aa0*/  HADD2.F32 R15, -RZ, R114.H1_H1 ;  /* 0x30000072ff0f7230 */ /* 0x000fe40000004100 */
[----:B------:R-:W-:-:S02]  /*3ab0*/  HADD2.F32 R12, -RZ, R12.H0_H0 ;  /* 0x2000000cff0c7230 */ /* 0x000fc40000004100 */
[----:B------:R-:W-:Y:S02]  /*3ac0*/  HADD2.F32 R55, -RZ, R112.H0_H0 ;  /* 0x20000070ff377230 */ /* 0x000fe40000004100 */
[-C--:B------:R-:W-:Y:S01]  /*3ad0*/  FMUL.FTZ R59, R52, R15.reuse ;  /* 0x0000000f343b7220 */ /* 0x080fe20000410000 */
[--C-:B------:R-:W-:Y:S02]  /*3ae0*/  HADD2.F32 R60, -RZ, R14.reuse.H1_H1 ;  /* 0x3000000eff3c7230 */ /* 0x100fe40000004100 */
[C---:B------:R-:W-:Y:S01]  /*3af0*/  FMUL.FTZ R15, R12.reuse, R15 ;  /* 0x0000000f0c0f7220 */ /* 0x040fe20000410000 */
[----:B------:R-:W-:Y:S02]  /*3b00*/  HADD2.F32 R14, -RZ, R14.H0_H0 ;  /* 0x2000000eff0e7230 */ /* 0x000fe40000004100 */
[----:B------:R-:W-:Y:S01]  /*3b10*/  FFMA.FTZ R12, R12, R55, -R59 ;  /* 0x000000370c0c7223 */ /* 0x000fe2000001083b */
[----:B------:R-:W-:Y:S01]  /*3b20*/  F2FP.F16.F32.PACK_AB R53, R58, R53 ;  /* 0x000000353a35723e */ /* 0x000fe200000000ff */
[----:B------:R-:W-:Y:S01]  /*3b30*/  FFMA.FTZ R15, R52, R55, R15 ;  /* 0x00000037340f7223 */ /* 0x000fe2000001000f */
[----:B------:R-:W-:-:S02]  /*3b40*/  HADD2.F32 R55, -RZ, R112.H1_H1 ;  /* 0x30000070ff377230 */ /* 0x000fc40000004100 */
[-C--:B------:R-:W-:Y:S01]  /*3b50*/  FMUL.FTZ R59, R60, R115.reuse ;  /* 0x000000733c3b7220 */ /* 0x080fe20000410000 */
[C---:B------:R-:W-:Y:S01]  /*3b60*/  FMUL.FTZ R115, R14.reuse, R115 ;  /* 0x000000730e737220 */ /* 0x040fe20000410000 */
[----:B------:R-:W-:Y:S02]  /*3b70*/  F2FP.F16.F32.PACK_AB R12, R15, R12 ;  /* 0x0000000c0f0c723e */ /* 0x000fe400000000ff */
[-C--:B------:R-:W-:Y:S01]  /*3b80*/  FFMA.FTZ R14, R14, R55.reuse, -R59 ;  /* 0x000000370e0e7223 */ /* 0x080fe2000001083b */
[----:B------:R-:W-:Y:S01]  /*3b90*/  FFMA.FTZ R115, R60, R55, R115 ;  /* 0x000000373c737223 */ /* 0x000fe20000010073 */
[----:B------:R-:W-:-:S04]  /*3ba0*/  IMAD.MOV.U32 R15, RZ, RZ, R53 ;  /* 0x000000ffff0f7224 */ /* 0x000fc800078e0035 */
[----:B------:R-:W-:-:S07]  /*3bb0*/  F2FP.F16.F32.PACK_AB R14, R115, R14 ;  /* 0x0000000e730e723e */ /* 0x000fce00000000ff */
.L_x_11398:
[----:B------:R-:W-:Y:S05]  /*3bc0*/  BSYNC B2 ;  /* 0x0000000000027941 */ /* 0x000fea0003800000 */
.L_x_11397:
[----:B---3--:R1:W-:Y:S02]  /*3bd0*/  ST.E.128 desc[UR54][R56.64], R12 ;  /* 0x0000000c38007985 */ /* 0x0083e4000c101d36 */
.L_x_11396:
[----:B------:R-:W-:Y:S05]  /*3be0*/  BSYNC B1 ;  /* 0x0000000000017941 */ /* 0x000fea0003800000 */
.L_x_11395:
[----:B------:R-:W-:Y:S01]  /*3bf0*/  ISETP.NE.AND P3, PT, R32, RZ, PT ;  /* 0x000000ff2000720c */ /* 0x000fe20003f65270 */
[----:B------:R-:W-:-:S12]  /*3c00*/  BSSY B1, `(.L_x_11399) ;  /* 0x0000037000017945 */ /* 0x000fd80003800000 */
[----:B------:R-:W-:Y:S05]  /*3c10*/  @!P3 BRA `(.L_x_11400) ;  /* 0x0000000000d4b947 */ /* 0x000fea0003800000 */
[----:B-1--4-:R-:W4:Y:S04]  /*3c20*/  LDL R12, [R1+0x68] ;  /* 0x00006800010c7983 */ /* 0x012f280000100800 */
[----:B------:R-:W5:Y:S01]  /*3c30*/  LDL R54, [R1+0x84] ;  /* 0x0000840001367983 */ /* 0x000f620000100800 */
[----:B---3--:R-:W-:Y:S01]  /*3c40*/  IMAD.MOV.U32 R52, RZ, RZ, R11 ;  /* 0x000000ffff347224 */ /* 0x008fe200078e000b */
[----:B------:R-:W-:Y:S01]  /*3c50*/  BSSY B2, `(.L_x_11401) ;  /* 0x0000030000027945 */ /* 0x000fe20003800000 */
[----:B------:R-:W-:Y:S02]  /*3c60*/  IMAD.MOV.U32 R53, RZ, RZ, R62 ;  /* 0x000000ffff357224 */ /* 0x000fe400078e003e */
[----:B----4-:R-:W-:Y:S02]  /*3c70*/  IMAD.SHL.U32 R55, R12, 0x8, RZ ;  /* 0x000000080c377824 */ /* 0x010fe400078e00ff */
[----:B------:R1:W3:Y:S01]  /*3c80*/  LDS.128 R12, [R65+0x17000] ;  /* 0x01700000410c7984 */ /* 0x0002e20000000c00 */
[----:B-----5:R-:W-:Y:S01]  /*3c90*/  ISETP.GE.AND P3, PT, R54, R99, PT ;  /* 0x000000633600720c */ /* 0x020fe20003f66270 */
[----:B------:R-:W-:-:S12]  /*3ca0*/  IMAD.WIDE R52, R55, 0x2, R52 ;  /* 0x0000000237347825 */ /* 0x000fd800078e0234 */
[----:B-1----:R-:W-:Y:S05]  /*3cb0*/  @P3 BRA `(.L_x_11402) ;  /* 0x0000000000a43947 */ /* 0x002fea0003800000 */
[--C-:B------:R-:W-:Y:S01]  /*3cc0*/  SHF.R.U64 R54, R48, 0x10, R49.reuse ;  /* 0x0000001030367819 */ /* 0x100fe20000001231 */
[----:B------:R-:W-:Y:S01]  /*3cd0*/  HADD2.F32 R113, -RZ, R113.H1_H1 ;  /* 0x30000071ff717230 */ /* 0x000fe20000004100 */
[----:B------:R-:W-:Y:S01]  /*3ce0*/  SHF.R.U32.HI R48, RZ, 0x10, R49 ;  /* 0x00000010ff307819 */ /* 0x000fe20000011631 */
[----:B---3--:R-:W-:Y:S01]  /*3cf0*/  IMAD.MOV.U32 R49, RZ, RZ, R15 ;  /* 0x000000ffff317224 */ /* 0x008fe200078e000f */
[--C-:B------:R-:W-:Y:S01]  /*3d00*/  SHF.R.U64 R56, R50, 0x10, R51.reuse ;  /* 0x0000001032387819 */ /* 0x100fe20000001233 */
[--C-:B------:R-:W-:Y:S01]  /*3d10*/  HADD2.F32 R15, -RZ, R13.reuse.H1_H1 ;  /* 0x3000000dff0f7230 */ /* 0x100fe20000004100 */
[----:B------:R-:W-:Y:S01]  /*3d20*/  SHF.R.U32.HI R55, RZ, 0x10, R51 ;  /* 0x00000010ff377819 */ /* 0x000fe20000011633 */
[----:B------:R-:W-:Y:S02]  /*3d30*/  HADD2.F32 R13, -RZ, R13.H0_H0 ;  /* 0x2000000dff0d7230 */ /* 0x000fe40000004100 */
[----:B------:R-:W-:Y:S02]  /*3d40*/  HADD2.F32 R56, -RZ, R56.H0_H0 ;  /* 0x20000038ff387230 */ /* 0x000fe40000004100 */
[----:B------:R-:W-:-:S02]  /*3d50*/  HADD2.F32 R55, -RZ, R55.H0_H0 ;  /* 0x20000037ff377230 */ /* 0x000fc40000004100 */
[--C-:B------:R-:W-:Y:S02]  /*3d60*/  HADD2.F32 R50, -RZ, R49.reuse.H1_H1 ;  /* 0x30000031ff327230 */ /* 0x100fe40000004100 */
[----:B------:R-:W-:Y:S02]  /*3d70*/  HADD2.F32 R49, -RZ, R49.H0_H0 ;  /* 0x20000031ff317230 */ /* 0x000fe40000004100 */
[----:B------:R-:W-:Y:S02]  /*3d80*/  HADD2.F32 R54, -RZ, R54.H0_H0 ;  /* 0x20000036ff367230 */ /* 0x000fe40000004100 */
[-C--:B------:R-:W-:Y:S01]  /*3d90*/  FMUL.FTZ R58, R50, R55.reuse ;  /* 0x00000037323a7220 */ /* 0x080fe20000410000 */
[----:B------:R-:W-:Y:S02]  /*3da0*/  HADD2.F32 R51, -RZ, R48.H0_H0 ;  /* 0x20000030ff337230 */ /* 0x000fe40000004100 */
[-C--:B------:R-:W-:Y:S01]  /*3db0*/  FMUL.FTZ R48, R15, R56.reuse ;  /* 0x000000380f307220 */ /* 0x080fe20000410000 */
[----:B------:R-:W-:Y:S01]  /*3dc0*/  FMUL.FTZ R56, R13, R56 ;  /* 0x000000380d387220 */ /* 0x000fe20000410000 */
[----:B------:R-:W-:Y:S01]  /*3dd0*/  FMUL.FTZ R55, R49, R55 ;  /* 0x0000003731377220 */ /* 0x000fe20000410000 */
[----:B------:R-:W-:-:S02]  /*3de0*/  HADD2.F32 R114, -RZ, R114.H0_H0 ;  /* 0x20000072ff727230 */ /* 0x000fc40000004100 */
[-C--:B------:R-:W-:Y:S01]  /*3df0*/  FFMA.FTZ R13, R13, R54.reuse, -R48 ;  /* 0x000000360d0d7223 */ /* 0x080fe20000010830 */
[----:B------:R-:W-:Y:S01]  /*3e00*/  FFMA.FTZ R48, R15, R54, R56 ;  /* 0x000000360f307223 */ /* 0x000fe20000010038 */
[-C--:B------:R-:W-:Y:S01]  /*3e10*/  FFMA.FTZ R15, R49, R51.reuse, -R58 ;  /* 0x00000033310f7223 */ /* 0x080fe2000001083a */
[----:B------:R-:W-:Y:S01]  /*3e20*/  FFMA.FTZ R50, R50, R51, R55 ;  /* 0x0000003332327223 */ /* 0x000fe20000010037 */
[----:B------:R-:W-:Y:S02]  /*3e30*/  HADD2.F32 R54, -RZ, R12.H1_H1 ;  /* 0x3000000cff367230 */ /* 0x000fe40000004100 */
[----:B------:R-:W-:Y:S01]  /*3e40*/  HADD2.F32 R51, -RZ, R14.H1_H1 ;  /* 0x3000000eff337230 */ /* 0x000fe20000004100 */
[----:B------:R-:W-:Y:S01]  /*3e50*/  F2FP.F16.F32.PACK_AB R13, R48, R13 ;  /* 0x0000000d300d723e */ /* 0x000fe200000000ff */
[----:B------:R-:W-:Y:S02]  /*3e60*/  HADD2.F32 R12, -RZ, R12.H0_H0 ;  /* 0x2000000cff0c7230 */ /* 0x000fe40000004100 */
[----:B------:R-:W-:Y:S01]  /*3e70*/  FMUL.FTZ R55, R54, R113 ;  /* 0x0000007136377220 */ /* 0x000fe20000410000 */
[----:B------:R-:W-:-:S02]  /*3e80*/  HADD2.F32 R14, -RZ, R14.H0_H0 ;  /* 0x2000000eff0e7230 */ /* 0x000fc40000004100 */
[CC--:B------:R-:W-:Y:S01]  /*3e90*/  FMUL.FTZ R57, R51.reuse, R114.reuse ;  /* 0x0000007233397220 */ /* 0x0c0fe20000410000 */
[--C-:B------:R-:W-:Y:S02]  /*3ea0*/  HADD2.F32 R49, -RZ, R109.reuse.H0_H0 ;  /* 0x2000006dff317230 */ /* 0x100fe40000004100 */
[----:B------:R-:W-:Y:S01]  /*3eb0*/  FMUL.FTZ R113, R12, R113 ;  /* 0x000000710c717220 */ /* 0x000fe20000410000 */
[----:B------:R-:W-:Y:S02]  /*3ec0*/  HADD2.F32 R109, -RZ, R109.H1_H1 ;  /* 0x3000006dff6d7230 */ /* 0x000fe40000004100 */
[----:B------:R-:W-:Y:S01]  /*3ed0*/  FMUL.FTZ R114, R14, R114 ;  /* 0x000000720e727220 */ /* 0x000fe20000410000 */
[----:B------:R-:W-:Y:S01]  /*3ee0*/  F2FP.F16.F32.PACK_AB R15, R50, R15 ;  /* 0x0000000f320f723e */ /* 0x000fe200000000ff */
[-C--:B------:R-:W-:Y:S01]  /*3ef0*/  FFMA.FTZ R55, R12, R49.reuse, -R55 ;  /* 0x000000310c377223 */ /* 0x080fe20000010837 */
[----:B------:R-:W-:Y:S01]  /*3f00*/  FFMA.FTZ R54, R54, R49, R113 ;  /* 0x0000003136367223 */ /* 0x000fe20000010071 */
[-C--:B------:R-:W-:Y:S01]  /*3f10*/  FFMA.FTZ R57, R14, R109.reuse, -R57 ;  /* 0x0000006d0e397223 */ /* 0x080fe20000010839 */
[----:B------:R-:W-:-:S03]  /*3f20*/  FFMA.FTZ R114, R51, R109, R114 ;  /* 0x0000006d33727223 */ /* 0x000fc60000010072 */
[----:B------:R-:W-:Y:S02]  /*3f30*/  F2FP.F16.F32.PACK_AB R12, R54, R55 ;  /* 0x00000037360c723e */ /* 0x000fe400000000ff */
[----:B------:R-:W-:-:S07]  /*3f40*/  F2FP.F16.F32.PACK_AB R14, R114, R57 ;  /* 0x00000039720e723e */ /* 0x000fce00000000ff */
.L_x_11402:
[----:B------:R-:W-:Y:S05]  /*3f50*/  BSYNC B2 ;  /* 0x0000000000027941 */ /* 0x000fea0003800000 */
.L_x_11401:
[----:B---3--:R1:W-:Y:S02]  /*3f60*/  ST.E.128 desc[UR54][R52.64], R12 ;  /* 0x0000000c34007985 */ /* 0x0083e4000c101d36 */
.L_x_11400:
[----:B------:R-:W-:Y:S05]  /*3f70*/  BSYNC B1 ;  /* 0x0000000000017941 */ /* 0x000fea0003800000 */
.L_x_11399:
[----:B------:R-:W-:Y:S01]  /*3f80*/  LOP3.LUT P3, RZ, R29, 0x8, RZ, 0xc0, !PT ;  /* 0x000000081dff7812 */ /* 0x000fe2000786c0ff */
[----:B------:R-:W-:-:S12]  /*3f90*/  BSSY B1, `(.L_x_11403) ;  /* 0x0000036000017945 */ /* 0x000fd80003800000 */
[----:B------:R-:W-:Y:S05]  /*3fa0*/  @!P3 BRA `(.L_x_11404) ;  /* 0x0000000000d0b947 */ /* 0x000fea0003800000 */
[----:B-1--4-:R-:W4:Y:S04]  /*3fb0*/  LDL R12, [R1+0x7c] ;  /* 0x00007c00010c7983 */ /* 0x012f280000100800 */
[----:B------:R-:W5:Y:S01]  /*3fc0*/  LDL R50, [R1+0x88] ;  /* 0x0000880001327983 */ /* 0x000f620000100800 */
[C---:B---3--:R-:W-:Y:S01]  /*3fd0*/  LEA R48, P3, R137.reuse, R11, 0x1 ;  /* 0x0000000b89307211 */ /* 0x048fe200078608ff */
[----:B------:R-:W-:Y:S03]  /*3fe0*/  BSSY B2, `(.L_x_11405) ;  /* 0x000002f000027945 */ /* 0x000fe60003800000 */
[----:B----4-:R-:W-:Y:S02]  /*3ff0*/  LEA.HI.X R49, R137, R62, R12, 0x1, P3 ;  /* 0x0000003e89317211 */ /* 0x010fe400018f0c0c */
[----:B------:R1:W3:Y:S01]  /*4000*/  LDS.128 R12, [R64+0x17000] ;  /* 0x01700000400c7984 */ /* 0x0002e20000000c00 */
[----:B-----5:R-:W-:-:S13]  /*4010*/  ISETP.GE.AND P3, PT, R50, R99, PT ;  /* 0x000000633200720c */ /* 0x020fda0003f66270 */
[----:B-1----:R-:W-:Y:S05]  /*4020*/  @P3 BRA `(.L_x_11406) ;  /* 0x0000000000a83947 */ /* 0x002fea0003800000 */
[--C-:B------:R-:W-:Y:S01]  /*4030*/  SHF.R.U64 R53, R44, 0x10, R45.reuse ;  /* 0x000000102c357819 */ /* 0x100fe2000000122d */
[----:B---3--:R-:W-:Y:S01]  /*4040*/  IMAD.MOV.U32 R44, RZ, RZ, R12 ;  /* 0x000000ffff2c7224 */ /* 0x008fe200078e000c */
[----:B------:R-:W-:Y:S01]  /*4050*/  SHF.R.U32.HI R50, RZ, 0x10, R45 ;  /* 0x00000010ff327819 */ /* 0x000fe2000001162d */
[----:B------:R-:W-:Y:S01]  /*4060*/  IMAD.MOV.U32 R45, RZ, RZ, R15 ;  /* 0x000000ffff2d7224 */ /* 0x000fe200078e000f */
[--C-:B------:R-:W-:Y:S01]  /*4070*/  SHF.R.U64 R51, R46, 0x10, R47.reuse ;  /* 0x000000102e337819 */ /* 0x100fe2000000122f */
[--C-:B------:R-:W-:Y:S01]  /*4080*/  HADD2.F32 R15, -RZ, R13.reuse.H1_H1 ;  /* 0x3000000dff0f7230 */ /* 0x100fe20000004100 */
[----:B------:R-:W-:Y:S01]  /*4090*/  SHF.R.U32.HI R52, RZ, 0x10, R47 ;  /* 0x00000010ff347819 */ /* 0x000fe2000001162f */
[----:B------:R-:W-:Y:S02]  /*40a0*/  HADD2.F32 R12, -RZ, R13.H0_H0 ;  /* 0x2000000dff0c7230 */ /* 0x000fe40000004100 */
[----:B------:R-:W-:Y:S02]  /*40b0*/  HADD2.F32 R51, -RZ, R51.H0_H0 ;  /* 0x20000033ff337230 */ /* 0x000fe40000004100 */
[----:B------:R-:W-:-:S02]  /*40c0*/  HADD2.F32 R46, -RZ, R45.H1_H1 ;  /* 0x3000002dff2e7230 */ /* 0x000fc40000004100 */
[----:B------:R-:W-:Y:S02]  /*40d0*/  HADD2.F32 R52, -RZ, R52.H0_H0 ;  /* 0x20000034ff347230 */ /* 0x000fe40000004100 */
[-C--:B------:R-:W-:Y:S01]  /*40e0*/  FMUL.FTZ R13, R15, R51.reuse ;  /* 0x000000330f0d7220 */ /* 0x080fe20000410000 */
[----:B------:R-:W-:Y:S02]  /*40f0*/  HADD2.F32 R45, -RZ, R45.H0_H0 ;  /* 0x2000002dff2d7230 */ /* 0x000fe40000004100 */
[----:B------:R-:W-:Y:S01]  /*4100*/  FMUL.FTZ R54, R12, R51 ;  /* 0x000000330c367220 */ /* 0x000fe20000410000 */
[----:B------:R-:W-:Y:S02]  /*4110*/  HADD2.F32 R47, -RZ, R53.H0_H0 ;  /* 0x20000035ff2f7230 */ /* 0x000fe40000004100 */
[-C--:B------:R-:W-:Y:S01]  /*4120*/  FMUL.FTZ R56, R46, R52.reuse ;  /* 0x000000342e387220 */ /* 0x080fe20000410000 */
[----:B------:R-:W-:Y:S02]  /*4130*/  HADD2.F32 R50, -RZ, R50.H0_H0 ;  /* 0x20000032ff327230 */ /* 0x000fe40000004100 */
[----:B------:R-:W-:Y:S01]  /*4140*/  FMUL.FTZ R51, R45, R52 ;  /* 0x000000342d337220 */ /* 0x000fe20000410000 */
[-C--:B------:R-:W-:Y:S01]  /*4150*/  FFMA.FTZ R12, R12, R47.reuse, -R13 ;  /* 0x0000002f0c0c7223 */ /* 0x080fe2000001080d */
[----:B------:R-:W-:Y:S01]  /*4160*/  FFMA.FTZ R13, R15, R47, R54 ;  /* 0x0000002f0f0d7223 */ /* 0x000fe20000010036 */
[-C--:B------:R-:W-:Y:S01]  /*4170*/  FFMA.FTZ R15, R45, R50.reuse, -R56 ;  /* 0x000000322d0f7223 */ /* 0x080fe20000010838 */
[----:B------:R-:W-:Y:S01]  /*4180*/  FFMA.FTZ R52, R46, R50, R51 ;  /* 0x000000322e347223 */ /* 0x000fe20000010033 */
[----:B------:R-:W-:-:S02]  /*4190*/  HADD2.F32 R50, -RZ, R108.H0_H0 ;  /* 0x2000006cff327230 */ /* 0x000fc40000004100 */
[----:B------:R-:W-:Y:S01]  /*41a0*/  HADD2.F32 R51, -RZ, R108.H1_H1 ;  /* 0x3000006cff337230 */ /* 0x000fe20000004100 */
[----:B------:R-:W-:Y:S01]  /*41b0*/  F2FP.F16.F32.PACK_AB R13, R13, R12 ;  /* 0x0000000c0d0d723e */ /* 0x000fe200000000ff */
[----:B------:R-:W-:Y:S01]  /*41c0*/  HADD2.F32 R45, -RZ, R44.H1_H1 ;  /* 0x3000002cff2d7230 */ /* 0x000fe20000004100 */
[----:B------:R-:W-:Y:S01]  /*41d0*/  F2FP.F16.F32.PACK_AB R15, R52, R15 ;  /* 0x0000000f340f723e */ /* 0x000fe200000000ff */
        /* <DEDUP_REMOVED lines=12> */
[----:B------:R-:W-:-:S03]  /*42a0*/  FFMA.FTZ R46, R46, R107, R51 ;  /* 0x0000006b2e2e7223 */ /* 0x000fc60000010033 */
[----:B------:R-:W-:Y:S02]  /*42b0*/  F2FP.F16.F32.PACK_AB R12, R50, R53 ;  /* 0x00000035320c723e */ /* 0x000fe400000000ff */
[----:B------:R-:W-:-:S07]  /*42c0*/  F2FP.F16.F32.PACK_AB R14, R46, R55 ;  /* 0x000000372e0e723e */ /* 0x000fce00000000ff */
.L_x_11406:
[----:B------:R-:W-:Y:S05]  /*42d0*/  BSYNC B2 ;  /* 0x0000000000027941 */ /* 0x000fea0003800000 */
.L_x_11405:
[----:B---3--:R1:W-:Y:S02]  /*42e0*/  ST.E.128 desc[UR54][R48.64], R12 ;  /* 0x0000000c30007985 */ /* 0x0083e4000c101d36 */
.L_x_11404:
[----:B------:R-:W-:Y:S05]  /*42f0*/  BSYNC B1 ;  /* 0x0000000000017941 */ /* 0x000fea0003800000 */
.L_x_11403:
        /* <DEDUP_REMOVED lines=14> */
[--C-:B------:R-:W-:Y:S01]  /*43e0*/  HADD2.F32 R14, -RZ, R13.reuse.H1_H1 ;  /* 0x3000000dff0e7230 */ /* 0x100fe20000004100 */
[--C-:B------:R-:W-:Y:S01]  /*43f0*/  SHF.R.U64 R41, R42, 0x10, R43.reuse ;  /* 0x000000102a297819 */ /* 0x100fe2000000122b */
[----:B------:R-:W-:Y:S01]  /*4400*/  HADD2.F32 R13, -RZ, R13.H0_H0 ;  /* 0x2000000dff0d7230 */ /* 0x000fe20000004100 */
[----:B------:R-:W-:Y:S01]  /*4410*/  SHF.R.U32.HI R48, RZ, 0x10, R43 ;  /* 0x00000010ff307819 */ /* 0x000fe2000001162b */
[----:B------:R-:W-:Y:S02]  /*4420*/  HADD2.F32 R42, -RZ, R47.H0_H0 ;  /* 0x2000002fff2a7230 */ /* 0x000fe40000004100 */
[----:B------:R-:W-:Y:S02]  /*4430*/  HADD2.F32 R43, -RZ, R41.H0_H0 ;  /* 0x20000029ff2b7230 */ /* 0x000fe40000004100 */
[----:B------:R-:W-:-:S02]  /*4440*/  HADD2.F32 R48, -RZ, R48.H0_H0 ;  /* 0x20000030ff307230 */ /* 0x000fc40000004100 */
[--C-:B------:R-:W-:Y:S02]  /*4450*/  HADD2.F32 R41, -RZ, R15.reuse.H1_H1 ;  /* 0x3000000fff297230 */ /* 0x100fe40000004100 */
[CC--:B------:R-:W-:Y:S01]  /*4460*/  FMUL.FTZ R50, R14.reuse, R43.reuse ;  /* 0x0000002b0e327220 */ /* 0x0c0fe20000410000 */
[C---:B------:R-:W-:Y:S01]  /*4470*/  FMUL.FTZ R43, R13.reuse, R43 ;  /* 0x0000002b0d2b7220 */ /* 0x040fe20000410000 */
[----:B------:R-:W-:Y:S02]  /*4480*/  HADD2.F32 R15, -RZ, R15.H0_H0 ;  /* 0x2000000fff0f7230 */ /* 0x000fe40000004100 */
[-C--:B------:R-:W-:Y:S01]  /*4490*/  FFMA.FTZ R50, R13, R42.reuse, -R50 ;  /* 0x0000002a0d327223 */ /* 0x080fe20000010832 */
[----:B------:R-:W-:Y:S01]  /*44a0*/  FFMA.FTZ R47, R14, R42, R43 ;  /* 0x0000002a0e2f7223 */ /* 0x000fe2000001002b */
[----:B------:R-:W-:Y:S02]  /*44b0*/  HADD2.F32 R46, -RZ, R46.H0_H0 ;  /* 0x2000002eff2e7230 */ /* 0x000fe40000004100 */
[----:B------:R-:W-:Y:S01]  /*44c0*/  FMUL.FTZ R52, R41, R48 ;  /* 0x0000003029347220 */ /* 0x000fe20000410000 */
[----:B------:R-:W-:-:S02]  /*44d0*/  HADD2.F32 R42, -RZ, R91.H1_H1 ;  /* 0x3000005bff2a7230 */ /* 0x000fc40000004100 */
[C---:B------:R-:W-:Y:S01]  /*44e0*/  FMUL.FTZ R48, R15.reuse, R48 ;  /* 0x000000300f307220 */ /* 0x040fe20000410000 */
[----:B------:R-:W-:Y:S02]  /*44f0*/  HADD2.F32 R91, -RZ, R91.H0_H0 ;  /* 0x2000005bff5b7230 */ /* 0x000fe40000004100 */
[-C--:B------:R-:W-:Y:S01]  /*4500*/  FFMA.FTZ R52, R15, R46.reuse, -R52 ;  /* 0x0000002e0f347223 */ /* 0x080fe20000010834 */
[----:B------:R-:W-:Y:S02]  /*4510*/  HADD2.F32 R13, -RZ, R12.H1_H1 ;  /* 0x3000000cff0d7230 */ /* 0x000fe40000004100 */
[----:B------:R-:W-:Y:S01]  /*4520*/  FFMA.FTZ R51, R41, R46, R48 ;  /* 0x0000002e29337223 */ /* 0x000fe20000010030 */
[----:B------:R-:W-:Y:S02]  /*4530*/  HADD2.F32 R14, -RZ, R40.H1_H1 ;  /* 0x30000028ff0e7230 */ /* 0x000fe40000004100 */
[----:B------:R-:W-:Y:S02]  /*4540*/  HADD2.F32 R12, -RZ, R12.H0_H0 ;  /* 0x2000000cff0c7230 */ /* 0x000fe40000004100 */
[----:B------:R-:W-:Y:S01]  /*4550*/  FMUL.FTZ R43, R13, R42 ;  /* 0x0000002a0d2b7220 */ /* 0x000fe20000410000 */
        /* <DEDUP_REMOVED lines=14> */
.L_x_11410:
[----:B------:R-:W-:Y:S05]  /*4640*/  BSYNC B2 ;  /* 0x0000000000027941 */ /* 0x000fea0003800000 */
.L_x_11409:
[----:B---3--:R1:W-:Y:S02]  /*4650*/  ST.E.128 desc[UR54][R44.64], R12 ;  /* 0x0000000c2c007985 */ /* 0x0083e4000c101d36 */
.L_x_11408:
[----:B------:R-:W-:Y:S05]  /*4660*/  BSYNC B1 ;  /* 0x0000000000017941 */ /* 0x000fea0003800000 */
.L_x_11407:
[----:B------:R-:W-:-:S13]  /*4670*/  LOP3.LUT P3, RZ, R29, 0x20, RZ, 0xc0, !PT ;  /* 0x000000201dff7812 */ /* 0x000fda000786c0ff */
        /* <DEDUP_REMOVED lines=9> */
[----:B------:R-:W-:Y:S01]  /*4710*/  SHF.R.U64 R11, R36, 0x10, R37 ;  /* 0x00000010240b7819 */ /* 0x000fe20000001225 */
[--C-:B---3--:R-:W-:Y:S01]  /*4720*/  HADD2.F32 R36, -RZ, R15.reuse.H1_H1 ;  /* 0x3000000fff247230 */ /* 0x108fe20000004100 */
        /* <DEDUP_REMOVED lines=38> */
.L_x_11412:
[----:B------:R-:W-:Y:S05]  /*4990*/  BSYNC B1 ;  /* 0x0000000000017941 */ /* 0x000fea0003800000 */
.L_x_11411:
[----:B---3--:R1:W-:Y:S01]  /*49a0*/  ST.E.128 desc[UR54][R40.64], R12 ;  /* 0x0000000c28007985 */ /* 0x0083e2000c101d36 */
[----:B------:R-:W-:Y:S05]  /*49b0*/  BRA `(.L_x_11390) ;  /* 0x0000002000c87947 */ /* 0x000fea0003800000 */
.L_x_11383:
        /* <DEDUP_REMOVED lines=19> */
[----:B------:R-:W-:Y:S01]  /*4af0*/  IADD3 R14, P2, R68, R14, RZ ;  /* 0x0000000e440e7210 */ /* 0x000fe20007f5e0ff */
[----:B------:R-:W-:Y:S01]  /*4b00*/  ULDC.64 UR4, c[0x0][0x3e8] ;  /* 0x0000fa0000047ab9 */ /* 0x000fe20000000a00 */
[----:B------:R-:W-:Y:S02]  /*4b10*/  CS2R R46, SRZ ;  /* 0x00000000002e7805 */ /* 0x000fe4000001ff00 */
[----:B------:R-:W-:Y:S02]  /*4b20*/  CS2R R44, SRZ ;  /* 0x00000000002c7805 */ /* 0x000fe4000001ff00 */
[----:B------:R-:W-:Y:S01]  /*4b30*/  CS2R R58, SRZ ;  /* 0x00000000003a7805 */ /* 0x000fe2000001ff00 */
[----:B------:R-:W-:Y:S01]  /*4b40*/  IMAD.X R13, R11, 0x1, R78, P2 ;  /* 0x000000010b0d7824 */ /* 0x000fe200010e064e */
[----:B------:R-:W-:Y:S02]  /*4b50*/  IADD3 R11, P2, R72, R12, RZ ;  /* 0x0000000c480b7210 */ /* 0x000fe40007f5e0ff */
        /* <DEDUP_REMOVED lines=24> */
.L_x_11414:
[----:B------:R-:W-:Y:S05]  /*4ce0*/  BSYNC B1 ;  /* 0x0000000000017941 */ /* 0x000fea0003800000 */
.L_x_11413:
        /* <DEDUP_REMOVED lines=9> */
[----:B------:R-:W-:Y:S01]  /*4d80*/  PLOP3.LUT P2, PT, PT, PT, UP0, 0x80, 0x0 ;  /* 0x000000000000781c */ /* 0x000fe20003f4f008 */
        /* <DEDUP_REMOVED lines=14> */
[----:B------:R-:W-:Y:S01]  /*4e70*/  PRMT R109, R14, 0x7610, R109 ;  /* 0x000076100e6d7816 */ /* 0x000fe2000000006d */
[----:B------:R-:W-:Y:S02]  /*4e80*/  IMAD.MOV.U32 R13, RZ, RZ, R48 ;  /* 0x000000ffff0d7224 */ /* 0x000fe400078e0030 */
[----:B------:R-:W-:Y:S01]  /*4e90*/  IMAD.MOV.U32 R14, RZ, RZ, R49 ;  /* 0x000000ffff0e7224 */ /* 0x000fe200078e0031 */
[----:B------:R-:W-:Y:S01]  /*4ea0*/  PRMT R113, R11, 0x5410, R12 ;  /* 0x000054100b717816 */ /* 0x000fe2000000000c */
[----:B------:R-:W-:-:S02]  /*4eb0*/  IMAD.MOV.U32 R11, RZ, RZ, R54 ;  /* 0x000000ffff0b7224 */ /* 0x000fc400078e0036 */
        /* <DEDUP_REMOVED lines=13> */
[----:B------:R-:W-:Y:S02]  /*4f90*/  PRMT R120, R120, 0x5410, R13 ;  /* 0x0000541078787816 */ /* 0x000fe4000000000d */
[----:B------:R-:W-:Y:S01]  /*4fa0*/  PRMT R121, R14, 0x5410, R12 ;  /* 0x000054100e797816 */ /* 0x000fe2000000000c */
[----:B------:R-:W-:Y:S06]  /*4fb0*/  @!P2 BRA `(.L_x_11415) ;  /* 0x000000000004a947 */ /* 0x000fec0003800000 */
[----:B------:R-:W-:Y:S01]  /*4fc0*/  BPT.TRAP 0x1 ;  /* 0x000000040000795c */ /* 0x000fe20000300000 */
.L_x_11415:
[----:B------:R-:W2:Y:S01]  /*4fd0*/  LDL R11, [R1+0x38] ;  /* 0x00003800010b7983 */ /* 0x000ea20000100800 */
[----:B------:R-:W-:Y:S01]  /*4fe0*/  IMAD R35, R19, 0x8, R2 ;  /* 0x0000000813237824 */ /* 0x000fe200078e0202 */
[----:B------:R-:W-:Y:S01]  /*4ff0*/  BSSY B1, `(.L_x_11416) ;  /* 0x0000004000017945 */ /* 0x000fe20003800000 */
[----:B--2---:R-:W-:-:S04]  /*5000*/  SHF.L.U32 R86, R11, 0x1f, RZ ;  /* 0x0000001f0b567819 */ /* 0x004fc800000006ff */
[----:B------:R-:W0:Y:S02]  /*5010*/  SYNCS.PHASECHK.TRANS64.TRYWAIT P4, [R35+URZ+0x2d890], R86 ;  /* 0x02d89056230075a7 */ /* 0x000e24000808017f */
[----:B0-----:R-:W-:Y:S05]  /*5020*/  @!P4 BRA `(.L_x_11417) ;  /* 0x000001f400f4c947 */ /* 0x001fea0003800000 */
.L_x_11724:
[----:B------:R-:W-:Y:S05]  /*5030*/  BSYNC B1 ;  /* 0x0000000000017941 */ /* 0x000fea0003800000 */
.L_x_11416:
[----:B------:R-:W-:-:S03]  /*5040*/  UMOV UR4, 0xffffffff ;  /* 0xffffffff00047882 */ /* 0x000fc60000000000 */
[----:B------:R-:W-:Y:S05]  /*5050*/  BRA.DIV UR4, `(.L_x_11418) ;  /* 0x000001f604fc7947 */ /* 0x000fea000b800000 */
[----:B------:R1:W2:Y:S04]  /*5060*/  SHFL.IDX PT, R91, R62, RZ, 0x1e1f ;  /* 0x001e1fff3e5b7589 */ /* 0x0002a800000e0000 */
[----:B------:R1:W3:Y:S02]  /*5070*/  SHFL.IDX PT, R90, R60, RZ, 0x1e1f ;  /* 0x001e1fff3c5a7589 */ /* 0x0002e400000e0000 */
.L_x_11728:
[----:B------:R-:W-:Y:S05]  /*5080*/  @P3 BRA `(.L_x_11390) ;  /* 0x0000001c00143947 */ /* 0x000fea0003800000 */
[----:B------:R-:W4:Y:S01]  /*5090*/  LDC R11, c[0x0][0x2f4] ;  /* 0x0000bd00ff0b7b82 */ /* 0x000f220000000800 */
[----:B------:R-:W-:Y:S01]  /*50a0*/  ISETP.NE.AND P3, PT, R30, RZ, PT ;  /* 0x000000ff1e00720c */ /* 0x000fe20003f65270 */
[----:B------:R-:W-:Y:S01]  /*50b0*/  BSSY B1, `(.L_x_11419) ;  /* 0x0000079000017945 */ /* 0x000fe20003800000 */
[----:B----4-:R-:W-:-:S11]  /*50c0*/  IMAD.IADD R104, R11, 0x1, -R100 ;  /* 0x000000010b687824 */ /* 0x010fd600078e0a64 */
[----:B------:R-:W-:Y:S05]  /*50d0*/  @!P3 BRA `(.L_x_11420) ;  /* 0x0000000400d8b947 */ /* 0x000fea0003800000 */
[----:B-1----:R-:W4:Y:S04]  /*50e0*/  LDL R60, [R1+0x4c] ;  /* 0x00004c00013c7983 */ /* 0x002f280000100800 */
[----:B------:R-:W5:Y:S04]  /*50f0*/  LDL R15, [R1+0x50] ;  /* 0x00005000010f7983 */ /* 0x000f680000100800 */
[----:B------:R-:W2:Y:S01]  /*5100*/  LDL R14, [R1+0x54] ;  /* 0x00005400010e7983 */ /* 0x000ea20000100800 */
[----:B------:R-:W-:Y:S01]  /*5110*/  SEL R12, R100, R104, !P0 ;  /* 0x00000068640c7207 */ /* 0x000fe20004000000 */
[----:B------:R-:W-:Y:S01]  /*5120*/  BSSY B2, `(.L_x_11421) ;  /* 0x000006b000027945 */ /* 0x000fe20003800000 */
[----:B------:R-:W-:-:S02]  /*5130*/  ISETP.GE.AND P3, PT, R16, R99, PT ;  /* 0x000000631000720c */ /* 0x000fc40003f66270 */
[----:B------:R-:W-:-:S04]  /*5140*/  SHF.R.S32.HI R13, RZ, 0x1f, R12 ;  /* 0x0000001fff0d7819 */ /* 0x000fc8000001140c */
[----:B------:R-:W-:-:S04]  /*5150*/  LEA.HI R13, R13, R12, RZ, 0x4 ;  /* 0x0000000c0d0d7211 */ /* 0x000fc800078f20ff */
[----:B------:R-:W-:-:S04]  /*5160*/  SHF.R.S32.HI R12, RZ, 0x4, R13 ;  /* 0x00000004ff0c7819 */ /* 0x000fc8000001140d */
[----:B------:R-:W-:-:S04]  /*5170*/  LEA.HI.SX32 R105, R5, R12, 0x1d ;  /* 0x0000000c05697211 */ /* 0x000fc800078feaff */
[----:B------:R-:W-:-:S04]  /*5180*/  SHF.R.S32.HI R12, RZ, 0x1f, R105 ;  /* 0x0000001fff0c7819 */ /* 0x000fc80000011469 */
[----:B------:R-:W-:Y:S01]  /*5190*/  LEA.HI R12, R12, R105, RZ, 0x2 ;  /* 0x000000690c0c7211 */ /* 0x000fe200078f10ff */
[----:B------:R-:W-:-:S04]  /*51a0*/  IMAD.SHL.U32 R105, R105, 0x8, RZ ;  /* 0x0000000869697824 */ /* 0x000fc800078e00ff */
[----:B------:R-:W-:-:S05]  /*51b0*/  IMAD.SHL.U32 R12, R12, 0x400, RZ ;  /* 0x000004000c0c7824 */ /* 0x000fca00078e00ff */
[----:B------:R-:W-:Y:S02]  /*51c0*/  LOP3.LUT R12, R12, 0x7ffff000, RZ, 0xc0, !PT ;  /* 0x7ffff0000c0c7812 */ /* 0x000fe400078ec0ff */
[----:B----4-:R-:W-:-:S04]  /*51d0*/  LOP3.LUT R13, R60, 0x18, R105, 0xf8, !PT ;  /* 0x000000183c0d7812 */ /* 0x010fc800078ef869 */
[----:B-----5:R-:W-:Y:S01]  /*51e0*/  LOP3.LUT R13, R13, R15, RZ, 0x3c, !PT ;  /* 0x0000000f0d0d7212 */ /* 0x020fe200078e3cff */
[----:B------:R-:W-:-:S03]  /*51f0*/  IMAD R15, R19, 0x3000, R97 ;  /* 0x00003000130f7824 */ /* 0x000fc600078e0261 */
[----:B--2---:R-:W-:-:S05]  /*5200*/  IADD3 R12, R13, R12, R14 ;  /* 0x0000000c0d0c7210 */ /* 0x004fca0007ffe00e */
[----:B------:R-:W-:Y:S02]  /*5210*/  IMAD R13, R19, 0x3000, R12 ;  /* 0x00003000130d7824 */ /* 0x000fe400078e020c */
[--C-:B------:R-:W-:Y:S02]  /*5220*/  IMAD R12, R15, 0x2, R2.reuse ;  /* 0x000000020f0c7824 */ /* 0x100fe400078e0202 */
[----:B------:R-:W-:-:S04]  /*5230*/  IMAD R60, R13, 0x2, R2 ;  /* 0x000000020d3c7824 */ /* 0x000fc800078e0202 */
[----:B------:R-:W1:Y:S04]  /*5240*/  LDS.128 R12, [R12+0x15400] ;  /* 0x015400000c0c7984 */ /* 0x000e680000000c00 */
[----:B------:R-:W2:Y:S01]  /*5250*/  LDS.128 R60, [R60+0x15400] ;  /* 0x015400003c3c7984 */ /* 0x000ea20000000c00 */
[----:B------:R-:W-:Y:S05]  /*5260*/  @P3 BRA `(.L_x_11422) ;  /* 0x0000000400583947 */ /* 0x000fea0003800000 */
[----:B--2---:R-:W-:Y:S01]  /*5270*/  IMAD.MOV.U32 R107, RZ, RZ, R61 ;  /* 0x000000ffff6b7224 */ /* 0x004fe200078e003d */
[----:B------:R-:W-:Y:S01]  /*5280*/  SHF.R.U64 R44, R44, 0x10, R45 ;  /* 0x000000102c2c7819 */ /* 0x000fe2000000122d */
[----:B-1----:R-:W-:Y:S01]  /*5290*/  IMAD.MOV.U32 R106, RZ, RZ, R13 ;  /* 0x000000ffff6a7224 */ /* 0x002fe200078e000d */
        /* <DEDUP_REMOVED lines=54> */
[C---:B------:R-:W-:Y:S01]  /*5600*/  FMUL.FTZ R109, R106.reuse, R109 ;  /* 0x0000006d6a6d7220 */ /* 0x040fe20000410000 */
        /* <DEDUP_REMOVED lines=21> */
[----:B------:R-:W-:Y:S02]  /*5760*/  IMAD.MOV.U32 R15, RZ, RZ, R63 ;  /* 0x000000ffff0f7224 */ /* 0x000fe400078e003f */
[-C--:B------:R-:W-:Y:S01]  /*5770*/  FFMA.FTZ R57, R14, R46.reuse, -R57 ;  /* 0x0000002e0e397223 */ /* 0x080fe20000010839 */
[----:B------:R-:W-:Y:S01]  /*5780*/  FFMA.FTZ R47, R62, R46, R47 ;  /* 0x0000002e3e2f7223 */ /* 0x000fe2000001002f */
[----:B------:R-:W-:-:S03]  /*5790*/  IMAD.MOV.U32 R63, RZ, RZ, R108 ;  /* 0x000000ffff3f7224 */ /* 0x000fc600078e006c */
[----:B------:R-:W-:Y:S01]  /*57a0*/  F2FP.F16.F32.PACK_AB R14, R57, R60 ;  /* 0x0000003c390e723e */ /* 0x000fe200000000ff */
[----:B------:R-:W-:Y:S01]  /*57b0*/  IMAD.MOV.U32 R60, RZ, RZ, R44 ;  /* 0x000000ffff3c7224 */ /* 0x000fe200078e002c */
[----:B------:R-:W-:-:S07]  /*57c0*/  F2FP.F16.F32.PACK_AB R62, R47, R106 ;  /* 0x0000006a2f3e723e */ /* 0x000fce00000000ff */
.L_x_11422:
[----:B------:R-:W-:Y:S05]  /*57d0*/  BSYNC B2 ;  /* 0x0000000000027941 */ /* 0x000fea0003800000 */
.L_x_11421:
[----:B---3--:R-:W-:-:S04]  /*57e0*/  LEA R44, P3, R21, R90, 0x1 ;  /* 0x0000005a152c7211 */ /* 0x008fc800078608ff */
[----:B------:R-:W-:Y:S02]  /*57f0*/  LEA.HI.X R45, R21, R91, R94, 0x1, P3 ;  /* 0x0000005b152d7211 */ /* 0x000fe400018f0c5e */
[----:B------:R-:W-:-:S03]  /*5800*/  ISETP.GE.AND P3, PT, R105, R11, PT ;  /* 0x0000000b6900720c */ /* 0x000fc60003f66270 */
[----:B-1----:R1:W-:Y:S10]  /*5810*/  ST.E.128 desc[UR54][R44.64], R12 ;  /* 0x0000000c2c007985 */ /* 0x0023f4000c101d36 */
[----:B-1----:R-:W-:-:S05]  /*5820*/  @!P3 IMAD.WIDE R12, R105, 0x2, R90 ;  /* 0x00000002690cb825 */ /* 0x002fca00078e025a */
[----:B--2---:R4:W-:Y:S02]  /*5830*/  @!P3 ST.E.128 desc[UR54][R12.64], R60 ;  /* 0x0000003c0c00b985 */ /* 0x0049e4000c101d36 */
.L_x_11420:
[----:B------:R-:W-:Y:S05]  /*5840*/  BSYNC B1 ;  /* 0x0000000000017941 */ /* 0x000fea0003800000 */
.L_x_11419:
[----:B------:R-:W-:Y:S01]  /*5850*/  ISETP.NE.AND P3, PT, R31, RZ, PT ;  /* 0x000000ff1f00720c */ /* 0x000fe20003f65270 */
[----:B------:R-:W-:-:S12]  /*5860*/  BSSY B1, `(.L_x_11423) ;  /* 0x000007b000017945 */ /* 0x000fd80003800000 */
[----:B------:R-:W-:Y:S05]  /*5870*/  @!P3 BRA `(.L_x_11424) ;  /* 0x0000000400e4b947 */ /* 0x000fea0003800000 */
[----:B------:R-:W5:Y:S04]  /*5880*/  LDL R44, [R1+0x4c] ;  /* 0x00004c00012c7983 */ /* 0x000f680000100800 */
[----:B------:R-:W5:Y:S04]  /*5890*/  LDL R15, [R1+0x50] ;  /* 0x00005000010f7983 */ /* 0x000f680000100800 */
[----:B------:R-:W5:Y:S01]  /*58a0*/  LDL R14, [R1+0x54] ;  /* 0x00005400010e7983 */ /* 0x000f620000100800 */
[----:B------:R-:W-:Y:S01]  /*58b0*/  LOP3.LUT P4, RZ, R22, 0x1, RZ, 0xc0, !PT ;  /* 0x0000000116ff7812 */ /* 0x000fe2000788c0ff */
[----:B------:R-:W-:Y:S01]  /*58c0*/  BSSY B2, `(.L_x_11425) ;  /* 0x0000070000027945 */ /* 0x000fe20003800000 */
[----:B---3--:R-:W-:-:S02]  /*58d0*/  LEA R56, P3, R27, R90, 0x1 ;  /* 0x0000005a1b387211 */ /* 0x008fc400078608ff */
[----:B----4-:R-:W-:Y:S02]  /*58e0*/  SEL R12, R100, R104, !P4 ;  /* 0x00000068640c7207 */ /* 0x010fe40006000000 */
[----:B--2---:R-:W-:Y:S02]  /*58f0*/  LEA.HI.X R57, R27, R91, R93, 0x1, P3 ;  /* 0x0000005b1b397211 */ /* 0x004fe400018f0c5d */
[----:B------:R-:W-:Y:S02]  /*5900*/  SHF.R.S32.HI R13, RZ, 0x1f, R12 ;  /* 0x0000001fff0d7819 */ /* 0x000fe4000001140c */
[----:B------:R-:W-:Y:S02]  /*5910*/  ISETP.GE.AND P3, PT, R3, R99, PT ;  /* 0x000000630300720c */ /* 0x000fe40003f66270 */
[----:B------:R-:W-:-:S04]  /*5920*/  LEA.HI R13, R13, R12, RZ, 0x4 ;  /* 0x0000000c0d0d7211 */ /* 0x000fc800078f20ff */
[----:B------:R-:W-:-:S04]  /*5930*/  SHF.R.S32.HI R13, RZ, 0x4, R13 ;  /* 0x00000004ff0d7819 */ /* 0x000fc8000001140d */
[----:B------:R-:W-:-:S04]  /*5940*/  LEA.HI.SX32 R13, R6, R13, 0x1d ;  /* 0x0000000d060d7211 */ /* 0x000fc800078feaff */
[----:B------:R-:W-:Y:S02]  /*5950*/  SHF.R.S32.HI R12, RZ, 0x1f, R13 ;  /* 0x0000001fff0c7819 */ /* 0x000fe4000001140d */
[----:B------:R-:W-:Y:S02]  /*5960*/  SHF.L.U32 R58, R13, 0x3, RZ ;  /* 0x000000030d3a7819 */ /* 0x000fe400000006ff */
[----:B------:R-:W-:-:S05]  /*5970*/  LEA.HI R13, R12, R13, RZ, 0x2 ;  /* 0x0000000d0c0d7211 */ /* 0x000fca00078f10ff */
[----:B------:R-:W-:-:S05]  /*5980*/  IMAD.SHL.U32 R13, R13, 0x400, RZ ;  /* 0x000004000d0d7824 */ /* 0x000fca00078e00ff */
[----:B------:R-:W-:Y:S02]  /*5990*/  LOP3.LUT R13, R13, 0x7ffff000, RZ, 0xc0, !PT ;  /* 0x7ffff0000d0d7812 */ /* 0x000fe400078ec0ff */
[----:B-----5:R-:W-:-:S04]  /*59a0*/  LOP3.LUT R12, R44, 0x18, R58, 0xf8, !PT ;  /* 0x000000182c0c7812 */ /* 0x020fc800078ef83a */
[----:B------:R-:W-:-:S04]  /*59b0*/  LOP3.LUT R12, R12, R15, RZ, 0x3c, !PT ;  /* 0x0000000f0c0c7212 */ /* 0x000fc800078e3cff */
[----:B------:R-:W-:Y:S01]  /*59c0*/  IADD3 R12, R12, R13, R14 ;  /* 0x0000000d0c0c7210 */ /* 0x000fe20007ffe00e */
[----:B------:R-:W-:-:S04]  /*59d0*/  IMAD R13, R19, 0x3000, R96 ;  /* 0x00003000130d7824 */ /* 0x000fc800078e0260 */
[----:B------:R-:W-:Y:S02]  /*59e0*/  IMAD R15, R19, 0x3000, R12 ;  /* 0x00003000130f7824 */ /* 0x000fe400078e020c */
[--C-:B------:R-:W-:Y:S02]  /*59f0*/  IMAD R13, R13, 0x2, R2.reuse ;  /* 0x000000020d0d7824 */ /* 0x100fe400078e0202 */
[----:B------:R-:W-:-:S04]  /*5a00*/  IMAD R44, R15, 0x2, R2 ;  /* 0x000000020f2c7824 */ /* 0x000fc800078e0202 */
[----:B------:R-:W2:Y:S04]  /*5a10*/  LDS.128 R12, [R13+0x15400] ;  /* 0x015400000d0c7984 */ /* 0x000ea80000000c00 */
[----:B------:R-:W3:Y:S01]  /*5a20*/  LDS.128 R44, [R44+0x15400] ;  /* 0x015400002c2c7984 */ /* 0x000ee20000000c00 */
[----:B------:R-:W-:Y:S05]  /*5a30*/  @P3 BRA `(.L_x_11426) ;  /* 0x0000000400603947 */ /* 0x000fea0003800000 */
[----:B---3--:R-:W-:Y:S01]  /*5a40*/  IMAD.MOV.U32 R61, RZ, RZ, R45 ;  /* 0x000000ffff3d7224 */ /* 0x008fe200078e002d */
[----:B------:R-:W-:Y:S01]  /*5a50*/  SHF.R.U64 R40, R40, 0x10, R41 ;  /* 0x0000001028287819 */ /* 0x000fe20000001229 */
[----:B--2---:R-:W-:Y:S01]  /*5a60*/  IMAD.MOV.U32 R45, RZ, RZ, R13 ;  /* 0x000000ffff2d7224 */ /* 0x004fe200078e000d */
[----:B------:R-:W-:Y:S01]  /*5a70*/  SHF.R.U64 R54, R54, 0x10, R55 ;  /* 0x0000001036367819 */ /* 0x000fe20000001237 */
[--C-:B-1----:R-:W-:Y:S02]  /*5a80*/  HADD2.F32 R62, -RZ, R118.reuse.H1_H1 ;  /* 0x30000076ff3e7230 */ /* 0x102fe40000004100 */
[----:B------:R-:W-:Y:S02]  /*5a90*/  HADD2.F32 R59, -RZ, R61.H0_H0 ;  /* 0x2000003dff3b7230 */ /* 0x000fe40000004100 */
[----:B------:R-:W-:Y:S02]  /*5aa0*/  HADD2.F32 R60, -RZ, R45.H0_H0 ;  /* 0x2000002dff3c7230 */ /* 0x000fe40000004100 */
[----:B------:R-:W-:-:S02]  /*5ab0*/  HADD2.F32 R13, -RZ, R118.H0_H0 ;  /* 0x20000076ff0d7230 */ /* 0x000fc40000004100 */
[CC--:B------:R-:W-:Y:S01]  /*5ac0*/  FMUL.FTZ R63, R59.reuse, R62.reuse ;  /* 0x0000003e3b3f7220 */ /* 0x0c0fe20000410000 */
[----:B------:R-:W-:Y:S02]  /*5ad0*/  HADD2.F32 R45, -RZ, R45.H1_H1 ;  /* 0x3000002dff2d7230 */ /* 0x000fe40000004100 */
[C---:B------:R-:W-:Y:S01]  /*5ae0*/  FMUL.FTZ R62, R60.reuse, R62 ;  /* 0x0000003e3c3e7220 */ /* 0x040fe20000410000 */
[----:B------:R-:W-:Y:S02]  /*5af0*/  HADD2.F32 R40, -RZ, R40.H0_H0 ;  /* 0x20000028ff287230 */ /* 0x000fe40000004100 */
[-C--:B------:R-:W-:Y:S01]  /*5b00*/  FFMA.FTZ R60, R60, R13.reuse, -R63 ;  /* 0x0000000d3c3c7223 */ /* 0x080fe2000001083f */
[----:B------:R-:W-:Y:S02]  /*5b10*/  HADD2.F32 R107, -RZ, R116.H1_H1 ;  /* 0x30000074ff6b7230 */ /* 0x000fe40000004100 */
[----:B------:R-:W-:Y:S01]  /*5b20*/  FFMA.FTZ R59, R59, R13, R62 ;  /* 0x0000000d3b3b7223 */ /* 0x000fe2000001003e */
[----:B------:R-:W-:Y:S01]  /*5b30*/  SHF.R.U32.HI R62, RZ, 0x10, R53 ;  /* 0x00000010ff3e7819 */ /* 0x000fe20000011635 */
[----:B------:R-:W-:Y:S01]  /*5b40*/  HADD2.F32 R13, -RZ, R61.H1_H1 ;  /* 0x3000003dff0d7230 */ /* 0x000fe20000004100 */
[----:B------:R-:W-:-:S02]  /*5b50*/  SHF.R.U32.HI R61, RZ, 0x10, R41 ;  /* 0x00000010ff3d7819 */ /* 0x000fc40000011629 */
[----:B------:R-:W-:Y:S01]  /*5b60*/  SHF.R.U64 R53, R52, 0x10, R53 ;  /* 0x0000001034357819 */ /* 0x000fe20000001235 */
        /* <DEDUP_REMOVED lines=11> */
[----:B------:R-:W-:Y:S01]  /*5c20*/  HADD2.F32 R62, -RZ, R117.H0_H0 ;  /* 0x20000075ff3e7230 */ /* 0x000fe20000004100 */
[----:B------:R-:W-:Y:S02]  /*5c30*/  F2FP.F16.F32.PACK_AB R59, R13, R59 ;  /* 0x0000003b0d3b723e */ /* 0x000fe400000000ff */
[CC--:B------:R-:W-:Y:S01]  /*5c40*/  FMUL.FTZ R105, R61.reuse, R63.reuse ;  /* 0x0000003f3d697220 */ /* 0x0c0fe20000410000 */
[C---:B------:R-:W-:Y:S01]  /*5c50*/  FMUL.FTZ R63, R52.reuse, R63 ;  /* 0x0000003f343f7220 */ /* 0x040fe20000410000 */
[----:B------:R-:W-:Y:S02]  /*5c60*/  IMAD.MOV.U32 R13, RZ, RZ, R45 ;  /* 0x000000ffff0d7224 */ /* 0x000fe400078e002d */
[-C--:B------:R-:W-:Y:S01]  /*5c70*/  FFMA.FTZ R52, R52, R62.reuse, -R105 ;  /* 0x0000003e34347223 */ /* 0x080fe20000010869 */
[----:B------:R-:W-:Y:S01]  /*5c80*/  FFMA.FTZ R63, R61, R62, R63 ;  /* 0x0000003e3d3f7223 */ /* 0x000fe2000001003f */
[----:B------:R-:W-:Y:S01]  /*5c90*/  SHF.R.U32.HI R62, RZ, 0x10, R55 ;  /* 0x00000010ff3e7819 */ /* 0x000fe20000011637 */
[----:B------:R-:W-:Y:S01]  /*5ca0*/  HADD2.F32 R61, -RZ, R47.H1_H1 ;  /* 0x3000002fff3d7230 */ /* 0x000fe20000004100 */
[----:B------:R-:W-:Y:S01]  /*5cb0*/  SHF.R.U32.HI R105, RZ, 0x10, R43 ;  /* 0x00000010ff697819 */ /* 0x000fe2000001162b */
[----:B------:R-:W-:-:S02]  /*5cc0*/  IMAD.MOV.U32 R45, RZ, RZ, R59 ;  /* 0x000000ffff2d7224 */ /* 0x000fc400078e003b */
[----:B------:R-:W-:Y:S02]  /*5cd0*/  HADD2.F32 R47, -RZ, R62.H0_H0 ;  /* 0x2000003eff2f7230 */ /* 0x000fe40000004100 */
[----:B------:R-:W-:Y:S02]  /*5ce0*/  HADD2.F32 R62, -RZ, R15.H1_H1 ;  /* 0x3000000fff3e7230 */ /* 0x000fe40000004100 */
[----:B------:R-:W-:Y:S02]  /*5cf0*/  HADD2.F32 R15, -RZ, R105.H0_H0 ;  /* 0x20000069ff0f7230 */ /* 0x000fe40000004100 */
[-C--:B------:R-:W-:Y:S01]  /*5d00*/  FMUL.FTZ R105, R61, R47.reuse ;  /* 0x0000002f3d697220 */ /* 0x080fe20000410000 */
[----:B------:R-:W-:-:S03]  /*5d10*/  FMUL.FTZ R106, R62, R47 ;  /* 0x0000002f3e6a7220 */ /* 0x000fc60000410000 */
[-C--:B------:R-:W-:Y:S01]  /*5d20*/  FFMA.FTZ R47, R62, R15.reuse, -R105 ;  /* 0x0000000f3e2f7223 */ /* 0x080fe20000010869 */
[----:B------:R-:W-:Y:S02]  /*5d30*/  HADD2.F32 R105, -RZ, R12.H0_H0 ;  /* 0x2000000cff697230 */ /* 0x000fe40000004100 */
[----:B------:R-:W-:Y:S01]  /*5d40*/  FFMA.FTZ R15, R61, R15, R106 ;  /* 0x0000000f3d0f7223 */ /* 0x000fe2000001006a */
[--C-:B------:R-:W-:Y:S02]  /*5d50*/  HADD2.F32 R61, -RZ, R44.reuse.H0_H0 ;  /* 0x2000002cff3d7230 */ /* 0x100fe40000004100 */
[----:B------:R-:W-:Y:S01]  /*5d60*/  HADD2.F32 R44, -RZ, R44.H1_H1 ;  /* 0x3000002cff2c7230 */ /* 0x000fe20000004100 */
[----:B------:R-:W-:Y:S01]  /*5d70*/  F2FP.F16.F32.PACK_AB R47, R47, R52 ;  /* 0x000000342f2f723e */ /* 0x000fe200000000ff */
[----:B------:R-:W-:Y:S02]  /*5d80*/  HADD2.F32 R12, -RZ, R12.H1_H1 ;  /* 0x3000000cff0c7230 */ /* 0x000fe40000004100 */
[----:B------:R-:W-:Y:S01]  /*5d90*/  FMUL.FTZ R106, R61, R107 ;  /* 0x0000006b3d6a7220 */ /* 0x000fe20000410000 */
[----:B------:R-:W-:-:S02]  /*5da0*/  HADD2.F32 R62, -RZ, R116.H0_H0 ;  /* 0x20000074ff3e7230 */ /* 0x000fc40000004100 */
[----:B------:R-:W-:Y:S01]  /*5db0*/  FMUL.FTZ R41, R44, R53 ;  /* 0x000000352c297220 */ /* 0x000fe20000410000 */
[----:B------:R-:W-:Y:S01]  /*5dc0*/  FMUL.FTZ R107, R105, R107 ;  /* 0x0000006b696b7220 */ /* 0x000fe20000410000 */
[C---:B------:R-:W-:Y:S01]  /*5dd0*/  FMUL.FTZ R53, R12.reuse, R53 ;  /* 0x000000350c357220 */ /* 0x040fe20000410000 */
[----:B------:R-:W-:Y:S01]  /*5de0*/  F2FP.F16.F32.PACK_AB R63, R15, R63 ;  /* 0x0000003f0f3f723e */ /* 0x000fe200000000ff */
[-C--:B------:R-:W-:Y:S01]  /*5df0*/  FFMA.FTZ R41, R12, R40.reuse, -R41 ;  /* 0x000000280c297223 */ /* 0x080fe20000010829 */
[----:B------:R-:W-:Y:S02]  /*5e00*/  HADD2.F32 R12, -RZ, R14.H0_H0 ;  /* 0x2000000eff0c7230 */ /* 0x000fe40000004100 */
[----:B------:R-:W-:Y:S01]  /*5e10*/  FFMA.FTZ R40, R44, R40, R53 ;  /* 0x000000282c287223 */ /* 0x000fe20000010035 */
[----:B------:R-:W-:Y:S02]  /*5e20*/  HADD2.F32 R53, -RZ, R115.H1_H1 ;  /* 0x30000073ff357230 */ /* 0x000fe40000004100 */
[----:B------:R-:W-:Y:S01]  /*5e30*/  FFMA.FTZ R107, R61, R62, R107 ;  /* 0x0000003e3d6b7223 */ /* 0x000fe2000001006b */
[----:B------:R-:W-:-:S02]  /*5e40*/  HADD2.F32 R44, -RZ, R46.H0_H0 ;  /* 0x2000002eff2c7230 */ /* 0x000fc40000004100 */
[----:B------:R-:W-:Y:S01]  /*5e50*/  FFMA.FTZ R106, R105, R62, -R106 ;  /* 0x0000003e696a7223 */ /* 0x000fe2000001086a */
[----:B------:R-:W-:Y:S02]  /*5e60*/  HADD2.F32 R115, -RZ, R115.H0_H0 ;  /* 0x20000073ff737230 */ /* 0x000fe40000004100 */
[----:B------:R-:W-:Y:S02]  /*5e70*/  HADD2.F32 R46, -RZ, R46.H1_H1 ;  /* 0x3000002eff2e7230 */ /* 0x000fe40000004100 */
[-C--:B------:R-:W-:Y:S01]  /*5e80*/  FMUL.FTZ R55, R44, R53.reuse ;  /* 0x000000352c377220 */ /* 0x080fe20000410000 */
[C---:B------:R-:W-:Y:S01]  /*5e90*/  FMUL.FTZ R53, R12.reuse, R53 ;  /* 0x000000350c357220 */ /* 0x040fe20000410000 */
[----:B------:R-:W-:Y:S01]  /*5ea0*/  HADD2.F32 R14, -RZ, R14.H1_H1 ;  /* 0x3000000eff0e7230 */ /* 0x000fe20000004100 */
[----:B------:R-:W-:Y:S01]  /*5eb0*/  F2FP.F16.F32.PACK_AB R106, R41, R106 ;  /* 0x0000006a296a723e */ /* 0x000fe200000000ff */
[-C--:B------:R-:W-:Y:S01]  /*5ec0*/  FFMA.FTZ R12, R12, R115.reuse, -R55 ;  /* 0x000000730c0c7223 */ /* 0x080fe20000010837 */
[----:B------:R-:W-:Y:S01]  /*5ed0*/  FFMA.FTZ R44, R44, R115, R53 ;  /* 0x000000732c2c7223 */ /* 0x000fe20000010035 */
[----:B------:R-:W-:Y:S01]  /*5ee0*/  SHF.R.U64 R53, R42, 0x10, R43 ;  /* 0x000000102a357819 */ /* 0x000fe2000000122b */
[----:B------:R-:W-:Y:S01]  /*5ef0*/  HADD2.F32 R43, -RZ, R54.H0_H0 ;  /* 0x20000036ff2b7230 */ /* 0x000fe20000004100 */
[----:B------:R-:W-:Y:S01]  /*5f00*/  F2FP.F16.F32.PACK_AB R40, R40, R107 ;  /* 0x0000006b2828723e */ /* 0x000fe200000000ff */
[----:B------:R-:W-:-:S02]  /*5f10*/  IMAD.MOV.U32 R15, RZ, RZ, R47 ;  /* 0x000000ffff0f7224 */ /* 0x000fc400078e002f */
[----:B------:R-:W-:Y:S02]  /*5f20*/  HADD2.F32 R53, -RZ, R53.H0_H0 ;  /* 0x20000035ff357230 */ /* 0x000fe40000004100 */
[-C--:B------:R-:W-:Y:S01]  /*5f30*/  FMUL.FTZ R55, R46, R43.reuse ;  /* 0x0000002b2e377220 */ /* 0x080fe20000410000 */
[C---:B------:R-:W-:Y:S01]  /*5f40*/  FMUL.FTZ R61, R14.reuse, R43 ;  /* 0x0000002b0e3d7220 */ /* 0x040fe20000410000 */
[----:B------:R-:W-:Y:S02]  /*5f50*/  IMAD.MOV.U32 R47, RZ, RZ, R63 ;  /* 0x000000ffff2f7224 */ /* 0x000fe400078e003f */
[-C--:B------:R-:W-:Y:S01]  /*5f60*/  FFMA.FTZ R43, R14, R53.reuse, -R55 ;  /* 0x000000350e2b7223 */ /* 0x080fe20000010837 */
[----:B------:R-:W-:-:S04]  /*5f70*/  FFMA.FTZ R61, R46, R53, R61 ;  /* 0x000000352e3d7223 */ /* 0x000fc8000001003d */
[----:B------:R-:W-:Y:S01]  /*5f80*/  F2FP.F16.F32.PACK_AB R14, R43, R12 ;  /* 0x0000000c2b0e723e */ /* 0x000fe200000000ff */
[----:B------:R-:W-:Y:S01]  /*5f90*/  IMAD.MOV.U32 R12, RZ, RZ, R106 ;  /* 0x000000ffff0c7224 */ /* 0x000fe200078e006a */
[----:B------:R-:W-:Y:S01]  /*5fa0*/  F2FP.F16.F32.PACK_AB R46, R61, R44 ;  /* 0x0000002c3d2e723e */ /* 0x000fe200000000ff */
[----:B------:R-:W-:-:S07]  /*5fb0*/  IMAD.MOV.U32 R44, RZ, RZ, R40 ;  /* 0x000000ffff2c7224 */ /* 0x000fce00078e0028 */
.L_x_11426:
[----:B------:R-:W-:Y:S05]  /*5fc0*/  BSYNC B2 ;  /* 0x0000000000027941 */ /* 0x000fea0003800000 */
.L_x_11425:
[----:B------:R-:W-:Y:S01]  /*5fd0*/  ISETP.GE.AND P3, PT, R58, R11, PT ;  /* 0x0000000b3a00720c */ /* 0x000fe20003f66270 */
[----:B--2---:R2:W-:-:S12]  /*5fe0*/  ST.E.128 desc[UR54][R56.64], R12 ;  /* 0x0000000c38007985 */ /* 0x0045d8000c101d36 */
[----:B------:R-:W-:-:S05]  /*5ff0*/  @!P3 IMAD.WIDE R40, R58, 0x2, R90 ;  /* 0x000000023a28b825 */ /* 0x000fca00078e025a */
[----:B---3--:R2:W-:Y:S02]  /*6000*/  @!P3 ST.E.128 desc[UR54][R40.64], R44 ;  /* 0x0000002c2800b985 */ /* 0x0085e4000c101d36 */
.L_x_11424:
[----:B------:R-:W-:Y:S05]  /*6010*/  BSYNC B1 ;  /* 0x0000000000017941 */ /* 0x000fea0003800000 */
.L_x_11423:
[----:B------:R-:W-:-:S13]  /*6020*/  ISETP.NE.AND P3, PT, R32, RZ, PT ;  /* 0x000000ff2000720c */ /* 0x000fda0003f65270 */
[----:B------:R-:W-:Y:S05]  /*6030*/  @!P3 BRA `(.L_x_11390) ;  /* 0x0000000c0028b947 */ /* 0x000fea0003800000 */
[----:B--2---:R-:W2:Y:S04]  /*6040*/  LDL R40, [R1+0x4c] ;  /* 0x00004c0001287983 */ /* 0x004ea80000100800 */
[----:B------:R-:W5:Y:S04]  /*6050*/  LDL R15, [R1+0x50] ;  /* 0x00005000010f7983 */ /* 0x000f680000100800 */
[----:B------:R-:W5:Y:S01]  /*6060*/  LDL R14, [R1+0x54] ;  /* 0x00005400010e7983 */ /* 0x000f620000100800 */
[----:B------:R-:W-:Y:S01]  /*6070*/  LOP3.LUT P4, RZ, R22, 0x2, RZ, 0xc0, !PT ;  /* 0x0000000216ff7812 */ /* 0x000fe2000788c0ff */
[----:B------:R-:W-:Y:S01]  /*6080*/  BSSY B1, `(.L_x_11427) ;  /* 0x000006c000017945 */ /* 0x000fe20003800000 */
[----:B---3--:R-:W-:-:S02]  /*6090*/  LEA R44, P3, R28, R90, 0x1 ;  /* 0x0000005a1c2c7211 */ /* 0x008fc400078608ff */
[----:B------:R-:W-:Y:S02]  /*60a0*/  SEL R104, R100, R104, !P4 ;  /* 0x0000006864687207 */ /* 0x000fe40006000000 */
[----:B------:R-:W-:Y:S02]  /*60b0*/  LEA.HI.X R45, R28, R91, R92, 0x1, P3 ;  /* 0x0000005b1c2d7211 */ /* 0x000fe400018f0c5c */
[----:B----4-:R-:W-:Y:S02]  /*60c0*/  SHF.R.S32.HI R13, RZ, 0x1f, R104 ;  /* 0x0000001fff0d7819 */ /* 0x010fe40000011468 */
[----:B------:R-:W-:Y:S02]  /*60d0*/  ISETP.GE.AND P3, PT, R4, R99, PT ;  /* 0x000000630400720c */ /* 0x000fe40003f66270 */
[----:B------:R-:W-:-:S04]  /*60e0*/  LEA.HI R13, R13, R104, RZ, 0x4 ;  /* 0x000000680d0d7211 */ /* 0x000fc800078f20ff */
[----:B------:R-:W-:-:S04]  /*60f0*/  SHF.R.S32.HI R12, RZ, 0x4, R13 ;  /* 0x00000004ff0c7819 */ /* 0x000fc8000001140d */
        /* <DEDUP_REMOVED lines=16> */
[----:B------:R-:W-:Y:S01]  /*6200*/  SHF.R.U64 R47, R48, 0x10, R49 ;  /* 0x00000010302f7819 */ /* 0x000fe20000001231 */
[----:B---3--:R-:W-:Y:S01]  /*6210*/  IMAD.MOV.U32 R48, RZ, RZ, R41 ;  /* 0x000000ffff307224 */ /* 0x008fe200078e0029 */
[----:B------:R-:W-:Y:S01]  /*6220*/  SHF.R.U32.HI R53, RZ, 0x10, R49 ;  /* 0x00000010ff357819 */ /* 0x000fe20000011631 */
[----:B------:R-:W-:Y:S01]  /*6230*/  HADD2.F32 R56, -RZ, R114.H1_H1 ;  /* 0x30000072ff387230 */ /* 0x000fe20000004100 */
[--C-:B------:R-:W-:Y:S01]  /*6240*/  SHF.R.U64 R36, R36, 0x10, R37.reuse ;  /* 0x0000001024247819 */ /* 0x100fe20000001225 */
[----:B------:R-:W-:Y:S01]  /*6250*/  HADD2.F32 R54, -RZ, R112.H1_H1 ;  /* 0x30000070ff367230 */ /* 0x000fe20000004100 */
[----:B------:R-:W-:Y:S01]  /*6260*/  SHF.R.U32.HI R52, RZ, 0x10, R37 ;  /* 0x00000010ff347819 */ /* 0x000fe20000011625 */
[--C-:B------:R-:W-:Y:S01]  /*6270*/  HADD2.F32 R49, -RZ, R48.reuse.H0_H0 ;  /* 0x20000030ff317230 */ /* 0x100fe20000004100 */
[----:B--2---:R-:W-:Y:S01]  /*6280*/  MOV R41, R15 ;  /* 0x0000000f00297202 */ /* 0x004fe20000000f00 */
[----:B------:R-:W-:Y:S01]  /*6290*/  HADD2.F32 R15, -RZ, R13.H0_H0 ;  /* 0x2000000dff0f7230 */ /* 0x000fe20000004100 */
[----:B------:R-:W-:Y:S01]  /*62a0*/  SHF.R.U64 R37, R38, 0x10, R39 ;  /* 0x0000001026257819 */ /* 0x000fe20000001227 */
[----:B------:R-:W-:Y:S01]  /*62b0*/  HADD2.F32 R53, -RZ, R53.H0_H0 ;  /* 0x20000035ff357230 */ /* 0x000fe20000004100 */
[--C-:B------:R-:W-:Y:S01]  /*62c0*/  SHF.R.U64 R38, R50, 0x10, R51.reuse ;  /* 0x0000001032267819 */ /* 0x100fe20000001233 */
[----:B------:R-:W-:Y:S01]  /*62d0*/  FMUL.FTZ R58, R49, R56 ;  /* 0x00000038313a7220 */ /* 0x000fe20000410000 */
[----:B------:R-:W-:Y:S01]  /*62e0*/  SHF.R.U32.HI R50, RZ, 0x10, R51 ;  /* 0x00000010ff327819 */ /* 0x000fe20000011633 */
[----:B------:R-:W-:-:S02]  /*62f0*/  HADD2.F32 R51, -RZ, R48.H1_H1 ;  /* 0x30000030ff337230 */ /* 0x000fc40000004100 */
[C---:B------:R-:W-:Y:S01]  /*6300*/  FMUL.FTZ R56, R15.reuse, R56 ;  /* 0x000000380f387220 */ /* 0x040fe20000410000 */
[----:B------:R-:W-:Y:S02]  /*6310*/  HADD2.F32 R48, -RZ, R13.H1_H1 ;  /* 0x3000000dff307230 */ /* 0x000fe40000004100 */
[-C--:B------:R-:W-:Y:S01]  /*6320*/  FFMA.FTZ R13, R15, R54.reuse, -R58 ;  /* 0x000000360f0d7223 */ /* 0x080fe2000001083a */
[----:B------:R-:W-:Y:S02]  /*6330*/  HADD2.F32 R52, -RZ, R52.H0_H0 ;  /* 0x20000034ff347230 */ /* 0x000fe40000004100 */
[-C--:B------:R-:W-:Y:S01]  /*6340*/  FMUL.FTZ R55, R51, R53.reuse ;  /* 0x0000003533377220 */ /* 0x080fe20000410000 */
[----:B------:R-:W-:Y:S01]  /*6350*/  FFMA.FTZ R15, R49, R54, R56 ;  /* 0x00000036310f7223 */ /* 0x000fe20000010038 */
[----:B-1----:R-:W-:Y:S01]  /*6360*/  FMUL.FTZ R60, R48, R53 ;  /* 0x00000035303c7220 */ /* 0x002fe20000410000 */
[----:B------:R-:W-:Y:S01]  /*6370*/  SHF.R.U32.HI R39, RZ, 0x10, R39 ;  /* 0x00000010ff277819 */ /* 0x000fe20000011627 */
[----:B------:R-:W-:-:S02]  /*6380*/  HADD2.F32 R54, -RZ, R43.H1_H1 ;  /* 0x3000002bff367230 */ /* 0x000fc40000004100 */
[-C--:B------:R-:W-:Y:S01]  /*6390*/  FFMA.FTZ R48, R48, R52.reuse, -R55 ;  /* 0x0000003430307223 */ /* 0x080fe20000010837 */
[----:B------:R-:W-:Y:S02]  /*63a0*/  HADD2.F32 R53, -RZ, R50.H0_H0 ;  /* 0x20000032ff357230 */ /* 0x000fe40000004100 */
[----:B------:R-:W-:Y:S01]  /*63b0*/  FFMA.FTZ R52, R51, R52, R60 ;  /* 0x0000003433347223 */ /* 0x000fe2000001003c */
[----:B------:R-:W-:Y:S02]  /*63c0*/  HADD2.F32 R50, -RZ, R41.H1_H1 ;  /* 0x30000029ff327230 */ /* 0x000fe40000004100 */
[----:B------:R-:W-:Y:S02]  /*63d0*/  HADD2.F32 R58, -RZ, R113.H1_H1 ;  /* 0x30000071ff3a7230 */ /* 0x000fe40000004100 */
[-C--:B------:R-:W-:Y:S01]  /*63e0*/  FMUL.FTZ R55, R54, R53.reuse ;  /* 0x0000003536377220 */ /* 0x080fe20000410000 */
[----:B------:R-:W-:Y:S02]  /*63f0*/  HADD2.F32 R49, -RZ, R43.H0_H0 ;  /* 0x2000002bff317230 */ /* 0x000fe40000004100 */
[----:B------:R-:W-:Y:S01]  /*6400*/  FMUL.FTZ R53, R50, R53 ;  /* 0x0000003532357220 */ /* 0x000fe20000410000 */
[----:B------:R-:W-:Y:S01]  /*6410*/  HADD2.F32 R43, -RZ, R41.H0_H0 ;  /* 0x20000029ff2b7230 */ /* 0x000fe20000004100 */
[----:B------:R-:W-:Y:S01]  /*6420*/  F2FP.F16.F32.PACK_AB R15, R52, R15 ;  /* 0x0000000f340f723e */ /* 0x000fe200000000ff */
[----:B------:R-:W-:-:S02]  /*6430*/  HADD2.F32 R51, -RZ, R39.H0_H0 ;  /* 0x20000027ff337230 */ /* 0x000fc40000004100 */
[-C--:B------:R-:W-:Y:S01]  /*6440*/  FMUL.FTZ R60, R49, R58.reuse ;  /* 0x0000003a313c7220 */ /* 0x080fe20000410000 */
[----:B------:R-:W-:Y:S02]  /*6450*/  HADD2.F32 R56, -RZ, R110.H0_H0 ;  /* 0x2000006eff387230 */ /* 0x000fe40000004100 */
[C---:B------:R-:W-:Y:S01]  /*6460*/  FMUL.FTZ R58, R43.reuse, R58 ;  /* 0x0000003a2b3a7220 */ /* 0x040fe20000410000 */
[----:B------:R-:W-:Y:S02]  /*6470*/  HADD2.F32 R114, -RZ, R114.H0_H0 ;  /* 0x20000072ff727230 */ /* 0x000fe40000004100 */
[-C--:B------:R-:W-:Y:S01]  /*6480*/  FFMA.FTZ R50, R50, R51.reuse, -R55 ;  /* 0x0000003332327223 */ /* 0x080fe20000010837 */
[----:B------:R-:W-:Y:S01]  /*6490*/  FFMA.FTZ R54, R54, R51, R53 ;  /* 0x0000003336367223 */ /* 0x000fe20000010035 */
[----:B------:R-:W-:Y:S02]  /*64a0*/  HADD2.F32 R51, -RZ, R47.H0_H0 ;  /* 0x2000002fff337230 */ /* 0x000fe40000004100 */
[----:B------:R-:W-:Y:S01]  /*64b0*/  FFMA.FTZ R39, R43, R56, -R60 ;  /* 0x000000382b277223 */ /* 0x000fe2000001083c */
[----:B------:R-:W-:-:S02]  /*64c0*/  HADD2.F32 R47, -RZ, R40.H0_H0 ;  /* 0x20000028ff2f7230 */ /* 0x000fc40000004100 */
[----:B------:R-:W-:Y:S01]  /*64d0*/  FFMA.FTZ R41, R49, R56, R58 ;  /* 0x0000003831297223 */ /* 0x000fe2000001003a */
[----:B------:R-:W-:Y:S01]  /*64e0*/  HADD2.F32 R43, -RZ, R12.H0_H0 ;  /* 0x2000000cff2b7230 */ /* 0x000fe20000004100 */
[----:B------:R-:W-:Y:S01]  /*64f0*/  F2FP.F16.F32.PACK_AB R13, R48, R13 ;  /* 0x0000000d300d723e */ /* 0x000fe200000000ff */
[----:B------:R-:W-:Y:S01]  /*6500*/  HADD2.F32 R49, -RZ, R40.H1_H1 ;  /* 0x30000028ff317230 */ /* 0x000fe20000004100 */
[----:B------:R-:W-:Y:S01]  /*6510*/  F2FP.F16.F32.PACK_AB R39, R50, R39 ;  /* 0x000000273227723e */ /* 0x000fe200000000ff */
[----:B------:R-:W-:Y:S02]  /*6520*/  HADD2.F32 R40, -RZ, R12.H1_H1 ;  /* 0x3000000cff287230 */ /* 0x000fe40000004100 */
[-C--:B------:R-:W-:Y:S01]  /*6530*/  FMUL.FTZ R12, R47, R114.reuse ;  /* 0x000000722f0c7220 */ /* 0x080fe20000410000 */
[----:B------:R-:W-:Y:S02]  /*6540*/  HADD2.F32 R112, -RZ, R112.H0_H0 ;  /* 0x20000070ff707230 */ /* 0x000fe40000004100 */
[----:B------:R-:W-:Y:S01]  /*6550*/  FMUL.FTZ R114, R43, R114 ;  /* 0x000000722b727220 */ /* 0x000fe20000410000 */
[----:B------:R-:W-:-:S02]  /*6560*/  HADD2.F32 R36, -RZ, R36.H0_H0 ;  /* 0x20000024ff247230 */ /* 0x000fc40000004100 */
[-C--:B------:R-:W-:Y:S01]  /*6570*/  FMUL.FTZ R53, R49, R51.reuse ;  /* 0x0000003331357220 */ /* 0x080fe20000410000 */
[C---:B------:R-:W-:Y:S01]  /*6580*/  FMUL.FTZ R56, R40.reuse, R51 ;  /* 0x0000003328387220 */ /* 0x040fe20000410000 */
[----:B------:R-:W-:Y:S01]  /*6590*/  FFMA.FTZ R114, R47, R112, R114 ;  /* 0x000000702f727223 */ /* 0x000fe20000010072 */
[----:B------:R-:W-:Y:S02]  /*65a0*/  HADD2.F32 R47, -RZ, R38.H0_H0 ;  /* 0x20000026ff2f7230 */ /* 0x000fe40000004100 */
[-C--:B------:R-:W-:Y:S01]  /*65b0*/  FFMA.FTZ R53, R40, R36.reuse, -R53 ;  /* 0x0000002428357223 */ /* 0x080fe20000010835 */
[----:B------:R-:W-:Y:S01]  /*65c0*/  FFMA.FTZ R49, R49, R36, R56 ;  /* 0x0000002431317223 */ /* 0x000fe20000010038 */
[----:B------:R-:W-:Y:S02]  /*65d0*/  HADD2.F32 R38, -RZ, R42.H0_H0 ;  /* 0x2000002aff267230 */ /* 0x000fe40000004100 */
[----:B------:R-:W-:Y:S01]  /*65e0*/  FFMA.FTZ R12, R43, R112, -R12 ;  /* 0x000000702b0c7223 */ /* 0x000fe2000001080c */
[----:B------:R-:W-:-:S02]  /*65f0*/  HADD2.F32 R113, -RZ, R113.H0_H0 ;  /* 0x20000071ff717230 */ /* 0x000fc40000004100 */
[----:B------:R-:W-:Y:S01]  /*6600*/  HADD2.F32 R36, -RZ, R14.H0_H0 ;  /* 0x2000000eff247230 */ /* 0x000fe20000004100 */
[----:B------:R-:W-:Y:S01]  /*6610*/  F2FP.F16.F32.PACK_AB R40, R49, R114 ;  /* 0x000000723128723e */ /* 0x000fe200000000ff */
[----:B------:R-:W-:Y:S02]  /*6620*/  HADD2.F32 R42, -RZ, R42.H1_H1 ;  /* 0x3000002aff2a7230 */ /* 0x000fe40000004100 */
[-C--:B------:R-:W-:Y:S01]  /*6630*/  FMUL.FTZ R51, R38, R113.reuse ;  /* 0x0000007126337220 */ /* 0x080fe20000410000 */
[----:B------:R-:W-:Y:S02]  /*6640*/  HADD2.F32 R14, -RZ, R14.H1_H1 ;  /* 0x3000000eff0e7230 */ /* 0x000fe40000004100 */
[----:B------:R-:W-:Y:S01]  /*6650*/  FMUL.FTZ R113, R36, R113 ;  /* 0x0000007124717220 */ /* 0x000fe20000410000 */
        /* <DEDUP_REMOVED lines=13> */
[----:B------:R-:W-:-:S07]  /*6730*/  F2FP.F16.F32.PACK_AB R42, R42, R113 ;  /* 0x000000712a2a723e */ /* 0x000fce00000000ff */
.L_x_11428:
[----:B------:R-:W-:Y:S05]  /*6740*/  BSYNC B1 ;  /* 0x0000000000017941 */ /* 0x000fea0003800000 */
.L_x_11427:
[----:B--2---:R2:W-:Y:S01]  /*6750*/  ST.E.128 desc[UR54][R44.64], R12 ;  /* 0x0000000c2c007985 */ /* 0x0045e2000c101d36 */
[----:B------:R-:W-:-:S13]  /*6760*/  ISETP.GE.AND P3, PT, R46, R11, PT ;  /* 0x0000000b2e00720c */ /* 0x000fda0003f66270 */
[----:B------:R-:W-:Y:S05]  /*6770*/  @P3 BRA `(.L_x_11390) ;  /* 0x0000000400583947 */ /* 0x000fea0003800000 */
[----:B------:R-:W-:-:S05]  /*6780*/  IMAD.WIDE R90, R46, 0x2, R90 ;  /* 0x000000022e5a7825 */ /* 0x000fca00078e025a */
[----:B---3--:R3:W-:Y:S01]  /*6790*/  ST.E.128 desc[UR54][R90.64], R40 ;  /* 0x000000285a007985 */ /* 0x0087e2000c101d36 */
[----:B------:R-:W-:Y:S05]  /*67a0*/  BRA `(.L_x_11390) ;  /* 0x00000004004c7947 */ /* 0x000fea0003800000 */
.L_x_11382:
[----:B------:R-:W-:-:S06]  /*67b0*/  UISETP.NE.AND UP0, UPT, UR39, 0x3, UPT ;  /* 0x000000032700788c */ /* 0x000fcc000bf05270 */
[----:B------:R-:W-:-:S13]  /*67c0*/  PLOP3.LUT P2, PT, PT, PT, UP0, 0x80, 0x0 ;  /* 0x000000000000781c */ /* 0x000fda0003f4f008 */
[----:B------:R-:W-:Y:S05]  /*67d0*/  @!P2 BRA `(.L_x_11429) ;  /* 0x000000000004a947 */ /* 0x000fea0003800000 */
[----:B------:R-:W-:Y:S01]  /*67e0*/  BPT.TRAP 0x1 ;  /* 0x000000040000795c */ /* 0x000fe20000300000 */
.L_x_11429:
[----:B------:R-:W2:Y:S01]  /*67f0*/  LDL R11, [R1+0x38] ;  /* 0x00003800010b7983 */ /* 0x000ea20000100800 */
[----:B------:R-:W-:Y:S01]  /*6800*/  IMAD R35, R19, 0x8, R2 ;  /* 0x0000000813237824 */ /* 0x000fe200078e0202 */
[----:B------:R-:W-:Y:S01]  /*6810*/  BSSY B1, `(.L_x_11430) ;  /* 0x0000005000017945 */ /* 0x000fe20003800000 */
[----:B------:R-:W-:Y:S02]  /*6820*/  SHF.R.S32.HI R83, RZ, 0x1f, R82 ;  /* 0x0000001fff537819 */ /* 0x000fe40000011452 */
[----:B--2---:R-:W-:-:S04]  /*6830*/  SHF.L.U32 R86, R11, 0x1f, RZ ;  /* 0x0000001f0b567819 */ /* 0x004fc800000006ff */
[----:B------:R-:W0:Y:S02]  /*6840*/  SYNCS.PHASECHK.TRANS64.TRYWAIT P3, [R35+URZ+0x2d890], R86 ;  /* 0x02d89056230075a7 */ /* 0x000e24000806017f */
[----:B0-----:R-:W-:Y:S05]  /*6850*/  @!P3 BRA `(.L_x_11431) ;  /* 0x000001e00048b947 */ /* 0x001fea0003800000 */
.L_x_11729:
[----:B------:R-:W-:Y:S05]  /*6860*/  BSYNC B1 ;  /* 0x0000000000017941 */ /* 0x000fea0003800000 */
.L_x_11430:
[----:B------:R-:W1:Y:S01]  /*6870*/  S2R R36, SR_TID.X ;  /* 0x0000000000247919 */ /* 0x000e620000002100 */
        /* <DEDUP_REMOVED lines=18> */
[----:B-1----:R-:W-:Y:S01]  /*69a0*/  VIADD R36, R36, 0xffffff80 ;  /* 0xffffff8024247836 */ /* 0x002fe20000000000 */
[----:B------:R-:W-:Y:S01]  /*69b0*/  LEA R42, P3, R12, UR4, 0x1 ;  /* 0x000000040c2a7c11 */ /* 0x000fe2000f8608ff */
[----:B------:R-:W-:Y:S01]  /*69c0*/  IMAD.IADD R13, R13, 0x1, R15 ;  /* 0x000000010d0d7824 */ /* 0x000fe200078e020f */
[----:B------:R-:W-:Y:S02]  /*69d0*/  UMOV UR4, 0xffffffff ;  /* 0xffffffff00047882 */ /* 0x000fe40000000000 */
[----:B------:R-:W-:Y:S02]  /*69e0*/  LEA.HI R36, R36, R36, RZ, 0x1 ;  /* 0x0000002424247211 */ /* 0x000fe400078f08ff */
[----:B------:R-:W-:Y:S02]  /*69f0*/  LEA.HI.X R13, R12, UR5, R13, 0x1, P3 ;  /* 0x000000050c0d7c11 */ /* 0x000fe400098f0c0d */
[----:B------:R-:W-:-:S04]  /*6a00*/  SHF.R.S32.HI R36, RZ, 0x1, R36 ;  /* 0x00000001ff247819 */ /* 0x000fc80000011424 */
[----:B------:R-:W-:Y:S01]  /*6a10*/  ISETP.GT.AND P3, PT, R85, R36, PT ;  /* 0x000000245500720c */ /* 0x000fe20003f64270 */
[----:B------:R-:W-:-:S12]  /*6a20*/  BRA.DIV UR4, `(.L_x_11432) ;  /* 0x000001de04e87947 */ /* 0x000fd8000b800000 */
[----:B------:R1:W2:Y:S04]  /*6a30*/  SHFL.IDX PT, R43, R13, RZ, 0x1e1f ;  /* 0x001e1fff0d2b7589 */ /* 0x0002a800000e0000 */
[----:B------:R-:W3:Y:S02]  /*6a40*/  SHFL.IDX PT, R42, R42, RZ, 0x1e1f ;  /* 0x001e1fff2a2a7589 */ /* 0x000ee400000e0000 */
.L_x_11733:
[----:B------:R-:W-:Y:S05]  /*6a50*/  @!P3 BRA `(.L_x_11390) ;  /* 0x0000000000a0b947 */ /* 0x000fea0003800000 */
[----:B-1----:R-:W4:Y:S01]  /*6a60*/  LDL R13, [R1+0x7c] ;  /* 0x00007c00010d7983 */ /* 0x002f220000100800 */
[----:B------:R-:W-:-:S03]  /*6a70*/  ULDC UR4, c[0x0][0x2f4] ;  /* 0x0000bd0000047ab9 */ /* 0x000fc60000000800 */
[----:B------:R-:W5:Y:S04]  /*6a80*/  LDL R12, [R1+0x78] ;  /* 0x00007800010c7983 */ /* 0x000f680000100800 */
[----:B------:R-:W5:Y:S04]  /*6a90*/  LDL R11, [R1+0x64] ;  /* 0x00006400010b7983 */ /* 0x000f680000100800 */
[----:B------:R-:W5:Y:S01]  /*6aa0*/  LDL R45, [R1+0x68] ;  /* 0x00006800012d7983 */ /* 0x000f620000100800 */
[C---:B------:R-:W-:Y:S02]  /*6ab0*/  ISETP.GE.AND P5, PT, R16.reuse, UR4, PT ;  /* 0x0000000410007c0c */ /* 0x040fe4000bfa6270 */
[----:B------:R-:W-:Y:S01]  /*6ac0*/  ISETP.GE.AND P4, PT, R137, UR4, PT ;  /* 0x0000000489007c0c */ /* 0x000fe2000bf86270 */
[----:B------:R-:W5:Y:S10]  /*6ad0*/  LDL R44, [R1+0x74] ;  /* 0x00007400012c7983 */ /* 0x000f740000100800 */
[----:B---3--:R-:W-:-:S04]  /*6ae0*/  @!P5 LEA R40, P3, R16, R42, 0x1 ;  /* 0x0000002a1028d211 */ /* 0x008fc800078608ff */
[----:B--2---:R-:W-:Y:S02]  /*6af0*/  @!P5 LEA.HI.X R41, R16, R43, R17, 0x1, P3 ;  /* 0x0000002b1029d211 */ /* 0x004fe400018f0c11 */
[----:B------:R-:W-:-:S04]  /*6b00*/  @!P4 LEA R38, P3, R137, R42, 0x1 ;  /* 0x0000002a8926c211 */ /* 0x000fc800078608ff */
[----:B----4-:R-:W-:Y:S02]  /*6b10*/  @!P4 LEA.HI.X R39, R137, R43, R13, 0x1, P3 ;  /* 0x0000002b8927c211 */ /* 0x010fe400018f0c0d */
[----:B------:R-:W-:-:S13]  /*6b20*/  ISETP.GE.AND P3, PT, R136, UR4, PT ;  /* 0x0000000488007c0c */ /* 0x000fda000bf66270 */
[----:B------:R-:W-:-:S04]  /*6b30*/  @!P3 LEA R36, P6, R136, R42, 0x1 ;  /* 0x0000002a8824b211 */ /* 0x000fc800078c08ff */
[----:B-----5:R-:W-:Y:S02]  /*6b40*/  @!P3 LEA.HI.X R37, R136, R43, R12, 0x1, P6 ;  /* 0x0000002b8825b211 */ /* 0x020fe400030f0c0c */
[----:B------:R-:W1:Y:S04]  /*6b50*/  @!P5 LDS.128 R12, [R65+0x15000] ;  /* 0x01500000410cd984 */ /* 0x000e680000000c00 */
[----:B-1----:R1:W-:Y:S01]  /*6b60*/  @!P5 ST.E.128 desc[UR54][R40.64], R12 ;  /* 0x0000000c2800d985 */ /* 0x0023e2000c101d36 */
[----:B------:R-:W-:-:S13]  /*6b70*/  ISETP.GE.AND P5, PT, R3, UR4, PT ;  /* 0x0000000403007c0c */ /* 0x000fda000bfa6270 */
[----:B------:R-:W2:Y:S01]  /*6b80*/  @!P5 LDS.128 R12, [R64+0x15000] ;  /* 0x01500000400cd984 */ /* 0x000ea20000000c00 */
[----:B------:R-:W-:Y:S02]  /*6b90*/  @!P5 IMAD.SHL.U32 R11, R11, 0x8, RZ ;  /* 0x000000080b0bd824 */ /* 0x000fe400078e00ff */
[----:B-1----:R-:W-:Y:S02]  /*6ba0*/  @!P5 IMAD.MOV.U32 R40, RZ, RZ, R42 ;  /* 0x000000ffff28d224 */ /* 0x002fe400078e002a */
[----:B------:R-:W-:Y:S02]  /*6bb0*/  @!P5 IMAD.MOV.U32 R41, RZ, RZ, R43 ;  /* 0x000000ffff29d224 */ /* 0x000fe400078e002b */
        /* <DEDUP_REMOVED lines=18> */
.L_x_11390:
[----:B------:R-:W-:Y:S05]  /*6ce0*/  BSYNC B0 ;  /* 0x0000000000007941 */ /* 0x000fea0003800000 */
.L_x_11381:
[----:B---3--:R-:W3:Y:S01]  /*6cf0*/  S2R R11, SR_TID.X ;  /* 0x00000000000b7919 */ /* 0x008ee20000002100 */
        /* <DEDUP_REMOVED lines=8> */
[----:B-----5:R0:W-:Y:S01]  /*6d80*/  BAR.SYNC.DEFER_BLOCKING R101, 0x80 ;  /* 0x000200650000751d */ /* 0x0201e20000010000 */
[----:B---3--:R-:W-:-:S13]  /*6d90*/  LOP3.LUT P3, RZ, R11, 0x7f, RZ, 0xc0, !PT ;  /* 0x0000007f0bff7812 */ /* 0x008fda000786c0ff */
[----:B------:R-:W-:-:S05]  /*6da0*/  @!P3 VIADD R11, R35, 0x2d8a0 ;  /* 0x0002d8a0230bb836 */ /* 0x000fca0000000000 */
[----:B------:R-:W-:-:S04]  /*6db0*/  @!P3 PRMT R11, RZ, 0x654, R11 ;  /* 0x00000654ff0bb816 */ /* 0x000fc8000000000b */
[----:B------:R0:W-:Y:S01]  /*6dc0*/  @!P3 SYNCS.ARRIVE.TRANS64.RED.A1T0 RZ, [R11+URZ], RZ ;  /* 0x000000ff0bffb9a7 */ /* 0x0001e2000810043f */
[----:B------:R-:W-:Y:S05]  /*6dd0*/  @!P2 BRA `(.L_x_11434) ;  /* 0x000000000004a947 */ /* 0x000fea0003800000 */
[----:B------:R-:W-:Y:S01]  /*6de0*/  BPT.TRAP 0x1 ;  /* 0x000000040000795c */ /* 0x000fe20000300000 */
.L_x_11434:
[----:B------:R-:W-:Y:S05]  /*6df0*/  BSYNC B0 ;  /* 0x0000000000007941 */ /* 0x000fea0003800000 */
.L_x_11433:
[----:B------:R-:W3:Y:S01]  /*6e00*/  SYNCS.PHASECHK.TRANS64.TRYWAIT P2, [R35+URZ+0x2d8b0], R86 ;  /* 0x02d8b056230075a7 */ /* 0x000ee2000804017f */
[----:B------:R-:W-:Y:S04]  /*6e10*/  BSSY B0, `(.L_x_11435) ;  /* 0x0000002000007945 */ /* 0x000fe80003800000 */
[----:B---3--:R-:W-:Y:S05]  /*6e20*/  @!P2 BRA `(.L_x_11436) ;  /* 0x000001dc0030a947 */ /* 0x008fea0003800000 */
.L_x_11734:
[----:B------:R-:W-:Y:S05]  /*6e30*/  BSYNC B0 ;  /* 0x0000000000007941 */ /* 0x000fea0003800000 */
.L_x_11435:
[----:B-12-4-:R-:W1:Y:S01]  /*6e40*/  S2R R14, SR_TID.X ;  /* 0x00000000000e7919 */ /* 0x016e620000002100 */
[----:B------:R-:W-:Y:S01]  /*6e50*/  ULDC.64 UR4, c[0x0][0x328] ;  /* 0x0000ca0000047ab9 */ /* 0x000fe20000000a00 */
[----:B------:R-:W-:Y:S01]  /*6e60*/  BSSY B0, `(.L_x_11437) ;  /* 0x000003f000007945 */ /* 0x000fe20003800000 */
[----:B------:R-:W-:Y:S02]  /*6e70*/  IMAD R83, R83, UR4, RZ ;  /* 0x0000000453537c24 */ /* 0x000fe4000f8e02ff */
[----:B------:R-:W-:-:S04]  /*6e80*/  IMAD.WIDE.U32 R12, R82, UR4, RZ ;  /* 0x00000004520c7c25 */ /* 0x000fc8000f8e00ff */
        /* <DEDUP_REMOVED lines=11> */
[----:B------:R-:W-:Y:S01]  /*6f40*/  ULDC.64 UR4, c[0x0][0x318] ;  /* 0x0000c60000047ab9 */ /* 0x000fe20000000a00 */
[----:B-1----:R-:W-:Y:S02]  /*6f50*/  IADD3 R14, R14, -0x80, RZ ;  /* 0xffffff800e0e7810 */ /* 0x002fe40007ffe0ff */
[----:B------:R-:W-:Y:S01]  /*6f60*/  IMAD.IADD R13, R13, 0x1, R15 ;  /* 0x000000010d0d7824 */ /* 0x000fe200078e020f */
[----:B------:R-:W-:-:S02]  /*6f70*/  LEA R11, P2, R12, UR4, 0x1 ;  /* 0x000000040c0b7c11 */ /* 0x000fc4000f8408ff */
[----:B------:R-:W-:Y:S02]  /*6f80*/  LEA.HI R14, R14, R14, RZ, 0x1 ;  /* 0x0000000e0e0e7211 */ /* 0x000fe400078f08ff */
[----:B------:R-:W-:Y:S01]  /*6f90*/  LEA.HI.X R12, R12, UR5, R13, 0x1, P2 ;  /* 0x000000050c0c7c11 */ /* 0x000fe200090f0c0d */
[----:B------:R0:W1:Y:S01]  /*6fa0*/  SHFL.IDX PT, R40, R11, RZ, 0x1e1f ;  /* 0x001e1fff0b287589 */ /* 0x00006200000e0000 */
[----:B------:R-:W-:-:S03]  /*6fb0*/  SHF.R.S32.HI R14, RZ, 0x1, R14 ;  /* 0x00000001ff0e7819 */ /* 0x000fc6000001140e */
[----:B------:R0:W2:Y:S01]  /*6fc0*/  SHFL.IDX PT, R41, R12, RZ, 0x1e1f ;  /* 0x001e1fff0c297589 */ /* 0x0000a200000e0000 */
[----:B------:R-:W-:-:S13]  /*6fd0*/  ISETP.GT.AND P2, PT, R85, R14, PT ;  /* 0x0000000e5500720c */ /* 0x000fda0003f44270 */
[----:B0-----:R-:W-:Y:S05]  /*6fe0*/  @!P2 BRA `(.L_x_11438) ;  /* 0x000000000098a947 */ /* 0x001fea0003800000 */
[----:B------:R-:W4:Y:S01]  /*6ff0*/  LDL R36, [R1+0x7c] ;  /* 0x00007c0001247983 */ /* 0x000f220000100800 */
[----:B------:R-:W-:-:S03]  /*7000*/  ULDC UR4, c[0x0][0x2f4] ;  /* 0x0000bd0000047ab9 */ /* 0x000fc60000000800 */
[----:B------:R-:W5:Y:S04]  /*7010*/  LDL R14, [R1+0x78] ;  /* 0x00007800010e7983 */ /* 0x000f680000100800 */
[----:B------:R-:W3:Y:S04]  /*7020*/  LDL R46, [R1+0x64] ;  /* 0x00006400012e7983 */ /* 0x000ee80000100800 */
[----:B------:R-:W3:Y:S01]  /*7030*/  LDL R45, [R1+0x68] ;  /* 0x00006800012d7983 */ /* 0x000ee20000100800 */
[C---:B------:R-:W-:Y:S02]  /*7040*/  ISETP.GE.AND P5, PT, R16.reuse, UR4, PT ;  /* 0x0000000410007c0c */ /* 0x040fe4000bfa6270 */
[----:B------:R-:W-:Y:S01]  /*7050*/  ISETP.GE.AND P4, PT, R137, UR4, PT ;  /* 0x0000000489007c0c */ /* 0x000fe2000bf86270 */
[----:B------:R-:W3:Y:S10]  /*7060*/  LDL R44, [R1+0x74] ;  /* 0x00007400012c7983 */ /* 0x000ef40000100800 */
[----:B-1----:R-:W-:-:S04]  /*7070*/  @!P5 LEA R42, P2, R16, R40, 0x1 ;  /* 0x00000028102ad211 */ /* 0x002fc800078408ff */
[----:B--2---:R-:W-:Y:S02]  /*7080*/  @!P5 LEA.HI.X R43, R16, R41, R17, 0x1, P2 ;  /* 0x00000029102bd211 */ /* 0x004fe400010f0c11 */
[----:B------:R-:W-:-:S04]  /*7090*/  @!P4 LEA R38, P2, R137, R40, 0x1 ;  /* 0x000000288926c211 */ /* 0x000fc800078408ff */
[----:B----4-:R-:W-:Y:S02]  /*70a0*/  @!P4 LEA.HI.X R39, R137, R41, R36, 0x1, P2 ;  /* 0x000000298927c211 */ /* 0x010fe400010f0c24 */
[----:B------:R-:W-:-:S13]  /*70b0*/  ISETP.GE.AND P2, PT, R136, UR4, PT ;  /* 0x0000000488007c0c */ /* 0x000fda000bf46270 */
[----:B------:R-:W-:-:S04]  /*70c0*/  @!P2 LEA R36, P6, R136, R40, 0x1 ;  /* 0x000000288824a211 */ /* 0x000fc800078c08ff */
[----:B-----5:R-:W-:Y:S02]  /*70d0*/  @!P2 LEA.HI.X R37, R136, R41, R14, 0x1, P6 ;  /* 0x000000298825a211 */ /* 0x020fe400030f0c0e */
[----:B------:R-:W0:Y:S04]  /*70e0*/  @!P5 LDS.128 R12, [R65] ;  /* 0x00000000410cd984 */ /* 0x000e280000000c00 */
[----:B0-----:R0:W-:Y:S01]  /*70f0*/  @!P5 ST.E.128 desc[UR54][R42.64], R12 ;  /* 0x0000000c2a00d985 */ /* 0x0011e2000c101d36 */
[----:B------:R-:W-:-:S13]  /*7100*/  ISETP.GE.AND P5, PT, R3, UR4, PT ;  /* 0x0000000403007c0c */ /* 0x000fda000bfa6270 */
[----:B------:R-:W1:Y:S01]  /*7110*/  @!P5 LDS.128 R12, [R64] ;  /* 0x00000000400cd984 */ /* 0x000e620000000c00 */
[----:B---3--:R-:W-:-:S04]  /*7120*/  @!P5 IMAD.SHL.U32 R11, R46, 0x8, RZ ;  /* 0x000000082e0bd824 */ /* 0x008fc800078e00ff */
        /* <DEDUP_REMOVED lines=18> */
.L_x_11438:
[----:B------:R-:W-:Y:S05]  /*7250*/  BSYNC B0 ;  /* 0x0000000000007941 */ /* 0x000fea0003800000 */
.L_x_11437:
[----:B0-----:R-:W4:Y:S01]  /*7260*/  LDL.LU R12, [R1+0x38] ;  /* 0x00003800010c7983 */ /* 0x001f220000300800 */
[----:B------:R-:W-:Y:S02]  /*7270*/  VIADD R19, R19, 0x1 ;  /* 0x0000000113137836 */ /* 0x000fe40000000000 */
[----:B---3--:R-:W-:Y:S01]  /*7280*/  @!P3 VIADD R35, R35, 0x2d8c0 ;  /* 0x0002d8c02323b836 */ /* 0x008fe20000000000 */
        /* <DEDUP_REMOVED lines=12> */
[----:B----4-:R-:W-:-:S05]  /*7350*/  LOP3.LUT R12, R12, R11, RZ, 0x3c, !PT ;  /* 0x0000000b0c0c7212 */ /* 0x010fca00078e3cff */
[----:B------:R0:W-:Y:S01]  /*7360*/  STL [R1+0x38], R12 ;  /* 0x0000380c01007387 */ /* 0x0001e20000100800 */
[----:B------:R-:W-:Y:S05]  /*7370*/  @P1 BRA `(.L_x_11439) ;  /* 0xffffffb4004c1947 */ /* 0x000fea000383ffff */
[----:B0-----:R-:W0:Y:S01]  /*7380*/  S2R R12, SR_TID.X ;  /* 0x00000000000c7919 */ /* 0x001e220000002100 */
[----:B------:R-:W-:Y:S02]  /*7390*/  PLOP3.LUT P0, PT, PT, PT, PT, 0x8, 0x0 ;  /* 0x000000000000781c */ /* 0x000fe40003f0e170 */
[----:B0-----:R-:W-:-:S04]  /*73a0*/  SHF.R.U32.HI R12, RZ, 0x7, R12 ;  /* 0x00000007ff0c7819 */ /* 0x001fc8000001160c */
[----:B------:R-:W-:-:S13]  /*73b0*/  ISETP.NE.AND P4, PT, R12, 0x1, PT ;  /* 0x000000010c00780c */ /* 0x000fda0003f85270 */
[----:B------:R-:W-:Y:S06]  /*73c0*/  @!P4 BAR.ARV 0x9, 0x100 ;  /* 0x024400000000cb1d */ /* 0x000fec0000002000 */
.L_x_11376:
[----:B------:R-:W3:Y:S01]  /*73d0*/  LDL R8, [R1+0x60] ;  /* 0x0000600001087983 */ /* 0x000ee20000100800 */
[----:B------:R-:W0:Y:S01]  /*73e0*/  LDC R0, c[0x0][0x448] ;  /* 0x00011200ff007b82 */ /* 0x000e220000000800 */
[----:B------:R-:W-:-:S07]  /*73f0*/  IADD3 R7, R155, 0x1, -R154 ;  /* 0x000000019b077810 */ /* 0x000fce0007ffe89a */
[----:B------:R-:W4:Y:S01]  /*7400*/  LDC.64 R4, c[0x0][0x9e0] ;  /* 0x00027800ff047b82 */ /* 0x000f220000000a00 */
[----:B0-----:R-:W-:Y:S02]  /*7410*/  ISETP.NE.AND P1, PT, R0, 0x1, PT ;  /* 0x000000010000780c */ /* 0x001fe40003f25270 */
[----:B----4-:R-:W-:-:S11]  /*7420*/  ISETP.GE.AND P2, PT, R5, 0x1, PT ;  /* 0x000000010500780c */ /* 0x010fd60003f46270 */
[----:B------:R-:W0:Y:S08]  /*7430*/  @P1 LDC R3, c[0x0][0x44c] ;  /* 0x00011300ff031b82 */ /* 0x000e300000000800 */
[----:B------:R-:W4:Y:S01]  /*7440*/  @P1 LDC R6, c[0x0][0x450] ;  /* 0x00011400ff061b82 */ /* 0x000f220000000800 */
[----:B---3--:R-:W-:-:S04]  /*7450*/  VIADD R0, R8, 0xbf ;  /* 0x000000bf08007836 */ /* 0x008fc80000000000 */
[----:B0-----:R-:W-:-:S05]  /*7460*/  @P1 IMAD.HI.U32 R3, R0, R3, RZ ;  /* 0x0000000300031227 */ /* 0x001fca00078e00ff */
[----:B----4-:R-:W-:-:S05]  /*7470*/  @P1 SHF.R.U32.HI R0, RZ, R6, R3 ;  /* 0x00000006ff001219 */ /* 0x010fca0000011603 */
[----:B------:R-:W-:Y:S01]  /*7480*/  IMAD.IADD R3, R7, 0x1, R0 ;  /* 0x0000000107037824 */ /* 0x000fe200078e0200 */
[----:B------:R-:W-:Y:S06]  /*7490*/  @P0 BRA `(.L_x_11440) ;  /* 0x00000000000c0947 */ /* 0x000fec0003800000 */
[----:B------:R-:W0:Y:S01]  /*74a0*/  FENCE.VIEW.ASYNC.G ;  /* 0x00000000000073c6 */ /* 0x000e220000000100 */
[----:B------:R-:W-:Y:S05]  /*74b0*/  WARPSYNC.ALL ;  /* 0x0000000000007948 */ /* 0x000fea0003800000 */
[----:B0-----:R-:W-:Y:S06]  /*74c0*/  BAR.ARV 0xc, 0x200 ;  /* 0x0308000000007b1d */ /* 0x001fec0000002000 */
.L_x_11440:
        /* <DEDUP_REMOVED lines=13> */
.L_x_11443:
[----:B------:R-:W-:-:S13]  /*75a0*/  ISETP.NE.AND P0, PT, R5, 0x1, PT ;  /* 0x000000010500780c */ /* 0x000fda0003f05270 */
[----:B------:R-:W0:Y:S02]  /*75b0*/  @P0 LDC.64 R6, c[0x0][0x9e8] ;  /* 0x00027a00ff060b82 */ /* 0x000e240000000a00 */
[----:B0-----:R-:W-:-:S05]  /*75c0*/  @P0 IMAD.HI.U32 R6, R0, R6, RZ ;  /* 0x0000000600060227 */ /* 0x001fca00078e00ff */
[----:B------:R-:W-:-:S07]  /*75d0*/  @P0 SHF.R.U32.HI R0, RZ, R7, R6 ;  /* 0x00000007ff000219 */ /* 0x000fce0000011606 */
.L_x_11444:
[----:B------:R-:W-:Y:S05]  /*75e0*/  BSYNC B0 ;  /* 0x0000000000007941 */ /* 0x000fea0003800000 */
.L_x_11442:
[----:B------:R-:W-:-:S05]  /*75f0*/  IMAD R3, R0, R5, R5 ;  /* 0x0000000500037224 */ /* 0x000fca00078e0205 */
[----:B------:R-:W-:-:S07]  /*7600*/  VIMNMX R4, R4, R3, PT ;  /* 0x0000000304047248 */ /* 0x000fce0003fe0100 */
.L_x_11441:
[----:B------:R-:W0:Y:S01]  /*7610*/  @P1 LDC R0, c[0x0][0x44c] ;  /* 0x00011300ff001b82 */ /* 0x000e220000000800 */
[----:B------:R-:W-:Y:S01]  /*7620*/  VIADD R4, R4, 0x7f ;  /* 0x0000007f04047836 */ /* 0x000fe20000000000 */
[----:B------:R-:W-:-:S04]  /*7630*/  ULDC UR4, c[0x0][0x9dc] ;  /* 0x0002770000047ab9 */ /* 0x000fc80000000800 */
[----:B------:R-:W-:Y:S02]  /*7640*/  SHF.R.S32.HI R3, RZ, 0x1f, R4 ;  /* 0x0000001fff037819 */ /* 0x000fe40000011404 */
[----:B------:R-:W3:Y:S02]  /*7650*/  @P1 LDC R7, c[0x0][0x450] ;  /* 0x00011400ff071b82 */ /* 0x000ee40000000800 */
[----:B------:R-:W-:-:S04]  /*7660*/  LEA.HI R3, R3, R4, RZ, 0x7 ;  /* 0x0000000403037211 */ /* 0x000fc800078f38ff */
[----:B------:R-:W-:-:S04]  /*7670*/  SHF.R.S32.HI R3, RZ, 0x7, R3 ;  /* 0x00000007ff037819 */ /* 0x000fc80000011403 */
[----:B------:R-:W-:Y:S01]  /*7680*/  VIMNMX R88, R102, R3, PT ;  /* 0x0000000366587248 */ /* 0x000fe20003fe0100 */
[----:B0-----:R-:W-:-:S04]  /*7690*/  @P1 IMAD.HI.U32 R6, R8, R0, RZ ;  /* 0x0000000008061227 */ /* 0x001fc800078e00ff */
[----:B------:R-:W-:Y:S01]  /*76a0*/  IMAD.MOV.U32 R0, RZ, RZ, R8 ;  /* 0x000000ffff007224 */ /* 0x000fe200078e0008 */
[----:B---3--:R-:W-:-:S05]  /*76b0*/  @P1 SHF.R.U32.HI R0, RZ, R7, R6 ;  /* 0x00000007ff001219 */ /* 0x008fca0000011606 */
        /* <DEDUP_REMOVED lines=13> */
.L_x_11447:
[----:B------:R-:W-:-:S13]  /*7790*/  ISETP.NE.AND P0, PT, R5, 0x1, PT ;  /* 0x000000010500780c */ /* 0x000fda0003f05270 */
[----:B------:R-:W0:Y:S02]  /*77a0*/  @P0 LDC.64 R6, c[0x0][0x9e8] ;  /* 0x00027a00ff060b82 */ /* 0x000e240000000a00 */
[----:B0-----:R-:W-:-:S05]  /*77b0*/  @P0 IMAD.HI.U32 R6, R0, R6, RZ ;  /* 0x0000000600060227 */ /* 0x001fca00078e00ff */
[----:B------:R-:W-:-:S07]  /*77c0*/  @P0 SHF.R.U32.HI R0, RZ, R7, R6 ;  /* 0x00000007ff000219 */ /* 0x000fce0000011606 */
.L_x_11448:
[----:B------:R-:W-:Y:S05]  /*77d0*/  BSYNC B0 ;  /* 0x0000000000007941 */ /* 0x000fea0003800000 */
.L_x_11446:
[----:B------:R-:W-:-:S05]  /*77e0*/  IMAD R5, R0, R5, RZ ;  /* 0x0000000500057224 */ /* 0x000fca00078e02ff */
[----:B------:R-:W-:-:S07]  /*77f0*/  VIMNMX R4, R4, R5, !PT ;  /* 0x0000000504047248 */ /* 0x000fce0007fe0100 */
.L_x_11445:
[----:B------:R-:W-:Y:S01]  /*7800*/  SHF.R.S32.HI R5, RZ, 0x1f, R4 ;  /* 0x0000001fff057819 */ /* 0x000fe20000011404 */
[----:B------:R-:W-:Y:S01]  /*7810*/  IMAD.MOV.U32 R0, RZ, RZ, RZ ;  /* 0x000000ffff007224 */ /* 0x000fe200078e00ff */
[----:B------:R-:W-:Y:S02]  /*7820*/  PLOP3.LUT P0, PT, PT, PT, PT, 0x80, 0x0 ;  /* 0x000000000000781c */ /* 0x000fe40003f0f070 */
[----:B------:R-:W-:Y:S02]  /*7830*/  CS2R R134, SRZ ;  /* 0x0000000000867805 */ /* 0x000fe4000001ff00 */
[----:B------:R-:W-:Y:S02]  /*7840*/  LEA.HI R5, R5, R4, RZ, 0x7 ;  /* 0x0000000405057211 */ /* 0x000fe400078f38ff */
[----:B------:R-:W-:Y:S02]  /*7850*/  CS2R R132, SRZ ;  /* 0x0000000000847805 */ /* 0x000fe4000001ff00 */
[----:B------:R-:W-:-:S02]  /*7860*/  MOV R3, RZ ;  /* 0x000000ff00037202 */ /* 0x000fc40000000f00 */
        /* <DEDUP_REMOVED lines=13> */
[----:B------:R-:W-:Y:S01]  /*7940*/  CS2R R112, SRZ ;  /* 0x0000000000707805 */ /* 0x000fe2000001ff00 */
[----:B------:R-:W-:Y:S01]  /*7950*/  IMAD.MOV.U32 R36, RZ, RZ, RZ ;  /* 0x000000ffff247224 */ /* 0x000fe200078e00ff */
[----:B------:R-:W-:Y:S01]  /*7960*/  CS2R R26, SRZ ;  /* 0x00000000001a7805 */ /* 0x000fe2000001ff00 */
[----:B------:R-:W-:Y:S01]  /*7970*/  IMAD.MOV.U32 R109, RZ, RZ, RZ ;  /* 0x000000ffff6d7224 */ /* 0x000fe200078e00ff */
        /* <DEDUP_REMOVED lines=8> */
[----:B------:R-:W-:Y:S01]  /*7a00*/  CS2R R94, SRZ ;  /* 0x00000000005e7805 */ /* 0x000fe2000001ff00 */
[----:B------:R-:W-:Y:S01]  /*7a10*/  IMAD.MOV.U32 R93, RZ, RZ, RZ ;  /* 0x000000ffff5d7224 */ /* 0x000fe200078e00ff */
[----:B0-----:R-:W-:-:S02]  /*7a20*/  CS2R R6, SRZ ;  /* 0x0000000000067805 */ /* 0x001fc4000001ff00 */
[----:B------:R-:W-:Y:S01]  /*7a30*/  CS2R R90, SRZ ;  /* 0x00000000005a7805 */ /* 0x000fe2000001ff00 */
        /* <DEDUP_REMOVED lines=10> */
.L_x_11737:
[----:B------:R-:W3:Y:S01]  /*7ae0*/  LDL R3, [R1+0x44] ;  /* 0x0000440001037983 */ /* 0x000ee20000100800 */
[----:B------:R-:W-:Y:S01]  /*7af0*/  VIADD R4, R2, 0x21800 ;  /* 0x0002180002047836 */ /* 0x000fe20000000000 */
[----:B------:R-:W-:Y:S04]  /*7b00*/  BSSY B6, `(.L_x_11451) ;  /* 0x000001e000067945 */ /* 0x000fe80003800000 */
[----:B------:R-:W-:Y:S01]  /*7b10*/  LOP3.LUT P0, RZ, R4, 0x3ff, RZ, 0xc0, !PT ;  /* 0x000003ff04ff7812 */ /* 0x000fe2000780c0ff */
[----:B---3--:R-:W-:-:S05]  /*7b20*/  IMAD.HI R0, R3, 0x55555556, RZ ;  /* 0x5555555603007827 */ /* 0x008fca00078e02ff */
[----:B------:R-:W-:-:S05]  /*7b30*/  LEA.HI R141, R0, R0, RZ, 0x1 ;  /* 0x00000000008d7211 */ /* 0x000fca00078f08ff */
[----:B------:R-:W-:-:S04]  /*7b40*/  IMAD R141, R141, -0x3, R3 ;  /* 0xfffffffd8d8d7824 */ /* 0x000fc800078e0203 */
[C---:B------:R-:W-:Y:S02]  /*7b50*/  IMAD R3, R141.reuse, 0x2000, R4 ;  /* 0x000020008d037824 */ /* 0x040fe400078e0204 */
[----:B------:R-:W-:-:S03]  /*7b60*/  IMAD R0, R141, 0x1000, R2 ;  /* 0x000010008d007824 */ /* 0x000fc600078e0202 */
[----:B------:R-:W-:Y:S01]  /*7b70*/  SHF.R.U32.HI R3, RZ, 0x4, R3 ;  /* 0x00000004ff037819 */ /* 0x000fe20000011603 */
[----:B------:R-:W-:-:S03]  /*7b80*/  VIADD R0, R0, 0xc400 ;  /* 0x0000c40000007836 */ /* 0x000fc60000000000 */
[----:B------:R-:W-:Y:S02]  /*7b90*/  LOP3.LUT R3, R3, 0x3fff, RZ, 0xc0, !PT ;  /* 0x00003fff03037812 */ /* 0x000fe400078ec0ff */
[----:B------:R-:W-:-:S03]  /*7ba0*/  SHF.R.U32.HI R0, RZ, 0x4, R0 ;  /* 0x00000004ff007819 */ /* 0x000fc60000011600 */
[----:B------:R3:W-:Y:S01]  /*7bb0*/  STL [R1+0x90], R3 ;  /* 0x0000900301007387 */ /* 0x0007e20000100800 */
[----:B------:R-:W-:Y:S01]  /*7bc0*/  LOP3.LUT R44, R0, 0x3fff, RZ, 0xc0, !PT ;  /* 0x00003fff002c7812 */ /* 0x000fe200078ec0ff */
[----:B------:R-:W-:Y:S06]  /*7bd0*/  @!P0 BRA `(.L_x_11452) ;  /* 0x0000000000408947 */ /* 0x000fec0003800000 */
[----:B------:R-:W-:Y:S01]  /*7be0*/  MOV R0, 0x0 ;  /* 0x0000000000007802 */ /* 0x000fe20000000f00 */
[----:B------:R-:W-:Y:S01]  /*7bf0*/  ULDC.64 UR4, c[0x4][0x138] ;  /* 0x01004e0000047ab9 */ /* 0x000fe20000000a00 */
[----:B------:R-:W-:Y:S01]  /*7c00*/  ULDC.64 UR6, c[0x4][0x140] ;  /* 0x0100500000067ab9 */ /* 0x000fe20000000a00 */
[----:B------:R-:W-:Y:S01]  /*7c10*/  IMAD.U32 R4, RZ, RZ, UR4 ;  /* 0x00000004ff047e24 */ /* 0x000fe2000f8e00ff */
[----:B0-----:R0:W4:Y:S01]  /*7c20*/  LDC.64 R14, c[0x4][R0] ;  /* 0x01000000000e7b82 */ /* 0x0011220000000a00 */
        /* <DEDUP_REMOVED lines=10> */
[----:B-12345:R-:W-:Y:S05]  /*7cd0*/  CALL.ABS.NOINC R14 ;  /* 0x000000000e007343 */ /* 0x03efea0003c00000 */
.L_x_11452:
[----:B------:R-:W-:Y:S05]  /*7ce0*/  BSYNC B6 ;  /* 0x0000000000067941 */ /* 0x000fea0003800000 */
.L_x_11451:
[----:B------:R-:W-:Y:S02]  /*7cf0*/  ULDC UR4, c[0x0][0x3f4] ;  /* 0x0000fd0000047ab9 */ /* 0x000fe40000000800 */
[----:B------:R-:W-:-:S13]  /*7d00*/  ISETP.LT.AND P0, PT, RZ, UR4, PT ;  /* 0x00000004ff007c0c */ /* 0x000fda000bf01270 */
[----:B------:R-:W-:Y:S05]  /*7d10*/  @P0 BRA `(.L_x_11453) ;  /* 0x0000000000400947 */ /* 0x000fea0003800000 */
[----:B------:R-:W-:-:S04]  /*7d20*/  ULEA.HI UR4, UR37, UR37, URZ, 0x1 ;  /* 0x0000002525047291 */ /* 0x000fc8000f8f083f */
[----:B------:R-:W-:-:S04]  /*7d30*/  ULOP3.LUT UR4, UR4, 0xfffffffe, URZ, 0xc0, !UPT ;  /* 0xfffffffe04047892 */ /* 0x000fc8000f8ec03f */
[----:B------:R-:W-:-:S06]  /*7d40*/  UIADD3 UR4, UR37, -UR4, URZ ;  /* 0x8000000425047290 */ /* 0x000fcc000fffe03f */
[----:B---3--:R-:W-:-:S05]  /*7d50*/  IMAD.U32 R3, RZ, RZ, UR4 ;  /* 0x00000004ff037e24 */ /* 0x008fca000f8e00ff */
[----:B------:R-:W-:-:S04]  /*7d60*/  SHF.L.U32 R3, R3, 0x1f, RZ ;  /* 0x0000001f03037819 */ /* 0x000fc800000006ff */
[----:B------:R3:W4:Y:S03]  /*7d70*/  SYNCS.PHASECHK.TRANS64.TRYWAIT P0, [R2+URZ+0x2d800], R3 ;  /* 0x02d80003020075a7 */ /* 0x000726000800017f */
[----:B----4-:R-:W-:Y:S05]  /*7d80*/  @!P0 NANOSLEEP.SYNCS 0x989680 ;  /* 0x009896800000895d */ /* 0x010fea0003900000 */
[----:B------:R-:W4:Y:S01]  /*7d90*/  @!P0 SYNCS.PHASECHK.TRANS64 P0, [R2+URZ+0x2d800], R3 ;  /* 0x02d80003020085a7 */ /* 0x000f22000800007f */
[----:B------:R-:W-:Y:S04]  /*7da0*/  BSSY B0, `(.L_x_11454) ;  /* 0x0000006000007945 */ /* 0x000fe80003800000 */
[----:B----4-:R-:W-:Y:S05]  /*7db0*/  @P0 BRA `(.L_x_11455) ;  /* 0x0000000000100947 */ /* 0x010fea0003800000 */
.L_x_11456:
[----:B----4-:R4:W0:Y:S02]  /*7dc0*/  SYNCS.PHASECHK.TRANS64.TRYWAIT P0, [R2+URZ+0x2d800], R3 ;  /* 0x02d80003020075a7 */ /* 0x010824000800017f */
[----:B0-----:R-:W-:Y:S05]  /*7dd0*/  @!P0 NANOSLEEP.SYNCS 0x989680 ;  /* 0x009896800000895d */ /* 0x001fea0003900000 */
[----:B------:R-:W0:Y:S02]  /*7de0*/  @!P0 SYNCS.PHASECHK.TRANS64 P0, [R2+URZ+0x2d800], R3 ;  /* 0x02d80003020085a7 */ /* 0x000e24000800007f */
[----:B0-----:R-:W-:Y:S05]  /*7df0*/  @!P0 BRA `(.L_x_11456) ;  /* 0xfffffffc00f08947 */ /* 0x001fea000383ffff */
.L_x_11455:
[----:B------:R-:W-:Y:S05]  /*7e00*/  BSYNC B0 ;  /* 0x0000000000007941 */ /* 0x000fea0003800000 */
.L_x_11454:
[----:B------:R-:W-:Y:S05]  /*7e10*/  BRA `(.L_x_11457) ;  /* 0x0000003c00c47947 */ /* 0x000fea0003800000 */
.L_x_11453:
[----:B------:R-:W-:Y:S01]  /*7e20*/  ULOP3.LUT UP0, URZ, UR40, 0x1bf, URZ, 0xc0, !UPT ;  /* 0x000001bf283f7892 */ /* 0x000fe2000f80c03f */
[----:B-----5:R-:W-:Y:S01]  /*7e30*/  SHF.R.S32.HI R0, RZ, 0x1f, R98 ;  /* 0x0000001fff007819 */ /* 0x020fe20000011462 */
[----:B------:R-:W-:Y:S01]  /*7e40*/  ULDC.64 UR4, c[0x0][0x3f8] ;  /* 0x0000fe0000047ab9 */ /* 0x000fe20000000a00 */
[----:B------:R-:W-:Y:S01]  /*7e50*/  ULDC.64 UR6, c[0x0][0x408] ;  /* 0x0001020000067ab9 */ /* 0x000fe20000000a00 */
[----:B------:R-:W-:Y:S02]  /*7e60*/  IMAD.WIDE.U32 R24, R98, UR4, RZ ;  /* 0x0000000462187c25 */ /* 0x000fe4000f8e00ff */
[----:B------:R-:W-:Y:S02]  /*7e70*/  PLOP3.LUT P0, PT, PT, PT, UP0, 0x80, 0x0 ;  /* 0x000000000000781c */ /* 0x000fe40003f0f008 */
[C---:B---3--:R-:W-:Y:S02]  /*7e80*/  IMAD R3, R0.reuse, UR4, RZ ;  /* 0x0000000400037c24 */ /* 0x048fe4000f8e02ff */
[----:B------:R-:W-:-:S02]  /*7e90*/  IMAD R5, R0, UR6, RZ ;  /* 0x0000000600057c24 */ /* 0x000fc4000f8e02ff */
        /* <DEDUP_REMOVED lines=10> */
[----:B0-----:R0:W3:Y:S01]  /*7f40*/  LDC.64 R14, c[0x4][R0] ;  /* 0x01000000000e7b82 */ /* 0x0010e20000000a00 */
[----:B------:R-:W-:Y:S01]  /*7f50*/  IMAD.U32 R5, RZ, RZ, UR5 ;  /* 0x00000005ff057e24 */ /* 0x000fe2000f8e00ff */
        /* <DEDUP_REMOVED lines=9> */
[----:B-123--:R-:W-:Y:S05]  /*7ff0*/  CALL.ABS.NOINC R14 ;  /* 0x000000000e007343 */ /* 0x00efea0003c00000 */
.L_x_11458:
[----:B------:R-:W3:Y:S01]  /*8000*/  S2R R20, SR_TID.X ;  /* 0x0000000000147919 */ /* 0x000ee20000002100 */
[----:B------:R-:W-:Y:S01]  /*8010*/  ULDC.U8 UR4, c[0x0][0x410] ;  /* 0x0001040000047ab9 */ /* 0x000fe20000000000 */
[----:B---3--:R-:W-:Y:S02]  /*8020*/  VIADD R21, R20, 0xffffff80 ;  /* 0xffffff8014157836 */ /* 0x008fe40000000000 */
[----:B------:R-:W3:Y:S01]  /*8030*/  LDL R20, [R1+0x60] ;  /* 0x0000600001147983 */ /* 0x000ee20000100800 */
[----:B------:R-:W-:Y:S01]  /*8040*/  ISETP.NE.AND P0, PT, RZ, UR4, PT ;  /* 0x00000004ff007c0c */ /* 0x000fe2000bf05270 */
[----:B------:R-:W-:Y:S01]  /*8050*/  BSSY B0, `(.L_x_11459) ;  /* 0x00003c5000007945 */ /* 0x000fe20003800000 */
[----:B------:R-:W-:-:S04]  /*8060*/  LEA.HI R54, R21, R21, RZ, 0x1 ;  /* 0x0000001515367211 */ /* 0x000fc800078f08ff */
[----:B------:R-:W-:-:S05]  /*8070*/  SHF.R.S32.HI R54, RZ, 0x1, R54 ;  /* 0x00000001ff367819 */ /* 0x000fca0000011436 */
[----:B---3--:R-:W-:Y:S02]  /*8080*/  IMAD.IADD R10, R54, 0x1, R20 ;  /* 0x00000001360a7824 */ /* 0x008fe400078e0214 */
[----:B------:R-:W-:Y:S05]  /*8090*/  @!P0 BRA `(.L_x_11460) ;  /* 0x0000001c00788947 */ /* 0x000fea0003800000 */
[----:B------:R-:W3:Y:S01]  /*80a0*/  LDC R45, c[0x0][0x448] ;  /* 0x00011200ff2d7b82 */ /* 0x000ee20000000800 */
[----:B------:R-:W-:Y:S01]  /*80b0*/  ULDC.64 UR4, c[0x0][0x3f8] ;  /* 0x0000fe0000047ab9 */ /* 0x000fe20000000a00 */
[----:B------:R-:W-:Y:S01]  /*80c0*/  ULDC.64 UR6, c[0x0][0x408] ;  /* 0x0001020000067ab9 */ /* 0x000fe20000000a00 */
[----:B------:R-:W-:Y:S02]  /*80d0*/  IMAD.MOV.U32 R6, RZ, RZ, R24 ;  /* 0x000000ffff067224 */ /* 0x000fe400078e0018 */
[----:B------:R-:W-:Y:S02]  /*80e0*/  IMAD.MOV.U32 R7, RZ, RZ, R27 ;  /* 0x000000ffff077224 */ /* 0x000fe400078e001b */
[----:B------:R-:W-:Y:S02]  /*80f0*/  IMAD.MOV.U32 R8, RZ, RZ, R98 ;  /* 0x000000ffff087224 */ /* 0x000fe400078e0062 */
[----:B------:R-:W-:Y:S01]  /*8100*/  IMAD.MOV.U32 R9, RZ, RZ, R29 ;  /* 0x000000ffff097224 */ /* 0x000fe200078e001d */
[----:B---3--:R-:W-:-:S13]  /*8110*/  ISETP.NE.AND P0, PT, R45, 0x1, PT ;  /* 0x000000012d00780c */ /* 0x008fda0003f05270 */
[----:B------:R-:W3:Y:S08]  /*8120*/  @P0 LDC R3, c[0x0][0x44c] ;  /* 0x00011300ff030b82 */ /* 0x000ef00000000800 */
[----:B------:R-:W4:Y:S01]  /*8130*/  @P0 LDC R5, c[0x0][0x450] ;  /* 0x00011400ff050b82 */ /* 0x000f220000000800 */
[----:B---3--:R-:W-:-:S04]  /*8140*/  @P0 IMAD.HI.U32 R0, R10, R3, RZ ;  /* 0x000000030a000227 */ /* 0x008fc800078e00ff */
[----:B------:R-:W-:Y:S01]  /*8150*/  IMAD.MOV.U32 R3, RZ, RZ, R10 ;  /* 0x000000ffff037224 */ /* 0x000fe200078e000a */
[----:B----4-:R-:W-:-:S04]  /*8160*/  @P0 SHF.R.U32.HI R3, RZ, R5, R0 ;  /* 0x00000005ff030219 */ /* 0x010fc80000011600 */
[----:B------:R-:W-:Y:S01]  /*8170*/  SHF.R.S32.HI R0, RZ, 0x1f, R3 ;  /* 0x0000001fff007819 */ /* 0x000fe20000011403 */
[----:B------:R-:W-:-:S04]  /*8180*/  IMAD.WIDE.U32 R6, R3, UR4, R6 ;  /* 0x0000000403067c25 */ /* 0x000fc8000f8e0006 */
[C---:B------:R-:W-:Y:S02]  /*8190*/  IMAD R4, R0.reuse, UR4, RZ ;  /* 0x0000000400047c24 */ /* 0x040fe4000f8e02ff */
[----:B------:R-:W-:Y:S02]  /*81a0*/  IMAD R0, R0, UR6, RZ ;  /* 0x0000000600007c24 */ /* 0x000fe4000f8e02ff */
[C---:B------:R-:W-:Y:S01]  /*81b0*/  IMAD R13, R3.reuse, UR5, R4 ;  /* 0x00000005030d7c24 */ /* 0x040fe2000f8e0204 */
[----:B------:R-:W-:Y:S01]  /*81c0*/  ULDC.64 UR4, c[0x0][0x3e8] ;  /* 0x0000fa0000047ab9 */ /* 0x000fe20000000a00 */
[----:B------:R-:W-:-:S04]  /*81d0*/  IMAD.WIDE.U32 R8, R3, UR6, R8 ;  /* 0x0000000603087c25 */ /* 0x000fc8000f8e0008 */
[----:B------:R-:W-:Y:S01]  /*81e0*/  IMAD R5, R3, UR7, R0 ;  /* 0x0000000703057c24 */ /* 0x000fe2000f8e0200 */
[----:B------:R-:W-:Y:S01]  /*81f0*/  ULDC.64 UR6, c[0x0][0x400] ;  /* 0x0001000000067ab9 */ /* 0x000fe20000000a00 */
[----:B------:R-:W-:Y:S01]  /*8200*/  IMAD.IADD R13, R7, 0x1, R13 ;  /* 0x00000001070d7824 */ /* 0x000fe200078e020d */
[----:B------:R-:W-:Y:S01]  /*8210*/  LEA R0, P0, R6, UR4, 0x1 ;  /* 0x0000000406007c11 */ /* 0x000fe2000f8008ff */
[----:B------:R-:W-:Y:S01]  /*8220*/  IMAD.IADD R5, R9, 0x1, R5 ;  /* 0x0000000109057824 */ /* 0x000fe200078e0205 */
[----:B------:R-:W-:Y:S01]  /*8230*/  LEA R4, P1, R8, UR6, 0x1 ;  /* 0x0000000608047c11 */ /* 0x000fe2000f8208ff */
[----:B------:R-:W-:Y:S01]  /*8240*/  UMOV UR4, 0xffffffff ;  /* 0xffffffff00047882 */ /* 0x000fe20000000000 */
[----:B------:R-:W-:Y:S02]  /*8250*/  LEA.HI.X R13, R6, UR5, R13, 0x1, P0 ;  /* 0x00000005060d7c11 */ /* 0x000fe400080f0c0d */
[----:B------:R-:W-:Y:S01]  /*8260*/  LEA.HI.X R5, R8, UR7, R5, 0x1, P1 ;  /* 0x0000000708057c11 */ /* 0x000fe200088f0c05 */
[----:B------:R-:W-:Y:S08]  /*8270*/  BRA.DIV UR4, `(.L_x_11461) ;  /* 0x000001ca04707947 */ /* 0x000ff0000b800000 */
[----:B------:R3:W4:Y:S04]  /*8280*/  SHFL.IDX PT, R3, R13, RZ, 0x1e1f ;  /* 0x001e1fff0d037589 */ /* 0x00072800000e0000 */
[----:B------:R-:W1:Y:S04]  /*8290*/  SHFL.IDX PT, R0, R0, RZ, 0x1e1f ;  /* 0x001e1fff00007589 */ /* 0x000e6800000e0000 */
[----:B------:R-:W1:Y:S04]  /*82a0*/  SHFL.IDX PT, R5, R5, RZ, 0x1e1f ;  /* 0x001e1fff05057589 */ /* 0x000e6800000e0000 */
[----:B0-----:R3:W0:Y:S02]  /*82b0*/  SHFL.IDX PT, R14, R4, RZ, 0x1e1f ;  /* 0x001e1fff040e7589 */ /* 0x00162400000e0000 */
.L_x_11743:
[----:B------:R-:W-:Y:S01]  /*82c0*/  IMAD R45, R154, R45, RZ ;  /* 0x0000002d9a2d7224 */ /* 0x000fe200078e02ff */
[----:B------:R-:W-:Y:S01]  /*82d0*/  BSSY B1, `(.L_x_11462) ;  /* 0x000005d000017945 */ /* 0x000fe20003800000 */
[----:B------:R-:W-:Y:S02]  /*82e0*/  CS2R R36, SRZ ;  /* 0x0000000000247805 */ /* 0x000fe4000001ff00 */
[----:B------:R-:W-:Y:S02]  /*82f0*/  CS2R R34, SRZ ;  /* 0x0000000000227805 */ /* 0x000fe4000001ff00 */
[----:B------:R-:W-:Y:S02]  /*8300*/  CS2R R28, SRZ ;  /* 0x00000000001c7805 */ /* 0x000fe4000001ff00 */
[----:B------:R-:W-:Y:S01]  /*8310*/  ISETP.GE.AND P0, PT, R10, R45, PT ;  /* 0x0000002d0a00720c */ /* 0x000fe20003f06270 */
[----:B------:R-:W-:Y:S01]  /*8320*/  IMAD R45, R33, -0xc0, R45 ;  /* 0xffffff40212d7824 */ /* 0x000fe200078e022d */
[----:B------:R-:W-:-:S02]  /*8330*/  CS2R R24, SRZ ;  /* 0x0000000000187805 */ /* 0x000fc4000001ff00 */
[----:B---3--:R-:W-:Y:S02]  /*8340*/  CS2R R12, SRZ ;  /* 0x00000000000c7805 */ /* 0x008fe4000001ff00 */
        /* <DEDUP_REMOVED lines=8> */
[----:B------:R-:W3:Y:S01]  /*83d0*/  LDL R42, [R1+0x8c] ;  /* 0x00008c00012a7983 */ /* 0x000ee20000100800 */
[----:B------:R-:W-:-:S03]  /*83e0*/  ULDC UR4, c[0x0][0x3f4] ;  /* 0x0000fd0000047ab9 */ /* 0x000fc60000000800 */
[----:B--2---:R-:W2:Y:S04]  /*83f0*/  LDL R41, [R1+0x84] ;  /* 0x0000840001297983 */ /* 0x004ea80000100800 */
[----:B-1----:R-:W4:Y:S04]  /*8400*/  LDL R40, [R1+0x88] ;  /* 0x0000880001287983 */ /* 0x002f280000100800 */
[----:B------:R-:W4:Y:S04]  /*8410*/  LDL R15, [R1+0x80] ;  /* 0x00008000010f7983 */ /* 0x000f280000100800 */
[----:B------:R-:W4:Y:S04]  /*8420*/  LDL.64 R56, [R1+0x58] ;  /* 0x0000580001387983 */ /* 0x000f280000100a00 */
        /* <DEDUP_REMOVED lines=9> */
[C---:B---3--:R-:W-:Y:S01]  /*84c0*/  ISETP.GE.AND P3, PT, R42.reuse, UR4, PT ;  /* 0x000000042a007c0c */ /* 0x048fe2000bf66270 */
[----:B------:R-:W-:Y:S01]  /*84d0*/  IMAD.SHL.U32 R9, R42, 0x2, RZ ;  /* 0x000000022a097824 */ /* 0x000fe200078e00ff */
[----:B------:R-:W-:Y:S02]  /*84e0*/  SHF.R.S32.HI R4, RZ, 0x1f, R42 ;  /* 0x0000001fff047819 */ /* 0x000fe4000001142a */
[C---:B--2---:R-:W-:Y:S01]  /*84f0*/  ISETP.GE.AND P2, PT, R41.reuse, UR4, PT ;  /* 0x0000000429007c0c */ /* 0x044fe2000bf46270 */
[C---:B------:R-:W-:Y:S01]  /*8500*/  IMAD.SHL.U32 R49, R41.reuse, 0x2, RZ ;  /* 0x0000000229317824 */ /* 0x040fe200078e00ff */
[----:B------:R-:W-:Y:S02]  /*8510*/  SHF.R.S32.HI R8, RZ, 0x1f, R41 ;  /* 0x0000001fff087819 */ /* 0x000fe40000011429 */
[C---:B----4-:R-:W-:Y:S01]  /*8520*/  ISETP.GE.AND P1, PT, R40.reuse, UR4, PT ;  /* 0x0000000428007c0c */ /* 0x050fe2000bf26270 */
[----:B------:R-:W-:Y:S01]  /*8530*/  IMAD.SHL.U32 R43, R40, 0x2, RZ ;  /* 0x00000002282b7824 */ /* 0x000fe200078e00ff */
[----:B------:R-:W-:-:S02]  /*8540*/  SHF.L.U64.HI R20, R41, 0x1, R8 ;  /* 0x0000000129147819 */ /* 0x000fc40000010208 */
[----:B------:R-:W-:Y:S01]  /*8550*/  SHF.L.U64.HI R4, R42, 0x1, R4 ;  /* 0x000000012a047819 */ /* 0x000fe20000010204 */
[C---:B------:R-:W-:Y:S01]  /*8560*/  IMAD.SHL.U32 R7, R15.reuse, 0x2, RZ ;  /* 0x000000020f077824 */ /* 0x040fe200078e00ff */
[-C--:B0-----:R-:W-:Y:S02]  /*8570*/  @!P3 IADD3 R8, P5, R14, R9.reuse, RZ ;  /* 0x000000090e08b210 */ /* 0x081fe40007fbe0ff */
[----:B------:R-:W-:Y:S02]  /*8580*/  @!P3 IADD3 R10, P4, R0, R9, RZ ;  /* 0x00000009000ab210 */ /* 0x000fe40007f9e0ff */
[----:B------:R-:W-:Y:S02]  /*8590*/  ISETP.GE.AND P0, PT, R15, UR4, PT ;  /* 0x000000040f007c0c */ /* 0x000fe4000bf06270 */
[----:B------:R-:W-:Y:S01]  /*85a0*/  @!P3 IADD3.X R9, R5, R4, RZ, P5, !PT ;  /* 0x000000040509b210 */ /* 0x000fe20002ffe4ff */
[----:B------:R-:W-:Y:S01]  /*85b0*/  @!P3 IMAD.X R11, R3, 0x1, R4, P4 ;  /* 0x00000001030bb824 */ /* 0x000fe200020e0604 */
[----:B------:R-:W-:-:S02]  /*85c0*/  @!P2 IADD3 R48, P5, R14, R49, RZ ;  /* 0x000000310e30a210 */ /* 0x000fc40007fbe0ff */
[----:B------:R-:W-:Y:S01]  /*85d0*/  SHF.R.S32.HI R6, RZ, 0x1f, R40 ;  /* 0x0000001fff067819 */ /* 0x000fe20000011428 */
[----:B------:R-:W5:Y:S01]  /*85e0*/  @!P3 LD.E.64 R34, desc[UR54][R8.64] ;  /* 0x000000360822b980 */ /* 0x000f62000c101b00 */
[----:B------:R-:W-:Y:S01]  /*85f0*/  @!P2 IADD3 R50, P4, R0, R49, RZ ;  /* 0x000000310032a210 */ /* 0x000fe20007f9e0ff */
[----:B------:R-:W-:Y:S01]  /*8600*/  @!P2 IMAD.X R49, R5, 0x1, R20, P5 ;  /* 0x000000010531a824 */ /* 0x000fe200028e0614 */
[----:B------:R-:W-:Y:S01]  /*8610*/  SHF.L.U64.HI R6, R40, 0x1, R6 ;  /* 0x0000000128067819 */ /* 0x000fe20000010206 */
[----:B------:R0:W5:Y:S01]  /*8620*/  @!P3 LD.E.64 R32, desc[UR54][R10.64] ;  /* 0x000000360a20b980 */ /* 0x000162000c101b00 */
[-C--:B------:R-:W-:Y:S01]  /*8630*/  @!P1 IADD3 R42, P5, R14, R43.reuse, RZ ;  /* 0x0000002b0e2a9210 */ /* 0x080fe20007fbe0ff */
[----:B------:R-:W-:Y:S01]  /*8640*/  @!P2 IMAD.X R51, R3, 0x1, R20, P4 ;  /* 0x000000010333a824 */ /* 0x000fe200020e0614 */
[----:B------:R-:W-:Y:S01]  /*8650*/  SHF.R.S32.HI R12, RZ, 0x1f, R15 ;  /* 0x0000001fff0c7819 */ /* 0x000fe2000001140f */
[----:B------:R-:W5:Y:S01]  /*8660*/  @!P2 LD.E.64 R28, desc[UR54][R48.64] ;  /* 0x00000036301ca980 */ /* 0x000f62000c101b00 */
[----:B------:R-:W-:Y:S01]  /*8670*/  @!P1 IADD3 R46, P4, R0, R43, RZ ;  /* 0x0000002b002e9210 */ /* 0x000fe20007f9e0ff */
[----:B------:R-:W-:Y:S01]  /*8680*/  @!P1 IMAD.X R43, R5, 0x1, R6, P5 ;  /* 0x00000001052b9824 */ /* 0x000fe200028e0606 */
[----:B------:R-:W-:Y:S01]  /*8690*/  SHF.L.U64.HI R12, R15, 0x1, R12 ;  /* 0x000000010f0c7819 */ /* 0x000fe2000001020c */
[----:B------:R-:W-:Y:S01]  /*86a0*/  IMAD.SHL.U32 R15, R52, 0x2, RZ ;  /* 0x00000002340f7824 */ /* 0x000fe200078e00ff */
[----:B------:R-:W-:Y:S01]  /*86b0*/  @!P0 IADD3 R40, P5, R0, R7, RZ ;  /* 0x0000000700288210 */ /* 0x000fe20007fbe0ff */
[----:B------:R-:W-:Y:S01]  /*86c0*/  @!P1 IMAD.X R47, R3, 0x1, R6, P4 ;  /* 0x00000001032f9824 */ /* 0x000fe200020e0606 */
[----:B------:R-:W-:-:S02]  /*86d0*/  ISETP.GE.AND P4, PT, R56, UR4, PT ;  /* 0x0000000438007c0c */ /* 0x000fc4000bf86270 */
[----:B0-----:R-:W-:Y:S02]  /*86e0*/  CS2R R10, SRZ ;  /* 0x00000000000a7805 */ /* 0x001fe4000001ff00 */
[----:B------:R-:W-:Y:S01]  /*86f0*/  CS2R R8, SRZ ;  /* 0x0000000000087805 */ /* 0x000fe2000001ff00 */
[--C-:B------:R-:W-:Y:S01]  /*8700*/  @!P0 IMAD.X R41, R3, 0x1, R12.reuse, P5 ;  /* 0x0000000103298824 */ /* 0x100fe200028e060c */
[----:B------:R-:W-:Y:S01]  /*8710*/  @!P0 IADD3 R6, P5, R14, R7, RZ ;  /* 0x000000070e068210 */ /* 0x000fe20007fbe0ff */
[----:B------:R-:W5:Y:S04]  /*8720*/  @!P2 LD.E.64 R30, desc[UR54][R50.64] ;  /* 0x00000036321ea980 */ /* 0x000f68000c101b00 */
[----:B------:R-:W-:Y:S01]  /*8730*/  @!P0 IMAD.X R7, R5, 0x1, R12, P5 ;  /* 0x0000000105078824 */ /* 0x000fe200028e060c */
[----:B------:R-:W-:Y:S01]  /*8740*/  ISETP.GE.AND P5, PT, R52, UR4, PT ;  /* 0x0000000434007c0c */ /* 0x000fe2000bfa6270 */
[----:B------:R-:W5:Y:S01]  /*8750*/  @!P1 LD.E.64 R26, desc[UR54][R46.64] ;  /* 0x000000362e1a9980 */ /* 0x000f62000c101b00 */
[----:B------:R-:W-:-:S02]  /*8760*/  @!P4 IMAD.MOV.U32 R12, RZ, RZ, R0 ;  /* 0x000000ffff0cc224 */ /* 0x000fc400078e0000 */
[----:B------:R-:W-:Y:S01]  /*8770*/  @!P4 IMAD.MOV.U32 R13, RZ, RZ, R3 ;  /* 0x000000ffff0dc224 */ /* 0x000fe200078e0003 */
[----:B------:R-:W5:Y:S01]  /*8780*/  @!P1 LD.E.64 R24, desc[UR54][R42.64] ;  /* 0x000000362a189980 */ /* 0x000f62000c101b00 */
[----:B------:R-:W-:Y:S02]  /*8790*/  @!P4 IMAD.MOV.U32 R4, RZ, RZ, R14 ;  /* 0x000000ffff04c224 */ /* 0x000fe400078e000e */
[----:B------:R-:W-:-:S04]  /*87a0*/  @!P4 IMAD.WIDE R12, R56, 0x2, R12 ;  /* 0x00000002380cc825 */ /* 0x000fc800078e020c */
[----:B------:R-:W-:Y:S01]  /*87b0*/  @!P4 IMAD.WIDE R20, R56, 0x2, R4 ;  /* 0x000000023814c825 */ /* 0x000fe200078e0204 */
[----:B------:R-:W-:Y:S01]  /*87c0*/  SHF.R.S32.HI R4, RZ, 0x1f, R52 ;  /* 0x0000001fff047819 */ /* 0x000fe20000011434 */
[----:B------:R0:W5:Y:S03]  /*87d0*/  @!P4 LD.E.64 R38, desc[UR54][R12.64] ;  /* 0x000000360c26c980 */ /* 0x000166000c101b00 */
[----:B------:R-:W-:Y:S01]  /*87e0*/  SHF.L.U64.HI R4, R52, 0x1, R4 ;  /* 0x0000000134047819 */ /* 0x000fe20000010204 */
[----:B------:R1:W5:Y:S01]  /*87f0*/  @!P4 LD.E.64 R36, desc[UR54][R20.64] ;  /* 0x000000361424c980 */ /* 0x000362000c101b00 */
[----:B------:R-:W-:-:S05]  /*8800*/  @!P5 IADD3 R52, P4, R0, R15, RZ ;  /* 0x0000000f0034d210 */ /* 0x000fca0007f9e0ff */
[--C-:B------:R-:W-:Y:S01]  /*8810*/  @!P5 IMAD.X R53, R3, 0x1, R4.reuse, P4 ;  /* 0x000000010335d824 */ /* 0x100fe200020e0604 */
[----:B------:R-:W-:Y:S02]  /*8820*/  @!P5 IADD3 R14, P4, R14, R15, RZ ;  /* 0x0000000f0e0ed210 */ /* 0x000fe40007f9e0ff */
[----:B0-----:R-:W-:Y:S02]  /*8830*/  CS2R R12, SRZ ;  /* 0x00000000000c7805 */ /* 0x001fe4000001ff00 */
[----:B-1----:R-:W-:Y:S01]  /*8840*/  CS2R R20, SRZ ;  /* 0x0000000000147805 */ /* 0x002fe2000001ff00 */
[----:B------:R3:W5:Y:S01]  /*8850*/  @!P5 LD.E.64 R10, desc[UR54][R52.64] ;  /* 0x00000036340ad980 */ /* 0x000762000c101b00 */
[----:B------:R-:W-:-:S03]  /*8860*/  @!P5 IMAD.X R15, R5, 0x1, R4, P4 ;  /* 0x00000001050fd824 */ /* 0x000fc600020e0604 */
[----:B------:R3:W5:Y:S04]  /*8870*/  @!P0 LD.E.64 R12, desc[UR54][R6.64] ;  /* 0x00000036060c8980 */ /* 0x000768000c101b00 */
[----:B------:R3:W5:Y:S04]  /*8880*/  @!P0 LD.E.64 R20, desc[UR54][R40.64] ;  /* 0x0000003628148980 */ /* 0x000768000c101b00 */
[----:B------:R3:W5:Y:S02]  /*8890*/  @!P5 LD.E.64 R8, desc[UR54][R14.64] ;  /* 0x000000360e08d980 */ /* 0x000764000c101b00 */
.L_x_11463:
[----:B------:R-:W-:Y:S05]  /*88a0*/  BSYNC B1 ;  /* 0x0000000000017941 */ /* 0x000fea0003800000 */
.L_x_11462:
[----:B------:R-:W-:Y:S01]  /*88b0*/  ULEA.HI UR4, UR37, UR37, URZ, 0x1 ;  /* 0x0000002525047291 */ /* 0x000fe2000f8f083f */
[----:B----45:R-:W-:Y:S01]  /*88c0*/  IMAD.MOV.U32 R3, RZ, RZ, R37 ;  /* 0x000000ffff037224 */ /* 0x030fe200078e0025 */
[----:B------:R-:W-:Y:S01]  /*88d0*/  VIMNMX R45, R45, 0xc0, PT ;  /* 0x000000c02d2d7848 */ /* 0x000fe20003fe0100 */
[----:B-1----:R-:W-:Y:S01]  /*88e0*/  IMAD.MOV.U32 R0, RZ, RZ, R36 ;  /* 0x000000ffff007224 */ /* 0x002fe200078e0024 */
[----:B------:R-:W-:Y:S01]  /*88f0*/  ULOP3.LUT UR4, UR4, 0xfffffffe, URZ, 0xc0, !UPT ;  /* 0xfffffffe04047892 */ /* 0x000fe2000f8ec03f */
[----:B------:R-:W-:Y:S01]  /*8900*/  IMAD.MOV.U32 R4, RZ, RZ, R34 ;  /* 0x000000ffff047224 */ /* 0x000fe200078e0022 */
[----:B------:R-:W-:Y:S01]  /*8910*/  PRMT R47, R47, 0x5410, R3 ;  /* 0x000054102f2f7816 */ /* 0x000fe20000000003 */
[----:B------:R-:W-:Y:S01]  /*8920*/  IMAD.MOV.U32 R5, RZ, RZ, R29 ;  /* 0x000000ffff057224 */ /* 0x000fe200078e001d */
[----:B------:R-:W-:Y:S01]  /*8930*/  UIADD3 UR4, UR37, -UR4, URZ ;  /* 0x8000000425047290 */ /* 0x000fe2000fffe03f */
[----:B------:R-:W-:Y:S01]  /*8940*/  PRMT R50, R0, 0x7610, R50 ;  /* 0x0000761000327816 */ /* 0x000fe20000000032 */
[----:B------:R-:W-:Y:S01]  /*8950*/  IMAD.MOV.U32 R0, RZ, RZ, R35 ;  /* 0x000000ffff007224 */ /* 0x000fe200078e0023 */
[----:B------:R-:W-:Y:S01]  /*8960*/  PRMT R58, R4, 0x7610, R58 ;  /* 0x00007610043a7816 */ /* 0x000fe2000000003a */
[----:B------:R-:W-:Y:S01]  /*8970*/  IMAD.MOV.U32 R4, RZ, RZ, R28 ;  /* 0x000000ffff047224 */ /* 0x000fe200078e001c */
[----:B------:R-:W-:Y:S01]  /*8980*/  ISETP.GE.AND P1, PT, R54, R45, PT ;  /* 0x0000002d3600720c */ /* 0x000fe20003f26270 */
[----:B---3--:R-:W-:Y:S01]  /*8990*/  IMAD.MOV.U32 R6, RZ, RZ, R13 ;  /* 0x000000ffff067224 */ /* 0x008fe200078e000d */
[----:B------:R-:W-:Y:S01]  /*89a0*/  MOV R3, UR4 ;  /* 0x0000000400037c02 */ /* 0x000fe20008000f00 */
[----:B------:R-:W-:Y:S01]  /*89b0*/  BSSY B1, `(.L_x_11464) ;  /* 0x0000022000017945 */ /* 0x000fe20003800000 */
[----:B------:R-:W-:Y:S01]  /*89c0*/  PRMT R47, R0, 0x7610, R47 ;  /* 0x00007610002f7816 */ /* 0x000fe2000000002f */
[----:B------:R-:W-:Y:S01]  /*89d0*/  IMAD.MOV.U32 R0, RZ, RZ, R24 ;  /* 0x000000ffff007224 */ /* 0x000fe200078e0018 */
[----:B------:R-:W-:-:S02]  /*89e0*/  SHF.L.U32 R3, R3, 0x1f, RZ ;  /* 0x0000001f03037819 */ /* 0x000fc400000006ff */
[----:B------:R-:W-:Y:S01]  /*89f0*/  PRMT R46, R4, 0x7610, R46 ;  /* 0x00007610042e7816 */ /* 0x000fe2000000002e */
[----:B------:R-:W-:Y:S01]  /*8a00*/  IMAD.MOV.U32 R4, RZ, RZ, R25 ;  /* 0x000000ffff047224 */ /* 0x000fe200078e0019 */
[----:B------:R-:W1:Y:S01]  /*8a10*/  SYNCS.PHASECHK.TRANS64.TRYWAIT P0, [R2+URZ+0x2d800], R3 ;  /* 0x02d80003020075a7 */ /* 0x000e62000800017f */
[----:B------:R-:W-:Y:S01]  /*8a20*/  PRMT R45, R45, 0x5410, R5 ;  /* 0x000054102d2d7816 */ /* 0x000fe20000000005 */
[----:B------:R-:W-:Y:S02]  /*8a30*/  IMAD.MOV.U32 R5, RZ, RZ, R12 ;  /* 0x000000ffff057224 */ /* 0x000fe400078e000c */
[----:B------:R-:W-:Y:S01]  /*8a40*/  PRMT R42, R0, 0x5410, R4 ;  /* 0x00005410002a7816 */ /* 0x000fe20000000004 */
[----:B------:R-:W-:Y:S02]  /*8a50*/  IMAD.MOV.U32 R0, RZ, RZ, R8 ;  /* 0x000000ffff007224 */ /* 0x000fe400078e0008 */
[----:B------:R-:W-:Y:S01]  /*8a60*/  PRMT R40, R5, 0x5410, R6 ;  /* 0x0000541005287816 */ /* 0x000fe20000000006 */
[----:B------:R-:W-:-:S02]  /*8a70*/  IMAD.MOV.U32 R4, RZ, RZ, R9 ;  /* 0x000000ffff047224 */ /* 0x000fc400078e0009 */
[----:B------:R-:W-:Y:S02]  /*8a80*/  IMAD.MOV.U32 R5, RZ, RZ, R38 ;  /* 0x000000ffff057224 */ /* 0x000fe400078e0026 */
[----:B------:R-:W-:Y:S01]  /*8a90*/  IMAD.MOV.U32 R6, RZ, RZ, R39 ;  /* 0x000000ffff067224 */ /* 0x000fe200078e0027 */
[----:B0-----:R-:W-:Y:S01]  /*8aa0*/  PRMT R14, R0, 0x5410, R4 ;  /* 0x00005410000e7816 */ /* 0x001fe20000000004 */
[----:B------:R-:W-:Y:S01]  /*8ab0*/  IMAD.MOV.U32 R0, RZ, RZ, R32 ;  /* 0x000000ffff007224 */ /* 0x000fe200078e0020 */
        /* <DEDUP_REMOVED lines=14> */
[----:B--2---:R-:W-:Y:S01]  /*8ba0*/  PRMT R41, R5, 0x5410, R6 ;  /* 0x0000541005297816 */ /* 0x004fe20000000006 */
[----:B------:R-:W-:Y:S01]  /*8bb0*/  IMAD.MOV.U32 R4, RZ, RZ, R11 ;  /* 0x000000ffff047224 */ /* 0x000fe200078e000b */
[----:B-1----:R-:W-:Y:S06]  /*8bc0*/  @!P0 BRA `(.L_x_11465) ;  /* 0x000001c000888947 */ /* 0x002fec0003800000 */
.L_x_11744:
[----:B------:R-:W-:Y:S05]  /*8bd0*/  BSYNC B1 ;  /* 0x0000000000017941 */ /* 0x000fea0003800000 */
.L_x_11464:
[----:B------:R-:W-:Y:S01]  /*8be0*/  PRMT R15, R0, 0x5410, R4 ;  /* 0x00005410000f7816 */ /* 0x000fe20000000004 */
[----:B------:R-:W-:Y:S06]  /*8bf0*/  @P1 BRA `(.L_x_11466) ;  /* 0x0000003000281947 */ /* 0x000fec0003800000 */
[----:B------:R-:W2:Y:S01]  /*8c00*/  LDL.64 R54, [R1+0x58] ;  /* 0x0000580001367983 */ /* 0x000ea20000100a00 */
[----:B------:R-:W2:Y:S03]  /*8c10*/  LDC R4, c[0x0][0x3f4] ;  /* 0x0000fd00ff047b82 */ /* 0x000ea60000000800 */
[----:B------:R-:W0:Y:S04]  /*8c20*/  LDL R53, [R1+0xa0] ;  /* 0x0000a00001357983 */ /* 0x000e280000100800 */
[----:B------:R-:W3:Y:S04]  /*8c30*/  LDL R52, [R1+0x8c] ;  /* 0x00008c0001347983 */ /* 0x000ee80000100800 */
[----:B------:R-:W4:Y:S04]  /*8c40*/  LDL R51, [R1+0x84] ;  /* 0x0000840001337983 */ /* 0x000f280000100800 */
[----:B------:R-:W5:Y:S04]  /*8c50*/  LDL R49, [R1+0x88] ;  /* 0x0000880001317983 */ /* 0x000f680000100800 */
[----:B------:R-:W5:Y:S04]  /*8c60*/  LDL R7, [R1+0x80] ;  /* 0x0000800001077983 */ /* 0x000f680000100800 */
[----:B------:R-:W5:Y:S01]  /*8c70*/  LDL R6, [R1+0x94] ;  /* 0x0000940001067983 */ /* 0x000f620000100800 */
[----:B------:R-:W1:Y:S01]  /*8c80*/  S2R R5, SR_TID.X ;  /* 0x0000000000057919 */ /* 0x000e620000002100 */
[----:B------:R-:W-:Y:S01]  /*8c90*/  BSSY B1, `(.L_x_11467) ;  /* 0x000003d000017945 */ /* 0x000fe20003800000 */
[----:B-1----:R-:W-:-:S05]  /*8ca0*/  VIADD R5, R5, 0xffffff80 ;  /* 0xffffff8005057836 */ /* 0x002fca0000000000 */
[----:B------:R-:W-:-:S04]  /*8cb0*/  SHF.R.S32.HI R0, RZ, 0x1f, R5 ;  /* 0x0000001fff007819 */ /* 0x000fc80000011405 */
[----:B------:R-:W-:-:S04]  /*8cc0*/  LEA.HI R0, R0, R5, RZ, 0x2 ;  /* 0x0000000500007211 */ /* 0x000fc800078f10ff */
[--C-:B------:R-:W-:Y:S02]  /*8cd0*/  SHF.R.S32.HI R5, RZ, 0x2, R0.reuse ;  /* 0x00000002ff057819 */ /* 0x100fe40000011400 */
[----:B------:R-:W-:-:S04]  /*8ce0*/  SHF.R.S32.HI R0, RZ, 0x1f, R0 ;  /* 0x0000001fff007819 */ /* 0x000fc80000011400 */
[----:B------:R-:W-:-:S04]  /*8cf0*/  LEA.HI R0, R0, R5, RZ, 0x2 ;  /* 0x0000000500007211 */ /* 0x000fc800078f10ff */
[----:B------:R-:W-:-:S05]  /*8d00*/  LOP3.LUT R0, R0, 0xfffffffc, RZ, 0xc0, !PT ;  /* 0xfffffffc00007812 */ /* 0x000fca00078ec0ff */
[----:B------:R-:W-:-:S05]  /*8d10*/  IMAD.IADD R5, R5, 0x1, -R0 ;  /* 0x0000000105057824 */ /* 0x000fca00078e0a00 */
[----:B------:R-:W-:Y:S02]  /*8d20*/  LOP3.LUT P0, RZ, R5, 0x2, RZ, 0xc0, !PT ;  /* 0x0000000205ff7812 */ /* 0x000fe4000780c0ff */
[----:B--2---:R-:W-:Y:S01]  /*8d30*/  ISETP.GE.AND P6, PT, R54, R4, PT ;  /* 0x000000043600720c */ /* 0x004fe20003fc6270 */
[----:B0-----:R-:W-:-:S04]  /*8d40*/  IMAD R3, R53, 0x2, R2 ;  /* 0x0000000235037824 */ /* 0x001fc800078e0202 */
[----:B------:R-:W-:Y:S01]  /*8d50*/  VIADD R0, R3, 0x20 ;  /* 0x0000002003007836 */ /* 0x000fe20000000000 */
[-C--:B---3--:R-:W-:Y:S02]  /*8d60*/  ISETP.GE.AND P1, PT, R52, R4.reuse, PT ;  /* 0x000000043400720c */ /* 0x088fe40003f26270 */
[-C--:B----4-:R-:W-:Y:S02]  /*8d70*/  ISETP.GE.AND P2, PT, R51, R4.reuse, PT ;  /* 0x000000043300720c */ /* 0x090fe40003f46270 */
[-C--:B-----5:R-:W-:Y:S02]  /*8d80*/  ISETP.GE.AND P3, PT, R49, R4.reuse, PT ;  /* 0x000000043100720c */ /* 0x0a0fe40003f66270 */
[-C--:B------:R-:W-:Y:S02]  /*8d90*/  ISETP.GE.AND P4, PT, R7, R4.reuse, PT ;  /* 0x000000040700720c */ /* 0x080fe40003f86270 */
[----:B------:R-:W-:Y:S01]  /*8da0*/  ISETP.GE.AND P5, PT, R6, R4, PT ;  /* 0x000000040600720c */ /* 0x000fe20003fa6270 */
        /* <DEDUP_REMOVED lines=43> */
.L_x_11468:
[----:B------:R-:W-:Y:S05]  /*9060*/  BSYNC B1 ;  /* 0x0000000000017941 */ /* 0x000fea0003800000 */
.L_x_11467:
[----:B------:R-:W-:Y:S01]  /*9070*/  BSSY B1, `(.L_x_11469) ;  /* 0x000002d000017945 */ /* 0x000fe20003800000 */
[----:B------:R-:W-:-:S03]  /*9080*/  @P0 VIADD R0, R3, 0xffffffe0 ;  /* 0xffffffe003000836 */ /* 0x000fc60000000000 */
        /* <DEDUP_REMOVED lines=43> */
.L_x_11470:
[----:B------:R-:W-:Y:S05]  /*9340*/  BSYNC B1 ;  /* 0x0000000000017941 */ /* 0x000fea0003800000 */
.L_x_11469:
        /* <DEDUP_REMOVED lines=44> */
.L_x_11472:
[----:B------:R-:W-:Y:S05]  /*9610*/  BSYNC B1 ;  /* 0x0000000000017941 */ /* 0x000fea0003800000 */
.L_x_11471:
        /* <DEDUP_REMOVED lines=44> */
.L_x_11474:
[----:B------:R-:W-:Y:S05]  /*98e0*/  BSYNC B1 ;  /* 0x0000000000017941 */ /* 0x000fea0003800000 */
.L_x_11473:
        /* <DEDUP_REMOVED lines=44> */
.L_x_11476:
[----:B------:R-:W-:Y:S05]  /*9bb0*/  BSYNC B1 ;  /* 0x0000000000017941 */ /* 0x000fea0003800000 */
.L_x_11475:
        /* <DEDUP_REMOVED lines=44> */
.L_x_11460:
[----:B------:R-:W3:Y:S01]  /*9e80*/  LDC R9, c[0x0][0x448] ;  /* 0x00011200ff097b82 */ /* 0x000ee20000000800 */
[----:B------:R-:W-:Y:S01]  /*9e90*/  ULDC.64 UR4, c[0x0][0x3f8] ;  /* 0x0000fe0000047ab9 */ /* 0x000fe20000000a00 */
[----:B------:R-:W-:Y:S01]  /*9ea0*/  ULDC.64 UR6, c[0x0][0x408] ;  /* 0x0001020000067ab9 */ /* 0x000fe20000000a00 */
        /* <DEDUP_REMOVED lines=8> */
[----:B----4-:R-:W-:Y:S01]  /*9f30*/  @P0 SHF.R.U32.HI R3, RZ, R5, R0 ;  /* 0x00000005ff030219 */ /* 0x010fe20000011600 */
[----:B------:R-:W-:-:S03]  /*9f40*/  IMAD.MOV.U32 R5, RZ, RZ, R27 ;  /* 0x000000ffff057224 */ /* 0x000fc600078e001b */
[----:B------:R-:W-:Y:S01]  /*9f50*/  SHF.R.S32.HI R0, RZ, 0x1f, R3 ;  /* 0x0000001fff007819 */ /* 0x000fe20000011403 */
[----:B------:R-:W-:-:S04]  /*9f60*/  IMAD.WIDE.U32 R4, R3, UR4, R4 ;  /* 0x0000000403047c25 */ /* 0x000fc8000f8e0004 */
[C---:B------:R-:W-:Y:S02]  /*9f70*/  IMAD R8, R0.reuse, UR4, RZ ;  /* 0x0000000400087c24 */ /* 0x040fe4000f8e02ff */
[----:B------:R-:W-:Y:S02]  /*9f80*/  IMAD R0, R0, UR6, RZ ;  /* 0x0000000600007c24 */ /* 0x000fe4000f8e02ff */
[C---:B------:R-:W-:Y:S01]  /*9f90*/  IMAD R13, R3.reuse, UR5, R8 ;  /* 0x00000005030d7c24 */ /* 0x040fe2000f8e0208 */
[----:B------:R-:W-:Y:S01]  /*9fa0*/  ULDC.64 UR4, c[0x0][0x3e8] ;  /* 0x0000fa0000047ab9 */ /* 0x000fe20000000a00 */
[----:B------:R-:W-:-:S03]  /*9fb0*/  IMAD.WIDE.U32 R6, R3, UR6, R6 ;  /* 0x0000000603067c25 */ /* 0x000fc6000f8e0006 */
[----:B------:R-:W-:Y:S01]  /*9fc0*/  IADD3 R13, R5, R13, RZ ;  /* 0x0000000d050d7210 */ /* 0x000fe20007ffe0ff */
[----:B------:R-:W-:Y:S01]  /*9fd0*/  IMAD R21, R3, UR7, R0 ;  /* 0x0000000703157c24 */ /* 0x000fe2000f8e0200 */
[----:B------:R-:W-:Y:S01]  /*9fe0*/  ULDC.64 UR6, c[0x0][0x400] ;  /* 0x0001000000067ab9 */ /* 0x000fe20000000a00 */
[----:B------:R-:W-:Y:S01]  /*9ff0*/  LEA R0, P0, R4, UR4, 0x1 ;  /* 0x0000000404007c11 */ /* 0x000fe2000f8008ff */
[----:B------:R-:W-:Y:S01]  /*a000*/  UMOV UR4, 0xffffffff ;  /* 0xffffffff00047882 */ /* 0x000fe20000000000 */
[----:B------:R-:W-:Y:S01]  /*a010*/  IMAD.IADD R21, R7, 0x1, R21 ;  /* 0x0000000107157824 */ /* 0x000fe200078e0215 */
[----:B------:R-:W-:Y:S02]  /*a020*/  LEA R20, P1, R6, UR6, 0x1 ;  /* 0x0000000606147c11 */ /* 0x000fe4000f8208ff */
[----:B------:R-:W-:Y:S02]  /*a030*/  LEA.HI.X R13, R4, UR5, R13, 0x1, P0 ;  /* 0x00000005040d7c11 */ /* 0x000fe400080f0c0d */
[----:B------:R-:W-:Y:S01]  /*a040*/  LEA.HI.X R21, R6, UR7, R21, 0x1, P1 ;  /* 0x0000000706157c11 */ /* 0x000fe200088f0c15 */
[----:B------:R-:W-:Y:S08]  /*a050*/  BRA.DIV UR4, `(.L_x_11477) ;  /* 0x000001ae04787947 */ /* 0x000ff0000b800000 */
[----:B------:R3:W4:Y:S04]  /*a060*/  SHFL.IDX PT, R3, R13, RZ, 0x1e1f ;  /* 0x001e1fff0d037589 */ /* 0x00072800000e0000 */
[----:B------:R-:W0:Y:S04]  /*a070*/  SHFL.IDX PT, R0, R0, RZ, 0x1e1f ;  /* 0x001e1fff00007589 */ /* 0x000e2800000e0000 */
[----:B------:R-:W0:Y:S04]  /*a080*/  SHFL.IDX PT, R21, R21, RZ, 0x1e1f ;  /* 0x001e1fff15157589 */ /* 0x000e2800000e0000 */
[----:B---3--:R-:W0:Y:S02]  /*a090*/  SHFL.IDX PT, R20, R20, RZ, 0x1e1f ;  /* 0x001e1fff14147589 */ /* 0x008e2400000e0000 */
.L_x_11750:
[----:B------:R-:W-:Y:S01]  /*a0a0*/  IMAD R9, R154, R9, RZ ;  /* 0x000000099a097224 */ /* 0x000fe200078e02ff */
[----:B------:R-:W-:Y:S01]  /*a0b0*/  BSSY B1, `(.L_x_11478) ;  /* 0x0000038000017945 */ /* 0x000fe20003800000 */
[----:B------:R-:W-:Y:S02]  /*a0c0*/  CS2R R4, SRZ ;  /* 0x0000000000047805 */ /* 0x000fe4000001ff00 */
[----:B------:R-:W-:Y:S01]  /*a0d0*/  CS2R R6, SRZ ;  /* 0x0000000000067805 */ /* 0x000fe2000001ff00 */
[----:B------:R-:W-:Y:S01]  /*a0e0*/  IMAD R45, R33, -0xc0, R9 ;  /* 0xffffff40212d7824 */ /* 0x000fe200078e0209 */
[----:B------:R-:W-:Y:S02]  /*a0f0*/  ISETP.GE.AND P0, PT, R10, R9, PT ;  /* 0x000000090a00720c */ /* 0x000fe40003f06270 */
[----:B------:R-:W-:Y:S02]  /*a100*/  CS2R R8, SRZ ;  /* 0x0000000000087805 */ /* 0x000fe4000001ff00 */
[----:B------:R-:W-:-:S02]  /*a110*/  CS2R R10, SRZ ;  /* 0x00000000000a7805 */ /* 0x000fc4000001ff00 */
[----:B------:R-:W-:Y:S02]  /*a120*/  CS2R R12, SRZ ;  /* 0x00000000000c7805 */ /* 0x000fe4000001ff00 */
[----:B0-----:R-:W-:Y:S02]  /*a130*/  CS2R R14, SRZ ;  /* 0x00000000000e7805 */ /* 0x001fe4000001ff00 */
        /* <DEDUP_REMOVED lines=9> */
[----:B------:R-:W2:Y:S01]  /*a1d0*/  LDL R37, [R1+0x64] ;  /* 0x0000640001257983 */ /* 0x000ea20000100800 */
[C---:B------:R-:W-:Y:S01]  /*a1e0*/  VIADD R5, R16.reuse, 0x20 ;  /* 0x0000002010057836 */ /* 0x040fe20000000000 */
[C---:B------:R-:W-:Y:S01]  /*a1f0*/  ISETP.GE.AND P2, PT, R16.reuse, UR4, PT ;  /* 0x0000000410007c0c */ /* 0x040fe2000bf46270 */
[----:B------:R-:W-:-:S03]  /*a200*/  VIADD R4, R16, 0x10 ;  /* 0x0000001010047836 */ /* 0x000fc60000000000 */
[----:B------:R-:W-:Y:S02]  /*a210*/  ISETP.GE.AND P4, PT, R5, UR4, PT ;  /* 0x0000000405007c0c */ /* 0x000fe4000bf86270 */
[----:B------:R-:W-:Y:S01]  /*a220*/  ISETP.GE.AND P3, PT, R4, UR4, PT ;  /* 0x0000000404007c0c */ /* 0x000fe2000bf66270 */
[----:B------:R-:W-:-:S06]  /*a230*/  IMAD.MOV.U32 R4, RZ, RZ, R0 ;  /* 0x000000ffff047224 */ /* 0x000fcc00078e0000 */
[----:B------:R-:W-:Y:S02]  /*a240*/  @!P2 IMAD.SHL.U32 R39, R16, 0x2, RZ ;  /* 0x000000021027a824 */ /* 0x000fe400078e00ff */
[----:B----4-:R-:W-:-:S03]  /*a250*/  IMAD.MOV.U32 R5, RZ, RZ, R3 ;  /* 0x000000ffff057224 */ /* 0x010fc600078e0003 */
[----:B------:R-:W-:Y:S02]  /*a260*/  @!P2 IADD3 R38, P1, R20, R39, RZ ;  /* 0x000000271426a210 */ /* 0x000fe40007f3e0ff */
        /* <DEDUP_REMOVED lines=11> */
[----:B---3--:R-:W-:Y:S01]  /*a320*/  @!P4 IMAD.SHL.U32 R49, R36, 0x8, RZ ;  /* 0x000000082431c824 */ /* 0x008fe200078e00ff */
[----:B------:R-:W-:-:S02]  /*a330*/  @!P2 IADD3 R36, P0, R0, R39, RZ ;  /* 0x000000270024a210 */ /* 0x000fc40007f1e0ff */
[----:B------:R-:W-:Y:S01]  /*a340*/  @!P2 SHF.L.U64.HI R0, R16, 0x1, R17 ;  /* 0x000000011000a819 */ /* 0x000fe20000010211 */
[----:B--2---:R-:W-:Y:S02]  /*a350*/  @!P3 IMAD.SHL.U32 R43, R37, 0x8, RZ ;  /* 0x00000008252bb824 */ /* 0x004fe400078e00ff */
[----:B------:R-:W-:-:S04]  /*a360*/  @!P4 IMAD.WIDE R46, R49, 0x2, R4 ;  /* 0x00000002312ec825 */ /* 0x000fc800078e0204 */
[C---:B-1----:R-:W-:Y:S01]  /*a370*/  @!P3 IMAD.WIDE R40, R43.reuse, 0x2, R4 ;  /* 0x000000022b28b825 */ /* 0x042fe200078e0204 */
[----:B------:R-:W-:Y:S01]  /*a380*/  CS2R R4, SRZ ;  /* 0x0000000000047805 */ /* 0x000fe2000001ff00 */
[----:B------:R0:W5:Y:S02]  /*a390*/  @!P4 LD.E.128 R32, desc[UR54][R46.64] ;  /* 0x000000362e20c980 */ /* 0x000164000c101d00 */
[--C-:B------:R-:W-:Y:S02]  /*a3a0*/  @!P3 IMAD.WIDE R42, R43, 0x2, R20.reuse ;  /* 0x000000022b2ab825 */ /* 0x100fe400078e0214 */
[----:B------:R0:W5:Y:S02]  /*a3b0*/  @!P3 LD.E.128 R28, desc[UR54][R40.64] ;  /* 0x00000036281cb980 */ /* 0x000164000c101d00 */
[----:B------:R-:W-:Y:S02]  /*a3c0*/  @!P4 IMAD.WIDE R48, R49, 0x2, R20 ;  /* 0x000000023130c825 */ /* 0x000fe400078e0214 */
[----:B------:R0:W5:Y:S02]  /*a3d0*/  @!P3 LD.E.128 R8, desc[UR54][R42.64] ;  /* 0x000000362a08b980 */ /* 0x000164000c101d00 */
[----:B------:R-:W-:-:S02]  /*a3e0*/  @!P2 IMAD.X R37, R3, 0x1, R0, P0 ;  /* 0x000000010325a824 */ /* 0x000fc400000e0600 */
[----:B------:R-:W-:Y:S01]  /*a3f0*/  @!P2 IMAD.X R39, R21, 0x1, R0, P1 ;  /* 0x000000011527a824 */ /* 0x000fe200008e0600 */
[----:B------:R0:W5:Y:S04]  /*a400*/  @!P4 LD.E.128 R12, desc[UR54][R48.64] ;  /* 0x00000036300cc980 */ /* 0x000168000c101d00 */
[----:B------:R0:W5:Y:S04]  /*a410*/  @!P2 LD.E.128 R24, desc[UR54][R36.64] ;  /* 0x000000362418a980 */ /* 0x000168000c101d00 */
[----:B------:R0:W5:Y:S02]  /*a420*/  @!P2 LD.E.128 R4, desc[UR54][R38.64] ;  /* 0x000000362604a980 */ /* 0x000164000c101d00 */
.L_x_11479:
[----:B------:R-:W-:Y:S05]  /*a430*/  BSYNC B1 ;  /* 0x0000000000017941 */ /* 0x000fea0003800000 */
.L_x_11478:
[----:B------:R-:W4:Y:S01]  /*a440*/  S2R R0, SR_TID.X ;  /* 0x0000000000007919 */ /* 0x000f220000002100 */
[----:B------:R-:W-:Y:S01]  /*a450*/  ULEA.HI UR4, UR37, UR37, URZ, 0x1 ;  /* 0x0000002525047291 */ /* 0x000fe2000f8f083f */
[----:B-----5:R-:W-:Y:S01]  /*a460*/  IMAD.MOV.U32 R20, RZ, RZ, R6 ;  /* 0x000000ffff147224 */ /* 0x020fe200078e0006 */
[----:B------:R-:W-:Y:S01]  /*a470*/  VIMNMX R45, R45, 0xc0, PT ;  /* 0x000000c02d2d7848 */ /* 0x000fe20003fe0100 */
[----:B0-----:R-:W-:Y:S01]  /*a480*/  IMAD.MOV.U32 R36, RZ, RZ, R13 ;  /* 0x000000ffff247224 */ /* 0x001fe200078e000d */
[----:B------:R-:W-:Y:S01]  /*a490*/  ULOP3.LUT UR4, UR4, 0xfffffffe, URZ, 0xc0, !UPT ;  /* 0xfffffffe04047892 */ /* 0x000fe2000f8ec03f */
[----:B------:R-:W-:Y:S01]  /*a4a0*/  IMAD.MOV.U32 R37, RZ, RZ, R25 ;  /* 0x000000ffff257224 */ /* 0x000fe200078e0019 */
[----:B------:R-:W-:Y:S01]  /*a4b0*/  PRMT R68, R20, 0x7610, R68 ;  /* 0x0000761014447816 */ /* 0x000fe20000000044 */
[----:B------:R-:W-:Y:S01]  /*a4c0*/  IMAD.MOV.U32 R20, RZ, RZ, R8 ;  /* 0x000000ffff147224 */ /* 0x000fe200078e0008 */
[----:B------:R-:W-:Y:S01]  /*a4d0*/  UIADD3 UR4, UR37, -UR4, URZ ;  /* 0x8000000425047290 */ /* 0x000fe2000fffe03f */
[----:B------:R-:W-:Y:S01]  /*a4e0*/  BSSY B1, `(.L_x_11480) ;  /* 0x000002a000017945 */ /* 0x000fe20003800000 */
[----:B------:R-:W-:Y:S01]  /*a4f0*/  PRMT R57, R37, 0x7610, R57 ;  /* 0x0000761025397816 */ /* 0x000fe20000000039 */
[----:B------:R-:W-:-:S02]  /*a500*/  IMAD.MOV.U32 R37, RZ, RZ, R29 ;  /* 0x000000ffff257224 */ /* 0x000fc400078e001d */
[----:B----4-:R-:W-:Y:S02]  /*a510*/  VIADD R3, R0, 0xffffff80 ;  /* 0xffffff8000037836 */ /* 0x010fe40000000000 */
[----:B------:R-:W-:-:S03]  /*a520*/  IMAD.MOV.U32 R0, RZ, RZ, R4 ;  /* 0x000000ffff007224 */ /* 0x000fc600078e0004 */
[----:B------:R-:W-:Y:S01]  /*a530*/  LEA.HI R21, R3, R3, RZ, 0x1 ;  /* 0x0000000303157211 */ /* 0x000fe200078f08ff */
[----:B------:R-:W-:Y:S01]  /*a540*/  IMAD.MOV.U32 R3, RZ, RZ, R5 ;  /* 0x000000ffff037224 */ /* 0x000fe200078e0005 */
[----:B------:R-:W-:Y:S02]  /*a550*/  PRMT R60, R0, 0x7610, R60 ;  /* 0x00007610003c7816 */ /* 0x000fe4000000003c */
[----:B------:R-:W-:Y:S02]  /*a560*/  SHF.R.S32.HI R21, RZ, 0x1, R21 ;  /* 0x00000001ff157819 */ /* 0x000fe40000011415 */
[----:B------:R-:W-:Y:S01]  /*a570*/  PRMT R59, R3, 0x7610, R59 ;  /* 0x00007610033b7816 */ /* 0x000fe2000000003b */
[----:B------:R-:W-:Y:S01]  /*a580*/  IMAD.U32 R3, RZ, RZ, UR4 ;  /* 0x00000004ff037e24 */ /* 0x000fe2000f8e00ff */
[----:B------:R-:W-:Y:S01]  /*a590*/  ISETP.GE.AND P1, PT, R21, R45, PT ;  /* 0x0000002d1500720c */ /* 0x000fe20003f26270 */
[----:B------:R-:W-:Y:S01]  /*a5a0*/  IMAD.MOV.U32 R21, RZ, RZ, R9 ;  /* 0x000000ffff157224 */ /* 0x000fe200078e0009 */
[----:B------:R-:W-:-:S02]  /*a5b0*/  MOV R0, R7 ;  /* 0x0000000700007202 */ /* 0x000fc40000000f00 */
[----:B------:R-:W-:Y:S02]  /*a5c0*/  SHF.L.U32 R3, R3, 0x1f, RZ ;  /* 0x0000001f03037819 */ /* 0x000fe400000006ff */
[----:B------:R-:W-:Y:S01]  /*a5d0*/  PRMT R68, R68, 0x5410, R0 ;  /* 0x0000541044447816 */ /* 0x000fe20000000000 */
[----:B------:R-:W-:Y:S01]  /*a5e0*/  IMAD.MOV.U32 R0, RZ, RZ, R10 ;  /* 0x000000ffff007224 */ /* 0x000fe200078e000a */
[----:B------:R-:W0:Y:S01]  /*a5f0*/  SYNCS.PHASECHK.TRANS64.TRYWAIT P0, [R2+URZ+0x2d800], R3 ;  /* 0x02d80003020075a7 */ /* 0x000e22000800017f */
        /* <DEDUP_REMOVED lines=23> */
[----:B0-----:R-:W-:Y:S06]  /*a770*/  @!P0 BRA `(.L_x_11481) ;  /* 0x000001a800208947 */ /* 0x001fec0003800000 */
.L_x_11751:
[----:B------:R-:W-:Y:S05]  /*a780*/  BSYNC B1 ;  /* 0x0000000000017941 */ /* 0x000fea0003800000 */
.L_x_11480:
[----:B------:R-:W-:Y:S01]  /*a790*/  PRMT R47, R0, 0x5410, R20 ;  /* 0x00005410002f7816 */ /* 0x000fe20000000014 */
[----:B------:R-:W-:Y:S06]  /*a7a0*/  @P1 BRA `(.L_x_11466) ;  /* 0x00000014003c1947 */ /* 0x000fec0003800000 */
[----:B------:R3:W5:Y:S01]  /*a7b0*/  LDL R72, [R1+0x4c] ;  /* 0x00004c0001487983 */ /* 0x0007620000100800 */
[----:B0-----:R-:W0:Y:S03]  /*a7c0*/  LDC R3, c[0x0][0x3f4] ;  /* 0x0000fd00ff037b82 */ /* 0x001e260000000800 */
[----:B------:R3:W5:Y:S04]  /*a7d0*/  LDL R71, [R1+0x54] ;  /* 0x0000540001477983 */ /* 0x0007680000100800 */
[----:B------:R3:W5:Y:S01]  /*a7e0*/  LDL R70, [R1+0x50] ;  /* 0x0000500001467983 */ /* 0x0007620000100800 */
[C---:B------:R-:W-:Y:S01]  /*a7f0*/  VIADD R0, R16.reuse, 0x10 ;  /* 0x0000001010007836 */ /* 0x040fe20000000000 */
[----:B------:R-:W-:Y:S01]  /*a800*/  BSSY B1, `(.L_x_11482) ;  /* 0x000006d000017945 */ /* 0x000fe20003800000 */
[C---:B------:R-:W-:Y:S01]  /*a810*/  VIADD R20, R16.reuse, 0x20 ;  /* 0x0000002010147836 */ /* 0x040fe20000000000 */
[----:B0-----:R-:W-:-:S02]  /*a820*/  ISETP.GE.AND P0, PT, R16, R3, PT ;  /* 0x000000031000720c */ /* 0x001fc40003f06270 */
[-C--:B------:R-:W-:Y:S02]  /*a830*/  ISETP.GE.AND P1, PT, R0, R3.reuse, PT ;  /* 0x000000030000720c */ /* 0x080fe40003f26270 */
[----:B------:R-:W-:-:S09]  /*a840*/  ISETP.GE.AND P2, PT, R20, R3, PT ;  /* 0x000000031400720c */ /* 0x000fd20003f46270 */
[----:B---3--:R-:W-:Y:S05]  /*a850*/  @P0 BRA `(.L_x_11483) ;  /* 0x00000004009c0947 */ /* 0x008fea0003800000 */
[----:B------:R-:W0:Y:S01]  /*a860*/  S2R R36, SR_TID.X ;  /* 0x0000000000247919 */ /* 0x000e220000002100 */
[----:B-----5:R-:W-:Y:S01]  /*a870*/  LOP3.LUT R20, R72, 0x18, R16, 0xf8, !PT ;  /* 0x0000001848147812 */ /* 0x020fe200078ef810 */
[----:B------:R-:W-:Y:S01]  /*a880*/  HADD2.F32 R59, -RZ, R59.H0_H0 ;  /* 0x2000003bff3b7230 */ /* 0x000fe20000004100 */
[--C-:B------:R-:W-:Y:S01]  /*a890*/  SHF.R.U64 R24, R24, 0x10, R25.reuse ;  /* 0x0000001018187819 */ /* 0x100fe20000001219 */
[----:B------:R-:W-:Y:S01]  /*a8a0*/  HADD2.F32 R57, -RZ, R57.H0_H0 ;  /* 0x20000039ff397230 */ /* 0x000fe20000004100 */
[----:B------:R-:W-:Y:S01]  /*a8b0*/  LOP3.LUT R20, R20, R70, RZ, 0x3c, !PT ;  /* 0x0000004614147212 */ /* 0x000fe200078e3cff */
[----:B------:R-:W-:Y:S01]  /*a8c0*/  HADD2.F32 R60, -RZ, R60.H0_H0 ;  /* 0x2000003cff3c7230 */ /* 0x000fe20000004100 */
[----:B------:R-:W-:Y:S01]  /*a8d0*/  SHF.R.U32.HI R58, RZ, 0x10, R25 ;  /* 0x00000010ff3a7819 */ /* 0x000fe20000011619 */
[----:B------:R-:W-:Y:S01]  /*a8e0*/  HADD2.F32 R56, -RZ, R56.H0_H0 ;  /* 0x20000038ff387230 */ /* 0x000fe20000004100 */
[--C-:B------:R-:W-:Y:S02]  /*a8f0*/  SHF.R.U32.HI R62, RZ, 0x10, R5.reuse ;  /* 0x00000010ff3e7819 */ /* 0x100fe40000011605 */
[----:B------:R-:W-:Y:S01]  /*a900*/  SHF.R.U64 R25, R4, 0x10, R5 ;  /* 0x0000001004197819 */ /* 0x000fe20000001205 */
[----:B------:R-:W-:Y:S01]  /*a910*/  HADD2.F32 R58, -RZ, R58.H0_H0 ;  /* 0x2000003aff3a7230 */ /* 0x000fe20000004100 */
[----:B------:R-:W-:Y:S01]  /*a920*/  SHF.R.U64 R5, R6, 0x10, R7 ;  /* 0x0000001006057819 */ /* 0x000fe20000001207 */
[----:B------:R-:W-:Y:S01]  /*a930*/  HADD2.F32 R62, -RZ, R62.H0_H0 ;  /* 0x2000003eff3e7230 */ /* 0x000fe20000004100 */
[--C-:B------:R-:W-:Y:S01]  /*a940*/  SHF.R.U64 R4, R26, 0x10, R27.reuse ;  /* 0x000000101a047819 */ /* 0x100fe2000000121b */
[----:B------:R-:W-:Y:S01]  /*a950*/  HADD2.F32 R25, -RZ, R25.H0_H0 ;  /* 0x20000019ff197230 */ /* 0x000fe20000004100 */
[----:B------:R-:W-:-:S02]  /*a960*/  SHF.R.U32.HI R67, RZ, 0x10, R27 ;  /* 0x00000010ff437819 */ /* 0x000fc4000001161b */
[----:B------:R-:W-:Y:S01]  /*a970*/  SHF.R.U32.HI R65, RZ, 0x10, R7 ;  /* 0x00000010ff417819 */ /* 0x000fe20000011607 */
[----:B0-----:R-:W-:-:S05]  /*a980*/  VIADD R37, R36, 0xffffff80 ;  /* 0xffffff8024257836 */ /* 0x001fca0000000000 */
[----:B------:R-:W-:-:S04]  /*a990*/  LEA.HI R36, R37, R37, RZ, 0x1 ;  /* 0x0000002525247211 */ /* 0x000fc800078f08ff */
[----:B------:R-:W-:-:S05]  /*a9a0*/  LOP3.LUT R36, R36, 0xfffffffe, RZ, 0xc0, !PT ;  /* 0xfffffffe24247812 */ /* 0x000fca00078ec0ff */
[----:B------:R-:W-:-:S05]  /*a9b0*/  IMAD.IADD R36, R37, 0x1, -R36 ;  /* 0x0000000125247824 */ /* 0x000fca00078e0a24 */
[----:B------:R-:W-:Y:S01]  /*a9c0*/  LEA.HI R0, R3, R36, RZ, 0x1d ;  /* 0x0000002403007211 */ /* 0x000fe200078fe8ff */
[----:B------:R-:W-:-:S03]  /*a9d0*/  IMAD.IADD R36, R71, 0x1, R20 ;  /* 0x0000000147247824 */ /* 0x000fc600078e0214 */
[----:B------:R-:W-:-:S04]  /*a9e0*/  SHF.R.S32.HI R37, RZ, 0x1f, R0 ;  /* 0x0000001fff257819 */ /* 0x000fc80000011400 */
[----:B------:R-:W-:Y:S01]  /*a9f0*/  LEA.HI R37, R37, R0, RZ, 0x2 ;  /* 0x0000000025257211 */ /* 0x000fe200078f10ff */
[----:B------:R-:W-:-:S03]  /*aa00*/  IMAD.SHL.U32 R0, R0, 0x8, RZ ;  /* 0x0000000800007824 */ /* 0x000fc600078e00ff */
[----:B------:R-:W-:Y:S02]  /*aa10*/  SHF.R.S32.HI R37, RZ, 0x2, R37 ;  /* 0x00000002ff257819 */ /* 0x000fe40000011425 */
[----:B------:R-:W-:Y:S02]  /*aa20*/  LOP3.LUT R20, R72, 0x18, R0, 0xf8, !PT ;  /* 0x0000001848147812 */ /* 0x000fe400078ef800 */
[----:B------:R-:W-:Y:S01]  /*aa30*/  LEA R0, R36, UR40, 0x1 ;  /* 0x0000002824007c11 */ /* 0x000fe2000f8e08ff */
[----:B-1----:R-:W-:Y:S01]  /*aa40*/  IMAD R40, R37, 0x1800, R71 ;  /* 0x0000180025287824 */ /* 0x002fe200078e0247 */
[----:B--2---:R-:W-:-:S03]  /*aa50*/  LOP3.LUT R41, R20, R70, RZ, 0x3c, !PT ;  /* 0x0000004614297212 */ /* 0x004fc600078e3cff */
[----:B------:R-:W0:Y:S02]  /*aa60*/  LDS.128 R36, [R0] ;  /* 0x0000000000247984 */ /* 0x000e240000000c00 */
[----:B------:R-:W-:-:S04]  /*aa70*/  IMAD.IADD R41, R40, 0x1, R41 ;  /* 0x0000000128297824 */ /* 0x000fc800078e0229 */
        /* <DEDUP_REMOVED lines=12> */
[-C--:B------:R-:W-:Y:S01]  /*ab40*/  FMUL.FTZ R63, R6, R57.reuse ;  /* 0x00000039063f7220 */ /* 0x080fe20000410000 */
[C---:B------:R-:W-:Y:S01]  /*ab50*/  FMUL.FTZ R64, R53.reuse, R62 ;  /* 0x0000003e35407220 */ /* 0x040fe20000410000 */
[-C--:B------:R-:W-:Y:S01]  /*ab60*/  FMUL.FTZ R66, R53, R58.reuse ;  /* 0x0000003a35427220 */ /* 0x080fe20000410000 */
[C---:B------:R-:W-:Y:S01]  /*ab70*/  FFMA.FTZ R6, R26.reuse, R57, -R61 ;  /* 0x000000391a067223 */ /* 0x040fe2000001083d */
[----:B------:R-:W-:Y:S01]  /*ab80*/  FFMA.FTZ R26, R26, R59, R63 ;  /* 0x0000003b1a1a7223 */ /* 0x000fe2000001003f */
[----:B------:R-:W-:Y:S01]  /*ab90*/  FFMA.FTZ R59, R37, R58, -R64 ;  /* 0x0000003a253b7223 */ /* 0x000fe20000010840 */
[C---:B------:R-:W-:Y:S01]  /*aba0*/  FMUL.FTZ R58, R41.reuse, R60 ;  /* 0x0000003c293a7220 */ /* 0x040fe20000410000 */
[----:B------:R-:W-:Y:S01]  /*abb0*/  FMUL.FTZ R57, R41, R56 ;  /* 0x0000003829397220 */ /* 0x000fe20000410000 */
[----:B------:R-:W-:Y:S01]  /*abc0*/  FFMA.FTZ R61, R37, R62, R66 ;  /* 0x0000003e253d7223 */ /* 0x000fe20000010042 */
[----:B------:R-:W-:-:S02]  /*abd0*/  HADD2.F32 R54, -RZ, R42.H0_H0 ;  /* 0x2000002aff367230 */ /* 0x000fc40000004100 */
[C---:B------:R-:W-:Y:S01]  /*abe0*/  FFMA.FTZ R41, R27.reuse, R56, -R58 ;  /* 0x000000381b297223 */ /* 0x040fe2000001083a */
[--C-:B------:R-:W-:Y:S02]  /*abf0*/  HADD2.F32 R53, -RZ, R68.reuse.H0_H0 ;  /* 0x20000044ff357230 */ /* 0x100fe40000004100 */
[----:B------:R-:W-:Y:S01]  /*ac00*/  FFMA.FTZ R57, R27, R60, R57 ;  /* 0x0000003c1b397223 */ /* 0x000fe20000010039 */
[----:B------:R-:W-:Y:S02]  /*ac10*/  HADD2.F32 R37, -RZ, R69.H0_H0 ;  /* 0x20000045ff257230 */ /* 0x000fe40000004100 */
[----:B------:R-:W-:Y:S02]  /*ac20*/  HADD2.F32 R55, -RZ, R43.H0_H0 ;  /* 0x2000002bff377230 */ /* 0x000fe40000004100 */
[C---:B------:R-:W-:Y:S01]  /*ac30*/  FMUL.FTZ R27, R54.reuse, R53 ;  /* 0x00000035361b7220 */ /* 0x040fe20000410000 */
[----:B------:R-:W-:Y:S02]  /*ac40*/  HADD2.F32 R58, -RZ, R68.H1_H1 ;  /* 0x30000044ff3a7230 */ /* 0x000fe40000004100 */
        /* <DEDUP_REMOVED lines=8> */
[----:B------:R-:W-:Y:S01]  /*acd0*/  FFMA.FTZ R63, R52, R53, R63 ;  /* 0x00000035343f7223 */ /* 0x000fe2000001003f */
[----:B------:R-:W-:Y:S01]  /*ace0*/  FFMA.FTZ R64, R7, R56, -R64 ;  /* 0x0000003807407223 */ /* 0x000fe20000010840 */
[----:B------:R-:W-:-:S02]  /*acf0*/  HADD2.F32 R40, -RZ, R40.H1_H1 ;  /* 0x30000028ff287230 */ /* 0x000fc40000004100 */
[----:B------:R-:W-:Y:S01]  /*ad00*/  FMUL.FTZ R52, R43, R60 ;  /* 0x0000003c2b347220 */ /* 0x000fe20000410000 */
[----:B------:R-:W-:Y:S02]  /*ad10*/  HADD2.F32 R42, -RZ, R42.H1_H1 ;  /* 0x3000002aff2a7230 */ /* 0x000fe40000004100 */
        /* <DEDUP_REMOVED lines=27> */
.L_x_11483:
[----:B------:R-:W-:Y:S05]  /*aed0*/  BSYNC B1 ;  /* 0x0000000000017941 */ /* 0x000fea0003800000 */
.L_x_11482:
[----:B------:R-:W-:Y:S04]  /*aee0*/  BSSY B1, `(.L_x_11484) ;  /* 0x000006d000017945 */ /* 0x000fe80003800000 */
[----:B------:R-:W-:Y:S05]  /*aef0*/  @P1 BRA `(.L_x_11485) ;  /* 0x0000000400ac1947 */ /* 0x000fea0003800000 */
[----:B0-----:R-:W3:Y:S04]  /*af00*/  LDL R6, [R1+0x84] ;  /* 0x0000840001067983 */ /* 0x001ee80000100800 */
[----:B------:R-:W3:Y:S04]  /*af10*/  LDL.64 R4, [R1+0x58] ;  /* 0x0000580001047983 */ /* 0x000ee80000100a00 */
[----:B------:R-:W4:Y:S01]  /*af20*/  LDL R0, [R1+0x64] ;  /* 0x0000640001007983 */ /* 0x000f220000100800 */
[--C-:B------:R-:W-:Y:S01]  /*af30*/  SHF.R.U64 R56, R28, 0x10, R29.reuse ;  /* 0x000000101c387819 */ /* 0x100fe2000000121d */
[----:B------:R-:W-:Y:S01]  /*af40*/  HADD2.F32 R37, -RZ, R50.H1_H1 ;  /* 0x30000032ff257230 */ /* 0x000fe20000004100 */
[----:B------:R-:W-:Y:S01]  /*af50*/  SHF.R.U32.HI R38, RZ, 0x10, R29 ;  /* 0x00000010ff267819 */ /* 0x000fe2000001161d */
[--C-:B------:R-:W-:Y:S01]  /*af60*/  HADD2.F32 R39, -RZ, R48.reuse.H1_H1 ;  /* 0x30000030ff277230 */ /* 0x100fe20000004100 */
[--C-:B------:R-:W-:Y:S01]  /*af70*/  SHF.R.U32.HI R36, RZ, 0x10, R9.reuse ;  /* 0x00000010ff247819 */ /* 0x100fe20000011609 */
[----:B------:R-:W-:Y:S01]  /*af80*/  HADD2.F32 R48, -RZ, R48.H0_H0 ;  /* 0x20000030ff307230 */ /* 0x000fe20000004100 */
[----:B------:R-:W-:Y:S01]  /*af90*/  SHF.R.U64 R54, R8, 0x10, R9 ;  /* 0x0000001008367819 */ /* 0x000fe20000001209 */
[----:B------:R-:W-:Y:S01]  /*afa0*/  HADD2.F32 R50, -RZ, R50.H0_H0 ;  /* 0x20000032ff327230 */ /* 0x000fe20000004100 */
[--C-:B------:R-:W-:Y:S01]  /*afb0*/  SHF.R.U64 R55, R30, 0x10, R31.reuse ;  /* 0x000000101e377819 */ /* 0x100fe2000000121f */
[----:B------:R-:W-:Y:S01]  /*afc0*/  HADD2.F32 R36, -RZ, R36.H0_H0 ;  /* 0x20000024ff247230 */ /* 0x000fe20000004100 */
[----:B------:R-:W-:-:S02]  /*afd0*/  SHF.R.U32.HI R52, RZ, 0x10, R31 ;  /* 0x00000010ff347819 */ /* 0x000fc4000001161f */
[--C-:B------:R-:W-:Y:S02]  /*afe0*/  SHF.R.U32.HI R42, RZ, 0x10, R11.reuse ;  /* 0x00000010ff2a7819 */ /* 0x100fe4000001160b */
[----:B------:R-:W-:Y:S01]  /*aff0*/  SHF.R.U64 R53, R10, 0x10, R11 ;  /* 0x000000100a357819 */ /* 0x000fe2000000120b */
[----:B---3--:R-:W-:Y:S01]  /*b000*/  IMAD.IADD R4, R4, 0x1, R6 ;  /* 0x0000000104047824 */ /* 0x008fe200078e0206 */
[----:B----4-:R-:W-:-:S04]  /*b010*/  LEA.HI R0, R3, R0, RZ, 0x1d ;  /* 0x0000000003007211 */ /* 0x010fc800078fe8ff */
[----:B------:R-:W-:-:S04]  /*b020*/  SHF.R.S32.HI R5, RZ, 0x1f, R4 ;  /* 0x0000001fff057819 */ /* 0x000fc80000011404 */
[CC--:B------:R-:W-:Y:S02]  /*b030*/  LEA.HI R6, R5.reuse, R4.reuse, RZ, 0x5 ;  /* 0x0000000405067211 */ /* 0x0c0fe400078f28ff */
[----:B------:R-:W-:Y:S02]  /*b040*/  LEA.HI R4, R5, R4, RZ, 0x3 ;  /* 0x0000000405047211 */ /* 0x000fe400078f18ff */
[----:B------:R-:W-:Y:S02]  /*b050*/  SHF.R.S32.HI R5, RZ, 0x1f, R0 ;  /* 0x0000001fff057819 */ /* 0x000fe40000011400 */
[----:B-----5:R-:W-:Y:S02]  /*b060*/  LOP3.LUT R4, R72, 0x18, R4, 0xf8, !PT ;  /* 0x0000001848047812 */ /* 0x020fe400078ef804 */
[----:B------:R-:W-:Y:S01]  /*b070*/  LEA.HI R5, R5, R0, RZ, 0x2 ;  /* 0x0000000005057211 */ /* 0x000fe200078f10ff */
[----:B------:R-:W-:Y:S01]  /*b080*/  IMAD.SHL.U32 R0, R0, 0x8, RZ ;  /* 0x0000000800007824 */ /* 0x000fe200078e00ff */
[----:B------:R-:W-:-:S02]  /*b090*/  LOP3.LUT R7, R4, R70, RZ, 0x3c, !PT ;  /* 0x0000004604077212 */ /* 0x000fc400078e3cff */
[----:B------:R-:W-:Y:S02]  /*b0a0*/  SHF.R.S32.HI R5, RZ, 0x2, R5 ;  /* 0x00000002ff057819 */ /* 0x000fe40000011405 */
[----:B------:R-:W-:Y:S02]  /*b0b0*/  LOP3.LUT R4, R72, 0x18, R0, 0xf8, !PT ;  /* 0x0000001848047812 */ /* 0x000fe400078ef800 */
[----:B------:R-:W-:Y:S01]  /*b0c0*/  SHF.R.S32.HI R6, RZ, 0x5, R6 ;  /* 0x00000005ff067819 */ /* 0x000fe20000011406 */
[----:B------:R-:W-:Y:S01]  /*b0d0*/  IMAD R20, R5, 0x1800, R71 ;  /* 0x0000180005147824 */ /* 0x000fe200078e0247 */
[----:B------:R-:W-:-:S03]  /*b0e0*/  LOP3.LUT R25, R4, R70, RZ, 0x3c, !PT ;  /* 0x0000004604197212 */ /* 0x000fc600078e3cff */
[----:B------:R-:W-:Y:S01]  /*b0f0*/  IMAD R6, R6, 0x1800, R71 ;  /* 0x0000180006067824 */ /* 0x000fe200078e0247 */
[----:B------:R-:W-:-:S03]  /*b100*/  IADD3 R25, R20, R25, RZ ;  /* 0x0000001914197210 */ /* 0x000fc60007ffe0ff */
[----:B------:R-:W-:Y:S02]  /*b110*/  IMAD.IADD R6, R6, 0x1, R7 ;  /* 0x0000000106067824 */ /* 0x000fe400078e0207 */
[----:B------:R-:W-:-:S03]  /*b120*/  IMAD R20, R25, 0x2, R2 ;  /* 0x0000000219147824 */ /* 0x000fc600078e0202 */
[----:B------:R-:W-:Y:S02]  /*b130*/  LEA R0, R6, UR40, 0x1 ;  /* 0x0000002806007c11 */ /* 0x000fe4000f8e08ff */
[----:B------:R-:W0:Y:S04]  /*b140*/  LDS.128 R24, [R20+0xc400] ;  /* 0x00c4000014187984 */ /* 0x000e280000000c00 */
[----:B------:R-:W3:Y:S01]  /*b150*/  LDS.128 R4, [R0] ;  /* 0x0000000000047984 */ /* 0x000ee20000000c00 */
[--C-:B0-----:R-:W-:Y:S02]  /*b160*/  HADD2.F32 R28, -RZ, R25.reuse.H0_H0 ;  /* 0x20000019ff1c7230 */ /* 0x101fe40000004100 */
[----:B------:R-:W-:Y:S02]  /*b170*/  HADD2.F32 R29, -RZ, R25.H1_H1 ;  /* 0x30000019ff1d7230 */ /* 0x000fe40000004100 */
[----:B---3--:R-:W-:-:S02]  /*b180*/  HADD2.F32 R8, -RZ, R5.H0_H0 ;  /* 0x20000005ff087230 */ /* 0x008fc40000004100 */
[C---:B--2---:R-:W-:Y:S01]  /*b190*/  FMUL.FTZ R41, R28.reuse, R39 ;  /* 0x000000271c297220 */ /* 0x044fe20000410000 */
[-C--:B------:R-:W-:Y:S01]  /*b1a0*/  FMUL.FTZ R43, R28, R37.reuse ;  /* 0x000000251c2b7220 */ /* 0x080fe20000410000 */
[----:B------:R-:W-:Y:S02]  /*b1b0*/  HADD2.F32 R28, -RZ, R38.H0_H0 ;  /* 0x20000026ff1c7230 */ /* 0x000fe40000004100 */
[C---:B------:R-:W-:Y:S01]  /*b1c0*/  FMUL.FTZ R38, R29.reuse, R36 ;  /* 0x000000241d267220 */ /* 0x040fe20000410000 */
[----:B------:R-:W-:Y:S02]  /*b1d0*/  HADD2.F32 R25, -RZ, R24.H0_H0 ;  /* 0x20000018ff197230 */ /* 0x000fe40000004100 */
[----:B------:R-:W-:Y:S01]  /*b1e0*/  FFMA.FTZ R41, R8, R37, -R41 ;  /* 0x0000002508297223 */ /* 0x000fe20000010829 */
[----:B------:R-:W-:Y:S02]  /*b1f0*/  HADD2.F32 R9, -RZ, R5.H1_H1 ;  /* 0x30000005ff097230 */ /* 0x000fe40000004100 */
[----:B-1----:R-:W-:Y:S01]  /*b200*/  FMUL.FTZ R40, R29, R28 ;  /* 0x0000001c1d287220 */ /* 0x002fe20000410000 */
[----:B------:R-:W-:-:S02]  /*b210*/  HADD2.F32 R5, -RZ, R4.H0_H0 ;  /* 0x20000004ff057230 */ /* 0x000fc40000004100 */
[----:B------:R-:W-:Y:S01]  /*b220*/  FFMA.FTZ R43, R8, R39, R43 ;  /* 0x00000027082b7223 */ /* 0x000fe2000001002b */
[----:B------:R-:W-:Y:S01]  /*b230*/  FMUL.FTZ R8, R25, R48 ;  /* 0x0000003019087220 */ /* 0x000fe20000410000 */
[C---:B------:R-:W-:Y:S01]  /*b240*/  FFMA.FTZ R38, R9.reuse, R28, -R38 ;  /* 0x0000001c09267223 */ /* 0x040fe20000010826 */
[----:B------:R-:W-:Y:S01]  /*b250*/  FFMA.FTZ R40, R9, R36, R40 ;  /* 0x0000002409287223 */ /* 0x000fe20000010028 */
[----:B------:R-:W-:Y:S02]  /*b260*/  HADD2.F32 R30, -RZ, R26.H0_H0 ;  /* 0x2000001aff1e7230 */ /* 0x000fe40000004100 */
[-C--:B------:R-:W-:Y:S01]  /*b270*/  FMUL.FTZ R25, R25, R50.reuse ;  /* 0x0000003219197220 */ /* 0x080fe20000410000 */
        /* <DEDUP_REMOVED lines=9> */
[----:B------:R-:W-:Y:S02]  /*b310*/  HADD2.F32 R30, -RZ, R42.H0_H0 ;  /* 0x2000002aff1e7230 */ /* 0x000fe40000004100 */
[----:B------:R-:W-:Y:S01]  /*b320*/  FMUL.FTZ R42, R31, R36 ;  /* 0x000000241f2a7220 */ /* 0x000fe20000410000 */
[----:B------:R-:W-:-:S02]  /*b330*/  HADD2.F32 R11, -RZ, R7.H0_H0 ;  /* 0x20000007ff0b7230 */ /* 0x000fc40000004100 */
[-C--:B------:R-:W-:Y:S01]  /*b340*/  FMUL.FTZ R31, R31, R8.reuse ;  /* 0x000000081f1f7220 */ /* 0x080fe20000410000 */
[----:B------:R-:W-:Y:S02]  /*b350*/  HADD2.F32 R10, -RZ, R6.H0_H0 ;  /* 0x20000006ff0a7230 */ /* 0x000fe40000004100 */
[----:B------:R-:W-:Y:S02]  /*b360*/  HADD2.F32 R27, -RZ, R27.H1_H1 ;  /* 0x3000001bff1b7230 */ /* 0x000fe40000004100 */
[C---:B------:R-:W-:Y:S01]  /*b370*/  FFMA.FTZ R42, R11.reuse, R8, -R42 ;  /* 0x000000080b2a7223 */ /* 0x040fe2000001082a */
[----:B------:R-:W-:Y:S02]  /*b380*/  HADD2.F32 R28, -RZ, R52.H0_H0 ;  /* 0x20000034ff1c7230 */ /* 0x000fe40000004100 */
[----:B------:R-:W-:Y:S01]  /*b390*/  FFMA.FTZ R36, R11, R36, R31 ;  /* 0x000000240b247223 */ /* 0x000fe2000001001f */
[----:B------:R-:W-:Y:S02]  /*b3a0*/  HADD2.F32 R7, -RZ, R7.H1_H1 ;  /* 0x30000007ff077230 */ /* 0x000fe40000004100 */
[----:B------:R-:W-:Y:S01]  /*b3b0*/  FFMA.FTZ R37, R10, R9, -R5 ;  /* 0x000000090a257223 */ /* 0x000fe20000010805 */
[----:B------:R-:W-:-:S02]  /*b3c0*/  HADD2.F32 R24, -RZ, R24.H1_H1 ;  /* 0x30000018ff187230 */ /* 0x000fc40000004100 */
[C---:B------:R-:W-:Y:S01]  /*b3d0*/  FMUL.FTZ R52, R27.reuse, R30 ;  /* 0x0000001e1b347220 */ /* 0x040fe20000410000 */
[-C--:B------:R-:W-:Y:S01]  /*b3e0*/  FMUL.FTZ R8, R27, R28.reuse ;  /* 0x0000001c1b087220 */ /* 0x080fe20000410000 */
[----:B------:R-:W-:Y:S02]  /*b3f0*/  HADD2.F32 R11, -RZ, R54.H0_H0 ;  /* 0x20000036ff0b7230 */ /* 0x000fe40000004100 */
[----:B------:R-:W-:Y:S01]  /*b400*/  FFMA.FTZ R10, R10, R29, R25 ;  /* 0x0000001d0a0a7223 */ /* 0x000fe20000010019 */
[----:B------:R-:W-:Y:S02]  /*b410*/  HADD2.F32 R5, -RZ, R56.H0_H0 ;  /* 0x20000038ff057230 */ /* 0x000fe40000004100 */
[C---:B------:R-:W-:Y:S01]  /*b420*/  FFMA.FTZ R39, R7.reuse, R28, -R52 ;  /* 0x0000001c07277223 */ /* 0x040fe20000010834 */
[----:B------:R-:W-:Y:S02]  /*b430*/  HADD2.F32 R26, -RZ, R26.H1_H1 ;  /* 0x3000001aff1a7230 */ /* 0x000fe40000004100 */
[----:B------:R-:W-:Y:S01]  /*b440*/  FFMA.FTZ R49, R7, R30, R8 ;  /* 0x0000001e07317223 */ /* 0x000fe20000010008 */
[----:B------:R-:W-:-:S02]  /*b450*/  HADD2.F32 R25, -RZ, R53.H0_H0 ;  /* 0x20000035ff197230 */ /* 0x000fc40000004100 */
[C---:B------:R-:W-:Y:S01]  /*b460*/  FMUL.FTZ R7, R24.reuse, R11 ;  /* 0x0000000b18077220 */ /* 0x040fe20000410000 */
[----:B------:R-:W-:Y:S02]  /*b470*/  HADD2.F32 R9, -RZ, R55.H0_H0 ;  /* 0x20000037ff097230 */ /* 0x000fe40000004100 */
[----:B------:R-:W-:Y:S01]  /*b480*/  FMUL.FTZ R24, R24, R5 ;  /* 0x0000000518187220 */ /* 0x000fe20000410000 */
[----:B------:R-:W-:Y:S02]  /*b490*/  HADD2.F32 R4, -RZ, R4.H1_H1 ;  /* 0x30000004ff047230 */ /* 0x000fe40000004100 */
[C---:B------:R-:W-:Y:S01]  /*b4a0*/  FMUL.FTZ R31, R26.reuse, R25 ;  /* 0x000000191a1f7220 */ /* 0x040fe20000410000 */
[----:B------:R-:W-:Y:S02]  /*b4b0*/  HADD2.F32 R6, -RZ, R6.H1_H1 ;  /* 0x30000006ff067230 */ /* 0x000fe40000004100 */
        /* <DEDUP_REMOVED lines=15> */
.L_x_11485:
[----:B------:R-:W-:Y:S05]  /*b5b0*/  BSYNC B1 ;  /* 0x0000000000017941 */ /* 0x000fea0003800000 */
.L_x_11484:
[----:B------:R-:W-:Y:S05]  /*b5c0*/  @P2 BRA `(.L_x_11466) ;  /* 0x0000000400b42947 */ /* 0x000fea0003800000 */
[----:B0--3--:R-:W3:Y:S04]  /*b5d0*/  LDL.64 R4, [R1+0x58] ;  /* 0x0000580001047983 */ /* 0x009ee80000100a00 */
[----:B------:R-:W4:Y:S01]  /*b5e0*/  LDL R0, [R1+0x80] ;  /* 0x0000800001007983 */ /* 0x000f220000100800 */
[----:B---3--:R-:W-:-:S03]  /*b5f0*/  IMAD.MOV.U32 R6, RZ, RZ, R4 ;  /* 0x000000ffff067224 */ /* 0x008fc600078e0004 */
[----:B------:R-:W3:Y:S01]  /*b600*/  LDL R4, [R1+0x68] ;  /* 0x0000680001047983 */ /* 0x000ee20000100800 */
[----:B------:R-:W-:Y:S02]  /*b610*/  IMAD.MOV.U32 R7, RZ, RZ, R5 ;  /* 0x000000ffff077224 */ /* 0x000fe400078e0005 */
[----:B----4-:R-:W-:-:S05]  /*b620*/  IMAD.IADD R0, R6, 0x1, R0 ;  /* 0x0000000106007824 */ /* 0x010fca00078e0200 */
[----:B------:R-:W-:Y:S02]  /*b630*/  SHF.R.S32.HI R5, RZ, 0x1f, R0 ;  /* 0x0000001fff057819 */ /* 0x000fe40000011400 */
[----:B------:R-:W-:Y:S01]  /*b640*/  SHF.R.U32.HI R30, RZ, 0x10, R13 ;  /* 0x00000010ff1e7819 */ /* 0x000fe2000001160d */
[----:B------:R-:W-:Y:S01]  /*b650*/  HADD2.F32 R27, -RZ, R46.H1_H1 ;  /* 0x3000002eff1b7230 */ /* 0x000fe20000004100 */
[--C-:B------:R-:W-:Y:S01]  /*b660*/  SHF.R.U64 R39, R32, 0x10, R33.reuse ;  /* 0x0000001020277819 */ /* 0x100fe20000001221 */
[--C-:B------:R-:W-:Y:S01]  /*b670*/  HADD2.F32 R29, -RZ, R21.reuse.H1_H1 ;  /* 0x30000015ff1d7230 */ /* 0x100fe20000004100 */
[----:B------:R-:W-:Y:S01]  /*b680*/  SHF.R.U32.HI R32, RZ, 0x10, R33 ;  /* 0x00000010ff207819 */ /* 0x000fe20000011621 */
[----:B------:R-:W-:Y:S01]  /*b690*/  HADD2.F32 R30, -RZ, R30.H0_H0 ;  /* 0x2000001eff1e7230 */ /* 0x000fe20000004100 */
[----:B------:R-:W-:Y:S01]  /*b6a0*/  SHF.R.U64 R36, R12, 0x10, R13 ;  /* 0x000000100c247819 */ /* 0x000fe2000000120d */
[----:B------:R-:W-:Y:S02]  /*b6b0*/  HADD2.F32 R28, -RZ, R21.H0_H0 ;  /* 0x20000015ff1c7230 */ /* 0x000fe40000004100 */
[----:B------:R-:W-:Y:S01]  /*b6c0*/  HADD2.F32 R46, -RZ, R46.H0_H0 ;  /* 0x2000002eff2e7230 */ /* 0x000fe20000004100 */
[----:B------:R-:W-:-:S02]  /*b6d0*/  SHF.R.U64 R38, R34, 0x10, R35 ;  /* 0x0000001022267819 */ /* 0x000fc40000001223 */
[----:B------:R-:W-:Y:S02]  /*b6e0*/  SHF.R.U32.HI R37, RZ, 0x10, R35 ;  /* 0x00000010ff257819 */ /* 0x000fe40000011623 */
[--C-:B------:R-:W-:Y:S02]  /*b6f0*/  SHF.R.U32.HI R34, RZ, 0x10, R15.reuse ;  /* 0x00000010ff227819 */ /* 0x100fe4000001160f */
[----:B------:R-:W-:Y:S02]  /*b700*/  SHF.R.U64 R35, R14, 0x10, R15 ;  /* 0x000000100e237819 */ /* 0x000fe4000000120f */
[----:B---3--:R-:W-:Y:S02]  /*b710*/  LEA.HI R3, R3, R4, RZ, 0x1d ;  /* 0x0000000403037211 */ /* 0x008fe400078fe8ff */
[CC--:B------:R-:W-:Y:S02]  /*b720*/  LEA.HI R4, R5.reuse, R0.reuse, RZ, 0x5 ;  /* 0x0000000005047211 */ /* 0x0c0fe400078f28ff */
[----:B------:R-:W-:-:S02]  /*b730*/  LEA.HI R5, R5, R0, RZ, 0x3 ;  /* 0x0000000005057211 */ /* 0x000fc400078f18ff */
[----:B------:R-:W-:Y:S02]  /*b740*/  SHF.R.S32.HI R0, RZ, 0x1f, R3 ;  /* 0x0000001fff007819 */ /* 0x000fe40000011403 */
[----:B------:R-:W-:Y:S02]  /*b750*/  SHF.R.S32.HI R4, RZ, 0x5, R4 ;  /* 0x00000005ff047819 */ /* 0x000fe40000011404 */
[----:B------:R-:W-:Y:S01]  /*b760*/  LEA.HI R0, R0, R3, RZ, 0x2 ;  /* 0x0000000300007211 */ /* 0x000fe200078f10ff */
[----:B------:R-:W-:Y:S02]  /*b770*/  IMAD.SHL.U32 R3, R3, 0x8, RZ ;  /* 0x0000000803037824 */ /* 0x000fe400078e00ff */
[----:B-----5:R-:W-:Y:S01]  /*b780*/  IMAD R6, R4, 0x1800, R71 ;  /* 0x0000180004067824 */ /* 0x020fe200078e0247 */
[----:B------:R-:W-:Y:S02]  /*b790*/  SHF.R.S32.HI R4, RZ, 0x2, R0 ;  /* 0x00000002ff047819 */ /* 0x000fe40000011400 */
[----:B------:R-:W-:-:S02]  /*b7a0*/  LOP3.LUT R3, R72, 0x18, R3, 0xf8, !PT ;  /* 0x0000001848037812 */ /* 0x000fc400078ef803 */
[----:B------:R-:W-:Y:S01]  /*b7b0*/  LOP3.LUT R5, R72, 0x18, R5, 0xf8, !PT ;  /* 0x0000001848057812 */ /* 0x000fe200078ef805 */
[----:B------:R-:W-:Y:S01]  /*b7c0*/  IMAD R8, R4, 0x1800, R71 ;  /* 0x0000180004087824 */ /* 0x000fe200078e0247 */
[-C--:B------:R-:W-:Y:S02]  /*b7d0*/  LOP3.LUT R3, R3, R70.reuse, RZ, 0x3c, !PT ;  /* 0x0000004603037212 */ /* 0x080fe400078e3cff */
[----:B------:R-:W-:-:S03]  /*b7e0*/  LOP3.LUT R5, R5, R70, RZ, 0x3c, !PT ;  /* 0x0000004605057212 */ /* 0x000fc600078e3cff */
[----:B------:R-:W-:Y:S02]  /*b7f0*/  IMAD.IADD R3, R8, 0x1, R3 ;  /* 0x0000000108037824 */ /* 0x000fe400078e0203 */
        /* <DEDUP_REMOVED lines=8> */
[C---:B------:R-:W-:Y:S01]  /*b880*/  FMUL.FTZ R31, R20.reuse, R29 ;  /* 0x0000001d141f7220 */ /* 0x040fe20000410000 */
[-C--:B------:R-:W-:Y:S01]  /*b890*/  FMUL.FTZ R33, R20, R27.reuse ;  /* 0x0000001b14217220 */ /* 0x080fe20000410000 */
[----:B------:R-:W-:Y:S02]  /*b8a0*/  HADD2.F32 R13, -RZ, R5.H1_H1 ;  /* 0x30000005ff0d7230 */ /* 0x000fe40000004100 */
[----:B------:R-:W-:Y:S02]  /*b8b0*/  HADD2.F32 R20, -RZ, R32.H0_H0 ;  /* 0x20000020ff147230 */ /* 0x000fe40000004100 */
[----:B------:R-:W-:Y:S01]  /*b8c0*/  FMUL.FTZ R32, R24, R30 ;  /* 0x0000001e18207220 */ /* 0x000fe20000410000 */
[----:B------:R-:W-:Y:S02]  /*b8d0*/  HADD2.F32 R9, -RZ, R8.H0_H0 ;  /* 0x20000008ff097230 */ /* 0x000fe40000004100 */
[----:B------:R-:W-:Y:S01]  /*b8e0*/  FFMA.FTZ R31, R12, R27, -R31 ;  /* 0x0000001b0c1f7223 */ /* 0x000fe2000001081f */
[----:B------:R-:W-:-:S02]  /*b8f0*/  HADD2.F32 R5, -RZ, R4.H0_H0 ;  /* 0x20000004ff057230 */ /* 0x000fc40000004100 */
[----:B------:R-:W-:Y:S01]  /*b900*/  FFMA.FTZ R33, R12, R29, R33 ;  /* 0x0000001d0c217223 */ /* 0x000fe20000010021 */
[-C--:B------:R-:W-:Y:S01]  /*b910*/  FMUL.FTZ R24, R24, R20.reuse ;  /* 0x0000001418187220 */ /* 0x080fe20000410000 */
[----:B------:R-:W-:Y:S01]  /*b920*/  FFMA.FTZ R32, R13, R20, -R32 ;  /* 0x000000140d207223 */ /* 0x000fe20000010820 */
[----:B------:R-:W-:Y:S02]  /*b930*/  HADD2.F32 R25, -RZ, R10.H0_H0 ;  /* 0x2000000aff197230 */ /* 0x000fe40000004100 */
[C---:B------:R-:W-:Y:S01]  /*b940*/  FMUL.FTZ R12, R9.reuse, R28 ;  /* 0x0000001c090c7220 */ /* 0x040fe20000410000 */
[----:B------:R-:W-:Y:S02]  /*b950*/  HADD2.F32 R20, -RZ, R45.H0_H0 ;  /* 0x2000002dff147230 */ /* 0x000fe40000004100 */
[-C--:B------:R-:W-:Y:S01]  /*b960*/  FMUL.FTZ R21, R9, R46.reuse ;  /* 0x0000002e09157220 */ /* 0x080fe20000410000 */
[----:B------:R-:W-:Y:S02]  /*b970*/  HADD2.F32 R9, -RZ, R47.H0_H0 ;  /* 0x2000002fff097230 */ /* 0x000fe40000004100 */
[----:B------:R-:W-:Y:S01]  /*b980*/  FFMA.FTZ R46, R5, R46, -R12 ;  /* 0x0000002e052e7223 */ /* 0x000fe2000001080c */
[----:B------:R-:W-:-:S02]  /*b990*/  HADD2.F32 R14, -RZ, R6.H0_H0 ;  /* 0x20000006ff0e7230 */ /* 0x000fc40000004100 */
[----:B------:R-:W-:Y:S01]  /*b9a0*/  FFMA.FTZ R21, R5, R28, R21 ;  /* 0x0000001c05157223 */ /* 0x000fe20000010015 */
[--C-:B------:R-:W-:Y:S02]  /*b9b0*/  HADD2.F32 R26, -RZ, R11.reuse.H0_H0 ;  /* 0x2000000bff1a7230 */ /* 0x100fe40000004100 */
[----:B------:R-:W-:Y:S01]  /*b9c0*/  FFMA.FTZ R30, R13, R30, R24 ;  /* 0x0000001e0d1e7223 */ /* 0x000fe20000010018 */
[C---:B------:R-:W-:Y:S01]  /*b9d0*/  FMUL.FTZ R5, R25.reuse, R20 ;  /* 0x0000001419057220 */ /* 0x040fe20000410000 */
[----:B------:R-:W-:Y:S02]  /*b9e0*/  HADD2.F32 R11, -RZ, R11.H1_H1 ;  /* 0x3000000bff0b7230 */ /* 0x000fe40000004100 */
[----:B------:R-:W-:Y:S01]  /*b9f0*/  FMUL.FTZ R13, R25, R9 ;  /* 0x00000009190d7220 */ /* 0x000fe20000410000 */
[----:B------:R-:W-:Y:S02]  /*ba00*/  HADD2.F32 R24, -RZ, R34.H0_H0 ;  /* 0x20000022ff187230 */ /* 0x000fe40000004100 */
[----:B------:R-:W-:-:S02]  /*ba10*/  HADD2.F32 R12, -RZ, R37.H0_H0 ;  /* 0x20000025ff0c7230 */ /* 0x000fc40000004100 */
[C---:B------:R-:W-:Y:S01]  /*ba20*/  FFMA.FTZ R25, R14.reuse, R9, -R5 ;  /* 0x000000090e197223 */ /* 0x040fe20000010805 */
[----:B------:R-:W-:Y:S02]  /*ba30*/  HADD2.F32 R15, -RZ, R7.H0_H0 ;  /* 0x20000007ff0f7230 */ /* 0x000fe40000004100 */
[----:B------:R-:W-:Y:S01]  /*ba40*/  FFMA.FTZ R14, R14, R20, R13 ;  /* 0x000000140e0e7223 */ /* 0x000fe2000001000d */
[----:B------:R-:W-:Y:S02]  /*ba50*/  HADD2.F32 R45, -RZ, R45.H1_H1 ;  /* 0x3000002dff2d7230 */ /* 0x000fe40000004100 */
[C---:B------:R-:W-:Y:S01]  /*ba60*/  FMUL.FTZ R20, R11.reuse, R24 ;  /* 0x000000180b147220 */ /* 0x040fe20000410000 */
[----:B------:R-:W-:Y:S02]  /*ba70*/  HADD2.F32 R7, -RZ, R7.H1_H1 ;  /* 0x30000007ff077230 */ /* 0x000fe40000004100 */
[----:B------:R-:W-:Y:S01]  /*ba80*/  FMUL.FTZ R34, R11, R12 ;  /* 0x0000000c0b227220 */ /* 0x000fe20000410000 */
[----:B------:R-:W-:-:S02]  /*ba90*/  HADD2.F32 R47, -RZ, R47.H1_H1 ;  /* 0x3000002fff2f7230 */ /* 0x000fc40000004100 */
[----:B------:R-:W-:Y:S02]  /*baa0*/  HADD2.F32 R8, -RZ, R8.H1_H1 ;  /* 0x30000008ff087230 */ /* 0x000fe40000004100 */
[----:B------:R-:W-:Y:S02]  /*bab0*/  HADD2.F32 R10, -RZ, R10.H1_H1 ;  /* 0x3000000aff0a7230 */ /* 0x000fe40000004100 */
[----:B------:R-:W-:Y:S02]  /*bac0*/  HADD2.F32 R11, -RZ, R36.H0_H0 ;  /* 0x20000024ff0b7230 */ /* 0x000fe40000004100 */
[----:B------:R-:W-:Y:S02]  /*bad0*/  HADD2.F32 R13, -RZ, R35.H0_H0 ;  /* 0x20000023ff0d7230 */ /* 0x000fe40000004100 */
[----:B------:R-:W-:Y:S02]  /*bae0*/  HADD2.F32 R5, -RZ, R39.H0_H0 ;  /* 0x20000027ff057230 */ /* 0x000fe40000004100 */
[----:B------:R-:W-:-:S02]  /*baf0*/  HADD2.F32 R9, -RZ, R38.H0_H0 ;  /* 0x20000026ff097230 */ /* 0x000fc40000004100 */
[C---:B------:R-:W-:Y:S01]  /*bb00*/  FMUL.FTZ R28, R26.reuse, R45 ;  /* 0x0000002d1a1c7220 */ /* 0x040fe20000410000 */
[----:B------:R-:W-:Y:S02]  /*bb10*/  HADD2.F32 R4, -RZ, R4.H1_H1 ;  /* 0x30000004ff047230 */ /* 0x000fe40000004100 */
[----:B------:R-:W-:Y:S01]  /*bb20*/  FMUL.FTZ R26, R26, R47 ;  /* 0x0000002f1a1a7220 */ /* 0x000fe20000410000 */
[----:B------:R-:W-:Y:S02]  /*bb30*/  HADD2.F32 R6, -RZ, R6.H1_H1 ;  /* 0x30000006ff067230 */ /* 0x000fe40000004100 */
[C---:B------:R-:W-:Y:S01]  /*bb40*/  FFMA.FTZ R29, R7.reuse, R12, -R20 ;  /* 0x0000000c071d7223 */ /* 0x040fe20000010814 */
[----:B------:R-:W-:Y:S01]  /*bb50*/  FFMA.FTZ R35, R7, R24, R34 ;  /* 0x0000001807237223 */ /* 0x000fe20000010022 */
[----:B------:R-:W-:Y:S01]  /*bb60*/  FMUL.FTZ R7, R8, R11 ;  /* 0x0000000b08077220 */ /* 0x000fe20000410000 */
[----:B------:R-:W-:Y:S01]  /*bb70*/  FMUL.FTZ R27, R10, R13 ;  /* 0x0000000d0a1b7220 */ /* 0x000fe20000410000 */
        /* <DEDUP_REMOVED lines=18> */
.L_x_11466:
[----:B------:R-:W-:Y:S05]  /*bca0*/  BSYNC B0 ;  /* 0x0000000000007941 */ /* 0x000fea0003800000 */
.L_x_11459:
        /* <DEDUP_REMOVED lines=8> */
.L_x_11457:
[----:B0--3--:R-:W-:-:S05]  /*bd30*/  IMAD.U32 R0, RZ, RZ, UR39 ;  /* 0x00000027ff007e24 */ /* 0x009fca000f8e00ff */
[----:B------:R-:W-:-:S13]  /*bd40*/  ISETP.NE.AND P0, PT, R0, 0x3, PT ;  /* 0x000000030000780c */ /* 0x000fda0003f05270 */
[----:B------:R-:W-:Y:S05]  /*bd50*/  @!P0 BRA `(.L_x_11486) ;  /* 0x0000000000048947 */ /* 0x000fea0003800000 */
[----:B------:R-:W-:Y:S01]  /*bd60*/  BPT.TRAP 0x1 ;  /* 0x000000040000795c */ /* 0x000fe20000300000 */
.L_x_11486:
[----:B------:R-:W-:Y:S01]  /*bd70*/  IMAD R0, R18, 0x8, R2 ;  /* 0x0000000812007824 */ /* 0x000fe200078e0202 */
[----:B--2-4-:R-:W-:-:S04]  /*bd80*/  SHF.L.U32 R5, R23, 0x1f, RZ ;  /* 0x0000001f17057819 */ /* 0x014fc800000006ff */
[----:B------:R0:W2:Y:S01]  /*bd90*/  SYNCS.PHASECHK.TRANS64.TRYWAIT P1, [R0+URZ+0x2d830], R5 ;  /* 0x02d83005000075a7 */ /* 0x0000a2000802017f */
[----:B------:R-:W-:Y:S05]  /*bda0*/  @!P0 BRA `(.L_x_11487) ;  /* 0x0000000000048947 */ /* 0x000fea0003800000 */
[----:B------:R-:W-:Y:S01]  /*bdb0*/  BPT.TRAP 0x1 ;  /* 0x000000040000795c */ /* 0x000fe20000300000 */
.L_x_11487:
[----:B------:R-:W-:Y:S01]  /*bdc0*/  VIADD R3, R2, 0x15400 ;  /* 0x0001540002037836 */ /* 0x000fe20000000000 */
[----:B------:R-:W-:Y:S01]  /*bdd0*/  LOP3.LUT R6, R44, 0x10000, RZ, 0xfc, !PT ;  /* 0x000100002c067812 */ /* 0x000fe200078efcff */
[----:B------:R-:W-:-:S03]  /*bde0*/  IMAD.MOV.U32 R7, RZ, RZ, -0x7fffffe0 ;  /* 0x80000020ff077424 */ /* 0x000fc600078e00ff */
[----:B------:R-:W-:Y:S02]  /*bdf0*/  SHF.R.U32.HI R3, RZ, 0x4, R3 ;  /* 0x00000004ff037819 */ /* 0x000fe40000011603 */
[----:B------:R3:W-:Y:S02]  /*be00*/  STL.64 [R1+0x8], R6 ;  /* 0x0000080601007387 */ /* 0x0007e40000100a00 */
[----:B------:R-:W-:-:S04]  /*be10*/  LOP3.LUT R3, R3, 0x3fff, RZ, 0xc0, !PT ;  /* 0x00003fff03037812 */ /* 0x000fc800078ec0ff */
[----:B------:R-:W-:-:S05]  /*be20*/  LOP3.LUT R3, R3, 0x10000, RZ, 0xfc, !PT ;  /* 0x0001000003037812 */ /* 0x000fca00078efcff */
[----:B------:R3:W-:Y:S01]  /*be30*/  STL [R1+0x48], R3 ;  /* 0x0000480301007387 */ /* 0x0007e20000100800 */
[----:B--2---:R-:W-:Y:S05]  /*be40*/  @P1 BRA `(.L_x_11488) ;  /* 0x0000000000081947 */ /* 0x004fea0003800000 */
[----:B------:R-:W2:Y:S02]  /*be50*/  SYNCS.PHASECHK.TRANS64.TRYWAIT P1, [R0+URZ+0x2d830], R5 ;  /* 0x02d83005000075a7 */ /* 0x000ea4000802017f */
[----:B--2---:R-:W-:Y:S05]  /*be60*/  @!P1 BRA `(.L_x_11489) ;  /* 0x0000019000789947 */ /* 0x004fea0003800000 */
.L_x_11488:
[----:B---3--:R-:W3:Y:S04]  /*be70*/  LDL R3, [R1+0x48] ;  /* 0x0000480001037983 */ /* 0x008ee80000100800 */
[----:B------:R-:W4:Y:S01]  /*be80*/  LDL.64 R10, [R1+0x8] ;  /* 0x00000800010a7983 */ /* 0x000f220000100a00 */
[----:B0-2---:R-:W-:Y:S01]  /*be90*/  IMAD.MOV.U32 R5, RZ, RZ, -0x7fffffe0 ;  /* 0x80000020ff057424 */ /* 0x005fe200078e00ff */
[----:B------:R-:W-:Y:S05]  /*bea0*/  WARPSYNC.ALL ;  /* 0x0000000000007948 */ /* 0x000fea0003800000 */
[----:B------:R-:W-:Y:S01]  /*beb0*/  R2UR UR7, R5 ;  /* 0x00000000050772ca */ /* 0x000fe200000e0000 */
[----:B-1---5:R-:W-:Y:S01]  /*bec0*/  WARPGROUP.ARRIVE ;  /* 0x00000000000079c5 */ /* 0x022fe20000000000 */
[----:B------:R-:W-:Y:S01]  /*bed0*/  IMAD.MOV.U32 R7, RZ, RZ, -0x7fffffe0 ;  /* 0x80000020ff077424 */ /* 0x000fe200078e00ff */
[----:B------:R-:W-:Y:S01]  /*bee0*/  MOV R91, 0x80000020 ;  /* 0x80000020005b7802 */ /* 0x000fe20000000f00 */
[----:B------:R-:W-:Y:S01]  /*bef0*/  IMAD.MOV.U32 R21, RZ, RZ, -0x7fffffe0 ;  /* 0x80000020ff157424 */ /* 0x000fe200078e00ff */
[----:B------:R-:W-:Y:S01]  /*bf00*/  MOV R9, 0x80000020 ;  /* 0x8000002000097802 */ /* 0x000fe20000000f00 */
[----:B------:R-:W-:-:S02]  /*bf10*/  IMAD.MOV.U32 R15, RZ, RZ, -0x7fffffe0 ;  /* 0x80000020ff0f7424 */ /* 0x000fc400078e00ff */
[----:B------:R-:W-:Y:S02]  /*bf20*/  IMAD.MOV.U32 R13, RZ, RZ, -0x7fffffe0 ;  /* 0x80000020ff0d7424 */ /* 0x000fe400078e00ff */
[----:B------:R-:W-:Y:S02]  /*bf30*/  IMAD.MOV.U32 R5, RZ, RZ, -0x7fffffe0 ;  /* 0x80000020ff057424 */ /* 0x000fe400078e00ff */
[----:B---3--:R-:W-:Y:S01]  /*bf40*/  IMAD R4, R18, 0x600, R3 ;  /* 0x0000060012047824 */ /* 0x008fe200078e0203 */
[C---:B----4-:R-:W-:Y:S01]  /*bf50*/  R2UR UR4, R10.reuse ;  /* 0x000000000a0472ca */ /* 0x050fe200000e0000 */
[----:B------:R-:W-:Y:S01]  /*bf60*/  VIADD R90, R10, 0x2 ;  /* 0x000000020a5a7836 */ /* 0x000fe20000000000 */
[----:B------:R-:W-:Y:S01]  /*bf70*/  R2UR UR5, R11 ;  /* 0x000000000b0572ca */ /* 0x000fe200000e0000 */
[C---:B------:R-:W-:Y:S01]  /*bf80*/  VIADD R6, R4.reuse, 0x2 ;  /* 0x0000000204067836 */ /* 0x040fe20000000000 */
[----:B------:R-:W-:Y:S01]  /*bf90*/  R2UR UR6, R4 ;  /* 0x00000000040672ca */ /* 0x000fe200000e0000 */
[C---:B------:R-:W-:Y:S01]  /*bfa0*/  VIADD R20, R10.reuse, 0x300 ;  /* 0x000003000a147836 */ /* 0x040fe20000000000 */
[----:B------:R0:W-:Y:S01]  /*bfb0*/  STL.64 [R1+0x30], R90 ;  /* 0x0000305a01007387 */ /* 0x0001e20000100a00 */
[----:B------:R-:W-:-:S02]  /*bfc0*/  VIADD R14, R10, 0x302 ;  /* 0x000003020a0e7836 */ /* 0x000fc40000000000 */
[C---:B------:R-:W-:Y:S01]  /*bfd0*/  VIADD R12, R10.reuse, 0x600 ;  /* 0x000006000a0c7836 */ /* 0x040fe20000000000 */
[----:B------:R0:W-:Y:S01]  /*bfe0*/  STL.64 [R1+0x28], R20 ;  /* 0x0000281401007387 */ /* 0x0001e20000100a00 */
[----:B------:R-:W-:-:S03]  /*bff0*/  VIADD R8, R10, 0x602 ;  /* 0x000006020a087836 */ /* 0x000fc60000000000 */
[----:B------:R0:W-:Y:S03]  /*c000*/  STL.64 [R1+0x20], R14 ;  /* 0x0000200e01007387 */ /* 0x0001e60000100a00 */
[----:B------:R-:W-:Y:S01]  /*c010*/  HGMMA.64x128x16.F32 R24, gdesc[UR4], RZ, !UPT, gsb0 ;  /* 0x01e00000041879f0 */ /* 0x000fe2000c0008ff */
[----:B------:R-:W-:Y:S01]  /*c020*/  R2UR UR4, R90 ;  /* 0x000000005a0472ca */ /* 0x000fe200000e0000 */
[----:B------:R0:W-:Y:S01]  /*c030*/  STL.64 [R1+0x18], R12 ;  /* 0x0000180c01007387 */ /* 0x0001e20000100a00 */
[----:B------:R-:W-:Y:S02]  /*c040*/  R2UR UR5, R91 ;  /* 0x000000005b0572ca */ /* 0x000fe400000e0000 */
[----:B------:R-:W-:Y:S01]  /*c050*/  R2UR UR6, R6 ;  /* 0x00000000060672ca */ /* 0x000fe200000e0000 */
[----:B------:R-:W-:Y:S01]  /*c060*/  VIADD R6, R4, 0x200 ;  /* 0x0000020004067836 */ /* 0x000fe20000000000 */
[----:B------:R-:W-:Y:S01]  /*c070*/  R2UR UR7, R7 ;  /* 0x00000000070772ca */ /* 0x000fe200000e0000 */
[----:B------:R-:W-:Y:S01]  /*c080*/  IMAD.MOV.U32 R7, RZ, RZ, -0x7fffffe0 ;  /* 0x80000020ff077424 */ /* 0x000fe200078e00ff */
[----:B------:R0:W-:Y:S01]  /*c090*/  STL.64 [R1+0x10], R8 ;  /* 0x0000100801007387 */ /* 0x0001e20000100a00 */
[----:B------:R-:W-:-:S02]  /*c0a0*/  WARPGROUP.DEPBAR.LE gsb0, 0x0 ;  /* 0x00008000000079c5 */ /* 0x000fc40000010000 */
[----:B------:R-:W-:-:S08]  /*c0b0*/  WARPGROUP.ARRIVE ;  /* 0x00000000000079c5 */ /* 0x000fd00000000000 */
[----:B------:R-:W-:Y:S01]  /*c0c0*/  HGMMA.64x128x16.F32 R24, gdesc[UR4], R24, gsb0 ;  /* 0x01e00000041879f0 */ /* 0x000fe20008000818 */
[----:B------:R-:W-:Y:S02]  /*c0d0*/  R2UR UR4, R20 ;  /* 0x00000000140472ca */ /* 0x000fe400000e0000 */
[----:B------:R-:W-:Y:S02]  /*c0e0*/  R2UR UR5, R21 ;  /* 0x00000000150572ca */ /* 0x000fe400000e0000 */
[----:B------:R-:W-:Y:S01]  /*c0f0*/  R2UR UR6, R6 ;  /* 0x00000000060672ca */ /* 0x000fe200000e0000 */
[----:B------:R-:W-:Y:S01]  /*c100*/  VIADD R6, R4, 0x202 ;  /* 0x0000020204067836 */ /* 0x000fe20000000000 */
[----:B------:R-:W-:Y:S01]  /*c110*/  R2UR UR7, R7 ;  /* 0x00000000070772ca */ /* 0x000fe200000e0000 */
[----:B------:R-:W-:Y:S01]  /*c120*/  IMAD.MOV.U32 R7, RZ, RZ, -0x7fffffe0 ;  /* 0x80000020ff077424 */ /* 0x000fe200078e00ff */
[----:B------:R-:W-:Y:S02]  /*c130*/  WARPGROUP.DEPBAR.LE gsb0, 0x0 ;  /* 0x00008000000079c5 */ /* 0x000fe40000010000 */
[----:B------:R-:W-:-:S09]  /*c140*/  WARPGROUP.ARRIVE ;  /* 0x00000000000079c5 */ /* 0x000fd20000000000 */
[----:B------:R-:W-:Y:S01]  /*c150*/  HGMMA.64x128x16.F32 R24, gdesc[UR4], R24, gsb0 ;  /* 0x01e00000041879f0 */ /* 0x000fe20008000818 */
[----:B------:R-:W-:Y:S02]  /*c160*/  R2UR UR4, R14 ;  /* 0x000000000e0472ca */ /* 0x000fe400000e0000 */
[----:B------:R-:W-:Y:S02]  /*c170*/  R2UR UR5, R15 ;  /* 0x000000000f0572ca */ /* 0x000fe400000e0000 */
[----:B------:R-:W-:Y:S01]  /*c180*/  R2UR UR6, R6 ;  /* 0x00000000060672ca */ /* 0x000fe200000e0000 */
[C---:B------:R-:W-:Y:S01]  /*c190*/  VIADD R6, R4.reuse, 0x400 ;  /* 0x0000040004067836 */ /* 0x040fe20000000000 */
[----:B------:R-:W-:Y:S01]  /*c1a0*/  R2UR UR7, R7 ;  /* 0x00000000070772ca */ /* 0x000fe200000e0000 */
[----:B------:R-:W-:Y:S02]  /*c1b0*/  IMAD.MOV.U32 R7, RZ, RZ, -0x7fffffe0 ;  /* 0x80000020ff077424 */ /* 0x000fe400078e00ff */
[----:B------:R-:W-:Y:S01]  /*c1c0*/  VIADD R4, R4, 0x402 ;  /* 0x0000040204047836 */ /* 0x000fe20000000000 */
[----:B------:R-:W-:-:S02]  /*c1d0*/  WARPGROUP.DEPBAR.LE gsb0, 0x0 ;  /* 0x00008000000079c5 */ /* 0x000fc40000010000 */
[----:B------:R-:W-:-:S07]  /*c1e0*/  WARPGROUP.ARRIVE ;  /* 0x00000000000079c5 */ /* 0x000fce0000000000 */
[----:B------:R-:W-:Y:S01]  /*c1f0*/  HGMMA.64x128x16.F32 R24, gdesc[UR4], R24, gsb0 ;  /* 0x01e00000041879f0 */ /* 0x000fe20008000818 */
[----:B------:R-:W-:Y:S02]  /*c200*/  R2UR UR4, R12 ;  /* 0x000000000c0472ca */ /* 0x000fe400000e0000 */
[----:B------:R-:W-:Y:S02]  /*c210*/  R2UR UR5, R13 ;  /* 0x000000000d0572ca */ /* 0x000fe400000e0000 */
[----:B------:R-:W-:Y:S02]  /*c220*/  R2UR UR6, R6 ;  /* 0x00000000060672ca */ /* 0x000fe400000e0000 */
[----:B------:R-:W-:Y:S01]  /*c230*/  R2UR UR7, R7 ;  /* 0x00000000070772ca */ /* 0x000fe200000e0000 */
[----:B------:R-:W-:Y:S02]  /*c240*/  WARPGROUP.DEPBAR.LE gsb0, 0x0 ;  /* 0x00008000000079c5 */ /* 0x000fe40000010000 */
[----:B------:R-:W-:-:S10]  /*c250*/  WARPGROUP.ARRIVE ;  /* 0x00000000000079c5 */ /* 0x000fd40000000000 */
        /* <DEDUP_REMOVED lines=11> */
.L_x_11490:
[----:B------:R-:W2:Y:S01]  /*c310*/  LDL R90, [R1+0x98] ;  /* 0x00009800015a7983 */ /* 0x000ea20000100800 */
[----:B------:R-:W0:Y:S01]  /*c320*/  LDC R142, c[0x0][0x448] ;  /* 0x00011200ff8e7b82 */ /* 0x000e220000000800 */
[----:B------:R-:W-:Y:S02]  /*c330*/  ULDC UR4, c[0x0][0x9d8] ;  /* 0x0002760000047ab9 */ /* 0x000fe40000000800 */
[----:B------:R-:W2:Y:S01]  /*c340*/  LDL R89, [R1+0x60] ;  /* 0x0000600001597983 */ /* 0x000ea20000100800 */
        /* <DEDUP_REMOVED lines=22> */
[----:B------:R-:W-:-:S02]  /*c4b0*/  IMAD.MOV.U32 R73, RZ, RZ, -0x80 ;  /* 0xffffff80ff497424 */ /* 0x000fc400078e00ff */
[----:B------:R-:W-:Y:S01]  /*c4c0*/  FMUL.FTZ R52, R67, UR4 ;  /* 0x0000000443347c20 */ /* 0x000fe20008410000 */
[----:B------:R-:W-:Y:S01]  /*c4d0*/  FMUL.FTZ R60, R75, UR4 ;  /* 0x000000044b3c7c20 */ /* 0x000fe20008410000 */
[----:B------:R-:W-:Y:S01]  /*c4e0*/  FMUL.FTZ R67, R81, UR4 ;  /* 0x0000000451437c20 */ /* 0x000fe20008410000 */
[----:B------:R-:W-:Y:S01]  /*c4f0*/  VIADD R0, R0, 0x2d840 ;  /* 0x0002d84000007836 */ /* 0x000fe20000000000 */
[----:B------:R-:W-:Y:S01]  /*c500*/  ULDC.64 UR6, c[0x0][0x9e0] ;  /* 0x0002780000067ab9 */ /* 0x000fe20000000a00 */
[----:B------:R-:W-:Y:S02]  /*c510*/  IMAD.U32 R75, RZ, RZ, UR38 ;  /* 0x00000026ff4b7e24 */ /* 0x000fe4000f8e00ff */
        /* <DEDUP_REMOVED lines=11> */
[----:B------:R-:W-:Y:S01]  /*c5d0*/  UISETP.GE.AND UP0, UPT, UR7, 0x1, UPT ;  /* 0x000000010700788c */ /* 0x000fe2000bf06270 */
        /* <DEDUP_REMOVED lines=10> */
[----:B------:R-:W-:Y:S01]  /*c680*/  LOP3.LUT R22, R22, 0xffffffdf, RZ, 0xc0, !PT ;  /* 0xffffffdf16167812 */ /* 0x000fe200078ec0ff */
        /* <DEDUP_REMOVED lines=21> */
[----:B------:R3:W-:Y:S01]  /*c7e0*/  SYNCS.ARRIVE.TRANS64.RED.A1T0 RZ, [R0+URZ], RZ ;  /* 0x000000ff00ff79a7 */ /* 0x0007e2000810043f */
[----:B------:R-:W4:Y:S01]  /*c7f0*/  MUFU.TANH R3, R3 ;  /* 0x0000000300037308 */ /* 0x000f220000002400 */
[----:B------:R-:W-:Y:S01]  /*c800*/  ULDC UR52, c[0x0][0x9dc] ;  /* 0x0002770000347ab9 */ /* 0x000fe20000000800 */
[----:B------:R-:W-:Y:S01]  /*c810*/  LEA R77, R88, 0xffffff80, 0x7 ;  /* 0xffffff80584d7811 */ /* 0x000fe200078e38ff */
[----:B------:R-:W-:-:S05]  /*c820*/  ULOP3.LUT UR52, URZ, UR52, URZ, 0x33, !UPT ;  /* 0x000000343f347292 */ /* 0x000fca000f8e333f */
        /* <DEDUP_REMOVED lines=27> */
[----:B------:R-:W3:Y:S01]  /*c9e0*/  MUFU.TANH R37, R37 ;  /* 0x0000002500257308 */ /* 0x000ee20000002400 */
[----:B--2---:R-:W-:-:S04]  /*c9f0*/  IMAD.IADD R70, R90, 0x1, R89 ;  /* 0x000000015a467824 */ /* 0x004fc800078e0259 */
[----:B0-----:R-:W-:-:S03]  /*ca00*/  @P1 IMAD.HI.U32 R71, R70, R71, RZ ;  /* 0x0000004746471227 */ /* 0x001fc600078e00ff */
[----:B------:R-:W0:Y:S02]  /*ca10*/  MUFU.TANH R38, R38 ;  /* 0x0000002600267308 */ /* 0x000e240000002400 */
[----:B-1----:R-:W-:Y:S01]  /*ca20*/  @P1 SHF.R.U32.HI R70, RZ, R72, R71 ;  /* 0x00000048ff461219 */ /* 0x002fe20000011647 */
[----:B------:R-:W-:Y:S02]  /*ca30*/  IMAD R72, R88, R73, 0x80 ;  /* 0x0000008058487424 */ /* 0x000fe400078e0249 */
[----:B------:R-:W-:Y:S01]  /*ca40*/  FMUL.FTZ R71, R85, UR4 ;  /* 0x0000000455477c20 */ /* 0x000fe20008410000 */
[----:B------:R-:W-:Y:S01]  /*ca50*/  FMUL.FTZ R73, R87, UR4 ;  /* 0x0000000457497c20 */ /* 0x000fe20008410000 */
[----:B------:R-:W-:Y:S01]  /*ca60*/  PLOP3.LUT P1, PT, PT, PT, UP0, 0x40, 0x0 ;  /* 0x000000000000781c */ /* 0x000fe20003f2e808 */
[----:B------:R-:W1:Y:S01]  /*ca70*/  SHFL.IDX PT, R81, R70, RZ, 0x1c1f ;  /* 0x001c1fff46517589 */ /* 0x000e6200000e0000 */
[----:B------:R-:W-:Y:S01]  /*ca80*/  VIADD R75, R72, 0x1 ;  /* 0x00000001484b7836 */ /* 0x000fe20000000000 */
[----:B------:R-:W2:Y:S03]  /*ca90*/  MUFU.TANH R39, R39 ;  /* 0x0000002700277308 */ /* 0x000ea60000002400 */
[----:B------:R-:W-:-:S02]  /*caa0*/  IMAD R74, R156, -0x2, R75 ;  /* 0xfffffffe9c4a7824 */ /* 0x000fc400078e024b */
[----:B------:R-:W-:-:S03]  /*cab0*/  IMAD.IADD R75, R155, 0x1, R72 ;  /* 0x000000019b4b7824 */ /* 0x000fc600078e0248 */
[----:B------:R-:W0:Y:S01]  /*cac0*/  MUFU.TANH R40, R40 ;  /* 0x0000002800287308 */ /* 0x000e220000002400 */
[----:B------:R-:W-:Y:S01]  /*cad0*/  IADD3 R74, -R154, R74, R155 ;  /* 0x0000004a9a4a7210 */ /* 0x000fe20007ffe19b */
[----:B------:R-:W-:-:S04]  /*cae0*/  IMAD R80, R156, -0x2, R75 ;  /* 0xfffffffe9c507824 */ /* 0x000fc800078e024b */
[C---:B------:R-:W-:Y:S02]  /*caf0*/  VIADD R79, R74.reuse, UR6 ;  /* 0x000000064a4f7c36 */ /* 0x040fe40008000000 */
[----:B------:R-:W0:Y:S01]  /*cb00*/  MUFU.TANH R41, R41 ;  /* 0x0000002900297308 */ /* 0x000e220000002400 */
[----:B------:R-:W-:Y:S02]  /*cb10*/  VIADD R78, R74, UR52 ;  /* 0x000000344a4e7c36 */ /* 0x000fe40008000000 */
[----:B-1----:R-:W-:Y:S02]  /*cb20*/  VIADDMNMX R76, R81, R79, R80, PT ;  /* 0x0000004f514c7246 */ /* 0x002fe40003800150 */
[----:B------:R-:W-:-:S03]  /*cb30*/  IMAD.IADD R75, R78, 0x1, R81 ;  /* 0x000000014e4b7824 */ /* 0x000fc600078e0251 */
        /* <DEDUP_REMOVED lines=29> */
[----:B---3--:R3:W0:Y:S08]  /*cd10*/  MUFU.TANH R0, R86 ;  /* 0x0000005600007308 */ /* 0x0086300000002400 */
[----:B------:R-:W0:Y:S01]  /*cd20*/  MUFU.TANH R73, R73 ;  /* 0x0000004900497308 */ /* 0x000e220000002400 */
[----:B-1234-:R-:W-:Y:S05]  /*cd30*/  @P1 BRA `(.L_x_11491) ;  /* 0x0000000000581947 */ /* 0x01efea0003800000 */
[----:B------:R-:W-:Y:S01]  /*cd40*/  IADD3 R74, -R154, R155, R81 ;  /* 0x0000009b9a4a7210 */ /* 0x000fe20007ffe151 */
[----:B------:R-:W-:Y:S03]  /*cd50*/  BSSY B0, `(.L_x_11492) ;  /* 0x0000010000007945 */ /* 0x000fe60003800000 */
[----:B------:R-:W-:-:S13]  /*cd60*/  ISETP.GT.AND P1, PT, R74, -0x1, PT ;  /* 0xffffffff4a00780c */ /* 0x000fda0003f24270 */
[----:B------:R-:W-:Y:S05]  /*cd70*/  @P1 BRA `(.L_x_11493) ;  /* 0x0000000000201947 */ /* 0x000fea0003800000 */
[----:B------:R-:W-:Y:S01]  /*cd80*/  UISETP.NE.AND UP1, UPT, UR7, 0x1, UPT ;  /* 0x000000010700788c */ /* 0x000fe2000bf25270 */
[----:B------:R-:W-:-:S05]  /*cd90*/  LOP3.LUT R74, RZ, R74, RZ, 0x33, !PT ;  /* 0x0000004aff4a7212 */ /* 0x000fca00078e33ff */
[----:B------:R-:W-:-:S05]  /*cda0*/  PLOP3.LUT P1, PT, PT, PT, UP1, 0x80, 0x0 ;  /* 0x000000000000781c */ /* 0x000fca0003f2f018 */
[----:B------:R-:W-:-:S08]  /*cdb0*/  @UP1 ULDC.64 UR4, c[0x0][0x9e8] ;  /* 0x00027a0000041ab9 */ /* 0x000fd00000000a00 */
[----:B------:R-:W-:-:S05]  /*cdc0*/  @P1 IMAD.HI.U32 R81, R74, UR4, RZ ;  /* 0x000000044a511c27 */ /* 0x000fca000f8e00ff */
[----:B------:R-:W-:-:S04]  /*cdd0*/  @P1 SHF.R.U32.HI R74, RZ, UR5, R81 ;  /* 0x00000005ff4a1c19 */ /* 0x000fc80008011651 */
[----:B------:R-:W-:Y:S01]  /*cde0*/  LOP3.LUT R74, RZ, R74, RZ, 0x33, !PT ;  /* 0x0000004aff4a7212 */ /* 0x000fe200078e33ff */
[----:B------:R-:W-:Y:S06]  /*cdf0*/  BRA `(.L_x_11494) ;  /* 0x0000000000147947 */ /* 0x000fec0003800000 */
.L_x_11493:
[----:B------:R-:W-:-:S06]  /*ce00*/  UISETP.NE.AND UP1, UPT, UR7, 0x1, UPT ;  /* 0x000000010700788c */ /* 0x000fcc000bf25270 */
[----:B------:R-:W-:-:S05]  /*ce10*/  PLOP3.LUT P1, PT, PT, PT, UP1, 0x80, 0x0 ;  /* 0x000000000000781c */ /* 0x000fca0003f2f018 */
[----:B------:R-:W-:-:S08]  /*ce20*/  @UP1 ULDC.64 UR4, c[0x0][0x9e8] ;  /* 0x00027a0000041ab9 */ /* 0x000fd00000000a00 */
[----:B------:R-:W-:-:S05]  /*ce30*/  @P1 IMAD.HI.U32 R81, R74, UR4, RZ ;  /* 0x000000044a511c27 */ /* 0x000fca000f8e00ff */
[----:B------:R-:W-:-:S07]  /*ce40*/  @P1 SHF.R.U32.HI R74, RZ, UR5, R81 ;  /* 0x00000005ff4a1c19 */ /* 0x000fce0008011651 */
.L_x_11494:
[----:B------:R-:W-:Y:S05]  /*ce50*/  BSYNC B0 ;  /* 0x0000000000007941 */ /* 0x000fea0003800000 */
.L_x_11492:
[----:B------:R-:W-:-:S04]  /*ce60*/  IMAD R81, R74, UR7, -R77 ;  /* 0x000000074a517c24 */ /* 0x000fc8000f8e0a4d */
[----:B------:R-:W-:-:S05]  /*ce70*/  IMAD R81, R156, -0x2, R81 ;  /* 0xfffffffe9c517824 */ /* 0x000fca00078e0251 */
[----:B------:R-:W-:Y:S02]  /*ce80*/  VIMNMX R75, R75, R81, !PT ;  /* 0x000000514b4b7248 */ /* 0x000fe40007fe0100 */
[----:B------:R-:W-:-:S07]  /*ce90*/  VIADDMNMX R76, R81, UR7, R76, PT ;  /* 0x00000007514c7c46 */ /* 0x000fce000b80014c */
.L_x_11491:
[C---:B------:R-:W-:Y:S02]  /*cea0*/  ISETP.GE.AND P2, PT, R72.reuse, 0x9, PT ;  /* 0x000000094800780c */ /* 0x040fe40003f46270 */
[----:B------:R-:W-:Y:S02]  /*ceb0*/  ISETP.GE.AND P1, PT, R72, 0x2, PT ;  /* 0x000000024800780c */ /* 0x000fe40003f26270 */
[----:B------:R-:W-:Y:S02]  /*cec0*/  LOP3.LUT R22, R22, 0xfffffffe, RZ, 0xc0, !PT ;  /* 0xfffffffe16167812 */ /* 0x000fe400078ec0ff */
[----:B------:R-:W-:Y:S02]  /*ced0*/  ISETP.GT.AND P3, PT, R75, 0x1, !P1 ;  /* 0x000000014b00780c */ /* 0x000fe40004f64270 */
[----:B------:R-:W-:Y:S02]  /*cee0*/  ISETP.GE.AND P4, PT, R72, 0xa, PT ;  /* 0x0000000a4800780c */ /* 0x000fe40003f86270 */
[----:B------:R-:W-:-:S02]  /*cef0*/  ISETP.LT.OR P3, PT, R76, 0x2, P3 ;  /* 0x000000024c00780c */ /* 0x000fc40001f61670 */
[----:B------:R-:W-:Y:S02]  /*cf00*/  ISETP.GE.AND P6, PT, R72, 0x1, PT ;  /* 0x000000014800780c */ /* 0x000fe40003fc6270 */
[----:B------:R-:W-:Y:S02]  /*cf10*/  @P2 LOP3.LUT R22, R22, 0x1, RZ, 0xfc, !PT ;  /* 0x0000000116162812 */ /* 0x000fe400078efcff */
[----:B------:R-:W-:Y:S02]  /*cf20*/  ISETP.GT.AND P2, PT, R75, 0x8, !P2 ;  /* 0x000000084b00780c */ /* 0x000fe40005744270 */
[----:B------:R-:W-:Y:S02]  /*cf30*/  FSEL R74, R5, -INF , !P3 ;  /* 0xff800000054a7808 */ /* 0x000fe40005800000 */
[----:B------:R-:W-:Y:S01]  /*cf40*/  ISETP.LT.OR P2, PT, R76, 0x9, P2 ;  /* 0x000000094c00780c */ /* 0x000fe20001741670 */
[----:B------:R-:W1:Y:S01]  /*cf50*/  SHFL.IDX PT, R5, R70, 0x1, 0x1c1f ;  /* 0x003c1f0046057f89 */ /* 0x000e6200000e0000 */
[----:B------:R-:W-:-:S02]  /*cf60*/  ISETP.GE.AND P3, PT, R72, 0x11, PT ;  /* 0x000000114800780c */ /* 0x000fc40003f66270 */
[----:B------:R-:W-:Y:S02]  /*cf70*/  LOP3.LUT R22, R22, 0xfffffffd, RZ, 0xc0, !PT ;  /* 0xfffffffd16167812 */ /* 0x000fe400078ec0ff */
[----:B------:R-:W-:Y:S02]  /*cf80*/  FSEL R7, R7, -INF , !P2 ;  /* 0xff80000007077808 */ /* 0x000fe40005000000 */
[----:B------:R-:W-:Y:S02]  /*cf90*/  ISETP.GT.AND P2, PT, R75, 0x9, !P4 ;  /* 0x000000094b00780c */ /* 0x000fe40006744270 */
[----:B------:R-:W-:Y:S02]  /*cfa0*/  @P4 LOP3.LUT R22, R22, 0x2, RZ, 0xfc, !PT ;  /* 0x0000000216164812 */ /* 0x000fe400078efcff */
[----:B------:R-:W-:Y:S02]  /*cfb0*/  ISETP.LT.OR P2, PT, R76, 0xa, P2 ;  /* 0x0000000a4c00780c */ /* 0x000fe40001741670 */
[----:B------:R-:W-:-:S02]  /*cfc0*/  LOP3.LUT R22, R22, 0xfffffffb, RZ, 0xc0, !PT ;  /* 0xfffffffb16167812 */ /* 0x000fc400078ec0ff */
[----:B------:R-:W-:Y:S02]  /*cfd0*/  FSEL R8, R8, -INF , !P2 ;  /* 0xff80000008087808 */ /* 0x000fe40005000000 */
[----:B------:R-:W-:Y:S02]  /*cfe0*/  @P3 LOP3.LUT R22, R22, 0x4, RZ, 0xfc, !PT ;  /* 0x0000000416163812 */ /* 0x000fe400078efcff */
[----:B------:R-:W-:Y:S02]  /*cff0*/  ISETP.GT.AND P2, PT, R75, 0x10, !P3 ;  /* 0x000000104b00780c */ /* 0x000fe40005f44270 */
[----:B------:R-:W-:Y:S02]  /*d000*/  ISETP.GE.AND P3, PT, R72, 0x12, PT ;  /* 0x000000124800780c */ /* 0x000fe40003f66270 */
[----:B------:R-:W-:Y:S01]  /*d010*/  ISETP.LT.OR P2, PT, R76, 0x11, P2 ;  /* 0x000000114c00780c */ /* 0x000fe20001741670 */
[----:B-1----:R-:W-:Y:S01]  /*d020*/  IMAD.IADD R78, R78, 0x1, R5 ;  /* 0x000000014e4e7824 */ /* 0x002fe200078e0205 */
[----:B------:R-:W-:-:S02]  /*d030*/  LOP3.LUT R22, R22, 0xfbffffff, RZ, 0xc0, !PT ;  /* 0xfbffffff16167812 */ /* 0x000fc400078ec0ff */
[----:B------:R-:W-:Y:S02]  /*d040*/  FSEL R11, R11, -INF , !P2 ;  /* 0xff8000000b0b7808 */ /* 0x000fe40005000000 */
[----:B------:R-:W-:Y:S02]  /*d050*/  ISETP.GT.AND P2, PT, R75, 0x11, !P3 ;  /* 0x000000114b00780c */ /* 0x000fe40005f44270 */
[----:B------:R-:W-:Y:S02]  /*d060*/  VIADDMNMX R79, R5, R79, R80, PT ;  /* 0x0000004f054f7246 */ /* 0x000fe40003800150 */
[----:B------:R-:W-:Y:S02]  /*d070*/  ISETP.LT.OR P2, PT, R76, 0x12, P2 ;  /* 0x000000124c00780c */ /* 0x000fe40001741670 */
[----:B------:R-:W-:Y:S02]  /*d080*/  @P3 LOP3.LUT R22, R22, 0x4000000, RZ, 0xfc, !PT ;  /* 0x0400000016163812 */ /* 0x000fe400078efcff */
[----:B------:R-:W-:-:S02]  /*d090*/  ISETP.GE.AND P3, PT, R72, 0x19, PT ;  /* 0x000000194800780c */ /* 0x000fc40003f66270 */
        /* <DEDUP_REMOVED lines=145> */
[----:B------:R-:W-:-:S04]  /*d9b0*/  ISETP.GT.AND P5, PT, R75, RZ, !P6 ;  /* 0x000000ff4b00720c */ /* 0x000fc800077a4270 */
        /* <DEDUP_REMOVED lines=17> */
[----:B------:R-:W-:Y:S01]  /*dad0*/  @P5 IMAD.HI.U32 R5, R70, UR4, RZ ;  /* 0x0000000446055c27 */ /* 0x000fe2000f8e00ff */
[----:B------:R-:W-:-:S13]  /*dae0*/  PLOP3.LUT P5, PT, PT, PT, UP1, 0x80, 0x0 ;  /* 0x000000000000781c */ /* 0x000fda0003faf018 */
[----:B------:R-:W-:-:S04]  /*daf0*/  @P5 SHF.R.U32.HI R70, RZ, UR5, R5 ;  /* 0x00000005ff465c19 */ /* 0x000fc80008011605 */
[----:B------:R-:W-:Y:S01]  /*db00*/  LOP3.LUT R70, RZ, R70, RZ, 0x33, !PT ;  /* 0x00000046ff467212 */ /* 0x000fe200078e33ff */
[----:B------:R-:W-:Y:S06]  /*db10*/  BRA `(.L_x_11498) ;  /* 0x0000000000187947 */ /* 0x000fec0003800000 */
.L_x_11497:
[----:B------:R-:W-:-:S06]  /*db20*/  UISETP.NE.AND UP1, UPT, UR7, 0x1, UPT ;  /* 0x000000010700788c */ /* 0x000fcc000bf25270 */
[----:B------:R-:W-:-:S05]  /*db30*/  PLOP3.LUT P5, PT, PT, PT, UP1, 0x80, 0x0 ;  /* 0x000000000000781c */ /* 0x000fca0003faf018 */
[----:B------:R-:W-:-:S08]  /*db40*/  @UP1 ULDC.64 UR4, c[0x0][0x9e8] ;  /* 0x00027a0000041ab9 */ /* 0x000fd00000000a00 */
[----:B------:R-:W-:Y:S01]  /*db50*/  @P5 IMAD.HI.U32 R5, R70, UR4, RZ ;  /* 0x0000000446055c27 */ /* 0x000fe2000f8e00ff */
[----:B------:R-:W-:-:S13]  /*db60*/  PLOP3.LUT P5, PT, PT, PT, UP1, 0x80, 0x0 ;  /* 0x000000000000781c */ /* 0x000fda0003faf018 */
[----:B------:R-:W-:-:S07]  /*db70*/  @P5 SHF.R.U32.HI R70, RZ, UR5, R5 ;  /* 0x00000005ff465c19 */ /* 0x000fce0008011605 */
.L_x_11498:
[----:B------:R-:W-:Y:S05]  /*db80*/  BSYNC B0 ;  /* 0x0000000000007941 */ /* 0x000fea0003800000 */
.L_x_11496:
[----:B------:R-:W-:-:S04]  /*db90*/  IMAD R77, R70, UR7, -R77 ;  /* 0x00000007464d7c24 */ /* 0x000fc8000f8e0a4d */
[----:B------:R-:W-:-:S05]  /*dba0*/  IMAD R77, R156, -0x2, R77 ;  /* 0xfffffffe9c4d7824 */ /* 0x000fca00078e024d */
[----:B------:R-:W-:Y:S02]  /*dbb0*/  VIMNMX R78, R78, R77, !PT ;  /* 0x0000004d4e4e7248 */ /* 0x000fe40007fe0100 */
[----:B------:R-:W-:-:S07]  /*dbc0*/  VIADDMNMX R79, R77, UR7, R79, PT ;  /* 0x000000074d4f7c46 */ /* 0x000fce000b80014f */
.L_x_11495:
[----:B------:R-:W-:Y:S01]  /*dbd0*/  ISETP.GT.AND P1, PT, R78, 0x1, !P1 ;  /* 0x000000014e00780c */ /* 0x000fe20004f24270 */
[----:B------:R-:W-:Y:S01]  /*dbe0*/  ULDC UR51, c[0x0][0x988] ;  /* 0x0002620000337ab9 */ /* 0x000fe20000000800 */
[----:B------:R-:W2:Y:S02]  /*dbf0*/  LDL R86, [R1+0x6c] ;  /* 0x00006c0001567983 */ /* 0x000ea40000100800 */
[----:B------:R-:W-:Y:S02]  /*dc00*/  ISETP.LT.OR P1, PT, R79, 0x2, P1 ;  /* 0x000000024f00780c */ /* 0x000fe40000f21670 */
[----:B------:R-:W3:Y:S02]  /*dc10*/  LDL R85, [R1+0x4] ;  /* 0x0000040001557983 */ /* 0x000ee40000100800 */
[----:B------:R-:W-:Y:S02]  /*dc20*/  FSEL R70, R6, -INF , !P1 ;  /* 0xff80000006467808 */ /* 0x000fe40004800000 */
[C---:B------:R-:W-:Y:S01]  /*dc30*/  LOP3.LUT P1, RZ, R22.reuse, 0x1, RZ, 0xc0, !PT ;  /* 0x0000000116ff7812 */ /* 0x040fe2000782c0ff */
[----:B------:R-:W4:Y:S01]  /*dc40*/  LDL R84, [R1] ;  /* 0x0000000001547983 */ /* 0x000f220000100800 */
[----:B------:R-:W-:-:S02]  /*dc50*/  LOP3.LUT P5, RZ, R22, 0x4000000, RZ, 0xc0, !PT ;  /* 0x0400000016ff7812 */ /* 0x000fc400078ac0ff */
        /* <DEDUP_REMOVED lines=20> */
[----:B------:R-:W-:Y:S02]  /*dda0*/  LOP3.LUT P5, RZ, R22, 0x8000, RZ, 0xc0, !PT ;  /* 0x0000800016ff7812 */ /* 0x000fe400078ac0ff */
        /* <DEDUP_REMOVED lines=54> */
[C---:B------:R-:W-:Y:S02]  /*e110*/  ISETP.GT.AND P1, PT, R78.reuse, 0x31, !P1 ;  /* 0x000000314e00780c */ /* 0x040fe40004f24270 */
[----:B------:R-:W-:Y:S01]  /*e120*/  ISETP.GT.AND P6, PT, R78, RZ, !P6 ;  /* 0x000000ff4e00720c */ /* 0x000fe200077c4270 */
[----:B------:R-:W0:Y:S01]  /*e130*/  SHFL.BFLY PT, R5, R6, 0x2, 0x1f ;  /* 0x0c401f0006057f89 */ /* 0x000e2200000e0000 */
[----:B------:R-:W-:-:S02]  /*e140*/  ISETP.LT.OR P1, PT, R79, 0x32, P1 ;  /* 0x000000324f00780c */ /* 0x000fc40000f21670 */
[----:B------:R-:W-:Y:S02]  /*e150*/  ISETP.LT.OR P6, PT, R79, 0x1, P6 ;  /* 0x000000014f00780c */ /* 0x000fe400037c1670 */
[----:B------:R-:W-:Y:S02]  /*e160*/  FSEL R36, R36, -INF , !P1 ;  /* 0xff80000024247808 */ /* 0x000fe40004800000 */
[----:B------:R-:W-:Y:S02]  /*e170*/  LOP3.LUT P1, RZ, R22, 0x20000, RZ, 0xc0, !PT ;  /* 0x0002000016ff7812 */ /* 0x000fe4000782c0ff */
[----:B------:R-:W-:Y:S02]  /*e180*/  FSEL R75, R4, -INF , !P6 ;  /* 0xff800000044b7808 */ /* 0x000fe40007000000 */
[----:B------:R-:W-:Y:S02]  /*e190*/  ISETP.GT.AND P1, PT, R78, 0x38, !P1 ;  /* 0x000000384e00780c */ /* 0x000fe40004f24270 */
[----:B------:R-:W-:-:S02]  /*e1a0*/  FMNMX.FTZ R4, R75, R70, !PT ;  /* 0x000000464b047209 */ /* 0x000fc40007810000 */
[----:B------:R-:W-:Y:S02]  /*e1b0*/  ISETP.LT.OR P1, PT, R79, 0x39, P1 ;  /* 0x000000394f00780c */ /* 0x000fe40000f21670 */
[----:B------:R-:W-:Y:S02]  /*e1c0*/  ISETP.GT.AND P2, PT, R78, 0x70, !P2 ;  /* 0x000000704e00780c */ /* 0x000fe40005744270 */
[----:B------:R-:W-:Y:S02]  /*e1d0*/  FSEL R39, R39, -INF , !P1 ;  /* 0xff80000027277808 */ /* 0x000fe40004800000 */
[----:B------:R-:W-:Y:S02]  /*e1e0*/  LOP3.LUT P1, RZ, R22, 0x10000, RZ, 0xc0, !PT ;  /* 0x0001000016ff7812 */ /* 0x000fe4000782c0ff */
[C---:B------:R-:W-:Y:S02]  /*e1f0*/  ISETP.GT.AND P3, PT, R78.reuse, 0x71, !P3 ;  /* 0x000000714e00780c */ /* 0x040fe40005f64270 */
[----:B------:R-:W-:-:S02]  /*e200*/  ISETP.GT.AND P1, PT, R78, 0x39, !P1 ;  /* 0x000000394e00780c */ /* 0x000fc40004f24270 */
[----:B0-----:R-:W-:Y:S02]  /*e210*/  FMNMX.FTZ R76, R6, R5, !PT ;  /* 0x00000005064c7209 */ /* 0x001fe40007810000 */
[C---:B------:R-:W-:Y:S02]  /*e220*/  ISETP.LT.OR P1, PT, R79.reuse, 0x3a, P1 ;  /* 0x0000003a4f00780c */ /* 0x040fe40000f21670 */
[----:B------:R-:W-:Y:S01]  /*e230*/  ISETP.LT.OR P2, PT, R79, 0x71, P2 ;  /* 0x000000714f00780c */ /* 0x000fe20001741670 */
[----:B------:R-:W0:Y:S01]  /*e240*/  SHFL.BFLY PT, R5, R76, 0x1, 0x1f ;  /* 0x0c201f004c057f89 */ /* 0x000e2200000e0000 */
[----:B------:R-:W-:Y:S02]  /*e250*/  FSEL R40, R40, -INF , !P1 ;  /* 0xff80000028287808 */ /* 0x000fe40004800000 */
[----:B------:R-:W-:Y:S02]  /*e260*/  ISETP.GT.AND P1, PT, R78, 0x40, !P5 ;  /* 0x000000404e00780c */ /* 0x000fe40006f24270 */
[----:B------:R-:W-:-:S02]  /*e270*/  LOP3.LUT P5, RZ, R22, 0x8, RZ, 0xc0, !PT ;  /* 0x0000000816ff7812 */ /* 0x000fc400078ac0ff */
[----:B------:R-:W-:Y:S02]  /*e280*/  ISETP.LT.OR P1, PT, R79, 0x41, P1 ;  /* 0x000000414f00780c */ /* 0x000fe40000f21670 */
[----:B------:R-:W-:Y:S02]  /*e290*/  ISETP.GT.AND P4, PT, R78, 0x78, !P4 ;  /* 0x000000784e00780c */ /* 0x000fe40006784270 */
[----:B------:R-:W-:Y:S02]  /*e2a0*/  FSEL R43, R43, -INF , !P1 ;  /* 0xff8000002b2b7808 */ /* 0x000fe40004800000 */
[----:B------:R-:W-:Y:S02]  /*e2b0*/  LOP3.LUT P1, RZ, R22, 0x4000, RZ, 0xc0, !PT ;  /* 0x0000400016ff7812 */ /* 0x000fe4000782c0ff */
[----:B------:R-:W-:Y:S02]  /*e2c0*/  ISETP.LT.OR P3, PT, R79, 0x72, P3 ;  /* 0x000000724f00780c */ /* 0x000fe40001f61670 */
[----:B------:R-:W-:-:S02]  /*e2d0*/  ISETP.GT.AND P1, PT, R78, 0x41, !P1 ;  /* 0x000000414e00780c */ /* 0x000fc40004f24270 */
[C---:B------:R-:W-:Y:S02]  /*e2e0*/  ISETP.LT.OR P4, PT, R79.reuse, 0x79, P4 ;  /* 0x000000794f00780c */ /* 0x040fe40002781670 */
[----:B------:R-:W-:Y:S02]  /*e2f0*/  ISETP.LT.OR P1, PT, R79, 0x42, P1 ;  /* 0x000000424f00780c */ /* 0x000fe40000f21670 */
[----:B------:R-:W-:Y:S02]  /*e300*/  FSEL R68, R68, -INF , !P3 ;  /* 0xff80000044447808 */ /* 0x000fe40005800000 */
[----:B------:R-:W-:Y:S02]  /*e310*/  FSEL R44, R44, -INF , !P1 ;  /* 0xff8000002c2c7808 */ /* 0x000fe40004800000 */
[----:B------:R-:W-:Y:S02]  /*e320*/  LOP3.LUT P1, RZ, R22, 0x2000, RZ, 0xc0, !PT ;  /* 0x0000200016ff7812 */ /* 0x000fe4000782c0ff */
[----:B0-----:R-:W-:-:S02]  /*e330*/  FMNMX.FTZ R5, R76, R5, !PT ;  /* 0x000000054c057209 */ /* 0x001fc40007810000 */
        /* <DEDUP_REMOVED lines=38> */
[----:B------:R-:W-:Y:S01]  /*e5a0*/  FSEL R72, R64, -INF , !P1 ;  /* 0xff80000040487808 */ /* 0x000fe20004800000 */
[C---:B------:R-:W-:Y:S01]  /*e5b0*/  FMUL.FTZ R64, R5.reuse, UR51 ;  /* 0x0000003305407c20 */ /* 0x040fe20008410000 */
[----:B------:R-:W-:-:S04]  /*e5c0*/  FSETP.NEU.FTZ.AND P1, PT, R5, -INF , PT ;  /* 0xff8000000500780b */ /* 0x000fc80003f3d000 */
[----:B------:R-:W-:Y:S02]  /*e5d0*/  FSEL R64, R64, RZ, P1 ;  /* 0x000000ff40407208 */ /* 0x000fe40000800000 */
[----:B------:R-:W-:Y:S02]  /*e5e0*/  ISETP.GT.AND P1, PT, R78, 0x79, !P5 ;  /* 0x000000794e00780c */ /* 0x000fe40006f24270 */
        /* <DEDUP_REMOVED lines=37> */
[----:B------:R-:W-:Y:S01]  /*e840*/  FFMA.FTZ R26, R26, UR51, -R64 ;  /* 0x000000331a1a7c23 */ /* 0x000fe20008010840 */
[----:B------:R-:W-:Y:S01]  /*e850*/  FMNMX.FTZ R4, R32, R7, !PT ;  /* 0x0000000720047209 */ /* 0x000fe20007810000 */
[----:B------:R-:W1:Y:S03]  /*e860*/  MUFU.EX2 R77, R77 ;  /* 0x0000004d004d7308 */ /* 0x000e660000000800 */
[----:B------:R-:W-:-:S04]  /*e870*/  FMNMX.FTZ R7, R35, R4, !PT ;  /* 0x0000000423077209 */ /* 0x000fc80007810000 */
[----:B------:R-:W-:Y:S01]  /*e880*/  FMNMX.FTZ R4, R36, R7, !PT ;  /* 0x0000000724047209 */ /* 0x000fe20007810000 */
[----:B------:R-:W5:Y:S03]  /*e890*/  MUFU.EX2 R11, R11 ;  /* 0x0000000b000b7308 */ /* 0x000f660000000800 */
        /* <DEDUP_REMOVED lines=8> */
[----:B------:R3:W-:Y:S01]  /*e920*/  MUFU.EX2 R4, R33 ;  /* 0x0000002100047308 */ /* 0x0007e20000000800 */
[----:B------:R-:W-:Y:S02]  /*e930*/  FFMA.FTZ R7, R34, UR51, -R64 ;  /* 0x0000003322077c23 */ /* 0x000fe40008010840 */
[----:B------:R-:W-:-:S04]  /*e940*/  FMNMX.FTZ R29, R51, R6, !PT ;  /* 0x00000006331d7209 */ /* 0x000fc80007810000 */
[----:B------:R-:W-:Y:S01]  /*e950*/  FMNMX.FTZ R6, R52, R29, !PT ;  /* 0x0000001d34067209 */ /* 0x000fe20007810000 */
[----:B------:R4:W-:Y:S03]  /*e960*/  MUFU.EX2 R79, R42 ;  /* 0x0000002a004f7308 */ /* 0x0009e60000000800 */
[----:B------:R-:W-:-:S04]  /*e970*/  FMNMX.FTZ R29, R55, R6, !PT ;  /* 0x00000006371d7209 */ /* 0x000fc80007810000 */
[----:B------:R-:W-:Y:S01]  /*e980*/  FMNMX.FTZ R6, R56, R29, !PT ;  /* 0x0000001d38067209 */ /* 0x000fe20007810000 */
[--C-:B------:R-:W-:Y:S01]  /*e990*/  FFMA.FTZ R29, R38, UR51, -R64.reuse ;  /* 0x00000033261d7c23 */ /* 0x100fe20008010840 */
[--C-:B------:R-:W-:Y:S01]  /*e9a0*/  FFMA.FTZ R38, R50, UR51, -R64.reuse ;  /* 0x0000003332267c23 */ /* 0x100fe20008010840 */
[--C-:B------:R-:W-:Y:S01]  /*e9b0*/  FFMA.FTZ R50, R61, UR51, -R64.reuse ;  /* 0x000000333d327c23 */ /* 0x100fe20008010840 */
[----:B---3--:R-:W-:Y:S01]  /*e9c0*/  FMNMX.FTZ R33, R59, R6, !PT ;  /* 0x000000063b217209 */ /* 0x008fe20007810000 */
[--C-:B----4-:R-:W-:Y:S01]  /*e9d0*/  FFMA.FTZ R42, R53, UR51, -R64.reuse ;  /* 0x00000033352a7c23 */ /* 0x110fe20008010840 */
[----:B------:R-:W-:Y:S01]  /*e9e0*/  MUFU.EX2 R80, R80 ;  /* 0x0000005000507308 */ /* 0x000fe20000000800 */
[----:B------:R-:W-:Y:S01]  /*e9f0*/  FFMA.FTZ R53, R62, UR51, -R64 ;  /* 0x000000333e357c23 */ /* 0x000fe20008010840 */
        /* <DEDUP_REMOVED lines=10> */
[----:B------:R-:W3:Y:S01]  /*eaa0*/  SHFL.BFLY PT, R33, R0, 0x2, 0x1f ;  /* 0x0c401f0000217f89 */ /* 0x000ee200000e0000 */
[----:B------:R-:W-:Y:S08]  /*eab0*/  MUFU.EX2 R82, R82 ;  /* 0x0000005200527308 */ /* 0x000ff00000000800 */
[----:B------:R-:W-:Y:S08]  /*eac0*/  MUFU.EX2 R7, R7 ;  /* 0x0000000700077308 */ /* 0x000ff00000000800 */
[----:B------:R-:W-:Y:S01]  /*ead0*/  MUFU.EX2 R30, R30 ;  /* 0x0000001e001e7308 */ /* 0x000fe20000000800 */
[----:B---3--:R-:W-:Y:S01]  /*eae0*/  FMNMX.FTZ R34, R0, R33, !PT ;  /* 0x0000002100227209 */ /* 0x008fe20007810000 */
[--C-:B------:R-:W-:Y:S01]  /*eaf0*/  FFMA.FTZ R0, R65, UR51, -R64.reuse ;  /* 0x0000003341007c23 */ /* 0x100fe20008010840 */
[----:B------:R-:W-:-:S05]  /*eb00*/  FFMA.FTZ R33, R67, UR51, -R64 ;  /* 0x0000003343217c23 */ /* 0x000fca0008010840 */
[----:B------:R-:W-:Y:S01]  /*eb10*/  MUFU.EX2 R29, R29 ;  /* 0x0000001d001d7308 */ /* 0x000fe20000000800 */
[----:B------:R-:W3:Y:S07]  /*eb20*/  SHFL.BFLY PT, R41, R34, 0x1, 0x1f ;  /* 0x0c201f0022297f89 */ /* 0x000eee00000e0000 */
[----:B------:R-:W-:Y:S08]  /*eb30*/  MUFU.EX2 R20, R20 ;  /* 0x0000001400147308 */ /* 0x000ff00000000800 */
[----:B------:R-:W-:Y:S08]  /*eb40*/  MUFU.EX2 R66, R66 ;  /* 0x0000004200427308 */ /* 0x000ff00000000800 */
[----:B------:R-:W-:Y:S01]  /*eb50*/  MUFU.EX2 R73, R73 ;  /* 0x0000004900497308 */ /* 0x000fe20000000800 */
[----:B---3--:R-:W-:Y:S01]  /*eb60*/  FMNMX.FTZ R6, R34, R41, !PT ;  /* 0x0000002922067209 */ /* 0x008fe20007810000 */
[--C-:B------:R-:W-:Y:S01]  /*eb70*/  FFMA.FTZ R34, R69, UR51, -R64.reuse ;  /* 0x0000003345227c23 */ /* 0x100fe20008010840 */
[----:B------:R-:W-:-:S02]  /*eb80*/  FFMA.FTZ R41, R71, UR51, -R64 ;  /* 0x0000003347297c23 */ /* 0x000fc40008010840 */
[C---:B------:R-:W-:Y:S01]  /*eb90*/  FSETP.NEU.FTZ.AND P1, PT, R6.reuse, -INF , PT ;  /* 0xff8000000600780b */ /* 0x040fe20003f3d000 */
[----:B------:R-:W-:Y:S02]  /*eba0*/  FMUL.FTZ R69, R6, UR51 ;  /* 0x0000003306457c20 */ /* 0x000fe40008410000 */
[----:B------:R-:W-:Y:S03]  /*ebb0*/  MUFU.EX2 R37, R37 ;  /* 0x0000002500257308 */ /* 0x000fe60000000800 */
[----:B------:R-:W-:-:S05]  /*ebc0*/  FSEL R69, R69, RZ, P1 ;  /* 0x000000ff45457208 */ /* 0x000fca0000800000 */
[----:B------:R-:W-:Y:S01]  /*ebd0*/  MUFU.EX2 R38, R38 ;  /* 0x0000002600267308 */ /* 0x000fe20000000800 */
[--C-:B------:R-:W-:Y:S01]  /*ebe0*/  FFMA.FTZ R54, R75, UR51, -R69.reuse ;  /* 0x000000334b367c23 */ /* 0x100fe20008010845 */
[--C-:B------:R-:W-:Y:S01]  /*ebf0*/  FFMA.FTZ R57, R70, UR51, -R69.reuse ;  /* 0x0000003346397c23 */ /* 0x100fe20008010845 */
[--C-:B------:R-:W-:Y:S01]  /*ec00*/  FFMA.FTZ R58, R9, UR51, -R69.reuse ;  /* 0x00000033093a7c23 */ /* 0x100fe20008010845 */
[--C-:B------:R-:W-:Y:S01]  /*ec10*/  FFMA.FTZ R61, R10, UR51, -R69.reuse ;  /* 0x000000330a3d7c23 */ /* 0x100fe20008010845 */
[----:B0-----:R-:W-:Y:S01]  /*ec20*/  FADD.FTZ R9, R3, R74 ;  /* 0x0000004a03097221 */ /* 0x001fe20000010000 */
[--C-:B------:R-:W-:Y:S01]  /*ec30*/  FFMA.FTZ R13, R13, UR51, -R69.reuse ;  /* 0x000000330d0d7c23 */ /* 0x100fe20008010845 */
[----:B------:R-:W-:Y:S01]  /*ec40*/  FFMA.FTZ R62, R14, UR51, -R69 ;  /* 0x000000330e3e7c23 */ /* 0x000fe20008010845 */
[----:B------:R-:W-:Y:S01]  /*ec50*/  MUFU.EX2 R54, R54 ;  /* 0x0000003600367308 */ /* 0x000fe20000000800 */
[----:B------:R-:W-:Y:S01]  /*ec60*/  FADD.FTZ R10, R76, R9 ;  /* 0x000000094c0a7221 */ /* 0x000fe20000010000 */
[--C-:B------:R-:W-:Y:S01]  /*ec70*/  FFMA.FTZ R64, R21, UR51, -R69.reuse ;  /* 0x0000003315407c23 */ /* 0x100fe20008010845 */
[--C-:B------:R-:W-:Y:S01]  /*ec80*/  FFMA.FTZ R21, R35, UR51, -R69.reuse ;  /* 0x0000003323157c23 */ /* 0x100fe20008010845 */
[--C-:B------:R-:W-:Y:S01]  /*ec90*/  FFMA.FTZ R35, R43, UR51, -R69.reuse ;  /* 0x000000332b237c23 */ /* 0x100fe20008010845 */
[----:B-1----:R-:W-:Y:S01]  /*eca0*/  FADD.FTZ R10, R77, R10 ;  /* 0x0000000a4d0a7221 */ /* 0x002fe20000010000 */
[--C-:B------:R-:W-:Y:S01]  /*ecb0*/  FFMA.FTZ R43, R51, UR51, -R69.reuse ;  /* 0x00000033332b7c23 */ /* 0x100fe20008010845 */
[--C-:B------:R-:W-:Y:S01]  /*ecc0*/  FFMA.FTZ R65, R24, UR51, -R69.reuse ;  /* 0x0000003318417c23 */ /* 0x100fe20008010845 */
[----:B------:R-:W0:Y:S01]  /*ecd0*/  MUFU.EX2 R57, R57 ;  /* 0x0000003900397308 */ /* 0x000e220000000800 */
[----:B-----5:R-:W-:Y:S01]  /*ece0*/  FADD.FTZ R51, R11, R10 ;  /* 0x0000000a0b337221 */ /* 0x020fe20000010000 */
[--C-:B------:R-:W-:Y:S01]  /*ecf0*/  FFMA.FTZ R27, R27, UR51, -R69.reuse ;  /* 0x000000331b1b7c23 */ /* 0x100fe20008010845 */
[--C-:B------:R-:W-:Y:S01]  /*ed00*/  FFMA.FTZ R67, R31, UR51, -R69.reuse ;  /* 0x000000331f437c23 */ /* 0x100fe20008010845 */
[----:B------:R-:W-:Y:S01]  /*ed10*/  FFMA.FTZ R31, R39, UR51, -R69 ;  /* 0x00000033271f7c23 */ /* 0x000fe20008010845 */
[----:B--2---:R-:W-:Y:S01]  /*ed20*/  FADD.FTZ R10, R12, R51 ;  /* 0x000000330c0a7221 */ /* 0x004fe20000010000 */
        /* <DEDUP_REMOVED lines=11> */
[----:B0-----:R-:W-:Y:S01]  /*ede0*/  FADD.FTZ R9, R54, R57 ;  /* 0x0000003936097221 */ /* 0x001fe20000010000 */
[--C-:B------:R-:W-:Y:S01]  /*edf0*/  FFMA.FTZ R52, R56, UR51, -R69.reuse ;  /* 0x0000003338347c23 */ /* 0x100fe20008010845 */
[--C-:B------:R-:W-:Y:S01]  /*ee00*/  FFMA.FTZ R28, R28, UR51, -R69.reuse ;  /* 0x000000331c1c7c23 */ /* 0x100fe20008010845 */
[----:B------:R-:W-:Y:S01]  /*ee10*/  F2FP.F16.F32.PACK_AB R12, R12, R11 ;  /* 0x0000000b0c0c723e */ /* 0x000fe200000000ff */
[--C-:B------:R-:W-:Y:S01]  /*ee20*/  FFMA.FTZ R59, R59, UR51, -R69.reuse ;  /* 0x000000333b3b7c23 */ /* 0x100fe20008010845 */
[--C-:B------:R-:W-:Y:S01]  /*ee30*/  FFMA.FTZ R60, R60, UR51, -R69.reuse ;  /* 0x000000333c3c7c23 */ /* 0x100fe20008010845 */
[----:B------:R-:W-:Y:S01]  /*ee40*/  FFMA.FTZ R63, R63, UR51, -R69 ;  /* 0x000000333f3f7c23 */ /* 0x000fe20008010845 */
[----:B------:R-:W0:Y:S01]  /*ee50*/  MUFU.EX2 R13, R13 ;  /* 0x0000000d000d7308 */ /* 0x000e220000000800 */
[----:B-1----:R-:W-:Y:S01]  /*ee60*/  FADD.FTZ R8, R58, R9 ;  /* 0x000000093a087221 */ /* 0x002fe20000010000 */
[----:B------:R-:W-:Y:S01]  /*ee70*/  FADD.FTZ R9, R15, R10 ;  /* 0x0000000a0f097221 */ /* 0x000fe20000010000 */
[--C-:B------:R-:W-:Y:S01]  /*ee80*/  FFMA.FTZ R72, R72, UR51, -R69.reuse ;  /* 0x0000003348487c23 */ /* 0x100fe20008010845 */
[--C-:B------:R-:W-:Y:S01]  /*ee90*/  FFMA.FTZ R68, R68, UR51, -R69.reuse ;  /* 0x0000003344447c23 */ /* 0x100fe20008010845 */
[----:B------:R-:W-:Y:S01]  /*eea0*/  FFMA.FTZ R78, R78, UR51, -R69 ;  /* 0x000000334e4e7c23 */ /* 0x000fe20008010845 */
[----:B------:R-:W-:Y:S01]  /*eeb0*/  FADD.FTZ R10, R80, R9 ;  /* 0x00000009500a7221 */ /* 0x000fe20000010000 */
[----:B------:R-:W-:Y:S01]  /*eec0*/  FFMA.FTZ R69, R83, UR51, -R69 ;  /* 0x0000003353457c23 */ /* 0x000fe20008010845 */
[----:B------:R-:W1:Y:S01]  /*eed0*/  MUFU.EX2 R62, R62 ;  /* 0x0000003e003e7308 */ /* 0x000e620000000800 */
[----:B--2---:R-:W-:Y:S01]  /*eee0*/  FADD.FTZ R8, R61, R8 ;  /* 0x000000083d087221 */ /* 0x004fe20000010000 */
[----:B------:R-:W-:Y:S01]  /*eef0*/  FADD.FTZ R55, R25, R10 ;  /* 0x0000000a19377221 */ /* 0x000fe20000010000 */
[----:B------:R-:W-:-:S02]  /*ef00*/  F2FP.F16.F32.PACK_AB R10, R77, R76 ;  /* 0x0000004c4d0a723e */ /* 0x000fc400000000ff */
[----:B------:R-:W-:Y:S01]  /*ef10*/  F2FP.F16.F32.PACK_AB R11, R61, R58 ;  /* 0x0000003a3d0b723e */ /* 0x000fe200000000ff */
[----:B------:R-:W-:Y:S02]  /*ef20*/  FADD.FTZ R14, R26, R55 ;  /* 0x000000371a0e7221 */ /* 0x000fe40000010000 */
[----:B------:R-:W2:Y:S01]  /*ef30*/  MUFU.EX2 R64, R64 ;  /* 0x0000004000407308 */ /* 0x000ea20000000800 */
[----:B0-----:R-:W-:Y:S01]  /*ef40*/  FADD.FTZ R9, R13, R8 ;  /* 0x000000080d097221 */ /* 0x001fe20000010000 */
[----:B------:R-:W-:Y:S01]  /*ef50*/  F2FP.F16.F32.PACK_AB R8, R74, R3 ;  /* 0x000000034a08723e */ /* 0x000fe200000000ff */
[----:B------:R-:W-:Y:S01]  /*ef60*/  FADD.FTZ R3, R81, R14 ;  /* 0x0000000e51037221 */ /* 0x000fe20000010000 */
[----:B------:R-:W-:-:S04]  /*ef70*/  F2FP.F16.F32.PACK_AB R14, R80, R15 ;  /* 0x0000000f500e723e */ /* 0x000fc800000000ff */
[----:B------:R-:W0:Y:S01]  /*ef80*/  MUFU.EX2 R65, R65 ;  /* 0x0000004100417308 */ /* 0x000e220000000800 */
[C---:B-1----:R-:W-:Y:S01]  /*ef90*/  FADD.FTZ R9, R62.reuse, R9 ;  /* 0x000000093e097221 */ /* 0x042fe20000010000 */
[----:B------:R-:W-:-:S06]  /*efa0*/  F2FP.F16.F32.PACK_AB R13, R62, R13 ;  /* 0x0000000d3e0d723e */ /* 0x000fcc00000000ff */
[----:B------:R-:W1:Y:S01]  /*efb0*/  MUFU.EX2 R27, R27 ;  /* 0x0000001b001b7308 */ /* 0x000e620000000800 */
[----:B--2---:R-:W-:Y:S01]  /*efc0*/  FADD.FTZ R24, R64, R9 ;  /* 0x0000000940187221 */ /* 0x004fe20000010000 */
[----:B------:R-:W-:-:S06]  /*efd0*/  FADD.FTZ R9, R82, R3 ;  /* 0x0000000352097221 */ /* 0x000fcc0000010000 */
[----:B------:R-:W2:Y:S01]  /*efe0*/  MUFU.EX2 R28, R28 ;  /* 0x0000001c001c7308 */ /* 0x000ea20000000800 */
[----:B0-----:R-:W-:Y:S01]  /*eff0*/  FADD.FTZ R56, R65, R24 ;  /* 0x0000001841387221 */ /* 0x001fe20000010000 */
[----:B------:R-:W-:Y:S02]  /*f000*/  F2FP.F16.F32.PACK_AB R24, R26, R25 ;  /* 0x000000191a18723e */ /* 0x000fe400000000ff */
[----:B------:R-:W-:Y:S02]  /*f010*/  ISETP.NE.AND P5, PT, R142, 0x1, PT ;  /* 0x000000018e00780c */ /* 0x000fe40003fa5270 */
[----:B------:R-:W-:Y:S02]  /*f020*/  F2FP.F16.F32.PACK_AB R26, R82, R81 ;  /* 0x00000051521a723e */ /* 0x000fe400000000ff */
[----:B------:R-:W0:Y:S01]  /*f030*/  MUFU.EX2 R67, R67 ;  /* 0x0000004300437308 */ /* 0x000e220000000800 */
[----:B-1----:R-:W-:Y:S01]  /*f040*/  FADD.FTZ R3, R27, R56 ;  /* 0x000000381b037221 */ /* 0x002fe20000010000 */
[----:B------:R-:W-:Y:S01]  /*f050*/  FADD.FTZ R56, R4, R9 ;  /* 0x0000000904387221 */ /* 0x000fe20000010000 */
[----:B------:R-:W-:-:S03]  /*f060*/  F2FP.F16.F32.PACK_AB R9, R57, R54 ;  /* 0x000000363909723e */ /* 0x000fc600000000ff */
[----:B------:R-:W-:Y:S02]  /*f070*/  FADD.FTZ R15, R7, R56 ;  /* 0x00000038070f7221 */ /* 0x000fe40000010000 */
[----:B------:R-:W1:Y:S01]  /*f080*/  MUFU.EX2 R70, R70 ;  /* 0x0000004600467308 */ /* 0x000e620000000800 */
[----:B--2---:R-:W-:Y:S01]  /*f090*/  FADD.FTZ R54, R28, R3 ;  /* 0x000000031c367221 */ /* 0x004fe20000010000 */
[----:B------:R-:W-:Y:S01]  /*f0a0*/  FADD.FTZ R56, R30, R15 ;  /* 0x0000000f1e387221 */ /* 0x000fe20000010000 */
[----:B------:R-:W-:Y:S01]  /*f0b0*/  F2FP.F16.F32.PACK_AB R25, R28, R27 ;  /* 0x0000001b1c19723e */ /* 0x000fe200000000ff */
[----:B------:R-:W-:Y:S01]  /*f0c0*/  STSM.16.M88.4 [R157+0x21800], R8 ;  /* 0x021800089d007844 */ /* 0x000fe20000000200 */
[----:B------:R-:W-:Y:S01]  /*f0d0*/  F2FP.F16.F32.PACK_AB R15, R65, R64 ;  /* 0x00000040410f723e */ /* 0x000fe200000000ff */
[----:B------:R-:W-:Y:S02]  /*f0e0*/  FADD.FTZ R55, R29, R56 ;  /* 0x000000381d377221 */ /* 0x000fe40000010000 */
[----:B------:R-:W2:Y:S01]  /*f0f0*/  LDL R56, [R1+0x70] ;  /* 0x0000700001387983 */ /* 0x000ea20000100800 */
[----:B------:R-:W3:Y:S01]  /*f100*/  MUFU.EX2 R21, R21 ;  /* 0x0000001500157308 */ /* 0x000ee20000000800 */
[----:B0-----:R-:W-:-:S02]  /*f110*/  FADD.FTZ R3, R67, R54 ;  /* 0x0000003643037221 */ /* 0x001fc40000010000 */
[----:B------:R0:W-:Y:S05]  /*f120*/  STSM.16.M88.4 [R86], R12 ;  /* 0x0000000c56007844 */ /* 0x0001ea0000000200 */
[----:B------:R-:W4:Y:S01]  /*f130*/  MUFU.EX2 R32, R32 ;  /* 0x0000002000207308 */ /* 0x000f220000000800 */
[C---:B-1----:R-:W-:Y:S01]  /*f140*/  FADD.FTZ R54, R70.reuse, R3 ;  /* 0x0000000346367221 */ /* 0x042fe20000010000 */
[----:B------:R-:W-:-:S06]  /*f150*/  F2FP.F16.F32.PACK_AB R27, R70, R67 ;  /* 0x00000043461b723e */ /* 0x000fcc00000000ff */
[----:B------:R-:W1:Y:S01]  /*f160*/  MUFU.EX2 R31, R31 ;  /* 0x0000001f001f7308 */ /* 0x000e620000000800 */
[----:B---3--:R-:W-:Y:S01]  /*f170*/  FADD.FTZ R3, R21, R54 ;  /* 0x0000003615037221 */ /* 0x008fe20000010000 */
[----:B------:R-:W-:-:S06]  /*f180*/  FADD.FTZ R54, R20, R55 ;  /* 0x0000003714367221 */ /* 0x000fcc0000010000 */
[----:B------:R-:W3:Y:S01]  /*f190*/  MUFU.EX2 R36, R36 ;  /* 0x0000002400247308 */ /* 0x000ee20000000800 */
[----:B------:R-:W-:Y:S01]  /*f1a0*/  FADD.FTZ R55, R79, R54 ;  /* 0x000000364f377221 */ /* 0x000fe20000010000 */
[----:B----4-:R-:W-:-:S06]  /*f1b0*/  FADD.FTZ R28, R32, R3 ;  /* 0x00000003201c7221 */ /* 0x010fcc0000010000 */
[----:B------:R-:W4:Y:S01]  /*f1c0*/  MUFU.EX2 R35, R35 ;  /* 0x0000002300237308 */ /* 0x000f220000000800 */
[----:B------:R-:W-:Y:S01]  /*f1d0*/  FADD.FTZ R54, R66, R55 ;  /* 0x0000003742367221 */ /* 0x000fe20000010000 */
[----:B-1----:R-:W-:-:S06]  /*f1e0*/  FADD.FTZ R3, R31, R28 ;  /* 0x0000001c1f037221 */ /* 0x002fcc0000010000 */
[----:B------:R-:W1:Y:S01]  /*f1f0*/  MUFU.EX2 R40, R40 ;  /* 0x0000002800287308 */ /* 0x000e620000000800 */
[----:B------:R-:W-:-:S07]  /*f200*/  FADD.FTZ R54, R73, R54 ;  /* 0x0000003649367221 */ /* 0x000fce0000010000 */
[----:B------:R-:W0:Y:S01]  /*f210*/  MUFU.EX2 R42, R42 ;  /* 0x0000002a002a7308 */ /* 0x000e220000000800 */
[----:B------:R-:W-:Y:S01]  /*f220*/  F2FP.F16.F32.PACK_AB R28, R7, R4 ;  /* 0x00000004071c723e */ /* 0x000fe200000000ff */
[----:B---3--:R-:W-:-:S06]  /*f230*/  FADD.FTZ R4, R36, R3 ;  /* 0x0000000324047221 */ /* 0x008fcc0000010000 */
[----:B------:R-:W3:Y:S01]  /*f240*/  MUFU.EX2 R39, R39 ;  /* 0x0000002700277308 */ /* 0x000ee20000000800 */
[----:B------:R-:W-:-:S07]  /*f250*/  FADD.FTZ R7, R37, R54 ;  /* 0x0000003625077221 */ /* 0x000fce0000010000 */
[----:B------:R-:W5:Y:S01]  /*f260*/  MUFU.EX2 R45, R45 ;  /* 0x0000002d002d7308 */ /* 0x000f620000000800 */
[----:B----4-:R-:W-:Y:S01]  /*f270*/  FADD.FTZ R3, R35, R4 ;  /* 0x0000000423037221 */ /* 0x010fe20000010000 */
[----:B------:R-:W-:-:S06]  /*f280*/  FADD.FTZ R7, R38, R7 ;  /* 0x0000000726077221 */ /* 0x000fcc0000010000 */
[----:B------:R-:W4:Y:S08]  /*f290*/  MUFU.EX2 R44, R44 ;  /* 0x0000002c002c7308 */ /* 0x000f300000000800 */
[----:B------:R-:W4:Y:S01]  /*f2a0*/  MUFU.EX2 R46, R46 ;  /* 0x0000002e002e7308 */ /* 0x000f220000000800 */
[----:B-1----:R-:W-:Y:S01]  /*f2b0*/  FADD.FTZ R4, R40, R3 ;  /* 0x0000000328047221 */ /* 0x002fe20000010000 */
[----:B0-----:R-:W-:-:S06]  /*f2c0*/  FADD.FTZ R12, R42, R7 ;  /* 0x000000072a0c7221 */ /* 0x001fcc0000010000 */
[----:B------:R-:W0:Y:S08]  /*f2d0*/  MUFU.EX2 R43, R43 ;  /* 0x0000002b002b7308 */ /* 0x000e300000000800 */
[----:B------:R-:W1:Y:S01]  /*f2e0*/  MUFU.EX2 R49, R49 ;  /* 0x0000003100317308 */ /* 0x000e620000000800 */
[----:B---3--:R-:W-:Y:S01]  /*f2f0*/  FADD.FTZ R3, R39, R4 ;  /* 0x0000000427037221 */ /* 0x008fe20000010000 */
[----:B-----5:R-:W-:-:S06]  /*f300*/  FADD.FTZ R7, R45, R12 ;  /* 0x0000000c2d077221 */ /* 0x020fcc0000010000 */
[----:B------:R-:W3:Y:S08]  /*f310*/  MUFU.EX2 R48, R48 ;  /* 0x0000003000307308 */ /* 0x000ef00000000800 */
[----:B------:R-:W5:Y:S01]  /*f320*/  MUFU.EX2 R50, R50 ;  /* 0x0000003200327308 */ /* 0x000f620000000800 */
[----:B----4-:R-:W-:Y:S01]  /*f330*/  FADD.FTZ R4, R44, R3 ;  /* 0x000000032c047221 */ /* 0x010fe20000010000 */
[----:B------:R-:W-:-:S06]  /*f340*/  FADD.FTZ R12, R46, R7 ;  /* 0x000000072e0c7221 */ /* 0x000fcc0000010000 */
[----:B------:R-:W4:Y:S08]  /*f350*/  MUFU.EX2 R47, R47 ;  /* 0x0000002f002f7308 */ /* 0x000f300000000800 */
[----:B------:R-:W4:Y:S08]  /*f360*/  MUFU.EX2 R53, R53 ;  /* 0x0000003500357308 */ /* 0x000f300000000800 */
[----:B------:R-:W-:Y:S01]  /*f370*/  MUFU.EX2 R52, R52 ;  /* 0x0000003400347308 */ /* 0x000fe20000000800 */
[----:B0-----:R-:W-:-:S07]  /*f380*/  FADD.FTZ R3, R43, R4 ;  /* 0x000000042b037221 */ /* 0x001fce0000010000 */
[----:B------:R-:W-:Y:S08]  /*f390*/  MUFU.EX2 R59, R59 ;  /* 0x0000003b003b7308 */ /* 0x000ff00000000800 */
[----:B------:R-:W0:Y:S08]  /*f3a0*/  MUFU.EX2 R60, R60 ;  /* 0x0000003c003c7308 */ /* 0x000e300000000800 */
[----:B------:R-:W-:Y:S08]  /*f3b0*/  MUFU.EX2 R63, R63 ;  /* 0x0000003f003f7308 */ /* 0x000ff00000000800 */
[----:B------:R-:W0:Y:S01]  /*f3c0*/  MUFU.EX2 R72, R72 ;  /* 0x0000004800487308 */ /* 0x000e220000000800 */
[----:B------:R-:W-:-:S07]  /*f3d0*/  F2FP.F16.F32.PACK_AB R30, R29, R30 ;  /* 0x0000001e1d1e723e */ /* 0x000fce00000000ff */
[----:B------:R-:W-:Y:S01]  /*f3e0*/  MUFU.EX2 R0, R0 ;  /* 0x0000000000007308 */ /* 0x000fe20000000800 */
[----:B-1----:R-:W-:-:S07]  /*f3f0*/  FADD.FTZ R7, R49, R12 ;  /* 0x0000000c31077221 */ /* 0x002fce0000010000 */
[----:B------:R-:W1:Y:S08]  /*f400*/  MUFU.EX2 R33, R33 ;  /* 0x0000002100217308 */ /* 0x000e700000000800 */
[----:B------:R-:W-:Y:S08]  /*f410*/  MUFU.EX2 R34, R34 ;  /* 0x0000002200227308 */ /* 0x000ff00000000800 */
[----:B------:R-:W1:Y:S08]  /*f420*/  MUFU.EX2 R41, R41 ;  /* 0x0000002900297308 */ /* 0x000e700000000800 */
[----:B------:R-:W-:Y:S08]  /*f430*/  MUFU.EX2 R51, R51 ;  /* 0x0000003300337308 */ /* 0x000ff00000000800 */
[----:B------:R-:W1:Y:S08]  /*f440*/  MUFU.EX2 R68, R68 ;  /* 0x0000004400447308 */ /* 0x000e700000000800 */
[----:B------:R-:W-:Y:S08]  /*f450*/  MUFU.EX2 R78, R78 ;  /* 0x0000004e004e7308 */ /* 0x000ff00000000800 */
[----:B------:R-:W1:Y:S01]  /*f460*/  MUFU.EX2 R69, R69 ;  /* 0x0000004500457308 */ /* 0x000e620000000800 */
[----:B------:R-:W-:-:S02]  /*f470*/  F2FP.F16.F32.PACK_AB R29, R32, R21 ;  /* 0x00000015201d723e */ /* 0x000fc400000000ff */
[----:B------:R-:W-:Y:S01]  /*f480*/  F2FP.F16.F32.PACK_AB R31, R36, R31 ;  /* 0x0000001f241f723e */ /* 0x000fe200000000ff */
[----:B---3--:R-:W-:Y:S01]  /*f490*/  FADD.FTZ R4, R48, R3 ;  /* 0x0000000330047221 */ /* 0x008fe20000010000 */
[----:B------:R-:W-:Y:S02]  /*f4a0*/  F2FP.F16.F32.PACK_AB R8, R79, R20 ;  /* 0x000000144f08723e */ /* 0x000fe400000000ff */
[----:B------:R-:W-:Y:S02]  /*f4b0*/  F2FP.F16.F32.PACK_AB R10, R73, R66 ;  /* 0x00000042490a723e */ /* 0x000fe400000000ff */
[----:B------:R-:W-:Y:S02]  /*f4c0*/  F2FP.F16.F32.PACK_AB R9, R40, R35 ;  /* 0x000000232809723e */ /* 0x000fe400000000ff */
[----:B------:R-:W-:Y:S01]  /*f4d0*/  F2FP.F16.F32.PACK_AB R11, R44, R39 ;  /* 0x000000272c0b723e */ /* 0x000fe200000000ff */
[----:B-----5:R-:W-:Y:S01]  /*f4e0*/  FADD.FTZ R14, R50, R7 ;  /* 0x00000007320e7221 */ /* 0x020fe20000010000 */
[----:B------:R1:W-:Y:S01]  /*f4f0*/  STSM.16.M88.4 [R85], R24 ;  /* 0x0000001855007844 */ /* 0x0003e20000000200 */
[----:B------:R-:W3:Y:S01]  /*f500*/  @P5 LDC R20, c[0x0][0x44c] ;  /* 0x00011300ff145b82 */ /* 0x000ee20000000800 */
[----:B----4-:R-:W-:-:S02]  /*f510*/  FADD.FTZ R3, R47, R4 ;  /* 0x000000042f037221 */ /* 0x010fc40000010000 */
[----:B------:R-:W-:Y:S01]  /*f520*/  STSM.16.M88.4 [R84], R28 ;  /* 0x0000001c54007844 */ /* 0x000fe20000000200 */
[----:B------:R-:W-:Y:S01]  /*f530*/  FADD.FTZ R7, R53, R14 ;  /* 0x0000000e35077221 */ /* 0x000fe20000010000 */
[----:B------:R-:W-:Y:S02]  /*f540*/  F2FP.F16.F32.PACK_AB R12, R49, R46 ;  /* 0x0000002e310c723e */ /* 0x000fe400000000ff */
[----:B------:R4:W-:Y:S01]  /*f550*/  STSM.16.M88.4 [R157+0x27800], R8 ;  /* 0x027800089d007844 */ /* 0x0009e20000000200 */
[----:B------:R-:W-:Y:S01]  /*f560*/  F2FP.F16.F32.PACK_AB R14, R53, R50 ;  /* 0x00000032350e723e */ /* 0x000fe200000000ff */
[----:B------:R-:W5:Y:S01]  /*f570*/  @P5 LDC R21, c[0x0][0x450] ;  /* 0x00011400ff155b82 */ /* 0x000f620000000800 */
[----:B0-----:R-:W-:Y:S02]  /*f580*/  F2FP.F16.F32.PACK_AB R13, R60, R59 ;  /* 0x0000003b3c0d723e */ /* 0x001fe400000000ff */
[----:B------:R-:W-:Y:S01]  /*f590*/  F2FP.F16.F32.PACK_AB R15, R72, R63 ;  /* 0x0000003f480f723e */ /* 0x000fe200000000ff */
[----:B------:R-:W-:Y:S01]  /*f5a0*/  FADD.FTZ R4, R52, R3 ;  /* 0x0000000334047221 */ /* 0x000fe20000010000 */
[----:B-1----:R-:W-:-:S02]  /*f5b0*/  F2FP.F16.F32.PACK_AB R24, R33, R0 ;  /* 0x000000002118723e */ /* 0x002fc400000000ff */
[----:B------:R-:W-:Y:S02]  /*f5c0*/  F2FP.F16.F32.PACK_AB R26, R41, R34 ;  /* 0x00000022291a723e */ /* 0x000fe400000000ff */
[----:B------:R-:W-:Y:S02]  /*f5d0*/  F2FP.F16.F32.PACK_AB R25, R68, R51 ;  /* 0x000000334419723e */ /* 0x000fe400000000ff */
[----:B------:R-:W-:Y:S02]  /*f5e0*/  F2FP.F16.F32.PACK_AB R27, R69, R78 ;  /* 0x0000004e451b723e */ /* 0x000fe400000000ff */
[----:B----4-:R-:W-:Y:S02]  /*f5f0*/  F2FP.F16.F32.PACK_AB R8, R38, R37 ;  /* 0x000000252608723e */ /* 0x010fe400000000ff */
[----:B------:R-:W-:Y:S02]  /*f600*/  F2FP.F16.F32.PACK_AB R10, R45, R42 ;  /* 0x0000002a2d0a723e */ /* 0x000fe400000000ff */
[----:B------:R-:W-:-:S02]  /*f610*/  F2FP.F16.F32.PACK_AB R9, R48, R43 ;  /* 0x0000002b3009723e */ /* 0x000fc400000000ff */
[----:B------:R-:W-:Y:S01]  /*f620*/  F2FP.F16.F32.PACK_AB R11, R52, R47 ;  /* 0x0000002f340b723e */ /* 0x000fe200000000ff */
[----:B------:R-:W-:-:S04]  /*f630*/  FADD.FTZ R3, R59, R4 ;  /* 0x000000043b037221 */ /* 0x000fc80000010000 */
[----:B------:R-:W-:-:S04]  /*f640*/  FADD.FTZ R4, R60, R3 ;  /* 0x000000033c047221 */ /* 0x000fc80000010000 */
[----:B------:R-:W-:Y:S01]  /*f650*/  FADD.FTZ R3, R63, R4 ;  /* 0x000000043f037221 */ /* 0x000fe20000010000 */
[----:B--2---:R0:W-:Y:S04]  /*f660*/  STSM.16.M88.4 [R56], R8 ;  /* 0x0000000838007844 */ /* 0x0041e80000000200 */
[----:B------:R0:W-:Y:S04]  /*f670*/  STSM.16.M88.4 [R85+0x6000], R12 ;  /* 0x0060000c55007844 */ /* 0x0001e80000000200 */
[----:B------:R0:W-:Y:S01]  /*f680*/  STSM.16.M88.4 [R84+0x6000], R24 ;  /* 0x0060001854007844 */ /* 0x0001e20000000200 */
[----:B------:R1:W-:Y:S06]  /*f690*/  MEMBAR.ALL.CTA ;  /* 0x0000000000007992 */ /* 0x0003ec0000008000 */
[----:B-1----:R-:W1:Y:S01]  /*f6a0*/  FENCE.VIEW.ASYNC.S ;  /* 0x00000000000073c6 */ /* 0x002e620000000000 */
[----:B------:R-:W-:Y:S01]  /*f6b0*/  FADD.FTZ R72, R72, R3 ;  /* 0x0000000348487221 */ /* 0x000fe20000010000 */
[----:B------:R-:W-:Y:S01]  /*f6c0*/  FADD.FTZ R0, R0, R7 ;  /* 0x0000000700007221 */ /* 0x000fe20000010000 */
[----:B------:R-:W-:Y:S01]  /*f6d0*/  PLOP3.LUT P1, PT, PT, PT, UP0, 0x40, 0x0 ;  /* 0x000000000000781c */ /* 0x000fe20003f2e808 */
[----:B---3--:R-:W-:-:S04]  /*f6e0*/  @P5 IMAD.HI.U32 R20, R89, R20, RZ ;  /* 0x0000001459145227 */ /* 0x008fc800078e00ff */
[----:B------:R-:W-:Y:S01]  /*f6f0*/  FADD.FTZ R51, R51, R72 ;  /* 0x0000004833337221 */ /* 0x000fe20000010000 */
[----:B------:R-:W-:Y:S01]  /*f700*/  FADD.FTZ R33, R33, R0 ;  /* 0x0000000021217221 */ /* 0x000fe20000010000 */
[----:B------:R-:W-:Y:S01]  /*f710*/  IMAD.MOV.U32 R0, RZ, RZ, R89 ;  /* 0x000000ffff007224 */ /* 0x000fe200078e0059 */
[----:B-----5:R-:W-:Y:S01]  /*f720*/  @P5 SHF.R.U32.HI R0, RZ, R21, R20 ;  /* 0x00000015ff005219 */ /* 0x020fe20000011614 */
[----:B------:R-:W-:Y:S01]  /*f730*/  FADD.FTZ R51, R68, R51 ;  /* 0x0000003344337221 */ /* 0x000fe20000010000 */
[----:B------:R-:W-:-:S03]  /*f740*/  FADD.FTZ R4, R34, R33 ;  /* 0x0000002122047221 */ /* 0x000fc60000010000 */
[----:B------:R-:W-:Y:S01]  /*f750*/  FADD.FTZ R78, R78, R51 ;  /* 0x000000334e4e7221 */ /* 0x000fe20000010000 */
[----:B------:R-:W-:Y:S02]  /*f760*/  IMAD.IADD R103, R103, 0x1, R0 ;  /* 0x0000000167677824 */ /* 0x000fe400078e0200 */
[----:B------:R-:W-:Y:S01]  /*f770*/  FADD.FTZ R4, R41, R4 ;  /* 0x0000000429047221 */ /* 0x000fe20000010000 */
[----:B------:R-:W-:Y:S02]  /*f780*/  VIADD R0, R88, 0xfffffffe ;  /* 0xfffffffe58007836 */ /* 0x000fe40000000000 */
[----:B------:R-:W-:Y:S01]  /*f790*/  FADD.FTZ R3, R69, R78 ;  /* 0x0000004e45037221 */ /* 0x000fe20000010000 */
[----:B------:R-:W-:Y:S01]  /*f7a0*/  VIADD R7, R103, UR6 ;  /* 0x0000000667077c36 */ /* 0x000fe20008000000 */
[----:B-1----:R-:W-:Y:S01]  /*f7b0*/  NOP ;  /* 0x0000000000007918 */ /* 0x002fe20000000000 */
[----:B0-----:R-:W-:Y:S05]  /*f7c0*/  @P1 BRA `(.L_x_11499) ;  /* 0x0000000000541947 */ /* 0x001fea0003800000 */
[C---:B------:R-:W-:Y:S01]  /*f7d0*/  ISETP.GT.AND P1, PT, R103.reuse, RZ, PT ;  /* 0x000000ff6700720c */ /* 0x040fe20003f24270 */
[----:B------:R-:W-:Y:S01]  /*f7e0*/  BSSY B0, `(.L_x_11500) ;  /* 0x0000010000007945 */ /* 0x000fe20003800000 */
[----:B------:R-:W-:-:S11]  /*f7f0*/  IADD3 R8, R103, -0x1, RZ ;  /* 0xffffffff67087810 */ /* 0x000fd60007ffe0ff */
[----:B------:R-:W-:Y:S05]  /*f800*/  @P1 BRA `(.L_x_11501) ;  /* 0x0000000000201947 */ /* 0x000fea0003800000 */
[----:B------:R-:W-:Y:S01]  /*f810*/  UISETP.NE.AND UP1, UPT, UR7, 0x1, UPT ;  /* 0x000000010700788c */ /* 0x000fe2000bf25270 */
[----:B------:R-:W-:-:S05]  /*f820*/  IMAD.MOV R8, RZ, RZ, -R103 ;  /* 0x000000ffff087224 */ /* 0x000fca00078e0a67 */
[----:B------:R-:W-:-:S05]  /*f830*/  PLOP3.LUT P1, PT, PT, PT, UP1, 0x80, 0x0 ;  /* 0x000000000000781c */ /* 0x000fca0003f2f018 */
[----:B------:R-:W-:-:S08]  /*f840*/  @UP1 ULDC.64 UR4, c[0x0][0x9e8] ;  /* 0x00027a0000041ab9 */ /* 0x000fd00000000a00 */
[----:B------:R-:W-:-:S05]  /*f850*/  @P1 IMAD.HI.U32 R9, R8, UR4, RZ ;  /* 0x0000000408091c27 */ /* 0x000fca000f8e00ff */
[----:B------:R-:W-:-:S04]  /*f860*/  @P1 SHF.R.U32.HI R8, RZ, UR5, R9 ;  /* 0x00000005ff081c19 */ /* 0x000fc80008011609 */
[----:B------:R-:W-:Y:S01]  /*f870*/  LOP3.LUT R8, RZ, R8, RZ, 0x33, !PT ;  /* 0x00000008ff087212 */ /* 0x000fe200078e33ff */
[----:B------:R-:W-:Y:S06]  /*f880*/  BRA `(.L_x_11502) ;  /* 0x0000000000147947 */ /* 0x000fec0003800000 */
.L_x_11501:
[----:B------:R-:W-:-:S06]  /*f890*/  UISETP.NE.AND UP1, UPT, UR7, 0x1, UPT ;  /* 0x000000010700788c */ /* 0x000fcc000bf25270 */
[----:B------:R-:W-:-:S05]  /*f8a0*/  PLOP3.LUT P1, PT, PT, PT, UP1, 0x80, 0x0 ;  /* 0x000000000000781c */ /* 0x000fca0003f2f018 */
[----:B------:R-:W-:-:S08]  /*f8b0*/  @UP1 ULDC.64 UR4, c[0x0][0x9e8] ;  /* 0x00027a0000041ab9 */ /* 0x000fd00000000a00 */
[----:B------:R-:W-:-:S05]  /*f8c0*/  @P1 IMAD.HI.U32 R9, R8, UR4, RZ ;  /* 0x0000000408091c27 */ /* 0x000fca000f8e00ff */
[----:B------:R-:W-:-:S07]  /*f8d0*/  @P1 SHF.R.U32.HI R8, RZ, UR5, R9 ;  /* 0x00000005ff081c19 */ /* 0x000fce0008011609 */
.L_x_11502:
[----:B------:R-:W-:Y:S05]  /*f8e0*/  BSYNC B0 ;  /* 0x0000000000007941 */ /* 0x000fea0003800000 */
.L_x_11500:
[----:B------:R-:W-:-:S04]  /*f8f0*/  IMAD.U32 R9, RZ, RZ, UR7 ;  /* 0x00000007ff097e24 */ /* 0x000fc8000f8e00ff */
[----:B------:R-:W-:-:S05]  /*f900*/  IMAD R8, R8, R9, UR7 ;  /* 0x0000000708087e24 */ /* 0x000fca000f8e0209 */
[----:B------:R-:W-:-:S07]  /*f910*/  VIMNMX R7, R7, R8, PT ;  /* 0x0000000807077248 */ /* 0x000fce0003fe0100 */
.L_x_11499:
[----:B------:R-:W2:Y:S01]  /*f920*/  LDL R9, [R1+0x9c] ;  /* 0x00009c0001097983 */ /* 0x000ea20000100800 */
        /* <DEDUP_REMOVED lines=12> */
[----:B------:R-:W-:Y:S01]  /*f9f0*/  ULDC UR42, c[0x0][0x9e0] ;  /* 0x00027800002a7ab9 */ /* 0x000fe20000000800 */
        /* <DEDUP_REMOVED lines=27> */
[----:B------:R-:W-:-:S07]  /*fbb0*/  IMAD.MOV.U32 R135, RZ, RZ, RZ ;  /* 0x000000ffff877224 */ /* 0x000fce00078e00ff */
.L_x_11523:
[----:B------:R-:W2:Y:S01]  /*fbc0*/  LDL R9, [R1+0x44] ;  /* 0x0000440001097983 */ /* 0x000ea20000100800 */
[----:B------:R-:W-:Y:S01]  /*fbd0*/  VIADD R7, R18, 0x1 ;  /* 0x0000000112077836 */ /* 0x000fe20000000000 */
[----:B------:R-:W-:Y:S05]  /*fbe0*/  YIELD ;  /* 0x0000000000007946 */ /* 0x000fea0003800000 */
[----:B------:R-:W-:-:S04]  /*fbf0*/  ISETP.NE.AND P2, PT, R7, 0x2, PT ;  /* 0x000000020700780c */ /* 0x000fc80003f45270 */
[----:B------:R-:W-:Y:S02]  /*fc00*/  SEL R8, RZ, 0x1, P2 ;  /* 0x00000001ff087807 */ /* 0x000fe40001000000 */
[----:B------:R-:W-:Y:S02]  /*fc10*/  SEL R7, R7, RZ, P2 ;  /* 0x000000ff07077207 */ /* 0x000fe40001000000 */
[----:B------:R-:W-:Y:S02]  /*fc20*/  LOP3.LUT R139, R23, R8, RZ, 0x3c, !PT ;  /* 0x00000008178b7212 */ /* 0x000fe400078e3cff */
[----:B--2---:R-:W-:-:S13]  /*fc30*/  ISETP.NE.AND P1, PT, R9, RZ, PT ;  /* 0x000000ff0900720c */ /* 0x004fda0003f25270 */
[----:B-1----:R-:W-:Y:S05]  /*fc40*/  @P1 BRA `(.L_x_11504) ;  /* 0x0000000000301947 */ /* 0x002fea0003800000 */
[----:B------:R-:W-:Y:S05]  /*fc50*/  @!P0 BRA `(.L_x_11505) ;  /* 0x0000000000048947 */ /* 0x000fea0003800000 */
[----:B------:R-:W-:Y:S01]  /*fc60*/  BPT.TRAP 0x1 ;  /* 0x000000040000795c */ /* 0x000fe20000300000 */
.L_x_11505:
[----:B------:R-:W-:Y:S01]  /*fc70*/  IMAD R9, R7, 0x8, R2 ;  /* 0x0000000807097824 */ /* 0x000fe200078e0202 */
[----:B------:R-:W-:-:S04]  /*fc80*/  SHF.L.U32 R8, R139, 0x1f, RZ ;  /* 0x0000001f8b087819 */ /* 0x000fc800000006ff */
[----:B------:R0:W1:Y:S01]  /*fc90*/  SYNCS.PHASECHK.TRANS64.TRYWAIT P2, [R9+URZ+0x2d830], R8 ;  /* 0x02d83008090075a7 */ /* 0x000062000804017f */
[----:B------:R-:W-:Y:S05]  /*fca0*/  @!P0 BRA `(.L_x_11506) ;  /* 0x0000000000048947 */ /* 0x000fea0003800000 */
[----:B------:R-:W-:Y:S01]  /*fcb0*/  BPT.TRAP 0x1 ;  /* 0x000000040000795c */ /* 0x000fe20000300000 */
.L_x_11506:
[----:B------:R-:W-:Y:S04]  /*fcc0*/  BSSY B0, `(.L_x_11504) ;  /* 0x0000004000007945 */ /* 0x000fe80003800000 */
[----:B-1----:R-:W-:Y:S05]  /*fcd0*/  @P2 BRA `(.L_x_11507) ;  /* 0x0000000000082947 */ /* 0x002fea0003800000 */
[----:B------:R-:W1:Y:S02]  /*fce0*/  SYNCS.PHASECHK.TRANS64.TRYWAIT P2, [R9+URZ+0x2d830], R8 ;  /* 0x02d83008090075a7 */ /* 0x000e64000804017f */
[----:B-1----:R-:W-:Y:S05]  /*fcf0*/  @!P2 BRA `(.L_x_11508) ;  /* 0x0000015000e8a947 */ /* 0x002fea0003800000 */
.L_x_11507:
[----:B------:R-:W-:Y:S05]  /*fd00*/  BSYNC B0 ;  /* 0x0000000000007941 */ /* 0x000fea0003800000 */
.L_x_11504:
[----:B01----:R-:W2:Y:S04]  /*fd10*/  LDL R8, [R1+0x48] ;  /* 0x0000480001087983 */ /* 0x003ea80000100800 */
[----:B------:R-:W3:Y:S04]  /*fd20*/  LDL.64 R24, [R1+0x8] ;  /* 0x0000080001187983 */ /* 0x000ee80000100a00 */
[----:B------:R-:W4:Y:S04]  /*fd30*/  LDL.64 R152, [R1+0x30] ;  /* 0x0000300001987983 */ /* 0x000f280000100a00 */
[----:B------:R-:W5:Y:S01]  /*fd40*/  LDL.64 R150, [R1+0x28] ;  /* 0x0000280001967983 */ /* 0x000f620000100a00 */
[----:B------:R-:W0:Y:S01]  /*fd50*/  S2R R10, SR_TID.X ;  /* 0x00000000000a7919 */ /* 0x000e220000002100 */
[----:B------:R-:W-:Y:S05]  /*fd60*/  WARPSYNC.ALL ;  /* 0x0000000000007948 */ /* 0x000fea0003800000 */
[----:B------:R-:W-:Y:S01]  /*fd70*/  IMAD.MOV.U32 R9, RZ, RZ, -0x7fffffe0 ;  /* 0x80000020ff097424 */ /* 0x000fe200078e00ff */
[----:B------:R-:W5:Y:S04]  /*fd80*/  LDL.64 R148, [R1+0x20] ;  /* 0x0000200001947983 */ /* 0x000f680000100a00 */
[----:B------:R-:W5:Y:S04]  /*fd90*/  LDL.64 R146, [R1+0x18] ;  /* 0x0000180001927983 */ /* 0x000f680000100a00 */
[----:B------:R-:W5:Y:S01]  /*fda0*/  LDL.64 R144, [R1+0x10] ;  /* 0x0000100001907983 */ /* 0x000f620000100a00 */
[----:B0-----:R-:W-:-:S05]  /*fdb0*/  SHF.R.U32.HI R10, RZ, 0x7, R10 ;  /* 0x00000007ff0a7819 */ /* 0x001fca000001160a */
[----:B------:R-:W-:Y:S01]  /*fdc0*/  VIADD R20, R10, 0x8 ;  /* 0x000000080a147836 */ /* 0x000fe20000000000 */
[----:B------:R-:W-:Y:S01]  /*fdd0*/  R2UR UR11, R9 ;  /* 0x00000000090b72ca */ /* 0x000fe200000e0000 */
[----:B------:R-:W-:-:S05]  /*fde0*/  IMAD.MOV.U32 R13, RZ, RZ, -0x7fffffe0 ;  /* 0x80000020ff0d7424 */ /* 0x000fca00078e00ff */
[----:B------:R-:W-:Y:S01]  /*fdf0*/  R2UR UR15, R13 ;  /* 0x000000000d0f72ca */ /* 0x000fe200000e0000 */
[----:B------:R0:W-:Y:S01]  /*fe00*/  BAR.SYNC.DEFER_BLOCKING R20, 0x100 ;  /* 0x000400140000751d */ /* 0x0001e20000010000 */
[----:B------:R-:W-:Y:S02]  /*fe10*/  IMAD.MOV.U32 R11, RZ, RZ, -0x7fffffe0 ;  /* 0x80000020ff0b7424 */ /* 0x000fe400078e00ff */
[----:B--2---:R-:W-:Y:S01]  /*fe20*/  IMAD R8, R7, 0x600, R8 ;  /* 0x0000060007087824 */ /* 0x004fe200078e0208 */
[----:B---3--:R-:W-:-:S04]  /*fe30*/  R2UR UR8, R24 ;  /* 0x00000000180872ca */ /* 0x008fc800000e0000 */
[----:B------:R-:W-:Y:S02]  /*fe40*/  R2UR UR10, R8 ;  /* 0x00000000080a72ca */ /* 0x000fe400000e0000 */
[----:B------:R-:W-:Y:S02]  /*fe50*/  R2UR UR9, R25 ;  /* 0x00000000190972ca */ /* 0x000fe400000e0000 */
[----:B------:R-:W-:-:S11]  /*fe60*/  WARPGROUP.ARRIVE ;  /* 0x00000000000079c5 */ /* 0x000fd60000000000 */
[----:B------:R-:W-:Y:S01]  /*fe70*/  HGMMA.64x128x16.F32 R24, gdesc[UR8], RZ, !UPT, gsb0 ;  /* 0x01e00000081879f0 */ /* 0x000fe2000c0008ff */
[----:B------:R-:W-:Y:S01]  /*fe80*/  VIADD R12, R8, 0x2 ;  /* 0x00000002080c7836 */ /* 0x000fe20000000000 */
[----:B----4-:R-:W-:Y:S02]  /*fe90*/  R2UR UR12, R152 ;  /* 0x00000000980c72ca */ /* 0x010fe400000e0000 */
[----:B------:R-:W-:Y:S02]  /*fea0*/  R2UR UR13, R153 ;  /* 0x00000000990d72ca */ /* 0x000fe400000e0000 */
[----:B------:R-:W-:Y:S01]  /*feb0*/  R2UR UR14, R12 ;  /* 0x000000000c0e72ca */ /* 0x000fe200000e0000 */
[----:B------:R-:W-:Y:S01]  /*fec0*/  VIADD R10, R8, 0x200 ;  /* 0x00000200080a7836 */ /* 0x000fe20000000000 */
[----:B------:R-:W-:Y:S02]  /*fed0*/  R2UR UR19, R11 ;  /* 0x000000000b1372ca */ /* 0x000fe400000e0000 */
[----:B-----5:R-:W-:-:S02]  /*fee0*/  R2UR UR16, R150 ;  /* 0x00000000961072ca */ /* 0x020fc400000e0000 */
[----:B------:R-:W-:Y:S02]  /*fef0*/  R2UR UR18, R10 ;  /* 0x000000000a1272ca */ /* 0x000fe400000e0000 */
[----:B------:R-:W-:Y:S01]  /*ff00*/  R2UR UR17, R151 ;  /* 0x00000000971172ca */ /* 0x000fe200000e0000 */
[----:B------:R-:W-:Y:S02]  /*ff10*/  WARPGROUP.DEPBAR.LE gsb0, 0x0 ;  /* 0x00008000000079c5 */ /* 0x000fe40000010000 */
[----:B------:R-:W-:-:S06]  /*ff20*/  WARPGROUP.ARRIVE ;  /* 0x00000000000079c5 */ /* 0x000fcc0000000000 */
[----:B------:R-:W-:Y:S01]  /*ff30*/  HGMMA.64x128x16.F32 R24, gdesc[UR12], R24, gsb0 ;  /* 0x01e000000c1879f0 */ /* 0x000fe20008000818 */
[----:B------:R-:W-:Y:S01]  /*ff40*/  VIADD R12, R8, 0x202 ;  /* 0x00000202080c7836 */ /* 0x000fe20000000000 */
[----:B------:R-:W-:Y:S02]  /*ff50*/  R2UR UR23, R13 ;  /* 0x000000000d1772ca */ /* 0x000fe400000e0000 */
[----:B------:R-:W-:Y:S02]  /*ff60*/  R2UR UR20, R148 ;  /* 0x00000000941472ca */ /* 0x000fe400000e0000 */
[----:B------:R-:W-:Y:S02]  /*ff70*/  R2UR UR22, R12 ;  /* 0x000000000c1672ca */ /* 0x000fe400000e0000 */
[----:B------:R-:W-:Y:S01]  /*ff80*/  R2UR UR21, R149 ;  /* 0x00000000951572ca */ /* 0x000fe200000e0000 */
[----:B------:R-:W-:Y:S02]  /*ff90*/  WARPGROUP.DEPBAR.LE gsb0, 0x0 ;  /* 0x00008000000079c5 */ /* 0x000fe40000010000 */
[----:B------:R-:W-:-:S06]  /*ffa0*/  WARPGROUP.ARRIVE ;  /* 0x00000000000079c5 */ /* 0x000fcc0000000000 */
[----:B------:R-:W-:Y:S01]  /*ffb0*/  HGMMA.64x128x16.F32 R24, gdesc[UR16], R24, gsb0 ;  /* 0x01e00000101879f0 */ /* 0x000fe20008000818 */
[----:B------:R-:W-:Y:S02]  /*ffc0*/  VIADD R14, R8, 0x400 ;  /* 0x00000400080e7836 */ /* 0x000fe40000000000 */
[----:B------:R-:W-:Y:S01]  /*ffd0*/  IMAD.MOV.U32 R15, RZ, RZ, -0x7fffffe0 ;  /* 0x80000020ff0f7424 */ /* 0x000fe200078e00ff */
[----:B------:R-:W-:Y:S02]  /*ffe0*/  R2UR UR24, R146 ;  /* 0x00000000921872ca */ /* 0x000fe400000e0000 */
[----:B------:R-:W-:Y:S02]  /*fff0*/  R2UR UR26, R14 ;  /* 0x000000000e1a72ca */ /* 0x000fe400000e0000 */
[----:B------:R-:W-:Y:S02]  /*10000*/  R2UR UR27, R15 ;  /* 0x000000000f1b72ca */ /* 0x000fe400000e0000 */
[----:B------:R-:W-:Y:S01]  /*10010*/  R2UR UR25, R147 ;  /* 0x00000000931972ca */ /* 0x000fe200000e0000 */
[----:B------:R-:W-:-:S02]  /*10020*/  WARPGROUP.DEPBAR.LE gsb0, 0x0 ;  /* 0x00008000000079c5 */ /* 0x000fc40000010000 */
        /* <DEDUP_REMOVED lines=17> */
.L_x_11510:
[----:B------:R-:W-:Y:S02]  /*10140*/  SHF.L.U32 R8, R23, 0x1f, RZ ;  /* 0x0000001f17087819 */ /* 0x000fe400000006ff */
[----:B------:R-:W-:-:S04]  /*10150*/  LEA R9, R18, R2, 0x3 ;  /* 0x0000000212097211 */ /* 0x000fc800078e18ff */
[----:B------:R0:W1:Y:S01]  /*10160*/  SYNCS.PHASECHK.TRANS64.TRYWAIT P1, [R9+URZ+0x2d850], R8 ;  /* 0x02d85008090075a7 */ /* 0x000062000802017f */
[----:B------:R-:W-:Y:S05]  /*10170*/  @!P0 BRA `(.L_x_11511) ;  /* 0x0000000000048947 */ /* 0x000fea0003800000 */
[----:B------:R-:W-:Y:S01]  /*10180*/  BPT.TRAP 0x1 ;  /* 0x000000040000795c */ /* 0x000fe20000300000 */
.L_x_11511:
[----:B-1----:R-:W-:Y:S05]  /*10190*/  @P1 BRA `(.L_x_11509) ;  /* 0x0000000000081947 */ /* 0x002fea0003800000 */
[----:B------:R-:W1:Y:S02]  /*101a0*/  SYNCS.PHASECHK.TRANS64.TRYWAIT P1, [R9+URZ+0x2d850], R8 ;  /* 0x02d85008090075a7 */ /* 0x000e64000802017f */
[----:B-1----:R-:W-:Y:S05]  /*101b0*/  @!P1 BRA `(.L_x_11512) ;  /* 0x0000014c00cc9947 */ /* 0x002fea0003800000 */
.L_x_11509:
[----:B01----:R-:W-:Y:S01]  /*101c0*/  VIADD R8, R2, 0x400 ;  /* 0x0000040002087836 */ /* 0x003fe20000000000 */
[----:B------:R-:W-:Y:S05]  /*101d0*/  WARPSYNC.ALL ;  /* 0x0000000000007948 */ /* 0x000fea0003800000 */
[----:B------:R-:W-:Y:S01]  /*101e0*/  SHF.R.U32.HI R8, RZ, 0x4, R8 ;  /* 0x00000004ff087819 */ /* 0x000fe20000011608 */
[----:B------:R-:W-:Y:S01]  /*101f0*/  IMAD.MOV.U32 R9, RZ, RZ, -0x7fffffe0 ;  /* 0x80000020ff097424 */ /* 0x000fe200078e00ff */
[----:B------:R-:W-:Y:S01]  /*10200*/  WARPGROUP.ARRIVE ;  /* 0x00000000000079c5 */ /* 0x000fe20000000000 */
[----:B------:R-:W-:Y:S01]  /*10210*/  UMOV UR9, 0x40000040 ;  /* 0x4000004000097882 */ /* 0x000fe20000000000 */
[----:B------:R-:W-:Y:S01]  /*10220*/  LOP3.LUT R8, R8, 0x3fff, RZ, 0xc0, !PT ;  /* 0x00003fff08087812 */ /* 0x000fe200078ec0ff */
[----:B------:R-:W-:Y:S01]  /*10230*/  IMAD.MOV.U32 R11, RZ, RZ, -0x7fffffe0 ;  /* 0x80000020ff0b7424 */ /* 0x000fe200078e00ff */
[----:B------:R-:W-:Y:S01]  /*10240*/  R2UR UR11, R9 ;  /* 0x00000000090b72ca */ /* 0x000fe200000e0000 */
[----:B------:R-:W-:Y:S01]  /*10250*/  UMOV UR13, 0x40000040 ;  /* 0x40000040000d7882 */ /* 0x000fe20000000000 */
[----:B------:R-:W-:Y:S01]  /*10260*/  LOP3.LUT R8, R8, 0x2000000, RZ, 0xfc, !PT ;  /* 0x0200000008087812 */ /* 0x000fe200078efcff */
[----:B------:R-:W-:Y:S01]  /*10270*/  UMOV UR17, 0x40000040 ;  /* 0x4000004000117882 */ /* 0x000fe20000000000 */
[C---:B------:R-:W-:Y:S01]  /*10280*/  R2UR UR15, R11.reuse ;  /* 0x000000000b0f72ca */ /* 0x040fe200000e0000 */
[----:B------:R-:W-:Y:S01]  /*10290*/  UMOV UR21, 0x40000040 ;  /* 0x4000004000157882 */ /* 0x000fe20000000000 */
[C---:B------:R-:W-:Y:S01]  /*102a0*/  R2UR UR19, R11.reuse ;  /* 0x000000000b1372ca */ /* 0x040fe200000e0000 */
[----:B------:R-:W-:Y:S01]  /*102b0*/  IMAD R8, R18, 0x600, R8 ;  /* 0x0000060012087824 */ /* 0x000fe200078e0208 */
[C---:B------:R-:W-:Y:S01]  /*102c0*/  R2UR UR23, R11.reuse ;  /* 0x000000000b1772ca */ /* 0x040fe200000e0000 */
[----:B------:R-:W-:Y:S01]  /*102d0*/  UMOV UR25, 0x40000040 ;  /* 0x4000004000197882 */ /* 0x000fe20000000000 */
[C---:B------:R-:W-:Y:S01]  /*102e0*/  R2UR UR27, R11.reuse ;  /* 0x000000000b1b72ca */ /* 0x040fe200000e0000 */
[C---:B------:R-:W-:Y:S01]  /*102f0*/  VIADD R10, R8.reuse, 0x40 ;  /* 0x00000040080a7836 */ /* 0x040fe20000000000 */
[----:B------:R-:W-:Y:S01]  /*10300*/  R2UR UR10, R8 ;  /* 0x00000000080a72ca */ /* 0x000fe200000e0000 */
[----:B------:R-:W-:Y:S01]  /*10310*/  UMOV UR29, 0x40000040 ;  /* 0x40000040001d7882 */ /* 0x000fe20000000000 */
[C---:B------:R-:W-:Y:S01]  /*10320*/  R2UR UR31, R11.reuse ;  /* 0x000000000b1f72ca */ /* 0x040fe200000e0000 */
[----:B------:R-:W-:Y:S01]  /*10330*/  UMOV UR33, 0x40000040 ;  /* 0x4000004000217882 */ /* 0x000fe20000000000 */
[----:B------:R-:W-:Y:S01]  /*10340*/  R2UR UR14, R10 ;  /* 0x000000000a0e72ca */ /* 0x000fe200000e0000 */
[----:B------:R-:W-:Y:S01]  /*10350*/  VIADD R10, R8, 0x80 ;  /* 0x00000080080a7836 */ /* 0x000fe20000000000 */
[----:B------:R-:W-:Y:S01]  /*10360*/  R2UR UR35, R11 ;  /* 0x000000000b2372ca */ /* 0x000fe200000e0000 */
[----:B------:R-:W-:Y:S01]  /*10370*/  UMOV UR45, 0x40000040 ;  /* 0x40000040002d7882 */ /* 0x000fe20000000000 */
[----:B------:R-:W-:Y:S01]  /*10380*/  R2UR UR47, R9 ;  /* 0x00000000092f72ca */ /* 0x000fe200000e0000 */
[----:B------:R-:W0:Y:S01]  /*10390*/  S2R R13, SR_TID.X ;  /* 0x00000000000d7919 */ /* 0x000e220000002100 */
[----:B------:R-:W-:Y:S01]  /*103a0*/  R2UR UR18, R10 ;  /* 0x000000000a1272ca */ /* 0x000fe200000e0000 */
[----:B------:R-:W-:-:S05]  /*103b0*/  VIADD R10, R8, 0xc0 ;  /* 0x000000c0080a7836 */ /* 0x000fca0000000000 */
[----:B------:R-:W-:Y:S01]  /*103c0*/  R2UR UR22, R10 ;  /* 0x000000000a1672ca */ /* 0x000fe200000e0000 */
[----:B------:R-:W-:-:S05]  /*103d0*/  VIADD R10, R8, 0x100 ;  /* 0x00000100080a7836 */ /* 0x000fca0000000000 */
[----:B------:R-:W-:Y:S01]  /*103e0*/  R2UR UR26, R10 ;  /* 0x000000000a1a72ca */ /* 0x000fe200000e0000 */
[----:B------:R-:W-:-:S05]  /*103f0*/  VIADD R10, R8, 0x140 ;  /* 0x00000140080a7836 */ /* 0x000fca0000000000 */
[----:B------:R-:W-:Y:S01]  /*10400*/  R2UR UR30, R10 ;  /* 0x000000000a1e72ca */ /* 0x000fe200000e0000 */
[C---:B------:R-:W-:Y:S02]  /*10410*/  VIADD R10, R8.reuse, 0x180 ;  /* 0x00000180080a7836 */ /* 0x040fe40000000000 */
[----:B------:R-:W-:-:S03]  /*10420*/  VIADD R8, R8, 0x1c0 ;  /* 0x000001c008087836 */ /* 0x000fc60000000000 */
[----:B------:R-:W-:Y:S02]  /*10430*/  R2UR UR34, R10 ;  /* 0x000000000a2272ca */ /* 0x000fe400000e0000 */
[----:B------:R-:W-:Y:S01]  /*10440*/  R2UR UR46, R8 ;  /* 0x00000000082e72ca */ /* 0x000fe200000e0000 */
[----:B------:R-:W-:Y:S01]  /*10450*/  IMAD R8, R141, 0x2000, R2 ;  /* 0x000020008d087824 */ /* 0x000fe200078e0202 */
[----:B0-----:R-:W-:-:S04]  /*10460*/  SHF.R.U32.HI R12, RZ, 0x7, R13 ;  /* 0x00000007ff0c7819 */ /* 0x001fc8000001160d */
[----:B------:R-:W-:Y:S02]  /*10470*/  R2UR UR8, R8 ;  /* 0x00000000080872ca */ /* 0x000fe400000e0000 */
[----:B------:R-:W-:Y:S01]  /*10480*/  ISETP.GE.U32.AND P1, PT, R13, 0x180, PT ;  /* 0x000001800d00780c */ /* 0x000fe20003f26070 */
[----:B------:R-:W-:-:S05]  /*10490*/  VIADD R8, R12, 0x9 ;  /* 0x000000090c087836 */ /* 0x000fca0000000000 */
[----:B------:R-:W-:-:S05]  /*104a0*/  SEL R8, R8, 0x9, !P1 ;  /* 0x0000000908087807 */ /* 0x000fca0004800000 */
[----:B------:R-:W-:-:S04]  /*104b0*/  UIADD3 UR8, UR8, 0x21800, URZ ;  /* 0x0002180008087890 */ /* 0x000fc8000fffe03f */
[----:B------:R-:W-:-:S04]  /*104c0*/  USHF.R.U32.HI UR8, URZ, 0x4, UR8 ;  /* 0x000000043f087899 */ /* 0x000fc80008011608 */
[----:B------:R-:W-:-:S04]  /*104d0*/  ULOP3.LUT UR8, UR8, 0x3fff, URZ, 0xc0, !UPT ;  /* 0x00003fff08087892 */ /* 0x000fc8000f8ec03f */
[----:B------:R-:W-:-:S04]  /*104e0*/  ULOP3.LUT UR8, UR8, 0x10000, URZ, 0xfc, !UPT ;  /* 0x0001000008087892 */ /* 0x000fc8000f8efc3f */
[----:B------:R-:W-:Y:S02]  /*104f0*/  UIADD3 UR12, UR8, 0x2, URZ ;  /* 0x00000002080c7890 */ /* 0x000fe4000fffe03f */
[----:B------:R-:W-:Y:S02]  /*10500*/  UIADD3 UR16, UR8, 0x4, URZ ;  /* 0x0000000408107890 */ /* 0x000fe4000fffe03f */
[----:B------:R-:W-:Y:S02]  /*10510*/  UIADD3 UR20, UR8, 0x6, URZ ;  /* 0x0000000608147890 */ /* 0x000fe4000fffe03f */
[----:B------:R-:W-:Y:S01]  /*10520*/  HGMMA.64x96x16.F32 R88, gdesc[UR8].tnspB, R88, gsb0 ;  /* 0x41600000085879f0 */ /* 0x000fe20008000858 */
[----:B------:R-:W-:Y:S02]  /*10530*/  UIADD3 UR24, UR8, 0x600, URZ ;  /* 0x0000060008187890 */ /* 0x000fe4000fffe03f */
[----:B------:R-:W-:Y:S02]  /*10540*/  UIADD3 UR28, UR8, 0x602, URZ ;  /* 0x00000602081c7890 */ /* 0x000fe4000fffe03f */
[----:B------:R-:W-:-:S02]  /*10550*/  UIADD3 UR32, UR8, 0x604, URZ ;  /* 0x0000060408207890 */ /* 0x000fc4000fffe03f */
[----:B------:R-:W-:Y:S01]  /*10560*/  UIADD3 UR44, UR8, 0x606, URZ ;  /* 0x00000606082c7890 */ /* 0x000fe2000fffe03f */
        /* <DEDUP_REMOVED lines=25> */
.L_x_11513:
[----:B------:R-:W2:Y:S04]  /*10700*/  LDL R11, [R1+0x60] ;  /* 0x00006000010b7983 */ /* 0x000ea80000100800 */
[----:B0-----:R-:W2:Y:S01]  /*10710*/  LDL R8, [R1+0x98] ;  /* 0x0000980001087983 */ /* 0x001ea20000100800 */
[----:B------:R-:W-:Y:S01]  /*10720*/  ISETP.NE.AND P1, PT, R142, 0x1, PT ;  /* 0x000000018e00780c */ /* 0x000fe20003f25270 */
[----:B------:R-:W-:Y:S01]  /*10730*/  FMUL.FTZ R21, R32, UR50 ;  /* 0x0000003220157c20 */ /* 0x000fe20008410000 */
[----:B------:R-:W-:Y:S01]  /*10740*/  FMUL.FTZ R32, R42, UR50 ;  /* 0x000000322a207c20 */ /* 0x000fe20008410000 */
[----:B------:R-:W-:Y:S01]  /*10750*/  FMUL.FTZ R42, R52, UR50 ;  /* 0x00000032342a7c20 */ /* 0x000fe20008410000 */
[----:B------:R-:W-:Y:S02]  /*10760*/  IMAD R52, R7, 0x8, R2 ;  /* 0x0000000807347824 */ /* 0x000fe400078e0202 */
        /* <DEDUP_REMOVED lines=9> */
[----:B------:R-:W-:Y:S01]  /*10800*/  MOV R53, UR38 ;  /* 0x0000002600357c02 */ /* 0x000fe20008000f00 */
        /* <DEDUP_REMOVED lines=25> */
[----:B------:R3:W-:Y:S01]  /*109a0*/  SYNCS.ARRIVE.TRANS64.RED.A1T0 RZ, [R52+URZ], RZ ;  /* 0x000000ff34ff79a7 */ /* 0x0007e2000810043f */
        /* <DEDUP_REMOVED lines=40> */
[----:B--2---:R-:W-:-:S02]  /*10c30*/  IMAD.IADD R8, R8, 0x1, R11 ;  /* 0x0000000108087824 */ /* 0x004fc400078e020b */
        /* <DEDUP_REMOVED lines=18> */
[----:B------:R-:W0:Y:S01]  /*10d60*/  SHFL.IDX PT, R85, R8, RZ, 0x1c1f ;  /* 0x001c1fff08557589 */ /* 0x000e2200000e0000 */
[----:B------:R-:W-:-:S02]  /*10d70*/  IMAD.SHL.U32 R79, R0, 0x80, RZ ;  /* 0x00000080004f7824 */ /* 0x000fc400078e00ff */
[----:B------:R-:W-:Y:S01]  /*10d80*/  FMUL.FTZ R34, R44, UR50 ;  /* 0x000000322c227c20 */ /* 0x000fe20008410000 */
[----:B------:R-:W-:Y:S01]  /*10d90*/  FMUL.FTZ R44, R54, UR50 ;  /* 0x00000032362c7c20 */ /* 0x000fe20008410000 */
[----:B------:R-:W-:Y:S01]  /*10da0*/  FMUL.FTZ R54, R62, UR50 ;  /* 0x000000323e367c20 */ /* 0x000fe20008410000 */
[----:B------:R-:W-:Y:S01]  /*10db0*/  FMUL.FTZ R62, R70, UR50 ;  /* 0x00000032463e7c20 */ /* 0x000fe20008410000 */
[----:B------:R-:W-:Y:S01]  /*10dc0*/  FMUL.FTZ R70, R78, UR50 ;  /* 0x000000324e467c20 */ /* 0x000fe20008410000 */
[----:B---3--:R-:W-:Y:S01]  /*10dd0*/  IADD3 R52, -R79, 0x1, RZ ;  /* 0x000000014f347810 */ /* 0x008fe20007ffe1ff */
[----:B------:R-:W-:Y:S01]  /*10de0*/  FMUL.FTZ R78, R86, UR50 ;  /* 0x00000032564e7c20 */ /* 0x000fe20008410000 */
[----:B------:R-:W-:Y:S01]  /*10df0*/  FMUL.FTZ R80, R87, UR50 ;  /* 0x0000003257507c20 */ /* 0x000fe20008410000 */
[----:B------:R-:W-:Y:S01]  /*10e00*/  PLOP3.LUT P1, PT, PT, PT, UP0, 0x40, 0x0 ;  /* 0x000000000000781c */ /* 0x000fe20003f2e808 */
[----:B------:R-:W1:Y:S01]  /*10e10*/  MUFU.TANH R9, R9 ;  /* 0x0000000900097308 */ /* 0x000e620000002400 */
[----:B------:R-:W-:-:S05]  /*10e20*/  IMAD R52, R156, -0x2, R52 ;  /* 0xfffffffe9c347824 */ /* 0x000fca00078e0234 */
[----:B------:R-:W-:Y:S02]  /*10e30*/  IADD3 R52, -R154, R52, R155 ;  /* 0x000000349a347210 */ /* 0x000fe40007ffe19b */
[----:B------:R-:W2:Y:S03]  /*10e40*/  MUFU.TANH R10, R10 ;  /* 0x0000000a000a7308 */ /* 0x000ea60000002400 */
[C---:B------:R-:W-:Y:S02]  /*10e50*/  VIADD R84, R52.reuse, UR49 ;  /* 0x0000003134547c36 */ /* 0x040fe40008000000 */
[----:B------:R-:W-:Y:S02]  /*10e60*/  VIADD R83, R52, UR52 ;  /* 0x0000003434537c36 */ /* 0x000fe40008000000 */
[C---:B0-----:R-:W-:Y:S01]  /*10e70*/  IMAD.IADD R82, R85.reuse, 0x1, R84 ;  /* 0x0000000155527824 */ /* 0x041fe200078e0254 */
[----:B------:R-:W0:Y:S01]  /*10e80*/  MUFU.TANH R11, R11 ;  /* 0x0000000b000b7308 */ /* 0x000e220000002400 */
[----:B------:R-:W-:-:S07]  /*10e90*/  IMAD.IADD R81, R85, 0x1, R83 ;  /* 0x0000000155517824 */ /* 0x000fce00078e0253 */
        /* <DEDUP_REMOVED lines=42> */
.L_x_11516:
[----:B------:R-:W-:-:S05]  /*11140*/  IMAD.U32 R86, RZ, RZ, UR41 ;  /* 0x00000029ff567e24 */ /* 0x000fca000f8e00ff */
[----:B------:R-:W-:-:S13]  /*11150*/  ISETP.NE.AND P1, PT, R86, 0x1, PT ;  /* 0x000000015600780c */ /* 0x000fda0003f25270 */
[----:B------:R-:W1:Y:S02]  /*11160*/  @P1 LDC.64 R52, c[0x0][0x9e8] ;  /* 0x00027a00ff341b82 */ /* 0x000e640000000a00 */
[----:B-1----:R-:W-:-:S05]  /*11170*/  @P1 IMAD.HI.U32 R52, R85, R52, RZ ;  /* 0x0000003455341227 */ /* 0x002fca00078e00ff */
[----:B------:R-:W-:-:S07]  /*11180*/  @P1 SHF.R.U32.HI R85, RZ, R53, R52 ;  /* 0x00000035ff551219 */ /* 0x000fce0000011634 */
.L_x_11517:
[----:B------:R-:W-:Y:S05]  /*11190*/  BSYNC B0 ;  /* 0x0000000000007941 */ /* 0x000fea0003800000 */
.L_x_11515:
[----:B------:R-:W-:-:S04]  /*111a0*/  IMAD R85, R85, R86, -R79 ;  /* 0x0000005655557224 */ /* 0x000fc800078e0a4f */
[----:B------:R-:W-:-:S05]  /*111b0*/  IMAD R85, R156, -0x2, R85 ;  /* 0xfffffffe9c557824 */ /* 0x000fca00078e0255 */
[----:B------:R-:W-:Y:S02]  /*111c0*/  VIMNMX R81, R81, R85, !PT ;  /* 0x0000005551517248 */ /* 0x000fe40007fe0100 */
[----:B------:R-:W-:-:S07]  /*111d0*/  VIADDMNMX R82, R85, R86, R82, PT ;  /* 0x0000005655527246 */ /* 0x000fce0003800152 */
.L_x_11514:
[----:B------:R-:W-:Y:S01]  /*111e0*/  ISETP.GT.AND P1, PT, R0, -0x1, PT ;  /* 0xffffffff0000780c */ /* 0x000fe20003f24270 */
[----:B------:R-:W1:Y:S03]  /*111f0*/  SHFL.IDX PT, R8, R8, 0x1, 0x1c1f ;  /* 0x003c1f0008087f89 */ /* 0x000e6600000e0000 */
        /* <DEDUP_REMOVED lines=14> */
[----:B------:R-:W-:Y:S02]  /*112e0*/  ISETP.GT.AND P2, PT, R81, 0x10, P1 ;  /* 0x000000105100780c */ /* 0x000fe40000f44270 */
[----:B------:R-:W-:Y:S02]  /*112f0*/  FSEL R23, R23, -INF , !P4 ;  /* 0xff80000017177808 */ /* 0x000fe40006000000 */
[----:B------:R-:W-:Y:S02]  /*11300*/  ISETP.GT.AND P4, PT, R81, 0x20, P1 ;  /* 0x000000205100780c */ /* 0x000fe40000f84270 */
[----:B------:R-:W-:-:S02]  /*11310*/  ISETP.LT.OR P3, PT, R82, 0xa, P3 ;  /* 0x0000000a5200780c */ /* 0x000fc40001f61670 */
[C---:B------:R-:W-:Y:S02]  /*11320*/  ISETP.LT.OR P2, PT, R82.reuse, 0x11, P2 ;  /* 0x000000115200780c */ /* 0x040fe40001741670 */
[----:B------:R-:W-:Y:S02]  /*11330*/  ISETP.LT.OR P4, PT, R82, 0x21, P4 ;  /* 0x000000215200780c */ /* 0x000fe40002781670 */
[----:B------:R-:W-:Y:S02]  /*11340*/  FSEL R14, R14, -INF , !P3 ;  /* 0xff8000000e0e7808 */ /* 0x000fe40005800000 */
[----:B------:R-:W-:Y:S02]  /*11350*/  FSEL R21, R21, -INF , !P2 ;  /* 0xff80000015157808 */ /* 0x000fe40005000000 */
[C---:B------:R-:W-:Y:S02]  /*11360*/  ISETP.GT.AND P3, PT, R81.reuse, 0x18, P1 ;  /* 0x000000185100780c */ /* 0x040fe40000f64270 */
[----:B------:R-:W-:-:S02]  /*11370*/  ISETP.GT.AND P2, PT, R81, 0x19, P1 ;  /* 0x000000195100780c */ /* 0x000fc40000f44270 */
[----:B------:R-:W-:Y:S02]  /*11380*/  FSEL R30, R30, -INF , !P4 ;  /* 0xff8000001e1e7808 */ /* 0x000fe40006000000 */
[----:B------:R-:W-:Y:S02]  /*11390*/  ISETP.GT.AND P4, PT, R81, 0x29, P1 ;  /* 0x000000295100780c */ /* 0x000fe40000f84270 */
[C---:B------:R-:W-:Y:S02]  /*113a0*/  ISETP.LT.OR P3, PT, R82.reuse, 0x19, P3 ;  /* 0x000000195200780c */ /* 0x040fe40001f61670 */
[C---:B------:R-:W-:Y:S02]  /*113b0*/  ISETP.LT.OR P2, PT, R82.reuse, 0x1a, P2 ;  /* 0x0000001a5200780c */ /* 0x040fe40001741670 */
[----:B------:R-:W-:Y:S02]  /*113c0*/  ISETP.LT.OR P4, PT, R82, 0x2a, P4 ;  /* 0x0000002a5200780c */ /* 0x000fe40002781670 */
[----:B0-----:R-:W-:-:S02]  /*113d0*/  FSEL R52, R26, -INF , !P3 ;  /* 0xff8000001a347808 */ /* 0x001fc40005800000 */
[----:B------:R-:W-:Y:S02]  /*113e0*/  FSEL R53, R27, -INF , !P2 ;  /* 0xff8000001b357808 */ /* 0x000fe40005000000 */
[C---:B------:R-:W-:Y:S02]  /*113f0*/  ISETP.GT.AND P3, PT, R81.reuse, 0x21, P1 ;  /* 0x000000215100780c */ /* 0x040fe40000f64270 */
        /* <DEDUP_REMOVED lines=15> */
[----:B------:R-:W-:-:S02]  /*114f0*/  FSEL R38, R38, -INF , !P3 ;  /* 0xff80000026267808 */ /* 0x000fc40005800000 */
        /* <DEDUP_REMOVED lines=40> */
[----:B------:R-:W-:Y:S02]  /*11780*/  PLOP3.LUT P4, PT, PT, PT, UP0, 0x40, 0x0 ;  /* 0x000000000000781c */ /* 0x000fe40003f8e808 */
[----:B------:R-:W-:-:S02]  /*11790*/  ISETP.LT.OR P3, PT, R82, 0x6a, P3 ;  /* 0x0000006a5200780c */ /* 0x000fc40001f61670 */
[----:B------:R-:W-:Y:S02]  /*117a0*/  ISETP.LT.OR P2, PT, R82, 0x71, P2 ;  /* 0x000000715200780c */ /* 0x000fe40001741670 */
[----:B------:R-:W-:Y:S02]  /*117b0*/  FSEL R69, R69, -INF , !P3 ;  /* 0xff80000045457808 */ /* 0x000fe40005800000 */
[----:B------:R-:W-:Y:S02]  /*117c0*/  FSEL R72, R72, -INF , !P2 ;  /* 0xff80000048487808 */ /* 0x000fe40005000000 */
[C---:B------:R-:W-:Y:S02]  /*117d0*/  ISETP.GT.AND P3, PT, R81.reuse, 0x78, P1 ;  /* 0x000000785100780c */ /* 0x040fe40000f64270 */
[----:B------:R-:W-:Y:S02]  /*117e0*/  ISETP.GT.AND P2, PT, R81, 0x79, P1 ;  /* 0x000000795100780c */ /* 0x000fe40000f44270 */
[----:B------:R-:W-:-:S02]  /*117f0*/  ISETP.LT.OR P3, PT, R82, 0x79, P3 ;  /* 0x000000795200780c */ /* 0x000fc40001f61670 */
[----:B------:R-:W-:Y:S02]  /*11800*/  ISETP.LT.OR P2, PT, R82, 0x7a, P2 ;  /* 0x0000007a5200780c */ /* 0x000fe40001741670 */
[----:B------:R-:W-:Y:S02]  /*11810*/  FSEL R76, R76, -INF , !P3 ;  /* 0xff8000004c4c7808 */ /* 0x000fe40005800000 */
[----:B------:R-:W-:Y:S01]  /*11820*/  FSEL R77, R77, -INF , !P2 ;  /* 0xff8000004d4d7808 */ /* 0x000fe20005000000 */
[----:B------:R-:W-:Y:S08]  /*11830*/  @P4 BRA `(.L_x_11518) ;  /* 0x0000000000584947 */ /* 0x000ff00003800000 */
        /* <DEDUP_REMOVED lines=12> */
.L_x_11520:
[----:B------:R-:W-:-:S05]  /*11900*/  IMAD.U32 R81, RZ, RZ, UR41 ;  /* 0x00000029ff517e24 */ /* 0x000fca000f8e00ff */
[----:B------:R-:W-:-:S13]  /*11910*/  ISETP.NE.AND P2, PT, R81, 0x1, PT ;  /* 0x000000015100780c */ /* 0x000fda0003f45270 */
[----:B------:R-:W0:Y:S02]  /*11920*/  @P2 LDC.64 R26, c[0x0][0x9e8] ;  /* 0x00027a00ff1a2b82 */ /* 0x000e240000000a00 */
[----:B0-----:R-:W-:-:S05]  /*11930*/  @P2 IMAD.HI.U32 R26, R8, R26, RZ ;  /* 0x0000001a081a2227 */ /* 0x001fca00078e00ff */
[----:B------:R-:W-:-:S07]  /*11940*/  @P2 SHF.R.U32.HI R8, RZ, R27, R26 ;  /* 0x0000001bff082219 */ /* 0x000fce000001161a */
.L_x_11521:
[----:B------:R-:W-:Y:S05]  /*11950*/  BSYNC B0 ;  /* 0x0000000000007941 */ /* 0x000fea0003800000 */
.L_x_11519:
[----:B------:R-:W-:-:S04]  /*11960*/  IMAD R8, R8, R81, -R79 ;  /* 0x0000005108087224 */ /* 0x000fc800078e0a4f */
[----:B------:R-:W-:-:S05]  /*11970*/  IMAD R8, R156, -0x2, R8 ;  /* 0xfffffffe9c087824 */ /* 0x000fca00078e0208 */
[----:B------:R-:W-:Y:S02]  /*11980*/  VIMNMX R83, R83, R8, !PT ;  /* 0x0000000853537248 */ /* 0x000fe40007fe0100 */
[----:B------:R-:W-:-:S07]  /*11990*/  VIADDMNMX R84, R8, R81, R84, PT ;  /* 0x0000005108547246 */ /* 0x000fce0003800154 */
.L_x_11518:
[----:B------:R-:W-:Y:S01]  /*119a0*/  FMNMX.FTZ R8, R9, R5, !PT ;  /* 0x0000000509087209 */ /* 0x000fe20007810000 */
[----:B------:R-:W-:Y:S01]  /*119b0*/  UMOV UR51, UR7 ;  /* 0x0000000700337c82 */ /* 0x000fe20008000000 */
[C---:B------:R-:W-:Y:S02]  /*119c0*/  ISETP.GT.AND P4, PT, R83.reuse, 0x1, P1 ;  /* 0x000000015300780c */ /* 0x040fe40000f84270 */
[C---:B------:R-:W-:Y:S02]  /*119d0*/  ISETP.GT.AND P2, PT, R83.reuse, 0x8, P1 ;  /* 0x000000085300780c */ /* 0x040fe40000f44270 */
[----:B------:R-:W-:Y:S02]  /*119e0*/  ISETP.GT.AND P3, PT, R83, 0x9, P1 ;  /* 0x000000095300780c */ /* 0x000fe40000f64270 */
[----:B------:R-:W-:Y:S02]  /*119f0*/  FMNMX.FTZ R8, R10, R8, !PT ;  /* 0x000000080a087209 */ /* 0x000fe40007810000 */
[----:B------:R-:W-:-:S02]  /*11a00*/  ISETP.LT.OR P4, PT, R84, 0x2, P4 ;  /* 0x000000025400780c */ /* 0x000fc40002781670 */
[C---:B------:R-:W-:Y:S02]  /*11a10*/  ISETP.LT.OR P2, PT, R84.reuse, 0x9, P2 ;  /* 0x000000095400780c */ /* 0x040fe40001741670 */
[----:B------:R-:W-:Y:S02]  /*11a20*/  ISETP.LT.OR P3, PT, R84, 0xa, P3 ;  /* 0x0000000a5400780c */ /* 0x000fe40001f61670 */
[----:B------:R-:W-:Y:S02]  /*11a30*/  FMNMX.FTZ R8, R13, R8, !PT ;  /* 0x000000080d087209 */ /* 0x000fe40007810000 */
[----:B------:R-:W-:Y:S02]  /*11a40*/  FSEL R12, R12, -INF , !P4 ;  /* 0xff8000000c0c7808 */ /* 0x000fe40006000000 */
[----:B------:R-:W-:Y:S02]  /*11a50*/  FSEL R15, R15, -INF , !P2 ;  /* 0xff8000000f0f7808 */ /* 0x000fe40005000000 */
[----:B------:R-:W-:-:S02]  /*11a60*/  FSEL R20, R20, -INF , !P3 ;  /* 0xff80000014147808 */ /* 0x000fc40005800000 */
[----:B------:R-:W-:Y:S02]  /*11a70*/  FMNMX.FTZ R8, R14, R8, !PT ;  /* 0x000000080e087209 */ /* 0x000fe40007810000 */
        /* <DEDUP_REMOVED lines=11> */
[C---:B------:R-:W-:Y:S02]  /*11b30*/  ISETP.GT.AND P4, PT, R83.reuse, 0x19, P1 ;  /* 0x000000195300780c */ /* 0x040fe40000f84270 */
[C---:B------:R-:W-:Y:S02]  /*11b40*/  ISETP.GT.AND P2, PT, R83.reuse, 0x20, P1 ;  /* 0x000000205300780c */ /* 0x040fe40000f44270 */
[----:B------:R-:W-:Y:S02]  /*11b50*/  ISETP.GT.AND P3, PT, R83, 0x21, P1 ;  /* 0x000000215300780c */ /* 0x000fe40000f64270 */
[----:B------:R-:W-:Y:S02]  /*11b60*/  FMNMX.FTZ R8, R52, R8, !PT ;  /* 0x0000000834087209 */ /* 0x000fe40007810000 */
[C---:B------:R-:W-:Y:S02]  /*11b70*/  ISETP.LT.OR P4, PT, R84.reuse, 0x1a, P4 ;  /* 0x0000001a5400780c */ /* 0x040fe40002781670 */
[----:B------:R-:W-:-:S02]  /*11b80*/  ISETP.LT.OR P2, PT, R84, 0x21, P2 ;  /* 0x000000215400780c */ /* 0x000fc40001741670 */
[----:B------:R-:W-:Y:S02]  /*11b90*/  ISETP.LT.OR P3, PT, R84, 0x22, P3 ;  /* 0x000000225400780c */ /* 0x000fe40001f61670 */
[----:B------:R-:W-:Y:S02]  /*11ba0*/  FMNMX.FTZ R8, R53, R8, !PT ;  /* 0x0000000835087209 */ /* 0x000fe40007810000 */
[----:B------:R-:W-:Y:S02]  /*11bb0*/  FSEL R29, R29, -INF , !P4 ;  /* 0xff8000001d1d7808 */ /* 0x000fe40006000000 */
[----:B------:R-:W-:Y:S02]  /*11bc0*/  FSEL R32, R32, -INF , !P2 ;  /* 0xff80000020207808 */ /* 0x000fe40005000000 */
[----:B------:R-:W-:Y:S02]  /*11bd0*/  FSEL R33, R33, -INF , !P3 ;  /* 0xff80000021217808 */ /* 0x000fe40005800000 */
[----:B------:R-:W-:-:S02]  /*11be0*/  ISETP.GT.AND P4, PT, R83, 0x28, P1 ;  /* 0x000000285300780c */ /* 0x000fc40000f84270 */
[C---:B------:R-:W-:Y:S02]  /*11bf0*/  ISETP.GT.AND P2, PT, R83.reuse, 0x29, P1 ;  /* 0x000000295300780c */ /* 0x040fe40000f44270 */
[----:B------:R-:W-:Y:S02]  /*11c00*/  ISETP.GT.AND P3, PT, R83, 0x30, P1 ;  /* 0x000000305300780c */ /* 0x000fe40000f64270 */
[----:B------:R-:W-:Y:S02]  /*11c10*/  FMNMX.FTZ R8, R30, R8, !PT ;  /* 0x000000081e087209 */ /* 0x000fe40007810000 */
[C---:B------:R-:W-:Y:S02]  /*11c20*/  ISETP.LT.OR P4, PT, R84.reuse, 0x29, P4 ;  /* 0x000000295400780c */ /* 0x040fe40002781670 */
[C---:B------:R-:W-:Y:S02]  /*11c30*/  ISETP.LT.OR P2, PT, R84.reuse, 0x2a, P2 ;  /* 0x0000002a5400780c */ /* 0x040fe40001741670 */
[----:B------:R-:W-:-:S02]  /*11c40*/  ISETP.LT.OR P3, PT, R84, 0x31, P3 ;  /* 0x000000315400780c */ /* 0x000fc40001f61670 */
[----:B------:R-:W-:Y:S02]  /*11c50*/  FMNMX.FTZ R8, R31, R8, !PT ;  /* 0x000000081f087209 */ /* 0x000fe40007810000 */
[----:B------:R-:W-:Y:S02]  /*11c60*/  FSEL R36, R36, -INF , !P4 ;  /* 0xff80000024247808 */ /* 0x000fe40006000000 */
[----:B------:R-:W-:Y:S02]  /*11c70*/  FSEL R37, R37, -INF , !P2 ;  /* 0xff80000025257808 */ /* 0x000fe40005000000 */
[----:B------:R-:W-:Y:S02]  /*11c80*/  FSEL R40, R40, -INF , !P3 ;  /* 0xff80000028287808 */ /* 0x000fe40005800000 */
[C---:B------:R-:W-:Y:S02]  /*11c90*/  ISETP.GT.AND P4, PT, R83.reuse, 0x31, P1 ;  /* 0x000000315300780c */ /* 0x040fe40000f84270 */
[----:B------:R-:W-:-:S02]  /*11ca0*/  ISETP.GT.AND P2, PT, R83, 0x38, P1 ;  /* 0x000000385300780c */ /* 0x000fc40000f44270 */
[----:B------:R-:W-:Y:S02]  /*11cb0*/  ISETP.GT.AND P3, PT, R83, 0x39, P1 ;  /* 0x000000395300780c */ /* 0x000fe40000f64270 */
[----:B------:R-:W-:Y:S02]  /*11cc0*/  FMNMX.FTZ R8, R34, R8, !PT ;  /* 0x0000000822087209 */ /* 0x000fe40007810000 */
[C---:B------:R-:W-:Y:S02]  /*11cd0*/  ISETP.LT.OR P4, PT, R84.reuse, 0x32, P4 ;  /* 0x000000325400780c */ /* 0x040fe40002781670 */
[C---:B------:R-:W-:Y:S02]  /*11ce0*/  ISETP.LT.OR P2, PT, R84.reuse, 0x39, P2 ;  /* 0x000000395400780c */ /* 0x040fe40001741670 */
[----:B------:R-:W-:Y:S02]  /*11cf0*/  ISETP.LT.OR P3, PT, R84, 0x3a, P3 ;  /* 0x0000003a5400780c */ /* 0x000fe40001f61670 */
[----:B------:R-:W-:-:S02]  /*11d00*/  FMNMX.FTZ R8, R35, R8, !PT ;  /* 0x0000000823087209 */ /* 0x000fc40007810000 */
[----:B------:R-:W-:Y:S02]  /*11d10*/  FSEL R41, R41, -INF , !P4 ;  /* 0xff80000029297808 */ /* 0x000fe40006000000 */
[----:B------:R-:W-:Y:S02]  /*11d20*/  FSEL R44, R44, -INF , !P2 ;  /* 0xff8000002c2c7808 */ /* 0x000fe40005000000 */
[----:B------:R-:W-:Y:S02]  /*11d30*/  FSEL R45, R45, -INF , !P3 ;  /* 0xff8000002d2d7808 */ /* 0x000fe40005800000 */
[----:B------:R-:W-:Y:S02]  /*11d40*/  FMNMX.FTZ R8, R38, R8, !PT ;  /* 0x0000000826087209 */ /* 0x000fe40007810000 */
[----:B------:R-:W-:Y:S02]  /*11d50*/  LOP3.LUT R22, R22, 0xdfffffff, RZ, 0xc0, !PT ;  /* 0xdfffffff16167812 */ /* 0x000fe400078ec0ff */
[----:B------:R-:W-:-:S02]  /*11d60*/  ISETP.GT.AND P4, PT, R83, 0x40, P1 ;  /* 0x000000405300780c */ /* 0x000fc40000f84270 */
[C---:B------:R-:W-:Y:S02]  /*11d70*/  ISETP.GT.AND P2, PT, R83.reuse, 0x41, P1 ;  /* 0x000000415300780c */ /* 0x040fe40000f44270 */
[----:B------:R-:W-:Y:S02]  /*11d80*/  ISETP.GT.AND P3, PT, R83, 0x48, P1 ;  /* 0x000000485300780c */ /* 0x000fe40000f64270 */
[----:B------:R-:W-:Y:S02]  /*11d90*/  FMNMX.FTZ R8, R39, R8, !PT ;  /* 0x0000000827087209 */ /* 0x000fe40007810000 */
[----:B------:R-:W-:Y:S02]  /*11da0*/  @P0 LOP3.LUT R22, R22, 0x20000000, RZ, 0xfc, !PT ;  /* 0x2000000016160812 */ /* 0x000fe400078efcff */
[C---:B------:R-:W-:Y:S02]  /*11db0*/  ISETP.LT.OR P4, PT, R84.reuse, 0x41, P4 ;  /* 0x000000415400780c */ /* 0x040fe40002781670 */
[----:B------:R-:W-:-:S02]  /*11dc0*/  ISETP.LT.OR P2, PT, R84, 0x42, P2 ;  /* 0x000000425400780c */ /* 0x000fc40001741670 */
[----:B------:R-:W-:Y:S02]  /*11dd0*/  ISETP.LT.OR P3, PT, R84, 0x49, P3 ;  /* 0x000000495400780c */ /* 0x000fe40001f61670 */
[----:B------:R-:W-:Y:S02]  /*11de0*/  ISETP.GT.AND P0, PT, R83, 0x61, P1 ;  /* 0x000000615300780c */ /* 0x000fe40000f04270 */
        /* <DEDUP_REMOVED lines=11> */
[----:B------:R-:W-:Y:S02]  /*11ea0*/  LOP3.LUT R22, R22, 0x7fffffff, RZ, 0xc0, !PT ;  /* 0x7fffffff16167812 */ /* 0x000fe400078ec0ff */
[----:B------:R-:W-:Y:S02]  /*11eb0*/  FMNMX.FTZ R8, R46, R8, !PT ;  /* 0x000000082e087209 */ /* 0x000fe40007810000 */
[----:B------:R-:W-:Y:S02]  /*11ec0*/  FSEL R55, R55, -INF , !P4 ;  /* 0xff80000037377808 */ /* 0x000fe40006000000 */
[----:B------:R-:W-:Y:S02]  /*11ed0*/  FSEL R58, R58, -INF , !P2 ;  /* 0xff8000003a3a7808 */ /* 0x000fe40005000000 */
[----:B------:R-:W-:-:S02]  /*11ee0*/  FSEL R59, R59, -INF , !P3 ;  /* 0xff8000003b3b7808 */ /* 0x000fc40005800000 */
[C---:B------:R-:W-:Y:S02]  /*11ef0*/  ISETP.GT.AND P4, PT, R83.reuse, 0x58, P1 ;  /* 0x000000585300780c */ /* 0x040fe40000f84270 */
[C---:B------:R-:W-:Y:S02]  /*11f00*/  ISETP.GT.AND P2, PT, R83.reuse, 0x59, P1 ;  /* 0x000000595300780c */ /* 0x040fe40000f44270 */
[C---:B------:R-:W-:Y:S02]  /*11f10*/  ISETP.GT.AND P3, PT, R83.reuse, 0x60, P1 ;  /* 0x000000605300780c */ /* 0x040fe40000f64270 */
[----:B------:R-:W-:Y:S02]  /*11f20*/  @P0 LOP3.LUT R22, R22, 0x80000000, RZ, 0xfc, !PT ;  /* 0x8000000016160812 */ /* 0x000fe400078efcff */
[----:B------:R-:W-:Y:S02]  /*11f30*/  ISETP.GT.AND P0, PT, R83, RZ, P1 ;  /* 0x000000ff5300720c */ /* 0x000fe40000f04270 */
[----:B------:R-:W-:-:S02]  /*11f40*/  FMNMX.FTZ R8, R47, R8, !PT ;  /* 0x000000082f087209 */ /* 0x000fc40007810000 */
[C---:B------:R-:W-:Y:S02]  /*11f50*/  ISETP.LT.OR P4, PT, R84.reuse, 0x59, P4 ;  /* 0x000000595400780c */ /* 0x040fe40002781670 */
[C---:B------:R-:W-:Y:S02]  /*11f60*/  ISETP.LT.OR P2, PT, R84.reuse, 0x5a, P2 ;  /* 0x0000005a5400780c */ /* 0x040fe40001741670 */
[----:B------:R-:W-:Y:S02]  /*11f70*/  ISETP.LT.OR P3, PT, R84, 0x61, P3 ;  /* 0x000000615400780c */ /* 0x000fe40001f61670 */
[----:B------:R-:W-:Y:S02]  /*11f80*/  FMNMX.FTZ R8, R50, R8, !PT ;  /* 0x0000000832087209 */ /* 0x000fe40007810000 */
[----:B------:R-:W-:Y:S02]  /*11f90*/  FSEL R62, R62, -INF , !P4 ;  /* 0xff8000003e3e7808 */ /* 0x000fe40006000000 */
[----:B------:R-:W-:-:S02]  /*11fa0*/  FSEL R63, R63, -INF , !P2 ;  /* 0xff8000003f3f7808 */ /* 0x000fc40005000000 */
[----:B------:R-:W-:Y:S02]  /*11fb0*/  FSEL R66, R66, -INF , !P3 ;  /* 0xff80000042427808 */ /* 0x000fe40005800000 */
[C---:B------:R-:W-:Y:S02]  /*11fc0*/  ISETP.GT.AND P2, PT, R83.reuse, 0x68, P1 ;  /* 0x000000685300780c */ /* 0x040fe40000f44270 */
[C---:B------:R-:W-:Y:S02]  /*11fd0*/  ISETP.GT.AND P3, PT, R83.reuse, 0x69, P1 ;  /* 0x000000695300780c */ /* 0x040fe40000f64270 */
[C---:B------:R-:W-:Y:S02]  /*11fe0*/  ISETP.GT.AND P4, PT, R83.reuse, 0x70, P1 ;  /* 0x000000705300780c */ /* 0x040fe40000f84270 */
[C---:B------:R-:W-:Y:S02]  /*11ff0*/  ISETP.GT.AND P5, PT, R83.reuse, 0x71, P1 ;  /* 0x000000715300780c */ /* 0x040fe40000fa4270 */
[----:B------:R-:W-:-:S02]  /*12000*/  ISETP.GT.AND P6, PT, R83, 0x78, P1 ;  /* 0x000000785300780c */ /* 0x000fc40000fc4270 */
[----:B------:R-:W-:Y:S02]  /*12010*/  FMNMX.FTZ R8, R51, R8, !PT ;  /* 0x0000000833087209 */ /* 0x000fe40007810000 */
[----:B------:R-:W-:Y:S02]  /*12020*/  LOP3.LUT R22, R22, 0xfffffff7, RZ, 0xc0, !PT ;  /* 0xfffffff716167812 */ /* 0x000fe400078ec0ff */
[----:B------:R-:W-:Y:S02]  /*12030*/  ISETP.GT.AND P1, PT, R83, 0x79, P1 ;  /* 0x000000795300780c */ /* 0x000fe40000f24270 */
[----:B------:R-:W-:Y:S02]  /*12040*/  FMNMX.FTZ R8, R56, R8, !PT ;  /* 0x0000000838087209 */ /* 0x000fe40007810000 */
[----:B------:R-:W-:Y:S02]  /*12050*/  @P0 LOP3.LUT R22, R22, 0x8, RZ, 0xfc, !PT ;  /* 0x0000000816160812 */ /* 0x000fe400078efcff */
[----:B------:R-:W-:-:S02]  /*12060*/  FMNMX.FTZ R8, R57, R8, !PT ;  /* 0x0000000839087209 */ /* 0x000fc40007810000 */
[C---:B------:R-:W-:Y:S02]  /*12070*/  LOP3.LUT P0, RZ, R22.reuse, 0x80000000, RZ, 0xc0, !PT ;  /* 0x8000000016ff7812 */ /* 0x040fe4000780c0ff */
[----:B------:R-:W-:Y:S02]  /*12080*/  LOP3.LUT R22, R22, 0xfffffffd, RZ, 0xc0, !PT ;  /* 0xfffffffd16167812 */ /* 0x000fe400078ec0ff */
[----:B------:R-:W-:Y:S02]  /*12090*/  FMNMX.FTZ R8, R60, R8, !PT ;  /* 0x000000083c087209 */ /* 0x000fe40007810000 */
[----:B------:R-:W-:Y:S02]  /*120a0*/  @P1 LOP3.LUT R22, R22, 0x2, RZ, 0xfc, !PT ;  /* 0x0000000216161812 */ /* 0x000fe400078efcff */
[----:B------:R-:W-:Y:S02]  /*120b0*/  FMNMX.FTZ R8, R61, R8, !PT ;  /* 0x000000083d087209 */ /* 0x000fe40007810000 */
[----:B------:R-:W-:-:S02]  /*120c0*/  LOP3.LUT P1, RZ, R22, 0x8, RZ, 0xc0, !PT ;  /* 0x0000000816ff7812 */ /* 0x000fc4000782c0ff */
[----:B------:R-:W-:Y:S02]  /*120d0*/  FMNMX.FTZ R8, R64, R8, !PT ;  /* 0x0000000840087209 */ /* 0x000fe40007810000 */
[----:B------:R-:W-:Y:S02]  /*120e0*/  ISETP.LT.OR P1, PT, R84, 0x1, P1 ;  /* 0x000000015400780c */ /* 0x000fe40000f21670 */
[----:B------:R-:W-:Y:S02]  /*120f0*/  FMNMX.FTZ R8, R65, R8, !PT ;  /* 0x0000000841087209 */ /* 0x000fe40007810000 */
[----:B------:R-:W-:Y:S02]  /*12100*/  FSEL R11, R11, -INF , !P1 ;  /* 0xff8000000b0b7808 */ /* 0x000fe40004800000 */
[----:B------:R-:W-:Y:S02]  /*12110*/  FMNMX.FTZ R8, R68, R8, !PT ;  /* 0x0000000844087209 */ /* 0x000fe40007810000 */
[----:B------:R-:W-:-:S02]  /*12120*/  FMNMX.FTZ R27, R11, R6, !PT ;  /* 0x000000060b1b7209 */ /* 0x000fc40007810000 */
[----:B------:R-:W-:Y:S02]  /*12130*/  FMNMX.FTZ R8, R69, R8, !PT ;  /* 0x0000000845087209 */ /* 0x000fe40007810000 */
[----:B------:R-:W-:Y:S02]  /*12140*/  FMNMX.FTZ R27, R12, R27, !PT ;  /* 0x0000001b0c1b7209 */ /* 0x000fe40007810000 */
[----:B------:R-:W-:Y:S02]  /*12150*/  FMNMX.FTZ R8, R72, R8, !PT ;  /* 0x0000000848087209 */ /* 0x000fe40007810000 */
[----:B------:R-:W-:Y:S02]  /*12160*/  FMNMX.FTZ R27, R15, R27, !PT ;  /* 0x0000001b0f1b7209 */ /* 0x000fe40007810000 */
[----:B------:R-:W-:Y:S02]  /*12170*/  FMNMX.FTZ R8, R73, R8, !PT ;  /* 0x0000000849087209 */ /* 0x000fe40007810000 */
[----:B------:R-:W-:-:S02]  /*12180*/  FMNMX.FTZ R27, R20, R27, !PT ;  /* 0x0000001b141b7209 */ /* 0x000fc40007810000 */
[----:B------:R-:W-:Y:S02]  /*12190*/  FMNMX.FTZ R8, R76, R8, !PT ;  /* 0x000000084c087209 */ /* 0x000fe40007810000 */
[----:B------:R-:W-:Y:S02]  /*121a0*/  FMNMX.FTZ R27, R24, R27, !PT ;  /* 0x0000001b181b7209 */ /* 0x000fe40007810000 */
[----:B------:R-:W-:Y:S02]  /*121b0*/  FMNMX.FTZ R8, R77, R8, !PT ;  /* 0x000000084d087209 */ /* 0x000fe40007810000 */
[----:B------:R-:W-:Y:S02]  /*121c0*/  FMNMX.FTZ R27, R25, R27, !PT ;  /* 0x0000001b191b7209 */ /* 0x000fe40007810000 */
[----:B------:R-:W-:Y:S01]  /*121d0*/  ISETP.LT.OR P0, PT, R84, 0x62, P0 ;  /* 0x000000625400780c */ /* 0x000fe20000701670 */
[----:B------:R-:W0:Y:S01]  /*121e0*/  SHFL.BFLY PT, R26, R8, 0x2, 0x1f ;  /* 0x0c401f00081a7f89 */ /* 0x000e2200000e0000 */
[----:B------:R-:W-:-:S02]  /*121f0*/  FMNMX.FTZ R27, R28, R27, !PT ;  /* 0x0000001b1c1b7209 */ /* 0x000fc40007810000 */
[----:B------:R-:W-:Y:S02]  /*12200*/  LOP3.LUT R22, R22, 0xffffffef, RZ, 0xc0, !PT ;  /* 0xffffffef16167812 */ /* 0x000fe400078ec0ff */
[----:B------:R-:W-:Y:S02]  /*12210*/  FMNMX.FTZ R27, R29, R27, !PT ;  /* 0x0000001b1d1b7209 */ /* 0x000fe40007810000 */
[----:B------:R-:W-:Y:S02]  /*12220*/  ISETP.LT.OR P4, PT, R84, 0x71, P4 ;  /* 0x000000715400780c */ /* 0x000fe40002781670 */
[----:B------:R-:W-:Y:S02]  /*12230*/  FMNMX.FTZ R27, R32, R27, !PT ;  /* 0x0000001b201b7209 */ /* 0x000fe40007810000 */
[----:B------:R-:W-:Y:S02]  /*12240*/  ISETP.LT.OR P5, PT, R84, 0x72, P5 ;  /* 0x000000725400780c */ /* 0x000fe40002fa1670 */
[----:B------:R-:W-:-:S02]  /*12250*/  FMNMX.FTZ R27, R33, R27, !PT ;  /* 0x0000001b211b7209 */ /* 0x000fc40007810000 */
[----:B------:R-:W-:Y:S02]  /*12260*/  @P0 LOP3.LUT R22, R22, 0x10, RZ, 0xfc, !PT ;  /* 0x0000001016160812 */ /* 0x000fe400078efcff */
[----:B------:R-:W-:Y:S02]  /*12270*/  FMNMX.FTZ R27, R36, R27, !PT ;  /* 0x0000001b241b7209 */ /* 0x000fe40007810000 */
[----:B------:R-:W-:Y:S02]  /*12280*/  ISETP.LT.OR P0, PT, R84, 0x69, P2 ;  /* 0x000000695400780c */ /* 0x000fe40001701670 */
[----:B------:R-:W-:Y:S02]  /*12290*/  FMNMX.FTZ R27, R37, R27, !PT ;  /* 0x0000001b251b7209 */ /* 0x000fe40007810000 */
[----:B------:R-:W-:Y:S02]  /*122a0*/  LOP3.LUT P2, RZ, R22, 0x2, RZ, 0xc0, !PT ;  /* 0x0000000216ff7812 */ /* 0x000fe4000784c0ff */
[----:B0-----:R-:W-:-:S02]  /*122b0*/  FMNMX.FTZ R8, R8, R26, !PT ;  /* 0x0000001a08087209 */ /* 0x001fc40007810000 */
[----:B------:R-:W-:Y:S02]  /*122c0*/  FMNMX.FTZ R27, R40, R27, !PT ;  /* 0x0000001b281b7209 */ /* 0x000fe40007810000 */
[----:B------:R-:W-:Y:S01]  /*122d0*/  LOP3.LUT R22, R22, 0xfffffffb, RZ, 0xc0, !PT ;  /* 0xfffffffb16167812 */ /* 0x000fe200078ec0ff */
[----:B------:R-:W0:Y:S01]  /*122e0*/  SHFL.BFLY PT, R26, R8, 0x1, 0x1f ;  /* 0x0c201f00081a7f89 */ /* 0x000e2200000e0000 */
[----:B------:R-:W-:Y:S02]  /*122f0*/  FMNMX.FTZ R27, R41, R27, !PT ;  /* 0x0000001b291b7209 */ /* 0x000fe40007810000 */
[----:B------:R-:W-:Y:S02]  /*12300*/  @P0 LOP3.LUT R22, R22, 0x4, RZ, 0xfc, !PT ;  /* 0x0000000416160812 */ /* 0x000fe400078efcff */
[----:B------:R-:W-:Y:S02]  /*12310*/  FMNMX.FTZ R27, R44, R27, !PT ;  /* 0x0000001b2c1b7209 */ /* 0x000fe40007810000 */
[----:B------:R-:W-:-:S02]  /*12320*/  ISETP.LT.OR P0, PT, R84, 0x6a, P3 ;  /* 0x0000006a5400780c */ /* 0x000fc40001f01670 */
[----:B------:R-:W-:Y:S02]  /*12330*/  FMNMX.FTZ R27, R45, R27, !PT ;  /* 0x0000001b2d1b7209 */ /* 0x000fe40007810000 */
[----:B------:R-:W-:Y:S02]  /*12340*/  LOP3.LUT R22, R22, 0xbfffffff, RZ, 0xc0, !PT ;  /* 0xbfffffff16167812 */ /* 0x000fe400078ec0ff */
[----:B------:R-:W-:Y:S02]  /*12350*/  FMNMX.FTZ R27, R48, R27, !PT ;  /* 0x0000001b301b7209 */ /* 0x000fe40007810000 */
[----:B------:R-:W-:Y:S02]  /*12360*/  FSEL R74, R74, -INF , !P4 ;  /* 0xff8000004a4a7808 */ /* 0x000fe40006000000 */
[----:B------:R-:W-:Y:S02]  /*12370*/  FMNMX.FTZ R27, R49, R27, !PT ;  /* 0x0000001b311b7209 */ /* 0x000fe40007810000 */
[----:B------:R-:W-:-:S02]  /*12380*/  ISETP.LT.OR P6, PT, R84, 0x79, P6 ;  /* 0x000000795400780c */ /* 0x000fc400037c1670 */
[----:B------:R-:W-:Y:S02]  /*12390*/  FMNMX.FTZ R27, R54, R27, !PT ;  /* 0x0000001b361b7209 */ /* 0x000fe40007810000 */
[----:B------:R-:W-:Y:S02]  /*123a0*/  @P0 LOP3.LUT R22, R22, 0x40000000, RZ, 0xfc, !PT ;  /* 0x4000000016160812 */ /* 0x000fe400078efcff */
[----:B0-----:R-:W-:Y:S02]  /*123b0*/  FMNMX.FTZ R8, R8, R26, !PT ;  /* 0x0000001a08087209 */ /* 0x001fe40007810000 */
[----:B------:R-:W-:Y:S02]  /*123c0*/  FMNMX.FTZ R27, R55, R27, !PT ;  /* 0x0000001b371b7209 */ /* 0x000fe40007810000 */
[----:B------:R-:W-:Y:S02]  /*123d0*/  FSETP.NEU.FTZ.AND P3, PT, R8, -INF , PT ;  /* 0xff8000000800780b */ /* 0x000fe40003f7d000 */
[----:B------:R-:W-:-:S02]  /*123e0*/  FMNMX.FTZ R27, R58, R27, !PT ;  /* 0x0000001b3a1b7209 */ /* 0x000fc40007810000 */
[----:B------:R-:W-:Y:S02]  /*123f0*/  FSEL R26, R8, RZ, P3 ;  /* 0x000000ff081a7208 */ /* 0x000fe40001800000 */
[----:B------:R-:W-:Y:S02]  /*12400*/  FMNMX.FTZ R27, R59, R27, !PT ;  /* 0x0000001b3b1b7209 */ /* 0x000fe40007810000 */
[----:B------:R-:W-:Y:S01]  /*12410*/  LOP3.LUT P0, RZ, R22, 0x10, RZ, 0xc0, !PT ;  /* 0x0000001016ff7812 */ /* 0x000fe2000780c0ff */
[----:B------:R-:W-:Y:S01]  /*12420*/  FADD.FTZ R5, -R26, R5 ;  /* 0x000000051a057221 */ /* 0x000fe20000010100 */
[----:B------:R-:W-:Y:S01]  /*12430*/  FMNMX.FTZ R27, R62, R27, !PT ;  /* 0x0000001b3e1b7209 */ /* 0x000fe20007810000 */
[----:B------:R-:W-:Y:S01]  /*12440*/  FMUL.FTZ R26, R8, UR51 ;  /* 0x00000033081a7c20 */ /* 0x000fe20008410000 */
[----:B------:R-:W-:Y:S01]  /*12450*/  FSEL R67, R67, -INF , !P0 ;  /* 0xff80000043437808 */ /* 0x000fe20004000000 */
[----:B------:R-:W-:Y:S01]  /*12460*/  FMUL.FTZ R5, R5, UR51 ;  /* 0x0000003305057c20 */ /* 0x000fe20008410000 */
[----:B------:R-:W-:-:S02]  /*12470*/  FMNMX.FTZ R27, R63, R27, !PT ;  /* 0x0000001b3f1b7209 */ /* 0x000fc40007810000 */
[----:B------:R-:W-:Y:S02]  /*12480*/  FSEL R26, R26, RZ, P3 ;  /* 0x000000ff1a1a7208 */ /* 0x000fe40001800000 */
[----:B------:R-:W-:Y:S01]  /*12490*/  LOP3.LUT P3, RZ, R22, 0x4, RZ, 0xc0, !PT ;  /* 0x0000000416ff7812 */ /* 0x000fe2000786c0ff */
[----:B------:R-:W-:Y:S01]  /*124a0*/  MUFU.EX2 R5, R5 ;  /* 0x0000000500057308 */ /* 0x000fe20000000800 */
[----:B------:R-:W-:Y:S01]  /*124b0*/  FMNMX.FTZ R27, R66, R27, !PT ;  /* 0x0000001b421b7209 */ /* 0x000fe20007810000 */
[--C-:B------:R-:W-:Y:S01]  /*124c0*/  FFMA.FTZ R9, R9, UR51, -R26.reuse ;  /* 0x0000003309097c23 */ /* 0x100fe2000801081a */
[----:B------:R-:W-:Y:S01]  /*124d0*/  LOP3.LUT P0, RZ, R22, 0x40000000, RZ, 0xc0, !PT ;  /* 0x4000000016ff7812 */ /* 0x000fe2000780c0ff */
        /* <DEDUP_REMOVED lines=45> */
[----:B------:R-:W1:Y:S01]  /*127b0*/  SHFL.BFLY PT, R77, R27, 0x2, 0x1f ;  /* 0x0c401f001b4d7f89 */ /* 0x000e6200000e0000 */
[----:B------:R-:W-:-:S06]  /*127c0*/  LOP3.LUT P0, RZ, R22, 0x20000000, RZ, 0xc0, !PT ;  /* 0x2000000016ff7812 */ /* 0x000fcc000780c0ff */
[----:B------:R-:W2:Y:S08]  /*127d0*/  MUFU.EX2 R10, R10 ;  /* 0x0000000a000a7308 */ /* 0x000eb00000000800 */
[----:B------:R-:W3:Y:S01]  /*127e0*/  MUFU.EX2 R13, R13 ;  /* 0x0000000d000d7308 */ /* 0x000ee20000000800 */
[----:B0-----:R-:W-:-:S07]  /*127f0*/  FFMA.FTZ R4, R5, R4, R9 ;  /* 0x0000000405047223 */ /* 0x001fce0000010009 */
[----:B------:R-:W0:Y:S01]  /*12800*/  MUFU.EX2 R14, R14 ;  /* 0x0000000e000e7308 */ /* 0x000e220000000800 */
[----:B-1----:R-:W-:Y:S01]  /*12810*/  FMNMX.FTZ R27, R27, R77, !PT ;  /* 0x0000004d1b1b7209 */ /* 0x002fe20007810000 */
[----:B--2---:R-:W-:-:S04]  /*12820*/  FADD.FTZ R4, R10, R4 ;  /* 0x000000040a047221 */ /* 0x004fc80000010000 */
[----:B------:R-:W1:Y:S02]  /*12830*/  SHFL.BFLY PT, R79, R27, 0x1, 0x1f ;  /* 0x0c201f001b4f7f89 */ /* 0x000e6400000e0000 */
[----:B------:R1:W-:Y:S01]  /*12840*/  MUFU.EX2 R77, R69 ;  /* 0x00000045004d7308 */ /* 0x0003e20000000800 */
[----:B---3--:R-:W-:-:S07]  /*12850*/  FADD.FTZ R4, R13, R4 ;  /* 0x000000040d047221 */ /* 0x008fce0000010000 */
[----:B------:R-:W2:Y:S01]  /*12860*/  MUFU.EX2 R21, R21 ;  /* 0x0000001500157308 */ /* 0x000ea20000000800 */
[----:B0-----:R-:W-:-:S07]  /*12870*/  FADD.FTZ R4, R14, R4 ;  /* 0x000000040e047221 */ /* 0x001fce0000010000 */
[----:B------:R-:W0:Y:S01]  /*12880*/  MUFU.EX2 R23, R23 ;  /* 0x0000001700177308 */ /* 0x000e220000000800 */
[----:B-1----:R-:W-:-:S07]  /*12890*/  FMNMX.FTZ R69, R27, R79, !PT ;  /* 0x0000004f1b457209 */ /* 0x002fce0007810000 */
[----:B------:R-:W1:Y:S01]  /*128a0*/  MUFU.EX2 R52, R52 ;  /* 0x0000003400347308 */ /* 0x000e620000000800 */
[----:B--2---:R-:W-:Y:S01]  /*128b0*/  FADD.FTZ R4, R21, R4 ;  /* 0x0000000415047221 */ /* 0x004fe20000010000 */
[C---:B------:R-:W-:Y:S01]  /*128c0*/  FSETP.NEU.FTZ.AND P1, PT, R69.reuse, -INF , PT ;  /* 0xff8000004500780b */ /* 0x040fe20003f3d000 */
[----:B------:R-:W-:-:S03]  /*128d0*/  FMUL.FTZ R79, R69, UR51 ;  /* 0x00000033454f7c20 */ /* 0x000fc60008410000 */
[----:B------:R-:W-:Y:S02]  /*128e0*/  FSEL R27, R69, RZ, P1 ;  /* 0x000000ff451b7208 */ /* 0x000fe40000800000 */
[----:B------:R-:W-:Y:S01]  /*128f0*/  FSEL R79, R79, RZ, P1 ;  /* 0x000000ff4f4f7208 */ /* 0x000fe20000800000 */
[----:B------:R-:W2:Y:S01]  /*12900*/  MUFU.EX2 R53, R53 ;  /* 0x0000003500357308 */ /* 0x000ea20000000800 */
[----:B0-----:R-:W-:Y:S01]  /*12910*/  FADD.FTZ R4, R23, R4 ;  /* 0x0000000417047221 */ /* 0x001fe20000010000 */
[----:B------:R-:W-:Y:S02]  /*12920*/  FADD.FTZ R27, -R27, R6 ;  /* 0x000000061b1b7221 */ /* 0x000fe40000010100 */
        /* <DEDUP_REMOVED lines=21> */
[----:B0-----:R-:W-:Y:S01]  /*12a80*/  FMUL.FTZ R11, R27, UR51 ;  /* 0x000000331b0b7c20 */ /* 0x001fe20008410000 */
        /* <DEDUP_REMOVED lines=15> */
[----:B------:R-:W-:Y:S01]  /*12b80*/  FFMA.FTZ R80, R80, UR51, -R79 ;  /* 0x0000003350507c23 */ /* 0x000fe2000801084f */
[----:B-1----:R-:W-:-:S04]  /*12b90*/  FADD.FTZ R4, R52, R4 ;  /* 0x0000000434047221 */ /* 0x002fc80000010000 */
[----:B--2---:R-:W-:Y:S02]  /*12ba0*/  FADD.FTZ R4, R53, R4 ;  /* 0x0000000435047221 */ /* 0x004fe40000010000 */
[----:B------:R-:W1:Y:S01]  /*12bb0*/  MUFU.EX2 R82, R20 ;  /* 0x0000001400527308 */ /* 0x000e620000000800 */
[----:B0-----:R-:W-:-:S04]  /*12bc0*/  FFMA.FTZ R3, R11, R3, R26 ;  /* 0x000000030b037223 */ /* 0x001fc8000001001a */
[----:B------:R-:W-:-:S03]  /*12bd0*/  FADD.FTZ R3, R83, R3 ;  /* 0x0000000353037221 */ /* 0x000fc60000010000 */
        /* <DEDUP_REMOVED lines=85> */
[----:B--2---:R-:W-:-:S04]  /*13130*/  FADD.FTZ R4, R68, R4 ;  /* 0x0000000444047221 */ /* 0x004fc80000010000 */
[----:B------:R-:W-:-:S03]  /*13140*/  FADD.FTZ R4, R77, R4 ;  /* 0x000000044d047221 */ /* 0x000fc60000010000 */
        /* <DEDUP_REMOVED lines=13> */
[----:B-1----:R-:W-:-:S04]  /*13220*/  FADD.FTZ R4, R76, R4 ;  /* 0x000000044c047221 */ /* 0x002fc80000010000 */
[----:B------:R-:W-:Y:S01]  /*13230*/  FADD.FTZ R4, R6, R4 ;  /* 0x0000000406047221 */ /* 0x000fe20000010000 */
[----:B0-----:R-:W-:-:S04]  /*13240*/  FADD.FTZ R3, R78, R3 ;  /* 0x000000034e037221 */ /* 0x001fc80000010000 */
[----:B--2---:R-:W-:Y:S01]  /*13250*/  FADD.FTZ R3, R80, R3 ;  /* 0x0000000350037221 */ /* 0x004fe20000010000 */
[----:B------:R-:W-:Y:S06]  /*13260*/  @!P0 BRA `(.L_x_11522) ;  /* 0x0000000000048947 */ /* 0x000fec0003800000 */
[----:B------:R-:W-:Y:S01]  /*13270*/  BPT.TRAP 0x1 ;  /* 0x000000040000795c */ /* 0x000fe20000300000 */
.L_x_11522:
[----:B------:R-:W2:Y:S04]  /*13280*/  LDL R40, [R1+0x6c] ;  /* 0x00006c0001287983 */ /* 0x000ea80000100800 */
[----:B------:R-:W3:Y:S04]  /*13290*/  LDL R71, [R1+0x4] ;  /* 0x0000040001477983 */ /* 0x000ee80000100800 */
[----:B------:R-:W4:Y:S04]  /*132a0*/  LDL R62, [R1] ;  /* 0x00000000013e7983 */ /* 0x000f280000100800 */
[----:B------:R-:W5:Y:S01]  /*132b0*/  LDL R87, [R1+0x70] ;  /* 0x0000700001577983 */ /* 0x000f620000100800 */
[----:B------:R-:W-:-:S02]  /*132c0*/  IMAD R18, R18, 0x8, R2 ;  /* 0x0000000812127824 */ /* 0x000fc400078e0202 */
[----:B------:R-:W-:Y:S02]  /*132d0*/  IMAD.U32 R24, RZ, RZ, UR38 ;  /* 0x00000026ff187e24 */ /* 0x000fe4000f8e00ff */
        /* <DEDUP_REMOVED lines=10> */
[----:B------:R-:W-:Y:S01]  /*13380*/  F2FP.F16.F32.PACK_AB R15, R29, R15 ;  /* 0x0000000f1d0f723e */ /* 0x000fe200000000ff */
[----:B------:R-:W-:Y:S01]  /*13390*/  STSM.16.M88.4 [R157+0x21800], R24 ;  /* 0x021800189d007844 */ /* 0x000fe20000000200 */
        /* <DEDUP_REMOVED lines=23> */
[----:B------:R-:W-:Y:S01]  /*13510*/  ISETP.GT.AND P1, PT, R0, R140, PT ;  /* 0x0000008c0000720c */ /* 0x000fe20003f24270 */
        /* <DEDUP_REMOVED lines=53> */
[----:B--2---:R0:W-:Y:S04]  /*13870*/  STSM.16.M88.4 [R40], R12 ;  /* 0x0000000c28007844 */ /* 0x0041e80000000200 */
[----:B---3--:R1:W-:Y:S01]  /*13880*/  STSM.16.M88.4 [R71], R32 ;  /* 0x0000002047007844 */ /* 0x0083e20000000200 */
[----:B0-----:R-:W-:-:S05]  /*13890*/  F2FP.F16.F32.PACK_AB R40, R39, R38 ;  /* 0x000000262728723e */ /* 0x001fca00000000ff */
[----:B----4-:R1:W-:Y:S04]  /*138a0*/  STSM.16.M88.4 [R62], R40 ;  /* 0x000000283e007844 */ /* 0x0103e80000000200 */
[----:B------:R1:W-:Y:S04]  /*138b0*/  STSM.16.M88.4 [R157+0x27800], R48 ;  /* 0x027800309d007844 */ /* 0x0003e80000000200 */
[----:B-----5:R1:W-:Y:S04]  /*138c0*/  STSM.16.M88.4 [R87], R56 ;  /* 0x0000003857007844 */ /* 0x0203e80000000200 */
[----:B------:R1:W-:Y:S04]  /*138d0*/  STSM.16.M88.4 [R71+0x6000], R64 ;  /* 0x0060004047007844 */ /* 0x0003e80000000200 */
[----:B------:R1:W-:Y:S01]  /*138e0*/  STSM.16.M88.4 [R62+0x6000], R72 ;  /* 0x006000483e007844 */ /* 0x0003e20000000200 */
[----:B------:R-:W-:Y:S01]  /*138f0*/  @!PT LDS RZ, [RZ] ;  /* 0x00000000fffff984 */ /* 0x000fe20000000800 */
[----:B------:R-:W-:Y:S01]  /*13900*/  @!PT LDS RZ, [RZ] ;  /* 0x00000000fffff984 */ /* 0x000fe20000000800 */
[----:B------:R-:W-:Y:S01]  /*13910*/  @!PT LDS RZ, [RZ] ;  /* 0x00000000fffff984 */ /* 0x000fe20000000800 */
[----:B------:R-:W-:Y:S01]  /*13920*/  @!PT LDS RZ, [RZ] ;  /* 0x00000000fffff984 */ /* 0x000fe20000000800 */
[----:B------:R0:W-:Y:S06]  /*13930*/  MEMBAR.ALL.CTA ;  /* 0x0000000000007992 */ /* 0x0001ec0000008000 */
[----:B0-----:R-:W0:Y:S02]  /*13940*/  FENCE.VIEW.ASYNC.S ;  /* 0x00000000000073c6 */ /* 0x001e240000000000 */
[----:B0-----:R-:W-:Y:S01]  /*13950*/  NOP ;  /* 0x0000000000007918 */ /* 0x001fe20000000000 */
[----:B------:R-:W-:Y:S05]  /*13960*/  @P1 BRA `(.L_x_11523) ;  /* 0xffffffc000941947 */ /* 0x000fea000383ffff */
[----:B------:R-:W-:Y:S02]  /*13970*/  IMAD.MOV.U32 R6, RZ, RZ, R69 ;  /* 0x000000ffff067224 */ /* 0x000fe400078e0045 */
[----:B------:R-:W-:Y:S02]  /*13980*/  IMAD.MOV.U32 R5, RZ, RZ, R8 ;  /* 0x000000ffff057224 */ /* 0x000fe400078e0008 */
[----:B------:R-:W-:Y:S02]  /*13990*/  IMAD.MOV.U32 R18, RZ, RZ, R7 ;  /* 0x000000ffff127224 */ /* 0x000fe400078e0007 */
[----:B------:R-:W-:-:S07]  /*139a0*/  IMAD.MOV.U32 R23, RZ, RZ, R139 ;  /* 0x000000ffff177224 */ /* 0x000fce00078e008b */
.L_x_11503:
[----:B------:R-:W2:Y:S01]  /*139b0*/  LDL R7, [R1+0x60] ;  /* 0x0000600001077983 */ /* 0x000ea20000100800 */
[----:B------:R-:W0:Y:S01]  /*139c0*/  LDC R8, c[0x0][0x448] ;  /* 0x00011200ff087b82 */ /* 0x000e220000000800 */
[----:B------:R-:W-:Y:S01]  /*139d0*/  LOP3.LUT R22, R22, 0xfffffffb, RZ, 0xc0, !PT ;  /* 0xfffffffb16167812 */ /* 0x000fe200078ec0ff */
[----:B------:R-:W-:Y:S01]  /*139e0*/  ULDC UR8, c[0x0][0x9dc] ;  /* 0x0002770000087ab9 */ /* 0x000fe20000000800 */
[----:B------:R-:W-:-:S05]  /*139f0*/  IADD3 R10, R155, 0x1, -R154 ;  /* 0x000000019b0a7810 */ /* 0x000fca0007ffe89a */
[----:B------:R-:W3:Y:S01]  /*13a00*/  LDC R11, c[0x0][0x9e4] ;  /* 0x00027900ff0b7b82 */ /* 0x000ee20000000800 */
[----:B0-----:R-:W-:-:S13]  /*13a10*/  ISETP.NE.AND P1, PT, R8, 0x1, PT ;  /* 0x000000010800780c */ /* 0x001fda0003f25270 */
[----:B------:R-:W0:Y:S01]  /*13a20*/  @P1 LDC R8, c[0x0][0x44c] ;  /* 0x00011300ff081b82 */ /* 0x000e220000000800 */
[----:B------:R-:W-:-:S04]  /*13a30*/  @P1 LOP3.LUT R22, R22, 0x4, RZ, 0xfc, !PT ;  /* 0x0000000416161812 */ /* 0x000fc800078efcff */
[----:B------:R-:W-:-:S03]  /*13a40*/  LOP3.LUT R22, R22, 0xfffffff7, RZ, 0xc0, !PT ;  /* 0xfffffff716167812 */ /* 0x000fc600078ec0ff */
[----:B------:R-:W4:Y:S01]  /*13a50*/  @P1 LDC R9, c[0x0][0x450] ;  /* 0x00011400ff091b82 */ /* 0x000f220000000800 */
[----:B--2---:R-:W-:-:S04]  /*13a60*/  VIADD R7, R7, 0xbf ;  /* 0x000000bf07077836 */ /* 0x004fc80000000000 */
[----:B0-----:R-:W-:-:S05]  /*13a70*/  @P1 IMAD.HI.U32 R8, R7, R8, RZ ;  /* 0x0000000807081227 */ /* 0x001fca00078e00ff */
[----:B----4-:R-:W-:Y:S02]  /*13a80*/  @P1 SHF.R.U32.HI R7, RZ, R9, R8 ;  /* 0x00000009ff071219 */ /* 0x010fe40000011608 */
[----:B---3--:R-:W-:-:S03]  /*13a90*/  ISETP.GE.AND P1, PT, R11, 0x1, PT ;  /* 0x000000010b00780c */ /* 0x008fc60003f26270 */
[----:B------:R-:W-:-:S04]  /*13aa0*/  IMAD.IADD R7, R10, 0x1, R7 ;  /* 0x000000010a077824 */ /* 0x000fc800078e0207 */
[----:B------:R-:W-:-:S06]  /*13ab0*/  VIADD R10, R7, -UR8 ;  /* 0x80000008070a7c36 */ /* 0x000fcc0008000000 */
        /* <DEDUP_REMOVED lines=12> */
.L_x_11526:
[----:B------:R-:W-:-:S13]  /*13b80*/  ISETP.NE.AND P1, PT, R11, 0x1, PT ;  /* 0x000000010b00780c */ /* 0x000fda0003f25270 */
[----:B------:R-:W0:Y:S02]  /*13b90*/  @P1 LDC.64 R8, c[0x0][0x9e8] ;  /* 0x00027a00ff081b82 */ /* 0x000e240000000a00 */
[----:B0-----:R-:W-:-:S05]  /*13ba0*/  @P1 IMAD.HI.U32 R8, R7, R8, RZ ;  /* 0x0000000807081227 */ /* 0x001fca00078e00ff */
[----:B------:R-:W-:-:S07]  /*13bb0*/  @P1 SHF.R.U32.HI R7, RZ, R9, R8 ;  /* 0x00000009ff071219 */ /* 0x000fce0000011608 */
.L_x_11527:
[----:B------:R-:W-:Y:S05]  /*13bc0*/  BSYNC B0 ;  /* 0x0000000000007941 */ /* 0x000fea0003800000 */
.L_x_11525:
[----:B------:R-:W-:-:S05]  /*13bd0*/  IMAD R7, R7, R11, RZ ;  /* 0x0000000b07077224 */ /* 0x000fca00078e02ff */
[----:B------:R-:W-:-:S07]  /*13be0*/  VIMNMX R10, R10, R7, !PT ;  /* 0x000000070a0a7248 */ /* 0x000fce0007fe0100 */
.L_x_11524:
[----:B------:R-:W2:Y:S01]  /*13bf0*/  LDL R8, [R1+0x9c] ;  /* 0x00009c0001087983 */ /* 0x000ea20000100800 */
[----:B------:R-:W-:-:S05]  /*13c00*/  VIADD R10, R10, 0x7f ;  /* 0x0000007f0a0a7836 */ /* 0x000fca0000000000 */
[----:B------:R-:W-:-:S04]  /*13c10*/  SHF.R.S32.HI R7, RZ, 0x1f, R10 ;  /* 0x0000001fff077819 */ /* 0x000fc8000001140a */
[----:B------:R-:W-:-:S04]  /*13c20*/  LEA.HI R7, R7, R10, RZ, 0x7 ;  /* 0x0000000a07077211 */ /* 0x000fc800078f38ff */
[----:B------:R-:W-:-:S04]  /*13c30*/  SHF.R.S32.HI R7, RZ, 0x7, R7 ;  /* 0x00000007ff077819 */ /* 0x000fc80000011407 */
[----:B--2---:R-:W-:-:S04]  /*13c40*/  VIMNMX R8, R8, R7, !PT ;  /* 0x0000000708087248 */ /* 0x004fc80007fe0100 */
[----:B------:R-:W-:Y:S01]  /*13c50*/  ISETP.GE.AND P1, PT, R0, R8, PT ;  /* 0x000000080000720c */ /* 0x000fe20003f26270 */
[----:B------:R0:W-:-:S12]  /*13c60*/  STL [R1+0x40], R8 ;  /* 0x0000400801007387 */ /* 0x0001d80000100800 */
[----:B0-----:R-:W-:Y:S05]  /*13c70*/  @!P1 BRA `(.L_x_11528) ;  /* 0x0000002c00409947 */ /* 0x001fea0003800000 */
[----:B------:R-:W-:Y:S02]  /*13c80*/  IMAD.MOV.U32 R8, RZ, RZ, R6 ;  /* 0x000000ffff087224 */ /* 0x000fe400078e0006 */
[----:B------:R-:W-:Y:S02]  /*13c90*/  IMAD.MOV.U32 R7, RZ, RZ, R5 ;  /* 0x000000ffff077224 */ /* 0x000fe400078e0005 */
[----:B------:R-:W-:Y:S02]  /*13ca0*/  IMAD.MOV.U32 R10, RZ, RZ, R23 ;  /* 0x000000ffff0a7224 */ /* 0x000fe400078e0017 */
[----:B------:R-:W-:-:S07]  /*13cb0*/  IMAD.MOV.U32 R9, RZ, RZ, R18 ;  /* 0x000000ffff097224 */ /* 0x000fce00078e0012 */
.L_x_11540:
[----:B------:R-:W2:Y:S01]  /*13cc0*/  LDL R5, [R1+0x44] ;  /* 0x0000440001057983 */ /* 0x000ea20000100800 */
[----:B------:R-:W-:Y:S01]  /*13cd0*/  ISETP.NE.AND P1, PT, R9, 0x1, PT ;  /* 0x000000010900780c */ /* 0x000fe20003f25270 */
[----:B------:R-:W-:Y:S05]  /*13ce0*/  YIELD ;  /* 0x0000000000007946 */ /* 0x000fea0003800000 */
[----:B------:R-:W-:-:S04]  /*13cf0*/  SEL R23, RZ, 0x1, P1 ;  /* 0x00000001ff177807 */ /* 0x000fc80000800000 */
[----:B------:R-:W-:Y:S02]  /*13d00*/  LOP3.LUT R23, R10, R23, RZ, 0x3c, !PT ;  /* 0x000000170a177212 */ /* 0x000fe400078e3cff */
[----:B--2---:R-:W-:-:S13]  /*13d10*/  ISETP.NE.AND P1, PT, R5, RZ, PT ;  /* 0x000000ff0500720c */ /* 0x004fda0003f25270 */
[----:B------:R-:W-:Y:S05]  /*13d20*/  @P1 BRA `(.L_x_11529) ;  /* 0x00000000003c1947 */ /* 0x000fea0003800000 */
[----:B------:R-:W-:Y:S05]  /*13d30*/  @!P0 BRA `(.L_x_11530) ;  /* 0x0000000000048947 */ /* 0x000fea0003800000 */
[----:B------:R-:W-:Y:S01]  /*13d40*/  BPT.TRAP 0x1 ;  /* 0x000000040000795c */ /* 0x000fe20000300000 */
.L_x_11530:
[----:B------:R-:W-:Y:S02]  /*13d50*/  IADD3 R5, R9, 0x1, RZ ;  /* 0x0000000109057810 */ /* 0x000fe40007ffe0ff */
[----:B------:R-:W-:Y:S02]  /*13d60*/  SHF.L.U32 R6, R23, 0x1f, RZ ;  /* 0x0000001f17067819 */ /* 0x000fe400000006ff */
[----:B------:R-:W-:-:S04]  /*13d70*/  ISETP.NE.AND P2, PT, R5, 0x2, PT ;  /* 0x000000020500780c */ /* 0x000fc80003f45270 */
[----:B------:R-:W-:-:S05]  /*13d80*/  SEL R5, R5, RZ, P2 ;  /* 0x000000ff05057207 */ /* 0x000fca0001000000 */
[----:B------:R-:W-:-:S04]  /*13d90*/  IMAD R5, R5, 0x8, R2 ;  /* 0x0000000805057824 */ /* 0x000fc800078e0202 */
[----:B------:R0:W2:Y:S01]  /*13da0*/  SYNCS.PHASECHK.TRANS64.TRYWAIT P2, [R5+URZ+0x2d830], R6 ;  /* 0x02d83006050075a7 */ /* 0x0000a2000804017f */
[----:B------:R-:W-:Y:S05]  /*13db0*/  @!P0 BRA `(.L_x_11531) ;  /* 0x0000000000048947 */ /* 0x000fea0003800000 */
[----:B------:R-:W-:Y:S01]  /*13dc0*/  BPT.TRAP 0x1 ;  /* 0x000000040000795c */ /* 0x000fe20000300000 */
.L_x_11531:
[----:B------:R-:W-:Y:S04]  /*13dd0*/  BSSY B0, `(.L_x_11529) ;  /* 0x0000004000007945 */ /* 0x000fe80003800000 */
[----:B--2---:R-:W-:Y:S05]  /*13de0*/  @P2 BRA `(.L_x_11532) ;  /* 0x0000000000082947 */ /* 0x004fea0003800000 */
[----:B------:R-:W2:Y:S02]  /*13df0*/  SYNCS.PHASECHK.TRANS64.TRYWAIT P2, [R5+URZ+0x2d830], R6 ;  /* 0x02d83006050075a7 */ /* 0x000ea4000804017f */
[----:B--2---:R-:W-:Y:S05]  /*13e00*/  @!P2 BRA `(.L_x_11533) ;  /* 0x0000011000cca947 */ /* 0x004fea0003800000 */
.L_x_11532:
[----:B------:R-:W-:Y:S05]  /*13e10*/  BSYNC B0 ;  /* 0x0000000000007941 */ /* 0x000fea0003800000 */
.L_x_11529:
[----:B0-2---:R-:W2:Y:S04]  /*13e20*/  LDL R6, [R1+0x48] ;  /* 0x0000480001067983 */ /* 0x005ea80000100800 */
[----:B------:R-:W3:Y:S04]  /*13e30*/  LDL.64 R26, [R1+0x8] ;  /* 0x00000800011a7983 */ /* 0x000ee80000100a00 */
[----:B------:R-:W4:Y:S04]  /*13e40*/  LDL.64 R148, [R1+0x30] ;  /* 0x0000300001947983 */ /* 0x000f280000100a00 */
[----:B------:R-:W5:Y:S01]  /*13e50*/  LDL.64 R146, [R1+0x28] ;  /* 0x0000280001927983 */ /* 0x000f620000100a00 */
[----:B------:R-:W0:Y:S01]  /*13e60*/  S2R R5, SR_TID.X ;  /* 0x0000000000057919 */ /* 0x000e220000002100 */
[----:B------:R-:W-:Y:S01]  /*13e70*/  VIADD R18, R9, 0x1 ;  /* 0x0000000109127836 */ /* 0x000fe20000000000 */
[----:B------:R-:W-:Y:S05]  /*13e80*/  WARPSYNC.ALL ;  /* 0x0000000000007948 */ /* 0x000fea0003800000 */
[C---:B------:R-:W-:Y:S01]  /*13e90*/  ISETP.NE.AND P2, PT, R18.reuse, 0x2, PT ;  /* 0x000000021200780c */ /* 0x040fe20003f45270 */
[----:B------:R-:W5:Y:S03]  /*13ea0*/  LDL.64 R144, [R1+0x20] ;  /* 0x0000200001907983 */ /* 0x000f660000100a00 */
[----:B------:R-:W-:Y:S01]  /*13eb0*/  SEL R18, R18, RZ, P2 ;  /* 0x000000ff12127207 */ /* 0x000fe20001000000 */
[----:B------:R-:W5:Y:S04]  /*13ec0*/  LDL.64 R142, [R1+0x18] ;  /* 0x00001800018e7983 */ /* 0x000f680000100a00 */
[----:B------:R-:W5:Y:S01]  /*13ed0*/  LDL.64 R140, [R1+0x10] ;  /* 0x00001000018c7983 */ /* 0x000f620000100a00 */
[----:B0-----:R-:W-:-:S05]  /*13ee0*/  SHF.R.U32.HI R5, RZ, 0x7, R5 ;  /* 0x00000007ff057819 */ /* 0x001fca0000011605 */
[----:B------:R-:W-:Y:S02]  /*13ef0*/  VIADD R5, R5, 0x8 ;  /* 0x0000000805057836 */ /* 0x000fe40000000000 */
[----:B------:R-:W-:Y:S02]  /*13f00*/  IMAD.MOV.U32 R13, RZ, RZ, -0x7fffffe0 ;  /* 0x80000020ff0d7424 */ /* 0x000fe400078e00ff */
[----:B------:R-:W-:-:S03]  /*13f10*/  IMAD.MOV.U32 R25, RZ, RZ, -0x7fffffe0 ;  /* 0x80000020ff197424 */ /* 0x000fc600078e00ff */
[----:B------:R-:W-:Y:S02]  /*13f20*/  R2UR UR11, R13 ;  /* 0x000000000d0b72ca */ /* 0x000fe400000e0000 */
[----:B------:R-:W-:Y:S01]  /*13f30*/  R2UR UR27, R25 ;  /* 0x00000000191b72ca */ /* 0x000fe200000e0000 */
[----:B------:R-:W-:-:S05]  /*13f40*/  IMAD.MOV.U32 R21, RZ, RZ, -0x7fffffe0 ;  /* 0x80000020ff157424 */ /* 0x000fca00078e00ff */
[----:B------:R-:W-:Y:S01]  /*13f50*/  R2UR UR15, R21 ;  /* 0x00000000150f72ca */ /* 0x000fe200000e0000 */
[----:B------:R0:W-:Y:S01]  /*13f60*/  BAR.SYNC.DEFER_BLOCKING R5, 0x100 ;  /* 0x000400050000751d */ /* 0x0001e20000010000 */
[----:B------:R-:W-:Y:S02]  /*13f70*/  IMAD.MOV.U32 R15, RZ, RZ, -0x7fffffe0 ;  /* 0x80000020ff0f7424 */ /* 0x000fe400078e00ff */
[----:B--2---:R-:W-:Y:S01]  /*13f80*/  IMAD R12, R18, 0x600, R6 ;  /* 0x00000600120c7824 */ /* 0x004fe200078e0206 */
[----:B---3--:R-:W-:-:S03]  /*13f90*/  R2UR UR8, R26 ;  /* 0x000000001a0872ca */ /* 0x008fc600000e0000 */
[C---:B------:R-:W-:Y:S01]  /*13fa0*/  VIADD R24, R12.reuse, 0x400 ;  /* 0x000004000c187836 */ /* 0x040fe20000000000 */
[----:B------:R-:W-:Y:S02]  /*13fb0*/  R2UR UR10, R12 ;  /* 0x000000000c0a72ca */ /* 0x000fe400000e0000 */
[----:B------:R-:W-:Y:S02]  /*13fc0*/  R2UR UR9, R27 ;  /* 0x000000001b0972ca */ /* 0x000fe400000e0000 */
[----:B------:R-:W-:Y:S02]  /*13fd0*/  R2UR UR26, R24 ;  /* 0x00000000181a72ca */ /* 0x000fe400000e0000 */
[----:B-1----:R-:W-:-:S09]  /*13fe0*/  WARPGROUP.ARRIVE ;  /* 0x00000000000079c5 */ /* 0x002fd20000000000 */
        /* <DEDUP_REMOVED lines=41> */
.L_x_11535:
[----:B------:R-:W-:Y:S01]  /*14280*/  SHF.L.U32 R5, R10, 0x1f, RZ ;  /* 0x0000001f0a057819 */ /* 0x000fe200000006ff */
[----:B------:R-:W-:-:S04]  /*14290*/  IMAD R6, R9, 0x8, R2 ;  /* 0x0000000809067824 */ /* 0x000fc800078e0202 */
[----:B------:R0:W1:Y:S01]  /*142a0*/  SYNCS.PHASECHK.TRANS64.TRYWAIT P1, [R6+URZ+0x2d850], R5 ;  /* 0x02d85005060075a7 */ /* 0x000062000802017f */
[----:B------:R-:W-:Y:S05]  /*142b0*/  @!P0 BRA `(.L_x_11536) ;  /* 0x0000000000048947 */ /* 0x000fea0003800000 */
[----:B------:R-:W-:Y:S01]  /*142c0*/  BPT.TRAP 0x1 ;  /* 0x000000040000795c */ /* 0x000fe20000300000 */
.L_x_11536:
[----:B-1----:R-:W-:Y:S05]  /*142d0*/  @P1 BRA `(.L_x_11534) ;  /* 0x0000000000081947 */ /* 0x002fea0003800000 */
[----:B------:R-:W1:Y:S02]  /*142e0*/  SYNCS.PHASECHK.TRANS64.TRYWAIT P1, [R6+URZ+0x2d850], R5 ;  /* 0x02d85005060075a7 */ /* 0x000e64000802017f */
[----:B-1----:R-:W-:Y:S05]  /*142f0*/  @!P1 BRA `(.L_x_11537) ;  /* 0x0000010c00a49947 */ /* 0x002fea0003800000 */
.L_x_11534:
[----:B------:R-:W2:Y:S01]  /*14300*/  LDL R14, [R1+0x90] ;  /* 0x00009000010e7983 */ /* 0x000ea20000100800 */
[----:B01----:R-:W-:Y:S01]  /*14310*/  VIADD R5, R2, 0x400 ;  /* 0x0000040002057836 */ /* 0x003fe20000000000 */
[----:B------:R-:W-:Y:S05]  /*14320*/  WARPSYNC.ALL ;  /* 0x0000000000007948 */ /* 0x000fea0003800000 */
[----:B------:R-:W-:Y:S01]  /*14330*/  SHF.R.U32.HI R5, RZ, 0x4, R5 ;  /* 0x00000004ff057819 */ /* 0x000fe20000011605 */
[----:B------:R-:W-:Y:S01]  /*14340*/  IMAD.MOV.U32 R11, RZ, RZ, -0x7fffffe0 ;  /* 0x80000020ff0b7424 */ /* 0x000fe200078e00ff */
[----:B------:R-:W-:Y:S01]  /*14350*/  WARPGROUP.ARRIVE ;  /* 0x00000000000079c5 */ /* 0x000fe20000000000 */
[----:B------:R-:W-:Y:S01]  /*14360*/  IMAD.MOV.U32 R13, RZ, RZ, -0x7fffffe0 ;  /* 0x80000020ff0d7424 */ /* 0x000fe200078e00ff */
[----:B------:R-:W-:-:S02]  /*14370*/  LOP3.LUT R5, R5, 0x3fff, RZ, 0xc0, !PT ;  /* 0x00003fff05057812 */ /* 0x000fc400078ec0ff */
[----:B------:R-:W-:Y:S02]  /*14380*/  R2UR UR11, R11 ;  /* 0x000000000b0b72ca */ /* 0x000fe400000e0000 */
[----:B------:R-:W-:Y:S02]  /*14390*/  LOP3.LUT R5, R5, 0x2000000, RZ, 0xfc, !PT ;  /* 0x0200000005057812 */ /* 0x000fe400078efcff */
[----:B------:R-:W-:Y:S01]  /*143a0*/  R2UR UR47, R11 ;  /* 0x000000000b2f72ca */ /* 0x000fe200000e0000 */
[----:B------:R-:W-:Y:S01]  /*143b0*/  IMAD.MOV.U32 R11, RZ, RZ, 0x40000040 ;  /* 0x40000040ff0b7424 */ /* 0x000fe200078e00ff */
[----:B------:R-:W-:Y:S01]  /*143c0*/  R2UR UR15, R13 ;  /* 0x000000000d0f72ca */ /* 0x000fe200000e0000 */
[----:B------:R-:W-:Y:S01]  /*143d0*/  IMAD R10, R9, 0x600, R5 ;  /* 0x00000600090a7824 */ /* 0x000fe200078e0205 */
[----:B------:R-:W-:Y:S02]  /*143e0*/  R2UR UR19, R13 ;  /* 0x000000000d1372ca */ /* 0x000fe400000e0000 */
[----:B------:R-:W-:Y:S01]  /*143f0*/  R2UR UR9, R11 ;  /* 0x000000000b0972ca */ /* 0x000fe200000e0000 */
[----:B------:R-:W-:Y:S01]  /*14400*/  IMAD.MOV.U32 R11, RZ, RZ, 0x40000040 ;  /* 0x40000040ff0b7424 */ /* 0x000fe200078e00ff */
[----:B------:R-:W-:-:S02]  /*14410*/  IADD3 R12, R10, 0x40, RZ ;  /* 0x000000400a0c7810 */ /* 0x000fc40007ffe0ff */
[----:B------:R-:W-:Y:S02]  /*14420*/  R2UR UR10, R10 ;  /* 0x000000000a0a72ca */ /* 0x000fe400000e0000 */
[----:B------:R-:W-:Y:S01]  /*14430*/  R2UR UR14, R12 ;  /* 0x000000000c0e72ca */ /* 0x000fe200000e0000 */
[----:B------:R-:W-:Y:S01]  /*14440*/  VIADD R12, R10, 0x80 ;  /* 0x000000800a0c7836 */ /* 0x000fe20000000000 */
[C---:B------:R-:W-:Y:S02]  /*14450*/  R2UR UR23, R13.reuse ;  /* 0x000000000d1772ca */ /* 0x040fe400000e0000 */
[C---:B------:R-:W-:Y:S02]  /*14460*/  R2UR UR27, R13.reuse ;  /* 0x000000000d1b72ca */ /* 0x040fe400000e0000 */
[----:B------:R-:W-:Y:S01]  /*14470*/  R2UR UR18, R12 ;  /* 0x000000000c1272ca */ /* 0x000fe200000e0000 */
[----:B------:R-:W-:Y:S01]  /*14480*/  VIADD R12, R10, 0xc0 ;  /* 0x000000c00a0c7836 */ /* 0x000fe20000000000 */
[----:B------:R-:W-:-:S02]  /*14490*/  R2UR UR31, R13 ;  /* 0x000000000d1f72ca */ /* 0x000fc400000e0000 */
[----:B------:R-:W-:Y:S01]  /*144a0*/  R2UR UR35, R13 ;  /* 0x000000000d2372ca */ /* 0x000fe200000e0000 */
[----:B------:R-:W-:Y:S01]  /*144b0*/  IMAD.MOV.U32 R13, RZ, RZ, 0x40000040 ;  /* 0x40000040ff0d7424 */ /* 0x000fe200078e00ff */
[----:B------:R-:W-:Y:S01]  /*144c0*/  R2UR UR22, R12 ;  /* 0x000000000c1672ca */ /* 0x000fe200000e0000 */
[----:B------:R-:W-:Y:S01]  /*144d0*/  VIADD R12, R10, 0x100 ;  /* 0x000001000a0c7836 */ /* 0x000fe20000000000 */
[----:B------:R-:W-:Y:S02]  /*144e0*/  R2UR UR45, R11 ;  /* 0x000000000b2d72ca */ /* 0x000fe400000e0000 */
[----:B------:R-:W-:Y:S01]  /*144f0*/  R2UR UR13, R13 ;  /* 0x000000000d0d72ca */ /* 0x000fe200000e0000 */
[----:B------:R-:W-:Y:S01]  /*14500*/  IMAD.MOV.U32 R13, RZ, RZ, 0x40000040 ;  /* 0x40000040ff0d7424 */ /* 0x000fe200078e00ff */
[----:B------:R-:W-:Y:S01]  /*14510*/  R2UR UR26, R12 ;  /* 0x000000000c1a72ca */ /* 0x000fe200000e0000 */
[----:B------:R-:W-:-:S03]  /*14520*/  VIADD R12, R10, 0x140 ;  /* 0x000001400a0c7836 */ /* 0x000fc60000000000 */
[----:B------:R-:W-:Y:S01]  /*14530*/  R2UR UR17, R13 ;  /* 0x000000000d1172ca */ /* 0x000fe200000e0000 */
[----:B------:R-:W-:Y:S01]  /*14540*/  IMAD.MOV.U32 R13, RZ, RZ, 0x40000040 ;  /* 0x40000040ff0d7424 */ /* 0x000fe200078e00ff */
[----:B------:R-:W-:Y:S01]  /*14550*/  R2UR UR30, R12 ;  /* 0x000000000c1e72ca */ /* 0x000fe200000e0000 */
[C---:B------:R-:W-:Y:S02]  /*14560*/  VIADD R12, R10.reuse, 0x180 ;  /* 0x000001800a0c7836 */ /* 0x040fe40000000000 */
[----:B------:R-:W-:Y:S01]  /*14570*/  VIADD R10, R10, 0x1c0 ;  /* 0x000001c00a0a7836 */ /* 0x000fe20000000000 */
[----:B------:R-:W-:Y:S02]  /*14580*/  R2UR UR21, R13 ;  /* 0x000000000d1572ca */ /* 0x000fe400000e0000 */
[----:B------:R-:W-:Y:S02]  /*14590*/  R2UR UR34, R12 ;  /* 0x000000000c2272ca */ /* 0x000fe400000e0000 */
[----:B------:R-:W-:-:S02]  /*145a0*/  R2UR UR46, R10 ;  /* 0x000000000a2e72ca */ /* 0x000fc400000e0000 */
[----:B------:R-:W-:-:S04]  /*145b0*/  MOV R13, 0x40000040 ;  /* 0x40000040000d7802 */ /* 0x000fc80000000f00 */
        /* <DEDUP_REMOVED lines=9> */
[----:B------:R-:W-:Y:S01]  /*14650*/  R2UR UR12, R12 ;  /* 0x000000000c0c72ca */ /* 0x000fe200000e0000 */
[----:B------:R-:W-:-:S05]  /*14660*/  VIADD R12, R10, 0x4 ;  /* 0x000000040a0c7836 */ /* 0x000fca0000000000 */
[----:B------:R-:W-:Y:S01]  /*14670*/  R2UR UR16, R12 ;  /* 0x000000000c1072ca */ /* 0x000fe200000e0000 */
[----:B------:R-:W-:Y:S01]  /*14680*/  HGMMA.64x96x16.F32 R88, gdesc[UR8].tnspB, R88, gsb0 ;  /* 0x41600000085879f0 */ /* 0x000fe20008000858 */
[----:B------:R-:W-:-:S05]  /*14690*/  VIADD R12, R10, 0x6 ;  /* 0x000000060a0c7836 */ /* 0x000fca0000000000 */
[----:B------:R-:W-:Y:S01]  /*146a0*/  R2UR UR20, R12 ;  /* 0x000000000c1472ca */ /* 0x000fe200000e0000 */
[----:B------:R-:W-:-:S05]  /*146b0*/  VIADD R12, R10, 0x600 ;  /* 0x000006000a0c7836 */ /* 0x000fca0000000000 */
[----:B------:R-:W-:Y:S01]  /*146c0*/  R2UR UR24, R12 ;  /* 0x000000000c1872ca */ /* 0x000fe200000e0000 */
[----:B------:R-:W-:Y:S01]  /*146d0*/  VIADD R12, R10, 0x602 ;  /* 0x000006020a0c7836 */ /* 0x000fe20000000000 */
[----:B0-----:R-:W-:-:S04]  /*146e0*/  SHF.R.U32.HI R5, RZ, 0x7, R14 ;  /* 0x00000007ff057819 */ /* 0x001fc8000001160e */
[----:B------:R-:W-:Y:S01]  /*146f0*/  R2UR UR28, R12 ;  /* 0x000000000c1c72ca */ /* 0x000fe200000e0000 */
[----:B------:R-:W-:Y:S01]  /*14700*/  VIADD R12, R10, 0x604 ;  /* 0x000006040a0c7836 */ /* 0x000fe20000000000 */
[----:B------:R-:W-:Y:S01]  /*14710*/  ISETP.GE.U32.AND P1, PT, R14, 0x180, PT ;  /* 0x000001800e00780c */ /* 0x000fe20003f26070 */
[----:B------:R-:W-:Y:S02]  /*14720*/  VIADD R10, R10, 0x606 ;  /* 0x000006060a0a7836 */ /* 0x000fe40000000000 */
[----:B------:R-:W-:Y:S01]  /*14730*/  VIADD R5, R5, 0x9 ;  /* 0x0000000905057836 */ /* 0x000fe20000000000 */
[----:B------:R-:W-:Y:S02]  /*14740*/  R2UR UR32, R12 ;  /* 0x000000000c2072ca */ /* 0x000fe400000e0000 */
[----:B------:R-:W-:Y:S02]  /*14750*/  R2UR UR44, R10 ;  /* 0x000000000a2c72ca */ /* 0x000fe400000e0000 */
[----:B------:R-:W-:Y:S01]  /*14760*/  SEL R5, R5, 0x9, !P1 ;  /* 0x0000000905057807 */ /* 0x000fe20004800000 */
[----:B------:R-:W-:-:S02]  /*14770*/  WARPGROUP.DEPBAR.LE gsb0, 0x0 ;  /* 0x00008000000079c5 */ /* 0x000fc40000010000 */
        /* <DEDUP_REMOVED lines=24> */
.L_x_11538:
[----:B------:R-:W-:Y:S01]  /*14900*/  FMUL.FTZ R11, R24, UR48 ;  /* 0x00000030180b7c20 */ /* 0x000fe20008410000 */
[----:B------:R-:W-:Y:S01]  /*14910*/  FMUL.FTZ R24, R25, UR48 ;  /* 0x0000003019187c20 */ /* 0x000fe20008410000 */
[----:B------:R-:W-:Y:S01]  /*14920*/  FMUL.FTZ R153, R26, UR48 ;  /* 0x000000301a997c20 */ /* 0x000fe20008410000 */
[----:B------:R-:W-:Y:S01]  /*14930*/  FMUL.FTZ R26, R28, UR48 ;  /* 0x000000301c1a7c20 */ /* 0x000fe20008410000 */
[----:B0-----:R-:W-:Y:S02]  /*14940*/  IMAD R5, R18, 0x8, R2 ;  /* 0x0000000812057824 */ /* 0x001fe400078e0202 */
[----:B------:R-:W-:Y:S01]  /*14950*/  FMUL.FTZ R28, R29, UR48 ;  /* 0x000000301d1c7c20 */ /* 0x000fe20008410000 */
[----:B------:R-:W0:Y:S01]  /*14960*/  MUFU.TANH R11, R11 ;  /* 0x0000000b000b7308 */ /* 0x000e220000002400 */
[----:B------:R-:W-:Y:S02]  /*14970*/  IMAD.U32 R6, RZ, RZ, UR38 ;  /* 0x00000026ff067e24 */ /* 0x000fe4000f8e00ff */
[----:B------:R-:W-:Y:S01]  /*14980*/  FMUL.FTZ R151, R30, UR48 ;  /* 0x000000301e977c20 */ /* 0x000fe20008410000 */
[----:B------:R-:W-:-:S02]  /*14990*/  VIADD R5, R5, 0x2d840 ;  /* 0x0002d84005057836 */ /* 0x000fc40000000000 */
[----:B------:R-:W-:Y:S01]  /*149a0*/  FMUL.FTZ R30, R32, UR48 ;  /* 0x00000030201e7c20 */ /* 0x000fe20008410000 */
[----:B------:R-:W-:Y:S01]  /*149b0*/  FMUL.FTZ R32, R33, UR48 ;  /* 0x0000003021207c20 */ /* 0x000fe20008410000 */
[----:B------:R-:W-:Y:S01]  /*149c0*/  FMUL.FTZ R33, R36, UR48 ;  /* 0x0000003024217c20 */ /* 0x000fe20008410000 */
[----:B------:R-:W-:Y:S01]  /*149d0*/  FMUL.FTZ R149, R34, UR48 ;  /* 0x0000003022957c20 */ /* 0x000fe20008410000 */
[----:B------:R-:W1:Y:S01]  /*149e0*/  MUFU.TANH R24, R24 ;  /* 0x0000001800187308 */ /* 0x000e620000002400 */
[----:B------:R-:W-:Y:S01]  /*149f0*/  PRMT R5, R6, 0x654, R5 ;  /* 0x0000065406057816 */ /* 0x000fe20000000005 */
[----:B------:R-:W-:Y:S01]  /*14a00*/  FMUL.FTZ R34, R37, UR48 ;  /* 0x0000003025227c20 */ /* 0x000fe20008410000 */
[----:B------:R-:W-:Y:S01]  /*14a10*/  FMUL.FTZ R10, R35, UR48 ;  /* 0x00000030230a7c20 */ /* 0x000fe20008410000 */
[----:B------:R-:W-:Y:S01]  /*14a20*/  FMUL.FTZ R35, R40, UR48 ;  /* 0x0000003028237c20 */ /* 0x000fe20008410000 */
[----:B------:R0:W-:Y:S01]  /*14a30*/  SYNCS.ARRIVE.TRANS64.RED.A1T0 RZ, [R5+URZ], RZ ;  /* 0x000000ff05ff79a7 */ /* 0x0001e2000810043f */
[----:B------:R-:W-:Y:S01]  /*14a40*/  FMUL.FTZ R36, R41, UR48 ;  /* 0x0000003029247c20 */ /* 0x000fe20008410000 */
[----:B------:R-:W-:Y:S01]  /*14a50*/  FMUL.FTZ R37, R44, UR48 ;  /* 0x000000302c257c20 */ /* 0x000fe20008410000 */
[----:B------:R-:W2:Y:S01]  /*14a60*/  MUFU.TANH R26, R26 ;  /* 0x0000001a001a7308 */ /* 0x000ea20000002400 */
[----:B------:R-:W-:Y:S01]  /*14a70*/  FMUL.FTZ R40, R45, UR48 ;  /* 0x000000302d287c20 */ /* 0x000fe20008410000 */
[----:B------:R-:W-:Y:S01]  /*14a80*/  FMUL.FTZ R45, R48, UR48 ;  /* 0x00000030302d7c20 */ /* 0x000fe20008410000 */
[----:B------:R-:W-:Y:S01]  /*14a90*/  FMUL.FTZ R139, R49, UR48 ;  /* 0x00000030318b7c20 */ /* 0x000fe20008410000 */
[----:B------:R-:W-:Y:S01]  /*14aa0*/  FMUL.FTZ R140, R52, UR48 ;  /* 0x00000030348c7c20 */ /* 0x000fe20008410000 */
[----:B0-----:R-:W-:Y:S01]  /*14ab0*/  FMNMX.FTZ R5, R11, R7, !PT ;  /* 0x000000070b057209 */ /* 0x001fe20007810000 */
        /* <DEDUP_REMOVED lines=61> */
[----:B------:R-:W-:-:S05]  /*14e90*/  UMOV UR51, UR6 ;  /* 0x0000000600337c82 */ /* 0x000fca0008000000 */
        /* <DEDUP_REMOVED lines=46> */
[----:B------:R-:W1:Y:S02]  /*15180*/  SHFL.BFLY PT, R6, R5, 0x2, 0x1f ;  /* 0x0c401f0005067f89 */ /* 0x000e6400000e0000 */
[----:B------:R-:W3:Y:S08]  /*15190*/  MUFU.TANH R151, R151 ;  /* 0x0000009700977308 */ /* 0x000ef00000002400 */
[----:B------:R-:W4:Y:S08]  /*151a0*/  MUFU.TANH R150, R150 ;  /* 0x0000009600967308 */ /* 0x000f300000002400 */
[----:B------:R-:W5:Y:S01]  /*151b0*/  MUFU.TANH R149, R149 ;  /* 0x0000009500957308 */ /* 0x000f620000002400 */
[----:B-1----:R-:W-:-:S07]  /*151c0*/  FMNMX.FTZ R5, R5, R6, !PT ;  /* 0x0000000605057209 */ /* 0x002fce0007810000 */
[----:B------:R-:W1:Y:S01]  /*151d0*/  MUFU.TANH R10, R10 ;  /* 0x0000000a000a7308 */ /* 0x000e620000002400 */
[----:B------:R-:W2:Y:S07]  /*151e0*/  SHFL.BFLY PT, R6, R5, 0x1, 0x1f ;  /* 0x0c201f0005067f89 */ /* 0x000eae00000e0000 */
[----:B------:R-:W1:Y:S08]  /*151f0*/  MUFU.TANH R72, R72 ;  /* 0x0000004800487308 */ /* 0x000e700000002400 */
[----:B------:R-:W1:Y:S08]  /*15200*/  MUFU.TANH R39, R39 ;  /* 0x0000002700277308 */ /* 0x000e700000002400 */
[----:B------:R-:W1:Y:S01]  /*15210*/  MUFU.TANH R13, R13 ;  /* 0x0000000d000d7308 */ /* 0x000e620000002400 */
[----:B--2---:R-:W-:-:S02]  /*15220*/  FMNMX.FTZ R5, R5, R6, !PT ;  /* 0x0000000605057209 */ /* 0x004fc40007810000 */
[----:B------:R-:W-:-:S05]  /*15230*/  FMNMX.FTZ R6, R153, R8, !PT ;  /* 0x0000000899067209 */ /* 0x000fca0007810000 */
[----:B------:R-:W2:Y:S01]  /*15240*/  MUFU.TANH R25, R25 ;  /* 0x0000001900197308 */ /* 0x000ea20000002400 */
[----:B0-----:R-:W-:Y:S01]  /*15250*/  FMNMX.FTZ R6, R152, R6, !PT ;  /* 0x0000000698067209 */ /* 0x001fe20007810000 */
[----:B------:R-:W-:-:S03]  /*15260*/  FADD.FTZ R7, -R5, R7 ;  /* 0x0000000705077221 */ /* 0x000fc60000010100 */
[----:B---3--:R-:W-:-:S03]  /*15270*/  FMNMX.FTZ R6, R151, R6, !PT ;  /* 0x0000000697067209 */ /* 0x008fc60007810000 */
[----:B------:R-:W0:Y:S01]  /*15280*/  MUFU.TANH R68, R68 ;  /* 0x0000004400447308 */ /* 0x000e220000002400 */
[----:B----4-:R-:W-:-:S04]  /*15290*/  FMNMX.FTZ R6, R150, R6, !PT ;  /* 0x0000000696067209 */ /* 0x010fc80007810000 */
[----:B-----5:R-:W-:-:S03]  /*152a0*/  FMNMX.FTZ R6, R149, R6, !PT ;  /* 0x0000000695067209 */ /* 0x020fc60007810000 */
[----:B------:R-:W3:Y:S01]  /*152b0*/  MUFU.TANH R27, R27 ;  /* 0x0000001b001b7308 */ /* 0x000ee20000002400 */
[----:B-1----:R-:W-:-:S04]  /*152c0*/  FMNMX.FTZ R6, R10, R6, !PT ;  /* 0x000000060a067209 */ /* 0x002fc80007810000 */
[----:B------:R-:W-:-:S03]  /*152d0*/  FMNMX.FTZ R6, R72, R6, !PT ;  /* 0x0000000648067209 */ /* 0x000fc60007810000 */
[----:B------:R-:W1:Y:S01]  /*152e0*/  MUFU.TANH R12, R12 ;  /* 0x0000000c000c7308 */ /* 0x000e620000002400 */
[----:B------:R-:W-:-:S04]  /*152f0*/  FMNMX.FTZ R6, R39, R6, !PT ;  /* 0x0000000627067209 */ /* 0x000fc80007810000 */
[----:B------:R-:W-:-:S03]  /*15300*/  FMNMX.FTZ R6, R13, R6, !PT ;  /* 0x000000060d067209 */ /* 0x000fc60007810000 */
[----:B------:R-:W4:Y:S01]  /*15310*/  MUFU.TANH R29, R29 ;  /* 0x0000001d001d7308 */ /* 0x000f220000002400 */
[----:B--2---:R-:W-:-:S04]  /*15320*/  FMNMX.FTZ R6, R25, R6, !PT ;  /* 0x0000000619067209 */ /* 0x004fc80007810000 */
[----:B0-----:R-:W-:-:S03]  /*15330*/  FMNMX.FTZ R6, R68, R6, !PT ;  /* 0x0000000644067209 */ /* 0x001fc60007810000 */
[----:B------:R-:W0:Y:S01]  /*15340*/  MUFU.TANH R64, R64 ;  /* 0x0000004000407308 */ /* 0x000e220000002400 */
[----:B---3--:R-:W-:-:S04]  /*15350*/  FMNMX.FTZ R6, R27, R6, !PT ;  /* 0x000000061b067209 */ /* 0x008fc80007810000 */
[----:B-1----:R-:W-:-:S03]  /*15360*/  FMNMX.FTZ R6, R12, R6, !PT ;  /* 0x000000060c067209 */ /* 0x002fc60007810000 */
[----:B------:R-:W1:Y:S01]  /*15370*/  MUFU.TANH R31, R31 ;  /* 0x0000001f001f7308 */ /* 0x000e620000002400 */
[----:B----4-:R-:W-:-:S07]  /*15380*/  FMNMX.FTZ R6, R29, R6, !PT ;  /* 0x000000061d067209 */ /* 0x010fce0007810000 */
        /* <DEDUP_REMOVED lines=31> */
[----:B0-----:R-:W-:-:S04]  /*15580*/  FMNMX.FTZ R6, R15, R6, !PT ;  /* 0x000000060f067209 */ /* 0x001fc80007810000 */
[----:B-1----:R-:W-:-:S04]  /*15590*/  FMNMX.FTZ R6, R20, R6, !PT ;  /* 0x0000000614067209 */ /* 0x002fc80007810000 */
[----:B--2---:R-:W-:-:S05]  /*155a0*/  FMNMX.FTZ R6, R21, R6, !PT ;  /* 0x0000000615067209 */ /* 0x004fca0007810000 */
[----:B------:R-:W0:Y:S02]  /*155b0*/  SHFL.BFLY PT, R38, R6, 0x2, 0x1f ;  /* 0x0c401f0006267f89 */ /* 0x000e2400000e0000 */
[----:B0-----:R-:W-:-:S05]  /*155c0*/  FMNMX.FTZ R6, R6, R38, !PT ;  /* 0x0000002606067209 */ /* 0x001fca0007810000 */
[----:B------:R-:W0:Y:S02]  /*155d0*/  SHFL.BFLY PT, R38, R6, 0x1, 0x1f ;  /* 0x0c201f0006267f89 */ /* 0x000e2400000e0000 */
[----:B0-----:R-:W-:Y:S01]  /*155e0*/  FMNMX.FTZ R6, R6, R38, !PT ;  /* 0x0000002606067209 */ /* 0x001fe20007810000 */
[----:B------:R-:W-:-:S04]  /*155f0*/  FMUL.FTZ R38, R5, UR51 ;  /* 0x0000003305267c20 */ /* 0x000fc80008410000 */
[----:B------:R-:W-:Y:S01]  /*15600*/  FADD.FTZ R42, -R6, R8 ;  /* 0x00000008062a7221 */ /* 0x000fe20000010100 */
[----:B------:R-:W-:Y:S01]  /*15610*/  FMUL.FTZ R8, R7, UR51 ;  /* 0x0000003307087c20 */ /* 0x000fe20008410000 */
[--C-:B------:R-:W-:Y:S01]  /*15620*/  FFMA.FTZ R33, R33, UR51, -R38.reuse ;  /* 0x0000003321217c23 */ /* 0x100fe20008010826 */
[--C-:B------:R-:W-:Y:S01]  /*15630*/  FFMA.FTZ R79, R24, UR51, -R38.reuse ;  /* 0x00000033184f7c23 */ /* 0x100fe20008010826 */
[----:B------:R-:W-:Y:S01]  /*15640*/  FMUL.FTZ R7, R42, UR51 ;  /* 0x000000332a077c20 */ /* 0x000fe20008410000 */
[--C-:B------:R-:W-:Y:S01]  /*15650*/  FFMA.FTZ R42, R11, UR51, -R38.reuse ;  /* 0x000000330b2a7c23 */ /* 0x100fe20008010826 */
[--C-:B------:R-:W-:Y:S01]  /*15660*/  FFMA.FTZ R11, R80, UR51, -R38.reuse ;  /* 0x00000033500b7c23 */ /* 0x100fe20008010826 */
[----:B------:R-:W-:Y:S01]  /*15670*/  FMUL.FTZ R80, R6, UR51 ;  /* 0x0000003306507c20 */ /* 0x000fe20008410000 */
[--C-:B------:R-:W-:Y:S01]  /*15680*/  FFMA.FTZ R26, R26, UR51, -R38.reuse ;  /* 0x000000331a1a7c23 */ /* 0x100fe20008010826 */
[--C-:B------:R-:W-:Y:S01]  /*15690*/  FFMA.FTZ R28, R28, UR51, -R38.reuse ;  /* 0x000000331c1c7c23 */ /* 0x100fe20008010826 */
[----:B------:R-:W-:Y:S01]  /*156a0*/  FFMA.FTZ R30, R30, UR51, -R38 ;  /* 0x000000331e1e7c23 */ /* 0x000fe20008010826 */
[----:B------:R-:W-:Y:S01]  /*156b0*/  FFMA.FTZ R78, R153, UR51, -R80 ;  /* 0x00000033994e7c23 */ /* 0x000fe20008010850 */
        /* <DEDUP_REMOVED lines=42> */
[--C-:B0-----:R-:W-:Y:S01]  /*15960*/  FFMA.FTZ R33, R152, UR51, -R80.reuse ;  /* 0x0000003398217c23 */ /* 0x101fe20008010850 */
        /* <DEDUP_REMOVED lines=12> */
[----:B------:R-:W-:-:S02]  /*15a30*/  FFMA.FTZ R21, R21, UR51, -R80 ;  /* 0x0000003315157c23 */ /* 0x000fc40008010850 */
[----:B------:R-:W0:Y:S01]  /*15a40*/  MUFU.EX2 R78, R78 ;  /* 0x0000004e004e7308 */ /* 0x000e220000000800 */
[----:B-1----:R-:W-:-:S07]  /*15a50*/  FFMA.FTZ R4, R8, R4, R32 ;  /* 0x0000000408047223 */ /* 0x002fce0000010020 */
[----:B------:R1:W-:Y:S08]  /*15a60*/  MUFU.EX2 R42, R76 ;  /* 0x0000004c002a7308 */ /* 0x0003f00000000800 */
[----:B------:R-:W2:Y:S01]  /*15a70*/  MUFU.EX2 R79, R79 ;  /* 0x0000004f004f7308 */ /* 0x000ea20000000800 */
[----:B-1----:R-:W-:Y:S01]  /*15a80*/  FFMA.FTZ R76, R151, UR51, -R80 ;  /* 0x00000033974c7c23 */ /* 0x002fe20008010850 */
[----:B0-----:R-:W-:-:S06]  /*15a90*/  FFMA.FTZ R3, R7, R3, R78 ;  /* 0x0000000307037223 */ /* 0x001fcc000001004e */
[----:B------:R-:W-:Y:S08]  /*15aa0*/  MUFU.EX2 R73, R24 ;  /* 0x0000001800497308 */ /* 0x000ff00000000800 */
[----:B------:R-:W0:Y:S01]  /*15ab0*/  MUFU.EX2 R33, R33 ;  /* 0x0000002100217308 */ /* 0x000e220000000800 */
[----:B--2---:R-:W-:-:S07]  /*15ac0*/  FADD.FTZ R4, R79, R4 ;  /* 0x000000044f047221 */ /* 0x004fce0000010000 */
[----:B------:R1:W-:Y:S08]  /*15ad0*/  MUFU.EX2 R24, R35 ;  /* 0x0000002300187308 */ /* 0x0003f00000000800 */
[----:B------:R-:W2:Y:S01]  /*15ae0*/  MUFU.EX2 R34, R26 ;  /* 0x0000001a00227308 */ /* 0x000ea20000000800 */
[----:B-1----:R-:W-:-:S07]  /*15af0*/  FFMA.FTZ R35, R150, UR51, -R80 ;  /* 0x0000003396237c23 */ /* 0x002fce0008010850 */
[----:B------:R-:W1:Y:S08]  /*15b00*/  MUFU.EX2 R76, R76 ;  /* 0x0000004c004c7308 */ /* 0x000e700000000800 */
[----:B------:R-:W3:Y:S08]  /*15b10*/  MUFU.EX2 R77, R28 ;  /* 0x0000001c004d7308 */ /* 0x000ef00000000800 */
[----:B------:R-:W4:Y:S08]  /*15b20*/  MUFU.EX2 R35, R35 ;  /* 0x0000002300237308 */ /* 0x000f300000000800 */
[----:B------:R5:W-:Y:S08]  /*15b30*/  MUFU.EX2 R26, R37 ;  /* 0x00000025001a7308 */ /* 0x000bf00000000800 */
[----:B------:R-:W4:Y:S01]  /*15b40*/  MUFU.EX2 R36, R30 ;  /* 0x0000001e00247308 */ /* 0x000f220000000800 */
[----:B-----5:R-:W-:-:S07]  /*15b50*/  FFMA.FTZ R37, R10, UR51, -R80 ;  /* 0x000000330a257c23 */ /* 0x020fce0008010850 */
[----:B------:R-:W5:Y:S08]  /*15b60*/  MUFU.EX2 R74, R74 ;  /* 0x0000004a004a7308 */ /* 0x000f700000000800 */
[----:B------:R-:W-:Y:S08]  /*15b70*/  MUFU.EX2 R28, R45 ;  /* 0x0000002d001c7308 */ /* 0x000ff00000000800 */
[----:B------:R-:W5:Y:S08]  /*15b80*/  MUFU.EX2 R75, R75 ;  /* 0x0000004b004b7308 */ /* 0x000f700000000800 */
[----:B------:R0:W-:Y:S08]  /*15b90*/  MUFU.EX2 R45, R66 ;  /* 0x00000042002d7308 */ /* 0x0001f00000000800 */
[----:B------:R-:W5:Y:S01]  /*15ba0*/  MUFU.EX2 R37, R37 ;  /* 0x0000002500257308 */ /* 0x000f620000000800 */
[----:B0-----:R-:W-:Y:S01]  /*15bb0*/  FFMA.FTZ R66, R12, UR51, -R80 ;  /* 0x000000330c427c23 */ /* 0x001fe20008010850 */
[----:B------:R-:W-:Y:S01]  /*15bc0*/  FADD.FTZ R80, R33, R3 ;  /* 0x0000000321507221 */ /* 0x000fe20000010000 */
[----:B--2---:R-:W-:-:S03]  /*15bd0*/  FADD.FTZ R3, R34, R4 ;  /* 0x0000000422037221 */ /* 0x004fc60000010000 */
[----:B-1----:R-:W-:Y:S01]  /*15be0*/  FADD.FTZ R4, R76, R80 ;  /* 0x000000504c047221 */ /* 0x002fe20000010000 */
[----:B---3--:R-:W-:Y:S01]  /*15bf0*/  FADD.FTZ R3, R77, R3 ;  /* 0x000000034d037221 */ /* 0x008fe20000010000 */
[----:B------:R-:W0:Y:S02]  /*15c00*/  MUFU.EX2 R72, R72 ;  /* 0x0000004800487308 */ /* 0x000e240000000800 */
[----:B----4-:R-:W-:Y:S01]  /*15c10*/  FADD.FTZ R4, R35, R4 ;  /* 0x0000000423047221 */ /* 0x010fe20000010000 */
[----:B------:R-:W-:-:S03]  /*15c20*/  FADD.FTZ R3, R36, R3 ;  /* 0x0000000324037221 */ /* 0x000fc60000010000 */
[----:B-----5:R-:W-:Y:S01]  /*15c30*/  FADD.FTZ R4, R74, R4 ;  /* 0x000000044a047221 */ /* 0x020fe20000010000 */
[----:B------:R-:W-:Y:S01]  /*15c40*/  FADD.FTZ R3, R75, R3 ;  /* 0x000000034b037221 */ /* 0x000fe20000010000 */
[----:B------:R-:W1:Y:S02]  /*15c50*/  MUFU.EX2 R39, R39 ;  /* 0x0000002700277308 */ /* 0x000e640000000800 */
[----:B------:R-:W-:Y:S01]  /*15c60*/  FADD.FTZ R4, R37, R4 ;  /* 0x0000000425047221 */ /* 0x000fe20000010000 */
[----:B------:R-:W-:-:S04]  /*15c70*/  FADD.FTZ R3, R38, R3 ;  /* 0x0000000326037221 */ /* 0x000fc80000010000 */
[----:B------:R-:W-:Y:S01]  /*15c80*/  FADD.FTZ R3, R73, R3 ;  /* 0x0000000349037221 */ /* 0x000fe20000010000 */
[----:B------:R-:W2:Y:S01]  /*15c90*/  MUFU.EX2 R70, R70 ;  /* 0x0000004600467308 */ /* 0x000ea20000000800 */
[----:B0-----:R-:W-:Y:S02]  /*15ca0*/  FADD.FTZ R4, R72, R4 ;  /* 0x0000000448047221 */ /* 0x001fe40000010000 */
[----:B------:R-:W-:-:S05]  /*15cb0*/  FADD.FTZ R3, R24, R3 ;  /* 0x0000000318037221 */ /* 0x000fca0000010000 */
        /* <DEDUP_REMOVED lines=92> */
.L_x_11539:
[----:B------:R-:W2:Y:S04]  /*16280*/  LDL R84, [R1+0x6c] ;  /* 0x00006c0001547983 */ /* 0x000ea80000100800 */
[----:B------:R-:W3:Y:S01]  /*16290*/  LDL R82, [R1+0x4] ;  /* 0x0000040001527983 */ /* 0x000ee20000100800 */
[----:B------:R-:W-:-:S03]  /*162a0*/  IMAD R9, R9, 0x8, R2 ;  /* 0x0000000809097824 */ /* 0x000fc600078e0202 */
[----:B------:R-:W4:Y:S04]  /*162b0*/  LDL R81, [R1] ;  /* 0x0000000001517983 */ /* 0x000f280000100800 */
[----:B------:R-:W5:Y:S01]  /*162c0*/  LDL R83, [R1+0x70] ;  /* 0x0000700001537983 */ /* 0x000f620000100800 */
[----:B------:R-:W-:Y:S02]  /*162d0*/  VIADD R9, R9, 0x2d860 ;  /* 0x0002d86009097836 */ /* 0x000fe40000000000 */
[----:B------:R-:W-:-:S05]  /*162e0*/  IMAD.U32 R80, RZ, RZ, UR38 ;  /* 0x00000026ff507e24 */ /* 0x000fca000f8e00ff */
[----:B------:R-:W-:-:S04]  /*162f0*/  PRMT R9, R80, 0x654, R9 ;  /* 0x0000065450097816 */ /* 0x000fc80000000009 */
[----:B------:R0:W-:Y:S02]  /*16300*/  SYNCS.ARRIVE.TRANS64.RED.A1T0 RZ, [R9+URZ], RZ ;  /* 0x000000ff09ff79a7 */ /* 0x0001e4000810043f */
[----:B0-----:R-:W5:Y:S01]  /*16310*/  LDL R9, [R1+0x40] ;  /* 0x0000400001097983 */ /* 0x001f620000100800 */
        /* <DEDUP_REMOVED lines=12> */
[----:B------:R0:W-:Y:S01]  /*163e0*/  STSM.16.M88.4 [R157+0x21800], R32 ;  /* 0x021800209d007844 */ /* 0x0001e20000000200 */
[----:B------:R-:W-:Y:S02]  /*163f0*/  F2FP.F16.F32.PACK_AB R28, R67, R28 ;  /* 0x0000001c431c723e */ /* 0x000fe400000000ff */
[----:B------:R-:W-:Y:S02]  /*16400*/  F2FP.F16.F32.PACK_AB R29, R29, R66 ;  /* 0x000000421d1d723e */ /* 0x000fe400000000ff */
[----:B------:R-:W-:Y:S02]  /*16410*/  F2FP.F16.F32.PACK_AB R30, R65, R30 ;  /* 0x0000001e411e723e */ /* 0x000fe400000000ff */
[----:B------:R-:W-:Y:S02]  /*16420*/  F2FP.F16.F32.PACK_AB R31, R31, R64 ;  /* 0x000000401f1f723e */ /* 0x000fe400000000ff */
[----:B------:R-:W-:-:S02]  /*16430*/  F2FP.F16.F32.PACK_AB R40, R47, R40 ;  /* 0x000000282f28723e */ /* 0x000fc400000000ff */
[----:B------:R-:W-:Y:S02]  /*16440*/  F2FP.F16.F32.PACK_AB R41, R41, R46 ;  /* 0x0000002e2929723e */ /* 0x000fe400000000ff */
[----:B------:R-:W-:Y:S02]  /*16450*/  F2FP.F16.F32.PACK_AB R42, R45, R42 ;  /* 0x0000002a2d2a723e */ /* 0x000fe400000000ff */
[----:B0-----:R-:W-:Y:S02]  /*16460*/  F2FP.F16.F32.PACK_AB R32, R63, R62 ;  /* 0x0000003e3f20723e */ /* 0x001fe400000000ff */
[----:B------:R-:W-:Y:S02]  /*16470*/  F2FP.F16.F32.PACK_AB R33, R60, R61 ;  /* 0x0000003d3c21723e */ /* 0x000fe400000000ff */
[----:B------:R-:W-:Y:S02]  /*16480*/  F2FP.F16.F32.PACK_AB R34, R59, R58 ;  /* 0x0000003a3b22723e */ /* 0x000fe400000000ff */
[----:B------:R-:W-:-:S02]  /*16490*/  F2FP.F16.F32.PACK_AB R35, R56, R57 ;  /* 0x000000393823723e */ /* 0x000fc400000000ff */
        /* <DEDUP_REMOVED lines=49> */
[----:B------:R-:W-:Y:S01]  /*167b0*/  IMAD.MOV.U32 R8, RZ, RZ, R6 ;  /* 0x000000ffff087224 */ /* 0x000fe200078e0006 */
[----:B------:R-:W-:Y:S01]  /*167c0*/  MOV R7, R5 ;  /* 0x0000000500077202 */ /* 0x000fe20000000f00 */
[----:B--2---:R0:W-:Y:S04]  /*167d0*/  STSM.16.M88.4 [R84], R36 ;  /* 0x0000002454007844 */ /* 0x0041e80000000200 */
[----:B---3--:R1:W-:Y:S04]  /*167e0*/  STSM.16.M88.4 [R82], R24 ;  /* 0x0000001852007844 */ /* 0x0083e80000000200 */
[----:B----4-:R2:W-:Y:S04]  /*167f0*/  STSM.16.M88.4 [R81], R28 ;  /* 0x0000001c51007844 */ /* 0x0105e80000000200 */
[----:B------:R2:W-:Y:S01]  /*16800*/  STSM.16.M88.4 [R157+0x27800], R32 ;  /* 0x027800209d007844 */ /* 0x0005e20000000200 */
[----:B0-----:R-:W-:-:S02]  /*16810*/  F2FP.F16.F32.PACK_AB R36, R55, R54 ;  /* 0x000000363724723e */ /* 0x001fc400000000ff */
[----:B------:R-:W-:Y:S02]  /*16820*/  F2FP.F16.F32.PACK_AB R37, R52, R53 ;  /* 0x000000353425723e */ /* 0x000fe400000000ff */
[----:B------:R-:W-:Y:S02]  /*16830*/  F2FP.F16.F32.PACK_AB R38, R51, R50 ;  /* 0x000000323326723e */ /* 0x000fe400000000ff */
[----:B------:R-:W-:Y:S02]  /*16840*/  F2FP.F16.F32.PACK_AB R39, R48, R49 ;  /* 0x000000313027723e */ /* 0x000fe400000000ff */
[----:B-1----:R-:W-:Y:S02]  /*16850*/  F2FP.F16.F32.PACK_AB R24, R10, R11 ;  /* 0x0000000b0a18723e */ /* 0x002fe400000000ff */
[----:B------:R-:W-:Y:S02]  /*16860*/  F2FP.F16.F32.PACK_AB R25, R15, R14 ;  /* 0x0000000e0f19723e */ /* 0x000fe400000000ff */
[----:B------:R-:W-:-:S02]  /*16870*/  F2FP.F16.F32.PACK_AB R26, R13, R12 ;  /* 0x0000000c0d1a723e */ /* 0x000fc400000000ff */
[----:B------:R-:W-:Y:S01]  /*16880*/  F2FP.F16.F32.PACK_AB R27, R21, R20 ;  /* 0x00000014151b723e */ /* 0x000fe200000000ff */
        /* <DEDUP_REMOVED lines=9> */
[C---:B------:R-:W-:Y:S01]  /*16920*/  ISETP.GT.AND P1, PT, R0.reuse, R9, PT ;  /* 0x000000090000720c */ /* 0x040fe20003f24270 */
[----:B------:R-:W-:-:S02]  /*16930*/  VIADD R0, R0, 0xffffffff ;  /* 0xffffffff00007836 */ /* 0x000fc40000000000 */
[----:B------:R-:W-:Y:S02]  /*16940*/  IMAD.MOV.U32 R10, RZ, RZ, R23 ;  /* 0x000000ffff0a7224 */ /* 0x000fe400078e0017 */
[----:B------:R-:W-:Y:S01]  /*16950*/  IMAD.MOV.U32 R9, RZ, RZ, R18 ;  /* 0x000000ffff097224 */ /* 0x000fe200078e0012 */
[----:B0-----:R-:W-:-:S07]  /*16960*/  NOP ;  /* 0x0000000000007918 */ /* 0x001fce0000000000 */
[----:B--2---:R-:W-:Y:S05]  /*16970*/  @P1 BRA `(.L_x_11540) ;  /* 0xffffffd000d01947 */ /* 0x004fea000383ffff */
.L_x_11528:
[----:B------:R-:W2:Y:S02]  /*16980*/  LDL R7, [R1+0x9c] ;  /* 0x00009c0001077983 */ /* 0x000ea40000100800 */
[----:B--2---:R-:W-:-:S13]  /*16990*/  ISETP.GE.AND P1, PT, R0, R7, PT ;  /* 0x000000070000720c */ /* 0x004fda0003f26270 */
[----:B------:R-:W-:Y:S05]  /*169a0*/  @!P1 BRA `(.L_x_11541) ;  /* 0x0000003c00889947 */ /* 0x000fea0003800000 */
[----:B------:R-:W-:Y:S02]  /*169b0*/  IMAD.MOV.U32 R8, RZ, RZ, R6 ;  /* 0x000000ffff087224 */ /* 0x000fe400078e0006 */
[----:B------:R-:W-:Y:S02]  /*169c0*/  IMAD.MOV.U32 R9, RZ, RZ, R5 ;  /* 0x000000ffff097224 */ /* 0x000fe400078e0005 */
[----:B------:R-:W-:Y:S02]  /*169d0*/  IMAD.MOV.U32 R10, RZ, RZ, R23 ;  /* 0x000000ffff0a7224 */ /* 0x000fe400078e0017 */
[----:B------:R-:W-:-:S07]  /*169e0*/  IMAD.MOV.U32 R7, RZ, RZ, R18 ;  /* 0x000000ffff077224 */ /* 0x000fce00078e0012 */
.L_x_11561:
        /* <DEDUP_REMOVED lines=9> */
.L_x_11543:
        /* <DEDUP_REMOVED lines=8> */
.L_x_11544:
[----:B------:R-:W-:Y:S04]  /*16b00*/  BSSY B0, `(.L_x_11542) ;  /* 0x0000004000007945 */ /* 0x000fe80003800000 */
[----:B--2---:R-:W-:Y:S05]  /*16b10*/  @P2 BRA `(.L_x_11545) ;  /* 0x0000000000082947 */ /* 0x004fea0003800000 */
[----:B------:R-:W2:Y:S02]  /*16b20*/  SYNCS.PHASECHK.TRANS64.TRYWAIT P2, [R5+URZ+0x2d830], R6 ;  /* 0x02d83006050075a7 */ /* 0x000ea4000804017f */
[----:B--2---:R-:W-:Y:S05]  /*16b30*/  @!P2 BRA `(.L_x_11546) ;  /* 0x000000e400a8a947 */ /* 0x004fea0003800000 */
.L_x_11545:
[----:B------:R-:W-:Y:S05]  /*16b40*/  BSYNC B0 ;  /* 0x0000000000007941 */ /* 0x000fea0003800000 */
.L_x_11542:
        /* <DEDUP_REMOVED lines=23> */
[----:B---3--:R-:W-:-:S04]  /*16cc0*/  R2UR UR8, R26 ;  /* 0x000000001a0872ca */ /* 0x008fc800000e0000 */
[C---:B------:R-:W-:Y:S02]  /*16cd0*/  R2UR UR10, R12.reuse ;  /* 0x000000000c0a72ca */ /* 0x040fe400000e0000 */
[----:B------:R-:W-:Y:S02]  /*16ce0*/  R2UR UR9, R27 ;  /* 0x000000001b0972ca */ /* 0x000fe400000e0000 */
[----:B------:R-:W-:-:S04]  /*16cf0*/  IADD3 R24, R12, 0x400, RZ ;  /* 0x000004000c187810 */ /* 0x000fc80007ffe0ff */
[----:B------:R-:W-:Y:S02]  /*16d00*/  R2UR UR26, R24 ;  /* 0x00000000181a72ca */ /* 0x000fe400000e0000 */
[----:B-1----:R-:W-:-:S06]  /*16d10*/  WARPGROUP.ARRIVE ;  /* 0x00000000000079c5 */ /* 0x002fcc0000000000 */
        /* <DEDUP_REMOVED lines=41> */
.L_x_11548:
[----:B------:R-:W-:Y:S01]  /*16fb0*/  SHF.L.U32 R5, R10, 0x1f, RZ ;  /* 0x0000001f0a057819 */ /* 0x000fe200000006ff */
[----:B------:R-:W-:-:S04]  /*16fc0*/  IMAD R6, R7, 0x8, R2 ;  /* 0x0000000807067824 */ /* 0x000fc800078e0202 */
[----:B------:R0:W1:Y:S01]  /*16fd0*/  SYNCS.PHASECHK.TRANS64.TRYWAIT P1, [R6+URZ+0x2d850], R5 ;  /* 0x02d85005060075a7 */ /* 0x000062000802017f */
[----:B------:R-:W-:Y:S05]  /*16fe0*/  @!P0 BRA `(.L_x_11549) ;  /* 0x0000000000048947 */ /* 0x000fea0003800000 */
[----:B------:R-:W-:Y:S01]  /*16ff0*/  BPT.TRAP 0x1 ;  /* 0x000000040000795c */ /* 0x000fe20000300000 */
.L_x_11549:
[----:B-1----:R-:W-:Y:S05]  /*17000*/  @P1 BRA `(.L_x_11547) ;  /* 0x0000000000081947 */ /* 0x002fea0003800000 */
[----:B------:R-:W1:Y:S02]  /*17010*/  SYNCS.PHASECHK.TRANS64.TRYWAIT P1, [R6+URZ+0x2d850], R5 ;  /* 0x02d85005060075a7 */ /* 0x000e64000802017f */
[----:B-1----:R-:W-:Y:S05]  /*17020*/  @!P1 BRA `(.L_x_11550) ;  /* 0x000000e000809947 */ /* 0x002fea0003800000 */
.L_x_11547:
        /* <DEDUP_REMOVED lines=24> */
[----:B------:R-:W-:Y:S01]  /*171b0*/  R2UR UR18, R12 ;  /* 0x000000000c1272ca */ /* 0x000fe200000e0000 */
[----:B------:R-:W-:Y:S01]  /*171c0*/  VIADD R12, R10, 0xc0 ;  /* 0x000000c00a0c7836 */ /* 0x000fe20000000000 */
[----:B------:R-:W-:Y:S01]  /*171d0*/  R2UR UR35, R13 ;  /* 0x000000000d2372ca */ /* 0x000fe200000e0000 */
[----:B------:R-:W-:Y:S01]  /*171e0*/  IMAD.MOV.U32 R13, RZ, RZ, 0x40000040 ;  /* 0x40000040ff0d7424 */ /* 0x000fe200078e00ff */
[----:B------:R-:W-:-:S02]  /*171f0*/  R2UR UR45, R11 ;  /* 0x000000000b2d72ca */ /* 0x000fc400000e0000 */
[----:B------:R-:W-:Y:S01]  /*17200*/  R2UR UR22, R12 ;  /* 0x000000000c1672ca */ /* 0x000fe200000e0000 */
[----:B------:R-:W-:Y:S01]  /*17210*/  VIADD R12, R10, 0x100 ;  /* 0x000001000a0c7836 */ /* 0x000fe20000000000 */
[----:B------:R-:W-:Y:S01]  /*17220*/  R2UR UR13, R13 ;  /* 0x000000000d0d72ca */ /* 0x000fe200000e0000 */
[----:B------:R-:W-:-:S03]  /*17230*/  IMAD.MOV.U32 R13, RZ, RZ, 0x40000040 ;  /* 0x40000040ff0d7424 */ /* 0x000fc600078e00ff */
[----:B------:R-:W-:Y:S01]  /*17240*/  R2UR UR26, R12 ;  /* 0x000000000c1a72ca */ /* 0x000fe200000e0000 */
[----:B------:R-:W-:Y:S01]  /*17250*/  VIADD R12, R10, 0x140 ;  /* 0x000001400a0c7836 */ /* 0x000fe20000000000 */
[----:B------:R-:W-:Y:S01]  /*17260*/  R2UR UR17, R13 ;  /* 0x000000000d1172ca */ /* 0x000fe200000e0000 */
[----:B------:R-:W-:-:S03]  /*17270*/  IMAD.MOV.U32 R13, RZ, RZ, 0x40000040 ;  /* 0x40000040ff0d7424 */ /* 0x000fc600078e00ff */
[----:B------:R-:W-:Y:S01]  /*17280*/  R2UR UR30, R12 ;  /* 0x000000000c1e72ca */ /* 0x000fe200000e0000 */
[C---:B------:R-:W-:Y:S01]  /*17290*/  VIADD R12, R10.reuse, 0x180 ;  /* 0x000001800a0c7836 */ /* 0x040fe20000000000 */
[----:B------:R-:W-:Y:S01]  /*172a0*/  R2UR UR21, R13 ;  /* 0x000000000d1572ca */ /* 0x000fe200000e0000 */
[----:B------:R-:W-:Y:S02]  /*172b0*/  VIADD R10, R10, 0x1c0 ;  /* 0x000001c00a0a7836 */ /* 0x000fe40000000000 */
[----:B------:R-:W-:Y:S01]  /*172c0*/  IMAD.MOV.U32 R13, RZ, RZ, 0x40000040 ;  /* 0x40000040ff0d7424 */ /* 0x000fe200078e00ff */
[----:B------:R-:W-:Y:S02]  /*172d0*/  R2UR UR34, R12 ;  /* 0x000000000c2272ca */ /* 0x000fe400000e0000 */
[----:B------:R-:W-:Y:S02]  /*172e0*/  R2UR UR46, R10 ;  /* 0x000000000a2e72ca */ /* 0x000fe400000e0000 */
[----:B------:R-:W-:Y:S01]  /*172f0*/  R2UR UR25, R13 ;  /* 0x000000000d1972ca */ /* 0x000fe200000e0000 */
[----:B------:R-:W-:-:S05]  /*17300*/  IMAD.MOV.U32 R13, RZ, RZ, 0x40000040 ;  /* 0x40000040ff0d7424 */ /* 0x000fca00078e00ff */
[----:B------:R-:W-:Y:S01]  /*17310*/  R2UR UR29, R13 ;  /* 0x000000000d1d72ca */ /* 0x000fe200000e0000 */
[----:B------:R-:W-:-:S05]  /*17320*/  IMAD.MOV.U32 R13, RZ, RZ, 0x40000040 ;  /* 0x40000040ff0d7424 */ /* 0x000fca00078e00ff */
[----:B------:R-:W-:Y:S02]  /*17330*/  R2UR UR33, R13 ;  /* 0x000000000d2172ca */ /* 0x000fe400000e0000 */
[----:B--2---:R-:W-:Y:S02]  /*17340*/  LOP3.LUT R10, R14, 0x10000, RZ, 0xfc, !PT ;  /* 0x000100000e0a7812 */ /* 0x004fe400078efcff */
[----:B------:R-:W0:Y:S02]  /*17350*/  S2R R14, SR_TID.X ;  /* 0x00000000000e7919 */ /* 0x000e240000002100 */
[C---:B------:R-:W-:Y:S02]  /*17360*/  R2UR UR8, R10.reuse ;  /* 0x000000000a0872ca */ /* 0x040fe400000e0000 */
[----:B------:R-:W-:-:S04]  /*17370*/  IADD3 R12, R10, 0x2, RZ ;  /* 0x000000020a0c7810 */ /* 0x000fc80007ffe0ff */
        /* <DEDUP_REMOVED lines=43> */
.L_x_11551:
[----:B------:R-:W2:Y:S01]  /*17630*/  LDL R11, [R1+0x60] ;  /* 0x00006000010b7983 */ /* 0x000ea20000100800 */
[----:B------:R-:W1:Y:S03]  /*17640*/  LDC R6, c[0x0][0x448] ;  /* 0x00011200ff067b82 */ /* 0x000e660000000800 */
[----:B0-----:R-:W2:Y:S01]  /*17650*/  LDL R5, [R1+0x98] ;  /* 0x0000980001057983 */ /* 0x001ea20000100800 */
[----:B------:R-:W-:-:S04]  /*17660*/  FMUL.FTZ R141, R38, UR43 ;  /* 0x0000002b268d7c20 */ /* 0x000fc80008410000 */
[----:B------:R-:W0:Y:S01]  /*17670*/  LDC R139, c[0x0][0x9e4] ;  /* 0x00027900ff8b7b82 */ /* 0x000e220000000800 */
[----:B-1----:R-:W-:-:S13]  /*17680*/  ISETP.NE.AND P1, PT, R6, 0x1, PT ;  /* 0x000000010600780c */ /* 0x002fda0003f25270 */
[----:B------:R-:W1:Y:S08]  /*17690*/  @P1 LDC R10, c[0x0][0x44c] ;  /* 0x00011300ff0a1b82 */ /* 0x000e700000000800 */
[----:B------:R-:W3:Y:S01]  /*176a0*/  @P1 LDC R6, c[0x0][0x450] ;  /* 0x00011400ff061b82 */ /* 0x000ee20000000800 */
[----:B------:R-:W-:Y:S02]  /*176b0*/  IMAD.U32 R38, RZ, RZ, UR38 ;  /* 0x00000026ff267e24 */ /* 0x000fe4000f8e00ff */
        /* <DEDUP_REMOVED lines=77> */
[----:B--2---:R-:W-:-:S02]  /*17b90*/  IMAD.IADD R5, R5, 0x1, R11 ;  /* 0x0000000105057824 */ /* 0x004fc400078e020b */
[----:B------:R-:W-:Y:S01]  /*17ba0*/  FMUL.FTZ R11, R24, UR43 ;  /* 0x0000002b180b7c20 */ /* 0x000fe20008410000 */
[----:B------:R-:W-:Y:S01]  /*17bb0*/  FMUL.FTZ R24, R28, UR43 ;  /* 0x0000002b1c187c20 */ /* 0x000fe20008410000 */
[----:B------:R-:W-:Y:S01]  /*17bc0*/  FMUL.FTZ R28, R32, UR43 ;  /* 0x0000002b201c7c20 */ /* 0x000fe20008410000 */
[----:B------:R-:W-:Y:S01]  /*17bd0*/  FMUL.FTZ R32, R36, UR43 ;  /* 0x0000002b24207c20 */ /* 0x000fe20008410000 */
[----:B------:R-:W-:Y:S01]  /*17be0*/  LEA R36, R18, R2, 0x3 ;  /* 0x0000000212247211 */ /* 0x000fe200078e18ff */
[----:B-1----:R-:W-:-:S04]  /*17bf0*/  @P1 IMAD.HI.U32 R10, R5, R10, RZ ;  /* 0x0000000a050a1227 */ /* 0x002fc800078e00ff */
[----:B------:R-:W-:Y:S01]  /*17c00*/  VIADD R36, R36, 0x2d840 ;  /* 0x0002d84024247836 */ /* 0x000fe20000000000 */
[----:B---3--:R-:W-:-:S04]  /*17c10*/  @P1 SHF.R.U32.HI R5, RZ, R6, R10 ;  /* 0x00000006ff051219 */ /* 0x008fc8000001160a */
[----:B------:R-:W-:-:S04]  /*17c20*/  PRMT R36, R38, 0x654, R36 ;  /* 0x0000065426247816 */ /* 0x000fc80000000024 */
[----:B------:R1:W-:Y:S01]  /*17c30*/  SYNCS.ARRIVE.TRANS64.RED.A1T0 RZ, [R36+URZ], RZ ;  /* 0x000000ff24ff79a7 */ /* 0x0003e2000810043f */
[----:B------:R-:W-:Y:S01]  /*17c40*/  FMUL.FTZ R10, R25, UR43 ;  /* 0x0000002b190a7c20 */ /* 0x000fe20008410000 */
[----:B------:R-:W-:Y:S01]  /*17c50*/  FMUL.FTZ R6, R42, UR43 ;  /* 0x0000002b2a067c20 */ /* 0x000fe20008410000 */
[----:B------:R-:W-:Y:S01]  /*17c60*/  FMUL.FTZ R25, R43, UR43 ;  /* 0x0000002b2b197c20 */ /* 0x000fe20008410000 */
[----:B-1----:R-:W1:Y:S01]  /*17c70*/  SHFL.IDX PT, R36, R5, RZ, 0x1c1f ;  /* 0x001c1fff05247589 */ /* 0x002e6200000e0000 */
[----:B------:R-:W-:Y:S01]  /*17c80*/  FMUL.FTZ R42, R48, UR43 ;  /* 0x0000002b302a7c20 */ /* 0x000fe20008410000 */
[----:B------:R-:W-:Y:S01]  /*17c90*/  IADD3 R38, -R76, 0x1, RZ ;  /* 0x000000014c267810 */ /* 0x000fe20007ffe1ff */
[----:B------:R-:W-:Y:S01]  /*17ca0*/  FMUL.FTZ R48, R71, UR43 ;  /* 0x0000002b47307c20 */ /* 0x000fe20008410000 */
[----:B------:R-:W-:Y:S01]  /*17cb0*/  FMUL.FTZ R43, R79, UR43 ;  /* 0x0000002b4f2b7c20 */ /* 0x000fe20008410000 */
[----:B------:R-:W2:Y:S02]  /*17cc0*/  MUFU.TANH R11, R11 ;  /* 0x0000000b000b7308 */ /* 0x000ea40000002400 */
[----:B------:R-:W-:-:S06]  /*17cd0*/  IMAD R38, R156, -0x2, R38 ;  /* 0xfffffffe9c267824 */ /* 0x000fcc00078e0226 */
[----:B------:R-:W3:Y:S01]  /*17ce0*/  MUFU.TANH R10, R10 ;  /* 0x0000000a000a7308 */ /* 0x000ee20000002400 */
[----:B------:R-:W-:-:S07]  /*17cf0*/  IADD3 R38, -R154, R38, R155 ;  /* 0x000000269a267210 */ /* 0x000fce0007ffe19b */
        /* <DEDUP_REMOVED lines=40> */
[----:B------:R-:W-:-:S02]  /*17f80*/  VIADD R85, R38, UR42 ;  /* 0x0000002a26557c36 */ /* 0x000fc40008000000 */
[----:B------:R-:W-:Y:S02]  /*17f90*/  VIADD R86, R38, UR52 ;  /* 0x0000003426567c36 */ /* 0x000fe40008000000 */
[C---:B-1----:R-:W-:Y:S02]  /*17fa0*/  IMAD.IADD R87, R36.reuse, 0x1, R85 ;  /* 0x0000000124577824 */ /* 0x042fe400078e0255 */
[----:B------:R-:W-:Y:S01]  /*17fb0*/  IMAD.IADD R139, R36, 0x1, R86 ;  /* 0x00000001248b7824 */ /* 0x000fe200078e0256 */
[----:B--234-:R-:W-:Y:S06]  /*17fc0*/  @!P3 BRA `(.L_x_11552) ;  /* 0x000000000058b947 */ /* 0x01cfec0003800000 */
        /* <DEDUP_REMOVED lines=12> */
.L_x_11554:
[----:B------:R-:W-:-:S05]  /*18090*/  IMAD.U32 R38, RZ, RZ, UR5 ;  /* 0x00000005ff267e24 */ /* 0x000fca000f8e00ff */
[----:B------:R-:W-:-:S13]  /*180a0*/  ISETP.NE.AND P1, PT, R38, 0x1, PT ;  /* 0x000000012600780c */ /* 0x000fda0003f25270 */
[----:B------:R-:W1:Y:S02]  /*180b0*/  @P1 LDC.64 R50, c[0x0][0x9e8] ;  /* 0x00027a00ff321b82 */ /* 0x000e640000000a00 */
[----:B-1----:R-:W-:-:S05]  /*180c0*/  @P1 IMAD.HI.U32 R50, R36, R50, RZ ;  /* 0x0000003224321227 */ /* 0x002fca00078e00ff */
[----:B------:R-:W-:-:S07]  /*180d0*/  @P1 SHF.R.U32.HI R36, RZ, R51, R50 ;  /* 0x00000033ff241219 */ /* 0x000fce0000011632 */
.L_x_11555:
[----:B------:R-:W-:Y:S05]  /*180e0*/  BSYNC B0 ;  /* 0x0000000000007941 */ /* 0x000fea0003800000 */
.L_x_11553:
[----:B------:R-:W-:-:S04]  /*180f0*/  IMAD R36, R36, R38, -R76 ;  /* 0x0000002624247224 */ /* 0x000fc800078e0a4c */
[----:B------:R-:W-:-:S05]  /*18100*/  IMAD R36, R156, -0x2, R36 ;  /* 0xfffffffe9c247824 */ /* 0x000fca00078e0224 */
[----:B------:R-:W-:Y:S02]  /*18110*/  VIMNMX R139, R139, R36, !PT ;  /* 0x000000248b8b7248 */ /* 0x000fe40007fe0100 */
[----:B------:R-:W-:-:S07]  /*18120*/  VIADDMNMX R87, R36, R38, R87, PT ;  /* 0x0000002624577246 */ /* 0x000fce0003800157 */
.L_x_11552:
        /* <DEDUP_REMOVED lines=13> */
[--C-:B-1----:R-:W-:Y:S01]  /*18200*/  IMAD.IADD R85, R85, 0x1, R5.reuse ;  /* 0x0000000155557824 */ /* 0x102fe200078e0205 */
[----:B------:R-:W-:Y:S01]  /*18210*/  FSEL R77, R13, -INF , !P1 ;  /* 0xff8000000d4d7808 */ /* 0x000fe20004800000 */
[----:B------:R-:W-:Y:S01]  /*18220*/  IMAD.IADD R86, R86, 0x1, R5 ;  /* 0x0000000156567824 */ /* 0x000fe200078e0205 */
        /* <DEDUP_REMOVED lines=83> */
[----:B------:R-:W-:Y:S01]  /*18760*/  FSEL R80, R83, -INF , !P1 ;  /* 0xff80000053507808 */ /* 0x000fe20004800000 */
[----:B------:R-:W-:Y:S08]  /*18770*/  @!P3 BRA `(.L_x_11556) ;  /* 0x000000000058b947 */ /* 0x000ff00003800000 */
        /* <DEDUP_REMOVED lines=12> */
.L_x_11558:
[----:B------:R-:W-:-:S05]  /*18840*/  IMAD.U32 R35, RZ, RZ, UR5 ;  /* 0x00000005ff237e24 */ /* 0x000fca000f8e00ff */
[----:B------:R-:W-:-:S13]  /*18850*/  ISETP.NE.AND P1, PT, R35, 0x1, PT ;  /* 0x000000012300780c */ /* 0x000fda0003f25270 */
[----:B------:R-:W0:Y:S02]  /*18860*/  @P1 LDC.64 R32, c[0x0][0x9e8] ;  /* 0x00027a00ff201b82 */ /* 0x000e240000000a00 */
[----:B0-----:R-:W-:-:S05]  /*18870*/  @P1 IMAD.HI.U32 R32, R5, R32, RZ ;  /* 0x0000002005201227 */ /* 0x001fca00078e00ff */
[----:B------:R-:W-:-:S07]  /*18880*/  @P1 SHF.R.U32.HI R5, RZ, R33, R32 ;  /* 0x00000021ff051219 */ /* 0x000fce0000011620 */
.L_x_11559:
[----:B------:R-:W-:Y:S05]  /*18890*/  BSYNC B0 ;  /* 0x0000000000007941 */ /* 0x000fea0003800000 */
.L_x_11557:
[----:B------:R-:W-:-:S04]  /*188a0*/  IMAD R5, R5, R35, -R76 ;  /* 0x0000002305057224 */ /* 0x000fc800078e0a4c */
[----:B------:R-:W-:-:S05]  /*188b0*/  IMAD R5, R156, -0x2, R5 ;  /* 0xfffffffe9c057824 */ /* 0x000fca00078e0205 */
[----:B------:R-:W-:Y:S02]  /*188c0*/  VIMNMX R86, R86, R5, !PT ;  /* 0x0000000556567248 */ /* 0x000fe40007fe0100 */
[----:B------:R-:W-:-:S07]  /*188d0*/  VIADDMNMX R85, R5, R35, R85, PT ;  /* 0x0000002305557246 */ /* 0x000fce0003800155 */
.L_x_11556:
        /* <DEDUP_REMOVED lines=30> */
[----:B------:R-:W-:-:S02]  /*18ac0*/  LOP3.LUT R22, R22, 0xdfffffff, RZ, 0xc0, !PT ;  /* 0xdfffffff16167812 */ /* 0x000fc400078ec0ff */
[----:B------:R-:W-:Y:S02]  /*18ad0*/  FMNMX.FTZ R5, R65, R5, !PT ;  /* 0x0000000541057209 */ /* 0x000fe40007810000 */
[----:B------:R-:W-:Y:S02]  /*18ae0*/  @P0 LOP3.LUT R22, R22, 0x20000000, RZ, 0xfc, !PT ;  /* 0x2000000016160812 */ /* 0x000fe400078efcff */
[----:B------:R-:W-:Y:S02]  /*18af0*/  FMNMX.FTZ R5, R62, R5, !PT ;  /* 0x000000053e057209 */ /* 0x000fe40007810000 */
[C---:B------:R-:W-:Y:S02]  /*18b00*/  ISETP.GT.AND P1, PT, R86.reuse, 0x1, P5 ;  /* 0x000000015600780c */ /* 0x040fe40002f24270 */
[----:B------:R-:W-:Y:S02]  /*18b10*/  FMNMX.FTZ R5, R63, R5, !PT ;  /* 0x000000053f057209 */ /* 0x000fe40007810000 */
[----:B------:R-:W-:-:S02]  /*18b20*/  ISETP.GT.AND P2, PT, R86, 0x28, P5 ;  /* 0x000000285600780c */ /* 0x000fc40002f44270 */
[----:B------:R-:W-:Y:S02]  /*18b30*/  FMNMX.FTZ R5, R58, R5, !PT ;  /* 0x000000053a057209 */ /* 0x000fe40007810000 */
[----:B------:R-:W-:Y:S02]  /*18b40*/  LOP3.LUT R22, R22, 0xfffffffd, RZ, 0xc0, !PT ;  /* 0xfffffffd16167812 */ /* 0x000fe400078ec0ff */
[----:B------:R-:W-:Y:S02]  /*18b50*/  FMNMX.FTZ R5, R59, R5, !PT ;  /* 0x000000053b057209 */ /* 0x000fe40007810000 */
[C---:B------:R-:W-:Y:S02]  /*18b60*/  ISETP.LT.OR P1, PT, R85.reuse, 0x2, P1 ;  /* 0x000000025500780c */ /* 0x040fe40000f21670 */
[----:B------:R-:W-:Y:S02]  /*18b70*/  FMNMX.FTZ R5, R54, R5, !PT ;  /* 0x0000000536057209 */ /* 0x000fe40007810000 */
[----:B------:R-:W-:-:S02]  /*18b80*/  ISETP.LT.OR P2, PT, R85, 0x29, P2 ;  /* 0x000000295500780c */ /* 0x000fc40001741670 */
[----:B------:R-:W-:Y:S02]  /*18b90*/  FMNMX.FTZ R5, R55, R5, !PT ;  /* 0x0000000537057209 */ /* 0x000fe40007810000 */
[----:B------:R-:W-:Y:S02]  /*18ba0*/  ISETP.GT.AND P6, PT, R86, 0x69, P5 ;  /* 0x000000695600780c */ /* 0x000fe40002fc4270 */
[----:B------:R-:W-:Y:S02]  /*18bb0*/  FMNMX.FTZ R5, R50, R5, !PT ;  /* 0x0000000532057209 */ /* 0x000fe40007810000 */
[----:B------:R-:W-:Y:S02]  /*18bc0*/  @P4 LOP3.LUT R22, R22, 0x2, RZ, 0xfc, !PT ;  /* 0x0000000216164812 */ /* 0x000fe400078efcff */
[----:B------:R-:W-:Y:S02]  /*18bd0*/  FMNMX.FTZ R5, R51, R5, !PT ;  /* 0x0000000533057209 */ /* 0x000fe40007810000 */
[----:B------:R-:W-:-:S02]  /*18be0*/  FSEL R33, R146, -INF , !P1 ;  /* 0xff80000092217808 */ /* 0x000fc40004800000 */
[----:B------:R-:W-:Y:S02]  /*18bf0*/  FMNMX.FTZ R5, R40, R5, !PT ;  /* 0x0000000528057209 */ /* 0x000fe40007810000 */
[----:B------:R-:W-:Y:S02]  /*18c00*/  FSEL R68, R12, -INF , !P2 ;  /* 0xff8000000c447808 */ /* 0x000fe40005000000 */
[----:B------:R-:W-:Y:S02]  /*18c10*/  FMNMX.FTZ R5, R47, R5, !PT ;  /* 0x000000052f057209 */ /* 0x000fe40007810000 */
[----:B------:R-:W-:Y:S02]  /*18c20*/  ISETP.GT.AND P0, PT, R86, RZ, P5 ;  /* 0x000000ff5600720c */ /* 0x000fe40002f04270 */
[----:B------:R-:W-:Y:S02]  /*18c30*/  FMNMX.FTZ R5, R42, R5, !PT ;  /* 0x000000052a057209 */ /* 0x000fe40007810000 */
[----:B------:R-:W-:-:S02]  /*18c40*/  ISETP.LT.OR P4, PT, R85, 0x6a, P6 ;  /* 0x0000006a5500780c */ /* 0x000fc40003781670 */
[----:B------:R-:W-:Y:S02]  /*18c50*/  FMNMX.FTZ R5, R45, R5, !PT ;  /* 0x000000052d057209 */ /* 0x000fe40007810000 */
[C---:B------:R-:W-:Y:S02]  /*18c60*/  ISETP.GT.AND P1, PT, R86.reuse, 0x9, P5 ;  /* 0x000000095600780c */ /* 0x040fe40002f24270 */
[----:B------:R-:W-:Y:S02]  /*18c70*/  FMNMX.FTZ R5, R13, R5, !PT ;  /* 0x000000050d057209 */ /* 0x000fe40007810000 */
[----:B------:R-:W-:Y:S02]  /*18c80*/  ISETP.GT.AND P2, PT, R86, 0x30, P5 ;  /* 0x000000305600780c */ /* 0x000fe40002f44270 */
[----:B------:R-:W-:Y:S02]  /*18c90*/  FMNMX.FTZ R5, R10, R5, !PT ;  /* 0x000000050a057209 */ /* 0x000fe40007810000 */
[----:B------:R-:W-:-:S02]  /*18ca0*/  ISETP.GT.AND P3, PT, R86, 0x70, P5 ;  /* 0x000000705600780c */ /* 0x000fc40002f64270 */
[----:B------:R-:W-:Y:S02]  /*18cb0*/  FMNMX.FTZ R5, R11, R5, !PT ;  /* 0x000000050b057209 */ /* 0x000fe40007810000 */
[C---:B------:R-:W-:Y:S02]  /*18cc0*/  ISETP.LT.OR P0, PT, R85.reuse, 0x1, P0 ;  /* 0x000000015500780c */ /* 0x040fe40000701670 */
        /* <DEDUP_REMOVED lines=8> */
[----:B------:R-:W-:Y:S02]  /*18d50*/  ISETP.GT.AND P1, PT, R86, 0x11, P5 ;  /* 0x000000115600780c */ /* 0x000fe40002f24270 */
[----:B------:R-:W-:Y:S02]  /*18d60*/  FSEL R14, R34, -INF , !P3 ;  /* 0xff800000220e7808 */ /* 0x000fe40005800000 */
[----:B------:R-:W-:-:S02]  /*18d70*/  ISETP.LT.OR P1, PT, R85, 0x12, P1 ;  /* 0x000000125500780c */ /* 0x000fc40000f21670 */
[----:B------:R-:W-:Y:S02]  /*18d80*/  ISETP.GT.AND P2, PT, R86, 0x38, P5 ;  /* 0x000000385600780c */ /* 0x000fe40002f44270 */
[----:B------:R-:W-:Y:S02]  /*18d90*/  FSEL R37, R142, -INF , !P1 ;  /* 0xff8000008e257808 */ /* 0x000fe40004800000 */
[----:B------:R-:W-:Y:S02]  /*18da0*/  ISETP.GT.AND P1, PT, R86, 0x19, P5 ;  /* 0x000000195600780c */ /* 0x000fe40002f24270 */
[C---:B------:R-:W-:Y:S02]  /*18db0*/  ISETP.LT.OR P2, PT, R85.reuse, 0x39, P2 ;  /* 0x000000395500780c */ /* 0x040fe40001741670 */
[----:B------:R-:W-:Y:S02]  /*18dc0*/  ISETP.LT.OR P1, PT, R85, 0x1a, P1 ;  /* 0x0000001a5500780c */ /* 0x000fe40000f21670 */
[----:B0-----:R-:W-:-:S02]  /*18dd0*/  FMNMX.FTZ R5, R5, R6, !PT ;  /* 0x0000000605057209 */ /* 0x001fc40007810000 */
[----:B------:R-:W-:Y:S02]  /*18de0*/  FSEL R39, R140, -INF , !P1 ;  /* 0xff8000008c277808 */ /* 0x000fe40004800000 */
[C---:B------:R-:W-:Y:S01]  /*18df0*/  ISETP.GT.AND P1, PT, R86.reuse, 0x21, P5 ;  /* 0x000000215600780c */ /* 0x040fe20002f24270 */
[----:B------:R-:W0:Y:S01]  /*18e00*/  SHFL.BFLY PT, R6, R5, 0x1, 0x1f ;  /* 0x0c201f0005067f89 */ /* 0x000e2200000e0000 */
[----:B------:R-:W-:Y:S02]  /*18e10*/  FSEL R64, R15, -INF , !P2 ;  /* 0xff8000000f407808 */ /* 0x000fe40005000000 */
[----:B------:R-:W-:Y:S02]  /*18e20*/  ISETP.LT.OR P1, PT, R85, 0x22, P1 ;  /* 0x000000225500780c */ /* 0x000fe40000f21670 */
[----:B------:R-:W-:Y:S02]  /*18e30*/  ISETP.GT.AND P2, PT, R86, 0x40, P5 ;  /* 0x000000405600780c */ /* 0x000fe40002f44270 */
[----:B------:R-:W-:-:S02]  /*18e40*/  FSEL R25, R25, -INF , !P1 ;  /* 0xff80000019197808 */ /* 0x000fc40004800000 */
[C---:B------:R-:W-:Y:S02]  /*18e50*/  ISETP.GT.AND P1, PT, R86.reuse, 0x29, P5 ;  /* 0x000000295600780c */ /* 0x040fe40002f24270 */
[C---:B------:R-:W-:Y:S02]  /*18e60*/  ISETP.LT.OR P2, PT, R85.reuse, 0x41, P2 ;  /* 0x000000415500780c */ /* 0x040fe40001741670 */
[----:B------:R-:W-:Y:S02]  /*18e70*/  ISETP.LT.OR P1, PT, R85, 0x2a, P1 ;  /* 0x0000002a5500780c */ /* 0x000fe40000f21670 */
[----:B------:R-:W-:Y:S02]  /*18e80*/  FSEL R61, R21, -INF , !P2 ;  /* 0xff800000153d7808 */ /* 0x000fe40005000000 */
[----:B------:R-:W-:Y:S02]  /*18e90*/  FSEL R27, R27, -INF , !P1 ;  /* 0xff8000001b1b7808 */ /* 0x000fe40004800000 */
[----:B------:R-:W-:-:S02]  /*18ea0*/  ISETP.GT.AND P1, PT, R86, 0x31, P5 ;  /* 0x000000315600780c */ /* 0x000fc40002f24270 */
[C---:B------:R-:W-:Y:S02]  /*18eb0*/  ISETP.GT.AND P2, PT, R86.reuse, 0x48, P5 ;  /* 0x000000485600780c */ /* 0x040fe40002f44270 */
[----:B------:R-:W-:Y:S02]  /*18ec0*/  ISETP.LT.OR P1, PT, R85, 0x32, P1 ;  /* 0x000000325500780c */ /* 0x000fe40000f21670 */
[----:B0-----:R-:W-:Y:S02]  /*18ed0*/  FMNMX.FTZ R5, R5, R6, !PT ;  /* 0x0000000605057209 */ /* 0x001fe40007810000 */
[----:B------:R-:W-:Y:S02]  /*18ee0*/  FSEL R29, R29, -INF , !P1 ;  /* 0xff8000001d1d7808 */ /* 0x000fe40004800000 */
[C---:B------:R-:W-:Y:S01]  /*18ef0*/  FSETP.NEU.FTZ.AND P6, PT, R5.reuse, -INF , PT ;  /* 0xff8000000500780b */ /* 0x040fe20003fdd000 */
[----:B------:R-:W-:Y:S01]  /*18f00*/  FMUL.FTZ R6, R5, UR51 ;  /* 0x0000003305067c20 */ /* 0x000fe20008410000 */
[----:B------:R-:W-:-:S02]  /*18f10*/  ISETP.GT.AND P1, PT, R86, 0x39, P5 ;  /* 0x000000395600780c */ /* 0x000fc40002f24270 */
[----:B------:R-:W-:Y:S02]  /*18f20*/  FSEL R12, R5, RZ, P6 ;  /* 0x000000ff050c7208 */ /* 0x000fe40003000000 */
[----:B------:R-:W-:Y:S02]  /*18f30*/  FSEL R6, R6, RZ, P6 ;  /* 0x000000ff06067208 */ /* 0x000fe40003000000 */
[C---:B------:R-:W-:Y:S01]  /*18f40*/  ISETP.LT.OR P1, PT, R85.reuse, 0x3a, P1 ;  /* 0x0000003a5500780c */ /* 0x040fe20000f21670 */
[----:B------:R-:W-:Y:S01]  /*18f50*/  FADD.FTZ R12, -R12, R9 ;  /* 0x000000090c0c7221 */ /* 0x000fe20000010100 */
[----:B------:R-:W-:Y:S01]  /*18f60*/  ISETP.LT.OR P2, PT, R85, 0x49, P2 ;  /* 0x000000495500780c */ /* 0x000fe20001741670 */
        /* <DEDUP_REMOVED lines=32> */
[----:B------:R-:W-:Y:S01]  /*19170*/  FMNMX.FTZ R6, R78, R8, !PT ;  /* 0x000000084e067209 */ /* 0x000fe20007810000 */
[----:B------:R-:W-:Y:S01]  /*19180*/  FMUL.FTZ R12, R12, UR51 ;  /* 0x000000330c0c7c20 */ /* 0x000fe20008410000 */
[----:B------:R-:W-:Y:S01]  /*19190*/  FSEL R31, R31, -INF , !P1 ;  /* 0xff8000001f1f7808 */ /* 0x000fe20004800000 */
[----:B------:R-:W-:Y:S01]  /*191a0*/  MUFU.EX2 R32, R32 ;  /* 0x0000002000207308 */ /* 0x000fe20000000800 */
[----:B------:R-:W-:-:S02]  /*191b0*/  FMNMX.FTZ R6, R33, R6, !PT ;  /* 0x0000000621067209 */ /* 0x000fc40007810000 */
[----:B------:R-:W-:Y:S02]  /*191c0*/  ISETP.GT.AND P1, PT, R86, 0x41, P5 ;  /* 0x000000415600780c */ /* 0x000fe40002f24270 */
[----:B------:R-:W-:Y:S02]  /*191d0*/  FMNMX.FTZ R6, R76, R6, !PT ;  /* 0x000000064c067209 */ /* 0x000fe40007810000 */
[----:B------:R-:W-:Y:S01]  /*191e0*/  ISETP.LT.OR P1, PT, R85, 0x42, P1 ;  /* 0x000000425500780c */ /* 0x000fe20000f21670 */
[----:B------:R-:W0:Y:S01]  /*191f0*/  MUFU.EX2 R12, R12 ;  /* 0x0000000c000c7308 */ /* 0x000e220000000800 */
[----:B------:R-:W-:Y:S02]  /*19200*/  FMNMX.FTZ R6, R35, R6, !PT ;  /* 0x0000000623067209 */ /* 0x000fe40007810000 */
[----:B------:R-:W-:Y:S02]  /*19210*/  FSEL R60, R20, -INF , !P1 ;  /* 0xff800000143c7808 */ /* 0x000fe40004800000 */
[----:B------:R-:W-:-:S02]  /*19220*/  FMNMX.FTZ R6, R74, R6, !PT ;  /* 0x000000064a067209 */ /* 0x000fc40007810000 */
[----:B------:R-:W-:Y:S01]  /*19230*/  ISETP.GT.AND P1, PT, R86, 0x49, P5 ;  /* 0x000000495600780c */ /* 0x000fe20002f24270 */
[----:B------:R-:W1:Y:S01]  /*19240*/  MUFU.EX2 R79, R79 ;  /* 0x0000004f004f7308 */ /* 0x000e620000000800 */
[----:B------:R-:W-:Y:S02]  /*19250*/  FMNMX.FTZ R6, R37, R6, !PT ;  /* 0x0000000625067209 */ /* 0x000fe40007810000 */
[----:B------:R-:W-:Y:S02]  /*19260*/  ISETP.LT.OR P1, PT, R85, 0x4a, P1 ;  /* 0x0000004a5500780c */ /* 0x000fe40000f21670 */
[----:B------:R-:W-:Y:S02]  /*19270*/  FMNMX.FTZ R6, R72, R6, !PT ;  /* 0x0000000648067209 */ /* 0x000fe40007810000 */
[----:B------:R-:W-:Y:S01]  /*19280*/  FSEL R57, R57, -INF , !P2 ;  /* 0xff80000039397808 */ /* 0x000fe20005000000 */
[----:B------:R-:W2:Y:S01]  /*19290*/  MUFU.EX2 R34, R34 ;  /* 0x0000002200227308 */ /* 0x000ea20000000800 */
[----:B------:R-:W-:Y:S01]  /*192a0*/  FMNMX.FTZ R6, R39, R6, !PT ;  /* 0x0000000627067209 */ /* 0x000fe20007810000 */
[----:B0-----:R-:W-:Y:S01]  /*192b0*/  FFMA.FTZ R4, R12, R4, R32 ;  /* 0x000000040c047223 */ /* 0x001fe20000010020 */
[----:B------:R-:W-:-:S02]  /*192c0*/  ISETP.GT.AND P2, PT, R86, 0x50, P5 ;  /* 0x000000505600780c */ /* 0x000fc40002f44270 */
[----:B------:R-:W-:Y:S02]  /*192d0*/  FMNMX.FTZ R6, R70, R6, !PT ;  /* 0x0000000646067209 */ /* 0x000fe40007810000 */
[----:B------:R-:W-:Y:S01]  /*192e0*/  FSEL R56, R56, -INF , !P1 ;  /* 0xff80000038387808 */ /* 0x000fe20004800000 */
[----:B------:R-:W0:Y:S01]  /*192f0*/  MUFU.EX2 R77, R77 ;  /* 0x0000004d004d7308 */ /* 0x000e220000000800 */
[----:B------:R-:W-:Y:S01]  /*19300*/  FMNMX.FTZ R6, R25, R6, !PT ;  /* 0x0000000619067209 */ /* 0x000fe20007810000 */
[----:B-1----:R-:W-:Y:S01]  /*19310*/  FADD.FTZ R4, R79, R4 ;  /* 0x000000044f047221 */ /* 0x002fe20000010000 */
[----:B------:R-:W-:Y:S02]  /*19320*/  ISETP.GT.AND P1, PT, R86, 0x51, P5 ;  /* 0x000000515600780c */ /* 0x000fe40002f24270 */
[----:B------:R-:W-:Y:S02]  /*19330*/  FMNMX.FTZ R6, R68, R6, !PT ;  /* 0x0000000644067209 */ /* 0x000fe40007810000 */
[----:B------:R-:W-:Y:S01]  /*19340*/  ISETP.LT.OR P2, PT, R85, 0x51, P2 ;  /* 0x000000515500780c */ /* 0x000fe20001741670 */
[----:B------:R-:W1:Y:S01]  /*19350*/  MUFU.EX2 R36, R36 ;  /* 0x0000002400247308 */ /* 0x000e620000000800 */
[----:B------:R-:W-:Y:S01]  /*19360*/  FMNMX.FTZ R6, R27, R6, !PT ;  /* 0x000000061b067209 */ /* 0x000fe20007810000 */
[----:B--2---:R-:W-:Y:S01]  /*19370*/  FADD.FTZ R4, R34, R4 ;  /* 0x0000000422047221 */ /* 0x004fe20000010000 */
[----:B------:R-:W-:-:S02]  /*19380*/  ISETP.LT.OR P1, PT, R85, 0x52, P1 ;  /* 0x000000525500780c */ /* 0x000fc40000f21670 */
[----:B------:R-:W-:Y:S02]  /*19390*/  FMNMX.FTZ R6, R66, R6, !PT ;  /* 0x0000000642067209 */ /* 0x000fe40007810000 */
[----:B------:R-:W-:Y:S01]  /*193a0*/  FSEL R53, R53, -INF , !P2 ;  /* 0xff80000035357808 */ /* 0x000fe20005000000 */
[----:B------:R-:W2:Y:S01]  /*193b0*/  MUFU.EX2 R75, R75 ;  /* 0x0000004b004b7308 */ /* 0x000ea20000000800 */
[----:B------:R-:W-:Y:S01]  /*193c0*/  FMNMX.FTZ R6, R29, R6, !PT ;  /* 0x000000061d067209 */ /* 0x000fe20007810000 */
[----:B0-----:R-:W-:Y:S01]  /*193d0*/  FADD.FTZ R4, R77, R4 ;  /* 0x000000044d047221 */ /* 0x001fe20000010000 */
[----:B------:R-:W-:Y:S02]  /*193e0*/  ISETP.GT.AND P2, PT, R86, 0x58, P5 ;  /* 0x000000585600780c */ /* 0x000fe40002f44270 */
[----:B------:R-:W-:Y:S02]  /*193f0*/  FMNMX.FTZ R6, R64, R6, !PT ;  /* 0x0000000640067209 */ /* 0x000fe40007810000 */
[----:B------:R-:W-:Y:S01]  /*19400*/  FSEL R52, R52, -INF , !P1 ;  /* 0xff80000034347808 */ /* 0x000fe20004800000 */
[----:B------:R-:W0:Y:S01]  /*19410*/  MUFU.EX2 R38, R38 ;  /* 0x0000002600267308 */ /* 0x000e220000000800 */
[----:B------:R-:W-:Y:S01]  /*19420*/  FMNMX.FTZ R6, R31, R6, !PT ;  /* 0x000000061f067209 */ /* 0x000fe20007810000 */
[----:B-1----:R-:W-:Y:S01]  /*19430*/  FADD.FTZ R4, R36, R4 ;  /* 0x0000000424047221 */ /* 0x002fe20000010000 */
[----:B------:R-:W-:-:S02]  /*19440*/  ISETP.GT.AND P1, PT, R86, 0x59, P5 ;  /* 0x000000595600780c */ /* 0x000fc40002f24270 */
[----:B------:R-:W-:Y:S02]  /*19450*/  FMNMX.FTZ R6, R61, R6, !PT ;  /* 0x000000063d067209 */ /* 0x000fe40007810000 */
[----:B------:R-:W-:Y:S01]  /*19460*/  ISETP.LT.OR P2, PT, R85, 0x59, P2 ;  /* 0x000000595500780c */ /* 0x000fe20001741670 */
[----:B------:R-:W1:Y:S01]  /*19470*/  MUFU.EX2 R73, R73 ;  /* 0x0000004900497308 */ /* 0x000e620000000800 */
[----:B------:R-:W-:Y:S01]  /*19480*/  FMNMX.FTZ R6, R60, R6, !PT ;  /* 0x000000063c067209 */ /* 0x000fe20007810000 */
[----:B--2---:R-:W-:Y:S01]  /*19490*/  FADD.FTZ R4, R75, R4 ;  /* 0x000000044b047221 */ /* 0x004fe20000010000 */
[----:B------:R-:W-:Y:S02]  /*194a0*/  ISETP.LT.OR P1, PT, R85, 0x5a, P1 ;  /* 0x0000005a5500780c */ /* 0x000fe40000f21670 */
[----:B------:R-:W-:Y:S02]  /*194b0*/  FMNMX.FTZ R6, R57, R6, !PT ;  /* 0x0000000639067209 */ /* 0x000fe40007810000 */
[----:B------:R-:W-:Y:S01]  /*194c0*/  FSEL R49, R49, -INF , !P2 ;  /* 0xff80000031317808 */ /* 0x000fe20005000000 */
[----:B------:R-:W2:Y:S01]  /*194d0*/  MUFU.EX2 R24, R24 ;  /* 0x0000001800187308 */ /* 0x000ea20000000800 */
[----:B------:R-:W-:Y:S01]  /*194e0*/  FMNMX.FTZ R6, R56, R6, !PT ;  /* 0x0000000638067209 */ /* 0x000fe20007810000 */
[----:B0-----:R-:W-:Y:S01]  /*194f0*/  FADD.FTZ R4, R38, R4 ;  /* 0x0000000426047221 */ /* 0x001fe20000010000 */
[----:B------:R-:W-:-:S02]  /*19500*/  ISETP.GT.AND P2, PT, R86, 0x60, P5 ;  /* 0x000000605600780c */ /* 0x000fc40002f44270 */
[----:B------:R-:W-:Y:S02]  /*19510*/  FMNMX.FTZ R6, R53, R6, !PT ;  /* 0x0000000635067209 */ /* 0x000fe40007810000 */
[----:B------:R-:W-:Y:S01]  /*19520*/  FSEL R48, R48, -INF , !P1 ;  /* 0xff80000030307808 */ /* 0x000fe20004800000 */
[----:B------:R-:W0:Y:S01]  /*19530*/  MUFU.EX2 R71, R71 ;  /* 0x0000004700477308 */ /* 0x000e220000000800 */
[----:B------:R-:W-:Y:S01]  /*19540*/  FMNMX.FTZ R6, R52, R6, !PT ;  /* 0x0000000634067209 */ /* 0x000fe20007810000 */
[----:B-1----:R-:W-:Y:S01]  /*19550*/  FADD.FTZ R4, R73, R4 ;  /* 0x0000000449047221 */ /* 0x002fe20000010000 */
[----:B------:R-:W-:Y:S02]  /*19560*/  ISETP.GT.AND P1, PT, R86, 0x61, P5 ;  /* 0x000000615600780c */ /* 0x000fe40002f24270 */
[----:B------:R-:W-:Y:S02]  /*19570*/  ISETP.LT.OR P2, PT, R85, 0x61, P2 ;  /* 0x000000615500780c */ /* 0x000fe40001741670 */
[----:B------:R-:W-:Y:S01]  /*19580*/  FMNMX.FTZ R6, R49, R6, !PT ;  /* 0x0000000631067209 */ /* 0x000fe20007810000 */
[----:B------:R-:W1:Y:S01]  /*19590*/  MUFU.EX2 R26, R26 ;  /* 0x0000001a001a7308 */ /* 0x000e620000000800 */
[----:B------:R-:W-:Y:S01]  /*195a0*/  ISETP.LT.OR P1, PT, R85, 0x62, P1 ;  /* 0x000000625500780c */ /* 0x000fe20000f21670 */
[----:B--2---:R-:W-:Y:S01]  /*195b0*/  FADD.FTZ R4, R24, R4 ;  /* 0x0000000418047221 */ /* 0x004fe20000010000 */
[----:B------:R-:W-:-:S02]  /*195c0*/  FSEL R46, R46, -INF , !P2 ;  /* 0xff8000002e2e7808 */ /* 0x000fc40005000000 */
[----:B------:R-:W-:Y:S02]  /*195d0*/  FMNMX.FTZ R6, R48, R6, !PT ;  /* 0x0000000630067209 */ /* 0x000fe40007810000 */
[----:B------:R-:W-:Y:S01]  /*195e0*/  FSEL R41, R41, -INF , !P1 ;  /* 0xff80000029297808 */ /* 0x000fe20004800000 */
[----:B------:R-:W2:Y:S01]  /*195f0*/  MUFU.EX2 R69, R69 ;  /* 0x0000004500457308 */ /* 0x000ea20000000800 */
[----:B------:R-:W-:Y:S01]  /*19600*/  LOP3.LUT P6, RZ, R22, 0x2, RZ, 0xc0, !PT ;  /* 0x0000000216ff7812 */ /* 0x000fe200078cc0ff */
[----:B0-----:R-:W-:Y:S01]  /*19610*/  FADD.FTZ R4, R71, R4 ;  /* 0x0000000447047221 */ /* 0x001fe20000010000 */
[----:B------:R-:W-:Y:S02]  /*19620*/  FMNMX.FTZ R6, R46, R6, !PT ;  /* 0x000000062e067209 */ /* 0x000fe40007810000 */
[----:B------:R-:W-:Y:S02]  /*19630*/  FSEL R44, R44, -INF , !P6 ;  /* 0xff8000002c2c7808 */ /* 0x000fe40007000000 */
[----:B------:R-:W-:Y:S01]  /*19640*/  FMNMX.FTZ R6, R41, R6, !PT ;  /* 0x0000000629067209 */ /* 0x000fe20007810000 */
[----:B------:R-:W0:Y:S01]  /*19650*/  MUFU.EX2 R28, R28 ;  /* 0x0000001c001c7308 */ /* 0x000e220000000800 */
[----:B------:R-:W-:Y:S01]  /*19660*/  ISETP.GT.AND P2, PT, R86, 0x71, P5 ;  /* 0x000000715600780c */ /* 0x000fe20002f44270 */
[----:B-1----:R-:W-:Y:S01]  /*19670*/  FADD.FTZ R4, R26, R4 ;  /* 0x000000041a047221 */ /* 0x002fe20000010000 */
[----:B------:R-:W-:-:S02]  /*19680*/  FSEL R43, R43, -INF , !P4 ;  /* 0xff8000002b2b7808 */ /* 0x000fc40006000000 */
[----:B------:R-:W-:Y:S02]  /*19690*/  FMNMX.FTZ R6, R44, R6, !PT ;  /* 0x000000062c067209 */ /* 0x000fe40007810000 */
[C---:B------:R-:W-:Y:S01]  /*196a0*/  ISETP.GT.AND P1, PT, R86.reuse, 0x78, P5 ;  /* 0x000000785600780c */ /* 0x040fe20002f24270 */
[----:B------:R-:W1:Y:S01]  /*196b0*/  MUFU.EX2 R67, R67 ;  /* 0x0000004300437308 */ /* 0x000e620000000800 */
[----:B------:R-:W-:Y:S01]  /*196c0*/  ISETP.LT.OR P2, PT, R85, 0x72, P2 ;  /* 0x000000725500780c */ /* 0x000fe20001741670 */
[----:B--2---:R-:W-:Y:S01]  /*196d0*/  FADD.FTZ R4, R69, R4 ;  /* 0x0000000445047221 */ /* 0x004fe20000010000 */
[----:B------:R-:W-:Y:S02]  /*196e0*/  FMNMX.FTZ R6, R43, R6, !PT ;  /* 0x000000062b067209 */ /* 0x000fe40007810000 */
[----:B------:R-:W-:Y:S02]  /*196f0*/  ISETP.GT.AND P5, PT, R86, 0x79, P5 ;  /* 0x000000795600780c */ /* 0x000fe40002fa4270 */
[----:B------:R-:W-:Y:S01]  /*19700*/  ISETP.LT.OR P1, PT, R85, 0x79, P1 ;  /* 0x000000795500780c */ /* 0x000fe20000f21670 */
[----:B------:R-:W2:Y:S01]  /*19710*/  MUFU.EX2 R30, R30 ;  /* 0x0000001e001e7308 */ /* 0x000ea20000000800 */
[----:B------:R-:W-:Y:S01]  /*19720*/  FSEL R15, R149, -INF , !P2 ;  /* 0xff800000950f7808 */ /* 0x000fe20005000000 */
[----:B0-----:R-:W-:Y:S01]  /*19730*/  FADD.FTZ R4, R28, R4 ;  /* 0x000000041c047221 */ /* 0x001fe20000010000 */
[----:B------:R-:W-:-:S02]  /*19740*/  FMNMX.FTZ R6, R14, R6, !PT ;  /* 0x000000060e067209 */ /* 0x000fc40007810000 */
[----:B------:R-:W-:Y:S02]  /*19750*/  ISETP.LT.OR P5, PT, R85, 0x7a, P5 ;  /* 0x0000007a5500780c */ /* 0x000fe40002fa1670 */
[----:B------:R-:W-:Y:S01]  /*19760*/  FSEL R20, R148, -INF , !P1 ;  /* 0xff80000094147808 */ /* 0x000fe20004800000 */
[----:B------:R-:W0:Y:S01]  /*19770*/  MUFU.EX2 R65, R65 ;  /* 0x0000004100417308 */ /* 0x000e220000000800 */
[----:B------:R-:W-:Y:S01]  /*19780*/  FMNMX.FTZ R6, R15, R6, !PT ;  /* 0x000000060f067209 */ /* 0x000fe20007810000 */
[----:B-1----:R-:W-:Y:S01]  /*19790*/  FADD.FTZ R4, R67, R4 ;  /* 0x0000000443047221 */ /* 0x002fe20000010000 */
[----:B------:R-:W-:Y:S02]  /*197a0*/  FSEL R21, R147, -INF , !P5 ;  /* 0xff80000093157808 */ /* 0x000fe40006800000 */
[----:B------:R-:W-:Y:S02]  /*197b0*/  FMNMX.FTZ R6, R20, R6, !PT ;  /* 0x0000000614067209 */ /* 0x000fe40007810000 */
[----:B------:R-:W-:Y:S01]  /*197c0*/  LOP3.LUT P0, RZ, R22, 0x20000000, RZ, 0xc0, !PT ;  /* 0x2000000016ff7812 */ /* 0x000fe2000780c0ff */
[----:B------:R-:W1:Y:S01]  /*197d0*/  MUFU.EX2 R62, R62 ;  /* 0x0000003e003e7308 */ /* 0x000e620000000800 */
[----:B------:R-:W-:Y:S01]  /*197e0*/  FMNMX.FTZ R6, R21, R6, !PT ;  /* 0x0000000615067209 */ /* 0x000fe20007810000 */
[----:B--2---:R-:W-:-:S04]  /*197f0*/  FADD.FTZ R4, R30, R4 ;  /* 0x000000041e047221 */ /* 0x004fc80000010000 */
[----:B------:R-:W2:Y:S02]  /*19800*/  SHFL.BFLY PT, R13, R6, 0x2, 0x1f ;  /* 0x0c401f00060d7f89 */ /* 0x000ea400000e0000 */
[----:B------:R-:W3:Y:S01]  /*19810*/  MUFU.EX2 R63, R63 ;  /* 0x0000003f003f7308 */ /* 0x000ee20000000800 */
[----:B0-----:R-:W-:-:S07]  /*19820*/  FADD.FTZ R4, R65, R4 ;  /* 0x0000000441047221 */ /* 0x001fce0000010000 */
[----:B------:R-:W0:Y:S01]  /*19830*/  MUFU.EX2 R58, R58 ;  /* 0x0000003a003a7308 */ /* 0x000e220000000800 */
[----:B-1----:R-:W-:-:S07]  /*19840*/  FADD.FTZ R4, R62, R4 ;  /* 0x000000043e047221 */ /* 0x002fce0000010000 */
[----:B------:R-:W1:Y:S01]  /*19850*/  MUFU.EX2 R59, R59 ;  /* 0x0000003b003b7308 */ /* 0x000e620000000800 */
[----:B---3--:R-:W-:Y:S01]  /*19860*/  FADD.FTZ R4, R63, R4 ;  /* 0x000000043f047221 */ /* 0x008fe20000010000 */
[----:B--2---:R-:W-:-:S06]  /*19870*/  FMNMX.FTZ R6, R6, R13, !PT ;  /* 0x0000000d06067209 */ /* 0x004fcc0007810000 */
[----:B------:R-:W2:Y:S01]  /*19880*/  MUFU.EX2 R54, R54 ;  /* 0x0000003600367308 */ /* 0x000ea20000000800 */
[----:B0-----:R-:W-:Y:S01]  /*19890*/  FADD.FTZ R4, R58, R4 ;  /* 0x000000043a047221 */ /* 0x001fe20000010000 */
[----:B------:R-:W0:Y:S06]  /*198a0*/  SHFL.BFLY PT, R13, R6, 0x1, 0x1f ;  /* 0x0c201f00060d7f89 */ /* 0x000e2c00000e0000 */
[----:B------:R-:W3:Y:S01]  /*198b0*/  MUFU.EX2 R55, R55 ;  /* 0x0000003700377308 */ /* 0x000ee20000000800 */
[----:B-1----:R-:W-:-:S07]  /*198c0*/  FADD.FTZ R4, R59, R4 ;  /* 0x000000043b047221 */ /* 0x002fce0000010000 */
[----:B------:R-:W1:Y:S01]  /*198d0*/  MUFU.EX2 R50, R50 ;  /* 0x0000003200327308 */ /* 0x000e620000000800 */
[----:B--2---:R-:W-:-:S07]  /*198e0*/  FADD.FTZ R4, R54, R4 ;  /* 0x0000000436047221 */ /* 0x004fce0000010000 */
[----:B------:R-:W2:Y:S01]  /*198f0*/  MUFU.EX2 R51, R51 ;  /* 0x0000003300337308 */ /* 0x000ea20000000800 */
[----:B---3--:R-:W-:Y:S01]  /*19900*/  FADD.FTZ R4, R55, R4 ;  /* 0x0000000437047221 */ /* 0x008fe20000010000 */
[----:B0-----:R-:W-:-:S04]  /*19910*/  FMNMX.FTZ R6, R6, R13, !PT ;  /* 0x0000000d06067209 */ /* 0x001fc80007810000 */
[----:B------:R-:W-:Y:S02]  /*19920*/  FSETP.NEU.FTZ.AND P1, PT, R6, -INF , PT ;  /* 0xff8000000600780b */ /* 0x000fe40003f3d000 */
[----:B------:R-:W0:Y:S01]  /*19930*/  MUFU.EX2 R40, R40 ;  /* 0x0000002800287308 */ /* 0x000e220000000800 */
[----:B-1----:R-:W-:Y:S01]  /*19940*/  FADD.FTZ R4, R50, R4 ;  /* 0x0000000432047221 */ /* 0x002fe20000010000 */
[----:B------:R-:W-:-:S05]  /*19950*/  FSEL R13, R6, RZ, P1 ;  /* 0x000000ff060d7208 */ /* 0x000fca0000800000 */
[----:B------:R-:W-:Y:S01]  /*19960*/  FADD.FTZ R13, -R13, R8 ;  /* 0x000000080d0d7221 */ /* 0x000fe20000010100 */
[----:B------:R-:W1:Y:S01]  /*19970*/  MUFU.EX2 R47, R47 ;  /* 0x0000002f002f7308 */ /* 0x000e620000000800 */
[----:B--2---:R-:W-:Y:S02]  /*19980*/  FADD.FTZ R4, R51, R4 ;  /* 0x0000000433047221 */ /* 0x004fe40000010000 */
[----:B------:R-:W-:-:S05]  /*19990*/  FMUL.FTZ R13, R13, UR51 ;  /* 0x000000330d0d7c20 */ /* 0x000fca0008410000 */
[----:B------:R2:W-:Y:S01]  /*199a0*/  MUFU.EX2 R8, R80 ;  /* 0x0000005000087308 */ /* 0x0005e20000000800 */
[----:B0-----:R-:W-:-:S07]  /*199b0*/  FADD.FTZ R4, R40, R4 ;  /* 0x0000000428047221 */ /* 0x001fce0000010000 */
[----:B------:R-:W-:Y:S01]  /*199c0*/  MUFU.EX2 R13, R13 ;  /* 0x0000000d000d7308 */ /* 0x000fe20000000800 */
[----:B--2---:R-:W-:Y:S01]  /*199d0*/  FMUL.FTZ R80, R6, UR51 ;  /* 0x0000003306507c20 */ /* 0x004fe20008410000 */
[----:B-1----:R-:W-:-:S04]  /*199e0*/  FADD.FTZ R4, R47, R4 ;  /* 0x000000042f047221 */ /* 0x002fc80000010000 */
[----:B------:R-:W-:Y:S02]  /*199f0*/  FSEL R80, R80, RZ, P1 ;  /* 0x000000ff50507208 */ /* 0x000fe40000800000 */
[----:B------:R-:W-:Y:S03]  /*19a00*/  MUFU.EX2 R42, R42 ;  /* 0x0000002a002a7308 */ /* 0x000fe60000000800 */
        /* <DEDUP_REMOVED lines=103> */
[----:B------:R-:W-:Y:S01]  /*1a080*/  FADD.FTZ R4, R8, R4 ;  /* 0x0000000408047221 */ /* 0x000fe20000010000 */
[----:B-1----:R-:W-:-:S04]  /*1a090*/  FADD.FTZ R3, R20, R3 ;  /* 0x0000000314037221 */ /* 0x002fc80000010000 */
[----:B--2---:R-:W-:Y:S01]  /*1a0a0*/  FADD.FTZ R3, R21, R3 ;  /* 0x0000000315037221 */ /* 0x004fe20000010000 */
[----:B------:R-:W-:Y:S06]  /*1a0b0*/  @!P0 BRA `(.L_x_11560) ;  /* 0x0000000000048947 */ /* 0x000fec0003800000 */
[----:B------:R-:W-:Y:S01]  /*1a0c0*/  BPT.TRAP 0x1 ;  /* 0x000000040000795c */ /* 0x000fe20000300000 */
.L_x_11560:
[----:B------:R-:W2:Y:S04]  /*1a0d0*/  LDL R84, [R1+0x6c] ;  /* 0x00006c0001547983 */ /* 0x000ea80000100800 */
[----:B------:R-:W3:Y:S01]  /*1a0e0*/  LDL R82, [R1+0x4] ;  /* 0x0000040001527983 */ /* 0x000ee20000100800 */
[----:B------:R-:W-:-:S03]  /*1a0f0*/  IMAD R7, R7, 0x8, R2 ;  /* 0x0000000807077824 */ /* 0x000fc600078e0202 */
[----:B------:R-:W4:Y:S04]  /*1a100*/  LDL R81, [R1] ;  /* 0x0000000001517983 */ /* 0x000f280000100800 */
[----:B------:R-:W5:Y:S01]  /*1a110*/  LDL R83, [R1+0x70] ;  /* 0x0000700001537983 */ /* 0x000f620000100800 */
[----:B------:R-:W-:Y:S01]  /*1a120*/  VIADD R7, R7, 0x2d860 ;  /* 0x0002d86007077836 */ /* 0x000fe20000000000 */
[----:B------:R-:W-:-:S04]  /*1a130*/  MOV R80, UR38 ;  /* 0x0000002600507c02 */ /* 0x000fc80008000f00 */
        /* <DEDUP_REMOVED lines=100> */
[----:B------:R-:W-:Y:S02]  /*1a780*/  IMAD.MOV.U32 R9, RZ, RZ, R5 ;  /* 0x000000ffff097224 */ /* 0x000fe400078e0005 */
[----:B------:R-:W-:Y:S02]  /*1a790*/  IMAD.MOV.U32 R10, RZ, RZ, R23 ;  /* 0x000000ffff0a7224 */ /* 0x000fe400078e0017 */
[----:B------:R-:W-:Y:S01]  /*1a7a0*/  IMAD.MOV.U32 R7, RZ, RZ, R18 ;  /* 0x000000ffff077224 */ /* 0x000fe200078e0012 */
[----:B0-----:R-:W-:-:S03]  /*1a7b0*/  NOP ;  /* 0x0000000000007918 */ /* 0x001fc60000000000 */
[----:B--2---:R-:W-:Y:S05]  /*1a7c0*/  @P1 BRA `(.L_x_11561) ;  /* 0xffffffc000881947 */ /* 0x004fea000383ffff */
.L_x_11541:
[----:B------:R-:W-:Y:S05]  /*1a7d0*/  WARPSYNC.ALL ;  /* 0x0000000000007948 */ /* 0x000fea0003800000 */
[----:B------:R-:W-:Y:S06]  /*1a7e0*/  BAR.ARV 0x8, 0x200 ;  /* 0x0208000000007b1d */ /* 0x000fec0000002000 */
[----:B------:R-:W-:Y:S05]  /*1a7f0*/  @!P0 BRA `(.L_x_11562) ;  /* 0x0000000000048947 */ /* 0x000fea0003800000 */
[----:B------:R-:W-:Y:S01]  /*1a800*/  BPT.TRAP 0x1 ;  /* 0x000000040000795c */ /* 0x000fe20000300000 */
.L_x_11562:
[----:B------:R-:W-:Y:S01]  /*1a810*/  IMAD R13, R18, 0x8, R2 ;  /* 0x00000008120d7824 */ /* 0x000fe200078e0202 */
[----:B------:R-:W-:-:S04]  /*1a820*/  SHF.L.U32 R0, R23, 0x1f, RZ ;  /* 0x0000001f17007819 */ /* 0x000fc800000006ff */
[----:B------:R0:W2:Y:S01]  /*1a830*/  SYNCS.PHASECHK.TRANS64.TRYWAIT P1, [R13+URZ+0x2d850], R0 ;  /* 0x02d850000d0075a7 */ /* 0x0000a2000802017f */
[----:B------:R-:W-:Y:S05]  /*1a840*/  @!P0 BRA `(.L_x_11563) ;  /* 0x0000000000048947 */ /* 0x000fea0003800000 */
[----:B------:R-:W-:Y:S01]  /*1a850*/  BPT.TRAP 0x1 ;  /* 0x000000040000795c */ /* 0x000fe20000300000 */
.L_x_11563:
[----:B------:R-:W3:Y:S01]  /*1a860*/  LDL.LU R7, [R1+0x90] ;  /* 0x0000900001077983 */ /* 0x000ee20000300800 */
[----:B------:R-:W-:Y:S02]  /*1a870*/  VIADD R2, R2, 0x400 ;  /* 0x0000040002027836 */ /* 0x000fe40000000000 */
[----:B------:R-:W-:-:S03]  /*1a880*/  IMAD.MOV.U32 R9, RZ, RZ, 0x40000040 ;  /* 0x40000040ff097424 */ /* 0x000fc600078e00ff */
[----:B------:R-:W-:-:S04]  /*1a890*/  SHF.R.U32.HI R2, RZ, 0x4, R2 ;  /* 0x00000004ff027819 */ /* 0x000fc80000011602 */
[----:B------:R-:W-:-:S04]  /*1a8a0*/  LOP3.LUT R2, R2, 0x3fff, RZ, 0xc0, !PT ;  /* 0x00003fff02027812 */ /* 0x000fc800078ec0ff */
[----:B------:R-:W-:Y:S02]  /*1a8b0*/  LOP3.LUT R11, R2, 0x2000000, RZ, 0xfc, !PT ;  /* 0x02000000020b7812 */ /* 0x000fe400078efcff */
[----:B---3--:R-:W-:Y:S01]  /*1a8c0*/  LOP3.LUT R8, R7, 0x10000, RZ, 0xfc, !PT ;  /* 0x0001000007087812 */ /* 0x008fe200078efcff */
[----:B--2---:R-:W-:Y:S06]  /*1a8d0*/  @P1 BRA `(.L_x_11564) ;  /* 0x0000000000081947 */ /* 0x004fec0003800000 */
[----:B------:R-:W2:Y:S02]  /*1a8e0*/  SYNCS.PHASECHK.TRANS64.TRYWAIT P1, [R13+URZ+0x2d850], R0 ;  /* 0x02d850000d0075a7 */ /* 0x000ea4000802017f */
[----:B--2---:R-:W-:Y:S05]  /*1a8f0*/  @!P1 BRA `(.L_x_11565) ;  /* 0x000000a800609947 */ /* 0x004fea0003800000 */
.L_x_11564:
[----:B------:R-:W-:Y:S01]  /*1a900*/  IMAD R10, R18, 0x600, R11 ;  /* 0x00000600120a7824 */ /* 0x000fe200078e020b */
[----:B------:R-:W-:Y:S05]  /*1a910*/  WARPSYNC.ALL ;  /* 0x0000000000007948 */ /* 0x000fea0003800000 */
[----:B------:R-:W-:Y:S01]  /*1a920*/  IMAD.MOV.U32 R11, RZ, RZ, -0x7fffffe0 ;  /* 0x80000020ff0b7424 */ /* 0x000fe200078e00ff */
[C---:B------:R-:W-:Y:S01]  /*1a930*/  R2UR UR4, R8.reuse ;  /* 0x00000000080472ca */ /* 0x040fe200000e0000 */
[----:B------:R-:W-:Y:S01]  /*1a940*/  WARPGROUP.ARRIVE ;  /* 0x00000000000079c5 */ /* 0x000fe20000000000 */
[----:B------:R-:W-:Y:S01]  /*1a950*/  R2UR UR5, R9 ;  /* 0x00000000090572ca */ /* 0x000fe200000e0000 */
[----:B------:R-:W-:Y:S01]  /*1a960*/  VIADD R20, R8, 0x2 ;  /* 0x0000000208147836 */ /* 0x000fe20000000000 */
[C---:B------:R-:W-:Y:S01]  /*1a970*/  R2UR UR6, R10.reuse ;  /* 0x000000000a0672ca */ /* 0x040fe200000e0000 */
[----:B------:R-:W-:Y:S01]  /*1a980*/  VIADD R14, R10, 0x40 ;  /* 0x000000400a0e7836 */ /* 0x000fe20000000000 */
[----:B------:R-:W-:Y:S01]  /*1a990*/  R2UR UR7, R11 ;  /* 0x000000000b0772ca */ /* 0x000fe200000e0000 */
[----:B------:R-:W-:Y:S01]  /*1a9a0*/  IMAD.MOV.U32 R21, RZ, RZ, 0x40000040 ;  /* 0x40000040ff157424 */ /* 0x000fe200078e00ff */
[----:B------:R-:W3:Y:S01]  /*1a9b0*/  SHFL.BFLY PT, R7, R4, 0x2, 0x1f ;  /* 0x0c401f0004077f89 */ /* 0x000ee200000e0000 */
[----:B------:R-:W-:-:S02]  /*1a9c0*/  IMAD.MOV.U32 R15, RZ, RZ, -0x7fffffe0 ;  /* 0x80000020ff0f7424 */ /* 0x000fc400078e00ff */
[----:B------:R-:W-:Y:S01]  /*1a9d0*/  IMAD.MOV.U32 R9, RZ, RZ, 0x40000040 ;  /* 0x40000040ff097424 */ /* 0x000fe200078e00ff */
[----:B0-2---:R-:W0:Y:S01]  /*1a9e0*/  SHFL.BFLY PT, R0, R3, 0x2, 0x1f ;  /* 0x0c401f0003007f89 */ /* 0x005e2200000e0000 */
[----:B------:R-:W-:Y:S02]  /*1a9f0*/  IMAD.MOV.U32 R11, RZ, RZ, -0x7fffffe0 ;  /* 0x80000020ff0b7424 */ /* 0x000fe400078e00ff */
[----:B------:R-:W-:-:S04]  /*1aa00*/  IMAD.MOV.U32 R2, RZ, RZ, RZ ;  /* 0x000000ffff027224 */ /* 0x000fc800078e00ff */
[----:B------:R-:W-:Y:S01]  /*1aa10*/  HGMMA.64x96x16.F32 R88, gdesc[UR4].tnspB, R88, gsb0 ;  /* 0x41600000045879f0 */ /* 0x000fe20008000858 */
[----:B------:R-:W-:Y:S01]  /*1aa20*/  R2UR UR4, R20 ;  /* 0x00000000140472ca */ /* 0x000fe200000e0000 */
[----:B------:R-:W-:Y:S01]  /*1aa30*/  VIADD R20, R8, 0x4 ;  /* 0x0000000408147836 */ /* 0x000fe20000000000 */
[----:B------:R-:W-:Y:S02]  /*1aa40*/  R2UR UR5, R21 ;  /* 0x00000000150572ca */ /* 0x000fe400000e0000 */
[----:B------:R-:W-:Y:S01]  /*1aa50*/  R2UR UR6, R14 ;  /* 0x000000000e0672ca */ /* 0x000fe200000e0000 */
[----:B------:R-:W-:Y:S01]  /*1aa60*/  VIADD R14, R10, 0x80 ;  /* 0x000000800a0e7836 */ /* 0x000fe20000000000 */
[----:B------:R-:W-:Y:S01]  /*1aa70*/  R2UR UR7, R15 ;  /* 0x000000000f0772ca */ /* 0x000fe200000e0000 */
[----:B------:R-:W-:Y:S01]  /*1aa80*/  IMAD.MOV.U32 R15, RZ, RZ, -0x7fffffe0 ;  /* 0x80000020ff0f7424 */ /* 0x000fe200078e00ff */
[----:B------:R-:W-:Y:S01]  /*1aa90*/  MOV R21, 0x40000040 ;  /* 0x4000004000157802 */ /* 0x000fe20000000f00 */
[----:B---3--:R-:W-:Y:S01]  /*1aaa0*/  FADD.FTZ R7, R7, R4 ;  /* 0x0000000407077221 */ /* 0x008fe20000010000 */
[----:B------:R-:W-:Y:S01]  /*1aab0*/  IMAD.MOV.U32 R4, RZ, RZ, RZ ;  /* 0x000000ffff047224 */ /* 0x000fe200078e00ff */
[----:B------:R-:W-:-:S02]  /*1aac0*/  WARPGROUP.DEPBAR.LE gsb0, 0x0 ;  /* 0x00008000000079c5 */ /* 0x000fc40000010000 */
[----:B------:R-:W-:-:S06]  /*1aad0*/  WARPGROUP.ARRIVE ;  /* 0x00000000000079c5 */ /* 0x000fcc0000000000 */
[----:B------:R-:W-:Y:S01]  /*1aae0*/  HGMMA.64x96x16.F32 R88, gdesc[UR4].tnspB, R88, gsb0 ;  /* 0x41600000045879f0 */ /* 0x000fe20008000858 */
[----:B------:R-:W-:Y:S01]  /*1aaf0*/  R2UR UR4, R20 ;  /* 0x00000000140472ca */ /* 0x000fe200000e0000 */
[----:B------:R-:W-:Y:S01]  /*1ab00*/  VIADD R20, R8, 0x6 ;  /* 0x0000000608147836 */ /* 0x000fe20000000000 */
[----:B------:R-:W-:Y:S01]  /*1ab10*/  R2UR UR5, R21 ;  /* 0x00000000150572ca */ /* 0x000fe200000e0000 */
[----:B------:R-:W-:Y:S01]  /*1ab20*/  IMAD.MOV.U32 R21, RZ, RZ, 0x40000040 ;  /* 0x40000040ff157424 */ /* 0x000fe200078e00ff */
[----:B------:R-:W-:Y:S01]  /*1ab30*/  R2UR UR6, R14 ;  /* 0x000000000e0672ca */ /* 0x000fe200000e0000 */
[----:B------:R-:W-:Y:S01]  /*1ab40*/  VIADD R14, R10, 0xc0 ;  /* 0x000000c00a0e7836 */ /* 0x000fe20000000000 */
[----:B------:R-:W-:Y:S01]  /*1ab50*/  R2UR UR7, R15 ;  /* 0x000000000f0772ca */ /* 0x000fe200000e0000 */
[----:B------:R-:W-:Y:S01]  /*1ab60*/  IMAD.MOV.U32 R15, RZ, RZ, -0x7fffffe0 ;  /* 0x80000020ff0f7424 */ /* 0x000fe200078e00ff */
[----:B------:R-:W-:Y:S02]  /*1ab70*/  WARPGROUP.DEPBAR.LE gsb0, 0x0 ;  /* 0x00008000000079c5 */ /* 0x000fe40000010000 */
[----:B------:R-:W-:-:S09]  /*1ab80*/  WARPGROUP.ARRIVE ;  /* 0x00000000000079c5 */ /* 0x000fd20000000000 */
        /* <DEDUP_REMOVED lines=24> */
[C---:B------:R-:W-:Y:S01]  /*1ad10*/  VIADD R20, R8.reuse, 0x604 ;  /* 0x0000060408147836 */ /* 0x040fe20000000000 */
[----:B------:R-:W-:Y:S01]  /*1ad20*/  R2UR UR5, R21 ;  /* 0x00000000150572ca */ /* 0x000fe200000e0000 */
[----:B------:R-:W-:Y:S01]  /*1ad30*/  VIADD R8, R8, 0x606 ;  /* 0x0000060608087836 */ /* 0x000fe20000000000 */
[----:B------:R-:W-:Y:S01]  /*1ad40*/  R2UR UR6, R14 ;  /* 0x000000000e0672ca */ /* 0x000fe200000e0000 */
[C---:B------:R-:W-:Y:S01]  /*1ad50*/  VIADD R14, R10.reuse, 0x180 ;  /* 0x000001800a0e7836 */ /* 0x040fe20000000000 */
[----:B------:R-:W-:Y:S01]  /*1ad60*/  R2UR UR7, R15 ;  /* 0x000000000f0772ca */ /* 0x000fe200000e0000 */
[----:B------:R-:W-:Y:S01]  /*1ad70*/  IMAD.MOV.U32 R15, RZ, RZ, -0x7fffffe0 ;  /* 0x80000020ff0f7424 */ /* 0x000fe200078e00ff */
[----:B------:R-:W-:Y:S01]  /*1ad80*/  MOV R21, 0x40000040 ;  /* 0x4000004000157802 */ /* 0x000fe20000000f00 */
[----:B------:R-:W-:Y:S01]  /*1ad90*/  VIADD R10, R10, 0x1c0 ;  /* 0x000001c00a0a7836 */ /* 0x000fe20000000000 */
[----:B------:R-:W-:-:S02]  /*1ada0*/  WARPGROUP.DEPBAR.LE gsb0, 0x0 ;  /* 0x00008000000079c5 */ /* 0x000fc40000010000 */
[----:B------:R-:W-:-:S07]  /*1adb0*/  WARPGROUP.ARRIVE ;  /* 0x00000000000079c5 */ /* 0x000fce0000000000 */
[----:B------:R-:W-:Y:S01]  /*1adc0*/  HGMMA.64x96x16.F32 R88, gdesc[UR4].tnspB, R88, gsb0 ;  /* 0x41600000045879f0 */ /* 0x000fe20008000858 */
[----:B------:R-:W-:Y:S02]  /*1add0*/  R2UR UR4, R20 ;  /* 0x00000000140472ca */ /* 0x000fe400000e0000 */
[----:B------:R-:W-:Y:S02]  /*1ade0*/  R2UR UR5, R21 ;  /* 0x00000000150572ca */ /* 0x000fe400000e0000 */
[----:B------:R-:W-:Y:S01]  /*1adf0*/  R2UR UR6, R14 ;  /* 0x000000000e0672ca */ /* 0x000fe200000e0000 */
[----:B------:R-:W-:Y:S01]  /*1ae00*/  IMAD.U32 R14, RZ, RZ, UR51 ;  /* 0x00000033ff0e7e24 */ /* 0x000fe2000f8e00ff */
[----:B------:R-:W-:Y:S01]  /*1ae10*/  R2UR UR7, R15 ;  /* 0x000000000f0772ca */ /* 0x000fe200000e0000 */
[----:B------:R-:W-:Y:S02]  /*1ae20*/  WARPGROUP.DEPBAR.LE gsb0, 0x0 ;  /* 0x00008000000079c5 */ /* 0x000fe40000010000 */
[----:B------:R-:W-:-:S10]  /*1ae30*/  WARPGROUP.ARRIVE ;  /* 0x00000000000079c5 */ /* 0x000fd40000000000 */
[----:B------:R-:W-:Y:S01]  /*1ae40*/  HGMMA.64x96x16.F32 R88, gdesc[UR4].tnspB, R88, gsb0 ;  /* 0x41600000045879f0 */ /* 0x000fe20008000858 */
[----:B------:R-:W-:Y:S01]  /*1ae50*/  R2UR UR4, R8 ;  /* 0x00000000080472ca */ /* 0x000fe200000e0000 */
[----:B0-----:R-:W-:Y:S01]  /*1ae60*/  FADD.FTZ R8, R0, R3 ;  /* 0x0000000300087221 */ /* 0x001fe20000010000 */
[----:B------:R-:W-:Y:S01]  /*1ae70*/  R2UR UR5, R9 ;  /* 0x00000000090572ca */ /* 0x000fe200000e0000 */
[----:B------:R-:W0:Y:S01]  /*1ae80*/  SHFL.BFLY PT, R0, R7, 0x1, 0x1f ;  /* 0x0c201f0007007f89 */ /* 0x000e2200000e0000 */
[----:B------:R-:W-:Y:S01]  /*1ae90*/  R2UR UR6, R10 ;  /* 0x000000000a0672ca */ /* 0x000fe200000e0000 */
[----:B------:R-:W-:Y:S01]  /*1aea0*/  IMAD.MOV.U32 R3, RZ, RZ, -0x800000 ;  /* 0xff800000ff037424 */ /* 0x000fe200078e00ff */
[----:B------:R-:W-:Y:S01]  /*1aeb0*/  R2UR UR7, R11 ;  /* 0x000000000b0772ca */ /* 0x000fe200000e0000 */
[----:B------:R-:W2:Y:S01]  /*1aec0*/  SHFL.BFLY PT, R9, R8, 0x1, 0x1f ;  /* 0x0c201f0008097f89 */ /* 0x000ea200000e0000 */
[----:B0-----:R-:W-:Y:S01]  /*1aed0*/  FADD.FTZ R11, R7, R0 ;  /* 0x00000000070b7221 */ /* 0x001fe20000010000 */
[----:B------:R-:W-:-:S02]  /*1aee0*/  IMAD.U32 R7, RZ, RZ, UR51 ;  /* 0x00000033ff077e24 */ /* 0x000fc4000f8e00ff */
[----:B------:R-:W-:Y:S02]  /*1aef0*/  IMAD.MOV.U32 R0, RZ, RZ, -0x800000 ;  /* 0xff800000ff007424 */ /* 0x000fe400078e00ff */
[----:B--2---:R-:W-:Y:S01]  /*1af00*/  FADD.FTZ R12, R8, R9 ;  /* 0x00000009080c7221 */ /* 0x004fe20000010000 */
[----:B------:R-:W-:-:S04]  /*1af10*/  FSETP.NE.FTZ.AND P1, PT, R11, RZ, PT ;  /* 0x000000ff0b00720b */ /* 0x000fc80003f35000 */
[----:B------:R-:W-:-:S09]  /*1af20*/  FSETP.NE.FTZ.AND P2, PT, R12, RZ, PT ;  /* 0x000000ff0c00720b */ /* 0x000fd20003f55000 */
[----:B------:R-:W0:Y:S01]  /*1af30*/  @P1 MUFU.LG2 R9, R11 ;  /* 0x0000000b00091308 */ /* 0x000e220000000c00 */
[----:B------:R-:W-:-:S03]  /*1af40*/  @P1 FMUL.FTZ R8, R7, 0.69314718246459960938 ;  /* 0x3f31721807081820 */ /* 0x000fc60000410000 */
[----:B------:R-:W-:-:S04]  /*1af50*/  @P2 FMUL.FTZ R14, R14, 0.69314718246459960938 ;  /* 0x3f3172180e0e2820 */ /* 0x000fc80000410000 */
[----:B------:R-:W2:Y:S08]  /*1af60*/  @P2 MUFU.LG2 R10, R12 ;  /* 0x0000000c000a2308 */ /* 0x000eb00000000c00 */
[----:B------:R3:W4:Y:S01]  /*1af70*/  @P1 MUFU.RCP R4, R11 ;  /* 0x0000000b00041308 */ /* 0x0007220000001000 */
[----:B0-----:R-:W-:-:S04]  /*1af80*/  @P1 FMUL.FTZ R9, R9, 0.69314718246459960938 ;  /* 0x3f31721809091820 */ /* 0x001fc80000410000 */
[----:B------:R-:W-:-:S03]  /*1af90*/  @P1 FFMA.FTZ R0, R8, R5, R9 ;  /* 0x0000000508001223 */ /* 0x000fc60000010009 */
[----:B------:R3:W0:Y:S01]  /*1afa0*/  @P2 MUFU.RCP R2, R12 ;  /* 0x0000000c00022308 */ /* 0x0006220000001000 */
[----:B--2---:R-:W-:-:S04]  /*1afb0*/  @P2 FMUL.FTZ R7, R10, 0.69314718246459960938 ;  /* 0x3f3172180a072820 */ /* 0x004fc80000410000 */
[----:B------:R-:W-:Y:S01]  /*1afc0*/  @P2 FFMA.FTZ R3, R14, R6, R7 ;  /* 0x000000060e032223 */ /* 0x000fe20000010007 */
[----:B------:R-:W-:Y:S02]  /*1afd0*/  WARPGROUP.DEPBAR.LE gsb0, 0x0 ;  /* 0x00008000000079c5 */ /* 0x000fe40000010000 */
[----:B------:R-:W-:-:S06]  /*1afe0*/  WARPGROUP.ARRIVE ;  /* 0x00000000000079c5 */ /* 0x000fcc0000000000 */
[----:B------:R-:W-:Y:S03]  /*1aff0*/  HGMMA.64x96x16.F32 R88, gdesc[UR4].tnspB, R88, gsb0 ;  /* 0x41600000045879f0 */ /* 0x000fe60008000858 */
[----:B------:R-:W-:Y:S02]  /*1b000*/  WARPGROUP.DEPBAR.LE gsb0, 0x0 ;  /* 0x00008000000079c5 */ /* 0x000fe40000010000 */
[----:B---34-:R-:W-:Y:S05]  /*1b010*/  @!P0 BRA `(.L_x_11566) ;  /* 0x0000000000048947 */ /* 0x018fea0003800000 */
[----:B------:R-:W-:Y:S01]  /*1b020*/  BPT.TRAP 0x1 ;  /* 0x000000040000795c */ /* 0x000fe20000300000 */
.L_x_11566:
        /* <DEDUP_REMOVED lines=59> */
.L_x_11449:
[----:B------:R-:W0:Y:S01]  /*1b3e0*/  S2R R2, SR_TID.X ;  /* 0x0000000000027919 */ /* 0x000e220000002100 */
[----:B------:R-:W-:Y:S05]  /*1b3f0*/  WARPSYNC.ALL ;  /* 0x0000000000007948 */ /* 0x000fea0003800000 */
[----:B0-----:R-:W-:-:S05]  /*1b400*/  VIADD R54, R2, 0xffffff80 ;  /* 0xffffff8002367836 */ /* 0x001fca0000000000 */
[----:B------:R-:W-:-:S04]  /*1b410*/  SHF.R.S32.HI R4, RZ, 0x1f, R54 ;  /* 0x0000001fff047819 */ /* 0x000fc80000011436 */
[----:B------:R-:W-:-:S04]  /*1b420*/  LEA.HI R30, R4, R54, RZ, 0x2 ;  /* 0x00000036041e7211 */ /* 0x000fc800078f10ff */
[----:B-1----:R-:W-:-:S04]  /*1b430*/  LOP3.LUT R42, R30, 0xfffffffc, RZ, 0xc0, !PT ;  /* 0xfffffffc1e2a7812 */ /* 0x002fc800078ec0ff */
[----:B------:R-:W-:-:S05]  /*1b440*/  IADD3 R42, R54, -R42, RZ ;  /* 0x8000002a362a7210 */ /* 0x000fca0007ffe0ff */
[----:B------:R-:W-:-:S04]  /*1b450*/  IMAD.SHL.U32 R40, R42, 0x8, RZ ;  /* 0x000000082a287824 */ /* 0x000fc800078e00ff */
[----:B--2---:R-:W-:Y:S01]  /*1b460*/  VIADD R41, R40, 0x40 ;  /* 0x0000004028297836 */ /* 0x004fe20000000000 */
        /* <DEDUP_REMOVED lines=9> */
[----:B------:R-:W2:Y:S01]  /*1b500*/  LDL R48, [R1+0xa8] ;  /* 0x0000a80001307983 */ /* 0x000ea20000100800 */
[----:B------:R-:W3:Y:S01]  /*1b510*/  S2R R5, SR_SWINHI ;  /* 0x0000000000057919 */ /* 0x000ee20000002f00 */
[-C--:B------:R-:W-:Y:S02]  /*1b520*/  LEA.HI R8, R4, R54.reuse, RZ, 0x4 ;  /* 0x0000003604087211 */ /* 0x080fe400078f20ff */
[----:B------:R-:W4:Y:S02]  /*1b530*/  LDL R56, [R1+0xa4] ;  /* 0x0000a40001387983 */ /* 0x000f240000100800 */
[----:B------:R-:W-:Y:S01]  /*1b540*/  SHF.R.S32.HI R9, RZ, 0x4, R8 ;  /* 0x00000004ff097819 */ /* 0x000fe20000011408 */
[----:B------:R-:W-:Y:S05]  /*1b550*/  WARPSYNC.ALL ;  /* 0x0000000000007948 */ /* 0x000fea0003800000 */
[----:B------:R-:W-:Y:S01]  /*1b560*/  LEA.HI R10, R8, R9, RZ, 0x1 ;  /* 0x00000009080a7211 */ /* 0x000fe200078f08ff */
[----:B------:R-:W-:Y:S01]  /*1b570*/  ULDC.64 UR4, c[0x0][0xc00] ;  /* 0x0003000000047ab9 */ /* 0x000fe20000000a00 */
[----:B------:R-:W-:-:S02]  /*1b580*/  LEA.HI R4, R4, R54, RZ, 0x5 ;  /* 0x0000003604047211 */ /* 0x000fc400078f28ff */
[----:B------:R-:W-:Y:S02]  /*1b590*/  LOP3.LUT R8, R8, 0xfffffff0, RZ, 0xc0, !PT ;  /* 0xfffffff008087812 */ /* 0x000fe400078ec0ff */
[----:B------:R-:W-:Y:S02]  /*1b5a0*/  LOP3.LUT R10, R10, 0x1ffffffe, RZ, 0xc0, !PT ;  /* 0x1ffffffe0a0a7812 */ /* 0x000fe400078ec0ff */
[----:B------:R-:W-:Y:S01]  /*1b5b0*/  SHF.R.S32.HI R11, RZ, 0x5, R4 ;  /* 0x00000005ff0b7819 */ /* 0x000fe20000011404 */
[----:B------:R-:W-:Y:S01]  /*1b5c0*/  IMAD.IADD R8, R54, 0x1, -R8 ;  /* 0x0000000136087824 */ /* 0x000fe200078e0a08 */
[----:B------:R-:W-:Y:S01]  /*1b5d0*/  F2FP.F16.F32.PACK_AB R6, R93, R6 ;  /* 0x000000065d06723e */ /* 0x000fe200000000ff */
[----:B------:R-:W-:Y:S01]  /*1b5e0*/  IMAD.IADD R10, R9, 0x1, -R10 ;  /* 0x00000001090a7824 */ /* 0x000fe200078e0a0a */
[----:B------:R-:W-:Y:S01]  /*1b5f0*/  F2FP.F16.F32.PACK_AB R26, R109, R26 ;  /* 0x0000001a6d1a723e */ /* 0x000fe200000000ff */
[----:B------:R-:W-:Y:S01]  /*1b600*/  IMAD R11, R11, 0x10, R8 ;  /* 0x000000100b0b7824 */ /* 0x000fe200078e0208 */
[----:B------:R-:W-:Y:S01]  /*1b610*/  F2FP.F16.F32.PACK_AB R27, R36, R27 ;  /* 0x0000001b241b723e */ /* 0x000fe200000000ff */
[----:B------:R-:W-:Y:S01]  /*1b620*/  IMAD.SHL.U32 R10, R10, 0x8, RZ ;  /* 0x000000080a0a7824 */ /* 0x000fe200078e00ff */
[----:B------:R-:W-:-:S02]  /*1b630*/  MOV R20, R2 ;  /* 0x0000000200147202 */ /* 0x000fc40000000f00 */
[----:B---3--:R-:W-:Y:S01]  /*1b640*/  MOV R21, R5 ;  /* 0x0000000500157202 */ /* 0x008fe20000000f00 */
[----:B------:R-:W-:-:S04]  /*1b650*/  IMAD.U32 R5, R11, 0x20, R10 ;  /* 0x000000200b057824 */ /* 0x000fc800078e000a */
[----:B------:R-:W-:-:S03]  /*1b660*/  IMAD.WIDE R4, R5, 0x2, R20 ;  /* 0x0000000205047825 */ /* 0x000fc600078e0214 */
[C---:B------:R-:W-:Y:S01]  /*1b670*/  LOP3.LUT R9, R4.reuse, 0x180, RZ, 0xc0, !PT ;  /* 0x0000018004097812 */ /* 0x040fe200078ec0ff */
[----:B------:R-:W-:Y:S01]  /*1b680*/  BAR.SYNC.DEFER_BLOCKING 0x1, 0x180 ;  /* 0x0046000000007b1d */ /* 0x000fe20000010000 */
[C---:B------:R-:W-:Y:S02]  /*1b690*/  IADD3 R37, P4, R4.reuse, 0x20, RZ ;  /* 0x0000002004257810 */ /* 0x040fe40007f9e0ff */
[C---:B------:R-:W-:Y:S02]  /*1b6a0*/  IADD3 R47, P0, R4.reuse, 0x6020, RZ ;  /* 0x00006020042f7810 */ /* 0x040fe40007f1e0ff */
[----:B------:R-:W-:Y:S01]  /*1b6b0*/  SHF.R.U64 R9, R9, 0x3, RZ ;  /* 0x0000000309097819 */ /* 0x000fe200000012ff */
[----:B------:R-:W-:Y:S01]  /*1b6c0*/  IMAD.X R11, RZ, RZ, R5, P4 ;  /* 0x000000ffff0b7224 */ /* 0x000fe200020e0605 */
[----:B------:R-:W-:Y:S02]  /*1b6d0*/  LOP3.LUT R8, R37, 0x180, RZ, 0xc0, !PT ;  /* 0x0000018025087812 */ /* 0x000fe400078ec0ff */
[----:B------:R-:W-:-:S02]  /*1b6e0*/  IADD3 R39, P3, R4, 0x3000, RZ ;  /* 0x0000300004277810 */ /* 0x000fc40007f7e0ff */
[C---:B------:R-:W-:Y:S02]  /*1b6f0*/  IADD3 R43, P2, R4.reuse, 0x3020, RZ ;  /* 0x00003020042b7810 */ /* 0x040fe40007f5e0ff */
[----:B------:R-:W-:Y:S01]  /*1b700*/  IADD3 R45, P1, R4, 0x6000, RZ ;  /* 0x00006000042d7810 */ /* 0x000fe20007f3e0ff */
[--C-:B------:R-:W-:Y:S01]  /*1b710*/  IMAD.X R13, RZ, RZ, R5.reuse, P3 ;  /* 0x000000ffff0d7224 */ /* 0x100fe200018e0605 */
[----:B------:R-:W-:Y:S01]  /*1b720*/  LOP3.LUT R4, R9, R4, RZ, 0x3c, !PT ;  /* 0x0000000409047212 */ /* 0x000fe200078e3cff */
[--C-:B------:R-:W-:Y:S01]  /*1b730*/  IMAD.X R9, RZ, RZ, R5.reuse, P0 ;  /* 0x000000ffff097224 */ /* 0x100fe200000e0605 */
[----:B------:R-:W-:Y:S01]  /*1b740*/  SHF.R.U64 R8, R8, 0x3, RZ ;  /* 0x0000000308087819 */ /* 0x000fe200000012ff */
[--C-:B------:R-:W-:Y:S01]  /*1b750*/  IMAD.X R15, RZ, RZ, R5.reuse, P2 ;  /* 0x000000ffff0f7224 */ /* 0x100fe200010e0605 */
[----:B------:R-:W-:Y:S01]  /*1b760*/  ISETP.NE.U32.AND P0, PT, RZ, UR4, PT ;  /* 0x00000004ff007c0c */ /* 0x000fe2000bf05070 */
[----:B------:R-:W-:Y:S01]  /*1b770*/  IMAD.X R25, RZ, RZ, R5, P1 ;  /* 0x000000ffff197224 */ /* 0x000fe200008e0605 */
[----:B------:R-:W-:-:S02]  /*1b780*/  LOP3.LUT R10, R8, R37, RZ, 0x3c, !PT ;  /* 0x00000025080a7212 */ /* 0x000fc400078e3cff */
[----:B------:R-:W-:Y:S02]  /*1b790*/  LOP3.LUT R8, R39, 0x180, RZ, 0xc0, !PT ;  /* 0x0000018027087812 */ /* 0x000fe400078ec0ff */
[----:B------:R-:W-:Y:S02]  /*1b7a0*/  LOP3.LUT R14, R43, 0x180, RZ, 0xc0, !PT ;  /* 0x000001802b0e7812 */ /* 0x000fe400078ec0ff */
[----:B------:R-:W-:Y:S01]  /*1b7b0*/  ISETP.NE.AND.EX P0, PT, RZ, UR5, PT, P0 ;  /* 0x00000005ff007c0c */ /* 0x000fe2000bf05300 */
[----:B------:R-:W-:Y:S01]  /*1b7c0*/  ULDC.64 UR4, c[0x0][0xc08] ;  /* 0x0003020000047ab9 */ /* 0x000fe20000000a00 */
[----:B------:R-:W-:Y:S02]  /*1b7d0*/  LOP3.LUT R24, R45, 0x180, RZ, 0xc0, !PT ;  /* 0x000001802d187812 */ /* 0x000fe400078ec0ff */
[----:B-1----:R-:W-:Y:S02]  /*1b7e0*/  LOP3.LUT R32, R47, 0x180, RZ, 0xc0, !PT ;  /* 0x000001802f207812 */ /* 0x002fe400078ec0ff */
[----:B------:R-:W-:-:S02]  /*1b7f0*/  ISETP.NE.U32.AND P2, PT, RZ, UR4, PT ;  /* 0x00000004ff007c0c */ /* 0x000fc4000bf45070 */
[----:B------:R-:W-:Y:S02]  /*1b800*/  SHF.R.U64 R8, R8, 0x3, RZ ;  /* 0x0000000308087819 */ /* 0x000fe400000012ff */
[----:B------:R-:W-:Y:S02]  /*1b810*/  SHF.R.U64 R14, R14, 0x3, RZ ;  /* 0x000000030e0e7819 */ /* 0x000fe400000012ff */
[----:B------:R-:W-:Y:S02]  /*1b820*/  SHF.R.U64 R24, R24, 0x3, RZ ;  /* 0x0000000318187819 */ /* 0x000fe400000012ff */
[----:B------:R-:W-:Y:S02]  /*1b830*/  SHF.R.U64 R32, R32, 0x3, RZ ;  /* 0x0000000320207819 */ /* 0x000fe400000012ff */
[----:B------:R-:W-:Y:S02]  /*1b840*/  ISETP.NE.AND.EX P2, PT, RZ, UR5, PT, P2 ;  /* 0x00000005ff007c0c */ /* 0x000fe4000bf45320 */
[----:B------:R-:W-:-:S02]  /*1b850*/  LOP3.LUT R12, R8, R39, RZ, 0x3c, !PT ;  /* 0x00000027080c7212 */ /* 0x000fc400078e3cff */
[----:B------:R-:W-:Y:S02]  /*1b860*/  LOP3.LUT R14, R14, R43, RZ, 0x3c, !PT ;  /* 0x0000002b0e0e7212 */ /* 0x000fe400078e3cff */
[----:B------:R-:W-:Y:S02]  /*1b870*/  LOP3.LUT R24, R24, R45, RZ, 0x3c, !PT ;  /* 0x0000002d18187212 */ /* 0x000fe400078e3cff */
[----:B------:R-:W-:Y:S02]  /*1b880*/  MOV R44, R4 ;  /* 0x00000004002c7202 */ /* 0x000fe40000000f00 */
[----:B------:R-:W-:Y:S02]  /*1b890*/  F2FP.F16.F32.PACK_AB R4, R28, R7 ;  /* 0x000000071c04723e */ /* 0x000fe400000000ff */
[----:B------:R-:W-:Y:S02]  /*1b8a0*/  LOP3.LUT R8, R32, R47, RZ, 0x3c, !PT ;  /* 0x0000002f20087212 */ /* 0x000fe400078e3cff */
[----:B------:R-:W-:-:S02]  /*1b8b0*/  F2FP.F16.F32.PACK_AB R5, R91, R90 ;  /* 0x0000005a5b05723e */ /* 0x000fc400000000ff */
[----:B------:R-:W-:Y:S02]  /*1b8c0*/  F2FP.F16.F32.PACK_AB R7, R95, R94 ;  /* 0x0000005e5f07723e */ /* 0x000fe400000000ff */
[----:B------:R-:W-:Y:S02]  /*1b8d0*/  MOV R32, R12 ;  /* 0x0000000c00207202 */ /* 0x000fe40000000f00 */
[----:B------:R-:W-:Y:S01]  /*1b8e0*/  MOV R39, R14 ;  /* 0x0000000e00277202 */ /* 0x000fe20000000f00 */
[----:B------:R1:W-:Y:S01]  /*1b8f0*/  STSM.16.M88.4 [R44], R4 ;  /* 0x000000042c007844 */ /* 0x0003e20000000200 */
[----:B------:R-:W-:Y:S02]  /*1b900*/  MOV R43, R10 ;  /* 0x0000000a002b7202 */ /* 0x000fe40000000f00 */
[----:B------:R-:W-:Y:S02]  /*1b910*/  MOV R37, R24 ;  /* 0x0000001800257202 */ /* 0x000fe40000000f00 */
[----:B------:R-:W-:-:S02]  /*1b920*/  F2FP.F16.F32.PACK_AB R12, R97, R96 ;  /* 0x00000060610c723e */ /* 0x000fc400000000ff */
[----:B------:R-:W-:Y:S02]  /*1b930*/  F2FP.F16.F32.PACK_AB R13, R38, R31 ;  /* 0x0000001f260d723e */ /* 0x000fe400000000ff */
[----:B------:R-:W-:Y:S02]  /*1b940*/  F2FP.F16.F32.PACK_AB R14, R101, R100 ;  /* 0x00000064650e723e */ /* 0x000fe400000000ff */
[----:B------:R-:W-:Y:S02]  /*1b950*/  F2FP.F16.F32.PACK_AB R15, R29, R102 ;  /* 0x000000661d0f723e */ /* 0x000fe400000000ff */
[----:B------:R-:W-:Y:S01]  /*1b960*/  F2FP.F16.F32.PACK_AB R24, R105, R104 ;  /* 0x000000686918723e */ /* 0x000fe200000000ff */
[----:B------:R-:W2:Y:S01]  /*1b970*/  LDC.64 R28, c[0x0][0xc00] ;  /* 0x00030000ff1c7b82 */ /* 0x000ea20000000a00 */
[----:B------:R-:W-:Y:S01]  /*1b980*/  F2FP.F16.F32.PACK_AB R25, R107, R106 ;  /* 0x0000006a6b19723e */ /* 0x000fe200000000ff */
[----:B------:R3:W-:Y:S01]  /*1b990*/  STSM.16.M88.4 [R43], R12 ;  /* 0x0000000c2b007844 */ /* 0x0007e20000000200 */
[----:B------:R-:W-:Y:S01]  /*1b9a0*/  MOV R31, R8 ;  /* 0x00000008001f7202 */ /* 0x000fe20000000f00 */
[----:B------:R-:W-:Y:S01]  /*1b9b0*/  ULDC UR4, c[0x0][0xa88] ;  /* 0x0002a20000047ab9 */ /* 0x000fe20000000800 */
[----:B-1----:R-:W-:Y:S01]  /*1b9c0*/  F2FP.F16.F32.PACK_AB R4, R113, R112 ;  /* 0x000000707104723e */ /* 0x002fe200000000ff */
[----:B------:R1:W-:Y:S01]  /*1b9d0*/  STSM.16.M88.4 [R32], R24 ;  /* 0x0000001820007844 */ /* 0x0003e20000000200 */
[----:B------:R-:W-:Y:S01]  /*1b9e0*/  F2FP.F16.F32.PACK_AB R5, R115, R114 ;  /* 0x000000727305723e */ /* 0x000fe200000000ff */
[----:B------:R-:W-:Y:S01]  /*1b9f0*/  IMAD.MOV.U32 R44, RZ, RZ, RZ ;  /* 0x000000ffff2c7224 */ /* 0x000fe200078e00ff */
[----:B------:R-:W-:-:S02]  /*1ba00*/  F2FP.F16.F32.PACK_AB R6, R117, R116 ;  /* 0x000000747506723e */ /* 0x000fc400000000ff */
[----:B------:R-:W-:Y:S02]  /*1ba10*/  F2FP.F16.F32.PACK_AB R7, R119, R118 ;  /* 0x000000767707723e */ /* 0x000fe400000000ff */
[----:B------:R-:W-:Y:S02]  /*1ba20*/  F2FP.F16.F32.PACK_AB R8, R121, R120 ;  /* 0x000000787908723e */ /* 0x000fe400000000ff */
[----:B------:R-:W-:Y:S01]  /*1ba30*/  F2FP.F16.F32.PACK_AB R9, R123, R122 ;  /* 0x0000007a7b09723e */ /* 0x000fe200000000ff */
[----:B------:R0:W-:Y:S01]  /*1ba40*/  STSM.16.M88.4 [R39], R4 ;  /* 0x0000000427007844 */ /* 0x0001e20000000200 */
[----:B------:R-:W-:Y:S02]  /*1ba50*/  F2FP.F16.F32.PACK_AB R10, R125, R124 ;  /* 0x0000007c7d0a723e */ /* 0x000fe400000000ff */
[----:B------:R-:W-:Y:S02]  /*1ba60*/  F2FP.F16.F32.PACK_AB R11, R127, R126 ;  /* 0x0000007e7f0b723e */ /* 0x000fe400000000ff */
[----:B---3--:R-:W-:Y:S01]  /*1ba70*/  F2FP.F16.F32.PACK_AB R12, R129, R128 ;  /* 0x00000080810c723e */ /* 0x008fe200000000ff */
[----:B-1----:R-:W0:Y:S01]  /*1ba80*/  @P2 LDC.64 R24, c[0x0][0xc08] ;  /* 0x00030200ff182b82 */ /* 0x002e220000000a00 */
[----:B------:R-:W-:Y:S01]  /*1ba90*/  F2FP.F16.F32.PACK_AB R13, R131, R130 ;  /* 0x00000082830d723e */ /* 0x000fe200000000ff */
[----:B------:R1:W-:Y:S01]  /*1baa0*/  STSM.16.M88.4 [R37], R8 ;  /* 0x0000000825007844 */ /* 0x0003e20000000200 */
[----:B------:R-:W-:-:S02]  /*1bab0*/  F2FP.F16.F32.PACK_AB R14, R133, R132 ;  /* 0x00000084850e723e */ /* 0x000fc400000000ff */
[----:B------:R-:W-:Y:S01]  /*1bac0*/  F2FP.F16.F32.PACK_AB R15, R135, R134 ;  /* 0x00000086870f723e */ /* 0x000fe200000000ff */
[----:B------:R-:W-:Y:S02]  /*1bad0*/  IMAD.U32 R49, RZ, RZ, UR4 ;  /* 0x00000004ff317e24 */ /* 0x000fe4000f8e00ff */
[----:B------:R-:W3:Y:S02]  /*1bae0*/  LDC R32, c[0x0][0xbe8] ;  /* 0x0002fa00ff207b82 */ /* 0x000ee40000000800 */
[----:B------:R0:W-:Y:S01]  /*1baf0*/  STSM.16.M88.4 [R31], R12 ;  /* 0x0000000c1f007844 */ /* 0x0001e20000000200 */
[----:B--2---:R-:W-:-:S05]  /*1bb00*/  IMAD.WIDE R28, R48, 0x4, R28 ;  /* 0x00000004301c7825 */ /* 0x004fca00078e021c */
[----:B------:R-:W-:Y:S01]  /*1bb10*/  BAR.SYNC.DEFER_BLOCKING 0x1, 0x180 ;  /* 0x0046000000007b1d */ /* 0x000fe20000010000 */
[----:B0-----:R-:W-:-:S05]  /*1bb20*/  @P2 IMAD.WIDE R4, R48, 0x4, R24 ;  /* 0x0000000430042825 */ /* 0x001fca00078e0218 */
[----:B------:R0:W5:Y:S01]  /*1bb30*/  @P0 LDG.E R44, desc[UR54][R28.64] ;  /* 0x000000361c2c0981 */ /* 0x000162000c1e1900 */
[----:B---3--:R-:W-:Y:S02]  /*1bb40*/  ISETP.NE.AND P1, PT, R32, 0x1, PT ;  /* 0x000000012000780c */ /* 0x008fe40003f25270 */
[----:B----4-:R-:W-:Y:S01]  /*1bb50*/  SHF.R.S32.HI R46, RZ, 0x1f, R56 ;  /* 0x0000001fff2e7819 */ /* 0x010fe20000011438 */
[----:B------:R0:W5:Y:S10]  /*1bb60*/  @P2 LDG.E R49, desc[UR54][R4.64] ;  /* 0x0000003604312981 */ /* 0x000174000c1e1900 */
[----:B------:R-:W2:Y:S08]  /*1bb70*/  @P1 LDC R6, c[0x0][0xbec] ;  /* 0x0002fb00ff061b82 */ /* 0x000eb00000000800 */
[----:B-1----:R-:W1:Y:S01]  /*1bb80*/  @P1 LDC R9, c[0x0][0xbf0] ;  /* 0x0002fc00ff091b82 */ /* 0x002e620000000800 */
[----:B0-----:R-:W-:Y:S05]  /*1bb90*/  @P2 BRA `(.L_x_11569) ;  /* 0x0000000000102947 */ /* 0x001fea0003800000 */
[----:B------:R-:W-:Y:S05]  /*1bba0*/  @!P0 BRA `(.L_x_11569) ;  /* 0x00000000000c8947 */ /* 0x000fea0003800000 */
[----:B------:R-:W3:Y:S04]  /*1bbb0*/  LDG.E R4, desc[UR54][R28.64] ;  /* 0x000000361c047981 */ /* 0x000ee8000c1e1900 */
[----:B-----5:R-:W3:Y:S02]  /*1bbc0*/  LDG.E R49, desc[UR54][R28.64+0x4] ;  /* 0x000004361c317981 */ /* 0x020ee4000c1e1900 */
[----:B---3--:R-:W-:-:S07]  /*1bbd0*/  IADD3 R49, -R4, R49, RZ ;  /* 0x0000003104317210 */ /* 0x008fce0007ffe1ff */
.L_x_11569:
[----:B------:R-:W3:Y:S01]  /*1bbe0*/  LDL R5, [R1+0x98] ;  /* 0x0000980001057983 */ /* 0x000ee20000100800 */
[----:B------:R-:W-:Y:S01]  /*1bbf0*/  ULDC.64 UR4, c[0x0][0xb90] ;  /* 0x0002e40000047ab9 */ /* 0x000fe20000000a00 */
[----:B------:R-:W0:Y:S01]  /*1bc00*/  S2R R10, SR_TID.X ;  /* 0x00000000000a7919 */ /* 0x000e220000002100 */
[----:B-----5:R-:W-:Y:S02]  /*1bc10*/  SHF.R.S32.HI R45, RZ, 0x1f, R44 ;  /* 0x0000001fff2d7819 */ /* 0x020fe4000001142c */
[----:B------:R-:W-:Y:S01]  /*1bc20*/  SHF.R.S32.HI R43, RZ, 0x2, R30 ;  /* 0x00000002ff2b7819 */ /* 0x000fe2000001141e */
[----:B------:R-:W3:Y:S01]  /*1bc30*/  LDL.LU R54, [R1+0x60] ;  /* 0x0000600001367983 */ /* 0x000ee20000300800 */
[----:B------:R-:W-:Y:S01]  /*1bc40*/  IMAD R4, R46, UR4, RZ ;  /* 0x000000042e047c24 */ /* 0x000fe2000f8e02ff */
[----:B------:R-:W-:Y:S01]  /*1bc50*/  SHF.R.S32.HI R47, RZ, 0x1f, R48 ;  /* 0x0000001fff2f7819 */ /* 0x000fe20000011430 */
[----:B------:R-:W-:Y:S01]  /*1bc60*/  IMAD R49, R49, R32, RZ ;  /* 0x0000002031317224 */ /* 0x000fe200078e02ff */
[----:B------:R-:W4:Y:S01]  /*1bc70*/  LDL R14, [R1+0xac] ;  /* 0x0000ac00010e7983 */ /* 0x000f220000100800 */
[----:B------:R-:W-:Y:S01]  /*1bc80*/  IMAD R11, R56, UR5, R4 ;  /* 0x00000005380b7c24 */ /* 0x000fe2000f8e0204 */
[----:B------:R-:W-:Y:S01]  /*1bc90*/  SEL R47, R47, RZ, !P0 ;  /* 0x000000ff2f2f7207 */ /* 0x000fe20004000000 */
[----:B------:R-:W4:Y:S01]  /*1bca0*/  @P1 LDC R55, c[0x0][0xbec] ;  /* 0x0002fb00ff371b82 */ /* 0x000f220000000800 */
[----:B------:R-:W-:Y:S01]  /*1bcb0*/  SEL R48, R48, RZ, !P0 ;  /* 0x000000ff30307207 */ /* 0x000fe20004000000 */
[----:B0-----:R-:W-:-:S05]  /*1bcc0*/  VIADD R10, R10, 0xffffff80 ;  /* 0xffffff800a0a7836 */ /* 0x001fca0000000000 */
[----:B------:R-:W-:-:S04]  /*1bcd0*/  SHF.R.S32.HI R26, RZ, 0x1f, R10 ;  /* 0x0000001fff1a7819 */ /* 0x000fc8000001140a */
[----:B------:R-:W-:-:S04]  /*1bce0*/  LEA.HI R26, R26, R10, RZ, 0x7 ;  /* 0x0000000a1a1a7211 */ /* 0x000fc800078f38ff */
[----:B------:R-:W-:-:S05]  /*1bcf0*/  LOP3.LUT R26, R26, 0xffffff80, RZ, 0xc0, !PT ;  /* 0xffffff801a1a7812 */ /* 0x000fca00078ec0ff */
[----:B------:R-:W-:Y:S02]  /*1bd00*/  IMAD.IADD R26, R10, 0x1, -R26 ;  /* 0x000000010a1a7824 */ /* 0x000fe400078e0a1a */
[----:B------:R-:W-:Y:S01]  /*1bd10*/  IMAD R42, R42, 0x60, R43 ;  /* 0x000000602a2a7824 */ /* 0x000fe200078e022b */
[----:B------:R-:W-:Y:S01]  /*1bd20*/  BSSY B1, `(.L_x_11570) ;  /* 0x000008b000017945 */ /* 0x000fe20003800000 */
[----:B---3--:R-:W-:Y:S02]  /*1bd30*/  IMAD.IADD R15, R5, 0x1, R54 ;  /* 0x00000001050f7824 */ /* 0x008fe400078e0236 */
[----:B------:R-:W-:Y:S01]  /*1bd40*/  IMAD.WIDE.U32 R4, R56, UR4, R44 ;  /* 0x0000000438047c25 */ /* 0x000fe2000f8e002c */
[----:B------:R-:W-:-:S03]  /*1bd50*/  ULDC.64 UR4, c[0x0][0xb98] ;  /* 0x0002e60000047ab9 */ /* 0x000fc60000000a00 */
[----:B--2---:R-:W-:-:S04]  /*1bd60*/  @P1 IMAD.HI.U32 R6, R15, R6, RZ ;  /* 0x000000060f061227 */ /* 0x004fc800078e00ff */
[----:B------:R-:W-:Y:S01]  /*1bd70*/  IMAD.MOV.U32 R7, RZ, RZ, R15 ;  /* 0x000000ffff077224 */ /* 0x000fe200078e000f */
[----:B-1----:R-:W-:Y:S01]  /*1bd80*/  @P1 SHF.R.U32.HI R7, RZ, R9, R6 ;  /* 0x00000009ff071219 */ /* 0x002fe20000011606 */
[----:B------:R-:W-:Y:S02]  /*1bd90*/  IMAD R9, R43, 0x20, R40 ;  /* 0x000000202b097824 */ /* 0x000fe400078e0228 */
[----:B------:R-:W-:Y:S02]  /*1bda0*/  IMAD.IADD R5, R5, 0x1, R11 ;  /* 0x0000000105057824 */ /* 0x000fe400078e020b */
[----:B------:R-:W-:Y:S02]  /*1bdb0*/  IMAD.MOV R13, RZ, RZ, -R7 ;  /* 0x000000ffff0d7224 */ /* 0x000fe400078e0a07 */
        /* <DEDUP_REMOVED lines=19> */
[----:B----4-:R-:W-:Y:S01]  /*1bef0*/  IMAD.IADD R4, R14, 0x1, R54 ;  /* 0x000000010e047824 */ /* 0x010fe200078e0236 */
[----:B------:R-:W-:Y:S01]  /*1bf00*/  IADD3 R13, P3, R20, 0x3000, RZ ;  /* 0x00003000140d7810 */ /* 0x000fe20007f7e0ff */
[----:B------:R-:W0:Y:S01]  /*1bf10*/  SHFL.IDX PT, R51, R10, RZ, 0x1c1f ;  /* 0x001c1fff0a337589 */ /* 0x000e2200000e0000 */
[----:B------:R-:W-:Y:S01]  /*1bf20*/  LOP3.LUT P0, RZ, R26, 0x3, RZ, 0xc0, !PT ;  /* 0x000000031aff7812 */ /* 0x000fe2000780c0ff */
[----:B------:R-:W-:Y:S02]  /*1bf30*/  ULDC.64 UR4, c[0x0][0xaa0] ;  /* 0x0002a80000047ab9 */ /* 0x000fe40000000a00 */
[----:B------:R-:W-:Y:S04]  /*1bf40*/  SHFL.IDX PT, R52, R6, 0x1, 0x1c1f ;  /* 0x003c1f0006347f89 */ /* 0x000fe800000e0000 */
[----:B------:R-:W1:Y:S01]  /*1bf50*/  SHFL.IDX PT, R53, R10, 0x1, 0x1c1f ;  /* 0x003c1f000a357f89 */ /* 0x000e6200000e0000 */
[----:B------:R-:W-:Y:S01]  /*1bf60*/  IMAD.X R9, RZ, RZ, R21, P2 ;  /* 0x000000ffff097224 */ /* 0x000fe200010e0615 */
[C---:B------:R-:W-:Y:S01]  /*1bf70*/  ISETP.GE.OR P2, PT, R4.reuse, R49, P0 ;  /* 0x000000310400720c */ /* 0x040fe20000746670 */
[----:B------:R-:W-:Y:S01]  /*1bf80*/  VIADD R4, R4, 0x8 ;  /* 0x0000000804047836 */ /* 0x000fe20000000000 */
[----:B------:R-:W-:-:S04]  /*1bf90*/  LOP3.LUT R12, R13, 0x180, RZ, 0xc0, !PT ;  /* 0x000001800d0c7812 */ /* 0x000fc800078ec0ff */
[----:B------:R-:W-:Y:S02]  /*1bfa0*/  ISETP.GE.OR P0, PT, R4, R49, P0 ;  /* 0x000000310400720c */ /* 0x000fe40000706670 */
[----:B------:R-:W-:Y:S02]  /*1bfb0*/  LOP3.LUT R8, R7, 0x180, RZ, 0xc0, !PT ;  /* 0x0000018007087812 */ /* 0x000fe400078ec0ff */
[----:B------:R-:W-:Y:S02]  /*1bfc0*/  SHF.R.U64 R12, R12, 0x3, RZ ;  /* 0x000000030c0c7819 */ /* 0x000fe400000012ff */
[----:B------:R-:W-:Y:S02]  /*1bfd0*/  SHF.R.U64 R8, R8, 0x3, RZ ;  /* 0x0000000308087819 */ /* 0x000fe400000012ff */
[----:B------:R-:W-:Y:S01]  /*1bfe0*/  LOP3.LUT R12, R12, R13, RZ, 0x3c, !PT ;  /* 0x0000000d0c0c7212 */ /* 0x000fe200078e3cff */
[----:B------:R-:W-:Y:S01]  /*1bff0*/  IMAD.X R13, RZ, RZ, R21, P3 ;  /* 0x000000ffff0d7224 */ /* 0x000fe200018e0615 */
[----:B------:R-:W-:Y:S01]  /*1c000*/  LOP3.LUT R8, R8, R7, RZ, 0x3c, !PT ;  /* 0x0000000708087212 */ /* 0x000fe200078e3cff */
[----:B0-----:R-:W-:Y:S01]  /*1c010*/  @!P2 ST.E desc[UR54][R50.64], R0 ;  /* 0x000000003200a985 */ /* 0x001fe2000c101936 */
[----:B------:R-:W-:-:S02]  /*1c020*/  IADD3 R5, P3, R20, 0x7800, RZ ;  /* 0x0000780014057810 */ /* 0x000fc40007f7e0ff */
[C---:B------:R-:W-:Y:S02]  /*1c030*/  IADD3 R25, P5, R20.reuse, 0x4800, RZ ;  /* 0x0000480014197810 */ /* 0x040fe40007fbe0ff */
[C---:B------:R-:W-:Y:S01]  /*1c040*/  IADD3 R29, P4, R20.reuse, 0x6000, RZ ;  /* 0x00006000141d7810 */ /* 0x040fe20007f9e0ff */
[----:B-1----:R0:W-:Y:S01]  /*1c050*/  @!P0 ST.E desc[UR54][R52.64], R3 ;  /* 0x0000000334008985 */ /* 0x0021e2000c101936 */
[----:B------:R-:W-:Y:S01]  /*1c060*/  LOP3.LUT R7, R20, 0x180, RZ, 0xc0, !PT ;  /* 0x0000018014077812 */ /* 0x000fe200078ec0ff */
[----:B------:R-:W-:Y:S01]  /*1c070*/  IMAD R45, R45, UR4, RZ ;  /* 0x000000042d2d7c24 */ /* 0x000fe2000f8e02ff */
[----:B------:R-:W-:Y:S01]  /*1c080*/  LOP3.LUT R4, R5, 0x180, RZ, 0xc0, !PT ;  /* 0x0000018005047812 */ /* 0x000fe200078ec0ff */
[----:B------:R-:W-:Y:S01]  /*1c090*/  IMAD.X R37, RZ, RZ, R21, P3 ;  /* 0x000000ffff257224 */ /* 0x000fe200018e0615 */
[----:B------:R-:W-:Y:S01]  /*1c0a0*/  LOP3.LUT R24, R25, 0x180, RZ, 0xc0, !PT ;  /* 0x0000018019187812 */ /* 0x000fe200078ec0ff */
[----:B------:R-:W-:Y:S01]  /*1c0b0*/  IMAD.IADD R42, R54, 0x1, R42 ;  /* 0x00000001362a7824 */ /* 0x000fe200078e022a */
[----:B------:R-:W-:Y:S01]  /*1c0c0*/  LOP3.LUT R28, R29, 0x180, RZ, 0xc0, !PT ;  /* 0x000001801d1c7812 */ /* 0x000fe200078ec0ff */
[----:B------:R-:W5:Y:S01]  /*1c0d0*/  LD.E.128 R8, desc[UR54][R8.64] ;  /* 0x0000003608087980 */ /* 0x000f62000c101d00 */
[----:B------:R-:W-:Y:S01]  /*1c0e0*/  SHF.R.U64 R7, R7, 0x3, RZ ;  /* 0x0000000307077819 */ /* 0x000fe200000012ff */
[----:B0-----:R-:W0:Y:S01]  /*1c0f0*/  @P1 LDC R53, c[0x0][0xbf0] ;  /* 0x0002fc00ff351b82 */ /* 0x001e220000000800 */
[----:B------:R-:W-:Y:S01]  /*1c100*/  SHF.R.U64 R4, R4, 0x3, RZ ;  /* 0x0000000304047819 */ /* 0x000fe200000012ff */
[----:B------:R-:W-:Y:S01]  /*1c110*/  IMAD R51, R44, UR5, R45 ;  /* 0x000000052c337c24 */ /* 0x000fe2000f8e022d */
[----:B------:R-:W-:Y:S01]  /*1c120*/  SHF.R.U64 R24, R24, 0x3, RZ ;  /* 0x0000000318187819 */ /* 0x000fe200000012ff */
[----:B------:R-:W-:Y:S01]  /*1c130*/  IMAD.WIDE.U32 R44, R44, UR4, RZ ;  /* 0x000000042c2c7c25 */ /* 0x000fe2000f8e00ff */
[----:B------:R-:W-:Y:S01]  /*1c140*/  SHF.R.U64 R28, R28, 0x3, RZ ;  /* 0x000000031c1c7819 */ /* 0x000fe200000012ff */
[----:B------:R-:W-:Y:S01]  /*1c150*/  ULDC.64 UR4, c[0x0][0xae8] ;  /* 0x0002ba0000047ab9 */ /* 0x000fe20000000a00 */
[----:B------:R-:W-:Y:S01]  /*1c160*/  LOP3.LUT R20, R7, R20, RZ, 0x3c, !PT ;  /* 0x0000001407147212 */ /* 0x000fe200078e3cff */
[----:B------:R-:W5:Y:S01]  /*1c170*/  LD.E.128 R12, desc[UR54][R12.64] ;  /* 0x000000360c0c7980 */ /* 0x000f62000c101d00 */
[----:B------:R-:W-:Y:S01]  /*1c180*/  LOP3.LUT R24, R24, R25, RZ, 0x3c, !PT ;  /* 0x0000001918187212 */ /* 0x000fe200078e3cff */
[--C-:B------:R-:W-:Y:S01]  /*1c190*/  IMAD.X R25, RZ, RZ, R21.reuse, P5 ;  /* 0x000000ffff197224 */ /* 0x100fe200028e0615 */
[----:B------:R-:W-:Y:S01]  /*1c1a0*/  LOP3.LUT R28, R28, R29, RZ, 0x3c, !PT ;  /* 0x0000001d1c1c7212 */ /* 0x000fe200078e3cff */
[----:B------:R-:W-:Y:S01]  /*1c1b0*/  IMAD.X R29, RZ, RZ, R21, P4 ;  /* 0x000000ffff1d7224 */ /* 0x000fe200020e0615 */
[----:B------:R-:W-:-:S02]  /*1c1c0*/  LOP3.LUT R36, R4, R5, RZ, 0x3c, !PT ;  /* 0x0000000504247212 */ /* 0x000fc400078e3cff */
[----:B------:R1:W5:Y:S01]  /*1c1d0*/  LD.E.128 R4, desc[UR54][R20.64] ;  /* 0x0000003614047980 */ /* 0x000362000c101d00 */
[----:B------:R-:W-:Y:S02]  /*1c1e0*/  IMAD R46, R46, UR4, RZ ;  /* 0x000000042e2e7c24 */ /* 0x000fe4000f8e02ff */
[----:B------:R-:W-:Y:S01]  /*1c1f0*/  @P1 IMAD.HI.U32 R0, R42, R55, RZ ;  /* 0x000000372a001227 */ /* 0x000fe200078e00ff */
[----:B------:R-:W5:Y:S04]  /*1c200*/  LD.E.128 R24, desc[UR54][R24.64] ;  /* 0x0000003618187980 */ /* 0x000f68000c101d00 */
[----:B------:R-:W5:Y:S01]  /*1c210*/  LD.E.128 R28, desc[UR54][R28.64] ;  /* 0x000000361c1c7980 */ /* 0x000f62000c101d00 */
[----:B-1----:R-:W-:Y:S01]  /*1c220*/  IADD3 R21, R45, R51, RZ ;  /* 0x000000332d157210 */ /* 0x002fe20007ffe0ff */
[----:B------:R-:W-:-:S02]  /*1c230*/  IMAD.MOV.U32 R20, RZ, RZ, R44 ;  /* 0x000000ffff147224 */ /* 0x000fc400078e002c */
[----:B------:R-:W5:Y:S01]  /*1c240*/  LD.E.128 R36, desc[UR54][R36.64] ;  /* 0x0000003624247980 */ /* 0x000f62000c101d00 */
[C---:B------:R-:W-:Y:S02]  /*1c250*/  IMAD R3, R56.reuse, UR5, R46 ;  /* 0x0000000538037c24 */ /* 0x040fe4000f8e022e */
        /* <DEDUP_REMOVED lines=8> */
[----:B------:R-:W-:-:S02]  /*1c2e0*/  IMAD.IADD R21, R21, 0x1, R3 ;  /* 0x0000000115157824 */ /* 0x000fc400078e0203 */
[----:B------:R-:W-:Y:S01]  /*1c2f0*/  IMAD.MOV.U32 R3, RZ, RZ, R42 ;  /* 0x000000ffff037224 */ /* 0x000fe200078e002a */
[----:B0-----:R-:W-:Y:S01]  /*1c300*/  @P1 SHF.R.U32.HI R3, RZ, R53, R0 ;  /* 0x00000035ff031219 */ /* 0x001fe20000011600 */
[----:B------:R-:W-:-:S03]  /*1c310*/  IMAD R47, R47, UR4, RZ ;  /* 0x000000042f2f7c24 */ /* 0x000fc6000f8e02ff */
[--C-:B------:R-:W-:Y:S01]  /*1c320*/  SHF.R.S32.HI R0, RZ, 0x1f, R3.reuse ;  /* 0x0000001fff007819 */ /* 0x100fe20000011403 */
[----:B------:R-:W-:Y:S02]  /*1c330*/  IMAD.MOV R45, RZ, RZ, -R3 ;  /* 0x000000ffff2d7224 */ /* 0x000fe400078e0a03 */
[C---:B------:R-:W-:Y:S02]  /*1c340*/  IMAD R47, R48.reuse, UR5, R47 ;  /* 0x00000005302f7c24 */ /* 0x040fe4000f8e022f */
[----:B------:R-:W-:Y:S01]  /*1c350*/  IMAD.WIDE.U32 R20, R48, UR4, R20 ;  /* 0x0000000430147c25 */ /* 0x000fe2000f8e0014 */
[----:B------:R-:W-:-:S03]  /*1c360*/  ULDC.64 UR4, c[0x0][0xae0] ;  /* 0x0002b80000047ab9 */ /* 0x000fc60000000a00 */
[----:B------:R-:W-:Y:S02]  /*1c370*/  IMAD R0, R0, UR4, RZ ;  /* 0x0000000400007c24 */ /* 0x000fe4000f8e02ff */
[----:B------:R-:W-:Y:S02]  /*1c380*/  IMAD R45, R32, R45, R42 ;  /* 0x0000002d202d7224 */ /* 0x000fe400078e022a */
[----:B------:R-:W-:Y:S02]  /*1c390*/  IMAD.IADD R21, R21, 0x1, R47 ;  /* 0x0000000115157824 */ /* 0x000fe400078e022f */
[C---:B------:R-:W-:Y:S01]  /*1c3a0*/  IMAD R47, R3.reuse, UR5, R0 ;  /* 0x00000005032f7c24 */ /* 0x040fe2000f8e0200 */
[----:B------:R-:W-:Y:S01]  /*1c3b0*/  SHF.R.S32.HI R0, RZ, 0x1f, R45 ;  /* 0x0000001fff007819 */ /* 0x000fe2000001142d */
[----:B------:R-:W-:Y:S01]  /*1c3c0*/  IMAD.WIDE.U32 R20, R3, UR4, R20 ;  /* 0x0000000403147c25 */ /* 0x000fe2000f8e0014 */
[----:B------:R-:W-:-:S03]  /*1c3d0*/  ULDC.64 UR4, c[0x0][0xad8] ;  /* 0x0002b60000047ab9 */ /* 0x000fc60000000a00 */
[----:B------:R-:W-:Y:S02]  /*1c3e0*/  IMAD.IADD R21, R21, 0x1, R47 ;  /* 0x0000000115157824 */ /* 0x000fe400078e022f */
[----:B------:R-:W-:Y:S02]  /*1c3f0*/  IMAD R0, R0, UR4, RZ ;  /* 0x0000000400007c24 */ /* 0x000fe4000f8e02ff */
[----:B------:R-:W-:Y:S02]  /*1c400*/  IMAD.IADD R48, R43, 0x1, R54 ;  /* 0x000000012b307824 */ /* 0x000fe400078e0236 */
[C---:B------:R-:W-:Y:S02]  /*1c410*/  IMAD R3, R45.reuse, UR5, R0 ;  /* 0x000000052d037c24 */ /* 0x040fe4000f8e0200 */
[----:B------:R-:W-:Y:S01]  /*1c420*/  IMAD.WIDE.U32 R20, R45, UR4, R20 ;  /* 0x000000042d147c25 */ /* 0x000fe2000f8e0014 */
[----:B------:R-:W-:Y:S01]  /*1c430*/  ISETP.GE.AND P0, PT, R48, R49, PT ;  /* 0x000000313000720c */ /* 0x000fe20003f06270 */
[----:B------:R-:W-:-:S02]  /*1c440*/  ULDC.64 UR4, c[0x0][0xa80] ;  /* 0x0002a00000047ab9 */ /* 0x000fc40000000a00 */
[----:B------:R-:W-:Y:S01]  /*1c450*/  IMAD.IADD R3, R21, 0x1, R3 ;  /* 0x0000000115037824 */ /* 0x000fe200078e0203 */
[----:B------:R-:W-:Y:S01]  /*1c460*/  LEA R32, P1, R20, UR4, 0x1 ;  /* 0x0000000414207c11 */ /* 0x000fe2000f8208ff */
[----:B------:R-:W-:-:S03]  /*1c470*/  VIADD R0, R2, 0x2d820 ;  /* 0x0002d82002007836 */ /* 0x000fc60000000000 */
[----:B------:R-:W-:Y:S02]  /*1c480*/  LEA.HI.X R3, R20, UR5, R3, 0x1, P1 ;  /* 0x0000000514037c11 */ /* 0x000fe400088f0c03 */
[----:B------:R-:W-:Y:S01]  /*1c490*/  PRMT R0, RZ, 0x654, R0 ;  /* 0x00000654ff007816 */ /* 0x000fe20000000000 */
[----:B------:R-:W-:Y:S01]  /*1c4a0*/  VIADD R51, R40, 0x20 ;  /* 0x0000002028337836 */ /* 0x000fe20000000000 */
[----:B-1----:R0:W1:Y:S02]  /*1c4b0*/  SHFL.IDX PT, R42, R32, RZ, 0x1c1f ;  /* 0x001c1fff202a7589 */ /* 0x00206400000e0000 */
        /* <DEDUP_REMOVED lines=17> */
.L_x_11571:
[----:B------:R-:W-:Y:S05]  /*1c5d0*/  BSYNC B1 ;  /* 0x0000000000017941 */ /* 0x000fea0003800000 */
.L_x_11570:
[----:B0-----:R-:W-:Y:S01]  /*1c5e0*/  VIADD R0, R48, 0x60 ;  /* 0x0000006030007836 */ /* 0x001fe20000000000 */
[----:B---3-5:R0:W3:Y:S04]  /*1c5f0*/  SHFL.IDX PT, R7, R3, 0x1, 0x1c1f ;  /* 0x003c1f0003077f89 */ /* 0x0280e800000e0000 */
        /* <DEDUP_REMOVED lines=17> */
.L_x_11568:
        /* <DEDUP_REMOVED lines=12> */
[----:B------:R-:W-:Y:S02]  /*1c7d0*/  IMAD.U32 R8, RZ, RZ, UR4 ;  /* 0x00000004ff087e24 */ /* 0x000fe4000f8e00ff */
[----:B--2---:R-:W-:-:S04]  /*1c7e0*/  IMAD.WIDE R4, R10, 0x4, R4 ;  /* 0x000000040a047825 */ /* 0x004fc800078e0204 */
[----:B----4-:R-:W-:Y:S01]  /*1c7f0*/  @P1 IMAD.WIDE R6, R10, 0x4, R6 ;  /* 0x000000040a061825 */ /* 0x010fe200078e0206 */
[----:B------:R2:W5:Y:S04]  /*1c800*/  @P0 LDG.E R0, desc[UR54][R4.64] ;  /* 0x0000003604000981 */ /* 0x000568000c1e1900 */
[----:B------:R2:W5:Y:S01]  /*1c810*/  @P1 LDG.E R8, desc[UR54][R6.64] ;  /* 0x0000003606081981 */ /* 0x000562000c1e1900 */
[----:B---3--:R-:W-:Y:S02]  /*1c820*/  ISETP.NE.AND P2, PT, R25, 0x1, PT ;  /* 0x000000011900780c */ /* 0x008fe40003f45270 */
[----:B------:R-:W-:Y:S02]  /*1c830*/  ISETP.GE.AND P3, PT, R54, 0xc0, PT ;  /* 0x000000c03600780c */ /* 0x000fe40003f66270 */
[----:B------:R-:W-:-:S09]  /*1c840*/  SHF.R.S32.HI R9, RZ, 0x1f, R10 ;  /* 0x0000001fff097819 */ /* 0x000fd2000001140a */
[----:B------:R-:W3:Y:S08]  /*1c850*/  @P2 LDC R20, c[0x0][0xbec] ;  /* 0x0002fb00ff142b82 */ /* 0x000ef00000000800 */
[----:B------:R-:W4:Y:S01]  /*1c860*/  @P2 LDC R27, c[0x0][0xbf0] ;  /* 0x0002fc00ff1b2b82 */ /* 0x000f220000000800 */
[----:B--2---:R-:W-:Y:S05]  /*1c870*/  @P1 BRA `(.L_x_11573) ;  /* 0x0000000000101947 */ /* 0x004fea0003800000 */
[----:B------:R-:W-:Y:S05]  /*1c880*/  @!P0 BRA `(.L_x_11573) ;  /* 0x00000000000c8947 */ /* 0x000fea0003800000 */
[----:B------:R-:W2:Y:S04]  /*1c890*/  LDG.E R3, desc[UR54][R4.64] ;  /* 0x0000003604037981 */ /* 0x000ea8000c1e1900 */
[----:B-----5:R-:W2:Y:S02]  /*1c8a0*/  LDG.E R8, desc[UR54][R4.64+0x4] ;  /* 0x0000043604087981 */ /* 0x020ea4000c1e1900 */
[----:B--2---:R-:W-:-:S07]  /*1c8b0*/  IMAD.IADD R8, R8, 0x1, -R3 ;  /* 0x0000000108087824 */ /* 0x004fce00078e0a03 */
.L_x_11573:
[----:B------:R-:W2:Y:S04]  /*1c8c0*/  LDL R26, [R1+0xa4] ;  /* 0x0000a400011a7983 */ /* 0x000ea80000100800 */
[----:B------:R0:W5:Y:S01]  /*1c8d0*/  LDL R24, [R1+0x60] ;  /* 0x0000600001187983 */ /* 0x0001620000100800 */
[----:B------:R-:W-:Y:S01]  /*1c8e0*/  BSSY B1, `(.L_x_11574) ;  /* 0x000002d000017945 */ /* 0x000fe20003800000 */
[----:B------:R-:W-:Y:S02]  /*1c8f0*/  SEL R13, R10, RZ, !P0 ;  /* 0x000000ff0a0d7207 */ /* 0x000fe40004000000 */
[----:B------:R-:W-:Y:S02]  /*1c900*/  SEL R14, R9, RZ, !P0 ;  /* 0x000000ff090e7207 */ /* 0x000fe40004000000 */
[----:B-----5:R-:W-:-:S02]  /*1c910*/  SHF.R.S32.HI R11, RZ, 0x1f, R0 ;  /* 0x0000001fff0b7819 */ /* 0x020fc40000011400 */
[----:B--2---:R-:W-:Y:S01]  /*1c920*/  SHF.R.S32.HI R12, RZ, 0x1f, R26 ;  /* 0x0000001fff0c7819 */ /* 0x004fe2000001141a */
[----:B0-----:R-:W-:Y:S06]  /*1c930*/  @P3 BRA `(.L_x_11575) ;  /* 0x00000000009c3947 */ /* 0x001fec0003800000 */
        /* <DEDUP_REMOVED lines=15> */
[----:B------:R-:W0:Y:S01]  /*1ca30*/  @P0 LDC R15, c[0x0][0xbec] ;  /* 0x0002fb00ff0f0b82 */ /* 0x000e220000000800 */
[----:B------:R-:W-:Y:S02]  /*1ca40*/  IMAD.IADD R5, R5, 0x1, R7 ;  /* 0x0000000105057824 */ /* 0x000fe400078e0207 */
[----:B------:R-:W-:-:S05]  /*1ca50*/  IMAD.WIDE.U32 R4, R13, UR4, R4 ;  /* 0x000000040d047c25 */ /* 0x000fca000f8e0004 */
        /* <DEDUP_REMOVED lines=21> */
.L_x_11575:
[----:B------:R-:W-:Y:S05]  /*1cbb0*/  BSYNC B1 ;  /* 0x0000000000017941 */ /* 0x000fea0003800000 */
.L_x_11574:
[----:B------:R-:W-:Y:S01]  /*1cbc0*/  ULDC.64 UR4, c[0x0][0xaa0] ;  /* 0x0002a80000047ab9 */ /* 0x000fe20000000a00 */
[----:B------:R-:W-:Y:S01]  /*1cbd0*/  SHF.R.S32.HI R21, RZ, 0x2, R30 ;  /* 0x00000002ff157819 */ /* 0x000fe2000001141e */
[----:B0-----:R-:W-:Y:S01]  /*1cbe0*/  IMAD R3, R11, UR4, RZ ;  /* 0x000000040b037c24 */ /* 0x001fe2000f8e02ff */
[----:B------:R-:W-:Y:S01]  /*1cbf0*/  SHF.R.S32.HI R10, RZ, 0x1f, R41 ;  /* 0x0000001fff0a7819 */ /* 0x000fe20000011429 */
[----:B------:R-:W-:-:S04]  /*1cc00*/  IMAD.WIDE.U32 R4, R0, UR4, RZ ;  /* 0x0000000400047c25 */ /* 0x000fc8000f8e00ff */
[----:B------:R-:W-:Y:S02]  /*1cc10*/  IMAD R42, R42, 0x60, R21 ;  /* 0x000000602a2a7824 */ /* 0x000fe400078e0215 */
[----:B------:R-:W-:Y:S01]  /*1cc20*/  IMAD R3, R0, UR5, R3 ;  /* 0x0000000500037c24 */ /* 0x000fe2000f8e0203 */
[----:B------:R-:W-:Y:S01]  /*1cc30*/  ULDC.64 UR4, c[0x0][0xae8] ;  /* 0x0002ba0000047ab9 */ /* 0x000fe20000000a00 */
[----:B------:R-:W-:Y:S02]  /*1cc40*/  IMAD.IADD R9, R24, 0x1, R42 ;  /* 0x0000000118097824 */ /* 0x000fe400078e022a */
[----:B------:R-:W-:Y:S02]  /*1cc50*/  IMAD.IADD R5, R5, 0x1, R3 ;  /* 0x0000000105057824 */ /* 0x000fe400078e0203 */
[----:B------:R-:W-:Y:S02]  /*1cc60*/  IMAD R6, R12, UR4, RZ ;  /* 0x000000040c067c24 */ /* 0x000fe4000f8e02ff */
[----:B---3--:R-:W-:-:S04]  /*1cc70*/  @P2 IMAD.HI.U32 R0, R9, R20, RZ ;  /* 0x0000001409002227 */ /* 0x008fc800078e00ff */
        /* <DEDUP_REMOVED lines=24> */
[----:B------:R-:W-:Y:S01]  /*1ce00*/  VIADD R7, R40, 0x20 ;  /* 0x0000002028077836 */ /* 0x000fe20000000000 */
[C---:B------:R-:W-:Y:S01]  /*1ce10*/  LEA R0, P0, R4.reuse, UR4, 0x1 ;  /* 0x0000000404007c11 */ /* 0x040fe2000f8008ff */
[----:B------:R-:W-:Y:S01]  /*1ce20*/  IMAD.IADD R3, R5, 0x1, R3 ;  /* 0x0000000105037824 */ /* 0x000fe200078e0203 */
[----:B------:R-:W-:Y:S02]  /*1ce30*/  UMOV UR4, 0xffffffff ;  /* 0xffffffff00047882 */ /* 0x000fe40000000000 */
[----:B------:R-:W-:Y:S02]  /*1ce40*/  SHF.R.S32.HI R20, RZ, 0x1f, R7 ;  /* 0x0000001fff147819 */ /* 0x000fe40000011407 */
[----:B------:R-:W-:Y:S01]  /*1ce50*/  LEA.HI.X R4, R4, UR5, R3, 0x1, P0 ;  /* 0x0000000504047c11 */ /* 0x000fe200080f0c03 */
[----:B------:R-:W-:Y:S06]  /*1ce60*/  BRA.DIV UR4, `(.L_x_11576) ;  /* 0x0000008604187947 */ /* 0x000fec000b800000 */
[----:B------:R0:W2:Y:S04]  /*1ce70*/  SHFL.IDX PT, R3, R4, RZ, 0x1c1f ;  /* 0x001c1fff04037589 */ /* 0x0000a800000e0000 */
[----:B------:R0:W3:Y:S02]  /*1ce80*/  SHFL.IDX PT, R14, R0, RZ, 0x1c1f ;  /* 0x001c1fff000e7589 */ /* 0x0000e400000e0000 */
.L_x_11754:
[----:B------:R-:W-:Y:S01]  /*1ce90*/  IMAD R25, R8, R25, RZ ;  /* 0x0000001908197224 */ /* 0x000fe200078e02ff */
[----:B------:R-:W-:Y:S01]  /*1cea0*/  IADD3 R6, R21, R24, RZ ;  /* 0x0000001815067210 */ /* 0x000fe20007ffe0ff */
[----:B------:R-:W-:Y:S03]  /*1ceb0*/  BSSY B1, `(.L_x_11577) ;  /* 0x0000010000017945 */ /* 0x000fe60003800000 */
[----:B------:R-:W-:-:S13]  /*1cec0*/  ISETP.GE.AND P0, PT, R6, R25, PT ;  /* 0x000000190600720c */ /* 0x000fda0003f06270 */
[----:B------:R-:W-:Y:S05]  /*1ced0*/  @P0 BRA `(.L_x_11578) ;  /* 0x0000000000340947 */ /* 0x000fea0003800000 */
[----:B------:R-:W-:Y:S02]  /*1cee0*/  ULDC UR4, c[0x0][0xac8] ;  /* 0x0002b20000047ab9 */ /* 0x000fe40000000800 */
[----:B------:R-:W-:Y:S02]  /*1cef0*/  ISETP.GE.AND P2, PT, R40, UR4, PT ;  /* 0x0000000428007c0c */ /* 0x000fe4000bf46270 */
[----:B------:R-:W-:Y:S02]  /*1cf00*/  ISETP.GE.AND P3, PT, R7, UR4, PT ;  /* 0x0000000407007c0c */ /* 0x000fe4000bf66270 */
[----:B------:R-:W-:-:S09]  /*1cf10*/  ISETP.GE.AND P4, PT, R41, UR4, PT ;  /* 0x0000000429007c0c */ /* 0x000fd2000bf86270 */
[----:B--2---:R-:W-:Y:S02]  /*1cf20*/  @!P2 IMAD.MOV.U32 R15, RZ, RZ, R3 ;  /* 0x000000ffff0fa224 */ /* 0x004fe400078e0003 */
[-C--:B---3--:R-:W-:Y:S02]  /*1cf30*/  @!P3 LEA R12, P0, R7, R14.reuse, 0x1 ;  /* 0x0000000e070cb211 */ /* 0x088fe400078008ff */
[----:B------:R-:W-:Y:S01]  /*1cf40*/  @!P4 LEA R26, P1, R41, R14, 0x1 ;  /* 0x0000000e291ac211 */ /* 0x000fe200078208ff */
[----:B------:R-:W-:Y:S01]  /*1cf50*/  @!P2 IMAD.WIDE R8, R40, 0x2, R14 ;  /* 0x000000022808a825 */ /* 0x000fe200078e020e */
[-C--:B------:R-:W-:Y:S02]  /*1cf60*/  @!P3 LEA.HI.X R13, R7, R3.reuse, R20, 0x1, P0 ;  /* 0x00000003070db211 */ /* 0x080fe400000f0c14 */
[----:B------:R-:W-:Y:S02]  /*1cf70*/  @!P4 LEA.HI.X R27, R41, R3, R10, 0x1, P1 ;  /* 0x00000003291bc211 */ /* 0x000fe400008f0c0a */
[----:B------:R4:W-:Y:S04]  /*1cf80*/  @!P2 ST.E.128 desc[UR54][R8.64], RZ ;  /* 0x000000ff0800a985 */ /* 0x0009e8000c101d36 */
[----:B------:R4:W-:Y:S04]  /*1cf90*/  @!P3 ST.E.128 desc[UR54][R12.64], RZ ;  /* 0x000000ff0c00b985 */ /* 0x0009e8000c101d36 */
[----:B------:R4:W-:Y:S02]  /*1cfa0*/  @!P4 ST.E.128 desc[UR54][R26.64], RZ ;  /* 0x000000ff1a00c985 */ /* 0x0009e4000c101d36 */
.L_x_11578:
[----:B------:R-:W-:Y:S05]  /*1cfb0*/  BSYNC B1 ;  /* 0x0000000000017941 */ /* 0x000fea0003800000 */
.L_x_11577:
[----:B------:R-:W-:-:S03]  /*1cfc0*/  UMOV UR4, 0xffffffff ;  /* 0xffffffff00047882 */ /* 0x000fc60000000000 */
[----:B------:R-:W-:Y:S05]  /*1cfd0*/  BRA.DIV UR4, `(.L_x_11579) ;  /* 0x0000008204f07947 */ /* 0x000fea000b800000 */
[----:B--2---:R2:W0:Y:S04]  /*1cfe0*/  SHFL.IDX PT, R3, R4, 0x1, 0x1c1f ;  /* 0x003c1f0004037f89 */ /* 0x00442800000e0000 */
[----:B---3--:R2:W3:Y:S02]  /*1cff0*/  SHFL.IDX PT, R14, R0, 0x1, 0x1c1f ;  /* 0x003c1f00000e7f89 */ /* 0x0084e400000e0000 */
.L_x_11758:
[----:B0-2---:R-:W-:-:S05]  /*1d000*/  VIADD R0, R6, 0x60 ;  /* 0x0000006006007836 */ /* 0x005fca0000000000 */
[----:B------:R-:W-:-:S13]  /*1d010*/  ISETP.GE.AND P0, PT, R0, R25, PT ;  /* 0x000000190000720c */ /* 0x000fda0003f06270 */
[----:B------:R-:W-:Y:S05]  /*1d020*/  @P0 BRA `(.L_x_11572) ;  /* 0x0000000000340947 */ /* 0x000fea0003800000 */
[----:B------:R-:W-:Y:S02]  /*1d030*/  ULDC UR4, c[0x0][0xac8] ;  /* 0x0002b20000047ab9 */ /* 0x000fe40000000800 */
[----:B------:R-:W-:Y:S02]  /*1d040*/  ISETP.GE.AND P2, PT, R40, UR4, PT ;  /* 0x0000000428007c0c */ /* 0x000fe4000bf46270 */
[----:B------:R-:W-:Y:S02]  /*1d050*/  ISETP.GE.AND P3, PT, R7, UR4, PT ;  /* 0x0000000407007c0c */ /* 0x000fe4000bf66270 */
[----:B------:R-:W-:-:S09]  /*1d060*/  ISETP.GE.AND P4, PT, R41, UR4, PT ;  /* 0x0000000429007c0c */ /* 0x000fd2000bf86270 */
[----:B------:R-:W-:Y:S02]  /*1d070*/  @!P2 IMAD.MOV.U32 R15, RZ, RZ, R3 ;  /* 0x000000ffff0fa224 */ /* 0x000fe400078e0003 */
[-C--:B---3--:R-:W-:Y:S02]  /*1d080*/  @!P3 LEA R6, P0, R7, R14.reuse, 0x1 ;  /* 0x0000000e0706b211 */ /* 0x088fe400078008ff */
[----:B----4-:R-:W-:Y:S01]  /*1d090*/  @!P4 LEA R8, P1, R41, R14, 0x1 ;  /* 0x0000000e2908c211 */ /* 0x010fe200078208ff */
[----:B------:R-:W-:Y:S01]  /*1d0a0*/  @!P2 IMAD.WIDE R4, R40, 0x2, R14 ;  /* 0x000000022804a825 */ /* 0x000fe200078e020e */
[-C--:B------:R-:W-:Y:S02]  /*1d0b0*/  @!P3 LEA.HI.X R7, R7, R3.reuse, R20, 0x1, P0 ;  /* 0x000000030707b211 */ /* 0x080fe400000f0c14 */
[----:B------:R-:W-:Y:S02]  /*1d0c0*/  @!P4 LEA.HI.X R9, R41, R3, R10, 0x1, P1 ;  /* 0x000000032909c211 */ /* 0x000fe400008f0c0a */
[----:B------:R0:W-:Y:S04]  /*1d0d0*/  @!P2 ST.E.128 desc[UR54][R4.64], RZ ;  /* 0x000000ff0400a985 */ /* 0x0001e8000c101d36 */
[----:B------:R0:W-:Y:S04]  /*1d0e0*/  @!P3 ST.E.128 desc[UR54][R6.64], RZ ;  /* 0x000000ff0600b985 */ /* 0x0001e8000c101d36 */
[----:B------:R0:W-:Y:S02]  /*1d0f0*/  @!P4 ST.E.128 desc[UR54][R8.64], RZ ;  /* 0x000000ff0800c985 */ /* 0x0001e4000c101d36 */
.L_x_11572:
[----:B------:R-:W-:Y:S05]  /*1d100*/  BSYNC B0 ;  /* 0x0000000000007941 */ /* 0x000fea0003800000 */
.L_x_11567:
[----:B------:R-:W-:Y:S02]  /*1d110*/  ULDC UR4, c[0x0][0xc3c] ;  /* 0x00030f0000047ab9 */ /* 0x000fe40000000800 */
[----:B-1----:R-:W-:-:S13]  /*1d120*/  ISETP.GE.AND P0, PT, R35, UR4, PT ;  /* 0x0000000423007c0c */ /* 0x002fda000bf06270 */
[----:B------:R-:W-:Y:S05]  /*1d130*/  @!P0 BRA `(.L_x_11580) ;  /* 0xfffffe4000788947 */ /* 0x000fea000383ffff */
[----:B------:R-:W-:Y:S05]  /*1d140*/  BRA `(.L_x_11364) ;  /* 0x0000007400447947 */ /* 0x000fea0003800000 */
.L_x_11362:
        /* <DEDUP_REMOVED lines=16> */
.L_x_11581:
        /* <DEDUP_REMOVED lines=42> */
.L_x_11587:
        /* <DEDUP_REMOVED lines=12> */
.L_x_11586:
[----:B------:R-:W-:Y:S05]  /*1d5b0*/  BSYNC B0 ;  /* 0x0000000000007941 */ /* 0x000fea0003800000 */
.L_x_11585:
        /* <DEDUP_REMOVED lines=21> */
.L_x_11583:
        /* <DEDUP_REMOVED lines=16> */
[----:B------:R-:W0:Y:S02]  /*1d810*/  F2I.FTZ.U32.TRUNC.NTZ R3, R11 ;  /* 0x0000000b00037305 */ /* 0x000e24000021f000 */
[----:B0-----:R-:W-:Y:S01]  /*1d820*/  IMAD.MOV R11, RZ, RZ, -R3 ;  /* 0x000000ffff0b7224 */ /* 0x001fe200078e0a03 */
[----:B------:R-:W-:Y:S06]  /*1d830*/  @!P0 BRA `(.L_x_11588) ;  /* 0x0000000000088947 */ /* 0x000fec0003800000 */
[----:B------:R-:W-:-:S05]  /*1d840*/  VIADD R9, R15, 0xffffffff ;  /* 0xffffffff0f097836 */ /* 0x000fca0000000000 */
[----:B------:R0:W1:Y:S02]  /*1d850*/  SHFL.IDX PT, R16, R6, R9, 0x1f ;  /* 0x00001f0906107589 */ /* 0x00006400000e0000 */
.L_x_11588:
[----:B-1----:R-:W-:Y:S01]  /*1d860*/  IMAD R16, R16, UR5, R13 ;  /* 0x0000000510107c24 */ /* 0x002fe2000f8e020d */
[----:B------:R-:W-:Y:S01]  /*1d870*/  IABS R10, R4 ;  /* 0x00000004000a7213 */ /* 0x000fe20000000000 */
[----:B------:R-:W-:Y:S02]  /*1d880*/  IMAD R11, R11, R8, RZ ;  /* 0x000000080b0b7224 */ /* 0x000fe400078e02ff */
[----:B------:R-:W-:Y:S01]  /*1d890*/  IMAD.MOV.U32 R2, RZ, RZ, RZ ;  /* 0x000000ffff027224 */ /* 0x000fe200078e00ff */
[----:B0-----:R-:W-:Y:S01]  /*1d8a0*/  IADD3 R9, -R16, UR6, RZ ;  /* 0x0000000610097c10 */ /* 0x001fe2000fffe1ff */
[----:B------:R-:W-:Y:S02]  /*1d8b0*/  IMAD.MOV R10, RZ, RZ, -R10 ;  /* 0x000000ffff0a7224 */ /* 0x000fe400078e0a0a */
[----:B------:R-:W-:Y:S01]  /*1d8c0*/  IMAD.HI.U32 R2, R3, R11, R2 ;  /* 0x0000000b03027227 */ /* 0x000fe200078e0002 */
[----:B------:R-:W-:-:S05]  /*1d8d0*/  IABS R6, R9 ;  /* 0x0000000900067213 */ /* 0x000fca0000000000 */
        /* <DEDUP_REMOVED lines=27> */
[----:B------:R-:W-:Y:S01]  /*1da90*/  IMAD R9, R11, R8, RZ ;  /* 0x000000080b097224 */ /* 0x000fe200078e02ff */
[----:B------:R-:W-:-:S03]  /*1daa0*/  IABS R11, R4 ;  /* 0x00000004000b7213 */ /* 0x000fc60000000000 */
[----:B------:R-:W-:-:S04]  /*1dab0*/  IMAD.HI.U32 R2, R3, R9, R2 ;  /* 0x0000000903027227 */ /* 0x000fc800078e0002 */
[----:B------:R-:W-:Y:S02]  /*1dac0*/  IMAD.MOV.U32 R9, RZ, RZ, R11 ;  /* 0x000000ffff097224 */ /* 0x000fe400078e000b */
        /* <DEDUP_REMOVED lines=19> */
.L_x_11584:
[----:B------:R-:W-:Y:S02]  /*1dc00*/  IMAD.MOV.U32 R17, RZ, RZ, RZ ;  /* 0x000000ffff117224 */ /* 0x000fe400078e00ff */
[----:B------:R-:W-:Y:S02]  /*1dc10*/  IMAD.U32 R16, RZ, RZ, UR6 ;  /* 0x00000006ff107e24 */ /* 0x000fe4000f8e00ff */
[----:B------:R-:W-:-:S07]  /*1dc20*/  IMAD.MOV.U32 R18, RZ, RZ, RZ ;  /* 0x000000ffff127224 */ /* 0x000fce00078e00ff */
.L_x_11589:
[----:B------:R-:W-:-:S13]  /*1dc30*/  ISETP.NE.AND P0, PT, R5, RZ, PT ;  /* 0x000000ff0500720c */ /* 0x000fda0003f05270 */
[----:B------:R-:W0:Y:S01]  /*1dc40*/  @!P0 S2R R3, SR_CgaCtaId ;  /* 0x0000000000038919 */ /* 0x000e220000008800 */
[----:B------:R-:W-:-:S04]  /*1dc50*/  @!P0 MOV R0, 0x400 ;  /* 0x0000040000008802 */ /* 0x000fc80000000f00 */
[----:B0-----:R-:W-:-:S05]  /*1dc60*/  @!P0 LEA R0, R3, R0, 0x18 ;  /* 0x0000000003008211 */ /* 0x001fca00078ec0ff */
[----:B------:R1:W-:Y:S01]  /*1dc70*/  @!P0 STS.128 [R0+0x2d8d0], R16 ;  /* 0x02d8d01000008388 */ /* 0x0003e20000000c00 */
[----:B------:R-:W-:Y:S06]  /*1dc80*/  BAR.ARV 0x5, 0x200 ;  /* 0x0148000000007b1d */ /* 0x000fec0000002000 */
.L_x_11582:
[----:B-1----:R-:W-:Y:S01]  /*1dc90*/  IMAD.MOV.U32 R0, RZ, RZ, 0x1 ;  /* 0x00000001ff007424 */ /* 0x002fe200078e00ff */
[----:B------:R-:W-:Y:S01]  /*1dca0*/  ULDC UR4, c[0x0][0xc3c] ;  /* 0x00030f0000047ab9 */ /* 0x000fe20000000800 */
[----:B------:R-:W-:Y:S01]  /*1dcb0*/  IMAD.MOV.U32 R25, RZ, RZ, RZ ;  /* 0x000000ffff197224 */ /* 0x000fe200078e00ff */
[----:B0-----:R-:W-:Y:S02]  /*1dcc0*/  ISETP.GE.AND P0, PT, R19, UR4, PT ;  /* 0x0000000413007c0c */ /* 0x001fe4000bf06270 */
[----:B------:R0:W-:Y:S04]  /*1dcd0*/  STL [R1], R0 ;  /* 0x0000000001007387 */ /* 0x0001e80000100800 */
[----:B------:R0:W-:Y:S07]  /*1dce0*/  STL [R1+0x4c], RZ ;  /* 0x00004cff01007387 */ /* 0x0001ee0000100800 */
[----:B------:R-:W-:Y:S05]  /*1dcf0*/  @P0 BRA `(.L_x_11590) ;  /* 0x0000006400740947 */ /* 0x000fea0003800000 */
[----:B------:R-:W1:Y:S01]  /*1dd00*/  S2R R7, SR_TID.X ;  /* 0x0000000000077919 */ /* 0x000e620000002100 */
[----:B------:R-:W2:Y:S01]  /*1dd10*/  S2UR UR5, SR_CgaCtaId ;  /* 0x00000000000579c3 */ /* 0x000ea20000008800 */
[----:B------:R-:W-:Y:S01]  /*1dd20*/  UMOV UR4, 0x400 ;  /* 0x0000040000047882 */ /* 0x000fe20000000000 */
[----:B------:R-:W-:Y:S01]  /*1dd30*/  BSSY B8, `(.L_x_11590) ;  /* 0x0000659000087945 */ /* 0x000fe20003800000 */
[----:B------:R-:W-:Y:S01]  /*1dd40*/  IMAD.MOV.U32 R27, RZ, RZ, RZ ;  /* 0x000000ffff1b7224 */ /* 0x000fe200078e00ff */
[----:B------:R-:W-:Y:S01]  /*1dd50*/  ULDC.64 UR40, c[0x0][0x198] ;  /* 0x0000660000287ab9 */ /* 0x000fe20000000a00 */
[----:B------:R-:W-:Y:S01]  /*1dd60*/  IMAD.MOV.U32 R25, RZ, RZ, RZ ;  /* 0x000000ffff197224 */ /* 0x000fe200078e00ff */
[----:B------:R-:W-:Y:S01]  /*1dd70*/  ULOP3.LUT UR38, UR36, 0x2, URZ, 0xfc, !UPT ;  /* 0x0000000224267892 */ /* 0x000fe2000f8efc3f */
[----:B------:R-:W-:Y:S01]  /*1dd80*/  ULDC UR37, c[0x0][0xc] ;  /* 0x0000030000257ab9 */ /* 0x000fe20000000800 */
[----:B--2---:R-:W-:-:S06]  /*1dd90*/  ULEA UR4, UR5, UR4, 0x18 ;  /* 0x0000000405047291 */ /* 0x004fcc000f8ec03f */
[----:B------:R-:W-:Y:S01]  /*1dda0*/  IMAD.U32 R23, RZ, RZ, UR4 ;  /* 0x00000004ff177e24 */ /* 0x000fe2000f8e00ff */
[C---:B-1----:R-:W-:Y:S01]  /*1ddb0*/  LOP3.LUT R6, R7.reuse, 0x7f, RZ, 0xc0, !PT ;  /* 0x0000007f07067812 */ /* 0x042fe200078ec0ff */
[----:B0-----:R-:W-:-:S04]  /*1ddc0*/  IMAD.SHL.U32 R0, R7, 0x8, RZ ;  /* 0x0000000807007824 */ /* 0x001fc800078e00ff */
[----:B------:R-:W-:Y:S01]  /*1ddd0*/  IMAD.SHL.U32 R4, R6, 0x8, RZ ;  /* 0x0000000806047824 */ /* 0x000fe200078e00ff */
[C---:B------:R-:W-:Y:S02]  /*1dde0*/  LOP3.LUT R3, R0.reuse, 0x20, RZ, 0xc0, !PT ;  /* 0x0000002000037812 */ /* 0x040fe400078ec0ff */
[----:B------:R-:W-:Y:S02]  /*1ddf0*/  LOP3.LUT R2, R0, 0xd8, RZ, 0xc0, !PT ;  /* 0x000000d800027812 */ /* 0x000fe400078ec0ff */
[----:B------:R-:W-:Y:S01]  /*1de00*/  LOP3.LUT R3, R3, 0x300, R4, 0xf8, !PT ;  /* 0x0000030003037812 */ /* 0x000fe200078ef804 */
[----:B------:R-:W-:Y:S01]  /*1de10*/  IMAD.MOV.U32 R4, RZ, RZ, 0x1 ;  /* 0x00000001ff047424 */ /* 0x000fe200078e00ff */
[----:B------:R-:W-:Y:S02]  /*1de20*/  LOP3.LUT R2, R2, 0x18, R7, 0x78, !PT ;  /* 0x0000001802027812 */ /* 0x000fe400078e7807 */
[----:B------:R-:W-:Y:S02]  /*1de30*/  LOP3.LUT R0, R0, 0x18, RZ, 0xc0, !PT ;  /* 0x0000001800007812 */ /* 0x000fe400078ec0ff */
[----:B------:R-:W-:Y:S01]  /*1de40*/  LOP3.LUT R5, R3, R2, RZ, 0xfc, !PT ;  /* 0x0000000203057212 */ /* 0x000fe200078efcff */
[----:B------:R-:W-:Y:S01]  /*1de50*/  IMAD.SHL.U32 R2, R7, 0x20, RZ ;  /* 0x0000002007027824 */ /* 0x000fe200078e00ff */
[----:B------:R-:W-:Y:S01]  /*1de60*/  SHF.R.U32.HI R3, RZ, 0x2, R6 ;  /* 0x00000002ff037819 */ /* 0x000fe20000011606 */
[----:B------:R-:W-:-:S02]  /*1de70*/  IMAD.MOV.U32 R6, RZ, RZ, 0x1 ;  /* 0x00000001ff067424 */ /* 0x000fc400078e00ff */
[----:B------:R-:W-:Y:S01]  /*1de80*/  STL [R1+0x14], R5 ;  /* 0x0000140501007387 */ /* 0x000fe20000100800 */
[----:B------:R-:W-:-:S03]  /*1de90*/  LOP3.LUT R2, R2, 0x60, RZ, 0xc0, !PT ;  /* 0x0000006002027812 */ /* 0x000fc600078ec0ff */
[----:B------:R-:W-:Y:S04]  /*1dea0*/  STL [R1+0x4c], RZ ;  /* 0x00004cff01007387 */ /* 0x000fe80000100800 */
[----:B------:R0:W-:Y:S04]  /*1deb0*/  STL [R1+0x4], R4 ;  /* 0x0000040401007387 */ /* 0x0001e80000100800 */
[----:B------:R1:W-:Y:S01]  /*1dec0*/  STL [R1], R6 ;  /* 0x0000000601007387 */ /* 0x0003e20000100800 */
[----:B0-----:R-:W-:Y:S02]  /*1ded0*/  LOP3.LUT R4, R3, R2, RZ, 0xfc, !PT ;  /* 0x0000000203047212 */ /* 0x001fe400078efcff */
[----:B------:R-:W-:-:S02]  /*1dee0*/  LOP3.LUT R3, R0, 0x20, RZ, 0xfc, !PT ;  /* 0x0000002000037812 */ /* 0x000fc400078efcff */
[----:B------:R-:W-:Y:S01]  /*1def0*/  LOP3.LUT R2, R0, 0x40, RZ, 0xfc, !PT ;  /* 0x0000004000027812 */ /* 0x000fe200078efcff */
[----:B------:R-:W-:-:S05]  /*1df00*/  IMAD R0, R5, 0x2, R23 ;  /* 0x0000000205007824 */ /* 0x000fca00078e0217 */
[----:B------:R1:W-:Y:S02]  /*1df10*/  STL [R1+0x34], R0 ;  /* 0x0000340001007387 */ /* 0x0003e40000100800 */
.L_x_11707:
[----:B------:R-:W-:Y:S05]  /*1df20*/  YIELD ;  /* 0x0000000000007946 */ /* 0x000fea0003800000 */
[----:B------:R-:W-:Y:S01]  /*1df30*/  ULDC.64 UR4, c[0x0][0xa28] ;  /* 0x00028a0000047ab9 */ /* 0x000fe20000000a00 */
[----:B------:R-:W-:Y:S02]  /*1df40*/  CS2R R8, SRZ ;  /* 0x0000000000087805 */ /* 0x000fe4000001ff00 */
[----:B------:R-:W-:Y:S01]  /*1df50*/  ISETP.NE.U32.AND P0, PT, RZ, UR4, PT ;  /* 0x00000004ff007c0c */ /* 0x000fe2000bf05070 */
[----:B0-----:R-:W0:Y:S01]  /*1df60*/  LDC.64 R4, c[0x0][0xa00] ;  /* 0x00028000ff047b82 */ /* 0x001e220000000a00 */
[----:B------:R-:W-:-:S02]  /*1df70*/  ULDC.64 UR6, c[0x0][0xa10] ;  /* 0x0002840000067ab9 */ /* 0x000fc40000000a00 */
[----:B------:R-:W-:Y:S01]  /*1df80*/  ISETP.NE.AND.EX P0, PT, RZ, UR5, PT, P0 ;  /* 0x00000005ff007c0c */ /* 0x000fe2000bf05300 */
[----:B------:R-:W-:-:S12]  /*1df90*/  ULDC.64 UR4, c[0x0][0xa18] ;  /* 0x0002860000047ab9 */ /* 0x000fd80000000a00 */
[----:B--2---:R-:W2:Y:S02]  /*1dfa0*/  @P0 LDC.64 R2, c[0x0][0xa28] ;  /* 0x00028a00ff020b82 */ /* 0x004ea40000000a00 */
[----:B--2---:R-:W-:-:S05]  /*1dfb0*/  @P0 IMAD.WIDE R2, R19, 0x4, R2 ;  /* 0x0000000413020825 */ /* 0x004fca00078e0202 */
[----:B---3--:R2:W3:Y:S01]  /*1dfc0*/  @P0 LDG.E R9, desc[UR54][R2.64] ;  /* 0x0000003602090981 */ /* 0x0084e2000c1e1900 */
[----:B------:R-:W-:Y:S01]  /*1dfd0*/  ISETP.NE.U32.AND P0, PT, RZ, UR4, PT ;  /* 0x00000004ff007c0c */ /* 0x000fe2000bf05070 */
[----:B0-----:R-:W-:Y:S01]  /*1dfe0*/  IMAD.WIDE R4, R19, 0x4, R4 ;  /* 0x0000000413047825 */ /* 0x001fe200078e0204 */
[----:B------:R-:W-:Y:S02]  /*1dff0*/  ISETP.NE.U32.AND P1, PT, RZ, UR6, PT ;  /* 0x00000006ff007c0c */ /* 0x000fe4000bf25070 */
[----:B------:R-:W-:Y:S01]  /*1e000*/  ISETP.NE.AND.EX P2, PT, RZ, UR5, PT, P0 ;  /* 0x00000005ff007c0c */ /* 0x000fe2000bf45300 */
[----:B------:R-:W-:Y:S01]  /*1e010*/  ULDC.64 UR4, c[0x0][0xa00] ;  /* 0x0002800000047ab9 */ /* 0x000fe20000000a00 */
[----:B------:R-:W-:Y:S02]  /*1e020*/  ISETP.NE.AND.EX P1, PT, RZ, UR7, PT, P1 ;  /* 0x00000007ff007c0c */ /* 0x000fe4000bf25310 */
[----:B------:R-:W-:Y:S01]  /*1e030*/  ISETP.NE.U32.AND P0, PT, RZ, UR4, PT ;  /* 0x00000004ff007c0c */ /* 0x000fe2000bf05070 */
[----:B--2---:R-:W0:Y:S01]  /*1e040*/  LDC.64 R2, c[0x0][0xa10] ;  /* 0x00028400ff027b82 */ /* 0x004e220000000a00 */
[----:B-1----:R-:W-:-:S02]  /*1e050*/  MOV R0, RZ ;  /* 0x000000ff00007202 */ /* 0x002fc40000000f00 */
[----:B------:R-:W-:-:S05]  /*1e060*/  ISETP.NE.AND.EX P0, PT, RZ, UR5, PT, P0 ;  /* 0x00000005ff007c0c */ /* 0x000fca000bf05300 */
[----:B------:R-:W1:Y:S08]  /*1e070*/  @P2 LDC.64 R6, c[0x0][0xa18] ;  /* 0x00028600ff062b82 */ /* 0x000e700000000a00 */
[----:B------:R-:W2:Y:S01]  /*1e080*/  @P0 LDG.E R8, desc[UR54][R4.64] ;  /* 0x0000003604080981 */ /* 0x000ea2000c1e1900 */
[----:B0-----:R-:W-:-:S05]  /*1e090*/  IMAD.WIDE R2, R19, 0x4, R2 ;  /* 0x0000000413027825 */ /* 0x001fca00078e0202 */
[----:B-----5:R-:W5:Y:S01]  /*1e0a0*/  @P1 LDG.E R0, desc[UR54][R2.64] ;  /* 0x0000003602001981 */ /* 0x020f62000c1e1900 */
        /* <DEDUP_REMOVED lines=11> */
[----:B------:R-:W-:Y:S02]  /*1e160*/  ULDC UR5, c[0x0][0x348] ;  /* 0x0000d20000057ab9 */ /* 0x000fe40000000800 */
[----:B0-----:R-:W-:Y:S02]  /*1e170*/  IMAD.U32 R7, RZ, RZ, UR5 ;  /* 0x00000005ff077e24 */ /* 0x001fe4000f8e00ff */
[----:B------:R-:W-:Y:S01]  /*1e180*/  IMAD.U32 R6, RZ, RZ, UR4 ;  /* 0x00000004ff067e24 */ /* 0x000fe2000f8e00ff */
[----:B---3--:R0:W-:Y:S04]  /*1e190*/  STL [R1+0x2c], R9 ;  /* 0x00002c0901007387 */ /* 0x0081e80000100800 */
[----:B--2---:R0:W-:Y:S01]  /*1e1a0*/  STL [R1+0x8], R8 ;  /* 0x0000080801007387 */ /* 0x0041e20000100800 */
[----:B------:R-:W-:Y:S05]  /*1e1b0*/  @P2 BRA `(.L_x_11591) ;  /* 0x0000000000102947 */ /* 0x000fea0003800000 */
[----:B------:R-:W-:Y:S05]  /*1e1c0*/  @!P0 BRA `(.L_x_11591) ;  /* 0x00000000000c8947 */ /* 0x000fea0003800000 */
[----:B-----5:R-:W2:Y:S04]  /*1e1d0*/  LDG.E R29, desc[UR54][R4.64] ;  /* 0x00000036041d7981 */ /* 0x020ea8000c1e1900 */
[----:B------:R-:W2:Y:S02]  /*1e1e0*/  LDG.E R4, desc[UR54][R4.64+0x4] ;  /* 0x0000043604047981 */ /* 0x000ea4000c1e1900 */
[----:B--2---:R-:W-:-:S07]  /*1e1f0*/  IMAD.IADD R29, R4, 0x1, -R29 ;  /* 0x00000001041d7824 */ /* 0x004fce00078e0a1d */
.L_x_11591:
        /* <DEDUP_REMOVED lines=8> */
.L_x_11592:
        /* <DEDUP_REMOVED lines=9> */
.L_x_11593:
[----:B-1----:R-:W2:Y:S04]  /*1e310*/  @P1 LDG.E R4, desc[UR54][R2.64] ;  /* 0x0000003602041981 */ /* 0x002ea8000c1e1900 */
[----:B------:R1:W2:Y:S01]  /*1e320*/  @P1 LDG.E R5, desc[UR54][R2.64+0x4] ;  /* 0x0000043602051981 */ /* 0x0002a2000c1e1900 */
[----:B------:R-:W-:Y:S02]  /*1e330*/  IMAD R28, R17, 0xc0, RZ ;  /* 0x000000c0111c7824 */ /* 0x000fe400078e02ff */
[----:B-----5:R-:W-:Y:S02]  /*1e340*/  IMAD.IADD R6, R6, 0x1, -R9 ;  /* 0x0000000106067824 */ /* 0x020fe400078e0a09 */
[----:B0-----:R-:W-:Y:S01]  /*1e350*/  VIADD R8, R28, 0xbf ;  /* 0x000000bf1c087836 */ /* 0x001fe20000000000 */
[----:B-1----:R-:W0:Y:S02]  /*1e360*/  LDC R2, c[0x0][0x448] ;  /* 0x00011200ff027b82 */ /* 0x002e240000000800 */
[----:B0-----:R-:W-:-:S13]  /*1e370*/  ISETP.NE.AND P2, PT, R2, 0x1, PT ;  /* 0x000000010200780c */ /* 0x001fda0003f45270 */
[----:B------:R-:W0:Y:S08]  /*1e380*/  @P2 LDC R3, c[0x0][0x44c] ;  /* 0x00011300ff032b82 */ /* 0x000e300000000800 */
[----:B------:R-:W1:Y:S01]  /*1e390*/  @P2 LDC R2, c[0x0][0x450] ;  /* 0x00011400ff022b82 */ /* 0x000e620000000800 */
[----:B0-----:R-:W-:-:S05]  /*1e3a0*/  @P2 IMAD.HI.U32 R3, R8, R3, RZ ;  /* 0x0000000308032227 */ /* 0x001fca00078e00ff */
[----:B-1----:R-:W-:Y:S01]  /*1e3b0*/  @P2 SHF.R.U32.HI R8, RZ, R2, R3 ;  /* 0x00000002ff082219 */ /* 0x002fe20000011603 */
[----:B--2---:R-:W-:-:S04]  /*1e3c0*/  @P1 IMAD.IADD R7, R5, 0x1, -R4 ;  /* 0x0000000105071824 */ /* 0x004fc800078e0a04 */
[----:B------:R-:W-:-:S04]  /*1e3d0*/  IMAD.IADD R10, R6, 0x1, R7 ;  /* 0x00000001060a7824 */ /* 0x000fc800078e0207 */
[C---:B------:R-:W-:Y:S01]  /*1e3e0*/  VIADD R21, R10.reuse, 0x7f ;  /* 0x0000007f0a157836 */ /* 0x040fe20000000000 */
[----:B------:R0:W-:Y:S01]  /*1e3f0*/  STL [R1+0x24], R10 ;  /* 0x0000240a01007387 */ /* 0x0001e20000100800 */
[----:B------:R-:W-:-:S03]  /*1e400*/  IADD3 R17, R10, 0x1, -R29 ;  /* 0x000000010a117810 */ /* 0x000fc60007ffe81d */
[----:B------:R-:W-:Y:S02]  /*1e410*/  SHF.R.S32.HI R2, RZ, 0x1f, R21 ;  /* 0x0000001fff027819 */ /* 0x000fe40000011415 */
[----:B------:R-:W-:Y:S02]  /*1e420*/  IMAD.IADD R8, R17, 0x1, R8 ;  /* 0x0000000111087824 */ /* 0x000fe400078e0208 */
[----:B------:R-:W-:Y:S02]  /*1e430*/  LEA.HI R21, R2, R21, RZ, 0x7 ;  /* 0x0000001502157211 */ /* 0x000fe400078f38ff */
[----:B------:R-:W1:Y:S02]  /*1e440*/  LDC.64 R2, c[0x0][0x9e0] ;  /* 0x00027800ff027b82 */ /* 0x000e640000000a00 */
[----:B------:R-:W-:Y:S02]  /*1e450*/  SHF.R.S32.HI R21, RZ, 0x7, R21 ;  /* 0x00000007ff157819 */ /* 0x000fe40000011415 */
[----:B-1----:R-:W-:Y:S01]  /*1e460*/  ISETP.GE.AND P3, PT, R3, 0x1, PT ;  /* 0x000000010300780c */ /* 0x002fe20003f66270 */
[----:B------:R-:W-:-:S12]  /*1e470*/  IMAD.IADD R2, R8, 0x1, R2 ;  /* 0x0000000108027824 */ /* 0x000fd800078e0202 */
[----:B0-----:R-:W-:Y:S05]  /*1e480*/  @!P3 BRA `(.L_x_11594) ;  /* 0x000000000048b947 */ /* 0x001fea0003800000 */
        /* <DEDUP_REMOVED lines=11> */
.L_x_11596:
[----:B------:R-:W-:-:S13]  /*1e540*/  ISETP.NE.AND P0, PT, R3, 0x1, PT ;  /* 0x000000010300780c */ /* 0x000fda0003f05270 */
[----:B------:R-:W0:Y:S02]  /*1e550*/  @P0 LDC.64 R4, c[0x0][0x9e8] ;  /* 0x00027a00ff040b82 */ /* 0x000e240000000a00 */
[----:B0-----:R-:W-:-:S05]  /*1e560*/  @P0 IMAD.HI.U32 R4, R9, R4, RZ ;  /* 0x0000000409040227 */ /* 0x001fca00078e00ff */
[----:B------:R-:W-:-:S07]  /*1e570*/  @P0 SHF.R.U32.HI R9, RZ, R5, R4 ;  /* 0x00000005ff090219 */ /* 0x000fce0000011604 */
.L_x_11597:
[----:B------:R-:W-:Y:S05]  /*1e580*/  BSYNC B0 ;  /* 0x0000000000007941 */ /* 0x000fea0003800000 */
.L_x_11595:
[----:B------:R-:W-:-:S05]  /*1e590*/  IMAD R9, R9, R3, R3 ;  /* 0x0000000309097224 */ /* 0x000fca00078e0203 */
[----:B------:R-:W-:-:S07]  /*1e5a0*/  VIMNMX R2, R2, R9, PT ;  /* 0x0000000902027248 */ /* 0x000fce0003fe0100 */
.L_x_11594:
        /* <DEDUP_REMOVED lines=20> */
.L_x_11600:
[----:B------:R-:W-:-:S13]  /*1e6f0*/  ISETP.NE.AND P0, PT, R3, 0x1, PT ;  /* 0x000000010300780c */ /* 0x000fda0003f05270 */
[----:B------:R-:W0:Y:S02]  /*1e700*/  @P0 LDC.64 R4, c[0x0][0x9e8] ;  /* 0x00027a00ff040b82 */ /* 0x000e240000000a00 */
[----:B0-----:R-:W-:-:S05]  /*1e710*/  @P0 IMAD.HI.U32 R4, R9, R4, RZ ;  /* 0x0000000409040227 */ /* 0x001fca00078e00ff */
[----:B------:R-:W-:-:S07]  /*1e720*/  @P0 SHF.R.U32.HI R9, RZ, R5, R4 ;  /* 0x00000005ff090219 */ /* 0x000fce0000011604 */
.L_x_11601:
[----:B------:R-:W-:Y:S05]  /*1e730*/  BSYNC B0 ;  /* 0x0000000000007941 */ /* 0x000fea0003800000 */
.L_x_11599:
[----:B------:R-:W-:-:S05]  /*1e740*/  IMAD R3, R9, R3, RZ ;  /* 0x0000000309037224 */ /* 0x000fca00078e02ff */
[----:B------:R-:W-:-:S07]  /*1e750*/  VIMNMX R8, R8, R3, !PT ;  /* 0x0000000308087248 */ /* 0x000fce0007fe0100 */
.L_x_11598:
[----:B------:R-:W-:Y:S01]  /*1e760*/  VIADD R2, R2, 0x7f ;  /* 0x0000007f02027836 */ /* 0x000fe20000000000 */
[----:B------:R-:W-:Y:S04]  /*1e770*/  BSSY B0, `(.L_x_11602) ;  /* 0x000015d000007945 */ /* 0x000fe80003800000 */
[----:B------:R-:W-:-:S04]  /*1e780*/  SHF.R.S32.HI R3, RZ, 0x1f, R2 ;  /* 0x0000001fff037819 */ /* 0x000fc80000011402 */
[----:B------:R-:W-:Y:S02]  /*1e790*/  LEA.HI R3, R3, R2, RZ, 0x7 ;  /* 0x0000000203037211 */ /* 0x000fe400078f38ff */
[----:B------:R-:W-:Y:S02]  /*1e7a0*/  SHF.R.S32.HI R2, RZ, 0x1f, R8 ;  /* 0x0000001fff027819 */ /* 0x000fe40000011408 */
[----:B------:R-:W-:Y:S02]  /*1e7b0*/  SHF.R.S32.HI R3, RZ, 0x7, R3 ;  /* 0x00000007ff037819 */ /* 0x000fe40000011403 */
[----:B------:R-:W-:Y:S02]  /*1e7c0*/  LEA.HI R2, R2, R8, RZ, 0x7 ;  /* 0x0000000802027211 */ /* 0x000fe400078f38ff */
[----:B------:R-:W-:Y:S02]  /*1e7d0*/  VIMNMX R3, R21, R3, PT ;  /* 0x0000000315037248 */ /* 0x000fe40003fe0100 */
[----:B------:R-:W-:-:S03]  /*1e7e0*/  SHF.R.S32.HI R2, RZ, 0x7, R2 ;  /* 0x00000007ff027819 */ /* 0x000fc60000011402 */
[----:B------:R-:W-:Y:S01]  /*1e7f0*/  IMAD R3, R3, 0x80, -R6 ;  /* 0x0000008003037824 */ /* 0x000fe200078e0a06 */
[----:B------:R-:W-:-:S04]  /*1e800*/  VIMNMX R2, RZ, R2, !PT ;  /* 0x00000002ff027248 */ /* 0x000fc80007fe0100 */
[----:B------:R-:W-:Y:S01]  /*1e810*/  VIMNMX R3, R3, R7, PT ;  /* 0x0000000703037248 */ /* 0x000fe20003fe0100 */
[----:B------:R-:W-:-:S05]  /*1e820*/  IMAD R2, R2, 0x80, -R6 ;  /* 0x0000008002027824 */ /* 0x000fca00078e0a06 */
        /* <DEDUP_REMOVED lines=18> */
.L_x_11761:
[----:B-1----:R-:W-:Y:S02]  /*1e950*/  ISETP.NE.AND P0, PT, R14, RZ, PT ;  /* 0x000000ff0e00720c */ /* 0x002fe40003f05270 */
[----:B------:R-:W-:-:S11]  /*1e960*/  PLOP3.LUT P6, PT, PT, PT, PT, 0x8, 0x0 ;  /* 0x000000000000781c */ /* 0x000fd60003fce170 */
[----:B------:R-:W-:Y:S05]  /*1e970*/  @P0 BRA `(.L_x_11605) ;  /* 0x00000000000c0947 */ /* 0x000fea0003800000 */
[----:B------:R-:W-:-:S03]  /*1e980*/  UMOV UR4, 0xffffffff ;  /* 0xffffffff00047882 */ /* 0x000fc60000000000 */
[----:B------:R-:W-:Y:S05]  /*1e990*/  BRA.DIV UR4, `(.L_x_11606) ;  /* 0x0000006a04fc7947 */ /* 0x000fea000b800000 */
[----:B------:R-:W-:-:S13]  /*1e9a0*/  ELECT P6, URZ, PT ;  /* 0x00000000003f782f */ /* 0x000fda00038c0000 */
.L_x_11605:
        /* <DEDUP_REMOVED lines=9> */
.L_x_11764:
[----:B------:R-:W-:Y:S05]  /*1ea40*/  BSYNC B1 ;  /* 0x0000000000017941 */ /* 0x000fea0003800000 */
.L_x_11607:
        /* <DEDUP_REMOVED lines=11> */
.L_x_11765:
[----:B------:R-:W-:Y:S05]  /*1eb00*/  BSYNC B2 ;  /* 0x0000000000027941 */ /* 0x000fea0003800000 */
.L_x_11611:
        /* <DEDUP_REMOVED lines=9> */
.L_x_11614:
[----:B------:R-:W-:Y:S05]  /*1eba0*/  BSYNC B2 ;  /* 0x0000000000027941 */ /* 0x000fea0003800000 */
.L_x_11613:
[----:B------:R-:W-:Y:S01]  /*1ebb0*/  IMAD.MOV.U32 R14, RZ, RZ, RZ ;  /* 0x000000ffff0e7224 */ /* 0x000fe200078e00ff */
[----:B------:R-:W-:Y:S01]  /*1ebc0*/  UIADD3 UR4, UP0, UR40, 0x570, URZ ;  /* 0x0000057028047890 */ /* 0x000fe2000ff1e03f */
[----:B------:R-:W-:Y:S01]  /*1ebd0*/  IMAD R7, R27, 0x6000, R23 ;  /* 0x000060001b077824 */ /* 0x000fe200078e0217 */
[----:B------:R-:W-:Y:S01]  /*1ebe0*/  PLOP3.LUT P0, PT, PT, PT, PT, 0x80, 0x0 ;  /* 0x000000000000781c */ /* 0x000fe20003f0f070 */
[----:B------:R-:W-:Y:S01]  /*1ebf0*/  IMAD R6, R3, 0x80, R0 ;  /* 0x0000008003067824 */ /* 0x000fe200078e0200 */
[----:B------:R-:W-:Y:S01]  /*1ec00*/  R2UR UR10, R14 ;  /* 0x000000000e0a72ca */ /* 0x000fe200000e0000 */
[----:B0-----:R-:W-:Y:S01]  /*1ec10*/  VIADD R5, R9, 0x2d890 ;  /* 0x0002d89009057836 */ /* 0x001fe20000000000 */
[----:B------:R-:W-:Y:S01]  /*1ec20*/  IADD3 R10, R7, 0x15400, RZ ;  /* 0x00015400070a7810 */ /* 0x000fe20007ffe0ff */
[----:B------:R-:W-:Y:S01]  /*1ec30*/  VIADD R6, R6, 0xffffff80 ;  /* 0xffffff8006067836 */ /* 0x000fe20000000000 */
[----:B------:R-:W-:Y:S01]  /*1ec40*/  UIADD3.X UR5, URZ, UR41, URZ, UP0, !UPT ;  /* 0x000000293f057290 */ /* 0x000fe200087fe43f */
[----:B------:R-:W-:Y:S01]  /*1ec50*/  UMOV UR6, 0x0 ;  /* 0x0000000000067882 */ /* 0x000fe20000000000 */
[----:B------:R-:W-:-:S10]  /*1ec60*/  UMOV UR7, 0x12f00000 ;  /* 0x12f0000000077882 */ /* 0x000fd40000000000 */
.L_x_11615:
        /* <DEDUP_REMOVED lines=16> */
.L_x_11616:
        /* <DEDUP_REMOVED lines=16> */
.L_x_11617:
        /* <DEDUP_REMOVED lines=13> */
.L_x_11766:
[----:B------:R-:W-:Y:S05]  /*1ef40*/  BSYNC B2 ;  /* 0x0000000000027941 */ /* 0x000fea0003800000 */
.L_x_11618:
[----:B------:R-:W-:Y:S01]  /*1ef50*/  BSSY B2, `(.L_x_11620) ;  /* 0x000000b000027945 */ /* 0x000fe20003800000 */
[----:B------:R-:W-:Y:S02]  /*1ef60*/  IMAD.MOV.U32 R10, RZ, RZ, 0x0 ;  /* 0x00000000ff0a7424 */ /* 0x000fe400078e00ff */
[----:B------:R-:W-:Y:S01]  /*1ef70*/  IMAD.MOV.U32 R11, RZ, RZ, 0x12f00000 ;  /* 0x12f00000ff0b7424 */ /* 0x000fe200078e00ff */
[----:B------:R-:W-:Y:S06]  /*1ef80*/  @P1 BRA `(.L_x_11621) ;  /* 0x00000000001c1947 */ /* 0x000fec0003800000 */
[----:B------:R-:W2:Y:S02]  /*1ef90*/  S2R R5, SR_TID.X ;  /* 0x0000000000057919 */ /* 0x000ea40000002100 */
[----:B--2---:R-:W-:Y:S01]  /*1efa0*/  LOP3.LUT R15, R5, 0x1f, RZ, 0xc0, !PT ;  /* 0x0000001f050f7812 */ /* 0x004fe200078ec0ff */
[----:B------:R-:W-:-:S03]  /*1efb0*/  IMAD.MOV.U32 R5, RZ, RZ, 0x6000 ;  /* 0x00006000ff057424 */ /* 0x000fc600078e00ff */
[----:B------:R-:W-:Y:S01]  /*1efc0*/  ISETP.NE.AND P0, PT, R15, RZ, PT ;  /* 0x000000ff0f00720c */ /* 0x000fe20003f05270 */
[----:B------:R2:W-:-:S12]  /*1efd0*/  SYNCS.ARRIVE.TRANS64 RZ, [R9+URZ+0x2d8b0], R5 ;  /* 0x02d8b00509ff79a7 */ /* 0x0005d8000800003f */
[----:B--2---:R-:W-:Y:S05]  /*1efe0*/  @!P0 BRA `(.L_x_11621) ;  /* 0x0000000000048947 */ /* 0x004fea0003800000 */
[----:B------:R-:W-:Y:S01]  /*1eff0*/  BPT.TRAP 0x1 ;  /* 0x000000040000795c */ /* 0x000fe20000300000 */
.L_x_11621:
[----:B------:R-:W-:Y:S05]  /*1f000*/  BSYNC B2 ;  /* 0x0000000000027941 */ /* 0x000fea0003800000 */
.L_x_11620:
        /* <DEDUP_REMOVED lines=8> */
.L_x_11622:
        /* <DEDUP_REMOVED lines=15> */
.L_x_11623:
        /* <DEDUP_REMOVED lines=15> */
.L_x_11624:
        /* <DEDUP_REMOVED lines=10> */
.L_x_11610:
[----:B------:R-:W-:Y:S05]  /*1f310*/  BSYNC B1 ;  /* 0x0000000000017941 */ /* 0x000fea0003800000 */
.L_x_11609:
[----:B0-----:R-:W2:Y:S01]  /*1f320*/  LDL.LU R5, [R1+0x4] ;  /* 0x0000040001057983 */ /* 0x001ea20000300800 */
[----:B------:R-:W-:Y:S01]  /*1f330*/  VIADD R27, R27, 0x1 ;  /* 0x000000011b1b7836 */ /* 0x000fe20000000000 */
[----:B------:R-:W-:Y:S01]  /*1f340*/  PLOP3.LUT P0, PT, PT, PT, PT, 0x8, 0x0 ;  /* 0x000000000000781c */ /* 0x000fe20003f0e170 */
[----:B------:R-:W-:-:S03]  /*1f350*/  VIADD R9, R3, 0xfffffffe ;  /* 0xfffffffe03097836 */ /* 0x000fc60000000000 */
[----:B------:R-:W-:Y:S02]  /*1f360*/  ISETP.NE.AND P1, PT, R27, 0x2, PT ;  /* 0x000000021b00780c */ /* 0x000fe40003f25270 */
[----:B------:R-:W-:Y:S02]  /*1f370*/  ISETP.GE.AND P2, PT, R9, R4, PT ;  /* 0x000000040900720c */ /* 0x000fe40003f46270 */
[----:B------:R-:W-:Y:S02]  /*1f380*/  SEL R3, RZ, 0x1, P1 ;  /* 0x00000001ff037807 */ /* 0x000fe40000800000 */
[----:B------:R-:W-:Y:S02]  /*1f390*/  SEL R27, R27, RZ, P1 ;  /* 0x000000ff1b1b7207 */ /* 0x000fe40000800000 */
[----:B--2---:R-:W-:-:S05]  /*1f3a0*/  LOP3.LUT R5, R5, R3, RZ, 0x3c, !PT ;  /* 0x0000000305057212 */ /* 0x004fca00078e3cff */
[----:B------:R0:W-:Y:S02]  /*1f3b0*/  STL [R1+0x4], R5 ;  /* 0x0000040501007387 */ /* 0x0001e40000100800 */
[----:B------:R-:W-:Y:S05]  /*1f3c0*/  @!P2 BRA `(.L_x_11603) ;  /* 0x00000008005ca947 */ /* 0x000fea0003800000 */
.L_x_11641:
        /* <DEDUP_REMOVED lines=12> */
.L_x_11767:
[----:B------:R-:W-:Y:S05]  /*1f490*/  BSYNC B2 ;  /* 0x0000000000027941 */ /* 0x000fea0003800000 */
.L_x_11627:
        /* <DEDUP_REMOVED lines=9> */
.L_x_11630:
[----:B------:R-:W-:Y:S05]  /*1f530*/  BSYNC B2 ;  /* 0x0000000000027941 */ /* 0x000fea0003800000 */
.L_x_11629:
[----:B------:R-:W-:Y:S01]  /*1f540*/  MOV R12, RZ ;  /* 0x000000ff000c7202 */ /* 0x000fe20000000f00 */
[----:B------:R-:W-:Y:S01]  /*1f550*/  IMAD R6, R27, 0x6000, R23 ;  /* 0x000060001b067824 */ /* 0x000fe200078e0217 */
[----:B------:R-:W-:Y:S01]  /*1f560*/  UIADD3 UR4, UP0, UR40, 0x570, URZ ;  /* 0x0000057028047890 */ /* 0x000fe2000ff1e03f */
[----:B------:R-:W-:Y:S01]  /*1f570*/  PLOP3.LUT P1, PT, PT, PT, PT, 0x80, 0x0 ;  /* 0x000000000000781c */ /* 0x000fe20003f2f070 */
[----:B------:R-:W-:Y:S01]  /*1f580*/  IMAD R5, R9, 0x80, R0 ;  /* 0x0000008009057824 */ /* 0x000fe200078e0200 */
[----:B------:R-:W-:Y:S01]  /*1f590*/  R2UR UR10, R12 ;  /* 0x000000000c0a72ca */ /* 0x000fe200000e0000 */
[----:B------:R-:W-:Y:S01]  /*1f5a0*/  VIADD R3, R8, 0x2d890 ;  /* 0x0002d89008037836 */ /* 0x000fe20000000000 */
[----:B------:R-:W-:Y:S01]  /*1f5b0*/  UIADD3.X UR5, URZ, UR41, URZ, UP0, !UPT ;  /* 0x000000293f057290 */ /* 0x000fe200087fe43f */
[----:B------:R-:W-:Y:S01]  /*1f5c0*/  VIADD R10, R6, 0x15400 ;  /* 0x00015400060a7836 */ /* 0x000fe20000000000 */
[----:B------:R-:W-:Y:S01]  /*1f5d0*/  UMOV UR6, 0x0 ;  /* 0x0000000000067882 */ /* 0x000fe20000000000 */
[----:B------:R-:W-:-:S10]  /*1f5e0*/  UMOV UR7, 0x12f00000 ;  /* 0x12f0000000077882 */ /* 0x000fd40000000000 */
.L_x_11631:
        /* <DEDUP_REMOVED lines=16> */
.L_x_11632:
        /* <DEDUP_REMOVED lines=16> */
.L_x_11633:
        /* <DEDUP_REMOVED lines=13> */
.L_x_11768:
[----:B------:R-:W-:Y:S05]  /*1f8c0*/  BSYNC B2 ;  /* 0x0000000000027941 */ /* 0x000fea0003800000 */
.L_x_11634:
        /* <DEDUP_REMOVED lines=11> */
.L_x_11637:
[----:B------:R-:W-:Y:S05]  /*1f980*/  BSYNC B2 ;  /* 0x0000000000027941 */ /* 0x000fea0003800000 */
.L_x_11636:
        /* <DEDUP_REMOVED lines=8> */
.L_x_11638:
        /* <DEDUP_REMOVED lines=15> */
.L_x_11639:
        /* <DEDUP_REMOVED lines=15> */
.L_x_11640:
        /* <DEDUP_REMOVED lines=10> */
.L_x_11626:
[----:B------:R-:W-:Y:S05]  /*1fc90*/  BSYNC B1 ;  /* 0x0000000000017941 */ /* 0x000fea0003800000 */
.L_x_11625:
[----:B------:R-:W2:Y:S01]  /*1fca0*/  LDL.LU R7, [R1+0x4] ;  /* 0x0000040001077983 */ /* 0x000ea20000300800 */
[----:B------:R-:W-:Y:S01]  /*1fcb0*/  VIADD R27, R27, 0x1 ;  /* 0x000000011b1b7836 */ /* 0x000fe20000000000 */
[C---:B------:R-:W-:Y:S02]  /*1fcc0*/  ISETP.GT.AND P2, PT, R9.reuse, R4, PT ;  /* 0x000000040900720c */ /* 0x040fe40003f44270 */
[----:B------:R-:W-:Y:S02]  /*1fcd0*/  IADD3 R9, R9, -0x1, RZ ;  /* 0xffffffff09097810 */ /* 0x000fe40007ffe0ff */
[----:B------:R-:W-:-:S04]  /*1fce0*/  ISETP.NE.AND P1, PT, R27, 0x2, PT ;  /* 0x000000021b00780c */ /* 0x000fc80003f25270 */
[----:B------:R-:W-:Y:S02]  /*1fcf0*/  SEL R3, RZ, 0x1, P1 ;  /* 0x00000001ff037807 */ /* 0x000fe40000800000 */
[----:B------:R-:W-:Y:S02]  /*1fd00*/  SEL R27, R27, RZ, P1 ;  /* 0x000000ff1b1b7207 */ /* 0x000fe40000800000 */
[----:B--2---:R-:W-:-:S05]  /*1fd10*/  LOP3.LUT R7, R7, R3, RZ, 0x3c, !PT ;  /* 0x0000000307077212 */ /* 0x004fca00078e3cff */
[----:B------:R1:W-:Y:S01]  /*1fd20*/  STL [R1+0x4], R7 ;  /* 0x0000040701007387 */ /* 0x0003e20000100800 */
[----:B------:R-:W-:Y:S05]  /*1fd30*/  @P2 BRA `(.L_x_11641) ;  /* 0xfffffff400a42947 */ /* 0x000fea000383ffff */
.L_x_11603:
[----:B------:R-:W-:Y:S05]  /*1fd40*/  BSYNC B0 ;  /* 0x0000000000007941 */ /* 0x000fea0003800000 */
.L_x_11602:
        /* <DEDUP_REMOVED lines=8> */
[----:B---3--:R-:W-:-:S05]  /*1fdd0*/  @P1 SHF.R.U32.HI R2, RZ, R0, R3 ;  /* 0x00000000ff021219 */ /* 0x008fca0000011603 */
[----:B------:R-:W-:Y:S02]  /*1fde0*/  IMAD.IADD R17, R17, 0x1, R2 ;  /* 0x0000000111117824 */ /* 0x000fe400078e0202 */
[----:B------:R-:W2:Y:S02]  /*1fdf0*/  LDC.64 R2, c[0x0][0x9e0] ;  /* 0x00027800ff027b82 */ /* 0x000ea40000000a00 */
[----:B--2---:R-:W-:Y:S01]  /*1fe00*/  ISETP.GE.AND P2, PT, R3, 0x1, PT ;  /* 0x000000010300780c */ /* 0x004fe20003f46270 */
[----:B------:R-:W-:-:S12]  /*1fe10*/  IMAD.IADD R2, R17, 0x1, R2 ;  /* 0x0000000111027824 */ /* 0x000fd800078e0202 */
[----:B------:R-:W-:Y:S05]  /*1fe20*/  @!P2 BRA `(.L_x_11642) ;  /* 0x000000000048a947 */ /* 0x000fea0003800000 */
[C---:B------:R-:W-:Y:S01]  /*1fe30*/  ISETP.GT.AND P0, PT, R17.reuse, RZ, PT ;  /* 0x000000ff1100720c */ /* 0x040fe20003f04270 */
[----:B------:R-:W-:Y:S01]  /*1fe40*/  BSSY B0, `(.L_x_11643) ;  /* 0x000000e000007945 */ /* 0x000fe20003800000 */
[----:B------:R-:W-:-:S11]  /*1fe50*/  VIADD R0, R17, 0xffffffff ;  /* 0xffffffff11007836 */ /* 0x000fd60000000000 */
[----:B------:R-:W-:Y:S05]  /*1fe60*/  @P0 BRA `(.L_x_11644) ;  /* 0x00000000001c0947 */ /* 0x000fea0003800000 */
[----:B------:R-:W-:Y:S01]  /*1fe70*/  ISETP.NE.AND P0, PT, R3, 0x1, PT ;  /* 0x000000010300780c */ /* 0x000fe20003f05270 */
[----:B------:R-:W-:-:S12]  /*1fe80*/  IMAD.MOV R0, RZ, RZ, -R17 ;  /* 0x000000ffff007224 */ /* 0x000fd800078e0a11 */
[----:B0-----:R-:W0:Y:S02]  /*1fe90*/  @P0 LDC.64 R4, c[0x0][0x9e8] ;  /* 0x00027a00ff040b82 */ /* 0x001e240000000a00 */
[----:B0-----:R-:W-:-:S05]  /*1fea0*/  @P0 IMAD.HI.U32 R4, R0, R4, RZ ;  /* 0x0000000400040227 */ /* 0x001fca00078e00ff */
[----:B------:R-:W-:-:S04]  /*1feb0*/  @P0 SHF.R.U32.HI R0, RZ, R5, R4 ;  /* 0x00000005ff000219 */ /* 0x000fc80000011604 */
[----:B------:R-:W-:Y:S01]  /*1fec0*/  LOP3.LUT R0, RZ, R0, RZ, 0x33, !PT ;  /* 0x00000000ff007212 */ /* 0x000fe200078e33ff */
[----:B------:R-:W-:Y:S06]  /*1fed0*/  BRA `(.L_x_11645) ;  /* 0x0000000000107947 */ /* 0x000fec0003800000 */
.L_x_11644:
[----:B------:R-:W-:-:S13]  /*1fee0*/  ISETP.NE.AND P0, PT, R3, 0x1, PT ;  /* 0x000000010300780c */ /* 0x000fda0003f05270 */
[----:B0-----:R-:W0:Y:S02]  /*1fef0*/  @P0 LDC.64 R4, c[0x0][0x9e8] ;  /* 0x00027a00ff040b82 */ /* 0x001e240000000a00 */
[----:B0-----:R-:W-:-:S05]  /*1ff00*/  @P0 IMAD.HI.U32 R4, R0, R4, RZ ;  /* 0x0000000400040227 */ /* 0x001fca00078e00ff */
[----:B------:R-:W-:-:S07]  /*1ff10*/  @P0 SHF.R.U32.HI R0, RZ, R5, R4 ;  /* 0x00000005ff000219 */ /* 0x000fce0000011604 */
.L_x_11645:
[----:B------:R-:W-:Y:S05]  /*1ff20*/  BSYNC B0 ;  /* 0x0000000000007941 */ /* 0x000fea0003800000 */
.L_x_11643:
[----:B------:R-:W-:-:S05]  /*1ff30*/  IMAD R0, R0, R3, R3 ;  /* 0x0000000300007224 */ /* 0x000fca00078e0203 */
[----:B------:R-:W-:-:S07]  /*1ff40*/  VIMNMX R2, R2, R0, PT ;  /* 0x0000000002027248 */ /* 0x000fce0003fe0100 */
.L_x_11642:
[----:B------:R-:W-:Y:S01]  /*1ff50*/  VIADD R2, R2, 0x7f ;  /* 0x0000007f02027836 */ /* 0x000fe20000000000 */
[----:B------:R-:W-:Y:S01]  /*1ff60*/  ULDC UR4, c[0x0][0x9dc] ;  /* 0x0002770000047ab9 */ /* 0x000fe20000000800 */
[----:B------:R-:W-:-:S03]  /*1ff70*/  IMAD.MOV.U32 R4, RZ, RZ, R28 ;  /* 0x000000ffff047224 */ /* 0x000fc600078e001c */
[----:B------:R-:W-:-:S04]  /*1ff80*/  SHF.R.S32.HI R0, RZ, 0x1f, R2 ;  /* 0x0000001fff007819 */ /* 0x000fc80000011402 */
[----:B------:R-:W-:Y:S02]  /*1ff90*/  LEA.HI R0, R0, R2, RZ, 0x7 ;  /* 0x0000000200007211 */ /* 0x000fe400078f38ff */
[----:B------:R-:W2:Y:S02]  /*1ffa0*/  @P1 LDC R2, c[0x0][0x44c] ;  /* 0x00011300ff021b82 */ /* 0x000ea40000000800 */
[----:B------:R-:W-:-:S04]  /*1ffb0*/  SHF.R.S32.HI R0, RZ, 0x7, R0 ;  /* 0x00000007ff007819 */ /* 0x000fc80000011400 */
[----:B------:R-:W-:Y:S02]  /*1ffc0*/  VIMNMX R26, R21, R0, PT ;  /* 0x00000000151a7248 */ /* 0x000fe40003fe0100 */
[----:B------:R-:W3:Y:S03]  /*1ffd0*/  @P1 LDC R0, c[0x0][0x450] ;  /* 0x00011400ff001b82 */ /* 0x000ee60000000800 */
        /* <DEDUP_REMOVED lines=11> */
[----:B0-----:R-:W0:Y:S02]  /*20090*/  @P0 LDC.64 R4, c[0x0][0x9e8] ;  /* 0x00027a00ff040b82 */ /* 0x001e240000000a00 */
[----:B0-----:R-:W-:-:S05]  /*200a0*/  @P0 IMAD.HI.U32 R4, R2, R4, RZ ;  /* 0x0000000402040227 */ /* 0x001fca00078e00ff */
[----:B------:R-:W-:-:S04]  /*200b0*/  @P0 SHF.R.U32.HI R2, RZ, R5, R4 ;  /* 0x00000005ff020219 */ /* 0x000fc80000011604 */
[----:B------:R-:W-:Y:S01]  /*200c0*/  LOP3.LUT R2, RZ, R2, RZ, 0x33, !PT ;  /* 0x00000002ff027212 */ /* 0x000fe200078e33ff */
[----:B------:R-:W-:Y:S06]  /*200d0*/  BRA `(.L_x_11649) ;  /* 0x0000000000107947 */ /* 0x000fec0003800000 */
.L_x_11648:
[----:B------:R-:W-:-:S13]  /*200e0*/  ISETP.NE.AND P0, PT, R3, 0x1, PT ;  /* 0x000000010300780c */ /* 0x000fda0003f05270 */
[----:B0-----:R-:W0:Y:S02]  /*200f0*/  @P0 LDC.64 R4, c[0x0][0x9e8] ;  /* 0x00027a00ff040b82 */ /* 0x001e240000000a00 */
[----:B0-----:R-:W-:-:S05]  /*20100*/  @P0 IMAD.HI.U32 R4, R2, R4, RZ ;  /* 0x0000000402040227 */ /* 0x001fca00078e00ff */
[----:B------:R-:W-:-:S07]  /*20110*/  @P0 SHF.R.U32.HI R2, RZ, R5, R4 ;  /* 0x00000005ff020219 */ /* 0x000fce0000011604 */
.L_x_11649:
[----:B------:R-:W-:Y:S05]  /*20120*/  BSYNC B0 ;  /* 0x0000000000007941 */ /* 0x000fea0003800000 */
.L_x_11647:
[----:B------:R-:W-:-:S05]  /*20130*/  IMAD R3, R2, R3, RZ ;  /* 0x0000000302037224 */ /* 0x000fca00078e02ff */
[----:B------:R-:W-:-:S07]  /*20140*/  VIMNMX R0, R0, R3, !PT ;  /* 0x0000000300007248 */ /* 0x000fce0007fe0100 */
.L_x_11646:
        /* <DEDUP_REMOVED lines=25> */
.L_x_11651:
        /* <DEDUP_REMOVED lines=11> */
[----:B0-----:R-:W-:Y:S02]  /*20390*/  IMAD.U32 R5, RZ, RZ, UR7 ;  /* 0x00000007ff057e24 */ /* 0x001fe4000f8e00ff */
[----:B------:R-:W-:Y:S02]  /*203a0*/  IMAD.U32 R6, RZ, RZ, UR8 ;  /* 0x00000008ff067e24 */ /* 0x000fe4000f8e00ff */
[----:B-1----:R-:W-:-:S02]  /*203b0*/  IMAD.U32 R7, RZ, RZ, UR9 ;  /* 0x00000009ff077e24 */ /* 0x002fc4000f8e00ff */
[----:B------:R-:W-:Y:S02]  /*203c0*/  IMAD.U32 R10, RZ, RZ, UR4 ;  /* 0x00000004ff0a7e24 */ /* 0x000fe4000f8e00ff */
[----:B------:R-:W-:Y:S02]  /*203d0*/  IMAD.MOV.U32 R8, RZ, RZ, 0x70 ;  /* 0x00000070ff087424 */ /* 0x000fe400078e00ff */
[----:B------:R-:W-:Y:S02]  /*203e0*/  IMAD.MOV.U32 R12, RZ, RZ, 0x1 ;  /* 0x00000001ff0c7424 */ /* 0x000fe400078e00ff */
[----:B------:R-:W-:-:S07]  /*203f0*/  IMAD.MOV.U32 R13, RZ, RZ, RZ ;  /* 0x000000ffff0d7224 */ /* 0x000fce00078e00ff */
[----:B------:R-:W-:-:S07]  /*20400*/  LEPC R20, `(.L_x_11654) ;  /* 0x000000001014794e */ /* 0x000fce0000000000 */
[----:B--2---:R-:W-:Y:S05]  /*20410*/  CALL.ABS.NOINC R2 ;  /* 0x0000000002007343 */ /* 0x004fea0003c00000 */
.L_x_11654:
[----:B------:R-:W-:Y:S05]  /*20420*/  BSYNC B6 ;  /* 0x0000000000067941 */ /* 0x000fea0003800000 */
.L_x_11653:
        /* <DEDUP_REMOVED lines=9> */
[----:B------:R-:W-:Y:S02]  /*204c0*/  IMAD.U32 R4, RZ, RZ, UR6 ;  /* 0x00000006ff047e24 */ /* 0x000fe4000f8e00ff */
[----:B0-----:R-:W-:Y:S02]  /*204d0*/  IMAD.U32 R5, RZ, RZ, UR7 ;  /* 0x00000007ff057e24 */ /* 0x001fe4000f8e00ff */
[----:B------:R-:W-:Y:S02]  /*204e0*/  IMAD.U32 R6, RZ, RZ, UR8 ;  /* 0x00000008ff067e24 */ /* 0x000fe4000f8e00ff */
[----:B-1----:R-:W-:-:S02]  /*204f0*/  IMAD.U32 R7, RZ, RZ, UR9 ;  /* 0x00000009ff077e24 */ /* 0x002fc4000f8e00ff */
[----:B------:R-:W-:Y:S02]  /*20500*/  IMAD.U32 R10, RZ, RZ, UR4 ;  /* 0x00000004ff0a7e24 */ /* 0x000fe4000f8e00ff */
[----:B------:R-:W-:Y:S02]  /*20510*/  IMAD.U32 R11, RZ, RZ, UR5 ;  /* 0x00000005ff0b7e24 */ /* 0x000fe4000f8e00ff */
[----:B------:R-:W-:Y:S02]  /*20520*/  IMAD.MOV.U32 R8, RZ, RZ, 0x70 ;  /* 0x00000070ff087424 */ /* 0x000fe400078e00ff */
[----:B------:R-:W-:Y:S02]  /*20530*/  IMAD.MOV.U32 R12, RZ, RZ, 0x1 ;  /* 0x00000001ff0c7424 */ /* 0x000fe400078e00ff */
[----:B--2---:R-:W-:-:S07]  /*20540*/  IMAD.MOV.U32 R13, RZ, RZ, RZ ;  /* 0x000000ffff0d7224 */ /* 0x004fce00078e00ff */
[----:B------:R-:W-:-:S07]  /*20550*/  LEPC R20, `(.L_x_11657) ;  /* 0x000000001014794e */ /* 0x000fce0000000000 */
[----:B---3--:R-:W-:Y:S05]  /*20560*/  CALL.ABS.NOINC R2 ;  /* 0x0000000002007343 */ /* 0x008fea0003c00000 */
.L_x_11657:
        /* <DEDUP_REMOVED lines=15> */
.L_x_11656:
[----:B------:R-:W-:Y:S05]  /*20660*/  BSYNC B6 ;  /* 0x0000000000067941 */ /* 0x000fea0003800000 */
.L_x_11655:
[----:B------:R-:W-:Y:S01]  /*20670*/  ULDC.64 UR4, c[0x0][0x9f8] ;  /* 0x00027e0000047ab9 */ /* 0x000fe20000000a00 */
[----:B------:R-:W2:Y:S01]  /*20680*/  LDL R20, [R1+0x24] ;  /* 0x0000240001147983 */ /* 0x000ea20000100800 */
[----:B------:R-:W-:-:S03]  /*20690*/  ISETP.NE.U32.AND P0, PT, RZ, UR4, PT ;  /* 0x00000004ff007c0c */ /* 0x000fc6000bf05070 */
[----:B------:R-:W3:Y:S01]  /*206a0*/  LDL R17, [R1+0x2c] ;  /* 0x00002c0001117983 */ /* 0x000ee20000100800 */
[----:B------:R-:W-:Y:S01]  /*206b0*/  ISETP.NE.AND.EX P0, PT, RZ, UR5, PT, P0 ;  /* 0x00000005ff007c0c */ /* 0x000fe2000bf05300 */
[----:B------:R-:W-:Y:S01]  /*206c0*/  IMAD.MOV.U32 R8, RZ, RZ, R19 ;  /* 0x000000ffff087224 */ /* 0x000fe200078e0013 */
[----:B-1----:R-:W1:Y:S01]  /*206d0*/  LDC R7, c[0x0][0x430] ;  /* 0x00010c00ff077b82 */ /* 0x002e620000000800 */
[----:B------:R-:W4:Y:S01]  /*206e0*/  S2R R24, SR_TID.X ;  /* 0x0000000000187919 */ /* 0x000f220000002100 */
[----:B------:R-:W0:Y:S01]  /*206f0*/  S2R R21, SR_TID.X ;  /* 0x0000000000157919 */ /* 0x000e220000002100 */
[----:B------:R-:W-:Y:S01]  /*20700*/  VIADD R26, R26, 0xffffffff ;  /* 0xffffffff1a1a7836 */ /* 0x000fe20000000000 */
[----:B------:R-:W-:-:S07]  /*20710*/  ULDC UR4, c[0x0][0x2f4] ;  /* 0x0000bd0000047ab9 */ /* 0x000fce0000000800 */
[----:B------:R-:W4:Y:S02]  /*20720*/  @P0 LDC.64 R2, c[0x0][0x9f8] ;  /* 0x00027e00ff020b82 */ /* 0x000f240000000a00 */
[----:B----4-:R-:W-:-:S05]  /*20730*/  @P0 IMAD.WIDE R2, R19, 0x4, R2 ;  /* 0x0000000413020825 */ /* 0x010fca00078e0202 */
[----:B------:R4:W4:Y:S01]  /*20740*/  @P0 LDG.E R8, desc[UR54][R2.64] ;  /* 0x0000003602080981 */ /* 0x000922000c1e1900 */
[----:B-1----:R-:W-:Y:S01]  /*20750*/  ISETP.NE.AND P1, PT, R7, 0x1, PT ;  /* 0x000000010700780c */ /* 0x002fe20003f25270 */
[----:B------:R-:W-:Y:S01]  /*20760*/  IMAD.SHL.U32 R24, R24, 0x20, RZ ;  /* 0x0000002018187824 */ /* 0x000fe200078e00ff */
[----:B0-----:R-:W-:Y:S01]  /*20770*/  LOP3.LUT R21, R21, 0x7f, RZ, 0xc0, !PT ;  /* 0x0000007f15157812 */ /* 0x001fe200078ec0ff */
[----:B------:R-:W-:Y:S01]  /*20780*/  IMAD.SHL.U32 R10, R26, 0x80, RZ ;  /* 0x000000801a0a7824 */ /* 0x000fe200078e00ff */
[----:B------:R-:W0:Y:S02]  /*20790*/  S2R R11, SR_TID.X ;  /* 0x00000000000b7919 */ /* 0x000e240000002100 */
[----:B------:R-:W-:Y:S02]  /*207a0*/  SHF.R.U32.HI R21, RZ, 0x2, R21 ;  /* 0x00000002ff157819 */ /* 0x000fe40000011615 */
[----:B------:R-:W-:-:S04]  /*207b0*/  LOP3.LUT R24, R24, 0x60, RZ, 0xc0, !PT ;  /* 0x0000006018187812 */ /* 0x000fc800078ec0ff */
[----:B------:R-:W-:Y:S01]  /*207c0*/  LOP3.LUT R0, R10, R21, R24, 0xfe, !PT ;  /* 0x000000150a007212 */ /* 0x000fe200078efe18 */
[----:B------:R-:W1:Y:S08]  /*207d0*/  @P1 LDC R4, c[0x0][0x434] ;  /* 0x00010d00ff041b82 */ /* 0x000e700000000800 */
[----:B------:R-:W4:Y:S01]  /*207e0*/  @P1 LDC R5, c[0x0][0x438] ;  /* 0x00010e00ff051b82 */ /* 0x000f220000000800 */
[----:B------:R-:W-:Y:S01]  /*207f0*/  LOP3.LUT R22, R22, 0xfffffff7, RZ, 0xc0, !PT ;  /* 0xfffffff716167812 */ /* 0x000fe200078ec0ff */
[----:B0-----:R-:W-:-:S05]  /*20800*/  IMAD.SHL.U32 R11, R11, 0x8, RZ ;  /* 0x000000080b0b7824 */ /* 0x001fca00078e00ff */
[----:B------:R-:W-:-:S04]  /*20810*/  LOP3.LUT R11, R11, 0x18, RZ, 0xc0, !PT ;  /* 0x000000180b0b7812 */ /* 0x000fc800078ec0ff */
[----:B------:R-:W-:Y:S01]  /*20820*/  LOP3.LUT R12, R11, 0x20, RZ, 0xfc, !PT ;  /* 0x000000200b0c7812 */ /* 0x000fe200078efcff */
[----:B------:R-:W-:Y:S01]  /*20830*/  UMOV UR5, 0xffffffff ;  /* 0xffffffff00057882 */ /* 0x000fe20000000000 */
[C---:B--2---:R-:W-:Y:S01]  /*20840*/  ISETP.GE.AND P0, PT, R0.reuse, R20, PT ;  /* 0x000000140000720c */ /* 0x044fe20003f06270 */
[----:B---3--:R-:W-:-:S04]  /*20850*/  IMAD.IADD R0, R0, 0x1, R17 ;  /* 0x0000000100007824 */ /* 0x008fc800078e0211 */
[----:B-1----:R-:W-:-:S04]  /*20860*/  @P1 IMAD.HI.U32 R4, R0, R4, RZ ;  /* 0x0000000400041227 */ /* 0x002fc800078e00ff */
[----:B------:R-:W-:-:S04]  /*20870*/  IMAD.MOV.U32 R6, RZ, RZ, R0 ;  /* 0x000000ffff067224 */ /* 0x000fc800078e0000 */
[----:B----4-:R-:W0:Y:S01]  /*20880*/  @!P0 LDC.64 R2, c[0x0][0x428] ;  /* 0x00010a00ff028b82 */ /* 0x010e220000000a00 */
[----:B------:R-:W-:-:S05]  /*20890*/  @P1 SHF.R.U32.HI R6, RZ, R5, R4 ;  /* 0x00000005ff061219 */ /* 0x000fca0000011604 */
[----:B------:R-:W-:-:S04]  /*208a0*/  IMAD.MOV R4, RZ, RZ, -R6 ;  /* 0x000000ffff047224 */ /* 0x000fc800078e0a06 */
[----:B------:R-:W-:Y:S01]  /*208b0*/  IMAD R4, R7, R4, R0 ;  /* 0x0000000407047224 */ /* 0x000fe200078e0200 */
[----:B------:R-:W-:Y:S02]  /*208c0*/  @!P0 SHF.R.S32.HI R7, RZ, 0x1f, R6 ;  /* 0x0000001fff078819 */ /* 0x000fe40000011406 */
[----:B------:R-:W-:Y:S01]  /*208d0*/  SHF.R.S32.HI R9, RZ, 0x1f, R8 ;  /* 0x0000001fff097819 */ /* 0x000fe20000011408 */
[CC--:B0-----:R-:W-:Y:S01]  /*208e0*/  @!P0 IMAD.WIDE.U32 R6, R8.reuse, R2.reuse, R6 ;  /* 0x0000000208068225 */ /* 0x0c1fe200078e0006 */
[----:B------:R0:W-:Y:S03]  /*208f0*/  STL [R1+0x10], R8 ;  /* 0x0000100801007387 */ /* 0x0001e60000100800 */
[----:B------:R-:W-:Y:S01]  /*20900*/  @!P0 IMAD R0, R9, R2, RZ ;  /* 0x0000000209008224 */ /* 0x000fe200078e02ff */
[----:B------:R-:W-:Y:S01]  /*20910*/  MOV R5, UR38 ;  /* 0x0000002600057c02 */ /* 0x000fe20008000f00 */
[----:B------:R1:W-:Y:S02]  /*20920*/  STL [R1+0x30], R9 ;  /* 0x0000300901007387 */ /* 0x0003e40000100800 */
[----:B------:R-:W-:-:S02]  /*20930*/  @!P0 IMAD R0, R8, R3, R0 ;  /* 0x0000000308008224 */ /* 0x000fc400078e0200 */
[----:B------:R-:W0:Y:S02]  /*20940*/  @!P0 LDC.64 R2, c[0x0][0x418] ;  /* 0x00010600ff028b82 */ /* 0x000e240000000a00 */
[----:B------:R-:W-:Y:S01]  /*20950*/  @!P0 IMAD.IADD R0, R7, 0x1, R0 ;  /* 0x0000000107008824 */ /* 0x000fe200078e0200 */
[----:B------:R-:W-:Y:S02]  /*20960*/  ISETP.NE.AND P2, PT, R5, 0x3, PT ;  /* 0x000000030500780c */ /* 0x000fe40003f45270 */
[----:B0-----:R-:W-:Y:S01]  /*20970*/  @!P0 LEA R8, P1, R6, R2, 0x2 ;  /* 0x0000000206088211 */ /* 0x001fe200078210ff */
[----:B------:R-:W-:-:S03]  /*20980*/  IMAD.MOV.U32 R2, RZ, RZ, RZ ;  /* 0x000000ffff027224 */ /* 0x000fc600078e00ff */
[----:B-1----:R-:W-:-:S05]  /*20990*/  @!P0 LEA.HI.X R9, R6, R3, R0, 0x2, P1 ;  /* 0x0000000306098211 */ /* 0x002fca00008f1400 */
[----:B------:R0:W5:Y:S01]  /*209a0*/  @!P0 LDG.E R2, desc[UR54][R8.64] ;  /* 0x0000003608028981 */ /* 0x000162000c1e1900 */
[C---:B------:R-:W-:Y:S02]  /*209b0*/  ISETP.GE.AND P0, PT, R11.reuse, UR4, PT ;  /* 0x000000040b007c0c */ /* 0x040fe4000bf06270 */
[----:B------:R-:W-:Y:S02]  /*209c0*/  @P2 LOP3.LUT R22, R22, 0x8, RZ, 0xfc, !PT ;  /* 0x0000000816162812 */ /* 0x000fe400078efcff */
[----:B------:R-:W-:Y:S02]  /*209d0*/  LOP3.LUT R11, R11, 0x40, RZ, 0xfc, !PT ;  /* 0x000000400b0b7812 */ /* 0x000fe400078efcff */
        /* <DEDUP_REMOVED lines=9> */
.L_x_11771:
[----:B------:R-:W-:-:S05]  /*20a70*/  SHF.R.S32.HI R9, RZ, 0x1f, R18 ;  /* 0x0000001fff097819 */ /* 0x000fca0000011412 */
[----:B------:R0:W-:Y:S01]  /*20a80*/  STL [R1+0xc], R9 ;  /* 0x00000c0901007387 */ /* 0x0001e20000100800 */
[----:B------:R-:W-:Y:S05]  /*20a90*/  @!P2 BRA `(.L_x_11659) ;  /* 0x000000000004a947 */ /* 0x000fea0003800000 */
[----:B------:R-:W-:Y:S01]  /*20aa0*/  BPT.TRAP 0x1 ;  /* 0x000000040000795c */ /* 0x000fe20000300000 */
.L_x_11659:
        /* <DEDUP_REMOVED lines=23> */
[----:B--2---:R-:W-:-:S04]  /*20c20*/  SHF.L.U32 R5, R5, 0x1f, RZ ;  /* 0x0000001f05057819 */ /* 0x004fc800000006ff */
[----:B------:R-:W1:Y:S02]  /*20c30*/  SYNCS.PHASECHK.TRANS64.TRYWAIT P0, [R0+URZ+0x2d840], R5 ;  /* 0x02d84005000075a7 */ /* 0x000e64000800017f */
[----:B-1----:R-:W-:Y:S05]  /*20c40*/  @!P0 BRA `(.L_x_11661) ;  /* 0x0000004c00088947 */ /* 0x002fea0003800000 */
.L_x_11772:
[----:B------:R-:W-:Y:S05]  /*20c50*/  BSYNC B0 ;  /* 0x0000000000007941 */ /* 0x000fea0003800000 */
.L_x_11660:
[----:B------:R-:W2:Y:S01]  /*20c60*/  LDL R7, [R1+0xc] ;  /* 0x00000c0001077983 */ /* 0x000ea20000100800 */
[----:B------:R-:W-:-:S03]  /*20c70*/  ULDC.64 UR4, c[0x0][0x300] ;  /* 0x0000c00000047ab9 */ /* 0x000fc60000000a00 */
[----:B------:R-:W3:Y:S04]  /*20c80*/  LDL R12, [R1+0x24] ;  /* 0x00002400010c7983 */ /* 0x000ee80000100800 */
[----:B------:R-:W4:Y:S01]  /*20c90*/  LDL R11, [R1+0x14] ;  /* 0x00001400010b7983 */ /* 0x000f220000100800 */
[----:B------:R-:W-:Y:S01]  /*20ca0*/  IMAD R3, R3, UR4, RZ ;  /* 0x0000000403037c24 */ /* 0x000fe2000f8e02ff */
[----:B------:R-:W-:Y:S01]  /*20cb0*/  LOP3.LUT P4, RZ, R22, 0x4, RZ, 0xc0, !PT ;  /* 0x0000000416ff7812 */ /* 0x000fe2000788c0ff */
[----:B------:R-:W5:Y:S02]  /*20cc0*/  S2R R6, SR_TID.X ;  /* 0x0000000000067919 */ /* 0x000f640000002100 */
[----:B------:R-:W-:Y:S01]  /*20cd0*/  IMAD R3, R4, UR5, R3 ;  /* 0x0000000504037c24 */ /* 0x000fe2000f8e0203 */
[----:B------:R-:W-:Y:S01]  /*20ce0*/  LOP3.LUT P3, RZ, R22, 0x2, RZ, 0xc0, !PT ;  /* 0x0000000216ff7812 */ /* 0x000fe2000786c0ff */
[----:B-1----:R-:W-:Y:S01]  /*20cf0*/  IMAD.WIDE.U32 R4, R4, UR4, RZ ;  /* 0x0000000404047c25 */ /* 0x002fe2000f8e00ff */
[----:B0-----:R-:W0:Y:S01]  /*20d00*/  S2R R9, SR_TID.X ;  /* 0x0000000000097919 */ /* 0x001e220000002100 */
[----:B------:R-:W-:Y:S01]  /*20d10*/  ULDC.64 UR4, c[0x0][0x310] ;  /* 0x0000c40000047ab9 */ /* 0x000fe20000000a00 */
[----:B------:R-:W-:Y:S01]  /*20d20*/  LOP3.LUT P2, RZ, R22, 0x1, RZ, 0xc0, !PT ;  /* 0x0000000116ff7812 */ /* 0x000fe2000784c0ff */
[----:B------:R-:W-:-:S02]  /*20d30*/  IMAD.IADD R5, R5, 0x1, R3 ;  /* 0x0000000105057824 */ /* 0x000fc400078e0203 */
[----:B------:R-:W-:Y:S02]  /*20d40*/  IMAD R8, R8, UR4, RZ ;  /* 0x0000000408087c24 */ /* 0x000fe4000f8e02ff */
[----:B------:R-:W-:-:S04]  /*20d50*/  IMAD.WIDE.U32 R4, R2, UR4, R4 ;  /* 0x0000000402047c25 */ /* 0x000fc8000f8e0004 */
[----:B------:R-:W-:Y:S01]  /*20d60*/  IMAD R2, R2, UR5, R8 ;  /* 0x0000000502027c24 */ /* 0x000fe2000f8e0208 */
[----:B------:R-:W-:-:S03]  /*20d70*/  ULDC.64 UR4, c[0x0][0x308] ;  /* 0x0000c20000047ab9 */ /* 0x000fc60000000a00 */
[----:B------:R-:W-:Y:S02]  /*20d80*/  IMAD.IADD R3, R5, 0x1, R2 ;  /* 0x0000000105037824 */ /* 0x000fe400078e0202 */
[----:B------:R-:W-:Y:S01]  /*20d90*/  IMAD.MOV.U32 R2, RZ, RZ, R4 ;  /* 0x000000ffff027224 */ /* 0x000fe200078e0004 */
[----:B-----5:R-:W-:-:S04]  /*20da0*/  LOP3.LUT R6, R6, 0x7f, RZ, 0xc0, !PT ;  /* 0x0000007f06067812 */ /* 0x020fc800078ec0ff */
[----:B------:R-:W-:Y:S01]  /*20db0*/  SHF.R.U32.HI R6, RZ, 0x2, R6 ;  /* 0x00000002ff067819 */ /* 0x000fe20000011606 */
[----:B0-----:R-:W-:-:S05]  /*20dc0*/  IMAD.SHL.U32 R9, R9, 0x8, RZ ;  /* 0x0000000809097824 */ /* 0x001fca00078e00ff */
[----:B------:R-:W-:Y:S01]  /*20dd0*/  LOP3.LUT R9, R9, 0x18, RZ, 0xc0, !PT ;  /* 0x0000001809097812 */ /* 0x000fe200078ec0ff */
[----:B--2---:R-:W-:-:S04]  /*20de0*/  IMAD R4, R7, UR4, RZ ;  /* 0x0000000407047c24 */ /* 0x004fc8000f8e02ff */
[----:B------:R-:W-:Y:S01]  /*20df0*/  IMAD R7, R18, UR5, R4 ;  /* 0x0000000512077c24 */ /* 0x000fe2000f8e0204 */
[----:B---3--:R-:W-:Y:S01]  /*20e00*/  IADD3 R6, -R6, R12, -R10 ;  /* 0x0000000c06067210 */ /* 0x008fe20007ffe90a */
[----:B------:R-:W-:Y:S01]  /*20e10*/  IMAD.WIDE.U32 R4, R18, UR4, R2 ;  /* 0x0000000412047c25 */ /* 0x000fe2000f8e0002 */
[----:B------:R-:W-:-:S03]  /*20e20*/  ULDC.64 UR4, c[0x0][0x2e8] ;  /* 0x0000ba0000047ab9 */ /* 0x000fc60000000a00 */
[----:B------:R-:W-:Y:S01]  /*20e30*/  IMAD.IADD R7, R5, 0x1, R7 ;  /* 0x0000000105077824 */ /* 0x000fe200078e0207 */
[C---:B------:R-:W-:Y:S01]  /*20e40*/  LEA R2, P0, R4.reuse, UR4, 0x1 ;  /* 0x0000000404027c11 */ /* 0x040fe2000f8008ff */
[----:B------:R-:W-:Y:S01]  /*20e50*/  UMOV UR4, 0xffffffff ;  /* 0xffffffff00047882 */ /* 0x000fe20000000000 */
[----:B----4-:R-:W-:Y:S02]  /*20e60*/  IMAD R8, R25, 0x3000, R11 ;  /* 0x0000300019087824 */ /* 0x010fe400078e020b */
[----:B------:R-:W-:Y:S02]  /*20e70*/  LEA.HI.X R7, R4, UR5, R7, 0x1, P0 ;  /* 0x0000000504077c11 */ /* 0x000fe400080f0c07 */
[----:B------:R-:W-:Y:S01]  /*20e80*/  ISETP.GE.AND P0, PT, R6, 0x1, PT ;  /* 0x000000010600780c */ /* 0x000fe20003f06270 */
[----:B------:R-:W-:-:S12]  /*20e90*/  BRA.DIV UR4, `(.L_x_11662) ;  /* 0x0000004a04887947 */ /* 0x000fd8000b800000 */
[----:B------:R-:W0:Y:S04]  /*20ea0*/  SHFL.IDX PT, R3, R2, RZ, 0x1c1f ;  /* 0x001c1fff02037589 */ /* 0x000e2800000e0000 */
[----:B------:R-:W1:Y:S01]  /*20eb0*/  SHFL.IDX PT, R4, R7, RZ, 0x1c1f ;  /* 0x001c1fff07047589 */ /* 0x000e6200000e0000 */
[----:B0-----:R-:W-:Y:S01]  /*20ec0*/  @P0 LEA R5, P1, R9, R3, 0x1 ;  /* 0x0000000309050211 */ /* 0x001fe200078208ff */
[----:B------:R-:W-:-:S04]  /*20ed0*/  @P0 IMAD R3, R8, 0x2, R23 ;  /* 0x0000000208030824 */ /* 0x000fc800078e0217 */
        /* <DEDUP_REMOVED lines=11> */
[----:B0-----:R-:W-:Y:S01]  /*20f90*/  @P1 LEA R5, P0, R9, R3, 0x1 ;  /* 0x0000000309051211 */ /* 0x001fe200078008ff */
[----:B------:R-:W-:-:S04]  /*20fa0*/  @P1 IMAD R3, R8, 0x2, R23 ;  /* 0x0000000208031824 */ /* 0x000fc800078e0217 */
        /* <DEDUP_REMOVED lines=12> */
[----:B0-----:R-:W-:-:S02]  /*21070*/  @P1 LEA R5, P0, R9, R3, 0x1 ;  /* 0x0000000309051211 */ /* 0x001fc400078008ff */
[----:B------:R-:W-:-:S03]  /*21080*/  @P1 LEA R3, R8, R23, 0x1 ;  /* 0x0000001708031211 */ /* 0x000fc600078e08ff */
[----:B-1----:R-:W-:-:S05]  /*21090*/  @P1 IMAD.X R4, RZ, RZ, R4, P0 ;  /* 0x000000ffff041224 */ /* 0x002fca00000e0604 */
[----:B------:R-:W-:-:S04]  /*210a0*/  @P1 LOP3.LUT R5, R5, R4, RZ, 0x3c, !PT ;  /* 0x0000000405051212 */ /* 0x000fc800078e3cff */
[----:B------:R-:W-:-:S04]  /*210b0*/  @P1 LOP3.LUT R4, R5, R4, RZ, 0x3c, !PT ;  /* 0x0000000405041212 */ /* 0x000fc800078e3cff */
[----:B------:R-:W-:-:S05]  /*210c0*/  @P1 LOP3.LUT R5, R5, R4, RZ, 0x3c, !PT ;  /* 0x0000000405051212 */ /* 0x000fca00078e3cff */
[----:B------:R0:W-:Y:S04]  /*210d0*/  @P1 LDGSTS.E.BYPASS.LTC128B.128 [R3+0x16400], desc[UR54][R4.64], !P4 ;  /* 0x1640000004031fae */ /* 0x0001e8000e101d76 */
[----:B------:R0:W-:Y:S04]  /*210e0*/  @P1 LDGSTS.E.BYPASS.LTC128B.128 [R3+0x18400], desc[UR54][R4.64+0x40], !P3 ;  /* 0x1840004004031fae */ /* 0x0001e8000d901d76 */
[----:B--23--:R0:W-:Y:S02]  /*210f0*/  @P1 LDGSTS.E.BYPASS.LTC128B.128 [R3+0x1a400], desc[UR54][R4.64+0x80], !P2 ;  /* 0x1a40008004031fae */ /* 0x00c1e4000d101d76 */
.L_x_11782:
[----:B------:R-:W-:-:S13]  /*21100*/  ISETP.GE.AND P0, PT, R6, 0x61, PT ;  /* 0x000000610600780c */ /* 0x000fda0003f06270 */
[----:B------:R-:W-:Y:S01]  /*21110*/  @P0 LEA R2, P1, R9, R2, 0x1 ;  /* 0x0000000209020211 */ /* 0x000fe200078208ff */
[----:B------:R-:W-:-:S04]  /*21120*/  @P0 IMAD R8, R8, 0x2, R23 ;  /* 0x0000000208080824 */ /* 0x000fc800078e0217 */
[----:B01----:R-:W-:-:S05]  /*21130*/  @P0 IMAD.X R3, RZ, RZ, R7, P1 ;  /* 0x000000ffff030224 */ /* 0x003fca00008e0607 */
        /* <DEDUP_REMOVED lines=8> */
.L_x_11663:
        /* <DEDUP_REMOVED lines=11> */
.L_x_11664:
[----:B------:R0:W5:Y:S01]  /*21270*/  LDL.LU R3, [R1+0x8] ;  /* 0x0000080001037983 */ /* 0x0001620000300800 */
[----:B------:R0:W-:Y:S02]  /*21280*/  SYNCS.ARRIVE.TRANS64.A1T0 RZ, [R0+URZ+0x2d830], RZ ;  /* 0x02d830ff00ff79a7 */ /* 0x0001e4000810003f */
[----:B------:R-:W-:Y:S05]  /*21290*/  WARPSYNC.ALL ;  /* 0x0000000000007948 */ /* 0x000fea0003800000 */
[----:B------:R-:W-:Y:S01]  /*212a0*/  ULDC.64 UR4, c[0x0][0x298] ;  /* 0x0000a60000047ab9 */ /* 0x000fe20000000a00 */
[----:B------:R-:W-:Y:S01]  /*212b0*/  ULDC.64 UR6, c[0x0][0xa00] ;  /* 0x0002800000067ab9 */ /* 0x000fe20000000a00 */
[----:B0-----:R-:W-:Y:S01]  /*212c0*/  VIADD R0, R23, 0xc400 ;  /* 0x0000c40017007836 */ /* 0x001fe20000000000 */
[----:B------:R-:W-:Y:S01]  /*212d0*/  BAR.SYNC.DEFER_BLOCKING 0x8, 0x200 ;  /* 0x0208000000007b1d */ /* 0x000fe20000010000 */
[----:B------:R-:W-:-:S03]  /*212e0*/  ISETP.NE.U32.AND P0, PT, RZ, UR6, PT ;  /* 0x00000006ff007c0c */ /* 0x000fc6000bf05070 */
[----:B------:R-:W-:Y:S02]  /*212f0*/  LOP3.LUT P1, RZ, R0, 0x1bf, RZ, 0xc0, !PT ;  /* 0x000001bf00ff7812 */ /* 0x000fe4000782c0ff */
[----:B------:R-:W-:Y:S01]  /*21300*/  ISETP.NE.AND.EX P0, PT, RZ, UR7, PT, P0 ;  /* 0x00000007ff007c0c */ /* 0x000fe2000bf05300 */
[----:B------:R-:W-:Y:S01]  /*21310*/  BSSY B6, `(.L_x_11665) ;  /* 0x000001e000067945 */ /* 0x000fe20003800000 */
[----:B-----5:R-:W-:Y:S01]  /*21320*/  SHF.R.S32.HI R2, RZ, 0x1f, R3 ;  /* 0x0000001fff027819 */ /* 0x020fe20000011403 */
[----:B------:R-:W-:-:S04]  /*21330*/  IMAD.WIDE.U32 R4, R3, UR4, RZ ;  /* 0x0000000403047c25 */ /* 0x000fc8000f8e00ff */
[----:B------:R-:W-:Y:S01]  /*21340*/  IMAD R2, R2, UR4, RZ ;  /* 0x0000000402027c24 */ /* 0x000fe2000f8e02ff */
[----:B------:R0:W-:Y:S03]  /*21350*/  STL.64 [R1+0x38], R4 ;  /* 0x0000380401007387 */ /* 0x0001e60000100a00 */
[----:B------:R-:W-:Y:S01]  /*21360*/  IMAD R0, R3, UR5, R2 ;  /* 0x0000000503007c24 */ /* 0x000fe2000f8e0202 */
[----:B------:R-:W-:-:S03]  /*21370*/  SHF.R.S32.HI R2, RZ, 0x1f, R19 ;  /* 0x0000001fff027819 */ /* 0x000fc60000011413 */
[----:B------:R-:W-:Y:S01]  /*21380*/  IMAD.IADD R3, R5, 0x1, R0 ;  /* 0x0000000105037824 */ /* 0x000fe200078e0200 */
[----:B------:R-:W-:Y:S02]  /*21390*/  SEL R0, R19, RZ, !P0 ;  /* 0x000000ff13007207 */ /* 0x000fe40004000000 */
[----:B------:R-:W-:Y:S02]  /*213a0*/  SEL R2, R2, RZ, !P0 ;  /* 0x000000ff02027207 */ /* 0x000fe40004000000 */
        /* <DEDUP_REMOVED lines=20> */
.L_x_11666:
[----:B------:R-:W-:Y:S05]  /*214f0*/  BSYNC B6 ;  /* 0x0000000000067941 */ /* 0x000fea0003800000 */
.L_x_11665:
[----:B0-----:R-:W2:Y:S01]  /*21500*/  LDL.LU R0, [R1+0x48] ;  /* 0x0000480001007983 */ /* 0x001ea20000300800 */
[----:B------:R-:W0:Y:S01]  /*21510*/  LDC R9, c[0x0][0x448] ;  /* 0x00011200ff097b82 */ /* 0x000e220000000800 */
[----:B------:R-:W-:Y:S01]  /*21520*/  ULDC.64 UR4, c[0x0][0x2d8] ;  /* 0x0000b60000047ab9 */ /* 0x000fe20000000a00 */
[----:B------:R-:W-:Y:S01]  /*21530*/  ULDC.64 UR6, c[0x0][0x2c8] ;  /* 0x0000b20000067ab9 */ /* 0x000fe20000000a00 */
[----:B------:R-:W3:Y:S01]  /*21540*/  LDL.LU R21, [R1+0x40] ;  /* 0x0000400001157983 */ /* 0x000ee20000300800 */
[----:B------:R-:W-:-:S03]  /*21550*/  ULDC.64 UR8, c[0x0][0x280] ;  /* 0x0000a00000087ab9 */ /* 0x000fc60000000a00 */
[----:B------:R-:W3:Y:S04]  /*21560*/  LDL.LU.64 R2, [R1+0x38] ;  /* 0x0000380001027983 */ /* 0x000ee80000300a00 */
[----:B------:R-:W4:Y:S04]  /*21570*/  LDL R20, [R1+0xc] ;  /* 0x00000c0001147983 */ /* 0x000f280000100800 */
[----:B------:R-:W5:Y:S01]  /*21580*/  LDL.LU R4, [R1+0x8] ;  /* 0x0000080001047983 */ /* 0x000f620000300800 */
[----:B0-----:R-:W-:-:S13]  /*21590*/  ISETP.NE.AND P1, PT, R9, 0x1, PT ;  /* 0x000000010900780c */ /* 0x001fda0003f25270 */
[----:B------:R-:W0:Y:S08]  /*215a0*/  @P1 LDC R6, c[0x0][0x450] ;  /* 0x00011400ff061b82 */ /* 0x000e300000000800 */
[----:B------:R-:W1:Y:S01]  /*215b0*/  @P1 LDC R8, c[0x0][0x450] ;  /* 0x00011400ff081b82 */ /* 0x000e620000000800 */
[----:B------:R-:W0:Y:S02]  /*215c0*/  S2R R11, SR_TID.X ;  /* 0x00000000000b7919 */ /* 0x000e240000002100 */
[----:B0-----:R-:W-:-:S05]  /*215d0*/  IMAD.SHL.U32 R10, R11, 0x8, RZ ;  /* 0x000000080b0a7824 */ /* 0x001fca00078e00ff */
[----:B------:R-:W-:Y:S01]  /*215e0*/  LOP3.LUT R10, R10, 0x18, RZ, 0xc0, !PT ;  /* 0x000000180a0a7812 */ /* 0x000fe200078ec0ff */
[----:B--2---:R-:W-:Y:S01]  /*215f0*/  IMAD.MOV.U32 R5, RZ, RZ, R0 ;  /* 0x000000ffff057224 */ /* 0x004fe200078e0000 */
[----:B---3--:R-:W-:Y:S02]  /*21600*/  MOV R3, R21 ;  /* 0x0000001500037202 */ /* 0x008fe40000000f00 */
[----:B------:R-:W0:Y:S01]  /*21610*/  S2R R21, SR_TID.X ;  /* 0x0000000000157919 */ /* 0x000e220000002100 */
[----:B----4-:R-:W-:Y:S02]  /*21620*/  IMAD R0, R20, UR4, RZ ;  /* 0x0000000414007c24 */ /* 0x010fe4000f8e02ff */
[----:B------:R-:W2:Y:S01]  /*21630*/  S2R R20, SR_TID.X ;  /* 0x0000000000147919 */ /* 0x000ea20000002100 */
[----:B------:R-:W-:-:S04]  /*21640*/  IMAD.WIDE.U32 R2, R18, UR4, R2 ;  /* 0x0000000412027c25 */ /* 0x000fc8000f8e0002 */
[----:B------:R-:W-:Y:S01]  /*21650*/  IMAD R0, R18, UR5, R0 ;  /* 0x0000000512007c24 */ /* 0x000fe2000f8e0200 */
[----:B------:R-:W-:-:S03]  /*21660*/  ULDC.64 UR4, c[0x0][0x2e0] ;  /* 0x0000b80000047ab9 */ /* 0x000fc60000000a00 */
[----:B------:R-:W-:Y:S02]  /*21670*/  IMAD.IADD R3, R3, 0x1, R0 ;  /* 0x0000000103037824 */ /* 0x000fe400078e0200 */
[----:B------:R-:W-:Y:S02]  /*21680*/  IMAD R0, R5, UR4, RZ ;  /* 0x0000000405007c24 */ /* 0x000fe4000f8e02ff */
[----:B------:R-:W3:Y:S01]  /*21690*/  @P1 LDC R5, c[0x0][0x44c] ;  /* 0x00011300ff051b82 */ /* 0x000ee20000000800 */
[----:B-----5:R-:W-:-:S04]  /*216a0*/  IMAD.WIDE.U32 R2, R4, UR4, R2 ;  /* 0x0000000404027c25 */ /* 0x020fc8000f8e0002 */
[----:B------:R-:W-:Y:S01]  /*216b0*/  IMAD R0, R4, UR5, R0 ;  /* 0x0000000504007c24 */ /* 0x000fe2000f8e0200 */
[----:B------:R-:W-:Y:S01]  /*216c0*/  ULDC.64 UR4, c[0x0][0x2d0] ;  /* 0x0000b40000047ab9 */ /* 0x000fe20000000a00 */
[----:B0-----:R-:W-:Y:S01]  /*216d0*/  IMAD.SHL.U32 R21, R21, 0x20, RZ ;  /* 0x0000002015157824 */ /* 0x001fe200078e00ff */
[----:B--2---:R-:W-:-:S04]  /*216e0*/  LOP3.LUT R20, R20, 0x7f, RZ, 0xc0, !PT ;  /* 0x0000007f14147812 */ /* 0x004fc800078ec0ff */
[----:B------:R-:W-:Y:S02]  /*216f0*/  LOP3.LUT R21, R21, 0x60, RZ, 0xc0, !PT ;  /* 0x0000006015157812 */ /* 0x000fe400078ec0ff */
[----:B------:R-:W-:-:S04]  /*21700*/  SHF.R.U32.HI R20, RZ, 0x2, R20 ;  /* 0x00000002ff147819 */ /* 0x000fc80000011614 */
[----:B------:R-:W-:Y:S01]  /*21710*/  LOP3.LUT R20, R20, R21, RZ, 0xfc, !PT ;  /* 0x0000001514147212 */ /* 0x000fe200078efcff */
[----:B------:R-:W-:-:S04]  /*21720*/  IMAD.IADD R3, R3, 0x1, R0 ;  /* 0x0000000103037824 */ /* 0x000fc800078e0200 */
[----:B------:R-:W-:-:S04]  /*21730*/  IMAD.IADD R0, R20, 0x1, R28 ;  /* 0x0000000114007824 */ /* 0x000fc800078e021c */
[----:B---3--:R-:W-:-:S04]  /*21740*/  @P1 IMAD.HI.U32 R5, R0, R5, RZ ;  /* 0x0000000500051227 */ /* 0x008fc800078e00ff */
[----:B------:R-:W-:Y:S01]  /*21750*/  IMAD.MOV.U32 R4, RZ, RZ, R0 ;  /* 0x000000ffff047224 */ /* 0x000fe200078e0000 */
[----:B------:R-:W-:-:S04]  /*21760*/  @P1 SHF.R.U32.HI R4, RZ, R6, R5 ;  /* 0x00000006ff041219 */ /* 0x000fc80000011605 */
        /* <DEDUP_REMOVED lines=11> */
[----:B------:R-:W0:Y:S02]  /*21820*/  @P1 LDC R7, c[0x0][0x44c] ;  /* 0x00011300ff071b82 */ /* 0x000e240000000800 */
[----:B------:R-:W-:Y:S01]  /*21830*/  IMAD.IADD R6, R5, 0x1, R6 ;  /* 0x0000000105067824 */ /* 0x000fe200078e0206 */
[----:B------:R-:W-:-:S04]  /*21840*/  LEA R5, P0, R4, UR8, 0x1 ;  /* 0x0000000804057c11 */ /* 0x000fc8000f8008ff */
[----:B------:R-:W-:Y:S01]  /*21850*/  LEA.HI.X R4, R4, UR9, R6, 0x1, P0 ;  /* 0x0000000904047c11 */ /* 0x000fe200080f0c06 */
[----:B------:R-:W-:-:S04]  /*21860*/  VIADD R6, R0, 0x80 ;  /* 0x0000008000067836 */ /* 0x000fc80000000000 */
[----:B------:R-:W-:Y:S02]  /*21870*/  IMAD.MOV.U32 R0, RZ, RZ, R6 ;  /* 0x000000ffff007224 */ /* 0x000fe400078e0006 */
[----:B0-----:R-:W-:-:S05]  /*21880*/  @P1 IMAD.HI.U32 R7, R6, R7, RZ ;  /* 0x0000000706071227 */ /* 0x001fca00078e00ff */
[----:B-1----:R-:W-:-:S05]  /*21890*/  @P1 SHF.R.U32.HI R0, RZ, R8, R7 ;  /* 0x00000008ff001219 */ /* 0x002fca0000011607 */
[----:B------:R-:W-:-:S04]  /*218a0*/  IMAD.MOV R7, RZ, RZ, -R0 ;  /* 0x000000ffff077224 */ /* 0x000fc800078e0a00 */
[----:B------:R-:W-:Y:S01]  /*218b0*/  IMAD R6, R9, R7, R6 ;  /* 0x0000000709067224 */ /* 0x000fe200078e0206 */
[----:B------:R-:W-:Y:S01]  /*218c0*/  SHF.R.S32.HI R7, RZ, 0x1f, R0 ;  /* 0x0000001fff077819 */ /* 0x000fe20000011400 */
[----:B------:R-:W-:-:S04]  /*218d0*/  IMAD.WIDE.U32 R2, R0, UR4, R2 ;  /* 0x0000000400027c25 */ /* 0x000fc8000f8e0002 */
[----:B------:R-:W-:Y:S02]  /*218e0*/  IMAD R7, R7, UR4, RZ ;  /* 0x0000000407077c24 */ /* 0x000fe4000f8e02ff */
[C---:B------:R-:W-:Y:S01]  /*218f0*/  IMAD.SHL.U32 R21, R11.reuse, 0x8, RZ ;  /* 0x000000080b157824 */ /* 0x040fe200078e00ff */
[----:B------:R-:W-:Y:S01]  /*21900*/  LOP3.LUT R20, R11, 0x7f, RZ, 0xc0, !PT ;  /* 0x0000007f0b147812 */ /* 0x000fe200078ec0ff */
[----:B------:R-:W-:Y:S01]  /*21910*/  IMAD R0, R0, UR5, R7 ;  /* 0x0000000500007c24 */ /* 0x000fe2000f8e0207 */
[----:B------:R-:W-:-:S03]  /*21920*/  ULDC UR4, c[0x0][0x2b8] ;  /* 0x0000ae0000047ab9 */ /* 0x000fc60000000800 */
[----:B------:R-:W-:Y:S01]  /*21930*/  IMAD.IADD R3, R3, 0x1, R0 ;  /* 0x0000000103037824 */ /* 0x000fe200078e0200 */
[----:B------:R-:W-:-:S05]  /*21940*/  SHF.R.S32.HI R0, RZ, 0x1f, R6 ;  /* 0x0000001fff007819 */ /* 0x000fca0000011406 */
[----:B------:R-:W-:Y:S02]  /*21950*/  IMAD R0, R0, UR6, RZ ;  /* 0x0000000600007c24 */ /* 0x000fe4000f8e02ff */
[----:B------:R-:W-:Y:S01]  /*21960*/  IMAD.WIDE.U32 R2, R6, UR6, R2 ;  /* 0x0000000606027c25 */ /* 0x000fe2000f8e0002 */
[----:B------:R-:W-:-:S03]  /*21970*/  LOP3.LUT R21, R21, 0x18, RZ, 0xc0, !PT ;  /* 0x0000001815157812 */ /* 0x000fc600078ec0ff */
[----:B------:R-:W-:Y:S01]  /*21980*/  IMAD R6, R6, UR7, R0 ;  /* 0x0000000706067c24 */ /* 0x000fe2000f8e0200 */
[----:B------:R-:W-:-:S03]  /*21990*/  LEA R7, P0, R2, UR8, 0x1 ;  /* 0x0000000802077c11 */ /* 0x000fc6000f8008ff */
[----:B------:R-:W-:Y:S01]  /*219a0*/  IMAD.IADD R6, R3, 0x1, R6 ;  /* 0x0000000103067824 */ /* 0x000fe200078e0206 */
[C---:B------:R-:W-:Y:S02]  /*219b0*/  LOP3.LUT R12, R21.reuse, 0x20, RZ, 0xfc, !PT ;  /* 0x00000020150c7812 */ /* 0x040fe400078efcff */
[----:B------:R-:W-:Y:S01]  /*219c0*/  LOP3.LUT R11, R21, 0x40, RZ, 0xfc, !PT ;  /* 0x00000040150b7812 */ /* 0x000fe200078efcff */
[----:B------:R-:W-:Y:S01]  /*219d0*/  UMOV UR5, 0xffffffff ;  /* 0xffffffff00057882 */ /* 0x000fe20000000000 */
[----:B------:R-:W-:Y:S02]  /*219e0*/  LEA.HI.X R6, R2, UR9, R6, 0x1, P0 ;  /* 0x0000000902067c11 */ /* 0x000fe400080f0c06 */
[----:B------:R-:W-:Y:S02]  /*219f0*/  ISETP.GE.AND P0, PT, R10, UR4, PT ;  /* 0x000000040a007c0c */ /* 0x000fe4000bf06270 */
[----:B------:R-:W-:Y:S02]  /*21a00*/  ISETP.GE.AND P1, PT, R12, UR4, PT ;  /* 0x000000040c007c0c */ /* 0x000fe4000bf26270 */
[----:B------:R-:W-:-:S02]  /*21a10*/  ISETP.GE.AND P2, PT, R11, UR4, PT ;  /* 0x000000040b007c0c */ /* 0x000fc4000bf46270 */
[----:B------:R-:W-:Y:S01]  /*21a20*/  SHF.R.U32.HI R20, RZ, 0x2, R20 ;  /* 0x00000002ff147819 */ /* 0x000fe20000011614 */
[----:B------:R-:W-:Y:S10]  /*21a30*/  BRA.DIV UR5, `(.L_x_11667) ;  /* 0x0000004605087947 */ /* 0x000ff4000b800000 */
[----:B------:R-:W2:Y:S01]  /*21a40*/  LDL R11, [R1+0x34] ;  /* 0x00003400010b7983 */ /* 0x000ea20000100800 */
[----:B------:R-:W-:Y:S01]  /*21a50*/  IMAD R0, R29, R9, RZ ;  /* 0x000000091d007224 */ /* 0x000fe200078e02ff */
[----:B------:R-:W-:Y:S02]  /*21a60*/  IADD3 R28, R20, R28, RZ ;  /* 0x0000001c141c7210 */ /* 0x000fe40007ffe0ff */
[----:B------:R-:W0:Y:S02]  /*21a70*/  SHFL.IDX PT, R3, R5, RZ, 0x1c1f ;  /* 0x001c1fff05037589 */ /* 0x000e2400000e0000 */
[----:B------:R-:W-:Y:S02]  /*21a80*/  ISETP.GE.AND P3, PT, R28, R0, PT ;  /* 0x000000001c00720c */ /* 0x000fe40003f66270 */
[----:B------:R-:W1:Y:S04]  /*21a90*/  SHFL.IDX PT, R2, R4, RZ, 0x1c1f ;  /* 0x001c1fff04027589 */ /* 0x000e6800000e0000 */
[----:B------:R-:W-:Y:S07]  /*21aa0*/  SHFL.IDX PT, R8, R4, 0x1, 0x1c1f ;  /* 0x003c1f0004087f89 */ /* 0x000fee00000e0000 */
[----:B0-----:R-:W-:-:S05]  /*21ab0*/  @!P3 LEA R3, P4, R10, R3, 0x1 ;  /* 0x000000030a03b211 */ /* 0x001fca00078808ff */
[----:B-1----:R-:W-:-:S05]  /*21ac0*/  @!P3 IMAD.X R2, RZ, RZ, R2, P4 ;  /* 0x000000ffff02b224 */ /* 0x002fca00020e0602 */
[----:B------:R-:W-:-:S04]  /*21ad0*/  @!P3 LOP3.LUT R3, R3, R2, RZ, 0x3c, !PT ;  /* 0x000000020303b212 */ /* 0x000fc800078e3cff */
[----:B------:R-:W-:-:S04]  /*21ae0*/  @!P3 LOP3.LUT R2, R3, R2, RZ, 0x3c, !PT ;  /* 0x000000020302b212 */ /* 0x000fc800078e3cff */
[----:B------:R-:W-:-:S05]  /*21af0*/  @!P3 LOP3.LUT R3, R3, R2, RZ, 0x3c, !PT ;  /* 0x000000020303b212 */ /* 0x000fca00078e3cff */
[----:B--2---:R-:W-:Y:S04]  /*21b00*/  @!P3 LDGSTS.E.BYPASS.LTC128B.128 [R11+0xc400], desc[UR54][R2.64], !P0 ;  /* 0x0c400000020bbfae */ /* 0x004fe8000c101d76 */
[----:B------:R-:W-:Y:S04]  /*21b10*/  @!P3 LDGSTS.E.BYPASS.LTC128B.128 [R11+0xf400], desc[UR54][R2.64+0x40], !P1 ;  /* 0x0f400040020bbfae */ /* 0x000fe8000c901d76 */
[----:B------:R0:W-:Y:S02]  /*21b20*/  @!P3 LDGSTS.E.BYPASS.LTC128B.128 [R11+0x12400], desc[UR54][R2.64+0x80], !P2 ;  /* 0x12400080020bbfae */ /* 0x0001e4000d101d76 */
[----:B0-----:R-:W-:-:S05]  /*21b30*/  VIADD R2, R28, 0x20 ;  /* 0x000000201c027836 */ /* 0x001fca0000000000 */
[----:B------:R-:W-:Y:S02]  /*21b40*/  ISETP.GE.AND P3, PT, R2, R0, PT ;  /* 0x000000000200720c */ /* 0x000fe40003f66270 */
[----:B------:R-:W0:Y:S11]  /*21b50*/  SHFL.IDX PT, R2, R5, 0x1, 0x1c1f ;  /* 0x003c1f0005027f89 */ /* 0x000e3600000e0000 */
[----:B0-----:R-:W-:-:S05]  /*21b60*/  @!P3 LEA R3, P4, R10, R2, 0x1 ;  /* 0x000000020a03b211 */ /* 0x001fca00078808ff */
[----:B------:R-:W-:Y:S02]  /*21b70*/  @!P3 IMAD.X R2, RZ, RZ, R8, P4 ;  /* 0x000000ffff02b224 */ /* 0x000fe400020e0608 */
[----:B------:R-:W-:Y:S03]  /*21b80*/  SHFL.IDX PT, R8, R4, 0x2, 0x1c1f ;  /* 0x005c1f0004087f89 */ /* 0x000fe600000e0000 */
[-C--:B------:R-:W-:Y:S01]  /*21b90*/  @!P3 LOP3.LUT R3, R3, R2.reuse, RZ, 0x3c, !PT ;  /* 0x000000020303b212 */ /* 0x080fe200078e3cff */
[----:B------:R-:W-:Y:S03]  /*21ba0*/  SHFL.IDX PT, R4, R4, 0x3, 0x1c1f ;  /* 0x007c1f0004047f89 */ /* 0x000fe600000e0000 */
[----:B------:R-:W-:-:S04]  /*21bb0*/  @!P3 LOP3.LUT R2, R3, R2, RZ, 0x3c, !PT ;  /* 0x000000020302b212 */ /* 0x000fc800078e3cff */
[----:B------:R-:W-:-:S05]  /*21bc0*/  @!P3 LOP3.LUT R3, R3, R2, RZ, 0x3c, !PT ;  /* 0x000000020303b212 */ /* 0x000fca00078e3cff */
[----:B------:R-:W-:Y:S04]  /*21bd0*/  @!P3 LDGSTS.E.BYPASS.LTC128B.128 [R11+0xcc00], desc[UR54][R2.64], !P0 ;  /* 0x0cc00000020bbfae */ /* 0x000fe8000c101d76 */
[----:B------:R-:W-:Y:S04]  /*21be0*/  @!P3 LDGSTS.E.BYPASS.LTC128B.128 [R11+0xfc00], desc[UR54][R2.64+0x40], !P1 ;  /* 0x0fc00040020bbfae */ /* 0x000fe8000c901d76 */
[----:B------:R0:W-:Y:S02]  /*21bf0*/  @!P3 LDGSTS.E.BYPASS.LTC128B.128 [R11+0x12c00], desc[UR54][R2.64+0x80], !P2 ;  /* 0x12c00080020bbfae */ /* 0x0001e4000d101d76 */
[----:B0-----:R-:W-:-:S05]  /*21c00*/  VIADD R2, R28, 0x40 ;  /* 0x000000401c027836 */ /* 0x001fca0000000000 */
[----:B------:R-:W-:Y:S02]  /*21c10*/  ISETP.GE.AND P3, PT, R2, R0, PT ;  /* 0x000000000200720c */ /* 0x000fe40003f66270 */
[----:B------:R-:W0:Y:S04]  /*21c20*/  SHFL.IDX PT, R2, R5, 0x2, 0x1c1f ;  /* 0x005c1f0005027f89 */ /* 0x000e2800000e0000 */
[----:B------:R-:W1:Y:S07]  /*21c30*/  SHFL.IDX PT, R5, R5, 0x3, 0x1c1f ;  /* 0x007c1f0005057f89 */ /* 0x000e6e00000e0000 */
[----:B0-----:R-:W-:-:S05]  /*21c40*/  @!P3 LEA R3, P4, R10, R2, 0x1 ;  /* 0x000000020a03b211 */ /* 0x001fca00078808ff */
[----:B------:R-:W-:-:S05]  /*21c50*/  @!P3 IMAD.X R2, RZ, RZ, R8, P4 ;  /* 0x000000ffff02b224 */ /* 0x000fca00020e0608 */
[----:B------:R-:W-:-:S04]  /*21c60*/  @!P3 LOP3.LUT R3, R3, R2, RZ, 0x3c, !PT ;  /* 0x000000020303b212 */ /* 0x000fc800078e3cff */
[----:B------:R-:W-:-:S04]  /*21c70*/  @!P3 LOP3.LUT R2, R3, R2, RZ, 0x3c, !PT ;  /* 0x000000020302b212 */ /* 0x000fc800078e3cff */
[----:B------:R-:W-:-:S05]  /*21c80*/  @!P3 LOP3.LUT R3, R3, R2, RZ, 0x3c, !PT ;  /* 0x000000020303b212 */ /* 0x000fca00078e3cff */
[----:B------:R-:W-:Y:S04]  /*21c90*/  @!P3 LDGSTS.E.BYPASS.LTC128B.128 [R11+0xd400], desc[UR54][R2.64], !P0 ;  /* 0x0d400000020bbfae */ /* 0x000fe8000c101d76 */
[----:B------:R-:W-:Y:S04]  /*21ca0*/  @!P3 LDGSTS.E.BYPASS.LTC128B.128 [R11+0x10400], desc[UR54][R2.64+0x40], !P1 ;  /* 0x10400040020bbfae */ /* 0x000fe8000c901d76 */
[----:B------:R0:W-:Y:S02]  /*21cb0*/  @!P3 LDGSTS.E.BYPASS.LTC128B.128 [R11+0x13400], desc[UR54][R2.64+0x80], !P2 ;  /* 0x13400080020bbfae */ /* 0x0001e4000d101d76 */
[----:B0-----:R-:W-:-:S05]  /*21cc0*/  VIADD R2, R28, 0x60 ;  /* 0x000000601c027836 */ /* 0x001fca0000000000 */
[----:B------:R-:W-:-:S13]  /*21cd0*/  ISETP.GE.AND P3, PT, R2, R0, PT ;  /* 0x000000000200720c */ /* 0x000fda0003f66270 */
[----:B-1----:R-:W-:-:S05]  /*21ce0*/  @!P3 LEA R2, P4, R10, R5, 0x1 ;  /* 0x000000050a02b211 */ /* 0x002fca00078808ff */
[----:B------:R-:W-:Y:S02]  /*21cf0*/  @!P3 IMAD.X R3, RZ, RZ, R4, P4 ;  /* 0x000000ffff03b224 */ /* 0x000fe400020e0604 */
[----:B------:R-:W-:Y:S04]  /*21d00*/  SHFL.IDX PT, R4, R6, RZ, 0x1c1f ;  /* 0x001c1fff06047589 */ /* 0x000fe800000e0000 */
[----:B------:R-:W-:Y:S04]  /*21d10*/  @!P3 LDGSTS.E.BYPASS.LTC128B.128 [R11+0xdc00], desc[UR54][R2.64], !P0 ;  /* 0x0dc00000020bbfae */ /* 0x000fe8000c101d76 */
[----:B------:R-:W-:Y:S04]  /*21d20*/  @!P3 LDGSTS.E.BYPASS.LTC128B.128 [R11+0x10c00], desc[UR54][R2.64+0x40], !P1 ;  /* 0x10c00040020bbfae */ /* 0x000fe8000c901d76 */
[----:B------:R0:W-:Y:S04]  /*21d30*/  @!P3 LDGSTS.E.BYPASS.LTC128B.128 [R11+0x13c00], desc[UR54][R2.64+0x80], !P2 ;  /* 0x13c00080020bbfae */ /* 0x0001e8000d101d76 */
[----:B------:R-:W-:Y:S04]  /*21d40*/  SHFL.IDX PT, R6, R6, 0x1, 0x1c1f ;  /* 0x003c1f0006067f89 */ /* 0x000fe800000e0000 */
[----:B0-----:R-:W0:Y:S01]  /*21d50*/  SHFL.IDX PT, R2, R7, RZ, 0x1c1f ;  /* 0x001c1fff07027589 */ /* 0x001e2200000e0000 */
[----:B------:R-:W-:-:S05]  /*21d60*/  VIADD R3, R28, 0x80 ;  /* 0x000000801c037836 */ /* 0x000fca0000000000 */
[----:B------:R-:W-:-:S13]  /*21d70*/  ISETP.GE.AND P3, PT, R3, R0, PT ;  /* 0x000000000300720c */ /* 0x000fda0003f66270 */
[----:B0-----:R-:W-:-:S05]  /*21d80*/  @!P3 LEA R2, P4, R10, R2, 0x1 ;  /* 0x000000020a02b211 */ /* 0x001fca00078808ff */
[----:B------:R-:W-:-:S05]  /*21d90*/  @!P3 IMAD.X R3, RZ, RZ, R4, P4 ;  /* 0x000000ffff03b224 */ /* 0x000fca00020e0604 */
[----:B------:R-:W-:Y:S04]  /*21da0*/  @!P3 LDGSTS.E.BYPASS.LTC128B.128 [R11+0xe400], desc[UR54][R2.64], !P0 ;  /* 0x0e400000020bbfae */ /* 0x000fe8000c101d76 */
[----:B------:R-:W-:Y:S04]  /*21db0*/  @!P3 LDGSTS.E.BYPASS.LTC128B.128 [R11+0x11400], desc[UR54][R2.64+0x40], !P1 ;  /* 0x11400040020bbfae */ /* 0x000fe8000c901d76 */
[----:B------:R0:W-:Y:S04]  /*21dc0*/  @!P3 LDGSTS.E.BYPASS.LTC128B.128 [R11+0x14400], desc[UR54][R2.64+0x80], !P2 ;  /* 0x14400080020bbfae */ /* 0x0001e8000d101d76 */
[----:B0-----:R0:W1:Y:S02]  /*21dd0*/  SHFL.IDX PT, R2, R7, 0x1, 0x1c1f ;  /* 0x003c1f0007027f89 */ /* 0x00106400000e0000 */
.L_x_11795:
[----:B------:R-:W2:Y:S01]  /*21de0*/  LDL R4, [R1+0x34] ;  /* 0x0000340001047983 */ /* 0x000ea20000100800 */
[----:B------:R-:W-:-:S05]  /*21df0*/  VIADD R28, R28, 0xa0 ;  /* 0x000000a01c1c7836 */ /* 0x000fca0000000000 */
        /* <DEDUP_REMOVED lines=11> */
.L_x_11668:
        /* <DEDUP_REMOVED lines=18> */
.L_x_11796:
[----:B------:R-:W-:Y:S05]  /*21fd0*/  BSYNC B0 ;  /* 0x0000000000007941 */ /* 0x000fea0003800000 */
.L_x_11669:
[----:B------:R-:W1:Y:S04]  /*21fe0*/  LDL.LU R3, [R1+0x44] ;  /* 0x0000440001037983 */ /* 0x000e680000300800 */
[----:B------:R-:W2:Y:S01]  /*21ff0*/  LDL R2, [R1+0x28] ;  /* 0x0000280001027983 */ /* 0x000ea20000100800 */
[----:B------:R-:W-:Y:S01]  /*22000*/  BSSY B0, `(.L_x_11671) ;  /* 0x00000f7000007945 */ /* 0x000fe20003800000 */
[----:B-1----:R-:W-:-:S05]  /*22010*/  VIADD R0, R3, 0xfffffffe ;  /* 0xfffffffe03007836 */ /* 0x002fca0000000000 */
[----:B--2---:R-:W-:-:S13]  /*22020*/  ISETP.GE.AND P0, PT, R0, R2, PT ;  /* 0x000000020000720c */ /* 0x004fda0003f06270 */
[----:B------:R-:W-:Y:S05]  /*22030*/  @!P0 BRA `(.L_x_11672) ;  /* 0x0000000c00cc8947 */ /* 0x000fea0003800000 */
[----:B------:R-:W1:Y:S01]  /*22040*/  S2R R2, SR_TID.X ;  /* 0x0000000000027919 */ /* 0x000e620000002100 */
[----:B------:R-:W-:Y:S01]  /*22050*/  ULDC UR4, c[0x0][0x2f4] ;  /* 0x0000bd0000047ab9 */ /* 0x000fe20000000800 */
[----:B------:R-:W-:Y:S01]  /*22060*/  MOV R10, R25 ;  /* 0x00000019000a7202 */ /* 0x000fe20000000f00 */
[----:B------:R2:W5:Y:S04]  /*22070*/  LDL.LU R20, [R1] ;  /* 0x0000000001147983 */ /* 0x0005680000300800 */
[----:B------:R2:W-:Y:S01]  /*22080*/  STL [R1+0x8], R26 ;  /* 0x0000081a01007387 */ /* 0x0005e20000100800 */
[----:B-1----:R-:W-:-:S05]  /*22090*/  IMAD.SHL.U32 R4, R2, 0x8, RZ ;  /* 0x0000000802047824 */ /* 0x002fca00078e00ff */
[----:B------:R-:W-:-:S04]  /*220a0*/  LOP3.LUT R4, R4, 0x18, RZ, 0xc0, !PT ;  /* 0x0000001804047812 */ /* 0x000fc800078ec0ff */
[C---:B------:R-:W-:Y:S02]  /*220b0*/  LOP3.LUT R3, R4.reuse, 0x20, RZ, 0xfc, !PT ;  /* 0x0000002004037812 */ /* 0x040fe400078efcff */
[C---:B------:R-:W-:Y:S02]  /*220c0*/  LOP3.LUT R2, R4.reuse, 0x40, RZ, 0xfc, !PT ;  /* 0x0000004004027812 */ /* 0x040fe400078efcff */
[----:B------:R-:W-:Y:S02]  /*220d0*/  ISETP.GE.AND P3, PT, R4, UR4, PT ;  /* 0x0000000404007c0c */ /* 0x000fe4000bf66270 */
[----:B------:R-:W-:Y:S02]  /*220e0*/  ISETP.GE.AND P2, PT, R3, UR4, PT ;  /* 0x0000000403007c0c */ /* 0x000fe4000bf46270 */
[----:B--2---:R-:W-:-:S13]  /*220f0*/  ISETP.GE.AND P1, PT, R2, UR4, PT ;  /* 0x0000000402007c0c */ /* 0x004fda000bf26270 */
.L_x_11685:
[----:B------:R-:W2:Y:S01]  /*22100*/  LDL R9, [R1+0x2c] ;  /* 0x00002c0001097983 */ /* 0x000ea20000100800 */
[----:B------:R-:W1:Y:S03]  /*22110*/  LDC R6, c[0x0][0x430] ;  /* 0x00010c00ff067b82 */ /* 0x000e660000000800 */
[----:B------:R-:W3:Y:S04]  /*22120*/  LDL R8, [R1+0x30] ;  /* 0x0000300001087983 */ /* 0x000ee80000100800 */
[----:B0-----:R-:W4:Y:S01]  /*22130*/  LDL R7, [R1+0x10] ;  /* 0x0000100001077983 */ /* 0x001f220000100800 */
        /* <DEDUP_REMOVED lines=14> */
[----:B0-----:R-:W-:-:S05]  /*22220*/  @P0 SHF.R.U32.HI R2, RZ, R3, R5 ;  /* 0x00000003ff020219 */ /* 0x001fca0000011605 */
[--C-:B------:R-:W-:Y:S01]  /*22230*/  IMAD.MOV R9, RZ, RZ, -R2.reuse ;  /* 0x000000ffff097224 */ /* 0x100fe200078e0a02 */
[----:B------:R-:W-:-:S03]  /*22240*/  SHF.R.S32.HI R3, RZ, 0x1f, R2 ;  /* 0x0000001fff037819 */ /* 0x000fc60000011402 */
[----:B------:R-:W-:Y:S02]  /*22250*/  IMAD R9, R6, R9, R4 ;  /* 0x0000000906097224 */ /* 0x000fe400078e0204 */
        /* <DEDUP_REMOVED lines=11> */
[----:B-----5:R-:W-:Y:S01]  /*22310*/  LOP3.LUT R2, R20, R2, RZ, 0x3c, !PT ;  /* 0x0000000214027212 */ /* 0x020fe200078e3cff */
[----:B------:R-:W-:-:S04]  /*22320*/  IMAD.U32 R7, RZ, RZ, UR38 ;  /* 0x00000026ff077e24 */ /* 0x000fc8000f8e00ff */
[----:B------:R0:W-:Y:S01]  /*22330*/  STL [R1], R2 ;  /* 0x0000000201007387 */ /* 0x0001e20000100800 */
[----:B------:R-:W-:Y:S01]  /*22340*/  ISETP.NE.AND P4, PT, R7, 0x3, PT ;  /* 0x000000030700780c */ /* 0x000fe20003f85270 */
[----:B------:R-:W-:Y:S01]  /*22350*/  IMAD.MOV.U32 R26, RZ, RZ, R0 ;  /* 0x000000ffff1a7224 */ /* 0x000fe200078e0000 */
[----:B------:R-:W-:Y:S02]  /*22360*/  SEL R25, R25, RZ, P0 ;  /* 0x000000ff19197207 */ /* 0x000fe40000000000 */
[----:B--2---:R-:W-:-:S09]  /*22370*/  SHF.R.S32.HI R29, RZ, 0x1f, R8 ;  /* 0x0000001fff1d7819 */ /* 0x004fd20000011408 */
[----:B0-----:R-:W-:Y:S05]  /*22380*/  @!P4 BRA `(.L_x_11673) ;  /* 0x000000000004c947 */ /* 0x001fea0003800000 */
[----:B------:R-:W-:Y:S01]  /*22390*/  BPT.TRAP 0x1 ;  /* 0x000000040000795c */ /* 0x000fe20000300000 */
.L_x_11673:
[----:B------:R-:W-:Y:S01]  /*223a0*/  IMAD R5, R25, 0x8, R23 ;  /* 0x0000000819057824 */ /* 0x000fe200078e0217 */
[----:B------:R-:W-:Y:S01]  /*223b0*/  SHF.L.U32 R0, R2, 0x1f, RZ ;  /* 0x0000001f02007819 */ /* 0x000fe200000006ff */
[----:B------:R-:W-:Y:S03]  /*223c0*/  BSSY B1, `(.L_x_11674) ;  /* 0x0000003000017945 */ /* 0x000fe60003800000 */
[----:B------:R-:W0:Y:S02]  /*223d0*/  SYNCS.PHASECHK.TRANS64.TRYWAIT P0, [R5+URZ+0x2d840], R0 ;  /* 0x02d84000050075a7 */ /* 0x000e24000800017f */
[----:B0-----:R-:W-:Y:S05]  /*223e0*/  @!P0 BRA `(.L_x_11675) ;  /* 0x0000004000c48947 */ /* 0x001fea0003800000 */
.L_x_11797:
[----:B------:R-:W-:Y:S05]  /*223f0*/  BSYNC B1 ;  /* 0x0000000000017941 */ /* 0x000fea0003800000 */
.L_x_11674:
[----:B------:R-:W2:Y:S04]  /*22400*/  LDL R6, [R1+0xc] ;  /* 0x00000c0001067983 */ /* 0x000ea80000100800 */
[----:B------:R-:W3:Y:S01]  /*22410*/  LDL R4, [R1+0x14] ;  /* 0x0000140001047983 */ /* 0x000ee20000100800 */
[----:B------:R-:W-:Y:S01]  /*22420*/  SHF.R.S32.HI R28, RZ, 0x1f, R9 ;  /* 0x0000001fff1c7819 */ /* 0x000fe20000011409 */
[----:B------:R-:W-:Y:S01]  /*22430*/  ULDC.64 UR4, c[0x0][0x300] ;  /* 0x0000c00000047ab9 */ /* 0x000fe20000000a00 */
[C---:B------:R-:W-:Y:S01]  /*22440*/  LOP3.LUT P5, RZ, R22.reuse, 0x2, RZ, 0xc0, !PT ;  /* 0x0000000216ff7812 */ /* 0x040fe200078ac0ff */
        /* <DEDUP_REMOVED lines=22> */
[----:B------:R-:W-:Y:S02]  /*225b0*/  LOP3.LUT P6, RZ, R22, 0x4, RZ, 0xc0, !PT ;  /* 0x0000000416ff7812 */ /* 0x000fe400078cc0ff */
[----:B------:R-:W-:Y:S01]  /*225c0*/  LEA R4, R4, R23, 0x1 ;  /* 0x0000001704047211 */ /* 0x000fe200078e08ff */
        /* <DEDUP_REMOVED lines=26> */
.L_x_11807:
        /* <DEDUP_REMOVED lines=11> */
.L_x_11677:
        /* <DEDUP_REMOVED lines=11> */
.L_x_11678:
[----:B------:R1:W-:Y:S01]  /*228d0*/  SYNCS.ARRIVE.TRANS64.A1T0 RZ, [R5+URZ+0x2d830], RZ ;  /* 0x02d830ff05ff79a7 */ /* 0x0003e2000810003f */
[----:B------:R-:W-:Y:S05]  /*228e0*/  @!P5 BRA `(.L_x_11679) ;  /* 0x000000000004d947 */ /* 0x000fea0003800000 */
[----:B------:R-:W-:Y:S01]  /*228f0*/  BPT.TRAP 0x1 ;  /* 0x000000040000795c */ /* 0x000fe20000300000 */
.L_x_11679:
[----:B------:R-:W-:Y:S01]  /*22900*/  SHF.L.U32 R2, R20, 0x1f, RZ ;  /* 0x0000001f14027819 */ /* 0x000fe200000006ff */
[----:B-1----:R-:W-:Y:S01]  /*22910*/  IMAD R5, R10, 0x8, R23 ;  /* 0x000000080a057824 */ /* 0x002fe200078e0217 */
[----:B------:R-:W-:Y:S03]  /*22920*/  BSSY B1, `(.L_x_11680) ;  /* 0x0000003000017945 */ /* 0x000fe60003800000 */
[----:B------:R-:W1:Y:S02]  /*22930*/  SYNCS.PHASECHK.TRANS64.TRYWAIT P0, [R5+URZ+0x2d860], R2 ;  /* 0x02d86002050075a7 */ /* 0x000e64000800017f */
[----:B-1----:R-:W-:Y:S05]  /*22940*/  @!P0 BRA `(.L_x_11681) ;  /* 0x0000004000d48947 */ /* 0x002fea0003800000 */
.L_x_11808:
[----:B------:R-:W-:Y:S05]  /*22950*/  BSYNC B1 ;  /* 0x0000000000017941 */ /* 0x000fea0003800000 */
.L_x_11680:
        /* <DEDUP_REMOVED lines=45> */
.L_x_11818:
        /* <DEDUP_REMOVED lines=32> */
.L_x_11683:
[----:B------:R-:W-:Y:S02]  /*22e30*/  PLOP3.LUT P4, PT, P4, P0, PT, 0xa2, 0x0 ;  /* 0x000000000000781c */ /* 0x000fe40002781472 */
[----:B------:R-:W-:-:S08]  /*22e40*/  @P0 R2UR P4, UR4, R5 ;  /* 0x00000000050402ca */ /* 0x000fd00000080000 */
[----:B------:R-:W-:-:S05]  /*22e50*/  @P0 PLOP3.LUT P0, PT, P4, PT, PT, 0x80, 0x0 ;  /* 0x000000000000081c */ /* 0x000fca000270f070 */
[----:B------:R-:W-:Y:S01]  /*22e60*/  @!P4 SYNCS.ARRIVE.TRANS64.RED.A0T1 RZ, [UR4+0x2d850], RZ ;  /* 0x02d850ffffffc9a7 */ /* 0x000fe20008200404 */
[----:B------:R-:W-:Y:S07]  /*22e70*/  @!P4 ARRIVES.LDGSTSBAR.64.TRANSCNT [UR4+0x2d850] ;  /* 0x02d85000ff00c9b0 */ /* 0x000fee0008000a84 */
[----:B------:R-:W-:Y:S05]  /*22e80*/  @P0 BRA.U.ANY `(.L_x_11683) ;  /* 0xfffffffd00e80947 */ /* 0x000fea000393ffff */
[----:B------:R-:W-:Y:S01]  /*22e90*/  NOP ;  /* 0x0000000000007918 */ /* 0x000fe20000000000 */
[----:B------:R-:W-:Y:S01]  /*22ea0*/  IMAD.U32 R2, RZ, RZ, UR38 ;  /* 0x00000026ff027e24 */ /* 0x000fe2000f8e00ff */
[----:B------:R-:W-:-:S04]  /*22eb0*/  MOV R24, R0 ;  /* 0x0000000000187202 */ /* 0x000fc80000000f00 */
[----:B------:R-:W-:-:S13]  /*22ec0*/  ISETP.NE.AND P5, PT, R2, 0x3, PT ;  /* 0x000000030200780c */ /* 0x000fda0003fa5270 */
[----:B------:R-:W-:Y:S05]  /*22ed0*/  @!P5 BRA `(.L_x_11684) ;  /* 0x000000000004d947 */ /* 0x000fea0003800000 */
[----:B------:R-:W-:Y:S01]  /*22ee0*/  BPT.TRAP 0x1 ;  /* 0x000000040000795c */ /* 0x000fe20000300000 */
.L_x_11684:
[----:B------:R-:W2:Y:S01]  /*22ef0*/  LDL R2, [R1+0x28] ;  /* 0x0000280001027983 */ /* 0x000ea20000100800 */
[----:B------:R1:W-:Y:S01]  /*22f00*/  SYNCS.ARRIVE.TRANS64.A1T0 RZ, [R5+URZ+0x2d850], RZ ;  /* 0x02d850ff05ff79a7 */ /* 0x0003e2000810003f */
[----:B------:R-:W-:Y:S02]  /*22f10*/  VIADD R0, R26, 0xffffffff ;  /* 0xffffffff1a007836 */ /* 0x000fe40000000000 */
[----:B------:R1:W5:Y:S01]  /*22f20*/  LDL R20, [R1] ;  /* 0x0000000001147983 */ /* 0x0003620000100800 */
[----:B------:R-:W-:-:S03]  /*22f30*/  IMAD.MOV.U32 R10, RZ, RZ, R25 ;  /* 0x000000ffff0a7224 */ /* 0x000fc600078e0019 */
[----:B------:R1:W-:Y:S01]  /*22f40*/  STL [R1+0x8], R26 ;  /* 0x0000081a01007387 */ /* 0x0003e20000100800 */
[----:B--2---:R-:W-:-:S13]  /*22f50*/  ISETP.GT.AND P0, PT, R26, R2, PT ;  /* 0x000000021a00720c */ /* 0x004fda0003f04270 */
[----:B-1----:R-:W-:Y:S05]  /*22f60*/  @P0 BRA `(.L_x_11685) ;  /* 0xfffffff000640947 */ /* 0x002fea000383ffff */
.L_x_11672:
[----:B------:R-:W-:Y:S05]  /*22f70*/  BSYNC B0 ;  /* 0x0000000000007941 */ /* 0x000fea0003800000 */
.L_x_11671:
[----:B------:R-:W1:Y:S01]  /*22f80*/  S2R R2, SR_TID.X ;  /* 0x0000000000027919 */ /* 0x000e620000002100 */
[----:B------:R-:W-:Y:S01]  /*22f90*/  BSSY B0, `(.L_x_11686) ;  /* 0x0000010000007945 */ /* 0x000fe20003800000 */
        /* <DEDUP_REMOVED lines=12> */
[----:B0-----:R-:W0:Y:S01]  /*23060*/  POPC R7, R4 ;  /* 0x0000000400077309 */ /* 0x001e220000000000 */
[----:B--2---:R-:W0:Y:S02]  /*23070*/  SHFL.IDX PT, R0, R3, R0, 0x1f ;  /* 0x00001f0003007589 */ /* 0x004e2400000e0000 */
[----:B0-----:R-:W-:-:S07]  /*23080*/  IADD3 R16, R0, UR37, R7 ;  /* 0x0000002500107c10 */ /* 0x001fce000fffe007 */
.L_x_11687:
[----:B------:R-:W-:Y:S05]  /*23090*/  BSYNC B0 ;  /* 0x0000000000007941 */ /* 0x000fea0003800000 */
.L_x_11686:
[----:B------:R-:W-:-:S05]  /*230a0*/  IMAD.U32 R0, RZ, RZ, UR38 ;  /* 0x00000026ff007e24 */ /* 0x000fca000f8e00ff */
[----:B------:R-:W-:-:S13]  /*230b0*/  ISETP.NE.AND P0, PT, R0, 0x3, PT ;  /* 0x000000030000780c */ /* 0x000fda0003f05270 */
[----:B------:R-:W-:Y:S05]  /*230c0*/  @!P0 BRA `(.L_x_11688) ;  /* 0x0000000000048947 */ /* 0x000fea0003800000 */
[----:B------:R-:W-:Y:S01]  /*230d0*/  BPT.TRAP 0x1 ;  /* 0x000000040000795c */ /* 0x000fe20000300000 */
.L_x_11688:
        /* <DEDUP_REMOVED lines=8> */
.L_x_11819:
[----:B------:R-:W-:Y:S05]  /*23160*/  BSYNC B0 ;  /* 0x0000000000007941 */ /* 0x000fea0003800000 */
.L_x_11689:
        /* <DEDUP_REMOVED lines=51> */
.L_x_11829:
        /* <DEDUP_REMOVED lines=13> */
.L_x_11692:
        /* <DEDUP_REMOVED lines=11> */
.L_x_11693:
        /* <DEDUP_REMOVED lines=8> */
.L_x_11652:
[----:B------:R-:W-:Y:S05]  /*236a0*/  BSYNC B7 ;  /* 0x0000000000077941 */ /* 0x000fea0003800000 */
.L_x_11650:
[----:B------:R-:W-:-:S13]  /*236b0*/  LOP3.LUT P0, RZ, R22, 0x10, RZ, 0xc0, !PT ;  /* 0x0000001016ff7812 */ /* 0x000fda000780c0ff */
[----:B------:R-:W-:Y:S05]  /*236c0*/  @!P0 BRA `(.L_x_11694) ;  /* 0x0000000000248947 */ /* 0x000fea0003800000 */
[----:B------:R-:W-:Y:S05]  /*236d0*/  WARPSYNC.ALL ;  /* 0x0000000000007948 */ /* 0x000fea0003800000 */
[----:B------:R-:W3:Y:S08]  /*236e0*/  S2UR UR5, SR_CgaCtaId ;  /* 0x00000000000579c3 */ /* 0x000ef00000008800 */
[----:B------:R-:W-:Y:S06]  /*236f0*/  BAR.SYNC.DEFER_BLOCKING 0x5, 0x200 ;  /* 0x0148000000007b1d */ /* 0x000fec0000010000 */
[----:B------:R-:W-:-:S02]  /*23700*/  UMOV UR4, 0x400 ;  /* 0x0000040000047882 */ /* 0x000fc40000000000 */
[----:B---3--:R-:W-:-:S06]  /*23710*/  ULEA UR4, UR5, UR4, 0x18 ;  /* 0x0000000405047291 */ /* 0x008fcc000f8ec03f */
[----:B------:R-:W-:-:S05]  /*23720*/  IMAD.U32 R23, RZ, RZ, UR4 ;  /* 0x00000004ff177e24 */ /* 0x000fca000f8e00ff */
[----:B------:R3:W4:Y:S01]  /*23730*/  LDS.128 R16, [R23+0x2d8d0] ;  /* 0x02d8d00017107984 */ /* 0x0007220000000c00 */
[----:B------:R-:W-:Y:S06]  /*23740*/  BAR.ARV 0x4, 0x200 ;  /* 0x0108000000007b1d */ /* 0x000fec0000002000 */
[----:B------:R-:W-:Y:S05]  /*23750*/  BRA `(.L_x_11695) ;  /* 0x0000000800cc7947 */ /* 0x000fea0003800000 */
.L_x_11694:
[----:B------:R-:W1:Y:S01]  /*23760*/  S2R R0, SR_TID.X ;  /* 0x0000000000007919 */ /* 0x000e620000002100 */
[----:B------:R-:W-:Y:S01]  /*23770*/  UMOV UR4, 0xffffffff ;  /* 0xffffffff00047882 */ /* 0x000fe20000000000 */
[----:B-1----:R-:W-:-:S04]  /*23780*/  LOP3.LUT R7, R0, 0x1f, RZ, 0xc0, !PT ;  /* 0x0000001f00077812 */ /* 0x002fc800078ec0ff */
[----:B------:R-:W-:Y:S01]  /*23790*/  ISETP.NE.AND P0, PT, R7, 0x1f, PT ;  /* 0x0000001f0700780c */ /* 0x000fe20003f05270 */
[----:B------:R-:W-:-:S12]  /*237a0*/  BRA.DIV UR4, `(.L_x_11696) ;  /* 0x0000004204387947 */ /* 0x000fd8000b800000 */
[----:B0-----:R-:W-:Y:S01]  /*237b0*/  IADD3 R5, R19, R7, RZ ;  /* 0x0000000713057210 */ /* 0x001fe20007ffe0ff */
[----:B------:R-:W-:-:S03]  /*237c0*/  ULDC UR4, c[0x0][0xc3c] ;  /* 0x00030f0000047ab9 */ /* 0x000fc60000000800 */
[----:B------:R-:W-:-:S13]  /*237d0*/  ISETP.GE.OR P1, PT, R5, UR4, !P0 ;  /* 0x0000000405007c0c */ /* 0x000fda000c726670 */
[----:B--2---:R-:W0:Y:S02]  /*237e0*/  @!P1 LDC.64 R2, c[0x0][0xc80] ;  /* 0x00032000ff029b82 */ /* 0x004e240000000a00 */
        /* <DEDUP_REMOVED lines=27> */
.L_x_11839:
[----:B------:R-:W-:Y:S02]  /*239a0*/  ULDC UR4, c[0x0][0xc38] ;  /* 0x00030e0000047ab9 */ /* 0x000fe40000000800 */
[----:B------:R-:W-:-:S04]  /*239b0*/  IMAD.U32 R4, RZ, RZ, UR4 ;  /* 0x00000004ff047e24 */ /* 0x000fc8000f8e00ff */
[----:B-1----:R-:W-:-:S04]  /*239c0*/  IMAD R5, R14, R4, RZ ;  /* 0x000000040e057224 */ /* 0x002fc800078e02ff */
[----:B------:R-:W-:-:S05]  /*239d0*/  IMAD.IADD R16, R16, 0x1, R5 ;  /* 0x0000000110107824 */ /* 0x000fca00078e0205 */
[----:B------:R-:W-:-:S13]  /*239e0*/  ISETP.GT.AND P6, PT, R16, R0, PT ;  /* 0x000000001000720c */ /* 0x000fda0003fc4270 */
[----:B------:R-:W-:Y:S05]  /*239f0*/  @P6 BRA `(.L_x_11697) ;  /* 0x00000000009c6947 */ /* 0x000fea0003800000 */
.L_x_11702:
[----:B------:R-:W1:Y:S01]  /*23a00*/  LDC R4, c[0x0][0xc3c] ;  /* 0x00030f00ff047b82 */ /* 0x000e620000000800 */
[----:B------:R-:W-:-:S05]  /*23a10*/  VIADD R19, R19, 0x1f ;  /* 0x0000001f13137836 */ /* 0x000fca0000000000 */
        /* <DEDUP_REMOVED lines=12> */
.L_x_11700:
[----:B------:R-:W-:Y:S05]  /*23ae0*/  BSYNC B0 ;  /* 0x0000000000007941 */ /* 0x000fea0003800000 */
.L_x_11699:
        /* <DEDUP_REMOVED lines=17> */
[----:B------:R0:W1:Y:S02]  /*23c00*/  SHFL.IDX PT, R14, R3, 0x1f, 0x1f ;  /* 0x03e01f00030e7f89 */ /* 0x00006400000e0000 */
.L_x_11847:
[----:B------:R-:W-:Y:S02]  /*23c10*/  ULDC UR4, c[0x0][0xc38] ;  /* 0x00030e0000047ab9 */ /* 0x000fe40000000800 */
[----:B------:R-:W-:-:S04]  /*23c20*/  IMAD.U32 R4, RZ, RZ, UR4 ;  /* 0x00000004ff047e24 */ /* 0x000fc8000f8e00ff */
[----:B-1----:R-:W-:-:S04]  /*23c30*/  IMAD R5, R14, R4, RZ ;  /* 0x000000040e057224 */ /* 0x002fc800078e02ff */
[----:B------:R-:W-:-:S05]  /*23c40*/  IMAD.IADD R16, R5, 0x1, R16 ;  /* 0x0000000105107824 */ /* 0x000fca00078e0210 */
[----:B------:R-:W-:-:S13]  /*23c50*/  ISETP.GT.AND P6, PT, R16, R0, PT ;  /* 0x000000001000720c */ /* 0x000fda0003fc4270 */
[----:B------:R-:W-:Y:S05]  /*23c60*/  @!P6 BRA `(.L_x_11702) ;  /* 0xfffffffc0064e947 */ /* 0x000fea000383ffff */
.L_x_11697:
        /* <DEDUP_REMOVED lines=8> */
.L_x_11851:
[----:B------:R-:W-:Y:S01]  /*23cf0*/  ISETP.NE.AND P0, PT, R5, RZ, PT ;  /* 0x000000ff0500720c */ /* 0x000fe20003f05270 */
[----:B------:R-:W-:-:S12]  /*23d00*/  IMAD.MOV.U32 R5, RZ, RZ, RZ ;  /* 0x000000ffff057224 */ /* 0x000fd800078e00ff */
[----:B------:R-:W-:Y:S05]  /*23d10*/  @!P0 BRA `(.L_x_11704) ;  /* 0x0000000000108947 */ /* 0x000fea0003800000 */
[----:B------:R-:W-:Y:S01]  /*23d20*/  UMOV UR4, 0xffffffff ;  /* 0xffffffff00047882 */ /* 0x000fe20000000000 */
[----:B------:R-:W-:Y:S02]  /*23d30*/  VIADD R12, R6, 0xffffffff ;  /* 0xffffffff060c7836 */ /* 0x000fe40000000000 */
[----:B------:R-:W-:Y:S05]  /*23d40*/  BRA.DIV UR4, `(.L_x_11705) ;  /* 0x0000004204f87947 */ /* 0x000fea000b800000 */
[----:B------:R3:W4:Y:S02]  /*23d50*/  SHFL.IDX PT, R5, R3, R12, 0x1f ;  /* 0x00001f0c03057589 */ /* 0x00072400000e0000 */
.L_x_11704:
[----:B01-3--:R-:W0:Y:S01]  /*23d60*/  LDC.64 R2, c[0x0][0xc90] ;  /* 0x00032400ff027b82 */ /* 0x00be220000000a00 */
[----:B------:R-:W-:-:S04]  /*23d70*/  IMAD.IADD R19, R6, 0x1, R19 ;  /* 0x0000000106137824 */ /* 0x000fc800078e0213 */
[----:B0-----:R-:W-:-:S05]  /*23d80*/  IMAD.WIDE R2, R19, 0x4, R2 ;  /* 0x0000000413027825 */ /* 0x001fca00078e0202 */
[----:B------:R0:W2:Y:S01]  /*23d90*/  LDG.E R7, desc[UR54][R2.64] ;  /* 0x0000003602077981 */ /* 0x0000a2000c1e1900 */
[----:B----4-:R-:W-:Y:S02]  /*23da0*/  IMAD R16, R5, R4, R16 ;  /* 0x0000000405107224 */ /* 0x010fe400078e0210 */
[----:B0-----:R-:W-:Y:S02]  /*23db0*/  IMAD.MOV.U32 R2, RZ, RZ, RZ ;  /* 0x000000ffff027224 */ /* 0x001fe400078e00ff */
[----:B--2---:R-:W-:-:S05]  /*23dc0*/  IMAD R6, R17, R7, RZ ;  /* 0x0000000711067224 */ /* 0x004fca00078e02ff */
        /* <DEDUP_REMOVED lines=40> */
[----:B------:R-:W-:-:S05]  /*24050*/  IABS R3, R5 ;  /* 0x0000000500037213 */ /* 0x000fca0000000000 */
[----:B------:R-:W-:-:S04]  /*24060*/  IMAD.HI.U32 R2, R2, R3, RZ ;  /* 0x0000000302027227 */ /* 0x000fc800078e00ff */
[----:B------:R-:W-:Y:S01]  /*24070*/  IMAD R6, R2, R6, R3 ;  /* 0x0000000602067224 */ /* 0x000fe200078e0203 */
[C---:B------:R-:W-:Y:S01]  /*24080*/  LOP3.LUT R3, R5.reuse, R4, RZ, 0x3c, !PT ;  /* 0x0000000405037212 */ /* 0x040fe200078e3cff */
[----:B------:R-:W-:-:S03]  /*24090*/  IMAD.IADD R5, R5, 0x1, R0 ;  /* 0x0000000105057824 */ /* 0x000fc600078e0200 */
        /* <DEDUP_REMOVED lines=14> */
.L_x_11698:
[----:B------:R-:W-:Y:S01]  /*24180*/  UMOV UR4, URZ ;  /* 0x0000003f00047c82 */ /* 0x000fe20008000000 */
[----:B------:R-:W-:Y:S01]  /*24190*/  UMOV UR5, URZ ;  /* 0x0000003f00057c82 */ /* 0x000fe20008000000 */
[----:B------:R-:W-:Y:S01]  /*241a0*/  ULDC UR6, c[0x0][0xc3c] ;  /* 0x00030f0000067ab9 */ /* 0x000fe20000000800 */
[----:B------:R-:W-:Y:S01]  /*241b0*/  IMAD.MOV.U32 R16, RZ, RZ, R0 ;  /* 0x000000ffff107224 */ /* 0x000fe200078e0000 */
[----:B------:R-:W-:Y:S01]  /*241c0*/  MOV R18, UR5 ;  /* 0x0000000500127c02 */ /* 0x000fe20008000f00 */
[----:B------:R-:W-:Y:S02]  /*241d0*/  IMAD.U32 R17, RZ, RZ, UR4 ;  /* 0x00000004ff117e24 */ /* 0x000fe4000f8e00ff */
[----:B------:R-:W-:-:S07]  /*241e0*/  IMAD.U32 R19, RZ, RZ, UR6 ;  /* 0x00000006ff137e24 */ /* 0x000fce000f8e00ff */
.L_x_11706:
        /* <DEDUP_REMOVED lines=10> */
.L_x_11695:
[----:B------:R-:W-:Y:S02]  /*24290*/  ULDC UR4, c[0x0][0xc3c] ;  /* 0x00030f0000047ab9 */ /* 0x000fe40000000800 */
[----:B----4-:R-:W-:-:S13]  /*242a0*/  ISETP.GE.AND P0, PT, R19, UR4, PT ;  /* 0x0000000413007c0c */ /* 0x010fda000bf06270 */
[----:B------:R-:W-:Y:S05]  /*242b0*/  @!P0 BRA `(.L_x_11707) ;  /* 0xffffff9c00188947 */ /* 0x000fea000383ffff */
[----:B------:R-:W-:Y:S05]  /*242c0*/  BSYNC B8 ;  /* 0x0000000000087941 */ /* 0x000fea0003800000 */
.L_x_11590:
[----:B0-----:R-:W4:Y:S01]  /*242d0*/  LDL.LU R0, [R1+0x4c] ;  /* 0x00004c0001007983 */ /* 0x001f220000300800 */
[----:B------:R-:W-:Y:S01]  /*242e0*/  BSSY B0, `(.L_x_11708) ;  /* 0x000000b000007945 */ /* 0x000fe20003800000 */
[----:B------:R-:W0:Y:S01]  /*242f0*/  S2R R5, SR_CgaCtaId ;  /* 0x0000000000057919 */ /* 0x000e220000008800 */
[----:B----4-:R-:W-:-:S05]  /*24300*/  VIADD R0, R0, 0x1 ;  /* 0x0000000100007836 */ /* 0x010fca0000000000 */
[----:B--2---:R-:W-:-:S04]  /*24310*/  LEA.HI R2, R0, R0, RZ, 0x1 ;  /* 0x0000000000027211 */ /* 0x004fc800078f08ff */
[----:B------:R-:W-:Y:S02]  /*24320*/  LOP3.LUT R3, R2, 0xfffffffe, RZ, 0xc0, !PT ;  /* 0xfffffffe02037812 */ /* 0x000fe400078ec0ff */
[----:B------:R-:W-:-:S03]  /*24330*/  MOV R2, 0x400 ;  /* 0x0000040000027802 */ /* 0x000fc60000000f00 */
[----:B------:R-:W-:Y:S01]  /*24340*/  IMAD.IADD R0, R0, 0x1, -R3 ;  /* 0x0000000100007824 */ /* 0x000fe200078e0a03 */
[----:B0-----:R-:W-:-:S04]  /*24350*/  LEA R5, R5, R2, 0x18 ;  /* 0x0000000205057211 */ /* 0x001fc800078ec0ff */
[----:B------:R-:W-:-:S04]  /*24360*/  SHF.L.U32 R0, R0, 0x1f, RZ ;  /* 0x0000001f00007819 */ /* 0x000fc800000006ff */
[----:B------:R-:W0:Y:S02]  /*24370*/  SYNCS.PHASECHK.TRANS64.TRYWAIT P0, [R5+URZ+0x2d820], R0 ;  /* 0x02d82000050075a7 */ /* 0x000e24000800017f */
[----:B0-----:R-:W-:Y:S05]  /*24380*/  @!P0 BRA `(.L_x_11709) ;  /* 0x0000003c00908947 */ /* 0x001fea0003800000 */
.L_x_11854:
[----:B------:R-:W-:Y:S05]  /*24390*/  BSYNC B0 ;  /* 0x0000000000007941 */ /* 0x000fea0003800000 */
.L_x_11708:
[----:B------:R-:W-:-:S03]  /*243a0*/  UMOV UR4, 0xffffffff ;  /* 0xffffffff00047882 */ /* 0x000fc60000000000 */
[----:B------:R-:W-:Y:S05]  /*243b0*/  BRA.DIV UR4, `(.L_x_11710) ;  /* 0x0000003e04987947 */ /* 0x000fea000b800000 */
[----:B0-----:R-:W0:Y:S02]  /*243c0*/  S2R R0, SR_TID.X ;  /* 0x0000000000007919 */ /* 0x001e240000002100 */
[----:B0-----:R-:W-:-:S04]  /*243d0*/  SHF.R.U32.HI R0, RZ, 0x5, R0 ;  /* 0x00000005ff007819 */ /* 0x001fc80000011600 */
[----:B------:R-:W-:-:S05]  /*243e0*/  LOP3.LUT R0, R0, 0x3, RZ, 0xc0, !PT ;  /* 0x0000000300007812 */ /* 0x000fca00078ec0ff */
[----:B------:R0:W2:Y:S02]  /*243f0*/  SHFL.IDX PT, R14, R0, RZ, 0x1f ;  /* 0x00001fff000e7589 */ /* 0x0000a400000e0000 */
.L_x_11857:
[----:B--2---:R-:W-:-:S13]  /*24400*/  ISETP.NE.AND P0, PT, R14, RZ, PT ;  /* 0x000000ff0e00720c */ /* 0x004fda0003f05270 */
[----:B------:R-:W-:Y:S05]  /*24410*/  @P0 BRA `(.L_x_11364) ;  /* 0x0000000000900947 */ /* 0x000fea0003800000 */
[----:B------:R-:W-:-:S03]  /*24420*/  UMOV UR4, 0xffffffff ;  /* 0xffffffff00047882 */ /* 0x000fc60000000000 */
[----:B------:R-:W-:Y:S05]  /*24430*/  BRA.DIV UR4, `(.L_x_11711) ;  /* 0x0000003e04ac7947 */ /* 0x000fea000b800000 */
[----:B------:R-:W-:-:S13]  /*24440*/  ELECT P6, URZ, PT ;  /* 0x00000000003f782f */ /* 0x000fda00038c0000 */
.L_x_11860:
[----:B------:R-:W-:Y:S05]  /*24450*/  @!P6 BRA `(.L_x_11364) ;  /* 0x000000000080e947 */ /* 0x000fea0003800000 */
[----:B------:R-:W-:-:S06]  /*24460*/  ULOP3.LUT UR4, UR36, 0x2, URZ, 0xfc, !UPT ;  /* 0x0000000224047892 */ /* 0x000fcc000f8efc3f */
[----:B0-----:R-:W-:-:S05]  /*24470*/  IMAD.U32 R0, RZ, RZ, UR4 ;  /* 0x00000004ff007e24 */ /* 0x001fca000f8e00ff */
[----:B------:R-:W-:-:S13]  /*24480*/  ISETP.NE.AND P0, PT, R0, 0x3, PT ;  /* 0x000000030000780c */ /* 0x000fda0003f05270 */
[----:B------:R-:W-:Y:S05]  /*24490*/  @!P0 BRA `(.L_x_11712) ;  /* 0x0000000000048947 */ /* 0x000fea0003800000 */
[----:B------:R-:W-:Y:S01]  /*244a0*/  BPT.TRAP 0x1 ;  /* 0x000000040000795c */ /* 0x000fe20000300000 */
.L_x_11712:
[----:B------:R-:W2:Y:S01]  /*244b0*/  LDL R0, [R1] ;  /* 0x0000000001007983 */ /* 0x000ea20000100800 */
[C---:B------:R-:W-:Y:S02]  /*244c0*/  IMAD R3, R25.reuse, 0x8, R5 ;  /* 0x0000000819037824 */ /* 0x040fe400078e0205 */
[----:B------:R-:W-:-:S05]  /*244d0*/  VIADD R25, R25, 0x1 ;  /* 0x0000000119197836 */ /* 0x000fca0000000000 */
[----:B------:R-:W-:Y:S02]  /*244e0*/  ISETP.NE.AND P2, PT, R25, 0x2, PT ;  /* 0x000000021900780c */ /* 0x000fe40003f45270 */
[----:B--2---:R-:W-:Y:S02]  /*244f0*/  SHF.L.U32 R2, R0, 0x1f, RZ ;  /* 0x0000001f00027819 */ /* 0x004fe400000006ff */
[----:B------:R-:W-:Y:S02]  /*24500*/  SEL R0, RZ, 0x1, P2 ;  /* 0x00000001ff007807 */ /* 0x000fe40001000000 */
[----:B------:R-:W0:Y:S02]  /*24510*/  SYNCS.PHASECHK.TRANS64.TRYWAIT P1, [R3+URZ+0x2d840], R2 ;  /* 0x02d84002030075a7 */ /* 0x000e24000802017f */
[----:B0-----:R-:W-:Y:S05]  /*24520*/  @!P1 BRA `(.L_x_11713) ;  /* 0x0000003c00909947 */ /* 0x001fea0003800000 */
.L_x_11861:
[----:B------:R-:W2:Y:S01]  /*24530*/  LDL.LU R4, [R1] ;  /* 0x0000000001047983 */ /* 0x000ea20000300800 */
[----:B------:R-:W-:Y:S02]  /*24540*/  SEL R25, R25, RZ, P2 ;  /* 0x000000ff19197207 */ /* 0x000fe40001000000 */
[----:B--2---:R-:W-:Y:S01]  /*24550*/  LOP3.LUT R0, R4, R0, RZ, 0x3c, !PT ;  /* 0x0000000004007212 */ /* 0x004fe200078e3cff */
[----:B------:R-:W-:Y:S06]  /*24560*/  @!P0 BRA `(.L_x_11714) ;  /* 0x0000000000048947 */ /* 0x000fec0003800000 */
[----:B------:R-:W-:Y:S01]  /*24570*/  BPT.TRAP 0x1 ;  /* 0x000000040000795c */ /* 0x000fe20000300000 */
.L_x_11714:
[----:B------:R-:W-:Y:S01]  /*24580*/  IMAD R25, R25, 0x8, R5 ;  /* 0x0000000819197824 */ /* 0x000fe200078e0205 */
[----:B------:R-:W-:-:S04]  /*24590*/  SHF.L.U32 R0, R0, 0x1f, RZ ;  /* 0x0000001f00007819 */ /* 0x000fc800000006ff */
[----:B------:R-:W2:Y:S02]  /*245a0*/  SYNCS.PHASECHK.TRANS64.TRYWAIT P1, [R25+URZ+0x2d840], R0 ;  /* 0x02d84000190075a7 */ /* 0x000ea4000802017f */
[----:B--2---:R-:W-:Y:S05]  /*245b0*/  @!P1 BRA `(.L_x_11715) ;  /* 0x0000003c00809947 */ /* 0x004fea0003800000 */
.L_x_11862:
[----:B------:R-:W-:Y:S05]  /*245c0*/  @!P0 BRA `(.L_x_11716) ;  /* 0x0000000000048947 */ /* 0x000fea0003800000 */
[----:B------:R-:W-:Y:S01]  /*245d0*/  BPT.TRAP 0x1 ;  /* 0x000000040000795c */ /* 0x000fe20000300000 */
.L_x_11716:
[----:B------:R-:W4:Y:S02]  /*245e0*/  SYNCS.PHASECHK.TRANS64.TRYWAIT P1, [R3+URZ+0x2d860], R2 ;  /* 0x02d86002030075a7 */ /* 0x000f24000802017f */
[----:B----4-:R-:W-:Y:S05]  /*245f0*/  @!P1 BRA `(.L_x_11717) ;  /* 0x0000003c00849947 */ /* 0x010fea0003800000 */
.L_x_11863:
[----:B------:R-:W-:Y:S05]  /*24600*/  @!P0 BRA `(.L_x_11718) ;  /* 0x0000000000048947 */ /* 0x000fea0003800000 */
[----:B------:R-:W-:Y:S01]  /*24610*/  BPT.TRAP 0x1 ;  /* 0x000000040000795c */ /* 0x000fe20000300000 */
.L_x_11718:
[----:B------:R0:W0:Y:S02]  /*24620*/  SYNCS.PHASECHK.TRANS64.TRYWAIT P0, [R25+URZ+0x2d860], R0 ;  /* 0x02d86000190075a7 */ /* 0x000024000800017f */
[----:B0-----:R-:W-:Y:S05]  /*24630*/  @!P0 NANOSLEEP.SYNCS 0x989680 ;  /* 0x009896800000895d */ /* 0x001fea0003900000 */
[----:B------:R-:W0:Y:S02]  /*24640*/  @!P0 SYNCS.PHASECHK.TRANS64 P0, [R25+URZ+0x2d860], R0 ;  /* 0x02d86000190085a7 */ /* 0x000e24000800007f */
[----:B0-----:R-:W-:Y:S05]  /*24650*/  @!P0 BRA `(.L_x_11718) ;  /* 0xfffffffc00f08947 */ /* 0x001fea000383ffff */
.L_x_11364:
[----:B------:R-:W-:Y:S05]  /*24660*/  BSYNC B9 ;  /* 0x0000000000097941 */ /* 0x000fea0003800000 */
.L_x_11361:
[----:B------:R-:W-:Y:S05]  /*24670*/  EXIT ;  /* 0x000000000000794d */ /* 0x000fea0003800000 */
.L_x_11388:
[----:B0-----:R0:W1:Y:S02]  /*24680*/  SYNCS.PHASECHK.TRANS64.TRYWAIT P4, [R35+URZ+0x2d890], R86 ;  /* 0x02d89056230075a7 */ /* 0x001064000808017f */
[----:B-1----:R-:W-:Y:S05]  /*24690*/  @!P4 NANOSLEEP.SYNCS 0x989680 ;  /* 0x009896800000c95d */ /* 0x002fea0003900000 */
[----:B------:R-:W1:Y:S02]  /*246a0*/  @!P4 SYNCS.PHASECHK.TRANS64 P4, [R35+URZ+0x2d890], R86 ;  /* 0x02d890562300c5a7 */ /* 0x000e64000808007f */
[----:B-1----:R-:W-:Y:S05]  /*246b0*/  @!P4 BRA `(.L_x_11388) ;  /* 0xfffffffc00f0c947 */ /* 0x002fea000383ffff */
[----:B------:R-:W-:Y:S05]  /*246c0*/  BRA `(.L_x_11719) ;  /* 0xfffffdec00647947 */ /* 0x000fea000383ffff */
.L_x_11389:
        /* <DEDUP_REMOVED lines=8> */
.L_x_11721:
[----:B------:R-:W-:Y:S05]  /*24750*/  BSYNC B1 ;  /* 0x0000000000017941 */ /* 0x000fea0003800000 */
.L_x_11720:
[----:B------:R-:W-:Y:S01]  /*24760*/  IMAD.MOV.U32 R13, RZ, RZ, R60 ;  /* 0x000000ffff0d7224 */ /* 0x000fe200078e003c */
[----:B------:R-:W-:Y:S01]  /*24770*/  MOV R15, 0xffffffff ;  /* 0xffffffff000f7802 */ /* 0x000fe20000000f00 */
[----:B------:R-:W-:Y:S02]  /*24780*/  IMAD.MOV.U32 R12, RZ, RZ, RZ ;  /* 0x000000ffff0c7224 */ /* 0x000fe400078e00ff */
[----:B------:R-:W-:Y:S02]  /*24790*/  IMAD.MOV.U32 R11, RZ, RZ, 0x1e1f ;  /* 0x00001e1fff0b7424 */ /* 0x000fe400078e00ff */
[----:B------:R-:W-:-:S07]  /*247a0*/  IMAD.MOV.U32 R62, RZ, RZ, R14 ;  /* 0x000000ffff3e7224 */ /* 0x000fce00078e000e */
[----:B------:R-:W-:Y:S05]  /*247b0*/  WARPSYNC.COLLECTIVE R15, `(.L_x_11722) ;  /* 0x000000000f087348 */ /* 0x000fea0003c00000 */
[----:B------:R0:W1:Y:S02]  /*247c0*/  SHFL.IDX P6, R14, R13, R12, R11 ;  /* 0x0000000c0d0e7389 */ /* 0x00006400000c000b */
[----:B01----:R-:W-:Y:S01]  /*247d0*/  ENDCOLLECTIVE ;  /* 0x000000000000791b */ /* 0x003fe20003800000 */
.L_x_11722:
[----:B------:R-:W-:Y:S01]  /*247e0*/  IMAD.MOV.U32 R11, RZ, RZ, R14 ;  /* 0x000000ffff0b7224 */ /* 0x000fe200078e000e */
[----:B------:R-:W-:Y:S06]  /*247f0*/  BRA `(.L_x_11723) ;  /* 0xfffffdec002c7947 */ /* 0x000fec000383ffff */
.L_x_11417:
[----:B0-----:R0:W1:Y:S02]  /*24800*/  SYNCS.PHASECHK.TRANS64.TRYWAIT P4, [R35+URZ+0x2d890], R86 ;  /* 0x02d89056230075a7 */ /* 0x001064000808017f */
[----:B-1----:R-:W-:Y:S05]  /*24810*/  @!P4 NANOSLEEP.SYNCS 0x989680 ;  /* 0x009896800000c95d */ /* 0x002fea0003900000 */
[----:B------:R-:W1:Y:S02]  /*24820*/  @!P4 SYNCS.PHASECHK.TRANS64 P4, [R35+URZ+0x2d890], R86 ;  /* 0x02d890562300c5a7 */ /* 0x000e64000808007f */
[----:B-1----:R-:W-:Y:S05]  /*24830*/  @!P4 BRA `(.L_x_11417) ;  /* 0xfffffffc00f0c947 */ /* 0x002fea000383ffff */
[----:B------:R-:W-:Y:S05]  /*24840*/  BRA `(.L_x_11724) ;  /* 0xfffffe0400f87947 */ /* 0x000fea000383ffff */
.L_x_11418:
        /* <DEDUP_REMOVED lines=8> */
.L_x_11726:
[----:B------:R-:W-:Y:S05]  /*248d0*/  BSYNC B1 ;  /* 0x0000000000017941 */ /* 0x000fea0003800000 */
.L_x_11725:
[----:B------:R-:W-:Y:S02]  /*248e0*/  IMAD.MOV.U32 R13, RZ, RZ, R60 ;  /* 0x000000ffff0d7224 */ /* 0x000fe400078e003c */
[----:B------:R-:W-:Y:S02]  /*248f0*/  IMAD.MOV.U32 R12, RZ, RZ, RZ ;  /* 0x000000ffff0c7224 */ /* 0x000fe400078e00ff */
[----:B------:R-:W-:Y:S02]  /*24900*/  IMAD.MOV.U32 R11, RZ, RZ, 0x1e1f ;  /* 0x00001e1fff0b7424 */ /* 0x000fe400078e00ff */
[----:B------:R-:W-:Y:S02]  /*24910*/  IMAD.MOV.U32 R15, RZ, RZ, -0x1 ;  /* 0xffffffffff0f7424 */ /* 0x000fe400078e00ff */
[----:B------:R-:W-:-:S07]  /*24920*/  IMAD.MOV.U32 R91, RZ, RZ, R14 ;  /* 0x000000ffff5b7224 */ /* 0x000fce00078e000e */
[----:B------:R-:W-:Y:S05]  /*24930*/  WARPSYNC.COLLECTIVE R15, `(.L_x_11727) ;  /* 0x000000000f087348 */ /* 0x000fea0003c00000 */
[----:B------:R0:W1:Y:S02]  /*24940*/  SHFL.IDX P6, R14, R13, R12, R11 ;  /* 0x0000000c0d0e7389 */ /* 0x00006400000c000b */
[----:B01----:R-:W-:Y:S01]  /*24950*/  ENDCOLLECTIVE ;  /* 0x000000000000791b */ /* 0x003fe20003800000 */
.L_x_11727:
[----:B------:R-:W-:Y:S01]  /*24960*/  IMAD.MOV.U32 R90, RZ, RZ, R14 ;  /* 0x000000ffff5a7224 */ /* 0x000fe200078e000e */
[----:B------:R-:W-:Y:S06]  /*24970*/  BRA `(.L_x_11728) ;  /* 0xfffffe0400c07947 */ /* 0x000fec000383ffff */
.L_x_11431:
[----:B0-----:R0:W1:Y:S02]  /*24980*/  SYNCS.PHASECHK.TRANS64.TRYWAIT P3, [R35+URZ+0x2d890], R86 ;  /* 0x02d89056230075a7 */ /* 0x001064000806017f */
[----:B-1----:R-:W-:Y:S05]  /*24990*/  @!P3 NANOSLEEP.SYNCS 0x989680 ;  /* 0x009896800000b95d */ /* 0x002fea0003900000 */
[----:B------:R-:W1:Y:S02]  /*249a0*/  @!P3 SYNCS.PHASECHK.TRANS64 P3, [R35+URZ+0x2d890], R86 ;  /* 0x02d890562300b5a7 */ /* 0x000e64000806007f */
[----:B-1----:R-:W-:Y:S05]  /*249b0*/  @!P3 BRA `(.L_x_11431) ;  /* 0xfffffffc00f0b947 */ /* 0x002fea000383ffff */
[----:B------:R-:W-:Y:S05]  /*249c0*/  BRA `(.L_x_11729) ;  /* 0xfffffe1c00a47947 */ /* 0x000fea000383ffff */
.L_x_11432:
[----:B------:R-:W-:Y:S01]  /*249d0*/  BSSY B1, `(.L_x_11730) ;  /* 0x0000007000017945 */ /* 0x000fe20003800000 */
[----:B------:R-:W-:Y:S02]  /*249e0*/  IMAD.MOV.U32 R12, RZ, RZ, RZ ;  /* 0x000000ffff0c7224 */ /* 0x000fe400078e00ff */
[----:B------:R-:W-:Y:S02]  /*249f0*/  IMAD.MOV.U32 R11, RZ, RZ, 0x1e1f ;  /* 0x00001e1fff0b7424 */ /* 0x000fe400078e00ff */
[----:B------:R-:W-:-:S07]  /*24a00*/  IMAD.MOV.U32 R15, RZ, RZ, -0x1 ;  /* 0xffffffffff0f7424 */ /* 0x000fce00078e00ff */
[----:B0-----:R-:W-:Y:S05]  /*24a10*/  WARPSYNC.COLLECTIVE R15, `(.L_x_11731) ;  /* 0x000000000f087348 */ /* 0x001fea0003c00000 */
[----:B------:R1:W2:Y:S02]  /*24a20*/  SHFL.IDX P6, R14, R13, R12, R11 ;  /* 0x0000000c0d0e7389 */ /* 0x0002a400000c000b */
[----:B012---:R-:W-:Y:S01]  /*24a30*/  ENDCOLLECTIVE ;  /* 0x000000000000791b */ /* 0x007fe20003800000 */
.L_x_11731:
[----:B------:R-:W-:Y:S05]  /*24a40*/  BSYNC B1 ;  /* 0x0000000000017941 */ /* 0x000fea0003800000 */
.L_x_11730:
        /* <DEDUP_REMOVED lines=8> */
.L_x_11732:
[----:B------:R-:W-:Y:S01]  /*24ad0*/  IMAD.MOV.U32 R42, RZ, RZ, R14 ;  /* 0x000000ffff2a7224 */ /* 0x000fe200078e000e */
[----:B------:R-:W-:Y:S06]  /*24ae0*/  BRA `(.L_x_11733) ;  /* 0xfffffe1c00d87947 */ /* 0x000fec000383ffff */
.L_x_11436:
[----:B---3--:R3:W0:Y:S02]  /*24af0*/  SYNCS.PHASECHK.TRANS64.TRYWAIT P2, [R35+URZ+0x2d8b0], R86 ;  /* 0x02d8b056230075a7 */ /* 0x008624000804017f */
[----:B0-----:R-:W-:Y:S05]  /*24b00*/  @!P2 NANOSLEEP.SYNCS 0x989680 ;  /* 0x009896800000a95d */ /* 0x001fea0003900000 */
[----:B------:R-:W0:Y:S02]  /*24b10*/  @!P2 SYNCS.PHASECHK.TRANS64 P2, [R35+URZ+0x2d8b0], R86 ;  /* 0x02d8b0562300a5a7 */ /* 0x000e24000804007f */
[----:B0-----:R-:W-:Y:S05]  /*24b20*/  @!P2 BRA `(.L_x_11436) ;  /* 0xfffffffc00f0a947 */ /* 0x001fea000383ffff */
[----:B------:R-:W-:Y:S05]  /*24b30*/  BRA `(.L_x_11734) ;  /* 0xfffffe2000bc7947 */ /* 0x000fea000383ffff */
.L_x_11450:
        /* <DEDUP_REMOVED lines=8> */
[----:B------:R-:W-:-:S05]  /*24bc0*/  SHF.R.S32.HI R8, RZ, 0x7, R8 ;  /* 0x00000007ff087819 */ /* 0x000fca0000011408 */
[----:B------:R-:W-:-:S07]  /*24bd0*/  IMAD.MOV.U32 R13, RZ, RZ, R8 ;  /* 0x000000ffff0d7224 */ /* 0x000fce00078e0008 */
[----:B-12--5:R-:W-:Y:S05]  /*24be0*/  WARPSYNC.COLLECTIVE R15, `(.L_x_11736) ;  /* 0x000000000f087348 */ /* 0x026fea0003c00000 */
[----:B------:R0:W3:Y:S02]  /*24bf0*/  SHFL.IDX P6, R14, R13, R12, R11 ;  /* 0x0000000c0d0e7389 */ /* 0x0000e400000c000b */
[----:B0123-5:R-:W-:Y:S01]  /*24c00*/  ENDCOLLECTIVE ;  /* 0x000000000000791b */ /* 0x02ffe20003800000 */
.L_x_11736:
[----:B------:R-:W-:Y:S05]  /*24c10*/  BSYNC B0 ;  /* 0x0000000000007941 */ /* 0x000fea0003800000 */
.L_x_11735:
[----:B------:R0:W-:Y:S01]  /*24c20*/  STL [R1+0x44], R14 ;  /* 0x0000440e01007387 */ /* 0x0001e20000100800 */
[----:B------:R-:W-:Y:S05]  /*24c30*/  BRA `(.L_x_11737) ;  /* 0xfffffe2c00a87947 */ /* 0x000fea000383ffff */
.L_x_11461:
[----:B------:R-:W-:Y:S01]  /*24c40*/  BSSY B1, `(.L_x_11738) ;  /* 0x0000007000017945 */ /* 0x000fe20003800000 */
[----:B------:R-:W-:Y:S02]  /*24c50*/  IMAD.MOV.U32 R12, RZ, RZ, RZ ;  /* 0x000000ffff0c7224 */ /* 0x000fe400078e00ff */
[----:B------:R-:W-:Y:S02]  /*24c60*/  IMAD.MOV.U32 R11, RZ, RZ, 0x1e1f ;  /* 0x00001e1fff0b7424 */ /* 0x000fe400078e00ff */
[----:B------:R-:W-:-:S07]  /*24c70*/  IMAD.MOV.U32 R15, RZ, RZ, -0x1 ;  /* 0xffffffffff0f7424 */ /* 0x000fce00078e00ff */
[----:B012---:R-:W-:Y:S05]  /*24c80*/  WARPSYNC.COLLECTIVE R15, `(.L_x_11739) ;  /* 0x000000000f087348 */ /* 0x007fea0003c00000 */
[----:B0-----:R0:W3:Y:S02]  /*24c90*/  SHFL.IDX P6, R14, R13, R12, R11 ;  /* 0x0000000c0d0e7389 */ /* 0x0010e400000c000b */
[----:B0123--:R-:W-:Y:S01]  /*24ca0*/  ENDCOLLECTIVE ;  /* 0x000000000000791b */ /* 0x00ffe20003800000 */
.L_x_11739:
[----:B------:R-:W-:Y:S05]  /*24cb0*/  BSYNC B1 ;  /* 0x0000000000017941 */ /* 0x000fea0003800000 */
.L_x_11738:
        /* <DEDUP_REMOVED lines=8> */
.L_x_11740:
[----:B------:R-:W-:Y:S02]  /*24d40*/  IMAD.MOV.U32 R13, RZ, RZ, R5 ;  /* 0x000000ffff0d7224 */ /* 0x000fe400078e0005 */
[----:B------:R-:W-:-:S07]  /*24d50*/  IMAD.MOV.U32 R0, RZ, RZ, R14 ;  /* 0x000000ffff007224 */ /* 0x000fce00078e000e */
[----:B------:R-:W-:Y:S05]  /*24d60*/  WARPSYNC.COLLECTIVE R15, `(.L_x_11741) ;  /* 0x000000000f087348 */ /* 0x000fea0003c00000 */
[----:B------:R0:W1:Y:S02]  /*24d70*/  SHFL.IDX P6, R14, R13, R12, R11 ;  /* 0x0000000c0d0e7389 */ /* 0x00006400000c000b */
[----:B01----:R-:W-:Y:S01]  /*24d80*/  ENDCOLLECTIVE ;  /* 0x000000000000791b */ /* 0x003fe20003800000 */
.L_x_11741:
[----:B------:R-:W-:Y:S02]  /*24d90*/  IMAD.MOV.U32 R13, RZ, RZ, R4 ;  /* 0x000000ffff0d7224 */ /* 0x000fe400078e0004 */
[----:B------:R-:W-:-:S07]  /*24da0*/  IMAD.MOV.U32 R5, RZ, RZ, R14 ;  /* 0x000000ffff057224 */ /* 0x000fce00078e000e */
[----:B------:R-:W-:Y:S05]  /*24db0*/  WARPSYNC.COLLECTIVE R15, `(.L_x_11742) ;  /* 0x000000000f087348 */ /* 0x000fea0003c00000 */
[----:B------:R0:W1:Y:S02]  /*24dc0*/  SHFL.IDX P6, R14, R13, R12, R11 ;  /* 0x0000000c0d0e7389 */ /* 0x00006400000c000b */
[----:B01----:R-:W-:Y:S01]  /*24dd0*/  ENDCOLLECTIVE ;  /* 0x000000000000791b */ /* 0x003fe20003800000 */
.L_x_11742:
[----:B------:R-:W-:Y:S05]  /*24de0*/  BRA `(.L_x_11743) ;  /* 0xfffffe3400347947 */ /* 0x000fea000383ffff */
.L_x_11465:
[----:B0-----:R0:W1:Y:S02]  /*24df0*/  SYNCS.PHASECHK.TRANS64.TRYWAIT P0, [R2+URZ+0x2d800], R3 ;  /* 0x02d80003020075a7 */ /* 0x001064000800017f */
[----:B-1----:R-:W-:Y:S05]  /*24e00*/  @!P0 NANOSLEEP.SYNCS 0x989680 ;  /* 0x009896800000895d */ /* 0x002fea0003900000 */
[----:B------:R-:W1:Y:S02]  /*24e10*/  @!P0 SYNCS.PHASECHK.TRANS64 P0, [R2+URZ+0x2d800], R3 ;  /* 0x02d80003020085a7 */ /* 0x000e64000800007f */
[----:B-1----:R-:W-:Y:S05]  /*24e20*/  @!P0 BRA `(.L_x_11465) ;  /* 0xfffffffc00f08947 */ /* 0x002fea000383ffff */
[----:B------:R-:W-:Y:S05]  /*24e30*/  BRA `(.L_x_11744) ;  /* 0xfffffe3c00647947 */ /* 0x000fea000383ffff */
.L_x_11477:
[----:B------:R-:W-:Y:S01]  /*24e40*/  BSSY B1, `(.L_x_11745) ;  /* 0x0000007000017945 */ /* 0x000fe20003800000 */
[----:B------:R-:W-:Y:S02]  /*24e50*/  IMAD.MOV.U32 R12, RZ, RZ, RZ ;  /* 0x000000ffff0c7224 */ /* 0x000fe400078e00ff */
[----:B------:R-:W-:Y:S02]  /*24e60*/  IMAD.MOV.U32 R11, RZ, RZ, 0x1e1f ;  /* 0x00001e1fff0b7424 */ /* 0x000fe400078e00ff */
[----:B------:R-:W-:-:S07]  /*24e70*/  IMAD.MOV.U32 R15, RZ, RZ, -0x1 ;  /* 0xffffffffff0f7424 */ /* 0x000fce00078e00ff */
[----:B012---:R-:W-:Y:S05]  /*24e80*/  WARPSYNC.COLLECTIVE R15, `(.L_x_11746) ;  /* 0x000000000f087348 */ /* 0x007fea0003c00000 */
[----:B0-----:R0:W3:Y:S02]  /*24e90*/  SHFL.IDX P6, R14, R13, R12, R11 ;  /* 0x0000000c0d0e7389 */ /* 0x0010e400000c000b */
[----:B0123--:R-:W-:Y:S01]  /*24ea0*/  ENDCOLLECTIVE ;  /* 0x000000000000791b */ /* 0x00ffe20003800000 */
.L_x_11746:
[----:B------:R-:W-:Y:S05]  /*24eb0*/  BSYNC B1 ;  /* 0x0000000000017941 */ /* 0x000fea0003800000 */
.L_x_11745:
        /* <DEDUP_REMOVED lines=8> */
.L_x_11747:
[----:B------:R-:W-:Y:S02]  /*24f40*/  IMAD.MOV.U32 R13, RZ, RZ, R21 ;  /* 0x000000ffff0d7224 */ /* 0x000fe400078e0015 */
[----:B------:R-:W-:-:S07]  /*24f50*/  IMAD.MOV.U32 R0, RZ, RZ, R14 ;  /* 0x000000ffff007224 */ /* 0x000fce00078e000e */
[----:B------:R-:W-:Y:S05]  /*24f60*/  WARPSYNC.COLLECTIVE R15, `(.L_x_11748) ;  /* 0x000000000f087348 */ /* 0x000fea0003c00000 */
[----:B------:R0:W1:Y:S02]  /*24f70*/  SHFL.IDX P6, R14, R13, R12, R11 ;  /* 0x0000000c0d0e7389 */ /* 0x00006400000c000b */
[----:B01----:R-:W-:Y:S01]  /*24f80*/  ENDCOLLECTIVE ;  /* 0x000000000000791b */ /* 0x003fe20003800000 */
.L_x_11748:
[----:B------:R-:W-:Y:S01]  /*24f90*/  IMAD.MOV.U32 R13, RZ, RZ, R20 ;  /* 0x000000ffff0d7224 */ /* 0x000fe200078e0014 */
[----:B------:R-:W-:-:S07]  /*24fa0*/  MOV R21, R14 ;  /* 0x0000000e00157202 */ /* 0x000fce0000000f00 */
[----:B------:R-:W-:Y:S05]  /*24fb0*/  WARPSYNC.COLLECTIVE R15, `(.L_x_11749) ;  /* 0x000000000f087348 */ /* 0x000fea0003c00000 */
[----:B------:R0:W1:Y:S02]  /*24fc0*/  SHFL.IDX P6, R14, R13, R12, R11 ;  /* 0x0000000c0d0e7389 */ /* 0x00006400000c000b */
[----:B01----:R-:W-:Y:S01]  /*24fd0*/  ENDCOLLECTIVE ;  /* 0x000000000000791b */ /* 0x003fe20003800000 */
.L_x_11749:
[----:B------:R-:W-:Y:S01]  /*24fe0*/  IMAD.MOV.U32 R20, RZ, RZ, R14 ;  /* 0x000000ffff147224 */ /* 0x000fe200078e000e */
[----:B------:R-:W-:Y:S06]  /*24ff0*/  BRA `(.L_x_11750) ;  /* 0xfffffe5000287947 */ /* 0x000fec000383ffff */
.L_x_11481:
[----:B0-----:R0:W3:Y:S02]  /*25000*/  SYNCS.PHASECHK.TRANS64.TRYWAIT P0, [R2+URZ+0x2d800], R3 ;  /* 0x02d80003020075a7 */ /* 0x0010e4000800017f */
[----:B---3--:R-:W-:Y:S05]  /*25010*/  @!P0 NANOSLEEP.SYNCS 0x989680 ;  /* 0x009896800000895d */ /* 0x008fea0003900000 */
[----:B------:R-:W3:Y:S02]  /*25020*/  @!P0 SYNCS.PHASECHK.TRANS64 P0, [R2+URZ+0x2d800], R3 ;  /* 0x02d80003020085a7 */ /* 0x000ee4000800007f */
[----:B---3--:R-:W-:Y:S05]  /*25030*/  @!P0 BRA `(.L_x_11481) ;  /* 0xfffffffc00f08947 */ /* 0x008fea000383ffff */
[----:B------:R-:W-:Y:S05]  /*25040*/  BRA `(.L_x_11751) ;  /* 0xfffffe5400cc7947 */ /* 0x000fea000383ffff */
.L_x_11489:
[----:B--2---:R2:W4:Y:S02]  /*25050*/  SYNCS.PHASECHK.TRANS64.TRYWAIT P1, [R0+URZ+0x2d830], R5 ;  /* 0x02d83005000075a7 */ /* 0x004524000802017f */
[----:B----4-:R-:W-:Y:S05]  /*25060*/  @!P1 NANOSLEEP.SYNCS 0x989680 ;  /* 0x009896800000995d */ /* 0x010fea0003900000 */
[----:B------:R-:W4:Y:S02]  /*25070*/  @!P1 SYNCS.PHASECHK.TRANS64 P1, [R0+URZ+0x2d830], R5 ;  /* 0x02d83005000095a7 */ /* 0x000f24000802007f */
[----:B----4-:R-:W-:Y:S05]  /*25080*/  @!P1 BRA `(.L_x_11489) ;  /* 0xfffffffc00f09947 */ /* 0x010fea000383ffff */
[----:B------:R-:W-:Y:S05]  /*25090*/  BRA `(.L_x_11488) ;  /* 0xfffffe6c00747947 */ /* 0x000fea000383ffff */
.L_x_11508:
[----:B-1----:R1:W2:Y:S02]  /*250a0*/  SYNCS.PHASECHK.TRANS64.TRYWAIT P2, [R9+URZ+0x2d830], R8 ;  /* 0x02d83008090075a7 */ /* 0x0022a4000804017f */
[----:B--2---:R-:W-:Y:S05]  /*250b0*/  @!P2 NANOSLEEP.SYNCS 0x989680 ;  /* 0x009896800000a95d */ /* 0x004fea0003900000 */
[----:B------:R-:W2:Y:S02]  /*250c0*/  @!P2 SYNCS.PHASECHK.TRANS64 P2, [R9+URZ+0x2d830], R8 ;  /* 0x02d830080900a5a7 */ /* 0x000ea4000804007f */
[----:B--2---:R-:W-:Y:S05]  /*250d0*/  @!P2 BRA `(.L_x_11508) ;  /* 0xfffffffc00f0a947 */ /* 0x004fea000383ffff */
[----:B------:R-:W-:Y:S05]  /*250e0*/  BRA `(.L_x_11507) ;  /* 0xfffffeac00047947 */ /* 0x000fea000383ffff */
.L_x_11512:
[----:B-1----:R1:W2:Y:S02]  /*250f0*/  SYNCS.PHASECHK.TRANS64.TRYWAIT P1, [R9+URZ+0x2d850], R8 ;  /* 0x02d85008090075a7 */ /* 0x0022a4000802017f */
[----:B--2---:R-:W-:Y:S05]  /*25100*/  @!P1 NANOSLEEP.SYNCS 0x989680 ;  /* 0x009896800000995d */ /* 0x004fea0003900000 */
[----:B------:R-:W2:Y:S02]  /*25110*/  @!P1 SYNCS.PHASECHK.TRANS64 P1, [R9+URZ+0x2d850], R8 ;  /* 0x02d85008090095a7 */ /* 0x000ea4000802007f */
[----:B--2---:R-:W-:Y:S05]  /*25120*/  @!P1 BRA `(.L_x_11512) ;  /* 0xfffffffc00f09947 */ /* 0x004fea000383ffff */
[----:B------:R-:W-:Y:S05]  /*25130*/  BRA `(.L_x_11509) ;  /* 0xfffffeb000207947 */ /* 0x000fea000383ffff */
.L_x_11533:
[----:B--2---:R2:W3:Y:S02]  /*25140*/  SYNCS.PHASECHK.TRANS64.TRYWAIT P2, [R5+URZ+0x2d830], R6 ;  /* 0x02d83006050075a7 */ /* 0x0044e4000804017f */
[----:B---3--:R-:W-:Y:S05]  /*25150*/  @!P2 NANOSLEEP.SYNCS 0x989680 ;  /* 0x009896800000a95d */ /* 0x008fea0003900000 */
[----:B------:R-:W3:Y:S02]  /*25160*/  @!P2 SYNCS.PHASECHK.TRANS64 P2, [R5+URZ+0x2d830], R6 ;  /* 0x02d830060500a5a7 */ /* 0x000ee4000804007f */
[----:B---3--:R-:W-:Y:S05]  /*25170*/  @!P2 BRA `(.L_x_11533) ;  /* 0xfffffffc00f0a947 */ /* 0x008fea000383ffff */
[----:B------:R-:W-:Y:S05]  /*25180*/  BRA `(.L_x_11532) ;  /* 0xfffffeec00207947 */ /* 0x000fea000383ffff */
.L_x_11537:
[----:B-1----:R1:W2:Y:S02]  /*25190*/  SYNCS.PHASECHK.TRANS64.TRYWAIT P1, [R6+URZ+0x2d850], R5 ;  /* 0x02d85005060075a7 */ /* 0x0022a4000802017f */
[----:B--2---:R-:W-:Y:S05]  /*251a0*/  @!P1 NANOSLEEP.SYNCS 0x989680 ;  /* 0x009896800000995d */ /* 0x004fea0003900000 */
[----:B------:R-:W2:Y:S02]  /*251b0*/  @!P1 SYNCS.PHASECHK.TRANS64 P1, [R6+URZ+0x2d850], R5 ;  /* 0x02d85005060095a7 */ /* 0x000ea4000802007f */
[----:B--2---:R-:W-:Y:S05]  /*251c0*/  @!P1 BRA `(.L_x_11537) ;  /* 0xfffffffc00f09947 */ /* 0x004fea000383ffff */
[----:B------:R-:W-:Y:S05]  /*251d0*/  BRA `(.L_x_11534) ;  /* 0xfffffef000487947 */ /* 0x000fea000383ffff */
.L_x_11546:
[----:B--2---:R2:W3:Y:S02]  /*251e0*/  SYNCS.PHASECHK.TRANS64.TRYWAIT P2, [R5+URZ+0x2d830], R6 ;  /* 0x02d83006050075a7 */ /* 0x0044e4000804017f */
[----:B---3--:R-:W-:Y:S05]  /*251f0*/  @!P2 NANOSLEEP.SYNCS 0x989680 ;  /* 0x009896800000a95d */ /* 0x008fea0003900000 */
[----:B------:R-:W3:Y:S02]  /*25200*/  @!P2 SYNCS.PHASECHK.TRANS64 P2, [R5+URZ+0x2d830], R6 ;  /* 0x02d830060500a5a7 */ /* 0x000ee4000804007f */
[----:B---3--:R-:W-:Y:S05]  /*25210*/  @!P2 BRA `(.L_x_11546) ;  /* 0xfffffffc00f0a947 */ /* 0x008fea000383ffff */
[----:B------:R-:W-:Y:S05]  /*25220*/  BRA `(.L_x_11545) ;  /* 0xffffff1800447947 */ /* 0x000fea000383ffff */
.L_x_11550:
[----:B-1----:R1:W2:Y:S02]  /*25230*/  SYNCS.PHASECHK.TRANS64.TRYWAIT P1, [R6+URZ+0x2d850], R5 ;  /* 0x02d85005060075a7 */ /* 0x0022a4000802017f */
[----:B--2---:R-:W-:Y:S05]  /*25240*/  @!P1 NANOSLEEP.SYNCS 0x989680 ;  /* 0x009896800000995d */ /* 0x004fea0003900000 */
[----:B------:R-:W2:Y:S02]  /*25250*/  @!P1 SYNCS.PHASECHK.TRANS64 P1, [R6+URZ+0x2d850], R5 ;  /* 0x02d85005060095a7 */ /* 0x000ea4000802007f */
[----:B--2---:R-:W-:Y:S05]  /*25260*/  @!P1 BRA `(.L_x_11550) ;  /* 0xfffffffc00f09947 */ /* 0x004fea000383ffff */
[----:B------:R-:W-:Y:S05]  /*25270*/  BRA `(.L_x_11547) ;  /* 0xffffff1c006c7947 */ /* 0x000fea000383ffff */
.L_x_11565:
[----:B--2---:R2:W3:Y:S02]  /*25280*/  SYNCS.PHASECHK.TRANS64.TRYWAIT P1, [R13+URZ+0x2d850], R0 ;  /* 0x02d850000d0075a7 */ /* 0x0044e4000802017f */
[----:B---3--:R-:W-:Y:S05]  /*25290*/  @!P1 NANOSLEEP.SYNCS 0x989680 ;  /* 0x009896800000995d */ /* 0x008fea0003900000 */
[----:B------:R-:W3:Y:S02]  /*252a0*/  @!P1 SYNCS.PHASECHK.TRANS64 P1, [R13+URZ+0x2d850], R0 ;  /* 0x02d850000d0095a7 */ /* 0x000ee4000802007f */
[----:B---3--:R-:W-:Y:S05]  /*252b0*/  @!P1 BRA `(.L_x_11565) ;  /* 0xfffffffc00f09947 */ /* 0x008fea000383ffff */
[----:B------:R-:W-:Y:S05]  /*252c0*/  BRA `(.L_x_11564) ;  /* 0xffffff54008c7947 */ /* 0x000fea000383ffff */
.L_x_11576:
[----:B------:R-:W-:Y:S02]  /*252d0*/  IMAD.MOV.U32 R13, RZ, RZ, R4 ;  /* 0x000000ffff0d7224 */ /* 0x000fe400078e0004 */
[----:B------:R-:W-:Y:S02]  /*252e0*/  IMAD.MOV.U32 R12, RZ, RZ, RZ ;  /* 0x000000ffff0c7224 */ /* 0x000fe400078e00ff */
[----:B------:R-:W-:Y:S02]  /*252f0*/  IMAD.MOV.U32 R11, RZ, RZ, 0x1c1f ;  /* 0x00001c1fff0b7424 */ /* 0x000fe400078e00ff */
[----:B------:R-:W-:-:S07]  /*25300*/  IMAD.MOV.U32 R15, RZ, RZ, -0x1 ;  /* 0xffffffffff0f7424 */ /* 0x000fce00078e00ff */
[----:B-1----:R-:W-:Y:S05]  /*25310*/  WARPSYNC.COLLECTIVE R15, `(.L_x_11752) ;  /* 0x000000000f087348 */ /* 0x002fea0003c00000 */
[----:B------:R0:W2:Y:S02]  /*25320*/  SHFL.IDX P6, R14, R13, R12, R11 ;  /* 0x0000000c0d0e7389 */ /* 0x0000a400000c000b */
[----:B012---:R-:W-:Y:S01]  /*25330*/  ENDCOLLECTIVE ;  /* 0x000000000000791b */ /* 0x007fe20003800000 */
.L_x_11752:
[----:B------:R-:W-:Y:S02]  /*25340*/  IMAD.MOV.U32 R13, RZ, RZ, R0 ;  /* 0x000000ffff0d7224 */ /* 0x000fe400078e0000 */
[----:B------:R-:W-:-:S07]  /*25350*/  IMAD.MOV.U32 R3, RZ, RZ, R14 ;  /* 0x000000ffff037224 */ /* 0x000fce00078e000e */
[----:B------:R-:W-:Y:S05]  /*25360*/  WARPSYNC.COLLECTIVE R15, `(.L_x_11753) ;  /* 0x000000000f087348 */ /* 0x000fea0003c00000 */
[----:B------:R0:W1:Y:S02]  /*25370*/  SHFL.IDX P6, R14, R13, R12, R11 ;  /* 0x0000000c0d0e7389 */ /* 0x00006400000c000b */
[----:B01----:R-:W-:Y:S01]  /*25380*/  ENDCOLLECTIVE ;  /* 0x000000000000791b */ /* 0x003fe20003800000 */
.L_x_11753:
[----:B------:R-:W-:Y:S05]  /*25390*/  BRA `(.L_x_11754) ;  /* 0xffffff7800bc7947 */ /* 0x000fea000383ffff */
.L_x_11579:
[----:B------:R-:W-:Y:S01]  /*253a0*/  BSSY B1, `(.L_x_11755) ;  /* 0x0000008000017945 */ /* 0x000fe20003800000 */
[----:B----4-:R-:W-:Y:S02]  /*253b0*/  IMAD.MOV.U32 R13, RZ, RZ, R4 ;  /* 0x000000ffff0d7224 */ /* 0x010fe400078e0004 */
[----:B------:R-:W-:Y:S02]  /*253c0*/  IMAD.MOV.U32 R12, RZ, RZ, 0x1 ;  /* 0x00000001ff0c7424 */ /* 0x000fe400078e00ff */
[----:B------:R-:W-:Y:S02]  /*253d0*/  IMAD.MOV.U32 R11, RZ, RZ, 0x1c1f ;  /* 0x00001c1fff0b7424 */ /* 0x000fe400078e00ff */
[----:B------:R-:W-:-:S07]  /*253e0*/  IMAD.MOV.U32 R15, RZ, RZ, -0x1 ;  /* 0xffffffffff0f7424 */ /* 0x000fce00078e00ff */
[----:B0123--:R-:W-:Y:S05]  /*253f0*/  WARPSYNC.COLLECTIVE R15, `(.L_x_11756) ;  /* 0x000000000f087348 */ /* 0x00ffea0003c00000 */
[----:B---3--:R3:W4:Y:S02]  /*25400*/  SHFL.IDX P6, R14, R13, R12, R11 ;  /* 0x0000000c0d0e7389 */ /* 0x00872400000c000b */
[----:B01234-:R-:W-:Y:S01]  /*25410*/  ENDCOLLECTIVE ;  /* 0x000000000000791b */ /* 0x01ffe20003800000 */
.L_x_11756:
[----:B------:R-:W-:Y:S05]  /*25420*/  BSYNC B1 ;  /* 0x0000000000017941 */ /* 0x000fea0003800000 */
.L_x_11755:
        /* <DEDUP_REMOVED lines=8> */
.L_x_11757:
[----:B------:R-:W-:Y:S05]  /*254b0*/  BRA `(.L_x_11758) ;  /* 0xffffff7800d07947 */ /* 0x000fea000383ffff */
.L_x_11604:
        /* <DEDUP_REMOVED lines=11> */
.L_x_11760:
[----:B------:R-:W-:Y:S05]  /*25570*/  BSYNC B1 ;  /* 0x0000000000017941 */ /* 0x000fea0003800000 */
.L_x_11759:
[----:B------:R-:W-:Y:S05]  /*25580*/  BRA `(.L_x_11761) ;  /* 0xffffff9000f07947 */ /* 0x000fea000383ffff */
.L_x_11606:
[----:B------:R-:W-:Y:S01]  /*25590*/  BSSY B1, `(.L_x_11762) ;  /* 0x0000006000017945 */ /* 0x000fe20003800000 */
[----:B------:R-:W-:-:S07]  /*255a0*/  IMAD.MOV.U32 R15, RZ, RZ, -0x1 ;  /* 0xffffffffff0f7424 */ /* 0x000fce00078e00ff */
[----:B0-----:R-:W-:Y:S05]  /*255b0*/  WARPSYNC.COLLECTIVE R15, `(.L_x_11763) ;  /* 0x000000000f0c7348 */ /* 0x001fea0003c00000 */
[----:B------:R-:W-:Y:S02]  /*255c0*/  ELECT P6, UR62, PT ;  /* 0x00000000003e782f */ /* 0x000fe400038c0000 */
[----:B------:R-:W-:Y:S01]  /*255d0*/  MOV R14, UR62 ;  /* 0x0000003e000e7c02 */ /* 0x000fe20008000f00 */
[----:B0-----:R-:W-:Y:S10]  /*255e0*/  ENDCOLLECTIVE ;  /* 0x000000000000791b */ /* 0x001ff40003800000 */
.L_x_11763:
[----:B------:R-:W-:Y:S05]  /*255f0*/  BSYNC B1 ;  /* 0x0000000000017941 */ /* 0x000fea0003800000 */
.L_x_11762:
[----:B------:R-:W-:Y:S05]  /*25600*/  BRA `(.L_x_11605) ;  /* 0xffffff9000e87947 */ /* 0x000fea000383ffff */
.L_x_11608:
[----:B0-----:R0:W1:Y:S02]  /*25610*/  SYNCS.PHASECHK.TRANS64.TRYWAIT P0, [R23+URZ+0x2d820], R5 ;  /* 0x02d82005170075a7 */ /* 0x001064000800017f */
[----:B-1----:R-:W-:Y:S05]  /*25620*/  @!P0 NANOSLEEP.SYNCS 0x989680 ;  /* 0x009896800000895d */ /* 0x002fea0003900000 */
[----:B------:R-:W1:Y:S02]  /*25630*/  @!P0 SYNCS.PHASECHK.TRANS64 P0, [R23+URZ+0x2d820], R5 ;  /* 0x02d82005170085a7 */ /* 0x000e64000800007f */
[----:B-1----:R-:W-:Y:S05]  /*25640*/  @!P0 BRA `(.L_x_11608) ;  /* 0xfffffffc00f08947 */ /* 0x002fea000383ffff */
[----:B------:R-:W-:Y:S05]  /*25650*/  BRA `(.L_x_11764) ;  /* 0xffffff9000f87947 */ /* 0x000fea000383ffff */
.L_x_11612:
[----:B-1----:R1:W2:Y:S02]  /*25660*/  SYNCS.PHASECHK.TRANS64.TRYWAIT P0, [R9+URZ+0x2d8a0], R8 ;  /* 0x02d8a008090075a7 */ /* 0x0022a4000800017f */
[----:B--2---:R-:W-:Y:S05]  /*25670*/  @!P0 NANOSLEEP.SYNCS 0x989680 ;  /* 0x009896800000895d */ /* 0x004fea0003900000 */
[----:B------:R-:W2:Y:S02]  /*25680*/  @!P0 SYNCS.PHASECHK.TRANS64 P0, [R9+URZ+0x2d8a0], R8 ;  /* 0x02d8a008090085a7 */ /* 0x000ea4000800007f */
[----:B--2---:R-:W-:Y:S05]  /*25690*/  @!P0 BRA `(.L_x_11612) ;  /* 0xfffffffc00f08947 */ /* 0x004fea000383ffff */
[----:B------:R-:W-:Y:S05]  /*256a0*/  BRA `(.L_x_11765) ;  /* 0xffffff9400147947 */ /* 0x000fea000383ffff */
.L_x_11619:
[----:B0-----:R0:W2:Y:S02]  /*256b0*/  SYNCS.PHASECHK.TRANS64.TRYWAIT P0, [R9+URZ+0x2d8c0], R8 ;  /* 0x02d8c008090075a7 */ /* 0x0010a4000800017f */
[----:B--2---:R-:W-:Y:S05]  /*256c0*/  @!P0 NANOSLEEP.SYNCS 0x989680 ;  /* 0x009896800000895d */ /* 0x004fea0003900000 */
[----:B------:R-:W2:Y:S02]  /*256d0*/  @!P0 SYNCS.PHASECHK.TRANS64 P0, [R9+URZ+0x2d8c0], R8 ;  /* 0x02d8c008090085a7 */ /* 0x000ea4000800007f */
[----:B--2---:R-:W-:Y:S05]  /*256e0*/  @!P0 BRA `(.L_x_11619) ;  /* 0xfffffffc00f08947 */ /* 0x004fea000383ffff */
[----:B------:R-:W-:Y:S05]  /*256f0*/  BRA `(.L_x_11766) ;  /* 0xffffff9800107947 */ /* 0x000fea000383ffff */
.L_x_11628:
[----:B0-----:R0:W1:Y:S02]  /*25700*/  SYNCS.PHASECHK.TRANS64.TRYWAIT P1, [R8+URZ+0x2d8a0], R7 ;  /* 0x02d8a007080075a7 */ /* 0x001064000802017f */
[----:B-1----:R-:W-:Y:S05]  /*25710*/  @!P1 NANOSLEEP.SYNCS 0x989680 ;  /* 0x009896800000995d */ /* 0x002fea0003900000 */
[----:B------:R-:W1:Y:S02]  /*25720*/  @!P1 SYNCS.PHASECHK.TRANS64 P1, [R8+URZ+0x2d8a0], R7 ;  /* 0x02d8a007080095a7 */ /* 0x000e64000802007f */
[----:B-1----:R-:W-:Y:S05]  /*25730*/  @!P1 BRA `(.L_x_11628) ;  /* 0xfffffffc00f09947 */ /* 0x002fea000383ffff */
[----:B------:R-:W-:Y:S05]  /*25740*/  BRA `(.L_x_11767) ;  /* 0xffffff9c00507947 */ /* 0x000fea000383ffff */
.L_x_11635:
[----:B-1----:R1:W2:Y:S02]  /*25750*/  SYNCS.PHASECHK.TRANS64.TRYWAIT P1, [R8+URZ+0x2d8c0], R7 ;  /* 0x02d8c007080075a7 */ /* 0x0022a4000802017f */
[----:B--2---:R-:W-:Y:S05]  /*25760*/  @!P1 NANOSLEEP.SYNCS 0x989680 ;  /* 0x009896800000995d */ /* 0x004fea0003900000 */
[----:B------:R-:W2:Y:S02]  /*25770*/  @!P1 SYNCS.PHASECHK.TRANS64 P1, [R8+URZ+0x2d8c0], R7 ;  /* 0x02d8c007080095a7 */ /* 0x000ea4000802007f */
[----:B--2---:R-:W-:Y:S05]  /*25780*/  @!P1 BRA `(.L_x_11635) ;  /* 0xfffffffc00f09947 */ /* 0x004fea000383ffff */
[----:B------:R-:W-:Y:S05]  /*25790*/  BRA `(.L_x_11768) ;  /* 0xffffffa000487947 */ /* 0x000fea000383ffff */
.L_x_11658:
[----:B------:R-:W0:Y:S01]  /*257a0*/  S2R R17, SR_TID.X ;  /* 0x0000000000117919 */ /* 0x000e220000002100 */
[----:B------:R-:W-:Y:S01]  /*257b0*/  BSSY B0, `(.L_x_11769) ;  /* 0x000000a000007945 */ /* 0x000fe20003800000 */
[----:B------:R-:W-:Y:S02]  /*257c0*/  IMAD.MOV.U32 R12, RZ, RZ, RZ ;  /* 0x000000ffff0c7224 */ /* 0x000fe400078e00ff */
[----:B------:R-:W-:Y:S01]  /*257d0*/  IMAD.MOV.U32 R15, RZ, RZ, -0x1 ;  /* 0xffffffffff0f7424 */ /* 0x000fe200078e00ff */
[----:B0-----:R-:W-:-:S04]  /*257e0*/  SHF.R.U32.HI R11, RZ, 0x5, R17 ;  /* 0x00000005ff0b7819 */ /* 0x001fc80000011611 */
[----:B------:R-:W-:-:S05]  /*257f0*/  LOP3.LUT R11, R11, 0x3, RZ, 0xc0, !PT ;  /* 0x000000030b0b7812 */ /* 0x000fca00078ec0ff */
[----:B------:R-:W-:Y:S02]  /*25800*/  IMAD.MOV.U32 R13, RZ, RZ, R11 ;  /* 0x000000ffff0d7224 */ /* 0x000fe400078e000b */
[----:B------:R-:W-:-:S07]  /*25810*/  IMAD.MOV.U32 R11, RZ, RZ, 0x1f ;  /* 0x0000001fff0b7424 */ /* 0x000fce00078e00ff */
[----:B-----5:R-:W-:Y:S05]  /*25820*/  WARPSYNC.COLLECTIVE R15, `(.L_x_11770) ;  /* 0x000000000f087348 */ /* 0x020fea0003c00000 */
[----:B------:R0:W1:Y:S02]  /*25830*/  SHFL.IDX P6, R14, R13, R12, R11 ;  /* 0x0000000c0d0e7389 */ /* 0x00006400000c000b */
[----:B01---5:R-:W-:Y:S01]  /*25840*/  ENDCOLLECTIVE ;  /* 0x000000000000791b */ /* 0x023fe20003800000 */
.L_x_11770:
[----:B------:R-:W-:Y:S05]  /*25850*/  BSYNC B0 ;  /* 0x0000000000007941 */ /* 0x000fea0003800000 */
.L_x_11769:
[----:B------:R-:W-:Y:S05]  /*25860*/  BRA `(.L_x_11771) ;  /* 0xffffffb000807947 */ /* 0x000fea000383ffff */
.L_x_11661:
[----:B-1----:R1:W2:Y:S02]  /*25870*/  SYNCS.PHASECHK.TRANS64.TRYWAIT P0, [R0+URZ+0x2d840], R5 ;  /* 0x02d84005000075a7 */ /* 0x0022a4000800017f */
[----:B--2---:R-:W-:Y:S05]  /*25880*/  @!P0 NANOSLEEP.SYNCS 0x989680 ;  /* 0x009896800000895d */ /* 0x004fea0003900000 */
[----:B------:R-:W2:Y:S02]  /*25890*/  @!P0 SYNCS.PHASECHK.TRANS64 P0, [R0+URZ+0x2d840], R5 ;  /* 0x02d84005000085a7 */ /* 0x000ea4000800007f */
[----:B--2---:R-:W-:Y:S05]  /*258a0*/  @!P0 BRA `(.L_x_11661) ;  /* 0xfffffffc00f08947 */ /* 0x004fea000383ffff */
[----:B------:R-:W-:Y:S05]  /*258b0*/  BRA `(.L_x_11772) ;  /* 0xffffffb000e47947 */ /* 0x000fea000383ffff */
.L_x_11662:
        /* <DEDUP_REMOVED lines=8> */
.L_x_11774:
[----:B------:R-:W-:Y:S05]  /*25940*/  BSYNC B0 ;  /* 0x0000000000007941 */ /* 0x000fea0003800000 */
.L_x_11773:
        /* <DEDUP_REMOVED lines=8> */
.L_x_11775:
[----:B------:R-:W-:Y:S02]  /*259d0*/  IMAD.MOV.U32 R13, RZ, RZ, R7 ;  /* 0x000000ffff0d7224 */ /* 0x000fe400078e0007 */
[----:B------:R-:W-:Y:S02]  /*259e0*/  IMAD.MOV.U32 R12, RZ, RZ, 0x1 ;  /* 0x00000001ff0c7424 */ /* 0x000fe400078e00ff */
[----:B------:R-:W-:-:S07]  /*259f0*/  IMAD.MOV.U32 R3, RZ, RZ, R14 ;  /* 0x000000ffff037224 */ /* 0x000fce00078e000e */
[----:B------:R-:W-:Y:S05]  /*25a00*/  WARPSYNC.COLLECTIVE R15, `(.L_x_11776) ;  /* 0x000000000f087348 */ /* 0x000fea0003c00000 */
[----:B------:R0:W1:Y:S02]  /*25a10*/  SHFL.IDX P6, R14, R13, R12, R11 ;  /* 0x0000000c0d0e7389 */ /* 0x00006400000c000b */
[----:B01----:R-:W-:Y:S01]  /*25a20*/  ENDCOLLECTIVE ;  /* 0x000000000000791b */ /* 0x003fe20003800000 */
.L_x_11776:
[----:B------:R-:W-:Y:S01]  /*25a30*/  @P0 LEA R5, P1, R9, R3, 0x1 ;  /* 0x0000000309050211 */ /* 0x000fe200078208ff */
[----:B------:R-:W-:-:S04]  /*25a40*/  @P0 IMAD R3, R8, 0x2, R23 ;  /* 0x0000000208030824 */ /* 0x000fc800078e0217 */
        /* <DEDUP_REMOVED lines=16> */
.L_x_11777:
[----:B------:R-:W-:Y:S02]  /*25b50*/  IMAD.MOV.U32 R13, RZ, RZ, R7 ;  /* 0x000000ffff0d7224 */ /* 0x000fe400078e0007 */
[----:B------:R-:W-:Y:S02]  /*25b60*/  IMAD.MOV.U32 R12, RZ, RZ, 0x2 ;  /* 0x00000002ff0c7424 */ /* 0x000fe400078e00ff */
[----:B------:R-:W-:-:S07]  /*25b70*/  IMAD.MOV.U32 R3, RZ, RZ, R14 ;  /* 0x000000ffff037224 */ /* 0x000fce00078e000e */
[----:B------:R-:W-:Y:S05]  /*25b80*/  WARPSYNC.COLLECTIVE R15, `(.L_x_11778) ;  /* 0x000000000f087348 */ /* 0x000fea0003c00000 */
[----:B------:R0:W1:Y:S02]  /*25b90*/  SHFL.IDX P6, R14, R13, R12, R11 ;  /* 0x0000000c0d0e7389 */ /* 0x00006400000c000b */
[----:B01----:R-:W-:Y:S01]  /*25ba0*/  ENDCOLLECTIVE ;  /* 0x000000000000791b */ /* 0x003fe20003800000 */
.L_x_11778:
[----:B------:R-:W-:Y:S01]  /*25bb0*/  @P1 LEA R5, P0, R9, R3, 0x1 ;  /* 0x0000000309051211 */ /* 0x000fe200078008ff */
[----:B------:R-:W-:-:S04]  /*25bc0*/  @P1 IMAD R3, R8, 0x2, R23 ;  /* 0x0000000208031824 */ /* 0x000fc800078e0217 */
        /* <DEDUP_REMOVED lines=16> */
.L_x_11779:
[----:B------:R-:W-:Y:S02]  /*25cd0*/  IMAD.MOV.U32 R13, RZ, RZ, R7 ;  /* 0x000000ffff0d7224 */ /* 0x000fe400078e0007 */
[----:B------:R-:W-:Y:S02]  /*25ce0*/  IMAD.MOV.U32 R12, RZ, RZ, 0x3 ;  /* 0x00000003ff0c7424 */ /* 0x000fe400078e00ff */
[----:B------:R-:W-:-:S07]  /*25cf0*/  IMAD.MOV.U32 R3, RZ, RZ, R14 ;  /* 0x000000ffff037224 */ /* 0x000fce00078e000e */
[----:B------:R-:W-:Y:S05]  /*25d00*/  WARPSYNC.COLLECTIVE R15, `(.L_x_11780) ;  /* 0x000000000f087348 */ /* 0x000fea0003c00000 */
[----:B------:R0:W1:Y:S02]  /*25d10*/  SHFL.IDX P6, R14, R13, R12, R11 ;  /* 0x0000000c0d0e7389 */ /* 0x00006400000c000b */
[----:B01----:R-:W-:Y:S01]  /*25d20*/  ENDCOLLECTIVE ;  /* 0x000000000000791b */ /* 0x003fe20003800000 */
.L_x_11780:
[----:B------:R-:W-:Y:S01]  /*25d30*/  @P1 LEA R5, P0, R9, R3, 0x1 ;  /* 0x0000000309051211 */ /* 0x000fe200078008ff */
[----:B------:R-:W-:-:S04]  /*25d40*/  @P1 IMAD R3, R8, 0x2, R23 ;  /* 0x0000000208031824 */ /* 0x000fc800078e0217 */
        /* <DEDUP_REMOVED lines=9> */
.L_x_11781:
        /* <DEDUP_REMOVED lines=8> */
.L_x_11667:
[----:B------:R0:W5:Y:S01]  /*25e60*/  LDL R21, [R1+0x34] ;  /* 0x0000340001157983 */ /* 0x0001620000100800 */
[----:B------:R-:W-:Y:S02]  /*25e70*/  IMAD.MOV.U32 R13, RZ, RZ, R4 ;  /* 0x000000ffff0d7224 */ /* 0x000fe400078e0004 */
[----:B------:R-:W-:Y:S02]  /*25e80*/  IMAD.MOV.U32 R12, RZ, RZ, RZ ;  /* 0x000000ffff0c7224 */ /* 0x000fe400078e00ff */
[----:B------:R-:W-:Y:S02]  /*25e90*/  IMAD.MOV.U32 R11, RZ, RZ, 0x1c1f ;  /* 0x00001c1fff0b7424 */ /* 0x000fe400078e00ff */
[----:B------:R-:W-:Y:S02]  /*25ea0*/  IMAD.MOV.U32 R15, RZ, RZ, -0x1 ;  /* 0xffffffffff0f7424 */ /* 0x000fe400078e00ff */
[----:B------:R-:W-:Y:S02]  /*25eb0*/  IMAD R0, R29, R9, RZ ;  /* 0x000000091d007224 */ /* 0x000fe400078e02ff */
[----:B0-----:R-:W-:-:S07]  /*25ec0*/  IMAD.IADD R28, R20, 0x1, R28 ;  /* 0x00000001141c7824 */ /* 0x001fce00078e021c */
[----:B-----5:R-:W-:Y:S05]  /*25ed0*/  WARPSYNC.COLLECTIVE R15, `(.L_x_11783) ;  /* 0x000000000f087348 */ /* 0x020fea0003c00000 */
[----:B------:R0:W1:Y:S02]  /*25ee0*/  SHFL.IDX P6, R14, R13, R12, R11 ;  /* 0x0000000c0d0e7389 */ /* 0x00006400000c000b */
[----:B01---5:R-:W-:Y:S01]  /*25ef0*/  ENDCOLLECTIVE ;  /* 0x000000000000791b */ /* 0x023fe20003800000 */
.L_x_11783:
[C---:B------:R-:W-:Y:S01]  /*25f00*/  VIADD R9, R28.reuse, 0x20 ;  /* 0x000000201c097836 */ /* 0x040fe20000000000 */
[----:B------:R-:W-:Y:S01]  /*25f10*/  ISETP.GE.AND P3, PT, R28, R0, PT ;  /* 0x000000001c00720c */ /* 0x000fe20003f66270 */
[----:B------:R-:W-:Y:S02]  /*25f20*/  IMAD.MOV.U32 R13, RZ, RZ, R5 ;  /* 0x000000ffff0d7224 */ /* 0x000fe400078e0005 */
[----:B------:R-:W-:-:S10]  /*25f30*/  IMAD.MOV.U32 R2, RZ, RZ, R14 ;  /* 0x000000ffff027224 */ /* 0x000fd400078e000e */
[----:B------:R-:W-:Y:S05]  /*25f40*/  WARPSYNC.COLLECTIVE R15, `(.L_x_11784) ;  /* 0x000000000f087348 */ /* 0x000fea0003c00000 */
[----:B------:R0:W1:Y:S02]  /*25f50*/  SHFL.IDX P6, R14, R13, R12, R11 ;  /* 0x0000000c0d0e7389 */ /* 0x00006400000c000b */
[----:B01----:R-:W-:Y:S01]  /*25f60*/  ENDCOLLECTIVE ;  /* 0x000000000000791b */ /* 0x003fe20003800000 */
.L_x_11784:
[----:B------:R-:W-:Y:S02]  /*25f70*/  IMAD.MOV.U32 R13, RZ, RZ, R4 ;  /* 0x000000ffff0d7224 */ /* 0x000fe400078e0004 */
[----:B------:R-:W-:Y:S01]  /*25f80*/  IMAD.MOV.U32 R12, RZ, RZ, 0x1 ;  /* 0x00000001ff0c7424 */ /* 0x000fe200078e00ff */
[----:B------:R-:W-:-:S07]  /*25f90*/  MOV R3, R14 ;  /* 0x0000000e00037202 */ /* 0x000fce0000000f00 */
[----:B------:R-:W-:Y:S05]  /*25fa0*/  WARPSYNC.COLLECTIVE R15, `(.L_x_11785) ;  /* 0x000000000f087348 */ /* 0x000fea0003c00000 */
[----:B------:R0:W1:Y:S02]  /*25fb0*/  SHFL.IDX P6, R14, R13, R12, R11 ;  /* 0x0000000c0d0e7389 */ /* 0x00006400000c000b */
[----:B01----:R-:W-:Y:S01]  /*25fc0*/  ENDCOLLECTIVE ;  /* 0x000000000000791b */ /* 0x003fe20003800000 */
.L_x_11785:
        /* <DEDUP_REMOVED lines=10> */
.L_x_11786:
[----:B------:R-:W-:Y:S02]  /*26070*/  IMAD.MOV.U32 R13, RZ, RZ, R4 ;  /* 0x000000ffff0d7224 */ /* 0x000fe400078e0004 */
[----:B------:R-:W-:Y:S01]  /*26080*/  IMAD.MOV.U32 R12, RZ, RZ, 0x2 ;  /* 0x00000002ff0c7424 */ /* 0x000fe200078e00ff */
        /* <DEDUP_REMOVED lines=11> */
.L_x_11787:
        /* <DEDUP_REMOVED lines=10> */
.L_x_11788:
[----:B------:R-:W-:Y:S01]  /*261e0*/  @!PT LDS RZ, [RZ] ;  /* 0x00000000fffff984 */ /* 0x000fe20000000800 */
[----:B------:R-:W-:Y:S01]  /*261f0*/  @!PT LDS RZ, [RZ] ;  /* 0x00000000fffff984 */ /* 0x000fe20000000800 */
[----:B------:R-:W-:Y:S01]  /*26200*/  @!PT LDS RZ, [RZ] ;  /* 0x00000000fffff984 */ /* 0x000fe20000000800 */
[----:B------:R-:W-:Y:S04]  /*26210*/  @!P3 LDGSTS.E.BYPASS.LTC128B.128 [R21+0xcc00], desc[UR54][R2.64], !P0 ;  /* 0x0cc000000215bfae */ /* 0x000fe8000c101d76 */
[----:B------:R-:W-:Y:S04]  /*26220*/  @!P3 LDGSTS.E.BYPASS.LTC128B.128 [R21+0xfc00], desc[UR54][R2.64+0x40], !P1 ;  /* 0x0fc000400215bfae */ /* 0x000fe8000c901d76 */
[----:B------:R0:W-:Y:S01]  /*26230*/  @!P3 LDGSTS.E.BYPASS.LTC128B.128 [R21+0x12c00], desc[UR54][R2.64+0x80], !P2 ;  /* 0x12c000800215bfae */ /* 0x0001e2000d101d76 */
[----:B------:R-:W-:Y:S02]  /*26240*/  IMAD.MOV.U32 R13, RZ, RZ, R4 ;  /* 0x000000ffff0d7224 */ /* 0x000fe400078e0004 */
[----:B------:R-:W-:-:S02]  /*26250*/  IMAD.MOV.U32 R12, RZ, RZ, 0x3 ;  /* 0x00000003ff0c7424 */ /* 0x000fc400078e00ff */
[----:B0-----:R-:W-:-:S05]  /*26260*/  VIADD R2, R28, 0x40 ;  /* 0x000000401c027836 */ /* 0x001fca0000000000 */
[----:B------:R-:W-:Y:S01]  /*26270*/  ISETP.GE.AND P3, PT, R2, R0, PT ;  /* 0x000000000200720c */ /* 0x000fe20003f66270 */
[----:B------:R-:W-:-:S12]  /*26280*/  IMAD.MOV.U32 R2, RZ, RZ, R14 ;  /* 0x000000ffff027224 */ /* 0x000fd800078e000e */
[----:B------:R-:W-:Y:S05]  /*26290*/  WARPSYNC.COLLECTIVE R15, `(.L_x_11789) ;  /* 0x000000000f087348 */ /* 0x000fea0003c00000 */
[----:B------:R0:W1:Y:S02]  /*262a0*/  SHFL.IDX P6, R14, R13, R12, R11 ;  /* 0x0000000c0d0e7389 */ /* 0x00006400000c000b */
[----:B01----:R-:W-:Y:S01]  /*262b0*/  ENDCOLLECTIVE ;  /* 0x000000000000791b */ /* 0x003fe20003800000 */
.L_x_11789:
[----:B------:R-:W-:Y:S01]  /*262c0*/  @!P3 LEA R3, P4, R10, R2, 0x1 ;  /* 0x000000020a03b211 */ /* 0x000fe200078808ff */
[----:B------:R-:W-:-:S03]  /*262d0*/  IMAD.MOV.U32 R13, RZ, RZ, R5 ;  /* 0x000000ffff0d7224 */ /* 0x000fc600078e0005 */
[----:B------:R-:W-:-:S04]  /*262e0*/  @!P3 IADD3.X R2, RZ, R8, RZ, P4, !PT ;  /* 0x00000008ff02b210 */ /* 0x000fc800027fe4ff */
[----:B------:R-:W-:-:S04]  /*262f0*/  @!P3 LOP3.LUT R3, R3, R2, RZ, 0x3c, !PT ;  /* 0x000000020303b212 */ /* 0x000fc800078e3cff */
[----:B------:R-:W-:Y:S01]  /*26300*/  @!P3 LOP3.LUT R2, R3, R2, RZ, 0x3c, !PT ;  /* 0x000000020302b212 */ /* 0x000fe200078e3cff */
[----:B------:R-:W-:-:S07]  /*26310*/  IMAD.MOV.U32 R4, RZ, RZ, R14 ;  /* 0x000000ffff047224 */ /* 0x000fce00078e000e */
[----:B------:R-:W-:Y:S05]  /*26320*/  WARPSYNC.COLLECTIVE R15, `(.L_x_11790) ;  /* 0x000000000f087348 */ /* 0x000fea0003c00000 */
[----:B------:R0:W1:Y:S02]  /*26330*/  SHFL.IDX P6, R14, R13, R12, R11 ;  /* 0x0000000c0d0e7389 */ /* 0x00006400000c000b */
[----:B01----:R-:W-:Y:S01]  /*26340*/  ENDCOLLECTIVE ;  /* 0x000000000000791b */ /* 0x003fe20003800000 */
.L_x_11790:
[----:B------:R-:W-:-:S05]  /*26350*/  @!P3 LOP3.LUT R3, R3, R2, RZ, 0x3c, !PT ;  /* 0x000000020303b212 */ /* 0x000fca00078e3cff */
[----:B------:R-:W-:Y:S01]  /*26360*/  @!PT LDS RZ, [RZ] ;  /* 0x00000000fffff984 */ /* 0x000fe20000000800 */
[----:B------:R-:W-:Y:S01]  /*26370*/  @!PT LDS RZ, [RZ] ;  /* 0x00000000fffff984 */ /* 0x000fe20000000800 */
[----:B------:R-:W-:Y:S01]  /*26380*/  @!PT LDS RZ, [RZ] ;  /* 0x00000000fffff984 */ /* 0x000fe20000000800 */
[----:B------:R0:W-:Y:S04]  /*26390*/  @!P3 LDGSTS.E.BYPASS.LTC128B.128 [R21+0xd400], desc[UR54][R2.64], !P0 ;  /* 0x0d4000000215bfae */ /* 0x0001e8000c101d76 */
[----:B------:R0:W-:Y:S01]  /*263a0*/  @!P3 LDGSTS.E.BYPASS.LTC128B.128 [R21+0x10400], desc[UR54][R2.64+0x40], !P1 ;  /* 0x104000400215bfae */ /* 0x0001e2000c901d76 */
[----:B------:R-:W-:-:S03]  /*263b0*/  IMAD.MOV.U32 R13, RZ, RZ, R6 ;  /* 0x000000ffff0d7224 */ /* 0x000fc600078e0006 */
[----:B------:R0:W-:Y:S01]  /*263c0*/  @!P3 LDGSTS.E.BYPASS.LTC128B.128 [R21+0x13400], desc[UR54][R2.64+0x80], !P2 ;  /* 0x134000800215bfae */ /* 0x0001e2000d101d76 */
[----:B------:R-:W-:Y:S02]  /*263d0*/  IMAD.MOV.U32 R12, RZ, RZ, RZ ;  /* 0x000000ffff0c7224 */ /* 0x000fe400078e00ff */
[----:B------:R-:W-:-:S07]  /*263e0*/  IMAD.MOV.U32 R5, RZ, RZ, R14 ;  /* 0x000000ffff057224 */ /* 0x000fce00078e000e */
[----:B0-----:R-:W-:Y:S05]  /*263f0*/  WARPSYNC.COLLECTIVE R15, `(.L_x_11791) ;  /* 0x000000000f087348 */ /* 0x001fea0003c00000 */
[----:B------:R1:W2:Y:S02]  /*26400*/  SHFL.IDX P6, R14, R13, R12, R11 ;  /* 0x0000000c0d0e7389 */ /* 0x0002a400000c000b */
[----:B012---:R-:W-:Y:S01]  /*26410*/  ENDCOLLECTIVE ;  /* 0x000000000000791b */ /* 0x007fe20003800000 */
.L_x_11791:
[----:B------:R-:W-:-:S05]  /*26420*/  VIADD R2, R28, 0x60 ;  /* 0x000000601c027836 */ /* 0x000fca0000000000 */
[----:B------:R-:W-:Y:S01]  /*26430*/  ISETP.GE.AND P3, PT, R2, R0, PT ;  /* 0x000000000200720c */ /* 0x000fe20003f66270 */
[----:B------:R-:W-:-:S12]  /*26440*/  IMAD.MOV.U32 R13, RZ, RZ, R7 ;  /* 0x000000ffff0d7224 */ /* 0x000fd800078e0007 */
[----:B------:R-:W-:-:S05]  /*26450*/  @!P3 LEA R2, P4, R10, R5, 0x1 ;  /* 0x000000050a02b211 */ /* 0x000fca00078808ff */
[----:B------:R-:W-:Y:S02]  /*26460*/  @!P3 IMAD.X R3, RZ, RZ, R4, P4 ;  /* 0x000000ffff03b224 */ /* 0x000fe400020e0604 */
[----:B------:R-:W-:-:S07]  /*26470*/  IMAD.MOV.U32 R4, RZ, RZ, R14 ;  /* 0x000000ffff047224 */ /* 0x000fce00078e000e */
[----:B------:R-:W-:Y:S05]  /*26480*/  WARPSYNC.COLLECTIVE R15, `(.L_x_11792) ;  /* 0x000000000f087348 */ /* 0x000fea0003c00000 */
[----:B------:R0:W1:Y:S02]  /*26490*/  SHFL.IDX P6, R14, R13, R12, R11 ;  /* 0x0000000c0d0e7389 */ /* 0x00006400000c000b */
[----:B01----:R-:W-:Y:S01]  /*264a0*/  ENDCOLLECTIVE ;  /* 0x000000000000791b */ /* 0x003fe20003800000 */
.L_x_11792:
[----:B------:R-:W-:Y:S01]  /*264b0*/  @!PT LDS RZ, [RZ] ;  /* 0x00000000fffff984 */ /* 0x000fe20000000800 */
[----:B------:R-:W-:Y:S01]  /*264c0*/  @!PT LDS RZ, [RZ] ;  /* 0x00000000fffff984 */ /* 0x000fe20000000800 */
[----:B------:R-:W-:Y:S01]  /*264d0*/  @!PT LDS RZ, [RZ] ;  /* 0x00000000fffff984 */ /* 0x000fe20000000800 */
[----:B------:R-:W-:Y:S04]  /*264e0*/  @!P3 LDGSTS.E.BYPASS.LTC128B.128 [R21+0xdc00], desc[UR54][R2.64], !P0 ;  /* 0x0dc000000215bfae */ /* 0x000fe8000c101d76 */
[----:B------:R-:W-:Y:S04]  /*264f0*/  @!P3 LDGSTS.E.BYPASS.LTC128B.128 [R21+0x10c00], desc[UR54][R2.64+0x40], !P1 ;  /* 0x10c000400215bfae */ /* 0x000fe8000c901d76 */
[----:B------:R0:W-:Y:S01]  /*26500*/  @!P3 LDGSTS.E.BYPASS.LTC128B.128 [R21+0x13c00], desc[UR54][R2.64+0x80], !P2 ;  /* 0x13c000800215bfae */ /* 0x0001e2000d101d76 */
[----:B------:R-:W-:Y:S01]  /*26510*/  IMAD.MOV.U32 R13, RZ, RZ, R6 ;  /* 0x000000ffff0d7224 */ /* 0x000fe200078e0006 */
[----:B------:R-:W-:Y:S01]  /*26520*/  MOV R12, 0x1 ;  /* 0x00000001000c7802 */ /* 0x000fe20000000f00 */
[----:B0-----:R-:W-:-:S05]  /*26530*/  VIADD R2, R28, 0x80 ;  /* 0x000000801c027836 */ /* 0x001fca0000000000 */
[----:B------:R-:W-:Y:S01]  /*26540*/  ISETP.GE.AND P3, PT, R2, R0, PT ;  /* 0x000000000200720c */ /* 0x000fe20003f66270 */
[----:B------:R-:W-:-:S12]  /*26550*/  IMAD.MOV.U32 R2, RZ, RZ, R14 ;  /* 0x000000ffff027224 */ /* 0x000fd800078e000e */
[----:B------:R-:W-:Y:S05]  /*26560*/  WARPSYNC.COLLECTIVE R15, `(.L_x_11793) ;  /* 0x000000000f087348 */ /* 0x000fea0003c00000 */
[----:B------:R0:W1:Y:S02]  /*26570*/  SHFL.IDX P6, R14, R13, R12, R11 ;  /* 0x0000000c0d0e7389 */ /* 0x00006400000c000b */
[----:B01----:R-:W-:Y:S01]  /*26580*/  ENDCOLLECTIVE ;  /* 0x000000000000791b */ /* 0x003fe20003800000 */
.L_x_11793:
[----:B------:R-:W-:Y:S01]  /*26590*/  @!P3 LEA R2, P4, R10, R2, 0x1 ;  /* 0x000000020a02b211 */ /* 0x000fe200078808ff */
[----:B------:R-:W-:-:S04]  /*265a0*/  IMAD.MOV.U32 R13, RZ, RZ, R7 ;  /* 0x000000ffff0d7224 */ /* 0x000fc800078e0007 */
[----:B------:R-:W-:-:S05]  /*265b0*/  @!P3 IMAD.X R3, RZ, RZ, R4, P4 ;  /* 0x000000ffff03b224 */ /* 0x000fca00020e0604 */
[----:B------:R-:W-:Y:S01]  /*265c0*/  @!PT LDS RZ, [RZ] ;  /* 0x00000000fffff984 */ /* 0x000fe20000000800 */
[----:B------:R-:W-:Y:S01]  /*265d0*/  @!PT LDS RZ, [RZ] ;  /* 0x00000000fffff984 */ /* 0x000fe20000000800 */
[----:B------:R-:W-:Y:S01]  /*265e0*/  @!PT LDS RZ, [RZ] ;  /* 0x00000000fffff984 */ /* 0x000fe20000000800 */
[----:B------:R0:W-:Y:S01]  /*265f0*/  @!P3 LDGSTS.E.BYPASS.LTC128B.128 [R21+0xe400], desc[UR54][R2.64], !P0 ;  /* 0x0e4000000215bfae */ /* 0x0001e2000c101d76 */
[----:B------:R-:W-:-:S03]  /*26600*/  IMAD.MOV.U32 R6, RZ, RZ, R14 ;  /* 0x000000ffff067224 */ /* 0x000fc600078e000e */
[----:B------:R0:W-:Y:S04]  /*26610*/  @!P3 LDGSTS.E.BYPASS.LTC128B.128 [R21+0x11400], desc[UR54][R2.64+0x40], !P1 ;  /* 0x114000400215bfae */ /* 0x0001e8000c901d76 */
[----:B0-----:R-:W-:Y:S05]  /*26620*/  WARPSYNC.COLLECTIVE R15, `(.L_x_11794) ;  /* 0x000000000f087348 */ /* 0x001fea0003c00000 */
[----:B------:R1:W2:Y:S02]  /*26630*/  SHFL.IDX P6, R14, R13, R12, R11 ;  /* 0x0000000c0d0e7389 */ /* 0x0002a400000c000b */
[----:B012---:R-:W-:Y:S01]  /*26640*/  ENDCOLLECTIVE ;  /* 0x000000000000791b */ /* 0x007fe20003800000 */
.L_x_11794:
[----:B------:R-:W-:Y:S01]  /*26650*/  @!PT LDS RZ, [RZ] ;  /* 0x00000000fffff984 */ /* 0x000fe20000000800 */
[----:B------:R-:W-:Y:S01]  /*26660*/  @!PT LDS RZ, [RZ] ;  /* 0x00000000fffff984 */ /* 0x000fe20000000800 */
[----:B------:R-:W-:Y:S01]  /*26670*/  @!PT LDS RZ, [RZ] ;  /* 0x00000000fffff984 */ /* 0x000fe20000000800 */
[----:B------:R0:W-:Y:S02]  /*26680*/  @!P3 LDGSTS.E.BYPASS.LTC128B.128 [R21+0x14400], desc[UR54][R2.64+0x80], !P2 ;  /* 0x144000800215bfae */ /* 0x0001e4000d101d76 */
[----:B0-----:R-:W-:Y:S01]  /*26690*/  IMAD.MOV.U32 R2, RZ, RZ, R14 ;  /* 0x000000ffff027224 */ /* 0x001fe200078e000e */
[----:B------:R-:W-:Y:S06]  /*266a0*/  BRA `(.L_x_11795) ;  /* 0xffffffb400cc7947 */ /* 0x000fec000383ffff */
.L_x_11670:
[----:B-1----:R1:W2:Y:S02]  /*266b0*/  SYNCS.PHASECHK.TRANS64.TRYWAIT P0, [R23+URZ+0x2d820], R0 ;  /* 0x02d82000170075a7 */ /* 0x0022a4000800017f */
[----:B--2---:R-:W-:Y:S05]  /*266c0*/  @!P0 NANOSLEEP.SYNCS 0x989680 ;  /* 0x009896800000895d */ /* 0x004fea0003900000 */
[----:B------:R-:W2:Y:S02]  /*266d0*/  @!P0 SYNCS.PHASECHK.TRANS64 P0, [R23+URZ+0x2d820], R0 ;  /* 0x02d82000170085a7 */ /* 0x000ea4000800007f */
[----:B--2---:R-:W-:Y:S05]  /*266e0*/  @!P0 BRA `(.L_x_11670) ;  /* 0xfffffffc00f08947 */ /* 0x004fea000383ffff */
[----:B------:R-:W-:Y:S05]  /*266f0*/  BRA `(.L_x_11796) ;  /* 0xffffffb800347947 */ /* 0x000fea000383ffff */
.L_x_11675:
[----:B0-----:R0:W1:Y:S02]  /*26700*/  SYNCS.PHASECHK.TRANS64.TRYWAIT P0, [R5+URZ+0x2d840], R0 ;  /* 0x02d84000050075a7 */ /* 0x001064000800017f */
[----:B-1----:R-:W-:Y:S05]  /*26710*/  @!P0 NANOSLEEP.SYNCS 0x989680 ;  /* 0x009896800000895d */ /* 0x002fea0003900000 */
[----:B------:R-:W1:Y:S02]  /*26720*/  @!P0 SYNCS.PHASECHK.TRANS64 P0, [R5+URZ+0x2d840], R0 ;  /* 0x02d84000050085a7 */ /* 0x000e64000800007f */
[----:B-1----:R-:W-:Y:S05]  /*26730*/  @!P0 BRA `(.L_x_11675) ;  /* 0xfffffffc00f08947 */ /* 0x002fea000383ffff */
[----:B------:R-:W-:Y:S05]  /*26740*/  BRA `(.L_x_11797) ;  /* 0xffffffbc00287947 */ /* 0x000fea000383ffff */
.L_x_11676:
        /* <DEDUP_REMOVED lines=8> */
.L_x_11799:
[----:B------:R-:W-:Y:S05]  /*267d0*/  BSYNC B1 ;  /* 0x0000000000017941 */ /* 0x000fea0003800000 */
.L_x_11798:
        /* <DEDUP_REMOVED lines=13> */
.L_x_11800:
        /* <DEDUP_REMOVED lines=8> */
.L_x_11801:
        /* <DEDUP_REMOVED lines=14> */
.L_x_11802:
[----:B------:R-:W-:Y:S02]  /*26a10*/  IMAD.MOV.U32 R13, RZ, RZ, R7 ;  /* 0x000000ffff0d7224 */ /* 0x000fe400078e0007 */
[----:B------:R-:W-:Y:S02]  /*26a20*/  IMAD.MOV.U32 R12, RZ, RZ, 0x2 ;  /* 0x00000002ff0c7424 */ /* 0x000fe400078e00ff */
[----:B------:R-:W-:-:S07]  /*26a30*/  IMAD.MOV.U32 R2, RZ, RZ, R14 ;  /* 0x000000ffff027224 */ /* 0x000fce00078e000e */
[----:B------:R-:W-:Y:S05]  /*26a40*/  WARPSYNC.COLLECTIVE R15, `(.L_x_11803) ;  /* 0x000000000f087348 */ /* 0x000fea0003c00000 */
[----:B------:R0:W1:Y:S02]  /*26a50*/  SHFL.IDX P6, R14, R13, R12, R11 ;  /* 0x0000000c0d0e7389 */ /* 0x00006400000c000b */
[----:B01----:R-:W-:Y:S01]  /*26a60*/  ENDCOLLECTIVE ;  /* 0x000000000000791b */ /* 0x003fe20003800000 */
.L_x_11803:
        /* <DEDUP_REMOVED lines=13> */
.L_x_11804:
[----:B------:R-:W-:Y:S02]  /*26b40*/  IMAD.MOV.U32 R13, RZ, RZ, R7 ;  /* 0x000000ffff0d7224 */ /* 0x000fe400078e0007 */
[----:B------:R-:W-:Y:S02]  /*26b50*/  IMAD.MOV.U32 R12, RZ, RZ, 0x3 ;  /* 0x00000003ff0c7424 */ /* 0x000fe400078e00ff */
[----:B------:R-:W-:-:S07]  /*26b60*/  IMAD.MOV.U32 R2, RZ, RZ, R14 ;  /* 0x000000ffff027224 */ /* 0x000fce00078e000e */
[----:B------:R-:W-:Y:S05]  /*26b70*/  WARPSYNC.COLLECTIVE R15, `(.L_x_11805) ;  /* 0x000000000f087348 */ /* 0x000fea0003c00000 */
[----:B------:R0:W1:Y:S02]  /*26b80*/  SHFL.IDX P6, R14, R13, R12, R11 ;  /* 0x0000000c0d0e7389 */ /* 0x00006400000c000b */
[----:B01----:R-:W-:Y:S01]  /*26b90*/  ENDCOLLECTIVE ;  /* 0x000000000000791b */ /* 0x003fe20003800000 */
.L_x_11805:
        /* <DEDUP_REMOVED lines=10> */
[----:B------:R-:W-:-:S07]  /*26c40*/  MOV R21, R14 ;  /* 0x0000000e00157202 */ /* 0x000fce0000000f00 */
[----:B0-----:R-:W-:Y:S05]  /*26c50*/  WARPSYNC.COLLECTIVE R15, `(.L_x_11806) ;  /* 0x000000000f087348 */ /* 0x001fea0003c00000 */
[----:B------:R1:W2:Y:S02]  /*26c60*/  SHFL.IDX P6, R14, R13, R12, R11 ;  /* 0x0000000c0d0e7389 */ /* 0x0002a400000c000b */
[----:B012---:R-:W-:Y:S01]  /*26c70*/  ENDCOLLECTIVE ;  /* 0x000000000000791b */ /* 0x007fe20003800000 */
.L_x_11806:
[----:B------:R-:W-:Y:S01]  /*26c80*/  IMAD.MOV.U32 R2, RZ, RZ, R14 ;  /* 0x000000ffff027224 */ /* 0x000fe200078e000e */
[----:B------:R-:W-:Y:S06]  /*26c90*/  BRA `(.L_x_11807) ;  /* 0xffffffb800b47947 */ /* 0x000fec000383ffff */
.L_x_11681:
[----:B-1----:R1:W2:Y:S02]  /*26ca0*/  SYNCS.PHASECHK.TRANS64.TRYWAIT P0, [R5+URZ+0x2d860], R2 ;  /* 0x02d86002050075a7 */ /* 0x0022a4000800017f */
[----:B--2---:R-:W-:Y:S05]  /*26cb0*/  @!P0 NANOSLEEP.SYNCS 0x989680 ;  /* 0x009896800000895d */ /* 0x004fea0003900000 */
[----:B------:R-:W2:Y:S02]  /*26cc0*/  @!P0 SYNCS.PHASECHK.TRANS64 P0, [R5+URZ+0x2d860], R2 ;  /* 0x02d86002050085a7 */ /* 0x000ea4000800007f */
[----:B--2---:R-:W-:Y:S05]  /*26cd0*/  @!P0 BRA `(.L_x_11681) ;  /* 0xfffffffc00f08947 */ /* 0x004fea000383ffff */
[----:B------:R-:W-:Y:S05]  /*26ce0*/  BRA `(.L_x_11808) ;  /* 0xffffffbc00187947 */ /* 0x000fea000383ffff */
.L_x_11682:
        /* <DEDUP_REMOVED lines=8> */
.L_x_11810:
[----:B------:R-:W-:Y:S05]  /*26d70*/  BSYNC B1 ;  /* 0x0000000000017941 */ /* 0x000fea0003800000 */
.L_x_11809:
        /* <DEDUP_REMOVED lines=9> */
.L_x_11811:
[----:B------:R-:W-:Y:S01]  /*26e10*/  IMAD.MOV.U32 R13, RZ, RZ, R24 ;  /* 0x000000ffff0d7224 */ /* 0x000fe200078e0018 */
[----:B------:R-:W-:Y:S01]  /*26e20*/  MOV R12, 0x1 ;  /* 0x00000001000c7802 */ /* 0x000fe20000000f00 */
[----:B------:R-:W-:-:S07]  /*26e30*/  IMAD.MOV.U32 R2, RZ, RZ, R14 ;  /* 0x000000ffff027224 */ /* 0x000fce00078e000e */
[----:B------:R-:W-:Y:S05]  /*26e40*/  WARPSYNC.COLLECTIVE R15, `(.L_x_11812) ;  /* 0x000000000f087348 */ /* 0x000fea0003c00000 */
[----:B------:R0:W1:Y:S02]  /*26e50*/  SHFL.IDX P6, R14, R13, R12, R11 ;  /* 0x0000000c0d0e7389 */ /* 0x00006400000c000b */
[----:B01----:R-:W-:Y:S01]  /*26e60*/  ENDCOLLECTIVE ;  /* 0x000000000000791b */ /* 0x003fe20003800000 */
.L_x_11812:
        /* <DEDUP_REMOVED lines=16> */
.L_x_11813:
[----:B------:R-:W-:Y:S02]  /*26f70*/  IMAD.MOV.U32 R13, RZ, RZ, R24 ;  /* 0x000000ffff0d7224 */ /* 0x000fe400078e0018 */
[----:B------:R-:W-:Y:S02]  /*26f80*/  IMAD.MOV.U32 R12, RZ, RZ, 0x2 ;  /* 0x00000002ff0c7424 */ /* 0x000fe400078e00ff */
[----:B------:R-:W-:-:S07]  /*26f90*/  IMAD.MOV.U32 R2, RZ, RZ, R14 ;  /* 0x000000ffff027224 */ /* 0x000fce00078e000e */
[----:B------:R-:W-:Y:S05]  /*26fa0*/  WARPSYNC.COLLECTIVE R15, `(.L_x_11814) ;  /* 0x000000000f087348 */ /* 0x000fea0003c00000 */
[----:B------:R0:W1:Y:S02]  /*26fb0*/  SHFL.IDX P6, R14, R13, R12, R11 ;  /* 0x0000000c0d0e7389 */ /* 0x00006400000c000b */
[----:B01----:R-:W-:Y:S01]  /*26fc0*/  ENDCOLLECTIVE ;  /* 0x000000000000791b */ /* 0x003fe20003800000 */
.L_x_11814:
        /* <DEDUP_REMOVED lines=16> */
.L_x_11815:
[----:B------:R-:W-:Y:S02]  /*270d0*/  IMAD.MOV.U32 R13, RZ, RZ, R24 ;  /* 0x000000ffff0d7224 */ /* 0x000fe400078e0018 */
[----:B------:R-:W-:Y:S02]  /*270e0*/  IMAD.MOV.U32 R12, RZ, RZ, 0x3 ;  /* 0x00000003ff0c7424 */ /* 0x000fe400078e00ff */
[----:B------:R-:W-:-:S07]  /*270f0*/  IMAD.MOV.U32 R2, RZ, RZ, R14 ;  /* 0x000000ffff027224 */ /* 0x000fce00078e000e */
[----:B------:R-:W-:Y:S05]  /*27100*/  WARPSYNC.COLLECTIVE R15, `(.L_x_11816) ;  /* 0x000000000f087348 */ /* 0x000fea0003c00000 */
[----:B------:R0:W1:Y:S02]  /*27110*/  SHFL.IDX P6, R14, R13, R12, R11 ;  /* 0x0000000c0d0e7389 */ /* 0x00006400000c000b */
[----:B01----:R-:W-:Y:S01]  /*27120*/  ENDCOLLECTIVE ;  /* 0x000000000000791b */ /* 0x003fe20003800000 */
.L_x_11816:
        /* <DEDUP_REMOVED lines=13> */
.L_x_11817:
        /* <DEDUP_REMOVED lines=8> */
.L_x_11690:
[----:B-1----:R1:W2:Y:S02]  /*27280*/  SYNCS.PHASECHK.TRANS64.TRYWAIT P0, [R0+URZ+0x2d860], R3 ;  /* 0x02d86003000075a7 */ /* 0x0022a4000800017f */
[----:B--2---:R-:W-:Y:S05]  /*27290*/  @!P0 NANOSLEEP.SYNCS 0x989680 ;  /* 0x009896800000895d */ /* 0x004fea0003900000 */
[----:B------:R-:W2:Y:S02]  /*272a0*/  @!P0 SYNCS.PHASECHK.TRANS64 P0, [R0+URZ+0x2d860], R3 ;  /* 0x02d86003000085a7 */ /* 0x000ea4000800007f */
[----:B--2---:R-:W-:Y:S05]  /*272b0*/  @!P0 BRA `(.L_x_11690) ;  /* 0xfffffffc00f08947 */ /* 0x004fea000383ffff */
[----:B------:R-:W-:Y:S05]  /*272c0*/  BRA `(.L_x_11819) ;  /* 0xffffffbc00a47947 */ /* 0x000fea000383ffff */
.L_x_11691:
        /* <DEDUP_REMOVED lines=8> */
.L_x_11821:
[----:B------:R-:W-:Y:S05]  /*27350*/  BSYNC B0 ;  /* 0x0000000000007941 */ /* 0x000fea0003800000 */
.L_x_11820:
        /* <DEDUP_REMOVED lines=10> */
.L_x_11822:
        /* <DEDUP_REMOVED lines=17> */
.L_x_11823:
        /* <DEDUP_REMOVED lines=14> */
.L_x_11824:
[----:B------:R-:W-:Y:S02]  /*275f0*/  IMAD.MOV.U32 R13, RZ, RZ, R24 ;  /* 0x000000ffff0d7224 */ /* 0x000fe400078e0018 */
[----:B------:R-:W-:Y:S01]  /*27600*/  IMAD.MOV.U32 R12, RZ, RZ, 0x2 ;  /* 0x00000002ff0c7424 */ /* 0x000fe200078e00ff */
[----:B------:R-:W-:-:S13]  /*27610*/  IADD3 R2, P4, R14, R5, RZ ;  /* 0x000000050e027210 */ /* 0x000fda0007f9e0ff */
[----:B------:R-:W-:Y:S05]  /*27620*/  WARPSYNC.COLLECTIVE R15, `(.L_x_11825) ;  /* 0x000000000f087348 */ /* 0x000fea0003c00000 */
[----:B------:R0:W1:Y:S02]  /*27630*/  SHFL.IDX P6, R14, R13, R12, R11 ;  /* 0x0000000c0d0e7389 */ /* 0x00006400000c000b */
[----:B01----:R-:W-:Y:S01]  /*27640*/  ENDCOLLECTIVE ;  /* 0x000000000000791b */ /* 0x003fe20003800000 */
.L_x_11825:
        /* <DEDUP_REMOVED lines=15> */
.L_x_11826:
[----:B------:R-:W-:Y:S02]  /*27740*/  IMAD.MOV.U32 R13, RZ, RZ, R24 ;  /* 0x000000ffff0d7224 */ /* 0x000fe400078e0018 */
[----:B------:R-:W-:Y:S01]  /*27750*/  IMAD.MOV.U32 R12, RZ, RZ, 0x3 ;  /* 0x00000003ff0c7424 */ /* 0x000fe200078e00ff */
[----:B------:R-:W-:-:S13]  /*27760*/  IADD3 R2, P4, R14, R5, RZ ;  /* 0x000000050e027210 */ /* 0x000fda0007f9e0ff */
[----:B------:R-:W-:Y:S05]  /*27770*/  WARPSYNC.COLLECTIVE R15, `(.L_x_11827) ;  /* 0x000000000f087348 */ /* 0x000fea0003c00000 */
[----:B------:R0:W1:Y:S02]  /*27780*/  SHFL.IDX P6, R14, R13, R12, R11 ;  /* 0x0000000c0d0e7389 */ /* 0x00006400000c000b */
[----:B01----:R-:W-:Y:S01]  /*27790*/  ENDCOLLECTIVE ;  /* 0x000000000000791b */ /* 0x003fe20003800000 */
.L_x_11827:
        /* <DEDUP_REMOVED lines=14> */
.L_x_11828:
[----:B------:R-:W-:Y:S05]  /*27880*/  BRA `(.L_x_11829) ;  /* 0xffffffbc00047947 */ /* 0x000fea000383ffff */
.L_x_11696:
[----:B------:R-:W-:Y:S01]  /*27890*/  BSSY B0, `(.L_x_11830) ;  /* 0x0000008000007945 */ /* 0x000fe20003800000 */
[----:B------:R-:W-:Y:S02]  /*278a0*/  IMAD.MOV.U32 R13, RZ, RZ, R16 ;  /* 0x000000ffff0d7224 */ /* 0x000fe400078e0010 */
[----:B------:R-:W-:Y:S02]  /*278b0*/  IMAD.MOV.U32 R12, RZ, RZ, RZ ;  /* 0x000000ffff0c7224 */ /* 0x000fe400078e00ff */
[----:B------:R-:W-:Y:S02]  /*278c0*/  IMAD.MOV.U32 R11, RZ, RZ, 0x1f ;  /* 0x0000001fff0b7424 */ /* 0x000fe400078e00ff */
[----:B------:R-:W-:-:S07]  /*278d0*/  IMAD.MOV.U32 R15, RZ, RZ, -0x1 ;  /* 0xffffffffff0f7424 */ /* 0x000fce00078e00ff */
[----:B0-2--5:R-:W-:Y:S05]  /*278e0*/  WARPSYNC.COLLECTIVE R15, `(.L_x_11831) ;  /* 0x000000000f087348 */ /* 0x025fea0003c00000 */
[----:B------:R1:W3:Y:S02]  /*278f0*/  SHFL.IDX P6, R14, R13, R12, R11 ;  /* 0x0000000c0d0e7389 */ /* 0x0002e400000c000b */
[----:B0123-5:R-:W-:Y:S01]  /*27900*/  ENDCOLLECTIVE ;  /* 0x000000000000791b */ /* 0x02ffe20003800000 */
.L_x_11831:
[----:B------:R-:W-:Y:S05]  /*27910*/  BSYNC B0 ;  /* 0x0000000000007941 */ /* 0x000fea0003800000 */
.L_x_11830:
        /* <DEDUP_REMOVED lines=9> */
.L_x_11832:
        /* <DEDUP_REMOVED lines=18> */
.L_x_11833:
[----:B------:R-:W-:Y:S01]  /*27ad0*/  IMAD.MOV.U32 R12, RZ, RZ, 0x2 ;  /* 0x00000002ff0c7424 */ /* 0x000fe200078e00ff */
[----:B------:R-:W-:-:S05]  /*27ae0*/  SEL R5, R14, RZ, P1 ;  /* 0x000000ff0e057207 */ /* 0x000fca0000800000 */
[----:B------:R-:W-:-:S04]  /*27af0*/  IMAD.IADD R4, R2, 0x1, R5 ;  /* 0x0000000102047824 */ /* 0x000fc800078e0205 */
[----:B------:R-:W-:-:S07]  /*27b00*/  IMAD.MOV.U32 R13, RZ, RZ, R4 ;  /* 0x000000ffff0d7224 */ /* 0x000fce00078e0004 */
[----:B------:R-:W-:Y:S05]  /*27b10*/  WARPSYNC.COLLECTIVE R15, `(.L_x_11834) ;  /* 0x000000000f087348 */ /* 0x000fea0003c00000 */
[----:B------:R0:W1:Y:S02]  /*27b20*/  SHFL.UP P6, R14, R13, R12, R11 ;  /* 0x0400000c0d0e7389 */ /* 0x00006400000c000b */
[----:B01----:R-:W-:Y:S01]  /*27b30*/  ENDCOLLECTIVE ;  /* 0x000000000000791b */ /* 0x003fe20003800000 */
.L_x_11834:
[----:B------:R-:W-:Y:S01]  /*27b40*/  IMAD.MOV.U32 R12, RZ, RZ, 0x4 ;  /* 0x00000004ff0c7424 */ /* 0x000fe200078e00ff */
[----:B------:R-:W-:-:S05]  /*27b50*/  SEL R5, R14, RZ, P2 ;  /* 0x000000ff0e057207 */ /* 0x000fca0001000000 */
[----:B------:R-:W-:-:S04]  /*27b60*/  IMAD.IADD R5, R4, 0x1, R5 ;  /* 0x0000000104057824 */ /* 0x000fc800078e0205 */
[----:B------:R-:W-:-:S07]  /*27b70*/  IMAD.MOV.U32 R13, RZ, RZ, R5 ;  /* 0x000000ffff0d7224 */ /* 0x000fce00078e0005 */
[----:B------:R-:W-:Y:S05]  /*27b80*/  WARPSYNC.COLLECTIVE R15, `(.L_x_11835) ;  /* 0x000000000f087348 */ /* 0x000fea0003c00000 */
[----:B------:R0:W1:Y:S02]  /*27b90*/  SHFL.UP P6, R14, R13, R12, R11 ;  /* 0x0400000c0d0e7389 */ /* 0x00006400000c000b */
[----:B01----:R-:W-:Y:S01]  /*27ba0*/  ENDCOLLECTIVE ;  /* 0x000000000000791b */ /* 0x003fe20003800000 */
.L_x_11835:
[----:B------:R-:W-:Y:S01]  /*27bb0*/  IMAD.MOV.U32 R12, RZ, RZ, 0x8 ;  /* 0x00000008ff0c7424 */ /* 0x000fe200078e00ff */
[----:B------:R-:W-:-:S04]  /*27bc0*/  SEL R6, R14, RZ, P3 ;  /* 0x000000ff0e067207 */ /* 0x000fc80001800000 */
[----:B------:R-:W-:-:S05]  /*27bd0*/  IADD3 R6, R5, R6, RZ ;  /* 0x0000000605067210 */ /* 0x000fca0007ffe0ff */
[----:B------:R-:W-:-:S07]  /*27be0*/  IMAD.MOV.U32 R13, RZ, RZ, R6 ;  /* 0x000000ffff0d7224 */ /* 0x000fce00078e0006 */
[----:B------:R-:W-:Y:S05]  /*27bf0*/  WARPSYNC.COLLECTIVE R15, `(.L_x_11836) ;  /* 0x000000000f087348 */ /* 0x000fea0003c00000 */
[----:B------:R0:W1:Y:S02]  /*27c00*/  SHFL.UP P6, R14, R13, R12, R11 ;  /* 0x0400000c0d0e7389 */ /* 0x00006400000c000b */
[----:B01----:R-:W-:Y:S01]  /*27c10*/  ENDCOLLECTIVE ;  /* 0x000000000000791b */ /* 0x003fe20003800000 */
.L_x_11836:
[----:B------:R-:W-:Y:S01]  /*27c20*/  IMAD.MOV.U32 R12, RZ, RZ, 0x10 ;  /* 0x00000010ff0c7424 */ /* 0x000fe200078e00ff */
[----:B------:R-:W-:-:S05]  /*27c30*/  SEL R3, R14, RZ, P4 ;  /* 0x000000ff0e037207 */ /* 0x000fca0002000000 */
[----:B------:R-:W-:-:S04]  /*27c40*/  IMAD.IADD R4, R6, 0x1, R3 ;  /* 0x0000000106047824 */ /* 0x000fc800078e0203 */
[----:B------:R-:W-:-:S07]  /*27c50*/  IMAD.MOV.U32 R13, RZ, RZ, R4 ;  /* 0x000000ffff0d7224 */ /* 0x000fce00078e0004 */
[----:B------:R-:W-:Y:S05]  /*27c60*/  WARPSYNC.COLLECTIVE R15, `(.L_x_11837) ;  /* 0x000000000f087348 */ /* 0x000fea0003c00000 */
[----:B------:R0:W1:Y:S02]  /*27c70*/  SHFL.UP P6, R14, R13, R12, R11 ;  /* 0x0400000c0d0e7389 */ /* 0x00006400000c000b */
[----:B01----:R-:W-:Y:S01]  /*27c80*/  ENDCOLLECTIVE ;  /* 0x000000000000791b */ /* 0x003fe20003800000 */
.L_x_11837:
        /* <DEDUP_REMOVED lines=8> */
.L_x_11838:
[----:B------:R-:W-:Y:S05]  /*27d10*/  BRA `(.L_x_11839) ;  /* 0xffffffbc00207947 */ /* 0x000fea000383ffff */
.L_x_11701:
        /* <DEDUP_REMOVED lines=8> */
.L_x_11841:
[----:B------:R-:W-:Y:S05]  /*27da0*/  BSYNC B0 ;  /* 0x0000000000007941 */ /* 0x000fea0003800000 */
.L_x_11840:
        /* <DEDUP_REMOVED lines=8> */
.L_x_11842:
[----:B------:R-:W-:Y:S01]  /*27e30*/  IMAD.MOV.U32 R12, RZ, RZ, 0x4 ;  /* 0x00000004ff0c7424 */ /* 0x000fe200078e00ff */
[----:B------:R-:W-:-:S05]  /*27e40*/  SEL R14, R14, RZ, P2 ;  /* 0x000000ff0e0e7207 */ /* 0x000fca0001000000 */
[----:B------:R-:W-:-:S04]  /*27e50*/  IMAD.IADD R3, R13, 0x1, R14 ;  /* 0x000000010d037824 */ /* 0x000fc800078e020e */
[----:B------:R-:W-:-:S07]  /*27e60*/  IMAD.MOV.U32 R13, RZ, RZ, R3 ;  /* 0x000000ffff0d7224 */ /* 0x000fce00078e0003 */
[----:B------:R-:W-:Y:S05]  /*27e70*/  WARPSYNC.COLLECTIVE R15, `(.L_x_11843) ;  /* 0x000000000f087348 */ /* 0x000fea0003c00000 */
[----:B------:R0:W1:Y:S02]  /*27e80*/  SHFL.UP P6, R14, R13, R12, R11 ;  /* 0x0400000c0d0e7389 */ /* 0x00006400000c000b */
[----:B01----:R-:W-:Y:S01]  /*27e90*/  ENDCOLLECTIVE ;  /* 0x000000000000791b */ /* 0x003fe20003800000 */
.L_x_11843:
[----:B------:R-:W-:Y:S01]  /*27ea0*/  IMAD.MOV.U32 R12, RZ, RZ, 0x8 ;  /* 0x00000008ff0c7424 */ /* 0x000fe200078e00ff */
[----:B------:R-:W-:-:S05]  /*27eb0*/  SEL R4, R14, RZ, P3 ;  /* 0x000000ff0e047207 */ /* 0x000fca0001800000 */
[----:B------:R-:W-:-:S04]  /*27ec0*/  IMAD.IADD R4, R3, 0x1, R4 ;  /* 0x0000000103047824 */ /* 0x000fc800078e0204 */
[----:B------:R-:W-:-:S07]  /*27ed0*/  IMAD.MOV.U32 R13, RZ, RZ, R4 ;  /* 0x000000ffff0d7224 */ /* 0x000fce00078e0004 */
[----:B------:R-:W-:Y:S05]  /*27ee0*/  WARPSYNC.COLLECTIVE R15, `(.L_x_11844) ;  /* 0x000000000f087348 */ /* 0x000fea0003c00000 */
[----:B------:R0:W1:Y:S02]  /*27ef0*/  SHFL.UP P6, R14, R13, R12, R11 ;  /* 0x0400000c0d0e7389 */ /* 0x00006400000c000b */
[----:B01----:R-:W-:Y:S01]  /*27f00*/  ENDCOLLECTIVE ;  /* 0x000000000000791b */ /* 0x003fe20003800000 */
.L_x_11844:
[----:B------:R-:W-:Y:S01]  /*27f10*/  IMAD.MOV.U32 R12, RZ, RZ, 0x10 ;  /* 0x00000010ff0c7424 */ /* 0x000fe200078e00ff */
[----:B------:R-:W-:-:S05]  /*27f20*/  SEL R5, R14, RZ, P4 ;  /* 0x000000ff0e057207 */ /* 0x000fca0002000000 */
[----:B------:R-:W-:-:S04]  /*27f30*/  IMAD.IADD R5, R4, 0x1, R5 ;  /* 0x0000000104057824 */ /* 0x000fc800078e0205 */
[----:B------:R-:W-:-:S07]  /*27f40*/  IMAD.MOV.U32 R13, RZ, RZ, R5 ;  /* 0x000000ffff0d7224 */ /* 0x000fce00078e0005 */
[----:B------:R-:W-:Y:S05]  /*27f50*/  WARPSYNC.COLLECTIVE R15, `(.L_x_11845) ;  /* 0x000000000f087348 */ /* 0x000fea0003c00000 */
[----:B------:R0:W1:Y:S02]  /*27f60*/  SHFL.UP P6, R14, R13, R12, R11 ;  /* 0x0400000c0d0e7389 */ /* 0x00006400000c000b */
[----:B01----:R-:W-:Y:S01]  /*27f70*/  ENDCOLLECTIVE ;  /* 0x000000000000791b */ /* 0x003fe20003800000 */
.L_x_11845:
        /* <DEDUP_REMOVED lines=8> */
.L_x_11846:
[----:B------:R-:W-:Y:S05]  /*28000*/  BRA `(.L_x_11847) ;  /* 0xffffffbc00007947 */ /* 0x000fea000383ffff */
.L_x_11703:
[----:B------:R-:W-:Y:S01]  /*28010*/  BSSY B0, `(.L_x_11848) ;  /* 0x0000006000007945 */ /* 0x000fe20003800000 */
[----:B------:R-:W-:Y:S01]  /*28020*/  PLOP3.LUT P6, PT, P6, PT, PT, 0x8, 0x0 ;  /* 0x000000000000781c */ /* 0x000fe200037ce170 */
[----:B------:R-:W-:-:S12]  /*28030*/  IMAD.MOV.U32 R15, RZ, RZ, -0x1 ;  /* 0xffffffffff0f7424 */ /* 0x000fd800078e00ff */
[----:B0----5:R-:W-:Y:S05]  /*28040*/  WARPSYNC.COLLECTIVE R15, `(.L_x_11849) ;  /* 0x000000000f087348 */ /* 0x021fea0003c00000 */
[----:B------:R-:W-:Y:S01]  /*28050*/  VOTE.ANY R14, PT, P6 ;  /* 0x00000000000e7806 */ /* 0x000fe200030e0100 */
[----:B0----5:R-:W-:Y:S06]  /*28060*/  ENDCOLLECTIVE ;  /* 0x000000000000791b */ /* 0x021fec0003800000 */
.L_x_11849:
[----:B------:R-:W-:Y:S05]  /*28070*/  BSYNC B0 ;  /* 0x0000000000007941 */ /* 0x000fea0003800000 */
.L_x_11848:
        /* <DEDUP_REMOVED lines=9> */
.L_x_11850:
[----:B------:R-:W-:Y:S01]  /*28110*/  IMAD.MOV.U32 R17, RZ, RZ, R14 ;  /* 0x000000ffff117224 */ /* 0x000fe200078e000e */
[----:B------:R-:W-:Y:S06]  /*28120*/  BRA `(.L_x_11851) ;  /* 0xffffffb800f07947 */ /* 0x000fec000383ffff */
.L_x_11705:
[----:B------:R-:W-:Y:S01]  /*28130*/  BSSY B0, `(.L_x_11852) ;  /* 0x0000007000007945 */ /* 0x000fe20003800000 */
[----:B------:R-:W-:Y:S02]  /*28140*/  IMAD.MOV.U32 R13, RZ, RZ, R3 ;  /* 0x000000ffff0d7224 */ /* 0x000fe400078e0003 */
[----:B------:R-:W-:Y:S02]  /*28150*/  IMAD.MOV.U32 R11, RZ, RZ, 0x1f ;  /* 0x0000001fff0b7424 */ /* 0x000fe400078e00ff */
[----:B------:R-:W-:-:S07]  /*28160*/  IMAD.MOV.U32 R15, RZ, RZ, -0x1 ;  /* 0xffffffffff0f7424 */ /* 0x000fce00078e00ff */
[----:B012--5:R-:W-:Y:S05]  /*28170*/  WARPSYNC.COLLECTIVE R15, `(.L_x_11853) ;  /* 0x000000000f087348 */ /* 0x027fea0003c00000 */
[----:B------:R3:W4:Y:S02]  /*28180*/  SHFL.IDX P6, R14, R13, R12, R11 ;  /* 0x0000000c0d0e7389 */ /* 0x00072400000c000b */
[----:B012345:R-:W-:Y:S01]  /*28190*/  ENDCOLLECTIVE ;  /* 0x000000000000791b */ /* 0x03ffe20003800000 */
.L_x_11853:
[----:B------:R-:W-:Y:S05]  /*281a0*/  BSYNC B0 ;  /* 0x0000000000007941 */ /* 0x000fea0003800000 */
.L_x_11852:
[----:B------:R-:W-:Y:S01]  /*281b0*/  IMAD.MOV.U32 R5, RZ, RZ, R14 ;  /* 0x000000ffff057224 */ /* 0x000fe200078e000e */
[----:B------:R-:W-:Y:S06]  /*281c0*/  BRA `(.L_x_11704) ;  /* 0xffffffb800e47947 */ /* 0x000fec000383ffff */
.L_x_11709:
[----:B0-----:R0:W2:Y:S02]  /*281d0*/  SYNCS.PHASECHK.TRANS64.TRYWAIT P0, [R5+URZ+0x2d820], R0 ;  /* 0x02d82000050075a7 */ /* 0x0010a4000800017f */
[----:B--2---:R-:W-:Y:S05]  /*281e0*/  @!P0 NANOSLEEP.SYNCS 0x989680 ;  /* 0x009896800000895d */ /* 0x004fea0003900000 */
[----:B------:R-:W2:Y:S02]  /*281f0*/  @!P0 SYNCS.PHASECHK.TRANS64 P0, [R5+URZ+0x2d820], R0 ;  /* 0x02d82000050085a7 */ /* 0x000ea4000800007f */
[----:B--2---:R-:W-:Y:S05]  /*28200*/  @!P0 BRA `(.L_x_11709) ;  /* 0xfffffffc00f08947 */ /* 0x004fea000383ffff */
[----:B------:R-:W-:Y:S05]  /*28210*/  BRA `(.L_x_11854) ;  /* 0xffffffc0005c7947 */ /* 0x000fea000383ffff */
.L_x_11710:
        /* <DEDUP_REMOVED lines=8> */
[----:B01-3-5:R-:W-:Y:S05]  /*282a0*/  WARPSYNC.COLLECTIVE R15, `(.L_x_11856) ;  /* 0x000000000f087348 */ /* 0x02bfea0003c00000 */
[----:B------:R2:W4:Y:S02]  /*282b0*/  SHFL.IDX P6, R14, R13, R12, R11 ;  /* 0x0000000c0d0e7389 */ /* 0x00052400000c000b */
[----:B012345:R-:W-:Y:S01]  /*282c0*/  ENDCOLLECTIVE ;  /* 0x000000000000791b */ /* 0x03ffe20003800000 */
.L_x_11856:
[----:B------:R-:W-:Y:S05]  /*282d0*/  BSYNC B0 ;  /* 0x0000000000007941 */ /* 0x000fea0003800000 */
.L_x_11855:
[----:B------:R-:W-:Y:S05]  /*282e0*/  BRA `(.L_x_11857) ;  /* 0xffffffc000447947 */ /* 0x000fea000383ffff */
.L_x_11711:
[----:B------:R-:W-:Y:S01]  /*282f0*/  BSSY B0, `(.L_x_11858) ;  /* 0x0000006000007945 */ /* 0x000fe20003800000 */
[----:B------:R-:W-:-:S07]  /*28300*/  IMAD.MOV.U32 R15, RZ, RZ, -0x1 ;  /* 0xffffffffff0f7424 */ /* 0x000fce00078e00ff */
[----:B01-3-5:R-:W-:Y:S05]  /*28310*/  WARPSYNC.COLLECTIVE R15, `(.L_x_11859) ;  /* 0x000000000f0c7348 */ /* 0x02bfea0003c00000 */
[----:B------:R-:W-:Y:S02]  /*28320*/  ELECT P6, UR62, PT ;  /* 0x00000000003e782f */ /* 0x000fe400038c0000 */
[----:B------:R-:W-:Y:S01]  /*28330*/  MOV R14, UR62 ;  /* 0x0000003e000e7c02 */ /* 0x000fe20008000f00 */
[----:B01-3-5:R-:W-:Y:S10]  /*28340*/  ENDCOLLECTIVE ;  /* 0x000000000000791b */ /* 0x02bff40003800000 */
.L_x_11859:
[----:B------:R-:W-:Y:S05]  /*28350*/  BSYNC B0 ;  /* 0x0000000000007941 */ /* 0x000fea0003800000 */
.L_x_11858:
[----:B------:R-:W-:Y:S05]  /*28360*/  BRA `(.L_x_11860) ;  /* 0xffffffc000387947 */ /* 0x000fea000383ffff */
.L_x_11713:
[----:B0-----:R0:W2:Y:S02]  /*28370*/  SYNCS.PHASECHK.TRANS64.TRYWAIT P1, [R3+URZ+0x2d840], R2 ;  /* 0x02d84002030075a7 */ /* 0x0010a4000802017f */
[----:B--2---:R-:W-:Y:S05]  /*28380*/  @!P1 NANOSLEEP.SYNCS 0x989680 ;  /* 0x009896800000995d */ /* 0x004fea0003900000 */
[----:B------:R-:W2:Y:S02]  /*28390*/  @!P1 SYNCS.PHASECHK.TRANS64 P1, [R3+URZ+0x2d840], R2 ;  /* 0x02d84002030095a7 */ /* 0x000ea4000802007f */
[----:B--2---:R-:W-:Y:S05]  /*283a0*/  @!P1 BRA `(.L_x_11713) ;  /* 0xfffffffc00f09947 */ /* 0x004fea000383ffff */
[----:B------:R-:W-:Y:S05]  /*283b0*/  BRA `(.L_x_11861) ;  /* 0xffffffc0005c7947 */ /* 0x000fea000383ffff */
.L_x_11715:
[----:B--2---:R2:W4:Y:S02]  /*283c0*/  SYNCS.PHASECHK.TRANS64.TRYWAIT P1, [R25+URZ+0x2d840], R0 ;  /* 0x02d84000190075a7 */ /* 0x004524000802017f */
[----:B----4-:R-:W-:Y:S05]  /*283d0*/  @!P1 NANOSLEEP.SYNCS 0x989680 ;  /* 0x009896800000995d */ /* 0x010fea0003900000 */
[----:B------:R-:W4:Y:S02]  /*283e0*/  @!P1 SYNCS.PHASECHK.TRANS64 P1, [R25+URZ+0x2d840], R0 ;  /* 0x02d84000190095a7 */ /* 0x000f24000802007f */
[----:B----4-:R-:W-:Y:S05]  /*283f0*/  @!P1 BRA `(.L_x_11715) ;  /* 0xfffffffc00f09947 */ /* 0x010fea000383ffff */
[----:B------:R-:W-:Y:S05]  /*28400*/  BRA `(.L_x_11862) ;  /* 0xffffffc0006c7947 */ /* 0x000fea000383ffff */
.L_x_11717:
[----:B----4-:R4:W0:Y:S02]  /*28410*/  SYNCS.PHASECHK.TRANS64.TRYWAIT P1, [R3+URZ+0x2d860], R2 ;  /* 0x02d86002030075a7 */ /* 0x010824000802017f */
[----:B0-----:R-:W-:Y:S05]  /*28420*/  @!P1 NANOSLEEP.SYNCS 0x989680 ;  /* 0x009896800000995d */ /* 0x001fea0003900000 */
[----:B------:R-:W0:Y:S02]  /*28430*/  @!P1 SYNCS.PHASECHK.TRANS64 P1, [R3+URZ+0x2d860], R2 ;  /* 0x02d86002030095a7 */ /* 0x000e24000802007f */
[----:B0-----:R-:W-:Y:S05]  /*28440*/  @!P1 BRA `(.L_x_11717) ;  /* 0xfffffffc00f09947 */ /* 0x001fea000383ffff */
[----:B------:R-:W-:Y:S05]  /*28450*/  BRA `(.L_x_11863) ;  /* 0xffffffc000687947 */ /* 0x000fea000383ffff */
.L_x_11864:
        /* <DEDUP_REMOVED lines=10> */
.L_x_15870:


//--------------------- .text._ZN7cutlass13device_kernelIN5flash11enable_sm90INS1_16FlashAttnFwdSm90INS1_25CollectiveMainloopFwdSm90ILi2EN4cute5tupleIJNS5_1CILi1EEES8_S8_EEENS6_IJNS7_ILi192EEENS7_ILi128EEENS7_ILi96EEEEEELi96ENS_6half_tEfNS_4arch4Sm90ELb1ELb0ELb1ELb0ELb1ELb0ELb0ELb0ELb1ELb1ELb0ELb0EEENS1_21CollectiveEpilogueFwdINS6_IJSA_SC_SB_EEES9_SE_SG_Li384ELb0ELb1ELb0ELb0EEENS1_30DynamicPersistentTileSchedulerILi384ELi128ELb0ELb1ELb1EEEEEEEEEvNT_6ParamsE --------------------------
	.section	.text._ZN7cutlass13device_kernelIN5flash11enable_sm90INS1_16FlashAttnFwdSm90INS1_25CollectiveMainloopFwdSm90ILi2EN4cute5tupleIJNS5_1CILi1EEES8_S8_EEENS6_IJNS7_ILi192EEENS7_ILi128EEENS7_ILi96EEEEEELi96ENS_6half_tEfNS_4arch4Sm90ELb1ELb0ELb1ELb0ELb1ELb0ELb0ELb0ELb1ELb1ELb0ELb0EEENS1_21CollectiveEpilogueFwdINS6_IJSA_SC_SB_EEES9_SE_SG_Li384ELb0ELb1ELb0ELb0EEENS1_30DynamicPersistentTileSchedulerILi384ELi128ELb0ELb1ELb1EEEEEEEEEvNT_6ParamsE,"ax",@progbits
	.align	128
.text._ZN7cutlass13device_kernelIN5flash11enable_sm90INS1_16FlashAttnFwdSm90INS1_25CollectiveMainloopFwdSm90ILi2EN4cute5tupleIJNS5_1CILi1EEES8_S8_EEENS6_IJNS7_ILi192EEENS7_ILi128EEENS7_ILi96EEEEEELi96ENS_6half_tEfNS_4arch4Sm90ELb1ELb0ELb1ELb0ELb1ELb0ELb0ELb0ELb1ELb1ELb0ELb0EEENS1_21CollectiveEpilogueFwdINS6_IJSA_SC_SB_EEES9_SE_SG_Li384ELb0ELb1ELb0ELb0EEENS1_30DynamicPersistentTileSchedulerILi384ELi128ELb0ELb1ELb1EEEEEEEEEvNT_6ParamsE:
        .type           _ZN7cutlass13device_kernelIN5flash11enable_sm90INS1_16FlashAttnFwdSm90INS1_25CollectiveMainloopFwdSm90ILi2EN4cute5tupleIJNS5_1CILi1EEES8_S8_EEENS6_IJNS7_ILi192EEENS7_ILi128EEENS7_ILi96EEEEEELi96ENS_6half_tEfNS_4arch4Sm90ELb1ELb0ELb1ELb0ELb1ELb0ELb0ELb0ELb1ELb1ELb0ELb0EEENS1_21CollectiveEpilogueFwdINS6_IJSA_SC_SB_EEES9_SE_SG_Li384ELb0ELb1ELb0ELb0EEENS1_30DynamicPersistentTileSchedulerILi384ELi128ELb0ELb1ELb1EEEEEEEEEvNT_6ParamsE,@function
        .size           _ZN7cutlass13device_kernelIN5flash11enable_sm90INS1_16FlashAttnFwdSm90INS1_25CollectiveMainloopFwdSm90ILi2EN4cute5tupleIJNS5_1CILi1EEES8_S8_EEENS6_IJNS7_ILi192EEENS7_ILi128EEENS7_ILi96EEEEEELi96ENS_6half_tEfNS_4arch4Sm90ELb1ELb0ELb1ELb0ELb1ELb0ELb0ELb0ELb1ELb1ELb0ELb0EEENS1_21CollectiveEpilogueFwdINS6_IJSA_SC_SB_EEES9_SE_SG_Li384ELb0ELb1ELb0ELb0EEENS1_30DynamicPersistentTileSchedulerILi384ELi128ELb0ELb1ELb1EEEEEEEEEvNT_6ParamsE,(.L_x_15871 - _ZN7cutlass13device_kernelIN5flash11enable_sm90INS1_16FlashAttnFwdSm90INS1_25CollectiveMainloopFwdSm90ILi2EN4cute5tupleIJNS5_1CILi1EEES8_S8_EEENS6_IJNS7_ILi192EEENS7_ILi128EEENS7_ILi96EEEEEELi96ENS_6half_tEfNS_4arch4Sm90ELb1ELb0ELb1ELb0ELb1ELb0ELb0ELb0ELb1ELb1ELb0ELb0EEENS1_21CollectiveEpilogueFwdINS6_IJSA_SC_SB_EEES9_SE_SG_Li384ELb0ELb1ELb0ELb0EEENS1_30DynamicPersistentTileSchedulerILi384ELi128ELb0ELb1ELb1EEEEEEEEEvNT_6ParamsE)
        .other          _ZN7cutlass13device_kernelIN5flash11enable_sm90INS1_16FlashAttnFwdSm90INS1_25CollectiveMainloopFwdSm90ILi2EN4cute5tupleIJNS5_1CILi1EEES8_S8_EEENS6_IJNS7_ILi192EEENS7_ILi128EEENS7_ILi96EEEEEELi96ENS_6half_tEfNS_4arch4Sm90ELb1ELb0ELb1ELb0ELb1ELb0ELb0ELb0ELb1ELb1ELb0ELb0EEENS1_21CollectiveEpilogueFwdINS6_IJSA_SC_SB_EEES9_SE_SG_Li384ELb0ELb1ELb0ELb0EEENS1_30DynamicPersistentTileSchedulerILi384ELi128ELb0ELb1ELb1EEEEEEEEEvNT_6ParamsE,@"STO_CUDA_ENTRY STV_DEFAULT"
_ZN7cutlass13device_kernelIN5flash11enable_sm90INS1_16FlashAttnFwdSm90INS1_25CollectiveMainloopFwdSm90ILi2EN4cute5tupleIJNS5_1CILi1EEES8_S8_EEENS6_IJNS7_ILi192EEENS7_ILi128EEENS7_ILi96EEEEEELi96ENS_6half_tEfNS_4arch4Sm90ELb1ELb0ELb1ELb0ELb1ELb0ELb0ELb0ELb1ELb1ELb0ELb0EEENS1_21CollectiveEpilogueFwdINS6_IJSA_SC_SB_EEES9_SE_SG_Li384ELb0ELb1ELb0ELb0EEENS1_30DynamicPersistentTileSchedulerILi384ELi128ELb0ELb1ELb1EEEEEEEEEvNT_6ParamsE:
        /* <DEDUP_REMOVED lines=45> */
.L_x_11865:
        /* <DEDUP_REMOVED lines=22> */
.L_x_11866:
        /* <DEDUP_REMOVED lines=18> */
.L_x_11867:
        /* <DEDUP_REMOVED lines=22> */
.L_x_11868:
        /* <DEDUP_REMOVED lines=23> */
.L_x_11869:
        /* <DEDUP_REMOVED lines=8> */
.L_x_11871:
        /* <DEDUP_REMOVED lines=36> */
[----:B------:R-:W-:Y:S01]  /*0ae0*/  SHF.R.S32.HI R8, RZ, 0x1f, R147 ;  /* 0x0000001fff087819 */ /* 0x000fe20000011493 */
[----:B------:R-:W-:Y:S01]  /*0af0*/  IMAD.IADD R2, R5, 0x1, -R2 ;  /* 0x0000000105027824 */ /* 0x000fe200078e0a02 */
[C---:B------:R-:W-:Y:S01]  /*0b00*/  LOP3.LUT R5, R3.reuse, 0xfffffff8, RZ, 0xc0, !PT ;  /* 0xfffffff803057812 */ /* 0x040fe200078ec0ff */
[----:B------:R-:W-:Y:S01]  /*0b10*/  IMAD.SHL.U32 R3, R3, 0x40, RZ ;  /* 0x0000004003037824 */ /* 0x000fe200078e00ff */
[----:B------:R-:W-:Y:S01]  /*0b20*/  LEA.HI R6, R0, R153, RZ, 0x5 ;  /* 0x0000009900067211 */ /* 0x000fe200078f28ff */
[----:B------:R-:W-:Y:S01]  /*0b30*/  IMAD.SHL.U32 R2, R2, 0x8, RZ ;  /* 0x0000000802027824 */ /* 0x000fe200078e00ff */
[----:B------:R-:W-:Y:S01]  /*0b40*/  LEA.HI R9, R8, R147, RZ, 0x2 ;  /* 0x0000009308097211 */ /* 0x000fe200078f10ff */
[----:B------:R-:W-:Y:S01]  /*0b50*/  IMAD.IADD R5, R4, 0x1, -R5 ;  /* 0x0000000104057824 */ /* 0x000fe200078e0a05 */
[----:B------:R-:W-:-:S02]  /*0b60*/  SHF.R.S32.HI R6, RZ, 0x5, R6 ;  /* 0x00000005ff067819 */ /* 0x000fc40000011406 */
[--C-:B------:R-:W-:Y:S02]  /*0b70*/  SHF.R.S32.HI R7, RZ, 0x2, R9.reuse ;  /* 0x00000002ff077819 */ /* 0x100fe40000011409 */
[C---:B------:R-:W-:Y:S01]  /*0b80*/  R2P PR, R5.reuse, 0x6 ;  /* 0x0000000605007804 */ /* 0x040fe20000000000 */
[----:B------:R-:W-:Y:S01]  /*0b90*/  IMAD.SHL.U32 R5, R5, 0x40, RZ ;  /* 0x0000004005057824 */ /* 0x000fe200078e00ff */
[----:B------:R-:W-:Y:S02]  /*0ba0*/  SHF.R.S32.HI R10, RZ, 0x1f, R9 ;  /* 0x0000001fff0a7819 */ /* 0x000fe40000011409 */
[----:B------:R-:W-:Y:S01]  /*0bb0*/  LEA R13, R6, R4, 0x4 ;  /* 0x00000004060d7211 */ /* 0x000fe200078e20ff */
[----:B------:R-:W-:Y:S01]  /*0bc0*/  IMAD.HI R4, R148, 0x55555556, RZ ;  /* 0x5555555694047827 */ /* 0x000fe200078e02ff */
[----:B------:R-:W-:Y:S02]  /*0bd0*/  LEA.HI R10, R10, R7, RZ, 0x3 ;  /* 0x000000070a0a7211 */ /* 0x000fe400078f18ff */
[----:B------:R-:W-:Y:S01]  /*0be0*/  LOP3.LUT R5, R5, 0x1c0, RZ, 0xc0, !PT ;  /* 0x000001c005057812 */ /* 0x000fe200078ec0ff */
[----:B------:R-:W-:Y:S01]  /*0bf0*/  IMAD.U32 R150, R13, 0x20, R2 ;  /* 0x000000200d967824 */ /* 0x000fe200078e0002 */
[----:B------:R-:W-:-:S02]  /*0c00*/  LOP3.LUT R10, R10, 0xfffffff8, RZ, 0xc0, !PT ;  /* 0xfffffff80a0a7812 */ /* 0x000fc400078ec0ff */
[----:B------:R-:W-:Y:S02]  /*0c10*/  LOP3.LUT R2, R5, 0x8, R2, 0xf8, !PT ;  /* 0x0000000805027812 */ /* 0x000fe400078ef802 */
[----:B------:R-:W-:Y:S01]  /*0c20*/  LOP3.LUT R3, R3, 0x7ffffe00, RZ, 0xc0, !PT ;  /* 0x7ffffe0003037812 */ /* 0x000fe200078ec0ff */
[----:B------:R-:W-:Y:S01]  /*0c30*/  IMAD.IADD R11, R7, 0x1, -R10 ;  /* 0x00000001070b7824 */ /* 0x000fe200078e0a0a */
[----:B------:R-:W-:Y:S02]  /*0c40*/  SHF.R.U32.HI R5, RZ, 0x3, R5 ;  /* 0x00000003ff057819 */ /* 0x000fe40000011605 */
[----:B------:R-:W-:Y:S01]  /*0c50*/  LEA.HI R0, R0, R153, RZ, 0x2 ;  /* 0x0000009900007211 */ /* 0x000fe200078f10ff */
[----:B------:R-:W-:Y:S01]  /*0c60*/  IMAD R3, R6, 0x400, R3 ;  /* 0x0000040006037824 */ /* 0x000fe200078e0203 */
[----:B------:R-:W-:Y:S02]  /*0c70*/  LOP3.LUT R2, R2, R5, RZ, 0x3c, !PT ;  /* 0x0000000502027212 */ /* 0x000fe400078e3cff */
[----:B------:R-:W-:-:S02]  /*0c80*/  LEA.HI R7, R4, R4, RZ, 0x1 ;  /* 0x0000000404077211 */ /* 0x000fc400078f08ff */
[----:B------:R-:W-:Y:S01]  /*0c90*/  LOP3.LUT R4, R0, 0xfffffffc, RZ, 0xc0, !PT ;  /* 0xfffffffc00047812 */ /* 0x000fe200078ec0ff */
[----:B------:R-:W-:Y:S01]  /*0ca0*/  IMAD.IADD R2, R3, 0x1, R2 ;  /* 0x0000000103027824 */ /* 0x000fe200078e0202 */
[----:B------:R-:W-:Y:S01]  /*0cb0*/  LEA.HI R8, R8, R147, RZ, 0x5 ;  /* 0x0000009308087211 */ /* 0x000fe200078f28ff */
[----:B------:R-:W-:Y:S01]  /*0cc0*/  IMAD R7, R7, -0x3, R148 ;  /* 0xfffffffd07077824 */ /* 0x000fe200078e0294 */
[----:B------:R-:W-:Y:S02]  /*0cd0*/  IADD3 R145, R153, -R4, RZ ;  /* 0x8000000499917210 */ /* 0x000fe40007ffe0ff */
[----:B------:R-:W-:Y:S02]  /*0ce0*/  SHF.R.S32.HI R8, RZ, 0x5, R8 ;  /* 0x00000005ff087819 */ /* 0x000fe40000011408 */
[C---:B------:R-:W-:Y:S01]  /*0cf0*/  LEA.HI R3, R145.reuse, R145, RZ, 0x1 ;  /* 0x0000009191037211 */ /* 0x040fe200078f08ff */
[----:B------:R-:W-:Y:S01]  /*0d00*/  IMAD.SHL.U32 R137, R145, 0x8, RZ ;  /* 0x0000000891897824 */ /* 0x000fe200078e00ff */
[----:B------:R-:W-:Y:S01]  /*0d10*/  LEA R16, R2, UR40, 0x1 ;  /* 0x0000002802107c11 */ /* 0x000fe2000f8e08ff */
[----:B------:R-:W-:Y:S01]  /*0d20*/  IMAD R8, R8, 0x10, R11 ;  /* 0x0000001008087824 */ /* 0x000fe200078e020b */
[----:B------:R-:W-:Y:S01]  /*0d30*/  SHF.R.S32.HI R146, RZ, 0x2, R0 ;  /* 0x00000002ff927819 */ /* 0x000fe20000011400 */
[----:B------:R-:W-:Y:S01]  /*0d40*/  VIADD R138, R137, 0x20 ;  /* 0x00000020898a7836 */ /* 0x000fe20000000000 */
[----:B------:R-:W-:Y:S01]  /*0d50*/  LOP3.LUT R0, R3, 0x1ffffffe, RZ, 0xc0, !PT ;  /* 0x1ffffffe03007812 */ /* 0x000fe200078ec0ff */
[C---:B------:R-:W-:Y:S01]  /*0d60*/  VIADD R18, R16.reuse, 0x21800 ;  /* 0x0002180010127836 */ /* 0x040fe20000000000 */
[----:B------:R-:W-:Y:S01]  /*0d70*/  SEL R17, R17, 0xffffffc0, !P2 ;  /* 0xffffffc011117807 */ /* 0x000fe20005000000 */
[----:B------:R-:W-:Y:S01]  /*0d80*/  VIADD R139, R137, 0x40 ;  /* 0x00000040898b7836 */ /* 0x000fe20000000000 */
[----:B------:R-:W-:Y:S01]  /*0d90*/  LOP3.LUT R2, R9, 0x7ffffffc, RZ, 0xc0, !PT ;  /* 0x7ffffffc09027812 */ /* 0x000fe200078ec0ff */
[----:B------:R-:W-:Y:S01]  /*0da0*/  IMAD R149, R7, 0x40, R8 ;  /* 0x0000004007957824 */ /* 0x000fe200078e0208 */
[----:B------:R-:W-:Y:S01]  /*0db0*/  IADD3 R19, R16, 0x21820, RZ ;  /* 0x0002182010137810 */ /* 0x000fe20007ffe0ff */
[----:B------:R-:W-:Y:S01]  /*0dc0*/  IMAD.IADD R0, R145, 0x1, -R0 ;  /* 0x0000000191007824 */ /* 0x000fe200078e0a00 */
[----:B------:R-:W-:Y:S01]  /*0dd0*/  SHF.R.S32.HI R152, RZ, 0x1f, R138 ;  /* 0x0000001fff987819 */ /* 0x000fe2000001148a */
[C---:B------:R-:W-:Y:S01]  /*0de0*/  @P1 VIADD R19, R18.reuse, 0xffffffe0 ;  /* 0xffffffe012131836 */ /* 0x040fe20000000000 */
[----:B------:R-:W-:Y:S01]  /*0df0*/  SHF.R.S32.HI R151, RZ, 0x1f, R139 ;  /* 0x0000001fff977819 */ /* 0x000fe2000001148b */
[----:B------:R-:W-:-:S02]  /*0e00*/  IMAD.IADD R18, R18, 0x1, R17 ;  /* 0x0000000112127824 */ /* 0x000fc400078e0211 */
[----:B------:R-:W-:Y:S02]  /*0e10*/  IMAD.IADD R23, R147, 0x1, -R2 ;  /* 0x0000000193177824 */ /* 0x000fe400078e0a02 */
[----:B------:R-:W-:Y:S02]  /*0e20*/  IMAD R136, R0, 0x8, R149 ;  /* 0x0000000800887824 */ /* 0x000fe400078e0295 */
[----:B------:R-:W-:Y:S02]  /*0e30*/  IMAD.IADD R17, R17, 0x1, R19 ;  /* 0x0000000111117824 */ /* 0x000fe400078e0213 */
[----:B------:R-:W-:-:S07]  /*0e40*/  VIADD R22, R19, 0x6000 ;  /* 0x0000600013167836 */ /* 0x000fce0000000000 */
.L_x_11920:
        /* <DEDUP_REMOVED lines=21> */
.L_x_11872:
[----:B------:R-:W-:Y:S01]  /*0fa0*/  ULDC UR7, c[0x0][0xc54] ;  /* 0x0003150000077ab9 */ /* 0x000fe20000000800 */
[----:B------:R-:W-:Y:S01]  /*0fb0*/  UMOV UR6, UR9 ;  /* 0x0000000900067c82 */ /* 0x000fe20008000000 */
[----:B------:R-:W-:-:S11]  /*0fc0*/  UISETP.NE.AND UP0, UPT, UR7, 0x1, UPT ;  /* 0x000000010700788c */ /* 0x000fd6000bf05270 */
[----:B------:R-:W-:Y:S02]  /*0fd0*/  @UP0 ULDC.64 UR10, c[0x0][0xc58] ;  /* 0x00031600000a0ab9 */ /* 0x000fe40000000a00 */
[----:B------:R-:W-:-:S04]  /*0fe0*/  UIMAD.WIDE.U32 UR4, UR9, UR10, URZ ;  /* 0x0000000a090472a5 */ /* 0x000fc8000f8e003f */
[----:B------:R-:W-:-:S04]  /*0ff0*/  @UP0 USHF.R.U32.HI UR6, URZ, UR11, UR5 ;  /* 0x0000000b3f060299 */ /* 0x000fc80008011605 */
[----:B------:R-:W-:-:S12]  /*1000*/  UIMAD UR4, UR6, UR7, URZ ;  /* 0x00000007060472a4 */ /* 0x000fd8000f8e023f */
.L_x_11873:
        /* <DEDUP_REMOVED lines=9> */
[----:B------:R-:W-:Y:S01]  /*10a0*/  IMAD.MOV.U32 R46, RZ, RZ, RZ ;  /* 0x000000ffff2e7224 */ /* 0x000fe200078e00ff */
[----:B------:R-:W-:Y:S01]  /*10b0*/  UIADD3 UR6, UR6, UR5, URZ ;  /* 0x0000000506067290 */ /* 0x000fe2000fffe03f */
[----:B------:R-:W-:Y:S01]  /*10c0*/  CS2R R34, SRZ ;  /* 0x0000000000227805 */ /* 0x000fe2000001ff00 */
[----:B------:R-:W-:Y:S01]  /*10d0*/  ULDC UR11, c[0x0][0x448] ;  /* 0x00011200000b7ab9 */ /* 0x000fe20000000800 */
[----:B------:R-:W-:Y:S01]  /*10e0*/  ULDC UR10, c[0x0][0xc54] ;  /* 0x00031500000a7ab9 */ /* 0x000fe20000000800 */
[----:B------:R-:W-:Y:S01]  /*10f0*/  UISETP.NE.AND UP2, UPT, UR11, 0x1, UPT ;  /* 0x000000010b00788c */ /* 0x000fe2000bf45270 */
[----:B------:R-:W-:Y:S01]  /*1100*/  IMAD.MOV.U32 R133, RZ, RZ, RZ ;  /* 0x000000ffff857224 */ /* 0x000fe200078e00ff */
[----:B------:R-:W-:Y:S01]  /*1110*/  UIMAD UR39, UR6, 0xc0, URZ ;  /* 0x000000c0062778a4 */ /* 0x000fe2000f8e023f */
[----:B------:R-:W-:Y:S01]  /*1120*/  IMAD.MOV.U32 R42, RZ, RZ, RZ ;  /* 0x000000ffff2a7224 */ /* 0x000fe200078e00ff */
[----:B------:R-:W-:Y:S01]  /*1130*/  UIMAD UR10, UR8, UR10, UR4 ;  /* 0x0000000a080a72a4 */ /* 0x000fe2000f8e0204 */
[----:B------:R-:W-:Y:S01]  /*1140*/  CS2R R32, SRZ ;  /* 0x0000000000207805 */ /* 0x000fe2000001ff00 */
[----:B------:R-:W-:Y:S01]  /*1150*/  UIADD3 UR6, UR39, 0xbf, URZ ;  /* 0x000000bf27067890 */ /* 0x000fe2000fffe03f */
[----:B------:R-:W-:Y:S01]  /*1160*/  IMAD.MOV.U32 R129, RZ, RZ, RZ ;  /* 0x000000ffff817224 */ /* 0x000fe200078e00ff */
[----:B------:R-:W-:Y:S01]  /*1170*/  ULDC UR48, c[0x0][0x424] ;  /* 0x0001090000307ab9 */ /* 0x000fe20000000800 */
[----:B------:R-:W-:Y:S01]  /*1180*/  ULDC UR7, c[0x0][0x288] ;  /* 0x0000a20000077ab9 */ /* 0x000fe20000000800 */
[----:B------:R-:W-:Y:S01]  /*1190*/  USEL UR48, UR48, 0x1, UP0 ;  /* 0x0000000130307887 */ /* 0x000fe20008000000 */
[----:B------:R-:W-:Y:S01]  /*11a0*/  IMAD.MOV.U32 R44, RZ, RZ, RZ ;  /* 0x000000ffff2c7224 */ /* 0x000fe200078e00ff */
[----:B------:R-:W-:Y:S01]  /*11b0*/  @UP2 ULDC UR4, c[0x0][0x44c] ;  /* 0x0001130000042ab9 */ /* 0x000fe20000000800 */
[----:B------:R-:W-:Y:S01]  /*11c0*/  UIADD3 UR7, -UR7, 0x80, URZ ;  /* 0x0000008007077890 */ /* 0x000fe2000fffe13f */
[----:B------:R-:W-:Y:S01]  /*11d0*/  CS2R R26, SRZ ;  /* 0x00000000001a7805 */ /* 0x000fe2000001ff00 */
[----:B------:R-:W-:Y:S01]  /*11e0*/  UIMAD.WIDE.U32 UR4, UR6, UR4, URZ ;  /* 0x00000004060472a5 */ /* 0x000fe2000f8e003f */
[----:B------:R-:W-:Y:S01]  /*11f0*/  IMAD.MOV.U32 R125, RZ, RZ, RZ ;  /* 0x000000ffff7d7224 */ /* 0x000fe200078e00ff */
        /* <DEDUP_REMOVED lines=33> */
[----:B------:R-:W-:Y:S01]  /*1410*/  IMAD.MOV.U32 R48, RZ, RZ, RZ ;  /* 0x000000ffff307224 */ /* 0x000fe200078e00ff */
[----:B------:R-:W-:-:S02]  /*1420*/  CS2R R6, SRZ ;  /* 0x0000000000067805 */ /* 0x000fc4000001ff00 */
[----:B------:R-:W-:Y:S02]  /*1430*/  MOV R93, RZ ;  /* 0x000000ff005d7202 */ /* 0x000fe40000000f00 */
[----:B------:R-:W-:Y:S01]  /*1440*/  CS2R R90, SRZ ;  /* 0x00000000005a7805 */ /* 0x000fe2000001ff00 */
[----:B------:R-:W-:Y:S01]  /*1450*/  @UP1 ULDC UR8, c[0x0][0xc4c] ;  /* 0x0003130000081ab9 */ /* 0x000fe20000000800 */
[----:B------:R-:W-:Y:S01]  /*1460*/  PLOP3.LUT P1, PT, PT, PT, UP0, 0x80, 0x0 ;  /* 0x000000000000781c */ /* 0x000fe20003f2f008 */
[----:B------:R-:W-:Y:S01]  /*1470*/  UIMAD.WIDE.U32 UR4, UR10, UR8, URZ ;  /* 0x000000080a0472a5 */ /* 0x000fe2000f8e003f */
[----:B------:R-:W-:Y:S01]  /*1480*/  CS2R R88, SRZ ;  /* 0x0000000000587805 */ /* 0x000fe2000001ff00 */
[----:B------:R-:W-:Y:S02]  /*1490*/  @UP1 ULDC UR6, c[0x0][0xc50] ;  /* 0x0003140000061ab9 */ /* 0x000fe40000000800 */
[----:B------:R-:W-:-:S04]  /*14a0*/  @UP1 USHF.R.U32.HI UR43, URZ, UR6, UR5 ;  /* 0x000000063f2b1299 */ /* 0x000fc80008011605 */
[----:B------:R-:W-:-:S04]  /*14b0*/  UIADD3 UR4, -UR43, URZ, URZ ;  /* 0x0000003f2b047290 */ /* 0x000fc8000fffe13f */
[----:B------:R-:W-:Y:S01]  /*14c0*/  UIMAD UR38, UR38, UR4, UR10 ;  /* 0x00000004262672a4 */ /* 0x000fe2000f8e020a */
[----:B------:R-:W-:Y:S11]  /*14d0*/  @!P1 BRA `(.L_x_11874) ;  /* 0x00000094000c9947 */ /* 0x000ff60003800000 */
[----:B------:R-:W0:Y:S01]  /*14e0*/  SHFL.IDX PT, R0, R148, RZ, 0x1f ;  /* 0x00001fff94007589 */ /* 0x000e2200000e0000 */
[----:B------:R-:W-:-:S04]  /*14f0*/  UIADD3 UR6, UR40, 0x21800, URZ ;  /* 0x0002180028067890 */ /* 0x000fc8000fffe03f */
[----:B------:R-:W-:-:S06]  /*1500*/  ULOP3.LUT UP0, URZ, UR6, 0x3ff, URZ, 0xc0, !UPT ;  /* 0x000003ff063f7892 */ /* 0x000fcc000f80c03f */
[----:B------:R-:W-:Y:S02]  /*1510*/  PLOP3.LUT P0, PT, PT, PT, UP0, 0x80, 0x0 ;  /* 0x000000000000781c */ /* 0x000fe40003f0f008 */
[----:B0-----:R-:W-:-:S13]  /*1520*/  R2UR UR37, R0 ;  /* 0x00000000002572ca */ /* 0x001fda00000e0000 */
[----:B------:R-:W-:-:S04]  /*1530*/  UIMAD.WIDE UR4, UR37, 0x55555556, URZ ;  /* 0x55555556250478a5 */ /* 0x000fc8000f8e023f */
[----:B------:R-:W-:-:S04]  /*1540*/  ULEA.HI UR5, UR5, UR5, URZ, 0x1 ;  /* 0x0000000505057291 */ /* 0x000fc8000f8f083f */
[----:B------:R-:W-:-:S04]  /*1550*/  UIMAD UR5, UR5, -0x3, UR37 ;  /* 0xfffffffd050578a4 */ /* 0x000fc8000f8e0225 */
[----:B------:R-:W-:Y:S02]  /*1560*/  ULEA UR4, UR5, UR40, 0xc ;  /* 0x0000002805047291 */ /* 0x000fe4000f8e603f */
[----:B------:R-:W-:Y:S02]  /*1570*/  ULEA UR5, UR5, UR6, 0xd ;  /* 0x0000000605057291 */ /* 0x000fe4000f8e683f */
[----:B------:R-:W-:Y:S02]  /*1580*/  UIADD3 UR4, UR4, 0xc400, URZ ;  /* 0x0000c40004047890 */ /* 0x000fe4000fffe03f */
[----:B------:R-:W-:Y:S02]  /*1590*/  USHF.R.U32.HI UR5, URZ, 0x4, UR5 ;  /* 0x000000043f057899 */ /* 0x000fe40008011605 */
[----:B------:R-:W-:Y:S02]  /*15a0*/  USHF.R.U32.HI UR4, URZ, 0x4, UR4 ;  /* 0x000000043f047899 */ /* 0x000fe40008011604 */
[----:B------:R-:W-:-:S02]  /*15b0*/  ULOP3.LUT UR36, UR5, 0x3fff, URZ, 0xc0, !UPT ;  /* 0x00003fff05247892 */ /* 0x000fc4000f8ec03f */
        /* <DEDUP_REMOVED lines=18> */
.L_x_11875:
        /* <DEDUP_REMOVED lines=9> */
.L_x_11984:
[----:B------:R-:W-:Y:S05]  /*1770*/  @!P0 BRA `(.L_x_11877) ;  /* 0x0000000000048947 */ /* 0x000fea0003800000 */
[----:B------:R-:W-:Y:S01]  /*1780*/  BPT.TRAP 0x1 ;  /* 0x000000040000795c */ /* 0x000fe20000300000 */
.L_x_11877:
[----:B0-----:R-:W-:Y:S02]  /*1790*/  IMAD.U32 R0, RZ, RZ, UR44 ;  /* 0x0000002cff007e24 */ /* 0x001fe4000f8e00ff */
[----:B------:R-:W-:-:S03]  /*17a0*/  IMAD.U32 R3, RZ, RZ, UR45 ;  /* 0x0000002dff037e24 */ /* 0x000fc6000f8e00ff */
[----:B------:R-:W-:Y:S02]  /*17b0*/  LEA R0, R0, UR40, 0x3 ;  /* 0x0000002800007c11 */ /* 0x000fe4000f8e18ff */
[----:B------:R-:W-:-:S04]  /*17c0*/  SHF.L.U32 R3, R3, 0x1f, RZ ;  /* 0x0000001f03037819 */ /* 0x000fc800000006ff */
[----:B------:R0:W1:Y:S01]  /*17d0*/  SYNCS.PHASECHK.TRANS64.TRYWAIT P1, [R0+URZ+0x2d830], R3 ;  /* 0x02d83003000075a7 */ /* 0x000062000802017f */
[----:B------:R-:W-:Y:S05]  /*17e0*/  @!P0 BRA `(.L_x_11878) ;  /* 0x0000000000048947 */ /* 0x000fea0003800000 */
[----:B------:R-:W-:Y:S01]  /*17f0*/  BPT.TRAP 0x1 ;  /* 0x000000040000795c */ /* 0x000fe20000300000 */
.L_x_11878:
[----:B-1----:R-:W-:Y:S05]  /*1800*/  @P1 BRA `(.L_x_11879) ;  /* 0x0000000000081947 */ /* 0x002fea0003800000 */
[----:B------:R-:W1:Y:S02]  /*1810*/  SYNCS.PHASECHK.TRANS64.TRYWAIT P1, [R0+URZ+0x2d830], R3 ;  /* 0x02d83003000075a7 */ /* 0x000e64000802017f */
[----:B-1----:R-:W-:Y:S05]  /*1820*/  @!P1 BRA `(.L_x_11880) ;  /* 0x000000e800d09947 */ /* 0x002fea0003800000 */
.L_x_11879:
        /* <DEDUP_REMOVED lines=49> */
.L_x_11881:
[----:B------:R-:W-:Y:S01]  /*1b40*/  UISETP.NE.AND UP0, UPT, UR49, URZ, UPT ;  /* 0x0000003f3100728c */ /* 0x000fe2000bf05270 */
[----:B------:R-:W-:Y:S01]  /*1b50*/  CS2R R134, SRZ ;  /* 0x0000000000867805 */ /* 0x000fe2000001ff00 */
[----:B------:R-:W-:Y:S01]  /*1b60*/  ULDC UR10, c[0x0][0x9d8] ;  /* 0x00027600000a7ab9 */ /* 0x000fe20000000800 */
[----:B------:R-:W-:Y:S01]  /*1b70*/  ULDC UR11, c[0x0][0x2f0] ;  /* 0x0000bc00000b7ab9 */ /* 0x000fe20000000800 */
[----:B------:R-:W-:Y:S01]  /*1b80*/  FMUL.FTZ R2, R25, UR10 ;  /* 0x0000000a19027c20 */ /* 0x000fe20008410000 */
[----:B------:R-:W-:Y:S01]  /*1b90*/  VIADD R25, R136, UR39 ;  /* 0x0000002788197c36 */ /* 0x000fe20008000000 */
[----:B------:R-:W-:Y:S01]  /*1ba0*/  PLOP3.LUT P1, PT, PT, PT, UP0, 0x80, 0x0 ;  /* 0x000000000000781c */ /* 0x000fe20003f2f008 */
[----:B------:R-:W-:Y:S01]  /*1bb0*/  FMUL.FTZ R93, R26, UR10 ;  /* 0x0000000a1a5d7c20 */ /* 0x000fe20008410000 */
[----:B------:R-:W-:Y:S01]  /*1bc0*/  PLOP3.LUT P2, PT, PT, PT, UP0, 0x80, 0x0 ;  /* 0x000000000000781c */ /* 0x000fe20003f4f008 */
[----:B------:R-:W-:Y:S01]  /*1bd0*/  FMUL.FTZ R91, R27, UR10 ;  /* 0x0000000a1b5b7c20 */ /* 0x000fe20008410000 */
[----:B------:R-:W-:Y:S01]  /*1be0*/  MOV R7, UR11 ;  /* 0x0000000b00077c02 */ /* 0x000fe20008000f00 */
[----:B------:R-:W-:Y:S01]  /*1bf0*/  @UP0 ULDC UR6, c[0x0][0x44c] ;  /* 0x0001130000060ab9 */ /* 0x000fe20000000800 */
[----:B------:R-:W-:Y:S01]  /*1c00*/  FMUL.FTZ R89, R30, UR10 ;  /* 0x0000000a1e597c20 */ /* 0x000fe20008410000 */
[----:B------:R-:W-:Y:S01]  /*1c10*/  FMUL.FTZ R55, R55, UR10 ;  /* 0x0000000a37377c20 */ /* 0x000fe20008410000 */
[----:B------:R-:W2:Y:S01]  /*1c20*/  MUFU.TANH R93, R93 ;  /* 0x0000005d005d7308 */ /* 0x000ea20000002400 */
[----:B------:R-:W-:Y:S01]  /*1c30*/  FMUL.FTZ R4, R35, UR10 ;  /* 0x0000000a23047c20 */ /* 0x000fe20008410000 */
[----:B01----:R-:W-:Y:S01]  /*1c40*/  FMUL.FTZ R3, R31, UR10 ;  /* 0x0000000a1f037c20 */ /* 0x003fe20008410000 */
[----:B------:R-:W-:Y:S01]  /*1c50*/  FMUL.FTZ R35, R44, UR10 ;  /* 0x0000000a2c237c20 */ /* 0x000fe20008410000 */
[----:B------:R-:W-:Y:S01]  /*1c60*/  ULDC UR14, c[0x0][0x288] ;  /* 0x0000a200000e7ab9 */ /* 0x000fe20000000800 */
[----:B------:R-:W-:Y:S01]  /*1c70*/  @P1 IMAD.HI.U32 R5, R25, UR6, RZ ;  /* 0x0000000619051c27 */ /* 0x000fe2000f8e00ff */
[----:B------:R-:W-:-:S03]  /*1c80*/  @UP0 ULDC UR6, c[0x0][0x450] ;  /* 0x0001140000060ab9 */ /* 0x000fc60000000800 */
[----:B------:R-:W-:Y:S01]  /*1c90*/  FMUL.FTZ R6, R34, UR10 ;  /* 0x0000000a22067c20 */ /* 0x000fe20008410000 */
[----:B------:R-:W0:Y:S01]  /*1ca0*/  MUFU.TANH R91, R91 ;  /* 0x0000005b005b7308 */ /* 0x000e220000002400 */
[----:B------:R-:W-:Y:S01]  /*1cb0*/  FMUL.FTZ R38, R38, UR10 ;  /* 0x0000000a26267c20 */ /* 0x000fe20008410000 */
[----:B------:R-:W-:Y:S01]  /*1cc0*/  @P2 SHF.R.U32.HI R25, RZ, UR6, R5 ;  /* 0x00000006ff192c19 */ /* 0x000fe20008011605 */
[----:B------:R-:W-:Y:S01]  /*1cd0*/  UMOV UR6, 0xffffff80 ;  /* 0xffffff8000067882 */ /* 0x000fe20000000000 */
[----:B------:R-:W-:Y:S01]  /*1ce0*/  FMUL.FTZ R39, R39, UR10 ;  /* 0x0000000a27277c20 */ /* 0x000fe20008410000 */
[----:B------:R-:W-:Y:S01]  /*1cf0*/  UIMAD UR6, UR54, UR6, 0x80 ;  /* 0x00000080360674a4 */ /* 0x000fe2000f8e0206 */
[----:B------:R-:W-:Y:S01]  /*1d00*/  FMUL.FTZ R42, R42, UR10 ;  /* 0x0000000a2a2a7c20 */ /* 0x000fe20008410000 */
[----:B------:R-:W1:Y:S01]  /*1d10*/  SHFL.IDX PT, R5, R25, 0x1, 0x1c1f ;  /* 0x003c1f0019057f89 */ /* 0x000e6200000e0000 */
[----:B------:R3:W-:Y:S01]  /*1d20*/  MUFU.TANH R44, R55 ;  /* 0x00000037002c7308 */ /* 0x0007e20000002400 */
        /* <DEDUP_REMOVED lines=8> */
[----:B------:R-:W-:-:S02]  /*1db0*/  IMAD.U32 R8, RZ, RZ, UR6 ;  /* 0x00000006ff087e24 */ /* 0x000fc4000f8e00ff */
[----:B------:R-:W-:Y:S01]  /*1dc0*/  FMUL.FTZ R47, R47, UR10 ;  /* 0x0000000a2f2f7c20 */ /* 0x000fe20008410000 */
[C---:B------:R-:W-:Y:S02]  /*1dd0*/  IMAD R26, R23.reuse, -0x2, R26 ;  /* 0xfffffffe171a7824 */ /* 0x040fe400078e021a */
[----:B------:R-:W-:Y:S01]  /*1de0*/  FMUL.FTZ R33, R40, UR10 ;  /* 0x0000000a28217c20 */ /* 0x000fe20008410000 */
[----:B---3--:R-:W-:Y:S02]  /*1df0*/  IMAD R55, R23, -0x2, R8 ;  /* 0xfffffffe17377824 */ /* 0x008fe400078e0208 */
[----:B------:R-:W-:Y:S01]  /*1e00*/  FMUL.FTZ R40, R53, UR10 ;  /* 0x0000000a35287c20 */ /* 0x000fe20008410000 */
[----:B------:R-:W-:Y:S01]  /*1e10*/  IMAD R26, R7, UR48, R26 ;  /* 0x00000030071a7c24 */ /* 0x000fe2000f8e021a */
[----:B------:R-:W3:Y:S01]  /*1e20*/  MUFU.TANH R3, R3 ;  /* 0x0000000300037308 */ /* 0x000ee20000002400 */
[----:B------:R-:W-:Y:S01]  /*1e30*/  FMUL.FTZ R7, R63, UR10 ;  /* 0x0000000a3f077c20 */ /* 0x000fe20008410000 */
[----:B------:R-:W-:Y:S01]  /*1e40*/  FMUL.FTZ R50, R50, UR10 ;  /* 0x0000000a32327c20 */ /* 0x000fe20008410000 */
[----:B------:R-:W-:Y:S01]  /*1e50*/  FMUL.FTZ R51, R51, UR10 ;  /* 0x0000000a33337c20 */ /* 0x000fe20008410000 */
[----:B------:R-:W-:Y:S01]  /*1e60*/  FMUL.FTZ R54, R54, UR10 ;  /* 0x0000000a36367c20 */ /* 0x000fe20008410000 */
[----:B------:R-:W-:Y:S01]  /*1e70*/  FMUL.FTZ R31, R36, UR10 ;  /* 0x0000000a241f7c20 */ /* 0x000fe20008410000 */
[----:B------:R-:W-:Y:S01]  /*1e80*/  FMUL.FTZ R36, R45, UR10 ;  /* 0x0000000a2d247c20 */ /* 0x000fe20008410000 */
[----:B-1----:R-:W-:Y:S01]  /*1e90*/  IADD3 R8, R5, -UR14, R26 ;  /* 0x8000000e05087c10 */ /* 0x002fe2000fffe01a */
[----:B------:R-:W-:Y:S01]  /*1ea0*/  MUFU.TANH R6, R6 ;  /* 0x0000000600067308 */ /* 0x000fe20000002400 */
[----:B------:R-:W-:Y:S01]  /*1eb0*/  FMUL.FTZ R27, R28, UR10 ;  /* 0x0000000a1c1b7c20 */ /* 0x000fe20008410000 */
[----:B------:R-:W-:Y:S01]  /*1ec0*/  FMUL.FTZ R28, R29, UR10 ;  /* 0x0000000a1d1c7c20 */ /* 0x000fe20008410000 */
[----:B------:R-:W-:Y:S01]  /*1ed0*/  VIMNMX R5, R55, R8, PT ;  /* 0x0000000837057248 */ /* 0x000fe20003fe0100 */
[----:B------:R-:W-:Y:S01]  /*1ee0*/  FMUL.FTZ R29, R32, UR10 ;  /* 0x0000000a201d7c20 */ /* 0x000fe20008410000 */
[----:B------:R-:W-:Y:S01]  /*1ef0*/  FMUL.FTZ R58, R58, UR10 ;  /* 0x0000000a3a3a7c20 */ /* 0x000fe20008410000 */
[----:B------:R-:W-:Y:S01]  /*1f00*/  FMUL.FTZ R32, R37, UR10 ;  /* 0x0000000a25207c20 */ /* 0x000fe20008410000 */
[C---:B------:R-:W-:Y:S01]  /*1f10*/  ISETP.GT.AND P1, PT, R5.reuse, RZ, PT ;  /* 0x000000ff0500720c */ /* 0x040fe20003f24270 */
[----:B------:R-:W1:Y:S01]  /*1f20*/  MUFU.TANH R4, R4 ;  /* 0x0000000400047308 */ /* 0x000e620000002400 */
[C---:B------:R-:W-:Y:S01]  /*1f30*/  ISETP.GT.AND P2, PT, R5.reuse, 0x1, PT ;  /* 0x000000010500780c */ /* 0x040fe20003f44270 */
[----:B------:R-:W-:Y:S01]  /*1f40*/  FMUL.FTZ R37, R48, UR10 ;  /* 0x0000000a30257c20 */ /* 0x000fe20008410000 */
[----:B------:R-:W-:Y:S01]  /*1f50*/  ISETP.GT.AND P3, PT, R5, 0x8, PT ;  /* 0x000000080500780c */ /* 0x000fe20003f64270 */
[----:B------:R-:W-:Y:S01]  /*1f60*/  FMUL.FTZ R62, R62, UR10 ;  /* 0x0000000a3e3e7c20 */ /* 0x000fe20008410000 */
[----:B--2---:R-:W-:Y:S01]  /*1f70*/  FSEL R93, R93, -INF , P1 ;  /* 0xff8000005d5d7808 */ /* 0x004fe20000800000 */
[----:B------:R-:W-:Y:S01]  /*1f80*/  FMUL.FTZ R66, R66, UR10 ;  /* 0x0000000a42427c20 */ /* 0x000fe20008410000 */
[----:B0-----:R-:W-:Y:S01]  /*1f90*/  FSEL R91, R91, -INF , P2 ;  /* 0xff8000005b5b7808 */ /* 0x001fe20001000000 */
[----:B------:R0:W2:Y:S01]  /*1fa0*/  MUFU.TANH R9, R38 ;  /* 0x0000002600097308 */ /* 0x0000a20000002400 */
[----:B------:R-:W-:Y:S01]  /*1fb0*/  ISETP.GT.AND P1, PT, R5, 0x9, PT ;  /* 0x000000090500780c */ /* 0x000fe20003f24270 */
[----:B------:R-:W-:Y:S01]  /*1fc0*/  FMUL.FTZ R67, R67, UR10 ;  /* 0x0000000a43437c20 */ /* 0x000fe20008410000 */
[----:B----4-:R-:W-:Y:S01]  /*1fd0*/  FSEL R89, R89, -INF , P3 ;  /* 0xff80000059597808 */ /* 0x010fe20001800000 */
[----:B------:R-:W-:Y:S01]  /*1fe0*/  FMUL.FTZ R70, R70, UR10 ;  /* 0x0000000a46467c20 */ /* 0x000fe20008410000 */
[----:B------:R-:W-:Y:S01]  /*1ff0*/  FMNMX.FTZ R8, R93, R91, !PT ;  /* 0x0000005b5d087209 */ /* 0x000fe20007810000 */
[----:B------:R-:W-:Y:S01]  /*2000*/  FMUL.FTZ R71, R71, UR10 ;  /* 0x0000000a47477c20 */ /* 0x000fe20008410000 */
[----:B------:R-:W-:Y:S01]  /*2010*/  ISETP.GT.AND P2, PT, R5, 0x10, PT ;  /* 0x000000100500780c */ /* 0x000fe20003f44270 */
[----:B------:R4:W5:Y:S01]  /*2020*/  MUFU.TANH R10, R39 ;  /* 0x00000027000a7308 */ /* 0x0009620000002400 */
[----:B---3--:R-:W-:Y:S01]  /*2030*/  FSEL R63, R3, -INF , P1 ;  /* 0xff800000033f7808 */ /* 0x008fe20000800000 */
[----:B0-----:R-:W-:Y:S01]  /*2040*/  FMUL.FTZ R38, R49, UR10 ;  /* 0x0000000a31267c20 */ /* 0x001fe20008410000 */
[----:B------:R-:W-:Y:S01]  /*2050*/  FMNMX.FTZ R8, R89, R8, !PT ;  /* 0x0000000859087209 */ /* 0x000fe20007810000 */
[----:B------:R-:W-:Y:S01]  /*2060*/  FMUL.FTZ R74, R74, UR10 ;  /* 0x0000000a4a4a7c20 */ /* 0x000fe20008410000 */
[----:B------:R-:W-:Y:S01]  /*2070*/  ISETP.GT.AND P1, PT, R5, 0x11, PT ;  /* 0x000000110500780c */ /* 0x000fe20003f24270 */
[----:B------:R-:W-:Y:S01]  /*2080*/  FMUL.FTZ R75, R75, UR10 ;  /* 0x0000000a4b4b7c20 */ /* 0x000fe20008410000 */
[----:B------:R-:W-:Y:S01]  /*2090*/  FMNMX.FTZ R8, R63, R8, !PT ;  /* 0x000000083f087209 */ /* 0x000fe20007810000 */
[----:B------:R0:W-:Y:S01]  /*20a0*/  MUFU.TANH R11, R42 ;  /* 0x0000002a000b7308 */ /* 0x0001e20000002400 */
[----:B----4-:R-:W-:Y:S01]  /*20b0*/  FMUL.FTZ R39, R52, UR10 ;  /* 0x0000000a34277c20 */ /* 0x010fe20008410000 */
[----:B------:R-:W-:Y:S01]  /*20c0*/  FMUL.FTZ R78, R78, UR10 ;  /* 0x0000000a4e4e7c20 */ /* 0x000fe20008410000 */
[----:B------:R-:W-:Y:S01]  /*20d0*/  FMUL.FTZ R79, R79, UR10 ;  /* 0x0000000a4f4f7c20 */ /* 0x000fe20008410000 */
[----:B------:R-:W-:Y:S01]  /*20e0*/  FMUL.FTZ R82, R82, UR10 ;  /* 0x0000000a52527c20 */ /* 0x000fe20008410000 */
[----:B------:R-:W-:Y:S01]  /*20f0*/  FMUL.FTZ R83, R83, UR10 ;  /* 0x0000000a53537c20 */ /* 0x000fe20008410000 */
[----:B------:R-:W-:Y:S01]  /*2100*/  FMUL.FTZ R86, R86, UR10 ;  /* 0x0000000a56567c20 */ /* 0x000fe20008410000 */
[----:B------:R-:W-:Y:S01]  /*2110*/  FMUL.FTZ R87, R87, UR10 ;  /* 0x0000000a57577c20 */ /* 0x000fe20008410000 */
[----:B------:R3:W-:Y:S01]  /*2120*/  MUFU.TANH R21, R59 ;  /* 0x0000003b00157308 */ /* 0x0007e20000002400 */
[----:B0-----:R-:W-:Y:S01]  /*2130*/  FMUL.FTZ R42, R57, UR10 ;  /* 0x0000000a392a7c20 */ /* 0x001fe20008410000 */
[----:B-1----:R-:W-:Y:S01]  /*2140*/  FSEL R57, R4, -INF , P1 ;  /* 0xff80000004397808 */ /* 0x002fe20000800000 */
[----:B------:R-:W-:Y:S01]  /*2150*/  FMUL.FTZ R88, R24, UR10 ;  /* 0x0000000a18587c20 */ /* 0x000fe20008410000 */
[----:B------:R-:W-:Y:S01]  /*2160*/  ISETP.GT.AND P1, PT, R5, 0x19, PT ;  /* 0x000000190500780c */ /* 0x000fe20003f24270 */
[----:B------:R-:W-:-:S02]  /*2170*/  VIADD R26, R26, -UR14 ;  /* 0x8000000e1a1a7c36 */ /* 0x000fc40008000000 */
[----:B------:R-:W-:Y:S01]  /*2180*/  FMUL.FTZ R34, R41, UR10 ;  /* 0x0000000a29227c20 */ /* 0x000fe20008410000 */
[----:B------:R-:W-:Y:S01]  /*2190*/  ULDC UR33, c[0x0][0x988] ;  /* 0x0002620000217ab9 */ /* 0x000fe20000000800 */
[----:B------:R-:W0:Y:S01]  /*21a0*/  MUFU.TANH R43, R43 ;  /* 0x0000002b002b7308 */ /* 0x000e220000002400 */
[----:B---3--:R-:W-:Y:S01]  /*21b0*/  FSEL R59, R6, -INF , P2 ;  /* 0xff800000063b7808 */ /* 0x008fe20001000000 */
[----:B------:R-:W-:Y:S01]  /*21c0*/  FMUL.FTZ R41, R56, UR10 ;  /* 0x0000000a38297c20 */ /* 0x000fe20008410000 */
[----:B------:R-:W-:Y:S01]  /*21d0*/  ISETP.GT.AND P2, PT, R5, 0x18, PT ;  /* 0x000000180500780c */ /* 0x000fe20003f44270 */
[----:B------:R-:W-:Y:S01]  /*21e0*/  FMUL.FTZ R64, R64, UR10 ;  /* 0x0000000a40407c20 */ /* 0x000fe20008410000 */
[----:B------:R-:W-:Y:S01]  /*21f0*/  FMNMX.FTZ R8, R59, R8, !PT ;  /* 0x000000083b087209 */ /* 0x000fe20007810000 */
[----:B------:R-:W-:Y:S01]  /*2200*/  FMUL.FTZ R65, R65, UR10 ;  /* 0x0000000a41417c20 */ /* 0x000fe20008410000 */
[----:B--2---:R-:W-:Y:S01]  /*2210*/  FSEL R53, R9, -INF , P2 ;  /* 0xff80000009357808 */ /* 0x004fe20001000000 */
[----:B------:R-:W-:Y:S01]  /*2220*/  MUFU.TANH R46, R46 ;  /* 0x0000002e002e7308 */ /* 0x000fe20000002400 */
[----:B------:R-:W-:Y:S01]  /*2230*/  FMNMX.FTZ R8, R57, R8, !PT ;  /* 0x0000000839087209 */ /* 0x000fe20007810000 */
[----:B------:R-:W-:Y:S01]  /*2240*/  FMUL.FTZ R69, R69, UR10 ;  /* 0x0000000a45457c20 */ /* 0x000fe20008410000 */
[----:B------:R-:W-:Y:S01]  /*2250*/  ISETP.GT.AND P2, PT, R5, 0x20, PT ;  /* 0x000000200500780c */ /* 0x000fe20003f44270 */
[----:B------:R-:W-:Y:S01]  /*2260*/  @UP0 ULDC UR15, c[0x0][0x450] ;  /* 0x00011400000f0ab9 */ /* 0x000fe20000000800 */
[----:B-----5:R-:W-:Y:S01]  /*2270*/  FSEL R52, R10, -INF , P1 ;  /* 0xff8000000a347808 */ /* 0x020fe20000800000 */
[----:B------:R-:W-:Y:S01]  /*2280*/  UIMAD UR11, UR48, UR11, -UR14 ;  /* 0x0000000b300b72a4 */ /* 0x000fe2000f8e0a0e */
[----:B------:R-:W-:Y:S01]  /*2290*/  FMNMX.FTZ R3, R53, R8, !PT ;  /* 0x0000000835037209 */ /* 0x000fe20007810000 */
[----:B------:R-:W1:Y:S01]  /*22a0*/  MUFU.TANH R47, R47 ;  /* 0x0000002f002f7308 */ /* 0x000e620000002400 */
[----:B------:R-:W-:Y:S01]  /*22b0*/  ISETP.GT.AND P1, PT, R5, 0x21, PT ;  /* 0x000000210500780c */ /* 0x000fe20003f24270 */
[----:B------:R-:W-:Y:S01]  /*22c0*/  UIADD3 UR54, UR54, -0x2, URZ ;  /* 0xfffffffe36367890 */ /* 0x000fe2000fffe03f */
[----:B------:R-:W-:-:S02]  /*22d0*/  FMNMX.FTZ R4, R52, R3, !PT ;  /* 0x0000000334047209 */ /* 0x000fc40007810000 */
[----:B------:R-:W-:Y:S02]  /*22e0*/  CS2R R132, SRZ ;  /* 0x0000000000847805 */ /* 0x000fe4000001ff00 */
[----:B------:R-:W-:Y:S02]  /*22f0*/  R2UR UR6, R0 ;  /* 0x00000000000672ca */ /* 0x000fe400000e0000 */
        /* <DEDUP_REMOVED lines=10> */
[----:B------:R3:W4:Y:S01]  /*23a0*/  MUFU.TANH R13, R51 ;  /* 0x00000033000d7308 */ /* 0x0007220000002400 */
[----:B0-----:R-:W-:Y:S01]  /*23b0*/  FSEL R50, R43, -INF , P1 ;  /* 0xff8000002b327808 */ /* 0x001fe20000800000 */
[----:B------:R-:W-:Y:S01]  /*23c0*/  UIADD3 UR6, UR6, 0x2d840, URZ ;  /* 0x0002d84006067890 */ /* 0x000fe2000fffe03f */
[----:B------:R-:W-:-:S02]  /*23d0*/  ISETP.GT.AND P1, PT, R5, 0x29, PT ;  /* 0x000000290500780c */ /* 0x000fc40003f24270 */
[----:B------:R-:W-:Y:S02]  /*23e0*/  CS2R R112, SRZ ;  /* 0x0000000000707805 */ /* 0x000fe4000001ff00 */
[----:B------:R-:W-:Y:S01]  /*23f0*/  CS2R R110, SRZ ;  /* 0x00000000006e7805 */ /* 0x000fe2000001ff00 */
[----:B------:R-:W-:Y:S01]  /*2400*/  UPRMT UR6, UR41, 0x654, UR6 ;  /* 0x0000065429067896 */ /* 0x000fe20008000006 */
        /* <DEDUP_REMOVED lines=10> */
[----:B------:R-:W-:Y:S01]  /*24b0*/  FMNMX.FTZ R4, R50, R3, !PT ;  /* 0x0000000332047209 */ /* 0x000fe20007810000 */
[----:B------:R-:W-:Y:S01]  /*24c0*/  SYNCS.ARRIVE.TRANS64.RED.A1T0 RZ, [UR6], RZ ;  /* 0x000000ffffff79a7 */ /* 0x000fe20008100406 */
[----:B------:R-:W-:Y:S01]  /*24d0*/  ISETP.GT.AND P2, PT, R5, 0x30, PT ;  /* 0x000000300500780c */ /* 0x000fe20003f44270 */
[----:B------:R-:W-:Y:S01]  /*24e0*/  @UP0 ULDC UR6, c[0x0][0x44c] ;  /* 0x0001130000060ab9 */ /* 0x000fe20000000800 */
[----:B------:R-:W-:Y:S01]  /*24f0*/  FMNMX.FTZ R3, R49, R4, !PT ;  /* 0x0000000431037209 */ /* 0x000fe20007810000 */
[----:B------:R-:W-:Y:S01]  /*2500*/  UIMAD.WIDE.U32 UR6, UR39, UR6, URZ ;  /* 0x00000006270672a5 */ /* 0x000fe2000f8e003f */
        /* <DEDUP_REMOVED lines=8> */
[----:B----4-:R-:W-:Y:S01]  /*2590*/  FSEL R46, R13, -INF , P1 ;  /* 0xff8000000d2e7808 */ /* 0x010fe20000800000 */
[----:B------:R-:W2:Y:S01]  /*25a0*/  MUFU.TANH R7, R7 ;  /* 0x0000000700077308 */ /* 0x000ea20000002400 */
[----:B------:R-:W-:-:S02]  /*25b0*/  FMNMX.FTZ R3, R47, R4, !PT ;  /* 0x000000042f037209 */ /* 0x000fc40007810000 */
[----:B------:R-:W-:Y:S02]  /*25c0*/  CS2R R96, SRZ ;  /* 0x0000000000607805 */ /* 0x000fe4000001ff00 */
[----:B------:R-:W-:Y:S02]  /*25d0*/  ISETP.GT.AND P1, PT, R5, 0x39, PT ;  /* 0x000000390500780c */ /* 0x000fe40003f24270 */
[----:B------:R-:W-:Y:S02]  /*25e0*/  CS2R R94, SRZ ;  /* 0x00000000005e7805 */ /* 0x000fe4000001ff00 */
[----:B0-----:R-:W-:Y:S02]  /*25f0*/  FSEL R45, R45, -INF , P2 ;  /* 0xff8000002d2d7808 */ /* 0x001fe40001000000 */
[----:B------:R-:W-:Y:S01]  /*2600*/  FMNMX.FTZ R4, R46, R3, !PT ;  /* 0x000000032e047209 */ /* 0x000fe20007810000 */
[----:B------:R0:W4:Y:S01]  /*2610*/  MUFU.TANH R14, R66 ;  /* 0x00000042000e7308 */ /* 0x0001220000002400 */
[----:B------:R-:W-:-:S02]  /*2620*/  ISETP.GT.AND P2, PT, R5, 0x40, PT ;  /* 0x000000400500780c */ /* 0x000fc40003f44270 */
[----:B------:R-:W-:Y:S02]  /*2630*/  FSEL R44, R44, -INF , P1 ;  /* 0xff8000002c2c7808 */ /* 0x000fe40000800000 */
[----:B------:R-:W-:Y:S02]  /*2640*/  FMNMX.FTZ R3, R45, R4, !PT ;  /* 0x000000042d037209 */ /* 0x000fe40007810000 */
[----:B------:R-:W-:Y:S01]  /*2650*/  ISETP.GT.AND P1, PT, R5, 0x41, PT ;  /* 0x000000410500780c */ /* 0x000fe20003f24270 */
[----:B------:R-:W5:Y:S01]  /*2660*/  MUFU.TANH R67, R67 ;  /* 0x0000004300437308 */ /* 0x000f620000002400 */
[----:B-1----:R-:W-:Y:S01]  /*2670*/  FSEL R43, R58, -INF , P2 ;  /* 0xff8000003a2b7808 */ /* 0x002fe20001000000 */
[----:B0-----:R-:W-:Y:S01]  /*2680*/  FMUL.FTZ R66, R61, UR10 ;  /* 0x0000000a3d427c20 */ /* 0x001fe20008410000 */
[----:B------:R-:W-:Y:S01]  /*2690*/  FMNMX.FTZ R4, R44, R3, !PT ;  /* 0x000000032c047209 */ /* 0x000fe20007810000 */
[----:B------:R-:W-:Y:S01]  /*26a0*/  FMUL.FTZ R58, R60, UR10 ;  /* 0x0000000a3c3a7c20 */ /* 0x000fe20008410000 */
[----:B------:R-:W-:-:S02]  /*26b0*/  ISETP.GT.AND P2, PT, R5, 0x48, PT ;  /* 0x000000480500780c */ /* 0x000fc40003f44270 */
[----:B------:R-:W-:Y:S01]  /*26c0*/  FSEL R21, R21, -INF , P1 ;  /* 0xff80000015157808 */ /* 0x000fe20000800000 */
[----:B------:R-:W0:Y:S01]  /*26d0*/  MUFU.TANH R70, R70 ;  /* 0x0000004600467308 */ /* 0x000e220000002400 */
[----:B------:R-:W-:Y:S02]  /*26e0*/  FMNMX.FTZ R4, R43, R4, !PT ;  /* 0x000000042b047209 */ /* 0x000fe40007810000 */
[----:B------:R-:W-:Y:S02]  /*26f0*/  ISETP.GT.AND P1, PT, R5, 0x49, PT ;  /* 0x000000490500780c */ /* 0x000fe40003f24270 */
[----:B---3--:R-:W-:Y:S02]  /*2700*/  FSEL R20, R20, -INF , P2 ;  /* 0xff80000014147808 */ /* 0x008fe40001000000 */
[----:B------:R-:W-:Y:S01]  /*2710*/  FMNMX.FTZ R3, R21, R4, !PT ;  /* 0x0000000415037209 */ /* 0x000fe20007810000 */
[----:B------:R1:W3:Y:S01]  /*2720*/  MUFU.TANH R11, R71 ;  /* 0x00000047000b7308 */ /* 0x0002e20000002400 */
[----:B------:R-:W-:-:S02]  /*2730*/  ISETP.GT.AND P2, PT, R5, 0x50, PT ;  /* 0x000000500500780c */ /* 0x000fc40003f44270 */
[----:B--2---:R-:W-:Y:S02]  /*2740*/  FSEL R15, R7, -INF , P1 ;  /* 0xff800000070f7808 */ /* 0x004fe40000800000 */
[----:B------:R-:W-:Y:S02]  /*2750*/  FMNMX.FTZ R4, R20, R3, !PT ;  /* 0x0000000314047209 */ /* 0x000fe40007810000 */
[----:B------:R-:W-:Y:S01]  /*2760*/  ISETP.GT.AND P1, PT, R5, 0x51, PT ;  /* 0x000000510500780c */ /* 0x000fe20003f24270 */
[----:B------:R2:W2:Y:S01]  /*2770*/  MUFU.TANH R10, R74 ;  /* 0x0000004a000a7308 */ /* 0x0004a20000002400 */
[----:B----4-:R-:W-:Y:S01]  /*2780*/  FSEL R14, R14, -INF , P2 ;  /* 0xff8000000e0e7808 */ /* 0x010fe20001000000 */
[----:B-1----:R-:W-:Y:S01]  /*2790*/  FMUL.FTZ R71, R73, UR10 ;  /* 0x0000000a49477c20 */ /* 0x002fe20008410000 */
[----:B------:R-:W-:Y:S01]  /*27a0*/  FMNMX.FTZ R3, R15, R4, !PT ;  /* 0x000000040f037209 */ /* 0x000fe20007810000 */
[----:B------:R-:W-:Y:S01]  /*27b0*/  FMUL.FTZ R73, R77, UR10 ;  /* 0x0000000a4d497c20 */ /* 0x000fe20008410000 */
[----:B------:R-:W-:Y:S01]  /*27c0*/  ISETP.GT.AND P2, PT, R5, 0x58, PT ;  /* 0x000000580500780c */ /* 0x000fe20003f44270 */
[----:B------:R-:W1:Y:S01]  /*27d0*/  SHFL.IDX PT, R77, R25, RZ, 0x1c1f ;  /* 0x001c1fff194d7589 */ /* 0x000e6200000e0000 */
[----:B-----5:R-:W-:Y:S01]  /*27e0*/  FSEL R13, R67, -INF , P1 ;  /* 0xff800000430d7808 */ /* 0x020fe20000800000 */
[----:B------:R-:W4:Y:S01]  /*27f0*/  MUFU.TANH R75, R75 ;  /* 0x0000004b004b7308 */ /* 0x000f220000002400 */
        /* <DEDUP_REMOVED lines=10> */
[----:B---3--:R-:W-:Y:S01]  /*28a0*/  FSEL R11, R11, -INF , P1 ;  /* 0xff8000000b0b7808 */ /* 0x008fe20000800000 */
[----:B--2---:R-:W-:Y:S01]  /*28b0*/  FMUL.FTZ R74, R81, UR10 ;  /* 0x0000000a514a7c20 */ /* 0x004fe20008410000 */
[----:B------:R-:W-:Y:S01]  /*28c0*/  FMNMX.FTZ R4, R12, R3, !PT ;  /* 0x000000030c047209 */ /* 0x000fe20007810000 */
[----:B------:R-:W-:Y:S01]  /*28d0*/  FMUL.FTZ R76, R85, UR10 ;  /* 0x0000000a554c7c20 */ /* 0x000fe20008410000 */
[----:B------:R-:W-:Y:S01]  /*28e0*/  ISETP.GT.AND P1, PT, R5, 0x61, PT ;  /* 0x000000610500780c */ /* 0x000fe20003f24270 */
[----:B------:R-:W2:Y:S01]  /*28f0*/  MUFU.TANH R79, R79 ;  /* 0x0000004f004f7308 */ /* 0x000ea20000002400 */
[----:B------:R-:W-:-:S02]  /*2900*/  FSEL R10, R10, -INF , P2 ;  /* 0xff8000000a0a7808 */ /* 0x000fc40001000000 */
[----:B------:R-:W-:Y:S02]  /*2910*/  FMNMX.FTZ R7, R11, R4, !PT ;  /* 0x000000040b077209 */ /* 0x000fe40007810000 */
[----:B------:R-:W-:Y:S02]  /*2920*/  ISETP.GT.AND P2, PT, R5, 0x68, PT ;  /* 0x000000680500780c */ /* 0x000fe40003f44270 */
[----:B----4-:R-:W-:Y:S01]  /*2930*/  FSEL R3, R75, -INF , P1 ;  /* 0xff8000004b037808 */ /* 0x010fe20000800000 */
[----:B------:R-:W3:Y:S01]  /*2940*/  MUFU.TANH R8, R82 ;  /* 0x0000005200087308 */ /* 0x000ee20000002400 */
[----:B------:R-:W-:Y:S01]  /*2950*/  FMNMX.FTZ R4, R10, R7, !PT ;  /* 0x000000070a047209 */ /* 0x000fe20007810000 */
[----:B------:R-:W-:Y:S01]  /*2960*/  FMUL.FTZ R75, R84, UR10 ;  /* 0x0000000a544b7c20 */ /* 0x000fe20008410000 */
[----:B------:R-:W-:Y:S01]  /*2970*/  ISETP.GT.AND P1, PT, R5, 0x69, PT ;  /* 0x000000690500780c */ /* 0x000fe20003f24270 */
[----:B------:R-:W-:Y:S01]  /*2980*/  UMOV UR10, UR39 ;  /* 0x00000027000a7c82 */ /* 0x000fe20008000000 */
[----:B0-----:R-:W-:Y:S01]  /*2990*/  FSEL R9, R9, -INF , P2 ;  /* 0xff80000009097808 */ /* 0x001fe20001000000 */
[----:B------:R-:W-:Y:S01]  /*29a0*/  @UP0 USHF.R.U32.HI UR10, URZ, UR15, UR7 ;  /* 0x0000000f3f0a0299 */ /* 0x000fe20008011607 */
[----:B------:R-:W-:Y:S01]  /*29b0*/  FMNMX.FTZ R6, R3, R4, !PT ;  /* 0x0000000403067209 */ /* 0x000fe20007810000 */
[----:B------:R-:W0:Y:S01]  /*29c0*/  MUFU.TANH R83, R83 ;  /* 0x0000005300537308 */ /* 0x000e220000002400 */
[----:B------:R-:W-:Y:S01]  /*29d0*/  ISETP.GT.AND P2, PT, R5, 0x70, PT ;  /* 0x000000700500780c */ /* 0x000fe20003f44270 */
[----:B------:R-:W-:Y:S01]  /*29e0*/  UIADD3 UR11, UR11, UR10, URZ ;  /* 0x0000000a0b0b7290 */ /* 0x000fe2000fffe03f */
[----:B--2---:R-:W-:-:S02]  /*29f0*/  FSEL R4, R79, -INF , P1 ;  /* 0xff8000004f047808 */ /* 0x004fc40000800000 */
[----:B------:R-:W-:Y:S01]  /*2a00*/  FMNMX.FTZ R7, R9, R6, !PT ;  /* 0x0000000609077209 */ /* 0x000fe20007810000 */
[----:B------:R-:W-:Y:S01]  /*2a10*/  USHF.R.S32.HI UR6, URZ, 0x1f, UR11 ;  /* 0x0000001f3f067899 */ /* 0x000fe2000801140b */
[C---:B------:R-:W-:Y:S01]  /*2a20*/  ISETP.GT.AND P1, PT, R5.reuse, 0x71, PT ;  /* 0x000000710500780c */ /* 0x040fe20003f24270 */
[----:B------:R-:W2:Y:S01]  /*2a30*/  MUFU.TANH R86, R86 ;  /* 0x0000005600567308 */ /* 0x000ea20000002400 */
[----:B---3--:R-:W-:Y:S01]  /*2a40*/  FSEL R8, R8, -INF , P2 ;  /* 0xff80000008087808 */ /* 0x008fe20001000000 */
[----:B------:R-:W-:Y:S01]  /*2a50*/  ULEA.HI UR6, UR6, UR11, URZ, 0x7 ;  /* 0x0000000b06067291 */ /* 0x000fe2000f8f383f */
[----:B------:R-:W-:Y:S02]  /*2a60*/  FMNMX.FTZ R7, R4, R7, !PT ;  /* 0x0000000704077209 */ /* 0x000fe40007810000 */
[----:B------:R-:W-:Y:S01]  /*2a70*/  ISETP.GT.AND P2, PT, R5, 0x78, PT ;  /* 0x000000780500780c */ /* 0x000fe20003f44270 */
[----:B------:R-:W-:Y:S01]  /*2a80*/  USHF.R.S32.HI UR6, URZ, 0x7, UR6 ;  /* 0x000000073f067899 */ /* 0x000fe20008011406 */
[----:B------:R-:W-:Y:S01]  /*2a90*/  FMNMX.FTZ R7, R8, R7, !PT ;  /* 0x0000000708077209 */ /* 0x000fe20007810000 */
[----:B------:R-:W3:Y:S01]  /*2aa0*/  MUFU.TANH R87, R87 ;  /* 0x0000005700577308 */ /* 0x000ee20000002400 */
[----:B0-----:R-:W-:Y:S01]  /*2ab0*/  FSEL R6, R83, -INF , P1 ;  /* 0xff80000053067808 */ /* 0x001fe20000800000 */
[----:B------:R-:W-:Y:S01]  /*2ac0*/  UISETP.LT.AND UP0, UPT, URZ, UR6, UPT ;  /* 0x000000063f00728c */ /* 0x000fe2000bf01270 */
[----:B------:R-:W-:-:S02]  /*2ad0*/  ISETP.GT.AND P1, PT, R5, 0x79, PT ;  /* 0x000000790500780c */ /* 0x000fc40003f24270 */
[----:B------:R-:W-:Y:S01]  /*2ae0*/  FMNMX.FTZ R24, R6, R7, !PT ;  /* 0x0000000706187209 */ /* 0x000fe20007810000 */
[----:B------:R-:W-:Y:S01]  /*2af0*/  USEL UR52, URZ, UR6, !UP0 ;  /* 0x000000063f347287 */ /* 0x000fe2000c000000 */
[----:B-1----:R-:W-:Y:S01]  /*2b00*/  VIADDMNMX R77, R77, R26, R55, PT ;  /* 0x0000001a4d4d7246 */ /* 0x002fe20003800137 */
[----:B------:R-:W-:Y:S01]  /*2b10*/  MUFU.TANH R88, R88 ;  /* 0x0000005800587308 */ /* 0x000fe20000002400 */
[----:B--2---:R-:W-:Y:S01]  /*2b20*/  FSEL R5, R86, -INF , P2 ;  /* 0xff80000056057808 */ /* 0x004fe20001000000 */
[----:B------:R-:W-:Y:S01]  /*2b30*/  UISETP.GE.AND UP0, UPT, UR54, UR52, UPT ;  /* 0x000000343600728c */ /* 0x000fe2000bf06270 */
[----:B------:R-:W-:Y:S02]  /*2b40*/  ISETP.GT.AND P2, PT, R77, 0x1, PT ;  /* 0x000000014d00780c */ /* 0x000fe40003f44270 */
[----:B------:R-:W-:Y:S02]  /*2b50*/  FMNMX.FTZ R24, R5, R24, !PT ;  /* 0x0000001805187209 */ /* 0x000fe40007810000 */
[----:B------:R-:W-:Y:S01]  /*2b60*/  ISETP.GT.AND P3, PT, R77, 0x8, PT ;  /* 0x000000084d00780c */ /* 0x000fe20003f64270 */
[----:B------:R-:W-:Y:S01]  /*2b70*/  MUFU.TANH R2, R2 ;  /* 0x0000000200027308 */ /* 0x000fe20000002400 */
[----:B---3--:R-:W-:-:S04]  /*2b80*/  FSEL R7, R87, -INF , P1 ;  /* 0xff80000057077808 */ /* 0x008fc80000800000 */
[----:B------:R-:W-:-:S03]  /*2b90*/  FMNMX.FTZ R24, R7, R24, !PT ;  /* 0x0000001807187209 */ /* 0x000fc60007810000 */
[----:B------:R-:W0:Y:S02]  /*2ba0*/  MUFU.TANH R27, R27 ;  /* 0x0000001b001b7308 */ /* 0x000e240000002400 */
[----:B------:R-:W1:Y:S06]  /*2bb0*/  SHFL.BFLY PT, R61, R24, 0x2, 0x1f ;  /* 0x0c401f00183d7f89 */ /* 0x000e6c00000e0000 */
[----:B------:R-:W-:Y:S08]  /*2bc0*/  MUFU.TANH R28, R28 ;  /* 0x0000001c001c7308 */ /* 0x000ff00000002400 */
[----:B------:R-:W2:Y:S01]  /*2bd0*/  MUFU.TANH R29, R29 ;  /* 0x0000001d001d7308 */ /* 0x000ea20000002400 */
[----:B0-----:R-:W-:-:S07]  /*2be0*/  FSEL R55, R27, -INF , P3 ;  /* 0xff8000001b377808 */ /* 0x001fce0001800000 */
        /* <DEDUP_REMOVED lines=8> */
[----:B------:R-:W-:Y:S02]  /*2c70*/  FSEL R61, R2, -INF , P2 ;  /* 0xff800000023d7808 */ /* 0x000fe40001000000 */
[C---:B------:R-:W-:Y:S01]  /*2c80*/  FSETP.NEU.FTZ.AND P1, PT, R54.reuse, -INF , PT ;  /* 0xff8000003600780b */ /* 0x040fe20003f3d000 */
[----:B------:R-:W-:Y:S01]  /*2c90*/  FMUL.FTZ R56, R54, UR33 ;  /* 0x0000002136387c20 */ /* 0x000fe20008410000 */
[----:B------:R-:W-:-:S03]  /*2ca0*/  ISETP.GT.AND P2, PT, R77, 0x10, PT ;  /* 0x000000104d00780c */ /* 0x000fc60003f44270 */
[----:B------:R-:W1:Y:S01]  /*2cb0*/  MUFU.TANH R35, R35 ;  /* 0x0000002300237308 */ /* 0x000e620000002400 */
[----:B------:R-:W-:Y:S02]  /*2cc0*/  FSEL R56, R56, RZ, P1 ;  /* 0x000000ff38387208 */ /* 0x000fe40000800000 */
[----:B------:R-:W-:Y:S02]  /*2cd0*/  ISETP.GT.AND P1, PT, R77, RZ, PT ;  /* 0x000000ff4d00720c */ /* 0x000fe40003f24270 */
[----:B--2---:R-:W-:Y:S01]  /*2ce0*/  FSEL R62, R29, -INF , P2 ;  /* 0xff8000001d3e7808 */ /* 0x004fe20001000000 */
[--C-:B------:R-:W-:Y:S01]  /*2cf0*/  FFMA.FTZ R27, R63, UR33, -R56.reuse ;  /* 0x000000213f1b7c23 */ /* 0x100fe20008010838 */
[----:B------:R-:W-:Y:S01]  /*2d00*/  FSEL R88, R88, -INF , P1 ;  /* 0xff80000058587808 */ /* 0x000fe20000800000 */
[----:B------:R-:W2:Y:S01]  /*2d10*/  MUFU.TANH R36, R36 ;  /* 0x0000002400247308 */ /* 0x000ea20000002400 */
[----:B------:R-:W-:Y:S01]  /*2d20*/  ISETP.GT.AND P1, PT, R77, 0x9, PT ;  /* 0x000000094d00780c */ /* 0x000fe20003f24270 */
[--C-:B------:R-:W-:Y:S01]  /*2d30*/  FFMA.FTZ R29, R57, UR33, -R56.reuse ;  /* 0x00000021391d7c23 */ /* 0x100fe20008010838 */
[----:B------:R-:W-:Y:S01]  /*2d40*/  FMNMX.FTZ R2, R88, R61, !PT ;  /* 0x0000003d58027209 */ /* 0x000fe20007810000 */
[--C-:B------:R-:W-:Y:S01]  /*2d50*/  FFMA.FTZ R78, R52, UR33, -R56.reuse ;  /* 0x00000021344e7c23 */ /* 0x100fe20008010838 */
[----:B------:R-:W-:Y:S01]  /*2d60*/  FSEL R60, R28, -INF , P1 ;  /* 0xff8000001c3c7808 */ /* 0x000fe20000800000 */
[--C-:B------:R-:W-:Y:S01]  /*2d70*/  FFMA.FTZ R24, R93, UR33, -R56.reuse ;  /* 0x000000215d187c23 */ /* 0x100fe20008010838 */
[----:B------:R-:W-:Y:S01]  /*2d80*/  FMNMX.FTZ R63, R55, R2, !PT ;  /* 0x00000002373f7209 */ /* 0x000fe20007810000 */
[--C-:B------:R-:W-:Y:S01]  /*2d90*/  FFMA.FTZ R2, R59, UR33, -R56.reuse ;  /* 0x000000213b027c23 */ /* 0x100fe20008010838 */
[----:B------:R-:W-:Y:S01]  /*2da0*/  ISETP.GT.AND P1, PT, R77, 0x11, PT ;  /* 0x000000114d00780c */ /* 0x000fe20003f24270 */
[----:B------:R-:W2:Y:S01]  /*2db0*/  MUFU.TANH R37, R37 ;  /* 0x0000002500257308 */ /* 0x000ea20000002400 */
        /* <DEDUP_REMOVED lines=16> */
[----:B----4-:R-:W-:Y:S01]  /*2ec0*/  FSEL R57, R32, -INF , P1 ;  /* 0xff80000020397808 */ /* 0x010fe20000800000 */
[----:B------:R-:W-:Y:S01]  /*2ed0*/  FFMA.FTZ R43, R43, UR33, -R56 ;  /* 0x000000212b2b7c23 */ /* 0x000fe20008010838 */
[----:B------:R-:W-:-:S02]  /*2ee0*/  FMNMX.FTZ R28, R59, R28, !PT ;  /* 0x0000001c3b1c7209 */ /* 0x000fc40007810000 */
[----:B------:R-:W-:Y:S02]  /*2ef0*/  CS2R R92, SRZ ;  /* 0x00000000005c7805 */ /* 0x000fe4000001ff00 */
[----:B------:R-:W-:Y:S02]  /*2f00*/  ISETP.GT.AND P1, PT, R77, 0x21, PT ;  /* 0x000000214d00780c */ /* 0x000fe40003f24270 */
[----:B------:R-:W-:Y:S02]  /*2f10*/  CS2R R90, SRZ ;  /* 0x00000000005a7805 */ /* 0x000fe4000001ff00 */
[----:B-----5:R-:W-:Y:S01]  /*2f20*/  FSEL R33, R33, -INF , P2 ;  /* 0xff80000021217808 */ /* 0x020fe20001000000 */
[----:B------:R-:W4:Y:S01]  /*2f30*/  MUFU.TANH R40, R40 ;  /* 0x0000002800287308 */ /* 0x000f220000002400 */
[----:B------:R-:W-:Y:S02]  /*2f40*/  FMNMX.FTZ R32, R57, R28, !PT ;  /* 0x0000001c39207209 */ /* 0x000fe40007810000 */
[----:B------:R-:W-:-:S02]  /*2f50*/  ISETP.GT.AND P2, PT, R77, 0x28, PT ;  /* 0x000000284d00780c */ /* 0x000fc40003f44270 */
[----:B-1----:R-:W-:Y:S02]  /*2f60*/  FSEL R34, R34, -INF , P1 ;  /* 0xff80000022227808 */ /* 0x002fe40000800000 */
[----:B------:R-:W-:Y:S01]  /*2f70*/  FMNMX.FTZ R31, R33, R32, !PT ;  /* 0x00000020211f7209 */ /* 0x000fe20007810000 */
[----:B------:R-:W1:Y:S01]  /*2f80*/  MUFU.TANH R41, R41 ;  /* 0x0000002900297308 */ /* 0x000e620000002400 */
[----:B------:R-:W-:Y:S02]  /*2f90*/  ISETP.GT.AND P1, PT, R77, 0x29, PT ;  /* 0x000000294d00780c */ /* 0x000fe40003f24270 */
[----:B------:R-:W-:Y:S02]  /*2fa0*/  FSEL R53, R35, -INF , P2 ;  /* 0xff80000023357808 */ /* 0x000fe40001000000 */
[----:B------:R-:W-:Y:S02]  /*2fb0*/  FMNMX.FTZ R32, R34, R31, !PT ;  /* 0x0000001f22207209 */ /* 0x000fe40007810000 */
[----:B------:R-:W-:Y:S01]  /*2fc0*/  ISETP.GT.AND P2, PT, R77, 0x30, PT ;  /* 0x000000304d00780c */ /* 0x000fe20003f44270 */
[----:B------:R-:W5:Y:S01]  /*2fd0*/  MUFU.TANH R42, R42 ;  /* 0x0000002a002a7308 */ /* 0x000f620000002400 */
[----:B--2---:R-:W-:-:S02]  /*2fe0*/  FSEL R36, R36, -INF , P1 ;  /* 0xff80000024247808 */ /* 0x004fc40000800000 */
[----:B------:R-:W-:Y:S01]  /*2ff0*/  FMNMX.FTZ R35, R53, R32, !PT ;  /* 0x0000002035237209 */ /* 0x000fe20007810000 */
[----:B------:R-:W-:Y:S01]  /*3000*/  FFMA.FTZ R32, R51, UR33, -R56 ;  /* 0x0000002133207c23 */ /* 0x000fe20008010838 */
[----:B------:R-:W-:Y:S02]  /*3010*/  ISETP.GT.AND P1, PT, R77, 0x31, PT ;  /* 0x000000314d00780c */ /* 0x000fe40003f24270 */
[----:B------:R-:W-:Y:S01]  /*3020*/  FSEL R52, R37, -INF , P2 ;  /* 0xff80000025347808 */ /* 0x000fe20001000000 */
[----:B------:R-:W2:Y:S01]  /*3030*/  MUFU.TANH R58, R58 ;  /* 0x0000003a003a7308 */ /* 0x000ea20000002400 */
[----:B------:R-:W-:Y:S02]  /*3040*/  FMNMX.FTZ R35, R36, R35, !PT ;  /* 0x0000002324237209 */ /* 0x000fe40007810000 */
[----:B0-----:R-:W-:Y:S02]  /*3050*/  FSEL R51, R38, -INF , P1 ;  /* 0xff80000026337808 */ /* 0x001fe40000800000 */
[----:B------:R-:W-:-:S02]  /*3060*/  ISETP.GT.AND P2, PT, R77, 0x38, PT ;  /* 0x000000384d00780c */ /* 0x000fc40003f44270 */
[----:B------:R-:W-:Y:S01]  /*3070*/  FMNMX.FTZ R38, R52, R35, !PT ;  /* 0x0000002334267209 */ /* 0x000fe20007810000 */
[----:B------:R-:W0:Y:S01]  /*3080*/  MUFU.TANH R66, R66 ;  /* 0x0000004200427308 */ /* 0x000e220000002400 */
[----:B------:R-:W-:Y:S01]  /*3090*/  ISETP.GT.AND P1, PT, R77, 0x39, PT ;  /* 0x000000394d00780c */ /* 0x000fe20003f24270 */
[--C-:B------:R-:W-:Y:S01]  /*30a0*/  FFMA.FTZ R35, R50, UR33, -R56.reuse ;  /* 0x0000002132237c23 */ /* 0x100fe20008010838 */
[----:B---3--:R-:W-:Y:S02]  /*30b0*/  FSEL R39, R39, -INF , P2 ;  /* 0xff80000027277808 */ /* 0x008fe40001000000 */
[----:B------:R-:W-:Y:S02]  /*30c0*/  FMNMX.FTZ R38, R51, R38, !PT ;  /* 0x0000002633267209 */ /* 0x000fe40007810000 */
[----:B------:R-:W-:Y:S01]  /*30d0*/  ISETP.GT.AND P2, PT, R77, 0x40, PT ;  /* 0x000000404d00780c */ /* 0x000fe20003f44270 */
[----:B------:R-:W3:Y:S01]  /*30e0*/  MUFU.TANH R64, R64 ;  /* 0x0000004000407308 */ /* 0x000ee20000002400 */
[----:B----4-:R-:W-:Y:S01]  /*30f0*/  FSEL R50, R40, -INF , P1 ;  /* 0xff80000028327808 */ /* 0x010fe20000800000 */
[----:B------:R-:W-:Y:S01]  /*3100*/  FFMA.FTZ R40, R48, UR33, -R56 ;  /* 0x0000002130287c23 */ /* 0x000fe20008010838 */
[----:B------:R-:W-:-:S02]  /*3110*/  FMNMX.FTZ R37, R39, R38, !PT ;  /* 0x0000002627257209 */ /* 0x000fc40007810000 */
[----:B------:R-:W-:Y:S02]  /*3120*/  ISETP.GT.AND P1, PT, R77, 0x41, PT ;  /* 0x000000414d00780c */ /* 0x000fe40003f24270 */
[----:B-1----:R-:W-:Y:S01]  /*3130*/  FSEL R41, R41, -INF , P2 ;  /* 0xff80000029297808 */ /* 0x002fe20001000000 */
[----:B------:R1:W-:Y:S01]  /*3140*/  MUFU.EX2 R28, R63 ;  /* 0x0000003f001c7308 */ /* 0x0003e20000000800 */
[----:B------:R-:W-:Y:S02]  /*3150*/  FMNMX.FTZ R38, R50, R37, !PT ;  /* 0x0000002532267209 */ /* 0x000fe40007810000 */
[C---:B------:R-:W-:Y:S02]  /*3160*/  ISETP.GT.AND P2, PT, R77.reuse, 0x48, PT ;  /* 0x000000484d00780c */ /* 0x040fe40003f44270 */
[----:B-----5:R-:W-:Y:S02]  /*3170*/  FSEL R42, R42, -INF , P1 ;  /* 0xff8000002a2a7808 */ /* 0x020fe40000800000 */
[----:B------:R-:W-:Y:S01]  /*3180*/  ISETP.GT.AND P1, PT, R77, 0x49, PT ;  /* 0x000000494d00780c */ /* 0x000fe20003f24270 */
[----:B------:R-:W4:Y:S01]  /*3190*/  MUFU.TANH R65, R65 ;  /* 0x0000004100417308 */ /* 0x000f220000002400 */
[--C-:B-1----:R-:W-:Y:S01]  /*31a0*/  FFMA.FTZ R63, R49, UR33, -R56.reuse ;  /* 0x00000021313f7c23 */ /* 0x102fe20008010838 */
[----:B------:R-:W-:Y:S01]  /*31b0*/  FMNMX.FTZ R49, R41, R38, !PT ;  /* 0x0000002629317209 */ /* 0x000fe20007810000 */
[--C-:B------:R-:W-:Y:S01]  /*31c0*/  FFMA.FTZ R38, R47, UR33, -R56.reuse ;  /* 0x000000212f267c23 */ /* 0x100fe20008010838 */
[----:B--2---:R-:W-:Y:S01]  /*31d0*/  FSEL R58, R58, -INF , P2 ;  /* 0xff8000003a3a7808 */ /* 0x004fe20001000000 */
[----:B------:R-:W-:Y:S01]  /*31e0*/  FFMA.FTZ R47, R46, UR33, -R56 ;  /* 0x000000212e2f7c23 */ /* 0x000fe20008010838 */
[----:B------:R-:W-:-:S02]  /*31f0*/  FMNMX.FTZ R49, R42, R49, !PT ;  /* 0x000000312a317209 */ /* 0x000fc40007810000 */
[----:B------:R-:W1:Y:S01]  /*3200*/  MUFU.TANH R67, R67 ;  /* 0x0000004300437308 */ /* 0x000e620000002400 */
[C---:B------:R-:W-:Y:S02]  /*3210*/  ISETP.GT.AND P2, PT, R77.reuse, 0x50, PT ;  /* 0x000000504d00780c */ /* 0x040fe40003f44270 */
[----:B0-----:R-:W-:Y:S02]  /*3220*/  FSEL R66, R66, -INF , P1 ;  /* 0xff80000042427808 */ /* 0x001fe40000800000 */
[----:B------:R-:W-:Y:S02]  /*3230*/  FMNMX.FTZ R49, R58, R49, !PT ;  /* 0x000000313a317209 */ /* 0x000fe40007810000 */
[----:B------:R-:W-:Y:S01]  /*3240*/  ISETP.GT.AND P1, PT, R77, 0x51, PT ;  /* 0x000000514d00780c */ /* 0x000fe20003f24270 */
[----:B------:R-:W0:Y:S01]  /*3250*/  MUFU.TANH R69, R69 ;  /* 0x0000004500457308 */ /* 0x000e220000002400 */
[----:B---3--:R-:W-:Y:S02]  /*3260*/  FSEL R64, R64, -INF , P2 ;  /* 0xff80000040407808 */ /* 0x008fe40001000000 */
[----:B------:R-:W-:-:S02]  /*3270*/  FMNMX.FTZ R49, R66, R49, !PT ;  /* 0x0000003142317209 */ /* 0x000fc40007810000 */
[----:B------:R-:W-:Y:S02]  /*3280*/  ISETP.GT.AND P2, PT, R77, 0x58, PT ;  /* 0x000000584d00780c */ /* 0x000fe40003f44270 */
[----:B----4-:R-:W-:Y:S01]  /*3290*/  FSEL R65, R65, -INF , P1 ;  /* 0xff80000041417808 */ /* 0x010fe20000800000 */
[----:B------:R-:W2:Y:S01]  /*32a0*/  MUFU.TANH R68, R68 ;  /* 0x0000004400447308 */ /* 0x000ea20000002400 */
[----:B------:R-:W-:Y:S02]  /*32b0*/  FMNMX.FTZ R48, R64, R49, !PT ;  /* 0x0000003140307209 */ /* 0x000fe40007810000 */
[----:B------:R-:W-:Y:S02]  /*32c0*/  ISETP.GT.AND P1, PT, R77, 0x59, PT ;  /* 0x000000594d00780c */ /* 0x000fe40003f24270 */
[----:B-1----:R-:W-:Y:S02]  /*32d0*/  FSEL R67, R67, -INF , P2 ;  /* 0xff80000043437808 */ /* 0x002fe40001000000 */
[----:B------:R-:W-:Y:S01]  /*32e0*/  FMNMX.FTZ R48, R65, R48, !PT ;  /* 0x0000003041307209 */ /* 0x000fe20007810000 */
[----:B------:R-:W1:Y:S01]  /*32f0*/  MUFU.TANH R71, R71 ;  /* 0x0000004700477308 */ /* 0x000e620000002400 */
[----:B------:R-:W-:-:S02]  /*3300*/  ISETP.GT.AND P2, PT, R77, 0x60, PT ;  /* 0x000000604d00780c */ /* 0x000fc40003f44270 */
[----:B0-----:R-:W-:Y:S02]  /*3310*/  FSEL R46, R69, -INF , P1 ;  /* 0xff800000452e7808 */ /* 0x001fe40000800000 */
[----:B------:R-:W-:Y:S02]  /*3320*/  FMNMX.FTZ R49, R67, R48, !PT ;  /* 0x0000003043317209 */ /* 0x000fe40007810000 */
[C---:B------:R-:W-:Y:S01]  /*3330*/  ISETP.GT.AND P1, PT, R77.reuse, 0x61, PT ;  /* 0x000000614d00780c */ /* 0x040fe20003f24270 */
[----:B------:R-:W-:Y:S01]  /*3340*/  MUFU.TANH R70, R70 ;  /* 0x0000004600467308 */ /* 0x000fe20000002400 */
[----:B--2---:R-:W-:Y:S02]  /*3350*/  FSEL R68, R68, -INF , P2 ;  /* 0xff80000044447808 */ /* 0x004fe40001000000 */
[----:B------:R-:W-:Y:S02]  /*3360*/  FMNMX.FTZ R49, R46, R49, !PT ;  /* 0x000000312e317209 */ /* 0x000fe40007810000 */
[----:B------:R-:W-:-:S02]  /*3370*/  ISETP.GT.AND P2, PT, R77, 0x68, PT ;  /* 0x000000684d00780c */ /* 0x000fc40003f44270 */
[----:B------:R-:W-:Y:S01]  /*3380*/  FMNMX.FTZ R48, R68, R49, !PT ;  /* 0x0000003144307209 */ /* 0x000fe20007810000 */
[----:B------:R-:W0:Y:S01]  /*3390*/  MUFU.TANH R73, R73 ;  /* 0x0000004900497308 */ /* 0x000e220000002400 */
[----:B-1----:R-:W-:Y:S02]  /*33a0*/  FSEL R71, R71, -INF , P1 ;  /* 0xff80000047477808 */ /* 0x002fe40000800000 */
[----:B------:R-:W-:Y:S02]  /*33b0*/  ISETP.GT.AND P1, PT, R77, 0x69, PT ;  /* 0x000000694d00780c */ /* 0x000fe40003f24270 */
[----:B------:R-:W-:-:S03]  /*33c0*/  FMNMX.FTZ R49, R71, R48, !PT ;  /* 0x0000003047317209 */ /* 0x000fc60007810000 */
[----:B------:R-:W-:Y:S08]  /*33d0*/  MUFU.TANH R72, R72 ;  /* 0x0000004800487308 */ /* 0x000ff00000002400 */
[----:B------:R-:W1:Y:S01]  /*33e0*/  MUFU.TANH R74, R74 ;  /* 0x0000004a004a7308 */ /* 0x000e620000002400 */
[----:B0-----:R-:W-:Y:S01]  /*33f0*/  FSEL R79, R73, -INF , P1 ;  /* 0xff800000494f7808 */ /* 0x001fe20000800000 */
[----:B------:R-:W-:Y:S01]  /*3400*/  FFMA.FTZ R73, R10, UR33, -R56 ;  /* 0x000000210a497c23 */ /* 0x000fe20008010838 */
[----:B------:R-:W-:-:S05]  /*3410*/  ISETP.GT.AND P1, PT, R77, 0x71, PT ;  /* 0x000000714d00780c */ /* 0x000fca0003f24270 */
[----:B------:R-:W0:Y:S08]  /*3420*/  MUFU.TANH R75, R75 ;  /* 0x0000004b004b7308 */ /* 0x000e300000002400 */
[----:B------:R2:W-:Y:S01]  /*3430*/  MUFU.EX2 R31, R78 ;  /* 0x0000004e001f7308 */ /* 0x0005e20000000800 */
[----:B-1----:R-:W-:Y:S02]  /*3440*/  FSEL R82, R74, -INF , P1 ;  /* 0xff8000004a527808 */ /* 0x002fe40000800000 */
[----:B------:R-:W-:-:S05]  /*3450*/  ISETP.GT.AND P1, PT, R77, 0x79, PT ;  /* 0x000000794d00780c */ /* 0x000fca0003f24270 */
[----:B------:R-:W1:Y:S01]  /*3460*/  MUFU.TANH R76, R76 ;  /* 0x0000004c004c7308 */ /* 0x000e620000002400 */
[----:B--2---:R-:W-:Y:S02]  /*3470*/  FSEL R78, R70, -INF , P2 ;  /* 0xff800000464e7808 */ /* 0x004fe40001000000 */
[----:B------:R-:W-:Y:S02]  /*3480*/  ISETP.GT.AND P2, PT, R77, 0x70, PT ;  /* 0x000000704d00780c */ /* 0x000fe40003f44270 */
[----:B------:R-:W-:Y:S02]  /*3490*/  FMNMX.FTZ R48, R78, R49, !PT ;  /* 0x000000314e307209 */ /* 0x000fe40007810000 */
[----:B------:R-:W-:Y:S01]  /*34a0*/  FSEL R81, R72, -INF , P2 ;  /* 0xff80000048517808 */ /* 0x000fe20001000000 */
[----:B------:R2:W-:Y:S01]  /*34b0*/  MUFU.EX2 R37, R63 ;  /* 0x0000003f00257308 */ /* 0x0005e20000000800 */
[----:B------:R-:W-:Y:S01]  /*34c0*/  FMNMX.FTZ R48, R79, R48, !PT ;  /* 0x000000304f307209 */ /* 0x000fe20007810000 */
[--C-:B------:R-:W-:Y:S01]  /*34d0*/  FFMA.FTZ R72, R15, UR33, -R56.reuse ;  /* 0x000000210f487c23 */ /* 0x100fe20008010838 */
[----:B------:R-:W-:Y:S01]  /*34e0*/  ISETP.GT.AND P2, PT, R77, 0x78, PT ;  /* 0x000000784d00780c */ /* 0x000fe20003f44270 */
[--C-:B------:R-:W-:Y:S01]  /*34f0*/  FFMA.FTZ R77, R5, UR33, -R56.reuse ;  /* 0x00000021054d7c23 */ /* 0x100fe20008010838 */
[----:B------:R-:W-:Y:S01]  /*3500*/  FMNMX.FTZ R49, R81, R48, !PT ;  /* 0x0000003051317209 */ /* 0x000fe20007810000 */
[--C-:B------:R-:W-:Y:S01]  /*3510*/  FFMA.FTZ R48, R21, UR33, -R56.reuse ;  /* 0x0000002115307c23 */ /* 0x100fe20008010838 */
[----:B0-----:R-:W-:Y:S01]  /*3520*/  FSEL R83, R75, -INF , P2 ;  /* 0xff8000004b537808 */ /* 0x001fe20001000000 */
[----:B------:R-:W-:Y:S01]  /*3530*/  MUFU.EX2 R24, R24 ;  /* 0x0000001800187308 */ /* 0x000fe20000000800 */
[----:B------:R-:W-:Y:S01]  /*3540*/  FMNMX.FTZ R70, R82, R49, !PT ;  /* 0x0000003152467209 */ /* 0x000fe20007810000 */
[--C-:B--2---:R-:W-:Y:S01]  /*3550*/  FFMA.FTZ R63, R11, UR33, -R56.reuse ;  /* 0x000000210b3f7c23 */ /* 0x104fe20008010838 */
[----:B-1----:R-:W-:Y:S01]  /*3560*/  FSEL R84, R76, -INF , P1 ;  /* 0xff8000004c547808 */ /* 0x002fe20000800000 */
[--C-:B------:R-:W-:Y:S01]  /*3570*/  FFMA.FTZ R75, R8, UR33, -R56.reuse ;  /* 0x00000021084b7c23 */ /* 0x100fe20008010838 */
[----:B------:R-:W-:Y:S01]  /*3580*/  FMNMX.FTZ R21, R83, R70, !PT ;  /* 0x0000004653157209 */ /* 0x000fe20007810000 */
[--C-:B------:R-:W-:Y:S01]  /*3590*/  FFMA.FTZ R49, R20, UR33, -R56.reuse ;  /* 0x0000002114317c23 */ /* 0x100fe20008010838 */
[--C-:B------:R-:W-:Y:S01]  /*35a0*/  FFMA.FTZ R76, R3, UR33, -R56.reuse ;  /* 0x00000021034c7c23 */ /* 0x100fe20008010838 */
[----:B------:R-:W0:Y:S01]  /*35b0*/  MUFU.EX2 R25, R25 ;  /* 0x0000001900197308 */ /* 0x000e220000000800 */
[----:B------:R-:W-:Y:S01]  /*35c0*/  FMNMX.FTZ R69, R84, R21, !PT ;  /* 0x0000001554457209 */ /* 0x000fe20007810000 */
[--C-:B------:R-:W-:Y:S01]  /*35d0*/  FFMA.FTZ R21, R14, UR33, -R56.reuse ;  /* 0x000000210e157c23 */ /* 0x100fe20008010838 */
[--C-:B------:R-:W-:Y:S01]  /*35e0*/  FFMA.FTZ R70, R13, UR33, -R56.reuse ;  /* 0x000000210d467c23 */ /* 0x100fe20008010838 */
[--C-:B------:R-:W-:Y:S01]  /*35f0*/  FFMA.FTZ R20, R12, UR33, -R56.reuse ;  /* 0x000000210c147c23 */ /* 0x100fe20008010838 */
[----:B------:R-:W-:Y:S01]  /*3600*/  FFMA.FTZ R3, R9, UR33, -R56 ;  /* 0x0000002109037c23 */ /* 0x000fe20008010838 */
[----:B------:R-:W1:Y:S02]  /*3610*/  SHFL.BFLY PT, R74, R69, 0x2, 0x1f ;  /* 0x0c401f00454a7f89 */ /* 0x000e6400000e0000 */
[----:B------:R-:W-:Y:S08]  /*3620*/  MUFU.EX2 R26, R26 ;  /* 0x0000001a001a7308 */ /* 0x000ff00000000800 */
[----:B------:R-:W-:Y:S01]  /*3630*/  MUFU.EX2 R27, R27 ;  /* 0x0000001b001b7308 */ /* 0x000fe20000000800 */
[----:B0-----:R-:W-:-:S07]  /*3640*/  FADD.FTZ R9, R24, R25 ;  /* 0x0000001918097221 */ /* 0x001fce0000010000 */
[----:B------:R-:W-:Y:S01]  /*3650*/  MUFU.EX2 R2, R2 ;  /* 0x0000000200027308 */ /* 0x000fe20000000800 */
[----:B-1----:R-:W-:Y:S01]  /*3660*/  FMNMX.FTZ R11, R69, R74, !PT ;  /* 0x0000004a450b7209 */ /* 0x002fe20007810000 */
[----:B------:R-:W-:-:S06]  /*3670*/  FFMA.FTZ R74, R4, UR33, -R56 ;  /* 0x00000021044a7c23 */ /* 0x000fcc0008010838 */
[----:B------:R-:W-:Y:S01]  /*3680*/  MUFU.EX2 R29, R29 ;  /* 0x0000001d001d7308 */ /* 0x000fe20000000800 */
[----:B------:R-:W-:Y:S01]  /*3690*/  FFMA.FTZ R56, R7, UR33, -R56 ;  /* 0x0000002107387c23 */ /* 0x000fe20008010838 */
[----:B------:R-:W0:Y:S06]  /*36a0*/  SHFL.BFLY PT, R10, R11, 0x1, 0x1f ;  /* 0x0c201f000b0a7f89 */ /* 0x000e2c00000e0000 */
[----:B------:R-:W-:Y:S08]  /*36b0*/  MUFU.EX2 R32, R32 ;  /* 0x0000002000207308 */ /* 0x000ff00000000800 */
[----:B------:R-:W1:Y:S08]  /*36c0*/  MUFU.EX2 R35, R35 ;  /* 0x0000002300237308 */ /* 0x000e700000000800 */
[----:B------:R-:W-:Y:S01]  /*36d0*/  MUFU.EX2 R40, R40 ;  /* 0x0000002800287308 */ /* 0x000fe20000000800 */
[----:B0-----:R-:W-:-:S02]  /*36e0*/  FMNMX.FTZ R69, R11, R10, !PT ;  /* 0x0000000a0b457209 */ /* 0x001fc40007810000 */
[----:B------:R-:W-:Y:S02]  /*36f0*/  F2FP.F16.F32.PACK_AB R11, R31, R28 ;  /* 0x0000001c1f0b723e */ /* 0x000fe400000000ff */
[C---:B------:R-:W-:Y:S01]  /*3700*/  FSETP.NEU.FTZ.AND P1, PT, R69.reuse, -INF , PT ;  /* 0xff8000004500780b */ /* 0x040fe20003f3d000 */
[----:B------:R-:W-:Y:S02]  /*3710*/  FMUL.FTZ R4, R69, UR33 ;  /* 0x0000002145047c20 */ /* 0x000fe40008410000 */
[----:B------:R-:W-:Y:S01]  /*3720*/  MUFU.EX2 R38, R38 ;  /* 0x0000002600267308 */ /* 0x000fe20000000800 */
[----:B-1----:R-:W-:Y:S02]  /*3730*/  F2FP.F16.F32.PACK_AB R13, R35, R32 ;  /* 0x00000020230d723e */ /* 0x002fe400000000ff */
        /* <DEDUP_REMOVED lines=35> */
[----:B0-----:R-:W-:Y:S01]  /*3970*/  FADD.FTZ R7, R4, R61 ;  /* 0x0000003d04077221 */ /* 0x001fe20000010000 */
[----:B------:R-:W-:Y:S01]  /*3980*/  FFMA.FTZ R68, R68, UR33, -R5 ;  /* 0x0000002144447c23 */ /* 0x000fe20008010805 */
[----:B------:R-:W-:Y:S01]  /*3990*/  FADD.FTZ R50, R28, R9 ;  /* 0x000000091c327221 */ /* 0x000fe20000010000 */
[--C-:B------:R-:W-:Y:S01]  /*39a0*/  FFMA.FTZ R71, R71, UR33, -R5.reuse ;  /* 0x0000002147477c23 */ /* 0x100fe20008010805 */
[--C-:B------:R-:W-:Y:S01]  /*39b0*/  FFMA.FTZ R78, R78, UR33, -R5.reuse ;  /* 0x000000214e4e7c23 */ /* 0x100fe20008010805 */
[--C-:B------:R-:W-:Y:S01]  /*39c0*/  FFMA.FTZ R79, R79, UR33, -R5.reuse ;  /* 0x000000214f4f7c23 */ /* 0x100fe20008010805 */
[----:B------:R-:W-:Y:S01]  /*39d0*/  FFMA.FTZ R81, R81, UR33, -R5 ;  /* 0x0000002151517c23 */ /* 0x000fe20008010805 */
[----:B------:R-:W0:Y:S01]  /*39e0*/  MUFU.EX2 R8, R8 ;  /* 0x0000000800087308 */ /* 0x000e220000000800 */
[----:B-1----:R-:W-:Y:S01]  /*39f0*/  FADD.FTZ R42, R6, R7 ;  /* 0x00000007062a7221 */ /* 0x002fe20000010000 */
[--C-:B------:R-:W-:Y:S01]  /*3a00*/  FFMA.FTZ R82, R82, UR33, -R5.reuse ;  /* 0x0000002152527c23 */ /* 0x100fe20008010805 */
[--C-:B------:R-:W-:Y:S01]  /*3a10*/  FFMA.FTZ R83, R83, UR33, -R5.reuse ;  /* 0x0000002153537c23 */ /* 0x100fe20008010805 */
[----:B------:R-:W-:Y:S01]  /*3a20*/  FFMA.FTZ R84, R84, UR33, -R5 ;  /* 0x0000002154547c23 */ /* 0x000fe20008010805 */
[----:B------:R-:W-:-:S02]  /*3a30*/  F2FP.F16.F32.PACK_AB R5, R25, R24 ;  /* 0x000000181905723e */ /* 0x000fc400000000ff */
[----:B------:R-:W-:Y:S02]  /*3a40*/  CS2R R88, SRZ ;  /* 0x0000000000587805 */ /* 0x000fe4000001ff00 */
[----:B------:R-:W-:Y:S01]  /*3a50*/  F2FP.F16.F32.PACK_AB R4, R61, R4 ;  /* 0x000000043d04723e */ /* 0x000fe200000000ff */
        /* <DEDUP_REMOVED lines=19> */
[----:B------:R-:W-:Y:S01]  /*3b90*/  F2FP.F16.F32.PACK_AB R9, R29, R2 ;  /* 0x000000021d09723e */ /* 0x000fe200000000ff */
[----:B------:R-:W-:Y:S01]  /*3ba0*/  FADD.FTZ R25, R37, R42 ;  /* 0x0000002a25197221 */ /* 0x000fe20000010000 */
[----:B------:R1:W-:Y:S03]  /*3bb0*/  STSM.16.M88.4 [R16+0x21800], R4 ;  /* 0x0218000410007844 */ /* 0x0003e60000000200 */
[----:B------:R-:W-:Y:S01]  /*3bc0*/  FADD.FTZ R27, R40, R25 ;  /* 0x00000019281b7221 */ /* 0x000fe20000010000 */
[----:B------:R-:W3:Y:S01]  /*3bd0*/  MUFU.EX2 R53, R53 ;  /* 0x0000003500357308 */ /* 0x000ee20000000800 */
[C---:B--2---:R-:W-:Y:S01]  /*3be0*/  FADD.FTZ R15, R33.reuse, R24 ;  /* 0x00000018210f7221 */ /* 0x044fe20000010000 */
[----:B------:R2:W-:Y:S01]  /*3bf0*/  STSM.16.M88.4 [R19], R8 ;  /* 0x0000000813007844 */ /* 0x0005e20000000200 */
[----:B------:R-:W-:Y:S01]  /*3c00*/  FADD.FTZ R24, R38, R27 ;  /* 0x0000001b26187221 */ /* 0x000fe20000010000 */
[----:B------:R-:W-:-:S03]  /*3c10*/  F2FP.F16.F32.PACK_AB R12, R33, R12 ;  /* 0x0000000c210c723e */ /* 0x000fc600000000ff */
[----:B------:R-:W-:Y:S01]  /*3c20*/  FADD.FTZ R24, R47, R24 ;  /* 0x000000182f187221 */ /* 0x000fe20000010000 */
[----:B------:R-:W4:Y:S01]  /*3c30*/  MUFU.EX2 R30, R30 ;  /* 0x0000001e001e7308 */ /* 0x000f220000000800 */
[----:B0-----:R-:W-:Y:S01]  /*3c40*/  FADD.FTZ R2, R14, R15 ;  /* 0x0000000f0e027221 */ /* 0x001fe20000010000 */
[----:B------:R-:W-:-:S06]  /*3c50*/  F2FP.F16.F32.PACK_AB R15, R40, R37 ;  /* 0x00000025280f723e */ /* 0x000fcc00000000ff */
[----:B------:R-:W0:Y:S01]  /*3c60*/  MUFU.EX2 R51, R51 ;  /* 0x0000003300337308 */ /* 0x000e220000000800 */
[C---:B---3--:R-:W-:Y:S01]  /*3c70*/  FADD.FTZ R25, R53.reuse, R2 ;  /* 0x0000000235197221 */ /* 0x048fe20000010000 */
[----:B------:R-:W-:-:S05]  /*3c80*/  F2FP.F16.F32.PACK_AB R14, R53, R14 ;  /* 0x0000000e350e723e */ /* 0x000fca00000000ff */
[----:B------:R-:W-:Y:S01]  /*3c90*/  STSM.16.M88.4 [R18], R12 ;  /* 0x0000000c12007844 */ /* 0x000fe20000000200 */
[----:B------:R-:W3:Y:S01]  /*3ca0*/  MUFU.EX2 R34, R34 ;  /* 0x0000002200227308 */ /* 0x000ee20000000800 */
[----:B----4-:R-:W-:-:S07]  /*3cb0*/  FADD.FTZ R2, R30, R25 ;  /* 0x000000191e027221 */ /* 0x010fce0000010000 */
[----:B------:R-:W4:Y:S01]  /*3cc0*/  MUFU.EX2 R45, R45 ;  /* 0x0000002d002d7308 */ /* 0x000f220000000800 */
[----:B0-----:R-:W-:-:S07]  /*3cd0*/  FADD.FTZ R25, R51, R2 ;  /* 0x0000000233197221 */ /* 0x001fce0000010000 */
[----:B------:R-:W0:Y:S01]  /*3ce0*/  MUFU.EX2 R39, R39 ;  /* 0x0000002700277308 */ /* 0x000e220000000800 */
[----:B---3--:R-:W-:-:S07]  /*3cf0*/  FADD.FTZ R2, R34, R25 ;  /* 0x0000001922027221 */ /* 0x008fce0000010000 */
        /* <DEDUP_REMOVED lines=11> */
[----:B---3--:R-:W-:Y:S01]  /*3db0*/  FADD.FTZ R27, R41, R24 ;  /* 0x00000018291b7221 */ /* 0x008fe20000010000 */
[----:B------:R-:W-:Y:S02]  /*3dc0*/  F2FP.F16.F32.PACK_AB R24, R51, R30 ;  /* 0x0000001e3318723e */ /* 0x000fe400000000ff */
[----:B-1----:R-:W-:-:S04]  /*3dd0*/  F2FP.F16.F32.PACK_AB R4, R41, R36 ;  /* 0x000000242904723e */ /* 0x002fc800000000ff */
[----:B------:R-:W1:Y:S01]  /*3de0*/  MUFU.EX2 R49, R49 ;  /* 0x0000003100317308 */ /* 0x000e620000000800 */
[----:B----4-:R-:W-:Y:S01]  /*3df0*/  FADD.FTZ R2, R48, R25 ;  /* 0x0000001930027221 */ /* 0x010fe20000010000 */
        /* <DEDUP_REMOVED lines=8> */
[----:B------:R-:W3:Y:S01]  /*3e80*/  MUFU.EX2 R21, R21 ;  /* 0x0000001500157308 */ /* 0x000ee20000000800 */
[----:B0-----:R-:W-:Y:S01]  /*3e90*/  FADD.FTZ R2, R72, R27 ;  /* 0x0000001b48027221 */ /* 0x001fe20000010000 */
[----:B------:R-:W-:-:S05]  /*3ea0*/  F2FP.F16.F32.PACK_AB R27, R44, R45 ;  /* 0x0000002d2c1b723e */ /* 0x000fca00000000ff */
[----:B------:R-:W-:Y:S01]  /*3eb0*/  STSM.16.M88.4 [R17], R24 ;  /* 0x0000001811007844 */ /* 0x000fe20000000200 */
[----:B------:R-:W2:Y:S01]  /*3ec0*/  MUFU.EX2 R65, R65 ;  /* 0x0000004100417308 */ /* 0x000ea20000000800 */
[----:B-1----:R-:W-:Y:S01]  /*3ed0*/  FADD.FTZ R6, R60, R5 ;  /* 0x000000053c067221 */ /* 0x002fe20000010000 */
[----:B------:R-:W-:-:S06]  /*3ee0*/  F2FP.F16.F32.PACK_AB R5, R48, R43 ;  /* 0x0000002b3005723e */ /* 0x000fcc00000000ff */
[----:B------:R-:W0:Y:S01]  /*3ef0*/  MUFU.EX2 R70, R70 ;  /* 0x0000004600467308 */ /* 0x000e220000000800 */
[----:B---3--:R-:W-:-:S07]  /*3f00*/  FADD.FTZ R7, R21, R2 ;  /* 0x0000000215077221 */ /* 0x008fce0000010000 */
[----:B------:R-:W1:Y:S01]  /*3f10*/  MUFU.EX2 R62, R67 ;  /* 0x00000043003e7308 */ /* 0x000e620000000800 */
[----:B--2---:R-:W-:Y:S01]  /*3f20*/  FADD.FTZ R9, R65, R6 ;  /* 0x0000000641097221 */ /* 0x004fe20000010000 */
[----:B------:R-:W-:Y:S02]  /*3f30*/  F2FP.F16.F32.PACK_AB R6, R59, R0 ;  /* 0x000000003b06723e */ /* 0x000fe400000000ff */
[----:B------:R-:W-:-:S04]  /*3f40*/  F2FP.F16.F32.PACK_AB R60, R65, R60 ;  /* 0x0000003c413c723e */ /* 0x000fc800000000ff */
[----:B------:R-:W2:Y:S01]  /*3f50*/  MUFU.EX2 R20, R20 ;  /* 0x0000001400147308 */ /* 0x000ea20000000800 */
[C---:B0-----:R-:W-:Y:S01]  /*3f60*/  FADD.FTZ R7, R70.reuse, R7 ;  /* 0x0000000746077221 */ /* 0x041fe20000010000 */
[----:B------:R-:W-:-:S06]  /*3f70*/  F2FP.F16.F32.PACK_AB R61, R70, R21 ;  /* 0x00000015463d723e */ /* 0x000fcc00000000ff */
[----:B------:R-:W0:Y:S01]  /*3f80*/  MUFU.EX2 R29, R46 ;  /* 0x0000002e001d7308 */ /* 0x000e220000000800 */
[----:B-1----:R-:W-:-:S07]  /*3f90*/  FADD.FTZ R2, R62, R9 ;  /* 0x000000093e027221 */ /* 0x002fce0000010000 */
[----:B------:R-:W1:Y:S01]  /*3fa0*/  MUFU.EX2 R63, R63 ;  /* 0x0000003f003f7308 */ /* 0x000e620000000800 */
[----:B--2---:R-:W-:Y:S01]  /*3fb0*/  FADD.FTZ R0, R20, R7 ;  /* 0x0000000714007221 */ /* 0x004fe20000010000 */
[----:B------:R-:W-:-:S05]  /*3fc0*/  F2FP.F16.F32.PACK_AB R7, R72, R49 ;  /* 0x000000314807723e */ /* 0x000fca00000000ff */
[----:B------:R2:W-:Y:S01]  /*3fd0*/  STSM.16.M88.4 [R16+0x27800], R4 ;  /* 0x0278000410007844 */ /* 0x0005e20000000200 */
[----:B------:R-:W3:Y:S01]  /*3fe0*/  MUFU.EX2 R68, R68 ;  /* 0x0000004400447308 */ /* 0x000ee20000000800 */
[C---:B0-----:R-:W-:Y:S01]  /*3ff0*/  FADD.FTZ R9, R29.reuse, R2 ;  /* 0x000000021d097221 */ /* 0x041fe20000010000 */
[----:B------:R-:W-:-:S06]  /*4000*/  F2FP.F16.F32.PACK_AB R62, R29, R62 ;  /* 0x0000003e1d3e723e */ /* 0x000fcc00000000ff */
[----:B------:R-:W0:Y:S01]  /*4010*/  MUFU.EX2 R73, R73 ;  /* 0x0000004900497308 */ /* 0x000e220000000800 */
[C---:B-1----:R-:W-:Y:S01]  /*4020*/  FADD.FTZ R0, R63.reuse, R0 ;  /* 0x000000003f007221 */ /* 0x042fe20000010000 */
[----:B------:R-:W-:-:S05]  /*4030*/  F2FP.F16.F32.PACK_AB R63, R63, R20 ;  /* 0x000000143f3f723e */ /* 0x000fca00000000ff */
[----:B------:R1:W-:Y:S01]  /*4040*/  STSM.16.M88.4 [R22], R60 ;  /* 0x0000003c16007844 */ /* 0x0003e20000000200 */
[----:B------:R-:W4:Y:S01]  /*4050*/  MUFU.EX2 R76, R76 ;  /* 0x0000004c004c7308 */ /* 0x000f220000000800 */
[----:B---3--:R-:W-:-:S07]  /*4060*/  FADD.FTZ R2, R68, R9 ;  /* 0x0000000944027221 */ /* 0x008fce0000010000 */
[----:B------:R-:W3:Y:S01]  /*4070*/  MUFU.EX2 R71, R71 ;  /* 0x0000004700477308 */ /* 0x000ee20000000800 */
[----:B0-----:R-:W-:-:S07]  /*4080*/  FADD.FTZ R9, R73, R0 ;  /* 0x0000000049097221 */ /* 0x001fce0000010000 */
[----:B------:R-:W0:Y:S01]  /*4090*/  MUFU.EX2 R3, R3 ;  /* 0x0000000300037308 */ /* 0x000e220000000800 */
[C---:B----4-:R-:W-:Y:S01]  /*40a0*/  FADD.FTZ R0, R76.reuse, R9 ;  /* 0x000000094c007221 */ /* 0x050fe20000010000 */
[----:B--2---:R-:W-:-:S06]  /*40b0*/  F2FP.F16.F32.PACK_AB R5, R76, R73 ;  /* 0x000000494c05723e */ /* 0x004fcc00000000ff */
[----:B------:R-:W2:Y:S01]  /*40c0*/  MUFU.EX2 R78, R78 ;  /* 0x0000004e004e7308 */ /* 0x000ea20000000800 */
[C---:B---3--:R-:W-:Y:S01]  /*40d0*/  FADD.FTZ R11, R71.reuse, R2 ;  /* 0x00000002470b7221 */ /* 0x048fe20000010000 */
[----:B------:R-:W-:-:S06]  /*40e0*/  F2FP.F16.F32.PACK_AB R4, R71, R68 ;  /* 0x000000444704723e */ /* 0x000fcc00000000ff */
[----:B------:R-:W3:Y:S01]  /*40f0*/  MUFU.EX2 R74, R74 ;  /* 0x0000004a004a7308 */ /* 0x000ee20000000800 */
[----:B0-----:R-:W-:-:S07]  /*4100*/  FADD.FTZ R9, R3, R0 ;  /* 0x0000000003097221 */ /* 0x001fce0000010000 */
[----:B------:R-:W0:Y:S01]  /*4110*/  MUFU.EX2 R79, R79 ;  /* 0x0000004f004f7308 */ /* 0x000e220000000800 */
[----:B--2---:R-:W-:-:S07]  /*4120*/  FADD.FTZ R2, R78, R11 ;  /* 0x0000000b4e027221 */ /* 0x004fce0000010000 */
[----:B------:R-:W2:Y:S01]  /*4130*/  MUFU.EX2 R75, R75 ;  /* 0x0000004b004b7308 */ /* 0x000ea20000000800 */
[C---:B---3--:R-:W-:Y:S01]  /*4140*/  FADD.FTZ R0, R74.reuse, R9 ;  /* 0x000000094a007221 */ /* 0x048fe20000010000 */
[----:B------:R-:W-:-:S06]  /*4150*/  F2FP.F16.F32.PACK_AB R7, R74, R3 ;  /* 0x000000034a07723e */ /* 0x000fcc00000000ff */
[----:B------:R-:W3:Y:S01]  /*4160*/  MUFU.EX2 R81, R81 ;  /* 0x0000005100517308 */ /* 0x000ee20000000800 */
[C---:B0-----:R-:W-:Y:S01]  /*4170*/  FADD.FTZ R2, R79.reuse, R2 ;  /* 0x000000024f027221 */ /* 0x041fe20000010000 */
[----:B------:R-:W-:-:S05]  /*4180*/  F2FP.F16.F32.PACK_AB R6, R79, R78 ;  /* 0x0000004e4f06723e */ /* 0x000fca00000000ff */
[----:B------:R1:W-:Y:S01]  /*4190*/  STSM.16.M88.4 [R18+0x6000], R4 ;  /* 0x0060000412007844 */ /* 0x0003e20000000200 */
[----:B------:R-:W0:Y:S01]  /*41a0*/  MUFU.EX2 R80, R80 ;  /* 0x0000005000507308 */ /* 0x000e220000000800 */
[----:B--2---:R-:W-:-:S07]  /*41b0*/  FADD.FTZ R11, R75, R0 ;  /* 0x000000004b0b7221 */ /* 0x004fce0000010000 */
[----:B------:R-:W2:Y:S01]  /*41c0*/  MUFU.EX2 R82, R82 ;  /* 0x0000005200527308 */ /* 0x000ea20000000800 */
[----:B---3--:R-:W-:-:S07]  /*41d0*/  FADD.FTZ R9, R81, R2 ;  /* 0x0000000251097221 */ /* 0x008fce0000010000 */
[----:B------:R-:W-:Y:S01]  /*41e0*/  MUFU.EX2 R77, R77 ;  /* 0x0000004d004d7308 */ /* 0x000fe20000000800 */
[----:B0-----:R-:W-:-:S07]  /*41f0*/  FADD.FTZ R2, R80, R11 ;  /* 0x0000000b50027221 */ /* 0x001fce0000010000 */
[----:B------:R-:W0:Y:S01]  /*4200*/  MUFU.EX2 R56, R56 ;  /* 0x0000003800387308 */ /* 0x000e220000000800 */
[C---:B--2---:R-:W-:Y:S01]  /*4210*/  FADD.FTZ R0, R82.reuse, R9 ;  /* 0x0000000952007221 */ /* 0x044fe20000010000 */
[----:B------:R-:W-:Y:S02]  /*4220*/  F2FP.F16.F32.PACK_AB R8, R82, R81 ;  /* 0x000000515208723e */ /* 0x000fe400000000ff */
[----:B------:R-:W-:-:S04]  /*4230*/  F2FP.F16.F32.PACK_AB R9, R80, R75 ;  /* 0x0000004b5009723e */ /* 0x000fc800000000ff */
[----:B------:R-:W-:Y:S08]  /*4240*/  MUFU.EX2 R83, R83 ;  /* 0x0000005300537308 */ /* 0x000ff00000000800 */
[----:B------:R-:W2:Y:S01]  /*4250*/  MUFU.EX2 R84, R84 ;  /* 0x0000005400547308 */ /* 0x000ea20000000800 */
[----:B0-----:R-:W-:Y:S01]  /*4260*/  F2FP.F16.F32.PACK_AB R11, R56, R77 ;  /* 0x0000004d380b723e */ /* 0x001fe200000000ff */
[----:B------:R-:W-:Y:S01]  /*4270*/  FADD.FTZ R77, R77, R2 ;  /* 0x000000024d4d7221 */ /* 0x000fe20000010000 */
[----:B--2---:R-:W-:Y:S01]  /*4280*/  F2FP.F16.F32.PACK_AB R10, R84, R83 ;  /* 0x00000053540a723e */ /* 0x004fe200000000ff */
[----:B------:R-:W-:-:S02]  /*4290*/  FADD.FTZ R83, R83, R0 ;  /* 0x0000000053537221 */ /* 0x000fc40000010000 */
[----:B------:R-:W-:Y:S02]  /*42a0*/  FADD.FTZ R0, R56, R77 ;  /* 0x0000004d38007221 */ /* 0x000fe40000010000 */
[----:B------:R1:W-:Y:S01]  /*42b0*/  STSM.16.M88.4 [R17+0x6000], R8 ;  /* 0x0060000811007844 */ /* 0x0003e20000000200 */
[----:B------:R-:W-:Y:S01]  /*42c0*/  FADD.FTZ R2, R84, R83 ;  /* 0x0000005354027221 */ /* 0x000fe20000010000 */
[----:B------:R0:W-:Y:S06]  /*42d0*/  MEMBAR.ALL.CTA ;  /* 0x0000000000007992 */ /* 0x0001ec0000008000 */
[----:B0-----:R-:W0:Y:S02]  /*42e0*/  FENCE.VIEW.ASYNC.S ;  /* 0x00000000000073c6 */ /* 0x001e240000000000 */
[----:B0-----:R-:W-:Y:S01]  /*42f0*/  NOP ;  /* 0x0000000000007918 */ /* 0x001fe20000000000 */
[----:B------:R-:W-:Y:S05]  /*4300*/  @!P1 BRA `(.L_x_11882) ;  /* 0x0000003000b49947 */ /* 0x000fea0003800000 */
[----:B-1----:R-:W-:Y:S01]  /*4310*/  IMAD.MOV.U32 R4, RZ, RZ, R54 ;  /* 0x000000ffff047224 */ /* 0x002fe200078e0036 */
[----:B------:R-:W-:Y:S01]  /*4320*/  UMOV UR28, UR45 ;  /* 0x0000002d001c7c82 */ /* 0x000fe20008000000 */
[----:B------:R-:W-:Y:S01]  /*4330*/  IMAD.MOV.U32 R3, RZ, RZ, R69 ;  /* 0x000000ffff037224 */ /* 0x000fe200078e0045 */
[----:B------:R-:W-:Y:S01]  /*4340*/  UMOV UR53, UR44 ;  /* 0x0000002c00357c82 */ /* 0x000fe20008000000 */
[----:B------:R-:W-:Y:S01]  /*4350*/  IMAD.MOV.U32 R135, RZ, RZ, RZ ;  /* 0x000000ffff877224 */ /* 0x000fe200078e00ff */
[----:B------:R-:W-:Y:S01]  /*4360*/  ULDC UR34, c[0x0][0x288] ;  /* 0x0000a20000227ab9 */ /* 0x000fe20000000800 */
[----:B------:R-:W-:Y:S01]  /*4370*/  ULDC UR35, c[0x0][0x9d8] ;  /* 0x0002760000237ab9 */ /* 0x000fe20000000800 */
[----:B------:R-:W-:-:S05]  /*4380*/  ULDC UR33, c[0x0][0x988] ;  /* 0x0002620000217ab9 */ /* 0x000fca0000000800 */
.L_x_11893:
[----:B------:R-:W-:Y:S01]  /*4390*/  ISETP.NE.AND P2, PT, RZ, UR37, PT ;  /* 0x00000025ff007c0c */ /* 0x000fe2000bf45270 */
[----:B------:R-:W-:-:S04]  /*43a0*/  UISETP.NE.AND UP0, UPT, UR53, 0x1, UPT ;  /* 0x000000013500788c */ /* 0x000fc8000bf05270 */
[----:B------:R-:W-:-:S04]  /*43b0*/  USEL UR45, URZ, 0x1, UP0 ;  /* 0x000000013f2d7887 */ /* 0x000fc80008000000 */
[----:B------:R-:W-:-:S04]  /*43c0*/  ULOP3.LUT UR45, UR28, UR45, URZ, 0x3c, !UPT ;  /* 0x0000002d1c2d7292 */ /* 0x000fc8000f8e3c3f */
[----:B------:R-:W-:Y:S08]  /*43d0*/  @P2 BRA `(.L_x_11883) ;  /* 0x0000000000382947 */ /* 0x000ff00003800000 */
[----:B------:R-:W-:Y:S05]  /*43e0*/  @!P0 BRA `(.L_x_11884) ;  /* 0x0000000000048947 */ /* 0x000fea0003800000 */
[----:B------:R-:W-:Y:S01]  /*43f0*/  BPT.TRAP 0x1 ;  /* 0x000000040000795c */ /* 0x000fe20000300000 */
.L_x_11884:
        /* <DEDUP_REMOVED lines=9> */
.L_x_11885:
[----:B-1----:R-:W-:Y:S05]  /*4490*/  @P1 BRA `(.L_x_11883) ;  /* 0x0000000000081947 */ /* 0x002fea0003800000 */
[----:B------:R-:W1:Y:S02]  /*44a0*/  SYNCS.PHASECHK.TRANS64.TRYWAIT P1, [UR6+0x2d830], R5 ;  /* 0x02d83005ff0075a7 */ /* 0x000e640008020146 */
[----:B-1----:R-:W-:Y:S05]  /*44b0*/  @!P1 BRA `(.L_x_11886) ;  /* 0x000000bc00c09947 */ /* 0x002fea0003800000 */
.L_x_11883:
        /* <DEDUP_REMOVED lines=40> */
.L_x_11888:
[----:B------:R-:W-:Y:S01]  /*4740*/  ULEA UR6, UR53, UR40, 0x3 ;  /* 0x0000002835067291 */ /* 0x000fe2000f8e183f */
[----:B------:R-:W-:-:S04]  /*4750*/  MOV R5, UR28 ;  /* 0x0000001c00057c02 */ /* 0x000fc80008000f00 */
[----:B------:R-:W-:-:S04]  /*4760*/  SHF.L.U32 R5, R5, 0x1f, RZ ;  /* 0x0000001f05057819 */ /* 0x000fc800000006ff */
[----:B------:R0:W1:Y:S01]  /*4770*/  SYNCS.PHASECHK.TRANS64.TRYWAIT P1, [UR6+0x2d850], R5 ;  /* 0x02d85005ff0075a7 */ /* 0x0000620008020146 */
[----:B------:R-:W-:Y:S05]  /*4780*/  @!P0 BRA `(.L_x_11889) ;  /* 0x0000000000048947 */ /* 0x000fea0003800000 */
[----:B------:R-:W-:Y:S01]  /*4790*/  BPT.TRAP 0x1 ;  /* 0x000000040000795c */ /* 0x000fe20000300000 */
.L_x_11889:
[----:B-1----:R-:W-:Y:S05]  /*47a0*/  @P1 BRA `(.L_x_11887) ;  /* 0x0000000000081947 */ /* 0x002fea0003800000 */
[----:B------:R-:W1:Y:S02]  /*47b0*/  SYNCS.PHASECHK.TRANS64.TRYWAIT P1, [UR6+0x2d850], R5 ;  /* 0x02d85005ff0075a7 */ /* 0x000e640008020146 */
[----:B-1----:R-:W-:Y:S05]  /*47c0*/  @!P1 BRA `(.L_x_11890) ;  /* 0x000000bc00149947 */ /* 0x002fea0003800000 */
.L_x_11887:
        /* <DEDUP_REMOVED lines=70> */
.L_x_11891:
[----:B------:R-:W-:Y:S01]  /*4c30*/  UISETP.NE.AND UP0, UPT, UR49, URZ, UPT ;  /* 0x0000003f3100728c */ /* 0x000fe2000bf05270 */
[----:B------:R-:W-:Y:S02]  /*4c40*/  VIADD R141, R136, UR39 ;  /* 0x00000027888d7c36 */ /* 0x000fe40008000000 */
[----:B0-----:R-:W-:Y:S01]  /*4c50*/  FMUL.FTZ R5, R26, UR35 ;  /* 0x000000231a057c20 */ /* 0x001fe20008410000 */
[----:B------:R-:W-:Y:S01]  /*4c60*/  FMUL.FTZ R20, R47, UR35 ;  /* 0x000000232f147c20 */ /* 0x000fe20008410000 */
[----:B------:R-:W-:Y:S01]  /*4c70*/  FMUL.FTZ R8, R31, UR35 ;  /* 0x000000231f087c20 */ /* 0x000fe20008410000 */
[----:B------:R-:W0:Y:S01]  /*4c80*/  LDC R47, c[0x0][0x2f0] ;  /* 0x0000bc00ff2f7b82 */ /* 0x000e220000000800 */
[----:B------:R-:W-:Y:S01]  /*4c90*/  PLOP3.LUT P1, PT, PT, PT, UP0, 0x80, 0x0 ;  /* 0x000000000000781c */ /* 0x000fe20003f2f008 */
[----:B------:R-:W-:Y:S01]  /*4ca0*/  FMUL.FTZ R31, R33, UR35 ;  /* 0x00000023211f7c20 */ /* 0x000fe20008410000 */
[----:B------:R-:W-:Y:S01]  /*4cb0*/  PLOP3.LUT P2, PT, PT, PT, UP0, 0x80, 0x0 ;  /* 0x000000000000781c */ /* 0x000fe20003f4f008 */
[----:B------:R-:W-:Y:S01]  /*4cc0*/  FMUL.FTZ R33, R37, UR35 ;  /* 0x0000002325217c20 */ /* 0x000fe20008410000 */
[----:B------:R-:W-:Y:S01]  /*4cd0*/  FMUL.FTZ R37, R45, UR35 ;  /* 0x000000232d257c20 */ /* 0x000fe20008410000 */
[----:B------:R-:W-:Y:S01]  /*4ce0*/  @UP0 ULDC UR6, c[0x0][0x44c] ;  /* 0x0001130000060ab9 */ /* 0x000fe20000000800 */
[----:B------:R-:W-:Y:S01]  /*4cf0*/  FMUL.FTZ R144, R24, UR35 ;  /* 0x0000002318907c20 */ /* 0x000fe20008410000 */
[----:B------:R-:W-:-:S02]  /*4d00*/  IMAD.MOV.U32 R140, RZ, RZ, -0x2 ;  /* 0xfffffffeff8c7424 */ /* 0x000fc400078e00ff */
[----:B------:R-:W-:Y:S01]  /*4d10*/  FMUL.FTZ R143, R25, UR35 ;  /* 0x00000023198f7c20 */ /* 0x000fe20008410000 */
[----:B------:R-:W-:Y:S01]  /*4d20*/  FMUL.FTZ R142, R28, UR35 ;  /* 0x000000231c8e7c20 */ /* 0x000fe20008410000 */
[----:B------:R-:W-:Y:S01]  /*4d30*/  FMUL.FTZ R29, R29, UR35 ;  /* 0x000000231d1d7c20 */ /* 0x000fe20008410000 */
[----:B------:R-:W-:Y:S01]  /*4d40*/  FMUL.FTZ R14, R43, UR35 ;  /* 0x000000232b0e7c20 */ /* 0x000fe20008410000 */
[----:B------:R-:W1:Y:S01]  /*4d50*/  MUFU.TANH R144, R144 ;  /* 0x0000009000907308 */ /* 0x000e620000002400 */
[----:B------:R-:W-:Y:S01]  /*4d60*/  @P1 IMAD.HI.U32 R26, R141, UR6, RZ ;  /* 0x000000068d1a1c27 */ /* 0x000fe2000f8e00ff */
[----:B------:R-:W-:-:S03]  /*4d70*/  @UP0 ULDC UR6, c[0x0][0x450] ;  /* 0x0001140000060ab9 */ /* 0x000fc60000000800 */
[----:B------:R-:W-:Y:S01]  /*4d80*/  FMUL.FTZ R43, R57, UR35 ;  /* 0x00000023392b7c20 */ /* 0x000fe20008410000 */
[----:B------:R-:W-:Y:S01]  /*4d90*/  FMUL.FTZ R7, R30, UR35 ;  /* 0x000000231e077c20 */ /* 0x000fe20008410000 */
[----:B------:R-:W-:Y:S01]  /*4da0*/  FMUL.FTZ R30, R32, UR35 ;  /* 0x00000023201e7c20 */ /* 0x000fe20008410000 */
[----:B------:R-:W-:Y:S01]  /*4db0*/  @P2 SHF.R.U32.HI R141, RZ, UR6, R26 ;  /* 0x00000006ff8d2c19 */ /* 0x000fe2000801161a */
[----:B------:R-:W-:Y:S01]  /*4dc0*/  UMOV UR6, 0xffffff80 ;  /* 0xffffff8000067882 */ /* 0x000fe20000000000 */
[----:B------:R-:W2:Y:S01]  /*4dd0*/  MUFU.TANH R143, R143 ;  /* 0x0000008f008f7308 */ /* 0x000ea20000002400 */
[----:B------:R-:W-:Y:S01]  /*4de0*/  UIMAD UR6, UR54, UR6, 0x1 ;  /* 0x00000001360674a4 */ /* 0x000fe2000f8e0206 */
[----:B------:R-:W-:Y:S01]  /*4df0*/  FMUL.FTZ R32, R36, UR35 ;  /* 0x0000002324207c20 */ /* 0x000fe20008410000 */
[----:B------:R-:W3:Y:S01]  /*4e00*/  SHFL.IDX PT, R45, R141, RZ, 0x1c1f ;  /* 0x001c1fff8d2d7589 */ /* 0x000ee200000e0000 */
[----:B------:R-:W-:Y:S01]  /*4e10*/  FMUL.FTZ R15, R46, UR35 ;  /* 0x000000232e0f7c20 */ /* 0x000fe20008410000 */
[----:B------:R-:W-:Y:S01]  /*4e20*/  FMUL.FTZ R9, R34, UR35 ;  /* 0x0000002322097c20 */ /* 0x000fe20008410000 */
[----:B------:R-:W-:Y:S01]  /*4e30*/  FMUL.FTZ R34, R40, UR35 ;  /* 0x0000002328227c20 */ /* 0x000fe20008410000 */
[----:B------:R-:W-:Y:S01]  /*4e40*/  IMAD R140, R23, R140, UR6 ;  /* 0x00000006178c7e24 */ /* 0x000fe2000f8e028c */
[----:B------:R-:W4:Y:S01]  /*4e50*/  MUFU.TANH R142, R142 ;  /* 0x0000008e008e7308 */ /* 0x000f220000002400 */
[----:B------:R-:W-:Y:S01]  /*4e60*/  FMUL.FTZ R11, R38, UR35 ;  /* 0x00000023260b7c20 */ /* 0x000fe20008410000 */
[----:B------:R-:W-:Y:S01]  /*4e70*/  FMUL.FTZ R38, R48, UR35 ;  /* 0x0000002330267c20 */ /* 0x000fe20008410000 */
[----:B0-----:R-:W-:-:S02]  /*4e80*/  IMAD R140, R47, UR48, R140 ;  /* 0x000000302f8c7c24 */ /* 0x001fc4000f8e028c */
        /* <DEDUP_REMOVED lines=15> */
[----:B---3--:R-:W-:Y:S01]  /*4f80*/  IADD3 R57, R45, -UR34, R140 ;  /* 0x800000222d397c10 */ /* 0x008fe2000fffe08c */
[----:B------:R-:W-:Y:S01]  /*4f90*/  FMUL.FTZ R45, R60, UR35 ;  /* 0x000000233c2d7c20 */ /* 0x000fe20008410000 */
[----:B------:R-:W-:Y:S01]  /*4fa0*/  FMUL.FTZ R26, R55, UR35 ;  /* 0x00000023371a7c20 */ /* 0x000fe20008410000 */
[----:B------:R-:W-:Y:S01]  /*4fb0*/  FMUL.FTZ R6, R27, UR35 ;  /* 0x000000231b067c20 */ /* 0x000fe20008410000 */
[C---:B------:R-:W-:Y:S01]  /*4fc0*/  ISETP.GT.AND P1, PT, R57.reuse, RZ, PT ;  /* 0x000000ff3900720c */ /* 0x040fe20003f24270 */
[----:B------:R-:W3:Y:S01]  /*4fd0*/  MUFU.TANH R31, R31 ;  /* 0x0000001f001f7308 */ /* 0x000ee20000002400 */
[----:B------:R-:W-:Y:S01]  /*4fe0*/  ISETP.GT.AND P2, PT, R57, 0x1, PT ;  /* 0x000000013900780c */ /* 0x000fe20003f44270 */
[----:B------:R-:W-:Y:S01]  /*4ff0*/  FMUL.FTZ R27, R58, UR35 ;  /* 0x000000233a1b7c20 */ /* 0x000fe20008410000 */
[----:B-1----:R-:W-:Y:S01]  /*5000*/  FSEL R144, R144, -INF , P1 ;  /* 0xff80000090907808 */ /* 0x002fe20000800000 */
[----:B------:R-:W-:Y:S01]  /*5010*/  FMUL.FTZ R56, R81, UR35 ;  /* 0x0000002351387c20 */ /* 0x000fe20008410000 */
[----:B------:R-:W-:Y:S01]  /*5020*/  ISETP.GT.AND P1, PT, R57, 0x8, PT ;  /* 0x000000083900780c */ /* 0x000fe20003f24270 */
[----:B------:R-:W-:Y:S01]  /*5030*/  FMUL.FTZ R84, R84, UR35 ;  /* 0x0000002354547c20 */ /* 0x000fe20008410000 */
[----:B--2---:R-:W-:Y:S01]  /*5040*/  FSEL R143, R143, -INF , P2 ;  /* 0xff8000008f8f7808 */ /* 0x004fe20001000000 */
[----:B------:R-:W1:Y:S01]  /*5050*/  MUFU.TANH R32, R32 ;  /* 0x0000002000207308 */ /* 0x000e620000002400 */
[----:B------:R-:W-:Y:S01]  /*5060*/  FMNMX.FTZ R46, R144, R3, !PT ;  /* 0x00000003902e7209 */ /* 0x000fe20007810000 */
[----:B------:R-:W-:Y:S01]  /*5070*/  FMUL.FTZ R85, R85, UR35 ;  /* 0x0000002355557c20 */ /* 0x000fe20008410000 */
[----:B------:R-:W-:Y:S01]  /*5080*/  ISETP.GT.AND P2, PT, R57, 0x9, PT ;  /* 0x000000093900780c */ /* 0x000fe20003f44270 */
[----:B------:R-:W-:Y:S01]  /*5090*/  FMUL.FTZ R28, R59, UR35 ;  /* 0x000000233b1c7c20 */ /* 0x000fe20008410000 */
[----:B----4-:R-:W-:Y:S01]  /*50a0*/  FSEL R142, R142, -INF , P1 ;  /* 0xff8000008e8e7808 */ /* 0x010fe20000800000 */
[----:B------:R-:W2:Y:S01]  /*50b0*/  SHFL.IDX PT, R141, R141, 0x1, 0x1c1f ;  /* 0x003c1f008d8d7f89 */ /* 0x000ea200000e0000 */
[----:B------:R-:W-:Y:S01]  /*50c0*/  FMNMX.FTZ R47, R143, R46, !PT ;  /* 0x0000002e8f2f7209 */ /* 0x000fe20007810000 */
[----:B------:R-:W4:Y:S01]  /*50d0*/  MUFU.TANH R33, R33 ;  /* 0x0000002100217308 */ /* 0x000f220000002400 */
[----:B------:R-:W-:Y:S01]  /*50e0*/  ISETP.GT.AND P1, PT, R57, 0x10, PT ;  /* 0x000000103900780c */ /* 0x000fe20003f24270 */
[----:B------:R-:W-:Y:S01]  /*50f0*/  FMUL.FTZ R46, R64, UR35 ;  /* 0x00000023402e7c20 */ /* 0x000fe20008410000 */
[----:B0-----:R-:W-:Y:S01]  /*5100*/  FSEL R29, R29, -INF , P2 ;  /* 0xff8000001d1d7808 */ /* 0x001fe20001000000 */
[----:B------:R-:W-:Y:S01]  /*5110*/  FMUL.FTZ R64, R74, UR35 ;  /* 0x000000234a407c20 */ /* 0x000fe20008410000 */
[----:B------:R-:W-:Y:S01]  /*5120*/  FMNMX.FTZ R48, R142, R47, !PT ;  /* 0x0000002f8e307209 */ /* 0x000fe20007810000 */
[----:B------:R-:W-:Y:S01]  /*5130*/  FMUL.FTZ R74, R87, UR35 ;  /* 0x00000023574a7c20 */ /* 0x000fe20008410000 */
[----:B------:R-:W-:Y:S01]  /*5140*/  ISETP.GT.AND P2, PT, R57, 0x11, PT ;  /* 0x000000113900780c */ /* 0x000fe20003f44270 */
[----:B------:R-:W0:Y:S01]  /*5150*/  MUFU.TANH R34, R34 ;  /* 0x0000002200227308 */ /* 0x000e220000002400 */
[----:B-----5:R-:W-:Y:S01]  /*5160*/  FSEL R30, R30, -INF , P1 ;  /* 0xff8000001e1e7808 */ /* 0x020fe20000800000 */
[----:B------:R-:W-:Y:S01]  /*5170*/  ULEA UR6, UR44, UR40, 0x3 ;  /* 0x000000282c067291 */ /* 0x000fe2000f8e183f */
[----:B------:R-:W-:-:S02]  /*5180*/  FMNMX.FTZ R47, R29, R48, !PT ;  /* 0x000000301d2f7209 */ /* 0x000fc40007810000 */
[----:B------:R-:W-:Y:S01]  /*5190*/  ISETP.GT.AND P1, PT, R57, 0x18, PT ;  /* 0x000000183900780c */ /* 0x000fe20003f24270 */
[----:B------:R-:W-:Y:S01]  /*51a0*/  UIADD3 UR6, UR6, 0x2d840, URZ ;  /* 0x0002d84006067890 */ /* 0x000fe2000fffe03f */
[----:B---3--:R-:W-:Y:S01]  /*51b0*/  FSEL R31, R31, -INF , P2 ;  /* 0xff8000001f1f7808 */ /* 0x008fe20001000000 */
[----:B------:R-:W3:Y:S01]  /*51c0*/  MUFU.TANH R35, R35 ;  /* 0x0000002300237308 */ /* 0x000ee20000002400 */
[----:B------:R-:W-:Y:S01]  /*51d0*/  FMNMX.FTZ R48, R30, R47, !PT ;  /* 0x0000002f1e307209 */ /* 0x000fe20007810000 */
[----:B------:R-:W-:Y:S01]  /*51e0*/  FMUL.FTZ R47, R65, UR35 ;  /* 0x00000023412f7c20 */ /* 0x000fe20008410000 */
[----:B------:R-:W-:Y:S01]  /*51f0*/  ISETP.GT.AND P2, PT, R57, 0x19, PT ;  /* 0x000000193900780c */ /* 0x000fe20003f44270 */
[----:B------:R-:W-:Y:S01]  /*5200*/  UPRMT UR6, UR41, 0x654, UR6 ;  /* 0x0000065429067896 */ /* 0x000fe20008000006 */
[----:B-1----:R-:W-:Y:S02]  /*5210*/  FSEL R32, R32, -INF , P1 ;  /* 0xff80000020207808 */ /* 0x002fe40000800000 */
[----:B------:R-:W-:Y:S01]  /*5220*/  FMNMX.FTZ R49, R31, R48, !PT ;  /* 0x000000301f317209 */ /* 0x000fe20007810000 */
[----:B------:R-:W1:Y:S01]  /*5230*/  MUFU.TANH R36, R36 ;  /* 0x0000002400247308 */ /* 0x000e620000002400 */
[----:B------:R-:W-:Y:S01]  /*5240*/  ISETP.GT.AND P1, PT, R57, 0x20, PT ;  /* 0x000000203900780c */ /* 0x000fe20003f24270 */
[----:B------:R-:W-:Y:S01]  /*5250*/  FMUL.FTZ R48, R68, UR35 ;  /* 0x0000002344307c20 */ /* 0x000fe20008410000 */
[----:B----4-:R-:W-:Y:S01]  /*5260*/  FSEL R33, R33, -INF , P2 ;  /* 0xff80000021217808 */ /* 0x010fe20001000000 */
[----:B------:R-:W-:Y:S01]  /*5270*/  FMUL.FTZ R68, R82, UR35 ;  /* 0x0000002352447c20 */ /* 0x000fe20008410000 */
[----:B------:R-:W-:Y:S01]  /*5280*/  FMNMX.FTZ R50, R32, R49, !PT ;  /* 0x0000003120327209 */ /* 0x000fe20007810000 */
[----:B------:R-:W-:Y:S01]  /*5290*/  SYNCS.ARRIVE.TRANS64.RED.A1T0 RZ, [UR6], RZ ;  /* 0x000000ffffff79a7 */ /* 0x000fe20008100406 */
[----:B------:R-:W-:Y:S01]  /*52a0*/  ISETP.GT.AND P2, PT, R57, 0x21, PT ;  /* 0x000000213900780c */ /* 0x000fe20003f44270 */
[----:B------:R-:W4:Y:S01]  /*52b0*/  MUFU.TANH R37, R37 ;  /* 0x0000002500257308 */ /* 0x000f220000002400 */
[----:B0-----:R-:W-:-:S02]  /*52c0*/  FSEL R34, R34, -INF , P1 ;  /* 0xff80000022227808 */ /* 0x001fc40000800000 */
[----:B------:R-:W-:Y:S02]  /*52d0*/  FMNMX.FTZ R49, R33, R50, !PT ;  /* 0x0000003221317209 */ /* 0x000fe40007810000 */
[----:B------:R-:W-:Y:S02]  /*52e0*/  ISETP.GT.AND P1, PT, R57, 0x28, PT ;  /* 0x000000283900780c */ /* 0x000fe40003f24270 */
[----:B---3--:R-:W-:Y:S01]  /*52f0*/  FSEL R35, R35, -INF , P2 ;  /* 0xff80000023237808 */ /* 0x008fe20001000000 */
[----:B------:R-:W0:Y:S01]  /*5300*/  MUFU.TANH R38, R38 ;  /* 0x0000002600267308 */ /* 0x000e220000002400 */
[----:B------:R-:W-:Y:S01]  /*5310*/  FMNMX.FTZ R50, R34, R49, !PT ;  /* 0x0000003122327209 */ /* 0x000fe20007810000 */
[----:B------:R-:W-:Y:S01]  /*5320*/  FMUL.FTZ R49, R69, UR35 ;  /* 0x0000002345317c20 */ /* 0x000fe20008410000 */
[----:B------:R-:W-:Y:S02]  /*5330*/  ISETP.GT.AND P2, PT, R57, 0x29, PT ;  /* 0x000000293900780c */ /* 0x000fe40003f44270 */
[----:B-1----:R-:W-:-:S02]  /*5340*/  FSEL R36, R36, -INF , P1 ;  /* 0xff80000024247808 */ /* 0x002fc40000800000 */
[----:B------:R-:W-:Y:S01]  /*5350*/  FMNMX.FTZ R51, R35, R50, !PT ;  /* 0x0000003223337209 */ /* 0x000fe20007810000 */
[----:B------:R-:W1:Y:S01]  /*5360*/  MUFU.TANH R39, R39 ;  /* 0x0000002700277308 */ /* 0x000e620000002400 */
[----:B------:R-:W-:Y:S02]  /*5370*/  ISETP.GT.AND P1, PT, R57, 0x30, PT ;  /* 0x000000303900780c */ /* 0x000fe40003f24270 */
[----:B----4-:R-:W-:Y:S02]  /*5380*/  FSEL R37, R37, -INF , P2 ;  /* 0xff80000025257808 */ /* 0x010fe40001000000 */
[----:B------:R-:W-:Y:S01]  /*5390*/  FMNMX.FTZ R50, R36, R51, !PT ;  /* 0x0000003324327209 */ /* 0x000fe20007810000 */
[----:B------:R-:W-:Y:S01]  /*53a0*/  FMUL.FTZ R51, R72, UR35 ;  /* 0x0000002348337c20 */ /* 0x000fe20008410000 */
[----:B------:R-:W-:Y:S01]  /*53b0*/  ISETP.GT.AND P2, PT, R57, 0x31, PT ;  /* 0x000000313900780c */ /* 0x000fe20003f44270 */
[----:B------:R-:W3:Y:S01]  /*53c0*/  MUFU.TANH R40, R40 ;  /* 0x0000002800287308 */ /* 0x000ee20000002400 */
[----:B0-----:R-:W-:-:S02]  /*53d0*/  FSEL R38, R38, -INF , P1 ;  /* 0xff80000026267808 */ /* 0x001fc40000800000 */
[----:B------:R-:W-:Y:S01]  /*53e0*/  FMNMX.FTZ R53, R37, R50, !PT ;  /* 0x0000003225357209 */ /* 0x000fe20007810000 */
[----:B------:R-:W-:Y:S01]  /*53f0*/  FMUL.FTZ R50, R73, UR35 ;  /* 0x0000002349327c20 */ /* 0x000fe20008410000 */
[----:B------:R-:W-:Y:S02]  /*5400*/  ISETP.GT.AND P1, PT, R57, 0x38, PT ;  /* 0x000000383900780c */ /* 0x000fe40003f24270 */
[----:B------:R-:W-:Y:S01]  /*5410*/  FMNMX.FTZ R52, R38, R53, !PT ;  /* 0x0000003526347209 */ /* 0x000fe20007810000 */
[----:B------:R-:W0:Y:S01]  /*5420*/  MUFU.TANH R41, R41 ;  /* 0x0000002900297308 */ /* 0x000e220000002400 */
[----:B-1----:R-:W-:Y:S02]  /*5430*/  FSEL R39, R39, -INF , P2 ;  /* 0xff80000027277808 */ /* 0x002fe40001000000 */
[----:B------:R-:W-:Y:S02]  /*5440*/  ISETP.GT.AND P2, PT, R57, 0x39, PT ;  /* 0x000000393900780c */ /* 0x000fe40003f44270 */
[----:B------:R-:W-:Y:S01]  /*5450*/  FMNMX.FTZ R53, R39, R52, !PT ;  /* 0x0000003427357209 */ /* 0x000fe20007810000 */
[----:B------:R-:W-:Y:S01]  /*5460*/  FMUL.FTZ R52, R76, UR35 ;  /* 0x000000234c347c20 */ /* 0x000fe20008410000 */
[----:B--2---:R-:W-:Y:S01]  /*5470*/  IADD3 R76, R141, -UR34, R140 ;  /* 0x800000228d4c7c10 */ /* 0x004fe2000fffe08c */
[----:B------:R-:W1:Y:S01]  /*5480*/  MUFU.TANH R42, R42 ;  /* 0x0000002a002a7308 */ /* 0x000e620000002400 */
[----:B---3--:R-:W-:-:S02]  /*5490*/  FSEL R40, R40, -INF , P1 ;  /* 0xff80000028287808 */ /* 0x008fc40000800000 */
[----:B------:R-:W-:Y:S02]  /*54a0*/  ISETP.GT.AND P1, PT, R57, 0x40, PT ;  /* 0x000000403900780c */ /* 0x000fe40003f24270 */
[----:B------:R-:W-:Y:S02]  /*54b0*/  FMNMX.FTZ R54, R40, R53, !PT ;  /* 0x0000003528367209 */ /* 0x000fe40007810000 */
[----:B------:R-:W-:Y:S01]  /*54c0*/  ISETP.GT.AND P3, PT, R76, 0x1, PT ;  /* 0x000000014c00780c */ /* 0x000fe20003f64270 */
[----:B------:R-:W2:Y:S01]  /*54d0*/  MUFU.TANH R43, R43 ;  /* 0x0000002b002b7308 */ /* 0x000ea20000002400 */
[----:B0-----:R-:W-:Y:S02]  /*54e0*/  FSEL R41, R41, -INF , P2 ;  /* 0xff80000029297808 */ /* 0x001fe40001000000 */
[----:B------:R-:W-:Y:S02]  /*54f0*/  ISETP.GT.AND P2, PT, R57, 0x41, PT ;  /* 0x000000413900780c */ /* 0x000fe40003f44270 */
[----:B------:R-:W-:-:S03]  /*5500*/  FMNMX.FTZ R53, R41, R54, !PT ;  /* 0x0000003629357209 */ /* 0x000fc60007810000 */
[----:B------:R-:W0:Y:S01]  /*5510*/  MUFU.TANH R45, R45 ;  /* 0x0000002d002d7308 */ /* 0x000e220000002400 */
[----:B-1----:R-:W-:Y:S02]  /*5520*/  FSEL R42, R42, -INF , P1 ;  /* 0xff8000002a2a7808 */ /* 0x002fe40000800000 */
[----:B------:R-:W-:Y:S02]  /*5530*/  ISETP.GT.AND P1, PT, R57, 0x48, PT ;  /* 0x000000483900780c */ /* 0x000fe40003f24270 */
[----:B------:R-:W-:Y:S01]  /*5540*/  FMNMX.FTZ R54, R42, R53, !PT ;  /* 0x000000352a367209 */ /* 0x000fe20007810000 */
[----:B------:R-:W-:Y:S02]  /*5550*/  FMUL.FTZ R53, R77, UR35 ;  /* 0x000000234d357c20 */ /* 0x000fe40008410000 */
[----:B------:R-:W1:Y:S01]  /*5560*/  MUFU.TANH R44, R44 ;  /* 0x0000002c002c7308 */ /* 0x000e620000002400 */
[----:B--2---:R-:W-:Y:S02]  /*5570*/  FSEL R43, R43, -INF , P2 ;  /* 0xff8000002b2b7808 */ /* 0x004fe40001000000 */
[----:B------:R-:W-:-:S02]  /*5580*/  ISETP.GT.AND P2, PT, R57, 0x49, PT ;  /* 0x000000493900780c */ /* 0x000fc40003f44270 */
[----:B------:R-:W-:-:S03]  /*5590*/  FMNMX.FTZ R54, R43, R54, !PT ;  /* 0x000000362b367209 */ /* 0x000fc60007810000 */
[----:B------:R-:W2:Y:S01]  /*55a0*/  MUFU.TANH R46, R46 ;  /* 0x0000002e002e7308 */ /* 0x000ea20000002400 */
[----:B0-----:R-:W-:Y:S02]  /*55b0*/  FSEL R45, R45, -INF , P1 ;  /* 0xff8000002d2d7808 */ /* 0x001fe40000800000 */
[----:B------:R-:W-:Y:S02]  /*55c0*/  ISETP.GT.AND P1, PT, R57, 0x50, PT ;  /* 0x000000503900780c */ /* 0x000fe40003f24270 */
[----:B------:R-:W-:Y:S01]  /*55d0*/  FMNMX.FTZ R55, R45, R54, !PT ;  /* 0x000000362d377209 */ /* 0x000fe20007810000 */
[----:B------:R-:W-:Y:S02]  /*55e0*/  FMUL.FTZ R54, R80, UR35 ;  /* 0x0000002350367c20 */ /* 0x000fe40008410000 */
[----:B------:R-:W0:Y:S01]  /*55f0*/  MUFU.TANH R47, R47 ;  /* 0x0000002f002f7308 */ /* 0x000e220000002400 */
[----:B-1----:R-:W-:Y:S02]  /*5600*/  FSEL R44, R44, -INF , P2 ;  /* 0xff8000002c2c7808 */ /* 0x002fe40001000000 */
[----:B------:R-:W-:-:S02]  /*5610*/  ISETP.GT.AND P2, PT, R57, 0x51, PT ;  /* 0x000000513900780c */ /* 0x000fc40003f44270 */
        /* <DEDUP_REMOVED lines=28> */
[----:B------:R-:W-:Y:S01]  /*57e0*/  FMNMX.FTZ R58, R52, R55, !PT ;  /* 0x00000037343a7209 */ /* 0x000fe20007810000 */
[----:B------:R-:W-:Y:S02]  /*57f0*/  FMUL.FTZ R55, R62, UR35 ;  /* 0x000000233e377c20 */ /* 0x000fe40008410000 */
[----:B------:R-:W2:Y:S01]  /*5800*/  MUFU.TANH R56, R56 ;  /* 0x0000003800387308 */ /* 0x000ea20000002400 */
[----:B0-----:R-:W-:Y:S02]  /*5810*/  FSEL R53, R53, -INF , P2 ;  /* 0xff80000035357808 */ /* 0x001fe40001000000 */
[----:B------:R-:W-:-:S02]  /*5820*/  ISETP.GT.AND P2, PT, R57, 0x71, PT ;  /* 0x000000713900780c */ /* 0x000fc40003f44270 */
[----:B------:R-:W-:Y:S01]  /*5830*/  FMNMX.FTZ R59, R53, R58, !PT ;  /* 0x0000003a353b7209 */ /* 0x000fe20007810000 */
[----:B------:R-:W-:Y:S01]  /*5840*/  FMUL.FTZ R58, R63, UR35 ;  /* 0x000000233f3a7c20 */ /* 0x000fe20008410000 */
[----:B------:R-:W-:Y:S01]  /*5850*/  FMUL.FTZ R63, R71, UR35 ;  /* 0x00000023473f7c20 */ /* 0x000fe20008410000 */
        /* <DEDUP_REMOVED lines=12> */
[----:B------:R-:W-:Y:S01]  /*5920*/  FMNMX.FTZ R62, R59, R60, !PT ;  /* 0x0000003c3b3e7209 */ /* 0x000fe20007810000 */
[----:B------:R-:W-:Y:S02]  /*5930*/  FMUL.FTZ R60, R66, UR35 ;  /* 0x00000023423c7c20 */ /* 0x000fe40008410000 */
        /* <DEDUP_REMOVED lines=9> */
[----:B------:R-:W-:-:S05]  /*59d0*/  ISETP.GT.AND P2, PT, R76, 0x8, PT ;  /* 0x000000084c00780c */ /* 0x000fca0003f44270 */
[----:B------:R-:W-:Y:S01]  /*59e0*/  MUFU.TANH R8, R8 ;  /* 0x0000000800087308 */ /* 0x000fe20000002400 */
[----:B0-----:R-:W-:Y:S02]  /*59f0*/  FSEL R77, R6, -INF , P3 ;  /* 0xff800000064d7808 */ /* 0x001fe40001800000 */
[----:B------:R-:W-:-:S05]  /*5a00*/  ISETP.GT.AND P3, PT, R76, 0x9, PT ;  /* 0x000000094c00780c */ /* 0x000fca0003f64270 */
[----:B------:R-:W0:Y:S01]  /*5a10*/  MUFU.TANH R9, R9 ;  /* 0x0000000900097308 */ /* 0x000e220000002400 */
[----:B-1----:R-:W-:Y:S02]  /*5a20*/  FSEL R7, R7, -INF , P2 ;  /* 0xff80000007077808 */ /* 0x002fe40001000000 */
[----:B------:R-:W-:-:S05]  /*5a30*/  ISETP.GT.AND P2, PT, R76, 0x10, PT ;  /* 0x000000104c00780c */ /* 0x000fca0003f44270 */
[----:B------:R-:W-:Y:S01]  /*5a40*/  MUFU.TANH R10, R10 ;  /* 0x0000000a000a7308 */ /* 0x000fe20000002400 */
[----:B--2---:R-:W-:Y:S01]  /*5a50*/  FMNMX.FTZ R71, R66, R65, !PT ;  /* 0x0000004142477209 */ /* 0x004fe20007810000 */
[----:B------:R-:W-:Y:S01]  /*5a60*/  FMUL.FTZ R65, R75, UR35 ;  /* 0x000000234b417c20 */ /* 0x000fe20008410000 */
[----:B------:R-:W-:Y:S01]  /*5a70*/  FMUL.FTZ R66, R78, UR35 ;  /* 0x000000234e427c20 */ /* 0x000fe20008410000 */
[----:B------:R-:W-:Y:S02]  /*5a80*/  FMNMX.FTZ R78, R5, R4, !PT ;  /* 0x00000004054e7209 */ /* 0x000fe40007810000 */
[----:B------:R-:W1:Y:S02]  /*5a90*/  SHFL.BFLY PT, R72, R71, 0x1, 0x1f ;  /* 0x0c201f0047487f89 */ /* 0x000e6400000e0000 */
[----:B------:R-:W2:Y:S01]  /*5aa0*/  MUFU.TANH R11, R11 ;  /* 0x0000000b000b7308 */ /* 0x000ea20000002400 */
[----:B------:R-:W-:Y:S02]  /*5ab0*/  FMNMX.FTZ R78, R77, R78, !PT ;  /* 0x0000004e4d4e7209 */ /* 0x000fe40007810000 */
[----:B0-----:R-:W-:-:S02]  /*5ac0*/  FSEL R9, R9, -INF , P2 ;  /* 0xff80000009097808 */ /* 0x001fc40001000000 */
[----:B------:R-:W-:Y:S02]  /*5ad0*/  FMNMX.FTZ R78, R7, R78, !PT ;  /* 0x0000004e074e7209 */ /* 0x000fe40007810000 */
[----:B------:R-:W-:Y:S01]  /*5ae0*/  ISETP.GT.AND P2, PT, R76, 0x18, PT ;  /* 0x000000184c00780c */ /* 0x000fe20003f44270 */
[----:B------:R-:W-:Y:S08]  /*5af0*/  MUFU.TANH R12, R12 ;  /* 0x0000000c000c7308 */ /* 0x000ff00000002400 */
[----:B------:R-:W0:Y:S01]  /*5b00*/  MUFU.TANH R13, R13 ;  /* 0x0000000d000d7308 */ /* 0x000e220000002400 */
[----:B--2---:R-:W-:-:S02]  /*5b10*/  FSEL R11, R11, -INF , P2 ;  /* 0xff8000000b0b7808 */ /* 0x004fc40001000000 */
[----:B------:R-:W-:Y:S02]  /*5b20*/  ISETP.GT.AND P2, PT, R76, 0x20, PT ;  /* 0x000000204c00780c */ /* 0x000fe40003f44270 */
[----:B-1----:R-:W-:-:S03]  /*5b30*/  FMNMX.FTZ R69, R71, R72, !PT ;  /* 0x0000004847457209 */ /* 0x002fc60007810000 */
[----:B------:R-:W-:Y:S01]  /*5b40*/  MUFU.TANH R14, R14 ;  /* 0x0000000e000e7308 */ /* 0x000fe20000002400 */
[----:B------:R-:W-:Y:S01]  /*5b50*/  FMUL.FTZ R71, R86, UR35 ;  /* 0x0000002356477c20 */ /* 0x000fe20008410000 */
[C---:B------:R-:W-:Y:S01]  /*5b60*/  FSETP.NEU.FTZ.AND P1, PT, R69.reuse, -INF , PT ;  /* 0xff8000004500780b */ /* 0x040fe20003f3d000 */
[----:B------:R-:W-:-:S03]  /*5b70*/  FMUL.FTZ R75, R69, UR33 ;  /* 0x00000021454b7c20 */ /* 0x000fc60008410000 */
[----:B------:R-:W-:Y:S02]  /*5b80*/  FSEL R84, R69, RZ, P1 ;  /* 0x000000ff45547208 */ /* 0x000fe40000800000 */
[----:B------:R-:W1:Y:S01]  /*5b90*/  MUFU.TANH R15, R15 ;  /* 0x0000000f000f7308 */ /* 0x000e620000002400 */
[----:B------:R-:W-:Y:S02]  /*5ba0*/  FSEL R75, R75, RZ, P1 ;  /* 0x000000ff4b4b7208 */ /* 0x000fe40000800000 */
[----:B0-----:R-:W-:Y:S01]  /*5bb0*/  FSEL R13, R13, -INF , P2 ;  /* 0xff8000000d0d7808 */ /* 0x001fe20001000000 */
[----:B------:R-:W-:Y:S01]  /*5bc0*/  FADD.FTZ R84, -R84, R3 ;  /* 0x0000000354547221 */ /* 0x000fe20000010100 */
[----:B------:R-:W-:Y:S01]  /*5bd0*/  ISETP.GT.AND P2, PT, R76, 0x28, PT ;  /* 0x000000284c00780c */ /* 0x000fe20003f44270 */
[--C-:B------:R-:W-:Y:S01]  /*5be0*/  FFMA.FTZ R80, R29, UR33, -R75.reuse ;  /* 0x000000211d507c23 */ /* 0x100fe2000801084b */
[----:B------:R-:W-:Y:S01]  /*5bf0*/  FSEL R29, R8, -INF , P3 ;  /* 0xff800000081d7808 */ /* 0x000fe20001800000 */
[--C-:B------:R-:W-:Y:S01]  /*5c00*/  FFMA.FTZ R81, R30, UR33, -R75.reuse ;  /* 0x000000211e517c23 */ /* 0x100fe2000801084b */
[----:B------:R-:W-:Y:S01]  /*5c10*/  ISETP.GT.AND P3, PT, R76, 0x11, PT ;  /* 0x000000114c00780c */ /* 0x000fe20003f64270 */
[----:B------:R0:W-:Y:S01]  /*5c20*/  MUFU.EX2 R8, R80 ;  /* 0x0000005000087308 */ /* 0x0001e20000000800 */
[----:B------:R-:W-:Y:S01]  /*5c30*/  FMNMX.FTZ R78, R29, R78, !PT ;  /* 0x0000004e1d4e7209 */ /* 0x000fe20007810000 */
[--C-:B------:R-:W-:Y:S01]  /*5c40*/  FFMA.FTZ R72, R144, UR33, -R75.reuse ;  /* 0x0000002190487c23 */ /* 0x100fe2000801084b */
[----:B------:R-:W-:Y:S01]  /*5c50*/  FSEL R30, R10, -INF , P3 ;  /* 0xff8000000a1e7808 */ /* 0x000fe20001800000 */
[--C-:B------:R-:W-:Y:S01]  /*5c60*/  FFMA.FTZ R73, R143, UR33, -R75.reuse ;  /* 0x000000218f497c23 */ /* 0x100fe2000801084b */
[----:B------:R-:W-:Y:S01]  /*5c70*/  FMNMX.FTZ R79, R9, R78, !PT ;  /* 0x0000004e094f7209 */ /* 0x000fe20007810000 */
[--C-:B------:R-:W-:Y:S01]  /*5c80*/  FFMA.FTZ R142, R142, UR33, -R75.reuse ;  /* 0x000000218e8e7c23 */ /* 0x100fe2000801084b */
[----:B------:R-:W-:Y:S01]  /*5c90*/  ISETP.GT.AND P3, PT, R76, 0x19, PT ;  /* 0x000000194c00780c */ /* 0x000fe20003f64270 */
[----:B------:R-:W-:Y:S01]  /*5ca0*/  MUFU.TANH R20, R20 ;  /* 0x0000001400147308 */ /* 0x000fe20000002400 */
[----:B------:R-:W-:Y:S01]  /*5cb0*/  FMNMX.FTZ R78, R30, R79, !PT ;  /* 0x0000004f1e4e7209 */ /* 0x000fe20007810000 */
[--C-:B0-----:R-:W-:Y:S01]  /*5cc0*/  FFMA.FTZ R80, R31, UR33, -R75.reuse ;  /* 0x000000211f507c23 */ /* 0x101fe2000801084b */
[----:B------:R-:W-:Y:S01]  /*5cd0*/  FSEL R31, R12, -INF , P3 ;  /* 0xff8000000c1f7808 */ /* 0x000fe20001800000 */
[--C-:B------:R-:W-:Y:S01]  /*5ce0*/  FFMA.FTZ R37, R37, UR33, -R75.reuse ;  /* 0x0000002125257c23 */ /* 0x100fe2000801084b */
[----:B------:R-:W-:Y:S01]  /*5cf0*/  FMNMX.FTZ R78, R11, R78, !PT ;  /* 0x0000004e0b4e7209 */ /* 0x000fe20007810000 */
[--C-:B------:R-:W-:Y:S01]  /*5d00*/  FFMA.FTZ R38, R38, UR33, -R75.reuse ;  /* 0x0000002126267c23 */ /* 0x100fe2000801084b */
[----:B------:R-:W-:Y:S01]  /*5d10*/  ISETP.GT.AND P3, PT, R76, 0x21, PT ;  /* 0x000000214c00780c */ /* 0x000fe20003f64270 */
[----:B------:R-:W0:Y:S01]  /*5d20*/  MUFU.TANH R21, R21 ;  /* 0x0000001500157308 */ /* 0x000e220000002400 */
[----:B------:R-:W-:Y:S01]  /*5d30*/  FMNMX.FTZ R78, R31, R78, !PT ;  /* 0x0000004e1f4e7209 */ /* 0x000fe20007810000 */
[--C-:B------:R-:W-:Y:S01]  /*5d40*/  FFMA.FTZ R39, R39, UR33, -R75.reuse ;  /* 0x0000002127277c23 */ /* 0x100fe2000801084b */
[----:B-1----:R-:W-:Y:S01]  /*5d50*/  FSEL R15, R15, -INF , P2 ;  /* 0xff8000000f0f7808 */ /* 0x002fe20001000000 */
[--C-:B------:R-:W-:Y:S01]  /*5d60*/  FFMA.FTZ R40, R40, UR33, -R75.reuse ;  /* 0x0000002128287c23 */ /* 0x100fe2000801084b */
[----:B------:R-:W-:Y:S01]  /*5d70*/  FMNMX.FTZ R79, R13, R78, !PT ;  /* 0x0000004e0d4f7209 */ /* 0x000fe20007810000 */
[--C-:B------:R-:W-:Y:S01]  /*5d80*/  FFMA.FTZ R41, R41, UR33, -R75.reuse ;  /* 0x0000002129297c23 */ /* 0x100fe2000801084b */
[----:B------:R-:W-:Y:S01]  /*5d90*/  ISETP.GT.AND P2, PT, R76, 0x30, PT ;  /* 0x000000304c00780c */ /* 0x000fe20003f44270 */
        /* <DEDUP_REMOVED lines=8> */
[----:B------:R-:W-:Y:S01]  /*5e20*/  MUFU.TANH R24, R24 ;  /* 0x0000001800187308 */ /* 0x000fe20000002400 */
[--C-:B-1----:R-:W-:Y:S01]  /*5e30*/  FFMA.FTZ R81, R32, UR33, -R75.reuse ;  /* 0x0000002120517c23 */ /* 0x102fe2000801084b */
[----:B------:R-:W-:Y:S01]  /*5e40*/  FSEL R32, R14, -INF , P3 ;  /* 0xff8000000e207808 */ /* 0x000fe20001800000 */
[--C-:B------:R-:W-:Y:S01]  /*5e50*/  FFMA.FTZ R49, R49, UR33, -R75.reuse ;  /* 0x0000002131317c23 */ /* 0x100fe2000801084b */
[----:B------:R-:W-:Y:S01]  /*5e60*/  ISETP.GT.AND P3, PT, R76, 0x29, PT ;  /* 0x000000294c00780c */ /* 0x000fe20003f64270 */
[--C-:B------:R-:W-:Y:S01]  /*5e70*/  FFMA.FTZ R51, R51, UR33, -R75.reuse ;  /* 0x0000002133337c23 */ /* 0x100fe2000801084b */
[----:B------:R-:W-:Y:S01]  /*5e80*/  FMNMX.FTZ R78, R32, R79, !PT ;  /* 0x0000004f204e7209 */ /* 0x000fe20007810000 */
[--C-:B------:R-:W-:Y:S01]  /*5e90*/  FFMA.FTZ R50, R50, UR33, -R75.reuse ;  /* 0x0000002132327c23 */ /* 0x100fe2000801084b */
[----:B------:R-:W1:Y:S01]  /*5ea0*/  MUFU.TANH R25, R25 ;  /* 0x0000001900197308 */ /* 0x000e620000002400 */
[----:B0-----:R-:W-:Y:S01]  /*5eb0*/  FSEL R21, R21, -INF , P2 ;  /* 0xff80000015157808 */ /* 0x001fe20001000000 */
[--C-:B------:R-:W-:Y:S01]  /*5ec0*/  FFMA.FTZ R52, R52, UR33, -R75.reuse ;  /* 0x0000002134347c23 */ /* 0x100fe2000801084b */
[----:B------:R-:W-:Y:S01]  /*5ed0*/  FMNMX.FTZ R78, R15, R78, !PT ;  /* 0x0000004e0f4e7209 */ /* 0x000fe20007810000 */
[--C-:B------:R-:W-:Y:S01]  /*5ee0*/  FFMA.FTZ R53, R53, UR33, -R75.reuse ;  /* 0x0000002135357c23 */ /* 0x100fe2000801084b */
[----:B------:R-:W-:Y:S01]  /*5ef0*/  ISETP.GT.AND P2, PT, R76, 0x38, PT ;  /* 0x000000384c00780c */ /* 0x000fe20003f44270 */
[--C-:B------:R-:W-:Y:S01]  /*5f00*/  FFMA.FTZ R56, R56, UR33, -R75.reuse ;  /* 0x0000002138387c23 */ /* 0x100fe2000801084b */
[--C-:B------:R-:W-:Y:S01]  /*5f10*/  FFMA.FTZ R59, R59, UR33, -R75.reuse ;  /* 0x000000213b3b7c23 */ /* 0x100fe2000801084b */
[----:B------:R0:W-:Y:S01]  /*5f20*/  MUFU.EX2 R12, R80 ;  /* 0x00000050000c7308 */ /* 0x0001e20000000800 */
[----:B------:R-:W-:-:S07]  /*5f30*/  FFMA.FTZ R57, R57, UR33, -R75 ;  /* 0x0000002139397c23 */ /* 0x000fce000801084b */
[----:B------:R-:W-:Y:S01]  /*5f40*/  MUFU.TANH R26, R26 ;  /* 0x0000001a001a7308 */ /* 0x000fe20000002400 */
[----:B0-----:R-:W-:Y:S01]  /*5f50*/  FFMA.FTZ R80, R33, UR33, -R75 ;  /* 0x0000002121507c23 */ /* 0x001fe2000801084b */
[----:B------:R-:W-:Y:S02]  /*5f60*/  FSEL R33, R20, -INF , P3 ;  /* 0xff80000014217808 */ /* 0x000fe40001800000 */
[----:B------:R-:W-:Y:S02]  /*5f70*/  ISETP.GT.AND P3, PT, R76, 0x31, PT ;  /* 0x000000314c00780c */ /* 0x000fe40003f64270 */
[----:B------:R-:W-:Y:S02]  /*5f80*/  FMNMX.FTZ R78, R33, R78, !PT ;  /* 0x0000004e214e7209 */ /* 0x000fe40007810000 */
[----:B------:R-:W0:Y:S01]  /*5f90*/  MUFU.TANH R27, R27 ;  /* 0x0000001b001b7308 */ /* 0x000e220000002400 */
[----:B-1----:R-:W-:Y:S02]  /*5fa0*/  FSEL R25, R25, -INF , P2 ;  /* 0xff80000019197808 */ /* 0x002fe40001000000 */
[----:B------:R-:W-:-:S02]  /*5fb0*/  FMNMX.FTZ R79, R21, R78, !PT ;  /* 0x0000004e154f7209 */ /* 0x000fc40007810000 */
[----:B------:R-:W-:-:S03]  /*5fc0*/  ISETP.GT.AND P2, PT, R76, 0x40, PT ;  /* 0x000000404c00780c */ /* 0x000fc60003f44270 */
[----:B------:R1:W-:Y:S08]  /*5fd0*/  MUFU.EX2 R14, R81 ;  /* 0x00000051000e7308 */ /* 0x0003f00000000800 */
[----:B------:R-:W-:Y:S01]  /*5fe0*/  MUFU.TANH R28, R28 ;  /* 0x0000001c001c7308 */ /* 0x000fe20000002400 */
[----:B-1----:R-:W-:Y:S01]  /*5ff0*/  FFMA.FTZ R81, R34, UR33, -R75 ;  /* 0x0000002122517c23 */ /* 0x002fe2000801084b */
[----:B------:R-:W-:-:S02]  /*6000*/  FSEL R34, R24, -INF , P3 ;  /* 0xff80000018227808 */ /* 0x000fc40001800000 */
[----:B------:R-:W-:Y:S02]  /*6010*/  ISETP.GT.AND P3, PT, R76, 0x39, PT ;  /* 0x000000394c00780c */ /* 0x000fe40003f64270 */
[----:B------:R-:W-:Y:S02]  /*6020*/  FMNMX.FTZ R78, R34, R79, !PT ;  /* 0x0000004f224e7209 */ /* 0x000fe40007810000 */
[----:B------:R-:W1:Y:S01]  /*6030*/  MUFU.TANH R55, R55 ;  /* 0x0000003700377308 */ /* 0x000e620000002400 */
[----:B0-----:R-:W-:Y:S02]  /*6040*/  FSEL R27, R27, -INF , P2 ;  /* 0xff8000001b1b7808 */ /* 0x001fe40001000000 */
[----:B------:R-:W-:Y:S02]  /*6050*/  FMNMX.FTZ R78, R25, R78, !PT ;  /* 0x0000004e194e7209 */ /* 0x000fe40007810000 */
[----:B------:R-:W-:-:S03]  /*6060*/  ISETP.GT.AND P2, PT, R76, 0x48, PT ;  /* 0x000000484c00780c */ /* 0x000fc60003f44270 */
[----:B------:R0:W-:Y:S08]  /*6070*/  MUFU.EX2 R20, R80 ;  /* 0x0000005000147308 */ /* 0x0001f00000000800 */
[----:B------:R-:W2:Y:S01]  /*6080*/  MUFU.TANH R58, R58 ;  /* 0x0000003a003a7308 */ /* 0x000ea20000002400 */
[----:B0-----:R-:W-:Y:S01]  /*6090*/  FFMA.FTZ R80, R35, UR33, -R75 ;  /* 0x0000002123507c23 */ /* 0x001fe2000801084b */
[----:B------:R-:W-:-:S02]  /*60a0*/  FSEL R35, R26, -INF , P3 ;  /* 0xff8000001a237808 */ /* 0x000fc40001800000 */
[C---:B------:R-:W-:Y:S02]  /*60b0*/  ISETP.GT.AND P3, PT, R76.reuse, 0x41, PT ;  /* 0x000000414c00780c */ /* 0x040fe40003f64270 */
[----:B------:R-:W-:Y:S02]  /*60c0*/  FMNMX.FTZ R78, R35, R78, !PT ;  /* 0x0000004e234e7209 */ /* 0x000fe40007810000 */
[----:B------:R-:W0:Y:S01]  /*60d0*/  MUFU.TANH R60, R60 ;  /* 0x0000003c003c7308 */ /* 0x000e220000002400 */
[----:B-1----:R-:W-:Y:S02]  /*60e0*/  FSEL R55, R55, -INF , P2 ;  /* 0xff80000037377808 */ /* 0x002fe40001000000 */
[----:B------:R-:W-:Y:S02]  /*60f0*/  FMNMX.FTZ R79, R27, R78, !PT ;  /* 0x0000004e1b4f7209 */ /* 0x000fe40007810000 */
[----:B------:R-:W-:-:S03]  /*6100*/  ISETP.GT.AND P2, PT, R76, 0x50, PT ;  /* 0x000000504c00780c */ /* 0x000fc60003f44270 */
[----:B------:R1:W-:Y:S08]  /*6110*/  MUFU.EX2 R24, R81 ;  /* 0x0000005100187308 */ /* 0x0003f00000000800 */
[----:B------:R-:W3:Y:S01]  /*6120*/  MUFU.TANH R61, R61 ;  /* 0x0000003d003d7308 */ /* 0x000ee20000002400 */
[----:B-1----:R-:W-:Y:S01]  /*6130*/  FFMA.FTZ R81, R36, UR33, -R75 ;  /* 0x0000002124517c23 */ /* 0x002fe2000801084b */
[----:B------:R-:W-:-:S02]  /*6140*/  FSEL R36, R28, -INF , P3 ;  /* 0xff8000001c247808 */ /* 0x000fc40001800000 */
[----:B------:R-:W-:Y:S02]  /*6150*/  ISETP.GT.AND P3, PT, R76, 0x49, PT ;  /* 0x000000494c00780c */ /* 0x000fe40003f64270 */
[----:B------:R-:W-:Y:S02]  /*6160*/  FMNMX.FTZ R78, R36, R79, !PT ;  /* 0x0000004f244e7209 */ /* 0x000fe40007810000 */
[----:B------:R-:W1:Y:S01]  /*6170*/  MUFU.TANH R62, R62 ;  /* 0x0000003e003e7308 */ /* 0x000e620000002400 */
[----:B--2---:R-:W-:Y:S02]  /*6180*/  FSEL R58, R58, -INF , P3 ;  /* 0xff8000003a3a7808 */ /* 0x004fe40001800000 */
[----:B------:R-:W-:Y:S02]  /*6190*/  FMNMX.FTZ R79, R55, R78, !PT ;  /* 0x0000004e374f7209 */ /* 0x000fe40007810000 */
[----:B------:R-:W-:Y:S02]  /*61a0*/  ISETP.GT.AND P3, PT, R76, 0x51, PT ;  /* 0x000000514c00780c */ /* 0x000fe40003f64270 */
[----:B0-----:R-:W-:Y:S01]  /*61b0*/  FSEL R60, R60, -INF , P2 ;  /* 0xff8000003c3c7808 */ /* 0x001fe20001000000 */
[----:B------:R-:W0:Y:S01]  /*61c0*/  MUFU.TANH R63, R63 ;  /* 0x0000003f003f7308 */ /* 0x000e220000002400 */
[----:B------:R-:W-:-:S02]  /*61d0*/  FMNMX.FTZ R79, R58, R79, !PT ;  /* 0x0000004f3a4f7209 */ /* 0x000fc40007810000 */
[----:B------:R-:W-:Y:S02]  /*61e0*/  ISETP.GT.AND P2, PT, R76, 0x58, PT ;  /* 0x000000584c00780c */ /* 0x000fe40003f44270 */
[----:B---3--:R-:W-:Y:S02]  /*61f0*/  FSEL R61, R61, -INF , P3 ;  /* 0xff8000003d3d7808 */ /* 0x008fe40001800000 */
[----:B------:R-:W-:Y:S01]  /*6200*/  FMNMX.FTZ R78, R60, R79, !PT ;  /* 0x0000004f3c4e7209 */ /* 0x000fe20007810000 */
[----:B------:R-:W2:Y:S01]  /*6210*/  MUFU.TANH R64, R64 ;  /* 0x0000004000407308 */ /* 0x000ea20000002400 */
[----:B------:R-:W-:Y:S02]  /*6220*/  ISETP.GT.AND P3, PT, R76, 0x59, PT ;  /* 0x000000594c00780c */ /* 0x000fe40003f64270 */
[----:B-1----:R-:W-:Y:S02]  /*6230*/  FSEL R62, R62, -INF , P2 ;  /* 0xff8000003e3e7808 */ /* 0x002fe40001000000 */
[----:B------:R-:W-:-:S02]  /*6240*/  FMNMX.FTZ R79, R61, R78, !PT ;  /* 0x0000004e3d4f7209 */ /* 0x000fc40007810000 */
[----:B------:R-:W-:Y:S01]  /*6250*/  ISETP.GT.AND P2, PT, R76, 0x60, PT ;  /* 0x000000604c00780c */ /* 0x000fe20003f44270 */
[----:B------:R-:W1:Y:S01]  /*6260*/  MUFU.TANH R65, R65 ;  /* 0x0000004100417308 */ /* 0x000e620000002400 */
[----:B0-----:R-:W-:Y:S02]  /*6270*/  FSEL R63, R63, -INF , P3 ;  /* 0xff8000003f3f7808 */ /* 0x001fe40001800000 */
[----:B------:R-:W-:Y:S02]  /*6280*/  FMNMX.FTZ R78, R62, R79, !PT ;  /* 0x0000004f3e4e7209 */ /* 0x000fe40007810000 */
[----:B------:R-:W-:Y:S02]  /*6290*/  ISETP.GT.AND P3, PT, R76, 0x61, PT ;  /* 0x000000614c00780c */ /* 0x000fe40003f64270 */
[----:B------:R-:W-:Y:S01]  /*62a0*/  FMNMX.FTZ R79, R63, R78, !PT ;  /* 0x0000004e3f4f7209 */ /* 0x000fe20007810000 */
[----:B------:R-:W0:Y:S01]  /*62b0*/  MUFU.TANH R66, R66 ;  /* 0x0000004200427308 */ /* 0x000e220000002400 */
[----:B--2---:R-:W-:-:S02]  /*62c0*/  FSEL R64, R64, -INF , P2 ;  /* 0xff80000040407808 */ /* 0x004fc40001000000 */
[----:B------:R-:W-:-:S05]  /*62d0*/  ISETP.GT.AND P2, PT, R76, 0x68, PT ;  /* 0x000000684c00780c */ /* 0x000fca0003f44270 */
[----:B------:R-:W2:Y:S01]  /*62e0*/  MUFU.TANH R67, R67 ;  /* 0x0000004300437308 */ /* 0x000ea20000002400 */
[----:B-1----:R-:W-:Y:S02]  /*62f0*/  FSEL R65, R65, -INF , P3 ;  /* 0xff80000041417808 */ /* 0x002fe40001800000 */
[----:B------:R-:W-:-:S05]  /*6300*/  ISETP.GT.AND P3, PT, R76, 0x69, PT ;  /* 0x000000694c00780c */ /* 0x000fca0003f64270 */
[----:B------:R-:W1:Y:S01]  /*6310*/  MUFU.TANH R68, R68 ;  /* 0x0000004400447308 */ /* 0x000e620000002400 */
[----:B0-----:R-:W-:Y:S02]  /*6320*/  FSEL R78, R66, -INF , P2 ;  /* 0xff800000424e7808 */ /* 0x001fe40001000000 */
[----:B------:R-:W-:-:S05]  /*6330*/  ISETP.GT.AND P2, PT, R76, 0x70, PT ;  /* 0x000000704c00780c */ /* 0x000fca0003f44270 */
[----:B------:R-:W0:Y:S01]  /*6340*/  MUFU.TANH R70, R70 ;  /* 0x0000004600467308 */ /* 0x000e220000002400 */
[----:B--2---:R-:W-:Y:S02]  /*6350*/  FSEL R67, R67, -INF , P3 ;  /* 0xff80000043437808 */ /* 0x004fe40001800000 */
[----:B------:R-:W-:-:S05]  /*6360*/  ISETP.GT.AND P3, PT, R76, 0x71, PT ;  /* 0x000000714c00780c */ /* 0x000fca0003f64270 */
[----:B------:R2:W-:Y:S01]  /*6370*/  MUFU.EX2 R26, R80 ;  /* 0x00000050001a7308 */ /* 0x0005e20000000800 */
[----:B-1----:R-:W-:Y:S02]  /*6380*/  FSEL R68, R68, -INF , P2 ;  /* 0xff80000044447808 */ /* 0x002fe40001000000 */
[----:B------:R-:W-:-:S05]  /*6390*/  ISETP.GT.AND P2, PT, R76, 0x78, PT ;  /* 0x000000784c00780c */ /* 0x000fca0003f44270 */
[----:B------:R-:W1:Y:S01]  /*63a0*/  MUFU.TANH R71, R71 ;  /* 0x0000004700477308 */ /* 0x000e620000002400 */
[----:B--2---:R-:W-:Y:S02]  /*63b0*/  FMNMX.FTZ R80, R64, R79, !PT ;  /* 0x0000004f40507209 */ /* 0x004fe40007810000 */
[----:B0-----:R-:W-:Y:S02]  /*63c0*/  FSEL R70, R70, -INF , P3 ;  /* 0xff80000046467808 */ /* 0x001fe40001800000 */
[----:B------:R-:W-:Y:S02]  /*63d0*/  FMNMX.FTZ R79, R65, R80, !PT ;  /* 0x00000050414f7209 */ /* 0x000fe40007810000 */
[----:B------:R-:W-:Y:S01]  /*63e0*/  ISETP.GT.AND P3, PT, R76, 0x79, PT ;  /* 0x000000794c00780c */ /* 0x000fe20003f64270 */
[----:B------:R-:W0:Y:S01]  /*63f0*/  MUFU.TANH R74, R74 ;  /* 0x0000004a004a7308 */ /* 0x000e220000002400 */
[----:B------:R-:W-:-:S04]  /*6400*/  FMNMX.FTZ R66, R78, R79, !PT ;  /* 0x0000004f4e427209 */ /* 0x000fc80007810000 */
[----:B------:R-:W-:-:S03]  /*6410*/  FMNMX.FTZ R79, R67, R66, !PT ;  /* 0x00000042434f7209 */ /* 0x000fc60007810000 */
[----:B------:R-:W-:Y:S01]  /*6420*/  MUFU.EX2 R72, R72 ;  /* 0x0000004800487308 */ /* 0x000fe20000000800 */
[----:B------:R-:W-:Y:S02]  /*6430*/  FMNMX.FTZ R79, R68, R79, !PT ;  /* 0x0000004f444f7209 */ /* 0x000fe40007810000 */
[----:B-1----:R-:W-:Y:S02]  /*6440*/  FSEL R71, R71, -INF , P2 ;  /* 0xff80000047477808 */ /* 0x002fe40001000000 */
[----:B------:R-:W-:-:S03]  /*6450*/  FMNMX.FTZ R66, R70, R79, !PT ;  /* 0x0000004f46427209 */ /* 0x000fc60007810000 */
[----:B------:R-:W-:Y:S01]  /*6460*/  MUFU.EX2 R73, R73 ;  /* 0x0000004900497308 */ /* 0x000fe20000000800 */
[----:B0-----:R-:W-:Y:S02]  /*6470*/  FSEL R74, R74, -INF , P3 ;  /* 0xff8000004a4a7808 */ /* 0x001fe40001800000 */
[----:B------:R-:W-:-:S04]  /*6480*/  FMNMX.FTZ R79, R71, R66, !PT ;  /* 0x00000042474f7209 */ /* 0x000fc80007810000 */
[----:B------:R-:W-:Y:S01]  /*6490*/  FMNMX.FTZ R79, R74, R79, !PT ;  /* 0x0000004f4a4f7209 */ /* 0x000fe20007810000 */
[----:B------:R0:W-:Y:S04]  /*64a0*/  MUFU.EX2 R28, R81 ;  /* 0x00000051001c7308 */ /* 0x0001e80000000800 */
[----:B------:R-:W1:Y:S04]  /*64b0*/  SHFL.BFLY PT, R66, R79, 0x2, 0x1f ;  /* 0x0c401f004f427f89 */ /* 0x000e6800000e0000 */
[----:B------:R-:W-:Y:S08]  /*64c0*/  MUFU.EX2 R6, R142 ;  /* 0x0000008e00067308 */ /* 0x000ff00000000800 */
[----:B------:R-:W-:Y:S08]  /*64d0*/  MUFU.EX2 R37, R37 ;  /* 0x0000002500257308 */ /* 0x000ff00000000800 */
[----:B------:R-:W-:Y:S01]  /*64e0*/  MUFU.EX2 R38, R38 ;  /* 0x0000002600267308 */ /* 0x000fe20000000800 */
[----:B-1----:R-:W-:Y:S01]  /*64f0*/  FMNMX.FTZ R76, R79, R66, !PT ;  /* 0x000000424f4c7209 */ /* 0x002fe20007810000 */
[----:B------:R-:W-:-:S06]  /*6500*/  FFMA.FTZ R66, R54, UR33, -R75 ;  /* 0x0000002136427c23 */ /* 0x000fcc000801084b */
[----:B------:R-:W-:Y:S01]  /*6510*/  MUFU.EX2 R39, R39 ;  /* 0x0000002700277308 */ /* 0x000fe20000000800 */
[----:B------:R-:W1:Y:S07]  /*6520*/  SHFL.BFLY PT, R79, R76, 0x1, 0x1f ;  /* 0x0c201f004c4f7f89 */ /* 0x000e6e00000e0000 */
[----:B------:R-:W-:Y:S08]  /*6530*/  MUFU.EX2 R40, R40 ;  /* 0x0000002800287308 */ /* 0x000ff00000000800 */
[----:B------:R-:W-:Y:S08]  /*6540*/  MUFU.EX2 R41, R41 ;  /* 0x0000002900297308 */ /* 0x000ff00000000800 */
[----:B------:R-:W-:Y:S01]  /*6550*/  MUFU.EX2 R42, R42 ;  /* 0x0000002a002a7308 */ /* 0x000fe20000000800 */
[----:B-1----:R-:W-:-:S04]  /*6560*/  FMNMX.FTZ R54, R76, R79, !PT ;  /* 0x0000004f4c367209 */ /* 0x002fc80007810000 */
[C---:B------:R-:W-:Y:S01]  /*6570*/  FSETP.NEU.FTZ.AND P2, PT, R54.reuse, -INF , PT ;  /* 0xff8000003600780b */ /* 0x040fe20003f5d000 */
[C---:B------:R-:W-:Y:S02]  /*6580*/  FMUL.FTZ R76, R54.reuse, UR33 ;  /* 0x00000021364c7c20 */ /* 0x040fe40008410000 */
[----:B------:R-:W-:Y:S01]  /*6590*/  MUFU.EX2 R43, R43 ;  /* 0x0000002b002b7308 */ /* 0x000fe20000000800 */
[----:B------:R-:W-:Y:S02]  /*65a0*/  FSEL R3, R54, RZ, P2 ;  /* 0x000000ff36037208 */ /* 0x000fe40001000000 */
[----:B------:R-:W-:-:S03]  /*65b0*/  FSEL R76, R76, RZ, P2 ;  /* 0x000000ff4c4c7208 */ /* 0x000fc60001000000 */
[----:B------:R-:W-:Y:S02]  /*65c0*/  FADD.FTZ R3, -R3, R4 ;  /* 0x0000000403037221 */ /* 0x000fe40000010100 */
[--C-:B------:R-:W-:Y:S01]  /*65d0*/  FFMA.FTZ R75, R9, UR33, -R76.reuse ;  /* 0x00000021094b7c23 */ /* 0x100fe2000801084c */
[--C-:B------:R-:W-:Y:S01]  /*65e0*/  FFMA.FTZ R9, R21, UR33, -R76.reuse ;  /* 0x0000002115097c23 */ /* 0x100fe2000801084c */
[----:B------:R-:W-:Y:S01]  /*65f0*/  FMUL.FTZ R21, R84, UR33 ;  /* 0x0000002154157c20 */ /* 0x000fe20008410000 */
[--C-:B------:R-:W-:Y:S01]  /*6600*/  FFMA.FTZ R5, R5, UR33, -R76.reuse ;  /* 0x0000002105057c23 */ /* 0x100fe2000801084c */
[----:B------:R-:W-:Y:S01]  /*6610*/  FMUL.FTZ R3, R3, UR33 ;  /* 0x0000002103037c20 */ /* 0x000fe20008410000 */
[--C-:B------:R-:W-:Y:S01]  /*6620*/  FFMA.FTZ R82, R77, UR33, -R76.reuse ;  /* 0x000000214d527c23 */ /* 0x100fe2000801084c */
[--C-:B------:R-:W-:Y:S01]  /*6630*/  FFMA.FTZ R7, R7, UR33, -R76.reuse ;  /* 0x0000002107077c23 */ /* 0x100fe2000801084c */
[--C-:B0-----:R-:W-:Y:S01]  /*6640*/  FFMA.FTZ R81, R29, UR33, -R76.reuse ;  /* 0x000000211d517c23 */ /* 0x101fe2000801084c */
        /* <DEDUP_REMOVED lines=16> */
[----:B------:R-:W1:Y:S01]  /*6750*/  MUFU.EX2 R3, R3 ;  /* 0x0000000300037308 */ /* 0x000e620000000800 */
[----:B0-----:R-:W-:Y:S01]  /*6760*/  FFMA.FTZ R2, R21, R2, R72 ;  /* 0x0000000215027223 */ /* 0x001fe20000010048 */
[--C-:B------:R-:W-:Y:S01]  /*6770*/  FFMA.FTZ R36, R60, UR33, -R76.reuse ;  /* 0x000000213c247c23 */ /* 0x100fe2000801084c */
[--C-:B------:R-:W-:Y:S01]  /*6780*/  FFMA.FTZ R84, R61, UR33, -R76.reuse ;  /* 0x000000213d547c23 */ /* 0x100fe2000801084c */
[----:B------:R-:W-:Y:S01]  /*6790*/  FFMA.FTZ R55, R62, UR33, -R76 ;  /* 0x000000213e377c23 */ /* 0x000fe2000801084c */
[----:B------:R-:W-:Y:S01]  /*67a0*/  FADD.FTZ R15, R73, R2 ;  /* 0x00000002490f7221 */ /* 0x000fe20000010000 */
[--C-:B------:R-:W-:Y:S01]  /*67b0*/  FFMA.FTZ R83, R63, UR33, -R76.reuse ;  /* 0x000000213f537c23 */ /* 0x100fe2000801084c */
[--C-:B------:R-:W-:Y:S01]  /*67c0*/  FFMA.FTZ R58, R64, UR33, -R76.reuse ;  /* 0x00000021403a7c23 */ /* 0x100fe2000801084c */
[----:B------:R-:W0:Y:S01]  /*67d0*/  MUFU.EX2 R82, R82 ;  /* 0x0000005200527308 */ /* 0x000e220000000800 */
[----:B------:R-:W-:Y:S01]  /*67e0*/  FADD.FTZ R15, R6, R15 ;  /* 0x0000000f060f7221 */ /* 0x000fe20000010000 */
[--C-:B------:R-:W-:Y:S01]  /*67f0*/  FFMA.FTZ R63, R65, UR33, -R76.reuse ;  /* 0x00000021413f7c23 */ /* 0x100fe2000801084c */
[--C-:B------:R-:W-:Y:S01]  /*6800*/  FFMA.FTZ R60, R78, UR33, -R76.reuse ;  /* 0x000000214e3c7c23 */ /* 0x100fe2000801084c */
[--C-:B------:R-:W-:Y:S01]  /*6810*/  FFMA.FTZ R62, R67, UR33, -R76.reuse ;  /* 0x00000021433e7c23 */ /* 0x100fe2000801084c */
[----:B------:R-:W-:Y:S01]  /*6820*/  FADD.FTZ R15, R8, R15 ;  /* 0x0000000f080f7221 */ /* 0x000fe20000010000 */
[--C-:B------:R-:W-:Y:S01]  /*6830*/  FFMA.FTZ R61, R68, UR33, -R76.reuse ;  /* 0x00000021443d7c23 */ /* 0x100fe2000801084c */
[--C-:B------:R-:W-:Y:S01]  /*6840*/  FFMA.FTZ R64, R70, UR33, -R76.reuse ;  /* 0x0000002146407c23 */ /* 0x100fe2000801084c */
[----:B------:R-:W2:Y:S01]  /*6850*/  MUFU.EX2 R7, R7 ;  /* 0x0000000700077308 */ /* 0x000ea20000000800 */
[----:B-1----:R-:W-:Y:S01]  /*6860*/  FFMA.FTZ R13, R3, R0, R5 ;  /* 0x00000000030d7223 */ /* 0x002fe20000010005 */
[----:B------:R-:W-:Y:S01]  /*6870*/  FADD.FTZ R15, R10, R15 ;  /* 0x0000000f0a0f7221 */ /* 0x000fe20000010000 */
[--C-:B------:R-:W-:Y:S01]  /*6880*/  FFMA.FTZ R65, R71, UR33, -R76.reuse ;  /* 0x0000002147417c23 */ /* 0x100fe2000801084c */
[----:B------:R-:W-:-:S02]  /*6890*/  FFMA.FTZ R67, R74, UR33, -R76 ;  /* 0x000000214a437c23 */ /* 0x000fc4000801084c */
        /* <DEDUP_REMOVED lines=10> */
[----:B-1----:R-:W-:Y:S01]  /*6940*/  FADD.FTZ R0, R81, R0 ;  /* 0x0000000051007221 */ /* 0x002fe20000010000 */
[----:B------:R-:W-:-:S06]  /*6950*/  FADD.FTZ R2, R28, R15 ;  /* 0x0000000f1c027221 */ /* 0x000fcc0000010000 */
        /* <DEDUP_REMOVED lines=26> */
[----:B--2---:R-:W-:-:S07]  /*6b00*/  FADD.FTZ R0, R31, R0 ;  /* 0x000000001f007221 */ /* 0x004fce0000010000 */
[----:B------:R-:W2:Y:S01]  /*6b10*/  MUFU.EX2 R86, R86 ;  /* 0x0000005600567308 */ /* 0x000ea20000000800 */
[----:B-1----:R-:W-:Y:S01]  /*6b20*/  FADD.FTZ R15, R87, R0 ;  /* 0x00000000570f7221 */ /* 0x002fe20000010000 */
[----:B------:R-:W-:-:S04]  /*6b30*/  FADD.FTZ R0, R42, R13 ;  /* 0x0000000d2a007221 */ /* 0x000fc80000010000 */
[----:B------:R-:W-:Y:S02]  /*6b40*/  FADD.FTZ R0, R43, R0 ;  /* 0x000000002b007221 */ /* 0x000fe40000010000 */
        /* <DEDUP_REMOVED lines=60> */
.L_x_11892:
[----:B------:R-:W-:Y:S01]  /*6f10*/  ULEA UR6, UR53, UR40, 0x3 ;  /* 0x0000002835067291 */ /* 0x000fe2000f8e183f */
[----:B------:R-:W-:Y:S01]  /*6f20*/  F2FP.F16.F32.PACK_AB R4, R73, R72 ;  /* 0x000000484904723e */ /* 0x000fe200000000ff */
[----:B------:R-:W-:Y:S01]  /*6f30*/  UISETP.GT.AND UP0, UPT, UR54, UR52, UPT ;  /* 0x000000343600728c */ /* 0x000fe2000bf04270 */
[----:B------:R-:W-:Y:S01]  /*6f40*/  F2FP.F16.F32.PACK_AB R5, R82, R5 ;  /* 0x000000055205723e */ /* 0x000fe200000000ff */
[----:B------:R-:W-:Y:S01]  /*6f50*/  UIADD3 UR6, UR6, 0x2d860, URZ ;  /* 0x0002d86006067890 */ /* 0x000fe2000fffe03f */
[----:B------:R-:W-:Y:S01]  /*6f60*/  F2FP.F16.F32.PACK_AB R6, R8, R6 ;  /* 0x000000060806723e */ /* 0x000fe200000000ff */
[----:B------:R-:W-:Y:S01]  /*6f70*/  UMOV UR28, UR45 ;  /* 0x0000002d001c7c82 */ /* 0x000fe20008000000 */
[----:B------:R-:W-:Y:S01]  /*6f80*/  F2FP.F16.F32.PACK_AB R7, R81, R7 ;  /* 0x000000075107723e */ /* 0x000fe200000000ff */
        /* <DEDUP_REMOVED lines=20> */
[----:B------:R-:W-:Y:S01]  /*70d0*/  STSM.16.M88.4 [R18], R24 ;  /* 0x0000001812007844 */ /* 0x000fe20000000200 */
[----:B------:R-:W-:Y:S01]  /*70e0*/  F2FP.F16.F32.PACK_AB R10, R41, R40 ;  /* 0x00000028290a723e */ /* 0x000fe200000000ff */
[----:B------:R-:W-:Y:S01]  /*70f0*/  UMOV UR54, UR6 ;  /* 0x0000000600367c82 */ /* 0x000fe20008000000 */
        /* <DEDUP_REMOVED lines=11> */
[-C--:B------:R-:W-:Y:S01]  /*71b0*/  FMUL.FTZ R106, R106, R3.reuse ;  /* 0x000000036a6a7220 */ /* 0x080fe20000410000 */
[----:B------:R-:W-:Y:S01]  /*71c0*/  F2FP.F16.F32.PACK_AB R5, R84, R36 ;  /* 0x000000245405723e */ /* 0x000fe200000000ff */
[----:B------:R-:W-:Y:S01]  /*71d0*/  STSM.16.M88.4 [R16+0x27800], R28 ;  /* 0x0278001c10007844 */ /* 0x000fe20000000200 */
[----:B------:R-:W-:Y:S01]  /*71e0*/  F2FP.F16.F32.PACK_AB R6, R49, R48 ;  /* 0x000000303106723e */ /* 0x000fe200000000ff */
[----:B------:R-:W-:Y:S01]  /*71f0*/  FMUL.FTZ R107, R107, R3 ;  /* 0x000000036b6b7220 */ /* 0x000fe20000410000 */
[----:B------:R-:W-:Y:S01]  /*7200*/  F2FP.F16.F32.PACK_AB R7, R83, R55 ;  /* 0x000000375307723e */ /* 0x000fe200000000ff */
[----:B------:R-:W-:Y:S01]  /*7210*/  FMUL.FTZ R110, R110, R3 ;  /* 0x000000036e6e7220 */ /* 0x000fe20000410000 */
[----:B-1----:R-:W-:Y:S01]  /*7220*/  F2FP.F16.F32.PACK_AB R12, R50, R51 ;  /* 0x00000033320c723e */ /* 0x002fe200000000ff */
[-C--:B------:R-:W-:Y:S01]  /*7230*/  FMUL.FTZ R111, R111, R3.reuse ;  /* 0x000000036f6f7220 */ /* 0x080fe20000410000 */
        /* <DEDUP_REMOVED lines=14> */
[----:B------:R-:W-:Y:S01]  /*7320*/  PLOP3.LUT P1, PT, PT, PT, UP0, 0x80, 0x0 ;  /* 0x000000000000781c */ /* 0x000fe20003f2f008 */
[-C--:B------:R-:W-:Y:S01]  /*7330*/  FMUL.FTZ R123, R123, R3.reuse ;  /* 0x000000037b7b7220 */ /* 0x080fe20000410000 */
        /* <DEDUP_REMOVED lines=37> */
[----:B0-----:R-:W-:-:S02]  /*7590*/  IMAD.MOV.U32 R4, RZ, RZ, R54 ;  /* 0x000000ffff047224 */ /* 0x001fc400078e0036 */
[----:B------:R-:W-:Y:S01]  /*75a0*/  IMAD.MOV.U32 R3, RZ, RZ, R69 ;  /* 0x000000ffff037224 */ /* 0x000fe200078e0045 */
[----:B--2---:R-:W-:Y:S01]  /*75b0*/  NOP ;  /* 0x0000000000007918 */ /* 0x004fe20000000000 */
[----:B-1----:R-:W-:Y:S05]  /*75c0*/  @P1 BRA `(.L_x_11893) ;  /* 0xffffffcc00701947 */ /* 0x002fea000383ffff */
[----:B------:R-:W-:-:S05]  /*75d0*/  UMOV UR54, UR6 ;  /* 0x0000000600367c82 */ /* 0x000fca0008000000 */
.L_x_11882:
[----:B------:R-:W-:-:S13]  /*75e0*/  ISETP.LE.AND P1, PT, RZ, UR54, PT ;  /* 0x00000036ff007c0c */ /* 0x000fda000bf23270 */
[----:B------:R-:W-:Y:S05]  /*75f0*/  @!P1 BRA `(.L_x_11894) ;  /* 0x0000002800449947 */ /* 0x000fea0003800000 */
[----:B-1----:R-:W-:Y:S01]  /*7600*/  IMAD.MOV.U32 R4, RZ, RZ, R54 ;  /* 0x000000ffff047224 */ /* 0x002fe200078e0036 */
[----:B------:R-:W-:Y:S01]  /*7610*/  UMOV UR28, UR45 ;  /* 0x0000002d001c7c82 */ /* 0x000fe20008000000 */
[----:B------:R-:W-:Y:S01]  /*7620*/  IMAD.MOV.U32 R3, RZ, RZ, R69 ;  /* 0x000000ffff037224 */ /* 0x000fe200078e0045 */
[----:B------:R-:W-:Y:S01]  /*7630*/  UMOV UR35, UR44 ;  /* 0x0000002c00237c82 */ /* 0x000fe20008000000 */
[----:B------:R-:W-:Y:S01]  /*7640*/  ULDC UR34, c[0x0][0x9d8] ;  /* 0x0002760000227ab9 */ /* 0x000fe20000000800 */
[----:B------:R-:W-:-:S05]  /*7650*/  ULDC UR33, c[0x0][0x988] ;  /* 0x0002620000217ab9 */ /* 0x000fca0000000800 */
.L_x_11905:
[----:B------:R-:W-:Y:S01]  /*7660*/  ISETP.NE.AND P2, PT, RZ, UR37, PT ;  /* 0x00000025ff007c0c */ /* 0x000fe2000bf45270 */
[----:B------:R-:W-:-:S04]  /*7670*/  UISETP.NE.AND UP0, UPT, UR35, 0x1, UPT ;  /* 0x000000012300788c */ /* 0x000fc8000bf05270 */
[----:B------:R-:W-:-:S04]  /*7680*/  USEL UR45, URZ, 0x1, UP0 ;  /* 0x000000013f2d7887 */ /* 0x000fc80008000000 */
[----:B------:R-:W-:-:S04]  /*7690*/  ULOP3.LUT UR45, UR28, UR45, URZ, 0x3c, !UPT ;  /* 0x0000002d1c2d7292 */ /* 0x000fc8000f8e3c3f */
[----:B------:R-:W-:Y:S08]  /*76a0*/  @P2 BRA `(.L_x_11895) ;  /* 0x0000000000382947 */ /* 0x000ff00003800000 */
[----:B------:R-:W-:Y:S05]  /*76b0*/  @!P0 BRA `(.L_x_11896) ;  /* 0x0000000000048947 */ /* 0x000fea0003800000 */
[----:B------:R-:W-:Y:S01]  /*76c0*/  BPT.TRAP 0x1 ;  /* 0x000000040000795c */ /* 0x000fe20000300000 */
.L_x_11896:
        /* <DEDUP_REMOVED lines=9> */
.L_x_11897:
[----:B-1----:R-:W-:Y:S05]  /*7760*/  @P1 BRA `(.L_x_11895) ;  /* 0x0000000000081947 */ /* 0x002fea0003800000 */
[----:B------:R-:W1:Y:S02]  /*7770*/  SYNCS.PHASECHK.TRANS64.TRYWAIT P1, [UR6+0x2d830], R5 ;  /* 0x02d83005ff0075a7 */ /* 0x000e640008020146 */
[----:B-1----:R-:W-:Y:S05]  /*7780*/  @!P1 BRA `(.L_x_11898) ;  /* 0x0000008c003c9947 */ /* 0x002fea0003800000 */
.L_x_11895:
        /* <DEDUP_REMOVED lines=40> */
.L_x_11900:
[----:B------:R-:W-:Y:S01]  /*7a10*/  ULEA UR6, UR35, UR40, 0x3 ;  /* 0x0000002823067291 */ /* 0x000fe2000f8e183f */
[----:B------:R-:W-:-:S05]  /*7a20*/  IMAD.U32 R5, RZ, RZ, UR28 ;  /* 0x0000001cff057e24 */ /* 0x000fca000f8e00ff */
[----:B------:R-:W-:-:S04]  /*7a30*/  SHF.L.U32 R5, R5, 0x1f, RZ ;  /* 0x0000001f05057819 */ /* 0x000fc800000006ff */
[----:B------:R0:W1:Y:S01]  /*7a40*/  SYNCS.PHASECHK.TRANS64.TRYWAIT P1, [UR6+0x2d850], R5 ;  /* 0x02d85005ff0075a7 */ /* 0x0000620008020146 */
[----:B------:R-:W-:Y:S05]  /*7a50*/  @!P0 BRA `(.L_x_11901) ;  /* 0x0000000000048947 */ /* 0x000fea0003800000 */
[----:B------:R-:W-:Y:S01]  /*7a60*/  BPT.TRAP 0x1 ;  /* 0x000000040000795c */ /* 0x000fe20000300000 */
.L_x_11901:
[----:B-1----:R-:W-:Y:S05]  /*7a70*/  @P1 BRA `(.L_x_11899) ;  /* 0x0000000000081947 */ /* 0x002fea0003800000 */
[----:B------:R-:W1:Y:S02]  /*7a80*/  SYNCS.PHASECHK.TRANS64.TRYWAIT P1, [UR6+0x2d850], R5 ;  /* 0x02d85005ff0075a7 */ /* 0x000e640008020146 */
[----:B-1----:R-:W-:Y:S05]  /*7a90*/  @!P1 BRA `(.L_x_11902) ;  /* 0x0000008800909947 */ /* 0x002fea0003800000 */
.L_x_11899:
        /* <DEDUP_REMOVED lines=70> */
.L_x_11903:
        /* <DEDUP_REMOVED lines=67> */
[----:B------:R-:W-:-:S03]  /*8330*/  ULEA UR6, UR44, UR40, 0x3 ;  /* 0x000000282c067291 */ /* 0x000fc6000f8e183f */
[----:B------:R-:W2:Y:S01]  /*8340*/  MUFU.TANH R13, R13 ;  /* 0x0000000d000d7308 */ /* 0x000ea20000002400 */
[----:B0-----:R-:W-:Y:S01]  /*8350*/  FMNMX.FTZ R54, R10, R65, !PT ;  /* 0x000000410a367209 */ /* 0x001fe20007810000 */
[----:B------:R-:W-:-:S04]  /*8360*/  UIADD3 UR6, UR6, 0x2d840, URZ ;  /* 0x0002d84006067890 */ /* 0x000fc8000fffe03f */
[----:B------:R-:W-:Y:S02]  /*8370*/  UPRMT UR6, UR41, 0x654, UR6 ;  /* 0x0000065429067896 */ /* 0x000fe40008000006 */
[----:B------:R-:W0:Y:S01]  /*8380*/  MUFU.TANH R15, R15 ;  /* 0x0000000f000f7308 */ /* 0x000e220000002400 */
[----:B-1----:R-:W-:-:S06]  /*8390*/  FMNMX.FTZ R66, R12, R67, !PT ;  /* 0x000000430c427209 */ /* 0x002fcc0007810000 */
[----:B------:R-:W-:Y:S01]  /*83a0*/  SYNCS.ARRIVE.TRANS64.RED.A1T0 RZ, [UR6], RZ ;  /* 0x000000ffffff79a7 */ /* 0x000fe20008100406 */
        /* <DEDUP_REMOVED lines=184> */
[----:B------:R-:W-:Y:S01]  /*8f30*/  FFMA.FTZ R26, R53, UR33, -R32 ;  /* 0x00000021351a7c23 */ /* 0x000fe20008010820 */
[--C-:B------:R-:W-:Y:S01]  /*8f40*/  FFMA.FTZ R52, R52, UR33, -R77.reuse ;  /* 0x0000002134347c23 */ /* 0x100fe2000801084d */
[--C-:B------:R-:W-:Y:S01]  /*8f50*/  FFMA.FTZ R56, R56, UR33, -R77.reuse ;  /* 0x0000002138387c23 */ /* 0x100fe2000801084d */
[----:B------:R-:W-:Y:S01]  /*8f60*/  FFMA.FTZ R57, R57, UR33, -R77 ;  /* 0x0000002139397c23 */ /* 0x000fe2000801084d */
        /* <DEDUP_REMOVED lines=10> */
[--C-:B------:R-:W-:Y:S01]  /*9010*/  FFMA.FTZ R73, R73, UR33, -R77.reuse ;  /* 0x0000002149497c23 */ /* 0x100fe2000801084d */
[----:B------:R-:W-:Y:S01]  /*9020*/  FFMA.FTZ R74, R74, UR33, -R77 ;  /* 0x000000214a4a7c23 */ /* 0x000fe2000801084d */
[--C-:B------:R-:W-:Y:S01]  /*9030*/  FFMA.FTZ R77, R55, UR33, -R32.reuse ;  /* 0x00000021374d7c23 */ /* 0x100fe20008010820 */
[--C-:B------:R-:W-:Y:S01]  /*9040*/  FFMA.FTZ R55, R59, UR33, -R32.reuse ;  /* 0x000000213b377c23 */ /* 0x100fe20008010820 */
[--C-:B------:R-:W-:Y:S01]  /*9050*/  FFMA.FTZ R42, R62, UR33, -R32.reuse ;  /* 0x000000213e2a7c23 */ /* 0x100fe20008010820 */
[----:B------:R-:W-:Y:S01]  /*9060*/  FFMA.FTZ R53, R63, UR33, -R32 ;  /* 0x000000213f357c23 */ /* 0x000fe20008010820 */
        /* <DEDUP_REMOVED lines=127> */
.L_x_11904:
        /* <DEDUP_REMOVED lines=18> */
[----:B------:R-:W-:Y:S01]  /*9980*/  SYNCS.ARRIVE.TRANS64.RED.A1T0 RZ, [UR6], RZ ;  /* 0x000000ffffff79a7 */ /* 0x000fe20008100406 */
[----:B------:R-:W-:Y:S01]  /*9990*/  F2FP.F16.F32.PACK_AB R30, R78, R31 ;  /* 0x0000001f4e1e723e */ /* 0x000fe200000000ff */
[----:B------:R-:W-:Y:S01]  /*99a0*/  STSM.16.M88.4 [R16+0x21800], R32 ;  /* 0x0218002010007844 */ /* 0x000fe20000000200 */
[----:B------:R-:W-:Y:S01]  /*99b0*/  F2FP.F16.F32.PACK_AB R37, R38, R37 ;  /* 0x000000252625723e */ /* 0x000fe200000000ff */
[----:B------:R-:W-:Y:S01]  /*99c0*/  UIADD3 UR6, UR54, -0x1, URZ ;  /* 0xffffffff36067890 */ /* 0x000fe2000fffe03f */
[----:B------:R-:W-:Y:S01]  /*99d0*/  F2FP.F16.F32.PACK_AB R28, R28, R27 ;  /* 0x0000001b1c1c723e */ /* 0x000fe200000000ff */
[----:B------:R0:W-:Y:S01]  /*99e0*/  STSM.16.M88.4 [R19], R8 ;  /* 0x0000000813007844 */ /* 0x0001e20000000200 */
        /* <DEDUP_REMOVED lines=15> */
[-C--:B------:R-:W-:Y:S01]  /*9ae0*/  FMUL.FTZ R105, R105, R4.reuse ;  /* 0x0000000469697220 */ /* 0x080fe20000410000 */
[----:B0-----:R-:W-:Y:S01]  /*9af0*/  F2FP.F16.F32.PACK_AB R8, R52, R51 ;  /* 0x000000333408723e */ /* 0x001fe200000000ff */
[----:B------:R-:W-:Y:S01]  /*9b00*/  FMUL.FTZ R108, R108, R4 ;  /* 0x000000046c6c7220 */ /* 0x000fe20000410000 */
[----:B------:R-:W-:Y:S01]  /*9b10*/  F2FP.F16.F32.PACK_AB R9, R77, R26 ;  /* 0x0000001a4d09723e */ /* 0x000fe200000000ff */
[----:B------:R2:W-:Y:S01]  /*9b20*/  STSM.16.M88.4 [R16+0x27800], R44 ;  /* 0x0278002c10007844 */ /* 0x0005e20000000200 */
[----:B------:R-:W-:Y:S01]  /*9b30*/  F2FP.F16.F32.PACK_AB R10, R57, R56 ;  /* 0x00000038390a723e */ /* 0x000fe200000000ff */
[-C--:B------:R-:W-:Y:S01]  /*9b40*/  FMUL.FTZ R109, R109, R4.reuse ;  /* 0x000000046d6d7220 */ /* 0x080fe20000410000 */
        /* <DEDUP_REMOVED lines=59> */
[----:B--2---:R-:W-:Y:S05]  /*9f00*/  @P1 BRA `(.L_x_11905) ;  /* 0xffffffd400d41947 */ /* 0x004fea000383ffff */
.L_x_11894:
[----:B------:R-:W-:Y:S06]  /*9f10*/  BAR.ARV 0x8, 0x200 ;  /* 0x0208000000007b1d */ /* 0x000fec0000002000 */
[----:B------:R-:W-:Y:S05]  /*9f20*/  @!P0 BRA `(.L_x_11906) ;  /* 0x0000000000048947 */ /* 0x000fea0003800000 */
[----:B------:R-:W-:Y:S01]  /*9f30*/  BPT.TRAP 0x1 ;  /* 0x000000040000795c */ /* 0x000fe20000300000 */
.L_x_11906:
[----:B------:R-:W-:Y:S01]  /*9f40*/  ULEA UR8, UR44, UR40, 0x3 ;  /* 0x000000282c087291 */ /* 0x000fe2000f8e183f */
[----:B------:R-:W-:-:S05]  /*9f50*/  IMAD.U32 R3, RZ, RZ, UR45 ;  /* 0x0000002dff037e24 */ /* 0x000fca000f8e00ff */
[----:B------:R-:W-:-:S04]  /*9f60*/  SHF.L.U32 R3, R3, 0x1f, RZ ;  /* 0x0000001f03037819 */ /* 0x000fc800000006ff */
[----:B------:R0:W2:Y:S01]  /*9f70*/  SYNCS.PHASECHK.TRANS64.TRYWAIT P1, [UR8+0x2d850], R3 ;  /* 0x02d85003ff0075a7 */ /* 0x0000a20008020148 */
[----:B------:R-:W-:Y:S05]  /*9f80*/  @!P0 BRA `(.L_x_11907) ;  /* 0x0000000000048947 */ /* 0x000fea0003800000 */
[----:B------:R-:W-:Y:S01]  /*9f90*/  BPT.TRAP 0x1 ;  /* 0x000000040000795c */ /* 0x000fe20000300000 */
.L_x_11907:
[----:B--2---:R-:W-:Y:S05]  /*9fa0*/  @P1 BRA `(.L_x_11908) ;  /* 0x0000000000081947 */ /* 0x004fea0003800000 */
[----:B------:R-:W2:Y:S02]  /*9fb0*/  SYNCS.PHASECHK.TRANS64.TRYWAIT P1, [UR8+0x2d850], R3 ;  /* 0x02d85003ff0075a7 */ /* 0x000ea40008020148 */
[----:B--2---:R-:W-:Y:S05]  /*9fc0*/  @!P1 BRA `(.L_x_11909) ;  /* 0x00000064005c9947 */ /* 0x004fea0003800000 */
.L_x_11908:
[----:B------:R-:W-:Y:S01]  /*9fd0*/  UIADD3 UR40, UR40, 0x400, URZ ;  /* 0x0000040028287890 */ /* 0x000fe2000fffe03f */
[----:B------:R-:W-:Y:S01]  /*9fe0*/  WARPGROUP.ARRIVE ;  /* 0x00000000000079c5 */ /* 0x000fe20000000000 */
[----:B------:R-:W-:Y:S01]  /*9ff0*/  ULOP3.LUT UR36, UR36, 0x10000, URZ, 0xfc, !UPT ;  /* 0x0001000024247892 */ /* 0x000fe2000f8efc3f */
[----:B01----:R-:W0:Y:S01]  /*a000*/  SHFL.BFLY PT, R3, R2, 0x2, 0x1f ;  /* 0x0c401f0002037f89 */ /* 0x003e2200000e0000 */
[----:B------:R-:W-:Y:S01]  /*a010*/  USHF.R.U32.HI UR40, URZ, 0x4, UR40 ;  /* 0x000000043f287899 */ /* 0x000fe20008011628 */
[----:B------:R-:W-:Y:S01]  /*a020*/  MOV R46, RZ ;  /* 0x000000ff002e7202 */ /* 0x000fe20000000f00 */
[----:B------:R-:W-:Y:S01]  /*a030*/  UMOV UR5, 0x40000040 ;  /* 0x4000004000057882 */ /* 0x000fe20000000000 */
[----:B------:R-:W-:Y:S01]  /*a040*/  UMOV UR7, 0x80000020 ;  /* 0x8000002000077882 */ /* 0x000fe20000000000 */
[----:B------:R-:W-:Y:S01]  /*a050*/  ULOP3.LUT UR40, UR40, 0x3fff, URZ, 0xc0, !UPT ;  /* 0x00003fff28287892 */ /* 0x000fe2000f8ec03f */
[----:B------:R-:W1:Y:S01]  /*a060*/  SHFL.BFLY PT, R5, R0, 0x2, 0x1f ;  /* 0x0c401f0000057f89 */ /* 0x000e6200000e0000 */
[----:B------:R-:W-:Y:S01]  /*a070*/  UMOV UR4, UR36 ;  /* 0x0000002400047c82 */ /* 0x000fe20008000000 */
[----:B------:R-:W-:Y:S01]  /*a080*/  IMAD.U32 R10, RZ, RZ, UR33 ;  /* 0x00000021ff0a7e24 */ /* 0x000fe2000f8e00ff */
[----:B------:R-:W-:Y:S01]  /*a090*/  ULOP3.LUT UR9, UR40, 0x2000000, URZ, 0xfc, !UPT ;  /* 0x0200000028097892 */ /* 0x000fe2000f8efc3f */
[----:B------:R-:W-:-:S03]  /*a0a0*/  IMAD.MOV.U32 R38, RZ, RZ, -0x800000 ;  /* 0xff800000ff267424 */ /* 0x000fc600078e00ff */
        /* <DEDUP_REMOVED lines=76> */
.L_x_11910:
        /* <DEDUP_REMOVED lines=58> */
.L_x_11874:
        /* <DEDUP_REMOVED lines=23> */
[----:B------:R-:W-:Y:S02]  /*aa80*/  F2FP.F16.F32.PACK_AB R34, R133, R34 ;  /* 0x000000228522723e */ /* 0x000fe400000000ff */
        /* <DEDUP_REMOVED lines=46> */
[----:B------:R-:W-:Y:S02]  /*ad70*/  LOP3.LUT R14, R14, R15, RZ, 0x3c, !PT ;  /* 0x0000000f0e0e7212 */ /* 0x000fe400078e3cff */
[----:B------:R-:W-:-:S02]  /*ad80*/  IADD3.X R15, RZ, R5, RZ, P0, !PT ;  /* 0x00000005ff0f7210 */ /* 0x000fc400007fe4ff */
[----:B------:R-:W-:Y:S02]  /*ad90*/  IADD3 R37, P0, R40, 0x1800, RZ ;  /* 0x0000180028257810 */ /* 0x000fe40007f1e0ff */
[----:B------:R-:W-:Y:S01]  /*ada0*/  LOP3.LUT R2, R2, R43, RZ, 0x3c, !PT ;  /* 0x0000002b02027212 */ /* 0x000fe200078e3cff */
[----:B------:R-:W-:Y:S01]  /*adb0*/  IMAD.MOV.U32 R43, RZ, RZ, R52 ;  /* 0x000000ffff2b7224 */ /* 0x000fe200078e0034 */
[----:B-1----:R-:W-:Y:S02]  /*adc0*/  @P1 SHF.R.U32.HI R43, RZ, R50, R45 ;  /* 0x00000032ff2b1219 */ /* 0x002fe4000001162d */
[----:B------:R-:W-:Y:S02]  /*add0*/  LOP3.LUT R36, R37, 0x180, RZ, 0xc0, !PT ;  /* 0x0000018025247812 */ /* 0x000fe400078ec0ff */
[----:B------:R-:W-:Y:S01]  /*ade0*/  LOP3.LUT R10, R29, 0x180, RZ, 0xc0, !PT ;  /* 0x000001801d0a7812 */ /* 0x000fe200078ec0ff */
[----:B------:R-:W-:Y:S01]  /*adf0*/  IMAD.MOV R48, RZ, RZ, -R43 ;  /* 0x000000ffff307224 */ /* 0x000fe200078e0a2b */
[----:B------:R-:W-:-:S02]  /*ae00*/  MOV R47, R4 ;  /* 0x00000004002f7202 */ /* 0x000fc40000000f00 */
        /* <DEDUP_REMOVED lines=32> */
[----:B------:R-:W-:Y:S02]  /*b010*/  IADD3.X R29, RZ, R41, RZ, P3, !PT ;  /* 0x00000029ff1d7210 */ /* 0x000fe40001ffe4ff */
[----:B------:R-:W-:Y:S01]  /*b020*/  LOP3.LUT P0, RZ, R147, 0x3, RZ, 0xc0, !PT ;  /* 0x0000000393ff7812 */ /* 0x000fe2000780c0ff */
[----:B------:R-:W-:Y:S01]  /*b030*/  VIADD R7, R11, 0x8 ;  /* 0x000000080b077836 */ /* 0x000fe20000000000 */
[----:B------:R-:W-:Y:S02]  /*b040*/  IADD3 R5, R5, R15, RZ ;  /* 0x0000000f05057210 */ /* 0x000fe40007ffe0ff */
[----:B------:R-:W-:-:S02]  /*b050*/  LEA R43, P3, R4, UR6, 0x2 ;  /* 0x00000006042b7c11 */ /* 0x000fc4000f8610ff */
[----:B------:R-:W-:Y:S01]  /*b060*/  LOP3.LUT R30, R30, R31, RZ, 0x3c, !PT ;  /* 0x0000001f1e1e7212 */ /* 0x000fe200078e3cff */
[----:B------:R-:W-:Y:S01]  /*b070*/  IMAD.X R31, RZ, RZ, R41, P2 ;  /* 0x000000ffff1f7224 */ /* 0x000fe200010e0629 */
[-C--:B------:R-:W-:Y:S01]  /*b080*/  ISETP.GE.OR P2, PT, R11, R56.reuse, P0 ;  /* 0x000000380b00720c */ /* 0x080fe20000746670 */
[----:B------:R-:W-:Y:S01]  /*b090*/  SHFL.IDX PT, R58, R43, RZ, 0x1c1f ;  /* 0x001c1fff2b3a7589 */ /* 0x000fe200000e0000 */
[----:B------:R-:W-:Y:S02]  /*b0a0*/  ISETP.GE.OR P0, PT, R7, R56, P0 ;  /* 0x000000380700720c */ /* 0x000fe40000706670 */
[----:B------:R-:W-:Y:S01]  /*b0b0*/  LEA.HI.X R45, R4, UR7, R5, 0x2, P3 ;  /* 0x00000007042d7c11 */ /* 0x000fe200098f1405 */
[----:B------:R-:W-:Y:S01]  /*b0c0*/  SHFL.IDX PT, R60, R43, 0x1, 0x1c1f ;  /* 0x003c1f002b3c7f89 */ /* 0x000fe200000e0000 */
[----:B------:R-:W-:Y:S02]  /*b0d0*/  MOV R53, R8 ;  /* 0x0000000800357202 */ /* 0x000fe40000000f00 */
[----:B------:R-:W-:Y:S01]  /*b0e0*/  F2FP.F16.F32.PACK_AB R4, R97, R96 ;  /* 0x000000606104723e */ /* 0x000fe200000000ff */
[----:B------:R-:W0:Y:S01]  /*b0f0*/  SHFL.IDX PT, R59, R45, RZ, 0x1c1f ;  /* 0x001c1fff2d3b7589 */ /* 0x000e2200000e0000 */
[----:B------:R-:W-:-:S02]  /*b100*/  F2FP.F16.F32.PACK_AB R5, R99, R98 ;  /* 0x000000626305723e */ /* 0x000fc400000000ff */
[----:B------:R-:W-:Y:S01]  /*b110*/  F2FP.F16.F32.PACK_AB R6, R101, R100 ;  /* 0x000000646506723e */ /* 0x000fe200000000ff */
[----:B------:R-:W1:Y:S01]  /*b120*/  SHFL.IDX PT, R61, R45, 0x1, 0x1c1f ;  /* 0x003c1f002d3d7f89 */ /* 0x000e6200000e0000 */
[----:B------:R-:W-:Y:S02]  /*b130*/  F2FP.F16.F32.PACK_AB R7, R103, R102 ;  /* 0x000000666707723e */ /* 0x000fe400000000ff */
[----:B------:R-:W-:Y:S02]  /*b140*/  MOV R52, R12 ;  /* 0x0000000c00347202 */ /* 0x000fe40000000f00 */
[----:B------:R-:W-:Y:S01]  /*b150*/  F2FP.F16.F32.PACK_AB R8, R105, R104 ;  /* 0x000000686908723e */ /* 0x000fe200000000ff */
[----:B------:R-:W-:Y:S01]  /*b160*/  STSM.16.M88.4 [R53], R4 ;  /* 0x0000000435007844 */ /* 0x000fe20000000200 */
        /* <DEDUP_REMOVED lines=8> */
[----:B------:R-:W-:-:S02]  /*b1f0*/  F2FP.F16.F32.PACK_AB R24, R121, R120 ;  /* 0x000000787918723e */ /* 0x000fc400000000ff */
[----:B------:R-:W-:Y:S01]  /*b200*/  F2FP.F16.F32.PACK_AB R25, R123, R122 ;  /* 0x0000007a7b19723e */ /* 0x000fe200000000ff */
[----:B------:R2:W-:Y:S01]  /*b210*/  STSM.16.M88.4 [R63], R12 ;  /* 0x0000000c3f007844 */ /* 0x0005e20000000200 */
[C---:B------:R-:W-:Y:S02]  /*b220*/  IADD3 R21, P4, R40.reuse, 0x6000, RZ ;  /* 0x0000600028157810 */ /* 0x040fe40007f9e0ff */
[----:B------:R-:W-:Y:S01]  /*b230*/  LOP3.LUT R3, R40, 0x180, RZ, 0xc0, !PT ;  /* 0x0000018028037812 */ /* 0x000fe200078ec0ff */
[----:B------:R3:W-:Y:S01]  /*b240*/  STSM.16.M88.4 [R62], R24 ;  /* 0x000000183e007844 */ /* 0x0007e20000000200 */
[----:B------:R-:W-:Y:S01]  /*b250*/  UIMAD UR5, UR10, UR8, URZ ;  /* 0x000000080a0572a4 */ /* 0x000fe2000f8e023f */
[----:B------:R-:W-:Y:S02]  /*b260*/  LOP3.LUT R20, R21, 0x180, RZ, 0xc0, !PT ;  /* 0x0000018015147812 */ /* 0x000fe400078ec0ff */
        /* <DEDUP_REMOVED lines=50> */
[----:B------:R-:W-:Y:S01]  /*b590*/  IMAD R0, R0, UR6, RZ ;  /* 0x0000000600007c24 */ /* 0x000fe2000f8e02ff */
[----:B------:R-:W-:Y:S01]  /*b5a0*/  IADD3 R25, R146, UR39, RZ ;  /* 0x0000002792197c10 */ /* 0x000fe2000fffe0ff */
[----:B------:R-:W-:Y:S01]  /*b5b0*/  IMAD.WIDE.U32 R2, R39, UR6, R2 ;  /* 0x0000000627027c25 */ /* 0x000fe2000f8e0002 */
[----:B------:R-:W-:-:S03]  /*b5c0*/  UIADD3 UR5, UR40, 0x2d820, URZ ;  /* 0x0002d82028057890 */ /* 0x000fc6000fffe03f */
[----:B------:R-:W-:Y:S01]  /*b5d0*/  IMAD R13, R39, UR7, R0 ;  /* 0x00000007270d7c24 */ /* 0x000fe2000f8e0200 */
        /* <DEDUP_REMOVED lines=23> */
.L_x_11914:
[----:B------:R-:W-:Y:S05]  /*b750*/  BSYNC B1 ;  /* 0x0000000000017941 */ /* 0x000fea0003800000 */
.L_x_11913:
        /* <DEDUP_REMOVED lines=15> */
[----:B-1----:R-:W-:-:S04]  /*b850*/  LEA R2, P0, R139, R12, 0x1 ;  /* 0x0000000c8b027211 */ /* 0x002fc800078008ff */
[----:B------:R-:W-:-:S05]  /*b860*/  LEA.HI.X R3, R139, R13, R151, 0x1, P0 ;  /* 0x0000000d8b037211 */ /* 0x000fca00000f0c97 */
[----:B------:R1:W-:Y:S01]  /*b870*/  ST.E.128 desc[UR50][R2.64], R8 ;  /* 0x0000000802007985 */ /* 0x0003e2000c101d32 */
[----:B------:R-:W-:Y:S05]  /*b880*/  BRA `(.L_x_11915) ;  /* 0x0000000400ec7947 */ /* 0x000fea0003800000 */
.L_x_11912:
        /* <DEDUP_REMOVED lines=50> */
.L_x_11917:
[----:B------:R-:W-:Y:S05]  /*bbb0*/  BSYNC B1 ;  /* 0x0000000000017941 */ /* 0x000fea0003800000 */
.L_x_11916:
        /* <DEDUP_REMOVED lines=20> */
[----:B------:R-:W-:Y:S01]  /*bd00*/  IMAD R0, R0, UR8, RZ ;  /* 0x0000000800007c24 */ /* 0x000fe2000f8e02ff */
[----:B------:R-:W-:Y:S01]  /*bd10*/  MOV R3, UR5 ;  /* 0x0000000500037c02 */ /* 0x000fe20008000f00 */
[----:B------:R-:W-:Y:S01]  /*bd20*/  IMAD.U32 R2, RZ, RZ, UR6 ;  /* 0x00000006ff027e24 */ /* 0x000fe2000f8e00ff */
[----:B------:R-:W-:Y:S01]  /*bd30*/  ULDC.64 UR6, c[0x0][0xad8] ;  /* 0x0002b60000067ab9 */ /* 0x000fe20000000a00 */
[C---:B------:R-:W-:Y:S01]  /*bd40*/  IMAD R9, R5.reuse, UR9, R0 ;  /* 0x0000000905097c24 */ /* 0x040fe2000f8e0200 */
[----:B------:R-:W-:Y:S01]  /*bd50*/  SHF.R.S32.HI R0, RZ, 0x1f, R7 ;  /* 0x0000001fff007819 */ /* 0x000fe20000011407 */
[----:B------:R-:W-:Y:S01]  /*bd60*/  IMAD.WIDE.U32 R2, R5, UR8, R2 ;  /* 0x0000000805027c25 */ /* 0x000fe2000f8e0002 */
[----:B------:R-:W-:-:S03]  /*bd70*/  ULDC UR5, c[0x0][0xa88] ;  /* 0x0002a20000057ab9 */ /* 0x000fc60000000800 */
        /* <DEDUP_REMOVED lines=26> */
.L_x_11919:
[----:B------:R-:W-:Y:S05]  /*bf20*/  BSYNC B1 ;  /* 0x0000000000017941 */ /* 0x000fea0003800000 */
.L_x_11918:
        /* <DEDUP_REMOVED lines=17> */
.L_x_11915:
[----:B------:R-:W-:Y:S05]  /*c040*/  BSYNC B0 ;  /* 0x0000000000007941 */ /* 0x000fea0003800000 */
.L_x_11911:
[----:B------:R-:W-:Y:S02]  /*c050*/  ULDC UR5, c[0x0][0xc38] ;  /* 0x00030e0000057ab9 */ /* 0x000fe40000000800 */
[----:B------:R-:W-:-:S06]  /*c060*/  UISETP.GE.AND UP0, UPT, UR4, UR5, UPT ;  /* 0x000000050400728c */ /* 0x000fcc000bf06270 */
[----:B------:R-:W-:-:S13]  /*c070*/  PLOP3.LUT P0, PT, PT, PT, UP0, 0x80, 0x0 ;  /* 0x000000000000781c */ /* 0x000fda0003f0f008 */
[----:B------:R-:W-:Y:S05]  /*c080*/  @!P0 BRA `(.L_x_11920) ;  /* 0xffffff4c00708947 */ /* 0x000fea000383ffff */
[----:B------:R-:W-:Y:S05]  /*c090*/  EXIT ;  /* 0x000000000000794d */ /* 0x000fea0003800000 */
.L_x_11870:
        /* <DEDUP_REMOVED lines=38> */
[C---:B0-----:R-:W-:Y:S02]  /*c300*/  SHF.L.U32 R0, R7.reuse, 0x3, RZ ;  /* 0x0000000307007819 */ /* 0x041fe400000006ff */
[----:B------:R-:W-:Y:S01]  /*c310*/  LOP3.LUT R6, R7, 0x7f, RZ, 0xc0, !PT ;  /* 0x0000007f07067812 */ /* 0x000fe200078ec0ff */
[----:B------:R-:W-:Y:S01]  /*c320*/  IMAD.U32 R17, RZ, RZ, UR8 ;  /* 0x00000008ff117e24 */ /* 0x000fe2000f8e00ff */
[C---:B------:R-:W-:Y:S01]  /*c330*/  LOP3.LUT R2, R0.reuse, 0xd8, RZ, 0xc0, !PT ;  /* 0x000000d800027812 */ /* 0x040fe200078ec0ff */
[----:B------:R-:W-:Y:S01]  /*c340*/  ULEA.HI UR5, UR5, UR4, URZ, 0x7 ;  /* 0x0000000405057291 */ /* 0x000fe2000f8f383f */
[----:B------:R-:W-:-:S02]  /*c350*/  LOP3.LUT R4, R0, 0x18, RZ, 0xc0, !PT ;  /* 0x0000001800047812 */ /* 0x000fc400078ec0ff */
[----:B------:R-:W-:Y:S01]  /*c360*/  LOP3.LUT R3, R2, 0x18, R7, 0x78, !PT ;  /* 0x0000001802037812 */ /* 0x000fe200078e7807 */
[----:B------:R-:W-:Y:S01]  /*c370*/  IMAD.U32 R2, RZ, RZ, UR10 ;  /* 0x0000000aff027e24 */ /* 0x000fe2000f8e00ff */
[----:B------:R-:W-:Y:S02]  /*c380*/  USHF.R.S32.HI UR39, URZ, 0x7, UR5 ;  /* 0x000000073f277899 */ /* 0x000fe40008011405 */
[----:B------:R-:W-:Y:S02]  /*c390*/  LOP3.LUT R5, R3, 0x320, R0, 0xf8, !PT ;  /* 0x0000032003057812 */ /* 0x000fe400078ef800 */
[----:B------:R-:W-:Y:S01]  /*c3a0*/  LOP3.LUT R0, R4, 0x20, RZ, 0xfc, !PT ;  /* 0x0000002004007812 */ /* 0x000fe200078efcff */
[----:B------:R0:W-:Y:S03]  /*c3b0*/  STL [R1+0x10], R2 ;  /* 0x0000100201007387 */ /* 0x0001e60000100800 */
[C---:B------:R-:W-:Y:S01]  /*c3c0*/  ISETP.GE.AND P0, PT, R0.reuse, UR7, PT ;  /* 0x0000000700007c0c */ /* 0x040fe2000bf06270 */
[----:B------:R1:W-:Y:S01]  /*c3d0*/  STL [R1+0x14], RZ ;  /* 0x000014ff01007387 */ /* 0x0003e20000100800 */
[----:B------:R-:W-:-:S02]  /*c3e0*/  ISETP.GE.AND P1, PT, R0, UR9, PT ;  /* 0x0000000900007c0c */ /* 0x000fc4000bf26270 */
        /* <DEDUP_REMOVED lines=8> */
[----:B------:R-:W-:Y:S02]  /*c470*/  ISETP.GE.AND P1, PT, R0, UR9, PT ;  /* 0x0000000900007c0c */ /* 0x000fe4000bf26270 */
        /* <DEDUP_REMOVED lines=12> */
[----:B------:R-:W-:Y:S02]  /*c540*/  ISETP.GE.AND P1, PT, R4, UR7, PT ;  /* 0x0000000704007c0c */ /* 0x000fe4000bf26270 */
        /* <DEDUP_REMOVED lines=9> */
.L_x_11970:
        /* <DEDUP_REMOVED lines=23> */
.L_x_11922:
[----:B------:R-:W-:Y:S01]  /*c750*/  ULDC UR8, c[0x0][0xc54] ;  /* 0x0003150000087ab9 */ /* 0x000fe20000000800 */
[----:B------:R-:W-:Y:S01]  /*c760*/  UMOV UR6, UR7 ;  /* 0x0000000700067c82 */ /* 0x000fe20008000000 */
[----:B------:R-:W-:-:S11]  /*c770*/  UISETP.NE.AND UP0, UPT, UR8, 0x1, UPT ;  /* 0x000000010800788c */ /* 0x000fd6000bf05270 */
[----:B------:R-:W-:Y:S02]  /*c780*/  @UP0 ULDC.64 UR10, c[0x0][0xc58] ;  /* 0x00031600000a0ab9 */ /* 0x000fe40000000a00 */
[----:B------:R-:W-:-:S04]  /*c790*/  UIMAD.WIDE.U32 UR4, UR7, UR10, URZ ;  /* 0x0000000a070472a5 */ /* 0x000fc8000f8e003f */
[----:B------:R-:W-:-:S04]  /*c7a0*/  @UP0 USHF.R.U32.HI UR6, URZ, UR11, UR5 ;  /* 0x0000000b3f060299 */ /* 0x000fc80008011605 */
[----:B------:R-:W-:-:S12]  /*c7b0*/  UIMAD UR4, UR6, UR8, URZ ;  /* 0x00000008060472a4 */ /* 0x000fd8000f8e023f */
.L_x_11923:
        /* <DEDUP_REMOVED lines=23> */
[----:B------:R-:W-:Y:S01]  /*c930*/  UISETP.NE.AND UP2, UPT, UR5, 0x1, UPT ;  /* 0x000000010500788c */ /* 0x000fe2000bf45270 */
[----:B------:R-:W-:Y:S01]  /*c940*/  BSSY B7, `(.L_x_11924) ;  /* 0x0000346000077945 */ /* 0x000fe20003800000 */
[----:B------:R-:W-:Y:S02]  /*c950*/  UIADD3 UR43, UR43, UR4, URZ ;  /* 0x000000042b2b7290 */ /* 0x000fe4000fffe03f */
[----:B------:R-:W-:Y:S02]  /*c960*/  UP2UR UR47, UPR, URZ, 0x4 ;  /* 0x000000043f2f7883 */ /* 0x000fe40008000000 */
[----:B------:R-:W-:-:S04]  /*c970*/  UIMAD UR6, UR43, 0xc0, URZ ;  /* 0x000000c02b0678a4 */ /* 0x000fc8000f8e023f */
        /* <DEDUP_REMOVED lines=11> */
[----:B------:R-:W-:Y:S01]  /*ca30*/  ISETP.LT.AND P0, PT, RZ, UR44, PT ;  /* 0x0000002cff007c0c */ /* 0x000fe2000bf01270 */
[----:B--2---:R0:W-:-:S12]  /*ca40*/  STL [R1+0x8], R19 ;  /* 0x0000081301007387 */ /* 0x0041d80000100800 */
        /* <DEDUP_REMOVED lines=19> */
.L_x_11925:
        /* <DEDUP_REMOVED lines=20> */
.L_x_11928:
[----:B------:R-:W-:Y:S05]  /*ccc0*/  BSYNC B6 ;  /* 0x0000000000067941 */ /* 0x000fea0003800000 */
.L_x_11927:
        /* <DEDUP_REMOVED lines=11> */
[----:B------:R-:W-:Y:S01]  /*cd80*/  MOV R12, 0x1 ;  /* 0x00000001000c7802 */ /* 0x000fe20000000f00 */
[----:B------:R-:W-:Y:S02]  /*cd90*/  IMAD.U32 R6, RZ, RZ, UR8 ;  /* 0x00000008ff067e24 */ /* 0x000fe4000f8e00ff */
[----:B------:R-:W-:-:S02]  /*cda0*/  IMAD.U32 R7, RZ, RZ, UR9 ;  /* 0x00000009ff077e24 */ /* 0x000fc4000f8e00ff */
[----:B------:R-:W-:Y:S02]  /*cdb0*/  IMAD.U32 R10, RZ, RZ, UR4 ;  /* 0x00000004ff0a7e24 */ /* 0x000fe4000f8e00ff */
[----:B------:R-:W-:Y:S02]  /*cdc0*/  IMAD.U32 R11, RZ, RZ, UR5 ;  /* 0x00000005ff0b7e24 */ /* 0x000fe4000f8e00ff */
[----:B------:R-:W-:Y:S02]  /*cdd0*/  IMAD.MOV.U32 R8, RZ, RZ, 0x70 ;  /* 0x00000070ff087424 */ /* 0x000fe400078e00ff */
[----:B-1----:R-:W-:-:S07]  /*cde0*/  IMAD.MOV.U32 R13, RZ, RZ, RZ ;  /* 0x000000ffff0d7224 */ /* 0x002fce00078e00ff */
[----:B------:R-:W-:-:S07]  /*cdf0*/  LEPC R20, `(.L_x_11931) ;  /* 0x000000001014794e */ /* 0x000fce0000000000 */
[----:B0-2---:R-:W-:Y:S05]  /*ce00*/  CALL.ABS.NOINC R2 ;  /* 0x0000000002007343 */ /* 0x005fea0003c00000 */
.L_x_11931:
        /* <DEDUP_REMOVED lines=15> */
.L_x_11930:
[----:B------:R-:W-:Y:S05]  /*cf00*/  BSYNC B6 ;  /* 0x0000000000067941 */ /* 0x000fea0003800000 */
.L_x_11929:
        /* <DEDUP_REMOVED lines=13> */
[----:B------:R-:W-:Y:S02]  /*cfe0*/  MOV R22, UR4 ;  /* 0x0000000400167c02 */ /* 0x000fe40008000f00 */
[----:B--2---:R2:W-:Y:S01]  /*cff0*/  STL [R1], R18 ;  /* 0x0000001201007387 */ /* 0x0045e20000100800 */
[----:B-1----:R-:W-:Y:S05]  /*d000*/  BRA.DIV UR5, `(.L_x_11932) ;  /* 0x0000003605647947 */ /* 0x002fea000b800000 */
.L_x_11986:
        /* <DEDUP_REMOVED lines=28> */
[----:B------:R-:W0:Y:S03]  /*d1d0*/  @!P0 LDC.64 R4, c[0x0][0x418] ;  /* 0x00010600ff048b82 */ /* 0x000e260000000a00 */
[----:B------:R-:W-:Y:S01]  /*d1e0*/  @!P0 IADD3 R0, R3, R0, RZ ;  /* 0x0000000003008210 */ /* 0x000fe20007ffe0ff */
        /* <DEDUP_REMOVED lines=16> */
.L_x_11933:
        /* <DEDUP_REMOVED lines=25> */
.L_x_11987:
[----:B------:R-:W-:Y:S05]  /*d480*/  BSYNC B0 ;  /* 0x0000000000007941 */ /* 0x000fea0003800000 */
.L_x_11934:
[----:B------:R-:W1:Y:S01]  /*d490*/  S2R R9, SR_TID.X ;  /* 0x0000000000097919 */ /* 0x000e620000002100 */
[----:B------:R-:W-:Y:S01]  /*d4a0*/  ULDC.64 UR4, c[0x0][0x300] ;  /* 0x0000c00000047ab9 */ /* 0x000fe20000000a00 */
[----:B------:R-:W-:Y:S01]  /*d4b0*/  LOP3.LUT P4, RZ, R16, 0x4, RZ, 0xc0, !PT ;  /* 0x0000000410ff7812 */ /* 0x000fe2000788c0ff */
[----:B------:R-:W-:Y:S01]  /*d4c0*/  IMAD R4, R4, UR4, RZ ;  /* 0x0000000404047c24 */ /* 0x000fe2000f8e02ff */
[C---:B------:R-:W-:Y:S01]  /*d4d0*/  LOP3.LUT P3, RZ, R16.reuse, 0x2, RZ, 0xc0, !PT ;  /* 0x0000000210ff7812 */ /* 0x040fe2000786c0ff */
        /* <DEDUP_REMOVED lines=22> */
[----:B------:R-:W-:Y:S02]  /*d640*/  ISETP.GE.AND P0, PT, R5, 0x1, PT ;  /* 0x000000010500780c */ /* 0x000fe40003f06270 */
[C---:B0-----:R-:W-:Y:S01]  /*d650*/  SHF.L.U32 R10, R9.reuse, 0x3, RZ ;  /* 0x00000003090a7819 */ /* 0x041fe200000006ff */
        /* <DEDUP_REMOVED lines=45> */
.L_x_11997:
        /* <DEDUP_REMOVED lines=12> */
.L_x_11937:
        /* <DEDUP_REMOVED lines=11> */
.L_x_11938:
        /* <DEDUP_REMOVED lines=23> */
.L_x_11940:
[----:B------:R-:W-:Y:S05]  /*dc10*/  BSYNC B6 ;  /* 0x0000000000067941 */ /* 0x000fea0003800000 */
.L_x_11939:
[----:B------:R2:W5:Y:S01]  /*dc20*/  LDL R10, [R1+0xc] ;  /* 0x00000c00010a7983 */ /* 0x0005620000100800 */
[----:B------:R-:W-:Y:S01]  /*dc30*/  UISETP.NE.AND UP0, UPT, UR47, URZ, UPT ;  /* 0x0000003f2f00728c */ /* 0x000fe2000bf05270 */
[----:B-1----:R-:W-:Y:S01]  /*dc40*/  IMAD.U32 R6, RZ, RZ, UR43 ;  /* 0x0000002bff067e24 */ /* 0x002fe2000f8e00ff */
[----:B0-----:R-:W0:Y:S01]  /*dc50*/  S2R R2, SR_TID.X ;  /* 0x0000000000027919 */ /* 0x001e220000002100 */
[----:B------:R-:W1:Y:S03]  /*dc60*/  S2R R20, SR_TID.X ;  /* 0x0000000000147919 */ /* 0x000e660000002100 */
[----:B------:R-:W-:Y:S01]  /*dc70*/  PLOP3.LUT P0, PT, PT, PT, UP0, 0x80, 0x0 ;  /* 0x000000000000781c */ /* 0x000fe20003f0f008 */
[----:B------:R-:W-:Y:S01]  /*dc80*/  ULDC.64 UR8, c[0x0][0x2d8] ;  /* 0x0000b60000087ab9 */ /* 0x000fe20000000a00 */
[----:B------:R-:W-:-:S03]  /*dc90*/  R2UR UR6, R29 ;  /* 0x000000001d0672ca */ /* 0x000fc600000e0000 */
[----:B------:R-:W-:Y:S01]  /*dca0*/  @UP0 ULDC UR4, c[0x0][0x44c] ;  /* 0x0001130000040ab9 */ /* 0x000fe20000000800 */
[----:B------:R-:W-:Y:S01]  /*dcb0*/  R2UR UR7, R22 ;  /* 0x00000000160772ca */ /* 0x000fe200000e0000 */
[----:B------:R-:W-:Y:S01]  /*dcc0*/  ULDC UR12, c[0x0][0x448] ;  /* 0x00011200000c7ab9 */ /* 0x000fe20000000800 */
[----:B------:R-:W-:Y:S01]  /*dcd0*/  ULDC.64 UR10, c[0x0][0x280] ;  /* 0x0000a000000a7ab9 */ /* 0x000fe20000000a00 */
[----:B------:R-:W-:Y:S01]  /*dce0*/  @UP0 ULDC UR13, c[0x0][0x44c] ;  /* 0x00011300000d0ab9 */ /* 0x000fe20000000800 */
[C---:B------:R-:W-:Y:S02]  /*dcf0*/  LOP3.LUT P3, RZ, R16.reuse, 0x400, RZ, 0xc0, !PT ;  /* 0x0000040010ff7812 */ /* 0x040fe4000786c0ff */
[C---:B------:R-:W-:Y:S02]  /*dd00*/  LOP3.LUT P4, RZ, R16.reuse, 0x200, RZ, 0xc0, !PT ;  /* 0x0000020010ff7812 */ /* 0x040fe4000788c0ff */
[----:B------:R-:W-:Y:S02]  /*dd10*/  LOP3.LUT P5, RZ, R16, 0x100, RZ, 0xc0, !PT ;  /* 0x0000010010ff7812 */ /* 0x000fe400078ac0ff */
[----:B0-----:R-:W-:-:S02]  /*dd20*/  LOP3.LUT R2, R2, 0x7f, RZ, 0xc0, !PT ;  /* 0x0000007f02027812 */ /* 0x001fc400078ec0ff */
[----:B-1----:R-:W-:Y:S02]  /*dd30*/  SHF.L.U32 R20, R20, 0x5, RZ ;  /* 0x0000000514147819 */ /* 0x002fe400000006ff */
[----:B------:R-:W-:Y:S02]  /*dd40*/  SHF.R.U32.HI R2, RZ, 0x2, R2 ;  /* 0x00000002ff027819 */ /* 0x000fe40000011602 */
[----:B------:R-:W-:-:S04]  /*dd50*/  LOP3.LUT R20, R20, 0x60, RZ, 0xc0, !PT ;  /* 0x0000006014147812 */ /* 0x000fc800078ec0ff */
[----:B------:R-:W-:-:S05]  /*dd60*/  LOP3.LUT R2, R2, R20, RZ, 0xfc, !PT ;  /* 0x0000001402027212 */ /* 0x000fca00078efcff */
[----:B------:R-:W-:-:S04]  /*dd70*/  IMAD R6, R6, 0xc0, R2 ;  /* 0x000000c006067824 */ /* 0x000fc800078e0202 */
        /* <DEDUP_REMOVED lines=33> */
[----:B------:R-:W-:Y:S02]  /*df90*/  PLOP3.LUT P0, PT, PT, PT, UP0, 0x80, 0x0 ;  /* 0x000000000000781c */ /* 0x000fe40003f0f008 */
[----:B------:R-:W-:-:S11]  /*dfa0*/  IADD3 R6, R6, 0x80, RZ ;  /* 0x0000008006067810 */ /* 0x000fd60007ffe0ff */
        /* <DEDUP_REMOVED lines=27> */
[----:B------:R-:W-:-:S03]  /*e160*/  IMAD.U32 R4, RZ, RZ, UR43 ;  /* 0x0000002bff047e24 */ /* 0x000fc6000f8e00ff */
[----:B------:R-:W1:Y:S01]  /*e170*/  SHFL.IDX PT, R2, R5, RZ, 0x1c1f ;  /* 0x001c1fff05027589 */ /* 0x000e6200000e0000 */
[----:B------:R-:W-:-:S03]  /*e180*/  IMAD R4, R4, 0xc0, R21 ;  /* 0x000000c004047824 */ /* 0x000fc600078e0215 */
[----:B------:R-:W-:Y:S01]  /*e190*/  SHFL.IDX PT, R14, R7, 0x1, 0x1c1f ;  /* 0x003c1f00070e7f89 */ /* 0x000fe200000e0000 */
[C---:B------:R-:W-:Y:S01]  /*e1a0*/  VIADD R8, R4.reuse, 0x20 ;  /* 0x0000002004087836 */ /* 0x040fe20000000000 */
[----:B------:R-:W-:-:S13]  /*e1b0*/  ISETP.GE.AND P0, PT, R4, UR37, PT ;  /* 0x0000002504007c0c */ /* 0x000fda000bf06270 */
[----:B0-----:R-:W-:-:S04]  /*e1c0*/  @!P0 LEA R3, P1, R20, R3, 0x1 ;  /* 0x0000000314038211 */ /* 0x001fc800078208ff */
[----:B-1----:R-:W-:-:S04]  /*e1d0*/  @!P0 IADD3.X R2, RZ, R2, RZ, P1, !PT ;  /* 0x00000002ff028210 */ /* 0x002fc80000ffe4ff */
        /* <DEDUP_REMOVED lines=34> */
[----:B------:R-:W-:Y:S02]  /*e400*/  SHFL.IDX PT, R0, R6, RZ, 0x1c1f ;  /* 0x001c1fff06007589 */ /* 0x000fe400000e0000 */
[----:B------:R-:W-:Y:S01]  /*e410*/  @!P0 MOV R2, R8 ;  /* 0x0000000800028202 */ /* 0x000fe20000000f00 */
[----:B---3--:R-:W-:Y:S01]  /*e420*/  @!P0 IMAD.X R9, RZ, RZ, R5, P1 ;  /* 0x000000ffff098224 */ /* 0x008fe200008e0605 */
[----:B------:R-:W-:Y:S03]  /*e430*/  SHFL.IDX PT, R6, R6, 0x1, 0x1c1f ;  /* 0x003c1f0006067f89 */ /* 0x000fe600000e0000 */
        /* <DEDUP_REMOVED lines=14> */
.L_x_12010:
[----:B------:R-:W-:-:S05]  /*e520*/  VIADD R4, R4, 0xa0 ;  /* 0x000000a004047836 */ /* 0x000fca0000000000 */
[----:B------:R-:W-:-:S13]  /*e530*/  ISETP.GE.AND P0, PT, R4, UR37, PT ;  /* 0x0000002504007c0c */ /* 0x000fda000bf06270 */
[----:B0-----:R-:W-:-:S04]  /*e540*/  @!P0 LEA R2, P1, R20, R14, 0x1 ;  /* 0x0000000e14028211 */ /* 0x001fc800078208ff */
[----:B------:R-:W-:-:S05]  /*e550*/  @!P0 IADD3.X R3, RZ, R6, RZ, P1, !PT ;  /* 0x00000006ff038210 */ /* 0x000fca0000ffe4ff */
        /* <DEDUP_REMOVED lines=8> */
.L_x_11942:
        /* <DEDUP_REMOVED lines=18> */
.L_x_12011:
[----:B------:R-:W-:Y:S05]  /*e700*/  BSYNC B0 ;  /* 0x0000000000007941 */ /* 0x000fea0003800000 */
.L_x_11943:
        /* <DEDUP_REMOVED lines=8> */
[----:B0-----:R-:W-:-:S07]  /*e790*/  IMAD.U32 R0, RZ, RZ, UR4 ;  /* 0x00000004ff007e24 */ /* 0x001fce000f8e00ff */
.L_x_11958:
[----:B------:R-:W2:Y:S01]  /*e7a0*/  LDL R8, [R1+0x8] ;  /* 0x0000080001087983 */ /* 0x000ea20000100800 */
[----:B------:R-:W0:Y:S03]  /*e7b0*/  LDC R4, c[0x0][0x430] ;  /* 0x00010c00ff047b82 */ /* 0x000e260000000800 */
[----:B------:R-:W3:Y:S04]  /*e7c0*/  LDL R6, [R1+0x4] ;  /* 0x0000040001067983 */ /* 0x000ee80000100800 */
[----:B------:R-:W4:Y:S01]  /*e7d0*/  LDL R7, [R1] ;  /* 0x0000000001077983 */ /* 0x000f220000100800 */
[----:B------:R-:W1:Y:S01]  /*e7e0*/  S2R R3, SR_TID.X ;  /* 0x0000000000037919 */ /* 0x000e620000002100 */
[----:B0-----:R-:W-:-:S13]  /*e7f0*/  ISETP.NE.AND P0, PT, R4, 0x1, PT ;  /* 0x000000010400780c */ /* 0x001fda0003f05270 */
[----:B------:R-:W0:Y:S01]  /*e800*/  @P0 LDC R4, c[0x0][0x434] ;  /* 0x00010d00ff040b82 */ /* 0x000e220000000800 */
[----:B-1----:R-:W-:-:S04]  /*e810*/  LOP3.LUT R2, R3, 0x7f, RZ, 0xc0, !PT ;  /* 0x0000007f03027812 */ /* 0x002fc800078ec0ff */
[----:B------:R-:W-:-:S03]  /*e820*/  SHF.R.U32.HI R5, RZ, 0x2, R2 ;  /* 0x00000002ff057819 */ /* 0x000fc60000011602 */
[----:B------:R-:W1:Y:S01]  /*e830*/  @P0 LDC R2, c[0x0][0x438] ;  /* 0x00010e00ff020b82 */ /* 0x000e620000000800 */
[----:B------:R-:W-:Y:S01]  /*e840*/  SHF.L.U32 R3, R3, 0x5, RZ ;  /* 0x0000000503037819 */ /* 0x000fe200000006ff */
[----:B------:R-:W-:-:S03]  /*e850*/  IMAD R5, R0, 0x80, R5 ;  /* 0x0000008000057824 */ /* 0x000fc600078e0205 */
[----:B------:R-:W-:Y:S01]  /*e860*/  LOP3.LUT R3, R3, 0x60, RZ, 0xc0, !PT ;  /* 0x0000006003037812 */ /* 0x000fe200078ec0ff */
[----:B------:R-:W-:Y:S05]  /*e870*/  YIELD ;  /* 0x0000000000007946 */ /* 0x000fea0003800000 */
[----:B------:R-:W-:Y:S01]  /*e880*/  ULDC.64 UR4, c[0x0][0x428] ;  /* 0x00010a0000047ab9 */ /* 0x000fe20000000a00 */
[----:B--2---:R-:W-:-:S05]  /*e890*/  IADD3 R5, R3, R5, R8 ;  /* 0x0000000503057210 */ /* 0x004fca0007ffe008 */
[----:B0-----:R-:W-:-:S04]  /*e8a0*/  @P0 IMAD.HI.U32 R3, R5, R4, RZ ;  /* 0x0000000405030227 */ /* 0x001fc800078e00ff */
[----:B------:R-:W-:Y:S01]  /*e8b0*/  IMAD.MOV.U32 R4, RZ, RZ, R5 ;  /* 0x000000ffff047224 */ /* 0x000fe200078e0005 */
        /* <DEDUP_REMOVED lines=9> */
[----:B------:R-:W-:Y:S01]  /*e950*/  VIADD R23, R9, 0x1 ;  /* 0x0000000109177836 */ /* 0x000fe20000000000 */
[----:B------:R-:W-:Y:S01]  /*e960*/  MOV R8, UR46 ;  /* 0x0000002e00087c02 */ /* 0x000fe20008000f00 */
        /* <DEDUP_REMOVED lines=14> */
.L_x_11946:
[----:B------:R-:W-:Y:S01]  /*ea50*/  IMAD R6, R23, 0x8, R17 ;  /* 0x0000000817067824 */ /* 0x000fe200078e0211 */
[----:B------:R-:W-:Y:S01]  /*ea60*/  SHF.L.U32 R0, R26, 0x1f, RZ ;  /* 0x0000001f1a007819 */ /* 0x000fe200000006ff */
[----:B------:R-:W-:Y:S03]  /*ea70*/  BSSY B1, `(.L_x_11947) ;  /* 0x0000003000017945 */ /* 0x000fe60003800000 */
[----:B------:R-:W0:Y:S02]  /*ea80*/  SYNCS.PHASECHK.TRANS64.TRYWAIT P0, [R6+URZ+0x2d840], R0 ;  /* 0x02d84000060075a7 */ /* 0x000e24000800017f */
[----:B0-----:R-:W-:Y:S05]  /*ea90*/  @!P0 BRA `(.L_x_11948) ;  /* 0x0000002800888947 */ /* 0x001fea0003800000 */
.L_x_12012:
[----:B------:R-:W-:Y:S05]  /*eaa0*/  BSYNC B1 ;  /* 0x0000000000017941 */ /* 0x000fea0003800000 */
.L_x_11947:
[----:B------:R-:W1:Y:S01]  /*eab0*/  S2R R12, SR_TID.X ;  /* 0x00000000000c7919 */ /* 0x000e620000002100 */
[----:B------:R-:W-:Y:S01]  /*eac0*/  SHF.R.S32.HI R21, RZ, 0x1f, R5 ;  /* 0x0000001fff157819 */ /* 0x000fe20000011405 */
[----:B------:R-:W-:Y:S01]  /*ead0*/  ULDC.64 UR4, c[0x0][0x300] ;  /* 0x0000c00000047ab9 */ /* 0x000fe20000000a00 */
[C---:B------:R-:W-:Y:S01]  /*eae0*/  LOP3.LUT P3, RZ, R16.reuse, 0x4, RZ, 0xc0, !PT ;  /* 0x0000000410ff7812 */ /* 0x040fe2000786c0ff */
        /* <DEDUP_REMOVED lines=12> */
[----:B------:R-:W-:Y:S01]  /*ebb0*/  IMAD R0, R29, UR4, RZ ;  /* 0x000000041d007c24 */ /* 0x000fe2000f8e02ff */
[----:B-1----:R-:W-:Y:S01]  /*ebc0*/  SHF.L.U32 R8, R12, 0x3, RZ ;  /* 0x000000030c087819 */ /* 0x002fe200000006ff */
[----:B------:R-:W-:-:S03]  /*ebd0*/  IMAD.WIDE.U32 R2, R22, UR4, R2 ;  /* 0x0000000416027c25 */ /* 0x000fc6000f8e0002 */
[----:B------:R-:W-:Y:S01]  /*ebe0*/  LOP3.LUT R8, R8, 0xd8, RZ, 0xc0, !PT ;  /* 0x000000d808087812 */ /* 0x000fe200078ec0ff */
[----:B------:R-:W-:Y:S01]  /*ebf0*/  IMAD R0, R22, UR5, R0 ;  /* 0x0000000516007c24 */ /* 0x000fe2000f8e0200 */
[----:B------:R-:W-:Y:S01]  /*ec00*/  ULDC.64 UR4, c[0x0][0x2e8] ;  /* 0x0000ba0000047ab9 */ /* 0x000fe20000000a00 */
        /* <DEDUP_REMOVED lines=37> */
.L_x_12022:
[----:B--2---:R-:W-:-:S04]  /*ee60*/  IADD3 R2, P0, R2, R0, RZ ;  /* 0x0000000002027210 */ /* 0x004fc80007f1e0ff */
[----:B------:R-:W-:Y:S02]  /*ee70*/  IADD3.X R3, RZ, R27, RZ, P0, !PT ;  /* 0x0000001bff037210 */ /* 0x000fe400007fe4ff */
        /* <DEDUP_REMOVED lines=8> */
.L_x_11950:
        /* <DEDUP_REMOVED lines=11> */
.L_x_11951:
[----:B------:R1:W-:Y:S01]  /*efb0*/  SYNCS.ARRIVE.TRANS64.A1T0 RZ, [R6+URZ+0x2d830], RZ ;  /* 0x02d830ff06ff79a7 */ /* 0x0003e2000810003f */
[----:B------:R-:W-:Y:S05]  /*efc0*/  @!P2 BRA `(.L_x_11952) ;  /* 0x000000000004a947 */ /* 0x000fea0003800000 */
[----:B------:R-:W-:Y:S01]  /*efd0*/  BPT.TRAP 0x1 ;  /* 0x000000040000795c */ /* 0x000fe20000300000 */
.L_x_11952:
[----:B------:R-:W-:Y:S01]  /*efe0*/  SHF.L.U32 R2, R20, 0x1f, RZ ;  /* 0x0000001f14027819 */ /* 0x000fe200000006ff */
[----:B-1----:R-:W-:Y:S01]  /*eff0*/  IMAD R6, R9, 0x8, R17 ;  /* 0x0000000809067824 */ /* 0x002fe200078e0211 */
[----:B------:R-:W-:Y:S03]  /*f000*/  BSSY B1, `(.L_x_11953) ;  /* 0x0000003000017945 */ /* 0x000fe60003800000 */
[----:B------:R-:W1:Y:S02]  /*f010*/  SYNCS.PHASECHK.TRANS64.TRYWAIT P0, [R6+URZ+0x2d860], R2 ;  /* 0x02d86002060075a7 */ /* 0x000e64000800017f */
[----:B-1----:R-:W-:Y:S05]  /*f020*/  @!P0 BRA `(.L_x_11954) ;  /* 0x00000028007c8947 */ /* 0x002fea0003800000 */
.L_x_12023:
[----:B------:R-:W-:Y:S05]  /*f030*/  BSYNC B1 ;  /* 0x0000000000017941 */ /* 0x000fea0003800000 */
.L_x_11953:
[----:B------:R-:W0:Y:S01]  /*f040*/  S2R R3, SR_TID.X ;  /* 0x0000000000037919 */ /* 0x000e220000002100 */
[----:B-1----:R-:W-:Y:S01]  /*f050*/  IMAD.MOV.U32 R2, RZ, RZ, -0x80 ;  /* 0xffffff80ff027424 */ /* 0x002fe200078e00ff */
[----:B------:R-:W-:Y:S01]  /*f060*/  UMOV UR4, 0xffffffff ;  /* 0xffffffff00047882 */ /* 0x000fe20000000000 */
[----:B------:R-:W-:Y:S02]  /*f070*/  LOP3.LUT P3, RZ, R16, 0x20, RZ, 0xc0, !PT ;  /* 0x0000002010ff7812 */ /* 0x000fe4000786c0ff */
        /* <DEDUP_REMOVED lines=47> */
.L_x_12033:
        /* <DEDUP_REMOVED lines=31> */
.L_x_11956:
        /* <DEDUP_REMOVED lines=11> */
.L_x_11957:
[C---:B------:R-:W-:Y:S01]  /*f610*/  ISETP.GT.AND P0, PT, R24.reuse, RZ, PT ;  /* 0x000000ff1800720c */ /* 0x040fe20003f04270 */
[----:B------:R0:W-:Y:S01]  /*f620*/  SYNCS.ARRIVE.TRANS64.A1T0 RZ, [R6+URZ+0x2d850], RZ ;  /* 0x02d850ff06ff79a7 */ /* 0x0001e2000810003f */
[----:B------:R-:W-:Y:S02]  /*f630*/  VIADD R0, R24, 0xffffffff ;  /* 0xffffffff18007836 */ /* 0x000fe40000000000 */
[----:B------:R-:W-:Y:S02]  /*f640*/  IMAD.MOV.U32 R20, RZ, RZ, R26 ;  /* 0x000000ffff147224 */ /* 0x000fe400078e001a */
[----:B------:R-:W-:Y:S02]  /*f650*/  IMAD.MOV.U32 R9, RZ, RZ, R23 ;  /* 0x000000ffff097224 */ /* 0x000fe400078e0017 */
[----:B------:R-:W-:-:S05]  /*f660*/  IMAD.MOV.U32 R28, RZ, RZ, R24 ;  /* 0x000000ffff1c7224 */ /* 0x000fca00078e0018 */
[----:B0-----:R-:W-:Y:S05]  /*f670*/  @P0 BRA `(.L_x_11958) ;  /* 0xfffffff000480947 */ /* 0x001fea000383ffff */
[----:B------:R-:W-:Y:S05]  /*f680*/  BSYNC B0 ;  /* 0x0000000000007941 */ /* 0x000fea0003800000 */
.L_x_11945:
        /* <DEDUP_REMOVED lines=16> */
[----:B0-----:R-:W-:-:S05]  /*f790*/  IADD3 R0, R0, UR45, R7 ;  /* 0x0000002d00007c10 */ /* 0x001fca000fffe007 */
[----:B------:R0:W-:Y:S02]  /*f7a0*/  STL [R1+0x10], R0 ;  /* 0x0000100001007387 */ /* 0x0001e40000100800 */
.L_x_11960:
[----:B------:R-:W-:Y:S05]  /*f7b0*/  BSYNC B0 ;  /* 0x0000000000007941 */ /* 0x000fea0003800000 */
.L_x_11959:
[----:B0-----:R-:W-:-:S05]  /*f7c0*/  IMAD.U32 R0, RZ, RZ, UR46 ;  /* 0x0000002eff007e24 */ /* 0x001fca000f8e00ff */
[----:B------:R-:W-:-:S13]  /*f7d0*/  ISETP.NE.AND P0, PT, R0, 0x3, PT ;  /* 0x000000030000780c */ /* 0x000fda0003f05270 */
[----:B------:R-:W-:Y:S05]  /*f7e0*/  @!P0 BRA `(.L_x_11961) ;  /* 0x0000000000048947 */ /* 0x000fea0003800000 */
[----:B------:R-:W-:Y:S01]  /*f7f0*/  BPT.TRAP 0x1 ;  /* 0x000000040000795c */ /* 0x000fe20000300000 */
.L_x_11961:
[----:B------:R-:W-:Y:S01]  /*f800*/  LEA R4, R23, R17, 0x3 ;  /* 0x0000001117047211 */ /* 0x000fe200078e18ff */
[----:B------:R-:W-:Y:S01]  /*f810*/  BSSY B0, `(.L_x_11962) ;  /* 0x0000004000007945 */ /* 0x000fe20003800000 */
[----:B------:R-:W-:-:S04]  /*f820*/  SHF.L.U32 R3, R26, 0x1f, RZ ;  /* 0x0000001f1a037819 */ /* 0x000fc800000006ff */
[----:B------:R-:W0:Y:S02]  /*f830*/  SYNCS.PHASECHK.TRANS64.TRYWAIT P0, [R4+URZ+0x2d860], R3 ;  /* 0x02d86003040075a7 */ /* 0x000e24000800017f */
[----:B0-----:R-:W-:Y:S05]  /*f840*/  @!P0 BRA `(.L_x_11963) ;  /* 0x0000002400ec8947 */ /* 0x001fea0003800000 */
.L_x_12034:
[----:B------:R-:W-:Y:S05]  /*f850*/  BSYNC B0 ;  /* 0x0000000000007941 */ /* 0x000fea0003800000 */
.L_x_11962:
[----:B------:R-:W1:Y:S01]  /*f860*/  S2R R7, SR_TID.X ;  /* 0x0000000000077919 */ /* 0x000e620000002100 */
[----:B------:R-:W-:Y:S01]  /*f870*/  IMAD.MOV.U32 R5, RZ, RZ, -0x80 ;  /* 0xffffff80ff057424 */ /* 0x000fe200078e00ff */
[----:B------:R-:W-:Y:S01]  /*f880*/  UMOV UR4, 0xffffffff ;  /* 0xffffffff00047882 */ /* 0x000fe20000000000 */
[----:B------:R-:W-:Y:S02]  /*f890*/  LOP3.LUT P4, RZ, R16, 0x20, RZ, 0xc0, !PT ;  /* 0x0000002010ff7812 */ /* 0x000fe4000788c0ff */
        /* <DEDUP_REMOVED lines=21> */
[----:B0-----:R-:W-:Y:S01]  /*f9f0*/  IADD3.X R3, RZ, R0, RZ, P0, !PT ;  /* 0x00000000ff037210 */ /* 0x001fe200007fe4ff */
[----:B------:R-:W-:Y:S01]  /*fa00*/  IMAD R0, R7, 0x2, R17 ;  /* 0x0000000207007824 */ /* 0x000fe200078e0211 */
[----:B------:R-:W-:Y:S01]  /*fa10*/  ISETP.LT.OR P0, PT, R5, 0x1, P4 ;  /* 0x000000010500780c */ /* 0x000fe20002701670 */
[----:B------:R-:W-:-:S12]  /*fa20*/  SHFL.IDX PT, R7, R19, 0x3, 0x1c1f ;  /* 0x007c1f0013077f89 */ /* 0x000fd800000e0000 */
        /* <DEDUP_REMOVED lines=25> */
.L_x_12044:
        /* <DEDUP_REMOVED lines=13> */
.L_x_11965:
        /* <DEDUP_REMOVED lines=11> */
.L_x_11966:
[----:B------:R0:W-:Y:S01]  /*fd40*/  SYNCS.ARRIVE.TRANS64.A1T0 RZ, [R4+URZ+0x2d850], RZ ;  /* 0x02d850ff04ff79a7 */ /* 0x0001e2000810003f */
[----:B------:R-:W-:-:S05]  /*fd50*/  VIADD R23, R23, 0x1 ;  /* 0x0000000117177836 */ /* 0x000fca0000000000 */
[----:B------:R-:W-:-:S04]  /*fd60*/  ISETP.NE.AND P0, PT, R23, 0x2, PT ;  /* 0x000000021700780c */ /* 0x000fc80003f05270 */
[----:B------:R-:W-:Y:S02]  /*fd70*/  SEL R3, RZ, 0x1, P0 ;  /* 0x00000001ff037807 */ /* 0x000fe40000000000 */
[----:B------:R-:W-:Y:S02]  /*fd80*/  SEL R23, R23, RZ, P0 ;  /* 0x000000ff17177207 */ /* 0x000fe40000000000 */
[----:B0-----:R-:W-:-:S07]  /*fd90*/  LOP3.LUT R26, R26, R3, RZ, 0x3c, !PT ;  /* 0x000000031a1a7212 */ /* 0x001fce00078e3cff */
.L_x_11926:
[----:B------:R-:W-:Y:S05]  /*fda0*/  BSYNC B7 ;  /* 0x0000000000077941 */ /* 0x000fea0003800000 */
.L_x_11924:
        /* <DEDUP_REMOVED lines=8> */
[----:B------:R-:W-:-:S05]  /*fe30*/  MOV R17, UR4 ;  /* 0x0000000400117c02 */ /* 0x000fca0008000f00 */
[----:B-----5:R-:W2:Y:S04]  /*fe40*/  LDS R2, [R17+0x2d8d0] ;  /* 0x02d8d00011027984 */ /* 0x020ea80000000800 */
[----:B--2---:R2:W-:Y:S01]  /*fe50*/  STL [R1+0x10], R2 ;  /* 0x0000100201007387 */ /* 0x0045e20000100800 */
[----:B------:R-:W-:Y:S06]  /*fe60*/  BAR.ARV 0x4, 0x200 ;  /* 0x0108000000007b1d */ /* 0x000fec0000002000 */
[----:B------:R-:W-:Y:S05]  /*fe70*/  BRA `(.L_x_11968) ;  /* 0x00000000002c7947 */ /* 0x000fea0003800000 */
.L_x_11967:
[----:B------:R-:W-:-:S03]  /*fe80*/  UMOV UR4, 0xffffffff ;  /* 0xffffffff00047882 */ /* 0x000fc60000000000 */
[----:B------:R-:W-:Y:S05]  /*fe90*/  BRA.DIV UR4, `(.L_x_11969) ;  /* 0x0000002604d07947 */ /* 0x000fea000b800000 */
[----:B-----5:R2:W3:Y:S02]  /*fea0*/  SHFL.IDX PT, R14, R2, RZ, 0x1f ;  /* 0x00001fff020e7589 */ /* 0x0204e400000e0000 */
.L_x_12047:
        /* <DEDUP_REMOVED lines=8> */
.L_x_11968:
[----:B-1----:R-:W4:Y:S01]  /*ff30*/  LDL R0, [R1+0x10] ;  /* 0x0000100001007983 */ /* 0x002f220000100800 */
[----:B------:R-:W-:Y:S02]  /*ff40*/  ULDC UR4, c[0x0][0xc38] ;  /* 0x00030e0000047ab9 */ /* 0x000fe40000000800 */
[----:B----4-:R-:W-:-:S13]  /*ff50*/  ISETP.GE.AND P0, PT, R0, UR4, PT ;  /* 0x0000000400007c0c */ /* 0x010fda000bf06270 */
[----:B------:R-:W-:Y:S05]  /*ff60*/  @!P0 BRA `(.L_x_11970) ;  /* 0xffffffc4009c8947 */ /* 0x000fea000383ffff */
.L_x_11921:
        /* <DEDUP_REMOVED lines=12> */
.L_x_12048:
[----:B------:R-:W-:Y:S05]  /*10030*/  BSYNC B0 ;  /* 0x0000000000007941 */ /* 0x000fea0003800000 */
.L_x_11971:
[----:B------:R-:W-:-:S03]  /*10040*/  UMOV UR4, 0xffffffff ;  /* 0xffffffff00047882 */ /* 0x000fc60000000000 */
[----:B------:R-:W-:Y:S05]  /*10050*/  BRA.DIV UR4, `(.L_x_11973) ;  /* 0x00000026049c7947 */ /* 0x000fea000b800000 */
[----:B-1----:R-:W1:Y:S02]  /*10060*/  S2R R0, SR_TID.X ;  /* 0x0000000000007919 */ /* 0x002e640000002100 */
[----:B-1----:R-:W-:-:S04]  /*10070*/  SHF.R.U32.HI R0, RZ, 0x5, R0 ;  /* 0x00000005ff007819 */ /* 0x002fc80000011600 */
[----:B------:R-:W-:-:S05]  /*10080*/  LOP3.LUT R0, R0, 0x3, RZ, 0xc0, !PT ;  /* 0x0000000300007812 */ /* 0x000fca00078ec0ff */
[----:B------:R1:W2:Y:S02]  /*10090*/  SHFL.IDX PT, R14, R0, RZ, 0x1f ;  /* 0x00001fff000e7589 */ /* 0x0002a400000e0000 */
.L_x_12051:
[----:B--2---:R-:W-:Y:S01]  /*100a0*/  ISETP.NE.AND P0, PT, R14, RZ, PT ;  /* 0x000000ff0e00720c */ /* 0x004fe20003f05270 */
[----:B------:R-:W-:-:S12]  /*100b0*/  BSSY B0, `(.L_x_11974) ;  /* 0x0000024000007945 */ /* 0x000fd80003800000 */
[----:B------:R-:W-:Y:S05]  /*100c0*/  @P0 BRA `(.L_x_11975) ;  /* 0x0000000000880947 */ /* 0x000fea0003800000 */
[----:B------:R-:W-:-:S03]  /*100d0*/  UMOV UR4, 0xffffffff ;  /* 0xffffffff00047882 */ /* 0x000fc60000000000 */
[----:B------:R-:W-:Y:S05]  /*100e0*/  BRA.DIV UR4, `(.L_x_11976) ;  /* 0x0000002604ac7947 */ /* 0x000fea000b800000 */
[----:B------:R-:W-:-:S13]  /*100f0*/  ELECT P6, URZ, PT ;  /* 0x00000000003f782f */ /* 0x000fda00038c0000 */
.L_x_12054:
[----:B------:R-:W-:Y:S05]  /*10100*/  @!P6 BRA `(.L_x_11975) ;  /* 0x000000000078e947 */ /* 0x000fea0003800000 */
[----:B------:R-:W-:-:S06]  /*10110*/  ULOP3.LUT UR4, UR42, 0x2, URZ, 0xfc, !UPT ;  /* 0x000000022a047892 */ /* 0x000fcc000f8efc3f */
[----:B-1----:R-:W-:-:S05]  /*10120*/  IMAD.U32 R0, RZ, RZ, UR4 ;  /* 0x00000004ff007e24 */ /* 0x002fca000f8e00ff */
[----:B------:R-:W-:-:S13]  /*10130*/  ISETP.NE.AND P0, PT, R0, 0x3, PT ;  /* 0x000000030000780c */ /* 0x000fda0003f05270 */
[----:B------:R-:W-:Y:S05]  /*10140*/  @!P0 BRA `(.L_x_11977) ;  /* 0x0000000000048947 */ /* 0x000fea0003800000 */
[----:B------:R-:W-:Y:S01]  /*10150*/  BPT.TRAP 0x1 ;  /* 0x000000040000795c */ /* 0x000fe20000300000 */
.L_x_11977:
[C---:B------:R-:W-:Y:S01]  /*10160*/  IMAD R5, R23.reuse, 0x8, R4 ;  /* 0x0000000817057824 */ /* 0x040fe200078e0204 */
[----:B------:R-:W-:Y:S01]  /*10170*/  SHF.L.U32 R0, R26, 0x1f, RZ ;  /* 0x0000001f1a007819 */ /* 0x000fe200000006ff */
[----:B------:R-:W-:-:S03]  /*10180*/  VIADD R23, R23, 0x1 ;  /* 0x0000000117177836 */ /* 0x000fc60000000000 */
[----:B------:R-:W1:Y:S02]  /*10190*/  SYNCS.PHASECHK.TRANS64.TRYWAIT P1, [R5+URZ+0x2d840], R0 ;  /* 0x02d84000050075a7 */ /* 0x000e64000802017f */
[----:B------:R-:W-:-:S04]  /*101a0*/  ISETP.NE.AND P2, PT, R23, 0x2, PT ;  /* 0x000000021700780c */ /* 0x000fc80003f45270 */
[----:B------:R-:W-:Y:S01]  /*101b0*/  SEL R3, RZ, 0x1, P2 ;  /* 0x00000001ff037807 */ /* 0x000fe20001000000 */
[----:B-1----:R-:W-:Y:S08]  /*101c0*/  @!P1 BRA `(.L_x_11978) ;  /* 0x0000002400949947 */ /* 0x002ff00003800000 */
.L_x_12055:
[----:B------:R-:W-:Y:S02]  /*101d0*/  SEL R23, R23, RZ, P2 ;  /* 0x000000ff17177207 */ /* 0x000fe40001000000 */
[----:B------:R-:W-:Y:S01]  /*101e0*/  LOP3.LUT R2, R26, R3, RZ, 0x3c, !PT ;  /* 0x000000031a027212 */ /* 0x000fe200078e3cff */
[----:B------:R-:W-:Y:S06]  /*101f0*/  @!P0 BRA `(.L_x_11979) ;  /* 0x0000000000048947 */ /* 0x000fec0003800000 */
[----:B------:R-:W-:Y:S01]  /*10200*/  BPT.TRAP 0x1 ;  /* 0x000000040000795c */ /* 0x000fe20000300000 */
.L_x_11979:
[----:B------:R-:W-:Y:S01]  /*10210*/  IMAD R23, R23, 0x8, R4 ;  /* 0x0000000817177824 */ /* 0x000fe200078e0204 */
[----:B------:R-:W-:-:S04]  /*10220*/  SHF.L.U32 R2, R2, 0x1f, RZ ;  /* 0x0000001f02027819 */ /* 0x000fc800000006ff */
[----:B------:R-:W2:Y:S02]  /*10230*/  SYNCS.PHASECHK.TRANS64.TRYWAIT P1, [R23+URZ+0x2d840], R2 ;  /* 0x02d84002170075a7 */ /* 0x000ea4000802017f */
[----:B--2---:R-:W-:Y:S05]  /*10240*/  @!P1 BRA `(.L_x_11980) ;  /* 0x0000002400889947 */ /* 0x004fea0003800000 */
.L_x_12056:
[----:B------:R-:W-:Y:S05]  /*10250*/  @!P0 BRA `(.L_x_11981) ;  /* 0x0000000000048947 */ /* 0x000fea0003800000 */
[----:B------:R-:W-:Y:S01]  /*10260*/  BPT.TRAP 0x1 ;  /* 0x000000040000795c */ /* 0x000fe20000300000 */
.L_x_11981:
[----:B------:R-:W3:Y:S02]  /*10270*/  SYNCS.PHASECHK.TRANS64.TRYWAIT P1, [R5+URZ+0x2d860], R0 ;  /* 0x02d86000050075a7 */ /* 0x000ee4000802017f */
[----:B---3--:R-:W-:Y:S05]  /*10280*/  @!P1 BRA `(.L_x_11982) ;  /* 0x00000024008c9947 */ /* 0x008fea0003800000 */
.L_x_12057:
[----:B------:R-:W-:Y:S05]  /*10290*/  @!P0 BRA `(.L_x_11983) ;  /* 0x0000000000048947 */ /* 0x000fea0003800000 */
[----:B------:R-:W-:Y:S01]  /*102a0*/  BPT.TRAP 0x1 ;  /* 0x000000040000795c */ /* 0x000fe20000300000 */
.L_x_11983:
[----:B----4-:R4:W0:Y:S02]  /*102b0*/  SYNCS.PHASECHK.TRANS64.TRYWAIT P0, [R23+URZ+0x2d860], R2 ;  /* 0x02d86002170075a7 */ /* 0x010824000800017f */
[----:B0-----:R-:W-:Y:S05]  /*102c0*/  @!P0 NANOSLEEP.SYNCS 0x989680 ;  /* 0x009896800000895d */ /* 0x001fea0003900000 */
[----:B------:R-:W0:Y:S02]  /*102d0*/  @!P0 SYNCS.PHASECHK.TRANS64 P0, [R23+URZ+0x2d860], R2 ;  /* 0x02d86002170085a7 */ /* 0x000e24000800007f */
[----:B0-----:R-:W-:Y:S05]  /*102e0*/  @!P0 BRA `(.L_x_11983) ;  /* 0xfffffffc00f08947 */ /* 0x001fea000383ffff */
.L_x_11975:
[----:B------:R-:W-:Y:S05]  /*102f0*/  BSYNC B0 ;  /* 0x0000000000007941 */ /* 0x000fea0003800000 */
.L_x_11974:
[----:B------:R-:W-:Y:S05]  /*10300*/  EXIT ;  /* 0x000000000000794d */ /* 0x000fea0003800000 */
.L_x_11876:
[----:B0-----:R-:W-:-:S04]  /*10310*/  MOV R3, UR40 ;  /* 0x0000002800037c02 */ /* 0x001fc80008000f00 */
[----:B------:R0:W1:Y:S03]  /*10320*/  SYNCS.PHASECHK.TRANS64.TRYWAIT P1, [R3+URZ+0x2d800], R0 ;  /* 0x02d80000030075a7 */ /* 0x000066000802017f */
[----:B-1----:R-:W-:Y:S05]  /*10330*/  @!P1 NANOSLEEP.SYNCS 0x989680 ;  /* 0x009896800000995d */ /* 0x002fea0003900000 */
[----:B------:R-:W1:Y:S02]  /*10340*/  @!P1 SYNCS.PHASECHK.TRANS64 P1, [R3+URZ+0x2d800], R0 ;  /* 0x02d80000030095a7 */ /* 0x000e64000802007f */
[----:B-1----:R-:W-:Y:S05]  /*10350*/  @!P1 BRA `(.L_x_11876) ;  /* 0xfffffffc00ec9947 */ /* 0x002fea000383ffff */
[----:B------:R-:W-:Y:S05]  /*10360*/  BRA `(.L_x_11984) ;  /* 0xffffff1400007947 */ /* 0x000fea000383ffff */
.L_x_11880:
[----:B-1----:R1:W2:Y:S02]  /*10370*/  SYNCS.PHASECHK.TRANS64.TRYWAIT P1, [R0+URZ+0x2d830], R3 ;  /* 0x02d83003000075a7 */ /* 0x0022a4000802017f */
[----:B--2---:R-:W-:Y:S05]  /*10380*/  @!P1 NANOSLEEP.SYNCS 0x989680 ;  /* 0x009896800000995d */ /* 0x004fea0003900000 */
[----:B------:R-:W2:Y:S02]  /*10390*/  @!P1 SYNCS.PHASECHK.TRANS64 P1, [R0+URZ+0x2d830], R3 ;  /* 0x02d83003000095a7 */ /* 0x000ea4000802007f */
[----:B--2---:R-:W-:Y:S05]  /*103a0*/  @!P1 BRA `(.L_x_11880) ;  /* 0xfffffffc00f09947 */ /* 0x004fea000383ffff */
[----:B------:R-:W-:Y:S05]  /*103b0*/  BRA `(.L_x_11879) ;  /* 0xffffff14001c7947 */ /* 0x000fea000383ffff */
.L_x_11886:
[----:B-1----:R-:W-:-:S04]  /*103c0*/  IMAD.U32 R6, RZ, RZ, UR6 ;  /* 0x00000006ff067e24 */ /* 0x002fc8000f8e00ff */
[----:B------:R1:W2:Y:S03]  /*103d0*/  SYNCS.PHASECHK.TRANS64.TRYWAIT P1, [R6+URZ+0x2d830], R5 ;  /* 0x02d83005060075a7 */ /* 0x0002a6000802017f */
[----:B--2---:R-:W-:Y:S05]  /*103e0*/  @!P1 NANOSLEEP.SYNCS 0x989680 ;  /* 0x009896800000995d */ /* 0x004fea0003900000 */
[----:B------:R-:W2:Y:S02]  /*103f0*/  @!P1 SYNCS.PHASECHK.TRANS64 P1, [R6+URZ+0x2d830], R5 ;  /* 0x02d83005060095a7 */ /* 0x000ea4000802007f */
[----:B--2---:R-:W-:Y:S05]  /*10400*/  @!P1 BRA `(.L_x_11886) ;  /* 0xfffffffc00ec9947 */ /* 0x004fea000383ffff */
[----:B------:R-:W-:Y:S05]  /*10410*/  BRA `(.L_x_11883) ;  /* 0xffffff4000287947 */ /* 0x000fea000383ffff */
.L_x_11890:
[----:B-1----:R-:W-:-:S04]  /*10420*/  IMAD.U32 R6, RZ, RZ, UR6 ;  /* 0x00000006ff067e24 */ /* 0x002fc8000f8e00ff */
[----:B------:R1:W2:Y:S03]  /*10430*/  SYNCS.PHASECHK.TRANS64.TRYWAIT P1, [R6+URZ+0x2d850], R5 ;  /* 0x02d85005060075a7 */ /* 0x0002a6000802017f */
[----:B--2---:R-:W-:Y:S05]  /*10440*/  @!P1 NANOSLEEP.SYNCS 0x989680 ;  /* 0x009896800000995d */ /* 0x004fea0003900000 */
[----:B------:R-:W2:Y:S02]  /*10450*/  @!P1 SYNCS.PHASECHK.TRANS64 P1, [R6+URZ+0x2d850], R5 ;  /* 0x02d85005060095a7 */ /* 0x000ea4000802007f */
[----:B--2---:R-:W-:Y:S05]  /*10460*/  @!P1 BRA `(.L_x_11890) ;  /* 0xfffffffc00ec9947 */ /* 0x004fea000383ffff */
[----:B------:R-:W-:Y:S05]  /*10470*/  BRA `(.L_x_11887) ;  /* 0xffffff4000d47947 */ /* 0x000fea000383ffff */
.L_x_11898:
[----:B-1----:R-:W-:-:S04]  /*10480*/  IMAD.U32 R6, RZ, RZ, UR6 ;  /* 0x00000006ff067e24 */ /* 0x002fc8000f8e00ff */
[----:B------:R1:W2:Y:S03]  /*10490*/  SYNCS.PHASECHK.TRANS64.TRYWAIT P1, [R6+URZ+0x2d830], R5 ;  /* 0x02d83005060075a7 */ /* 0x0002a6000802017f */
[----:B--2---:R-:W-:Y:S05]  /*104a0*/  @!P1 NANOSLEEP.SYNCS 0x989680 ;  /* 0x009896800000995d */ /* 0x004fea0003900000 */
[----:B------:R-:W2:Y:S02]  /*104b0*/  @!P1 SYNCS.PHASECHK.TRANS64 P1, [R6+URZ+0x2d830], R5 ;  /* 0x02d83005060095a7 */ /* 0x000ea4000802007f */
[----:B--2---:R-:W-:Y:S05]  /*104c0*/  @!P1 BRA `(.L_x_11898) ;  /* 0xfffffffc00ec9947 */ /* 0x004fea000383ffff */
[----:B------:R-:W-:Y:S05]  /*104d0*/  BRA `(.L_x_11895) ;  /* 0xffffff7000ac7947 */ /* 0x000fea000383ffff */
.L_x_11902:
[----:B-1----:R-:W-:-:S04]  /*104e0*/  IMAD.U32 R6, RZ, RZ, UR6 ;  /* 0x00000006ff067e24 */ /* 0x002fc8000f8e00ff */
[----:B------:R1:W2:Y:S03]  /*104f0*/  SYNCS.PHASECHK.TRANS64.TRYWAIT P1, [R6+URZ+0x2d850], R5 ;  /* 0x02d85005060075a7 */ /* 0x0002a6000802017f */
[----:B--2---:R-:W-:Y:S05]  /*10500*/  @!P1 NANOSLEEP.SYNCS 0x989680 ;  /* 0x009896800000995d */ /* 0x004fea0003900000 */
[----:B------:R-:W2:Y:S02]  /*10510*/  @!P1 SYNCS.PHASECHK.TRANS64 P1, [R6+URZ+0x2d850], R5 ;  /* 0x02d85005060095a7 */ /* 0x000ea4000802007f */
[----:B--2---:R-:W-:Y:S05]  /*10520*/  @!P1 BRA `(.L_x_11902) ;  /* 0xfffffffc00ec9947 */ /* 0x004fea000383ffff */
[----:B------:R-:W-:Y:S05]  /*10530*/  BRA `(.L_x_11899) ;  /* 0xffffff7400587947 */ /* 0x000fea000383ffff */
.L_x_11909:
[----:B-1----:R-:W-:-:S04]  /*10540*/  IMAD.U32 R4, RZ, RZ, UR8 ;  /* 0x00000008ff047e24 */ /* 0x002fc8000f8e00ff */
[----:B------:R1:W2:Y:S03]  /*10550*/  SYNCS.PHASECHK.TRANS64.TRYWAIT P1, [R4+URZ+0x2d850], R3 ;  /* 0x02d85003040075a7 */ /* 0x0002a6000802017f */
[----:B--2---:R-:W-:Y:S05]  /*10560*/  @!P1 NANOSLEEP.SYNCS 0x989680 ;  /* 0x009896800000995d */ /* 0x004fea0003900000 */
[----:B------:R-:W2:Y:S02]  /*10570*/  @!P1 SYNCS.PHASECHK.TRANS64 P1, [R4+URZ+0x2d850], R3 ;  /* 0x02d85003040095a7 */ /* 0x000ea4000802007f */
[----:B--2---:R-:W-:Y:S05]  /*10580*/  @!P1 BRA `(.L_x_11909) ;  /* 0xfffffffc00ec9947 */ /* 0x004fea000383ffff */
[----:B------:R-:W-:Y:S05]  /*10590*/  BRA `(.L_x_11908) ;  /* 0xffffff98008c7947 */ /* 0x000fea000383ffff */
.L_x_11932:
[----:B------:R-:W1:Y:S01]  /*105a0*/  S2R R20, SR_TID.X ;  /* 0x0000000000147919 */ /* 0x000e620000002100 */
[----:B------:R-:W-:Y:S01]  /*105b0*/  MOV R12, RZ ;  /* 0x000000ff000c7202 */ /* 0x000fe20000000f00 */
        /* <DEDUP_REMOVED lines=8> */
.L_x_11985:
[----:B------:R-:W-:Y:S05]  /*10640*/  BRA `(.L_x_11986) ;  /* 0xffffffc800707947 */ /* 0x000fea000383ffff */
.L_x_11935:
[----:B0-----:R0:W1:Y:S02]  /*10650*/  SYNCS.PHASECHK.TRANS64.TRYWAIT P0, [R6+URZ+0x2d840], R2 ;  /* 0x02d84002060075a7 */ /* 0x001064000800017f */
[----:B-1----:R-:W-:Y:S05]  /*10660*/  @!P0 NANOSLEEP.SYNCS 0x989680 ;  /* 0x009896800000895d */ /* 0x002fea0003900000 */
[----:B------:R-:W1:Y:S02]  /*10670*/  @!P0 SYNCS.PHASECHK.TRANS64 P0, [R6+URZ+0x2d840], R2 ;  /* 0x02d84002060085a7 */ /* 0x000e64000800007f */
[----:B-1----:R-:W-:Y:S05]  /*10680*/  @!P0 BRA `(.L_x_11935) ;  /* 0xfffffffc00f08947 */ /* 0x002fea000383ffff */
[----:B------:R-:W-:Y:S05]  /*10690*/  BRA `(.L_x_11987) ;  /* 0xffffffcc00787947 */ /* 0x000fea000383ffff */
.L_x_11936:
        /* <DEDUP_REMOVED lines=8> */
.L_x_11989:
[----:B------:R-:W-:Y:S05]  /*10720*/  BSYNC B0 ;  /* 0x0000000000007941 */ /* 0x000fea0003800000 */
.L_x_11988:
[----:B------:R-:W-:Y:S01]  /*10730*/  IMAD.MOV.U32 R13, RZ, RZ, R4 ;  /* 0x000000ffff0d7224 */ /* 0x000fe200078e0004 */
[----:B------:R-:W-:Y:S01]  /*10740*/  MOV R2, R14 ;  /* 0x0000000e00027202 */ /* 0x000fe20000000f00 */
[----:B------:R-:W-:Y:S01]  /*10750*/  IMAD.MOV.U32 R12, RZ, RZ, RZ ;  /* 0x000000ffff0c7224 */ /* 0x000fe200078e00ff */
[----:B------:R-:W-:Y:S01]  /*10760*/  @P0 LEA R8, R7, R17, 0x1 ;  /* 0x0000001107080211 */ /* 0x000fe200078e08ff */
[----:B------:R-:W-:Y:S02]  /*10770*/  IMAD.MOV.U32 R11, RZ, RZ, 0x1c1f ;  /* 0x00001c1fff0b7424 */ /* 0x000fe400078e00ff */
[----:B------:R-:W-:-:S07]  /*10780*/  IMAD.MOV.U32 R15, RZ, RZ, -0x1 ;  /* 0xffffffffff0f7424 */ /* 0x000fce00078e00ff */
[----:B------:R-:W-:Y:S05]  /*10790*/  WARPSYNC.COLLECTIVE R15, `(.L_x_11990) ;  /* 0x000000000f087348 */ /* 0x000fea0003c00000 */
[----:B------:R0:W1:Y:S02]  /*107a0*/  SHFL.IDX P6, R14, R13, R12, R11 ;  /* 0x0000000c0d0e7389 */ /* 0x00006400000c000b */
[----:B01----:R-:W-:Y:S01]  /*107b0*/  ENDCOLLECTIVE ;  /* 0x000000000000791b */ /* 0x003fe20003800000 */
.L_x_11990:
[----:B------:R-:W-:Y:S02]  /*107c0*/  IMAD.MOV.U32 R13, RZ, RZ, R0 ;  /* 0x000000ffff0d7224 */ /* 0x000fe400078e0000 */
[----:B------:R-:W-:Y:S02]  /*107d0*/  IMAD.MOV.U32 R12, RZ, RZ, 0x1 ;  /* 0x00000001ff0c7424 */ /* 0x000fe400078e00ff */
[----:B------:R-:W-:-:S07]  /*107e0*/  IMAD.MOV.U32 R3, RZ, RZ, R14 ;  /* 0x000000ffff037224 */ /* 0x000fce00078e000e */
[----:B------:R-:W-:Y:S05]  /*107f0*/  WARPSYNC.COLLECTIVE R15, `(.L_x_11991) ;  /* 0x000000000f087348 */ /* 0x000fea0003c00000 */
[----:B------:R0:W1:Y:S02]  /*10800*/  SHFL.IDX P6, R14, R13, R12, R11 ;  /* 0x0000000c0d0e7389 */ /* 0x00006400000c000b */
[----:B01----:R-:W-:Y:S01]  /*10810*/  ENDCOLLECTIVE ;  /* 0x000000000000791b */ /* 0x003fe20003800000 */
.L_x_11991:
        /* <DEDUP_REMOVED lines=17> */
.L_x_11992:
[----:B------:R-:W-:Y:S01]  /*10930*/  @P0 LEA R8, R7, R17, 0x1 ;  /* 0x0000001107080211 */ /* 0x000fe200078e08ff */
[----:B------:R-:W-:Y:S02]  /*10940*/  IMAD.MOV.U32 R13, RZ, RZ, R0 ;  /* 0x000000ffff0d7224 */ /* 0x000fe400078e0000 */
[----:B------:R-:W-:Y:S02]  /*10950*/  IMAD.MOV.U32 R12, RZ, RZ, 0x2 ;  /* 0x00000002ff0c7424 */ /* 0x000fe400078e00ff */
[----:B------:R-:W-:-:S07]  /*10960*/  IMAD.MOV.U32 R3, RZ, RZ, R14 ;  /* 0x000000ffff037224 */ /* 0x000fce00078e000e */
[----:B------:R-:W-:Y:S05]  /*10970*/  WARPSYNC.COLLECTIVE R15, `(.L_x_11993) ;  /* 0x000000000f087348 */ /* 0x000fea0003c00000 */
[----:B------:R0:W1:Y:S02]  /*10980*/  SHFL.IDX P6, R14, R13, R12, R11 ;  /* 0x0000000c0d0e7389 */ /* 0x00006400000c000b */
[----:B01----:R-:W-:Y:S01]  /*10990*/  ENDCOLLECTIVE ;  /* 0x000000000000791b */ /* 0x003fe20003800000 */
.L_x_11993:
        /* <DEDUP_REMOVED lines=17> */
.L_x_11994:
[----:B------:R-:W-:Y:S01]  /*10ab0*/  @P0 LEA R8, R7, R17, 0x1 ;  /* 0x0000001107080211 */ /* 0x000fe200078e08ff */
[----:B------:R-:W-:Y:S02]  /*10ac0*/  IMAD.MOV.U32 R13, RZ, RZ, R0 ;  /* 0x000000ffff0d7224 */ /* 0x000fe400078e0000 */
[----:B------:R-:W-:Y:S02]  /*10ad0*/  IMAD.MOV.U32 R12, RZ, RZ, 0x3 ;  /* 0x00000003ff0c7424 */ /* 0x000fe400078e00ff */
[----:B------:R-:W-:-:S07]  /*10ae0*/  IMAD.MOV.U32 R3, RZ, RZ, R14 ;  /* 0x000000ffff037224 */ /* 0x000fce00078e000e */
[----:B------:R-:W-:Y:S05]  /*10af0*/  WARPSYNC.COLLECTIVE R15, `(.L_x_11995) ;  /* 0x000000000f087348 */ /* 0x000fea0003c00000 */
[----:B------:R0:W1:Y:S02]  /*10b00*/  SHFL.IDX P6, R14, R13, R12, R11 ;  /* 0x0000000c0d0e7389 */ /* 0x00006400000c000b */
[----:B01----:R-:W-:Y:S01]  /*10b10*/  ENDCOLLECTIVE ;  /* 0x000000000000791b */ /* 0x003fe20003800000 */
.L_x_11995:
        /* <DEDUP_REMOVED lines=16> */
.L_x_11996:
[----:B------:R-:W-:Y:S05]  /*10c20*/  BRA `(.L_x_11997) ;  /* 0xffffffcc00407947 */ /* 0x000fea000383ffff */
.L_x_11941:
[----:B------:R-:W-:Y:S01]  /*10c30*/  IMAD.MOV.U32 R13, RZ, RZ, R5 ;  /* 0x000000ffff0d7224 */ /* 0x000fe200078e0005 */
[----:B------:R-:W-:Y:S01]  /*10c40*/  MOV R11, 0x1c1f ;  /* 0x00001c1f000b7802 */ /* 0x000fe20000000f00 */
[----:B------:R-:W-:Y:S02]  /*10c50*/  IMAD.MOV.U32 R12, RZ, RZ, RZ ;  /* 0x000000ffff0c7224 */ /* 0x000fe400078e00ff */
[----:B------:R-:W-:Y:S02]  /*10c60*/  IMAD.MOV.U32 R15, RZ, RZ, -0x1 ;  /* 0xffffffffff0f7424 */ /* 0x000fe400078e00ff */
[----:B------:R-:W-:-:S07]  /*10c70*/  IMAD.U32 R4, RZ, RZ, UR43 ;  /* 0x0000002bff047e24 */ /* 0x000fce000f8e00ff */
[----:B-----5:R-:W-:Y:S05]  /*10c80*/  WARPSYNC.COLLECTIVE R15, `(.L_x_11998) ;  /* 0x000000000f087348 */ /* 0x020fea0003c00000 */
[----:B------:R0:W1:Y:S02]  /*10c90*/  SHFL.IDX P6, R14, R13, R12, R11 ;  /* 0x0000000c0d0e7389 */ /* 0x00006400000c000b */
[----:B01---5:R-:W-:Y:S01]  /*10ca0*/  ENDCOLLECTIVE ;  /* 0x000000000000791b */ /* 0x023fe20003800000 */
.L_x_11998:
[----:B------:R-:W-:-:S05]  /*10cb0*/  IMAD R4, R4, 0xc0, R21 ;  /* 0x000000c004047824 */ /* 0x000fca00078e0215 */
[----:B------:R-:W-:Y:S01]  /*10cc0*/  ISETP.GE.AND P0, PT, R4, UR37, PT ;  /* 0x0000002504007c0c */ /* 0x000fe2000bf06270 */
[----:B------:R-:W-:Y:S02]  /*10cd0*/  IMAD.MOV.U32 R13, RZ, RZ, R0 ;  /* 0x000000ffff0d7224 */ /* 0x000fe400078e0000 */
[----:B------:R-:W-:-:S10]  /*10ce0*/  IMAD.MOV.U32 R2, RZ, RZ, R14 ;  /* 0x000000ffff027224 */ /* 0x000fd400078e000e */
[----:B------:R-:W-:Y:S05]  /*10cf0*/  WARPSYNC.COLLECTIVE R15, `(.L_x_11999) ;  /* 0x000000000f087348 */ /* 0x000fea0003c00000 */
[----:B------:R0:W1:Y:S02]  /*10d00*/  SHFL.IDX P6, R14, R13, R12, R11 ;  /* 0x0000000c0d0e7389 */ /* 0x00006400000c000b */
[----:B01----:R-:W-:Y:S01]  /*10d10*/  ENDCOLLECTIVE ;  /* 0x000000000000791b */ /* 0x003fe20003800000 */
.L_x_11999:
[----:B------:R-:W-:Y:S02]  /*10d20*/  IMAD.MOV.U32 R13, RZ, RZ, R5 ;  /* 0x000000ffff0d7224 */ /* 0x000fe400078e0005 */
[----:B------:R-:W-:Y:S02]  /*10d30*/  IMAD.MOV.U32 R12, RZ, RZ, 0x1 ;  /* 0x00000001ff0c7424 */ /* 0x000fe400078e00ff */
[----:B------:R-:W-:-:S07]  /*10d40*/  IMAD.MOV.U32 R3, RZ, RZ, R14 ;  /* 0x000000ffff037224 */ /* 0x000fce00078e000e */
[----:B------:R-:W-:Y:S05]  /*10d50*/  WARPSYNC.COLLECTIVE R15, `(.L_x_12000) ;  /* 0x000000000f087348 */ /* 0x000fea0003c00000 */
[----:B------:R0:W1:Y:S02]  /*10d60*/  SHFL.IDX P6, R14, R13, R12, R11 ;  /* 0x0000000c0d0e7389 */ /* 0x00006400000c000b */
[----:B01----:R-:W-:Y:S01]  /*10d70*/  ENDCOLLECTIVE ;  /* 0x000000000000791b */ /* 0x003fe20003800000 */
.L_x_12000:
        /* <DEDUP_REMOVED lines=12> */
[----:B0-----:R-:W-:-:S04]  /*10e40*/  IADD3 R2, R4, 0x20, RZ ;  /* 0x0000002004027810 */ /* 0x001fc80007ffe0ff */
[----:B------:R-:W-:Y:S01]  /*10e50*/  ISETP.GE.AND P0, PT, R2, UR37, PT ;  /* 0x0000002502007c0c */ /* 0x000fe2000bf06270 */
[----:B------:R-:W-:-:S12]  /*10e60*/  IMAD.MOV.U32 R2, RZ, RZ, R14 ;  /* 0x000000ffff027224 */ /* 0x000fd800078e000e */
[----:B------:R-:W-:Y:S05]  /*10e70*/  WARPSYNC.COLLECTIVE R15, `(.L_x_12001) ;  /* 0x000000000f087348 */ /* 0x000fea0003c00000 */
[----:B------:R0:W1:Y:S02]  /*10e80*/  SHFL.IDX P6, R14, R13, R12, R11 ;  /* 0x0000000c0d0e7389 */ /* 0x00006400000c000b */
[----:B01----:R-:W-:Y:S01]  /*10e90*/  ENDCOLLECTIVE ;  /* 0x000000000000791b */ /* 0x003fe20003800000 */
.L_x_12001:
[----:B------:R-:W-:Y:S02]  /*10ea0*/  IMAD.MOV.U32 R13, RZ, RZ, R5 ;  /* 0x000000ffff0d7224 */ /* 0x000fe400078e0005 */
[----:B------:R-:W-:Y:S02]  /*10eb0*/  IMAD.MOV.U32 R12, RZ, RZ, 0x2 ;  /* 0x00000002ff0c7424 */ /* 0x000fe400078e00ff */
[----:B------:R-:W-:-:S07]  /*10ec0*/  IMAD.MOV.U32 R3, RZ, RZ, R14 ;  /* 0x000000ffff037224 */ /* 0x000fce00078e000e */
[----:B------:R-:W-:Y:S05]  /*10ed0*/  WARPSYNC.COLLECTIVE R15, `(.L_x_12002) ;  /* 0x000000000f087348 */ /* 0x000fea0003c00000 */
[----:B------:R0:W1:Y:S02]  /*10ee0*/  SHFL.IDX P6, R14, R13, R12, R11 ;  /* 0x0000000c0d0e7389 */ /* 0x00006400000c000b */
[----:B01----:R-:W-:Y:S01]  /*10ef0*/  ENDCOLLECTIVE ;  /* 0x000000000000791b */ /* 0x003fe20003800000 */
.L_x_12002:
        /* <DEDUP_REMOVED lines=18> */
.L_x_12003:
[----:B------:R-:W-:Y:S01]  /*11020*/  MOV R13, R5 ;  /* 0x00000005000d7202 */ /* 0x000fe20000000f00 */
[----:B------:R-:W-:Y:S02]  /*11030*/  IMAD.MOV.U32 R12, RZ, RZ, 0x3 ;  /* 0x00000003ff0c7424 */ /* 0x000fe400078e00ff */
[----:B------:R-:W-:-:S07]  /*11040*/  IMAD.MOV.U32 R3, RZ, RZ, R14 ;  /* 0x000000ffff037224 */ /* 0x000fce00078e000e */
[----:B------:R-:W-:Y:S05]  /*11050*/  WARPSYNC.COLLECTIVE R15, `(.L_x_12004) ;  /* 0x000000000f087348 */ /* 0x000fea0003c00000 */
[----:B------:R0:W1:Y:S02]  /*11060*/  SHFL.IDX P6, R14, R13, R12, R11 ;  /* 0x0000000c0d0e7389 */ /* 0x00006400000c000b */
[----:B01----:R-:W-:Y:S01]  /*11070*/  ENDCOLLECTIVE ;  /* 0x000000000000791b */ /* 0x003fe20003800000 */
.L_x_12004:
        /* <DEDUP_REMOVED lines=10> */
.L_x_12005:
        /* <DEDUP_REMOVED lines=13> */
.L_x_12006:
[----:B------:R-:W-:-:S13]  /*111f0*/  ISETP.GE.AND P0, PT, R2, UR37, PT ;  /* 0x0000002502007c0c */ /* 0x000fda000bf06270 */
[----:B------:R-:W-:Y:S01]  /*11200*/  @!P0 LEA R8, P1, R20, R0, 0x1 ;  /* 0x0000000014088211 */ /* 0x000fe200078208ff */
[----:B------:R-:W-:Y:S02]  /*11210*/  VIADD R0, R4, 0x80 ;  /* 0x0000008004007836 */ /* 0x000fe40000000000 */
[----:B------:R-:W-:Y:S01]  /*11220*/  IMAD.MOV.U32 R13, RZ, RZ, R7 ;  /* 0x000000ffff0d7224 */ /* 0x000fe200078e0007 */
[----:B------:R-:W-:Y:S01]  /*11230*/  @!P0 MOV R2, R8 ;  /* 0x0000000800028202 */ /* 0x000fe20000000f00 */
[----:B------:R-:W-:-:S04]  /*11240*/  @!P0 IMAD.X R9, RZ, RZ, R5, P1 ;  /* 0x000000ffff098224 */ /* 0x000fc800008e0605 */
        /* <DEDUP_REMOVED lines=12> */
.L_x_12007:
[----:B------:R-:W-:Y:S02]  /*11310*/  IMAD.MOV.U32 R13, RZ, RZ, R6 ;  /* 0x000000ffff0d7224 */ /* 0x000fe400078e0006 */
[----:B------:R-:W-:Y:S01]  /*11320*/  IMAD.MOV.U32 R12, RZ, RZ, 0x1 ;  /* 0x00000001ff0c7424 */ /* 0x000fe200078e00ff */
[----:B------:R-:W-:-:S07]  /*11330*/  MOV R2, R14 ;  /* 0x0000000e00027202 */ /* 0x000fce0000000f00 */
[----:B------:R-:W-:Y:S05]  /*11340*/  WARPSYNC.COLLECTIVE R15, `(.L_x_12008) ;  /* 0x000000000f087348 */ /* 0x000fea0003c00000 */
[----:B------:R0:W1:Y:S02]  /*11350*/  SHFL.IDX P6, R14, R13, R12, R11 ;  /* 0x0000000c0d0e7389 */ /* 0x00006400000c000b */
[----:B01----:R-:W-:Y:S01]  /*11360*/  ENDCOLLECTIVE ;  /* 0x000000000000791b */ /* 0x003fe20003800000 */
.L_x_12008:
        /* <DEDUP_REMOVED lines=15> */
.L_x_12009:
[----:B------:R-:W-:Y:S05]  /*11460*/  BRA `(.L_x_12010) ;  /* 0xffffffd0002c7947 */ /* 0x000fea000383ffff */
.L_x_11944:
[----:B0-----:R0:W1:Y:S02]  /*11470*/  SYNCS.PHASECHK.TRANS64.TRYWAIT P0, [R17+URZ+0x2d820], R0 ;  /* 0x02d82000110075a7 */ /* 0x001064000800017f */
[----:B-1----:R-:W-:Y:S05]  /*11480*/  @!P0 NANOSLEEP.SYNCS 0x989680 ;  /* 0x009896800000895d */ /* 0x002fea0003900000 */
[----:B------:R-:W1:Y:S02]  /*11490*/  @!P0 SYNCS.PHASECHK.TRANS64 P0, [R17+URZ+0x2d820], R0 ;  /* 0x02d82000110085a7 */ /* 0x000e64000800007f */
[----:B-1----:R-:W-:Y:S05]  /*114a0*/  @!P0 BRA `(.L_x_11944) ;  /* 0xfffffffc00f08947 */ /* 0x002fea000383ffff */
[----:B------:R-:W-:Y:S05]  /*114b0*/  BRA `(.L_x_12011) ;  /* 0xffffffd000907947 */ /* 0x000fea000383ffff */
.L_x_11948:
[----:B0-----:R0:W1:Y:S02]  /*114c0*/  SYNCS.PHASECHK.TRANS64.TRYWAIT P0, [R6+URZ+0x2d840], R0 ;  /* 0x02d84000060075a7 */ /* 0x001064000800017f */
[----:B-1----:R-:W-:Y:S05]  /*114d0*/  @!P0 NANOSLEEP.SYNCS 0x989680 ;  /* 0x009896800000895d */ /* 0x002fea0003900000 */
[----:B------:R-:W1:Y:S02]  /*114e0*/  @!P0 SYNCS.PHASECHK.TRANS64 P0, [R6+URZ+0x2d840], R0 ;  /* 0x02d84000060085a7 */ /* 0x000e64000800007f */
[----:B-1----:R-:W-:Y:S05]  /*114f0*/  @!P0 BRA `(.L_x_11948) ;  /* 0xfffffffc00f08947 */ /* 0x002fea000383ffff */
[----:B------:R-:W-:Y:S05]  /*11500*/  BRA `(.L_x_12012) ;  /* 0xffffffd400647947 */ /* 0x000fea000383ffff */
.L_x_11949:
        /* <DEDUP_REMOVED lines=8> */
.L_x_12014:
[----:B------:R-:W-:Y:S05]  /*11590*/  BSYNC B1 ;  /* 0x0000000000017941 */ /* 0x000fea0003800000 */
.L_x_12013:
[----:B------:R-:W0:Y:S01]  /*115a0*/  S2R R27, SR_TID.X ;  /* 0x00000000001b7919 */ /* 0x000e220000002100 */
[----:B------:R-:W-:Y:S01]  /*115b0*/  IMAD.MOV.U32 R13, RZ, RZ, R7 ;  /* 0x000000ffff0d7224 */ /* 0x000fe200078e0007 */
[----:B------:R-:W-:Y:S01]  /*115c0*/  MOV R12, RZ ;  /* 0x000000ff000c7202 */ /* 0x000fe20000000f00 */
[----:B------:R-:W-:Y:S01]  /*115d0*/  IMAD.MOV.U32 R11, RZ, RZ, 0x1c1f ;  /* 0x00001c1fff0b7424 */ /* 0x000fe200078e00ff */
[----:B------:R-:W-:Y:S01]  /*115e0*/  LEA R8, R8, R17, 0x1 ;  /* 0x0000001108087211 */ /* 0x000fe200078e08ff */
[----:B------:R-:W-:Y:S02]  /*115f0*/  IMAD.MOV.U32 R15, RZ, RZ, -0x1 ;  /* 0xffffffffff0f7424 */ /* 0x000fe400078e00ff */
[----:B------:R-:W-:-:S07]  /*11600*/  IMAD.MOV.U32 R3, RZ, RZ, R14 ;  /* 0x000000ffff037224 */ /* 0x000fce00078e000e */
[----:B0-----:R-:W-:Y:S05]  /*11610*/  WARPSYNC.COLLECTIVE R15, `(.L_x_12015) ;  /* 0x000000000f087348 */ /* 0x001fea0003c00000 */
[----:B------:R1:W2:Y:S02]  /*11620*/  SHFL.IDX P6, R14, R13, R12, R11 ;  /* 0x0000000c0d0e7389 */ /* 0x0002a400000c000b */
[----:B012---:R-:W-:Y:S01]  /*11630*/  ENDCOLLECTIVE ;  /* 0x000000000000791b */ /* 0x007fe20003800000 */
.L_x_12015:
[----:B------:R-:W-:Y:S02]  /*11640*/  IMAD.MOV.U32 R13, RZ, RZ, R10 ;  /* 0x000000ffff0d7224 */ /* 0x000fe400078e000a */
[----:B------:R-:W-:Y:S02]  /*11650*/  IMAD.MOV.U32 R12, RZ, RZ, 0x1 ;  /* 0x00000001ff0c7424 */ /* 0x000fe400078e00ff */
[----:B------:R-:W-:Y:S02]  /*11660*/  IMAD.SHL.U32 R27, R27, 0x8, RZ ;  /* 0x000000081b1b7824 */ /* 0x000fe400078e00ff */
[----:B------:R-:W-:-:S07]  /*11670*/  IMAD.MOV.U32 R2, RZ, RZ, R14 ;  /* 0x000000ffff027224 */ /* 0x000fce00078e000e */
[----:B------:R-:W-:Y:S05]  /*11680*/  WARPSYNC.COLLECTIVE R15, `(.L_x_12016) ;  /* 0x000000000f087348 */ /* 0x000fea0003c00000 */
[----:B------:R0:W1:Y:S02]  /*11690*/  SHFL.IDX P6, R14, R13, R12, R11 ;  /* 0x0000000c0d0e7389 */ /* 0x00006400000c000b */
[----:B01----:R-:W-:Y:S01]  /*116a0*/  ENDCOLLECTIVE ;  /* 0x000000000000791b */ /* 0x003fe20003800000 */
.L_x_12016:
        /* <DEDUP_REMOVED lines=15> */
.L_x_12017:
[----:B------:R-:W-:Y:S01]  /*117a0*/  MOV R13, R10 ;  /* 0x0000000a000d7202 */ /* 0x000fe20000000f00 */
[----:B------:R-:W-:Y:S02]  /*117b0*/  IMAD.MOV.U32 R12, RZ, RZ, 0x2 ;  /* 0x00000002ff0c7424 */ /* 0x000fe400078e00ff */
[----:B------:R-:W-:-:S07]  /*117c0*/  IMAD.MOV.U32 R2, RZ, RZ, R14 ;  /* 0x000000ffff027224 */ /* 0x000fce00078e000e */
[----:B------:R-:W-:Y:S05]  /*117d0*/  WARPSYNC.COLLECTIVE R15, `(.L_x_12018) ;  /* 0x000000000f087348 */ /* 0x000fea0003c00000 */
[----:B------:R0:W1:Y:S02]  /*117e0*/  SHFL.IDX P6, R14, R13, R12, R11 ;  /* 0x0000000c0d0e7389 */ /* 0x00006400000c000b */
[----:B01----:R-:W-:Y:S01]  /*117f0*/  ENDCOLLECTIVE ;  /* 0x000000000000791b */ /* 0x003fe20003800000 */
.L_x_12018:
        /* <DEDUP_REMOVED lines=13> */
.L_x_12019:
[----:B------:R-:W-:Y:S01]  /*118d0*/  IMAD.MOV.U32 R13, RZ, RZ, R10 ;  /* 0x000000ffff0d7224 */ /* 0x000fe200078e000a */
[----:B------:R-:W-:Y:S01]  /*118e0*/  MOV R12, 0x3 ;  /* 0x00000003000c7802 */ /* 0x000fe20000000f00 */
[----:B------:R-:W-:-:S07]  /*118f0*/  IMAD.MOV.U32 R2, RZ, RZ, R14 ;  /* 0x000000ffff027224 */ /* 0x000fce00078e000e */
[----:B------:R-:W-:Y:S05]  /*11900*/  WARPSYNC.COLLECTIVE R15, `(.L_x_12020) ;  /* 0x000000000f087348 */ /* 0x000fea0003c00000 */
[----:B------:R0:W1:Y:S02]  /*11910*/  SHFL.IDX P6, R14, R13, R12, R11 ;  /* 0x0000000c0d0e7389 */ /* 0x00006400000c000b */
[----:B01----:R-:W-:Y:S01]  /*11920*/  ENDCOLLECTIVE ;  /* 0x000000000000791b */ /* 0x003fe20003800000 */
.L_x_12020:
        /* <DEDUP_REMOVED lines=13> */
.L_x_12021:
[----:B------:R-:W-:Y:S01]  /*11a00*/  IMAD.MOV.U32 R2, RZ, RZ, R14 ;  /* 0x000000ffff027224 */ /* 0x000fe200078e000e */
[----:B------:R-:W-:Y:S06]  /*11a10*/  BRA `(.L_x_12022) ;  /* 0xffffffd400107947 */ /* 0x000fec000383ffff */
.L_x_11954:
[----:B-1----:R1:W2:Y:S02]  /*11a20*/  SYNCS.PHASECHK.TRANS64.TRYWAIT P0, [R6+URZ+0x2d860], R2 ;  /* 0x02d86002060075a7 */ /* 0x0022a4000800017f */
[----:B--2---:R-:W-:Y:S05]  /*11a30*/  @!P0 NANOSLEEP.SYNCS 0x989680 ;  /* 0x009896800000895d */ /* 0x004fea0003900000 */
[----:B------:R-:W2:Y:S02]  /*11a40*/  @!P0 SYNCS.PHASECHK.TRANS64 P0, [R6+URZ+0x2d860], R2 ;  /* 0x02d86002060085a7 */ /* 0x000ea4000800007f */
[----:B--2---:R-:W-:Y:S05]  /*11a50*/  @!P0 BRA `(.L_x_11954) ;  /* 0xfffffffc00f08947 */ /* 0x004fea000383ffff */
[----:B------:R-:W-:Y:S05]  /*11a60*/  BRA `(.L_x_12023) ;  /* 0xffffffd400707947 */ /* 0x000fea000383ffff */
.L_x_11955:
        /* <DEDUP_REMOVED lines=8> */
.L_x_12025:
[----:B------:R-:W-:Y:S05]  /*11af0*/  BSYNC B1 ;  /* 0x0000000000017941 */ /* 0x000fea0003800000 */
.L_x_12024:
        /* <DEDUP_REMOVED lines=9> */
.L_x_12026:
[----:B------:R-:W-:Y:S02]  /*11b90*/  IMAD.MOV.U32 R13, RZ, RZ, R19 ;  /* 0x000000ffff0d7224 */ /* 0x000fe400078e0013 */
[----:B------:R-:W-:Y:S02]  /*11ba0*/  IMAD.MOV.U32 R12, RZ, RZ, 0x1 ;  /* 0x00000001ff0c7424 */ /* 0x000fe400078e00ff */
[----:B------:R-:W-:-:S07]  /*11bb0*/  IMAD.MOV.U32 R2, RZ, RZ, R14 ;  /* 0x000000ffff027224 */ /* 0x000fce00078e000e */
[----:B------:R-:W-:Y:S05]  /*11bc0*/  WARPSYNC.COLLECTIVE R15, `(.L_x_12027) ;  /* 0x000000000f087348 */ /* 0x000fea0003c00000 */
[----:B------:R0:W1:Y:S02]  /*11bd0*/  SHFL.IDX P6, R14, R13, R12, R11 ;  /* 0x0000000c0d0e7389 */ /* 0x00006400000c000b */
[----:B01----:R-:W-:Y:S01]  /*11be0*/  ENDCOLLECTIVE ;  /* 0x000000000000791b */ /* 0x003fe20003800000 */
.L_x_12027:
        /* <DEDUP_REMOVED lines=16> */
.L_x_12028:
[----:B------:R-:W-:Y:S02]  /*11cf0*/  IMAD.MOV.U32 R13, RZ, RZ, R19 ;  /* 0x000000ffff0d7224 */ /* 0x000fe400078e0013 */
[----:B------:R-:W-:Y:S02]  /*11d00*/  IMAD.MOV.U32 R12, RZ, RZ, 0x2 ;  /* 0x00000002ff0c7424 */ /* 0x000fe400078e00ff */
[----:B------:R-:W-:-:S07]  /*11d10*/  IMAD.MOV.U32 R2, RZ, RZ, R14 ;  /* 0x000000ffff027224 */ /* 0x000fce00078e000e */
[----:B------:R-:W-:Y:S05]  /*11d20*/  WARPSYNC.COLLECTIVE R15, `(.L_x_12029) ;  /* 0x000000000f087348 */ /* 0x000fea0003c00000 */
[----:B------:R0:W1:Y:S02]  /*11d30*/  SHFL.IDX P6, R14, R13, R12, R11 ;  /* 0x0000000c0d0e7389 */ /* 0x00006400000c000b */
[----:B01----:R-:W-:Y:S01]  /*11d40*/  ENDCOLLECTIVE ;  /* 0x000000000000791b */ /* 0x003fe20003800000 */
.L_x_12029:
        /* <DEDUP_REMOVED lines=16> */
.L_x_12030:
[----:B------:R-:W-:Y:S01]  /*11e50*/  MOV R13, R19 ;  /* 0x00000013000d7202 */ /* 0x000fe20000000f00 */
[----:B------:R-:W-:Y:S02]  /*11e60*/  IMAD.MOV.U32 R12, RZ, RZ, 0x3 ;  /* 0x00000003ff0c7424 */ /* 0x000fe400078e00ff */
[----:B------:R-:W-:-:S07]  /*11e70*/  IMAD.MOV.U32 R2, RZ, RZ, R14 ;  /* 0x000000ffff027224 */ /* 0x000fce00078e000e */
[----:B------:R-:W-:Y:S05]  /*11e80*/  WARPSYNC.COLLECTIVE R15, `(.L_x_12031) ;  /* 0x000000000f087348 */ /* 0x000fea0003c00000 */
[----:B------:R0:W1:Y:S02]  /*11e90*/  SHFL.IDX P6, R14, R13, R12, R11 ;  /* 0x0000000c0d0e7389 */ /* 0x00006400000c000b */
[----:B01----:R-:W-:Y:S01]  /*11ea0*/  ENDCOLLECTIVE ;  /* 0x000000000000791b */ /* 0x003fe20003800000 */
.L_x_12031:
        /* <DEDUP_REMOVED lines=13> */
.L_x_12032:
        /* <DEDUP_REMOVED lines=8> */
.L_x_11963:
[----:B0-----:R0:W1:Y:S02]  /*12000*/  SYNCS.PHASECHK.TRANS64.TRYWAIT P0, [R4+URZ+0x2d860], R3 ;  /* 0x02d86003040075a7 */ /* 0x001064000800017f */
[----:B-1----:R-:W-:Y:S05]  /*12010*/  @!P0 NANOSLEEP.SYNCS 0x989680 ;  /* 0x009896800000895d */ /* 0x002fea0003900000 */
[----:B------:R-:W1:Y:S02]  /*12020*/  @!P0 SYNCS.PHASECHK.TRANS64 P0, [R4+URZ+0x2d860], R3 ;  /* 0x02d86003040085a7 */ /* 0x000e64000800007f */
[----:B-1----:R-:W-:Y:S05]  /*12030*/  @!P0 BRA `(.L_x_11963) ;  /* 0xfffffffc00f08947 */ /* 0x002fea000383ffff */
[----:B------:R-:W-:Y:S05]  /*12040*/  BRA `(.L_x_12034) ;  /* 0xffffffd800007947 */ /* 0x000fea000383ffff */
.L_x_11964:
        /* <DEDUP_REMOVED lines=8> */
.L_x_12036:
[----:B------:R-:W-:Y:S05]  /*120d0*/  BSYNC B0 ;  /* 0x0000000000007941 */ /* 0x000fea0003800000 */
.L_x_12035:
[----:B------:R-:W0:Y:S01]  /*120e0*/  S2R R2, SR_TID.X ;  /* 0x0000000000027919 */ /* 0x000e220000002100 */
[----:B------:R-:W-:Y:S01]  /*120f0*/  IMAD.MOV.U32 R13, RZ, RZ, R18 ;  /* 0x000000ffff0d7224 */ /* 0x000fe200078e0012 */
[----:B------:R-:W-:Y:S01]  /*12100*/  MOV R15, 0xffffffff ;  /* 0xffffffff000f7802 */ /* 0x000fe20000000f00 */
[----:B------:R-:W-:Y:S02]  /*12110*/  IMAD.MOV.U32 R12, RZ, RZ, RZ ;  /* 0x000000ffff0c7224 */ /* 0x000fe400078e00ff */
[----:B------:R-:W-:Y:S02]  /*12120*/  IMAD.MOV.U32 R11, RZ, RZ, 0x1c1f ;  /* 0x00001c1fff0b7424 */ /* 0x000fe400078e00ff */
[----:B------:R-:W-:-:S07]  /*12130*/  IMAD.MOV.U32 R0, RZ, RZ, R14 ;  /* 0x000000ffff007224 */ /* 0x000fce00078e000e */
[----:B0-----:R-:W-:Y:S05]  /*12140*/  WARPSYNC.COLLECTIVE R15, `(.L_x_12037) ;  /* 0x000000000f087348 */ /* 0x001fea0003c00000 */
[----:B------:R1:W2:Y:S02]  /*12150*/  SHFL.IDX P6, R14, R13, R12, R11 ;  /* 0x0000000c0d0e7389 */ /* 0x0002a400000c000b */
[----:B012---:R-:W-:Y:S01]  /*12160*/  ENDCOLLECTIVE ;  /* 0x000000000000791b */ /* 0x007fe20003800000 */
.L_x_12037:
        /* <DEDUP_REMOVED lines=9> */
.L_x_12038:
[----:B------:R-:W-:Y:S01]  /*12200*/  IMAD.X R3, RZ, RZ, R0, P0 ;  /* 0x000000ffff037224 */ /* 0x000fe200000e0600 */
[----:B------:R-:W-:Y:S01]  /*12210*/  ISETP.LT.OR P0, PT, R5, 0x1, P4 ;  /* 0x000000010500780c */ /* 0x000fe20002701670 */
[----:B------:R-:W-:Y:S01]  /*12220*/  IMAD R0, R7, 0x2, R17 ;  /* 0x0000000207007824 */ /* 0x000fe200078e0211 */
        /* <DEDUP_REMOVED lines=13> */
.L_x_12039:
[----:B------:R-:W-:Y:S02]  /*12300*/  IMAD.MOV.U32 R13, RZ, RZ, R19 ;  /* 0x000000ffff0d7224 */ /* 0x000fe400078e0013 */
[----:B------:R-:W-:Y:S01]  /*12310*/  IMAD.MOV.U32 R12, RZ, RZ, 0x2 ;  /* 0x00000002ff0c7424 */ /* 0x000fe200078e00ff */
[----:B------:R-:W-:-:S13]  /*12320*/  IADD3 R2, P0, R14, R6, RZ ;  /* 0x000000060e027210 */ /* 0x000fda0007f1e0ff */
[----:B------:R-:W-:Y:S05]  /*12330*/  WARPSYNC.COLLECTIVE R15, `(.L_x_12040) ;  /* 0x000000000f087348 */ /* 0x000fea0003c00000 */
[----:B------:R0:W1:Y:S02]  /*12340*/  SHFL.IDX P6, R14, R13, R12, R11 ;  /* 0x0000000c0d0e7389 */ /* 0x00006400000c000b */
[----:B01----:R-:W-:Y:S01]  /*12350*/  ENDCOLLECTIVE ;  /* 0x000000000000791b */ /* 0x003fe20003800000 */
.L_x_12040:
        /* <DEDUP_REMOVED lines=15> */
.L_x_12041:
[----:B------:R-:W-:Y:S01]  /*12450*/  MOV R13, R19 ;  /* 0x00000013000d7202 */ /* 0x000fe20000000f00 */
[----:B------:R-:W-:Y:S01]  /*12460*/  IMAD.MOV.U32 R12, RZ, RZ, 0x3 ;  /* 0x00000003ff0c7424 */ /* 0x000fe200078e00ff */
[----:B------:R-:W-:-:S13]  /*12470*/  IADD3 R2, P0, R14, R6, RZ ;  /* 0x000000060e027210 */ /* 0x000fda0007f1e0ff */
[----:B------:R-:W-:Y:S05]  /*12480*/  WARPSYNC.COLLECTIVE R15, `(.L_x_12042) ;  /* 0x000000000f087348 */ /* 0x000fea0003c00000 */
[----:B------:R0:W1:Y:S02]  /*12490*/  SHFL.IDX P6, R14, R13, R12, R11 ;  /* 0x0000000c0d0e7389 */ /* 0x00006400000c000b */
[----:B01----:R-:W-:Y:S01]  /*124a0*/  ENDCOLLECTIVE ;  /* 0x000000000000791b */ /* 0x003fe20003800000 */
.L_x_12042:
        /* <DEDUP_REMOVED lines=12> */
.L_x_12043:
[----:B------:R-:W-:Y:S01]  /*12570*/  @!PT LDS RZ, [RZ] ;  /* 0x00000000fffff984 */ /* 0x000fe20000000800 */
[----:B------:R-:W-:Y:S01]  /*12580*/  @!PT LDS RZ, [RZ] ;  /* 0x00000000fffff984 */ /* 0x000fe20000000800 */
[----:B------:R-:W-:Y:S01]  /*12590*/  @!PT LDS RZ, [RZ] ;  /* 0x00000000fffff984 */ /* 0x000fe20000000800 */
[----:B------:R0:W-:Y:S01]  /*125a0*/  LDGSTS.E.BYPASS.LTC128B.128 [R0+0x3400], desc[UR50][R2.64+0x40], !P0 ;  /* 0x0340004002007fae */ /* 0x0001e2000c101d72 */
[----:B------:R-:W-:-:S13]  /*125b0*/  ISETP.LT.OR P0, PT, R5, 0x41, P1 ;  /* 0x000000410500780c */ /* 0x000fda0000f01670 */
[----:B------:R0:W-:Y:S01]  /*125c0*/  LDGSTS.E.BYPASS.LTC128B.128 [R0+0x5400], desc[UR50][R2.64+0x80], !P0 ;  /* 0x0540008002007fae */ /* 0x0001e2000c101d72 */
[----:B------:R-:W-:Y:S05]  /*125d0*/  BRA `(.L_x_12044) ;  /* 0xffffffd400787947 */ /* 0x000fea000383ffff */
.L_x_11969:
[----:B------:R-:W-:Y:S01]  /*125e0*/  BSSY B0, `(.L_x_12045) ;  /* 0x0000008000007945 */ /* 0x000fe20003800000 */
[----:B-----5:R-:W-:Y:S01]  /*125f0*/  IMAD.MOV.U32 R13, RZ, RZ, R2 ;  /* 0x000000ffff0d7224 */ /* 0x020fe200078e0002 */
[----:B------:R-:W-:Y:S01]  /*12600*/  MOV R15, 0xffffffff ;  /* 0xffffffff000f7802 */ /* 0x000fe20000000f00 */
[----:B------:R-:W-:Y:S02]  /*12610*/  IMAD.MOV.U32 R12, RZ, RZ, RZ ;  /* 0x000000ffff0c7224 */ /* 0x000fe400078e00ff */
[----:B------:R-:W-:-:S07]  /*12620*/  IMAD.MOV.U32 R11, RZ, RZ, 0x1f ;  /* 0x0000001fff0b7424 */ /* 0x000fce00078e00ff */
[----:B01----:R-:W-:Y:S05]  /*12630*/  WARPSYNC.COLLECTIVE R15, `(.L_x_12046) ;  /* 0x000000000f087348 */ /* 0x003fea0003c00000 */
[----:B------:R2:W3:Y:S02]  /*12640*/  SHFL.IDX P6, R14, R13, R12, R11 ;  /* 0x0000000c0d0e7389 */ /* 0x0004e400000c000b */
[----:B0123--:R-:W-:Y:S01]  /*12650*/  ENDCOLLECTIVE ;  /* 0x000000000000791b */ /* 0x00ffe20003800000 */
.L_x_12046:
[----:B------:R-:W-:Y:S05]  /*12660*/  BSYNC B0 ;  /* 0x0000000000007941 */ /* 0x000fea0003800000 */
.L_x_12045:
[----:B------:R-:W-:Y:S05]  /*12670*/  BRA `(.L_x_12047) ;  /* 0xffffffd8000c7947 */ /* 0x000fea000383ffff */
.L_x_11972:
[----:B-1----:R1:W2:Y:S02]  /*12680*/  SYNCS.PHASECHK.TRANS64.TRYWAIT P0, [R4+URZ+0x2d820], R0 ;  /* 0x02d82000040075a7 */ /* 0x0022a4000800017f */
[----:B--2---:R-:W-:Y:S05]  /*12690*/  @!P0 NANOSLEEP.SYNCS 0x989680 ;  /* 0x009896800000895d */ /* 0x004fea0003900000 */
[----:B------:R-:W2:Y:S02]  /*126a0*/  @!P0 SYNCS.PHASECHK.TRANS64 P0, [R4+URZ+0x2d820], R0 ;  /* 0x02d82000040085a7 */ /* 0x000ea4000800007f */
[----:B--2---:R-:W-:Y:S05]  /*126b0*/  @!P0 BRA `(.L_x_11972) ;  /* 0xfffffffc00f08947 */ /* 0x004fea000383ffff */
[----:B------:R-:W-:Y:S05]  /*126c0*/  BRA `(.L_x_12048) ;  /* 0xffffffd800587947 */ /* 0x000fea000383ffff */
.L_x_11973:
        /* <DEDUP_REMOVED lines=11> */
.L_x_12050:
[----:B------:R-:W-:Y:S05]  /*12780*/  BSYNC B0 ;  /* 0x0000000000007941 */ /* 0x000fea0003800000 */
.L_x_12049:
[----:B------:R-:W-:Y:S05]  /*12790*/  BRA `(.L_x_12051) ;  /* 0xffffffd800407947 */ /* 0x000fea000383ffff */
.L_x_11976:
[----:B------:R-:W-:Y:S01]  /*127a0*/  BSSY B1, `(.L_x_12052) ;  /* 0x0000006000017945 */ /* 0x000fe20003800000 */
[----:B------:R-:W-:-:S07]  /*127b0*/  IMAD.MOV.U32 R15, RZ, RZ, -0x1 ;  /* 0xffffffffff0f7424 */ /* 0x000fce00078e00ff */
[----:B01----:R-:W-:Y:S05]  /*127c0*/  WARPSYNC.COLLECTIVE R15, `(.L_x_12053) ;  /* 0x000000000f0c7348 */ /* 0x003fea0003c00000 */
[----:B------:R-:W-:Y:S02]  /*127d0*/  ELECT P6, UR62, PT ;  /* 0x00000000003e782f */ /* 0x000fe400038c0000 */
[----:B------:R-:W-:Y:S01]  /*127e0*/  MOV R14, UR62 ;  /* 0x0000003e000e7c02 */ /* 0x000fe20008000f00 */
[----:B01----:R-:W-:Y:S10]  /*127f0*/  ENDCOLLECTIVE ;  /* 0x000000000000791b */ /* 0x003ff40003800000 */
.L_x_12053:
[----:B------:R-:W-:Y:S05]  /*12800*/  BSYNC B1 ;  /* 0x0000000000017941 */ /* 0x000fea0003800000 */
.L_x_12052:
[----:B------:R-:W-:Y:S05]  /*12810*/  BRA `(.L_x_12054) ;  /* 0xffffffd800387947 */ /* 0x000fea000383ffff */
.L_x_11978:
[----:B-1----:R1:W2:Y:S02]  /*12820*/  SYNCS.PHASECHK.TRANS64.TRYWAIT P1, [R5+URZ+0x2d840], R0 ;  /* 0x02d84000050075a7 */ /* 0x0022a4000802017f */
[----:B--2---:R-:W-:Y:S05]  /*12830*/  @!P1 NANOSLEEP.SYNCS 0x989680 ;  /* 0x009896800000995d */ /* 0x004fea0003900000 */
[----:B------:R-:W2:Y:S02]  /*12840*/  @!P1 SYNCS.PHASECHK.TRANS64 P1, [R5+URZ+0x2d840], R0 ;  /* 0x02d84000050095a7 */ /* 0x000ea4000802007f */
[----:B--2---:R-:W-:Y:S05]  /*12850*/  @!P1 BRA `(.L_x_11978) ;  /* 0xfffffffc00f09947 */ /* 0x004fea000383ffff */
[----:B------:R-:W-:Y:S05]  /*12860*/  BRA `(.L_x_12055) ;  /* 0xffffffd800587947 */ /* 0x000fea000383ffff */
.L_x_11980:
[----:B--2---:R2:W3:Y:S02]  /*12870*/  SYNCS.PHASECHK.TRANS64.TRYWAIT P1, [R23+URZ+0x2d840], R2 ;  /* 0x02d84002170075a7 */ /* 0x0044e4000802017f */
[----:B---3--:R-:W-:Y:S05]  /*12880*/  @!P1 NANOSLEEP.SYNCS 0x989680 ;  /* 0x009896800000995d */ /* 0x008fea0003900000 */
[----:B------:R-:W3:Y:S02]  /*12890*/  @!P1 SYNCS.PHASECHK.TRANS64 P1, [R23+URZ+0x2d840], R2 ;  /* 0x02d84002170095a7 */ /* 0x000ee4000802007f */
[----:B---3--:R-:W-:Y:S05]  /*128a0*/  @!P1 BRA `(.L_x_11980) ;  /* 0xfffffffc00f09947 */ /* 0x008fea000383ffff */
[----:B------:R-:W-:Y:S05]  /*128b0*/  BRA `(.L_x_12056) ;  /* 0xffffffd800647947 */ /* 0x000fea000383ffff */
.L_x_11982:
[----:B---3--:R3:W4:Y:S02]  /*128c0*/  SYNCS.PHASECHK.TRANS64.TRYWAIT P1, [R5+URZ+0x2d860], R0 ;  /* 0x02d86000050075a7 */ /* 0x008724000802017f */
[----:B----4-:R-:W-:Y:S05]  /*128d0*/  @!P1 NANOSLEEP.SYNCS 0x989680 ;  /* 0x009896800000995d */ /* 0x010fea0003900000 */
[----:B------:R-:W4:Y:S02]  /*128e0*/  @!P1 SYNCS.PHASECHK.TRANS64 P1, [R5+URZ+0x2d860], R0 ;  /* 0x02d86000050095a7 */ /* 0x000f24000802007f */
[----:B----4-:R-:W-:Y:S05]  /*128f0*/  @!P1 BRA `(.L_x_11982) ;  /* 0xfffffffc00f09947 */ /* 0x010fea000383ffff */
[----:B------:R-:W-:Y:S05]  /*12900*/  BRA `(.L_x_12057) ;  /* 0xffffffd800607947 */ /* 0x000fea000383ffff */
.L_x_12058:
        /* <DEDUP_REMOVED lines=15> */
.L_x_15871:


//--------------------- .text._ZN7cutlass13device_kernelIN5flash11enable_sm90INS1_16FlashAttnFwdSm90INS1_25CollectiveMainloopFwdSm90ILi2EN4cute5tupleIJNS5_1CILi1EEES8_S8_EEENS6_IJNS7_ILi192EEENS7_ILi128EEENS7_ILi96EEEEEELi96ENS_6half_tEfNS_4arch4Sm90ELb1ELb0ELb1ELb1ELb1ELb0ELb0ELb0ELb1ELb1ELb0ELb0EEENS1_21CollectiveEpilogueFwdINS6_IJSA_SC_SB_EEES9_SE_SG_Li384ELb1ELb1ELb0ELb0EEENS1_36VarlenDynamicPersistentTileSchedulerILi192ELi128ELi384ELi128ELb0ELb1ELb1ELb1ELb1ELb1EEEEEEEEEvNT_6ParamsE --------------------------
	.section	.text._ZN7cutlass13device_kernelIN5flash11enable_sm90INS1_16FlashAttnFwdSm90INS1_25CollectiveMainloopFwdSm90ILi2EN4cute5tupleIJNS5_1CILi1EEES8_S8_EEENS6_IJNS7_ILi192EEENS7_ILi128EEENS7_ILi96EEEEEELi96ENS_6half_tEfNS_4arch4Sm90ELb1ELb0ELb1ELb1ELb1ELb0ELb0ELb0ELb1ELb1ELb0ELb0EEENS1_21CollectiveEpilogueFwdINS6_IJSA_SC_SB_EEES9_SE_SG_Li384ELb1ELb1ELb0ELb0EEENS1_36VarlenDynamicPersistentTileSchedulerILi192ELi128ELi384ELi128ELb0ELb1ELb1ELb1ELb1ELb1EEEEEEEEEvNT_6ParamsE,"ax",@progbits
	.align	128
.text._ZN7cutlass13device_kernelIN5flash11enable_sm90INS1_16FlashAttnFwdSm90INS1_25CollectiveMainloopFwdSm90ILi2EN4cute5tupleIJNS5_1CILi1EEES8_S8_EEENS6_IJNS7_ILi192EEENS7_ILi128EEENS7_ILi96EEEEEELi96ENS_6half_tEfNS_4arch4Sm90ELb1ELb0ELb1ELb1ELb1ELb0ELb0ELb0ELb1ELb1ELb0ELb0EEENS1_21CollectiveEpilogueFwdINS6_IJSA_SC_SB_EEES9_SE_SG_Li384ELb1ELb1ELb0ELb0EEENS1_36VarlenDynamicPersistentTileSchedulerILi192ELi128ELi384ELi128ELb0ELb1ELb1ELb1ELb1ELb1EEEEEEEEEvNT_6ParamsE:
        .type           _ZN7cutlass13device_kernelIN5flash11enable_sm90INS1_16FlashAttnFwdSm90INS1_25CollectiveMainloopFwdSm90ILi2EN4cute5tupleIJNS5_1CILi1EEES8_S8_EEENS6_IJNS7_ILi192EEENS7_ILi128EEENS7_ILi96EEEEEELi96ENS_6half_tEfNS_4arch4Sm90ELb1ELb0ELb1ELb1ELb1ELb0ELb0ELb0ELb1ELb1ELb0ELb0EEENS1_21CollectiveEpilogueFwdINS6_IJSA_SC_SB_EEES9_SE_SG_Li384ELb1ELb1ELb0ELb0EEENS1_36VarlenDynamicPersistentTileSchedulerILi192ELi128ELi384ELi128ELb0ELb1ELb1ELb1ELb1ELb1EEEEEEEEEvNT_6ParamsE,@function
        .size           _ZN7cutlass13device_kernelIN5flash11enable_sm90INS1_16FlashAttnFwdSm90INS1_25CollectiveMainloopFwdSm90ILi2EN4cute5tupleIJNS5_1CILi1EEES8_S8_EEENS6_IJNS7_ILi192EEENS7_ILi128EEENS7_ILi96EEEEEELi96ENS_6half_tEfNS_4arch4Sm90ELb1ELb0ELb1ELb1ELb1ELb0ELb0ELb0ELb1ELb1ELb0ELb0EEENS1_21CollectiveEpilogueFwdINS6_IJSA_SC_SB_EEES9_SE_SG_Li384ELb1ELb1ELb0ELb0EEENS1_36VarlenDynamicPersistentTileSchedulerILi192ELi128ELi384ELi128ELb0ELb1ELb1ELb1ELb1ELb1EEEEEEEEEvNT_6ParamsE,(.L_x_15872 - _ZN7cutlass13device_kernelIN5flash11enable_sm90INS1_16FlashAttnFwdSm90INS1_25CollectiveMainloopFwdSm90ILi2EN4cute5tupleIJNS5_1CILi1EEES8_S8_EEENS6_IJNS7_ILi192EEENS7_ILi128EEENS7_ILi96EEEEEELi96ENS_6half_tEfNS_4arch4Sm90ELb1ELb0ELb1ELb1ELb1ELb0ELb0ELb0ELb1ELb1ELb0ELb0EEENS1_21CollectiveEpilogueFwdINS6_IJSA_SC_SB_EEES9_SE_SG_Li384ELb1ELb1ELb0ELb0EEENS1_36VarlenDynamicPersistentTileSchedulerILi192ELi128ELi384ELi128ELb0ELb1ELb1ELb1ELb1ELb1EEEEEEEEEvNT_6ParamsE)
        .other          _ZN7cutlass13device_kernelIN5flash11enable_sm90INS1_16FlashAttnFwdSm90INS1_25CollectiveMainloopFwdSm90ILi2EN4cute5tupleIJNS5_1CILi1EEES8_S8_EEENS6_IJNS7_ILi192EEENS7_ILi128EEENS7_ILi96EEEEEELi96ENS_6half_tEfNS_4arch4Sm90ELb1ELb0ELb1ELb1ELb1ELb0ELb0ELb0ELb1ELb1ELb0ELb0EEENS1_21CollectiveEpilogueFwdINS6_IJSA_SC_SB_EEES9_SE_SG_Li384ELb1ELb1ELb0ELb0EEENS1_36VarlenDynamicPersistentTileSchedulerILi192ELi128ELi384ELi128ELb0ELb1ELb1ELb1ELb1ELb1EEEEEEEEEvNT_6ParamsE,@"STO_CUDA_ENTRY STV_DEFAULT"
_ZN7cutlass13device_kernelIN5flash11enable_sm90INS1_16FlashAttnFwdSm90INS1_25CollectiveMainloopFwdSm90ILi2EN4cute5tupleIJNS5_1CILi1EEES8_S8_EEENS6_IJNS7_ILi192EEENS7_ILi128EEENS7_ILi96EEEEEELi96ENS_6half_tEfNS_4arch4Sm90ELb1ELb0ELb1ELb1ELb1ELb0ELb0ELb0ELb1ELb1ELb0ELb0EEENS1_21CollectiveEpilogueFwdINS6_IJSA_SC_SB_EEES9_SE_SG_Li384ELb1ELb1ELb0ELb0EEENS1_36VarlenDynamicPersistentTileSchedulerILi192ELi128ELi384ELi128ELb0ELb1ELb1ELb1ELb1ELb1EEEEEEEEEvNT_6ParamsE:
        /* <DEDUP_REMOVED lines=45> */
.L_x_12059:
        /* <DEDUP_REMOVED lines=22> */
.L_x_12060:
        /* <DEDUP_REMOVED lines=18> */
.L_x_12061:
        /* <DEDUP_REMOVED lines=22> */
.L_x_12062:
        /* <DEDUP_REMOVED lines=22> */
.L_x_12063:
        /* <DEDUP_REMOVED lines=8> */
.L_x_12065:
        /* <DEDUP_REMOVED lines=24> */
[----:B------:R-:W-:-:S03]  /*0a10*/  LOP3.LUT R4, R2, 0xfffffff0, RZ, 0xc0, !PT ;  /* 0xfffffff002047812 */ /* 0x000fc600078ec0ff */
[C---:B------:R-:W-:Y:S02]  /*0a20*/  IMAD.IADD R150, R157.reuse, 0x1, -R150 ;  /* 0x000000019d967824 */ /* 0x040fe400078e0a96 */
[----:B------:R-:W-:-:S03]  /*0a30*/  IMAD.IADD R4, R157, 0x1, -R4 ;  /* 0x000000019d047824 */ /* 0x000fc600078e0a04 */
[----:B------:R-:W-:Y:S02]  /*0a40*/  SHF.R.S32.HI R11, RZ, 0x1f, R150 ;  /* 0x0000001fff0b7819 */ /* 0x000fe40000011496 */
[----:B------:R-:W-:Y:S02]  /*0a50*/  SHF.R.S32.HI R3, RZ, 0x1f, R4 ;  /* 0x0000001fff037819 */ /* 0x000fe40000011404 */
[----:B------:R-:W-:Y:S02]  /*0a60*/  LEA.HI R10, R11, R150, RZ, 0x2 ;  /* 0x000000960b0a7211 */ /* 0x000fe400078f10ff */
[----:B------:R-:W-:Y:S02]  /*0a70*/  LEA.HI R5, R0, R157, RZ, 0x5 ;  /* 0x0000009d00057211 */ /* 0x000fe400078f28ff */
[--C-:B------:R-:W-:Y:S02]  /*0a80*/  SHF.R.S32.HI R8, RZ, 0x2, R10.reuse ;  /* 0x00000002ff087819 */ /* 0x100fe4000001140a */
[----:B------:R-:W-:-:S02]  /*0a90*/  SHF.R.S32.HI R9, RZ, 0x1f, R10 ;  /* 0x0000001fff097819 */ /* 0x000fc4000001140a */
[----:B------:R-:W-:Y:S02]  /*0aa0*/  SHF.R.S32.HI R7, RZ, 0x4, R2 ;  /* 0x00000004ff077819 */ /* 0x000fe40000011402 */
[----:B------:R-:W-:Y:S02]  /*0ab0*/  LEA.HI R3, R3, R4, RZ, 0x3 ;  /* 0x0000000403037211 */ /* 0x000fe400078f18ff */
[----:B------:R-:W-:Y:S02]  /*0ac0*/  LEA.HI R6, R9, R8, RZ, 0x3 ;  /* 0x0000000809067211 */ /* 0x000fe400078f18ff */
[----:B------:R-:W-:Y:S02]  /*0ad0*/  SHF.R.S32.HI R9, RZ, 0x5, R5 ;  /* 0x00000005ff097819 */ /* 0x000fe40000011405 */
[----:B------:R-:W-:Y:S02]  /*0ae0*/  LEA.HI R2, R2, R7, RZ, 0x1 ;  /* 0x0000000702027211 */ /* 0x000fe400078f08ff */
[----:B------:R-:W-:-:S02]  /*0af0*/  LOP3.LUT R5, R3, 0xfffffff8, RZ, 0xc0, !PT ;  /* 0xfffffff803057812 */ /* 0x000fc400078ec0ff */
[----:B------:R-:W-:Y:S02]  /*0b00*/  SHF.R.S32.HI R151, RZ, 0x7, R151 ;  /* 0x00000007ff977819 */ /* 0x000fe40000011497 */
[----:B------:R-:W-:Y:S01]  /*0b10*/  LOP3.LUT R2, R2, 0x1ffffffe, RZ, 0xc0, !PT ;  /* 0x1ffffffe02027812 */ /* 0x000fe200078ec0ff */
[----:B------:R-:W-:Y:S01]  /*0b20*/  IMAD.IADD R5, R4, 0x1, -R5 ;  /* 0x0000000104057824 */ /* 0x000fe200078e0a05 */
[----:B------:R-:W-:Y:S01]  /*0b30*/  LOP3.LUT R13, R6, 0xfffffff8, RZ, 0xc0, !PT ;  /* 0xfffffff8060d7812 */ /* 0x000fe200078ec0ff */
[----:B------:R-:W-:-:S04]  /*0b40*/  IMAD.HI R6, R151, 0x55555556, RZ ;  /* 0x5555555697067827 */ /* 0x000fc800078e02ff */
[----:B------:R-:W-:Y:S01]  /*0b50*/  IMAD R14, R9, 0x10, R4 ;  /* 0x00000010090e7824 */ /* 0x000fe200078e0204 */
[----:B------:R-:W-:Y:S01]  /*0b60*/  IADD3 R12, R8, -R13, RZ ;  /* 0x8000000d080c7210 */ /* 0x000fe20007ffe0ff */
[----:B------:R-:W-:Y:S02]  /*0b70*/  IMAD.IADD R2, R7, 0x1, -R2 ;  /* 0x0000000107027824 */ /* 0x000fe400078e0a02 */
[----:B------:R-:W-:Y:S01]  /*0b80*/  IMAD.SHL.U32 R4, R5, 0x40, RZ ;  /* 0x0000004005047824 */ /* 0x000fe200078e00ff */
[----:B------:R-:W-:Y:S01]  /*0b90*/  LEA.HI R8, R6, R6, RZ, 0x1 ;  /* 0x0000000606087211 */ /* 0x000fe200078f08ff */
[----:B------:R-:W-:Y:S02]  /*0ba0*/  IMAD.SHL.U32 R6, R3, 0x40, RZ ;  /* 0x0000004003067824 */ /* 0x000fe400078e00ff */
[----:B------:R-:W-:Y:S01]  /*0bb0*/  IMAD.SHL.U32 R3, R2, 0x8, RZ ;  /* 0x0000000802037824 */ /* 0x000fe200078e00ff */
[----:B------:R-:W-:-:S03]  /*0bc0*/  LOP3.LUT R4, R4, 0x1c0, RZ, 0xc0, !PT ;  /* 0x000001c004047812 */ /* 0x000fc600078ec0ff */
[--C-:B------:R-:W-:Y:S01]  /*0bd0*/  IMAD.U32 R153, R14, 0x20, R3.reuse ;  /* 0x000000200e997824 */ /* 0x100fe200078e0003 */
[----:B------:R-:W-:Y:S02]  /*0be0*/  LOP3.LUT R3, R4, 0x8, R3, 0xf8, !PT ;  /* 0x0000000804037812 */ /* 0x000fe400078ef803 */
[----:B------:R-:W-:Y:S02]  /*0bf0*/  LOP3.LUT R6, R6, 0x7ffffe00, RZ, 0xc0, !PT ;  /* 0x7ffffe0006067812 */ /* 0x000fe400078ec0ff */
[----:B------:R-:W-:Y:S02]  /*0c00*/  SHF.R.U32.HI R4, RZ, 0x3, R4 ;  /* 0x00000003ff047819 */ /* 0x000fe40000011604 */
[----:B------:R-:W-:Y:S01]  /*0c10*/  LEA.HI R0, R0, R157, RZ, 0x2 ;  /* 0x0000009d00007211 */ /* 0x000fe200078f10ff */
[----:B------:R-:W-:Y:S01]  /*0c20*/  IMAD R6, R9, 0x400, R6 ;  /* 0x0000040009067824 */ /* 0x000fe200078e0206 */
[----:B------:R-:W-:Y:S02]  /*0c30*/  LOP3.LUT R3, R3, R4, RZ, 0x3c, !PT ;  /* 0x0000000403037212 */ /* 0x000fe400078e3cff */
[----:B------:R-:W-:-:S02]  /*0c40*/  LOP3.LUT R2, R0, 0xfffffffc, RZ, 0xc0, !PT ;  /* 0xfffffffc00027812 */ /* 0x000fc400078ec0ff */
[----:B------:R-:W-:Y:S01]  /*0c50*/  LEA.HI R11, R11, R150, RZ, 0x5 ;  /* 0x000000960b0b7211 */ /* 0x000fe200078f28ff */
[----:B------:R-:W-:Y:S01]  /*0c60*/  IMAD.IADD R3, R6, 0x1, R3 ;  /* 0x0000000106037824 */ /* 0x000fe200078e0203 */
[----:B------:R-:W-:Y:S01]  /*0c70*/  R2P PR, R5, 0x6 ;  /* 0x0000000605007804 */ /* 0x000fe20000000000 */
[----:B------:R-:W-:Y:S01]  /*0c80*/  IMAD.IADD R147, R157, 0x1, -R2 ;  /* 0x000000019d937824 */ /* 0x000fe200078e0a02 */
[----:B------:R-:W-:Y:S02]  /*0c90*/  SHF.R.S32.HI R11, RZ, 0x5, R11 ;  /* 0x00000005ff0b7819 */ /* 0x000fe4000001140b */
[----:B------:R-:W-:Y:S02]  /*0ca0*/  LEA R16, R3, UR41, 0x1 ;  /* 0x0000002903107c11 */ /* 0x000fe4000f8e08ff */
[----:B------:R-:W-:Y:S01]  /*0cb0*/  LEA.HI R4, R147, R147, RZ, 0x1 ;  /* 0x0000009393047211 */ /* 0x000fe200078f08ff */
[----:B------:R-:W-:Y:S02]  /*0cc0*/  IMAD.MOV.U32 R17, RZ, RZ, 0x40 ;  /* 0x00000040ff117424 */ /* 0x000fe400078e00ff */
[----:B------:R-:W-:Y:S01]  /*0cd0*/  IMAD R8, R8, -0x3, R151 ;  /* 0xfffffffd08087824 */ /* 0x000fe200078e0297 */
[----:B------:R-:W-:Y:S01]  /*0ce0*/  LOP3.LUT R4, R4, 0x1ffffffe, RZ, 0xc0, !PT ;  /* 0x1ffffffe04047812 */ /* 0x000fe200078ec0ff */
[----:B------:R-:W-:-:S02]  /*0cf0*/  IMAD R11, R11, 0x10, R12 ;  /* 0x000000100b0b7824 */ /* 0x000fc400078e020c */
[----:B------:R-:W-:Y:S02]  /*0d00*/  IMAD.SHL.U32 R142, R147, 0x8, RZ ;  /* 0x00000008938e7824 */ /* 0x000fe400078e00ff */
[C---:B------:R-:W-:Y:S01]  /*0d10*/  VIADD R18, R16.reuse, 0x21800 ;  /* 0x0002180010127836 */ /* 0x040fe20000000000 */
[----:B------:R-:W-:Y:S01]  /*0d20*/  SEL R17, R17, 0xffffffc0, !P2 ;  /* 0xffffffc011117807 */ /* 0x000fe20005000000 */
[----:B------:R-:W-:Y:S01]  /*0d30*/  VIADD R22, R16, 0x21820 ;  /* 0x0002182010167836 */ /* 0x000fe20000000000 */
[----:B------:R-:W-:Y:S01]  /*0d40*/  LEA R152, R8, R11, 0x6 ;  /* 0x0000000b08987211 */ /* 0x000fe200078e30ff */
[----:B------:R-:W-:Y:S01]  /*0d50*/  VIADD R145, R142, 0x20 ;  /* 0x000000208e917836 */ /* 0x000fe20000000000 */
[----:B------:R-:W-:Y:S01]  /*0d60*/  LOP3.LUT R139, R10, 0x7ffffffc, RZ, 0xc0, !PT ;  /* 0x7ffffffc0a8b7812 */ /* 0x000fe200078ec0ff */
[----:B------:R-:W-:Y:S01]  /*0d70*/  @P1 VIADD R22, R18, 0xffffffe0 ;  /* 0xffffffe012161836 */ /* 0x000fe20000000000 */
[----:B------:R-:W-:Y:S01]  /*0d80*/  IADD3 R146, R142, 0x40, RZ ;  /* 0x000000408e927810 */ /* 0x000fe20007ffe0ff */
[----:B------:R-:W-:Y:S01]  /*0d90*/  IMAD.IADD R3, R147, 0x1, -R4 ;  /* 0x0000000193037824 */ /* 0x000fe200078e0a04 */
[----:B------:R-:W-:Y:S01]  /*0da0*/  SHF.R.S32.HI R148, RZ, 0x2, R0 ;  /* 0x00000002ff947819 */ /* 0x000fe20000011400 */
[----:B------:R-:W-:Y:S01]  /*0db0*/  IMAD.IADD R18, R18, 0x1, R17 ;  /* 0x0000000112127824 */ /* 0x000fe200078e0211 */
[----:B------:R-:W-:Y:S01]  /*0dc0*/  SHF.R.S32.HI R156, RZ, 0x1f, R145 ;  /* 0x0000001fff9c7819 */ /* 0x000fe20000011491 */
[----:B------:R-:W-:Y:S01]  /*0dd0*/  IMAD.MOV.U32 R149, RZ, RZ, RZ ;  /* 0x000000ffff957224 */ /* 0x000fe200078e00ff */
[----:B------:R-:W-:Y:S01]  /*0de0*/  SHF.R.S32.HI R155, RZ, 0x1f, R146 ;  /* 0x0000001fff9b7819 */ /* 0x000fe20000011492 */
[----:B------:R-:W-:Y:S01]  /*0df0*/  IMAD.MOV.U32 R2, RZ, RZ, RZ ;  /* 0x000000ffff027224 */ /* 0x000fe200078e00ff */
[----:B------:R-:W-:Y:S01]  /*0e00*/  IADD3 R17, R17, R22, RZ ;  /* 0x0000001611117210 */ /* 0x000fe20007ffe0ff */
[----:B------:R-:W-:-:S02]  /*0e10*/  IMAD.IADD R139, R150, 0x1, -R139 ;  /* 0x00000001968b7824 */ /* 0x000fc400078e0a8b */
[----:B------:R-:W-:Y:S02]  /*0e20*/  IMAD R140, R3, 0x8, R152 ;  /* 0x00000008038c7824 */ /* 0x000fe400078e0298 */
[----:B------:R-:W-:Y:S01]  /*0e30*/  VIADD R23, R22, 0x6000 ;  /* 0x0000600016177836 */ /* 0x000fe20000000000 */
[----:B------:R-:W-:Y:S01]  /*0e40*/  UMOV UR38, URZ ;  /* 0x0000003f00267c82 */ /* 0x000fe20008000000 */
[----:B--2---:R-:W-:-:S07]  /*0e50*/  LOP3.LUT R19, R15, 0x1, RZ, 0xfc, !PT ;  /* 0x000000010f137812 */ /* 0x004fce00078efcff */
.L_x_12117:
[----:B--2---:R-:W0:Y:S01]  /*0e60*/  LDC.64 R4, c[0x0][0xc88] ;  /* 0x00032200ff047b82 */ /* 0x004e220000000a00 */
[----:B------:R-:W-:Y:S01]  /*0e70*/  ULDC.64 UR4, c[0x0][0xa28] ;  /* 0x00028a0000047ab9 */ /* 0x000fe20000000a00 */
[----:B------:R-:W-:Y:S01]  /*0e80*/  ULDC.64 UR6, c[0x0][0xa18] ;  /* 0x0002860000067ab9 */ /* 0x000fe20000000a00 */
[----:B------:R-:W-:Y:S01]  /*0e90*/  IMAD.MOV.U32 R0, RZ, RZ, RZ ;  /* 0x000000ffff007224 */ /* 0x000fe200078e00ff */
[----:B------:R-:W-:Y:S01]  /*0ea0*/  ULDC.64 UR8, c[0x0][0xa20] ;  /* 0x0002880000087ab9 */ /* 0x000fe20000000a00 */
[----:B0-----:R-:W-:-:S05]  /*0eb0*/  IMAD.WIDE R4, R31, 0x4, R4 ;  /* 0x000000041f047825 */ /* 0x001fca00078e0204 */
[----:B------:R-:W2:Y:S01]  /*0ec0*/  LDG.E R141, desc[UR36][R4.64] ;  /* 0x00000024048d7981 */ /* 0x000ea2000c1e1900 */
[----:B------:R-:W-:Y:S02]  /*0ed0*/  ISETP.NE.U32.AND P0, PT, RZ, UR4, PT ;  /* 0x00000004ff007c0c */ /* 0x000fe4000bf05070 */
[----:B------:R-:W-:Y:S02]  /*0ee0*/  ISETP.NE.U32.AND P1, PT, RZ, UR6, PT ;  /* 0x00000006ff007c0c */ /* 0x000fe4000bf25070 */
[----:B------:R-:W-:Y:S02]  /*0ef0*/  ISETP.NE.AND.EX P0, PT, RZ, UR5, PT, P0 ;  /* 0x00000005ff007c0c */ /* 0x000fe4000bf05300 */
[----:B------:R-:W-:Y:S02]  /*0f00*/  ISETP.NE.AND.EX P1, PT, RZ, UR7, PT, P1 ;  /* 0x00000007ff007c0c */ /* 0x000fe4000bf25310 */
[----:B--2---:R-:W-:-:S09]  /*0f10*/  SHF.R.S32.HI R144, RZ, 0x1f, R141 ;  /* 0x0000001fff907819 */ /* 0x004fd2000001148d */
[----:B-1-3--:R-:W-:-:S04]  /*0f20*/  @P0 LEA R6, P2, R141, UR4, 0x2 ;  /* 0x000000048d060c11 */ /* 0x00afc8000f8410ff */
[C---:B------:R-:W-:Y:S01]  /*0f30*/  @P0 LEA.HI.X R7, R141.reuse, UR5, R144, 0x2, P2 ;  /* 0x000000058d070c11 */ /* 0x040fe200090f1490 */
[----:B------:R-:W-:Y:S01]  /*0f40*/  ULDC.64 UR4, c[0x0][0x418] ;  /* 0x0001060000047ab9 */ /* 0x000fe20000000a00 */
[----:B------:R-:W-:-:S03]  /*0f50*/  @P1 LEA R4, P2, R141, UR6, 0x2 ;  /* 0x000000068d041c11 */ /* 0x000fc6000f8410ff */
[----:B------:R0:W5:Y:S01]  /*0f60*/  @P0 LDG.E R0, desc[UR36][R6.64] ;  /* 0x0000002406000981 */ /* 0x000162000c1e1900 */
[----:B------:R-:W-:-:S05]  /*0f70*/  @P1 LEA.HI.X R5, R141, UR7, R144, 0x2, P2 ;  /* 0x000000078d051c11 */ /* 0x000fca00090f1490 */
[----:B------:R0:W5:Y:S01]  /*0f80*/  @P1 LDG.E R138, desc[UR36][R4.64] ;  /* 0x00000024048a1981 */ /* 0x000162000c1e1900 */
[----:B------:R-:W-:Y:S01]  /*0f90*/  UISETP.NE.U32.AND UP0, UPT, UR4, URZ, UPT ;  /* 0x0000003f0400728c */ /* 0x000fe2000bf05070 */
[----:B------:R-:W-:Y:S02]  /*0fa0*/  ISETP.NE.U32.AND P2, PT, RZ, UR8, PT ;  /* 0x00000008ff007c0c */ /* 0x000fe4000bf45070 */
[----:B------:R-:W-:Y:S01]  /*0fb0*/  ULDC UR4, c[0x0][0x424] ;  /* 0x0001090000047ab9 */ /* 0x000fe20000000800 */
[----:B------:R-:W-:Y:S01]  /*0fc0*/  UISETP.NE.AND.EX UP0, UPT, UR5, URZ, UPT, UP0 ;  /* 0x0000003f0500728c */ /* 0x000fe2000bf05300 */
[----:B------:R-:W-:Y:S02]  /*0fd0*/  ISETP.NE.AND.EX P2, PT, RZ, UR9, PT, P2 ;  /* 0x00000009ff007c0c */ /* 0x000fe4000bf45320 */
[----:B------:R-:W-:Y:S01]  /*0fe0*/  ULDC UR5, c[0x0][0x2f0] ;  /* 0x0000bc0000057ab9 */ /* 0x000fe20000000800 */
[----:B------:R-:W-:-:S04]  /*0ff0*/  USEL UR4, UR4, 0x1, UP0 ;  /* 0x0000000104047887 */ /* 0x000fc80008000000 */
[----:B------:R-:W-:Y:S01]  /*1000*/  UIMAD UR4, UR4, UR5, URZ ;  /* 0x00000005040472a4 */ /* 0x000fe2000f8e023f */
[----:B0---4-:R-:W-:Y:S11]  /*1010*/  @P1 BRA `(.L_x_12066) ;  /* 0x0000000000281947 */ /* 0x011ff60003800000 */
        /* <DEDUP_REMOVED lines=10> */
.L_x_12066:
[----:B------:R-:W-:Y:S02]  /*10c0*/  IMAD.U32 R137, RZ, RZ, UR4 ;  /* 0x00000004ff897e24 */ /* 0x000fe4000f8e00ff */
[----:B------:R-:W-:Y:S01]  /*10d0*/  IMAD.MOV.U32 R143, RZ, RZ, R30 ;  /* 0x000000ffff8f7224 */ /* 0x000fe200078e001e */
[----:B------:R-:W-:Y:S06]  /*10e0*/  @!P2 BRA `(.L_x_12067) ;  /* 0x000000000010a947 */ /* 0x000fec0003800000 */
[----:B------:R-:W-:-:S04]  /*10f0*/  LEA R4, P0, R141, UR8, 0x2 ;  /* 0x000000088d047c11 */ /* 0x000fc8000f8010ff */
[----:B------:R-:W-:-:S05]  /*1100*/  LEA.HI.X R5, R141, UR9, R144, 0x2, P0 ;  /* 0x000000098d057c11 */ /* 0x000fca00080f1490 */
[----:B------:R1:W5:Y:S01]  /*1110*/  LDG.E R137, desc[UR36][R4.64] ;  /* 0x0000002404897981 */ /* 0x000362000c1e1900 */
[----:B------:R-:W-:Y:S05]  /*1120*/  BRA `(.L_x_12068) ;  /* 0x0000000000247947 */ /* 0x000fea0003800000 */
.L_x_12067:
        /* <DEDUP_REMOVED lines=9> */
.L_x_12068:
[----:B------:R-:W2:Y:S01]  /*11c0*/  LDC R154, c[0x0][0x448] ;  /* 0x00011200ff9a7b82 */ /* 0x000ea20000000800 */
[----:B------:R-:W-:Y:S01]  /*11d0*/  IMAD R136, R29, 0xc0, RZ ;  /* 0x000000c01d887824 */ /* 0x000fe200078e02ff */
[----:B-----5:R-:W-:Y:S02]  /*11e0*/  IADD3 R137, -R0, R137, RZ ;  /* 0x0000008900897210 */ /* 0x020fe40007ffe1ff */
[----:B------:R-:W-:Y:S02]  /*11f0*/  CS2R R134, SRZ ;  /* 0x0000000000867805 */ /* 0x000fe4000001ff00 */
[----:B------:R-:W-:Y:S01]  /*1200*/  CS2R R132, SRZ ;  /* 0x0000000000847805 */ /* 0x000fe2000001ff00 */
[----:B------:R-:W-:Y:S01]  /*1210*/  VIADD R3, R136, 0xbf ;  /* 0x000000bf88037836 */ /* 0x000fe20000000000 */
        /* <DEDUP_REMOVED lines=18> */
[----:B--2---:R-:W-:Y:S02]  /*1340*/  ISETP.NE.AND P0, PT, R154, 0x1, PT ;  /* 0x000000019a00780c */ /* 0x004fe40003f05270 */
[----:B------:R-:W-:Y:S02]  /*1350*/  CS2R R96, SRZ ;  /* 0x0000000000607805 */ /* 0x000fe4000001ff00 */
[----:B------:R-:W-:Y:S01]  /*1360*/  CS2R R94, SRZ ;  /* 0x00000000005e7805 */ /* 0x000fe2000001ff00 */
[----:B------:R-:W-:Y:S01]  /*1370*/  IMAD.MOV.U32 R93, RZ, RZ, RZ ;  /* 0x000000ffff5d7224 */ /* 0x000fe200078e00ff */
[----:B------:R-:W-:-:S02]  /*1380*/  CS2R R6, SRZ ;  /* 0x0000000000067805 */ /* 0x000fc4000001ff00 */
[----:B------:R-:W-:Y:S02]  /*1390*/  CS2R R90, SRZ ;  /* 0x00000000005a7805 */ /* 0x000fe4000001ff00 */
[----:B------:R-:W-:-:S03]  /*13a0*/  MOV R8, RZ ;  /* 0x000000ff00087202 */ /* 0x000fc60000000f00 */
[----:B-1----:R-:W1:Y:S08]  /*13b0*/  @P0 LDC R4, c[0x0][0x44c] ;  /* 0x00011300ff040b82 */ /* 0x002e700000000800 */
[----:B------:R-:W2:Y:S01]  /*13c0*/  @P0 LDC R5, c[0x0][0x450] ;  /* 0x00011400ff050b82 */ /* 0x000ea20000000800 */
[----:B-1----:R-:W-:Y:S01]  /*13d0*/  @P0 IMAD.HI.U32 R0, R3, R4, RZ ;  /* 0x0000000403000227 */ /* 0x002fe200078e00ff */
[----:B0-----:R-:W-:-:S04]  /*13e0*/  IADD3 R4, R137, 0x80, -R138 ;  /* 0x0000008089047810 */ /* 0x001fc80007ffe88a */
[----:B--2---:R-:W-:Y:S01]  /*13f0*/  @P0 SHF.R.U32.HI R3, RZ, R5, R0 ;  /* 0x00000005ff030219 */ /* 0x004fe20000011600 */
[----:B------:R-:W-:Y:S01]  /*1400*/  VIADD R0, R137, 0x7f ;  /* 0x0000007f89007836 */ /* 0x000fe20000000000 */
[----:B------:R-:W-:-:S03]  /*1410*/  PLOP3.LUT P0, PT, PT, PT, PT, 0x80, 0x0 ;  /* 0x000000000000781c */ /* 0x000fc60003f0f070 */
[----:B------:R-:W-:Y:S01]  /*1420*/  IMAD.IADD R4, R4, 0x1, R3 ;  /* 0x0000000104047824 */ /* 0x000fe200078e0203 */
[----:B------:R-:W-:-:S04]  /*1430*/  SHF.R.S32.HI R3, RZ, 0x1f, R0 ;  /* 0x0000001fff037819 */ /* 0x000fc80000011400 */
[----:B------:R-:W-:Y:S02]  /*1440*/  SHF.R.S32.HI R5, RZ, 0x1f, R4 ;  /* 0x0000001fff057819 */ /* 0x000fe40000011404 */
[----:B------:R-:W-:Y:S01]  /*1450*/  LEA.HI R3, R3, R0, RZ, 0x7 ;  /* 0x0000000003037211 */ /* 0x000fe200078f38ff */
[----:B------:R-:W-:Y:S01]  /*1460*/  IMAD.MOV.U32 R0, RZ, RZ, RZ ;  /* 0x000000ffff007224 */ /* 0x000fe200078e00ff */
[----:B------:R-:W-:Y:S02]  /*1470*/  LEA.HI R5, R5, R4, RZ, 0x7 ;  /* 0x0000000405057211 */ /* 0x000fe400078f38ff */
[----:B------:R-:W-:Y:S02]  /*1480*/  SHF.R.S32.HI R3, RZ, 0x7, R3 ;  /* 0x00000007ff037819 */ /* 0x000fe40000011403 */
[----:B------:R-:W-:-:S04]  /*1490*/  SHF.R.S32.HI R88, RZ, 0x7, R5 ;  /* 0x00000007ff587819 */ /* 0x000fc80000011405 */
[----:B------:R-:W-:Y:S01]  /*14a0*/  VIMNMX R88, R3, R88, PT ;  /* 0x0000005803587248 */ /* 0x000fe20003fe0100 */
[----:B------:R-:W-:-:S03]  /*14b0*/  IMAD.MOV.U32 R3, RZ, RZ, RZ ;  /* 0x000000ffff037224 */ /* 0x000fc600078e00ff */
[----:B------:R-:W-:-:S13]  /*14c0*/  ISETP.GE.AND P1, PT, R88, 0x1, PT ;  /* 0x000000015800780c */ /* 0x000fda0003f26270 */
[----:B------:R-:W-:Y:S05]  /*14d0*/  @!P1 BRA `(.L_x_12069) ;  /* 0x0000009000949947 */ /* 0x000fea0003800000 */
        /* <DEDUP_REMOVED lines=32> */
.L_x_12070:
[----:B------:R-:W-:Y:S02]  /*16e0*/  LEA.HI R0, R149, R149, RZ, 0x1 ;  /* 0x0000009595007211 */ /* 0x000fe400078f08ff */
[----:B------:R-:W-:Y:S02]  /*16f0*/  ISETP.NE.AND P0, PT, R19, 0x3, PT ;  /* 0x000000031300780c */ /* 0x000fe40003f05270 */
[----:B------:R-:W-:-:S05]  /*1700*/  LOP3.LUT R0, R0, 0xfffffffe, RZ, 0xc0, !PT ;  /* 0xfffffffe00007812 */ /* 0x000fca00078ec0ff */
[----:B------:R-:W-:-:S05]  /*1710*/  IMAD.IADD R0, R149, 0x1, -R0 ;  /* 0x0000000195007824 */ /* 0x000fca00078e0a00 */
[----:B------:R-:W-:-:S04]  /*1720*/  SHF.L.U32 R0, R0, 0x1f, RZ ;  /* 0x0000001f00007819 */ /* 0x000fc800000006ff */
[----:B------:R-:W0:Y:S02]  /*1730*/  SYNCS.PHASECHK.TRANS64.TRYWAIT P1, [UR41+0x2d800], R0 ;  /* 0x02d80000ff0075a7 */ /* 0x000e240008020169 */
[----:B0-----:R-:W-:Y:S05]  /*1740*/  @!P1 BRA `(.L_x_12071) ;  /* 0x0000010000c09947 */ /* 0x001fea0003800000 */
.L_x_12202:
[----:B------:R-:W-:Y:S05]  /*1750*/  @!P0 BRA `(.L_x_12072) ;  /* 0x0000000000048947 */ /* 0x000fea0003800000 */
[----:B------:R-:W-:Y:S01]  /*1760*/  BPT.TRAP 0x1 ;  /* 0x000000040000795c */ /* 0x000fe20000300000 */
.L_x_12072:
[----:B0-----:R-:W-:Y:S01]  /*1770*/  IMAD.U32 R0, RZ, RZ, UR38 ;  /* 0x00000026ff007e24 */ /* 0x001fe2000f8e00ff */
[----:B------:R-:W-:-:S04]  /*1780*/  SHF.L.U32 R3, R2, 0x1f, RZ ;  /* 0x0000001f02037819 */ /* 0x000fc800000006ff */
[----:B------:R-:W-:-:S04]  /*1790*/  LEA R0, R0, UR41, 0x3 ;  /* 0x0000002900007c11 */ /* 0x000fc8000f8e18ff */
[----:B------:R0:W1:Y:S01]  /*17a0*/  SYNCS.PHASECHK.TRANS64.TRYWAIT P1, [R0+URZ+0x2d830], R3 ;  /* 0x02d83003000075a7 */ /* 0x000062000802017f */
[----:B------:R-:W-:Y:S05]  /*17b0*/  @!P0 BRA `(.L_x_12073) ;  /* 0x0000000000048947 */ /* 0x000fea0003800000 */
[----:B------:R-:W-:Y:S01]  /*17c0*/  BPT.TRAP 0x1 ;  /* 0x000000040000795c */ /* 0x000fe20000300000 */
.L_x_12073:
[----:B-1----:R-:W-:Y:S05]  /*17d0*/  @P1 BRA `(.L_x_12074) ;  /* 0x0000000000081947 */ /* 0x002fea0003800000 */
[----:B------:R-:W1:Y:S02]  /*17e0*/  SYNCS.PHASECHK.TRANS64.TRYWAIT P1, [R0+URZ+0x2d830], R3 ;  /* 0x02d83003000075a7 */ /* 0x000e64000802017f */
[----:B-1----:R-:W-:Y:S05]  /*17f0*/  @!P1 BRA `(.L_x_12075) ;  /* 0x0000010000ac9947 */ /* 0x002fea0003800000 */
.L_x_12074:
        /* <DEDUP_REMOVED lines=12> */
[----:B------:R-:W-:Y:S02]  /*18c0*/  UIMAD UR10, UR38, 0x600, UR4 ;  /* 0x00000600260a78a4 */ /* 0x000fe4000f8e0204 */
        /* <DEDUP_REMOVED lines=36> */
.L_x_12076:
[----:B------:R-:W-:Y:S01]  /*1b10*/  ISETP.NE.AND P4, PT, R154, 0x1, PT ;  /* 0x000000019a00780c */ /* 0x000fe20003f85270 */
[----:B------:R-:W-:Y:S01]  /*1b20*/  ULDC UR5, c[0x0][0x9d8] ;  /* 0x0002760000057ab9 */ /* 0x000fe20000000800 */
[----:B------:R-:W-:Y:S01]  /*1b30*/  ULDC UR6, c[0x0][0x988] ;  /* 0x0002620000067ab9 */ /* 0x000fe20000000800 */
[----:B------:R-:W-:Y:S01]  /*1b40*/  FMUL.FTZ R11, R26, UR5 ;  /* 0x000000051a0b7c20 */ /* 0x000fe20008410000 */
[----:B------:R-:W-:Y:S01]  /*1b50*/  FMUL.FTZ R89, R27, UR5 ;  /* 0x000000051b597c20 */ /* 0x000fe20008410000 */
[----:B------:R-:W-:Y:S01]  /*1b60*/  FMUL.FTZ R5, R29, UR5 ;  /* 0x000000051d057c20 */ /* 0x000fe20008410000 */
[----:B------:R-:W-:Y:S01]  /*1b70*/  FMUL.FTZ R29, R31, UR5 ;  /* 0x000000051f1d7c20 */ /* 0x000fe20008410000 */
[----:B------:R-:W-:Y:S02]  /*1b80*/  IMAD.IADD R31, R140, 0x1, R136 ;  /* 0x000000018c1f7824 */ /* 0x000fe400078e0288 */
[----:B------:R-:W-:Y:S01]  /*1b90*/  FMUL.FTZ R8, R37, UR5 ;  /* 0x0000000525087c20 */ /* 0x000fe20008410000 */
[----:B------:R-:W-:Y:S01]  /*1ba0*/  FMUL.FTZ R6, R33, UR5 ;  /* 0x0000000521067c20 */ /* 0x000fe20008410000 */
[----:B------:R-:W-:-:S02]  /*1bb0*/  IMAD.MOV.U32 R33, RZ, RZ, -0x80 ;  /* 0xffffff80ff217424 */ /* 0x000fc400078e00ff */
[----:B------:R-:W-:Y:S01]  /*1bc0*/  FMUL.FTZ R9, R32, UR5 ;  /* 0x0000000520097c20 */ /* 0x000fe20008410000 */
[----:B------:R-:W-:Y:S01]  /*1bd0*/  FMUL.FTZ R92, R38, UR5 ;  /* 0x00000005265c7c20 */ /* 0x000fe20008410000 */
[----:B------:R-:W2:Y:S01]  /*1be0*/  @P4 LDC R26, c[0x0][0x44c] ;  /* 0x00011300ff1a4b82 */ /* 0x000ea20000000800 */
[----:B------:R-:W-:Y:S02]  /*1bf0*/  IMAD R32, R88, R33, 0x80 ;  /* 0x0000008058207424 */ /* 0x000fe400078e0221 */
[----:B------:R-:W-:Y:S01]  /*1c00*/  FMUL.FTZ R7, R28, UR5 ;  /* 0x000000051c077c20 */ /* 0x000fe20008410000 */
[----:B------:R-:W-:Y:S01]  /*1c10*/  FMUL.FTZ R28, R30, UR5 ;  /* 0x000000051e1c7c20 */ /* 0x000fe20008410000 */
[----:B------:R-:W3:Y:S01]  /*1c20*/  MUFU.TANH R11, R11 ;  /* 0x0000000b000b7308 */ /* 0x000ee20000002400 */
[----:B------:R-:W-:Y:S02]  /*1c30*/  VIADD R38, R32, 0x1 ;  /* 0x0000000120267836 */ /* 0x000fe40000000000 */
[----:B------:R-:W-:Y:S01]  /*1c40*/  FMUL.FTZ R104, R34, UR5 ;  /* 0x0000000522687c20 */ /* 0x000fe20008410000 */
[----:B------:R-:W-:Y:S01]  /*1c50*/  IMAD.IADD R32, R137, 0x1, R32 ;  /* 0x0000000189207824 */ /* 0x000fe200078e0220 */
[----:B------:R-:W4:Y:S01]  /*1c60*/  @P4 LDC R27, c[0x0][0x450] ;  /* 0x00011400ff1b4b82 */ /* 0x000f220000000800 */
[----:B------:R-:W-:-:S02]  /*1c70*/  IMAD R38, R139, -0x2, R38 ;  /* 0xfffffffe8b267824 */ /* 0x000fc400078e0226 */
[----:B------:R-:W-:Y:S01]  /*1c80*/  FMUL.FTZ R102, R35, UR5 ;  /* 0x0000000523667c20 */ /* 0x000fe20008410000 */
[----:B------:R-:W-:Y:S01]  /*1c90*/  IMAD R33, R139, -0x2, R32 ;  /* 0xfffffffe8b217824 */ /* 0x000fe200078e0220 */
[----:B------:R-:W5:Y:S01]  /*1ca0*/  MUFU.TANH R89, R89 ;  /* 0x0000005900597308 */ /* 0x000f620000002400 */
[----:B------:R-:W-:Y:S01]  /*1cb0*/  FMUL.FTZ R100, R39, UR5 ;  /* 0x0000000527647c20 */ /* 0x000fe20008410000 */
[----:B------:R-:W-:Y:S01]  /*1cc0*/  IADD3 R108, -R138, R38, R137 ;  /* 0x000000268a6c7210 */ /* 0x000fe20007ffe189 */
        /* <DEDUP_REMOVED lines=9> */
[----:B--2---:R-:W-:-:S04]  /*1d60*/  @P4 IMAD.HI.U32 R26, R31, R26, RZ ;  /* 0x0000001a1f1a4227 */ /* 0x004fc800078e00ff */
[----:B------:R-:W-:Y:S01]  /*1d70*/  FMUL.FTZ R36, R55, UR5 ;  /* 0x0000000537247c20 */ /* 0x000fe20008410000 */
[----:B------:R-:W-:Y:S01]  /*1d80*/  FMUL.FTZ R58, R58, UR5 ;  /* 0x000000053a3a7c20 */ /* 0x000fe20008410000 */
[----:B------:R-:W-:Y:S01]  /*1d90*/  FMUL.FTZ R59, R59, UR5 ;  /* 0x000000053b3b7c20 */ /* 0x000fe20008410000 */
[----:B------:R-:W2:Y:S01]  /*1da0*/  MUFU.TANH R29, R29 ;  /* 0x0000001d001d7308 */ /* 0x000ea20000002400 */
[----:B------:R-:W-:Y:S01]  /*1db0*/  FMUL.FTZ R70, R70, UR5 ;  /* 0x0000000546467c20 */ /* 0x000fe20008410000 */
[----:B------:R-:W-:Y:S01]  /*1dc0*/  FMUL.FTZ R62, R62, UR5 ;  /* 0x000000053e3e7c20 */ /* 0x000fe20008410000 */
[----:B------:R-:W-:Y:S01]  /*1dd0*/  FMUL.FTZ R66, R66, UR5 ;  /* 0x0000000542427c20 */ /* 0x000fe20008410000 */
[----:B----4-:R-:W-:Y:S01]  /*1de0*/  @P4 SHF.R.U32.HI R31, RZ, R27, R26 ;  /* 0x0000001bff1f4219 */ /* 0x010fe2000001161a */
[----:B------:R-:W-:Y:S01]  /*1df0*/  FMUL.FTZ R27, R56, UR5 ;  /* 0x00000005381b7c20 */ /* 0x000fe20008410000 */
[----:B01----:R-:W-:Y:S01]  /*1e00*/  FMUL.FTZ R3, R25, UR5 ;  /* 0x0000000519037c20 */ /* 0x003fe20008410000 */
[----:B------:R-:W-:Y:S01]  /*1e10*/  FMUL.FTZ R25, R52, UR5 ;  /* 0x0000000534197c20 */ /* 0x000fe20008410000 */
[----:B------:R-:W0:Y:S01]  /*1e20*/  MUFU.TANH R104, R104 ;  /* 0x0000006800687308 */ /* 0x000e220000002400 */
[----:B------:R-:W1:Y:S01]  /*1e30*/  SHFL.IDX PT, R37, R31, 0x1, 0x1c1f ;  /* 0x003c1f001f257f89 */ /* 0x000e6200000e0000 */
        /* <DEDUP_REMOVED lines=15> */
[----:B------:R-:W4:Y:S01]  /*1f30*/  SHFL.IDX PT, R31, R31, RZ, 0x1c1f ;  /* 0x001c1fff1f1f7589 */ /* 0x000f2200000e0000 */
[----:B------:R-:W-:Y:S01]  /*1f40*/  FMUL.FTZ R4, R24, UR5 ;  /* 0x0000000518047c20 */ /* 0x000fe20008410000 */
[----:B------:R-:W-:Y:S01]  /*1f50*/  FMUL.FTZ R43, R68, UR5 ;  /* 0x00000005442b7c20 */ /* 0x000fe20008410000 */
[----:B------:R-:W-:Y:S01]  /*1f60*/  FMUL.FTZ R12, R41, UR5 ;  /* 0x00000005290c7c20 */ /* 0x000fe20008410000 */
[----:B------:R-:W-:Y:S01]  /*1f70*/  FMUL.FTZ R20, R49, UR5 ;  /* 0x0000000531147c20 */ /* 0x000fe20008410000 */
[----:B------:R-:W-:Y:S01]  /*1f80*/  FMUL.FTZ R49, R72, UR5 ;  /* 0x0000000548317c20 */ /* 0x000fe20008410000 */
[----:B------:R-:W-:Y:S01]  /*1f90*/  FMUL.FTZ R13, R45, UR5 ;  /* 0x000000052d0d7c20 */ /* 0x000fe20008410000 */
[----:B------:R-:W4:Y:S01]  /*1fa0*/  MUFU.TANH R100, R100 ;  /* 0x0000006400647308 */ /* 0x000f220000002400 */
[----:B-1----:R-:W-:Y:S01]  /*1fb0*/  VIADDMNMX R32, R37, R108, R33, PT ;  /* 0x0000006c25207246 */ /* 0x002fe20003800121 */
[----:B------:R-:W-:Y:S01]  /*1fc0*/  FMUL.FTZ R24, R53, UR5 ;  /* 0x0000000535187c20 */ /* 0x000fe20008410000 */
[----:B------:R-:W-:Y:S01]  /*1fd0*/  FMUL.FTZ R53, R76, UR5 ;  /* 0x000000054c357c20 */ /* 0x000fe20008410000 */
[----:B------:R-:W-:Y:S01]  /*1fe0*/  FMUL.FTZ R55, R80, UR5 ;  /* 0x0000000550377c20 */ /* 0x000fe20008410000 */
[C---:B------:R-:W-:Y:S01]  /*1ff0*/  ISETP.GT.AND P1, PT, R32.reuse, RZ, PT ;  /* 0x000000ff2000720c */ /* 0x040fe20003f24270 */
[----:B------:R-:W-:Y:S01]  /*2000*/  FMUL.FTZ R37, R61, UR5 ;  /* 0x000000053d257c20 */ /* 0x000fe20008410000 */
[C---:B------:R-:W-:Y:S01]  /*2010*/  ISETP.GT.AND P2, PT, R32.reuse, 0x1, PT ;  /* 0x000000012000780c */ /* 0x040fe20003f44270 */
[----:B------:R-:W1:Y:S01]  /*2020*/  MUFU.TANH R98, R98 ;  /* 0x0000006200627308 */ /* 0x000e620000002400 */
[----:B------:R-:W-:Y:S01]  /*2030*/  ISETP.GT.AND P3, PT, R32, 0x8, PT ;  /* 0x000000082000780c */ /* 0x000fe20003f64270 */
[----:B------:R-:W-:Y:S01]  /*2040*/  FMUL.FTZ R61, R84, UR5 ;  /* 0x00000005543d7c20 */ /* 0x000fe20008410000 */
[----:B---3--:R-:W-:Y:S01]  /*2050*/  FSEL R114, R11, -INF , P1 ;  /* 0xff8000000b727808 */ /* 0x008fe20000800000 */
[----:B------:R-:W-:Y:S01]  /*2060*/  FMUL.FTZ R26, R57, UR5 ;  /* 0x00000005391a7c20 */ /* 0x000fe20008410000 */
[----:B-----5:R-:W-:Y:S01]  /*2070*/  FSEL R112, R89, -INF , P2 ;  /* 0xff80000059707808 */ /* 0x020fe20001000000 */
[----:B------:R-:W-:Y:S01]  /*2080*/  FMUL.FTZ R41, R65, UR5 ;  /* 0x0000000541297c20 */ /* 0x000fe20008410000 */
[----:B------:R-:W-:Y:S01]  /*2090*/  ISETP.GT.AND P1, PT, R32, 0x9, PT ;  /* 0x000000092000780c */ /* 0x000fe20003f24270 */
[----:B------:R-:W3:Y:S01]  /*20a0*/  MUFU.TANH R96, R96 ;  /* 0x0000006000607308 */ /* 0x000ee20000002400 */
        /* <DEDUP_REMOVED lines=21> */
[----:B------:R-:W-:Y:S02]  /*2200*/  CS2R R126, SRZ ;  /* 0x00000000007e7805 */ /* 0x000fe4000001ff00 */
[----:B------:R-:W-:Y:S01]  /*2210*/  ISETP.GT.AND P1, PT, R32, 0x19, PT ;  /* 0x000000192000780c */ /* 0x000fe20003f24270 */
[----:B------:R-:W4:Y:S01]  /*2220*/  MUFU.TANH R34, R34 ;  /* 0x0000002200227308 */ /* 0x000f220000002400 */
[----:B------:R-:W-:-:S02]  /*2230*/  FSEL R92, R92, -INF , P2 ;  /* 0xff8000005c5c7808 */ /* 0x000fc40001000000 */
[----:B------:R-:W-:Y:S02]  /*2240*/  CS2R R124, SRZ ;  /* 0x00000000007c7805 */ /* 0x000fe4000001ff00 */
[----:B------:R-:W-:Y:S02]  /*2250*/  FMNMX.FTZ R11, R102, R11, !PT ;  /* 0x0000000b660b7209 */ /* 0x000fe40007810000 */
[----:B------:R-:W-:Y:S02]  /*2260*/  ISETP.GT.AND P2, PT, R32, 0x20, PT ;  /* 0x000000202000780c */ /* 0x000fe40003f44270 */
[----:B------:R-:W-:Y:S01]  /*2270*/  FSEL R100, R100, -INF , P1 ;  /* 0xff80000064647808 */ /* 0x000fe20000800000 */
[----:B------:R-:W5:Y:S01]  /*2280*/  MUFU.TANH R30, R30 ;  /* 0x0000001e001e7308 */ /* 0x000f620000002400 */
[----:B------:R-:W-:Y:S02]  /*2290*/  FMNMX.FTZ R11, R92, R11, !PT ;  /* 0x0000000b5c0b7209 */ /* 0x000fe40007810000 */
[----:B------:R-:W-:-:S02]  /*22a0*/  ISETP.GT.AND P1, PT, R32, 0x21, PT ;  /* 0x000000212000780c */ /* 0x000fc40003f24270 */
[----:B-1----:R-:W-:Y:S02]  /*22b0*/  FSEL R98, R98, -INF , P2 ;  /* 0xff80000062627808 */ /* 0x002fe40001000000 */
[----:B------:R-:W-:Y:S01]  /*22c0*/  FMNMX.FTZ R11, R100, R11, !PT ;  /* 0x0000000b640b7209 */ /* 0x000fe20007810000 */
[----:B------:R-:W-:Y:S01]  /*22d0*/  MUFU.TANH R35, R35 ;  /* 0x0000002300237308 */ /* 0x000fe20000002400 */
[----:B------:R-:W-:Y:S02]  /*22e0*/  ISETP.GT.AND P2, PT, R32, 0x28, PT ;  /* 0x000000282000780c */ /* 0x000fe40003f44270 */
[----:B---3--:R-:W-:Y:S02]  /*22f0*/  FSEL R96, R96, -INF , P1 ;  /* 0xff80000060607808 */ /* 0x008fe40000800000 */
[----:B------:R-:W-:Y:S02]  /*2300*/  FMNMX.FTZ R11, R98, R11, !PT ;  /* 0x0000000b620b7209 */ /* 0x000fe40007810000 */
[----:B------:R-:W-:Y:S01]  /*2310*/  ISETP.GT.AND P1, PT, R32, 0x29, PT ;  /* 0x000000292000780c */ /* 0x000fe20003f24270 */
[----:B------:R-:W1:Y:S01]  /*2320*/  MUFU.TANH R36, R36 ;  /* 0x0000002400247308 */ /* 0x000e620000002400 */
[----:B--2---:R-:W-:-:S02]  /*2330*/  FSEL R94, R94, -INF , P2 ;  /* 0xff8000005e5e7808 */ /* 0x004fc40001000000 */
[----:B------:R-:W-:Y:S02]  /*2340*/  FMNMX.FTZ R11, R96, R11, !PT ;  /* 0x0000000b600b7209 */ /* 0x000fe40007810000 */
[----:B------:R-:W-:Y:S02]  /*2350*/  ISETP.GT.AND P2, PT, R32, 0x30, PT ;  /* 0x000000302000780c */ /* 0x000fe40003f44270 */
[----:B0-----:R-:W-:Y:S01]  /*2360*/  FSEL R90, R90, -INF , P1 ;  /* 0xff8000005a5a7808 */ /* 0x001fe20000800000 */
[----:B------:R-:W-:Y:S01]  /*2370*/  MUFU.TANH R39, R58 ;  /* 0x0000003a00277308 */ /* 0x000fe20000002400 */
[----:B------:R-:W-:Y:S01]  /*2380*/  FMNMX.FTZ R29, R94, R11, !PT ;  /* 0x0000000b5e1d7209 */ /* 0x000fe20007810000 */
[----:B------:R-:W-:Y:S01]  /*2390*/  FMUL.FTZ R11, R74, UR5 ;  /* 0x000000054a0b7c20 */ /* 0x000fe20008410000 */
[----:B------:R-:W-:Y:S02]  /*23a0*/  ISETP.GT.AND P1, PT, R32, 0x31, PT ;  /* 0x000000312000780c */ /* 0x000fe40003f24270 */
[----:B----4-:R-:W-:-:S02]  /*23b0*/  FSEL R74, R34, -INF , P2 ;  /* 0xff800000224a7808 */ /* 0x010fc40001000000 */
[----:B------:R-:W-:Y:S01]  /*23c0*/  FMNMX.FTZ R29, R90, R29, !PT ;  /* 0x0000001d5a1d7209 */ /* 0x000fe20007810000 */
[----:B------:R0:W2:Y:S01]  /*23d0*/  MUFU.TANH R56, R59 ;  /* 0x0000003b00387308 */ /* 0x0000a20000002400 */
[----:B------:R-:W-:Y:S02]  /*23e0*/  ISETP.GT.AND P2, PT, R32, 0x38, PT ;  /* 0x000000382000780c */ /* 0x000fe40003f44270 */
[----:B------:R-:W-:Y:S02]  /*23f0*/  FMNMX.FTZ R29, R74, R29, !PT ;  /* 0x0000001d4a1d7209 */ /* 0x000fe40007810000 */
[----:B------:R-:W-:-:S03]  /*2400*/  VIADDMNMX R108, R31, R108, R33, PT ;  /* 0x0000006c1f6c7246 */ /* 0x000fc60003800121 */
[----:B------:R5:W-:Y:S01]  /*2410*/  MUFU.TANH R46, R70 ;  /* 0x00000046002e7308 */ /* 0x000be20000002400 */
[----:B------:R-:W-:Y:S01]  /*2420*/  ISETP.GT.AND P3, PT, R108, 0x8, PT ;  /* 0x000000086c00780c */ /* 0x000fe20003f64270 */
[----:B0-----:R-:W-:-:S06]  /*2430*/  FMUL.FTZ R59, R85, UR5 ;  /* 0x00000005553b7c20 */ /* 0x001fcc0008410000 */
[----:B------:R-:W0:Y:S01]  /*2440*/  MUFU.TANH R54, R62 ;  /* 0x0000003e00367308 */ /* 0x000e220000002400 */
[----:B-----5:R-:W-:Y:S02]  /*2450*/  FSEL R70, R30, -INF , P1 ;  /* 0xff8000001e467808 */ /* 0x020fe40000800000 */
[----:B------:R-:W-:Y:S02]  /*2460*/  ISETP.GT.AND P1, PT, R32, 0x39, PT ;  /* 0x000000392000780c */ /* 0x000fe40003f24270 */
[----:B------:R-:W-:Y:S02]  /*2470*/  FMNMX.FTZ R29, R70, R29, !PT ;  /* 0x0000001d461d7209 */ /* 0x000fe40007810000 */
[----:B-1----:R-:W-:Y:S01]  /*2480*/  FSEL R58, R36, -INF , P1 ;  /* 0xff800000243a7808 */ /* 0x002fe20000800000 */
[----:B------:R1:W-:Y:S01]  /*2490*/  MUFU.TANH R52, R66 ;  /* 0x0000004200347308 */ /* 0x0003e20000002400 */
[----:B------:R-:W-:-:S04]  /*24a0*/  ISETP.GT.AND P1, PT, R32, 0x41, PT ;  /* 0x000000412000780c */ /* 0x000fc80003f24270 */
[----:B--2---:R-:W-:Y:S02]  /*24b0*/  FSEL R56, R56, -INF , P1 ;  /* 0xff80000038387808 */ /* 0x004fe40000800000 */
[----:B------:R-:W-:Y:S01]  /*24c0*/  ISETP.GT.AND P1, PT, R32, 0x49, PT ;  /* 0x000000492000780c */ /* 0x000fe20003f24270 */
[----:B------:R-:W2:Y:S01]  /*24d0*/  MUFU.TANH R50, R63 ;  /* 0x0000003f00327308 */ /* 0x000ea20000002400 */
[----:B-1----:R-:W-:Y:S01]  /*24e0*/  FSEL R66, R35, -INF , P2 ;  /* 0xff80000023427808 */ /* 0x002fe20001000000 */
[----:B------:R-:W-:Y:S01]  /*24f0*/  FMUL.FTZ R35, R60, UR5 ;  /* 0x000000053c237c20 */ /* 0x000fe20008410000 */
[----:B------:R-:W-:Y:S02]  /*2500*/  ISETP.GT.AND P2, PT, R32, 0x40, PT ;  /* 0x000000402000780c */ /* 0x000fe40003f44270 */
[----:B------:R-:W-:Y:S02]  /*2510*/  FMNMX.FTZ R29, R66, R29, !PT ;  /* 0x0000001d421d7209 */ /* 0x000fe40007810000 */
[----:B------:R-:W-:Y:S01]  /*2520*/  FSEL R62, R39, -INF , P2 ;  /* 0xff800000273e7808 */ /* 0x000fe20001000000 */
[----:B------:R-:W1:Y:S01]  /*2530*/  MUFU.TANH R48, R67 ;  /* 0x0000004300307308 */ /* 0x000e620000002400 */
[----:B------:R-:W-:Y:S01]  /*2540*/  FMNMX.FTZ R29, R58, R29, !PT ;  /* 0x0000001d3a1d7209 */ /* 0x000fe20007810000 */
[----:B------:R-:W-:Y:S01]  /*2550*/  FMUL.FTZ R39, R64, UR5 ;  /* 0x0000000540277c20 */ /* 0x000fe20008410000 */
[----:B------:R-:W-:-:S02]  /*2560*/  ISETP.GT.AND P2, PT, R32, 0x48, PT ;  /* 0x000000482000780c */ /* 0x000fc40003f44270 */
[----:B------:R-:W-:Y:S02]  /*2570*/  FMNMX.FTZ R29, R62, R29, !PT ;  /* 0x0000001d3e1d7209 */ /* 0x000fe40007810000 */
[----:B0-----:R-:W-:Y:S01]  /*2580*/  FSEL R54, R54, -INF , P2 ;  /* 0xff80000036367808 */ /* 0x001fe20001000000 */
[----:B------:R-:W0:Y:S01]  /*2590*/  MUFU.TANH R44, R71 ;  /* 0x00000047002c7308 */ /* 0x000e220000002400 */
[----:B------:R-:W-:Y:S02]  /*25a0*/  FMNMX.FTZ R29, R56, R29, !PT ;  /* 0x0000001d381d7209 */ /* 0x000fe40007810000 */
[----:B------:R-:W-:Y:S02]  /*25b0*/  ISETP.GT.AND P2, PT, R32, 0x50, PT ;  /* 0x000000502000780c */ /* 0x000fe40003f44270 */
[----:B--2---:R-:W-:Y:S02]  /*25c0*/  FSEL R50, R50, -INF , P1 ;  /* 0xff80000032327808 */ /* 0x004fe40000800000 */
[----:B------:R-:W-:Y:S01]  /*25d0*/  FMNMX.FTZ R29, R54, R29, !PT ;  /* 0x0000001d361d7209 */ /* 0x000fe20007810000 */
[----:B------:R-:W2:Y:S01]  /*25e0*/  MUFU.TANH R11, R11 ;  /* 0x0000000b000b7308 */ /* 0x000ea20000002400 */
[----:B------:R-:W-:-:S02]  /*25f0*/  ISETP.GT.AND P1, PT, R32, 0x51, PT ;  /* 0x000000512000780c */ /* 0x000fc40003f24270 */
[----:B------:R-:W-:Y:S02]  /*2600*/  FSEL R52, R52, -INF , P2 ;  /* 0xff80000034347808 */ /* 0x000fe40001000000 */
[----:B------:R-:W-:Y:S02]  /*2610*/  FMNMX.FTZ R29, R50, R29, !PT ;  /* 0x0000001d321d7209 */ /* 0x000fe40007810000 */
[----:B------:R-:W-:Y:S01]  /*2620*/  ISETP.GT.AND P2, PT, R32, 0x58, PT ;  /* 0x000000582000780c */ /* 0x000fe20003f44270 */
[----:B------:R-:W3:Y:S01]  /*2630*/  MUFU.TANH R40, R75 ;  /* 0x0000004b00287308 */ /* 0x000ee20000002400 */
[----:B-1----:R-:W-:Y:S02]  /*2640*/  FSEL R48, R48, -INF , P1 ;  /* 0xff80000030307808 */ /* 0x002fe40000800000 */
[----:B------:R-:W-:Y:S02]  /*2650*/  FMNMX.FTZ R29, R52, R29, !PT ;  /* 0x0000001d341d7209 */ /* 0x000fe40007810000 */
[----:B------:R-:W-:-:S02]  /*2660*/  ISETP.GT.AND P1, PT, R32, 0x59, PT ;  /* 0x000000592000780c */ /* 0x000fc40003f24270 */
[----:B------:R-:W-:Y:S01]  /*2670*/  FSEL R46, R46, -INF , P2 ;  /* 0xff8000002e2e7808 */ /* 0x000fe20001000000 */
        /* <DEDUP_REMOVED lines=11> */
[----:B---3--:R-:W-:Y:S02]  /*2730*/  FSEL R40, R40, -INF , P1 ;  /* 0xff80000028287808 */ /* 0x008fe40000800000 */
[----:B------:R-:W-:Y:S02]  /*2740*/  FMNMX.FTZ R29, R42, R29, !PT ;  /* 0x0000001d2a1d7209 */ /* 0x000fe40007810000 */
[----:B------:R-:W-:-:S02]  /*2750*/  ISETP.GT.AND P1, PT, R32, 0x69, PT ;  /* 0x000000692000780c */ /* 0x000fc40003f24270 */
[----:B-1----:R-:W-:Y:S01]  /*2760*/  FSEL R38, R38, -INF , P2 ;  /* 0xff80000026267808 */ /* 0x002fe20001000000 */
        /* <DEDUP_REMOVED lines=11> */
[----:B-1----:R-:W-:Y:S02]  /*2820*/  FSEL R30, R30, -INF , P1 ;  /* 0xff8000001e1e7808 */ /* 0x002fe40000800000 */
[----:B------:R-:W-:Y:S02]  /*2830*/  FMNMX.FTZ R29, R34, R29, !PT ;  /* 0x0000001d221d7209 */ /* 0x000fe40007810000 */
[----:B------:R-:W-:-:S02]  /*2840*/  ISETP.GT.AND P1, PT, R32, 0x79, PT ;  /* 0x000000792000780c */ /* 0x000fc40003f24270 */
[----:B------:R-:W-:Y:S01]  /*2850*/  FMNMX.FTZ R29, R30, R29, !PT ;  /* 0x0000001d1e1d7209 */ /* 0x000fe20007810000 */
[----:B------:R-:W-:Y:S01]  /*2860*/  MUFU.TANH R4, R4 ;  /* 0x0000000400047308 */ /* 0x000fe20000002400 */
[----:B0-----:R-:W-:Y:S02]  /*2870*/  FSEL R32, R86, -INF , P2 ;  /* 0xff80000056207808 */ /* 0x001fe40001000000 */
[----:B------:R-:W-:Y:S02]  /*2880*/  MOV R11, UR6 ;  /* 0x00000006000b7c02 */ /* 0x000fe40008000f00 */
[----:B------:R-:W-:Y:S02]  /*2890*/  FMNMX.FTZ R29, R32, R29, !PT ;  /* 0x0000001d201d7209 */ /* 0x000fe40007810000 */
[----:B------:R-:W-:Y:S01]  /*28a0*/  ISETP.GT.AND P2, PT, R108, 0x1, PT ;  /* 0x000000016c00780c */ /* 0x000fe20003f44270 */
[----:B------:R-:W0:Y:S01]  /*28b0*/  MUFU.TANH R3, R3 ;  /* 0x0000000300037308 */ /* 0x000e220000002400 */
[----:B--2---:R-:W-:-:S02]  /*28c0*/  FSEL R28, R28, -INF , P1 ;  /* 0xff8000001c1c7808 */ /* 0x004fc40000800000 */
[----:B------:R-:W-:Y:S02]  /*28d0*/  R2UR UR5, R0 ;  /* 0x00000000000572ca */ /* 0x000fe400000e0000 */
[----:B------:R-:W-:-:S03]  /*28e0*/  FMNMX.FTZ R29, R28, R29, !PT ;  /* 0x0000001d1c1d7209 */ /* 0x000fc60007810000 */
[----:B------:R-:W-:Y:S02]  /*28f0*/  MUFU.TANH R7, R7 ;  /* 0x0000000700077308 */ /* 0x000fe40000002400 */
[----:B------:R-:W1:Y:S06]  /*2900*/  SHFL.BFLY PT, R60, R29, 0x2, 0x1f ;  /* 0x0c401f001d3c7f89 */ /* 0x000e6c00000e0000 */
[----:B------:R-:W-:Y:S01]  /*2910*/  MUFU.TANH R5, R5 ;  /* 0x0000000500057308 */ /* 0x000fe20000002400 */
[----:B0-----:R-:W-:Y:S01]  /*2920*/  FSEL R3, R3, -INF , P2 ;  /* 0xff80000003037808 */ /* 0x001fe20001000000 */
[----:B------:R-:W-:Y:S01]  /*2930*/  UIADD3 UR5, UR5, 0x2d840, URZ ;  /* 0x0002d84005057890 */ /* 0x000fe2000fffe03f */
[----:B------:R-:W-:-:S03]  /*2940*/  ISETP.GT.AND P2, PT, R108, 0x10, PT ;  /* 0x000000106c00780c */ /* 0x000fc60003f44270 */
[----:B------:R-:W-:Y:S02]  /*2950*/  UPRMT UR5, UR42, 0x654, UR5 ;  /* 0x000006542a057896 */ /* 0x000fe40008000005 */
[----:B------:R-:W0:Y:S07]  /*2960*/  MUFU.TANH R9, R9 ;  /* 0x0000000900097308 */ /* 0x000e2e0000002400 */
[----:B------:R-:W-:Y:S01]  /*2970*/  SYNCS.ARRIVE.TRANS64.RED.A1T0 RZ, [UR5], RZ ;  /* 0x000000ffffff79a7 */ /* 0x000fe20008100405 */
[----:B------:R-:W-:Y:S01]  /*2980*/  MUFU.TANH R6, R6 ;  /* 0x0000000600067308 */ /* 0x000fe20000002400 */
[----:B-1----:R-:W-:-:S05]  /*2990*/  FMNMX.FTZ R60, R29, R60, !PT ;  /* 0x0000003c1d3c7209 */ /* 0x002fca0007810000 */
[----:B------:R-:W1:Y:S02]  /*29a0*/  SHFL.BFLY PT, R63, R60, 0x1, 0x1f ;  /* 0x0c201f003c3f7f89 */ /* 0x000e6400000e0000 */
[----:B------:R-:W2:Y:S01]  /*29b0*/  MUFU.TANH R10, R10 ;  /* 0x0000000a000a7308 */ /* 0x000ea20000002400 */
[----:B0-----:R-:W-:Y:S02]  /*29c0*/  FSEL R72, R9, -INF , P2 ;  /* 0xff80000009487808 */ /* 0x001fe40001000000 */
[----:B------:R-:W-:-:S05]  /*29d0*/  ISETP.GT.AND P2, PT, R108, 0x18, PT ;  /* 0x000000186c00780c */ /* 0x000fca0003f44270 */
[----:B------:R-:W-:Y:S08]  /*29e0*/  MUFU.TANH R8, R8 ;  /* 0x0000000800087308 */ /* 0x000ff00000002400 */
[----:B------:R-:W0:Y:S01]  /*29f0*/  MUFU.TANH R14, R14 ;  /* 0x0000000e000e7308 */ /* 0x000e220000002400 */
[----:B--2---:R-:W-:Y:S02]  /*2a00*/  FSEL R76, R10, -INF , P2 ;  /* 0xff8000000a4c7808 */ /* 0x004fe40001000000 */
[----:B------:R-:W-:-:S02]  /*2a10*/  ISETP.GT.AND P2, PT, R108, 0x20, PT ;  /* 0x000000206c00780c */ /* 0x000fc40003f44270 */
[----:B-1----:R-:W-:-:S03]  /*2a20*/  FMNMX.FTZ R63, R60, R63, !PT ;  /* 0x0000003f3c3f7209 */ /* 0x002fc60007810000 */
[----:B------:R-:W1:Y:S01]  /*2a30*/  MUFU.TANH R12, R12 ;  /* 0x0000000c000c7308 */ /* 0x000e620000002400 */
[----:B------:R-:W-:Y:S02]  /*2a40*/  FSEL R60, R7, -INF , P3 ;  /* 0xff800000073c7808 */ /* 0x000fe40001800000 */
[C---:B------:R-:W-:Y:S01]  /*2a50*/  FSETP.NEU.FTZ.AND P1, PT, R63.reuse, -INF , PT ;  /* 0xff8000003f00780b */ /* 0x040fe20003f3d000 */
[----:B------:R-:W-:-:S04]  /*2a60*/  FMUL.FTZ R29, R63, R11 ;  /* 0x0000000b3f1d7220 */ /* 0x000fc80000410000 */
[----:B------:R-:W2:Y:S01]  /*2a70*/  MUFU.TANH R15, R15 ;  /* 0x0000000f000f7308 */ /* 0x000ea20000002400 */
[----:B------:R-:W-:Y:S02]  /*2a80*/  FSEL R29, R29, RZ, P1 ;  /* 0x000000ff1d1d7208 */ /* 0x000fe40000800000 */
[----:B------:R-:W-:Y:S02]  /*2a90*/  ISETP.GT.AND P1, PT, R108, RZ, PT ;  /* 0x000000ff6c00720c */ /* 0x000fe40003f24270 */
[----:B0-----:R-:W-:Y:S01]  /*2aa0*/  FSEL R80, R14, -INF , P2 ;  /* 0xff8000000e507808 */ /* 0x001fe20001000000 */
[-CC-:B------:R-:W-:Y:S01]  /*2ab0*/  FFMA.FTZ R9, R104, R11.reuse, -R29.reuse ;  /* 0x0000000b68097223 */ /* 0x180fe2000001081d */
[----:B------:R-:W-:Y:S01]  /*2ac0*/  FSEL R4, R4, -INF , P1 ;  /* 0xff80000004047808 */ /* 0x000fe20000800000 */
[----:B------:R-:W0:Y:S01]  /*2ad0*/  MUFU.TANH R13, R13 ;  /* 0x0000000d000d7308 */ /* 0x000e220000002400 */
[----:B------:R-:W-:Y:S01]  /*2ae0*/  ISETP.GT.AND P1, PT, R108, 0x9, PT ;  /* 0x000000096c00780c */ /* 0x000fe20003f24270 */
[--C-:B------:R-:W-:Y:S01]  /*2af0*/  FFMA.FTZ R106, R106, R11, -R29.reuse ;  /* 0x0000000b6a6a7223 */ /* 0x100fe2000001081d */
[----:B------:R-:W-:Y:S01]  /*2b00*/  FMNMX.FTZ R7, R4, R3, !PT ;  /* 0x0000000304077209 */ /* 0x000fe20007810000 */
[-CC-:B------:R-:W-:Y:S01]  /*2b10*/  FFMA.FTZ R110, R110, R11.reuse, -R29.reuse ;  /* 0x0000000b6e6e7223 */ /* 0x180fe2000001081d */
[----:B------:R-:W-:Y:S01]  /*2b20*/  FSEL R68, R5, -INF , P1 ;  /* 0xff80000005447808 */ /* 0x000fe20000800000 */
[--C-:B------:R-:W-:Y:S01]  /*2b30*/  FFMA.FTZ R64, R112, R11, -R29.reuse ;  /* 0x0000000b70407223 */ /* 0x100fe2000001081d */
[----:B------:R-:W-:Y:S01]  /*2b40*/  FMNMX.FTZ R5, R60, R7, !PT ;  /* 0x000000073c057209 */ /* 0x000fe20007810000 */
[----:B------:R-:W3:Y:S01]  /*2b50*/  MUFU.TANH R21, R21 ;  /* 0x0000001500157308 */ /* 0x000ee20000002400 */
[----:B------:R-:W-:Y:S01]  /*2b60*/  ISETP.GT.AND P1, PT, R108, 0x11, PT ;  /* 0x000000116c00780c */ /* 0x000fe20003f24270 */
[--C-:B------:R-:W-:Y:S01]  /*2b70*/  FFMA.FTZ R31, R114, R11, -R29.reuse ;  /* 0x0000000b721f7223 */ /* 0x100fe2000001081d */
[----:B------:R-:W-:Y:S01]  /*2b80*/  FMNMX.FTZ R5, R68, R5, !PT ;  /* 0x0000000544057209 */ /* 0x000fe20007810000 */
[-CC-:B------:R-:W-:Y:S01]  /*2b90*/  FFMA.FTZ R33, R66, R11.reuse, -R29.reuse ;  /* 0x0000000b42217223 */ /* 0x180fe2000001081d */
[----:B------:R-:W-:Y:S01]  /*2ba0*/  FSEL R6, R6, -INF , P1 ;  /* 0xff80000006067808 */ /* 0x000fe20000800000 */
[--C-:B------:R-:W-:Y:S01]  /*2bb0*/  FFMA.FTZ R70, R70, R11, -R29.reuse ;  /* 0x0000000b46467223 */ /* 0x100fe2000001081d */
[----:B------:R-:W-:Y:S01]  /*2bc0*/  FMNMX.FTZ R5, R72, R5, !PT ;  /* 0x0000000548057209 */ /* 0x000fe20007810000 */
[----:B------:R-:W4:Y:S01]  /*2bd0*/  MUFU.TANH R20, R20 ;  /* 0x0000001400147308 */ /* 0x000f220000002400 */
[----:B------:R-:W-:Y:S01]  /*2be0*/  ISETP.GT.AND P1, PT, R108, 0x19, PT ;  /* 0x000000196c00780c */ /* 0x000fe20003f24270 */
[--C-:B------:R-:W-:Y:S01]  /*2bf0*/  FFMA.FTZ R58, R58, R11, -R29.reuse ;  /* 0x0000000b3a3a7223 */ /* 0x100fe2000001081d */
[----:B------:R-:W-:Y:S01]  /*2c00*/  FMNMX.FTZ R5, R6, R5, !PT ;  /* 0x0000000506057209 */ /* 0x000fe20007810000 */
[-CC-:B------:R-:W-:Y:S01]  /*2c10*/  FFMA.FTZ R56, R56, R11.reuse, -R29.reuse ;  /* 0x0000000b38387223 */ /* 0x180fe2000001081d */
[----:B------:R-:W-:Y:S01]  /*2c20*/  FSEL R8, R8, -INF , P1 ;  /* 0xff80000008087808 */ /* 0x000fe20000800000 */
[--C-:B------:R-:W-:Y:S01]  /*2c30*/  FFMA.FTZ R50, R50, R11, -R29.reuse ;  /* 0x0000000b32327223 */ /* 0x100fe2000001081d */
[----:B------:R-:W-:Y:S01]  /*2c40*/  FMNMX.FTZ R5, R76, R5, !PT ;  /* 0x000000054c057209 */ /* 0x000fe20007810000 */
[----:B------:R-:W5:Y:S01]  /*2c50*/  MUFU.TANH R25, R25 ;  /* 0x0000001900197308 */ /* 0x000f620000002400 */
[----:B------:R-:W-:Y:S01]  /*2c60*/  ISETP.GT.AND P1, PT, R108, 0x21, PT ;  /* 0x000000216c00780c */ /* 0x000fe20003f24270 */
        /* <DEDUP_REMOVED lines=11> */
[----:B--2---:R-:W-:Y:S01]  /*2d20*/  FSEL R82, R15, -INF , P2 ;  /* 0xff8000000f527808 */ /* 0x004fe20001000000 */
[--C-:B------:R-:W-:Y:S01]  /*2d30*/  FFMA.FTZ R15, R92, R11, -R29.reuse ;  /* 0x0000000b5c0f7223 */ /* 0x100fe2000001081d */
[----:B------:R-:W-:Y:S01]  /*2d40*/  FMNMX.FTZ R5, R14, R5, !PT ;  /* 0x000000050e057209 */ /* 0x000fe20007810000 */
[----:B------:R-:W2:Y:S01]  /*2d50*/  MUFU.TANH R27, R27 ;  /* 0x0000001b001b7308 */ /* 0x000ea20000002400 */
[----:B------:R-:W-:Y:S01]  /*2d60*/  ISETP.GT.AND P2, PT, R108, 0x30, PT ;  /* 0x000000306c00780c */ /* 0x000fe20003f44270 */
[-CC-:B------:R-:W-:Y:S01]  /*2d70*/  FFMA.FTZ R34, R34, R11.reuse, -R29.reuse ;  /* 0x0000000b22227223 */ /* 0x180fe2000001081d */
[----:B0-----:R-:W-:Y:S01]  /*2d80*/  FSEL R84, R13, -INF , P1 ;  /* 0xff8000000d547808 */ /* 0x001fe20000800000 */
[----:B------:R-:W-:Y:S01]  /*2d90*/  FFMA.FTZ R28, R28, R11, -R29 ;  /* 0x0000000b1c1c7223 */ /* 0x000fe2000001081d */
[----:B------:R-:W-:-:S02]  /*2da0*/  FMNMX.FTZ R5, R82, R5, !PT ;  /* 0x0000000552057209 */ /* 0x000fc40007810000 */
[----:B------:R-:W-:Y:S01]  /*2db0*/  ISETP.GT.AND P1, PT, R108, 0x31, PT ;  /* 0x000000316c00780c */ /* 0x000fe20003f24270 */
[----:B------:R-:W0:Y:S01]  /*2dc0*/  MUFU.TANH R26, R26 ;  /* 0x0000001a001a7308 */ /* 0x000e220000002400 */
[----:B---3--:R-:W-:Y:S01]  /*2dd0*/  FSEL R86, R21, -INF , P2 ;  /* 0xff80000015567808 */ /* 0x008fe20001000000 */
[--C-:B------:R-:W-:Y:S01]  /*2de0*/  FFMA.FTZ R21, R74, R11, -R29.reuse ;  /* 0x0000000b4a157223 */ /* 0x100fe2000001081d */
[----:B------:R-:W-:Y:S02]  /*2df0*/  FMNMX.FTZ R5, R84, R5, !PT ;  /* 0x0000000554057209 */ /* 0x000fe40007810000 */
[----:B------:R-:W-:Y:S02]  /*2e00*/  ISETP.GT.AND P2, PT, R108, 0x38, PT ;  /* 0x000000386c00780c */ /* 0x000fe40003f44270 */
[----:B----4-:R-:W-:Y:S01]  /*2e10*/  FSEL R92, R20, -INF , P1 ;  /* 0xff800000145c7808 */ /* 0x010fe20000800000 */
[----:B------:R-:W3:Y:S01]  /*2e20*/  MUFU.TANH R35, R35 ;  /* 0x0000002300237308 */ /* 0x000ee20000002400 */
[----:B------:R-:W-:Y:S01]  /*2e30*/  FMNMX.FTZ R5, R86, R5, !PT ;  /* 0x0000000556057209 */ /* 0x000fe20007810000 */
[----:B------:R-:W-:Y:S01]  /*2e40*/  FFMA.FTZ R20, R100, R11, -R29 ;  /* 0x0000000b64147223 */ /* 0x000fe2000001081d */
[----:B------:R-:W-:-:S02]  /*2e50*/  ISETP.GT.AND P1, PT, R108, 0x39, PT ;  /* 0x000000396c00780c */ /* 0x000fc40003f24270 */
[----:B-----5:R-:W-:Y:S01]  /*2e60*/  FSEL R100, R25, -INF , P2 ;  /* 0xff80000019647808 */ /* 0x020fe20001000000 */
[--C-:B------:R-:W-:Y:S01]  /*2e70*/  FFMA.FTZ R25, R98, R11, -R29.reuse ;  /* 0x0000000b62197223 */ /* 0x100fe2000001081d */
[----:B------:R-:W-:Y:S01]  /*2e80*/  FMNMX.FTZ R5, R92, R5, !PT ;  /* 0x000000055c057209 */ /* 0x000fe20007810000 */
[----:B------:R-:W-:Y:S01]  /*2e90*/  MUFU.TANH R37, R37 ;  /* 0x0000002500257308 */ /* 0x000fe20000002400 */
[----:B------:R-:W-:Y:S02]  /*2ea0*/  ISETP.GT.AND P2, PT, R108, 0x40, PT ;  /* 0x000000406c00780c */ /* 0x000fe40003f44270 */
[----:B-1----:R-:W-:Y:S01]  /*2eb0*/  FSEL R102, R24, -INF , P1 ;  /* 0xff80000018667808 */ /* 0x002fe20000800000 */
[--C-:B------:R-:W-:Y:S01]  /*2ec0*/  FFMA.FTZ R24, R96, R11, -R29.reuse ;  /* 0x0000000b60187223 */ /* 0x100fe2000001081d */
[----:B------:R-:W-:Y:S02]  /*2ed0*/  FMNMX.FTZ R5, R100, R5, !PT ;  /* 0x0000000564057209 */ /* 0x000fe40007810000 */
[----:B------:R-:W-:Y:S01]  /*2ee0*/  ISETP.GT.AND P1, PT, R108, 0x41, PT ;  /* 0x000000416c00780c */ /* 0x000fe20003f24270 */
[----:B------:R-:W1:Y:S01]  /*2ef0*/  MUFU.TANH R39, R39 ;  /* 0x0000002700277308 */ /* 0x000e620000002400 */
[----:B--2---:R-:W-:Y:S01]  /*2f00*/  FSEL R98, R27, -INF , P2 ;  /* 0xff8000001b627808 */ /* 0x004fe20001000000 */
[----:B------:R-:W-:Y:S01]  /*2f10*/  FFMA.FTZ R27, R94, R11, -R29 ;  /* 0x0000000b5e1b7223 */ /* 0x000fe2000001081d */
[----:B------:R-:W-:-:S02]  /*2f20*/  FMNMX.FTZ R5, R102, R5, !PT ;  /* 0x0000000566057209 */ /* 0x000fc40007810000 */
[----:B------:R-:W-:Y:S02]  /*2f30*/  ISETP.GT.AND P2, PT, R108, 0x48, PT ;  /* 0x000000486c00780c */ /* 0x000fe40003f44270 */
[----:B0-----:R-:W-:Y:S01]  /*2f40*/  FSEL R104, R26, -INF , P1 ;  /* 0xff8000001a687808 */ /* 0x001fe20000800000 */
[----:B------:R-:W-:Y:S01]  /*2f50*/  MUFU.TANH R41, R41 ;  /* 0x0000002900297308 */ /* 0x000fe20000002400 */
[----:B------:R-:W-:Y:S01]  /*2f60*/  FMNMX.FTZ R5, R98, R5, !PT ;  /* 0x0000000562057209 */ /* 0x000fe20007810000 */
[-CC-:B------:R-:W-:Y:S01]  /*2f70*/  FFMA.FTZ R26, R90, R11.reuse, -R29.reuse ;  /* 0x0000000b5a1a7223 */ /* 0x180fe2000001081d */
[----:B------:R-:W-:Y:S02]  /*2f80*/  ISETP.GT.AND P1, PT, R108, 0x49, PT ;  /* 0x000000496c00780c */ /* 0x000fe40003f24270 */
[----:B---3--:R-:W-:Y:S01]  /*2f90*/  FSEL R96, R35, -INF , P2 ;  /* 0xff80000023607808 */ /* 0x008fe20001000000 */
[----:B------:R-:W-:Y:S01]  /*2fa0*/  FFMA.FTZ R35, R54, R11, -R29 ;  /* 0x0000000b36237223 */ /* 0x000fe2000001081d */
[----:B------:R-:W-:Y:S01]  /*2fb0*/  FMNMX.FTZ R5, R104, R5, !PT ;  /* 0x0000000568057209 */ /* 0x000fe20007810000 */
[----:B------:R-:W0:Y:S01]  /*2fc0*/  MUFU.TANH R43, R43 ;  /* 0x0000002b002b7308 */ /* 0x000e220000002400 */
[----:B------:R-:W-:-:S02]  /*2fd0*/  ISETP.GT.AND P2, PT, R108, 0x50, PT ;  /* 0x000000506c00780c */ /* 0x000fc40003f44270 */
[----:B------:R-:W-:Y:S02]  /*2fe0*/  FMNMX.FTZ R5, R96, R5, !PT ;  /* 0x0000000560057209 */ /* 0x000fe40007810000 */
[----:B-1----:R-:W-:Y:S01]  /*2ff0*/  FSEL R94, R39, -INF , P2 ;  /* 0xff800000275e7808 */ /* 0x002fe20001000000 */
[-CC-:B------:R-:W-:Y:S01]  /*3000*/  FFMA.FTZ R39, R42, R11.reuse, -R29.reuse ;  /* 0x0000000b2a277223 */ /* 0x180fe2000001081d */
[----:B------:R-:W-:Y:S01]  /*3010*/  ISETP.GT.AND P2, PT, R108, 0x58, PT ;  /* 0x000000586c00780c */ /* 0x000fe20003f44270 */
[----:B------:R-:W-:Y:S08]  /*3020*/  MUFU.TANH R45, R45 ;  /* 0x0000002d002d7308 */ /* 0x000ff00000002400 */
[----:B------:R1:W-:Y:S01]  /*3030*/  MUFU.EX2 R10, R106 ;  /* 0x0000006a000a7308 */ /* 0x0003e20000000800 */
[----:B0-----:R-:W-:Y:S01]  /*3040*/  FSEL R90, R43, -INF , P2 ;  /* 0xff8000002b5a7808 */ /* 0x001fe20001000000 */
[----:B------:R-:W-:Y:S01]  /*3050*/  FFMA.FTZ R43, R52, R11, -R29 ;  /* 0x0000000b342b7223 */ /* 0x000fe2000001081d */
[----:B------:R-:W-:-:S05]  /*3060*/  ISETP.GT.AND P2, PT, R108, 0x60, PT ;  /* 0x000000606c00780c */ /* 0x000fca0003f44270 */
[----:B------:R-:W0:Y:S01]  /*3070*/  MUFU.TANH R49, R49 ;  /* 0x0000003100317308 */ /* 0x000e220000002400 */
[----:B-1----:R-:W-:Y:S01]  /*3080*/  FSEL R106, R37, -INF , P1 ;  /* 0xff800000256a7808 */ /* 0x002fe20000800000 */
[----:B------:R-:W-:Y:S01]  /*3090*/  FFMA.FTZ R37, R38, R11, -R29 ;  /* 0x0000000b26257223 */ /* 0x000fe2000001081d */
[----:B------:R-:W-:Y:S02]  /*30a0*/  ISETP.GT.AND P1, PT, R108, 0x51, PT ;  /* 0x000000516c00780c */ /* 0x000fe40003f24270 */
[----:B------:R-:W-:-:S03]  /*30b0*/  FMNMX.FTZ R5, R106, R5, !PT ;  /* 0x000000056a057209 */ /* 0x000fc60007810000 */
[----:B------:R-:W1:Y:S01]  /*30c0*/  MUFU.TANH R47, R47 ;  /* 0x0000002f002f7308 */ /* 0x000e620000002400 */
[----:B------:R-:W-:-:S07]  /*30d0*/  FMNMX.FTZ R5, R94, R5, !PT ;  /* 0x000000055e057209 */ /* 0x000fce0007810000 */
[----:B------:R2:W-:Y:S01]  /*30e0*/  MUFU.EX2 R7, R110 ;  /* 0x0000006e00077308 */ /* 0x0005e20000000800 */
[----:B0-----:R-:W-:Y:S02]  /*30f0*/  FSEL R74, R49, -INF , P2 ;  /* 0xff800000314a7808 */ /* 0x001fe40001000000 */
[----:B------:R-:W-:-:S05]  /*3100*/  ISETP.GT.AND P2, PT, R108, 0x68, PT ;  /* 0x000000686c00780c */ /* 0x000fca0003f44270 */
[----:B------:R-:W0:Y:S01]  /*3110*/  MUFU.TANH R53, R53 ;  /* 0x0000003500357308 */ /* 0x000e220000002400 */
[----:B--2---:R-:W-:Y:S01]  /*3120*/  FSEL R110, R41, -INF , P1 ;  /* 0xff800000296e7808 */ /* 0x004fe20000800000 */
[--C-:B------:R-:W-:Y:S01]  /*3130*/  FFMA.FTZ R41, R46, R11, -R29.reuse ;  /* 0x0000000b2e297223 */ /* 0x100fe2000001081d */
[----:B------:R-:W-:Y:S02]  /*3140*/  ISETP.GT.AND P1, PT, R108, 0x59, PT ;  /* 0x000000596c00780c */ /* 0x000fe40003f24270 */
[----:B------:R-:W-:Y:S02]  /*3150*/  FMNMX.FTZ R5, R110, R5, !PT ;  /* 0x000000056e057209 */ /* 0x000fe40007810000 */
[----:B------:R-:W-:Y:S01]  /*3160*/  FSEL R112, R45, -INF , P1 ;  /* 0xff8000002d707808 */ /* 0x000fe20000800000 */
[----:B------:R-:W2:Y:S01]  /*3170*/  MUFU.TANH R51, R51 ;  /* 0x0000003300337308 */ /* 0x000ea20000002400 */
[----:B------:R-:W-:Y:S01]  /*3180*/  FMNMX.FTZ R5, R90, R5, !PT ;  /* 0x000000055a057209 */ /* 0x000fe20007810000 */
[----:B------:R-:W-:Y:S01]  /*3190*/  FFMA.FTZ R45, R62, R11, -R29 ;  /* 0x0000000b3e2d7223 */ /* 0x000fe2000001081d */
[----:B------:R-:W-:-:S02]  /*31a0*/  ISETP.GT.AND P1, PT, R108, 0x61, PT ;  /* 0x000000616c00780c */ /* 0x000fc40003f24270 */
[----:B------:R-:W-:Y:S02]  /*31b0*/  FMNMX.FTZ R5, R112, R5, !PT ;  /* 0x0000000570057209 */ /* 0x000fe40007810000 */
[----:B-1----:R-:W-:Y:S01]  /*31c0*/  FSEL R114, R47, -INF , P1 ;  /* 0xff8000002f727808 */ /* 0x002fe20000800000 */
[----:B------:R-:W1:Y:S01]  /*31d0*/  MUFU.TANH R55, R55 ;  /* 0x0000003700377308 */ /* 0x000e620000002400 */
[----:B------:R-:W-:Y:S01]  /*31e0*/  FMNMX.FTZ R5, R74, R5, !PT ;  /* 0x000000054a057209 */ /* 0x000fe20007810000 */
[-CC-:B------:R-:W-:Y:S01]  /*31f0*/  FFMA.FTZ R47, R30, R11.reuse, -R29.reuse ;  /* 0x0000000b1e2f7223 */ /* 0x180fe2000001081d */
[----:B------:R-:W-:Y:S01]  /*3200*/  ISETP.GT.AND P1, PT, R108, 0x69, PT ;  /* 0x000000696c00780c */ /* 0x000fe20003f24270 */
[----:B------:R-:W-:Y:S01]  /*3210*/  FFMA.FTZ R30, R32, R11, -R29 ;  /* 0x0000000b201e7223 */ /* 0x000fe2000001081d */
        /* <DEDUP_REMOVED lines=16> */
[----:B------:R-:W-:Y:S01]  /*3320*/  MUFU.EX2 R31, R31 ;  /* 0x0000001f001f7308 */ /* 0x000fe20000000800 */
[----:B--2---:R-:W-:-:S04]  /*3330*/  FSEL R108, R61, -INF , P2 ;  /* 0xff8000003d6c7808 */ /* 0x004fc80001000000 */
[----:B------:R-:W-:-:S03]  /*3340*/  FMNMX.FTZ R5, R108, R5, !PT ;  /* 0x000000056c057209 */ /* 0x000fc60007810000 */
[----:B------:R-:W0:Y:S01]  /*3350*/  MUFU.EX2 R64, R64 ;  /* 0x0000004000407308 */ /* 0x000e220000000800 */
[----:B-1----:R-:W-:-:S04]  /*3360*/  FSEL R122, R59, -INF , P1 ;  /* 0xff8000003b7a7808 */ /* 0x002fc80000800000 */
[----:B------:R-:W-:-:S03]  /*3370*/  FMNMX.FTZ R5, R122, R5, !PT ;  /* 0x000000057a057209 */ /* 0x000fc60007810000 */
[----:B------:R-:W1:Y:S02]  /*3380*/  MUFU.EX2 R9, R9 ;  /* 0x0000000900097308 */ /* 0x000e640000000800 */
[----:B------:R-:W2:Y:S06]  /*3390*/  SHFL.BFLY PT, R62, R5, 0x2, 0x1f ;  /* 0x0c401f00053e7f89 */ /* 0x000eac00000e0000 */
[----:B------:R-:W3:Y:S08]  /*33a0*/  MUFU.EX2 R12, R12 ;  /* 0x0000000c000c7308 */ /* 0x000ef00000000800 */
[----:B------:R-:W4:Y:S08]  /*33b0*/  MUFU.EX2 R15, R15 ;  /* 0x0000000f000f7308 */ /* 0x000f300000000800 */
[----:B------:R-:W5:Y:S01]  /*33c0*/  MUFU.EX2 R20, R20 ;  /* 0x0000001400147308 */ /* 0x000f620000000800 */
[----:B--2---:R-:W-:-:S05]  /*33d0*/  FMNMX.FTZ R62, R5, R62, !PT ;  /* 0x0000003e053e7209 */ /* 0x004fca0007810000 */
[----:B------:R-:W2:Y:S02]  /*33e0*/  SHFL.BFLY PT, R5, R62, 0x1, 0x1f ;  /* 0x0c201f003e057f89 */ /* 0x000ea400000e0000 */
[----:B------:R-:W-:Y:S08]  /*33f0*/  MUFU.EX2 R25, R25 ;  /* 0x0000001900197308 */ /* 0x000ff00000000800 */
[----:B------:R-:W-:Y:S08]  /*3400*/  MUFU.EX2 R24, R24 ;  /* 0x0000001800187308 */ /* 0x000ff00000000800 */
[----:B------:R-:W-:Y:S01]  /*3410*/  MUFU.EX2 R27, R27 ;  /* 0x0000001b001b7308 */ /* 0x000fe20000000800 */
[----:B--2---:R-:W-:-:S07]  /*3420*/  FMNMX.FTZ R78, R62, R5, !PT ;  /* 0x000000053e4e7209 */ /* 0x004fce0007810000 */
[----:B------:R-:W-:Y:S01]  /*3430*/  MUFU.EX2 R26, R26 ;  /* 0x0000001a001a7308 */ /* 0x000fe20000000800 */
[C---:B------:R-:W-:Y:S01]  /*3440*/  FSETP.NEU.FTZ.AND P1, PT, R78.reuse, -INF , PT ;  /* 0xff8000004e00780b */ /* 0x040fe20003f3d000 */
[----:B------:R-:W-:-:S06]  /*3450*/  FMUL.FTZ R5, R78, R11 ;  /* 0x0000000b4e057220 */ /* 0x000fcc0000410000 */
[----:B------:R-:W-:Y:S01]  /*3460*/  MUFU.EX2 R21, R21 ;  /* 0x0000001500157308 */ /* 0x000fe20000000800 */
        /* <DEDUP_REMOVED lines=9> */
[----:B0-----:R-:W-:Y:S01]  /*3500*/  FADD.FTZ R6, R31, R64 ;  /* 0x000000401f067221 */ /* 0x001fe20000010000 */
[-CC-:B------:R-:W-:Y:S01]  /*3510*/  FFMA.FTZ R55, R8, R11.reuse, -R5.reuse ;  /* 0x0000000b08377223 */ /* 0x180fe20000010805 */
[-CC-:B------:R-:W-:Y:S01]  /*3520*/  FFMA.FTZ R8, R80, R11.reuse, -R5.reuse ;  /* 0x0000000b50087223 */ /* 0x180fe20000010805 */
[-CC-:B------:R-:W-:Y:S01]  /*3530*/  FFMA.FTZ R53, R14, R11.reuse, -R5.reuse ;  /* 0x0000000b0e357223 */ /* 0x180fe20000010805 */
[----:B------:R-:W-:Y:S01]  /*3540*/  FADD.FTZ R67, R7, R6 ;  /* 0x0000000607437221 */ /* 0x000fe20000010000 */
[-CC-:B------:R-:W-:Y:S01]  /*3550*/  FFMA.FTZ R46, R82, R11.reuse, -R5.reuse ;  /* 0x0000000b522e7223 */ /* 0x180fe20000010805 */
[----:B------:R-:W0:Y:S01]  /*3560*/  MUFU.EX2 R3, R3 ;  /* 0x0000000300037308 */ /* 0x000e220000000800 */
[-C--:B------:R-:W-:Y:S01]  /*3570*/  FFMA.FTZ R57, R84, R11.reuse, -R5 ;  /* 0x0000000b54397223 */ /* 0x080fe20000010805 */
[----:B------:R-:W-:Y:S01]  /*3580*/  FADD.FTZ R14, R10, R67 ;  /* 0x000000430a0e7221 */ /* 0x000fe20000010000 */
[--C-:B------:R-:W-:Y:S01]  /*3590*/  FFMA.FTZ R52, R86, R11, -R5.reuse ;  /* 0x0000000b56347223 */ /* 0x100fe20000010805 */
[----:B------:R-:W-:Y:S01]  /*35a0*/  F2FP.F16.F32.PACK_AB R7, R10, R7 ;  /* 0x000000070a07723e */ /* 0x000fe200000000ff */
[-CC-:B------:R-:W-:Y:S01]  /*35b0*/  FFMA.FTZ R59, R92, R11.reuse, -R5.reuse ;  /* 0x0000000b5c3b7223 */ /* 0x180fe20000010805 */
[----:B-1----:R-:W-:Y:S01]  /*35c0*/  FADD.FTZ R67, R9, R14 ;  /* 0x0000000e09437221 */ /* 0x002fe20000010000 */
[-CC-:B------:R-:W-:Y:S01]  /*35d0*/  FFMA.FTZ R54, R100, R11.reuse, -R5.reuse ;  /* 0x0000000b64367223 */ /* 0x180fe20000010805 */
[----:B------:R-:W1:Y:S01]  /*35e0*/  MUFU.EX2 R32, R32 ;  /* 0x0000002000207308 */ /* 0x000e620000000800 */
[-C--:B------:R-:W-:Y:S01]  /*35f0*/  FFMA.FTZ R61, R102, R11.reuse, -R5 ;  /* 0x0000000b663d7223 */ /* 0x080fe20000010805 */
[----:B---3--:R-:W-:Y:S01]  /*3600*/  FADD.FTZ R14, R12, R67 ;  /* 0x000000430c0e7221 */ /* 0x008fe20000010000 */
[-CC-:B------:R-:W-:Y:S01]  /*3610*/  FFMA.FTZ R60, R98, R11.reuse, -R5.reuse ;  /* 0x0000000b623c7223 */ /* 0x180fe20000010805 */
[-CC-:B------:R-:W-:Y:S01]  /*3620*/  FFMA.FTZ R65, R104, R11.reuse, -R5.reuse ;  /* 0x0000000b68417223 */ /* 0x180fe20000010805 */
[----:B------:R-:W-:Y:S01]  /*3630*/  FFMA.FTZ R96, R96, R11, -R5 ;  /* 0x0000000b60607223 */ /* 0x000fe20000010805 */
[----:B----4-:R-:W-:Y:S01]  /*3640*/  FADD.FTZ R69, R15, R14 ;  /* 0x0000000e0f457221 */ /* 0x010fe20000010000 */
[----:B-----5:R-:W-:Y:S01]  /*3650*/  F2FP.F16.F32.PACK_AB R15, R20, R15 ;  /* 0x0000000f140f723e */ /* 0x020fe200000000ff */
[----:B------:R-:W2:Y:S01]  /*3660*/  MUFU.EX2 R49, R49 ;  /* 0x0000003100317308 */ /* 0x000ea20000000800 */
[----:B0-----:R-:W-:Y:S01]  /*3670*/  FADD.FTZ R13, R4, R3 ;  /* 0x00000003040d7221 */ /* 0x001fe20000010000 */
[----:B------:R-:W-:Y:S01]  /*3680*/  FADD.FTZ R10, R20, R69 ;  /* 0x00000045140a7221 */ /* 0x000fe20000010000 */
[----:B------:R-:W-:Y:S01]  /*3690*/  F2FP.F16.F32.PACK_AB R4, R3, R4 ;  /* 0x000000040304723e */ /* 0x000fe200000000ff */
        /* <DEDUP_REMOVED lines=9> */
[-CC-:B------:R-:W-:Y:S01]  /*3730*/  FFMA.FTZ R116, R116, R11.reuse, -R5.reuse ;  /* 0x0000000b74747223 */ /* 0x180fe20000010805 */
[-CC-:B------:R-:W-:Y:S01]  /*3740*/  FFMA.FTZ R118, R118, R11.reuse, -R5.reuse ;  /* 0x0000000b76767223 */ /* 0x180fe20000010805 */
[-CC-:B------:R-:W-:Y:S01]  /*3750*/  FFMA.FTZ R66, R66, R11.reuse, -R5.reuse ;  /* 0x0000000b42427223 */ /* 0x180fe20000010805 */
[----:B------:R-:W1:Y:S01]  /*3760*/  MUFU.EX2 R51, R51 ;  /* 0x0000003300337308 */ /* 0x000e620000000800 */
[----:B--2---:R-:W-:Y:S01]  /*3770*/  FADD.FTZ R13, R49, R6 ;  /* 0x00000006310d7221 */ /* 0x004fe20000010000 */
[-CC-:B------:R-:W-:Y:S01]  /*3780*/  FFMA.FTZ R120, R120, R11.reuse, -R5.reuse ;  /* 0x0000000b78787223 */ /* 0x180fe20000010805 */
[-CC-:B------:R-:W-:Y:S01]  /*3790*/  FFMA.FTZ R108, R108, R11.reuse, -R5.reuse ;  /* 0x0000000b6c6c7223 */ /* 0x180fe20000010805 */
[----:B------:R-:W-:Y:S01]  /*37a0*/  FFMA.FTZ R122, R122, R11, -R5 ;  /* 0x0000000b7a7a7223 */ /* 0x000fe20000010805 */
[----:B------:R-:W-:-:S02]  /*37b0*/  F2FP.F16.F32.PACK_AB R5, R64, R31 ;  /* 0x0000001f4005723e */ /* 0x000fc400000000ff */
[----:B------:R-:W-:Y:S02]  /*37c0*/  CS2R R106, SRZ ;  /* 0x00000000006a7805 */ /* 0x000fe4000001ff00 */
[----:B------:R-:W-:Y:S01]  /*37d0*/  CS2R R104, SRZ ;  /* 0x0000000000687805 */ /* 0x000fe2000001ff00 */
[----:B------:R-:W2:Y:S01]  /*37e0*/  MUFU.EX2 R42, R42 ;  /* 0x0000002a002a7308 */ /* 0x000ea20000000800 */
[----:B0-----:R-:W-:Y:S01]  /*37f0*/  FADD.FTZ R6, R38, R13 ;  /* 0x0000000d26067221 */ /* 0x001fe20000010000 */
[----:B------:R-:W-:Y:S02]  /*3800*/  F2FP.F16.F32.PACK_AB R13, R12, R9 ;  /* 0x000000090c0d723e */ /* 0x000fe400000000ff */
[----:B------:R-:W-:Y:S02]  /*3810*/  CS2R R102, SRZ ;  /* 0x0000000000667805 */ /* 0x000fe4000001ff00 */
[----:B------:R-:W-:Y:S02]  /*3820*/  CS2R R100, SRZ ;  /* 0x0000000000647805 */ /* 0x000fe4000001ff00 */
[----:B------:R-:W-:-:S02]  /*3830*/  CS2R R98, SRZ ;  /* 0x0000000000627805 */ /* 0x000fc4000001ff00 */
[----:B------:R-:W-:Y:S02]  /*3840*/  CS2R R94, SRZ ;  /* 0x00000000005e7805 */ /* 0x000fe4000001ff00 */
[----:B------:R-:W-:Y:S01]  /*3850*/  CS2R R92, SRZ ;  /* 0x00000000005c7805 */ /* 0x000fe2000001ff00 */
[----:B------:R-:W0:Y:S01]  /*3860*/  MUFU.EX2 R55, R55 ;  /* 0x0000003700377308 */ /* 0x000e220000000800 */
[C---:B-1----:R-:W-:Y:S01]  /*3870*/  FADD.FTZ R67, R51.reuse, R6 ;  /* 0x0000000633437221 */ /* 0x042fe20000010000 */
[----:B------:R-:W-:-:S06]  /*3880*/  F2FP.F16.F32.PACK_AB R12, R51, R38 ;  /* 0x00000026330c723e */ /* 0x000fcc00000000ff */
[----:B------:R-:W1:Y:S01]  /*3890*/  MUFU.EX2 R8, R8 ;  /* 0x0000000800087308 */ /* 0x000e620000000800 */
[----:B--2---:R-:W-:-:S07]  /*38a0*/  FADD.FTZ R6, R42, R67 ;  /* 0x000000432a067221 */ /* 0x004fce0000010000 */
[----:B------:R-:W2:Y:S01]  /*38b0*/  MUFU.EX2 R53, R53 ;  /* 0x0000003500357308 */ /* 0x000ea20000000800 */
[----:B0-----:R-:W-:Y:S01]  /*38c0*/  FADD.FTZ R3, R55, R6 ;  /* 0x0000000637037221 */ /* 0x001fe20000010000 */
[----:B------:R-:W-:Y:S01]  /*38d0*/  F2FP.F16.F32.PACK_AB R6, R49, R32 ;  /* 0x000000203106723e */ /* 0x000fe200000000ff */
[----:B------:R-:W-:Y:S01]  /*38e0*/  FADD.FTZ R49, R25, R10 ;  /* 0x0000000a19317221 */ /* 0x000fe20000010000 */
[----:B------:R-:W-:Y:S02]  /*38f0*/  F2FP.F16.F32.PACK_AB R14, R55, R42 ;  /* 0x0000002a370e723e */ /* 0x000fe400000000ff */
[C---:B------:R-:W-:Y:S01]  /*3900*/  F2FP.F16.F32.PACK_AB R25, R24.reuse, R25 ;  /* 0x000000191819723e */ /* 0x040fe200000000ff */
[----:B------:R-:W-:Y:S01]  /*3910*/  FADD.FTZ R20, R24, R49 ;  /* 0x0000003118147221 */ /* 0x000fe20000010000 */
[----:B------:R-:W0:Y:S01]  /*3920*/  MUFU.EX2 R46, R46 ;  /* 0x0000002e002e7308 */ /* 0x000e220000000800 */
[----:B-1----:R-:W-:Y:S01]  /*3930*/  FADD.FTZ R10, R8, R3 ;  /* 0x00000003080a7221 */ /* 0x002fe20000010000 */
[----:B------:R1:W-:Y:S01]  /*3940*/  STSM.16.M88.4 [R16+0x21800], R4 ;  /* 0x0218000410007844 */ /* 0x0003e20000000200 */
[----:B------:R-:W-:Y:S01]  /*3950*/  FADD.FTZ R49, R27, R20 ;  /* 0x000000141b317221 */ /* 0x000fe20000010000 */
[----:B------:R-:W-:-:S02]  /*3960*/  F2FP.F16.F32.PACK_AB R27, R26, R27 ;  /* 0x0000001b1a1b723e */ /* 0x000fc400000000ff */
[----:B------:R3:W-:Y:S01]  /*3970*/  STSM.16.M88.4 [R22], R12 ;  /* 0x0000000c16007844 */ /* 0x0007e20000000200 */
[----:B------:R-:W-:Y:S01]  /*3980*/  FADD.FTZ R20, R26, R49 ;  /* 0x000000311a147221 */ /* 0x000fe20000010000 */
[----:B------:R-:W4:Y:S01]  /*3990*/  MUFU.EX2 R57, R57 ;  /* 0x0000003900397308 */ /* 0x000f220000000800 */
[C---:B--2---:R-:W-:Y:S01]  /*39a0*/  FADD.FTZ R3, R53.reuse, R10 ;  /* 0x0000000a35037221 */ /* 0x044fe20000010000 */
[----:B------:R-:W-:Y:S01]  /*39b0*/  F2FP.F16.F32.PACK_AB R24, R53, R8 ;  /* 0x000000083518723e */ /* 0x000fe200000000ff */
[----:B------:R-:W-:-:S05]  /*39c0*/  FADD.FTZ R49, R21, R20 ;  /* 0x0000001415317221 */ /* 0x000fca0000010000 */
[----:B------:R-:W2:Y:S01]  /*39d0*/  MUFU.EX2 R52, R52 ;  /* 0x0000003400347308 */ /* 0x000ea20000000800 */
[----:B0-----:R-:W-:-:S07]  /*39e0*/  FADD.FTZ R10, R46, R3 ;  /* 0x000000032e0a7221 */ /* 0x001fce0000010000 */
[----:B------:R-:W0:Y:S01]  /*39f0*/  MUFU.EX2 R70, R70 ;  /* 0x0000004600467308 */ /* 0x000e220000000800 */
[C---:B----4-:R-:W-:Y:S01]  /*3a00*/  FADD.FTZ R3, R57.reuse, R10 ;  /* 0x0000000a39037221 */ /* 0x050fe20000010000 */
[----:B------:R-:W-:-:S05]  /*3a10*/  F2FP.F16.F32.PACK_AB R26, R57, R46 ;  /* 0x0000002e391a723e */ /* 0x000fca00000000ff */
[----:B------:R-:W-:Y:S01]  /*3a20*/  STSM.16.M88.4 [R18], R24 ;  /* 0x0000001812007844 */ /* 0x000fe20000000200 */
[----:B------:R-:W4:Y:S01]  /*3a30*/  MUFU.EX2 R59, R59 ;  /* 0x0000003b003b7308 */ /* 0x000f220000000800 */
[----:B--2---:R-:W-:-:S07]  /*3a40*/  FADD.FTZ R10, R52, R3 ;  /* 0x00000003340a7221 */ /* 0x004fce0000010000 */
[----:B------:R-:W2:Y:S01]  /*3a50*/  MUFU.EX2 R54, R54 ;  /* 0x0000003600367308 */ /* 0x000ea20000000800 */
[C---:B0-----:R-:W-:Y:S01]  /*3a60*/  FADD.FTZ R20, R70.reuse, R49 ;  /* 0x0000003146147221 */ /* 0x041fe20000010000 */
[----:B-1----:R-:W-:-:S06]  /*3a70*/  F2FP.F16.F32.PACK_AB R5, R70, R21 ;  /* 0x000000154605723e */ /* 0x002fcc00000000ff */
[----:B------:R-:W0:Y:S01]  /*3a80*/  MUFU.EX2 R33, R33 ;  /* 0x0000002100217308 */ /* 0x000e220000000800 */
[C---:B----4-:R-:W-:Y:S01]  /*3a90*/  FADD.FTZ R49, R59.reuse, R10 ;  /* 0x0000000a3b317221 */ /* 0x050fe20000010000 */
[----:B------:R-:W-:-:S06]  /*3aa0*/  F2FP.F16.F32.PACK_AB R4, R59, R52 ;  /* 0x000000343b04723e */ /* 0x000fcc00000000ff */
[----:B------:R-:W3:Y:S01]  /*3ab0*/  MUFU.EX2 R61, R61 ;  /* 0x0000003d003d7308 */ /* 0x000ee20000000800 */
[----:B--2---:R-:W-:-:S07]  /*3ac0*/  FADD.FTZ R6, R54, R49 ;  /* 0x0000003136067221 */ /* 0x004fce0000010000 */
[----:B------:R-:W1:Y:S01]  /*3ad0*/  MUFU.EX2 R58, R58 ;  /* 0x0000003a003a7308 */ /* 0x000e620000000800 */
[----:B0-----:R-:W-:-:S07]  /*3ae0*/  FADD.FTZ R7, R33, R20 ;  /* 0x0000001421077221 */ /* 0x001fce0000010000 */
[----:B------:R-:W0:Y:S01]  /*3af0*/  MUFU.EX2 R60, R60 ;  /* 0x0000003c003c7308 */ /* 0x000e220000000800 */
[C---:B---3--:R-:W-:Y:S01]  /*3b00*/  FADD.FTZ R13, R61.reuse, R6 ;  /* 0x000000063d0d7221 */ /* 0x048fe20000010000 */
[----:B------:R-:W-:-:S06]  /*3b10*/  F2FP.F16.F32.PACK_AB R6, R61, R54 ;  /* 0x000000363d06723e */ /* 0x000fcc00000000ff */
[----:B------:R-:W2:Y:S01]  /*3b20*/  MUFU.EX2 R45, R45 ;  /* 0x0000002d002d7308 */ /* 0x000ea20000000800 */
[C---:B-1----:R-:W-:Y:S01]  /*3b30*/  FADD.FTZ R8, R58.reuse, R7 ;  /* 0x000000073a087221 */ /* 0x042fe20000010000 */
[----:B------:R-:W-:-:S05]  /*3b40*/  F2FP.F16.F32.PACK_AB R7, R58, R33 ;  /* 0x000000213a07723e */ /* 0x000fca00000000ff */
[----:B------:R1:W-:Y:S01]  /*3b50*/  STSM.16.M88.4 [R17], R4 ;  /* 0x0000000411007844 */ /* 0x0003e20000000200 */
[----:B------:R-:W3:Y:S01]  /*3b60*/  MUFU.EX2 R65, R65 ;  /* 0x0000004100417308 */ /* 0x000ee20000000800 */
[----:B0-----:R-:W-:-:S07]  /*3b70*/  FADD.FTZ R10, R60, R13 ;  /* 0x0000000d3c0a7221 */ /* 0x001fce0000010000 */
[----:B------:R-:W0:Y:S01]  /*3b80*/  MUFU.EX2 R56, R56 ;  /* 0x0000003800387308 */ /* 0x000e220000000800 */
[----:B--2---:R-:W-:-:S07]  /*3b90*/  FADD.FTZ R13, R45, R8 ;  /* 0x000000082d0d7221 */ /* 0x004fce0000010000 */
[----:B------:R2:W4:Y:S01]  /*3ba0*/  MUFU.EX2 R0, R96 ;  /* 0x0000006000007308 */ /* 0x0005220000000800 */
[C---:B---3--:R-:W-:Y:S01]  /*3bb0*/  FADD.FTZ R15, R65.reuse, R10 ;  /* 0x0000000a410f7221 */ /* 0x048fe20000010000 */
[----:B------:R-:W-:-:S06]  /*3bc0*/  F2FP.F16.F32.PACK_AB R12, R65, R60 ;  /* 0x0000003c410c723e */ /* 0x000fcc00000000ff */
[----:B------:R-:W3:Y:S01]  /*3bd0*/  MUFU.EX2 R35, R35 ;  /* 0x0000002300237308 */ /* 0x000ee20000000800 */
[C---:B0-----:R-:W-:Y:S01]  /*3be0*/  FADD.FTZ R8, R56.reuse, R13 ;  /* 0x0000000d38087221 */ /* 0x041fe20000010000 */
[----:B------:R-:W-:Y:S02]  /*3bf0*/  F2FP.F16.F32.PACK_AB R13, R56, R45 ;  /* 0x0000002d380d723e */ /* 0x000fe400000000ff */
[----:B--2---:R-:W-:Y:S01]  /*3c00*/  CS2R R96, SRZ ;  /* 0x0000000000607805 */ /* 0x004fe2000001ff00 */
[----:B------:R-:W0:Y:S03]  /*3c10*/  @P4 LDC R45, c[0x0][0x44c] ;  /* 0x00011300ff2d4b82 */ /* 0x000e260000000800 */
[----:B------:R-:W2:Y:S01]  /*3c20*/  MUFU.EX2 R29, R29 ;  /* 0x0000001d001d7308 */ /* 0x000ea20000000800 */
[----:B----4-:R-:W-:-:S07]  /*3c30*/  FADD.FTZ R10, R0, R15 ;  /* 0x0000000f000a7221 */ /* 0x010fce0000010000 */
[----:B------:R-:W4:Y:S01]  /*3c40*/  MUFU.EX2 R50, R50 ;  /* 0x0000003200327308 */ /* 0x000f220000000800 */
[----:B---3--:R-:W-:-:S07]  /*3c50*/  FADD.FTZ R15, R35, R8 ;  /* 0x00000008230f7221 */ /* 0x008fce0000010000 */
[----:B------:R-:W3:Y:S01]  /*3c60*/  MUFU.EX2 R62, R62 ;  /* 0x0000003e003e7308 */ /* 0x000ee20000000800 */
[C---:B--2---:R-:W-:Y:S01]  /*3c70*/  FADD.FTZ R33, R29.reuse, R10 ;  /* 0x0000000a1d217221 */ /* 0x044fe20000010000 */
[----:B------:R-:W-:Y:S01]  /*3c80*/  F2FP.F16.F32.PACK_AB R14, R29, R0 ;  /* 0x000000001d0e723e */ /* 0x000fe200000000ff */
[----:B------:R-:W-:Y:S02]  /*3c90*/  IMAD.MOV.U32 R10, RZ, RZ, R136 ;  /* 0x000000ffff0a7224 */ /* 0x000fe400078e0088 */
[----:B0-----:R-:W-:-:S03]  /*3ca0*/  @P4 IMAD.HI.U32 R20, R136, R45, RZ ;  /* 0x0000002d88144227 */ /* 0x001fc600078e00ff */
[----:B------:R-:W1:Y:S01]  /*3cb0*/  MUFU.EX2 R43, R43 ;  /* 0x0000002b002b7308 */ /* 0x000e620000000800 */
[C---:B----4-:R-:W-:Y:S01]  /*3cc0*/  FADD.FTZ R8, R50.reuse, R15 ;  /* 0x0000000f32087221 */ /* 0x050fe20000010000 */
[----:B------:R-:W-:-:S05]  /*3cd0*/  F2FP.F16.F32.PACK_AB R15, R50, R35 ;  /* 0x00000023320f723e */ /* 0x000fca00000000ff */
[----:B------:R0:W-:Y:S01]  /*3ce0*/  STSM.16.M88.4 [R16+0x27800], R12 ;  /* 0x0278000c10007844 */ /* 0x0001e20000000200 */
[----:B------:R2:W4:Y:S01]  /*3cf0*/  MUFU.EX2 R31, R110 ;  /* 0x0000006e001f7308 */ /* 0x0005220000000800 */
[----:B---3--:R-:W-:Y:S02]  /*3d00*/  FADD.FTZ R0, R62, R33 ;  /* 0x000000213e007221 */ /* 0x008fe40000010000 */
[----:B------:R-:W3:Y:S05]  /*3d10*/  @P4 LDC R33, c[0x0][0x450] ;  /* 0x00011400ff214b82 */ /* 0x000eea0000000800 */
[----:B------:R-:W5:Y:S01]  /*3d20*/  MUFU.EX2 R48, R48 ;  /* 0x0000003000307308 */ /* 0x000f620000000800 */
[----:B-1----:R-:W-:Y:S01]  /*3d30*/  FADD.FTZ R5, R43, R8 ;  /* 0x000000082b057221 */ /* 0x002fe20000010000 */
[----:B--2---:R-:W-:-:S06]  /*3d40*/  CS2R R110, SRZ ;  /* 0x00000000006e7805 */ /* 0x004fcc000001ff00 */
[----:B------:R1:W2:Y:S01]  /*3d50*/  MUFU.EX2 R9, R90 ;  /* 0x0000005a00097308 */ /* 0x0002a20000000800 */
[C---:B----4-:R-:W-:Y:S01]  /*3d60*/  FADD.FTZ R0, R31.reuse, R0 ;  /* 0x000000001f007221 */ /* 0x050fe20000010000 */
[----:B------:R-:W-:-:S06]  /*3d70*/  F2FP.F16.F32.PACK_AB R4, R31, R62 ;  /* 0x0000003e1f04723e */ /* 0x000fcc00000000ff */
[----:B------:R-:W4:Y:S01]  /*3d80*/  MUFU.EX2 R41, R41 ;  /* 0x0000002900297308 */ /* 0x000f220000000800 */
[C---:B-----5:R-:W-:Y:S01]  /*3d90*/  FADD.FTZ R6, R48.reuse, R5 ;  /* 0x0000000530067221 */ /* 0x060fe20000010000 */
[----:B------:R-:W-:Y:S02]  /*3da0*/  F2FP.F16.F32.PACK_AB R5, R48, R43 ;  /* 0x0000002b3005723e */ /* 0x000fe400000000ff */
[----:B-1----:R-:W-:Y:S02]  /*3db0*/  CS2R R90, SRZ ;  /* 0x00000000005a7805 */ /* 0x002fe4000001ff00 */
[----:B---3--:R-:W-:Y:S02]  /*3dc0*/  @P4 SHF.R.U32.HI R10, RZ, R33, R20 ;  /* 0x00000021ff0a4219 */ /* 0x008fe40000011614 */
[----:B------:R-:W1:Y:S01]  /*3dd0*/  MUFU.EX2 R112, R112 ;  /* 0x0000007000707308 */ /* 0x000e620000000800 */
[----:B--2---:R-:W-:-:S07]  /*3de0*/  FADD.FTZ R7, R9, R0 ;  /* 0x0000000009077221 */ /* 0x004fce0000010000 */
[----:B------:R-:W2:Y:S01]  /*3df0*/  MUFU.EX2 R44, R44 ;  /* 0x0000002c002c7308 */ /* 0x000ea20000000800 */
[----:B----4-:R-:W-:-:S07]  /*3e00*/  FADD.FTZ R27, R41, R6 ;  /* 0x00000006291b7221 */ /* 0x010fce0000010000 */
[----:B------:R-:W3:Y:S01]  /*3e10*/  MUFU.EX2 R74, R74 ;  /* 0x0000004a004a7308 */ /* 0x000ee20000000800 */
[C---:B-1----:R-:W-:Y:S01]  /*3e20*/  FADD.FTZ R29, R112.reuse, R7 ;  /* 0x00000007701d7221 */ /* 0x042fe20000010000 */
[----:B------:R-:W-:Y:S02]  /*3e30*/  F2FP.F16.F32.PACK_AB R6, R112, R9 ;  /* 0x000000097006723e */ /* 0x000fe400000000ff */
[----:B------:R-:W-:-:S04]  /*3e40*/  CS2R R112, SRZ ;  /* 0x0000000000707805 */ /* 0x000fc8000001ff00 */
[----:B------:R-:W1:Y:S01]  /*3e50*/  MUFU.EX2 R39, R39 ;  /* 0x0000002700277308 */ /* 0x000e620000000800 */
[C---:B--2---:R-:W-:Y:S01]  /*3e60*/  FADD.FTZ R0, R44.reuse, R27 ;  /* 0x0000001b2c007221 */ /* 0x044fe20000010000 */
[----:B------:R-:W-:-:S05]  /*3e70*/  F2FP.F16.F32.PACK_AB R7, R44, R41 ;  /* 0x000000292c07723e */ /* 0x000fca00000000ff */
[----:B------:R2:W-:Y:S01]  /*3e80*/  STSM.16.M88.4 [R23], R4 ;  /* 0x0000000417007844 */ /* 0x0005e20000000200 */
[----:B------:R4:W5:Y:S01]  /*3e90*/  MUFU.EX2 R3, R114 ;  /* 0x0000007200037308 */ /* 0x0009620000000800 */
[----:B---3--:R-:W-:-:S07]  /*3ea0*/  FADD.FTZ R8, R74, R29 ;  /* 0x0000001d4a087221 */ /* 0x008fce0000010000 */
[----:B------:R-:W3:Y:S01]  /*3eb0*/  MUFU.EX2 R40, R40 ;  /* 0x0000002800287308 */ /* 0x000ee20000000800 */
[----:B-1----:R-:W-:Y:S01]  /*3ec0*/  FADD.FTZ R27, R39, R0 ;  /* 0x00000000271b7221 */ /* 0x002fe20000010000 */
[----:B----4-:R-:W-:-:S06]  /*3ed0*/  CS2R R114, SRZ ;  /* 0x0000000000727805 */ /* 0x010fcc000001ff00 */
[----:B------:R-:W1:Y:S01]  /*3ee0*/  MUFU.EX2 R116, R116 ;  /* 0x0000007400747308 */ /* 0x000e620000000800 */
[C---:B-----5:R-:W-:Y:S01]  /*3ef0*/  FADD.FTZ R29, R3.reuse, R8 ;  /* 0x00000008031d7221 */ /* 0x060fe20000010000 */
[----:B0-----:R-:W-:-:S06]  /*3f00*/  F2FP.F16.F32.PACK_AB R12, R3, R74 ;  /* 0x0000004a030c723e */ /* 0x001fcc00000000ff */
[----:B------:R-:W0:Y:S01]  /*3f10*/  MUFU.EX2 R37, R37 ;  /* 0x0000002500257308 */ /* 0x000e220000000800 */
[----:B---3--:R-:W-:-:S07]  /*3f20*/  FADD.FTZ R0, R40, R27 ;  /* 0x0000001b28007221 */ /* 0x008fce0000010000 */
[----:B------:R-:W3:Y:S01]  /*3f30*/  MUFU.EX2 R36, R36 ;  /* 0x0000002400247308 */ /* 0x000ee20000000800 */
[----:B-1----:R-:W-:-:S07]  /*3f40*/  FADD.FTZ R8, R116, R29 ;  /* 0x0000001d74087221 */ /* 0x002fce0000010000 */
[----:B------:R1:W4:Y:S01]  /*3f50*/  MUFU.EX2 R21, R118 ;  /* 0x0000007600157308 */ /* 0x0003220000000800 */
[----:B0-----:R-:W-:-:S07]  /*3f60*/  FADD.FTZ R13, R37, R0 ;  /* 0x00000000250d7221 */ /* 0x001fce0000010000 */
[----:B------:R-:W2:Y:S01]  /*3f70*/  MUFU.EX2 R34, R34 ;  /* 0x0000002200227308 */ /* 0x000ea20000000800 */
[----:B---3--:R-:W-:Y:S01]  /*3f80*/  FADD.FTZ R3, R36, R13 ;  /* 0x0000000d24037221 */ /* 0x008fe20000010000 */
[----:B------:R-:W-:Y:S02]  /*3f90*/  F2FP.F16.F32.PACK_AB R13, R40, R39 ;  /* 0x00000027280d723e */ /* 0x000fe400000000ff */
[----:B-1----:R-:W-:-:S04]  /*3fa0*/  CS2R R118, SRZ ;  /* 0x0000000000767805 */ /* 0x002fc8000001ff00 */
[----:B------:R-:W0:Y:S01]  /*3fb0*/  MUFU.EX2 R66, R66 ;  /* 0x0000004200427308 */ /* 0x000e220000000800 */
[C---:B----4-:R-:W-:Y:S01]  /*3fc0*/  FADD.FTZ R15, R21.reuse, R8 ;  /* 0x00000008150f7221 */ /* 0x050fe20000010000 */
[----:B------:R-:W-:Y:S02]  /*3fd0*/  F2FP.F16.F32.PACK_AB R14, R21, R116 ;  /* 0x00000074150e723e */ /* 0x000fe400000000ff */
[----:B------:R-:W-:-:S04]  /*3fe0*/  CS2R R116, SRZ ;  /* 0x0000000000747805 */ /* 0x000fc8000001ff00 */
[----:B------:R-:W1:Y:S01]  /*3ff0*/  MUFU.EX2 R47, R47 ;  /* 0x0000002f002f7308 */ /* 0x000e620000000800 */
[----:B--2---:R-:W-:-:S07]  /*4000*/  FADD.FTZ R4, R34, R3 ;  /* 0x0000000322047221 */ /* 0x004fce0000010000 */
[----:B------:R2:W3:Y:S01]  /*4010*/  MUFU.EX2 R25, R120 ;  /* 0x0000007800197308 */ /* 0x0004e20000000800 */
[----:B0-----:R-:W-:Y:S01]  /*4020*/  FADD.FTZ R0, R66, R15 ;  /* 0x0000000f42007221 */ /* 0x001fe20000010000 */
[----:B------:R-:W-:-:S05]  /*4030*/  F2FP.F16.F32.PACK_AB R15, R36, R37 ;  /* 0x00000025240f723e */ /* 0x000fca00000000ff */
[----:B------:R0:W-:Y:S01]  /*4040*/  STSM.16.M88.4 [R18+0x6000], R12 ;  /* 0x0060000c12007844 */ /* 0x0001e20000000200 */
[----:B------:R-:W4:Y:S01]  /*4050*/  MUFU.EX2 R30, R30 ;  /* 0x0000001e001e7308 */ /* 0x000f220000000800 */
[----:B-1----:R-:W-:Y:S01]  /*4060*/  FADD.FTZ R5, R47, R4 ;  /* 0x000000042f057221 */ /* 0x002fe20000010000 */
[----:B------:R-:W-:Y:S02]  /*4070*/  IADD3 R4, R10, R137, -R138 ;  /* 0x000000890a047210 */ /* 0x000fe40007ffe88a */
[----:B--2---:R-:W-:-:S04]  /*4080*/  CS2R R120, SRZ ;  /* 0x0000000000787805 */ /* 0x004fc8000001ff00 */
[----:B------:R-:W-:Y:S01]  /*4090*/  MUFU.EX2 R108, R108 ;  /* 0x0000006c006c7308 */ /* 0x000fe20000000800 */
[C---:B---3--:R-:W-:Y:S01]  /*40a0*/  FADD.FTZ R3, R25.reuse, R0 ;  /* 0x0000000019037221 */ /* 0x048fe20000010000 */
[----:B------:R-:W-:Y:S02]  /*40b0*/  F2FP.F16.F32.PACK_AB R24, R25, R66 ;  /* 0x000000421918723e */ /* 0x000fe400000000ff */
[----:B------:R-:W-:-:S04]  /*40c0*/  F2FP.F16.F32.PACK_AB R25, R47, R34 ;  /* 0x000000222f19723e */ /* 0x000fc800000000ff */
[----:B------:R1:W2:Y:S01]  /*40d0*/  MUFU.EX2 R9, R122 ;  /* 0x0000007a00097308 */ /* 0x0002a20000000800 */
[----:B----4-:R-:W-:Y:S01]  /*40e0*/  FADD.FTZ R0, R30, R5 ;  /* 0x000000051e007221 */ /* 0x010fe20000010000 */
[----:B------:R-:W-:-:S04]  /*40f0*/  SHF.R.S32.HI R5, RZ, 0x1f, R4 ;  /* 0x0000001fff057819 */ /* 0x000fc80000011404 */
[----:B------:R-:W-:Y:S01]  /*4100*/  LEA.HI R4, R5, R4, RZ, 0x7 ;  /* 0x0000000405047211 */ /* 0x000fe200078f38ff */
[----:B------:R-:W-:Y:S01]  /*4110*/  VIADD R5, R88, 0xfffffffe ;  /* 0xfffffffe58057836 */ /* 0x000fe20000000000 */
[----:B------:R-:W3:Y:S01]  /*4120*/  MUFU.EX2 R29, R28 ;  /* 0x0000001c001d7308 */ /* 0x000ee20000000800 */
[----:B-1----:R-:W-:Y:S02]  /*4130*/  CS2R R122, SRZ ;  /* 0x00000000007a7805 */ /* 0x002fe4000001ff00 */
[----:B------:R-:W-:Y:S02]  /*4140*/  SHF.R.S32.HI R4, RZ, 0x7, R4 ;  /* 0x00000007ff047819 */ /* 0x000fe40000011404 */
[----:B------:R-:W-:Y:S02]  /*4150*/  CS2R R88, SRZ ;  /* 0x0000000000587805 */ /* 0x000fe4000001ff00 */
[----:B------:R-:W-:Y:S02]  /*4160*/  VIMNMX R4, RZ, R4, !PT ;  /* 0x00000004ff047248 */ /* 0x000fe40007fe0100 */
[----:B--2---:R-:W-:Y:S01]  /*4170*/  F2FP.F16.F32.PACK_AB R26, R9, R108 ;  /* 0x0000006c091a723e */ /* 0x004fe200000000ff */
[----:B------:R-:W-:Y:S01]  /*4180*/  FADD.FTZ R108, R108, R3 ;  /* 0x000000036c6c7221 */ /* 0x000fe20000010000 */
[----:B------:R-:W-:-:S03]  /*4190*/  ISETP.GE.AND P1, PT, R5, R4, PT ;  /* 0x000000040500720c */ /* 0x000fc60003f26270 */
[----:B------:R-:W-:Y:S01]  /*41a0*/  FADD.FTZ R3, R9, R108 ;  /* 0x0000006c09037221 */ /* 0x000fe20000010000 */
[----:B------:R-:W-:Y:S02]  /*41b0*/  CS2R R108, SRZ ;  /* 0x00000000006c7805 */ /* 0x000fe4000001ff00 */
[C---:B---3--:R-:W-:Y:S01]  /*41c0*/  F2FP.F16.F32.PACK_AB R27, R29.reuse, R30 ;  /* 0x0000001e1d1b723e */ /* 0x048fe200000000ff */
[----:B------:R-:W-:-:S04]  /*41d0*/  FADD.FTZ R0, R29, R0 ;  /* 0x000000001d007221 */ /* 0x000fc80000010000 */
[----:B------:R0:W-:Y:S01]  /*41e0*/  STSM.16.M88.4 [R17+0x6000], R24 ;  /* 0x0060001811007844 */ /* 0x0001e20000000200 */
[----:B------:R1:W-:Y:S06]  /*41f0*/  MEMBAR.ALL.CTA ;  /* 0x0000000000007992 */ /* 0x0003ec0000008000 */
[----:B-1----:R-:W1:Y:S02]  /*4200*/  FENCE.VIEW.ASYNC.S ;  /* 0x00000000000073c6 */ /* 0x002e640000000000 */
[----:B-1----:R-:W-:Y:S01]  /*4210*/  NOP ;  /* 0x0000000000007918 */ /* 0x002fe20000000000 */
[----:B------:R-:W-:Y:S05]  /*4220*/  @!P1 BRA `(.L_x_12077) ;  /* 0x00000030008c9947 */ /* 0x000fea0003800000 */
[----:B------:R-:W-:Y:S01]  /*4230*/  IMAD.MOV.U32 R8, RZ, RZ, R63 ;  /* 0x000000ffff087224 */ /* 0x000fe200078e003f */
[----:B------:R-:W-:Y:S01]  /*4240*/  UMOV UR6, UR38 ;  /* 0x0000002600067c82 */ /* 0x000fe20008000000 */
[----:B------:R-:W-:Y:S01]  /*4250*/  IMAD.MOV.U32 R7, RZ, RZ, R78 ;  /* 0x000000ffff077224 */ /* 0x000fe200078e004e */
[----:B------:R-:W-:Y:S01]  /*4260*/  ULDC UR5, c[0x0][0x9d8] ;  /* 0x0002760000057ab9 */ /* 0x000fe20000000800 */
[----:B------:R-:W-:Y:S02]  /*4270*/  IMAD.MOV.U32 R6, RZ, RZ, R2 ;  /* 0x000000ffff067224 */ /* 0x000fe400078e0002 */
[----:B------:R-:W-:-:S07]  /*4280*/  IMAD.MOV.U32 R135, RZ, RZ, RZ ;  /* 0x000000ffff877224 */ /* 0x000fce00078e00ff */
.L_x_12088:
[----:B------:R-:W-:Y:S01]  /*4290*/  ISETP.NE.AND P2, PT, RZ, UR40, PT ;  /* 0x00000028ff007c0c */ /* 0x000fe2000bf45270 */
[----:B------:R-:W-:-:S04]  /*42a0*/  UISETP.NE.AND UP0, UPT, UR6, 0x1, UPT ;  /* 0x000000010600788c */ /* 0x000fc8000bf05270 */
[----:B------:R-:W-:-:S06]  /*42b0*/  USEL UR7, URZ, 0x1, UP0 ;  /* 0x000000013f077887 */ /* 0x000fcc0008000000 */
[----:B------:R-:W-:Y:S02]  /*42c0*/  LOP3.LUT R2, R6, UR7, RZ, 0x3c, !PT ;  /* 0x0000000706027c12 */ /* 0x000fe4000f8e3cff */
[----:B------:R-:W-:Y:S05]  /*42d0*/  @P2 BRA `(.L_x_12078) ;  /* 0x0000000000342947 */ /* 0x000fea0003800000 */
[----:B------:R-:W-:Y:S05]  /*42e0*/  @!P0 BRA `(.L_x_12079) ;  /* 0x0000000000048947 */ /* 0x000fea0003800000 */
[----:B------:R-:W-:Y:S01]  /*42f0*/  BPT.TRAP 0x1 ;  /* 0x000000040000795c */ /* 0x000fe20000300000 */
.L_x_12079:
[----:B------:R-:W-:Y:S01]  /*4300*/  UIADD3 UR7, UR6, 0x1, URZ ;  /* 0x0000000106077890 */ /* 0x000fe2000fffe03f */
[----:B------:R-:W-:-:S03]  /*4310*/  SHF.L.U32 R9, R2, 0x1f, RZ ;  /* 0x0000001f02097819 */ /* 0x000fc600000006ff */
[----:B------:R-:W-:-:S04]  /*4320*/  UISETP.NE.AND UP0, UPT, UR7, 0x2, UPT ;  /* 0x000000020700788c */ /* 0x000fc8000bf05270 */
[----:B------:R-:W-:-:S04]  /*4330*/  USEL UR7, UR7, URZ, UP0 ;  /* 0x0000003f07077287 */ /* 0x000fc80008000000 */
[----:B------:R-:W-:-:S09]  /*4340*/  ULEA UR7, UR7, UR41, 0x3 ;  /* 0x0000002907077291 */ /* 0x000fd2000f8e183f */
[----:B------:R1:W2:Y:S01]  /*4350*/  SYNCS.PHASECHK.TRANS64.TRYWAIT P1, [UR7+0x2d830], R9 ;  /* 0x02d83009ff0075a7 */ /* 0x0002a20008020147 */
[----:B------:R-:W-:Y:S05]  /*4360*/  @!P0 BRA `(.L_x_12080) ;  /* 0x0000000000048947 */ /* 0x000fea0003800000 */
[----:B------:R-:W-:Y:S01]  /*4370*/  BPT.TRAP 0x1 ;  /* 0x000000040000795c */ /* 0x000fe20000300000 */
.L_x_12080:
[----:B--2---:R-:W-:Y:S05]  /*4380*/  @P1 BRA `(.L_x_12078) ;  /* 0x0000000000081947 */ /* 0x004fea0003800000 */
[----:B------:R-:W2:Y:S02]  /*4390*/  SYNCS.PHASECHK.TRANS64.TRYWAIT P1, [UR7+0x2d830], R9 ;  /* 0x02d83009ff0075a7 */ /* 0x000ea40008020147 */
[----:B--2---:R-:W-:Y:S05]  /*43a0*/  @!P1 BRA `(.L_x_12081) ;  /* 0x000000d400d49947 */ /* 0x004fea0003800000 */
.L_x_12078:
        /* <DEDUP_REMOVED lines=40> */
.L_x_12083:
[----:B------:R-:W-:Y:S01]  /*4630*/  ULEA UR7, UR6, UR41, 0x3 ;  /* 0x0000002906077291 */ /* 0x000fe2000f8e183f */
[----:B------:R-:W-:-:S08]  /*4640*/  SHF.L.U32 R6, R6, 0x1f, RZ ;  /* 0x0000001f06067819 */ /* 0x000fd000000006ff */
[----:B------:R0:W1:Y:S01]  /*4650*/  SYNCS.PHASECHK.TRANS64.TRYWAIT P1, [UR7+0x2d850], R6 ;  /* 0x02d85006ff0075a7 */ /* 0x0000620008020147 */
[----:B------:R-:W-:Y:S05]  /*4660*/  @!P0 BRA `(.L_x_12084) ;  /* 0x0000000000048947 */ /* 0x000fea0003800000 */
[----:B------:R-:W-:Y:S01]  /*4670*/  BPT.TRAP 0x1 ;  /* 0x000000040000795c */ /* 0x000fe20000300000 */
.L_x_12084:
[----:B-1----:R-:W-:Y:S05]  /*4680*/  @P1 BRA `(.L_x_12082) ;  /* 0x0000000000081947 */ /* 0x002fea0003800000 */
[----:B------:R-:W1:Y:S02]  /*4690*/  SYNCS.PHASECHK.TRANS64.TRYWAIT P1, [UR7+0x2d850], R6 ;  /* 0x02d85006ff0075a7 */ /* 0x000e640008020147 */
[----:B-1----:R-:W-:Y:S05]  /*46a0*/  @!P1 BRA `(.L_x_12085) ;  /* 0x000000d4002c9947 */ /* 0x002fea0003800000 */
.L_x_12082:
        /* <DEDUP_REMOVED lines=18> */
[----:B------:R-:W-:-:S02]  /*47d0*/  ISETP.GE.U32.AND P1, PT, R10, 0x180, PT ;  /* 0x000001800a00780c */ /* 0x000fc40003f26070 */
        /* <DEDUP_REMOVED lines=51> */
.L_x_12086:
[----:B------:R-:W-:Y:S01]  /*4b10*/  ISETP.NE.AND P1, PT, R154, 0x1, PT ;  /* 0x000000019a00780c */ /* 0x000fe20003f25270 */
[----:B0-----:R-:W-:Y:S02]  /*4b20*/  IMAD.IADD R6, R140, 0x1, R136 ;  /* 0x000000018c067824 */ /* 0x001fe400078e0288 */
        /* <DEDUP_REMOVED lines=15> */
[----:B------:R-:W-:Y:S01]  /*4c20*/  MUFU.TANH R13, R13 ;  /* 0x0000000d000d7308 */ /* 0x000fe20000002400 */
[----:B------:R-:W-:Y:S01]  /*4c30*/  FMUL.FTZ R15, R30, UR5 ;  /* 0x000000051e0f7c20 */ /* 0x000fe20008410000 */
[----:B------:R-:W-:Y:S01]  /*4c40*/  FMUL.FTZ R44, R60, UR5 ;  /* 0x000000053c2c7c20 */ /* 0x000fe20008410000 */
[----:B------:R-:W-:Y:S01]  /*4c50*/  FMUL.FTZ R29, R38, UR5 ;  /* 0x00000005261d7c20 */ /* 0x000fe20008410000 */
[----:B------:R-:W1:Y:S01]  /*4c60*/  @P1 LDC R10, c[0x0][0x450] ;  /* 0x00011400ff0a1b82 */ /* 0x000e620000000800 */
        /* <DEDUP_REMOVED lines=15> */
[----:B0-----:R-:W-:-:S04]  /*4d60*/  @P1 IMAD.HI.U32 R9, R6, R9, RZ ;  /* 0x0000000906091227 */ /* 0x001fc800078e00ff */
[----:B------:R-:W-:Y:S01]  /*4d70*/  FMUL.FTZ R51, R51, UR5 ;  /* 0x0000000533337c20 */ /* 0x000fe20008410000 */
[----:B------:R-:W-:Y:S01]  /*4d80*/  FMUL.FTZ R54, R54, UR5 ;  /* 0x0000000536367c20 */ /* 0x000fe20008410000 */
[----:B------:R-:W-:Y:S01]  /*4d90*/  FMUL.FTZ R55, R55, UR5 ;  /* 0x0000000537377c20 */ /* 0x000fe20008410000 */
[----:B------:R-:W-:Y:S01]  /*4da0*/  MUFU.TANH R27, R27 ;  /* 0x0000001b001b7308 */ /* 0x000fe20000002400 */
        /* <DEDUP_REMOVED lines=8> */
[----:B------:R-:W0:Y:S01]  /*4e30*/  SHFL.IDX PT, R61, R6, RZ, 0x1c1f ;  /* 0x001c1fff063d7589 */ /* 0x000e2200000e0000 */
[----:B------:R-:W-:-:S02]  /*4e40*/  IMAD.MOV.U32 R56, RZ, RZ, -0x80 ;  /* 0xffffff80ff387424 */ /* 0x000fc400078e00ff */
[----:B------:R-:W-:Y:S01]  /*4e50*/  FMUL.FTZ R10, R25, UR5 ;  /* 0x00000005190a7c20 */ /* 0x000fe20008410000 */
[----:B------:R-:W1:Y:S01]  /*4e60*/  MUFU.TANH R9, R9 ;  /* 0x0000000900097308 */ /* 0x000e620000002400 */
[----:B------:R-:W-:Y:S01]  /*4e70*/  FMUL.FTZ R25, R34, UR5 ;  /* 0x0000000522197c20 */ /* 0x000fe20008410000 */
[----:B------:R-:W-:Y:S02]  /*4e80*/  IMAD R56, R5, R56, 0x1 ;  /* 0x0000000105387424 */ /* 0x000fe400078e0238 */
[----:B------:R-:W-:Y:S01]  /*4e90*/  FMUL.FTZ R34, R43, UR5 ;  /* 0x000000052b227c20 */ /* 0x000fe20008410000 */
[----:B------:R-:W-:Y:S01]  /*4ea0*/  FMUL.FTZ R43, R57, UR5 ;  /* 0x00000005392b7c20 */ /* 0x000fe20008410000 */
[----:B------:R-:W-:Y:S01]  /*4eb0*/  FMUL.FTZ R57, R73, UR5 ;  /* 0x0000000549397c20 */ /* 0x000fe20008410000 */
[----:B------:R-:W-:Y:S02]  /*4ec0*/  IMAD R56, R139, -0x2, R56 ;  /* 0xfffffffe8b387824 */ /* 0x000fe400078e0238 */
[----:B------:R-:W-:Y:S01]  /*4ed0*/  FMUL.FTZ R70, R70, UR5 ;  /* 0x0000000546467c20 */ /* 0x000fe20008410000 */
[----:B------:R-:W2:Y:S01]  /*4ee0*/  MUFU.TANH R10, R10 ;  /* 0x0000000a000a7308 */ /* 0x000ea20000002400 */
[----:B------:R-:W-:Y:S01]  /*4ef0*/  FMUL.FTZ R71, R71, UR5 ;  /* 0x0000000547477c20 */ /* 0x000fe20008410000 */
[----:B------:R-:W-:Y:S01]  /*4f00*/  FMUL.FTZ R87, R87, UR5 ;  /* 0x0000000557577c20 */ /* 0x000fe20008410000 */
[----:B------:R-:W-:Y:S01]  /*4f10*/  IADD3 R56, -R138, R56, R137 ;  /* 0x000000388a387210 */ /* 0x000fe20007ffe189 */
[----:B------:R-:W-:-:S04]  /*4f20*/  ULEA UR7, UR38, UR41, 0x3 ;  /* 0x0000002926077291 */ /* 0x000fc8000f8e183f */
[----:B------:R-:W3:Y:S01]  /*4f30*/  MUFU.TANH R24, R24 ;  /* 0x0000001800187308 */ /* 0x000ee20000002400 */
[----:B------:R-:W-:Y:S01]  /*4f40*/  UIADD3 UR7, UR7, 0x2d840, URZ ;  /* 0x0002d84007077890 */ /* 0x000fe2000fffe03f */
[----:B0-----:R-:W-:Y:S02]  /*4f50*/  IMAD.IADD R60, R56, 0x1, R61 ;  /* 0x00000001383c7824 */ /* 0x001fe400078e023d */
[----:B------:R-:W-:Y:S01]  /*4f60*/  FMUL.FTZ R61, R47, UR5 ;  /* 0x000000052f3d7c20 */ /* 0x000fe20008410000 */
[----:B------:R-:W-:-:S03]  /*4f70*/  UPRMT UR7, UR42, 0x654, UR7 ;  /* 0x000006542a077896 */ /* 0x000fc60008000007 */
[----:B------:R-:W0:Y:S01]  /*4f80*/  MUFU.TANH R28, R28 ;  /* 0x0000001c001c7308 */ /* 0x000e220000002400 */
[C---:B------:R-:W-:Y:S02]  /*4f90*/  ISETP.GT.AND P1, PT, R60.reuse, RZ, PT ;  /* 0x000000ff3c00720c */ /* 0x040fe40003f24270 */
[----:B------:R-:W-:Y:S02]  /*4fa0*/  ISETP.GT.AND P3, PT, R60, 0x1, PT ;  /* 0x000000013c00780c */ /* 0x000fe40003f64270 */
[----:B-1----:R-:W-:-:S03]  /*4fb0*/  FSEL R9, R9, -INF , P1 ;  /* 0xff80000009097808 */ /* 0x002fc60000800000 */
[----:B------:R-:W1:Y:S01]  /*4fc0*/  MUFU.TANH R31, R31 ;  /* 0x0000001f001f7308 */ /* 0x000e620000002400 */
[----:B--2---:R-:W-:Y:S01]  /*4fd0*/  FSEL R10, R10, -INF , P3 ;  /* 0xff8000000a0a7808 */ /* 0x004fe20001800000 */
[----:B------:R-:W-:Y:S01]  /*4fe0*/  SYNCS.ARRIVE.TRANS64.RED.A1T0 RZ, [UR7], RZ ;  /* 0x000000ffffff79a7 */ /* 0x000fe20008100407 */
[C---:B------:R-:W-:Y:S02]  /*4ff0*/  ISETP.GT.AND P2, PT, R60.reuse, 0x8, PT ;  /* 0x000000083c00780c */ /* 0x040fe40003f44270 */
[C---:B------:R-:W-:Y:S02]  /*5000*/  ISETP.GT.AND P5, PT, R60.reuse, 0x9, PT ;  /* 0x000000093c00780c */ /* 0x040fe40003fa4270 */
[C---:B------:R-:W-:Y:S01]  /*5010*/  ISETP.GT.AND P4, PT, R60.reuse, 0x10, PT ;  /* 0x000000103c00780c */ /* 0x040fe20003f84270 */
[----:B------:R-:W2:Y:S01]  /*5020*/  MUFU.TANH R32, R32 ;  /* 0x0000002000207308 */ /* 0x000ea20000002400 */
[C---:B------:R-:W-:Y:S02]  /*5030*/  ISETP.GT.AND P1, PT, R60.reuse, 0x11, PT ;  /* 0x000000113c00780c */ /* 0x040fe40003f24270 */
[----:B------:R-:W-:-:S02]  /*5040*/  ISETP.GT.AND P3, PT, R60, 0x18, PT ;  /* 0x000000183c00780c */ /* 0x000fc40003f64270 */
[----:B------:R-:W-:Y:S02]  /*5050*/  FSEL R13, R13, -INF , P2 ;  /* 0xff8000000d0d7808 */ /* 0x000fe40001000000 */
[----:B------:R-:W-:Y:S01]  /*5060*/  FSEL R14, R14, -INF , P5 ;  /* 0xff8000000e0e7808 */ /* 0x000fe20002800000 */
[----:B------:R-:W4:Y:S01]  /*5070*/  MUFU.TANH R35, R35 ;  /* 0x0000002300237308 */ /* 0x000f220000002400 */
[----:B------:R-:W-:Y:S02]  /*5080*/  FSEL R21, R21, -INF , P4 ;  /* 0xff80000015157808 */ /* 0x000fe40002000000 */
[----:B---3--:R-:W-:Y:S02]  /*5090*/  FSEL R24, R24, -INF , P1 ;  /* 0xff80000018187808 */ /* 0x008fe40000800000 */
[----:B------:R-:W-:Y:S02]  /*50a0*/  FSEL R27, R27, -INF , P3 ;  /* 0xff8000001b1b7808 */ /* 0x000fe40001800000 */
[C---:B------:R-:W-:Y:S01]  /*50b0*/  ISETP.GT.AND P2, PT, R60.reuse, 0x19, PT ;  /* 0x000000193c00780c */ /* 0x040fe20003f44270 */
[----:B------:R-:W3:Y:S01]  /*50c0*/  MUFU.TANH R36, R36 ;  /* 0x0000002400247308 */ /* 0x000ee20000002400 */
[----:B------:R-:W-:-:S02]  /*50d0*/  ISETP.GT.AND P5, PT, R60, 0x20, PT ;  /* 0x000000203c00780c */ /* 0x000fc40003fa4270 */
[C---:B------:R-:W-:Y:S02]  /*50e0*/  ISETP.GT.AND P4, PT, R60.reuse, 0x21, PT ;  /* 0x000000213c00780c */ /* 0x040fe40003f84270 */
[C---:B------:R-:W-:Y:S02]  /*50f0*/  ISETP.GT.AND P1, PT, R60.reuse, 0x28, PT ;  /* 0x000000283c00780c */ /* 0x040fe40003f24270 */
[----:B------:R-:W-:Y:S01]  /*5100*/  ISETP.GT.AND P3, PT, R60, 0x29, PT ;  /* 0x000000293c00780c */ /* 0x000fe20003f64270 */
[----:B------:R-:W5:Y:S01]  /*5110*/  MUFU.TANH R38, R38 ;  /* 0x0000002600267308 */ /* 0x000f620000002400 */
[----:B0-----:R-:W-:Y:S02]  /*5120*/  FSEL R28, R28, -INF , P2 ;  /* 0xff8000001c1c7808 */ /* 0x001fe40001000000 */
[----:B-1----:R-:W-:Y:S02]  /*5130*/  FSEL R31, R31, -INF , P5 ;  /* 0xff8000001f1f7808 */ /* 0x002fe40002800000 */
[----:B--2---:R-:W-:-:S02]  /*5140*/  FSEL R32, R32, -INF , P4 ;  /* 0xff80000020207808 */ /* 0x004fc40002000000 */
[----:B----4-:R-:W-:Y:S01]  /*5150*/  FSEL R35, R35, -INF , P1 ;  /* 0xff80000023237808 */ /* 0x010fe20000800000 */
[----:B------:R-:W0:Y:S01]  /*5160*/  MUFU.TANH R39, R39 ;  /* 0x0000002700277308 */ /* 0x000e220000002400 */
[----:B---3--:R-:W-:Y:S02]  /*5170*/  FSEL R36, R36, -INF , P3 ;  /* 0xff80000024247808 */ /* 0x008fe40001800000 */
[C---:B------:R-:W-:Y:S02]  /*5180*/  ISETP.GT.AND P2, PT, R60.reuse, 0x30, PT ;  /* 0x000000303c00780c */ /* 0x040fe40003f44270 */
[C---:B------:R-:W-:Y:S02]  /*5190*/  ISETP.GT.AND P5, PT, R60.reuse, 0x31, PT ;  /* 0x000000313c00780c */ /* 0x040fe40003fa4270 */
[C---:B------:R-:W-:Y:S01]  /*51a0*/  ISETP.GT.AND P4, PT, R60.reuse, 0x38, PT ;  /* 0x000000383c00780c */ /* 0x040fe20003f84270 */
[----:B------:R-:W1:Y:S01]  /*51b0*/  MUFU.TANH R40, R40 ;  /* 0x0000002800287308 */ /* 0x000e620000002400 */
[----:B------:R-:W-:-:S02]  /*51c0*/  ISETP.GT.AND P1, PT, R60, 0x39, PT ;  /* 0x000000393c00780c */ /* 0x000fc40003f24270 */
[----:B------:R-:W-:Y:S02]  /*51d0*/  ISETP.GT.AND P3, PT, R60, 0x40, PT ;  /* 0x000000403c00780c */ /* 0x000fe40003f64270 */
[----:B-----5:R-:W-:Y:S02]  /*51e0*/  FSEL R38, R38, -INF , P2 ;  /* 0xff80000026267808 */ /* 0x020fe40001000000 */
[C---:B------:R-:W-:Y:S01]  /*51f0*/  ISETP.GT.AND P2, PT, R60.reuse, 0x41, PT ;  /* 0x000000413c00780c */ /* 0x040fe20003f44270 */
        /* <DEDUP_REMOVED lines=9> */
[----:B------:R-:W-:-:S05]  /*5290*/  ISETP.GT.AND P1, PT, R60, 0x50, PT ;  /* 0x000000503c00780c */ /* 0x000fca0003f24270 */
[----:B------:R-:W2:Y:S01]  /*52a0*/  MUFU.TANH R44, R44 ;  /* 0x0000002c002c7308 */ /* 0x000ea20000002400 */
[----:B0-----:R-:W-:Y:S02]  /*52b0*/  FSEL R42, R42, -INF , P3 ;  /* 0xff8000002a2a7808 */ /* 0x001fe40001800000 */
[----:B------:R-:W-:-:S05]  /*52c0*/  ISETP.GT.AND P3, PT, R60, 0x51, PT ;  /* 0x000000513c00780c */ /* 0x000fca0003f64270 */
        /* <DEDUP_REMOVED lines=24> */
[----:B------:R-:W-:Y:S01]  /*5450*/  MUFU.TANH R11, R11 ;  /* 0x0000000b000b7308 */ /* 0x000fe20000002400 */
[----:B0-----:R-:W-:Y:S02]  /*5460*/  FSEL R57, R57, -INF , P1 ;  /* 0xff80000039397808 */ /* 0x001fe40000800000 */
[----:B------:R-:W-:-:S05]  /*5470*/  ISETP.GT.AND P1, PT, R60, 0x78, PT ;  /* 0x000000783c00780c */ /* 0x000fca0003f24270 */
[----:B------:R-:W-:Y:S01]  /*5480*/  MUFU.TANH R15, R15 ;  /* 0x0000000f000f7308 */ /* 0x000fe20000002400 */
[----:B-1----:R-:W-:Y:S02]  /*5490*/  FSEL R47, R47, -INF , P3 ;  /* 0xff8000002f2f7808 */ /* 0x002fe40001800000 */
[----:B------:R-:W-:Y:S02]  /*54a0*/  ISETP.GT.AND P3, PT, R60, 0x79, PT ;  /* 0x000000793c00780c */ /* 0x000fe40003f64270 */
[----:B------:R-:W-:-:S03]  /*54b0*/  FMNMX.FTZ R60, R10, R65, !PT ;  /* 0x000000410a3c7209 */ /* 0x000fc60007810000 */
[----:B------:R-:W-:Y:S01]  /*54c0*/  MUFU.TANH R20, R20 ;  /* 0x0000001400147308 */ /* 0x000fe20000002400 */
[----:B------:R-:W-:-:S04]  /*54d0*/  FMNMX.FTZ R65, R13, R60, !PT ;  /* 0x0000003c0d417209 */ /* 0x000fc80007810000 */
        /* <DEDUP_REMOVED lines=11> */
[----:B------:R-:W-:Y:S01]  /*5590*/  FMNMX.FTZ R65, R35, R60, !PT ;  /* 0x0000003c23417209 */ /* 0x000fe20007810000 */
[----:B------:R-:W-:Y:S01]  /*55a0*/  FMUL.FTZ R60, R62, UR5 ;  /* 0x000000053e3c7c20 */ /* 0x000fe20008410000 */
[----:B------:R-:W-:Y:S02]  /*55b0*/  FMUL.FTZ R62, R63, UR5 ;  /* 0x000000053f3e7c20 */ /* 0x000fe40008410000 */
        /* <DEDUP_REMOVED lines=9> */
[----:B------:R-:W-:-:S03]  /*5650*/  FMUL.FTZ R63, R77, UR5 ;  /* 0x000000054d3f7c20 */ /* 0x000fc60008410000 */
[----:B------:R-:W-:Y:S01]  /*5660*/  FMNMX.FTZ R65, R43, R64, !PT ;  /* 0x000000402b417209 */ /* 0x000fe20007810000 */
[----:B------:R-:W-:Y:S02]  /*5670*/  FMUL.FTZ R64, R80, UR5 ;  /* 0x0000000550407c20 */ /* 0x000fe40008410000 */
[----:B------:R-:W0:Y:S01]  /*5680*/  MUFU.TANH R63, R63 ;  /* 0x0000003f003f7308 */ /* 0x000e220000002400 */
[----:B------:R-:W-:-:S04]  /*5690*/  FMNMX.FTZ R68, R44, R65, !PT ;  /* 0x000000412c447209 */ /* 0x000fc80007810000 */
[----:B------:R-:W-:-:S03]  /*56a0*/  FMNMX.FTZ R65, R45, R68, !PT ;  /* 0x000000442d417209 */ /* 0x000fc60007810000 */
[----:B------:R-:W1:Y:S01]  /*56b0*/  MUFU.TANH R64, R64 ;  /* 0x0000004000407308 */ /* 0x000e620000002400 */
[----:B------:R-:W-:Y:S01]  /*56c0*/  FMNMX.FTZ R69, R46, R65, !PT ;  /* 0x000000412e457209 */ /* 0x000fe20007810000 */
[----:B------:R-:W-:Y:S02]  /*56d0*/  FMUL.FTZ R65, R81, UR5 ;  /* 0x0000000551417c20 */ /* 0x000fe40008410000 */
[----:B------:R-:W2:Y:S01]  /*56e0*/  SHFL.IDX PT, R81, R6, 0x1, 0x1c1f ;  /* 0x003c1f0006517f89 */ /* 0x000ea200000e0000 */
[----:B------:R-:W-:-:S03]  /*56f0*/  FMNMX.FTZ R68, R48, R69, !PT ;  /* 0x0000004530447209 */ /* 0x000fc60007810000 */
[----:B------:R-:W3:Y:S01]  /*5700*/  MUFU.TANH R65, R65 ;  /* 0x0000004100417308 */ /* 0x000ee20000002400 */
[----:B------:R-:W-:Y:S01]  /*5710*/  FMNMX.FTZ R69, R49, R68, !PT ;  /* 0x0000004431457209 */ /* 0x000fe20007810000 */
[----:B------:R-:W-:Y:S01]  /*5720*/  FMUL.FTZ R68, R84, UR5 ;  /* 0x0000000554447c20 */ /* 0x000fe20008410000 */
[----:B0-----:R-:W-:Y:S01]  /*5730*/  FSEL R63, R63, -INF , P2 ;  /* 0xff8000003f3f7808 */ /* 0x001fe20001000000 */
[----:B------:R-:W-:Y:S01]  /*5740*/  FMUL.FTZ R84, R79, UR5 ;  /* 0x000000054f547c20 */ /* 0x000fe20008410000 */
[----:B------:R-:W-:Y:S01]  /*5750*/  FMNMX.FTZ R72, R52, R69, !PT ;  /* 0x0000004534487209 */ /* 0x000fe20007810000 */
[----:B------:R-:W-:Y:S02]  /*5760*/  FMUL.FTZ R69, R85, UR5 ;  /* 0x0000000555457c20 */ /* 0x000fe40008410000 */
[----:B------:R-:W0:Y:S01]  /*5770*/  MUFU.TANH R68, R68 ;  /* 0x0000004400447308 */ /* 0x000e220000002400 */
[----:B------:R-:W-:Y:S02]  /*5780*/  FMNMX.FTZ R72, R53, R72, !PT ;  /* 0x0000004835487209 */ /* 0x000fe40007810000 */
[----:B-1----:R-:W-:-:S02]  /*5790*/  FSEL R64, R64, -INF , P5 ;  /* 0xff80000040407808 */ /* 0x002fc40002800000 */
[----:B------:R-:W-:-:S03]  /*57a0*/  FMNMX.FTZ R72, R57, R72, !PT ;  /* 0x0000004839487209 */ /* 0x000fc60007810000 */
[----:B------:R-:W1:Y:S01]  /*57b0*/  MUFU.TANH R69, R69 ;  /* 0x0000004500457308 */ /* 0x000e620000002400 */
[----:B------:R-:W-:Y:S02]  /*57c0*/  FMNMX.FTZ R72, R47, R72, !PT ;  /* 0x000000482f487209 */ /* 0x000fe40007810000 */
[----:B---3--:R-:W-:Y:S01]  /*57d0*/  FSEL R65, R65, -INF , P4 ;  /* 0xff80000041417808 */ /* 0x008fe20002000000 */
[----:B--2---:R-:W-:Y:S01]  /*57e0*/  IMAD.IADD R56, R56, 0x1, R81 ;  /* 0x0000000138387824 */ /* 0x004fe200078e0251 */
[----:B------:R-:W-:-:S03]  /*57f0*/  FMNMX.FTZ R73, R63, R72, !PT ;  /* 0x000000483f497209 */ /* 0x000fc60007810000 */
[----:B------:R-:W2:Y:S01]  /*5800*/  MUFU.TANH R51, R51 ;  /* 0x0000003300337308 */ /* 0x000ea20000002400 */
[----:B------:R-:W-:Y:S01]  /*5810*/  FMNMX.FTZ R72, R64, R73, !PT ;  /* 0x0000004940487209 */ /* 0x000fe20007810000 */
[----:B------:R-:W-:Y:S01]  /*5820*/  FMUL.FTZ R73, R67, UR5 ;  /* 0x0000000543497c20 */ /* 0x000fe20008410000 */
[----:B0-----:R-:W-:Y:S02]  /*5830*/  FSEL R67, R68, -INF , P1 ;  /* 0xff80000044437808 */ /* 0x001fe40000800000 */
[----:B------:R-:W-:Y:S02]  /*5840*/  FMNMX.FTZ R72, R65, R72, !PT ;  /* 0x0000004841487209 */ /* 0x000fe40007810000 */
[----:B------:R-:W-:Y:S01]  /*5850*/  ISETP.GT.AND P4, PT, R56, RZ, PT ;  /* 0x000000ff3800720c */ /* 0x000fe20003f84270 */
[----:B------:R-:W0:Y:S01]  /*5860*/  MUFU.TANH R54, R54 ;  /* 0x0000003600367308 */ /* 0x000e220000002400 */
[----:B-1----:R-:W-:Y:S02]  /*5870*/  FSEL R69, R69, -INF , P3 ;  /* 0xff80000045457808 */ /* 0x002fe40001800000 */
[----:B------:R-:W-:-:S02]  /*5880*/  FMNMX.FTZ R72, R67, R72, !PT ;  /* 0x0000004843487209 */ /* 0x000fc40007810000 */
[----:B------:R-:W-:Y:S02]  /*5890*/  ISETP.GT.AND P2, PT, R56, 0x8, PT ;  /* 0x000000083800780c */ /* 0x000fe40003f44270 */
[----:B------:R-:W-:Y:S01]  /*58a0*/  FMNMX.FTZ R76, R69, R72, !PT ;  /* 0x00000048454c7209 */ /* 0x000fe20007810000 */
[----:B------:R-:W-:Y:S01]  /*58b0*/  FMUL.FTZ R72, R74, UR5 ;  /* 0x000000054a487c20 */ /* 0x000fe20008410000 */
[----:B------:R-:W-:Y:S01]  /*58c0*/  MUFU.TANH R55, R55 ;  /* 0x0000003700377308 */ /* 0x000fe20000002400 */
[----:B------:R-:W-:Y:S01]  /*58d0*/  FMUL.FTZ R74, R78, UR5 ;  /* 0x000000054e4a7c20 */ /* 0x000fe20008410000 */
[C---:B------:R-:W-:Y:S01]  /*58e0*/  ISETP.GT.AND P3, PT, R56.reuse, 0x9, PT ;  /* 0x000000093800780c */ /* 0x040fe20003f64270 */
[----:B------:R-:W1:Y:S01]  /*58f0*/  SHFL.BFLY PT, R77, R76, 0x2, 0x1f ;  /* 0x0c401f004c4d7f89 */ /* 0x000e6200000e0000 */
[----:B------:R-:W-:Y:S02]  /*5900*/  ISETP.GT.AND P5, PT, R56, 0x10, PT ;  /* 0x000000103800780c */ /* 0x000fe40003fa4270 */
[----:B------:R-:W-:-:S02]  /*5910*/  FSEL R15, R15, -INF , P2 ;  /* 0xff8000000f0f7808 */ /* 0x000fc40001000000 */
[----:B------:R-:W3:Y:S01]  /*5920*/  MUFU.TANH R58, R58 ;  /* 0x0000003a003a7308 */ /* 0x000ee20000002400 */
[----:B------:R-:W-:Y:S02]  /*5930*/  FSEL R20, R20, -INF , P3 ;  /* 0xff80000014147808 */ /* 0x000fe40001800000 */
[----:B------:R-:W-:Y:S02]  /*5940*/  FSEL R25, R25, -INF , P5 ;  /* 0xff80000019197808 */ /* 0x000fe40002800000 */
[C---:B------:R-:W-:Y:S02]  /*5950*/  ISETP.GT.AND P2, PT, R56.reuse, 0x19, PT ;  /* 0x000000193800780c */ /* 0x040fe40003f44270 */
[C---:B------:R-:W-:Y:S01]  /*5960*/  ISETP.GT.AND P3, PT, R56.reuse, 0x20, PT ;  /* 0x000000203800780c */ /* 0x040fe20003f64270 */
[----:B------:R-:W4:Y:S01]  /*5970*/  MUFU.TANH R59, R59 ;  /* 0x0000003b003b7308 */ /* 0x000f220000002400 */
[----:B------:R-:W-:Y:S02]  /*5980*/  ISETP.GT.AND P5, PT, R56, 0x21, PT ;  /* 0x000000213800780c */ /* 0x000fe40003fa4270 */
[----:B------:R-:W-:-:S02]  /*5990*/  FSEL R30, R30, -INF , P2 ;  /* 0xff8000001e1e7808 */ /* 0x000fc40001000000 */
[----:B------:R-:W-:Y:S02]  /*59a0*/  FSEL R33, R33, -INF , P3 ;  /* 0xff80000021217808 */ /* 0x000fe40001800000 */
[----:B------:R-:W-:Y:S01]  /*59b0*/  FSEL R34, R34, -INF , P5 ;  /* 0xff80000022227808 */ /* 0x000fe20002800000 */
[----:B------:R-:W5:Y:S01]  /*59c0*/  MUFU.TANH R60, R60 ;  /* 0x0000003c003c7308 */ /* 0x000f620000002400 */
[----:B------:R-:W-:Y:S02]  /*59d0*/  ISETP.GT.AND P2, PT, R56, 0x30, PT ;  /* 0x000000303800780c */ /* 0x000fe40003f44270 */
[----:B-1----:R-:W-:Y:S01]  /*59e0*/  FMNMX.FTZ R80, R76, R77, !PT ;  /* 0x0000004d4c507209 */ /* 0x002fe20007810000 */
[----:B------:R-:W-:Y:S01]  /*59f0*/  FMUL.FTZ R76, R83, UR5 ;  /* 0x00000005534c7c20 */ /* 0x000fe20008410000 */
[----:B------:R-:W-:Y:S01]  /*5a00*/  ISETP.GT.AND P3, PT, R56, 0x31, PT ;  /* 0x000000313800780c */ /* 0x000fe20003f64270 */
[----:B------:R-:W-:Y:S01]  /*5a10*/  FMUL.FTZ R77, R86, UR5 ;  /* 0x00000005564d7c20 */ /* 0x000fe20008410000 */
[----:B------:R-:W-:Y:S01]  /*5a20*/  ISETP.GT.AND P5, PT, R56, 0x38, PT ;  /* 0x000000383800780c */ /* 0x000fe20003fa4270 */
[----:B------:R-:W1:Y:S01]  /*5a30*/  SHFL.BFLY PT, R79, R80, 0x1, 0x1f ;  /* 0x0c201f00504f7f89 */ /* 0x000e6200000e0000 */
[----:B------:R-:W-:Y:S01]  /*5a40*/  MUFU.TANH R62, R62 ;  /* 0x0000003e003e7308 */ /* 0x000fe20000002400 */
[----:B------:R-:W-:-:S02]  /*5a50*/  FSEL R50, R50, -INF , P2 ;  /* 0xff80000032327808 */ /* 0x000fc40001000000 */
[----:B--2---:R-:W-:Y:S02]  /*5a60*/  FSEL R51, R51, -INF , P3 ;  /* 0xff80000033337808 */ /* 0x004fe40001800000 */
[----:B0-----:R-:W-:Y:S02]  /*5a70*/  FSEL R54, R54, -INF , P5 ;  /* 0xff80000036367808 */ /* 0x001fe40002800000 */
[C---:B------:R-:W-:Y:S01]  /*5a80*/  ISETP.GT.AND P2, PT, R56.reuse, 0x40, PT ;  /* 0x000000403800780c */ /* 0x040fe20003f44270 */
[----:B------:R0:W-:Y:S01]  /*5a90*/  MUFU.TANH R68, R73 ;  /* 0x0000004900447308 */ /* 0x0001e20000002400 */
[C---:B------:R-:W-:Y:S02]  /*5aa0*/  ISETP.GT.AND P3, PT, R56.reuse, 0x41, PT ;  /* 0x000000413800780c */ /* 0x040fe40003f64270 */
[----:B------:R-:W-:Y:S02]  /*5ab0*/  ISETP.GT.AND P5, PT, R56, 0x48, PT ;  /* 0x000000483800780c */ /* 0x000fe40003fa4270 */
[----:B---3--:R-:W-:-:S02]  /*5ac0*/  FSEL R58, R58, -INF , P2 ;  /* 0xff8000003a3a7808 */ /* 0x008fc40001000000 */
[----:B----4-:R-:W-:Y:S01]  /*5ad0*/  FSEL R59, R59, -INF , P3 ;  /* 0xff8000003b3b7808 */ /* 0x010fe20001800000 */
[----:B------:R-:W2:Y:S01]  /*5ae0*/  MUFU.TANH R12, R12 ;  /* 0x0000000c000c7308 */ /* 0x000ea20000002400 */
[----:B0-----:R-:W-:Y:S01]  /*5af0*/  FMUL.FTZ R73, R75, UR5 ;  /* 0x000000054b497c20 */ /* 0x001fe20008410000 */
[----:B-----5:R-:W-:Y:S01]  /*5b00*/  FSEL R60, R60, -INF , P5 ;  /* 0xff8000003c3c7808 */ /* 0x020fe20002800000 */
[----:B------:R-:W-:Y:S01]  /*5b10*/  FMUL.FTZ R75, R82, UR5 ;  /* 0x00000005524b7c20 */ /* 0x000fe20008410000 */
[C---:B------:R-:W-:Y:S02]  /*5b20*/  ISETP.GT.AND P1, PT, R56.reuse, 0x1, PT ;  /* 0x000000013800780c */ /* 0x040fe40003f24270 */
[----:B------:R-:W-:Y:S02]  /*5b30*/  ISETP.GT.AND P2, PT, R56, 0x50, PT ;  /* 0x000000503800780c */ /* 0x000fe40003f44270 */
[----:B-1----:R-:W-:Y:S01]  /*5b40*/  FMNMX.FTZ R78, R80, R79, !PT ;  /* 0x0000004f504e7209 */ /* 0x002fe20007810000 */
[----:B------:R-:W0:Y:S01]  /*5b50*/  MUFU.TANH R66, R66 ;  /* 0x0000004200427308 */ /* 0x000e220000002400 */
[----:B------:R-:W-:-:S02]  /*5b60*/  FSEL R80, R11, -INF , P4 ;  /* 0xff8000000b507808 */ /* 0x000fc40002000000 */
[C---:B------:R-:W-:Y:S01]  /*5b70*/  ISETP.GT.AND P4, PT, R56.reuse, 0x11, PT ;  /* 0x000000113800780c */ /* 0x040fe20003f84270 */
[----:B------:R-:W1:Y:S01]  /*5b80*/  LDC R11, c[0x0][0x988] ;  /* 0x00026200ff0b7b82 */ /* 0x000e620000000800 */
[----:B------:R-:W-:Y:S02]  /*5b90*/  ISETP.GT.AND P3, PT, R56, 0x51, PT ;  /* 0x000000513800780c */ /* 0x000fe40003f64270 */
[----:B------:R-:W-:Y:S01]  /*5ba0*/  FSEL R26, R26, -INF , P4 ;  /* 0xff8000001a1a7808 */ /* 0x000fe20002000000 */
[----:B------:R-:W3:Y:S01]  /*5bb0*/  MUFU.TANH R70, R70 ;  /* 0x0000004600467308 */ /* 0x000ee20000002400 */
[C---:B------:R-:W-:Y:S02]  /*5bc0*/  ISETP.GT.AND P4, PT, R56.reuse, 0x28, PT ;  /* 0x000000283800780c */ /* 0x040fe40003f84270 */
[----:B------:R-:W-:Y:S02]  /*5bd0*/  ISETP.GT.AND P5, PT, R56, 0x58, PT ;  /* 0x000000583800780c */ /* 0x000fe40003fa4270 */
[----:B------:R-:W-:-:S02]  /*5be0*/  FSEL R37, R37, -INF , P4 ;  /* 0xff80000025257808 */ /* 0x000fc40002000000 */
[----:B------:R-:W-:Y:S01]  /*5bf0*/  ISETP.GT.AND P4, PT, R56, 0x39, PT ;  /* 0x000000393800780c */ /* 0x000fe20003f84270 */
[----:B------:R-:W4:Y:S01]  /*5c00*/  MUFU.TANH R71, R71 ;  /* 0x0000004700477308 */ /* 0x000f220000002400 */
[----:B--2---:R-:W-:Y:S02]  /*5c10*/  FSEL R12, R12, -INF , P1 ;  /* 0xff8000000c0c7808 */ /* 0x004fe40000800000 */
[----:B------:R-:W-:Y:S02]  /*5c20*/  FSEL R55, R55, -INF , P4 ;  /* 0xff80000037377808 */ /* 0x000fe40002000000 */
[----:B------:R-:W-:Y:S02]  /*5c30*/  ISETP.GT.AND P4, PT, R56, 0x49, PT ;  /* 0x000000493800780c */ /* 0x000fe40003f84270 */
[----:B0-----:R-:W-:Y:S01]  /*5c40*/  FSEL R66, R66, -INF , P2 ;  /* 0xff80000042427808 */ /* 0x001fe20001000000 */
[----:B------:R-:W0:Y:S01]  /*5c50*/  MUFU.TANH R29, R29 ;  /* 0x0000001d001d7308 */ /* 0x000e220000002400 */
[----:B------:R-:W-:-:S02]  /*5c60*/  FSEL R62, R62, -INF , P4 ;  /* 0xff8000003e3e7808 */ /* 0x000fc40002000000 */
[----:B------:R-:W-:Y:S01]  /*5c70*/  ISETP.GT.AND P4, PT, R56, 0x59, PT ;  /* 0x000000593800780c */ /* 0x000fe20003f84270 */
[----:B-1----:R-:W-:Y:S01]  /*5c80*/  FMUL.FTZ R82, R78, R11 ;  /* 0x0000000b4e527220 */ /* 0x002fe20000410000 */
[----:B------:R-:W-:Y:S02]  /*5c90*/  FSEL R68, R68, -INF , P3 ;  /* 0xff80000044447808 */ /* 0x000fe40001800000 */
[----:B---3--:R-:W-:Y:S01]  /*5ca0*/  FSEL R70, R70, -INF , P5 ;  /* 0xff80000046467808 */ /* 0x008fe20002800000 */
[----:B------:R-:W1:Y:S01]  /*5cb0*/  MUFU.TANH R72, R72 ;  /* 0x0000004800487308 */ /* 0x000e620000002400 */
[----:B----4-:R-:W-:Y:S02]  /*5cc0*/  FSEL R71, R71, -INF , P4 ;  /* 0xff80000047477808 */ /* 0x010fe40002000000 */
[C---:B------:R-:W-:Y:S02]  /*5cd0*/  ISETP.GT.AND P1, PT, R56.reuse, 0x18, PT ;  /* 0x000000183800780c */ /* 0x040fe40003f24270 */
[----:B------:R-:W-:-:S02]  /*5ce0*/  ISETP.GT.AND P2, PT, R56, 0x60, PT ;  /* 0x000000603800780c */ /* 0x000fc40003f44270 */
[C---:B------:R-:W-:Y:S01]  /*5cf0*/  ISETP.GT.AND P3, PT, R56.reuse, 0x61, PT ;  /* 0x000000613800780c */ /* 0x040fe20003f64270 */
[----:B------:R-:W2:Y:S01]  /*5d00*/  MUFU.TANH R73, R73 ;  /* 0x0000004900497308 */ /* 0x000ea20000002400 */
[C---:B------:R-:W-:Y:S02]  /*5d10*/  ISETP.GT.AND P5, PT, R56.reuse, 0x68, PT ;  /* 0x000000683800780c */ /* 0x040fe40003fa4270 */
[----:B------:R-:W-:Y:S02]  /*5d20*/  ISETP.GT.AND P4, PT, R56, 0x69, PT ;  /* 0x000000693800780c */ /* 0x000fe40003f84270 */
[----:B------:R-:W-:Y:S02]  /*5d30*/  FMNMX.FTZ R81, R80, R8, !PT ;  /* 0x0000000850517209 */ /* 0x000fe40007810000 */
[----:B0-----:R-:W-:Y:S01]  /*5d40*/  FSEL R29, R29, -INF , P1 ;  /* 0xff8000001d1d7808 */ /* 0x001fe20000800000 */
[----:B------:R-:W0:Y:S01]  /*5d50*/  MUFU.TANH R74, R74 ;  /* 0x0000004a004a7308 */ /* 0x000e220000002400 */
[----:B-1----:R-:W-:-:S02]  /*5d60*/  FSEL R72, R72, -INF , P2 ;  /* 0xff80000048487808 */ /* 0x002fc40001000000 */
[C---:B------:R-:W-:Y:S02]  /*5d70*/  ISETP.GT.AND P1, PT, R56.reuse, 0x29, PT ;  /* 0x000000293800780c */ /* 0x040fe40003f24270 */
[----:B------:R-:W-:-:S03]  /*5d80*/  ISETP.GT.AND P2, PT, R56, 0x70, PT ;  /* 0x000000703800780c */ /* 0x000fc60003f44270 */
[----:B------:R-:W1:Y:S01]  /*5d90*/  MUFU.TANH R6, R84 ;  /* 0x0000005400067308 */ /* 0x000e620000002400 */
[----:B--2---:R-:W-:Y:S02]  /*5da0*/  FSEL R73, R73, -INF , P3 ;  /* 0xff80000049497808 */ /* 0x004fe40001800000 */
[----:B------:R-:W-:-:S05]  /*5db0*/  ISETP.GT.AND P3, PT, R56, 0x71, PT ;  /* 0x000000713800780c */ /* 0x000fca0003f64270 */
[----:B------:R-:W2:Y:S01]  /*5dc0*/  MUFU.TANH R61, R61 ;  /* 0x0000003d003d7308 */ /* 0x000ea20000002400 */
[----:B0-----:R-:W-:Y:S02]  /*5dd0*/  FSEL R74, R74, -INF , P5 ;  /* 0xff8000004a4a7808 */ /* 0x001fe40002800000 */
[----:B------:R-:W-:-:S05]  /*5de0*/  ISETP.GT.AND P5, PT, R56, 0x78, PT ;  /* 0x000000783800780c */ /* 0x000fca0003fa4270 */
[----:B------:R-:W-:Y:S01]  /*5df0*/  MUFU.TANH R75, R75 ;  /* 0x0000004b004b7308 */ /* 0x000fe20000002400 */
[----:B-1----:R-:W-:Y:S02]  /*5e00*/  FSEL R6, R6, -INF , P4 ;  /* 0xff80000006067808 */ /* 0x002fe40002000000 */
[----:B------:R-:W-:Y:S02]  /*5e10*/  ISETP.GT.AND P4, PT, R56, 0x79, PT ;  /* 0x000000793800780c */ /* 0x000fe40003f84270 */
[----:B------:R-:W-:-:S03]  /*5e20*/  FMNMX.FTZ R56, R12, R81, !PT ;  /* 0x000000510c387209 */ /* 0x000fc60007810000 */
[----:B------:R-:W-:Y:S01]  /*5e30*/  MUFU.TANH R76, R76 ;  /* 0x0000004c004c7308 */ /* 0x000fe20000002400 */
[----:B------:R-:W-:Y:S02]  /*5e40*/  FMNMX.FTZ R81, R15, R56, !PT ;  /* 0x000000380f517209 */ /* 0x000fe40007810000 */
[----:B--2---:R-:W-:Y:S02]  /*5e50*/  FSEL R61, R61, -INF , P1 ;  /* 0xff8000003d3d7808 */ /* 0x004fe40000800000 */
[----:B------:R-:W-:Y:S02]  /*5e60*/  FMNMX.FTZ R56, R20, R81, !PT ;  /* 0x0000005114387209 */ /* 0x000fe40007810000 */
[----:B------:R-:W-:Y:S01]  /*5e70*/  FSETP.NEU.FTZ.AND P1, PT, R78, -INF , PT ;  /* 0xff8000004e00780b */ /* 0x000fe20003f3d000 */
[----:B------:R-:W0:Y:S01]  /*5e80*/  MUFU.TANH R77, R77 ;  /* 0x0000004d004d7308 */ /* 0x000e220000002400 */
[----:B------:R-:W-:Y:S02]  /*5e90*/  FMNMX.FTZ R81, R25, R56, !PT ;  /* 0x0000003819517209 */ /* 0x000fe40007810000 */
[----:B------:R-:W-:-:S02]  /*5ea0*/  FSEL R82, R82, RZ, P1 ;  /* 0x000000ff52527208 */ /* 0x000fc40000800000 */
[----:B------:R-:W-:-:S03]  /*5eb0*/  FMNMX.FTZ R56, R26, R81, !PT ;  /* 0x000000511a387209 */ /* 0x000fc60007810000 */
[-CC-:B------:R-:W-:Y:S01]  /*5ec0*/  FFMA.FTZ R83, R32, R11.reuse, -R82.reuse ;  /* 0x0000000b20537223 */ /* 0x180fe20000010852 */
[----:B------:R-:W-:Y:S01]  /*5ed0*/  FMNMX.FTZ R81, R29, R56, !PT ;  /* 0x000000381d517209 */ /* 0x000fe20007810000 */
[-CC-:B------:R-:W-:Y:S01]  /*5ee0*/  FFMA.FTZ R84, R35, R11.reuse, -R82.reuse ;  /* 0x0000000b23547223 */ /* 0x180fe20000010852 */
[----:B------:R-:W1:Y:S01]  /*5ef0*/  MUFU.TANH R79, R87 ;  /* 0x00000057004f7308 */ /* 0x000e620000002400 */
[--C-:B------:R-:W-:Y:S01]  /*5f00*/  FFMA.FTZ R9, R9, R11, -R82.reuse ;  /* 0x0000000b09097223 */ /* 0x100fe20000010852 */
[----:B------:R-:W-:Y:S01]  /*5f10*/  FMNMX.FTZ R56, R30, R81, !PT ;  /* 0x000000511e387209 */ /* 0x000fe20007810000 */
[-CC-:B------:R-:W-:Y:S01]  /*5f20*/  FFMA.FTZ R10, R10, R11.reuse, -R82.reuse ;  /* 0x0000000b0a0a7223 */ /* 0x180fe20000010852 */
[-CC-:B------:R-:W-:Y:S01]  /*5f30*/  FFMA.FTZ R13, R13, R11.reuse, -R82.reuse ;  /* 0x0000000b0d0d7223 */ /* 0x180fe20000010852 */
[-CC-:B------:R-:W-:Y:S01]  /*5f40*/  FFMA.FTZ R14, R14, R11.reuse, -R82.reuse ;  /* 0x0000000b0e0e7223 */ /* 0x180fe20000010852 */
[----:B------:R-:W-:Y:S01]  /*5f50*/  FMNMX.FTZ R81, R33, R56, !PT ;  /* 0x0000003821517209 */ /* 0x000fe20007810000 */
[-CC-:B------:R-:W-:Y:S01]  /*5f60*/  FFMA.FTZ R21, R21, R11.reuse, -R82.reuse ;  /* 0x0000000b15157223 */ /* 0x180fe20000010852 */
[----:B0-----:R-:W-:Y:S01]  /*5f70*/  FSEL R77, R77, -INF , P5 ;  /* 0xff8000004d4d7808 */ /* 0x001fe20002800000 */
[--C-:B------:R-:W-:Y:S01]  /*5f80*/  FFMA.FTZ R24, R24, R11, -R82.reuse ;  /* 0x0000000b18187223 */ /* 0x100fe20000010852 */
[----:B------:R-:W-:Y:S01]  /*5f90*/  FMNMX.FTZ R56, R34, R81, !PT ;  /* 0x0000005122387209 */ /* 0x000fe20007810000 */
[-CC-:B------:R-:W-:Y:S01]  /*5fa0*/  FFMA.FTZ R27, R27, R11.reuse, -R82.reuse ;  /* 0x0000000b1b1b7223 */ /* 0x180fe20000010852 */
[-CC-:B------:R-:W-:Y:S01]  /*5fb0*/  FFMA.FTZ R28, R28, R11.reuse, -R82.reuse ;  /* 0x0000000b1c1c7223 */ /* 0x180fe20000010852 */
[-CC-:B------:R-:W-:Y:S01]  /*5fc0*/  FFMA.FTZ R31, R31, R11.reuse, -R82.reuse ;  /* 0x0000000b1f1f7223 */ /* 0x180fe20000010852 */
[----:B------:R-:W-:Y:S01]  /*5fd0*/  FMNMX.FTZ R32, R37, R56, !PT ;  /* 0x0000003825207209 */ /* 0x000fe20007810000 */
[-CC-:B------:R-:W-:Y:S01]  /*5fe0*/  FFMA.FTZ R36, R36, R11.reuse, -R82.reuse ;  /* 0x0000000b24247223 */ /* 0x180fe20000010852 */
[----:B------:R-:W-:Y:S01]  /*5ff0*/  MUFU.EX2 R56, R83 ;  /* 0x0000005300387308 */ /* 0x000fe20000000800 */
[----:B-1----:R-:W-:Y:S01]  /*6000*/  FSEL R79, R79, -INF , P4 ;  /* 0xff8000004f4f7808 */ /* 0x002fe20002000000 */
[-CC-:B------:R-:W-:Y:S01]  /*6010*/  FFMA.FTZ R38, R38, R11.reuse, -R82.reuse ;  /* 0x0000000b26267223 */ /* 0x180fe20000010852 */
[----:B------:R-:W-:Y:S01]  /*6020*/  FMNMX.FTZ R81, R61, R32, !PT ;  /* 0x000000203d517209 */ /* 0x000fe20007810000 */
[-CC-:B------:R-:W-:Y:S01]  /*6030*/  FFMA.FTZ R39, R39, R11.reuse, -R82.reuse ;  /* 0x0000000b27277223 */ /* 0x180fe20000010852 */
[-CC-:B------:R-:W-:Y:S01]  /*6040*/  FFMA.FTZ R40, R40, R11.reuse, -R82.reuse ;  /* 0x0000000b28287223 */ /* 0x180fe20000010852 */
[--C-:B------:R-:W-:Y:S01]  /*6050*/  FFMA.FTZ R41, R41, R11, -R82.reuse ;  /* 0x0000000b29297223 */ /* 0x100fe20000010852 */
[----:B------:R-:W-:Y:S01]  /*6060*/  FMNMX.FTZ R32, R50, R81, !PT ;  /* 0x0000005132207209 */ /* 0x000fe20007810000 */
[-CC-:B------:R-:W-:Y:S01]  /*6070*/  FFMA.FTZ R42, R42, R11.reuse, -R82.reuse ;  /* 0x0000000b2a2a7223 */ /* 0x180fe20000010852 */
[----:B------:R0:W-:Y:S01]  /*6080*/  MUFU.EX2 R81, R84 ;  /* 0x0000005400517308 */ /* 0x0001e20000000800 */
[-CC-:B------:R-:W-:Y:S01]  /*6090*/  FFMA.FTZ R43, R43, R11.reuse, -R82.reuse ;  /* 0x0000000b2b2b7223 */ /* 0x180fe20000010852 */
[----:B------:R-:W-:Y:S01]  /*60a0*/  FMNMX.FTZ R35, R51, R32, !PT ;  /* 0x0000002033237209 */ /* 0x000fe20007810000 */
[-CC-:B------:R-:W-:Y:S01]  /*60b0*/  FFMA.FTZ R44, R44, R11.reuse, -R82.reuse ;  /* 0x0000000b2c2c7223 */ /* 0x180fe20000010852 */
[-CC-:B------:R-:W-:Y:S01]  /*60c0*/  FFMA.FTZ R45, R45, R11.reuse, -R82.reuse ;  /* 0x0000000b2d2d7223 */ /* 0x180fe20000010852 */
[--C-:B------:R-:W-:Y:S01]  /*60d0*/  FFMA.FTZ R46, R46, R11, -R82.reuse ;  /* 0x0000000b2e2e7223 */ /* 0x100fe20000010852 */
[----:B------:R-:W-:Y:S01]  /*60e0*/  FMNMX.FTZ R32, R54, R35, !PT ;  /* 0x0000002336207209 */ /* 0x000fe20007810000 */
[-CC-:B------:R-:W-:Y:S01]  /*60f0*/  FFMA.FTZ R48, R48, R11.reuse, -R82.reuse ;  /* 0x0000000b30307223 */ /* 0x180fe20000010852 */
[-CC-:B------:R-:W-:Y:S01]  /*6100*/  FFMA.FTZ R49, R49, R11.reuse, -R82.reuse ;  /* 0x0000000b31317223 */ /* 0x180fe20000010852 */
[-CC-:B0-----:R-:W-:Y:S01]  /*6110*/  FFMA.FTZ R84, R57, R11.reuse, -R82.reuse ;  /* 0x0000000b39547223 */ /* 0x181fe20000010852 */
[----:B------:R-:W-:Y:S01]  /*6120*/  FMNMX.FTZ R35, R55, R32, !PT ;  /* 0x0000002037237209 */ /* 0x000fe20007810000 */
[-CC-:B------:R-:W-:Y:S01]  /*6130*/  FFMA.FTZ R52, R52, R11.reuse, -R82.reuse ;  /* 0x0000000b34347223 */ /* 0x180fe20000010852 */
[-CC-:B------:R-:W-:Y:S01]  /*6140*/  FFMA.FTZ R53, R53, R11.reuse, -R82.reuse ;  /* 0x0000000b35357223 */ /* 0x180fe20000010852 */
[--C-:B------:R-:W-:Y:S01]  /*6150*/  FFMA.FTZ R47, R47, R11, -R82.reuse ;  /* 0x0000000b2f2f7223 */ /* 0x100fe20000010852 */
[----:B------:R-:W-:Y:S01]  /*6160*/  FMNMX.FTZ R32, R58, R35, !PT ;  /* 0x000000233a207209 */ /* 0x000fe20007810000 */
[-CC-:B------:R-:W-:Y:S01]  /*6170*/  FFMA.FTZ R64, R64, R11.reuse, -R82.reuse ;  /* 0x0000000b40407223 */ /* 0x180fe20000010852 */
[-CC-:B------:R-:W-:Y:S01]  /*6180*/  FFMA.FTZ R65, R65, R11.reuse, -R82.reuse ;  /* 0x0000000b41417223 */ /* 0x180fe20000010852 */
[-CC-:B------:R-:W-:Y:S01]  /*6190*/  FFMA.FTZ R67, R67, R11.reuse, -R82.reuse ;  /* 0x0000000b43437223 */ /* 0x180fe20000010852 */
[----:B------:R-:W-:Y:S01]  /*61a0*/  FMNMX.FTZ R35, R59, R32, !PT ;  /* 0x000000203b237209 */ /* 0x000fe20007810000 */
[----:B------:R-:W-:Y:S01]  /*61b0*/  FFMA.FTZ R69, R69, R11, -R82 ;  /* 0x0000000b45457223 */ /* 0x000fe20000010852 */
        /* <DEDUP_REMOVED lines=12> */
[----:B------:R-:W-:Y:S01]  /*6280*/  FSEL R32, R75, -INF , P2 ;  /* 0xff8000004b207808 */ /* 0x000fe20001000000 */
        /* <DEDUP_REMOVED lines=9> */
[----:B------:R-:W-:Y:S01]  /*6320*/  FMNMX.FTZ R75, R79, R76, !PT ;  /* 0x0000004c4f4b7209 */ /* 0x000fe20007810000 */
[----:B------:R-:W-:Y:S02]  /*6330*/  FFMA.FTZ R76, R63, R11, -R82 ;  /* 0x0000000b3f4c7223 */ /* 0x000fe40000010852 */
[----:B------:R-:W-:Y:S02]  /*6340*/  MUFU.EX2 R28, R28 ;  /* 0x0000001c001c7308 */ /* 0x000fe40000000800 */
[----:B------:R-:W0:Y:S06]  /*6350*/  SHFL.BFLY PT, R83, R75, 0x2, 0x1f ;  /* 0x0c401f004b537f89 */ /* 0x000e2c00000e0000 */
[----:B------:R-:W-:Y:S08]  /*6360*/  MUFU.EX2 R31, R31 ;  /* 0x0000001f001f7308 */ /* 0x000ff00000000800 */
[----:B------:R-:W-:Y:S08]  /*6370*/  MUFU.EX2 R36, R36 ;  /* 0x0000002400247308 */ /* 0x000ff00000000800 */
        /* <DEDUP_REMOVED lines=8> */
[C---:B------:R-:W-:Y:S01]  /*6400*/  FSETP.NEU.FTZ.AND P2, PT, R63.reuse, -INF , PT ;  /* 0xff8000003f00780b */ /* 0x040fe20003f5d000 */
[----:B-1----:R-:W-:-:S06]  /*6410*/  FMUL.FTZ R84, R63, R11 ;  /* 0x0000000b3f547220 */ /* 0x002fcc0000410000 */
[----:B------:R-:W-:Y:S01]  /*6420*/  MUFU.EX2 R42, R42 ;  /* 0x0000002a002a7308 */ /* 0x000fe20000000800 */
[----:B------:R-:W-:-:S05]  /*6430*/  FSEL R84, R84, RZ, P2 ;  /* 0x000000ff54547208 */ /* 0x000fca0001000000 */
[-CC-:B------:R-:W-:Y:S01]  /*6440*/  FFMA.FTZ R83, R34, R11.reuse, -R84.reuse ;  /* 0x0000000b22537223 */ /* 0x180fe20000010854 */
[----:B------:R-:W-:Y:S01]  /*6450*/  FSEL R34, R78, RZ, P1 ;  /* 0x000000ff4e227208 */ /* 0x000fe20000800000 */
[-CC-:B------:R-:W-:Y:S01]  /*6460*/  FFMA.FTZ R82, R80, R11.reuse, -R84.reuse ;  /* 0x0000000b50527223 */ /* 0x180fe20000010854 */
[-CC-:B------:R-:W-:Y:S01]  /*6470*/  FFMA.FTZ R87, R12, R11.reuse, -R84.reuse ;  /* 0x0000000b0c577223 */ /* 0x180fe20000010854 */
[-CC-:B------:R-:W-:Y:S01]  /*6480*/  FFMA.FTZ R80, R15, R11.reuse, -R84.reuse ;  /* 0x0000000b0f507223 */ /* 0x180fe20000010854 */
[-CC-:B------:R-:W-:Y:S01]  /*6490*/  FFMA.FTZ R86, R20, R11.reuse, -R84.reuse ;  /* 0x0000000b14567223 */ /* 0x180fe20000010854 */
[----:B------:R-:W-:Y:S01]  /*64a0*/  FADD.FTZ R34, -R34, R7 ;  /* 0x0000000722227221 */ /* 0x000fe20000010100 */
[----:B------:R-:W-:Y:S01]  /*64b0*/  FSEL R7, R63, RZ, P2 ;  /* 0x000000ff3f077208 */ /* 0x000fe20001000000 */
[----:B------:R-:W-:Y:S01]  /*64c0*/  MUFU.EX2 R82, R82 ;  /* 0x0000005200527308 */ /* 0x000fe20000000800 */
[-CC-:B------:R-:W-:Y:S01]  /*64d0*/  FFMA.FTZ R25, R25, R11.reuse, -R84.reuse ;  /* 0x0000000b19197223 */ /* 0x180fe20000010854 */
[-CC-:B------:R-:W-:Y:S01]  /*64e0*/  FFMA.FTZ R26, R26, R11.reuse, -R84.reuse ;  /* 0x0000000b1a1a7223 */ /* 0x180fe20000010854 */
[-C--:B------:R-:W-:Y:S01]  /*64f0*/  FFMA.FTZ R20, R50, R11.reuse, -R84 ;  /* 0x0000000b32147223 */ /* 0x080fe20000010854 */
[----:B------:R-:W-:Y:S01]  /*6500*/  FADD.FTZ R8, -R7, R8 ;  /* 0x0000000807087221 */ /* 0x000fe20000010100 */
[-C--:B------:R-:W-:Y:S01]  /*6510*/  FMUL.FTZ R7, R34, R11.reuse ;  /* 0x0000000b22077220 */ /* 0x080fe20000410000 */
        /* <DEDUP_REMOVED lines=29> */
[----:B------:R-:W-:-:S03]  /*66f0*/  FFMA.FTZ R84, R79, R11, -R84 ;  /* 0x0000000b4f547223 */ /* 0x000fc60000010854 */
[----:B------:R-:W-:-:S03]  /*6700*/  FADD.FTZ R32, R10, R3 ;  /* 0x000000030a207221 */ /* 0x000fc60000010000 */
[----:B------:R-:W0:Y:S01]  /*6710*/  MUFU.EX2 R86, R86 ;  /* 0x0000005600567308 */ /* 0x000e220000000800 */
[----:B-1----:R-:W-:Y:S01]  /*6720*/  FFMA.FTZ R0, R8, R0, R82 ;  /* 0x0000000008007223 */ /* 0x002fe20000010052 */
[----:B------:R-:W-:-:S03]  /*6730*/  FADD.FTZ R73, R13, R32 ;  /* 0x000000200d497221 */ /* 0x000fc60000010000 */
[----:B------:R-:W-:Y:S01]  /*6740*/  FADD.FTZ R3, R87, R0 ;  /* 0x0000000057037221 */ /* 0x000fe20000010000 */
[----:B------:R-:W-:Y:S02]  /*6750*/  FADD.FTZ R0, R14, R73 ;  /* 0x000000490e007221 */ /* 0x000fe40000010000 */
[----:B------:R-:W1:Y:S01]  /*6760*/  MUFU.EX2 R25, R25 ;  /* 0x0000001900197308 */ /* 0x000e620000000800 */
[----:B--2---:R-:W-:-:S07]  /*6770*/  FADD.FTZ R3, R80, R3 ;  /* 0x0000000350037221 */ /* 0x004fce0000010000 */
[----:B------:R-:W2:Y:S01]  /*6780*/  MUFU.EX2 R26, R26 ;  /* 0x0000001a001a7308 */ /* 0x000ea20000000800 */
[----:B0-----:R-:W-:Y:S01]  /*6790*/  FADD.FTZ R32, R86, R3 ;  /* 0x0000000356207221 */ /* 0x001fe20000010000 */
[----:B------:R-:W-:-:S04]  /*67a0*/  FADD.FTZ R3, R21, R0 ;  /* 0x0000000015037221 */ /* 0x000fc80000010000 */
[----:B------:R-:W-:Y:S02]  /*67b0*/  FADD.FTZ R0, R24, R3 ;  /* 0x0000000318007221 */ /* 0x000fe40000010000 */
[----:B------:R-:W0:Y:S02]  /*67c0*/  MUFU.EX2 R29, R29 ;  /* 0x0000001d001d7308 */ /* 0x000e240000000800 */
[----:B------:R-:W-:-:S04]  /*67d0*/  FADD.FTZ R3, R27, R0 ;  /* 0x000000001b037221 */ /* 0x000fc80000010000 */
[----:B------:R-:W-:Y:S02]  /*67e0*/  FADD.FTZ R0, R28, R3 ;  /* 0x000000031c007221 */ /* 0x000fe40000010000 */
[----:B------:R-:W3:Y:S02]  /*67f0*/  MUFU.EX2 R85, R85 ;  /* 0x0000005500557308 */ /* 0x000ee40000000800 */
[----:B------:R-:W-:-:S04]  /*6800*/  FADD.FTZ R3, R31, R0 ;  /* 0x000000001f037221 */ /* 0x000fc80000010000 */
[----:B------:R-:W-:Y:S02]  /*6810*/  FADD.FTZ R0, R56, R3 ;  /* 0x0000000338007221 */ /* 0x000fe40000010000 */
[----:B------:R-:W4:Y:S08]  /*6820*/  MUFU.EX2 R57, R57 ;  /* 0x0000003900397308 */ /* 0x000f300000000800 */
[----:B------:R1:W-:Y:S08]  /*6830*/  MUFU.EX2 R72, R59 ;  /* 0x0000003b00487308 */ /* 0x0003f00000000800 */
[----:B------:R-:W5:Y:S01]  /*6840*/  MUFU.EX2 R83, R83 ;  /* 0x0000005300537308 */ /* 0x000f620000000800 */
[----:B-1----:R-:W-:-:S04]  /*6850*/  FADD.FTZ R59, R25, R32 ;  /* 0x00000020193b7221 */ /* 0x002fc80000010000 */
[----:B--2---:R-:W-:Y:S01]  /*6860*/  FADD.FTZ R32, R26, R59 ;  /* 0x0000003b1a207221 */ /* 0x004fe20000010000 */
[----:B------:R-:W-:Y:S02]  /*6870*/  FADD.FTZ R59, R81, R0 ;  /* 0x00000000513b7221 */ /* 0x000fe40000010000 */
[----:B------:R-:W1:Y:S01]  /*6880*/  MUFU.EX2 R12, R12 ;  /* 0x0000000c000c7308 */ /* 0x000e620000000800 */
[----:B0-----:R-:W-:Y:S01]  /*6890*/  FADD.FTZ R32, R29, R32 ;  /* 0x000000201d207221 */ /* 0x001fe20000010000 */
[----:B------:R-:W-:-:S03]  /*68a0*/  FADD.FTZ R59, R36, R59 ;  /* 0x0000003b243b7221 */ /* 0x000fc60000010000 */
[----:B---3--:R-:W-:-:S03]  /*68b0*/  FADD.FTZ R32, R85, R32 ;  /* 0x0000002055207221 */ /* 0x008fc60000010000 */
[----:B------:R-:W0:Y:S01]  /*68c0*/  MUFU.EX2 R37, R37 ;  /* 0x0000002500257308 */ /* 0x000e220000000800 */
[----:B----4-:R-:W-:-:S04]  /*68d0*/  FADD.FTZ R32, R57, R32 ;  /* 0x0000002039207221 */ /* 0x010fc80000010000 */
[----:B-----5:R-:W-:-:S03]  /*68e0*/  FADD.FTZ R3, R83, R32 ;  /* 0x0000002053037221 */ /* 0x020fc60000010000 */
[----:B------:R-:W2:Y:S01]  /*68f0*/  MUFU.EX2 R20, R20 ;  /* 0x0000001400147308 */ /* 0x000ea20000000800 */
[----:B-1----:R-:W-:-:S07]  /*6900*/  FADD.FTZ R0, R12, R3 ;  /* 0x000000030c007221 */ /* 0x002fce0000010000 */
        /* <DEDUP_REMOVED lines=16> */
[----:B-1----:R-:W-:-:S07]  /*6a10*/  FADD.FTZ R3, R54, R3 ;  /* 0x0000000336037221 */ /* 0x002fce0000010000 */
[----:B------:R-:W1:Y:S08]  /*6a20*/  MUFU.EX2 R77, R60 ;  /* 0x0000003c004d7308 */ /* 0x000e700000000800 */
[----:B------:R-:W3:Y:S08]  /*6a30*/  MUFU.EX2 R45, R45 ;  /* 0x0000002d002d7308 */ /* 0x000ef00000000800 */
[----:B------:R-:W4:Y:S08]  /*6a40*/  MUFU.EX2 R79, R62 ;  /* 0x0000003e004f7308 */ /* 0x000f300000000800 */
[----:B------:R-:W5:Y:S08]  /*6a50*/  MUFU.EX2 R46, R46 ;  /* 0x0000002e002e7308 */ /* 0x000f700000000800 */
[----:B------:R-:W5:Y:S08]  /*6a60*/  MUFU.EX2 R73, R66 ;  /* 0x0000004200497308 */ /* 0x000f700000000800 */
[----:B------:R-:W5:Y:S08]  /*6a70*/  MUFU.EX2 R48, R48 ;  /* 0x0000003000307308 */ /* 0x000f700000000800 */
[----:B------:R0:W-:Y:S08]  /*6a80*/  MUFU.EX2 R66, R33 ;  /* 0x0000002100427308 */ /* 0x0001f00000000800 */
[----:B------:R-:W5:Y:S01]  /*6a90*/  MUFU.EX2 R74, R68 ;  /* 0x00000044004a7308 */ /* 0x000f620000000800 */
[----:B0-----:R-:W-:Y:S01]  /*6aa0*/  FADD.FTZ R33, R43, R0 ;  /* 0x000000002b217221 */ /* 0x001fe20000010000 */
[----:B------:R-:W-:-:S03]  /*6ab0*/  FADD.FTZ R0, R72, R3 ;  /* 0x0000000348007221 */ /* 0x000fc60000010000 */
[----:B--2---:R-:W-:Y:S01]  /*6ac0*/  FADD.FTZ R32, R44, R33 ;  /* 0x000000212c207221 */ /* 0x004fe20000010000 */
[----:B-1----:R-:W-:Y:S02]  /*6ad0*/  FADD.FTZ R0, R77, R0 ;  /* 0x000000004d007221 */ /* 0x002fe40000010000 */
[----:B------:R-:W0:Y:S01]  /*6ae0*/  MUFU.EX2 R49, R49 ;  /* 0x0000003100317308 */ /* 0x000e220000000800 */
[----:B---3--:R-:W-:Y:S01]  /*6af0*/  FADD.FTZ R3, R45, R32 ;  /* 0x000000202d037221 */ /* 0x008fe20000010000 */
[----:B----4-:R-:W-:-:S03]  /*6b00*/  FADD.FTZ R0, R79, R0 ;  /* 0x000000004f007221 */ /* 0x010fc60000010000 */
[----:B-----5:R-:W-:Y:S01]  /*6b10*/  FADD.FTZ R3, R46, R3 ;  /* 0x000000032e037221 */ /* 0x020fe20000010000 */
[----:B------:R-:W-:Y:S02]  /*6b20*/  FADD.FTZ R33, R73, R0 ;  /* 0x0000000049217221 */ /* 0x000fe40000010000 */
[----:B------:R-:W1:Y:S01]  /*6b30*/  MUFU.EX2 R70, R70 ;  /* 0x0000004600467308 */ /* 0x000e620000000800 */
[----:B------:R-:W-:Y:S01]  /*6b40*/  FADD.FTZ R0, R48, R3 ;  /* 0x0000000330007221 */ /* 0x000fe20000010000 */
        /* <DEDUP_REMOVED lines=11> */
[----:B-1----:R-:W-:-:S04]  /*6c00*/  FADD.FTZ R32, R53, R32 ;  /* 0x0000002035207221 */ /* 0x002fc80000010000 */
        /* <DEDUP_REMOVED lines=27> */
.L_x_12087:
[----:B------:R-:W-:Y:S01]  /*6dc0*/  ULEA UR6, UR6, UR41, 0x3 ;  /* 0x0000002906067291 */ /* 0x000fe2000f8e183f */
[----:B------:R-:W-:Y:S01]  /*6dd0*/  F2FP.F16.F32.PACK_AB R25, R26, R25 ;  /* 0x000000191a19723e */ /* 0x000fe200000000ff */
[----:B------:R-:W-:Y:S01]  /*6de0*/  FMUL.FTZ R88, R88, R7 ;  /* 0x0000000758587220 */ /* 0x000fe20000410000 */
[----:B------:R-:W-:Y:S01]  /*6df0*/  F2FP.F16.F32.PACK_AB R32, R10, R9 ;  /* 0x000000090a20723e */ /* 0x000fe200000000ff */
[----:B------:R-:W-:Y:S01]  /*6e00*/  UIADD3 UR6, UR6, 0x2d860, URZ ;  /* 0x0002d86006067890 */ /* 0x000fe2000fffe03f */
[----:B------:R-:W-:Y:S01]  /*6e10*/  F2FP.F16.F32.PACK_AB R33, R87, R82 ;  /* 0x000000525721723e */ /* 0x000fe200000000ff */
[----:B------:R-:W-:Y:S01]  /*6e20*/  FMUL.FTZ R89, R89, R7 ;  /* 0x0000000759597220 */ /* 0x000fe20000410000 */
[----:B------:R-:W-:Y:S01]  /*6e30*/  F2FP.F16.F32.PACK_AB R34, R14, R13 ;  /* 0x0000000d0e22723e */ /* 0x000fe200000000ff */
[----:B------:R-:W-:Y:S01]  /*6e40*/  UPRMT UR6, UR42, 0x654, UR6 ;  /* 0x000006542a067896 */ /* 0x000fe20008000006 */
        /* <DEDUP_REMOVED lines=10> */
[----:B------:R-:W-:Y:S01]  /*6ef0*/  STSM.16.M88.4 [R16+0x21800], R32 ;  /* 0x0218002010007844 */ /* 0x000fe20000000200 */
[----:B------:R-:W-:Y:S01]  /*6f00*/  F2FP.F16.F32.PACK_AB R57, R83, R57 ;  /* 0x000000395339723e */ /* 0x000fe200000000ff */
[----:B------:R-:W-:Y:S01]  /*6f10*/  UMOV UR6, UR38 ;  /* 0x0000002600067c82 */ /* 0x000fe20008000000 */
        /* <DEDUP_REMOVED lines=44> */
[----:B------:R-:W-:Y:S01]  /*71e0*/  ISETP.GT.AND P1, PT, R5, R4, PT ;  /* 0x000000040500720c */ /* 0x000fe20003f24270 */
[-C--:B------:R-:W-:Y:S01]  /*71f0*/  FMUL.FTZ R132, R132, R7.reuse ;  /* 0x0000000784847220 */ /* 0x080fe20000410000 */
[----:B------:R-:W-:Y:S01]  /*7200*/  FMUL.FTZ R133, R133, R7 ;  /* 0x0000000785857220 */ /* 0x000fe20000410000 */
        /* <DEDUP_REMOVED lines=36> */
[----:B-1----:R-:W-:Y:S05]  /*7450*/  @P1 BRA `(.L_x_12088) ;  /* 0xffffffcc008c1947 */ /* 0x002fea000383ffff */
.L_x_12077:
[----:B------:R-:W-:-:S13]  /*7460*/  ISETP.GE.AND P1, PT, R5, RZ, PT ;  /* 0x000000ff0500720c */ /* 0x000fda0003f26270 */
[----:B------:R-:W-:Y:S05]  /*7470*/  @!P1 BRA `(.L_x_12089) ;  /* 0x0000002800389947 */ /* 0x000fea0003800000 */
[----:B------:R-:W-:Y:S01]  /*7480*/  IMAD.MOV.U32 R6, RZ, RZ, R63 ;  /* 0x000000ffff067224 */ /* 0x000fe200078e003f */
[----:B------:R-:W-:Y:S01]  /*7490*/  UMOV UR6, UR38 ;  /* 0x0000002600067c82 */ /* 0x000fe20008000000 */
[----:B------:R-:W-:Y:S01]  /*74a0*/  IMAD.MOV.U32 R4, RZ, RZ, R78 ;  /* 0x000000ffff047224 */ /* 0x000fe200078e004e */
[----:B------:R-:W-:Y:S01]  /*74b0*/  ULDC UR5, c[0x0][0x9d8] ;  /* 0x0002760000057ab9 */ /* 0x000fe20000000800 */
[----:B------:R-:W-:-:S07]  /*74c0*/  IMAD.MOV.U32 R7, RZ, RZ, R2 ;  /* 0x000000ffff077224 */ /* 0x000fce00078e0002 */
.L_x_12100:
[----:B------:R-:W-:Y:S01]  /*74d0*/  ISETP.NE.AND P2, PT, RZ, UR40, PT ;  /* 0x00000028ff007c0c */ /* 0x000fe2000bf45270 */
[----:B------:R-:W-:-:S04]  /*74e0*/  UISETP.NE.AND UP0, UPT, UR6, 0x1, UPT ;  /* 0x000000010600788c */ /* 0x000fc8000bf05270 */
[----:B------:R-:W-:-:S06]  /*74f0*/  USEL UR7, URZ, 0x1, UP0 ;  /* 0x000000013f077887 */ /* 0x000fcc0008000000 */
[----:B------:R-:W-:Y:S02]  /*7500*/  LOP3.LUT R2, R7, UR7, RZ, 0x3c, !PT ;  /* 0x0000000707027c12 */ /* 0x000fe4000f8e3cff */
[----:B------:R-:W-:Y:S05]  /*7510*/  @P2 BRA `(.L_x_12090) ;  /* 0x0000000000342947 */ /* 0x000fea0003800000 */
[----:B------:R-:W-:Y:S05]  /*7520*/  @!P0 BRA `(.L_x_12091) ;  /* 0x0000000000048947 */ /* 0x000fea0003800000 */
[----:B------:R-:W-:Y:S01]  /*7530*/  BPT.TRAP 0x1 ;  /* 0x000000040000795c */ /* 0x000fe20000300000 */
.L_x_12091:
        /* <DEDUP_REMOVED lines=8> */
.L_x_12092:
[----:B--2---:R-:W-:Y:S05]  /*75c0*/  @P1 BRA `(.L_x_12090) ;  /* 0x0000000000081947 */ /* 0x004fea0003800000 */
[----:B------:R-:W2:Y:S02]  /*75d0*/  SYNCS.PHASECHK.TRANS64.TRYWAIT P1, [UR7+0x2d830], R8 ;  /* 0x02d83008ff0075a7 */ /* 0x000ea40008020147 */
[----:B--2---:R-:W-:Y:S05]  /*75e0*/  @!P1 BRA `(.L_x_12093) ;  /* 0x000000a400749947 */ /* 0x004fea0003800000 */
.L_x_12090:
        /* <DEDUP_REMOVED lines=40> */
.L_x_12095:
[----:B------:R-:W-:Y:S01]  /*7870*/  ULEA UR7, UR6, UR41, 0x3 ;  /* 0x0000002906077291 */ /* 0x000fe2000f8e183f */
[----:B------:R-:W-:-:S08]  /*7880*/  SHF.L.U32 R7, R7, 0x1f, RZ ;  /* 0x0000001f07077819 */ /* 0x000fd000000006ff */
[----:B------:R0:W1:Y:S01]  /*7890*/  SYNCS.PHASECHK.TRANS64.TRYWAIT P1, [UR7+0x2d850], R7 ;  /* 0x02d85007ff0075a7 */ /* 0x0000620008020147 */
[----:B------:R-:W-:Y:S05]  /*78a0*/  @!P0 BRA `(.L_x_12096) ;  /* 0x0000000000048947 */ /* 0x000fea0003800000 */
[----:B------:R-:W-:Y:S01]  /*78b0*/  BPT.TRAP 0x1 ;  /* 0x000000040000795c */ /* 0x000fe20000300000 */
.L_x_12096:
[----:B-1----:R-:W-:Y:S05]  /*78c0*/  @P1 BRA `(.L_x_12094) ;  /* 0x0000000000081947 */ /* 0x002fea0003800000 */
[----:B------:R-:W1:Y:S02]  /*78d0*/  SYNCS.PHASECHK.TRANS64.TRYWAIT P1, [UR7+0x2d850], R7 ;  /* 0x02d85007ff0075a7 */ /* 0x000e640008020147 */
[----:B-1----:R-:W-:Y:S05]  /*78e0*/  @!P1 BRA `(.L_x_12097) ;  /* 0x000000a000cc9947 */ /* 0x002fea0003800000 */
.L_x_12094:
        /* <DEDUP_REMOVED lines=70> */
.L_x_12098:
        /* <DEDUP_REMOVED lines=73> */
[----:B------:R-:W-:-:S04]  /*81e0*/  ULEA UR7, UR38, UR41, 0x3 ;  /* 0x0000002926077291 */ /* 0x000fc8000f8e183f */
[----:B------:R-:W-:Y:S01]  /*81f0*/  UIADD3 UR7, UR7, 0x2d840, URZ ;  /* 0x0002d84007077890 */ /* 0x000fe2000fffe03f */
[----:B------:R-:W0:Y:S01]  /*8200*/  MUFU.TANH R24, R24 ;  /* 0x0000001800187308 */ /* 0x000e220000002400 */
[----:B-1----:R-:W-:Y:S02]  /*8210*/  FMNMX.FTZ R63, R15, R70, !PT ;  /* 0x000000460f3f7209 */ /* 0x002fe40007810000 */
[----:B------:R-:W-:-:S05]  /*8220*/  UPRMT UR7, UR42, 0x654, UR7 ;  /* 0x000006542a077896 */ /* 0x000fca0008000007 */
[----:B------:R-:W1:Y:S01]  /*8230*/  MUFU.TANH R21, R21 ;  /* 0x0000001500157308 */ /* 0x000e620000002400 */
[----:B--2---:R-:W-:-:S03]  /*8240*/  FMNMX.FTZ R68, R20, R11, !PT ;  /* 0x0000000b14447209 */ /* 0x004fc60007810000 */
[----:B------:R-:W-:Y:S04]  /*8250*/  SYNCS.ARRIVE.TRANS64.RED.A1T0 RZ, [UR7], RZ ;  /* 0x000000ffffff79a7 */ /* 0x000fe80008100407 */
[----:B------:R-:W2:Y:S01]  /*8260*/  MUFU.TANH R25, R25 ;  /* 0x0000001900197308 */ /* 0x000ea20000002400 */
[----:B0-----:R-:W-:-:S07]  /*8270*/  FMNMX.FTZ R70, R24, R63, !PT ;  /* 0x0000003f18467209 */ /* 0x001fce0007810000 */
[----:B------:R-:W0:Y:S01]  /*8280*/  MUFU.TANH R26, R26 ;  /* 0x0000001a001a7308 */ /* 0x000e220000002400 */
[----:B-1----:R-:W-:Y:S01]  /*8290*/  FMNMX.FTZ R11, R21, R68, !PT ;  /* 0x00000044150b7209 */ /* 0x002fe20007810000 */
[----:B------:R-:W-:Y:S01]  /*82a0*/  FMUL.FTZ R68, R77, UR5 ;  /* 0x000000054d447c20 */ /* 0x000fe20008410000 */
[----:B------:R-:W-:-:S05]  /*82b0*/  FMUL.FTZ R77, R86, UR5 ;  /* 0x00000005564d7c20 */ /* 0x000fca0008410000 */
        /* <DEDUP_REMOVED lines=16> */
[----:B------:R-:W-:Y:S01]  /*83c0*/  FMUL.FTZ R70, R79, UR5 ;  /* 0x000000054f467c20 */ /* 0x000fe20008410000 */
[----:B------:R-:W-:-:S05]  /*83d0*/  FMUL.FTZ R79, R87, UR5 ;  /* 0x00000005574f7c20 */ /* 0x000fca0008410000 */
        /* <DEDUP_REMOVED lines=95> */
[----:B0-----:R-:W-:Y:S02]  /*89d0*/  FMNMX.FTZ R83, R80, R11, !PT ;  /* 0x0000000b50537209 */ /* 0x001fe40007810000 */
[----:B------:R-:W0:Y:S03]  /*89e0*/  LDC R11, c[0x0][0x988] ;  /* 0x00026200ff0b7b82 */ /* 0x000e260000000800 */
[----:B------:R-:W2:Y:S01]  /*89f0*/  SHFL.BFLY PT, R84, R83, 0x1, 0x1f ;  /* 0x0c201f0053547f89 */ /* 0x000ea200000e0000 */
[----:B-1----:R-:W-:-:S05]  /*8a00*/  FMNMX.FTZ R78, R82, R63, !PT ;  /* 0x0000003f524e7209 */ /* 0x002fca0007810000 */
[C---:B------:R-:W-:Y:S01]  /*8a10*/  FADD.FTZ R4, -R78.reuse, R4 ;  /* 0x000000044e047221 */ /* 0x040fe20000010100 */
[-C--:B0-----:R-:W-:Y:S01]  /*8a20*/  FMUL.FTZ R80, R78, R11.reuse ;  /* 0x0000000b4e507220 */ /* 0x081fe20000410000 */
[----:B--2---:R-:W-:Y:S02]  /*8a30*/  FMNMX.FTZ R63, R83, R84, !PT ;  /* 0x00000054533f7209 */ /* 0x004fe40007810000 */
[-C--:B------:R-:W-:Y:S01]  /*8a40*/  FMUL.FTZ R84, R4, R11.reuse ;  /* 0x0000000b04547220 */ /* 0x080fe20000410000 */
[-CC-:B------:R-:W-:Y:S01]  /*8a50*/  FFMA.FTZ R7, R7, R11.reuse, -R80.reuse ;  /* 0x0000000b07077223 */ /* 0x180fe20000010850 */
[-CC-:B------:R-:W-:Y:S01]  /*8a60*/  FFMA.FTZ R81, R34, R11.reuse, -R80.reuse ;  /* 0x0000000b22517223 */ /* 0x180fe20000010850 */
[-C--:B------:R-:W-:Y:S01]  /*8a70*/  FFMA.FTZ R8, R8, R11.reuse, -R80 ;  /* 0x0000000b08087223 */ /* 0x080fe20000010850 */
        /* <DEDUP_REMOVED lines=43> */
[-CC-:B------:R-:W-:Y:S01]  /*8d30*/  FFMA.FTZ R25, R25, R11.reuse, -R138.reuse ;  /* 0x0000000b19197223 */ /* 0x180fe2000001088a */
[-CC-:B------:R-:W-:Y:S01]  /*8d40*/  FFMA.FTZ R14, R32, R11.reuse, -R138.reuse ;  /* 0x0000000b200e7223 */ /* 0x180fe2000001088a */
[----:B------:R-:W-:Y:S01]  /*8d50*/  FFMA.FTZ R32, R57, R11, -R138 ;  /* 0x0000000b39207223 */ /* 0x000fe2000001088a */
[----:B0-----:R-:W-:Y:S01]  /*8d60*/  FFMA.FTZ R3, R6, R3, R7 ;  /* 0x0000000306037223 */ /* 0x001fe20000010007 */
[----:B-1----:R-:W-:Y:S01]  /*8d70*/  FFMA.FTZ R57, R4, R0, R34 ;  /* 0x0000000004397223 */ /* 0x002fe20000010022 */
        /* <DEDUP_REMOVED lines=30> */
[----:B------:R-:W-:-:S04]  /*8f60*/  FFMA.FTZ R79, R79, R11, -R138 ;  /* 0x0000000b4f4f7223 */ /* 0x000fc8000001088a */
        /* <DEDUP_REMOVED lines=32> */
[----:B------:R1:W-:Y:S01]  /*9170*/  MUFU.EX2 R70, R52 ;  /* 0x0000003400467308 */ /* 0x0003e20000000800 */
[----:B0-----:R-:W-:-:S07]  /*9180*/  FADD.FTZ R0, R38, R3 ;  /* 0x0000000326007221 */ /* 0x001fce0000010000 */
[----:B------:R-:W0:Y:S01]  /*9190*/  MUFU.EX2 R39, R39 ;  /* 0x0000002700277308 */ /* 0x000e220000000800 */
[----:B-1----:R-:W-:-:S04]  /*91a0*/  FADD.FTZ R52, R14, R61 ;  /* 0x0000003d0e347221 */ /* 0x002fc80000010000 */
[----:B------:R-:W-:-:S03]  /*91b0*/  FADD.FTZ R52, R83, R52 ;  /* 0x0000003453347221 */ /* 0x000fc60000010000 */
[----:B------:R-:W-:Y:S08]  /*91c0*/  MUFU.EX2 R41, R41 ;  /* 0x0000002900297308 */ /* 0x000ff00000000800 */
[----:B------:R-:W1:Y:S01]  /*91d0*/  MUFU.EX2 R42, R42 ;  /* 0x0000002a002a7308 */ /* 0x000e620000000800 */
[----:B0-----:R-:W-:-:S07]  /*91e0*/  FADD.FTZ R3, R39, R0 ;  /* 0x0000000027037221 */ /* 0x001fce0000010000 */
[----:B------:R-:W-:Y:S08]  /*91f0*/  MUFU.EX2 R9, R9 ;  /* 0x0000000900097308 */ /* 0x000ff00000000800 */
[----:B------:R0:W-:Y:S01]  /*9200*/  MUFU.EX2 R74, R53 ;  /* 0x00000035004a7308 */ /* 0x0001e20000000800 */
[----:B-1----:R-:W-:-:S07]  /*9210*/  FADD.FTZ R0, R42, R3 ;  /* 0x000000032a007221 */ /* 0x002fce0000010000 */
[----:B------:R-:W1:Y:S01]  /*9220*/  MUFU.EX2 R43, R43 ;  /* 0x0000002b002b7308 */ /* 0x000e620000000800 */
[----:B0-----:R-:W-:-:S04]  /*9230*/  FADD.FTZ R53, R15, R52 ;  /* 0x000000340f357221 */ /* 0x001fc80000010000 */
[----:B------:R-:W-:-:S03]  /*9240*/  FADD.FTZ R53, R36, R53 ;  /* 0x0000003524357221 */ /* 0x000fc60000010000 */
[----:B------:R-:W-:Y:S08]  /*9250*/  MUFU.EX2 R29, R29 ;  /* 0x0000001d001d7308 */ /* 0x000ff00000000800 */
[----:B------:R-:W0:Y:S01]  /*9260*/  MUFU.EX2 R46, R46 ;  /* 0x0000002e002e7308 */ /* 0x000e220000000800 */
[----:B-1----:R-:W-:-:S07]  /*9270*/  FADD.FTZ R3, R43, R0 ;  /* 0x000000002b037221 */ /* 0x002fce0000010000 */
[----:B------:R-:W1:Y:S08]  /*9280*/  MUFU.EX2 R49, R87 ;  /* 0x0000005700317308 */ /* 0x000e700000000800 */
[----:B------:R2:W-:Y:S01]  /*9290*/  MUFU.EX2 R57, R24 ;  /* 0x0000001800397308 */ /* 0x0005e20000000800 */
[----:B0-----:R-:W-:-:S07]  /*92a0*/  FADD.FTZ R0, R46, R3 ;  /* 0x000000032e007221 */ /* 0x001fce0000010000 */
[----:B------:R-:W-:Y:S01]  /*92b0*/  MUFU.EX2 R47, R47 ;  /* 0x0000002f002f7308 */ /* 0x000fe20000000800 */
[----:B--2---:R-:W-:-:S04]  /*92c0*/  FADD.FTZ R24, R10, R53 ;  /* 0x000000350a187221 */ /* 0x004fc80000010000 */
[----:B------:R-:W-:-:S03]  /*92d0*/  FADD.FTZ R24, R41, R24 ;  /* 0x0000001829187221 */ /* 0x000fc60000010000 */
[----:B------:R0:W2:Y:S01]  /*92e0*/  MUFU.EX2 R56, R37 ;  /* 0x0000002500387308 */ /* 0x0000a20000000800 */
[----:B------:R-:W-:-:S04]  /*92f0*/  FADD.FTZ R24, R9, R24 ;  /* 0x0000001809187221 */ /* 0x000fc80000010000 */
[----:B------:R-:W-:-:S03]  /*9300*/  FADD.FTZ R24, R29, R24 ;  /* 0x000000181d187221 */ /* 0x000fc60000010000 */
[----:B------:R-:W3:Y:S01]  /*9310*/  MUFU.EX2 R50, R50 ;  /* 0x0000003200327308 */ /* 0x000ee20000000800 */
[----:B-1----:R-:W-:Y:S01]  /*9320*/  FADD.FTZ R3, R49, R24 ;  /* 0x0000001831037221 */ /* 0x002fe20000010000 */
[----:B0-----:R-:W-:-:S06]  /*9330*/  FFMA.FTZ R37, R77, R11, -R138 ;  /* 0x0000000b4d257223 */ /* 0x001fcc000001088a */
[----:B------:R-:W0:Y:S01]  /*9340*/  MUFU.EX2 R51, R51 ;  /* 0x0000003300337308 */ /* 0x000e220000000800 */
[----:B--2---:R-:W-:-:S04]  /*9350*/  FADD.FTZ R3, R56, R3 ;  /* 0x0000000338037221 */ /* 0x004fc80000010000 */
[----:B------:R-:W-:-:S03]  /*9360*/  FADD.FTZ R3, R70, R3 ;  /* 0x0000000346037221 */ /* 0x000fc60000010000 */
[----:B------:R-:W1:Y:S08]  /*9370*/  MUFU.EX2 R54, R54 ;  /* 0x0000003600367308 */ /* 0x000e700000000800 */
[----:B------:R-:W2:Y:S08]  /*9380*/  MUFU.EX2 R55, R55 ;  /* 0x0000003700377308 */ /* 0x000eb00000000800 */
[----:B------:R4:W-:Y:S08]  /*9390*/  MUFU.EX2 R66, R33 ;  /* 0x0000002100427308 */ /* 0x0009f00000000800 */
[----:B------:R-:W5:Y:S01]  /*93a0*/  MUFU.EX2 R69, R32 ;  /* 0x0000002000457308 */ /* 0x000f620000000800 */
[----:B----4-:R-:W-:-:S04]  /*93b0*/  FADD.FTZ R33, R47, R0 ;  /* 0x000000002f217221 */ /* 0x010fc80000010000 */
[----:B---3--:R-:W-:-:S03]  /*93c0*/  FADD.FTZ R0, R50, R33 ;  /* 0x0000002132007221 */ /* 0x008fc60000010000 */
[----:B------:R-:W3:Y:S01]  /*93d0*/  MUFU.EX2 R58, R58 ;  /* 0x0000003a003a7308 */ /* 0x000ee20000000800 */
[----:B0-----:R-:W-:Y:S01]  /*93e0*/  FADD.FTZ R33, R51, R0 ;  /* 0x0000000033217221 */ /* 0x001fe20000010000 */
[----:B------:R-:W-:-:S03]  /*93f0*/  FADD.FTZ R0, R74, R3 ;  /* 0x000000034a007221 */ /* 0x000fc60000010000 */
[----:B-1----:R-:W-:Y:S01]  /*9400*/  FADD.FTZ R24, R54, R33 ;  /* 0x0000002136187221 */ /* 0x002fe20000010000 */
[----:B------:R-:W-:Y:S02]  /*9410*/  FADD.FTZ R0, R57, R0 ;  /* 0x0000000039007221 */ /* 0x000fe40000010000 */
[----:B------:R-:W0:Y:S01]  /*9420*/  MUFU.EX2 R61, R60 ;  /* 0x0000003c003d7308 */ /* 0x000e220000000800 */
[----:B--2---:R-:W-:Y:S01]  /*9430*/  FADD.FTZ R3, R55, R24 ;  /* 0x0000001837037221 */ /* 0x004fe20000010000 */
[----:B-----5:R-:W-:-:S06]  /*9440*/  FADD.FTZ R0, R69, R0 ;  /* 0x0000000045007221 */ /* 0x020fcc0000010000 */
[----:B------:R-:W1:Y:S01]  /*9450*/  MUFU.EX2 R59, R59 ;  /* 0x0000003b003b7308 */ /* 0x000e620000000800 */
[----:B---3--:R-:W-:-:S07]  /*9460*/  FADD.FTZ R24, R58, R3 ;  /* 0x000000033a187221 */ /* 0x008fce0000010000 */
        /* <DEDUP_REMOVED lines=37> */
.L_x_12099:
        /* <DEDUP_REMOVED lines=22> */
[----:B------:R-:W-:Y:S01]  /*9820*/  UMOV UR6, UR38 ;  /* 0x0000002600067c82 */ /* 0x000fe20008000000 */
[----:B------:R-:W-:Y:S01]  /*9830*/  F2FP.F16.F32.PACK_AB R15, R36, R15 ;  /* 0x0000000f240f723e */ /* 0x000fe200000000ff */
[----:B------:R1:W-:Y:S01]  /*9840*/  STSM.16.M88.4 [R22], R24 ;  /* 0x0000001816007844 */ /* 0x0003e20000000200 */
        /* <DEDUP_REMOVED lines=35> */
[----:B------:R1:W-:Y:S01]  /*9a80*/  STSM.16.M88.4 [R18+0x6000], R64 ;  /* 0x0060004012007844 */ /* 0x0003e20000000200 */
[----:B------:R-:W-:Y:S01]  /*9a90*/  F2FP.F16.F32.PACK_AB R73, R45, R73 ;  /* 0x000000492d49723e */ /* 0x000fe200000000ff */
[-C--:B------:R-:W-:Y:S01]  /*9aa0*/  FMUL.FTZ R125, R125, R6.reuse ;  /* 0x000000067d7d7220 */ /* 0x080fe20000410000 */
        /* <DEDUP_REMOVED lines=43> */
.L_x_12089:
[----:B------:R-:W-:Y:S06]  /*9d60*/  BAR.ARV 0x8, 0x200 ;  /* 0x0208000000007b1d */ /* 0x000fec0000002000 */
[----:B------:R-:W-:Y:S05]  /*9d70*/  @!P0 BRA `(.L_x_12101) ;  /* 0x0000000000048947 */ /* 0x000fea0003800000 */
[----:B------:R-:W-:Y:S01]  /*9d80*/  BPT.TRAP 0x1 ;  /* 0x000000040000795c */ /* 0x000fe20000300000 */
.L_x_12101:
[----:B------:R-:W-:Y:S01]  /*9d90*/  ULEA UR4, UR38, UR41, 0x3 ;  /* 0x0000002926047291 */ /* 0x000fe2000f8e183f */
[----:B------:R-:W-:-:S08]  /*9da0*/  SHF.L.U32 R4, R2, 0x1f, RZ ;  /* 0x0000001f02047819 */ /* 0x000fd000000006ff */
[----:B------:R1:W2:Y:S01]  /*9db0*/  SYNCS.PHASECHK.TRANS64.TRYWAIT P1, [UR4+0x2d850], R4 ;  /* 0x02d85004ff0075a7 */ /* 0x0002a20008020144 */
[----:B------:R-:W-:Y:S05]  /*9dc0*/  @!P0 BRA `(.L_x_12102) ;  /* 0x0000000000048947 */ /* 0x000fea0003800000 */
[----:B------:R-:W-:Y:S01]  /*9dd0*/  BPT.TRAP 0x1 ;  /* 0x000000040000795c */ /* 0x000fe20000300000 */
.L_x_12102:
[----:B--2---:R-:W-:Y:S05]  /*9de0*/  @P1 BRA `(.L_x_12103) ;  /* 0x0000000000081947 */ /* 0x004fea0003800000 */
[----:B------:R-:W2:Y:S02]  /*9df0*/  SYNCS.PHASECHK.TRANS64.TRYWAIT P1, [UR4+0x2d850], R4 ;  /* 0x02d85004ff0075a7 */ /* 0x000ea40008020144 */
[----:B--2---:R-:W-:Y:S05]  /*9e00*/  @!P1 BRA `(.L_x_12104) ;  /* 0x0000007c009c9947 */ /* 0x004fea0003800000 */
.L_x_12103:
        /* <DEDUP_REMOVED lines=10> */
[----:B------:R-:W-:-:S02]  /*9eb0*/  UMOV UR8, UR39 ;  /* 0x0000002700087c82 */ /* 0x000fc40008000000 */
[----:B------:R-:W-:-:S04]  /*9ec0*/  ULOP3.LUT UR5, UR41, 0x2000000, URZ, 0xfc, !UPT ;  /* 0x0200000029057892 */ /* 0x000fc8000f8efc3f */
[----:B------:R-:W-:-:S07]  /*9ed0*/  UIMAD UR5, UR38, 0x600, UR5 ;  /* 0x00000600260578a4 */ /* 0x000fce000f8e0205 */
        /* <DEDUP_REMOVED lines=8> */
[----:B--2---:R-:W-:Y:S01]  /*9f60*/  FADD.FTZ R6, R5, R0 ;  /* 0x0000000005067221 */ /* 0x004fe20000010000 */
[----:B------:R-:W-:Y:S01]  /*9f70*/  IMAD.MOV.U32 R0, RZ, RZ, -0x800000 ;  /* 0xff800000ff007424 */ /* 0x000fe200078e00ff */
[----:B------:R-:W0:Y:S04]  /*9f80*/  SHFL.BFLY PT, R5, R4, 0x1, 0x1f ;  /* 0x0c201f0004057f89 */ /* 0x000e2800000e0000 */
[----:B------:R-:W1:Y:S01]  /*9f90*/  SHFL.BFLY PT, R7, R6, 0x1, 0x1f ;  /* 0x0c201f0006077f89 */ /* 0x000e6200000e0000 */
[----:B0-----:R-:W-:Y:S01]  /*9fa0*/  FADD.FTZ R12, R4, R5 ;  /* 0x00000005040c7221 */ /* 0x001fe20000010000 */
[----:B------:R-:W-:-:S02]  /*9fb0*/  IMAD.MOV.U32 R5, RZ, RZ, RZ ;  /* 0x000000ffff057224 */ /* 0x000fc400078e00ff */
        /* <DEDUP_REMOVED lines=61> */
.L_x_12105:
        /* <DEDUP_REMOVED lines=55> */
[----:B------:R-:W-:Y:S01]  /*a700*/  VIADD R149, R149, 0x1 ;  /* 0x0000000195957836 */ /* 0x000fe20000000000 */
[----:B------:R-:W-:Y:S01]  /*a710*/  LOP3.LUT R2, R2, UR4, RZ, 0x3c, !PT ;  /* 0x0000000402027c12 */ /* 0x000fe2000f8e3cff */
[----:B------:R-:W-:-:S12]  /*a720*/  USEL UR38, UR38, URZ, UP0 ;  /* 0x0000003f26267287 */ /* 0x000fd80008000000 */
.L_x_12069:
        /* <DEDUP_REMOVED lines=10> */
[----:B------:R-:W-:Y:S01]  /*a7d0*/  F2FP.F16.F32.PACK_AB R6, R93, R6 ;  /* 0x000000065d06723e */ /* 0x000fe200000000ff */
[----:B------:R-:W-:Y:S01]  /*a7e0*/  IMAD.MOV.U32 R40, RZ, RZ, RZ ;  /* 0x000000ffff287224 */ /* 0x000fe200078e00ff */
[----:B------:R-:W-:-:S02]  /*a7f0*/  F2FP.F16.F32.PACK_AB R26, R125, R26 ;  /* 0x0000001a7d1a723e */ /* 0x000fc400000000ff */
[----:B------:R-:W-:Y:S01]  /*a800*/  F2FP.F16.F32.PACK_AB R27, R27, R126 ;  /* 0x0000007e1b1b723e */ /* 0x000fe200000000ff */
[----:B------:R-:W-:Y:S01]  /*a810*/  UMOV UR4, UR41 ;  /* 0x0000002900047c82 */ /* 0x000fe20008000000 */
[----:B-1----:R-:W-:Y:S02]  /*a820*/  UMOV UR5, UR6 ;  /* 0x0000000600057c82 */ /* 0x002fe40008000000 */
[----:B------:R-:W-:Y:S01]  /*a830*/  MOV R21, UR5 ;  /* 0x0000000500157c02 */ /* 0x000fe20008000f00 */
[----:B------:R-:W-:Y:S01]  /*a840*/  IMAD.U32 R20, RZ, RZ, UR4 ;  /* 0x00000004ff147e24 */ /* 0x000fe2000f8e00ff */
[----:B------:R-:W-:-:S03]  /*a850*/  ULDC.64 UR4, c[0x0][0xc08] ;  /* 0x0003020000047ab9 */ /* 0x000fc60000000a00 */
[----:B------:R-:W-:-:S03]  /*a860*/  IMAD.WIDE R4, R153, 0x2, R20 ;  /* 0x0000000299047825 */ /* 0x000fc600078e0214 */
[C---:B------:R-:W-:Y:S02]  /*a870*/  IADD3 R35, P3, R4.reuse, 0x3000, RZ ;  /* 0x0000300004237810 */ /* 0x040fe40007f7e0ff */
[----:B------:R-:W-:Y:S02]  /*a880*/  LOP3.LUT R9, R4, 0x180, RZ, 0xc0, !PT ;  /* 0x0000018004097812 */ /* 0x000fe400078ec0ff */
[----:B------:R-:W-:Y:S01]  /*a890*/  LOP3.LUT R12, R35, 0x180, RZ, 0xc0, !PT ;  /* 0x00000180230c7812 */ /* 0x000fe200078ec0ff */
[----:B------:R-:W-:Y:S01]  /*a8a0*/  IMAD.X R13, RZ, RZ, R5, P3 ;  /* 0x000000ffff0d7224 */ /* 0x000fe200018e0605 */
[----:B------:R-:W-:Y:S02]  /*a8b0*/  SHF.R.U64 R9, R9, 0x3, RZ ;  /* 0x0000000309097819 */ /* 0x000fe400000012ff */
[----:B------:R-:W-:Y:S02]  /*a8c0*/  SHF.R.U64 R12, R12, 0x3, RZ ;  /* 0x000000030c0c7819 */ /* 0x000fe400000012ff */
[----:B------:R-:W-:-:S02]  /*a8d0*/  IADD3 R33, P4, R4, 0x20, RZ ;  /* 0x0000002004217810 */ /* 0x000fc40007f9e0ff */
[----:B------:R-:W-:Y:S02]  /*a8e0*/  LOP3.LUT R12, R12, R35, RZ, 0x3c, !PT ;  /* 0x000000230c0c7212 */ /* 0x000fe400078e3cff */
[C---:B------:R-:W-:Y:S01]  /*a8f0*/  IADD3 R37, P2, R4.reuse, 0x3020, RZ ;  /* 0x0000302004257810 */ /* 0x040fe20007f5e0ff */
[----:B------:R-:W1:Y:S01]  /*a900*/  LDC.64 R34, c[0x0][0xc00] ;  /* 0x00030000ff227b82 */ /* 0x000e620000000a00 */
[C---:B------:R-:W-:Y:S01]  /*a910*/  IADD3 R41, P1, R4.reuse, 0x6000, RZ ;  /* 0x0000600004297810 */ /* 0x040fe20007f3e0ff */
[--C-:B------:R-:W-:Y:S01]  /*a920*/  IMAD.X R15, RZ, RZ, R5.reuse, P4 ;  /* 0x000000ffff0f7224 */ /* 0x100fe200020e0605 */
[----:B------:R-:W-:Y:S01]  /*a930*/  IADD3 R43, P0, R4, 0x6020, RZ ;  /* 0x00006020042b7810 */ /* 0x000fe20007f1e0ff */
[--C-:B------:R-:W-:Y:S01]  /*a940*/  IMAD.X R11, RZ, RZ, R5.reuse, P2 ;  /* 0x000000ffff0b7224 */ /* 0x100fe200010e0605 */
[----:B------:R-:W-:Y:S01]  /*a950*/  LOP3.LUT R4, R9, R4, RZ, 0x3c, !PT ;  /* 0x0000000409047212 */ /* 0x000fe200078e3cff */
[--C-:B------:R-:W-:Y:S01]  /*a960*/  IMAD.X R9, RZ, RZ, R5.reuse, P1 ;  /* 0x000000ffff097224 */ /* 0x100fe200008e0605 */
[----:B------:R-:W-:Y:S01]  /*a970*/  LOP3.LUT R10, R33, 0x180, RZ, 0xc0, !PT ;  /* 0x00000180210a7812 */ /* 0x000fe200078ec0ff */
[----:B------:R-:W-:Y:S01]  /*a980*/  IMAD.X R25, RZ, RZ, R5, P0 ;  /* 0x000000ffff197224 */ /* 0x000fe200000e0605 */
[----:B------:R-:W-:-:S02]  /*a990*/  MOV R39, R4 ;  /* 0x0000000400277202 */ /* 0x000fc40000000f00 */
[----:B------:R-:W-:Y:S02]  /*a9a0*/  F2FP.F16.F32.PACK_AB R4, R8, R7 ;  /* 0x000000070804723e */ /* 0x000fe400000000ff */
[----:B------:R-:W-:Y:S02]  /*a9b0*/  LOP3.LUT R8, R37, 0x180, RZ, 0xc0, !PT ;  /* 0x0000018025087812 */ /* 0x000fe400078ec0ff */
[----:B------:R-:W-:Y:S02]  /*a9c0*/  LOP3.LUT R24, R41, 0x180, RZ, 0xc0, !PT ;  /* 0x0000018029187812 */ /* 0x000fe400078ec0ff */
[----:B------:R-:W-:Y:S02]  /*a9d0*/  SHF.R.U64 R10, R10, 0x3, RZ ;  /* 0x000000030a0a7819 */ /* 0x000fe400000012ff */
[----:B------:R-:W-:Y:S02]  /*a9e0*/  SHF.R.U64 R8, R8, 0x3, RZ ;  /* 0x0000000308087819 */ /* 0x000fe400000012ff */
[----:B------:R-:W-:-:S02]  /*a9f0*/  SHF.R.U64 R24, R24, 0x3, RZ ;  /* 0x0000000318187819 */ /* 0x000fc400000012ff */
[----:B0-----:R-:W-:Y:S02]  /*aa00*/  LOP3.LUT R28, R43, 0x180, RZ, 0xc0, !PT ;  /* 0x000001802b1c7812 */ /* 0x001fe400078ec0ff */
[----:B------:R-:W-:Y:S02]  /*aa10*/  LOP3.LUT R14, R10, R33, RZ, 0x3c, !PT ;  /* 0x000000210a0e7212 */ /* 0x000fe400078e3cff */
[----:B------:R-:W-:Y:S01]  /*aa20*/  LOP3.LUT R10, R8, R37, RZ, 0x3c, !PT ;  /* 0x00000025080a7212 */ /* 0x000fe200078e3cff */
[----:B------:R-:W0:Y:S01]  /*aa30*/  LDC.64 R32, c[0x0][0xc00] ;  /* 0x00030000ff207b82 */ /* 0x000e220000000a00 */
[----:B------:R-:W-:Y:S02]  /*aa40*/  LOP3.LUT R8, R24, R41, RZ, 0x3c, !PT ;  /* 0x0000002918087212 */ /* 0x000fe400078e3cff */
[----:B------:R-:W-:Y:S02]  /*aa50*/  SHF.R.U64 R28, R28, 0x3, RZ ;  /* 0x000000031c1c7819 */ /* 0x000fe400000012ff */
[----:B------:R-:W-:-:S02]  /*aa60*/  F2FP.F16.F32.PACK_AB R5, R91, R90 ;  /* 0x0000005a5b05723e */ /* 0x000fc400000000ff */
[----:B------:R-:W-:Y:S02]  /*aa70*/  F2FP.F16.F32.PACK_AB R7, R95, R94 ;  /* 0x0000005e5f07723e */ /* 0x000fe400000000ff */
[----:B------:R-:W-:Y:S02]  /*aa80*/  MOV R37, R10 ;  /* 0x0000000a00257202 */ /* 0x000fe40000000f00 */
[----:B------:R-:W-:Y:S01]  /*aa90*/  MOV R36, R8 ;  /* 0x0000000800247202 */ /* 0x000fe20000000f00 */
[----:B------:R2:W-:Y:S01]  /*aaa0*/  STSM.16.M88.4 [R39], R4 ;  /* 0x0000000427007844 */ /* 0x0005e20000000200 */
[----:B------:R-:W-:Y:S02]  /*aab0*/  LOP3.LUT R24, R28, R43, RZ, 0x3c, !PT ;  /* 0x0000002b1c187212 */ /* 0x000fe400078e3cff */
[----:B------:R-:W-:Y:S02]  /*aac0*/  MOV R38, R14 ;  /* 0x0000000e00267202 */ /* 0x000fe40000000f00 */
[----:B------:R-:W-:-:S02]  /*aad0*/  F2FP.F16.F32.PACK_AB R8, R97, R96 ;  /* 0x000000606108723e */ /* 0x000fc400000000ff */
[----:B------:R-:W-:Y:S02]  /*aae0*/  F2FP.F16.F32.PACK_AB R9, R99, R98 ;  /* 0x000000626309723e */ /* 0x000fe400000000ff */
[----:B------:R-:W-:Y:S02]  /*aaf0*/  F2FP.F16.F32.PACK_AB R10, R101, R100 ;  /* 0x00000064650a723e */ /* 0x000fe400000000ff */
[----:B------:R-:W-:Y:S01]  /*ab00*/  F2FP.F16.F32.PACK_AB R11, R103, R102 ;  /* 0x00000066670b723e */ /* 0x000fe200000000ff */
[----:B0-----:R-:W-:Y:S01]  /*ab10*/  IMAD.WIDE R32, R141, 0x4, R32 ;  /* 0x000000048d207825 */ /* 0x001fe200078e0220 */
[----:B------:R-:W-:Y:S02]  /*ab20*/  MOV R28, R12 ;  /* 0x0000000c001c7202 */ /* 0x000fe40000000f00 */
[----:B------:R-:W-:Y:S01]  /*ab30*/  F2FP.F16.F32.PACK_AB R12, R105, R104 ;  /* 0x00000068690c723e */ /* 0x000fe200000000ff */
[----:B------:R0:W-:Y:S01]  /*ab40*/  STSM.16.M88.4 [R38], R8 ;  /* 0x0000000826007844 */ /* 0x0001e20000000200 */
[----:B------:R-:W-:-:S02]  /*ab50*/  F2FP.F16.F32.PACK_AB R13, R107, R106 ;  /* 0x0000006a6b0d723e */ /* 0x000fc400000000ff */
[----:B------:R-:W-:Y:S02]  /*ab60*/  F2FP.F16.F32.PACK_AB R14, R109, R108 ;  /* 0x0000006c6d0e723e */ /* 0x000fe400000000ff */
[----:B------:R-:W-:Y:S02]  /*ab70*/  F2FP.F16.F32.PACK_AB R15, R111, R110 ;  /* 0x0000006e6f0f723e */ /* 0x000fe400000000ff */
[----:B-1----:R-:W-:Y:S02]  /*ab80*/  ISETP.NE.U32.AND P0, PT, R34, RZ, PT ;  /* 0x000000ff2200720c */ /* 0x002fe40003f05070 */
[----:B------:R-:W-:Y:S01]  /*ab90*/  MOV R34, R24 ;  /* 0x0000001800227202 */ /* 0x000fe20000000f00 */
[----:B------:R1:W-:Y:S01]  /*aba0*/  STSM.16.M88.4 [R28], R12 ;  /* 0x0000000c1c007844 */ /* 0x0003e20000000200 */
[----:B--2---:R-:W-:Y:S02]  /*abb0*/  F2FP.F16.F32.PACK_AB R4, R113, R112 ;  /* 0x000000707104723e */ /* 0x004fe400000000ff */
[----:B------:R-:W-:-:S02]  /*abc0*/  F2FP.F16.F32.PACK_AB R5, R115, R114 ;  /* 0x000000727305723e */ /* 0x000fc400000000ff */
[----:B------:R-:W-:Y:S02]  /*abd0*/  F2FP.F16.F32.PACK_AB R6, R117, R116 ;  /* 0x000000747506723e */ /* 0x000fe400000000ff */
[----:B------:R-:W-:Y:S02]  /*abe0*/  F2FP.F16.F32.PACK_AB R7, R119, R118 ;  /* 0x000000767707723e */ /* 0x000fe400000000ff */
[----:B------:R-:W-:Y:S02]  /*abf0*/  F2FP.F16.F32.PACK_AB R24, R121, R120 ;  /* 0x000000787918723e */ /* 0x000fe400000000ff */
[----:B------:R-:W-:Y:S01]  /*ac00*/  F2FP.F16.F32.PACK_AB R25, R123, R122 ;  /* 0x0000007a7b19723e */ /* 0x000fe200000000ff */
[----:B------:R2:W-:Y:S01]  /*ac10*/  STSM.16.M88.4 [R37], R4 ;  /* 0x0000000425007844 */ /* 0x0005e20000000200 */
[----:B0-----:R-:W-:Y:S02]  /*ac20*/  F2FP.F16.F32.PACK_AB R8, R129, R128 ;  /* 0x000000808108723e */ /* 0x001fe400000000ff */
[----:B------:R-:W-:Y:S01]  /*ac30*/  F2FP.F16.F32.PACK_AB R9, R131, R130 ;  /* 0x000000828309723e */ /* 0x000fe200000000ff */
[----:B------:R0:W-:Y:S01]  /*ac40*/  STSM.16.M88.4 [R36], R24 ;  /* 0x0000001824007844 */ /* 0x0001e20000000200 */
[----:B------:R-:W-:Y:S01]  /*ac50*/  F2FP.F16.F32.PACK_AB R10, R133, R132 ;  /* 0x00000084850a723e */ /* 0x000fe200000000ff */
[----:B-1----:R-:W1:Y:S01]  /*ac60*/  LDC R28, c[0x0][0xbe8] ;  /* 0x0002fa00ff1c7b82 */ /* 0x002e620000000800 */
[----:B------:R-:W-:-:S02]  /*ac70*/  F2FP.F16.F32.PACK_AB R11, R135, R134 ;  /* 0x00000086870b723e */ /* 0x000fc400000000ff */
[----:B------:R-:W-:Y:S02]  /*ac80*/  ISETP.NE.U32.AND P2, PT, RZ, UR4, PT ;  /* 0x00000004ff007c0c */ /* 0x000fe4000bf45070 */
[----:B------:R-:W-:Y:S01]  /*ac90*/  ISETP.NE.AND.EX P0, PT, R35, RZ, PT, P0 ;  /* 0x000000ff2300720c */ /* 0x000fe20003f05300 */
[----:B------:R0:W-:Y:S02]  /*aca0*/  STSM.16.M88.4 [R34], R8 ;  /* 0x0000000822007844 */ /* 0x0001e40000000200 */
[----:B------:R-:W-:Y:S01]  /*acb0*/  BAR.SYNC.DEFER_BLOCKING 0x1, 0x180 ;  /* 0x0046000000007b1d */ /* 0x000fe20000010000 */
[----:B------:R-:W-:-:S13]  /*acc0*/  ISETP.NE.AND.EX P2, PT, RZ, UR5, PT, P2 ;  /* 0x00000005ff007c0c */ /* 0x000fda000bf45320 */
[C---:B--2---:R-:W-:Y:S01]  /*acd0*/  @P2 LEA R4, P3, R141.reuse, UR4, 0x2 ;  /* 0x000000048d042c11 */ /* 0x044fe2000f8610ff */
[----:B------:R-:W-:Y:S02]  /*ace0*/  ULDC UR4, c[0x0][0xa88] ;  /* 0x0002a20000047ab9 */ /* 0x000fe40000000800 */
[----:B------:R-:W-:Y:S01]  /*acf0*/  IMAD.U32 R7, RZ, RZ, UR4 ;  /* 0x00000004ff077e24 */ /* 0x000fe2000f8e00ff */
[----:B------:R-:W-:Y:S01]  /*ad00*/  @P2 LEA.HI.X R5, R141, UR5, R144, 0x2, P3 ;  /* 0x000000058d052c11 */ /* 0x000fe200098f1490 */
[----:B------:R0:W5:Y:S01]  /*ad10*/  @P0 LDG.E R40, desc[UR36][R32.64] ;  /* 0x0000002420280981 */ /* 0x000162000c1e1900 */
[----:B-1----:R-:W-:Y:S02]  /*ad20*/  ISETP.NE.AND P1, PT, R28, 0x1, PT ;  /* 0x000000011c00780c */ /* 0x002fe40003f25270 */
[----:B------:R-:W-:Y:S01]  /*ad30*/  IADD3 R15, R140, R136, RZ ;  /* 0x000000888c0f7210 */ /* 0x000fe20007ffe0ff */
[----:B------:R0:W5:Y:S10]  /*ad40*/  @P2 LDG.E R7, desc[UR36][R4.64] ;  /* 0x0000002404072981 */ /* 0x000174000c1e1900 */
[----:B------:R-:W1:Y:S08]  /*ad50*/  @P1 LDC R12, c[0x0][0xbec] ;  /* 0x0002fb00ff0c1b82 */ /* 0x000e700000000800 */
[----:B------:R-:W2:Y:S01]  /*ad60*/  @P1 LDC R13, c[0x0][0xbf0] ;  /* 0x0002fc00ff0d1b82 */ /* 0x000ea20000000800 */
[----:B0-----:R-:W-:Y:S05]  /*ad70*/  @P2 BRA `(.L_x_12108) ;  /* 0x0000000000102947 */ /* 0x001fea0003800000 */
[----:B------:R-:W-:Y:S05]  /*ad80*/  @!P0 BRA `(.L_x_12108) ;  /* 0x00000000000c8947 */ /* 0x000fea0003800000 */
[----:B------:R-:W3:Y:S04]  /*ad90*/  LDG.E R4, desc[UR36][R32.64] ;  /* 0x0000002420047981 */ /* 0x000ee8000c1e1900 */
[----:B-----5:R-:W3:Y:S02]  /*ada0*/  LDG.E R7, desc[UR36][R32.64+0x4] ;  /* 0x0000042420077981 */ /* 0x020ee4000c1e1900 */
[----:B---3--:R-:W-:-:S07]  /*adb0*/  IMAD.IADD R7, R7, 0x1, -R4 ;  /* 0x0000000107077824 */ /* 0x008fce00078e0a04 */
.L_x_12108:
[----:B------:R-:W-:Y:S01]  /*adc0*/  SHF.R.S32.HI R46, RZ, 0x1f, R143 ;  /* 0x0000001fff2e7819 */ /* 0x000fe2000001148f */
[----:B-1----:R-:W-:Y:S01]  /*add0*/  @P1 IMAD.HI.U32 R4, R15, R12, RZ ;  /* 0x0000000c0f041227 */ /* 0x002fe200078e00ff */
[----:B------:R-:W-:Y:S01]  /*ade0*/  ULDC.64 UR4, c[0x0][0xb90] ;  /* 0x0002e40000047ab9 */ /* 0x000fe20000000a00 */
[----:B-----5:R-:W-:Y:S01]  /*adf0*/  SHF.R.S32.HI R41, RZ, 0x1f, R40 ;  /* 0x0000001fff297819 */ /* 0x020fe20000011428 */
[----:B------:R-:W0:Y:S01]  /*ae00*/  @P1 LDC R49, c[0x0][0xbec] ;  /* 0x0002fb00ff311b82 */ /* 0x000e220000000800 */
[----:B------:R-:W-:Y:S01]  /*ae10*/  IMAD R6, R46, UR4, RZ ;  /* 0x000000042e067c24 */ /* 0x000fe2000f8e02ff */
[----:B------:R-:W-:Y:S01]  /*ae20*/  SEL R144, R144, RZ, !P0 ;  /* 0x000000ff90907207 */ /* 0x000fe20004000000 */
[----:B------:R-:W-:Y:S01]  /*ae30*/  IMAD.MOV.U32 R9, RZ, RZ, R15 ;  /* 0x000000ffff097224 */ /* 0x000fe200078e000f */
[----:B--2---:R-:W-:Y:S01]  /*ae40*/  @P1 SHF.R.U32.HI R9, RZ, R13, R4 ;  /* 0x0000000dff091219 */ /* 0x004fe20000011604 */
[----:B------:R-:W-:Y:S01]  /*ae50*/  IMAD R11, R148, 0x20, R142 ;  /* 0x00000020940b7824 */ /* 0x000fe200078e028e */
[----:B------:R-:W-:Y:S01]  /*ae60*/  SEL R141, R141, RZ, !P0 ;  /* 0x000000ff8d8d7207 */ /* 0x000fe20004000000 */
[C---:B------:R-:W-:Y:S01]  /*ae70*/  IMAD R13, R143.reuse, UR5, R6 ;  /* 0x000000058f0d7c24 */ /* 0x040fe2000f8e0206 */
[----:B------:R-:W-:Y:S01]  /*ae80*/  IADD3 R14, R152, R136, RZ ;  /* 0x00000088980e7210 */ /* 0x000fe20007ffe0ff */
[----:B------:R-:W-:Y:S01]  /*ae90*/  IMAD.WIDE.U32 R4, R143, UR4, R40 ;  /* 0x000000048f047c25 */ /* 0x000fe2000f8e0028 */
[----:B------:R-:W-:Y:S01]  /*aea0*/  ULDC.64 UR4, c[0x0][0xb98] ;  /* 0x0002e60000047ab9 */ /* 0x000fe20000000a00 */
[----:B------:R-:W-:-:S02]  /*aeb0*/  ULDC.64 UR6, c[0x0][0xa80] ;  /* 0x0002a00000067ab9 */ /* 0x000fc40000000a00 */
[----:B------:R-:W-:-:S04]  /*aec0*/  IMAD.WIDE R20, R11, 0x2, R20 ;  /* 0x000000020b147825 */ /* 0x000fc800078e0214 */
[----:B------:R-:W-:Y:S01]  /*aed0*/  IMAD.MOV R11, RZ, RZ, -R9 ;  /* 0x000000ffff0b7224 */ /* 0x000fe200078e0a09 */
[----:B------:R-:W-:Y:S01]  /*aee0*/  IADD3 R25, P6, R20, 0x3000, RZ ;  /* 0x0000300014197810 */ /* 0x000fe20007fde0ff */
[----:B------:R-:W-:Y:S01]  /*aef0*/  IMAD.IADD R5, R5, 0x1, R13 ;  /* 0x0000000105057824 */ /* 0x000fe200078e020d */
[----:B------:R-:W-:Y:S01]  /*af00*/  SHF.R.S32.HI R13, RZ, 0x1f, R9 ;  /* 0x0000001fff0d7819 */ /* 0x000fe20000011409 */
[----:B------:R-:W-:Y:S01]  /*af10*/  IMAD R11, R28, R11, R15 ;  /* 0x0000000b1c0b7224 */ /* 0x000fe200078e020f */
[----:B------:R-:W-:Y:S01]  /*af20*/  IADD3 R15, P2, R20, 0x1800, RZ ;  /* 0x00001800140f7810 */ /* 0x000fe20007f5e0ff */
        /* <DEDUP_REMOVED lines=9> */
[----:B------:R-:W-:Y:S01]  /*afc0*/  IMAD R47, R7, R28, RZ ;  /* 0x0000001c072f7224 */ /* 0x000fe200078e02ff */
[----:B------:R-:W-:Y:S01]  /*afd0*/  SHF.R.U64 R8, R8, 0x3, RZ ;  /* 0x0000000308087819 */ /* 0x000fe200000012ff */
[----:B------:R-:W-:Y:S01]  /*afe0*/  IMAD R12, R6, UR4, RZ ;  /* 0x00000004060c7c24 */ /* 0x000fe2000f8e02ff */
[----:B------:R-:W-:Y:S01]  /*aff0*/  IADD3.X R5, R13, R5, R10, P0, !PT ;  /* 0x000000050d057210 */ /* 0x000fe200007fe40a */
[----:B------:R-:W-:Y:S01]  /*b000*/  IMAD.X R7, RZ, RZ, R21, P2 ;  /* 0x000000ffff077224 */ /* 0x000fe200010e0615 */
[----:B------:R-:W-:Y:S01]  /*b010*/  LOP3.LUT R6, R8, R15, RZ, 0x3c, !PT ;  /* 0x0000000f08067212 */ /* 0x000fe200078e3cff */
[C---:B------:R-:W-:Y:S01]  /*b020*/  IMAD R9, R11.reuse, UR5, R12 ;  /* 0x000000050b097c24 */ /* 0x040fe2000f8e020c */
[----:B------:R-:W-:Y:S01]  /*b030*/  IADD3 R13, P5, R20, 0x4800, RZ ;  /* 0x00004800140d7810 */ /* 0x000fe20007fbe0ff */
[----:B------:R-:W-:Y:S01]  /*b040*/  IMAD.WIDE.U32 R4, R11, UR4, R4 ;  /* 0x000000040b047c25 */ /* 0x000fe2000f8e0004 */
[----:B------:R-:W-:Y:S01]  /*b050*/  ULDC.64 UR4, c[0x0][0xb50] ;  /* 0x0002d40000047ab9 */ /* 0x000fe20000000a00 */
[----:B------:R-:W-:-:S02]  /*b060*/  LOP3.LUT R32, R33, 0x180, RZ, 0xc0, !PT ;  /* 0x0000018021207812 */ /* 0x000fc400078ec0ff */
[----:B------:R-:W-:Y:S01]  /*b070*/  IMAD.IADD R5, R5, 0x1, R9 ;  /* 0x0000000105057824 */ /* 0x000fe200078e0209 */
        /* <DEDUP_REMOVED lines=24> */
[--C-:B------:R-:W-:Y:S01]  /*b200*/  IMAD.X R13, RZ, RZ, R21.reuse, P5 ;  /* 0x000000ffff0d7224 */ /* 0x100fe200028e0615 */
[----:B-1----:R1:W-:Y:S01]  /*b210*/  @!P2 ST.E desc[UR36][R42.64], R3 ;  /* 0x000000032a00a985 */ /* 0x0023e2000c101924 */
[----:B------:R-:W-:Y:S01]  /*b220*/  LOP3.LUT R32, R32, R33, RZ, 0x3c, !PT ;  /* 0x0000002120207212 */ /* 0x000fe200078e3cff */
[----:B------:R-:W-:Y:S01]  /*b230*/  IMAD.X R33, RZ, RZ, R21, P4 ;  /* 0x000000ffff217224 */ /* 0x000fe200020e0615 */
[----:B------:R-:W-:-:S04]  /*b240*/  LOP3.LUT R4, R5, 0x180, RZ, 0xc0, !PT ;  /* 0x0000018005047812 */ /* 0x000fc800078ec0ff */
[----:B------:R-:W-:Y:S01]  /*b250*/  SHF.R.U64 R4, R4, 0x3, RZ ;  /* 0x0000000304047819 */ /* 0x000fe200000012ff */
[----:B--2---:R2:W-:Y:S03]  /*b260*/  @!P0 ST.E desc[UR36][R44.64], R0 ;  /* 0x000000002c008985 */ /* 0x0045e6000c101924 */
[----:B------:R-:W-:Y:S01]  /*b270*/  LOP3.LUT R36, R4, R5, RZ, 0x3c, !PT ;  /* 0x0000000504247212 */ /* 0x000fe200078e3cff */
[C---:B-1----:R-:W-:Y:S01]  /*b280*/  IMAD R43, R40.reuse, UR5, R41 ;  /* 0x00000005282b7c24 */ /* 0x042fe2000f8e0229 */
[----:B------:R1:W5:Y:S01]  /*b290*/  LD.E.128 R8, desc[UR36][R20.64] ;  /* 0x0000002414087980 */ /* 0x000362000c101d00 */
[----:B--2---:R-:W2:Y:S01]  /*b2a0*/  @P1 LDC R45, c[0x0][0xbf0] ;  /* 0x0002fc00ff2d1b82 */ /* 0x004ea20000000800 */
[----:B------:R-:W-:Y:S01]  /*b2b0*/  IMAD.WIDE.U32 R40, R40, UR4, RZ ;  /* 0x0000000428287c25 */ /* 0x000fe2000f8e00ff */
[----:B------:R-:W-:Y:S01]  /*b2c0*/  ULDC.64 UR4, c[0x0][0xae8] ;  /* 0x0002ba0000047ab9 */ /* 0x000fe20000000a00 */
[----:B------:R-:W5:Y:S02]  /*b2d0*/  LD.E.128 R4, desc[UR36][R6.64] ;  /* 0x0000002406047980 */ /* 0x000f64000c101d00 */
[----:B------:R-:W-:Y:S01]  /*b2e0*/  IMAD R3, R147, 0x60, R148 ;  /* 0x0000006093037824 */ /* 0x000fe200078e0294 */
[----:B-1----:R-:W-:Y:S01]  /*b2f0*/  IADD3 R21, R41, R43, RZ ;  /* 0x0000002b29157210 */ /* 0x002fe20007ffe0ff */
[----:B------:R-:W-:Y:S01]  /*b300*/  IMAD R0, R46, UR4, RZ ;  /* 0x000000042e007c24 */ /* 0x000fe2000f8e02ff */
[----:B------:R-:W5:Y:S01]  /*b310*/  LD.E.128 R24, desc[UR36][R24.64] ;  /* 0x0000002418187980 */ /* 0x000f62000c101d00 */
[----:B------:R-:W-:-:S02]  /*b320*/  IMAD.MOV.U32 R20, RZ, RZ, R40 ;  /* 0x000000ffff147224 */ /* 0x000fc400078e0028 */
[----:B------:R-:W-:Y:S01]  /*b330*/  IMAD.IADD R42, R136, 0x1, R3 ;  /* 0x00000001882a7824 */ /* 0x000fe200078e0203 */
[----:B------:R-:W5:Y:S01]  /*b340*/  LD.E.128 R12, desc[UR36][R12.64] ;  /* 0x000000240c0c7980 */ /* 0x000f62000c101d00 */
[C---:B------:R-:W-:Y:S02]  /*b350*/  IMAD R3, R143.reuse, UR5, R0 ;  /* 0x000000058f037c24 */ /* 0x040fe4000f8e0200 */
[----:B------:R-:W-:Y:S01]  /*b360*/  IMAD.WIDE.U32 R20, R143, UR4, R20 ;  /* 0x000000048f147c25 */ /* 0x000fe2000f8e0014 */
[----:B------:R-:W-:Y:S01]  /*b370*/  ULDC.64 UR4, c[0x0][0xaf0] ;  /* 0x0002bc0000047ab9 */ /* 0x000fe20000000a00 */
[----:B------:R-:W5:Y:S02]  /*b380*/  LD.E.128 R32, desc[UR36][R32.64] ;  /* 0x0000002420207980 */ /* 0x000f64000c101d00 */
[----:B0-----:R-:W-:Y:S02]  /*b390*/  @P1 IMAD.HI.U32 R0, R42, R49, RZ ;  /* 0x000000312a001227 */ /* 0x001fe400078e00ff */
[----:B------:R-:W5:Y:S01]  /*b3a0*/  LD.E.128 R36, desc[UR36][R36.64] ;  /* 0x0000002424247980 */ /* 0x000f62000c101d00 */
[----:B------:R-:W-:Y:S01]  /*b3b0*/  BSSY B1, `(.L_x_12109) ;  /* 0x0000032000017945 */ /* 0x000fe20003800000 */
[----:B------:R-:W-:-:S02]  /*b3c0*/  IMAD.IADD R21, R21, 0x1, R3 ;  /* 0x0000000115157824 */ /* 0x000fc400078e0203 */
[----:B------:R-:W-:Y:S01]  /*b3d0*/  IMAD.MOV.U32 R3, RZ, RZ, R42 ;  /* 0x000000ffff037224 */ /* 0x000fe200078e002a */
[----:B--2---:R-:W-:Y:S01]  /*b3e0*/  @P1 SHF.R.U32.HI R3, RZ, R45, R0 ;  /* 0x0000002dff031219 */ /* 0x004fe20000011600 */
[----:B------:R-:W-:Y:S01]  /*b3f0*/  IMAD R40, R144, UR4, RZ ;  /* 0x0000000490287c24 */ /* 0x000fe2000f8e02ff */
[----:B------:R-:W-:Y:S01]  /*b400*/  @!PT LDS RZ, [RZ] ;  /* 0x00000000fffff984 */ /* 0x000fe20000000800 */
[----:B------:R-:W-:Y:S01]  /*b410*/  @!PT LDS RZ, [RZ] ;  /* 0x00000000fffff984 */ /* 0x000fe20000000800 */
[----:B------:R-:W-:Y:S01]  /*b420*/  @!PT LDS RZ, [RZ] ;  /* 0x00000000fffff984 */ /* 0x000fe20000000800 */
[----:B------:R-:W-:Y:S01]  /*b430*/  @!PT LDS RZ, [RZ] ;  /* 0x00000000fffff984 */ /* 0x000fe20000000800 */
[----:B------:R0:W-:Y:S06]  /*b440*/  MEMBAR.ALL.CTA ;  /* 0x0000000000007992 */ /* 0x0001ec0000008000 */
[----:B0-----:R-:W0:Y:S01]  /*b450*/  FENCE.VIEW.ASYNC.S ;  /* 0x00000000000073c6 */ /* 0x001e220000000000 */
        /* <DEDUP_REMOVED lines=11> */
[----:B------:R-:W-:-:S03]  /*b510*/  ULDC.64 UR4, c[0x0][0xad8] ;  /* 0x0002b60000047ab9 */ /* 0x000fc60000000a00 */
[----:B------:R-:W-:Y:S01]  /*b520*/  IADD3 R21, R21, R43, RZ ;  /* 0x0000002b15157210 */ /* 0x000fe20007ffe0ff */
[----:B------:R-:W-:-:S04]  /*b530*/  IMAD R0, R0, UR4, RZ ;  /* 0x0000000400007c24 */ /* 0x000fc8000f8e02ff */
[C---:B------:R-:W-:Y:S02]  /*b540*/  IMAD R3, R41.reuse, UR5, R0 ;  /* 0x0000000529037c24 */ /* 0x040fe4000f8e0200 */
[----:B------:R-:W-:Y:S02]  /*b550*/  IMAD.IADD R0, R148, 0x1, R136 ;  /* 0x0000000194007824 */ /* 0x000fe400078e0288 */
[----:B------:R-:W-:Y:S01]  /*b560*/  IMAD.WIDE.U32 R20, R41, UR4, R20 ;  /* 0x0000000429147c25 */ /* 0x000fe2000f8e0014 */
[----:B------:R-:W-:Y:S02]  /*b570*/  UIADD3 UR4, UR41, 0x2d820, URZ ;  /* 0x0002d82029047890 */ /* 0x000fe4000fffe03f */
[----:B------:R-:W-:Y:S01]  /*b580*/  ISETP.GE.AND P0, PT, R0, R47, PT ;  /* 0x0000002f0000720c */ /* 0x000fe20003f06270 */
[----:B------:R-:W-:Y:S01]  /*b590*/  IMAD.IADD R3, R21, 0x1, R3 ;  /* 0x0000000115037824 */ /* 0x000fe200078e0203 */
[----:B------:R-:W-:Y:S01]  /*b5a0*/  LEA R28, P1, R20, UR6, 0x1 ;  /* 0x00000006141c7c11 */ /* 0x000fe2000f8208ff */
[----:B------:R-:W-:-:S03]  /*b5b0*/  UPRMT UR4, URZ, 0x654, UR4 ;  /* 0x000006543f047896 */ /* 0x000fc60008000004 */
[----:B------:R-:W-:Y:S01]  /*b5c0*/  LEA.HI.X R3, R20, UR7, R3, 0x1, P1 ;  /* 0x0000000714037c11 */ /* 0x000fe200088f0c03 */
[----:B0-----:R0:W1:Y:S04]  /*b5d0*/  SHFL.IDX PT, R40, R28, RZ, 0x1c1f ;  /* 0x001c1fff1c287589 */ /* 0x00106800000e0000 */
        /* <DEDUP_REMOVED lines=15> */
.L_x_12110:
[----:B------:R-:W-:Y:S05]  /*b6d0*/  BSYNC B1 ;  /* 0x0000000000017941 */ /* 0x000fea0003800000 */
.L_x_12109:
        /* <DEDUP_REMOVED lines=19> */
.L_x_12107:
        /* <DEDUP_REMOVED lines=15> */
[----:B------:R-:W-:Y:S02]  /*b900*/  @P1 IADD3.X R5, R0, UR5, RZ, P2, !PT ;  /* 0x0000000500051c10 */ /* 0x000fe400097fe4ff */
[----:B------:R-:W-:-:S06]  /*b910*/  MOV R0, UR4 ;  /* 0x0000000400007c02 */ /* 0x000fcc0008000f00 */
        /* <DEDUP_REMOVED lines=8> */
[----:B---3--:R-:W-:-:S07]  /*b9a0*/  IMAD.IADD R0, R0, 0x1, -R5 ;  /* 0x0000000100007824 */ /* 0x008fce00078e0a05 */
.L_x_12112:
        /* <DEDUP_REMOVED lines=8> */
[----:B---3--:R-:W-:Y:S01]  /*ba30*/  IMAD R4, R0, R14, RZ ;  /* 0x0000000e00047224 */ /* 0x008fe200078e02ff */
[----:B-1----:R-:W-:-:S04]  /*ba40*/  IADD3 R11, R136, -0x80, R5 ;  /* 0xffffff80880b7810 */ /* 0x002fc80007ffe005 */
        /* <DEDUP_REMOVED lines=11> */
[----:B------:R-:W-:-:S03]  /*bb00*/  ULDC.64 UR4, c[0x0][0xb98] ;  /* 0x0002e60000047ab9 */ /* 0x000fc60000000a00 */
[----:B------:R-:W-:-:S03]  /*bb10*/  IMAD.IADD R5, R5, 0x1, R9 ;  /* 0x0000000105057824 */ /* 0x000fc600078e0209 */
[----:B------:R-:W3:Y:S01]  /*bb20*/  @P0 LDC R13, c[0x0][0xbf0] ;  /* 0x0002fc00ff0d0b82 */ /* 0x000ee20000000800 */
[----:B------:R-:W-:-:S04]  /*bb30*/  IMAD.WIDE.U32 R4, R141, UR4, R4 ;  /* 0x000000048d047c25 */ /* 0x000fc8000f8e0004 */
[----:B-1----:R-:W-:-:S05]  /*bb40*/  @P0 IMAD.HI.U32 R6, R11, R6, RZ ;  /* 0x000000060b060227 */ /* 0x002fca00078e00ff */
[----:B---3--:R-:W-:Y:S01]  /*bb50*/  @P0 SHF.R.U32.HI R7, RZ, R13, R6 ;  /* 0x0000000dff070219 */ /* 0x008fe20000011606 */
        /* <DEDUP_REMOVED lines=18> */
.L_x_12114:
[----:B------:R-:W-:Y:S05]  /*bc80*/  BSYNC B1 ;  /* 0x0000000000017941 */ /* 0x000fea0003800000 */
.L_x_12113:
[----:B------:R-:W3:Y:S01]  /*bc90*/  @P2 LDC R9, c[0x0][0xbf0] ;  /* 0x0002fc00ff092b82 */ /* 0x000ee20000000800 */
[----:B------:R-:W-:Y:S01]  /*bca0*/  ULDC.64 UR4, c[0x0][0xaa0] ;  /* 0x0002a80000047ab9 */ /* 0x000fe20000000a00 */
[----:B------:R-:W-:Y:S01]  /*bcb0*/  BSSY B1, `(.L_x_12115) ;  /* 0x0000037000017945 */ /* 0x000fe20003800000 */
[----:B------:R-:W-:-:S04]  /*bcc0*/  IMAD R4, R10, UR4, RZ ;  /* 0x000000040a047c24 */ /* 0x000fc8000f8e02ff */
[C---:B-1----:R-:W-:Y:S02]  /*bcd0*/  IMAD R7, R3.reuse, UR5, R4 ;  /* 0x0000000503077c24 */ /* 0x042fe4000f8e0204 */
[----:B------:R-:W-:Y:S01]  /*bce0*/  IMAD.WIDE.U32 R4, R3, UR4, RZ ;  /* 0x0000000403047c25 */ /* 0x000fe2000f8e00ff */
[----:B------:R-:W-:-:S03]  /*bcf0*/  ULDC.64 UR4, c[0x0][0xae8] ;  /* 0x0002ba0000047ab9 */ /* 0x000fc60000000a00 */
[----:B------:R-:W-:Y:S02]  /*bd00*/  IMAD R3, R147, 0x60, R148 ;  /* 0x0000006093037824 */ /* 0x000fe400078e0294 */
[----:B------:R-:W-:Y:S02]  /*bd10*/  IMAD R6, R12, UR4, RZ ;  /* 0x000000040c067c24 */ /* 0x000fe4000f8e02ff */
[----:B------:R-:W-:Y:S02]  /*bd20*/  IMAD.IADD R11, R136, 0x1, R3 ;  /* 0x00000001880b7824 */ /* 0x000fe400078e0203 */
[----:B------:R-:W-:Y:S02]  /*bd30*/  IMAD.IADD R5, R5, 0x1, R7 ;  /* 0x0000000105057824 */ /* 0x000fe400078e0207 */
[----:B------:R-:W-:Y:S02]  /*bd40*/  IMAD R7, R143, UR5, R6 ;  /* 0x000000058f077c24 */ /* 0x000fe4000f8e0206 */
[----:B--2---:R-:W-:-:S04]  /*bd50*/  @P2 IMAD.HI.U32 R6, R11, R20, RZ ;  /* 0x000000140b062227 */ /* 0x004fc800078e00ff */
[----:B------:R-:W-:Y:S01]  /*bd60*/  IMAD.WIDE.U32 R4, R143, UR4, R4 ;  /* 0x000000048f047c25 */ /* 0x000fe2000f8e0004 */
[----:B------:R-:W-:-:S03]  /*bd70*/  ULDC.64 UR4, c[0x0][0xaf0] ;  /* 0x0002bc0000047ab9 */ /* 0x000fc60000000a00 */
[----:B------:R-:W-:Y:S01]  /*bd80*/  IMAD.MOV.U32 R3, RZ, RZ, R11 ;  /* 0x000000ffff037224 */ /* 0x000fe200078e000b */
[----:B---3--:R-:W-:Y:S01]  /*bd90*/  @P2 SHF.R.U32.HI R3, RZ, R9, R6 ;  /* 0x00000009ff032219 */ /* 0x008fe20000011606 */
[----:B------:R-:W-:Y:S02]  /*bda0*/  IMAD.IADD R5, R5, 0x1, R7 ;  /* 0x0000000105057824 */ /* 0x000fe400078e0207 */
[----:B------:R-:W-:Y:S01]  /*bdb0*/  IMAD R7, R144, UR4, RZ ;  /* 0x0000000490077c24 */ /* 0x000fe2000f8e02ff */
[--C-:B------:R-:W-:Y:S01]  /*bdc0*/  SHF.R.S32.HI R6, RZ, 0x1f, R3.reuse ;  /* 0x0000001fff067819 */ /* 0x100fe20000011403 */
[----:B------:R-:W-:Y:S02]  /*bdd0*/  IMAD.MOV R8, RZ, RZ, -R3 ;  /* 0x000000ffff087224 */ /* 0x000fe400078e0a03 */
[C---:B------:R-:W-:Y:S02]  /*bde0*/  IMAD R9, R141.reuse, UR5, R7 ;  /* 0x000000058d097c24 */ /* 0x040fe4000f8e0207 */
[----:B------:R-:W-:Y:S01]  /*bdf0*/  IMAD.WIDE.U32 R4, R141, UR4, R4 ;  /* 0x000000048d047c25 */ /* 0x000fe2000f8e0004 */
[----:B------:R-:W-:-:S03]  /*be00*/  ULDC.64 UR4, c[0x0][0xae0] ;  /* 0x0002b80000047ab9 */ /* 0x000fc60000000a00 */
[----:B------:R-:W-:Y:S01]  /*be10*/  IMAD R7, R15, R8, R11 ;  /* 0x000000080f077224 */ /* 0x000fe200078e020b */
[----:B------:R-:W-:Y:S01]  /*be20*/  IADD3 R5, R5, R9, RZ ;  /* 0x0000000905057210 */ /* 0x000fe20007ffe0ff */
[----:B------:R-:W-:Y:S02]  /*be30*/  IMAD R8, R6, UR4, RZ ;  /* 0x0000000406087c24 */ /* 0x000fe4000f8e02ff */
[----:B------:R-:W-:Y:S01]  /*be40*/  IMAD R15, R0, R15, RZ ;  /* 0x0000000f000f7224 */ /* 0x000fe200078e02ff */
[----:B------:R-:W-:Y:S01]  /*be50*/  SHF.R.S32.HI R6, RZ, 0x1f, R7 ;  /* 0x0000001fff067819 */ /* 0x000fe20000011407 */
[C---:B------:R-:W-:Y:S02]  /*be60*/  IMAD R9, R3.reuse, UR5, R8 ;  /* 0x0000000503097c24 */ /* 0x040fe4000f8e0208 */
[----:B------:R-:W-:Y:S01]  /*be70*/  IMAD.WIDE.U32 R4, R3, UR4, R4 ;  /* 0x0000000403047c25 */ /* 0x000fe2000f8e0004 */
[----:B------:R-:W-:-:S03]  /*be80*/  ULDC.64 UR4, c[0x0][0xad8] ;  /* 0x0002b60000047ab9 */ /* 0x000fc60000000a00 */
[----:B------:R-:W-:Y:S02]  /*be90*/  IMAD R6, R6, UR4, RZ ;  /* 0x0000000406067c24 */ /* 0x000fe4000f8e02ff */
[----:B------:R-:W-:Y:S02]  /*bea0*/  IMAD.IADD R5, R5, 0x1, R9 ;  /* 0x0000000105057824 */ /* 0x000fe400078e0209 */
[----:B------:R-:W-:Y:S02]  /*beb0*/  IMAD.IADD R0, R148, 0x1, R136 ;  /* 0x0000000194007824 */ /* 0x000fe400078e0288 */
[C---:B------:R-:W-:Y:S02]  /*bec0*/  IMAD R3, R7.reuse, UR5, R6 ;  /* 0x0000000507037c24 */ /* 0x040fe4000f8e0206 */
[----:B------:R-:W-:Y:S01]  /*bed0*/  IMAD.WIDE.U32 R4, R7, UR4, R4 ;  /* 0x0000000407047c25 */ /* 0x000fe2000f8e0004 */
[----:B------:R-:W-:Y:S01]  /*bee0*/  ISETP.GE.AND P0, PT, R0, R15, PT ;  /* 0x0000000f0000720c */ /* 0x000fe20003f06270 */
[----:B------:R-:W-:-:S02]  /*bef0*/  ULDC.64 UR4, c[0x0][0xa80] ;  /* 0x0002a00000047ab9 */ /* 0x000fc40000000a00 */
[----:B------:R-:W-:Y:S01]  /*bf00*/  IMAD.IADD R3, R5, 0x1, R3 ;  /* 0x0000000105037824 */ /* 0x000fe200078e0203 */
        /* <DEDUP_REMOVED lines=9> */
[CC--:B--2---:R-:W-:Y:S02]  /*bfa0*/  @!P3 LEA R10, P0, R145.reuse, R4.reuse, 0x1 ;  /* 0x00000004910ab211 */ /* 0x0c4fe400078008ff */
[----:B------:R-:W-:Y:S02]  /*bfb0*/  @!P4 LEA R12, P1, R146, R4, 0x1 ;  /* 0x00000004920cc211 */ /* 0x000fe400078208ff */
[----:B---3--:R-:W-:Y:S01]  /*bfc0*/  @!P2 IMAD.WIDE R8, R142, 0x2, R4 ;  /* 0x000000028e08a825 */ /* 0x008fe200078e0204 */
[-C--:B------:R-:W-:Y:S02]  /*bfd0*/  @!P3 LEA.HI.X R11, R145, R5.reuse, R156, 0x1, P0 ;  /* 0x00000005910bb211 */ /* 0x080fe400000f0c9c */
[----:B------:R-:W-:Y:S02]  /*bfe0*/  @!P4 LEA.HI.X R13, R146, R5, R155, 0x1, P1 ;  /* 0x00000005920dc211 */ /* 0x000fe400008f0c9b */
[----:B------:R4:W-:Y:S04]  /*bff0*/  @!P2 ST.E.128 desc[UR36][R8.64], RZ ;  /* 0x000000ff0800a985 */ /* 0x0009e8000c101d24 */
[----:B------:R4:W-:Y:S04]  /*c000*/  @!P3 ST.E.128 desc[UR36][R10.64], RZ ;  /* 0x000000ff0a00b985 */ /* 0x0009e8000c101d24 */
[----:B------:R4:W-:Y:S02]  /*c010*/  @!P4 ST.E.128 desc[UR36][R12.64], RZ ;  /* 0x000000ff0c00c985 */ /* 0x0009e4000c101d24 */
.L_x_12116:
[----:B------:R-:W-:Y:S05]  /*c020*/  BSYNC B1 ;  /* 0x0000000000017941 */ /* 0x000fea0003800000 */
.L_x_12115:
        /* <DEDUP_REMOVED lines=9> */
[CC--:B--2-4-:R-:W-:Y:S02]  /*c0c0*/  @!P3 LEA R8, P0, R145.reuse, R4.reuse, 0x1 ;  /* 0x000000049108b211 */ /* 0x0d4fe400078008ff */
[----:B------:R-:W-:Y:S02]  /*c0d0*/  @!P4 LEA R10, P1, R146, R4, 0x1 ;  /* 0x00000004920ac211 */ /* 0x000fe400078208ff */
[----:B01----:R-:W-:Y:S01]  /*c0e0*/  @!P2 IMAD.WIDE R6, R142, 0x2, R4 ;  /* 0x000000028e06a825 */ /* 0x003fe200078e0204 */
[-C--:B------:R-:W-:Y:S02]  /*c0f0*/  @!P3 LEA.HI.X R9, R145, R5.reuse, R156, 0x1, P0 ;  /* 0x000000059109b211 */ /* 0x080fe400000f0c9c */
[----:B------:R-:W-:Y:S02]  /*c100*/  @!P4 LEA.HI.X R11, R146, R5, R155, 0x1, P1 ;  /* 0x00000005920bc211 */ /* 0x000fe400008f0c9b */
[----:B------:R3:W-:Y:S04]  /*c110*/  @!P2 ST.E.128 desc[UR36][R6.64], RZ ;  /* 0x000000ff0600a985 */ /* 0x0007e8000c101d24 */
[----:B------:R3:W-:Y:S04]  /*c120*/  @!P3 ST.E.128 desc[UR36][R8.64], RZ ;  /* 0x000000ff0800b985 */ /* 0x0007e8000c101d24 */
[----:B------:R3:W-:Y:S02]  /*c130*/  @!P4 ST.E.128 desc[UR36][R10.64], RZ ;  /* 0x000000ff0a00c985 */ /* 0x0007e4000c101d24 */
.L_x_12111:
[----:B------:R-:W-:Y:S05]  /*c140*/  BSYNC B0 ;  /* 0x0000000000007941 */ /* 0x000fea0003800000 */
.L_x_12106:
[----:B------:R-:W-:Y:S02]  /*c150*/  ULDC UR4, c[0x0][0xc3c] ;  /* 0x00030f0000047ab9 */ /* 0x000fe40000000800 */
[----:B0-----:R-:W-:-:S13]  /*c160*/  ISETP.GE.AND P0, PT, R31, UR4, PT ;  /* 0x000000041f007c0c */ /* 0x001fda000bf06270 */
[----:B------:R-:W-:Y:S05]  /*c170*/  @!P0 BRA `(.L_x_12117) ;  /* 0xffffff4c00388947 */ /* 0x000fea000383ffff */
[----:B------:R-:W-:Y:S05]  /*c180*/  EXIT ;  /* 0x000000000000794d */ /* 0x000fea0003800000 */
.L_x_12064:
        /* <DEDUP_REMOVED lines=16> */
.L_x_12118:
        /* <DEDUP_REMOVED lines=40> */
.L_x_12124:
[----:B------:R-:W0:Y:S01]  /*c510*/  LDC R2, c[0x0][0xc3c] ;  /* 0x00030f00ff027b82 */ /* 0x000e220000000800 */
[----:B------:R-:W-:-:S06]  /*c520*/  UIADD3 UR4, UR4, 0x1f, URZ ;  /* 0x0000001f04047890 */ /* 0x000fcc000fffe03f */
        /* <DEDUP_REMOVED lines=10> */
.L_x_12123:
[----:B------:R-:W-:Y:S05]  /*c5d0*/  BSYNC B0 ;  /* 0x0000000000007941 */ /* 0x000fea0003800000 */
.L_x_12122:
        /* <DEDUP_REMOVED lines=20> */
.L_x_12120:
        /* <DEDUP_REMOVED lines=21> */
.L_x_12125:
[----:B-1----:R-:W-:Y:S01]  /*c870*/  IMAD R16, R16, UR5, R13 ;  /* 0x0000000510107c24 */ /* 0x002fe2000f8e020d */
[----:B------:R-:W-:Y:S01]  /*c880*/  IABS R10, R4 ;  /* 0x00000004000a7213 */ /* 0x000fe20000000000 */
[----:B------:R-:W-:Y:S02]  /*c890*/  IMAD R11, R11, R8, RZ ;  /* 0x000000080b0b7224 */ /* 0x000fe400078e02ff */
[----:B------:R-:W-:Y:S01]  /*c8a0*/  IMAD.MOV.U32 R2, RZ, RZ, RZ ;  /* 0x000000ffff027224 */ /* 0x000fe200078e00ff */
[----:B0-----:R-:W-:Y:S02]  /*c8b0*/  IADD3 R9, -R16, UR6, RZ ;  /* 0x0000000610097c10 */ /* 0x001fe4000fffe1ff */
[----:B------:R-:W-:Y:S01]  /*c8c0*/  IADD3 R10, RZ, -R10, RZ ;  /* 0x8000000aff0a7210 */ /* 0x000fe20007ffe0ff */
[----:B------:R-:W-:Y:S01]  /*c8d0*/  IMAD.HI.U32 R2, R3, R11, R2 ;  /* 0x0000000b03027227 */ /* 0x000fe200078e0002 */
[----:B------:R-:W-:-:S05]  /*c8e0*/  IABS R6, R9 ;  /* 0x0000000900067213 */ /* 0x000fca0000000000 */
        /* <DEDUP_REMOVED lines=50> */
.L_x_12121:
[----:B------:R-:W-:Y:S01]  /*cc10*/  ULDC UR4, c[0x0][0xc3c] ;  /* 0x00030f0000047ab9 */ /* 0x000fe20000000800 */
[----:B------:R-:W-:Y:S01]  /*cc20*/  MOV R17, RZ ;  /* 0x000000ff00117202 */ /* 0x000fe20000000f00 */
[----:B------:R-:W-:Y:S02]  /*cc30*/  IMAD.U32 R16, RZ, RZ, UR6 ;  /* 0x00000006ff107e24 */ /* 0x000fe4000f8e00ff */
[----:B------:R-:W-:Y:S02]  /*cc40*/  IMAD.MOV.U32 R18, RZ, RZ, RZ ;  /* 0x000000ffff127224 */ /* 0x000fe400078e00ff */
[----:B------:R-:W-:-:S07]  /*cc50*/  IMAD.U32 R19, RZ, RZ, UR4 ;  /* 0x00000004ff137e24 */ /* 0x000fce000f8e00ff */
.L_x_12126:
[----:B------:R-:W-:-:S13]  /*cc60*/  ISETP.NE.AND P0, PT, R5, RZ, PT ;  /* 0x000000ff0500720c */ /* 0x000fda0003f05270 */
[----:B------:R-:W0:Y:S01]  /*cc70*/  @!P0 S2R R3, SR_CgaCtaId ;  /* 0x0000000000038919 */ /* 0x000e220000008800 */
[----:B------:R-:W-:-:S04]  /*cc80*/  @!P0 MOV R0, 0x400 ;  /* 0x0000040000008802 */ /* 0x000fc80000000f00 */
[----:B0-----:R-:W-:-:S05]  /*cc90*/  @!P0 LEA R0, R3, R0, 0x18 ;  /* 0x0000000003008211 */ /* 0x001fca00078ec0ff */
[----:B------:R1:W-:Y:S01]  /*cca0*/  @!P0 STS.128 [R0+0x2d8d0], R16 ;  /* 0x02d8d01000008388 */ /* 0x0003e20000000c00 */
[----:B------:R-:W-:Y:S06]  /*ccb0*/  BAR.ARV 0x5, 0x200 ;  /* 0x0148000000007b1d */ /* 0x000fec0000002000 */
.L_x_12119:
[----:B------:R2:W-:Y:S01]  /*ccc0*/  STL [R1+0x34], RZ ;  /* 0x000034ff01007387 */ /* 0x0005e20000100800 */
[----:B------:R-:W-:Y:S01]  /*ccd0*/  ULDC UR4, c[0x0][0xc3c] ;  /* 0x00030f0000047ab9 */ /* 0x000fe20000000800 */
[----:B------:R-:W-:Y:S01]  /*cce0*/  IMAD.MOV.U32 R29, RZ, RZ, 0x1 ;  /* 0x00000001ff1d7424 */ /* 0x000fe200078e00ff */
[----:B0-----:R-:W-:Y:S01]  /*ccf0*/  ISETP.GE.AND P0, PT, R19, UR4, PT ;  /* 0x0000000413007c0c */ /* 0x001fe2000bf06270 */
[----:B------:R-:W-:-:S12]  /*cd00*/  IMAD.MOV.U32 R26, RZ, RZ, RZ ;  /* 0x000000ffff1a7224 */ /* 0x000fd800078e00ff */
[----:B--2---:R-:W-:Y:S05]  /*cd10*/  @P0 BRA `(.L_x_12127) ;  /* 0x0000004800640947 */ /* 0x004fea0003800000 */
[----:B------:R-:W2:Y:S01]  /*cd20*/  LDL R6, [R1+0x1c] ;  /* 0x00001c0001067983 */ /* 0x000ea20000100800 */
[----:B------:R-:W1:Y:S01]  /*cd30*/  S2R R3, SR_TID.X ;  /* 0x0000000000037919 */ /* 0x000e620000002100 */
[----:B------:R-:W0:Y:S01]  /*cd40*/  S2UR UR5, SR_CgaCtaId ;  /* 0x00000000000579c3 */ /* 0x000e220000008800 */
[----:B------:R-:W-:Y:S01]  /*cd50*/  UMOV UR4, 0x400 ;  /* 0x0000040000047882 */ /* 0x000fe20000000000 */
[C---:B-1----:R-:W-:Y:S01]  /*cd60*/  IMAD.SHL.U32 R0, R3.reuse, 0x8, RZ ;  /* 0x0000000803007824 */ /* 0x042fe200078e00ff */
[----:B------:R-:W-:-:S04]  /*cd70*/  SHF.L.U32 R4, R3, 0x5, RZ ;  /* 0x0000000503047819 */ /* 0x000fc800000006ff */
[----:B------:R-:W-:Y:S02]  /*cd80*/  LOP3.LUT R2, R0, 0xd8, RZ, 0xc0, !PT ;  /* 0x000000d800027812 */ /* 0x000fe400078ec0ff */
[----:B------:R-:W-:Y:S02]  /*cd90*/  LOP3.LUT R5, R3, 0x7f, RZ, 0xc0, !PT ;  /* 0x0000007f03057812 */ /* 0x000fe400078ec0ff */
[----:B------:R-:W-:Y:S01]  /*cda0*/  LOP3.LUT R3, R2, 0x18, R3, 0x78, !PT ;  /* 0x0000001802037812 */ /* 0x000fe200078e7803 */
[----:B0-----:R-:W-:Y:S01]  /*cdb0*/  ULEA UR4, UR5, UR4, 0x18 ;  /* 0x0000000405047291 */ /* 0x001fe2000f8ec03f */
[----:B------:R-:W-:-:S05]  /*cdc0*/  SHF.R.U32.HI R5, RZ, 0x2, R5 ;  /* 0x00000002ff057819 */ /* 0x000fca0000011605 */
[----:B------:R-:W-:Y:S01]  /*cdd0*/  IMAD.U32 R23, RZ, RZ, UR4 ;  /* 0x00000004ff177e24 */ /* 0x000fe2000f8e00ff */
[----:B------:R-:W-:Y:S01]  /*cde0*/  BSSY B8, `(.L_x_12127) ;  /* 0x000048c000087945 */ /* 0x000fe20003800000 */
[----:B------:R-:W-:Y:S02]  /*cdf0*/  IMAD.MOV.U32 R29, RZ, RZ, 0x1 ;  /* 0x00000001ff1d7424 */ /* 0x000fe400078e00ff */
[----:B------:R-:W-:Y:S01]  /*ce00*/  IMAD.MOV.U32 R26, RZ, RZ, RZ ;  /* 0x000000ffff1a7224 */ /* 0x000fe200078e00ff */
[----:B------:R-:W-:Y:S01]  /*ce10*/  ULDC UR38, c[0x0][0xc] ;  /* 0x0000030000267ab9 */ /* 0x000fe20000000800 */
[----:B--2---:R-:W-:Y:S02]  /*ce20*/  LOP3.LUT R2, R6, 0x2, RZ, 0xfc, !PT ;  /* 0x0000000206027812 */ /* 0x004fe400078efcff */
        /* <DEDUP_REMOVED lines=10> */
.L_x_12188:
        /* <DEDUP_REMOVED lines=21> */
[----:B0-----:R-:W-:Y:S02]  /*d020*/  MOV R0, RZ ;  /* 0x000000ff00007202 */ /* 0x001fe40000000f00 */
[----:B------:R-:W-:-:S02]  /*d030*/  ISETP.NE.AND.EX P0, PT, RZ, UR7, PT, P0 ;  /* 0x00000007ff007c0c */ /* 0x000fc4000bf05300 */
[----:B-1----:R-:W-:-:S04]  /*d040*/  IADD3 R2, P1, R24, UR4, RZ ;  /* 0x0000000418027c10 */ /* 0x002fc8000ff3e0ff */
[----:B------:R-:W-:Y:S01]  /*d050*/  IADD3.X R3, R25, UR5, RZ, P1, !PT ;  /* 0x0000000519037c10 */ /* 0x000fe20008ffe4ff */
[----:B------:R-:W-:Y:S01]  /*d060*/  ULDC.64 UR4, c[0x0][0x418] ;  /* 0x0001060000047ab9 */ /* 0x000fe20000000a00 */
[----:B------:R-:W-:-:S03]  /*d070*/  @P2 LOP3.LUT R22, R22, 0x40, RZ, 0xfc, !PT ;  /* 0x0000004016162812 */ /* 0x000fc600078efcff */
[----:B------:R-:W3:Y:S02]  /*d080*/  @P2 LDG.E R0, desc[UR36][R2.64] ;  /* 0x0000002402002981 */ /* 0x000ee4000c1e1900 */
        /* <DEDUP_REMOVED lines=11> */
[----:B0-----:R-:W-:-:S03]  /*d140*/  IMAD.U32 R0, RZ, RZ, UR4 ;  /* 0x00000004ff007e24 */ /* 0x001fc6000f8e00ff */
        /* <DEDUP_REMOVED lines=10> */
.L_x_12128:
        /* <DEDUP_REMOVED lines=10> */
.L_x_12129:
        /* <DEDUP_REMOVED lines=9> */
.L_x_12130:
[----:B------:R-:W3:Y:S01]  /*d320*/  LDL R6, [R1+0x20] ;  /* 0x0000200001067983 */ /* 0x000ee20000100800 */
[----:B0-2---:R-:W0:Y:S01]  /*d330*/  LDC R2, c[0x0][0x448] ;  /* 0x00011200ff027b82 */ /* 0x005e220000000800 */
[----:B-----5:R-:W-:Y:S01]  /*d340*/  IADD3 R5, -R7, R0, RZ ;  /* 0x0000000007057210 */ /* 0x020fe20007ffe1ff */
[----:B------:R-:W-:Y:S01]  /*d350*/  BSSY B7, `(.L_x_12131) ;  /* 0x0000373000077945 */ /* 0x000fe20003800000 */
[----:B------:R-:W-:-:S03]  /*d360*/  LOP3.LUT R22, R22, 0xffffffdf, RZ, 0xc0, !PT ;  /* 0xffffffdf16167812 */ /* 0x000fc600078ec0ff */
[----:B------:R1:W-:Y:S01]  /*d370*/  STL [R1+0xc], R5 ;  /* 0x00000c0501007387 */ /* 0x0003e20000100800 */
[----:B0-----:R-:W-:Y:S01]  /*d380*/  ISETP.NE.AND P0, PT, R2, 0x1, PT ;  /* 0x000000010200780c */ /* 0x001fe20003f05270 */
[----:B------:R-:W-:-:S04]  /*d390*/  IMAD R2, R17, 0xc0, RZ ;  /* 0x000000c011027824 */ /* 0x000fc800078e02ff */
[----:B------:R-:W-:-:S08]  /*d3a0*/  VIADD R2, R2, 0xbf ;  /* 0x000000bf02027836 */ /* 0x000fd00000000000 */
[----:B------:R-:W0:Y:S01]  /*d3b0*/  @P0 LDC R4, c[0x0][0x44c] ;  /* 0x00011300ff040b82 */ /* 0x000e220000000800 */
[----:B------:R-:W-:-:S07]  /*d3c0*/  @P0 LOP3.LUT R22, R22, 0x20, RZ, 0xfc, !PT ;  /* 0x0000002016160812 */ /* 0x000fce00078efcff */
[----:B------:R-:W2:Y:S01]  /*d3d0*/  @P0 LDC R3, c[0x0][0x450] ;  /* 0x00011400ff030b82 */ /* 0x000ea20000000800 */
[----:B0-----:R-:W-:-:S05]  /*d3e0*/  @P0 IMAD.HI.U32 R4, R2, R4, RZ ;  /* 0x0000000402040227 */ /* 0x001fca00078e00ff */
[----:B--2---:R-:W-:Y:S02]  /*d3f0*/  @P0 SHF.R.U32.HI R2, RZ, R3, R4 ;  /* 0x00000003ff020219 */ /* 0x004fe40000011604 */
[----:B---3--:R-:W-:-:S05]  /*d400*/  IADD3 R0, R5, 0x80, -R6 ;  /* 0x0000008005007810 */ /* 0x008fca0007ffe806 */
[----:B------:R-:W-:-:S05]  /*d410*/  IMAD.IADD R0, R0, 0x1, R2 ;  /* 0x0000000100007824 */ /* 0x000fca00078e0202 */
[----:B------:R-:W-:-:S04]  /*d420*/  SHF.R.S32.HI R2, RZ, 0x1f, R0 ;  /* 0x0000001fff027819 */ /* 0x000fc80000011400 */
[----:B------:R-:W-:Y:S01]  /*d430*/  LEA.HI R0, R2, R0, RZ, 0x7 ;  /* 0x0000000002007211 */ /* 0x000fe200078f38ff */
[----:B------:R-:W-:-:S03]  /*d440*/  VIADD R2, R5, 0x7f ;  /* 0x0000007f05027836 */ /* 0x000fc60000000000 */
[----:B------:R-:W-:Y:S02]  /*d450*/  SHF.R.S32.HI R0, RZ, 0x7, R0 ;  /* 0x00000007ff007819 */ /* 0x000fe40000011400 */
[----:B------:R-:W-:-:S04]  /*d460*/  SHF.R.S32.HI R3, RZ, 0x1f, R2 ;  /* 0x0000001fff037819 */ /* 0x000fc80000011402 */
[----:B------:R-:W-:-:S04]  /*d470*/  LEA.HI R2, R3, R2, RZ, 0x7 ;  /* 0x0000000203027211 */ /* 0x000fc800078f38ff */
[----:B------:R-:W-:-:S04]  /*d480*/  SHF.R.S32.HI R2, RZ, 0x7, R2 ;  /* 0x00000007ff027819 */ /* 0x000fc80000011402 */
[----:B------:R-:W-:-:S04]  /*d490*/  VIMNMX R4, R2, R0, PT ;  /* 0x0000000002047248 */ /* 0x000fc80003fe0100 */
[----:B------:R-:W-:Y:S01]  /*d4a0*/  ISETP.GT.AND P0, PT, R4, RZ, PT ;  /* 0x000000ff0400720c */ /* 0x000fe20003f04270 */
[----:B------:R1:W-:-:S12]  /*d4b0*/  STL [R1+0x24], R4 ;  /* 0x0000240401007387 */ /* 0x0003d80000100800 */
[----:B-1----:R-:W-:Y:S05]  /*d4c0*/  @P0 BRA `(.L_x_12132) ;  /* 0x0000000000440947 */ /* 0x002fea0003800000 */
        /* <DEDUP_REMOVED lines=17> */
.L_x_12132:
        /* <DEDUP_REMOVED lines=20> */
.L_x_12135:
[----:B------:R-:W-:Y:S05]  /*d720*/  BSYNC B6 ;  /* 0x0000000000067941 */ /* 0x000fea0003800000 */
.L_x_12134:
        /* <DEDUP_REMOVED lines=20> */
.L_x_12138:
        /* <DEDUP_REMOVED lines=15> */
.L_x_12137:
[----:B------:R-:W-:Y:S05]  /*d960*/  BSYNC B6 ;  /* 0x0000000000067941 */ /* 0x000fea0003800000 */
.L_x_12136:
[----:B------:R0:W2:Y:S01]  /*d970*/  LDL R20, [R1+0x8] ;  /* 0x0000080001147983 */ /* 0x0000a20000100800 */
[----:B------:R-:W-:Y:S01]  /*d980*/  ULDC.64 UR4, c[0x0][0x9f8] ;  /* 0x00027e0000047ab9 */ /* 0x000fe20000000a00 */
[----:B------:R-:W1:Y:S01]  /*d990*/  LDC R7, c[0x0][0x430] ;  /* 0x00010c00ff077b82 */ /* 0x000e620000000800 */
[----:B------:R-:W-:Y:S01]  /*d9a0*/  ISETP.NE.U32.AND P0, PT, RZ, UR4, PT ;  /* 0x00000004ff007c0c */ /* 0x000fe2000bf05070 */
[----:B------:R-:W3:Y:S03]  /*d9b0*/  LDL R27, [R1+0x24] ;  /* 0x00002400011b7983 */ /* 0x000ee60000100800 */
[----:B------:R-:W-:Y:S01]  /*d9c0*/  ISETP.NE.AND.EX P0, PT, RZ, UR5, PT, P0 ;  /* 0x00000005ff007c0c */ /* 0x000fe2000bf05300 */
[----:B------:R-:W4:Y:S04]  /*d9d0*/  LDL R21, [R1+0xc] ;  /* 0x00000c0001157983 */ /* 0x000f280000100800 */
[----:B------:R-:W4:Y:S08]  /*d9e0*/  LDL R2, [R1+0x10] ;  /* 0x0000100001027983 */ /* 0x000f300000100800 */
[----:B------:R-:W-:Y:S01]  /*d9f0*/  @P0 IADD3 R24, P1, R24, UR4, RZ ;  /* 0x0000000418180c10 */ /* 0x000fe2000ff3e0ff */
[----:B------:R-:W0:Y:S01]  /*da00*/  S2R R3, SR_TID.X ;  /* 0x0000000000037919 */ /* 0x000e220000002100 */
[----:B------:R-:W0:Y:S02]  /*da10*/  S2R R0, SR_TID.X ;  /* 0x0000000000007919 */ /* 0x000e240000002100 */
[----:B------:R-:W-:Y:S01]  /*da20*/  @P0 IADD3.X R25, R25, UR5, RZ, P1, !PT ;  /* 0x0000000519190c10 */ /* 0x000fe20008ffe4ff */
[----:B------:R-:W-:-:S04]  /*da30*/  ULDC UR4, c[0x0][0x2f4] ;  /* 0x0000bd0000047ab9 */ /* 0x000fc80000000800 */
[----:B--2---:R-:W2:Y:S01]  /*da40*/  @P0 LDG.E R20, desc[UR36][R24.64] ;  /* 0x0000002418140981 */ /* 0x004ea2000c1e1900 */
[----:B-1----:R-:W-:Y:S01]  /*da50*/  ISETP.NE.AND P2, PT, R7, 0x1, PT ;  /* 0x000000010700780c */ /* 0x002fe20003f45270 */
[----:B0-----:R-:W-:Y:S01]  /*da60*/  IMAD.SHL.U32 R3, R3, 0x20, RZ ;  /* 0x0000002003037824 */ /* 0x001fe200078e00ff */
[----:B------:R-:W-:Y:S01]  /*da70*/  LOP3.LUT R0, R0, 0x7f, RZ, 0xc0, !PT ;  /* 0x0000007f00007812 */ /* 0x000fe200078ec0ff */
[----:B---3--:R-:W-:-:S03]  /*da80*/  VIADD R27, R27, 0xffffffff ;  /* 0xffffffff1b1b7836 */ /* 0x008fc60000000000 */
[----:B------:R-:W-:Y:S01]  /*da90*/  SHF.R.U32.HI R0, RZ, 0x2, R0 ;  /* 0x00000002ff007819 */ /* 0x000fe20000011600 */
[----:B------:R-:W-:Y:S01]  /*daa0*/  IMAD.SHL.U32 R8, R27, 0x80, RZ ;  /* 0x000000801b087824 */ /* 0x000fe200078e00ff */
[----:B------:R-:W-:-:S04]  /*dab0*/  LOP3.LUT R3, R3, 0x60, RZ, 0xc0, !PT ;  /* 0x0000006003037812 */ /* 0x000fc800078ec0ff */
[----:B------:R-:W-:Y:S01]  /*dac0*/  LOP3.LUT R4, R8, R0, R3, 0xfe, !PT ;  /* 0x0000000008047212 */ /* 0x000fe200078efe03 */
[----:B------:R-:W0:Y:S08]  /*dad0*/  @P2 LDC R5, c[0x0][0x434] ;  /* 0x00010d00ff052b82 */ /* 0x000e300000000800 */
[----:B------:R-:W1:Y:S01]  /*dae0*/  @P2 LDC R0, c[0x0][0x438] ;  /* 0x00010e00ff002b82 */ /* 0x000e620000000800 */
[----:B------:R-:W3:Y:S01]  /*daf0*/  S2R R9, SR_TID.X ;  /* 0x0000000000097919 */ /* 0x000ee20000002100 */
[----:B------:R-:W-:-:S04]  /*db00*/  LOP3.LUT R22, R22, 0xffffffef, RZ, 0xc0, !PT ;  /* 0xffffffef16167812 */ /* 0x000fc800078ec0ff */
[----:B------:R-:W-:-:S04]  /*db10*/  @P2 LOP3.LUT R22, R22, 0x10, RZ, 0xfc, !PT ;  /* 0x0000001016162812 */ /* 0x000fc800078efcff */
[----:B------:R-:W-:Y:S01]  /*db20*/  LOP3.LUT R22, R22, 0xfffffffb, RZ, 0xc0, !PT ;  /* 0xfffffffb16167812 */ /* 0x000fe200078ec0ff */
[----:B------:R-:W-:Y:S01]  /*db30*/  UMOV UR5, 0xffffffff ;  /* 0xffffffff00057882 */ /* 0x000fe20000000000 */
[----:B--2---:R3:W-:Y:S01]  /*db40*/  @P0 STL [R1+0x8], R20 ;  /* 0x0000081401000387 */ /* 0x0047e20000100800 */
[C---:B----4-:R-:W-:Y:S02]  /*db50*/  ISETP.GE.AND P0, PT, R4.reuse, R21, PT ;  /* 0x000000150400720c */ /* 0x050fe40003f06270 */
[----:B------:R-:W-:-:S11]  /*db60*/  IADD3 R4, R4, R2, RZ ;  /* 0x0000000204047210 */ /* 0x000fd60007ffe0ff */
[----:B------:R-:W2:Y:S01]  /*db70*/  @!P0 LDC.64 R2, c[0x0][0x428] ;  /* 0x00010a00ff028b82 */ /* 0x000ea20000000a00 */
[----:B0-----:R-:W-:-:S04]  /*db80*/  @P2 IMAD.HI.U32 R5, R4, R5, RZ ;  /* 0x0000000504052227 */ /* 0x001fc800078e00ff */
[----:B------:R-:W-:Y:S01]  /*db90*/  IMAD.MOV.U32 R6, RZ, RZ, R4 ;  /* 0x000000ffff067224 */ /* 0x000fe200078e0004 */
[----:B-1----:R-:W-:Y:S02]  /*dba0*/  @P2 SHF.R.U32.HI R6, RZ, R0, R5 ;  /* 0x00000000ff062219 */ /* 0x002fe40000011605 */
[----:B------:R-:W-:-:S03]  /*dbb0*/  SHF.R.S32.HI R5, RZ, 0x1f, R20 ;  /* 0x0000001fff057819 */ /* 0x000fc60000011414 */
[----:B------:R-:W-:-:S04]  /*dbc0*/  IMAD.MOV R0, RZ, RZ, -R6 ;  /* 0x000000ffff007224 */ /* 0x000fc800078e0a06 */
[----:B------:R-:W-:Y:S01]  /*dbd0*/  IMAD R4, R7, R0, R4 ;  /* 0x0000000007047224 */ /* 0x000fe200078e0204 */
[--C-:B------:R-:W-:Y:S01]  /*dbe0*/  @!P0 SHF.R.S32.HI R7, RZ, 0x1f, R6.reuse ;  /* 0x0000001fff078819 */ /* 0x100fe20000011406 */
[-C--:B--2---:R-:W-:Y:S02]  /*dbf0*/  @!P0 IMAD R0, R5, R2.reuse, RZ ;  /* 0x0000000205008224 */ /* 0x084fe400078e02ff */
[----:B------:R-:W-:-:S04]  /*dc00*/  @!P0 IMAD.WIDE.U32 R6, R20, R2, R6 ;  /* 0x0000000214068225 */ /* 0x000fc800078e0006 */
[----:B------:R-:W-:Y:S02]  /*dc10*/  @!P0 IMAD R0, R20, R3, R0 ;  /* 0x0000000314008224 */ /* 0x000fe400078e0200 */
[----:B------:R-:W0:Y:S01]  /*dc20*/  @!P0 LDC.64 R2, c[0x0][0x418] ;  /* 0x00010600ff028b82 */ /* 0x000e220000000a00 */
[----:B---3--:R-:W-:-:S05]  /*dc30*/  IMAD.SHL.U32 R20, R9, 0x8, RZ ;  /* 0x0000000809147824 */ /* 0x008fca00078e00ff */
[----:B------:R-:W-:Y:S01]  /*dc40*/  LOP3.LUT R20, R20, 0x18, RZ, 0xc0, !PT ;  /* 0x0000001814147812 */ /* 0x000fe200078ec0ff */
[----:B------:R-:W-:-:S03]  /*dc50*/  @!P0 IMAD.IADD R0, R7, 0x1, R0 ;  /* 0x0000000107008824 */ /* 0x000fc600078e0200 */
[C---:B------:R-:W-:Y:S01]  /*dc60*/  ISETP.GE.AND P2, PT, R20.reuse, UR4, PT ;  /* 0x0000000414007c0c */ /* 0x040fe2000bf46270 */
[----:B------:R1:W-:Y:S01]  /*dc70*/  STL [R1+0x14], R5 ;  /* 0x0000140501007387 */ /* 0x0003e20000100800 */
[C---:B------:R-:W-:Y:S02]  /*dc80*/  LOP3.LUT R10, R20.reuse, 0x20, RZ, 0xfc, !PT ;  /* 0x00000020140a7812 */ /* 0x040fe400078efcff */
[----:B------:R-:W-:Y:S02]  /*dc90*/  LOP3.LUT R9, R20, 0x40, RZ, 0xfc, !PT ;  /* 0x0000004014097812 */ /* 0x000fe400078efcff */
[----:B0-----:R-:W-:-:S04]  /*dca0*/  @!P0 LEA R2, P1, R6, R2, 0x2 ;  /* 0x0000000206028211 */ /* 0x001fc800078210ff */
[----:B------:R-:W-:Y:S01]  /*dcb0*/  @!P0 LEA.HI.X R3, R6, R3, R0, 0x2, P1 ;  /* 0x0000000306038211 */ /* 0x000fe200008f1400 */
[----:B------:R-:W-:Y:S01]  /*dcc0*/  IMAD.MOV.U32 R0, RZ, RZ, RZ ;  /* 0x000000ffff007224 */ /* 0x000fe200078e00ff */
[----:B------:R-:W-:Y:S02]  /*dcd0*/  ISETP.GE.AND P1, PT, R10, UR4, PT ;  /* 0x000000040a007c0c */ /* 0x000fe4000bf26270 */
[----:B------:R-:W-:-:S03]  /*dce0*/  @P2 LOP3.LUT R22, R22, 0x4, RZ, 0xfc, !PT ;  /* 0x0000000416162812 */ /* 0x000fc600078efcff */
[----:B------:R1:W5:Y:S01]  /*dcf0*/  @!P0 LDG.E R0, desc[UR36][R2.64] ;  /* 0x0000002402008981 */ /* 0x000362000c1e1900 */
[----:B------:R-:W-:Y:S02]  /*dd00*/  ISETP.GE.AND P0, PT, R9, UR4, PT ;  /* 0x0000000409007c0c */ /* 0x000fe4000bf06270 */
[----:B------:R-:W-:-:S04]  /*dd10*/  LOP3.LUT R22, R22, 0xfffffffe, RZ, 0xc0, !PT ;  /* 0xfffffffe16167812 */ /* 0x000fc800078ec0ff */
[----:B------:R-:W-:-:S04]  /*dd20*/  LOP3.LUT R22, R22, 0xfffffffd, RZ, 0xc0, !PT ;  /* 0xfffffffd16167812 */ /* 0x000fc800078ec0ff */
[----:B------:R-:W-:-:S04]  /*dd30*/  @P1 LOP3.LUT R22, R22, 0x2, RZ, 0xfc, !PT ;  /* 0x0000000216161812 */ /* 0x000fc800078efcff */
[----:B------:R-:W-:Y:S01]  /*dd40*/  @P0 LOP3.LUT R22, R22, 0x1, RZ, 0xfc, !PT ;  /* 0x0000000116160812 */ /* 0x000fe200078efcff */
[----:B-1----:R-:W-:Y:S06]  /*dd50*/  BRA.DIV UR5, `(.L_x_12139) ;  /* 0x0000003e05e07947 */ /* 0x002fec000b800000 */
.L_x_12205:
[----:B------:R-:W2:Y:S01]  /*dd60*/  LDL R2, [R1+0x38] ;  /* 0x0000380001027983 */ /* 0x000ea20000100800 */
[----:B------:R-:W-:Y:S02]  /*dd70*/  SHF.R.S32.HI R9, RZ, 0x1f, R18 ;  /* 0x0000001fff097819 */ /* 0x000fe40000011412 */
[----:B------:R-:W-:-:S03]  /*dd80*/  LOP3.LUT R22, R22, 0xfffffff7, RZ, 0xc0, !PT ;  /* 0xfffffff716167812 */ /* 0x000fc600078ec0ff */
[----:B------:R0:W-:Y:S01]  /*dd90*/  STL [R1+0x4], R9 ;  /* 0x0000040901007387 */ /* 0x0001e20000100800 */
[----:B--2---:R-:W-:-:S13]  /*dda0*/  ISETP.NE.AND P0, PT, R2, 0x3, PT ;  /* 0x000000030200780c */ /* 0x004fda0003f05270 */
[----:B------:R-:W-:Y:S01]  /*ddb0*/  @P0 LOP3.LUT R22, R22, 0x8, RZ, 0xfc, !PT ;  /* 0x0000000816160812 */ /* 0x000fe200078efcff */
[----:B0-----:R-:W-:Y:S06]  /*ddc0*/  @!P0 BRA `(.L_x_12140) ;  /* 0x0000000000048947 */ /* 0x001fec0003800000 */
[----:B------:R-:W-:Y:S01]  /*ddd0*/  BPT.TRAP 0x1 ;  /* 0x000000040000795c */ /* 0x000fe20000300000 */
.L_x_12140:
        /* <DEDUP_REMOVED lines=23> */
[----:B------:R-:W0:Y:S02]  /*df50*/  SYNCS.PHASECHK.TRANS64.TRYWAIT P0, [R2+URZ+0x2d840], R3 ;  /* 0x02d84003020075a7 */ /* 0x000e24000800017f */
[----:B0-----:R-:W-:Y:S05]  /*df60*/  @!P0 BRA `(.L_x_12142) ;  /* 0x0000003c00908947 */ /* 0x001fea0003800000 */
.L_x_12206:
[----:B------:R-:W-:Y:S05]  /*df70*/  BSYNC B0 ;  /* 0x0000000000007941 */ /* 0x000fea0003800000 */
.L_x_12141:
[----:B------:R-:W2:Y:S01]  /*df80*/  LDL R7, [R1+0x4] ;  /* 0x0000040001077983 */ /* 0x000ea20000100800 */
[----:B------:R-:W-:-:S03]  /*df90*/  ULDC.64 UR4, c[0x0][0x300] ;  /* 0x0000c00000047ab9 */ /* 0x000fc60000000a00 */
[----:B------:R-:W3:Y:S01]  /*dfa0*/  LDL R12, [R1+0xc] ;  /* 0x00000c00010c7983 */ /* 0x000ee20000100800 */
[----:B------:R-:W-:Y:S01]  /*dfb0*/  IMAD R5, R5, UR4, RZ ;  /* 0x0000000405057c24 */ /* 0x000fe2000f8e02ff */
[----:B------:R-:W-:Y:S01]  /*dfc0*/  LOP3.LUT P4, RZ, R22, 0x4, RZ, 0xc0, !PT ;  /* 0x0000000416ff7812 */ /* 0x000fe2000788c0ff */
[----:B------:R-:W1:Y:S02]  /*dfd0*/  S2R R9, SR_TID.X ;  /* 0x0000000000097919 */ /* 0x000e640000002100 */
[----:B0-----:R-:W-:Y:S01]  /*dfe0*/  IMAD R3, R4, UR5, R5 ;  /* 0x0000000504037c24 */ /* 0x001fe2000f8e0205 */
        /* <DEDUP_REMOVED lines=13> */
[----:B------:R-:W0:Y:S02]  /*e0c0*/  S2R R7, SR_TID.X ;  /* 0x0000000000077919 */ /* 0x000e240000002100 */
[----:B------:R-:W-:Y:S01]  /*e0d0*/  IMAD R0, R18, UR5, R0 ;  /* 0x0000000512007c24 */ /* 0x000fe2000f8e0200 */
[----:B------:R-:W-:-:S03]  /*e0e0*/  ULDC.64 UR4, c[0x0][0x2e8] ;  /* 0x0000ba0000047ab9 */ /* 0x000fc60000000a00 */
[----:B------:R-:W-:Y:S01]  /*e0f0*/  IMAD.IADD R6, R5, 0x1, R0 ;  /* 0x0000000105067824 */ /* 0x000fe200078e0200 */
[----:B------:R-:W-:Y:S01]  /*e100*/  LEA R0, P0, R4, UR4, 0x1 ;  /* 0x0000000404007c11 */ /* 0x000fe2000f8008ff */
[----:B------:R-:W-:-:S03]  /*e110*/  UMOV UR4, 0xffffffff ;  /* 0xffffffff00047882 */ /* 0x000fc60000000000 */
[----:B------:R-:W-:Y:S02]  /*e120*/  LEA.HI.X R6, R4, UR5, R6, 0x1, P0 ;  /* 0x0000000504067c11 */ /* 0x000fe400080f0c06 */
[----:B0-----:R-:W-:Y:S02]  /*e130*/  LOP3.LUT R11, R7, 0x7f, RZ, 0xc0, !PT ;  /* 0x0000007f070b7812 */ /* 0x001fe400078ec0ff */
[----:B------:R-:W-:Y:S02]  /*e140*/  SHF.L.U32 R7, R9, 0x3, RZ ;  /* 0x0000000309077819 */ /* 0x000fe400000006ff */
[----:B------:R-:W-:Y:S02]  /*e150*/  SHF.R.U32.HI R11, RZ, 0x2, R11 ;  /* 0x00000002ff0b7819 */ /* 0x000fe4000001160b */
[----:B------:R-:W-:Y:S02]  /*e160*/  LOP3.LUT R7, R7, 0xd8, RZ, 0xc0, !PT ;  /* 0x000000d807077812 */ /* 0x000fe400078ec0ff */
[----:B---3--:R-:W-:-:S02]  /*e170*/  IADD3 R3, -R11, R12, -R8 ;  /* 0x0000000c0b037210 */ /* 0x008fc40007ffe908 */
[----:B------:R-:W-:Y:S01]  /*e180*/  LOP3.LUT R7, R7, 0x18, R9, 0x78, !PT ;  /* 0x0000001807077812 */ /* 0x000fe200078e7809 */
[----:B------:R-:W-:Y:S01]  /*e190*/  IMAD.SHL.U32 R9, R9, 0x8, RZ ;  /* 0x0000000809097824 */ /* 0x000fe200078e00ff */
[----:B------:R-:W-:Y:S02]  /*e1a0*/  ISETP.GE.AND P0, PT, R3, 0x1, PT ;  /* 0x000000010300780c */ /* 0x000fe40003f06270 */
        /* <DEDUP_REMOVED lines=42> */
.L_x_12216:
        /* <DEDUP_REMOVED lines=12> */
.L_x_12144:
        /* <DEDUP_REMOVED lines=11> */
.L_x_12145:
[----:B------:R1:W5:Y:S01]  /*e5c0*/  LDL.LU R0, [R1+0x28] ;  /* 0x0000280001007983 */ /* 0x0003620000300800 */
[----:B------:R-:W-:Y:S01]  /*e5d0*/  LOP3.LUT P0, RZ, R22, 0x40, RZ, 0xc0, !PT ;  /* 0x0000004016ff7812 */ /* 0x000fe2000780c0ff */
[----:B------:R1:W-:Y:S02]  /*e5e0*/  SYNCS.ARRIVE.TRANS64.A1T0 RZ, [R2+URZ+0x2d830], RZ ;  /* 0x02d830ff02ff79a7 */ /* 0x0003e4000810003f */
[----:B------:R1:W5:Y:S10]  /*e5f0*/  LDL.LU R3, [R1] ;  /* 0x0000000001037983 */ /* 0x0003740000300800 */
[----:B------:R-:W-:Y:S05]  /*e600*/  WARPSYNC.ALL ;  /* 0x0000000000007948 */ /* 0x000fea0003800000 */
[----:B------:R-:W-:Y:S01]  /*e610*/  ULDC.64 UR4, c[0x0][0x298] ;  /* 0x0000a60000047ab9 */ /* 0x000fe20000000a00 */
[----:B-1----:R-:W-:Y:S01]  /*e620*/  VIADD R2, R23, 0xc400 ;  /* 0x0000c40017027836 */ /* 0x002fe20000000000 */
[----:B------:R-:W-:Y:S01]  /*e630*/  SEL R28, R28, RZ, !P0 ;  /* 0x000000ff1c1c7207 */ /* 0x000fe20004000000 */
[----:B------:R-:W-:Y:S01]  /*e640*/  BSSY B6, `(.L_x_12146) ;  /* 0x000001d000067945 */ /* 0x000fe20003800000 */
[----:B------:R-:W-:Y:S01]  /*e650*/  BAR.SYNC.DEFER_BLOCKING 0x8, 0x200 ;  /* 0x0208000000007b1d */ /* 0x000fe20000010000 */
[----:B-----5:R-:W-:-:S02]  /*e660*/  SEL R0, R0, RZ, !P0 ;  /* 0x000000ff00007207 */ /* 0x020fc40004000000 */
[----:B------:R-:W-:Y:S01]  /*e670*/  LOP3.LUT P0, RZ, R2, 0x1bf, RZ, 0xc0, !PT ;  /* 0x000001bf02ff7812 */ /* 0x000fe2000780c0ff */
[----:B0-----:R-:W-:Y:S02]  /*e680*/  IMAD.WIDE.U32 R4, R3, UR4, RZ ;  /* 0x0000000403047c25 */ /* 0x001fe4000f8e00ff */
[----:B------:R0:W-:Y:S04]  /*e690*/  STL [R1+0x30], R0 ;  /* 0x0000300001007387 */ /* 0x0001e80000100800 */
[----:B------:R1:W-:Y:S01]  /*e6a0*/  STL.64 [R1+0x28], R4 ;  /* 0x0000280401007387 */ /* 0x0003e20000100a00 */
[----:B0-----:R-:W-:-:S05]  /*e6b0*/  SHF.R.S32.HI R0, RZ, 0x1f, R3 ;  /* 0x0000001fff007819 */ /* 0x001fca0000011403 */
[----:B------:R-:W-:-:S04]  /*e6c0*/  IMAD R0, R0, UR4, RZ ;  /* 0x0000000400007c24 */ /* 0x000fc8000f8e02ff */
        /* <DEDUP_REMOVED lines=20> */
.L_x_12147:
[----:B------:R-:W-:Y:S05]  /*e810*/  BSYNC B6 ;  /* 0x0000000000067941 */ /* 0x000fea0003800000 */
.L_x_12146:
[----:B------:R-:W2:Y:S01]  /*e820*/  LDL.LU R21, [R1+0x30] ;  /* 0x0000300001157983 */ /* 0x000ea20000300800 */
[----:B------:R-:W-:Y:S01]  /*e830*/  ULDC.64 UR4, c[0x0][0x2d8] ;  /* 0x0000b60000047ab9 */ /* 0x000fe20000000a00 */
[----:B-1----:R-:W0:Y:S01]  /*e840*/  LDC R4, c[0x0][0x448] ;  /* 0x00011200ff047b82 */ /* 0x002e220000000800 */
[----:B------:R-:W-:Y:S01]  /*e850*/  ULDC.64 UR6, c[0x0][0x2c8] ;  /* 0x0000b20000067ab9 */ /* 0x000fe20000000a00 */
[----:B------:R-:W3:Y:S01]  /*e860*/  LDL.LU R0, [R1] ;  /* 0x0000000001007983 */ /* 0x000ee20000300800 */
[----:B------:R-:W-:-:S03]  /*e870*/  ULDC.64 UR8, c[0x0][0x280] ;  /* 0x0000a00000087ab9 */ /* 0x000fc60000000a00 */
[----:B------:R-:W3:Y:S02]  /*e880*/  LDL.LU.64 R2, [R1+0x28] ;  /* 0x0000280001027983 */ /* 0x000ee40000300a00 */
[----:B------:R-:W1:Y:S02]  /*e890*/  LDC R10, c[0x0][0x448] ;  /* 0x00011200ff0a7b82 */ /* 0x000e640000000800 */
[----:B------:R-:W4:Y:S01]  /*e8a0*/  LDL R20, [R1+0x4] ;  /* 0x0000040001147983 */ /* 0x000f220000100800 */
[----:B------:R-:W5:Y:S01]  /*e8b0*/  S2R R13, SR_TID.X ;  /* 0x00000000000d7919 */ /* 0x000f620000002100 */
[----:B0-----:R-:W-:-:S13]  /*e8c0*/  ISETP.NE.AND P6, PT, R4, 0x1, PT ;  /* 0x000000010400780c */ /* 0x001fda0003fc5270 */
[----:B------:R-:W0:Y:S01]  /*e8d0*/  @P6 LDC R5, c[0x0][0x450] ;  /* 0x00011400ff056b82 */ /* 0x000e220000000800 */
[----:B-----5:R-:W-:-:S04]  /*e8e0*/  SHF.L.U32 R11, R13, 0x3, RZ ;  /* 0x000000030d0b7819 */ /* 0x020fc800000006ff */
[----:B------:R-:W-:-:S04]  /*e8f0*/  LOP3.LUT R11, R11, 0x18, RZ, 0xc0, !PT ;  /* 0x000000180b0b7812 */ /* 0x000fc800078ec0ff */
[C---:B------:R-:W-:Y:S02]  /*e900*/  LOP3.LUT R12, R11.reuse, 0x20, RZ, 0xfc, !PT ;  /* 0x000000200b0c7812 */ /* 0x040fe400078efcff */
[----:B------:R-:W-:Y:S02]  /*e910*/  LOP3.LUT R11, R11, 0x40, RZ, 0xfc, !PT ;  /* 0x000000400b0b7812 */ /* 0x000fe400078efcff */
[----:B---3--:R-:W-:Y:S01]  /*e920*/  MOV R3, R0 ;  /* 0x0000000000037202 */ /* 0x008fe20000000f00 */
[----:B----4-:R-:W-:Y:S02]  /*e930*/  IMAD R0, R20, UR4, RZ ;  /* 0x0000000414007c24 */ /* 0x010fe4000f8e02ff */
[C---:B------:R-:W-:Y:S01]  /*e940*/  IMAD.WIDE.U32 R2, R18.reuse, UR4, R2 ;  /* 0x0000000412027c25 */ /* 0x040fe2000f8e0002 */
[----:B------:R-:W3:Y:S03]  /*e950*/  S2R R20, SR_TID.X ;  /* 0x0000000000147919 */ /* 0x000ee60000002100 */
[----:B------:R-:W-:Y:S01]  /*e960*/  IMAD R0, R18, UR5, R0 ;  /* 0x0000000512007c24 */ /* 0x000fe2000f8e0200 */
[----:B------:R-:W-:-:S03]  /*e970*/  ULDC.64 UR4, c[0x0][0x2e0] ;  /* 0x0000b80000047ab9 */ /* 0x000fc60000000a00 */
[----:B------:R-:W-:Y:S02]  /*e980*/  IMAD.IADD R3, R3, 0x1, R0 ;  /* 0x0000000103037824 */ /* 0x000fe400078e0200 */
[----:B--2---:R-:W-:Y:S02]  /*e990*/  IMAD R0, R21, UR4, RZ ;  /* 0x0000000415007c24 */ /* 0x004fe4000f8e02ff */
[----:B------:R-:W2:Y:S01]  /*e9a0*/  S2R R21, SR_TID.X ;  /* 0x0000000000157919 */ /* 0x000ea20000002100 */
[----:B------:R-:W-:-:S04]  /*e9b0*/  IMAD.WIDE.U32 R2, R28, UR4, R2 ;  /* 0x000000041c027c25 */ /* 0x000fc8000f8e0002 */
[----:B------:R-:W-:Y:S01]  /*e9c0*/  IMAD R4, R28, UR5, R0 ;  /* 0x000000051c047c24 */ /* 0x000fe2000f8e0200 */
[----:B------:R-:W-:Y:S01]  /*e9d0*/  ULDC.64 UR4, c[0x0][0x2d0] ;  /* 0x0000b40000047ab9 */ /* 0x000fe20000000a00 */
[----:B------:R-:W4:Y:S02]  /*e9e0*/  @P6 LDC R0, c[0x0][0x44c] ;  /* 0x00011300ff006b82 */ /* 0x000f240000000800 */
[----:B------:R-:W-:Y:S01]  /*e9f0*/  IMAD.IADD R3, R3, 0x1, R4 ;  /* 0x0000000103037824 */ /* 0x000fe200078e0204 */
[----:B---3--:R-:W-:-:S04]  /*ea00*/  LOP3.LUT R20, R20, 0x7f, RZ, 0xc0, !PT ;  /* 0x0000007f14147812 */ /* 0x008fc800078ec0ff */
[----:B------:R-:W-:Y:S01]  /*ea10*/  SHF.R.U32.HI R20, RZ, 0x2, R20 ;  /* 0x00000002ff147819 */ /* 0x000fe20000011614 */
[----:B--2---:R-:W-:-:S05]  /*ea20*/  IMAD.SHL.U32 R21, R21, 0x20, RZ ;  /* 0x0000002015157824 */ /* 0x004fca00078e00ff */
[----:B------:R-:W-:-:S04]  /*ea30*/  LOP3.LUT R21, R21, 0x60, RZ, 0xc0, !PT ;  /* 0x0000006015157812 */ /* 0x000fc800078ec0ff */
[----:B------:R-:W-:Y:S02]  /*ea40*/  LOP3.LUT R20, R20, R21, RZ, 0xfc, !PT ;  /* 0x0000001514147212 */ /* 0x000fe400078efcff */
[----:B------:R-:W-:-:S03]  /*ea50*/  LOP3.LUT R21, R13, 0x7f, RZ, 0xc0, !PT ;  /* 0x0000007f0d157812 */ /* 0x000fc600078ec0ff */
[----:B------:R-:W-:Y:S01]  /*ea60*/  IMAD R6, R17, 0xc0, R20 ;  /* 0x000000c011067824 */ /* 0x000fe200078e0214 */
[----:B------:R-:W-:Y:S01]  /*ea70*/  SHF.R.U32.HI R21, RZ, 0x2, R21 ;  /* 0x00000002ff157819 */ /* 0x000fe20000011615 */
[----:B------:R-:W-:Y:S02]  /*ea80*/  IMAD.SHL.U32 R20, R13, 0x8, RZ ;  /* 0x000000080d147824 */ /* 0x000fe400078e00ff */
[----:B----4-:R-:W-:-:S03]  /*ea90*/  @P6 IMAD.HI.U32 R0, R6, R0, RZ ;  /* 0x0000000006006227 */ /* 0x010fc600078e00ff */
[----:B------:R-:W-:Y:S01]  /*eaa0*/  LOP3.LUT R20, R20, 0x18, RZ, 0xc0, !PT ;  /* 0x0000001814147812 */ /* 0x000fe200078ec0ff */
[----:B------:R-:W-:Y:S01]  /*eab0*/  IMAD.MOV.U32 R4, RZ, RZ, R6 ;  /* 0x000000ffff047224 */ /* 0x000fe200078e0006 */
[----:B0-----:R-:W-:-:S04]  /*eac0*/  @P6 SHF.R.U32.HI R4, RZ, R5, R0 ;  /* 0x00000005ff046219 */ /* 0x001fc80000011600 */
[--C-:B------:R-:W-:Y:S01]  /*ead0*/  SHF.R.S32.HI R0, RZ, 0x1f, R4.reuse ;  /* 0x0000001fff007819 */ /* 0x100fe20000011404 */
[----:B------:R-:W-:-:S04]  /*eae0*/  IMAD.MOV R7, RZ, RZ, -R4 ;  /* 0x000000ffff077224 */ /* 0x000fc800078e0a04 */
[----:B------:R-:W-:-:S04]  /*eaf0*/  IMAD R0, R0, UR4, RZ ;  /* 0x0000000400007c24 */ /* 0x000fc8000f8e02ff */
[C---:B------:R-:W-:Y:S02]  /*eb00*/  IMAD R0, R4.reuse, UR5, R0 ;  /* 0x0000000504007c24 */ /* 0x040fe4000f8e0200 */
[----:B------:R-:W-:-:S04]  /*eb10*/  IMAD.WIDE.U32 R4, R4, UR4, R2 ;  /* 0x0000000404047c25 */ /* 0x000fc8000f8e0002 */
[----:B------:R-:W-:Y:S02]  /*eb20*/  IMAD.IADD R5, R5, 0x1, R0 ;  /* 0x0000000105057824 */ /* 0x000fe400078e0200 */
[----:B-1----:R-:W-:-:S04]  /*eb30*/  IMAD R0, R10, R7, R6 ;  /* 0x000000070a007224 */ /* 0x002fc800078e0206 */
[----:B------:R-:W-:Y:S01]  /*eb40*/  IMAD.WIDE.U32 R8, R0, UR6, R4 ;  /* 0x0000000600087c25 */ /* 0x000fe2000f8e0004 */
[----:B------:R-:W-:-:S03]  /*eb50*/  SHF.R.S32.HI R7, RZ, 0x1f, R0 ;  /* 0x0000001fff077819 */ /* 0x000fc60000011400 */
[----:B------:R-:W-:Y:S01]  /*eb60*/  VIADD R5, R6, 0x80 ;  /* 0x0000008006057836 */ /* 0x000fe20000000000 */
[----:B------:R-:W-:Y:S01]  /*eb70*/  LEA R4, P0, R8, UR8, 0x1 ;  /* 0x0000000808047c11 */ /* 0x000fe2000f8008ff */
[----:B------:R-:W-:Y:S02]  /*eb80*/  IMAD R7, R7, UR6, RZ ;  /* 0x0000000607077c24 */ /* 0x000fe4000f8e02ff */
[----:B------:R-:W-:Y:S02]  /*eb90*/  IMAD.MOV.U32 R6, RZ, RZ, R5 ;  /* 0x000000ffff067224 */ /* 0x000fe400078e0005 */
[----:B------:R-:W-:Y:S02]  /*eba0*/  IMAD R0, R0, UR7, R7 ;  /* 0x0000000700007c24 */ /* 0x000fe4000f8e0207 */
[----:B------:R-:W0:Y:S03]  /*ebb0*/  @P6 LDC R7, c[0x0][0x44c] ;  /* 0x00011300ff076b82 */ /* 0x000e260000000800 */
[----:B------:R-:W-:-:S04]  /*ebc0*/  IADD3 R0, R9, R0, RZ ;  /* 0x0000000009007210 */ /* 0x000fc80007ffe0ff */
        /* <DEDUP_REMOVED lines=12> */
[----:B------:R-:W-:Y:S01]  /*ec90*/  UMOV UR5, 0xffffffff ;  /* 0xffffffff00057882 */ /* 0x000fe20000000000 */
[----:B------:R-:W-:Y:S02]  /*eca0*/  ISETP.GE.AND P1, PT, R11, UR4, PT ;  /* 0x000000040b007c0c */ /* 0x000fe4000bf26270 */
[----:B------:R-:W-:Y:S01]  /*ecb0*/  IMAD.IADD R3, R3, 0x1, R6 ;  /* 0x0000000103037824 */ /* 0x000fe200078e0206 */
[----:B------:R-:W-:Y:S01]  /*ecc0*/  SHF.R.S32.HI R6, RZ, 0x1f, R5 ;  /* 0x0000001fff067819 */ /* 0x000fe20000011405 */
[----:B------:R-:W-:-:S04]  /*ecd0*/  IMAD.WIDE.U32 R2, R5, UR6, R2 ;  /* 0x0000000605027c25 */ /* 0x000fc8000f8e0002 */
[----:B------:R-:W-:Y:S01]  /*ece0*/  IMAD R6, R6, UR6, RZ ;  /* 0x0000000606067c24 */ /* 0x000fe2000f8e02ff */
[----:B------:R-:W-:-:S03]  /*ecf0*/  LEA R8, P0, R2, UR8, 0x1 ;  /* 0x0000000802087c11 */ /* 0x000fc6000f8008ff */
[----:B------:R-:W-:-:S04]  /*ed00*/  IMAD R6, R5, UR7, R6 ;  /* 0x0000000705067c24 */ /* 0x000fc8000f8e0206 */
[----:B------:R-:W-:-:S05]  /*ed10*/  IMAD.IADD R3, R3, 0x1, R6 ;  /* 0x0000000103037824 */ /* 0x000fca00078e0206 */
[----:B------:R-:W-:Y:S02]  /*ed20*/  LEA.HI.X R3, R2, UR9, R3, 0x1, P0 ;  /* 0x0000000902037c11 */ /* 0x000fe400080f0c03 */
[----:B------:R-:W-:Y:S01]  /*ed30*/  ISETP.GE.AND P0, PT, R12, UR4, PT ;  /* 0x000000040c007c0c */ /* 0x000fe2000bf06270 */
[----:B------:R-:W-:-:S12]  /*ed40*/  BRA.DIV UR5, `(.L_x_12148) ;  /* 0x0000003605947947 */ /* 0x000fd8000b800000 */
[----:B------:R-:W2:Y:S04]  /*ed50*/  LDL.LU R5, [R1+0x20] ;  /* 0x0000200001057983 */ /* 0x000ea80000300800 */
[----:B------:R-:W3:Y:S01]  /*ed60*/  LDL R9, [R1+0x18] ;  /* 0x0000180001097983 */ /* 0x000ee20000100800 */
[----:B------:R-:W-:-:S03]  /*ed70*/  IMAD R17, R17, 0xc0, R21 ;  /* 0x000000c011117824 */ /* 0x000fc600078e0215 */
[----:B------:R-:W0:Y:S04]  /*ed80*/  SHFL.IDX PT, R7, R4, RZ, 0x1c1f ;  /* 0x001c1fff04077589 */ /* 0x000e2800000e0000 */
[----:B------:R-:W1:Y:S01]  /*ed90*/  SHFL.IDX PT, R6, R0, RZ, 0x1c1f ;  /* 0x001c1fff00067589 */ /* 0x000e6200000e0000 */
[----:B--2---:R-:W-:Y:S02]  /*eda0*/  IMAD R2, R5, R10, RZ ;  /* 0x0000000a05027224 */ /* 0x004fe400078e02ff */
[----:B------:R-:W-:-:S03]  /*edb0*/  VIADD R5, R17, 0x20 ;  /* 0x0000002011057836 */ /* 0x000fc60000000000 */
[----:B------:R-:W-:-:S13]  /*edc0*/  ISETP.GE.AND P2, PT, R17, R2, PT ;  /* 0x000000021100720c */ /* 0x000fda0003f46270 */
[----:B0-----:R-:W-:-:S05]  /*edd0*/  @!P2 LEA R7, P4, R20, R7, 0x1 ;  /* 0x000000071407a211 */ /* 0x001fca00078808ff */
[----:B-1----:R-:W-:-:S05]  /*ede0*/  @!P2 IMAD.X R6, RZ, RZ, R6, P4 ;  /* 0x000000ffff06a224 */ /* 0x002fca00020e0606 */
[----:B------:R-:W-:-:S04]  /*edf0*/  @!P2 LOP3.LUT R7, R7, R6, RZ, 0x3c, !PT ;  /* 0x000000060707a212 */ /* 0x000fc800078e3cff */
[----:B------:R-:W-:-:S04]  /*ee00*/  @!P2 LOP3.LUT R6, R7, R6, RZ, 0x3c, !PT ;  /* 0x000000060706a212 */ /* 0x000fc800078e3cff */
[----:B------:R-:W-:-:S05]  /*ee10*/  @!P2 LOP3.LUT R7, R7, R6, RZ, 0x3c, !PT ;  /* 0x000000060707a212 */ /* 0x000fca00078e3cff */
[----:B------:R-:W-:Y:S01]  /*ee20*/  @!PT LDS RZ, [RZ] ;  /* 0x00000000fffff984 */ /* 0x000fe20000000800 */
[----:B---3--:R-:W-:Y:S04]  /*ee30*/  @!P2 LDGSTS.E.BYPASS.LTC128B.128 [R9+0xc400], desc[UR36][R6.64], !P3 ;  /* 0x0c4000000609afae */ /* 0x008fe8000d901d64 */
        /* <DEDUP_REMOVED lines=14> */
[----:B------:R-:W-:Y:S01]  /*ef20*/  ISETP.GE.AND P2, PT, R5, R2, PT ;  /* 0x000000020500720c */ /* 0x000fe20003f46270 */
[----:B------:R-:W-:-:S02]  /*ef30*/  VIADD R5, R17, 0x60 ;  /* 0x0000006011057836 */ /* 0x000fc40000000000 */
        /* <DEDUP_REMOVED lines=11> */
[----:B------:R-:W-:Y:S01]  /*eff0*/  @!P2 LDGSTS.E.BYPASS.LTC128B.128 [R9+0x13400], desc[UR36][R6.64+0x80], !P1 ;  /* 0x134000800609afae */ /* 0x000fe2000c901d64 */
[----:B------:R-:W-:-:S13]  /*f000*/  ISETP.GE.AND P2, PT, R5, R2, PT ;  /* 0x000000020500720c */ /* 0x000fda0003f46270 */
[----:B--2---:R-:W-:-:S04]  /*f010*/  @!P2 LEA R4, P4, R20, R4, 0x1 ;  /* 0x000000041404a211 */ /* 0x004fc800078808ff */
[----:B---3--:R-:W-:-:S05]  /*f020*/  @!P2 IADD3.X R0, RZ, R0, RZ, P4, !PT ;  /* 0x00000000ff00a210 */ /* 0x008fca00027fe4ff */
        /* <DEDUP_REMOVED lines=16> */
.L_x_12229:
        /* <DEDUP_REMOVED lines=13> */
.L_x_12149:
[----:B------:R-:W-:Y:S02]  /*f200*/  PLOP3.LUT P1, PT, P1, P0, PT, 0xa2, 0x0 ;  /* 0x000000000000781c */ /* 0x000fe40000f21472 */
[----:B------:R-:W-:-:S08]  /*f210*/  @P0 R2UR P1, UR4, R23 ;  /* 0x00000000170402ca */ /* 0x000fd00000020000 */
[----:B------:R-:W-:-:S05]  /*f220*/  @P0 PLOP3.LUT P0, PT, P1, PT, PT, 0x80, 0x0 ;  /* 0x000000000000081c */ /* 0x000fca0000f0f070 */
[----:B------:R-:W-:Y:S01]  /*f230*/  @!P1 SYNCS.ARRIVE.TRANS64.RED.A0T1 RZ, [UR4+0x2d800], RZ ;  /* 0x02d800ffffff99a7 */ /* 0x000fe20008200404 */
[----:B------:R-:W-:Y:S07]  /*f240*/  @!P1 ARRIVES.LDGSTSBAR.64.TRANSCNT [UR4+0x2d800] ;  /* 0x02d80000ff0099b0 */ /* 0x000fee0008000a84 */
[----:B------:R-:W-:Y:S05]  /*f250*/  @P0 BRA.U.ANY `(.L_x_12149) ;  /* 0xfffffffd00e80947 */ /* 0x000fea000393ffff */
[----:B-1----:R-:W2:Y:S02]  /*f260*/  LDL.LU R2, [R1+0x34] ;  /* 0x0000340001027983 */ /* 0x002ea40000300800 */
        /* <DEDUP_REMOVED lines=11> */
.L_x_12230:
[----:B------:R-:W-:Y:S05]  /*f320*/  BSYNC B0 ;  /* 0x0000000000007941 */ /* 0x000fea0003800000 */
.L_x_12150:
[----:B------:R-:W2:Y:S01]  /*f330*/  LDL R3, [R1+0x24] ;  /* 0x0000240001037983 */ /* 0x000ea20000100800 */
[----:B------:R-:W-:Y:S01]  /*f340*/  BSSY B0, `(.L_x_12152) ;  /* 0x00000ff000007945 */ /* 0x000fe20003800000 */
[----:B--2---:R-:W-:-:S13]  /*f350*/  ISETP.GE.AND P0, PT, R3, 0x2, PT ;  /* 0x000000020300780c */ /* 0x004fda0003f06270 */
[----:B------:R-:W-:Y:S05]  /*f360*/  @!P0 BRA `(.L_x_12153) ;  /* 0x0000000c00f08947 */ /* 0x000fea0003800000 */
[----:B------:R-:W0:Y:S01]  /*f370*/  S2R R2, SR_TID.X ;  /* 0x0000000000027919 */ /* 0x000e220000002100 */
[----:B-1----:R-:W-:Y:S01]  /*f380*/  VIADD R0, R3, 0xfffffffe ;  /* 0xfffffffe03007836 */ /* 0x002fe20000000000 */
        /* <DEDUP_REMOVED lines=11> */
.L_x_12166:
        /* <DEDUP_REMOVED lines=11> */
[----:B------:R-:W-:Y:S01]  /*f4f0*/  IMAD.SHL.U32 R2, R2, 0x20, RZ ;  /* 0x0000002002027824 */ /* 0x000fe200078e00ff */
[----:B------:R-:W-:-:S04]  /*f500*/  LEA R4, R0, R4, 0x7 ;  /* 0x0000000400047211 */ /* 0x000fc800078e38ff */
        /* <DEDUP_REMOVED lines=29> */
.L_x_12154:
[----:B------:R-:W-:Y:S01]  /*f6e0*/  IMAD R5, R26, 0x8, R23 ;  /* 0x000000081a057824 */ /* 0x000fe200078e0217 */
[----:B------:R-:W-:Y:S01]  /*f6f0*/  SHF.L.U32 R0, R29, 0x1f, RZ ;  /* 0x0000001f1d007819 */ /* 0x000fe200000006ff */
[----:B------:R-:W-:Y:S03]  /*f700*/  BSSY B1, `(.L_x_12155) ;  /* 0x0000003000017945 */ /* 0x000fe60003800000 */
[----:B------:R-:W0:Y:S02]  /*f710*/  SYNCS.PHASECHK.TRANS64.TRYWAIT P0, [R5+URZ+0x2d840], R0 ;  /* 0x02d84000050075a7 */ /* 0x000e24000800017f */
[----:B0-----:R-:W-:Y:S05]  /*f720*/  @!P0 BRA `(.L_x_12156) ;  /* 0x0000003400448947 */ /* 0x001fea0003800000 */
.L_x_12231:
[----:B------:R-:W-:Y:S05]  /*f730*/  BSYNC B1 ;  /* 0x0000000000017941 */ /* 0x000fea0003800000 */
.L_x_12155:
        /* <DEDUP_REMOVED lines=60> */
.L_x_12241:
        /* <DEDUP_REMOVED lines=11> */
.L_x_12158:
        /* <DEDUP_REMOVED lines=11> */
.L_x_12159:
[----:B------:R1:W-:Y:S01]  /*fc60*/  SYNCS.ARRIVE.TRANS64.A1T0 RZ, [R5+URZ+0x2d830], RZ ;  /* 0x02d830ff05ff79a7 */ /* 0x0003e2000810003f */
[----:B------:R-:W-:Y:S05]  /*fc70*/  @!P5 BRA `(.L_x_12160) ;  /* 0x000000000004d947 */ /* 0x000fea0003800000 */
[----:B------:R-:W-:Y:S01]  /*fc80*/  BPT.TRAP 0x1 ;  /* 0x000000040000795c */ /* 0x000fe20000300000 */
.L_x_12160:
[----:B------:R-:W-:Y:S01]  /*fc90*/  SHF.L.U32 R2, R17, 0x1f, RZ ;  /* 0x0000001f11027819 */ /* 0x000fe200000006ff */
[----:B-1----:R-:W-:Y:S01]  /*fca0*/  IMAD R5, R10, 0x8, R23 ;  /* 0x000000080a057824 */ /* 0x002fe200078e0217 */
[----:B------:R-:W-:Y:S03]  /*fcb0*/  BSSY B1, `(.L_x_12161) ;  /* 0x0000003000017945 */ /* 0x000fe60003800000 */
[----:B------:R-:W1:Y:S02]  /*fcc0*/  SYNCS.PHASECHK.TRANS64.TRYWAIT P0, [R5+URZ+0x2d860], R2 ;  /* 0x02d86002050075a7 */ /* 0x000e64000800017f */
[----:B-1----:R-:W-:Y:S05]  /*fcd0*/  @!P0 BRA `(.L_x_12162) ;  /* 0x0000003400408947 */ /* 0x002fea0003800000 */
.L_x_12242:
[----:B------:R-:W-:Y:S05]  /*fce0*/  BSYNC B1 ;  /* 0x0000000000017941 */ /* 0x000fea0003800000 */
.L_x_12161:
[----:B------:R-:W2:Y:S04]  /*fcf0*/  LDL R11, [R1+0xc] ;  /* 0x00000c00010b7983 */ /* 0x000ea80000100800 */
[----:B0-----:R-:W2:Y:S01]  /*fd00*/  LDL.LU R6, [R1] ;  /* 0x0000000001067983 */ /* 0x001ea20000300800 */
[----:B------:R-:W0:Y:S01]  /*fd10*/  S2R R12, SR_TID.X ;  /* 0x00000000000c7919 */ /* 0x000e220000002100 */
[----:B------:R-:W-:Y:S01]  /*fd20*/  UMOV UR4, 0xffffffff ;  /* 0xffffffff00047882 */ /* 0x000fe20000000000 */
[C---:B0-----:R-:W-:Y:S01]  /*fd30*/  SHF.L.U32 R4, R12.reuse, 0x3, RZ ;  /* 0x000000030c047819 */ /* 0x041fe200000006ff */
[----:B------:R-:W-:-:S03]  /*fd40*/  IMAD.SHL.U32 R7, R12, 0x8, RZ ;  /* 0x000000080c077824 */ /* 0x000fc600078e00ff */
[----:B------:R-:W-:Y:S02]  /*fd50*/  LOP3.LUT R4, R4, 0xd8, RZ, 0xc0, !PT ;  /* 0x000000d804047812 */ /* 0x000fe400078ec0ff */
[----:B------:R-:W-:Y:S02]  /*fd60*/  LOP3.LUT R3, R12, 0x7f, RZ, 0xc0, !PT ;  /* 0x0000007f0c037812 */ /* 0x000fe400078ec0ff */
        /* <DEDUP_REMOVED lines=41> */
.L_x_12252:
        /* <DEDUP_REMOVED lines=32> */
.L_x_12164:
        /* <DEDUP_REMOVED lines=12> */
.L_x_12165:
[----:B------:R2:W-:Y:S01]  /*102c0*/  STL [R1], R27 ;  /* 0x0000001b01007387 */ /* 0x0005e20000100800 */
[C---:B------:R-:W-:Y:S01]  /*102d0*/  ISETP.GT.AND P0, PT, R27.reuse, RZ, PT ;  /* 0x000000ff1b00720c */ /* 0x040fe20003f04270 */
[----:B------:R2:W-:Y:S01]  /*102e0*/  SYNCS.ARRIVE.TRANS64.A1T0 RZ, [R5+URZ+0x2d850], RZ ;  /* 0x02d850ff05ff79a7 */ /* 0x0005e2000810003f */
[----:B------:R-:W-:Y:S02]  /*102f0*/  VIADD R0, R27, 0xffffffff ;  /* 0xffffffff1b007836 */ /* 0x000fe40000000000 */
[----:B------:R-:W-:Y:S02]  /*10300*/  IMAD.MOV.U32 R17, RZ, RZ, R29 ;  /* 0x000000ffff117224 */ /* 0x000fe400078e001d */
[----:B------:R-:W-:-:S07]  /*10310*/  IMAD.MOV.U32 R10, RZ, RZ, R26 ;  /* 0x000000ffff0a7224 */ /* 0x000fce00078e001a */
[----:B--2---:R-:W-:Y:S05]  /*10320*/  @P0 BRA `(.L_x_12166) ;  /* 0xfffffff000440947 */ /* 0x004fea000383ffff */
.L_x_12153:
[----:B------:R-:W-:Y:S05]  /*10330*/  BSYNC B0 ;  /* 0x0000000000007941 */ /* 0x000fea0003800000 */
.L_x_12152:
        /* <DEDUP_REMOVED lines=17> */
.L_x_12168:
[----:B------:R-:W-:Y:S05]  /*10450*/  BSYNC B0 ;  /* 0x0000000000007941 */ /* 0x000fea0003800000 */
.L_x_12167:
[----:B-1----:R-:W2:Y:S02]  /*10460*/  LDL R0, [R1+0x38] ;  /* 0x0000380001007983 */ /* 0x002ea40000100800 */
[----:B--2---:R-:W-:-:S13]  /*10470*/  ISETP.NE.AND P0, PT, R0, 0x3, PT ;  /* 0x000000030000780c */ /* 0x004fda0003f05270 */
[----:B------:R-:W-:Y:S05]  /*10480*/  @!P0 BRA `(.L_x_12169) ;  /* 0x0000000000048947 */ /* 0x000fea0003800000 */
[----:B------:R-:W-:Y:S01]  /*10490*/  BPT.TRAP 0x1 ;  /* 0x000000040000795c */ /* 0x000fe20000300000 */
.L_x_12169:
[----:B------:R-:W2:Y:S01]  /*104a0*/  LDL.LU R2, [R1+0xc] ;  /* 0x00000c0001027983 */ /* 0x000ea20000300800 */
[----:B------:R-:W-:Y:S01]  /*104b0*/  LEA R0, R26, R23, 0x3 ;  /* 0x000000171a007211 */ /* 0x000fe200078e18ff */
[----:B------:R-:W-:Y:S01]  /*104c0*/  BSSY B0, `(.L_x_12170) ;  /* 0x0000005000007945 */ /* 0x000fe20003800000 */
[----:B------:R-:W-:-:S04]  /*104d0*/  SHF.L.U32 R3, R29, 0x1f, RZ ;  /* 0x0000001f1d037819 */ /* 0x000fc800000006ff */
[----:B------:R-:W1:Y:S01]  /*104e0*/  SYNCS.PHASECHK.TRANS64.TRYWAIT P0, [R0+URZ+0x2d860], R3 ;  /* 0x02d86003000075a7 */ /* 0x000e62000800017f */
[----:B--2---:R-:W-:Y:S01]  /*104f0*/  IMAD R6, R27, -0x80, R2 ;  /* 0xffffff801b067824 */ /* 0x004fe200078e0202 */
[----:B-1----:R-:W-:Y:S06]  /*10500*/  @!P0 BRA `(.L_x_12171) ;  /* 0x0000003000ac8947 */ /* 0x002fec0003800000 */
.L_x_12253:
[----:B------:R-:W-:Y:S05]  /*10510*/  BSYNC B0 ;  /* 0x0000000000007941 */ /* 0x000fea0003800000 */
.L_x_12170:
        /* <DEDUP_REMOVED lines=15> */
[----:B------:R-:W-:Y:S01]  /*10610*/  LEA R4, R4, R23, 0x1 ;  /* 0x0000001704047211 */ /* 0x000fe200078e08ff */
        /* <DEDUP_REMOVED lines=40> */
.L_x_12263:
        /* <DEDUP_REMOVED lines=13> */
.L_x_12173:
        /* <DEDUP_REMOVED lines=11> */
.L_x_12174:
[----:B------:R-:W-:Y:S01]  /*10a20*/  VIADD R26, R26, 0x1 ;  /* 0x000000011a1a7836 */ /* 0x000fe20000000000 */
[----:B------:R0:W-:Y:S04]  /*10a30*/  SYNCS.ARRIVE.TRANS64.A1T0 RZ, [R0+URZ+0x2d850], RZ ;  /* 0x02d850ff00ff79a7 */ /* 0x0001e8000810003f */
[----:B------:R-:W-:-:S04]  /*10a40*/  ISETP.NE.AND P0, PT, R26, 0x2, PT ;  /* 0x000000021a00780c */ /* 0x000fc80003f05270 */
[----:B0-----:R-:W-:Y:S02]  /*10a50*/  SEL R0, RZ, 0x1, P0 ;  /* 0x00000001ff007807 */ /* 0x001fe40000000000 */
[----:B------:R-:W-:Y:S02]  /*10a60*/  SEL R26, R26, RZ, P0 ;  /* 0x000000ff1a1a7207 */ /* 0x000fe40000000000 */
[----:B------:R-:W-:-:S07]  /*10a70*/  LOP3.LUT R29, R29, R0, RZ, 0x3c, !PT ;  /* 0x000000001d1d7212 */ /* 0x000fce00078e3cff */
.L_x_12133:
[----:B------:R-:W-:Y:S05]  /*10a80*/  BSYNC B7 ;  /* 0x0000000000077941 */ /* 0x000fea0003800000 */
.L_x_12131:
        /* <DEDUP_REMOVED lines=8> */
[----:B------:R1:W2:Y:S01]  /*10b10*/  LDS.128 R16, [R23+0x2d8d0] ;  /* 0x02d8d00017107984 */ /* 0x0002a20000000c00 */
[----:B------:R-:W-:Y:S06]  /*10b20*/  BAR.ARV 0x4, 0x200 ;  /* 0x0108000000007b1d */ /* 0x000fec0000002000 */
[----:B------:R-:W-:Y:S05]  /*10b30*/  BRA `(.L_x_12176) ;  /* 0x0000000800cc7947 */ /* 0x000fea0003800000 */
.L_x_12175:
        /* <DEDUP_REMOVED lines=17> */
[----:B0-----:R-:W-:Y:S01]  /*10c50*/  MOV R2, RZ ;  /* 0x000000ff00027202 */ /* 0x001fe20000000f00 */
        /* <DEDUP_REMOVED lines=18> */
.L_x_12273:
[----:B------:R-:W-:Y:S02]  /*10d80*/  ULDC UR4, c[0x0][0xc38] ;  /* 0x00030e0000047ab9 */ /* 0x000fe40000000800 */
[----:B------:R-:W-:-:S05]  /*10d90*/  MOV R4, UR4 ;  /* 0x0000000400047c02 */ /* 0x000fca0008000f00 */
[----:B-1----:R-:W-:-:S04]  /*10da0*/  IMAD R5, R14, R4, RZ ;  /* 0x000000040e057224 */ /* 0x002fc800078e02ff */
[----:B------:R-:W-:-:S05]  /*10db0*/  IMAD.IADD R16, R16, 0x1, R5 ;  /* 0x0000000110107824 */ /* 0x000fca00078e0205 */
[----:B------:R-:W-:-:S13]  /*10dc0*/  ISETP.GT.AND P6, PT, R16, R0, PT ;  /* 0x000000001000720c */ /* 0x000fda0003fc4270 */
[----:B------:R-:W-:Y:S05]  /*10dd0*/  @P6 BRA `(.L_x_12178) ;  /* 0x00000000009c6947 */ /* 0x000fea0003800000 */
.L_x_12183:
        /* <DEDUP_REMOVED lines=14> */
.L_x_12181:
[----:B------:R-:W-:Y:S05]  /*10ec0*/  BSYNC B0 ;  /* 0x0000000000007941 */ /* 0x000fea0003800000 */
.L_x_12180:
        /* <DEDUP_REMOVED lines=18> */
.L_x_12281:
[----:B------:R-:W-:Y:S02]  /*10ff0*/  ULDC UR4, c[0x0][0xc38] ;  /* 0x00030e0000047ab9 */ /* 0x000fe40000000800 */
[----:B------:R-:W-:-:S04]  /*11000*/  IMAD.U32 R4, RZ, RZ, UR4 ;  /* 0x00000004ff047e24 */ /* 0x000fc8000f8e00ff */
[----:B-1----:R-:W-:-:S04]  /*11010*/  IMAD R5, R14, R4, RZ ;  /* 0x000000040e057224 */ /* 0x002fc800078e02ff */
[----:B------:R-:W-:-:S05]  /*11020*/  IMAD.IADD R16, R5, 0x1, R16 ;  /* 0x0000000105107824 */ /* 0x000fca00078e0210 */
[----:B------:R-:W-:-:S13]  /*11030*/  ISETP.GT.AND P6, PT, R16, R0, PT ;  /* 0x000000001000720c */ /* 0x000fda0003fc4270 */
[----:B------:R-:W-:Y:S05]  /*11040*/  @!P6 BRA `(.L_x_12183) ;  /* 0xfffffffc0064e947 */ /* 0x000fea000383ffff */
.L_x_12178:
        /* <DEDUP_REMOVED lines=8> */
.L_x_12285:
[----:B------:R-:W-:Y:S01]  /*110d0*/  ISETP.NE.AND P0, PT, R5, RZ, PT ;  /* 0x000000ff0500720c */ /* 0x000fe20003f05270 */
[----:B------:R-:W-:-:S12]  /*110e0*/  IMAD.MOV.U32 R5, RZ, RZ, RZ ;  /* 0x000000ffff057224 */ /* 0x000fd800078e00ff */
[----:B------:R-:W-:Y:S05]  /*110f0*/  @!P0 BRA `(.L_x_12185) ;  /* 0x0000000000108947 */ /* 0x000fea0003800000 */
[----:B------:R-:W-:Y:S01]  /*11100*/  UMOV UR4, 0xffffffff ;  /* 0xffffffff00047882 */ /* 0x000fe20000000000 */
[----:B------:R-:W-:Y:S02]  /*11110*/  IADD3 R12, R6, -0x1, RZ ;  /* 0xffffffff060c7810 */ /* 0x000fe40007ffe0ff */
[----:B------:R-:W-:Y:S05]  /*11120*/  BRA.DIV UR4, `(.L_x_12186) ;  /* 0x0000003604507947 */ /* 0x000fea000b800000 */
[----:B------:R3:W4:Y:S02]  /*11130*/  SHFL.IDX PT, R5, R3, R12, 0x1f ;  /* 0x00001f0c03057589 */ /* 0x00072400000e0000 */
.L_x_12185:
        /* <DEDUP_REMOVED lines=47> */
[----:B------:R-:W-:-:S05]  /*11430*/  IABS R3, R5 ;  /* 0x0000000500037213 */ /* 0x000fca0000000000 */
[----:B------:R-:W-:-:S04]  /*11440*/  IMAD.HI.U32 R2, R2, R3, RZ ;  /* 0x0000000302027227 */ /* 0x000fc800078e00ff */
[----:B------:R-:W-:Y:S01]  /*11450*/  IMAD R6, R2, R6, R3 ;  /* 0x0000000602067224 */ /* 0x000fe200078e0203 */
[C---:B------:R-:W-:Y:S02]  /*11460*/  LOP3.LUT R3, R5.reuse, R4, RZ, 0x3c, !PT ;  /* 0x0000000405037212 */ /* 0x040fe400078e3cff */
[----:B------:R-:W-:Y:S02]  /*11470*/  IADD3 R5, R5, R0, RZ ;  /* 0x0000000005057210 */ /* 0x000fe40007ffe0ff */
        /* <DEDUP_REMOVED lines=14> */
.L_x_12179:
[----:B------:R-:W-:Y:S01]  /*11560*/  UMOV UR4, URZ ;  /* 0x0000003f00047c82 */ /* 0x000fe20008000000 */
[----:B------:R-:W-:Y:S01]  /*11570*/  UMOV UR5, URZ ;  /* 0x0000003f00057c82 */ /* 0x000fe20008000000 */
[----:B------:R-:W-:Y:S01]  /*11580*/  ULDC UR6, c[0x0][0xc3c] ;  /* 0x00030f0000067ab9 */ /* 0x000fe20000000800 */
[----:B------:R-:W-:Y:S02]  /*11590*/  IMAD.MOV.U32 R16, RZ, RZ, R0 ;  /* 0x000000ffff107224 */ /* 0x000fe400078e0000 */
[----:B------:R-:W-:Y:S02]  /*115a0*/  IMAD.U32 R17, RZ, RZ, UR4 ;  /* 0x00000004ff117e24 */ /* 0x000fe4000f8e00ff */
[----:B------:R-:W-:Y:S02]  /*115b0*/  IMAD.U32 R18, RZ, RZ, UR5 ;  /* 0x00000005ff127e24 */ /* 0x000fe4000f8e00ff */
[----:B------:R-:W-:-:S07]  /*115c0*/  IMAD.U32 R19, RZ, RZ, UR6 ;  /* 0x00000006ff137e24 */ /* 0x000fce000f8e00ff */
.L_x_12187:
        /* <DEDUP_REMOVED lines=10> */
.L_x_12176:
[----:B------:R-:W-:Y:S02]  /*11670*/  ULDC UR4, c[0x0][0xc3c] ;  /* 0x00030f0000047ab9 */ /* 0x000fe40000000800 */
[----:B--2---:R-:W-:-:S13]  /*11680*/  ISETP.GE.AND P0, PT, R19, UR4, PT ;  /* 0x0000000413007c0c */ /* 0x004fda000bf06270 */
[----:B------:R-:W-:Y:S05]  /*11690*/  @!P0 BRA `(.L_x_12188) ;  /* 0xffffffb8000c8947 */ /* 0x000fea000383ffff */
[----:B------:R-:W-:Y:S05]  /*116a0*/  BSYNC B8 ;  /* 0x0000000000087941 */ /* 0x000fea0003800000 */
.L_x_12127:
        /* <DEDUP_REMOVED lines=12> */
.L_x_12288:
[----:B------:R-:W-:Y:S05]  /*11770*/  BSYNC B0 ;  /* 0x0000000000007941 */ /* 0x000fea0003800000 */
.L_x_12189:
[----:B------:R-:W-:-:S03]  /*11780*/  UMOV UR4, 0xffffffff ;  /* 0xffffffff00047882 */ /* 0x000fc60000000000 */
[----:B------:R-:W-:Y:S05]  /*11790*/  BRA.DIV UR4, `(.L_x_12191) ;  /* 0x0000002e04f07947 */ /* 0x000fea000b800000 */
[----:B-1----:R-:W1:Y:S02]  /*117a0*/  S2R R0, SR_TID.X ;  /* 0x0000000000007919 */ /* 0x002e640000002100 */
[----:B-1----:R-:W-:-:S04]  /*117b0*/  SHF.R.U32.HI R0, RZ, 0x5, R0 ;  /* 0x00000005ff007819 */ /* 0x002fc80000011600 */
[----:B------:R-:W-:-:S05]  /*117c0*/  LOP3.LUT R0, R0, 0x3, RZ, 0xc0, !PT ;  /* 0x0000000300007812 */ /* 0x000fca00078ec0ff */
[----:B------:R1:W2:Y:S02]  /*117d0*/  SHFL.IDX PT, R14, R0, RZ, 0x1f ;  /* 0x00001fff000e7589 */ /* 0x0002a400000e0000 */
.L_x_12291:
[----:B--2---:R-:W-:Y:S01]  /*117e0*/  ISETP.NE.AND P0, PT, R14, RZ, PT ;  /* 0x000000ff0e00720c */ /* 0x004fe20003f05270 */
[----:B------:R-:W-:-:S12]  /*117f0*/  BSSY B0, `(.L_x_12192) ;  /* 0x0000024000007945 */ /* 0x000fd80003800000 */
[----:B------:R-:W-:Y:S05]  /*11800*/  @P0 BRA `(.L_x_12193) ;  /* 0x0000000000880947 */ /* 0x000fea0003800000 */
[----:B------:R-:W-:-:S03]  /*11810*/  UMOV UR4, 0xffffffff ;  /* 0xffffffff00047882 */ /* 0x000fc60000000000 */
[----:B------:R-:W-:Y:S05]  /*11820*/  BRA.DIV UR4, `(.L_x_12194) ;  /* 0x0000003204007947 */ /* 0x000fea000b800000 */
[----:B------:R-:W-:-:S13]  /*11830*/  ELECT P6, URZ, PT ;  /* 0x00000000003f782f */ /* 0x000fda00038c0000 */
.L_x_12294:
[----:B------:R-:W-:Y:S05]  /*11840*/  @!P6 BRA `(.L_x_12193) ;  /* 0x000000000078e947 */ /* 0x000fea0003800000 */
[----:B-1----:R-:W2:Y:S02]  /*11850*/  LDL.LU R0, [R1+0x1c] ;  /* 0x00001c0001007983 */ /* 0x002ea40000300800 */
[----:B--2---:R-:W-:-:S04]  /*11860*/  LOP3.LUT R0, R0, 0x2, RZ, 0xfc, !PT ;  /* 0x0000000200007812 */ /* 0x004fc800078efcff */
[----:B------:R-:W-:-:S13]  /*11870*/  ISETP.NE.AND P0, PT, R0, 0x3, PT ;  /* 0x000000030000780c */ /* 0x000fda0003f05270 */
[----:B------:R-:W-:Y:S05]  /*11880*/  @!P0 BRA `(.L_x_12195) ;  /* 0x0000000000048947 */ /* 0x000fea0003800000 */
[----:B------:R-:W-:Y:S01]  /*11890*/  BPT.TRAP 0x1 ;  /* 0x000000040000795c */ /* 0x000fe20000300000 */
.L_x_12195:
[C---:B------:R-:W-:Y:S01]  /*118a0*/  IMAD R3, R26.reuse, 0x8, R5 ;  /* 0x000000081a037824 */ /* 0x040fe200078e0205 */
[----:B------:R-:W-:Y:S01]  /*118b0*/  SHF.L.U32 R2, R29, 0x1f, RZ ;  /* 0x0000001f1d027819 */ /* 0x000fe200000006ff */
[----:B------:R-:W-:-:S03]  /*118c0*/  VIADD R26, R26, 0x1 ;  /* 0x000000011a1a7836 */ /* 0x000fc60000000000 */
[----:B------:R-:W1:Y:S02]  /*118d0*/  SYNCS.PHASECHK.TRANS64.TRYWAIT P1, [R3+URZ+0x2d840], R2 ;  /* 0x02d84002030075a7 */ /* 0x000e64000802017f */
[----:B------:R-:W-:-:S04]  /*118e0*/  ISETP.NE.AND P2, PT, R26, 0x2, PT ;  /* 0x000000021a00780c */ /* 0x000fc80003f45270 */
[----:B------:R-:W-:Y:S01]  /*118f0*/  SEL R0, RZ, 0x1, P2 ;  /* 0x00000001ff007807 */ /* 0x000fe20001000000 */
[----:B-1----:R-:W-:Y:S08]  /*11900*/  @!P1 BRA `(.L_x_12196) ;  /* 0x0000002c00e89947 */ /* 0x002ff00003800000 */
.L_x_12295:
[----:B------:R-:W-:Y:S02]  /*11910*/  SEL R26, R26, RZ, P2 ;  /* 0x000000ff1a1a7207 */ /* 0x000fe40001000000 */
[----:B------:R-:W-:Y:S01]  /*11920*/  LOP3.LUT R0, R29, R0, RZ, 0x3c, !PT ;  /* 0x000000001d007212 */ /* 0x000fe200078e3cff */
[----:B------:R-:W-:Y:S06]  /*11930*/  @!P0 BRA `(.L_x_12197) ;  /* 0x0000000000048947 */ /* 0x000fec0003800000 */
[----:B------:R-:W-:Y:S01]  /*11940*/  BPT.TRAP 0x1 ;  /* 0x000000040000795c */ /* 0x000fe20000300000 */
.L_x_12197:
[----:B------:R-:W-:Y:S01]  /*11950*/  IMAD R5, R26, 0x8, R5 ;  /* 0x000000081a057824 */ /* 0x000fe200078e0205 */
[----:B------:R-:W-:-:S04]  /*11960*/  SHF.L.U32 R0, R0, 0x1f, RZ ;  /* 0x0000001f00007819 */ /* 0x000fc800000006ff */
[----:B------:R-:W2:Y:S02]  /*11970*/  SYNCS.PHASECHK.TRANS64.TRYWAIT P1, [R5+URZ+0x2d840], R0 ;  /* 0x02d84000050075a7 */ /* 0x000ea4000802017f */
[----:B--2---:R-:W-:Y:S05]  /*11980*/  @!P1 BRA `(.L_x_12198) ;  /* 0x0000002c00dc9947 */ /* 0x004fea0003800000 */
.L_x_12296:
[----:B------:R-:W-:Y:S05]  /*11990*/  @!P0 BRA `(.L_x_12199) ;  /* 0x0000000000048947 */ /* 0x000fea0003800000 */
[----:B------:R-:W-:Y:S01]  /*119a0*/  BPT.TRAP 0x1 ;  /* 0x000000040000795c */ /* 0x000fe20000300000 */
.L_x_12199:
[----:B------:R-:W3:Y:S02]  /*119b0*/  SYNCS.PHASECHK.TRANS64.TRYWAIT P1, [R3+URZ+0x2d860], R2 ;  /* 0x02d86002030075a7 */ /* 0x000ee4000802017f */
[----:B---3--:R-:W-:Y:S05]  /*119c0*/  @!P1 BRA `(.L_x_12200) ;  /* 0x0000002c00e09947 */ /* 0x008fea0003800000 */
.L_x_12297:
[----:B------:R-:W-:Y:S05]  /*119d0*/  @!P0 BRA `(.L_x_12201) ;  /* 0x0000000000048947 */ /* 0x000fea0003800000 */
[----:B------:R-:W-:Y:S01]  /*119e0*/  BPT.TRAP 0x1 ;  /* 0x000000040000795c */ /* 0x000fe20000300000 */
.L_x_12201:
[----:B----4-:R4:W0:Y:S02]  /*119f0*/  SYNCS.PHASECHK.TRANS64.TRYWAIT P0, [R5+URZ+0x2d860], R0 ;  /* 0x02d86000050075a7 */ /* 0x010824000800017f */
[----:B0-----:R-:W-:Y:S05]  /*11a00*/  @!P0 NANOSLEEP.SYNCS 0x989680 ;  /* 0x009896800000895d */ /* 0x001fea0003900000 */
[----:B------:R-:W0:Y:S02]  /*11a10*/  @!P0 SYNCS.PHASECHK.TRANS64 P0, [R5+URZ+0x2d860], R0 ;  /* 0x02d86000050085a7 */ /* 0x000e24000800007f */
[----:B0-----:R-:W-:Y:S05]  /*11a20*/  @!P0 BRA `(.L_x_12201) ;  /* 0xfffffffc00f08947 */ /* 0x001fea000383ffff */
.L_x_12193:
[----:B------:R-:W-:Y:S05]  /*11a30*/  BSYNC B0 ;  /* 0x0000000000007941 */ /* 0x000fea0003800000 */
.L_x_12192:
[----:B------:R-:W-:Y:S05]  /*11a40*/  EXIT ;  /* 0x000000000000794d */ /* 0x000fea0003800000 */
.L_x_12071:
[----:B0-----:R-:W-:-:S04]  /*11a50*/  IMAD.U32 R3, RZ, RZ, UR41 ;  /* 0x00000029ff037e24 */ /* 0x001fc8000f8e00ff */
[----:B------:R0:W1:Y:S03]  /*11a60*/  SYNCS.PHASECHK.TRANS64.TRYWAIT P1, [R3+URZ+0x2d800], R0 ;  /* 0x02d80000030075a7 */ /* 0x000066000802017f */
[----:B-1----:R-:W-:Y:S05]  /*11a70*/  @!P1 NANOSLEEP.SYNCS 0x989680 ;  /* 0x009896800000995d */ /* 0x002fea0003900000 */
[----:B------:R-:W1:Y:S02]  /*11a80*/  @!P1 SYNCS.PHASECHK.TRANS64 P1, [R3+URZ+0x2d800], R0 ;  /* 0x02d80000030095a7 */ /* 0x000e64000802007f */
[----:B-1----:R-:W-:Y:S05]  /*11a90*/  @!P1 BRA `(.L_x_12071) ;  /* 0xfffffffc00ec9947 */ /* 0x002fea000383ffff */
[----:B------:R-:W-:Y:S05]  /*11aa0*/  BRA `(.L_x_12202) ;  /* 0xfffffefc00287947 */ /* 0x000fea000383ffff */
.L_x_12075:
[----:B-1----:R1:W2:Y:S02]  /*11ab0*/  SYNCS.PHASECHK.TRANS64.TRYWAIT P1, [R0+URZ+0x2d830], R3 ;  /* 0x02d83003000075a7 */ /* 0x0022a4000802017f */
[----:B--2---:R-:W-:Y:S05]  /*11ac0*/  @!P1 NANOSLEEP.SYNCS 0x989680 ;  /* 0x009896800000995d */ /* 0x004fea0003900000 */
[----:B------:R-:W2:Y:S02]  /*11ad0*/  @!P1 SYNCS.PHASECHK.TRANS64 P1, [R0+URZ+0x2d830], R3 ;  /* 0x02d83003000095a7 */ /* 0x000ea4000802007f */
[----:B--2---:R-:W-:Y:S05]  /*11ae0*/  @!P1 BRA `(.L_x_12075) ;  /* 0xfffffffc00f09947 */ /* 0x004fea000383ffff */
[----:B------:R-:W-:Y:S05]  /*11af0*/  BRA `(.L_x_12074) ;  /* 0xfffffefc00407947 */ /* 0x000fea000383ffff */
.L_x_12081:
[----:B--2---:R-:W-:-:S04]  /*11b00*/  IMAD.U32 R10, RZ, RZ, UR7 ;  /* 0x00000007ff0a7e24 */ /* 0x004fc8000f8e00ff */
[----:B------:R2:W3:Y:S03]  /*11b10*/  SYNCS.PHASECHK.TRANS64.TRYWAIT P1, [R10+URZ+0x2d830], R9 ;  /* 0x02d830090a0075a7 */ /* 0x0004e6000802017f */
[----:B---3--:R-:W-:Y:S05]  /*11b20*/  @!P1 NANOSLEEP.SYNCS 0x989680 ;  /* 0x009896800000995d */ /* 0x008fea0003900000 */
[----:B------:R-:W3:Y:S02]  /*11b30*/  @!P1 SYNCS.PHASECHK.TRANS64 P1, [R10+URZ+0x2d830], R9 ;  /* 0x02d830090a0095a7 */ /* 0x000ee4000802007f */
[----:B---3--:R-:W-:Y:S05]  /*11b40*/  @!P1 BRA `(.L_x_12081) ;  /* 0xfffffffc00ec9947 */ /* 0x008fea000383ffff */
[----:B------:R-:W-:Y:S05]  /*11b50*/  BRA `(.L_x_12078) ;  /* 0xffffff2800147947 */ /* 0x000fea000383ffff */
.L_x_12085:
[----:B-1----:R-:W-:-:S04]  /*11b60*/  MOV R9, UR7 ;  /* 0x0000000700097c02 */ /* 0x002fc80008000f00 */
[----:B------:R1:W2:Y:S03]  /*11b70*/  SYNCS.PHASECHK.TRANS64.TRYWAIT P1, [R9+URZ+0x2d850], R6 ;  /* 0x02d85006090075a7 */ /* 0x0002a6000802017f */
[----:B--2---:R-:W-:Y:S05]  /*11b80*/  @!P1 NANOSLEEP.SYNCS 0x989680 ;  /* 0x009896800000995d */ /* 0x004fea0003900000 */
[----:B------:R-:W2:Y:S02]  /*11b90*/  @!P1 SYNCS.PHASECHK.TRANS64 P1, [R9+URZ+0x2d850], R6 ;  /* 0x02d85006090095a7 */ /* 0x000ea4000802007f */
[----:B--2---:R-:W-:Y:S05]  /*11ba0*/  @!P1 BRA `(.L_x_12085) ;  /* 0xfffffffc00ec9947 */ /* 0x004fea000383ffff */
[----:B------:R-:W-:Y:S05]  /*11bb0*/  BRA `(.L_x_12082) ;  /* 0xffffff2800bc7947 */ /* 0x000fea000383ffff */
.L_x_12093:
[----:B--2---:R-:W-:-:S04]  /*11bc0*/  IMAD.U32 R9, RZ, RZ, UR7 ;  /* 0x00000007ff097e24 */ /* 0x004fc8000f8e00ff */
[----:B------:R2:W3:Y:S03]  /*11bd0*/  SYNCS.PHASECHK.TRANS64.TRYWAIT P1, [R9+URZ+0x2d830], R8 ;  /* 0x02d83008090075a7 */ /* 0x0004e6000802017f */
[----:B---3--:R-:W-:Y:S05]  /*11be0*/  @!P1 NANOSLEEP.SYNCS 0x989680 ;  /* 0x009896800000995d */ /* 0x008fea0003900000 */
[----:B------:R-:W3:Y:S02]  /*11bf0*/  @!P1 SYNCS.PHASECHK.TRANS64 P1, [R9+URZ+0x2d830], R8 ;  /* 0x02d83008090095a7 */ /* 0x000ee4000802007f */
[----:B---3--:R-:W-:Y:S05]  /*11c00*/  @!P1 BRA `(.L_x_12093) ;  /* 0xfffffffc00ec9947 */ /* 0x008fea000383ffff */
[----:B------:R-:W-:Y:S05]  /*11c10*/  BRA `(.L_x_12090) ;  /* 0xffffff5800747947 */ /* 0x000fea000383ffff */
.L_x_12097:
[----:B-1----:R-:W-:-:S04]  /*11c20*/  IMAD.U32 R8, RZ, RZ, UR7 ;  /* 0x00000007ff087e24 */ /* 0x002fc8000f8e00ff */
[----:B------:R1:W2:Y:S03]  /*11c30*/  SYNCS.PHASECHK.TRANS64.TRYWAIT P1, [R8+URZ+0x2d850], R7 ;  /* 0x02d85007080075a7 */ /* 0x0002a6000802017f */
[----:B--2---:R-:W-:Y:S05]  /*11c40*/  @!P1 NANOSLEEP.SYNCS 0x989680 ;  /* 0x009896800000995d */ /* 0x004fea0003900000 */
[----:B------:R-:W2:Y:S02]  /*11c50*/  @!P1 SYNCS.PHASECHK.TRANS64 P1, [R8+URZ+0x2d850], R7 ;  /* 0x02d85007080095a7 */ /* 0x000ea4000802007f */
[----:B--2---:R-:W-:Y:S05]  /*11c60*/  @!P1 BRA `(.L_x_12097) ;  /* 0xfffffffc00ec9947 */ /* 0x004fea000383ffff */
[----:B------:R-:W-:Y:S05]  /*11c70*/  BRA `(.L_x_12094) ;  /* 0xffffff5c001c7947 */ /* 0x000fea000383ffff */
.L_x_12104:
[----:B--2---:R-:W-:-:S04]  /*11c80*/  IMAD.U32 R5, RZ, RZ, UR4 ;  /* 0x00000004ff057e24 */ /* 0x004fc8000f8e00ff */
[----:B------:R2:W3:Y:S03]  /*11c90*/  SYNCS.PHASECHK.TRANS64.TRYWAIT P1, [R5+URZ+0x2d850], R4 ;  /* 0x02d85004050075a7 */ /* 0x0004e6000802017f */
[----:B---3--:R-:W-:Y:S05]  /*11ca0*/  @!P1 NANOSLEEP.SYNCS 0x989680 ;  /* 0x009896800000995d */ /* 0x008fea0003900000 */
[----:B------:R-:W3:Y:S02]  /*11cb0*/  @!P1 SYNCS.PHASECHK.TRANS64 P1, [R5+URZ+0x2d850], R4 ;  /* 0x02d85004050095a7 */ /* 0x000ee4000802007f */
[----:B---3--:R-:W-:Y:S05]  /*11cc0*/  @!P1 BRA `(.L_x_12104) ;  /* 0xfffffffc00ec9947 */ /* 0x008fea000383ffff */
[----:B------:R-:W-:Y:S05]  /*11cd0*/  BRA `(.L_x_12103) ;  /* 0xffffff80004c7947 */ /* 0x000fea000383ffff */
.L_x_12139:
[----:B------:R-:W0:Y:S01]  /*11ce0*/  S2R R20, SR_TID.X ;  /* 0x0000000000147919 */ /* 0x000e220000002100 */
[----:B------:R-:W-:Y:S01]  /*11cf0*/  BSSY B0, `(.L_x_12203) ;  /* 0x000000a000007945 */ /* 0x000fe20003800000 */
[----:B------:R-:W-:Y:S01]  /*11d00*/  IMAD.MOV.U32 R12, RZ, RZ, RZ ;  /* 0x000000ffff0c7224 */ /* 0x000fe200078e00ff */
[----:B------:R-:W-:Y:S01]  /*11d10*/  MOV R15, 0xffffffff ;  /* 0xffffffff000f7802 */ /* 0x000fe20000000f00 */
[----:B------:R-:W-:Y:S01]  /*11d20*/  IMAD.MOV.U32 R11, RZ, RZ, 0x1f ;  /* 0x0000001fff0b7424 */ /* 0x000fe200078e00ff */
[----:B0-----:R-:W-:-:S04]  /*11d30*/  SHF.R.U32.HI R9, RZ, 0x5, R20 ;  /* 0x00000005ff097819 */ /* 0x001fc80000011614 */
[----:B------:R-:W-:-:S05]  /*11d40*/  LOP3.LUT R9, R9, 0x3, RZ, 0xc0, !PT ;  /* 0x0000000309097812 */ /* 0x000fca00078ec0ff */
[----:B------:R-:W-:-:S07]  /*11d50*/  IMAD.MOV.U32 R13, RZ, RZ, R9 ;  /* 0x000000ffff0d7224 */ /* 0x000fce00078e0009 */
[----:B-----5:R-:W-:Y:S05]  /*11d60*/  WARPSYNC.COLLECTIVE R15, `(.L_x_12204) ;  /* 0x000000000f087348 */ /* 0x020fea0003c00000 */
[----:B------:R0:W1:Y:S02]  /*11d70*/  SHFL.IDX P6, R14, R13, R12, R11 ;  /* 0x0000000c0d0e7389 */ /* 0x00006400000c000b */
[----:B01---5:R-:W-:Y:S01]  /*11d80*/  ENDCOLLECTIVE ;  /* 0x000000000000791b */ /* 0x023fe20003800000 */
.L_x_12204:
[----:B------:R-:W-:Y:S05]  /*11d90*/  BSYNC B0 ;  /* 0x0000000000007941 */ /* 0x000fea0003800000 */
.L_x_12203:
[----:B------:R-:W-:Y:S05]  /*11da0*/  BRA `(.L_x_12205) ;  /* 0xffffffbc00ec7947 */ /* 0x000fea000383ffff */
.L_x_12142:
[----:B0-----:R0:W1:Y:S02]  /*11db0*/  SYNCS.PHASECHK.TRANS64.TRYWAIT P0, [R2+URZ+0x2d840], R3 ;  /* 0x02d84003020075a7 */ /* 0x001064000800017f */
[----:B-1----:R-:W-:Y:S05]  /*11dc0*/  @!P0 NANOSLEEP.SYNCS 0x989680 ;  /* 0x009896800000895d */ /* 0x002fea0003900000 */
[----:B------:R-:W1:Y:S02]  /*11dd0*/  @!P0 SYNCS.PHASECHK.TRANS64 P0, [R2+URZ+0x2d840], R3 ;  /* 0x02d84003020085a7 */ /* 0x000e64000800007f */
[----:B-1----:R-:W-:Y:S05]  /*11de0*/  @!P0 BRA `(.L_x_12142) ;  /* 0xfffffffc00f08947 */ /* 0x002fea000383ffff */
[----:B------:R-:W-:Y:S05]  /*11df0*/  BRA `(.L_x_12206) ;  /* 0xffffffc0005c7947 */ /* 0x000fea000383ffff */
.L_x_12143:
        /* <DEDUP_REMOVED lines=8> */
.L_x_12208:
[----:B------:R-:W-:Y:S05]  /*11e80*/  BSYNC B0 ;  /* 0x0000000000007941 */ /* 0x000fea0003800000 */
.L_x_12207:
        /* <DEDUP_REMOVED lines=9> */
.L_x_12209:
[----:B------:R-:W-:Y:S01]  /*11f20*/  IMAD.MOV.U32 R13, RZ, RZ, R6 ;  /* 0x000000ffff0d7224 */ /* 0x000fe200078e0006 */
[----:B------:R-:W-:Y:S01]  /*11f30*/  MOV R12, 0x1 ;  /* 0x00000001000c7802 */ /* 0x000fe20000000f00 */
[----:B------:R-:W-:-:S07]  /*11f40*/  IMAD.MOV.U32 R5, RZ, RZ, R14 ;  /* 0x000000ffff057224 */ /* 0x000fce00078e000e */
[----:B------:R-:W-:Y:S05]  /*11f50*/  WARPSYNC.COLLECTIVE R15, `(.L_x_12210) ;  /* 0x000000000f087348 */ /* 0x000fea0003c00000 */
[----:B------:R0:W1:Y:S02]  /*11f60*/  SHFL.IDX P6, R14, R13, R12, R11 ;  /* 0x0000000c0d0e7389 */ /* 0x00006400000c000b */
[----:B01----:R-:W-:Y:S01]  /*11f70*/  ENDCOLLECTIVE ;  /* 0x000000000000791b */ /* 0x003fe20003800000 */
.L_x_12210:
        /* <DEDUP_REMOVED lines=17> */
.L_x_12211:
[----:B------:R-:W-:Y:S02]  /*12090*/  @P1 IMAD R8, R7, 0x2, R23 ;  /* 0x0000000207081824 */ /* 0x000fe400078e0217 */
[----:B------:R-:W-:Y:S01]  /*120a0*/  IMAD.MOV.U32 R13, RZ, RZ, R6 ;  /* 0x000000ffff0d7224 */ /* 0x000fe200078e0006 */
[----:B------:R-:W-:Y:S01]  /*120b0*/  MOV R12, 0x2 ;  /* 0x00000002000c7802 */ /* 0x000fe20000000f00 */
[----:B------:R-:W-:-:S07]  /*120c0*/  IMAD.MOV.U32 R5, RZ, RZ, R14 ;  /* 0x000000ffff057224 */ /* 0x000fce00078e000e */
[----:B------:R-:W-:Y:S05]  /*120d0*/  WARPSYNC.COLLECTIVE R15, `(.L_x_12212) ;  /* 0x000000000f087348 */ /* 0x000fea0003c00000 */
[----:B------:R0:W1:Y:S02]  /*120e0*/  SHFL.IDX P6, R14, R13, R12, R11 ;  /* 0x0000000c0d0e7389 */ /* 0x00006400000c000b */
[----:B01----:R-:W-:Y:S01]  /*120f0*/  ENDCOLLECTIVE ;  /* 0x000000000000791b */ /* 0x003fe20003800000 */
.L_x_12212:
        /* <DEDUP_REMOVED lines=17> */
.L_x_12213:
[----:B------:R-:W-:Y:S02]  /*12210*/  @P1 IMAD R8, R7, 0x2, R23 ;  /* 0x0000000207081824 */ /* 0x000fe400078e0217 */
[----:B------:R-:W-:Y:S01]  /*12220*/  IMAD.MOV.U32 R13, RZ, RZ, R6 ;  /* 0x000000ffff0d7224 */ /* 0x000fe200078e0006 */
[----:B------:R-:W-:Y:S01]  /*12230*/  MOV R12, 0x3 ;  /* 0x00000003000c7802 */ /* 0x000fe20000000f00 */
[----:B------:R-:W-:-:S07]  /*12240*/  IMAD.MOV.U32 R5, RZ, RZ, R14 ;  /* 0x000000ffff057224 */ /* 0x000fce00078e000e */
[----:B------:R-:W-:Y:S05]  /*12250*/  WARPSYNC.COLLECTIVE R15, `(.L_x_12214) ;  /* 0x000000000f087348 */ /* 0x000fea0003c00000 */
[----:B------:R0:W1:Y:S02]  /*12260*/  SHFL.IDX P6, R14, R13, R12, R11 ;  /* 0x0000000c0d0e7389 */ /* 0x00006400000c000b */
[----:B01----:R-:W-:Y:S01]  /*12270*/  ENDCOLLECTIVE ;  /* 0x000000000000791b */ /* 0x003fe20003800000 */
.L_x_12214:
        /* <DEDUP_REMOVED lines=10> */
.L_x_12215:
        /* <DEDUP_REMOVED lines=8> */
.L_x_12148:
[----:B------:R-:W2:Y:S04]  /*123a0*/  LDL.LU R11, [R1+0x20] ;  /* 0x00002000010b7983 */ /* 0x000ea80000300800 */
[----:B------:R0:W5:Y:S01]  /*123b0*/  LDL R9, [R1+0x18] ;  /* 0x0000180001097983 */ /* 0x0001620000100800 */
[----:B------:R-:W-:Y:S01]  /*123c0*/  IMAD.MOV.U32 R13, RZ, RZ, R0 ;  /* 0x000000ffff0d7224 */ /* 0x000fe200078e0000 */
[----:B------:R-:W-:Y:S01]  /*123d0*/  MOV R15, 0xffffffff ;  /* 0xffffffff000f7802 */ /* 0x000fe20000000f00 */
[----:B------:R-:W-:Y:S02]  /*123e0*/  IMAD.MOV.U32 R12, RZ, RZ, RZ ;  /* 0x000000ffff0c7224 */ /* 0x000fe400078e00ff */
[----:B------:R-:W-:-:S04]  /*123f0*/  IMAD R17, R17, 0xc0, R21 ;  /* 0x000000c011117824 */ /* 0x000fc800078e0215 */
[----:B------:R-:W-:Y:S02]  /*12400*/  VIADD R5, R17, 0x20 ;  /* 0x0000002011057836 */ /* 0x000fe40000000000 */
[----:B--2---:R-:W-:Y:S02]  /*12410*/  IMAD R2, R11, R10, RZ ;  /* 0x0000000a0b027224 */ /* 0x004fe400078e02ff */
[----:B0-----:R-:W-:-:S07]  /*12420*/  IMAD.MOV.U32 R11, RZ, RZ, 0x1c1f ;  /* 0x00001c1fff0b7424 */ /* 0x001fce00078e00ff */
[----:B-----5:R-:W-:Y:S05]  /*12430*/  WARPSYNC.COLLECTIVE R15, `(.L_x_12217) ;  /* 0x000000000f087348 */ /* 0x020fea0003c00000 */
[----:B------:R0:W1:Y:S02]  /*12440*/  SHFL.IDX P6, R14, R13, R12, R11 ;  /* 0x0000000c0d0e7389 */ /* 0x00006400000c000b */
[----:B01---5:R-:W-:Y:S01]  /*12450*/  ENDCOLLECTIVE ;  /* 0x000000000000791b */ /* 0x023fe20003800000 */
.L_x_12217:
[----:B------:R-:W-:Y:S02]  /*12460*/  IMAD.MOV.U32 R13, RZ, RZ, R4 ;  /* 0x000000ffff0d7224 */ /* 0x000fe400078e0004 */
[----:B------:R-:W-:-:S07]  /*12470*/  IMAD.MOV.U32 R6, RZ, RZ, R14 ;  /* 0x000000ffff067224 */ /* 0x000fce00078e000e */
[----:B------:R-:W-:Y:S05]  /*12480*/  WARPSYNC.COLLECTIVE R15, `(.L_x_12218) ;  /* 0x000000000f087348 */ /* 0x000fea0003c00000 */
[----:B------:R0:W1:Y:S02]  /*12490*/  SHFL.IDX P6, R14, R13, R12, R11 ;  /* 0x0000000c0d0e7389 */ /* 0x00006400000c000b */
[----:B01----:R-:W-:Y:S01]  /*124a0*/  ENDCOLLECTIVE ;  /* 0x000000000000791b */ /* 0x003fe20003800000 */
.L_x_12218:
[----:B------:R-:W-:Y:S01]  /*124b0*/  ISETP.GE.AND P2, PT, R17, R2, PT ;  /* 0x000000021100720c */ /* 0x000fe20003f46270 */
[----:B------:R-:W-:Y:S01]  /*124c0*/  IMAD.MOV.U32 R13, RZ, RZ, R0 ;  /* 0x000000ffff0d7224 */ /* 0x000fe200078e0000 */
[----:B------:R-:W-:Y:S01]  /*124d0*/  MOV R12, 0x1 ;  /* 0x00000001000c7802 */ /* 0x000fe20000000f00 */
[----:B------:R-:W-:-:S10]  /*124e0*/  IMAD.MOV.U32 R7, RZ, RZ, R14 ;  /* 0x000000ffff077224 */ /* 0x000fd400078e000e */
[----:B------:R-:W-:Y:S05]  /*124f0*/  WARPSYNC.COLLECTIVE R15, `(.L_x_12219) ;  /* 0x000000000f087348 */ /* 0x000fea0003c00000 */
[----:B------:R0:W1:Y:S02]  /*12500*/  SHFL.IDX P6, R14, R13, R12, R11 ;  /* 0x0000000c0d0e7389 */ /* 0x00006400000c000b */
[----:B01----:R-:W-:Y:S01]  /*12510*/  ENDCOLLECTIVE ;  /* 0x000000000000791b */ /* 0x003fe20003800000 */
.L_x_12219:
[----:B------:R-:W-:-:S05]  /*12520*/  @!P2 LEA R7, P4, R20, R7, 0x1 ;  /* 0x000000071407a211 */ /* 0x000fca00078808ff */
[----:B------:R-:W-:-:S05]  /*12530*/  @!P2 IMAD.X R6, RZ, RZ, R6, P4 ;  /* 0x000000ffff06a224 */ /* 0x000fca00020e0606 */
[----:B------:R-:W-:-:S04]  /*12540*/  @!P2 LOP3.LUT R7, R7, R6, RZ, 0x3c, !PT ;  /* 0x000000060707a212 */ /* 0x000fc800078e3cff */
[----:B------:R-:W-:-:S04]  /*12550*/  @!P2 LOP3.LUT R6, R7, R6, RZ, 0x3c, !PT ;  /* 0x000000060706a212 */ /* 0x000fc800078e3cff */
[----:B------:R-:W-:Y:S01]  /*12560*/  @!P2 LOP3.LUT R7, R7, R6, RZ, 0x3c, !PT ;  /* 0x000000060707a212 */ /* 0x000fe200078e3cff */
[----:B------:R-:W-:-:S04]  /*12570*/  IMAD.MOV.U32 R13, RZ, RZ, R4 ;  /* 0x000000ffff0d7224 */ /* 0x000fc800078e0004 */
        /* <DEDUP_REMOVED lines=10> */
.L_x_12220:
[----:B------:R-:W-:Y:S01]  /*12620*/  ISETP.GE.AND P2, PT, R5, R2, PT ;  /* 0x000000020500720c */ /* 0x000fe20003f46270 */
[----:B------:R-:W-:Y:S01]  /*12630*/  IMAD.MOV.U32 R13, RZ, RZ, R0 ;  /* 0x000000ffff0d7224 */ /* 0x000fe200078e0000 */
[----:B------:R-:W-:Y:S01]  /*12640*/  MOV R12, 0x2 ;  /* 0x00000002000c7802 */ /* 0x000fe20000000f00 */
[----:B------:R-:W-:-:S10]  /*12650*/  IMAD.MOV.U32 R7, RZ, RZ, R14 ;  /* 0x000000ffff077224 */ /* 0x000fd400078e000e */
[----:B------:R-:W-:Y:S05]  /*12660*/  WARPSYNC.COLLECTIVE R15, `(.L_x_12221) ;  /* 0x000000000f087348 */ /* 0x000fea0003c00000 */
[----:B------:R0:W1:Y:S02]  /*12670*/  SHFL.IDX P6, R14, R13, R12, R11 ;  /* 0x0000000c0d0e7389 */ /* 0x00006400000c000b */
[----:B01----:R-:W-:Y:S01]  /*12680*/  ENDCOLLECTIVE ;  /* 0x000000000000791b */ /* 0x003fe20003800000 */
.L_x_12221:
        /* <DEDUP_REMOVED lines=16> */
.L_x_12222:
[----:B------:R-:W-:Y:S02]  /*12790*/  VIADD R5, R17, 0x40 ;  /* 0x0000004011057836 */ /* 0x000fe40000000000 */
[----:B------:R-:W-:Y:S02]  /*127a0*/  IMAD.MOV.U32 R13, RZ, RZ, R0 ;  /* 0x000000ffff0d7224 */ /* 0x000fe400078e0000 */
[----:B------:R-:W-:Y:S01]  /*127b0*/  IMAD.MOV.U32 R12, RZ, RZ, 0x3 ;  /* 0x00000003ff0c7424 */ /* 0x000fe200078e00ff */
[----:B------:R-:W-:Y:S01]  /*127c0*/  ISETP.GE.AND P2, PT, R5, R2, PT ;  /* 0x000000020500720c */ /* 0x000fe20003f46270 */
[----:B------:R-:W-:-:S12]  /*127d0*/  IMAD.MOV.U32 R7, RZ, RZ, R14 ;  /* 0x000000ffff077224 */ /* 0x000fd800078e000e */
[----:B------:R-:W-:Y:S05]  /*127e0*/  WARPSYNC.COLLECTIVE R15, `(.L_x_12223) ;  /* 0x000000000f087348 */ /* 0x000fea0003c00000 */
[----:B------:R0:W1:Y:S02]  /*127f0*/  SHFL.IDX P6, R14, R13, R12, R11 ;  /* 0x0000000c0d0e7389 */ /* 0x00006400000c000b */
[----:B01----:R-:W-:Y:S01]  /*12800*/  ENDCOLLECTIVE ;  /* 0x000000000000791b */ /* 0x003fe20003800000 */
.L_x_12223:
[----:B------:R-:W-:-:S05]  /*12810*/  @!P2 LEA R7, P4, R20, R7, 0x1 ;  /* 0x000000071407a211 */ /* 0x000fca00078808ff */
[----:B------:R-:W-:Y:S02]  /*12820*/  @!P2 IMAD.X R6, RZ, RZ, R6, P4 ;  /* 0x000000ffff06a224 */ /* 0x000fe400020e0606 */
[----:B------:R-:W-:-:S03]  /*12830*/  IMAD.MOV.U32 R13, RZ, RZ, R4 ;  /* 0x000000ffff0d7224 */ /* 0x000fc600078e0004 */
[----:B------:R-:W-:Y:S02]  /*12840*/  @!P2 LOP3.LUT R7, R7, R6, RZ, 0x3c, !PT ;  /* 0x000000060707a212 */ /* 0x000fe400078e3cff */
[----:B------:R-:W-:-:S07]  /*12850*/  MOV R0, R14 ;  /* 0x0000000e00007202 */ /* 0x000fce0000000f00 */
[----:B------:R-:W-:Y:S05]  /*12860*/  WARPSYNC.COLLECTIVE R15, `(.L_x_12224) ;  /* 0x000000000f087348 */ /* 0x000fea0003c00000 */
[----:B------:R0:W1:Y:S02]  /*12870*/  SHFL.IDX P6, R14, R13, R12, R11 ;  /* 0x0000000c0d0e7389 */ /* 0x00006400000c000b */
[----:B01----:R-:W-:Y:S01]  /*12880*/  ENDCOLLECTIVE ;  /* 0x000000000000791b */ /* 0x003fe20003800000 */
.L_x_12224:
[----:B------:R-:W-:Y:S01]  /*12890*/  @!P2 LOP3.LUT R6, R7, R6, RZ, 0x3c, !PT ;  /* 0x000000060706a212 */ /* 0x000fe200078e3cff */
[----:B------:R-:W-:-:S03]  /*128a0*/  VIADD R5, R17, 0x60 ;  /* 0x0000006011057836 */ /* 0x000fc60000000000 */
[----:B------:R-:W-:-:S05]  /*128b0*/  @!P2 LOP3.LUT R7, R7, R6, RZ, 0x3c, !PT ;  /* 0x000000060707a212 */ /* 0x000fca00078e3cff */
[----:B------:R-:W-:Y:S01]  /*128c0*/  @!PT LDS RZ, [RZ] ;  /* 0x00000000fffff984 */ /* 0x000fe20000000800 */
[----:B------:R-:W-:Y:S01]  /*128d0*/  @!PT LDS RZ, [RZ] ;  /* 0x00000000fffff984 */ /* 0x000fe20000000800 */
[----:B------:R-:W-:Y:S01]  /*128e0*/  @!PT LDS RZ, [RZ] ;  /* 0x00000000fffff984 */ /* 0x000fe20000000800 */
[----:B------:R0:W-:Y:S04]  /*128f0*/  @!P2 LDGSTS.E.BYPASS.LTC128B.128 [R9+0xd400], desc[UR36][R6.64], !P3 ;  /* 0x0d4000000609afae */ /* 0x0001e8000d901d64 */
[----:B------:R0:W-:Y:S01]  /*12900*/  @!P2 LDGSTS.E.BYPASS.LTC128B.128 [R9+0x10400], desc[UR36][R6.64+0x40], !P0 ;  /* 0x104000400609afae */ /* 0x0001e2000c101d64 */
[----:B------:R-:W-:-:S03]  /*12910*/  MOV R13, R3 ;  /* 0x00000003000d7202 */ /* 0x000fc60000000f00 */
[----:B------:R0:W-:Y:S01]  /*12920*/  @!P2 LDGSTS.E.BYPASS.LTC128B.128 [R9+0x13400], desc[UR36][R6.64+0x80], !P1 ;  /* 0x134000800609afae */ /* 0x0001e2000c901d64 */
[----:B------:R-:W-:Y:S01]  /*12930*/  ISETP.GE.AND P2, PT, R5, R2, PT ;  /* 0x000000020500720c */ /* 0x000fe20003f46270 */
[----:B------:R-:W-:Y:S02]  /*12940*/  IMAD.MOV.U32 R12, RZ, RZ, RZ ;  /* 0x000000ffff0c7224 */ /* 0x000fe400078e00ff */
[----:B------:R-:W-:-:S10]  /*12950*/  IMAD.MOV.U32 R4, RZ, RZ, R14 ;  /* 0x000000ffff047224 */ /* 0x000fd400078e000e */
[----:B0-----:R-:W-:Y:S05]  /*12960*/  WARPSYNC.COLLECTIVE R15, `(.L_x_12225) ;  /* 0x000000000f087348 */ /* 0x001fea0003c00000 */
[----:B------:R1:W2:Y:S02]  /*12970*/  SHFL.IDX P6, R14, R13, R12, R11 ;  /* 0x0000000c0d0e7389 */ /* 0x0002a400000c000b */
[----:B012---:R-:W-:Y:S01]  /*12980*/  ENDCOLLECTIVE ;  /* 0x000000000000791b */ /* 0x007fe20003800000 */
.L_x_12225:
        /* <DEDUP_REMOVED lines=16> */
.L_x_12226:
[----:B------:R-:W-:Y:S01]  /*12a90*/  MOV R13, R3 ;  /* 0x00000003000d7202 */ /* 0x000fe20000000f00 */
[----:B------:R-:W-:Y:S02]  /*12aa0*/  IMAD.MOV.U32 R12, RZ, RZ, 0x1 ;  /* 0x00000001ff0c7424 */ /* 0x000fe400078e00ff */
[----:B------:R-:W-:-:S07]  /*12ab0*/  IMAD.MOV.U32 R4, RZ, RZ, R14 ;  /* 0x000000ffff047224 */ /* 0x000fce00078e000e */
[----:B------:R-:W-:Y:S05]  /*12ac0*/  WARPSYNC.COLLECTIVE R15, `(.L_x_12227) ;  /* 0x000000000f087348 */ /* 0x000fea0003c00000 */
[----:B------:R0:W1:Y:S02]  /*12ad0*/  SHFL.IDX P6, R14, R13, R12, R11 ;  /* 0x0000000c0d0e7389 */ /* 0x00006400000c000b */
[----:B01----:R-:W-:Y:S01]  /*12ae0*/  ENDCOLLECTIVE ;  /* 0x000000000000791b */ /* 0x003fe20003800000 */
.L_x_12227:
        /* <DEDUP_REMOVED lines=14> */
.L_x_12228:
[----:B------:R-:W-:Y:S01]  /*12bd0*/  IMAD.MOV.U32 R8, RZ, RZ, R14 ;  /* 0x000000ffff087224 */ /* 0x000fe200078e000e */
[----:B------:R-:W-:Y:S06]  /*12be0*/  BRA `(.L_x_12229) ;  /* 0xffffffc400507947 */ /* 0x000fec000383ffff */
.L_x_12151:
[----:B-1----:R1:W2:Y:S02]  /*12bf0*/  SYNCS.PHASECHK.TRANS64.TRYWAIT P0, [R23+URZ+0x2d820], R0 ;  /* 0x02d82000170075a7 */ /* 0x0022a4000800017f */
[----:B--2---:R-:W-:Y:S05]  /*12c00*/  @!P0 NANOSLEEP.SYNCS 0x989680 ;  /* 0x009896800000895d */ /* 0x004fea0003900000 */
[----:B------:R-:W2:Y:S02]  /*12c10*/  @!P0 SYNCS.PHASECHK.TRANS64 P0, [R23+URZ+0x2d820], R0 ;  /* 0x02d82000170085a7 */ /* 0x000ea4000800007f */
[----:B--2---:R-:W-:Y:S05]  /*12c20*/  @!P0 BRA `(.L_x_12151) ;  /* 0xfffffffc00f08947 */ /* 0x004fea000383ffff */
[----:B------:R-:W-:Y:S05]  /*12c30*/  BRA `(.L_x_12230) ;  /* 0xffffffc400b87947 */ /* 0x000fea000383ffff */
.L_x_12156:
[----:B0-----:R0:W1:Y:S02]  /*12c40*/  SYNCS.PHASECHK.TRANS64.TRYWAIT P0, [R5+URZ+0x2d840], R0 ;  /* 0x02d84000050075a7 */ /* 0x001064000800017f */
[----:B-1----:R-:W-:Y:S05]  /*12c50*/  @!P0 NANOSLEEP.SYNCS 0x989680 ;  /* 0x009896800000895d */ /* 0x002fea0003900000 */
[----:B------:R-:W1:Y:S02]  /*12c60*/  @!P0 SYNCS.PHASECHK.TRANS64 P0, [R5+URZ+0x2d840], R0 ;  /* 0x02d84000050085a7 */ /* 0x000e64000800007f */
[----:B-1----:R-:W-:Y:S05]  /*12c70*/  @!P0 BRA `(.L_x_12156) ;  /* 0xfffffffc00f08947 */ /* 0x002fea000383ffff */
[----:B------:R-:W-:Y:S05]  /*12c80*/  BRA `(.L_x_12231) ;  /* 0xffffffc800a87947 */ /* 0x000fea000383ffff */
.L_x_12157:
        /* <DEDUP_REMOVED lines=8> */
.L_x_12233:
[----:B------:R-:W-:Y:S05]  /*12d10*/  BSYNC B1 ;  /* 0x0000000000017941 */ /* 0x000fea0003800000 */
.L_x_12232:
[----:B------:R-:W0:Y:S01]  /*12d20*/  S2R R21, SR_TID.X ;  /* 0x0000000000157919 */ /* 0x000e220000002100 */
[----:B------:R-:W-:Y:S01]  /*12d30*/  IMAD.MOV.U32 R13, RZ, RZ, R6 ;  /* 0x000000ffff0d7224 */ /* 0x000fe200078e0006 */
[----:B------:R-:W-:Y:S01]  /*12d40*/  MOV R15, 0xffffffff ;  /* 0xffffffff000f7802 */ /* 0x000fe20000000f00 */
[----:B------:R-:W-:Y:S01]  /*12d50*/  IMAD.MOV.U32 R12, RZ, RZ, RZ ;  /* 0x000000ffff0c7224 */ /* 0x000fe200078e00ff */
[----:B------:R-:W-:Y:S01]  /*12d60*/  LOP3.LUT R22, R22, 0xfffffeff, RZ, 0xc0, !PT ;  /* 0xfffffeff16167812 */ /* 0x000fe200078ec0ff */
[----:B------:R-:W-:Y:S02]  /*12d70*/  IMAD.MOV.U32 R11, RZ, RZ, 0x1c1f ;  /* 0x00001c1fff0b7424 */ /* 0x000fe400078e00ff */
[----:B------:R-:W-:Y:S01]  /*12d80*/  IMAD.MOV.U32 R3, RZ, RZ, R14 ;  /* 0x000000ffff037224 */ /* 0x000fe200078e000e */
[----:B------:R-:W-:Y:S01]  /*12d90*/  @P1 LOP3.LUT R22, R22, 0x100, RZ, 0xfc, !PT ;  /* 0x0000010016161812 */ /* 0x000fe200078efcff */
[----:B------:R-:W-:-:S07]  /*12da0*/  IMAD R4, R4, 0x2, R23 ;  /* 0x0000000204047824 */ /* 0x000fce00078e0217 */
[----:B0-----:R-:W-:Y:S05]  /*12db0*/  WARPSYNC.COLLECTIVE R15, `(.L_x_12234) ;  /* 0x000000000f087348 */ /* 0x001fea0003c00000 */
[----:B------:R1:W2:Y:S02]  /*12dc0*/  SHFL.IDX P6, R14, R13, R12, R11 ;  /* 0x0000000c0d0e7389 */ /* 0x0002a400000c000b */
[----:B012---:R-:W-:Y:S01]  /*12dd0*/  ENDCOLLECTIVE ;  /* 0x000000000000791b */ /* 0x007fe20003800000 */
.L_x_12234:
[----:B------:R-:W-:Y:S01]  /*12de0*/  LOP3.LUT P1, RZ, R22, 0x4, RZ, 0xc0, !PT ;  /* 0x0000000416ff7812 */ /* 0x000fe2000782c0ff */
[----:B------:R-:W-:Y:S02]  /*12df0*/  IMAD.MOV.U32 R13, RZ, RZ, R7 ;  /* 0x000000ffff0d7224 */ /* 0x000fe400078e0007 */
[----:B------:R-:W-:Y:S02]  /*12e00*/  IMAD.MOV.U32 R12, RZ, RZ, 0x1 ;  /* 0x00000001ff0c7424 */ /* 0x000fe400078e00ff */
[----:B------:R-:W-:Y:S02]  /*12e10*/  IMAD.SHL.U32 R21, R21, 0x8, RZ ;  /* 0x0000000815157824 */ /* 0x000fe400078e00ff */
[----:B------:R-:W-:-:S07]  /*12e20*/  IMAD.MOV.U32 R2, RZ, RZ, R14 ;  /* 0x000000ffff027224 */ /* 0x000fce00078e000e */
[----:B------:R-:W-:Y:S05]  /*12e30*/  WARPSYNC.COLLECTIVE R15, `(.L_x_12235) ;  /* 0x000000000f087348 */ /* 0x000fea0003c00000 */
[----:B------:R0:W1:Y:S02]  /*12e40*/  SHFL.IDX P6, R14, R13, R12, R11 ;  /* 0x0000000c0d0e7389 */ /* 0x00006400000c000b */
[----:B01----:R-:W-:Y:S01]  /*12e50*/  ENDCOLLECTIVE ;  /* 0x000000000000791b */ /* 0x003fe20003800000 */
.L_x_12235:
        /* <DEDUP_REMOVED lines=15> */
.L_x_12236:
[----:B------:R-:W-:Y:S02]  /*12f50*/  IMAD.MOV.U32 R13, RZ, RZ, R7 ;  /* 0x000000ffff0d7224 */ /* 0x000fe400078e0007 */
[----:B------:R-:W-:Y:S02]  /*12f60*/  IMAD.MOV.U32 R12, RZ, RZ, 0x2 ;  /* 0x00000002ff0c7424 */ /* 0x000fe400078e00ff */
[----:B------:R-:W-:-:S07]  /*12f70*/  IMAD.MOV.U32 R2, RZ, RZ, R14 ;  /* 0x000000ffff027224 */ /* 0x000fce00078e000e */
[----:B------:R-:W-:Y:S05]  /*12f80*/  WARPSYNC.COLLECTIVE R15, `(.L_x_12237) ;  /* 0x000000000f087348 */ /* 0x000fea0003c00000 */
[----:B------:R0:W1:Y:S02]  /*12f90*/  SHFL.IDX P6, R14, R13, R12, R11 ;  /* 0x0000000c0d0e7389 */ /* 0x00006400000c000b */
[----:B01----:R-:W-:Y:S01]  /*12fa0*/  ENDCOLLECTIVE ;  /* 0x000000000000791b */ /* 0x003fe20003800000 */
.L_x_12237:
        /* <DEDUP_REMOVED lines=13> */
.L_x_12238:
[----:B------:R-:W-:Y:S02]  /*13080*/  IMAD.MOV.U32 R13, RZ, RZ, R7 ;  /* 0x000000ffff0d7224 */ /* 0x000fe400078e0007 */
[----:B------:R-:W-:Y:S02]  /*13090*/  IMAD.MOV.U32 R12, RZ, RZ, 0x3 ;  /* 0x00000003ff0c7424 */ /* 0x000fe400078e00ff */
[----:B------:R-:W-:-:S07]  /*130a0*/  IMAD.MOV.U32 R2, RZ, RZ, R14 ;  /* 0x000000ffff027224 */ /* 0x000fce00078e000e */
[----:B------:R-:W-:Y:S05]  /*130b0*/  WARPSYNC.COLLECTIVE R15, `(.L_x_12239) ;  /* 0x000000000f087348 */ /* 0x000fea0003c00000 */
[----:B------:R0:W1:Y:S02]  /*130c0*/  SHFL.IDX P6, R14, R13, R12, R11 ;  /* 0x0000000c0d0e7389 */ /* 0x00006400000c000b */
[----:B01----:R-:W-:Y:S01]  /*130d0*/  ENDCOLLECTIVE ;  /* 0x000000000000791b */ /* 0x003fe20003800000 */
.L_x_12239:
        /* <DEDUP_REMOVED lines=14> */
.L_x_12240:
[----:B------:R-:W-:Y:S01]  /*131c0*/  MOV R2, R14 ;  /* 0x0000000e00027202 */ /* 0x000fe20000000f00 */
[----:B------:R-:W-:Y:S06]  /*131d0*/  BRA `(.L_x_12241) ;  /* 0xffffffc800487947 */ /* 0x000fec000383ffff */
.L_x_12162:
[----:B-1----:R1:W2:Y:S02]  /*131e0*/  SYNCS.PHASECHK.TRANS64.TRYWAIT P0, [R5+URZ+0x2d860], R2 ;  /* 0x02d86002050075a7 */ /* 0x0022a4000800017f */
[----:B--2---:R-:W-:Y:S05]  /*131f0*/  @!P0 NANOSLEEP.SYNCS 0x989680 ;  /* 0x009896800000895d */ /* 0x004fea0003900000 */
[----:B------:R-:W2:Y:S02]  /*13200*/  @!P0 SYNCS.PHASECHK.TRANS64 P0, [R5+URZ+0x2d860], R2 ;  /* 0x02d86002050085a7 */ /* 0x000ea4000800007f */
[----:B--2---:R-:W-:Y:S05]  /*13210*/  @!P0 BRA `(.L_x_12162) ;  /* 0xfffffffc00f08947 */ /* 0x004fea000383ffff */
[----:B------:R-:W-:Y:S05]  /*13220*/  BRA `(.L_x_12242) ;  /* 0xffffffc800ac7947 */ /* 0x000fea000383ffff */
.L_x_12163:
        /* <DEDUP_REMOVED lines=8> */
.L_x_12244:
[----:B------:R-:W-:Y:S05]  /*132b0*/  BSYNC B1 ;  /* 0x0000000000017941 */ /* 0x000fea0003800000 */
.L_x_12243:
        /* <DEDUP_REMOVED lines=9> */
.L_x_12245:
[----:B------:R-:W-:Y:S01]  /*13350*/  IMAD.MOV.U32 R13, RZ, RZ, R25 ;  /* 0x000000ffff0d7224 */ /* 0x000fe200078e0019 */
[----:B------:R-:W-:Y:S01]  /*13360*/  MOV R12, 0x1 ;  /* 0x00000001000c7802 */ /* 0x000fe20000000f00 */
[----:B------:R-:W-:-:S07]  /*13370*/  IMAD.MOV.U32 R2, RZ, RZ, R14 ;  /* 0x000000ffff027224 */ /* 0x000fce00078e000e */
[----:B------:R-:W-:Y:S05]  /*13380*/  WARPSYNC.COLLECTIVE R15, `(.L_x_12246) ;  /* 0x000000000f087348 */ /* 0x000fea0003c00000 */
[----:B------:R0:W1:Y:S02]  /*13390*/  SHFL.IDX P6, R14, R13, R12, R11 ;  /* 0x0000000c0d0e7389 */ /* 0x00006400000c000b */
[----:B01----:R-:W-:Y:S01]  /*133a0*/  ENDCOLLECTIVE ;  /* 0x000000000000791b */ /* 0x003fe20003800000 */
.L_x_12246:
        /* <DEDUP_REMOVED lines=16> */
.L_x_12247:
[----:B------:R-:W-:Y:S02]  /*134b0*/  IMAD.MOV.U32 R13, RZ, RZ, R25 ;  /* 0x000000ffff0d7224 */ /* 0x000fe400078e0019 */
[----:B------:R-:W-:Y:S02]  /*134c0*/  IMAD.MOV.U32 R12, RZ, RZ, 0x2 ;  /* 0x00000002ff0c7424 */ /* 0x000fe400078e00ff */
[----:B------:R-:W-:-:S07]  /*134d0*/  IMAD.MOV.U32 R2, RZ, RZ, R14 ;  /* 0x000000ffff027224 */ /* 0x000fce00078e000e */
[----:B------:R-:W-:Y:S05]  /*134e0*/  WARPSYNC.COLLECTIVE R15, `(.L_x_12248) ;  /* 0x000000000f087348 */ /* 0x000fea0003c00000 */
[----:B------:R0:W1:Y:S02]  /*134f0*/  SHFL.IDX P6, R14, R13, R12, R11 ;  /* 0x0000000c0d0e7389 */ /* 0x00006400000c000b */
[----:B01----:R-:W-:Y:S01]  /*13500*/  ENDCOLLECTIVE ;  /* 0x000000000000791b */ /* 0x003fe20003800000 */
.L_x_12248:
        /* <DEDUP_REMOVED lines=16> */
.L_x_12249:
[----:B------:R-:W-:Y:S02]  /*13610*/  IMAD.MOV.U32 R13, RZ, RZ, R25 ;  /* 0x000000ffff0d7224 */ /* 0x000fe400078e0019 */
[----:B------:R-:W-:Y:S02]  /*13620*/  IMAD.MOV.U32 R12, RZ, RZ, 0x3 ;  /* 0x00000003ff0c7424 */ /* 0x000fe400078e00ff */
[----:B------:R-:W-:-:S07]  /*13630*/  IMAD.MOV.U32 R2, RZ, RZ, R14 ;  /* 0x000000ffff027224 */ /* 0x000fce00078e000e */
[----:B------:R-:W-:Y:S05]  /*13640*/  WARPSYNC.COLLECTIVE R15, `(.L_x_12250) ;  /* 0x000000000f087348 */ /* 0x000fea0003c00000 */
[----:B------:R0:W1:Y:S02]  /*13650*/  SHFL.IDX P6, R14, R13, R12, R11 ;  /* 0x0000000c0d0e7389 */ /* 0x00006400000c000b */
[----:B01----:R-:W-:Y:S01]  /*13660*/  ENDCOLLECTIVE ;  /* 0x000000000000791b */ /* 0x003fe20003800000 */
.L_x_12250:
        /* <DEDUP_REMOVED lines=13> */
.L_x_12251:
        /* <DEDUP_REMOVED lines=8> */
.L_x_12171:
[----:B-1----:R1:W2:Y:S02]  /*137c0*/  SYNCS.PHASECHK.TRANS64.TRYWAIT P0, [R0+URZ+0x2d860], R3 ;  /* 0x02d86003000075a7 */ /* 0x0022a4000800017f */
[----:B--2---:R-:W-:Y:S05]  /*137d0*/  @!P0 NANOSLEEP.SYNCS 0x989680 ;  /* 0x009896800000895d */ /* 0x004fea0003900000 */
[----:B------:R-:W2:Y:S02]  /*137e0*/  @!P0 SYNCS.PHASECHK.TRANS64 P0, [R0+URZ+0x2d860], R3 ;  /* 0x02d86003000085a7 */ /* 0x000ea4000800007f */
[----:B--2---:R-:W-:Y:S05]  /*137f0*/  @!P0 BRA `(.L_x_12171) ;  /* 0xfffffffc00f08947 */ /* 0x004fea000383ffff */
[----:B------:R-:W-:Y:S05]  /*13800*/  BRA `(.L_x_12253) ;  /* 0xffffffcc00407947 */ /* 0x000fea000383ffff */
.L_x_12172:
        /* <DEDUP_REMOVED lines=8> */
.L_x_12255:
[----:B------:R-:W-:Y:S05]  /*13890*/  BSYNC B0 ;  /* 0x0000000000007941 */ /* 0x000fea0003800000 */
.L_x_12254:
[----:B------:R-:W0:Y:S01]  /*138a0*/  S2R R2, SR_TID.X ;  /* 0x0000000000027919 */ /* 0x000e220000002100 */
[----:B------:R-:W-:Y:S01]  /*138b0*/  MOV R13, R24 ;  /* 0x00000018000d7202 */ /* 0x000fe20000000f00 */
[----:B------:R-:W-:Y:S01]  /*138c0*/  IMAD.MOV.U32 R12, RZ, RZ, RZ ;  /* 0x000000ffff0c7224 */ /* 0x000fe200078e00ff */
[----:B------:R-:W-:Y:S01]  /*138d0*/  LEA R4, R4, R23, 0x1 ;  /* 0x0000001704047211 */ /* 0x000fe200078e08ff */
[----:B------:R-:W-:Y:S02]  /*138e0*/  IMAD.MOV.U32 R11, RZ, RZ, 0x1c1f ;  /* 0x00001c1fff0b7424 */ /* 0x000fe400078e00ff */
[----:B------:R-:W-:Y:S02]  /*138f0*/  IMAD.MOV.U32 R15, RZ, RZ, -0x1 ;  /* 0xffffffffff0f7424 */ /* 0x000fe400078e00ff */
[----:B------:R-:W-:-:S07]  /*13900*/  IMAD.MOV.U32 R3, RZ, RZ, R14 ;  /* 0x000000ffff037224 */ /* 0x000fce00078e000e */
[----:B0-----:R-:W-:Y:S05]  /*13910*/  WARPSYNC.COLLECTIVE R15, `(.L_x_12256) ;  /* 0x000000000f087348 */ /* 0x001fea0003c00000 */
[----:B------:R1:W2:Y:S02]  /*13920*/  SHFL.IDX P6, R14, R13, R12, R11 ;  /* 0x0000000c0d0e7389 */ /* 0x0002a400000c000b */
[----:B012---:R-:W-:Y:S01]  /*13930*/  ENDCOLLECTIVE ;  /* 0x000000000000791b */ /* 0x007fe20003800000 */
.L_x_12256:
        /* <DEDUP_REMOVED lines=17> */
.L_x_12257:
        /* <DEDUP_REMOVED lines=14> */
.L_x_12258:
[----:B------:R-:W-:Y:S01]  /*13b30*/  IMAD.MOV.U32 R13, RZ, RZ, R25 ;  /* 0x000000ffff0d7224 */ /* 0x000fe200078e0019 */
[----:B------:R-:W-:Y:S02]  /*13b40*/  MOV R12, 0x2 ;  /* 0x00000002000c7802 */ /* 0x000fe40000000f00 */
[----:B------:R-:W-:-:S13]  /*13b50*/  IADD3 R2, P4, R14, R5, RZ ;  /* 0x000000050e027210 */ /* 0x000fda0007f9e0ff */
[----:B------:R-:W-:Y:S05]  /*13b60*/  WARPSYNC.COLLECTIVE R15, `(.L_x_12259) ;  /* 0x000000000f087348 */ /* 0x000fea0003c00000 */
[----:B------:R0:W1:Y:S02]  /*13b70*/  SHFL.IDX P6, R14, R13, R12, R11 ;  /* 0x0000000c0d0e7389 */ /* 0x00006400000c000b */
[----:B01----:R-:W-:Y:S01]  /*13b80*/  ENDCOLLECTIVE ;  /* 0x000000000000791b */ /* 0x003fe20003800000 */
.L_x_12259:
        /* <DEDUP_REMOVED lines=15> */
.L_x_12260:
[----:B------:R-:W-:Y:S02]  /*13c80*/  IMAD.MOV.U32 R13, RZ, RZ, R25 ;  /* 0x000000ffff0d7224 */ /* 0x000fe400078e0019 */
[----:B------:R-:W-:Y:S01]  /*13c90*/  IMAD.MOV.U32 R12, RZ, RZ, 0x3 ;  /* 0x00000003ff0c7424 */ /* 0x000fe200078e00ff */
[----:B------:R-:W-:-:S13]  /*13ca0*/  IADD3 R2, P4, R14, R5, RZ ;  /* 0x000000050e027210 */ /* 0x000fda0007f9e0ff */
[----:B------:R-:W-:Y:S05]  /*13cb0*/  WARPSYNC.COLLECTIVE R15, `(.L_x_12261) ;  /* 0x000000000f087348 */ /* 0x000fea0003c00000 */
[----:B------:R0:W1:Y:S02]  /*13cc0*/  SHFL.IDX P6, R14, R13, R12, R11 ;  /* 0x0000000c0d0e7389 */ /* 0x00006400000c000b */
[----:B01----:R-:W-:Y:S01]  /*13cd0*/  ENDCOLLECTIVE ;  /* 0x000000000000791b */ /* 0x003fe20003800000 */
.L_x_12261:
[----:B------:R-:W-:Y:S01]  /*13ce0*/  IMAD.X R3, RZ, RZ, R3, P4 ;  /* 0x000000ffff037224 */ /* 0x000fe200020e0603 */
[----:B------:R-:W-:-:S04]  /*13cf0*/  ISETP.LT.OR P4, PT, R6, 0x41, P1 ;  /* 0x000000410600780c */ /* 0x000fc80000f81670 */
[----:B------:R-:W-:Y:S01]  /*13d00*/  @!PT LDS RZ, [RZ] ;  /* 0x00000000fffff984 */ /* 0x000fe20000000800 */
[----:B------:R-:W-:Y:S01]  /*13d10*/  @!PT LDS RZ, [RZ] ;  /* 0x00000000fffff984 */ /* 0x000fe20000000800 */
[----:B------:R-:W-:Y:S01]  /*13d20*/  @!PT LDS RZ, [RZ] ;  /* 0x00000000fffff984 */ /* 0x000fe20000000800 */
[----:B------:R0:W-:Y:S01]  /*13d30*/  LDGSTS.E.BYPASS.LTC128B.128 [R4+0x1400], desc[UR36][R2.64], !P3 ;  /* 0x0140000002047fae */ /* 0x0001e2000d901d64 */
[----:B------:R-:W-:Y:S02]  /*13d40*/  ISETP.LT.OR P3, PT, R6, 0x41, P0 ;  /* 0x000000410600780c */ /* 0x000fe40000761670 */
[----:B------:R-:W-:-:S06]  /*13d50*/  MOV R13, R24 ;  /* 0x00000018000d7202 */ /* 0x000fcc0000000f00 */
[----:B------:R0:W-:Y:S05]  /*13d60*/  LDGSTS.E.BYPASS.LTC128B.128 [R4+0x3400], desc[UR36][R2.64+0x40], !P4 ;  /* 0x0340004002047fae */ /* 0x0001ea000e101d64 */
[----:B------:R0:W-:Y:S01]  /*13d70*/  LDGSTS.E.BYPASS.LTC128B.128 [R4+0x5400], desc[UR36][R2.64+0x80], !P3 ;  /* 0x0540008002047fae */ /* 0x0001e2000d901d64 */
[----:B------:R-:W-:-:S07]  /*13d80*/  IMAD.MOV.U32 R25, RZ, RZ, R14 ;  /* 0x000000ffff197224 */ /* 0x000fce00078e000e */
[----:B0-----:R-:W-:Y:S05]  /*13d90*/  WARPSYNC.COLLECTIVE R15, `(.L_x_12262) ;  /* 0x000000000f087348 */ /* 0x001fea0003c00000 */
[----:B------:R1:W2:Y:S02]  /*13da0*/  SHFL.IDX P6, R14, R13, R12, R11 ;  /* 0x0000000c0d0e7389 */ /* 0x0002a400000c000b */
[----:B012---:R-:W-:Y:S01]  /*13db0*/  ENDCOLLECTIVE ;  /* 0x000000000000791b */ /* 0x007fe20003800000 */
.L_x_12262:
[----:B------:R-:W-:Y:S05]  /*13dc0*/  BRA `(.L_x_12263) ;  /* 0xffffffc800b47947 */ /* 0x000fea000383ffff */
.L_x_12177:
        /* <DEDUP_REMOVED lines=8> */
.L_x_12265:
[----:B------:R-:W-:Y:S05]  /*13e50*/  BSYNC B0 ;  /* 0x0000000000007941 */ /* 0x000fea0003800000 */
.L_x_12264:
        /* <DEDUP_REMOVED lines=9> */
.L_x_12266:
        /* <DEDUP_REMOVED lines=18> */
.L_x_12267:
[----:B------:R-:W-:Y:S01]  /*14010*/  IMAD.MOV.U32 R12, RZ, RZ, 0x2 ;  /* 0x00000002ff0c7424 */ /* 0x000fe200078e00ff */
[----:B------:R-:W-:-:S05]  /*14020*/  SEL R5, R14, RZ, P1 ;  /* 0x000000ff0e057207 */ /* 0x000fca0000800000 */
[----:B------:R-:W-:-:S04]  /*14030*/  IMAD.IADD R4, R2, 0x1, R5 ;  /* 0x0000000102047824 */ /* 0x000fc800078e0205 */
[----:B------:R-:W-:-:S07]  /*14040*/  IMAD.MOV.U32 R13, RZ, RZ, R4 ;  /* 0x000000ffff0d7224 */ /* 0x000fce00078e0004 */
[----:B------:R-:W-:Y:S05]  /*14050*/  WARPSYNC.COLLECTIVE R15, `(.L_x_12268) ;  /* 0x000000000f087348 */ /* 0x000fea0003c00000 */
[----:B------:R0:W1:Y:S02]  /*14060*/  SHFL.UP P6, R14, R13, R12, R11 ;  /* 0x0400000c0d0e7389 */ /* 0x00006400000c000b */
[----:B01----:R-:W-:Y:S01]  /*14070*/  ENDCOLLECTIVE ;  /* 0x000000000000791b */ /* 0x003fe20003800000 */
.L_x_12268:
[----:B------:R-:W-:Y:S02]  /*14080*/  MOV R12, 0x4 ;  /* 0x00000004000c7802 */ /* 0x000fe40000000f00 */
[----:B------:R-:W-:-:S05]  /*14090*/  SEL R5, R14, RZ, P2 ;  /* 0x000000ff0e057207 */ /* 0x000fca0001000000 */
[----:B------:R-:W-:-:S04]  /*140a0*/  IMAD.IADD R5, R4, 0x1, R5 ;  /* 0x0000000104057824 */ /* 0x000fc800078e0205 */
[----:B------:R-:W-:-:S07]  /*140b0*/  IMAD.MOV.U32 R13, RZ, RZ, R5 ;  /* 0x000000ffff0d7224 */ /* 0x000fce00078e0005 */
[----:B------:R-:W-:Y:S05]  /*140c0*/  WARPSYNC.COLLECTIVE R15, `(.L_x_12269) ;  /* 0x000000000f087348 */ /* 0x000fea0003c00000 */
[----:B------:R0:W1:Y:S02]  /*140d0*/  SHFL.UP P6, R14, R13, R12, R11 ;  /* 0x0400000c0d0e7389 */ /* 0x00006400000c000b */
[----:B01----:R-:W-:Y:S01]  /*140e0*/  ENDCOLLECTIVE ;  /* 0x000000000000791b */ /* 0x003fe20003800000 */
.L_x_12269:
[----:B------:R-:W-:Y:S01]  /*140f0*/  IMAD.MOV.U32 R12, RZ, RZ, 0x8 ;  /* 0x00000008ff0c7424 */ /* 0x000fe200078e00ff */
[----:B------:R-:W-:-:S05]  /*14100*/  SEL R6, R14, RZ, P3 ;  /* 0x000000ff0e067207 */ /* 0x000fca0001800000 */
[----:B------:R-:W-:-:S04]  /*14110*/  IMAD.IADD R6, R5, 0x1, R6 ;  /* 0x0000000105067824 */ /* 0x000fc800078e0206 */
[----:B------:R-:W-:-:S07]  /*14120*/  IMAD.MOV.U32 R13, RZ, RZ, R6 ;  /* 0x000000ffff0d7224 */ /* 0x000fce00078e0006 */
[----:B------:R-:W-:Y:S05]  /*14130*/  WARPSYNC.COLLECTIVE R15, `(.L_x_12270) ;  /* 0x000000000f087348 */ /* 0x000fea0003c00000 */
[----:B------:R0:W1:Y:S02]  /*14140*/  SHFL.UP P6, R14, R13, R12, R11 ;  /* 0x0400000c0d0e7389 */ /* 0x00006400000c000b */
[----:B01----:R-:W-:Y:S01]  /*14150*/  ENDCOLLECTIVE ;  /* 0x000000000000791b */ /* 0x003fe20003800000 */
.L_x_12270:
[----:B------:R-:W-:Y:S01]  /*14160*/  IMAD.MOV.U32 R12, RZ, RZ, 0x10 ;  /* 0x00000010ff0c7424 */ /* 0x000fe200078e00ff */
[----:B------:R-:W-:-:S05]  /*14170*/  SEL R3, R14, RZ, P4 ;  /* 0x000000ff0e037207 */ /* 0x000fca0002000000 */
[----:B------:R-:W-:-:S04]  /*14180*/  IMAD.IADD R4, R6, 0x1, R3 ;  /* 0x0000000106047824 */ /* 0x000fc800078e0203 */
[----:B------:R-:W-:-:S07]  /*14190*/  IMAD.MOV.U32 R13, RZ, RZ, R4 ;  /* 0x000000ffff0d7224 */ /* 0x000fce00078e0004 */
[----:B------:R-:W-:Y:S05]  /*141a0*/  WARPSYNC.COLLECTIVE R15, `(.L_x_12271) ;  /* 0x000000000f087348 */ /* 0x000fea0003c00000 */
[----:B------:R0:W1:Y:S02]  /*141b0*/  SHFL.UP P6, R14, R13, R12, R11 ;  /* 0x0400000c0d0e7389 */ /* 0x00006400000c000b */
[----:B01----:R-:W-:Y:S01]  /*141c0*/  ENDCOLLECTIVE ;  /* 0x000000000000791b */ /* 0x003fe20003800000 */
.L_x_12271:
        /* <DEDUP_REMOVED lines=8> */
.L_x_12272:
[----:B------:R-:W-:Y:S05]  /*14250*/  BRA `(.L_x_12273) ;  /* 0xffffffc800c87947 */ /* 0x000fea000383ffff */
.L_x_12182:
[----:B------:R-:W-:Y:S01]  /*14260*/  BSSY B0, `(.L_x_12274) ;  /* 0x0000008000007945 */ /* 0x000fe20003800000 */
[----:B-----5:R-:W-:Y:S01]  /*14270*/  IMAD.MOV.U32 R13, RZ, RZ, R2 ;  /* 0x000000ffff0d7224 */ /* 0x020fe200078e0002 */
[----:B------:R-:W-:Y:S01]  /*14280*/  MOV R15, 0xffffffff ;  /* 0xffffffff000f7802 */ /* 0x000fe20000000f00 */
[----:B------:R-:W-:Y:S02]  /*14290*/  IMAD.MOV.U32 R12, RZ, RZ, 0x1 ;  /* 0x00000001ff0c7424 */ /* 0x000fe400078e00ff */
[----:B------:R-:W-:-:S07]  /*142a0*/  IMAD.MOV.U32 R11, RZ, RZ, RZ ;  /* 0x000000ffff0b7224 */ /* 0x000fce00078e00ff */
[----:B01----:R-:W-:Y:S05]  /*142b0*/  WARPSYNC.COLLECTIVE R15, `(.L_x_12275) ;  /* 0x000000000f087348 */ /* 0x003fea0003c00000 */
[----:B------:R2:W3:Y:S02]  /*142c0*/  SHFL.UP P6, R14, R13, R12, R11 ;  /* 0x0400000c0d0e7389 */ /* 0x0004e400000c000b */
[----:B0123--:R-:W-:Y:S01]  /*142d0*/  ENDCOLLECTIVE ;  /* 0x000000000000791b */ /* 0x00ffe20003800000 */
.L_x_12275:
[----:B------:R-:W-:Y:S05]  /*142e0*/  BSYNC B0 ;  /* 0x0000000000007941 */ /* 0x000fea0003800000 */
.L_x_12274:
        /* <DEDUP_REMOVED lines=8> */
.L_x_12276:
[----:B------:R-:W-:Y:S02]  /*14370*/  MOV R12, 0x4 ;  /* 0x00000004000c7802 */ /* 0x000fe40000000f00 */
[----:B------:R-:W-:-:S05]  /*14380*/  SEL R14, R14, RZ, P2 ;  /* 0x000000ff0e0e7207 */ /* 0x000fca0001000000 */
[----:B------:R-:W-:-:S04]  /*14390*/  IMAD.IADD R3, R13, 0x1, R14 ;  /* 0x000000010d037824 */ /* 0x000fc800078e020e */
[----:B------:R-:W-:-:S07]  /*143a0*/  IMAD.MOV.U32 R13, RZ, RZ, R3 ;  /* 0x000000ffff0d7224 */ /* 0x000fce00078e0003 */
[----:B------:R-:W-:Y:S05]  /*143b0*/  WARPSYNC.COLLECTIVE R15, `(.L_x_12277) ;  /* 0x000000000f087348 */ /* 0x000fea0003c00000 */
[----:B------:R0:W1:Y:S02]  /*143c0*/  SHFL.UP P6, R14, R13, R12, R11 ;  /* 0x0400000c0d0e7389 */ /* 0x00006400000c000b */
[----:B01----:R-:W-:Y:S01]  /*143d0*/  ENDCOLLECTIVE ;  /* 0x000000000000791b */ /* 0x003fe20003800000 */
.L_x_12277:
[----:B------:R-:W-:Y:S01]  /*143e0*/  IMAD.MOV.U32 R12, RZ, RZ, 0x8 ;  /* 0x00000008ff0c7424 */ /* 0x000fe200078e00ff */
[----:B------:R-:W-:-:S05]  /*143f0*/  SEL R4, R14, RZ, P3 ;  /* 0x000000ff0e047207 */ /* 0x000fca0001800000 */
[----:B------:R-:W-:-:S04]  /*14400*/  IMAD.IADD R4, R3, 0x1, R4 ;  /* 0x0000000103047824 */ /* 0x000fc800078e0204 */
[----:B------:R-:W-:-:S07]  /*14410*/  IMAD.MOV.U32 R13, RZ, RZ, R4 ;  /* 0x000000ffff0d7224 */ /* 0x000fce00078e0004 */
[----:B------:R-:W-:Y:S05]  /*14420*/  WARPSYNC.COLLECTIVE R15, `(.L_x_12278) ;  /* 0x000000000f087348 */ /* 0x000fea0003c00000 */
[----:B------:R0:W1:Y:S02]  /*14430*/  SHFL.UP P6, R14, R13, R12, R11 ;  /* 0x0400000c0d0e7389 */ /* 0x00006400000c000b */
[----:B01----:R-:W-:Y:S01]  /*14440*/  ENDCOLLECTIVE ;  /* 0x000000000000791b */ /* 0x003fe20003800000 */
.L_x_12278:
[----:B------:R-:W-:Y:S01]  /*14450*/  IMAD.MOV.U32 R12, RZ, RZ, 0x10 ;  /* 0x00000010ff0c7424 */ /* 0x000fe200078e00ff */
[----:B------:R-:W-:-:S05]  /*14460*/  SEL R5, R14, RZ, P4 ;  /* 0x000000ff0e057207 */ /* 0x000fca0002000000 */
[----:B------:R-:W-:-:S04]  /*14470*/  IMAD.IADD R5, R4, 0x1, R5 ;  /* 0x0000000104057824 */ /* 0x000fc800078e0205 */
[----:B------:R-:W-:-:S07]  /*14480*/  IMAD.MOV.U32 R13, RZ, RZ, R5 ;  /* 0x000000ffff0d7224 */ /* 0x000fce00078e0005 */
[----:B------:R-:W-:Y:S05]  /*14490*/  WARPSYNC.COLLECTIVE R15, `(.L_x_12279) ;  /* 0x000000000f087348 */ /* 0x000fea0003c00000 */
[----:B------:R0:W1:Y:S02]  /*144a0*/  SHFL.UP P6, R14, R13, R12, R11 ;  /* 0x0400000c0d0e7389 */ /* 0x00006400000c000b */
[----:B01----:R-:W-:Y:S01]  /*144b0*/  ENDCOLLECTIVE ;  /* 0x000000000000791b */ /* 0x003fe20003800000 */
.L_x_12279:
        /* <DEDUP_REMOVED lines=8> */
.L_x_12280:
[----:B------:R-:W-:Y:S05]  /*14540*/  BRA `(.L_x_12281) ;  /* 0xffffffc800a87947 */ /* 0x000fea000383ffff */
.L_x_12184:
[----:B------:R-:W-:Y:S01]  /*14550*/  BSSY B0, `(.L_x_12282) ;  /* 0x0000006000007945 */ /* 0x000fe20003800000 */
[----:B------:R-:W-:Y:S01]  /*14560*/  PLOP3.LUT P6, PT, P6, PT, PT, 0x8, 0x0 ;  /* 0x000000000000781c */ /* 0x000fe200037ce170 */
[----:B------:R-:W-:-:S12]  /*14570*/  IMAD.MOV.U32 R15, RZ, RZ, -0x1 ;  /* 0xffffffffff0f7424 */ /* 0x000fd800078e00ff */
[----:B0-----:R-:W-:Y:S05]  /*14580*/  WARPSYNC.COLLECTIVE R15, `(.L_x_12283) ;  /* 0x000000000f087348 */ /* 0x001fea0003c00000 */
[----:B------:R-:W-:Y:S01]  /*14590*/  VOTE.ANY R14, PT, P6 ;  /* 0x00000000000e7806 */ /* 0x000fe200030e0100 */
[----:B0-----:R-:W-:Y:S06]  /*145a0*/  ENDCOLLECTIVE ;  /* 0x000000000000791b */ /* 0x001fec0003800000 */
.L_x_12283:
[----:B------:R-:W-:Y:S05]  /*145b0*/  BSYNC B0 ;  /* 0x0000000000007941 */ /* 0x000fea0003800000 */
.L_x_12282:
        /* <DEDUP_REMOVED lines=9> */
.L_x_12284:
[----:B------:R-:W-:Y:S01]  /*14650*/  IMAD.MOV.U32 R17, RZ, RZ, R14 ;  /* 0x000000ffff117224 */ /* 0x000fe200078e000e */
[----:B------:R-:W-:Y:S06]  /*14660*/  BRA `(.L_x_12285) ;  /* 0xffffffc800987947 */ /* 0x000fec000383ffff */
.L_x_12186:
[----:B------:R-:W-:Y:S01]  /*14670*/  BSSY B0, `(.L_x_12286) ;  /* 0x0000007000007945 */ /* 0x000fe20003800000 */
[----:B------:R-:W-:Y:S02]  /*14680*/  IMAD.MOV.U32 R13, RZ, RZ, R3 ;  /* 0x000000ffff0d7224 */ /* 0x000fe400078e0003 */
[----:B------:R-:W-:Y:S02]  /*14690*/  IMAD.MOV.U32 R11, RZ, RZ, 0x1f ;  /* 0x0000001fff0b7424 */ /* 0x000fe400078e00ff */
[----:B------:R-:W-:-:S07]  /*146a0*/  IMAD.MOV.U32 R15, RZ, RZ, -0x1 ;  /* 0xffffffffff0f7424 */ /* 0x000fce00078e00ff */
[----:B012---:R-:W-:Y:S05]  /*146b0*/  WARPSYNC.COLLECTIVE R15, `(.L_x_12287) ;  /* 0x000000000f087348 */ /* 0x007fea0003c00000 */
[----:B------:R3:W4:Y:S02]  /*146c0*/  SHFL.IDX P6, R14, R13, R12, R11 ;  /* 0x0000000c0d0e7389 */ /* 0x00072400000c000b */
[----:B01234-:R-:W-:Y:S01]  /*146d0*/  ENDCOLLECTIVE ;  /* 0x000000000000791b */ /* 0x01ffe20003800000 */
.L_x_12287:
[----:B------:R-:W-:Y:S05]  /*146e0*/  BSYNC B0 ;  /* 0x0000000000007941 */ /* 0x000fea0003800000 */
.L_x_12286:
[----:B------:R-:W-:Y:S01]  /*146f0*/  MOV R5, R14 ;  /* 0x0000000e00057202 */ /* 0x000fe20000000f00 */
[----:B------:R-:W-:Y:S06]  /*14700*/  BRA `(.L_x_12185) ;  /* 0xffffffc8008c7947 */ /* 0x000fec000383ffff */
.L_x_12190:
[----:B-1----:R1:W2:Y:S02]  /*14710*/  SYNCS.PHASECHK.TRANS64.TRYWAIT P0, [R5+URZ+0x2d820], R0 ;  /* 0x02d82000050075a7 */ /* 0x0022a4000800017f */
[----:B--2---:R-:W-:Y:S05]  /*14720*/  @!P0 NANOSLEEP.SYNCS 0x989680 ;  /* 0x009896800000895d */ /* 0x004fea0003900000 */
[----:B------:R-:W2:Y:S02]  /*14730*/  @!P0 SYNCS.PHASECHK.TRANS64 P0, [R5+URZ+0x2d820], R0 ;  /* 0x02d82000050085a7 */ /* 0x000ea4000800007f */
[----:B--2---:R-:W-:Y:S05]  /*14740*/  @!P0 BRA `(.L_x_12190) ;  /* 0xfffffffc00f08947 */ /* 0x004fea000383ffff */
[----:B------:R-:W-:Y:S05]  /*14750*/  BRA `(.L_x_12288) ;  /* 0xffffffd000047947 */ /* 0x000fea000383ffff */
.L_x_12191:
        /* <DEDUP_REMOVED lines=11> */
.L_x_12290:
[----:B------:R-:W-:Y:S05]  /*14810*/  BSYNC B0 ;  /* 0x0000000000007941 */ /* 0x000fea0003800000 */
.L_x_12289:
[----:B------:R-:W-:Y:S05]  /*14820*/  BRA `(.L_x_12291) ;  /* 0xffffffcc00ec7947 */ /* 0x000fea000383ffff */
.L_x_12194:
[----:B------:R-:W-:Y:S01]  /*14830*/  BSSY B1, `(.L_x_12292) ;  /* 0x0000006000017945 */ /* 0x000fe20003800000 */
[----:B------:R-:W-:-:S07]  /*14840*/  IMAD.MOV.U32 R15, RZ, RZ, -0x1 ;  /* 0xffffffffff0f7424 */ /* 0x000fce00078e00ff */
[----:B01----:R-:W-:Y:S05]  /*14850*/  WARPSYNC.COLLECTIVE R15, `(.L_x_12293) ;  /* 0x000000000f0c7348 */ /* 0x003fea0003c00000 */
[----:B------:R-:W-:Y:S02]  /*14860*/  ELECT P6, UR62, PT ;  /* 0x00000000003e782f */ /* 0x000fe400038c0000 */
[----:B------:R-:W-:Y:S01]  /*14870*/  MOV R14, UR62 ;  /* 0x0000003e000e7c02 */ /* 0x000fe20008000f00 */
[----:B01----:R-:W-:Y:S10]  /*14880*/  ENDCOLLECTIVE ;  /* 0x000000000000791b */ /* 0x003ff40003800000 */
.L_x_12293:
[----:B------:R-:W-:Y:S05]  /*14890*/  BSYNC B1 ;  /* 0x0000000000017941 */ /* 0x000fea0003800000 */
.L_x_12292:
[----:B------:R-:W-:Y:S05]  /*148a0*/  BRA `(.L_x_12294) ;  /* 0xffffffcc00e47947 */ /* 0x000fea000383ffff */
.L_x_12196:
[----:B-1----:R1:W2:Y:S02]  /*148b0*/  SYNCS.PHASECHK.TRANS64.TRYWAIT P1, [R3+URZ+0x2d840], R2 ;  /* 0x02d84002030075a7 */ /* 0x0022a4000802017f */
[----:B--2---:R-:W-:Y:S05]  /*148c0*/  @!P1 NANOSLEEP.SYNCS 0x989680 ;  /* 0x009896800000995d */ /* 0x004fea0003900000 */
[----:B------:R-:W2:Y:S02]  /*148d0*/  @!P1 SYNCS.PHASECHK.TRANS64 P1, [R3+URZ+0x2d840], R2 ;  /* 0x02d84002030095a7 */ /* 0x000ea4000802007f */
[----:B--2---:R-:W-:Y:S05]  /*148e0*/  @!P1 BRA `(.L_x_12196) ;  /* 0xfffffffc00f09947 */ /* 0x004fea000383ffff */
[----:B------:R-:W-:Y:S05]  /*148f0*/  BRA `(.L_x_12295) ;  /* 0xffffffd000047947 */ /* 0x000fea000383ffff */
.L_x_12198:
[----:B--2---:R2:W3:Y:S02]  /*14900*/  SYNCS.PHASECHK.TRANS64.TRYWAIT P1, [R5+URZ+0x2d840], R0 ;  /* 0x02d84000050075a7 */ /* 0x0044e4000802017f */
[----:B---3--:R-:W-:Y:S05]  /*14910*/  @!P1 NANOSLEEP.SYNCS 0x989680 ;  /* 0x009896800000995d */ /* 0x008fea0003900000 */
[----:B------:R-:W3:Y:S02]  /*14920*/  @!P1 SYNCS.PHASECHK.TRANS64 P1, [R5+URZ+0x2d840], R0 ;  /* 0x02d84000050095a7 */ /* 0x000ee4000802007f */
[----:B---3--:R-:W-:Y:S05]  /*14930*/  @!P1 BRA `(.L_x_12198) ;  /* 0xfffffffc00f09947 */ /* 0x008fea000383ffff */
[----:B------:R-:W-:Y:S05]  /*14940*/  BRA `(.L_x_12296) ;  /* 0xffffffd000107947 */ /* 0x000fea000383ffff */
.L_x_12200:
[----:B---3--:R3:W4:Y:S02]  /*14950*/  SYNCS.PHASECHK.TRANS64.TRYWAIT P1, [R3+URZ+0x2d860], R2 ;  /* 0x02d86002030075a7 */ /* 0x008724000802017f */
[----:B----4-:R-:W-:Y:S05]  /*14960*/  @!P1 NANOSLEEP.SYNCS 0x989680 ;  /* 0x009896800000995d */ /* 0x010fea0003900000 */
[----:B------:R-:W4:Y:S02]  /*14970*/  @!P1 SYNCS.PHASECHK.TRANS64 P1, [R3+URZ+0x2d860], R2 ;  /* 0x02d86002030095a7 */ /* 0x000f24000802007f */
[----:B----4-:R-:W-:Y:S05]  /*14980*/  @!P1 BRA `(.L_x_12200) ;  /* 0xfffffffc00f09947 */ /* 0x010fea000383ffff */
[----:B------:R-:W-:Y:S05]  /*14990*/  BRA `(.L_x_12297) ;  /* 0xffffffd0000c7947 */ /* 0x000fea000383ffff */
.L_x_12298:
        /* <DEDUP_REMOVED lines=14> */
.L_x_15872:


//--------------------- .text._ZN7cutlass13device_kernelIN5flash11enable_sm90INS1_16FlashAttnFwdSm90INS1_25CollectiveMainloopFwdSm90ILi2EN4cute5tupleIJNS5_1CILi1EEES8_S8_EEENS6_IJNS7_ILi192EEENS7_ILi128EEENS7_ILi96EEEEEELi96ENS_6half_tEfNS_4arch4Sm90ELb1ELb0ELb1ELb1ELb1ELb1ELb0ELb0ELb1ELb1ELb0ELb0EEENS1_21CollectiveEpilogueFwdINS6_IJSA_SC_SB_EEES9_SE_SG_Li384ELb1ELb1ELb0ELb0EEENS1_36VarlenDynamicPersistentTileSchedulerILi192ELi128ELi384ELi128ELb0ELb1ELb1ELb1ELb1ELb1EEEEEEEEEvNT_6ParamsE --------------------------
	.section	.text._ZN7cutlass13device_kernelIN5flash11enable_sm90INS1_16FlashAttnFwdSm90INS1_25CollectiveMainloopFwdSm90ILi2EN4cute5tupleIJNS5_1CILi1EEES8_S8_EEENS6_IJNS7_ILi192EEENS7_ILi128EEENS7_ILi96EEEEEELi96ENS_6half_tEfNS_4arch4Sm90ELb1ELb0ELb1ELb1ELb1ELb1ELb0ELb0ELb1ELb1ELb0ELb0EEENS1_21CollectiveEpilogueFwdINS6_IJSA_SC_SB_EEES9_SE_SG_Li384ELb1ELb1ELb0ELb0EEENS1_36VarlenDynamicPersistentTileSchedulerILi192ELi128ELi384ELi128ELb0ELb1ELb1ELb1ELb1ELb1EEEEEEEEEvNT_6ParamsE,"ax",@progbits
	.align	128
.text._ZN7cutlass13device_kernelIN5flash11enable_sm90INS1_16FlashAttnFwdSm90INS1_25CollectiveMainloopFwdSm90ILi2EN4cute5tupleIJNS5_1CILi1EEES8_S8_EEENS6_IJNS7_ILi192EEENS7_ILi128EEENS7_ILi96EEEEEELi96ENS_6half_tEfNS_4arch4Sm90ELb1ELb0ELb1ELb1ELb1ELb1ELb0ELb0ELb1ELb1ELb0ELb0EEENS1_21CollectiveEpilogueFwdINS6_IJSA_SC_SB_EEES9_SE_SG_Li384ELb1ELb1ELb0ELb0EEENS1_36VarlenDynamicPersistentTileSchedulerILi192ELi128ELi384ELi128ELb0ELb1ELb1ELb1ELb1ELb1EEEEEEEEEvNT_6ParamsE:
        .type           _ZN7cutlass13device_kernelIN5flash11enable_sm90INS1_16FlashAttnFwdSm90INS1_25CollectiveMainloopFwdSm90ILi2EN4cute5tupleIJNS5_1CILi1EEES8_S8_EEENS6_IJNS7_ILi192EEENS7_ILi128EEENS7_ILi96EEEEEELi96ENS_6half_tEfNS_4arch4Sm90ELb1ELb0ELb1ELb1ELb1ELb1ELb0ELb0ELb1ELb1ELb0ELb0EEENS1_21CollectiveEpilogueFwdINS6_IJSA_SC_SB_EEES9_SE_SG_Li384ELb1ELb1ELb0ELb0EEENS1_36VarlenDynamicPersistentTileSchedulerILi192ELi128ELi384ELi128ELb0ELb1ELb1ELb1ELb1ELb1EEEEEEEEEvNT_6ParamsE,@function
        .size           _ZN7cutlass13device_kernelIN5flash11enable_sm90INS1_16FlashAttnFwdSm90INS1_25CollectiveMainloopFwdSm90ILi2EN4cute5tupleIJNS5_1CILi1EEES8_S8_EEENS6_IJNS7_ILi192EEENS7_ILi128EEENS7_ILi96EEEEEELi96ENS_6half_tEfNS_4arch4Sm90ELb1ELb0ELb1ELb1ELb1ELb1ELb0ELb0ELb1ELb1ELb0ELb0EEENS1_21CollectiveEpilogueFwdINS6_IJSA_SC_SB_EEES9_SE_SG_Li384ELb1ELb1ELb0ELb0EEENS1_36VarlenDynamicPersistentTileSchedulerILi192ELi128ELi384ELi128ELb0ELb1ELb1ELb1ELb1ELb1EEEEEEEEEvNT_6ParamsE,(.L_x_15873 - _ZN7cutlass13device_kernelIN5flash11enable_sm90INS1_16FlashAttnFwdSm90INS1_25CollectiveMainloopFwdSm90ILi2EN4cute5tupleIJNS5_1CILi1EEES8_S8_EEENS6_IJNS7_ILi192EEENS7_ILi128EEENS7_ILi96EEEEEELi96ENS_6half_tEfNS_4arch4Sm90ELb1ELb0ELb1ELb1ELb1ELb1ELb0ELb0ELb1ELb1ELb0ELb0EEENS1_21CollectiveEpilogueFwdINS6_IJSA_SC_SB_EEES9_SE_SG_Li384ELb1ELb1ELb0ELb0EEENS1_36VarlenDynamicPersistentTileSchedulerILi192ELi128ELi384ELi128ELb0ELb1ELb1ELb1ELb1ELb1EEEEEEEEEvNT_6ParamsE)
        .other          _ZN7cutlass13device_kernelIN5flash11enable_sm90INS1_16FlashAttnFwdSm90INS1_25CollectiveMainloopFwdSm90ILi2EN4cute5tupleIJNS5_1CILi1EEES8_S8_EEENS6_IJNS7_ILi192EEENS7_ILi128EEENS7_ILi96EEEEEELi96ENS_6half_tEfNS_4arch4Sm90ELb1ELb0ELb1ELb1ELb1ELb1ELb0ELb0ELb1ELb1ELb0ELb0EEENS1_21CollectiveEpilogueFwdINS6_IJSA_SC_SB_EEES9_SE_SG_Li384ELb1ELb1ELb0ELb0EEENS1_36VarlenDynamicPersistentTileSchedulerILi192ELi128ELi384ELi128ELb0ELb1ELb1ELb1ELb1ELb1EEEEEEEEEvNT_6ParamsE,@"STO_CUDA_ENTRY STV_DEFAULT"
_ZN7cutlass13device_kernelIN5flash11enable_sm90INS1_16FlashAttnFwdSm90INS1_25CollectiveMainloopFwdSm90ILi2EN4cute5tupleIJNS5_1CILi1EEES8_S8_EEENS6_IJNS7_ILi192EEENS7_ILi128EEENS7_ILi96EEEEEELi96ENS_6half_tEfNS_4arch4Sm90ELb1ELb0ELb1ELb1ELb1ELb1ELb0ELb0ELb1ELb1ELb0ELb0EEENS1_21CollectiveEpilogueFwdINS6_IJSA_SC_SB_EEES9_SE_SG_Li384ELb1ELb1ELb0ELb0EEENS1_36VarlenDynamicPersistentTileSchedulerILi192ELi128ELi384ELi128ELb0ELb1ELb1ELb1ELb1ELb1EEEEEEEEEvNT_6ParamsE:
        /* <DEDUP_REMOVED lines=18> */
.L_x_12300:
[----:B------:R-:W-:Y:S05]  /*0120*/  BSYNC B0 ;  /* 0x0000000000007941 */ /* 0x000fea0003800000 */
.L_x_12299:
        /* <DEDUP_REMOVED lines=41> */
.L_x_12301:
        /* <DEDUP_REMOVED lines=22> */
.L_x_12302:
        /* <DEDUP_REMOVED lines=18> */
.L_x_12303:
        /* <DEDUP_REMOVED lines=22> */
.L_x_12304:
        /* <DEDUP_REMOVED lines=22> */
.L_x_12305:
        /* <DEDUP_REMOVED lines=8> */
.L_x_12308:
[----:B------:R-:W-:-:S08]  /*0980*/  NOP ;  /* 0x0000000000007918 */ /* 0x000fd00000000000 */
[----:B------:R-:W0:Y:S02]  /*0990*/  USETMAXREG.TRY_ALLOC.CTAPOOL UP0, 0xa0 ;  /* 0x000000a0000079c8 */ /* 0x000e240008000600 */
[----:B0-----:R-:W-:-:S13]  /*09a0*/  PLOP3.LUT P0, PT, PT, PT, UP0, 0x80, 0x0 ;  /* 0x000000000000781c */ /* 0x001fda0003f0f008 */
[----:B------:R-:W-:Y:S05]  /*09b0*/  @!P0 BRA `(.L_x_12308) ;  /* 0xfffffffc00f08947 */ /* 0x000fea000383ffff */
[----:B------:R-:W2:Y:S01]  /*09c0*/  LDL.LU R0, [R1] ;  /* 0x0000000001007983 */ /* 0x000ea20000300800 */
[----:B------:R-:W0:Y:S01]  /*09d0*/  S2R R2, SR_TID.X ;  /* 0x0000000000027919 */ /* 0x000e220000002100 */
[----:B------:R-:W1:Y:S01]  /*09e0*/  S2UR UR40, SR_CgaCtaId ;  /* 0x00000000002879c3 */ /* 0x000e620000008800 */
[----:B------:R-:W-:Y:S01]  /*09f0*/  UMOV UR4, 0x400 ;  /* 0x0000040000047882 */ /* 0x000fe20000000000 */
[----:B0-----:R-:W-:-:S06]  /*0a00*/  SHF.R.U32.HI R2, RZ, 0x7, R2 ;  /* 0x00000007ff027819 */ /* 0x001fcc0000011602 */
[----:B------:R-:W-:Y:S06]  /*0a10*/  BAR.ARV 0x8, 0x200 ;  /* 0x0208000000007b1d */ /* 0x000fec0000002000 */
[----:B------:R-:W-:-:S13]  /*0a20*/  ISETP.NE.AND P0, PT, R2, 0x1, PT ;  /* 0x000000010200780c */ /* 0x000fda0003f05270 */
[----:B------:R-:W-:Y:S08]  /*0a30*/  @!P0 BAR.ARV 0x9, 0x100 ;  /* 0x0244000000008b1d */ /* 0x000ff00000002000 */
[----:B------:R-:W-:Y:S01]  /*0a40*/  BAR.SYNC.DEFER_BLOCKING 0x5, 0x200 ;  /* 0x0148000000007b1d */ /* 0x000fe20000010000 */
[----:B-1----:R-:W-:-:S06]  /*0a50*/  ULEA UR4, UR40, UR4, 0x18 ;  /* 0x0000000428047291 */ /* 0x002fcc000f8ec03f */
[----:B------:R-:W-:Y:S01]  /*0a60*/  IMAD.U32 R2, RZ, RZ, UR4 ;  /* 0x00000004ff027e24 */ /* 0x000fe2000f8e00ff */
[----:B------:R-:W-:-:S04]  /*0a70*/  ULDC UR4, c[0x0][0xc3c] ;  /* 0x00030f0000047ab9 */ /* 0x000fc80000000800 */
[----:B------:R-:W0:Y:S01]  /*0a80*/  LDS.128 R32, [R2+0x2d8d0] ;  /* 0x02d8d00002207984 */ /* 0x000e220000000c00 */
[----:B------:R-:W-:Y:S06]  /*0a90*/  BAR.ARV 0x4, 0x200 ;  /* 0x0108000000007b1d */ /* 0x000fec0000002000 */
[----:B--2---:R-:W-:-:S04]  /*0aa0*/  LOP3.LUT R0, R0, 0xfffffff7, RZ, 0xc0, !PT ;  /* 0xfffffff700007812 */ /* 0x004fc800078ec0ff */
[----:B------:R-:W-:-:S05]  /*0ab0*/  @P0 LOP3.LUT R0, R0, 0x8, RZ, 0xfc, !PT ;  /* 0x0000000800000812 */ /* 0x000fca00078efcff */
[----:B------:R1:W-:Y:S01]  /*0ac0*/  STL [R1], R0 ;  /* 0x0000000001007387 */ /* 0x0003e20000100800 */
[----:B0-----:R-:W-:-:S13]  /*0ad0*/  ISETP.GE.AND P0, PT, R35, UR4, PT ;  /* 0x0000000423007c0c */ /* 0x001fda000bf06270 */
[----:B-1----:R-:W-:Y:S05]  /*0ae0*/  @P0 BRA `(.L_x_12309) ;  /* 0x000001d000fc0947 */ /* 0x002fea0003800000 */
[----:B------:R-:W0:Y:S01]  /*0af0*/  S2R R0, SR_TID.X ;  /* 0x0000000000007919 */ /* 0x000e220000002100 */
[----:B------:R-:W-:Y:S01]  /*0b00*/  R2UR UR42, R2 ;  /* 0x00000000022a72ca */ /* 0x000fe200000e0000 */
[----:B------:R-:W-:Y:S01]  /*0b10*/  IMAD.MOV.U32 R138, RZ, RZ, RZ ;  /* 0x000000ffff8a7224 */ /* 0x000fe200078e00ff */
[----:B------:R-:W-:Y:S01]  /*0b20*/  ULOP3.LUT UR41, UR36, 0x1, URZ, 0xfc, !UPT ;  /* 0x0000000124297892 */ /* 0x000fe2000f8efc3f */
[----:B------:R-:W-:Y:S01]  /*0b30*/  IMAD.MOV.U32 R137, RZ, RZ, RZ ;  /* 0x000000ffff897224 */ /* 0x000fe200078e00ff */
[----:B------:R-:W-:-:S09]  /*0b40*/  UMOV UR37, URZ ;  /* 0x0000003f00257c82 */ /* 0x000fd20008000000 */
[----:B------:R-:W-:Y:S01]  /*0b50*/  UIADD3 UR42, UR42, 0xc400, URZ ;  /* 0x0000c4002a2a7890 */ /* 0x000fe2000fffe03f */
[----:B0-----:R-:W-:-:S05]  /*0b60*/  VIADD R23, R0, 0xffffff80 ;  /* 0xffffff8000177836 */ /* 0x001fca0000000000 */
[-C--:B------:R-:W-:Y:S02]  /*0b70*/  LEA.HI R5, R23, R23.reuse, RZ, 0x1 ;  /* 0x0000001717057211 */ /* 0x080fe400078f08ff */
[----:B------:R-:W-:Y:S02]  /*0b80*/  SHF.R.S32.HI R0, RZ, 0x1f, R23 ;  /* 0x0000001fff007819 */ /* 0x000fe40000011417 */
[----:B------:R-:W-:Y:S02]  /*0b90*/  LOP3.LUT R3, R5, 0xfffffffe, RZ, 0xc0, !PT ;  /* 0xfffffffe05037812 */ /* 0x000fe400078ec0ff */
[----:B------:R-:W-:Y:S02]  /*0ba0*/  LEA.HI R4, R0, R23, RZ, 0x4 ;  /* 0x0000001700047211 */ /* 0x000fe400078f20ff */
[----:B------:R-:W-:Y:S01]  /*0bb0*/  SHF.R.S32.HI R154, RZ, 0x1, R5 ;  /* 0x00000001ff9a7819 */ /* 0x000fe20000011405 */
[----:B------:R-:W-:Y:S01]  /*0bc0*/  IMAD.IADD R22, R23, 0x1, -R3 ;  /* 0x0000000117167824 */ /* 0x000fe200078e0a03 */
[----:B------:R-:W-:-:S02]  /*0bd0*/  SHF.R.S32.HI R3, RZ, 0x4, R4 ;  /* 0x00000004ff037819 */ /* 0x000fc40000011404 */
[----:B------:R-:W-:Y:S02]  /*0be0*/  LEA.HI R6, R5, R154, RZ, 0x1 ;  /* 0x0000009a05067211 */ /* 0x000fe400078f08ff */
[----:B------:R-:W-:Y:S02]  /*0bf0*/  SHF.L.U32 R26, R22, 0x2, RZ ;  /* 0x00000002161a7819 */ /* 0x000fe400000006ff */
[----:B------:R-:W-:Y:S02]  /*0c00*/  LEA.HI R5, R4, R3, RZ, 0x1 ;  /* 0x0000000304057211 */ /* 0x000fe400078f08ff */
[----:B------:R-:W-:Y:S01]  /*0c10*/  LOP3.LUT R7, R6, 0x7fffffe, RZ, 0xc0, !PT ;  /* 0x07fffffe06077812 */ /* 0x000fe200078ec0ff */
[C---:B------:R-:W-:Y:S01]  /*0c20*/  VIADD R8, R26.reuse, 0x10 ;  /* 0x000000101a087836 */ /* 0x040fe20000000000 */
[----:B------:R-:W-:Y:S01]  /*0c30*/  STL [R1+0x38], R26 ;  /* 0x0000381a01007387 */ /* 0x000fe20000100800 */
[----:B------:R-:W-:Y:S01]  /*0c40*/  LOP3.LUT R6, R5, 0x1ffffffe, RZ, 0xc0, !PT ;  /* 0x1ffffffe05067812 */ /* 0x000fe200078ec0ff */
[----:B------:R-:W-:Y:S01]  /*0c50*/  VIADD R9, R26, 0x20 ;  /* 0x000000201a097836 */ /* 0x000fe20000000000 */
[----:B------:R-:W-:Y:S01]  /*0c60*/  LOP3.LUT R4, R4, 0xfffffff0, RZ, 0xc0, !PT ;  /* 0xfffffff004047812 */ /* 0x000fe200078ec0ff */
[----:B------:R0:W-:Y:S01]  /*0c70*/  STL [R1+0x6c], R8 ;  /* 0x00006c0801007387 */ /* 0x0001e20000100800 */
[----:B------:R-:W-:Y:S01]  /*0c80*/  IMAD.IADD R5, R26, 0x1, R8 ;  /* 0x000000011a057824 */ /* 0x000fe200078e0208 */
[----:B------:R-:W-:-:S02]  /*0c90*/  IADD3 R6, R3, -R6, RZ ;  /* 0x8000000603067210 */ /* 0x000fc40007ffe0ff */
[----:B------:R1:W-:Y:S01]  /*0ca0*/  STL [R1+0x68], R9 ;  /* 0x0000680901007387 */ /* 0x0003e20000100800 */
[----:B------:R-:W-:Y:S01]  /*0cb0*/  IMAD.IADD R4, R23, 0x1, -R4 ;  /* 0x0000000117047824 */ /* 0x000fe200078e0a04 */
[----:B------:R-:W-:Y:S01]  /*0cc0*/  SHF.R.S32.HI R10, RZ, 0x1f, R5 ;  /* 0x0000001fff0a7819 */ /* 0x000fe20000011405 */
[----:B------:R-:W-:Y:S02]  /*0cd0*/  IMAD.SHL.U32 R6, R6, 0x8, RZ ;  /* 0x0000000806067824 */ /* 0x000fe400078e00ff */
[----:B0-----:R-:W-:Y:S01]  /*0ce0*/  IMAD.IADD R8, R154, 0x1, -R7 ;  /* 0x000000019a087824 */ /* 0x001fe200078e0a07 */
[CC--:B------:R-:W-:Y:S02]  /*0cf0*/  LEA.HI R14, R10.reuse, R5.reuse, RZ, 0x3 ;  /* 0x000000050a0e7211 */ /* 0x0c0fe400078f18ff */
[----:B------:R-:W-:Y:S01]  /*0d00*/  LEA.HI R16, R10, R5, RZ, 0x5 ;  /* 0x000000050a107211 */ /* 0x000fe200078f28ff */
[----:B------:R-:W-:Y:S01]  /*0d10*/  IMAD R18, R3, 0x8, R8 ;  /* 0x0000000803127824 */ /* 0x000fe200078e0208 */
[-C--:B------:R-:W-:Y:S01]  /*0d20*/  LEA.HI R3, R0, R23.reuse, RZ, 0x7 ;  /* 0x0000001700037211 */ /* 0x080fe200078f38ff */
[----:B-1----:R-:W-:Y:S01]  /*0d30*/  IMAD.IADD R9, R26, 0x1, R9 ;  /* 0x000000011a097824 */ /* 0x002fe200078e0209 */
[----:B------:R-:W-:-:S02]  /*0d40*/  LEA.HI R5, R0, R23, RZ, 0x5 ;  /* 0x0000001700057211 */ /* 0x000fc400078f28ff */
[----:B------:R-:W-:Y:S02]  /*0d50*/  LOP3.LUT R7, R3, 0xffffff80, RZ, 0xc0, !PT ;  /* 0xffffff8003077812 */ /* 0x000fe400078ec0ff */
[----:B------:R-:W-:Y:S02]  /*0d60*/  SHF.R.S32.HI R8, RZ, 0x1f, R9 ;  /* 0x0000001fff087819 */ /* 0x000fe40000011409 */
[----:B------:R-:W-:Y:S01]  /*0d70*/  SHF.R.S32.HI R21, RZ, 0x7, R3 ;  /* 0x00000007ff157819 */ /* 0x000fe20000011403 */
[----:B------:R-:W-:Y:S01]  /*0d80*/  IMAD.IADD R24, R23, 0x1, -R7 ;  /* 0x0000000117187824 */ /* 0x000fe200078e0a07 */
[----:B------:R-:W-:Y:S02]  /*0d90*/  LEA.HI R7, R0, R23, RZ, 0x2 ;  /* 0x0000001700077211 */ /* 0x000fe400078f10ff */
[----:B------:R-:W-:Y:S02]  /*0da0*/  SHF.R.S32.HI R0, RZ, 0x5, R5 ;  /* 0x00000005ff007819 */ /* 0x000fe40000011405 */
[----:B------:R-:W-:-:S02]  /*0db0*/  SHF.R.S32.HI R5, RZ, 0x1f, R4 ;  /* 0x0000001fff057819 */ /* 0x000fc40000011404 */
[-C--:B------:R-:W-:Y:S01]  /*0dc0*/  LEA.HI R15, R8, R9.reuse, RZ, 0x3 ;  /* 0x00000009080f7211 */ /* 0x080fe200078f18ff */
[----:B------:R-:W-:Y:S01]  /*0dd0*/  IMAD R19, R0, 0x10, R4 ;  /* 0x0000001000137824 */ /* 0x000fe200078e0204 */
[----:B------:R-:W-:Y:S02]  /*0de0*/  LEA.HI R17, R8, R9, RZ, 0x5 ;  /* 0x0000000908117211 */ /* 0x000fe400078f28ff */
[--C-:B------:R-:W-:Y:S02]  /*0df0*/  SHF.R.S32.HI R20, RZ, 0x2, R7.reuse ;  /* 0x00000002ff147819 */ /* 0x100fe40000011407 */
[----:B------:R-:W-:Y:S02]  /*0e00*/  SHF.R.S32.HI R8, RZ, 0x1f, R7 ;  /* 0x0000001fff087819 */ /* 0x000fe40000011407 */
[----:B------:R-:W-:Y:S02]  /*0e10*/  LEA.HI R5, R5, R4, RZ, 0x3 ;  /* 0x0000000405057211 */ /* 0x000fe400078f18ff */
[----:B------:R-:W-:Y:S01]  /*0e20*/  LEA.HI R13, R8, R20, RZ, 0x2 ;  /* 0x00000014080d7211 */ /* 0x000fe200078f10ff */
[----:B------:R-:W-:Y:S01]  /*0e30*/  IMAD.HI R8, R21, 0x55555556, RZ ;  /* 0x5555555615087827 */ /* 0x000fe200078e02ff */
[----:B------:R-:W-:-:S02]  /*0e40*/  LOP3.LUT R3, R5, 0xfffffff8, RZ, 0xc0, !PT ;  /* 0xfffffff805037812 */ /* 0x000fc400078ec0ff */
[----:B------:R-:W-:Y:S02]  /*0e50*/  SHF.L.U32 R5, R5, 0x6, RZ ;  /* 0x0000000605057819 */ /* 0x000fe400000006ff */
[----:B------:R-:W-:Y:S01]  /*0e60*/  SHF.R.S32.HI R9, RZ, 0x1f, R24 ;  /* 0x0000001fff097819 */ /* 0x000fe20000011418 */
[----:B------:R-:W-:Y:S01]  /*0e70*/  IMAD.IADD R3, R4, 0x1, -R3 ;  /* 0x0000000104037824 */ /* 0x000fe200078e0a03 */
[----:B------:R-:W-:Y:S01]  /*0e80*/  LOP3.LUT R13, R13, 0xfffffffc, RZ, 0xc0, !PT ;  /* 0xfffffffc0d0d7812 */ /* 0x000fe200078ec0ff */
[----:B------:R-:W-:Y:S01]  /*0e90*/  IMAD.U32 R4, R19, 0x20, R6 ;  /* 0x0000002013047824 */ /* 0x000fe200078e0006 */
[----:B------:R-:W-:Y:S02]  /*0ea0*/  LOP3.LUT R5, R5, 0x7ffffe00, RZ, 0xc0, !PT ;  /* 0x7ffffe0005057812 */ /* 0x000fe400078ec0ff */
[----:B------:R-:W-:Y:S02]  /*0eb0*/  LEA.HI R10, R9, R24, RZ, 0x2 ;  /* 0x00000018090a7211 */ /* 0x000fe400078f10ff */
[----:B------:R-:W-:Y:S01]  /*0ec0*/  IADD3 R20, R20, -R13, RZ ;  /* 0x8000000d14147210 */ /* 0x000fe20007ffe0ff */
[----:B------:R-:W-:Y:S01]  /*0ed0*/  IMAD R5, R0, 0x400, R5 ;  /* 0x0000040000057824 */ /* 0x000fe200078e0205 */
[--C-:B------:R-:W-:Y:S01]  /*0ee0*/  SHF.R.S32.HI R11, RZ, 0x2, R10.reuse ;  /* 0x00000002ff0b7819 */ /* 0x100fe2000001140a */
[----:B------:R-:W-:Y:S01]  /*0ef0*/  IMAD.SHL.U32 R13, R18, 0x20, RZ ;  /* 0x00000020120d7824 */ /* 0x000fe200078e00ff */
[----:B------:R-:W-:Y:S01]  /*0f00*/  SHF.R.S32.HI R12, RZ, 0x1f, R10 ;  /* 0x0000001fff0c7819 */ /* 0x000fe2000001140a */
[----:B------:R-:W-:Y:S01]  /*0f10*/  IMAD.SHL.U32 R0, R20, 0x40, RZ ;  /* 0x0000004014007824 */ /* 0x000fe200078e00ff */
[----:B------:R-:W-:Y:S01]  /*0f20*/  LEA.HI R8, R8, R8, RZ, 0x1 ;  /* 0x0000000808087211 */ /* 0x000fe200078f08ff */
[----:B------:R0:W-:Y:S01]  /*0f30*/  STL [R1+0x8c], R20 ;  /* 0x00008c1401007387 */ /* 0x0001e20000100800 */
[----:B------:R-:W-:-:S02]  /*0f40*/  LEA.HI R12, R12, R11, RZ, 0x3 ;  /* 0x0000000b0c0c7211 */ /* 0x000fc400078f18ff */
[----:B------:R-:W-:Y:S02]  /*0f50*/  CS2R R18, SRZ ;  /* 0x0000000000127805 */ /* 0x000fe4000001ff00 */
[----:B------:R-:W-:Y:S01]  /*0f60*/  LEA.HI R9, R9, R24, RZ, 0x5 ;  /* 0x0000001809097211 */ /* 0x000fe200078f28ff */
[----:B------:R-:W-:Y:S01]  /*0f70*/  IMAD R8, R8, -0x3, R21 ;  /* 0xfffffffd08087824 */ /* 0x000fe200078e0215 */
[----:B------:R-:W-:Y:S01]  /*0f80*/  LOP3.LUT R21, R0, 0xc0, RZ, 0xc0, !PT ;  /* 0x000000c000157812 */ /* 0x000fe200078ec0ff */
[----:B------:R1:W-:Y:S01]  /*0f90*/  STL [R1+0xb0], R4 ;  /* 0x0000b00401007387 */ /* 0x0003e20000100800 */
[----:B------:R-:W-:Y:S02]  /*0fa0*/  LOP3.LUT R12, R12, 0xfffffff8, RZ, 0xc0, !PT ;  /* 0xfffffff80c0c7812 */ /* 0x000fe400078ec0ff */
[C---:B------:R-:W-:Y:S01]  /*0fb0*/  R2P PR, R3.reuse, 0x6 ;  /* 0x0000000603007804 */ /* 0x040fe20000000000 */
[----:B------:R-:W-:Y:S01]  /*0fc0*/  STL [R1+0x44], R13 ;  /* 0x0000440d01007387 */ /* 0x000fe20000100800 */
[----:B------:R-:W-:Y:S01]  /*0fd0*/  SHF.L.U32 R3, R3, 0x6, RZ ;  /* 0x0000000603037819 */ /* 0x000fe200000006ff */
[----:B------:R-:W-:Y:S01]  /*0fe0*/  IMAD.IADD R12, R11, 0x1, -R12 ;  /* 0x000000010b0c7824 */ /* 0x000fe200078e0a0c */
[----:B------:R-:W-:Y:S01]  /*0ff0*/  SHF.R.S32.HI R16, RZ, 0x5, R16 ;  /* 0x00000005ff107819 */ /* 0x000fe20000011410 */
[----:B------:R-:W-:Y:S01]  /*1000*/  STL [R1+0xc], R21 ;  /* 0x00000c1501007387 */ /* 0x000fe20000100800 */
[----:B------:R-:W-:-:S02]  /*1010*/  LOP3.LUT R0, R21, 0x18, R14, 0xf8, !PT ;  /* 0x0000001815007812 */ /* 0x000fc400078ef80e */
[----:B0-----:R-:W-:Y:S01]  /*1020*/  SHF.R.U32.HI R20, RZ, 0x3, R21 ;  /* 0x00000003ff147819 */ /* 0x001fe20000011615 */
[----:B------:R-:W-:Y:S01]  /*1030*/  IMAD R16, R16, 0x1800, R13 ;  /* 0x0000180010107824 */ /* 0x000fe200078e020d */
[----:B------:R-:W-:Y:S02]  /*1040*/  SHF.R.S32.HI R9, RZ, 0x5, R9 ;  /* 0x00000005ff097819 */ /* 0x000fe40000011409 */
[----:B------:R-:W-:Y:S01]  /*1050*/  LOP3.LUT R3, R3, 0x1c0, RZ, 0xc0, !PT ;  /* 0x000001c003037812 */ /* 0x000fe200078ec0ff */
[----:B------:R-:W-:Y:S01]  /*1060*/  STL [R1+0x40], R20 ;  /* 0x0000401401007387 */ /* 0x000fe20000100800 */
[----:B------:R-:W-:Y:S01]  /*1070*/  LOP3.LUT R11, R0, R20, RZ, 0x3c, !PT ;  /* 0x00000014000b7212 */ /* 0x000fe200078e3cff */
[----:B------:R-:W-:Y:S01]  /*1080*/  IMAD R9, R9, 0x10, R12 ;  /* 0x0000001009097824 */ /* 0x000fe200078e020c */
[----:B------:R-:W-:Y:S02]  /*1090*/  LOP3.LUT R7, R7, 0xfffffffc, RZ, 0xc0, !PT ;  /* 0xfffffffc07077812 */ /* 0x000fe400078ec0ff */
[----:B------:R-:W-:Y:S01]  /*10a0*/  LOP3.LUT R6, R3, 0x8, R6, 0xf8, !PT ;  /* 0x0000000803067812 */ /* 0x000fe200078ef806 */
[----:B------:R-:W-:Y:S01]  /*10b0*/  IMAD.IADD R11, R16, 0x1, R11 ;  /* 0x00000001100b7824 */ /* 0x000fe200078e020b */
[----:B------:R-:W-:Y:S01]  /*10c0*/  SHF.R.U32.HI R3, RZ, 0x3, R3 ;  /* 0x00000003ff037819 */ /* 0x000fe20000011603 */
[----:B------:R-:W-:Y:S01]  /*10d0*/  IMAD R8, R8, 0x40, R9 ;  /* 0x0000004008087824 */ /* 0x000fe200078e0209 */
[----:B------:R-:W-:Y:S01]  /*10e0*/  SHF.L.U32 R16, R22, 0x3, RZ ;  /* 0x0000000316107819 */ /* 0x000fe200000006ff */
[----:B------:R-:W-:Y:S01]  /*10f0*/  IMAD.IADD R25, R23, 0x1, -R7 ;  /* 0x0000000117197824 */ /* 0x000fe200078e0a07 */
[----:B------:R-:W-:Y:S01]  /*1100*/  LOP3.LUT R6, R6, R3, RZ, 0x3c, !PT ;  /* 0x0000000306067212 */ /* 0x000fe200078e3cff */
[C---:B------:R-:W-:Y:S01]  /*1110*/  VIADD R7, R26.reuse, 0x8 ;  /* 0x000000081a077836 */ /* 0x040fe20000000000 */
[----:B------:R-:W-:Y:S01]  /*1120*/  IADD3 R3, R26, 0x18, RZ ;  /* 0x000000181a037810 */ /* 0x000fe20007ffe0ff */
[----:B------:R-:W-:Y:S01]  /*1130*/  VIADD R23, R16, 0x30 ;  /* 0x0000003010177836 */ /* 0x000fe20000000000 */
[----:B------:R-:W-:Y:S01]  /*1140*/  STL [R1+0xac], R8 ;  /* 0x0000ac0801007387 */ /* 0x000fe20000100800 */
[----:B------:R-:W-:Y:S01]  /*1150*/  IADD3 R5, R5, R6, RZ ;  /* 0x0000000605057210 */ /* 0x000fe20007ffe0ff */
[----:B------:R-:W-:Y:S01]  /*1160*/  VIADD R6, R26, 0x28 ;  /* 0x000000281a067836 */ /* 0x000fe20000000000 */
[----:B------:R-:W-:Y:S01]  /*1170*/  LOP3.LUT R10, R10, 0x7ffffffc, RZ, 0xc0, !PT ;  /* 0x7ffffffc0a0a7812 */ /* 0x000fe200078ec0ff */
[----:B------:R0:W-:Y:S01]  /*1180*/  STL [R1+0x74], R7 ;  /* 0x0000740701007387 */ /* 0x0001e20000100800 */
[C---:B------:R-:W-:Y:S01]  /*1190*/  VIADD R22, R16.reuse, 0x40 ;  /* 0x0000004010167836 */ /* 0x040fe20000000000 */
[----:B------:R-:W-:Y:S01]  /*11a0*/  SHF.R.S32.HI R9, RZ, 0x3, R14 ;  /* 0x00000003ff097819 */ /* 0x000fe2000001140e */
[----:B------:R-:W-:Y:S01]  /*11b0*/  VIADD R136, R16, 0x50 ;  /* 0x0000005010887836 */ /* 0x000fe20000000000 */
[----:B------:R2:W-:Y:S01]  /*11c0*/  STL [R1+0x70], R3 ;  /* 0x0000700301007387 */ /* 0x0005e20000100800 */
[----:B------:R-:W-:Y:S01]  /*11d0*/  SHF.R.S32.HI R17, RZ, 0x5, R17 ;  /* 0x00000005ff117819 */ /* 0x000fe20000011411 */
[----:B------:R-:W-:Y:S01]  /*11e0*/  IMAD R155, R5, 0x2, R2 ;  /* 0x00000002059b7824 */ /* 0x000fe200078e0202 */
[----:B-1----:R-:W-:Y:S01]  /*11f0*/  LOP3.LUT R4, R21, 0x18, R15, 0xf8, !PT ;  /* 0x0000001815047812 */ /* 0x002fe200078ef80f */
[----:B------:R1:W-:Y:S01]  /*1200*/  STL [R1+0x78], R6 ;  /* 0x0000780601007387 */ /* 0x0003e20000100800 */
[----:B------:R-:W-:Y:S01]  /*1210*/  LEA.HI R0, R25, R25, RZ, 0x1 ;  /* 0x0000001919007211 */ /* 0x000fe200078f08ff */
[----:B------:R-:W-:Y:S01]  /*1220*/  IMAD R17, R17, 0x1800, R13 ;  /* 0x0000180011117824 */ /* 0x000fe200078e020d */
[----:B0-----:R-:W-:Y:S01]  /*1230*/  SHF.R.S32.HI R7, RZ, 0x3, R15 ;  /* 0x00000003ff077819 */ /* 0x001fe2000001140f */
[----:B------:R-:W-:Y:S01]  /*1240*/  VIADD R5, R155, 0x21820 ;  /* 0x000218209b057836 */ /* 0x000fe20000000000 */
[----:B------:R-:W-:-:S02]  /*1250*/  LOP3.LUT R4, R4, R20, RZ, 0x3c, !PT ;  /* 0x0000001404047212 */ /* 0x000fc400078e3cff */
[----:B--2---:R-:W-:Y:S02]  /*1260*/  SHF.R.S32.HI R3, RZ, 0x1f, R23 ;  /* 0x0000001fff037819 */ /* 0x004fe40000011417 */
[----:B------:R-:W-:Y:S01]  /*1270*/  LOP3.LUT R0, R0, 0x1ffffffe, RZ, 0xc0, !PT ;  /* 0x1ffffffe00007812 */ /* 0x000fe200078ec0ff */
[----:B------:R-:W-:Y:S01]  /*1280*/  IMAD.IADD R12, R17, 0x1, R4 ;  /* 0x00000001110c7824 */ /* 0x000fe200078e0204 */
[----:B-1----:R-:W-:Y:S01]  /*1290*/  SHF.R.S32.HI R6, RZ, 0x1f, R22 ;  /* 0x0000001fff067819 */ /* 0x002fe20000011416 */
[----:B------:R0:W-:Y:S01]  /*12a0*/  STL [R1+0x58], R3 ;  /* 0x0000580301007387 */ /* 0x0001e20000100800 */
[----:B------:R-:W-:Y:S01]  /*12b0*/  IMAD.MOV.U32 R4, RZ, RZ, 0x40 ;  /* 0x00000040ff047424 */ /* 0x000fe200078e00ff */
[----:B------:R-:W-:Y:S01]  /*12c0*/  SHF.R.S32.HI R17, RZ, 0x1f, R16 ;  /* 0x0000001fff117819 */ /* 0x000fe20000011410 */
[----:B------:R-:W-:Y:S01]  /*12d0*/  IMAD.IADD R0, R25, 0x1, -R0 ;  /* 0x0000000119007824 */ /* 0x000fe200078e0a00 */
[----:B------:R1:W-:Y:S02]  /*12e0*/  STL [R1+0x54], R6 ;  /* 0x0000540601007387 */ /* 0x0003e40000100800 */
[----:B------:R-:W-:-:S02]  /*12f0*/  SEL R4, R4, 0xffffffc0, !P2 ;  /* 0xffffffc004047807 */ /* 0x000fc40005000000 */
[----:B0-----:R-:W-:Y:S01]  /*1300*/  SHF.R.S32.HI R3, RZ, 0x1f, R136 ;  /* 0x0000001fff037819 */ /* 0x001fe20000011488 */
[----:B-1----:R-:W-:-:S04]  /*1310*/  IMAD.IADD R6, R24, 0x1, -R10 ;  /* 0x0000000118067824 */ /* 0x002fc800078e0a0a */
[----:B------:R0:W-:Y:S04]  /*1320*/  STL [R1+0x50], R3 ;  /* 0x0000500301007387 */ /* 0x0001e80000100800 */
[----:B------:R1:W-:Y:S04]  /*1330*/  STL [R1+0x90], R6 ;  /* 0x0000900601007387 */ /* 0x0003e80000100800 */
[----:B------:R2:W-:Y:S01]  /*1340*/  STL [R1+0x48], R9 ;  /* 0x0000480901007387 */ /* 0x0005e20000100800 */
[----:B0-----:R-:W-:-:S03]  /*1350*/  LOP3.LUT R3, R21, 0x8, R16, 0xf8, !PT ;  /* 0x0000000815037812 */ /* 0x001fc600078ef810 */
[----:B------:R0:W-:Y:S01]  /*1360*/  STL [R1+0x4c], R7 ;  /* 0x00004c0701007387 */ /* 0x0001e20000100800 */
[-C--:B------:R-:W-:Y:S02]  /*1370*/  LOP3.LUT R3, R3, R20.reuse, RZ, 0x3c, !PT ;  /* 0x0000001403037212 */ /* 0x080fe400078e3cff */
[----:B-1----:R-:W-:Y:S02]  /*1380*/  LOP3.LUT R6, R21, 0x18, R16, 0xf8, !PT ;  /* 0x0000001815067812 */ /* 0x002fe400078ef810 */
[----:B--2---:R-:W-:Y:S02]  /*1390*/  LEA R9, R12, UR42, 0x1 ;  /* 0x0000002a0c097c11 */ /* 0x004fe4000f8e08ff */
[----:B------:R-:W-:Y:S02]  /*13a0*/  LOP3.LUT R6, R6, R20, RZ, 0x3c, !PT ;  /* 0x0000001406067212 */ /* 0x000fe400078e3cff */
[----:B0-----:R-:W-:Y:S01]  /*13b0*/  IADD3 R7, R13, R3, RZ ;  /* 0x000000030d077210 */ /* 0x001fe20007ffe0ff */
[----:B------:R-:W-:-:S02]  /*13c0*/  VIADD R3, R155, 0x21800 ;  /* 0x000218009b037836 */ /* 0x000fc40000000000 */
[----:B------:R-:W-:Y:S02]  /*13d0*/  IMAD.IADD R6, R13, 0x1, R6 ;  /* 0x000000010d067824 */ /* 0x000fe400078e0206 */
[----:B------:R0:W-:Y:S01]  /*13e0*/  STL [R1+0x88], R7 ;  /* 0x0000880701007387 */ /* 0x0001e20000100800 */
[----:B------:R-:W-:Y:S01]  /*13f0*/  @P1 VIADD R5, R3, 0xffffffe0 ;  /* 0xffffffe003051836 */ /* 0x000fe20000000000 */
[----:B0-----:R-:W-:-:S05]  /*1400*/  LEA R7, R11, UR42, 0x1 ;  /* 0x0000002a0b077c11 */ /* 0x001fca000f8e08ff */
[----:B------:R0:W-:Y:S04]  /*1410*/  STL [R1+0xa4], R7 ;  /* 0x0000a40701007387 */ /* 0x0001e80000100800 */
[----:B------:R-:W-:Y:S01]  /*1420*/  STL [R1+0xa0], R9 ;  /* 0x0000a00901007387 */ /* 0x000fe20000100800 */
[----:B0-----:R-:W-:Y:S02]  /*1430*/  LEA R7, R6, UR42, 0x1 ;  /* 0x0000002a06077c11 */ /* 0x001fe4000f8e08ff */
[----:B------:R-:W-:Y:S01]  /*1440*/  LEA R6, R0, R8, 0x3 ;  /* 0x0000000800067211 */ /* 0x000fe200078e18ff */
[----:B------:R-:W-:Y:S02]  /*1450*/  IMAD.IADD R0, R3, 0x1, R4 ;  /* 0x0000000103007824 */ /* 0x000fe400078e0204 */
[----:B------:R-:W-:Y:S01]  /*1460*/  STL [R1+0xa8], R7 ;  /* 0x0000a80701007387 */ /* 0x000fe20000100800 */
[----:B------:R-:W-:-:S03]  /*1470*/  IMAD.IADD R3, R4, 0x1, R5 ;  /* 0x0000000104037824 */ /* 0x000fc600078e0205 */
[----:B------:R-:W-:Y:S04]  /*1480*/  STL [R1+0x7c], R5 ;  /* 0x00007c0501007387 */ /* 0x000fe80000100800 */
[----:B------:R-:W-:Y:S04]  /*1490*/  STL [R1+0x94], R6 ;  /* 0x0000940601007387 */ /* 0x000fe80000100800 */
[----:B------:R0:W-:Y:S04]  /*14a0*/  STL [R1+0x8], R0 ;  /* 0x0000080001007387 */ /* 0x0001e80000100800 */
[----:B------:R1:W-:Y:S01]  /*14b0*/  STL [R1+0x4], R3 ;  /* 0x0000040301007387 */ /* 0x0003e20000100800 */
[----:B0-----:R-:W-:-:S05]  /*14c0*/  VIADD R0, R5, 0x6000 ;  /* 0x0000600005007836 */ /* 0x001fca0000000000 */
[----:B------:R1:W-:Y:S02]  /*14d0*/  STL [R1+0x80], R0 ;  /* 0x0000800001007387 */ /* 0x0003e40000100800 */
.L_x_12464:
        /* <DEDUP_REMOVED lines=8> */
[----:B-1----:R-:W-:Y:S01]  /*1560*/  MOV R3, RZ ;  /* 0x000000ff00037202 */ /* 0x002fe20000000f00 */
[----:B------:R-:W-:Y:S01]  /*1570*/  IMAD.MOV.U32 R79, RZ, RZ, RZ ;  /* 0x000000ffff4f7224 */ /* 0x000fe200078e00ff */
[----:B------:R-:W-:-:S02]  /*1580*/  ISETP.NE.AND.EX P1, PT, RZ, UR5, PT, P1 ;  /* 0x00000005ff007c0c */ /* 0x000fc4000bf25310 */
[----:B------:R-:W-:-:S04]  /*1590*/  ISETP.NE.U32.AND P0, PT, RZ, UR6, PT ;  /* 0x00000006ff007c0c */ /* 0x000fc8000bf05070 */
[----:B------:R-:W-:Y:S02]  /*15a0*/  ISETP.NE.AND.EX P0, PT, RZ, UR7, PT, P0 ;  /* 0x00000007ff007c0c */ /* 0x000fe4000bf05300 */
[----:B--2---:R-:W-:Y:S01]  /*15b0*/  SHF.R.S32.HI R0, RZ, 0x1f, R10 ;  /* 0x0000001fff007819 */ /* 0x004fe2000001140a */
[----:B------:R-:W-:-:S04]  /*15c0*/  IMAD.SHL.U32 R30, R10, 0x4, RZ ;  /* 0x000000040a1e7824 */ /* 0x000fc800078e00ff */
[C---:B----4-:R-:W-:Y:S01]  /*15d0*/  @P1 LEA R6, P2, R10.reuse, UR4, 0x2 ;  /* 0x000000040a061c11 */ /* 0x050fe2000f8410ff */
[----:B------:R0:W-:Y:S01]  /*15e0*/  STL [R1+0x98], R10 ;  /* 0x0000980a01007387 */ /* 0x0001e20000100800 */
[C-C-:B------:R-:W-:Y:S02]  /*15f0*/  SHF.L.U64.HI R31, R10.reuse, 0x2, R0.reuse ;  /* 0x000000020a1f7819 */ /* 0x140fe40000010200 */
[----:B------:R-:W-:Y:S02]  /*1600*/  @P1 LEA.HI.X R7, R10, UR5, R0, 0x2, P2 ;  /* 0x000000050a071c11 */ /* 0x000fe400090f1400 */
        /* <DEDUP_REMOVED lines=19> */
[----:B------:R-:W-:Y:S01]  /*1740*/  IMAD.U32 R24, RZ, RZ, UR5 ;  /* 0x00000005ff187e24 */ /* 0x000fe2000f8e00ff */
[----:B------:R-:W-:Y:S01]  /*1750*/  MOV R28, UR4 ;  /* 0x00000004001c7c02 */ /* 0x000fe20008000f00 */
        /* <DEDUP_REMOVED lines=11> */
.L_x_12310:
[----:B------:R-:W-:Y:S01]  /*1810*/  ULDC.64 UR4, c[0x0][0xa20] ;  /* 0x0002880000047ab9 */ /* 0x000fe20000000a00 */
[----:B------:R0:W-:Y:S01]  /*1820*/  STL [R1+0x9c], R34 ;  /* 0x00009c2201007387 */ /* 0x0001e20000100800 */
[----:B------:R-:W-:-:S04]  /*1830*/  ISETP.NE.U32.AND P1, PT, RZ, UR4, PT ;  /* 0x00000004ff007c0c */ /* 0x000fc8000bf25070 */
[----:B------:R-:W-:-:S13]  /*1840*/  ISETP.NE.AND.EX P1, PT, RZ, UR5, PT, P1 ;  /* 0x00000005ff007c0c */ /* 0x000fda000bf25310 */
[----:B0-----:R-:W-:Y:S05]  /*1850*/  @!P1 BRA `(.L_x_12311) ;  /* 0x0000000000109947 */ /* 0x001fea0003800000 */
[----:B------:R-:W-:-:S04]  /*1860*/  IADD3 R28, P0, R30, UR4, RZ ;  /* 0x000000041e1c7c10 */ /* 0x000fc8000ff1e0ff */
[----:B------:R-:W-:-:S05]  /*1870*/  IADD3.X R29, R31, UR5, RZ, P0, !PT ;  /* 0x000000051f1d7c10 */ /* 0x000fca00087fe4ff */
[----:B------:R0:W5:Y:S01]  /*1880*/  LDG.E R28, desc[UR38][R28.64] ;  /* 0x000000261c1c7981 */ /* 0x000162000c1e1900 */
[----:B------:R-:W-:Y:S05]  /*1890*/  BRA `(.L_x_12312) ;  /* 0x0000000000107947 */ /* 0x000fea0003800000 */
.L_x_12311:
[----:B------:R-:W-:Y:S05]  /*18a0*/  @!P0 BRA `(.L_x_12312) ;  /* 0x00000000000c8947 */ /* 0x000fea0003800000 */
[----:B------:R-:W2:Y:S04]  /*18b0*/  LDG.E R5, desc[UR38][R8.64] ;  /* 0x0000002608057981 */ /* 0x000ea8000c1e1900 */
[----:B------:R-:W2:Y:S02]  /*18c0*/  LDG.E R28, desc[UR38][R8.64+0x4] ;  /* 0x00000426081c7981 */ /* 0x000ea4000c1e1900 */
[----:B--2---:R-:W-:-:S07]  /*18d0*/  IMAD.IADD R28, R28, 0x1, -R5 ;  /* 0x000000011c1c7824 */ /* 0x004fce00078e0a05 */
.L_x_12312:
[----:B------:R-:W-:Y:S01]  /*18e0*/  ULDC.64 UR4, c[0x0][0xa10] ;  /* 0x0002840000047ab9 */ /* 0x000fe20000000a00 */
[----:B------:R-:W1:Y:S01]  /*18f0*/  LDC R8, c[0x0][0x448] ;  /* 0x00011200ff087b82 */ /* 0x000e620000000800 */
[----:B------:R-:W-:-:S04]  /*1900*/  ISETP.NE.U32.AND P0, PT, RZ, UR4, PT ;  /* 0x00000004ff007c0c */ /* 0x000fc8000bf05070 */
[----:B------:R-:W-:Y:S01]  /*1910*/  ISETP.NE.AND.EX P0, PT, RZ, UR5, PT, P0 ;  /* 0x00000005ff007c0c */ /* 0x000fe2000bf05300 */
[----:B------:R-:W-:-:S12]  /*1920*/  ULDC.64 UR4, c[0x0][0xa30] ;  /* 0x00028c0000047ab9 */ /* 0x000fd80000000a00 */
[----:B------:R-:W2:Y:S02]  /*1930*/  @P0 LDC.64 R4, c[0x0][0xa10] ;  /* 0x00028400ff040b82 */ /* 0x000ea40000000a00 */
[----:B--2---:R-:W-:-:S05]  /*1940*/  @P0 IMAD.WIDE R4, R25, 0x4, R4 ;  /* 0x0000000419040825 */ /* 0x004fca00078e0204 */
        /* <DEDUP_REMOVED lines=9> */
[----:B------:R-:W-:Y:S02]  /*19e0*/  IMAD R10, R33, 0xc0, RZ ;  /* 0x000000c0210a7824 */ /* 0x000fe400078e02ff */
[----:B------:R-:W-:Y:S02]  /*19f0*/  IMAD.IADD R8, R28, 0x1, -R3 ;  /* 0x000000011c087824 */ /* 0x000fe400078e0a03 */
[----:B---3--:R-:W-:Y:S01]  /*1a00*/  VIADD R4, R10, 0xbf ;  /* 0x000000bf0a047836 */ /* 0x008fe20000000000 */
[----:B------:R4:W-:Y:S02]  /*1a10*/  STL [R1+0x84], R10 ;  /* 0x0000840a01007387 */ /* 0x0009e40000100800 */
[----:B------:R-:W-:-:S04]  /*1a20*/  IADD3 R74, -R8, RZ, RZ ;  /* 0x000000ff084a7210 */ /* 0x000fc80007ffe1ff */
[----:B------:R-:W-:Y:S01]  /*1a30*/  VIMNMX R74, RZ, R74, !PT ;  /* 0x0000004aff4a7248 */ /* 0x000fe20007fe0100 */
[----:B------:R-:W1:Y:S08]  /*1a40*/  @P1 LDC R11, c[0x0][0x44c] ;  /* 0x00011300ff0b1b82 */ /* 0x000e700000000800 */
[----:B------:R-:W3:Y:S01]  /*1a50*/  @P1 LDC R5, c[0x0][0x450] ;  /* 0x00011400ff051b82 */ /* 0x000ee20000000800 */
[----:B--2---:R-:W-:Y:S01]  /*1a60*/  @P0 IADD3 R24, -R0, R9, RZ ;  /* 0x0000000900180210 */ /* 0x004fe20007ffe1ff */
[----:B-1----:R-:W-:-:S04]  /*1a70*/  @P1 IMAD.HI.U32 R0, R4, R11, RZ ;  /* 0x0000000b04001227 */ /* 0x002fc800078e00ff */
[----:B------:R-:W-:Y:S01]  /*1a80*/  IMAD.IADD R147, R8, 0x1, R24 ;  /* 0x0000000108937824 */ /* 0x000fe200078e0218 */
[----:B---3--:R-:W-:-:S03]  /*1a90*/  @P1 SHF.R.U32.HI R4, RZ, R5, R0 ;  /* 0x00000005ff041219 */ /* 0x008fc60000011600 */
[C---:B------:R-:W-:Y:S01]  /*1aa0*/  VIADD R0, R147.reuse, 0x7f ;  /* 0x0000007f93007836 */ /* 0x040fe20000000000 */
[----:B------:R-:W-:-:S04]  /*1ab0*/  IADD3 R101, R147, 0x80, -R146 ;  /* 0x0000008093657810 */ /* 0x000fc80007ffe892 */
[----:B------:R-:W-:Y:S01]  /*1ac0*/  SHF.R.S32.HI R3, RZ, 0x1f, R0 ;  /* 0x0000001fff037819 */ /* 0x000fe20000011400 */
[----:B------:R-:W-:-:S03]  /*1ad0*/  IMAD.IADD R4, R101, 0x1, R4 ;  /* 0x0000000165047824 */ /* 0x000fc600078e0204 */
[----:B------:R-:W-:Y:S02]  /*1ae0*/  LEA.HI R3, R3, R0, RZ, 0x7 ;  /* 0x0000000003037211 */ /* 0x000fe400078f38ff */
[----:B------:R-:W-:Y:S02]  /*1af0*/  SHF.R.S32.HI R5, RZ, 0x1f, R4 ;  /* 0x0000001fff057819 */ /* 0x000fe40000011404 */
[----:B------:R-:W-:Y:S02]  /*1b00*/  SHF.R.S32.HI R102, RZ, 0x7, R3 ;  /* 0x00000007ff667819 */ /* 0x000fe40000011403 */
[----:B------:R-:W-:-:S04]  /*1b10*/  LEA.HI R5, R5, R4, RZ, 0x7 ;  /* 0x0000000405057211 */ /* 0x000fc800078f38ff */
[----:B------:R-:W-:-:S04]  /*1b20*/  SHF.R.S32.HI R5, RZ, 0x7, R5 ;  /* 0x00000007ff057819 */ /* 0x000fc80000011405 */
[----:B------:R-:W-:-:S05]  /*1b30*/  VIMNMX R5, R102, R5, PT ;  /* 0x0000000566057248 */ /* 0x000fca0003fe0100 */
[----:B------:R-:W-:-:S05]  /*1b40*/  IMAD R5, R5, 0x80, -R8 ;  /* 0x0000008005057824 */ /* 0x000fca00078e0a08 */
[----:B------:R-:W-:-:S04]  /*1b50*/  VIMNMX R5, R5, R24, PT ;  /* 0x0000001805057248 */ /* 0x000fc80003fe0100 */
        /* <DEDUP_REMOVED lines=9> */
[----:B----4-:R-:W-:Y:S05]  /*1bf0*/  @!P1 BRA `(.L_x_12313) ;  /* 0x00000054007c9947 */ /* 0x010fea0003800000 */
        /* <DEDUP_REMOVED lines=17> */
[----:B-1----:R-:W-:-:S07]  /*1d10*/  IMAD.MOV.U32 R13, RZ, RZ, RZ ;  /* 0x000000ffff0d7224 */ /* 0x002fce00078e00ff */
[----:B------:R-:W-:-:S07]  /*1d20*/  LEPC R20, `(.L_x_12315) ;  /* 0x000000001014794e */ /* 0x000fce0000000000 */
[----:B0-2--5:R-:W-:Y:S05]  /*1d30*/  CALL.ABS.NOINC R14 ;  /* 0x000000000e007343 */ /* 0x025fea0003c00000 */
.L_x_12315:
[----:B------:R-:W-:Y:S05]  /*1d40*/  BSYNC B6 ;  /* 0x0000000000067941 */ /* 0x000fea0003800000 */
.L_x_12314:
        /* <DEDUP_REMOVED lines=19> */
[----:B01---5:R-:W-:Y:S05]  /*1e80*/  CALL.ABS.NOINC R14 ;  /* 0x000000000e007343 */ /* 0x023fea0003c00000 */
.L_x_12317:
[----:B------:R-:W-:Y:S05]  /*1e90*/  BSYNC B6 ;  /* 0x0000000000067941 */ /* 0x000fea0003800000 */
.L_x_12316:
[----:B------:R-:W2:Y:S01]  /*1ea0*/  LDL.64 R36, [R1+0x38] ;  /* 0x0000380001247983 */ /* 0x000ea20000100a00 */
[----:B------:R-:W-:-:S03]  /*1eb0*/  ULDC.64 UR4, c[0x0][0x9f8] ;  /* 0x00027e0000047ab9 */ /* 0x000fc60000000a00 */
[----:B------:R-:W2:Y:S01]  /*1ec0*/  LDL.64 R20, [R1+0x38] ;  /* 0x0000380001147983 */ /* 0x000ea20000100a00 */
[----:B0-----:R-:W0:Y:S01]  /*1ed0*/  S2R R29, SR_TID.X ;  /* 0x00000000001d7919 */ /* 0x001e220000002100 */
[----:B------:R-:W-:Y:S01]  /*1ee0*/  ISETP.NE.U32.AND P0, PT, RZ, UR4, PT ;  /* 0x00000004ff007c0c */ /* 0x000fe2000bf05070 */
[----:B------:R-:W-:Y:S01]  /*1ef0*/  VIADD R0, R16, 0x10 ;  /* 0x0000001010007836 */ /* 0x000fe20000000000 */
[----:B------:R-:W1:Y:S01]  /*1f00*/  LDC.64 R6, c[0x0][0x408] ;  /* 0x00010200ff067b82 */ /* 0x000e620000000a00 */
[----:B------:R-:W3:Y:S01]  /*1f10*/  LDL.LU R35, [R1] ;  /* 0x0000000001237983 */ /* 0x000ee20000300800 */
[----:B------:R-:W-:-:S06]  /*1f20*/  ISETP.NE.AND.EX P0, PT, RZ, UR5, PT, P0 ;  /* 0x00000005ff007c0c */ /* 0x000fcc000bf05300 */
[----:B------:R-:W4:Y:S07]  /*1f30*/  LDC R99, c[0x0][0x3f4] ;  /* 0x0000fd00ff637b82 */ /* 0x000f2e0000000800 */
[----:B------:R-:W-:Y:S02]  /*1f40*/  @P0 IADD3 R4, P1, R30, UR4, RZ ;  /* 0x000000041e040c10 */ /* 0x000fe4000ff3e0ff */
[----:B0-----:R-:W-:-:S04]  /*1f50*/  SHF.R.U32.HI R32, RZ, 0x7, R29 ;  /* 0x00000007ff207819 */ /* 0x001fc8000001161d */
[----:B------:R-:W-:Y:S02]  /*1f60*/  ISETP.NE.AND P6, PT, R32, 0x1, PT ;  /* 0x000000012000780c */ /* 0x000fe40003fc5270 */
[----:B------:R-:W-:-:S05]  /*1f70*/  @P0 IADD3.X R5, R31, UR5, RZ, P1, !PT ;  /* 0x000000051f050c10 */ /* 0x000fca0008ffe4ff */
[----:B------:R0:W3:Y:S06]  /*1f80*/  @P0 LDG.E R25, desc[UR38][R4.64] ;  /* 0x0000002604190981 */ /* 0x0000ec000c1e1900 */
[----:B------:R-:W-:Y:S05]  /*1f90*/  @!P6 WARPSYNC.ALL ;  /* 0x000000000000e948 */ /* 0x000fea0003800000 */
[----:B------:R-:W-:-:S02]  /*1fa0*/  ULDC UR4, c[0x0][0x2f4] ;  /* 0x0000bd0000047ab9 */ /* 0x000fc40000000800 */
[----:B------:R-:W-:Y:S02]  /*1fb0*/  ISETP.GE.AND P1, PT, R0, UR4, PT ;  /* 0x0000000400007c0c */ /* 0x000fe4000bf26270 */
[----:B------:R-:W-:Y:S02]  /*1fc0*/  ISETP.GE.AND P0, PT, R16, UR4, PT ;  /* 0x0000000410007c0c */ /* 0x000fe4000bf06270 */
[----:B------:R-:W-:Y:S02]  /*1fd0*/  SEL R8, RZ, 0xffffffff, P1 ;  /* 0xffffffffff087807 */ /* 0x000fe40000800000 */
[----:B------:R-:W-:Y:S02]  /*1fe0*/  SEL R3, RZ, 0x1, P0 ;  /* 0x00000001ff037807 */ /* 0x000fe40000000000 */
[----:B------:R-:W-:-:S04]  /*1ff0*/  SHF.L.U32 R8, R8, 0x1, RZ ;  /* 0x0000000108087819 */ /* 0x000fc800000006ff */
[----:B------:R-:W-:Y:S02]  /*2000*/  LOP3.LUT R10, R8, 0x2, R3, 0xe2, !PT ;  /* 0x00000002080a7812 */ /* 0x000fe400078ee203 */
[----:B------:R-:W0:Y:S01]  /*2010*/  LDC.64 R8, c[0x0][0x3f8] ;  /* 0x0000fe00ff087b82 */ /* 0x000e220000000a00 */
[----:B------:R-:W-:Y:S01]  /*2020*/  IADD3 R79, R79, R28, RZ ;  /* 0x0000001c4f4f7210 */ /* 0x000fe20007ffe0ff */
[----:B--2---:R-:W-:-:S05]  /*2030*/  IMAD.MOV.U32 R20, RZ, RZ, R36 ;  /* 0x000000ffff147224 */ /* 0x004fca00078e0024 */
[----:B------:R-:W-:-:S05]  /*2040*/  SHF.R.S32.HI R21, RZ, 0x1f, R20 ;  /* 0x0000001fff157819 */ /* 0x000fca0000011414 */
[----:B------:R2:W-:Y:S01]  /*2050*/  STL [R1+0x3c], R21 ;  /* 0x00003c1501007387 */ /* 0x0005e20000100800 */
[----:B-1----:R-:W-:-:S03]  /*2060*/  IMAD.WIDE.U32 R70, R154, R6, R20 ;  /* 0x000000069a467225 */ /* 0x002fc600078e0014 */
[----:B------:R-:W2:Y:S01]  /*2070*/  LDL R31, [R1+0xc] ;  /* 0x00000c00011f7983 */ /* 0x000ea20000100800 */
[----:B0-----:R-:W-:-:S03]  /*2080*/  IMAD.WIDE.U32 R66, R154, R8, R20 ;  /* 0x000000089a427225 */ /* 0x001fc600078e0014 */
[----:B------:R-:W2:Y:S04]  /*2090*/  LDL R20, [R1+0x40] ;  /* 0x0000400001147983 */ /* 0x000ea80000100800 */
[----:B------:R-:W2:Y:S04]  /*20a0*/  LDL R28, [R1+0x44] ;  /* 0x00004400011c7983 */ /* 0x000ea80000100800 */
[----:B------:R-:W2:Y:S01]  /*20b0*/  LDL R30, [R1+0x8c] ;  /* 0x00008c00011e7983 */ /* 0x000ea20000100800 */
[----:B------:R-:W-:Y:S01]  /*20c0*/  SHF.R.S32.HI R11, RZ, 0x1f, R154 ;  /* 0x0000001fff0b7819 */ /* 0x000fe2000001149a */
[----:B------:R-:W-:Y:S01]  /*20d0*/  VIADD R3, R16, 0x20 ;  /* 0x0000002010037836 */ /* 0x000fe20000000000 */
[----:B------:R-:W-:-:S03]  /*20e0*/  ISETP.GE.AND P1, PT, R23, UR4, PT ;  /* 0x0000000417007c0c */ /* 0x000fc6000bf26270 */
[----:B------:R-:W-:Y:S01]  /*20f0*/  IMAD R4, R11, R6, RZ ;  /* 0x000000060b047224 */ /* 0x000fe200078e02ff */
[----:B------:R-:W-:-:S03]  /*2100*/  ISETP.GE.AND P0, PT, R3, UR4, PT ;  /* 0x0000000403007c0c */ /* 0x000fc6000bf06270 */
[----:B------:R-:W-:Y:S01]  /*2110*/  IMAD R13, R154, R7, R4 ;  /* 0x000000079a0d7224 */ /* 0x000fe200078e0204 */
[----:B------:R-:W-:Y:S02]  /*2120*/  SEL R4, RZ, 0x8, P1 ;  /* 0x00000008ff047807 */ /* 0x000fe40000800000 */
[----:B------:R-:W-:Y:S02]  /*2130*/  SEL R5, RZ, 0x4, P0 ;  /* 0x00000004ff057807 */ /* 0x000fe40000000000 */
[----:B------:R-:W-:Y:S01]  /*2140*/  ISETP.GE.AND P0, PT, R22, UR4, PT ;  /* 0x0000000416007c0c */ /* 0x000fe2000bf06270 */
[----:B------:R-:W-:Y:S01]  /*2150*/  IMAD.WIDE.U32 R72, R154, R6, R16 ;  /* 0x000000069a487225 */ /* 0x000fe200078e0010 */
[----:B------:R-:W-:Y:S02]  /*2160*/  LOP3.LUT R4, R4, R10, R5, 0xfe, !PT ;  /* 0x0000000a04047212 */ /* 0x000fe400078efe05 */
[----:B------:R-:W-:Y:S01]  /*2170*/  SEL R5, RZ, 0x10, P0 ;  /* 0x00000010ff057807 */ /* 0x000fe20000000000 */
[----:B------:R-:W-:Y:S01]  /*2180*/  IMAD R11, R11, R8, RZ ;  /* 0x000000080b0b7224 */ /* 0x000fe200078e02ff */
[----:B----4-:R-:W-:-:S02]  /*2190*/  ISETP.GE.AND P0, PT, R16, R99, PT ;  /* 0x000000631000720c */ /* 0x010fc40003f06270 */
[----:B------:R-:W-:Y:S01]  /*21a0*/  ISETP.GE.AND P3, PT, R0, R99, PT ;  /* 0x000000630000720c */ /* 0x000fe20003f66270 */
[----:B------:R-:W-:Y:S01]  /*21b0*/  IMAD.IADD R73, R73, 0x1, R13 ;  /* 0x0000000149497824 */ /* 0x000fe200078e020d */
[----:B------:R-:W-:Y:S01]  /*21c0*/  LOP3.LUT R29, R4, R5, RZ, 0xfc, !PT ;  /* 0x00000005041d7212 */ /* 0x000fe200078efcff */
[----:B------:R-:W-:Y:S01]  /*21d0*/  IMAD.IADD R71, R13, 0x1, R71 ;  /* 0x000000010d477824 */ /* 0x000fe200078e0247 */
[----:B------:R-:W-:Y:S01]  /*21e0*/  ISETP.GE.AND P2, PT, R3, R99, PT ;  /* 0x000000630300720c */ /* 0x000fe20003f46270 */
[C---:B------:R-:W-:Y:S01]  /*21f0*/  IMAD R13, R154.reuse, R9, R11 ;  /* 0x000000099a0d7224 */ /* 0x040fe200078e020b */
[C---:B------:R-:W-:Y:S01]  /*2200*/  SEL R5, R99.reuse, RZ, P0 ;  /* 0x000000ff63057207 */ /* 0x040fe20000000000 */
[----:B------:R-:W-:Y:S01]  /*2210*/  IMAD.WIDE.U32 R68, R154, R8, R16 ;  /* 0x000000089a447225 */ /* 0x000fe200078e0010 */
[C---:B------:R-:W-:Y:S02]  /*2220*/  SEL R11, R99.reuse, RZ, P3 ;  /* 0x000000ff630b7207 */ /* 0x040fe40001800000 */
[----:B------:R-:W-:Y:S01]  /*2230*/  SEL R4, R99, RZ, P2 ;  /* 0x000000ff63047207 */ /* 0x000fe20001000000 */
[----:B------:R-:W-:-:S02]  /*2240*/  IMAD.IADD R5, R16, 0x1, R5 ;  /* 0x0000000110057824 */ /* 0x000fc400078e0205 */
[----:B------:R-:W-:Y:S02]  /*2250*/  IMAD.IADD R69, R69, 0x1, R13 ;  /* 0x0000000145457824 */ /* 0x000fe400078e020d */
[----:B------:R-:W-:Y:S01]  /*2260*/  IMAD.IADD R67, R13, 0x1, R67 ;  /* 0x000000010d437824 */ /* 0x000fe200078e0243 */
[----:B------:R-:W-:Y:S01]  /*2270*/  IADD3 R13, R3, R4, RZ ;  /* 0x00000004030d7210 */ /* 0x000fe20007ffe0ff */
[----:B------:R-:W-:Y:S01]  /*2280*/  IMAD.IADD R11, R0, 0x1, R11 ;  /* 0x00000001000b7824 */ /* 0x000fe200078e020b */
[----:B------:R-:W-:Y:S02]  /*2290*/  SHF.R.S32.HI R4, RZ, 0x1f, R5 ;  /* 0x0000001fff047819 */ /* 0x000fe40000011405 */
[----:B------:R-:W-:Y:S02]  /*22a0*/  SHF.R.S32.HI R14, RZ, 0x1f, R13 ;  /* 0x0000001fff0e7819 */ /* 0x000fe4000001140d */
[----:B------:R-:W-:Y:S02]  /*22b0*/  SHF.R.S32.HI R12, RZ, 0x1f, R11 ;  /* 0x0000001fff0c7819 */ /* 0x000fe4000001140b */
[----:B------:R-:W-:-:S02]  /*22c0*/  LEA.HI R65, R4, R5, RZ, 0x3 ;  /* 0x0000000504417211 */ /* 0x000fc400078f18ff */
[----:B------:R-:W-:Y:S02]  /*22d0*/  LEA.HI R10, R4, R5, RZ, 0x5 ;  /* 0x00000005040a7211 */ /* 0x000fe400078f28ff */
[----:B------:R-:W-:Y:S02]  /*22e0*/  LEA.HI R4, R12, R11, RZ, 0x3 ;  /* 0x0000000b0c047211 */ /* 0x000fe400078f18ff */
[----:B------:R-:W-:Y:S02]  /*22f0*/  LEA.HI R5, R14, R13, RZ, 0x3 ;  /* 0x0000000d0e057211 */ /* 0x000fe400078f18ff */
[----:B------:R-:W-:Y:S02]  /*2300*/  LEA.HI R12, R12, R11, RZ, 0x5 ;  /* 0x0000000b0c0c7211 */ /* 0x000fe400078f28ff */
[----:B------:R-:W-:Y:S01]  /*2310*/  LEA.HI R14, R14, R13, RZ, 0x5 ;  /* 0x0000000d0e0e7211 */ /* 0x000fe200078f28ff */
[----:B------:R-:W-:Y:S02]  /*2320*/  IMAD.SHL.U32 R11, R10, 0x80, RZ ;  /* 0x000000800a0b7824 */ /* 0x000fe400078e00ff */
[----:B------:R-:W-:-:S02]  /*2330*/  IMAD.SHL.U32 R13, R12, 0x80, RZ ;  /* 0x000000800c0d7824 */ /* 0x000fc400078e00ff */
[----:B------:R-:W-:Y:S01]  /*2340*/  IMAD.SHL.U32 R15, R14, 0x80, RZ ;  /* 0x000000800e0f7824 */ /* 0x000fe200078e00ff */
[----:B------:R-:W-:Y:S02]  /*2350*/  LOP3.LUT R11, R11, 0xfffff000, RZ, 0xc0, !PT ;  /* 0xfffff0000b0b7812 */ /* 0x000fe400078ec0ff */
[----:B------:R-:W-:Y:S02]  /*2360*/  LOP3.LUT R13, R13, 0xfffff000, RZ, 0xc0, !PT ;  /* 0xfffff0000d0d7812 */ /* 0x000fe400078ec0ff */
[----:B------:R-:W-:Y:S02]  /*2370*/  LOP3.LUT R15, R15, 0xfffff000, RZ, 0xc0, !PT ;  /* 0xfffff0000f0f7812 */ /* 0x000fe400078ec0ff */
[----:B---3--:R-:W-:-:S04]  /*2380*/  LOP3.LUT R35, R35, 0xfffffffe, RZ, 0xc0, !PT ;  /* 0xfffffffe23237812 */ /* 0x008fc800078ec0ff */
[----:B------:R-:W-:-:S04]  /*2390*/  @P3 LOP3.LUT R35, R35, 0x1, RZ, 0xfc, !PT ;  /* 0x0000000123233812 */ /* 0x000fc800078efcff */
[----:B------:R-:W-:-:S04]  /*23a0*/  LOP3.LUT R35, R35, 0xfffffffd, RZ, 0xc0, !PT ;  /* 0xfffffffd23237812 */ /* 0x000fc800078ec0ff */
[----:B------:R-:W-:-:S04]  /*23b0*/  @P2 LOP3.LUT R35, R35, 0x2, RZ, 0xfc, !PT ;  /* 0x0000000223232812 */ /* 0x000fc800078efcff */
[----:B------:R-:W-:Y:S02]  /*23c0*/  LOP3.LUT R35, R35, 0xfffffffb, RZ, 0xc0, !PT ;  /* 0xfffffffb23237812 */ /* 0x000fe400078ec0ff */
[----:B--2--5:R-:W-:Y:S02]  /*23d0*/  SHF.R.S32.HI R21, RZ, 0x1f, R97 ;  /* 0x0000001fff157819 */ /* 0x024fe40000011461 */
[----:B------:R-:W-:Y:S01]  /*23e0*/  SHF.L.U64.HI R90, R8, 0x7, R9 ;  /* 0x00000007085a7819 */ /* 0x000fe20000010209 */
[----:B------:R-:W-:Y:S01]  /*23f0*/  IMAD.WIDE.U32 R72, R97, R6, R72 ;  /* 0x0000000661487225 */ /* 0x000fe200078e0048 */
[----:B------:R-:W-:-:S03]  /*2400*/  SHF.L.U64.HI R87, R6, 0x7, R7 ;  /* 0x0000000706577819 */ /* 0x000fc60000010207 */
[----:B------:R-:W-:-:S04]  /*2410*/  IMAD.WIDE.U32 R68, R97, R8, R68 ;  /* 0x0000000861447225 */ /* 0x000fc800078e0044 */
[----:B------:R-:W-:-:S04]  /*2420*/  IMAD.WIDE.U32 R70, R97, R6, R70 ;  /* 0x0000000661467225 */ /* 0x000fc800078e0046 */
[----:B------:R-:W-:Y:S01]  /*2430*/  IMAD.WIDE.U32 R66, R97, R8, R66 ;  /* 0x0000000861427225 */ /* 0x000fe200078e0042 */
[----:B------:R-:W-:-:S03]  /*2440*/  SHF.R.S32.HI R86, RZ, 0x1f, R25 ;  /* 0x0000001fff567819 */ /* 0x000fc60000011419 */
[----:B------:R-:W-:Y:S02]  /*2450*/  VIADD R100, R32, 0x8 ;  /* 0x0000000820647836 */ /* 0x000fe40000000000 */
[----:B------:R-:W-:Y:S01]  /*2460*/  IMAD.SHL.U32 R99, R99, 0x2, RZ ;  /* 0x0000000263637824 */ /* 0x000fe200078e00ff */
[C---:B------:R-:W-:Y:S02]  /*2470*/  LOP3.LUT R10, R31.reuse, 0x18, R65, 0xf8, !PT ;  /* 0x000000181f0a7812 */ /* 0x040fe400078ef841 */
[C---:B------:R-:W-:Y:S02]  /*2480*/  LOP3.LUT R12, R31.reuse, 0x18, R4, 0xf8, !PT ;  /* 0x000000181f0c7812 */ /* 0x040fe400078ef804 */
[----:B------:R-:W-:Y:S02]  /*2490*/  LOP3.LUT R14, R31, 0x18, R5, 0xf8, !PT ;  /* 0x000000181f0e7812 */ /* 0x000fe400078ef805 */
[-C--:B------:R-:W-:Y:S02]  /*24a0*/  LOP3.LUT R10, R10, R20.reuse, RZ, 0x3c, !PT ;  /* 0x000000140a0a7212 */ /* 0x080fe400078e3cff */
[----:B------:R-:W-:-:S02]  /*24b0*/  LOP3.LUT R12, R12, R20, RZ, 0x3c, !PT ;  /* 0x000000140c0c7212 */ /* 0x000fc400078e3cff */
[----:B------:R-:W-:Y:S02]  /*24c0*/  LOP3.LUT R14, R14, R20, RZ, 0x3c, !PT ;  /* 0x000000140e0e7212 */ /* 0x000fe400078e3cff */
[--C-:B------:R-:W-:Y:S02]  /*24d0*/  IADD3 R96, R10, R11, R28.reuse ;  /* 0x0000000b0a607210 */ /* 0x100fe40007ffe01c */
[--C-:B------:R-:W-:Y:S02]  /*24e0*/  IADD3 R95, R12, R13, R28.reuse ;  /* 0x0000000d0c5f7210 */ /* 0x100fe40007ffe01c */
[----:B------:R-:W-:Y:S02]  /*24f0*/  IADD3 R94, R14, R15, R28 ;  /* 0x0000000f0e5e7210 */ /* 0x000fe40007ffe01c */
[----:B------:R-:W0:Y:S01]  /*2500*/  S2R R28, SR_TID.X ;  /* 0x00000000001c7919 */ /* 0x000e220000002100 */
[----:B------:R-:W-:Y:S01]  /*2510*/  @!P6 BAR.SYNC.DEFER_BLOCKING 0x9, 0x100 ;  /* 0x024400000000eb1d */ /* 0x000fe20000010000 */
[----:B------:R-:W-:Y:S01]  /*2520*/  LOP3.LUT P1, RZ, R30, 0x2, RZ, 0xc0, !PT ;  /* 0x000000021eff7812 */ /* 0x000fe2000782c0ff */
[----:B------:R-:W-:-:S12]  /*2530*/  IMAD R10, R21, R8, RZ ;  /* 0x00000008150a7224 */ /* 0x000fd800078e02ff */
[----:B------:R-:W-:-:S05]  /*2540*/  @P1 LOP3.LUT R35, R35, 0x4, RZ, 0xfc, !PT ;  /* 0x0000000423231812 */ /* 0x000fca00078efcff */
[----:B------:R1:W-:Y:S01]  /*2550*/  STL [R1], R35 ;  /* 0x0000002301007387 */ /* 0x0003e20000100800 */
[----:B0-----:R-:W-:-:S04]  /*2560*/  IADD3 R36, R28, -0x80, RZ ;  /* 0xffffff801c247810 */ /* 0x001fc80007ffe0ff */
[----:B------:R-:W-:-:S04]  /*2570*/  LEA.HI R28, R36, R36, RZ, 0x1 ;  /* 0x00000024241c7211 */ /* 0x000fc800078f08ff */
[----:B------:R-:W-:Y:S02]  /*2580*/  LOP3.LUT R28, R28, 0xfffffffe, RZ, 0xc0, !PT ;  /* 0xfffffffe1c1c7812 */ /* 0x000fe400078ec0ff */
[----:B------:R-:W-:-:S03]  /*2590*/  ISETP.GE.AND P1, PT, R136, UR4, PT ;  /* 0x0000000488007c0c */ /* 0x000fc6000bf26270 */
[----:B------:R-:W-:Y:S02]  /*25a0*/  IMAD.IADD R28, R36, 0x1, -R28 ;  /* 0x00000001241c7824 */ /* 0x000fe400078e0a1c */
[----:B------:R-:W-:Y:S02]  /*25b0*/  IMAD R75, R97, R9, R10 ;  /* 0x00000009614b7224 */ /* 0x000fe400078e020a */
[----:B------:R-:W-:Y:S02]  /*25c0*/  IMAD R20, R21, R6, RZ ;  /* 0x0000000615147224 */ /* 0x000fe400078e02ff */
[----:B------:R-:W-:Y:S01]  /*25d0*/  IMAD R9, R28, 0xc0, R154 ;  /* 0x000000c01c097824 */ /* 0x000fe200078e029a */
[----:B------:R-:W-:Y:S01]  /*25e0*/  SEL R28, RZ, 0x20, P1 ;  /* 0x00000020ff1c7807 */ /* 0x000fe20000800000 */
[----:B------:R-:W-:Y:S01]  /*25f0*/  IMAD R11, R97, R7, R20 ;  /* 0x00000007610b7224 */ /* 0x000fe200078e0214 */
[----:B------:R-:W-:Y:S02]  /*2600*/  LOP3.LUT R10, R65, 0xfffffff8, RZ, 0xc0, !PT ;  /* 0xfffffff8410a7812 */ /* 0x000fe400078ec0ff */
[----:B------:R-:W-:-:S02]  /*2610*/  LOP3.LUT R20, R4, 0xfffffff8, RZ, 0xc0, !PT ;  /* 0xfffffff804147812 */ /* 0x000fc400078ec0ff */
[----:B------:R-:W-:Y:S02]  /*2620*/  LOP3.LUT R21, R5, 0xfffffff8, RZ, 0xc0, !PT ;  /* 0xfffffff805157812 */ /* 0x000fe400078ec0ff */
[----:B------:R-:W-:Y:S01]  /*2630*/  LOP3.LUT R28, R29, R28, RZ, 0xfc, !PT ;  /* 0x0000001c1d1c7212 */ /* 0x000fe200078efcff */
[----:B------:R-:W-:Y:S01]  /*2640*/  IMAD.SHL.U32 R7, R8, 0x80, RZ ;  /* 0x0000008008077824 */ /* 0x000fe200078e00ff */
[----:B------:R-:W-:Y:S01]  /*2650*/  SHF.R.S32.HI R8, RZ, 0x1f, R34 ;  /* 0x0000001fff087819 */ /* 0x000fe20000011422 */
[----:B------:R-:W-:Y:S01]  /*2660*/  IMAD.IADD R77, R69, 0x1, R75 ;  /* 0x00000001454d7824 */ /* 0x000fe200078e024b */
[----:B------:R-:W-:Y:S01]  /*2670*/  IADD3 R78, R73, R11, RZ ;  /* 0x0000000b494e7210 */ /* 0x000fe20007ffe0ff */
[----:B------:R-:W-:Y:S01]  /*2680*/  IMAD.SHL.U32 R6, R6, 0x80, RZ ;  /* 0x0000008006067824 */ /* 0x000fe200078e00ff */
[----:B------:R-:W-:Y:S01]  /*2690*/  SHF.R.S32.HI R93, RZ, 0x1f, R10 ;  /* 0x0000001fff5d7819 */ /* 0x000fe2000001140a */
[----:B------:R-:W-:Y:S01]  /*26a0*/  IMAD.IADD R76, R11, 0x1, R71 ;  /* 0x000000010b4c7824 */ /* 0x000fe200078e0247 */
[----:B------:R-:W-:Y:S01]  /*26b0*/  SHF.R.S32.HI R92, RZ, 0x1f, R20 ;  /* 0x0000001fff5c7819 */ /* 0x000fe20000011414 */
[----:B------:R-:W-:Y:S01]  /*26c0*/  IMAD.IADD R75, R75, 0x1, R67 ;  /* 0x000000014b4b7824 */ /* 0x000fe200078e0243 */
[----:B------:R-:W-:-:S02]  /*26d0*/  SHF.R.S32.HI R91, RZ, 0x1f, R21 ;  /* 0x0000001fff5b7819 */ /* 0x000fc40000011415 */
[----:B------:R-:W-:Y:S02]  /*26e0*/  LOP3.LUT R29, R29, 0x1, RZ, 0xc0, !PT ;  /* 0x000000011d1d7812 */ /* 0x000fe400078ec0ff */
[C---:B------:R-:W-:Y:S02]  /*26f0*/  LOP3.LUT R30, R28.reuse, 0x2, RZ, 0xc0, !PT ;  /* 0x000000021c1e7812 */ /* 0x040fe400078ec0ff */
[----:B-1----:R-:W-:-:S07]  /*2700*/  LOP3.LUT R31, R28, 0x4, RZ, 0xc0, !PT ;  /* 0x000000041c1f7812 */ /* 0x002fce00078ec0ff */
.L_x_12376:
[----:B--2---:R-:W2:Y:S01]  /*2710*/  LDL R35, [R1+0x8c] ;  /* 0x00008c0001237983 */ /* 0x004ea20000100800 */
[----:B0-----:R-:W0:Y:S03]  /*2720*/  LDC R81, c[0x0][0x430] ;  /* 0x00010c00ff517b82 */ /* 0x001e260000000800 */
[----:B---3--:R-:W3:Y:S01]  /*2730*/  LDL R39, [R1+0x88] ;  /* 0x0000880001277983 */ /* 0x008ee20000100800 */
[----:B------:R-:W-:-:S04]  /*2740*/  VIADD R26, R26, 0xffffffff ;  /* 0xffffffff1a1a7836 */ /* 0x000fc80000000000 */
[----:B-1----:R-:W1:Y:S01]  /*2750*/  LDC R98, c[0x0][0x3f4] ;  /* 0x0000fd00ff627b82 */ /* 0x002e620000000800 */
[----:B------:R-:W-:-:S04]  /*2760*/  LEA R12, R26, R9, 0x7 ;  /* 0x000000091a0c7211 */ /* 0x000fc800078e38ff */
[----:B------:R-:W-:Y:S02]  /*2770*/  ISETP.GE.AND P1, PT, R12, R24, PT ;  /* 0x000000180c00720c */ /* 0x000fe40003f26270 */
[----:B0-----:R-:W-:Y:S02]  /*2780*/  ISETP.NE.AND P2, PT, R81, 0x1, PT ;  /* 0x000000015100780c */ /* 0x001fe40003f45270 */
[----:B------:R-:W-:-:S11]  /*2790*/  ISETP.GT.OR P1, PT, R9, 0x7f, P1 ;  /* 0x0000007f0900780c */ /* 0x000fd60000f24670 */
[----:B------:R-:W0:Y:S08]  /*27a0*/  @P2 LDC R11, c[0x0][0x434] ;  /* 0x00010d00ff0b2b82 */ /* 0x000e300000000800 */
[----:B------:R-:W4:Y:S08]  /*27b0*/  @P2 LDC R32, c[0x0][0x438] ;  /* 0x00010e00ff202b82 */ /* 0x000f300000000800 */
[----:B------:R-:W1:Y:S01]  /*27c0*/  @!P1 LDC.64 R14, c[0x0][0x428] ;  /* 0x00010a00ff0e9b82 */ /* 0x000e620000000a00 */
[----:B------:R-:W-:-:S07]  /*27d0*/  IMAD.IADD R38, R79, 0x1, R12 ;  /* 0x000000014f267824 */ /* 0x000fce00078e020c */
        /* <DEDUP_REMOVED lines=56> */
[----:B------:R-:W-:-:S04]  /*2b60*/  IMAD.WIDE.U32 R12, R6, R26, RZ ;  /* 0x0000001a060c7225 */ /* 0x000fc800078e00ff */
        /* <DEDUP_REMOVED lines=27> */
[----:B------:R-:W-:Y:S02]  /*2d20*/  CS2R R58, SRZ ;  /* 0x00000000003a7805 */ /* 0x000fe4000001ff00 */
[----:B------:R-:W-:Y:S02]  /*2d30*/  IADD3.X R13, R11, R75, RZ, P2, !PT ;  /* 0x0000004b0b0d7210 */ /* 0x000fe400017fe4ff */
        /* <DEDUP_REMOVED lines=35> */
.L_x_12322:
[----:B------:R-:W-:Y:S05]  /*2f70*/  BSYNC B1 ;  /* 0x0000000000017941 */ /* 0x000fea0003800000 */
.L_x_12321:
[----:B-----5:R-:W-:Y:S01]  /*2f80*/  IMAD.MOV.U32 R11, RZ, RZ, R36 ;  /* 0x000000ffff0b7224 */ /* 0x020fe200078e0024 */
[----:B------:R-:W-:Y:S01]  /*2f90*/  UISETP.NE.AND UP0, UPT, UR41, 0x3, UPT ;  /* 0x000000032900788c */ /* 0x000fe2000bf05270 */
[----:B0-----:R-:W-:Y:S02]  /*2fa0*/  IMAD.MOV.U32 R12, RZ, RZ, R37 ;  /* 0x000000ffff0c7224 */ /* 0x001fe400078e0025 */
[----:B------:R-:W-:Y:S02]  /*2fb0*/  IMAD.MOV.U32 R13, RZ, RZ, R40 ;  /* 0x000000ffff0d7224 */ /* 0x000fe400078e0028 */
[----:B------:R-:W-:Y:S01]  /*2fc0*/  IMAD.MOV.U32 R14, RZ, RZ, R45 ;  /* 0x000000ffff0e7224 */ /* 0x000fe200078e002d */
[----:B------:R-:W-:Y:S01]  /*2fd0*/  PRMT R63, R12, 0x5410, R11 ;  /* 0x000054100c3f7816 */ /* 0x000fe2000000000b */
[----:B------:R-:W-:Y:S01]  /*2fe0*/  IMAD.MOV.U32 R12, RZ, RZ, R44 ;  /* 0x000000ffff0c7224 */ /* 0x000fe200078e002c */
[----:B------:R-:W-:Y:S02]  /*2ff0*/  MOV R11, R41 ;  /* 0x00000029000b7202 */ /* 0x000fe40000000f00 */
[----:B------:R-:W-:-:S02]  /*3000*/  PLOP3.LUT P2, PT, PT, PT, UP0, 0x80, 0x0 ;  /* 0x000000000000781c */ /* 0x000fc40003f4f008 */
        /* <DEDUP_REMOVED lines=17> */
[----:B------:R-:W-:-:S04]  /*3120*/  PRMT R62, R14, 0x5410, R13 ;  /* 0x000054100e3e7816 */ /* 0x000fc8000000000d */
        /* <DEDUP_REMOVED lines=14> */
[----:B------:R-:W-:Y:S06]  /*3210*/  @!P2 BRA `(.L_x_12323) ;  /* 0x000000000004a947 */ /* 0x000fec0003800000 */
[----:B------:R-:W-:Y:S01]  /*3220*/  BPT.TRAP 0x1 ;  /* 0x000000040000795c */ /* 0x000fe20000300000 */
.L_x_12323:
[----:B------:R-:W-:Y:S01]  /*3230*/  IMAD R32, R18, 0x8, R2 ;  /* 0x0000000812207824 */ /* 0x000fe200078e0202 */
[----:B------:R-:W-:Y:S01]  /*3240*/  SHF.L.U32 R85, R138, 0x1f, RZ ;  /* 0x0000001f8a557819 */ /* 0x000fe200000006ff */
[----:B------:R-:W-:Y:S03]  /*3250*/  BSSY B1, `(.L_x_12324) ;  /* 0x0000003000017945 */ /* 0x000fe60003800000 */
[----:B------:R-:W0:Y:S02]  /*3260*/  SYNCS.PHASECHK.TRANS64.TRYWAIT P4, [R32+URZ+0x2d890], R85 ;  /* 0x02d89055200075a7 */ /* 0x000e24000808017f */
[----:B0-----:R-:W-:Y:S05]  /*3270*/  @!P4 BRA `(.L_x_12325) ;  /* 0x000001ac0020c947 */ /* 0x001fea0003800000 */
.L_x_12587:
[----:B------:R-:W-:Y:S05]  /*3280*/  BSYNC B1 ;  /* 0x0000000000017941 */ /* 0x000fea0003800000 */
.L_x_12324:
[----:B------:R-:W-:-:S03]  /*3290*/  UMOV UR4, 0xffffffff ;  /* 0xffffffff00047882 */ /* 0x000fc60000000000 */
[----:B------:R-:W-:Y:S05]  /*32a0*/  BRA.DIV UR4, `(.L_x_12326) ;  /* 0x000001ae04287947 */ /* 0x000fea000b800000 */
[----:B------:R-:W1:Y:S04]  /*32b0*/  SHFL.IDX PT, R61, R61, RZ, 0x1e1f ;  /* 0x001e1fff3d3d7589 */ /* 0x000e6800000e0000 */
[----:B------:R-:W2:Y:S02]  /*32c0*/  SHFL.IDX PT, R60, R60, RZ, 0x1e1f ;  /* 0x001e1fff3c3c7589 */ /* 0x000ea400000e0000 */
.L_x_12591:
[----:B------:R-:W-:Y:S05]  /*32d0*/  @P3 BRA `(.L_x_12327) ;  /* 0x0000003800203947 */ /* 0x000fea0003800000 */
[----:B------:R-:W-:Y:S01]  /*32e0*/  ISETP.NE.AND P3, PT, R29, RZ, PT ;  /* 0x000000ff1d00720c */ /* 0x000fe20003f65270 */
[----:B------:R-:W-:-:S12]  /*32f0*/  BSSY B1, `(.L_x_12328) ;  /* 0x0000037000017945 */ /* 0x000fd80003800000 */
[----:B------:R-:W-:Y:S05]  /*3300*/  @!P3 BRA `(.L_x_12329) ;  /* 0x0000000000d4b947 */ /* 0x000fea0003800000 */
[----:B------:R-:W3:Y:S01]  /*3310*/  LDL.64 R114, [R1+0x38] ;  /* 0x0000380001727983 */ /* 0x000ee20000100a00 */
[----:B------:R-:W-:Y:S03]  /*3320*/  BSSY B2, `(.L_x_12330) ;  /* 0x0000030000027945 */ /* 0x000fe60003800000 */
[----:B------:R4:W0:Y:S01]  /*3330*/  LDS.128 R12, [R64+0x15000] ;  /* 0x01500000400c7984 */ /* 0x0008220000000c00 */
[----:B---3--:R-:W-:-:S13]  /*3340*/  ISETP.GE.AND P3, PT, R114, R98, PT ;  /* 0x000000627200720c */ /* 0x008fda0003f66270 */
[----:B0---4-:R-:W-:Y:S05]  /*3350*/  @P3 BRA `(.L_x_12331) ;  /* 0x0000000000b03947 */ /* 0x011fea0003800000 */
[--C-:B------:R-:W-:Y:S02]  /*3360*/  SHF.R.U64 R11, R56, 0x10, R57.reuse ;  /* 0x00000010380b7819 */ /* 0x100fe40000001239 */
[----:B------:R-:W-:Y:S01]  /*3370*/  SHF.R.U32.HI R56, RZ, 0x10, R57 ;  /* 0x00000010ff387819 */ /* 0x000fe20000011639 */
[----:B------:R-:W-:Y:S01]  /*3380*/  IMAD.MOV.U32 R57, RZ, RZ, R13 ;  /* 0x000000ffff397224 */ /* 0x000fe200078e000d */
        /* <DEDUP_REMOVED lines=41> */
.L_x_12331:
[----:B------:R-:W-:Y:S05]  /*3620*/  BSYNC B2 ;  /* 0x0000000000027941 */ /* 0x000fea0003800000 */
.L_x_12330:
[----:B--2---:R-:W-:-:S04]  /*3630*/  LEA R56, P3, R16, R60, 0x1 ;  /* 0x0000003c10387211 */ /* 0x004fc800078608ff */
[----:B-1----:R-:W-:-:S05]  /*3640*/  LEA.HI.X R57, R16, R61, R17, 0x1, P3 ;  /* 0x0000003d10397211 */ /* 0x002fca00018f0c11 */
[----:B------:R3:W-:Y:S04]  /*3650*/  ST.E.128 desc[UR38][R56.64], R12 ;  /* 0x0000000c38007985 */ /* 0x0007e8000c101d26 */
.L_x_12329:
[----:B------:R-:W-:Y:S05]  /*3660*/  BSYNC B1 ;  /* 0x0000000000017941 */ /* 0x000fea0003800000 */
.L_x_12328:
        /* <DEDUP_REMOVED lines=8> */
[----:B------:R-:W-:Y:S01]  /*36f0*/  SHF.R.U64 R56, R54, 0x10, R55 ;  /* 0x0000001036387819 */ /* 0x000fe20000001237 */
[--C-:B------:R-:W-:Y:S01]  /*3700*/  HADD2.F32 R11, -RZ, R13.reuse.H1_H1 ;  /* 0x3000000dff0b7230 */ /* 0x100fe20000004100 */
[----:B------:R-:W-:Y:S01]  /*3710*/  SHF.R.U64 R52, R52, 0x10, R53 ;  /* 0x0000001034347819 */ /* 0x000fe20000001235 */
[----:B------:R-:W-:Y:S01]  /*3720*/  HADD2.F32 R13, -RZ, R13.H0_H0 ;  /* 0x2000000dff0d7230 */ /* 0x000fe20000004100 */
[----:B------:R-:W-:Y:S01]  /*3730*/  SHF.R.U32.HI R55, RZ, 0x10, R55 ;  /* 0x00000010ff377819 */ /* 0x000fe20000011637 */
        /* <DEDUP_REMOVED lines=8> */
[----:B------:R-:W-:Y:S02]  /*37c0*/  IMAD.MOV.U32 R53, RZ, RZ, R12 ;  /* 0x000000ffff357224 */ /* 0x000fe400078e000c */
[----:B------:R-:W-:Y:S01]  /*37d0*/  HADD2.F32 R13, -RZ, R15.H1_H1 ;  /* 0x3000000fff0d7230 */ /* 0x000fe20000004100 */
[----:B------:R-:W-:Y:S01]  /*37e0*/  F2FP.F16.F32.PACK_AB R54, R11, R54 ;  /* 0x000000360b36723e */ /* 0x000fe200000000ff */
[----:B------:R-:W-:Y:S02]  /*37f0*/  HADD2.F32 R12, -RZ, R55.H0_H0 ;  /* 0x20000037ff0c7230 */ /* 0x000fe40000004100 */
[----:B------:R-:W-:Y:S02]  /*3800*/  HADD2.F32 R15, -RZ, R15.H0_H0 ;  /* 0x2000000fff0f7230 */ /* 0x000fe40000004100 */
[----:B------:R-:W-:-:S02]  /*3810*/  HADD2.F32 R52, -RZ, R52.H0_H0 ;  /* 0x20000034ff347230 */ /* 0x000fc40000004100 */
[-C--:B------:R-:W-:Y:S01]  /*3820*/  FMUL.FTZ R56, R13, R12.reuse ;  /* 0x0000000c0d387220 */ /* 0x080fe20000410000 */
[----:B------:R-:W-:Y:S02]  /*3830*/  HADD2.F32 R55, -RZ, R111.H0_H0 ;  /* 0x2000006fff377230 */ /* 0x000fe40000004100 */
[C---:B------:R-:W-:Y:S01]  /*3840*/  FMUL.FTZ R58, R15.reuse, R12 ;  /* 0x0000000c0f3a7220 */ /* 0x040fe20000410000 */
[-C--:B------:R-:W-:Y:S01]  /*3850*/  FFMA.FTZ R12, R15, R52.reuse, -R56 ;  /* 0x000000340f0c7223 */ /* 0x080fe20000010838 */
[--C-:B------:R-:W-:Y:S02]  /*3860*/  HADD2.F32 R56, -RZ, R53.reuse.H0_H0 ;  /* 0x20000035ff387230 */ /* 0x100fe40000004100 */
[----:B------:R-:W-:Y:S01]  /*3870*/  FFMA.FTZ R13, R13, R52, R58 ;  /* 0x000000340d0d7223 */ /* 0x000fe2000001003a */
[----:B------:R-:W-:Y:S02]  /*3880*/  IMAD.MOV.U32 R52, RZ, RZ, R14 ;  /* 0x000000ffff347224 */ /* 0x000fe400078e000e */
[----:B------:R-:W-:-:S02]  /*3890*/  HADD2.F32 R14, -RZ, R53.H1_H1 ;  /* 0x30000035ff0e7230 */ /* 0x000fc40000004100 */
[----:B------:R-:W-:Y:S01]  /*38a0*/  HADD2.F32 R53, -RZ, R108.H1_H1 ;  /* 0x3000006cff357230 */ /* 0x000fe20000004100 */
[----:B------:R-:W-:Y:S01]  /*38b0*/  F2FP.F16.F32.PACK_AB R11, R13, R12 ;  /* 0x0000000c0d0b723e */ /* 0x000fe200000000ff */
[----:B------:R-:W-:Y:S02]  /*38c0*/  IMAD.MOV.U32 R13, RZ, RZ, R54 ;  /* 0x000000ffff0d7224 */ /* 0x000fe400078e0036 */
        /* <DEDUP_REMOVED lines=14> */
.L_x_12335:
[----:B------:R-:W-:Y:S05]  /*39b0*/  BSYNC B2 ;  /* 0x0000000000027941 */ /* 0x000fea0003800000 */
.L_x_12334:
[----:B------:R-:W3:Y:S01]  /*39c0*/  LDL R11, [R1+0x48] ;  /* 0x00004800010b7983 */ /* 0x000ee20000100800 */
[----:B--2---:R-:W-:Y:S02]  /*39d0*/  IMAD.MOV.U32 R52, RZ, RZ, R60 ;  /* 0x000000ffff347224 */ /* 0x004fe400078e003c */
[----:B-1----:R-:W-:Y:S01]  /*39e0*/  IMAD.MOV.U32 R53, RZ, RZ, R61 ;  /* 0x000000ffff357224 */ /* 0x002fe200078e003d */
[----:B---3--:R-:W-:-:S05]  /*39f0*/  SHF.L.U32 R11, R11, 0x3, RZ ;  /* 0x000000030b0b7819 */ /* 0x008fca00000006ff */
[----:B------:R-:W-:-:S05]  /*3a00*/  IMAD.WIDE R52, R11, 0x2, R52 ;  /* 0x000000020b347825 */ /* 0x000fca00078e0234 */
[----:B------:R4:W-:Y:S02]  /*3a10*/  ST.E.128 desc[UR38][R52.64], R12 ;  /* 0x0000000c34007985 */ /* 0x0009e4000c101d26 */
.L_x_12333:
[----:B------:R-:W-:Y:S05]  /*3a20*/  BSYNC B1 ;  /* 0x0000000000017941 */ /* 0x000fea0003800000 */
.L_x_12332:
[----:B------:R-:W-:Y:S01]  /*3a30*/  ISETP.NE.AND P3, PT, R31, RZ, PT ;  /* 0x000000ff1f00720c */ /* 0x000fe20003f65270 */
[----:B------:R-:W-:-:S12]  /*3a40*/  BSSY B1, `(.L_x_12336) ;  /* 0x000003a000017945 */ /* 0x000fd80003800000 */
[----:B------:R-:W-:Y:S05]  /*3a50*/  @!P3 BRA `(.L_x_12337) ;  /* 0x0000000000e0b947 */ /* 0x000fea0003800000 */
[----:B---34-:R-:W3:Y:S04]  /*3a60*/  LDL R12, [R1+0x4c] ;  /* 0x00004c00010c7983 */ /* 0x018ee80000100800 */
[----:B------:R-:W4:Y:S01]  /*3a70*/  LDL R11, [R1+0x6c] ;  /* 0x00006c00010b7983 */ /* 0x000f220000100800 */
[----:B-1----:R-:W-:Y:S01]  /*3a80*/  MOV R13, R61 ;  /* 0x0000003d000d7202 */ /* 0x002fe20000000f00 */
[----:B------:R-:W-:Y:S01]  /*3a90*/  BSSY B2, `(.L_x_12338) ;  /* 0x0000033000027945 */ /* 0x000fe20003800000 */
[----:B---3--:R-:W-:Y:S02]  /*3aa0*/  IMAD.SHL.U32 R53, R12, 0x8, RZ ;  /* 0x000000080c357824 */ /* 0x008fe400078e00ff */
[----:B--2---:R-:W-:Y:S01]  /*3ab0*/  IMAD.MOV.U32 R12, RZ, RZ, R60 ;  /* 0x000000ffff0c7224 */ /* 0x004fe200078e003c */
[----:B----4-:R-:W-:-:S03]  /*3ac0*/  ISETP.GE.AND P3, PT, R11, R98, PT ;  /* 0x000000620b00720c */ /* 0x010fc60003f66270 */
[----:B------:R-:W-:Y:S02]  /*3ad0*/  IMAD.WIDE R52, R53, 0x2, R12 ;  /* 0x0000000235347825 */ /* 0x000fe400078e020c */
[----:B------:R1:W2:Y:S08]  /*3ae0*/  LDS.128 R12, [R64+0x17000] ;  /* 0x01700000400c7984 */ /* 0x0002b00000000c00 */
[----:B-1----:R-:W-:Y:S05]  /*3af0*/  @P3 BRA `(.L_x_12339) ;  /* 0x0000000000b03947 */ /* 0x002fea0003800000 */
[----:B------:R-:W-:Y:S01]  /*3b00*/  SHF.R.U64 R54, R50, 0x10, R51 ;  /* 0x0000001032367819 */ /* 0x000fe20000001233 */
[--C-:B--2---:R-:W-:Y:S01]  /*3b10*/  HADD2.F32 R11, -RZ, R13.reuse.H1_H1 ;  /* 0x3000000dff0b7230 */ /* 0x104fe20000004100 */
[----:B------:R-:W-:Y:S01]  /*3b20*/  SHF.R.U64 R48, R48, 0x10, R49 ;  /* 0x0000001030307819 */ /* 0x000fe20000001231 */
[----:B------:R-:W-:Y:S01]  /*3b30*/  HADD2.F32 R13, -RZ, R13.H0_H0 ;  /* 0x2000000dff0d7230 */ /* 0x000fe20000004100 */
[----:B------:R-:W-:Y:S01]  /*3b40*/  SHF.R.U32.HI R51, RZ, 0x10, R51 ;  /* 0x00000010ff337819 */ /* 0x000fe20000011633 */
[----:B------:R-:W-:Y:S02]  /*3b50*/  HADD2.F32 R54, -RZ, R54.H0_H0 ;  /* 0x20000036ff367230 */ /* 0x000fe40000004100 */
[----:B------:R-:W-:-:S03]  /*3b60*/  HADD2.F32 R48, -RZ, R48.H0_H0 ;  /* 0x20000030ff307230 */ /* 0x000fc60000004100 */
[-C--:B------:R-:W-:Y:S01]  /*3b70*/  FMUL.FTZ R50, R11, R54.reuse ;  /* 0x000000360b327220 */ /* 0x080fe20000410000 */
[----:B------:R-:W-:-:S03]  /*3b80*/  FMUL.FTZ R54, R13, R54 ;  /* 0x000000360d367220 */ /* 0x000fc60000410000 */
[-C--:B------:R-:W-:Y:S01]  /*3b90*/  FFMA.FTZ R50, R13, R48.reuse, -R50 ;  /* 0x000000300d327223 */ /* 0x080fe20000010832 */
[----:B------:R-:W-:Y:S01]  /*3ba0*/  FFMA.FTZ R11, R11, R48, R54 ;  /* 0x000000300b0b7223 */ /* 0x000fe20000010036 */
[----:B------:R-:W-:Y:S01]  /*3bb0*/  SHF.R.U32.HI R48, RZ, 0x10, R49 ;  /* 0x00000010ff307819 */ /* 0x000fe20000011631 */
[----:B------:R-:W-:Y:S02]  /*3bc0*/  IMAD.MOV.U32 R49, RZ, RZ, R15 ;  /* 0x000000ffff317224 */ /* 0x000fe400078e000f */
[----:B------:R-:W-:Y:S01]  /*3bd0*/  IMAD.MOV.U32 R15, RZ, RZ, R12 ;  /* 0x000000ffff0f7224 */ /* 0x000fe200078e000c */
[----:B------:R-:W-:Y:S01]  /*3be0*/  F2FP.F16.F32.PACK_AB R11, R11, R50 ;  /* 0x000000320b0b723e */ /* 0x000fe200000000ff */
[----:B------:R-:W-:Y:S02]  /*3bf0*/  HADD2.F32 R12, -RZ, R51.H0_H0 ;  /* 0x20000033ff0c7230 */ /* 0x000fe40000004100 */
[--C-:B------:R-:W-:Y:S02]  /*3c00*/  HADD2.F32 R13, -RZ, R49.reuse.H1_H1 ;  /* 0x30000031ff0d7230 */ /* 0x100fe40000004100 */
[----:B------:R-:W-:-:S02]  /*3c10*/  HADD2.F32 R49, -RZ, R49.H0_H0 ;  /* 0x20000031ff317230 */ /* 0x000fc40000004100 */
[----:B------:R-:W-:Y:S02]  /*3c20*/  HADD2.F32 R48, -RZ, R48.H0_H0 ;  /* 0x20000030ff307230 */ /* 0x000fe40000004100 */
[-C--:B------:R-:W-:Y:S01]  /*3c30*/  FMUL.FTZ R54, R13, R12.reuse ;  /* 0x0000000c0d367220 */ /* 0x080fe20000410000 */
[----:B------:R-:W-:-:S03]  /*3c40*/  FMUL.FTZ R56, R49, R12 ;  /* 0x0000000c31387220 */ /* 0x000fc60000410000 */
[-C--:B------:R-:W-:Y:S01]  /*3c50*/  FFMA.FTZ R12, R49, R48.reuse, -R54 ;  /* 0x00000030310c7223 */ /* 0x080fe20000010836 */
[----:B------:R-:W-:Y:S02]  /*3c60*/  HADD2.F32 R49, -RZ, R110.H1_H1 ;  /* 0x3000006eff317230 */ /* 0x000fe40000004100 */
[----:B------:R-:W-:Y:S01]  /*3c70*/  FFMA.FTZ R13, R13, R48, R56 ;  /* 0x000000300d0d7223 */ /* 0x000fe20000010038 */
[--C-:B------:R-:W-:Y:S02]  /*3c80*/  HADD2.F32 R48, -RZ, R15.reuse.H1_H1 ;  /* 0x3000000fff307230 */ /* 0x100fe40000004100 */
[----:B------:R-:W-:Y:S02]  /*3c90*/  HADD2.F32 R54, -RZ, R15.H0_H0 ;  /* 0x2000000fff367230 */ /* 0x000fe40000004100 */
[----:B------:R-:W-:Y:S02]  /*3ca0*/  HADD2.F32 R15, -RZ, R108.H0_H0 ;  /* 0x2000006cff0f7230 */ /* 0x000fe40000004100 */
[-C--:B------:R-:W-:Y:S01]  /*3cb0*/  FMUL.FTZ R51, R48, R49.reuse ;  /* 0x0000003130337220 */ /* 0x080fe20000410000 */
[----:B------:R-:W-:-:S03]  /*3cc0*/  FMUL.FTZ R49, R54, R49 ;  /* 0x0000003136317220 */ /* 0x000fc60000410000 */
[-C--:B------:R-:W-:Y:S01]  /*3cd0*/  FFMA.FTZ R54, R54, R15.reuse, -R51 ;  /* 0x0000000f36367223 */ /* 0x080fe20000010833 */
[----:B------:R-:W-:Y:S01]  /*3ce0*/  FFMA.FTZ R15, R48, R15, R49 ;  /* 0x0000000f300f7223 */ /* 0x000fe20000010031 */
[--C-:B------:R-:W-:Y:S02]  /*3cf0*/  HADD2.F32 R49, -RZ, R107.reuse.H1_H1 ;  /* 0x3000006bff317230 */ /* 0x100fe40000004100 */
[--C-:B------:R-:W-:Y:S02]  /*3d00*/  HADD2.F32 R48, -RZ, R14.reuse.H1_H1 ;  /* 0x3000000eff307230 */ /* 0x100fe40000004100 */
[----:B------:R-:W-:Y:S02]  /*3d10*/  HADD2.F32 R14, -RZ, R14.H0_H0 ;  /* 0x2000000eff0e7230 */ /* 0x000fe40000004100 */
[----:B------:R-:W-:Y:S02]  /*3d20*/  HADD2.F32 R107, -RZ, R107.H0_H0 ;  /* 0x2000006bff6b7230 */ /* 0x000fe40000004100 */
[-C--:B------:R-:W-:Y:S01]  /*3d30*/  FMUL.FTZ R51, R48, R49.reuse ;  /* 0x0000003130337220 */ /* 0x080fe20000410000 */
[----:B------:R-:W-:-:S03]  /*3d40*/  FMUL.FTZ R49, R14, R49 ;  /* 0x000000310e317220 */ /* 0x000fc60000410000 */
[-C--:B------:R-:W-:Y:S01]  /*3d50*/  FFMA.FTZ R51, R14, R107.reuse, -R51 ;  /* 0x0000006b0e337223 */ /* 0x080fe20000010833 */
[----:B------:R-:W-:Y:S01]  /*3d60*/  FFMA.FTZ R48, R48, R107, R49 ;  /* 0x0000006b30307223 */ /* 0x000fe20000010031 */
[----:B------:R-:W-:Y:S01]  /*3d70*/  F2FP.F16.F32.PACK_AB R49, R13, R12 ;  /* 0x0000000c0d31723e */ /* 0x000fe200000000ff */
[----:B------:R-:W-:Y:S01]  /*3d80*/  IMAD.MOV.U32 R13, RZ, RZ, R11 ;  /* 0x000000ffff0d7224 */ /* 0x000fe200078e000b */
[----:B------:R-:W-:Y:S02]  /*3d90*/  F2FP.F16.F32.PACK_AB R12, R15, R54 ;  /* 0x000000360f0c723e */ /* 0x000fe400000000ff */
[----:B------:R-:W-:Y:S01]  /*3da0*/  F2FP.F16.F32.PACK_AB R14, R48, R51 ;  /* 0x00000033300e723e */ /* 0x000fe200000000ff */
[----:B------:R-:W-:-:S07]  /*3db0*/  IMAD.MOV.U32 R15, RZ, RZ, R49 ;  /* 0x000000ffff0f7224 */ /* 0x000fce00078e0031 */
.L_x_12339:
[----:B------:R-:W-:Y:S05]  /*3dc0*/  BSYNC B2 ;  /* 0x0000000000027941 */ /* 0x000fea0003800000 */
.L_x_12338:
[----:B--2---:R1:W-:Y:S02]  /*3dd0*/  ST.E.128 desc[UR38][R52.64], R12 ;  /* 0x0000000c34007985 */ /* 0x0043e4000c101d26 */
.L_x_12337:
[----:B------:R-:W-:Y:S05]  /*3de0*/  BSYNC B1 ;  /* 0x0000000000017941 */ /* 0x000fea0003800000 */
.L_x_12336:
        /* <DEDUP_REMOVED lines=13> */
[--C-:B------:R-:W-:Y:S02]  /*3ec0*/  SHF.R.U64 R45, R46, 0x10, R47.reuse ;  /* 0x000000102e2d7819 */ /* 0x100fe4000000122f */
[----:B--2---:R-:W-:Y:S01]  /*3ed0*/  MOV R11, R13 ;  /* 0x0000000d000b7202 */ /* 0x004fe20000000f00 */
        /* <DEDUP_REMOVED lines=8> */
[----:B------:R-:W-:Y:S02]  /*3f60*/  HADD2.F32 R15, -RZ, R15.H0_H0 ;  /* 0x2000000fff0f7230 */ /* 0x000fe40000004100 */
        /* <DEDUP_REMOVED lines=9> */
[----:B------:R-:W-:Y:S01]  /*4000*/  HADD2.F32 R15, -RZ, R12.H1_H1 ;  /* 0x3000000cff0f7230 */ /* 0x000fe20000004100 */
[----:B------:R-:W-:Y:S01]  /*4010*/  F2FP.F16.F32.PACK_AB R11, R44, R11 ;  /* 0x0000000b2c0b723e */ /* 0x000fe200000000ff */
[----:B------:R-:W-:-:S02]  /*4020*/  HADD2.F32 R45, -RZ, R14.H1_H1 ;  /* 0x3000000eff2d7230 */ /* 0x000fc40000004100 */
[----:B------:R-:W-:Y:S02]  /*4030*/  HADD2.F32 R105, -RZ, R105.H0_H0 ;  /* 0x20000069ff697230 */ /* 0x000fe40000004100 */
[-C--:B------:R-:W-:Y:S01]  /*4040*/  FMUL.FTZ R51, R15, R50.reuse ;  /* 0x000000320f337220 */ /* 0x080fe20000410000 */
[----:B------:R-:W-:Y:S02]  /*4050*/  HADD2.F32 R12, -RZ, R12.H0_H0 ;  /* 0x2000000cff0c7230 */ /* 0x000fe40000004100 */
[----:B------:R-:W-:Y:S02]  /*4060*/  HADD2.F32 R14, -RZ, R14.H0_H0 ;  /* 0x2000000eff0e7230 */ /* 0x000fe40000004100 */
[----:B------:R-:W-:Y:S01]  /*4070*/  FMUL.FTZ R53, R45, R105 ;  /* 0x000000692d357220 */ /* 0x000fe20000410000 */
[--C-:B------:R-:W-:Y:S02]  /*4080*/  HADD2.F32 R47, -RZ, R103.reuse.H0_H0 ;  /* 0x20000067ff2f7230 */ /* 0x100fe40000004100 */
[----:B------:R-:W-:Y:S01]  /*4090*/  FMUL.FTZ R50, R12, R50 ;  /* 0x000000320c327220 */ /* 0x000fe20000410000 */
[----:B------:R-:W-:-:S02]  /*40a0*/  HADD2.F32 R103, -RZ, R103.H1_H1 ;  /* 0x30000067ff677230 */ /* 0x000fc40000004100 */
[----:B------:R-:W-:Y:S01]  /*40b0*/  FMUL.FTZ R52, R14, R105 ;  /* 0x000000690e347220 */ /* 0x000fe20000410000 */
        /* <DEDUP_REMOVED lines=8> */
.L_x_12343:
[----:B------:R-:W-:Y:S05]  /*4140*/  BSYNC B2 ;  /* 0x0000000000027941 */ /* 0x000fea0003800000 */
.L_x_12342:
[----:B--2---:R1:W-:Y:S02]  /*4150*/  ST.E.128 desc[UR38][R48.64], R12 ;  /* 0x0000000c30007985 */ /* 0x0043e4000c101d26 */
.L_x_12341:
[----:B------:R-:W-:Y:S05]  /*4160*/  BSYNC B1 ;  /* 0x0000000000017941 */ /* 0x000fea0003800000 */
.L_x_12340:
        /* <DEDUP_REMOVED lines=12> */
[----:B--2---:R-:W-:Y:S01]  /*4230*/  IMAD.MOV.U32 R40, RZ, RZ, R15 ;  /* 0x000000ffff287224 */ /* 0x004fe200078e000f */
        /* <DEDUP_REMOVED lines=39> */
.L_x_12347:
[----:B------:R-:W-:Y:S05]  /*44b0*/  BSYNC B2 ;  /* 0x0000000000027941 */ /* 0x000fea0003800000 */
.L_x_12346:
[----:B--2---:R1:W-:Y:S02]  /*44c0*/  ST.E.128 desc[UR38][R44.64], R12 ;  /* 0x0000000c2c007985 */ /* 0x0043e4000c101d26 */
.L_x_12345:
[----:B------:R-:W-:Y:S05]  /*44d0*/  BSYNC B1 ;  /* 0x0000000000017941 */ /* 0x000fea0003800000 */
.L_x_12344:
        /* <DEDUP_REMOVED lines=50> */
.L_x_12349:
[----:B------:R-:W-:Y:S05]  /*4800*/  BSYNC B1 ;  /* 0x0000000000017941 */ /* 0x000fea0003800000 */
.L_x_12348:
[----:B--2---:R1:W-:Y:S01]  /*4810*/  ST.E.128 desc[UR38][R40.64], R12 ;  /* 0x0000000c28007985 */ /* 0x0043e2000c101d26 */
[----:B------:R-:W-:Y:S05]  /*4820*/  BRA `(.L_x_12327) ;  /* 0x0000002000cc7947 */ /* 0x000fea0003800000 */
.L_x_12320:
        /* <DEDUP_REMOVED lines=46> */
.L_x_12351:
[----:B------:R-:W-:Y:S05]  /*4b10*/  BSYNC B1 ;  /* 0x0000000000017941 */ /* 0x000fea0003800000 */
.L_x_12350:
[----:B0----5:R-:W-:Y:S01]  /*4b20*/  IMAD.MOV.U32 R12, RZ, RZ, R39 ;  /* 0x000000ffff0c7224 */ /* 0x021fe200078e0027 */
[----:B------:R-:W-:Y:S01]  /*4b30*/  MOV R11, R38 ;  /* 0x00000026000b7202 */ /* 0x000fe20000000f00 */
[----:B------:R-:W-:Y:S01]  /*4b40*/  IMAD.MOV.U32 R13, RZ, RZ, R36 ;  /* 0x000000ffff0d7224 */ /* 0x000fe200078e0024 */
[----:B------:R-:W-:Y:S01]  /*4b50*/  MOV R14, R43 ;  /* 0x0000002b000e7202 */ /* 0x000fe20000000f00 */
[----:B------:R-:W-:Y:S01]  /*4b60*/  UISETP.NE.AND UP0, UPT, UR41, 0x3, UPT ;  /* 0x000000032900788c */ /* 0x000fe2000bf05270 */
[----:B------:R-:W-:Y:S01]  /*4b70*/  PRMT R110, R11, 0x5410, R12 ;  /* 0x000054100b6e7816 */ /* 0x000fe2000000000c */
[----:B------:R-:W-:Y:S01]  /*4b80*/  IMAD.MOV.U32 R11, RZ, RZ, R37 ;  /* 0x000000ffff0b7224 */ /* 0x000fe200078e0025 */
[----:B------:R-:W-:Y:S01]  /*4b90*/  PRMT R116, R14, 0x7610, R116 ;  /* 0x000076100e747816 */ /* 0x000fe20000000074 */
[----:B------:R-:W-:Y:S02]  /*4ba0*/  IMAD.MOV.U32 R12, RZ, RZ, R42 ;  /* 0x000000ffff0c7224 */ /* 0x000fe400078e002a */
[----:B------:R-:W-:Y:S01]  /*4bb0*/  PLOP3.LUT P2, PT, PT, PT, UP0, 0x80, 0x0 ;  /* 0x000000000000781c */ /* 0x000fe20003f4f008 */
[----:B------:R-:W-:Y:S01]  /*4bc0*/  IMAD.MOV.U32 R14, RZ, RZ, R47 ;  /* 0x000000ffff0e7224 */ /* 0x000fe200078e002f */
[----:B------:R-:W-:Y:S01]  /*4bd0*/  PRMT R111, R13, 0x5410, R11 ;  /* 0x000054100d6f7816 */ /* 0x000fe2000000000b */
[----:B------:R-:W-:Y:S01]  /*4be0*/  IMAD.MOV.U32 R11, RZ, RZ, R40 ;  /* 0x000000ffff0b7224 */ /* 0x000fe200078e0028 */
[----:B------:R-:W-:Y:S01]  /*4bf0*/  PRMT R114, R114, 0x5410, R12 ;  /* 0x0000541072727816 */ /* 0x000fe2000000000c */
[----:B------:R-:W-:-:S02]  /*4c00*/  IMAD.MOV.U32 R12, RZ, RZ, R41 ;  /* 0x000000ffff0c7224 */ /* 0x000fc400078e0029 */
[----:B------:R-:W-:Y:S01]  /*4c10*/  IMAD.MOV.U32 R13, RZ, RZ, R46 ;  /* 0x000000ffff0d7224 */ /* 0x000fe200078e002e */
[----:B------:R-:W-:Y:S02]  /*4c20*/  PRMT R115, R11, 0x7610, R115 ;  /* 0x000076100b737816 */ /* 0x000fe40000000073 */
        /* <DEDUP_REMOVED lines=25> */
[----:B------:R-:W-:-:S03]  /*4dc0*/  IMAD.MOV.U32 R11, RZ, RZ, R56 ;  /* 0x000000ffff0b7224 */ /* 0x000fc600078e0038 */
[----:B------:R-:W-:Y:S02]  /*4dd0*/  PRMT R107, R12, 0x7610, R107 ;  /* 0x000076100c6b7816 */ /* 0x000fe4000000006b */
[----:B------:R-:W-:Y:S01]  /*4de0*/  PRMT R120, R120, 0x5410, R11 ;  /* 0x0000541078787816 */ /* 0x000fe2000000000b */
[----:B------:R-:W-:Y:S06]  /*4df0*/  @!P2 BRA `(.L_x_12352) ;  /* 0x000000000004a947 */ /* 0x000fec0003800000 */
[----:B------:R-:W-:Y:S01]  /*4e00*/  BPT.TRAP 0x1 ;  /* 0x000000040000795c */ /* 0x000fe20000300000 */
.L_x_12352:
[----:B------:R-:W-:Y:S01]  /*4e10*/  IMAD R32, R18, 0x8, R2 ;  /* 0x0000000812207824 */ /* 0x000fe200078e0202 */
[----:B------:R-:W-:Y:S01]  /*4e20*/  SHF.L.U32 R85, R138, 0x1f, RZ ;  /* 0x0000001f8a557819 */ /* 0x000fe200000006ff */
[----:B------:R-:W-:Y:S03]  /*4e30*/  BSSY B1, `(.L_x_12353) ;  /* 0x0000003000017945 */ /* 0x000fe60003800000 */
[----:B------:R-:W0:Y:S02]  /*4e40*/  SYNCS.PHASECHK.TRANS64.TRYWAIT P4, [R32+URZ+0x2d890], R85 ;  /* 0x02d89055200075a7 */ /* 0x000e24000808017f */
[----:B0-----:R-:W-:Y:S05]  /*4e50*/  @!P4 BRA `(.L_x_12354) ;  /* 0x000001900088c947 */ /* 0x001fea0003800000 */
.L_x_12592:
[----:B------:R-:W-:Y:S05]  /*4e60*/  BSYNC B1 ;  /* 0x0000000000017941 */ /* 0x000fea0003800000 */
.L_x_12353:
[----:B------:R-:W-:-:S03]  /*4e70*/  UMOV UR4, 0xffffffff ;  /* 0xffffffff00047882 */ /* 0x000fc60000000000 */
[----:B------:R-:W-:Y:S05]  /*4e80*/  BRA.DIV UR4, `(.L_x_12355) ;  /* 0x0000019204907947 */ /* 0x000fea000b800000 */
[----:B------:R1:W2:Y:S04]  /*4e90*/  SHFL.IDX PT, R89, R61, RZ, 0x1e1f ;  /* 0x001e1fff3d597589 */ /* 0x0002a800000e0000 */
[----:B------:R1:W3:Y:S02]  /*4ea0*/  SHFL.IDX PT, R88, R60, RZ, 0x1e1f ;  /* 0x001e1fff3c587589 */ /* 0x0002e400000e0000 */
.L_x_12596:
[----:B------:R-:W-:Y:S05]  /*4eb0*/  @P3 BRA `(.L_x_12327) ;  /* 0x0000001c00283947 */ /* 0x000fea0003800000 */
[----:B------:R-:W4:Y:S01]  /*4ec0*/  LDC R11, c[0x0][0x2f4] ;  /* 0x0000bd00ff0b7b82 */ /* 0x000f220000000800 */
[----:B------:R-:W-:Y:S01]  /*4ed0*/  ISETP.NE.AND P3, PT, R29, RZ, PT ;  /* 0x000000ff1d00720c */ /* 0x000fe20003f65270 */
[----:B------:R-:W-:Y:S01]  /*4ee0*/  BSSY B1, `(.L_x_12356) ;  /* 0x000007c000017945 */ /* 0x000fe20003800000 */
[----:B----4-:R-:W-:-:S11]  /*4ef0*/  IADD3 R103, -R99, R11, RZ ;  /* 0x0000000b63677210 */ /* 0x010fd60007ffe1ff */
        /* <DEDUP_REMOVED lines=17> */
[----:B-----5:R-:W-:-:S04]  /*5010*/  LOP3.LUT R13, R13, R15, RZ, 0x3c, !PT ;  /* 0x0000000f0d0d7212 */ /* 0x020fc800078e3cff */
[----:B--2---:R-:W-:-:S05]  /*5020*/  IADD3 R12, R13, R12, R14 ;  /* 0x0000000c0d0c7210 */ /* 0x004fca0007ffe00e */
[C---:B------:R-:W-:Y:S02]  /*5030*/  IMAD R60, R18.reuse, 0x3000, R12 ;  /* 0x00003000123c7824 */ /* 0x040fe400078e020c */
[----:B------:R-:W-:Y:S02]  /*5040*/  IMAD R12, R18, 0x3000, R96 ;  /* 0x00003000120c7824 */ /* 0x000fe400078e0260 */
[--C-:B------:R-:W-:Y:S02]  /*5050*/  IMAD R60, R60, 0x2, R2.reuse ;  /* 0x000000023c3c7824 */ /* 0x100fe400078e0202 */
[----:B------:R-:W-:-:S04]  /*5060*/  IMAD R12, R12, 0x2, R2 ;  /* 0x000000020c0c7824 */ /* 0x000fc800078e0202 */
[----:B------:R-:W1:Y:S04]  /*5070*/  LDS.128 R60, [R60+0x15400] ;  /* 0x015400003c3c7984 */ /* 0x000e680000000c00 */
[----:B------:R-:W2:Y:S01]  /*5080*/  LDS.128 R12, [R12+0x15400] ;  /* 0x015400000c0c7984 */ /* 0x000ea20000000c00 */
[----:B------:R-:W-:Y:S05]  /*5090*/  @P3 BRA `(.L_x_12359) ;  /* 0x0000000400643947 */ /* 0x000fea0003800000 */
[----:B-1----:R-:W-:Y:S01]  /*50a0*/  MOV R106, R61 ;  /* 0x0000003d006a7202 */ /* 0x002fe20000000f00 */
[----:B--2---:R-:W-:Y:S01]  /*50b0*/  IMAD.MOV.U32 R105, RZ, RZ, R13 ;  /* 0x000000ffff697224 */ /* 0x004fe200078e000d */
        /* <DEDUP_REMOVED lines=43> */
[----:B------:R-:W-:Y:S02]  /*5370*/  HADD2.F32 R59, -RZ, R59.H0_H0 ;  /* 0x2000003bff3b7230 */ /* 0x000fe40000004100 */
[----:B------:R-:W-:-:S03]  /*5380*/  IMAD.MOV.U32 R61, RZ, RZ, R45 ;  /* 0x000000ffff3d7224 */ /* 0x000fc600078e002d */
        /* <DEDUP_REMOVED lines=39> */
[----:B------:R-:W-:Y:S02]  /*5600*/  F2FP.F16.F32.PACK_AB R47, R47, R105 ;  /* 0x000000692f2f723e */ /* 0x000fe400000000ff */
[----:B------:R-:W-:-:S03]  /*5610*/  MOV R14, R57 ;  /* 0x00000039000e7202 */ /* 0x000fc60000000f00 */
[----:B------:R-:W-:-:S07]  /*5620*/  IMAD.MOV.U32 R62, RZ, RZ, R47 ;  /* 0x000000ffff3e7224 */ /* 0x000fce00078e002f */
.L_x_12359:
[----:B------:R-:W-:Y:S05]  /*5630*/  BSYNC B2 ;  /* 0x0000000000027941 */ /* 0x000fea0003800000 */
.L_x_12358:
[----:B---3--:R-:W-:-:S04]  /*5640*/  LEA R44, P3, R10, R88, 0x1 ;  /* 0x000000580a2c7211 */ /* 0x008fc800078608ff */
[----:B------:R-:W-:Y:S02]  /*5650*/  LEA.HI.X R45, R10, R89, R93, 0x1, P3 ;  /* 0x000000590a2d7211 */ /* 0x000fe400018f0c5d */
[----:B------:R-:W-:-:S03]  /*5660*/  ISETP.GE.AND P3, PT, R104, R11, PT ;  /* 0x0000000b6800720c */ /* 0x000fc60003f66270 */
[----:B--2---:R2:W-:Y:S10]  /*5670*/  ST.E.128 desc[UR38][R44.64], R12 ;  /* 0x0000000c2c007985 */ /* 0x0045f4000c101d26 */
[----:B--2---:R-:W-:-:S05]  /*5680*/  @!P3 IMAD.WIDE R12, R104, 0x2, R88 ;  /* 0x00000002680cb825 */ /* 0x004fca00078e0258 */
[----:B-1----:R4:W-:Y:S02]  /*5690*/  @!P3 ST.E.128 desc[UR38][R12.64], R60 ;  /* 0x0000003c0c00b985 */ /* 0x0029e4000c101d26 */
.L_x_12357:
[----:B------:R-:W-:Y:S05]  /*56a0*/  BSYNC B1 ;  /* 0x0000000000017941 */ /* 0x000fea0003800000 */
.L_x_12356:
[----:B------:R-:W-:Y:S01]  /*56b0*/  ISETP.NE.AND P3, PT, R30, RZ, PT ;  /* 0x000000ff1e00720c */ /* 0x000fe20003f65270 */
[----:B------:R-:W-:-:S12]  /*56c0*/  BSSY B1, `(.L_x_12360) ;  /* 0x000007e000017945 */ /* 0x000fd80003800000 */
[----:B------:R-:W-:Y:S05]  /*56d0*/  @!P3 BRA `(.L_x_12361) ;  /* 0x0000000400f0b947 */ /* 0x000fea0003800000 */
[----:B----4-:R-:W4:Y:S04]  /*56e0*/  LDL R12, [R1] ;  /* 0x00000000010c7983 */ /* 0x010f280000100800 */
[----:B------:R-:W5:Y:S04]  /*56f0*/  LDL R15, [R1+0xc] ;  /* 0x00000c00010f7983 */ /* 0x000f680000100800 */
[----:B------:R-:W2:Y:S04]  /*5700*/  LDL R14, [R1+0x40] ;  /* 0x00004000010e7983 */ /* 0x000ea80000100800 */
[----:B------:R-:W3:Y:S01]  /*5710*/  LDL R13, [R1+0x44] ;  /* 0x00004400010d7983 */ /* 0x000ee20000100800 */
[----:B------:R-:W-:Y:S01]  /*5720*/  ISETP.GE.AND P3, PT, R0, R98, PT ;  /* 0x000000620000720c */ /* 0x000fe20003f66270 */
[----:B------:R-:W-:Y:S01]  /*5730*/  BSSY B2, `(.L_x_12362) ;  /* 0x0000070000027945 */ /* 0x000fe20003800000 */
[----:B----4-:R-:W-:-:S04]  /*5740*/  LOP3.LUT P4, RZ, R12, 0x1, RZ, 0xc0, !PT ;  /* 0x000000010cff7812 */ /* 0x010fc8000788c0ff */
[----:B------:R-:W-:Y:S01]  /*5750*/  SEL R12, R99, R103, !P4 ;  /* 0x00000067630c7207 */ /* 0x000fe20006000000 */
[----:B-----5:R-:W-:Y:S01]  /*5760*/  IMAD.MOV.U32 R44, RZ, RZ, R15 ;  /* 0x000000ffff2c7224 */ /* 0x020fe200078e000f */
[----:B--2---:R-:W-:Y:S01]  /*5770*/  MOV R15, R14 ;  /* 0x0000000e000f7202 */ /* 0x004fe20000000f00 */
[----:B---3--:R-:W-:Y:S01]  /*5780*/  IMAD.MOV.U32 R14, RZ, RZ, R13 ;  /* 0x000000ffff0e7224 */ /* 0x008fe200078e000d */
[----:B------:R-:W-:-:S04]  /*5790*/  SHF.R.S32.HI R13, RZ, 0x1f, R12 ;  /* 0x0000001fff0d7819 */ /* 0x000fc8000001140c */
        /* <DEDUP_REMOVED lines=15> */
[----:B------:R-:W2:Y:S04]  /*5890*/  LDS.128 R12, [R13+0x15400] ;  /* 0x015400000d0c7984 */ /* 0x000ea80000000c00 */
[----:B------:R-:W3:Y:S01]  /*58a0*/  LDS.128 R44, [R44+0x15400] ;  /* 0x015400002c2c7984 */ /* 0x000ee20000000c00 */
[----:B------:R-:W-:Y:S05]  /*58b0*/  @P3 BRA `(.L_x_12363) ;  /* 0x00000004005c3947 */ /* 0x000fea0003800000 */
[----:B---3--:R-:W-:Y:S01]  /*58c0*/  IMAD.MOV.U32 R58, RZ, RZ, R45 ;  /* 0x000000ffff3a7224 */ /* 0x008fe200078e002d */
[----:B------:R-:W-:Y:S01]  /*58d0*/  SHF.R.U64 R40, R40, 0x10, R41 ;  /* 0x0000001028287819 */ /* 0x000fe20000001229 */
[----:B--2---:R-:W-:Y:S01]  /*58e0*/  IMAD.MOV.U32 R57, RZ, RZ, R13 ;  /* 0x000000ffff397224 */ /* 0x004fe200078e000d */
        /* <DEDUP_REMOVED lines=65> */
[----:B------:R-:W-:Y:S02]  /*5d00*/  HADD2.F32 R44, -RZ, R114.H0_H0 ;  /* 0x20000072ff2c7230 */ /* 0x000fe40000004100 */
[----:B------:R-:W-:Y:S02]  /*5d10*/  HADD2.F32 R40, -RZ, R14.H0_H0 ;  /* 0x2000000eff287230 */ /* 0x000fe40000004100 */
[----:B------:R-:W-:Y:S02]  /*5d20*/  HADD2.F32 R46, -RZ, R46.H1_H1 ;  /* 0x3000002eff2e7230 */ /* 0x000fe40000004100 */
[----:B------:R-:W-:Y:S01]  /*5d30*/  FMUL.FTZ R54, R12, R44 ;  /* 0x0000002c0c367220 */ /* 0x000fe20000410000 */
[----:B------:R-:W-:-:S02]  /*5d40*/  HADD2.F32 R14, -RZ, R14.H1_H1 ;  /* 0x3000000eff0e7230 */ /* 0x000fc40000004100 */
[----:B------:R-:W-:Y:S01]  /*5d50*/  FMUL.FTZ R44, R40, R44 ;  /* 0x0000002c282c7220 */ /* 0x000fe20000410000 */
[----:B------:R-:W-:Y:S02]  /*5d60*/  HADD2.F32 R114, -RZ, R114.H1_H1 ;  /* 0x30000072ff727230 */ /* 0x000fe40000004100 */
[-C--:B------:R-:W-:Y:S01]  /*5d70*/  FMUL.FTZ R105, R46, R43.reuse ;  /* 0x0000002b2e697220 */ /* 0x080fe20000410000 */
[----:B------:R-:W-:-:S03]  /*5d80*/  FMUL.FTZ R107, R14, R43 ;  /* 0x0000002b0e6b7220 */ /* 0x000fc60000410000 */
[-C--:B------:R-:W-:Y:S01]  /*5d90*/  FFMA.FTZ R43, R14, R63.reuse, -R105 ;  /* 0x0000003f0e2b7223 */ /* 0x080fe20000010869 */
[-C--:B------:R-:W-:Y:S01]  /*5da0*/  FFMA.FTZ R54, R40, R114.reuse, -R54 ;  /* 0x0000007228367223 */ /* 0x080fe20000010836 */
[----:B------:R-:W-:Y:S01]  /*5db0*/  FFMA.FTZ R44, R12, R114, R44 ;  /* 0x000000720c2c7223 */ /* 0x000fe2000001002c */
[----:B------:R-:W-:Y:S01]  /*5dc0*/  FFMA.FTZ R63, R46, R63, R107 ;  /* 0x0000003f2e3f7223 */ /* 0x000fe2000001006b */
[----:B------:R-:W-:Y:S02]  /*5dd0*/  F2FP.F16.F32.PACK_AB R40, R53, R57 ;  /* 0x000000393528723e */ /* 0x000fe400000000ff */
[----:B------:R-:W-:Y:S01]  /*5de0*/  F2FP.F16.F32.PACK_AB R12, R47, R58 ;  /* 0x0000003a2f0c723e */ /* 0x000fe200000000ff */
[----:B------:R-:W-:Y:S01]  /*5df0*/  IMAD.MOV.U32 R47, RZ, RZ, R59 ;  /* 0x000000ffff2f7224 */ /* 0x000fe200078e003b */
[----:B------:R-:W-:Y:S01]  /*5e00*/  F2FP.F16.F32.PACK_AB R46, R63, R44 ;  /* 0x0000002c3f2e723e */ /* 0x000fe200000000ff */
[----:B------:R-:W-:Y:S01]  /*5e10*/  IMAD.MOV.U32 R44, RZ, RZ, R40 ;  /* 0x000000ffff2c7224 */ /* 0x000fe200078e0028 */
[----:B------:R-:W-:-:S07]  /*5e20*/  F2FP.F16.F32.PACK_AB R14, R43, R54 ;  /* 0x000000362b0e723e */ /* 0x000fce00000000ff */
.L_x_12363:
[----:B------:R-:W-:Y:S05]  /*5e30*/  BSYNC B2 ;  /* 0x0000000000027941 */ /* 0x000fea0003800000 */
.L_x_12362:
[----:B------:R-:W-:-:S04]  /*5e40*/  LEA R40, P3, R20, R88, 0x1 ;  /* 0x0000005814287211 */ /* 0x000fc800078608ff */
[----:B------:R-:W-:Y:S02]  /*5e50*/  LEA.HI.X R41, R20, R89, R92, 0x1, P3 ;  /* 0x0000005914297211 */ /* 0x000fe400018f0c5c */
[----:B------:R-:W-:-:S03]  /*5e60*/  ISETP.GE.AND P3, PT, R56, R11, PT ;  /* 0x0000000b3800720c */ /* 0x000fc60003f66270 */
[----:B--2---:R2:W-:Y:S10]  /*5e70*/  ST.E.128 desc[UR38][R40.64], R12 ;  /* 0x0000000c28007985 */ /* 0x0045f4000c101d26 */
[----:B------:R-:W-:-:S05]  /*5e80*/  @!P3 IMAD.WIDE R42, R56, 0x2, R88 ;  /* 0x00000002382ab825 */ /* 0x000fca00078e0258 */
[----:B---3--:R2:W-:Y:S02]  /*5e90*/  @!P3 ST.E.128 desc[UR38][R42.64], R44 ;  /* 0x0000002c2a00b985 */ /* 0x0085e4000c101d26 */
.L_x_12361:
[----:B------:R-:W-:Y:S05]  /*5ea0*/  BSYNC B1 ;  /* 0x0000000000017941 */ /* 0x000fea0003800000 */
.L_x_12360:
[----:B------:R-:W-:-:S13]  /*5eb0*/  ISETP.NE.AND P3, PT, R31, RZ, PT ;  /* 0x000000ff1f00720c */ /* 0x000fda0003f65270 */
[----:B------:R-:W-:Y:S05]  /*5ec0*/  @!P3 BRA `(.L_x_12327) ;  /* 0x0000000c0024b947 */ /* 0x000fea0003800000 */
[----:B--2-4-:R-:W2:Y:S04]  /*5ed0*/  LDL R12, [R1] ;  /* 0x00000000010c7983 */ /* 0x014ea80000100800 */
[----:B------:R-:W4:Y:S04]  /*5ee0*/  LDL R15, [R1+0xc] ;  /* 0x00000c00010f7983 */ /* 0x000f280000100800 */
[----:B------:R-:W5:Y:S04]  /*5ef0*/  LDL R14, [R1+0x40] ;  /* 0x00004000010e7983 */ /* 0x000f680000100800 */
[----:B------:R-:W5:Y:S01]  /*5f00*/  LDL R13, [R1+0x44] ;  /* 0x00004400010d7983 */ /* 0x000f620000100800 */
[----:B---3--:R-:W-:-:S04]  /*5f10*/  LEA R44, P3, R21, R88, 0x1 ;  /* 0x00000058152c7211 */ /* 0x008fc800078608ff */
[----:B------:R-:W-:Y:S02]  /*5f20*/  LEA.HI.X R45, R21, R89, R91, 0x1, P3 ;  /* 0x00000059152d7211 */ /* 0x000fe400018f0c5b */
[----:B------:R-:W-:Y:S01]  /*5f30*/  ISETP.GE.AND P3, PT, R3, R98, PT ;  /* 0x000000620300720c */ /* 0x000fe20003f66270 */
[----:B------:R-:W-:Y:S01]  /*5f40*/  BSSY B1, `(.L_x_12364) ;  /* 0x000006d000017945 */ /* 0x000fe20003800000 */
[----:B--2---:R-:W-:-:S04]  /*5f50*/  LOP3.LUT P4, RZ, R12, 0x2, RZ, 0xc0, !PT ;  /* 0x000000020cff7812 */ /* 0x004fc8000788c0ff */
[----:B------:R-:W-:-:S04]  /*5f60*/  SEL R103, R99, R103, !P4 ;  /* 0x0000006763677207 */ /* 0x000fc80006000000 */
[----:B------:R-:W-:-:S04]  /*5f70*/  SHF.R.S32.HI R12, RZ, 0x1f, R103 ;  /* 0x0000001fff0c7819 */ /* 0x000fc80000011467 */
[----:B------:R-:W-:-:S04]  /*5f80*/  LEA.HI R12, R12, R103, RZ, 0x4 ;  /* 0x000000670c0c7211 */ /* 0x000fc800078f20ff */
[----:B------:R-:W-:Y:S01]  /*5f90*/  SHF.R.S32.HI R12, RZ, 0x4, R12 ;  /* 0x00000004ff0c7819 */ /* 0x000fe2000001140c */
[----:B----4-:R-:W-:-:S03]  /*5fa0*/  IMAD.MOV.U32 R40, RZ, RZ, R15 ;  /* 0x000000ffff287224 */ /* 0x010fc600078e000f */
[----:B------:R-:W-:Y:S01]  /*5fb0*/  LEA.HI.SX32 R12, R5, R12, 0x1d ;  /* 0x0000000c050c7211 */ /* 0x000fe200078feaff */
[----:B-----5:R-:W-:Y:S01]  /*5fc0*/  IMAD.MOV.U32 R15, RZ, RZ, R14 ;  /* 0x000000ffff0f7224 */ /* 0x020fe200078e000e */
[----:B------:R-:W-:Y:S02]  /*5fd0*/  MOV R14, R13 ;  /* 0x0000000d000e7202 */ /* 0x000fe40000000f00 */
        /* <DEDUP_REMOVED lines=15> */
[--C-:B------:R-:W-:Y:S01]  /*60d0*/  SHF.R.U64 R36, R36, 0x10, R37.reuse ;  /* 0x0000001024247819 */ /* 0x100fe20000001225 */
[----:B------:R-:W-:Y:S01]  /*60e0*/  HADD2.F32 R56, -RZ, R113.H1_H1 ;  /* 0x30000071ff387230 */ /* 0x000fe20000004100 */
[----:B------:R-:W-:Y:S01]  /*60f0*/  SHF.R.U32.HI R52, RZ, 0x10, R37 ;  /* 0x00000010ff347819 */ /* 0x000fe20000011625 */
[----:B------:R-:W-:Y:S01]  /*6100*/  HADD2.F32 R54, -RZ, R111.H1_H1 ;  /* 0x3000006fff367230 */ /* 0x000fe20000004100 */
[--C-:B------:R-:W-:Y:S02]  /*6110*/  SHF.R.U64 R37, R48, 0x10, R49.reuse ;  /* 0x0000001030257819 */ /* 0x100fe40000001231 */
[----:B------:R-:W-:Y:S01]  /*6120*/  SHF.R.U32.HI R48, RZ, 0x10, R49 ;  /* 0x00000010ff307819 */ /* 0x000fe20000011631 */
[----:B------:R-:W-:Y:S01]  /*6130*/  HADD2.F32 R52, -RZ, R52.H0_H0 ;  /* 0x20000034ff347230 */ /* 0x000fe20000004100 */
[----:B---3--:R-:W-:Y:S01]  /*6140*/  MOV R49, R41 ;  /* 0x0000002900317202 */ /* 0x008fe20000000f00 */
[----:B--2---:R-:W-:Y:S01]  /*6150*/  IMAD.MOV.U32 R41, RZ, RZ, R15 ;  /* 0x000000ffff297224 */ /* 0x004fe200078e000f */
[--C-:B------:R-:W-:Y:S01]  /*6160*/  SHF.R.U64 R38, R38, 0x10, R39.reuse ;  /* 0x0000001026267819 */ /* 0x100fe20000001227 */
[----:B------:R-:W-:Y:S01]  /*6170*/  HADD2.F32 R53, -RZ, R48.H0_H0 ;  /* 0x20000030ff357230 */ /* 0x000fe20000004100 */
[----:B------:R-:W-:Y:S01]  /*6180*/  SHF.R.U32.HI R47, RZ, 0x10, R39 ;  /* 0x00000010ff2f7819 */ /* 0x000fe20000011627 */
[--C-:B------:R-:W-:Y:S01]  /*6190*/  HADD2.F32 R15, -RZ, R13.reuse.H0_H0 ;  /* 0x2000000dff0f7230 */ /* 0x100fe20000004100 */
[--C-:B------:R-:W-:Y:S01]  /*61a0*/  SHF.R.U64 R39, R50, 0x10, R51.reuse ;  /* 0x0000001032277819 */ /* 0x100fe20000001233 */
[----:B------:R-:W-:Y:S01]  /*61b0*/  HADD2.F32 R48, -RZ, R13.H1_H1 ;  /* 0x3000000dff307230 */ /* 0x000fe20000004100 */
[----:B------:R-:W-:Y:S01]  /*61c0*/  SHF.R.U32.HI R50, RZ, 0x10, R51 ;  /* 0x00000010ff327819 */ /* 0x000fe20000011633 */
[----:B------:R-:W-:-:S02]  /*61d0*/  HADD2.F32 R51, -RZ, R49.H0_H0 ;  /* 0x20000031ff337230 */ /* 0x000fc40000004100 */
[----:B------:R-:W-:Y:S02]  /*61e0*/  HADD2.F32 R49, -RZ, R49.H1_H1 ;  /* 0x30000031ff317230 */ /* 0x000fe40000004100 */
[CC--:B-1----:R-:W-:Y:S01]  /*61f0*/  FMUL.FTZ R60, R48.reuse, R53.reuse ;  /* 0x00000035303c7220 */ /* 0x0c2fe20000410000 */
[----:B------:R-:W-:Y:S02]  /*6200*/  HADD2.F32 R47, -RZ, R47.H0_H0 ;  /* 0x2000002fff2f7230 */ /* 0x000fe40000004100 */
[-C--:B------:R-:W-:Y:S01]  /*6210*/  FMUL.FTZ R58, R51, R56.reuse ;  /* 0x00000038333a7220 */ /* 0x080fe20000410000 */
[----:B------:R-:W-:Y:S01]  /*6220*/  FMUL.FTZ R56, R15, R56 ;  /* 0x000000380f387220 */ /* 0x000fe20000410000 */
[----:B------:R-:W-:Y:S02]  /*6230*/  FMUL.FTZ R55, R49, R53 ;  /* 0x0000003531377220 */ /* 0x000fe40000410000 */
        /* <DEDUP_REMOVED lines=16> */
[C---:B------:R-:W-:Y:S01]  /*6340*/  FMUL.FTZ R51, R50.reuse, R51 ;  /* 0x0000003332337220 */ /* 0x040fe20000410000 */
[-C--:B------:R-:W-:Y:S01]  /*6350*/  FFMA.FTZ R50, R50, R47.reuse, -R53 ;  /* 0x0000002f32327223 */ /* 0x080fe20000010835 */
[-C--:B------:R-:W-:Y:S01]  /*6360*/  FFMA.FTZ R41, R43, R56.reuse, -R60 ;  /* 0x000000382b297223 */ /* 0x080fe2000001083c */
[----:B------:R-:W-:Y:S01]  /*6370*/  FFMA.FTZ R43, R49, R56, R58 ;  /* 0x00000038312b7223 */ /* 0x000fe2000001003a */
[----:B------:R-:W-:Y:S01]  /*6380*/  FFMA.FTZ R54, R54, R47, R51 ;  /* 0x0000002f36367223 */ /* 0x000fe20000010033 */
[----:B------:R-:W-:Y:S02]  /*6390*/  HADD2.F32 R53, -RZ, R37.H0_H0 ;  /* 0x20000025ff357230 */ /* 0x000fe40000004100 */
[----:B------:R-:W-:Y:S01]  /*63a0*/  HADD2.F32 R58, -RZ, R113.H0_H0 ;  /* 0x20000071ff3a7230 */ /* 0x000fe20000004100 */
[----:B------:R-:W-:Y:S01]  /*63b0*/  F2FP.F16.F32.PACK_AB R50, R50, R41 ;  /* 0x000000293232723e */ /* 0x000fe200000000ff */
[----:B------:R-:W-:Y:S01]  /*63c0*/  HADD2.F32 R47, -RZ, R40.H0_H0 ;  /* 0x20000028ff2f7230 */ /* 0x000fe20000004100 */
[----:B------:R-:W-:Y:S01]  /*63d0*/  F2FP.F16.F32.PACK_AB R41, R52, R13 ;  /* 0x0000000d3429723e */ /* 0x000fe200000000ff */
[----:B------:R-:W-:Y:S01]  /*63e0*/  HADD2.F32 R37, -RZ, R12.H0_H0 ;  /* 0x2000000cff257230 */ /* 0x000fe20000004100 */
[----:B------:R-:W-:Y:S01]  /*63f0*/  F2FP.F16.F32.PACK_AB R43, R54, R43 ;  /* 0x0000002b362b723e */ /* 0x000fe200000000ff */
[----:B------:R-:W-:-:S02]  /*6400*/  HADD2.F32 R49, -RZ, R40.H1_H1 ;  /* 0x30000028ff317230 */ /* 0x000fc40000004100 */
[----:B------:R-:W-:Y:S02]  /*6410*/  HADD2.F32 R40, -RZ, R12.H1_H1 ;  /* 0x3000000cff287230 */ /* 0x000fe40000004100 */
[-C--:B------:R-:W-:Y:S01]  /*6420*/  FMUL.FTZ R12, R47, R58.reuse ;  /* 0x0000003a2f0c7220 */ /* 0x080fe20000410000 */
[----:B------:R-:W-:Y:S02]  /*6430*/  HADD2.F32 R56, -RZ, R111.H0_H0 ;  /* 0x2000006fff387230 */ /* 0x000fe40000004100 */
[-C--:B------:R-:W-:Y:S01]  /*6440*/  FMUL.FTZ R55, R49, R53.reuse ;  /* 0x0000003531377220 */ /* 0x080fe20000410000 */
[----:B------:R-:W-:Y:S02]  /*6450*/  HADD2.F32 R51, -RZ, R36.H0_H0 ;  /* 0x20000024ff337230 */ /* 0x000fe40000004100 */
[C---:B------:R-:W-:Y:S01]  /*6460*/  FMUL.FTZ R36, R37.reuse, R58 ;  /* 0x0000003a25247220 */ /* 0x040fe20000410000 */
[----:B------:R-:W-:Y:S01]  /*6470*/  FMUL.FTZ R58, R40, R53 ;  /* 0x00000035283a7220 */ /* 0x000fe20000410000 */
[----:B------:R-:W-:Y:S01]  /*6480*/  FFMA.FTZ R12, R37, R56, -R12 ;  /* 0x00000038250c7223 */ /* 0x000fe2000001080c */
[----:B------:R-:W-:-:S02]  /*6490*/  HADD2.F32 R110, -RZ, R110.H0_H0 ;  /* 0x2000006eff6e7230 */ /* 0x000fc40000004100 */
[----:B------:R-:W-:Y:S01]  /*64a0*/  FFMA.FTZ R36, R47, R56, R36 ;  /* 0x000000382f247223 */ /* 0x000fe20000010024 */
[-C--:B------:R-:W-:Y:S01]  /*64b0*/  FFMA.FTZ R37, R40, R51.reuse, -R55 ;  /* 0x0000003328257223 */ /* 0x080fe20000010837 */
[----:B------:R-:W-:Y:S01]  /*64c0*/  FFMA.FTZ R47, R49, R51, R58 ;  /* 0x00000033312f7223 */ /* 0x000fe2000001003a */
[----:B------:R-:W-:Y:S02]  /*64d0*/  HADD2.F32 R51, -RZ, R39.H0_H0 ;  /* 0x20000027ff337230 */ /* 0x000fe40000004100 */
[----:B------:R-:W-:Y:S01]  /*64e0*/  HADD2.F32 R40, -RZ, R42.H0_H0 ;  /* 0x2000002aff287230 */ /* 0x000fe20000004100 */
[----:B------:R-:W-:Y:S01]  /*64f0*/  F2FP.F16.F32.PACK_AB R12, R37, R12 ;  /* 0x0000000c250c723e */ /* 0x000fe200000000ff */
[----:B------:R-:W-:Y:S02]  /*6500*/  HADD2.F32 R39, -RZ, R14.H0_H0 ;  /* 0x2000000eff277230 */ /* 0x000fe40000004100 */
[----:B------:R-:W-:Y:S02]  /*6510*/  HADD2.F32 R42, -RZ, R42.H1_H1 ;  /* 0x3000002aff2a7230 */ /* 0x000fe40000004100 */
[----:B------:R-:W-:-:S02]  /*6520*/  HADD2.F32 R14, -RZ, R14.H1_H1 ;  /* 0x3000000eff0e7230 */ /* 0x000fc40000004100 */
[CC--:B------:R-:W-:Y:S01]  /*6530*/  FMUL.FTZ R53, R39.reuse, R112.reuse ;  /* 0x0000007027357220 */ /* 0x0c0fe20000410000 */
[----:B------:R-:W-:Y:S02]  /*6540*/  HADD2.F32 R49, -RZ, R38.H0_H0 ;  /* 0x20000026ff317230 */ /* 0x000fe40000004100 */
[-C--:B------:R-:W-:Y:S01]  /*6550*/  FMUL.FTZ R55, R42, R51.reuse ;  /* 0x000000332a377220 */ /* 0x080fe20000410000 */
[----:B------:R-:W-:Y:S01]  /*6560*/  FMUL.FTZ R38, R40, R112 ;  /* 0x0000007028267220 */ /* 0x000fe20000410000 */
[----:B------:R-:W-:Y:S01]  /*6570*/  FMUL.FTZ R51, R14, R51 ;  /* 0x000000330e337220 */ /* 0x000fe20000410000 */
[-C--:B------:R-:W-:Y:S01]  /*6580*/  FFMA.FTZ R53, R40, R110.reuse, R53 ;  /* 0x0000006e28357223 */ /* 0x080fe20000010035 */
[-C--:B------:R-:W-:Y:S01]  /*6590*/  FFMA.FTZ R55, R14, R49.reuse, -R55 ;  /* 0x000000310e377223 */ /* 0x080fe20000010837 */
[----:B------:R-:W-:Y:S01]  /*65a0*/  FFMA.FTZ R38, R39, R110, -R38 ;  /* 0x0000006e27267223 */ /* 0x000fe20000010826 */
[----:B------:R-:W-:Y:S01]  /*65b0*/  FFMA.FTZ R42, R42, R49, R51 ;  /* 0x000000312a2a7223 */ /* 0x000fe20000010033 */
[----:B------:R-:W-:Y:S01]  /*65c0*/  IMAD.MOV.U32 R13, RZ, RZ, R15 ;  /* 0x000000ffff0d7224 */ /* 0x000fe200078e000f */
[----:B------:R-:W-:Y:S01]  /*65d0*/  F2FP.F16.F32.PACK_AB R40, R47, R36 ;  /* 0x000000242f28723e */ /* 0x000fe200000000ff */
[----:B------:R-:W-:Y:S01]  /*65e0*/  IMAD.MOV.U32 R15, RZ, RZ, R50 ;  /* 0x000000ffff0f7224 */ /* 0x000fe200078e0032 */
[----:B------:R-:W-:-:S02]  /*65f0*/  F2FP.F16.F32.PACK_AB R14, R55, R38 ;  /* 0x00000026370e723e */ /* 0x000fc400000000ff */
[----:B------:R-:W-:-:S07]  /*6600*/  F2FP.F16.F32.PACK_AB R42, R42, R53 ;  /* 0x000000352a2a723e */ /* 0x000fce00000000ff */
.L_x_12365:
[----:B------:R-:W-:Y:S05]  /*6610*/  BSYNC B1 ;  /* 0x0000000000017941 */ /* 0x000fea0003800000 */
.L_x_12364:
[----:B--2---:R2:W-:Y:S01]  /*6620*/  ST.E.128 desc[UR38][R44.64], R12 ;  /* 0x0000000c2c007985 */ /* 0x0045e2000c101d26 */
[----:B------:R-:W-:-:S13]  /*6630*/  ISETP.GE.AND P3, PT, R46, R11, PT ;  /* 0x0000000b2e00720c */ /* 0x000fda0003f66270 */
[----:B------:R-:W-:Y:S05]  /*6640*/  @P3 BRA `(.L_x_12327) ;  /* 0x0000000400443947 */ /* 0x000fea0003800000 */
[----:B------:R-:W-:-:S05]  /*6650*/  IMAD.WIDE R88, R46, 0x2, R88 ;  /* 0x000000022e587825 */ /* 0x000fca00078e0258 */
[----:B---3--:R3:W-:Y:S01]  /*6660*/  ST.E.128 desc[UR38][R88.64], R40 ;  /* 0x0000002858007985 */ /* 0x0087e2000c101d26 */
[----:B------:R-:W-:Y:S05]  /*6670*/  BRA `(.L_x_12327) ;  /* 0x0000000400387947 */ /* 0x000fea0003800000 */
.L_x_12319:
[----:B------:R-:W-:-:S06]  /*6680*/  UISETP.NE.AND UP0, UPT, UR41, 0x3, UPT ;  /* 0x000000032900788c */ /* 0x000fcc000bf05270 */
[----:B------:R-:W-:-:S13]  /*6690*/  PLOP3.LUT P2, PT, PT, PT, UP0, 0x80, 0x0 ;  /* 0x000000000000781c */ /* 0x000fda0003f4f008 */
[----:B------:R-:W-:Y:S05]  /*66a0*/  @!P2 BRA `(.L_x_12366) ;  /* 0x000000000004a947 */ /* 0x000fea0003800000 */
[----:B------:R-:W-:Y:S01]  /*66b0*/  BPT.TRAP 0x1 ;  /* 0x000000040000795c */ /* 0x000fe20000300000 */
.L_x_12366:
[----:B------:R-:W-:Y:S01]  /*66c0*/  IMAD R32, R18, 0x8, R2 ;  /* 0x0000000812207824 */ /* 0x000fe200078e0202 */
[----:B------:R-:W-:Y:S01]  /*66d0*/  SHF.L.U32 R85, R138, 0x1f, RZ ;  /* 0x0000001f8a557819 */ /* 0x000fe200000006ff */
[----:B------:R-:W-:Y:S01]  /*66e0*/  BSSY B1, `(.L_x_12367) ;  /* 0x0000004000017945 */ /* 0x000fe20003800000 */
[----:B------:R-:W-:Y:S02]  /*66f0*/  SHF.R.S32.HI R82, RZ, 0x1f, R81 ;  /* 0x0000001fff527819 */ /* 0x000fe40000011451 */
[----:B------:R-:W0:Y:S02]  /*6700*/  SYNCS.PHASECHK.TRANS64.TRYWAIT P3, [R32+URZ+0x2d890], R85 ;  /* 0x02d89055200075a7 */ /* 0x000e24000806017f */
[----:B0-----:R-:W-:Y:S05]  /*6710*/  @!P3 BRA `(.L_x_12368) ;  /* 0x0000017800b8b947 */ /* 0x001fea0003800000 */
.L_x_12597:
[----:B------:R-:W-:Y:S05]  /*6720*/  BSYNC B1 ;  /* 0x0000000000017941 */ /* 0x000fea0003800000 */
.L_x_12367:
        /* <DEDUP_REMOVED lines=26> */
.L_x_12601:
        /* <DEDUP_REMOVED lines=41> */
.L_x_12327:
[----:B------:R-:W-:Y:S05]  /*6b60*/  BSYNC B0 ;  /* 0x0000000000007941 */ /* 0x000fea0003800000 */
.L_x_12318:
        /* <DEDUP_REMOVED lines=11> */
[----:B------:R-:W-:-:S05]  /*6c20*/  @!P3 VIADD R11, R32, 0x2d8a0 ;  /* 0x0002d8a0200bb836 */ /* 0x000fca0000000000 */
[----:B------:R-:W-:-:S04]  /*6c30*/  @!P3 PRMT R11, RZ, 0x654, R11 ;  /* 0x00000654ff0bb816 */ /* 0x000fc8000000000b */
[----:B------:R0:W-:Y:S01]  /*6c40*/  @!P3 SYNCS.ARRIVE.TRANS64.RED.A1T0 RZ, [R11+URZ], RZ ;  /* 0x000000ff0bffb9a7 */ /* 0x0001e2000810043f */
[----:B------:R-:W-:Y:S05]  /*6c50*/  @!P2 BRA `(.L_x_12371) ;  /* 0x000000000004a947 */ /* 0x000fea0003800000 */
[----:B------:R-:W-:Y:S01]  /*6c60*/  BPT.TRAP 0x1 ;  /* 0x000000040000795c */ /* 0x000fe20000300000 */
.L_x_12371:
[----:B------:R-:W-:Y:S05]  /*6c70*/  BSYNC B0 ;  /* 0x0000000000007941 */ /* 0x000fea0003800000 */
.L_x_12370:
[----:B------:R-:W5:Y:S01]  /*6c80*/  SYNCS.PHASECHK.TRANS64.TRYWAIT P2, [R32+URZ+0x2d8b0], R85 ;  /* 0x02d8b055200075a7 */ /* 0x000f62000804017f */
[----:B------:R-:W-:Y:S04]  /*6c90*/  BSSY B0, `(.L_x_12372) ;  /* 0x0000002000007945 */ /* 0x000fe80003800000 */
[----:B-----5:R-:W-:Y:S05]  /*6ca0*/  @!P2 BRA `(.L_x_12373) ;  /* 0x0000017400b0a947 */ /* 0x020fea0003800000 */
.L_x_12602:
[----:B------:R-:W-:Y:S05]  /*6cb0*/  BSYNC B0 ;  /* 0x0000000000007941 */ /* 0x000fea0003800000 */
.L_x_12372:
[----:B------:R-:W-:Y:S01]  /*6cc0*/  ULDC.64 UR4, c[0x0][0x328] ;  /* 0x0000ca0000047ab9 */ /* 0x000fe20000000a00 */
[----:B------:R-:W-:Y:S01]  /*6cd0*/  BSSY B0, `(.L_x_12374) ;  /* 0x000003c000007945 */ /* 0x000fe20003800000 */
[----:B------:R-:W-:Y:S02]  /*6ce0*/  IMAD R82, R82, UR4, RZ ;  /* 0x0000000452527c24 */ /* 0x000fe4000f8e02ff */
[----:B-1234-:R-:W-:-:S04]  /*6cf0*/  IMAD.WIDE.U32 R12, R81, UR4, RZ ;  /* 0x00000004510c7c25 */ /* 0x01efc8000f8e00ff */
[----:B------:R-:W-:Y:S01]  /*6d00*/  IMAD R81, R81, UR5, R82 ;  /* 0x0000000551517c24 */ /* 0x000fe2000f8e0252 */
[----:B------:R-:W-:Y:S02]  /*6d10*/  ULDC.64 UR4, c[0x0][0x338] ;  /* 0x0000ce0000047ab9 */ /* 0x000fe40000000a00 */
[----:B------:R-:W-:Y:S02]  /*6d20*/  IMAD R83, R83, UR4, RZ ;  /* 0x0000000453537c24 */ /* 0x000fe4000f8e02ff */
[----:B------:R-:W-:Y:S02]  /*6d30*/  IADD3 R13, R13, R81, RZ ;  /* 0x000000510d0d7210 */ /* 0x000fe40007ffe0ff */
        /* <DEDUP_REMOVED lines=12> */
[----:B------:R-:W-:-:S03]  /*6e00*/  ISETP.GT.AND P2, PT, R84, R154, PT ;  /* 0x0000009a5400720c */ /* 0x000fc60003f44270 */
[----:B------:R0:W2:Y:S10]  /*6e10*/  SHFL.IDX PT, R41, R12, RZ, 0x1e1f ;  /* 0x001e1fff0c297589 */ /* 0x0000b400000e0000 */
[----:B0-----:R-:W-:Y:S05]  /*6e20*/  @!P2 BRA `(.L_x_12375) ;  /* 0x000000000098a947 */ /* 0x001fea0003800000 */
[----:B------:R-:W3:Y:S01]  /*6e30*/  LDL R15, [R1+0x58] ;  /* 0x00005800010f7983 */ /* 0x000ee20000100800 */
[----:B------:R-:W-:-:S03]  /*6e40*/  ULDC UR4, c[0x0][0x2f4] ;  /* 0x0000bd0000047ab9 */ /* 0x000fc60000000800 */
[----:B------:R-:W4:Y:S04]  /*6e50*/  LDL R14, [R1+0x54] ;  /* 0x00005400010e7983 */ /* 0x000f280000100800 */
[----:B------:R-:W5:Y:S04]  /*6e60*/  LDL R46, [R1+0x48] ;  /* 0x00004800012e7983 */ /* 0x000f680000100800 */
[----:B------:R-:W5:Y:S01]  /*6e70*/  LDL R45, [R1+0x4c] ;  /* 0x00004c00012d7983 */ /* 0x000f620000100800 */
[C---:B------:R-:W-:Y:S02]  /*6e80*/  ISETP.GE.AND P5, PT, R16.reuse, UR4, PT ;  /* 0x0000000410007c0c */ /* 0x040fe4000bfa6270 */
        /* <DEDUP_REMOVED lines=13> */
[----:B-----5:R-:W-:-:S04]  /*6f60*/  @!P5 IMAD.SHL.U32 R11, R46, 0x8, RZ ;  /* 0x000000082e0bd824 */ /* 0x020fc800078e00ff */
[----:B0-----:R-:W-:-:S05]  /*6f70*/  @!P5 IMAD.WIDE R42, R11, 0x2, R40 ;  /* 0x000000020b2ad825 */ /* 0x001fca00078e0228 */
[----:B-1----:R0:W-:Y:S01]  /*6f80*/  @!P5 ST.E.128 desc[UR38][R42.64], R12 ;  /* 0x0000000c2a00d985 */ /* 0x0021e2000c101d26 */
        /* <DEDUP_REMOVED lines=16> */
.L_x_12375:
[----:B------:R-:W-:Y:S05]  /*7090*/  BSYNC B0 ;  /* 0x0000000000007941 */ /* 0x000fea0003800000 */
.L_x_12374:
[----:B------:R-:W-:Y:S01]  /*70a0*/  @!PT LDS RZ, [RZ] ;  /* 0x00000000fffff984 */ /* 0x000fe20000000800 */
[----:B------:R-:W-:Y:S01]  /*70b0*/  @!PT LDS RZ, [RZ] ;  /* 0x00000000fffff984 */ /* 0x000fe20000000800 */
[----:B------:R-:W-:Y:S01]  /*70c0*/  @!PT LDS RZ, [RZ] ;  /* 0x00000000fffff984 */ /* 0x000fe20000000800 */
[----:B------:R-:W-:Y:S01]  /*70d0*/  @!PT LDS RZ, [RZ] ;  /* 0x00000000fffff984 */ /* 0x000fe20000000800 */
[----:B------:R3:W-:Y:S06]  /*70e0*/  MEMBAR.ALL.CTA ;  /* 0x0000000000007992 */ /* 0x0007ec0000008000 */
[----:B---3--:R-:W3:Y:S01]  /*70f0*/  FENCE.VIEW.ASYNC.S ;  /* 0x00000000000073c6 */ /* 0x008ee20000000000 */
[----:B------:R-:W-:Y:S02]  /*7100*/  VIADD R18, R18, 0x1 ;  /* 0x0000000112127836 */ /* 0x000fe40000000000 */
[----:B------:R-:W-:Y:S01]  /*7110*/  @!P3 VIADD R32, R32, 0x2d8c0 ;  /* 0x0002d8c02020b836 */ /* 0x000fe20000000000 */
[----:B---3--:R3:W-:Y:S02]  /*7120*/  BAR.SYNC.DEFER_BLOCKING R100, 0x80 ;  /* 0x000200640000751d */ /* 0x0087e40000010000 */
[----:B------:R-:W-:-:S02]  /*7130*/  ISETP.NE.AND P2, PT, R18, 0x2, PT ;  /* 0x000000021200780c */ /* 0x000fc40003f45270 */
[----:B------:R-:W-:Y:S02]  /*7140*/  @!P3 PRMT R32, RZ, 0x654, R32 ;  /* 0x00000654ff20b816 */ /* 0x000fe40000000020 */
[----:B------:R-:W-:Y:S02]  /*7150*/  SEL R11, RZ, 0x1, P2 ;  /* 0x00000001ff0b7807 */ /* 0x000fe40001000000 */
[----:B------:R-:W-:Y:S02]  /*7160*/  SEL R18, R18, RZ, P2 ;  /* 0x000000ff12127207 */ /* 0x000fe40001000000 */
[----:B------:R-:W-:Y:S01]  /*7170*/  LOP3.LUT R138, R138, R11, RZ, 0x3c, !PT ;  /* 0x0000000b8a8a7212 */ /* 0x000fe200078e3cff */
[----:B------:R3:W-:Y:S01]  /*7180*/  @!P3 SYNCS.ARRIVE.TRANS64.RED.A1T0 RZ, [R32+URZ], RZ ;  /* 0x000000ff20ffb9a7 */ /* 0x0007e2000810043f */
[----:B------:R-:W-:Y:S05]  /*7190*/  @P1 BRA `(.L_x_12376) ;  /* 0xffffffb4005c1947 */ /* 0x000fea000383ffff */
[----:B0-----:R-:W0:Y:S01]  /*71a0*/  S2R R12, SR_TID.X ;  /* 0x00000000000c7919 */ /* 0x001e220000002100 */
[----:B------:R-:W-:Y:S02]  /*71b0*/  PLOP3.LUT P0, PT, PT, PT, PT, 0x8, 0x0 ;  /* 0x000000000000781c */ /* 0x000fe40003f0e170 */
[----:B0-----:R-:W-:-:S04]  /*71c0*/  SHF.R.U32.HI R12, RZ, 0x7, R12 ;  /* 0x00000007ff0c7819 */ /* 0x001fc8000001160c */
[----:B------:R-:W-:-:S13]  /*71d0*/  ISETP.NE.AND P4, PT, R12, 0x1, PT ;  /* 0x000000010c00780c */ /* 0x000fda0003f85270 */
[----:B------:R-:W-:Y:S06]  /*71e0*/  @!P4 BAR.ARV 0x9, 0x100 ;  /* 0x024400000000cb1d */ /* 0x000fec0000002000 */
.L_x_12313:
[----:B------:R-:W4:Y:S01]  /*71f0*/  LDL R5, [R1+0x84] ;  /* 0x0000840001057983 */ /* 0x000f220000100800 */
[----:B------:R-:W0:Y:S01]  /*7200*/  LDC R0, c[0x0][0x448] ;  /* 0x00011200ff007b82 */ /* 0x000e220000000800 */
        /* <DEDUP_REMOVED lines=22> */
[----:B------:R-:W-:Y:S02]  /*7370*/  CS2R R90, SRZ ;  /* 0x00000000005a7805 */ /* 0x000fe4000001ff00 */
[----:B0-----:R-:W-:-:S13]  /*7380*/  ISETP.NE.AND P1, PT, R0, 0x1, PT ;  /* 0x000000010000780c */ /* 0x001fda0003f25270 */
[----:B------:R-:W0:Y:S08]  /*7390*/  @P1 LDC R3, c[0x0][0x44c] ;  /* 0x00011300ff031b82 */ /* 0x000e300000000800 */
[----:B------:R-:W1:Y:S01]  /*73a0*/  @P1 LDC R4, c[0x0][0x450] ;  /* 0x00011400ff041b82 */ /* 0x000e620000000800 */
[----:B----4-:R-:W-:-:S04]  /*73b0*/  VIADD R0, R5, 0xbf ;  /* 0x000000bf05007836 */ /* 0x010fc80000000000 */
[----:B0-----:R-:W-:-:S05]  /*73c0*/  @P1 IMAD.HI.U32 R3, R0, R3, RZ ;  /* 0x0000000300031227 */ /* 0x001fca00078e00ff */
[----:B-1----:R-:W-:Y:S02]  /*73d0*/  @P1 SHF.R.U32.HI R0, RZ, R4, R3 ;  /* 0x00000004ff001219 */ /* 0x002fe40000011603 */
[----:B------:R-:W-:Y:S02]  /*73e0*/  PLOP3.LUT P1, PT, PT, PT, PT, 0x80, 0x0 ;  /* 0x000000000000781c */ /* 0x000fe40003f2f070 */
[----:B------:R-:W-:Y:S02]  /*73f0*/  IADD3 R0, R101, R0, RZ ;  /* 0x0000000065007210 */ /* 0x000fe40007ffe0ff */
[----:B---3--:R-:W-:Y:S02]  /*7400*/  CS2R R100, SRZ ;  /* 0x0000000000647805 */ /* 0x008fe4000001ff00 */
[----:B------:R-:W-:-:S04]  /*7410*/  SHF.R.S32.HI R3, RZ, 0x1f, R0 ;  /* 0x0000001fff037819 */ /* 0x000fc80000011400 */
[----:B------:R-:W-:Y:S01]  /*7420*/  LEA.HI R3, R3, R0, RZ, 0x7 ;  /* 0x0000000003037211 */ /* 0x000fe200078f38ff */
[----:B------:R-:W-:-:S03]  /*7430*/  IMAD.MOV.U32 R0, RZ, RZ, RZ ;  /* 0x000000ffff007224 */ /* 0x000fc600078e00ff */
[----:B------:R-:W-:-:S04]  /*7440*/  SHF.R.S32.HI R3, RZ, 0x7, R3 ;  /* 0x00000007ff037819 */ /* 0x000fc80000011403 */
[----:B------:R-:W-:Y:S01]  /*7450*/  VIMNMX R88, R102, R3, PT ;  /* 0x0000000366587248 */ /* 0x000fe20003fe0100 */
[----:B------:R-:W-:Y:S01]  /*7460*/  IMAD.MOV.U32 R3, RZ, RZ, RZ ;  /* 0x000000ffff037224 */ /* 0x000fe200078e00ff */
[----:B------:R-:W-:Y:S02]  /*7470*/  CS2R R102, SRZ ;  /* 0x0000000000667805 */ /* 0x000fe4000001ff00 */
[----:B------:R-:W-:Y:S01]  /*7480*/  ISETP.GE.AND P2, PT, R88, 0x1, PT ;  /* 0x000000015800780c */ /* 0x000fe20003f46270 */
[----:B------:R-:W-:-:S12]  /*7490*/  @P0 BRA `(.L_x_12377) ;  /* 0x00000000000c0947 */ /* 0x000fd80003800000 */
[----:B------:R-:W0:Y:S01]  /*74a0*/  FENCE.VIEW.ASYNC.G ;  /* 0x00000000000073c6 */ /* 0x000e220000000100 */
[----:B------:R-:W-:Y:S05]  /*74b0*/  WARPSYNC.ALL ;  /* 0x0000000000007948 */ /* 0x000fea0003800000 */
[----:B0-----:R-:W-:Y:S06]  /*74c0*/  BAR.ARV 0xc, 0x200 ;  /* 0x0308000000007b1d */ /* 0x001fec0000002000 */
.L_x_12377:
[----:B------:R-:W-:Y:S02]  /*74d0*/  IMAD.MOV.U32 R28, RZ, RZ, RZ ;  /* 0x000000ffff1c7224 */ /* 0x000fe400078e00ff */
        /* <DEDUP_REMOVED lines=11> */
.L_x_12605:
[----:B------:R-:W1:Y:S01]  /*7590*/  LDL R3, [R1+0x5c] ;  /* 0x00005c0001037983 */ /* 0x000e620000100800 */
[----:B------:R-:W-:Y:S01]  /*75a0*/  BSSY B6, `(.L_x_12380) ;  /* 0x000001b000067945 */ /* 0x000fe20003800000 */
[----:B-1----:R-:W-:-:S05]  /*75b0*/  IMAD.HI R0, R3, 0x55555556, RZ ;  /* 0x5555555603007827 */ /* 0x002fca00078e02ff */
[----:B------:R-:W-:-:S05]  /*75c0*/  LEA.HI R44, R0, R0, RZ, 0x1 ;  /* 0x00000000002c7211 */ /* 0x000fca00078f08ff */
[----:B------:R-:W-:Y:S01]  /*75d0*/  IMAD R44, R44, -0x3, R3 ;  /* 0xfffffffd2c2c7824 */ /* 0x000fe200078e0203 */
[----:B------:R-:W-:-:S04]  /*75e0*/  IADD3 R3, R2, 0x21800, RZ ;  /* 0x0002180002037810 */ /* 0x000fc80007ffe0ff */
[----:B------:R-:W-:Y:S01]  /*75f0*/  LOP3.LUT P0, RZ, R3, 0x3ff, RZ, 0xc0, !PT ;  /* 0x000003ff03ff7812 */ /* 0x000fe2000780c0ff */
[----:B------:R-:W-:-:S05]  /*7600*/  IMAD R0, R44, 0x2000, R3 ;  /* 0x000020002c007824 */ /* 0x000fca00078e0203 */
[----:B------:R-:W-:-:S04]  /*7610*/  SHF.R.U32.HI R0, RZ, 0x4, R0 ;  /* 0x00000004ff007819 */ /* 0x000fc80000011600 */
[----:B------:R-:W-:-:S05]  /*7620*/  LOP3.LUT R0, R0, 0x3fff, RZ, 0xc0, !PT ;  /* 0x00003fff00007812 */ /* 0x000fca00078ec0ff */
[----:B------:R1:W-:Y:S01]  /*7630*/  STL [R1+0x64], R0 ;  /* 0x0000640001007387 */ /* 0x0003e20000100800 */
        /* <DEDUP_REMOVED lines=16> */
[----:B-12--5:R-:W-:Y:S05]  /*7740*/  CALL.ABS.NOINC R14 ;  /* 0x000000000e007343 */ /* 0x026fea0003c00000 */
.L_x_12381:
[----:B------:R-:W-:Y:S05]  /*7750*/  BSYNC B6 ;  /* 0x0000000000067941 */ /* 0x000fea0003800000 */
.L_x_12380:
        /* <DEDUP_REMOVED lines=13> */
.L_x_12385:
[----:B----4-:R4:W0:Y:S02]  /*7830*/  SYNCS.PHASECHK.TRANS64.TRYWAIT P0, [R2+URZ+0x2d800], R3 ;  /* 0x02d80003020075a7 */ /* 0x010824000800017f */
[----:B0-----:R-:W-:Y:S05]  /*7840*/  @!P0 NANOSLEEP.SYNCS 0x989680 ;  /* 0x009896800000895d */ /* 0x001fea0003900000 */
[----:B------:R-:W0:Y:S02]  /*7850*/  @!P0 SYNCS.PHASECHK.TRANS64 P0, [R2+URZ+0x2d800], R3 ;  /* 0x02d80003020085a7 */ /* 0x000e24000800007f */
[----:B0-----:R-:W-:Y:S05]  /*7860*/  @!P0 BRA `(.L_x_12385) ;  /* 0xfffffffc00f08947 */ /* 0x001fea000383ffff */
.L_x_12384:
[----:B------:R-:W-:Y:S05]  /*7870*/  BSYNC B0 ;  /* 0x0000000000007941 */ /* 0x000fea0003800000 */
.L_x_12383:
[----:B------:R-:W-:Y:S05]  /*7880*/  BRA `(.L_x_12386) ;  /* 0x0000003c00147947 */ /* 0x000fea0003800000 */
.L_x_12382:
[----:B------:R-:W-:Y:S01]  /*7890*/  ULOP3.LUT UP0, URZ, UR42, 0x1bf, URZ, 0xc0, !UPT ;  /* 0x000001bf2a3f7892 */ /* 0x000fe2000f80c03f */
[----:B-1---5:R-:W-:Y:S01]  /*78a0*/  SHF.R.S32.HI R0, RZ, 0x1f, R97 ;  /* 0x0000001fff007819 */ /* 0x022fe20000011461 */
[----:B------:R-:W-:Y:S01]  /*78b0*/  ULDC.64 UR4, c[0x0][0x3f8] ;  /* 0x0000fe0000047ab9 */ /* 0x000fe20000000a00 */
[----:B------:R-:W-:Y:S01]  /*78c0*/  ULDC.64 UR6, c[0x0][0x408] ;  /* 0x0001020000067ab9 */ /* 0x000fe20000000a00 */
[----:B------:R-:W-:Y:S02]  /*78d0*/  IMAD.WIDE.U32 R24, R97, UR4, RZ ;  /* 0x0000000461187c25 */ /* 0x000fe4000f8e00ff */
[----:B------:R-:W-:Y:S02]  /*78e0*/  PLOP3.LUT P0, PT, PT, PT, UP0, 0x80, 0x0 ;  /* 0x000000000000781c */ /* 0x000fe40003f0f008 */
[C---:B------:R-:W-:Y:S02]  /*78f0*/  IMAD R4, R0.reuse, UR4, RZ ;  /* 0x0000000400047c24 */ /* 0x040fe4000f8e02ff */
        /* <DEDUP_REMOVED lines=11> */
[----:B0-----:R0:W1:Y:S01]  /*79b0*/  LDC.64 R14, c[0x4][R0] ;  /* 0x01000000000e7b82 */ /* 0x0010620000000a00 */
        /* <DEDUP_REMOVED lines=10> */
[----:B-12---:R-:W-:Y:S05]  /*7a60*/  CALL.ABS.NOINC R14 ;  /* 0x000000000e007343 */ /* 0x006fea0003c00000 */
.L_x_12387:
[----:B------:R-:W3:Y:S01]  /*7a70*/  LDL R20, [R1+0x84] ;  /* 0x0000840001147983 */ /* 0x000ee20000100800 */
[----:B------:R-:W-:Y:S01]  /*7a80*/  ULDC.U8 UR4, c[0x0][0x410] ;  /* 0x0001040000047ab9 */ /* 0x000fe20000000000 */
[----:B------:R-:W-:Y:S01]  /*7a90*/  BSSY B0, `(.L_x_12388) ;  /* 0x000039c000007945 */ /* 0x000fe20003800000 */
[----:B------:R-:W-:Y:S01]  /*7aa0*/  ISETP.NE.AND P0, PT, RZ, UR4, PT ;  /* 0x00000004ff007c0c */ /* 0x000fe2000bf05270 */
[----:B---3--:R-:W-:-:S12]  /*7ab0*/  IMAD.IADD R10, R154, 0x1, R20 ;  /* 0x000000019a0a7824 */ /* 0x008fd800078e0214 */
[----:B------:R-:W-:Y:S05]  /*7ac0*/  @!P0 BRA `(.L_x_12389) ;  /* 0x0000001c00548947 */ /* 0x000fea0003800000 */
[----:B------:R-:W1:Y:S01]  /*7ad0*/  LDC R45, c[0x0][0x448] ;  /* 0x00011200ff2d7b82 */ /* 0x000e620000000800 */
[----:B------:R-:W-:Y:S01]  /*7ae0*/  ULDC.64 UR4, c[0x0][0x3f8] ;  /* 0x0000fe0000047ab9 */ /* 0x000fe20000000a00 */
[----:B------:R-:W-:Y:S01]  /*7af0*/  ULDC.64 UR6, c[0x0][0x408] ;  /* 0x0001020000067ab9 */ /* 0x000fe20000000a00 */
[----:B------:R-:W-:Y:S01]  /*7b00*/  MOV R6, R24 ;  /* 0x0000001800067202 */ /* 0x000fe20000000f00 */
[----:B------:R-:W-:Y:S02]  /*7b10*/  IMAD.MOV.U32 R7, RZ, RZ, R29 ;  /* 0x000000ffff077224 */ /* 0x000fe400078e001d */
[----:B------:R-:W-:Y:S02]  /*7b20*/  IMAD.MOV.U32 R8, RZ, RZ, R26 ;  /* 0x000000ffff087224 */ /* 0x000fe400078e001a */
[----:B------:R-:W-:Y:S01]  /*7b30*/  IMAD.MOV.U32 R9, RZ, RZ, R31 ;  /* 0x000000ffff097224 */ /* 0x000fe200078e001f */
[----:B-1----:R-:W-:-:S13]  /*7b40*/  ISETP.NE.AND P0, PT, R45, 0x1, PT ;  /* 0x000000012d00780c */ /* 0x002fda0003f05270 */
[----:B------:R-:W1:Y:S08]  /*7b50*/  @P0 LDC R3, c[0x0][0x44c] ;  /* 0x00011300ff030b82 */ /* 0x000e700000000800 */
[----:B------:R-:W3:Y:S01]  /*7b60*/  @P0 LDC R5, c[0x0][0x450] ;  /* 0x00011400ff050b82 */ /* 0x000ee20000000800 */
[----:B-1----:R-:W-:-:S04]  /*7b70*/  @P0 IMAD.HI.U32 R0, R10, R3, RZ ;  /* 0x000000030a000227 */ /* 0x002fc800078e00ff */
[----:B------:R-:W-:Y:S01]  /*7b80*/  IMAD.MOV.U32 R3, RZ, RZ, R10 ;  /* 0x000000ffff037224 */ /* 0x000fe200078e000a */
[----:B---3--:R-:W-:-:S04]  /*7b90*/  @P0 SHF.R.U32.HI R3, RZ, R5, R0 ;  /* 0x00000005ff030219 */ /* 0x008fc80000011600 */
        /* <DEDUP_REMOVED lines=11> */
[----:B------:R-:W-:Y:S01]  /*7c50*/  UMOV UR4, 0xffffffff ;  /* 0xffffffff00047882 */ /* 0x000fe20000000000 */
[----:B------:R-:W-:Y:S02]  /*7c60*/  LEA R4, P1, R8, UR6, 0x1 ;  /* 0x0000000608047c11 */ /* 0x000fe4000f8208ff */
[----:B------:R-:W-:Y:S02]  /*7c70*/  IADD3 R5, R9, R5, RZ ;  /* 0x0000000509057210 */ /* 0x000fe40007ffe0ff */
[----:B------:R-:W-:Y:S02]  /*7c80*/  LEA.HI.X R13, R6, UR5, R13, 0x1, P0 ;  /* 0x00000005060d7c11 */ /* 0x000fe400080f0c0d */
[----:B------:R-:W-:Y:S01]  /*7c90*/  LEA.HI.X R5, R8, UR7, R5, 0x1, P1 ;  /* 0x0000000708057c11 */ /* 0x000fe200088f0c05 */
[----:B------:R-:W-:Y:S06]  /*7ca0*/  BRA.DIV UR4, `(.L_x_12390) ;  /* 0x0000016a04047947 */ /* 0x000fec000b800000 */
[----:B------:R1:W3:Y:S04]  /*7cb0*/  SHFL.IDX PT, R3, R13, RZ, 0x1e1f ;  /* 0x001e1fff0d037589 */ /* 0x0002e800000e0000 */
[----:B------:R-:W4:Y:S04]  /*7cc0*/  SHFL.IDX PT, R0, R0, RZ, 0x1e1f ;  /* 0x001e1fff00007589 */ /* 0x000f2800000e0000 */
[----:B------:R-:W0:Y:S04]  /*7cd0*/  SHFL.IDX PT, R5, R5, RZ, 0x1e1f ;  /* 0x001e1fff05057589 */ /* 0x000e2800000e0000 */
[----:B-1----:R-:W0:Y:S02]  /*7ce0*/  SHFL.IDX PT, R4, R4, RZ, 0x1e1f ;  /* 0x001e1fff04047589 */ /* 0x002e2400000e0000 */
.L_x_12611:
        /* <DEDUP_REMOVED lines=13> */
[----:B------:R-:W-:-:S02]  /*7dc0*/  CS2R R24, SRZ ;  /* 0x0000000000187805 */ /* 0x000fc4000001ff00 */
[----:B0-----:R-:W-:Y:S02]  /*7dd0*/  CS2R R14, SRZ ;  /* 0x00000000000e7805 */ /* 0x001fe4000001ff00 */
[----:B------:R-:W-:Y:S01]  /*7de0*/  CS2R R10, SRZ ;  /* 0x00000000000a7805 */ /* 0x000fe2000001ff00 */
[----:B------:R-:W-:Y:S06]  /*7df0*/  @P0 BRA `(.L_x_12392) ;  /* 0x0000000400300947 */ /* 0x000fec0003800000 */
[----:B------:R-:W3:Y:S01]  /*7e00*/  LDL R42, [R1+0x74] ;  /* 0x00007400012a7983 */ /* 0x000ee20000100800 */
[----:B------:R-:W-:-:S03]  /*7e10*/  ULDC UR4, c[0x0][0x3f4] ;  /* 0x0000fd0000047ab9 */ /* 0x000fc60000000800 */
[----:B--2---:R-:W2:Y:S04]  /*7e20*/  LDL R41, [R1+0x6c] ;  /* 0x00006c0001297983 */ /* 0x004ea80000100800 */
[----:B------:R-:W4:Y:S04]  /*7e30*/  LDL R40, [R1+0x70] ;  /* 0x0000700001287983 */ /* 0x000f280000100800 */
        /* <DEDUP_REMOVED lines=10> */
[C---:B---3--:R-:W-:Y:S01]  /*7ee0*/  ISETP.GE.AND P3, PT, R42.reuse, UR4, PT ;  /* 0x000000042a007c0c */ /* 0x048fe2000bf66270 */
[C---:B------:R-:W-:Y:S01]  /*7ef0*/  IMAD.SHL.U32 R9, R42.reuse, 0x2, RZ ;  /* 0x000000022a097824 */ /* 0x040fe200078e00ff */
[----:B------:R-:W-:Y:S02]  /*7f00*/  SHF.R.S32.HI R8, RZ, 0x1f, R42 ;  /* 0x0000001fff087819 */ /* 0x000fe4000001142a */
[C---:B--2---:R-:W-:Y:S01]  /*7f10*/  ISETP.GE.AND P2, PT, R41.reuse, UR4, PT ;  /* 0x0000000429007c0c */ /* 0x044fe2000bf46270 */
[----:B------:R-:W-:Y:S01]  /*7f20*/  IMAD.SHL.U32 R49, R41, 0x2, RZ ;  /* 0x0000000229317824 */ /* 0x000fe200078e00ff */
[----:B------:R-:W-:Y:S02]  /*7f30*/  SHF.L.U64.HI R14, R42, 0x1, R8 ;  /* 0x000000012a0e7819 */ /* 0x000fe40000010208 */
[C---:B----4-:R-:W-:Y:S01]  /*7f40*/  ISETP.GE.AND P1, PT, R40.reuse, UR4, PT ;  /* 0x0000000428007c0c */ /* 0x050fe2000bf26270 */
[----:B------:R-:W-:Y:S01]  /*7f50*/  IMAD.SHL.U32 R43, R40, 0x2, RZ ;  /* 0x00000002282b7824 */ /* 0x000fe200078e00ff */
[----:B------:R-:W-:-:S02]  /*7f60*/  SHF.R.S32.HI R6, RZ, 0x1f, R41 ;  /* 0x0000001fff067819 */ /* 0x000fc40000011429 */
[C---:B------:R-:W-:Y:S01]  /*7f70*/  ISETP.GE.AND P0, PT, R39.reuse, UR4, PT ;  /* 0x0000000427007c0c */ /* 0x040fe2000bf06270 */
[----:B------:R-:W-:Y:S01]  /*7f80*/  IMAD.SHL.U32 R7, R39, 0x2, RZ ;  /* 0x0000000227077824 */ /* 0x000fe200078e00ff */
[-C--:B------:R-:W-:Y:S02]  /*7f90*/  @!P3 IADD3 R8, P5, R4, R9.reuse, RZ ;  /* 0x000000090408b210 */ /* 0x080fe40007fbe0ff */
[----:B------:R-:W-:Y:S02]  /*7fa0*/  @!P3 IADD3 R10, P4, R0, R9, RZ ;  /* 0x00000009000ab210 */ /* 0x000fe40007f9e0ff */
[----:B------:R-:W-:Y:S01]  /*7fb0*/  SHF.L.U64.HI R6, R41, 0x1, R6 ;  /* 0x0000000129067819 */ /* 0x000fe20000010206 */
[----:B------:R-:W-:Y:S01]  /*7fc0*/  @!P3 IMAD.X R9, R5, 0x1, R14, P5 ;  /* 0x000000010509b824 */ /* 0x000fe200028e060e */
[----:B------:R-:W-:Y:S02]  /*7fd0*/  @!P3 IADD3.X R11, R3, R14, RZ, P4, !PT ;  /* 0x0000000e030bb210 */ /* 0x000fe400027fe4ff */
[----:B------:R-:W-:-:S02]  /*7fe0*/  @!P2 IADD3 R48, P5, R4, R49, RZ ;  /* 0x000000310430a210 */ /* 0x000fc40007fbe0ff */
[----:B------:R-:W-:Y:S01]  /*7ff0*/  @!P2 IADD3 R50, P4, R0, R49, RZ ;  /* 0x000000310032a210 */ /* 0x000fe20007f9e0ff */
[----:B------:R0:W5:Y:S01]  /*8000*/  @!P3 LD.E.64 R32, desc[UR38][R10.64] ;  /* 0x000000260a20b980 */ /* 0x000162000c101b00 */
[----:B------:R-:W-:Y:S01]  /*8010*/  SHF.R.S32.HI R12, RZ, 0x1f, R40 ;  /* 0x0000001fff0c7819 */ /* 0x000fe20000011428 */
[--C-:B------:R-:W-:Y:S01]  /*8020*/  @!P2 IMAD.X R49, R5, 0x1, R6.reuse, P5 ;  /* 0x000000010531a824 */ /* 0x100fe200028e0606 */
[-C--:B------:R-:W-:Y:S01]  /*8030*/  @!P1 IADD3 R42, P5, R4, R43.reuse, RZ ;  /* 0x0000002b042a9210 */ /* 0x080fe20007fbe0ff */
[----:B------:R-:W-:Y:S01]  /*8040*/  @!P2 IMAD.X R51, R3, 0x1, R6, P4 ;  /* 0x000000010333a824 */ /* 0x000fe200020e0606 */
[----:B------:R-:W-:Y:S01]  /*8050*/  SHF.L.U64.HI R12, R40, 0x1, R12 ;  /* 0x00000001280c7819 */ /* 0x000fe2000001020c */
[----:B------:R1:W5:Y:S01]  /*8060*/  @!P3 LD.E.64 R30, desc[UR38][R8.64] ;  /* 0x00000026081eb980 */ /* 0x000362000c101b00 */
[----:B------:R-:W-:Y:S02]  /*8070*/  SHF.R.S32.HI R13, RZ, 0x1f, R39 ;  /* 0x0000001fff0d7819 */ /* 0x000fe40000011427 */
[----:B------:R-:W-:-:S02]  /*8080*/  @!P1 IADD3 R46, P4, R0, R43, RZ ;  /* 0x0000002b002e9210 */ /* 0x000fc40007f9e0ff */
[----:B------:R-:W-:Y:S02]  /*8090*/  SHF.R.S32.HI R20, RZ, 0x1f, R38 ;  /* 0x0000001fff147819 */ /* 0x000fe40000011426 */
[----:B------:R-:W-:Y:S01]  /*80a0*/  SHF.L.U32 R21, R38, 0x1, RZ ;  /* 0x0000000126157819 */ /* 0x000fe200000006ff */
[----:B------:R-:W-:Y:S01]  /*80b0*/  @!P1 IMAD.X R47, R3, 0x1, R12, P4 ;  /* 0x00000001032f9824 */ /* 0x000fe200020e060c */
[----:B------:R-:W-:Y:S02]  /*80c0*/  @!P1 IADD3.X R43, R5, R12, RZ, P5, !PT ;  /* 0x0000000c052b9210 */ /* 0x000fe40002ffe4ff */
[----:B0-----:R-:W-:Y:S02]  /*80d0*/  CS2R R10, SRZ ;  /* 0x00000000000a7805 */ /* 0x001fe4000001ff00 */
[----:B------:R-:W-:Y:S01]  /*80e0*/  SHF.L.U64.HI R14, R39, 0x1, R13 ;  /* 0x00000001270e7819 */ /* 0x000fe2000001020d */
[----:B------:R-:W5:Y:S01]  /*80f0*/  @!P2 LD.E.64 R28, desc[UR38][R50.64] ;  /* 0x00000026321ca980 */ /* 0x000f62000c101b00 */
[----:B------:R-:W-:-:S02]  /*8100*/  @!P0 IADD3 R40, P5, R0, R7, RZ ;  /* 0x0000000700288210 */ /* 0x000fc40007fbe0ff */
[----:B------:R-:W-:Y:S02]  /*8110*/  ISETP.GE.AND P4, PT, R52, UR4, PT ;  /* 0x0000000434007c0c */ /* 0x000fe4000bf86270 */
[----:B-1----:R-:W-:Y:S02]  /*8120*/  CS2R R8, SRZ ;  /* 0x0000000000087805 */ /* 0x002fe4000001ff00 */
[----:B------:R-:W-:Y:S01]  /*8130*/  SHF.L.U64.HI R20, R38, 0x1, R20 ;  /* 0x0000000126147819 */ /* 0x000fe20000010214 */
[--C-:B------:R-:W-:Y:S01]  /*8140*/  @!P0 IMAD.X R41, R3, 0x1, R14.reuse, P5 ;  /* 0x0000000103298824 */ /* 0x100fe200028e060e */
[----:B------:R-:W-:Y:S01]  /*8150*/  @!P0 IADD3 R6, P5, R4, R7, RZ ;  /* 0x0000000704068210 */ /* 0x000fe20007fbe0ff */
[----:B------:R-:W5:Y:S04]  /*8160*/  @!P2 LD.E.64 R26, desc[UR38][R48.64] ;  /* 0x00000026301aa980 */ /* 0x000f68000c101b00 */
[----:B------:R-:W-:Y:S01]  /*8170*/  @!P0 IMAD.X R7, R5, 0x1, R14, P5 ;  /* 0x0000000105078824 */ /* 0x000fe200028e060e */
[----:B------:R-:W-:Y:S01]  /*8180*/  ISETP.GE.AND P5, PT, R38, UR4, PT ;  /* 0x0000000426007c0c */ /* 0x000fe2000bfa6270 */
[----:B------:R-:W5:Y:S01]  /*8190*/  @!P1 LD.E.64 R24, desc[UR38][R46.64] ;  /* 0x000000262e189980 */ /* 0x000f62000c101b00 */
[----:B------:R-:W-:-:S02]  /*81a0*/  @!P4 IMAD.MOV.U32 R12, RZ, RZ, R0 ;  /* 0x000000ffff0cc224 */ /* 0x000fc400078e0000 */
[----:B------:R-:W-:Y:S02]  /*81b0*/  @!P4 IMAD.MOV.U32 R13, RZ, RZ, R3 ;  /* 0x000000ffff0dc224 */ /* 0x000fe400078e0003 */
[----:B------:R-:W-:-:S04]  /*81c0*/  @!P4 IMAD.WIDE R14, R52, 0x2, R4 ;  /* 0x00000002340ec825 */ /* 0x000fc800078e0204 */
[----:B------:R-:W-:Y:S01]  /*81d0*/  @!P4 IMAD.WIDE R12, R52, 0x2, R12 ;  /* 0x00000002340cc825 */ /* 0x000fe200078e020c */
[----:B------:R0:W5:Y:S04]  /*81e0*/  @!P4 LD.E.64 R34, desc[UR38][R14.64] ;  /* 0x000000260e22c980 */ /* 0x000168000c101b00 */
[----:B------:R1:W5:Y:S01]  /*81f0*/  @!P4 LD.E.64 R36, desc[UR38][R12.64] ;  /* 0x000000260c24c980 */ /* 0x000362000c101b00 */
[----:B------:R-:W-:-:S05]  /*8200*/  @!P5 IADD3 R38, P4, R0, R21, RZ ;  /* 0x000000150026d210 */ /* 0x000fca0007f9e0ff */
[--C-:B------:R-:W-:Y:S01]  /*8210*/  @!P5 IMAD.X R39, R3, 0x1, R20.reuse, P4 ;  /* 0x000000010327d824 */ /* 0x100fe200020e0614 */
[----:B------:R-:W-:Y:S02]  /*8220*/  @!P5 IADD3 R4, P4, R4, R21, RZ ;  /* 0x000000150404d210 */ /* 0x000fe40007f9e0ff */
[----:B0-----:R-:W-:Y:S02]  /*8230*/  CS2R R14, SRZ ;  /* 0x00000000000e7805 */ /* 0x001fe4000001ff00 */
[----:B-1----:R-:W-:Y:S01]  /*8240*/  CS2R R12, SRZ ;  /* 0x00000000000c7805 */ /* 0x002fe2000001ff00 */
[----:B------:R0:W5:Y:S01]  /*8250*/  @!P5 LD.E.64 R10, desc[UR38][R38.64] ;  /* 0x00000026260ad980 */ /* 0x000162000c101b00 */
[----:B------:R-:W-:Y:S01]  /*8260*/  @!P5 IMAD.X R5, R5, 0x1, R20, P4 ;  /* 0x000000010505d824 */ /* 0x000fe200020e0614 */
[----:B------:R-:W-:Y:S02]  /*8270*/  CS2R R20, SRZ ;  /* 0x0000000000147805 */ /* 0x000fe4000001ff00 */
[----:B------:R0:W5:Y:S04]  /*8280*/  @!P0 LD.E.64 R14, desc[UR38][R40.64] ;  /* 0x00000026280e8980 */ /* 0x000168000c101b00 */
[----:B------:R0:W5:Y:S04]  /*8290*/  @!P1 LD.E.64 R20, desc[UR38][R42.64] ;  /* 0x000000262a149980 */ /* 0x000168000c101b00 */
[----:B------:R0:W5:Y:S04]  /*82a0*/  @!P0 LD.E.64 R12, desc[UR38][R6.64] ;  /* 0x00000026060c8980 */ /* 0x000168000c101b00 */
[----:B------:R0:W5:Y:S02]  /*82b0*/  @!P5 LD.E.64 R8, desc[UR38][R4.64] ;  /* 0x000000260408d980 */ /* 0x000164000c101b00 */
.L_x_12392:
[----:B------:R-:W-:Y:S05]  /*82c0*/  BSYNC B1 ;  /* 0x0000000000017941 */ /* 0x000fea0003800000 */
.L_x_12391:
[----:B------:R-:W-:Y:S01]  /*82d0*/  ULEA.HI UR4, UR37, UR37, URZ, 0x1 ;  /* 0x0000002525047291 */ /* 0x000fe2000f8f083f */
[----:B---3-5:R-:W-:Y:S01]  /*82e0*/  IMAD.MOV.U32 R3, RZ, RZ, R35 ;  /* 0x000000ffff037224 */ /* 0x028fe200078e0023 */
[----:B0-----:R-:W-:Y:S01]  /*82f0*/  MOV R4, R30 ;  /* 0x0000001e00047202 */ /* 0x001fe20000000f00 */
[----:B----4-:R-:W-:Y:S01]  /*8300*/  IMAD.MOV.U32 R0, RZ, RZ, R34 ;  /* 0x000000ffff007224 */ /* 0x010fe200078e0022 */
[----:B------:R-:W-:Y:S01]  /*8310*/  ULOP3.LUT UR4, UR4, 0xfffffffe, URZ, 0xc0, !UPT ;  /* 0xfffffffe04047892 */ /* 0x000fe2000f8ec03f */
[----:B------:R-:W-:Y:S01]  /*8320*/  VIMNMX R45, R45, 0xc0, PT ;  /* 0x000000c02d2d7848 */ /* 0x000fe20003fe0100 */
[----:B------:R-:W-:Y:S01]  /*8330*/  IMAD.MOV.U32 R5, RZ, RZ, R27 ;  /* 0x000000ffff057224 */ /* 0x000fe200078e001b */
[----:B------:R-:W-:Y:S01]  /*8340*/  PRMT R47, R47, 0x5410, R3 ;  /* 0x000054102f2f7816 */ /* 0x000fe20000000003 */
[----:B------:R-:W-:Y:S01]  /*8350*/  UIADD3 UR4, UR37, -UR4, URZ ;  /* 0x8000000425047290 */ /* 0x000fe2000fffe03f */
[----:B------:R-:W-:Y:S01]  /*8360*/  PRMT R58, R4, 0x7610, R58 ;  /* 0x00007610043a7816 */ /* 0x000fe2000000003a */
[----:B------:R-:W-:Y:S01]  /*8370*/  IMAD.MOV.U32 R4, RZ, RZ, R26 ;  /* 0x000000ffff047224 */ /* 0x000fe200078e001a */
[----:B------:R-:W-:Y:S01]  /*8380*/  PRMT R50, R0, 0x7610, R50 ;  /* 0x0000761000327816 */ /* 0x000fe20000000032 */
[----:B------:R-:W-:Y:S01]  /*8390*/  IMAD.MOV.U32 R0, RZ, RZ, R31 ;  /* 0x000000ffff007224 */ /* 0x000fe200078e001f */
[----:B------:R-:W-:Y:S01]  /*83a0*/  ISETP.GE.AND P1, PT, R154, R45, PT ;  /* 0x0000002d9a00720c */ /* 0x000fe20003f26270 */
[----:B------:R-:W-:Y:S01]  /*83b0*/  IMAD.U32 R3, RZ, RZ, UR4 ;  /* 0x00000004ff037e24 */ /* 0x000fe2000f8e00ff */
[----:B------:R-:W-:Y:S01]  /*83c0*/  PRMT R46, R4, 0x7610, R46 ;  /* 0x00007610042e7816 */ /* 0x000fe2000000002e */
[----:B------:R-:W-:Y:S01]  /*83d0*/  IMAD.MOV.U32 R4, RZ, RZ, R21 ;  /* 0x000000ffff047224 */ /* 0x000fe200078e0015 */
[----:B------:R-:W-:Y:S01]  /*83e0*/  PRMT R47, R0, 0x7610, R47 ;  /* 0x00007610002f7816 */ /* 0x000fe2000000002f */
[----:B------:R-:W-:Y:S01]  /*83f0*/  IMAD.MOV.U32 R6, RZ, RZ, R13 ;  /* 0x000000ffff067224 */ /* 0x000fe200078e000d */
[----:B------:R-:W-:Y:S01]  /*8400*/  SHF.L.U32 R3, R3, 0x1f, RZ ;  /* 0x0000001f03037819 */ /* 0x000fe200000006ff */
[----:B------:R-:W-:Y:S01]  /*8410*/  BSSY B1, `(.L_x_12393) ;  /* 0x000001e000017945 */ /* 0x000fe20003800000 */
[----:B------:R-:W-:Y:S01]  /*8420*/  PRMT R45, R45, 0x5410, R5 ;  /* 0x000054102d2d7816 */ /* 0x000fe20000000005 */
[----:B------:R-:W-:Y:S01]  /*8430*/  IMAD.MOV.U32 R5, RZ, RZ, R12 ;  /* 0x000000ffff057224 */ /* 0x000fe200078e000c */
[----:B------:R-:W0:Y:S01]  /*8440*/  SYNCS.PHASECHK.TRANS64.TRYWAIT P0, [R2+URZ+0x2d800], R3 ;  /* 0x02d80003020075a7 */ /* 0x000e22000800017f */
[----:B------:R-:W-:-:S03]  /*8450*/  MOV R0, R20 ;  /* 0x0000001400007202 */ /* 0x000fc60000000f00 */
        /* <DEDUP_REMOVED lines=22> */
[----:B--2---:R-:W-:Y:S01]  /*85c0*/  PRMT R41, R5, 0x5410, R6 ;  /* 0x0000541005297816 */ /* 0x004fe20000000006 */
[----:B------:R-:W-:Y:S01]  /*85d0*/  IMAD.MOV.U32 R4, RZ, RZ, R11 ;  /* 0x000000ffff047224 */ /* 0x000fe200078e000b */
[----:B0-----:R-:W-:Y:S06]  /*85e0*/  @!P0 BRA `(.L_x_12394) ;  /* 0x0000016000248947 */ /* 0x001fec0003800000 */
.L_x_12612:
[----:B------:R-:W-:Y:S05]  /*85f0*/  BSYNC B1 ;  /* 0x0000000000017941 */ /* 0x000fea0003800000 */
.L_x_12393:
        /* <DEDUP_REMOVED lines=9> */
[----:B------:R-:W5:Y:S04]  /*8690*/  LDL R6, [R1+0x78] ;  /* 0x0000780001067983 */ /* 0x000f680000100800 */
[----:B------:R-:W5:Y:S01]  /*86a0*/  LDL R5, [R1+0x8c] ;  /* 0x00008c0001057983 */ /* 0x000f620000100800 */
[----:B------:R-:W-:Y:S01]  /*86b0*/  BSSY B1, `(.L_x_12396) ;  /* 0x0000035000017945 */ /* 0x000fe20003800000 */
[-C--:B--2---:R-:W-:Y:S01]  /*86c0*/  ISETP.GE.AND P6, PT, R54, R0.reuse, PT ;  /* 0x000000003600720c */ /* 0x084fe20003fc6270 */
[----:B0-----:R-:W-:Y:S01]  /*86d0*/  IMAD R3, R53, 0x2, R2 ;  /* 0x0000000235037824 */ /* 0x001fe200078e0202 */
[----:B---3--:R-:W-:-:S02]  /*86e0*/  ISETP.GE.AND P0, PT, R52, R0, PT ;  /* 0x000000003400720c */ /* 0x008fc40003f06270 */
[-C--:B----4-:R-:W-:Y:S02]  /*86f0*/  ISETP.GE.AND P1, PT, R51, R0.reuse, PT ;  /* 0x000000003300720c */ /* 0x090fe40003f26270 */
[-C--:B-----5:R-:W-:Y:S02]  /*8700*/  ISETP.GE.AND P2, PT, R49, R0.reuse, PT ;  /* 0x000000003100720c */ /* 0x0a0fe40003f46270 */
[-C--:B------:R-:W-:Y:S02]  /*8710*/  ISETP.GE.AND P3, PT, R7, R0.reuse, PT ;  /* 0x000000000700720c */ /* 0x080fe40003f66270 */
[----:B------:R-:W-:Y:S01]  /*8720*/  ISETP.GE.AND P4, PT, R6, R0, PT ;  /* 0x000000000600720c */ /* 0x000fe20003f86270 */
[----:B------:R-:W-:Y:S01]  /*8730*/  VIADD R0, R3, 0x20 ;  /* 0x0000002003007836 */ /* 0x000fe20000000000 */
        /* <DEDUP_REMOVED lines=44> */
.L_x_12397:
[----:B------:R-:W-:Y:S05]  /*8a00*/  BSYNC B1 ;  /* 0x0000000000017941 */ /* 0x000fea0003800000 */
.L_x_12396:
[----:B------:R-:W-:Y:S01]  /*8a10*/  BSSY B1, `(.L_x_12398) ;  /* 0x000002d000017945 */ /* 0x000fe20003800000 */
[----:B------:R-:W-:-:S03]  /*8a20*/  @P5 IADD3 R0, R3, -0x20, RZ ;  /* 0xffffffe003005810 */ /* 0x000fc60007ffe0ff */
        /* <DEDUP_REMOVED lines=43> */
.L_x_12399:
[----:B------:R-:W-:Y:S05]  /*8ce0*/  BSYNC B1 ;  /* 0x0000000000017941 */ /* 0x000fea0003800000 */
.L_x_12398:
        /* <DEDUP_REMOVED lines=44> */
.L_x_12401:
[----:B------:R-:W-:Y:S05]  /*8fb0*/  BSYNC B1 ;  /* 0x0000000000017941 */ /* 0x000fea0003800000 */
.L_x_12400:
        /* <DEDUP_REMOVED lines=44> */
.L_x_12403:
[----:B------:R-:W-:Y:S05]  /*9280*/  BSYNC B1 ;  /* 0x0000000000017941 */ /* 0x000fea0003800000 */
.L_x_12402:
        /* <DEDUP_REMOVED lines=44> */
.L_x_12405:
[----:B------:R-:W-:Y:S05]  /*9550*/  BSYNC B1 ;  /* 0x0000000000017941 */ /* 0x000fea0003800000 */
.L_x_12404:
        /* <DEDUP_REMOVED lines=44> */
.L_x_12389:
[----:B------:R-:W1:Y:S01]  /*9820*/  LDC R9, c[0x0][0x448] ;  /* 0x00011200ff097b82 */ /* 0x000e620000000800 */
[----:B------:R-:W-:Y:S01]  /*9830*/  ULDC.64 UR4, c[0x0][0x3f8] ;  /* 0x0000fe0000047ab9 */ /* 0x000fe20000000a00 */
[----:B------:R-:W-:Y:S01]  /*9840*/  ULDC.64 UR6, c[0x0][0x408] ;  /* 0x0001020000067ab9 */ /* 0x000fe20000000a00 */
[----:B------:R-:W-:Y:S01]  /*9850*/  MOV R7, R31 ;  /* 0x0000001f00077202 */ /* 0x000fe20000000f00 */
[----:B------:R-:W-:Y:S02]  /*9860*/  IMAD.MOV.U32 R4, RZ, RZ, R24 ;  /* 0x000000ffff047224 */ /* 0x000fe400078e0018 */
[----:B------:R-:W-:Y:S01]  /*9870*/  IMAD.MOV.U32 R6, RZ, RZ, R26 ;  /* 0x000000ffff067224 */ /* 0x000fe200078e001a */
[----:B-1----:R-:W-:-:S13]  /*9880*/  ISETP.NE.AND P0, PT, R9, 0x1, PT ;  /* 0x000000010900780c */ /* 0x002fda0003f05270 */
[----:B------:R-:W1:Y:S08]  /*9890*/  @P0 LDC R3, c[0x0][0x44c] ;  /* 0x00011300ff030b82 */ /* 0x000e700000000800 */
[----:B------:R-:W3:Y:S01]  /*98a0*/  @P0 LDC R5, c[0x0][0x450] ;  /* 0x00011400ff050b82 */ /* 0x000ee20000000800 */
[----:B-1----:R-:W-:-:S04]  /*98b0*/  @P0 IMAD.HI.U32 R0, R10, R3, RZ ;  /* 0x000000030a000227 */ /* 0x002fc800078e00ff */
[----:B------:R-:W-:Y:S01]  /*98c0*/  IMAD.MOV.U32 R3, RZ, RZ, R10 ;  /* 0x000000ffff037224 */ /* 0x000fe200078e000a */
[----:B---3--:R-:W-:Y:S01]  /*98d0*/  @P0 SHF.R.U32.HI R3, RZ, R5, R0 ;  /* 0x00000005ff030219 */ /* 0x008fe20000011600 */
[----:B------:R-:W-:-:S03]  /*98e0*/  IMAD.MOV.U32 R5, RZ, RZ, R29 ;  /* 0x000000ffff057224 */ /* 0x000fc600078e001d */
        /* <DEDUP_REMOVED lines=17> */
[----:B------:R1:W3:Y:S04]  /*9a00*/  SHFL.IDX PT, R3, R13, RZ, 0x1e1f ;  /* 0x001e1fff0d037589 */ /* 0x0002e800000e0000 */
[----:B------:R-:W4:Y:S04]  /*9a10*/  SHFL.IDX PT, R0, R0, RZ, 0x1e1f ;  /* 0x001e1fff00007589 */ /* 0x000f2800000e0000 */
[----:B------:R-:W0:Y:S04]  /*9a20*/  SHFL.IDX PT, R21, R21, RZ, 0x1e1f ;  /* 0x001e1fff15157589 */ /* 0x000e2800000e0000 */
[----:B-1----:R-:W0:Y:S02]  /*9a30*/  SHFL.IDX PT, R20, R20, RZ, 0x1e1f ;  /* 0x001e1fff14147589 */ /* 0x002e2400000e0000 */
.L_x_12618:
        /* <DEDUP_REMOVED lines=17> */
[----:B------:R-:W2:Y:S01]  /*9b50*/  LDL R36, [R1+0x4c] ;  /* 0x00004c0001247983 */ /* 0x000ea20000100800 */
[----:B------:R-:W-:-:S03]  /*9b60*/  ULDC UR4, c[0x0][0x3f4] ;  /* 0x0000fd0000047ab9 */ /* 0x000fc60000000800 */
[----:B------:R-:W2:Y:S01]  /*9b70*/  LDL R37, [R1+0x48] ;  /* 0x0000480001257983 */ /* 0x000ea20000100800 */
[C---:B------:R-:W-:Y:S01]  /*9b80*/  VIADD R5, R16.reuse, 0x20 ;  /* 0x0000002010057836 */ /* 0x040fe20000000000 */
[C---:B------:R-:W-:Y:S01]  /*9b90*/  ISETP.GE.AND P2, PT, R16.reuse, UR4, PT ;  /* 0x0000000410007c0c */ /* 0x040fe2000bf46270 */
[----:B------:R-:W-:-:S03]  /*9ba0*/  VIADD R4, R16, 0x10 ;  /* 0x0000001010047836 */ /* 0x000fc60000000000 */
[----:B------:R-:W-:Y:S02]  /*9bb0*/  ISETP.GE.AND P4, PT, R5, UR4, PT ;  /* 0x0000000405007c0c */ /* 0x000fe4000bf86270 */
[----:B------:R-:W-:Y:S01]  /*9bc0*/  ISETP.GE.AND P3, PT, R4, UR4, PT ;  /* 0x0000000404007c0c */ /* 0x000fe2000bf66270 */
[----:B----4-:R-:W-:Y:S02]  /*9bd0*/  IMAD.MOV.U32 R4, RZ, RZ, R0 ;  /* 0x000000ffff047224 */ /* 0x010fe400078e0000 */
[----:B---3--:R-:W-:-:S04]  /*9be0*/  IMAD.MOV.U32 R5, RZ, RZ, R3 ;  /* 0x000000ffff057224 */ /* 0x008fc800078e0003 */
[----:B------:R-:W-:-:S04]  /*9bf0*/  @!P2 SHF.L.U32 R39, R16, 0x1, RZ ;  /* 0x000000011027a819 */ /* 0x000fc800000006ff */
        /* <DEDUP_REMOVED lines=12> */
[----:B--2---:R-:W-:Y:S01]  /*9cc0*/  @!P4 IMAD.SHL.U32 R49, R36, 0x8, RZ ;  /* 0x000000082431c824 */ /* 0x004fe200078e00ff */
[----:B------:R-:W-:-:S02]  /*9cd0*/  @!P2 IADD3 R36, P0, R0, R39, RZ ;  /* 0x000000270024a210 */ /* 0x000fc40007f1e0ff */
[----:B------:R-:W-:Y:S01]  /*9ce0*/  @!P2 SHF.L.U64.HI R0, R16, 0x1, R17 ;  /* 0x000000011000a819 */ /* 0x000fe20000010211 */
[----:B------:R-:W-:Y:S02]  /*9cf0*/  @!P3 IMAD.SHL.U32 R43, R37, 0x8, RZ ;  /* 0x00000008252bb824 */ /* 0x000fe400078e00ff */
[----:B------:R-:W-:Y:S01]  /*9d00*/  @!P4 IMAD.WIDE R46, R49, 0x2, R4 ;  /* 0x00000002312ec825 */ /* 0x000fe200078e0204 */
[----:B------:R-:W-:-:S03]  /*9d10*/  @!P2 IADD3.X R37, R3, R0, RZ, P0, !PT ;  /* 0x000000000325a210 */ /* 0x000fc600007fe4ff */
[C---:B------:R-:W-:Y:S01]  /*9d20*/  @!P3 IMAD.WIDE R40, R43.reuse, 0x2, R4 ;  /* 0x000000022b28b825 */ /* 0x040fe200078e0204 */
[----:B------:R-:W-:Y:S01]  /*9d30*/  CS2R R4, SRZ ;  /* 0x0000000000047805 */ /* 0x000fe2000001ff00 */
[----:B------:R0:W5:Y:S02]  /*9d40*/  @!P4 LD.E.128 R32, desc[UR38][R46.64] ;  /* 0x000000262e20c980 */ /* 0x000164000c101d00 */
[--C-:B------:R-:W-:Y:S02]  /*9d50*/  @!P3 IMAD.WIDE R42, R43, 0x2, R20.reuse ;  /* 0x000000022b2ab825 */ /* 0x100fe400078e0214 */
[----:B------:R0:W5:Y:S02]  /*9d60*/  @!P3 LD.E.128 R28, desc[UR38][R40.64] ;  /* 0x00000026281cb980 */ /* 0x000164000c101d00 */
[----:B------:R-:W-:Y:S02]  /*9d70*/  @!P4 IMAD.WIDE R48, R49, 0x2, R20 ;  /* 0x000000023130c825 */ /* 0x000fe400078e0214 */
[----:B------:R0:W5:Y:S02]  /*9d80*/  @!P3 LD.E.128 R8, desc[UR38][R42.64] ;  /* 0x000000262a08b980 */ /* 0x000164000c101d00 */
[----:B------:R-:W-:-:S02]  /*9d90*/  @!P2 IMAD.X R39, R21, 0x1, R0, P1 ;  /* 0x000000011527a824 */ /* 0x000fc400008e0600 */
[----:B------:R0:W5:Y:S04]  /*9da0*/  @!P4 LD.E.128 R12, desc[UR38][R48.64] ;  /* 0x00000026300cc980 */ /* 0x000168000c101d00 */
[----:B------:R0:W5:Y:S04]  /*9db0*/  @!P2 LD.E.128 R24, desc[UR38][R36.64] ;  /* 0x000000262418a980 */ /* 0x000168000c101d00 */
[----:B------:R0:W5:Y:S02]  /*9dc0*/  @!P2 LD.E.128 R4, desc[UR38][R38.64] ;  /* 0x000000262604a980 */ /* 0x000164000c101d00 */
.L_x_12408:
[----:B------:R-:W-:Y:S05]  /*9dd0*/  BSYNC B1 ;  /* 0x0000000000017941 */ /* 0x000fea0003800000 */
.L_x_12407:
[----:B------:R-:W-:Y:S01]  /*9de0*/  ULEA.HI UR4, UR37, UR37, URZ, 0x1 ;  /* 0x0000002525047291 */ /* 0x000fe2000f8f083f */
[----:B---3-5:R-:W-:Y:S01]  /*9df0*/  IMAD.MOV.U32 R3, RZ, RZ, R5 ;  /* 0x000000ffff037224 */ /* 0x028fe200078e0005 */
[----:B0-----:R-:W-:Y:S01]  /*9e00*/  MOV R38, R29 ;  /* 0x0000001d00267202 */ /* 0x001fe20000000f00 */
[----:B----4-:R-:W-:Y:S01]  /*9e10*/  IMAD.MOV.U32 R0, RZ, RZ, R4 ;  /* 0x000000ffff007224 */ /* 0x010fe200078e0004 */
        /* <DEDUP_REMOVED lines=9> */
[----:B------:R-:W-:Y:S01]  /*9eb0*/  VIMNMX R45, R45, 0xc0, PT ;  /* 0x000000c02d2d7848 */ /* 0x000fe20003fe0100 */
[----:B------:R-:W-:Y:S01]  /*9ec0*/  IMAD.MOV.U32 R36, RZ, RZ, R13 ;  /* 0x000000ffff247224 */ /* 0x000fe200078e000d */
[----:B------:R-:W-:Y:S01]  /*9ed0*/  MOV R3, UR4 ;  /* 0x0000000400037c02 */ /* 0x000fe20008000f00 */
        /* <DEDUP_REMOVED lines=8> */
[----:B------:R-:W-:-:S02]  /*9f60*/  MOV R20, R11 ;  /* 0x0000000b00147202 */ /* 0x000fc40000000f00 */
        /* <DEDUP_REMOVED lines=13> */
[----:B------:R-:W-:Y:S01]  /*a040*/  ISETP.GE.AND P1, PT, R154, R45, PT ;  /* 0x0000002d9a00720c */ /* 0x000fe20003f26270 */
[----:B------:R-:W-:-:S03]  /*a050*/  IMAD.MOV.U32 R38, RZ, RZ, R33 ;  /* 0x000000ffff267224 */ /* 0x000fc600078e0021 */
[----:B------:R-:W-:Y:S01]  /*a060*/  PRMT R66, R21, 0x5410, R36 ;  /* 0x0000541015427816 */ /* 0x000fe20000000024 */
[----:B------:R-:W-:Y:S02]  /*a070*/  IMAD.MOV.U32 R21, RZ, RZ, R30 ;  /* 0x000000ffff157224 */ /* 0x000fe400078e001e */
[----:B------:R-:W-:-:S05]  /*a080*/  IMAD.MOV.U32 R36, RZ, RZ, R31 ;  /* 0x000000ffff247224 */ /* 0x000fca00078e001f */
[----:B------:R-:W-:Y:S02]  /*a090*/  PRMT R50, R21, 0x5410, R36 ;  /* 0x0000541015327816 */ /* 0x000fe40000000024 */
[----:B------:R-:W-:Y:S01]  /*a0a0*/  PRMT R21, R37, 0x5410, R38 ;  /* 0x0000541025157816 */ /* 0x000fe20000000026 */
[----:B------:R-:W-:Y:S01]  /*a0b0*/  IMAD.MOV.U32 R37, RZ, RZ, R35 ;  /* 0x000000ffff257224 */ /* 0x000fe200078e0023 */
[----:B------:R-:W-:Y:S01]  /*a0c0*/  MOV R36, R34 ;  /* 0x0000002200247202 */ /* 0x000fe20000000f00 */
[----:B0-----:R-:W-:Y:S06]  /*a0d0*/  @!P0 BRA `(.L_x_12410) ;  /* 0x0000014400ec8947 */ /* 0x001fec0003800000 */
.L_x_12619:
[----:B------:R-:W-:Y:S05]  /*a0e0*/  BSYNC B1 ;  /* 0x0000000000017941 */ /* 0x000fea0003800000 */
.L_x_12409:
        /* <DEDUP_REMOVED lines=12> */
[----:B-1----:R-:W-:Y:S05]  /*a1b0*/  @P0 BRA `(.L_x_12412) ;  /* 0x0000000400900947 */ /* 0x002fea0003800000 */
[----:B------:R-:W3:Y:S01]  /*a1c0*/  LDL R71, [R1+0xa8] ;  /* 0x0000a80001477983 */ /* 0x000ee20000100800 */
        /* <DEDUP_REMOVED lines=10> */
[----:B-----5:R-:W-:-:S03]  /*a270*/  LOP3.LUT R36, R70, 0x18, R36, 0xf8, !PT ;  /* 0x0000001846247812 */ /* 0x020fc600078ef824 */
[----:B------:R-:W-:Y:S01]  /*a280*/  IMAD R40, R37, 0x1800, R69 ;  /* 0x0000180025287824 */ /* 0x000fe200078e0245 */
[----:B--2---:R-:W-:-:S05]  /*a290*/  LOP3.LUT R41, R36, R67, RZ, 0x3c, !PT ;  /* 0x0000004324297212 */ /* 0x004fca00078e3cff */
[----:B------:R-:W-:-:S04]  /*a2a0*/  IMAD.IADD R41, R40, 0x1, R41 ;  /* 0x0000000128297824 */ /* 0x000fc800078e0229 */
[----:B------:R-:W-:-:S05]  /*a2b0*/  IMAD R46, R41, 0x2, R2 ;  /* 0x00000002292e7824 */ /* 0x000fca00078e0202 */
[----:B------:R-:W0:Y:S01]  /*a2c0*/  LDS.128 R40, [R46+0xc400] ;  /* 0x00c400002e287984 */ /* 0x000e220000000c00 */
[--C-:B------:R-:W-:Y:S02]  /*a2d0*/  SHF.R.U64 R24, R24, 0x10, R25.reuse ;  /* 0x0000001018187819 */ /* 0x100fe40000001219 */
[----:B------:R-:W-:Y:S02]  /*a2e0*/  SHF.R.U32.HI R56, RZ, 0x10, R25 ;  /* 0x00000010ff387819 */ /* 0x000fe40000011619 */
[--C-:B------:R-:W-:Y:S02]  /*a2f0*/  SHF.R.U64 R25, R4, 0x10, R5.reuse ;  /* 0x0000001004197819 */ /* 0x100fe40000001205 */
[----:B------:R-:W-:Y:S01]  /*a300*/  SHF.R.U32.HI R60, RZ, 0x10, R5 ;  /* 0x00000010ff3c7819 */ /* 0x000fe20000011605 */
[----:B------:R-:W-:Y:S01]  /*a310*/  HADD2.F32 R59, -RZ, R59.H0_H0 ;  /* 0x2000003bff3b7230 */ /* 0x000fe20000004100 */
[----:B------:R-:W-:Y:S01]  /*a320*/  SHF.R.U64 R5, R6, 0x10, R7 ;  /* 0x0000001006057819 */ /* 0x000fe20000001207 */
[----:B------:R-:W-:Y:S01]  /*a330*/  HADD2.F32 R57, -RZ, R57.H0_H0 ;  /* 0x20000039ff397230 */ /* 0x000fe20000004100 */
[----:B------:R-:W-:Y:S01]  /*a340*/  SHF.R.U64 R4, R26, 0x10, R27 ;  /* 0x000000101a047819 */ /* 0x000fe2000000121b */
[----:B------:R-:W-:-:S02]  /*a350*/  HADD2.F32 R60, -RZ, R60.H0_H0 ;  /* 0x2000003cff3c7230 */ /* 0x000fc40000004100 */
[----:B------:R-:W-:Y:S01]  /*a360*/  HADD2.F32 R58, -RZ, R58.H0_H0 ;  /* 0x2000003aff3a7230 */ /* 0x000fe20000004100 */
[----:B------:R-:W-:Y:S02]  /*a370*/  SHF.R.U32.HI R27, RZ, 0x10, R27 ;  /* 0x00000010ff1b7819 */ /* 0x000fe4000001161b */
[----:B------:R-:W-:Y:S01]  /*a380*/  SHF.R.U32.HI R65, RZ, 0x10, R7 ;  /* 0x00000010ff417819 */ /* 0x000fe20000011607 */
[--C-:B0-----:R-:W-:Y:S02]  /*a390*/  HADD2.F32 R6, -RZ, R41.reuse.H0_H0 ;  /* 0x20000029ff067230 */ /* 0x101fe40000004100 */
[----:B------:R-:W-:-:S03]  /*a3a0*/  HADD2.F32 R41, -RZ, R41.H1_H1 ;  /* 0x30000029ff297230 */ /* 0x000fc60000004100 */
[C---:B------:R-:W-:Y:S01]  /*a3b0*/  FMUL.FTZ R61, R6.reuse, R59 ;  /* 0x0000003b063d7220 */ /* 0x040fe20000410000 */
[----:B------:R-:W-:Y:S01]  /*a3c0*/  FMUL.FTZ R63, R6, R57 ;  /* 0x00000039063f7220 */ /* 0x000fe20000410000 */
[----:B------:R-:W-:Y:S02]  /*a3d0*/  HADD2.F32 R53, -RZ, R40.H0_H0 ;  /* 0x20000028ff357230 */ /* 0x000fe40000004100 */
[----:B------:R-:W-:Y:S02]  /*a3e0*/  HADD2.F32 R54, -RZ, R42.H0_H0 ;  /* 0x2000002aff367230 */ /* 0x000fe40000004100 */
[--C-:B------:R-:W-:Y:S02]  /*a3f0*/  HADD2.F32 R55, -RZ, R43.reuse.H0_H0 ;  /* 0x2000002bff377230 */ /* 0x100fe40000004100 */
[----:B------:R-:W-:Y:S02]  /*a400*/  HADD2.F32 R43, -RZ, R43.H1_H1 ;  /* 0x3000002bff2b7230 */ /* 0x000fe40000004100 */
[----:B------:R-:W-:-:S02]  /*a410*/  HADD2.F32 R40, -RZ, R40.H1_H1 ;  /* 0x30000028ff287230 */ /* 0x000fc40000004100 */
[----:B------:R-:W-:Y:S02]  /*a420*/  HADD2.F32 R42, -RZ, R42.H1_H1 ;  /* 0x3000002aff2a7230 */ /* 0x000fe40000004100 */
[----:B------:R-:W-:Y:S01]  /*a430*/  HADD2.F32 R25, -RZ, R25.H0_H0 ;  /* 0x20000019ff197230 */ /* 0x000fe20000004100 */
[----:B---3--:R-:W0:Y:S02]  /*a440*/  LDS.128 R36, [R71] ;  /* 0x0000000047247984 */ /* 0x008e240000000c00 */
[--C-:B0-----:R-:W-:Y:S02]  /*a450*/  HADD2.F32 R26, -RZ, R37.reuse.H0_H0 ;  /* 0x20000025ff1a7230 */ /* 0x101fe40000004100 */
[----:B------:R-:W-:-:S03]  /*a460*/  HADD2.F32 R52, -RZ, R37.H1_H1 ;  /* 0x30000025ff347230 */ /* 0x000fc60000004100 */
[C---:B------:R-:W-:Y:S01]  /*a470*/  FFMA.FTZ R6, R26.reuse, R57, -R61 ;  /* 0x000000391a067223 */ /* 0x040fe2000001083d */
[----:B------:R-:W-:Y:S02]  /*a480*/  HADD2.F32 R57, -RZ, R56.H0_H0 ;  /* 0x20000038ff397230 */ /* 0x000fe40000004100 */
[C---:B------:R-:W-:Y:S01]  /*a490*/  FMUL.FTZ R61, R41.reuse, R60 ;  /* 0x0000003c293d7220 */ /* 0x040fe20000410000 */
[----:B------:R-:W-:Y:S02]  /*a4a0*/  HADD2.F32 R56, -RZ, R62.H0_H0 ;  /* 0x2000003eff387230 */ /* 0x000fe40000004100 */
[----:B------:R-:W-:Y:S01]  /*a4b0*/  FFMA.FTZ R26, R26, R59, R63 ;  /* 0x0000003b1a1a7223 */ /* 0x000fe2000001003f */
[----:B------:R-:W-:Y:S02]  /*a4c0*/  HADD2.F32 R51, -RZ, R36.H0_H0 ;  /* 0x20000024ff337230 */ /* 0x000fe40000004100 */
[-C--:B------:R-:W-:Y:S01]  /*a4d0*/  FMUL.FTZ R59, R41, R57.reuse ;  /* 0x00000039293b7220 */ /* 0x080fe20000410000 */
[----:B------:R-:W-:Y:S01]  /*a4e0*/  FFMA.FTZ R41, R52, R57, -R61 ;  /* 0x0000003934297223 */ /* 0x000fe2000001083d */
[----:B------:R-:W-:Y:S01]  /*a4f0*/  FMUL.FTZ R62, R53, R58 ;  /* 0x0000003a353e7220 */ /* 0x000fe20000410000 */
[----:B------:R-:W-:-:S02]  /*a500*/  HADD2.F32 R57, -RZ, R64.H0_H0 ;  /* 0x20000040ff397230 */ /* 0x000fc40000004100 */
[----:B------:R-:W-:Y:S01]  /*a510*/  FMUL.FTZ R53, R53, R56 ;  /* 0x0000003835357220 */ /* 0x000fe20000410000 */
[----:B------:R-:W-:Y:S01]  /*a520*/  FFMA.FTZ R59, R52, R60, R59 ;  /* 0x0000003c343b7223 */ /* 0x000fe2000001003b */
[----:B------:R-:W-:Y:S02]  /*a530*/  HADD2.F32 R37, -RZ, R38.H0_H0 ;  /* 0x20000026ff257230 */ /* 0x000fe40000004100 */
[C---:B------:R-:W-:Y:S01]  /*a540*/  FFMA.FTZ R62, R51.reuse, R56, -R62 ;  /* 0x00000038333e7223 */ /* 0x040fe2000001083e */
[----:B------:R-:W-:Y:S02]  /*a550*/  HADD2.F32 R52, -RZ, R66.H0_H0 ;  /* 0x20000042ff347230 */ /* 0x000fe40000004100 */
[----:B------:R-:W-:Y:S01]  /*a560*/  FFMA.FTZ R53, R51, R58, R53 ;  /* 0x0000003a33357223 */ /* 0x000fe20000010035 */
[----:B------:R-:W-:Y:S01]  /*a570*/  FMUL.FTZ R60, R54, R57 ;  /* 0x00000039363c7220 */ /* 0x000fe20000410000 */
[----:B------:R-:W-:Y:S02]  /*a580*/  HADD2.F32 R58, -RZ, R64.H1_H1 ;  /* 0x30000040ff3a7230 */ /* 0x000fe40000004100 */
[----:B------:R-:W-:-:S02]  /*a590*/  HADD2.F32 R56, -RZ, R66.H1_H1 ;  /* 0x30000042ff387230 */ /* 0x000fc40000004100 */
[-C--:B------:R-:W-:Y:S01]  /*a5a0*/  FMUL.FTZ R64, R54, R52.reuse ;  /* 0x0000003436407220 */ /* 0x080fe20000410000 */
[----:B------:R-:W-:Y:S02]  /*a5b0*/  HADD2.F32 R7, -RZ, R39.H0_H0 ;  /* 0x20000027ff077230 */ /* 0x000fe40000004100 */
[----:B------:R-:W-:Y:S01]  /*a5c0*/  FFMA.FTZ R60, R37, R52, -R60 ;  /* 0x00000034253c7223 */ /* 0x000fe2000001083c */
[----:B------:R-:W-:Y:S02]  /*a5d0*/  HADD2.F32 R54, -RZ, R65.H0_H0 ;  /* 0x20000041ff367230 */ /* 0x000fe40000004100 */
[C---:B------:R-:W-:Y:S01]  /*a5e0*/  FMUL.FTZ R66, R55.reuse, R58 ;  /* 0x0000003a37427220 */ /* 0x040fe20000410000 */
[----:B------:R-:W-:Y:S02]  /*a5f0*/  HADD2.F32 R52, -RZ, R27.H0_H0 ;  /* 0x2000001bff347230 */ /* 0x000fe40000004100 */
[----:B------:R-:W-:Y:S01]  /*a600*/  FMUL.FTZ R55, R55, R56 ;  /* 0x0000003837377220 */ /* 0x000fe20000410000 */
[----:B------:R-:W-:-:S02]  /*a610*/  HADD2.F32 R39, -RZ, R39.H1_H1 ;  /* 0x30000027ff277230 */ /* 0x000fc40000004100 */
[----:B------:R-:W-:Y:S01]  /*a620*/  FFMA.FTZ R66, R7, R56, -R66 ;  /* 0x0000003807427223 */ /* 0x000fe20000010842 */
[----:B------:R-:W-:Y:S01]  /*a630*/  FMUL.FTZ R68, R43, R54 ;  /* 0x000000362b447220 */ /* 0x000fe20000410000 */
[----:B------:R-:W-:Y:S01]  /*a640*/  FFMA.FTZ R55, R7, R58, R55 ;  /* 0x0000003a07377223 */ /* 0x000fe20000010037 */
[----:B------:R-:W-:Y:S01]  /*a650*/  FMUL.FTZ R56, R43, R52 ;  /* 0x000000342b387220 */ /* 0x000fe20000410000 */
[----:B------:R-:W-:Y:S02]  /*a660*/  HADD2.F32 R27, -RZ, R5.H0_H0 ;  /* 0x20000005ff1b7230 */ /* 0x000fe40000004100 */
[----:B------:R-:W-:Y:S02]  /*a670*/  HADD2.F32 R7, -RZ, R24.H0_H0 ;  /* 0x20000018ff077230 */ /* 0x000fe40000004100 */
[----:B------:R-:W-:Y:S02]  /*a680*/  HADD2.F32 R5, -RZ, R4.H0_H0 ;  /* 0x20000004ff057230 */ /* 0x000fe40000004100 */
[----:B------:R-:W-:Y:S01]  /*a690*/  FFMA.FTZ R64, R37, R57, R64 ;  /* 0x0000003925407223 */ /* 0x000fe20000010040 */
[----:B------:R-:W-:-:S02]  /*a6a0*/  HADD2.F32 R36, -RZ, R36.H1_H1 ;  /* 0x30000024ff247230 */ /* 0x000fc40000004100 */
[C---:B------:R-:W-:Y:S01]  /*a6b0*/  FFMA.FTZ R51, R39.reuse, R52, -R68 ;  /* 0x0000003427337223 */ /* 0x040fe20000010844 */
[----:B------:R-:W-:Y:S02]  /*a6c0*/  HADD2.F32 R38, -RZ, R38.H1_H1 ;  /* 0x30000026ff267230 */ /* 0x000fe40000004100 */
[----:B------:R-:W-:Y:S01]  /*a6d0*/  FFMA.FTZ R56, R39, R54, R56 ;  /* 0x0000003627387223 */ /* 0x000fe20000010038 */
        /* <DEDUP_REMOVED lines=18> */
.L_x_12412:
[----:B------:R-:W-:Y:S05]  /*a800*/  BSYNC B1 ;  /* 0x0000000000017941 */ /* 0x000fea0003800000 */
.L_x_12411:
[----:B------:R-:W-:Y:S04]  /*a810*/  BSSY B1, `(.L_x_12413) ;  /* 0x0000062000017945 */ /* 0x000fe80003800000 */
[----:B------:R-:W-:Y:S05]  /*a820*/  @P1 BRA `(.L_x_12414) ;  /* 0x0000000400801947 */ /* 0x000fea0003800000 */
[----:B0-----:R-:W3:Y:S04]  /*a830*/  LDL R4, [R1+0x48] ;  /* 0x0000480001047983 */ /* 0x001ee80000100800 */
[----:B------:R-:W4:Y:S01]  /*a840*/  LDL R59, [R1+0xa4] ;  /* 0x0000a400013b7983 */ /* 0x000f220000100800 */
[----:B------:R-:W-:Y:S01]  /*a850*/  SHF.R.U64 R55, R8, 0x10, R9 ;  /* 0x0000001008377819 */ /* 0x000fe20000001209 */
[----:B--2---:R-:W-:Y:S01]  /*a860*/  HADD2.F32 R41, -RZ, R47.H1_H1 ;  /* 0x3000002fff297230 */ /* 0x004fe20000004100 */
[----:B------:R-:W-:Y:S01]  /*a870*/  SHF.R.U64 R8, R30, 0x10, R31 ;  /* 0x000000101e087819 */ /* 0x000fe2000000121f */
[----:B------:R-:W-:Y:S01]  /*a880*/  HADD2.F32 R39, -RZ, R49.H1_H1 ;  /* 0x30000031ff277230 */ /* 0x000fe20000004100 */
[----:B------:R-:W-:Y:S02]  /*a890*/  SHF.R.U32.HI R42, RZ, 0x10, R9 ;  /* 0x00000010ff2a7819 */ /* 0x000fe40000011609 */
[----:B------:R-:W-:-:S02]  /*a8a0*/  SHF.R.U32.HI R46, RZ, 0x10, R29 ;  /* 0x00000010ff2e7819 */ /* 0x000fc4000001161d */
[----:B------:R-:W-:Y:S01]  /*a8b0*/  SHF.R.U32.HI R57, RZ, 0x10, R31 ;  /* 0x00000010ff397819 */ /* 0x000fe2000001161f */
[----:B------:R-:W-:Y:S01]  /*a8c0*/  HADD2.F32 R42, -RZ, R42.H0_H0 ;  /* 0x2000002aff2a7230 */ /* 0x000fe20000004100 */
[--C-:B------:R-:W-:Y:S02]  /*a8d0*/  SHF.R.U64 R53, R10, 0x10, R11.reuse ;  /* 0x000000100a357819 */ /* 0x100fe4000000120b */
[----:B------:R-:W-:Y:S02]  /*a8e0*/  SHF.R.U32.HI R51, RZ, 0x10, R11 ;  /* 0x00000010ff337819 */ /* 0x000fe4000001160b */
[----:B------:R-:W-:Y:S02]  /*a8f0*/  SHF.R.U64 R28, R28, 0x10, R29 ;  /* 0x000000101c1c7819 */ /* 0x000fe4000000121d */
[----:B---3--:R-:W-:-:S04]  /*a900*/  LEA.HI R4, R3, R4, RZ, 0x1d ;  /* 0x0000000403047211 */ /* 0x008fc800078fe8ff */
[----:B------:R-:W-:-:S04]  /*a910*/  SHF.R.S32.HI R5, RZ, 0x1f, R4 ;  /* 0x0000001fff057819 */ /* 0x000fc80000011404 */
[----:B------:R-:W-:Y:S01]  /*a920*/  LEA.HI R5, R5, R4, RZ, 0x2 ;  /* 0x0000000405057211 */ /* 0x000fe200078f10ff */
[----:B------:R-:W-:-:S03]  /*a930*/  IMAD.SHL.U32 R4, R4, 0x8, RZ ;  /* 0x0000000804047824 */ /* 0x000fc600078e00ff */
[----:B------:R-:W-:Y:S02]  /*a940*/  SHF.R.S32.HI R5, RZ, 0x2, R5 ;  /* 0x00000002ff057819 */ /* 0x000fe40000011405 */
[----:B-----5:R-:W-:-:S03]  /*a950*/  LOP3.LUT R4, R70, 0x18, R4, 0xf8, !PT ;  /* 0x0000001846047812 */ /* 0x020fc600078ef804 */
[----:B------:R-:W-:Y:S01]  /*a960*/  IMAD R24, R5, 0x1800, R69 ;  /* 0x0000180005187824 */ /* 0x000fe200078e0245 */
[----:B------:R-:W-:Y:S02]  /*a970*/  LOP3.LUT R25, R4, R67, RZ, 0x3c, !PT ;  /* 0x0000004304197212 */ /* 0x000fe400078e3cff */
[----:B----4-:R-:W0:Y:S02]  /*a980*/  LDS.128 R4, [R59] ;  /* 0x000000003b047984 */ /* 0x010e240000000c00 */
[----:B------:R-:W-:-:S05]  /*a990*/  IADD3 R25, R24, R25, RZ ;  /* 0x0000001918197210 */ /* 0x000fca0007ffe0ff */
        /* <DEDUP_REMOVED lines=14> */
[----:B------:R-:W-:Y:S01]  /*aa80*/  FFMA.FTZ R43, R9, R39, -R40 ;  /* 0x00000027092b7223 */ /* 0x000fe20000010828 */
[----:B------:R-:W-:-:S02]  /*aa90*/  HADD2.F32 R39, -RZ, R46.H0_H0 ;  /* 0x2000002eff277230 */ /* 0x000fc40000004100 */
[----:B------:R-:W-:Y:S01]  /*aaa0*/  FFMA.FTZ R41, R9, R41, R30 ;  /* 0x0000002909297223 */ /* 0x000fe2000001001e */
[----:B------:R-:W-:Y:S02]  /*aab0*/  HADD2.F32 R40, -RZ, R47.H0_H0 ;  /* 0x2000002fff287230 */ /* 0x000fe40000004100 */
[C---:B------:R-:W-:Y:S01]  /*aac0*/  FMUL.FTZ R47, R31.reuse, R42 ;  /* 0x0000002a1f2f7220 */ /* 0x040fe20000410000 */
[----:B------:R-:W-:Y:S02]  /*aad0*/  HADD2.F32 R30, -RZ, R49.H0_H0 ;  /* 0x20000031ff1e7230 */ /* 0x000fe40000004100 */
[-C--:B------:R-:W-:Y:S01]  /*aae0*/  FMUL.FTZ R31, R31, R39.reuse ;  /* 0x000000271f1f7220 */ /* 0x080fe20000410000 */
[----:B------:R-:W-:Y:S02]  /*aaf0*/  HADD2.F32 R46, -RZ, R48.H0_H0 ;  /* 0x20000030ff2e7230 */ /* 0x000fe40000004100 */
[C---:B------:R-:W-:Y:S01]  /*ab00*/  FMUL.FTZ R52, R25.reuse, R40 ;  /* 0x0000002819347220 */ /* 0x040fe20000410000 */
[C---:B------:R-:W-:Y:S01]  /*ab10*/  FFMA.FTZ R54, R10.reuse, R39, -R47 ;  /* 0x000000270a367223 */ /* 0x040fe2000001082f */
[----:B------:R-:W-:Y:S01]  /*ab20*/  FFMA.FTZ R42, R10, R42, R31 ;  /* 0x0000002a0a2a7223 */ /* 0x000fe2000001001f */
[-C--:B------:R-:W-:Y:S01]  /*ab30*/  FMUL.FTZ R25, R25, R30.reuse ;  /* 0x0000001e19197220 */ /* 0x080fe20000410000 */
[----:B------:R-:W-:Y:S01]  /*ab40*/  FFMA.FTZ R52, R5, R30, -R52 ;  /* 0x0000001e05347223 */ /* 0x000fe20000010834 */
[----:B------:R-:W-:-:S02]  /*ab50*/  HADD2.F32 R10, -RZ, R50.H0_H0 ;  /* 0x20000032ff0a7230 */ /* 0x000fc40000004100 */
[----:B------:R-:W-:Y:S01]  /*ab60*/  FMUL.FTZ R30, R37, R46 ;  /* 0x0000002e251e7220 */ /* 0x000fe20000410000 */
[--C-:B------:R-:W-:Y:S02]  /*ab70*/  HADD2.F32 R38, -RZ, R27.reuse.H0_H0 ;  /* 0x2000001bff267230 */ /* 0x100fe40000004100 */
[----:B------:R-:W-:Y:S01]  /*ab80*/  FFMA.FTZ R40, R5, R40, R25 ;  /* 0x0000002805287223 */ /* 0x000fe20000010019 */
[----:B------:R-:W-:Y:S02]  /*ab90*/  HADD2.F32 R50, -RZ, R50.H1_H1 ;  /* 0x30000032ff327230 */ /* 0x000fe40000004100 */
[-C--:B------:R-:W-:Y:S01]  /*aba0*/  FMUL.FTZ R56, R37, R10.reuse ;  /* 0x0000000a25387220 */ /* 0x080fe20000410000 */
[----:B------:R-:W-:Y:S02]  /*abb0*/  HADD2.F32 R48, -RZ, R48.H1_H1 ;  /* 0x30000030ff307230 */ /* 0x000fe40000004100 */
[----:B------:R-:W-:Y:S01]  /*abc0*/  FFMA.FTZ R31, R11, R10, -R30 ;  /* 0x0000000a0b1f7223 */ /* 0x000fe2000001081e */
[----:B------:R-:W-:-:S02]  /*abd0*/  HADD2.F32 R27, -RZ, R27.H1_H1 ;  /* 0x3000001bff1b7230 */ /* 0x000fc40000004100 */
[C---:B------:R-:W-:Y:S01]  /*abe0*/  FMUL.FTZ R5, R38.reuse, R50 ;  /* 0x0000003226057220 */ /* 0x040fe20000410000 */
[----:B------:R-:W-:Y:S02]  /*abf0*/  HADD2.F32 R30, -RZ, R51.H0_H0 ;  /* 0x20000033ff1e7230 */ /* 0x000fe40000004100 */
[----:B------:R-:W-:Y:S01]  /*ac00*/  FMUL.FTZ R58, R38, R48 ;  /* 0x00000030263a7220 */ /* 0x000fe20000410000 */
[----:B------:R-:W-:Y:S02]  /*ac10*/  HADD2.F32 R10, -RZ, R57.H0_H0 ;  /* 0x20000039ff0a7230 */ /* 0x000fe40000004100 */
[----:B------:R-:W-:Y:S01]  /*ac20*/  FFMA.FTZ R56, R11, R46, R56 ;  /* 0x0000002e0b387223 */ /* 0x000fe20000010038 */
[----:B------:R-:W-:Y:S02]  /*ac30*/  HADD2.F32 R24, -RZ, R24.H1_H1 ;  /* 0x30000018ff187230 */ /* 0x000fe40000004100 */
[----:B------:R-:W-:Y:S01]  /*ac40*/  FMUL.FTZ R38, R27, R30 ;  /* 0x0000001e1b267220 */ /* 0x000fe20000410000 */
[----:B------:R-:W-:-:S02]  /*ac50*/  HADD2.F32 R26, -RZ, R26.H1_H1 ;  /* 0x3000001aff1a7230 */ /* 0x000fc40000004100 */
[----:B------:R-:W-:Y:S01]  /*ac60*/  FFMA.FTZ R48, R29, R48, R5 ;  /* 0x000000301d307223 */ /* 0x000fe20000010005 */
        /* <DEDUP_REMOVED lines=13> */
[----:B------:R-:W-:Y:S01]  /*ad40*/  FFMA.FTZ R58, R29, R50, -R58 ;  /* 0x000000321d3a7223 */ /* 0x000fe2000001083a */
        /* <DEDUP_REMOVED lines=14> */
.L_x_12414:
[----:B------:R-:W-:Y:S05]  /*ae30*/  BSYNC B1 ;  /* 0x0000000000017941 */ /* 0x000fea0003800000 */
.L_x_12413:
[----:B------:R-:W-:Y:S05]  /*ae40*/  @P2 BRA `(.L_x_12395) ;  /* 0x0000000400802947 */ /* 0x000fea0003800000 */
[----:B01----:R-:W3:Y:S04]  /*ae50*/  LDL R4, [R1+0x4c] ;  /* 0x00004c0001047983 */ /* 0x003ee80000100800 */
[----:B------:R-:W4:Y:S01]  /*ae60*/  LDL R42, [R1+0xa0] ;  /* 0x0000a000012a7983 */ /* 0x000f220000100800 */
[--C-:B------:R-:W-:Y:S01]  /*ae70*/  HADD2.F32 R29, -RZ, R21.reuse.H1_H1 ;  /* 0x30000015ff1d7230 */ /* 0x100fe20000004100 */
[----:B--2---:R-:W-:Y:S01]  /*ae80*/  SHF.R.U64 R41, R32, 0x10, R33 ;  /* 0x0000001020297819 */ /* 0x004fe20000001221 */
[--C-:B------:R-:W-:Y:S01]  /*ae90*/  HADD2.F32 R31, -RZ, R0.reuse.H1_H1 ;  /* 0x30000000ff1f7230 */ /* 0x100fe20000004100 */
[----:B------:R-:W-:Y:S01]  /*aea0*/  SHF.R.U32.HI R30, RZ, 0x10, R13 ;  /* 0x00000010ff1e7819 */ /* 0x000fe2000001160d */
[----:B------:R-:W-:Y:S01]  /*aeb0*/  HADD2.F32 R28, -RZ, R0.H0_H0 ;  /* 0x20000000ff1c7230 */ /* 0x000fe20000004100 */
[----:B------:R-:W-:Y:S01]  /*aec0*/  SHF.R.U32.HI R32, RZ, 0x10, R33 ;  /* 0x00000010ff207819 */ /* 0x000fe20000011621 */
[----:B------:R-:W-:Y:S01]  /*aed0*/  HADD2.F32 R0, -RZ, R21.H0_H0 ;  /* 0x20000015ff007230 */ /* 0x000fe20000004100 */
[----:B------:R-:W-:Y:S01]  /*aee0*/  SHF.R.U64 R38, R12, 0x10, R13 ;  /* 0x000000100c267819 */ /* 0x000fe2000000120d */
[----:B------:R-:W-:Y:S01]  /*aef0*/  HADD2.F32 R30, -RZ, R30.H0_H0 ;  /* 0x2000001eff1e7230 */ /* 0x000fe20000004100 */
[--C-:B------:R-:W-:Y:S01]  /*af00*/  SHF.R.U64 R40, R34, 0x10, R35.reuse ;  /* 0x0000001022287819 */ /* 0x100fe20000001223 */
[--C-:B------:R-:W-:Y:S01]  /*af10*/  HADD2.F32 R21, -RZ, R20.reuse.H0_H0 ;  /* 0x20000014ff157230 */ /* 0x100fe20000004100 */
[----:B------:R-:W-:Y:S01]  /*af20*/  SHF.R.U32.HI R39, RZ, 0x10, R35 ;  /* 0x00000010ff277819 */ /* 0x000fe20000011623 */
[----:B------:R-:W-:Y:S01]  /*af30*/  HADD2.F32 R20, -RZ, R20.H1_H1 ;  /* 0x30000014ff147230 */ /* 0x000fe20000004100 */
[----:B------:R-:W-:-:S02]  /*af40*/  SHF.R.U32.HI R36, RZ, 0x10, R15 ;  /* 0x00000010ff247819 */ /* 0x000fc4000001160f */
        /* <DEDUP_REMOVED lines=8> */
[----:B------:R-:W-:Y:S01]  /*afd0*/  LOP3.LUT R3, R3, R67, RZ, 0x3c, !PT ;  /* 0x0000004303037212 */ /* 0x000fe200078e3cff */
[----:B----4-:R-:W0:Y:S04]  /*afe0*/  LDS.128 R4, [R42] ;  /* 0x000000002a047984 */ /* 0x010e280000000c00 */
        /* <DEDUP_REMOVED lines=18> */
[----:B------:R-:W-:Y:S01]  /*b110*/  FFMA.FTZ R35, R12, R31, R35 ;  /* 0x0000001f0c237223 */ /* 0x000fe20000010023 */
[C---:B------:R-:W-:Y:S01]  /*b120*/  FMUL.FTZ R12, R9.reuse, R28 ;  /* 0x0000001c090c7220 */ /* 0x040fe20000410000 */
[----:B------:R-:W-:Y:S02]  /*b130*/  HADD2.F32 R26, -RZ, R10.H0_H0 ;  /* 0x2000000aff1a7230 */ /* 0x000fe40000004100 */
[----:B------:R-:W-:Y:S01]  /*b140*/  FMUL.FTZ R29, R9, R0 ;  /* 0x00000000091d7220 */ /* 0x000fe20000410000 */
[----:B------:R-:W-:Y:S02]  /*b150*/  HADD2.F32 R27, -RZ, R11.H0_H0 ;  /* 0x2000000bff1b7230 */ /* 0x000fe40000004100 */
[----:B------:R-:W-:Y:S01]  /*b160*/  FMUL.FTZ R34, R25, R24 ;  /* 0x0000001819227220 */ /* 0x000fe20000410000 */
[----:B------:R-:W-:-:S02]  /*b170*/  HADD2.F32 R9, -RZ, R45.H0_H0 ;  /* 0x2000002dff097230 */ /* 0x000fc40000004100 */
[----:B------:R-:W-:Y:S01]  /*b180*/  FFMA.FTZ R25, R5, R0, -R12 ;  /* 0x0000000005197223 */ /* 0x000fe2000001080c */
[----:B------:R-:W-:Y:S01]  /*b190*/  FFMA.FTZ R32, R13, R24, -R32 ;  /* 0x000000180d207223 */ /* 0x000fe20000010820 */
[----:B------:R-:W-:Y:S01]  /*b1a0*/  FFMA.FTZ R29, R5, R28, R29 ;  /* 0x0000001c051d7223 */ /* 0x000fe2000001001d */
[----:B------:R-:W-:Y:S02]  /*b1b0*/  HADD2.F32 R0, -RZ, R45.H1_H1 ;  /* 0x3000002dff007230 */ /* 0x000fe40000004100 */
        /* <DEDUP_REMOVED lines=10> */
[----:B------:R-:W-:Y:S01]  /*b260*/  FFMA.FTZ R14, R14, R21, R13 ;  /* 0x000000150e0e7223 */ /* 0x000fe2000001000d */
[C---:B------:R-:W-:Y:S01]  /*b270*/  FMUL.FTZ R30, R11.reuse, R24 ;  /* 0x000000180b1e7220 */ /* 0x040fe20000410000 */
[----:B------:R-:W-:Y:S01]  /*b280*/  FMUL.FTZ R0, R11, R12 ;  /* 0x0000000c0b007220 */ /* 0x000fe20000410000 */
[----:B------:R-:W-:Y:S02]  /*b290*/  HADD2.F32 R8, -RZ, R8.H1_H1 ;  /* 0x30000008ff087230 */ /* 0x000fe40000004100 */
[----:B------:R-:W-:Y:S01]  /*b2a0*/  FFMA.FTZ R27, R15, R20, R27 ;  /* 0x000000140f1b7223 */ /* 0x000fe2000001001b */
[----:B------:R-:W-:-:S02]  /*b2b0*/  HADD2.F32 R10, -RZ, R10.H1_H1 ;  /* 0x3000000aff0a7230 */ /* 0x000fc40000004100 */
[C---:B------:R-:W-:Y:S01]  /*b2c0*/  FFMA.FTZ R21, R7.reuse, R12, -R30 ;  /* 0x0000000c07157223 */ /* 0x040fe2000001081e */
[----:B------:R-:W-:Y:S02]  /*b2d0*/  HADD2.F32 R11, -RZ, R38.H0_H0 ;  /* 0x20000026ff0b7230 */ /* 0x000fe40000004100 */
[----:B------:R-:W-:Y:S01]  /*b2e0*/  FFMA.FTZ R24, R7, R24, R0 ;  /* 0x0000001807187223 */ /* 0x000fe20000010000 */
[----:B------:R-:W-:Y:S02]  /*b2f0*/  HADD2.F32 R13, -RZ, R37.H0_H0 ;  /* 0x20000025ff0d7230 */ /* 0x000fe40000004100 */
        /* <DEDUP_REMOVED lines=21> */
.L_x_12395:
[----:B------:R-:W-:Y:S05]  /*b450*/  BSYNC B0 ;  /* 0x0000000000007941 */ /* 0x000fea0003800000 */
.L_x_12388:
        /* <DEDUP_REMOVED lines=8> */
.L_x_12386:
[----:B01-3--:R-:W-:-:S04]  /*b4e0*/  MOV R0, UR41 ;  /* 0x0000002900007c02 */ /* 0x00bfc80008000f00 */
[----:B------:R-:W-:-:S13]  /*b4f0*/  ISETP.NE.AND P0, PT, R0, 0x3, PT ;  /* 0x000000030000780c */ /* 0x000fda0003f05270 */
[----:B------:R-:W-:Y:S05]  /*b500*/  @!P0 BRA `(.L_x_12415) ;  /* 0x0000000000048947 */ /* 0x000fea0003800000 */
[----:B------:R-:W-:Y:S01]  /*b510*/  BPT.TRAP 0x1 ;  /* 0x000000040000795c */ /* 0x000fe20000300000 */
.L_x_12415:
[----:B------:R-:W-:Y:S01]  /*b520*/  IMAD R0, R19, 0x8, R2 ;  /* 0x0000000813007824 */ /* 0x000fe200078e0202 */
[----:B--2-4-:R-:W-:-:S04]  /*b530*/  SHF.L.U32 R5, R137, 0x1f, RZ ;  /* 0x0000001f89057819 */ /* 0x014fc800000006ff */
[----:B------:R0:W1:Y:S01]  /*b540*/  SYNCS.PHASECHK.TRANS64.TRYWAIT P1, [R0+URZ+0x2d830], R5 ;  /* 0x02d83005000075a7 */ /* 0x000062000802017f */
[----:B------:R-:W-:Y:S05]  /*b550*/  @!P0 BRA `(.L_x_12416) ;  /* 0x0000000000048947 */ /* 0x000fea0003800000 */
[----:B------:R-:W-:Y:S01]  /*b560*/  BPT.TRAP 0x1 ;  /* 0x000000040000795c */ /* 0x000fe20000300000 */
.L_x_12416:
[----:B------:R-:W-:Y:S02]  /*b570*/  VIADD R3, R2, 0x15400 ;  /* 0x0001540002037836 */ /* 0x000fe40000000000 */
[----:B------:R-:W-:-:S03]  /*b580*/  IMAD R44, R44, 0x1000, R2 ;  /* 0x000010002c2c7824 */ /* 0x000fc600078e0202 */
        /* <DEDUP_REMOVED lines=10> */
.L_x_12417:
[----:B--2---:R-:W2:Y:S01]  /*b630*/  LDL R3, [R1+0x60] ;  /* 0x0000600001037983 */ /* 0x004ea20000100800 */
[----:B------:R-:W-:Y:S01]  /*b640*/  IMAD.MOV.U32 R157, RZ, RZ, -0x7fffffe0 ;  /* 0x80000020ff9d7424 */ /* 0x000fe200078e00ff */
[----:B------:R-:W-:Y:S01]  /*b650*/  LOP3.LUT R156, R44, 0x10000, RZ, 0xfc, !PT ;  /* 0x000100002c9c7812 */ /* 0x000fe200078efcff */
[----:B------:R-:W-:Y:S05]  /*b660*/  WARPSYNC.ALL ;  /* 0x0000000000007948 */ /* 0x000fea0003800000 */
[----:B01----:R-:W-:Y:S01]  /*b670*/  MOV R5, 0x80000020 ;  /* 0x8000002000057802 */ /* 0x003fe20000000f00 */
[----:B-----5:R-:W-:Y:S01]  /*b680*/  WARPGROUP.ARRIVE ;  /* 0x00000000000079c5 */ /* 0x020fe20000000000 */
[C---:B------:R-:W-:Y:S01]  /*b690*/  R2UR UR4, R156.reuse ;  /* 0x000000009c0472ca */ /* 0x040fe200000e0000 */
[C---:B------:R-:W-:Y:S01]  /*b6a0*/  VIADD R14, R156.reuse, 0x2 ;  /* 0x000000029c0e7836 */ /* 0x040fe20000000000 */
[----:B------:R-:W-:Y:S01]  /*b6b0*/  R2UR UR7, R5 ;  /* 0x00000000050772ca */ /* 0x000fe200000e0000 */
[----:B------:R-:W-:Y:S01]  /*b6c0*/  IMAD.MOV.U32 R7, RZ, RZ, -0x7fffffe0 ;  /* 0x80000020ff077424 */ /* 0x000fe200078e00ff */
[----:B------:R-:W-:Y:S01]  /*b6d0*/  R2UR UR5, R157 ;  /* 0x000000009d0572ca */ /* 0x000fe200000e0000 */
[C---:B------:R-:W-:Y:S01]  /*b6e0*/  VIADD R12, R156.reuse, 0x300 ;  /* 0x000003009c0c7836 */ /* 0x040fe20000000000 */
[----:B------:R-:W-:Y:S01]  /*b6f0*/  MOV R15, 0x80000020 ;  /* 0x80000020000f7802 */ /* 0x000fe20000000f00 */
[----:B------:R-:W-:Y:S01]  /*b700*/  IMAD.MOV.U32 R13, RZ, RZ, -0x7fffffe0 ;  /* 0x80000020ff0d7424 */ /* 0x000fe200078e00ff */
[C---:B------:R-:W-:Y:S01]  /*b710*/  IADD3 R8, R156.reuse, 0x600, RZ ;  /* 0x000006009c087810 */ /* 0x040fe20007ffe0ff */
[----:B------:R-:W-:Y:S01]  /*b720*/  VIADD R10, R156, 0x302 ;  /* 0x000003029c0a7836 */ /* 0x000fe20000000000 */
[----:B------:R-:W-:Y:S01]  /*b730*/  MOV R5, 0x80000020 ;  /* 0x8000002000057802 */ /* 0x000fe20000000f00 */
[----:B------:R-:W-:Y:S01]  /*b740*/  IMAD.MOV.U32 R11, RZ, RZ, -0x7fffffe0 ;  /* 0x80000020ff0b7424 */ /* 0x000fe200078e00ff */
[----:B------:R0:W-:Y:S01]  /*b750*/  STL.64 [R1+0x30], R14 ;  /* 0x0000300e01007387 */ /* 0x0001e20000100a00 */
[----:B------:R-:W-:-:S03]  /*b760*/  IMAD.MOV.U32 R9, RZ, RZ, -0x7fffffe0 ;  /* 0x80000020ff097424 */ /* 0x000fc600078e00ff */
        /* <DEDUP_REMOVED lines=16> */
[----:B------:R-:W-:Y:S02]  /*b870*/  R2UR UR6, R6 ;  /* 0x00000000060672ca */ /* 0x000fe400000e0000 */
[----:B------:R-:W-:Y:S01]  /*b880*/  R2UR UR7, R7 ;  /* 0x00000000070772ca */ /* 0x000fe200000e0000 */
[----:B------:R-:W-:Y:S01]  /*b890*/  IMAD.MOV.U32 R7, RZ, RZ, -0x7fffffe0 ;  /* 0x80000020ff077424 */ /* 0x000fe200078e00ff */
[----:B------:R-:W-:Y:S02]  /*b8a0*/  R2UR UR4, R12 ;  /* 0x000000000c0472ca */ /* 0x000fe400000e0000 */
[----:B------:R-:W-:Y:S02]  /*b8b0*/  R2UR UR5, R13 ;  /* 0x000000000d0572ca */ /* 0x000fe400000e0000 */
[----:B------:R-:W-:Y:S01]  /*b8c0*/  IADD3 R6, R4, 0x202, RZ ;  /* 0x0000020204067810 */ /* 0x000fe20007ffe0ff */
[----:B------:R-:W-:-:S02]  /*b8d0*/  WARPGROUP.DEPBAR.LE gsb0, 0x0 ;  /* 0x00008000000079c5 */ /* 0x000fc40000010000 */
[----:B------:R-:W-:-:S08]  /*b8e0*/  WARPGROUP.ARRIVE ;  /* 0x00000000000079c5 */ /* 0x000fd00000000000 */
        /* <DEDUP_REMOVED lines=16> */
[----:B------:R-:W-:Y:S02]  /*b9f0*/  R2UR UR5, R9 ;  /* 0x00000000090572ca */ /* 0x000fe400000e0000 */
[----:B------:R0:W-:Y:S01]  /*ba00*/  STL.64 [R1+0x10], R6 ;  /* 0x0000100601007387 */ /* 0x0001e20000100a00 */
[----:B------:R-:W-:-:S02]  /*ba10*/  WARPGROUP.DEPBAR.LE gsb0, 0x0 ;  /* 0x00008000000079c5 */ /* 0x000fc40000010000 */
[----:B------:R-:W-:-:S08]  /*ba20*/  WARPGROUP.ARRIVE ;  /* 0x00000000000079c5 */ /* 0x000fd00000000000 */
        /* <DEDUP_REMOVED lines=11> */
.L_x_12419:
[----:B------:R-:W2:Y:S01]  /*bae0*/  LDL.LU R93, [R1] ;  /* 0x00000000015d7983 */ /* 0x000ea20000300800 */
[----:B------:R-:W0:Y:S01]  /*baf0*/  LDC R148, c[0x0][0x448] ;  /* 0x00011200ff947b82 */ /* 0x000e220000000800 */
[----:B------:R-:W-:Y:S01]  /*bb00*/  ULDC UR4, c[0x0][0x9d8] ;  /* 0x0002760000047ab9 */ /* 0x000fe20000000800 */
[----:B------:R-:W-:Y:S01]  /*bb10*/  ULDC UR47, c[0x0][0x988] ;  /* 0x00026200002f7ab9 */ /* 0x000fe20000000800 */
[----:B------:R-:W3:Y:S01]  /*bb20*/  LDL R8, [R1+0x94] ;  /* 0x0000940001087983 */ /* 0x000ee20000100800 */
[----:B------:R-:W-:Y:S01]  /*bb30*/  VIADD R0, R0, 0x2d840 ;  /* 0x0002d84000007836 */ /* 0x000fe20000000000 */
[----:B------:R-:W-:Y:S01]  /*bb40*/  ULDC UR45, c[0x0][0x9d8] ;  /* 0x00027600002d7ab9 */ /* 0x000fe20000000800 */
[----:B------:R-:W-:Y:S01]  /*bb50*/  ULDC UR46, c[0x0][0x9d8] ;  /* 0x00027600002e7ab9 */ /* 0x000fe20000000800 */
[----:B------:R-:W3:Y:S01]  /*bb60*/  LDL R97, [R1+0x84] ;  /* 0x0000840001617983 */ /* 0x000ee20000100800 */
[----:B------:R-:W-:Y:S01]  /*bb70*/  ULDC UR43, c[0x0][0x988] ;  /* 0x00026200002b7ab9 */ /* 0x000fe20000000800 */
[----:B------:R-:W-:-:S02]  /*bb80*/  ULDC UR44, c[0x0][0x988] ;  /* 0x00026200002c7ab9 */ /* 0x000fc40000000800 */
[----:B------:R-:W4:Y:S01]  /*bb90*/  LDL R95, [R1+0x90] ;  /* 0x00009000015f7983 */ /* 0x000f220000100800 */
[----:B------:R-:W-:Y:S01]  /*bba0*/  FMUL.FTZ R89, R27, UR4 ;  /* 0x000000041b597c20 */ /* 0x000fe20008410000 */
[----:B0-----:R-:W-:Y:S01]  /*bbb0*/  ISETP.NE.AND P4, PT, R148, 0x1, PT ;  /* 0x000000019400780c */ /* 0x001fe20003f85270 */
[----:B------:R-:W-:-:S12]  /*bbc0*/  FMUL.FTZ R6, R29, UR4 ;  /* 0x000000041d067c20 */ /* 0x000fd80008410000 */
[----:B------:R-:W0:Y:S08]  /*bbd0*/  @P4 LDC R27, c[0x0][0x44c] ;  /* 0x00011300ff1b4b82 */ /* 0x000e300000000800 */
[----:B------:R-:W1:Y:S01]  /*bbe0*/  @P4 LDC R29, c[0x0][0x450] ;  /* 0x00011400ff1d4b82 */ /* 0x000e620000000800 */
[----:B------:R-:W-:Y:S01]  /*bbf0*/  FMUL.FTZ R90, R26, UR4 ;  /* 0x000000041a5a7c20 */ /* 0x000fe20008410000 */
[----:B------:R-:W-:Y:S01]  /*bc00*/  FMUL.FTZ R5, R28, UR4 ;  /* 0x000000041c057c20 */ /* 0x000fe20008410000 */
[----:B------:R-:W-:Y:S01]  /*bc10*/  FMUL.FTZ R92, R30, UR4 ;  /* 0x000000041e5c7c20 */ /* 0x000fe20008410000 */
[----:B------:R-:W-:Y:S01]  /*bc20*/  MUFU.TANH R89, R89 ;  /* 0x0000005900597308 */ /* 0x000fe20000002400 */
[----:B------:R-:W-:Y:S01]  /*bc30*/  FMUL.FTZ R91, R31, UR4 ;  /* 0x000000041f5b7c20 */ /* 0x000fe20008410000 */
[----:B------:R-:W-:-:S06]  /*bc40*/  FMUL.FTZ R94, R34, UR4 ;  /* 0x00000004225e7c20 */ /* 0x000fcc0008410000 */
[----:B------:R-:W5:Y:S01]  /*bc50*/  MUFU.TANH R90, R90 ;  /* 0x0000005a005a7308 */ /* 0x000f620000002400 */
[----:B------:R-:W-:-:S07]  /*bc60*/  FMUL.FTZ R34, R35, UR4 ;  /* 0x0000000423227c20 */ /* 0x000fce0008410000 */
[----:B------:R-:W5:Y:S01]  /*bc70*/  MUFU.TANH R92, R92 ;  /* 0x0000005c005c7308 */ /* 0x000f620000002400 */
[----:B------:R-:W-:Y:S01]  /*bc80*/  FMUL.FTZ R11, R37, UR4 ;  /* 0x00000004250b7c20 */ /* 0x000fe20008410000 */
[----:B------:R-:W-:-:S06]  /*bc90*/  FMUL.FTZ R37, R38, UR4 ;  /* 0x0000000426257c20 */ /* 0x000fcc0008410000 */
[----:B------:R-:W5:Y:S01]  /*bca0*/  MUFU.TANH R91, R91 ;  /* 0x0000005b005b7308 */ /* 0x000f620000002400 */
[----:B------:R-:W-:Y:S01]  /*bcb0*/  FMUL.FTZ R10, R36, UR4 ;  /* 0x00000004240a7c20 */ /* 0x000fe20008410000 */
[----:B------:R-:W-:-:S06]  /*bcc0*/  FMUL.FTZ R36, R39, UR4 ;  /* 0x0000000427247c20 */ /* 0x000fcc0008410000 */
[----:B------:R-:W5:Y:S01]  /*bcd0*/  MUFU.TANH R94, R94 ;  /* 0x0000005e005e7308 */ /* 0x000f620000002400 */
[----:B------:R-:W-:Y:S01]  /*bce0*/  FMUL.FTZ R38, R43, UR4 ;  /* 0x000000042b267c20 */ /* 0x000fe20008410000 */
[----:B------:R-:W-:Y:S01]  /*bcf0*/  FMUL.FTZ R9, R33, UR4 ;  /* 0x0000000421097c20 */ /* 0x000fe20008410000 */
[----:B------:R-:W-:-:S05]  /*bd00*/  FMUL.FTZ R43, R50, UR4 ;  /* 0x00000004322b7c20 */ /* 0x000fca0008410000 */
        /* <DEDUP_REMOVED lines=14> */
[----:B------:R-:W-:-:S06]  /*bdf0*/  FMUL.FTZ R41, R47, UR4 ;  /* 0x000000042f297c20 */ /* 0x000fcc0008410000 */
[----:B------:R-:W5:Y:S01]  /*be00*/  MUFU.TANH R38, R38 ;  /* 0x0000002600267308 */ /* 0x000f620000002400 */
[----:B------:R-:W-:-:S07]  /*be10*/  FMUL.FTZ R15, R45, UR4 ;  /* 0x000000042d0f7c20 */ /* 0x000fce0008410000 */
[----:B------:R-:W5:Y:S01]  /*be20*/  MUFU.TANH R40, R40 ;  /* 0x0000002800287308 */ /* 0x000f620000002400 */
[----:B------:R-:W-:-:S07]  /*be30*/  FMUL.FTZ R45, R54, UR4 ;  /* 0x00000004362d7c20 */ /* 0x000fce0008410000 */
        /* <DEDUP_REMOVED lines=13> */
[----:B------:R-:W5:Y:S08]  /*bf10*/  MUFU.TANH R47, R47 ;  /* 0x0000002f002f7308 */ /* 0x000f700000002400 */
[----:B------:R-:W5:Y:S08]  /*bf20*/  MUFU.TANH R46, R46 ;  /* 0x0000002e002e7308 */ /* 0x000f700000002400 */
[----:B------:R-:W5:Y:S08]  /*bf30*/  MUFU.TANH R49, R49 ;  /* 0x0000003100317308 */ /* 0x000f700000002400 */
[----:B------:R-:W5:Y:S01]  /*bf40*/  MUFU.TANH R48, R48 ;  /* 0x0000003000307308 */ /* 0x000f620000002400 */
[----:B--2---:R-:W-:Y:S01]  /*bf50*/  LOP3.LUT R93, R93, 0xfffffffe, RZ, 0xc0, !PT ;  /* 0xfffffffe5d5d7812 */ /* 0x004fe200078ec0ff */
[----:B---3--:R-:W-:-:S04]  /*bf60*/  IMAD.IADD R8, R8, 0x1, R97 ;  /* 0x0000000108087824 */ /* 0x008fc800078e0261 */
[----:B0-----:R-:W-:Y:S01]  /*bf70*/  @P4 IMAD.HI.U32 R26, R8, R27, RZ ;  /* 0x0000001b081a4227 */ /* 0x001fe200078e00ff */
[----:B------:R-:W-:-:S04]  /*bf80*/  @P4 LOP3.LUT R93, R93, 0x1, RZ, 0xfc, !PT ;  /* 0x000000015d5d4812 */ /* 0x000fc800078efcff */
[----:B-1----:R-:W-:Y:S01]  /*bf90*/  @P4 SHF.R.U32.HI R8, RZ, R29, R26 ;  /* 0x0000001dff084219 */ /* 0x002fe2000001161a */
[----:B------:R-:W-:Y:S01]  /*bfa0*/  STL [R1], R93 ;  /* 0x0000005d01007387 */ /* 0x000fe20000100800 */
[----:B------:R-:W-:-:S03]  /*bfb0*/  IMAD.MOV.U32 R29, RZ, RZ, -0x80 ;  /* 0xffffff80ff1d7424 */ /* 0x000fc600078e00ff */
[----:B------:R-:W0:Y:S01]  /*bfc0*/  SHFL.IDX PT, R93, R8, 0x1, 0x1c1f ;  /* 0x003c1f00085d7f89 */ /* 0x000e2200000e0000 */
[----:B------:R-:W-:Y:S02]  /*bfd0*/  IMAD R28, R88, R29, 0x80 ;  /* 0x00000080581c7424 */ /* 0x000fe400078e021d */
[----:B------:R-:W-:Y:S01]  /*bfe0*/  FMUL.FTZ R26, R56, UR4 ;  /* 0x00000004381a7c20 */ /* 0x000fe20008410000 */
[----:B------:R-:W-:Y:S01]  /*bff0*/  FMUL.FTZ R27, R57, UR4 ;  /* 0x00000004391b7c20 */ /* 0x000fe20008410000 */
[----:B------:R-:W-:Y:S01]  /*c000*/  FMUL.FTZ R58, R83, UR4 ;  /* 0x00000004533a7c20 */ /* 0x000fe20008410000 */
[----:B------:R-:W-:Y:S01]  /*c010*/  VIADD R29, R28, 0x1 ;  /* 0x000000011c1d7836 */ /* 0x000fe20000000000 */
[----:B------:R-:W-:Y:S01]  /*c020*/  IADD3 R28, R147, R28, RZ ;  /* 0x0000001c931c7210 */ /* 0x000fe20007ffe0ff */
[----:B------:R-:W-:Y:S01]  /*c030*/  FMUL.FTZ R86, R86, UR4 ;  /* 0x0000000456567c20 */ /* 0x000fe20008410000 */
[----:B------:R-:W-:Y:S01]  /*c040*/  FMUL.FTZ R87, R87, UR4 ;  /* 0x0000000457577c20 */ /* 0x000fe20008410000 */
[C---:B----4-:R-:W-:Y:S01]  /*c050*/  IMAD R29, R95.reuse, -0x2, R29 ;  /* 0xfffffffe5f1d7824 */ /* 0x050fe200078e021d */
[----:B------:R-:W-:Y:S01]  /*c060*/  MUFU.TANH R3, R3 ;  /* 0x0000000300037308 */ /* 0x000fe20000002400 */
[----:B------:R-:W-:-:S02]  /*c070*/  IMAD R28, R95, -0x2, R28 ;  /* 0xfffffffe5f1c7824 */ /* 0x000fc400078e021c */
[----:B------:R-:W-:Y:S01]  /*c080*/  FMUL.FTZ R64, R64, UR4 ;  /* 0x0000000440407c20 */ /* 0x000fe20008410000 */
[----:B------:R-:W-:Y:S01]  /*c090*/  FMUL.FTZ R65, R65, UR4 ;  /* 0x0000000441417c20 */ /* 0x000fe20008410000 */
[----:B------:R-:W-:Y:S01]  /*c0a0*/  IADD3 R29, -R146, R29, R147 ;  /* 0x0000001d921d7210 */ /* 0x000fe20007ffe193 */
[----:B------:R-:W2:Y:S02]  /*c0b0*/  LDL R98, [R1+0x7c] ;  /* 0x00007c0001627983 */ /* 0x000ea40000100800 */
[----:B------:R-:W-:Y:S02]  /*c0c0*/  MUFU.TANH R58, R58 ;  /* 0x0000003a003a7308 */ /* 0x000fe40000002400 */
[----:B------:R-:W3:Y:S04]  /*c0d0*/  LDL R96, [R1+0x8] ;  /* 0x0000080001607983 */ /* 0x000ee80000100800 */
[----:B------:R-:W4:Y:S01]  /*c0e0*/  LDL R95, [R1+0x4] ;  /* 0x00000400015f7983 */ /* 0x000f220000100800 */
[----:B0-----:R-:W-:-:S04]  /*c0f0*/  VIADDMNMX R93, R93, R29, R28, PT ;  /* 0x0000001d5d5d7246 */ /* 0x001fc8000380011c */
[C---:B------:R-:W-:Y:S02]  /*c100*/  ISETP.GT.AND P1, PT, R93.reuse, RZ, PT ;  /* 0x000000ff5d00720c */ /* 0x040fe40003f24270 */
[C---:B------:R-:W-:Y:S02]  /*c110*/  ISETP.GT.AND P2, PT, R93.reuse, 0x1, PT ;  /* 0x000000015d00780c */ /* 0x040fe40003f44270 */
[----:B------:R-:W-:Y:S02]  /*c120*/  ISETP.GT.AND P3, PT, R93, 0x8, PT ;  /* 0x000000085d00780c */ /* 0x000fe40003f64270 */
[----:B-----5:R-:W-:Y:S02]  /*c130*/  FSEL R30, R90, -INF , P1 ;  /* 0xff8000005a1e7808 */ /* 0x020fe40000800000 */
        /* <DEDUP_REMOVED lines=37> */
[----:B------:R-:W-:Y:S01]  /*c390*/  FMUL.FTZ R50, R66, UR4 ;  /* 0x0000000442327c20 */ /* 0x000fe20008410000 */
[----:B------:R-:W-:-:S02]  /*c3a0*/  ISETP.GT.AND P1, PT, R93, 0x39, PT ;  /* 0x000000395d00780c */ /* 0x000fc40003f24270 */
[----:B------:R-:W-:Y:S02]  /*c3b0*/  FSEL R45, R45, -INF , P2 ;  /* 0xff8000002d2d7808 */ /* 0x000fe40001000000 */
[----:B------:R-:W-:Y:S01]  /*c3c0*/  FMNMX.FTZ R56, R42, R57, !PT ;  /* 0x000000392a387209 */ /* 0x000fe20007810000 */
[----:B------:R-:W-:Y:S01]  /*c3d0*/  FMUL.FTZ R51, R67, UR4 ;  /* 0x0000000443337c20 */ /* 0x000fe20008410000 */
[----:B------:R-:W-:Y:S02]  /*c3e0*/  ISETP.GT.AND P2, PT, R93, 0x40, PT ;  /* 0x000000405d00780c */ /* 0x000fe40003f44270 */
[----:B------:R-:W-:Y:S02]  /*c3f0*/  FSEL R44, R44, -INF , P1 ;  /* 0xff8000002c2c7808 */ /* 0x000fe40000800000 */
[----:B------:R-:W-:Y:S01]  /*c400*/  FMNMX.FTZ R59, R45, R56, !PT ;  /* 0x000000382d3b7209 */ /* 0x000fe20007810000 */
[----:B------:R-:W0:Y:S01]  /*c410*/  MUFU.TANH R50, R50 ;  /* 0x0000003200327308 */ /* 0x000e220000002400 */
[----:B------:R-:W-:Y:S01]  /*c420*/  ISETP.GT.AND P1, PT, R93, 0x41, PT ;  /* 0x000000415d00780c */ /* 0x000fe20003f24270 */
[----:B------:R-:W-:Y:S01]  /*c430*/  FMUL.FTZ R52, R70, UR4 ;  /* 0x0000000446347c20 */ /* 0x000fe20008410000 */
[----:B------:R-:W-:-:S02]  /*c440*/  FSEL R47, R47, -INF , P2 ;  /* 0xff8000002f2f7808 */ /* 0x000fc40001000000 */
[----:B------:R-:W-:Y:S01]  /*c450*/  FMNMX.FTZ R56, R44, R59, !PT ;  /* 0x0000003b2c387209 */ /* 0x000fe20007810000 */
[----:B------:R-:W-:Y:S01]  /*c460*/  FMUL.FTZ R53, R71, UR4 ;  /* 0x0000000447357c20 */ /* 0x000fe20008410000 */
[----:B------:R-:W-:Y:S01]  /*c470*/  ISETP.GT.AND P2, PT, R93, 0x48, PT ;  /* 0x000000485d00780c */ /* 0x000fe20003f44270 */
[----:B------:R-:W1:Y:S01]  /*c480*/  MUFU.TANH R51, R51 ;  /* 0x0000003300337308 */ /* 0x000e620000002400 */
[----:B------:R-:W-:Y:S02]  /*c490*/  FSEL R46, R46, -INF , P1 ;  /* 0xff8000002e2e7808 */ /* 0x000fe40000800000 */
[----:B------:R-:W-:Y:S01]  /*c4a0*/  FMNMX.FTZ R63, R47, R56, !PT ;  /* 0x000000382f3f7209 */ /* 0x000fe20007810000 */
[----:B------:R-:W-:Y:S01]  /*c4b0*/  FMUL.FTZ R54, R74, UR4 ;  /* 0x000000044a367c20 */ /* 0x000fe20008410000 */
[----:B------:R-:W-:Y:S02]  /*c4c0*/  ISETP.GT.AND P1, PT, R93, 0x49, PT ;  /* 0x000000495d00780c */ /* 0x000fe40003f24270 */
[----:B------:R-:W-:Y:S01]  /*c4d0*/  FSEL R49, R49, -INF , P2 ;  /* 0xff80000031317808 */ /* 0x000fe20001000000 */
[----:B------:R-:W5:Y:S01]  /*c4e0*/  MUFU.TANH R52, R52 ;  /* 0x0000003400347308 */ /* 0x000f620000002400 */
[----:B------:R-:W-:Y:S01]  /*c4f0*/  FMNMX.FTZ R56, R46, R63, !PT ;  /* 0x0000003f2e387209 */ /* 0x000fe20007810000 */
[----:B------:R-:W-:Y:S01]  /*c500*/  FMUL.FTZ R55, R75, UR4 ;  /* 0x000000044b377c20 */ /* 0x000fe20008410000 */
[----:B------:R-:W-:-:S02]  /*c510*/  ISETP.GT.AND P2, PT, R93, 0x50, PT ;  /* 0x000000505d00780c */ /* 0x000fc40003f44270 */
[----:B------:R-:W-:Y:S02]  /*c520*/  FSEL R48, R48, -INF , P1 ;  /* 0xff80000030307808 */ /* 0x000fe40000800000 */
[----:B------:R-:W-:Y:S01]  /*c530*/  FMNMX.FTZ R63, R49, R56, !PT ;  /* 0x00000038313f7209 */ /* 0x000fe20007810000 */
[----:B------:R-:W5:Y:S01]  /*c540*/  MUFU.TANH R53, R53 ;  /* 0x0000003500357308 */ /* 0x000f620000002400 */
[----:B------:R-:W-:Y:S01]  /*c550*/  ISETP.GT.AND P1, PT, R93, 0x51, PT ;  /* 0x000000515d00780c */ /* 0x000fe20003f24270 */
[----:B------:R-:W-:Y:S01]  /*c560*/  FMUL.FTZ R57, R78, UR4 ;  /* 0x000000044e397c20 */ /* 0x000fe20008410000 */
[----:B0-----:R-:W-:Y:S02]  /*c570*/  FSEL R50, R50, -INF , P2 ;  /* 0xff80000032327808 */ /* 0x001fe40001000000 */
[----:B------:R-:W-:-:S03]  /*c580*/  FMNMX.FTZ R63, R48, R63, !PT ;  /* 0x0000003f303f7209 */ /* 0x000fc60007810000 */
[----:B------:R-:W0:Y:S01]  /*c590*/  MUFU.TANH R54, R54 ;  /* 0x0000003600367308 */ /* 0x000e220000002400 */
[----:B------:R-:W-:Y:S01]  /*c5a0*/  ISETP.GT.AND P2, PT, R93, 0x58, PT ;  /* 0x000000585d00780c */ /* 0x000fe20003f44270 */
[----:B------:R-:W-:Y:S01]  /*c5b0*/  FMUL.FTZ R59, R79, UR4 ;  /* 0x000000044f3b7c20 */ /* 0x000fe20008410000 */
[----:B-1----:R-:W-:Y:S02]  /*c5c0*/  FSEL R51, R51, -INF , P1 ;  /* 0xff80000033337808 */ /* 0x002fe40000800000 */
[----:B------:R-:W-:-:S03]  /*c5d0*/  FMNMX.FTZ R62, R50, R63, !PT ;  /* 0x0000003f323e7209 */ /* 0x000fc60007810000 */
[----:B------:R-:W1:Y:S01]  /*c5e0*/  MUFU.TANH R55, R55 ;  /* 0x0000003700377308 */ /* 0x000e620000002400 */
[----:B------:R-:W-:Y:S01]  /*c5f0*/  ISETP.GT.AND P1, PT, R93, 0x59, PT ;  /* 0x000000595d00780c */ /* 0x000fe20003f24270 */
[----:B------:R-:W-:Y:S01]  /*c600*/  FMUL.FTZ R56, R82, UR4 ;  /* 0x0000000452387c20 */ /* 0x000fe20008410000 */
[----:B-----5:R-:W-:Y:S02]  /*c610*/  FSEL R52, R52, -INF , P2 ;  /* 0xff80000034347808 */ /* 0x020fe40001000000 */
[----:B------:R-:W-:-:S03]  /*c620*/  FMNMX.FTZ R63, R51, R62, !PT ;  /* 0x0000003e333f7209 */ /* 0x000fc60007810000 */
[----:B------:R-:W5:Y:S01]  /*c630*/  MUFU.TANH R57, R57 ;  /* 0x0000003900397308 */ /* 0x000f620000002400 */
[----:B------:R-:W-:Y:S02]  /*c640*/  ISETP.GT.AND P2, PT, R93, 0x60, PT ;  /* 0x000000605d00780c */ /* 0x000fe40003f44270 */
[----:B------:R-:W-:Y:S02]  /*c650*/  FSEL R53, R53, -INF , P1 ;  /* 0xff80000035357808 */ /* 0x000fe40000800000 */
[----:B------:R-:W-:-:S03]  /*c660*/  FMNMX.FTZ R62, R52, R63, !PT ;  /* 0x0000003f343e7209 */ /* 0x000fc60007810000 */
[----:B------:R-:W5:Y:S01]  /*c670*/  MUFU.TANH R59, R59 ;  /* 0x0000003b003b7308 */ /* 0x000f620000002400 */
[----:B------:R-:W-:Y:S02]  /*c680*/  ISETP.GT.AND P1, PT, R93, 0x61, PT ;  /* 0x000000615d00780c */ /* 0x000fe40003f24270 */
[----:B0-----:R-:W-:Y:S02]  /*c690*/  FSEL R54, R54, -INF , P2 ;  /* 0xff80000036367808 */ /* 0x001fe40001000000 */
[----:B------:R-:W-:-:S03]  /*c6a0*/  FMNMX.FTZ R63, R53, R62, !PT ;  /* 0x0000003e353f7209 */ /* 0x000fc60007810000 */
[----:B------:R-:W0:Y:S01]  /*c6b0*/  MUFU.TANH R56, R56 ;  /* 0x0000003800387308 */ /* 0x000e220000002400 */
[----:B------:R-:W-:Y:S02]  /*c6c0*/  ISETP.GT.AND P2, PT, R93, 0x68, PT ;  /* 0x000000685d00780c */ /* 0x000fe40003f44270 */
[----:B-1----:R-:W-:Y:S02]  /*c6d0*/  FSEL R55, R55, -INF , P1 ;  /* 0xff80000037377808 */ /* 0x002fe40000800000 */
[----:B------:R-:W-:Y:S02]  /*c6e0*/  FMNMX.FTZ R62, R54, R63, !PT ;  /* 0x0000003f363e7209 */ /* 0x000fe40007810000 */
[----:B------:R-:W-:Y:S01]  /*c6f0*/  ISETP.GT.AND P1, PT, R93, 0x69, PT ;  /* 0x000000695d00780c */ /* 0x000fe20003f24270 */
[----:B------:R-:W1:Y:S01]  /*c700*/  MUFU.TANH R86, R86 ;  /* 0x0000005600567308 */ /* 0x000e620000002400 */
[----:B-----5:R-:W-:Y:S02]  /*c710*/  FSEL R57, R57, -INF , P2 ;  /* 0xff80000039397808 */ /* 0x020fe40001000000 */
[----:B------:R-:W-:-:S02]  /*c720*/  FMNMX.FTZ R62, R55, R62, !PT ;  /* 0x0000003e373e7209 */ /* 0x000fc40007810000 */
[----:B------:R-:W-:Y:S02]  /*c730*/  ISETP.GT.AND P2, PT, R93, 0x70, PT ;  /* 0x000000705d00780c */ /* 0x000fe40003f44270 */
[----:B------:R-:W-:Y:S01]  /*c740*/  FSEL R59, R59, -INF , P1 ;  /* 0xff8000003b3b7808 */ /* 0x000fe20000800000 */
[----:B------:R-:W5:Y:S01]  /*c750*/  MUFU.TANH R87, R87 ;  /* 0x0000005700577308 */ /* 0x000f620000002400 */
[----:B------:R-:W-:Y:S02]  /*c760*/  FMNMX.FTZ R66, R57, R62, !PT ;  /* 0x0000003e39427209 */ /* 0x000fe40007810000 */
[----:B------:R-:W-:Y:S02]  /*c770*/  ISETP.GT.AND P1, PT, R93, 0x71, PT ;  /* 0x000000715d00780c */ /* 0x000fe40003f24270 */
[----:B0-----:R-:W-:Y:S02]  /*c780*/  FSEL R56, R56, -INF , P2 ;  /* 0xff80000038387808 */ /* 0x001fe40001000000 */
[----:B------:R-:W-:-:S02]  /*c790*/  FMNMX.FTZ R63, R59, R66, !PT ;  /* 0x000000423b3f7209 */ /* 0x000fc40007810000 */
[C---:B------:R-:W-:Y:S02]  /*c7a0*/  ISETP.GT.AND P2, PT, R93.reuse, 0x78, PT ;  /* 0x000000785d00780c */ /* 0x040fe40003f44270 */
[----:B------:R-:W-:Y:S02]  /*c7b0*/  FSEL R58, R58, -INF , P1 ;  /* 0xff8000003a3a7808 */ /* 0x000fe40000800000 */
[----:B------:R-:W-:Y:S01]  /*c7c0*/  FMNMX.FTZ R67, R56, R63, !PT ;  /* 0x0000003f38437209 */ /* 0x000fe20007810000 */
[----:B------:R-:W-:Y:S01]  /*c7d0*/  FMUL.FTZ R62, R60, UR4 ;  /* 0x000000043c3e7c20 */ /* 0x000fe20008410000 */
[----:B------:R-:W-:Y:S02]  /*c7e0*/  ISETP.GT.AND P1, PT, R93, 0x79, PT ;  /* 0x000000795d00780c */ /* 0x000fe40003f24270 */
[----:B-1----:R-:W-:Y:S02]  /*c7f0*/  FSEL R60, R86, -INF , P2 ;  /* 0xff800000563c7808 */ /* 0x002fe40001000000 */
[----:B------:R-:W-:Y:S01]  /*c800*/  FMNMX.FTZ R67, R58, R67, !PT ;  /* 0x000000433a437209 */ /* 0x000fe20007810000 */
[----:B------:R-:W-:Y:S01]  /*c810*/  FMUL.FTZ R63, R61, UR4 ;  /* 0x000000043d3f7c20 */ /* 0x000fe20008410000 */
[----:B-----5:R-:W-:-:S02]  /*c820*/  FSEL R61, R87, -INF , P1 ;  /* 0xff800000573d7808 */ /* 0x020fc40000800000 */
[----:B------:R-:W-:-:S04]  /*c830*/  FMNMX.FTZ R66, R60, R67, !PT ;  /* 0x000000433c427209 */ /* 0x000fc80007810000 */
[----:B------:R-:W-:-:S05]  /*c840*/  FMNMX.FTZ R70, R61, R66, !PT ;  /* 0x000000423d467209 */ /* 0x000fca0007810000 */
[----:B------:R-:W0:Y:S02]  /*c850*/  SHFL.BFLY PT, R71, R70, 0x2, 0x1f ;  /* 0x0c401f0046477f89 */ /* 0x000e2400000e0000 */
[----:B0-----:R-:W-:-:S05]  /*c860*/  FMNMX.FTZ R74, R70, R71, !PT ;  /* 0x00000047464a7209 */ /* 0x001fca0007810000 */
[----:B------:R-:W0:Y:S01]  /*c870*/  SHFL.BFLY PT, R75, R74, 0x1, 0x1f ;  /* 0x0c201f004a4b7f89 */ /* 0x000e2200000e0000 */
[----:B------:R-:W-:-:S03]  /*c880*/  FMUL.FTZ R71, R77, UR4 ;  /* 0x000000044d477c20 */ /* 0x000fc60008410000 */
[----:B------:R0:W1:Y:S01]  /*c890*/  SHFL.IDX PT, R77, R8, RZ, 0x1c1f ;  /* 0x001c1fff084d7589 */ /* 0x00006200000e0000 */
[----:B------:R-:W5:Y:S08]  /*c8a0*/  MUFU.TANH R4, R4 ;  /* 0x0000000400047308 */ /* 0x000f700000002400 */
[----:B------:R-:W5:Y:S01]  /*c8b0*/  MUFU.TANH R5, R5 ;  /* 0x0000000500057308 */ /* 0x000f620000002400 */
[----:B0-----:R-:W-:-:S07]  /*c8c0*/  FMNMX.FTZ R8, R74, R75, !PT ;  /* 0x0000004b4a087209 */ /* 0x001fce0007810000 */
[----:B------:R-:W0:Y:S01]  /*c8d0*/  MUFU.TANH R6, R6 ;  /* 0x0000000600067308 */ /* 0x000e220000002400 */
[C---:B------:R-:W-:Y:S01]  /*c8e0*/  FSETP.NEU.FTZ.AND P1, PT, R8.reuse, -INF , PT ;  /* 0xff8000000800780b */ /* 0x040fe20003f3d000 */
[----:B------:R-:W-:Y:S01]  /*c8f0*/  FMUL.FTZ R74, R8, UR47 ;  /* 0x0000002f084a7c20 */ /* 0x000fe20008410000 */
[----:B-1----:R-:W-:-:S05]  /*c900*/  VIADDMNMX R28, R77, R29, R28, PT ;  /* 0x0000001d4d1c7246 */ /* 0x002fca000380011c */
[----:B------:R-:W1:Y:S01]  /*c910*/  MUFU.TANH R7, R7 ;  /* 0x0000000700077308 */ /* 0x000e620000002400 */
[----:B------:R-:W-:Y:S02]  /*c920*/  FSEL R74, R74, RZ, P1 ;  /* 0x000000ff4a4a7208 */ /* 0x000fe40000800000 */
[C---:B------:R-:W-:Y:S02]  /*c930*/  ISETP.GT.AND P1, PT, R28.reuse, RZ, PT ;  /* 0x000000ff1c00720c */ /* 0x040fe40003f24270 */
[C---:B------:R-:W-:Y:S02]  /*c940*/  ISETP.GT.AND P2, PT, R28.reuse, 0x1, PT ;  /* 0x000000011c00780c */ /* 0x040fe40003f44270 */
[----:B------:R-:W-:Y:S01]  /*c950*/  ISETP.GT.AND P3, PT, R28, 0x8, PT ;  /* 0x000000081c00780c */ /* 0x000fe20003f64270 */
[----:B------:R-:W2:Y:S01]  /*c960*/  MUFU.TANH R9, R9 ;  /* 0x0000000900097308 */ /* 0x000ea20000002400 */
[----:B------:R-:W-:Y:S02]  /*c970*/  FSEL R3, R3, -INF , P1 ;  /* 0xff80000003037808 */ /* 0x000fe40000800000 */
[----:B-----5:R-:W-:-:S02]  /*c980*/  FSEL R4, R4, -INF , P2 ;  /* 0xff80000004047808 */ /* 0x020fc40001000000 */
[----:B------:R-:W-:Y:S02]  /*c990*/  ISETP.GT.AND P1, PT, R28, 0x9, PT ;  /* 0x000000091c00780c */ /* 0x000fe40003f24270 */
[----:B------:R-:W-:Y:S01]  /*c9a0*/  FSEL R5, R5, -INF , P3 ;  /* 0xff80000005057808 */ /* 0x000fe20001800000 */
[----:B------:R-:W5:Y:S01]  /*c9b0*/  MUFU.TANH R10, R10 ;  /* 0x0000000a000a7308 */ /* 0x000f620000002400 */
[----:B------:R-:W-:Y:S01]  /*c9c0*/  FMNMX.FTZ R78, R3, R4, !PT ;  /* 0x00000004034e7209 */ /* 0x000fe20007810000 */
[--C-:B------:R-:W-:Y:S01]  /*c9d0*/  FFMA.FTZ R29, R30, UR47, -R74.reuse ;  /* 0x0000002f1e1d7c23 */ /* 0x100fe2000801084a */
[----:B------:R-:W-:Y:S02]  /*c9e0*/  ISETP.GT.AND P2, PT, R28, 0x10, PT ;  /* 0x000000101c00780c */ /* 0x000fe40003f44270 */
[----:B0-----:R-:W-:Y:S02]  /*c9f0*/  FSEL R6, R6, -INF , P1 ;  /* 0xff80000006067808 */ /* 0x001fe40000800000 */
[----:B------:R-:W-:Y:S01]  /*ca00*/  FMNMX.FTZ R77, R5, R78, !PT ;  /* 0x0000004e054d7209 */ /* 0x000fe20007810000 */
[----:B------:R-:W0:Y:S01]  /*ca10*/  MUFU.TANH R11, R11 ;  /* 0x0000000b000b7308 */ /* 0x000e220000002400 */
[--C-:B------:R-:W-:Y:S01]  /*ca20*/  FFMA.FTZ R30, R31, UR47, -R74.reuse ;  /* 0x0000002f1f1e7c23 */ /* 0x100fe2000801084a */
[----:B------:R-:W-:Y:S01]  /*ca30*/  FFMA.FTZ R31, R33, UR47, -R74 ;  /* 0x0000002f211f7c23 */ /* 0x000fe2000801084a */
[----:B------:R-:W-:-:S02]  /*ca40*/  ISETP.GT.AND P1, PT, R28, 0x11, PT ;  /* 0x000000111c00780c */ /* 0x000fc40003f24270 */
[----:B-1----:R-:W-:Y:S02]  /*ca50*/  FSEL R33, R7, -INF , P2 ;  /* 0xff80000007217808 */ /* 0x002fe40001000000 */
[----:B------:R-:W-:Y:S01]  /*ca60*/  FMNMX.FTZ R78, R6, R77, !PT ;  /* 0x0000004d064e7209 */ /* 0x000fe20007810000 */
[----:B------:R-:W1:Y:S01]  /*ca70*/  MUFU.TANH R12, R12 ;  /* 0x0000000c000c7308 */ /* 0x000e620000002400 */
[----:B------:R-:W-:Y:S02]  /*ca80*/  ISETP.GT.AND P2, PT, R28, 0x18, PT ;  /* 0x000000181c00780c */ /* 0x000fe40003f44270 */
[----:B--2---:R-:W-:Y:S02]  /*ca90*/  FSEL R9, R9, -INF , P1 ;  /* 0xff80000009097808 */ /* 0x004fe40000800000 */
[----:B------:R-:W-:-:S03]  /*caa0*/  FMNMX.FTZ R78, R33, R78, !PT ;  /* 0x0000004e214e7209 */ /* 0x000fc60007810000 */
[----:B------:R-:W2:Y:S01]  /*cab0*/  MUFU.TANH R13, R13 ;  /* 0x0000000d000d7308 */ /* 0x000ea20000002400 */
[----:B------:R-:W-:Y:S01]  /*cac0*/  FFMA.FTZ R77, R32, UR47, -R74 ;  /* 0x0000002f204d7c23 */ /* 0x000fe2000801084a */
[----:B------:R-:W-:Y:S02]  /*cad0*/  ISETP.GT.AND P1, PT, R28, 0x19, PT ;  /* 0x000000191c00780c */ /* 0x000fe40003f24270 */
[----:B-----5:R-:W-:Y:S02]  /*cae0*/  FSEL R32, R10, -INF , P2 ;  /* 0xff8000000a207808 */ /* 0x020fe40001000000 */
[----:B------:R-:W-:Y:S02]  /*caf0*/  FMNMX.FTZ R7, R9, R78, !PT ;  /* 0x0000004e09077209 */ /* 0x000fe40007810000 */
[----:B------:R-:W-:Y:S01]  /*cb00*/  MUFU.TANH R14, R14 ;  /* 0x0000000e000e7308 */ /* 0x000fe20000002400 */
[----:B------:R-:W-:Y:S02]  /*cb10*/  ISETP.GT.AND P2, PT, R28, 0x20, PT ;  /* 0x000000201c00780c */ /* 0x000fe40003f44270 */
[----:B0-----:R-:W-:-:S02]  /*cb20*/  FSEL R11, R11, -INF , P1 ;  /* 0xff8000000b0b7808 */ /* 0x001fc40000800000 */
[----:B------:R-:W-:-:S03]  /*cb30*/  FMNMX.FTZ R78, R32, R7, !PT ;  /* 0x00000007204e7209 */ /* 0x000fc60007810000 */
[----:B------:R-:W0:Y:S01]  /*cb40*/  MUFU.TANH R15, R15 ;  /* 0x0000000f000f7308 */ /* 0x000e220000002400 */
[----:B------:R-:W-:Y:S01]  /*cb50*/  FFMA.FTZ R79, R35, UR47, -R74 ;  /* 0x0000002f234f7c23 */ /* 0x000fe2000801084a */
[----:B------:R-:W-:Y:S02]  /*cb60*/  ISETP.GT.AND P1, PT, R28, 0x21, PT ;  /* 0x000000211c00780c */ /* 0x000fe40003f24270 */
[----:B-1----:R-:W-:Y:S02]  /*cb70*/  FSEL R35, R12, -INF , P2 ;  /* 0xff8000000c237808 */ /* 0x002fe40001000000 */
[----:B------:R-:W-:Y:S02]  /*cb80*/  FMNMX.FTZ R78, R11, R78, !PT ;  /* 0x0000004e0b4e7209 */ /* 0x000fe40007810000 */
[----:B------:R-:W1:Y:S01]  /*cb90*/  MUFU.TANH R20, R20 ;  /* 0x0000001400147308 */ /* 0x000e620000002400 */
[----:B------:R-:W-:Y:S02]  /*cba0*/  ISETP.GT.AND P2, PT, R28, 0x28, PT ;  /* 0x000000281c00780c */ /* 0x000fe40003f44270 */
[----:B--2---:R-:W-:-:S02]  /*cbb0*/  FSEL R13, R13, -INF , P1 ;  /* 0xff8000000d0d7808 */ /* 0x004fc40000800000 */
[----:B------:R-:W-:-:S03]  /*cbc0*/  FMNMX.FTZ R78, R35, R78, !PT ;  /* 0x0000004e234e7209 */ /* 0x000fc60007810000 */
[----:B------:R-:W-:Y:S01]  /*cbd0*/  MUFU.TANH R21, R21 ;  /* 0x0000001500157308 */ /* 0x000fe20000002400 */
[----:B------:R-:W-:Y:S02]  /*cbe0*/  ISETP.GT.AND P1, PT, R28, 0x29, PT ;  /* 0x000000291c00780c */ /* 0x000fe40003f24270 */
[----:B------:R-:W-:-:S05]  /*cbf0*/  FMNMX.FTZ R7, R13, R78, !PT ;  /* 0x0000004e0d077209 */ /* 0x000fca0007810000 */
[----:B------:R2:W-:Y:S01]  /*cc00*/  MUFU.EX2 R10, R77 ;  /* 0x0000004d000a7308 */ /* 0x0005e20000000800 */
[----:B0-----:R-:W-:-:S07]  /*cc10*/  FSEL R15, R15, -INF , P1 ;  /* 0xff8000000f0f7808 */ /* 0x001fce0000800000 */
[----:B------:R-:W0:Y:S01]  /*cc20*/  MUFU.TANH R24, R24 ;  /* 0x0000001800187308 */ /* 0x000e220000002400 */
[----:B--2---:R-:W-:Y:S01]  /*cc30*/  FFMA.FTZ R77, R34, UR47, -R74 ;  /* 0x0000002f224d7c23 */ /* 0x004fe2000801084a */
[----:B------:R-:W-:Y:S02]  /*cc40*/  FSEL R34, R14, -INF , P2 ;  /* 0xff8000000e227808 */ /* 0x000fe40001000000 */
[----:B------:R-:W-:Y:S02]  /*cc50*/  ISETP.GT.AND P2, PT, R28, 0x30, PT ;  /* 0x000000301c00780c */ /* 0x000fe40003f44270 */
[----:B------:R-:W-:Y:S02]  /*cc60*/  FMNMX.FTZ R78, R34, R7, !PT ;  /* 0x00000007224e7209 */ /* 0x000fe40007810000 */
[----:B------:R-:W2:Y:S01]  /*cc70*/  MUFU.TANH R25, R25 ;  /* 0x0000001900197308 */ /* 0x000ea20000002400 */
[----:B------:R-:W-:Y:S01]  /*cc80*/  FMUL.FTZ R66, R68, UR4 ;  /* 0x0000000444427c20 */ /* 0x000fe20008410000 */
[----:B------:R-:W-:Y:S01]  /*cc90*/  ISETP.GT.AND P1, PT, R28, 0x31, PT ;  /* 0x000000311c00780c */ /* 0x000fe20003f24270 */
[----:B------:R-:W-:Y:S01]  /*cca0*/  FMUL.FTZ R68, R72, UR4 ;  /* 0x0000000448447c20 */ /* 0x000fe20008410000 */
[----:B------:R-:W-:-:S04]  /*ccb0*/  FMNMX.FTZ R78, R15, R78, !PT ;  /* 0x0000004e0f4e7209 */ /* 0x000fc80007810000 */
[----:B------:R5:W-:Y:S01]  /*ccc0*/  MUFU.EX2 R12, R79 ;  /* 0x0000004f000c7308 */ /* 0x000be20000000800 */
[----:B------:R-:W-:Y:S01]  /*ccd0*/  FMUL.FTZ R72, R80, UR4 ;  /* 0x0000000450487c20 */ /* 0x000fe20008410000 */
[----:B------:R-:W-:-:S06]  /*cce0*/  FFMA.FTZ R80, R36, UR47, -R74 ;  /* 0x0000002f24507c23 */ /* 0x000fcc000801084a */
[----:B------:R-:W3:Y:S01]  /*ccf0*/  MUFU.TANH R26, R26 ;  /* 0x0000001a001a7308 */ /* 0x000ee20000002400 */
[----:B-----5:R-:W-:Y:S01]  /*cd00*/  FFMA.FTZ R79, R37, UR47, -R74 ;  /* 0x0000002f254f7c23 */ /* 0x020fe2000801084a */
[----:B-1----:R-:W-:Y:S02]  /*cd10*/  FSEL R37, R20, -INF , P2 ;  /* 0xff80000014257808 */ /* 0x002fe40001000000 */
[----:B------:R-:W-:Y:S02]  /*cd20*/  ISETP.GT.AND P2, PT, R28, 0x38, PT ;  /* 0x000000381c00780c */ /* 0x000fe40003f44270 */
[----:B------:R-:W-:Y:S02]  /*cd30*/  FMNMX.FTZ R36, R37, R78, !PT ;  /* 0x0000004e25247209 */ /* 0x000fe40007810000 */
[----:B------:R-:W1:Y:S01]  /*cd40*/  MUFU.TANH R27, R27 ;  /* 0x0000001b001b7308 */ /* 0x000e620000002400 */
[----:B0-----:R-:W-:-:S07]  /*cd50*/  FSEL R78, R24, -INF , P2 ;  /* 0xff800000184e7808 */ /* 0x001fce0001000000 */
[----:B------:R0:W-:Y:S01]  /*cd60*/  MUFU.EX2 R14, R77 ;  /* 0x0000004d000e7308 */ /* 0x0001e20000000800 */
[----:B------:R-:W-:Y:S02]  /*cd70*/  ISETP.GT.AND P2, PT, R28, 0x40, PT ;  /* 0x000000401c00780c */ /* 0x000fe40003f44270 */
[----:B0-----:R-:W-:-:S05]  /*cd80*/  FSEL R77, R21, -INF , P1 ;  /* 0xff800000154d7808 */ /* 0x001fca0000800000 */
[----:B------:R-:W0:Y:S01]  /*cd90*/  MUFU.TANH R62, R62 ;  /* 0x0000003e003e7308 */ /* 0x000e220000002400 */
[----:B------:R-:W-:Y:S02]  /*cda0*/  ISETP.GT.AND P1, PT, R28, 0x39, PT ;  /* 0x000000391c00780c */ /* 0x000fe40003f24270 */
[----:B------:R-:W-:Y:S02]  /*cdb0*/  FMNMX.FTZ R7, R77, R36, !PT ;  /* 0x000000244d077209 */ /* 0x000fe40007810000 */
[----:B--2---:R-:W-:Y:S02]  /*cdc0*/  FSEL R25, R25, -INF , P1 ;  /* 0xff80000019197808 */ /* 0x004fe40000800000 */
[----:B------:R-:W-:Y:S01]  /*cdd0*/  FMNMX.FTZ R36, R78, R7, !PT ;  /* 0x000000074e247209 */ /* 0x000fe20007810000 */
[----:B------:R-:W2:Y:S01]  /*cde0*/  MUFU.TANH R63, R63 ;  /* 0x0000003f003f7308 */ /* 0x000ea20000002400 */
[----:B------:R-:W-:Y:S02]  /*cdf0*/  ISETP.GT.AND P1, PT, R28, 0x41, PT ;  /* 0x000000411c00780c */ /* 0x000fe40003f24270 */
[----:B---3--:R-:W-:-:S02]  /*ce00*/  FSEL R26, R26, -INF , P2 ;  /* 0xff8000001a1a7808 */ /* 0x008fc40001000000 */
[----:B------:R-:W-:-:S03]  /*ce10*/  FMNMX.FTZ R7, R25, R36, !PT ;  /* 0x0000002419077209 */ /* 0x000fc60007810000 */
[----:B------:R-:W3:Y:S01]  /*ce20*/  MUFU.TANH R64, R64 ;  /* 0x0000004000407308 */ /* 0x000ee20000002400 */
[----:B------:R-:W-:Y:S01]  /*ce30*/  FFMA.FTZ R36, R38, UR47, -R74 ;  /* 0x0000002f26247c23 */ /* 0x000fe2000801084a */
[----:B------:R-:W-:Y:S01]  /*ce40*/  ISETP.GT.AND P2, PT, R28, 0x48, PT ;  /* 0x000000481c00780c */ /* 0x000fe20003f44270 */
[----:B------:R-:W-:Y:S01]  /*ce50*/  FMUL.FTZ R67, R69, UR4 ;  /* 0x0000000445437c20 */ /* 0x000fe20008410000 */
[----:B-1----:R-:W-:Y:S02]  /*ce60*/  FSEL R27, R27, -INF , P1 ;  /* 0xff8000001b1b7808 */ /* 0x002fe40000800000 */
[----:B------:R-:W-:Y:S02]  /*ce70*/  FMNMX.FTZ R38, R26, R7, !PT ;  /* 0x000000071a267209 */ /* 0x000fe40007810000 */
[----:B------:R-:W1:Y:S01]  /*ce80*/  MUFU.TANH R65, R65 ;  /* 0x0000004100417308 */ /* 0x000e620000002400 */
[----:B------:R-:W-:Y:S02]  /*ce90*/  ISETP.GT.AND P1, PT, R28, 0x49, PT ;  /* 0x000000491c00780c */ /* 0x000fe40003f24270 */
[----:B0-----:R-:W-:-:S02]  /*cea0*/  FSEL R62, R62, -INF , P2 ;  /* 0xff8000003e3e7808 */ /* 0x001fc40001000000 */
[----:B------:R-:W-:-:S03]  /*ceb0*/  FMNMX.FTZ R7, R27, R38, !PT ;  /* 0x000000261b077209 */ /* 0x000fc60007810000 */
[----:B------:R-:W0:Y:S01]  /*cec0*/  MUFU.TANH R66, R66 ;  /* 0x0000004200427308 */ /* 0x000e220000002400 */
[----:B------:R-:W-:Y:S01]  /*ced0*/  FFMA.FTZ R38, R40, UR47, -R74 ;  /* 0x0000002f28267c23 */ /* 0x000fe2000801084a */
[----:B------:R-:W-:Y:S01]  /*cee0*/  ISETP.GT.AND P2, PT, R28, 0x50, PT ;  /* 0x000000501c00780c */ /* 0x000fe20003f44270 */
[----:B------:R-:W-:Y:S01]  /*cef0*/  FMUL.FTZ R69, R73, UR4 ;  /* 0x0000000449457c20 */ /* 0x000fe20008410000 */
[----:B--2---:R-:W-:Y:S02]  /*cf00*/  FSEL R63, R63, -INF , P1 ;  /* 0xff8000003f3f7808 */ /* 0x004fe40000800000 */
[----:B------:R-:W-:Y:S02]  /*cf10*/  FMNMX.FTZ R40, R62, R7, !PT ;  /* 0x000000073e287209 */ /* 0x000fe40007810000 */
[----:B------:R-:W-:Y:S01]  /*cf20*/  MUFU.TANH R67, R67 ;  /* 0x0000004300437308 */ /* 0x000fe20000002400 */
[----:B------:R-:W-:Y:S01]  /*cf30*/  ISETP.GT.AND P1, PT, R28, 0x51, PT ;  /* 0x000000511c00780c */ /* 0x000fe20003f24270 */
[----:B------:R-:W-:Y:S01]  /*cf40*/  FMUL.FTZ R70, R76, UR4 ;  /* 0x000000044c467c20 */ /* 0x000fe20008410000 */
[----:B---3--:R-:W-:-:S02]  /*cf50*/  FSEL R64, R64, -INF , P2 ;  /* 0xff80000040407808 */ /* 0x008fc40001000000 */
[----:B------:R-:W-:-:S03]  /*cf60*/  FMNMX.FTZ R7, R63, R40, !PT ;  /* 0x000000283f077209 */ /* 0x000fc60007810000 */
[----:B------:R-:W2:Y:S01]  /*cf70*/  MUFU.TANH R68, R68 ;  /* 0x0000004400447308 */ /* 0x000ea20000002400 */
[----:B------:R-:W-:Y:S02]  /*cf80*/  ISETP.GT.AND P2, PT, R28, 0x58, PT ;  /* 0x000000581c00780c */ /* 0x000fe40003f44270 */
[----:B-1----:R-:W-:Y:S02]  /*cf90*/  FSEL R65, R65, -INF , P1 ;  /* 0xff80000041417808 */ /* 0x002fe40000800000 */
[----:B------:R-:W-:-:S03]  /*cfa0*/  FMNMX.FTZ R40, R64, R7, !PT ;  /* 0x0000000740287209 */ /* 0x000fc60007810000 */
[----:B------:R-:W1:Y:S01]  /*cfb0*/  MUFU.TANH R69, R69 ;  /* 0x0000004500457308 */ /* 0x000e620000002400 */
[----:B------:R-:W-:Y:S02]  /*cfc0*/  ISETP.GT.AND P1, PT, R28, 0x59, PT ;  /* 0x000000591c00780c */ /* 0x000fe40003f24270 */
[----:B------:R-:W-:-:S05]  /*cfd0*/  FMNMX.FTZ R40, R65, R40, !PT ;  /* 0x0000002841287209 */ /* 0x000fca0007810000 */
[----:B------:R-:W3:Y:S01]  /*cfe0*/  MUFU.TANH R70, R70 ;  /* 0x0000004600467308 */ /* 0x000ee20000002400 */
[----:B------:R-:W-:-:S07]  /*cff0*/  FMUL.FTZ R73, R81, UR4 ;  /* 0x0000000451497c20 */ /* 0x000fce0008410000 */
[----:B------:R0:W-:Y:S02]  /*d000*/  MUFU.EX2 R20, R79 ;  /* 0x0000004f00147308 */ /* 0x0001e40000000800 */
[----:B0-----:R-:W-:-:S06]  /*d010*/  FSEL R79, R66, -INF , P2 ;  /* 0xff800000424f7808 */ /* 0x001fcc0001000000 */
[----:B------:R-:W0:Y:S01]  /*d020*/  MUFU.TANH R71, R71 ;  /* 0x0000004700477308 */ /* 0x000e220000002400 */
[----:B------:R-:W-:Y:S02]  /*d030*/  ISETP.GT.AND P2, PT, R28, 0x60, PT ;  /* 0x000000601c00780c */ /* 0x000fe40003f44270 */
[----:B------:R-:W-:-:S05]  /*d040*/  FMNMX.FTZ R7, R79, R40, !PT ;  /* 0x000000284f077209 */ /* 0x000fca0007810000 */
[----:B------:R5:W-:Y:S01]  /*d050*/  MUFU.EX2 R24, R80 ;  /* 0x0000005000187308 */ /* 0x000be20000000800 */
[----:B--2---:R-:W-:Y:S01]  /*d060*/  FSEL R81, R68, -INF , P2 ;  /* 0xff80000044517808 */ /* 0x004fe20001000000 */
[----:B------:R-:W-:Y:S01]  /*d070*/  FMUL.FTZ R75, R84, UR4 ;  /* 0x00000004544b7c20 */ /* 0x000fe20008410000 */
[----:B-----5:R-:W-:-:S05]  /*d080*/  FSEL R80, R67, -INF , P1 ;  /* 0xff80000043507808 */ /* 0x020fca0000800000 */
[----:B------:R-:W2:Y:S01]  /*d090*/  MUFU.TANH R72, R72 ;  /* 0x0000004800487308 */ /* 0x000ea20000002400 */
[----:B------:R-:W-:Y:S02]  /*d0a0*/  ISETP.GT.AND P1, PT, R28, 0x61, PT ;  /* 0x000000611c00780c */ /* 0x000fe40003f24270 */
[----:B------:R-:W-:Y:S01]  /*d0b0*/  FMNMX.FTZ R66, R80, R7, !PT ;  /* 0x0000000750427209 */ /* 0x000fe20007810000 */
[----:B------:R-:W-:Y:S01]  /*d0c0*/  FMUL.FTZ R76, R85, UR4 ;  /* 0x00000004554c7c20 */ /* 0x000fe20008410000 */
[C---:B------:R-:W-:Y:S02]  /*d0d0*/  ISETP.GT.AND P2, PT, R28.reuse, 0x68, PT ;  /* 0x000000681c00780c */ /* 0x040fe40003f44270 */
[----:B-1----:R-:W-:Y:S01]  /*d0e0*/  FSEL R69, R69, -INF , P1 ;  /* 0xff80000045457808 */ /* 0x002fe20000800000 */
[----:B------:R-:W1:Y:S01]  /*d0f0*/  MUFU.TANH R73, R73 ;  /* 0x0000004900497308 */ /* 0x000e620000002400 */
[----:B------:R-:W-:Y:S02]  /*d100*/  FMNMX.FTZ R66, R81, R66, !PT ;  /* 0x0000004251427209 */ /* 0x000fe40007810000 */
[----:B------:R-:W-:-:S02]  /*d110*/  ISETP.GT.AND P1, PT, R28, 0x69, PT ;  /* 0x000000691c00780c */ /* 0x000fc40003f24270 */
[----:B---3--:R-:W-:Y:S02]  /*d120*/  FSEL R70, R70, -INF , P2 ;  /* 0xff80000046467808 */ /* 0x008fe40001000000 */
[----:B------:R-:W-:Y:S01]  /*d130*/  FMNMX.FTZ R7, R69, R66, !PT ;  /* 0x0000004245077209 */ /* 0x000fe20007810000 */
[----:B------:R-:W3:Y:S01]  /*d140*/  MUFU.TANH R75, R75 ;  /* 0x0000004b004b7308 */ /* 0x000ee20000002400 */
[----:B------:R-:W-:Y:S02]  /*d150*/  ISETP.GT.AND P2, PT, R28, 0x70, PT ;  /* 0x000000701c00780c */ /* 0x000fe40003f44270 */
[----:B0-----:R-:W-:Y:S02]  /*d160*/  FSEL R71, R71, -INF , P1 ;  /* 0xff80000047477808 */ /* 0x001fe40000800000 */
[----:B------:R-:W-:-:S03]  /*d170*/  FMNMX.FTZ R66, R70, R7, !PT ;  /* 0x0000000746427209 */ /* 0x000fc60007810000 */
[----:B------:R-:W0:Y:S01]  /*d180*/  MUFU.TANH R76, R76 ;  /* 0x0000004c004c7308 */ /* 0x000e220000002400 */
[----:B------:R-:W-:Y:S02]  /*d190*/  ISETP.GT.AND P1, PT, R28, 0x71, PT ;  /* 0x000000711c00780c */ /* 0x000fe40003f24270 */
[----:B--2---:R-:W-:Y:S02]  /*d1a0*/  FSEL R72, R72, -INF , P2 ;  /* 0xff80000048487808 */ /* 0x004fe40001000000 */
[----:B------:R-:W-:Y:S02]  /*d1b0*/  FMNMX.FTZ R7, R71, R66, !PT ;  /* 0x0000004247077209 */ /* 0x000fe40007810000 */
[----:B------:R-:W-:Y:S02]  /*d1c0*/  ISETP.GT.AND P2, PT, R28, 0x78, PT ;  /* 0x000000781c00780c */ /* 0x000fe40003f44270 */
[----:B-1----:R-:W-:Y:S02]  /*d1d0*/  FSEL R73, R73, -INF , P1 ;  /* 0xff80000049497808 */ /* 0x002fe40000800000 */
[----:B------:R-:W-:-:S02]  /*d1e0*/  FMNMX.FTZ R66, R72, R7, !PT ;  /* 0x0000000748427209 */ /* 0x000fc40007810000 */
[----:B------:R-:W-:Y:S02]  /*d1f0*/  ISETP.GT.AND P1, PT, R28, 0x79, PT ;  /* 0x000000791c00780c */ /* 0x000fe40003f24270 */
[----:B---3--:R-:W-:Y:S02]  /*d200*/  FSEL R75, R75, -INF , P2 ;  /* 0xff8000004b4b7808 */ /* 0x008fe40001000000 */
[----:B------:R-:W-:Y:S02]  /*d210*/  FMNMX.FTZ R66, R73, R66, !PT ;  /* 0x0000004249427209 */ /* 0x000fe40007810000 */
[----:B0-----:R-:W-:Y:S02]  /*d220*/  FSEL R76, R76, -INF , P1 ;  /* 0xff8000004c4c7808 */ /* 0x001fe40000800000 */
[----:B------:R-:W-:-:S04]  /*d230*/  FMNMX.FTZ R7, R75, R66, !PT ;  /* 0x000000424b077209 */ /* 0x000fc80007810000 */
[----:B------:R-:W-:-:S05]  /*d240*/  FMNMX.FTZ R7, R76, R7, !PT ;  /* 0x000000074c077209 */ /* 0x000fca0007810000 */
[----:B------:R-:W0:Y:S02]  /*d250*/  SHFL.BFLY PT, R28, R7, 0x2, 0x1f ;  /* 0x0c401f00071c7f89 */ /* 0x000e2400000e0000 */
[----:B0-----:R-:W-:-:S05]  /*d260*/  FMNMX.FTZ R28, R7, R28, !PT ;  /* 0x0000001c071c7209 */ /* 0x001fca0007810000 */
[----:B------:R-:W0:Y:S01]  /*d270*/  SHFL.BFLY PT, R7, R28, 0x1, 0x1f ;  /* 0x0c201f001c077f89 */ /* 0x000e2200000e0000 */
[--C-:B------:R-:W-:Y:S01]  /*d280*/  FFMA.FTZ R67, R46, UR47, -R74.reuse ;  /* 0x0000002f2e437c23 */ /* 0x100fe2000801084a */
[----:B------:R-:W-:Y:S01]  /*d290*/  FFMA.FTZ R46, R56, UR47, -R74 ;  /* 0x0000002f382e7c23 */ /* 0x000fe2000801084a */
[----:B------:R-:W-:Y:S01]  /*d2a0*/  MUFU.EX2 R29, R29 ;  /* 0x0000001d001d7308 */ /* 0x000fe20000000800 */
[----:B0-----:R-:W-:-:S04]  /*d2b0*/  FMNMX.FTZ R7, R28, R7, !PT ;  /* 0x000000071c077209 */ /* 0x001fc80007810000 */
[C---:B------:R-:W-:Y:S01]  /*d2c0*/  FSETP.NEU.FTZ.AND P1, PT, R7.reuse, -INF , PT ;  /* 0xff8000000700780b */ /* 0x040fe20003f3d000 */
[----:B------:R-:W-:-:S05]  /*d2d0*/  FMUL.FTZ R56, R7, UR47 ;  /* 0x0000002f07387c20 */ /* 0x000fca0008410000 */
[----:B------:R-:W-:-:S05]  /*d2e0*/  FSEL R56, R56, RZ, P1 ;  /* 0x000000ff38387208 */ /* 0x000fca0000800000 */
[--C-:B------:R-:W-:Y:S01]  /*d2f0*/  FFMA.FTZ R3, R3, UR47, -R56.reuse ;  /* 0x0000002f03037c23 */ /* 0x100fe20008010838 */
[--C-:B------:R-:W-:Y:S01]  /*d300*/  FFMA.FTZ R4, R4, UR47, -R56.reuse ;  /* 0x0000002f04047c23 */ /* 0x100fe20008010838 */
[----:B------:R-:W-:Y:S01]  /*d310*/  FFMA.FTZ R5, R5, UR47, -R56 ;  /* 0x0000002f05057c23 */ /* 0x000fe20008010838 */
[----:B------:R-:W-:Y:S01]  /*d320*/  MUFU.EX2 R30, R30 ;  /* 0x0000001e001e7308 */ /* 0x000fe20000000800 */
[----:B------:R-:W-:Y:S01]  /*d330*/  FFMA.FTZ R21, R39, UR47, -R74 ;  /* 0x0000002f27157c23 */ /* 0x000fe2000801084a */
[----:B------:R-:W-:Y:S01]  /*d340*/  FFMA.FTZ R6, R6, UR47, -R56 ;  /* 0x0000002f06067c23 */ /* 0x000fe20008010838 */
[--C-:B------:R-:W-:Y:S01]  /*d350*/  FFMA.FTZ R39, R41, UR47, -R74.reuse ;  /* 0x0000002f29277c23 */ /* 0x100fe2000801084a */
[----:B------:R-:W-:-:S04]  /*d360*/  FFMA.FTZ R41, R45, UR47, -R74 ;  /* 0x0000002f2d297c23 */ /* 0x000fc8000801084a */
[----:B------:R-:W-:Y:S01]  /*d370*/  MUFU.EX2 R3, R3 ;  /* 0x0000000300037308 */ /* 0x000fe20000000800 */
[--C-:B------:R-:W-:Y:S01]  /*d380*/  FFMA.FTZ R45, R49, UR47, -R74.reuse ;  /* 0x0000002f312d7c23 */ /* 0x100fe2000801084a */
[----:B------:R-:W-:-:S06]  /*d390*/  FFMA.FTZ R49, R52, UR47, -R74 ;  /* 0x0000002f34317c23 */ /* 0x000fcc000801084a */
[----:B------:R-:W0:Y:S01]  /*d3a0*/  MUFU.EX2 R4, R4 ;  /* 0x0000000400047308 */ /* 0x000e220000000800 */
[----:B------:R-:W-:Y:S01]  /*d3b0*/  FFMA.FTZ R33, R33, UR47, -R56 ;  /* 0x0000002f21217c23 */ /* 0x000fe20008010838 */
[--C-:B------:R-:W-:Y:S01]  /*d3c0*/  FFMA.FTZ R52, R53, UR47, -R74.reuse ;  /* 0x0000002f35347c23 */ /* 0x100fe2000801084a */
[----:B------:R-:W-:-:S05]  /*d3d0*/  FFMA.FTZ R47, R47, UR47, -R74 ;  /* 0x0000002f2f2f7c23 */ /* 0x000fca000801084a */
[----:B------:R-:W-:Y:S01]  /*d3e0*/  MUFU.EX2 R31, R31 ;  /* 0x0000001f001f7308 */ /* 0x000fe20000000800 */
[--C-:B------:R-:W-:Y:S01]  /*d3f0*/  FFMA.FTZ R53, R55, UR47, -R74.reuse ;  /* 0x0000002f37357c23 */ /* 0x100fe2000801084a */
[----:B------:R-:W-:-:S06]  /*d400*/  FFMA.FTZ R55, R58, UR47, -R74 ;  /* 0x0000002f3a377c23 */ /* 0x000fcc000801084a */
[----:B------:R-:W1:Y:S01]  /*d410*/  MUFU.EX2 R5, R5 ;  /* 0x0000000500057308 */ /* 0x000e620000000800 */
[----:B------:R-:W-:Y:S01]  /*d420*/  FFMA.FTZ R43, R43, UR47, -R74 ;  /* 0x0000002f2b2b7c23 */ /* 0x000fe2000801084a */
[----:B------:R-:W-:Y:S01]  /*d430*/  FFMA.FTZ R58, R9, UR47, -R56 ;  /* 0x0000002f093a7c23 */ /* 0x000fe20008010838 */
[----:B------:R-:W-:-:S05]  /*d440*/  FFMA.FTZ R68, R48, UR47, -R74 ;  /* 0x0000002f30447c23 */ /* 0x000fca000801084a */
[----:B------:R-:W2:Y:S01]  /*d450*/  MUFU.EX2 R6, R6 ;  /* 0x0000000600067308 */ /* 0x000ea20000000800 */
[----:B------:R-:W-:Y:S01]  /*d460*/  FFMA.FTZ R48, R54, UR47, -R74 ;  /* 0x0000002f36307c23 */ /* 0x000fe2000801084a */
[----:B------:R-:W-:Y:S01]  /*d470*/  FFMA.FTZ R9, R13, UR47, -R56 ;  /* 0x0000002f0d097c23 */ /* 0x000fe20008010838 */
[--C-:B------:R-:W-:Y:S01]  /*d480*/  FFMA.FTZ R42, R42, UR47, -R74.reuse ;  /* 0x0000002f2a2a7c23 */ /* 0x100fe2000801084a */
[--C-:B------:R-:W-:Y:S01]  /*d490*/  FFMA.FTZ R44, R44, UR47, -R74.reuse ;  /* 0x0000002f2c2c7c23 */ /* 0x100fe2000801084a */
[----:B------:R-:W-:-:S03]  /*d4a0*/  FFMA.FTZ R50, R50, UR47, -R74 ;  /* 0x0000002f32327c23 */ /* 0x000fc6000801084a */
[----:B------:R3:W-:Y:S01]  /*d4b0*/  MUFU.EX2 R66, R47 ;  /* 0x0000002f00427308 */ /* 0x0007e20000000800 */
[--C-:B------:R-:W-:Y:S01]  /*d4c0*/  FFMA.FTZ R51, R51, UR47, -R74.reuse ;  /* 0x0000002f33337c23 */ /* 0x100fe2000801084a */
[----:B------:R-:W-:Y:S01]  /*d4d0*/  FFMA.FTZ R54, R59, UR47, -R74 ;  /* 0x0000002f3b367c23 */ /* 0x000fe2000801084a */
[----:B------:R-:W-:Y:S01]  /*d4e0*/  FFMA.FTZ R28, R35, UR47, -R56 ;  /* 0x0000002f231c7c23 */ /* 0x000fe20008010838 */
[----:B------:R-:W-:Y:S02]  /*d4f0*/  IMAD.U32 R13, RZ, RZ, UR40 ;  /* 0x00000028ff0d7e24 */ /* 0x000fe4000f8e00ff */
[--C-:B------:R-:W-:Y:S02]  /*d500*/  FFMA.FTZ R61, R61, UR47, -R74.reuse ;  /* 0x0000002f3d3d7c23 */ /* 0x100fe4000801084a */
[----:B------:R-:W5:Y:S01]  /*d510*/  MUFU.EX2 R33, R33 ;  /* 0x0000002100217308 */ /* 0x000f620000000800 */
[----:B---3--:R-:W-:Y:S01]  /*d520*/  FFMA.FTZ R47, R57, UR47, -R74 ;  /* 0x0000002f392f7c23 */ /* 0x008fe2000801084a */
[--C-:B------:R-:W-:Y:S01]  /*d530*/  FFMA.FTZ R57, R32, UR47, -R56.reuse ;  /* 0x0000002f20397c23 */ /* 0x100fe20008010838 */
[----:B------:R-:W-:Y:S01]  /*d540*/  FFMA.FTZ R35, R26, UR47, -R56 ;  /* 0x0000002f1a237c23 */ /* 0x000fe20008010838 */
[----:B0-----:R-:W-:-:S04]  /*d550*/  FADD.FTZ R26, R3, R4 ;  /* 0x00000004031a7221 */ /* 0x001fc80000010000 */
[----:B------:R0:W-:Y:S01]  /*d560*/  MUFU.EX2 R40, R43 ;  /* 0x0000002b00287308 */ /* 0x0001e20000000800 */
[----:B------:R-:W-:Y:S01]  /*d570*/  FFMA.FTZ R32, R15, UR47, -R56 ;  /* 0x0000002f0f207c23 */ /* 0x000fe20008010838 */
[----:B------:R-:W-:Y:S01]  /*d580*/  PRMT R0, R13, 0x654, R0 ;  /* 0x000006540d007816 */ /* 0x000fe20000000000 */
[----:B-1----:R-:W-:-:S05]  /*d590*/  FADD.FTZ R13, R5, R26 ;  /* 0x0000001a050d7221 */ /* 0x002fca0000010000 */
[----:B------:R-:W1:Y:S01]  /*d5a0*/  MUFU.EX2 R58, R58 ;  /* 0x0000003a003a7308 */ /* 0x000e620000000800 */
[----:B0-----:R-:W-:Y:S01]  /*d5b0*/  FFMA.FTZ R43, R60, UR47, -R74 ;  /* 0x0000002f3c2b7c23 */ /* 0x001fe2000801084a */
[----:B------:R-:W-:Y:S01]  /*d5c0*/  FADD.FTZ R74, R29, R30 ;  /* 0x0000001e1d4a7221 */ /* 0x000fe20000010000 */
[--C-:B------:R-:W-:Y:S01]  /*d5d0*/  FFMA.FTZ R60, R11, UR47, -R56.reuse ;  /* 0x0000002f0b3c7c23 */ /* 0x100fe20008010838 */
[--C-:B------:R-:W-:Y:S01]  /*d5e0*/  FFMA.FTZ R59, R78, UR47, -R56.reuse ;  /* 0x0000002f4e3b7c23 */ /* 0x100fe20008010838 */
[----:B------:R-:W-:Y:S01]  /*d5f0*/  FFMA.FTZ R82, R27, UR47, -R56 ;  /* 0x0000002f1b527c23 */ /* 0x000fe20008010838 */
[----:B------:R-:W-:Y:S02]  /*d600*/  FADD.FTZ R15, R31, R74 ;  /* 0x0000004a1f0f7221 */ /* 0x000fe40000010000 */
[----:B------:R-:W0:Y:S01]  /*d610*/  MUFU.EX2 R57, R57 ;  /* 0x0000003900397308 */ /* 0x000e220000000800 */
[----:B--2---:R-:W-:Y:S01]  /*d620*/  FADD.FTZ R26, R6, R13 ;  /* 0x0000000d061a7221 */ /* 0x004fe20000010000 */
[----:B------:R-:W-:-:S06]  /*d630*/  FADD.FTZ R15, R10, R15 ;  /* 0x0000000f0a0f7221 */ /* 0x000fcc0000010000 */
[----:B------:R-:W-:Y:S01]  /*d640*/  MUFU.EX2 R36, R36 ;  /* 0x0000002400247308 */ /* 0x000fe20000000800 */
[----:B------:R-:W-:Y:S01]  /*d650*/  FADD.FTZ R15, R12, R15 ;  /* 0x0000000f0c0f7221 */ /* 0x000fe20000010000 */
[----:B-----5:R-:W-:-:S06]  /*d660*/  FADD.FTZ R13, R33, R26 ;  /* 0x0000001a210d7221 */ /* 0x020fcc0000010000 */
[----:B------:R-:W-:Y:S01]  /*d670*/  MUFU.EX2 R38, R38 ;  /* 0x0000002600267308 */ /* 0x000fe20000000800 */
[--C-:B------:R-:W-:Y:S01]  /*d680*/  FFMA.FTZ R78, R25, UR47, -R56.reuse ;  /* 0x0000002f194e7c23 */ /* 0x100fe20008010838 */
[--C-:B------:R-:W-:Y:S01]  /*d690*/  FFMA.FTZ R62, R62, UR47, -R56.reuse ;  /* 0x0000002f3e3e7c23 */ /* 0x100fe20008010838 */
[----:B------:R-:W-:Y:S01]  /*d6a0*/  FFMA.FTZ R63, R63, UR47, -R56 ;  /* 0x0000002f3f3f7c23 */ /* 0x000fe20008010838 */
[----:B------:R2:W-:Y:S04]  /*d6b0*/  SYNCS.ARRIVE.TRANS64.RED.A1T0 RZ, [R0+URZ], RZ ;  /* 0x000000ff00ff79a7 */ /* 0x0005e8000810043f */
[----:B------:R-:W3:Y:S01]  /*d6c0*/  MUFU.EX2 R60, R60 ;  /* 0x0000003c003c7308 */ /* 0x000ee20000000800 */
[----:B------:R-:W-:Y:S01]  /*d6d0*/  FADD.FTZ R25, R14, R15 ;  /* 0x0000000f0e197221 */ /* 0x000fe20000010000 */
[----:B-1----:R-:W-:Y:S01]  /*d6e0*/  FADD.FTZ R26, R58, R13 ;  /* 0x0000000d3a1a7221 */ /* 0x002fe20000010000 */
[----:B------:R-:W-:-:S02]  /*d6f0*/  F2FP.F16.F32.PACK_AB R13, R30, R29 ;  /* 0x0000001d1e0d723e */ /* 0x000fc400000000ff */
[----:B------:R-:W-:Y:S01]  /*d700*/  FADD.FTZ R29, R20, R25 ;  /* 0x00000019141d7221 */ /* 0x000fe20000010000 */
[----:B0-----:R-:W-:Y:S01]  /*d710*/  FADD.FTZ R27, R57, R26 ;  /* 0x0000001a391b7221 */ /* 0x001fe20000010000 */
[----:B------:R-:W-:Y:S02]  /*d720*/  F2FP.F16.F32.PACK_AB R25, R14, R12 ;  /* 0x0000000c0e19723e */ /* 0x000fe400000000ff */
[----:B------:R-:W-:Y:S01]  /*d730*/  FADD.FTZ R14, R24, R29 ;  /* 0x0000001d180e7221 */ /* 0x000fe20000010000 */
[----:B---3--:R-:W-:Y:S01]  /*d740*/  FADD.FTZ R29, R60, R27 ;  /* 0x0000001b3c1d7221 */ /* 0x008fe20000010000 */
[----:B------:R-:W-:Y:S02]  /*d750*/  F2FP.F16.F32.PACK_AB R27, R24, R20 ;  /* 0x00000014181b723e */ /* 0x000fe400000000ff */
[----:B------:R-:W-:Y:S02]  /*d760*/  F2FP.F16.F32.PACK_AB R24, R58, R33 ;  /* 0x000000213a18723e */ /* 0x000fe400000000ff */
[----:B------:R-:W3:Y:S01]  /*d770*/  LDL R33, [R1+0x80] ;  /* 0x0000800001217983 */ /* 0x000ee20000100800 */
[----:B------:R-:W0:Y:S01]  /*d780*/  MUFU.EX2 R28, R28 ;  /* 0x0000001c001c7308 */ /* 0x000e220000000800 */
[----:B------:R-:W-:-:S07]  /*d790*/  FFMA.FTZ R11, R34, UR47, -R56 ;  /* 0x0000002f220b7c23 */ /* 0x000fce0008010838 */
[----:B------:R-:W1:Y:S01]  /*d7a0*/  MUFU.EX2 R21, R21 ;  /* 0x0000001500157308 */ /* 0x000e620000000800 */
[----:B------:R-:W-:-:S07]  /*d7b0*/  FFMA.FTZ R34, R37, UR47, -R56 ;  /* 0x0000002f25227c23 */ /* 0x000fce0008010838 */
[----:B------:R-:W5:Y:S01]  /*d7c0*/  MUFU.EX2 R9, R9 ;  /* 0x0000000900097308 */ /* 0x000f620000000800 */
[----:B------:R-:W-:-:S07]  /*d7d0*/  FFMA.FTZ R37, R77, UR47, -R56 ;  /* 0x0000002f4d257c23 */ /* 0x000fce0008010838 */
[----:B------:R-:W4:Y:S01]  /*d7e0*/  MUFU.EX2 R11, R11 ;  /* 0x0000000b000b7308 */ /* 0x000f220000000800 */
[----:B------:R-:W-:Y:S01]  /*d7f0*/  F2FP.F16.F32.PACK_AB R12, R4, R3 ;  /* 0x00000003040c723e */ /* 0x000fe200000000ff */
[----:B0-----:R-:W-:Y:S01]  /*d800*/  FADD.FTZ R4, R28, R29 ;  /* 0x0000001d1c047221 */ /* 0x001fe20000010000 */
[----:B------:R-:W-:-:S05]  /*d810*/  F2FP.F16.F32.PACK_AB R15, R10, R31 ;  /* 0x0000001f0a0f723e */ /* 0x000fca00000000ff */
[----:B------:R-:W0:Y:S01]  /*d820*/  MUFU.EX2 R32, R32 ;  /* 0x0000002000207308 */ /* 0x000e220000000800 */
[----:B-1----:R-:W-:-:S07]  /*d830*/  FADD.FTZ R31, R21, R14 ;  /* 0x0000000e151f7221 */ /* 0x002fce0000010000 */
[----:B------:R-:W1:Y:S01]  /*d840*/  MUFU.EX2 R39, R39 ;  /* 0x0000002700277308 */ /* 0x000e620000000800 */
[----:B-----5:R-:W-:Y:S01]  /*d850*/  FADD.FTZ R4, R9, R4 ;  /* 0x0000000409047221 */ /* 0x020fe20000010000 */
[----:B------:R-:W-:-:S06]  /*d860*/  FADD.FTZ R31, R36, R31 ;  /* 0x0000001f241f7221 */ /* 0x000fcc0000010000 */
[----:B------:R-:W5:Y:S01]  /*d870*/  MUFU.EX2 R34, R34 ;  /* 0x0000002200227308 */ /* 0x000f620000000800 */
[----:B------:R-:W-:Y:S01]  /*d880*/  F2FP.F16.F32.PACK_AB R14, R6, R5 ;  /* 0x00000005060e723e */ /* 0x000fe200000000ff */
[----:B----4-:R-:W-:-:S06]  /*d890*/  FADD.FTZ R5, R11, R4 ;  /* 0x000000040b057221 */ /* 0x010fcc0000010000 */
[----:B------:R-:W4:Y:S01]  /*d8a0*/  MUFU.EX2 R37, R37 ;  /* 0x0000002500257308 */ /* 0x000f220000000800 */
[----:B------:R-:W-:-:S07]  /*d8b0*/  FADD.FTZ R6, R38, R31 ;  /* 0x0000001f26067221 */ /* 0x000fce0000010000 */
[----:B------:R-:W2:Y:S01]  /*d8c0*/  MUFU.EX2 R42, R42 ;  /* 0x0000002a002a7308 */ /* 0x000ea20000000800 */
[----:B0-----:R-:W-:Y:S01]  /*d8d0*/  FADD.FTZ R5, R32, R5 ;  /* 0x0000000520057221 */ /* 0x001fe20000010000 */
[----:B-1----:R-:W-:-:S06]  /*d8e0*/  FADD.FTZ R31, R39, R6 ;  /* 0x00000006271f7221 */ /* 0x002fcc0000010000 */
[----:B------:R-:W0:Y:S08]  /*d8f0*/  MUFU.EX2 R59, R59 ;  /* 0x0000003b003b7308 */ /* 0x000e300000000800 */
[----:B------:R-:W1:Y:S01]  /*d900*/  MUFU.EX2 R41, R41 ;  /* 0x0000002900297308 */ /* 0x000e620000000800 */
[----:B------:R-:W-:Y:S01]  /*d910*/  F2FP.F16.F32.PACK_AB R29, R36, R21 ;  /* 0x00000015241d723e */ /* 0x000fe200000000ff */
[----:B-----5:R-:W-:-:S06]  /*d920*/  FADD.FTZ R6, R34, R5 ;  /* 0x0000000522067221 */ /* 0x020fcc0000010000 */
[----:B------:R-:W5:Y:S01]  /*d930*/  MUFU.EX2 R78, R78 ;  /* 0x0000004e004e7308 */ /* 0x000f620000000800 */
[----:B------:R-:W-:-:S07]  /*d940*/  FADD.FTZ R21, R40, R31 ;  /* 0x0000001f28157221 */ /* 0x000fce0000010000 */
[----:B------:R-:W5:Y:S01]  /*d950*/  MUFU.EX2 R44, R44 ;  /* 0x0000002c002c7308 */ /* 0x000f620000000800 */
[----:B----4-:R-:W-:Y:S01]  /*d960*/  FADD.FTZ R6, R37, R6 ;  /* 0x0000000625067221 */ /* 0x010fe20000010000 */
[----:B--2---:R-:W-:-:S06]  /*d970*/  FADD.FTZ R20, R42, R21 ;  /* 0x000000152a147221 */ /* 0x004fcc0000010000 */
[----:B------:R-:W2:Y:S01]  /*d980*/  MUFU.EX2 R35, R35 ;  /* 0x0000002300237308 */ /* 0x000ea20000000800 */
[----:B------:R-:W-:Y:S01]  /*d990*/  F2FP.F16.F32.PACK_AB R28, R9, R28 ;  /* 0x0000001c091c723e */ /* 0x000fe200000000ff */
[----:B0-----:R-:W-:-:S06]  /*d9a0*/  FADD.FTZ R5, R59, R6 ;  /* 0x000000063b057221 */ /* 0x001fcc0000010000 */
[----:B------:R-:W0:Y:S01]  /*d9b0*/  MUFU.EX2 R82, R82 ;  /* 0x0000005200527308 */ /* 0x000e220000000800 */
[----:B-1----:R-:W-:-:S07]  /*d9c0*/  FADD.FTZ R9, R41, R20 ;  /* 0x0000001429097221 */ /* 0x002fce0000010000 */
[----:B------:R-:W1:Y:S01]  /*d9d0*/  MUFU.EX2 R67, R67 ;  /* 0x0000004300437308 */ /* 0x000e620000000800 */
[----:B------:R-:W-:Y:S01]  /*d9e0*/  FFMA.FTZ R64, R64, UR47, -R56 ;  /* 0x0000002f40407c23 */ /* 0x000fe20008010838 */
[----:B-----5:R-:W-:-:S06]  /*d9f0*/  FADD.FTZ R6, R78, R5 ;  /* 0x000000054e067221 */ /* 0x020fcc0000010000 */
[----:B------:R-:W4:Y:S01]  /*da00*/  MUFU.EX2 R0, R62 ;  /* 0x0000003e00007308 */ /* 0x000f220000000800 */
[----:B------:R-:W-:Y:S01]  /*da10*/  FFMA.FTZ R65, R65, UR47, -R56 ;  /* 0x0000002f41417c23 */ /* 0x000fe20008010838 */
[----:B------:R-:W-:-:S06]  /*da20*/  FADD.FTZ R9, R44, R9 ;  /* 0x000000092c097221 */ /* 0x000fcc0000010000 */
[----:B------:R-:W5:Y:S01]  /*da30*/  MUFU.EX2 R45, R45 ;  /* 0x0000002d002d7308 */ /* 0x000f620000000800 */
[----:B--2---:R-:W-:Y:S01]  /*da40*/  FADD.FTZ R5, R35, R6 ;  /* 0x0000000623057221 */ /* 0x004fe20000010000 */
[----:B------:R-:W-:-:S06]  /*da50*/  FADD.FTZ R6, R66, R9 ;  /* 0x0000000942067221 */ /* 0x000fcc0000010000 */
[----:B------:R-:W2:Y:S01]  /*da60*/  MUFU.EX2 R63, R63 ;  /* 0x0000003f003f7308 */ /* 0x000ea20000000800 */
[----:B------:R-:W-:-:S07]  /*da70*/  FFMA.FTZ R79, R79, UR47, -R56 ;  /* 0x0000002f4f4f7c23 */ /* 0x000fce0008010838 */
[----:B------:R-:W2:Y:S01]  /*da80*/  MUFU.EX2 R68, R68 ;  /* 0x0000004400447308 */ /* 0x000ea20000000800 */
[----:B0-----:R-:W-:Y:S01]  /*da90*/  FADD.FTZ R5, R82, R5 ;  /* 0x0000000552057221 */ /* 0x001fe20000010000 */
[----:B-1----:R-:W-:-:S06]  /*daa0*/  FADD.FTZ R6, R67, R6 ;  /* 0x0000000643067221 */ /* 0x002fcc0000010000 */
[----:B------:R-:W-:Y:S01]  /*dab0*/  MUFU.EX2 R62, R64 ;  /* 0x00000040003e7308 */ /* 0x000fe20000000800 */
[----:B------:R-:W-:-:S07]  /*dac0*/  FFMA.FTZ R80, R80, UR47, -R56 ;  /* 0x0000002f50507c23 */ /* 0x000fce0008010838 */
[----:B------:R-:W0:Y:S01]  /*dad0*/  MUFU.EX2 R50, R50 ;  /* 0x0000003200327308 */ /* 0x000e220000000800 */
[----:B------:R-:W-:Y:S01]  /*dae0*/  F2FP.F16.F32.PACK_AB R26, R60, R57 ;  /* 0x000000393c1a723e */ /* 0x000fe200000000ff */
[----:B------:R1:W-:Y:S01]  /*daf0*/  STSM.16.M88.4 [R155+0x21800], R12 ;  /* 0x0218000c9b007844 */ /* 0x0003e20000000200 */
[----:B------:R-:W-:-:S05]  /*db00*/  F2FP.F16.F32.PACK_AB R31, R39, R38 ;  /* 0x00000026271f723e */ /* 0x000fca00000000ff */
[----:B------:R-:W-:Y:S01]  /*db10*/  MUFU.EX2 R65, R65 ;  /* 0x0000004100417308 */ /* 0x000fe20000000800 */
[----:B------:R-:W-:Y:S01]  /*db20*/  F2FP.F16.F32.PACK_AB R30, R32, R11 ;  /* 0x0000000b201e723e */ /* 0x000fe200000000ff */
[----:B----4-:R-:W-:Y:S01]  /*db30*/  FADD.FTZ R20, R0, R5 ;  /* 0x0000000500147221 */ /* 0x010fe20000010000 */
[----:B------:R-:W-:-:S05]  /*db40*/  FFMA.FTZ R81, R81, UR47, -R56 ;  /* 0x0000002f51517c23 */ /* 0x000fca0008010838 */
[----:B------:R-:W4:Y:S01]  /*db50*/  MUFU.EX2 R51, R51 ;  /* 0x0000003300337308 */ /* 0x000f220000000800 */
[----:B-----5:R-:W-:Y:S01]  /*db60*/  FADD.FTZ R5, R45, R6 ;  /* 0x000000062d057221 */ /* 0x020fe20000010000 */
[----:B-1----:R-:W-:Y:S02]  /*db70*/  F2FP.F16.F32.PACK_AB R13, R42, R40 ;  /* 0x000000282a0d723e */ /* 0x002fe400000000ff */
[----:B------:R-:W-:Y:S02]  /*db80*/  F2FP.F16.F32.PACK_AB R12, R37, R34 ;  /* 0x00000022250c723e */ /* 0x000fe400000000ff */
[----:B------:R-:W-:Y:S02]  /*db90*/  F2FP.F16.F32.PACK_AB R14, R78, R59 ;  /* 0x0000003b4e0e723e */ /* 0x000fe400000000ff */
[----:B------:R-:W1:Y:S01]  /*dba0*/  MUFU.EX2 R10, R79 ;  /* 0x0000004f000a7308 */ /* 0x000e620000000800 */
[----:B------:R-:W-:Y:S01]  /*dbb0*/  F2FP.F16.F32.PACK_AB R15, R44, R41 ;  /* 0x000000292c0f723e */ /* 0x000fe200000000ff */
[----:B------:R-:W-:Y:S01]  /*dbc0*/  STSM.16.M88.4 [R98], R24 ;  /* 0x0000001862007844 */ /* 0x000fe20000000200 */
[----:B--2---:R-:W-:-:S05]  /*dbd0*/  FADD.FTZ R9, R63, R20 ;  /* 0x000000143f097221 */ /* 0x004fca0000010000 */
[----:B------:R-:W2:Y:S01]  /*dbe0*/  MUFU.EX2 R49, R49 ;  /* 0x0000003100317308 */ /* 0x000ea20000000800 */
[----:B------:R-:W-:Y:S01]  /*dbf0*/  STSM.16.M88.4 [R96], R28 ;  /* 0x0000001c60007844 */ /* 0x000fe20000000200 */
[----:B------:R-:W-:Y:S01]  /*dc00*/  FADD.FTZ R5, R68, R5 ;  /* 0x0000000544057221 */ /* 0x000fe20000010000 */
[----:B------:R-:W5:Y:S02]  /*dc10*/  @P4 LDC R11, c[0x0][0x44c] ;  /* 0x00011300ff0b4b82 */ /* 0x000f640000000800 */
[----:B------:R4:W-:Y:S03]  /*dc20*/  STSM.16.M88.4 [R95], R12 ;  /* 0x0000000c5f007844 */ /* 0x0009e60000000200 */
[----:B------:R-:W2:Y:S01]  /*dc30*/  MUFU.EX2 R3, R80 ;  /* 0x0000005000037308 */ /* 0x000ea20000000800 */
[--C-:B------:R-:W-:Y:S01]  /*dc40*/  FFMA.FTZ R69, R69, UR47, -R56.reuse ;  /* 0x0000002f45457c23 */ /* 0x100fe20008010838 */
[----:B0-----:R-:W-:Y:S01]  /*dc50*/  FADD.FTZ R6, R50, R5 ;  /* 0x0000000532067221 */ /* 0x001fe20000010000 */
[----:B------:R-:W-:Y:S01]  /*dc60*/  FFMA.FTZ R70, R70, UR47, -R56 ;  /* 0x0000002f46467c23 */ /* 0x000fe20008010838 */
[----:B------:R-:W0:Y:S04]  /*dc70*/  @P4 LDC R20, c[0x0][0x450] ;  /* 0x00011400ff144b82 */ /* 0x000e280000000800 */
[----:B------:R-:W2:Y:S01]  /*dc80*/  MUFU.EX2 R52, R52 ;  /* 0x0000003400347308 */ /* 0x000ea20000000800 */
[----:B----4-:R-:W-:Y:S01]  /*dc90*/  F2FP.F16.F32.PACK_AB R14, R63, R0 ;  /* 0x000000003f0e723e */ /* 0x010fe200000000ff */
[----:B------:R-:W-:-:S06]  /*dca0*/  FADD.FTZ R0, R62, R9 ;  /* 0x000000093e007221 */ /* 0x000fcc0000010000 */
[----:B------:R-:W4:Y:S01]  /*dcb0*/  MUFU.EX2 R81, R81 ;  /* 0x0000005100517308 */ /* 0x000f220000000800 */
[----:B------:R-:W-:Y:S01]  /*dcc0*/  FADD.FTZ R6, R51, R6 ;  /* 0x0000000633067221 */ /* 0x000fe20000010000 */
[----:B------:R-:W-:-:S06]  /*dcd0*/  FADD.FTZ R5, R65, R0 ;  /* 0x0000000041057221 */ /* 0x000fcc0000010000 */
[----:B------:R-:W5:Y:S01]  /*dce0*/  MUFU.EX2 R48, R48 ;  /* 0x0000003000307308 */ /* 0x000f620000000800 */
[----:B------:R-:W-:Y:S01]  /*dcf0*/  FFMA.FTZ R71, R71, UR47, -R56 ;  /* 0x0000002f47477c23 */ /* 0x000fe20008010838 */
[----:B-1----:R-:W-:Y:S01]  /*dd00*/  FADD.FTZ R0, R10, R5 ;  /* 0x000000050a007221 */ /* 0x002fe20000010000 */
[----:B--2---:R-:W-:-:S05]  /*dd10*/  FADD.FTZ R5, R49, R6 ;  /* 0x0000000631057221 */ /* 0x004fca0000010000 */
[----:B------:R-:W1:Y:S01]  /*dd20*/  MUFU.EX2 R4, R69 ;  /* 0x0000004500047308 */ /* 0x000e620000000800 */
[----:B------:R-:W-:-:S07]  /*dd30*/  FFMA.FTZ R72, R72, UR47, -R56 ;  /* 0x0000002f48487c23 */ /* 0x000fce0008010838 */
[----:B------:R-:W2:Y:S01]  /*dd40*/  MUFU.EX2 R53, R53 ;  /* 0x0000003500357308 */ /* 0x000ea20000000800 */
[----:B------:R-:W-:Y:S01]  /*dd50*/  FADD.FTZ R0, R3, R0 ;  /* 0x0000000003007221 */ /* 0x000fe20000010000 */
[----:B------:R-:W-:-:S06]  /*dd60*/  FADD.FTZ R5, R52, R5 ;  /* 0x0000000534057221 */ /* 0x000fcc0000010000 */
[----:B------:R-:W0:Y:S01]  /*dd70*/  MUFU.EX2 R70, R70 ;  /* 0x0000004600467308 */ /* 0x000e220000000800 */
[--C-:B------:R-:W-:Y:S01]  /*dd80*/  FFMA.FTZ R73, R73, UR47, -R56.reuse ;  /* 0x0000002f49497c23 */ /* 0x100fe20008010838 */
[----:B------:R-:W-:Y:S01]  /*dd90*/  F2FP.F16.F32.PACK_AB R26, R3, R10 ;  /* 0x0000000a031a723e */ /* 0x000fe200000000ff */
[----:B------:R-:W-:Y:S01]  /*dda0*/  FFMA.FTZ R75, R75, UR47, -R56 ;  /* 0x0000002f4b4b7c23 */ /* 0x000fe20008010838 */
[----:B----4-:R-:W-:-:S04]  /*ddb0*/  FADD.FTZ R3, R81, R0 ;  /* 0x0000000051037221 */ /* 0x010fc80000010000 */
[----:B------:R-:W4:Y:S01]  /*ddc0*/  MUFU.EX2 R71, R71 ;  /* 0x0000004700477308 */ /* 0x000f220000000800 */
[----:B------:R-:W-:Y:S01]  /*ddd0*/  FFMA.FTZ R56, R76, UR47, -R56 ;  /* 0x0000002f4c387c23 */ /* 0x000fe20008010838 */
[----:B-----5:R-:W-:-:S06]  /*dde0*/  FADD.FTZ R0, R48, R5 ;  /* 0x0000000530007221 */ /* 0x020fcc0000010000 */
[----:B------:R-:W5:Y:S01]  /*ddf0*/  MUFU.EX2 R47, R47 ;  /* 0x0000002f002f7308 */ /* 0x000f620000000800 */
[----:B-1----:R-:W-:Y:S01]  /*de00*/  FADD.FTZ R3, R4, R3 ;  /* 0x0000000304037221 */ /* 0x002fe20000010000 */
[----:B--2---:R-:W-:-:S06]  /*de10*/  FADD.FTZ R6, R53, R0 ;  /* 0x0000000035067221 */ /* 0x004fcc0000010000 */
[----:B------:R-:W-:Y:S01]  /*de20*/  MUFU.EX2 R72, R72 ;  /* 0x0000004800487308 */ /* 0x000fe20000000800 */
[----:B------:R-:W-:-:S04]  /*de30*/  @P4 IMAD.HI.U32 R5, R97, R11, RZ ;  /* 0x0000000b61054227 */ /* 0x000fc800078e00ff */
[----:B0-----:R-:W-:-:S03]  /*de40*/  FADD.FTZ R10, R70, R3 ;  /* 0x00000003460a7221 */ /* 0x001fc60000010000 */
[----:B------:R-:W0:Y:S01]  /*de50*/  MUFU.EX2 R54, R54 ;  /* 0x0000003600367308 */ /* 0x000e220000000800 */
[----:B------:R-:W-:-:S07]  /*de60*/  F2FP.F16.F32.PACK_AB R12, R82, R35 ;  /* 0x00000023520c723e */ /* 0x000fce00000000ff */
[----:B------:R-:W1:Y:S01]  /*de70*/  MUFU.EX2 R73, R73 ;  /* 0x0000004900497308 */ /* 0x000e620000000800 */
[----:B------:R-:W-:Y:S01]  /*de80*/  F2FP.F16.F32.PACK_AB R13, R67, R66 ;  /* 0x00000042430d723e */ /* 0x000fe200000000ff */
[----:B------:R-:W-:Y:S01]  /*de90*/  IMAD.MOV.U32 R9, RZ, RZ, R97 ;  /* 0x000000ffff097224 */ /* 0x000fe200078e0061 */
[----:B------:R-:W-:-:S05]  /*dea0*/  F2FP.F16.F32.PACK_AB R15, R68, R45 ;  /* 0x0000002d440f723e */ /* 0x000fca00000000ff */
[----:B------:R-:W2:Y:S01]  /*deb0*/  MUFU.EX2 R46, R46 ;  /* 0x0000002e002e7308 */ /* 0x000ea20000000800 */
[----:B------:R-:W-:Y:S01]  /*dec0*/  @P4 SHF.R.U32.HI R9, RZ, R20, R5 ;  /* 0x00000014ff094219 */ /* 0x000fe20000011605 */
[----:B----4-:R-:W-:-:S06]  /*ded0*/  FADD.FTZ R5, R71, R10 ;  /* 0x0000000a47057221 */ /* 0x010fcc0000010000 */
[----:B------:R-:W-:Y:S08]  /*dee0*/  MUFU.EX2 R55, R55 ;  /* 0x0000003700377308 */ /* 0x000ff00000000800 */
[----:B------:R-:W-:Y:S08]  /*def0*/  MUFU.EX2 R43, R43 ;  /* 0x0000002b002b7308 */ /* 0x000ff00000000800 */
[----:B------:R-:W4:Y:S08]  /*df00*/  MUFU.EX2 R75, R75 ;  /* 0x0000004b004b7308 */ /* 0x000f300000000800 */
[----:B------:R-:W4:Y:S08]  /*df10*/  MUFU.EX2 R56, R56 ;  /* 0x0000003800387308 */ /* 0x000f300000000800 */
[----:B------:R-:W4:Y:S01]  /*df20*/  MUFU.EX2 R0, R61 ;  /* 0x0000003d00007308 */ /* 0x000f220000000800 */
[----:B------:R3:W-:Y:S01]  /*df30*/  STSM.16.M88.4 [R155+0x27800], R12 ;  /* 0x0278000c9b007844 */ /* 0x0007e20000000200 */
[----:B-----5:R-:W-:Y:S01]  /*df40*/  FADD.FTZ R3, R47, R6 ;  /* 0x000000062f037221 */ /* 0x020fe20000010000 */
[----:B------:R-:W-:-:S02]  /*df50*/  F2FP.F16.F32.PACK_AB R24, R65, R62 ;  /* 0x0000003e4118723e */ /* 0x000fc400000000ff */
[----:B------:R-:W-:Y:S02]  /*df60*/  F2FP.F16.F32.PACK_AB R25, R51, R50 ;  /* 0x000000323319723e */ /* 0x000fe400000000ff */
[----:B------:R-:W-:Y:S01]  /*df70*/  F2FP.F16.F32.PACK_AB R27, R52, R49 ;  /* 0x00000031341b723e */ /* 0x000fe200000000ff */
[----:B0-----:R-:W-:Y:S01]  /*df80*/  FADD.FTZ R3, R54, R3 ;  /* 0x0000000336037221 */ /* 0x001fe20000010000 */
[----:B---3--:R-:W-:Y:S01]  /*df90*/  F2FP.F16.F32.PACK_AB R12, R4, R81 ;  /* 0x00000051040c723e */ /* 0x008fe200000000ff */
[----:B------:R-:W-:Y:S01]  /*dfa0*/  FADD.FTZ R4, R72, R5 ;  /* 0x0000000548047221 */ /* 0x000fe20000010000 */
[----:B------:R-:W-:Y:S01]  /*dfb0*/  IADD3 R5, R9, R147, -R146 ;  /* 0x0000009309057210 */ /* 0x000fe20007ffe892 */
[----:B------:R0:W-:Y:S02]  /*dfc0*/  STSM.16.M88.4 [R33], R24 ;  /* 0x0000001821007844 */ /* 0x0001e40000000200 */
[----:B-1----:R-:W-:Y:S01]  /*dfd0*/  FADD.FTZ R4, R73, R4 ;  /* 0x0000000449047221 */ /* 0x002fe20000010000 */
[----:B------:R-:W-:Y:S01]  /*dfe0*/  F2FP.F16.F32.PACK_AB R13, R53, R48 ;  /* 0x00000030350d723e */ /* 0x000fe200000000ff */
[----:B--2---:R-:W-:Y:S01]  /*dff0*/  FADD.FTZ R6, R46, R3 ;  /* 0x000000032e067221 */ /* 0x004fe20000010000 */
[----:B------:R-:W-:-:S02]  /*e000*/  F2FP.F16.F32.PACK_AB R14, R71, R70 ;  /* 0x00000046470e723e */ /* 0x000fc400000000ff */
[----:B------:R-:W-:Y:S01]  /*e010*/  F2FP.F16.F32.PACK_AB R15, R54, R47 ;  /* 0x0000002f360f723e */ /* 0x000fe200000000ff */
[----:B----4-:R-:W-:Y:S01]  /*e020*/  FADD.FTZ R3, R75, R4 ;  /* 0x000000044b037221 */ /* 0x010fe20000010000 */
[----:B------:R-:W-:-:S03]  /*e030*/  SHF.R.S32.HI R4, RZ, 0x1f, R5 ;  /* 0x0000001fff047819 */ /* 0x000fc60000011405 */
[----:B------:R1:W-:Y:S01]  /*e040*/  STSM.16.M88.4 [R96+0x6000], R12 ;  /* 0x0060000c60007844 */ /* 0x0003e20000000200 */
[----:B0-----:R-:W-:Y:S02]  /*e050*/  F2FP.F16.F32.PACK_AB R24, R73, R72 ;  /* 0x000000484918723e */ /* 0x001fe400000000ff */
[----:B------:R-:W-:Y:S02]  /*e060*/  F2FP.F16.F32.PACK_AB R25, R55, R46 ;  /* 0x0000002e3719723e */ /* 0x000fe400000000ff */
[----:B------:R-:W-:Y:S02]  /*e070*/  F2FP.F16.F32.PACK_AB R26, R56, R75 ;  /* 0x0000004b381a723e */ /* 0x000fe400000000ff */
[----:B------:R-:W-:Y:S02]  /*e080*/  F2FP.F16.F32.PACK_AB R27, R0, R43 ;  /* 0x0000002b001b723e */ /* 0x000fe400000000ff */
[----:B------:R-:W-:-:S03]  /*e090*/  LEA.HI R5, R4, R5, RZ, 0x7 ;  /* 0x0000000504057211 */ /* 0x000fc600078f38ff */
[----:B------:R0:W-:Y:S01]  /*e0a0*/  STSM.16.M88.4 [R95+0x6000], R24 ;  /* 0x006000185f007844 */ /* 0x0001e20000000200 */
[----:B------:R2:W-:Y:S06]  /*e0b0*/  MEMBAR.ALL.CTA ;  /* 0x0000000000007992 */ /* 0x0005ec0000008000 */
[----:B--2---:R-:W2:Y:S01]  /*e0c0*/  FENCE.VIEW.ASYNC.S ;  /* 0x00000000000073c6 */ /* 0x004ea20000000000 */
[----:B------:R-:W-:Y:S01]  /*e0d0*/  SHF.R.S32.HI R5, RZ, 0x7, R5 ;  /* 0x00000007ff057819 */ /* 0x000fe20000011405 */
[----:B------:R-:W-:-:S03]  /*e0e0*/  VIADD R4, R88, 0xfffffffe ;  /* 0xfffffffe58047836 */ /* 0x000fc60000000000 */
[----:B------:R-:W-:-:S04]  /*e0f0*/  VIMNMX R145, RZ, R5, !PT ;  /* 0x00000005ff917248 */ /* 0x000fc80007fe0100 */
[----:B------:R-:W-:Y:S01]  /*e100*/  ISETP.GE.AND P1, PT, R4, R145, PT ;  /* 0x000000910400720c */ /* 0x000fe20003f26270 */
[----:B------:R-:W-:-:S04]  /*e110*/  FADD.FTZ R6, R55, R6 ;  /* 0x0000000637067221 */ /* 0x000fc80000010000 */
[----:B------:R-:W-:Y:S01]  /*e120*/  FADD.FTZ R43, R43, R6 ;  /* 0x000000062b2b7221 */ /* 0x000fe20000010000 */
[----:B------:R-:W-:Y:S01]  /*e130*/  FADD.FTZ R3, R56, R3 ;  /* 0x0000000338037221 */ /* 0x000fe20000010000 */
[----:B------:R-:W-:Y:S02]  /*e140*/  CS2R R134, SRZ ;  /* 0x0000000000867805 */ /* 0x000fe4000001ff00 */
[----:B------:R-:W-:Y:S01]  /*e150*/  CS2R R132, SRZ ;  /* 0x0000000000847805 */ /* 0x000fe2000001ff00 */
[----:B------:R-:W-:Y:S01]  /*e160*/  FADD.FTZ R0, R0, R43 ;  /* 0x0000002b00007221 */ /* 0x000fe20000010000 */
        /* <DEDUP_REMOVED lines=17> */
[----:B-1----:R-:W-:Y:S02]  /*e280*/  CS2R R96, SRZ ;  /* 0x0000000000607805 */ /* 0x002fe4000001ff00 */
[----:B0-----:R-:W-:Y:S02]  /*e290*/  CS2R R94, SRZ ;  /* 0x00000000005e7805 */ /* 0x001fe4000001ff00 */
[----:B------:R-:W-:Y:S02]  /*e2a0*/  CS2R R92, SRZ ;  /* 0x00000000005c7805 */ /* 0x000fe4000001ff00 */
[----:B------:R-:W-:-:S02]  /*e2b0*/  CS2R R90, SRZ ;  /* 0x00000000005a7805 */ /* 0x000fc4000001ff00 */
[----:B------:R-:W-:Y:S01]  /*e2c0*/  CS2R R88, SRZ ;  /* 0x0000000000587805 */ /* 0x000fe2000001ff00 */
[----:B--2---:R-:W-:Y:S01]  /*e2d0*/  NOP ;  /* 0x0000000000007918 */ /* 0x004fe20000000000 */
[----:B------:R-:W-:Y:S05]  /*e2e0*/  @!P1 BRA `(.L_x_12420) ;  /* 0x0000003400989947 */ /* 0x000fea0003800000 */
[----:B------:R-:W-:Y:S01]  /*e2f0*/  MOV R6, R8 ;  /* 0x0000000800067202 */ /* 0x000fe20000000f00 */
[----:B------:R-:W-:Y:S02]  /*e300*/  IMAD.MOV.U32 R9, RZ, RZ, R7 ;  /* 0x000000ffff097224 */ /* 0x000fe400078e0007 */
[----:B------:R-:W-:Y:S02]  /*e310*/  IMAD.MOV.U32 R10, RZ, RZ, R137 ;  /* 0x000000ffff0a7224 */ /* 0x000fe400078e0089 */
[----:B------:R-:W-:Y:S02]  /*e320*/  IMAD.MOV.U32 R5, RZ, RZ, R19 ;  /* 0x000000ffff057224 */ /* 0x000fe400078e0013 */
[----:B------:R-:W-:-:S07]  /*e330*/  IMAD.MOV.U32 R135, RZ, RZ, RZ ;  /* 0x000000ffff877224 */ /* 0x000fce00078e00ff */
.L_x_12432:
[----:B--2---:R-:W2:Y:S01]  /*e340*/  LDL R7, [R1+0x5c] ;  /* 0x00005c0001077983 */ /* 0x004ea20000100800 */
        /* <DEDUP_REMOVED lines=8> */
.L_x_12422:
        /* <DEDUP_REMOVED lines=8> */
.L_x_12423:
[----:B------:R-:W-:Y:S04]  /*e450*/  BSSY B0, `(.L_x_12421) ;  /* 0x0000004000007945 */ /* 0x000fe80003800000 */
[----:B-1----:R-:W-:Y:S05]  /*e460*/  @P2 BRA `(.L_x_12424) ;  /* 0x0000000000082947 */ /* 0x002fea0003800000 */
[----:B------:R-:W1:Y:S02]  /*e470*/  SYNCS.PHASECHK.TRANS64.TRYWAIT P2, [R7+URZ+0x2d830], R8 ;  /* 0x02d83008070075a7 */ /* 0x000e64000804017f */
[----:B-1----:R-:W-:Y:S05]  /*e480*/  @!P2 BRA `(.L_x_12425) ;  /* 0x000001040028a947 */ /* 0x002fea0003800000 */
.L_x_12424:
[----:B------:R-:W-:Y:S05]  /*e490*/  BSYNC B0 ;  /* 0x0000000000007941 */ /* 0x000fea0003800000 */
.L_x_12421:
[----:B01----:R-:W2:Y:S01]  /*e4a0*/  LDL R8, [R1+0x60] ;  /* 0x0000600001087983 */ /* 0x003ea20000100800 */
[----:B------:R-:W-:-:S03]  /*e4b0*/  VIADD R19, R5, 0x1 ;  /* 0x0000000105137836 */ /* 0x000fc60000000000 */
[----:B------:R-:W3:Y:S02]  /*e4c0*/  LDL.64 R152, [R1+0x28] ;  /* 0x0000280001987983 */ /* 0x000ee40000100a00 */
[C---:B------:R-:W-:Y:S01]  /*e4d0*/  ISETP.NE.AND P2, PT, R19.reuse, 0x2, PT ;  /* 0x000000021300780c */ /* 0x040fe20003f45270 */
[----:B------:R-:W0:Y:S03]  /*e4e0*/  S2R R7, SR_TID.X ;  /* 0x0000000000077919 */ /* 0x000e260000002100 */
[----:B------:R-:W-:Y:S02]  /*e4f0*/  SEL R19, R19, RZ, P2 ;  /* 0x000000ff13137207 */ /* 0x000fe40001000000 */
[----:B------:R-:W-:Y:S01]  /*e500*/  MOV R15, 0x80000020 ;  /* 0x80000020000f7802 */ /* 0x000fe20000000f00 */
[----:B------:R-:W-:Y:S05]  /*e510*/  WARPSYNC.ALL ;  /* 0x0000000000007948 */ /* 0x000fea0003800000 */
[----:B------:R-:W-:Y:S01]  /*e520*/  R2UR UR15, R15 ;  /* 0x000000000f0f72ca */ /* 0x000fe200000e0000 */
[----:B------:R-:W4:Y:S04]  /*e530*/  LDL.64 R150, [R1+0x20] ;  /* 0x0000200001967983 */ /* 0x000f280000100a00 */
[----:B------:R-:W5:Y:S04]  /*e540*/  LDL.64 R142, [R1+0x18] ;  /* 0x00001800018e7983 */ /* 0x000f680000100a00 */
[----:B------:R-:W5:Y:S01]  /*e550*/  LDL.64 R140, [R1+0x10] ;  /* 0x00001000018c7983 */ /* 0x000f620000100a00 */
[----:B0-----:R-:W-:-:S05]  /*e560*/  SHF.R.U32.HI R7, RZ, 0x7, R7 ;  /* 0x00000007ff077819 */ /* 0x001fca0000011607 */
[----:B------:R-:W-:Y:S01]  /*e570*/  VIADD R7, R7, 0x8 ;  /* 0x0000000807077836 */ /* 0x000fe20000000000 */
[----:B------:R-:W-:Y:S01]  /*e580*/  MOV R13, 0x80000020 ;  /* 0x80000020000d7802 */ /* 0x000fe20000000f00 */
[----:B------:R-:W-:Y:S01]  /*e590*/  IMAD.MOV.U32 R25, RZ, RZ, -0x7fffffe0 ;  /* 0x80000020ff197424 */ /* 0x000fe200078e00ff */
[----:B------:R-:W-:Y:S02]  /*e5a0*/  R2UR UR4, R156 ;  /* 0x000000009c0472ca */ /* 0x000fe400000e0000 */
[----:B------:R-:W-:Y:S02]  /*e5b0*/  R2UR UR7, R13 ;  /* 0x000000000d0772ca */ /* 0x000fe400000e0000 */
[----:B------:R-:W-:Y:S02]  /*e5c0*/  R2UR UR5, R157 ;  /* 0x000000009d0572ca */ /* 0x000fe400000e0000 */
[----:B------:R-:W-:Y:S01]  /*e5d0*/  R2UR UR23, R25 ;  /* 0x00000000191772ca */ /* 0x000fe200000e0000 */
[----:B------:R-:W-:-:S02]  /*e5e0*/  IMAD.MOV.U32 R21, RZ, RZ, -0x7fffffe0 ;  /* 0x80000020ff157424 */ /* 0x000fc400078e00ff */
[----:B--2---:R-:W-:-:S04]  /*e5f0*/  IMAD R12, R19, 0x600, R8 ;  /* 0x00000600130c7824 */ /* 0x004fc800078e0208 */
[----:B------:R-:W-:-:S05]  /*e600*/  VIADD R14, R12, 0x200 ;  /* 0x000002000c0e7836 */ /* 0x000fca0000000000 */
[----:B------:R-:W-:Y:S02]  /*e610*/  R2UR UR14, R14 ;  /* 0x000000000e0e72ca */ /* 0x000fe400000e0000 */
[----:B------:R-:W2:Y:S01]  /*e620*/  LDL.64 R14, [R1+0x30] ;  /* 0x00003000010e7983 */ /* 0x000ea20000100a00 */
[C---:B------:R-:W-:Y:S01]  /*e630*/  R2UR UR6, R12.reuse ;  /* 0x000000000c0672ca */ /* 0x040fe200000e0000 */
[----:B------:R-:W-:-:S05]  /*e640*/  VIADD R24, R12, 0x400 ;  /* 0x000004000c187836 */ /* 0x000fca0000000000 */
[----:B------:R-:W-:Y:S01]  /*e650*/  R2UR UR22, R24 ;  /* 0x00000000181672ca */ /* 0x000fe200000e0000 */
[----:B------:R0:W-:Y:S06]  /*e660*/  BAR.SYNC.DEFER_BLOCKING R7, 0x100 ;  /* 0x000400070000751d */ /* 0x0001ec0000010000 */
[----:B------:R-:W-:-:S06]  /*e670*/  WARPGROUP.ARRIVE ;  /* 0x00000000000079c5 */ /* 0x000fcc0000000000 */
[----:B------:R-:W-:Y:S01]  /*e680*/  HGMMA.64x128x16.F32 R24, gdesc[UR4], RZ, !UPT, gsb0 ;  /* 0x01e00000041879f0 */ /* 0x000fe2000c0008ff */
[----:B------:R-:W-:Y:S01]  /*e690*/  VIADD R20, R12, 0x2 ;  /* 0x000000020c147836 */ /* 0x000fe20000000000 */
[----:B------:R-:W-:-:S04]  /*e6a0*/  R2UR UR11, R21 ;  /* 0x00000000150b72ca */ /* 0x000fc800000e0000 */
[----:B------:R-:W-:Y:S02]  /*e6b0*/  R2UR UR10, R20 ;  /* 0x00000000140a72ca */ /* 0x000fe400000e0000 */
[----:B---3--:R-:W-:Y:S02]  /*e6c0*/  R2UR UR12, R152 ;  /* 0x00000000980c72ca */ /* 0x008fe400000e0000 */
        /* <DEDUP_REMOVED lines=8> */
[----:B----4-:R-:W-:Y:S02]  /*e750*/  R2UR UR16, R150 ;  /* 0x00000000961072ca */ /* 0x010fe400000e0000 */
[----:B------:R-:W-:Y:S02]  /*e760*/  R2UR UR18, R20 ;  /* 0x00000000141272ca */ /* 0x000fe400000e0000 */
[----:B------:R-:W-:Y:S01]  /*e770*/  R2UR UR17, R151 ;  /* 0x00000000971172ca */ /* 0x000fe200000e0000 */
[----:B------:R-:W-:Y:S02]  /*e780*/  WARPGROUP.DEPBAR.LE gsb0, 0x0 ;  /* 0x00008000000079c5 */ /* 0x000fe40000010000 */
[----:B------:R-:W-:-:S06]  /*e790*/  WARPGROUP.ARRIVE ;  /* 0x00000000000079c5 */ /* 0x000fcc0000000000 */
[----:B------:R-:W-:Y:S01]  /*e7a0*/  HGMMA.64x128x16.F32 R24, gdesc[UR12], R24, gsb0 ;  /* 0x01e000000c1879f0 */ /* 0x000fe20008000818 */
[----:B-----5:R-:W-:Y:S02]  /*e7b0*/  R2UR UR20, R142 ;  /* 0x000000008e1472ca */ /* 0x020fe400000e0000 */
        /* <DEDUP_REMOVED lines=19> */
.L_x_12427:
[----:B------:R-:W-:Y:S01]  /*e8f0*/  SHF.L.U32 R7, R10, 0x1f, RZ ;  /* 0x0000001f0a077819 */ /* 0x000fe200000006ff */
[----:B------:R-:W-:-:S04]  /*e900*/  IMAD R8, R5, 0x8, R2 ;  /* 0x0000000805087824 */ /* 0x000fc800078e0202 */
[----:B------:R0:W1:Y:S01]  /*e910*/  SYNCS.PHASECHK.TRANS64.TRYWAIT P1, [R8+URZ+0x2d850], R7 ;  /* 0x02d85007080075a7 */ /* 0x000062000802017f */
[----:B------:R-:W-:Y:S05]  /*e920*/  @!P0 BRA `(.L_x_12428) ;  /* 0x0000000000048947 */ /* 0x000fea0003800000 */
[----:B------:R-:W-:Y:S01]  /*e930*/  BPT.TRAP 0x1 ;  /* 0x000000040000795c */ /* 0x000fe20000300000 */
.L_x_12428:
[----:B-1----:R-:W-:Y:S05]  /*e940*/  @P1 BRA `(.L_x_12426) ;  /* 0x0000000000081947 */ /* 0x002fea0003800000 */
[----:B------:R-:W1:Y:S02]  /*e950*/  SYNCS.PHASECHK.TRANS64.TRYWAIT P1, [R8+URZ+0x2d850], R7 ;  /* 0x02d85007080075a7 */ /* 0x000e64000802017f */
[----:B-1----:R-:W-:Y:S05]  /*e960*/  @!P1 BRA `(.L_x_12429) ;  /* 0x0000010000049947 */ /* 0x002fea0003800000 */
.L_x_12426:
        /* <DEDUP_REMOVED lines=29> */
[----:B------:R-:W-:Y:S02]  /*eb40*/  R2UR UR18, R12 ;  /* 0x000000000c1272ca */ /* 0x000fe400000e0000 */
[----:B------:R-:W-:Y:S02]  /*eb50*/  IADD3 R12, R10, 0x100, RZ ;  /* 0x000001000a0c7810 */ /* 0x000fe40007ffe0ff */
[----:B------:R-:W-:Y:S01]  /*eb60*/  R2UR UR9, R13 ;  /* 0x000000000d0972ca */ /* 0x000fe200000e0000 */
[----:B------:R-:W-:Y:S01]  /*eb70*/  IMAD.MOV.U32 R13, RZ, RZ, 0x40000040 ;  /* 0x40000040ff0d7424 */ /* 0x000fe200078e00ff */
[----:B------:R-:W-:Y:S01]  /*eb80*/  R2UR UR22, R12 ;  /* 0x000000000c1672ca */ /* 0x000fe200000e0000 */
[----:B------:R-:W-:-:S03]  /*eb90*/  VIADD R12, R10, 0x140 ;  /* 0x000001400a0c7836 */ /* 0x000fc60000000000 */
[----:B------:R-:W-:Y:S02]  /*eba0*/  R2UR UR13, R13 ;  /* 0x000000000d0d72ca */ /* 0x000fe400000e0000 */
[----:B------:R-:W-:Y:S01]  /*ebb0*/  R2UR UR26, R12 ;  /* 0x000000000c1a72ca */ /* 0x000fe200000e0000 */
[C---:B------:R-:W-:Y:S01]  /*ebc0*/  VIADD R12, R10.reuse, 0x180 ;  /* 0x000001800a0c7836 */ /* 0x040fe20000000000 */
[----:B------:R-:W-:Y:S01]  /*ebd0*/  MOV R13, 0x40000040 ;  /* 0x40000040000d7802 */ /* 0x000fe20000000f00 */
[----:B------:R-:W-:-:S03]  /*ebe0*/  VIADD R10, R10, 0x1c0 ;  /* 0x000001c00a0a7836 */ /* 0x000fc60000000000 */
[----:B------:R-:W-:Y:S02]  /*ebf0*/  R2UR UR30, R12 ;  /* 0x000000000c1e72ca */ /* 0x000fe400000e0000 */
[----:B------:R-:W-:Y:S02]  /*ec00*/  R2UR UR34, R10 ;  /* 0x000000000a2272ca */ /* 0x000fe400000e0000 */
[----:B------:R-:W-:Y:S01]  /*ec10*/  R2UR UR17, R13 ;  /* 0x000000000d1172ca */ /* 0x000fe200000e0000 */
[----:B------:R-:W-:-:S05]  /*ec20*/  IMAD.MOV.U32 R13, RZ, RZ, 0x40000040 ;  /* 0x40000040ff0d7424 */ /* 0x000fca00078e00ff */
        /* <DEDUP_REMOVED lines=19> */
[----:B------:R-:W-:Y:S02]  /*ed60*/  R2UR UR24, R12 ;  /* 0x000000000c1872ca */ /* 0x000fe400000e0000 */
[C---:B------:R-:W-:Y:S01]  /*ed70*/  IADD3 R12, R10.reuse, 0x604, RZ ;  /* 0x000006040a0c7810 */ /* 0x040fe20007ffe0ff */
[----:B------:R-:W-:Y:S01]  /*ed80*/  VIADD R10, R10, 0x606 ;  /* 0x000006060a0a7836 */ /* 0x000fe20000000000 */
[----:B------:R-:W-:Y:S01]  /*ed90*/  ISETP.GE.U32.AND P1, PT, R14, 0x180, PT ;  /* 0x000001800e00780c */ /* 0x000fe20003f26070 */
        /* <DEDUP_REMOVED lines=29> */
.L_x_12430:
[----:B------:R-:W2:Y:S04]  /*ef70*/  LDL R11, [R1+0x84] ;  /* 0x00008400010b7983 */ /* 0x000ea80000100800 */
[----:B------:R-:W2:Y:S01]  /*ef80*/  LDL R10, [R1+0x94] ;  /* 0x00009400010a7983 */ /* 0x000ea20000100800 */
[----:B------:R-:W-:-:S03]  /*ef90*/  ISETP.NE.AND P1, PT, R148, 0x1, PT ;  /* 0x000000019400780c */ /* 0x000fc60003f25270 */
[----:B------:R-:W3:Y:S10]  /*efa0*/  LDL R140, [R1+0x90] ;  /* 0x00009000018c7983 */ /* 0x000ef40000100800 */
[----:B------:R-:W1:Y:S08]  /*efb0*/  @P1 LDC R8, c[0x0][0x44c] ;  /* 0x00011300ff081b82 */ /* 0x000e700000000800 */
[----:B0-----:R-:W0:Y:S01]  /*efc0*/  @P1 LDC R7, c[0x0][0x450] ;  /* 0x00011400ff071b82 */ /* 0x001e220000000800 */
[----:B------:R-:W-:Y:S01]  /*efd0*/  FMUL.FTZ R141, R30, UR46 ;  /* 0x0000002e1e8d7c20 */ /* 0x000fe20008410000 */
[----:B------:R-:W-:Y:S01]  /*efe0*/  FMUL.FTZ R30, R33, UR46 ;  /* 0x0000002e211e7c20 */ /* 0x000fe20008410000 */
[----:B------:R-:W-:Y:S01]  /*eff0*/  FMUL.FTZ R33, R36, UR46 ;  /* 0x0000002e24217c20 */ /* 0x000fe20008410000 */
[----:B------:R-:W-:Y:S01]  /*f000*/  FMUL.FTZ R14, R38, UR46 ;  /* 0x0000002e260e7c20 */ /* 0x000fe20008410000 */
[----:B------:R-:W-:-:S02]  /*f010*/  IMAD.MOV.U32 R38, RZ, RZ, -0x80 ;  /* 0xffffff80ff267424 */ /* 0x000fc400078e00ff */
[----:B------:R-:W-:Y:S02]  /*f020*/  FMUL.FTZ R13, R29, UR46 ;  /* 0x0000002e1d0d7c20 */ /* 0x000fe40008410000 */
[----:B------:R-:W-:-:S04]  /*f030*/  IMAD R38, R4, R38, 0x1 ;  /* 0x0000000104267424 */ /* 0x000fc800078e0226 */
        /* <DEDUP_REMOVED lines=16> */
[----:B------:R-:W-:-:S03]  /*f140*/  FMUL.FTZ R143, R27, UR46 ;  /* 0x0000002e1b8f7c20 */ /* 0x000fc60008410000 */
[----:B------:R-:W-:Y:S01]  /*f150*/  MUFU.TANH R30, R30 ;  /* 0x0000001e001e7308 */ /* 0x000fe20000002400 */
[----:B------:R-:W-:Y:S01]  /*f160*/  FMUL.FTZ R27, R47, UR46 ;  /* 0x0000002e2f1b7c20 */ /* 0x000fe20008410000 */
[----:B------:R-:W-:Y:S01]  /*f170*/  FMUL.FTZ R53, R66, UR46 ;  /* 0x0000002e42357c20 */ /* 0x000fe20008410000 */
[----:B------:R-:W-:Y:S01]  /*f180*/  FMUL.FTZ R47, R49, UR46 ;  /* 0x0000002e312f7c20 */ /* 0x000fe20008410000 */
[----:B------:R-:W-:-:S04]  /*f190*/  FMUL.FTZ R66, R69, UR46 ;  /* 0x0000002e45427c20 */ /* 0x000fc80008410000 */
[----:B------:R-:W-:Y:S01]  /*f1a0*/  MUFU.TANH R51, R51 ;  /* 0x0000003300337308 */ /* 0x000fe20000002400 */
[----:B------:R-:W-:Y:S01]  /*f1b0*/  FMUL.FTZ R49, R70, UR46 ;  /* 0x0000002e46317c20 */ /* 0x000fe20008410000 */
[----:B------:R-:W-:Y:S01]  /*f1c0*/  FMUL.FTZ R70, R73, UR46 ;  /* 0x0000002e49467c20 */ /* 0x000fe20008410000 */
[----:B------:R-:W-:-:S05]  /*f1d0*/  FMUL.FTZ R85, R85, UR46 ;  /* 0x0000002e55557c20 */ /* 0x000fca0008410000 */
[----:B------:R-:W-:Y:S01]  /*f1e0*/  MUFU.TANH R28, R28 ;  /* 0x0000001c001c7308 */ /* 0x000fe20000002400 */
[----:B------:R-:W-:-:S07]  /*f1f0*/  FMUL.FTZ R142, R78, UR46 ;  /* 0x0000002e4e8e7c20 */ /* 0x000fce0008410000 */
[----:B------:R-:W-:Y:S08]  /*f200*/  MUFU.TANH R59, R59 ;  /* 0x0000003b003b7308 */ /* 0x000ff00000002400 */
[----:B------:R-:W-:Y:S08]  /*f210*/  MUFU.TANH R66, R66 ;  /* 0x0000004200427308 */ /* 0x000ff00000002400 */
[----:B------:R-:W-:Y:S01]  /*f220*/  MUFU.TANH R78, R85 ;  /* 0x00000055004e7308 */ /* 0x000fe20000002400 */
[----:B------:R-:W-:Y:S01]  /*f230*/  FMUL.FTZ R32, R58, UR46 ;  /* 0x0000002e3a207c20 */ /* 0x000fe20008410000 */
[----:B------:R-:W-:-:S06]  /*f240*/  FMUL.FTZ R58, R60, UR46 ;  /* 0x0000002e3c3a7c20 */ /* 0x000fcc0008410000 */
[----:B------:R-:W-:Y:S01]  /*f250*/  MUFU.TANH R74, R74 ;  /* 0x0000004a004a7308 */ /* 0x000fe20000002400 */
[----:B------:R-:W-:Y:S01]  /*f260*/  FMUL.FTZ R60, R64, UR46 ;  /* 0x0000002e403c7c20 */ /* 0x000fe20008410000 */
[----:B------:R-:W-:Y:S01]  /*f270*/  FMUL.FTZ R64, R68, UR46 ;  /* 0x0000002e44407c20 */ /* 0x000fe20008410000 */
[----:B------:R-:W-:Y:S01]  /*f280*/  FMUL.FTZ R68, R72, UR46 ;  /* 0x0000002e48447c20 */ /* 0x000fe20008410000 */
[----:B------:R-:W-:Y:S01]  /*f290*/  FMUL.FTZ R72, R76, UR46 ;  /* 0x0000002e4c487c20 */ /* 0x000fe20008410000 */
[----:B------:R-:W-:-:S03]  /*f2a0*/  FMUL.FTZ R76, R80, UR46 ;  /* 0x0000002e504c7c20 */ /* 0x000fc60008410000 */
[----:B------:R-:W-:Y:S08]  /*f2b0*/  MUFU.TANH R26, R26 ;  /* 0x0000001a001a7308 */ /* 0x000ff00000002400 */
[----:B------:R-:W-:Y:S08]  /*f2c0*/  MUFU.TANH R33, R33 ;  /* 0x0000002100217308 */ /* 0x000ff00000002400 */
[----:B------:R-:W-:Y:S01]  /*f2d0*/  MUFU.TANH R42, R42 ;  /* 0x0000002a002a7308 */ /* 0x000fe20000002400 */
[----:B------:R-:W-:Y:S01]  /*f2e0*/  FMUL.FTZ R21, R50, UR46 ;  /* 0x0000002e32157c20 */ /* 0x000fe20008410000 */
[----:B------:R-:W-:Y:S01]  /*f2f0*/  FMUL.FTZ R50, R52, UR46 ;  /* 0x0000002e34327c20 */ /* 0x000fe20008410000 */
[----:B------:R-:W-:-:S05]  /*f300*/  FMUL.FTZ R24, R54, UR46 ;  /* 0x0000002e36187c20 */ /* 0x000fca0008410000 */
[----:B------:R-:W-:Y:S01]  /*f310*/  MUFU.TANH R47, R47 ;  /* 0x0000002f002f7308 */ /* 0x000fe20000002400 */
[----:B------:R-:W-:-:S07]  /*f320*/  FMUL.FTZ R54, R56, UR46 ;  /* 0x0000002e38367c20 */ /* 0x000fce0008410000 */
[----:B------:R-:W-:Y:S01]  /*f330*/  MUFU.TANH R50, R50 ;  /* 0x0000003200327308 */ /* 0x000fe20000002400 */
[----:B------:R-:W-:-:S07]  /*f340*/  FMUL.FTZ R52, R67, UR46 ;  /* 0x0000002e43347c20 */ /* 0x000fce0008410000 */
[----:B------:R-:W-:Y:S01]  /*f350*/  MUFU.TANH R54, R54 ;  /* 0x0000003600367308 */ /* 0x000fe20000002400 */
[----:B------:R-:W-:-:S07]  /*f360*/  FMUL.FTZ R61, R65, UR46 ;  /* 0x0000002e413d7c20 */ /* 0x000fce0008410000 */
[----:B------:R-:W-:Y:S01]  /*f370*/  MUFU.TANH R58, R58 ;  /* 0x0000003a003a7308 */ /* 0x000fe20000002400 */
[----:B--2---:R-:W-:-:S05]  /*f380*/  IADD3 R10, R10, R11, RZ ;  /* 0x0000000b0a0a7210 */ /* 0x004fca0007ffe0ff */
[----:B-1----:R-:W-:-:S05]  /*f390*/  @P1 IMAD.HI.U32 R8, R10, R8, RZ ;  /* 0x000000080a081227 */ /* 0x002fca00078e00ff */
[----:B0-----:R-:W-:-:S05]  /*f3a0*/  @P1 SHF.R.U32.HI R10, RZ, R7, R8 ;  /* 0x00000007ff0a1219 */ /* 0x001fca0000011608 */
[----:B------:R-:W0:Y:S01]  /*f3b0*/  SHFL.IDX PT, R36, R10, RZ, 0x1c1f ;  /* 0x001c1fff0a247589 */ /* 0x000e2200000e0000 */
[----:B------:R-:W-:Y:S01]  /*f3c0*/  FMUL.FTZ R8, R35, UR46 ;  /* 0x0000002e23087c20 */ /* 0x000fe20008410000 */
[----:B---3--:R-:W-:Y:S02]  /*f3d0*/  IMAD R38, R140, -0x2, R38 ;  /* 0xfffffffe8c267824 */ /* 0x008fe400078e0226 */
[----:B------:R-:W-:Y:S01]  /*f3e0*/  FMUL.FTZ R35, R37, UR46 ;  /* 0x0000002e25237c20 */ /* 0x000fe20008410000 */
[----:B------:R-:W-:Y:S01]  /*f3f0*/  FMUL.FTZ R11, R25, UR46 ;  /* 0x0000002e190b7c20 */ /* 0x000fe20008410000 */
[----:B------:R-:W-:Y:S01]  /*f400*/  FMUL.FTZ R25, R43, UR46 ;  /* 0x0000002e2b197c20 */ /* 0x000fe20008410000 */
[----:B------:R-:W-:Y:S01]  /*f410*/  FMUL.FTZ R43, R45, UR46 ;  /* 0x0000002e2d2b7c20 */ /* 0x000fe20008410000 */
[----:B------:R-:W-:Y:S01]  /*f420*/  IADD3 R38, -R146, R38, R147 ;  /* 0x0000002692267210 */ /* 0x000fe20007ffe193 */
[----:B------:R1:W2:Y:S01]  /*f430*/  SHFL.IDX PT, R44, R10, 0x1, 0x1c1f ;  /* 0x003c1f000a2c7f89 */ /* 0x0002a200000e0000 */
[----:B------:R-:W3:Y:S01]  /*f440*/  MUFU.TANH R35, R35 ;  /* 0x0000002300237308 */ /* 0x000ee20000002400 */
[----:B-1----:R-:W-:-:S07]  /*f450*/  FMUL.FTZ R10, R81, UR46 ;  /* 0x0000002e510a7c20 */ /* 0x002fce0008410000 */
[----:B------:R-:W1:Y:S01]  /*f460*/  MUFU.TANH R11, R11 ;  /* 0x0000000b000b7308 */ /* 0x000e620000002400 */
[----:B0-----:R-:W-:-:S07]  /*f470*/  IMAD.IADD R81, R38, 0x1, R36 ;  /* 0x0000000126517824 */ /* 0x001fce00078e0224 */
[----:B------:R-:W0:Y:S01]  /*f480*/  MUFU.TANH R43, R43 ;  /* 0x0000002b002b7308 */ /* 0x000e220000002400 */
[----:B------:R-:W-:Y:S01]  /*f490*/  ISETP.GT.AND P1, PT, R81, 0x9, PT ;  /* 0x000000095100780c */ /* 0x000fe20003f24270 */
[----:B------:R-:W-:-:S03]  /*f4a0*/  FMUL.FTZ R37, R40, UR46 ;  /* 0x0000002e28257c20 */ /* 0x000fc60008410000 */
[----:B----4-:R-:W-:Y:S02]  /*f4b0*/  FSEL R77, R13, -INF , P1 ;  /* 0xff8000000d4d7808 */ /* 0x010fe40000800000 */
[C---:B------:R-:W-:Y:S01]  /*f4c0*/  ISETP.GT.AND P1, PT, R81.reuse, 0x19, PT ;  /* 0x000000195100780c */ /* 0x040fe20003f24270 */
[----:B------:R-:W-:Y:S01]  /*f4d0*/  FMUL.FTZ R45, R48, UR46 ;  /* 0x0000002e302d7c20 */ /* 0x000fe20008410000 */
[----:B------:R-:W-:Y:S02]  /*f4e0*/  ISETP.GT.AND P3, PT, R81, 0x1, PT ;  /* 0x000000015100780c */ /* 0x000fe40003f64270 */
[----:B---3--:R-:W-:Y:S01]  /*f4f0*/  FSEL R73, R35, -INF , P1 ;  /* 0xff80000023497808 */ /* 0x008fe20000800000 */
[----:B------:R-:W3:Y:S01]  /*f500*/  MUFU.TANH R37, R37 ;  /* 0x0000002500257308 */ /* 0x000ee20000002400 */
[----:B------:R-:W-:Y:S02]  /*f510*/  ISETP.GT.AND P1, PT, R81, 0x29, PT ;  /* 0x000000295100780c */ /* 0x000fe40003f24270 */
[----:B-1----:R-:W-:-:S02]  /*f520*/  FSEL R85, R11, -INF , P3 ;  /* 0xff8000000b557808 */ /* 0x002fc40001800000 */
[C---:B------:R-:W-:Y:S02]  /*f530*/  ISETP.GT.AND P2, PT, R81.reuse, RZ, PT ;  /* 0x000000ff5100720c */ /* 0x040fe40003f44270 */
[----:B------:R-:W-:Y:S02]  /*f540*/  ISETP.GT.AND P3, PT, R81, 0x11, PT ;  /* 0x000000115100780c */ /* 0x000fe40003f64270 */
[----:B0-----:R-:W-:Y:S01]  /*f550*/  FSEL R69, R43, -INF , P1 ;  /* 0xff8000002b457808 */ /* 0x001fe20000800000 */
[----:B------:R-:W-:Y:S01]  /*f560*/  FMUL.FTZ R40, R41, UR46 ;  /* 0x0000002e29287c20 */ /* 0x000fe20008410000 */
[----:B------:R-:W-:Y:S01]  /*f570*/  ISETP.GT.AND P1, PT, R81, 0x39, PT ;  /* 0x000000395100780c */ /* 0x000fe20003f24270 */
[----:B------:R-:W0:Y:S01]  /*f580*/  MUFU.TANH R45, R45 ;  /* 0x0000002d002d7308 */ /* 0x000e220000002400 */
[----:B------:R-:W-:Y:S01]  /*f590*/  FMUL.FTZ R41, R75, UR46 ;  /* 0x0000002e4b297c20 */ /* 0x000fe20008410000 */
[----:B------:R-:W-:Y:S02]  /*f5a0*/  FSEL R139, R139, -INF , P2 ;  /* 0xff8000008b8b7808 */ /* 0x000fe40001000000 */
[----:B------:R-:W-:-:S02]  /*f5b0*/  FSEL R75, R30, -INF , P3 ;  /* 0xff8000001e4b7808 */ /* 0x000fc40001800000 */
[----:B------:R-:W-:Y:S02]  /*f5c0*/  ISETP.GT.AND P2, PT, R81, 0x10, PT ;  /* 0x000000105100780c */ /* 0x000fe40003f44270 */
[----:B------:R-:W-:Y:S01]  /*f5d0*/  FSEL R30, R51, -INF , P1 ;  /* 0xff800000331e7808 */ /* 0x000fe20000800000 */
[----:B------:R-:W-:Y:S01]  /*f5e0*/  FMUL.FTZ R7, R31, UR46 ;  /* 0x0000002e1f077c20 */ /* 0x000fe20008410000 */
[C---:B------:R-:W-:Y:S02]  /*f5f0*/  ISETP.GT.AND P1, PT, R81.reuse, 0x49, PT ;  /* 0x000000495100780c */ /* 0x040fe40003f24270 */
[----:B------:R-:W-:Y:S02]  /*f600*/  FSEL R36, R28, -INF , P2 ;  /* 0xff8000001c247808 */ /* 0x000fe40001000000 */
[----:B------:R-:W-:Y:S02]  /*f610*/  ISETP.GT.AND P2, PT, R81, 0x20, PT ;  /* 0x000000205100780c */ /* 0x000fe40003f44270 */
[----:B------:R-:W-:-:S02]  /*f620*/  FSEL R59, R59, -INF , P1 ;  /* 0xff8000003b3b7808 */ /* 0x000fc40000800000 */
[----:B------:R-:W-:Y:S01]  /*f630*/  ISETP.GT.AND P1, PT, R81, 0x59, PT ;  /* 0x000000595100780c */ /* 0x000fe20003f24270 */
[----:B------:R-:W1:Y:S01]  /*f640*/  MUFU.TANH R7, R7 ;  /* 0x0000000700077308 */ /* 0x000e620000002400 */
[----:B---3--:R-:W-:Y:S02]  /*f650*/  FSEL R80, R37, -INF , P2 ;  /* 0xff80000025507808 */ /* 0x008fe40001000000 */
[C---:B------:R-:W-:Y:S02]  /*f660*/  ISETP.GT.AND P2, PT, R81.reuse, 0x30, PT ;  /* 0x000000305100780c */ /* 0x040fe40003f44270 */
[----:B------:R-:W-:Y:S02]  /*f670*/  FSEL R51, R66, -INF , P1 ;  /* 0xff80000042337808 */ /* 0x000fe40000800000 */
[----:B------:R-:W-:Y:S02]  /*f680*/  ISETP.GT.AND P1, PT, R81, 0x69, PT ;  /* 0x000000695100780c */ /* 0x000fe40003f24270 */
[----:B0-----:R-:W-:Y:S01]  /*f690*/  FSEL R28, R45, -INF , P2 ;  /* 0xff8000002d1c7808 */ /* 0x001fe20001000000 */
[----:B--2---:R-:W-:Y:S01]  /*f6a0*/  IMAD.IADD R44, R38, 0x1, R44 ;  /* 0x00000001262c7824 */ /* 0x004fe200078e022c */
[----:B------:R-:W-:-:S02]  /*f6b0*/  FSEL R45, R74, -INF , P1 ;  /* 0xff8000004a2d7808 */ /* 0x000fc40000800000 */
[----:B------:R-:W-:-:S04]  /*f6c0*/  ISETP.GT.AND P1, PT, R81, 0x79, PT ;  /* 0x000000795100780c */ /* 0x000fc80003f24270 */
[----:B------:R-:W-:Y:S02]  /*f6d0*/  FSEL R11, R78, -INF , P1 ;  /* 0xff8000004e0b7808 */ /* 0x000fe40000800000 */
[----:B------:R-:W-:Y:S02]  /*f6e0*/  ISETP.GT.AND P1, PT, R44, 0x9, PT ;  /* 0x000000092c00780c */ /* 0x000fe40003f24270 */
[----:B------:R-:W-:Y:S02]  /*f6f0*/  ISETP.GT.AND P4, PT, R81, 0x8, PT ;  /* 0x000000085100780c */ /* 0x000fe40003f84270 */
[----:B-1----:R-:W-:Y:S02]  /*f700*/  FSEL R35, R7, -INF , P1 ;  /* 0xff80000007237808 */ /* 0x002fe40000800000 */
[----:B------:R-:W-:Y:S01]  /*f710*/  FMNMX.FTZ R7, R139, R9, !PT ;  /* 0x000000098b077209 */ /* 0x000fe20007810000 */
[----:B------:R-:W-:Y:S01]  /*f720*/  FMUL.FTZ R140, R84, UR46 ;  /* 0x0000002e548c7c20 */ /* 0x000fe20008410000 */
[----:B------:R-:W-:-:S02]  /*f730*/  FSEL R84, R26, -INF , P4 ;  /* 0xff8000001a547808 */ /* 0x000fc40002000000 */
[----:B------:R-:W-:-:S04]  /*f740*/  FMNMX.FTZ R7, R85, R7, !PT ;  /* 0x0000000755077209 */ /* 0x000fc80007810000 */
[----:B------:R-:W-:Y:S01]  /*f750*/  FMNMX.FTZ R7, R84, R7, !PT ;  /* 0x0000000754077209 */ /* 0x000fe20007810000 */
[----:B------:R-:W0:Y:S03]  /*f760*/  MUFU.TANH R40, R40 ;  /* 0x0000002800287308 */ /* 0x000e260000002400 */
[----:B------:R-:W-:Y:S02]  /*f770*/  FMNMX.FTZ R7, R77, R7, !PT ;  /* 0x000000074d077209 */ /* 0x000fe40007810000 */
[----:B------:R-:W-:Y:S02]  /*f780*/  ISETP.GT.AND P4, PT, R81, 0x18, PT ;  /* 0x000000185100780c */ /* 0x000fe40003f84270 */
[----:B------:R-:W-:Y:S02]  /*f790*/  FMNMX.FTZ R7, R36, R7, !PT ;  /* 0x0000000724077209 */ /* 0x000fe40007810000 */
[----:B------:R-:W-:-:S02]  /*f7a0*/  FSEL R38, R33, -INF , P4 ;  /* 0xff80000021267808 */ /* 0x000fc40002000000 */
[----:B------:R-:W-:-:S04]  /*f7b0*/  FMNMX.FTZ R7, R75, R7, !PT ;  /* 0x000000074b077209 */ /* 0x000fc80007810000 */
[----:B------:R-:W-:Y:S02]  /*f7c0*/  FMNMX.FTZ R7, R38, R7, !PT ;  /* 0x0000000726077209 */ /* 0x000fe40007810000 */
[----:B------:R-:W-:Y:S02]  /*f7d0*/  ISETP.GT.AND P3, PT, R81, 0x21, PT ;  /* 0x000000215100780c */ /* 0x000fe40003f64270 */
[----:B------:R-:W-:Y:S01]  /*f7e0*/  FMNMX.FTZ R7, R73, R7, !PT ;  /* 0x0000000749077209 */ /* 0x000fe20007810000 */
[----:B------:R-:W-:Y:S01]  /*f7f0*/  FMUL.FTZ R48, R71, UR46 ;  /* 0x0000002e47307c20 */ /* 0x000fe20008410000 */
[----:B------:R-:W-:Y:S02]  /*f800*/  ISETP.GT.AND P4, PT, R81, 0x28, PT ;  /* 0x000000285100780c */ /* 0x000fe40003f84270 */
[----:B0-----:R-:W-:Y:S02]  /*f810*/  FSEL R71, R40, -INF , P3 ;  /* 0xff80000028477808 */ /* 0x001fe40001800000 */
[----:B------:R-:W-:-:S02]  /*f820*/  FMNMX.FTZ R7, R80, R7, !PT ;  /* 0x0000000750077209 */ /* 0x000fc40007810000 */
[----:B------:R-:W-:Y:S02]  /*f830*/  FSEL R26, R42, -INF , P4 ;  /* 0xff8000002a1a7808 */ /* 0x000fe40002000000 */
[----:B------:R-:W-:Y:S01]  /*f840*/  FMNMX.FTZ R7, R71, R7, !PT ;  /* 0x0000000747077209 */ /* 0x000fe20007810000 */
[----:B------:R-:W-:Y:S01]  /*f850*/  FMUL.FTZ R31, R55, UR46 ;  /* 0x0000002e371f7c20 */ /* 0x000fe20008410000 */
[----:B------:R-:W-:Y:S02]  /*f860*/  FMUL.FTZ R55, R57, UR46 ;  /* 0x0000002e39377c20 */ /* 0x000fe40008410000 */
[----:B------:R-:W-:Y:S02]  /*f870*/  FMNMX.FTZ R7, R26, R7, !PT ;  /* 0x000000071a077209 */ /* 0x000fe40007810000 */
[----:B------:R-:W-:Y:S02]  /*f880*/  ISETP.GT.AND P3, PT, R81, 0x31, PT ;  /* 0x000000315100780c */ /* 0x000fe40003f64270 */
[----:B------:R-:W-:Y:S01]  /*f890*/  FMNMX.FTZ R7, R69, R7, !PT ;  /* 0x0000000745077209 */ /* 0x000fe20007810000 */
[----:B------:R-:W0:Y:S01]  /*f8a0*/  MUFU.TANH R55, R55 ;  /* 0x0000003700377308 */ /* 0x000e220000002400 */
[----:B------:R-:W-:-:S02]  /*f8b0*/  ISETP.GT.AND P4, PT, R81, 0x38, PT ;  /* 0x000000385100780c */ /* 0x000fc40003f84270 */
[----:B------:R-:W-:Y:S02]  /*f8c0*/  FSEL R67, R47, -INF , P3 ;  /* 0xff8000002f437808 */ /* 0x000fe40001800000 */
[----:B------:R-:W-:Y:S02]  /*f8d0*/  FMNMX.FTZ R7, R28, R7, !PT ;  /* 0x000000071c077209 */ /* 0x000fe40007810000 */
[----:B------:R-:W-:Y:S02]  /*f8e0*/  FSEL R65, R50, -INF , P4 ;  /* 0xff80000032417808 */ /* 0x000fe40002000000 */
[----:B------:R-:W-:Y:S02]  /*f8f0*/  FMNMX.FTZ R7, R67, R7, !PT ;  /* 0x0000000743077209 */ /* 0x000fe40007810000 */
[----:B------:R-:W-:Y:S02]  /*f900*/  ISETP.GT.AND P2, PT, R81, 0x40, PT ;  /* 0x000000405100780c */ /* 0x000fe40003f44270 */
[----:B------:R-:W-:Y:S01]  /*f910*/  FMNMX.FTZ R7, R65, R7, !PT ;  /* 0x0000000741077209 */ /* 0x000fe20007810000 */
[----:B------:R-:W-:Y:S01]  /*f920*/  FMUL.FTZ R57, R62, UR46 ;  /* 0x0000002e3e397c20 */ /* 0x000fe20008410000 */
[----:B------:R-:W1:Y:S01]  /*f930*/  MUFU.TANH R60, R60 ;  /* 0x0000003c003c7308 */ /* 0x000e620000002400 */
[----:B------:R-:W-:-:S02]  /*f940*/  ISETP.GT.AND P3, PT, R81, 0x41, PT ;  /* 0x000000415100780c */ /* 0x000fc40003f64270 */
[----:B------:R-:W-:Y:S02]  /*f950*/  FSEL R62, R54, -INF , P2 ;  /* 0xff800000363e7808 */ /* 0x000fe40001000000 */
[----:B------:R-:W-:Y:S01]  /*f960*/  FMNMX.FTZ R7, R30, R7, !PT ;  /* 0x000000071e077209 */ /* 0x000fe20007810000 */
[----:B------:R-:W-:Y:S01]  /*f970*/  FMUL.FTZ R56, R63, UR46 ;  /* 0x0000002e3f387c20 */ /* 0x000fe20008410000 */
[----:B------:R-:W-:Y:S01]  /*f980*/  ISETP.GT.AND P4, PT, R81, 0x48, PT ;  /* 0x000000485100780c */ /* 0x000fe20003f84270 */
[----:B------:R-:W2:Y:S01]  /*f990*/  MUFU.TANH R61, R61 ;  /* 0x0000003d003d7308 */ /* 0x000ea20000002400 */
[----:B0-----:R-:W-:Y:S02]  /*f9a0*/  FSEL R63, R55, -INF , P3 ;  /* 0xff800000373f7808 */ /* 0x001fe40001800000 */
[----:B------:R-:W-:Y:S02]  /*f9b0*/  FMNMX.FTZ R7, R62, R7, !PT ;  /* 0x000000073e077209 */ /* 0x000fe40007810000 */
[----:B------:R-:W-:-:S02]  /*f9c0*/  FSEL R58, R58, -INF , P4 ;  /* 0xff8000003a3a7808 */ /* 0x000fc40002000000 */
[----:B------:R-:W-:Y:S01]  /*f9d0*/  FMNMX.FTZ R7, R63, R7, !PT ;  /* 0x000000073f077209 */ /* 0x000fe20007810000 */
[----:B------:R-:W0:Y:S01]  /*f9e0*/  MUFU.TANH R64, R64 ;  /* 0x0000004000407308 */ /* 0x000e220000002400 */
[C---:B------:R-:W-:Y:S02]  /*f9f0*/  ISETP.GT.AND P2, PT, R81.reuse, 0x50, PT ;  /* 0x000000505100780c */ /* 0x040fe40003f44270 */
[----:B------:R-:W-:Y:S02]  /*fa00*/  FMNMX.FTZ R7, R58, R7, !PT ;  /* 0x000000073a077209 */ /* 0x000fe40007810000 */
[----:B------:R-:W-:Y:S02]  /*fa10*/  ISETP.GT.AND P3, PT, R81, 0x51, PT ;  /* 0x000000515100780c */ /* 0x000fe40003f64270 */
[----:B-1----:R-:W-:Y:S01]  /*fa20*/  FSEL R54, R60, -INF , P2 ;  /* 0xff8000003c367808 */ /* 0x002fe20001000000 */
[----:B------:R-:W1:Y:S01]  /*fa30*/  MUFU.TANH R68, R68 ;  /* 0x0000004400447308 */ /* 0x000e620000002400 */
[----:B------:R-:W-:-:S02]  /*fa40*/  FMNMX.FTZ R7, R59, R7, !PT ;  /* 0x000000073b077209 */ /* 0x000fc40007810000 */
[----:B------:R-:W-:Y:S02]  /*fa50*/  ISETP.GT.AND P4, PT, R81, 0x58, PT ;  /* 0x000000585100780c */ /* 0x000fe40003f84270 */
[----:B--2---:R-:W-:Y:S02]  /*fa60*/  FSEL R55, R61, -INF , P3 ;  /* 0xff8000003d377808 */ /* 0x004fe40001800000 */
[----:B------:R-:W-:Y:S01]  /*fa70*/  FMNMX.FTZ R7, R54, R7, !PT ;  /* 0x0000000736077209 */ /* 0x000fe20007810000 */
[----:B------:R-:W2:Y:S01]  /*fa80*/  MUFU.TANH R70, R70 ;  /* 0x0000004600467308 */ /* 0x000ea20000002400 */
[----:B0-----:R-:W-:Y:S02]  /*fa90*/  FSEL R50, R64, -INF , P4 ;  /* 0xff80000040327808 */ /* 0x001fe40002000000 */
[----:B------:R-:W-:-:S05]  /*faa0*/  FMNMX.FTZ R7, R55, R7, !PT ;  /* 0x0000000737077209 */ /* 0x000fca0007810000 */
[----:B------:R-:W0:Y:S01]  /*fab0*/  MUFU.TANH R72, R72 ;  /* 0x0000004800487308 */ /* 0x000e220000002400 */
[C---:B------:R-:W-:Y:S02]  /*fac0*/  ISETP.GT.AND P2, PT, R81.reuse, 0x60, PT ;  /* 0x000000605100780c */ /* 0x040fe40003f44270 */
[----:B------:R-:W-:Y:S02]  /*fad0*/  FMNMX.FTZ R7, R50, R7, !PT ;  /* 0x0000000732077209 */ /* 0x000fe40007810000 */
[----:B------:R-:W-:Y:S02]  /*fae0*/  ISETP.GT.AND P3, PT, R81, 0x61, PT ;  /* 0x000000615100780c */ /* 0x000fe40003f64270 */
[----:B-1----:R-:W-:Y:S01]  /*faf0*/  FSEL R40, R68, -INF , P2 ;  /* 0xff80000044287808 */ /* 0x002fe20001000000 */
[----:B------:R-:W1:Y:S01]  /*fb00*/  MUFU.TANH R76, R76 ;  /* 0x0000004c004c7308 */ /* 0x000e620000002400 */
[----:B------:R-:W-:Y:S02]  /*fb10*/  FMNMX.FTZ R7, R51, R7, !PT ;  /* 0x0000000733077209 */ /* 0x000fe40007810000 */
[----:B------:R-:W-:-:S02]  /*fb20*/  ISETP.GT.AND P4, PT, R81, 0x68, PT ;  /* 0x000000685100780c */ /* 0x000fc40003f84270 */
        /* <DEDUP_REMOVED lines=8> */
[C---:B------:R-:W-:Y:S02]  /*fbb0*/  ISETP.GT.AND P3, PT, R81.reuse, 0x71, PT ;  /* 0x000000715100780c */ /* 0x040fe40003f64270 */
[----:B------:R-:W-:Y:S01]  /*fbc0*/  ISETP.GT.AND P4, PT, R81, 0x78, PT ;  /* 0x000000785100780c */ /* 0x000fe20003f84270 */
[----:B------:R-:W3:Y:S01]  /*fbd0*/  MUFU.TANH R143, R143 ;  /* 0x0000008f008f7308 */ /* 0x000ee20000002400 */
[----:B-1----:R-:W-:Y:S02]  /*fbe0*/  FSEL R81, R76, -INF , P2 ;  /* 0xff8000004c517808 */ /* 0x002fe40001000000 */
[----:B------:R-:W-:-:S02]  /*fbf0*/  FMNMX.FTZ R7, R45, R7, !PT ;  /* 0x000000072d077209 */ /* 0x000fc40007810000 */
[----:B--2---:R-:W-:Y:S02]  /*fc00*/  FSEL R13, R10, -INF , P3 ;  /* 0xff8000000a0d7808 */ /* 0x004fe40001800000 */
[----:B------:R-:W-:Y:S01]  /*fc10*/  FMNMX.FTZ R7, R81, R7, !PT ;  /* 0x0000000751077209 */ /* 0x000fe20007810000 */
[----:B------:R-:W1:Y:S01]  /*fc20*/  MUFU.TANH R8, R8 ;  /* 0x0000000800087308 */ /* 0x000e620000002400 */
[----:B0-----:R-:W-:Y:S02]  /*fc30*/  FSEL R10, R140, -INF , P4 ;  /* 0xff8000008c0a7808 */ /* 0x001fe40002000000 */
[----:B------:R-:W-:Y:S02]  /*fc40*/  FMNMX.FTZ R7, R13, R7, !PT ;  /* 0x000000070d077209 */ /* 0x000fe40007810000 */
[----:B------:R-:W-:Y:S02]  /*fc50*/  ISETP.GT.AND P3, PT, R44, 0x1, PT ;  /* 0x000000012c00780c */ /* 0x000fe40003f64270 */
[----:B------:R-:W-:-:S02]  /*fc60*/  FMNMX.FTZ R7, R10, R7, !PT ;  /* 0x000000070a077209 */ /* 0x000fc40007810000 */
[----:B---3--:R-:W-:Y:S02]  /*fc70*/  FSEL R33, R143, -INF , P3 ;  /* 0xff8000008f217808 */ /* 0x008fe40001800000 */
[----:B------:R-:W-:Y:S02]  /*fc80*/  ISETP.GT.AND P3, PT, R44, 0x11, PT ;  /* 0x000000112c00780c */ /* 0x000fe40003f64270 */
[----:B------:R-:W-:Y:S02]  /*fc90*/  FMNMX.FTZ R7, R11, R7, !PT ;  /* 0x000000070b077209 */ /* 0x000fe40007810000 */
[----:B-1----:R-:W-:-:S03]  /*fca0*/  FSEL R37, R8, -INF , P3 ;  /* 0xff80000008257808 */ /* 0x002fc60001800000 */
[----:B------:R-:W0:Y:S01]  /*fcb0*/  SHFL.BFLY PT, R8, R7, 0x2, 0x1f ;  /* 0x0c401f0007087f89 */ /* 0x000e2200000e0000 */
[----:B------:R-:W1:Y:S01]  /*fcc0*/  MUFU.TANH R144, R144 ;  /* 0x0000009000907308 */ /* 0x000e620000002400 */
[----:B------:R-:W-:-:S07]  /*fcd0*/  FMUL.FTZ R39, R39, UR46 ;  /* 0x0000002e27277c20 */ /* 0x000fce0008410000 */
[----:B------:R-:W2:Y:S08]  /*fce0*/  MUFU.TANH R141, R141 ;  /* 0x0000008d008d7308 */ /* 0x000eb00000002400 */
[----:B------:R-:W3:Y:S01]  /*fcf0*/  MUFU.TANH R12, R12 ;  /* 0x0000000c000c7308 */ /* 0x000ee20000002400 */
[----:B0-----:R-:W-:-:S07]  /*fd00*/  FMNMX.FTZ R7, R7, R8, !PT ;  /* 0x0000000807077209 */ /* 0x001fce0007810000 */
[----:B------:R-:W0:Y:S01]  /*fd10*/  MUFU.TANH R14, R14 ;  /* 0x0000000e000e7308 */ /* 0x000e220000002400 */
[C---:B------:R-:W-:Y:S01]  /*fd20*/  ISETP.GT.AND P2, PT, R44.reuse, RZ, PT ;  /* 0x000000ff2c00720c */ /* 0x040fe20003f44270 */
[----:B------:R-:W4:Y:S01]  /*fd30*/  SHFL.BFLY PT, R8, R7, 0x1, 0x1f ;  /* 0x0c201f0007087f89 */ /* 0x000f2200000e0000 */
[----:B------:R-:W-:-:S05]  /*fd40*/  ISETP.GT.AND P4, PT, R44, 0x8, PT ;  /* 0x000000082c00780c */ /* 0x000fca0003f84270 */
[----:B------:R-:W5:Y:S01]  /*fd50*/  MUFU.TANH R39, R39 ;  /* 0x0000002700277308 */ /* 0x000f620000002400 */
[----:B-1----:R-:W-:-:S07]  /*fd60*/  FSEL R78, R144, -INF , P2 ;  /* 0xff800000904e7808 */ /* 0x002fce0001000000 */
[----:B------:R-:W1:Y:S01]  /*fd70*/  MUFU.TANH R15, R15 ;  /* 0x0000000f000f7308 */ /* 0x000e620000002400 */
[----:B--2---:R-:W-:-:S07]  /*fd80*/  FSEL R76, R141, -INF , P4 ;  /* 0xff8000008d4c7808 */ /* 0x004fce0002000000 */
[----:B------:R-:W2:Y:S08]  /*fd90*/  MUFU.TANH R25, R25 ;  /* 0x0000001900197308 */ /* 0x000eb00000002400 */
[----:B------:R-:W4:Y:S01]  /*fda0*/  MUFU.TANH R20, R20 ;  /* 0x0000001400147308 */ /* 0x000f220000002400 */
[C---:B------:R-:W-:Y:S02]  /*fdb0*/  ISETP.GT.AND P2, PT, R44.reuse, 0x10, PT ;  /* 0x000000102c00780c */ /* 0x040fe40003f44270 */
[----:B------:R-:W-:-:S05]  /*fdc0*/  ISETP.GT.AND P4, PT, R44, 0x18, PT ;  /* 0x000000182c00780c */ /* 0x000fca0003f84270 */
[----:B------:R-:W4:Y:S01]  /*fdd0*/  MUFU.TANH R27, R27 ;  /* 0x0000001b001b7308 */ /* 0x000f220000002400 */
[----:B---3--:R-:W-:-:S07]  /*fde0*/  FSEL R74, R12, -INF , P2 ;  /* 0xff8000000c4a7808 */ /* 0x008fce0001000000 */
[----:B------:R-:W3:Y:S01]  /*fdf0*/  MUFU.TANH R21, R21 ;  /* 0x0000001500157308 */ /* 0x000ee20000002400 */
[----:B0-----:R-:W-:-:S07]  /*fe00*/  FSEL R72, R14, -INF , P4 ;  /* 0xff8000000e487808 */ /* 0x001fce0002000000 */
[----:B------:R-:W0:Y:S08]  /*fe10*/  MUFU.TANH R29, R29 ;  /* 0x0000001d001d7308 */ /* 0x000e300000002400 */
[----:B------:R-:W0:Y:S01]  /*fe20*/  MUFU.TANH R24, R24 ;  /* 0x0000001800187308 */ /* 0x000e220000002400 */
[C---:B------:R-:W-:Y:S02]  /*fe30*/  ISETP.GT.AND P1, PT, R44.reuse, 0x19, PT ;  /* 0x000000192c00780c */ /* 0x040fe40003f24270 */
[----:B------:R-:W-:-:S02]  /*fe40*/  ISETP.GT.AND P2, PT, R44, 0x20, PT ;  /* 0x000000202c00780c */ /* 0x000fc40003f44270 */
[----:B------:R-:W-:-:S03]  /*fe50*/  ISETP.GT.AND P3, PT, R44, 0x21, PT ;  /* 0x000000212c00780c */ /* 0x000fc60003f64270 */
[----:B------:R-:W0:Y:S01]  /*fe60*/  MUFU.TANH R31, R31 ;  /* 0x0000001f001f7308 */ /* 0x000e220000002400 */
[----:B------:R-:W-:-:S07]  /*fe70*/  ISETP.GT.AND P4, PT, R44, 0x28, PT ;  /* 0x000000282c00780c */ /* 0x000fce0003f84270 */
[----:B------:R-:W0:Y:S01]  /*fe80*/  MUFU.TANH R32, R32 ;  /* 0x0000002000207308 */ /* 0x000e220000002400 */
[----:B-----5:R-:W-:-:S07]  /*fe90*/  FSEL R39, R39, -INF , P1 ;  /* 0xff80000027277808 */ /* 0x020fce0000800000 */
[----:B------:R-:W5:Y:S01]  /*fea0*/  MUFU.TANH R34, R34 ;  /* 0x0000002200227308 */ /* 0x000f620000002400 */
[----:B-1----:R-:W-:-:S07]  /*feb0*/  FSEL R70, R15, -INF , P2 ;  /* 0xff8000000f467808 */ /* 0x002fce0001000000 */
[----:B------:R-:W1:Y:S01]  /*fec0*/  MUFU.TANH R57, R57 ;  /* 0x0000003900397308 */ /* 0x000e620000002400 */
[----:B--2---:R-:W-:Y:S02]  /*fed0*/  FSEL R25, R25, -INF , P3 ;  /* 0xff80000019197808 */ /* 0x004fe40001800000 */
[----:B----4-:R-:W-:Y:S02]  /*fee0*/  FSEL R68, R20, -INF , P4 ;  /* 0xff80000014447808 */ /* 0x010fe40002000000 */
[----:B------:R-:W-:-:S03]  /*fef0*/  ISETP.GT.AND P1, PT, R44, 0x29, PT ;  /* 0x000000292c00780c */ /* 0x000fc60003f24270 */
[----:B------:R-:W2:Y:S01]  /*ff00*/  MUFU.TANH R56, R56 ;  /* 0x0000003800387308 */ /* 0x000ea20000002400 */
[C---:B------:R-:W-:Y:S02]  /*ff10*/  ISETP.GT.AND P2, PT, R44.reuse, 0x30, PT ;  /* 0x000000302c00780c */ /* 0x040fe40003f44270 */
[C---:B------:R-:W-:Y:S02]  /*ff20*/  ISETP.GT.AND P3, PT, R44.reuse, 0x31, PT ;  /* 0x000000312c00780c */ /* 0x040fe40003f64270 */
[----:B------:R-:W-:-:S03]  /*ff30*/  ISETP.GT.AND P4, PT, R44, 0x38, PT ;  /* 0x000000382c00780c */ /* 0x000fc60003f84270 */
[----:B------:R-:W4:Y:S01]  /*ff40*/  MUFU.TANH R53, R53 ;  /* 0x0000003500357308 */ /* 0x000f220000002400 */
[----:B------:R-:W-:-:S07]  /*ff50*/  FSEL R27, R27, -INF , P1 ;  /* 0xff8000001b1b7808 */ /* 0x000fce0000800000 */
[----:B------:R-:W4:Y:S01]  /*ff60*/  MUFU.TANH R52, R52 ;  /* 0x0000003400347308 */ /* 0x000f220000002400 */
[----:B---3--:R-:W-:-:S07]  /*ff70*/  FSEL R66, R21, -INF , P2 ;  /* 0xff80000015427808 */ /* 0x008fce0001000000 */
[----:B------:R-:W3:Y:S01]  /*ff80*/  MUFU.TANH R49, R49 ;  /* 0x0000003100317308 */ /* 0x000ee20000002400 */
[----:B0-----:R-:W-:Y:S02]  /*ff90*/  FSEL R29, R29, -INF , P3 ;  /* 0xff8000001d1d7808 */ /* 0x001fe40001800000 */
[----:B------:R-:W-:Y:S02]  /*ffa0*/  FSEL R64, R24, -INF , P4 ;  /* 0xff80000018407808 */ /* 0x000fe40002000000 */
[----:B------:R-:W-:-:S03]  /*ffb0*/  ISETP.GT.AND P1, PT, R44, 0x39, PT ;  /* 0x000000392c00780c */ /* 0x000fc60003f24270 */
[----:B------:R-:W0:Y:S01]  /*ffc0*/  MUFU.TANH R48, R48 ;  /* 0x0000003000307308 */ /* 0x000e220000002400 */
[C---:B------:R-:W-:Y:S02]  /*ffd0*/  ISETP.GT.AND P2, PT, R44.reuse, 0x40, PT ;  /* 0x000000402c00780c */ /* 0x040fe40003f44270 */
[C---:B------:R-:W-:Y:S02]  /*ffe0*/  ISETP.GT.AND P3, PT, R44.reuse, 0x41, PT ;  /* 0x000000412c00780c */ /* 0x040fe40003f64270 */
[----:B------:R-:W-:-:S03]  /*fff0*/  ISETP.GT.AND P4, PT, R44, 0x48, PT ;  /* 0x000000482c00780c */ /* 0x000fc60003f84270 */
[----:B------:R-:W0:Y:S01]  /*10000*/  MUFU.TANH R46, R46 ;  /* 0x0000002e002e7308 */ /* 0x000e220000002400 */
[----:B------:R-:W-:-:S07]  /*10010*/  FMNMX.FTZ R7, R7, R8, !PT ;  /* 0x0000000807077209 */ /* 0x000fce0007810000 */
[----:B------:R-:W0:Y:S01]  /*10020*/  MUFU.TANH R41, R41 ;  /* 0x0000002900297308 */ /* 0x000e220000002400 */
[----:B------:R-:W-:-:S07]  /*10030*/  FSEL R31, R31, -INF , P1 ;  /* 0xff8000001f1f7808 */ /* 0x000fce0000800000 */
[----:B------:R-:W0:Y:S01]  /*10040*/  MUFU.TANH R43, R142 ;  /* 0x0000008e002b7308 */ /* 0x000e220000002400 */
[----:B------:R-:W-:Y:S01]  /*10050*/  FSEL R61, R32, -INF , P2 ;  /* 0xff800000203d7808 */ /* 0x000fe20001000000 */
[----:B------:R-:W-:Y:S01]  /*10060*/  UMOV UR47, UR44 ;  /* 0x0000002c002f7c82 */ /* 0x000fe20008000000 */
[----:B-----5:R-:W-:Y:S02]  /*10070*/  FSEL R60, R34, -INF , P3 ;  /* 0xff800000223c7808 */ /* 0x020fe40001800000 */
[----:B-1----:R-:W-:Y:S02]  /*10080*/  FSEL R57, R57, -INF , P4 ;  /* 0xff80000039397808 */ /* 0x002fe40002000000 */
[C---:B------:R-:W-:Y:S02]  /*10090*/  ISETP.GT.AND P1, PT, R44.reuse, 0x49, PT ;  /* 0x000000492c00780c */ /* 0x040fe40003f24270 */
[C---:B------:R-:W-:Y:S02]  /*100a0*/  ISETP.GT.AND P2, PT, R44.reuse, 0x50, PT ;  /* 0x000000502c00780c */ /* 0x040fe40003f44270 */
[----:B------:R-:W-:-:S02]  /*100b0*/  ISETP.GT.AND P3, PT, R44, 0x51, PT ;  /* 0x000000512c00780c */ /* 0x000fc40003f64270 */
[----:B------:R-:W-:Y:S01]  /*100c0*/  ISETP.GT.AND P4, PT, R44, 0x58, PT ;  /* 0x000000582c00780c */ /* 0x000fe20003f84270 */
[C---:B------:R-:W-:Y:S01]  /*100d0*/  FMUL.FTZ R8, R7.reuse, UR47 ;  /* 0x0000002f07087c20 */ /* 0x040fe20008410000 */
[----:B------:R-:W-:Y:S02]  /*100e0*/  FSETP.NEU.FTZ.AND P6, PT, R7, -INF , PT ;  /* 0xff8000000700780b */ /* 0x000fe40003fdd000 */
[----:B--2---:R-:W-:Y:S02]  /*100f0*/  FSEL R56, R56, -INF , P1 ;  /* 0xff80000038387808 */ /* 0x004fe40000800000 */
[----:B----4-:R-:W-:Y:S02]  /*10100*/  FSEL R53, R53, -INF , P2 ;  /* 0xff80000035357808 */ /* 0x010fe40001000000 */
[----:B------:R-:W-:Y:S02]  /*10110*/  FSEL R52, R52, -INF , P3 ;  /* 0xff80000034347808 */ /* 0x000fe40001800000 */
[----:B---3--:R-:W-:-:S02]  /*10120*/  FSEL R49, R49, -INF , P4 ;  /* 0xff80000031317808 */ /* 0x008fc40002000000 */
[C---:B------:R-:W-:Y:S02]  /*10130*/  ISETP.GT.AND P1, PT, R44.reuse, 0x59, PT ;  /* 0x000000592c00780c */ /* 0x040fe40003f24270 */
[C---:B------:R-:W-:Y:S02]  /*10140*/  ISETP.GT.AND P2, PT, R44.reuse, 0x60, PT ;  /* 0x000000602c00780c */ /* 0x040fe40003f44270 */
[C---:B------:R-:W-:Y:S02]  /*10150*/  ISETP.GT.AND P3, PT, R44.reuse, 0x61, PT ;  /* 0x000000612c00780c */ /* 0x040fe40003f64270 */
[----:B------:R-:W-:Y:S01]  /*10160*/  ISETP.GT.AND P4, PT, R44, 0x68, PT ;  /* 0x000000682c00780c */ /* 0x000fe20003f84270 */
[----:B------:R-:W-:Y:S01]  /*10170*/  FMUL.FTZ R79, R79, UR46 ;  /* 0x0000002e4f4f7c20 */ /* 0x000fe20008410000 */
[----:B------:R-:W-:Y:S02]  /*10180*/  FSEL R12, R7, RZ, P6 ;  /* 0x000000ff070c7208 */ /* 0x000fe40003000000 */
[----:B------:R-:W-:-:S02]  /*10190*/  FSEL R8, R8, RZ, P6 ;  /* 0x000000ff08087208 */ /* 0x000fc40003000000 */
[----:B0-----:R-:W-:Y:S02]  /*101a0*/  FSEL R48, R48, -INF , P1 ;  /* 0xff80000030307808 */ /* 0x001fe40000800000 */
[----:B------:R-:W-:Y:S02]  /*101b0*/  FSEL R46, R46, -INF , P2 ;  /* 0xff8000002e2e7808 */ /* 0x000fe40001000000 */
[----:B------:R-:W-:Y:S02]  /*101c0*/  FSEL R41, R41, -INF , P3 ;  /* 0xff80000029297808 */ /* 0x000fe40001800000 */
[----:B------:R-:W-:Y:S01]  /*101d0*/  FSEL R43, R43, -INF , P4 ;  /* 0xff8000002b2b7808 */ /* 0x000fe20002000000 */
[----:B------:R-:W-:Y:S01]  /*101e0*/  FADD.FTZ R12, -R12, R9 ;  /* 0x000000090c0c7221 */ /* 0x000fe20000010100 */
[C---:B------:R-:W-:Y:S02]  /*101f0*/  ISETP.GT.AND P1, PT, R44.reuse, 0x69, PT ;  /* 0x000000692c00780c */ /* 0x040fe40003f24270 */
[----:B------:R-:W-:-:S02]  /*10200*/  ISETP.GT.AND P2, PT, R44, 0x70, PT ;  /* 0x000000702c00780c */ /* 0x000fc40003f44270 */
[C---:B------:R-:W-:Y:S02]  /*10210*/  ISETP.GT.AND P3, PT, R44.reuse, 0x71, PT ;  /* 0x000000712c00780c */ /* 0x040fe40003f64270 */
[C---:B------:R-:W-:Y:S02]  /*10220*/  ISETP.GT.AND P4, PT, R44.reuse, 0x78, PT ;  /* 0x000000782c00780c */ /* 0x040fe40003f84270 */
[----:B------:R-:W-:Y:S01]  /*10230*/  ISETP.GT.AND P5, PT, R44, 0x79, PT ;  /* 0x000000792c00780c */ /* 0x000fe20003fa4270 */
[--C-:B------:R-:W-:Y:S01]  /*10240*/  FFMA.FTZ R32, R139, UR47, -R8.reuse ;  /* 0x0000002f8b207c23 */ /* 0x100fe20008010808 */
[----:B------:R0:W1:Y:S01]  /*10250*/  MUFU.TANH R44, R79 ;  /* 0x0000004f002c7308 */ /* 0x0000620000002400 */
        /* <DEDUP_REMOVED lines=8> */
[--C-:B0-----:R-:W-:Y:S01]  /*102e0*/  FFMA.FTZ R79, R85, UR47, -R8.reuse ;  /* 0x0000002f554f7c23 */ /* 0x101fe20008010808 */
        /* <DEDUP_REMOVED lines=44> */
[----:B------:R-:W-:Y:S01]  /*105b0*/  FMNMX.FTZ R8, R52, R8, !PT ;  /* 0x0000000834087209 */ /* 0x000fe20007810000 */
[----:B------:R-:W-:-:S03]  /*105c0*/  FMUL.FTZ R15, R83, UR46 ;  /* 0x0000002e530f7c20 */ /* 0x000fc60008410000 */
[----:B------:R-:W-:Y:S01]  /*105d0*/  FMNMX.FTZ R8, R49, R8, !PT ;  /* 0x0000000831087209 */ /* 0x000fe20007810000 */
[----:B------:R-:W0:Y:S01]  /*105e0*/  MUFU.TANH R14, R14 ;  /* 0x0000000e000e7308 */ /* 0x000e220000002400 */
[----:B------:R-:W-:Y:S02]  /*105f0*/  FMUL.FTZ R20, R86, UR46 ;  /* 0x0000002e56147c20 */ /* 0x000fe40008410000 */
[----:B------:R-:W-:Y:S01]  /*10600*/  FMNMX.FTZ R8, R48, R8, !PT ;  /* 0x0000000830087209 */ /* 0x000fe20007810000 */
[----:B------:R-:W-:-:S03]  /*10610*/  FMUL.FTZ R21, R87, UR46 ;  /* 0x0000002e57157c20 */ /* 0x000fc60008410000 */
[----:B------:R-:W-:Y:S01]  /*10620*/  FMNMX.FTZ R8, R46, R8, !PT ;  /* 0x000000082e087209 */ /* 0x000fe20007810000 */
[----:B------:R-:W2:Y:S03]  /*10630*/  MUFU.TANH R15, R15 ;  /* 0x0000000f000f7308 */ /* 0x000ea60000002400 */
[----:B------:R-:W-:-:S05]  /*10640*/  FMNMX.FTZ R8, R41, R8, !PT ;  /* 0x0000000829087209 */ /* 0x000fca0007810000 */
[----:B------:R-:W3:Y:S01]  /*10650*/  MUFU.TANH R20, R20 ;  /* 0x0000001400147308 */ /* 0x000ee20000002400 */
[----:B-1----:R-:W-:Y:S02]  /*10660*/  FSEL R44, R44, -INF , P1 ;  /* 0xff8000002c2c7808 */ /* 0x002fe40000800000 */
[----:B------:R-:W-:-:S05]  /*10670*/  FMNMX.FTZ R8, R43, R8, !PT ;  /* 0x000000082b087209 */ /* 0x000fca0007810000 */
[----:B------:R-:W1:Y:S01]  /*10680*/  MUFU.TANH R21, R21 ;  /* 0x0000001500157308 */ /* 0x000e620000002400 */
[----:B0-----:R-:W-:Y:S02]  /*10690*/  FSEL R14, R14, -INF , P2 ;  /* 0xff8000000e0e7808 */ /* 0x001fe40001000000 */
[----:B------:R-:W-:Y:S02]  /*106a0*/  FMNMX.FTZ R8, R44, R8, !PT ;  /* 0x000000082c087209 */ /* 0x000fe40007810000 */
[----:B--2---:R-:W-:Y:S02]  /*106b0*/  FSEL R15, R15, -INF , P3 ;  /* 0xff8000000f0f7808 */ /* 0x004fe40001800000 */
[----:B------:R-:W-:Y:S02]  /*106c0*/  FMNMX.FTZ R8, R14, R8, !PT ;  /* 0x000000080e087209 */ /* 0x000fe40007810000 */
[----:B---3--:R-:W-:Y:S02]  /*106d0*/  FSEL R20, R20, -INF , P4 ;  /* 0xff80000014147808 */ /* 0x008fe40002000000 */
[----:B------:R-:W-:-:S04]  /*106e0*/  FMNMX.FTZ R8, R15, R8, !PT ;  /* 0x000000080f087209 */ /* 0x000fc80007810000 */
[----:B------:R-:W-:Y:S02]  /*106f0*/  FMNMX.FTZ R8, R20, R8, !PT ;  /* 0x0000000814087209 */ /* 0x000fe40007810000 */
[----:B-1----:R-:W-:-:S04]  /*10700*/  FSEL R21, R21, -INF , P5 ;  /* 0xff80000015157808 */ /* 0x002fc80002800000 */
[----:B------:R-:W-:-:S05]  /*10710*/  FMNMX.FTZ R8, R21, R8, !PT ;  /* 0x0000000815087209 */ /* 0x000fca0007810000 */
[----:B------:R-:W0:Y:S02]  /*10720*/  SHFL.BFLY PT, R13, R8, 0x2, 0x1f ;  /* 0x0c401f00080d7f89 */ /* 0x000e2400000e0000 */
[----:B0-----:R-:W-:-:S05]  /*10730*/  FMNMX.FTZ R8, R8, R13, !PT ;  /* 0x0000000d08087209 */ /* 0x001fca0007810000 */
[----:B------:R-:W0:Y:S01]  /*10740*/  SHFL.BFLY PT, R13, R8, 0x1, 0x1f ;  /* 0x0c201f00080d7f89 */ /* 0x000e2200000e0000 */
[----:B------:R-:W-:Y:S01]  /*10750*/  FMUL.FTZ R12, R12, UR47 ;  /* 0x0000002f0c0c7c20 */ /* 0x000fe20008410000 */
[----:B------:R-:W-:Y:S01]  /*10760*/  MUFU.EX2 R32, R32 ;  /* 0x0000002000207308 */ /* 0x000fe20000000800 */
[----:B0-----:R-:W-:-:S04]  /*10770*/  FMNMX.FTZ R8, R8, R13, !PT ;  /* 0x0000000d08087209 */ /* 0x001fc80007810000 */
[C---:B------:R-:W-:Y:S01]  /*10780*/  FSETP.NEU.FTZ.AND P1, PT, R8.reuse, -INF , PT ;  /* 0xff8000000800780b */ /* 0x040fe20003f3d000 */
[----:B------:R-:W-:-:S03]  /*10790*/  FMUL.FTZ R80, R8, UR47 ;  /* 0x0000002f08507c20 */ /* 0x000fc60008410000 */
[----:B------:R-:W-:Y:S02]  /*107a0*/  FSEL R13, R8, RZ, P1 ;  /* 0x000000ff080d7208 */ /* 0x000fe40000800000 */
[----:B------:R-:W-:-:S03]  /*107b0*/  FSEL R80, R80, RZ, P1 ;  /* 0x000000ff50507208 */ /* 0x000fc60000800000 */
[----:B------:R-:W-:Y:S02]  /*107c0*/  FADD.FTZ R13, -R13, R6 ;  /* 0x000000060d0d7221 */ /* 0x000fe40000010100 */
[--C-:B------:R-:W-:Y:S02]  /*107d0*/  FFMA.FTZ R78, R78, UR47, -R80.reuse ;  /* 0x0000002f4e4e7c23 */ /* 0x100fe40008010850 */
[----:B------:R-:W-:Y:S01]  /*107e0*/  FMUL.FTZ R13, R13, UR47 ;  /* 0x0000002f0d0d7c20 */ /* 0x000fe20008410000 */
[--C-:B------:R-:W-:Y:S01]  /*107f0*/  FFMA.FTZ R33, R33, UR47, -R80.reuse ;  /* 0x0000002f21217c23 */ /* 0x100fe20008010850 */
[----:B------:R-:W0:Y:S01]  /*10800*/  MUFU.EX2 R12, R12 ;  /* 0x0000000c000c7308 */ /* 0x000e220000000800 */
[--C-:B------:R-:W-:Y:S01]  /*10810*/  FFMA.FTZ R76, R76, UR47, -R80.reuse ;  /* 0x0000002f4c4c7c23 */ /* 0x100fe20008010850 */
[----:B------:R-:W-:-:S06]  /*10820*/  FFMA.FTZ R35, R35, UR47, -R80 ;  /* 0x0000002f23237c23 */ /* 0x000fcc0008010850 */
[----:B------:R-:W-:Y:S01]  /*10830*/  MUFU.EX2 R78, R78 ;  /* 0x0000004e004e7308 */ /* 0x000fe20000000800 */
[--C-:B------:R-:W-:Y:S01]  /*10840*/  FFMA.FTZ R74, R74, UR47, -R80.reuse ;  /* 0x0000002f4a4a7c23 */ /* 0x100fe20008010850 */
[----:B------:R-:W-:-:S06]  /*10850*/  FFMA.FTZ R37, R37, UR47, -R80 ;  /* 0x0000002f25257c23 */ /* 0x000fcc0008010850 */
[----:B------:R-:W1:Y:S01]  /*10860*/  MUFU.EX2 R13, R13 ;  /* 0x0000000d000d7308 */ /* 0x000e620000000800 */
[--C-:B------:R-:W-:Y:S01]  /*10870*/  FFMA.FTZ R72, R72, UR47, -R80.reuse ;  /* 0x0000002f48487c23 */ /* 0x100fe20008010850 */
[--C-:B------:R-:W-:Y:S01]  /*10880*/  FFMA.FTZ R39, R39, UR47, -R80.reuse ;  /* 0x0000002f27277c23 */ /* 0x100fe20008010850 */
[--C-:B------:R-:W-:Y:S01]  /*10890*/  FFMA.FTZ R70, R70, UR47, -R80.reuse ;  /* 0x0000002f46467c23 */ /* 0x100fe20008010850 */
[--C-:B------:R-:W-:Y:S01]  /*108a0*/  FFMA.FTZ R25, R25, UR47, -R80.reuse ;  /* 0x0000002f19197c23 */ /* 0x100fe20008010850 */
[----:B------:R-:W-:-:S03]  /*108b0*/  FFMA.FTZ R68, R68, UR47, -R80 ;  /* 0x0000002f44447c23 */ /* 0x000fc60008010850 */
[----:B------:R-:W2:Y:S01]  /*108c0*/  MUFU.EX2 R79, R79 ;  /* 0x0000004f004f7308 */ /* 0x000ea20000000800 */
[--C-:B------:R-:W-:Y:S01]  /*108d0*/  FFMA.FTZ R27, R27, UR47, -R80.reuse ;  /* 0x0000002f1b1b7c23 */ /* 0x100fe20008010850 */
[--C-:B------:R-:W-:Y:S01]  /*108e0*/  FFMA.FTZ R66, R66, UR47, -R80.reuse ;  /* 0x0000002f42427c23 */ /* 0x100fe20008010850 */
[--C-:B------:R-:W-:Y:S01]  /*108f0*/  FFMA.FTZ R29, R29, UR47, -R80.reuse ;  /* 0x0000002f1d1d7c23 */ /* 0x100fe20008010850 */
[--C-:B------:R-:W-:Y:S01]  /*10900*/  FFMA.FTZ R64, R64, UR47, -R80.reuse ;  /* 0x0000002f40407c23 */ /* 0x100fe20008010850 */
[--C-:B------:R-:W-:Y:S01]  /*10910*/  FFMA.FTZ R31, R31, UR47, -R80.reuse ;  /* 0x0000002f1f1f7c23 */ /* 0x100fe20008010850 */
[--C-:B------:R-:W-:Y:S02]  /*10920*/  FFMA.FTZ R61, R61, UR47, -R80.reuse ;  /* 0x0000002f3d3d7c23 */ /* 0x100fe40008010850 */
[----:B------:R-:W3:Y:S01]  /*10930*/  MUFU.EX2 R33, R33 ;  /* 0x0000002100217308 */ /* 0x000ee20000000800 */
        /* <DEDUP_REMOVED lines=15> */
[----:B------:R-:W4:Y:S01]  /*10a30*/  MUFU.EX2 R34, R34 ;  /* 0x0000002200227308 */ /* 0x000f220000000800 */
[----:B------:R-:W-:-:S07]  /*10a40*/  IMAD R80, R19, 0x8, R2 ;  /* 0x0000000813507824 */ /* 0x000fce00078e0202 */
[----:B------:R-:W5:Y:S01]  /*10a50*/  MUFU.EX2 R76, R76 ;  /* 0x0000004c004c7308 */ /* 0x000f620000000800 */
[----:B------:R-:W-:Y:S01]  /*10a60*/  IADD3 R80, R80, 0x2d840, RZ ;  /* 0x0002d84050507810 */ /* 0x000fe20007ffe0ff */
[----:B0-----:R-:W-:-:S06]  /*10a70*/  FFMA.FTZ R3, R12, R3, R32 ;  /* 0x000000030c037223 */ /* 0x001fcc0000010020 */
[----:B------:R0:W-:Y:S01]  /*10a80*/  MUFU.EX2 R6, R81 ;  /* 0x0000005100067308 */ /* 0x0001e20000000800 */
[----:B-1----:R-:W-:-:S07]  /*10a90*/  FFMA.FTZ R0, R13, R0, R78 ;  /* 0x000000000d007223 */ /* 0x002fce000001004e */
[----:B------:R-:W1:Y:S01]  /*10aa0*/  MUFU.EX2 R77, R77 ;  /* 0x0000004d004d7308 */ /* 0x000e620000000800 */
[----:B0-----:R-:W-:-:S07]  /*10ab0*/  IMAD.U32 R81, RZ, RZ, UR40 ;  /* 0x00000028ff517e24 */ /* 0x001fce000f8e00ff */
[----:B------:R-:W0:Y:S01]  /*10ac0*/  MUFU.EX2 R35, R35 ;  /* 0x0000002300237308 */ /* 0x000e220000000800 */
[----:B------:R-:W-:Y:S01]  /*10ad0*/  PRMT R80, R81, 0x654, R80 ;  /* 0x0000065451507816 */ /* 0x000fe20000000050 */
[----:B--2---:R-:W-:-:S03]  /*10ae0*/  FADD.FTZ R3, R79, R3 ;  /* 0x000000034f037221 */ /* 0x004fc60000010000 */
[----:B------:R3:W-:Y:S03]  /*10af0*/  SYNCS.ARRIVE.TRANS64.RED.A1T0 RZ, [R80+URZ], RZ ;  /* 0x000000ff50ff79a7 */ /* 0x0007e6000810043f */
[----:B------:R-:W2:Y:S08]  /*10b00*/  MUFU.EX2 R36, R36 ;  /* 0x0000002400247308 */ /* 0x000eb00000000800 */
[----:B------:R-:W2:Y:S01]  /*10b10*/  MUFU.EX2 R74, R74 ;  /* 0x0000004a004a7308 */ /* 0x000ea20000000800 */
[----:B---3--:R-:W-:Y:S01]  /*10b20*/  FADD.FTZ R80, R33, R0 ;  /* 0x0000000021507221 */ /* 0x008fe20000010000 */
[----:B----4-:R-:W-:-:S06]  /*10b30*/  FADD.FTZ R0, R34, R3 ;  /* 0x0000000322007221 */ /* 0x010fcc0000010000 */
[----:B------:R-:W3:Y:S01]  /*10b40*/  MUFU.EX2 R75, R75 ;  /* 0x0000004b004b7308 */ /* 0x000ee20000000800 */
[----:B-----5:R-:W-:-:S07]  /*10b50*/  FADD.FTZ R3, R76, R80 ;  /* 0x000000504c037221 */ /* 0x020fce0000010000 */
[----:B------:R-:W4:Y:S01]  /*10b60*/  MUFU.EX2 R37, R37 ;  /* 0x0000002500257308 */ /* 0x000f220000000800 */
[----:B-1----:R-:W-:Y:S01]  /*10b70*/  FADD.FTZ R0, R77, R0 ;  /* 0x000000004d007221 */ /* 0x002fe20000010000 */
[----:B0-----:R-:W-:-:S06]  /*10b80*/  FADD.FTZ R3, R35, R3 ;  /* 0x0000000323037221 */ /* 0x001fcc0000010000 */
[----:B------:R-:W0:Y:S08]  /*10b90*/  MUFU.EX2 R38, R38 ;  /* 0x0000002600267308 */ /* 0x000e300000000800 */
[----:B------:R-:W1:Y:S01]  /*10ba0*/  MUFU.EX2 R72, R72 ;  /* 0x0000004800487308 */ /* 0x000e620000000800 */
[----:B--2---:R-:W-:Y:S01]  /*10bb0*/  FADD.FTZ R0, R36, R0 ;  /* 0x0000000024007221 */ /* 0x004fe20000010000 */
[----:B------:R-:W-:-:S06]  /*10bc0*/  FADD.FTZ R3, R74, R3 ;  /* 0x000000034a037221 */ /* 0x000fcc0000010000 */
[----:B------:R-:W2:Y:S08]  /*10bd0*/  MUFU.EX2 R73, R73 ;  /* 0x0000004900497308 */ /* 0x000eb00000000800 */
[----:B------:R-:W5:Y:S01]  /*10be0*/  MUFU.EX2 R39, R39 ;  /* 0x0000002700277308 */ /* 0x000f620000000800 */
[----:B---3--:R-:W-:Y:S01]  /*10bf0*/  FADD.FTZ R0, R75, R0 ;  /* 0x000000004b007221 */ /* 0x008fe20000010000 */
[----:B----4-:R-:W-:-:S06]  /*10c00*/  FADD.FTZ R3, R37, R3 ;  /* 0x0000000325037221 */ /* 0x010fcc0000010000 */
[----:B------:R-:W3:Y:S08]  /*10c10*/  MUFU.EX2 R24, R24 ;  /* 0x0000001800187308 */ /* 0x000ef00000000800 */
[----:B------:R-:W4:Y:S01]  /*10c20*/  MUFU.EX2 R70, R70 ;  /* 0x0000004600467308 */ /* 0x000f220000000800 */
[----:B0-----:R-:W-:Y:S01]  /*10c30*/  FADD.FTZ R0, R38, R0 ;  /* 0x0000000026007221 */ /* 0x001fe20000010000 */
[----:B-1----:R-:W-:-:S06]  /*10c40*/  FADD.FTZ R3, R72, R3 ;  /* 0x0000000348037221 */ /* 0x002fcc0000010000 */
[----:B------:R-:W0:Y:S08]  /*10c50*/  MUFU.EX2 R71, R71 ;  /* 0x0000004700477308 */ /* 0x000e300000000800 */
[----:B------:R-:W1:Y:S01]  /*10c60*/  MUFU.EX2 R25, R25 ;  /* 0x0000001900197308 */ /* 0x000e620000000800 */
[----:B--2---:R-:W-:Y:S01]  /*10c70*/  FADD.FTZ R0, R73, R0 ;  /* 0x0000000049007221 */ /* 0x004fe20000010000 */
[----:B-----5:R-:W-:-:S06]  /*10c80*/  FADD.FTZ R3, R39, R3 ;  /* 0x0000000327037221 */ /* 0x020fcc0000010000 */
        /* <DEDUP_REMOVED lines=72> */
[----:B------:R-:W2:Y:S01]  /*11110*/  MUFU.EX2 R14, R14 ;  /* 0x0000000e000e7308 */ /* 0x000ea20000000800 */
        /* <DEDUP_REMOVED lines=8> */
[----:B------:R-:W-:Y:S01]  /*111a0*/  FADD.FTZ R0, R6, R0 ;  /* 0x0000000006007221 */ /* 0x000fe20000010000 */
[----:B--2---:R-:W-:-:S06]  /*111b0*/  FADD.FTZ R3, R14, R3 ;  /* 0x000000030e037221 */ /* 0x004fcc0000010000 */
[----:B------:R-:W2:Y:S08]  /*111c0*/  MUFU.EX2 R11, R11 ;  /* 0x0000000b000b7308 */ /* 0x000eb00000000800 */
[----:B------:R-:W5:Y:S01]  /*111d0*/  MUFU.EX2 R21, R21 ;  /* 0x0000001500157308 */ /* 0x000f620000000800 */
[----:B---3--:R-:W-:Y:S01]  /*111e0*/  FADD.FTZ R0, R9, R0 ;  /* 0x0000000009007221 */ /* 0x008fe20000010000 */
[----:B----4-:R-:W-:-:S03]  /*111f0*/  FADD.FTZ R3, R15, R3 ;  /* 0x000000030f037221 */ /* 0x010fc60000010000 */
[----:B0-----:R-:W-:Y:S01]  /*11200*/  FADD.FTZ R0, R10, R0 ;  /* 0x000000000a007221 */ /* 0x001fe20000010000 */
[----:B-1----:R-:W-:-:S03]  /*11210*/  FADD.FTZ R80, R20, R3 ;  /* 0x0000000314507221 */ /* 0x002fc60000010000 */
[----:B--2---:R-:W-:Y:S01]  /*11220*/  FADD.FTZ R3, R11, R0 ;  /* 0x000000000b037221 */ /* 0x004fe20000010000 */
[----:B-----5:R-:W-:Y:S01]  /*11230*/  FADD.FTZ R0, R21, R80 ;  /* 0x0000005015007221 */ /* 0x020fe20000010000 */
[----:B------:R-:W-:Y:S06]  /*11240*/  @!P0 BRA `(.L_x_12431) ;  /* 0x0000000000048947 */ /* 0x000fec0003800000 */
[----:B------:R-:W-:Y:S01]  /*11250*/  BPT.TRAP 0x1 ;  /* 0x000000040000795c */ /* 0x000fe20000300000 */
.L_x_12431:
[----:B------:R-:W2:Y:S04]  /*11260*/  LDL R84, [R1+0x7c] ;  /* 0x00007c0001547983 */ /* 0x000ea80000100800 */
[----:B------:R-:W3:Y:S04]  /*11270*/  LDL R82, [R1+0x8] ;  /* 0x0000080001527983 */ /* 0x000ee80000100800 */
[----:B------:R-:W4:Y:S04]  /*11280*/  LDL R81, [R1+0x4] ;  /* 0x0000040001517983 */ /* 0x000f280000100800 */
        /* <DEDUP_REMOVED lines=26> */
[----:B-1----:R-:W-:Y:S02]  /*11430*/  F2FP.F16.F32.PACK_AB R32, R63, R62 ;  /* 0x0000003e3f20723e */ /* 0x002fe400000000ff */
[----:B------:R-:W-:Y:S02]  /*11440*/  F2FP.F16.F32.PACK_AB R33, R60, R61 ;  /* 0x0000003d3c21723e */ /* 0x000fe400000000ff */
[----:B------:R-:W-:Y:S02]  /*11450*/  F2FP.F16.F32.PACK_AB R34, R59, R58 ;  /* 0x0000003a3b22723e */ /* 0x000fe400000000ff */
[----:B------:R-:W-:-:S02]  /*11460*/  F2FP.F16.F32.PACK_AB R35, R56, R57 ;  /* 0x000000393823723e */ /* 0x000fc400000000ff */
        /* <DEDUP_REMOVED lines=50> */
[----:B------:R-:W-:Y:S01]  /*11790*/  IADD3 R4, R4, -0x1, RZ ;  /* 0xffffffff04047810 */ /* 0x000fe20007ffe0ff */
[----:B0-----:R-:W-:Y:S01]  /*117a0*/  IMAD.MOV.U32 R5, RZ, RZ, R19 ;  /* 0x000000ffff057224 */ /* 0x001fe200078e0013 */
        /* <DEDUP_REMOVED lines=21> */
[----:B------:R-:W-:-:S02]  /*11900*/  IMAD.MOV.U32 R6, RZ, RZ, R8 ;  /* 0x000000ffff067224 */ /* 0x000fc400078e0008 */
[----:B------:R-:W-:Y:S02]  /*11910*/  IMAD.MOV.U32 R9, RZ, RZ, R7 ;  /* 0x000000ffff097224 */ /* 0x000fe400078e0007 */
[----:B------:R-:W-:Y:S01]  /*11920*/  IMAD.MOV.U32 R10, RZ, RZ, R137 ;  /* 0x000000ffff0a7224 */ /* 0x000fe200078e0089 */
[----:B0-----:R-:W-:Y:S01]  /*11930*/  NOP ;  /* 0x0000000000007918 */ /* 0x001fe20000000000 */
[----:B------:R-:W-:Y:S05]  /*11940*/  @P1 BRA `(.L_x_12432) ;  /* 0xffffffc8007c1947 */ /* 0x000fea000383ffff */
.L_x_12420:
[----:B------:R-:W-:-:S13]  /*11950*/  ISETP.GE.AND P1, PT, R4, RZ, PT ;  /* 0x000000ff0400720c */ /* 0x000fda0003f26270 */
[----:B------:R-:W-:Y:S05]  /*11960*/  @!P1 BRA `(.L_x_12433) ;  /* 0x0000002c00389947 */ /* 0x000fea0003800000 */
[----:B------:R-:W-:Y:S01]  /*11970*/  MOV R9, R8 ;  /* 0x0000000800097202 */ /* 0x000fe20000000f00 */
[----:B------:R-:W-:Y:S02]  /*11980*/  IMAD.MOV.U32 R6, RZ, RZ, R7 ;  /* 0x000000ffff067224 */ /* 0x000fe400078e0007 */
[----:B------:R-:W-:Y:S02]  /*11990*/  IMAD.MOV.U32 R10, RZ, RZ, R137 ;  /* 0x000000ffff0a7224 */ /* 0x000fe400078e0089 */
[----:B------:R-:W-:-:S07]  /*119a0*/  IMAD.MOV.U32 R5, RZ, RZ, R19 ;  /* 0x000000ffff057224 */ /* 0x000fce00078e0013 */
.L_x_12445:
[----:B---3--:R-:W3:Y:S01]  /*119b0*/  LDL R7, [R1+0x5c] ;  /* 0x00005c0001077983 */ /* 0x008ee20000100800 */
[----:B------:R-:W-:Y:S01]  /*119c0*/  ISETP.NE.AND P1, PT, R5, 0x1, PT ;  /* 0x000000010500780c */ /* 0x000fe20003f25270 */
[----:B------:R-:W-:Y:S05]  /*119d0*/  YIELD ;  /* 0x0000000000007946 */ /* 0x000fea0003800000 */
[----:B------:R-:W-:-:S04]  /*119e0*/  SEL R137, RZ, 0x1, P1 ;  /* 0x00000001ff897807 */ /* 0x000fc80000800000 */
[----:B------:R-:W-:Y:S02]  /*119f0*/  LOP3.LUT R137, R10, R137, RZ, 0x3c, !PT ;  /* 0x000000890a897212 */ /* 0x000fe400078e3cff */
[----:B---3--:R-:W-:-:S13]  /*11a00*/  ISETP.NE.AND P1, PT, R7, RZ, PT ;  /* 0x000000ff0700720c */ /* 0x008fda0003f25270 */
[----:B------:R-:W-:Y:S05]  /*11a10*/  @P1 BRA `(.L_x_12434) ;  /* 0x00000000003c1947 */ /* 0x000fea0003800000 */
[----:B------:R-:W-:Y:S05]  /*11a20*/  @!P0 BRA `(.L_x_12435) ;  /* 0x0000000000048947 */ /* 0x000fea0003800000 */
[----:B------:R-:W-:Y:S01]  /*11a30*/  BPT.TRAP 0x1 ;  /* 0x000000040000795c */ /* 0x000fe20000300000 */
.L_x_12435:
        /* <DEDUP_REMOVED lines=8> */
.L_x_12436:
[----:B------:R-:W-:Y:S04]  /*11ac0*/  BSSY B0, `(.L_x_12434) ;  /* 0x0000004000007945 */ /* 0x000fe80003800000 */
[----:B-1----:R-:W-:Y:S05]  /*11ad0*/  @P2 BRA `(.L_x_12437) ;  /* 0x0000000000082947 */ /* 0x002fea0003800000 */
[----:B------:R-:W1:Y:S02]  /*11ae0*/  SYNCS.PHASECHK.TRANS64.TRYWAIT P2, [R7+URZ+0x2d830], R8 ;  /* 0x02d83008070075a7 */ /* 0x000e64000804017f */
[----:B-1----:R-:W-:Y:S05]  /*11af0*/  @!P2 BRA `(.L_x_12438) ;  /* 0x000000cc00b4a947 */ /* 0x002fea0003800000 */
.L_x_12437:
[----:B------:R-:W-:Y:S05]  /*11b00*/  BSYNC B0 ;  /* 0x0000000000007941 */ /* 0x000fea0003800000 */
.L_x_12434:
[----:B01----:R-:W3:Y:S04]  /*11b10*/  LDL R8, [R1+0x60] ;  /* 0x0000600001087983 */ /* 0x003ee80000100800 */
        /* <DEDUP_REMOVED lines=12> */
[----:B------:R-:W-:Y:S01]  /*11be0*/  IMAD.MOV.U32 R13, RZ, RZ, -0x7fffffe0 ;  /* 0x80000020ff0d7424 */ /* 0x000fe200078e00ff */
[----:B------:R-:W-:Y:S01]  /*11bf0*/  R2UR UR4, R156 ;  /* 0x000000009c0472ca */ /* 0x000fe200000e0000 */
[----:B--2---:R-:W-:Y:S01]  /*11c00*/  IMAD.MOV.U32 R25, RZ, RZ, -0x7fffffe0 ;  /* 0x80000020ff197424 */ /* 0x004fe200078e00ff */
[----:B------:R-:W-:Y:S02]  /*11c10*/  R2UR UR5, R157 ;  /* 0x000000009d0572ca */ /* 0x000fe400000e0000 */
[----:B------:R-:W-:Y:S02]  /*11c20*/  R2UR UR7, R13 ;  /* 0x000000000d0772ca */ /* 0x000fe400000e0000 */
[----:B------:R-:W-:Y:S01]  /*11c30*/  R2UR UR23, R25 ;  /* 0x00000000191772ca */ /* 0x000fe200000e0000 */
[----:B------:R-:W-:-:S05]  /*11c40*/  IMAD.MOV.U32 R21, RZ, RZ, -0x7fffffe0 ;  /* 0x80000020ff157424 */ /* 0x000fca00078e00ff */
[----:B------:R-:W-:Y:S01]  /*11c50*/  R2UR UR11, R21 ;  /* 0x00000000150b72ca */ /* 0x000fe200000e0000 */
[----:B------:R0:W-:Y:S01]  /*11c60*/  BAR.SYNC.DEFER_BLOCKING R7, 0x100 ;  /* 0x000400070000751d */ /* 0x0001e20000010000 */
[----:B------:R-:W-:Y:S02]  /*11c70*/  IMAD.MOV.U32 R15, RZ, RZ, -0x7fffffe0 ;  /* 0x80000020ff0f7424 */ /* 0x000fe400078e00ff */
[----:B---3--:R-:W-:-:S04]  /*11c80*/  IMAD R12, R19, 0x600, R8 ;  /* 0x00000600130c7824 */ /* 0x008fc800078e0208 */
[C---:B------:R-:W-:Y:S01]  /*11c90*/  VIADD R24, R12.reuse, 0x400 ;  /* 0x000004000c187836 */ /* 0x040fe20000000000 */
[----:B------:R-:W-:-:S04]  /*11ca0*/  R2UR UR6, R12 ;  /* 0x000000000c0672ca */ /* 0x000fc800000e0000 */
[----:B------:R-:W-:Y:S02]  /*11cb0*/  R2UR UR22, R24 ;  /* 0x00000000181672ca */ /* 0x000fe400000e0000 */
[----:B------:R-:W-:-:S07]  /*11cc0*/  WARPGROUP.ARRIVE ;  /* 0x00000000000079c5 */ /* 0x000fce0000000000 */
[----:B------:R-:W-:Y:S01]  /*11cd0*/  HGMMA.64x128x16.F32 R24, gdesc[UR4], RZ, !UPT, gsb0 ;  /* 0x01e00000041879f0 */ /* 0x000fe2000c0008ff */
[----:B------:R-:W-:Y:S01]  /*11ce0*/  VIADD R20, R12, 0x2 ;  /* 0x000000020c147836 */ /* 0x000fe20000000000 */
[----:B----4-:R-:W-:Y:S02]  /*11cf0*/  R2UR UR8, R148 ;  /* 0x00000000940872ca */ /* 0x010fe400000e0000 */
[----:B------:R-:W-:Y:S02]  /*11d00*/  R2UR UR9, R149 ;  /* 0x00000000950972ca */ /* 0x000fe400000e0000 */
[----:B------:R-:W-:Y:S02]  /*11d10*/  R2UR UR10, R20 ;  /* 0x00000000140a72ca */ /* 0x000fe400000e0000 */
[----:B------:R-:W-:Y:S02]  /*11d20*/  IADD3 R14, R12, 0x200, RZ ;  /* 0x000002000c0e7810 */ /* 0x000fe40007ffe0ff */
[----:B------:R-:W-:-:S02]  /*11d30*/  R2UR UR15, R15 ;  /* 0x000000000f0f72ca */ /* 0x000fc400000e0000 */
[----:B------:R-:W-:Y:S02]  /*11d40*/  R2UR UR14, R14 ;  /* 0x000000000e0e72ca */ /* 0x000fe400000e0000 */
        /* <DEDUP_REMOVED lines=33> */
.L_x_12440:
[----:B------:R-:W-:Y:S01]  /*11f60*/  SHF.L.U32 R7, R10, 0x1f, RZ ;  /* 0x0000001f0a077819 */ /* 0x000fe200000006ff */
[----:B------:R-:W-:-:S04]  /*11f70*/  IMAD R8, R5, 0x8, R2 ;  /* 0x0000000805087824 */ /* 0x000fc800078e0202 */
[----:B------:R0:W1:Y:S01]  /*11f80*/  SYNCS.PHASECHK.TRANS64.TRYWAIT P1, [R8+URZ+0x2d850], R7 ;  /* 0x02d85007080075a7 */ /* 0x000062000802017f */
[----:B------:R-:W-:Y:S05]  /*11f90*/  @!P0 BRA `(.L_x_12441) ;  /* 0x0000000000048947 */ /* 0x000fea0003800000 */
[----:B------:R-:W-:Y:S01]  /*11fa0*/  BPT.TRAP 0x1 ;  /* 0x000000040000795c */ /* 0x000fe20000300000 */
.L_x_12441:
[----:B-1----:R-:W-:Y:S05]  /*11fb0*/  @P1 BRA `(.L_x_12439) ;  /* 0x0000000000081947 */ /* 0x002fea0003800000 */
[----:B------:R-:W1:Y:S02]  /*11fc0*/  SYNCS.PHASECHK.TRANS64.TRYWAIT P1, [R8+URZ+0x2d850], R7 ;  /* 0x02d85007080075a7 */ /* 0x000e64000802017f */
[----:B-1----:R-:W-:Y:S05]  /*11fd0*/  @!P1 BRA `(.L_x_12442) ;  /* 0x000000c800909947 */ /* 0x002fea0003800000 */
.L_x_12439:
        /* <DEDUP_REMOVED lines=26> */
[----:B------:R-:W-:Y:S02]  /*12180*/  R2UR UR31, R13 ;  /* 0x000000000d1f72ca */ /* 0x000fe400000e0000 */
[----:B------:R-:W-:Y:S01]  /*12190*/  R2UR UR18, R12 ;  /* 0x000000000c1272ca */ /* 0x000fe200000e0000 */
[----:B------:R-:W-:Y:S01]  /*121a0*/  VIADD R12, R10, 0x100 ;  /* 0x000001000a0c7836 */ /* 0x000fe20000000000 */
[----:B------:R-:W-:Y:S02]  /*121b0*/  MOV R13, 0x40000040 ;  /* 0x40000040000d7802 */ /* 0x000fe40000000f00 */
[----:B------:R-:W-:Y:S02]  /*121c0*/  R2UR UR33, R11 ;  /* 0x000000000b2172ca */ /* 0x000fe400000e0000 */
[----:B------:R-:W-:Y:S02]  /*121d0*/  R2UR UR22, R12 ;  /* 0x000000000c1672ca */ /* 0x000fe400000e0000 */
[----:B------:R-:W-:-:S02]  /*121e0*/  IADD3 R12, R10, 0x140, RZ ;  /* 0x000001400a0c7810 */ /* 0x000fc40007ffe0ff */
[----:B------:R-:W-:Y:S01]  /*121f0*/  R2UR UR9, R13 ;  /* 0x000000000d0972ca */ /* 0x000fe200000e0000 */
[----:B------:R-:W-:Y:S01]  /*12200*/  IMAD.MOV.U32 R13, RZ, RZ, 0x40000040 ;  /* 0x40000040ff0d7424 */ /* 0x000fe200078e00ff */
[----:B------:R-:W-:Y:S01]  /*12210*/  R2UR UR26, R12 ;  /* 0x000000000c1a72ca */ /* 0x000fe200000e0000 */
[C---:B------:R-:W-:Y:S02]  /*12220*/  VIADD R12, R10.reuse, 0x180 ;  /* 0x000001800a0c7836 */ /* 0x040fe40000000000 */
[----:B------:R-:W-:Y:S01]  /*12230*/  VIADD R10, R10, 0x1c0 ;  /* 0x000001c00a0a7836 */ /* 0x000fe20000000000 */
        /* <DEDUP_REMOVED lines=9> */
[----:B------:R-:W-:-:S04]  /*122d0*/  MOV R13, 0x40000040 ;  /* 0x40000040000d7802 */ /* 0x000fc80000000f00 */
        /* <DEDUP_REMOVED lines=48> */
.L_x_12443:
[----:B------:R-:W-:Y:S01]  /*125e0*/  FMUL.FTZ R10, R24, UR45 ;  /* 0x0000002d180a7c20 */ /* 0x000fe20008410000 */
[----:B------:R-:W-:Y:S01]  /*125f0*/  FMUL.FTZ R13, R25, UR45 ;  /* 0x0000002d190d7c20 */ /* 0x000fe20008410000 */
[----:B------:R-:W-:Y:S01]  /*12600*/  FMUL.FTZ R24, R28, UR45 ;  /* 0x0000002d1c187c20 */ /* 0x000fe20008410000 */
[----:B0-----:R-:W-:Y:S02]  /*12610*/  IMAD R7, R19, 0x8, R2 ;  /* 0x0000000813077824 */ /* 0x001fe400078e0202 */
[----:B------:R-:W-:Y:S01]  /*12620*/  FMUL.FTZ R153, R26, UR45 ;  /* 0x0000002d1a997c20 */ /* 0x000fe20008410000 */
[----:B------:R-:W-:Y:S01]  /*12630*/  FMUL.FTZ R26, R29, UR45 ;  /* 0x0000002d1d1a7c20 */ /* 0x000fe20008410000 */
[----:B------:R-:W0:Y:S01]  /*12640*/  MUFU.TANH R10, R10 ;  /* 0x0000000a000a7308 */ /* 0x000e220000002400 */
[----:B------:R-:W-:Y:S01]  /*12650*/  IMAD.U32 R8, RZ, RZ, UR40 ;  /* 0x00000028ff087e24 */ /* 0x000fe2000f8e00ff */
[----:B------:R-:W-:Y:S01]  /*12660*/  IADD3 R7, R7, 0x2d840, RZ ;  /* 0x0002d84007077810 */ /* 0x000fe20007ffe0ff */
        /* <DEDUP_REMOVED lines=221> */
[----:B0-----:R-:W-:Y:S01]  /*13440*/  FFMA.FTZ R33, R152, UR47, -R80 ;  /* 0x0000002f98217c23 */ /* 0x001fe20008010850 */
[----:B------:R-:W-:Y:S01]  /*13450*/  FFMA.FTZ R37, R37, UR47, -R38 ;  /* 0x0000002f25257c23 */ /* 0x000fe20008010826 */
[----:B------:R-:W-:Y:S01]  /*13460*/  FFMA.FTZ R74, R149, UR47, -R80 ;  /* 0x0000002f954a7c23 */ /* 0x000fe20008010850 */
[--C-:B------:R-:W-:Y:S01]  /*13470*/  FFMA.FTZ R28, R28, UR47, -R38.reuse ;  /* 0x0000002f1c1c7c23 */ /* 0x100fe20008010826 */
[----:B------:R-:W-:Y:S01]  /*13480*/  FFMA.FTZ R51, R69, UR47, -R38 ;  /* 0x0000002f45337c23 */ /* 0x000fe20008010826 */
        /* <DEDUP_REMOVED lines=30> */
[--C-:B------:R-:W-:Y:S01]  /*13670*/  FFMA.FTZ R40, R40, UR47, -R38.reuse ;  /* 0x0000002f28287c23 */ /* 0x100fe20008010826 */
[--C-:B------:R-:W-:Y:S01]  /*13680*/  FFMA.FTZ R139, R139, UR47, -R38.reuse ;  /* 0x0000002f8b8b7c23 */ /* 0x100fe20008010826 */
[--C-:B------:R-:W-:Y:S01]  /*13690*/  FFMA.FTZ R140, R140, UR47, -R38.reuse ;  /* 0x0000002f8c8c7c23 */ /* 0x100fe20008010826 */
[----:B------:R-:W-:Y:S01]  /*136a0*/  FFMA.FTZ R62, R141, UR47, -R38 ;  /* 0x0000002f8d3e7c23 */ /* 0x000fe20008010826 */
[----:B------:R-:W2:Y:S01]  /*136b0*/  MUFU.EX2 R79, R79 ;  /* 0x0000004f004f7308 */ /* 0x000ea20000000800 */
[----:B0-----:R-:W-:Y:S01]  /*136c0*/  FFMA.FTZ R76, R151, UR47, -R80 ;  /* 0x0000002f974c7c23 */ /* 0x001fe20008010850 */
[----:B-1----:R-:W-:Y:S01]  /*136d0*/  FFMA.FTZ R0, R6, R0, R78 ;  /* 0x0000000006007223 */ /* 0x002fe2000001004e */
        /* <DEDUP_REMOVED lines=10> */
[----:B------:R-:W-:-:S03]  /*13780*/  FFMA.FTZ R13, R85, UR47, -R38 ;  /* 0x0000002f550d7c23 */ /* 0x000fc60008010826 */
[----:B------:R-:W0:Y:S01]  /*13790*/  MUFU.EX2 R33, R33 ;  /* 0x0000002100217308 */ /* 0x000e220000000800 */
[----:B--2---:R-:W-:-:S07]  /*137a0*/  FADD.FTZ R3, R79, R3 ;  /* 0x000000034f037221 */ /* 0x004fce0000010000 */
[----:B------:R1:W-:Y:S08]  /*137b0*/  MUFU.EX2 R26, R35 ;  /* 0x00000023001a7308 */ /* 0x0003f00000000800 */
[----:B------:R-:W2:Y:S01]  /*137c0*/  MUFU.EX2 R34, R24 ;  /* 0x0000001800227308 */ /* 0x000ea20000000800 */
[----:B-1----:R-:W-:-:S07]  /*137d0*/  FFMA.FTZ R35, R150, UR47, -R80 ;  /* 0x0000002f96237c23 */ /* 0x002fce0008010850 */
[----:B------:R-:W1:Y:S08]  /*137e0*/  MUFU.EX2 R76, R76 ;  /* 0x0000004c004c7308 */ /* 0x000e700000000800 */
[----:B------:R-:W3:Y:S08]  /*137f0*/  MUFU.EX2 R35, R35 ;  /* 0x0000002300237308 */ /* 0x000ef00000000800 */
[----:B------:R4:W-:Y:S08]  /*13800*/  MUFU.EX2 R69, R37 ;  /* 0x0000002500457308 */ /* 0x0009f00000000800 */
[----:B------:R-:W5:Y:S01]  /*13810*/  MUFU.EX2 R36, R28 ;  /* 0x0000001c00247308 */ /* 0x000f620000000800 */
[----:B----4-:R-:W-:-:S07]  /*13820*/  FFMA.FTZ R37, R148, UR47, -R80 ;  /* 0x0000002f94257c23 */ /* 0x010fce0008010850 */
[----:B------:R-:W4:Y:S08]  /*13830*/  MUFU.EX2 R74, R74 ;  /* 0x0000004a004a7308 */ /* 0x000f300000000800 */
[----:B------:R-:W-:Y:S08]  /*13840*/  MUFU.EX2 R24, R47 ;  /* 0x0000002f00187308 */ /* 0x000ff00000000800 */
[----:B------:R-:W-:Y:S08]  /*13850*/  MUFU.EX2 R47, R45 ;  /* 0x0000002d002f7308 */ /* 0x000ff00000000800 */
[----:B------:R-:W4:Y:S08]  /*13860*/  MUFU.EX2 R75, R75 ;  /* 0x0000004b004b7308 */ /* 0x000f300000000800 */
[----:B------:R0:W-:Y:S08]  /*13870*/  MUFU.EX2 R45, R66 ;  /* 0x00000042002d7308 */ /* 0x0001f00000000800 */
[----:B------:R-:W4:Y:S01]  /*13880*/  MUFU.EX2 R37, R37 ;  /* 0x0000002500257308 */ /* 0x000f220000000800 */
[----:B0-----:R-:W-:Y:S01]  /*13890*/  FFMA.FTZ R66, R12, UR47, -R80 ;  /* 0x0000002f0c427c23 */ /* 0x001fe20008010850 */
[----:B------:R-:W-:Y:S01]  /*138a0*/  FADD.FTZ R80, R33, R0 ;  /* 0x0000000021507221 */ /* 0x000fe20000010000 */
[----:B--2---:R-:W-:-:S03]  /*138b0*/  FADD.FTZ R0, R34, R3 ;  /* 0x0000000322007221 */ /* 0x004fc60000010000 */
[----:B-1----:R-:W-:Y:S01]  /*138c0*/  FADD.FTZ R3, R76, R80 ;  /* 0x000000504c037221 */ /* 0x002fe20000010000 */
[----:B------:R-:W-:Y:S01]  /*138d0*/  FADD.FTZ R0, R77, R0 ;  /* 0x000000004d007221 */ /* 0x000fe20000010000 */
[----:B------:R-:W0:Y:S02]  /*138e0*/  MUFU.EX2 R38, R30 ;  /* 0x0000001e00267308 */ /* 0x000e240000000800 */
[----:B---3--:R-:W-:Y:S01]  /*138f0*/  FADD.FTZ R3, R35, R3 ;  /* 0x0000000323037221 */ /* 0x008fe20000010000 */
[----:B-----5:R-:W-:-:S03]  /*13900*/  FADD.FTZ R0, R36, R0 ;  /* 0x0000000024007221 */ /* 0x020fc60000010000 */
[----:B----4-:R-:W-:Y:S01]  /*13910*/  FADD.FTZ R3, R74, R3 ;  /* 0x000000034a037221 */ /* 0x010fe20000010000 */
[----:B------:R-:W-:Y:S01]  /*13920*/  FADD.FTZ R0, R75, R0 ;  /* 0x000000004b007221 */ /* 0x000fe20000010000 */
[----:B------:R-:W1:Y:S02]  /*13930*/  MUFU.EX2 R72, R72 ;  /* 0x0000004800487308 */ /* 0x000e640000000800 */
[----:B------:R-:W-:-:S06]  /*13940*/  FADD.FTZ R3, R37, R3 ;  /* 0x0000000325037221 */ /* 0x000fcc0000010000 */
        /* <DEDUP_REMOVED lines=70> */
[----:B------:R-:W-:-:S03]  /*13db0*/  FADD.FTZ R0, R47, R0 ;  /* 0x000000002f007221 */ /* 0x000fc60000010000 */
        /* <DEDUP_REMOVED lines=26> */
.L_x_12444:
        /* <DEDUP_REMOVED lines=84> */
[----:B------:R-:W-:-:S02]  /*144a0*/  IMAD.MOV.U32 R9, RZ, RZ, R8 ;  /* 0x000000ffff097224 */ /* 0x000fc400078e0008 */
[----:B------:R-:W-:Y:S02]  /*144b0*/  IMAD.MOV.U32 R6, RZ, RZ, R7 ;  /* 0x000000ffff067224 */ /* 0x000fe400078e0007 */
        /* <DEDUP_REMOVED lines=25> */
.L_x_12433:
[----:B------:R-:W-:Y:S05]  /*14650*/  WARPSYNC.ALL ;  /* 0x0000000000007948 */ /* 0x000fea0003800000 */
[----:B------:R-:W-:Y:S06]  /*14660*/  BAR.ARV 0x8, 0x200 ;  /* 0x0208000000007b1d */ /* 0x000fec0000002000 */
[----:B------:R-:W-:Y:S05]  /*14670*/  @!P0 BRA `(.L_x_12446) ;  /* 0x0000000000048947 */ /* 0x000fea0003800000 */
[----:B------:R-:W-:Y:S01]  /*14680*/  BPT.TRAP 0x1 ;  /* 0x000000040000795c */ /* 0x000fe20000300000 */
.L_x_12446:
[----:B------:R-:W-:Y:S02]  /*14690*/  LEA R6, R19, R2, 0x3 ;  /* 0x0000000213067211 */ /* 0x000fe400078e18ff */
[----:B------:R-:W-:-:S04]  /*146a0*/  SHF.L.U32 R9, R137, 0x1f, RZ ;  /* 0x0000001f89097819 */ /* 0x000fc800000006ff */
[----:B------:R0:W1:Y:S01]  /*146b0*/  SYNCS.PHASECHK.TRANS64.TRYWAIT P1, [R6+URZ+0x2d850], R9 ;  /* 0x02d85009060075a7 */ /* 0x000062000802017f */
[----:B------:R-:W-:Y:S05]  /*146c0*/  @!P0 BRA `(.L_x_12447) ;  /* 0x0000000000048947 */ /* 0x000fea0003800000 */
[----:B------:R-:W-:Y:S01]  /*146d0*/  BPT.TRAP 0x1 ;  /* 0x000000040000795c */ /* 0x000fe20000300000 */
.L_x_12447:
[----:B------:R-:W4:Y:S01]  /*146e0*/  LDL.LU R4, [R1+0x64] ;  /* 0x0000640001047983 */ /* 0x000f220000300800 */
[----:B------:R-:W-:Y:S02]  /*146f0*/  VIADD R2, R2, 0x400 ;  /* 0x0000040002027836 */ /* 0x000fe40000000000 */
[----:B------:R-:W-:-:S03]  /*14700*/  IMAD.MOV.U32 R5, RZ, RZ, 0x40000040 ;  /* 0x40000040ff057424 */ /* 0x000fc600078e00ff */
[----:B------:R-:W-:-:S04]  /*14710*/  SHF.R.U32.HI R2, RZ, 0x4, R2 ;  /* 0x00000004ff027819 */ /* 0x000fc80000011602 */
[----:B------:R-:W-:-:S04]  /*14720*/  LOP3.LUT R2, R2, 0x3fff, RZ, 0xc0, !PT ;  /* 0x00003fff02027812 */ /* 0x000fc800078ec0ff */
[----:B------:R-:W-:Y:S02]  /*14730*/  LOP3.LUT R2, R2, 0x2000000, RZ, 0xfc, !PT ;  /* 0x0200000002027812 */ /* 0x000fe400078efcff */
[----:B----4-:R-:W-:Y:S01]  /*14740*/  LOP3.LUT R4, R4, 0x10000, RZ, 0xfc, !PT ;  /* 0x0001000004047812 */ /* 0x010fe200078efcff */
[----:B-1----:R-:W-:Y:S06]  /*14750*/  @P1 BRA `(.L_x_12448) ;  /* 0x0000000000081947 */ /* 0x002fec0003800000 */
[----:B------:R-:W1:Y:S02]  /*14760*/  SYNCS.PHASECHK.TRANS64.TRYWAIT P1, [R6+URZ+0x2d850], R9 ;  /* 0x02d85009060075a7 */ /* 0x000e64000802017f */
[----:B-1----:R-:W-:Y:S05]  /*14770*/  @!P1 BRA `(.L_x_12449) ;  /* 0x000000a000bc9947 */ /* 0x002fea0003800000 */
.L_x_12448:
        /* <DEDUP_REMOVED lines=8> */
[----:B------:R-:W-:Y:S01]  /*14800*/  IMAD.MOV.U32 R13, RZ, RZ, 0x40000040 ;  /* 0x40000040ff0d7424 */ /* 0x000fe200078e00ff */
[----:B------:R-:W-:Y:S01]  /*14810*/  R2UR UR7, R11 ;  /* 0x000000000b0772ca */ /* 0x000fe200000e0000 */
[----:B------:R-:W-:Y:S01]  /*14820*/  IMAD.MOV.U32 R15, RZ, RZ, -0x7fffffe0 ;  /* 0x80000020ff0f7424 */ /* 0x000fe200078e00ff */
[----:B------:R-:W-:Y:S01]  /*14830*/  IADD3 R14, R10, 0x40, RZ ;  /* 0x000000400a0e7810 */ /* 0x000fe20007ffe0ff */
[----:B------:R-:W-:Y:S01]  /*14840*/  IMAD.MOV.U32 R11, RZ, RZ, -0x7fffffe0 ;  /* 0x80000020ff0b7424 */ /* 0x000fe200078e00ff */
[----:B------:R-:W-:Y:S01]  /*14850*/  MOV R5, 0x40000040 ;  /* 0x4000004000057802 */ /* 0x000fe20000000f00 */
[----:B------:R-:W4:Y:S08]  /*14860*/  SHFL.BFLY PT, R2, R3, 0x2, 0x1f ;  /* 0x0c401f0003027f89 */ /* 0x000f3000000e0000 */
[----:B------:R-:W-:Y:S01]  /*14870*/  HGMMA.64x96x16.F32 R88, gdesc[UR4].tnspB, R88, gsb0 ;  /* 0x41600000045879f0 */ /* 0x000fe20008000858 */
[----:B------:R-:W-:Y:S01]  /*14880*/  R2UR UR4, R12 ;  /* 0x000000000c0472ca */ /* 0x000fe200000e0000 */
[----:B------:R-:W-:Y:S01]  /*14890*/  VIADD R12, R4, 0x4 ;  /* 0x00000004040c7836 */ /* 0x000fe20000000000 */
[----:B------:R-:W-:-:S02]  /*148a0*/  R2UR UR5, R13 ;  /* 0x000000000d0572ca */ /* 0x000fc400000e0000 */
[----:B------:R-:W-:Y:S01]  /*148b0*/  R2UR UR6, R14 ;  /* 0x000000000e0672ca */ /* 0x000fe200000e0000 */
[----:B------:R-:W-:Y:S01]  /*148c0*/  VIADD R14, R10, 0x80 ;  /* 0x000000800a0e7836 */ /* 0x000fe20000000000 */
[----:B------:R-:W-:Y:S01]  /*148d0*/  R2UR UR7, R15 ;  /* 0x000000000f0772ca */ /* 0x000fe200000e0000 */
[----:B------:R-:W-:Y:S01]  /*148e0*/  IMAD.MOV.U32 R15, RZ, RZ, -0x7fffffe0 ;  /* 0x80000020ff0f7424 */ /* 0x000fe200078e00ff */
[----:B------:R-:W-:Y:S01]  /*148f0*/  MOV R13, 0x40000040 ;  /* 0x40000040000d7802 */ /* 0x000fe20000000f00 */
[----:B------:R-:W-:Y:S02]  /*14900*/  WARPGROUP.DEPBAR.LE gsb0, 0x0 ;  /* 0x00008000000079c5 */ /* 0x000fe40000010000 */
[----:B------:R-:W-:-:S08]  /*14910*/  WARPGROUP.ARRIVE ;  /* 0x00000000000079c5 */ /* 0x000fd00000000000 */
[----:B------:R-:W-:Y:S01]  /*14920*/  HGMMA.64x96x16.F32 R88, gdesc[UR4].tnspB, R88, gsb0 ;  /* 0x41600000045879f0 */ /* 0x000fe20008000858 */
[----:B------:R-:W-:Y:S01]  /*14930*/  R2UR UR4, R12 ;  /* 0x000000000c0472ca */ /* 0x000fe200000e0000 */
[----:B------:R-:W-:Y:S01]  /*14940*/  VIADD R12, R4, 0x6 ;  /* 0x00000006040c7836 */ /* 0x000fe20000000000 */
[----:B------:R-:W-:Y:S01]  /*14950*/  R2UR UR5, R13 ;  /* 0x000000000d0572ca */ /* 0x000fe200000e0000 */
[----:B------:R-:W-:Y:S01]  /*14960*/  IMAD.MOV.U32 R13, RZ, RZ, 0x40000040 ;  /* 0x40000040ff0d7424 */ /* 0x000fe200078e00ff */
[----:B------:R-:W-:Y:S01]  /*14970*/  R2UR UR6, R14 ;  /* 0x000000000e0672ca */ /* 0x000fe200000e0000 */
[----:B------:R-:W-:Y:S01]  /*14980*/  VIADD R14, R10, 0xc0 ;  /* 0x000000c00a0e7836 */ /* 0x000fe20000000000 */
[----:B------:R-:W-:Y:S02]  /*14990*/  R2UR UR7, R15 ;  /* 0x000000000f0772ca */ /* 0x000fe400000e0000 */
[----:B------:R-:W-:Y:S01]  /*149a0*/  MOV R15, 0x80000020 ;  /* 0x80000020000f7802 */ /* 0x000fe20000000f00 */
[----:B------:R-:W-:-:S02]  /*149b0*/  WARPGROUP.DEPBAR.LE gsb0, 0x0 ;  /* 0x00008000000079c5 */ /* 0x000fc40000010000 */
        /* <DEDUP_REMOVED lines=32> */
[C---:B------:R-:W-:Y:S01]  /*14bc0*/  IADD3 R14, R10.reuse, 0x180, RZ ;  /* 0x000001800a0e7810 */ /* 0x040fe20007ffe0ff */
[----:B------:R-:W-:Y:S01]  /*14bd0*/  VIADD R10, R10, 0x1c0 ;  /* 0x000001c00a0a7836 */ /* 0x000fe20000000000 */
[----:B------:R-:W-:-:S02]  /*14be0*/  WARPGROUP.DEPBAR.LE gsb0, 0x0 ;  /* 0x00008000000079c5 */ /* 0x000fc40000010000 */
[----:B------:R-:W-:-:S07]  /*14bf0*/  WARPGROUP.ARRIVE ;  /* 0x00000000000079c5 */ /* 0x000fce0000000000 */
[----:B------:R-:W-:Y:S01]  /*14c00*/  HGMMA.64x96x16.F32 R88, gdesc[UR4].tnspB, R88, gsb0 ;  /* 0x41600000045879f0 */ /* 0x000fe20008000858 */
[----:B------:R-:W-:Y:S02]  /*14c10*/  R2UR UR4, R12 ;  /* 0x000000000c0472ca */ /* 0x000fe400000e0000 */
[----:B------:R-:W-:Y:S02]  /*14c20*/  R2UR UR5, R13 ;  /* 0x000000000d0572ca */ /* 0x000fe400000e0000 */
[----:B------:R-:W-:Y:S02]  /*14c30*/  R2UR UR6, R14 ;  /* 0x000000000e0672ca */ /* 0x000fe400000e0000 */
[----:B------:R-:W-:Y:S02]  /*14c40*/  R2UR UR7, R15 ;  /* 0x000000000f0772ca */ /* 0x000fe400000e0000 */
[----:B------:R-:W-:Y:S01]  /*14c50*/  MOV R14, UR47 ;  /* 0x0000002f000e7c02 */ /* 0x000fe20008000f00 */
[----:B------:R-:W-:-:S02]  /*14c60*/  WARPGROUP.DEPBAR.LE gsb0, 0x0 ;  /* 0x00008000000079c5 */ /* 0x000fc40000010000 */
[----:B------:R-:W-:-:S08]  /*14c70*/  WARPGROUP.ARRIVE ;  /* 0x00000000000079c5 */ /* 0x000fd00000000000 */
[----:B------:R-:W-:Y:S01]  /*14c80*/  HGMMA.64x96x16.F32 R88, gdesc[UR4].tnspB, R88, gsb0 ;  /* 0x41600000045879f0 */ /* 0x000fe20008000858 */
[----:B------:R-:W-:Y:S01]  /*14c90*/  R2UR UR4, R4 ;  /* 0x00000000040472ca */ /* 0x000fe200000e0000 */
[----:B----4-:R-:W-:Y:S01]  /*14ca0*/  FADD.FTZ R4, R2, R3 ;  /* 0x0000000302047221 */ /* 0x010fe20000010000 */
[----:B------:R-:W-:Y:S01]  /*14cb0*/  R2UR UR5, R5 ;  /* 0x00000000050572ca */ /* 0x000fe200000e0000 */
[----:B------:R-:W-:Y:S01]  /*14cc0*/  IMAD.MOV.U32 R3, RZ, RZ, -0x800000 ;  /* 0xff800000ff037424 */ /* 0x000fe200078e00ff */
[----:B------:R-:W-:Y:S01]  /*14cd0*/  R2UR UR6, R10 ;  /* 0x000000000a0672ca */ /* 0x000fe200000e0000 */
[----:B------:R-:W0:Y:S01]  /*14ce0*/  SHFL.BFLY PT, R5, R0, 0x2, 0x1f ;  /* 0x0c401f0000057f89 */ /* 0x000e2200000e0000 */
[----:B------:R-:W-:Y:S01]  /*14cf0*/  R2UR UR7, R11 ;  /* 0x000000000b0772ca */ /* 0x000fe200000e0000 */
[----:B01----:R-:W-:Y:S01]  /*14d00*/  FADD.FTZ R9, R5, R0 ;  /* 0x0000000005097221 */ /* 0x003fe20000010000 */
[----:B------:R-:W-:Y:S01]  /*14d10*/  IMAD.MOV.U32 R0, RZ, RZ, -0x800000 ;  /* 0xff800000ff007424 */ /* 0x000fe200078e00ff */
[----:B------:R-:W0:Y:S04]  /*14d20*/  SHFL.BFLY PT, R5, R4, 0x1, 0x1f ;  /* 0x0c201f0004057f89 */ /* 0x000e2800000e0000 */
[----:B------:R-:W1:Y:S01]  /*14d30*/  SHFL.BFLY PT, R2, R9, 0x1, 0x1f ;  /* 0x0c201f0009027f89 */ /* 0x000e6200000e0000 */
[----:B0-----:R-:W-:Y:S01]  /*14d40*/  FADD.FTZ R12, R4, R5 ;  /* 0x00000005040c7221 */ /* 0x001fe20000010000 */
[----:B------:R-:W-:-:S02]  /*14d50*/  IMAD.MOV.U32 R5, RZ, RZ, RZ ;  /* 0x000000ffff057224 */ /* 0x000fc400078e00ff */
[----:B------:R-:W-:Y:S02]  /*14d60*/  IMAD.U32 R4, RZ, RZ, UR47 ;  /* 0x0000002fff047e24 */ /* 0x000fe4000f8e00ff */
[----:B-1----:R-:W-:Y:S01]  /*14d70*/  FADD.FTZ R13, R9, R2 ;  /* 0x00000002090d7221 */ /* 0x002fe20000010000 */
[----:B------:R-:W-:Y:S01]  /*14d80*/  FSETP.NE.FTZ.AND P1, PT, R12, RZ, PT ;  /* 0x000000ff0c00720b */ /* 0x000fe20003f35000 */
[----:B------:R-:W-:-:S03]  /*14d90*/  IMAD.MOV.U32 R2, RZ, RZ, RZ ;  /* 0x000000ffff027224 */ /* 0x000fc600078e00ff */
[----:B------:R-:W-:-:S09]  /*14da0*/  FSETP.NE.FTZ.AND P2, PT, R13, RZ, PT ;  /* 0x000000ff0d00720b */ /* 0x000fd20003f55000 */
[----:B------:R-:W0:Y:S01]  /*14db0*/  @P1 MUFU.LG2 R10, R12 ;  /* 0x0000000c000a1308 */ /* 0x000e220000000c00 */
[----:B------:R-:W-:-:S03]  /*14dc0*/  @P1 FMUL.FTZ R4, R4, 0.69314718246459960938 ;  /* 0x3f31721804041820 */ /* 0x000fc60000410000 */
[----:B------:R-:W-:-:S04]  /*14dd0*/  @P2 FMUL.FTZ R14, R14, 0.69314718246459960938 ;  /* 0x3f3172180e0e2820 */ /* 0x000fc80000410000 */
[----:B------:R-:W1:Y:S08]  /*14de0*/  @P2 MUFU.LG2 R11, R13 ;  /* 0x0000000d000b2308 */ /* 0x000e700000000c00 */
[----:B------:R4:W2:Y:S01]  /*14df0*/  @P1 MUFU.RCP R5, R12 ;  /* 0x0000000c00051308 */ /* 0x0008a20000001000 */
[----:B0-----:R-:W-:-:S04]  /*14e00*/  @P1 FMUL.FTZ R9, R10, 0.69314718246459960938 ;  /* 0x3f3172180a091820 */ /* 0x001fc80000410000 */
[----:B------:R-:W-:-:S03]  /*14e10*/  @P1 FFMA.FTZ R3, R4, R7, R9 ;  /* 0x0000000704031223 */ /* 0x000fc60000010009 */
[----:B------:R4:W0:Y:S01]  /*14e20*/  @P2 MUFU.RCP R2, R13 ;  /* 0x0000000d00022308 */ /* 0x0008220000001000 */
[----:B-1----:R-:W-:Y:S01]  /*14e30*/  @P2 FMUL.FTZ R11, R11, 0.69314718246459960938 ;  /* 0x3f3172180b0b2820 */ /* 0x002fe20000410000 */
[----:B------:R-:W-:Y:S02]  /*14e40*/  WARPGROUP.DEPBAR.LE gsb0, 0x0 ;  /* 0x00008000000079c5 */ /* 0x000fe40000010000 */
[----:B------:R-:W-:Y:S01]  /*14e50*/  WARPGROUP.ARRIVE ;  /* 0x00000000000079c5 */ /* 0x000fe20000000000 */
[----:B------:R-:W-:-:S05]  /*14e60*/  @P2 FFMA.FTZ R0, R14, R8, R11 ;  /* 0x000000080e002223 */ /* 0x000fca000001000b */
[----:B------:R-:W-:Y:S03]  /*14e70*/  HGMMA.64x96x16.F32 R88, gdesc[UR4].tnspB, R88, gsb0 ;  /* 0x41600000045879f0 */ /* 0x000fe60008000858 */
[----:B------:R-:W-:Y:S02]  /*14e80*/  WARPGROUP.DEPBAR.LE gsb0, 0x0 ;  /* 0x00008000000079c5 */ /* 0x000fe40000010000 */
[----:B------:R-:W-:Y:S05]  /*14e90*/  @!P0 BRA `(.L_x_12450) ;  /* 0x0000000000048947 */ /* 0x000fea0003800000 */
[----:B------:R-:W-:Y:S01]  /*14ea0*/  BPT.TRAP 0x1 ;  /* 0x000000040000795c */ /* 0x000fe20000300000 */
.L_x_12450:
[----:B------:R-:W-:Y:S01]  /*14eb0*/  VIADD R6, R6, 0x2d860 ;  /* 0x0002d86006067836 */ /* 0x000fe20000000000 */
[----:B------:R-:W-:Y:S01]  /*14ec0*/  IADD3 R19, R19, 0x1, RZ ;  /* 0x0000000113137810 */ /* 0x000fe20007ffe0ff */
[----:B------:R-:W-:Y:S02]  /*14ed0*/  IMAD.U32 R9, RZ, RZ, UR40 ;  /* 0x00000028ff097e24 */ /* 0x000fe4000f8e00ff */
[-C--:B--2---:R-:W-:Y:S01]  /*14ee0*/  FMUL.FTZ R7, R88, R5.reuse ;  /* 0x0000000558077220 */ /* 0x084fe20000410000 */
[-C--:B---3--:R-:W-:Y:S01]  /*14ef0*/  FMUL.FTZ R28, R89, R5.reuse ;  /* 0x00000005591c7220 */ /* 0x088fe20000410000 */
        /* <DEDUP_REMOVED lines=14> */
[----:B-1----:R-:W-:Y:S01]  /*14fe0*/  SEL R4, RZ, 0x1, P0 ;  /* 0x00000001ff047807 */ /* 0x002fe20000000000 */
        /* <DEDUP_REMOVED lines=38> */
[----:B------:R-:W-:-:S11]  /*15250*/  SEL R19, R19, RZ, P0 ;  /* 0x000000ff13137207 */ /* 0x000fd60000000000 */
.L_x_12378:
[----:B------:R-:W3:Y:S01]  /*15260*/  LDL R52, [R1+0x98] ;  /* 0x0000980001347983 */ /* 0x000ee20000100800 */
[----:B------:R-:W-:Y:S05]  /*15270*/  WARPSYNC.ALL ;  /* 0x0000000000007948 */ /* 0x000fea0003800000 */
[----:B---3--:R-:W-:Y:S01]  /*15280*/  SHF.R.S32.HI R29, RZ, 0x1f, R52 ;  /* 0x0000001fff1d7819 */ /* 0x008fe20000011434 */
        /* <DEDUP_REMOVED lines=9> */
[----:B------:R-:W3:Y:S01]  /*15320*/  LDL R4, [R1+0xb0] ;  /* 0x0000b00001047983 */ /* 0x000ee20000100800 */
[----:B------:R-:W2:Y:S01]  /*15330*/  S2R R5, SR_SWINHI ;  /* 0x0000000000057919 */ /* 0x000ea20000002f00 */
[----:B------:R-:W-:Y:S05]  /*15340*/  WARPSYNC.ALL ;  /* 0x0000000000007948 */ /* 0x000fea0003800000 */
[----:B------:R-:W-:Y:S01]  /*15350*/  F2FP.F16.F32.PACK_AB R6, R93, R6 ;  /* 0x000000065d06723e */ /* 0x000fe200000000ff */
[----:B------:R-:W-:Y:S01]  /*15360*/  ULDC.64 UR4, c[0x0][0xc00] ;  /* 0x0003000000047ab9 */ /* 0x000fe20000000a00 */
[----:B------:R-:W-:Y:S01]  /*15370*/  F2FP.F16.F32.PACK_AB R26, R109, R26 ;  /* 0x0000001a6d1a723e */ /* 0x000fe200000000ff */
[----:B------:R-:W-:Y:S01]  /*15380*/  IMAD.MOV.U32 R40, RZ, RZ, RZ ;  /* 0x000000ffff287224 */ /* 0x000fe200078e00ff */
[----:B------:R-:W4:Y:S01]  /*15390*/  LDL R55, [R1+0x9c] ;  /* 0x00009c0001377983 */ /* 0x000f220000100800 */
[----:B------:R-:W0:Y:S01]  /*153a0*/  LDC R42, c[0x0][0xbe8] ;  /* 0x0002fa00ff2a7b82 */ /* 0x000e220000000800 */
[----:B------:R-:W-:-:S02]  /*153b0*/  MOV R20, R2 ;  /* 0x0000000200147202 */ /* 0x000fc40000000f00 */
[----:B--2---:R-:W-:-:S05]  /*153c0*/  MOV R21, R5 ;  /* 0x0000000500157202 */ /* 0x004fca0000000f00 */
[----:B------:R-:W-:Y:S01]  /*153d0*/  BAR.SYNC.DEFER_BLOCKING 0x1, 0x180 ;  /* 0x0046000000007b1d */ /* 0x000fe20000010000 */
[----:B---3--:R-:W-:-:S03]  /*153e0*/  IMAD.WIDE R4, R4, 0x2, R20 ;  /* 0x0000000204047825 */ /* 0x008fc600078e0214 */
[----:B------:R-:W-:-:S04]  /*153f0*/  IADD3 R31, P4, R4, 0x20, RZ ;  /* 0x00000020041f7810 */ /* 0x000fc80007f9e0ff */
[----:B------:R-:W-:Y:S02]  /*15400*/  LOP3.LUT R8, R31, 0x180, RZ, 0xc0, !PT ;  /* 0x000001801f087812 */ /* 0x000fe400078ec0ff */
[----:B------:R-:W-:Y:S02]  /*15410*/  IADD3 R37, P3, R4, 0x3000, RZ ;  /* 0x0000300004257810 */ /* 0x000fe40007f7e0ff */
[----:B------:R-:W-:Y:S02]  /*15420*/  SHF.R.U64 R8, R8, 0x3, RZ ;  /* 0x0000000308087819 */ /* 0x000fe400000012ff */
[C---:B------:R-:W-:Y:S02]  /*15430*/  IADD3 R39, P2, R4.reuse, 0x3020, RZ ;  /* 0x0000302004277810 */ /* 0x040fe40007f5e0ff */
[C---:B------:R-:W-:Y:S02]  /*15440*/  IADD3 R41, P1, R4.reuse, 0x6000, RZ ;  /* 0x0000600004297810 */ /* 0x040fe40007f3e0ff */
[----:B------:R-:W-:-:S02]  /*15450*/  LOP3.LUT R9, R4, 0x180, RZ, 0xc0, !PT ;  /* 0x0000018004097812 */ /* 0x000fc400078ec0ff */
[----:B-1----:R-:W-:Y:S02]  /*15460*/  IADD3 R32, P0, R4, 0x6020, RZ ;  /* 0x0000602004207810 */ /* 0x002fe40007f1e0ff */
[----:B----4-:R-:W-:Y:S02]  /*15470*/  LOP3.LUT R12, R8, R31, RZ, 0x3c, !PT ;  /* 0x0000001f080c7212 */ /* 0x010fe400078e3cff */
[----:B------:R-:W-:Y:S02]  /*15480*/  LOP3.LUT R8, R37, 0x180, RZ, 0xc0, !PT ;  /* 0x0000018025087812 */ /* 0x000fe400078ec0ff */
[----:B------:R-:W-:Y:S02]  /*15490*/  LOP3.LUT R10, R39, 0x180, RZ, 0xc0, !PT ;  /* 0x00000180270a7812 */ /* 0x000fe400078ec0ff */
[----:B------:R-:W-:Y:S02]  /*154a0*/  LOP3.LUT R30, R41, 0x180, RZ, 0xc0, !PT ;  /* 0x00000180291e7812 */ /* 0x000fe400078ec0ff */
[----:B------:R-:W-:-:S02]  /*154b0*/  SHF.R.U64 R9, R9, 0x3, RZ ;  /* 0x0000000309097819 */ /* 0x000fc400000012ff */
[----:B------:R-:W-:Y:S02]  /*154c0*/  LOP3.LUT R31, R32, 0x180, RZ, 0xc0, !PT ;  /* 0x00000180201f7812 */ /* 0x000fe400078ec0ff */
[----:B------:R-:W-:Y:S02]  /*154d0*/  SHF.R.U64 R8, R8, 0x3, RZ ;  /* 0x0000000308087819 */ /* 0x000fe400000012ff */
[----:B------:R-:W-:Y:S02]  /*154e0*/  SHF.R.U64 R10, R10, 0x3, RZ ;  /* 0x000000030a0a7819 */ /* 0x000fe400000012ff */
[----:B------:R-:W-:Y:S01]  /*154f0*/  SHF.R.U64 R30, R30, 0x3, RZ ;  /* 0x000000031e1e7819 */ /* 0x000fe200000012ff */
[--C-:B------:R-:W-:Y:S01]  /*15500*/  IMAD.X R13, RZ, RZ, R5.reuse, P4 ;  /* 0x000000ffff0d7224 */ /* 0x100fe200020e0605 */
[----:B------:R-:W-:Y:S01]  /*15510*/  LOP3.LUT R4, R9, R4, RZ, 0x3c, !PT ;  /* 0x0000000409047212 */ /* 0x000fe200078e3cff */
[--C-:B------:R-:W-:Y:S01]  /*15520*/  IMAD.X R15, RZ, RZ, R5.reuse, P3 ;  /* 0x000000ffff0f7224 */ /* 0x100fe200018e0605 */
[----:B------:R-:W-:Y:S01]  /*15530*/  SHF.R.U64 R31, R31, 0x3, RZ ;  /* 0x000000031f1f7819 */ /* 0x000fe200000012ff */
[----:B------:R-:W-:Y:S01]  /*15540*/  IMAD.X R25, RZ, RZ, R5, P2 ;  /* 0x000000ffff197224 */ /* 0x000fe200010e0605 */
[----:B------:R-:W-:-:S02]  /*15550*/  LOP3.LUT R14, R8, R37, RZ, 0x3c, !PT ;  /* 0x00000025080e7212 */ /* 0x000fc400078e3cff */
[----:B------:R-:W-:Y:S02]  /*15560*/  LOP3.LUT R24, R10, R39, RZ, 0x3c, !PT ;  /* 0x000000270a187212 */ /* 0x000fe400078e3cff */
[----:B------:R-:W-:Y:S01]  /*15570*/  LOP3.LUT R8, R30, R41, RZ, 0x3c, !PT ;  /* 0x000000291e087212 */ /* 0x000fe200078e3cff */
[----:B------:R-:W-:Y:S01]  /*15580*/  IMAD.X R11, RZ, RZ, R5, P0 ;  /* 0x000000ffff0b7224 */ /* 0x000fe200000e0605 */
[----:B------:R-:W-:Y:S02]  /*15590*/  MOV R30, R4 ;  /* 0x00000004001e7202 */ /* 0x000fe40000000f00 */
[----:B------:R-:W-:Y:S02]  /*155a0*/  IADD3.X R9, RZ, R5, RZ, P1, !PT ;  /* 0x00000005ff097210 */ /* 0x000fe40000ffe4ff */
[----:B------:R-:W-:Y:S02]  /*155b0*/  LOP3.LUT R10, R31, R32, RZ, 0x3c, !PT ;  /* 0x000000201f0a7212 */ /* 0x000fe400078e3cff */
[----:B------:R-:W-:-:S02]  /*155c0*/  F2FP.F16.F32.PACK_AB R4, R28, R7 ;  /* 0x000000071c04723e */ /* 0x000fc400000000ff */
[----:B------:R-:W-:Y:S02]  /*155d0*/  F2FP.F16.F32.PACK_AB R5, R91, R90 ;  /* 0x0000005a5b05723e */ /* 0x000fe400000000ff */
[----:B------:R-:W-:Y:S02]  /*155e0*/  F2FP.F16.F32.PACK_AB R7, R95, R94 ;  /* 0x0000005e5f07723e */ /* 0x000fe400000000ff */
[----:B------:R-:W-:Y:S02]  /*155f0*/  MOV R36, R12 ;  /* 0x0000000c00247202 */ /* 0x000fe40000000f00 */
[----:B------:R-:W-:Y:S02]  /*15600*/  MOV R32, R14 ;  /* 0x0000000e00207202 */ /* 0x000fe40000000f00 */
[----:B------:R-:W-:Y:S02]  /*15610*/  MOV R31, R24 ;  /* 0x00000018001f7202 */ /* 0x000fe40000000f00 */
[----:B------:R-:W-:-:S02]  /*15620*/  F2FP.F16.F32.PACK_AB R12, R27, R96 ;  /* 0x000000601b0c723e */ /* 0x000fc400000000ff */
[----:B------:R-:W-:Y:S02]  /*15630*/  F2FP.F16.F32.PACK_AB R13, R99, R98 ;  /* 0x00000062630d723e */ /* 0x000fe400000000ff */
[----:B------:R-:W-:Y:S02]  /*15640*/  F2FP.F16.F32.PACK_AB R14, R101, R100 ;  /* 0x00000064650e723e */ /* 0x000fe400000000ff */
[----:B------:R-:W-:Y:S02]  /*15650*/  F2FP.F16.F32.PACK_AB R15, R103, R102 ;  /* 0x00000066670f723e */ /* 0x000fe400000000ff */
[----:B------:R-:W-:Y:S02]  /*15660*/  F2FP.F16.F32.PACK_AB R24, R105, R104 ;  /* 0x000000686918723e */ /* 0x000fe400000000ff */
[----:B------:R-:W-:Y:S02]  /*15670*/  F2FP.F16.F32.PACK_AB R25, R107, R106 ;  /* 0x0000006a6b19723e */ /* 0x000fe400000000ff */
[----:B------:R-:W-:Y:S01]  /*15680*/  F2FP.F16.F32.PACK_AB R27, R111, R110 ;  /* 0x0000006e6f1b723e */ /* 0x000fe200000000ff */
[----:B------:R1:W-:Y:S04]  /*15690*/  STSM.16.M88.4 [R30], R4 ;  /* 0x000000041e007844 */ /* 0x0003e80000000200 */
[----:B------:R-:W-:Y:S04]  /*156a0*/  STSM.16.M88.4 [R36], R12 ;  /* 0x0000000c24007844 */ /* 0x000fe80000000200 */
[----:B------:R2:W-:Y:S01]  /*156b0*/  STSM.16.M88.4 [R32], R24 ;  /* 0x0000001820007844 */ /* 0x0005e20000000200 */
[----:B------:R-:W-:-:S02]  /*156c0*/  ISETP.NE.U32.AND P0, PT, RZ, UR4, PT ;  /* 0x00000004ff007c0c */ /* 0x000fc4000bf05070 */
[----:B------:R-:W-:Y:S02]  /*156d0*/  MOV R28, R10 ;  /* 0x0000000a001c7202 */ /* 0x000fe40000000f00 */
[----:B------:R-:W-:Y:S02]  /*156e0*/  F2FP.F16.F32.PACK_AB R10, R125, R124 ;  /* 0x0000007c7d0a723e */ /* 0x000fe400000000ff */
[----:B------:R-:W-:Y:S02]  /*156f0*/  F2FP.F16.F32.PACK_AB R11, R127, R126 ;  /* 0x0000007e7f0b723e */ /* 0x000fe400000000ff */
[----:B-1----:R-:W-:Y:S01]  /*15700*/  MOV R30, R8 ;  /* 0x00000008001e7202 */ /* 0x002fe20000000f00 */
[C---:B--2---:R-:W-:Y:S01]  /*15710*/  IMAD.SHL.U32 R26, R52.reuse, 0x4, RZ ;  /* 0x00000004341a7824 */ /* 0x044fe200078e00ff */
[----:B------:R-:W-:Y:S02]  /*15720*/  SHF.L.U64.HI R32, R52, 0x2, R29 ;  /* 0x0000000234207819 */ /* 0x000fe4000001021d */
[----:B------:R-:W-:-:S02]  /*15730*/  F2FP.F16.F32.PACK_AB R4, R113, R112 ;  /* 0x000000707104723e */ /* 0x000fc400000000ff */
[----:B------:R-:W-:Y:S02]  /*15740*/  IADD3 R24, P1, R26, UR4, RZ ;  /* 0x000000041a187c10 */ /* 0x000fe4000ff3e0ff */
        /* <DEDUP_REMOVED lines=9> */
[----:B------:R-:W-:Y:S02]  /*157e0*/  ISETP.NE.AND.EX P0, PT, RZ, UR5, PT, P0 ;  /* 0x00000005ff007c0c */ /* 0x000fe4000bf05300 */
[----:B------:R-:W-:Y:S01]  /*157f0*/  IADD3.X R25, R32, UR5, RZ, P1, !PT ;  /* 0x0000000520197c10 */ /* 0x000fe20008ffe4ff */
[----:B------:R-:W-:Y:S01]  /*15800*/  ULDC.64 UR4, c[0x0][0xc08] ;  /* 0x0003020000047ab9 */ /* 0x000fe20000000a00 */
[----:B------:R1:W-:Y:S01]  /*15810*/  STSM.16.M88.4 [R31], R4 ;  /* 0x000000041f007844 */ /* 0x0003e20000000200 */
[----:B------:R-:W-:-:S03]  /*15820*/  ISETP.NE.U32.AND P2, PT, RZ, UR4, PT ;  /* 0x00000004ff007c0c */ /* 0x000fc6000bf45070 */
[----:B------:R2:W-:Y:S01]  /*15830*/  STSM.16.M88.4 [R30], R8 ;  /* 0x000000081e007844 */ /* 0x0005e20000000200 */
[----:B------:R-:W-:-:S03]  /*15840*/  ISETP.NE.AND.EX P2, PT, RZ, UR5, PT, P2 ;  /* 0x00000005ff007c0c */ /* 0x000fc6000bf45320 */
[----:B------:R2:W-:Y:S01]  /*15850*/  STSM.16.M88.4 [R28], R12 ;  /* 0x0000000c1c007844 */ /* 0x0005e20000000200 */
[----:B------:R-:W-:Y:S09]  /*15860*/  BAR.SYNC.DEFER_BLOCKING 0x1, 0x180 ;  /* 0x0046000000007b1d */ /* 0x000ff20000010000 */
[----:B-1----:R-:W-:Y:S01]  /*15870*/  @P2 IADD3 R4, P3, R26, UR4, RZ ;  /* 0x000000041a042c10 */ /* 0x002fe2000ff7e0ff */
[----:B------:R-:W-:-:S02]  /*15880*/  ULDC UR4, c[0x0][0xa88] ;  /* 0x0002a20000047ab9 */ /* 0x000fc40000000800 */
[----:B------:R-:W-:Y:S01]  /*15890*/  IMAD.U32 R7, RZ, RZ, UR4 ;  /* 0x00000004ff077e24 */ /* 0x000fe2000f8e00ff */
[----:B------:R-:W-:Y:S01]  /*158a0*/  @P2 IADD3.X R5, R32, UR5, RZ, P3, !PT ;  /* 0x0000000520052c10 */ /* 0x000fe20009ffe4ff */
[----:B------:R2:W5:Y:S04]  /*158b0*/  @P0 LDG.E R40, desc[UR38][R24.64] ;  /* 0x0000002618280981 */ /* 0x000568000c1e1900 */
[----:B------:R2:W5:Y:S01]  /*158c0*/  @P2 LDG.E R7, desc[UR38][R4.64] ;  /* 0x0000002604072981 */ /* 0x000562000c1e1900 */
[----:B0-----:R-:W-:-:S13]  /*158d0*/  ISETP.NE.AND P1, PT, R42, 0x1, PT ;  /* 0x000000012a00780c */ /* 0x001fda0003f25270 */
[----:B------:R-:W0:Y:S08]  /*158e0*/  @P1 LDC R6, c[0x0][0xbec] ;  /* 0x0002fb00ff061b82 */ /* 0x000e300000000800 */
[----:B------:R-:W1:Y:S01]  /*158f0*/  @P1 LDC R27, c[0x0][0xbf0] ;  /* 0x0002fc00ff1b1b82 */ /* 0x000e620000000800 */
[----:B------:R-:W-:Y:S01]  /*15900*/  SHF.R.S32.HI R43, RZ, 0x1f, R55 ;  /* 0x0000001fff2b7819 */ /* 0x000fe20000011437 */
[----:B--2---:R-:W-:Y:S06]  /*15910*/  @P2 BRA `(.L_x_12453) ;  /* 0x0000000000102947 */ /* 0x004fec0003800000 */
[----:B------:R-:W-:Y:S05]  /*15920*/  @!P0 BRA `(.L_x_12453) ;  /* 0x00000000000c8947 */ /* 0x000fea0003800000 */
[----:B------:R-:W2:Y:S04]  /*15930*/  LDG.E R4, desc[UR38][R24.64] ;  /* 0x0000002618047981 */ /* 0x000ea8000c1e1900 */
[----:B-----5:R-:W2:Y:S02]  /*15940*/  LDG.E R7, desc[UR38][R24.64+0x4] ;  /* 0x0000042618077981 */ /* 0x020ea4000c1e1900 */
[----:B--2---:R-:W-:-:S07]  /*15950*/  IADD3 R7, -R4, R7, RZ ;  /* 0x0000000704077210 */ /* 0x004fce0007ffe1ff */
.L_x_12453:
[----:B------:R-:W2:Y:S01]  /*15960*/  LDL R8, [R1+0x94] ;  /* 0x0000940001087983 */ /* 0x000ea20000100800 */
[----:B------:R-:W-:Y:S01]  /*15970*/  ULDC.64 UR4, c[0x0][0xb90] ;  /* 0x0002e40000047ab9 */ /* 0x000fe20000000a00 */
[----:B------:R-:W3:Y:S01]  /*15980*/  S2R R5, SR_TID.X ;  /* 0x0000000000057919 */ /* 0x000ee20000002100 */
[----:B-----5:R-:W-:Y:S02]  /*15990*/  SHF.R.S32.HI R41, RZ, 0x1f, R40 ;  /* 0x0000001fff297819 */ /* 0x020fe40000011428 */
[----:B------:R-:W-:Y:S01]  /*159a0*/  SEL R48, R29, RZ, !P0 ;  /* 0x000000ff1d307207 */ /* 0x000fe20004000000 */
[----:B------:R-:W2:Y:S01]  /*159b0*/  LDL.LU R54, [R1+0x84] ;  /* 0x0000840001367983 */ /* 0x000ea20000300800 */
[----:B------:R-:W-:Y:S01]  /*159c0*/  IMAD R4, R43, UR4, RZ ;  /* 0x000000042b047c24 */ /* 0x000fe2000f8e02ff */
[----:B------:R-:W-:Y:S01]  /*159d0*/  SEL R49, R52, RZ, !P0 ;  /* 0x000000ff34317207 */ /* 0x000fe20004000000 */
[----:B------:R-:W-:Y:S01]  /*159e0*/  IMAD R50, R7, R42, RZ ;  /* 0x0000002a07327224 */ /* 0x000fe200078e02ff */
[----:B------:R-:W4:Y:S01]  /*159f0*/  LDL R10, [R1+0xac] ;  /* 0x0000ac00010a7983 */ /* 0x000f220000100800 */
[----:B------:R-:W-:Y:S01]  /*15a00*/  IMAD R13, R55, UR5, R4 ;  /* 0x00000005370d7c24 */ /* 0x000fe2000f8e0204 */
[----:B------:R-:W4:Y:S01]  /*15a10*/  @P1 LDC R51, c[0x0][0xbec] ;  /* 0x0002fb00ff331b82 */ /* 0x000f220000000800 */
[----:B---3--:R-:W-:-:S02]  /*15a20*/  VIADD R24, R5, 0xffffff80 ;  /* 0xffffff8005187836 */ /* 0x008fc40000000000 */
[----:B------:R-:W-:Y:S01]  /*15a30*/  IMAD.WIDE.U32 R4, R55, UR4, R40 ;  /* 0x0000000437047c25 */ /* 0x000fe2000f8e0028 */
[----:B------:R-:W-:Y:S02]  /*15a40*/  ULDC.64 UR4, c[0x0][0xb98] ;  /* 0x0002e60000047ab9 */ /* 0x000fe40000000a00 */
[--C-:B------:R-:W-:Y:S02]  /*15a50*/  SHF.R.S32.HI R56, RZ, 0x1f, R24.reuse ;  /* 0x0000001fff387819 */ /* 0x100fe40000011418 */
[----:B------:R-:W-:Y:S02]  /*15a60*/  SHF.R.S32.HI R53, RZ, 0x1f, R24 ;  /* 0x0000001fff357819 */ /* 0x000fe40000011418 */
[-C--:B------:R-:W-:Y:S02]  /*15a70*/  LEA.HI R56, R56, R24.reuse, RZ, 0x2 ;  /* 0x0000001838387211 */ /* 0x080fe400078f10ff */
[----:B------:R-:W-:Y:S02]  /*15a80*/  LEA.HI R53, R53, R24, RZ, 0x2 ;  /* 0x0000001835357211 */ /* 0x000fe400078f10ff */
[----:B------:R-:W-:-:S05]  /*15a90*/  LOP3.LUT R56, R56, 0xfffffffc, RZ, 0xc0, !PT ;  /* 0xfffffffc38387812 */ /* 0x000fca00078ec0ff */
[----:B------:R-:W-:Y:S01]  /*15aa0*/  IMAD.IADD R56, R24, 0x1, -R56 ;  /* 0x0000000118387824 */ /* 0x000fe200078e0a38 */
[----:B------:R-:W-:-:S04]  /*15ab0*/  SHF.R.S32.HI R53, RZ, 0x2, R53 ;  /* 0x00000002ff357819 */ /* 0x000fc80000011435 */
[----:B------:R-:W-:Y:S01]  /*15ac0*/  SHF.L.U32 R32, R56, 0x3, RZ ;  /* 0x0000000338207819 */ /* 0x000fe200000006ff */
[----:B------:R-:W-:-:S04]  /*15ad0*/  IMAD.IADD R5, R5, 0x1, R13 ;  /* 0x0000000105057824 */ /* 0x000fc800078e020d */
[----:B------:R-:W-:Y:S02]  /*15ae0*/  IMAD R11, R53, 0x20, R32 ;  /* 0x00000020350b7824 */ /* 0x000fe400078e0220 */
[----:B------:R-:W-:-:S04]  /*15af0*/  IMAD.WIDE.U32 R4, R49, UR4, R4 ;  /* 0x0000000431047c25 */ /* 0x000fc8000f8e0004 */
[----:B------:R-:W-:Y:S01]  /*15b00*/  IMAD.WIDE R20, R11, 0x2, R20 ;  /* 0x000000020b147825 */ /* 0x000fe200078e0214 */
[----:B------:R-:W-:-:S04]  /*15b10*/  SHF.R.S32.HI R14, RZ, 0x1f, R24 ;  /* 0x0000001fff0e7819 */ /* 0x000fc80000011418 */
[----:B------:R-:W-:-:S04]  /*15b20*/  LEA.HI R14, R14, R24, RZ, 0x7 ;  /* 0x000000180e0e7211 */ /* 0x000fc800078f38ff */
[----:B------:R-:W-:-:S04]  /*15b30*/  LOP3.LUT R14, R14, 0xffffff80, RZ, 0xc0, !PT ;  /* 0xffffff800e0e7812 */ /* 0x000fc800078ec0ff */
[----:B------:R-:W-:Y:S02]  /*15b40*/  IADD3 R14, R24, -R14, RZ ;  /* 0x8000000e180e7210 */ /* 0x000fe40007ffe0ff */
[C---:B------:R-:W-:Y:S02]  /*15b50*/  IADD3 R25, P5, R20.reuse, 0x4800, RZ ;  /* 0x0000480014197810 */ /* 0x040fe40007fbe0ff */
[----:B------:R-:W-:Y:S02]  /*15b60*/  IADD3 R29, P4, R20, 0x6000, RZ ;  /* 0x00006000141d7810 */ /* 0x000fe40007f9e0ff */
[----:B------:R-:W-:Y:S02]  /*15b70*/  LOP3.LUT R24, R25, 0x180, RZ, 0xc0, !PT ;  /* 0x0000018019187812 */ /* 0x000fe400078ec0ff */
[----:B------:R-:W-:Y:S02]  /*15b80*/  LOP3.LUT R28, R29, 0x180, RZ, 0xc0, !PT ;  /* 0x000001801d1c7812 */ /* 0x000fe400078ec0ff */
[----:B------:R-:W-:-:S02]  /*15b90*/  SHF.R.U64 R24, R24, 0x3, RZ ;  /* 0x0000000318187819 */ /* 0x000fc400000012ff */
[----:B------:R-:W-:Y:S02]  /*15ba0*/  SHF.R.U64 R28, R28, 0x3, RZ ;  /* 0x000000031c1c7819 */ /* 0x000fe400000012ff */
[----:B------:R-:W-:Y:S02]  /*15bb0*/  LOP3.LUT R24, R24, R25, RZ, 0x3c, !PT ;  /* 0x0000001918187212 */ /* 0x000fe400078e3cff */
[----:B------:R-:W-:Y:S01]  /*15bc0*/  LOP3.LUT R28, R28, R29, RZ, 0x3c, !PT ;  /* 0x0000001d1c1c7212 */ /* 0x000fe200078e3cff */
[----:B------:R-:W-:Y:S01]  /*15bd0*/  IMAD.X R29, RZ, RZ, R21, P4 ;  /* 0x000000ffff1d7224 */ /* 0x000fe200020e0615 */
[----:B------:R-:W-:Y:S01]  /*15be0*/  IADD3.X R25, RZ, R21, RZ, P5, !PT ;  /* 0x00000015ff197210 */ /* 0x000fe20002ffe4ff */
[----:B------:R-:W-:Y:S01]  /*15bf0*/  BSSY B1, `(.L_x_12454) ;  /* 0x000007d000017945 */ /* 0x000fe20003800000 */
[----:B--2---:R-:W-:-:S04]  /*15c00*/  IMAD.IADD R15, R8, 0x1, R54 ;  /* 0x00000001080f7824 */ /* 0x004fc800078e0236 */
[----:B0-----:R-:W-:-:S04]  /*15c10*/  @P1 IMAD.HI.U32 R6, R15, R6, RZ ;  /* 0x000000060f061227 */ /* 0x001fc800078e00ff */
[----:B------:R-:W-:Y:S01]  /*15c20*/  IMAD.MOV.U32 R9, RZ, RZ, R15 ;  /* 0x000000ffff097224 */ /* 0x000fe200078e000f */
[----:B-1----:R-:W-:Y:S01]  /*15c30*/  @P1 SHF.R.U32.HI R9, RZ, R27, R6 ;  /* 0x0000001bff091219 */ /* 0x002fe20000011606 */
[----:B------:R-:W-:-:S04]  /*15c40*/  IMAD R6, R48, UR4, RZ ;  /* 0x0000000430067c24 */ /* 0x000fc8000f8e02ff */
[----:B------:R-:W-:-:S04]  /*15c50*/  IMAD.MOV R13, RZ, RZ, -R9 ;  /* 0x000000ffff0d7224 */ /* 0x000fc800078e0a09 */
        /* <DEDUP_REMOVED lines=12> */
[----:B------:R-:W-:Y:S01]  /*15d20*/  IMAD.IADD R5, R5, 0x1, R15 ;  /* 0x0000000105057824 */ /* 0x000fe200078e020f */
[----:B------:R-:W-:-:S04]  /*15d30*/  IADD3 R9, P2, R20, 0x1800, RZ ;  /* 0x0000180014097810 */ /* 0x000fc80007f5e0ff */
[----:B------:R-:W-:Y:S01]  /*15d40*/  LEA.HI.X R4, R4, UR5, R5, 0x2, P0 ;  /* 0x0000000504047c11 */ /* 0x000fe200080f1405 */
[----:B------:R-:W-:Y:S01]  /*15d50*/  SHFL.IDX PT, R44, R6, RZ, 0x1c1f ;  /* 0x001c1fff062c7589 */ /* 0x000fe200000e0000 */
[----:B------:R-:W-:Y:S01]  /*15d60*/  LOP3.LUT R8, R9, 0x180, RZ, 0xc0, !PT ;  /* 0x0000018009087812 */ /* 0x000fe200078ec0ff */
[----:B------:R-:W-:Y:S02]  /*15d70*/  ULDC.64 UR4, c[0x0][0xaa0] ;  /* 0x0002a80000047ab9 */ /* 0x000fe40000000a00 */
[----:B------:R-:W0:Y:S01]  /*15d80*/  SHFL.IDX PT, R45, R4, RZ, 0x1c1f ;  /* 0x001c1fff042d7589 */ /* 0x000e2200000e0000 */
[----:B------:R-:W-:Y:S01]  /*15d90*/  SHF.R.U64 R8, R8, 0x3, RZ ;  /* 0x0000000308087819 */ /* 0x000fe200000012ff */
[----:B----4-:R-:W-:Y:S01]  /*15da0*/  IMAD.IADD R5, R10, 0x1, R54 ;  /* 0x000000010a057824 */ /* 0x010fe200078e0236 */
[----:B------:R-:W-:Y:S01]  /*15db0*/  LOP3.LUT P0, RZ, R14, 0x3, RZ, 0xc0, !PT ;  /* 0x000000030eff7812 */ /* 0x000fe2000780c0ff */
[----:B------:R-:W-:Y:S01]  /*15dc0*/  SHFL.IDX PT, R46, R6, 0x1, 0x1c1f ;  /* 0x003c1f00062e7f89 */ /* 0x000fe200000e0000 */
[----:B------:R-:W-:-:S02]  /*15dd0*/  IADD3 R13, P3, R20, 0x3000, RZ ;  /* 0x00003000140d7810 */ /* 0x000fc40007f7e0ff */
[----:B------:R-:W-:Y:S01]  /*15de0*/  LOP3.LUT R8, R8, R9, RZ, 0x3c, !PT ;  /* 0x0000000908087212 */ /* 0x000fe200078e3cff */
[----:B------:R1:W2:Y:S01]  /*15df0*/  SHFL.IDX PT, R47, R4, 0x1, 0x1c1f ;  /* 0x003c1f00042f7f89 */ /* 0x0002a200000e0000 */
[----:B------:R-:W-:Y:S01]  /*15e00*/  IMAD.X R9, RZ, RZ, R21, P2 ;  /* 0x000000ffff097224 */ /* 0x000fe200010e0615 */
[----:B------:R-:W-:Y:S02]  /*15e10*/  ISETP.GE.OR P2, PT, R5, R50, P0 ;  /* 0x000000320500720c */ /* 0x000fe40000746670 */
[----:B------:R-:W-:Y:S01]  /*15e20*/  LOP3.LUT R12, R13, 0x180, RZ, 0xc0, !PT ;  /* 0x000001800d0c7812 */ /* 0x000fe200078ec0ff */
[----:B------:R-:W-:-:S03]  /*15e30*/  VIADD R5, R5, 0x8 ;  /* 0x0000000805057836 */ /* 0x000fc60000000000 */
[----:B------:R-:W-:Y:S02]  /*15e40*/  SHF.R.U64 R12, R12, 0x3, RZ ;  /* 0x000000030c0c7819 */ /* 0x000fe400000012ff */
[----:B------:R-:W-:Y:S02]  /*15e50*/  ISETP.GE.OR P0, PT, R5, R50, P0 ;  /* 0x000000320500720c */ /* 0x000fe40000706670 */
[----:B------:R-:W-:Y:S01]  /*15e60*/  LOP3.LUT R12, R12, R13, RZ, 0x3c, !PT ;  /* 0x0000000d0c0c7212 */ /* 0x000fe200078e3cff */
[----:B------:R-:W-:Y:S01]  /*15e70*/  IMAD.X R13, RZ, RZ, R21, P3 ;  /* 0x000000ffff0d7224 */ /* 0x000fe200018e0615 */
[C---:B------:R-:W-:Y:S02]  /*15e80*/  IADD3 R7, P3, R20.reuse, 0x7800, RZ ;  /* 0x0000780014077810 */ /* 0x040fe40007f7e0ff */
[----:B------:R-:W-:Y:S01]  /*15e90*/  LOP3.LUT R11, R20, 0x180, RZ, 0xc0, !PT ;  /* 0x00000180140b7812 */ /* 0x000fe200078ec0ff */
[----:B0-----:R0:W-:Y:S01]  /*15ea0*/  @!P2 ST.E desc[UR38][R44.64], R3 ;  /* 0x000000032c00a985 */ /* 0x0011e2000c101926 */
[----:B-1----:R-:W-:Y:S01]  /*15eb0*/  LOP3.LUT R4, R7, 0x180, RZ, 0xc0, !PT ;  /* 0x0000018007047812 */ /* 0x002fe200078ec0ff */
[----:B------:R-:W-:Y:S01]  /*15ec0*/  IMAD R41, R41, UR4, RZ ;  /* 0x0000000429297c24 */ /* 0x000fe2000f8e02ff */
[----:B------:R-:W-:-:S02]  /*15ed0*/  SHF.R.U64 R11, R11, 0x3, RZ ;  /* 0x000000030b0b7819 */ /* 0x000fc400000012ff */
[----:B------:R-:W-:Y:S01]  /*15ee0*/  SHF.R.U64 R4, R4, 0x3, RZ ;  /* 0x0000000304047819 */ /* 0x000fe200000012ff */
[----:B0-----:R-:W0:Y:S01]  /*15ef0*/  @P1 LDC R45, c[0x0][0xbf0] ;  /* 0x0002fc00ff2d1b82 */ /* 0x001e220000000800 */
[----:B------:R-:W-:Y:S01]  /*15f00*/  LOP3.LUT R20, R11, R20, RZ, 0x3c, !PT ;  /* 0x000000140b147212 */ /* 0x000fe200078e3cff */
[----:B--2---:R1:W-:Y:S01]  /*15f10*/  @!P0 ST.E desc[UR38][R46.64], R0 ;  /* 0x000000002e008985 */ /* 0x0043e2000c101926 */
[C---:B------:R-:W-:Y:S02]  /*15f20*/  IMAD R3, R40.reuse, UR5, R41 ;  /* 0x0000000528037c24 */ /* 0x040fe4000f8e0229 */
[----:B------:R-:W-:Y:S01]  /*15f30*/  IMAD.WIDE.U32 R40, R40, UR4, RZ ;  /* 0x0000000428287c25 */ /* 0x000fe2000f8e00ff */
[----:B------:R-:W-:Y:S01]  /*15f40*/  LOP3.LUT R36, R4, R7, RZ, 0x3c, !PT ;  /* 0x0000000704247212 */ /* 0x000fe200078e3cff */
[----:B------:R-:W-:Y:S01]  /*15f50*/  ULDC.64 UR4, c[0x0][0xae8] ;  /* 0x0002ba0000047ab9 */ /* 0x000fe20000000a00 */
[----:B------:R2:W5:Y:S01]  /*15f60*/  LD.E.128 R4, desc[UR38][R20.64] ;  /* 0x0000002614047980 */ /* 0x000562000c101d00 */
[----:B-1----:R-:W-:-:S03]  /*15f70*/  IMAD R0, R56, 0x60, R53 ;  /* 0x0000006038007824 */ /* 0x002fc600078e0235 */
[----:B------:R-:W5:Y:S01]  /*15f80*/  LD.E.128 R8, desc[UR38][R8.64] ;  /* 0x0000002608087980 */ /* 0x000f62000c101d00 */
[----:B------:R-:W-:Y:S02]  /*15f90*/  IMAD.X R37, RZ, RZ, R21, P3 ;  /* 0x000000ffff257224 */ /* 0x000fe400018e0615 */
[----:B--2---:R-:W-:Y:S01]  /*15fa0*/  IMAD.MOV.U32 R20, RZ, RZ, R40 ;  /* 0x000000ffff147224 */ /* 0x004fe200078e0028 */
[----:B------:R-:W-:Y:S01]  /*15fb0*/  IADD3 R40, R54, R0, RZ ;  /* 0x0000000036287210 */ /* 0x000fe20007ffe0ff */
[----:B------:R-:W-:Y:S01]  /*15fc0*/  IMAD.IADD R21, R41, 0x1, R3 ;  /* 0x0000000129157824 */ /* 0x000fe200078e0203 */
[----:B------:R-:W5:Y:S01]  /*15fd0*/  LD.E.128 R12, desc[UR38][R12.64] ;  /* 0x000000260c0c7980 */ /* 0x000f62000c101d00 */
[----:B------:R-:W-:Y:S02]  /*15fe0*/  IMAD R43, R43, UR4, RZ ;  /* 0x000000042b2b7c24 */ /* 0x000fe4000f8e02ff */
[----:B------:R-:W-:Y:S01]  /*15ff0*/  @P1 IMAD.HI.U32 R0, R40, R51, RZ ;  /* 0x0000003328001227 */ /* 0x000fe200078e00ff */
[----:B------:R-:W5:Y:S03]  /*16000*/  LD.E.128 R24, desc[UR38][R24.64] ;  /* 0x0000002618187980 */ /* 0x000f66000c101d00 */
[C---:B------:R-:W-:Y:S01]  /*16010*/  IMAD R43, R55.reuse, UR5, R43 ;  /* 0x00000005372b7c24 */ /* 0x040fe2000f8e022b */
[----:B------:R-:W5:Y:S01]  /*16020*/  LD.E.128 R28, desc[UR38][R28.64] ;  /* 0x000000261c1c7980 */ /* 0x000f62000c101d00 */
[----:B------:R-:W-:Y:S01]  /*16030*/  IMAD.WIDE.U32 R20, R55, UR4, R20 ;  /* 0x0000000437147c25 */ /* 0x000fe2000f8e0014 */
[----:B------:R-:W-:-:S02]  /*16040*/  ULDC.64 UR4, c[0x0][0xaf0] ;  /* 0x0002bc0000047ab9 */ /* 0x000fc40000000a00 */
[----:B------:R-:W5:Y:S01]  /*16050*/  LD.E.128 R36, desc[UR38][R36.64] ;  /* 0x0000002624247980 */ /* 0x000f62000c101d00 */
[----:B------:R-:W-:Y:S01]  /*16060*/  IMAD.MOV.U32 R3, RZ, RZ, R40 ;  /* 0x000000ffff037224 */ /* 0x000fe200078e0028 */
[----:B0-----:R-:W-:Y:S01]  /*16070*/  @P1 SHF.R.U32.HI R3, RZ, R45, R0 ;  /* 0x0000002dff031219 */ /* 0x001fe20000011600 */
[----:B------:R-:W-:Y:S01]  /*16080*/  IMAD.IADD R21, R21, 0x1, R43 ;  /* 0x0000000115157824 */ /* 0x000fe200078e022b */
[----:B------:R-:W-:Y:S01]  /*16090*/  @!PT LDS RZ, [RZ] ;  /* 0x00000000fffff984 */ /* 0x000fe20000000800 */
[----:B------:R-:W-:Y:S01]  /*160a0*/  @!PT LDS RZ, [RZ] ;  /* 0x00000000fffff984 */ /* 0x000fe20000000800 */
[----:B------:R-:W-:Y:S01]  /*160b0*/  @!PT LDS RZ, [RZ] ;  /* 0x00000000fffff984 */ /* 0x000fe20000000800 */
[----:B------:R-:W-:Y:S01]  /*160c0*/  @!PT LDS RZ, [RZ] ;  /* 0x00000000fffff984 */ /* 0x000fe20000000800 */
[----:B------:R0:W-:Y:S06]  /*160d0*/  MEMBAR.ALL.CTA ;  /* 0x0000000000007992 */ /* 0x0001ec0000008000 */
[----:B0-----:R-:W0:Y:S01]  /*160e0*/  FENCE.VIEW.ASYNC.S ;  /* 0x00000000000073c6 */ /* 0x001e220000000000 */
[----:B------:R-:W-:Y:S01]  /*160f0*/  IMAD R48, R48, UR4, RZ ;  /* 0x0000000430307c24 */ /* 0x000fe2000f8e02ff */
[----:B------:R-:W-:Y:S01]  /*16100*/  SHF.R.S32.HI R0, RZ, 0x1f, R3 ;  /* 0x0000001fff007819 */ /* 0x000fe20000011403 */
[----:B------:R-:W-:-:S04]  /*16110*/  IMAD.WIDE.U32 R20, R49, UR4, R20 ;  /* 0x0000000431147c25 */ /* 0x000fc8000f8e0014 */
        /* <DEDUP_REMOVED lines=13> */
[----:B------:R-:W-:Y:S01]  /*161f0*/  IMAD.WIDE.U32 R20, R41, UR4, R20 ;  /* 0x0000000429147c25 */ /* 0x000fe2000f8e0014 */
[----:B------:R-:W-:-:S03]  /*16200*/  ULDC.64 UR4, c[0x0][0xa80] ;  /* 0x0002a00000047ab9 */ /* 0x000fc60000000a00 */
[----:B------:R-:W-:Y:S01]  /*16210*/  IMAD.IADD R3, R21, 0x1, R3 ;  /* 0x0000000115037824 */ /* 0x000fe200078e0203 */
[----:B------:R-:W-:Y:S01]  /*16220*/  LEA R46, P0, R20, UR4, 0x1 ;  /* 0x00000004142e7c11 */ /* 0x000fe2000f8008ff */
[----:B------:R-:W-:-:S03]  /*16230*/  IMAD.IADD R49, R53, 0x1, R54 ;  /* 0x0000000135317824 */ /* 0x000fc600078e0236 */
[----:B------:R-:W-:Y:S02]  /*16240*/  LEA.HI.X R47, R20, UR5, R3, 0x1, P0 ;  /* 0x00000005142f7c11 */ /* 0x000fe400080f0c03 */
[----:B------:R-:W-:Y:S01]  /*16250*/  ISETP.GE.AND P0, PT, R49, R50, PT ;  /* 0x000000323100720c */ /* 0x000fe20003f06270 */
[----:B------:R-:W-:Y:S01]  /*16260*/  VIADD R0, R2, 0x2d820 ;  /* 0x0002d82002007836 */ /* 0x000fe20000000000 */
[C---:B------:R-:W-:Y:S01]  /*16270*/  IADD3 R53, R32.reuse, 0x20, RZ ;  /* 0x0000002020357810 */ /* 0x040fe20007ffe0ff */
[----:B------:R-:W-:-:S03]  /*16280*/  VIADD R51, R32, 0x40 ;  /* 0x0000004020337836 */ /* 0x000fc60000000000 */
[----:B------:R-:W-:Y:S01]  /*16290*/  PRMT R0, RZ, 0x654, R0 ;  /* 0x00000654ff007816 */ /* 0x000fe20000000000 */
[----:B0-----:R0:W1:Y:S03]  /*162a0*/  SHFL.IDX PT, R40, R46, RZ, 0x1c1f ;  /* 0x001c1fff2e287589 */ /* 0x00106600000e0000 */
[----:B------:R2:W-:Y:S01]  /*162b0*/  SYNCS.ARRIVE.TRANS64.RED.A1T0 RZ, [R0+URZ], RZ ;  /* 0x000000ff00ff79a7 */ /* 0x0005e2000810043f */
[----:B------:R0:W3:Y:S01]  /*162c0*/  SHFL.IDX PT, R41, R47, RZ, 0x1c1f ;  /* 0x001c1fff2f297589 */ /* 0x0000e200000e0000 */
[----:B------:R-:W-:Y:S02]  /*162d0*/  SHF.R.S32.HI R48, RZ, 0x1f, R53 ;  /* 0x0000001fff307819 */ /* 0x000fe40000011435 */
[----:B--2---:R-:W-:Y:S01]  /*162e0*/  SHF.R.S32.HI R0, RZ, 0x1f, R51 ;  /* 0x0000001fff007819 */ /* 0x004fe20000011433 */
[----:B0-----:R-:W-:Y:S06]  /*162f0*/  @P0 BRA `(.L_x_12455) ;  /* 0x0000000000300947 */ /* 0x001fec0003800000 */
[----:B------:R-:W-:Y:S02]  /*16300*/  ULDC UR4, c[0x0][0xac8] ;  /* 0x0002b20000047ab9 */ /* 0x000fe40000000800 */
[----:B------:R-:W-:Y:S02]  /*16310*/  ISETP.GE.AND P1, PT, R53, UR4, PT ;  /* 0x0000000435007c0c */ /* 0x000fe4000bf26270 */
[----:B------:R-:W-:Y:S02]  /*16320*/  ISETP.GE.AND P2, PT, R51, UR4, PT ;  /* 0x0000000433007c0c */ /* 0x000fe4000bf46270 */
[----:B------:R-:W-:-:S09]  /*16330*/  ISETP.GE.AND P0, PT, R32, UR4, PT ;  /* 0x0000000420007c0c */ /* 0x000fd2000bf06270 */
[-C--:B-1----:R-:W-:Y:S02]  /*16340*/  @!P1 LEA R42, P3, R53, R40.reuse, 0x1 ;  /* 0x00000028352a9211 */ /* 0x082fe400078608ff */
[----:B------:R-:W-:Y:S02]  /*16350*/  @!P2 LEA R44, P4, R51, R40, 0x1 ;  /* 0x00000028332ca211 */ /* 0x000fe400078808ff */
[----:B---3--:R-:W-:Y:S01]  /*16360*/  @!P0 IMAD.WIDE R20, R32, 0x2, R40 ;  /* 0x0000000220148825 */ /* 0x008fe200078e0228 */
[-C--:B------:R-:W-:Y:S02]  /*16370*/  @!P1 LEA.HI.X R43, R53, R41.reuse, R48, 0x1, P3 ;  /* 0x00000029352b9211 */ /* 0x080fe400018f0c30 */
[----:B------:R-:W-:Y:S02]  /*16380*/  @!P2 LEA.HI.X R45, R51, R41, R0, 0x1, P4 ;  /* 0x00000029332da211 */ /* 0x000fe400020f0c00 */
[----:B-----5:R0:W-:Y:S04]  /*16390*/  @!P0 ST.E.128 desc[UR38][R20.64], R4 ;  /* 0x0000000414008985 */ /* 0x0201e8000c101d26 */
[----:B------:R0:W-:Y:S04]  /*163a0*/  @!P1 ST.E.128 desc[UR38][R42.64], R12 ;  /* 0x0000000c2a009985 */ /* 0x0001e8000c101d26 */
[----:B------:R0:W-:Y:S02]  /*163b0*/  @!P2 ST.E.128 desc[UR38][R44.64], R28 ;  /* 0x0000001c2c00a985 */ /* 0x0001e4000c101d26 */
.L_x_12455:
[----:B------:R-:W-:Y:S05]  /*163c0*/  BSYNC B1 ;  /* 0x0000000000017941 */ /* 0x000fea0003800000 */
.L_x_12454:
[----:B------:R-:W-:Y:S01]  /*163d0*/  VIADD R3, R49, 0x60 ;  /* 0x0000006031037836 */ /* 0x000fe20000000000 */
[----:B0----5:R0:W2:Y:S04]  /*163e0*/  SHFL.IDX PT, R7, R47, 0x1, 0x1c1f ;  /* 0x003c1f002f077f89 */ /* 0x0210a800000e0000 */
[----:B------:R-:W-:Y:S01]  /*163f0*/  ISETP.GE.AND P0, PT, R3, R50, PT ;  /* 0x000000320300720c */ /* 0x000fe20003f06270 */
[----:B------:R0:W4:-:S12]  /*16400*/  SHFL.IDX PT, R6, R46, 0x1, 0x1c1f ;  /* 0x003c1f002e067f89 */ /* 0x00011800000e0000 */
[----:B0-----:R-:W-:Y:S05]  /*16410*/  @P0 BRA `(.L_x_12456) ;  /* 0x0000000800d80947 */ /* 0x001fea0003800000 */
[----:B------:R-:W-:Y:S02]  /*16420*/  ULDC UR4, c[0x0][0xac8] ;  /* 0x0002b20000047ab9 */ /* 0x000fe40000000800 */
[----:B------:R-:W-:Y:S02]  /*16430*/  ISETP.GE.AND P2, PT, R53, UR4, PT ;  /* 0x0000000435007c0c */ /* 0x000fe4000bf46270 */
[----:B------:R-:W-:-:S11]  /*16440*/  ISETP.GE.AND P1, PT, R32, UR4, PT ;  /* 0x0000000420007c0c */ /* 0x000fd6000bf26270 */
[C---:B----4-:R-:W-:Y:S02]  /*16450*/  @!P2 LEA R12, P0, R53.reuse, R6, 0x1 ;  /* 0x00000006350ca211 */ /* 0x050fe400078008ff */
[----:B--2---:R-:W-:Y:S02]  /*16460*/  @!P1 IMAD.WIDE R4, R32, 0x2, R6 ;  /* 0x0000000220049825 */ /* 0x004fe400078e0206 */
        /* <DEDUP_REMOVED lines=9> */
.L_x_12452:
[C---:B------:R-:W-:Y:S01]  /*16500*/  IMAD.SHL.U32 R6, R52.reuse, 0x4, RZ ;  /* 0x0000000434067824 */ /* 0x040fe200078e00ff */
[----:B------:R-:W-:Y:S01]  /*16510*/  ULDC.64 UR4, c[0x0][0xc00] ;  /* 0x0003000000047ab9 */ /* 0x000fe20000000a00 */
[----:B------:R-:W-:Y:S01]  /*16520*/  SHF.L.U64.HI R3, R52, 0x2, R29 ;  /* 0x0000000234037819 */ /* 0x000fe2000001021d */
[----:B------:R-:W-:Y:S01]  /*16530*/  IMAD.MOV.U32 R0, RZ, RZ, RZ ;  /* 0x000000ffff007224 */ /* 0x000fe200078e00ff */
[----:B------:R-:W-:Y:S01]  /*16540*/  ISETP.NE.U32.AND P0, PT, RZ, UR4, PT ;  /* 0x00000004ff007c0c */ /* 0x000fe2000bf05070 */
[----:B------:R-:W3:Y:S01]  /*16550*/  LDC R25, c[0x0][0xbe8] ;  /* 0x0002fa00ff197b82 */ /* 0x000ee20000000800 */
[----:B------:R-:W-:Y:S02]  /*16560*/  IADD3 R4, P1, R6, UR4, RZ ;  /* 0x0000000406047c10 */ /* 0x000fe4000ff3e0ff */
[----:B------:R-:W-:Y:S02]  /*16570*/  ISETP.NE.AND.EX P0, PT, RZ, UR5, PT, P0 ;  /* 0x00000005ff007c0c */ /* 0x000fe4000bf05300 */
[----:B------:R-:W-:Y:S01]  /*16580*/  IADD3.X R5, R3, UR5, RZ, P1, !PT ;  /* 0x0000000503057c10 */ /* 0x000fe20008ffe4ff */
[----:B------:R-:W-:-:S02]  /*16590*/  ULDC.64 UR4, c[0x0][0xc08] ;  /* 0x0003020000047ab9 */ /* 0x000fc40000000a00 */
[----:B------:R-:W-:-:S04]  /*165a0*/  ISETP.NE.U32.AND P1, PT, RZ, UR4, PT ;  /* 0x00000004ff007c0c */ /* 0x000fc8000bf25070 */
[----:B------:R-:W-:-:S04]  /*165b0*/  ISETP.NE.AND.EX P1, PT, RZ, UR5, PT, P1 ;  /* 0x00000005ff007c0c */ /* 0x000fc8000bf25310 */
[----:B------:R0:W5:Y:S01]  /*165c0*/  @P0 LDG.E R0, desc[UR38][R4.64] ;  /* 0x0000002604000981 */ /* 0x000162000c1e1900 */
[----:B------:R-:W2:Y:S08]  /*165d0*/  S2R R10, SR_TID.X ;  /* 0x00000000000a7919 */ /* 0x000eb00000002100 */
[----:B------:R-:W-:Y:S01]  /*165e0*/  @P1 IADD3 R6, P2, R6, UR4, RZ ;  /* 0x0000000406061c10 */ /* 0x000fe2000ff5e0ff */
[----:B------:R-:W-:-:S02]  /*165f0*/  ULDC UR4, c[0x0][0xa88] ;  /* 0x0002a20000047ab9 */ /* 0x000fc40000000800 */
[----:B------:R-:W-:Y:S01]  /*16600*/  IMAD.U32 R8, RZ, RZ, UR4 ;  /* 0x00000004ff087e24 */ /* 0x000fe2000f8e00ff */
[----:B------:R-:W-:-:S05]  /*16610*/  @P1 IADD3.X R7, R3, UR5, RZ, P2, !PT ;  /* 0x0000000503071c10 */ /* 0x000fca00097fe4ff */
[----:B------:R0:W5:Y:S01]  /*16620*/  @P1 LDG.E R8, desc[UR38][R6.64] ;  /* 0x0000002606081981 */ /* 0x000162000c1e1900 */
[----:B---3--:R-:W-:-:S13]  /*16630*/  ISETP.NE.AND P2, PT, R25, 0x1, PT ;  /* 0x000000011900780c */ /* 0x008fda0003f45270 */
[----:B------:R-:W3:Y:S01]  /*16640*/  @P2 LDC R14, c[0x0][0xbec] ;  /* 0x0002fb00ff0e2b82 */ /* 0x000ee20000000800 */
[----:B--2---:R-:W-:-:S07]  /*16650*/  IADD3 R24, R10, -0x80, RZ ;  /* 0xffffff800a187810 */ /* 0x004fce0007ffe0ff */
[----:B------:R-:W2:Y:S01]  /*16660*/  @P2 LDC R27, c[0x0][0xbf0] ;  /* 0x0002fc00ff1b2b82 */ /* 0x000ea20000000800 */
[----:B------:R-:W-:Y:S01]  /*16670*/  ISETP.GE.AND P3, PT, R24, 0xc0, PT ;  /* 0x000000c01800780c */ /* 0x000fe20003f66270 */
[----:B0-----:R-:W-:-:S12]  /*16680*/  @P1 BRA `(.L_x_12457) ;  /* 0x0000000000101947 */ /* 0x001fd80003800000 */
[----:B------:R-:W-:Y:S05]  /*16690*/  @!P0 BRA `(.L_x_12457) ;  /* 0x00000000000c8947 */ /* 0x000fea0003800000 */
[----:B------:R-:W4:Y:S04]  /*166a0*/  LDG.E R3, desc[UR38][R4.64] ;  /* 0x0000002604037981 */ /* 0x000f28000c1e1900 */
[----:B-----5:R-:W4:Y:S02]  /*166b0*/  LDG.E R8, desc[UR38][R4.64+0x4] ;  /* 0x0000042604087981 */ /* 0x020f24000c1e1900 */
[----:B----4-:R-:W-:-:S07]  /*166c0*/  IMAD.IADD R8, R8, 0x1, -R3 ;  /* 0x0000000108087824 */ /* 0x010fce00078e0a03 */
.L_x_12457:
[----:B------:R-:W3:Y:S04]  /*166d0*/  LDL R20, [R1+0x9c] ;  /* 0x00009c0001147983 */ /* 0x000ee80000100800 */
[----:B------:R0:W5:Y:S01]  /*166e0*/  LDL R26, [R1+0x84] ;  /* 0x00008400011a7983 */ /* 0x0001620000100800 */
[----:B------:R-:W-:Y:S01]  /*166f0*/  BSSY B1, `(.L_x_12458) ;  /* 0x000002c000017945 */ /* 0x000fe20003800000 */
[----:B----4-:R-:W-:Y:S02]  /*16700*/  SEL R13, R52, RZ, !P0 ;  /* 0x000000ff340d7207 */ /* 0x010fe40004000000 */
[----:B------:R-:W-:Y:S02]  /*16710*/  SEL R29, R29, RZ, !P0 ;  /* 0x000000ff1d1d7207 */ /* 0x000fe40004000000 */
[----:B-----5:R-:W-:-:S02]  /*16720*/  SHF.R.S32.HI R11, RZ, 0x1f, R0 ;  /* 0x0000001fff0b7819 */ /* 0x020fc40000011400 */
[----:B---3--:R-:W-:Y:S01]  /*16730*/  SHF.R.S32.HI R12, RZ, 0x1f, R20 ;  /* 0x0000001fff0c7819 */ /* 0x008fe20000011414 */
[----:B0-----:R-:W-:Y:S06]  /*16740*/  @P3 BRA `(.L_x_12459) ;  /* 0x0000000000983947 */ /* 0x001fec0003800000 */
[----:B------:R-:W0:Y:S01]  /*16750*/  LDC R9, c[0x0][0xbe8] ;  /* 0x0002fa00ff097b82 */ /* 0x000e220000000800 */
[----:B------:R-:W-:Y:S01]  /*16760*/  IADD3 R10, R26, -0x80, R10 ;  /* 0xffffff801a0a7810 */ /* 0x000fe20007ffe00a */
[----:B0-----:R-:W-:-:S05]  /*16770*/  IMAD R3, R8, R9, RZ ;  /* 0x0000000908037224 */ /* 0x001fca00078e02ff */
        /* <DEDUP_REMOVED lines=14> */
[----:B------:R-:W3:Y:S01]  /*16860*/  @P0 LDC R21, c[0x0][0xbf0] ;  /* 0x0002fc00ff150b82 */ /* 0x000ee20000000800 */
[----:B0-----:R-:W-:-:S05]  /*16870*/  @P0 IMAD.HI.U32 R6, R10, R15, RZ ;  /* 0x0000000f0a060227 */ /* 0x001fca00078e00ff */
[----:B---3--:R-:W-:Y:S01]  /*16880*/  @P0 SHF.R.U32.HI R3, RZ, R21, R6 ;  /* 0x00000015ff030219 */ /* 0x008fe20000011606 */
        /* <DEDUP_REMOVED lines=18> */
.L_x_12459:
[----:B------:R-:W-:Y:S05]  /*169b0*/  BSYNC B1 ;  /* 0x0000000000017941 */ /* 0x000fea0003800000 */
.L_x_12458:
        /* <DEDUP_REMOVED lines=11> */
[----:B------:R-:W-:Y:S01]  /*16a70*/  IMAD.IADD R10, R24, 0x1, -R10 ;  /* 0x00000001180a7824 */ /* 0x000fe200078e0a0a */
[----:B------:R-:W-:Y:S01]  /*16a80*/  IADD3 R5, R5, R3, RZ ;  /* 0x0000000305057210 */ /* 0x000fe20007ffe0ff */
[----:B------:R-:W-:Y:S02]  /*16a90*/  IMAD R6, R12, UR4, RZ ;  /* 0x000000040c067c24 */ /* 0x000fe4000f8e02ff */
[----:B------:R-:W-:Y:S02]  /*16aa0*/  IMAD R0, R10, 0x60, R21 ;  /* 0x000000600a007824 */ /* 0x000fe400078e0215 */
[----:B------:R-:W-:Y:S02]  /*16ab0*/  IMAD R7, R20, UR5, R6 ;  /* 0x0000000514077c24 */ /* 0x000fe4000f8e0206 */
[----:B------:R-:W-:Y:S02]  /*16ac0*/  IMAD.IADD R9, R26, 0x1, R0 ;  /* 0x000000011a097824 */ /* 0x000fe400078e0200 */
[----:B------:R-:W-:Y:S01]  /*16ad0*/  IMAD.WIDE.U32 R4, R20, UR4, R4 ;  /* 0x0000000414047c25 */ /* 0x000fe2000f8e0004 */
[----:B------:R-:W-:-:S03]  /*16ae0*/  ULDC.64 UR4, c[0x0][0xaf0] ;  /* 0x0002bc0000047ab9 */ /* 0x000fc60000000a00 */
[----:B------:R-:W-:-:S04]  /*16af0*/  @P2 IMAD.HI.U32 R0, R9, R14, RZ ;  /* 0x0000000e09002227 */ /* 0x000fc800078e00ff */
[----:B------:R-:W-:Y:S01]  /*16b00*/  IMAD.MOV.U32 R3, RZ, RZ, R9 ;  /* 0x000000ffff037224 */ /* 0x000fe200078e0009 */
[----:B--2---:R-:W-:Y:S01]  /*16b10*/  @P2 SHF.R.U32.HI R3, RZ, R27, R0 ;  /* 0x0000001bff032219 */ /* 0x004fe20000011600 */
        /* <DEDUP_REMOVED lines=19> */
[----:B------:R-:W-:Y:S01]  /*16c50*/  IMAD.SHL.U32 R9, R10, 0x8, RZ ;  /* 0x000000080a097824 */ /* 0x000fe200078e00ff */
[C---:B------:R-:W-:Y:S01]  /*16c60*/  LEA R0, P0, R4.reuse, UR4, 0x1 ;  /* 0x0000000404007c11 */ /* 0x040fe2000f8008ff */
[----:B------:R-:W-:Y:S01]  /*16c70*/  UMOV UR4, 0xffffffff ;  /* 0xffffffff00047882 */ /* 0x000fe20000000000 */
[----:B------:R-:W-:Y:S01]  /*16c80*/  IADD3 R3, R5, R3, RZ ;  /* 0x0000000305037210 */ /* 0x000fe20007ffe0ff */
[C---:B------:R-:W-:Y:S02]  /*16c90*/  VIADD R10, R9.reuse, 0x20 ;  /* 0x00000020090a7836 */ /* 0x040fe40000000000 */
[----:B------:R-:W-:Y:S01]  /*16ca0*/  VIADD R7, R9, 0x40 ;  /* 0x0000004009077836 */ /* 0x000fe20000000000 */
[----:B------:R-:W-:Y:S02]  /*16cb0*/  LEA.HI.X R4, R4, UR5, R3, 0x1, P0 ;  /* 0x0000000504047c11 */ /* 0x000fe400080f0c03 */
[----:B------:R-:W-:-:S02]  /*16cc0*/  SHF.R.S32.HI R20, RZ, 0x1f, R10 ;  /* 0x0000001fff147819 */ /* 0x000fc4000001140a */
[----:B------:R-:W-:Y:S01]  /*16cd0*/  SHF.R.S32.HI R24, RZ, 0x1f, R7 ;  /* 0x0000001fff187819 */ /* 0x000fe20000011407 */
[----:B------:R-:W-:Y:S06]  /*16ce0*/  BRA.DIV UR4, `(.L_x_12460) ;  /* 0x0000007e04747947 */ /* 0x000fec000b800000 */
[----:B------:R0:W2:Y:S04]  /*16cf0*/  SHFL.IDX PT, R3, R4, RZ, 0x1c1f ;  /* 0x001c1fff04037589 */ /* 0x0000a800000e0000 */
[----:B------:R0:W3:Y:S02]  /*16d00*/  SHFL.IDX PT, R14, R0, RZ, 0x1c1f ;  /* 0x001c1fff000e7589 */ /* 0x0000e400000e0000 */
.L_x_12622:
[----:B------:R-:W-:Y:S01]  /*16d10*/  IMAD R25, R8, R25, RZ ;  /* 0x0000001908197224 */ /* 0x000fe200078e02ff */
[----:B------:R-:W-:Y:S01]  /*16d20*/  BSSY B1, `(.L_x_12461) ;  /* 0x0000011000017945 */ /* 0x000fe20003800000 */
[----:B------:R-:W-:-:S05]  /*16d30*/  IMAD.IADD R6, R21, 0x1, R26 ;  /* 0x0000000115067824 */ /* 0x000fca00078e021a */
[----:B------:R-:W-:-:S13]  /*16d40*/  ISETP.GE.AND P0, PT, R6, R25, PT ;  /* 0x000000190600720c */ /* 0x000fda0003f06270 */
[----:B------:R-:W-:Y:S05]  /*16d50*/  @P0 BRA `(.L_x_12462) ;  /* 0x0000000000340947 */ /* 0x000fea0003800000 */
[----:B------:R-:W-:Y:S02]  /*16d60*/  ULDC UR4, c[0x0][0xac8] ;  /* 0x0002b20000047ab9 */ /* 0x000fe40000000800 */
[----:B------:R-:W-:Y:S02]  /*16d70*/  ISETP.GE.AND P2, PT, R9, UR4, PT ;  /* 0x0000000409007c0c */ /* 0x000fe4000bf46270 */
[----:B------:R-:W-:Y:S02]  /*16d80*/  ISETP.GE.AND P3, PT, R10, UR4, PT ;  /* 0x000000040a007c0c */ /* 0x000fe4000bf66270 */
[----:B------:R-:W-:-:S09]  /*16d90*/  ISETP.GE.AND P4, PT, R7, UR4, PT ;  /* 0x0000000407007c0c */ /* 0x000fd2000bf86270 */
[----:B--2---:R-:W-:Y:S02]  /*16da0*/  @!P2 IMAD.MOV.U32 R15, RZ, RZ, R3 ;  /* 0x000000ffff0fa224 */ /* 0x004fe400078e0003 */
[CC--:B---3--:R-:W-:Y:S02]  /*16db0*/  @!P3 LEA R26, P0, R10.reuse, R14.reuse, 0x1 ;  /* 0x0000000e0a1ab211 */ /* 0x0c8fe400078008ff */
[----:B------:R-:W-:Y:S01]  /*16dc0*/  @!P4 LEA R28, P1, R7, R14, 0x1 ;  /* 0x0000000e071cc211 */ /* 0x000fe200078208ff */
[----:B------:R-:W-:Y:S01]  /*16dd0*/  @!P2 IMAD.WIDE R12, R9, 0x2, R14 ;  /* 0x00000002090ca825 */ /* 0x000fe200078e020e */
[-C--:B------:R-:W-:Y:S02]  /*16de0*/  @!P3 LEA.HI.X R27, R10, R3.reuse, R20, 0x1, P0 ;  /* 0x000000030a1bb211 */ /* 0x080fe400000f0c14 */
[----:B------:R-:W-:Y:S02]  /*16df0*/  @!P4 LEA.HI.X R29, R7, R3, R24, 0x1, P1 ;  /* 0x00000003071dc211 */ /* 0x000fe400008f0c18 */
[----:B------:R4:W-:Y:S04]  /*16e00*/  @!P2 ST.E.128 desc[UR38][R12.64], RZ ;  /* 0x000000ff0c00a985 */ /* 0x0009e8000c101d26 */
[----:B------:R4:W-:Y:S04]  /*16e10*/  @!P3 ST.E.128 desc[UR38][R26.64], RZ ;  /* 0x000000ff1a00b985 */ /* 0x0009e8000c101d26 */
[----:B------:R4:W-:Y:S02]  /*16e20*/  @!P4 ST.E.128 desc[UR38][R28.64], RZ ;  /* 0x000000ff1c00c985 */ /* 0x0009e4000c101d26 */
.L_x_12462:
[----:B------:R-:W-:Y:S05]  /*16e30*/  BSYNC B1 ;  /* 0x0000000000017941 */ /* 0x000fea0003800000 */
.L_x_12461:
[----:B------:R-:W-:-:S03]  /*16e40*/  UMOV UR4, 0xffffffff ;  /* 0xffffffff00047882 */ /* 0x000fc60000000000 */
[----:B------:R-:W-:Y:S05]  /*16e50*/  BRA.DIV UR4, `(.L_x_12463) ;  /* 0x0000007e044c7947 */ /* 0x000fea000b800000 */
[----:B--2---:R2:W0:Y:S04]  /*16e60*/  SHFL.IDX PT, R3, R4, 0x1, 0x1c1f ;  /* 0x003c1f0004037f89 */ /* 0x00442800000e0000 */
[----:B---3--:R2:W3:Y:S02]  /*16e70*/  SHFL.IDX PT, R14, R0, 0x1, 0x1c1f ;  /* 0x003c1f00000e7f89 */ /* 0x0084e400000e0000 */
.L_x_12626:
        /* <DEDUP_REMOVED lines=16> */
.L_x_12456:
[----:B------:R-:W-:Y:S05]  /*16f80*/  BSYNC B0 ;  /* 0x0000000000007941 */ /* 0x000fea0003800000 */
.L_x_12451:
[----:B------:R-:W-:Y:S02]  /*16f90*/  ULDC UR4, c[0x0][0xc3c] ;  /* 0x00030f0000047ab9 */ /* 0x000fe40000000800 */
[----:B-1----:R-:W-:-:S13]  /*16fa0*/  ISETP.GE.AND P0, PT, R35, UR4, PT ;  /* 0x0000000423007c0c */ /* 0x002fda000bf06270 */
[----:B------:R-:W-:Y:S05]  /*16fb0*/  @!P0 BRA `(.L_x_12464) ;  /* 0xfffffea400488947 */ /* 0x000fea000383ffff */
[----:B------:R-:W-:Y:S05]  /*16fc0*/  BRA `(.L_x_12309) ;  /* 0x0000006c00c47947 */ /* 0x000fea0003800000 */
.L_x_12307:
[----:B------:R-:W-:-:S08]  /*16fd0*/  NOP ;  /* 0x0000000000007918 */ /* 0x000fd00000000000 */
[----:B------:R-:W0:-:S00]  /*16fe0*/  USETMAXREG.DEALLOC.CTAPOOL 0x20 ;  /* 0x00000020000079c8 */ /* 0x000e0000080e0500 */
[----:B0-----:R-:W2:Y:S01]  /*16ff0*/  LDL.LU R2, [R1] ;  /* 0x0000000001027983 */ /* 0x001ea20000300800 */
[----:B------:R-:W-:-:S06]  /*17000*/  LOP3.LUT R0, R0, 0x3, RZ, 0xc0, !PT ;  /* 0x0000000300007812 */ /* 0x000fcc00078ec0ff */
[----:B------:R-:W0:Y:S02]  /*17010*/  SHFL.IDX PT, R0, R0, RZ, 0x1f ;  /* 0x00001fff00007589 */ /* 0x000e2400000e0000 */
[----:B0-----:R-:W-:Y:S02]  /*17020*/  ISETP.NE.AND P0, PT, R0, RZ, PT ;  /* 0x000000ff0000720c */ /* 0x001fe40003f05270 */
[----:B------:R-:W-:Y:S02]  /*17030*/  MOV R0, RZ ;  /* 0x000000ff00007202 */ /* 0x000fe40000000f00 */
[----:B--2---:R-:W-:-:S09]  /*17040*/  LOP3.LUT R2, R2, 0xffffffef, RZ, 0xc0, !PT ;  /* 0xffffffef02027812 */ /* 0x004fd200078ec0ff */
        /* <DEDUP_REMOVED lines=10> */
.L_x_12465:
[----:B0-----:R-:W0:Y:S01]  /*170f0*/  S2R R2, SR_TID.X ;  /* 0x0000000000027919 */ /* 0x001e220000002100 */
        /* <DEDUP_REMOVED lines=41> */
.L_x_12471:
        /* <DEDUP_REMOVED lines=12> */
.L_x_12470:
[----:B------:R-:W-:Y:S05]  /*17450*/  BSYNC B0 ;  /* 0x0000000000007941 */ /* 0x000fea0003800000 */
.L_x_12469:
        /* <DEDUP_REMOVED lines=21> */
.L_x_12467:
        /* <DEDUP_REMOVED lines=21> */
.L_x_12472:
        /* <DEDUP_REMOVED lines=55> */
[----:B------:R-:W-:-:S03]  /*17a70*/  IMAD R18, R2, R7, R3 ;  /* 0x0000000702127224 */ /* 0x000fc600078e0203 */
[----:B------:R-:W-:Y:S01]  /*17a80*/  IADD3 R17, R0, R17, RZ ;  /* 0x0000001100117210 */ /* 0x000fe20007ffe0ff */
[----:B------:R-:W-:Y:S06]  /*17a90*/  BRA `(.L_x_12473) ;  /* 0x00000000000c7947 */ /* 0x000fec0003800000 */
.L_x_12468:
[----:B------:R-:W-:Y:S02]  /*17aa0*/  IMAD.MOV.U32 R17, RZ, RZ, RZ ;  /* 0x000000ffff117224 */ /* 0x000fe400078e00ff */
[----:B------:R-:W-:Y:S02]  /*17ab0*/  IMAD.U32 R16, RZ, RZ, UR6 ;  /* 0x00000006ff107e24 */ /* 0x000fe4000f8e00ff */
[----:B------:R-:W-:-:S07]  /*17ac0*/  IMAD.MOV.U32 R18, RZ, RZ, RZ ;  /* 0x000000ffff127224 */ /* 0x000fce00078e00ff */
.L_x_12473:
[----:B------:R-:W-:-:S13]  /*17ad0*/  ISETP.NE.AND P0, PT, R5, RZ, PT ;  /* 0x000000ff0500720c */ /* 0x000fda0003f05270 */
[----:B------:R-:W0:Y:S01]  /*17ae0*/  @!P0 S2R R3, SR_CgaCtaId ;  /* 0x0000000000038919 */ /* 0x000e220000008800 */
[----:B------:R-:W-:-:S04]  /*17af0*/  @!P0 MOV R0, 0x400 ;  /* 0x0000040000008802 */ /* 0x000fc80000000f00 */
[----:B0-----:R-:W-:-:S05]  /*17b00*/  @!P0 LEA R0, R3, R0, 0x18 ;  /* 0x0000000003008211 */ /* 0x001fca00078ec0ff */
[----:B------:R0:W-:Y:S01]  /*17b10*/  @!P0 STS.128 [R0+0x2d8d0], R16 ;  /* 0x02d8d01000008388 */ /* 0x0001e20000000c00 */
[----:B------:R-:W-:Y:S06]  /*17b20*/  BAR.ARV 0x5, 0x200 ;  /* 0x0148000000007b1d */ /* 0x000fec0000002000 */
.L_x_12466:
        /* <DEDUP_REMOVED lines=10> */
[----:B------:R-:W-:Y:S01]  /*17bd0*/  MOV R27, RZ ;  /* 0x000000ff001b7202 */ /* 0x000fe20000000f00 */
[----:B------:R-:W-:Y:S01]  /*17be0*/  IMAD.MOV.U32 R25, RZ, RZ, RZ ;  /* 0x000000ffff197224 */ /* 0x000fe200078e00ff */
[----:B------:R-:W-:Y:S01]  /*17bf0*/  ULDC.64 UR42, c[0x0][0x198] ;  /* 0x00006600002a7ab9 */ /* 0x000fe20000000a00 */
[----:B------:R-:W-:Y:S01]  /*17c00*/  IMAD.MOV.U32 R29, RZ, RZ, 0x1 ;  /* 0x00000001ff1d7424 */ /* 0x000fe200078e00ff */
        /* <DEDUP_REMOVED lines=15> */
[----:B------:R-:W-:-:S03]  /*17d00*/  SHF.R.U32.HI R3, RZ, 0x2, R6 ;  /* 0x00000002ff037819 */ /* 0x000fc60000011606 */
[----:B------:R-:W-:Y:S01]  /*17d10*/  STL [R1+0x14], R5 ;  /* 0x0000140501007387 */ /* 0x000fe20000100800 */
[----:B------:R-:W-:-:S03]  /*17d20*/  LOP3.LUT R2, R2, 0x60, RZ, 0xc0, !PT ;  /* 0x0000006002027812 */ /* 0x000fc600078ec0ff */
[----:B------:R0:W-:Y:S04]  /*17d30*/  STL [R1+0x4], R4 ;  /* 0x0000040401007387 */ /* 0x0001e80000100800 */
[----:B------:R1:W-:Y:S01]  /*17d40*/  STL [R1+0x48], RZ ;  /* 0x000048ff01007387 */ /* 0x0003e20000100800 */
[----:B0-----:R-:W-:Y:S02]  /*17d50*/  LOP3.LUT R4, R3, R2, RZ, 0xfc, !PT ;  /* 0x0000000203047212 */ /* 0x001fe400078efcff */
[C---:B------:R-:W-:Y:S02]  /*17d60*/  LOP3.LUT R3, R0.reuse, 0x20, RZ, 0xfc, !PT ;  /* 0x0000002000037812 */ /* 0x040fe400078efcff */
[----:B------:R-:W-:Y:S01]  /*17d70*/  LOP3.LUT R2, R0, 0x40, RZ, 0xfc, !PT ;  /* 0x0000004000027812 */ /* 0x000fe200078efcff */
[----:B------:R-:W-:-:S05]  /*17d80*/  IMAD R0, R5, 0x2, R22 ;  /* 0x0000000205007824 */ /* 0x000fca00078e0216 */
[----:B------:R1:W-:Y:S02]  /*17d90*/  STL [R1+0x30], R0 ;  /* 0x0000300001007387 */ /* 0x0003e40000100800 */
.L_x_12575:
        /* <DEDUP_REMOVED lines=46> */
[----:B0-----:R-:W-:Y:S02]  /*18080*/  IMAD.U32 R6, RZ, RZ, UR5 ;  /* 0x00000005ff067e24 */ /* 0x001fe4000f8e00ff */
[----:B------:R-:W-:Y:S01]  /*18090*/  IMAD.U32 R7, RZ, RZ, UR4 ;  /* 0x00000004ff077e24 */ /* 0x000fe2000f8e00ff */
[----:B---3--:R0:W-:Y:S04]  /*180a0*/  STL [R1+0x40], R8 ;  /* 0x0000400801007387 */ /* 0x0081e80000100800 */
[----:B--2---:R0:W-:Y:S01]  /*180b0*/  STL [R1+0x28], R10 ;  /* 0x0000280a01007387 */ /* 0x0041e20000100800 */
[----:B------:R-:W-:Y:S01]  /*180c0*/  MOV R9, R8 ;  /* 0x0000000800097202 */ /* 0x000fe20000000f00 */
[----:B------:R-:W-:Y:S06]  /*180d0*/  @P2 BRA `(.L_x_12475) ;  /* 0x0000000000142947 */ /* 0x000fec0003800000 */
[----:B------:R-:W-:Y:S05]  /*180e0*/  @!P0 BRA `(.L_x_12475) ;  /* 0x0000000000108947 */ /* 0x000fea0003800000 */
[----:B0-----:R-:W2:Y:S04]  /*180f0*/  LDG.E R8, desc[UR38][R2.64] ;  /* 0x0000002602087981 */ /* 0x001ea8000c1e1900 */
[----:B------:R-:W2:Y:S02]  /*18100*/  LDG.E R2, desc[UR38][R2.64+0x4] ;  /* 0x0000042602027981 */ /* 0x000ea4000c1e1900 */
[----:B--2---:R-:W-:-:S05]  /*18110*/  IMAD.IADD R9, R2, 0x1, -R8 ;  /* 0x0000000102097824 */ /* 0x004fca00078e0a08 */
[----:B------:R1:W-:Y:S02]  /*18120*/  STL [R1+0x40], R9 ;  /* 0x0000400901007387 */ /* 0x0003e40000100800 */
.L_x_12475:
[----:B0-----:R-:W-:Y:S01]  /*18130*/  IMAD.MOV.U32 R8, RZ, RZ, R28 ;  /* 0x000000ffff087224 */ /* 0x001fe200078e001c */
[----:B------:R-:W-:Y:S02]  /*18140*/  ULDC.64 UR4, c[0x0][0xa20] ;  /* 0x0002880000047ab9 */ /* 0x000fe40000000a00 */
[----:B------:R-:W-:Y:S02]  /*18150*/  ISETP.NE.U32.AND P0, PT, RZ, UR4, PT ;  /* 0x00000004ff007c0c */ /* 0x000fe4000bf05070 */
[----:B------:R0:W-:Y:S02]  /*18160*/  STL [R1+0x10], R8 ;  /* 0x0000100801007387 */ /* 0x0001e40000100800 */
[----:B------:R-:W-:-:S13]  /*18170*/  ISETP.NE.AND.EX P0, PT, RZ, UR5, PT, P0 ;  /* 0x00000005ff007c0c */ /* 0x000fda000bf05300 */
[----:B0-----:R-:W-:Y:S05]  /*18180*/  @!P0 BRA `(.L_x_12476) ;  /* 0x0000000000108947 */ /* 0x001fea0003800000 */
[----:B------:R-:W-:-:S04]  /*18190*/  IADD3 R2, P0, R23, UR4, RZ ;  /* 0x0000000417027c10 */ /* 0x000fc8000ff1e0ff */
[----:B------:R-:W-:-:S05]  /*181a0*/  IADD3.X R3, R24, UR5, RZ, P0, !PT ;  /* 0x0000000518037c10 */ /* 0x000fca00087fe4ff */
[----:B------:R0:W5:Y:S01]  /*181b0*/  LDG.E R7, desc[UR38][R2.64] ;  /* 0x0000002602077981 */ /* 0x000162000c1e1900 */
[----:B------:R-:W-:Y:S05]  /*181c0*/  BRA `(.L_x_12477) ;  /* 0x0000000000247947 */ /* 0x000fea0003800000 */
.L_x_12476:
        /* <DEDUP_REMOVED lines=8> */
[----:B--2---:R-:W-:-:S07]  /*18250*/  IADD3 R7, -R7, R2, RZ ;  /* 0x0000000207077210 */ /* 0x004fce0007ffe1ff */
.L_x_12477:
[----:B0-----:R-:W2:Y:S01]  /*18260*/  @P1 LDG.E R2, desc[UR38][R4.64] ;  /* 0x0000002604021981 */ /* 0x001ea2000c1e1900 */
[----:B------:R-:W0:Y:S03]  /*18270*/  LDC R3, c[0x0][0x448] ;  /* 0x00011200ff037b82 */ /* 0x000e260000000800 */
[----:B------:R3:W2:Y:S01]  /*18280*/  @P1 LDG.E R4, desc[UR38][R4.64+0x4] ;  /* 0x0000042604041981 */ /* 0x0006a2000c1e1900 */
[----:B-----5:R-:W-:Y:S01]  /*18290*/  IMAD.IADD R7, R7, 0x1, -R10 ;  /* 0x0000000107077824 */ /* 0x020fe200078e0a0a */
[----:B------:R-:W-:Y:S01]  /*182a0*/  BSSY B0, `(.L_x_12478) ;  /* 0x0000169000007945 */ /* 0x000fe20003800000 */
[----:B0-----:R-:W-:-:S13]  /*182b0*/  ISETP.NE.AND P0, PT, R3, 0x1, PT ;  /* 0x000000010300780c */ /* 0x001fda0003f05270 */
[----:B------:R-:W0:Y:S08]  /*182c0*/  @P0 LDC R3, c[0x0][0x44c] ;  /* 0x00011300ff030b82 */ /* 0x000e300000000800 */
[----:B---3--:R-:W3:Y:S01]  /*182d0*/  @P0 LDC R5, c[0x0][0x450] ;  /* 0x00011400ff050b82 */ /* 0x008ee20000000800 */
[----:B--2---:R-:W-:Y:S02]  /*182e0*/  @P1 IMAD.IADD R6, R4, 0x1, -R2 ;  /* 0x0000000104061824 */ /* 0x004fe400078e0a02 */
[----:B------:R-:W-:-:S02]  /*182f0*/  IMAD R2, R17, 0xc0, RZ ;  /* 0x000000c011027824 */ /* 0x000fc400078e02ff */
[----:B------:R-:W-:Y:S02]  /*18300*/  IMAD.IADD R4, R7, 0x1, R6 ;  /* 0x0000000107047824 */ /* 0x000fe400078e0206 */
[----:B------:R-:W-:-:S03]  /*18310*/  VIADD R2, R2, 0xbf ;  /* 0x000000bf02027836 */ /* 0x000fc60000000000 */
[----:B------:R-:W-:Y:S01]  /*18320*/  IADD3 R20, R4, 0x80, -R9 ;  /* 0x0000008004147810 */ /* 0x000fe20007ffe809 */
[----:B0-----:R-:W-:Y:S01]  /*18330*/  @P0 IMAD.HI.U32 R3, R2, R3, RZ ;  /* 0x0000000302030227 */ /* 0x001fe200078e00ff */
[----:B------:R-:W-:Y:S01]  /*18340*/  IADD3 R21, R4, 0x7f, RZ ;  /* 0x0000007f04157810 */ /* 0x000fe20007ffe0ff */
[----:B------:R0:W-:Y:S03]  /*18350*/  STL [R1+0x24], R4 ;  /* 0x0000240401007387 */ /* 0x0001e60000100800 */
[----:B---3--:R-:W-:Y:S02]  /*18360*/  @P0 SHF.R.U32.HI R2, RZ, R5, R3 ;  /* 0x00000005ff020219 */ /* 0x008fe40000011603 */
[----:B------:R-:W-:-:S03]  /*18370*/  SHF.R.S32.HI R3, RZ, 0x1f, R21 ;  /* 0x0000001fff037819 */ /* 0x000fc60000011415 */
[----:B------:R-:W-:Y:S01]  /*18380*/  IMAD.IADD R2, R20, 0x1, R2 ;  /* 0x0000000114027824 */ /* 0x000fe200078e0202 */
[----:B------:R-:W-:-:S04]  /*18390*/  LEA.HI R21, R3, R21, RZ, 0x7 ;  /* 0x0000001503157211 */ /* 0x000fc800078f38ff */
[----:B------:R-:W-:Y:S02]  /*183a0*/  SHF.R.S32.HI R3, RZ, 0x1f, R2 ;  /* 0x0000001fff037819 */ /* 0x000fe40000011402 */
[----:B------:R-:W-:Y:S02]  /*183b0*/  SHF.R.S32.HI R21, RZ, 0x7, R21 ;  /* 0x00000007ff157819 */ /* 0x000fe40000011415 */
[----:B------:R-:W-:-:S04]  /*183c0*/  LEA.HI R3, R3, R2, RZ, 0x7 ;  /* 0x0000000203037211 */ /* 0x000fc800078f38ff */
[----:B------:R-:W-:-:S04]  /*183d0*/  SHF.R.S32.HI R3, RZ, 0x7, R3 ;  /* 0x00000007ff037819 */ /* 0x000fc80000011403 */
[----:B------:R-:W-:-:S05]  /*183e0*/  VIMNMX R3, R21, R3, PT ;  /* 0x0000000315037248 */ /* 0x000fca0003fe0100 */
[--C-:B------:R-:W-:Y:S02]  /*183f0*/  IMAD R3, R3, 0x80, -R7.reuse ;  /* 0x0000008003037824 */ /* 0x100fe400078e0a07 */
[----:B------:R-:W-:-:S03]  /*18400*/  IMAD.MOV R7, RZ, RZ, -R7 ;  /* 0x000000ffff077224 */ /* 0x000fc600078e0a07 */
[----:B------:R-:W-:Y:S02]  /*18410*/  VIMNMX R2, R3, R6, PT ;  /* 0x0000000603027248 */ /* 0x000fe40003fe0100 */
[----:B------:R-:W-:-:S04]  /*18420*/  VIMNMX R3, RZ, R7, !PT ;  /* 0x00000007ff037248 */ /* 0x000fc80007fe0100 */
[----:B------:R-:W-:Y:S02]  /*18430*/  ISETP.GT.AND P0, PT, R2, R3, PT ;  /* 0x000000030200720c */ /* 0x000fe40003f04270 */
[----:B------:R-:W-:-:S11]  /*18440*/  SHF.R.U32.HI R3, RZ, 0x7, R3 ;  /* 0x00000007ff037819 */ /* 0x000fd60000011603 */
[----:B------:R-:W-:-:S05]  /*18450*/  @P0 VIADD R2, R2, 0x7f ;  /* 0x0000007f02020836 */ /* 0x000fca0000000000 */
[----:B0-----:R-:W-:-:S04]  /*18460*/  @P0 SHF.R.S32.HI R4, RZ, 0x1f, R2 ;  /* 0x0000001fff040819 */ /* 0x001fc80000011402 */
[----:B------:R-:W-:Y:S02]  /*18470*/  @P0 LEA.HI R2, R4, R2, RZ, 0x7 ;  /* 0x0000000204020211 */ /* 0x000fe400078f38ff */
[-C--:B------:R-:W-:Y:S02]  /*18480*/  MOV R4, R3.reuse ;  /* 0x0000000300047202 */ /* 0x080fe40000000f00 */
        /* <DEDUP_REMOVED lines=11> */
.L_x_12629:
[----:B--2---:R-:W-:Y:S02]  /*18540*/  ISETP.NE.AND P0, PT, R14, RZ, PT ;  /* 0x000000ff0e00720c */ /* 0x004fe40003f05270 */
[----:B------:R-:W-:-:S11]  /*18550*/  PLOP3.LUT P6, PT, PT, PT, PT, 0x8, 0x0 ;  /* 0x000000000000781c */ /* 0x000fd60003fce170 */
[----:B------:R-:W-:Y:S05]  /*18560*/  @P0 BRA `(.L_x_12481) ;  /* 0x00000000000c0947 */ /* 0x000fea0003800000 */
[----:B------:R-:W-:-:S03]  /*18570*/  UMOV UR4, 0xffffffff ;  /* 0xffffffff00047882 */ /* 0x000fc60000000000 */
[----:B------:R-:W-:Y:S05]  /*18580*/  BRA.DIV UR4, `(.L_x_12482) ;  /* 0x0000006604fc7947 */ /* 0x000fea000b800000 */
[----:B------:R-:W-:-:S13]  /*18590*/  ELECT P6, URZ, PT ;  /* 0x00000000003f782f */ /* 0x000fda00038c0000 */
.L_x_12481:
        /* <DEDUP_REMOVED lines=9> */
.L_x_12632:
[----:B------:R-:W-:Y:S05]  /*18630*/  BSYNC B1 ;  /* 0x0000000000017941 */ /* 0x000fea0003800000 */
.L_x_12483:
[----:B------:R-:W-:Y:S04]  /*18640*/  BSSY B1, `(.L_x_12485) ;  /* 0x000008c000017945 */ /* 0x000fe80003800000 */
[----:B------:R-:W-:Y:S05]  /*18650*/  @!P6 BRA `(.L_x_12486) ;  /* 0x000000080028e947 */ /* 0x000fea0003800000 */
[----:B------:R-:W2:Y:S01]  /*18660*/  LDL R7, [R1+0x4] ;  /* 0x0000040001077983 */ /* 0x000ea20000100800 */
[----:B------:R-:W-:Y:S01]  /*18670*/  IMAD R8, R27, 0x8, R22 ;  /* 0x000000081b087824 */ /* 0x000fe200078e0216 */
[----:B------:R-:W3:Y:S01]  /*18680*/  S2R R6, SR_TID.X ;  /* 0x0000000000067919 */ /* 0x000ee20000002100 */
[----:B------:R-:W-:Y:S01]  /*18690*/  BSSY B2, `(.L_x_12487) ;  /* 0x0000006000027945 */ /* 0x000fe20003800000 */
[----:B---3--:R-:W-:-:S04]  /*186a0*/  LOP3.LUT R6, R6, 0x7f, RZ, 0xc0, !PT ;  /* 0x0000007f06067812 */ /* 0x008fc800078ec0ff */
[----:B------:R-:W-:Y:S02]  /*186b0*/  ISETP.NE.AND P1, PT, R6, RZ, PT ;  /* 0x000000ff0600720c */ /* 0x000fe40003f25270 */
[----:B--2---:R-:W-:-:S04]  /*186c0*/  SHF.L.U32 R10, R7, 0x1f, RZ ;  /* 0x0000001f070a7819 */ /* 0x004fc800000006ff */
[----:B------:R-:W2:Y:S02]  /*186d0*/  SYNCS.PHASECHK.TRANS64.TRYWAIT P0, [R8+URZ+0x2d8a0], R10 ;  /* 0x02d8a00a080075a7 */ /* 0x000ea4000800017f */
[----:B--2---:R-:W-:Y:S05]  /*186e0*/  @!P0 BRA `(.L_x_12488) ;  /* 0x0000006400d88947 */ /* 0x004fea0003800000 */
.L_x_12633:
[----:B------:R-:W-:Y:S05]  /*186f0*/  BSYNC B2 ;  /* 0x0000000000027941 */ /* 0x000fea0003800000 */
.L_x_12487:
[----:B------:R-:W-:Y:S04]  /*18700*/  BSSY B2, `(.L_x_12489) ;  /* 0x0000009000027945 */ /* 0x000fe80003800000 */
[----:B------:R-:W-:Y:S05]  /*18710*/  @P1 BRA `(.L_x_12490) ;  /* 0x00000000001c1947 */ /* 0x000fea0003800000 */
[----:B0-----:R-:W0:Y:S02]  /*18720*/  S2R R5, SR_TID.X ;  /* 0x0000000000057919 */ /* 0x001e240000002100 */
[----:B0-----:R-:W-:Y:S01]  /*18730*/  LOP3.LUT R6, R5, 0x1f, RZ, 0xc0, !PT ;  /* 0x0000001f05067812 */ /* 0x001fe200078ec0ff */
[----:B------:R-:W-:-:S03]  /*18740*/  IMAD.MOV.U32 R5, RZ, RZ, 0x6000 ;  /* 0x00006000ff057424 */ /* 0x000fc600078e00ff */
[----:B------:R-:W-:Y:S01]  /*18750*/  ISETP.NE.AND P0, PT, R6, RZ, PT ;  /* 0x000000ff0600720c */ /* 0x000fe20003f05270 */
[----:B------:R3:W-:-:S12]  /*18760*/  SYNCS.ARRIVE.TRANS64 RZ, [R8+URZ+0x2d890], R5 ;  /* 0x02d8900508ff79a7 */ /* 0x0007d8000800003f */
[----:B---3--:R-:W-:Y:S05]  /*18770*/  @!P0 BRA `(.L_x_12490) ;  /* 0x0000000000048947 */ /* 0x008fea0003800000 */
[----:B------:R-:W-:Y:S01]  /*18780*/  BPT.TRAP 0x1 ;  /* 0x000000040000795c */ /* 0x000fe20000300000 */
.L_x_12490:
[----:B------:R-:W-:Y:S05]  /*18790*/  BSYNC B2 ;  /* 0x0000000000027941 */ /* 0x000fea0003800000 */
.L_x_12489:
[----:B------:R-:W-:Y:S01]  /*187a0*/  MOV R14, RZ ;  /* 0x000000ff000e7202 */ /* 0x000fe20000000f00 */
[----:B------:R-:W-:Y:S01]  /*187b0*/  IMAD R6, R4, 0x80, R0 ;  /* 0x0000008004067824 */ /* 0x000fe200078e0200 */
[----:B------:R-:W-:Y:S01]  /*187c0*/  UIADD3 UR4, UP0, UR42, 0x570, URZ ;  /* 0x000005702a047890 */ /* 0x000fe2000ff1e03f */
[----:B------:R-:W-:Y:S01]  /*187d0*/  IMAD R7, R27, 0x6000, R22 ;  /* 0x000060001b077824 */ /* 0x000fe200078e0216 */
[----:B------:R-:W-:Y:S01]  /*187e0*/  R2UR UR10, R14 ;  /* 0x000000000e0a72ca */ /* 0x000fe200000e0000 */
[----:B------:R-:W-:Y:S01]  /*187f0*/  VIADD R6, R6, 0xffffff80 ;  /* 0xffffff8006067836 */ /* 0x000fe20000000000 */
[----:B------:R-:W-:Y:S01]  /*18800*/  PLOP3.LUT P0, PT, PT, PT, PT, 0x80, 0x0 ;  /* 0x000000000000781c */ /* 0x000fe20003f0f070 */
[----:B0-----:R-:W-:Y:S01]  /*18810*/  VIADD R5, R8, 0x2d890 ;  /* 0x0002d89008057836 */ /* 0x001fe20000000000 */
[----:B------:R-:W-:Y:S01]  /*18820*/  UIADD3.X UR5, URZ, UR43, URZ, UP0, !UPT ;  /* 0x0000002b3f057290 */ /* 0x000fe200087fe43f */
[----:B-1----:R-:W-:Y:S01]  /*18830*/  VIADD R9, R7, 0x15400 ;  /* 0x0001540007097836 */ /* 0x002fe20000000000 */
[----:B------:R-:W-:Y:S01]  /*18840*/  UMOV UR6, 0x0 ;  /* 0x0000000000067882 */ /* 0x000fe20000000000 */
[----:B------:R-:W-:-:S09]  /*18850*/  UMOV UR7, 0x12f00000 ;  /* 0x12f0000000077882 */ /* 0x000fd20000000000 */
.L_x_12491:
        /* <DEDUP_REMOVED lines=16> */
.L_x_12492:
        /* <DEDUP_REMOVED lines=16> */
.L_x_12493:
        /* <DEDUP_REMOVED lines=13> */
.L_x_12634:
[----:B------:R-:W-:Y:S05]  /*18b30*/  BSYNC B2 ;  /* 0x0000000000027941 */ /* 0x000fea0003800000 */
.L_x_12494:
[----:B------:R-:W-:Y:S01]  /*18b40*/  BSSY B2, `(.L_x_12496) ;  /* 0x000000b000027945 */ /* 0x000fe20003800000 */
[----:B0-2---:R-:W-:Y:S01]  /*18b50*/  IMAD.MOV.U32 R10, RZ, RZ, 0x0 ;  /* 0x00000000ff0a7424 */ /* 0x005fe200078e00ff */
[----:B------:R-:W-:Y:S02]  /*18b60*/  MOV R11, 0x12f00000 ;  /* 0x12f00000000b7802 */ /* 0x000fe40000000f00 */
        /* <DEDUP_REMOVED lines=8> */
.L_x_12497:
[----:B------:R-:W-:Y:S05]  /*18bf0*/  BSYNC B2 ;  /* 0x0000000000027941 */ /* 0x000fea0003800000 */
.L_x_12496:
        /* <DEDUP_REMOVED lines=8> */
.L_x_12498:
        /* <DEDUP_REMOVED lines=15> */
.L_x_12499:
        /* <DEDUP_REMOVED lines=15> */
.L_x_12500:
        /* <DEDUP_REMOVED lines=10> */
.L_x_12486:
[----:B------:R-:W-:Y:S05]  /*18f00*/  BSYNC B1 ;  /* 0x0000000000017941 */ /* 0x000fea0003800000 */
.L_x_12485:
[----:B0-----:R-:W2:Y:S01]  /*18f10*/  LDL.LU R5, [R1+0x4] ;  /* 0x0000040001057983 */ /* 0x001ea20000300800 */
[----:B------:R-:W-:Y:S01]  /*18f20*/  VIADD R27, R27, 0x1 ;  /* 0x000000011b1b7836 */ /* 0x000fe20000000000 */
[----:B------:R-:W-:Y:S01]  /*18f30*/  PLOP3.LUT P0, PT, PT, PT, PT, 0x8, 0x0 ;  /* 0x000000000000781c */ /* 0x000fe20003f0e170 */
[----:B-1----:R-:W-:-:S03]  /*18f40*/  VIADD R9, R4, 0xfffffffe ;  /* 0xfffffffe04097836 */ /* 0x002fc60000000000 */
[----:B------:R-:W-:Y:S02]  /*18f50*/  ISETP.NE.AND P1, PT, R27, 0x2, PT ;  /* 0x000000021b00780c */ /* 0x000fe40003f25270 */
[----:B------:R-:W-:Y:S02]  /*18f60*/  ISETP.GE.AND P2, PT, R9, R3, PT ;  /* 0x000000030900720c */ /* 0x000fe40003f46270 */
[----:B------:R-:W-:Y:S02]  /*18f70*/  SEL R4, RZ, 0x1, P1 ;  /* 0x00000001ff047807 */ /* 0x000fe40000800000 */
[----:B------:R-:W-:Y:S02]  /*18f80*/  SEL R27, R27, RZ, P1 ;  /* 0x000000ff1b1b7207 */ /* 0x000fe40000800000 */
[----:B--2---:R-:W-:-:S05]  /*18f90*/  LOP3.LUT R5, R5, R4, RZ, 0x3c, !PT ;  /* 0x0000000405057212 */ /* 0x004fca00078e3cff */
[----:B------:R0:W-:Y:S02]  /*18fa0*/  STL [R1+0x4], R5 ;  /* 0x0000040501007387 */ /* 0x0001e40000100800 */
[----:B------:R-:W-:Y:S05]  /*18fb0*/  @!P2 BRA `(.L_x_12479) ;  /* 0x00000008005ca947 */ /* 0x000fea0003800000 */
.L_x_12517:
[----:B------:R-:W-:Y:S05]  /*18fc0*/  YIELD ;  /* 0x0000000000007946 */ /* 0x000fea0003800000 */
[----:B------:R-:W-:Y:S04]  /*18fd0*/  BSSY B1, `(.L_x_12501) ;  /* 0x000008b000017945 */ /* 0x000fe80003800000 */
[----:B--2---:R-:W-:Y:S05]  /*18fe0*/  @!P6 BRA `(.L_x_12502) ;  /* 0x000000080024e947 */ /* 0x004fea0003800000 */
        /* <DEDUP_REMOVED lines=9> */
.L_x_12635:
[----:B------:R-:W-:Y:S05]  /*19080*/  BSYNC B2 ;  /* 0x0000000000027941 */ /* 0x000fea0003800000 */
.L_x_12503:
        /* <DEDUP_REMOVED lines=9> */
.L_x_12506:
[----:B------:R-:W-:Y:S05]  /*19120*/  BSYNC B2 ;  /* 0x0000000000027941 */ /* 0x000fea0003800000 */
.L_x_12505:
        /* <DEDUP_REMOVED lines=11> */
.L_x_12507:
        /* <DEDUP_REMOVED lines=16> */
.L_x_12508:
        /* <DEDUP_REMOVED lines=16> */
.L_x_12509:
        /* <DEDUP_REMOVED lines=13> */
.L_x_12636:
[----:B------:R-:W-:Y:S05]  /*194b0*/  BSYNC B2 ;  /* 0x0000000000027941 */ /* 0x000fea0003800000 */
.L_x_12510:
[----:B------:R-:W-:Y:S01]  /*194c0*/  BSSY B2, `(.L_x_12512) ;  /* 0x000000b000027945 */ /* 0x000fe20003800000 */
[----:B------:R-:W-:Y:S02]  /*194d0*/  IMAD.MOV.U32 R10, RZ, RZ, 0x0 ;  /* 0x00000000ff0a7424 */ /* 0x000fe400078e00ff */
[----:B------:R-:W-:Y:S01]  /*194e0*/  IMAD.MOV.U32 R11, RZ, RZ, 0x12f00000 ;  /* 0x12f00000ff0b7424 */ /* 0x000fe200078e00ff */
[----:B------:R-:W-:Y:S06]  /*194f0*/  @P2 BRA `(.L_x_12513) ;  /* 0x00000000001c2947 */ /* 0x000fec0003800000 */
[----:B------:R-:W2:Y:S02]  /*19500*/  S2R R4, SR_TID.X ;  /* 0x0000000000047919 */ /* 0x000ea40000002100 */
[----:B--2---:R-:W-:Y:S02]  /*19510*/  LOP3.LUT R15, R4, 0x1f, RZ, 0xc0, !PT ;  /* 0x0000001f040f7812 */ /* 0x004fe400078ec0ff */
[----:B------:R-:W-:Y:S02]  /*19520*/  MOV R4, 0x6000 ;  /* 0x0000600000047802 */ /* 0x000fe40000000f00 */
[----:B------:R-:W-:Y:S02]  /*19530*/  ISETP.NE.AND P1, PT, R15, RZ, PT ;  /* 0x000000ff0f00720c */ /* 0x000fe40003f25270 */
[----:B------:R2:W-:Y:S11]  /*19540*/  SYNCS.ARRIVE.TRANS64 RZ, [R8+URZ+0x2d8b0], R4 ;  /* 0x02d8b00408ff79a7 */ /* 0x0005f6000800003f */
[----:B--2---:R-:W-:Y:S05]  /*19550*/  @!P1 BRA `(.L_x_12513) ;  /* 0x0000000000049947 */ /* 0x004fea0003800000 */
[----:B------:R-:W-:Y:S01]  /*19560*/  BPT.TRAP 0x1 ;  /* 0x000000040000795c */ /* 0x000fe20000300000 */
.L_x_12513:
[----:B------:R-:W-:Y:S05]  /*19570*/  BSYNC B2 ;  /* 0x0000000000027941 */ /* 0x000fea0003800000 */
.L_x_12512:
        /* <DEDUP_REMOVED lines=8> */
.L_x_12514:
        /* <DEDUP_REMOVED lines=15> */
.L_x_12515:
        /* <DEDUP_REMOVED lines=15> */
.L_x_12516:
        /* <DEDUP_REMOVED lines=10> */
.L_x_12502:
[----:B------:R-:W-:Y:S05]  /*19880*/  BSYNC B1 ;  /* 0x0000000000017941 */ /* 0x000fea0003800000 */
.L_x_12501:
[----:B------:R-:W2:Y:S01]  /*19890*/  LDL.LU R7, [R1+0x4] ;  /* 0x0000040001077983 */ /* 0x000ea20000300800 */
[----:B------:R-:W-:Y:S02]  /*198a0*/  IADD3 R27, R27, 0x1, RZ ;  /* 0x000000011b1b7810 */ /* 0x000fe40007ffe0ff */
[C---:B------:R-:W-:Y:S01]  /*198b0*/  ISETP.GT.AND P2, PT, R9.reuse, R3, PT ;  /* 0x000000030900720c */ /* 0x040fe20003f44270 */
[----:B------:R-:W-:Y:S01]  /*198c0*/  VIADD R9, R9, 0xffffffff ;  /* 0xffffffff09097836 */ /* 0x000fe20000000000 */
[----:B------:R-:W-:-:S04]  /*198d0*/  ISETP.NE.AND P1, PT, R27, 0x2, PT ;  /* 0x000000021b00780c */ /* 0x000fc80003f25270 */
[----:B------:R-:W-:Y:S02]  /*198e0*/  SEL R4, RZ, 0x1, P1 ;  /* 0x00000001ff047807 */ /* 0x000fe40000800000 */
[----:B------:R-:W-:Y:S02]  /*198f0*/  SEL R27, R27, RZ, P1 ;  /* 0x000000ff1b1b7207 */ /* 0x000fe40000800000 */
[----:B--2---:R-:W-:-:S05]  /*19900*/  LOP3.LUT R7, R7, R4, RZ, 0x3c, !PT ;  /* 0x0000000407077212 */ /* 0x004fca00078e3cff */
[----:B------:R2:W-:Y:S01]  /*19910*/  STL [R1+0x4], R7 ;  /* 0x0000040701007387 */ /* 0x0005e20000100800 */
[----:B------:R-:W-:Y:S05]  /*19920*/  @P2 BRA `(.L_x_12517) ;  /* 0xfffffff400a42947 */ /* 0x000fea000383ffff */
.L_x_12479:
[----:B------:R-:W-:Y:S05]  /*19930*/  BSYNC B0 ;  /* 0x0000000000007941 */ /* 0x000fea0003800000 */
.L_x_12478:
[----:B------:R-:W3:Y:S01]  /*19940*/  LDC R0, c[0x0][0x448] ;  /* 0x00011200ff007b82 */ /* 0x000ee20000000800 */
[----:B------:R-:W-:Y:S01]  /*19950*/  IMAD.MOV.U32 R2, RZ, RZ, 0xc0 ;  /* 0x000000c0ff027424 */ /* 0x000fe200078e00ff */
[----:B------:R-:W-:Y:S05]  /*19960*/  @!P0 WARPSYNC.ALL ;  /* 0x0000000000008948 */ /* 0x000fea0003800000 */
[----:B------:R-:W-:Y:S01]  /*19970*/  IMAD R2, R17, R2, 0xbf ;  /* 0x000000bf11027424 */ /* 0x000fe200078e0202 */
[----:B------:R-:W-:Y:S01]  /*19980*/  BSSY B7, `(.L_x_12518) ;  /* 0x000035b000077945 */ /* 0x000fe20003800000 */
[----:B------:R-:W-:Y:S01]  /*19990*/  @!P0 BAR.SYNC.DEFER_BLOCKING 0xc, 0x200 ;  /* 0x0308000000008b1d */ /* 0x000fe20000010000 */
[----:B---3--:R-:W-:-:S13]  /*199a0*/  ISETP.NE.AND P1, PT, R0, 0x1, PT ;  /* 0x000000010000780c */ /* 0x008fda0003f25270 */
[----:B------:R-:W3:Y:S08]  /*199b0*/  @P1 LDC R0, c[0x0][0x44c] ;  /* 0x00011300ff001b82 */ /* 0x000ef00000000800 */
[----:B------:R-:W4:Y:S01]  /*199c0*/  @P1 LDC R3, c[0x0][0x450] ;  /* 0x00011400ff031b82 */ /* 0x000f220000000800 */
[----:B---3--:R-:W-:-:S05]  /*199d0*/  @P1 IMAD.HI.U32 R0, R2, R0, RZ ;  /* 0x0000000002001227 */ /* 0x008fca00078e00ff */
[----:B----4-:R-:W-:-:S05]  /*199e0*/  @P1 SHF.R.U32.HI R2, RZ, R3, R0 ;  /* 0x00000003ff021219 */ /* 0x010fca0000011600 */
[----:B------:R-:W-:-:S05]  /*199f0*/  IMAD.IADD R2, R20, 0x1, R2 ;  /* 0x0000000114027824 */ /* 0x000fca00078e0202 */
[----:B------:R-:W-:-:S04]  /*19a00*/  SHF.R.S32.HI R0, RZ, 0x1f, R2 ;  /* 0x0000001fff007819 */ /* 0x000fc80000011402 */
[----:B------:R-:W-:-:S04]  /*19a10*/  LEA.HI R0, R0, R2, RZ, 0x7 ;  /* 0x0000000200007211 */ /* 0x000fc800078f38ff */
[----:B------:R-:W-:-:S04]  /*19a20*/  SHF.R.S32.HI R0, RZ, 0x7, R0 ;  /* 0x00000007ff007819 */ /* 0x000fc80000011400 */
[----:B------:R-:W-:-:S04]  /*19a30*/  VIMNMX R4, R21, R0, PT ;  /* 0x0000000015047248 */ /* 0x000fc80003fe0100 */
[----:B------:R-:W-:Y:S01]  /*19a40*/  ISETP.GT.AND P0, PT, R4, RZ, PT ;  /* 0x000000ff0400720c */ /* 0x000fe20003f04270 */
[----:B------:R3:W-:-:S12]  /*19a50*/  STL [R1+0x34], R4 ;  /* 0x0000340401007387 */ /* 0x0007d80000100800 */
[----:B---3--:R-:W-:Y:S05]  /*19a60*/  @P0 BRA `(.L_x_12519) ;  /* 0x0000000000440947 */ /* 0x008fea0003800000 */
[----:B------:R-:W3:Y:S02]  /*19a70*/  S2R R4, SR_TID.X ;  /* 0x0000000000047919 */ /* 0x000ee40000002100 */
[----:B---3--:R-:W-:-:S04]  /*19a80*/  LOP3.LUT R4, R4, 0x7f, RZ, 0xc0, !PT ;  /* 0x0000007f04047812 */ /* 0x008fc800078ec0ff */
[----:B------:R-:W-:-:S13]  /*19a90*/  ISETP.NE.AND P0, PT, R4, RZ, PT ;  /* 0x000000ff0400720c */ /* 0x000fda0003f05270 */
[----:B------:R-:W-:Y:S05]  /*19aa0*/  @P0 BRA `(.L_x_12520) ;  /* 0x0000003400200947 */ /* 0x000fea0003800000 */
[----:B0-----:R-:W0:Y:S01]  /*19ab0*/  S2R R5, SR_LANEID ;  /* 0x0000000000057919 */ /* 0x001e220000000000 */
[----:B------:R-:W-:Y:S01]  /*19ac0*/  VOTEU.ANY UR4, UPT, PT ;  /* 0x0000000000047886 */ /* 0x000fe200038e0100 */
[----:B------:R-:W3:Y:S01]  /*19ad0*/  LDC.64 R2, c[0x0][0xc60] ;  /* 0x00031800ff027b82 */ /* 0x000ee20000000a00 */
[----:B------:R-:W0:Y:S02]  /*19ae0*/  FLO.U32 R0, UR4 ;  /* 0x0000000400007d00 */ /* 0x000e2400080e0000 */
[----:B0-----:R-:W-:-:S06]  /*19af0*/  ISETP.EQ.U32.AND P0, PT, R0, R5, PT ;  /* 0x000000050000720c */ /* 0x001fcc0003f02070 */
[----:B------:R-:W3:Y:S07]  /*19b00*/  POPC R5, UR4 ;  /* 0x0000000400057d09 */ /* 0x000eee0008000000 */
[----:B---3--:R-:W3:Y:S01]  /*19b10*/  @P0 ATOMG.E.ADD.STRONG.GPU PT, R3, desc[UR38][R2.64], R5 ;  /* 0x00000005020309a8 */ /* 0x008ee200081ee1e6 */
[----:B------:R-:W0:Y:S02]  /*19b20*/  S2R R4, SR_LTMASK ;  /* 0x0000000000047919 */ /* 0x000e240000003900 */
[----:B0-----:R-:W-:-:S04]  /*19b30*/  LOP3.LUT R4, R4, UR4, RZ, 0xc0, !PT ;  /* 0x0000000404047c12 */ /* 0x001fc8000f8ec0ff */
[----:B--2---:R-:W0:Y:S01]  /*19b40*/  POPC R7, R4 ;  /* 0x0000000400077309 */ /* 0x004e220000000000 */
[----:B---3--:R-:W0:Y:S02]  /*19b50*/  SHFL.IDX PT, R0, R3, R0, 0x1f ;  /* 0x00001f0003007589 */ /* 0x008e2400000e0000 */
[----:B0-----:R-:W-:Y:S01]  /*19b60*/  IADD3 R16, R0, UR37, R7 ;  /* 0x0000002500107c10 */ /* 0x001fe2000fffe007 */
[----:B------:R-:W-:Y:S06]  /*19b70*/  BRA `(.L_x_12520) ;  /* 0x0000003000ec7947 */ /* 0x000fec0003800000 */
.L_x_12519:
        /* <DEDUP_REMOVED lines=19> */
[----:B01----:R-:W-:Y:S05]  /*19cb0*/  CALL.ABS.NOINC R2 ;  /* 0x0000000002007343 */ /* 0x003fea0003c00000 */
.L_x_12522:
[----:B------:R-:W-:Y:S05]  /*19cc0*/  BSYNC B6 ;  /* 0x0000000000067941 */ /* 0x000fea0003800000 */
.L_x_12521:
        /* <DEDUP_REMOVED lines=8> */
[----:B------:R3:W4:Y:S01]  /*19d50*/  LDC.64 R2, c[0x4][R26] ;  /* 0x010000001a027b82 */ /* 0x0007220000000a00 */
[----:B------:R-:W-:Y:S01]  /*19d60*/  MOV R4, UR6 ;  /* 0x0000000600047c02 */ /* 0x000fe20008000f00 */
[----:B0-----:R-:W-:Y:S01]  /*19d70*/  IMAD.U32 R5, RZ, RZ, UR7 ;  /* 0x00000007ff057e24 */ /* 0x001fe2000f8e00ff */
[----:B------:R-:W-:Y:S01]  /*19d80*/  MOV R11, UR5 ;  /* 0x00000005000b7c02 */ /* 0x000fe20008000f00 */
[----:B------:R-:W-:Y:S02]  /*19d90*/  IMAD.U32 R6, RZ, RZ, UR8 ;  /* 0x00000008ff067e24 */ /* 0x000fe4000f8e00ff */
[----:B--2---:R-:W-:-:S02]  /*19da0*/  IMAD.U32 R7, RZ, RZ, UR9 ;  /* 0x00000009ff077e24 */ /* 0x004fc4000f8e00ff */
[----:B------:R-:W-:Y:S02]  /*19db0*/  IMAD.U32 R10, RZ, RZ, UR4 ;  /* 0x00000004ff0a7e24 */ /* 0x000fe4000f8e00ff */
[----:B------:R-:W-:Y:S02]  /*19dc0*/  IMAD.MOV.U32 R8, RZ, RZ, 0x70 ;  /* 0x00000070ff087424 */ /* 0x000fe400078e00ff */
[----:B------:R-:W-:Y:S02]  /*19dd0*/  IMAD.MOV.U32 R12, RZ, RZ, 0x1 ;  /* 0x00000001ff0c7424 */ /* 0x000fe400078e00ff */
[----:B---3--:R-:W-:-:S07]  /*19de0*/  IMAD.MOV.U32 R13, RZ, RZ, RZ ;  /* 0x000000ffff0d7224 */ /* 0x008fce00078e00ff */
[----:B------:R-:W-:-:S07]  /*19df0*/  LEPC R20, `(.L_x_12525) ;  /* 0x000000001014794e */ /* 0x000fce0000000000 */
[----:B-1--4-:R-:W-:Y:S05]  /*19e00*/  CALL.ABS.NOINC R2 ;  /* 0x0000000002007343 */ /* 0x012fea0003c00000 */
.L_x_12525:
        /* <DEDUP_REMOVED lines=15> */
.L_x_12524:
[----:B------:R-:W-:Y:S05]  /*19f00*/  BSYNC B6 ;  /* 0x0000000000067941 */ /* 0x000fea0003800000 */
.L_x_12523:
[----:B------:R3:W4:Y:S01]  /*19f10*/  LDL R20, [R1+0x10] ;  /* 0x0000100001147983 */ /* 0x0007220000100800 */
[----:B------:R-:W-:Y:S01]  /*19f20*/  ULDC.64 UR4, c[0x0][0x9f8] ;  /* 0x00027e0000047ab9 */ /* 0x000fe20000000a00 */
[----:B--2---:R-:W2:Y:S01]  /*19f30*/  LDC R7, c[0x0][0x430] ;  /* 0x00010c00ff077b82 */ /* 0x004ea20000000800 */
[----:B------:R-:W-:Y:S01]  /*19f40*/  ISETP.NE.U32.AND P0, PT, RZ, UR4, PT ;  /* 0x00000004ff007c0c */ /* 0x000fe2000bf05070 */
[----:B------:R-:W3:Y:S03]  /*19f50*/  LDL R26, [R1+0x34] ;  /* 0x00003400011a7983 */ /* 0x000ee60000100800 */
[----:B------:R-:W-:Y:S01]  /*19f60*/  ISETP.NE.AND.EX P0, PT, RZ, UR5, PT, P0 ;  /* 0x00000005ff007c0c */ /* 0x000fe2000bf05300 */
[----:B------:R-:W3:Y:S04]  /*19f70*/  LDL R6, [R1+0x24] ;  /* 0x0000240001067983 */ /* 0x000ee80000100800 */
[----:B------:R-:W3:Y:S04]  /*19f80*/  LDL R21, [R1+0x28] ;  /* 0x0000280001157983 */ /* 0x000ee80000100800 */
[----:B------:R-:W3:Y:S04]  /*19f90*/  LDL.LU R11, [R1] ;  /* 0x00000000010b7983 */ /* 0x000ee80000300800 */
[----:B------:R-:W-:Y:S01]  /*19fa0*/  @P0 IADD3 R2, P1, R23, UR4, RZ ;  /* 0x0000000417020c10 */ /* 0x000fe2000ff3e0ff */
[----:B------:R-:W0:Y:S01]  /*19fb0*/  S2R R4, SR_TID.X ;  /* 0x0000000000047919 */ /* 0x000e220000002100 */
[----:B------:R-:W-:-:S02]  /*19fc0*/  ULDC UR4, c[0x0][0x2f4] ;  /* 0x0000bd0000047ab9 */ /* 0x000fc40000000800 */
[----:B------:R-:W-:Y:S01]  /*19fd0*/  @P0 IADD3.X R3, R24, UR5, RZ, P1, !PT ;  /* 0x0000000518030c10 */ /* 0x000fe20008ffe4ff */
[----:B------:R-:W1:Y:S04]  /*19fe0*/  S2R R0, SR_TID.X ;  /* 0x0000000000007919 */ /* 0x000e680000002100 */
[----:B----4-:R-:W4:Y:S01]  /*19ff0*/  @P0 LDG.E R20, desc[UR38][R2.64] ;  /* 0x0000002602140981 */ /* 0x010f22000c1e1900 */
[----:B--2---:R-:W-:Y:S01]  /*1a000*/  ISETP.NE.AND P1, PT, R7, 0x1, PT ;  /* 0x000000010700780c */ /* 0x004fe20003f25270 */
[----:B0-----:R-:W-:Y:S01]  /*1a010*/  IMAD.SHL.U32 R5, R4, 0x20, RZ ;  /* 0x0000002004057824 */ /* 0x001fe200078e00ff */
[----:B-1----:R-:W-:Y:S01]  /*1a020*/  LOP3.LUT R0, R0, 0x7f, RZ, 0xc0, !PT ;  /* 0x0000007f00007812 */ /* 0x002fe200078ec0ff */
[----:B---3--:R-:W-:-:S03]  /*1a030*/  VIADD R26, R26, 0xffffffff ;  /* 0xffffffff1a1a7836 */ /* 0x008fc60000000000 */
[----:B------:R-:W-:Y:S02]  /*1a040*/  SHF.R.U32.HI R0, RZ, 0x2, R0 ;  /* 0x00000002ff007819 */ /* 0x000fe40000011600 */
[----:B------:R-:W-:Y:S02]  /*1a050*/  LOP3.LUT R5, R5, 0x60, RZ, 0xc0, !PT ;  /* 0x0000006005057812 */ /* 0x000fe400078ec0ff */
[----:B------:R-:W-:-:S03]  /*1a060*/  SHF.L.U32 R10, R26, 0x7, RZ ;  /* 0x000000071a0a7819 */ /* 0x000fc600000006ff */
[----:B------:R-:W0:Y:S01]  /*1a070*/  @P1 LDC R4, c[0x0][0x434] ;  /* 0x00010d00ff041b82 */ /* 0x000e220000000800 */
[----:B------:R-:W-:-:S07]  /*1a080*/  LOP3.LUT R0, R10, R0, R5, 0xfe, !PT ;  /* 0x000000000a007212 */ /* 0x000fce00078efe05 */
[----:B------:R-:W1:Y:S01]  /*1a090*/  @P1 LDC R5, c[0x0][0x438] ;  /* 0x00010e00ff051b82 */ /* 0x000e620000000800 */
[----:B------:R-:W2:Y:S01]  /*1a0a0*/  S2R R12, SR_TID.X ;  /* 0x00000000000c7919 */ /* 0x000ea20000002100 */
[----:B------:R-:W-:Y:S01]  /*1a0b0*/  LOP3.LUT R11, R11, 0xfffffff7, RZ, 0xc0, !PT ;  /* 0xfffffff70b0b7812 */ /* 0x000fe200078ec0ff */
[----:B--2---:R-:W-:-:S05]  /*1a0c0*/  IMAD.SHL.U32 R12, R12, 0x8, RZ ;  /* 0x000000080c0c7824 */ /* 0x004fca00078e00ff */
[----:B------:R-:W-:-:S04]  /*1a0d0*/  LOP3.LUT R12, R12, 0x18, RZ, 0xc0, !PT ;  /* 0x000000180c0c7812 */ /* 0x000fc800078ec0ff */
[----:B------:R-:W-:Y:S01]  /*1a0e0*/  LOP3.LUT R13, R12, 0x20, RZ, 0xfc, !PT ;  /* 0x000000200c0d7812 */ /* 0x000fe200078efcff */
[----:B------:R-:W-:Y:S01]  /*1a0f0*/  UMOV UR5, 0xffffffff ;  /* 0xffffffff00057882 */ /* 0x000fe20000000000 */
[----:B----4-:R-:W-:Y:S01]  /*1a100*/  @P0 STL [R1+0x10], R20 ;  /* 0x0000101401000387 */ /* 0x010fe20000100800 */
[C---:B------:R-:W-:Y:S01]  /*1a110*/  ISETP.GE.AND P0, PT, R0.reuse, R6, PT ;  /* 0x000000060000720c */ /* 0x040fe20003f06270 */
[----:B------:R-:W-:-:S04]  /*1a120*/  IMAD.IADD R0, R0, 0x1, R21 ;  /* 0x0000000100007824 */ /* 0x000fc800078e0215 */
[----:B0-----:R-:W-:-:S08]  /*1a130*/  @P1 IMAD.HI.U32 R4, R0, R4, RZ ;  /* 0x0000000400041227 */ /* 0x001fd000078e00ff */
[----:B------:R-:W0:Y:S01]  /*1a140*/  @!P0 LDC.64 R2, c[0x0][0x428] ;  /* 0x00010a00ff028b82 */ /* 0x000e220000000a00 */
[----:B------:R-:W-:Y:S01]  /*1a150*/  IMAD.MOV.U32 R6, RZ, RZ, R0 ;  /* 0x000000ffff067224 */ /* 0x000fe200078e0000 */
        /* <DEDUP_REMOVED lines=9> */
[----:B------:R-:W-:Y:S01]  /*1a1f0*/  IMAD.U32 R5, RZ, RZ, UR40 ;  /* 0x00000028ff057e24 */ /* 0x000fe2000f8e00ff */
[----:B------:R0:W-:Y:S01]  /*1a200*/  STL [R1+0x2c], R8 ;  /* 0x00002c0801007387 */ /* 0x0001e20000100800 */
[----:B------:R-:W-:-:S03]  /*1a210*/  @!P0 IMAD.IADD R0, R7, 0x1, R0 ;  /* 0x0000000107008824 */ /* 0x000fc600078e0200 */
[----:B------:R-:W-:Y:S02]  /*1a220*/  ISETP.NE.AND P2, PT, R5, 0x3, PT ;  /* 0x000000030500780c */ /* 0x000fe40003f45270 */
[C---:B0-----:R-:W-:Y:S02]  /*1a230*/  @!P0 LEA R8, P1, R6.reuse, R2, 0x2 ;  /* 0x0000000206088211 */ /* 0x041fe400078210ff */
[----:B------:R-:W-:Y:S02]  /*1a240*/  MOV R2, RZ ;  /* 0x000000ff00027202 */ /* 0x000fe40000000f00 */
        /* <DEDUP_REMOVED lines=12> */
[----:B------:R-:W-:-:S05]  /*1a310*/  @P0 LOP3.LUT R11, R11, 0x1, RZ, 0xfc, !PT ;  /* 0x000000010b0b0812 */ /* 0x000fca00078efcff */
[----:B------:R0:W-:Y:S01]  /*1a320*/  STL [R1], R11 ;  /* 0x0000000b01007387 */ /* 0x0001e20000100800 */
[----:B------:R-:W-:Y:S05]  /*1a330*/  BRA.DIV UR5, `(.L_x_12526) ;  /* 0x0000004e05147947 */ /* 0x000fea000b800000 */
.L_x_12639:
[----:B------:R-:W-:-:S05]  /*1a340*/  SHF.R.S32.HI R5, RZ, 0x1f, R18 ;  /* 0x0000001fff057819 */ /* 0x000fca0000011412 */
[----:B------:R1:W-:Y:S01]  /*1a350*/  STL [R1+0xc], R5 ;  /* 0x00000c0501007387 */ /* 0x0003e20000100800 */
[----:B------:R-:W-:Y:S05]  /*1a360*/  @!P2 BRA `(.L_x_12527) ;  /* 0x000000000004a947 */ /* 0x000fea0003800000 */
[----:B------:R-:W-:Y:S01]  /*1a370*/  BPT.TRAP 0x1 ;  /* 0x000000040000795c */ /* 0x000fe20000300000 */
.L_x_12527:
[----:B------:R-:W-:Y:S01]  /*1a380*/  SHF.R.S32.HI R3, RZ, 0x1f, R4 ;  /* 0x0000001fff037819 */ /* 0x000fe20000011404 */
[----:B------:R-:W-:Y:S01]  /*1a390*/  ULDC.64 UR4, c[0x0][0x328] ;  /* 0x0000ca0000047ab9 */ /* 0x000fe20000000a00 */
[----:B0----5:R-:W-:Y:S01]  /*1a3a0*/  SHF.R.S32.HI R8, RZ, 0x1f, R2 ;  /* 0x0000001fff087819 */ /* 0x021fe20000011402 */
        /* <DEDUP_REMOVED lines=13> */
[----:B------:R-:W-:-:S04]  /*1a480*/  IMAD.WIDE.U32 R6, R18, UR4, R6 ;  /* 0x0000000412067c25 */ /* 0x000fc8000f8e0006 */
[----:B------:R-:W-:Y:S01]  /*1a490*/  IMAD R0, R18, UR5, R0 ;  /* 0x0000000512007c24 */ /* 0x000fe2000f8e0200 */
[----:B------:R-:W-:Y:S02]  /*1a4a0*/  ULDC.64 UR4, c[0x0][0x318] ;  /* 0x0000c60000047ab9 */ /* 0x000fe40000000a00 */
[----:B------:R-:W-:Y:S02]  /*1a4b0*/  LEA R23, P0, R6, UR4, 0x1 ;  /* 0x0000000406177c11 */ /* 0x000fe4000f8008ff */
[----:B------:R-:W-:Y:S01]  /*1a4c0*/  IADD3 R24, R7, R0, RZ ;  /* 0x0000000007187210 */ /* 0x000fe20007ffe0ff */
[----:B------:R-:W-:-:S03]  /*1a4d0*/  IMAD R0, R25, 0x8, R22 ;  /* 0x0000000819007824 */ /* 0x000fc600078e0216 */
[----:B------:R-:W-:-:S06]  /*1a4e0*/  LEA.HI.X R24, R6, UR5, R24, 0x1, P0 ;  /* 0x0000000506187c11 */ /* 0x000fcc00080f0c18 */
[----:B------:R-:W0:Y:S02]  /*1a4f0*/  SYNCS.PHASECHK.TRANS64.TRYWAIT P0, [R0+URZ+0x2d840], R5 ;  /* 0x02d84005000075a7 */ /* 0x000e24000800017f */
[----:B0-----:R-:W-:Y:S05]  /*1a500*/  @!P0 BRA `(.L_x_12529) ;  /* 0x0000004800d48947 */ /* 0x001fea0003800000 */
.L_x_12640:
[----:B------:R-:W-:Y:S05]  /*1a510*/  BSYNC B0 ;  /* 0x0000000000007941 */ /* 0x000fea0003800000 */
.L_x_12528:
[----:B------:R-:W2:Y:S01]  /*1a520*/  LDL R6, [R1] ;  /* 0x0000000001067983 */ /* 0x000ea20000100800 */
[----:B------:R-:W-:-:S03]  /*1a530*/  ULDC.64 UR4, c[0x0][0x300] ;  /* 0x0000c00000047ab9 */ /* 0x000fc60000000a00 */
[----:B------:R-:W3:Y:S04]  /*1a540*/  LDL R7, [R1+0xc] ;  /* 0x00000c0001077983 */ /* 0x000ee80000100800 */
[----:B------:R-:W4:Y:S04]  /*1a550*/  LDL R9, [R1+0x14] ;  /* 0x0000140001097983 */ /* 0x000f280000100800 */
[----:B------:R-:W5:Y:S01]  /*1a560*/  LDL R12, [R1+0x24] ;  /* 0x00002400010c7983 */ /* 0x000f620000100800 */
        /* <DEDUP_REMOVED lines=10> */
[----:B------:R-:W-:Y:S01]  /*1a610*/  IMAD.MOV.U32 R2, RZ, RZ, R4 ;  /* 0x000000ffff027224 */ /* 0x000fe200078e0004 */
[C---:B--2---:R-:W-:Y:S02]  /*1a620*/  LOP3.LUT P4, RZ, R6.reuse, 0x4, RZ, 0xc0, !PT ;  /* 0x0000000406ff7812 */ /* 0x044fe4000788c0ff */
[C---:B------:R-:W-:Y:S02]  /*1a630*/  LOP3.LUT P3, RZ, R6.reuse, 0x2, RZ, 0xc0, !PT ;  /* 0x0000000206ff7812 */ /* 0x040fe4000786c0ff */
[----:B------:R-:W-:Y:S02]  /*1a640*/  LOP3.LUT P2, RZ, R6, 0x1, RZ, 0xc0, !PT ;  /* 0x0000000106ff7812 */ /* 0x000fe4000784c0ff */
[----:B------:R-:W0:Y:S01]  /*1a650*/  S2R R6, SR_TID.X ;  /* 0x0000000000067919 */ /* 0x000e220000002100 */
[----:B---3--:R-:W-:Y:S01]  /*1a660*/  IMAD R4, R7, UR4, RZ ;  /* 0x0000000407047c24 */ /* 0x008fe2000f8e02ff */
[----:B0-----:R-:W-:-:S04]  /*1a670*/  LOP3.LUT R6, R6, 0x7f, RZ, 0xc0, !PT ;  /* 0x0000007f06067812 */ /* 0x001fc800078ec0ff */
[----:B------:R-:W-:Y:S02]  /*1a680*/  SHF.R.U32.HI R11, RZ, 0x2, R6 ;  /* 0x00000002ff0b7819 */ /* 0x000fe40000011606 */
[----:B------:R-:W0:Y:S01]  /*1a690*/  S2R R6, SR_TID.X ;  /* 0x0000000000067919 */ /* 0x000e220000002100 */
[C---:B------:R-:W-:Y:S02]  /*1a6a0*/  IMAD R7, R18.reuse, UR5, R4 ;  /* 0x0000000512077c24 */ /* 0x040fe4000f8e0204 */
[----:B------:R-:W-:Y:S01]  /*1a6b0*/  IMAD.WIDE.U32 R4, R18, UR4, R2 ;  /* 0x0000000412047c25 */ /* 0x000fe2000f8e0002 */
[----:B------:R-:W-:Y:S01]  /*1a6c0*/  ULDC.64 UR4, c[0x0][0x2e8] ;  /* 0x0000ba0000047ab9 */ /* 0x000fe20000000a00 */
[----:B-----5:R-:W-:Y:S02]  /*1a6d0*/  IADD3 R3, -R11, R12, -R10 ;  /* 0x0000000c0b037210 */ /* 0x020fe40007ffe90a */
[----:B----4-:R-:W-:Y:S01]  /*1a6e0*/  IMAD R8, R25, 0x3000, R9 ;  /* 0x0000300019087824 */ /* 0x010fe200078e0209 */
[----:B------:R-:W-:-:S02]  /*1a6f0*/  IADD3 R7, R5, R7, RZ ;  /* 0x0000000705077210 */ /* 0x000fc40007ffe0ff */
[----:B------:R-:W-:Y:S01]  /*1a700*/  LEA R2, P0, R4, UR4, 0x1 ;  /* 0x0000000404027c11 */ /* 0x000fe2000f8008ff */
[----:B------:R-:W-:-:S03]  /*1a710*/  UMOV UR4, 0xffffffff ;  /* 0xffffffff00047882 */ /* 0x000fc60000000000 */
[----:B------:R-:W-:Y:S02]  /*1a720*/  LEA.HI.X R7, R4, UR5, R7, 0x1, P0 ;  /* 0x0000000504077c11 */ /* 0x000fe400080f0c07 */
[----:B------:R-:W-:Y:S01]  /*1a730*/  ISETP.GE.AND P0, PT, R3, 0x1, PT ;  /* 0x000000010300780c */ /* 0x000fe20003f06270 */
[----:B0-----:R-:W-:-:S05]  /*1a740*/  IMAD.SHL.U32 R9, R6, 0x8, RZ ;  /* 0x0000000806097824 */ /* 0x001fca00078e00ff */
[----:B------:R-:W-:Y:S01]  /*1a750*/  LOP3.LUT R9, R9, 0x18, RZ, 0xc0, !PT ;  /* 0x0000001809097812 */ /* 0x000fe200078ec0ff */
[----:B------:R-:W-:Y:S06]  /*1a760*/  BRA.DIV UR4, `(.L_x_12530) ;  /* 0x0000004a04507947 */ /* 0x000fec000b800000 */
[----:B------:R-:W0:Y:S04]  /*1a770*/  SHFL.IDX PT, R4, R2, RZ, 0x1c1f ;  /* 0x001c1fff02047589 */ /* 0x000e2800000e0000 */
[----:B------:R-:W1:Y:S01]  /*1a780*/  SHFL.IDX PT, R6, R7, RZ, 0x1c1f ;  /* 0x001c1fff07067589 */ /* 0x000e6200000e0000 */
[----:B0-----:R-:W-:-:S05]  /*1a790*/  @P0 LEA R5, P1, R9, R4, 0x1 ;  /* 0x0000000409050211 */ /* 0x001fca00078208ff */
[----:B-1----:R-:W-:Y:S01]  /*1a7a0*/  @P0 IMAD.X R4, RZ, RZ, R6, P1 ;  /* 0x000000ffff040224 */ /* 0x002fe200008e0606 */
[----:B------:R-:W-:Y:S01]  /*1a7b0*/  ISETP.GE.AND P1, PT, R3, 0x21, PT ;  /* 0x000000210300780c */ /* 0x000fe20003f26270 */
[----:B------:R-:W-:-:S03]  /*1a7c0*/  @P0 IMAD R6, R8, 0x2, R22 ;  /* 0x0000000208060824 */ /* 0x000fc600078e0216 */
        /* <DEDUP_REMOVED lines=10> */
[----:B-1----:R-:W-:Y:S01]  /*1a870*/  @P1 IMAD.X R4, RZ, RZ, R6, P0 ;  /* 0x000000ffff041224 */ /* 0x002fe200000e0606 */
[----:B------:R-:W-:-:S04]  /*1a880*/  @P1 LEA R6, R8, R22, 0x1 ;  /* 0x0000001608061211 */ /* 0x000fc800078e08ff */
        /* <DEDUP_REMOVED lines=12> */
[----:B-1----:R-:W-:Y:S02]  /*1a950*/  @P1 IMAD.X R4, RZ, RZ, R6, P0 ;  /* 0x000000ffff041224 */ /* 0x002fe400000e0606 */
[----:B------:R-:W-:-:S03]  /*1a960*/  @P1 IMAD R6, R8, 0x2, R22 ;  /* 0x0000000208061824 */ /* 0x000fc600078e0216 */
[----:B------:R-:W-:-:S04]  /*1a970*/  @P1 LOP3.LUT R5, R5, R4, RZ, 0x3c, !PT ;  /* 0x0000000405051212 */ /* 0x000fc800078e3cff */
[----:B------:R-:W-:-:S04]  /*1a980*/  @P1 LOP3.LUT R4, R5, R4, RZ, 0x3c, !PT ;  /* 0x0000000405041212 */ /* 0x000fc800078e3cff */
[----:B------:R-:W-:-:S05]  /*1a990*/  @P1 LOP3.LUT R5, R5, R4, RZ, 0x3c, !PT ;  /* 0x0000000405051212 */ /* 0x000fca00078e3cff */
[----:B------:R0:W-:Y:S04]  /*1a9a0*/  @P1 LDGSTS.E.BYPASS.LTC128B.128 [R6+0x16400], desc[UR38][R4.64], !P4 ;  /* 0x1640000004061fae */ /* 0x0001e8000e101d66 */
[----:B------:R0:W-:Y:S04]  /*1a9b0*/  @P1 LDGSTS.E.BYPASS.LTC128B.128 [R6+0x18400], desc[UR38][R4.64+0x40], !P3 ;  /* 0x1840004004061fae */ /* 0x0001e8000d901d66 */
[----:B--23--:R0:W-:Y:S02]  /*1a9c0*/  @P1 LDGSTS.E.BYPASS.LTC128B.128 [R6+0x1a400], desc[UR38][R4.64+0x80], !P2 ;  /* 0x1a40008004061fae */ /* 0x00c1e4000d101d66 */
.L_x_12650:
        /* <DEDUP_REMOVED lines=12> */
.L_x_12531:
[----:B------:R-:W-:Y:S02]  /*1aa90*/  PLOP3.LUT P1, PT, P1, P0, PT, 0xa2, 0x0 ;  /* 0x000000000000781c */ /* 0x000fe40000f21472 */
[----:B------:R-:W-:-:S08]  /*1aaa0*/  @P0 R2UR P1, UR4, R0 ;  /* 0x00000000000402ca */ /* 0x000fd00000020000 */
[----:B------:R-:W-:-:S05]  /*1aab0*/  @P0 PLOP3.LUT P0, PT, P1, PT, PT, 0x80, 0x0 ;  /* 0x000000000000081c */ /* 0x000fca0000f0f070 */
[----:B------:R-:W-:Y:S01]  /*1aac0*/  @!P1 SYNCS.ARRIVE.TRANS64.RED.A0T1 RZ, [UR4+0x2d830], RZ ;  /* 0x02d830ffffff99a7 */ /* 0x000fe20008200404 */
[----:B------:R-:W-:Y:S07]  /*1aad0*/  @!P1 ARRIVES.LDGSTSBAR.64.TRANSCNT [UR4+0x2d830] ;  /* 0x02d83000ff0099b0 */ /* 0x000fee0008000a84 */
[----:B------:R-:W-:Y:S05]  /*1aae0*/  @P0 BRA.U.ANY `(.L_x_12531) ;  /* 0xfffffffd00e80947 */ /* 0x000fea000393ffff */
[----:B------:R-:W-:Y:S01]  /*1aaf0*/  NOP ;  /* 0x0000000000007918 */ /* 0x000fe20000000000 */
[----:B--2---:R-:W-:-:S04]  /*1ab00*/  MOV R2, UR40 ;  /* 0x0000002800027c02 */ /* 0x004fc80008000f00 */
[----:B------:R-:W-:-:S13]  /*1ab10*/  ISETP.NE.AND P2, PT, R2, 0x3, PT ;  /* 0x000000030200780c */ /* 0x000fda0003f45270 */
[----:B------:R-:W-:Y:S05]  /*1ab20*/  @!P2 BRA `(.L_x_12532) ;  /* 0x000000000004a947 */ /* 0x000fea0003800000 */
[----:B------:R-:W-:Y:S01]  /*1ab30*/  BPT.TRAP 0x1 ;  /* 0x000000040000795c */ /* 0x000fe20000300000 */
.L_x_12532:
[----:B01----:R0:W5:Y:S01]  /*1ab40*/  LDL.LU R4, [R1+0x8] ;  /* 0x0000080001047983 */ /* 0x0031620000300800 */
[----:B------:R0:W-:Y:S03]  /*1ab50*/  SYNCS.ARRIVE.TRANS64.A1T0 RZ, [R0+URZ+0x2d830], RZ ;  /* 0x02d830ff00ff79a7 */ /* 0x0001e6000810003f */
[----:B------:R0:W5:Y:S02]  /*1ab60*/  LDL.LU R3, [R1+0x44] ;  /* 0x0000440001037983 */ /* 0x0001640000300800 */
        /* <DEDUP_REMOVED lines=8> */
[----:B------:R-:W-:Y:S03]  /*1abf0*/  BSSY B6, `(.L_x_12533) ;  /* 0x000001c000067945 */ /* 0x000fe60003800000 */
        /* <DEDUP_REMOVED lines=27> */
.L_x_12534:
[----:B------:R-:W-:Y:S05]  /*1adb0*/  BSYNC B6 ;  /* 0x0000000000067941 */ /* 0x000fea0003800000 */
.L_x_12533:
        /* <DEDUP_REMOVED lines=12> */
[----:B--2---:R-:W-:-:S02]  /*1ae80*/  IMAD.MOV.U32 R4, RZ, RZ, R0 ;  /* 0x000000ffff047224 */ /* 0x004fc400078e0000 */
[----:B---3--:R-:W-:Y:S02]  /*1ae90*/  IMAD.MOV.U32 R3, RZ, RZ, R21 ;  /* 0x000000ffff037224 */ /* 0x008fe400078e0015 */
        /* <DEDUP_REMOVED lines=12> */
[----:B--2---:R-:W-:Y:S02]  /*1af60*/  SHF.L.U32 R21, R21, 0x5, RZ ;  /* 0x0000000515157819 */ /* 0x004fe400000006ff */
[----:B---3--:R-:W-:Y:S02]  /*1af70*/  LOP3.LUT R20, R20, 0x7f, RZ, 0xc0, !PT ;  /* 0x0000007f14147812 */ /* 0x008fe400078ec0ff */
[----:B------:R-:W-:Y:S02]  /*1af80*/  LOP3.LUT R21, R21, 0x60, RZ, 0xc0, !PT ;  /* 0x0000006015157812 */ /* 0x000fe400078ec0ff */
[----:B------:R-:W-:-:S04]  /*1af90*/  SHF.R.U32.HI R20, RZ, 0x2, R20 ;  /* 0x00000002ff147819 */ /* 0x000fc80000011614 */
[----:B------:R-:W-:Y:S02]  /*1afa0*/  LOP3.LUT R20, R20, R21, RZ, 0xfc, !PT ;  /* 0x0000001514147212 */ /* 0x000fe400078efcff */
[----:B------:R2:W5:Y:S03]  /*1afb0*/  LDL R21, [R1+0x40] ;  /* 0x0000400001157983 */ /* 0x0005660000100800 */
[----:B------:R-:W-:-:S04]  /*1afc0*/  IMAD R0, R17, 0xc0, R20 ;  /* 0x000000c011007824 */ /* 0x000fc800078e0214 */
[----:B0-----:R-:W-:-:S04]  /*1afd0*/  @P1 IMAD.HI.U32 R5, R0, R5, RZ ;  /* 0x0000000500051227 */ /* 0x001fc800078e00ff */
[----:B------:R-:W-:Y:S01]  /*1afe0*/  IMAD.MOV.U32 R4, RZ, RZ, R0 ;  /* 0x000000ffff047224 */ /* 0x000fe200078e0000 */
        /* <DEDUP_REMOVED lines=13> */
[----:B------:R-:W-:Y:S02]  /*1b0c0*/  VIADD R0, R0, 0x80 ;  /* 0x0000008000007836 */ /* 0x000fe40000000000 */
[----:B------:R-:W-:Y:S02]  /*1b0d0*/  IADD3 R6, R5, R6, RZ ;  /* 0x0000000605067210 */ /* 0x000fe40007ffe0ff */
[C---:B------:R-:W-:Y:S01]  /*1b0e0*/  LEA R5, P0, R4.reuse, UR8, 0x1 ;  /* 0x0000000804057c11 */ /* 0x040fe2000f8008ff */
[----:B------:R-:W1:Y:S03]  /*1b0f0*/  S2R R13, SR_TID.X ;  /* 0x00000000000d7919 */ /* 0x000e660000002100 */
[----:B------:R-:W-:Y:S01]  /*1b100*/  LEA.HI.X R4, R4, UR9, R6, 0x1, P0 ;  /* 0x0000000904047c11 */ /* 0x000fe200080f0c06 */
[----:B------:R-:W-:-:S02]  /*1b110*/  IMAD.MOV.U32 R6, RZ, RZ, R0 ;  /* 0x000000ffff067224 */ /* 0x000fc400078e0000 */
        /* <DEDUP_REMOVED lines=8> */
[----:B------:R-:W-:-:S04]  /*1b1a0*/  IMAD R6, R6, UR5, R7 ;  /* 0x0000000506067c24 */ /* 0x000fc8000f8e0207 */
[----:B------:R-:W-:Y:S01]  /*1b1b0*/  IMAD.IADD R3, R3, 0x1, R6 ;  /* 0x0000000103037824 */ /* 0x000fe200078e0206 */
[----:B------:R-:W-:Y:S01]  /*1b1c0*/  SHF.R.S32.HI R6, RZ, 0x1f, R0 ;  /* 0x0000001fff067819 */ /* 0x000fe20000011400 */
[----:B-1----:R-:W-:-:S04]  /*1b1d0*/  IMAD.SHL.U32 R11, R13, 0x8, RZ ;  /* 0x000000080d0b7824 */ /* 0x002fc800078e00ff */
[----:B------:R-:W-:Y:S02]  /*1b1e0*/  IMAD R6, R6, UR6, RZ ;  /* 0x0000000606067c24 */ /* 0x000fe4000f8e02ff */
[----:B------:R-:W-:Y:S01]  /*1b1f0*/  IMAD.WIDE.U32 R2, R0, UR6, R2 ;  /* 0x0000000600027c25 */ /* 0x000fe2000f8e0002 */
[----:B------:R-:W-:-:S03]  /*1b200*/  LOP3.LUT R11, R11, 0x18, RZ, 0xc0, !PT ;  /* 0x000000180b0b7812 */ /* 0x000fc600078ec0ff */
        /* <DEDUP_REMOVED lines=20> */
[----:B------:R-:W-:-:S03]  /*1b350*/  ISETP.GE.AND P3, PT, R17, R0, PT ;  /* 0x000000001100720c */ /* 0x000fc60003f66270 */
[----:B------:R-:W-:Y:S10]  /*1b360*/  SHFL.IDX PT, R8, R4, 0x1, 0x1c1f ;  /* 0x003c1f0004087f89 */ /* 0x000ff400000e0000 */
        /* <DEDUP_REMOVED lines=11> */
[----:B0-----:R-:W-:-:S04]  /*1b420*/  @!P3 LEA R3, P4, R10, R2, 0x1 ;  /* 0x000000020a03b211 */ /* 0x001fc800078808ff */
[----:B------:R-:W-:Y:S02]  /*1b430*/  @!P3 IADD3.X R2, RZ, R8, RZ, P4, !PT ;  /* 0x00000008ff02b210 */ /* 0x000fe400027fe4ff */
[----:B------:R-:W-:Y:S02]  /*1b440*/  SHFL.IDX PT, R8, R4, 0x2, 0x1c1f ;  /* 0x005c1f0004087f89 */ /* 0x000fe400000e0000 */
[-C--:B------:R-:W-:Y:S02]  /*1b450*/  @!P3 LOP3.LUT R3, R3, R2.reuse, RZ, 0x3c, !PT ;  /* 0x000000020303b212 */ /* 0x080fe400078e3cff */
[----:B------:R-:W-:Y:S02]  /*1b460*/  SHFL.IDX PT, R4, R4, 0x3, 0x1c1f ;  /* 0x007c1f0004047f89 */ /* 0x000fe400000e0000 */
        /* <DEDUP_REMOVED lines=27> */
[----:B------:R-:W-:-:S04]  /*1b620*/  IADD3 R3, R17, 0x80, RZ ;  /* 0x0000008011037810 */ /* 0x000fc80007ffe0ff */
[----:B------:R-:W-:-:S13]  /*1b630*/  ISETP.GE.AND P3, PT, R3, R0, PT ;  /* 0x000000000300720c */ /* 0x000fda0003f66270 */
[----:B0-----:R-:W-:-:S05]  /*1b640*/  @!P3 LEA R2, P4, R10, R2, 0x1 ;  /* 0x000000020a02b211 */ /* 0x001fca00078808ff */
[----:B------:R-:W-:-:S05]  /*1b650*/  @!P3 IMAD.X R3, RZ, RZ, R4, P4 ;  /* 0x000000ffff03b224 */ /* 0x000fca00020e0604 */
[----:B------:R-:W-:Y:S04]  /*1b660*/  @!P3 LDGSTS.E.BYPASS.LTC128B.128 [R11+0xe400], desc[UR38][R2.64], !P0 ;  /* 0x0e400000020bbfae */ /* 0x000fe8000c101d66 */
[----:B------:R-:W-:Y:S04]  /*1b670*/  @!P3 LDGSTS.E.BYPASS.LTC128B.128 [R11+0x11400], desc[UR38][R2.64+0x40], !P1 ;  /* 0x11400040020bbfae */ /* 0x000fe8000c901d66 */
[----:B------:R0:W-:Y:S04]  /*1b680*/  @!P3 LDGSTS.E.BYPASS.LTC128B.128 [R11+0x14400], desc[UR38][R2.64+0x80], !P2 ;  /* 0x14400080020bbfae */ /* 0x0001e8000d101d66 */
[----:B0-----:R0:W1:Y:S02]  /*1b690*/  SHFL.IDX PT, R2, R7, 0x1, 0x1c1f ;  /* 0x003c1f0007027f89 */ /* 0x00106400000e0000 */
.L_x_12663:
        /* <DEDUP_REMOVED lines=13> */
.L_x_12536:
        /* <DEDUP_REMOVED lines=16> */
[----:B------:R-:W2:Y:S03]  /*1b870*/  SYNCS.PHASECHK.TRANS64.TRYWAIT P0, [R22+URZ+0x2d820], R0 ;  /* 0x02d82000160075a7 */ /* 0x000ea6000800017f */
[----:B-12---:R-:W-:Y:S05]  /*1b880*/  @!P0 BRA `(.L_x_12538) ;  /* 0x00000044009c8947 */ /* 0x006fea0003800000 */
.L_x_12664:
[----:B------:R-:W-:Y:S05]  /*1b890*/  BSYNC B0 ;  /* 0x0000000000007941 */ /* 0x000fea0003800000 */
.L_x_12537:
[----:B------:R-:W2:Y:S01]  /*1b8a0*/  LDL R3, [R1+0x34] ;  /* 0x0000340001037983 */ /* 0x000ea20000100800 */
[----:B------:R-:W-:Y:S01]  /*1b8b0*/  BSSY B0, `(.L_x_12539) ;  /* 0x00000f8000007945 */ /* 0x000fe20003800000 */
[----:B--2---:R-:W-:-:S13]  /*1b8c0*/  ISETP.GE.AND P0, PT, R3, 0x2, PT ;  /* 0x000000020300780c */ /* 0x004fda0003f06270 */
[----:B------:R-:W-:Y:S05]  /*1b8d0*/  @!P0 BRA `(.L_x_12540) ;  /* 0x0000000c00d48947 */ /* 0x000fea0003800000 */
[----:B------:R-:W2:Y:S01]  /*1b8e0*/  S2R R2, SR_TID.X ;  /* 0x0000000000027919 */ /* 0x000ea20000002100 */
[----:B-1----:R-:W-:Y:S01]  /*1b8f0*/  VIADD R0, R3, 0xfffffffe ;  /* 0xfffffffe03007836 */ /* 0x002fe20000000000 */
[----:B------:R-:W-:Y:S01]  /*1b900*/  ULDC UR4, c[0x0][0x2f4] ;  /* 0x0000bd0000047ab9 */ /* 0x000fe20000000800 */
[----:B------:R-:W-:Y:S01]  /*1b910*/  IMAD.MOV.U32 R10, RZ, RZ, R25 ;  /* 0x000000ffff0a7224 */ /* 0x000fe200078e0019 */
[----:B------:R1:W-:Y:S01]  /*1b920*/  STL [R1+0x8], R26 ;  /* 0x0000081a01007387 */ /* 0x0003e20000100800 */
[----:B------:R-:W-:Y:S02]  /*1b930*/  IMAD.MOV.U32 R17, RZ, RZ, R29 ;  /* 0x000000ffff117224 */ /* 0x000fe400078e001d */
[----:B--2---:R-:W-:-:S05]  /*1b940*/  IMAD.SHL.U32 R4, R2, 0x8, RZ ;  /* 0x0000000802047824 */ /* 0x004fca00078e00ff */
[----:B------:R-:W-:-:S04]  /*1b950*/  LOP3.LUT R4, R4, 0x18, RZ, 0xc0, !PT ;  /* 0x0000001804047812 */ /* 0x000fc800078ec0ff */
[C---:B------:R-:W-:Y:S02]  /*1b960*/  LOP3.LUT R3, R4.reuse, 0x20, RZ, 0xfc, !PT ;  /* 0x0000002004037812 */ /* 0x040fe400078efcff */
[C---:B------:R-:W-:Y:S02]  /*1b970*/  LOP3.LUT R2, R4.reuse, 0x40, RZ, 0xfc, !PT ;  /* 0x0000004004027812 */ /* 0x040fe400078efcff */
[----:B------:R-:W-:Y:S02]  /*1b980*/  ISETP.GE.AND P3, PT, R4, UR4, PT ;  /* 0x0000000404007c0c */ /* 0x000fe4000bf66270 */
[----:B------:R-:W-:Y:S02]  /*1b990*/  ISETP.GE.AND P2, PT, R3, UR4, PT ;  /* 0x0000000403007c0c */ /* 0x000fe4000bf46270 */
[----:B-1----:R-:W-:-:S13]  /*1b9a0*/  ISETP.GE.AND P1, PT, R2, UR4, PT ;  /* 0x0000000402007c0c */ /* 0x002fda000bf26270 */
.L_x_12553:
        /* <DEDUP_REMOVED lines=10> */
[----:B------:R-:W-:Y:S01]  /*1ba50*/  SHF.L.U32 R2, R2, 0x5, RZ ;  /* 0x0000000502027819 */ /* 0x000fe200000006ff */
        /* <DEDUP_REMOVED lines=8> */
[----:B------:R-:W-:-:S04]  /*1bae0*/  IMAD.MOV R3, RZ, RZ, -R2 ;  /* 0x000000ffff037224 */ /* 0x000fc800078e0a02 */
[----:B------:R-:W-:Y:S01]  /*1baf0*/  IMAD R9, R9, R3, R4 ;  /* 0x0000000309097224 */ /* 0x000fe200078e0204 */
[----:B------:R-:W-:Y:S01]  /*1bb00*/  SHF.R.S32.HI R3, RZ, 0x1f, R2 ;  /* 0x0000001fff037819 */ /* 0x000fe20000011402 */
[----:B---3--:R-:W-:-:S04]  /*1bb10*/  IMAD R4, R7, UR4, RZ ;  /* 0x0000000407047c24 */ /* 0x008fc8000f8e02ff */
[C---:B----4-:R-:W-:Y:S02]  /*1bb20*/  IMAD R4, R6.reuse, UR5, R4 ;  /* 0x0000000506047c24 */ /* 0x050fe4000f8e0204 */
[----:B------:R-:W-:Y:S01]  /*1bb30*/  IMAD.WIDE.U32 R2, R6, UR4, R2 ;  /* 0x0000000406027c25 */ /* 0x000fe2000f8e0002 */
[----:B------:R-:W-:-:S04]  /*1bb40*/  ULDC.64 UR4, c[0x0][0x418] ;  /* 0x0001060000047ab9 */ /* 0x000fc80000000a00 */
[----:B------:R-:W-:Y:S02]  /*1bb50*/  IADD3 R3, R4, R3, RZ ;  /* 0x0000000304037210 */ /* 0x000fe40007ffe0ff */
        /* <DEDUP_REMOVED lines=14> */
.L_x_12541:
[----:B------:R-:W-:Y:S01]  /*1bc40*/  LEA R5, R25, R22, 0x3 ;  /* 0x0000001619057211 */ /* 0x000fe200078e18ff */
[----:B------:R-:W-:Y:S01]  /*1bc50*/  BSSY B1, `(.L_x_12542) ;  /* 0x0000004000017945 */ /* 0x000fe20003800000 */
[----:B------:R-:W-:-:S04]  /*1bc60*/  SHF.L.U32 R0, R29, 0x1f, RZ ;  /* 0x0000001f1d007819 */ /* 0x000fc800000006ff */
[----:B------:R-:W0:Y:S02]  /*1bc70*/  SYNCS.PHASECHK.TRANS64.TRYWAIT P0, [R5+URZ+0x2d840], R0 ;  /* 0x02d84000050075a7 */ /* 0x000e24000800017f */
[----:B0-----:R-:W-:Y:S05]  /*1bc80*/  @!P0 BRA `(.L_x_12543) ;  /* 0x0000004000b08947 */ /* 0x001fea0003800000 */
.L_x_12665:
[----:B------:R-:W-:Y:S05]  /*1bc90*/  BSYNC B1 ;  /* 0x0000000000017941 */ /* 0x000fea0003800000 */
.L_x_12542:
[----:B------:R-:W2:Y:S04]  /*1bca0*/  LDL R2, [R1] ;  /* 0x0000000001027983 */ /* 0x000ea80000100800 */
[----:B------:R-:W3:Y:S04]  /*1bcb0*/  LDL R6, [R1+0xc] ;  /* 0x00000c0001067983 */ /* 0x000ee80000100800 */
[----:B------:R-:W4:Y:S01]  /*1bcc0*/  LDL R4, [R1+0x14] ;  /* 0x0000140001047983 */ /* 0x000f220000100800 */
[----:B------:R-:W-:Y:S01]  /*1bcd0*/  SHF.R.S32.HI R21, RZ, 0x1f, R9 ;  /* 0x0000001fff157819 */ /* 0x000fe20000011409 */
[----:B------:R-:W-:-:S04]  /*1bce0*/  ULDC.64 UR4, c[0x0][0x300] ;  /* 0x0000c00000047ab9 */ /* 0x000fc80000000a00 */
[----:B0-----:R-:W-:-:S04]  /*1bcf0*/  IMAD R0, R21, UR4, RZ ;  /* 0x0000000415007c24 */ /* 0x001fc8000f8e02ff */
[C---:B------:R-:W-:Y:S01]  /*1bd00*/  IMAD R0, R9.reuse, UR5, R0 ;  /* 0x0000000509007c24 */ /* 0x040fe2000f8e0200 */
[C---:B--2---:R-:W-:Y:S02]  /*1bd10*/  LOP3.LUT P5, RZ, R2.reuse, 0x2, RZ, 0xc0, !PT ;  /* 0x0000000202ff7812 */ /* 0x044fe400078ac0ff */
[----:B------:R-:W-:Y:S01]  /*1bd20*/  LOP3.LUT P4, RZ, R2, 0x1, RZ, 0xc0, !PT ;  /* 0x0000000102ff7812 */ /* 0x000fe2000788c0ff */
[----:B------:R-:W-:Y:S01]  /*1bd30*/  IMAD.WIDE.U32 R2, R9, UR4, RZ ;  /* 0x0000000409027c25 */ /* 0x000fe2000f8e00ff */
[----:B------:R-:W-:-:S03]  /*1bd40*/  ULDC.64 UR4, c[0x0][0x310] ;  /* 0x0000c40000047ab9 */ /* 0x000fc60000000a00 */
[----:B------:R-:W-:Y:S02]  /*1bd50*/  IMAD.IADD R3, R3, 0x1, R0 ;  /* 0x0000000103037824 */ /* 0x000fe400078e0200 */
[----:B------:R-:W-:Y:S02]  /*1bd60*/  IMAD R0, R28, UR4, RZ ;  /* 0x000000041c007c24 */ /* 0x000fe4000f8e02ff */
[----:B------:R-:W-:-:S04]  /*1bd70*/  IMAD.WIDE.U32 R2, R7, UR4, R2 ;  /* 0x0000000407027c25 */ /* 0x000fc8000f8e0002 */
[----:B------:R-:W-:Y:S01]  /*1bd80*/  IMAD R0, R7, UR5, R0 ;  /* 0x0000000507007c24 */ /* 0x000fe2000f8e0200 */
[----:B------:R-:W-:Y:S01]  /*1bd90*/  ULDC.64 UR4, c[0x0][0x308] ;  /* 0x0000c20000047ab9 */ /* 0x000fe20000000a00 */
[----:B----4-:R-:W-:Y:S02]  /*1bda0*/  IMAD R4, R25, 0x3000, R4 ;  /* 0x0000300019047824 */ /* 0x010fe400078e0204 */
[----:B------:R-:W-:Y:S02]  /*1bdb0*/  IMAD.IADD R3, R3, 0x1, R0 ;  /* 0x0000000103037824 */ /* 0x000fe400078e0200 */
[----:B---3--:R-:W-:Y:S02]  /*1bdc0*/  IMAD R0, R6, UR4, RZ ;  /* 0x0000000406007c24 */ /* 0x008fe4000f8e02ff */
        /* <DEDUP_REMOVED lines=8> */
[----:B------:R-:W2:Y:S01]  /*1be50*/  LDL R3, [R1] ;  /* 0x0000000001037983 */ /* 0x000ea20000100800 */
[----:B------:R-:W-:Y:S01]  /*1be60*/  IMAD R4, R4, 0x2, R22 ;  /* 0x0000000204047824 */ /* 0x000fe200078e0216 */
[----:B------:R-:W0:Y:S02]  /*1be70*/  S2R R11, SR_TID.X ;  /* 0x00000000000b7919 */ /* 0x000e240000002100 */
[----:B------:R-:W1:Y:S04]  /*1be80*/  SHFL.IDX PT, R2, R6, RZ, 0x1c1f ;  /* 0x001c1fff06027589 */ /* 0x000e6800000e0000 */
[----:B------:R-:W-:Y:S01]  /*1be90*/  SHFL.IDX PT, R20, R8, 0x2, 0x1c1f ;  /* 0x005c1f0008147f89 */ /* 0x000fe200000e0000 */
[----:B0-----:R-:W-:-:S04]  /*1bea0*/  SHF.L.U32 R11, R11, 0x3, RZ ;  /* 0x000000030b0b7819 */ /* 0x001fc800000006ff */
[----:B------:R-:W-:-:S05]  /*1beb0*/  LOP3.LUT R11, R11, 0x18, RZ, 0xc0, !PT ;  /* 0x000000180b0b7812 */ /* 0x000fca00078ec0ff */
[----:B------:R-:W-:-:S05]  /*1bec0*/  IMAD.SHL.U32 R0, R11, 0x2, RZ ;  /* 0x000000020b007824 */ /* 0x000fca00078e00ff */
[----:B-1----:R-:W-:Y:S02]  /*1bed0*/  IADD3 R2, P0, R2, R0, RZ ;  /* 0x0000000002027210 */ /* 0x002fe40007f1e0ff */
[----:B--2---:R-:W-:Y:S02]  /*1bee0*/  LOP3.LUT P6, RZ, R3, 0x4, RZ, 0xc0, !PT ;  /* 0x0000000403ff7812 */ /* 0x004fe400078cc0ff */
[----:B------:R-:W0:Y:S02]  /*1bef0*/  SHFL.IDX PT, R3, R8, RZ, 0x1c1f ;  /* 0x001c1fff08037589 */ /* 0x000e2400000e0000 */
[----:B0-----:R-:W-:-:S09]  /*1bf00*/  IMAD.X R3, RZ, RZ, R3, P0 ;  /* 0x000000ffff037224 */ /* 0x001fd200000e0603 */
        /* <DEDUP_REMOVED lines=18> */
.L_x_12675:
        /* <DEDUP_REMOVED lines=12> */
.L_x_12545:
        /* <DEDUP_REMOVED lines=11> */
.L_x_12546:
[----:B------:R1:W-:Y:S01]  /*1c1a0*/  SYNCS.ARRIVE.TRANS64.A1T0 RZ, [R5+URZ+0x2d830], RZ ;  /* 0x02d830ff05ff79a7 */ /* 0x0003e2000810003f */
[----:B------:R-:W-:Y:S05]  /*1c1b0*/  @!P5 BRA `(.L_x_12547) ;  /* 0x000000000004d947 */ /* 0x000fea0003800000 */
[----:B------:R-:W-:Y:S01]  /*1c1c0*/  BPT.TRAP 0x1 ;  /* 0x000000040000795c */ /* 0x000fe20000300000 */
.L_x_12547:
[----:B------:R-:W-:Y:S01]  /*1c1d0*/  SHF.L.U32 R2, R17, 0x1f, RZ ;  /* 0x0000001f11027819 */ /* 0x000fe200000006ff */
[----:B------:R-:W-:Y:S01]  /*1c1e0*/  BSSY B1, `(.L_x_12548) ;  /* 0x0000004000017945 */ /* 0x000fe20003800000 */
[----:B-1----:R-:W-:-:S04]  /*1c1f0*/  LEA R5, R10, R22, 0x3 ;  /* 0x000000160a057211 */ /* 0x002fc800078e18ff */
[----:B------:R-:W1:Y:S02]  /*1c200*/  SYNCS.PHASECHK.TRANS64.TRYWAIT P0, [R5+URZ+0x2d860], R2 ;  /* 0x02d86002050075a7 */ /* 0x000e64000800017f */
[----:B-1----:R-:W-:Y:S05]  /*1c210*/  @!P0 BRA `(.L_x_12549) ;  /* 0x0000004000d08947 */ /* 0x002fea0003800000 */
.L_x_12676:
[----:B------:R-:W-:Y:S05]  /*1c220*/  BSYNC B1 ;  /* 0x0000000000017941 */ /* 0x000fea0003800000 */
.L_x_12548:
        /* <DEDUP_REMOVED lines=45> */
.L_x_12686:
        /* <DEDUP_REMOVED lines=32> */
.L_x_12551:
        /* <DEDUP_REMOVED lines=12> */
.L_x_12552:
[----:B------:R2:W-:Y:S01]  /*1c7c0*/  STL [R1+0x8], R26 ;  /* 0x0000081a01007387 */ /* 0x0005e20000100800 */
[C---:B------:R-:W-:Y:S01]  /*1c7d0*/  ISETP.GT.AND P0, PT, R26.reuse, RZ, PT ;  /* 0x000000ff1a00720c */ /* 0x040fe20003f04270 */
[----:B------:R2:W-:Y:S01]  /*1c7e0*/  SYNCS.ARRIVE.TRANS64.A1T0 RZ, [R5+URZ+0x2d850], RZ ;  /* 0x02d850ff05ff79a7 */ /* 0x0005e2000810003f */
[----:B------:R-:W-:Y:S01]  /*1c7f0*/  IADD3 R0, R26, -0x1, RZ ;  /* 0xffffffff1a007810 */ /* 0x000fe20007ffe0ff */
[----:B------:R-:W-:Y:S02]  /*1c800*/  IMAD.MOV.U32 R10, RZ, RZ, R25 ;  /* 0x000000ffff0a7224 */ /* 0x000fe400078e0019 */
[----:B------:R-:W-:-:S08]  /*1c810*/  IMAD.MOV.U32 R17, RZ, RZ, R29 ;  /* 0x000000ffff117224 */ /* 0x000fd000078e001d */
[----:B--2---:R-:W-:Y:S05]  /*1c820*/  @P0 BRA `(.L_x_12553) ;  /* 0xfffffff000600947 */ /* 0x004fea000383ffff */
.L_x_12540:
[----:B------:R-:W-:Y:S05]  /*1c830*/  BSYNC B0 ;  /* 0x0000000000007941 */ /* 0x000fea0003800000 */
.L_x_12539:
        /* <DEDUP_REMOVED lines=17> */
.L_x_12555:
[----:B------:R-:W-:Y:S05]  /*1c950*/  BSYNC B0 ;  /* 0x0000000000007941 */ /* 0x000fea0003800000 */
.L_x_12554:
[----:B-1----:R-:W-:-:S05]  /*1c960*/  IMAD.U32 R0, RZ, RZ, UR40 ;  /* 0x00000028ff007e24 */ /* 0x002fca000f8e00ff */
[----:B------:R-:W-:-:S13]  /*1c970*/  ISETP.NE.AND P0, PT, R0, 0x3, PT ;  /* 0x000000030000780c */ /* 0x000fda0003f05270 */
[----:B------:R-:W-:Y:S05]  /*1c980*/  @!P0 BRA `(.L_x_12556) ;  /* 0x0000000000048947 */ /* 0x000fea0003800000 */
[----:B------:R-:W-:Y:S01]  /*1c990*/  BPT.TRAP 0x1 ;  /* 0x000000040000795c */ /* 0x000fe20000300000 */
.L_x_12556:
[----:B------:R-:W2:Y:S01]  /*1c9a0*/  LDL.LU R2, [R1+0x24] ;  /* 0x0000240001027983 */ /* 0x000ea20000300800 */
[----:B------:R-:W-:Y:S01]  /*1c9b0*/  LEA R0, R25, R22, 0x3 ;  /* 0x0000001619007211 */ /* 0x000fe200078e18ff */
[----:B------:R-:W-:Y:S01]  /*1c9c0*/  BSSY B0, `(.L_x_12557) ;  /* 0x0000005000007945 */ /* 0x000fe20003800000 */
[----:B------:R-:W-:-:S04]  /*1c9d0*/  SHF.L.U32 R3, R29, 0x1f, RZ ;  /* 0x0000001f1d037819 */ /* 0x000fc800000006ff */
[----:B------:R-:W1:Y:S01]  /*1c9e0*/  SYNCS.PHASECHK.TRANS64.TRYWAIT P0, [R0+URZ+0x2d860], R3 ;  /* 0x02d86003000075a7 */ /* 0x000e62000800017f */
[----:B--2---:R-:W-:Y:S01]  /*1c9f0*/  IMAD R6, R26, -0x80, R2 ;  /* 0xffffff801a067824 */ /* 0x004fe200078e0202 */
[----:B-1----:R-:W-:Y:S06]  /*1ca00*/  @!P0 BRA `(.L_x_12558) ;  /* 0x00000040004c8947 */ /* 0x002fec0003800000 */
.L_x_12687:
[----:B------:R-:W-:Y:S05]  /*1ca10*/  BSYNC B0 ;  /* 0x0000000000007941 */ /* 0x000fea0003800000 */
.L_x_12557:
        /* <DEDUP_REMOVED lines=22> */
[----:B-1----:R-:W-:-:S02]  /*1cb80*/  IADD3.X R3, RZ, R3, RZ, P0, !PT ;  /* 0x00000003ff037210 */ /* 0x002fc400007fe4ff */
[----:B------:R-:W-:Y:S02]  /*1cb90*/  ISETP.GE.AND P1, PT, R8, UR4, PT ;  /* 0x0000000408007c0c */ /* 0x000fe4000bf26270 */
        /* <DEDUP_REMOVED lines=27> */
.L_x_12697:
[C---:B------:R-:W-:Y:S02]  /*1cd50*/  ISETP.LT.OR P2, PT, R6.reuse, 0x61, P2 ;  /* 0x000000610600780c */ /* 0x040fe40001741670 */
[C---:B------:R-:W-:Y:S02]  /*1cd60*/  ISETP.LT.OR P1, PT, R6.reuse, 0x61, P1 ;  /* 0x000000610600780c */ /* 0x040fe40000f21670 */
[----:B------:R-:W-:Y:S02]  /*1cd70*/  ISETP.LT.OR P0, PT, R6, 0x61, P0 ;  /* 0x000000610600780c */ /* 0x000fe40000701670 */
[----:B--2---:R-:W-:-:S04]  /*1cd80*/  IADD3 R2, P3, R14, R5, RZ ;  /* 0x000000050e027210 */ /* 0x004fc80007f7e0ff */
        /* <DEDUP_REMOVED lines=9> */
.L_x_12560:
        /* <DEDUP_REMOVED lines=11> */
.L_x_12561:
[----:B------:R-:W-:Y:S01]  /*1ced0*/  VIADD R25, R25, 0x1 ;  /* 0x0000000119197836 */ /* 0x000fe20000000000 */
[----:B------:R0:W-:Y:S04]  /*1cee0*/  SYNCS.ARRIVE.TRANS64.A1T0 RZ, [R0+URZ+0x2d850], RZ ;  /* 0x02d850ff00ff79a7 */ /* 0x0001e8000810003f */
[----:B------:R-:W-:-:S04]  /*1cef0*/  ISETP.NE.AND P0, PT, R25, 0x2, PT ;  /* 0x000000021900780c */ /* 0x000fc80003f05270 */
[----:B0-----:R-:W-:Y:S02]  /*1cf00*/  SEL R0, RZ, 0x1, P0 ;  /* 0x00000001ff007807 */ /* 0x001fe40000000000 */
[----:B------:R-:W-:Y:S02]  /*1cf10*/  SEL R25, R25, RZ, P0 ;  /* 0x000000ff19197207 */ /* 0x000fe40000000000 */
[----:B------:R-:W-:-:S07]  /*1cf20*/  LOP3.LUT R29, R29, R0, RZ, 0x3c, !PT ;  /* 0x000000001d1d7212 */ /* 0x000fce00078e3cff */
.L_x_12520:
[----:B------:R-:W-:Y:S05]  /*1cf30*/  BSYNC B7 ;  /* 0x0000000000077941 */ /* 0x000fea0003800000 */
.L_x_12518:
[----:B------:R-:W3:Y:S02]  /*1cf40*/  LDL R0, [R1] ;  /* 0x0000000001007983 */ /* 0x000ee40000100800 */
[----:B---3--:R-:W-:-:S13]  /*1cf50*/  LOP3.LUT P0, RZ, R0, 0x10, RZ, 0xc0, !PT ;  /* 0x0000001000ff7812 */ /* 0x008fda000780c0ff */
        /* <DEDUP_REMOVED lines=10> */
.L_x_12562:
[----:B------:R-:W2:Y:S01]  /*1d000*/  S2R R0, SR_TID.X ;  /* 0x0000000000007919 */ /* 0x000ea20000002100 */
[----:B------:R-:W-:Y:S01]  /*1d010*/  UMOV UR4, 0xffffffff ;  /* 0xffffffff00047882 */ /* 0x000fe20000000000 */
[----:B--2---:R-:W-:-:S04]  /*1d020*/  LOP3.LUT R7, R0, 0x1f, RZ, 0xc0, !PT ;  /* 0x0000001f00077812 */ /* 0x004fc800078ec0ff */
[----:B------:R-:W-:Y:S01]  /*1d030*/  ISETP.NE.AND P0, PT, R7, 0x1f, PT ;  /* 0x0000001f0700780c */ /* 0x000fe20003f05270 */
[----:B------:R-:W-:-:S12]  /*1d040*/  BRA.DIV UR4, `(.L_x_12564) ;  /* 0x0000004204407947 */ /* 0x000fd8000b800000 */
[----:B0-----:R-:W-:Y:S01]  /*1d050*/  IADD3 R5, R19, R7, RZ ;  /* 0x0000000713057210 */ /* 0x001fe20007ffe0ff */
        /* <DEDUP_REMOVED lines=30> */
.L_x_12707:
[----:B------:R-:W-:Y:S02]  /*1d240*/  ULDC UR4, c[0x0][0xc38] ;  /* 0x00030e0000047ab9 */ /* 0x000fe40000000800 */
[----:B------:R-:W-:-:S05]  /*1d250*/  MOV R4, UR4 ;  /* 0x0000000400047c02 */ /* 0x000fca0008000f00 */
[----:B--2---:R-:W-:-:S04]  /*1d260*/  IMAD R5, R14, R4, RZ ;  /* 0x000000040e057224 */ /* 0x004fc800078e02ff */
[----:B------:R-:W-:-:S05]  /*1d270*/  IMAD.IADD R16, R16, 0x1, R5 ;  /* 0x0000000110107824 */ /* 0x000fca00078e0205 */
[----:B------:R-:W-:-:S13]  /*1d280*/  ISETP.GT.AND P6, PT, R16, R0, PT ;  /* 0x000000001000720c */ /* 0x000fda0003fc4270 */
[----:B------:R-:W-:Y:S05]  /*1d290*/  @P6 BRA `(.L_x_12565) ;  /* 0x00000000009c6947 */ /* 0x000fea0003800000 */
.L_x_12570:
[----:B------:R-:W2:Y:S01]  /*1d2a0*/  LDC R4, c[0x0][0xc3c] ;  /* 0x00030f00ff047b82 */ /* 0x000ea20000000800 */
[----:B------:R-:W-:-:S05]  /*1d2b0*/  VIADD R19, R19, 0x1f ;  /* 0x0000001f13137836 */ /* 0x000fca0000000000 */
[----:B--2---:R-:W-:-:S13]  /*1d2c0*/  ISETP.GE.AND P6, PT, R19, R4, PT ;  /* 0x000000041300720c */ /* 0x004fda0003fc6270 */
[----:B------:R-:W-:Y:S05]  /*1d2d0*/  @P6 BRA `(.L_x_12566) ;  /* 0x0000000400d06947 */ /* 0x000fea0003800000 */
[----:B------:R-:W2:Y:S01]  /*1d2e0*/  S2R R2, SR_TID.X ;  /* 0x0000000000027919 */ /* 0x000ea20000002100 */
[----:B------:R-:W-:Y:S01]  /*1d2f0*/  BSSY B0, `(.L_x_12567) ;  /* 0x0000009000007945 */ /* 0x000fe20003800000 */
[----:B--2---:R-:W-:-:S05]  /*1d300*/  LOP3.LUT R2, R2, 0x1f, RZ, 0xc0, !PT ;  /* 0x0000001f02027812 */ /* 0x004fca00078ec0ff */
[----:B------:R-:W-:Y:S01]  /*1d310*/  IMAD.IADD R5, R19, 0x1, R2 ;  /* 0x0000000113057824 */ /* 0x000fe200078e0202 */
[----:B------:R-:W-:-:S04]  /*1d320*/  MOV R2, RZ ;  /* 0x000000ff00027202 */ /* 0x000fc80000000f00 */
[----:B------:R-:W-:-:S13]  /*1d330*/  ISETP.GE.OR P6, PT, R5, R4, !P0 ;  /* 0x000000040500720c */ /* 0x000fda00047c6670 */
[----:B------:R-:W-:Y:S05]  /*1d340*/  @P6 BRA `(.L_x_12568) ;  /* 0x00000000000c6947 */ /* 0x000fea0003800000 */
[----:B0-----:R-:W0:Y:S02]  /*1d350*/  LDC.64 R2, c[0x0][0xc80] ;  /* 0x00032000ff027b82 */ /* 0x001e240000000a00 */
[----:B0-----:R-:W-:-:S06]  /*1d360*/  IMAD.WIDE R2, R5, 0x4, R2 ;  /* 0x0000000405027825 */ /* 0x001fcc00078e0202 */
[----:B------:R2:W5:Y:S02]  /*1d370*/  LDG.E R2, desc[UR38][R2.64] ;  /* 0x0000002602027981 */ /* 0x000564000c1e1900 */
.L_x_12568:
[----:B------:R-:W-:Y:S05]  /*1d380*/  BSYNC B0 ;  /* 0x0000000000007941 */ /* 0x000fea0003800000 */
.L_x_12567:
[----:B------:R-:W-:-:S03]  /*1d390*/  UMOV UR4, 0xffffffff ;  /* 0xffffffff00047882 */ /* 0x000fc60000000000 */
[----:B------:R-:W-:Y:S05]  /*1d3a0*/  BRA.DIV UR4, `(.L_x_12569) ;  /* 0x00000042048c7947 */ /* 0x000fea000b800000 */
[----:B-----5:R-:W3:Y:S02]  /*1d3b0*/  SHFL.UP PT, R14, R2, 0x1, RZ ;  /* 0x04200000020e7989 */ /* 0x020ee400000e00ff */
[----:B---3--:R-:W-:-:S05]  /*1d3c0*/  SEL R13, R14, RZ, P1 ;  /* 0x000000ff0e0d7207 */ /* 0x008fca0000800000 */
[----:B------:R-:W-:-:S05]  /*1d3d0*/  IMAD.IADD R13, R2, 0x1, R13 ;  /* 0x00000001020d7824 */ /* 0x000fca00078e020d */
[----:B------:R-:W3:Y:S02]  /*1d3e0*/  SHFL.UP PT, R14, R13, 0x2, RZ ;  /* 0x044000000d0e7989 */ /* 0x000ee400000e00ff */
[----:B---3--:R-:W-:-:S05]  /*1d3f0*/  SEL R14, R14, RZ, P2 ;  /* 0x000000ff0e0e7207 */ /* 0x008fca0001000000 */
[----:B0-2---:R-:W-:-:S05]  /*1d400*/  IMAD.IADD R3, R13, 0x1, R14 ;  /* 0x000000010d037824 */ /* 0x005fca00078e020e */
        /* <DEDUP_REMOVED lines=10> */
.L_x_12715:
[----:B------:R-:W-:Y:S02]  /*1d4b0*/  ULDC UR4, c[0x0][0xc38] ;  /* 0x00030e0000047ab9 */ /* 0x000fe40000000800 */
[----:B------:R-:W-:-:S04]  /*1d4c0*/  IMAD.U32 R4, RZ, RZ, UR4 ;  /* 0x00000004ff047e24 */ /* 0x000fc8000f8e00ff */
[----:B--2---:R-:W-:-:S04]  /*1d4d0*/  IMAD R5, R14, R4, RZ ;  /* 0x000000040e057224 */ /* 0x004fc800078e02ff */
[----:B------:R-:W-:-:S05]  /*1d4e0*/  IMAD.IADD R16, R5, 0x1, R16 ;  /* 0x0000000105107824 */ /* 0x000fca00078e0210 */
[----:B------:R-:W-:-:S13]  /*1d4f0*/  ISETP.GT.AND P6, PT, R16, R0, PT ;  /* 0x000000001000720c */ /* 0x000fda0003fc4270 */
[----:B------:R-:W-:Y:S05]  /*1d500*/  @!P6 BRA `(.L_x_12570) ;  /* 0xfffffffc0064e947 */ /* 0x000fea000383ffff */
.L_x_12565:
        /* <DEDUP_REMOVED lines=8> */
.L_x_12719:
[----:B------:R-:W-:Y:S01]  /*1d590*/  ISETP.NE.AND P0, PT, R5, RZ, PT ;  /* 0x000000ff0500720c */ /* 0x000fe20003f05270 */
[----:B------:R-:W-:-:S12]  /*1d5a0*/  IMAD.MOV.U32 R5, RZ, RZ, RZ ;  /* 0x000000ffff057224 */ /* 0x000fd800078e00ff */
[----:B------:R-:W-:Y:S05]  /*1d5b0*/  @!P0 BRA `(.L_x_12572) ;  /* 0x0000000000108947 */ /* 0x000fea0003800000 */
[----:B------:R-:W-:Y:S01]  /*1d5c0*/  UMOV UR4, 0xffffffff ;  /* 0xffffffff00047882 */ /* 0x000fe20000000000 */
[----:B------:R-:W-:Y:S02]  /*1d5d0*/  VIADD R12, R6, 0xffffffff ;  /* 0xffffffff060c7836 */ /* 0x000fe40000000000 */
[----:B------:R-:W-:Y:S05]  /*1d5e0*/  BRA.DIV UR4, `(.L_x_12573) ;  /* 0x0000004604007947 */ /* 0x000fea000b800000 */
[----:B------:R4:W0:Y:S02]  /*1d5f0*/  SHFL.IDX PT, R5, R3, R12, 0x1f ;  /* 0x00001f0c03057589 */ /* 0x00082400000e0000 */
.L_x_12572:
[----:B0-2-4-:R-:W0:Y:S01]  /*1d600*/  LDC.64 R2, c[0x0][0xc90] ;  /* 0x00032400ff027b82 */ /* 0x015e220000000a00 */
[----:B------:R-:W-:-:S04]  /*1d610*/  IMAD.IADD R19, R6, 0x1, R19 ;  /* 0x0000000106137824 */ /* 0x000fc800078e0213 */
[----:B0-----:R-:W-:-:S05]  /*1d620*/  IMAD.WIDE R2, R19, 0x4, R2 ;  /* 0x0000000413027825 */ /* 0x001fca00078e0202 */
[----:B------:R0:W3:Y:S01]  /*1d630*/  LDG.E R7, desc[UR38][R2.64] ;  /* 0x0000002602077981 */ /* 0x0000e2000c1e1900 */
[----:B------:R-:W-:Y:S02]  /*1d640*/  IMAD R16, R5, R4, R16 ;  /* 0x0000000405107224 */ /* 0x000fe400078e0210 */
[----:B0-----:R-:W-:Y:S02]  /*1d650*/  IMAD.MOV.U32 R2, RZ, RZ, RZ ;  /* 0x000000ffff027224 */ /* 0x001fe400078e00ff */
[----:B---3--:R-:W-:-:S05]  /*1d660*/  IMAD R6, R17, R7, RZ ;  /* 0x0000000711067224 */ /* 0x008fca00078e02ff */
[----:B------:R-:W-:-:S04]  /*1d670*/  IABS R8, R6 ;  /* 0x0000000600087213 */ /* 0x000fc80000000000 */
[----:B-1----:R-:W0:Y:S08]  /*1d680*/  I2F.RP R9, R8 ;  /* 0x0000000800097306 */ /* 0x002e300000209400 */
        /* <DEDUP_REMOVED lines=57> */
.L_x_12566:
[----:B------:R-:W-:Y:S01]  /*1da20*/  UMOV UR4, URZ ;  /* 0x0000003f00047c82 */ /* 0x000fe20008000000 */
[----:B------:R-:W-:Y:S01]  /*1da30*/  UMOV UR5, URZ ;  /* 0x0000003f00057c82 */ /* 0x000fe20008000000 */
[----:B------:R-:W-:Y:S01]  /*1da40*/  ULDC UR6, c[0x0][0xc3c] ;  /* 0x00030f0000067ab9 */ /* 0x000fe20000000800 */
[----:B------:R-:W-:Y:S01]  /*1da50*/  IMAD.MOV.U32 R16, RZ, RZ, R0 ;  /* 0x000000ffff107224 */ /* 0x000fe200078e0000 */
[----:B------:R-:W-:Y:S01]  /*1da60*/  MOV R18, UR5 ;  /* 0x0000000500127c02 */ /* 0x000fe20008000f00 */
[----:B------:R-:W-:Y:S02]  /*1da70*/  IMAD.U32 R17, RZ, RZ, UR4 ;  /* 0x00000004ff117e24 */ /* 0x000fe4000f8e00ff */
[----:B------:R-:W-:-:S07]  /*1da80*/  IMAD.U32 R19, RZ, RZ, UR6 ;  /* 0x00000006ff137e24 */ /* 0x000fce000f8e00ff */
.L_x_12574:
[----:B------:R-:W2:Y:S01]  /*1da90*/  S2R R0, SR_TID.X ;  /* 0x0000000000007919 */ /* 0x000ea20000002100 */
[----:B------:R-:W-:Y:S05]  /*1daa0*/  WARPSYNC.ALL ;  /* 0x0000000000007948 */ /* 0x000fea0003800000 */
[----:B------:R-:W-:Y:S01]  /*1dab0*/  BAR.SYNC.DEFER_BLOCKING 0x4, 0x200 ;  /* 0x0108000000007b1d */ /* 0x000fe20000010000 */
[----:B--2---:R-:W-:-:S04]  /*1dac0*/  LOP3.LUT R0, R0, 0x1f, RZ, 0xc0, !PT ;  /* 0x0000001f00007812 */ /* 0x004fc800078ec0ff */
[----:B------:R-:W-:-:S13]  /*1dad0*/  ISETP.NE.AND P0, PT, R0, RZ, PT ;  /* 0x000000ff0000720c */ /* 0x000fda0003f05270 */
[----:B0-----:R-:W0:Y:S01]  /*1dae0*/  @!P0 S2R R3, SR_CgaCtaId ;  /* 0x0000000000038919 */ /* 0x001e220000008800 */
[----:B------:R-:W-:-:S04]  /*1daf0*/  @!P0 MOV R0, 0x400 ;  /* 0x0000040000008802 */ /* 0x000fc80000000f00 */
[----:B0-----:R-:W-:-:S05]  /*1db00*/  @!P0 LEA R22, R3, R0, 0x18 ;  /* 0x0000000003168211 */ /* 0x001fca00078ec0ff */
[----:B------:R0:W-:Y:S01]  /*1db10*/  @!P0 STS.128 [R22+0x2d8d0], R16 ;  /* 0x02d8d01016008388 */ /* 0x0001e20000000c00 */
[----:B------:R-:W-:Y:S06]  /*1db20*/  BAR.ARV 0x5, 0x200 ;  /* 0x0148000000007b1d */ /* 0x000fec0000002000 */
.L_x_12563:
[----:B------:R-:W-:Y:S02]  /*1db30*/  ULDC UR4, c[0x0][0xc3c] ;  /* 0x00030f0000047ab9 */ /* 0x000fe40000000800 */
[----:B----4-:R-:W-:-:S13]  /*1db40*/  ISETP.GE.AND P0, PT, R19, UR4, PT ;  /* 0x0000000413007c0c */ /* 0x010fda000bf06270 */
[----:B------:R-:W-:Y:S05]  /*1db50*/  @!P0 BRA `(.L_x_12575) ;  /* 0xffffffa000908947 */ /* 0x000fea000383ffff */
[----:B------:R-:W-:Y:S05]  /*1db60*/  BSYNC B8 ;  /* 0x0000000000087941 */ /* 0x000fea0003800000 */
.L_x_12474:
[----:B0-----:R-:W4:Y:S01]  /*1db70*/  LDL.LU R0, [R1+0x48] ;  /* 0x0000480001007983 */ /* 0x001f220000300800 */
[----:B------:R-:W-:Y:S01]  /*1db80*/  BSSY B0, `(.L_x_12576) ;  /* 0x000000b000007945 */ /* 0x000fe20003800000 */
[----:B------:R-:W0:Y:S01]  /*1db90*/  S2R R5, SR_CgaCtaId ;  /* 0x0000000000057919 */ /* 0x000e220000008800 */
[----:B----4-:R-:W-:-:S05]  /*1dba0*/  VIADD R0, R0, 0x1 ;  /* 0x0000000100007836 */ /* 0x010fca0000000000 */
        /* <DEDUP_REMOVED lines=8> */
.L_x_12722:
[----:B------:R-:W-:Y:S05]  /*1dc30*/  BSYNC B0 ;  /* 0x0000000000007941 */ /* 0x000fea0003800000 */
.L_x_12576:
[----:B------:R-:W-:-:S03]  /*1dc40*/  UMOV UR4, 0xffffffff ;  /* 0xffffffff00047882 */ /* 0x000fc60000000000 */
[----:B------:R-:W-:Y:S05]  /*1dc50*/  BRA.DIV UR4, `(.L_x_12578) ;  /* 0x0000003e04a07947 */ /* 0x000fea000b800000 */
[----:B0-----:R-:W0:Y:S02]  /*1dc60*/  S2R R0, SR_TID.X ;  /* 0x0000000000007919 */ /* 0x001e240000002100 */
[----:B0-----:R-:W-:-:S04]  /*1dc70*/  SHF.R.U32.HI R0, RZ, 0x5, R0 ;  /* 0x00000005ff007819 */ /* 0x001fc80000011600 */
[----:B------:R-:W-:-:S05]  /*1dc80*/  LOP3.LUT R0, R0, 0x3, RZ, 0xc0, !PT ;  /* 0x0000000300007812 */ /* 0x000fca00078ec0ff */
[----:B------:R0:W4:Y:S02]  /*1dc90*/  SHFL.IDX PT, R14, R0, RZ, 0x1f ;  /* 0x00001fff000e7589 */ /* 0x00012400000e0000 */
.L_x_12725:
[----:B----4-:R-:W-:-:S13]  /*1dca0*/  ISETP.NE.AND P0, PT, R14, RZ, PT ;  /* 0x000000ff0e00720c */ /* 0x010fda0003f05270 */
[----:B------:R-:W-:Y:S05]  /*1dcb0*/  @P0 BRA `(.L_x_12309) ;  /* 0x0000000000880947 */ /* 0x000fea0003800000 */
[----:B------:R-:W-:-:S03]  /*1dcc0*/  UMOV UR4, 0xffffffff ;  /* 0xffffffff00047882 */ /* 0x000fc60000000000 */
[----:B------:R-:W-:Y:S05]  /*1dcd0*/  BRA.DIV UR4, `(.L_x_12579) ;  /* 0x0000003e04b47947 */ /* 0x000fea000b800000 */
[----:B------:R-:W-:-:S13]  /*1dce0*/  ELECT P6, URZ, PT ;  /* 0x00000000003f782f */ /* 0x000fda00038c0000 */
.L_x_12728:
[----:B------:R-:W-:Y:S05]  /*1dcf0*/  @!P6 BRA `(.L_x_12309) ;  /* 0x000000000078e947 */ /* 0x000fea0003800000 */
[----:B------:R-:W-:-:S06]  /*1dd00*/  ULOP3.LUT UR4, UR36, 0x2, URZ, 0xfc, !UPT ;  /* 0x0000000224047892 */ /* 0x000fcc000f8efc3f */
[----:B0-----:R-:W-:-:S04]  /*1dd10*/  MOV R0, UR4 ;  /* 0x0000000400007c02 */ /* 0x001fc80008000f00 */
[----:B------:R-:W-:-:S13]  /*1dd20*/  ISETP.NE.AND P0, PT, R0, 0x3, PT ;  /* 0x000000030000780c */ /* 0x000fda0003f05270 */
[----:B------:R-:W-:Y:S05]  /*1dd30*/  @!P0 BRA `(.L_x_12580) ;  /* 0x0000000000048947 */ /* 0x000fea0003800000 */
[----:B------:R-:W-:Y:S01]  /*1dd40*/  BPT.TRAP 0x1 ;  /* 0x000000040000795c */ /* 0x000fe20000300000 */
.L_x_12580:
[----:B------:R-:W-:Y:S01]  /*1dd50*/  IMAD R3, R25, 0x8, R5 ;  /* 0x0000000819037824 */ /* 0x000fe200078e0205 */
[----:B------:R-:W-:Y:S01]  /*1dd60*/  SHF.L.U32 R2, R29, 0x1f, RZ ;  /* 0x0000001f1d027819 */ /* 0x000fe200000006ff */
[----:B------:R-:W-:-:S03]  /*1dd70*/  VIADD R25, R25, 0x1 ;  /* 0x0000000119197836 */ /* 0x000fc60000000000 */
[----:B------:R-:W0:Y:S02]  /*1dd80*/  SYNCS.PHASECHK.TRANS64.TRYWAIT P1, [R3+URZ+0x2d840], R2 ;  /* 0x02d84002030075a7 */ /* 0x000e24000802017f */
[----:B------:R-:W-:-:S04]  /*1dd90*/  ISETP.NE.AND P2, PT, R25, 0x2, PT ;  /* 0x000000021900780c */ /* 0x000fc80003f45270 */
[----:B------:R-:W-:Y:S01]  /*1dda0*/  SEL R0, RZ, 0x1, P2 ;  /* 0x00000001ff007807 */ /* 0x000fe20001000000 */
[----:B0-----:R-:W-:Y:S08]  /*1ddb0*/  @!P1 BRA `(.L_x_12581) ;  /* 0x0000003c009c9947 */ /* 0x001ff00003800000 */
.L_x_12729:
[----:B------:R-:W-:Y:S02]  /*1ddc0*/  SEL R25, R25, RZ, P2 ;  /* 0x000000ff19197207 */ /* 0x000fe40001000000 */
[----:B------:R-:W-:Y:S01]  /*1ddd0*/  LOP3.LUT R0, R29, R0, RZ, 0x3c, !PT ;  /* 0x000000001d007212 */ /* 0x000fe200078e3cff */
[----:B------:R-:W-:Y:S06]  /*1dde0*/  @!P0 BRA `(.L_x_12582) ;  /* 0x0000000000048947 */ /* 0x000fec0003800000 */
[----:B------:R-:W-:Y:S01]  /*1ddf0*/  BPT.TRAP 0x1 ;  /* 0x000000040000795c */ /* 0x000fe20000300000 */
.L_x_12582:
[----:B------:R-:W-:Y:S01]  /*1de00*/  IMAD R25, R25, 0x8, R5 ;  /* 0x0000000819197824 */ /* 0x000fe200078e0205 */
[----:B------:R-:W-:-:S04]  /*1de10*/  SHF.L.U32 R0, R0, 0x1f, RZ ;  /* 0x0000001f00007819 */ /* 0x000fc800000006ff */
[----:B------:R-:W4:Y:S02]  /*1de20*/  SYNCS.PHASECHK.TRANS64.TRYWAIT P1, [R25+URZ+0x2d840], R0 ;  /* 0x02d84000190075a7 */ /* 0x000f24000802017f */
[----:B----4-:R-:W-:Y:S05]  /*1de30*/  @!P1 BRA `(.L_x_12583) ;  /* 0x0000003c00909947 */ /* 0x010fea0003800000 */
.L_x_12730:
[----:B------:R-:W-:Y:S05]  /*1de40*/  @!P0 BRA `(.L_x_12584) ;  /* 0x0000000000048947 */ /* 0x000fea0003800000 */
[----:B------:R-:W-:Y:S01]  /*1de50*/  BPT.TRAP 0x1 ;  /* 0x000000040000795c */ /* 0x000fe20000300000 */
.L_x_12584:
[----:B------:R-:W5:Y:S02]  /*1de60*/  SYNCS.PHASECHK.TRANS64.TRYWAIT P1, [R3+URZ+0x2d860], R2 ;  /* 0x02d86002030075a7 */ /* 0x000f64000802017f */
[----:B-----5:R-:W-:Y:S05]  /*1de70*/  @!P1 BRA `(.L_x_12585) ;  /* 0x0000003c00949947 */ /* 0x020fea0003800000 */
.L_x_12731:
[----:B------:R-:W-:Y:S05]  /*1de80*/  @!P0 BRA `(.L_x_12586) ;  /* 0x0000000000048947 */ /* 0x000fea0003800000 */
[----:B------:R-:W-:Y:S01]  /*1de90*/  BPT.TRAP 0x1 ;  /* 0x000000040000795c */ /* 0x000fe20000300000 */
.L_x_12586:
[----:B------:R0:W0:Y:S02]  /*1dea0*/  SYNCS.PHASECHK.TRANS64.TRYWAIT P0, [R25+URZ+0x2d860], R0 ;  /* 0x02d86000190075a7 */ /* 0x000024000800017f */
[----:B0-----:R-:W-:Y:S05]  /*1deb0*/  @!P0 NANOSLEEP.SYNCS 0x989680 ;  /* 0x009896800000895d */ /* 0x001fea0003900000 */
[----:B------:R-:W0:Y:S02]  /*1dec0*/  @!P0 SYNCS.PHASECHK.TRANS64 P0, [R25+URZ+0x2d860], R0 ;  /* 0x02d86000190085a7 */ /* 0x000e24000800007f */
[----:B0-----:R-:W-:Y:S05]  /*1ded0*/  @!P0 BRA `(.L_x_12586) ;  /* 0xfffffffc00f08947 */ /* 0x001fea000383ffff */
.L_x_12309:
[----:B------:R-:W-:Y:S05]  /*1dee0*/  BSYNC B9 ;  /* 0x0000000000097941 */ /* 0x000fea0003800000 */
.L_x_12306:
[----:B------:R-:W-:Y:S05]  /*1def0*/  EXIT ;  /* 0x000000000000794d */ /* 0x000fea0003800000 */
.L_x_12325:
[----:B0-----:R0:W1:Y:S02]  /*1df00*/  SYNCS.PHASECHK.TRANS64.TRYWAIT P4, [R32+URZ+0x2d890], R85 ;  /* 0x02d89055200075a7 */ /* 0x001064000808017f */
[----:B-1----:R-:W-:Y:S05]  /*1df10*/  @!P4 NANOSLEEP.SYNCS 0x989680 ;  /* 0x009896800000c95d */ /* 0x002fea0003900000 */
[----:B------:R-:W1:Y:S02]  /*1df20*/  @!P4 SYNCS.PHASECHK.TRANS64 P4, [R32+URZ+0x2d890], R85 ;  /* 0x02d890552000c5a7 */ /* 0x000e64000808007f */
[----:B-1----:R-:W-:Y:S05]  /*1df30*/  @!P4 BRA `(.L_x_12325) ;  /* 0xfffffffc00f0c947 */ /* 0x002fea000383ffff */
[----:B------:R-:W-:Y:S05]  /*1df40*/  BRA `(.L_x_12587) ;  /* 0xfffffe5000cc7947 */ /* 0x000fea000383ffff */
.L_x_12326:
        /* <DEDUP_REMOVED lines=8> */
.L_x_12589:
[----:B------:R-:W-:Y:S05]  /*1dfd0*/  BSYNC B1 ;  /* 0x0000000000017941 */ /* 0x000fea0003800000 */
.L_x_12588:
        /* <DEDUP_REMOVED lines=8> */
.L_x_12590:
[----:B------:R-:W-:Y:S01]  /*1e060*/  IMAD.MOV.U32 R60, RZ, RZ, R14 ;  /* 0x000000ffff3c7224 */ /* 0x000fe200078e000e */
[----:B------:R-:W-:Y:S06]  /*1e070*/  BRA `(.L_x_12591) ;  /* 0xfffffe5000947947 */ /* 0x000fec000383ffff */
.L_x_12354:
[----:B0-----:R0:W1:Y:S02]  /*1e080*/  SYNCS.PHASECHK.TRANS64.TRYWAIT P4, [R32+URZ+0x2d890], R85 ;  /* 0x02d89055200075a7 */ /* 0x001064000808017f */
[----:B-1----:R-:W-:Y:S05]  /*1e090*/  @!P4 NANOSLEEP.SYNCS 0x989680 ;  /* 0x009896800000c95d */ /* 0x002fea0003900000 */
[----:B------:R-:W1:Y:S02]  /*1e0a0*/  @!P4 SYNCS.PHASECHK.TRANS64 P4, [R32+URZ+0x2d890], R85 ;  /* 0x02d890552000c5a7 */ /* 0x000e64000808007f */
[----:B-1----:R-:W-:Y:S05]  /*1e0b0*/  @!P4 BRA `(.L_x_12354) ;  /* 0xfffffffc00f0c947 */ /* 0x002fea000383ffff */
[----:B------:R-:W-:Y:S05]  /*1e0c0*/  BRA `(.L_x_12592) ;  /* 0xfffffe6c00647947 */ /* 0x000fea000383ffff */
.L_x_12355:
        /* <DEDUP_REMOVED lines=8> */
.L_x_12594:
[----:B------:R-:W-:Y:S05]  /*1e150*/  BSYNC B1 ;  /* 0x0000000000017941 */ /* 0x000fea0003800000 */
.L_x_12593:
        /* <DEDUP_REMOVED lines=8> */
.L_x_12595:
[----:B------:R-:W-:Y:S01]  /*1e1e0*/  IMAD.MOV.U32 R88, RZ, RZ, R14 ;  /* 0x000000ffff587224 */ /* 0x000fe200078e000e */
[----:B------:R-:W-:Y:S06]  /*1e1f0*/  BRA `(.L_x_12596) ;  /* 0xfffffe6c002c7947 */ /* 0x000fec000383ffff */
.L_x_12368:
[----:B0-----:R0:W1:Y:S02]  /*1e200*/  SYNCS.PHASECHK.TRANS64.TRYWAIT P3, [R32+URZ+0x2d890], R85 ;  /* 0x02d89055200075a7 */ /* 0x001064000806017f */
[----:B-1----:R-:W-:Y:S05]  /*1e210*/  @!P3 NANOSLEEP.SYNCS 0x989680 ;  /* 0x009896800000b95d */ /* 0x002fea0003900000 */
[----:B------:R-:W1:Y:S02]  /*1e220*/  @!P3 SYNCS.PHASECHK.TRANS64 P3, [R32+URZ+0x2d890], R85 ;  /* 0x02d890552000b5a7 */ /* 0x000e64000806007f */
[----:B-1----:R-:W-:Y:S05]  /*1e230*/  @!P3 BRA `(.L_x_12368) ;  /* 0xfffffffc00f0b947 */ /* 0x002fea000383ffff */
[----:B------:R-:W-:Y:S05]  /*1e240*/  BRA `(.L_x_12597) ;  /* 0xfffffe8400347947 */ /* 0x000fea000383ffff */
.L_x_12369:
[----:B------:R-:W-:Y:S01]  /*1e250*/  BSSY B1, `(.L_x_12598) ;  /* 0x0000007000017945 */ /* 0x000fe20003800000 */
[----:B------:R-:W-:Y:S01]  /*1e260*/  MOV R12, RZ ;  /* 0x000000ff000c7202 */ /* 0x000fe20000000f00 */
[----:B------:R-:W-:Y:S02]  /*1e270*/  IMAD.MOV.U32 R11, RZ, RZ, 0x1e1f ;  /* 0x00001e1fff0b7424 */ /* 0x000fe400078e00ff */
[----:B------:R-:W-:-:S07]  /*1e280*/  IMAD.MOV.U32 R15, RZ, RZ, -0x1 ;  /* 0xffffffffff0f7424 */ /* 0x000fce00078e00ff */
[----:B0-----:R-:W-:Y:S05]  /*1e290*/  WARPSYNC.COLLECTIVE R15, `(.L_x_12599) ;  /* 0x000000000f087348 */ /* 0x001fea0003c00000 */
[----:B------:R1:W2:Y:S02]  /*1e2a0*/  SHFL.IDX P6, R14, R13, R12, R11 ;  /* 0x0000000c0d0e7389 */ /* 0x0002a400000c000b */
[----:B012---:R-:W-:Y:S01]  /*1e2b0*/  ENDCOLLECTIVE ;  /* 0x000000000000791b */ /* 0x007fe20003800000 */
.L_x_12599:
[----:B------:R-:W-:Y:S05]  /*1e2c0*/  BSYNC B1 ;  /* 0x0000000000017941 */ /* 0x000fea0003800000 */
.L_x_12598:
        /* <DEDUP_REMOVED lines=8> */
.L_x_12600:
[----:B------:R-:W-:Y:S01]  /*1e350*/  MOV R42, R14 ;  /* 0x0000000e002a7202 */ /* 0x000fe20000000f00 */
[----:B------:R-:W-:Y:S06]  /*1e360*/  BRA `(.L_x_12601) ;  /* 0xfffffe8400587947 */ /* 0x000fec000383ffff */
.L_x_12373:
[----:B------:R0:W0:Y:S02]  /*1e370*/  SYNCS.PHASECHK.TRANS64.TRYWAIT P2, [R32+URZ+0x2d8b0], R85 ;  /* 0x02d8b055200075a7 */ /* 0x000024000804017f */
[----:B0-----:R-:W-:Y:S05]  /*1e380*/  @!P2 NANOSLEEP.SYNCS 0x989680 ;  /* 0x009896800000a95d */ /* 0x001fea0003900000 */
[----:B------:R-:W0:Y:S02]  /*1e390*/  @!P2 SYNCS.PHASECHK.TRANS64 P2, [R32+URZ+0x2d8b0], R85 ;  /* 0x02d8b0552000a5a7 */ /* 0x000e24000804007f */
[----:B0-----:R-:W-:Y:S05]  /*1e3a0*/  @!P2 BRA `(.L_x_12373) ;  /* 0xfffffffc00f0a947 */ /* 0x001fea000383ffff */
[----:B------:R-:W-:Y:S05]  /*1e3b0*/  BRA `(.L_x_12602) ;  /* 0xfffffe88003c7947 */ /* 0x000fea000383ffff */
.L_x_12379:
[----:B------:R-:W0:Y:S01]  /*1e3c0*/  S2R R4, SR_TID.X ;  /* 0x0000000000047919 */ /* 0x000e220000002100 */
[----:B------:R-:W-:Y:S01]  /*1e3d0*/  BSSY B0, `(.L_x_12603) ;  /* 0x000000c000007945 */ /* 0x000fe20003800000 */
[----:B------:R-:W-:Y:S01]  /*1e3e0*/  IMAD.MOV.U32 R12, RZ, RZ, RZ ;  /* 0x000000ffff0c7224 */ /* 0x000fe200078e00ff */
[----:B------:R-:W-:Y:S01]  /*1e3f0*/  MOV R11, 0x1f ;  /* 0x0000001f000b7802 */ /* 0x000fe20000000f00 */
[----:B------:R-:W-:Y:S02]  /*1e400*/  IMAD.MOV.U32 R15, RZ, RZ, -0x1 ;  /* 0xffffffffff0f7424 */ /* 0x000fe400078e00ff */
[----:B0-----:R-:W-:-:S05]  /*1e410*/  VIADD R5, R4, 0xffffff80 ;  /* 0xffffff8004057836 */ /* 0x001fca0000000000 */
[----:B------:R-:W-:-:S04]  /*1e420*/  SHF.R.S32.HI R4, RZ, 0x1f, R5 ;  /* 0x0000001fff047819 */ /* 0x000fc80000011405 */
[----:B------:R-:W-:-:S04]  /*1e430*/  LEA.HI R4, R4, R5, RZ, 0x7 ;  /* 0x0000000504047211 */ /* 0x000fc800078f38ff */
[----:B------:R-:W-:-:S05]  /*1e440*/  SHF.R.S32.HI R4, RZ, 0x7, R4 ;  /* 0x00000007ff047819 */ /* 0x000fca0000011404 */
[----:B------:R-:W-:-:S07]  /*1e450*/  IMAD.MOV.U32 R13, RZ, RZ, R4 ;  /* 0x000000ffff0d7224 */ /* 0x000fce00078e0004 */
[----:B--2--5:R-:W-:Y:S05]  /*1e460*/  WARPSYNC.COLLECTIVE R15, `(.L_x_12604) ;  /* 0x000000000f087348 */ /* 0x024fea0003c00000 */
[----:B------:R0:W1:Y:S02]  /*1e470*/  SHFL.IDX P6, R14, R13, R12, R11 ;  /* 0x0000000c0d0e7389 */ /* 0x00006400000c000b */
[----:B012--5:R-:W-:Y:S01]  /*1e480*/  ENDCOLLECTIVE ;  /* 0x000000000000791b */ /* 0x027fe20003800000 */
.L_x_12604:
[----:B------:R-:W-:Y:S05]  /*1e490*/  BSYNC B0 ;  /* 0x0000000000007941 */ /* 0x000fea0003800000 */
.L_x_12603:
[----:B------:R0:W-:Y:S01]  /*1e4a0*/  STL [R1+0x5c], R14 ;  /* 0x00005c0e01007387 */ /* 0x0001e20000100800 */
[----:B------:R-:W-:Y:S05]  /*1e4b0*/  BRA `(.L_x_12605) ;  /* 0xfffffe9000347947 */ /* 0x000fea000383ffff */
.L_x_12390:
[----:B------:R-:W-:Y:S01]  /*1e4c0*/  BSSY B1, `(.L_x_12606) ;  /* 0x0000007000017945 */ /* 0x000fe20003800000 */
[----:B------:R-:W-:Y:S01]  /*1e4d0*/  IMAD.MOV.U32 R12, RZ, RZ, RZ ;  /* 0x000000ffff0c7224 */ /* 0x000fe200078e00ff */
[----:B------:R-:W-:Y:S01]  /*1e4e0*/  MOV R15, 0xffffffff ;  /* 0xffffffff000f7802 */ /* 0x000fe20000000f00 */
[----:B------:R-:W-:-:S07]  /*1e4f0*/  IMAD.MOV.U32 R11, RZ, RZ, 0x1e1f ;  /* 0x00001e1fff0b7424 */ /* 0x000fce00078e00ff */
[----:B0-2---:R-:W-:Y:S05]  /*1e500*/  WARPSYNC.COLLECTIVE R15, `(.L_x_12607) ;  /* 0x000000000f087348 */ /* 0x005fea0003c00000 */
[----:B0-----:R0:W1:Y:S02]  /*1e510*/  SHFL.IDX P6, R14, R13, R12, R11 ;  /* 0x0000000c0d0e7389 */ /* 0x00106400000c000b */
[----:B012---:R-:W-:Y:S01]  /*1e520*/  ENDCOLLECTIVE ;  /* 0x000000000000791b */ /* 0x007fe20003800000 */
.L_x_12607:
[----:B------:R-:W-:Y:S05]  /*1e530*/  BSYNC B1 ;  /* 0x0000000000017941 */ /* 0x000fea0003800000 */
.L_x_12606:
        /* <DEDUP_REMOVED lines=8> */
.L_x_12608:
[----:B------:R-:W-:Y:S02]  /*1e5c0*/  IMAD.MOV.U32 R13, RZ, RZ, R5 ;  /* 0x000000ffff0d7224 */ /* 0x000fe400078e0005 */
[----:B------:R-:W-:-:S07]  /*1e5d0*/  IMAD.MOV.U32 R0, RZ, RZ, R14 ;  /* 0x000000ffff007224 */ /* 0x000fce00078e000e */
[----:B------:R-:W-:Y:S05]  /*1e5e0*/  WARPSYNC.COLLECTIVE R15, `(.L_x_12609) ;  /* 0x000000000f087348 */ /* 0x000fea0003c00000 */
[----:B------:R0:W1:Y:S02]  /*1e5f0*/  SHFL.IDX P6, R14, R13, R12, R11 ;  /* 0x0000000c0d0e7389 */ /* 0x00006400000c000b */
[----:B01----:R-:W-:Y:S01]  /*1e600*/  ENDCOLLECTIVE ;  /* 0x000000000000791b */ /* 0x003fe20003800000 */
.L_x_12609:
[----:B------:R-:W-:Y:S01]  /*1e610*/  IMAD.MOV.U32 R13, RZ, RZ, R4 ;  /* 0x000000ffff0d7224 */ /* 0x000fe200078e0004 */
[----:B------:R-:W-:-:S07]  /*1e620*/  MOV R5, R14 ;  /* 0x0000000e00057202 */ /* 0x000fce0000000f00 */
[----:B------:R-:W-:Y:S05]  /*1e630*/  WARPSYNC.COLLECTIVE R15, `(.L_x_12610) ;  /* 0x000000000f087348 */ /* 0x000fea0003c00000 */
[----:B------:R0:W1:Y:S02]  /*1e640*/  SHFL.IDX P6, R14, R13, R12, R11 ;  /* 0x0000000c0d0e7389 */ /* 0x00006400000c000b */
[----:B01----:R-:W-:Y:S01]  /*1e650*/  ENDCOLLECTIVE ;  /* 0x000000000000791b */ /* 0x003fe20003800000 */
.L_x_12610:
[----:B------:R-:W-:Y:S01]  /*1e660*/  IMAD.MOV.U32 R4, RZ, RZ, R14 ;  /* 0x000000ffff047224 */ /* 0x000fe200078e000e */
[----:B------:R-:W-:Y:S06]  /*1e670*/  BRA `(.L_x_12611) ;  /* 0xfffffe94009c7947 */ /* 0x000fec000383ffff */
.L_x_12394:
[----:B0-----:R0:W1:Y:S02]  /*1e680*/  SYNCS.PHASECHK.TRANS64.TRYWAIT P0, [R2+URZ+0x2d800], R3 ;  /* 0x02d80003020075a7 */ /* 0x001064000800017f */
[----:B-1----:R-:W-:Y:S05]  /*1e690*/  @!P0 NANOSLEEP.SYNCS 0x989680 ;  /* 0x009896800000895d */ /* 0x002fea0003900000 */
[----:B------:R-:W1:Y:S02]  /*1e6a0*/  @!P0 SYNCS.PHASECHK.TRANS64 P0, [R2+URZ+0x2d800], R3 ;  /* 0x02d80003020085a7 */ /* 0x000e64000800007f */
[----:B-1----:R-:W-:Y:S05]  /*1e6b0*/  @!P0 BRA `(.L_x_12394) ;  /* 0xfffffffc00f08947 */ /* 0x002fea000383ffff */
[----:B------:R-:W-:Y:S05]  /*1e6c0*/  BRA `(.L_x_12612) ;  /* 0xfffffe9c00c87947 */ /* 0x000fea000383ffff */
.L_x_12406:
[----:B------:R-:W-:Y:S01]  /*1e6d0*/  BSSY B1, `(.L_x_12613) ;  /* 0x0000007000017945 */ /* 0x000fe20003800000 */
[----:B------:R-:W-:Y:S01]  /*1e6e0*/  IMAD.MOV.U32 R12, RZ, RZ, RZ ;  /* 0x000000ffff0c7224 */ /* 0x000fe200078e00ff */
[----:B------:R-:W-:Y:S01]  /*1e6f0*/  MOV R11, 0x1e1f ;  /* 0x00001e1f000b7802 */ /* 0x000fe20000000f00 */
[----:B------:R-:W-:-:S07]  /*1e700*/  IMAD.MOV.U32 R15, RZ, RZ, -0x1 ;  /* 0xffffffffff0f7424 */ /* 0x000fce00078e00ff */
[----:B0-2---:R-:W-:Y:S05]  /*1e710*/  WARPSYNC.COLLECTIVE R15, `(.L_x_12614) ;  /* 0x000000000f087348 */ /* 0x005fea0003c00000 */
[----:B0-----:R0:W1:Y:S02]  /*1e720*/  SHFL.IDX P6, R14, R13, R12, R11 ;  /* 0x0000000c0d0e7389 */ /* 0x00106400000c000b */
[----:B012---:R-:W-:Y:S01]  /*1e730*/  ENDCOLLECTIVE ;  /* 0x000000000000791b */ /* 0x007fe20003800000 */
.L_x_12614:
[----:B------:R-:W-:Y:S05]  /*1e740*/  BSYNC B1 ;  /* 0x0000000000017941 */ /* 0x000fea0003800000 */
.L_x_12613:
        /* <DEDUP_REMOVED lines=8> */
.L_x_12615:
[----:B------:R-:W-:Y:S01]  /*1e7d0*/  MOV R13, R21 ;  /* 0x00000015000d7202 */ /* 0x000fe20000000f00 */
[----:B------:R-:W-:-:S07]  /*1e7e0*/  IMAD.MOV.U32 R0, RZ, RZ, R14 ;  /* 0x000000ffff007224 */ /* 0x000fce00078e000e */
[----:B------:R-:W-:Y:S05]  /*1e7f0*/  WARPSYNC.COLLECTIVE R15, `(.L_x_12616) ;  /* 0x000000000f087348 */ /* 0x000fea0003c00000 */
[----:B------:R0:W1:Y:S02]  /*1e800*/  SHFL.IDX P6, R14, R13, R12, R11 ;  /* 0x0000000c0d0e7389 */ /* 0x00006400000c000b */
[----:B01----:R-:W-:Y:S01]  /*1e810*/  ENDCOLLECTIVE ;  /* 0x000000000000791b */ /* 0x003fe20003800000 */
.L_x_12616:
[----:B------:R-:W-:Y:S02]  /*1e820*/  IMAD.MOV.U32 R13, RZ, RZ, R20 ;  /* 0x000000ffff0d7224 */ /* 0x000fe400078e0014 */
[----:B------:R-:W-:-:S07]  /*1e830*/  IMAD.MOV.U32 R21, RZ, RZ, R14 ;  /* 0x000000ffff157224 */ /* 0x000fce00078e000e */
[----:B------:R-:W-:Y:S05]  /*1e840*/  WARPSYNC.COLLECTIVE R15, `(.L_x_12617) ;  /* 0x000000000f087348 */ /* 0x000fea0003c00000 */
[----:B------:R0:W1:Y:S02]  /*1e850*/  SHFL.IDX P6, R14, R13, R12, R11 ;  /* 0x0000000c0d0e7389 */ /* 0x00006400000c000b */
[----:B01----:R-:W-:Y:S01]  /*1e860*/  ENDCOLLECTIVE ;  /* 0x000000000000791b */ /* 0x003fe20003800000 */
.L_x_12617:
[----:B------:R-:W-:Y:S01]  /*1e870*/  IMAD.MOV.U32 R20, RZ, RZ, R14 ;  /* 0x000000ffff147224 */ /* 0x000fe200078e000e */
[----:B------:R-:W-:Y:S06]  /*1e880*/  BRA `(.L_x_12618) ;  /* 0xfffffeb0006c7947 */ /* 0x000fec000383ffff */
.L_x_12410:
[----:B0-----:R0:W1:Y:S02]  /*1e890*/  SYNCS.PHASECHK.TRANS64.TRYWAIT P0, [R2+URZ+0x2d800], R3 ;  /* 0x02d80003020075a7 */ /* 0x001064000800017f */
[----:B-1----:R-:W-:Y:S05]  /*1e8a0*/  @!P0 NANOSLEEP.SYNCS 0x989680 ;  /* 0x009896800000895d */ /* 0x002fea0003900000 */
[----:B------:R-:W1:Y:S02]  /*1e8b0*/  @!P0 SYNCS.PHASECHK.TRANS64 P0, [R2+URZ+0x2d800], R3 ;  /* 0x02d80003020085a7 */ /* 0x000e64000800007f */
[----:B-1----:R-:W-:Y:S05]  /*1e8c0*/  @!P0 BRA `(.L_x_12410) ;  /* 0xfffffffc00f08947 */ /* 0x002fea000383ffff */
[----:B------:R-:W-:Y:S05]  /*1e8d0*/  BRA `(.L_x_12619) ;  /* 0xfffffeb800007947 */ /* 0x000fea000383ffff */
.L_x_12418:
[----:B-1----:R1:W3:Y:S02]  /*1e8e0*/  SYNCS.PHASECHK.TRANS64.TRYWAIT P1, [R0+URZ+0x2d830], R5 ;  /* 0x02d83005000075a7 */ /* 0x0022e4000802017f */
[----:B---3--:R-:W-:Y:S05]  /*1e8f0*/  @!P1 NANOSLEEP.SYNCS 0x989680 ;  /* 0x009896800000995d */ /* 0x008fea0003900000 */
[----:B------:R-:W3:Y:S02]  /*1e900*/  @!P1 SYNCS.PHASECHK.TRANS64 P1, [R0+URZ+0x2d830], R5 ;  /* 0x02d83005000095a7 */ /* 0x000ee4000802007f */
[----:B---3--:R-:W-:Y:S05]  /*1e910*/  @!P1 BRA `(.L_x_12418) ;  /* 0xfffffffc00f09947 */ /* 0x008fea000383ffff */
[----:B------:R-:W-:Y:S05]  /*1e920*/  BRA `(.L_x_12417) ;  /* 0xfffffecc00407947 */ /* 0x000fea000383ffff */
.L_x_12425:
[----:B-1----:R1:W2:Y:S02]  /*1e930*/  SYNCS.PHASECHK.TRANS64.TRYWAIT P2, [R7+URZ+0x2d830], R8 ;  /* 0x02d83008070075a7 */ /* 0x0022a4000804017f */
[----:B--2---:R-:W-:Y:S05]  /*1e940*/  @!P2 NANOSLEEP.SYNCS 0x989680 ;  /* 0x009896800000a95d */ /* 0x004fea0003900000 */
[----:B------:R-:W2:Y:S02]  /*1e950*/  @!P2 SYNCS.PHASECHK.TRANS64 P2, [R7+URZ+0x2d830], R8 ;  /* 0x02d830080700a5a7 */ /* 0x000ea4000804007f */
[----:B--2---:R-:W-:Y:S05]  /*1e960*/  @!P2 BRA `(.L_x_12425) ;  /* 0xfffffffc00f0a947 */ /* 0x004fea000383ffff */
[----:B------:R-:W-:Y:S05]  /*1e970*/  BRA `(.L_x_12424) ;  /* 0xfffffef800c47947 */ /* 0x000fea000383ffff */
.L_x_12429:
[----:B-1----:R1:W2:Y:S02]  /*1e980*/  SYNCS.PHASECHK.TRANS64.TRYWAIT P1, [R8+URZ+0x2d850], R7 ;  /* 0x02d85007080075a7 */ /* 0x0022a4000802017f */
[----:B--2---:R-:W-:Y:S05]  /*1e990*/  @!P1 NANOSLEEP.SYNCS 0x989680 ;  /* 0x009896800000995d */ /* 0x004fea0003900000 */
[----:B------:R-:W2:Y:S02]  /*1e9a0*/  @!P1 SYNCS.PHASECHK.TRANS64 P1, [R8+URZ+0x2d850], R7 ;  /* 0x02d85007080095a7 */ /* 0x000ea4000802007f */
[----:B--2---:R-:W-:Y:S05]  /*1e9b0*/  @!P1 BRA `(.L_x_12429) ;  /* 0xfffffffc00f09947 */ /* 0x004fea000383ffff */
[----:B------:R-:W-:Y:S05]  /*1e9c0*/  BRA `(.L_x_12426) ;  /* 0xfffffefc00e87947 */ /* 0x000fea000383ffff */
.L_x_12438:
[----:B-1----:R1:W3:Y:S02]  /*1e9d0*/  SYNCS.PHASECHK.TRANS64.TRYWAIT P2, [R7+URZ+0x2d830], R8 ;  /* 0x02d83008070075a7 */ /* 0x0022e4000804017f */
[----:B---3--:R-:W-:Y:S05]  /*1e9e0*/  @!P2 NANOSLEEP.SYNCS 0x989680 ;  /* 0x009896800000a95d */ /* 0x008fea0003900000 */
[----:B------:R-:W3:Y:S02]  /*1e9f0*/  @!P2 SYNCS.PHASECHK.TRANS64 P2, [R7+URZ+0x2d830], R8 ;  /* 0x02d830080700a5a7 */ /* 0x000ee4000804007f */
[----:B---3--:R-:W-:Y:S05]  /*1ea00*/  @!P2 BRA `(.L_x_12438) ;  /* 0xfffffffc00f0a947 */ /* 0x008fea000383ffff */
[----:B------:R-:W-:Y:S05]  /*1ea10*/  BRA `(.L_x_12437) ;  /* 0xffffff3000387947 */ /* 0x000fea000383ffff */
.L_x_12442:
[----:B-1----:R1:W2:Y:S02]  /*1ea20*/  SYNCS.PHASECHK.TRANS64.TRYWAIT P1, [R8+URZ+0x2d850], R7 ;  /* 0x02d85007080075a7 */ /* 0x0022a4000802017f */
[----:B--2---:R-:W-:Y:S05]  /*1ea30*/  @!P1 NANOSLEEP.SYNCS 0x989680 ;  /* 0x009896800000995d */ /* 0x004fea0003900000 */
[----:B------:R-:W2:Y:S02]  /*1ea40*/  @!P1 SYNCS.PHASECHK.TRANS64 P1, [R8+URZ+0x2d850], R7 ;  /* 0x02d85007080095a7 */ /* 0x000ea4000802007f */
[----:B--2---:R-:W-:Y:S05]  /*1ea50*/  @!P1 BRA `(.L_x_12442) ;  /* 0xfffffffc00f09947 */ /* 0x004fea000383ffff */
[----:B------:R-:W-:Y:S05]  /*1ea60*/  BRA `(.L_x_12439) ;  /* 0xffffff34005c7947 */ /* 0x000fea000383ffff */
.L_x_12449:
[----:B-1----:R1:W4:Y:S02]  /*1ea70*/  SYNCS.PHASECHK.TRANS64.TRYWAIT P1, [R6+URZ+0x2d850], R9 ;  /* 0x02d85009060075a7 */ /* 0x002324000802017f */
[----:B----4-:R-:W-:Y:S05]  /*1ea80*/  @!P1 NANOSLEEP.SYNCS 0x989680 ;  /* 0x009896800000995d */ /* 0x010fea0003900000 */
[----:B------:R-:W4:Y:S02]  /*1ea90*/  @!P1 SYNCS.PHASECHK.TRANS64 P1, [R6+URZ+0x2d850], R9 ;  /* 0x02d85009060095a7 */ /* 0x000f24000802007f */
[----:B----4-:R-:W-:Y:S05]  /*1eaa0*/  @!P1 BRA `(.L_x_12449) ;  /* 0xfffffffc00f09947 */ /* 0x010fea000383ffff */
[----:B------:R-:W-:Y:S05]  /*1eab0*/  BRA `(.L_x_12448) ;  /* 0xffffff5c00307947 */ /* 0x000fea000383ffff */
.L_x_12460:
[----:B------:R-:W-:Y:S01]  /*1eac0*/  MOV R13, R4 ;  /* 0x00000004000d7202 */ /* 0x000fe20000000f00 */
[----:B------:R-:W-:Y:S02]  /*1ead0*/  IMAD.MOV.U32 R12, RZ, RZ, RZ ;  /* 0x000000ffff0c7224 */ /* 0x000fe400078e00ff */
[----:B------:R-:W-:Y:S02]  /*1eae0*/  IMAD.MOV.U32 R11, RZ, RZ, 0x1c1f ;  /* 0x00001c1fff0b7424 */ /* 0x000fe400078e00ff */
[----:B------:R-:W-:-:S07]  /*1eaf0*/  IMAD.MOV.U32 R15, RZ, RZ, -0x1 ;  /* 0xffffffffff0f7424 */ /* 0x000fce00078e00ff */
[----:B-1----:R-:W-:Y:S05]  /*1eb00*/  WARPSYNC.COLLECTIVE R15, `(.L_x_12620) ;  /* 0x000000000f087348 */ /* 0x002fea0003c00000 */
[----:B------:R0:W2:Y:S02]  /*1eb10*/  SHFL.IDX P6, R14, R13, R12, R11 ;  /* 0x0000000c0d0e7389 */ /* 0x0000a400000c000b */
[----:B012---:R-:W-:Y:S01]  /*1eb20*/  ENDCOLLECTIVE ;  /* 0x000000000000791b */ /* 0x007fe20003800000 */
.L_x_12620:
[----:B------:R-:W-:Y:S01]  /*1eb30*/  IMAD.MOV.U32 R13, RZ, RZ, R0 ;  /* 0x000000ffff0d7224 */ /* 0x000fe200078e0000 */
[----:B------:R-:W-:-:S07]  /*1eb40*/  MOV R3, R14 ;  /* 0x0000000e00037202 */ /* 0x000fce0000000f00 */
[----:B------:R-:W-:Y:S05]  /*1eb50*/  WARPSYNC.COLLECTIVE R15, `(.L_x_12621) ;  /* 0x000000000f087348 */ /* 0x000fea0003c00000 */
[----:B------:R0:W1:Y:S02]  /*1eb60*/  SHFL.IDX P6, R14, R13, R12, R11 ;  /* 0x0000000c0d0e7389 */ /* 0x00006400000c000b */
[----:B01----:R-:W-:Y:S01]  /*1eb70*/  ENDCOLLECTIVE ;  /* 0x000000000000791b */ /* 0x003fe20003800000 */
.L_x_12621:
[----:B------:R-:W-:Y:S05]  /*1eb80*/  BRA `(.L_x_12622) ;  /* 0xffffff8000607947 */ /* 0x000fea000383ffff */
.L_x_12463:
        /* <DEDUP_REMOVED lines=8> */
.L_x_12624:
[----:B------:R-:W-:Y:S05]  /*1ec10*/  BSYNC B1 ;  /* 0x0000000000017941 */ /* 0x000fea0003800000 */
.L_x_12623:
        /* <DEDUP_REMOVED lines=8> */
.L_x_12625:
[----:B------:R-:W-:Y:S05]  /*1eca0*/  BRA `(.L_x_12626) ;  /* 0xffffff8000747947 */ /* 0x000fea000383ffff */
.L_x_12480:
        /* <DEDUP_REMOVED lines=8> */
[----:B-1----:R-:W-:Y:S05]  /*1ed30*/  WARPSYNC.COLLECTIVE R15, `(.L_x_12628) ;  /* 0x000000000f087348 */ /* 0x002fea0003c00000 */
[----:B------:R0:W2:Y:S02]  /*1ed40*/  SHFL.IDX P6, R14, R13, R12, R11 ;  /* 0x0000000c0d0e7389 */ /* 0x0000a400000c000b */
[----:B012---:R-:W-:Y:S01]  /*1ed50*/  ENDCOLLECTIVE ;  /* 0x000000000000791b */ /* 0x007fe20003800000 */
.L_x_12628:
[----:B------:R-:W-:Y:S05]  /*1ed60*/  BSYNC B1 ;  /* 0x0000000000017941 */ /* 0x000fea0003800000 */
.L_x_12627:
[----:B------:R-:W-:Y:S05]  /*1ed70*/  BRA `(.L_x_12629) ;  /* 0xffffff9400f07947 */ /* 0x000fea000383ffff */
.L_x_12482:
[----:B------:R-:W-:Y:S01]  /*1ed80*/  BSSY B1, `(.L_x_12630) ;  /* 0x0000006000017945 */ /* 0x000fe20003800000 */
[----:B------:R-:W-:-:S07]  /*1ed90*/  IMAD.MOV.U32 R15, RZ, RZ, -0x1 ;  /* 0xffffffffff0f7424 */ /* 0x000fce00078e00ff */
[----:B01----:R-:W-:Y:S05]  /*1eda0*/  WARPSYNC.COLLECTIVE R15, `(.L_x_12631) ;  /* 0x000000000f0c7348 */ /* 0x003fea0003c00000 */
[----:B------:R-:W-:Y:S02]  /*1edb0*/  ELECT P6, UR62, PT ;  /* 0x00000000003e782f */ /* 0x000fe400038c0000 */
[----:B------:R-:W-:Y:S01]  /*1edc0*/  MOV R14, UR62 ;  /* 0x0000003e000e7c02 */ /* 0x000fe20008000f00 */
[----:B01----:R-:W-:Y:S10]  /*1edd0*/  ENDCOLLECTIVE ;  /* 0x000000000000791b */ /* 0x003ff40003800000 */
.L_x_12631:
[----:B------:R-:W-:Y:S05]  /*1ede0*/  BSYNC B1 ;  /* 0x0000000000017941 */ /* 0x000fea0003800000 */
.L_x_12630:
[----:B------:R-:W-:Y:S05]  /*1edf0*/  BRA `(.L_x_12481) ;  /* 0xffffff9400e87947 */ /* 0x000fea000383ffff */
.L_x_12484:
[----:B0-----:R0:W2:Y:S02]  /*1ee00*/  SYNCS.PHASECHK.TRANS64.TRYWAIT P0, [R22+URZ+0x2d820], R5 ;  /* 0x02d82005160075a7 */ /* 0x0010a4000800017f */
[----:B--2---:R-:W-:Y:S05]  /*1ee10*/  @!P0 NANOSLEEP.SYNCS 0x989680 ;  /* 0x009896800000895d */ /* 0x004fea0003900000 */
[----:B------:R-:W2:Y:S02]  /*1ee20*/  @!P0 SYNCS.PHASECHK.TRANS64 P0, [R22+URZ+0x2d820], R5 ;  /* 0x02d82005160085a7 */ /* 0x000ea4000800007f */
[----:B--2---:R-:W-:Y:S05]  /*1ee30*/  @!P0 BRA `(.L_x_12484) ;  /* 0xfffffffc00f08947 */ /* 0x004fea000383ffff */
[----:B------:R-:W-:Y:S05]  /*1ee40*/  BRA `(.L_x_12632) ;  /* 0xffffff9400f87947 */ /* 0x000fea000383ffff */
.L_x_12488:
[----:B--2---:R2:W3:Y:S02]  /*1ee50*/  SYNCS.PHASECHK.TRANS64.TRYWAIT P0, [R8+URZ+0x2d8a0], R10 ;  /* 0x02d8a00a080075a7 */ /* 0x0044e4000800017f */
[----:B---3--:R-:W-:Y:S05]  /*1ee60*/  @!P0 NANOSLEEP.SYNCS 0x989680 ;  /* 0x009896800000895d */ /* 0x008fea0003900000 */
[----:B------:R-:W3:Y:S02]  /*1ee70*/  @!P0 SYNCS.PHASECHK.TRANS64 P0, [R8+URZ+0x2d8a0], R10 ;  /* 0x02d8a00a080085a7 */ /* 0x000ee4000800007f */
[----:B---3--:R-:W-:Y:S05]  /*1ee80*/  @!P0 BRA `(.L_x_12488) ;  /* 0xfffffffc00f08947 */ /* 0x008fea000383ffff */
[----:B------:R-:W-:Y:S05]  /*1ee90*/  BRA `(.L_x_12633) ;  /* 0xffffff9800147947 */ /* 0x000fea000383ffff */
.L_x_12495:
[----:B0-----:R0:W1:Y:S02]  /*1eea0*/  SYNCS.PHASECHK.TRANS64.TRYWAIT P0, [R8+URZ+0x2d8c0], R10 ;  /* 0x02d8c00a080075a7 */ /* 0x001064000800017f */
[----:B-1----:R-:W-:Y:S05]  /*1eeb0*/  @!P0 NANOSLEEP.SYNCS 0x989680 ;  /* 0x009896800000895d */ /* 0x002fea0003900000 */
[----:B------:R-:W1:Y:S02]  /*1eec0*/  @!P0 SYNCS.PHASECHK.TRANS64 P0, [R8+URZ+0x2d8c0], R10 ;  /* 0x02d8c00a080085a7 */ /* 0x000e64000800007f */
[----:B-1----:R-:W-:Y:S05]  /*1eed0*/  @!P0 BRA `(.L_x_12495) ;  /* 0xfffffffc00f08947 */ /* 0x002fea000383ffff */
[----:B------:R-:W-:Y:S05]  /*1eee0*/  BRA `(.L_x_12634) ;  /* 0xffffff9c00107947 */ /* 0x000fea000383ffff */
.L_x_12504:
[----:B0-----:R0:W1:Y:S02]  /*1eef0*/  SYNCS.PHASECHK.TRANS64.TRYWAIT P1, [R8+URZ+0x2d8a0], R7 ;  /* 0x02d8a007080075a7 */ /* 0x001064000802017f */
[----:B-1----:R-:W-:Y:S05]  /*1ef00*/  @!P1 NANOSLEEP.SYNCS 0x989680 ;  /* 0x009896800000995d */ /* 0x002fea0003900000 */
[----:B------:R-:W1:Y:S02]  /*1ef10*/  @!P1 SYNCS.PHASECHK.TRANS64 P1, [R8+URZ+0x2d8a0], R7 ;  /* 0x02d8a007080095a7 */ /* 0x000e64000802007f */
[----:B-1----:R-:W-:Y:S05]  /*1ef20*/  @!P1 BRA `(.L_x_12504) ;  /* 0xfffffffc00f09947 */ /* 0x002fea000383ffff */
[----:B------:R-:W-:Y:S05]  /*1ef30*/  BRA `(.L_x_12635) ;  /* 0xffffffa000507947 */ /* 0x000fea000383ffff */
.L_x_12511:
[----:B-1----:R1:W2:Y:S02]  /*1ef40*/  SYNCS.PHASECHK.TRANS64.TRYWAIT P1, [R8+URZ+0x2d8c0], R7 ;  /* 0x02d8c007080075a7 */ /* 0x0022a4000802017f */
[----:B--2---:R-:W-:Y:S05]  /*1ef50*/  @!P1 NANOSLEEP.SYNCS 0x989680 ;  /* 0x009896800000995d */ /* 0x004fea0003900000 */
[----:B------:R-:W2:Y:S02]  /*1ef60*/  @!P1 SYNCS.PHASECHK.TRANS64 P1, [R8+URZ+0x2d8c0], R7 ;  /* 0x02d8c007080095a7 */ /* 0x000ea4000802007f */
[----:B--2---:R-:W-:Y:S05]  /*1ef70*/  @!P1 BRA `(.L_x_12511) ;  /* 0xfffffffc00f09947 */ /* 0x004fea000383ffff */
[----:B------:R-:W-:Y:S05]  /*1ef80*/  BRA `(.L_x_12636) ;  /* 0xffffffa400487947 */ /* 0x000fea000383ffff */
.L_x_12526:
        /* <DEDUP_REMOVED lines=11> */
.L_x_12638:
[----:B------:R-:W-:Y:S05]  /*1f040*/  BSYNC B0 ;  /* 0x0000000000007941 */ /* 0x000fea0003800000 */
.L_x_12637:
[----:B------:R-:W-:Y:S05]  /*1f050*/  BRA `(.L_x_12639) ;  /* 0xffffffb000b87947 */ /* 0x000fea000383ffff */
.L_x_12529:
[----:B0-----:R0:W1:Y:S02]  /*1f060*/  SYNCS.PHASECHK.TRANS64.TRYWAIT P0, [R0+URZ+0x2d840], R5 ;  /* 0x02d84005000075a7 */ /* 0x001064000800017f */
[----:B-1----:R-:W-:Y:S05]  /*1f070*/  @!P0 NANOSLEEP.SYNCS 0x989680 ;  /* 0x009896800000895d */ /* 0x002fea0003900000 */
[----:B------:R-:W1:Y:S02]  /*1f080*/  @!P0 SYNCS.PHASECHK.TRANS64 P0, [R0+URZ+0x2d840], R5 ;  /* 0x02d84005000085a7 */ /* 0x000e64000800007f */
[----:B-1----:R-:W-:Y:S05]  /*1f090*/  @!P0 BRA `(.L_x_12529) ;  /* 0xfffffffc00f08947 */ /* 0x002fea000383ffff */
[----:B------:R-:W-:Y:S05]  /*1f0a0*/  BRA `(.L_x_12640) ;  /* 0xffffffb400187947 */ /* 0x000fea000383ffff */
.L_x_12530:
        /* <DEDUP_REMOVED lines=8> */
.L_x_12642:
[----:B------:R-:W-:Y:S05]  /*1f130*/  BSYNC B0 ;  /* 0x0000000000007941 */ /* 0x000fea0003800000 */
.L_x_12641:
        /* <DEDUP_REMOVED lines=8> */
.L_x_12643:
[----:B------:R-:W-:Y:S01]  /*1f1c0*/  MOV R13, R7 ;  /* 0x00000007000d7202 */ /* 0x000fe20000000f00 */
[----:B------:R-:W-:Y:S02]  /*1f1d0*/  IMAD.MOV.U32 R12, RZ, RZ, 0x1 ;  /* 0x00000001ff0c7424 */ /* 0x000fe400078e00ff */
[----:B------:R-:W-:-:S07]  /*1f1e0*/  IMAD.MOV.U32 R4, RZ, RZ, R14 ;  /* 0x000000ffff047224 */ /* 0x000fce00078e000e */
[----:B------:R-:W-:Y:S05]  /*1f1f0*/  WARPSYNC.COLLECTIVE R15, `(.L_x_12644) ;  /* 0x000000000f087348 */ /* 0x000fea0003c00000 */
[----:B------:R0:W1:Y:S02]  /*1f200*/  SHFL.IDX P6, R14, R13, R12, R11 ;  /* 0x0000000c0d0e7389 */ /* 0x00006400000c000b */
[----:B01----:R-:W-:Y:S01]  /*1f210*/  ENDCOLLECTIVE ;  /* 0x000000000000791b */ /* 0x003fe20003800000 */
.L_x_12644:
        /* <DEDUP_REMOVED lines=18> */
.L_x_12645:
[----:B------:R-:W-:Y:S01]  /*1f340*/  IMAD.MOV.U32 R13, RZ, RZ, R7 ;  /* 0x000000ffff0d7224 */ /* 0x000fe200078e0007 */
[----:B------:R-:W-:Y:S02]  /*1f350*/  MOV R12, 0x2 ;  /* 0x00000002000c7802 */ /* 0x000fe40000000f00 */
[----:B------:R-:W-:-:S07]  /*1f360*/  MOV R4, R14 ;  /* 0x0000000e00047202 */ /* 0x000fce0000000f00 */
[----:B------:R-:W-:Y:S05]  /*1f370*/  WARPSYNC.COLLECTIVE R15, `(.L_x_12646) ;  /* 0x000000000f087348 */ /* 0x000fea0003c00000 */
[----:B------:R0:W1:Y:S02]  /*1f380*/  SHFL.IDX P6, R14, R13, R12, R11 ;  /* 0x0000000c0d0e7389 */ /* 0x00006400000c000b */
[----:B01----:R-:W-:Y:S01]  /*1f390*/  ENDCOLLECTIVE ;  /* 0x000000000000791b */ /* 0x003fe20003800000 */
.L_x_12646:
        /* <DEDUP_REMOVED lines=18> */
.L_x_12647:
[----:B------:R-:W-:Y:S02]  /*1f4c0*/  IMAD.MOV.U32 R13, RZ, RZ, R7 ;  /* 0x000000ffff0d7224 */ /* 0x000fe400078e0007 */
[----:B------:R-:W-:Y:S02]  /*1f4d0*/  IMAD.MOV.U32 R12, RZ, RZ, 0x3 ;  /* 0x00000003ff0c7424 */ /* 0x000fe400078e00ff */
[----:B------:R-:W-:-:S07]  /*1f4e0*/  IMAD.MOV.U32 R4, RZ, RZ, R14 ;  /* 0x000000ffff047224 */ /* 0x000fce00078e000e */
[----:B------:R-:W-:Y:S05]  /*1f4f0*/  WARPSYNC.COLLECTIVE R15, `(.L_x_12648) ;  /* 0x000000000f087348 */ /* 0x000fea0003c00000 */
[----:B------:R0:W1:Y:S02]  /*1f500*/  SHFL.IDX P6, R14, R13, R12, R11 ;  /* 0x0000000c0d0e7389 */ /* 0x00006400000c000b */
[----:B01----:R-:W-:Y:S01]  /*1f510*/  ENDCOLLECTIVE ;  /* 0x000000000000791b */ /* 0x003fe20003800000 */
.L_x_12648:
        /* <DEDUP_REMOVED lines=15> */
.L_x_12649:
[----:B------:R-:W-:Y:S01]  /*1f610*/  @!PT LDS RZ, [RZ] ;  /* 0x00000000fffff984 */ /* 0x000fe20000000800 */
[----:B------:R-:W-:Y:S01]  /*1f620*/  @!PT LDS RZ, [RZ] ;  /* 0x00000000fffff984 */ /* 0x000fe20000000800 */
[----:B------:R-:W-:Y:S01]  /*1f630*/  @!PT LDS RZ, [RZ] ;  /* 0x00000000fffff984 */ /* 0x000fe20000000800 */
[----:B------:R1:W-:Y:S04]  /*1f640*/  @P1 LDGSTS.E.BYPASS.LTC128B.128 [R6+0x18400], desc[UR38][R4.64+0x40], !P3 ;  /* 0x1840004004061fae */ /* 0x0003e8000d901d66 */
[----:B------:R1:W-:Y:S01]  /*1f650*/  @P1 LDGSTS.E.BYPASS.LTC128B.128 [R6+0x1a400], desc[UR38][R4.64+0x80], !P2 ;  /* 0x1a40008004061fae */ /* 0x0003e2000d101d66 */
[----:B------:R-:W-:Y:S01]  /*1f660*/  IMAD.MOV.U32 R2, RZ, RZ, R14 ;  /* 0x000000ffff027224 */ /* 0x000fe200078e000e */
[----:B------:R-:W-:Y:S06]  /*1f670*/  BRA `(.L_x_12650) ;  /* 0xffffffb000d47947 */ /* 0x000fec000383ffff */
.L_x_12535:
[----:B-----5:R-:W-:Y:S02]  /*1f680*/  IMAD R0, R21, R9, RZ ;  /* 0x0000000915007224 */ /* 0x020fe400078e02ff */
[----:B------:R0:W5:Y:S01]  /*1f690*/  LDL R21, [R1+0x30] ;  /* 0x0000300001157983 */ /* 0x0001620000100800 */
[----:B------:R-:W-:Y:S01]  /*1f6a0*/  IMAD.MOV.U32 R13, RZ, RZ, R4 ;  /* 0x000000ffff0d7224 */ /* 0x000fe200078e0004 */
[----:B------:R-:W-:Y:S01]  /*1f6b0*/  MOV R12, RZ ;  /* 0x000000ff000c7202 */ /* 0x000fe20000000f00 */
[----:B------:R-:W-:Y:S02]  /*1f6c0*/  IMAD.MOV.U32 R11, RZ, RZ, 0x1c1f ;  /* 0x00001c1fff0b7424 */ /* 0x000fe400078e00ff */
[----:B------:R-:W-:Y:S02]  /*1f6d0*/  IMAD.MOV.U32 R15, RZ, RZ, -0x1 ;  /* 0xffffffffff0f7424 */ /* 0x000fe400078e00ff */
[----:B------:R-:W-:-:S07]  /*1f6e0*/  IMAD R17, R17, 0xc0, R20 ;  /* 0x000000c011117824 */ /* 0x000fce00078e0214 */
[----:B0----5:R-:W-:Y:S05]  /*1f6f0*/  WARPSYNC.COLLECTIVE R15, `(.L_x_12651) ;  /* 0x000000000f087348 */ /* 0x021fea0003c00000 */
[----:B------:R1:W2:Y:S02]  /*1f700*/  SHFL.IDX P6, R14, R13, R12, R11 ;  /* 0x0000000c0d0e7389 */ /* 0x0002a400000c000b */
[----:B012--5:R-:W-:Y:S01]  /*1f710*/  ENDCOLLECTIVE ;  /* 0x000000000000791b */ /* 0x027fe20003800000 */
.L_x_12651:
[C---:B------:R-:W-:Y:S01]  /*1f720*/  VIADD R9, R17.reuse, 0x20 ;  /* 0x0000002011097836 */ /* 0x040fe20000000000 */
[----:B------:R-:W-:Y:S02]  /*1f730*/  ISETP.GE.AND P3, PT, R17, R0, PT ;  /* 0x000000001100720c */ /* 0x000fe40003f66270 */
[----:B------:R-:W-:Y:S01]  /*1f740*/  MOV R13, R5 ;  /* 0x00000005000d7202 */ /* 0x000fe20000000f00 */
[----:B------:R-:W-:-:S10]  /*1f750*/  IMAD.MOV.U32 R2, RZ, RZ, R14 ;  /* 0x000000ffff027224 */ /* 0x000fd400078e000e */
[----:B------:R-:W-:Y:S05]  /*1f760*/  WARPSYNC.COLLECTIVE R15, `(.L_x_12652) ;  /* 0x000000000f087348 */ /* 0x000fea0003c00000 */
[----:B------:R0:W1:Y:S02]  /*1f770*/  SHFL.IDX P6, R14, R13, R12, R11 ;  /* 0x0000000c0d0e7389 */ /* 0x00006400000c000b */
[----:B01----:R-:W-:Y:S01]  /*1f780*/  ENDCOLLECTIVE ;  /* 0x000000000000791b */ /* 0x003fe20003800000 */
.L_x_12652:
[----:B------:R-:W-:Y:S01]  /*1f790*/  MOV R13, R4 ;  /* 0x00000004000d7202 */ /* 0x000fe20000000f00 */
[----:B------:R-:W-:Y:S02]  /*1f7a0*/  IMAD.MOV.U32 R12, RZ, RZ, 0x1 ;  /* 0x00000001ff0c7424 */ /* 0x000fe400078e00ff */
[----:B------:R-:W-:-:S07]  /*1f7b0*/  IMAD.MOV.U32 R3, RZ, RZ, R14 ;  /* 0x000000ffff037224 */ /* 0x000fce00078e000e */
[----:B------:R-:W-:Y:S05]  /*1f7c0*/  WARPSYNC.COLLECTIVE R15, `(.L_x_12653) ;  /* 0x000000000f087348 */ /* 0x000fea0003c00000 */
[----:B------:R0:W1:Y:S02]  /*1f7d0*/  SHFL.IDX P6, R14, R13, R12, R11 ;  /* 0x0000000c0d0e7389 */ /* 0x00006400000c000b */
[----:B01----:R-:W-:Y:S01]  /*1f7e0*/  ENDCOLLECTIVE ;  /* 0x000000000000791b */ /* 0x003fe20003800000 */
.L_x_12653:
        /* <DEDUP_REMOVED lines=10> */
.L_x_12654:
[----:B------:R-:W-:Y:S01]  /*1f890*/  IMAD.MOV.U32 R13, RZ, RZ, R4 ;  /* 0x000000ffff0d7224 */ /* 0x000fe200078e0004 */
[----:B------:R-:W-:Y:S01]  /*1f8a0*/  MOV R12, 0x2 ;  /* 0x00000002000c7802 */ /* 0x000fe20000000f00 */
        /* <DEDUP_REMOVED lines=11> */
.L_x_12655:
        /* <DEDUP_REMOVED lines=14> */
.L_x_12656:
[----:B------:R-:W-:Y:S01]  /*1fa40*/  @!PT LDS RZ, [RZ] ;  /* 0x00000000fffff984 */ /* 0x000fe20000000800 */
[----:B------:R-:W-:Y:S01]  /*1fa50*/  @!PT LDS RZ, [RZ] ;  /* 0x00000000fffff984 */ /* 0x000fe20000000800 */
[----:B------:R-:W-:Y:S01]  /*1fa60*/  @!PT LDS RZ, [RZ] ;  /* 0x00000000fffff984 */ /* 0x000fe20000000800 */
[----:B------:R-:W-:Y:S04]  /*1fa70*/  @!P3 LDGSTS.E.BYPASS.LTC128B.128 [R21+0xfc00], desc[UR38][R2.64+0x40], !P1 ;  /* 0x0fc000400215bfae */ /* 0x000fe8000c901d66 */
[----:B------:R0:W-:Y:S01]  /*1fa80*/  @!P3 LDGSTS.E.BYPASS.LTC128B.128 [R21+0x12c00], desc[UR38][R2.64+0x80], !P2 ;  /* 0x12c000800215bfae */ /* 0x0001e2000d101d66 */
[----:B------:R-:W-:Y:S02]  /*1fa90*/  IMAD.MOV.U32 R13, RZ, RZ, R4 ;  /* 0x000000ffff0d7224 */ /* 0x000fe400078e0004 */
[----:B------:R-:W-:Y:S02]  /*1faa0*/  IMAD.MOV.U32 R12, RZ, RZ, 0x3 ;  /* 0x00000003ff0c7424 */ /* 0x000fe400078e00ff */
[----:B0-----:R-:W-:-:S05]  /*1fab0*/  VIADD R2, R17, 0x40 ;  /* 0x0000004011027836 */ /* 0x001fca0000000000 */
[----:B------:R-:W-:Y:S01]  /*1fac0*/  ISETP.GE.AND P3, PT, R2, R0, PT ;  /* 0x000000000200720c */ /* 0x000fe20003f66270 */
[----:B------:R-:W-:-:S12]  /*1fad0*/  IMAD.MOV.U32 R2, RZ, RZ, R14 ;  /* 0x000000ffff027224 */ /* 0x000fd800078e000e */
[----:B------:R-:W-:Y:S05]  /*1fae0*/  WARPSYNC.COLLECTIVE R15, `(.L_x_12657) ;  /* 0x000000000f087348 */ /* 0x000fea0003c00000 */
[----:B------:R0:W1:Y:S02]  /*1faf0*/  SHFL.IDX P6, R14, R13, R12, R11 ;  /* 0x0000000c0d0e7389 */ /* 0x00006400000c000b */
[----:B01----:R-:W-:Y:S01]  /*1fb00*/  ENDCOLLECTIVE ;  /* 0x000000000000791b */ /* 0x003fe20003800000 */
.L_x_12657:
[----:B------:R-:W-:Y:S02]  /*1fb10*/  @!P3 LEA R3, P4, R10, R2, 0x1 ;  /* 0x000000020a03b211 */ /* 0x000fe400078808ff */
[----:B------:R-:W-:Y:S02]  /*1fb20*/  MOV R13, R5 ;  /* 0x00000005000d7202 */ /* 0x000fe40000000f00 */
[----:B------:R-:W-:-:S04]  /*1fb30*/  @!P3 IADD3.X R2, RZ, R8, RZ, P4, !PT ;  /* 0x00000008ff02b210 */ /* 0x000fc800027fe4ff */
[----:B------:R-:W-:Y:S01]  /*1fb40*/  @!P3 LOP3.LUT R3, R3, R2, RZ, 0x3c, !PT ;  /* 0x000000020303b212 */ /* 0x000fe200078e3cff */
[----:B------:R-:W-:-:S03]  /*1fb50*/  IMAD.MOV.U32 R4, RZ, RZ, R14 ;  /* 0x000000ffff047224 */ /* 0x000fc600078e000e */
[----:B------:R-:W-:-:S07]  /*1fb60*/  @!P3 LOP3.LUT R2, R3, R2, RZ, 0x3c, !PT ;  /* 0x000000020302b212 */ /* 0x000fce00078e3cff */
[----:B------:R-:W-:Y:S05]  /*1fb70*/  WARPSYNC.COLLECTIVE R15, `(.L_x_12658) ;  /* 0x000000000f087348 */ /* 0x000fea0003c00000 */
[----:B------:R0:W1:Y:S02]  /*1fb80*/  SHFL.IDX P6, R14, R13, R12, R11 ;  /* 0x0000000c0d0e7389 */ /* 0x00006400000c000b */
[----:B01----:R-:W-:Y:S01]  /*1fb90*/  ENDCOLLECTIVE ;  /* 0x000000000000791b */ /* 0x003fe20003800000 */
.L_x_12658:
[----:B------:R-:W-:-:S05]  /*1fba0*/  @!P3 LOP3.LUT R3, R3, R2, RZ, 0x3c, !PT ;  /* 0x000000020303b212 */ /* 0x000fca00078e3cff */
[----:B------:R-:W-:Y:S01]  /*1fbb0*/  @!PT LDS RZ, [RZ] ;  /* 0x00000000fffff984 */ /* 0x000fe20000000800 */
[----:B------:R-:W-:Y:S01]  /*1fbc0*/  @!PT LDS RZ, [RZ] ;  /* 0x00000000fffff984 */ /* 0x000fe20000000800 */
[----:B------:R-:W-:Y:S01]  /*1fbd0*/  @!PT LDS RZ, [RZ] ;  /* 0x00000000fffff984 */ /* 0x000fe20000000800 */
[----:B------:R0:W-:Y:S04]  /*1fbe0*/  @!P3 LDGSTS.E.BYPASS.LTC128B.128 [R21+0xd400], desc[UR38][R2.64], !P0 ;  /* 0x0d4000000215bfae */ /* 0x0001e8000c101d66 */
[----:B------:R0:W-:Y:S01]  /*1fbf0*/  @!P3 LDGSTS.E.BYPASS.LTC128B.128 [R21+0x10400], desc[UR38][R2.64+0x40], !P1 ;  /* 0x104000400215bfae */ /* 0x0001e2000c901d66 */
[----:B------:R-:W-:Y:S02]  /*1fc00*/  IMAD.MOV.U32 R13, RZ, RZ, R6 ;  /* 0x000000ffff0d7224 */ /* 0x000fe400078e0006 */
[----:B------:R-:W-:Y:S01]  /*1fc10*/  IMAD.MOV.U32 R12, RZ, RZ, RZ ;  /* 0x000000ffff0c7224 */ /* 0x000fe200078e00ff */
[----:B------:R0:W-:Y:S01]  /*1fc20*/  @!P3 LDGSTS.E.BYPASS.LTC128B.128 [R21+0x13400], desc[UR38][R2.64+0x80], !P2 ;  /* 0x134000800215bfae */ /* 0x0001e2000d101d66 */
[----:B------:R-:W-:-:S07]  /*1fc30*/  IMAD.MOV.U32 R5, RZ, RZ, R14 ;  /* 0x000000ffff057224 */ /* 0x000fce00078e000e */
[----:B0-----:R-:W-:Y:S05]  /*1fc40*/  WARPSYNC.COLLECTIVE R15, `(.L_x_12659) ;  /* 0x000000000f087348 */ /* 0x001fea0003c00000 */
[----:B------:R1:W2:Y:S02]  /*1fc50*/  SHFL.IDX P6, R14, R13, R12, R11 ;  /* 0x0000000c0d0e7389 */ /* 0x0002a400000c000b */
[----:B012---:R-:W-:Y:S01]  /*1fc60*/  ENDCOLLECTIVE ;  /* 0x000000000000791b */ /* 0x007fe20003800000 */
.L_x_12659:
[----:B------:R-:W-:-:S05]  /*1fc70*/  VIADD R2, R17, 0x60 ;  /* 0x0000006011027836 */ /* 0x000fca0000000000 */
[----:B------:R-:W-:Y:S02]  /*1fc80*/  ISETP.GE.AND P3, PT, R2, R0, PT ;  /* 0x000000000200720c */ /* 0x000fe40003f66270 */
[----:B------:R-:W-:-:S11]  /*1fc90*/  MOV R13, R7 ;  /* 0x00000007000d7202 */ /* 0x000fd60000000f00 */
[----:B------:R-:W-:-:S05]  /*1fca0*/  @!P3 LEA R2, P4, R10, R5, 0x1 ;  /* 0x000000050a02b211 */ /* 0x000fca00078808ff */
[----:B------:R-:W-:Y:S02]  /*1fcb0*/  @!P3 IMAD.X R3, RZ, RZ, R4, P4 ;  /* 0x000000ffff03b224 */ /* 0x000fe400020e0604 */
[----:B------:R-:W-:-:S07]  /*1fcc0*/  IMAD.MOV.U32 R4, RZ, RZ, R14 ;  /* 0x000000ffff047224 */ /* 0x000fce00078e000e */
[----:B------:R-:W-:Y:S05]  /*1fcd0*/  WARPSYNC.COLLECTIVE R15, `(.L_x_12660) ;  /* 0x000000000f087348 */ /* 0x000fea0003c00000 */
[----:B------:R0:W1:Y:S02]  /*1fce0*/  SHFL.IDX P6, R14, R13, R12, R11 ;  /* 0x0000000c0d0e7389 */ /* 0x00006400000c000b */
[----:B01----:R-:W-:Y:S01]  /*1fcf0*/  ENDCOLLECTIVE ;  /* 0x000000000000791b */ /* 0x003fe20003800000 */
.L_x_12660:
[----:B------:R-:W-:Y:S01]  /*1fd00*/  @!PT LDS RZ, [RZ] ;  /* 0x00000000fffff984 */ /* 0x000fe20000000800 */
[----:B------:R-:W-:Y:S01]  /*1fd10*/  @!PT LDS RZ, [RZ] ;  /* 0x00000000fffff984 */ /* 0x000fe20000000800 */
[----:B------:R-:W-:Y:S01]  /*1fd20*/  @!PT LDS RZ, [RZ] ;  /* 0x00000000fffff984 */ /* 0x000fe20000000800 */
[----:B------:R-:W-:Y:S04]  /*1fd30*/  @!P3 LDGSTS.E.BYPASS.LTC128B.128 [R21+0xdc00], desc[UR38][R2.64], !P0 ;  /* 0x0dc000000215bfae */ /* 0x000fe8000c101d66 */
[----:B------:R-:W-:Y:S04]  /*1fd40*/  @!P3 LDGSTS.E.BYPASS.LTC128B.128 [R21+0x10c00], desc[UR38][R2.64+0x40], !P1 ;  /* 0x10c000400215bfae */ /* 0x000fe8000c901d66 */
[----:B------:R0:W-:Y:S01]  /*1fd50*/  @!P3 LDGSTS.E.BYPASS.LTC128B.128 [R21+0x13c00], desc[UR38][R2.64+0x80], !P2 ;  /* 0x13c000800215bfae */ /* 0x0001e2000d101d66 */
[----:B------:R-:W-:Y:S01]  /*1fd60*/  IMAD.MOV.U32 R13, RZ, RZ, R6 ;  /* 0x000000ffff0d7224 */ /* 0x000fe200078e0006 */
[----:B------:R-:W-:-:S02]  /*1fd70*/  MOV R12, 0x1 ;  /* 0x00000001000c7802 */ /* 0x000fc40000000f00 */
[----:B0-----:R-:W-:-:S04]  /*1fd80*/  IADD3 R2, R17, 0x80, RZ ;  /* 0x0000008011027810 */ /* 0x001fc80007ffe0ff */
[----:B------:R-:W-:Y:S01]  /*1fd90*/  ISETP.GE.AND P3, PT, R2, R0, PT ;  /* 0x000000000200720c */ /* 0x000fe20003f66270 */
[----:B------:R-:W-:-:S12]  /*1fda0*/  IMAD.MOV.U32 R2, RZ, RZ, R14 ;  /* 0x000000ffff027224 */ /* 0x000fd800078e000e */
[----:B------:R-:W-:Y:S05]  /*1fdb0*/  WARPSYNC.COLLECTIVE R15, `(.L_x_12661) ;  /* 0x000000000f087348 */ /* 0x000fea0003c00000 */
[----:B------:R0:W1:Y:S02]  /*1fdc0*/  SHFL.IDX P6, R14, R13, R12, R11 ;  /* 0x0000000c0d0e7389 */ /* 0x00006400000c000b */
[----:B01----:R-:W-:Y:S01]  /*1fdd0*/  ENDCOLLECTIVE ;  /* 0x000000000000791b */ /* 0x003fe20003800000 */
.L_x_12661:
        /* <DEDUP_REMOVED lines=12> */
.L_x_12662:
[----:B------:R-:W-:Y:S01]  /*1fea0*/  @!PT LDS RZ, [RZ] ;  /* 0x00000000fffff984 */ /* 0x000fe20000000800 */
[----:B------:R-:W-:Y:S01]  /*1feb0*/  @!PT LDS RZ, [RZ] ;  /* 0x00000000fffff984 */ /* 0x000fe20000000800 */
[----:B------:R-:W-:Y:S01]  /*1fec0*/  @!PT LDS RZ, [RZ] ;  /* 0x00000000fffff984 */ /* 0x000fe20000000800 */
[----:B------:R0:W-:Y:S02]  /*1fed0*/  @!P3 LDGSTS.E.BYPASS.LTC128B.128 [R21+0x14400], desc[UR38][R2.64+0x80], !P2 ;  /* 0x144000800215bfae */ /* 0x0001e4000d101d66 */
[----:B0-----:R-:W-:Y:S01]  /*1fee0*/  IMAD.MOV.U32 R2, RZ, RZ, R14 ;  /* 0x000000ffff027224 */ /* 0x001fe200078e000e */
[----:B------:R-:W-:Y:S06]  /*1fef0*/  BRA `(.L_x_12663) ;  /* 0xffffffb400e87947 */ /* 0x000fec000383ffff */
.L_x_12538:
[----:B-1----:R1:W2:Y:S02]  /*1ff00*/  SYNCS.PHASECHK.TRANS64.TRYWAIT P0, [R22+URZ+0x2d820], R0 ;  /* 0x02d82000160075a7 */ /* 0x0022a4000800017f */
[----:B--2---:R-:W-:Y:S05]  /*1ff10*/  @!P0 NANOSLEEP.SYNCS 0x989680 ;  /* 0x009896800000895d */ /* 0x004fea0003900000 */
[----:B------:R-:W2:Y:S02]  /*1ff20*/  @!P0 SYNCS.PHASECHK.TRANS64 P0, [R22+URZ+0x2d820], R0 ;  /* 0x02d82000160085a7 */ /* 0x000ea4000800007f */
[----:B--2---:R-:W-:Y:S05]  /*1ff30*/  @!P0 BRA `(.L_x_12538) ;  /* 0xfffffffc00f08947 */ /* 0x004fea000383ffff */
[----:B------:R-:W-:Y:S05]  /*1ff40*/  BRA `(.L_x_12664) ;  /* 0xffffffb800507947 */ /* 0x000fea000383ffff */
.L_x_12543:
[----:B0-----:R0:W1:Y:S02]  /*1ff50*/  SYNCS.PHASECHK.TRANS64.TRYWAIT P0, [R5+URZ+0x2d840], R0 ;  /* 0x02d84000050075a7 */ /* 0x001064000800017f */
[----:B-1----:R-:W-:Y:S05]  /*1ff60*/  @!P0 NANOSLEEP.SYNCS 0x989680 ;  /* 0x009896800000895d */ /* 0x002fea0003900000 */
[----:B------:R-:W1:Y:S02]  /*1ff70*/  @!P0 SYNCS.PHASECHK.TRANS64 P0, [R5+URZ+0x2d840], R0 ;  /* 0x02d84000050085a7 */ /* 0x000e64000800007f */
[----:B-1----:R-:W-:Y:S05]  /*1ff80*/  @!P0 BRA `(.L_x_12543) ;  /* 0xfffffffc00f08947 */ /* 0x002fea000383ffff */
[----:B------:R-:W-:Y:S05]  /*1ff90*/  BRA `(.L_x_12665) ;  /* 0xffffffbc003c7947 */ /* 0x000fea000383ffff */
.L_x_12544:
        /* <DEDUP_REMOVED lines=8> */
.L_x_12667:
[----:B------:R-:W-:Y:S05]  /*20020*/  BSYNC B1 ;  /* 0x0000000000017941 */ /* 0x000fea0003800000 */
.L_x_12666:
[----:B------:R0:W-:Y:S04]  /*20030*/  STL [R1+0xb4], R5 ;  /* 0x0000b40501007387 */ /* 0x0001e80000100800 */
[----:B0-----:R0:W5:Y:S01]  /*20040*/  LDL.LU R5, [R1] ;  /* 0x0000000001057983 */ /* 0x0011620000300800 */
[----:B------:R-:W-:Y:S01]  /*20050*/  IMAD.MOV.U32 R13, RZ, RZ, R6 ;  /* 0x000000ffff0d7224 */ /* 0x000fe200078e0006 */
[----:B------:R-:W-:Y:S01]  /*20060*/  MOV R3, R14 ;  /* 0x0000000e00037202 */ /* 0x000fe20000000f00 */
[----:B------:R-:W-:Y:S01]  /*20070*/  IMAD.MOV.U32 R12, RZ, RZ, RZ ;  /* 0x000000ffff0c7224 */ /* 0x000fe200078e00ff */
[----:B------:R-:W1:Y:S01]  /*20080*/  S2R R20, SR_TID.X ;  /* 0x0000000000147919 */ /* 0x000e620000002100 */
[----:B------:R-:W-:Y:S02]  /*20090*/  IMAD.MOV.U32 R11, RZ, RZ, 0x1c1f ;  /* 0x00001c1fff0b7424 */ /* 0x000fe400078e00ff */
[----:B------:R-:W-:-:S02]  /*200a0*/  IMAD.MOV.U32 R15, RZ, RZ, -0x1 ;  /* 0xffffffffff0f7424 */ /* 0x000fc400078e00ff */
[----:B0-----:R-:W-:-:S07]  /*200b0*/  IMAD R4, R4, 0x2, R22 ;  /* 0x0000000204047824 */ /* 0x001fce00078e0216 */
[----:B-1---5:R-:W-:Y:S05]  /*200c0*/  WARPSYNC.COLLECTIVE R15, `(.L_x_12668) ;  /* 0x000000000f087348 */ /* 0x022fea0003c00000 */
[----:B------:R0:W2:Y:S02]  /*200d0*/  SHFL.IDX P6, R14, R13, R12, R11 ;  /* 0x0000000c0d0e7389 */ /* 0x0000a400000c000b */
[----:B012--5:R-:W-:Y:S01]  /*200e0*/  ENDCOLLECTIVE ;  /* 0x000000000000791b */ /* 0x027fe20003800000 */
.L_x_12668:
[----:B------:R-:W-:Y:S02]  /*200f0*/  IMAD.MOV.U32 R13, RZ, RZ, R8 ;  /* 0x000000ffff0d7224 */ /* 0x000fe400078e0008 */
[----:B------:R-:W-:Y:S01]  /*20100*/  IMAD.MOV.U32 R12, RZ, RZ, 0x1 ;  /* 0x00000001ff0c7424 */ /* 0x000fe200078e00ff */
[----:B------:R-:W-:Y:S01]  /*20110*/  SHF.L.U32 R20, R20, 0x3, RZ ;  /* 0x0000000314147819 */ /* 0x000fe200000006ff */
[----:B------:R-:W-:-:S07]  /*20120*/  IMAD.MOV.U32 R2, RZ, RZ, R14 ;  /* 0x000000ffff027224 */ /* 0x000fce00078e000e */
[----:B------:R-:W-:Y:S05]  /*20130*/  WARPSYNC.COLLECTIVE R15, `(.L_x_12669) ;  /* 0x000000000f087348 */ /* 0x000fea0003c00000 */
[----:B------:R0:W1:Y:S02]  /*20140*/  SHFL.IDX P6, R14, R13, R12, R11 ;  /* 0x0000000c0d0e7389 */ /* 0x00006400000c000b */
[----:B01----:R-:W-:Y:S01]  /*20150*/  ENDCOLLECTIVE ;  /* 0x000000000000791b */ /* 0x003fe20003800000 */
.L_x_12669:
[----:B------:R-:W-:-:S05]  /*20160*/  LOP3.LUT R20, R20, 0x18, RZ, 0xc0, !PT ;  /* 0x0000001814147812 */ /* 0x000fca00078ec0ff */
[----:B------:R-:W-:-:S05]  /*20170*/  IMAD.SHL.U32 R0, R20, 0x2, RZ ;  /* 0x0000000214007824 */ /* 0x000fca00078e00ff */
[----:B------:R-:W-:Y:S01]  /*20180*/  IADD3 R2, P0, R2, R0, RZ ;  /* 0x0000000002027210 */ /* 0x000fe20007f1e0ff */
[----:B------:R-:W-:-:S03]  /*20190*/  IMAD.MOV.U32 R13, RZ, RZ, R6 ;  /* 0x000000ffff0d7224 */ /* 0x000fc600078e0006 */
[----:B------:R-:W-:Y:S02]  /*201a0*/  IADD3.X R3, RZ, R3, RZ, P0, !PT ;  /* 0x00000003ff037210 */ /* 0x000fe400007fe4ff */
        /* <DEDUP_REMOVED lines=10> */
[----:B01----:R-:W-:-:S07]  /*20250*/  MOV R3, R14 ;  /* 0x0000000e00037202 */ /* 0x003fce0000000f00 */
[----:B------:R-:W-:Y:S05]  /*20260*/  WARPSYNC.COLLECTIVE R15, `(.L_x_12670) ;  /* 0x000000000f087348 */ /* 0x000fea0003c00000 */
[----:B------:R0:W1:Y:S02]  /*20270*/  SHFL.IDX P6, R14, R13, R12, R11 ;  /* 0x0000000c0d0e7389 */ /* 0x00006400000c000b */
[----:B01----:R-:W-:Y:S01]  /*20280*/  ENDCOLLECTIVE ;  /* 0x000000000000791b */ /* 0x003fe20003800000 */
.L_x_12670:
[----:B------:R-:W-:Y:S01]  /*20290*/  MOV R13, R8 ;  /* 0x00000008000d7202 */ /* 0x000fe20000000f00 */
[----:B------:R-:W-:Y:S02]  /*202a0*/  IMAD.MOV.U32 R12, RZ, RZ, 0x2 ;  /* 0x00000002ff0c7424 */ /* 0x000fe400078e00ff */
[----:B------:R-:W-:-:S07]  /*202b0*/  IMAD.MOV.U32 R2, RZ, RZ, R14 ;  /* 0x000000ffff027224 */ /* 0x000fce00078e000e */
[----:B------:R-:W-:Y:S05]  /*202c0*/  WARPSYNC.COLLECTIVE R15, `(.L_x_12671) ;  /* 0x000000000f087348 */ /* 0x000fea0003c00000 */
[----:B------:R0:W1:Y:S02]  /*202d0*/  SHFL.IDX P6, R14, R13, R12, R11 ;  /* 0x0000000c0d0e7389 */ /* 0x00006400000c000b */
[----:B01----:R-:W-:Y:S01]  /*202e0*/  ENDCOLLECTIVE ;  /* 0x000000000000791b */ /* 0x003fe20003800000 */
.L_x_12671:
        /* <DEDUP_REMOVED lines=13> */
.L_x_12672:
[----:B------:R-:W-:-:S04]  /*203c0*/  MOV R2, R14 ;  /* 0x0000000e00027202 */ /* 0x000fc80000000f00 */
[----:B------:R-:W-:-:S05]  /*203d0*/  IADD3 R2, P0, R2, R0, RZ ;  /* 0x0000000002027210 */ /* 0x000fca0007f1e0ff */
[----:B------:R-:W-:-:S05]  /*203e0*/  IMAD.X R3, RZ, RZ, R20, P0 ;  /* 0x000000ffff037224 */ /* 0x000fca00000e0614 */
[----:B------:R-:W-:Y:S01]  /*203f0*/  @!PT LDS RZ, [RZ] ;  /* 0x00000000fffff984 */ /* 0x000fe20000000800 */
[----:B------:R-:W-:Y:S01]  /*20400*/  @!PT LDS RZ, [RZ] ;  /* 0x00000000fffff984 */ /* 0x000fe20000000800 */
[----:B------:R-:W-:Y:S01]  /*20410*/  @!PT LDS RZ, [RZ] ;  /* 0x00000000fffff984 */ /* 0x000fe20000000800 */
[----:B------:R0:W-:Y:S01]  /*20420*/  LDGSTS.E.BYPASS.LTC128B.128 [R4+0x16400], desc[UR38][R2.64], !P1 ;  /* 0x1640000002047fae */ /* 0x0001e2000c901d66 */
[----:B------:R-:W-:-:S03]  /*20430*/  LOP3.LUT P1, RZ, R5, 0x20, RZ, 0xc0, !PT ;  /* 0x0000002005ff7812 */ /* 0x000fc6000782c0ff */
[----:B------:R0:W5:Y:S01]  /*20440*/  LDL.LU R5, [R1+0xb4] ;  /* 0x0000b40001057983 */ /* 0x0001620000300800 */
[----:B------:R-:W-:Y:S02]  /*20450*/  IMAD.MOV.U32 R13, RZ, RZ, R8 ;  /* 0x000000ffff0d7224 */ /* 0x000fe400078e0008 */
[----:B------:R-:W-:Y:S01]  /*20460*/  IMAD.MOV.U32 R12, RZ, RZ, 0x3 ;  /* 0x00000003ff0c7424 */ /* 0x000fe200078e00ff */
[----:B------:R0:W-:Y:S06]  /*20470*/  LDGSTS.E.BYPASS.LTC128B.128 [R4+0x18400], desc[UR38][R2.64+0x40], !P5 ;  /* 0x1840004002047fae */ /* 0x0001ec000e901d66 */
[----:B0----5:R-:W-:Y:S05]  /*20480*/  WARPSYNC.COLLECTIVE R15, `(.L_x_12673) ;  /* 0x000000000f087348 */ /* 0x021fea0003c00000 */
[----:B------:R1:W2:Y:S02]  /*20490*/  SHFL.IDX P6, R14, R13, R12, R11 ;  /* 0x0000000c0d0e7389 */ /* 0x0002a400000c000b */
[----:B012--5:R-:W-:Y:S01]  /*204a0*/  ENDCOLLECTIVE ;  /* 0x000000000000791b */ /* 0x027fe20003800000 */
.L_x_12673:
[----:B------:R-:W-:Y:S01]  /*204b0*/  @!PT LDS RZ, [RZ] ;  /* 0x00000000fffff984 */ /* 0x000fe20000000800 */
[----:B------:R-:W-:Y:S01]  /*204c0*/  @!PT LDS RZ, [RZ] ;  /* 0x00000000fffff984 */ /* 0x000fe20000000800 */
[----:B------:R-:W-:Y:S01]  /*204d0*/  @!PT LDS RZ, [RZ] ;  /* 0x00000000fffff984 */ /* 0x000fe20000000800 */
[----:B------:R0:W-:Y:S01]  /*204e0*/  LDGSTS.E.BYPASS.LTC128B.128 [R4+0x1a400], desc[UR38][R2.64+0x80], !P4 ;  /* 0x1a40008002047fae */ /* 0x0001e2000e101d66 */
[----:B------:R-:W-:Y:S01]  /*204f0*/  IMAD.MOV.U32 R13, RZ, RZ, R6 ;  /* 0x000000ffff0d7224 */ /* 0x000fe200078e0006 */
[----:B------:R-:W-:-:S07]  /*20500*/  MOV R20, R14 ;  /* 0x0000000e00147202 */ /* 0x000fce0000000f00 */
[----:B0-----:R-:W-:Y:S05]  /*20510*/  WARPSYNC.COLLECTIVE R15, `(.L_x_12674) ;  /* 0x000000000f087348 */ /* 0x001fea0003c00000 */
[----:B------:R1:W2:Y:S02]  /*20520*/  SHFL.IDX P6, R14, R13, R12, R11 ;  /* 0x0000000c0d0e7389 */ /* 0x0002a400000c000b */
[----:B012---:R-:W-:Y:S01]  /*20530*/  ENDCOLLECTIVE ;  /* 0x000000000000791b */ /* 0x007fe20003800000 */
.L_x_12674:
[----:B------:R-:W-:Y:S01]  /*20540*/  IMAD.MOV.U32 R2, RZ, RZ, R14 ;  /* 0x000000ffff027224 */ /* 0x000fe200078e000e */
[----:B------:R-:W-:Y:S06]  /*20550*/  BRA `(.L_x_12675) ;  /* 0xffffffb800b47947 */ /* 0x000fec000383ffff */
.L_x_12549:
[----:B-1----:R1:W2:Y:S02]  /*20560*/  SYNCS.PHASECHK.TRANS64.TRYWAIT P0, [R5+URZ+0x2d860], R2 ;  /* 0x02d86002050075a7 */ /* 0x0022a4000800017f */
[----:B--2---:R-:W-:Y:S05]  /*20570*/  @!P0 NANOSLEEP.SYNCS 0x989680 ;  /* 0x009896800000895d */ /* 0x004fea0003900000 */
[----:B------:R-:W2:Y:S02]  /*20580*/  @!P0 SYNCS.PHASECHK.TRANS64 P0, [R5+URZ+0x2d860], R2 ;  /* 0x02d86002050085a7 */ /* 0x000ea4000800007f */
[----:B--2---:R-:W-:Y:S05]  /*20590*/  @!P0 BRA `(.L_x_12549) ;  /* 0xfffffffc00f08947 */ /* 0x004fea000383ffff */
[----:B------:R-:W-:Y:S05]  /*205a0*/  BRA `(.L_x_12676) ;  /* 0xffffffbc001c7947 */ /* 0x000fea000383ffff */
.L_x_12550:
        /* <DEDUP_REMOVED lines=8> */
.L_x_12678:
[----:B------:R-:W-:Y:S05]  /*20630*/  BSYNC B1 ;  /* 0x0000000000017941 */ /* 0x000fea0003800000 */
.L_x_12677:
        /* <DEDUP_REMOVED lines=9> */
.L_x_12679:
[----:B------:R-:W-:Y:S01]  /*206d0*/  IMAD.MOV.U32 R13, RZ, RZ, R24 ;  /* 0x000000ffff0d7224 */ /* 0x000fe200078e0018 */
[----:B------:R-:W-:Y:S02]  /*206e0*/  MOV R12, 0x1 ;  /* 0x00000001000c7802 */ /* 0x000fe40000000f00 */
[----:B------:R-:W-:-:S07]  /*206f0*/  MOV R2, R14 ;  /* 0x0000000e00027202 */ /* 0x000fce0000000f00 */
[----:B------:R-:W-:Y:S05]  /*20700*/  WARPSYNC.COLLECTIVE R15, `(.L_x_12680) ;  /* 0x000000000f087348 */ /* 0x000fea0003c00000 */
[----:B------:R0:W1:Y:S02]  /*20710*/  SHFL.IDX P6, R14, R13, R12, R11 ;  /* 0x0000000c0d0e7389 */ /* 0x00006400000c000b */
[----:B01----:R-:W-:Y:S01]  /*20720*/  ENDCOLLECTIVE ;  /* 0x000000000000791b */ /* 0x003fe20003800000 */
.L_x_12680:
        /* <DEDUP_REMOVED lines=16> */
.L_x_12681:
[----:B------:R-:W-:Y:S02]  /*20830*/  IMAD.MOV.U32 R13, RZ, RZ, R24 ;  /* 0x000000ffff0d7224 */ /* 0x000fe400078e0018 */
[----:B------:R-:W-:Y:S02]  /*20840*/  IMAD.MOV.U32 R12, RZ, RZ, 0x2 ;  /* 0x00000002ff0c7424 */ /* 0x000fe400078e00ff */
[----:B------:R-:W-:-:S07]  /*20850*/  IMAD.MOV.U32 R2, RZ, RZ, R14 ;  /* 0x000000ffff027224 */ /* 0x000fce00078e000e */
[----:B------:R-:W-:Y:S05]  /*20860*/  WARPSYNC.COLLECTIVE R15, `(.L_x_12682) ;  /* 0x000000000f087348 */ /* 0x000fea0003c00000 */
[----:B------:R0:W1:Y:S02]  /*20870*/  SHFL.IDX P6, R14, R13, R12, R11 ;  /* 0x0000000c0d0e7389 */ /* 0x00006400000c000b */
[----:B01----:R-:W-:Y:S01]  /*20880*/  ENDCOLLECTIVE ;  /* 0x000000000000791b */ /* 0x003fe20003800000 */
.L_x_12682:
        /* <DEDUP_REMOVED lines=16> */
.L_x_12683:
[----:B------:R-:W-:Y:S01]  /*20990*/  IMAD.MOV.U32 R13, RZ, RZ, R24 ;  /* 0x000000ffff0d7224 */ /* 0x000fe200078e0018 */
[----:B------:R-:W-:Y:S01]  /*209a0*/  MOV R12, 0x3 ;  /* 0x00000003000c7802 */ /* 0x000fe20000000f00 */
[----:B------:R-:W-:-:S07]  /*209b0*/  IMAD.MOV.U32 R2, RZ, RZ, R14 ;  /* 0x000000ffff027224 */ /* 0x000fce00078e000e */
[----:B------:R-:W-:Y:S05]  /*209c0*/  WARPSYNC.COLLECTIVE R15, `(.L_x_12684) ;  /* 0x000000000f087348 */ /* 0x000fea0003c00000 */
[----:B------:R0:W1:Y:S02]  /*209d0*/  SHFL.IDX P6, R14, R13, R12, R11 ;  /* 0x0000000c0d0e7389 */ /* 0x00006400000c000b */
[----:B01----:R-:W-:Y:S01]  /*209e0*/  ENDCOLLECTIVE ;  /* 0x000000000000791b */ /* 0x003fe20003800000 */
.L_x_12684:
        /* <DEDUP_REMOVED lines=13> */
.L_x_12685:
        /* <DEDUP_REMOVED lines=8> */
.L_x_12558:
[----:B-1----:R1:W2:Y:S02]  /*20b40*/  SYNCS.PHASECHK.TRANS64.TRYWAIT P0, [R0+URZ+0x2d860], R3 ;  /* 0x02d86003000075a7 */ /* 0x0022a4000800017f */
[----:B--2---:R-:W-:Y:S05]  /*20b50*/  @!P0 NANOSLEEP.SYNCS 0x989680 ;  /* 0x009896800000895d */ /* 0x004fea0003900000 */
[----:B------:R-:W2:Y:S02]  /*20b60*/  @!P0 SYNCS.PHASECHK.TRANS64 P0, [R0+URZ+0x2d860], R3 ;  /* 0x02d86003000085a7 */ /* 0x000ea4000800007f */
[----:B--2---:R-:W-:Y:S05]  /*20b70*/  @!P0 BRA `(.L_x_12558) ;  /* 0xfffffffc00f08947 */ /* 0x004fea000383ffff */
[----:B------:R-:W-:Y:S05]  /*20b80*/  BRA `(.L_x_12687) ;  /* 0xffffffbc00a07947 */ /* 0x000fea000383ffff */
.L_x_12559:
        /* <DEDUP_REMOVED lines=8> */
.L_x_12689:
[----:B------:R-:W-:Y:S05]  /*20c10*/  BSYNC B0 ;  /* 0x0000000000007941 */ /* 0x000fea0003800000 */
.L_x_12688:
        /* <DEDUP_REMOVED lines=10> */
.L_x_12690:
        /* <DEDUP_REMOVED lines=17> */
.L_x_12691:
        /* <DEDUP_REMOVED lines=14> */
.L_x_12692:
[----:B------:R-:W-:Y:S02]  /*20eb0*/  IMAD.MOV.U32 R13, RZ, RZ, R24 ;  /* 0x000000ffff0d7224 */ /* 0x000fe400078e0018 */
[----:B------:R-:W-:Y:S01]  /*20ec0*/  IMAD.MOV.U32 R12, RZ, RZ, 0x2 ;  /* 0x00000002ff0c7424 */ /* 0x000fe200078e00ff */
[----:B------:R-:W-:-:S13]  /*20ed0*/  IADD3 R2, P4, R14, R5, RZ ;  /* 0x000000050e027210 */ /* 0x000fda0007f9e0ff */
[----:B------:R-:W-:Y:S05]  /*20ee0*/  WARPSYNC.COLLECTIVE R15, `(.L_x_12693) ;  /* 0x000000000f087348 */ /* 0x000fea0003c00000 */
[----:B------:R0:W1:Y:S02]  /*20ef0*/  SHFL.IDX P6, R14, R13, R12, R11 ;  /* 0x0000000c0d0e7389 */ /* 0x00006400000c000b */
[----:B01----:R-:W-:Y:S01]  /*20f00*/  ENDCOLLECTIVE ;  /* 0x000000000000791b */ /* 0x003fe20003800000 */
.L_x_12693:
        /* <DEDUP_REMOVED lines=15> */
.L_x_12694:
[----:B------:R-:W-:Y:S01]  /*21000*/  IMAD.MOV.U32 R13, RZ, RZ, R24 ;  /* 0x000000ffff0d7224 */ /* 0x000fe200078e0018 */
[----:B------:R-:W-:Y:S02]  /*21010*/  MOV R12, 0x3 ;  /* 0x00000003000c7802 */ /* 0x000fe40000000f00 */
[----:B------:R-:W-:-:S13]  /*21020*/  IADD3 R2, P4, R14, R5, RZ ;  /* 0x000000050e027210 */ /* 0x000fda0007f9e0ff */
[----:B------:R-:W-:Y:S05]  /*21030*/  WARPSYNC.COLLECTIVE R15, `(.L_x_12695) ;  /* 0x000000000f087348 */ /* 0x000fea0003c00000 */
[----:B------:R0:W1:Y:S02]  /*21040*/  SHFL.IDX P6, R14, R13, R12, R11 ;  /* 0x0000000c0d0e7389 */ /* 0x00006400000c000b */
[----:B01----:R-:W-:Y:S01]  /*21050*/  ENDCOLLECTIVE ;  /* 0x000000000000791b */ /* 0x003fe20003800000 */
.L_x_12695:
        /* <DEDUP_REMOVED lines=14> */
.L_x_12696:
[----:B------:R-:W-:Y:S05]  /*21140*/  BRA `(.L_x_12697) ;  /* 0xffffffbc00007947 */ /* 0x000fea000383ffff */
.L_x_12564:
        /* <DEDUP_REMOVED lines=8> */
.L_x_12699:
[----:B------:R-:W-:Y:S05]  /*211d0*/  BSYNC B0 ;  /* 0x0000000000007941 */ /* 0x000fea0003800000 */
.L_x_12698:
        /* <DEDUP_REMOVED lines=9> */
.L_x_12700:
        /* <DEDUP_REMOVED lines=18> */
.L_x_12701:
[----:B------:R-:W-:Y:S02]  /*21390*/  MOV R12, 0x2 ;  /* 0x00000002000c7802 */ /* 0x000fe40000000f00 */
[----:B------:R-:W-:-:S05]  /*213a0*/  SEL R5, R14, RZ, P1 ;  /* 0x000000ff0e057207 */ /* 0x000fca0000800000 */
[----:B------:R-:W-:-:S04]  /*213b0*/  IMAD.IADD R4, R2, 0x1, R5 ;  /* 0x0000000102047824 */ /* 0x000fc800078e0205 */
[----:B------:R-:W-:-:S07]  /*213c0*/  IMAD.MOV.U32 R13, RZ, RZ, R4 ;  /* 0x000000ffff0d7224 */ /* 0x000fce00078e0004 */
[----:B------:R-:W-:Y:S05]  /*213d0*/  WARPSYNC.COLLECTIVE R15, `(.L_x_12702) ;  /* 0x000000000f087348 */ /* 0x000fea0003c00000 */
[----:B------:R0:W1:Y:S02]  /*213e0*/  SHFL.UP P6, R14, R13, R12, R11 ;  /* 0x0400000c0d0e7389 */ /* 0x00006400000c000b */
[----:B01----:R-:W-:Y:S01]  /*213f0*/  ENDCOLLECTIVE ;  /* 0x000000000000791b */ /* 0x003fe20003800000 */
.L_x_12702:
[----:B------:R-:W-:Y:S01]  /*21400*/  IMAD.MOV.U32 R12, RZ, RZ, 0x4 ;  /* 0x00000004ff0c7424 */ /* 0x000fe200078e00ff */
[----:B------:R-:W-:-:S05]  /*21410*/  SEL R5, R14, RZ, P2 ;  /* 0x000000ff0e057207 */ /* 0x000fca0001000000 */
[----:B------:R-:W-:-:S04]  /*21420*/  IMAD.IADD R5, R4, 0x1, R5 ;  /* 0x0000000104057824 */ /* 0x000fc800078e0205 */
[----:B------:R-:W-:-:S07]  /*21430*/  IMAD.MOV.U32 R13, RZ, RZ, R5 ;  /* 0x000000ffff0d7224 */ /* 0x000fce00078e0005 */
[----:B------:R-:W-:Y:S05]  /*21440*/  WARPSYNC.COLLECTIVE R15, `(.L_x_12703) ;  /* 0x000000000f087348 */ /* 0x000fea0003c00000 */
[----:B------:R0:W1:Y:S02]  /*21450*/  SHFL.UP P6, R14, R13, R12, R11 ;  /* 0x0400000c0d0e7389 */ /* 0x00006400000c000b */
[----:B01----:R-:W-:Y:S01]  /*21460*/  ENDCOLLECTIVE ;  /* 0x000000000000791b */ /* 0x003fe20003800000 */
.L_x_12703:
[----:B------:R-:W-:Y:S01]  /*21470*/  IMAD.MOV.U32 R12, RZ, RZ, 0x8 ;  /* 0x00000008ff0c7424 */ /* 0x000fe200078e00ff */
[----:B------:R-:W-:-:S04]  /*21480*/  SEL R6, R14, RZ, P3 ;  /* 0x000000ff0e067207 */ /* 0x000fc80001800000 */
[----:B------:R-:W-:-:S05]  /*21490*/  IADD3 R6, R5, R6, RZ ;  /* 0x0000000605067210 */ /* 0x000fca0007ffe0ff */
[----:B------:R-:W-:-:S07]  /*214a0*/  IMAD.MOV.U32 R13, RZ, RZ, R6 ;  /* 0x000000ffff0d7224 */ /* 0x000fce00078e0006 */
[----:B------:R-:W-:Y:S05]  /*214b0*/  WARPSYNC.COLLECTIVE R15, `(.L_x_12704) ;  /* 0x000000000f087348 */ /* 0x000fea0003c00000 */
[----:B------:R0:W1:Y:S02]  /*214c0*/  SHFL.UP P6, R14, R13, R12, R11 ;  /* 0x0400000c0d0e7389 */ /* 0x00006400000c000b */
[----:B01----:R-:W-:Y:S01]  /*214d0*/  ENDCOLLECTIVE ;  /* 0x000000000000791b */ /* 0x003fe20003800000 */
.L_x_12704:
[----:B------:R-:W-:Y:S01]  /*214e0*/  IMAD.MOV.U32 R12, RZ, RZ, 0x10 ;  /* 0x00000010ff0c7424 */ /* 0x000fe200078e00ff */
[----:B------:R-:W-:-:S05]  /*214f0*/  SEL R3, R14, RZ, P4 ;  /* 0x000000ff0e037207 */ /* 0x000fca0002000000 */
[----:B------:R-:W-:-:S05]  /*21500*/  IMAD.IADD R4, R6, 0x1, R3 ;  /* 0x0000000106047824 */ /* 0x000fca00078e0203 */
[----:B------:R-:W-:-:S07]  /*21510*/  MOV R13, R4 ;  /* 0x00000004000d7202 */ /* 0x000fce0000000f00 */
[----:B------:R-:W-:Y:S05]  /*21520*/  WARPSYNC.COLLECTIVE R15, `(.L_x_12705) ;  /* 0x000000000f087348 */ /* 0x000fea0003c00000 */
[----:B------:R0:W1:Y:S02]  /*21530*/  SHFL.UP P6, R14, R13, R12, R11 ;  /* 0x0400000c0d0e7389 */ /* 0x00006400000c000b */
[----:B01----:R-:W-:Y:S01]  /*21540*/  ENDCOLLECTIVE ;  /* 0x000000000000791b */ /* 0x003fe20003800000 */
.L_x_12705:
        /* <DEDUP_REMOVED lines=8> */
.L_x_12706:
[----:B------:R-:W-:Y:S05]  /*215d0*/  BRA `(.L_x_12707) ;  /* 0xffffffbc00187947 */ /* 0x000fea000383ffff */
.L_x_12569:
        /* <DEDUP_REMOVED lines=8> */
.L_x_12709:
[----:B------:R-:W-:Y:S05]  /*21660*/  BSYNC B0 ;  /* 0x0000000000007941 */ /* 0x000fea0003800000 */
.L_x_12708:
        /* <DEDUP_REMOVED lines=8> */
.L_x_12710:
[----:B------:R-:W-:Y:S02]  /*216f0*/  MOV R12, 0x4 ;  /* 0x00000004000c7802 */ /* 0x000fe40000000f00 */
[----:B------:R-:W-:-:S05]  /*21700*/  SEL R14, R14, RZ, P2 ;  /* 0x000000ff0e0e7207 */ /* 0x000fca0001000000 */
[----:B------:R-:W-:-:S04]  /*21710*/  IMAD.IADD R3, R13, 0x1, R14 ;  /* 0x000000010d037824 */ /* 0x000fc800078e020e */
[----:B------:R-:W-:-:S07]  /*21720*/  IMAD.MOV.U32 R13, RZ, RZ, R3 ;  /* 0x000000ffff0d7224 */ /* 0x000fce00078e0003 */
[----:B------:R-:W-:Y:S05]  /*21730*/  WARPSYNC.COLLECTIVE R15, `(.L_x_12711) ;  /* 0x000000000f087348 */ /* 0x000fea0003c00000 */
[----:B------:R0:W1:Y:S02]  /*21740*/  SHFL.UP P6, R14, R13, R12, R11 ;  /* 0x0400000c0d0e7389 */ /* 0x00006400000c000b */
[----:B01----:R-:W-:Y:S01]  /*21750*/  ENDCOLLECTIVE ;  /* 0x000000000000791b */ /* 0x003fe20003800000 */
.L_x_12711:
[----:B------:R-:W-:Y:S01]  /*21760*/  IMAD.MOV.U32 R12, RZ, RZ, 0x8 ;  /* 0x00000008ff0c7424 */ /* 0x000fe200078e00ff */
[----:B------:R-:W-:-:S05]  /*21770*/  SEL R4, R14, RZ, P3 ;  /* 0x000000ff0e047207 */ /* 0x000fca0001800000 */
[----:B------:R-:W-:-:S04]  /*21780*/  IMAD.IADD R4, R3, 0x1, R4 ;  /* 0x0000000103047824 */ /* 0x000fc800078e0204 */
[----:B------:R-:W-:-:S07]  /*21790*/  IMAD.MOV.U32 R13, RZ, RZ, R4 ;  /* 0x000000ffff0d7224 */ /* 0x000fce00078e0004 */
[----:B------:R-:W-:Y:S05]  /*217a0*/  WARPSYNC.COLLECTIVE R15, `(.L_x_12712) ;  /* 0x000000000f087348 */ /* 0x000fea0003c00000 */
[----:B------:R0:W1:Y:S02]  /*217b0*/  SHFL.UP P6, R14, R13, R12, R11 ;  /* 0x0400000c0d0e7389 */ /* 0x00006400000c000b */
[----:B01----:R-:W-:Y:S01]  /*217c0*/  ENDCOLLECTIVE ;  /* 0x000000000000791b */ /* 0x003fe20003800000 */
.L_x_12712:
[----:B------:R-:W-:Y:S01]  /*217d0*/  IMAD.MOV.U32 R12, RZ, RZ, 0x10 ;  /* 0x00000010ff0c7424 */ /* 0x000fe200078e00ff */
[----:B------:R-:W-:-:S04]  /*217e0*/  SEL R5, R14, RZ, P4 ;  /* 0x000000ff0e057207 */ /* 0x000fc80002000000 */
[----:B------:R-:W-:-:S05]  /*217f0*/  IADD3 R5, R4, R5, RZ ;  /* 0x0000000504057210 */ /* 0x000fca0007ffe0ff */
[----:B------:R-:W-:-:S07]  /*21800*/  IMAD.MOV.U32 R13, RZ, RZ, R5 ;  /* 0x000000ffff0d7224 */ /* 0x000fce00078e0005 */
[----:B------:R-:W-:Y:S05]  /*21810*/  WARPSYNC.COLLECTIVE R15, `(.L_x_12713) ;  /* 0x000000000f087348 */ /* 0x000fea0003c00000 */
[----:B------:R0:W1:Y:S02]  /*21820*/  SHFL.UP P6, R14, R13, R12, R11 ;  /* 0x0400000c0d0e7389 */ /* 0x00006400000c000b */
[----:B01----:R-:W-:Y:S01]  /*21830*/  ENDCOLLECTIVE ;  /* 0x000000000000791b */ /* 0x003fe20003800000 */
.L_x_12713:
        /* <DEDUP_REMOVED lines=8> */
.L_x_12714:
[----:B------:R-:W-:Y:S05]  /*218c0*/  BRA `(.L_x_12715) ;  /* 0xffffffb800f87947 */ /* 0x000fea000383ffff */
.L_x_12571:
[----:B------:R-:W-:Y:S01]  /*218d0*/  BSSY B0, `(.L_x_12716) ;  /* 0x0000006000007945 */ /* 0x000fe20003800000 */
[----:B------:R-:W-:Y:S01]  /*218e0*/  PLOP3.LUT P6, PT, P6, PT, PT, 0x8, 0x0 ;  /* 0x000000000000781c */ /* 0x000fe200037ce170 */
[----:B------:R-:W-:-:S12]  /*218f0*/  IMAD.MOV.U32 R15, RZ, RZ, -0x1 ;  /* 0xffffffffff0f7424 */ /* 0x000fd800078e00ff */
[----:B01----:R-:W-:Y:S05]  /*21900*/  WARPSYNC.COLLECTIVE R15, `(.L_x_12717) ;  /* 0x000000000f087348 */ /* 0x003fea0003c00000 */
[----:B------:R-:W-:Y:S01]  /*21910*/  VOTE.ANY R14, PT, P6 ;  /* 0x00000000000e7806 */ /* 0x000fe200030e0100 */
[----:B01----:R-:W-:Y:S06]  /*21920*/  ENDCOLLECTIVE ;  /* 0x000000000000791b */ /* 0x003fec0003800000 */
.L_x_12717:
[----:B------:R-:W-:Y:S05]  /*21930*/  BSYNC B0 ;  /* 0x0000000000007941 */ /* 0x000fea0003800000 */
.L_x_12716:
[----:B------:R-:W-:Y:S01]  /*21940*/  MOV R5, R14 ;  /* 0x0000000e00057202 */ /* 0x000fe20000000f00 */
[----:B------:R-:W-:Y:S01]  /*21950*/  IMAD.MOV.U32 R13, RZ, RZ, R2 ;  /* 0x000000ffff0d7224 */ /* 0x000fe200078e0002 */
[----:B------:R-:W-:Y:S01]  /*21960*/  MOV R15, 0xffffffff ;  /* 0xffffffff000f7802 */ /* 0x000fe20000000f00 */
[----:B------:R-:W-:Y:S01]  /*21970*/  IMAD.MOV.U32 R11, RZ, RZ, 0x1f ;  /* 0x0000001fff0b7424 */ /* 0x000fe200078e00ff */
[----:B------:R-:W0:Y:S02]  /*21980*/  POPC R6, R5 ;  /* 0x0000000500067309 */ /* 0x000e240000000000 */
[----:B0-----:R-:W-:-:S07]  /*21990*/  IMAD.MOV.U32 R12, RZ, RZ, R6 ;  /* 0x000000ffff0c7224 */ /* 0x001fce00078e0006 */
[----:B------:R-:W-:Y:S05]  /*219a0*/  WARPSYNC.COLLECTIVE R15, `(.L_x_12718) ;  /* 0x000000000f087348 */ /* 0x000fea0003c00000 */
[----:B------:R0:W1:Y:S02]  /*219b0*/  SHFL.IDX P6, R14, R13, R12, R11 ;  /* 0x0000000c0d0e7389 */ /* 0x00006400000c000b */
[----:B01----:R-:W-:Y:S01]  /*219c0*/  ENDCOLLECTIVE ;  /* 0x000000000000791b */ /* 0x003fe20003800000 */
.L_x_12718:
[----:B------:R-:W-:Y:S01]  /*219d0*/  IMAD.MOV.U32 R17, RZ, RZ, R14 ;  /* 0x000000ffff117224 */ /* 0x000fe200078e000e */
[----:B------:R-:W-:Y:S06]  /*219e0*/  BRA `(.L_x_12719) ;  /* 0xffffffb800e87947 */ /* 0x000fec000383ffff */
.L_x_12573:
[----:B------:R-:W-:Y:S01]  /*219f0*/  BSSY B0, `(.L_x_12720) ;  /* 0x0000007000007945 */ /* 0x000fe20003800000 */
[----:B------:R-:W-:Y:S01]  /*21a00*/  IMAD.MOV.U32 R13, RZ, RZ, R3 ;  /* 0x000000ffff0d7224 */ /* 0x000fe200078e0003 */
[----:B------:R-:W-:Y:S01]  /*21a10*/  MOV R15, 0xffffffff ;  /* 0xffffffff000f7802 */ /* 0x000fe20000000f00 */
[----:B------:R-:W-:-:S07]  /*21a20*/  IMAD.MOV.U32 R11, RZ, RZ, 0x1f ;  /* 0x0000001fff0b7424 */ /* 0x000fce00078e00ff */
[----:B0123--:R-:W-:Y:S05]  /*21a30*/  WARPSYNC.COLLECTIVE R15, `(.L_x_12721) ;  /* 0x000000000f087348 */ /* 0x00ffea0003c00000 */
[----:B------:R4:W0:Y:S02]  /*21a40*/  SHFL.IDX P6, R14, R13, R12, R11 ;  /* 0x0000000c0d0e7389 */ /* 0x00082400000c000b */
[----:B01234-:R-:W-:Y:S01]  /*21a50*/  ENDCOLLECTIVE ;  /* 0x000000000000791b */ /* 0x01ffe20003800000 */
.L_x_12721:
[----:B------:R-:W-:Y:S05]  /*21a60*/  BSYNC B0 ;  /* 0x0000000000007941 */ /* 0x000fea0003800000 */
.L_x_12720:
[----:B------:R-:W-:Y:S01]  /*21a70*/  IMAD.MOV.U32 R5, RZ, RZ, R14 ;  /* 0x000000ffff057224 */ /* 0x000fe200078e000e */
[----:B------:R-:W-:Y:S06]  /*21a80*/  BRA `(.L_x_12572) ;  /* 0xffffffb800dc7947 */ /* 0x000fec000383ffff */
.L_x_12577:
[----:B0-----:R0:W4:Y:S02]  /*21a90*/  SYNCS.PHASECHK.TRANS64.TRYWAIT P0, [R5+URZ+0x2d820], R0 ;  /* 0x02d82000050075a7 */ /* 0x001124000800017f */
[----:B----4-:R-:W-:Y:S05]  /*21aa0*/  @!P0 NANOSLEEP.SYNCS 0x989680 ;  /* 0x009896800000895d */ /* 0x010fea0003900000 */
[----:B------:R-:W4:Y:S02]  /*21ab0*/  @!P0 SYNCS.PHASECHK.TRANS64 P0, [R5+URZ+0x2d820], R0 ;  /* 0x02d82000050085a7 */ /* 0x000f24000800007f */
[----:B----4-:R-:W-:Y:S05]  /*21ac0*/  @!P0 BRA `(.L_x_12577) ;  /* 0xfffffffc00f08947 */ /* 0x010fea000383ffff */
[----:B------:R-:W-:Y:S05]  /*21ad0*/  BRA `(.L_x_12722) ;  /* 0xffffffc000547947 */ /* 0x000fea000383ffff */
.L_x_12578:
[----:B------:R-:W4:Y:S01]  /*21ae0*/  S2R R2, SR_TID.X ;  /* 0x0000000000027919 */ /* 0x000f220000002100 */
[----:B------:R-:W-:Y:S01]  /*21af0*/  BSSY B0, `(.L_x_12723) ;  /* 0x000000a000007945 */ /* 0x000fe20003800000 */
[----:B------:R-:W-:Y:S01]  /*21b00*/  IMAD.MOV.U32 R12, RZ, RZ, RZ ;  /* 0x000000ffff0c7224 */ /* 0x000fe200078e00ff */
[----:B------:R-:W-:Y:S01]  /*21b10*/  MOV R11, 0x1f ;  /* 0x0000001f000b7802 */ /* 0x000fe20000000f00 */
[----:B------:R-:W-:Y:S01]  /*21b20*/  IMAD.MOV.U32 R15, RZ, RZ, -0x1 ;  /* 0xffffffffff0f7424 */ /* 0x000fe200078e00ff */
[----:B----4-:R-:W-:-:S04]  /*21b30*/  SHF.R.U32.HI R2, RZ, 0x5, R2 ;  /* 0x00000005ff027819 */ /* 0x010fc80000011602 */
[----:B------:R-:W-:-:S05]  /*21b40*/  LOP3.LUT R2, R2, 0x3, RZ, 0xc0, !PT ;  /* 0x0000000302027812 */ /* 0x000fca00078ec0ff */
[----:B------:R-:W-:-:S07]  /*21b50*/  IMAD.MOV.U32 R13, RZ, RZ, R2 ;  /* 0x000000ffff0d7224 */ /* 0x000fce00078e0002 */
[----:B0123--:R-:W-:Y:S05]  /*21b60*/  WARPSYNC.COLLECTIVE R15, `(.L_x_12724) ;  /* 0x000000000f087348 */ /* 0x00ffea0003c00000 */
[----:B------:R4:W0:Y:S02]  /*21b70*/  SHFL.IDX P6, R14, R13, R12, R11 ;  /* 0x0000000c0d0e7389 */ /* 0x00082400000c000b */
[----:B01234-:R-:W-:Y:S01]  /*21b80*/  ENDCOLLECTIVE ;  /* 0x000000000000791b */ /* 0x01ffe20003800000 */
.L_x_12724:
[----:B------:R-:W-:Y:S05]  /*21b90*/  BSYNC B0 ;  /* 0x0000000000007941 */ /* 0x000fea0003800000 */
.L_x_12723:
[----:B------:R-:W-:Y:S05]  /*21ba0*/  BRA `(.L_x_12725) ;  /* 0xffffffc0003c7947 */ /* 0x000fea000383ffff */
.L_x_12579:
[----:B------:R-:W-:Y:S01]  /*21bb0*/  BSSY B0, `(.L_x_12726) ;  /* 0x0000006000007945 */ /* 0x000fe20003800000 */
[----:B------:R-:W-:-:S07]  /*21bc0*/  IMAD.MOV.U32 R15, RZ, RZ, -0x1 ;  /* 0xffffffffff0f7424 */ /* 0x000fce00078e00ff */
[----:B0123--:R-:W-:Y:S05]  /*21bd0*/  WARPSYNC.COLLECTIVE R15, `(.L_x_12727) ;  /* 0x000000000f0c7348 */ /* 0x00ffea0003c00000 */
[----:B------:R-:W-:Y:S02]  /*21be0*/  ELECT P6, UR62, PT ;  /* 0x00000000003e782f */ /* 0x000fe400038c0000 */
[----:B------:R-:W-:Y:S01]  /*21bf0*/  MOV R14, UR62 ;  /* 0x0000003e000e7c02 */ /* 0x000fe20008000f00 */
[----:B0123--:R-:W-:Y:S10]  /*21c00*/  ENDCOLLECTIVE ;  /* 0x000000000000791b */ /* 0x00fff40003800000 */
.L_x_12727:
[----:B------:R-:W-:Y:S05]  /*21c10*/  BSYNC B0 ;  /* 0x0000000000007941 */ /* 0x000fea0003800000 */
.L_x_12726:
[----:B------:R-:W-:Y:S05]  /*21c20*/  BRA `(.L_x_12728) ;  /* 0xffffffc000307947 */ /* 0x000fea000383ffff */
.L_x_12581:
[----:B0-----:R0:W4:Y:S02]  /*21c30*/  SYNCS.PHASECHK.TRANS64.TRYWAIT P1, [R3+URZ+0x2d840], R2 ;  /* 0x02d84002030075a7 */ /* 0x001124000802017f */
[----:B----4-:R-:W-:Y:S05]  /*21c40*/  @!P1 NANOSLEEP.SYNCS 0x989680 ;  /* 0x009896800000995d */ /* 0x010fea0003900000 */
[----:B------:R-:W4:Y:S02]  /*21c50*/  @!P1 SYNCS.PHASECHK.TRANS64 P1, [R3+URZ+0x2d840], R2 ;  /* 0x02d84002030095a7 */ /* 0x000f24000802007f */
[----:B----4-:R-:W-:Y:S05]  /*21c60*/  @!P1 BRA `(.L_x_12581) ;  /* 0xfffffffc00f09947 */ /* 0x010fea000383ffff */
[----:B------:R-:W-:Y:S05]  /*21c70*/  BRA `(.L_x_12729) ;  /* 0xffffffc000507947 */ /* 0x000fea000383ffff */
.L_x_12583:
[----:B----4-:R4:W0:Y:S02]  /*21c80*/  SYNCS.PHASECHK.TRANS64.TRYWAIT P1, [R25+URZ+0x2d840], R0 ;  /* 0x02d84000190075a7 */ /* 0x010824000802017f */
[----:B0-----:R-:W-:Y:S05]  /*21c90*/  @!P1 NANOSLEEP.SYNCS 0x989680 ;  /* 0x009896800000995d */ /* 0x001fea0003900000 */
[----:B------:R-:W0:Y:S02]  /*21ca0*/  @!P1 SYNCS.PHASECHK.TRANS64 P1, [R25+URZ+0x2d840], R0 ;  /* 0x02d84000190095a7 */ /* 0x000e24000802007f */
[----:B0-----:R-:W-:Y:S05]  /*21cb0*/  @!P1 BRA `(.L_x_12583) ;  /* 0xfffffffc00f09947 */ /* 0x001fea000383ffff */
[----:B------:R-:W-:Y:S05]  /*21cc0*/  BRA `(.L_x_12730) ;  /* 0xffffffc0005c7947 */ /* 0x000fea000383ffff */
.L_x_12585:
[----:B------:R0:W0:Y:S02]  /*21cd0*/  SYNCS.PHASECHK.TRANS64.TRYWAIT P1, [R3+URZ+0x2d860], R2 ;  /* 0x02d86002030075a7 */ /* 0x000024000802017f */
[----:B0-----:R-:W-:Y:S05]  /*21ce0*/  @!P1 NANOSLEEP.SYNCS 0x989680 ;  /* 0x009896800000995d */ /* 0x001fea0003900000 */
[----:B------:R-:W0:Y:S02]  /*21cf0*/  @!P1 SYNCS.PHASECHK.TRANS64 P1, [R3+URZ+0x2d860], R2 ;  /* 0x02d86002030095a7 */ /* 0x000e24000802007f */
[----:B0-----:R-:W-:Y:S05]  /*21d00*/  @!P1 BRA `(.L_x_12585) ;  /* 0xfffffffc00f09947 */ /* 0x001fea000383ffff */
[----:B------:R-:W-:Y:S05]  /*21d10*/  BRA `(.L_x_12731) ;  /* 0xffffffc000587947 */ /* 0x000fea000383ffff */
.L_x_12732:
        /* <DEDUP_REMOVED lines=14> */
.L_x_15873:


//--------------------- .text._ZN7cutlass13device_kernelIN5flash11enable_sm90INS1_16FlashAttnFwdSm90INS1_25CollectiveMainloopFwdSm90ILi2EN4cute5tupleIJNS5_1CILi1EEES8_S8_EEENS6_IJNS7_ILi192EEENS7_ILi128EEENS7_ILi64EEEEEELi64ENS_6half_tEfNS_4arch4Sm90ELb0ELb0ELb1ELb0ELb1ELb0ELb0ELb1ELb1ELb1ELb0ELb0EEENS1_21CollectiveEpilogueFwdINS6_IJSA_SC_SB_EEES9_SE_SG_Li384ELb0ELb1ELb0ELb0EEENS1_29StaticPersistentTileSchedulerILb0EEEEEEEEEvNT_6ParamsE --------------------------
	.section	.text._ZN7cutlass13device_kernelIN5flash11enable_sm90INS1_16FlashAttnFwdSm90INS1_25CollectiveMainloopFwdSm90ILi2EN4cute5tupleIJNS5_1CILi1EEES8_S8_EEENS6_IJNS7_ILi192EEENS7_ILi128EEENS7_ILi64EEEEEELi64ENS_6half_tEfNS_4arch4Sm90ELb0ELb0ELb1ELb0ELb1ELb0ELb0ELb1ELb1ELb1ELb0ELb0EEENS1_21CollectiveEpilogueFwdINS6_IJSA_SC_SB_EEES9_SE_SG_Li384ELb0ELb1ELb0ELb0EEENS1_29StaticPersistentTileSchedulerILb0EEEEEEEEEvNT_6ParamsE,"ax",@progbits
	.align	128
.text._ZN7cutlass13device_kernelIN5flash11enable_sm90INS1_16FlashAttnFwdSm90INS1_25CollectiveMainloopFwdSm90ILi2EN4cute5tupleIJNS5_1CILi1EEES8_S8_EEENS6_IJNS7_ILi192EEENS7_ILi128EEENS7_ILi64EEEEEELi64ENS_6half_tEfNS_4arch4Sm90ELb0ELb0ELb1ELb0ELb1ELb0ELb0ELb1ELb1ELb1ELb0ELb0EEENS1_21CollectiveEpilogueFwdINS6_IJSA_SC_SB_EEES9_SE_SG_Li384ELb0ELb1ELb0ELb0EEENS1_29StaticPersistentTileSchedulerILb0EEEEEEEEEvNT_6ParamsE:
        .type           _ZN7cutlass13device_kernelIN5flash11enable_sm90INS1_16FlashAttnFwdSm90INS1_25CollectiveMainloopFwdSm90ILi2EN4cute5tupleIJNS5_1CILi1EEES8_S8_EEENS6_IJNS7_ILi192EEENS7_ILi128EEENS7_ILi64EEEEEELi64ENS_6half_tEfNS_4arch4Sm90ELb0ELb0ELb1ELb0ELb1ELb0ELb0ELb1ELb1ELb1ELb0ELb0EEENS1_21CollectiveEpilogueFwdINS6_IJSA_SC_SB_EEES9_SE_SG_Li384ELb0ELb1ELb0ELb0EEENS1_29StaticPersistentTileSchedulerILb0EEEEEEEEEvNT_6ParamsE,@function
        .size           _ZN7cutlass13device_kernelIN5flash11enable_sm90INS1_16FlashAttnFwdSm90INS1_25CollectiveMainloopFwdSm90ILi2EN4cute5tupleIJNS5_1CILi1EEES8_S8_EEENS6_IJNS7_ILi192EEENS7_ILi128EEENS7_ILi64EEEEEELi64ENS_6half_tEfNS_4arch4Sm90ELb0ELb0ELb1ELb0ELb1ELb0ELb0ELb1ELb1ELb1ELb0ELb0EEENS1_21CollectiveEpilogueFwdINS6_IJSA_SC_SB_EEES9_SE_SG_Li384ELb0ELb1ELb0ELb0EEENS1_29StaticPersistentTileSchedulerILb0EEEEEEEEEvNT_6ParamsE,(.L_x_15874 - _ZN7cutlass13device_kernelIN5flash11enable_sm90INS1_16FlashAttnFwdSm90INS1_25CollectiveMainloopFwdSm90ILi2EN4cute5tupleIJNS5_1CILi1EEES8_S8_EEENS6_IJNS7_ILi192EEENS7_ILi128EEENS7_ILi64EEEEEELi64ENS_6half_tEfNS_4arch4Sm90ELb0ELb0ELb1ELb0ELb1ELb0ELb0ELb1ELb1ELb1ELb0ELb0EEENS1_21CollectiveEpilogueFwdINS6_IJSA_SC_SB_EEES9_SE_SG_Li384ELb0ELb1ELb0ELb0EEENS1_29StaticPersistentTileSchedulerILb0EEEEEEEEEvNT_6ParamsE)
        .other          _ZN7cutlass13device_kernelIN5flash11enable_sm90INS1_16FlashAttnFwdSm90INS1_25CollectiveMainloopFwdSm90ILi2EN4cute5tupleIJNS5_1CILi1EEES8_S8_EEENS6_IJNS7_ILi192EEENS7_ILi128EEENS7_ILi64EEEEEELi64ENS_6half_tEfNS_4arch4Sm90ELb0ELb0ELb1ELb0ELb1ELb0ELb0ELb1ELb1ELb1ELb0ELb0EEENS1_21CollectiveEpilogueFwdINS6_IJSA_SC_SB_EEES9_SE_SG_Li384ELb0ELb1ELb0ELb0EEENS1_29StaticPersistentTileSchedulerILb0EEEEEEEEEvNT_6ParamsE,@"STO_CUDA_ENTRY STV_DEFAULT"
_ZN7cutlass13device_kernelIN5flash11enable_sm90INS1_16FlashAttnFwdSm90INS1_25CollectiveMainloopFwdSm90ILi2EN4cute5tupleIJNS5_1CILi1EEES8_S8_EEENS6_IJNS7_ILi192EEENS7_ILi128EEENS7_ILi64EEEEEELi64ENS_6half_tEfNS_4arch4Sm90ELb0ELb0ELb1ELb0ELb1ELb0ELb0ELb1ELb1ELb1ELb0ELb0EEENS1_21CollectiveEpilogueFwdINS6_IJSA_SC_SB_EEES9_SE_SG_Li384ELb0ELb1ELb0ELb0EEENS1_29StaticPersistentTileSchedulerILb0EEEEEEEEEvNT_6ParamsE:
        /* <DEDUP_REMOVED lines=45> */
.L_x_12733:
        /* <DEDUP_REMOVED lines=22> */
.L_x_12734:
        /* <DEDUP_REMOVED lines=18> */
.L_x_12735:
        /* <DEDUP_REMOVED lines=22> */
.L_x_12736:
        /* <DEDUP_REMOVED lines=23> */
.L_x_12737:
        /* <DEDUP_REMOVED lines=8> */
.L_x_12739:
[----:B------:R-:W-:-:S08]  /*08a0*/  NOP ;  /* 0x0000000000007918 */ /* 0x000fd00000000000 */
[----:B------:R-:W0:Y:S02]  /*08b0*/  USETMAXREG.TRY_ALLOC.CTAPOOL UP0, 0xa0 ;  /* 0x000000a0000079c8 */ /* 0x000e240008000600 */
[----:B0-----:R-:W-:-:S13]  /*08c0*/  PLOP3.LUT P0, PT, PT, PT, UP0, 0x80, 0x0 ;  /* 0x000000000000781c */ /* 0x001fda0003f0f008 */
[----:B------:R-:W-:Y:S05]  /*08d0*/  @!P0 BRA `(.L_x_12739) ;  /* 0xfffffffc00f08947 */ /* 0x000fea000383ffff */
[----:B------:R-:W0:Y:S01]  /*08e0*/  S2R R2, SR_TID.X ;  /* 0x0000000000027919 */ /* 0x000e220000002100 */
[----:B------:R-:W2:Y:S08]  /*08f0*/  S2UR UR46, SR_CTAID.X ;  /* 0x00000000002e79c3 */ /* 0x000eb00000002500 */
[----:B------:R-:W-:Y:S06]  /*0900*/  BAR.ARV 0x8, 0x200 ;  /* 0x0208000000007b1d */ /* 0x000fec0000002000 */
[----:B0-----:R-:W-:-:S04]  /*0910*/  LOP3.LUT R0, R2, 0xffffff80, RZ, 0xc0, !PT ;  /* 0xffffff8002007812 */ /* 0x001fc800078ec0ff */
[----:B------:R-:W-:Y:S02]  /*0920*/  ISETP.NE.AND P0, PT, R0, 0x80, PT ;  /* 0x000000800000780c */ /* 0x000fe40003f05270 */
[----:B------:R-:W2:Y:S11]  /*0930*/  LDC R0, c[0x0][0xc34] ;  /* 0x00030d00ff007b82 */ /* 0x000eb60000000800 */
[----:B------:R-:W-:Y:S06]  /*0940*/  @!P0 BAR.ARV 0x9, 0x100 ;  /* 0x0244000000008b1d */ /* 0x000fec0000002000 */
[----:B--2---:R-:W-:-:S13]  /*0950*/  ISETP.LE.AND P0, PT, R0, UR46, PT ;  /* 0x0000002e00007c0c */ /* 0x004fda000bf03270 */
[----:B-1----:R-:W-:Y:S05]  /*0960*/  @P0 EXIT ;  /* 0x000000000000094d */ /* 0x002fea0003800000 */
[----:B------:R-:W-:Y:S01]  /*0970*/  VIADD R2, R2, 0xffffff80 ;  /* 0xffffff8002027836 */ /* 0x000fe20000000000 */
[----:B------:R-:W-:Y:S01]  /*0980*/  ULOP3.LUT UR40, UR39, 0x1, URZ, 0xfc, !UPT ;  /* 0x0000000127287892 */ /* 0x000fe2000f8efc3f */
[----:B------:R-:W-:Y:S01]  /*0990*/  IMAD.MOV.U32 R153, RZ, RZ, -0x2 ;  /* 0xfffffffeff997424 */ /* 0x000fe200078e00ff */
[----:B------:R-:W-:Y:S01]  /*09a0*/  UMOV UR36, URZ ;  /* 0x0000003f00247c82 */ /* 0x000fe20008000000 */
[----:B------:R-:W-:Y:S01]  /*09b0*/  UMOV UR37, URZ ;  /* 0x0000003f00257c82 */ /* 0x000fe20008000000 */
[----:B------:R-:W-:Y:S01]  /*09c0*/  SHF.R.S32.HI R3, RZ, 0x1f, R2 ;  /* 0x0000001fff037819 */ /* 0x000fe20000011402 */
[----:B------:R-:W-:-:S03]  /*09d0*/  UMOV UR38, URZ ;  /* 0x0000003f00267c82 */ /* 0x000fc60008000000 */
[CC--:B------:R-:W-:Y:S02]  /*09e0*/  LEA.HI R19, R3.reuse, R2.reuse, RZ, 0x7 ;  /* 0x0000000203137211 */ /* 0x0c0fe400078f38ff */
[-C--:B------:R-:W-:Y:S02]  /*09f0*/  LEA.HI R7, R3, R2.reuse, RZ, 0x2 ;  /* 0x0000000203077211 */ /* 0x080fe400078f10ff */
[----:B------:R-:W-:Y:S02]  /*0a00*/  LOP3.LUT R17, R19, 0xffffff80, RZ, 0xc0, !PT ;  /* 0xffffff8013117812 */ /* 0x000fe400078ec0ff */
[CC--:B------:R-:W-:Y:S02]  /*0a10*/  LEA.HI R0, R3.reuse, R2.reuse, RZ, 0x4 ;  /* 0x0000000203007211 */ /* 0x0c0fe400078f20ff */
[----:B------:R-:W-:Y:S01]  /*0a20*/  LEA.HI R5, R3, R2, RZ, 0x5 ;  /* 0x0000000203057211 */ /* 0x000fe200078f28ff */
[----:B------:R-:W-:Y:S01]  /*0a30*/  IMAD.IADD R17, R2, 0x1, -R17 ;  /* 0x0000000102117824 */ /* 0x000fe200078e0a11 */
[----:B------:R-:W-:-:S02]  /*0a40*/  LOP3.LUT R11, R7, 0xfffffffc, RZ, 0xc0, !PT ;  /* 0xfffffffc070b7812 */ /* 0x000fc400078ec0ff */
[----:B------:R-:W-:Y:S01]  /*0a50*/  SHF.R.S32.HI R7, RZ, 0x4, R0 ;  /* 0x00000004ff077819 */ /* 0x000fe20000011400 */
[----:B------:R-:W-:Y:S01]  /*0a60*/  IMAD.SHL.U32 R6, R5, 0x20, RZ ;  /* 0x0000002005067824 */ /* 0x000fe200078e00ff */
[----:B------:R-:W-:Y:S01]  /*0a70*/  SHF.R.S32.HI R4, RZ, 0x1f, R17 ;  /* 0x0000001fff047819 */ /* 0x000fe20000011411 */
[----:B------:R-:W-:Y:S01]  /*0a80*/  IMAD.IADD R11, R2, 0x1, -R11 ;  /* 0x00000001020b7824 */ /* 0x000fe200078e0a0b */
[----:B------:R-:W-:Y:S02]  /*0a90*/  LEA.HI R16, R3, R2, RZ, 0x3 ;  /* 0x0000000203107211 */ /* 0x000fe400078f18ff */
[----:B------:R-:W-:Y:S02]  /*0aa0*/  LEA.HI R3, R4, R17, RZ, 0x2 ;  /* 0x0000001104037211 */ /* 0x000fe400078f10ff */
[C---:B------:R-:W-:Y:S02]  /*0ab0*/  LOP3.LUT R5, R0.reuse, 0x3fffff0, RZ, 0xc0, !PT ;  /* 0x03fffff000057812 */ /* 0x040fe400078ec0ff */
[----:B------:R-:W-:-:S02]  /*0ac0*/  LEA.HI R0, R0, R7, RZ, 0x1 ;  /* 0x0000000700007211 */ /* 0x000fc400078f08ff */
[--C-:B------:R-:W-:Y:S02]  /*0ad0*/  SHF.R.S32.HI R8, RZ, 0x2, R3.reuse ;  /* 0x00000002ff087819 */ /* 0x100fe40000011403 */
[----:B------:R-:W-:Y:S02]  /*0ae0*/  SHF.R.S32.HI R9, RZ, 0x1f, R3 ;  /* 0x0000001fff097819 */ /* 0x000fe40000011403 */
[----:B------:R-:W-:Y:S02]  /*0af0*/  LOP3.LUT R0, R0, 0x1ffffffe, RZ, 0xc0, !PT ;  /* 0x1ffffffe00007812 */ /* 0x000fe400078ec0ff */
[----:B------:R-:W-:Y:S02]  /*0b00*/  SHF.R.S32.HI R19, RZ, 0x7, R19 ;  /* 0x00000007ff137819 */ /* 0x000fe40000011413 */
[----:B------:R-:W-:Y:S01]  /*0b10*/  LOP3.LUT R6, R6, 0xfffffc00, RZ, 0xc0, !PT ;  /* 0xfffffc0006067812 */ /* 0x000fe200078ec0ff */
[----:B------:R-:W-:Y:S01]  /*0b20*/  IMAD.IADD R152, R7, 0x1, -R0 ;  /* 0x0000000107987824 */ /* 0x000fe200078e0a00 */
[----:B------:R-:W-:Y:S01]  /*0b30*/  IADD3 R5, R2, -R5, RZ ;  /* 0x8000000502057210 */ /* 0x000fe20007ffe0ff */
[----:B------:R-:W-:Y:S01]  /*0b40*/  IMAD.HI R0, R19, 0x55555556, RZ ;  /* 0x5555555613007827 */ /* 0x000fe200078e02ff */
[----:B------:R-:W-:-:S02]  /*0b50*/  LEA.HI R9, R9, R8, RZ, 0x3 ;  /* 0x0000000809097211 */ /* 0x000fc400078f18ff */
[----:B------:R-:W-:Y:S01]  /*0b60*/  LEA.HI R7, R11, R11, RZ, 0x1 ;  /* 0x0000000b0b077211 */ /* 0x000fe200078f08ff */
[----:B------:R-:W-:Y:S01]  /*0b70*/  IMAD R5, R5, 0x40, R6 ;  /* 0x0000004005057824 */ /* 0x000fe200078e0206 */
[----:B------:R-:W-:Y:S02]  /*0b80*/  LOP3.LUT R9, R9, 0xfffffff8, RZ, 0xc0, !PT ;  /* 0xfffffff809097812 */ /* 0x000fe400078ec0ff */
[----:B------:R-:W-:Y:S01]  /*0b90*/  LEA.HI R6, R4, R17, RZ, 0x5 ;  /* 0x0000001104067211 */ /* 0x000fe200078f28ff */
[----:B------:R-:W-:Y:S01]  /*0ba0*/  IMAD R152, R152, 0x8, R5 ;  /* 0x0000000898987824 */ /* 0x000fe200078e0205 */
[----:B------:R-:W-:Y:S02]  /*0bb0*/  IADD3 R9, R8, -R9, RZ ;  /* 0x8000000908097210 */ /* 0x000fe40007ffe0ff */
[----:B------:R-:W-:Y:S02]  /*0bc0*/  LEA.HI R0, R0, R0, RZ, 0x1 ;  /* 0x0000000000007211 */ /* 0x000fe400078f08ff */
[----:B------:R-:W-:-:S02]  /*0bd0*/  SHF.R.S32.HI R6, RZ, 0x5, R6 ;  /* 0x00000005ff067819 */ /* 0x000fc40000011406 */
[----:B------:R-:W-:Y:S01]  /*0be0*/  LOP3.LUT R4, R3, 0x7ffffffc, RZ, 0xc0, !PT ;  /* 0x7ffffffc03047812 */ /* 0x000fe200078ec0ff */
[----:B------:R-:W-:Y:S01]  /*0bf0*/  IMAD R0, R0, -0x3, R19 ;  /* 0xfffffffd00007824 */ /* 0x000fe200078e0213 */
[----:B------:R-:W-:Y:S01]  /*0c00*/  LOP3.LUT R8, R7, 0x1ffffffe, RZ, 0xc0, !PT ;  /* 0x1ffffffe07087812 */ /* 0x000fe200078ec0ff */
[----:B------:R-:W-:Y:S01]  /*0c10*/  IMAD R9, R6, 0x10, R9 ;  /* 0x0000001006097824 */ /* 0x000fe200078e0209 */
[----:B------:R-:W-:Y:S01]  /*0c20*/  LOP3.LUT R13, R16, 0xfffffff8, RZ, 0xc0, !PT ;  /* 0xfffffff8100d7812 */ /* 0x000fe200078ec0ff */
[----:B------:R-:W-:Y:S01]  /*0c30*/  IMAD.IADD R4, R17, 0x1, -R4 ;  /* 0x0000000111047824 */ /* 0x000fe200078e0a04 */
[----:B------:R-:W-:Y:S01]  /*0c40*/  IADD3 R23, R11, -R8, RZ ;  /* 0x800000080b177210 */ /* 0x000fe20007ffe0ff */
[----:B------:R-:W-:Y:S01]  /*0c50*/  IMAD R22, R0, 0x40, R9 ;  /* 0x0000004000167824 */ /* 0x000fe200078e0209 */
[----:B------:R-:W-:Y:S01]  /*0c60*/  SHF.R.S32.HI R16, RZ, 0x3, R16 ;  /* 0x00000003ff107819 */ /* 0x000fe20000011410 */
[----:B------:R-:W-:Y:S02]  /*0c70*/  IMAD.IADD R2, R2, 0x1, -R13 ;  /* 0x0000000102027824 */ /* 0x000fe400078e0a0d */
[----:B------:R-:W-:-:S02]  /*0c80*/  IMAD R153, R4, R153, 0x80 ;  /* 0x0000008004997424 */ /* 0x000fc400078e0299 */
[----:B------:R-:W-:-:S07]  /*0c90*/  IMAD R23, R23, 0x8, R22 ;  /* 0x0000000817177824 */ /* 0x000fce00078e0216 */
.L_x_12764:
[----:B0-----:R-:W0:Y:S01]  /*0ca0*/  SHFL.IDX PT, R0, R19, RZ, 0x1f ;  /* 0x00001fff13007589 */ /* 0x001e2200000e0000 */
[----:B------:R-:W1:Y:S01]  /*0cb0*/  S2UR UR41, SR_CgaCtaId ;  /* 0x00000000002979c3 */ /* 0x000e620000008800 */
[----:B------:R-:W-:Y:S01]  /*0cc0*/  ULDC UR4, c[0x0][0xc38] ;  /* 0x00030e0000047ab9 */ /* 0x000fe20000000800 */
[----:B------:R-:W-:Y:S01]  /*0cd0*/  ULDC.64 UR6, c[0x0][0x418] ;  /* 0x0001060000067ab9 */ /* 0x000fe20000000a00 */
[----:B------:R-:W-:Y:S02]  /*0ce0*/  UISETP.NE.AND UP2, UPT, UR4, 0x1, UPT ;  /* 0x000000010400788c */ /* 0x000fe4000bf45270 */
[----:B------:R-:W-:Y:S01]  /*0cf0*/  UISETP.NE.U32.AND UP0, UPT, UR6, URZ, UPT ;  /* 0x0000003f0600728c */ /* 0x000fe2000bf05070 */
[----:B------:R-:W-:Y:S01]  /*0d00*/  ULDC UR4, c[0x0][0xc44] ;  /* 0x0003110000047ab9 */ /* 0x000fe20000000800 */
[----:B------:R-:W-:Y:S01]  /*0d10*/  UMOV UR43, UR46 ;  /* 0x0000002e002b7c82 */ /* 0x000fe20008000000 */
[----:B------:R-:W-:Y:S01]  /*0d20*/  UISETP.NE.AND UP1, UPT, UR4, 0x1, UPT ;  /* 0x000000010400788c */ /* 0x000fe2000bf25270 */
[----:B------:R-:W-:Y:S01]  /*0d30*/  UMOV UR44, 0x400 ;  /* 0x00000400002c7882 */ /* 0x000fe20000000000 */
[----:B------:R-:W-:-:S04]  /*0d40*/  UISETP.NE.AND.EX UP0, UPT, UR7, URZ, UPT, UP0 ;  /* 0x0000003f0700728c */ /* 0x000fc8000bf05300 */
[----:B------:R-:W-:Y:S01]  /*0d50*/  @UP2 ULDC UR4, c[0x0][0xc3c] ;  /* 0x00030f0000042ab9 */ /* 0x000fe20000000800 */
[----:B------:R-:W-:Y:S01]  /*0d60*/  @UP2 ULDC UR6, c[0x0][0xc40] ;  /* 0x0003100000062ab9 */ /* 0x000fe20000000800 */
[----:B------:R-:W-:Y:S01]  /*0d70*/  UIMAD.WIDE.U32 UR4, UR46, UR4, URZ ;  /* 0x000000042e0472a5 */ /* 0x000fe2000f8e003f */
[----:B------:R-:W-:-:S03]  /*0d80*/  ULDC UR48, c[0x0][0x424] ;  /* 0x0001090000307ab9 */ /* 0x000fc60000000800 */
[----:B------:R-:W-:Y:S01]  /*0d90*/  @UP2 USHF.R.U32.HI UR43, URZ, UR6, UR5 ;  /* 0x000000063f2b2299 */ /* 0x000fe20008011605 */
[----:B------:R-:W-:Y:S01]  /*0da0*/  @UP1 ULDC.64 UR8, c[0x0][0xc48] ;  /* 0x0003120000081ab9 */ /* 0x000fe20000000a00 */
[----:B0-----:R-:W-:Y:S01]  /*0db0*/  R2UR UR42, R0 ;  /* 0x00000000002a72ca */ /* 0x001fe200000e0000 */
[----:B-1----:R-:W-:Y:S02]  /*0dc0*/  ULEA UR44, UR41, UR44, 0x18 ;  /* 0x0000002c292c7291 */ /* 0x002fe4000f8ec03f */
[----:B------:R-:W-:Y:S02]  /*0dd0*/  UIMAD.WIDE.U32 UR4, UR43, UR8, URZ ;  /* 0x000000082b0472a5 */ /* 0x000fe4000f8e003f */
[----:B------:R-:W-:Y:S02]  /*0de0*/  UIADD3 UR8, UR44, 0x8400, URZ ;  /* 0x000084002c087890 */ /* 0x000fe4000fffe03f */
[----:B------:R-:W-:Y:S02]  /*0df0*/  USEL UR48, UR48, 0x1, UP0 ;  /* 0x0000000130307887 */ /* 0x000fe40008000000 */
[----:B------:R-:W-:Y:S01]  /*0e00*/  ULOP3.LUT UP0, URZ, UR8, 0x3ff, URZ, 0xc0, !UPT ;  /* 0x000003ff083f7892 */ /* 0x000fe2000f80c03f */
[----:B------:R-:W-:Y:S01]  /*0e10*/  ULDC UR4, c[0x0][0x2f0] ;  /* 0x0000bc0000047ab9 */ /* 0x000fe20000000800 */
[----:B------:R-:W-:-:S02]  /*0e20*/  UMOV UR45, UR43 ;  /* 0x0000002b002d7c82 */ /* 0x000fc40008000000 */
[----:B------:R-:W-:Y:S02]  /*0e30*/  UIMAD.WIDE UR6, UR42, 0x55555556, URZ ;  /* 0x555555562a0678a5 */ /* 0x000fe4000f8e023f */
[----:B------:R-:W-:Y:S01]  /*0e40*/  UIMAD UR48, UR48, UR4, URZ ;  /* 0x00000004303072a4 */ /* 0x000fe2000f8e023f */
[----:B------:R-:W-:Y:S01]  /*0e50*/  PLOP3.LUT P0, PT, PT, PT, UP0, 0x80, 0x0 ;  /* 0x000000000000781c */ /* 0x000fe20003f0f008 */
[----:B------:R-:W-:Y:S02]  /*0e60*/  ULEA.HI UR7, UR7, UR7, URZ, 0x1 ;  /* 0x0000000707077291 */ /* 0x000fe4000f8f083f */
[----:B------:R-:W-:Y:S02]  /*0e70*/  UIADD3 UR4, UR48, 0x7f, URZ ;  /* 0x0000007f30047890 */ /* 0x000fe4000fffe03f */
[----:B------:R-:W-:Y:S02]  /*0e80*/  UIMAD UR7, UR7, -0x3, UR42 ;  /* 0xfffffffd070778a4 */ /* 0x000fe4000f8e022a */
[----:B------:R-:W-:-:S02]  /*0e90*/  @UP1 USHF.R.U32.HI UR45, URZ, UR9, UR5 ;  /* 0x000000093f2d1299 */ /* 0x000fc40008011605 */
[----:B------:R-:W-:Y:S02]  /*0ea0*/  USHF.R.S32.HI UR5, URZ, 0x1f, UR4 ;  /* 0x0000001f3f057899 */ /* 0x000fe40008011404 */
[----:B------:R-:W-:Y:S02]  /*0eb0*/  ULEA UR7, UR7, UR8, 0xd ;  /* 0x0000000807077291 */ /* 0x000fe4000f8e683f */
[----:B------:R-:W-:Y:S02]  /*0ec0*/  ULEA.HI UR5, UR5, UR4, URZ, 0x7 ;  /* 0x0000000405057291 */ /* 0x000fe4000f8f383f */
[----:B------:R-:W-:Y:S02]  /*0ed0*/  USHF.R.U32.HI UR7, URZ, 0x4, UR7 ;  /* 0x000000043f077899 */ /* 0x000fe40008011607 */
[----:B------:R-:W-:Y:S02]  /*0ee0*/  USHF.R.S32.HI UR47, URZ, 0x7, UR5 ;  /* 0x000000073f2f7899 */ /* 0x000fe40008011405 */
        /* <DEDUP_REMOVED lines=18> */
.L_x_12740:
[----:B------:R-:W-:Y:S01]  /*1010*/  ULOP3.LUT UR4, UR36, 0x1, URZ, 0xc0, !UPT ;  /* 0x0000000124047892 */ /* 0x000fe2000f8ec03f */
[----:B------:R-:W-:-:S05]  /*1020*/  IMAD.U32 R3, RZ, RZ, UR40 ;  /* 0x00000028ff037e24 */ /* 0x000fca000f8e00ff */
[----:B------:R-:W-:Y:S01]  /*1030*/  IMAD.U32 R0, RZ, RZ, UR4 ;  /* 0x00000004ff007e24 */ /* 0x000fe2000f8e00ff */
[----:B------:R-:W-:-:S04]  /*1040*/  ISETP.NE.AND P0, PT, R3, 0x3, PT ;  /* 0x000000030300780c */ /* 0x000fc80003f05270 */
[----:B------:R-:W-:-:S04]  /*1050*/  SHF.L.U32 R0, R0, 0x1f, RZ ;  /* 0x0000001f00007819 */ /* 0x000fc800000006ff */
[----:B------:R-:W0:Y:S02]  /*1060*/  SYNCS.PHASECHK.TRANS64.TRYWAIT P1, [UR44+0x16800], R0 ;  /* 0x01680000ff0075a7 */ /* 0x000e24000802016c */
[----:B0-----:R-:W-:Y:S05]  /*1070*/  @!P1 BRA `(.L_x_12741) ;  /* 0x0000009c009c9947 */ /* 0x001fea0003800000 */
.L_x_12814:
[----:B------:R-:W-:Y:S05]  /*1080*/  @!P0 BRA `(.L_x_12742) ;  /* 0x0000000000048947 */ /* 0x000fea0003800000 */
[----:B------:R-:W-:Y:S01]  /*1090*/  BPT.TRAP 0x1 ;  /* 0x000000040000795c */ /* 0x000fe20000300000 */
.L_x_12742:
[----:B0-----:R-:W-:Y:S01]  /*10a0*/  IMAD.U32 R0, RZ, RZ, UR38 ;  /* 0x00000026ff007e24 */ /* 0x001fe2000f8e00ff */
[----:B------:R-:W-:-:S04]  /*10b0*/  MOV R3, UR37 ;  /* 0x0000002500037c02 */ /* 0x000fc80008000f00 */
[----:B------:R-:W-:Y:S02]  /*10c0*/  LEA R0, R0, UR44, 0x3 ;  /* 0x0000002c00007c11 */ /* 0x000fe4000f8e18ff */
[----:B------:R-:W-:-:S04]  /*10d0*/  SHF.L.U32 R3, R3, 0x1f, RZ ;  /* 0x0000001f03037819 */ /* 0x000fc800000006ff */
[----:B------:R0:W1:Y:S01]  /*10e0*/  SYNCS.PHASECHK.TRANS64.TRYWAIT P1, [R0+URZ+0x16830], R3 ;  /* 0x01683003000075a7 */ /* 0x000062000802017f */
[----:B------:R-:W-:Y:S05]  /*10f0*/  @!P0 BRA `(.L_x_12743) ;  /* 0x0000000000048947 */ /* 0x000fea0003800000 */
[----:B------:R-:W-:Y:S01]  /*1100*/  BPT.TRAP 0x1 ;  /* 0x000000040000795c */ /* 0x000fe20000300000 */
.L_x_12743:
[----:B------:R-:W-:Y:S01]  /*1110*/  IMAD.MOV.U32 R119, RZ, RZ, RZ ;  /* 0x000000ffff777224 */ /* 0x000fe200078e00ff */
[----:B-1----:R-:W-:Y:S06]  /*1120*/  @P1 BRA `(.L_x_12744) ;  /* 0x0000000000081947 */ /* 0x002fec0003800000 */
[----:B------:R-:W1:Y:S02]  /*1130*/  SYNCS.PHASECHK.TRANS64.TRYWAIT P1, [R0+URZ+0x16830], R3 ;  /* 0x01683003000075a7 */ /* 0x000e64000802017f */
[----:B-1----:R-:W-:Y:S05]  /*1140*/  @!P1 BRA `(.L_x_12745) ;  /* 0x0000009c00809947 */ /* 0x002fea0003800000 */
.L_x_12744:
        /* <DEDUP_REMOVED lines=35> */
.L_x_12746:
        /* <DEDUP_REMOVED lines=13> */
[----:B------:R-:W-:-:S02]  /*1450*/  VIADD R62, R153, UR48 ;  /* 0x00000030993e7c36 */ /* 0x000fc40008000000 */
[----:B01----:R-:W-:Y:S01]  /*1460*/  FMUL.FTZ R3, R26, UR6 ;  /* 0x000000061a037c20 */ /* 0x003fe20008410000 */
[----:B------:R-:W-:Y:S01]  /*1470*/  IMAD.U32 R63, RZ, RZ, UR47 ;  /* 0x0000002fff3f7e24 */ /* 0x000fe2000f8e00ff */
[----:B------:R-:W0:Y:S01]  /*1480*/  MUFU.TANH R6, R6 ;  /* 0x0000000600067308 */ /* 0x000e220000002400 */
[----:B------:R-:W-:Y:S01]  /*1490*/  FMUL.FTZ R4, R27, UR6 ;  /* 0x000000061b047c20 */ /* 0x000fe20008410000 */
[----:B------:R-:W-:Y:S01]  /*14a0*/  FMUL.FTZ R24, R36, UR6 ;  /* 0x0000000624187c20 */ /* 0x000fe20008410000 */
[----:B------:R-:W-:Y:S02]  /*14b0*/  IMAD R62, R63, -0x80, R62 ;  /* 0xffffff803f3e7824 */ /* 0x000fe400078e023e */
[----:B------:R-:W-:Y:S01]  /*14c0*/  FMUL.FTZ R8, R31, UR6 ;  /* 0x000000061f087c20 */ /* 0x000fe20008410000 */
[----:B------:R-:W-:Y:S01]  /*14d0*/  FMUL.FTZ R31, R44, UR6 ;  /* 0x000000062c1f7c20 */ /* 0x000fe20008410000 */
[----:B------:R-:W-:Y:S01]  /*14e0*/  FMUL.FTZ R7, R30, UR6 ;  /* 0x000000061e077c20 */ /* 0x000fe20008410000 */
[----:B------:R-:W-:Y:S01]  /*14f0*/  FMUL.FTZ R11, R35, UR6 ;  /* 0x00000006230b7c20 */ /* 0x000fe20008410000 */
[----:B------:R-:W1:Y:S01]  /*1500*/  MUFU.TANH R10, R10 ;  /* 0x0000000a000a7308 */ /* 0x000e620000002400 */
[C---:B------:R-:W-:Y:S01]  /*1510*/  ISETP.GT.AND P2, PT, R62.reuse, RZ, PT ;  /* 0x000000ff3e00720c */ /* 0x040fe20003f44270 */
[----:B------:R-:W-:Y:S01]  /*1520*/  FMUL.FTZ R20, R37, UR6 ;  /* 0x0000000625147c20 */ /* 0x000fe20008410000 */
[C---:B------:R-:W-:Y:S01]  /*1530*/  ISETP.GT.AND P1, PT, R62.reuse, 0x1, PT ;  /* 0x000000013e00780c */ /* 0x040fe20003f24270 */
[----:B------:R-:W-:Y:S01]  /*1540*/  FMUL.FTZ R27, R43, UR6 ;  /* 0x000000062b1b7c20 */ /* 0x000fe20008410000 */
[----:B------:R-:W-:Y:S01]  /*1550*/  ISETP.GT.AND P6, PT, R62, 0x8, PT ;  /* 0x000000083e00780c */ /* 0x000fe20003fc4270 */
[----:B------:R-:W-:Y:S01]  /*1560*/  FMUL.FTZ R35, R50, UR6 ;  /* 0x0000000632237c20 */ /* 0x000fe20008410000 */
[----:B--2---:R-:W-:Y:S01]  /*1570*/  FSEL R44, R5, -INF , P2 ;  /* 0xff800000052c7808 */ /* 0x004fe20001000000 */
[----:B------:R-:W2:Y:S01]  /*1580*/  MUFU.TANH R12, R12 ;  /* 0x0000000c000c7308 */ /* 0x000ea20000002400 */
[----:B0-----:R-:W-:Y:S01]  /*1590*/  FSEL R63, R6, -INF , P1 ;  /* 0xff800000063f7808 */ /* 0x001fe20000800000 */
[----:B------:R-:W-:Y:S01]  /*15a0*/  FMUL.FTZ R43, R58, UR6 ;  /* 0x000000063a2b7c20 */ /* 0x000fe20008410000 */
[----:B------:R-:W-:Y:S01]  /*15b0*/  FMUL.FTZ R50, R65, UR6 ;  /* 0x0000000641327c20 */ /* 0x000fe20008410000 */
[----:B------:R-:W-:Y:S01]  /*15c0*/  FMUL.FTZ R58, R72, UR6 ;  /* 0x00000006483a7c20 */ /* 0x000fe20008410000 */
[----:B------:R-:W-:Y:S01]  /*15d0*/  ISETP.GT.AND P5, PT, R62, 0x9, PT ;  /* 0x000000093e00780c */ /* 0x000fe20003fa4270 */
[----:B------:R-:W-:Y:S01]  /*15e0*/  FMUL.FTZ R28, R40, UR6 ;  /* 0x00000006281c7c20 */ /* 0x000fe20008410000 */
[----:B------:R-:W-:Y:S01]  /*15f0*/  FMNMX.FTZ R72, R44, R63, !PT ;  /* 0x0000003f2c487209 */ /* 0x000fe20007810000 */
[----:B------:R-:W0:Y:S01]  /*1600*/  MUFU.TANH R14, R14 ;  /* 0x0000000e000e7308 */ /* 0x000e220000002400 */
[----:B-1----:R-:W-:Y:S01]  /*1610*/  FSEL R65, R10, -INF , P6 ;  /* 0xff8000000a417808 */ /* 0x002fe20003000000 */
[----:B------:R-:W-:Y:S01]  /*1620*/  FMUL.FTZ R36, R53, UR6 ;  /* 0x0000000635247c20 */ /* 0x000fe20008410000 */
[----:B------:R-:W-:Y:S01]  /*1630*/  FMUL.FTZ R53, R67, UR6 ;  /* 0x0000000643357c20 */ /* 0x000fe20008410000 */
[----:B------:R-:W-:Y:S01]  /*1640*/  FMUL.FTZ R9, R34, UR6 ;  /* 0x0000000622097c20 */ /* 0x000fe20008410000 */
[----:B------:R-:W-:Y:S01]  /*1650*/  ISETP.GT.AND P4, PT, R62, 0x10, PT ;  /* 0x000000103e00780c */ /* 0x000fe20003f84270 */
[----:B------:R-:W-:Y:S01]  /*1660*/  FMUL.FTZ R26, R41, UR6 ;  /* 0x00000006291a7c20 */ /* 0x000fe20008410000 */
[----:B------:R-:W-:Y:S01]  /*1670*/  FMNMX.FTZ R72, R65, R72, !PT ;  /* 0x0000004841487209 */ /* 0x000fe20007810000 */
[----:B------:R-:W1:Y:S01]  /*1680*/  MUFU.TANH R3, R3 ;  /* 0x0000000300037308 */ /* 0x000e620000002400 */
[----:B--2---:R-:W-:Y:S01]  /*1690*/  FSEL R67, R12, -INF , P5 ;  /* 0xff8000000c437808 */ /* 0x004fe20002800000 */
[----:B------:R-:W-:Y:S01]  /*16a0*/  FMUL.FTZ R34, R48, UR6 ;  /* 0x0000000630227c20 */ /* 0x000fe20008410000 */
[----:B------:R-:W-:Y:S01]  /*16b0*/  FMUL.FTZ R48, R60, UR6 ;  /* 0x000000063c307c20 */ /* 0x000fe20008410000 */
[----:B------:R-:W-:Y:S01]  /*16c0*/  FMUL.FTZ R60, R73, UR6 ;  /* 0x00000006493c7c20 */ /* 0x000fe20008410000 */
[----:B------:R-:W-:Y:S01]  /*16d0*/  ISETP.GT.AND P3, PT, R62, 0x11, PT ;  /* 0x000000113e00780c */ /* 0x000fe20003f64270 */
[----:B------:R-:W-:Y:S01]  /*16e0*/  FMUL.FTZ R25, R42, UR6 ;  /* 0x000000062a197c20 */ /* 0x000fe20008410000 */
[----:B------:R-:W-:Y:S01]  /*16f0*/  FMNMX.FTZ R72, R67, R72, !PT ;  /* 0x0000004843487209 */ /* 0x000fe20007810000 */
        /* <DEDUP_REMOVED lines=13> */
[----:B------:R-:W-:Y:S01]  /*17d0*/  FMUL.FTZ R29, R46, UR6 ;  /* 0x000000062e1d7c20 */ /* 0x000fe20008410000 */
        /* <DEDUP_REMOVED lines=33> */
[----:B------:R-:W-:Y:S01]  /*19f0*/  IMAD.U32 R14, RZ, RZ, UR7 ;  /* 0x00000007ff0e7e24 */ /* 0x000fe2000f8e00ff */
[----:B------:R-:W2:Y:S01]  /*1a00*/  MUFU.TANH R28, R28 ;  /* 0x0000001c001c7308 */ /* 0x000ea20000002400 */
[----:B0-----:R-:W-:Y:S01]  /*1a10*/  FSEL R75, R20, -INF , P1 ;  /* 0xff800000144b7808 */ /* 0x001fe20000800000 */
[----:B------:R-:W-:Y:S01]  /*1a20*/  FMUL.FTZ R83, R83, UR6 ;  /* 0x0000000653537c20 */ /* 0x000fe20008410000 */
[----:B------:R-:W-:Y:S01]  /*1a30*/  FMNMX.FTZ R20, R3, R4, !PT ;  /* 0x0000000403147209 */ /* 0x000fe20007810000 */
[----:B------:R-:W-:Y:S01]  /*1a40*/  FMUL.FTZ R86, R86, UR6 ;  /* 0x0000000656567c20 */ /* 0x000fe20008410000 */
[----:B------:R-:W-:Y:S01]  /*1a50*/  FMNMX.FTZ R72, R75, R72, !PT ;  /* 0x000000484b487209 */ /* 0x000fe20007810000 */
[----:B------:R-:W-:Y:S01]  /*1a60*/  FMUL.FTZ R87, R87, UR6 ;  /* 0x0000000657577c20 */ /* 0x000fe20008410000 */
[----:B------:R-:W-:Y:S01]  /*1a70*/  FMNMX.FTZ R20, R5, R20, !PT ;  /* 0x0000001405147209 */ /* 0x000fe20007810000 */
[----:B------:R-:W0:Y:S01]  /*1a80*/  MUFU.TANH R9, R9 ;  /* 0x0000000900097308 */ /* 0x000e220000002400 */
[----:B-1----:R-:W-:Y:S01]  /*1a90*/  FSEL R7, R8, -INF , P5 ;  /* 0xff80000008077808 */ /* 0x002fe20002800000 */
[----:B------:R-:W-:Y:S01]  /*1aa0*/  UISETP.GE.AND UP0, UPT, UR48, 0x81, UPT ;  /* 0x000000813000788c */ /* 0x000fe2000bf06270 */
[----:B------:R-:W-:Y:S01]  /*1ab0*/  ISETP.GT.AND P5, PT, R62, 0x21, PT ;  /* 0x000000213e00780c */ /* 0x000fe20003fa4270 */
[--C-:B------:R-:W-:Y:S01]  /*1ac0*/  IMAD.MOV.U32 R116, RZ, RZ, R119.reuse ;  /* 0x000000ffff747224 */ /* 0x100fe200078e0077 */
[----:B------:R-:W-:Y:S01]  /*1ad0*/  FMNMX.FTZ R20, R7, R20, !PT ;  /* 0x0000001407147209 */ /* 0x000fe20007810000 */
[--C-:B------:R-:W-:Y:S01]  /*1ae0*/  IMAD.MOV.U32 R114, RZ, RZ, R119.reuse ;  /* 0x000000ffff727224 */ /* 0x100fe200078e0077 */
[----:B------:R-:W-:Y:S01]  /*1af0*/  P2R R88, PR, RZ, 0x1 ;  /* 0x00000001ff587803 */ /* 0x000fe20000000000 */
[----:B------:R-:W1:Y:S01]  /*1b00*/  MUFU.TANH R26, R26 ;  /* 0x0000001a001a7308 */ /* 0x000e620000002400 */
[----:B--2---:R-:W-:Y:S01]  /*1b10*/  FSEL R77, R28, -INF , P6 ;  /* 0xff8000001c4d7808 */ /* 0x004fe20003000000 */
[--C-:B------:R-:W-:Y:S01]  /*1b20*/  IMAD.MOV.U32 R112, RZ, RZ, R119.reuse ;  /* 0x000000ffff707224 */ /* 0x100fe200078e0077 */
[----:B------:R-:W-:Y:S01]  /*1b30*/  R2UR UR6, R0 ;  /* 0x00000000000672ca */ /* 0x000fe200000e0000 */
        /* <DEDUP_REMOVED lines=15> */
[-C--:B------:R-:W-:Y:S01]  /*1c30*/  MOV R104, R119.reuse ;  /* 0x0000007700687202 */ /* 0x080fe20000000f00 */
[----:B------:R-:W-:Y:S01]  /*1c40*/  IMAD.MOV.U32 R90, RZ, RZ, R119 ;  /* 0x000000ffff5a7224 */ /* 0x000fe200078e0077 */
[----:B------:R-:W-:Y:S01]  /*1c50*/  FMNMX.FTZ R72, R81, R72, !PT ;  /* 0x0000004851487209 */ /* 0x000fe20007810000 */
[----:B------:R-:W-:Y:S01]  /*1c60*/  UPRMT UR6, UR41, 0x654, UR6 ;  /* 0x0000065429067896 */ /* 0x000fe20008000006 */
[----:B------:R-:W-:Y:S01]  /*1c70*/  MOV R100, R119 ;  /* 0x0000007700647202 */ /* 0x000fe20000000f00 */
[----:B------:R-:W1:Y:S01]  /*1c80*/  MUFU.TANH R13, R13 ;  /* 0x0000000d000d7308 */ /* 0x000e620000002400 */
[----:B--2---:R-:W-:-:S02]  /*1c90*/  FSEL R11, R11, -INF , P3 ;  /* 0xff8000000b0b7808 */ /* 0x004fc40001800000 */
[----:B------:R-:W-:Y:S02]  /*1ca0*/  ISETP.GT.AND P3, PT, R62, 0x29, PT ;  /* 0x000000293e00780c */ /* 0x000fe40003f64270 */
[----:B------:R-:W-:Y:S02]  /*1cb0*/  FMNMX.FTZ R20, R11, R20, !PT ;  /* 0x000000140b147209 */ /* 0x000fe40007810000 */
[----:B------:R-:W-:Y:S01]  /*1cc0*/  SYNCS.ARRIVE.TRANS64.RED.A1T0 RZ, [UR6], RZ ;  /* 0x000000ffffff79a7 */ /* 0x000fe20008100406 */
[----:B------:R-:W2:Y:S01]  /*1cd0*/  MUFU.TANH R30, R30 ;  /* 0x0000001e001e7308 */ /* 0x000ea20000002400 */
[----:B0-----:R-:W-:Y:S02]  /*1ce0*/  FSEL R31, R31, -INF , P4 ;  /* 0xff8000001f1f7808 */ /* 0x001fe40002000000 */
[----:B------:R-:W-:Y:S02]  /*1cf0*/  MOV R96, R119 ;  /* 0x0000007700607202 */ /* 0x000fe40000000f00 */
[----:B------:R-:W-:-:S02]  /*1d00*/  FMNMX.FTZ R72, R31, R72, !PT ;  /* 0x000000481f487209 */ /* 0x000fc40007810000 */
[----:B------:R-:W-:Y:S01]  /*1d10*/  MOV R92, R119 ;  /* 0x00000077005c7202 */ /* 0x000fe20000000f00 */
[----:B------:R-:W0:Y:S01]  /*1d20*/  MUFU.TANH R21, R21 ;  /* 0x0000001500157308 */ /* 0x000e220000002400 */
[----:B-1----:R-:W-:Y:S02]  /*1d30*/  FSEL R13, R13, -INF , P2 ;  /* 0xff8000000d0d7808 */ /* 0x002fe40001000000 */
[----:B------:R-:W-:Y:S02]  /*1d40*/  ISETP.GT.AND P2, PT, R62, 0x30, PT ;  /* 0x000000303e00780c */ /* 0x000fe40003f44270 */
[----:B------:R-:W-:-:S03]  /*1d50*/  FMNMX.FTZ R20, R13, R20, !PT ;  /* 0x000000140d147209 */ /* 0x000fc60007810000 */
[----:B------:R-:W1:Y:S01]  /*1d60*/  MUFU.TANH R34, R34 ;  /* 0x0000002200227308 */ /* 0x000e620000002400 */
[----:B--2---:R-:W-:-:S04]  /*1d70*/  FSEL R85, R30, -INF , P3 ;  /* 0xff8000001e557808 */ /* 0x004fc80001800000 */
[----:B------:R-:W-:-:S03]  /*1d80*/  FMNMX.FTZ R72, R85, R72, !PT ;  /* 0x0000004855487209 */ /* 0x000fc60007810000 */
[----:B------:R-:W2:Y:S01]  /*1d90*/  MUFU.TANH R25, R25 ;  /* 0x0000001900197308 */ /* 0x000ea20000002400 */
[----:B0-----:R-:W-:Y:S02]  /*1da0*/  FSEL R21, R21, -INF , P1 ;  /* 0xff80000015157808 */ /* 0x001fe40000800000 */
[----:B------:R-:W-:Y:S02]  /*1db0*/  ISETP.GT.AND P1, PT, R62, 0x31, PT ;  /* 0x000000313e00780c */ /* 0x000fe40003f24270 */
[----:B------:R-:W-:-:S03]  /*1dc0*/  FMNMX.FTZ R20, R21, R20, !PT ;  /* 0x0000001415147209 */ /* 0x000fc60007810000 */
[----:B------:R-:W0:Y:S01]  /*1dd0*/  MUFU.TANH R32, R32 ;  /* 0x0000002000207308 */ /* 0x000e220000002400 */
[----:B-1----:R-:W-:-:S04]  /*1de0*/  FSEL R89, R34, -INF , P2 ;  /* 0xff80000022597808 */ /* 0x002fc80001000000 */
[----:B------:R-:W-:-:S03]  /*1df0*/  FMNMX.FTZ R72, R89, R72, !PT ;  /* 0x0000004859487209 */ /* 0x000fc60007810000 */
[----:B------:R-:W1:Y:S01]  /*1e00*/  MUFU.TANH R27, R27 ;  /* 0x0000001b001b7308 */ /* 0x000e620000002400 */
[----:B--2---:R-:W-:Y:S02]  /*1e10*/  FSEL R25, R25, -INF , P6 ;  /* 0xff80000019197808 */ /* 0x004fe40003000000 */
[----:B------:R-:W-:Y:S02]  /*1e20*/  ISETP.GT.AND P6, PT, R62, 0x38, PT ;  /* 0x000000383e00780c */ /* 0x000fe40003fc4270 */
[----:B------:R-:W-:-:S03]  /*1e30*/  FMNMX.FTZ R20, R25, R20, !PT ;  /* 0x0000001419147209 */ /* 0x000fc60007810000 */
[----:B------:R-:W2:Y:S01]  /*1e40*/  MUFU.TANH R38, R38 ;  /* 0x0000002600267308 */ /* 0x000ea20000002400 */
[----:B0-----:R-:W-:-:S04]  /*1e50*/  FSEL R91, R32, -INF , P1 ;  /* 0xff800000205b7808 */ /* 0x001fc80000800000 */
[----:B------:R-:W-:-:S03]  /*1e60*/  FMNMX.FTZ R72, R91, R72, !PT ;  /* 0x000000485b487209 */ /* 0x000fc60007810000 */
        /* <DEDUP_REMOVED lines=119> */
[----:B------:R0:W-:Y:S01]  /*25e0*/  MUFU.TANH R8, R79 ;  /* 0x0000004f00087308 */ /* 0x0001e20000002400 */
[----:B--2---:R-:W-:-:S04]  /*25f0*/  FSEL R129, R10, -INF , P1 ;  /* 0xff8000000a817808 */ /* 0x004fc80000800000 */
[----:B------:R-:W-:-:S03]  /*2600*/  FMNMX.FTZ R72, R129, R72, !PT ;  /* 0x0000004881487209 */ /* 0x000fc60007810000 */
[----:B------:R-:W1:Y:S01]  /*2610*/  MUFU.TANH R82, R82 ;  /* 0x0000005200527308 */ /* 0x000e620000002400 */
[----:B0-----:R-:W-:Y:S01]  /*2620*/  FSEL R79, R78, -INF , P6 ;  /* 0xff8000004e4f7808 */ /* 0x001fe20003000000 */
[----:B------:R-:W0:Y:S03]  /*2630*/  SHFL.BFLY PT, R15, R72, 0x2, 0x1f ;  /* 0x0c401f00480f7f89 */ /* 0x000e2600000e0000 */
[----:B------:R-:W-:-:S03]  /*2640*/  FMNMX.FTZ R20, R79, R20, !PT ;  /* 0x000000144f147209 */ /* 0x000fc60007810000 */
[----:B------:R-:W-:Y:S08]  /*2650*/  MUFU.TANH R86, R86 ;  /* 0x0000005600567308 */ /* 0x000ff00000002400 */
[----:B------:R-:W-:Y:S01]  /*2660*/  MUFU.TANH R12, R87 ;  /* 0x00000057000c7308 */ /* 0x000fe20000002400 */
[----:B0-----:R-:W-:-:S05]  /*2670*/  FMNMX.FTZ R10, R72, R15, !PT ;  /* 0x0000000f480a7209 */ /* 0x001fca0007810000 */
[----:B------:R-:W0:Y:S02]  /*2680*/  SHFL.BFLY PT, R15, R10, 0x1, 0x1f ;  /* 0x0c201f000a0f7f89 */ /* 0x000e2400000e0000 */
[----:B0-----:R-:W-:Y:S02]  /*2690*/  FMNMX.FTZ R15, R10, R15, !PT ;  /* 0x0000000f0a0f7209 */ /* 0x001fe40007810000 */
[----:B------:R1:W0:Y:S02]  /*26a0*/  MUFU.TANH R10, R83 ;  /* 0x00000053000a7308 */ /* 0x0002240000002400 */
[C---:B------:R-:W-:Y:S01]  /*26b0*/  FSETP.NEU.FTZ.AND P0, PT, R15.reuse, -INF , PT ;  /* 0xff8000000f00780b */ /* 0x040fe20003f1d000 */
[----:B------:R-:W-:-:S05]  /*26c0*/  FMUL.FTZ R6, R15, R14 ;  /* 0x0000000e0f067220 */ /* 0x000fca0000410000 */
[----:B------:R-:W-:Y:S02]  /*26d0*/  FSEL R6, R6, RZ, P0 ;  /* 0x000000ff06067208 */ /* 0x000fe40000000000 */
[----:B-1----:R-:W-:Y:S02]  /*26e0*/  FSEL R83, R82, -INF , P4 ;  /* 0xff80000052537808 */ /* 0x002fe40002000000 */
[----:B------:R-:W-:Y:S01]  /*26f0*/  ISETP.NE.AND P0, PT, R88, RZ, PT ;  /* 0x000000ff5800720c */ /* 0x000fe20003f05270 */
[-CC-:B------:R-:W-:Y:S01]  /*2700*/  FFMA.FTZ R126, R71, R14.reuse, -R6.reuse ;  /* 0x0000000e477e7223 */ /* 0x180fe20000010806 */
[-CC-:B------:R-:W-:Y:S01]  /*2710*/  FFMA.FTZ R71, R81, R14.reuse, -R6.reuse ;  /* 0x0000000e51477223 */ /* 0x180fe20000010806 */
[----:B------:R-:W-:Y:S01]  /*2720*/  FSEL R81, R8, -INF , P5 ;  /* 0xff80000008517808 */ /* 0x000fe20002800000 */
[-CC-:B------:R-:W-:Y:S01]  /*2730*/  FFMA.FTZ R132, R89, R14.reuse, -R6.reuse ;  /* 0x0000000e59847223 */ /* 0x180fe20000010806 */
[----:B0-----:R-:W-:Y:S01]  /*2740*/  FSEL R87, R10, -INF , P3 ;  /* 0xff8000000a577808 */ /* 0x001fe20001800000 */
        /* <DEDUP_REMOVED lines=20> */
[-CC-:B------:R-:W-:Y:S01]  /*2890*/  FFMA.FTZ R69, R75, R14.reuse, -R6.reuse ;  /* 0x0000000e4b457223 */ /* 0x180fe20000010806 */
[-CC-:B------:R-:W-:Y:S01]  /*28a0*/  FFMA.FTZ R128, R77, R14.reuse, -R6.reuse ;  /* 0x0000000e4d807223 */ /* 0x180fe20000010806 */
[----:B------:R-:W1:Y:S01]  /*28b0*/  SHFL.BFLY PT, R31, R20, 0x2, 0x1f ;  /* 0x0c401f00141f7f89 */ /* 0x000e6200000e0000 */
        /* <DEDUP_REMOVED lines=12> */
[-CC-:B------:R-:W-:Y:S01]  /*2980*/  FFMA.FTZ R144, R113, R14.reuse, -R6.reuse ;  /* 0x0000000e71907223 */ /* 0x180fe20000010806 */
[-CC-:B------:R-:W-:Y:S01]  /*2990*/  FFMA.FTZ R99, R115, R14.reuse, -R6.reuse ;  /* 0x0000000e73637223 */ /* 0x180fe20000010806 */
[-CC-:B------:R-:W-:Y:S01]  /*29a0*/  FFMA.FTZ R146, R117, R14.reuse, -R6.reuse ;  /* 0x0000000e75927223 */ /* 0x180fe20000010806 */
[-CC-:B------:R-:W-:Y:S01]  /*29b0*/  FFMA.FTZ R103, R125, R14.reuse, -R6.reuse ;  /* 0x0000000e7d677223 */ /* 0x180fe20000010806 */
[-CC-:B------:R-:W-:Y:S01]  /*29c0*/  FFMA.FTZ R150, R127, R14.reuse, -R6.reuse ;  /* 0x0000000e7f967223 */ /* 0x180fe20000010806 */
[----:B------:R-:W-:Y:S01]  /*29d0*/  FFMA.FTZ R105, R129, R14, -R6 ;  /* 0x0000000e81697223 */ /* 0x000fe20000010806 */
[--C-:B------:R-:W-:Y:S01]  /*29e0*/  IMAD.MOV.U32 R117, RZ, RZ, R119.reuse ;  /* 0x000000ffff757224 */ /* 0x100fe200078e0077 */
[----:B------:R-:W4:Y:S01]  /*29f0*/  MUFU.EX2 R124, R124 ;  /* 0x0000007c007c7308 */ /* 0x000f220000000800 */
[--C-:B------:R-:W-:Y:S01]  /*2a00*/  IMAD.MOV.U32 R115, RZ, RZ, R119.reuse ;  /* 0x000000ffff737224 */ /* 0x100fe200078e0077 */
[----:B------:R-:W-:Y:S01]  /*2a10*/  MOV R113, R119 ;  /* 0x0000007700717202 */ /* 0x000fe20000000f00 */
[--C-:B------:R-:W-:Y:S01]  /*2a20*/  IMAD.MOV.U32 R111, RZ, RZ, R119.reuse ;  /* 0x000000ffff6f7224 */ /* 0x100fe200078e0077 */
[----:B-1----:R-:W-:Y:S01]  /*2a30*/  FMNMX.FTZ R8, R20, R31, !PT ;  /* 0x0000001f14087209 */ /* 0x002fe20007810000 */
[--C-:B------:R-:W-:Y:S01]  /*2a40*/  IMAD.MOV.U32 R109, RZ, RZ, R119.reuse ;  /* 0x000000ffff6d7224 */ /* 0x100fe200078e0077 */
[----:B------:R-:W-:Y:S01]  /*2a50*/  MOV R88, R119 ;  /* 0x0000007700587202 */ /* 0x000fe20000000f00 */
[----:B------:R-:W-:Y:S01]  /*2a60*/  IMAD.MOV.U32 R107, RZ, RZ, R119 ;  /* 0x000000ffff6b7224 */ /* 0x000fe200078e0077 */
[----:B------:R-:W1:Y:S01]  /*2a70*/  MUFU.EX2 R67, R67 ;  /* 0x0000004300437308 */ /* 0x000e620000000800 */
[----:B------:R-:W5:Y:S07]  /*2a80*/  SHFL.BFLY PT, R31, R8, 0x1, 0x1f ;  /* 0x0c201f00081f7f89 */ /* 0x000f6e00000e0000 */
[----:B------:R-:W1:Y:S08]  /*2a90*/  MUFU.EX2 R126, R126 ;  /* 0x0000007e007e7308 */ /* 0x000e700000000800 */
[----:B------:R-:W1:Y:S08]  /*2aa0*/  MUFU.EX2 R69, R69 ;  /* 0x0000004500457308 */ /* 0x000e700000000800 */
[----:B------:R-:W-:Y:S01]  /*2ab0*/  MUFU.EX2 R128, R128 ;  /* 0x0000008000807308 */ /* 0x000fe20000000800 */
[----:B-----5:R-:W-:-:S04]  /*2ac0*/  FMNMX.FTZ R31, R8, R31, !PT ;  /* 0x0000001f081f7209 */ /* 0x020fc80007810000 */
[C---:B------:R-:W-:Y:S01]  /*2ad0*/  FSETP.NEU.FTZ.AND P1, PT, R31.reuse, -INF , PT ;  /* 0xff8000001f00780b */ /* 0x040fe20003f3d000 */
[----:B------:R-:W-:Y:S02]  /*2ae0*/  FMUL.FTZ R26, R31, R14 ;  /* 0x0000000e1f1a7220 */ /* 0x000fe40000410000 */
[----:B------:R-:W-:Y:S03]  /*2af0*/  MUFU.EX2 R71, R71 ;  /* 0x0000004700477308 */ /* 0x000fe60000000800 */
[----:B------:R-:W-:Y:S02]  /*2b00*/  FSEL R26, R26, RZ, P1 ;  /* 0x000000ff1a1a7208 */ /* 0x000fe40000800000 */
[----:B------:R-:W-:-:S03]  /*2b10*/  PLOP3.LUT P1, PT, PT, PT, UP0, 0x80, 0x0 ;  /* 0x000000000000781c */ /* 0x000fc60003f2f008 */
[-CC-:B------:R-:W-:Y:S01]  /*2b20*/  FFMA.FTZ R121, R3, R14.reuse, -R26.reuse ;  /* 0x0000000e03797223 */ /* 0x180fe2000001081a */
[-CC-:B------:R-:W-:Y:S01]  /*2b30*/  FFMA.FTZ R4, R4, R14.reuse, -R26.reuse ;  /* 0x0000000e04047223 */ /* 0x180fe2000001081a */
[-CC-:B------:R-:W-:Y:S01]  /*2b40*/  FFMA.FTZ R123, R5, R14.reuse, -R26.reuse ;  /* 0x0000000e057b7223 */ /* 0x180fe2000001081a */
[----:B0-----:R-:W-:Y:S01]  /*2b50*/  FADD.FTZ R3, R120, R63 ;  /* 0x0000003f78037221 */ /* 0x001fe20000010000 */
[-CC-:B------:R-:W-:Y:S01]  /*2b60*/  FFMA.FTZ R6, R7, R14.reuse, -R26.reuse ;  /* 0x0000000e07067223 */ /* 0x180fe2000001081a */
[-CC-:B------:R-:W-:Y:S01]  /*2b70*/  FFMA.FTZ R125, R9, R14.reuse, -R26.reuse ;  /* 0x0000000e097d7223 */ /* 0x180fe2000001081a */
[----:B------:R-:W-:Y:S01]  /*2b80*/  MUFU.EX2 R121, R121 ;  /* 0x0000007900797308 */ /* 0x000fe20000000800 */
[----:B--2---:R-:W-:Y:S01]  /*2b90*/  FADD.FTZ R30, R122, R3 ;  /* 0x000000037a1e7221 */ /* 0x004fe20000010000 */
        /* <DEDUP_REMOVED lines=11> */
[----:B-1----:R-:W-:Y:S01]  /*2c50*/  FADD.FTZ R3, R67, R32 ;  /* 0x0000002043037221 */ /* 0x002fe20000010000 */
[-CC-:B------:R-:W-:Y:S01]  /*2c60*/  FFMA.FTZ R24, R37, R14.reuse, -R26.reuse ;  /* 0x0000000e25187223 */ /* 0x180fe2000001081a */
[-CC-:B------:R-:W-:Y:S01]  /*2c70*/  FFMA.FTZ R135, R39, R14.reuse, -R26.reuse ;  /* 0x0000000e27877223 */ /* 0x180fe2000001081a */
[----:B------:R-:W1:Y:S01]  /*2c80*/  MUFU.EX2 R123, R123 ;  /* 0x0000007b007b7308 */ /* 0x000e620000000800 */
[----:B------:R-:W-:Y:S01]  /*2c90*/  FADD.FTZ R32, R126, R3 ;  /* 0x000000037e207221 */ /* 0x000fe20000010000 */
        /* <DEDUP_REMOVED lines=24> */
[----:B------:R-:W-:Y:S01]  /*2e20*/  FFMA.FTZ R93, R93, R14, -R26 ;  /* 0x0000000e5d5d7223 */ /* 0x000fe2000001081a */
[----:B------:R-:W-:-:S02]  /*2e30*/  F2FP.F16.F32.PACK_AB R121, R4, R121 ;  /* 0x000000790479723e */ /* 0x000fc400000000ff */
[----:B------:R-:W-:Y:S02]  /*2e40*/  F2FP.F16.F32.PACK_AB R123, R6, R123 ;  /* 0x0000007b067b723e */ /* 0x000fe400000000ff */
[----:B------:R-:W-:Y:S01]  /*2e50*/  F2FP.F16.F32.PACK_AB R120, R63, R120 ;  /* 0x000000783f78723e */ /* 0x000fe200000000ff */
[----:B------:R-:W2:Y:S01]  /*2e60*/  MUFU.EX2 R130, R130 ;  /* 0x0000008200827308 */ /* 0x000ea20000000800 */
[----:B0-----:R-:W-:Y:S01]  /*2e70*/  FADD.FTZ R3, R125, R34 ;  /* 0x000000227d037221 */ /* 0x001fe20000010000 */
[----:B------:R-:W-:Y:S02]  /*2e80*/  F2FP.F16.F32.PACK_AB R122, R65, R122 ;  /* 0x0000007a417a723e */ /* 0x000fe400000000ff */
[----:B------:R-:W-:Y:S02]  /*2e90*/  F2FP.F16.F32.PACK_AB R124, R67, R124 ;  /* 0x0000007c437c723e */ /* 0x000fe400000000ff */
[----:B------:R-:W-:Y:S02]  /*2ea0*/  F2FP.F16.F32.PACK_AB R126, R69, R126 ;  /* 0x0000007e457e723e */ /* 0x000fe400000000ff */
[----:B------:R-:W0:Y:S01]  /*2eb0*/  MUFU.EX2 R127, R127 ;  /* 0x0000007f007f7308 */ /* 0x000e220000000800 */
[----:B-1----:R-:W-:Y:S01]  /*2ec0*/  FADD.FTZ R36, R8, R3 ;  /* 0x0000000308247221 */ /* 0x002fe20000010000 */
[----:B------:R-:W-:-:S02]  /*2ed0*/  F2FP.F16.F32.PACK_AB R128, R71, R128 ;  /* 0x000000804780723e */ /* 0x000fc400000000ff */
[----:B------:R-:W-:-:S04]  /*2ee0*/  F2FP.F16.F32.PACK_AB R125, R8, R125 ;  /* 0x0000007d087d723e */ /* 0x000fc800000000ff */
[----:B------:R-:W1:Y:S01]  /*2ef0*/  MUFU.EX2 R73, R73 ;  /* 0x0000004900497308 */ /* 0x000e620000000800 */
[----:B--2---:R-:W-:-:S07]  /*2f00*/  FADD.FTZ R34, R130, R5 ;  /* 0x0000000582227221 */ /* 0x004fce0000010000 */
[----:B------:R-:W2:Y:S01]  /*2f10*/  MUFU.EX2 R10, R10 ;  /* 0x0000000a000a7308 */ /* 0x000ea20000000800 */
[----:B0-----:R-:W-:-:S07]  /*2f20*/  FADD.FTZ R3, R127, R36 ;  /* 0x000000247f037221 */ /* 0x001fce0000010000 */
[----:B------:R-:W0:Y:S01]  /*2f30*/  MUFU.EX2 R132, R132 ;  /* 0x0000008400847308 */ /* 0x000e220000000800 */
[----:B-1----:R-:W-:Y:S01]  /*2f40*/  FADD.FTZ R5, R73, R34 ;  /* 0x0000002249057221 */ /* 0x002fe20000010000 */
[----:B------:R-:W-:Y:S01]  /*2f50*/  FFMA.FTZ R34, R53, R14, -R26 ;  /* 0x0000000e35227223 */ /* 0x000fe2000001081a */
[----:B------:R-:W-:-:S05]  /*2f60*/  F2FP.F16.F32.PACK_AB R130, R73, R130 ;  /* 0x000000824982723e */ /* 0x000fca00000000ff */
        /* <DEDUP_REMOVED lines=61> */
[----:B------:R-:W-:Y:S01]  /*3340*/  F2FP.F16.F32.PACK_AB R142, R97, R142 ;  /* 0x0000008e618e723e */ /* 0x000fe200000000ff */
[----:B------:R-:W-:-:S05]  /*3350*/  IMAD.MOV.U32 R97, RZ, RZ, R119 ;  /* 0x000000ffff617224 */ /* 0x000fca00078e0077 */
        /* <DEDUP_REMOVED lines=48> */
[----:B------:R1:W3:Y:S01]  /*3660*/  MUFU.EX2 R4, R93 ;  /* 0x0000005d00047308 */ /* 0x0002e20000000800 */
[----:B--2---:R-:W-:Y:S01]  /*3670*/  FADD.FTZ R5, R89, R6 ;  /* 0x0000000659057221 */ /* 0x004fe20000010000 */
[C---:B0-----:R-:W-:Y:S01]  /*3680*/  FADD.FTZ R3, R105.reuse, R42 ;  /* 0x0000002a69037221 */ /* 0x041fe20000010000 */
[----:B------:R-:W-:Y:S01]  /*3690*/  F2FP.F16.F32.PACK_AB R150, R105, R150 ;  /* 0x000000966996723e */ /* 0x000fe200000000ff */
[--C-:B------:R-:W-:Y:S02]  /*36a0*/  IMAD.MOV.U32 R105, RZ, RZ, R119.reuse ;  /* 0x000000ffff697224 */ /* 0x100fe400078e0077 */
[----:B-1----:R-:W-:Y:S01]  /*36b0*/  IMAD.MOV.U32 R93, RZ, RZ, R119 ;  /* 0x000000ffff5d7224 */ /* 0x002fe200078e0077 */
[C---:B---3--:R-:W-:Y:S01]  /*36c0*/  F2FP.F16.F32.PACK_AB R151, R4.reuse, R89 ;  /* 0x000000590497723e */ /* 0x048fe200000000ff */
        /* <DEDUP_REMOVED lines=21> */
[----:B------:R-:W-:Y:S01]  /*3820*/  UIADD3 UR47, UR47, -0x2, URZ ;  /* 0xfffffffe2f2f7890 */ /* 0x000fe2000fffe03f */
[----:B------:R-:W-:Y:S01]  /*3830*/  UMOV UR22, UR37 ;  /* 0x0000002500167c82 */ /* 0x000fe20008000000 */
[----:B------:R-:W-:Y:S01]  /*3840*/  UMOV UR21, UR38 ;  /* 0x0000002600157c82 */ /* 0x000fe20008000000 */
[----:B------:R-:W-:-:S09]  /*3850*/  ULDC UR23, c[0x0][0x9d8] ;  /* 0x0002760000177ab9 */ /* 0x000fd20000000800 */
.L_x_12758:
[----:B------:R-:W-:Y:S01]  /*3860*/  ISETP.NE.AND P2, PT, RZ, UR42, PT ;  /* 0x0000002aff007c0c */ /* 0x000fe2000bf45270 */
[----:B------:R-:W-:-:S04]  /*3870*/  UISETP.NE.AND UP0, UPT, UR21, 0x1, UPT ;  /* 0x000000011500788c */ /* 0x000fc8000bf05270 */
[----:B------:R-:W-:-:S04]  /*3880*/  USEL UR37, URZ, 0x1, UP0 ;  /* 0x000000013f257887 */ /* 0x000fc80008000000 */
[----:B------:R-:W-:-:S04]  /*3890*/  ULOP3.LUT UR37, UR22, UR37, URZ, 0x3c, !UPT ;  /* 0x0000002516257292 */ /* 0x000fc8000f8e3c3f */
[----:B------:R-:W-:Y:S08]  /*38a0*/  @P2 BRA `(.L_x_12748) ;  /* 0x0000000000382947 */ /* 0x000ff00003800000 */
[----:B------:R-:W-:Y:S05]  /*38b0*/  @!P0 BRA `(.L_x_12749) ;  /* 0x0000000000048947 */ /* 0x000fea0003800000 */
[----:B------:R-:W-:Y:S01]  /*38c0*/  BPT.TRAP 0x1 ;  /* 0x000000040000795c */ /* 0x000fe20000300000 */
.L_x_12749:
        /* <DEDUP_REMOVED lines=9> */
.L_x_12750:
[----:B-1----:R-:W-:Y:S05]  /*3960*/  @P1 BRA `(.L_x_12748) ;  /* 0x0000000000081947 */ /* 0x002fea0003800000 */
[----:B------:R-:W1:Y:S02]  /*3970*/  SYNCS.PHASECHK.TRANS64.TRYWAIT P1, [UR6+0x16830], R6 ;  /* 0x01683006ff0075a7 */ /* 0x000e640008020146 */
[----:B-1----:R-:W-:Y:S05]  /*3980*/  @!P1 BRA `(.L_x_12751) ;  /* 0x0000007400849947 */ /* 0x002fea0003800000 */
.L_x_12748:
        /* <DEDUP_REMOVED lines=9> */
[----:B------:R-:W-:-:S04]  /*3a20*/  ULEA UR18, UR38, UR20, 0xa ;  /* 0x0000001426127291 */ /* 0x000fc8000f8e503f */
[----:B------:R-:W-:Y:S02]  /*3a30*/  UIADD3 UR6, UR18, 0x2, URZ ;  /* 0x0000000212067890 */ /* 0x000fe4000fffe03f */
[----:B------:R-:W-:Y:S02]  /*3a40*/  UIADD3 UR10, UR18, 0x4, URZ ;  /* 0x00000004120a7890 */ /* 0x000fe4000fffe03f */
[----:B------:R-:W-:Y:S01]  /*3a50*/  UIADD3 UR14, UR18, 0x6, URZ ;  /* 0x00000006120e7890 */ /* 0x000fe2000fffe03f */
        /* <DEDUP_REMOVED lines=15> */
.L_x_12753:
[----:B------:R-:W-:Y:S01]  /*3b50*/  ULEA UR6, UR21, UR44, 0x3 ;  /* 0x0000002c15067291 */ /* 0x000fe2000f8e183f */
[----:B------:R-:W-:-:S05]  /*3b60*/  IMAD.U32 R6, RZ, RZ, UR22 ;  /* 0x00000016ff067e24 */ /* 0x000fca000f8e00ff */
[----:B------:R-:W-:-:S04]  /*3b70*/  SHF.L.U32 R6, R6, 0x1f, RZ ;  /* 0x0000001f06067819 */ /* 0x000fc800000006ff */
[----:B------:R0:W1:Y:S01]  /*3b80*/  SYNCS.PHASECHK.TRANS64.TRYWAIT P1, [UR6+0x16850], R6 ;  /* 0x01685006ff0075a7 */ /* 0x0000620008020146 */
[----:B------:R-:W-:Y:S05]  /*3b90*/  @!P0 BRA `(.L_x_12754) ;  /* 0x0000000000048947 */ /* 0x000fea0003800000 */
[----:B------:R-:W-:Y:S01]  /*3ba0*/  BPT.TRAP 0x1 ;  /* 0x000000040000795c */ /* 0x000fe20000300000 */
.L_x_12754:
[----:B-1----:R-:W-:Y:S05]  /*3bb0*/  @P1 BRA `(.L_x_12752) ;  /* 0x0000000000081947 */ /* 0x002fea0003800000 */
[----:B------:R-:W1:Y:S02]  /*3bc0*/  SYNCS.PHASECHK.TRANS64.TRYWAIT P1, [UR6+0x16850], R6 ;  /* 0x01685006ff0075a7 */ /* 0x000e640008020146 */
[----:B-1----:R-:W-:Y:S05]  /*3bd0*/  @!P1 BRA `(.L_x_12755) ;  /* 0x0000007400089947 */ /* 0x002fea0003800000 */
.L_x_12752:
[----:B------:R-:W-:Y:S01]  /*3be0*/  UIADD3 UR6, UR44, 0x400, URZ ;  /* 0x000004002c067890 */ /* 0x000fe2000fffe03f */
[----:B------:R-:W-:Y:S01]  /*3bf0*/  WARPGROUP.ARRIVE ;  /* 0x00000000000079c5 */ /* 0x000fe20000000000 */
[----:B------:R-:W-:-:S05]  /*3c00*/  UMOV UR7, 0x40000040 ;  /* 0x4000004000077882 */ /* 0x000fca0000000000 */
[----:B-1----:R-:W1:Y:S01]  /*3c10*/  S2R R7, SR_TID.X ;  /* 0x0000000000077919 */ /* 0x002e620000002100 */
[----:B------:R-:W-:Y:S01]  /*3c20*/  USHF.R.U32.HI UR6, URZ, 0x4, UR6 ;  /* 0x000000043f067899 */ /* 0x000fe20008011606 */
[----:B0-----:R-:W-:-:S03]  /*3c30*/  VIADD R6, R18, 0x9 ;  /* 0x0000000912067836 */ /* 0x001fc60000000000 */
[----:B------:R-:W-:-:S04]  /*3c40*/  ULOP3.LUT UR6, UR6, 0x3fff, URZ, 0xc0, !UPT ;  /* 0x00003fff06067892 */ /* 0x000fc8000f8ec03f */
[----:B------:R-:W-:-:S07]  /*3c50*/  ULEA UR10, UR21, UR6, 0xa ;  /* 0x00000006150a7291 */ /* 0x000fce000f8e503f */
[----:B------:R-:W-:Y:S02]  /*3c60*/  UMOV UR6, UR10 ;  /* 0x0000000a00067c82 */ /* 0x000fe40008000000 */
[----:B------:R-:W-:Y:S01]  /*3c70*/  HGMMA.64x64x16.F32 R88, R120, gdesc[UR4].tnspB, R88, gsb0 ;  /* 0x40e0000478587df0 */ /* 0x000fe20008000858 */
[----:B------:R-:W-:Y:S01]  /*3c80*/  UIADD3 UR6, UR10, 0x80, URZ ;  /* 0x000000800a067890 */ /* 0x000fe2000fffe03f */
[----:B------:R-:W-:Y:S01]  /*3c90*/  UMOV UR7, 0x40000040 ;  /* 0x4000004000077882 */ /* 0x000fe20000000000 */
[----:B-1----:R-:W-:-:S04]  /*3ca0*/  ISETP.GE.U32.AND P1, PT, R7, 0x180, PT ;  /* 0x000001800700780c */ /* 0x002fc80003f26070 */
[----:B------:R-:W-:Y:S01]  /*3cb0*/  SEL R6, R6, 0x9, !P1 ;  /* 0x0000000906067807 */ /* 0x000fe20004800000 */
[----:B------:R-:W-:Y:S02]  /*3cc0*/  WARPGROUP.DEPBAR.LE gsb0, 0x0 ;  /* 0x00008000000079c5 */ /* 0x000fe40000010000 */
[----:B------:R-:W-:-:S06]  /*3cd0*/  WARPGROUP.ARRIVE ;  /* 0x00000000000079c5 */ /* 0x000fcc0000000000 */
[----:B------:R-:W-:Y:S01]  /*3ce0*/  HGMMA.64x64x16.F32 R88, R124, gdesc[UR4].tnspB, R88, gsb0 ;  /* 0x40e000047c587df0 */ /* 0x000fe20008000858 */
[----:B------:R-:W-:Y:S01]  /*3cf0*/  UIADD3 UR6, UR10, 0x100, URZ ;  /* 0x000001000a067890 */ /* 0x000fe2000fffe03f */
[----:B------:R-:W-:Y:S01]  /*3d00*/  UMOV UR7, 0x40000040 ;  /* 0x4000004000077882 */ /* 0x000fe20000000000 */
        /* <DEDUP_REMOVED lines=27> */
[----:B------:R-:W-:Y:S03]  /*3ec0*/  HGMMA.64x64x16.F32 R88, R148, gdesc[UR4].tnspB, R88, gsb0 ;  /* 0x40e0000494587df0 */ /* 0x000fe60008000858 */
[----:B------:R-:W-:Y:S02]  /*3ed0*/  WARPGROUP.DEPBAR.LE gsb0, 0x0 ;  /* 0x00008000000079c5 */ /* 0x000fe40000010000 */
[----:B------:R0:W-:Y:S06]  /*3ee0*/  BAR.ARV R6, 0x100 ;  /* 0x000400060000751d */ /* 0x0001ec0000002000 */
[----:B------:R-:W-:Y:S05]  /*3ef0*/  @!P0 BRA `(.L_x_12756) ;  /* 0x0000000000048947 */ /* 0x000fea0003800000 */
[----:B------:R-:W-:Y:S01]  /*3f00*/  BPT.TRAP 0x1 ;  /* 0x000000040000795c */ /* 0x000fe20000300000 */
.L_x_12756:
[----:B------:R-:W-:Y:S01]  /*3f10*/  FMUL.FTZ R7, R24, UR23 ;  /* 0x0000001718077c20 */ /* 0x000fe20008410000 */
[----:B0-----:R-:W-:Y:S01]  /*3f20*/  FMUL.FTZ R6, R25, UR23 ;  /* 0x0000001719067c20 */ /* 0x001fe20008410000 */
        /* <DEDUP_REMOVED lines=70> */
[----:B------:R-:W-:-:S04]  /*4390*/  ULEA UR6, UR38, UR44, 0x3 ;  /* 0x0000002c26067291 */ /* 0x000fc8000f8e183f */
[----:B------:R-:W-:Y:S02]  /*43a0*/  UIADD3 UR6, UR6, 0x16840, URZ ;  /* 0x0001684006067890 */ /* 0x000fe4000fffe03f */
[----:B------:R-:W0:Y:S01]  /*43b0*/  MUFU.TANH R25, R25 ;  /* 0x0000001900197308 */ /* 0x000e220000002400 */
[----:B-1----:R-:W-:Y:S01]  /*43c0*/  FMNMX.FTZ R14, R21, R14, !PT ;  /* 0x0000000e150e7209 */ /* 0x002fe20007810000 */
[----:B------:R-:W-:-:S06]  /*43d0*/  UPRMT UR6, UR41, 0x654, UR6 ;  /* 0x0000065429067896 */ /* 0x000fcc0008000006 */
[----:B------:R-:W1:Y:S01]  /*43e0*/  MUFU.TANH R27, R27 ;  /* 0x0000001b001b7308 */ /* 0x000e620000002400 */
[----:B--2---:R-:W-:Y:S01]  /*43f0*/  FMNMX.FTZ R32, R13, R30, !PT ;  /* 0x0000001e0d207209 */ /* 0x004fe20007810000 */
[----:B------:R-:W-:Y:S01]  /*4400*/  FMUL.FTZ R30, R76, UR23 ;  /* 0x000000174c1e7c20 */ /* 0x000fe20008410000 */
        /* <DEDUP_REMOVED lines=116> */
[----:B0-----:R-:W-:Y:S02]  /*4b50*/  FMNMX.FTZ R44, R83, R14, !PT ;  /* 0x0000000e532c7209 */ /* 0x001fe40007810000 */
[----:B------:R-:W0:Y:S03]  /*4b60*/  LDC R14, c[0x0][0x988] ;  /* 0x00026200ff0e7b82 */ /* 0x000e260000000800 */
[----:B------:R-:W2:Y:S01]  /*4b70*/  SHFL.BFLY PT, R31, R44, 0x2, 0x1f ;  /* 0x0c401f002c1f7f89 */ /* 0x000ea200000e0000 */
[----:B-1----:R-:W-:-:S05]  /*4b80*/  FMNMX.FTZ R46, R42, R15, !PT ;  /* 0x0000000f2a2e7209 */ /* 0x002fca0007810000 */
[----:B------:R-:W1:Y:S01]  /*4b90*/  SHFL.BFLY PT, R15, R46, 0x1, 0x1f ;  /* 0x0c201f002e0f7f89 */ /* 0x000e6200000e0000 */
[----:B--2---:R-:W-:-:S05]  /*4ba0*/  FMNMX.FTZ R48, R44, R31, !PT ;  /* 0x0000001f2c307209 */ /* 0x004fca0007810000 */
[----:B------:R-:W2:Y:S01]  /*4bb0*/  SHFL.BFLY PT, R31, R48, 0x1, 0x1f ;  /* 0x0c201f00301f7f89 */ /* 0x000ea200000e0000 */
[----:B-1----:R-:W-:-:S05]  /*4bc0*/  FMNMX.FTZ R15, R46, R15, !PT ;  /* 0x0000000f2e0f7209 */ /* 0x002fca0007810000 */
[C---:B0-----:R-:W-:Y:S01]  /*4bd0*/  FMUL.FTZ R42, R15.reuse, R14 ;  /* 0x0000000e0f2a7220 */ /* 0x041fe20000410000 */
[----:B------:R-:W-:-:S03]  /*4be0*/  FADD.FTZ R85, -R15, R0 ;  /* 0x000000000f557221 */ /* 0x000fc60000010100 */
[-CC-:B------:R-:W-:Y:S01]  /*4bf0*/  FFMA.FTZ R142, R20, R14.reuse, -R42.reuse ;  /* 0x0000000e148e7223 */ /* 0x180fe2000001082a */
[-CC-:B------:R-:W-:Y:S01]  /*4c00*/  FFMA.FTZ R7, R7, R14.reuse, -R42.reuse ;  /* 0x0000000e07077223 */ /* 0x180fe2000001082a */
[-CC-:B------:R-:W-:Y:S01]  /*4c10*/  FFMA.FTZ R126, R121, R14.reuse, -R42.reuse ;  /* 0x0000000e797e7223 */ /* 0x180fe2000001082a */
[-C--:B------:R-:W-:Y:S01]  /*4c20*/  FMUL.FTZ R85, R85, R14.reuse ;  /* 0x0000000e55557220 */ /* 0x080fe20000410000 */
[-CC-:B------:R-:W-:Y:S01]  /*4c30*/  FFMA.FTZ R120, R6, R14.reuse, -R42.reuse ;  /* 0x0000000e06787223 */ /* 0x180fe2000001082a */
[-CC-:B------:R-:W-:Y:S01]  /*4c40*/  FFMA.FTZ R122, R10, R14.reuse, -R42.reuse ;  /* 0x0000000e0a7a7223 */ /* 0x180fe2000001082a */
[-CC-:B------:R-:W-:Y:S01]  /*4c50*/  FFMA.FTZ R157, R123, R14.reuse, -R42.reuse ;  /* 0x0000000e7b9d7223 */ /* 0x180fe2000001082a */
[----:B--2---:R-:W-:Y:S01]  /*4c60*/  FMNMX.FTZ R31, R48, R31, !PT ;  /* 0x0000001f301f7209 */ /* 0x004fe20007810000 */
[----:B------:R-:W-:Y:S01]  /*4c70*/  MUFU.EX2 R7, R7 ;  /* 0x0000000700077308 */ /* 0x000fe20000000800 */
[-CC-:B------:R-:W-:Y:S01]  /*4c80*/  FFMA.FTZ R10, R11, R14.reuse, -R42.reuse ;  /* 0x0000000e0b0a7223 */ /* 0x180fe2000001082a */
[-CC-:B------:R-:W-:Y:S01]  /*4c90*/  FFMA.FTZ R124, R21, R14.reuse, -R42.reuse ;  /* 0x0000000e157c7223 */ /* 0x180fe2000001082a */
[-C--:B------:R-:W-:Y:S01]  /*4ca0*/  FFMA.FTZ R128, R125, R14.reuse, -R42 ;  /* 0x0000000e7d807223 */ /* 0x080fe2000001082a */
[C---:B------:R-:W-:Y:S01]  /*4cb0*/  FADD.FTZ R87, -R31.reuse, R4 ;  /* 0x000000041f577221 */ /* 0x040fe20000010100 */
[-C--:B------:R-:W-:Y:S01]  /*4cc0*/  FMUL.FTZ R20, R31, R14.reuse ;  /* 0x0000000e1f147220 */ /* 0x080fe20000410000 */
[-CC-:B------:R-:W-:Y:S01]  /*4cd0*/  FFMA.FTZ R6, R25, R14.reuse, -R42.reuse ;  /* 0x0000000e19067223 */ /* 0x180fe2000001082a */
[-C--:B------:R-:W-:Y:S01]  /*4ce0*/  FFMA.FTZ R155, R127, R14.reuse, -R42 ;  /* 0x0000000e7f9b7223 */ /* 0x080fe2000001082a */
[-C--:B------:R-:W-:Y:S01]  /*4cf0*/  FMUL.FTZ R0, R87, R14.reuse ;  /* 0x0000000e57007220 */ /* 0x080fe20000410000 */
[-CC-:B------:R-:W-:Y:S01]  /*4d00*/  FFMA.FTZ R121, R9, R14.reuse, -R20.reuse ;  /* 0x0000000e09797223 */ /* 0x180fe20000010814 */
[-CC-:B------:R-:W-:Y:S01]  /*4d10*/  FFMA.FTZ R8, R8, R14.reuse, -R20.reuse ;  /* 0x0000000e08087223 */ /* 0x180fe20000010814 */
[----:B------:R0:W1:Y:S01]  /*4d20*/  MUFU.EX2 R4, R85 ;  /* 0x0000005500047308 */ /* 0x0000620000000800 */
[-CC-:B------:R-:W-:Y:S01]  /*4d30*/  FFMA.FTZ R123, R12, R14.reuse, -R20.reuse ;  /* 0x0000000e0c7b7223 */ /* 0x180fe20000010814 */
[-CC-:B------:R-:W-:Y:S01]  /*4d40*/  FFMA.FTZ R12, R13, R14.reuse, -R20.reuse ;  /* 0x0000000e0d0c7223 */ /* 0x180fe20000010814 */
[-CC-:B------:R-:W-:Y:S01]  /*4d50*/  FFMA.FTZ R125, R27, R14.reuse, -R20.reuse ;  /* 0x0000000e1b7d7223 */ /* 0x180fe20000010814 */
[-C--:B------:R-:W-:Y:S01]  /*4d60*/  FFMA.FTZ R127, R33, R14.reuse, -R20 ;  /* 0x0000000e217f7223 */ /* 0x080fe20000010814 */
[-CC-:B------:R-:W-:Y:S01]  /*4d70*/  FFMA.FTZ R87, R151, R14.reuse, -R42.reuse ;  /* 0x0000000e97577223 */ /* 0x180fe2000001082a */
[-CC-:B------:R-:W-:Y:S01]  /*4d80*/  FFMA.FTZ R151, R40, R14.reuse, -R42.reuse ;  /* 0x0000000e28977223 */ /* 0x180fe2000001082a */
[-CC-:B------:R-:W-:Y:S01]  /*4d90*/  FFMA.FTZ R144, R26, R14.reuse, -R42.reuse ;  /* 0x0000000e1a907223 */ /* 0x180fe2000001082a */
[----:B------:R-:W-:Y:S01]  /*4da0*/  MUFU.EX2 R0, R0 ;  /* 0x0000000000007308 */ /* 0x000fe20000000800 */
[-C--:B0-----:R-:W-:Y:S01]  /*4db0*/  FFMA.FTZ R85, R24, R14.reuse, -R42 ;  /* 0x0000000e18557223 */ /* 0x081fe2000001082a */
[-CC-:B------:R-:W-:Y:S01]  /*4dc0*/  FFMA.FTZ R24, R29, R14.reuse, -R20.reuse ;  /* 0x0000000e1d187223 */ /* 0x180fe20000010814 */
[-C--:B------:R-:W-:Y:S01]  /*4dd0*/  FFMA.FTZ R26, R35, R14.reuse, -R20 ;  /* 0x0000000e231a7223 */ /* 0x080fe20000010814 */
[-C--:B------:R-:W-:Y:S01]  /*4de0*/  FFMA.FTZ R130, R129, R14.reuse, -R42 ;  /* 0x0000000e81827223 */ /* 0x080fe2000001082a */
[-C--:B------:R-:W-:Y:S01]  /*4df0*/  FFMA.FTZ R129, R37, R14.reuse, -R20 ;  /* 0x0000000e25817223 */ /* 0x080fe20000010814 */
[-C--:B------:R-:W-:Y:S01]  /*4e00*/  FFMA.FTZ R25, R28, R14.reuse, -R42 ;  /* 0x0000000e1c197223 */ /* 0x080fe2000001082a */
[-C--:B------:R-:W-:Y:S01]  /*4e10*/  FFMA.FTZ R28, R39, R14.reuse, -R20 ;  /* 0x0000000e271c7223 */ /* 0x080fe20000010814 */
[----:B------:R-:W0:Y:S01]  /*4e20*/  MUFU.EX2 R121, R121 ;  /* 0x0000007900797308 */ /* 0x000e220000000800 */
[----:B-1----:R-:W-:Y:S01]  /*4e30*/  FFMA.FTZ R3, R4, R3, R7 ;  /* 0x0000000304037223 */ /* 0x002fe20000010007 */
[-CC-:B------:R-:W-:Y:S01]  /*4e40*/  FFMA.FTZ R132, R133, R14.reuse, -R42.reuse ;  /* 0x0000000e85847223 */ /* 0x180fe2000001082a */
[-C--:B------:R-:W-:Y:S01]  /*4e50*/  FFMA.FTZ R133, R135, R14.reuse, -R42 ;  /* 0x0000000e87857223 */ /* 0x080fe2000001082a */
[-C--:B------:R-:W-:Y:S01]  /*4e60*/  FFMA.FTZ R9, R41, R14.reuse, -R20 ;  /* 0x0000000e29097223 */ /* 0x080fe20000010814 */
        /* <DEDUP_REMOVED lines=12> */
[----:B0-----:R-:W-:Y:S01]  /*4f30*/  FFMA.FTZ R5, R0, R5, R121 ;  /* 0x0000000500057223 */ /* 0x001fe20000010079 */
[-CC-:B------:R-:W-:Y:S01]  /*4f40*/  FFMA.FTZ R148, R34, R14.reuse, -R42.reuse ;  /* 0x0000000e22947223 */ /* 0x180fe2000001082a */
[-CC-:B------:R-:W-:Y:S01]  /*4f50*/  FFMA.FTZ R11, R36, R14.reuse, -R42.reuse ;  /* 0x0000000e240b7223 */ /* 0x180fe2000001082a */
[-C--:B------:R-:W-:Y:S01]  /*4f60*/  FFMA.FTZ R150, R38, R14.reuse, -R42 ;  /* 0x0000000e26967223 */ /* 0x080fe2000001082a */
[-CC-:B------:R-:W-:Y:S01]  /*4f70*/  FFMA.FTZ R30, R43, R14.reuse, -R20.reuse ;  /* 0x0000000e2b1e7223 */ /* 0x180fe20000010814 */
[-CC-:B------:R-:W-:Y:S01]  /*4f80*/  FFMA.FTZ R13, R45, R14.reuse, -R20.reuse ;  /* 0x0000000e2d0d7223 */ /* 0x180fe20000010814 */
[-CC-:B------:R-:W-:Y:S01]  /*4f90*/  FFMA.FTZ R32, R47, R14.reuse, -R20.reuse ;  /* 0x0000000e2f207223 */ /* 0x180fe20000010814 */
        /* <DEDUP_REMOVED lines=12> */
[-CC-:B------:R-:W-:Y:S01]  /*5060*/  FFMA.FTZ R145, R69, R14.reuse, -R20.reuse ;  /* 0x0000000e45917223 */ /* 0x180fe20000010814 */
[-CC-:B------:R-:W-:Y:S01]  /*5070*/  FFMA.FTZ R147, R73, R14.reuse, -R20.reuse ;  /* 0x0000000e49937223 */ /* 0x180fe20000010814 */
[-CC-:B------:R-:W-:Y:S01]  /*5080*/  FFMA.FTZ R149, R77, R14.reuse, -R20.reuse ;  /* 0x0000000e4d957223 */ /* 0x180fe20000010814 */
[----:B------:R-:W-:Y:S01]  /*5090*/  FFMA.FTZ R35, R81, R14, -R20 ;  /* 0x0000000e51237223 */ /* 0x000fe20000010814 */
        /* <DEDUP_REMOVED lines=12> */
[----:B------:R-:W-:-:S06]  /*5160*/  FFMA.FTZ R40, R63, R14, -R20 ;  /* 0x0000000e3f287223 */ /* 0x000fcc0000010814 */
        /* <DEDUP_REMOVED lines=16> */
[----:B------:R-:W-:-:S06]  /*5270*/  FFMA.FTZ R42, R67, R14, -R20 ;  /* 0x0000000e432a7223 */ /* 0x000fcc0000010814 */
        /* <DEDUP_REMOVED lines=50> */
[-CC-:B------:R-:W-:Y:S01]  /*55a0*/  FFMA.FTZ R48, R79, R14.reuse, -R20.reuse ;  /* 0x0000000e4f307223 */ /* 0x180fe20000010814 */
[----:B------:R-:W-:-:S05]  /*55b0*/  FFMA.FTZ R20, R83, R14, -R20 ;  /* 0x0000000e53147223 */ /* 0x000fca0000010814 */
        /* <DEDUP_REMOVED lines=44> */
.L_x_12757:
        /* <DEDUP_REMOVED lines=76> */
.L_x_12747:
[----:B------:R-:W-:Y:S06]  /*5d40*/  BAR.ARV 0x8, 0x200 ;  /* 0x0208000000007b1d */ /* 0x000fec0000002000 */
[----:B------:R-:W-:Y:S05]  /*5d50*/  @!P0 BRA `(.L_x_12759) ;  /* 0x0000000000048947 */ /* 0x000fea0003800000 */
[----:B------:R-:W-:Y:S01]  /*5d60*/  BPT.TRAP 0x1 ;  /* 0x000000040000795c */ /* 0x000fe20000300000 */
.L_x_12759:
[----:B------:R-:W-:Y:S01]  /*5d70*/  ULEA UR4, UR38, UR44, 0x3 ;  /* 0x0000002c26047291 */ /* 0x000fe2000f8e183f */
[----:B------:R-:W-:-:S05]  /*5d80*/  IMAD.U32 R0, RZ, RZ, UR37 ;  /* 0x00000025ff007e24 */ /* 0x000fca000f8e00ff */
[----:B------:R-:W-:-:S04]  /*5d90*/  SHF.L.U32 R0, R0, 0x1f, RZ ;  /* 0x0000001f00007819 */ /* 0x000fc800000006ff */
[----:B------:R0:W1:Y:S01]  /*5da0*/  SYNCS.PHASECHK.TRANS64.TRYWAIT P1, [UR4+0x16850], R0 ;  /* 0x01685000ff0075a7 */ /* 0x0000620008020144 */
[----:B------:R-:W-:Y:S05]  /*5db0*/  @!P0 BRA `(.L_x_12760) ;  /* 0x0000000000048947 */ /* 0x000fea0003800000 */
[----:B------:R-:W-:Y:S01]  /*5dc0*/  BPT.TRAP 0x1 ;  /* 0x000000040000795c */ /* 0x000fe20000300000 */
.L_x_12760:
[----:B-1----:R-:W-:Y:S05]  /*5dd0*/  @P1 BRA `(.L_x_12761) ;  /* 0x0000000000081947 */ /* 0x002fea0003800000 */
[----:B------:R-:W1:Y:S02]  /*5de0*/  SYNCS.PHASECHK.TRANS64.TRYWAIT P1, [UR4+0x16850], R0 ;  /* 0x01685000ff0075a7 */ /* 0x000e640008020144 */
[----:B-1----:R-:W-:Y:S05]  /*5df0*/  @!P1 BRA `(.L_x_12762) ;  /* 0x0000005000989947 */ /* 0x002fea0003800000 */
.L_x_12761:
[----:B------:R-:W-:Y:S01]  /*5e00*/  UIADD3 UR5, UR44, 0x400, URZ ;  /* 0x000004002c057890 */ /* 0x000fe2000fffe03f */
[----:B------:R-:W-:Y:S01]  /*5e10*/  WARPGROUP.ARRIVE ;  /* 0x00000000000079c5 */ /* 0x000fe20000000000 */
[----:B------:R-:W-:Y:S01]  /*5e20*/  UMOV UR7, 0x40000040 ;  /* 0x4000004000077882 */ /* 0x000fe20000000000 */
[----:B------:R-:W-:Y:S01]  /*5e30*/  UMOV UR11, 0x40000040 ;  /* 0x40000040000b7882 */ /* 0x000fe20000000000 */
[----:B------:R-:W-:Y:S01]  /*5e40*/  USHF.R.U32.HI UR5, URZ, 0x4, UR5 ;  /* 0x000000043f057899 */ /* 0x000fe20008011605 */
[----:B01----:R-:W0:Y:S01]  /*5e50*/  SHFL.BFLY PT, R0, R3, 0x2, 0x1f ;  /* 0x0c401f0003007f89 */ /* 0x003e2200000e0000 */
[----:B------:R-:W-:Y:S01]  /*5e60*/  IMAD.MOV.U32 R37, RZ, RZ, RZ ;  /* 0x000000ffff257224 */ /* 0x000fe200078e00ff */
[----:B------:R-:W-:Y:S01]  /*5e70*/  MOV R44, 0xff800000 ;  /* 0xff800000002c7802 */ /* 0x000fe20000000f00 */
[----:B------:R-:W-:Y:S01]  /*5e80*/  ULOP3.LUT UR5, UR5, 0x3fff, URZ, 0xc0, !UPT ;  /* 0x00003fff05057892 */ /* 0x000fe2000f8ec03f */
[----:B------:R-:W1:Y:S03]  /*5e90*/  SHFL.BFLY PT, R4, R5, 0x2, 0x1f ;  /* 0x0c401f0005047f89 */ /* 0x000e6600000e0000 */
[----:B------:R-:W-:-:S04]  /*5ea0*/  ULEA UR6, UR38, UR5, 0xa ;  /* 0x0000000526067291 */ /* 0x000fc8000f8e503f */
[----:B------:R-:W-:-:S05]  /*5eb0*/  UIADD3 UR8, UR6, 0x80, URZ ;  /* 0x0000008006087890 */ /* 0x000fca000fffe03f */
[----:B------:R-:W-:Y:S01]  /*5ec0*/  HGMMA.64x64x16.F32 R88, R120, gdesc[UR4].tnspB, R88, gsb0 ;  /* 0x40e0000478587df0 */ /* 0x000fe20008000858 */
        /* <DEDUP_REMOVED lines=9> */
[----:B------:R-:W-:Y:S02]  /*5f60*/  IMAD.MOV.U32 R0, RZ, RZ, -0x800000 ;  /* 0xff800000ff007424 */ /* 0x000fe400078e00ff */
        /* <DEDUP_REMOVED lines=9> */
[----:B------:R-:W-:Y:S01]  /*6000*/  @P1 FFMA.FTZ R44, R4, R15, R3 ;  /* 0x0000000f042c1223 */ /* 0x000fe20000010003 */
[----:B------:R-:W-:Y:S02]  /*6010*/  WARPGROUP.DEPBAR.LE gsb0, 0x0 ;  /* 0x00008000000079c5 */ /* 0x000fe40000010000 */
[----:B------:R-:W-:Y:S01]  /*6020*/  WARPGROUP.ARRIVE ;  /* 0x00000000000079c5 */ /* 0x000fe20000000000 */
[----:B------:R2:W0:Y:S01]  /*6030*/  @P2 MUFU.RCP R5, R9 ;  /* 0x0000000900052308 */ /* 0x0004220000001000 */
[----:B-1----:R-:W-:-:S04]  /*6040*/  @P2 FMUL.FTZ R6, R6, 0.69314718246459960938 ;  /* 0x3f31721806062820 */ /* 0x002fc80000410000 */
[----:B------:R-:W-:Y:S01]  /*6050*/  HGMMA.64x64x16.F32 R88, R124, gdesc[UR8].tnspB, R88, gsb0 ;  /* 0x40e000087c587df0 */ /* 0x000fe20008000858 */
[----:B------:R-:W-:Y:S01]  /*6060*/  UMOV UR10, UR8 ;  /* 0x00000008000a7c82 */ /* 0x000fe20008000000 */
[----:B------:R-:W-:Y:S01]  /*6070*/  UMOV UR11, 0x40000040 ;  /* 0x40000040000b7882 */ /* 0x000fe20000000000 */
[----:B------:R-:W-:Y:S01]  /*6080*/  UIADD3 UR8, UR6, 0x180, URZ ;  /* 0x0000018006087890 */ /* 0x000fe2000fffe03f */
[----:B------:R-:W-:Y:S01]  /*6090*/  @P2 FFMA.FTZ R0, R11, R31, R6 ;  /* 0x0000001f0b002223 */ /* 0x000fe20000010006 */
[----:B------:R-:W-:Y:S02]  /*60a0*/  WARPGROUP.DEPBAR.LE gsb0, 0x0 ;  /* 0x00008000000079c5 */ /* 0x000fe40000010000 */
[----:B------:R-:W-:-:S06]  /*60b0*/  WARPGROUP.ARRIVE ;  /* 0x00000000000079c5 */ /* 0x000fcc0000000000 */
[----:B------:R-:W-:Y:S01]  /*60c0*/  HGMMA.64x64x16.F32 R88, R128, gdesc[UR8].tnspB, R88, gsb0 ;  /* 0x40e0000880587df0 */ /* 0x000fe20008000858 */
[----:B------:R-:W-:Y:S01]  /*60d0*/  UMOV UR10, UR8 ;  /* 0x00000008000a7c82 */ /* 0x000fe20008000000 */
[----:B------:R-:W-:Y:S01]  /*60e0*/  UMOV UR11, 0x40000040 ;  /* 0x40000040000b7882 */ /* 0x000fe20000000000 */
[----:B------:R-:W-:Y:S01]  /*60f0*/  UIADD3 UR8, UR6, 0x200, URZ ;  /* 0x0000020006087890 */ /* 0x000fe2000fffe03f */
        /* <DEDUP_REMOVED lines=11> */
[----:B------:R-:W-:Y:S02]  /*61b0*/  UIADD3 UR8, UR6, 0x300, URZ ;  /* 0x0000030006087890 */ /* 0x000fe4000fffe03f */
[----:B------:R-:W-:Y:S01]  /*61c0*/  UIADD3 UR6, UR6, 0x380, URZ ;  /* 0x0000038006067890 */ /* 0x000fe2000fffe03f */
[----:B------:R-:W-:Y:S02]  /*61d0*/  WARPGROUP.DEPBAR.LE gsb0, 0x0 ;  /* 0x00008000000079c5 */ /* 0x000fe40000010000 */
[----:B------:R-:W-:-:S06]  /*61e0*/  WARPGROUP.ARRIVE ;  /* 0x00000000000079c5 */ /* 0x000fcc0000000000 */
[----:B------:R-:W-:Y:S01]  /*61f0*/  HGMMA.64x64x16.F32 R88, R140, gdesc[UR8].tnspB, R88, gsb0 ;  /* 0x40e000088c587df0 */ /* 0x000fe20008000858 */
[----:B------:R-:W-:Y:S01]  /*6200*/  UMOV UR10, UR8 ;  /* 0x00000008000a7c82 */ /* 0x000fe20008000000 */
[----:B------:R-:W-:Y:S01]  /*6210*/  UMOV UR11, 0x40000040 ;  /* 0x40000040000b7882 */ /* 0x000fe20000000000 */
[----:B------:R-:W-:Y:S02]  /*6220*/  WARPGROUP.DEPBAR.LE gsb0, 0x0 ;  /* 0x00008000000079c5 */ /* 0x000fe40000010000 */
[----:B------:R-:W-:-:S06]  /*6230*/  WARPGROUP.ARRIVE ;  /* 0x00000000000079c5 */ /* 0x000fcc0000000000 */
[----:B------:R-:W-:Y:S03]  /*6240*/  HGMMA.64x64x16.F32 R88, R144, gdesc[UR8].tnspB, R88, gsb0 ;  /* 0x40e0000890587df0 */ /* 0x000fe60008000858 */
[----:B------:R-:W-:Y:S02]  /*6250*/  WARPGROUP.DEPBAR.LE gsb0, 0x0 ;  /* 0x00008000000079c5 */ /* 0x000fe40000010000 */
[----:B------:R-:W-:-:S06]  /*6260*/  WARPGROUP.ARRIVE ;  /* 0x00000000000079c5 */ /* 0x000fcc0000000000 */
[----:B------:R-:W-:Y:S03]  /*6270*/  HGMMA.64x64x16.F32 R88, R148, gdesc[UR4].tnspB, R88, gsb0 ;  /* 0x40e0000494587df0 */ /* 0x000fe60008000858 */
[----:B------:R-:W-:Y:S02]  /*6280*/  WARPGROUP.DEPBAR.LE gsb0, 0x0 ;  /* 0x00008000000079c5 */ /* 0x000fe40000010000 */
[----:B0-23--:R-:W-:Y:S05]  /*6290*/  @!P0 BRA `(.L_x_12763) ;  /* 0x0000000000048947 */ /* 0x00dfea0003800000 */
[----:B------:R-:W-:Y:S01]  /*62a0*/  BPT.TRAP 0x1 ;  /* 0x000000040000795c */ /* 0x000fe20000300000 */
.L_x_12763:
[----:B------:R-:W0:Y:S01]  /*62b0*/  LDC R45, c[0x0][0xbe8] ;  /* 0x0002fa00ff2d7b82 */ /* 0x000e220000000800 */
[----:B------:R-:W-:Y:S01]  /*62c0*/  ULDC UR10, c[0x0][0xc44] ;  /* 0x00031100000a7ab9 */ /* 0x000fe20000000800 */
[----:B------:R-:W-:Y:S01]  /*62d0*/  IMAD R47, RZ, RZ, -UR43 ;  /* 0x8000002bff2f7e24 */ /* 0x000fe2000f8e02ff */
[----:B------:R-:W-:Y:S01]  /*62e0*/  ULDC.64 UR8, c[0x0][0xb90] ;  /* 0x0002e40000087ab9 */ /* 0x000fe20000000a00 */
[----:B------:R-:W-:Y:S01]  /*62f0*/  IMAD.SHL.U32 R3, R2, 0x8, RZ ;  /* 0x0000000802037824 */ /* 0x000fe200078e00ff */
[----:B------:R-:W-:Y:S01]  /*6300*/  UIADD3 UR4, UR4, 0x16860, URZ ;  /* 0x0001686004047890 */ /* 0x000fe2000fffe03f */
[-C--:B------:R-:W-:Y:S01]  /*6310*/  FMUL.FTZ R46, R91, R5.reuse ;  /* 0x000000055b2e7220 */ /* 0x080fe20000410000 */
[-C--:B------:R-:W-:Y:S01]  /*6320*/  FMUL.FTZ R51, R90, R5.reuse ;  /* 0x000000055a337220 */ /* 0x080fe20000410000 */
[----:B------:R-:W1:Y:S01]  /*6330*/  S2UR UR5, SR_SWINHI ;  /* 0x00000000000579c3 */ /* 0x000e620000002f00 */
[----:B------:R-:W-:Y:S01]  /*6340*/  IMAD R7, R16, 0x40, R3 ;  /* 0x0000004010077824 */ /* 0x000fe200078e0203 */
[----:B------:R-:W-:Y:S01]  /*6350*/  UPRMT UR4, UR41, 0x654, UR4 ;  /* 0x0000065429047896 */ /* 0x000fe20008000004 */
[-C--:B------:R-:W-:Y:S01]  /*6360*/  FMUL.FTZ R50, R95, R5.reuse ;  /* 0x000000055f327220 */ /* 0x080fe20000410000 */
[-C--:B------:R-:W-:Y:S01]  /*6370*/  FMUL.FTZ R53, R94, R5.reuse ;  /* 0x000000055e357220 */ /* 0x080fe20000410000 */
[-C--:B------:R-:W-:Y:S01]  /*6380*/  FMUL.FTZ R52, R99, R5.reuse ;  /* 0x0000000563347220 */ /* 0x080fe20000410000 */
[-C--:B------:R-:W-:Y:S01]  /*6390*/  FMUL.FTZ R55, R98, R5.reuse ;  /* 0x0000000562377220 */ /* 0x080fe20000410000 */
[-C--:B------:R-:W-:Y:S01]  /*63a0*/  FMUL.FTZ R54, R103, R5.reuse ;  /* 0x0000000567367220 */ /* 0x080fe20000410000 */
        /* <DEDUP_REMOVED lines=8> */
[----:B0-----:R-:W-:Y:S01]  /*6430*/  ISETP.NE.AND P1, PT, R45, 0x1, PT ;  /* 0x000000012d00780c */ /* 0x001fe20003f25270 */
[----:B------:R-:W0:Y:S01]  /*6440*/  LDC.64 R38, c[0x0][0xb98] ;  /* 0x0002e600ff267b82 */ /* 0x000e220000000a00 */
[-C--:B------:R-:W-:Y:S01]  /*6450*/  FMUL.FTZ R62, R119, R5.reuse ;  /* 0x00000005773e7220 */ /* 0x080fe20000410000 */
[----:B------:R-:W-:Y:S01]  /*6460*/  FMUL.FTZ R65, R118, R5 ;  /* 0x0000000576417220 */ /* 0x000fe20000410000 */
[-C--:B------:R-:W-:Y:S01]  /*6470*/  FMUL.FTZ R40, R89, R37.reuse ;  /* 0x0000002559287220 */ /* 0x080fe20000410000 */
[-C--:B------:R-:W-:Y:S01]  /*6480*/  FMUL.FTZ R43, R88, R37.reuse ;  /* 0x00000025582b7220 */ /* 0x080fe20000410000 */
[-C--:B------:R-:W-:Y:S01]  /*6490*/  FMUL.FTZ R41, R93, R37.reuse ;  /* 0x000000255d297220 */ /* 0x080fe20000410000 */
[-C--:B------:R-:W-:Y:S01]  /*64a0*/  FMUL.FTZ R42, R92, R37.reuse ;  /* 0x000000255c2a7220 */ /* 0x080fe20000410000 */
[----:B------:R-:W-:Y:S01]  /*64b0*/  UMOV UR6, UR44 ;  /* 0x0000002c00067c82 */ /* 0x000fe20008000000 */
[----:B-1----:R-:W-:Y:S01]  /*64c0*/  UMOV UR7, UR5 ;  /* 0x0000000500077c82 */ /* 0x002fe20008000000 */
[----:B------:R-:W-:Y:S01]  /*64d0*/  UIADD3 UR5, -UR45, URZ, URZ ;  /* 0x0000003f2d057290 */ /* 0x000fe2000fffe13f */
[----:B------:R-:W-:Y:S01]  /*64e0*/  MOV R29, UR7 ;  /* 0x00000007001d7c02 */ /* 0x000fe20008000f00 */
[----:B------:R-:W-:Y:S01]  /*64f0*/  IMAD.U32 R28, RZ, RZ, UR6 ;  /* 0x00000006ff1c7e24 */ /* 0x000fe2000f8e00ff */
[----:B------:R-:W-:Y:S01]  /*6500*/  SYNCS.ARRIVE.TRANS64.RED.A1T0 RZ, [UR4], RZ ;  /* 0x000000ffffff79a7 */ /* 0x000fe20008100404 */
[----:B------:R-:W-:Y:S01]  /*6510*/  UIMAD UR10, UR10, UR5, UR43 ;  /* 0x000000050a0a72a4 */ /* 0x000fe2000f8e022b */
[----:B------:R-:W-:Y:S01]  /*6520*/  FMUL.FTZ R12, R101, R37 ;  /* 0x00000025650c7220 */ /* 0x000fe20000410000 */
[----:B------:R-:W-:-:S04]  /*6530*/  IMAD.WIDE R10, R152, 0x2, R28 ;  /* 0x00000002980a7825 */ /* 0x000fc800078e021c */
[-C--:B------:R-:W-:Y:S01]  /*6540*/  FMUL.FTZ R35, R100, R37.reuse ;  /* 0x0000002564237220 */ /* 0x080fe20000410000 */
[----:B------:R-:W-:Y:S01]  /*6550*/  USHF.R.S32.HI UR11, URZ, 0x1f, UR10 ;  /* 0x0000001f3f0b7899 */ /* 0x000fe2000801140a */
[----:B------:R-:W-:Y:S01]  /*6560*/  FMUL.FTZ R15, R97, R37 ;  /* 0x00000025610f7220 */ /* 0x000fe20000410000 */
[----:B--2---:R-:W-:Y:S01]  /*6570*/  IMAD R47, R24, R47, UR46 ;  /* 0x0000002e182f7e24 */ /* 0x004fe2000f8e022f */
[----:B------:R-:W1:Y:S01]  /*6580*/  @P1 LDC R20, c[0x0][0xbec] ;  /* 0x0002fb00ff141b82 */ /* 0x000e620000000800 */
[----:B------:R-:W-:Y:S01]  /*6590*/  IADD3 R27, P0, R10, 0x60, RZ ;  /* 0x000000600a1b7810 */ /* 0x000fe20007f1e0ff */
[----:B------:R-:W-:Y:S01]  /*65a0*/  UIMAD UR5, UR11, UR8, URZ ;  /* 0x000000080b0572a4 */ /* 0x000fe2000f8e023f */
[----:B------:R-:W-:Y:S01]  /*65b0*/  IMAD R73, R47, 0xc0, R23 ;  /* 0x000000c02f497824 */ /* 0x000fe200078e0217 */
[----:B------:R-:W-:Y:S01]  /*65c0*/  UIMAD.WIDE.U32 UR6, UR10, UR8, URZ ;  /* 0x000000080a0672a5 */ /* 0x000fe2000f8e003f */
[----:B------:R-:W-:Y:S01]  /*65d0*/  LOP3.LUT R6, R27, 0x380, RZ, 0xc0, !PT ;  /* 0x000003801b067812 */ /* 0x000fe200078ec0ff */
[----:B------:R-:W-:Y:S01]  /*65e0*/  UIMAD UR5, UR10, UR9, UR5 ;  /* 0x000000090a0572a4 */ /* 0x000fe2000f8e0205 */
[----:B------:R-:W-:Y:S01]  /*65f0*/  IMAD.WIDE R28, R7, 0x2, R28 ;  /* 0x00000002071c7825 */ /* 0x000fe200078e021c */
[----:B------:R-:W2:Y:S01]  /*6600*/  @P1 LDC R69, c[0x0][0xbf0] ;  /* 0x0002fc00ff451b82 */ /* 0x000ea20000000800 */
[----:B------:R-:W-:Y:S01]  /*6610*/  SHF.R.U64 R6, R6, 0x3, RZ ;  /* 0x0000000306067819 */ /* 0x000fe200000012ff */
[----:B------:R-:W-:Y:S01]  /*6620*/  UIADD3 UR5, UR7, UR5, URZ ;  /* 0x0000000507057290 */ /* 0x000fe2000fffe03f */
[----:B------:R-:W-:Y:S01]  /*6630*/  IADD3 R25, P2, R10, 0x40, RZ ;  /* 0x000000400a197810 */ /* 0x000fe20007f5e0ff */
[----:B------:R-:W-:Y:S01]  /*6640*/  IMAD.X R9, RZ, RZ, R11, P0 ;  /* 0x000000ffff097224 */ /* 0x000fe200000e060b */
[----:B------:R-:W-:Y:S01]  /*6650*/  LOP3.LUT R8, R6, R27, RZ, 0x3c, !PT ;  /* 0x0000001b06087212 */ /* 0x000fe200078e3cff */
[----:B------:R-:W-:Y:S01]  /*6660*/  IMAD.MOV.U32 R67, RZ, RZ, R73 ;  /* 0x000000ffff437224 */ /* 0x000fe200078e0049 */
[----:B------:R-:W-:Y:S01]  /*6670*/  IADD3 R27, P0, R28, 0x1800, RZ ;  /* 0x000018001c1b7810 */ /* 0x000fe20007f1e0ff */
[----:B------:R-:W-:Y:S01]  /*6680*/  IMAD.U32 R49, RZ, RZ, UR7 ;  /* 0x00000007ff317e24 */ /* 0x000fe2000f8e00ff */
[----:B------:R-:W-:Y:S01]  /*6690*/  LOP3.LUT R4, R25, 0x380, RZ, 0xc0, !PT ;  /* 0x0000038019047812 */ /* 0x000fe200078ec0ff */
[----:B------:R-:W-:Y:S01]  /*66a0*/  USHF.R.S32.HI UR7, URZ, 0x1f, UR45 ;  /* 0x0000001f3f077899 */ /* 0x000fe2000801142d */
[----:B------:R-:W-:Y:S01]  /*66b0*/  MOV R49, UR5 ;  /* 0x0000000500317c02 */ /* 0x000fe20008000f00 */
[----:B------:R-:W-:Y:S01]  /*66c0*/  IMAD.U32 R48, RZ, RZ, UR6 ;  /* 0x00000006ff307e24 */ /* 0x000fe2000f8e00ff */
[----:B------:R-:W-:Y:S01]  /*66d0*/  LOP3.LUT R26, R27, 0x380, RZ, 0xc0, !PT ;  /* 0x000003801b1a7812 */ /* 0x000fe200078ec0ff */
[----:B------:R-:W-:Y:S01]  /*66e0*/  IMAD.X R7, RZ, RZ, R11, P2 ;  /* 0x000000ffff077224 */ /* 0x000fe200010e060b */
[----:B------:R-:W-:Y:S01]  /*66f0*/  SHF.R.U64 R4, R4, 0x3, RZ ;  /* 0x0000000304047819 */ /* 0x000fe200000012ff */
[----:B-1----:R-:W-:Y:S01]  /*6700*/  @P1 IMAD.HI.U32 R20, R73, R20, RZ ;  /* 0x0000001449141227 */ /* 0x002fe200078e00ff */
[----:B------:R-:W-:Y:S01]  /*6710*/  IADD3 R21, P3, R10, 0x20, RZ ;  /* 0x000000200a157810 */ /* 0x000fe20007f7e0ff */
[----:B------:R-:W-:Y:S01]  /*6720*/  ULDC.64 UR8, c[0x0][0xb88] ;  /* 0x0002e20000087ab9 */ /* 0x000fe20000000a00 */
[----:B------:R-:W-:Y:S01]  /*6730*/  SHF.R.U64 R26, R26, 0x3, RZ ;  /* 0x000000031a1a7819 */ /* 0x000fe200000012ff */
[----:B0-----:R-:W-:Y:S01]  /*6740*/  IMAD.WIDE.U32 R48, R38, UR45, R48 ;  /* 0x0000002d26307c25 */ /* 0x001fe2000f8e0030 */
[----:B------:R-:W-:Y:S01]  /*6750*/  LOP3.LUT R6, R4, R25, RZ, 0x3c, !PT ;  /* 0x0000001904067212 */ /* 0x000fe200078e3cff */
[----:B------:R-:W-:Y:S01]  /*6760*/  ULDC UR5, c[0x0][0xa88] ;  /* 0x0002a20000057ab9 */ /* 0x000fe20000000800 */
[----:B------:R-:W-:Y:S01]  /*6770*/  LOP3.LUT R4, R21, 0x380, RZ, 0xc0, !PT ;  /* 0x0000038015047812 */ /* 0x000fe200078ec0ff */
[----:B------:R-:W-:Y:S01]  /*6780*/  IMAD R64, R38, UR7, RZ ;  /* 0x0000000726407c24 */ /* 0x000fe2000f8e02ff */
[----:B--2---:R-:W-:Y:S01]  /*6790*/  @P1 SHF.R.U32.HI R67, RZ, R69, R20 ;  /* 0x00000045ff431219 */ /* 0x004fe20000011614 */
[----:B------:R-:W-:Y:S01]  /*67a0*/  FMUL.FTZ R36, R96, R37 ;  /* 0x0000002560247220 */ /* 0x000fe20000410000 */
[----:B------:R-:W-:Y:S01]  /*67b0*/  LOP3.LUT R5, R10, 0x380, RZ, 0xc0, !PT ;  /* 0x000003800a057812 */ /* 0x000fe200078ec0ff */
[----:B------:R-:W-:Y:S01]  /*67c0*/  IMAD R64, R39, UR45, R64 ;  /* 0x0000002d27407c24 */ /* 0x000fe2000f8e0240 */
[----:B------:R-:W-:Y:S01]  /*67d0*/  LOP3.LUT R26, R26, R27, RZ, 0x3c, !PT ;  /* 0x0000001b1a1a7212 */ /* 0x000fe200078e3cff */
[----:B------:R-:W-:Y:S01]  /*67e0*/  IMAD.MOV R66, RZ, RZ, -R67 ;  /* 0x000000ffff427224 */ /* 0x000fe200078e0a43 */
[----:B------:R-:W-:Y:S01]  /*67f0*/  SHF.R.U64 R4, R4, 0x3, RZ ;  /* 0x0000000304047819 */ /* 0x000fe200000012ff */
[----:B------:R-:W-:Y:S01]  /*6800*/  IMAD.X R27, RZ, RZ, R29, P0 ;  /* 0x000000ffff1b7224 */ /* 0x000fe200000e061d */
[----:B------:R-:W-:Y:S01]  /*6810*/  IADD3 R38, P0, R67, R48, RZ ;  /* 0x0000003043267210 */ /* 0x000fe20007f1e0ff */
[----:B------:R-:W-:Y:S01]  /*6820*/  IMAD R69, R45, R66, R73 ;  /* 0x000000422d457224 */ /* 0x000fe200078e0249 */
[----:B------:R-:W-:Y:S01]  /*6830*/  SHF.R.U64 R5, R5, 0x3, RZ ;  /* 0x0000000305057819 */ /* 0x000fe200000012ff */
[-C--:B------:R-:W-:Y:S01]  /*6840*/  FMUL.FTZ R13, R105, R37.reuse ;  /* 0x00000025690d7220 */ /* 0x080fe20000410000 */
[----:B------:R-:W-:Y:S01]  /*6850*/  SHF.R.S32.HI R39, RZ, 0x1f, R67 ;  /* 0x0000001fff277819 */ /* 0x000fe20000011443 */
[-C--:B------:R-:W-:Y:S01]  /*6860*/  FMUL.FTZ R34, R104, R37.reuse ;  /* 0x0000002568227220 */ /* 0x080fe20000410000 */
[----:B------:R-:W-:Y:S01]  /*6870*/  SHF.R.S32.HI R48, RZ, 0x1f, R69 ;  /* 0x0000001fff307819 */ /* 0x000fe20000011445 */
[-C--:B------:R-:W-:Y:S01]  /*6880*/  FMUL.FTZ R14, R109, R37.reuse ;  /* 0x000000256d0e7220 */ /* 0x080fe20000410000 */
[----:B------:R-:W-:Y:S01]  /*6890*/  IADD3 R25, P2, R28, 0x3000, RZ ;  /* 0x000030001c197810 */ /* 0x000fe20007f5e0ff */
[----:B------:R-:W-:Y:S01]  /*68a0*/  FMUL.FTZ R33, R108, R37 ;  /* 0x000000256c217220 */ /* 0x000fe20000410000 */
[----:B------:R-:W-:Y:S01]  /*68b0*/  LOP3.LUT R4, R4, R21, RZ, 0x3c, !PT ;  /* 0x0000001504047212 */ /* 0x000fe200078e3cff */
[----:B------:R-:W-:Y:S01]  /*68c0*/  IMAD R48, R48, UR8, RZ ;  /* 0x0000000830307c24 */ /* 0x000fe2000f8e02ff */
[----:B------:R-:W-:Y:S01]  /*68d0*/  LOP3.LUT R10, R5, R10, RZ, 0x3c, !PT ;  /* 0x0000000a050a7212 */ /* 0x000fe200078e3cff */
[-C--:B------:R-:W-:Y:S01]  /*68e0*/  FMUL.FTZ R31, R113, R37.reuse ;  /* 0x00000025711f7220 */ /* 0x080fe20000410000 */
[----:B------:R-:W-:Y:S01]  /*68f0*/  LOP3.LUT R21, R28, 0x380, RZ, 0xc0, !PT ;  /* 0x000003801c157812 */ /* 0x000fe200078ec0ff */
[----:B------:R-:W-:Y:S01]  /*6900*/  FMUL.FTZ R32, R112, R37 ;  /* 0x0000002570207220 */ /* 0x000fe20000410000 */
[----:B------:R-:W-:Y:S01]  /*6910*/  IADD3.X R39, R39, R49, R64, P0, !PT ;  /* 0x0000003127277210 */ /* 0x000fe200007fe440 */
[----:B------:R-:W-:Y:S01]  /*6920*/  IMAD R64, R45, UR5, RZ ;  /* 0x000000052d407c24 */ /* 0x000fe2000f8e02ff */
[----:B------:R-:W-:Y:S01]  /*6930*/  LOP3.LUT R24, R25, 0x380, RZ, 0xc0, !PT ;  /* 0x0000038019187812 */ /* 0x000fe200078ec0ff */
[----:B------:R-:W-:Y:S01]  /*6940*/  FMUL.FTZ R30, R117, R37 ;  /* 0x00000025751e7220 */ /* 0x000fe20000410000 */
[----:B------:R-:W-:Y:S01]  /*6950*/  IADD3.X R5, RZ, R11, RZ, P3, !PT ;  /* 0x0000000bff057210 */ /* 0x000fe20001ffe4ff */
[----:B------:R-:W-:Y:S01]  /*6960*/  FMUL.FTZ R37, R116, R37 ;  /* 0x0000002574257220 */ /* 0x000fe20000410000 */
[----:B------:R-:W-:-:S02]  /*6970*/  SHF.R.U64 R21, R21, 0x3, RZ ;  /* 0x0000000315157819 */ /* 0x000fc400000012ff */
[----:B------:R-:W-:Y:S01]  /*6980*/  MOV R70, R10 ;  /* 0x0000000a00467202 */ /* 0x000fe20000000f00 */
[C---:B------:R-:W-:Y:S01]  /*6990*/  IMAD R11, R69.reuse, UR9, R48 ;  /* 0x00000009450b7c24 */ /* 0x040fe2000f8e0230 */
[----:B------:R-:W-:Y:S01]  /*69a0*/  MOV R67, R6 ;  /* 0x0000000600437202 */ /* 0x000fe20000000f00 */
[----:B------:R-:W-:Y:S01]  /*69b0*/  IMAD.WIDE.U32 R6, R69, UR8, R38 ;  /* 0x0000000845067c25 */ /* 0x000fe2000f8e0026 */
[----:B------:R-:W-:Y:S01]  /*69c0*/  IADD3 R71, P3, R28, 0x4800, RZ ;  /* 0x000048001c477810 */ /* 0x000fe20007f7e0ff */
[----:B------:R-:W-:Y:S01]  /*69d0*/  ULDC.64 UR8, c[0x0][0xb50] ;  /* 0x0002d40000087ab9 */ /* 0x000fe20000000a00 */
[----:B------:R-:W-:Y:S01]  /*69e0*/  SHF.R.U64 R24, R24, 0x3, RZ ;  /* 0x0000000318187819 */ /* 0x000fe200000012ff */
[----:B------:R-:W-:Y:S01]  /*69f0*/  IMAD R39, R47, 0xc0, R22 ;  /* 0x000000c02f277824 */ /* 0x000fe200078e0216 */
[----:B------:R-:W-:Y:S01]  /*6a00*/  LOP3.LUT R28, R21, R28, RZ, 0x3c, !PT ;  /* 0x0000001c151c7212 */ /* 0x000fe200078e3cff */
[----:B------:R-:W-:Y:S01]  /*6a10*/  IMAD.IADD R7, R7, 0x1, R11 ;  /* 0x0000000107077824 */ /* 0x000fe200078e020b */
[----:B------:R-:W-:-:S02]  /*6a20*/  IADD3.X R21, RZ, R29, RZ, P3, !PT ;  /* 0x0000001dff157210 */ /* 0x000fc40001ffe4ff */
[----:B------:R-:W-:Y:S01]  /*6a30*/  MOV R66, R8 ;  /* 0x0000000800427202 */ /* 0x000fe20000000f00 */
[----:B------:R-:W-:Y:S01]  /*6a40*/  VIADD R9, R39, 0x8 ;  /* 0x0000000827097836 */ /* 0x000fe20000000000 */
[----:B------:R-:W-:Y:S02]  /*6a50*/  LOP3.LUT P0, RZ, R17, 0x3, RZ, 0xc0, !PT ;  /* 0x0000000311ff7812 */ /* 0x000fe4000780c0ff */
[----:B------:R-:W-:Y:S02]  /*6a60*/  LEA R38, P3, R6, UR8, 0x2 ;  /* 0x0000000806267c11 */ /* 0x000fe4000f8610ff */
[----:B------:R-:W-:Y:S01]  /*6a70*/  LOP3.LUT R24, R24, R25, RZ, 0x3c, !PT ;  /* 0x0000001918187212 */ /* 0x000fe200078e3cff */
[----:B------:R-:W-:Y:S01]  /*6a80*/  IMAD.X R25, RZ, RZ, R29, P2 ;  /* 0x000000ffff197224 */ /* 0x000fe200010e061d */
[----:B------:R-:W-:Y:S01]  /*6a90*/  ISETP.GE.OR P2, PT, R39, R64, P0 ;  /* 0x000000402700720c */ /* 0x000fe20000746670 */
[----:B------:R-:W-:Y:S01]  /*6aa0*/  SHFL.IDX PT, R48, R38, RZ, 0x1c1f ;  /* 0x001c1fff26307589 */ /* 0x000fe200000e0000 */
[----:B------:R-:W-:-:S02]  /*6ab0*/  MOV R68, R4 ;  /* 0x0000000400447202 */ /* 0x000fc40000000f00 */
[----:B------:R-:W-:Y:S01]  /*6ac0*/  LEA.HI.X R39, R6, UR9, R7, 0x2, P3 ;  /* 0x0000000906277c11 */ /* 0x000fe200098f1407 */
[----:B------:R-:W-:Y:S01]  /*6ad0*/  ULDC.64 UR8, c[0x0][0xae8] ;  /* 0x0002ba0000087ab9 */ /* 0x000fe20000000a00 */
[----:B------:R-:W-:Y:S02]  /*6ae0*/  ISETP.GE.OR P0, PT, R9, R64, P0 ;  /* 0x000000400900720c */ /* 0x000fe40000706670 */
[----:B------:R-:W-:Y:S01]  /*6af0*/  F2FP.F16.F32.PACK_AB R4, R40, R43 ;  /* 0x0000002b2804723e */ /* 0x000fe200000000ff */
[----:B------:R-:W0:Y:S01]  /*6b00*/  SHFL.IDX PT, R49, R39, RZ, 0x1c1f ;  /* 0x001c1fff27317589 */ /* 0x000e2200000e0000 */
[----:B------:R-:W-:Y:S02]  /*6b10*/  F2FP.F16.F32.PACK_AB R5, R46, R51 ;  /* 0x000000332e05723e */ /* 0x000fe400000000ff */
[----:B------:R-:W-:Y:S01]  /*6b20*/  F2FP.F16.F32.PACK_AB R6, R41, R42 ;  /* 0x0000002a2906723e */ /* 0x000fe200000000ff */
[----:B------:R-:W-:Y:S01]  /*6b30*/  BAR.SYNC.DEFER_BLOCKING 0x1, 0x180 ;  /* 0x0046000000007b1d */ /* 0x000fe20000010000 */
[----:B------:R-:W-:-:S02]  /*6b40*/  F2FP.F16.F32.PACK_AB R7, R50, R53 ;  /* 0x000000353207723e */ /* 0x000fc400000000ff */
[----:B------:R-:W-:Y:S02]  /*6b50*/  F2FP.F16.F32.PACK_AB R10, R12, R35 ;  /* 0x000000230c0a723e */ /* 0x000fe400000000ff */
[----:B------:R-:W-:Y:S02]  /*6b60*/  F2FP.F16.F32.PACK_AB R8, R15, R36 ;  /* 0x000000240f08723e */ /* 0x000fe400000000ff */
[----:B------:R-:W-:Y:S01]  /*6b70*/  F2FP.F16.F32.PACK_AB R9, R52, R55 ;  /* 0x000000373409723e */ /* 0x000fe200000000ff */
[----:B------:R-:W-:Y:S01]  /*6b80*/  SHFL.IDX PT, R50, R38, 0x1, 0x1c1f ;  /* 0x003c1f0026327f89 */ /* 0x000fe200000e0000 */
[----:B------:R-:W-:Y:S02]  /*6b90*/  F2FP.F16.F32.PACK_AB R11, R54, R57 ;  /* 0x00000039360b723e */ /* 0x000fe400000000ff */
[----:B------:R-:W-:Y:S01]  /*6ba0*/  F2FP.F16.F32.PACK_AB R12, R13, R34 ;  /* 0x000000220d0c723e */ /* 0x000fe200000000ff */
[----:B------:R-:W1:Y:S01]  /*6bb0*/  SHFL.IDX PT, R51, R39, 0x1, 0x1c1f ;  /* 0x003c1f0027337f89 */ /* 0x000e6200000e0000 */
        /* <DEDUP_REMOVED lines=8> */
[----:B------:R-:W-:Y:S01]  /*6c40*/  LOP3.LUT R20, R71, 0x380, RZ, 0xc0, !PT ;  /* 0x0000038047147812 */ /* 0x000fe200078ec0ff */
[----:B------:R3:W-:Y:S03]  /*6c50*/  STSM.16.M88.4 [R68], R8 ;  /* 0x0000000844007844 */ /* 0x0007e60000000200 */
[----:B------:R-:W-:Y:S01]  /*6c60*/  SHF.R.U64 R20, R20, 0x3, RZ ;  /* 0x0000000314147819 */ /* 0x000fe200000012ff */
[----:B------:R-:W-:Y:S03]  /*6c70*/  STSM.16.M88.4 [R67], R12 ;  /* 0x0000000c43007844 */ /* 0x000fe60000000200 */
[----:B------:R-:W-:Y:S01]  /*6c80*/  LOP3.LUT R20, R20, R71, RZ, 0x3c, !PT ;  /* 0x0000004714147212 */ /* 0x000fe200078e3cff */
[----:B------:R-:W-:Y:S01]  /*6c90*/  STSM.16.M88.4 [R66], R52 ;  /* 0x0000003442007844 */ /* 0x000fe20000000200 */
[----:B------:R-:W-:Y:S08]  /*6ca0*/  BAR.SYNC.DEFER_BLOCKING 0x1, 0x180 ;  /* 0x0046000000007b1d */ /* 0x000ff00000010000 */
[----:B--2---:R-:W2:Y:S08]  /*6cb0*/  @P1 LDC R5, c[0x0][0xbec] ;  /* 0x0002fb00ff051b82 */ /* 0x004eb00000000800 */
[----:B---3--:R-:W3:Y:S01]  /*6cc0*/  @P1 LDC R9, c[0x0][0xbf0] ;  /* 0x0002fc00ff091b82 */ /* 0x008ee20000000800 */
[----:B------:R-:W-:Y:S01]  /*6cd0*/  IMAD R4, R2, 0x30, R16 ;  /* 0x0000003002047824 */ /* 0x000fe200078e0210 */
[----:B------:R-:W-:-:S06]  /*6ce0*/  UIMAD UR6, UR11, UR8, URZ ;  /* 0x000000080b0672a4 */ /* 0x000fcc000f8e023f */
[----:B------:R-:W4:Y:S01]  /*6cf0*/  LDC.64 R6, c[0x0][0xae0] ;  /* 0x0002b800ff067b82 */ /* 0x000f220000000a00 */
[----:B0-----:R-:W-:Y:S04]  /*6d00*/  @!P2 ST.E desc[UR50][R48.64], R44 ;  /* 0x0000002c3000a985 */ /* 0x001fe8000c101932 */
[----:B-1----:R2:W-:Y:S04]  /*6d10*/  @!P0 ST.E desc[UR50][R50.64], R0 ;  /* 0x0000000032008985 */ /* 0x0025e8000c101932 */
[----:B------:R-:W5:Y:S04]  /*6d20*/  LD.E.128 R28, desc[UR50][R28.64] ;  /* 0x000000321c1c7980 */ /* 0x000f68000c101d00 */
[----:B------:R-:W5:Y:S04]  /*6d30*/  LD.E.128 R32, desc[UR50][R26.64] ;  /* 0x000000321a207980 */ /* 0x000f68000c101d00 */
[----:B------:R-:W5:Y:S04]  /*6d40*/  LD.E.128 R36, desc[UR50][R24.64] ;  /* 0x0000003218247980 */ /* 0x000f68000c101d00 */
[----:B------:R0:W5:Y:S01]  /*6d50*/  LD.E.128 R40, desc[UR50][R20.64] ;  /* 0x0000003214287980 */ /* 0x000162000c101d00 */
[C---:B------:R-:W-:Y:S01]  /*6d60*/  IMAD R8, R47.reuse, 0xc0, R4 ;  /* 0x000000c02f087824 */ /* 0x040fe200078e0204 */
[----:B------:R-:W-:Y:S01]  /*6d70*/  UIMAD.WIDE.U32 UR4, UR10, UR8, URZ ;  /* 0x000000080a0472a5 */ /* 0x000fe2000f8e003f */
[----:B------:R-:W-:Y:S01]  /*6d80*/  IMAD R47, R47, 0xc0, R16 ;  /* 0x000000c02f2f7824 */ /* 0x000fe200078e0210 */
[----:B------:R-:W-:Y:S01]  /*6d90*/  UIMAD UR6, UR10, UR9, UR6 ;  /* 0x000000090a0672a4 */ /* 0x000fe2000f8e0206 */
[----:B--2---:R-:W-:Y:S01]  /*6da0*/  @P1 IMAD.HI.U32 R0, R8, R5, RZ ;  /* 0x0000000508001227 */ /* 0x004fe200078e00ff */
[----:B------:R-:W-:Y:S01]  /*6db0*/  MOV R4, R8 ;  /* 0x0000000800047202 */ /* 0x000fe20000000f00 */
[----:B------:R-:W-:Y:S01]  /*6dc0*/  ULDC.64 UR8, c[0x0][0xaf0] ;  /* 0x0002bc0000087ab9 */ /* 0x000fe20000000a00 */
[----:B------:R-:W-:Y:S01]  /*6dd0*/  UIADD3 UR5, UR5, UR6, URZ ;  /* 0x0000000605057290 */ /* 0x000fe2000fffe03f */
[----:B------:R-:W-:Y:S01]  /*6de0*/  @!PT LDS RZ, [RZ] ;  /* 0x00000000fffff984 */ /* 0x000fe20000000800 */
[----:B------:R-:W-:Y:S01]  /*6df0*/  @!PT LDS RZ, [RZ] ;  /* 0x00000000fffff984 */ /* 0x000fe20000000800 */
[----:B------:R-:W-:Y:S01]  /*6e00*/  @!PT LDS RZ, [RZ] ;  /* 0x00000000fffff984 */ /* 0x000fe20000000800 */
[----:B------:R-:W-:Y:S01]  /*6e10*/  @!PT LDS RZ, [RZ] ;  /* 0x00000000fffff984 */ /* 0x000fe20000000800 */
[----:B------:R1:W-:Y:S06]  /*6e20*/  MEMBAR.ALL.CTA ;  /* 0x0000000000007992 */ /* 0x0003ec0000008000 */
[----:B-1----:R-:W1:Y:S01]  /*6e30*/  FENCE.VIEW.ASYNC.S ;  /* 0x00000000000073c6 */ /* 0x002e620000000000 */
[----:B---3--:R-:W-:Y:S01]  /*6e40*/  @P1 SHF.R.U32.HI R4, RZ, R9, R0 ;  /* 0x00000009ff041219 */ /* 0x008fe20000011600 */
[----:B------:R-:W-:Y:S01]  /*6e50*/  UIMAD UR6, UR7, UR8, URZ ;  /* 0x00000008070672a4 */ /* 0x000fe2000f8e023f */
[C---:B------:R-:W-:Y:S01]  /*6e60*/  IADD3 R13, R47.reuse, 0x30, RZ ;  /* 0x000000302f0d7810 */ /* 0x040fe20007ffe0ff */
[----:B------:R-:W-:Y:S01]  /*6e70*/  UIMAD.WIDE.U32 UR4, UR45, UR8, UR4 ;  /* 0x000000082d0472a5 */ /* 0x000fe2000f8e0004 */
[--C-:B------:R-:W-:Y:S01]  /*6e80*/  SHF.R.S32.HI R5, RZ, 0x1f, R4.reuse ;  /* 0x0000001fff057819 */ /* 0x100fe20000011404 */
[----:B------:R-:W-:Y:S01]  /*6e90*/  UIMAD UR6, UR45, UR9, UR6 ;  /* 0x000000092d0672a4 */ /* 0x000fe2000f8e0206 */
[----:B------:R-:W-:Y:S01]  /*6ea0*/  IMAD.MOV R0, RZ, RZ, -R4 ;  /* 0x000000ffff007224 */ /* 0x000fe200078e0a04 */
[----:B------:R-:W-:Y:S01]  /*6eb0*/  UIADD3 UR44, UR44, 0x16820, URZ ;  /* 0x000168202c2c7890 */ /* 0x000fe2000fffe03f */
[----:B------:R-:W-:Y:S01]  /*6ec0*/  VIADD R15, R47, 0x60 ;  /* 0x000000602f0f7836 */ /* 0x000fe20000000000 */
[----:B------:R-:W-:Y:S01]  /*6ed0*/  UIADD3 UR5, UR5, UR6, URZ ;  /* 0x0000000605057290 */ /* 0x000fe2000fffe03f */
[----:B------:R-:W-:Y:S01]  /*6ee0*/  IMAD R45, R45, R0, R8 ;  /* 0x000000002d2d7224 */ /* 0x000fe200078e0208 */
[----:B------:R-:W-:Y:S01]  /*6ef0*/  UPRMT UR44, URZ, 0x654, UR44 ;  /* 0x000006543f2c7896 */ /* 0x000fe2000800002c */
[-C--:B----4-:R-:W-:Y:S01]  /*6f00*/  IMAD R5, R5, R6.reuse, RZ ;  /* 0x0000000605057224 */ /* 0x090fe200078e02ff */
[----:B------:R-:W-:Y:S01]  /*6f10*/  UIADD3 UR38, UR38, 0x1, URZ ;  /* 0x0000000126267890 */ /* 0x000fe2000fffe03f */
[----:B0-----:R-:W-:Y:S01]  /*6f20*/  VIADD R21, R47, 0x90 ;  /* 0x000000902f157836 */ /* 0x001fe20000000000 */
[----:B------:R-:W-:Y:S01]  /*6f30*/  SHF.R.S32.HI R0, RZ, 0x1f, R45 ;  /* 0x0000001fff007819 */ /* 0x000fe2000001142d */
[C---:B------:R-:W-:Y:S01]  /*6f40*/  IMAD R7, R4.reuse, R7, R5 ;  /* 0x0000000704077224 */ /* 0x040fe200078e0205 */
[----:B------:R-:W-:Y:S01]  /*6f50*/  UISETP.NE.AND UP0, UPT, UR38, 0x2, UPT ;  /* 0x000000022600788c */ /* 0x000fe2000bf05270 */
[----:B------:R-:W-:Y:S01]  /*6f60*/  IMAD.WIDE.U32 R4, R4, R6, UR4 ;  /* 0x0000000404047e25 */ /* 0x000fe2000f8e0006 */
[----:B------:R-:W-:Y:S01]  /*6f70*/  ULDC.64 UR4, c[0x0][0xad8] ;  /* 0x0002b60000047ab9 */ /* 0x000fe20000000a00 */
[----:B------:R-:W-:-:S02]  /*6f80*/  UIADD3 UR36, UR36, 0x1, URZ ;  /* 0x0000000124247890 */ /* 0x000fc4000fffe03f */
[----:B------:R-:W-:Y:S01]  /*6f90*/  IMAD.IADD R5, R5, 0x1, R7 ;  /* 0x0000000105057824 */ /* 0x000fe200078e0207 */
[----:B-1----:R-:W-:Y:S01]  /*6fa0*/  SYNCS.ARRIVE.TRANS64.RED.A1T0 RZ, [UR44], RZ ;  /* 0x000000ffffff79a7 */ /* 0x002fe2000810042c */
[----:B------:R-:W-:Y:S01]  /*6fb0*/  IMAD R0, R0, UR4, RZ ;  /* 0x0000000400007c24 */ /* 0x000fe2000f8e02ff */
[----:B------:R-:W-:Y:S01]  /*6fc0*/  USEL UR38, UR38, URZ, UP0 ;  /* 0x0000003f26267287 */ /* 0x000fe20008000000 */
[----:B------:R-:W-:-:S04]  /*6fd0*/  IMAD.WIDE.U32 R4, R45, UR4, R4 ;  /* 0x000000042d047c25 */ /* 0x000fc8000f8e0004 */
[----:B------:R-:W-:Y:S01]  /*6fe0*/  IMAD R7, R45, UR5, R0 ;  /* 0x000000052d077c24 */ /* 0x000fe2000f8e0200 */
[----:B------:R-:W-:Y:S02]  /*6ff0*/  ULDC.64 UR4, c[0x0][0xa80] ;  /* 0x0002a00000047ab9 */ /* 0x000fe40000000a00 */
[----:B------:R-:W-:Y:S01]  /*7000*/  LEA R0, P0, R4, UR4, 0x1 ;  /* 0x0000000404007c11 */ /* 0x000fe2000f8008ff */
[----:B------:R-:W-:Y:S01]  /*7010*/  IMAD.IADD R5, R5, 0x1, R7 ;  /* 0x0000000105057824 */ /* 0x000fe200078e0207 */
[----:B------:R-:W-:-:S03]  /*7020*/  ULDC UR4, c[0x0][0xac8] ;  /* 0x0002b20000047ab9 */ /* 0x000fc60000000800 */
[----:B------:R-:W-:Y:S01]  /*7030*/  SHFL.IDX PT, R6, R0, 0x1, 0x181f ;  /* 0x00381f0000067f89 */ /* 0x000fe200000e0000 */
[----:B------:R-:W-:Y:S02]  /*7040*/  LEA.HI.X R12, R4, UR5, R5, 0x1, P0 ;  /* 0x00000005040c7c11 */ /* 0x000fe400080f0c05 */
[----:B------:R-:W-:Y:S01]  /*7050*/  ISETP.GE.AND P0, PT, R3, UR4, PT ;  /* 0x0000000403007c0c */ /* 0x000fe2000bf06270 */
[----:B------:R-:W-:Y:S01]  /*7060*/  SHFL.IDX PT, R4, R0, RZ, 0x181f ;  /* 0x00181fff00047589 */ /* 0x000fe200000e0000 */
[----:B------:R-:W-:Y:S02]  /*7070*/  ULDC UR4, c[0x0][0xc] ;  /* 0x0000030000047ab9 */ /* 0x000fe40000000800 */
[-C--:B------:R-:W-:Y:S01]  /*7080*/  ISETP.GE.OR P1, PT, R47, R64.reuse, P0 ;  /* 0x000000402f00720c */ /* 0x080fe20000726670 */
[----:B------:R-:W0:Y:S01]  /*7090*/  SHFL.IDX PT, R5, R12, RZ, 0x181f ;  /* 0x00181fff0c057589 */ /* 0x000e2200000e0000 */
[-C--:B------:R-:W-:Y:S01]  /*70a0*/  ISETP.GE.OR P2, PT, R13, R64.reuse, P0 ;  /* 0x000000400d00720c */ /* 0x080fe20000746670 */
[----:B------:R-:W-:Y:S01]  /*70b0*/  UIADD3 UR46, UR4, UR46, URZ ;  /* 0x0000002e042e7290 */ /* 0x000fe2000fffe03f */
[-C--:B------:R-:W-:Y:S01]  /*70c0*/  ISETP.GE.OR P3, PT, R15, R64.reuse, P0 ;  /* 0x000000400f00720c */ /* 0x080fe20000766670 */
[----:B------:R-:W1:Y:S01]  /*70d0*/  SHFL.IDX PT, R7, R12, 0x1, 0x181f ;  /* 0x00381f000c077f89 */ /* 0x000e6200000e0000 */
[----:B------:R-:W-:Y:S01]  /*70e0*/  ISETP.GE.OR P0, PT, R21, R64, P0 ;  /* 0x000000401500720c */ /* 0x000fe20000706670 */
[----:B------:R-:W-:-:S02]  /*70f0*/  USEL UR4, URZ, 0x1, UP0 ;  /* 0x000000013f047887 */ /* 0x000fc40008000000 */
[----:B------:R-:W-:Y:S02]  /*7100*/  SHFL.IDX PT, R8, R0, 0x2, 0x181f ;  /* 0x00581f0000087f89 */ /* 0x000fe400000e0000 */
[----:B------:R-:W-:Y:S02]  /*7110*/  ULOP3.LUT UR37, UR37, UR4, URZ, 0x3c, !UPT ;  /* 0x0000000425257292 */ /* 0x000fe4000f8e3c3f */
[----:B------:R-:W2:Y:S04]  /*7120*/  SHFL.IDX PT, R9, R12, 0x2, 0x181f ;  /* 0x00581f000c097f89 */ /* 0x000ea800000e0000 */
[----:B------:R3:W-:Y:S04]  /*7130*/  SHFL.IDX PT, R10, R0, 0x3, 0x181f ;  /* 0x00781f00000a7f89 */ /* 0x0007e800000e0000 */
[----:B------:R-:W4:Y:S01]  /*7140*/  SHFL.IDX PT, R11, R12, 0x3, 0x181f ;  /* 0x00781f000c0b7f89 */ /* 0x000f2200000e0000 */
[----:B---3--:R-:W3:Y:S01]  /*7150*/  LDC R0, c[0x0][0xc34] ;  /* 0x00030d00ff007b82 */ /* 0x008ee20000000800 */
[----:B0-----:R-:W-:-:S04]  /*7160*/  @!P1 IMAD.WIDE R4, R3, 0x2, R4 ;  /* 0x0000000203049825 */ /* 0x001fc800078e0204 */
[----:B-1----:R-:W-:-:S04]  /*7170*/  @!P2 IMAD.WIDE R6, R3, 0x2, R6 ;  /* 0x000000020306a825 */ /* 0x002fc800078e0206 */
[----:B--2---:R-:W-:-:S04]  /*7180*/  @!P3 IMAD.WIDE R8, R3, 0x2, R8 ;  /* 0x000000020308b825 */ /* 0x004fc800078e0208 */
[----:B----4-:R-:W-:Y:S01]  /*7190*/  @!P0 IMAD.WIDE R10, R3, 0x2, R10 ;  /* 0x00000002030a8825 */ /* 0x010fe200078e020a */
[----:B-----5:R0:W-:Y:S04]  /*71a0*/  @!P1 ST.E.128 desc[UR50][R4.64], R28 ;  /* 0x0000001c04009985 */ /* 0x0201e8000c101d32 */
[----:B------:R0:W-:Y:S04]  /*71b0*/  @!P2 ST.E.128 desc[UR50][R6.64], R32 ;  /* 0x000000200600a985 */ /* 0x0001e8000c101d32 */
[----:B------:R0:W-:Y:S04]  /*71c0*/  @!P3 ST.E.128 desc[UR50][R8.64], R36 ;  /* 0x000000240800b985 */ /* 0x0001e8000c101d32 */
[----:B------:R0:W-:Y:S01]  /*71d0*/  @!P0 ST.E.128 desc[UR50][R10.64], R40 ;  /* 0x000000280a008985 */ /* 0x0001e2000c101d32 */
[----:B---3--:R-:W-:-:S13]  /*71e0*/  ISETP.LE.AND P0, PT, R0, UR46, PT ;  /* 0x0000002e00007c0c */ /* 0x008fda000bf03270 */
[----:B------:R-:W-:Y:S05]  /*71f0*/  @!P0 BRA `(.L_x_12764) ;  /* 0xffffff9800a88947 */ /* 0x000fea000383ffff */
[----:B------:R-:W-:Y:S05]  /*7200*/  EXIT ;  /* 0x000000000000794d */ /* 0x000fea0003800000 */
.L_x_12738:
[----:B------:R-:W-:-:S08]  /*7210*/  NOP ;  /* 0x0000000000007918 */ /* 0x000fd00000000000 */
[----:B------:R-:W0:-:S00]  /*7220*/  USETMAXREG.DEALLOC.CTAPOOL 0x20 ;  /* 0x00000020000079c8 */ /* 0x000e0000080e0500 */
[----:B------:R-:W2:Y:S01]  /*7230*/  S2UR UR10, SR_CTAID.X ;  /* 0x00000000000a79c3 */ /* 0x000ea20000002500 */
[----:B0-----:R-:W-:Y:S01]  /*7240*/  IMAD.MOV.U32 R24, RZ, RZ, 0x1 ;  /* 0x00000001ff187424 */ /* 0x001fe200078e00ff */
[----:B------:R-:W-:Y:S01]  /*7250*/  MOV R22, RZ ;  /* 0x000000ff00167202 */ /* 0x000fe20000000f00 */
[----:B------:R-:W-:-:S05]  /*7260*/  IMAD.MOV.U32 R0, RZ, RZ, 0x1 ;  /* 0x00000001ff007424 */ /* 0x000fca00078e00ff */
[----:B------:R-:W2:Y:S02]  /*7270*/  LDC R2, c[0x0][0xc34] ;  /* 0x00030d00ff027b82 */ /* 0x000ea40000000800 */
[----:B--2---:R-:W-:-:S13]  /*7280*/  ISETP.LE.AND P0, PT, R2, UR10, PT ;  /* 0x0000000a02007c0c */ /* 0x004fda000bf03270 */
[----:B------:R-:W-:Y:S05]  /*7290*/  @P0 BRA `(.L_x_12765) ;  /* 0x0000003800400947 */ /* 0x000fea0003800000 */
[----:B------:R-:W0:Y:S01]  /*72a0*/  S2R R3, SR_TID.X ;  /* 0x0000000000037919 */ /* 0x000e220000002100 */
[----:B-1----:R-:W-:Y:S01]  /*72b0*/  ULDC.64 UR4, c[0x0][0x418] ;  /* 0x0001060000047ab9 */ /* 0x002fe20000000a00 */
[----:B------:R-:W-:Y:S01]  /*72c0*/  ULDC.64 UR6, c[0x0][0x2f0] ;  /* 0x0000bc0000067ab9 */ /* 0x000fe20000000a00 */
[----:B------:R-:W-:Y:S01]  /*72d0*/  UISETP.NE.U32.AND UP0, UPT, UR4, URZ, UPT ;  /* 0x0000003f0400728c */ /* 0x000fe2000bf05070 */
[----:B------:R-:W1:Y:S01]  /*72e0*/  S2UR UR8, SR_CgaCtaId ;  /* 0x00000000000879c3 */ /* 0x000e620000008800 */
[----:B------:R-:W-:Y:S01]  /*72f0*/  LOP3.LUT R25, R25, 0xfffffffe, RZ, 0xc0, !PT ;  /* 0xfffffffe19197812 */ /* 0x000fe200078ec0ff */
[----:B------:R-:W-:Y:S01]  /*7300*/  ULDC UR4, c[0x0][0x424] ;  /* 0x0001090000047ab9 */ /* 0x000fe20000000800 */
[----:B------:R-:W-:Y:S01]  /*7310*/  UISETP.NE.AND.EX UP0, UPT, UR5, URZ, UPT, UP0 ;  /* 0x0000003f0500728c */ /* 0x000fe2000bf05300 */
[----:B------:R-:W-:Y:S01]  /*7320*/  IMAD.MOV.U32 R24, RZ, RZ, 0x1 ;  /* 0x00000001ff187424 */ /* 0x000fe200078e00ff */
[----:B------:R-:W-:Y:S01]  /*7330*/  ULDC UR9, c[0x0][0x2b8] ;  /* 0x0000ae0000097ab9 */ /* 0x000fe20000000800 */
[----:B------:R-:W-:Y:S01]  /*7340*/  ULDC UR37, c[0x0][0x448] ;  /* 0x0001120000257ab9 */ /* 0x000fe20000000800 */
[----:B------:R-:W-:Y:S01]  /*7350*/  USEL UR4, UR4, 0x1, UP0 ;  /* 0x0000000104047887 */ /* 0x000fe20008000000 */
[----:B------:R-:W-:Y:S01]  /*7360*/  IMAD.MOV.U32 R22, RZ, RZ, RZ ;  /* 0x000000ffff167224 */ /* 0x000fe200078e00ff */
[----:B------:R-:W-:Y:S01]  /*7370*/  UMOV UR38, 0x400 ;  /* 0x0000040000267882 */ /* 0x000fe20000000000 */
[----:B------:R-:W-:-:S02]  /*7380*/  ULOP3.LUT UR41, UR39, 0x2, URZ, 0xfc, !UPT ;  /* 0x0000000227297892 */ /* 0x000fc4000f8efc3f */
[----:B------:R-:W-:Y:S01]  /*7390*/  UIMAD UR36, UR4, UR6, URZ ;  /* 0x00000006042472a4 */ /* 0x000fe2000f8e023f */
[----:B------:R-:W-:Y:S02]  /*73a0*/  ULDC UR43, c[0x0][0xc] ;  /* 0x00000300002b7ab9 */ /* 0x000fe40000000800 */
[----:B------:R-:W-:Y:S01]  /*73b0*/  ULDC UR4, c[0x0][0x288] ;  /* 0x0000a20000047ab9 */ /* 0x000fe20000000800 */
[----:B------:R-:W-:Y:S02]  /*73c0*/  UIADD3 UR5, UR36, 0x7f, URZ ;  /* 0x0000007f24057890 */ /* 0x000fe4000fffe03f */
[----:B------:R-:W-:Y:S02]  /*73d0*/  UIMAD UR37, UR37, UR4, URZ ;  /* 0x00000004252572a4 */ /* 0x000fe4000f8e023f */
[----:B------:R-:W-:-:S04]  /*73e0*/  USHF.R.S32.HI UR6, URZ, 0x1f, UR5 ;  /* 0x0000001f3f067899 */ /* 0x000fc80008011405 */
[----:B------:R-:W-:Y:S02]  /*73f0*/  ULEA.HI UR6, UR6, UR5, URZ, 0x7 ;  /* 0x0000000506067291 */ /* 0x000fe4000f8f383f */
[----:B-1----:R-:W-:Y:S01]  /*7400*/  ULEA UR38, UR8, UR38, 0x18 ;  /* 0x0000002608267291 */ /* 0x002fe2000f8ec03f */
[C---:B0-----:R-:W-:Y:S01]  /*7410*/  IMAD.SHL.U32 R29, R3.reuse, 0x8, RZ ;  /* 0x00000008031d7824 */ /* 0x041fe200078e00ff */
[----:B------:R-:W-:Y:S01]  /*7420*/  ULEA.HI.SX32 UR42, UR6, 0xffffffff, 0x19 ;  /* 0xffffffff062a7891 */ /* 0x000fe2000f8fca3f */
[----:B------:R-:W-:Y:S01]  /*7430*/  IMAD.SHL.U32 R2, R3, 0x10, RZ ;  /* 0x0000001003027824 */ /* 0x000fe200078e00ff */
[----:B------:R-:W-:Y:S02]  /*7440*/  ULEA.HI.SX32 UR40, UR6, 0xfffffffe, 0x19 ;  /* 0xfffffffe06287891 */ /* 0x000fe4000f8fca3f */
[C---:B------:R-:W-:Y:S01]  /*7450*/  LOP3.LUT R4, R29.reuse, 0x38, RZ, 0xc0, !PT ;  /* 0x000000381d047812 */ /* 0x040fe200078ec0ff */
[----:B------:R-:W-:Y:S01]  /*7460*/  USHF.L.U32 UR4, UR42, 0x7, URZ ;  /* 0x000000072a047899 */ /* 0x000fe2000800063f */
[----:B------:R-:W-:-:S02]  /*7470*/  LOP3.LUT R0, R29, 0x1f8, RZ, 0xc0, !PT ;  /* 0x000001f81d007812 */ /* 0x000fc400078ec0ff */
[----:B------:R-:W-:Y:S02]  /*7480*/  ISETP.GE.AND P1, PT, R4, UR7, PT ;  /* 0x0000000704007c0c */ /* 0x000fe4000bf26270 */
[----:B------:R-:W-:Y:S02]  /*7490*/  LOP3.LUT R0, R0, 0x38, R3, 0x78, !PT ;  /* 0x0000003800007812 */ /* 0x000fe400078e7803 */
[----:B------:R-:W-:Y:S02]  /*74a0*/  ISETP.GE.AND P0, PT, R4, UR7, PT ;  /* 0x0000000704007c0c */ /* 0x000fe4000bf06270 */
[----:B------:R-:W-:Y:S02]  /*74b0*/  LOP3.LUT R29, R0, 0x200, R29, 0xf8, !PT ;  /* 0x00000200001d7812 */ /* 0x000fe400078ef81d */
[----:B------:R-:W-:Y:S02]  /*74c0*/  SHF.R.U32.HI R0, RZ, 0x3, R3 ;  /* 0x00000003ff007819 */ /* 0x000fe40000011603 */
[----:B------:R-:W-:-:S02]  /*74d0*/  MOV R3, UR10 ;  /* 0x0000000a00037c02 */ /* 0x000fc40008000f00 */
[----:B------:R-:W-:Y:S02]  /*74e0*/  LOP3.LUT R2, R2, 0x70, RZ, 0xc0, !PT ;  /* 0x0000007002027812 */ /* 0x000fe400078ec0ff */
[----:B------:R-:W-:Y:S01]  /*74f0*/  @P1 LOP3.LUT R25, R25, 0x1, RZ, 0xfc, !PT ;  /* 0x0000000119191812 */ /* 0x000fe200078efcff */
[----:B------:R0:W-:Y:S03]  /*7500*/  STL [R1+0x8], R3 ;  /* 0x0000080301007387 */ /* 0x0001e60000100800 */
[----:B------:R-:W-:Y:S01]  /*7510*/  LOP3.LUT R25, R25, 0xfffffffd, RZ, 0xc0, !PT ;  /* 0xfffffffd19197812 */ /* 0x000fe200078ec0ff */
[----:B------:R1:W-:Y:S03]  /*7520*/  STL [R1+0xc], RZ ;  /* 0x00000cff01007387 */ /* 0x0003e60000100800 */
[----:B------:R-:W-:-:S02]  /*7530*/  @P0 LOP3.LUT R25, R25, 0x2, RZ, 0xfc, !PT ;  /* 0x0000000219190812 */ /* 0x000fc400078efcff */
[----:B------:R-:W-:Y:S02]  /*7540*/  ISETP.GE.AND P0, PT, R4, UR9, PT ;  /* 0x0000000904007c0c */ /* 0x000fe4000bf06270 */
[----:B0-----:R-:W-:Y:S01]  /*7550*/  LOP3.LUT R3, R0, 0xf, RZ, 0xc0, !PT ;  /* 0x0000000f00037812 */ /* 0x001fe200078ec0ff */
[----:B------:R-:W-:Y:S01]  /*7560*/  IMAD.U32 R0, RZ, RZ, UR4 ;  /* 0x00000004ff007e24 */ /* 0x000fe2000f8e00ff */
[----:B------:R-:W-:Y:S02]  /*7570*/  LOP3.LUT R25, R25, 0xffffffef, RZ, 0xc0, !PT ;  /* 0xffffffef19197812 */ /* 0x000fe400078ec0ff */
[----:B------:R-:W-:Y:S02]  /*7580*/  LOP3.LUT R5, R3, R2, RZ, 0xfc, !PT ;  /* 0x0000000203057212 */ /* 0x000fe400078efcff */
[----:B------:R-:W-:Y:S02]  /*7590*/  LEA R4, R29, UR38, 0x1 ;  /* 0x000000261d047c11 */ /* 0x000fe4000f8e08ff */
[----:B------:R-:W-:-:S02]  /*75a0*/  LOP3.LUT R2, R3, UR4, R2, 0xfe, !PT ;  /* 0x0000000403027c12 */ /* 0x000fc4000f8efe02 */
[----:B------:R-:W-:Y:S02]  /*75b0*/  IADD3 R0, -R3, UR36, -R0 ;  /* 0x0000002403007c10 */ /* 0x000fe4000fffe900 */
[----:B-1----:R-:W-:-:S07]  /*75c0*/  @P0 LOP3.LUT R25, R25, 0x10, RZ, 0xfc, !PT ;  /* 0x0000001019190812 */ /* 0x002fce00078efcff */
.L_x_12800:
[----:B------:R-:W2:Y:S01]  /*75d0*/  LDL R6, [R1+0x8] ;  /* 0x0000080001067983 */ /* 0x000ea20000100800 */
[----:B------:R-:W0:Y:S01]  /*75e0*/  LDC R0, c[0x0][0xc38] ;  /* 0x00030e00ff007b82 */ /* 0x000e220000000800 */
[----:B------:R-:W-:Y:S05]  /*75f0*/  YIELD ;  /* 0x0000000000007946 */ /* 0x000fea0003800000 */
[----:B------:R-:W-:Y:S01]  /*7600*/  ULDC.64 UR4, c[0x0][0xa28] ;  /* 0x00028a0000047ab9 */ /* 0x000fe20000000a00 */
[----:B------:R-:W-:Y:S01]  /*7610*/  IMAD.MOV.U32 R17, RZ, RZ, RZ ;  /* 0x000000ffff117224 */ /* 0x000fe200078e00ff */
[----:B------:R-:W1:Y:S01]  /*7620*/  LDC R2, c[0x0][0xc44] ;  /* 0x00031100ff027b82 */ /* 0x000e620000000800 */
[----:B------:R-:W-:-:S04]  /*7630*/  ISETP.NE.U32.AND P0, PT, RZ, UR4, PT ;  /* 0x00000004ff007c0c */ /* 0x000fc8000bf05070 */
[----:B------:R-:W-:Y:S02]  /*7640*/  ISETP.NE.AND.EX P0, PT, RZ, UR5, PT, P0 ;  /* 0x00000005ff007c0c */ /* 0x000fe4000bf05300 */
[----:B0-----:R-:W-:Y:S02]  /*7650*/  ISETP.NE.AND P1, PT, R0, 0x1, PT ;  /* 0x000000010000780c */ /* 0x001fe40003f25270 */
[----:B-1----:R-:W-:-:S09]  /*7660*/  ISETP.NE.AND P2, PT, R2, 0x1, PT ;  /* 0x000000010200780c */ /* 0x002fd20003f45270 */
[----:B------:R-:W0:Y:S08]  /*7670*/  @P0 LDC.64 R2, c[0x0][0xa28] ;  /* 0x00028a00ff020b82 */ /* 0x000e300000000a00 */
[----:B------:R-:W2:Y:S08]  /*7680*/  @P1 LDC R0, c[0x0][0xc3c] ;  /* 0x00030f00ff001b82 */ /* 0x000eb00000000800 */
[----:B------:R-:W1:Y:S08]  /*7690*/  @P1 LDC R7, c[0x0][0xc40] ;  /* 0x00031000ff071b82 */ /* 0x000e700000000800 */
[----:B------:R-:W3:Y:S01]  /*76a0*/  @P2 LDC.64 R4, c[0x0][0xc48] ;  /* 0x00031200ff042b82 */ /* 0x000ee20000000a00 */
[----:B--2---:R-:W-:Y:S01]  /*76b0*/  @P1 IMAD.HI.U32 R0, R6, R0, RZ ;  /* 0x0000000006001227 */ /* 0x004fe200078e00ff */
[----:B------:R-:W-:-:S04]  /*76c0*/  MOV R23, R6 ;  /* 0x0000000600177202 */ /* 0x000fc80000000f00 */
[----:B-1----:R-:W-:-:S05]  /*76d0*/  @P1 SHF.R.U32.HI R23, RZ, R7, R0 ;  /* 0x00000007ff171219 */ /* 0x002fca0000011600 */
[----:B---3--:R-:W-:-:S04]  /*76e0*/  @P2 IMAD.HI.U32 R4, R23, R4, RZ ;  /* 0x0000000417042227 */ /* 0x008fc800078e00ff */
[----:B------:R-:W-:Y:S01]  /*76f0*/  IMAD.MOV.U32 R18, RZ, RZ, R23 ;  /* 0x000000ffff127224 */ /* 0x000fe200078e0017 */
[----:B------:R-:W-:-:S05]  /*7700*/  @P2 SHF.R.U32.HI R18, RZ, R5, R4 ;  /* 0x00000005ff122219 */ /* 0x000fca0000011604 */
        /* <DEDUP_REMOVED lines=23> */
.L_x_12766:
        /* <DEDUP_REMOVED lines=13> */
[----:B------:R-:W-:Y:S01]  /*7950*/  MOV R13, RZ ;  /* 0x000000ff000d7202 */ /* 0x000fe20000000f00 */
[----:B------:R-:W-:-:S02]  /*7960*/  IMAD.U32 R7, RZ, RZ, UR9 ;  /* 0x00000009ff077e24 */ /* 0x000fc4000f8e00ff */
[----:B------:R-:W-:Y:S02]  /*7970*/  IMAD.U32 R11, RZ, RZ, UR5 ;  /* 0x00000005ff0b7e24 */ /* 0x000fe4000f8e00ff */
[----:B------:R-:W-:Y:S02]  /*7980*/  IMAD.MOV.U32 R8, RZ, RZ, 0x70 ;  /* 0x00000070ff087424 */ /* 0x000fe400078e00ff */
[----:B-1----:R-:W-:-:S07]  /*7990*/  IMAD.MOV.U32 R12, RZ, RZ, 0x1 ;  /* 0x00000001ff0c7424 */ /* 0x002fce00078e00ff */
[----:B------:R-:W-:-:S07]  /*79a0*/  LEPC R20, `(.L_x_12768) ;  /* 0x000000001014794e */ /* 0x000fce0000000000 */
[----:B0-2---:R-:W-:Y:S05]  /*79b0*/  CALL.ABS.NOINC R2 ;  /* 0x0000000002007343 */ /* 0x005fea0003c00000 */
.L_x_12768:
        /* <DEDUP_REMOVED lines=15> */
.L_x_12767:
[----:B------:R-:W-:Y:S01]  /*7ab0*/  ULDC.64 UR4, c[0x0][0x9f8] ;  /* 0x00027e0000047ab9 */ /* 0x000fe20000000a00 */
[----:B------:R-:W-:Y:S01]  /*7ac0*/  IMAD.MOV.U32 R28, RZ, RZ, R18 ;  /* 0x000000ffff1c7224 */ /* 0x000fe200078e0012 */
[----:B------:R-:W-:Y:S01]  /*7ad0*/  ISETP.NE.U32.AND P0, PT, RZ, UR4, PT ;  /* 0x00000004ff007c0c */ /* 0x000fe2000bf05070 */
[----:B------:R-:W1:Y:S01]  /*7ae0*/  LDC R9, c[0x0][0x430] ;  /* 0x00010c00ff097b82 */ /* 0x000e620000000800 */
[----:B------:R-:W2:Y:S01]  /*7af0*/  S2R R19, SR_TID.X ;  /* 0x0000000000137919 */ /* 0x000ea20000002100 */
[----:B------:R-:W-:Y:S01]  /*7b00*/  USHF.L.U32 UR44, UR42, 0x7, URZ ;  /* 0x000000072a2c7899 */ /* 0x000fe2000800063f */
[----:B------:R-:W-:Y:S01]  /*7b10*/  ISETP.NE.AND.EX P0, PT, RZ, UR5, PT, P0 ;  /* 0x00000005ff007c0c */ /* 0x000fe2000bf05300 */
[----:B------:R-:W-:-:S12]  /*7b20*/  ULDC UR4, c[0x0][0xc44] ;  /* 0x0003110000047ab9 */ /* 0x000fd80000000800 */
[----:B------:R-:W3:Y:S02]  /*7b30*/  @P0 LDC.64 R2, c[0x0][0x9f8] ;  /* 0x00027e00ff020b82 */ /* 0x000ee40000000a00 */
[----:B---3--:R-:W-:-:S05]  /*7b40*/  @P0 IMAD.WIDE R2, R18, 0x4, R2 ;  /* 0x0000000412020825 */ /* 0x008fca00078e0202 */
[----:B------:R3:W4:Y:S01]  /*7b50*/  @P0 LDG.E R28, desc[UR50][R2.64] ;  /* 0x00000032021c0981 */ /* 0x000722000c1e1900 */
[----:B-1----:R-:W-:Y:S02]  /*7b60*/  ISETP.NE.AND P1, PT, R9, 0x1, PT ;  /* 0x000000010900780c */ /* 0x002fe40003f25270 */
[----:B--2---:R-:W-:Y:S01]  /*7b70*/  SHF.R.U32.HI R16, RZ, 0x3, R19 ;  /* 0x00000003ff107819 */ /* 0x004fe20000011613 */
[----:B------:R-:W-:Y:S01]  /*7b80*/  IMAD.SHL.U32 R19, R19, 0x10, RZ ;  /* 0x0000001013137824 */ /* 0x000fe200078e00ff */
[----:B------:R-:W-:Y:S02]  /*7b90*/  LOP3.LUT R25, R25, 0xfffffff7, RZ, 0xc0, !PT ;  /* 0xfffffff719197812 */ /* 0x000fe400078ec0ff */
[----:B------:R-:W-:Y:S02]  /*7ba0*/  LOP3.LUT R16, R16, 0xf, RZ, 0xc0, !PT ;  /* 0x0000000f10107812 */ /* 0x000fe400078ec0ff */
[----:B------:R-:W-:-:S04]  /*7bb0*/  LOP3.LUT R19, R19, 0x70, RZ, 0xc0, !PT ;  /* 0x0000007013137812 */ /* 0x000fc800078ec0ff */
[----:B------:R-:W-:Y:S01]  /*7bc0*/  LOP3.LUT R16, R16, UR44, R19, 0xfe, !PT ;  /* 0x0000002c10107c12 */ /* 0x000fe2000f8efe13 */
[----:B------:R-:W1:Y:S01]  /*7bd0*/  @P1 LDC R5, c[0x0][0x434] ;  /* 0x00010d00ff051b82 */ /* 0x000e620000000800 */
[----:B------:R-:W-:Y:S02]  /*7be0*/  @P1 LOP3.LUT R25, R25, 0x8, RZ, 0xfc, !PT ;  /* 0x0000000819191812 */ /* 0x000fe400078efcff */
[C---:B------:R-:W-:Y:S02]  /*7bf0*/  ISETP.GE.AND P0, PT, R16.reuse, UR36, PT ;  /* 0x0000002410007c0c */ /* 0x040fe4000bf06270 */
[----:B------:R-:W-:-:S03]  /*7c00*/  IADD3 R0, R16, R17, RZ ;  /* 0x0000001110007210 */ /* 0x000fc60007ffe0ff */
[----:B------:R-:W2:Y:S02]  /*7c10*/  @P1 LDC R7, c[0x0][0x438] ;  /* 0x00010e00ff071b82 */ /* 0x000ea40000000800 */
[----:B------:R-:W-:Y:S02]  /*7c20*/  IMAD.MOV.U32 R8, RZ, RZ, R0 ;  /* 0x000000ffff087224 */ /* 0x000fe400078e0000 */
[----:B-1----:R-:W-:-:S05]  /*7c30*/  @P1 IMAD.HI.U32 R4, R0, R5, RZ ;  /* 0x0000000500041227 */ /* 0x002fca00078e00ff */
[----:B--2---:R-:W-:Y:S02]  /*7c40*/  @P1 SHF.R.U32.HI R8, RZ, R7, R4 ;  /* 0x00000007ff081219 */ /* 0x004fe40000011604 */
[----:B------:R-:W1:Y:S02]  /*7c50*/  @!P0 LDC.64 R4, c[0x0][0x428] ;  /* 0x00010a00ff048b82 */ /* 0x000e640000000a00 */
[--C-:B---3--:R-:W-:Y:S01]  /*7c60*/  @!P0 SHF.R.S32.HI R3, RZ, 0x1f, R8.reuse ;  /* 0x0000001fff038819 */ /* 0x108fe20000011408 */
[----:B------:R-:W-:-:S05]  /*7c70*/  @!P0 IMAD.MOV.U32 R2, RZ, RZ, R8 ;  /* 0x000000ffff028224 */ /* 0x000fca00078e0008 */
[----:B------:R-:W2:Y:S01]  /*7c80*/  @!P0 LDC.64 R6, c[0x0][0x418] ;  /* 0x00010600ff068b82 */ /* 0x000ea20000000a00 */
[----:B----4-:R-:W-:Y:S01]  /*7c90*/  SHF.R.S32.HI R10, RZ, 0x1f, R28 ;  /* 0x0000001fff0a7819 */ /* 0x010fe2000001141c */
[----:B-1----:R-:W-:-:S04]  /*7ca0*/  @!P0 IMAD.WIDE.U32 R2, R28, R4, R2 ;  /* 0x000000041c028225 */ /* 0x002fc800078e0002 */
[----:B------:R-:W-:Y:S01]  /*7cb0*/  @!P0 IMAD R4, R10, R4, RZ ;  /* 0x000000040a048224 */ /* 0x000fe200078e02ff */
[----:B--2---:R-:W-:Y:S01]  /*7cc0*/  @!P0 LEA R6, P1, R2, R6, 0x2 ;  /* 0x0000000602068211 */ /* 0x004fe200078210ff */
[----:B------:R1:W-:Y:S02]  /*7cd0*/  STL [R1], R10 ;  /* 0x0000000a01007387 */ /* 0x0003e40000100800 */
[----:B------:R-:W-:Y:S01]  /*7ce0*/  @!P0 IMAD R5, R28, R5, R4 ;  /* 0x000000051c058224 */ /* 0x000fe200078e0204 */
[----:B------:R-:W-:-:S03]  /*7cf0*/  MOV R4, RZ ;  /* 0x000000ff00047202 */ /* 0x000fc60000000f00 */
[----:B------:R-:W-:-:S05]  /*7d00*/  @!P0 IMAD.IADD R3, R3, 0x1, R5 ;  /* 0x0000000103038824 */ /* 0x000fca00078e0205 */
[----:B------:R-:W-:-:S05]  /*7d10*/  @!P0 LEA.HI.X R7, R2, R7, R3, 0x2, P1 ;  /* 0x0000000702078211 */ /* 0x000fca00008f1403 */
[----:B------:R1:W5:Y:S01]  /*7d20*/  @!P0 LDG.E R4, desc[UR50][R6.64] ;  /* 0x0000003206048981 */ /* 0x000362000c1e1900 */
[----:B------:R-:W-:Y:S01]  /*7d30*/  IMAD.U32 R2, RZ, RZ, UR41 ;  /* 0x00000029ff027e24 */ /* 0x000fe2000f8e00ff */
[----:B------:R-:W-:Y:S01]  /*7d40*/  UMOV UR5, 0xffffffff ;  /* 0xffffffff00057882 */ /* 0x000fe20000000000 */
[----:B------:R-:W-:Y:S01]  /*7d50*/  IMAD.MOV R5, RZ, RZ, -R8 ;  /* 0x000000ffff057224 */ /* 0x000fe200078e0a08 */
[----:B------:R-:W-:Y:S02]  /*7d60*/  LOP3.LUT R25, R25, 0xfffffffb, RZ, 0xc0, !PT ;  /* 0xfffffffb19197812 */ /* 0x000fe400078ec0ff */
[----:B------:R-:W-:Y:S01]  /*7d70*/  ISETP.NE.AND P2, PT, R2, 0x3, PT ;  /* 0x000000030200780c */ /* 0x000fe20003f45270 */
[----:B------:R-:W-:Y:S02]  /*7d80*/  IMAD R5, R9, R5, R0 ;  /* 0x0000000509057224 */ /* 0x000fe400078e0200 */
[----:B------:R-:W-:-:S04]  /*7d90*/  IMAD.MOV R0, RZ, RZ, -R18 ;  /* 0x000000ffff007224 */ /* 0x000fc800078e0a12 */
[----:B------:R-:W-:-:S06]  /*7da0*/  IMAD R19, R0, UR4, R23 ;  /* 0x0000000400137c24 */ /* 0x000fcc000f8e0217 */
[----:B------:R-:W-:Y:S01]  /*7db0*/  @P2 LOP3.LUT R25, R25, 0x4, RZ, 0xfc, !PT ;  /* 0x0000000419192812 */ /* 0x000fe200078efcff */
[----:B-1----:R-:W-:Y:S06]  /*7dc0*/  BRA.DIV UR5, `(.L_x_12769) ;  /* 0x0000003205bc7947 */ /* 0x002fec000b800000 */
.L_x_12817:
[----:B------:R-:W-:Y:S01]  /*7dd0*/  SHF.R.S32.HI R27, RZ, 0x1f, R19 ;  /* 0x0000001fff1b7819 */ /* 0x000fe20000011413 */
[----:B------:R-:W-:Y:S06]  /*7de0*/  @!P2 BRA `(.L_x_12770) ;  /* 0x000000000004a947 */ /* 0x000fec0003800000 */
[----:B------:R-:W-:Y:S01]  /*7df0*/  BPT.TRAP 0x1 ;  /* 0x000000040000795c */ /* 0x000fe20000300000 */
.L_x_12770:
[----:B------:R-:W-:Y:S01]  /*7e00*/  SHF.R.S32.HI R7, RZ, 0x1f, R5 ;  /* 0x0000001fff077819 */ /* 0x000fe20000011405 */
[----:B------:R-:W-:Y:S01]  /*7e10*/  ULDC.64 UR4, c[0x0][0x328] ;  /* 0x0000ca0000047ab9 */ /* 0x000fe20000000a00 */
[----:B-----5:R-:W-:Y:S01]  /*7e20*/  SHF.R.S32.HI R6, RZ, 0x1f, R4 ;  /* 0x0000001fff067819 */ /* 0x020fe20000011404 */
[----:B------:R-:W-:Y:S01]  /*7e30*/  IMAD.WIDE.U32 R2, R5, UR4, RZ ;  /* 0x0000000405027c25 */ /* 0x000fe2000f8e00ff */
[----:B------:R-:W-:Y:S03]  /*7e40*/  BSSY B0, `(.L_x_12771) ;  /* 0x0000015000007945 */ /* 0x000fe60003800000 */
[----:B------:R-:W-:-:S04]  /*7e50*/  IMAD R0, R7, UR4, RZ ;  /* 0x0000000407007c24 */ /* 0x000fc8000f8e02ff */
        /* <DEDUP_REMOVED lines=14> */
[----:B0-----:R-:W-:Y:S02]  /*7f40*/  LEA.HI.X R17, R2, UR5, R0, 0x1, P0 ;  /* 0x0000000502117c11 */ /* 0x001fe400080f0c00 */
[----:B------:R-:W-:Y:S02]  /*7f50*/  LEA R0, R22, UR38, 0x3 ;  /* 0x0000002616007c11 */ /* 0x000fe4000f8e18ff */
[----:B------:R-:W-:-:S04]  /*7f60*/  SHF.L.U32 R2, R24, 0x1f, RZ ;  /* 0x0000001f18027819 */ /* 0x000fc800000006ff */
[----:B------:R-:W0:Y:S02]  /*7f70*/  SYNCS.PHASECHK.TRANS64.TRYWAIT P0, [R0+URZ+0x16840], R2 ;  /* 0x01684002000075a7 */ /* 0x000e24000800017f */
[----:B0-----:R-:W-:Y:S05]  /*7f80*/  @!P0 BRA `(.L_x_12772) ;  /* 0x0000003000808947 */ /* 0x001fea0003800000 */
.L_x_12818:
[----:B------:R-:W-:Y:S05]  /*7f90*/  BSYNC B0 ;  /* 0x0000000000007941 */ /* 0x000fea0003800000 */
.L_x_12771:
[----:B------:R-:W1:Y:S01]  /*7fa0*/  S2R R9, SR_TID.X ;  /* 0x0000000000097919 */ /* 0x000e620000002100 */
[----:B------:R-:W-:Y:S01]  /*7fb0*/  ULDC.64 UR4, c[0x0][0x300] ;  /* 0x0000c00000047ab9 */ /* 0x000fe20000000a00 */
[----:B------:R-:W-:Y:S01]  /*7fc0*/  USHF.L.U32 UR6, UR42, 0x7, URZ ;  /* 0x000000072a067899 */ /* 0x000fe2000800063f */
        /* <DEDUP_REMOVED lines=17> */
[----:B-1----:R-:W-:Y:S01]  /*80e0*/  SHF.R.U32.HI R10, RZ, 0x3, R9 ;  /* 0x00000003ff0a7819 */ /* 0x002fe20000011609 */
[----:B------:R-:W-:Y:S01]  /*80f0*/  IMAD.SHL.U32 R8, R9, 0x8, RZ ;  /* 0x0000000809087824 */ /* 0x000fe200078e00ff */
[----:B------:R-:W-:Y:S01]  /*8100*/  LEA R4, P0, R2, UR4, 0x1 ;  /* 0x0000000402047c11 */ /* 0x000fe2000f8008ff */
[----:B------:R-:W-:Y:S01]  /*8110*/  UMOV UR4, 0xffffffff ;  /* 0xffffffff00047882 */ /* 0x000fe20000000000 */
[----:B------:R-:W-:Y:S02]  /*8120*/  LOP3.LUT R10, R10, 0xf, RZ, 0xc0, !PT ;  /* 0x0000000f0a0a7812 */ /* 0x000fe400078ec0ff */
[----:B------:R-:W-:Y:S02]  /*8130*/  MOV R9, UR6 ;  /* 0x0000000600097c02 */ /* 0x000fe40008000f00 */
[----:B------:R-:W-:Y:S02]  /*8140*/  LEA.HI.X R5, R2, UR5, R5, 0x1, P0 ;  /* 0x0000000502057c11 */ /* 0x000fe400080f0c05 */
        /* <DEDUP_REMOVED lines=38> */
[----:B0-----:R-:W-:-:S04]  /*83b0*/  @P1 LEA R3, P0, R8, R3, 0x1 ;  /* 0x0000000308031211 */ /* 0x001fc800078008ff */
[----:B-1----:R-:W-:-:S04]  /*83c0*/  @P1 IADD3.X R2, RZ, R2, RZ, P0, !PT ;  /* 0x00000002ff021210 */ /* 0x002fc800007fe4ff */
        /* <DEDUP_REMOVED lines=27> */
[----:B------:R-:W1:Y:S04]  /*8580*/  SHFL.IDX PT, R2, R5, 0x6, 0x181f ;  /* 0x00d81f0005027f89 */ /* 0x000e6800000e0000 */
[----:B------:R-:W2:Y:S01]  /*8590*/  SHFL.IDX PT, R5, R5, 0x7, 0x181f ;  /* 0x00f81f0005057f89 */ /* 0x000ea200000e0000 */
[----:B0-----:R-:W-:-:S05]  /*85a0*/  @P1 LEA R3, P0, R8, R3, 0x1 ;  /* 0x0000000308031211 */ /* 0x001fca00078008ff */
[----:B-1----:R-:W-:-:S05]  /*85b0*/  @P1 IMAD.X R2, RZ, RZ, R2, P0 ;  /* 0x000000ffff021224 */ /* 0x002fca00000e0602 */
[----:B------:R-:W-:-:S04]  /*85c0*/  @P1 LOP3.LUT R3, R3, R2, RZ, 0x3c, !PT ;  /* 0x0000000203031212 */ /* 0x000fc800078e3cff */
[----:B------:R-:W-:-:S04]  /*85d0*/  @P1 LOP3.LUT R2, R3, R2, RZ, 0x3c, !PT ;  /* 0x0000000203021212 */ /* 0x000fc800078e3cff */
[----:B------:R-:W-:-:S05]  /*85e0*/  @P1 LOP3.LUT R3, R3, R2, RZ, 0x3c, !PT ;  /* 0x0000000203031212 */ /* 0x000fca00078e3cff */
[----:B--2---:R0:W-:Y:S02]  /*85f0*/  @P1 LDGSTS.E.BYPASS.LTC128B.128 [R7+0x11400], desc[UR50][R2.64], !P2 ;  /* 0x1140000002071fae */ /* 0x0041e4000d101d72 */
.L_x_12836:
[----:B------:R-:W-:-:S13]  /*8600*/  ISETP.GE.AND P0, PT, R9, 0x71, PT ;  /* 0x000000710900780c */ /* 0x000fda0003f06270 */
[----:B0-----:R-:W-:-:S04]  /*8610*/  @P0 LEA R2, P1, R8, R14, 0x1 ;  /* 0x0000000e08020211 */ /* 0x001fc800078208ff */
[----:B------:R-:W-:Y:S02]  /*8620*/  @P0 IADD3.X R3, RZ, R5, RZ, P1, !PT ;  /* 0x00000005ff030210 */ /* 0x000fe40000ffe4ff */
[----:B------:R-:W-:-:S05]  /*8630*/  @P0 LEA R5, R6, UR38, 0x1 ;  /* 0x0000002606050c11 */ /* 0x000fca000f8e08ff */
[----:B------:R-:W-:Y:S01]  /*8640*/  @!PT LDS RZ, [RZ] ;  /* 0x00000000fffff984 */ /* 0x000fe20000000800 */
[----:B------:R-:W-:Y:S01]  /*8650*/  @!PT LDS RZ, [RZ] ;  /* 0x00000000fffff984 */ /* 0x000fe20000000800 */
[----:B------:R-:W-:Y:S01]  /*8660*/  @!PT LDS RZ, [RZ] ;  /* 0x00000000fffff984 */ /* 0x000fe20000000800 */
[----:B------:R0:W-:Y:S01]  /*8670*/  @P0 LDGSTS.E.BYPASS.LTC128B.128 [R5+0x11c00], desc[UR50][R2.64], !P2 ;  /* 0x11c0000002050fae */ /* 0x0001e2000d101d72 */
[----:B------:R-:W-:Y:S01]  /*8680*/  PLOP3.LUT P0, PT, PT, PT, PT, 0x80, 0x0 ;  /* 0x000000000000781c */ /* 0x000fe20003f0f070 */
[----:B------:R-:W-:-:S12]  /*8690*/  NOP ;  /* 0x0000000000007918 */ /* 0x000fd80000000000 */
.L_x_12774:
        /* <DEDUP_REMOVED lines=11> */
.L_x_12775:
        /* <DEDUP_REMOVED lines=23> */
.L_x_12776:
[----:B------:R-:W2:Y:S01]  /*88c0*/  LDL R21, [R1+0x8] ;  /* 0x0000080001157983 */ /* 0x000ea20000100800 */
[----:B------:R-:W1:Y:S01]  /*88d0*/  LDC R10, c[0x0][0x448] ;  /* 0x00011200ff0a7b82 */ /* 0x000e620000000800 */
[----:B------:R-:W-:Y:S01]  /*88e0*/  ULDC.64 UR4, c[0x0][0x2d8] ;  /* 0x0000b60000047ab9 */ /* 0x000fe20000000a00 */
[----:B0-----:R-:W-:Y:S01]  /*88f0*/  SHF.R.S32.HI R0, RZ, 0x1f, R18 ;  /* 0x0000001fff007819 */ /* 0x001fe20000011412 */
[----:B------:R-:W0:Y:S01]  /*8900*/  S2R R26, SR_TID.X ;  /* 0x00000000001a7919 */ /* 0x000e220000002100 */
[----:B------:R-:W-:Y:S01]  /*8910*/  IMAD R4, R27, UR4, RZ ;  /* 0x000000041b047c24 */ /* 0x000fe2000f8e02ff */
[----:B------:R-:W-:Y:S01]  /*8920*/  ULDC.64 UR6, c[0x0][0x2c8] ;  /* 0x0000b20000067ab9 */ /* 0x000fe20000000a00 */
[----:B------:R-:W-:Y:S01]  /*8930*/  IMAD.WIDE.U32 R2, R19, UR4, RZ ;  /* 0x0000000413027c25 */ /* 0x000fe2000f8e00ff */
[----:B------:R-:W-:Y:S01]  /*8940*/  ULDC.64 UR8, c[0x0][0x280] ;  /* 0x0000a00000087ab9 */ /* 0x000fe20000000a00 */
[----:B------:R-:W3:Y:S01]  /*8950*/  S2R R11, SR_TID.X ;  /* 0x00000000000b7919 */ /* 0x000ee20000002100 */
[----:B------:R-:W-:Y:S01]  /*8960*/  LOP3.LUT P5, RZ, R25, 0x10, RZ, 0xc0, !PT ;  /* 0x0000001019ff7812 */ /* 0x000fe200078ac0ff */
[----:B------:R-:W-:Y:S01]  /*8970*/  IMAD R4, R19, UR5, R4 ;  /* 0x0000000513047c24 */ /* 0x000fe2000f8e0204 */
[----:B------:R-:W-:Y:S01]  /*8980*/  ULDC.64 UR4, c[0x0][0x2e0] ;  /* 0x0000b80000047ab9 */ /* 0x000fe20000000a00 */
[----:B------:R-:W-:-:S02]  /*8990*/  IMAD.MOV R6, RZ, RZ, -R23 ;  /* 0x000000ffff067224 */ /* 0x000fc400078e0a17 */
[----:B------:R-:W-:Y:S02]  /*89a0*/  IMAD.IADD R3, R3, 0x1, R4 ;  /* 0x0000000103037824 */ /* 0x000fe400078e0204 */
[----:B------:R-:W-:Y:S02]  /*89b0*/  IMAD R0, R0, UR4, RZ ;  /* 0x0000000400007c24 */ /* 0x000fe4000f8e02ff */
[----:B------:R-:W-:Y:S01]  /*89c0*/  IMAD.WIDE.U32 R2, R18, UR4, R2 ;  /* 0x0000000412027c25 */ /* 0x000fe2000f8e0002 */
[----:B------:R-:W-:-:S03]  /*89d0*/  ULDC UR4, c[0x0][0xc38] ;  /* 0x00030e0000047ab9 */ /* 0x000fc60000000800 */
[----:B------:R-:W-:Y:S01]  /*89e0*/  IMAD R0, R18, UR5, R0 ;  /* 0x0000000512007c24 */ /* 0x000fe2000f8e0200 */
[----:B------:R-:W-:Y:S02]  /*89f0*/  LEA R18, R29, UR38, 0x1 ;  /* 0x000000261d127c11 */ /* 0x000fe4000f8e08ff */
[----:B-1----:R-:W-:Y:S01]  /*8a00*/  ISETP.NE.AND P0, PT, R10, 0x1, PT ;  /* 0x000000010a00780c */ /* 0x002fe20003f05270 */
[----:B------:R-:W-:Y:S01]  /*8a10*/  IMAD.IADD R3, R3, 0x1, R0 ;  /* 0x0000000103037824 */ /* 0x000fe200078e0200 */
[----:B0-----:R-:W-:Y:S02]  /*8a20*/  SHF.R.U32.HI R20, RZ, 0x3, R26 ;  /* 0x00000003ff147819 */ /* 0x001fe4000001161a */
[----:B------:R-:W-:-:S09]  /*8a30*/  SHF.L.U32 R26, R26, 0x4, RZ ;  /* 0x000000041a1a7819 */ /* 0x000fd200000006ff */
[----:B------:R-:W0:Y:S01]  /*8a40*/  @P0 LDC R4, c[0x0][0x44c] ;  /* 0x00011300ff040b82 */ /* 0x000e220000000800 */
[----:B------:R-:W-:Y:S02]  /*8a50*/  LOP3.LUT R20, R20, 0xf, RZ, 0xc0, !PT ;  /* 0x0000000f14147812 */ /* 0x000fe400078ec0ff */
[----:B------:R-:W-:-:S04]  /*8a60*/  LOP3.LUT R26, R26, 0x70, RZ, 0xc0, !PT ;  /* 0x000000701a1a7812 */ /* 0x000fc800078ec0ff */
[----:B------:R-:W-:Y:S01]  /*8a70*/  LOP3.LUT R20, R20, R26, RZ, 0xfc, !PT ;  /* 0x0000001a14147212 */ /* 0x000fe200078efcff */
[----:B------:R-:W1:Y:S01]  /*8a80*/  @P0 LDC R5, c[0x0][0x450] ;  /* 0x00011400ff050b82 */ /* 0x000e620000000800 */
[----:B--2---:R-:W-:Y:S01]  /*8a90*/  IMAD R0, R6, UR4, R21 ;  /* 0x0000000406007c24 */ /* 0x004fe2000f8e0215 */
[----:B------:R-:W-:Y:S01]  /*8aa0*/  ULDC.64 UR4, c[0x0][0x2d0] ;  /* 0x0000b40000047ab9 */ /* 0x000fe20000000a00 */
[----:B---3--:R-:W-:Y:S02]  /*8ab0*/  SHF.R.U32.HI R21, RZ, 0x3, R11 ;  /* 0x00000003ff157819 */ /* 0x008fe4000001160b */
[----:B------:R-:W-:Y:S01]  /*8ac0*/  IMAD R6, R0, 0xc0, R20 ;  /* 0x000000c000067824 */ /* 0x000fe200078e0214 */
[----:B------:R-:W-:Y:S02]  /*8ad0*/  SHF.L.U32 R20, R11, 0x3, RZ ;  /* 0x000000030b147819 */ /* 0x000fe400000006ff */
[----:B------:R-:W-:Y:S01]  /*8ae0*/  LOP3.LUT R21, R21, 0xf, RZ, 0xc0, !PT ;  /* 0x0000000f15157812 */ /* 0x000fe200078ec0ff */
[----:B0-----:R-:W-:Y:S01]  /*8af0*/  @P0 IMAD.HI.U32 R7, R6, R4, RZ ;  /* 0x0000000406070227 */ /* 0x001fe200078e00ff */
[----:B------:R-:W-:-:S03]  /*8b00*/  LOP3.LUT R20, R20, 0x38, RZ, 0xc0, !PT ;  /* 0x0000003814147812 */ /* 0x000fc600078ec0ff */
[----:B------:R-:W-:Y:S01]  /*8b10*/  IMAD.MOV.U32 R4, RZ, RZ, R6 ;  /* 0x000000ffff047224 */ /* 0x000fe200078e0006 */
[----:B-1----:R-:W-:-:S04]  /*8b20*/  @P0 SHF.R.U32.HI R4, RZ, R5, R7 ;  /* 0x00000005ff040219 */ /* 0x002fc80000011607 */
[----:B------:R-:W-:Y:S02]  /*8b30*/  SHF.R.S32.HI R5, RZ, 0x1f, R4 ;  /* 0x0000001fff057819 */ /* 0x000fe40000011404 */
[----:B------:R-:W-:-:S03]  /*8b40*/  IADD3 R7, -R4, RZ, RZ ;  /* 0x000000ff04077210 */ /* 0x000fc60007ffe1ff */
[----:B------:R-:W-:Y:S02]  /*8b50*/  IMAD R5, R5, UR4, RZ ;  /* 0x0000000405057c24 */ /* 0x000fe4000f8e02ff */
[----:B------:R-:W-:Y:S02]  /*8b60*/  IMAD R7, R10, R7, R6 ;  /* 0x000000070a077224 */ /* 0x000fe400078e0206 */
[C---:B------:R-:W-:Y:S02]  /*8b70*/  IMAD R8, R4.reuse, UR5, R5 ;  /* 0x0000000504087c24 */ /* 0x040fe4000f8e0205 */
[----:B------:R-:W-:-:S04]  /*8b80*/  IMAD.WIDE.U32 R4, R4, UR4, R2 ;  /* 0x0000000404047c25 */ /* 0x000fc8000f8e0002 */
[----:B------:R-:W-:Y:S01]  /*8b90*/  IMAD.IADD R5, R5, 0x1, R8 ;  /* 0x0000000105057824 */ /* 0x000fe200078e0208 */
[----:B------:R-:W-:Y:S01]  /*8ba0*/  SHF.R.S32.HI R8, RZ, 0x1f, R7 ;  /* 0x0000001fff087819 */ /* 0x000fe20000011407 */
[----:B------:R-:W-:Y:S02]  /*8bb0*/  VIADD R6, R6, 0x80 ;  /* 0x0000008006067836 */ /* 0x000fe40000000000 */
[----:B------:R-:W-:-:S04]  /*8bc0*/  IMAD.WIDE.U32 R4, R7, UR6, R4 ;  /* 0x0000000607047c25 */ /* 0x000fc8000f8e0004 */
[----:B------:R-:W-:-:S04]  /*8bd0*/  IMAD R8, R8, UR6, RZ ;  /* 0x0000000608087c24 */ /* 0x000fc8000f8e02ff */
[----:B------:R-:W-:Y:S02]  /*8be0*/  IMAD R7, R7, UR7, R8 ;  /* 0x0000000707077c24 */ /* 0x000fe4000f8e0208 */
[----:B------:R-:W0:Y:S02]  /*8bf0*/  @P0 LDC R8, c[0x0][0x450] ;  /* 0x00011400ff080b82 */ /* 0x000e240000000800 */
[----:B------:R-:W-:Y:S01]  /*8c00*/  IMAD.IADD R7, R5, 0x1, R7 ;  /* 0x0000000105077824 */ /* 0x000fe200078e0207 */
[----:B------:R-:W-:-:S04]  /*8c10*/  LEA R5, P1, R4, UR8, 0x1 ;  /* 0x0000000804057c11 */ /* 0x000fc8000f8208ff */
[----:B------:R-:W-:Y:S02]  /*8c20*/  LEA.HI.X R4, R4, UR9, R7, 0x1, P1 ;  /* 0x0000000904047c11 */ /* 0x000fe400088f0c07 */
[----:B------:R-:W1:Y:S02]  /*8c30*/  @P0 LDC R7, c[0x0][0x44c] ;  /* 0x00011300ff070b82 */ /* 0x000e640000000800 */
[----:B-1----:R-:W-:Y:S01]  /*8c40*/  @P0 IMAD.HI.U32 R9, R6, R7, RZ ;  /* 0x0000000706090227 */ /* 0x002fe200078e00ff */
[----:B------:R-:W-:-:S04]  /*8c50*/  MOV R7, R6 ;  /* 0x0000000600077202 */ /* 0x000fc80000000f00 */
        /* <DEDUP_REMOVED lines=13> */
[----:B------:R-:W-:-:S03]  /*8d30*/  LEA R6, P0, R2, UR8, 0x1 ;  /* 0x0000000802067c11 */ /* 0x000fc6000f8008ff */
[----:B------:R-:W-:-:S05]  /*8d40*/  IMAD.IADD R7, R3, 0x1, R7 ;  /* 0x0000000103077824 */ /* 0x000fca00078e0207 */
        /* <DEDUP_REMOVED lines=9> */
[----:B-1----:R-:W-:Y:S01]  /*8de0*/  @!P1 IMAD.X R2, RZ, RZ, R2, P0 ;  /* 0x000000ffff029224 */ /* 0x002fe200000e0602 */
[----:B------:R-:W-:Y:S02]  /*8df0*/  ISETP.GE.AND P0, PT, R8, UR37, PT ;  /* 0x0000002508007c0c */ /* 0x000fe4000bf06270 */
[----:B------:R-:W-:Y:S02]  /*8e00*/  IADD3 R8, R0, 0x20, RZ ;  /* 0x0000002000087810 */ /* 0x000fe40007ffe0ff */
[----:B------:R-:W-:-:S04]  /*8e10*/  @!P1 LOP3.LUT R3, R3, R2, RZ, 0x3c, !PT ;  /* 0x0000000203039212 */ /* 0x000fc800078e3cff */
[----:B------:R-:W-:-:S04]  /*8e20*/  @!P1 LOP3.LUT R2, R3, R2, RZ, 0x3c, !PT ;  /* 0x0000000203029212 */ /* 0x000fc800078e3cff */
[----:B------:R-:W-:-:S05]  /*8e30*/  @!P1 LOP3.LUT R3, R3, R2, RZ, 0x3c, !PT ;  /* 0x0000000203039212 */ /* 0x000fca00078e3cff */
[----:B------:R0:W-:Y:S04]  /*8e40*/  @!P1 LDGSTS.E.BYPASS.LTC128B.128 [R18+0x8400], desc[UR50][R2.64], !P5 ;  /* 0x0840000002129fae */ /* 0x0001e8000e901d72 */
[----:B0-----:R-:W0:Y:S04]  /*8e50*/  SHFL.IDX PT, R3, R5, 0x1, 0x181f ;  /* 0x00381f0005037f89 */ /* 0x001e2800000e0000 */
[----:B------:R-:W1:Y:S01]  /*8e60*/  SHFL.IDX PT, R2, R4, 0x1, 0x181f ;  /* 0x00381f0004027f89 */ /* 0x000e6200000e0000 */
[----:B0-----:R-:W-:-:S05]  /*8e70*/  @!P0 LEA R3, P1, R20, R3, 0x1 ;  /* 0x0000000314038211 */ /* 0x001fca00078208ff */
[----:B-1----:R-:W-:-:S05]  /*8e80*/  @!P0 IMAD.X R2, RZ, RZ, R2, P1 ;  /* 0x000000ffff028224 */ /* 0x002fca00008e0602 */
[----:B------:R-:W-:-:S04]  /*8e90*/  @!P0 LOP3.LUT R3, R3, R2, RZ, 0x3c, !PT ;  /* 0x0000000203038212 */ /* 0x000fc800078e3cff */
[----:B------:R-:W-:-:S04]  /*8ea0*/  @!P0 LOP3.LUT R2, R3, R2, RZ, 0x3c, !PT ;  /* 0x0000000203028212 */ /* 0x000fc800078e3cff */
[----:B------:R-:W-:-:S05]  /*8eb0*/  @!P0 LOP3.LUT R3, R3, R2, RZ, 0x3c, !PT ;  /* 0x0000000203038212 */ /* 0x000fca00078e3cff */
[----:B------:R0:W-:Y:S01]  /*8ec0*/  @!P0 LDGSTS.E.BYPASS.LTC128B.128 [R18+0x8c00], desc[UR50][R2.64], !P5 ;  /* 0x08c0000002128fae */ /* 0x0001e2000e901d72 */
[----:B------:R-:W-:Y:S01]  /*8ed0*/  ISETP.GE.AND P0, PT, R8, UR37, PT ;  /* 0x0000002508007c0c */ /* 0x000fe2000bf06270 */
[----:B------:R-:W-:Y:S02]  /*8ee0*/  VIADD R8, R0, 0x30 ;  /* 0x0000003000087836 */ /* 0x000fe40000000000 */
[----:B0-----:R-:W0:Y:S04]  /*8ef0*/  SHFL.IDX PT, R3, R5, 0x2, 0x181f ;  /* 0x00581f0005037f89 */ /* 0x001e2800000e0000 */
[----:B------:R-:W1:Y:S06]  /*8f00*/  SHFL.IDX PT, R2, R4, 0x2, 0x181f ;  /* 0x00581f0004027f89 */ /* 0x000e6c00000e0000 */
[----:B0-----:R-:W-:-:S05]  /*8f10*/  @!P0 LEA R3, P1, R20, R3, 0x1 ;  /* 0x0000000314038211 */ /* 0x001fca00078208ff */
[----:B-1----:R-:W-:-:S05]  /*8f20*/  @!P0 IMAD.X R2, RZ, RZ, R2, P1 ;  /* 0x000000ffff028224 */ /* 0x002fca00008e0602 */
[----:B------:R-:W-:-:S04]  /*8f30*/  @!P0 LOP3.LUT R3, R3, R2, RZ, 0x3c, !PT ;  /* 0x0000000203038212 */ /* 0x000fc800078e3cff */
[----:B------:R-:W-:-:S04]  /*8f40*/  @!P0 LOP3.LUT R2, R3, R2, RZ, 0x3c, !PT ;  /* 0x0000000203028212 */ /* 0x000fc800078e3cff */
[----:B------:R-:W-:-:S05]  /*8f50*/  @!P0 LOP3.LUT R3, R3, R2, RZ, 0x3c, !PT ;  /* 0x0000000203038212 */ /* 0x000fca00078e3cff */
[----:B------:R0:W-:Y:S01]  /*8f60*/  @!P0 LDGSTS.E.BYPASS.LTC128B.128 [R18+0x9400], desc[UR50][R2.64], !P5 ;  /* 0x0940000002128fae */ /* 0x0001e2000e901d72 */
[----:B------:R-:W-:Y:S02]  /*8f70*/  ISETP.GE.AND P0, PT, R8, UR37, PT ;  /* 0x0000002508007c0c */ /* 0x000fe4000bf06270 */
        /* <DEDUP_REMOVED lines=32> */
[----:B------:R-:W1:Y:S04]  /*9180*/  SHFL.IDX PT, R2, R4, 0x6, 0x181f ;  /* 0x00d81f0004027f89 */ /* 0x000e6800000e0000 */
[----:B------:R-:W2:Y:S02]  /*9190*/  SHFL.IDX PT, R4, R4, 0x7, 0x181f ;  /* 0x00f81f0004047f89 */ /* 0x000ea400000e0000 */
[----:B0-----:R-:W-:-:S05]  /*91a0*/  @!P0 LEA R3, P1, R20, R3, 0x1 ;  /* 0x0000000314038211 */ /* 0x001fca00078208ff */
[----:B-1----:R-:W-:-:S05]  /*91b0*/  @!P0 IMAD.X R2, RZ, RZ, R2, P1 ;  /* 0x000000ffff028224 */ /* 0x002fca00008e0602 */
[----:B------:R-:W-:-:S04]  /*91c0*/  @!P0 LOP3.LUT R3, R3, R2, RZ, 0x3c, !PT ;  /* 0x0000000203038212 */ /* 0x000fc800078e3cff */
[----:B------:R-:W-:-:S04]  /*91d0*/  @!P0 LOP3.LUT R2, R3, R2, RZ, 0x3c, !PT ;  /* 0x0000000203028212 */ /* 0x000fc800078e3cff */
[----:B------:R-:W-:-:S05]  /*91e0*/  @!P0 LOP3.LUT R3, R3, R2, RZ, 0x3c, !PT ;  /* 0x0000000203038212 */ /* 0x000fca00078e3cff */
[----:B------:R0:W-:Y:S01]  /*91f0*/  @!P0 LDGSTS.E.BYPASS.LTC128B.128 [R18+0xb400], desc[UR50][R2.64], !P5 ;  /* 0x0b40000002128fae */ /* 0x0001e2000e901d72 */
[----:B------:R-:W-:Y:S01]  /*9200*/  ISETP.GE.AND P0, PT, R8, UR37, PT ;  /* 0x0000002508007c0c */ /* 0x000fe2000bf06270 */
[----:B0-----:R-:W-:-:S12]  /*9210*/  VIADD R2, R0, 0x80 ;  /* 0x0000008000027836 */ /* 0x001fd80000000000 */
[----:B------:R-:W-:Y:S02]  /*9220*/  @!P0 LEA R3, P1, R20, R14, 0x1 ;  /* 0x0000000e14038211 */ /* 0x000fe400078208ff */
[----:B------:R-:W-:Y:S02]  /*9230*/  SHFL.IDX PT, R14, R6, 0x1, 0x181f ;  /* 0x00381f00060e7f89 */ /* 0x000fe400000e0000 */
[----:B--2---:R-:W-:Y:S02]  /*9240*/  @!P0 IADD3.X R8, RZ, R4, RZ, P1, !PT ;  /* 0x00000004ff088210 */ /* 0x004fe40000ffe4ff */
[----:B------:R-:W0:Y:S01]  /*9250*/  SHFL.IDX PT, R4, R6, RZ, 0x181f ;  /* 0x00181fff06047589 */ /* 0x000e2200000e0000 */
[----:B------:R-:W-:-:S03]  /*9260*/  ISETP.GE.AND P1, PT, R2, UR37, PT ;  /* 0x0000002502007c0c */ /* 0x000fc6000bf26270 */
[----:B------:R-:W1:Y:S10]  /*9270*/  SHFL.IDX PT, R2, R7, RZ, 0x181f ;  /* 0x00181fff07027589 */ /* 0x000e7400000e0000 */
[----:B0-----:R-:W-:-:S05]  /*9280*/  @!P1 LEA R4, P2, R20, R4, 0x1 ;  /* 0x0000000414049211 */ /* 0x001fca00078408ff */
[----:B-1----:R-:W-:Y:S02]  /*9290*/  @!P1 IMAD.X R5, RZ, RZ, R2, P2 ;  /* 0x000000ffff059224 */ /* 0x002fe400010e0602 */
[----:B------:R-:W-:Y:S02]  /*92a0*/  @!P0 IMAD.MOV.U32 R2, RZ, RZ, R3 ;  /* 0x000000ffff028224 */ /* 0x000fe400078e0003 */
[----:B------:R-:W-:-:S05]  /*92b0*/  @!P0 IMAD.MOV.U32 R3, RZ, RZ, R8 ;  /* 0x000000ffff038224 */ /* 0x000fca00078e0008 */
[----:B------:R0:W-:Y:S02]  /*92c0*/  @!P0 LDGSTS.E.BYPASS.LTC128B.128 [R18+0xbc00], desc[UR50][R2.64], !P5 ;  /* 0x0bc0000002128fae */ /* 0x0001e4000e901d72 */
[----:B0-----:R-:W-:Y:S01]  /*92d0*/  @!P1 MOV R2, R4 ;  /* 0x0000000400029202 */ /* 0x001fe20000000f00 */
[----:B------:R-:W-:Y:S02]  /*92e0*/  @!P1 IMAD.MOV.U32 R3, RZ, RZ, R5 ;  /* 0x000000ffff039224 */ /* 0x000fe400078e0005 */
[----:B------:R-:W-:-:S03]  /*92f0*/  VIADD R4, R0, 0x90 ;  /* 0x0000009000047836 */ /* 0x000fc60000000000 */
[----:B------:R0:W-:Y:S02]  /*9300*/  @!P1 LDGSTS.E.BYPASS.LTC128B.128 [R18+0xc400], desc[UR50][R2.64], !P5 ;  /* 0x0c40000002129fae */ /* 0x0001e4000e901d72 */
[----:B------:R-:W-:Y:S01]  /*9310*/  ISETP.GE.AND P0, PT, R4, UR37, PT ;  /* 0x0000002504007c0c */ /* 0x000fe2000bf06270 */
[----:B------:R-:W-:Y:S01]  /*9320*/  VIADD R4, R0, 0xa0 ;  /* 0x000000a000047836 */ /* 0x000fe20000000000 */
[----:B0-----:R-:W0:Y:S11]  /*9330*/  SHFL.IDX PT, R2, R7, 0x1, 0x181f ;  /* 0x00381f0007027f89 */ /* 0x001e3600000e0000 */
[----:B------:R-:W-:-:S05]  /*9340*/  @!P0 LEA R14, P1, R20, R14, 0x1 ;  /* 0x0000000e140e8211 */ /* 0x000fca00078208ff */
[----:B0-----:R-:W-:Y:S01]  /*9350*/  @!P0 IMAD.X R5, RZ, RZ, R2, P1 ;  /* 0x000000ffff058224 */ /* 0x001fe200008e0602 */
[----:B------:R-:W-:Y:S02]  /*9360*/  @!P0 MOV R2, R14 ;  /* 0x0000000e00028202 */ /* 0x000fe40000000f00 */
[----:B------:R-:W0:Y:S01]  /*9370*/  SHFL.IDX PT, R14, R6, 0x2, 0x181f ;  /* 0x00581f00060e7f89 */ /* 0x000e2200000e0000 */
[----:B------:R-:W-:Y:S01]  /*9380*/  @!P0 IMAD.MOV.U32 R3, RZ, RZ, R5 ;  /* 0x000000ffff038224 */ /* 0x000fe200078e0005 */
[----:B------:R-:W-:-:S04]  /*9390*/  ISETP.GE.AND P1, PT, R4, UR37, PT ;  /* 0x0000002504007c0c */ /* 0x000fc8000bf26270 */
[----:B------:R1:W-:Y:S04]  /*93a0*/  @!P0 LDGSTS.E.BYPASS.LTC128B.128 [R18+0xcc00], desc[UR50][R2.64], !P5 ;  /* 0x0cc0000002128fae */ /* 0x0003e8000e901d72 */
[----:B-1----:R-:W1:Y:S04]  /*93b0*/  SHFL.IDX PT, R2, R7, 0x2, 0x181f ;  /* 0x00581f0007027f89 */ /* 0x002e6800000e0000 */
[----:B------:R-:W2:Y:S01]  /*93c0*/  SHFL.IDX PT, R7, R7, 0x3, 0x181f ;  /* 0x00781f0007077f89 */ /* 0x000ea200000e0000 */
[----:B0-----:R-:W-:-:S05]  /*93d0*/  @!P1 LEA R14, P0, R20, R14, 0x1 ;  /* 0x0000000e140e9211 */ /* 0x001fca00078008ff */
[----:B-1----:R-:W-:Y:S01]  /*93e0*/  @!P1 IMAD.X R3, RZ, RZ, R2, P0 ;  /* 0x000000ffff039224 */ /* 0x002fe200000e0602 */
[----:B------:R-:W-:Y:S02]  /*93f0*/  @!P1 MOV R2, R14 ;  /* 0x0000000e00029202 */ /* 0x000fe40000000f00 */
[----:B------:R0:W1:Y:S04]  /*9400*/  SHFL.IDX PT, R14, R6, 0x3, 0x181f ;  /* 0x00781f00060e7f89 */ /* 0x00006800000e0000 */
[----:B--2---:R0:W-:Y:S02]  /*9410*/  @!P1 LDGSTS.E.BYPASS.LTC128B.128 [R18+0xd400], desc[UR50][R2.64], !P5 ;  /* 0x0d40000002129fae */ /* 0x0041e4000e901d72 */
.L_x_12861:
[----:B------:R-:W2:Y:S01]  /*9420*/  LDL R5, [R1+0xc] ;  /* 0x00000c0001057983 */ /* 0x000ea20000100800 */
[----:B------:R-:W-:-:S05]  /*9430*/  VIADD R0, R0, 0xb0 ;  /* 0x000000b000007836 */ /* 0x000fca0000000000 */
[----:B------:R-:W-:-:S13]  /*9440*/  ISETP.GE.AND P0, PT, R0, UR37, PT ;  /* 0x0000002500007c0c */ /* 0x000fda000bf06270 */
[----:B01----:R-:W-:-:S05]  /*9450*/  @!P0 LEA R2, P1, R20, R14, 0x1 ;  /* 0x0000000e14028211 */ /* 0x003fca00078208ff */
[----:B------:R-:W-:-:S05]  /*9460*/  @!P0 IMAD.X R3, RZ, RZ, R7, P1 ;  /* 0x000000ffff038224 */ /* 0x000fca00008e0607 */
[----:B------:R-:W-:Y:S01]  /*9470*/  @!PT LDS RZ, [RZ] ;  /* 0x00000000fffff984 */ /* 0x000fe20000000800 */
[----:B------:R-:W-:Y:S01]  /*9480*/  @!PT LDS RZ, [RZ] ;  /* 0x00000000fffff984 */ /* 0x000fe20000000800 */
[----:B------:R-:W-:Y:S01]  /*9490*/  @!PT LDS RZ, [RZ] ;  /* 0x00000000fffff984 */ /* 0x000fe20000000800 */
        /* <DEDUP_REMOVED lines=11> */
.L_x_12862:
[----:B------:R-:W-:Y:S05]  /*9550*/  BSYNC B0 ;  /* 0x0000000000007941 */ /* 0x000fea0003800000 */
.L_x_12778:
[----:B------:R-:W-:Y:S01]  /*9560*/  UISETP.GE.AND UP0, UPT, UR36, 0x81, UPT ;  /* 0x000000812400788c */ /* 0x000fe2000bf06270 */
[----:B------:R-:W-:-:S05]  /*9570*/  IMAD.U32 R18, RZ, RZ, UR42 ;  /* 0x0000002aff127e24 */ /* 0x000fca000f8e00ff */
[----:B------:R-:W-:-:S13]  /*9580*/  PLOP3.LUT P0, PT, PT, PT, UP0, 0x80, 0x0 ;  /* 0x000000000000781c */ /* 0x000fda0003f0f008 */
[----:B------:R-:W-:Y:S05]  /*9590*/  @!P0 BRA `(.L_x_12780) ;  /* 0x0000000c00dc8947 */ /* 0x000fea0003800000 */
[----:B------:R-:W-:Y:S01]  /*95a0*/  BSSY B0, `(.L_x_12780) ;  /* 0x00000f6000007945 */ /* 0x000fe20003800000 */
[----:B------:R-:W-:Y:S01]  /*95b0*/  MOV R20, R24 ;  /* 0x0000001800147202 */ /* 0x000fe20000000f00 */
[----:B------:R-:W-:Y:S02]  /*95c0*/  IMAD.MOV.U32 R6, RZ, RZ, R22 ;  /* 0x000000ffff067224 */ /* 0x000fe400078e0016 */
[----:B------:R-:W-:Y:S02]  /*95d0*/  IMAD.U32 R7, RZ, RZ, UR40 ;  /* 0x00000028ff077e24 */ /* 0x000fe4000f8e00ff */
[----:B------:R-:W-:-:S07]  /*95e0*/  IMAD.U32 R26, RZ, RZ, UR42 ;  /* 0x0000002aff1a7e24 */ /* 0x000fce000f8e00ff */
.L_x_12793:
[----:B------:R-:W2:Y:S01]  /*95f0*/  LDL R8, [R1+0x4] ;  /* 0x0000040001087983 */ /* 0x000ea20000100800 */
[----:B------:R-:W1:Y:S01]  /*9600*/  LDC R2, c[0x0][0x430] ;  /* 0x00010c00ff027b82 */ /* 0x000e620000000800 */
[----:B------:R-:W-:Y:S02]  /*9610*/  ULDC UR4, c[0x0][0x430] ;  /* 0x00010c0000047ab9 */ /* 0x000fe40000000800 */
[----:B------:R-:W3:Y:S01]  /*9620*/  LDL R4, [R1] ;  /* 0x0000000001047983 */ /* 0x000ee20000100800 */
[----:B0-----:R-:W0:Y:S01]  /*9630*/  S2R R0, SR_TID.X ;  /* 0x0000000000007919 */ /* 0x001e220000002100 */
[----:B-1----:R-:W-:-:S13]  /*9640*/  ISETP.NE.AND P0, PT, R2, 0x1, PT ;  /* 0x000000010200780c */ /* 0x002fda0003f05270 */
[----:B------:R-:W1:Y:S01]  /*9650*/  @P0 LDC R2, c[0x0][0x434] ;  /* 0x00010d00ff020b82 */ /* 0x000e620000000800 */
[----:B0-----:R-:W-:Y:S02]  /*9660*/  SHF.L.U32 R5, R0, 0x4, RZ ;  /* 0x0000000400057819 */ /* 0x001fe400000006ff */
[----:B------:R-:W-:-:S05]  /*9670*/  SHF.R.U32.HI R3, RZ, 0x3, R0 ;  /* 0x00000003ff037819 */ /* 0x000fca0000011600 */
[----:B------:R-:W0:Y:S01]  /*9680*/  @P0 LDC R0, c[0x0][0x438] ;  /* 0x00010e00ff000b82 */ /* 0x000e220000000800 */
[----:B------:R-:W-:Y:S02]  /*9690*/  LOP3.LUT R3, R3, 0xf, RZ, 0xc0, !PT ;  /* 0x0000000f03037812 */ /* 0x000fe400078ec0ff */
[----:B------:R-:W-:-:S03]  /*96a0*/  LOP3.LUT R5, R5, 0x70, RZ, 0xc0, !PT ;  /* 0x0000007005057812 */ /* 0x000fc600078ec0ff */
[----:B------:R-:W-:-:S05]  /*96b0*/  IMAD R3, R7, 0x80, R3 ;  /* 0x0000008007037824 */ /* 0x000fca00078e0203 */
[----:B--2---:R-:W-:-:S05]  /*96c0*/  IADD3 R3, R5, R3, R8 ;  /* 0x0000000305037210 */ /* 0x004fca0007ffe008 */
[----:B-1----:R-:W-:-:S04]  /*96d0*/  @P0 IMAD.HI.U32 R5, R3, R2, RZ ;  /* 0x0000000203050227 */ /* 0x002fc800078e00ff */
[----:B------:R-:W-:Y:S01]  /*96e0*/  IMAD.MOV.U32 R2, RZ, RZ, R3 ;  /* 0x000000ffff027224 */ /* 0x000fe200078e0003 */
[----:B0-----:R-:W-:-:S05]  /*96f0*/  @P0 SHF.R.U32.HI R2, RZ, R0, R5 ;  /* 0x00000000ff020219 */ /* 0x001fca0000011605 */
[----:B------:R-:W-:-:S04]  /*9700*/  IMAD.MOV R0, RZ, RZ, -R2 ;  /* 0x000000ffff007224 */ /* 0x000fc800078e0a02 */
[----:B------:R-:W-:Y:S01]  /*9710*/  IMAD R0, R0, UR4, R3 ;  /* 0x0000000400007c24 */ /* 0x000fe2000f8e0203 */
[----:B------:R-:W-:Y:S01]  /*9720*/  ULDC.64 UR4, c[0x0][0x428] ;  /* 0x00010a0000047ab9 */ /* 0x000fe20000000a00 */
[----:B------:R-:W-:Y:S01]  /*9730*/  SHF.R.S32.HI R3, RZ, 0x1f, R2 ;  /* 0x0000001fff037819 */ /* 0x000fe20000011402 */
[----:B---3--:R-:W-:-:S04]  /*9740*/  IMAD R4, R4, UR4, RZ ;  /* 0x0000000404047c24 */ /* 0x008fc8000f8e02ff */
[C---:B------:R-:W-:Y:S02]  /*9750*/  IMAD R4, R28.reuse, UR5, R4 ;  /* 0x000000051c047c24 */ /* 0x040fe4000f8e0204 */
        /* <DEDUP_REMOVED lines=17> */
.L_x_12781:
[----:B------:R-:W-:Y:S01]  /*9870*/  LEA R5, R22, UR38, 0x3 ;  /* 0x0000002616057c11 */ /* 0x000fe2000f8e18ff */
[----:B------:R-:W-:Y:S01]  /*9880*/  BSSY B1, `(.L_x_12782) ;  /* 0x0000004000017945 */ /* 0x000fe20003800000 */
[----:B------:R-:W-:-:S04]  /*9890*/  SHF.L.U32 R2, R24, 0x1f, RZ ;  /* 0x0000001f18027819 */ /* 0x000fc800000006ff */
[----:B------:R-:W0:Y:S02]  /*98a0*/  SYNCS.PHASECHK.TRANS64.TRYWAIT P0, [R5+URZ+0x16840], R2 ;  /* 0x01684002050075a7 */ /* 0x000e24000800017f */
[----:B0-----:R-:W-:Y:S05]  /*98b0*/  @!P0 BRA `(.L_x_12783) ;  /* 0x0000003000ec8947 */ /* 0x001fea0003800000 */
.L_x_12863:
[----:B------:R-:W-:Y:S05]  /*98c0*/  BSYNC B1 ;  /* 0x0000000000017941 */ /* 0x000fea0003800000 */
.L_x_12782:
[----:B------:R-:W-:Y:S01]  /*98d0*/  SHF.R.S32.HI R21, RZ, 0x1f, R0 ;  /* 0x0000001fff157819 */ /* 0x000fe20000011400 */
[----:B------:R-:W-:Y:S01]  /*98e0*/  ULDC.64 UR4, c[0x0][0x300] ;  /* 0x0000c00000047ab9 */ /* 0x000fe20000000a00 */
[----:B------:R-:W-:Y:S01]  /*98f0*/  LOP3.LUT P1, RZ, R25, 0x1, RZ, 0xc0, !PT ;  /* 0x0000000119ff7812 */ /* 0x000fe2000782c0ff */
[----:B0-----:R-:W-:-:S04]  /*9900*/  IMAD.WIDE.U32 R2, R0, UR4, RZ ;  /* 0x0000000400027c25 */ /* 0x001fc8000f8e00ff */
        /* <DEDUP_REMOVED lines=19> */
[----:B------:R-:W0:Y:S01]  /*9a40*/  S2R R3, SR_TID.X ;  /* 0x0000000000037919 */ /* 0x000e220000002100 */
[----:B------:R-:W-:Y:S01]  /*9a50*/  LEA R8, R8, UR38, 0x1 ;  /* 0x0000002608087c11 */ /* 0x000fe2000f8e08ff */
[----:B------:R-:W1:Y:S01]  /*9a60*/  SHFL.IDX PT, R2, R9, RZ, 0x181f ;  /* 0x00181fff09027589 */ /* 0x000e6200000e0000 */
[----:B0-----:R-:W-:-:S03]  /*9a70*/  SHF.L.U32 R11, R3, 0x3, RZ ;  /* 0x00000003030b7819 */ /* 0x001fc600000006ff */
[----:B------:R-:W0:Y:S01]  /*9a80*/  SHFL.IDX PT, R3, R10, RZ, 0x181f ;  /* 0x00181fff0a037589 */ /* 0x000e2200000e0000 */
[----:B------:R-:W-:-:S05]  /*9a90*/  LOP3.LUT R11, R11, 0x38, RZ, 0xc0, !PT ;  /* 0x000000380b0b7812 */ /* 0x000fca00078ec0ff */
[----:B------:R-:W-:-:S05]  /*9aa0*/  IMAD.SHL.U32 R7, R11, 0x2, RZ ;  /* 0x000000020b077824 */ /* 0x000fca00078e00ff */
[----:B-1----:R-:W-:-:S05]  /*9ab0*/  IADD3 R2, P0, R2, R7, RZ ;  /* 0x0000000702027210 */ /* 0x002fca0007f1e0ff */
[----:B0-----:R-:W-:-:S05]  /*9ac0*/  IMAD.X R3, RZ, RZ, R3, P0 ;  /* 0x000000ffff037224 */ /* 0x001fca00000e0603 */
[----:B------:R-:W-:Y:S01]  /*9ad0*/  @!PT LDS RZ, [RZ] ;  /* 0x00000000fffff984 */ /* 0x000fe20000000800 */
[----:B------:R0:W-:Y:S04]  /*9ae0*/  LDGSTS.E.BYPASS.LTC128B.128 [R8+0xe400], desc[UR50][R2.64], !P1 ;  /* 0x0e40000002087fae */ /* 0x0001e8000c901d72 */
[----:B0-----:R-:W0:Y:S04]  /*9af0*/  SHFL.IDX PT, R2, R9, 0x1, 0x181f ;  /* 0x00381f0009027f89 */ /* 0x001e2800000e0000 */
[----:B------:R-:W1:Y:S01]  /*9b00*/  SHFL.IDX PT, R3, R10, 0x1, 0x181f ;  /* 0x00381f000a037f89 */ /* 0x000e6200000e0000 */
[----:B0-----:R-:W-:-:S05]  /*9b10*/  IADD3 R2, P0, R2, R7, RZ ;  /* 0x0000000702027210 */ /* 0x001fca0007f1e0ff */
[----:B-1----:R-:W-:-:S05]  /*9b20*/  IMAD.X R3, RZ, RZ, R3, P0 ;  /* 0x000000ffff037224 */ /* 0x002fca00000e0603 */
[----:B------:R0:W-:Y:S04]  /*9b30*/  LDGSTS.E.BYPASS.LTC128B.128 [R8+0xec00], desc[UR50][R2.64], !P1 ;  /* 0x0ec0000002087fae */ /* 0x0001e8000c901d72 */
[----:B0-----:R-:W0:Y:S04]  /*9b40*/  SHFL.IDX PT, R2, R9, 0x2, 0x181f ;  /* 0x00581f0009027f89 */ /* 0x001e2800000e0000 */
[----:B------:R-:W1:Y:S01]  /*9b50*/  SHFL.IDX PT, R3, R10, 0x2, 0x181f ;  /* 0x00581f000a037f89 */ /* 0x000e6200000e0000 */
[----:B0-----:R-:W-:-:S04]  /*9b60*/  IADD3 R2, P0, R2, R7, RZ ;  /* 0x0000000702027210 */ /* 0x001fc80007f1e0ff */
[----:B-1----:R-:W-:-:S05]  /*9b70*/  IADD3.X R3, RZ, R3, RZ, P0, !PT ;  /* 0x00000003ff037210 */ /* 0x002fca00007fe4ff */
        /* <DEDUP_REMOVED lines=17> */
[----:B------:R-:W1:Y:S04]  /*9c90*/  SHFL.IDX PT, R3, R10, 0x6, 0x181f ;  /* 0x00d81f000a037f89 */ /* 0x000e6800000e0000 */
[----:B------:R-:W2:Y:S01]  /*9ca0*/  SHFL.IDX PT, R10, R10, 0x7, 0x181f ;  /* 0x00f81f000a0a7f89 */ /* 0x000ea200000e0000 */
[----:B0-----:R-:W-:-:S04]  /*9cb0*/  IADD3 R2, P0, R2, R7, RZ ;  /* 0x0000000702027210 */ /* 0x001fc80007f1e0ff */
[----:B-1----:R-:W-:-:S05]  /*9cc0*/  IADD3.X R3, RZ, R3, RZ, P0, !PT ;  /* 0x00000003ff037210 */ /* 0x002fca00007fe4ff */
[----:B------:R0:W-:Y:S04]  /*9cd0*/  LDGSTS.E.BYPASS.LTC128B.128 [R8+0x11400], desc[UR50][R2.64], !P1 ;  /* 0x1140000002087fae */ /* 0x0001e8000c901d72 */
[----:B0-2---:R0:W1:Y:S02]  /*9ce0*/  SHFL.IDX PT, R2, R9, 0x7, 0x181f ;  /* 0x00f81f0009027f89 */ /* 0x00506400000e0000 */
.L_x_12881:
[----:B-1----:R-:W-:-:S05]  /*9cf0*/  IADD3 R2, P0, R2, R7, RZ ;  /* 0x0000000702027210 */ /* 0x002fca0007f1e0ff */
[----:B------:R-:W-:Y:S01]  /*9d00*/  IMAD.X R3, RZ, RZ, R10, P0 ;  /* 0x000000ffff037224 */ /* 0x000fe200000e060a */
[----:B------:R-:W-:-:S04]  /*9d10*/  PLOP3.LUT P0, PT, PT, PT, PT, 0x80, 0x0 ;  /* 0x000000000000781c */ /* 0x000fc80003f0f070 */
[----:B------:R-:W-:Y:S01]  /*9d20*/  @!PT LDS RZ, [RZ] ;  /* 0x00000000fffff984 */ /* 0x000fe20000000800 */
[----:B------:R-:W-:Y:S01]  /*9d30*/  @!PT LDS RZ, [RZ] ;  /* 0x00000000fffff984 */ /* 0x000fe20000000800 */
[----:B------:R-:W-:Y:S01]  /*9d40*/  @!PT LDS RZ, [RZ] ;  /* 0x00000000fffff984 */ /* 0x000fe20000000800 */
[----:B------:R1:W-:Y:S01]  /*9d50*/  LDGSTS.E.BYPASS.LTC128B.128 [R8+0x11c00], desc[UR50][R2.64], !P1 ;  /* 0x11c0000002087fae */ /* 0x0003e2000c901d72 */
[----:B------:R-:W-:-:S08]  /*9d60*/  NOP ;  /* 0x0000000000007918 */ /* 0x000fd00000000000 */
.L_x_12785:
        /* <DEDUP_REMOVED lines=11> */
.L_x_12786:
[----:B------:R1:W-:Y:S01]  /*9e20*/  SYNCS.ARRIVE.TRANS64.A1T0 RZ, [R5+URZ+0x16830], RZ ;  /* 0x016830ff05ff79a7 */ /* 0x0003e2000810003f */
[----:B------:R-:W-:Y:S05]  /*9e30*/  @!P2 BRA `(.L_x_12787) ;  /* 0x000000000004a947 */ /* 0x000fea0003800000 */
[----:B------:R-:W-:Y:S01]  /*9e40*/  BPT.TRAP 0x1 ;  /* 0x000000040000795c */ /* 0x000fe20000300000 */
.L_x_12787:
[----:B------:R-:W-:Y:S01]  /*9e50*/  SHF.L.U32 R2, R20, 0x1f, RZ ;  /* 0x0000001f14027819 */ /* 0x000fe200000006ff */
[----:B------:R-:W-:Y:S01]  /*9e60*/  BSSY B1, `(.L_x_12788) ;  /* 0x0000004000017945 */ /* 0x000fe20003800000 */
[----:B-1----:R-:W-:-:S04]  /*9e70*/  LEA R5, R6, UR38, 0x3 ;  /* 0x0000002606057c11 */ /* 0x002fc8000f8e18ff */
[----:B------:R-:W1:Y:S02]  /*9e80*/  SYNCS.PHASECHK.TRANS64.TRYWAIT P0, [R5+URZ+0x16860], R2 ;  /* 0x01686002050075a7 */ /* 0x000e64000800017f */
[----:B-1----:R-:W-:Y:S05]  /*9e90*/  @!P0 BRA `(.L_x_12789) ;  /* 0x0000003400c48947 */ /* 0x002fea0003800000 */
.L_x_12882:
[----:B------:R-:W-:Y:S05]  /*9ea0*/  BSYNC B1 ;  /* 0x0000000000017941 */ /* 0x000fea0003800000 */
.L_x_12788:
[----:B------:R-:W2:Y:S01]  /*9eb0*/  S2R R3, SR_TID.X ;  /* 0x0000000000037919 */ /* 0x000ea20000002100 */
[----:B-1----:R-:W-:Y:S01]  /*9ec0*/  IMAD.MOV.U32 R2, RZ, RZ, -0x80 ;  /* 0xffffff80ff027424 */ /* 0x002fe200078e00ff */
[----:B------:R-:W-:Y:S01]  /*9ed0*/  UMOV UR4, 0xffffffff ;  /* 0xffffffff00047882 */ /* 0x000fe20000000000 */
[----:B------:R-:W-:Y:S02]  /*9ee0*/  LOP3.LUT P2, RZ, R25, 0x2, RZ, 0xc0, !PT ;  /* 0x0000000219ff7812 */ /* 0x000fe4000784c0ff */
[----:B------:R-:W-:Y:S01]  /*9ef0*/  IMAD R2, R26, R2, UR36 ;  /* 0x000000241a027e24 */ /* 0x000fe2000f8e0202 */
[----:B------:R-:W-:Y:S02]  /*9f00*/  LEA R6, R6, R29, 0xd ;  /* 0x0000001d06067211 */ /* 0x000fe400078e68ff */
[----:B--2---:R-:W-:-:S04]  /*9f10*/  SHF.R.U32.HI R3, RZ, 0x3, R3 ;  /* 0x00000003ff037819 */ /* 0x004fc80000011603 */
[----:B------:R-:W-:-:S05]  /*9f20*/  LOP3.LUT R3, R3, 0xf, RZ, 0xc0, !PT ;  /* 0x0000000f03037812 */ /* 0x000fca00078ec0ff */
[----:B------:R-:W-:Y:S01]  /*9f30*/  IMAD.IADD R8, R2, 0x1, -R3 ;  /* 0x0000000102087824 */ /* 0x000fe200078e0a03 */
[----:B------:R-:W-:Y:S06]  /*9f40*/  BRA.DIV UR4, `(.L_x_12790) ;  /* 0x0000003604ac7947 */ /* 0x000fec000b800000 */
[----:B------:R-:W1:Y:S01]  /*9f50*/  SHFL.IDX PT, R2, R16, RZ, 0x181f ;  /* 0x00181fff10027589 */ /* 0x000e6200000e0000 */
[----:B------:R-:W-:Y:S02]  /*9f60*/  ISETP.LT.OR P0, PT, R8, 0x1, P2 ;  /* 0x000000010800780c */ /* 0x000fe40001701670 */
[----:B------:R-:W-:Y:S01]  /*9f70*/  LEA R6, R6, UR38, 0x1 ;  /* 0x0000002606067c11 */ /* 0x000fe2000f8e08ff */
[----:B------:R-:W2:Y:S01]  /*9f80*/  SHFL.IDX PT, R3, R17, RZ, 0x181f ;  /* 0x00181fff11037589 */ /* 0x000ea200000e0000 */
[----:B-1----:R-:W-:-:S05]  /*9f90*/  IADD3 R2, P1, R2, R7, RZ ;  /* 0x0000000702027210 */ /* 0x002fca0007f3e0ff */
[----:B--2---:R-:W-:-:S05]  /*9fa0*/  IMAD.X R3, RZ, RZ, R3, P1 ;  /* 0x000000ffff037224 */ /* 0x004fca00008e0603 */
[----:B------:R-:W-:Y:S01]  /*9fb0*/  @!PT LDS RZ, [RZ] ;  /* 0x00000000fffff984 */ /* 0x000fe20000000800 */
[----:B------:R1:W-:Y:S01]  /*9fc0*/  LDGSTS.E.BYPASS.LTC128B.128 [R6+0x400], desc[UR50][R2.64], !P0 ;  /* 0x0040000002067fae */ /* 0x0003e2000c101d72 */
[----:B------:R-:W-:-:S03]  /*9fd0*/  ISETP.LT.OR P0, PT, R8, 0x11, P2 ;  /* 0x000000110800780c */ /* 0x000fc60001701670 */
[----:B-1----:R-:W1:Y:S04]  /*9fe0*/  SHFL.IDX PT, R2, R16, 0x1, 0x181f ;  /* 0x00381f0010027f89 */ /* 0x002e6800000e0000 */
[----:B------:R-:W2:Y:S01]  /*9ff0*/  SHFL.IDX PT, R3, R17, 0x1, 0x181f ;  /* 0x00381f0011037f89 */ /* 0x000ea200000e0000 */
[----:B-1----:R-:W-:-:S05]  /*a000*/  IADD3 R2, P1, R2, R7, RZ ;  /* 0x0000000702027210 */ /* 0x002fca0007f3e0ff */
[----:B--2---:R-:W-:-:S05]  /*a010*/  IMAD.X R3, RZ, RZ, R3, P1 ;  /* 0x000000ffff037224 */ /* 0x004fca00008e0603 */
[----:B------:R1:W-:Y:S01]  /*a020*/  LDGSTS.E.BYPASS.LTC128B.128 [R6+0xc00], desc[UR50][R2.64], !P0 ;  /* 0x00c0000002067fae */ /* 0x0003e2000c101d72 */
[----:B------:R-:W-:-:S03]  /*a030*/  ISETP.LT.OR P0, PT, R8, 0x21, P2 ;  /* 0x000000210800780c */ /* 0x000fc60001701670 */
[----:B-1----:R-:W1:Y:S04]  /*a040*/  SHFL.IDX PT, R2, R16, 0x2, 0x181f ;  /* 0x00581f0010027f89 */ /* 0x002e6800000e0000 */
[----:B------:R-:W2:Y:S01]  /*a050*/  SHFL.IDX PT, R3, R17, 0x2, 0x181f ;  /* 0x00581f0011037f89 */ /* 0x000ea200000e0000 */
[----:B-1----:R-:W-:-:S04]  /*a060*/  IADD3 R2, P1, R2, R7, RZ ;  /* 0x0000000702027210 */ /* 0x002fc80007f3e0ff */
[----:B--2---:R-:W-:-:S05]  /*a070*/  IADD3.X R3, RZ, R3, RZ, P1, !PT ;  /* 0x00000003ff037210 */ /* 0x004fca0000ffe4ff */
        /* <DEDUP_REMOVED lines=21> */
[----:B------:R-:W2:Y:S04]  /*a1d0*/  SHFL.IDX PT, R3, R17, 0x6, 0x181f ;  /* 0x00d81f0011037f89 */ /* 0x000ea800000e0000 */
[----:B------:R-:W3:Y:S01]  /*a1e0*/  SHFL.IDX PT, R17, R17, 0x7, 0x181f ;  /* 0x00f81f0011117f89 */ /* 0x000ee200000e0000 */
[----:B-1----:R-:W-:-:S04]  /*a1f0*/  IADD3 R2, P1, R2, R7, RZ ;  /* 0x0000000702027210 */ /* 0x002fc80007f3e0ff */
[----:B--2---:R-:W-:-:S05]  /*a200*/  IADD3.X R3, RZ, R3, RZ, P1, !PT ;  /* 0x00000003ff037210 */ /* 0x004fca0000ffe4ff */
[----:B------:R1:W-:Y:S04]  /*a210*/  LDGSTS.E.BYPASS.LTC128B.128 [R6+0x3400], desc[UR50][R2.64], !P0 ;  /* 0x0340000002067fae */ /* 0x0003e8000c101d72 */
[----:B-1-3--:R1:W2:Y:S02]  /*a220*/  SHFL.IDX PT, R2, R16, 0x7, 0x181f ;  /* 0x00f81f0010027f89 */ /* 0x00a2a400000e0000 */
.L_x_12900:
[----:B------:R-:W-:Y:S01]  /*a230*/  ISETP.LT.OR P0, PT, R8, 0x71, P2 ;  /* 0x000000710800780c */ /* 0x000fe20001701670 */
[----:B------:R-:W-:Y:S01]  /*a240*/  ULDC.64 UR4, c[0x0][0x328] ;  /* 0x0000ca0000047ab9 */ /* 0x000fe20000000a00 */
[----:B--2---:R-:W-:Y:S01]  /*a250*/  IADD3 R2, P1, R2, R7, RZ ;  /* 0x0000000702027210 */ /* 0x004fe20007f3e0ff */
[----:B------:R-:W-:-:S04]  /*a260*/  IMAD R21, R21, UR4, RZ ;  /* 0x0000000415157c24 */ /* 0x000fc8000f8e02ff */
[----:B------:R-:W-:Y:S02]  /*a270*/  IMAD.X R3, RZ, RZ, R17, P1 ;  /* 0x000000ffff037224 */ /* 0x000fe400008e0611 */
[----:B------:R-:W-:-:S04]  /*a280*/  IMAD R21, R0, UR5, R21 ;  /* 0x0000000500157c24 */ /* 0x000fc8000f8e0215 */
[----:B------:R-:W-:Y:S01]  /*a290*/  @!PT LDS RZ, [RZ] ;  /* 0x00000000fffff984 */ /* 0x000fe20000000800 */
[----:B------:R-:W-:Y:S01]  /*a2a0*/  @!PT LDS RZ, [RZ] ;  /* 0x00000000fffff984 */ /* 0x000fe20000000800 */
[----:B------:R-:W-:Y:S01]  /*a2b0*/  @!PT LDS RZ, [RZ] ;  /* 0x00000000fffff984 */ /* 0x000fe20000000800 */
[----:B------:R2:W-:Y:S01]  /*a2c0*/  LDGSTS.E.BYPASS.LTC128B.128 [R6+0x3c00], desc[UR50][R2.64], !P0 ;  /* 0x03c0000002067fae */ /* 0x0005e2000c101d72 */
[----:B------:R-:W-:Y:S01]  /*a2d0*/  PLOP3.LUT P0, PT, PT, PT, PT, 0x80, 0x0 ;  /* 0x000000000000781c */ /* 0x000fe20003f0f070 */
[----:B------:R-:W-:Y:S01]  /*a2e0*/  NOP ;  /* 0x0000000000007918 */ /* 0x000fe20000000000 */
[----:B--2---:R-:W-:Y:S01]  /*a2f0*/  IMAD.WIDE.U32 R2, R0, UR4, RZ ;  /* 0x0000000400027c25 */ /* 0x004fe2000f8e00ff */
        /* <DEDUP_REMOVED lines=11> */
[----:B-1----:R-:W-:Y:S02]  /*a3b0*/  LEA R16, P1, R2, UR4, 0x1 ;  /* 0x0000000402107c11 */ /* 0x002fe4000f8208ff */
[----:B------:R-:W-:-:S04]  /*a3c0*/  IADD3 R3, R7, R3, RZ ;  /* 0x0000000307037210 */ /* 0x000fc80007ffe0ff */
[----:B------:R-:W-:-:S07]  /*a3d0*/  LEA.HI.X R17, R2, UR5, R3, 0x1, P1 ;  /* 0x0000000502117c11 */ /* 0x000fce00088f0c03 */
.L_x_12791:
        /* <DEDUP_REMOVED lines=11> */
.L_x_12792:
        /* <DEDUP_REMOVED lines=8> */
.L_x_12780:
[----:B0-----:R-:W-:-:S05]  /*a510*/  IMAD.U32 R0, RZ, RZ, UR41 ;  /* 0x00000029ff007e24 */ /* 0x001fca000f8e00ff */
[----:B------:R-:W-:-:S13]  /*a520*/  ISETP.NE.AND P0, PT, R0, 0x3, PT ;  /* 0x000000030000780c */ /* 0x000fda0003f05270 */
[----:B------:R-:W-:Y:S05]  /*a530*/  @!P0 BRA `(.L_x_12794) ;  /* 0x0000000000048947 */ /* 0x000fea0003800000 */
[----:B------:R-:W-:Y:S01]  /*a540*/  BPT.TRAP 0x1 ;  /* 0x000000040000795c */ /* 0x000fe20000300000 */
.L_x_12794:
[----:B------:R-:W-:Y:S01]  /*a550*/  LEA R4, R22, UR38, 0x3 ;  /* 0x0000002616047c11 */ /* 0x000fe2000f8e18ff */
[----:B------:R-:W-:Y:S01]  /*a560*/  IMAD.MOV.U32 R5, RZ, RZ, -0x80 ;  /* 0xffffff80ff057424 */ /* 0x000fe200078e00ff */
[----:B------:R-:W-:Y:S01]  /*a570*/  SHF.L.U32 R3, R24, 0x1f, RZ ;  /* 0x0000001f18037819 */ /* 0x000fe200000006ff */
[----:B------:R-:W-:Y:S02]  /*a580*/  BSSY B0, `(.L_x_12795) ;  /* 0x0000004000007945 */ /* 0x000fe40003800000 */
[----:B------:R-:W-:Y:S01]  /*a590*/  IMAD R6, R18, R5, UR36 ;  /* 0x0000002412067e24 */ /* 0x000fe2000f8e0205 */
[----:B------:R-:W0:Y:S02]  /*a5a0*/  SYNCS.PHASECHK.TRANS64.TRYWAIT P0, [R4+URZ+0x16860], R3 ;  /* 0x01686003040075a7 */ /* 0x000e24000800017f */
[----:B0-----:R-:W-:Y:S05]  /*a5b0*/  @!P0 BRA `(.L_x_12796) ;  /* 0x0000003800588947 */ /* 0x001fea0003800000 */
.L_x_12901:
[----:B------:R-:W-:Y:S05]  /*a5c0*/  BSYNC B0 ;  /* 0x0000000000007941 */ /* 0x000fea0003800000 */
.L_x_12795:
[----:B------:R-:W1:Y:S01]  /*a5d0*/  S2R R0, SR_TID.X ;  /* 0x0000000000007919 */ /* 0x000e620000002100 */
[----:B------:R-:W-:Y:S01]  /*a5e0*/  UMOV UR4, 0xffffffff ;  /* 0xffffffff00047882 */ /* 0x000fe20000000000 */
[----:B------:R-:W-:Y:S01]  /*a5f0*/  LOP3.LUT P2, RZ, R25, 0x2, RZ, 0xc0, !PT ;  /* 0x0000000219ff7812 */ /* 0x000fe2000784c0ff */
[----:B------:R-:W-:Y:S01]  /*a600*/  IMAD R8, R22, 0x2000, R29 ;  /* 0x0000200016087824 */ /* 0x000fe200078e021d */
[----:B-1----:R-:W-:-:S04]  /*a610*/  SHF.R.U32.HI R0, RZ, 0x3, R0 ;  /* 0x00000003ff007819 */ /* 0x002fc80000011600 */
[----:B------:R-:W-:-:S04]  /*a620*/  LOP3.LUT R0, R0, 0xf, RZ, 0xc0, !PT ;  /* 0x0000000f00007812 */ /* 0x000fc800078ec0ff */
[----:B------:R-:W-:Y:S01]  /*a630*/  IADD3 R6, -R0, R6, RZ ;  /* 0x0000000600067210 */ /* 0x000fe20007ffe1ff */
[----:B------:R-:W-:Y:S06]  /*a640*/  BRA.DIV UR4, `(.L_x_12797) ;  /* 0x0000003a04487947 */ /* 0x000fec000b800000 */
[----:B------:R-:W0:Y:S01]  /*a650*/  S2R R2, SR_TID.X ;  /* 0x0000000000027919 */ /* 0x000e220000002100 */
[----:B------:R-:W-:Y:S01]  /*a660*/  ISETP.LT.OR P0, PT, R6, 0x1, P2 ;  /* 0x000000010600780c */ /* 0x000fe20001701670 */
[----:B------:R-:W-:Y:S04]  /*a670*/  SHFL.IDX PT, R0, R17, RZ, 0x181f ;  /* 0x00181fff11007589 */ /* 0x000fe800000e0000 */
[----:B------:R-:W-:Y:S04]  /*a680*/  SHFL.IDX PT, R14, R16, 0x1, 0x181f ;  /* 0x00381f00100e7f89 */ /* 0x000fe800000e0000 */
[----:B------:R-:W-:Y:S04]  /*a690*/  SHFL.IDX PT, R7, R17, 0x1, 0x181f ;  /* 0x00381f0011077f89 */ /* 0x000fe800000e0000 */
[----:B------:R-:W-:Y:S01]  /*a6a0*/  SHFL.IDX PT, R10, R16, 0x2, 0x181f ;  /* 0x00581f00100a7f89 */ /* 0x000fe200000e0000 */
[----:B0-----:R-:W-:-:S03]  /*a6b0*/  IMAD.SHL.U32 R3, R2, 0x8, RZ ;  /* 0x0000000802037824 */ /* 0x001fc600078e00ff */
[----:B------:R-:W0:Y:S02]  /*a6c0*/  SHFL.IDX PT, R2, R16, RZ, 0x181f ;  /* 0x00181fff10027589 */ /* 0x000e2400000e0000 */
[----:B------:R-:W-:-:S05]  /*a6d0*/  LOP3.LUT R3, R3, 0x38, RZ, 0xc0, !PT ;  /* 0x0000003803037812 */ /* 0x000fca00078ec0ff */
[----:B------:R-:W-:-:S05]  /*a6e0*/  IMAD.SHL.U32 R5, R3, 0x2, RZ ;  /* 0x0000000203057824 */ /* 0x000fca00078e00ff */
[----:B0-----:R-:W-:-:S04]  /*a6f0*/  IADD3 R2, P1, R2, R5, RZ ;  /* 0x0000000502027210 */ /* 0x001fc80007f3e0ff */
[----:B------:R-:W-:Y:S02]  /*a700*/  IADD3.X R3, RZ, R0, RZ, P1, !PT ;  /* 0x00000000ff037210 */ /* 0x000fe40000ffe4ff */
[----:B------:R-:W-:Y:S02]  /*a710*/  LEA R0, R8, UR38, 0x1 ;  /* 0x0000002608007c11 */ /* 0x000fe4000f8e08ff */
[----:B------:R-:W0:Y:S04]  /*a720*/  SHFL.IDX PT, R8, R17, 0x2, 0x181f ;  /* 0x00581f0011087f89 */ /* 0x000e2800000e0000 */
[----:B------:R1:W-:Y:S01]  /*a730*/  LDGSTS.E.BYPASS.LTC128B.128 [R0+0x400], desc[UR50][R2.64], !P0 ;  /* 0x0040000002007fae */ /* 0x0003e2000c101d72 */
[----:B------:R-:W-:Y:S02]  /*a740*/  ISETP.LT.OR P0, PT, R6, 0x11, P2 ;  /* 0x000000110600780c */ /* 0x000fe40001701670 */
[----:B-1----:R-:W-:-:S02]  /*a750*/  IADD3 R2, P1, R14, R5, RZ ;  /* 0x000000050e027210 */ /* 0x002fc40007f3e0ff */
[----:B------:R-:W1:Y:S03]  /*a760*/  SHFL.IDX PT, R14, R16, 0x3, 0x181f ;  /* 0x00781f00100e7f89 */ /* 0x000e6600000e0000 */
[----:B------:R-:W-:Y:S02]  /*a770*/  IMAD.X R3, RZ, RZ, R7, P1 ;  /* 0x000000ffff037224 */ /* 0x000fe400008e0607 */
[----:B------:R-:W2:Y:S04]  /*a780*/  SHFL.IDX PT, R7, R17, 0x3, 0x181f ;  /* 0x00781f0011077f89 */ /* 0x000ea800000e0000 */
[----:B------:R3:W-:Y:S01]  /*a790*/  LDGSTS.E.BYPASS.LTC128B.128 [R0+0xc00], desc[UR50][R2.64], !P0 ;  /* 0x00c0000002007fae */ /* 0x0007e2000c101d72 */
[----:B------:R-:W-:-:S02]  /*a7a0*/  ISETP.LT.OR P0, PT, R6, 0x21, P2 ;  /* 0x000000210600780c */ /* 0x000fc40001701670 */
[----:B---3--:R-:W-:Y:S02]  /*a7b0*/  IADD3 R2, P1, R10, R5, RZ ;  /* 0x000000050a027210 */ /* 0x008fe40007f3e0ff */
[----:B------:R-:W3:Y:S03]  /*a7c0*/  SHFL.IDX PT, R10, R16, 0x4, 0x181f ;  /* 0x00981f00100a7f89 */ /* 0x000ee600000e0000 */
[----:B0-----:R-:W-:Y:S02]  /*a7d0*/  IMAD.X R3, RZ, RZ, R8, P1 ;  /* 0x000000ffff037224 */ /* 0x001fe400008e0608 */
[----:B------:R-:W0:Y:S04]  /*a7e0*/  SHFL.IDX PT, R8, R17, 0x4, 0x181f ;  /* 0x00981f0011087f89 */ /* 0x000e2800000e0000 */
[----:B------:R1:W-:Y:S01]  /*a7f0*/  LDGSTS.E.BYPASS.LTC128B.128 [R0+0x1400], desc[UR50][R2.64], !P0 ;  /* 0x0140000002007fae */ /* 0x0003e2000c101d72 */
[----:B------:R-:W-:-:S02]  /*a800*/  ISETP.LT.OR P0, PT, R6, 0x31, P2 ;  /* 0x000000310600780c */ /* 0x000fc40001701670 */
[----:B-1----:R-:W-:Y:S02]  /*a810*/  IADD3 R2, P1, R14, R5, RZ ;  /* 0x000000050e027210 */ /* 0x002fe40007f3e0ff */
[----:B------:R-:W1:Y:S03]  /*a820*/  SHFL.IDX PT, R14, R16, 0x5, 0x181f ;  /* 0x00b81f00100e7f89 */ /* 0x000e6600000e0000 */
[----:B--2---:R-:W-:Y:S02]  /*a830*/  IMAD.X R3, RZ, RZ, R7, P1 ;  /* 0x000000ffff037224 */ /* 0x004fe400008e0607 */
[----:B------:R-:W2:Y:S04]  /*a840*/  SHFL.IDX PT, R7, R17, 0x5, 0x181f ;  /* 0x00b81f0011077f89 */ /* 0x000ea800000e0000 */
[----:B------:R3:W-:Y:S01]  /*a850*/  LDGSTS.E.BYPASS.LTC128B.128 [R0+0x1c00], desc[UR50][R2.64], !P0 ;  /* 0x01c0000002007fae */ /* 0x0007e2000c101d72 */
[----:B------:R-:W-:-:S02]  /*a860*/  ISETP.LT.OR P0, PT, R6, 0x41, P2 ;  /* 0x000000410600780c */ /* 0x000fc40001701670 */
[----:B---3--:R-:W-:Y:S02]  /*a870*/  IADD3 R2, P1, R10, R5, RZ ;  /* 0x000000050a027210 */ /* 0x008fe40007f3e0ff */
[----:B------:R-:W3:Y:S02]  /*a880*/  SHFL.IDX PT, R10, R16, 0x6, 0x181f ;  /* 0x00d81f00100a7f89 */ /* 0x000ee400000e0000 */
[----:B0-----:R-:W-:Y:S02]  /*a890*/  IADD3.X R3, RZ, R8, RZ, P1, !PT ;  /* 0x00000008ff037210 */ /* 0x001fe40000ffe4ff */
[----:B------:R-:W0:Y:S05]  /*a8a0*/  SHFL.IDX PT, R8, R17, 0x6, 0x181f ;  /* 0x00d81f0011087f89 */ /* 0x000e2a00000e0000 */
[----:B------:R1:W-:Y:S01]  /*a8b0*/  LDGSTS.E.BYPASS.LTC128B.128 [R0+0x2400], desc[UR50][R2.64], !P0 ;  /* 0x0240000002007fae */ /* 0x0003e2000c101d72 */
[----:B------:R-:W-:-:S02]  /*a8c0*/  ISETP.LT.OR P0, PT, R6, 0x51, P2 ;  /* 0x000000510600780c */ /* 0x000fc40001701670 */
[----:B-1----:R-:W-:Y:S02]  /*a8d0*/  IADD3 R2, P1, R14, R5, RZ ;  /* 0x000000050e027210 */ /* 0x002fe40007f3e0ff */
[----:B------:R1:W4:Y:S03]  /*a8e0*/  SHFL.IDX PT, R14, R16, 0x7, 0x181f ;  /* 0x00f81f00100e7f89 */ /* 0x00032600000e0000 */
[----:B--2---:R-:W-:Y:S02]  /*a8f0*/  IMAD.X R3, RZ, RZ, R7, P1 ;  /* 0x000000ffff037224 */ /* 0x004fe400008e0607 */
[----:B------:R1:W2:Y:S04]  /*a900*/  SHFL.IDX PT, R7, R17, 0x7, 0x181f ;  /* 0x00f81f0011077f89 */ /* 0x0002a800000e0000 */
[----:B------:R3:W-:Y:S01]  /*a910*/  LDGSTS.E.BYPASS.LTC128B.128 [R0+0x2c00], desc[UR50][R2.64], !P0 ;  /* 0x02c0000002007fae */ /* 0x0007e2000c101d72 */
[----:B------:R-:W-:-:S02]  /*a920*/  ISETP.LT.OR P0, PT, R6, 0x61, P2 ;  /* 0x000000610600780c */ /* 0x000fc40001701670 */
[----:B---3--:R-:W-:-:S05]  /*a930*/  IADD3 R2, P1, R10, R5, RZ ;  /* 0x000000050a027210 */ /* 0x008fca0007f3e0ff */
[----:B0-----:R-:W-:-:S06]  /*a940*/  IMAD.X R3, RZ, RZ, R8, P1 ;  /* 0x000000ffff037224 */ /* 0x001fcc00008e0608 */
[----:B--2-4-:R1:W-:Y:S02]  /*a950*/  LDGSTS.E.BYPASS.LTC128B.128 [R0+0x3400], desc[UR50][R2.64], !P0 ;  /* 0x0340000002007fae */ /* 0x0143e4000c101d72 */
.L_x_12919:
[----:B------:R-:W-:Y:S02]  /*a960*/  ISETP.LT.OR P0, PT, R6, 0x71, P2 ;  /* 0x000000710600780c */ /* 0x000fe40001701670 */
[----:B-1----:R-:W-:-:S05]  /*a970*/  IADD3 R2, P1, R14, R5, RZ ;  /* 0x000000050e027210 */ /* 0x002fca0007f3e0ff */
[----:B------:R-:W-:-:S06]  /*a980*/  IMAD.X R3, RZ, RZ, R7, P1 ;  /* 0x000000ffff037224 */ /* 0x000fcc00008e0607 */
[----:B------:R-:W-:Y:S01]  /*a990*/  @!PT LDS RZ, [RZ] ;  /* 0x00000000fffff984 */ /* 0x000fe20000000800 */
[----:B------:R-:W-:Y:S01]  /*a9a0*/  @!PT LDS RZ, [RZ] ;  /* 0x00000000fffff984 */ /* 0x000fe20000000800 */
[----:B------:R-:W-:Y:S01]  /*a9b0*/  @!PT LDS RZ, [RZ] ;  /* 0x00000000fffff984 */ /* 0x000fe20000000800 */
[----:B------:R0:W-:Y:S01]  /*a9c0*/  LDGSTS.E.BYPASS.LTC128B.128 [R0+0x3c00], desc[UR50][R2.64], !P0 ;  /* 0x03c0000002007fae */ /* 0x0001e2000c101d72 */
[----:B------:R-:W-:Y:S01]  /*a9d0*/  PLOP3.LUT P0, PT, PT, PT, PT, 0x80, 0x0 ;  /* 0x000000000000781c */ /* 0x000fe20003f0f070 */
[----:B------:R-:W-:-:S12]  /*a9e0*/  NOP ;  /* 0x0000000000007918 */ /* 0x000fd80000000000 */
.L_x_12798:
        /* <DEDUP_REMOVED lines=11> */
.L_x_12799:
[----:B------:R-:W2:Y:S01]  /*aaa0*/  LDL.LU R2, [R1+0x8] ;  /* 0x0000080001027983 */ /* 0x000ea20000300800 */
[----:B------:R-:W-:Y:S01]  /*aab0*/  ULDC UR4, c[0x0][0xc34] ;  /* 0x00030d0000047ab9 */ /* 0x000fe20000000800 */
[----:B------:R0:W-:Y:S02]  /*aac0*/  SYNCS.ARRIVE.TRANS64.A1T0 RZ, [R4+URZ+0x16850], RZ ;  /* 0x016850ff04ff79a7 */ /* 0x0001e4000810003f */
[----:B------:R-:W3:Y:S01]  /*aad0*/  LDL.LU R0, [R1+0xc] ;  /* 0x00000c0001007983 */ /* 0x000ee20000300800 */
[----:B------:R-:W-:-:S05]  /*aae0*/  VIADD R22, R22, 0x1 ;  /* 0x0000000116167836 */ /* 0x000fca0000000000 */
[----:B------:R-:W-:-:S04]  /*aaf0*/  ISETP.NE.AND P0, PT, R22, 0x2, PT ;  /* 0x000000021600780c */ /* 0x000fc80003f05270 */
[----:B------:R-:W-:Y:S02]  /*ab00*/  SEL R3, RZ, 0x1, P0 ;  /* 0x00000001ff037807 */ /* 0x000fe40000000000 */
[----:B------:R-:W-:Y:S02]  /*ab10*/  SEL R22, R22, RZ, P0 ;  /* 0x000000ff16167207 */ /* 0x000fe40000000000 */
        /* <DEDUP_REMOVED lines=8> */
.L_x_12765:
[----:B------:R-:W0:Y:S01]  /*aba0*/  S2R R3, SR_CgaCtaId ;  /* 0x0000000000037919 */ /* 0x000e220000008800 */
[----:B------:R-:W-:Y:S01]  /*abb0*/  MOV R2, 0x400 ;  /* 0x0000040000027802 */ /* 0x000fe20000000f00 */
[----:B------:R-:W-:Y:S01]  /*abc0*/  BSSY B0, `(.L_x_12801) ;  /* 0x0000005000007945 */ /* 0x000fe20003800000 */
[----:B------:R-:W-:Y:S02]  /*abd0*/  SHF.L.U32 R0, R0, 0x1f, RZ ;  /* 0x0000001f00007819 */ /* 0x000fe400000006ff */
[----:B0-----:R-:W-:-:S04]  /*abe0*/  LEA R7, R3, R2, 0x18 ;  /* 0x0000000203077211 */ /* 0x001fc800078ec0ff */
[----:B------:R-:W0:Y:S02]  /*abf0*/  SYNCS.PHASECHK.TRANS64.TRYWAIT P0, [R7+URZ+0x16820], R0 ;  /* 0x01682000070075a7 */ /* 0x000e24000800017f */
[----:B0-----:R-:W-:Y:S05]  /*ac00*/  @!P0 BRA `(.L_x_12802) ;  /* 0x0000003c00208947 */ /* 0x001fea0003800000 */
.L_x_12920:
[----:B-1----:R-:W-:Y:S05]  /*ac10*/  BSYNC B0 ;  /* 0x0000000000007941 */ /* 0x002fea0003800000 */
.L_x_12801:
[----:B------:R-:W-:-:S03]  /*ac20*/  UMOV UR4, 0xffffffff ;  /* 0xffffffff00047882 */ /* 0x000fc60000000000 */
[----:B------:R-:W-:Y:S05]  /*ac30*/  BRA.DIV UR4, `(.L_x_12803) ;  /* 0x0000003e04287947 */ /* 0x000fea000b800000 */
[----:B0-----:R-:W0:Y:S02]  /*ac40*/  S2R R0, SR_TID.X ;  /* 0x0000000000007919 */ /* 0x001e240000002100 */
[----:B0-----:R-:W-:-:S04]  /*ac50*/  SHF.R.U32.HI R0, RZ, 0x5, R0 ;  /* 0x00000005ff007819 */ /* 0x001fc80000011600 */
[----:B------:R-:W-:-:S05]  /*ac60*/  LOP3.LUT R0, R0, 0x3, RZ, 0xc0, !PT ;  /* 0x0000000300007812 */ /* 0x000fca00078ec0ff */
[----:B------:R0:W1:Y:S02]  /*ac70*/  SHFL.IDX PT, R14, R0, RZ, 0x1f ;  /* 0x00001fff000e7589 */ /* 0x00006400000e0000 */
.L_x_12923:
[----:B-1----:R-:W-:Y:S01]  /*ac80*/  ISETP.NE.AND P0, PT, R14, RZ, PT ;  /* 0x000000ff0e00720c */ /* 0x002fe20003f05270 */
[----:B------:R-:W-:-:S12]  /*ac90*/  BSSY B0, `(.L_x_12804) ;  /* 0x0000024000007945 */ /* 0x000fd80003800000 */
[----:B------:R-:W-:Y:S05]  /*aca0*/  @P0 BRA `(.L_x_12805) ;  /* 0x0000000000880947 */ /* 0x000fea0003800000 */
[----:B------:R-:W-:-:S03]  /*acb0*/  UMOV UR4, 0xffffffff ;  /* 0xffffffff00047882 */ /* 0x000fc60000000000 */
[----:B------:R-:W-:Y:S05]  /*acc0*/  BRA.DIV UR4, `(.L_x_12806) ;  /* 0x0000003e04387947 */ /* 0x000fea000b800000 */
[----:B------:R-:W-:-:S13]  /*acd0*/  ELECT P6, URZ, PT ;  /* 0x00000000003f782f */ /* 0x000fda00038c0000 */
.L_x_12926:
[----:B------:R-:W-:Y:S05]  /*ace0*/  @!P6 BRA `(.L_x_12805) ;  /* 0x000000000078e947 */ /* 0x000fea0003800000 */
[----:B------:R-:W-:-:S06]  /*acf0*/  ULOP3.LUT UR4, UR39, 0x2, URZ, 0xfc, !UPT ;  /* 0x0000000227047892 */ /* 0x000fcc000f8efc3f */
[----:B0-----:R-:W-:-:S04]  /*ad00*/  MOV R0, UR4 ;  /* 0x0000000400007c02 */ /* 0x001fc80008000f00 */
[----:B------:R-:W-:-:S13]  /*ad10*/  ISETP.NE.AND P0, PT, R0, 0x3, PT ;  /* 0x000000030000780c */ /* 0x000fda0003f05270 */
[----:B------:R-:W-:Y:S05]  /*ad20*/  @!P0 BRA `(.L_x_12807) ;  /* 0x0000000000048947 */ /* 0x000fea0003800000 */
[----:B------:R-:W-:Y:S01]  /*ad30*/  BPT.TRAP 0x1 ;  /* 0x000000040000795c */ /* 0x000fe20000300000 */
.L_x_12807:
[----:B------:R-:W-:Y:S01]  /*ad40*/  IMAD R5, R22, 0x8, R7 ;  /* 0x0000000816057824 */ /* 0x000fe200078e0207 */
[----:B------:R-:W-:Y:S01]  /*ad50*/  SHF.L.U32 R0, R24, 0x1f, RZ ;  /* 0x0000001f18007819 */ /* 0x000fe200000006ff */
[----:B------:R-:W-:-:S03]  /*ad60*/  VIADD R22, R22, 0x1 ;  /* 0x0000000116167836 */ /* 0x000fc60000000000 */
[----:B------:R-:W0:Y:S02]  /*ad70*/  SYNCS.PHASECHK.TRANS64.TRYWAIT P1, [R5+URZ+0x16840], R0 ;  /* 0x01684000050075a7 */ /* 0x000e24000802017f */
[----:B------:R-:W-:-:S04]  /*ad80*/  ISETP.NE.AND P2, PT, R22, 0x2, PT ;  /* 0x000000021600780c */ /* 0x000fc80003f45270 */
[----:B------:R-:W-:Y:S01]  /*ad90*/  SEL R3, RZ, 0x1, P2 ;  /* 0x00000001ff037807 */ /* 0x000fe20001000000 */
[----:B0-----:R-:W-:Y:S08]  /*ada0*/  @!P1 BRA `(.L_x_12808) ;  /* 0x0000003c00209947 */ /* 0x001ff00003800000 */
.L_x_12927:
[----:B------:R-:W-:Y:S02]  /*adb0*/  SEL R22, R22, RZ, P2 ;  /* 0x000000ff16167207 */ /* 0x000fe40001000000 */
[----:B------:R-:W-:Y:S01]  /*adc0*/  LOP3.LUT R2, R24, R3, RZ, 0x3c, !PT ;  /* 0x0000000318027212 */ /* 0x000fe200078e3cff */
[----:B------:R-:W-:Y:S06]  /*add0*/  @!P0 BRA `(.L_x_12809) ;  /* 0x0000000000048947 */ /* 0x000fec0003800000 */
[----:B------:R-:W-:Y:S01]  /*ade0*/  BPT.TRAP 0x1 ;  /* 0x000000040000795c */ /* 0x000fe20000300000 */
.L_x_12809:
[----:B------:R-:W-:Y:S01]  /*adf0*/  IMAD R3, R22, 0x8, R7 ;  /* 0x0000000816037824 */ /* 0x000fe200078e0207 */
[----:B------:R-:W-:-:S04]  /*ae00*/  SHF.L.U32 R2, R2, 0x1f, RZ ;  /* 0x0000001f02027819 */ /* 0x000fc800000006ff */
[----:B------:R-:W1:Y:S02]  /*ae10*/  SYNCS.PHASECHK.TRANS64.TRYWAIT P1, [R3+URZ+0x16840], R2 ;  /* 0x01684002030075a7 */ /* 0x000e64000802017f */
[----:B-1----:R-:W-:Y:S05]  /*ae20*/  @!P1 BRA `(.L_x_12810) ;  /* 0x0000003c00149947 */ /* 0x002fea0003800000 */
.L_x_12928:
[----:B------:R-:W-:Y:S05]  /*ae30*/  @!P0 BRA `(.L_x_12811) ;  /* 0x0000000000048947 */ /* 0x000fea0003800000 */
[----:B------:R-:W-:Y:S01]  /*ae40*/  BPT.TRAP 0x1 ;  /* 0x000000040000795c */ /* 0x000fe20000300000 */
.L_x_12811:
[----:B------:R-:W2:Y:S02]  /*ae50*/  SYNCS.PHASECHK.TRANS64.TRYWAIT P1, [R5+URZ+0x16860], R0 ;  /* 0x01686000050075a7 */ /* 0x000ea4000802017f */
[----:B--2---:R-:W-:Y:S05]  /*ae60*/  @!P1 BRA `(.L_x_12812) ;  /* 0x0000003c00189947 */ /* 0x004fea0003800000 */
.L_x_12929:
[----:B------:R-:W-:Y:S05]  /*ae70*/  @!P0 BRA `(.L_x_12813) ;  /* 0x0000000000048947 */ /* 0x000fea0003800000 */
[----:B------:R-:W-:Y:S01]  /*ae80*/  BPT.TRAP 0x1 ;  /* 0x000000040000795c */ /* 0x000fe20000300000 */
.L_x_12813:
[----:B---3--:R3:W4:Y:S02]  /*ae90*/  SYNCS.PHASECHK.TRANS64.TRYWAIT P0, [R3+URZ+0x16860], R2 ;  /* 0x01686002030075a7 */ /* 0x008724000800017f */
[----:B----4-:R-:W-:Y:S05]  /*aea0*/  @!P0 NANOSLEEP.SYNCS 0x989680 ;  /* 0x009896800000895d */ /* 0x010fea0003900000 */
[----:B------:R-:W4:Y:S02]  /*aeb0*/  @!P0 SYNCS.PHASECHK.TRANS64 P0, [R3+URZ+0x16860], R2 ;  /* 0x01686002030085a7 */ /* 0x000f24000800007f */
[----:B----4-:R-:W-:Y:S05]  /*aec0*/  @!P0 BRA `(.L_x_12813) ;  /* 0xfffffffc00f08947 */ /* 0x010fea000383ffff */
.L_x_12805:
[----:B------:R-:W-:Y:S05]  /*aed0*/  BSYNC B0 ;  /* 0x0000000000007941 */ /* 0x000fea0003800000 */
.L_x_12804:
[----:B------:R-:W-:Y:S05]  /*aee0*/  EXIT ;  /* 0x000000000000794d */ /* 0x000fea0003800000 */
.L_x_12741:
[----:B0-----:R-:W-:-:S04]  /*aef0*/  MOV R3, UR44 ;  /* 0x0000002c00037c02 */ /* 0x001fc80008000f00 */
[----:B------:R0:W1:Y:S03]  /*af00*/  SYNCS.PHASECHK.TRANS64.TRYWAIT P1, [R3+URZ+0x16800], R0 ;  /* 0x01680000030075a7 */ /* 0x000066000802017f */
[----:B-1----:R-:W-:Y:S05]  /*af10*/  @!P1 NANOSLEEP.SYNCS 0x989680 ;  /* 0x009896800000995d */ /* 0x002fea0003900000 */
[----:B------:R-:W1:Y:S02]  /*af20*/  @!P1 SYNCS.PHASECHK.TRANS64 P1, [R3+URZ+0x16800], R0 ;  /* 0x01680000030095a7 */ /* 0x000e64000802007f */
[----:B-1----:R-:W-:Y:S05]  /*af30*/  @!P1 BRA `(.L_x_12741) ;  /* 0xfffffffc00ec9947 */ /* 0x002fea000383ffff */
[----:B------:R-:W-:Y:S05]  /*af40*/  BRA `(.L_x_12814) ;  /* 0xffffff60004c7947 */ /* 0x000fea000383ffff */
.L_x_12745:
[----:B-1----:R1:W2:Y:S02]  /*af50*/  SYNCS.PHASECHK.TRANS64.TRYWAIT P1, [R0+URZ+0x16830], R3 ;  /* 0x01683003000075a7 */ /* 0x0022a4000802017f */
[----:B--2---:R-:W-:Y:S05]  /*af60*/  @!P1 NANOSLEEP.SYNCS 0x989680 ;  /* 0x009896800000995d */ /* 0x004fea0003900000 */
[----:B------:R-:W2:Y:S02]  /*af70*/  @!P1 SYNCS.PHASECHK.TRANS64 P1, [R0+URZ+0x16830], R3 ;  /* 0x01683003000095a7 */ /* 0x000ea4000802007f */
[----:B--2---:R-:W-:Y:S05]  /*af80*/  @!P1 BRA `(.L_x_12745) ;  /* 0xfffffffc00f09947 */ /* 0x004fea000383ffff */
[----:B------:R-:W-:Y:S05]  /*af90*/  BRA `(.L_x_12744) ;  /* 0xffffff60006c7947 */ /* 0x000fea000383ffff */
.L_x_12751:
[----:B-1----:R-:W-:-:S04]  /*afa0*/  IMAD.U32 R7, RZ, RZ, UR6 ;  /* 0x00000006ff077e24 */ /* 0x002fc8000f8e00ff */
[----:B------:R1:W2:Y:S03]  /*afb0*/  SYNCS.PHASECHK.TRANS64.TRYWAIT P1, [R7+URZ+0x16830], R6 ;  /* 0x01683006070075a7 */ /* 0x0002a6000802017f */
[----:B--2---:R-:W-:Y:S05]  /*afc0*/  @!P1 NANOSLEEP.SYNCS 0x989680 ;  /* 0x009896800000995d */ /* 0x004fea0003900000 */
[----:B------:R-:W2:Y:S02]  /*afd0*/  @!P1 SYNCS.PHASECHK.TRANS64 P1, [R7+URZ+0x16830], R6 ;  /* 0x01683006070095a7 */ /* 0x000ea4000802007f */
[----:B--2---:R-:W-:Y:S05]  /*afe0*/  @!P1 BRA `(.L_x_12751) ;  /* 0xfffffffc00ec9947 */ /* 0x004fea000383ffff */
[----:B------:R-:W-:Y:S05]  /*aff0*/  BRA `(.L_x_12748) ;  /* 0xffffff8800647947 */ /* 0x000fea000383ffff */
.L_x_12755:
[----:B-1----:R-:W-:-:S04]  /*b000*/  IMAD.U32 R7, RZ, RZ, UR6 ;  /* 0x00000006ff077e24 */ /* 0x002fc8000f8e00ff */
[----:B------:R1:W2:Y:S03]  /*b010*/  SYNCS.PHASECHK.TRANS64.TRYWAIT P1, [R7+URZ+0x16850], R6 ;  /* 0x01685006070075a7 */ /* 0x0002a6000802017f */
[----:B--2---:R-:W-:Y:S05]  /*b020*/  @!P1 NANOSLEEP.SYNCS 0x989680 ;  /* 0x009896800000995d */ /* 0x004fea0003900000 */
[----:B------:R-:W2:Y:S02]  /*b030*/  @!P1 SYNCS.PHASECHK.TRANS64 P1, [R7+URZ+0x16850], R6 ;  /* 0x01685006070095a7 */ /* 0x000ea4000802007f */
[----:B--2---:R-:W-:Y:S05]  /*b040*/  @!P1 BRA `(.L_x_12755) ;  /* 0xfffffffc00ec9947 */ /* 0x004fea000383ffff */
[----:B------:R-:W-:Y:S05]  /*b050*/  BRA `(.L_x_12752) ;  /* 0xffffff8800e07947 */ /* 0x000fea000383ffff */
.L_x_12762:
[----:B-1----:R-:W-:-:S04]  /*b060*/  IMAD.U32 R7, RZ, RZ, UR4 ;  /* 0x00000004ff077e24 */ /* 0x002fc8000f8e00ff */
[----:B------:R1:W2:Y:S03]  /*b070*/  SYNCS.PHASECHK.TRANS64.TRYWAIT P1, [R7+URZ+0x16850], R0 ;  /* 0x01685000070075a7 */ /* 0x0002a6000802017f */
[----:B--2---:R-:W-:Y:S05]  /*b080*/  @!P1 NANOSLEEP.SYNCS 0x989680 ;  /* 0x009896800000995d */ /* 0x004fea0003900000 */
[----:B------:R-:W2:Y:S02]  /*b090*/  @!P1 SYNCS.PHASECHK.TRANS64 P1, [R7+URZ+0x16850], R0 ;  /* 0x01685000070095a7 */ /* 0x000ea4000802007f */
[----:B--2---:R-:W-:Y:S05]  /*b0a0*/  @!P1 BRA `(.L_x_12762) ;  /* 0xfffffffc00ec9947 */ /* 0x004fea000383ffff */
[----:B------:R-:W-:Y:S05]  /*b0b0*/  BRA `(.L_x_12761) ;  /* 0xffffffac00507947 */ /* 0x000fea000383ffff */
.L_x_12769:
        /* <DEDUP_REMOVED lines=11> */
.L_x_12816:
[----:B------:R-:W-:Y:S05]  /*b170*/  BSYNC B0 ;  /* 0x0000000000007941 */ /* 0x000fea0003800000 */
.L_x_12815:
[----:B------:R-:W-:Y:S05]  /*b180*/  BRA `(.L_x_12817) ;  /* 0xffffffcc00107947 */ /* 0x000fea000383ffff */
.L_x_12772:
[----:B0-----:R0:W1:Y:S02]  /*b190*/  SYNCS.PHASECHK.TRANS64.TRYWAIT P0, [R0+URZ+0x16840], R2 ;  /* 0x01684002000075a7 */ /* 0x001064000800017f */
[----:B-1----:R-:W-:Y:S05]  /*b1a0*/  @!P0 NANOSLEEP.SYNCS 0x989680 ;  /* 0x009896800000895d */ /* 0x002fea0003900000 */
[----:B------:R-:W1:Y:S02]  /*b1b0*/  @!P0 SYNCS.PHASECHK.TRANS64 P0, [R0+URZ+0x16840], R2 ;  /* 0x01684002000085a7 */ /* 0x000e64000800007f */
[----:B-1----:R-:W-:Y:S05]  /*b1c0*/  @!P0 BRA `(.L_x_12772) ;  /* 0xfffffffc00f08947 */ /* 0x002fea000383ffff */
[----:B------:R-:W-:Y:S05]  /*b1d0*/  BRA `(.L_x_12818) ;  /* 0xffffffcc006c7947 */ /* 0x000fea000383ffff */
.L_x_12773:
        /* <DEDUP_REMOVED lines=8> */
.L_x_12820:
[----:B------:R-:W-:Y:S05]  /*b260*/  BSYNC B0 ;  /* 0x0000000000007941 */ /* 0x000fea0003800000 */
.L_x_12819:
        /* <DEDUP_REMOVED lines=9> */
.L_x_12821:
[----:B------:R-:W-:Y:S01]  /*b300*/  @P1 LEA R7, R6, UR38, 0x1 ;  /* 0x0000002606071c11 */ /* 0x000fe2000f8e08ff */
[----:B------:R-:W-:Y:S01]  /*b310*/  IMAD.MOV.U32 R13, RZ, RZ, R5 ;  /* 0x000000ffff0d7224 */ /* 0x000fe200078e0005 */
[----:B------:R-:W-:Y:S01]  /*b320*/  MOV R12, 0x1 ;  /* 0x00000001000c7802 */ /* 0x000fe20000000f00 */
[----:B------:R-:W-:-:S07]  /*b330*/  IMAD.MOV.U32 R3, RZ, RZ, R14 ;  /* 0x000000ffff037224 */ /* 0x000fce00078e000e */
[----:B------:R-:W-:Y:S05]  /*b340*/  WARPSYNC.COLLECTIVE R15, `(.L_x_12822) ;  /* 0x000000000f087348 */ /* 0x000fea0003c00000 */
[----:B------:R0:W1:Y:S02]  /*b350*/  SHFL.IDX P6, R14, R13, R12, R11 ;  /* 0x0000000c0d0e7389 */ /* 0x00006400000c000b */
[----:B01----:R-:W-:Y:S01]  /*b360*/  ENDCOLLECTIVE ;  /* 0x000000000000791b */ /* 0x003fe20003800000 */
.L_x_12822:
        /* <DEDUP_REMOVED lines=9> */
[----:B------:R0:W-:Y:S01]  /*b400*/  @P1 LDGSTS.E.BYPASS.LTC128B.128 [R7+0xe400], desc[UR50][R2.64], !P2 ;  /* 0x0e40000002071fae */ /* 0x0001e2000d101d72 */
[----:B------:R-:W-:Y:S01]  /*b410*/  ISETP.GE.AND P1, PT, R9, 0x11, PT ;  /* 0x000000110900780c */ /* 0x000fe20003f26270 */
[----:B0-----:R-:W-:-:S12]  /*b420*/  IMAD.MOV.U32 R2, RZ, RZ, R14 ;  /* 0x000000ffff027224 */ /* 0x001fd800078e000e */
[----:B------:R-:W-:Y:S05]  /*b430*/  WARPSYNC.COLLECTIVE R15, `(.L_x_12823) ;  /* 0x000000000f087348 */ /* 0x000fea0003c00000 */
[----:B------:R0:W1:Y:S02]  /*b440*/  SHFL.IDX P6, R14, R13, R12, R11 ;  /* 0x0000000c0d0e7389 */ /* 0x00006400000c000b */
[----:B01----:R-:W-:Y:S01]  /*b450*/  ENDCOLLECTIVE ;  /* 0x000000000000791b */ /* 0x003fe20003800000 */
.L_x_12823:
[----:B------:R-:W-:Y:S01]  /*b460*/  @P1 LEA R7, R6, UR38, 0x1 ;  /* 0x0000002606071c11 */ /* 0x000fe2000f8e08ff */
[----:B------:R-:W-:Y:S02]  /*b470*/  IMAD.MOV.U32 R13, RZ, RZ, R5 ;  /* 0x000000ffff0d7224 */ /* 0x000fe400078e0005 */
[----:B------:R-:W-:Y:S02]  /*b480*/  IMAD.MOV.U32 R12, RZ, RZ, 0x2 ;  /* 0x00000002ff0c7424 */ /* 0x000fe400078e00ff */
[----:B------:R-:W-:-:S07]  /*b490*/  IMAD.MOV.U32 R3, RZ, RZ, R14 ;  /* 0x000000ffff037224 */ /* 0x000fce00078e000e */
[----:B------:R-:W-:Y:S05]  /*b4a0*/  WARPSYNC.COLLECTIVE R15, `(.L_x_12824) ;  /* 0x000000000f087348 */ /* 0x000fea0003c00000 */
[----:B------:R0:W1:Y:S02]  /*b4b0*/  SHFL.IDX P6, R14, R13, R12, R11 ;  /* 0x0000000c0d0e7389 */ /* 0x00006400000c000b */
[----:B01----:R-:W-:Y:S01]  /*b4c0*/  ENDCOLLECTIVE ;  /* 0x000000000000791b */ /* 0x003fe20003800000 */
.L_x_12824:
        /* <DEDUP_REMOVED lines=15> */
.L_x_12825:
[----:B------:R-:W-:Y:S01]  /*b5c0*/  @P1 LEA R7, R6, UR38, 0x1 ;  /* 0x0000002606071c11 */ /* 0x000fe2000f8e08ff */
[----:B------:R-:W-:Y:S01]  /*b5d0*/  IMAD.MOV.U32 R13, RZ, RZ, R5 ;  /* 0x000000ffff0d7224 */ /* 0x000fe200078e0005 */
[----:B------:R-:W-:Y:S01]  /*b5e0*/  MOV R12, 0x3 ;  /* 0x00000003000c7802 */ /* 0x000fe20000000f00 */
[----:B------:R-:W-:-:S07]  /*b5f0*/  IMAD.MOV.U32 R3, RZ, RZ, R14 ;  /* 0x000000ffff037224 */ /* 0x000fce00078e000e */
[----:B------:R-:W-:Y:S05]  /*b600*/  WARPSYNC.COLLECTIVE R15, `(.L_x_12826) ;  /* 0x000000000f087348 */ /* 0x000fea0003c00000 */
[----:B------:R0:W1:Y:S02]  /*b610*/  SHFL.IDX P6, R14, R13, R12, R11 ;  /* 0x0000000c0d0e7389 */ /* 0x00006400000c000b */
[----:B01----:R-:W-:Y:S01]  /*b620*/  ENDCOLLECTIVE ;  /* 0x000000000000791b */ /* 0x003fe20003800000 */
.L_x_12826:
        /* <DEDUP_REMOVED lines=15> */
.L_x_12827:
[----:B------:R-:W-:Y:S01]  /*b720*/  @P1 LEA R7, R6, UR38, 0x1 ;  /* 0x0000002606071c11 */ /* 0x000fe2000f8e08ff */
[----:B------:R-:W-:Y:S02]  /*b730*/  IMAD.MOV.U32 R13, RZ, RZ, R5 ;  /* 0x000000ffff0d7224 */ /* 0x000fe400078e0005 */
[----:B------:R-:W-:Y:S02]  /*b740*/  IMAD.MOV.U32 R12, RZ, RZ, 0x4 ;  /* 0x00000004ff0c7424 */ /* 0x000fe400078e00ff */
[----:B------:R-:W-:-:S07]  /*b750*/  IMAD.MOV.U32 R3, RZ, RZ, R14 ;  /* 0x000000ffff037224 */ /* 0x000fce00078e000e */
[----:B------:R-:W-:Y:S05]  /*b760*/  WARPSYNC.COLLECTIVE R15, `(.L_x_12828) ;  /* 0x000000000f087348 */ /* 0x000fea0003c00000 */
[----:B------:R0:W1:Y:S02]  /*b770*/  SHFL.IDX P6, R14, R13, R12, R11 ;  /* 0x0000000c0d0e7389 */ /* 0x00006400000c000b */
[----:B01----:R-:W-:Y:S01]  /*b780*/  ENDCOLLECTIVE ;  /* 0x000000000000791b */ /* 0x003fe20003800000 */
.L_x_12828:
        /* <DEDUP_REMOVED lines=15> */
.L_x_12829:
[----:B------:R-:W-:Y:S01]  /*b880*/  @P1 LEA R7, R6, UR38, 0x1 ;  /* 0x0000002606071c11 */ /* 0x000fe2000f8e08ff */
[----:B------:R-:W-:Y:S01]  /*b890*/  IMAD.MOV.U32 R13, RZ, RZ, R5 ;  /* 0x000000ffff0d7224 */ /* 0x000fe200078e0005 */
[----:B------:R-:W-:Y:S01]  /*b8a0*/  MOV R12, 0x5 ;  /* 0x00000005000c7802 */ /* 0x000fe20000000f00 */
[----:B------:R-:W-:-:S07]  /*b8b0*/  IMAD.MOV.U32 R3, RZ, RZ, R14 ;  /* 0x000000ffff037224 */ /* 0x000fce00078e000e */
[----:B------:R-:W-:Y:S05]  /*b8c0*/  WARPSYNC.COLLECTIVE R15, `(.L_x_12830) ;  /* 0x000000000f087348 */ /* 0x000fea0003c00000 */
[----:B------:R0:W1:Y:S02]  /*b8d0*/  SHFL.IDX P6, R14, R13, R12, R11 ;  /* 0x0000000c0d0e7389 */ /* 0x00006400000c000b */
[----:B01----:R-:W-:Y:S01]  /*b8e0*/  ENDCOLLECTIVE ;  /* 0x000000000000791b */ /* 0x003fe20003800000 */
.L_x_12830:
        /* <DEDUP_REMOVED lines=15> */
.L_x_12831:
[----:B------:R-:W-:Y:S01]  /*b9e0*/  @P1 LEA R7, R6, UR38, 0x1 ;  /* 0x0000002606071c11 */ /* 0x000fe2000f8e08ff */
[----:B------:R-:W-:Y:S02]  /*b9f0*/  IMAD.MOV.U32 R13, RZ, RZ, R5 ;  /* 0x000000ffff0d7224 */ /* 0x000fe400078e0005 */
[----:B------:R-:W-:Y:S02]  /*ba00*/  IMAD.MOV.U32 R12, RZ, RZ, 0x6 ;  /* 0x00000006ff0c7424 */ /* 0x000fe400078e00ff */
[----:B------:R-:W-:-:S07]  /*ba10*/  IMAD.MOV.U32 R3, RZ, RZ, R14 ;  /* 0x000000ffff037224 */ /* 0x000fce00078e000e */
[----:B------:R-:W-:Y:S05]  /*ba20*/  WARPSYNC.COLLECTIVE R15, `(.L_x_12832) ;  /* 0x000000000f087348 */ /* 0x000fea0003c00000 */
[----:B------:R0:W1:Y:S02]  /*ba30*/  SHFL.IDX P6, R14, R13, R12, R11 ;  /* 0x0000000c0d0e7389 */ /* 0x00006400000c000b */
[----:B01----:R-:W-:Y:S01]  /*ba40*/  ENDCOLLECTIVE ;  /* 0x000000000000791b */ /* 0x003fe20003800000 */
.L_x_12832:
        /* <DEDUP_REMOVED lines=15> */
.L_x_12833:
[----:B------:R-:W-:Y:S01]  /*bb40*/  @P1 LEA R7, R6, UR38, 0x1 ;  /* 0x0000002606071c11 */ /* 0x000fe2000f8e08ff */
[----:B------:R-:W-:Y:S01]  /*bb50*/  IMAD.MOV.U32 R13, RZ, RZ, R5 ;  /* 0x000000ffff0d7224 */ /* 0x000fe200078e0005 */
[----:B------:R-:W-:Y:S01]  /*bb60*/  MOV R12, 0x7 ;  /* 0x00000007000c7802 */ /* 0x000fe20000000f00 */
[----:B------:R-:W-:-:S07]  /*bb70*/  IMAD.MOV.U32 R3, RZ, RZ, R14 ;  /* 0x000000ffff037224 */ /* 0x000fce00078e000e */
[----:B------:R-:W-:Y:S05]  /*bb80*/  WARPSYNC.COLLECTIVE R15, `(.L_x_12834) ;  /* 0x000000000f087348 */ /* 0x000fea0003c00000 */
[----:B------:R0:W1:Y:S02]  /*bb90*/  SHFL.IDX P6, R14, R13, R12, R11 ;  /* 0x0000000c0d0e7389 */ /* 0x00006400000c000b */
[----:B01----:R-:W-:Y:S01]  /*bba0*/  ENDCOLLECTIVE ;  /* 0x000000000000791b */ /* 0x003fe20003800000 */
.L_x_12834:
        /* <DEDUP_REMOVED lines=14> */
.L_x_12835:
[----:B------:R-:W-:Y:S05]  /*bc90*/  BRA `(.L_x_12836) ;  /* 0xffffffc800587947 */ /* 0x000fea000383ffff */
.L_x_12777:
        /* <DEDUP_REMOVED lines=8> */
.L_x_12837:
[C---:B------:R-:W-:Y:S01]  /*bd20*/  VIADD R8, R0.reuse, 0x10 ;  /* 0x0000001000087836 */ /* 0x040fe20000000000 */
[----:B------:R-:W-:Y:S02]  /*bd30*/  ISETP.GE.AND P1, PT, R0, UR37, PT ;  /* 0x0000002500007c0c */ /* 0x000fe4000bf26270 */
[----:B------:R-:W-:Y:S01]  /*bd40*/  MOV R13, R5 ;  /* 0x00000005000d7202 */ /* 0x000fe20000000f00 */
[----:B------:R-:W-:-:S10]  /*bd50*/  IMAD.MOV.U32 R2, RZ, RZ, R14 ;  /* 0x000000ffff027224 */ /* 0x000fd400078e000e */
[----:B------:R-:W-:Y:S05]  /*bd60*/  WARPSYNC.COLLECTIVE R15, `(.L_x_12838) ;  /* 0x000000000f087348 */ /* 0x000fea0003c00000 */
[----:B------:R0:W1:Y:S02]  /*bd70*/  SHFL.IDX P6, R14, R13, R12, R11 ;  /* 0x0000000c0d0e7389 */ /* 0x00006400000c000b */
[----:B01----:R-:W-:Y:S01]  /*bd80*/  ENDCOLLECTIVE ;  /* 0x000000000000791b */ /* 0x003fe20003800000 */
.L_x_12838:
[----:B------:R-:W-:Y:S01]  /*bd90*/  MOV R13, R4 ;  /* 0x00000004000d7202 */ /* 0x000fe20000000f00 */
[----:B------:R-:W-:Y:S02]  /*bda0*/  IMAD.MOV.U32 R12, RZ, RZ, 0x1 ;  /* 0x00000001ff0c7424 */ /* 0x000fe400078e00ff */
[----:B------:R-:W-:-:S07]  /*bdb0*/  IMAD.MOV.U32 R3, RZ, RZ, R14 ;  /* 0x000000ffff037224 */ /* 0x000fce00078e000e */
[----:B------:R-:W-:Y:S05]  /*bdc0*/  WARPSYNC.COLLECTIVE R15, `(.L_x_12839) ;  /* 0x000000000f087348 */ /* 0x000fea0003c00000 */
[----:B------:R0:W1:Y:S02]  /*bdd0*/  SHFL.IDX P6, R14, R13, R12, R11 ;  /* 0x0000000c0d0e7389 */ /* 0x00006400000c000b */
[----:B01----:R-:W-:Y:S01]  /*bde0*/  ENDCOLLECTIVE ;  /* 0x000000000000791b */ /* 0x003fe20003800000 */
.L_x_12839:
[----:B------:R-:W-:-:S05]  /*bdf0*/  @!P1 LEA R3, P0, R20, R3, 0x1 ;  /* 0x0000000314039211 */ /* 0x000fca00078008ff */
[----:B------:R-:W-:Y:S01]  /*be00*/  @!P1 IMAD.X R2, RZ, RZ, R2, P0 ;  /* 0x000000ffff029224 */ /* 0x000fe200000e0602 */
[----:B------:R-:W-:Y:S01]  /*be10*/  ISETP.GE.AND P0, PT, R8, UR37, PT ;  /* 0x0000002508007c0c */ /* 0x000fe2000bf06270 */
[----:B------:R-:W-:-:S03]  /*be20*/  VIADD R8, R0, 0x20 ;  /* 0x0000002000087836 */ /* 0x000fc60000000000 */
[----:B------:R-:W-:Y:S01]  /*be30*/  @!P1 LOP3.LUT R3, R3, R2, RZ, 0x3c, !PT ;  /* 0x0000000203039212 */ /* 0x000fe200078e3cff */
[----:B------:R-:W-:-:S03]  /*be40*/  IMAD.MOV.U32 R13, RZ, RZ, R5 ;  /* 0x000000ffff0d7224 */ /* 0x000fc600078e0005 */
[----:B------:R-:W-:-:S04]  /*be50*/  @!P1 LOP3.LUT R2, R3, R2, RZ, 0x3c, !PT ;  /* 0x0000000203029212 */ /* 0x000fc800078e3cff */
[----:B------:R-:W-:-:S05]  /*be60*/  @!P1 LOP3.LUT R3, R3, R2, RZ, 0x3c, !PT ;  /* 0x0000000203039212 */ /* 0x000fca00078e3cff */
[----:B------:R-:W-:Y:S01]  /*be70*/  @!PT LDS RZ, [RZ] ;  /* 0x00000000fffff984 */ /* 0x000fe20000000800 */
[----:B------:R-:W-:Y:S01]  /*be80*/  @!PT LDS RZ, [RZ] ;  /* 0x00000000fffff984 */ /* 0x000fe20000000800 */
[----:B------:R-:W-:Y:S01]  /*be90*/  @!PT LDS RZ, [RZ] ;  /* 0x00000000fffff984 */ /* 0x000fe20000000800 */
[----:B------:R0:W-:Y:S02]  /*bea0*/  @!P1 LDGSTS.E.BYPASS.LTC128B.128 [R18+0x8400], desc[UR50][R2.64], !P5 ;  /* 0x0840000002129fae */ /* 0x0001e4000e901d72 */
[----:B0-----:R-:W-:-:S07]  /*beb0*/  IMAD.MOV.U32 R2, RZ, RZ, R14 ;  /* 0x000000ffff027224 */ /* 0x001fce00078e000e */
[----:B------:R-:W-:Y:S05]  /*bec0*/  WARPSYNC.COLLECTIVE R15, `(.L_x_12840) ;  /* 0x000000000f087348 */ /* 0x000fea0003c00000 */
[----:B------:R0:W1:Y:S02]  /*bed0*/  SHFL.IDX P6, R14, R13, R12, R11 ;  /* 0x0000000c0d0e7389 */ /* 0x00006400000c000b */
[----:B01----:R-:W-:Y:S01]  /*bee0*/  ENDCOLLECTIVE ;  /* 0x000000000000791b */ /* 0x003fe20003800000 */
.L_x_12840:
[----:B------:R-:W-:Y:S01]  /*bef0*/  IMAD.MOV.U32 R13, RZ, RZ, R4 ;  /* 0x000000ffff0d7224 */ /* 0x000fe200078e0004 */
[----:B------:R-:W-:Y:S02]  /*bf00*/  MOV R12, 0x2 ;  /* 0x00000002000c7802 */ /* 0x000fe40000000f00 */
[----:B------:R-:W-:-:S07]  /*bf10*/  MOV R3, R14 ;  /* 0x0000000e00037202 */ /* 0x000fce0000000f00 */
[----:B------:R-:W-:Y:S05]  /*bf20*/  WARPSYNC.COLLECTIVE R15, `(.L_x_12841) ;  /* 0x000000000f087348 */ /* 0x000fea0003c00000 */
[----:B------:R0:W1:Y:S02]  /*bf30*/  SHFL.IDX P6, R14, R13, R12, R11 ;  /* 0x0000000c0d0e7389 */ /* 0x00006400000c000b */
[----:B01----:R-:W-:Y:S01]  /*bf40*/  ENDCOLLECTIVE ;  /* 0x000000000000791b */ /* 0x003fe20003800000 */
.L_x_12841:
        /* <DEDUP_REMOVED lines=9> */
[----:B------:R0:W-:Y:S01]  /*bfe0*/  @!P0 LDGSTS.E.BYPASS.LTC128B.128 [R18+0x8c00], desc[UR50][R2.64], !P5 ;  /* 0x08c0000002128fae */ /* 0x0001e2000e901d72 */
[----:B------:R-:W-:Y:S01]  /*bff0*/  ISETP.GE.AND P0, PT, R8, UR37, PT ;  /* 0x0000002508007c0c */ /* 0x000fe2000bf06270 */
[----:B------:R-:W-:Y:S02]  /*c000*/  VIADD R8, R0, 0x30 ;  /* 0x0000003000087836 */ /* 0x000fe40000000000 */
[----:B0-----:R-:W-:-:S10]  /*c010*/  IMAD.MOV.U32 R2, RZ, RZ, R14 ;  /* 0x000000ffff027224 */ /* 0x001fd400078e000e */
[----:B------:R-:W-:Y:S05]  /*c020*/  WARPSYNC.COLLECTIVE R15, `(.L_x_12842) ;  /* 0x000000000f087348 */ /* 0x000fea0003c00000 */
[----:B------:R0:W1:Y:S02]  /*c030*/  SHFL.IDX P6, R14, R13, R12, R11 ;  /* 0x0000000c0d0e7389 */ /* 0x00006400000c000b */
[----:B01----:R-:W-:Y:S01]  /*c040*/  ENDCOLLECTIVE ;  /* 0x000000000000791b */ /* 0x003fe20003800000 */
.L_x_12842:
[----:B------:R-:W-:Y:S02]  /*c050*/  IMAD.MOV.U32 R13, RZ, RZ, R4 ;  /* 0x000000ffff0d7224 */ /* 0x000fe400078e0004 */
[----:B------:R-:W-:Y:S02]  /*c060*/  IMAD.MOV.U32 R12, RZ, RZ, 0x3 ;  /* 0x00000003ff0c7424 */ /* 0x000fe400078e00ff */
[----:B------:R-:W-:-:S07]  /*c070*/  IMAD.MOV.U32 R3, RZ, RZ, R14 ;  /* 0x000000ffff037224 */ /* 0x000fce00078e000e */
[----:B------:R-:W-:Y:S05]  /*c080*/  WARPSYNC.COLLECTIVE R15, `(.L_x_12843) ;  /* 0x000000000f087348 */ /* 0x000fea0003c00000 */
[----:B------:R0:W1:Y:S02]  /*c090*/  SHFL.IDX P6, R14, R13, R12, R11 ;  /* 0x0000000c0d0e7389 */ /* 0x00006400000c000b */
[----:B01----:R-:W-:Y:S01]  /*c0a0*/  ENDCOLLECTIVE ;  /* 0x000000000000791b */ /* 0x003fe20003800000 */
.L_x_12843:
        /* <DEDUP_REMOVED lines=10> */
[----:B------:R-:W-:Y:S02]  /*c150*/  ISETP.GE.AND P0, PT, R8, UR37, PT ;  /* 0x0000002508007c0c */ /* 0x000fe4000bf06270 */
[----:B------:R-:W-:Y:S02]  /*c160*/  IADD3 R8, R0, 0x40, RZ ;  /* 0x0000004000087810 */ /* 0x000fe40007ffe0ff */
[----:B0-----:R-:W-:-:S09]  /*c170*/  MOV R2, R14 ;  /* 0x0000000e00027202 */ /* 0x001fd20000000f00 */
[----:B------:R-:W-:Y:S05]  /*c180*/  WARPSYNC.COLLECTIVE R15, `(.L_x_12844) ;  /* 0x000000000f087348 */ /* 0x000fea0003c00000 */
[----:B------:R0:W1:Y:S02]  /*c190*/  SHFL.IDX P6, R14, R13, R12, R11 ;  /* 0x0000000c0d0e7389 */ /* 0x00006400000c000b */
[----:B01----:R-:W-:Y:S01]  /*c1a0*/  ENDCOLLECTIVE ;  /* 0x000000000000791b */ /* 0x003fe20003800000 */
.L_x_12844:
[----:B------:R-:W-:Y:S02]  /*c1b0*/  IMAD.MOV.U32 R13, RZ, RZ, R4 ;  /* 0x000000ffff0d7224 */ /* 0x000fe400078e0004 */
[----:B------:R-:W-:Y:S02]  /*c1c0*/  IMAD.MOV.U32 R12, RZ, RZ, 0x4 ;  /* 0x00000004ff0c7424 */ /* 0x000fe400078e00ff */
[----:B------:R-:W-:-:S07]  /*c1d0*/  IMAD.MOV.U32 R3, RZ, RZ, R14 ;  /* 0x000000ffff037224 */ /* 0x000fce00078e000e */
[----:B------:R-:W-:Y:S05]  /*c1e0*/  WARPSYNC.COLLECTIVE R15, `(.L_x_12845) ;  /* 0x000000000f087348 */ /* 0x000fea0003c00000 */
[----:B------:R0:W1:Y:S02]  /*c1f0*/  SHFL.IDX P6, R14, R13, R12, R11 ;  /* 0x0000000c0d0e7389 */ /* 0x00006400000c000b */
[----:B01----:R-:W-:Y:S01]  /*c200*/  ENDCOLLECTIVE ;  /* 0x000000000000791b */ /* 0x003fe20003800000 */
.L_x_12845:
[----:B------:R-:W-:-:S05]  /*c210*/  @!P0 LEA R3, P1, R20, R3, 0x1 ;  /* 0x0000000314038211 */ /* 0x000fca00078208ff */
[----:B------:R-:W-:-:S05]  /*c220*/  @!P0 IMAD.X R2, RZ, RZ, R2, P1 ;  /* 0x000000ffff028224 */ /* 0x000fca00008e0602 */
[-C--:B------:R-:W-:Y:S02]  /*c230*/  @!P0 LOP3.LUT R3, R3, R2.reuse, RZ, 0x3c, !PT ;  /* 0x0000000203038212 */ /* 0x080fe400078e3cff */
[----:B------:R-:W-:Y:S02]  /*c240*/  MOV R13, R5 ;  /* 0x00000005000d7202 */ /* 0x000fe40000000f00 */
        /* <DEDUP_REMOVED lines=12> */
.L_x_12846:
[----:B------:R-:W-:Y:S01]  /*c310*/  MOV R13, R4 ;  /* 0x00000004000d7202 */ /* 0x000fe20000000f00 */
[----:B------:R-:W-:Y:S02]  /*c320*/  IMAD.MOV.U32 R12, RZ, RZ, 0x5 ;  /* 0x00000005ff0c7424 */ /* 0x000fe400078e00ff */
[----:B------:R-:W-:-:S07]  /*c330*/  IMAD.MOV.U32 R3, RZ, RZ, R14 ;  /* 0x000000ffff037224 */ /* 0x000fce00078e000e */
[----:B------:R-:W-:Y:S05]  /*c340*/  WARPSYNC.COLLECTIVE R15, `(.L_x_12847) ;  /* 0x000000000f087348 */ /* 0x000fea0003c00000 */
[----:B------:R0:W1:Y:S02]  /*c350*/  SHFL.IDX P6, R14, R13, R12, R11 ;  /* 0x0000000c0d0e7389 */ /* 0x00006400000c000b */
[----:B01----:R-:W-:Y:S01]  /*c360*/  ENDCOLLECTIVE ;  /* 0x000000000000791b */ /* 0x003fe20003800000 */
.L_x_12847:
        /* <DEDUP_REMOVED lines=16> */
.L_x_12848:
[----:B------:R-:W-:Y:S01]  /*c470*/  IMAD.MOV.U32 R13, RZ, RZ, R4 ;  /* 0x000000ffff0d7224 */ /* 0x000fe200078e0004 */
[----:B------:R-:W-:Y:S02]  /*c480*/  MOV R12, 0x6 ;  /* 0x00000006000c7802 */ /* 0x000fe40000000f00 */
[----:B------:R-:W-:-:S07]  /*c490*/  MOV R3, R14 ;  /* 0x0000000e00037202 */ /* 0x000fce0000000f00 */
[----:B------:R-:W-:Y:S05]  /*c4a0*/  WARPSYNC.COLLECTIVE R15, `(.L_x_12849) ;  /* 0x000000000f087348 */ /* 0x000fea0003c00000 */
[----:B------:R0:W1:Y:S02]  /*c4b0*/  SHFL.IDX P6, R14, R13, R12, R11 ;  /* 0x0000000c0d0e7389 */ /* 0x00006400000c000b */
[----:B01----:R-:W-:Y:S01]  /*c4c0*/  ENDCOLLECTIVE ;  /* 0x000000000000791b */ /* 0x003fe20003800000 */
.L_x_12849:
        /* <DEDUP_REMOVED lines=11> */
[----:B0-----:R-:W-:-:S12]  /*c580*/  IMAD.MOV.U32 R2, RZ, RZ, R14 ;  /* 0x000000ffff027224 */ /* 0x001fd800078e000e */
[----:B------:R-:W-:Y:S05]  /*c590*/  WARPSYNC.COLLECTIVE R15, `(.L_x_12850) ;  /* 0x000000000f087348 */ /* 0x000fea0003c00000 */
[----:B------:R0:W1:Y:S02]  /*c5a0*/  SHFL.IDX P6, R14, R13, R12, R11 ;  /* 0x0000000c0d0e7389 */ /* 0x00006400000c000b */
[----:B01----:R-:W-:Y:S01]  /*c5b0*/  ENDCOLLECTIVE ;  /* 0x000000000000791b */ /* 0x003fe20003800000 */
.L_x_12850:
[----:B------:R-:W-:Y:S02]  /*c5c0*/  IMAD.MOV.U32 R13, RZ, RZ, R4 ;  /* 0x000000ffff0d7224 */ /* 0x000fe400078e0004 */
[----:B------:R-:W-:Y:S02]  /*c5d0*/  IMAD.MOV.U32 R12, RZ, RZ, 0x7 ;  /* 0x00000007ff0c7424 */ /* 0x000fe400078e00ff */
[----:B------:R-:W-:-:S07]  /*c5e0*/  IMAD.MOV.U32 R3, RZ, RZ, R14 ;  /* 0x000000ffff037224 */ /* 0x000fce00078e000e */
[----:B------:R-:W-:Y:S05]  /*c5f0*/  WARPSYNC.COLLECTIVE R15, `(.L_x_12851) ;  /* 0x000000000f087348 */ /* 0x000fea0003c00000 */
[----:B------:R0:W1:Y:S02]  /*c600*/  SHFL.IDX P6, R14, R13, R12, R11 ;  /* 0x0000000c0d0e7389 */ /* 0x00006400000c000b */
[----:B01----:R-:W-:Y:S01]  /*c610*/  ENDCOLLECTIVE ;  /* 0x000000000000791b */ /* 0x003fe20003800000 */
.L_x_12851:
        /* <DEDUP_REMOVED lines=14> */
.L_x_12852:
[----:B------:R-:W-:-:S05]  /*c700*/  VIADD R2, R0, 0x70 ;  /* 0x0000007000027836 */ /* 0x000fca0000000000 */
[----:B------:R-:W-:Y:S01]  /*c710*/  ISETP.GE.AND P0, PT, R2, UR37, PT ;  /* 0x0000002502007c0c */ /* 0x000fe2000bf06270 */
[----:B------:R-:W-:Y:S02]  /*c720*/  IMAD.MOV.U32 R13, RZ, RZ, R7 ;  /* 0x000000ffff0d7224 */ /* 0x000fe400078e0007 */
[----:B------:R-:W-:-:S10]  /*c730*/  IMAD.MOV.U32 R12, RZ, RZ, RZ ;  /* 0x000000ffff0c7224 */ /* 0x000fd400078e00ff */
[----:B------:R-:W-:-:S13]  /*c740*/  @!P0 LEA R3, P1, R20, R14, 0x1 ;  /* 0x0000000e14038211 */ /* 0x000fda00078208ff */
[----:B------:R-:W-:Y:S05]  /*c750*/  WARPSYNC.COLLECTIVE R15, `(.L_x_12853) ;  /* 0x000000000f087348 */ /* 0x000fea0003c00000 */
[----:B------:R0:W1:Y:S02]  /*c760*/  SHFL.IDX P6, R14, R13, R12, R11 ;  /* 0x0000000c0d0e7389 */ /* 0x00006400000c000b */
[----:B01----:R-:W-:Y:S01]  /*c770*/  ENDCOLLECTIVE ;  /* 0x000000000000791b */ /* 0x003fe20003800000 */
.L_x_12853:
[----:B------:R-:W-:Y:S02]  /*c780*/  @!P0 IMAD.X R8, RZ, RZ, R4, P1 ;  /* 0x000000ffff088224 */ /* 0x000fe400008e0604 */
[----:B------:R-:W-:Y:S02]  /*c790*/  @!P0 IMAD.MOV.U32 R2, RZ, RZ, R3 ;  /* 0x000000ffff028224 */ /* 0x000fe400078e0003 */
[----:B------:R-:W-:Y:S01]  /*c7a0*/  VIADD R4, R0, 0x80 ;  /* 0x0000008000047836 */ /* 0x000fe20000000000 */
[----:B------:R-:W-:-:S05]  /*c7b0*/  @!P0 MOV R3, R8 ;  /* 0x0000000800038202 */ /* 0x000fca0000000f00 */
[----:B------:R-:W-:Y:S01]  /*c7c0*/  @!PT LDS RZ, [RZ] ;  /* 0x00000000fffff984 */ /* 0x000fe20000000800 */
[----:B------:R-:W-:Y:S01]  /*c7d0*/  @!PT LDS RZ, [RZ] ;  /* 0x00000000fffff984 */ /* 0x000fe20000000800 */
[----:B------:R-:W-:Y:S01]  /*c7e0*/  @!PT LDS RZ, [RZ] ;  /* 0x00000000fffff984 */ /* 0x000fe20000000800 */
[----:B------:R0:W-:Y:S01]  /*c7f0*/  @!P0 LDGSTS.E.BYPASS.LTC128B.128 [R18+0xbc00], desc[UR50][R2.64], !P5 ;  /* 0x0bc0000002128fae */ /* 0x0001e2000e901d72 */
[----:B------:R-:W-:Y:S01]  /*c800*/  IMAD.MOV.U32 R13, RZ, RZ, R6 ;  /* 0x000000ffff0d7224 */ /* 0x000fe200078e0006 */
[----:B------:R-:W-:Y:S02]  /*c810*/  ISETP.GE.AND P0, PT, R4, UR37, PT ;  /* 0x0000002504007c0c */ /* 0x000fe4000bf06270 */
[----:B0-----:R-:W-:-:S11]  /*c820*/  MOV R2, R14 ;  /* 0x0000000e00027202 */ /* 0x001fd60000000f00 */
[----:B------:R-:W-:Y:S05]  /*c830*/  WARPSYNC.COLLECTIVE R15, `(.L_x_12854) ;  /* 0x000000000f087348 */ /* 0x000fea0003c00000 */
[----:B------:R0:W1:Y:S02]  /*c840*/  SHFL.IDX P6, R14, R13, R12, R11 ;  /* 0x0000000c0d0e7389 */ /* 0x00006400000c000b */
[----:B01----:R-:W-:Y:S01]  /*c850*/  ENDCOLLECTIVE ;  /* 0x000000000000791b */ /* 0x003fe20003800000 */
.L_x_12854:
[----:B------:R-:W-:Y:S01]  /*c860*/  IMAD.MOV.U32 R13, RZ, RZ, R7 ;  /* 0x000000ffff0d7224 */ /* 0x000fe200078e0007 */
[----:B------:R-:W-:Y:S01]  /*c870*/  MOV R12, 0x1 ;  /* 0x00000001000c7802 */ /* 0x000fe20000000f00 */
[----:B------:R-:W-:-:S07]  /*c880*/  IMAD.MOV.U32 R4, RZ, RZ, R14 ;  /* 0x000000ffff047224 */ /* 0x000fce00078e000e */
[----:B------:R-:W-:Y:S05]  /*c890*/  WARPSYNC.COLLECTIVE R15, `(.L_x_12855) ;  /* 0x000000000f087348 */ /* 0x000fea0003c00000 */
[----:B------:R0:W1:Y:S02]  /*c8a0*/  SHFL.IDX P6, R14, R13, R12, R11 ;  /* 0x0000000c0d0e7389 */ /* 0x00006400000c000b */
[----:B01----:R-:W-:Y:S01]  /*c8b0*/  ENDCOLLECTIVE ;  /* 0x000000000000791b */ /* 0x003fe20003800000 */
.L_x_12855:
        /* <DEDUP_REMOVED lines=15> */
.L_x_12856:
        /* <DEDUP_REMOVED lines=8> */
.L_x_12857:
[----:B------:R-:W-:-:S05]  /*ca30*/  @!P0 IMAD.MOV.U32 R3, RZ, RZ, R5 ;  /* 0x000000ffff038224 */ /* 0x000fca00078e0005 */
[----:B------:R-:W-:Y:S01]  /*ca40*/  @!PT LDS RZ, [RZ] ;  /* 0x00000000fffff984 */ /* 0x000fe20000000800 */
[----:B------:R-:W-:Y:S01]  /*ca50*/  @!PT LDS RZ, [RZ] ;  /* 0x00000000fffff984 */ /* 0x000fe20000000800 */
[----:B------:R-:W-:Y:S01]  /*ca60*/  @!PT LDS RZ, [RZ] ;  /* 0x00000000fffff984 */ /* 0x000fe20000000800 */
[----:B------:R0:W-:Y:S01]  /*ca70*/  @!P0 LDGSTS.E.BYPASS.LTC128B.128 [R18+0xcc00], desc[UR50][R2.64], !P5 ;  /* 0x0cc0000002128fae */ /* 0x0001e2000e901d72 */
[----:B------:R-:W-:Y:S02]  /*ca80*/  IMAD.MOV.U32 R13, RZ, RZ, R6 ;  /* 0x000000ffff0d7224 */ /* 0x000fe400078e0006 */
[----:B0-----:R-:W-:-:S05]  /*ca90*/  VIADD R3, R0, 0xa0 ;  /* 0x000000a000037836 */ /* 0x001fca0000000000 */
[----:B------:R-:W-:Y:S02]  /*caa0*/  ISETP.GE.AND P1, PT, R3, UR37, PT ;  /* 0x0000002503007c0c */ /* 0x000fe4000bf26270 */
[----:B------:R-:W-:-:S11]  /*cab0*/  MOV R2, R14 ;  /* 0x0000000e00027202 */ /* 0x000fd60000000f00 */
[----:B------:R-:W-:Y:S05]  /*cac0*/  WARPSYNC.COLLECTIVE R15, `(.L_x_12858) ;  /* 0x000000000f087348 */ /* 0x000fea0003c00000 */
[----:B------:R0:W1:Y:S02]  /*cad0*/  SHFL.IDX P6, R14, R13, R12, R11 ;  /* 0x0000000c0d0e7389 */ /* 0x00006400000c000b */
[----:B01----:R-:W-:Y:S01]  /*cae0*/  ENDCOLLECTIVE ;  /* 0x000000000000791b */ /* 0x003fe20003800000 */
.L_x_12858:
        /* <DEDUP_REMOVED lines=8> */
.L_x_12859:
[----:B------:R-:W-:Y:S01]  /*cb70*/  @!PT LDS RZ, [RZ] ;  /* 0x00000000fffff984 */ /* 0x000fe20000000800 */
[----:B------:R-:W-:Y:S01]  /*cb80*/  @!PT LDS RZ, [RZ] ;  /* 0x00000000fffff984 */ /* 0x000fe20000000800 */
[----:B------:R-:W-:Y:S01]  /*cb90*/  @!PT LDS RZ, [RZ] ;  /* 0x00000000fffff984 */ /* 0x000fe20000000800 */
[----:B------:R0:W-:Y:S01]  /*cba0*/  @!P1 LDGSTS.E.BYPASS.LTC128B.128 [R18+0xd400], desc[UR50][R2.64], !P5 ;  /* 0x0d40000002129fae */ /* 0x0001e2000e901d72 */
[----:B------:R-:W-:Y:S01]  /*cbb0*/  MOV R13, R6 ;  /* 0x00000006000d7202 */ /* 0x000fe20000000f00 */
[----:B------:R-:W-:-:S07]  /*cbc0*/  IMAD.MOV.U32 R7, RZ, RZ, R14 ;  /* 0x000000ffff077224 */ /* 0x000fce00078e000e */
[----:B0-----:R-:W-:Y:S05]  /*cbd0*/  WARPSYNC.COLLECTIVE R15, `(.L_x_12860) ;  /* 0x000000000f087348 */ /* 0x001fea0003c00000 */
[----:B------:R1:W2:Y:S02]  /*cbe0*/  SHFL.IDX P6, R14, R13, R12, R11 ;  /* 0x0000000c0d0e7389 */ /* 0x0002a400000c000b */
[----:B012---:R-:W-:Y:S01]  /*cbf0*/  ENDCOLLECTIVE ;  /* 0x000000000000791b */ /* 0x007fe20003800000 */
.L_x_12860:
[----:B------:R-:W-:Y:S05]  /*cc00*/  BRA `(.L_x_12861) ;  /* 0xffffffc800047947 */ /* 0x000fea000383ffff */
.L_x_12779:
[----:B0-----:R-:W-:-:S04]  /*cc10*/  IMAD.U32 R3, RZ, RZ, UR38 ;  /* 0x00000026ff037e24 */ /* 0x001fc8000f8e00ff */
[----:B------:R0:W1:Y:S03]  /*cc20*/  SYNCS.PHASECHK.TRANS64.TRYWAIT P0, [R3+URZ+0x16820], R0 ;  /* 0x01682000030075a7 */ /* 0x000066000800017f */
[----:B-1----:R-:W-:Y:S05]  /*cc30*/  @!P0 NANOSLEEP.SYNCS 0x989680 ;  /* 0x009896800000895d */ /* 0x002fea0003900000 */
[----:B------:R-:W1:Y:S02]  /*cc40*/  @!P0 SYNCS.PHASECHK.TRANS64 P0, [R3+URZ+0x16820], R0 ;  /* 0x01682000030085a7 */ /* 0x000e64000800007f */
[----:B-1----:R-:W-:Y:S05]  /*cc50*/  @!P0 BRA `(.L_x_12779) ;  /* 0xfffffffc00ec8947 */ /* 0x002fea000383ffff */
[----:B------:R-:W-:Y:S05]  /*cc60*/  BRA `(.L_x_12862) ;  /* 0xffffffc800387947 */ /* 0x000fea000383ffff */
.L_x_12783:
[----:B0-----:R0:W1:Y:S02]  /*cc70*/  SYNCS.PHASECHK.TRANS64.TRYWAIT P0, [R5+URZ+0x16840], R2 ;  /* 0x01684002050075a7 */ /* 0x001064000800017f */
[----:B-1----:R-:W-:Y:S05]  /*cc80*/  @!P0 NANOSLEEP.SYNCS 0x989680 ;  /* 0x009896800000895d */ /* 0x002fea0003900000 */
[----:B------:R-:W1:Y:S02]  /*cc90*/  @!P0 SYNCS.PHASECHK.TRANS64 P0, [R5+URZ+0x16840], R2 ;  /* 0x01684002050085a7 */ /* 0x000e64000800007f */
[----:B-1----:R-:W-:Y:S05]  /*cca0*/  @!P0 BRA `(.L_x_12783) ;  /* 0xfffffffc00f08947 */ /* 0x002fea000383ffff */
[----:B------:R-:W-:Y:S05]  /*ccb0*/  BRA `(.L_x_12863) ;  /* 0xffffffcc00007947 */ /* 0x000fea000383ffff */
.L_x_12784:
        /* <DEDUP_REMOVED lines=8> */
.L_x_12865:
[----:B------:R-:W-:Y:S05]  /*cd40*/  BSYNC B1 ;  /* 0x0000000000017941 */ /* 0x000fea0003800000 */
.L_x_12864:
        /* <DEDUP_REMOVED lines=10> */
.L_x_12866:
[----:B------:R-:W-:Y:S01]  /*cdf0*/  IMAD.MOV.U32 R13, RZ, RZ, R10 ;  /* 0x000000ffff0d7224 */ /* 0x000fe200078e000a */
[----:B------:R-:W-:Y:S01]  /*ce00*/  MOV R12, 0x1 ;  /* 0x00000001000c7802 */ /* 0x000fe20000000f00 */
[----:B------:R-:W-:Y:S01]  /*ce10*/  IMAD.SHL.U32 R7, R7, 0x8, RZ ;  /* 0x0000000807077824 */ /* 0x000fe200078e00ff */
[----:B------:R-:W-:-:S07]  /*ce20*/  MOV R2, R14 ;  /* 0x0000000e00027202 */ /* 0x000fce0000000f00 */
[----:B------:R-:W-:Y:S05]  /*ce30*/  WARPSYNC.COLLECTIVE R15, `(.L_x_12867) ;  /* 0x000000000f087348 */ /* 0x000fea0003c00000 */
[----:B------:R0:W1:Y:S02]  /*ce40*/  SHFL.IDX P6, R14, R13, R12, R11 ;  /* 0x0000000c0d0e7389 */ /* 0x00006400000c000b */
[----:B01----:R-:W-:Y:S01]  /*ce50*/  ENDCOLLECTIVE ;  /* 0x000000000000791b */ /* 0x003fe20003800000 */
.L_x_12867:
        /* <DEDUP_REMOVED lines=8> */
[----:B------:R0:W-:Y:S02]  /*cee0*/  LDGSTS.E.BYPASS.LTC128B.128 [R8+0xe400], desc[UR50][R2.64], !P1 ;  /* 0x0e40000002087fae */ /* 0x0001e4000c901d72 */
[----:B0-----:R-:W-:-:S07]  /*cef0*/  IMAD.MOV.U32 R3, RZ, RZ, R14 ;  /* 0x000000ffff037224 */ /* 0x001fce00078e000e */
[----:B------:R-:W-:Y:S05]  /*cf00*/  WARPSYNC.COLLECTIVE R15, `(.L_x_12868) ;  /* 0x000000000f087348 */ /* 0x000fea0003c00000 */
[----:B------:R0:W1:Y:S02]  /*cf10*/  SHFL.IDX P6, R14, R13, R12, R11 ;  /* 0x0000000c0d0e7389 */ /* 0x00006400000c000b */
[----:B01----:R-:W-:Y:S01]  /*cf20*/  ENDCOLLECTIVE ;  /* 0x000000000000791b */ /* 0x003fe20003800000 */
.L_x_12868:
[----:B------:R-:W-:Y:S02]  /*cf30*/  IMAD.MOV.U32 R13, RZ, RZ, R10 ;  /* 0x000000ffff0d7224 */ /* 0x000fe400078e000a */
[----:B------:R-:W-:Y:S02]  /*cf40*/  IMAD.MOV.U32 R12, RZ, RZ, 0x2 ;  /* 0x00000002ff0c7424 */ /* 0x000fe400078e00ff */
[----:B------:R-:W-:-:S07]  /*cf50*/  IMAD.MOV.U32 R2, RZ, RZ, R14 ;  /* 0x000000ffff027224 */ /* 0x000fce00078e000e */
[----:B------:R-:W-:Y:S05]  /*cf60*/  WARPSYNC.COLLECTIVE R15, `(.L_x_12869) ;  /* 0x000000000f087348 */ /* 0x000fea0003c00000 */
[----:B------:R0:W1:Y:S02]  /*cf70*/  SHFL.IDX P6, R14, R13, R12, R11 ;  /* 0x0000000c0d0e7389 */ /* 0x00006400000c000b */
[----:B01----:R-:W-:Y:S01]  /*cf80*/  ENDCOLLECTIVE ;  /* 0x000000000000791b */ /* 0x003fe20003800000 */
.L_x_12869:
[----:B------:R-:W-:-:S04]  /*cf90*/  IADD3 R2, P0, R2, R7, RZ ;  /* 0x0000000702027210 */ /* 0x000fc80007f1e0ff */
[----:B------:R-:W-:-:S05]  /*cfa0*/  IADD3.X R3, RZ, R3, RZ, P0, !PT ;  /* 0x00000003ff037210 */ /* 0x000fca00007fe4ff */
[----:B------:R-:W-:Y:S01]  /*cfb0*/  @!PT LDS RZ, [RZ] ;  /* 0x00000000fffff984 */ /* 0x000fe20000000800 */
[----:B------:R-:W-:Y:S01]  /*cfc0*/  @!PT LDS RZ, [RZ] ;  /* 0x00000000fffff984 */ /* 0x000fe20000000800 */
[----:B------:R-:W-:Y:S01]  /*cfd0*/  @!PT LDS RZ, [RZ] ;  /* 0x00000000fffff984 */ /* 0x000fe20000000800 */
[----:B------:R0:W-:Y:S01]  /*cfe0*/  LDGSTS.E.BYPASS.LTC128B.128 [R8+0xec00], desc[UR50][R2.64], !P1 ;  /* 0x0ec0000002087fae */ /* 0x0001e2000c901d72 */
[----:B------:R-:W-:Y:S01]  /*cff0*/  MOV R13, R9 ;  /* 0x00000009000d7202 */ /* 0x000fe20000000f00 */
[----:B0-----:R-:W-:-:S07]  /*d000*/  IMAD.MOV.U32 R3, RZ, RZ, R14 ;  /* 0x000000ffff037224 */ /* 0x001fce00078e000e */
[----:B------:R-:W-:Y:S05]  /*d010*/  WARPSYNC.COLLECTIVE R15, `(.L_x_12870) ;  /* 0x000000000f087348 */ /* 0x000fea0003c00000 */
[----:B------:R0:W1:Y:S02]  /*d020*/  SHFL.IDX P6, R14, R13, R12, R11 ;  /* 0x0000000c0d0e7389 */ /* 0x00006400000c000b */
[----:B01----:R-:W-:Y:S01]  /*d030*/  ENDCOLLECTIVE ;  /* 0x000000000000791b */ /* 0x003fe20003800000 */
.L_x_12870:
[----:B------:R-:W-:Y:S01]  /*d040*/  IMAD.MOV.U32 R13, RZ, RZ, R10 ;  /* 0x000000ffff0d7224 */ /* 0x000fe200078e000a */
[----:B------:R-:W-:Y:S01]  /*d050*/  MOV R12, 0x3 ;  /* 0x00000003000c7802 */ /* 0x000fe20000000f00 */
[----:B------:R-:W-:-:S07]  /*d060*/  IMAD.MOV.U32 R2, RZ, RZ, R14 ;  /* 0x000000ffff027224 */ /* 0x000fce00078e000e */
[----:B------:R-:W-:Y:S05]  /*d070*/  WARPSYNC.COLLECTIVE R15, `(.L_x_12871) ;  /* 0x000000000f087348 */ /* 0x000fea0003c00000 */
[----:B------:R0:W1:Y:S02]  /*d080*/  SHFL.IDX P6, R14, R13, R12, R11 ;  /* 0x0000000c0d0e7389 */ /* 0x00006400000c000b */
[----:B01----:R-:W-:Y:S01]  /*d090*/  ENDCOLLECTIVE ;  /* 0x000000000000791b */ /* 0x003fe20003800000 */
.L_x_12871:
[----:B------:R-:W-:-:S05]  /*d0a0*/  IADD3 R2, P0, R2, R7, RZ ;  /* 0x0000000702027210 */ /* 0x000fca0007f1e0ff */
[----:B------:R-:W-:-:S05]  /*d0b0*/  IMAD.X R3, RZ, RZ, R3, P0 ;  /* 0x000000ffff037224 */ /* 0x000fca00000e0603 */
[----:B------:R-:W-:Y:S01]  /*d0c0*/  @!PT LDS RZ, [RZ] ;  /* 0x00000000fffff984 */ /* 0x000fe20000000800 */
[----:B------:R-:W-:Y:S01]  /*d0d0*/  @!PT LDS RZ, [RZ] ;  /* 0x00000000fffff984 */ /* 0x000fe20000000800 */
[----:B------:R-:W-:Y:S01]  /*d0e0*/  @!PT LDS RZ, [RZ] ;  /* 0x00000000fffff984 */ /* 0x000fe20000000800 */
[----:B------:R0:W-:Y:S01]  /*d0f0*/  LDGSTS.E.BYPASS.LTC128B.128 [R8+0xf400], desc[UR50][R2.64], !P1 ;  /* 0x0f40000002087fae */ /* 0x0001e2000c901d72 */
[----:B------:R-:W-:Y:S02]  /*d100*/  IMAD.MOV.U32 R13, RZ, RZ, R9 ;  /* 0x000000ffff0d7224 */ /* 0x000fe400078e0009 */
[----:B0-----:R-:W-:-:S07]  /*d110*/  IMAD.MOV.U32 R3, RZ, RZ, R14 ;  /* 0x000000ffff037224 */ /* 0x001fce00078e000e */
[----:B------:R-:W-:Y:S05]  /*d120*/  WARPSYNC.COLLECTIVE R15, `(.L_x_12872) ;  /* 0x000000000f087348 */ /* 0x000fea0003c00000 */
[----:B------:R0:W1:Y:S02]  /*d130*/  SHFL.IDX P6, R14, R13, R12, R11 ;  /* 0x0000000c0d0e7389 */ /* 0x00006400000c000b */
[----:B01----:R-:W-:Y:S01]  /*d140*/  ENDCOLLECTIVE ;  /* 0x000000000000791b */ /* 0x003fe20003800000 */
.L_x_12872:
[----:B------:R-:W-:Y:S02]  /*d150*/  IMAD.MOV.U32 R13, RZ, RZ, R10 ;  /* 0x000000ffff0d7224 */ /* 0x000fe400078e000a */
[----:B------:R-:W-:Y:S02]  /*d160*/  IMAD.MOV.U32 R12, RZ, RZ, 0x4 ;  /* 0x00000004ff0c7424 */ /* 0x000fe400078e00ff */
[----:B------:R-:W-:-:S07]  /*d170*/  IMAD.MOV.U32 R2, RZ, RZ, R14 ;  /* 0x000000ffff027224 */ /* 0x000fce00078e000e */
[----:B------:R-:W-:Y:S05]  /*d180*/  WARPSYNC.COLLECTIVE R15, `(.L_x_12873) ;  /* 0x000000000f087348 */ /* 0x000fea0003c00000 */
[----:B------:R0:W1:Y:S02]  /*d190*/  SHFL.IDX P6, R14, R13, R12, R11 ;  /* 0x0000000c0d0e7389 */ /* 0x00006400000c000b */
[----:B01----:R-:W-:Y:S01]  /*d1a0*/  ENDCOLLECTIVE ;  /* 0x000000000000791b */ /* 0x003fe20003800000 */
.L_x_12873:
        /* <DEDUP_REMOVED lines=11> */
.L_x_12874:
[----:B------:R-:W-:Y:S01]  /*d260*/  IMAD.MOV.U32 R13, RZ, RZ, R10 ;  /* 0x000000ffff0d7224 */ /* 0x000fe200078e000a */
[----:B------:R-:W-:Y:S01]  /*d270*/  MOV R12, 0x5 ;  /* 0x00000005000c7802 */ /* 0x000fe20000000f00 */
[----:B------:R-:W-:-:S07]  /*d280*/  IMAD.MOV.U32 R2, RZ, RZ, R14 ;  /* 0x000000ffff027224 */ /* 0x000fce00078e000e */
[----:B------:R-:W-:Y:S05]  /*d290*/  WARPSYNC.COLLECTIVE R15, `(.L_x_12875) ;  /* 0x000000000f087348 */ /* 0x000fea0003c00000 */
[----:B------:R0:W1:Y:S02]  /*d2a0*/  SHFL.IDX P6, R14, R13, R12, R11 ;  /* 0x0000000c0d0e7389 */ /* 0x00006400000c000b */
[----:B01----:R-:W-:Y:S01]  /*d2b0*/  ENDCOLLECTIVE ;  /* 0x000000000000791b */ /* 0x003fe20003800000 */
.L_x_12875:
        /* <DEDUP_REMOVED lines=11> */
.L_x_12876:
[----:B------:R-:W-:Y:S02]  /*d370*/  IMAD.MOV.U32 R13, RZ, RZ, R10 ;  /* 0x000000ffff0d7224 */ /* 0x000fe400078e000a */
[----:B------:R-:W-:Y:S02]  /*d380*/  IMAD.MOV.U32 R12, RZ, RZ, 0x6 ;  /* 0x00000006ff0c7424 */ /* 0x000fe400078e00ff */
[----:B------:R-:W-:-:S07]  /*d390*/  IMAD.MOV.U32 R2, RZ, RZ, R14 ;  /* 0x000000ffff027224 */ /* 0x000fce00078e000e */
[----:B------:R-:W-:Y:S05]  /*d3a0*/  WARPSYNC.COLLECTIVE R15, `(.L_x_12877) ;  /* 0x000000000f087348 */ /* 0x000fea0003c00000 */
[----:B------:R0:W1:Y:S02]  /*d3b0*/  SHFL.IDX P6, R14, R13, R12, R11 ;  /* 0x0000000c0d0e7389 */ /* 0x00006400000c000b */
[----:B01----:R-:W-:Y:S01]  /*d3c0*/  ENDCOLLECTIVE ;  /* 0x000000000000791b */ /* 0x003fe20003800000 */
.L_x_12877:
        /* <DEDUP_REMOVED lines=11> */
.L_x_12878:
[----:B------:R-:W-:Y:S01]  /*d480*/  IMAD.MOV.U32 R13, RZ, RZ, R10 ;  /* 0x000000ffff0d7224 */ /* 0x000fe200078e000a */
[----:B------:R-:W-:Y:S01]  /*d490*/  MOV R12, 0x7 ;  /* 0x00000007000c7802 */ /* 0x000fe20000000f00 */
[----:B------:R-:W-:-:S07]  /*d4a0*/  IMAD.MOV.U32 R2, RZ, RZ, R14 ;  /* 0x000000ffff027224 */ /* 0x000fce00078e000e */
[----:B------:R-:W-:Y:S05]  /*d4b0*/  WARPSYNC.COLLECTIVE R15, `(.L_x_12879) ;  /* 0x000000000f087348 */ /* 0x000fea0003c00000 */
[----:B------:R0:W1:Y:S02]  /*d4c0*/  SHFL.IDX P6, R14, R13, R12, R11 ;  /* 0x0000000c0d0e7389 */ /* 0x00006400000c000b */
[----:B01----:R-:W-:Y:S01]  /*d4d0*/  ENDCOLLECTIVE ;  /* 0x000000000000791b */ /* 0x003fe20003800000 */
.L_x_12879:
[----:B------:R-:W-:-:S05]  /*d4e0*/  IADD3 R2, P0, R2, R7, RZ ;  /* 0x0000000702027210 */ /* 0x000fca0007f1e0ff */
[----:B------:R-:W-:-:S05]  /*d4f0*/  IMAD.X R3, RZ, RZ, R3, P0 ;  /* 0x000000ffff037224 */ /* 0x000fca00000e0603 */
[----:B------:R-:W-:Y:S01]  /*d500*/  @!PT LDS RZ, [RZ] ;  /* 0x00000000fffff984 */ /* 0x000fe20000000800 */
[----:B------:R-:W-:Y:S01]  /*d510*/  @!PT LDS RZ, [RZ] ;  /* 0x00000000fffff984 */ /* 0x000fe20000000800 */
[----:B------:R-:W-:Y:S01]  /*d520*/  @!PT LDS RZ, [RZ] ;  /* 0x00000000fffff984 */ /* 0x000fe20000000800 */
[----:B------:R0:W-:Y:S01]  /*d530*/  LDGSTS.E.BYPASS.LTC128B.128 [R8+0x11400], desc[UR50][R2.64], !P1 ;  /* 0x1140000002087fae */ /* 0x0001e2000c901d72 */
[----:B------:R-:W-:Y:S02]  /*d540*/  IMAD.MOV.U32 R13, RZ, RZ, R9 ;  /* 0x000000ffff0d7224 */ /* 0x000fe400078e0009 */
[----:B------:R-:W-:-:S07]  /*d550*/  IMAD.MOV.U32 R10, RZ, RZ, R14 ;  /* 0x000000ffff0a7224 */ /* 0x000fce00078e000e */
[----:B0-----:R-:W-:Y:S05]  /*d560*/  WARPSYNC.COLLECTIVE R15, `(.L_x_12880) ;  /* 0x000000000f087348 */ /* 0x001fea0003c00000 */
[----:B------:R1:W2:Y:S02]  /*d570*/  SHFL.IDX P6, R14, R13, R12, R11 ;  /* 0x0000000c0d0e7389 */ /* 0x0002a400000c000b */
[----:B012---:R-:W-:Y:S01]  /*d580*/  ENDCOLLECTIVE ;  /* 0x000000000000791b */ /* 0x007fe20003800000 */
.L_x_12880:
[----:B------:R-:W-:Y:S01]  /*d590*/  IMAD.MOV.U32 R2, RZ, RZ, R14 ;  /* 0x000000ffff027224 */ /* 0x000fe200078e000e */
[----:B------:R-:W-:Y:S06]  /*d5a0*/  BRA `(.L_x_12881) ;  /* 0xffffffc400d07947 */ /* 0x000fec000383ffff */
.L_x_12789:
[----:B-1----:R1:W2:Y:S02]  /*d5b0*/  SYNCS.PHASECHK.TRANS64.TRYWAIT P0, [R5+URZ+0x16860], R2 ;  /* 0x01686002050075a7 */ /* 0x0022a4000800017f */
[----:B--2---:R-:W-:Y:S05]  /*d5c0*/  @!P0 NANOSLEEP.SYNCS 0x989680 ;  /* 0x009896800000895d */ /* 0x004fea0003900000 */
[----:B------:R-:W2:Y:S02]  /*d5d0*/  @!P0 SYNCS.PHASECHK.TRANS64 P0, [R5+URZ+0x16860], R2 ;  /* 0x01686002050085a7 */ /* 0x000ea4000800007f */
[----:B--2---:R-:W-:Y:S05]  /*d5e0*/  @!P0 BRA `(.L_x_12789) ;  /* 0xfffffffc00f08947 */ /* 0x004fea000383ffff */
[----:B------:R-:W-:Y:S05]  /*d5f0*/  BRA `(.L_x_12882) ;  /* 0xffffffc800287947 */ /* 0x000fea000383ffff */
.L_x_12790:
        /* <DEDUP_REMOVED lines=8> */
.L_x_12884:
[----:B------:R-:W-:Y:S05]  /*d680*/  BSYNC B1 ;  /* 0x0000000000017941 */ /* 0x000fea0003800000 */
.L_x_12883:
[----:B------:R-:W-:Y:S01]  /*d690*/  IMAD.MOV.U32 R13, RZ, RZ, R16 ;  /* 0x000000ffff0d7224 */ /* 0x000fe200078e0010 */
[----:B------:R-:W-:Y:S01]  /*d6a0*/  MOV R15, 0xffffffff ;  /* 0xffffffff000f7802 */ /* 0x000fe20000000f00 */
[----:B------:R-:W-:Y:S01]  /*d6b0*/  IMAD.MOV.U32 R12, RZ, RZ, RZ ;  /* 0x000000ffff0c7224 */ /* 0x000fe200078e00ff */
[----:B------:R-:W-:Y:S01]  /*d6c0*/  MOV R3, R14 ;  /* 0x0000000e00037202 */ /* 0x000fe20000000f00 */
[----:B------:R-:W-:Y:S01]  /*d6d0*/  IMAD.MOV.U32 R11, RZ, RZ, 0x181f ;  /* 0x0000181fff0b7424 */ /* 0x000fe200078e00ff */
[----:B------:R-:W-:Y:S02]  /*d6e0*/  ISETP.LT.OR P1, PT, R8, 0x1, P2 ;  /* 0x000000010800780c */ /* 0x000fe40001721670 */
[----:B------:R-:W-:-:S11]  /*d6f0*/  LEA R6, R6, UR38, 0x1 ;  /* 0x0000002606067c11 */ /* 0x000fd6000f8e08ff */
[----:B------:R-:W-:Y:S05]  /*d700*/  WARPSYNC.COLLECTIVE R15, `(.L_x_12885) ;  /* 0x000000000f087348 */ /* 0x000fea0003c00000 */
[----:B------:R0:W1:Y:S02]  /*d710*/  SHFL.IDX P6, R14, R13, R12, R11 ;  /* 0x0000000c0d0e7389 */ /* 0x00006400000c000b */
[----:B01----:R-:W-:Y:S01]  /*d720*/  ENDCOLLECTIVE ;  /* 0x000000000000791b */ /* 0x003fe20003800000 */
.L_x_12885:
[----:B------:R-:W-:Y:S01]  /*d730*/  IMAD.MOV.U32 R13, RZ, RZ, R17 ;  /* 0x000000ffff0d7224 */ /* 0x000fe200078e0011 */
[----:B------:R-:W-:Y:S01]  /*d740*/  MOV R12, 0x1 ;  /* 0x00000001000c7802 */ /* 0x000fe20000000f00 */
[----:B------:R-:W-:-:S07]  /*d750*/  IMAD.MOV.U32 R2, RZ, RZ, R14 ;  /* 0x000000ffff027224 */ /* 0x000fce00078e000e */
[----:B------:R-:W-:Y:S05]  /*d760*/  WARPSYNC.COLLECTIVE R15, `(.L_x_12886) ;  /* 0x000000000f087348 */ /* 0x000fea0003c00000 */
[----:B------:R0:W1:Y:S02]  /*d770*/  SHFL.IDX P6, R14, R13, R12, R11 ;  /* 0x0000000c0d0e7389 */ /* 0x00006400000c000b */
[----:B01----:R-:W-:Y:S01]  /*d780*/  ENDCOLLECTIVE ;  /* 0x000000000000791b */ /* 0x003fe20003800000 */
.L_x_12886:
[----:B------:R-:W-:-:S05]  /*d790*/  IADD3 R2, P0, R2, R7, RZ ;  /* 0x0000000702027210 */ /* 0x000fca0007f1e0ff */
[----:B------:R-:W-:-:S05]  /*d7a0*/  IMAD.X R3, RZ, RZ, R3, P0 ;  /* 0x000000ffff037224 */ /* 0x000fca00000e0603 */
[----:B------:R-:W-:Y:S01]  /*d7b0*/  @!PT LDS RZ, [RZ] ;  /* 0x00000000fffff984 */ /* 0x000fe20000000800 */
[----:B------:R-:W-:Y:S01]  /*d7c0*/  @!PT LDS RZ, [RZ] ;  /* 0x00000000fffff984 */ /* 0x000fe20000000800 */
[----:B------:R-:W-:Y:S01]  /*d7d0*/  @!PT LDS RZ, [RZ] ;  /* 0x00000000fffff984 */ /* 0x000fe20000000800 */
[----:B------:R0:W-:Y:S01]  /*d7e0*/  LDGSTS.E.BYPASS.LTC128B.128 [R6+0x400], desc[UR50][R2.64], !P1 ;  /* 0x0040000002067fae */ /* 0x0001e2000c901d72 */
[----:B------:R-:W-:Y:S01]  /*d7f0*/  IMAD.MOV.U32 R13, RZ, RZ, R16 ;  /* 0x000000ffff0d7224 */ /* 0x000fe200078e0010 */
[----:B------:R-:W-:Y:S01]  /*d800*/  ISETP.LT.OR P1, PT, R8, 0x11, P2 ;  /* 0x000000110800780c */ /* 0x000fe20001721670 */
[----:B0-----:R-:W-:-:S12]  /*d810*/  IMAD.MOV.U32 R3, RZ, RZ, R14 ;  /* 0x000000ffff037224 */ /* 0x001fd800078e000e */
[----:B------:R-:W-:Y:S05]  /*d820*/  WARPSYNC.COLLECTIVE R15, `(.L_x_12887) ;  /* 0x000000000f087348 */ /* 0x000fea0003c00000 */
[----:B------:R0:W1:Y:S02]  /*d830*/  SHFL.IDX P6, R14, R13, R12, R11 ;  /* 0x0000000c0d0e7389 */ /* 0x00006400000c000b */
[----:B01----:R-:W-:Y:S01]  /*d840*/  ENDCOLLECTIVE ;  /* 0x000000000000791b */ /* 0x003fe20003800000 */
.L_x_12887:
[----:B------:R-:W-:Y:S02]  /*d850*/  IMAD.MOV.U32 R13, RZ, RZ, R17 ;  /* 0x000000ffff0d7224 */ /* 0x000fe400078e0011 */
[----:B------:R-:W-:Y:S02]  /*d860*/  IMAD.MOV.U32 R12, RZ, RZ, 0x2 ;  /* 0x00000002ff0c7424 */ /* 0x000fe400078e00ff */
[----:B------:R-:W-:-:S07]  /*d870*/  IMAD.MOV.U32 R2, RZ, RZ, R14 ;  /* 0x000000ffff027224 */ /* 0x000fce00078e000e */
[----:B------:R-:W-:Y:S05]  /*d880*/  WARPSYNC.COLLECTIVE R15, `(.L_x_12888) ;  /* 0x000000000f087348 */ /* 0x000fea0003c00000 */
[----:B------:R0:W1:Y:S02]  /*d890*/  SHFL.IDX P6, R14, R13, R12, R11 ;  /* 0x0000000c0d0e7389 */ /* 0x00006400000c000b */
[----:B01----:R-:W-:Y:S01]  /*d8a0*/  ENDCOLLECTIVE ;  /* 0x000000000000791b */ /* 0x003fe20003800000 */
.L_x_12888:
[----:B------:R-:W-:-:S04]  /*d8b0*/  IADD3 R2, P0, R2, R7, RZ ;  /* 0x0000000702027210 */ /* 0x000fc80007f1e0ff */
[----:B------:R-:W-:-:S05]  /*d8c0*/  IADD3.X R3, RZ, R3, RZ, P0, !PT ;  /* 0x00000003ff037210 */ /* 0x000fca00007fe4ff */
[----:B------:R-:W-:Y:S01]  /*d8d0*/  @!PT LDS RZ, [RZ] ;  /* 0x00000000fffff984 */ /* 0x000fe20000000800 */
[----:B------:R-:W-:Y:S01]  /*d8e0*/  @!PT LDS RZ, [RZ] ;  /* 0x00000000fffff984 */ /* 0x000fe20000000800 */
[----:B------:R-:W-:Y:S01]  /*d8f0*/  @!PT LDS RZ, [RZ] ;  /* 0x00000000fffff984 */ /* 0x000fe20000000800 */
[----:B------:R0:W-:Y:S01]  /*d900*/  LDGSTS.E.BYPASS.LTC128B.128 [R6+0xc00], desc[UR50][R2.64], !P1 ;  /* 0x00c0000002067fae */ /* 0x0001e2000c901d72 */
[----:B------:R-:W-:Y:S02]  /*d910*/  ISETP.LT.OR P1, PT, R8, 0x21, P2 ;  /* 0x000000210800780c */ /* 0x000fe40001721670 */
[----:B------:R-:W-:Y:S01]  /*d920*/  MOV R13, R16 ;  /* 0x00000010000d7202 */ /* 0x000fe20000000f00 */
[----:B0-----:R-:W-:-:S10]  /*d930*/  IMAD.MOV.U32 R3, RZ, RZ, R14 ;  /* 0x000000ffff037224 */ /* 0x001fd400078e000e */
[----:B------:R-:W-:Y:S05]  /*d940*/  WARPSYNC.COLLECTIVE R15, `(.L_x_12889) ;  /* 0x000000000f087348 */ /* 0x000fea0003c00000 */
[----:B------:R0:W1:Y:S02]  /*d950*/  SHFL.IDX P6, R14, R13, R12, R11 ;  /* 0x0000000c0d0e7389 */ /* 0x00006400000c000b */
[----:B01----:R-:W-:Y:S01]  /*d960*/  ENDCOLLECTIVE ;  /* 0x000000000000791b */ /* 0x003fe20003800000 */
.L_x_12889:
[----:B------:R-:W-:Y:S01]  /*d970*/  IMAD.MOV.U32 R13, RZ, RZ, R17 ;  /* 0x000000ffff0d7224 */ /* 0x000fe200078e0011 */
[----:B------:R-:W-:Y:S01]  /*d980*/  MOV R12, 0x3 ;  /* 0x00000003000c7802 */ /* 0x000fe20000000f00 */
[----:B------:R-:W-:-:S07]  /*d990*/  IMAD.MOV.U32 R2, RZ, RZ, R14 ;  /* 0x000000ffff027224 */ /* 0x000fce00078e000e */
[----:B------:R-:W-:Y:S05]  /*d9a0*/  WARPSYNC.COLLECTIVE R15, `(.L_x_12890) ;  /* 0x000000000f087348 */ /* 0x000fea0003c00000 */
[----:B------:R0:W1:Y:S02]  /*d9b0*/  SHFL.IDX P6, R14, R13, R12, R11 ;  /* 0x0000000c0d0e7389 */ /* 0x00006400000c000b */
[----:B01----:R-:W-:Y:S01]  /*d9c0*/  ENDCOLLECTIVE ;  /* 0x000000000000791b */ /* 0x003fe20003800000 */
.L_x_12890:
        /* <DEDUP_REMOVED lines=12> */
.L_x_12891:
[----:B------:R-:W-:Y:S02]  /*da90*/  IMAD.MOV.U32 R13, RZ, RZ, R17 ;  /* 0x000000ffff0d7224 */ /* 0x000fe400078e0011 */
[----:B------:R-:W-:Y:S02]  /*daa0*/  IMAD.MOV.U32 R12, RZ, RZ, 0x4 ;  /* 0x00000004ff0c7424 */ /* 0x000fe400078e00ff */
[----:B------:R-:W-:-:S07]  /*dab0*/  IMAD.MOV.U32 R2, RZ, RZ, R14 ;  /* 0x000000ffff027224 */ /* 0x000fce00078e000e */
[----:B------:R-:W-:Y:S05]  /*dac0*/  WARPSYNC.COLLECTIVE R15, `(.L_x_12892) ;  /* 0x000000000f087348 */ /* 0x000fea0003c00000 */
[----:B------:R0:W1:Y:S02]  /*dad0*/  SHFL.IDX P6, R14, R13, R12, R11 ;  /* 0x0000000c0d0e7389 */ /* 0x00006400000c000b */
[----:B01----:R-:W-:Y:S01]  /*dae0*/  ENDCOLLECTIVE ;  /* 0x000000000000791b */ /* 0x003fe20003800000 */
.L_x_12892:
        /* <DEDUP_REMOVED lines=12> */
.L_x_12893:
[----:B------:R-:W-:Y:S01]  /*dbb0*/  IMAD.MOV.U32 R13, RZ, RZ, R17 ;  /* 0x000000ffff0d7224 */ /* 0x000fe200078e0011 */
[----:B------:R-:W-:Y:S01]  /*dbc0*/  MOV R12, 0x5 ;  /* 0x00000005000c7802 */ /* 0x000fe20000000f00 */
[----:B------:R-:W-:-:S07]  /*dbd0*/  IMAD.MOV.U32 R2, RZ, RZ, R14 ;  /* 0x000000ffff027224 */ /* 0x000fce00078e000e */
[----:B------:R-:W-:Y:S05]  /*dbe0*/  WARPSYNC.COLLECTIVE R15, `(.L_x_12894) ;  /* 0x000000000f087348 */ /* 0x000fea0003c00000 */
[----:B------:R0:W1:Y:S02]  /*dbf0*/  SHFL.IDX P6, R14, R13, R12, R11 ;  /* 0x0000000c0d0e7389 */ /* 0x00006400000c000b */
[----:B01----:R-:W-:Y:S01]  /*dc00*/  ENDCOLLECTIVE ;  /* 0x000000000000791b */ /* 0x003fe20003800000 */
.L_x_12894:
        /* <DEDUP_REMOVED lines=12> */
.L_x_12895:
[----:B------:R-:W-:Y:S02]  /*dcd0*/  IMAD.MOV.U32 R13, RZ, RZ, R17 ;  /* 0x000000ffff0d7224 */ /* 0x000fe400078e0011 */
[----:B------:R-:W-:Y:S02]  /*dce0*/  IMAD.MOV.U32 R12, RZ, RZ, 0x6 ;  /* 0x00000006ff0c7424 */ /* 0x000fe400078e00ff */
[----:B------:R-:W-:-:S07]  /*dcf0*/  IMAD.MOV.U32 R2, RZ, RZ, R14 ;  /* 0x000000ffff027224 */ /* 0x000fce00078e000e */
[----:B------:R-:W-:Y:S05]  /*dd00*/  WARPSYNC.COLLECTIVE R15, `(.L_x_12896) ;  /* 0x000000000f087348 */ /* 0x000fea0003c00000 */
[----:B------:R0:W1:Y:S02]  /*dd10*/  SHFL.IDX P6, R14, R13, R12, R11 ;  /* 0x0000000c0d0e7389 */ /* 0x00006400000c000b */
[----:B01----:R-:W-:Y:S01]  /*dd20*/  ENDCOLLECTIVE ;  /* 0x000000000000791b */ /* 0x003fe20003800000 */
.L_x_12896:
        /* <DEDUP_REMOVED lines=12> */
.L_x_12897:
[----:B------:R-:W-:Y:S01]  /*ddf0*/  IMAD.MOV.U32 R13, RZ, RZ, R17 ;  /* 0x000000ffff0d7224 */ /* 0x000fe200078e0011 */
[----:B------:R-:W-:Y:S01]  /*de00*/  MOV R12, 0x7 ;  /* 0x00000007000c7802 */ /* 0x000fe20000000f00 */
[----:B------:R-:W-:-:S07]  /*de10*/  IMAD.MOV.U32 R2, RZ, RZ, R14 ;  /* 0x000000ffff027224 */ /* 0x000fce00078e000e */
[----:B------:R-:W-:Y:S05]  /*de20*/  WARPSYNC.COLLECTIVE R15, `(.L_x_12898) ;  /* 0x000000000f087348 */ /* 0x000fea0003c00000 */
[----:B------:R0:W1:Y:S02]  /*de30*/  SHFL.IDX P6, R14, R13, R12, R11 ;  /* 0x0000000c0d0e7389 */ /* 0x00006400000c000b */
[----:B01----:R-:W-:Y:S01]  /*de40*/  ENDCOLLECTIVE ;  /* 0x000000000000791b */ /* 0x003fe20003800000 */
.L_x_12898:
        /* <DEDUP_REMOVED lines=11> */
.L_x_12899:
[----:B------:R-:W-:Y:S01]  /*df00*/  IMAD.MOV.U32 R2, RZ, RZ, R14 ;  /* 0x000000ffff027224 */ /* 0x000fe200078e000e */
[----:B------:R-:W-:Y:S06]  /*df10*/  BRA `(.L_x_12900) ;  /* 0xffffffc000c47947 */ /* 0x000fec000383ffff */
.L_x_12796:
[----:B0-----:R0:W1:Y:S02]  /*df20*/  SYNCS.PHASECHK.TRANS64.TRYWAIT P0, [R4+URZ+0x16860], R3 ;  /* 0x01686003040075a7 */ /* 0x001064000800017f */
[----:B-1----:R-:W-:Y:S05]  /*df30*/  @!P0 NANOSLEEP.SYNCS 0x989680 ;  /* 0x009896800000895d */ /* 0x002fea0003900000 */
[----:B------:R-:W1:Y:S02]  /*df40*/  @!P0 SYNCS.PHASECHK.TRANS64 P0, [R4+URZ+0x16860], R3 ;  /* 0x01686003040085a7 */ /* 0x000e64000800007f */
[----:B-1----:R-:W-:Y:S05]  /*df50*/  @!P0 BRA `(.L_x_12796) ;  /* 0xfffffffc00f08947 */ /* 0x002fea000383ffff */
[----:B------:R-:W-:Y:S05]  /*df60*/  BRA `(.L_x_12901) ;  /* 0xffffffc400947947 */ /* 0x000fea000383ffff */
.L_x_12797:
        /* <DEDUP_REMOVED lines=8> */
.L_x_12903:
[----:B------:R-:W-:Y:S05]  /*dff0*/  BSYNC B0 ;  /* 0x0000000000007941 */ /* 0x000fea0003800000 */
.L_x_12902:
[----:B------:R-:W0:Y:S01]  /*e000*/  S2R R2, SR_TID.X ;  /* 0x0000000000027919 */ /* 0x000e220000002100 */
[----:B------:R-:W-:Y:S01]  /*e010*/  IMAD.MOV.U32 R13, RZ, RZ, R16 ;  /* 0x000000ffff0d7224 */ /* 0x000fe200078e0010 */
[----:B------:R-:W-:Y:S01]  /*e020*/  MOV R15, 0xffffffff ;  /* 0xffffffff000f7802 */ /* 0x000fe20000000f00 */
[----:B------:R-:W-:Y:S01]  /*e030*/  IMAD.MOV.U32 R12, RZ, RZ, RZ ;  /* 0x000000ffff0c7224 */ /* 0x000fe200078e00ff */
[----:B------:R-:W-:Y:S01]  /*e040*/  MOV R0, R14 ;  /* 0x0000000e00007202 */ /* 0x000fe20000000f00 */
[----:B------:R-:W-:Y:S01]  /*e050*/  IMAD.MOV.U32 R11, RZ, RZ, 0x181f ;  /* 0x0000181fff0b7424 */ /* 0x000fe200078e00ff */
[----:B------:R-:W-:-:S13]  /*e060*/  ISETP.LT.OR P1, PT, R6, 0x1, P2 ;  /* 0x000000010600780c */ /* 0x000fda0001721670 */
[----:B0-----:R-:W-:Y:S05]  /*e070*/  WARPSYNC.COLLECTIVE R15, `(.L_x_12904) ;  /* 0x000000000f087348 */ /* 0x001fea0003c00000 */
[----:B------:R1:W2:Y:S02]  /*e080*/  SHFL.IDX P6, R14, R13, R12, R11 ;  /* 0x0000000c0d0e7389 */ /* 0x0002a400000c000b */
[----:B012---:R-:W-:Y:S01]  /*e090*/  ENDCOLLECTIVE ;  /* 0x000000000000791b */ /* 0x007fe20003800000 */
.L_x_12904:
[----:B------:R-:W-:Y:S02]  /*e0a0*/  IMAD.MOV.U32 R13, RZ, RZ, R17 ;  /* 0x000000ffff0d7224 */ /* 0x000fe400078e0011 */
[----:B------:R-:W-:Y:S02]  /*e0b0*/  IMAD.MOV.U32 R12, RZ, RZ, 0x1 ;  /* 0x00000001ff0c7424 */ /* 0x000fe400078e00ff */
[----:B------:R-:W-:Y:S02]  /*e0c0*/  IMAD.SHL.U32 R5, R2, 0x8, RZ ;  /* 0x0000000802057824 */ /* 0x000fe400078e00ff */
[----:B------:R-:W-:-:S07]  /*e0d0*/  IMAD.MOV.U32 R2, RZ, RZ, R14 ;  /* 0x000000ffff027224 */ /* 0x000fce00078e000e */
[----:B------:R-:W-:Y:S05]  /*e0e0*/  WARPSYNC.COLLECTIVE R15, `(.L_x_12905) ;  /* 0x000000000f087348 */ /* 0x000fea0003c00000 */
[----:B------:R0:W1:Y:S02]  /*e0f0*/  SHFL.IDX P6, R14, R13, R12, R11 ;  /* 0x0000000c0d0e7389 */ /* 0x00006400000c000b */
[----:B01----:R-:W-:Y:S01]  /*e100*/  ENDCOLLECTIVE ;  /* 0x000000000000791b */ /* 0x003fe20003800000 */
.L_x_12905:
[----:B------:R-:W-:-:S05]  /*e110*/  LOP3.LUT R5, R5, 0x38, RZ, 0xc0, !PT ;  /* 0x0000003805057812 */ /* 0x000fca00078ec0ff */
[----:B------:R-:W-:-:S05]  /*e120*/  IMAD.SHL.U32 R5, R5, 0x2, RZ ;  /* 0x0000000205057824 */ /* 0x000fca00078e00ff */
[----:B------:R-:W-:Y:S02]  /*e130*/  IADD3 R2, P0, R2, R5, RZ ;  /* 0x0000000502027210 */ /* 0x000fe40007f1e0ff */
[----:B------:R-:W-:Y:S02]  /*e140*/  MOV R13, R16 ;  /* 0x00000010000d7202 */ /* 0x000fe40000000f00 */
[----:B------:R-:W-:Y:S02]  /*e150*/  IADD3.X R3, RZ, R0, RZ, P0, !PT ;  /* 0x00000000ff037210 */ /* 0x000fe400007fe4ff */
[----:B------:R-:W-:-:S05]  /*e160*/  LEA R0, R8, UR38, 0x1 ;  /* 0x0000002608007c11 */ /* 0x000fca000f8e08ff */
[----:B------:R-:W-:Y:S01]  /*e170*/  @!PT LDS RZ, [RZ] ;  /* 0x00000000fffff984 */ /* 0x000fe20000000800 */
[----:B------:R-:W-:Y:S01]  /*e180*/  @!PT LDS RZ, [RZ] ;  /* 0x00000000fffff984 */ /* 0x000fe20000000800 */
[----:B------:R-:W-:Y:S01]  /*e190*/  @!PT LDS RZ, [RZ] ;  /* 0x00000000fffff984 */ /* 0x000fe20000000800 */
[----:B------:R0:W-:Y:S01]  /*e1a0*/  LDGSTS.E.BYPASS.LTC128B.128 [R0+0x400], desc[UR50][R2.64], !P1 ;  /* 0x0040000002007fae */ /* 0x0001e2000c901d72 */
[----:B------:R-:W-:Y:S01]  /*e1b0*/  IMAD.MOV.U32 R7, RZ, RZ, R14 ;  /* 0x000000ffff077224 */ /* 0x000fe200078e000e */
[----:B------:R-:W-:-:S13]  /*e1c0*/  ISETP.LT.OR P1, PT, R6, 0x11, P2 ;  /* 0x000000110600780c */ /* 0x000fda0001721670 */
[----:B0-----:R-:W-:Y:S05]  /*e1d0*/  WARPSYNC.COLLECTIVE R15, `(.L_x_12906) ;  /* 0x000000000f087348 */ /* 0x001fea0003c00000 */
[----:B------:R1:W2:Y:S02]  /*e1e0*/  SHFL.IDX P6, R14, R13, R12, R11 ;  /* 0x0000000c0d0e7389 */ /* 0x0002a400000c000b */
[----:B012---:R-:W-:Y:S01]  /*e1f0*/  ENDCOLLECTIVE ;  /* 0x000000000000791b */ /* 0x007fe20003800000 */
.L_x_12906:
[----:B------:R-:W-:Y:S02]  /*e200*/  IMAD.MOV.U32 R13, RZ, RZ, R17 ;  /* 0x000000ffff0d7224 */ /* 0x000fe400078e0011 */
[----:B------:R-:W-:Y:S01]  /*e210*/  IMAD.MOV.U32 R12, RZ, RZ, 0x2 ;  /* 0x00000002ff0c7424 */ /* 0x000fe200078e00ff */
[----:B------:R-:W-:-:S13]  /*e220*/  IADD3 R2, P0, R14, R5, RZ ;  /* 0x000000050e027210 */ /* 0x000fda0007f1e0ff */
[----:B------:R-:W-:Y:S05]  /*e230*/  WARPSYNC.COLLECTIVE R15, `(.L_x_12907) ;  /* 0x000000000f087348 */ /* 0x000fea0003c00000 */
[----:B------:R0:W1:Y:S02]  /*e240*/  SHFL.IDX P6, R14, R13, R12, R11 ;  /* 0x0000000c0d0e7389 */ /* 0x00006400000c000b */
[----:B01----:R-:W-:Y:S01]  /*e250*/  ENDCOLLECTIVE ;  /* 0x000000000000791b */ /* 0x003fe20003800000 */
.L_x_12907:
[----:B------:R-:W-:-:S05]  /*e260*/  IMAD.X R3, RZ, RZ, R7, P0 ;  /* 0x000000ffff037224 */ /* 0x000fca00000e0607 */
[----:B------:R-:W-:Y:S01]  /*e270*/  @!PT LDS RZ, [RZ] ;  /* 0x00000000fffff984 */ /* 0x000fe20000000800 */
[----:B------:R-:W-:Y:S01]  /*e280*/  @!PT LDS RZ, [RZ] ;  /* 0x00000000fffff984 */ /* 0x000fe20000000800 */
[----:B------:R-:W-:Y:S01]  /*e290*/  @!PT LDS RZ, [RZ] ;  /* 0x00000000fffff984 */ /* 0x000fe20000000800 */
[----:B------:R0:W-:Y:S01]  /*e2a0*/  LDGSTS.E.BYPASS.LTC128B.128 [R0+0xc00], desc[UR50][R2.64], !P1 ;  /* 0x00c0000002007fae */ /* 0x0001e2000c901d72 */
[----:B------:R-:W-:Y:S01]  /*e2b0*/  ISETP.LT.OR P1, PT, R6, 0x21, P2 ;  /* 0x000000210600780c */ /* 0x000fe20001721670 */
[----:B------:R-:W-:Y:S01]  /*e2c0*/  IMAD.MOV.U32 R13, RZ, RZ, R16 ;  /* 0x000000ffff0d7224 */ /* 0x000fe200078e0010 */
[----:B------:R-:W-:-:S11]  /*e2d0*/  MOV R8, R14 ;  /* 0x0000000e00087202 */ /* 0x000fd60000000f00 */
[----:B0-----:R-:W-:Y:S05]  /*e2e0*/  WARPSYNC.COLLECTIVE R15, `(.L_x_12908) ;  /* 0x000000000f087348 */ /* 0x001fea0003c00000 */
[----:B------:R1:W2:Y:S02]  /*e2f0*/  SHFL.IDX P6, R14, R13, R12, R11 ;  /* 0x0000000c0d0e7389 */ /* 0x0002a400000c000b */
[----:B012---:R-:W-:Y:S01]  /*e300*/  ENDCOLLECTIVE ;  /* 0x000000000000791b */ /* 0x007fe20003800000 */
.L_x_12908:
[----:B------:R-:W-:Y:S01]  /*e310*/  MOV R13, R17 ;  /* 0x00000011000d7202 */ /* 0x000fe20000000f00 */
[----:B------:R-:W-:Y:S02]  /*e320*/  IMAD.MOV.U32 R12, RZ, RZ, 0x3 ;  /* 0x00000003ff0c7424 */ /* 0x000fe400078e00ff */
[----:B------:R-:W-:-:S07]  /*e330*/  IMAD.MOV.U32 R10, RZ, RZ, R14 ;  /* 0x000000ffff0a7224 */ /* 0x000fce00078e000e */
[----:B------:R-:W-:Y:S05]  /*e340*/  WARPSYNC.COLLECTIVE R15, `(.L_x_12909) ;  /* 0x000000000f087348 */ /* 0x000fea0003c00000 */
[----:B------:R0:W1:Y:S02]  /*e350*/  SHFL.IDX P6, R14, R13, R12, R11 ;  /* 0x0000000c0d0e7389 */ /* 0x00006400000c000b */
[----:B01----:R-:W-:Y:S01]  /*e360*/  ENDCOLLECTIVE ;  /* 0x000000000000791b */ /* 0x003fe20003800000 */
.L_x_12909:
        /* <DEDUP_REMOVED lines=8> */
[----:B------:R-:W-:-:S12]  /*e3f0*/  IMAD.MOV.U32 R7, RZ, RZ, R14 ;  /* 0x000000ffff077224 */ /* 0x000fd800078e000e */
[----:B0-----:R-:W-:Y:S05]  /*e400*/  WARPSYNC.COLLECTIVE R15, `(.L_x_12910) ;  /* 0x000000000f087348 */ /* 0x001fea0003c00000 */
[----:B------:R1:W2:Y:S02]  /*e410*/  SHFL.IDX P6, R14, R13, R12, R11 ;  /* 0x0000000c0d0e7389 */ /* 0x0002a400000c000b */
[----:B012---:R-:W-:Y:S01]  /*e420*/  ENDCOLLECTIVE ;  /* 0x000000000000791b */ /* 0x007fe20003800000 */
.L_x_12910:
[----:B------:R-:W-:Y:S02]  /*e430*/  IMAD.MOV.U32 R13, RZ, RZ, R17 ;  /* 0x000000ffff0d7224 */ /* 0x000fe400078e0011 */
[----:B------:R-:W-:Y:S01]  /*e440*/  IMAD.MOV.U32 R12, RZ, RZ, 0x4 ;  /* 0x00000004ff0c7424 */ /* 0x000fe200078e00ff */
[----:B------:R-:W-:-:S13]  /*e450*/  IADD3 R2, P0, R14, R5, RZ ;  /* 0x000000050e027210 */ /* 0x000fda0007f1e0ff */
[----:B------:R-:W-:Y:S05]  /*e460*/  WARPSYNC.COLLECTIVE R15, `(.L_x_12911) ;  /* 0x000000000f087348 */ /* 0x000fea0003c00000 */
[----:B------:R0:W1:Y:S02]  /*e470*/  SHFL.IDX P6, R14, R13, R12, R11 ;  /* 0x0000000c0d0e7389 */ /* 0x00006400000c000b */
[----:B01----:R-:W-:Y:S01]  /*e480*/  ENDCOLLECTIVE ;  /* 0x000000000000791b */ /* 0x003fe20003800000 */
.L_x_12911:
[----:B------:R-:W-:-:S05]  /*e490*/  IADD3.X R3, RZ, R7, RZ, P0, !PT ;  /* 0x00000007ff037210 */ /* 0x000fca00007fe4ff */
[----:B------:R-:W-:Y:S01]  /*e4a0*/  @!PT LDS RZ, [RZ] ;  /* 0x00000000fffff984 */ /* 0x000fe20000000800 */
[----:B------:R-:W-:Y:S01]  /*e4b0*/  @!PT LDS RZ, [RZ] ;  /* 0x00000000fffff984 */ /* 0x000fe20000000800 */
[----:B------:R-:W-:Y:S01]  /*e4c0*/  @!PT LDS RZ, [RZ] ;  /* 0x00000000fffff984 */ /* 0x000fe20000000800 */
[----:B------:R0:W-:Y:S01]  /*e4d0*/  LDGSTS.E.BYPASS.LTC128B.128 [R0+0x1c00], desc[UR50][R2.64], !P1 ;  /* 0x01c0000002007fae */ /* 0x0001e2000c901d72 */
[----:B------:R-:W-:Y:S02]  /*e4e0*/  ISETP.LT.OR P1, PT, R6, 0x41, P2 ;  /* 0x000000410600780c */ /* 0x000fe40001721670 */
[----:B------:R-:W-:Y:S01]  /*e4f0*/  MOV R13, R16 ;  /* 0x00000010000d7202 */ /* 0x000fe20000000f00 */
[----:B------:R-:W-:-:S10]  /*e500*/  IMAD.MOV.U32 R8, RZ, RZ, R14 ;  /* 0x000000ffff087224 */ /* 0x000fd400078e000e */
[----:B0-----:R-:W-:Y:S05]  /*e510*/  WARPSYNC.COLLECTIVE R15, `(.L_x_12912) ;  /* 0x000000000f087348 */ /* 0x001fea0003c00000 */
[----:B------:R1:W2:Y:S02]  /*e520*/  SHFL.IDX P6, R14, R13, R12, R11 ;  /* 0x0000000c0d0e7389 */ /* 0x0002a400000c000b */
[----:B012---:R-:W-:Y:S01]  /*e530*/  ENDCOLLECTIVE ;  /* 0x000000000000791b */ /* 0x007fe20003800000 */
.L_x_12912:
[----:B------:R-:W-:Y:S01]  /*e540*/  IMAD.MOV.U32 R13, RZ, RZ, R17 ;  /* 0x000000ffff0d7224 */ /* 0x000fe200078e0011 */
[----:B------:R-:W-:Y:S01]  /*e550*/  MOV R12, 0x5 ;  /* 0x00000005000c7802 */ /* 0x000fe20000000f00 */
[----:B------:R-:W-:-:S07]  /*e560*/  IMAD.MOV.U32 R10, RZ, RZ, R14 ;  /* 0x000000ffff0a7224 */ /* 0x000fce00078e000e */
[----:B------:R-:W-:Y:S05]  /*e570*/  WARPSYNC.COLLECTIVE R15, `(.L_x_12913) ;  /* 0x000000000f087348 */ /* 0x000fea0003c00000 */
[----:B------:R0:W1:Y:S02]  /*e580*/  SHFL.IDX P6, R14, R13, R12, R11 ;  /* 0x0000000c0d0e7389 */ /* 0x00006400000c000b */
[----:B01----:R-:W-:Y:S01]  /*e590*/  ENDCOLLECTIVE ;  /* 0x000000000000791b */ /* 0x003fe20003800000 */
.L_x_12913:
        /* <DEDUP_REMOVED lines=12> */
.L_x_12914:
[----:B------:R-:W-:Y:S01]  /*e660*/  MOV R13, R17 ;  /* 0x00000011000d7202 */ /* 0x000fe20000000f00 */
[----:B------:R-:W-:Y:S01]  /*e670*/  IMAD.MOV.U32 R12, RZ, RZ, 0x6 ;  /* 0x00000006ff0c7424 */ /* 0x000fe200078e00ff */
[----:B------:R-:W-:-:S13]  /*e680*/  IADD3 R2, P0, R14, R5, RZ ;  /* 0x000000050e027210 */ /* 0x000fda0007f1e0ff */
[----:B------:R-:W-:Y:S05]  /*e690*/  WARPSYNC.COLLECTIVE R15, `(.L_x_12915) ;  /* 0x000000000f087348 */ /* 0x000fea0003c00000 */
[----:B------:R0:W1:Y:S02]  /*e6a0*/  SHFL.IDX P6, R14, R13, R12, R11 ;  /* 0x0000000c0d0e7389 */ /* 0x00006400000c000b */
[----:B01----:R-:W-:Y:S01]  /*e6b0*/  ENDCOLLECTIVE ;  /* 0x000000000000791b */ /* 0x003fe20003800000 */
.L_x_12915:
[----:B------:R-:W-:-:S05]  /*e6c0*/  IMAD.X R3, RZ, RZ, R7, P0 ;  /* 0x000000ffff037224 */ /* 0x000fca00000e0607 */
[----:B------:R-:W-:Y:S01]  /*e6d0*/  @!PT LDS RZ, [RZ] ;  /* 0x00000000fffff984 */ /* 0x000fe20000000800 */
[----:B------:R-:W-:Y:S01]  /*e6e0*/  @!PT LDS RZ, [RZ] ;  /* 0x00000000fffff984 */ /* 0x000fe20000000800 */
[----:B------:R-:W-:Y:S01]  /*e6f0*/  @!PT LDS RZ, [RZ] ;  /* 0x00000000fffff984 */ /* 0x000fe20000000800 */
[----:B------:R0:W-:Y:S01]  /*e700*/  LDGSTS.E.BYPASS.LTC128B.128 [R0+0x2c00], desc[UR50][R2.64], !P1 ;  /* 0x02c0000002007fae */ /* 0x0001e2000c901d72 */
[----:B------:R-:W-:Y:S01]  /*e710*/  ISETP.LT.OR P1, PT, R6, 0x61, P2 ;  /* 0x000000610600780c */ /* 0x000fe20001721670 */
[----:B------:R-:W-:Y:S02]  /*e720*/  IMAD.MOV.U32 R13, RZ, RZ, R16 ;  /* 0x000000ffff0d7224 */ /* 0x000fe400078e0010 */
[----:B------:R-:W-:-:S10]  /*e730*/  IMAD.MOV.U32 R8, RZ, RZ, R14 ;  /* 0x000000ffff087224 */ /* 0x000fd400078e000e */
[----:B0-----:R-:W-:Y:S05]  /*e740*/  WARPSYNC.COLLECTIVE R15, `(.L_x_12916) ;  /* 0x000000000f087348 */ /* 0x001fea0003c00000 */
[----:B------:R1:W2:Y:S02]  /*e750*/  SHFL.IDX P6, R14, R13, R12, R11 ;  /* 0x0000000c0d0e7389 */ /* 0x0002a400000c000b */
[----:B012---:R-:W-:Y:S01]  /*e760*/  ENDCOLLECTIVE ;  /* 0x000000000000791b */ /* 0x007fe20003800000 */
.L_x_12916:
[----:B------:R-:W-:Y:S02]  /*e770*/  IMAD.MOV.U32 R13, RZ, RZ, R17 ;  /* 0x000000ffff0d7224 */ /* 0x000fe400078e0011 */
[----:B------:R-:W-:Y:S01]  /*e780*/  IMAD.MOV.U32 R12, RZ, RZ, 0x7 ;  /* 0x00000007ff0c7424 */ /* 0x000fe200078e00ff */
[----:B------:R-:W-:-:S07]  /*e790*/  MOV R10, R14 ;  /* 0x0000000e000a7202 */ /* 0x000fce0000000f00 */
[----:B------:R-:W-:Y:S05]  /*e7a0*/  WARPSYNC.COLLECTIVE R15, `(.L_x_12917) ;  /* 0x000000000f087348 */ /* 0x000fea0003c00000 */
[----:B------:R0:W1:Y:S02]  /*e7b0*/  SHFL.IDX P6, R14, R13, R12, R11 ;  /* 0x0000000c0d0e7389 */ /* 0x00006400000c000b */
[----:B01----:R-:W-:Y:S01]  /*e7c0*/  ENDCOLLECTIVE ;  /* 0x000000000000791b */ /* 0x003fe20003800000 */
.L_x_12917:
[----:B------:R-:W-:-:S05]  /*e7d0*/  IADD3 R2, P0, R10, R5, RZ ;  /* 0x000000050a027210 */ /* 0x000fca0007f1e0ff */
[----:B------:R-:W-:-:S05]  /*e7e0*/  IMAD.X R3, RZ, RZ, R8, P0 ;  /* 0x000000ffff037224 */ /* 0x000fca00000e0608 */
        /* <DEDUP_REMOVED lines=9> */
.L_x_12918:
[----:B------:R-:W-:Y:S05]  /*e880*/  BRA `(.L_x_12919) ;  /* 0xffffffc000347947 */ /* 0x000fea000383ffff */
.L_x_12802:
[----:B0-----:R0:W2:Y:S02]  /*e890*/  SYNCS.PHASECHK.TRANS64.TRYWAIT P0, [R7+URZ+0x16820], R0 ;  /* 0x01682000070075a7 */ /* 0x0010a4000800017f */
[----:B--2---:R-:W-:Y:S05]  /*e8a0*/  @!P0 NANOSLEEP.SYNCS 0x989680 ;  /* 0x009896800000895d */ /* 0x004fea0003900000 */
[----:B------:R-:W2:Y:S02]  /*e8b0*/  @!P0 SYNCS.PHASECHK.TRANS64 P0, [R7+URZ+0x16820], R0 ;  /* 0x01682000070085a7 */ /* 0x000ea4000800007f */
[----:B--2---:R-:W-:Y:S05]  /*e8c0*/  @!P0 BRA `(.L_x_12802) ;  /* 0xfffffffc00f08947 */ /* 0x004fea000383ffff */
[----:B------:R-:W-:Y:S05]  /*e8d0*/  BRA `(.L_x_12920) ;  /* 0xffffffc000cc7947 */ /* 0x000fea000383ffff */
.L_x_12803:
        /* <DEDUP_REMOVED lines=11> */
.L_x_12922:
[----:B------:R-:W-:Y:S05]  /*e990*/  BSYNC B0 ;  /* 0x0000000000007941 */ /* 0x000fea0003800000 */
.L_x_12921:
[----:B------:R-:W-:Y:S05]  /*e9a0*/  BRA `(.L_x_12923) ;  /* 0xffffffc000b47947 */ /* 0x000fea000383ffff */
.L_x_12806:
[----:B------:R-:W-:Y:S01]  /*e9b0*/  BSSY B1, `(.L_x_12924) ;  /* 0x0000006000017945 */ /* 0x000fe20003800000 */
[----:B------:R-:W-:-:S07]  /*e9c0*/  IMAD.MOV.U32 R15, RZ, RZ, -0x1 ;  /* 0xffffffffff0f7424 */ /* 0x000fce00078e00ff */
[----:B0-----:R-:W-:Y:S05]  /*e9d0*/  WARPSYNC.COLLECTIVE R15, `(.L_x_12925) ;  /* 0x000000000f0c7348 */ /* 0x001fea0003c00000 */
[----:B------:R-:W-:Y:S02]  /*e9e0*/  ELECT P6, UR62, PT ;  /* 0x00000000003e782f */ /* 0x000fe400038c0000 */
[----:B------:R-:W-:Y:S01]  /*e9f0*/  MOV R14, UR62 ;  /* 0x0000003e000e7c02 */ /* 0x000fe20008000f00 */
[----:B0-----:R-:W-:Y:S10]  /*ea00*/  ENDCOLLECTIVE ;  /* 0x000000000000791b */ /* 0x001ff40003800000 */
.L_x_12925:
[----:B------:R-:W-:Y:S05]  /*ea10*/  BSYNC B1 ;  /* 0x0000000000017941 */ /* 0x000fea0003800000 */
.L_x_12924:
[----:B------:R-:W-:Y:S05]  /*ea20*/  BRA `(.L_x_12926) ;  /* 0xffffffc000ac7947 */ /* 0x000fea000383ffff */
.L_x_12808:
[----:B0-----:R0:W1:Y:S02]  /*ea30*/  SYNCS.PHASECHK.TRANS64.TRYWAIT P1, [R5+URZ+0x16840], R0 ;  /* 0x01684000050075a7 */ /* 0x001064000802017f */
[----:B-1----:R-:W-:Y:S05]  /*ea40*/  @!P1 NANOSLEEP.SYNCS 0x989680 ;  /* 0x009896800000995d */ /* 0x002fea0003900000 */
[----:B------:R-:W1:Y:S02]  /*ea50*/  @!P1 SYNCS.PHASECHK.TRANS64 P1, [R5+URZ+0x16840], R0 ;  /* 0x01684000050095a7 */ /* 0x000e64000802007f */
[----:B-1----:R-:W-:Y:S05]  /*ea60*/  @!P1 BRA `(.L_x_12808) ;  /* 0xfffffffc00f09947 */ /* 0x002fea000383ffff */
[----:B------:R-:W-:Y:S05]  /*ea70*/  BRA `(.L_x_12927) ;  /* 0xffffffc000cc7947 */ /* 0x000fea000383ffff */
.L_x_12810:
[----:B-1----:R1:W2:Y:S02]  /*ea80*/  SYNCS.PHASECHK.TRANS64.TRYWAIT P1, [R3+URZ+0x16840], R2 ;  /* 0x01684002030075a7 */ /* 0x0022a4000802017f */
[----:B--2---:R-:W-:Y:S05]  /*ea90*/  @!P1 NANOSLEEP.SYNCS 0x989680 ;  /* 0x009896800000995d */ /* 0x004fea0003900000 */
[----:B------:R-:W2:Y:S02]  /*eaa0*/  @!P1 SYNCS.PHASECHK.TRANS64 P1, [R3+URZ+0x16840], R2 ;  /* 0x01684002030095a7 */ /* 0x000ea4000802007f */
[----:B--2---:R-:W-:Y:S05]  /*eab0*/  @!P1 BRA `(.L_x_12810) ;  /* 0xfffffffc00f09947 */ /* 0x004fea000383ffff */
[----:B------:R-:W-:Y:S05]  /*eac0*/  BRA `(.L_x_12928) ;  /* 0xffffffc000d87947 */ /* 0x000fea000383ffff */
.L_x_12812:
[----:B--2---:R2:W3:Y:S02]  /*ead0*/  SYNCS.PHASECHK.TRANS64.TRYWAIT P1, [R5+URZ+0x16860], R0 ;  /* 0x01686000050075a7 */ /* 0x0044e4000802017f */
[----:B---3--:R-:W-:Y:S05]  /*eae0*/  @!P1 NANOSLEEP.SYNCS 0x989680 ;  /* 0x009896800000995d */ /* 0x008fea0003900000 */
[----:B------:R-:W3:Y:S02]  /*eaf0*/  @!P1 SYNCS.PHASECHK.TRANS64 P1, [R5+URZ+0x16860], R0 ;  /* 0x01686000050095a7 */ /* 0x000ee4000802007f */
[----:B---3--:R-:W-:Y:S05]  /*eb00*/  @!P1 BRA `(.L_x_12812) ;  /* 0xfffffffc00f09947 */ /* 0x008fea000383ffff */
[----:B------:R-:W-:Y:S05]  /*eb10*/  BRA `(.L_x_12929) ;  /* 0xffffffc000d47947 */ /* 0x000fea000383ffff */
.L_x_12930:
        /* <DEDUP_REMOVED lines=14> */
.L_x_15874:


//--------------------- .text._ZN7cutlass13device_kernelIN5flash11enable_sm90INS1_16FlashAttnFwdSm90INS1_25CollectiveMainloopFwdSm90ILi2EN4cute5tupleIJNS5_1CILi1EEES8_S8_EEENS6_IJNS7_ILi192EEENS7_ILi128EEENS7_ILi64EEEEEELi64ENS_6half_tEfNS_4arch4Sm90ELb0ELb0ELb1ELb1ELb1ELb0ELb0ELb1ELb1ELb1ELb0ELb0EEENS1_21CollectiveEpilogueFwdINS6_IJSA_SC_SB_EEES9_SE_SG_Li384ELb1ELb1ELb0ELb0EEENS1_36VarlenDynamicPersistentTileSchedulerILi192ELi128ELi384ELi128ELb0ELb1ELb1ELb0ELb1ELb1EEEEEEEEEvNT_6ParamsE --------------------------
	.section	.text._ZN7cutlass13device_kernelIN5flash11enable_sm90INS1_16FlashAttnFwdSm90INS1_25CollectiveMainloopFwdSm90ILi2EN4cute5tupleIJNS5_1CILi1EEES8_S8_EEENS6_IJNS7_ILi192EEENS7_ILi128EEENS7_ILi64EEEEEELi64ENS_6half_tEfNS_4arch4Sm90ELb0ELb0ELb1ELb1ELb1ELb0ELb0ELb1ELb1ELb1ELb0ELb0EEENS1_21CollectiveEpilogueFwdINS6_IJSA_SC_SB_EEES9_SE_SG_Li384ELb1ELb1ELb0ELb0EEENS1_36VarlenDynamicPersistentTileSchedulerILi192ELi128ELi384ELi128ELb0ELb1ELb1ELb0ELb1ELb1EEEEEEEEEvNT_6ParamsE,"ax",@progbits
	.align	128
.text._ZN7cutlass13device_kernelIN5flash11enable_sm90INS1_16FlashAttnFwdSm90INS1_25CollectiveMainloopFwdSm90ILi2EN4cute5tupleIJNS5_1CILi1EEES8_S8_EEENS6_IJNS7_ILi192EEENS7_ILi128EEENS7_ILi64EEEEEELi64ENS_6half_tEfNS_4arch4Sm90ELb0ELb0ELb1ELb1ELb1ELb0ELb0ELb1ELb1ELb1ELb0ELb0EEENS1_21CollectiveEpilogueFwdINS6_IJSA_SC_SB_EEES9_SE_SG_Li384ELb1ELb1ELb0ELb0EEENS1_36VarlenDynamicPersistentTileSchedulerILi192ELi128ELi384ELi128ELb0ELb1ELb1ELb0ELb1ELb1EEEEEEEEEvNT_6ParamsE:
        .type           _ZN7cutlass13device_kernelIN5flash11enable_sm90INS1_16FlashAttnFwdSm90INS1_25CollectiveMainloopFwdSm90ILi2EN4cute5tupleIJNS5_1CILi1EEES8_S8_EEENS6_IJNS7_ILi192EEENS7_ILi128EEENS7_ILi64EEEEEELi64ENS_6half_tEfNS_4arch4Sm90ELb0ELb0ELb1ELb1ELb1ELb0ELb0ELb1ELb1ELb1ELb0ELb0EEENS1_21CollectiveEpilogueFwdINS6_IJSA_SC_SB_EEES9_SE_SG_Li384ELb1ELb1ELb0ELb0EEENS1_36VarlenDynamicPersistentTileSchedulerILi192ELi128ELi384ELi128ELb0ELb1ELb1ELb0ELb1ELb1EEEEEEEEEvNT_6ParamsE,@function
        .size           _ZN7cutlass13device_kernelIN5flash11enable_sm90INS1_16FlashAttnFwdSm90INS1_25CollectiveMainloopFwdSm90ILi2EN4cute5tupleIJNS5_1CILi1EEES8_S8_EEENS6_IJNS7_ILi192EEENS7_ILi128EEENS7_ILi64EEEEEELi64ENS_6half_tEfNS_4arch4Sm90ELb0ELb0ELb1ELb1ELb1ELb0ELb0ELb1ELb1ELb1ELb0ELb0EEENS1_21CollectiveEpilogueFwdINS6_IJSA_SC_SB_EEES9_SE_SG_Li384ELb1ELb1ELb0ELb0EEENS1_36VarlenDynamicPersistentTileSchedulerILi192ELi128ELi384ELi128ELb0ELb1ELb1ELb0ELb1ELb1EEEEEEEEEvNT_6ParamsE,(.L_x_15875 - _ZN7cutlass13device_kernelIN5flash11enable_sm90INS1_16FlashAttnFwdSm90INS1_25CollectiveMainloopFwdSm90ILi2EN4cute5tupleIJNS5_1CILi1EEES8_S8_EEENS6_IJNS7_ILi192EEENS7_ILi128EEENS7_ILi64EEEEEELi64ENS_6half_tEfNS_4arch4Sm90ELb0ELb0ELb1ELb1ELb1ELb0ELb0ELb1ELb1ELb1ELb0ELb0EEENS1_21CollectiveEpilogueFwdINS6_IJSA_SC_SB_EEES9_SE_SG_Li384ELb1ELb1ELb0ELb0EEENS1_36VarlenDynamicPersistentTileSchedulerILi192ELi128ELi384ELi128ELb0ELb1ELb1ELb0ELb1ELb1EEEEEEEEEvNT_6ParamsE)
        .other          _ZN7cutlass13device_kernelIN5flash11enable_sm90INS1_16FlashAttnFwdSm90INS1_25CollectiveMainloopFwdSm90ILi2EN4cute5tupleIJNS5_1CILi1EEES8_S8_EEENS6_IJNS7_ILi192EEENS7_ILi128EEENS7_ILi64EEEEEELi64ENS_6half_tEfNS_4arch4Sm90ELb0ELb0ELb1ELb1ELb1ELb0ELb0ELb1ELb1ELb1ELb0ELb0EEENS1_21CollectiveEpilogueFwdINS6_IJSA_SC_SB_EEES9_SE_SG_Li384ELb1ELb1ELb0ELb0EEENS1_36VarlenDynamicPersistentTileSchedulerILi192ELi128ELi384ELi128ELb0ELb1ELb1ELb0ELb1ELb1EEEEEEEEEvNT_6ParamsE,@"STO_CUDA_ENTRY STV_DEFAULT"
_ZN7cutlass13device_kernelIN5flash11enable_sm90INS1_16FlashAttnFwdSm90INS1_25CollectiveMainloopFwdSm90ILi2EN4cute5tupleIJNS5_1CILi1EEES8_S8_EEENS6_IJNS7_ILi192EEENS7_ILi128EEENS7_ILi64EEEEEELi64ENS_6half_tEfNS_4arch4Sm90ELb0ELb0ELb1ELb1ELb1ELb0ELb0ELb1ELb1ELb1ELb0ELb0EEENS1_21CollectiveEpilogueFwdINS6_IJSA_SC_SB_EEES9_SE_SG_Li384ELb1ELb1ELb0ELb0EEENS1_36VarlenDynamicPersistentTileSchedulerILi192ELi128ELi384ELi128ELb0ELb1ELb1ELb0ELb1ELb1EEEEEEEEEvNT_6ParamsE:
        /* <DEDUP_REMOVED lines=45> */
.L_x_12931:
        /* <DEDUP_REMOVED lines=22> */
.L_x_12932:
        /* <DEDUP_REMOVED lines=18> */
.L_x_12933:
        /* <DEDUP_REMOVED lines=22> */
.L_x_12934:
        /* <DEDUP_REMOVED lines=23> */
.L_x_12935:
        /* <DEDUP_REMOVED lines=8> */
.L_x_12937:
        /* <DEDUP_REMOVED lines=30> */
[----:B------:R-:W-:Y:S02]  /*0a80*/  LEA.HI R2, R3, R156, RZ, 0x5 ;  /* 0x0000009c03027211 */ /* 0x000fe400078f28ff */
[----:B------:R-:W-:Y:S01]  /*0a90*/  SHF.R.S32.HI R7, RZ, 0x4, R0 ;  /* 0x00000004ff077819 */ /* 0x000fe20000011400 */
[----:B------:R-:W-:Y:S01]  /*0aa0*/  IMAD.IADD R18, R156, 0x1, -R5 ;  /* 0x000000019c127824 */ /* 0x000fe200078e0a05 */
[----:B------:R-:W-:Y:S01]  /*0ab0*/  LOP3.LUT R5, R0, 0x3fffff0, RZ, 0xc0, !PT ;  /* 0x03fffff000057812 */ /* 0x000fe200078ec0ff */
[----:B------:R-:W-:Y:S01]  /*0ac0*/  IMAD.SHL.U32 R2, R2, 0x20, RZ ;  /* 0x0000002002027824 */ /* 0x000fe200078e00ff */
[----:B------:R-:W-:Y:S02]  /*0ad0*/  LEA.HI R0, R0, R7, RZ, 0x1 ;  /* 0x0000000700007211 */ /* 0x000fe400078f08ff */
[----:B------:R-:W-:-:S02]  /*0ae0*/  IADD3 R5, R156, -R5, RZ ;  /* 0x800000059c057210 */ /* 0x000fc40007ffe0ff */
[----:B------:R-:W-:Y:S02]  /*0af0*/  LOP3.LUT R2, R2, 0xfffffc00, RZ, 0xc0, !PT ;  /* 0xfffffc0002027812 */ /* 0x000fe400078ec0ff */
[----:B------:R-:W-:Y:S02]  /*0b00*/  LOP3.LUT R0, R0, 0x1ffffffe, RZ, 0xc0, !PT ;  /* 0x1ffffffe00007812 */ /* 0x000fe400078ec0ff */
[----:B------:R-:W-:Y:S01]  /*0b10*/  SHF.R.S32.HI R9, RZ, 0x1f, R18 ;  /* 0x0000001fff097819 */ /* 0x000fe20000011412 */
[----:B------:R-:W-:Y:S01]  /*0b20*/  IMAD R5, R5, 0x40, R2 ;  /* 0x0000004005057824 */ /* 0x000fe200078e0202 */
[----:B------:R-:W-:Y:S01]  /*0b30*/  LEA.HI R2, R3, R156, RZ, 0x2 ;  /* 0x0000009c03027211 */ /* 0x000fe200078f10ff */
[----:B------:R-:W-:Y:S01]  /*0b40*/  IMAD.IADD R0, R7, 0x1, -R0 ;  /* 0x0000000107007824 */ /* 0x000fe200078e0a00 */
[----:B------:R-:W-:Y:S02]  /*0b50*/  LEA.HI R4, R9, R18, RZ, 0x2 ;  /* 0x0000001209047211 */ /* 0x000fe400078f10ff */
[----:B------:R-:W-:Y:S01]  /*0b60*/  SHF.R.S32.HI R22, RZ, 0x7, R22 ;  /* 0x00000007ff167819 */ /* 0x000fe20000011416 */
[----:B------:R-:W-:Y:S01]  /*0b70*/  IMAD R154, R0, 0x8, R5 ;  /* 0x00000008009a7824 */ /* 0x000fe200078e0205 */
[----:B------:R-:W-:-:S02]  /*0b80*/  SHF.R.S32.HI R6, RZ, 0x2, R4 ;  /* 0x00000002ff067819 */ /* 0x000fc40000011404 */
[----:B------:R-:W-:Y:S01]  /*0b90*/  SHF.R.S32.HI R11, RZ, 0x1f, R4 ;  /* 0x0000001fff0b7819 */ /* 0x000fe20000011404 */
[----:B------:R-:W-:Y:S01]  /*0ba0*/  IMAD.HI R0, R22, 0x55555556, RZ ;  /* 0x5555555616007827 */ /* 0x000fe200078e02ff */
[----:B------:R-:W-:Y:S02]  /*0bb0*/  LOP3.LUT R5, R2, 0xfffffffc, RZ, 0xc0, !PT ;  /* 0xfffffffc02057812 */ /* 0x000fe400078ec0ff */
[----:B------:R-:W-:Y:S02]  /*0bc0*/  LEA.HI R11, R11, R6, RZ, 0x3 ;  /* 0x000000060b0b7211 */ /* 0x000fe400078f18ff */
[----:B------:R-:W-:Y:S01]  /*0bd0*/  LEA.HI R7, R0, R0, RZ, 0x1 ;  /* 0x0000000000077211 */ /* 0x000fe200078f08ff */
[----:B------:R-:W-:Y:S01]  /*0be0*/  IMAD.IADD R2, R156, 0x1, -R5 ;  /* 0x000000019c027824 */ /* 0x000fe200078e0a05 */
[----:B------:R-:W-:Y:S02]  /*0bf0*/  LOP3.LUT R11, R11, 0xfffffff8, RZ, 0xc0, !PT ;  /* 0xfffffff80b0b7812 */ /* 0x000fe400078ec0ff */
[----:B------:R-:W-:Y:S01]  /*0c00*/  LEA.HI R3, R3, R156, RZ, 0x3 ;  /* 0x0000009c03037211 */ /* 0x000fe200078f18ff */
[----:B------:R-:W-:Y:S01]  /*0c10*/  IMAD R7, R7, -0x3, R22 ;  /* 0xfffffffd07077824 */ /* 0x000fe200078e0216 */
[----:B------:R-:W-:Y:S01]  /*0c20*/  LEA.HI R0, R2, R2, RZ, 0x1 ;  /* 0x0000000202007211 */ /* 0x000fe200078f08ff */
[----:B------:R-:W-:Y:S01]  /*0c30*/  IMAD.IADD R6, R6, 0x1, -R11 ;  /* 0x0000000106067824 */ /* 0x000fe200078e0a0b */
[----:B------:R-:W-:-:S02]  /*0c40*/  LEA.HI R9, R9, R18, RZ, 0x5 ;  /* 0x0000001209097211 */ /* 0x000fc400078f28ff */
[----:B------:R-:W-:Y:S02]  /*0c50*/  LOP3.LUT R11, R0, 0x1ffffffe, RZ, 0xc0, !PT ;  /* 0x1ffffffe000b7812 */ /* 0x000fe400078ec0ff */
[----:B------:R-:W-:Y:S02]  /*0c60*/  LOP3.LUT R5, R3, 0xfffffff8, RZ, 0xc0, !PT ;  /* 0xfffffff803057812 */ /* 0x000fe400078ec0ff */
[----:B------:R-:W-:Y:S01]  /*0c70*/  SHF.R.S32.HI R9, RZ, 0x5, R9 ;  /* 0x00000005ff097819 */ /* 0x000fe20000011409 */
[----:B------:R-:W-:Y:S01]  /*0c80*/  IMAD.IADD R0, R2, 0x1, -R11 ;  /* 0x0000000102007824 */ /* 0x000fe200078e0a0b */
[----:B------:R-:W-:Y:S02]  /*0c90*/  IADD3 R2, R156, -R5, RZ ;  /* 0x800000059c027210 */ /* 0x000fe40007ffe0ff */
[----:B------:R-:W-:Y:S01]  /*0ca0*/  LOP3.LUT R13, R4, 0x7ffffffc, RZ, 0xc0, !PT ;  /* 0x7ffffffc040d7812 */ /* 0x000fe200078ec0ff */
[----:B------:R-:W-:Y:S01]  /*0cb0*/  IMAD R6, R9, 0x10, R6 ;  /* 0x0000001009067824 */ /* 0x000fe200078e0206 */
[----:B------:R-:W-:Y:S01]  /*0cc0*/  SHF.R.S32.HI R17, RZ, 0x3, R3 ;  /* 0x00000003ff117819 */ /* 0x000fe20000011403 */
[----:B------:R-:W-:-:S02]  /*0cd0*/  IMAD.SHL.U32 R16, R2, 0x8, RZ ;  /* 0x0000000802107824 */ /* 0x000fc400078e00ff */
[----:B------:R-:W-:Y:S02]  /*0ce0*/  IMAD.IADD R13, R18, 0x1, -R13 ;  /* 0x00000001120d7824 */ /* 0x000fe400078e0a0d */
[----:B------:R-:W-:Y:S01]  /*0cf0*/  IMAD R23, R7, 0x40, R6 ;  /* 0x0000004007177824 */ /* 0x000fe200078e0206 */
[----:B------:R-:W-:Y:S01]  /*0d00*/  SHF.R.S32.HI R155, RZ, 0x1f, R16 ;  /* 0x0000001fff9b7819 */ /* 0x000fe20000011410 */
[----:B------:R-:W-:Y:S02]  /*0d10*/  IMAD R152, R13, R152, 0x80 ;  /* 0x000000800d987424 */ /* 0x000fe400078e0298 */
[----:B------:R-:W-:-:S07]  /*0d20*/  IMAD R153, R0, 0x8, R23 ;  /* 0x0000000800997824 */ /* 0x000fce00078e0217 */
.L_x_12971:
        /* <DEDUP_REMOVED lines=19> */
[----:B------:R-:W-:Y:S01]  /*0e60*/  IMAD.U32 R6, RZ, RZ, UR10 ;  /* 0x0000000aff067e24 */ /* 0x000fe2000f8e00ff */
[----:B------:R-:W-:Y:S01]  /*0e70*/  MOV R5, UR9 ;  /* 0x0000000900057c02 */ /* 0x000fe20008000f00 */
[----:B------:R-:W-:Y:S01]  /*0e80*/  ULDC.64 UR8, c[0x0][0x418] ;  /* 0x0001060000087ab9 */ /* 0x000fe20000000a00 */
[----:B------:R-:W-:-:S03]  /*0e90*/  IMAD.U32 R7, RZ, RZ, UR11 ;  /* 0x0000000bff077e24 */ /* 0x000fc6000f8e00ff */
[----:B------:R-:W2:Y:S04]  /*0ea0*/  @P0 LDG.E R4, desc[UR50][R4.64] ;  /* 0x0000003204040981 */ /* 0x000ea8000c1e1900 */
[----:B------:R-:W3:Y:S01]  /*0eb0*/  @P1 LDG.E R6, desc[UR50][R6.64] ;  /* 0x0000003206061981 */ /* 0x000ee2000c1e1900 */
[----:B------:R-:W-:Y:S01]  /*0ec0*/  UISETP.NE.U32.AND UP0, UPT, UR8, URZ, UPT ;  /* 0x0000003f0800728c */ /* 0x000fe2000bf05070 */
[----:B------:R-:W-:Y:S01]  /*0ed0*/  IMAD.MOV.U32 R0, RZ, RZ, RZ ;  /* 0x000000ffff007224 */ /* 0x000fe200078e00ff */
[----:B------:R-:W-:Y:S01]  /*0ee0*/  UMOV UR40, UR6 ;  /* 0x0000000600287c82 */ /* 0x000fe20008000000 */
[----:B------:R-:W-:Y:S01]  /*0ef0*/  ULDC UR6, c[0x0][0x2f0] ;  /* 0x0000bc0000067ab9 */ /* 0x000fe20000000800 */
[----:B------:R-:W-:Y:S01]  /*0f00*/  UISETP.NE.AND.EX UP0, UPT, UR9, URZ, UPT, UP0 ;  /* 0x0000003f0900728c */ /* 0x000fe2000bf05300 */
[----:B------:R-:W-:Y:S01]  /*0f10*/  IMAD.MOV.U32 R3, RZ, RZ, RZ ;  /* 0x000000ffff037224 */ /* 0x000fe200078e00ff */
[----:B------:R-:W-:Y:S01]  /*0f20*/  UMOV UR42, URZ ;  /* 0x0000003f002a7c82 */ /* 0x000fe20008000000 */
[----:B------:R-:W-:Y:S01]  /*0f30*/  UMOV UR41, UR5 ;  /* 0x0000000500297c82 */ /* 0x000fe20008000000 */
[----:B------:R-:W-:Y:S01]  /*0f40*/  USEL UR4, UR4, 0x1, UP0 ;  /* 0x0000000104047887 */ /* 0x000fe20008000000 */
[----:B------:R-:W-:-:S02]  /*0f50*/  MOV R119, RZ ;  /* 0x000000ff00777202 */ /* 0x000fc40000000f00 */
[----:B------:R-:W-:Y:S02]  /*0f60*/  CS2R R24, SRZ ;  /* 0x0000000000187805 */ /* 0x000fe4000001ff00 */
[----:B------:R-:W-:Y:S01]  /*0f70*/  CS2R R26, SRZ ;  /* 0x00000000001a7805 */ /* 0x000fe2000001ff00 */
[----:B------:R-:W-:Y:S01]  /*0f80*/  UIMAD UR4, UR4, UR6, URZ ;  /* 0x00000006040472a4 */ /* 0x000fe2000f8e023f */
[----:B------:R-:W-:Y:S01]  /*0f90*/  CS2R R30, SRZ ;  /* 0x00000000001e7805 */ /* 0x000fe2000001ff00 */
[----:B------:R-:W-:Y:S01]  /*0fa0*/  IMAD.MOV.U32 R29, RZ, RZ, RZ ;  /* 0x000000ffff1d7224 */ /* 0x000fe200078e00ff */
[----:B------:R-:W-:Y:S02]  /*0fb0*/  CS2R R36, SRZ ;  /* 0x0000000000247805 */ /* 0x000fe4000001ff00 */
[----:B-----5:R-:W-:Y:S02]  /*0fc0*/  CS2R R14, SRZ ;  /* 0x00000000000e7805 */ /* 0x020fe4000001ff00 */
[----:B------:R-:W-:-:S02]  /*0fd0*/  CS2R R38, SRZ ;  /* 0x0000000000267805 */ /* 0x000fc4000001ff00 */
[----:B------:R-:W-:Y:S02]  /*0fe0*/  CS2R R12, SRZ ;  /* 0x00000000000c7805 */ /* 0x000fe4000001ff00 */
[----:B------:R-:W-:Y:S01]  /*0ff0*/  CS2R R40, SRZ ;  /* 0x0000000000287805 */ /* 0x000fe2000001ff00 */
[----:B------:R-:W-:Y:S01]  /*1000*/  IMAD.MOV.U32 R42, RZ, RZ, RZ ;  /* 0x000000ffff2a7224 */ /* 0x000fe200078e00ff */
[----:B--2---:R-:W-:Y:S02]  /*1010*/  @P0 R2UR UR42, R4 ;  /* 0x00000000042a02ca */ /* 0x004fe400000e0000 */
[----:B------:R-:W-:Y:S02]  /*1020*/  PLOP3.LUT P0, PT, PT, PT, PT, 0x80, 0x0 ;  /* 0x000000000000781c */ /* 0x000fe40003f0f070 */
[----:B---3--:R-:W-:Y:S01]  /*1030*/  @P1 R2UR UR4, R6 ;  /* 0x00000000060412ca */ /* 0x008fe200000e0000 */
[----:B------:R-:W-:-:S14]  /*1040*/  @P1 BRA `(.L_x_12938) ;  /* 0x0000000000341947 */ /* 0x000fdc0003800000 */
        /* <DEDUP_REMOVED lines=13> */
.L_x_12938:
[----:B------:R-:W-:Y:S01]  /*1120*/  UIADD3 UR42, -UR42, UR4, URZ ;  /* 0x000000042a2a7290 */ /* 0x000fe2000fffe13f */
[----:B------:R-:W-:Y:S02]  /*1130*/  CS2R R44, SRZ ;  /* 0x00000000002c7805 */ /* 0x000fe4000001ff00 */
[----:B------:R-:W-:Y:S02]  /*1140*/  MOV R43, RZ ;  /* 0x000000ff002b7202 */ /* 0x000fe40000000f00 */
[----:B------:R-:W-:Y:S01]  /*1150*/  CS2R R46, SRZ ;  /* 0x00000000002e7805 */ /* 0x000fe2000001ff00 */
[----:B------:R-:W-:Y:S01]  /*1160*/  UISETP.GE.AND UP0, UPT, UR42, 0x1, UPT ;  /* 0x000000012a00788c */ /* 0x000fe2000bf06270 */
[----:B------:R-:W-:Y:S01]  /*1170*/  CS2R R48, SRZ ;  /* 0x0000000000307805 */ /* 0x000fe2000001ff00 */
[----:B------:R-:W-:Y:S01]  /*1180*/  UIADD3 UR4, UR42, 0x7f, URZ ;  /* 0x0000007f2a047890 */ /* 0x000fe2000fffe03f */
[----:B------:R-:W-:Y:S02]  /*1190*/  CS2R R50, SRZ ;  /* 0x0000000000327805 */ /* 0x000fe4000001ff00 */
[----:B------:R-:W-:Y:S01]  /*11a0*/  CS2R R52, SRZ ;  /* 0x0000000000347805 */ /* 0x000fe2000001ff00 */
[----:B------:R-:W-:Y:S01]  /*11b0*/  IMAD.MOV.U32 R54, RZ, RZ, RZ ;  /* 0x000000ffff367224 */ /* 0x000fe200078e00ff */
[----:B------:R-:W-:Y:S01]  /*11c0*/  PLOP3.LUT P1, PT, PT, PT, UP0, 0x80, 0x0 ;  /* 0x000000000000781c */ /* 0x000fe20003f2f008 */
[----:B------:R-:W-:Y:S01]  /*11d0*/  USHF.R.S32.HI UR5, URZ, 0x1f, UR4 ;  /* 0x0000001f3f057899 */ /* 0x000fe20008011404 */
[----:B------:R-:W-:-:S03]  /*11e0*/  IMAD.MOV.U32 R56, RZ, RZ, RZ ;  /* 0x000000ffff387224 */ /* 0x000fc600078e00ff */
[----:B------:R-:W-:-:S08]  /*11f0*/  ULEA.HI UR45, UR5, UR4, URZ, 0x7 ;  /* 0x00000004052d7291 */ /* 0x000fd0000f8f383f */
[----:B------:R-:W-:Y:S05]  /*1200*/  @!P1 BRA `(.L_x_12939) ;  /* 0x0000005800109947 */ /* 0x000fea0003800000 */
[----:B------:R-:W0:Y:S01]  /*1210*/  SHFL.IDX PT, R0, R22, RZ, 0x1f ;  /* 0x00001fff16007589 */ /* 0x000e2200000e0000 */
[----:B------:R-:W1:Y:S01]  /*1220*/  S2UR UR43, SR_CgaCtaId ;  /* 0x00000000002b79c3 */ /* 0x000e620000008800 */
[----:B------:R-:W-:Y:S01]  /*1230*/  UMOV UR49, 0x400 ;  /* 0x0000040000317882 */ /* 0x000fe20000000000 */
[----:B------:R-:W-:Y:S01]  /*1240*/  USHF.R.S32.HI UR45, URZ, 0x7, UR45 ;  /* 0x000000073f2d7899 */ /* 0x000fe2000801142d */
[----:B0-----:R-:W-:Y:S01]  /*1250*/  R2UR UR44, R0 ;  /* 0x00000000002c72ca */ /* 0x001fe200000e0000 */
[----:B-1----:R-:W-:-:S12]  /*1260*/  ULEA UR49, UR43, UR49, 0x18 ;  /* 0x000000312b317291 */ /* 0x002fd8000f8ec03f */
[----:B------:R-:W-:Y:S02]  /*1270*/  UIMAD.WIDE UR4, UR44, 0x55555556, URZ ;  /* 0x555555562c0478a5 */ /* 0x000fe4000f8e023f */
[----:B------:R-:W-:Y:S02]  /*1280*/  UIADD3 UR4, UR49, 0x8400, URZ ;  /* 0x0000840031047890 */ /* 0x000fe4000fffe03f */
[----:B------:R-:W-:Y:S02]  /*1290*/  ULEA.HI UR5, UR5, UR5, URZ, 0x1 ;  /* 0x0000000505057291 */ /* 0x000fe4000f8f083f */
[----:B------:R-:W-:Y:S02]  /*12a0*/  ULOP3.LUT UP0, URZ, UR4, 0x3ff, URZ, 0xc0, !UPT ;  /* 0x000003ff043f7892 */ /* 0x000fe4000f80c03f */
[----:B------:R-:W-:-:S04]  /*12b0*/  UIMAD UR5, UR5, -0x3, UR44 ;  /* 0xfffffffd050578a4 */ /* 0x000fc8000f8e022c */
[----:B------:R-:W-:Y:S01]  /*12c0*/  PLOP3.LUT P0, PT, PT, PT, UP0, 0x80, 0x0 ;  /* 0x000000000000781c */ /* 0x000fe20003f0f008 */
[----:B------:R-:W-:-:S04]  /*12d0*/  ULEA UR5, UR5, UR4, 0xd ;  /* 0x0000000405057291 */ /* 0x000fc8000f8e683f */
[----:B------:R-:W-:-:S04]  /*12e0*/  USHF.R.U32.HI UR5, URZ, 0x4, UR5 ;  /* 0x000000043f057899 */ /* 0x000fc80008011605 */
        /* <DEDUP_REMOVED lines=18> */
.L_x_12940:
        /* <DEDUP_REMOVED lines=9> */
.L_x_13056:
[----:B------:R-:W-:Y:S05]  /*14a0*/  @!P0 BRA `(.L_x_12942) ;  /* 0x0000000000048947 */ /* 0x000fea0003800000 */
[----:B------:R-:W-:Y:S01]  /*14b0*/  BPT.TRAP 0x1 ;  /* 0x000000040000795c */ /* 0x000fe20000300000 */
.L_x_12942:
[----:B0-----:R-:W-:Y:S01]  /*14c0*/  IMAD.U32 R0, RZ, RZ, UR36 ;  /* 0x00000024ff007e24 */ /* 0x001fe2000f8e00ff */
[----:B------:R-:W-:-:S04]  /*14d0*/  MOV R3, UR46 ;  /* 0x0000002e00037c02 */ /* 0x000fc80008000f00 */
[----:B------:R-:W-:Y:S02]  /*14e0*/  LEA R0, R0, UR49, 0x3 ;  /* 0x0000003100007c11 */ /* 0x000fe4000f8e18ff */
[----:B------:R-:W-:-:S04]  /*14f0*/  SHF.L.U32 R3, R3, 0x1f, RZ ;  /* 0x0000001f03037819 */ /* 0x000fc800000006ff */
[----:B------:R0:W1:Y:S01]  /*1500*/  SYNCS.PHASECHK.TRANS64.TRYWAIT P1, [R0+URZ+0x16830], R3 ;  /* 0x01683003000075a7 */ /* 0x000062000802017f */
[----:B------:R-:W-:Y:S05]  /*1510*/  @!P0 BRA `(.L_x_12943) ;  /* 0x0000000000048947 */ /* 0x000fea0003800000 */
[----:B------:R-:W-:Y:S01]  /*1520*/  BPT.TRAP 0x1 ;  /* 0x000000040000795c */ /* 0x000fe20000300000 */
.L_x_12943:
[----:B------:R-:W-:Y:S01]  /*1530*/  IMAD.MOV.U32 R119, RZ, RZ, RZ ;  /* 0x000000ffff777224 */ /* 0x000fe200078e00ff */
[----:B-1----:R-:W-:Y:S06]  /*1540*/  @P1 BRA `(.L_x_12944) ;  /* 0x0000000000081947 */ /* 0x002fec0003800000 */
[----:B------:R-:W1:Y:S02]  /*1550*/  SYNCS.PHASECHK.TRANS64.TRYWAIT P1, [R0+URZ+0x16830], R3 ;  /* 0x01683003000075a7 */ /* 0x000e64000802017f */
[----:B-1----:R-:W-:Y:S05]  /*1560*/  @!P1 BRA `(.L_x_12945) ;  /* 0x000000c4007c9947 */ /* 0x002fea0003800000 */
.L_x_12944:
        /* <DEDUP_REMOVED lines=35> */
.L_x_12946:
        /* <DEDUP_REMOVED lines=139> */
[----:B------:R-:W-:Y:S01]  /*2050*/  MOV R98, R119 ;  /* 0x0000007700627202 */ /* 0x000fe20000000f00 */
[--C-:B------:R-:W-:Y:S01]  /*2060*/  IMAD.MOV.U32 R96, RZ, RZ, R119.reuse ;  /* 0x000000ffff607224 */ /* 0x100fe200078e0077 */
[----:B------:R-:W-:Y:S01]  /*2070*/  FMNMX.FTZ R72, R81, R72, !PT ;  /* 0x0000004851487209 */ /* 0x000fe20007810000 */
[----:B------:R-:W-:Y:S01]  /*2080*/  UPRMT UR6, UR43, 0x654, UR6 ;  /* 0x000006542b067896 */ /* 0x000fe20008000006 */
[--C-:B------:R-:W-:Y:S01]  /*2090*/  IMAD.MOV.U32 R94, RZ, RZ, R119.reuse ;  /* 0x000000ffff5e7224 */ /* 0x100fe200078e0077 */
[----:B------:R-:W1:Y:S01]  /*20a0*/  MUFU.TANH R15, R15 ;  /* 0x0000000f000f7308 */ /* 0x000e620000002400 */
[----:B--2---:R-:W-:Y:S01]  /*20b0*/  FSEL R13, R13, -INF , P3 ;  /* 0xff8000000d0d7808 */ /* 0x004fe20001800000 */
[--C-:B------:R-:W-:Y:S01]  /*20c0*/  IMAD.MOV.U32 R92, RZ, RZ, R119.reuse ;  /* 0x000000ffff5c7224 */ /* 0x100fe200078e0077 */
[----:B------:R-:W-:Y:S01]  /*20d0*/  ISETP.GT.AND P3, PT, R62, 0x29, PT ;  /* 0x000000293e00780c */ /* 0x000fe20003f64270 */
[----:B------:R-:W-:Y:S01]  /*20e0*/  IMAD.MOV.U32 R90, RZ, RZ, R119 ;  /* 0x000000ffff5a7224 */ /* 0x000fe200078e0077 */
[----:B------:R-:W-:-:S02]  /*20f0*/  FMNMX.FTZ R20, R13, R20, !PT ;  /* 0x000000140d147209 */ /* 0x000fc40007810000 */
[----:B------:R-:W-:Y:S01]  /*2100*/  SYNCS.ARRIVE.TRANS64.RED.A1T0 RZ, [UR6], RZ ;  /* 0x000000ffffff79a7 */ /* 0x000fe20008100406 */
        /* <DEDUP_REMOVED lines=187> */
[----:B------:R-:W-:Y:S01]  /*2cc0*/  MUFU.EX2 R120, R120 ;  /* 0x0000007800787308 */ /* 0x000fe20000000800 */
[-CC-:B------:R-:W-:Y:S01]  /*2cd0*/  FFMA.FTZ R128, R77, R12.reuse, -R6.reuse ;  /* 0x0000000c4d807223 */ /* 0x180fe20000010806 */
[-CC-:B------:R-:W-:Y:S01]  /*2ce0*/  FFMA.FTZ R75, R91, R12.reuse, -R6.reuse ;  /* 0x0000000c5b4b7223 */ /* 0x180fe20000010806 */
[----:B------:R-:W0:Y:S01]  /*2cf0*/  SHFL.BFLY PT, R31, R20, 0x2, 0x1f ;  /* 0x0c401f00141f7f89 */ /* 0x000e2200000e0000 */
        /* <DEDUP_REMOVED lines=16> */
[--C-:B------:R-:W-:Y:S01]  /*2e00*/  IMAD.MOV.U32 R117, RZ, RZ, R119.reuse ;  /* 0x000000ffff757224 */ /* 0x100fe200078e0077 */
[-C--:B------:R-:W-:Y:S01]  /*2e10*/  MOV R113, R119.reuse ;  /* 0x0000007700717202 */ /* 0x080fe20000000f00 */
[--C-:B------:R-:W-:Y:S01]  /*2e20*/  IMAD.MOV.U32 R115, RZ, RZ, R119.reuse ;  /* 0x000000ffff737224 */ /* 0x100fe200078e0077 */
[----:B------:R-:W-:Y:S01]  /*2e30*/  MOV R88, R119 ;  /* 0x0000007700587202 */ /* 0x000fe20000000f00 */
[----:B------:R-:W3:Y:S01]  /*2e40*/  MUFU.EX2 R124, R124 ;  /* 0x0000007c007c7308 */ /* 0x000ee20000000800 */
[--C-:B------:R-:W-:Y:S01]  /*2e50*/  IMAD.MOV.U32 R111, RZ, RZ, R119.reuse ;  /* 0x000000ffff6f7224 */ /* 0x100fe200078e0077 */
[----:B0-----:R-:W-:Y:S01]  /*2e60*/  FMNMX.FTZ R8, R20, R31, !PT ;  /* 0x0000001f14087209 */ /* 0x001fe20007810000 */
[----:B------:R-:W-:-:S02]  /*2e70*/  IMAD.MOV.U32 R109, RZ, RZ, R119 ;  /* 0x000000ffff6d7224 */ /* 0x000fc400078e0077 */
[----:B------:R-:W-:Y:S02]  /*2e80*/  IMAD.MOV.U32 R107, RZ, RZ, R119 ;  /* 0x000000ffff6b7224 */ /* 0x000fe400078e0077 */
[----:B------:R-:W0:Y:S01]  /*2e90*/  SHFL.BFLY PT, R31, R8, 0x1, 0x1f ;  /* 0x0c201f00081f7f89 */ /* 0x000e2200000e0000 */
[----:B------:R-:W4:Y:S08]  /*2ea0*/  MUFU.EX2 R67, R67 ;  /* 0x0000004300437308 */ /* 0x000f300000000800 */
[----:B------:R-:W5:Y:S08]  /*2eb0*/  MUFU.EX2 R126, R126 ;  /* 0x0000007e007e7308 */ /* 0x000f700000000800 */
[----:B------:R-:W5:Y:S01]  /*2ec0*/  MUFU.EX2 R69, R69 ;  /* 0x0000004500457308 */ /* 0x000f620000000800 */
        /* <DEDUP_REMOVED lines=10> */
[----:B-1----:R-:W-:Y:S01]  /*2f70*/  FADD.FTZ R3, R120, R63 ;  /* 0x0000003f78037221 */ /* 0x002fe20000010000 */
[-CC-:B------:R-:W-:Y:S01]  /*2f80*/  FFMA.FTZ R6, R7, R12.reuse, -R26.reuse ;  /* 0x0000000c07067223 */ /* 0x180fe2000001081a */
[-CC-:B------:R-:W-:Y:S01]  /*2f90*/  FFMA.FTZ R125, R9, R12.reuse, -R26.reuse ;  /* 0x0000000c097d7223 */ /* 0x180fe2000001081a */
[----:B------:R-:W-:Y:S01]  /*2fa0*/  MUFU.EX2 R121, R121 ;  /* 0x0000007900797308 */ /* 0x000fe20000000800 */
[----:B------:R-:W-:Y:S01]  /*2fb0*/  FADD.FTZ R30, R122, R3 ;  /* 0x000000037a1e7221 */ /* 0x000fe20000010000 */
[-CC-:B------:R-:W-:Y:S01]  /*2fc0*/  FFMA.FTZ R8, R13, R12.reuse, -R26.reuse ;  /* 0x0000000c0d087223 */ /* 0x180fe2000001081a */
[-CC-:B------:R-:W-:Y:S01]  /*2fd0*/  FFMA.FTZ R127, R15, R12.reuse, -R26.reuse ;  /* 0x0000000c0f7f7223 */ /* 0x180fe2000001081a */
[-C--:B------:R-:W-:Y:S01]  /*2fe0*/  FFMA.FTZ R10, R21, R12.reuse, -R26 ;  /* 0x0000000c150a7223 */ /* 0x080fe2000001081a */
[----:B--2---:R-:W-:Y:S01]  /*2ff0*/  FADD.FTZ R3, R65, R30 ;  /* 0x0000001e41037221 */ /* 0x004fe20000010000 */
[-CC-:B------:R-:W-:Y:S01]  /*3000*/  FFMA.FTZ R129, R25, R12.reuse, -R26.reuse ;  /* 0x0000000c19817223 */ /* 0x180fe2000001081a */
[-CC-:B------:R-:W-:Y:S01]  /*3010*/  FFMA.FTZ R14, R27, R12.reuse, -R26.reuse ;  /* 0x0000000c1b0e7223 */ /* 0x180fe2000001081a */
[----:B------:R-:W0:Y:S01]  /*3020*/  MUFU.EX2 R4, R4 ;  /* 0x0000000400047308 */ /* 0x000e220000000800 */
[----:B---3--:R-:W-:Y:S01]  /*3030*/  FADD.FTZ R32, R124, R3 ;  /* 0x000000037c207221 */ /* 0x008fe20000010000 */
[-CC-:B------:R-:W-:Y:S01]  /*3040*/  FFMA.FTZ R131, R29, R12.reuse, -R26.reuse ;  /* 0x0000000c1d837223 */ /* 0x180fe2000001081a */
[-CC-:B------:R-:W-:Y:S01]  /*3050*/  FFMA.FTZ R20, R33, R12.reuse, -R26.reuse ;  /* 0x0000000c21147223 */ /* 0x180fe2000001081a */
[-C--:B------:R-:W-:Y:S01]  /*3060*/  FFMA.FTZ R133, R35, R12.reuse, -R26 ;  /* 0x0000000c23857223 */ /* 0x080fe2000001081a */
[----:B----4-:R-:W-:Y:S01]  /*3070*/  FADD.FTZ R3, R67, R32 ;  /* 0x0000002043037221 */ /* 0x010fe20000010000 */
[-CC-:B------:R-:W-:Y:S01]  /*3080*/  FFMA.FTZ R24, R37, R12.reuse, -R26.reuse ;  /* 0x0000000c25187223 */ /* 0x180fe2000001081a */
[-CC-:B------:R-:W-:Y:S01]  /*3090*/  FFMA.FTZ R135, R39, R12.reuse, -R26.reuse ;  /* 0x0000000c27877223 */ /* 0x180fe2000001081a */
[----:B------:R-:W1:Y:S01]  /*30a0*/  MUFU.EX2 R123, R123 ;  /* 0x0000007b007b7308 */ /* 0x000e620000000800 */
[----:B-----5:R-:W-:Y:S01]  /*30b0*/  FADD.FTZ R32, R126, R3 ;  /* 0x000000037e207221 */ /* 0x020fe20000010000 */
        /* <DEDUP_REMOVED lines=160> */
[----:B------:R-:W-:Y:S01]  /*3ac0*/  IMAD.MOV.U32 R105, RZ, RZ, R119 ;  /* 0x000000ffff697224 */ /* 0x000fe200078e0077 */
[----:B-1----:R-:W-:Y:S02]  /*3ad0*/  MOV R93, R119 ;  /* 0x00000077005d7202 */ /* 0x002fe40000000f00 */
        /* <DEDUP_REMOVED lines=26> */
.L_x_12958:
[----:B------:R-:W-:Y:S01]  /*3c80*/  ISETP.NE.AND P2, PT, RZ, UR44, PT ;  /* 0x0000002cff007c0c */ /* 0x000fe2000bf45270 */
[----:B------:R-:W-:-:S04]  /*3c90*/  UISETP.NE.AND UP0, UPT, UR21, 0x1, UPT ;  /* 0x000000011500788c */ /* 0x000fc8000bf05270 */
[----:B------:R-:W-:-:S04]  /*3ca0*/  USEL UR46, URZ, 0x1, UP0 ;  /* 0x000000013f2e7887 */ /* 0x000fc80008000000 */
[----:B------:R-:W-:-:S04]  /*3cb0*/  ULOP3.LUT UR46, UR22, UR46, URZ, 0x3c, !UPT ;  /* 0x0000002e162e7292 */ /* 0x000fc8000f8e3c3f */
[----:B------:R-:W-:Y:S08]  /*3cc0*/  @P2 BRA `(.L_x_12948) ;  /* 0x0000000000442947 */ /* 0x000ff00003800000 */
[----:B------:R-:W-:Y:S05]  /*3cd0*/  @!P0 BRA `(.L_x_12949) ;  /* 0x0000000000048947 */ /* 0x000fea0003800000 */
[----:B------:R-:W-:Y:S01]  /*3ce0*/  BPT.TRAP 0x1 ;  /* 0x000000040000795c */ /* 0x000fe20000300000 */
.L_x_12949:
        /* <DEDUP_REMOVED lines=12> */
.L_x_12950:
[----:B-1----:R-:W-:Y:S05]  /*3db0*/  @P1 BRA `(.L_x_12948) ;  /* 0x0000000000081947 */ /* 0x002fea0003800000 */
[----:B------:R-:W1:Y:S02]  /*3dc0*/  SYNCS.PHASECHK.TRANS64.TRYWAIT P1, [UR6+0x16830], R6 ;  /* 0x01683006ff0075a7 */ /* 0x000e640008020146 */
[----:B-1----:R-:W-:Y:S05]  /*3dd0*/  @!P1 BRA `(.L_x_12951) ;  /* 0x0000009c00749947 */ /* 0x002fea0003800000 */
.L_x_12948:
        /* <DEDUP_REMOVED lines=28> */
.L_x_12953:
[----:B------:R-:W0:Y:S01]  /*3fa0*/  S2UR UR7, SR_CgaCtaId ;  /* 0x00000000000779c3 */ /* 0x000e220000008800 */
[----:B------:R-:W-:Y:S01]  /*3fb0*/  UMOV UR6, 0x400 ;  /* 0x0000040000067882 */ /* 0x000fe20000000000 */
[----:B------:R-:W-:-:S04]  /*3fc0*/  MOV R6, UR22 ;  /* 0x0000001600067c02 */ /* 0x000fc80008000f00 */
[----:B------:R-:W-:Y:S01]  /*3fd0*/  SHF.L.U32 R6, R6, 0x1f, RZ ;  /* 0x0000001f06067819 */ /* 0x000fe200000006ff */
[----:B0-----:R-:W-:-:S04]  /*3fe0*/  ULEA UR6, UR7, UR6, 0x18 ;  /* 0x0000000607067291 */ /* 0x001fc8000f8ec03f */
[----:B------:R-:W-:-:S09]  /*3ff0*/  ULEA UR6, UR21, UR6, 0x3 ;  /* 0x0000000615067291 */ /* 0x000fd2000f8e183f */
[----:B------:R0:W1:Y:S01]  /*4000*/  SYNCS.PHASECHK.TRANS64.TRYWAIT P1, [UR6+0x16850], R6 ;  /* 0x01685006ff0075a7 */ /* 0x0000620008020146 */
[----:B------:R-:W-:Y:S05]  /*4010*/  @!P0 BRA `(.L_x_12954) ;  /* 0x0000000000048947 */ /* 0x000fea0003800000 */
[----:B------:R-:W-:Y:S01]  /*4020*/  BPT.TRAP 0x1 ;  /* 0x000000040000795c */ /* 0x000fe20000300000 */
.L_x_12954:
[----:B-1----:R-:W-:Y:S05]  /*4030*/  @P1 BRA `(.L_x_12952) ;  /* 0x0000000000081947 */ /* 0x002fea0003800000 */
[----:B------:R-:W1:Y:S02]  /*4040*/  SYNCS.PHASECHK.TRANS64.TRYWAIT P1, [UR6+0x16850], R6 ;  /* 0x01685006ff0075a7 */ /* 0x000e640008020146 */
[----:B-1----:R-:W-:Y:S05]  /*4050*/  @!P1 BRA `(.L_x_12955) ;  /* 0x0000009800ec9947 */ /* 0x002fea0003800000 */
.L_x_12952:
[----:B------:R-:W2:Y:S01]  /*4060*/  S2UR UR10, SR_CgaCtaId ;  /* 0x00000000000a79c3 */ /* 0x000ea20000008800 */
[----:B------:R-:W-:Y:S01]  /*4070*/  UMOV UR6, 0x400 ;  /* 0x0000040000067882 */ /* 0x000fe20000000000 */
[----:B------:R-:W-:Y:S01]  /*4080*/  WARPGROUP.ARRIVE ;  /* 0x00000000000079c5 */ /* 0x000fe20000000000 */
[----:B------:R-:W-:-:S05]  /*4090*/  UMOV UR7, 0x40000040 ;  /* 0x4000004000077882 */ /* 0x000fca0000000000 */
[----:B-1----:R-:W1:Y:S01]  /*40a0*/  S2R R7, SR_TID.X ;  /* 0x0000000000077919 */ /* 0x002e620000002100 */
[----:B0-----:R-:W-:Y:S01]  /*40b0*/  VIADD R6, R19, 0x9 ;  /* 0x0000000913067836 */ /* 0x001fe20000000000 */
[----:B--2---:R-:W-:-:S04]  /*40c0*/  ULEA UR14, UR10, UR6, 0x18 ;  /* 0x000000060a0e7291 */ /* 0x004fc8000f8ec03f */
[----:B------:R-:W-:-:S04]  /*40d0*/  UIADD3 UR6, UR14, 0x400, URZ ;  /* 0x000004000e067890 */ /* 0x000fc8000fffe03f */
[----:B------:R-:W-:-:S04]  /*40e0*/  USHF.R.U32.HI UR6, URZ, 0x4, UR6 ;  /* 0x000000043f067899 */ /* 0x000fc80008011606 */
[----:B------:R-:W-:Y:S01]  /*40f0*/  ULOP3.LUT UR6, UR6, 0x3fff, URZ, 0xc0, !UPT ;  /* 0x00003fff06067892 */ /* 0x000fe2000f8ec03f */
[----:B-1----:R-:W-:-:S03]  /*4100*/  ISETP.GE.U32.AND P1, PT, R7, 0x180, PT ;  /* 0x000001800700780c */ /* 0x002fc60003f26070 */
[----:B------:R-:W-:Y:S01]  /*4110*/  ULEA UR11, UR21, UR6, 0xa ;  /* 0x00000006150b7291 */ /* 0x000fe2000f8e503f */
[----:B------:R-:W-:-:S06]  /*4120*/  SEL R6, R6, 0x9, !P1 ;  /* 0x0000000906067807 */ /* 0x000fcc0004800000 */
[----:B------:R-:W-:Y:S02]  /*4130*/  UMOV UR6, UR11 ;  /* 0x0000000b00067c82 */ /* 0x000fe40008000000 */
        /* <DEDUP_REMOVED lines=40> */
.L_x_12956:
        /* <DEDUP_REMOVED lines=225> */
[----:B------:R-:W0:Y:S01]  /*51d0*/  MUFU.EX2 R4, R46 ;  /* 0x0000002e00047308 */ /* 0x000e220000000800 */
[-CC-:B------:R-:W-:Y:S01]  /*51e0*/  FFMA.FTZ R123, R15, R12.reuse, -R14.reuse ;  /* 0x0000000c0f7b7223 */ /* 0x180fe2000001080e */
[-CC-:B------:R-:W-:Y:S01]  /*51f0*/  FFMA.FTZ R20, R21, R12.reuse, -R14.reuse ;  /* 0x0000000c15147223 */ /* 0x180fe2000001080e */
[-CC-:B------:R-:W-:Y:S01]  /*5200*/  FFMA.FTZ R15, R29, R12.reuse, -R14.reuse ;  /* 0x0000000c1d0f7223 */ /* 0x180fe2000001080e */
[-C--:B------:R-:W-:Y:S01]  /*5210*/  FFMA.FTZ R30, R33, R12.reuse, -R14 ;  /* 0x0000000c211e7223 */ /* 0x080fe2000001080e */
[-C--:B------:R-:W-:Y:S01]  /*5220*/  FFMA.FTZ R130, R127, R12.reuse, -R42 ;  /* 0x0000000c7f827223 */ /* 0x080fe2000001082a */
[-C--:B------:R-:W-:Y:S01]  /*5230*/  FFMA.FTZ R127, R121, R12.reuse, -R14 ;  /* 0x0000000c797f7223 */ /* 0x080fe2000001080e */
[-CC-:B------:R-:W-:Y:S01]  /*5240*/  FFMA.FTZ R24, R37, R12.reuse, -R42.reuse ;  /* 0x0000000c25187223 */ /* 0x180fe2000001082a */
[----:B------:R-:W-:Y:S01]  /*5250*/  MUFU.EX2 R0, R0 ;  /* 0x0000000000007308 */ /* 0x000fe20000000800 */
[-C--:B------:R-:W-:Y:S01]  /*5260*/  FFMA.FTZ R25, R32, R12.reuse, -R42 ;  /* 0x0000000c20197223 */ /* 0x080fe2000001082a */
[-C--:B------:R-:W-:Y:S01]  /*5270*/  FFMA.FTZ R32, R39, R12.reuse, -R14 ;  /* 0x0000000c27207223 */ /* 0x080fe2000001080e */
[-C--:B------:R-:W-:Y:S01]  /*5280*/  FFMA.FTZ R6, R129, R12.reuse, -R42 ;  /* 0x0000000c81067223 */ /* 0x080fe2000001082a */
[-C--:B------:R-:W-:Y:S01]  /*5290*/  FFMA.FTZ R129, R125, R12.reuse, -R14 ;  /* 0x0000000c7d817223 */ /* 0x080fe2000001080e */
[-CC-:B------:R-:W-:Y:S01]  /*52a0*/  FFMA.FTZ R10, R41, R12.reuse, -R42.reuse ;  /* 0x0000000c290a7223 */ /* 0x180fe2000001082a */
[-C--:B------:R-:W-:Y:S01]  /*52b0*/  FFMA.FTZ R148, R34, R12.reuse, -R42 ;  /* 0x0000000c22947223 */ /* 0x080fe2000001082a */
[-C--:B------:R-:W-:Y:S01]  /*52c0*/  FFMA.FTZ R34, R43, R12.reuse, -R14 ;  /* 0x0000000c2b227223 */ /* 0x080fe2000001080e */
[----:B------:R-:W1:Y:S01]  /*52d0*/  MUFU.EX2 R9, R9 ;  /* 0x0000000900097308 */ /* 0x000e620000000800 */
[----:B0-----:R-:W-:Y:S01]  /*52e0*/  FFMA.FTZ R3, R4, R3, R7 ;  /* 0x0000000304037223 */ /* 0x001fe20000010007 */
[-C--:B------:R-:W-:Y:S01]  /*52f0*/  FFMA.FTZ R132, R131, R12.reuse, -R42 ;  /* 0x0000000c83847223 */ /* 0x080fe2000001082a */
[-C--:B------:R-:W-:Y:S01]  /*5300*/  FFMA.FTZ R131, R45, R12.reuse, -R14 ;  /* 0x0000000c2d837223 */ /* 0x080fe2000001080e */
[-C--:B------:R-:W-:Y:S01]  /*5310*/  FFMA.FTZ R13, R36, R12.reuse, -R42 ;  /* 0x0000000c240d7223 */ /* 0x080fe2000001082a */
[-CC-:B------:R-:W-:Y:S01]  /*5320*/  FFMA.FTZ R36, R47, R12.reuse, -R14.reuse ;  /* 0x0000000c2f247223 */ /* 0x180fe2000001080e */
[-C--:B------:R-:W-:Y:S01]  /*5330*/  FFMA.FTZ R21, R49, R12.reuse, -R14 ;  /* 0x0000000c31157223 */ /* 0x080fe2000001080e */
[-CC-:B------:R-:W-:Y:S01]  /*5340*/  FFMA.FTZ R133, R133, R12.reuse, -R42.reuse ;  /* 0x0000000c85857223 */ /* 0x180fe2000001082a */
[----:B------:R-:W0:Y:S01]  /*5350*/  MUFU.EX2 R120, R120 ;  /* 0x0000007800787308 */ /* 0x000e220000000800 */
[-C--:B------:R-:W-:Y:S01]  /*5360*/  FFMA.FTZ R150, R38, R12.reuse, -R42 ;  /* 0x0000000c26967223 */ /* 0x080fe2000001082a */
[-C--:B------:R-:W-:Y:S01]  /*5370*/  FFMA.FTZ R38, R51, R12.reuse, -R14 ;  /* 0x0000000c33267223 */ /* 0x080fe2000001080e */
[-C--:B------:R-:W-:Y:S01]  /*5380*/  FFMA.FTZ R134, R135, R12.reuse, -R42 ;  /* 0x0000000c87867223 */ /* 0x080fe2000001082a */
[-C--:B------:R-:W-:Y:S01]  /*5390*/  FFMA.FTZ R29, R53, R12.reuse, -R14 ;  /* 0x0000000c351d7223 */ /* 0x080fe2000001080e */
[-CC-:B------:R-:W-:Y:S01]  /*53a0*/  FFMA.FTZ R142, R151, R12.reuse, -R42.reuse ;  /* 0x0000000c978e7223 */ /* 0x180fe2000001082a */
[-CC-:B------:R-:W-:Y:S01]  /*53b0*/  FFMA.FTZ R135, R137, R12.reuse, -R42.reuse ;  /* 0x0000000c89877223 */ /* 0x180fe2000001082a */
[-C--:B------:R-:W-:Y:S01]  /*53c0*/  FFMA.FTZ R151, R40, R12.reuse, -R42 ;  /* 0x0000000c28977223 */ /* 0x080fe2000001082a */
[----:B------:R-:W2:Y:S01]  /*53d0*/  MUFU.EX2 R8, R8 ;  /* 0x0000000800087308 */ /* 0x000ea20000000800 */
[----:B-1----:R-:W-:Y:S01]  /*53e0*/  FFMA.FTZ R5, R0, R5, R9 ;  /* 0x0000000500057223 */ /* 0x002fe20000010009 */
[-C--:B------:R-:W-:Y:S01]  /*53f0*/  FFMA.FTZ R40, R55, R12.reuse, -R14 ;  /* 0x0000000c37287223 */ /* 0x080fe2000001080e */
[-C--:B------:R-:W-:Y:S01]  /*5400*/  FFMA.FTZ R136, R139, R12.reuse, -R42 ;  /* 0x0000000c8b887223 */ /* 0x080fe2000001082a */
[-C--:B------:R-:W-:Y:S01]  /*5410*/  FFMA.FTZ R33, R57, R12.reuse, -R14 ;  /* 0x0000000c39217223 */ /* 0x080fe2000001080e */
        /* <DEDUP_REMOVED lines=145> */
.L_x_12957:
        /* <DEDUP_REMOVED lines=76> */
.L_x_12947:
[----:B------:R-:W-:Y:S06]  /*61f0*/  BAR.ARV 0x8, 0x200 ;  /* 0x0208000000007b1d */ /* 0x000fec0000002000 */
[----:B------:R-:W-:Y:S05]  /*6200*/  @!P0 BRA `(.L_x_12959) ;  /* 0x0000000000048947 */ /* 0x000fea0003800000 */
[----:B------:R-:W-:Y:S01]  /*6210*/  BPT.TRAP 0x1 ;  /* 0x000000040000795c */ /* 0x000fe20000300000 */
.L_x_12959:
        /* <DEDUP_REMOVED lines=9> */
.L_x_12960:
[----:B-1----:R-:W-:Y:S05]  /*62b0*/  @P1 BRA `(.L_x_12961) ;  /* 0x0000000000081947 */ /* 0x002fea0003800000 */
[----:B------:R-:W1:Y:S02]  /*62c0*/  SYNCS.PHASECHK.TRANS64.TRYWAIT P1, [UR5+0x16850], R0 ;  /* 0x01685000ff0075a7 */ /* 0x000e640008020145 */
[----:B-1----:R-:W-:Y:S05]  /*62d0*/  @!P1 BRA `(.L_x_12962) ;  /* 0x0000007800649947 */ /* 0x002fea0003800000 */
.L_x_12961:
        /* <DEDUP_REMOVED lines=9> */
[----:B------:R-:W-:-:S04]  /*6370*/  ULEA UR4, UR36, UR4, 0xa ;  /* 0x0000000424047291 */ /* 0x000fc8000f8e503f */
[----:B------:R-:W-:-:S03]  /*6380*/  UIADD3 UR6, UR4, 0x80, URZ ;  /* 0x0000008004067890 */ /* 0x000fc6000fffe03f */
[----:B------:R-:W-:Y:S02]  /*6390*/  UMOV UR10, UR4 ;  /* 0x00000004000a7c82 */ /* 0x000fe40008000000 */
[----:B------:R-:W-:Y:S01]  /*63a0*/  HGMMA.64x64x16.F32 R88, R120, gdesc[UR8].tnspB, R88, gsb0 ;  /* 0x40e0000878587df0 */ /* 0x000fe20008000858 */
[----:B------:R-:W-:Y:S01]  /*63b0*/  UMOV UR11, 0x40000040 ;  /* 0x40000040000b7882 */ /* 0x000fe20000000000 */
[----:B------:R-:W-:Y:S01]  /*63c0*/  UMOV UR10, UR6 ;  /* 0x00000006000a7c82 */ /* 0x000fe20008000000 */
[----:B------:R-:W-:Y:S01]  /*63d0*/  UIADD3 UR6, UR4, 0x100, URZ ;  /* 0x0000010004067890 */ /* 0x000fe2000fffe03f */
[----:B0-----:R-:W-:Y:S01]  /*63e0*/  FADD.FTZ R0, R0, R3 ;  /* 0x0000000300007221 */ /* 0x001fe20000010000 */
[----:B------:R-:W-:Y:S02]  /*63f0*/  IMAD.MOV.U32 R3, RZ, RZ, -0x800000 ;  /* 0xff800000ff037424 */ /* 0x000fe400078e00ff */
[----:B-1----:R-:W-:Y:S02]  /*6400*/  FADD.FTZ R4, R4, R5 ;  /* 0x0000000504047221 */ /* 0x002fe40000010000 */
        /* <DEDUP_REMOVED lines=15> */
[----:B------:R-:W-:Y:S02]  /*6500*/  WARPGROUP.DEPBAR.LE gsb0, 0x0 ;  /* 0x00008000000079c5 */ /* 0x000fe40000010000 */
[----:B------:R-:W-:Y:S01]  /*6510*/  WARPGROUP.ARRIVE ;  /* 0x00000000000079c5 */ /* 0x000fe20000000000 */
[----:B-1----:R-:W-:-:S04]  /*6520*/  @P2 FMUL.FTZ R8, R7, 0.69314718246459960938 ;  /* 0x3f31721807082820 */ /* 0x002fc80000410000 */
[----:B------:R-:W-:Y:S01]  /*6530*/  @P2 FFMA.FTZ R0, R13, R31, R8 ;  /* 0x0000001f0d002223 */ /* 0x000fe20000010008 */
        /* <DEDUP_REMOVED lines=37> */
[----:B0-23--:R-:W-:Y:S05]  /*6790*/  @!P0 BRA `(.L_x_12963) ;  /* 0x0000000000048947 */ /* 0x00dfea0003800000 */
[----:B------:R-:W-:Y:S01]  /*67a0*/  BPT.TRAP 0x1 ;  /* 0x000000040000795c */ /* 0x000fe20000300000 */
.L_x_12963:
        /* <DEDUP_REMOVED lines=42> */
.L_x_12939:
        /* <DEDUP_REMOVED lines=18> */
[----:B------:R-:W-:Y:S01]  /*6b70*/  F2FP.F16.F32.PACK_AB R36, R29, R36 ;  /* 0x000000241d24723e */ /* 0x000fe200000000ff */
[----:B------:R-:W-:Y:S01]  /*6b80*/  BAR.SYNC.DEFER_BLOCKING 0x1, 0x180 ;  /* 0x0046000000007b1d */ /* 0x000fe20000010000 */
[----:B------:R-:W-:-:S02]  /*6b90*/  F2FP.F16.F32.PACK_AB R37, R27, R30 ;  /* 0x0000001e1b25723e */ /* 0x000fc400000000ff */
[----:B------:R-:W-:-:S03]  /*6ba0*/  F2FP.F16.F32.PACK_AB R38, R25, R26 ;  /* 0x0000001a1926723e */ /* 0x000fc600000000ff */
[----:B------:R-:W-:Y:S02]  /*6bb0*/  ULDC.64 UR8, c[0x0][0xc00] ;  /* 0x0003000000087ab9 */ /* 0x000fe40000000a00 */
[----:B------:R-:W1:Y:S01]  /*6bc0*/  LDC R29, c[0x0][0xbe8] ;  /* 0x0002fa00ff1d7b82 */ /* 0x000e620000000800 */
[----:B------:R-:W-:Y:S01]  /*6bd0*/  UIMAD.WIDE UR8, UR38, 0x4, UR8 ;  /* 0x00000004260878a5 */ /* 0x000fe2000f8e0208 */
[----:B------:R-:W-:Y:S01]  /*6be0*/  UMOV UR4, URZ ;  /* 0x0000003f00047c82 */ /* 0x000fe20008000000 */
[----:B------:R-:W-:Y:S01]  /*6bf0*/  USHF.R.S32.HI UR18, URZ, 0x1f, UR41 ;  /* 0x0000001f3f127899 */ /* 0x000fe20008011429 */
[----:B------:R-:W-:-:S03]  /*6c00*/  ULDC.64 UR10, c[0x0][0xb90] ;  /* 0x0002e400000a7ab9 */ /* 0x000fc60000000a00 */
[----:B------:R-:W-:Y:S01]  /*6c10*/  IMAD.U32 R25, RZ, RZ, UR9 ;  /* 0x00000009ff197e24 */ /* 0x000fe2000f8e00ff */
[----:B------:R-:W-:Y:S01]  /*6c20*/  ULDC.64 UR14, c[0x0][0xc08] ;  /* 0x00030200000e7ab9 */ /* 0x000fe20000000a00 */
[----:B------:R-:W-:Y:S01]  /*6c30*/  ULDC.64 UR16, c[0x0][0xb98] ;  /* 0x0002e60000107ab9 */ /* 0x000fe20000000a00 */
[----:B------:R-:W-:Y:S02]  /*6c40*/  MOV R20, R28 ;  /* 0x0000001c00147202 */ /* 0x000fe40000000f00 */
[----:B0-----:R-:W-:-:S03]  /*6c50*/  MOV R21, R5 ;  /* 0x0000000500157202 */ /* 0x001fc60000000f00 */
[----:B------:R-:W-:-:S03]  /*6c60*/  IMAD.WIDE R4, R154, 0x2, R20 ;  /* 0x000000029a047825 */ /* 0x000fc600078e0214 */
[C---:B------:R-:W-:Y:S02]  /*6c70*/  IADD3 R11, P2, R4.reuse, 0x20, RZ ;  /* 0x00000020040b7810 */ /* 0x040fe40007f5e0ff */
[C---:B------:R-:W-:Y:S02]  /*6c80*/  IADD3 R9, P1, R4.reuse, 0x40, RZ ;  /* 0x0000004004097810 */ /* 0x040fe40007f3e0ff */
[C---:B------:R-:W-:Y:S02]  /*6c90*/  IADD3 R33, P0, R4.reuse, 0x60, RZ ;  /* 0x0000006004217810 */ /* 0x040fe40007f1e0ff */
        /* <DEDUP_REMOVED lines=9> */
[----:B------:R-:W-:Y:S01]  /*6d30*/  IMAD.X R11, RZ, RZ, R5, P2 ;  /* 0x000000ffff0b7224 */ /* 0x000fe200010e0605 */
[----:B------:R-:W-:-:S02]  /*6d40*/  LOP3.LUT R8, R8, R9, RZ, 0x3c, !PT ;  /* 0x0000000908087212 */ /* 0x000fc400078e3cff */
[----:B------:R-:W-:Y:S01]  /*6d50*/  LOP3.LUT R4, R7, R4, RZ, 0x3c, !PT ;  /* 0x0000000407047212 */ /* 0x000fe200078e3cff */
[----:B------:R-:W-:Y:S01]  /*6d60*/  IMAD.X R7, RZ, RZ, R5, P0 ;  /* 0x000000ffff077224 */ /* 0x000fe200000e0605 */
[----:B------:R-:W-:Y:S02]  /*6d70*/  IADD3.X R9, RZ, R5, RZ, P1, !PT ;  /* 0x00000005ff097210 */ /* 0x000fe40000ffe4ff */
[----:B------:R-:W-:Y:S02]  /*6d80*/  LOP3.LUT R6, R6, R33, RZ, 0x3c, !PT ;  /* 0x0000002106067212 */ /* 0x000fe400078e3cff */
[----:B------:R-:W-:Y:S02]  /*6d90*/  MOV R33, R8 ;  /* 0x0000000800217202 */ /* 0x000fe40000000f00 */
[----:B------:R-:W-:Y:S02]  /*6da0*/  MOV R34, R10 ;  /* 0x0000000a00227202 */ /* 0x000fe40000000f00 */
        /* <DEDUP_REMOVED lines=8> */
[----:B------:R0:W-:Y:S01]  /*6e30*/  STSM.16.M88.4 [R55], R8 ;  /* 0x0000000837007844 */ /* 0x0001e20000000200 */
[----:B------:R-:W-:Y:S02]  /*6e40*/  F2FP.F16.F32.PACK_AB R6, R41, R44 ;  /* 0x0000002c2906723e */ /* 0x000fe400000000ff */
[----:B------:R-:W-:Y:S02]  /*6e50*/  F2FP.F16.F32.PACK_AB R7, R39, R42 ;  /* 0x0000002a2707723e */ /* 0x000fe400000000ff */
[----:B------:R-:W-:Y:S01]  /*6e60*/  F2FP.F16.F32.PACK_AB R39, R119, R24 ;  /* 0x000000187727723e */ /* 0x000fe200000000ff */
[----:B------:R-:W-:Y:S01]  /*6e70*/  IMAD.U32 R24, RZ, RZ, UR8 ;  /* 0x00000008ff187e24 */ /* 0x000fe2000f8e00ff */
[----:B------:R-:W-:Y:S01]  /*6e80*/  PLOP3.LUT P2, PT, PT, PT, UP0, 0x80, 0x0 ;  /* 0x000000000000781c */ /* 0x000fe20003f4f008 */
[----:B------:R2:W-:Y:S04]  /*6e90*/  STSM.16.M88.4 [R34], R4 ;  /* 0x0000000422007844 */ /* 0x0005e80000000200 */
[----:B------:R3:W-:Y:S04]  /*6ea0*/  STSM.16.M88.4 [R33], R12 ;  /* 0x0000000c21007844 */ /* 0x0007e80000000200 */
[----:B------:R4:W-:Y:S01]  /*6eb0*/  STSM.16.M88.4 [R32], R36 ;  /* 0x0000002420007844 */ /* 0x0009e20000000200 */
[----:B------:R-:W-:Y:S06]  /*6ec0*/  BAR.SYNC.DEFER_BLOCKING 0x1, 0x180 ;  /* 0x0046000000007b1d */ /* 0x000fec0000010000 */
[----:B------:R-:W3:Y:S01]  /*6ed0*/  @P2 LDG.E R26, desc[UR50][R24.64] ;  /* 0x00000032181a2981 */ /* 0x000ee2000c1e1900 */
[----:B-1----:R-:W-:Y:S01]  /*6ee0*/  ISETP.NE.AND P1, PT, R29, 0x1, PT ;  /* 0x000000011d00780c */ /* 0x002fe20003f25270 */
[----:B0-----:R-:W-:Y:S01]  /*6ef0*/  IMAD.U32 R10, RZ, RZ, UR40 ;  /* 0x00000028ff0a7e24 */ /* 0x001fe2000f8e00ff */
[----:B------:R-:W-:-:S02]  /*6f00*/  UIMAD UR7, UR18, UR10, URZ ;  /* 0x0000000a120772a4 */ /* 0x000fc4000f8e023f */
[----:B------:R-:W-:Y:S01]  /*6f10*/  USEL UR19, UR39, URZ, !UP0 ;  /* 0x0000003f27137287 */ /* 0x000fe2000c000000 */
[----:B------:R-:W-:Y:S01]  /*6f20*/  IMAD R10, R10, 0xc0, R153 ;  /* 0x000000c00a0a7824 */ /* 0x000fe200078e0299 */
[----:B------:R-:W-:Y:S02]  /*6f30*/  UIMAD UR12, UR41, UR11, UR7 ;  /* 0x0000000b290c72a4 */ /* 0x000fe4000f8e0207 */
[----:B------:R-:W-:Y:S02]  /*6f40*/  UISETP.NE.U32.AND UP1, UPT, UR14, URZ, UPT ;  /* 0x0000003f0e00728c */ /* 0x000fe4000bf25070 */
[----:B--2---:R-:W-:Y:S01]  /*6f50*/  MOV R4, R10 ;  /* 0x0000000a00047202 */ /* 0x004fe20000000f00 */
[----:B------:R-:W-:Y:S02]  /*6f60*/  USEL UR7, UR38, URZ, !UP0 ;  /* 0x0000003f26077287 */ /* 0x000fe4000c000000 */
[----:B------:R-:W0:Y:S01]  /*6f70*/  @P1 LDC R27, c[0x0][0xbec] ;  /* 0x0002fb00ff1b1b82 */ /* 0x000e220000000800 */
[----:B------:R-:W-:-:S06]  /*6f80*/  UISETP.NE.AND.EX UP0, UPT, UR15, URZ, UPT, UP1 ;  /* 0x0000003f0f00728c */ /* 0x000fcc000bf05310 */
[----:B------:R-:W-:Y:S01]  /*6f90*/  PLOP3.LUT P3, PT, PT, PT, UP0, 0x80, 0x0 ;  /* 0x000000000000781c */ /* 0x000fe20003f6f008 */
[----:B------:R-:W1:Y:S01]  /*6fa0*/  @P1 LDC R8, c[0x0][0xbf0] ;  /* 0x0002fc00ff081b82 */ /* 0x000e620000000800 */
[----:B0-----:R-:W-:-:S05]  /*6fb0*/  @P1 IMAD.HI.U32 R5, R10, R27, RZ ;  /* 0x0000001b0a051227 */ /* 0x001fca00078e00ff */
[----:B-1----:R-:W-:-:S05]  /*6fc0*/  @P1 SHF.R.U32.HI R4, RZ, R8, R5 ;  /* 0x00000008ff041219 */ /* 0x002fca0000011605 */
[----:B------:R-:W-:-:S04]  /*6fd0*/  IMAD.MOV R6, RZ, RZ, -R4 ;  /* 0x000000ffff067224 */ /* 0x000fc800078e0a04 */
[----:B------:R-:W-:Y:S01]  /*6fe0*/  IMAD R7, R29, R6, R10 ;  /* 0x000000061d077224 */ /* 0x000fe200078e020a */
[----:B------:R-:W-:-:S04]  /*6ff0*/  SHF.R.S32.HI R6, RZ, 0x1f, R4 ;  /* 0x0000001fff067819 */ /* 0x000fc80000011404 */
[----:B------:R-:W-:Y:S02]  /*7000*/  SHF.R.S32.HI R5, RZ, 0x1f, R7 ;  /* 0x0000001fff057819 */ /* 0x000fe40000011407 */
[----:B---3--:R-:W-:-:S13]  /*7010*/  @P2 R2UR UR4, R26 ;  /* 0x000000001a0422ca */ /* 0x008fda00000e0000 */
[----:B------:R-:W-:Y:S02]  /*7020*/  USHF.R.S32.HI UR9, URZ, 0x1f, UR4 ;  /* 0x0000001f3f097899 */ /* 0x000fe40008011404 */
[----:B------:R-:W-:Y:S02]  /*7030*/  UMOV UR8, UR4 ;  /* 0x0000000400087c82 */ /* 0x000fe40008000000 */
[----:B------:R-:W-:-:S04]  /*7040*/  UIMAD.WIDE.U32 UR10, UR41, UR10, UR8 ;  /* 0x0000000a290a72a5 */ /* 0x000fc8000f8e0008 */
[----:B------:R-:W-:Y:S02]  /*7050*/  UIADD3 UR11, UR11, UR12, URZ ;  /* 0x0000000c0b0b7290 */ /* 0x000fe4000fffe03f */
[----:B------:R-:W-:Y:S02]  /*7060*/  UIMAD UR12, UR19, UR16, URZ ;  /* 0x00000010130c72a4 */ /* 0x000fe4000f8e023f */
[----:B------:R-:W-:Y:S02]  /*7070*/  UIMAD.WIDE.U32 UR10, UR7, UR16, UR10 ;  /* 0x00000010070a72a5 */ /* 0x000fe4000f8e000a */
[----:B------:R-:W-:-:S03]  /*7080*/  UIMAD UR12, UR7, UR17, UR12 ;  /* 0x00000011070c72a4 */ /* 0x000fc6000f8e020c */
[----:B------:R-:W-:Y:S01]  /*7090*/  ULDC.64 UR16, c[0x0][0xb88] ;  /* 0x0002e20000107ab9 */ /* 0x000fe20000000a00 */
[----:B------:R-:W-:Y:S01]  /*70a0*/  IADD3 R4, P0, R4, UR10, RZ ;  /* 0x0000000a04047c10 */ /* 0x000fe2000ff1e0ff */
[----:B------:R-:W-:Y:S01]  /*70b0*/  @UP0 ULEA UR10, UP1, UR38, UR14, 0x2 ;  /* 0x0000000e260a0291 */ /* 0x000fe2000f82103f */
[----:B------:R-:W-:Y:S01]  /*70c0*/  IMAD.U32 R9, RZ, RZ, UR12 ;  /* 0x0000000cff097e24 */ /* 0x000fe2000f8e00ff */
[----:B------:R-:W-:Y:S01]  /*70d0*/  ULDC.64 UR12, c[0x0][0xb50] ;  /* 0x0002d400000c7ab9 */ /* 0x000fe20000000a00 */
[----:B------:R-:W-:Y:S01]  /*70e0*/  IMAD R8, R5, UR16, RZ ;  /* 0x0000001005087c24 */ /* 0x000fe2000f8e02ff */
[----:B------:R-:W-:Y:S02]  /*70f0*/  ULDC UR14, c[0x0][0xa88] ;  /* 0x0002a200000e7ab9 */ /* 0x000fe40000000800 */
[----:B------:R-:W-:Y:S01]  /*7100*/  IADD3.X R5, R6, UR11, R9, P0, !PT ;  /* 0x0000000b06057c10 */ /* 0x000fe200087fe409 */
[----:B------:R-:W-:Y:S01]  /*7110*/  @UP0 ULEA.HI.X UR11, UR38, UR15, UR39, 0x2, UP1 ;  /* 0x0000000f260b0291 */ /* 0x000fe200088f1427 */
[----:B------:R-:W-:Y:S01]  /*7120*/  IMAD.U32 R6, RZ, RZ, UR14 ;  /* 0x0000000eff067e24 */ /* 0x000fe2000f8e00ff */
[----:B------:R-:W-:Y:S01]  /*7130*/  MOV R12, UR10 ;  /* 0x0000000a000c7c02 */ /* 0x000fe20008000f00 */
[----:B------:R-:W-:-:S02]  /*7140*/  IMAD R9, R7, UR17, R8 ;  /* 0x0000001107097c24 */ /* 0x000fc4000f8e0208 */
[----:B------:R-:W-:-:S04]  /*7150*/  IMAD.WIDE.U32 R4, R7, UR16, R4 ;  /* 0x0000001007047c25 */ /* 0x000fc8000f8e0004 */
[----:B------:R-:W-:Y:S01]  /*7160*/  IMAD.U32 R13, RZ, RZ, UR11 ;  /* 0x0000000bff0d7e24 */ /* 0x000fe2000f8e00ff */
[C---:B------:R-:W-:Y:S01]  /*7170*/  LEA R7, P0, R4.reuse, UR12, 0x2 ;  /* 0x0000000c04077c11 */ /* 0x040fe2000f8010ff */
[----:B------:R-:W-:Y:S02]  /*7180*/  IMAD.IADD R5, R5, 0x1, R9 ;  /* 0x0000000105057824 */ /* 0x000fe400078e0209 */
[----:B------:R-:W-:Y:S01]  /*7190*/  IMAD.U32 R8, RZ, RZ, UR40 ;  /* 0x00000028ff087e24 */ /* 0x000fe2000f8e00ff */
[----:B------:R4:W5:Y:S02]  /*71a0*/  @P3 LDG.E R6, desc[UR50][R12.64] ;  /* 0x000000320c063981 */ /* 0x000964000c1e1900 */
[----:B------:R-:W-:Y:S01]  /*71b0*/  LEA.HI.X R10, R4, UR13, R5, 0x2, P0 ;  /* 0x0000000d040a7c11 */ /* 0x000fe200080f1405 */
[----:B------:R-:W-:Y:S06]  /*71c0*/  @P3 BRA `(.L_x_12966) ;  /* 0x0000000000103947 */ /* 0x000fec0003800000 */
[----:B------:R-:W-:Y:S05]  /*71d0*/  @!P2 BRA `(.L_x_12966) ;  /* 0x00000000000ca947 */ /* 0x000fea0003800000 */
[----:B------:R-:W2:Y:S04]  /*71e0*/  LDG.E R5, desc[UR50][R24.64] ;  /* 0x0000003218057981 */ /* 0x000ea8000c1e1900 */
[----:B-----5:R-:W2:Y:S02]  /*71f0*/  LDG.E R6, desc[UR50][R24.64+0x4] ;  /* 0x0000043218067981 */ /* 0x020ea4000c1e1900 */
[----:B--2---:R-:W-:-:S07]  /*7200*/  IMAD.IADD R6, R6, 0x1, -R5 ;  /* 0x0000000106067824 */ /* 0x004fce00078e0a05 */
.L_x_12966:
[----:B------:R-:W-:Y:S01]  /*7210*/  IMAD R5, R17, 0x40, R16 ;  /* 0x0000004011057824 */ /* 0x000fe200078e0210 */
[----:B----4-:R-:W-:Y:S01]  /*7220*/  SHFL.IDX PT, R12, R7, RZ, 0x1c1f ;  /* 0x001c1fff070c7589 */ /* 0x010fe200000e0000 */
[----:B------:R-:W-:Y:S01]  /*7230*/  IMAD R8, R8, 0xc0, R23 ;  /* 0x000000c008087824 */ /* 0x000fe200078e0217 */
[----:B------:R-:W-:Y:S01]  /*7240*/  LOP3.LUT P0, RZ, R18, 0x3, RZ, 0xc0, !PT ;  /* 0x0000000312ff7812 */ /* 0x000fe2000780c0ff */
[----:B------:R-:W-:Y:S01]  /*7250*/  IMAD.WIDE R20, R5, 0x2, R20 ;  /* 0x0000000205147825 */ /* 0x000fe200078e0214 */
[----:B------:R-:W0:Y:S01]  /*7260*/  SHFL.IDX PT, R13, R10, RZ, 0x1c1f ;  /* 0x001c1fff0a0d7589 */ /* 0x000e2200000e0000 */
[----:B------:R-:W-:Y:S01]  /*7270*/  ULDC.64 UR12, c[0x0][0xaa0] ;  /* 0x0002a800000c7ab9 */ /* 0x000fe20000000a00 */
[----:B------:R-:W-:Y:S01]  /*7280*/  IADD3 R4, R8, 0x8, RZ ;  /* 0x0000000808047810 */ /* 0x000fe20007ffe0ff */
[----:B-----5:R-:W-:Y:S01]  /*7290*/  IMAD R33, R6, R29, RZ ;  /* 0x0000001d06217224 */ /* 0x020fe200078e02ff */
[----:B------:R-:W-:Y:S01]  /*72a0*/  SHFL.IDX PT, R14, R7, 0x1, 0x1c1f ;  /* 0x003c1f00070e7f89 */ /* 0x000fe200000e0000 */
[----:B------:R-:W-:-:S02]  /*72b0*/  IADD3 R9, P3, R20, 0x1800, RZ ;  /* 0x0000180014097810 */ /* 0x000fc40007f7e0ff */
[----:B------:R-:W-:Y:S01]  /*72c0*/  IADD3 R25, P4, R20, 0x3000, RZ ;  /* 0x0000300014197810 */ /* 0x000fe20007f9e0ff */
[----:B------:R-:W1:Y:S01]  /*72d0*/  SHFL.IDX PT, R15, R10, 0x1, 0x1c1f ;  /* 0x003c1f000a0f7f89 */ /* 0x000e6200000e0000 */
[-C--:B------:R-:W-:Y:S02]  /*72e0*/  ISETP.GE.OR P2, PT, R8, R33.reuse, P0 ;  /* 0x000000210800720c */ /* 0x080fe40000746670 */
[----:B------:R-:W-:Y:S02]  /*72f0*/  LOP3.LUT R5, R20, 0x380, RZ, 0xc0, !PT ;  /* 0x0000038014057812 */ /* 0x000fe400078ec0ff */
[----:B------:R-:W-:Y:S02]  /*7300*/  LOP3.LUT R8, R9, 0x380, RZ, 0xc0, !PT ;  /* 0x0000038009087812 */ /* 0x000fe400078ec0ff */
[----:B------:R-:W-:Y:S02]  /*7310*/  ISETP.GE.OR P0, PT, R4, R33, P0 ;  /* 0x000000210400720c */ /* 0x000fe40000706670 */
[----:B------:R-:W-:-:S02]  /*7320*/  LOP3.LUT R24, R25, 0x380, RZ, 0xc0, !PT ;  /* 0x0000038019187812 */ /* 0x000fc400078ec0ff */
[----:B------:R-:W-:Y:S02]  /*7330*/  SHF.R.U64 R5, R5, 0x3, RZ ;  /* 0x0000000305057819 */ /* 0x000fe400000012ff */
[----:B------:R-:W-:Y:S02]  /*7340*/  SHF.R.U64 R8, R8, 0x3, RZ ;  /* 0x0000000308087819 */ /* 0x000fe400000012ff */
[----:B------:R-:W-:Y:S01]  /*7350*/  SHF.R.U64 R24, R24, 0x3, RZ ;  /* 0x0000000318187819 */ /* 0x000fe200000012ff */
[----:B0-----:R0:W-:Y:S01]  /*7360*/  @!P2 ST.E desc[UR50][R12.64], R3 ;  /* 0x000000030c00a985 */ /* 0x0011e2000c101932 */
[----:B------:R-:W-:Y:S01]  /*7370*/  LOP3.LUT R4, R5, R20, RZ, 0x3c, !PT ;  /* 0x0000001405047212 */ /* 0x000fe200078e3cff */
[--C-:B------:R-:W-:Y:S01]  /*7380*/  IMAD.MOV.U32 R5, RZ, RZ, R21.reuse ;  /* 0x000000ffff057224 */ /* 0x100fe200078e0015 */
[----:B------:R-:W-:Y:S01]  /*7390*/  LOP3.LUT R8, R8, R9, RZ, 0x3c, !PT ;  /* 0x0000000908087212 */ /* 0x000fe200078e3cff */
[--C-:B------:R-:W-:Y:S01]  /*73a0*/  IMAD.X R9, RZ, RZ, R21.reuse, P3 ;  /* 0x000000ffff097224 */ /* 0x100fe200018e0615 */
[----:B------:R-:W-:Y:S01]  /*73b0*/  LOP3.LUT R24, R24, R25, RZ, 0x3c, !PT ;  /* 0x0000001918187212 */ /* 0x000fe200078e3cff */
[----:B------:R-:W-:Y:S01]  /*73c0*/  IMAD.X R25, RZ, RZ, R21, P4 ;  /* 0x000000ffff197224 */ /* 0x000fe200020e0615 */
[----:B-1----:R1:W-:Y:S04]  /*73d0*/  @!P0 ST.E desc[UR50][R14.64], R0 ;  /* 0x000000000e008985 */ /* 0x0023e8000c101932 */
[----:B------:R-:W2:Y:S04]  /*73e0*/  LD.E.128 R4, desc[UR50][R4.64] ;  /* 0x0000003204047980 */ /* 0x000ea8000c101d00 */
[----:B------:R-:W3:Y:S04]  /*73f0*/  LD.E.128 R8, desc[UR50][R8.64] ;  /* 0x0000003208087980 */ /* 0x000ee8000c101d00 */
[----:B------:R-:W4:Y:S01]  /*7400*/  LD.E.128 R24, desc[UR50][R24.64] ;  /* 0x0000003218187980 */ /* 0x000f22000c101d00 */
[----:B------:R-:W-:-:S04]  /*7410*/  IADD3 R30, P0, R20, 0x4800, RZ ;  /* 0x00004800141e7810 */ /* 0x000fc80007f1e0ff */
[----:B------:R-:W-:Y:S01]  /*7420*/  LOP3.LUT R20, R30, 0x380, RZ, 0xc0, !PT ;  /* 0x000003801e147812 */ /* 0x000fe200078ec0ff */
[----:B0-----:R-:W-:Y:S02]  /*7430*/  IMAD.X R13, RZ, RZ, R21, P0 ;  /* 0x000000ffff0d7224 */ /* 0x001fe400000e0615 */
[----:B------:R-:W0:Y:S01]  /*7440*/  @P1 LDC R21, c[0x0][0xbf0] ;  /* 0x0002fc00ff151b82 */ /* 0x000e220000000800 */
[----:B------:R-:W-:Y:S01]  /*7450*/  SHF.R.U64 R3, R20, 0x3, RZ ;  /* 0x0000000314037819 */ /* 0x000fe200000012ff */
[----:B------:R-:W-:-:S06]  /*7460*/  UIMAD UR10, UR9, UR12, URZ ;  /* 0x0000000c090a72a4 */ /* 0x000fcc000f8e023f */
[----:B------:R-:W0:Y:S01]  /*7470*/  @P1 LDC R20, c[0x0][0xbec] ;  /* 0x0002fb00ff141b82 */ /* 0x000e220000000800 */
[----:B------:R-:W-:Y:S01]  /*7480*/  UIMAD.WIDE.U32 UR8, UR4, UR12, URZ ;  /* 0x0000000c040872a5 */ /* 0x000fe2000f8e003f */
[----:B------:R-:W-:Y:S01]  /*7490*/  MOV R31, UR40 ;  /* 0x00000028001f7c02 */ /* 0x000fe20008000f00 */
[----:B------:R-:W-:Y:S01]  /*74a0*/  UIMAD UR10, UR4, UR13, UR10 ;  /* 0x0000000d040a72a4 */ /* 0x000fe2000f8e020a */
[----:B-1----:R-:W-:Y:S01]  /*74b0*/  IMAD R0, R2, 0x30, R17 ;  /* 0x0000003002007824 */ /* 0x002fe200078e0211 */
[----:B------:R-:W-:Y:S01]  /*74c0*/  LOP3.LUT R12, R3, R30, RZ, 0x3c, !PT ;  /* 0x0000001e030c7212 */ /* 0x000fe200078e3cff */
[----:B------:R-:W-:Y:S01]  /*74d0*/  ULDC.64 UR12, c[0x0][0xae8] ;  /* 0x0002ba00000c7ab9 */ /* 0x000fe20000000a00 */
[----:B------:R-:W-:Y:S02]  /*74e0*/  UIADD3 UR9, UR9, UR10, URZ ;  /* 0x0000000a09097290 */ /* 0x000fe4000fffe03f */
[----:B------:R-:W-:Y:S01]  /*74f0*/  UIMAD UR4, UR18, UR12, URZ ;  /* 0x0000000c120472a4 */ /* 0x000fe2000f8e023f */
[----:B------:R-:W-:Y:S01]  /*7500*/  IMAD R31, R31, 0xc0, R0 ;  /* 0x000000c01f1f7824 */ /* 0x000fe200078e0200 */
[----:B------:R-:W-:Y:S01]  /*7510*/  UIMAD.WIDE.U32 UR8, UR41, UR12, UR8 ;  /* 0x0000000c290872a5 */ /* 0x000fe2000f8e0008 */
[----:B------:R-:W-:Y:S01]  /*7520*/  IMAD.U32 R36, RZ, RZ, UR40 ;  /* 0x00000028ff247e24 */ /* 0x000fe2000f8e00ff */
[----:B------:R-:W-:Y:S01]  /*7530*/  UIMAD UR4, UR41, UR13, UR4 ;  /* 0x0000000d290472a4 */ /* 0x000fe2000f8e0204 */
[----:B------:R-:W5:Y:S01]  /*7540*/  LD.E.128 R12, desc[UR50][R12.64] ;  /* 0x000000320c0c7980 */ /* 0x000f62000c101d00 */
[----:B------:R-:W-:Y:S01]  /*7550*/  ULDC.64 UR10, c[0x0][0xaf0] ;  /* 0x0002bc00000a7ab9 */ /* 0x000fe20000000a00 */
[----:B------:R-:W-:Y:S01]  /*7560*/  IMAD.MOV.U32 R3, RZ, RZ, R31 ;  /* 0x000000ffff037224 */ /* 0x000fe200078e001f */
[----:B------:R-:W-:Y:S01]  /*7570*/  UIADD3 UR9, UR9, UR4, URZ ;  /* 0x0000000409097290 */ /* 0x000fe2000fffe03f */
[----:B------:R-:W-:Y:S01]  /*7580*/  IMAD R36, R36, 0xc0, R17 ;  /* 0x000000c024247824 */ /* 0x000fe200078e0211 */
[----:B------:R-:W-:Y:S01]  /*7590*/  UIMAD UR4, UR19, UR10, URZ ;  /* 0x0000000a130472a4 */ /* 0x000fe2000f8e023f */
[----:B------:R-:W-:Y:S01]  /*75a0*/  @!PT LDS RZ, [RZ] ;  /* 0x00000000fffff984 */ /* 0x000fe20000000800 */
[----:B------:R-:W-:Y:S01]  /*75b0*/  @!PT LDS RZ, [RZ] ;  /* 0x00000000fffff984 */ /* 0x000fe20000000800 */
[----:B------:R-:W-:Y:S01]  /*75c0*/  @!PT LDS RZ, [RZ] ;  /* 0x00000000fffff984 */ /* 0x000fe20000000800 */
[----:B------:R-:W-:Y:S01]  /*75d0*/  @!PT LDS RZ, [RZ] ;  /* 0x00000000fffff984 */ /* 0x000fe20000000800 */
[----:B------:R1:W-:Y:S06]  /*75e0*/  MEMBAR.ALL.CTA ;  /* 0x0000000000007992 */ /* 0x0003ec0000008000 */
[----:B-1----:R-:W1:Y:S01]  /*75f0*/  FENCE.VIEW.ASYNC.S ;  /* 0x00000000000073c6 */ /* 0x002e620000000000 */
[----:B------:R-:W-:Y:S01]  /*7600*/  UIMAD.WIDE.U32 UR8, UR7, UR10, UR8 ;  /* 0x0000000a070872a5 */ /* 0x000fe2000f8e0008 */
[----:B------:R-:W-:Y:S01]  /*7610*/  VIADD R28, R28, 0x16820 ;  /* 0x000168201c1c7836 */ /* 0x000fe20000000000 */
[----:B------:R-:W-:Y:S01]  /*7620*/  UIMAD UR4, UR7, UR11, UR4 ;  /* 0x0000000b070472a4 */ /* 0x000fe2000f8e0204 */
[----:B0-----:R-:W-:-:S02]  /*7630*/  @P1 IMAD.HI.U32 R0, R31, R20, RZ ;  /* 0x000000141f001227 */ /* 0x001fc400078e00ff */
[----:B------:R-:W-:Y:S01]  /*7640*/  ULDC.64 UR10, c[0x0][0xae0] ;  /* 0x0002b800000a7ab9 */ /* 0x000fe20000000a00 */
[----:B------:R-:W-:Y:S01]  /*7650*/  UIADD3 UR4, UR9, UR4, URZ ;  /* 0x0000000409047290 */ /* 0x000fe2000fffe03f */
[----:B------:R-:W-:Y:S01]  /*7660*/  IMAD.U32 R20, RZ, RZ, UR8 ;  /* 0x00000008ff147e24 */ /* 0x000fe2000f8e00ff */
[----:B------:R-:W-:Y:S01]  /*7670*/  @P1 SHF.R.U32.HI R3, RZ, R21, R0 ;  /* 0x00000015ff031219 */ /* 0x000fe20000011600 */
[----:B------:R-:W-:Y:S01]  /*7680*/  IMAD.U32 R21, RZ, RZ, UR9 ;  /* 0x00000009ff157e24 */ /* 0x000fe2000f8e00ff */
[----:B------:R-:W-:Y:S02]  /*7690*/  ULDC.64 UR8, c[0x0][0xad8] ;  /* 0x0002b60000087ab9 */ /* 0x000fe40000000a00 */
[--C-:B------:R-:W-:Y:S01]  /*76a0*/  SHF.R.S32.HI R0, RZ, 0x1f, R3.reuse ;  /* 0x0000001fff007819 */ /* 0x100fe20000011403 */
[----:B------:R-:W-:Y:S01]  /*76b0*/  IMAD.MOV R30, RZ, RZ, -R3 ;  /* 0x000000ffff1e7224 */ /* 0x000fe200078e0a03 */
[----:B------:R-:W-:Y:S01]  /*76c0*/  MOV R21, UR4 ;  /* 0x0000000400157c02 */ /* 0x000fe20008000f00 */
[----:B------:R-:W-:-:S02]  /*76d0*/  ULDC UR4, c[0x0][0xac8] ;  /* 0x0002b20000047ab9 */ /* 0x000fc40000000800 */
[----:B------:R-:W-:Y:S02]  /*76e0*/  IMAD R0, R0, UR10, RZ ;  /* 0x0000000a00007c24 */ /* 0x000fe4000f8e02ff */
[----:B------:R-:W-:Y:S02]  /*76f0*/  IMAD R29, R29, R30, R31 ;  /* 0x0000001e1d1d7224 */ /* 0x000fe400078e021f */
[C---:B------:R-:W-:Y:S02]  /*7700*/  IMAD R31, R3.reuse, UR11, R0 ;  /* 0x0000000b031f7c24 */ /* 0x040fe4000f8e0200 */
[----:B------:R-:W-:Y:S01]  /*7710*/  IMAD.WIDE.U32 R20, R3, UR10, R20 ;  /* 0x0000000a03147c25 */ /* 0x000fe2000f8e0014 */
[----:B------:R-:W-:-:S03]  /*7720*/  SHF.R.S32.HI R0, RZ, 0x1f, R29 ;  /* 0x0000001fff007819 */ /* 0x000fc6000001141d */
[----:B------:R-:W-:Y:S02]  /*7730*/  IMAD.IADD R21, R21, 0x1, R31 ;  /* 0x0000000115157824 */ /* 0x000fe400078e021f */
[----:B------:R-:W-:Y:S02]  /*7740*/  IMAD R0, R0, UR8, RZ ;  /* 0x0000000800007c24 */ /* 0x000fe4000f8e02ff */
[----:B------:R-:W-:-:S04]  /*7750*/  IMAD.WIDE.U32 R20, R29, UR8, R20 ;  /* 0x000000081d147c25 */ /* 0x000fc8000f8e0014 */
[----:B------:R-:W-:Y:S01]  /*7760*/  IMAD R3, R29, UR9, R0 ;  /* 0x000000091d037c24 */ /* 0x000fe2000f8e0200 */
[----:B------:R-:W-:Y:S01]  /*7770*/  ULDC.64 UR8, c[0x0][0xa80] ;  /* 0x0002a00000087ab9 */ /* 0x000fe20000000a00 */
[----:B------:R-:W-:Y:S01]  /*7780*/  VIADD R0, R36, 0x30 ;  /* 0x0000003024007836 */ /* 0x000fe20000000000 */
[----:B------:R-:W-:Y:S01]  /*7790*/  LEA R32, P0, R20, UR8, 0x1 ;  /* 0x0000000814207c11 */ /* 0x000fe2000f8008ff */
[----:B------:R-:W-:-:S04]  /*77a0*/  IMAD.IADD R3, R21, 0x1, R3 ;  /* 0x0000000115037824 */ /* 0x000fc800078e0203 */
[----:B-1----:R-:W0:Y:S01]  /*77b0*/  SHFL.IDX PT, R29, R32, RZ, 0x181f ;  /* 0x00181fff201d7589 */ /* 0x002e2200000e0000 */
[----:B------:R-:W-:Y:S02]  /*77c0*/  LEA.HI.X R34, R20, UR9, R3, 0x1, P0 ;  /* 0x0000000914227c11 */ /* 0x000fe400080f0c03 */
[----:B------:R-:W-:Y:S01]  /*77d0*/  ISETP.GE.AND P0, PT, R16, UR4, PT ;  /* 0x0000000410007c0c */ /* 0x000fe2000bf06270 */
[----:B------:R-:W1:Y:S01]  /*77e0*/  SHFL.IDX PT, R37, R32, 0x1, 0x181f ;  /* 0x00381f0020257f89 */ /* 0x000e6200000e0000 */
[C---:B------:R-:W-:Y:S02]  /*77f0*/  IADD3 R3, R36.reuse, 0x60, RZ ;  /* 0x0000006024037810 */ /* 0x040fe40007ffe0ff */
[-C--:B------:R-:W-:Y:S01]  /*7800*/  ISETP.GE.OR P1, PT, R36, R33.reuse, P0 ;  /* 0x000000212400720c */ /* 0x080fe20000726670 */
[----:B------:R-:W1:Y:S01]  /*7810*/  SHFL.IDX PT, R39, R32, 0x2, 0x181f ;  /* 0x00581f0020277f89 */ /* 0x000e6200000e0000 */
[-C--:B------:R-:W-:Y:S02]  /*7820*/  ISETP.GE.OR P2, PT, R0, R33.reuse, P0 ;  /* 0x000000210000720c */ /* 0x080fe40000746670 */
[----:B------:R-:W-:Y:S01]  /*7830*/  ISETP.GE.OR P3, PT, R3, R33, P0 ;  /* 0x000000210300720c */ /* 0x000fe20000766670 */
[----:B------:R-:W1:Y:S01]  /*7840*/  SHFL.IDX PT, R21, R34, RZ, 0x181f ;  /* 0x00181fff22157589 */ /* 0x000e6200000e0000 */
[----:B------:R-:W-:-:S03]  /*7850*/  PRMT R0, RZ, 0x654, R28 ;  /* 0x00000654ff007816 */ /* 0x000fc6000000001c */
[----:B------:R-:W1:Y:S01]  /*7860*/  SHFL.IDX PT, R31, R34, 0x1, 0x181f ;  /* 0x00381f00221f7f89 */ /* 0x000e6200000e0000 */
[----:B------:R0:W-:Y:S03]  /*7870*/  SYNCS.ARRIVE.TRANS64.RED.A1T0 RZ, [R0+URZ], RZ ;  /* 0x000000ff00ff79a7 */ /* 0x0001e6000810043f */
[----:B------:R-:W1:Y:S01]  /*7880*/  SHFL.IDX PT, R38, R34, 0x2, 0x181f ;  /* 0x00581f0022267f89 */ /* 0x000e6200000e0000 */
[----:B0-----:R-:W-:Y:S01]  /*7890*/  @!P1 LEA R20, P4, R16, R29, 0x1 ;  /* 0x0000001d10149211 */ /* 0x001fe200078808ff */
[----:B------:R-:W-:Y:S02]  /*78a0*/  VIADD R0, R36, 0x90 ;  /* 0x0000009024007836 */ /* 0x000fe40000000000 */
[----:B------:R0:W0:Y:S01]  /*78b0*/  SHFL.IDX PT, R3, R32, 0x3, 0x181f ;  /* 0x00781f0020037f89 */ /* 0x00002200000e0000 */
[----:B-1----:R-:W-:Y:S02]  /*78c0*/  @!P2 LEA R28, P5, R16, R37, 0x1 ;  /* 0x00000025101ca211 */ /* 0x002fe400078a08ff */
[----:B------:R-:W-:Y:S01]  /*78d0*/  ISETP.GE.OR P0, PT, R0, R33, P0 ;  /* 0x000000210000720c */ /* 0x000fe20000706670 */
[----:B------:R-:W1:Y:S01]  /*78e0*/  SHFL.IDX PT, R34, R34, 0x3, 0x181f ;  /* 0x00781f0022227f89 */ /* 0x000e6200000e0000 */
[----:B------:R-:W-:-:S02]  /*78f0*/  @!P3 LEA R30, P6, R16, R39, 0x1 ;  /* 0x00000027101eb211 */ /* 0x000fc400078c08ff */
[C-C-:B------:R-:W-:Y:S02]  /*7900*/  @!P1 LEA.HI.X R21, R16.reuse, R21, R155.reuse, 0x1, P4 ;  /* 0x0000001510159211 */ /* 0x140fe400020f0c9b */
[C-C-:B------:R-:W-:Y:S02]  /*7910*/  @!P2 LEA.HI.X R29, R16.reuse, R31, R155.reuse, 0x1, P5 ;  /* 0x0000001f101da211 */ /* 0x140fe400028f0c9b */
[----:B------:R-:W-:Y:S01]  /*7920*/  @!P3 LEA.HI.X R31, R16, R38, R155, 0x1, P6 ;  /* 0x00000026101fb211 */ /* 0x000fe200030f0c9b */
[----:B--2---:R2:W-:Y:S04]  /*7930*/  @!P1 ST.E.128 desc[UR50][R20.64], R4 ;  /* 0x0000000414009985 */ /* 0x0045e8000c101d32 */
[----:B---3--:R2:W-:Y:S04]  /*7940*/  @!P2 ST.E.128 desc[UR50][R28.64], R8 ;  /* 0x000000081c00a985 */ /* 0x0085e8000c101d32 */
[----:B----4-:R2:W-:Y:S01]  /*7950*/  @!P3 ST.E.128 desc[UR50][R30.64], R24 ;  /* 0x000000181e00b985 */ /* 0x0105e2000c101d32 */
[----:B01----:R-:W-:Y:S05]  /*7960*/  @P0 BRA `(.L_x_12967) ;  /* 0x0000000800780947 */ /* 0x003fea0003800000 */
[----:B--2---:R-:W-:-:S04]  /*7970*/  LEA R4, P0, R16, R3, 0x1 ;  /* 0x0000000310047211 */ /* 0x004fc800078008ff */
[----:B------:R-:W-:-:S05]  /*7980*/  LEA.HI.X R5, R16, R34, R155, 0x1, P0 ;  /* 0x0000002210057211 */ /* 0x000fca00000f0c9b */
[----:B-----5:R0:W-:Y:S01]  /*7990*/  ST.E.128 desc[UR50][R4.64], R12 ;  /* 0x0000000c04007985 */ /* 0x0201e2000c101d32 */
[----:B------:R-:W-:Y:S05]  /*79a0*/  BRA `(.L_x_12967) ;  /* 0x0000000800687947 */ /* 0x000fea0003800000 */
.L_x_12965:
        /* <DEDUP_REMOVED lines=11> */
[----:B------:R-:W-:-:S03]  /*7a60*/  UISETP.NE.U32.AND UP1, UPT, UR8, URZ, UPT ;  /* 0x0000003f0800728c */ /* 0x000fc6000bf25070 */
[----:B------:R-:W2:Y:S01]  /*7a70*/  @P2 LDG.E R3, desc[UR50][R4.64] ;  /* 0x0000003204032981 */ /* 0x000ea2000c1e1900 */
[----:B------:R-:W-:Y:S01]  /*7a80*/  UISETP.NE.AND.EX UP1, UPT, UR9, URZ, UPT, UP1 ;  /* 0x0000003f0900728c */ /* 0x000fe2000bf25310 */
[----:B------:R-:W-:-:S05]  /*7a90*/  MOV R0, UR4 ;  /* 0x0000000400007c02 */ /* 0x000fca0008000f00 */
[----:B------:R-:W-:-:S05]  /*7aa0*/  PLOP3.LUT P3, PT, PT, PT, UP1, 0x80, 0x0 ;  /* 0x000000000000781c */ /* 0x000fca0003f6f018 */
[----:B------:R-:W-:-:S04]  /*7ab0*/  @UP1 ULEA UR8, UP2, UR38, UR8, 0x2 ;  /* 0x0000000826081291 */ /* 0x000fc8000f84103f */
[----:B------:R-:W-:Y:S02]  /*7ac0*/  @UP1 ULEA.HI.X UR9, UR38, UR9, UR39, 0x2, UP2 ;  /* 0x0000000926091291 */ /* 0x000fe400090f1427 */
        /* <DEDUP_REMOVED lines=15> */
.L_x_12968:
        /* <DEDUP_REMOVED lines=8> */
[----:B-1---5:R-:W-:-:S03]  /*7c40*/  IMAD R4, R0, R6, RZ ;  /* 0x0000000600047224 */ /* 0x022fc600078e02ff */
[----:B------:R-:W-:-:S04]  /*7c50*/  IADD3 R5, R3, -0x80, RZ ;  /* 0xffffff8003057810 */ /* 0x000fc80007ffe0ff */
        /* <DEDUP_REMOVED lines=20> */
[----:B------:R-:W-:-:S04]  /*7da0*/  IMAD.U32 R8, RZ, RZ, UR7 ;  /* 0x00000007ff087e24 */ /* 0x000fc8000f8e00ff */
[----:B------:R-:W-:-:S04]  /*7db0*/  IMAD.MOV R3, RZ, RZ, -R4 ;  /* 0x000000ffff037224 */ /* 0x000fc800078e0a04 */
        /* <DEDUP_REMOVED lines=14> */
.L_x_12970:
[----:B------:R-:W-:Y:S05]  /*7ea0*/  BSYNC B1 ;  /* 0x0000000000017941 */ /* 0x000fea0003800000 */
.L_x_12969:
[----:B------:R-:W1:Y:S01]  /*7eb0*/  @P0 LDC R5, c[0x0][0xbf0] ;  /* 0x0002fc00ff050b82 */ /* 0x000e620000000800 */
[----:B------:R-:W-:Y:S01]  /*7ec0*/  ULDC.64 UR12, c[0x0][0xaa0] ;  /* 0x0002a800000c7ab9 */ /* 0x000fe20000000a00 */
[----:B0-----:R-:W-:Y:S01]  /*7ed0*/  IMAD.U32 R6, RZ, RZ, UR40 ;  /* 0x00000028ff067e24 */ /* 0x001fe2000f8e00ff */
[----:B------:R-:W-:Y:S01]  /*7ee0*/  UIMAD UR7, UR10, UR12, URZ ;  /* 0x0000000c0a0772a4 */ /* 0x000fe2000f8e023f */
[----:B------:R-:W-:Y:S01]  /*7ef0*/  IMAD R3, R2, 0x30, R17 ;  /* 0x0000003002037824 */ /* 0x000fe200078e0211 */
[----:B------:R-:W-:Y:S01]  /*7f00*/  UIMAD.WIDE.U32 UR8, UR4, UR12, URZ ;  /* 0x0000000c040872a5 */ /* 0x000fe2000f8e003f */
[----:B-----5:R-:W-:Y:S01]  /*7f10*/  IMAD R25, R0, R11, RZ ;  /* 0x0000000b00197224 */ /* 0x020fe200078e02ff */
        /* <DEDUP_REMOVED lines=20> */
[----:B------:R-:W-:Y:S02]  /*8060*/  IMAD R7, R11, R7, R6 ;  /* 0x000000070b077224 */ /* 0x000fe400078e0206 */
[----:B------:R-:W-:Y:S02]  /*8070*/  IMAD R8, R4, UR10, RZ ;  /* 0x0000000a04087c24 */ /* 0x000fe4000f8e02ff */
[----:B------:R-:W-:Y:S01]  /*8080*/  IMAD.U32 R4, RZ, RZ, UR8 ;  /* 0x00000008ff047e24 */ /* 0x000fe2000f8e00ff */
[----:B------:R-:W-:Y:S01]  /*8090*/  SHF.R.S32.HI R6, RZ, 0x1f, R7 ;  /* 0x0000001fff067819 */ /* 0x000fe20000011407 */
[----:B------:R-:W-:Y:S01]  /*80a0*/  IMAD.U32 R5, RZ, RZ, UR4 ;  /* 0x00000004ff057e24 */ /* 0x000fe2000f8e00ff */
[----:B------:R-:W-:Y:S01]  /*80b0*/  ULDC.64 UR8, c[0x0][0xad8] ;  /* 0x0002b60000087ab9 */ /* 0x000fe20000000a00 */
[C---:B------:R-:W-:Y:S01]  /*80c0*/  IMAD R9, R3.reuse, UR11, R8 ;  /* 0x0000000b03097c24 */ /* 0x040fe2000f8e0208 */
[----:B------:R-:W-:Y:S01]  /*80d0*/  ULDC UR4, c[0x0][0xac8] ;  /* 0x0002b20000047ab9 */ /* 0x000fe20000000800 */
[----:B------:R-:W-:-:S04]  /*80e0*/  IMAD.WIDE.U32 R4, R3, UR10, R4 ;  /* 0x0000000a03047c25 */ /* 0x000fc8000f8e0004 */
[----:B------:R-:W-:Y:S02]  /*80f0*/  IMAD R6, R6, UR8, RZ ;  /* 0x0000000806067c24 */ /* 0x000fe4000f8e02ff */
[----:B------:R-:W-:Y:S02]  /*8100*/  IMAD.IADD R5, R5, 0x1, R9 ;  /* 0x0000000105057824 */ /* 0x000fe400078e0209 */
[C---:B------:R-:W-:Y:S02]  /*8110*/  IMAD R3, R7.reuse, UR9, R6 ;  /* 0x0000000907037c24 */ /* 0x040fe4000f8e0206 */
[----:B------:R-:W-:Y:S01]  /*8120*/  IMAD.WIDE.U32 R4, R7, UR8, R4 ;  /* 0x0000000807047c25 */ /* 0x000fe2000f8e0004 */
[----:B------:R-:W-:-:S03]  /*8130*/  ULDC.64 UR8, c[0x0][0xa80] ;  /* 0x0002a00000087ab9 */ /* 0x000fc60000000a00 */
[----:B------:R-:W-:Y:S01]  /*8140*/  IMAD.IADD R3, R5, 0x1, R3 ;  /* 0x0000000105037824 */ /* 0x000fe200078e0203 */
[----:B------:R-:W-:Y:S01]  /*8150*/  LEA R5, P0, R4, UR8, 0x1 ;  /* 0x0000000804057c11 */ /* 0x000fe2000f8008ff */
[----:B------:R-:W-:-:S03]  /*8160*/  IMAD.U32 R8, RZ, RZ, UR40 ;  /* 0x00000028ff087e24 */ /* 0x000fc6000f8e00ff */
[----:B------:R-:W-:Y:S01]  /*8170*/  LEA.HI.X R10, R4, UR9, R3, 0x1, P0 ;  /* 0x00000009040a7c11 */ /* 0x000fe200080f0c03 */
[----:B------:R-:W0:Y:S01]  /*8180*/  SHFL.IDX PT, R9, R5, RZ, 0x181f ;  /* 0x00181fff05097589 */ /* 0x000e2200000e0000 */
[----:B------:R-:W-:Y:S01]  /*8190*/  IMAD R6, R8, 0xc0, R17 ;  /* 0x000000c008067824 */ /* 0x000fe200078e0211 */
[----:B------:R-:W-:Y:S02]  /*81a0*/  ISETP.GE.AND P0, PT, R16, UR4, PT ;  /* 0x0000000410007c0c */ /* 0x000fe4000bf06270 */
[----:B------:R-:W1:Y:S01]  /*81b0*/  SHFL.IDX PT, R13, R5, 0x1, 0x181f ;  /* 0x00381f00050d7f89 */ /* 0x000e6200000e0000 */
[C---:B------:R-:W-:Y:S01]  /*81c0*/  VIADD R3, R6.reuse, 0x60 ;  /* 0x0000006006037836 */ /* 0x040fe20000000000 */
[C---:B------:R-:W-:Y:S01]  /*81d0*/  IADD3 R0, R6.reuse, 0x30, RZ ;  /* 0x0000003006007810 */ /* 0x040fe20007ffe0ff */
[C---:B------:R-:W-:Y:S01]  /*81e0*/  VIADD R4, R6.reuse, 0x90 ;  /* 0x0000009006047836 */ /* 0x040fe20000000000 */
[----:B------:R-:W2:Y:S01]  /*81f0*/  SHFL.IDX PT, R15, R5, 0x2, 0x181f ;  /* 0x00581f00050f7f89 */ /* 0x000ea200000e0000 */
[----:B------:R-:W-:-:S02]  /*8200*/  ISETP.GE.OR P3, PT, R6, R25, P0 ;  /* 0x000000190600720c */ /* 0x000fc40000766670 */
[-C--:B------:R-:W-:Y:S01]  /*8210*/  ISETP.GE.OR P2, PT, R0, R25.reuse, P0 ;  /* 0x000000190000720c */ /* 0x080fe20000746670 */
[----:B------:R-:W3:Y:S01]  /*8220*/  SHFL.IDX PT, R7, R10, RZ, 0x181f ;  /* 0x00181fff0a077589 */ /* 0x000ee200000e0000 */
[-C--:B------:R-:W-:Y:S02]  /*8230*/  ISETP.GE.OR P1, PT, R3, R25.reuse, P0 ;  /* 0x000000190300720c */ /* 0x080fe40000726670 */
[----:B------:R-:W-:Y:S01]  /*8240*/  ISETP.GE.OR P0, PT, R4, R25, P0 ;  /* 0x000000190400720c */ /* 0x000fe20000706670 */
[----:B------:R3:W4:Y:S04]  /*8250*/  SHFL.IDX PT, R21, R5, 0x3, 0x181f ;  /* 0x00781f0005157f89 */ /* 0x00072800000e0000 */
[----:B------:R-:W4:Y:S04]  /*8260*/  SHFL.IDX PT, R11, R10, 0x1, 0x181f ;  /* 0x00381f000a0b7f89 */ /* 0x000f2800000e0000 */
[----:B------:R-:W4:Y:S01]  /*8270*/  SHFL.IDX PT, R12, R10, 0x2, 0x181f ;  /* 0x00581f000a0c7f89 */ /* 0x000f2200000e0000 */
[----:B0-----:R-:W-:-:S03]  /*8280*/  @!P3 LEA R4, P6, R16, R9, 0x1 ;  /* 0x000000091004b211 */ /* 0x001fc600078c08ff */
[----:B------:R4:W0:Y:S01]  /*8290*/  SHFL.IDX PT, R14, R10, 0x3, 0x181f ;  /* 0x00781f000a0e7f89 */ /* 0x00082200000e0000 */
[C---:B-1----:R-:W-:Y:S02]  /*82a0*/  @!P2 LEA R6, P5, R16.reuse, R13, 0x1 ;  /* 0x0000000d1006a211 */ /* 0x042fe400078a08ff */
[C---:B--2---:R-:W-:Y:S02]  /*82b0*/  @!P1 LEA R8, P4, R16.reuse, R15, 0x1 ;  /* 0x0000000f10089211 */ /* 0x044fe400078808ff */
[C---:B---3--:R-:W-:Y:S02]  /*82c0*/  @!P3 LEA.HI.X R5, R16.reuse, R7, R155, 0x1, P6 ;  /* 0x000000071005b211 */ /* 0x048fe400030f0c9b */
[----:B----4-:R-:W-:-:S03]  /*82d0*/  @!P0 LEA R10, P6, R16, R21, 0x1 ;  /* 0x00000015100a8211 */ /* 0x010fc600078c08ff */
[----:B------:R1:W-:Y:S01]  /*82e0*/  @!P3 ST.E.128 desc[UR50][R4.64], RZ ;  /* 0x000000ff0400b985 */ /* 0x0003e2000c101d32 */
[C-C-:B------:R-:W-:Y:S02]  /*82f0*/  @!P2 LEA.HI.X R7, R16.reuse, R11, R155.reuse, 0x1, P5 ;  /* 0x0000000b1007a211 */ /* 0x140fe400028f0c9b */
[----:B------:R-:W-:-:S03]  /*8300*/  @!P1 LEA.HI.X R9, R16, R12, R155, 0x1, P4 ;  /* 0x0000000c10099211 */ /* 0x000fc600020f0c9b */
[----:B------:R1:W-:Y:S01]  /*8310*/  @!P2 ST.E.128 desc[UR50][R6.64], RZ ;  /* 0x000000ff0600a985 */ /* 0x0003e2000c101d32 */
[----:B0-----:R-:W-:-:S03]  /*8320*/  @!P0 LEA.HI.X R11, R16, R14, R155, 0x1, P6 ;  /* 0x0000000e100b8211 */ /* 0x001fc600030f0c9b */
[----:B------:R1:W-:Y:S04]  /*8330*/  @!P1 ST.E.128 desc[UR50][R8.64], RZ ;  /* 0x000000ff08009985 */ /* 0x0003e8000c101d32 */
[----:B------:R1:W-:Y:S02]  /*8340*/  @!P0 ST.E.128 desc[UR50][R10.64], RZ ;  /* 0x000000ff0a008985 */ /* 0x0003e4000c101d32 */
.L_x_12967:
[----:B------:R-:W-:Y:S05]  /*8350*/  BSYNC B0 ;  /* 0x0000000000007941 */ /* 0x000fea0003800000 */
.L_x_12964:
[----:B------:R-:W-:Y:S02]  /*8360*/  ULDC UR4, c[0x0][0xc3c] ;  /* 0x00030f0000047ab9 */ /* 0x000fe40000000800 */
[----:B------:R-:W-:-:S13]  /*8370*/  ISETP.GE.AND P0, PT, R35, UR4, PT ;  /* 0x0000000423007c0c */ /* 0x000fda000bf06270 */
[----:B------:R-:W-:Y:S05]  /*8380*/  @!P0 BRA `(.L_x_12971) ;  /* 0xffffff8800688947 */ /* 0x000fea000383ffff */
[----:B------:R-:W-:Y:S05]  /*8390*/  EXIT ;  /* 0x000000000000794d */ /* 0x000fea0003800000 */
.L_x_12936:
[----:B------:R-:W-:-:S08]  /*83a0*/  NOP ;  /* 0x0000000000007918 */ /* 0x000fd00000000000 */
[----:B------:R-:W0:-:S00]  /*83b0*/  USETMAXREG.DEALLOC.CTAPOOL 0x20 ;  /* 0x00000020000079c8 */ /* 0x000e0000080e0500 */
[----:B0-----:R-:W2:Y:S01]  /*83c0*/  LDL.LU R2, [R1+0x8] ;  /* 0x0000080001027983 */ /* 0x001ea20000300800 */
[----:B------:R-:W-:-:S06]  /*83d0*/  LOP3.LUT R0, R0, 0x3, RZ, 0xc0, !PT ;  /* 0x0000000300007812 */ /* 0x000fcc00078ec0ff */
[----:B------:R-:W0:Y:S02]  /*83e0*/  SHFL.IDX PT, R0, R0, RZ, 0x1f ;  /* 0x00001fff00007589 */ /* 0x000e2400000e0000 */
[----:B0-----:R-:W-:Y:S01]  /*83f0*/  ISETP.NE.AND P0, PT, R0, RZ, PT ;  /* 0x000000ff0000720c */ /* 0x001fe20003f05270 */
[----:B------:R-:W-:Y:S01]  /*8400*/  IMAD.MOV.U32 R0, RZ, RZ, RZ ;  /* 0x000000ffff007224 */ /* 0x000fe200078e00ff */
[----:B--2---:R-:W-:-:S11]  /*8410*/  LOP3.LUT R2, R2, 0xffffffef, RZ, 0xc0, !PT ;  /* 0xffffffef02027812 */ /* 0x004fd600078ec0ff */
[----:B------:R-:W-:-:S05]  /*8420*/  @P0 LOP3.LUT R2, R2, 0x10, RZ, 0xfc, !PT ;  /* 0x0000001002020812 */ /* 0x000fca00078efcff */
[----:B------:R0:W-:Y:S01]  /*8430*/  STL [R1+0x8], R2 ;  /* 0x0000080201007387 */ /* 0x0001e20000100800 */
[----:B------:R-:W-:Y:S05]  /*8440*/  @!P0 BRA `(.L_x_12972) ;  /* 0x00000000001c8947 */ /* 0x000fea0003800000 */
[----:B-1----:R-:W1:Y:S08]  /*8450*/  S2UR UR5, SR_CgaCtaId ;  /* 0x00000000000579c3 */ /* 0x002e700000008800 */
[----:B------:R-:W-:Y:S06]  /*8460*/  BAR.SYNC.DEFER_BLOCKING 0x5, 0x200 ;  /* 0x0148000000007b1d */ /* 0x000fec0000010000 */
[----:B------:R-:W-:-:S02]  /*8470*/  UMOV UR4, 0x400 ;  /* 0x0000040000047882 */ /* 0x000fc40000000000 */
[----:B-1----:R-:W-:-:S09]  /*8480*/  ULEA UR4, UR5, UR4, 0x18 ;  /* 0x0000000405047291 */ /* 0x002fd2000f8ec03f */
[----:B------:R-:W1:Y:S01]  /*8490*/  LDS.128 R16, [UR4+0x168d0] ;  /* 0x0168d004ff107984 */ /* 0x000e620008000c00 */
[----:B------:R-:W-:Y:S06]  /*84a0*/  BAR.ARV 0x4, 0x200 ;  /* 0x0108000000007b1d */ /* 0x000fec0000002000 */
[----:B------:R-:W-:Y:S05]  /*84b0*/  BRA `(.L_x_12973) ;  /* 0x0000000800007947 */ /* 0x000fea0003800000 */
.L_x_12972:
[----:B0-----:R-:W0:Y:S01]  /*84c0*/  S2R R2, SR_TID.X ;  /* 0x0000000000027919 */ /* 0x001e220000002100 */
        /* <DEDUP_REMOVED lines=39> */
.L_x_12978:
        /* <DEDUP_REMOVED lines=12> */
.L_x_12977:
[----:B------:R-:W-:Y:S05]  /*8800*/  BSYNC B0 ;  /* 0x0000000000007941 */ /* 0x000fea0003800000 */
.L_x_12976:
        /* <DEDUP_REMOVED lines=21> */
.L_x_12974:
        /* <DEDUP_REMOVED lines=15> */
.L_x_12979:
[----:B---3--:R-:W-:Y:S01]  /*8a50*/  IMAD R16, R16, UR5, R9 ;  /* 0x0000000510107c24 */ /* 0x008fe2000f8e0209 */
[----:B0-----:R-:W-:Y:S01]  /*8a60*/  IABS R2, R0 ;  /* 0x0000000000027213 */ /* 0x001fe20000000000 */
[----:B-12---:R-:W-:Y:S02]  /*8a70*/  IMAD.MOV R7, RZ, RZ, -R3 ;  /* 0x000000ffff077224 */ /* 0x006fe400078e0a03 */
[----:B------:R-:W-:Y:S01]  /*8a80*/  VIADD R19, R19, UR4 ;  /* 0x0000000413137c36 */ /* 0x000fe20008000000 */
[----:B------:R-:W-:Y:S01]  /*8a90*/  IADD3 R9, -R16, UR6, RZ ;  /* 0x0000000610097c10 */ /* 0x000fe2000fffe1ff */
        /* <DEDUP_REMOVED lines=23> */
.L_x_12975:
[----:B------:R-:W-:Y:S01]  /*8c10*/  ULDC UR4, c[0x0][0xc3c] ;  /* 0x00030f0000047ab9 */ /* 0x000fe20000000800 */
[----:B------:R-:W-:Y:S02]  /*8c20*/  IMAD.MOV.U32 R17, RZ, RZ, RZ ;  /* 0x000000ffff117224 */ /* 0x000fe400078e00ff */
[----:B------:R-:W-:Y:S02]  /*8c30*/  IMAD.U32 R16, RZ, RZ, UR6 ;  /* 0x00000006ff107e24 */ /* 0x000fe4000f8e00ff */
[----:B------:R-:W-:Y:S02]  /*8c40*/  IMAD.MOV.U32 R18, RZ, RZ, RZ ;  /* 0x000000ffff127224 */ /* 0x000fe400078e00ff */
[----:B------:R-:W-:-:S07]  /*8c50*/  IMAD.U32 R19, RZ, RZ, UR4 ;  /* 0x00000004ff137e24 */ /* 0x000fce000f8e00ff */
.L_x_12980:
[----:B------:R-:W-:-:S13]  /*8c60*/  ISETP.NE.AND P0, PT, R5, RZ, PT ;  /* 0x000000ff0500720c */ /* 0x000fda0003f05270 */
[----:B------:R-:W0:Y:S01]  /*8c70*/  @!P0 S2R R3, SR_CgaCtaId ;  /* 0x0000000000038919 */ /* 0x000e220000008800 */
[----:B------:R-:W-:-:S04]  /*8c80*/  @!P0 MOV R0, 0x400 ;  /* 0x0000040000008802 */ /* 0x000fc80000000f00 */
[----:B0-----:R-:W-:-:S05]  /*8c90*/  @!P0 LEA R0, R3, R0, 0x18 ;  /* 0x0000000003008211 */ /* 0x001fca00078ec0ff */
[----:B------:R0:W-:Y:S01]  /*8ca0*/  @!P0 STS.128 [R0+0x168d0], R16 ;  /* 0x0168d01000008388 */ /* 0x0001e20000000c00 */
[----:B------:R-:W-:Y:S06]  /*8cb0*/  BAR.ARV 0x5, 0x200 ;  /* 0x0148000000007b1d */ /* 0x000fec0000002000 */
.L_x_12973:
[----:B------:R2:W-:Y:S01]  /*8cc0*/  STL [R1+0x38], RZ ;  /* 0x000038ff01007387 */ /* 0x0005e20000100800 */
[----:B------:R-:W-:Y:S01]  /*8cd0*/  ULDC UR4, c[0x0][0xc3c] ;  /* 0x00030f0000047ab9 */ /* 0x000fe20000000800 */
[----:B------:R-:W-:Y:S01]  /*8ce0*/  MOV R27, 0x1 ;  /* 0x00000001001b7802 */ /* 0x000fe20000000f00 */
[----:B------:R-:W-:Y:S01]  /*8cf0*/  IMAD.MOV.U32 R25, RZ, RZ, RZ ;  /* 0x000000ffff197224 */ /* 0x000fe200078e00ff */
[----:B-1----:R-:W-:-:S13]  /*8d00*/  ISETP.GE.AND P0, PT, R19, UR4, PT ;  /* 0x0000000413007c0c */ /* 0x002fda000bf06270 */
        /* <DEDUP_REMOVED lines=11> */
[----:B------:R-:W-:Y:S01]  /*8dc0*/  MOV R22, UR4 ;  /* 0x0000000400167c02 */ /* 0x000fe20008000f00 */
[C---:B-1----:R-:W-:Y:S01]  /*8dd0*/  IMAD.SHL.U32 R28, R3.reuse, 0x8, RZ ;  /* 0x00000008031c7824 */ /* 0x042fe200078e00ff */
[C---:B------:R-:W-:Y:S01]  /*8de0*/  LOP3.LUT R4, R3.reuse, 0x7f, RZ, 0xc0, !PT ;  /* 0x0000007f03047812 */ /* 0x040fe200078ec0ff */
[----:B0-----:R-:W-:-:S03]  /*8df0*/  IMAD.SHL.U32 R2, R3, 0x10, RZ ;  /* 0x0000001003027824 */ /* 0x001fc600078e00ff */
[----:B------:R-:W-:Y:S02]  /*8e00*/  LOP3.LUT R0, R28, 0x1f8, RZ, 0xc0, !PT ;  /* 0x000001f81c007812 */ /* 0x000fe400078ec0ff */
[----:B------:R-:W-:Y:S02]  /*8e10*/  LOP3.LUT R2, R2, 0x70, RZ, 0xc0, !PT ;  /* 0x0000007002027812 */ /* 0x000fe400078ec0ff */
[----:B------:R-:W-:Y:S02]  /*8e20*/  LOP3.LUT R3, R0, 0x38, R3, 0x78, !PT ;  /* 0x0000003800037812 */ /* 0x000fe400078e7803 */
[----:B------:R-:W-:Y:S02]  /*8e30*/  SHF.R.U32.HI R4, RZ, 0x3, R4 ;  /* 0x00000003ff047819 */ /* 0x000fe40000011604 */
[----:B------:R-:W-:Y:S02]  /*8e40*/  LOP3.LUT R0, R3, 0x200, R28, 0xf8, !PT ;  /* 0x0000020003007812 */ /* 0x000fe400078ef81c */
[----:B------:R-:W-:-:S02]  /*8e50*/  LOP3.LUT R28, R28, 0x38, RZ, 0xc0, !PT ;  /* 0x000000381c1c7812 */ /* 0x000fc400078ec0ff */
[----:B------:R-:W-:Y:S01]  /*8e60*/  LOP3.LUT R2, R4, R2, RZ, 0xfc, !PT ;  /* 0x0000000204027212 */ /* 0x000fe200078efcff */
[----:B------:R-:W-:-:S05]  /*8e70*/  IMAD R0, R0, 0x2, R22 ;  /* 0x0000000200007824 */ /* 0x000fca00078e0216 */
[----:B------:R3:W-:Y:S02]  /*8e80*/  STL [R1+0x1c], R0 ;  /* 0x00001c0001007387 */ /* 0x0007e40000100800 */
.L_x_13042:
[----:B0-----:R-:W0:Y:S01]  /*8e90*/  LDC.64 R2, c[0x0][0xc88] ;  /* 0x00032200ff027b82 */ /* 0x001e220000000a00 */
[----:B--23--:R-:W2:Y:S01]  /*8ea0*/  LDL.LU R0, [R1+0x8] ;  /* 0x0000080001007983 */ /* 0x00cea20000300800 */
        /* <DEDUP_REMOVED lines=8> */
[----:B--2---:R-:W-:Y:S02]  /*8f30*/  LOP3.LUT R0, R0, 0xfffffff7, RZ, 0xc0, !PT ;  /* 0xfffffff700007812 */ /* 0x004fe400078ec0ff */
[----:B-1-3--:R-:W-:-:S09]  /*8f40*/  SHF.R.S32.HI R4, RZ, 0x1f, R29 ;  /* 0x0000001fff047819 */ /* 0x00afd2000001141d */
[C---:B------:R-:W-:Y:S01]  /*8f50*/  @P0 LEA R2, P1, R29.reuse, UR4, 0x2 ;  /* 0x000000041d020c11 */ /* 0x040fe2000f8210ff */
[C---:B------:R-:W-:Y:S01]  /*8f60*/  IMAD.SHL.U32 R23, R29.reuse, 0x4, RZ ;  /* 0x000000041d177824 */ /* 0x040fe200078e00ff */
[C-C-:B------:R-:W-:Y:S01]  /*8f70*/  SHF.L.U64.HI R24, R29.reuse, 0x2, R4.reuse ;  /* 0x000000021d187819 */ /* 0x140fe20000010204 */
[----:B------:R0:W-:Y:S01]  /*8f80*/  STL [R1+0x28], R4 ;  /* 0x0000280401007387 */ /* 0x0001e20000100800 */
[----:B------:R-:W-:Y:S01]  /*8f90*/  @P0 LEA.HI.X R3, R29, UR5, R4, 0x2, P1 ;  /* 0x000000051d030c11 */ /* 0x000fe200088f1404 */
[----:B------:R-:W-:-:S04]  /*8fa0*/  ULDC.64 UR4, c[0x0][0xa00] ;  /* 0x0002800000047ab9 */ /* 0x000fc80000000a00 */
[----:B------:R1:W2:Y:S01]  /*8fb0*/  @P0 LDG.E R6, desc[UR50][R2.64] ;  /* 0x0000003202060981 */ /* 0x0002a2000c1e1900 */
[----:B------:R-:W-:-:S04]  /*8fc0*/  ISETP.NE.U32.AND P0, PT, RZ, UR4, PT ;  /* 0x00000004ff007c0c */ /* 0x000fc8000bf05070 */
[----:B------:R-:W-:Y:S02]  /*8fd0*/  ISETP.NE.AND.EX P2, PT, RZ, UR5, PT, P0 ;  /* 0x00000005ff007c0c */ /* 0x000fe4000bf45300 */
[----:B------:R-:W-:Y:S02]  /*8fe0*/  ISETP.NE.U32.AND P0, PT, RZ, UR6, PT ;  /* 0x00000006ff007c0c */ /* 0x000fe4000bf05070 */
[----:B-1----:R-:W-:Y:S02]  /*8ff0*/  IADD3 R2, P1, R23, UR4, RZ ;  /* 0x0000000417027c10 */ /* 0x002fe4000ff3e0ff */
[----:B------:R-:W-:Y:S02]  /*9000*/  ISETP.NE.AND.EX P0, PT, RZ, UR7, PT, P0 ;  /* 0x00000007ff007c0c */ /* 0x000fe4000bf05300 */
[----:B------:R-:W-:Y:S01]  /*9010*/  IADD3.X R3, R24, UR5, RZ, P1, !PT ;  /* 0x0000000518037c10 */ /* 0x000fe20008ffe4ff */
[----:B------:R-:W-:-:S04]  /*9020*/  ULDC.64 UR4, c[0x0][0x418] ;  /* 0x0001060000047ab9 */ /* 0x000fc80000000a00 */
[----:B------:R-:W-:-:S05]  /*9030*/  @P2 LOP3.LUT R0, R0, 0x8, RZ, 0xfc, !PT ;  /* 0x0000000800002812 */ /* 0x000fca00078efcff */
[----:B------:R1:W-:Y:S01]  /*9040*/  STL [R1+0x8], R0 ;  /* 0x0000080001007387 */ /* 0x0003e20000100800 */
[----:B0-----:R-:W-:-:S04]  /*9050*/  @P0 IADD3 R4, P1, R23, UR6, RZ ;  /* 0x0000000617040c10 */ /* 0x001fc8000ff3e0ff */
[----:B------:R-:W-:Y:S02]  /*9060*/  @P0 IADD3.X R5, R24, UR7, RZ, P1, !PT ;  /* 0x0000000718050c10 */ /* 0x000fe40008ffe4ff */
[----:B-1----:R-:W-:-:S03]  /*9070*/  MOV R0, RZ ;  /* 0x000000ff00007202 */ /* 0x002fc60000000f00 */
[----:B------:R-:W3:Y:S04]  /*9080*/  @P0 LDG.E R4, desc[UR50][R4.64] ;  /* 0x0000003204040981 */ /* 0x000ee8000c1e1900 */
[----:B------:R-:W4:Y:S01]  /*9090*/  @P2 LDG.E R0, desc[UR50][R2.64] ;  /* 0x0000003202002981 */ /* 0x000f22000c1e1900 */
[----:B------:R-:W-:-:S03]  /*90a0*/  UISETP.NE.U32.AND UP0, UPT, UR4, URZ, UPT ;  /* 0x0000003f0400728c */ /* 0x000fc6000bf05070 */
[----:B------:R-:W-:Y:S01]  /*90b0*/  ULDC UR4, c[0x0][0x424] ;  /* 0x0001090000047ab9 */ /* 0x000fe20000000800 */
[----:B------:R-:W-:-:S03]  /*90c0*/  UISETP.NE.AND.EX UP0, UPT, UR5, URZ, UPT, UP0 ;  /* 0x0000003f0500728c */ /* 0x000fc6000bf05300 */
[----:B------:R-:W-:Y:S01]  /*90d0*/  ULDC UR5, c[0x0][0x2f0] ;  /* 0x0000bc0000057ab9 */ /* 0x000fe20000000800 */
[----:B------:R-:W-:-:S04]  /*90e0*/  USEL UR4, UR4, 0x1, UP0 ;  /* 0x0000000104047887 */ /* 0x000fc80008000000 */
[----:B------:R-:W-:Y:S01]  /*90f0*/  UIMAD UR4, UR4, UR5, URZ ;  /* 0x00000005040472a4 */ /* 0x000fe2000f8e023f */
[----:B----4-:R0:W-:Y:S04]  /*9100*/  STL [R1+0x20], R0 ;  /* 0x0000200001007387 */ /* 0x0101e80000100800 */
[----:B--2---:R1:W-:Y:S04]  /*9110*/  STL [R1+0x14], R6 ;  /* 0x0000140601007387 */ /* 0x0043e80000100800 */
[----:B---3--:R1:W-:Y:S01]  /*9120*/  @P0 STL [R1+0x2c], R4 ;  /* 0x00002c0401000387 */ /* 0x0083e20000100800 */
[----:B0-----:R-:W-:Y:S01]  /*9130*/  IMAD.U32 R0, RZ, RZ, UR4 ;  /* 0x00000004ff007e24 */ /* 0x001fe2000f8e00ff */
[----:B------:R-:W-:Y:S06]  /*9140*/  @P0 BRA `(.L_x_12982) ;  /* 0x0000000000200947 */ /* 0x000fec0003800000 */
        /* <DEDUP_REMOVED lines=8> */
.L_x_12982:
        /* <DEDUP_REMOVED lines=10> */
.L_x_12983:
        /* <DEDUP_REMOVED lines=8> */
[----:B--2---:R-:W-:-:S07]  /*92f0*/  IADD3 R0, -R0, R5, RZ ;  /* 0x0000000500007210 */ /* 0x004fce0007ffe1ff */
.L_x_12984:
[----:B0-2--5:R-:W-:Y:S01]  /*9300*/  IMAD.IADD R2, R0, 0x1, -R6 ;  /* 0x0000000100027824 */ /* 0x025fe200078e0a06 */
[----:B------:R-:W-:Y:S03]  /*9310*/  BSSY B7, `(.L_x_12985) ;  /* 0x00003a4000077945 */ /* 0x000fe60003800000 */
[C---:B------:R-:W-:Y:S01]  /*9320*/  VIADD R0, R2.reuse, 0x7f ;  /* 0x0000007f02007836 */ /* 0x040fe20000000000 */
[----:B------:R0:W-:Y:S01]  /*9330*/  STL [R1+0x10], R2 ;  /* 0x0000100201007387 */ /* 0x0001e20000100800 */
[----:B------:R-:W-:-:S03]  /*9340*/  ISETP.GT.AND P0, PT, R2, RZ, PT ;  /* 0x000000ff0200720c */ /* 0x000fc60003f04270 */
[----:B------:R-:W-:-:S04]  /*9350*/  SHF.R.S32.HI R3, RZ, 0x1f, R0 ;  /* 0x0000001fff037819 */ /* 0x000fc80000011400 */
[----:B------:R-:W-:-:S05]  /*9360*/  LEA.HI R0, R3, R0, RZ, 0x7 ;  /* 0x0000000003007211 */ /* 0x000fca00078f38ff */
[----:B------:R0:W-:Y:S01]  /*9370*/  STL [R1+0x34], R0 ;  /* 0x0000340001007387 */ /* 0x0001e20000100800 */
[----:B------:R-:W-:Y:S05]  /*9380*/  @P0 BRA `(.L_x_12986) ;  /* 0x0000000000440947 */ /* 0x000fea0003800000 */
[----:B0-----:R-:W0:Y:S02]  /*9390*/  S2R R2, SR_TID.X ;  /* 0x0000000000027919 */ /* 0x001e240000002100 */
        /* <DEDUP_REMOVED lines=16> */
.L_x_12986:
        /* <DEDUP_REMOVED lines=20> */
.L_x_12989:
[----:B------:R-:W-:Y:S05]  /*95e0*/  BSYNC B6 ;  /* 0x0000000000067941 */ /* 0x000fea0003800000 */
.L_x_12988:
        /* <DEDUP_REMOVED lines=20> */
.L_x_12992:
        /* <DEDUP_REMOVED lines=15> */
.L_x_12991:
[----:B------:R-:W-:Y:S05]  /*9820*/  BSYNC B6 ;  /* 0x0000000000067941 */ /* 0x000fea0003800000 */
.L_x_12990:
[----:B------:R0:W2:Y:S01]  /*9830*/  LDL R21, [R1+0x4] ;  /* 0x0000040001157983 */ /* 0x0000a20000100800 */
[----:B------:R-:W-:Y:S01]  /*9840*/  ULDC.64 UR4, c[0x0][0x9f8] ;  /* 0x00027e0000047ab9 */ /* 0x000fe20000000a00 */
[----:B------:R-:W1:Y:S01]  /*9850*/  LDC R7, c[0x0][0x430] ;  /* 0x00010c00ff077b82 */ /* 0x000e620000000800 */
[----:B------:R-:W-:Y:S01]  /*9860*/  ISETP.NE.U32.AND P0, PT, RZ, UR4, PT ;  /* 0x00000004ff007c0c */ /* 0x000fe2000bf05070 */
[----:B------:R-:W3:Y:S03]  /*9870*/  LDL R26, [R1+0x34] ;  /* 0x00003400011a7983 */ /* 0x000ee60000100800 */
[----:B------:R-:W-:Y:S01]  /*9880*/  ISETP.NE.AND.EX P0, PT, RZ, UR5, PT, P0 ;  /* 0x00000005ff007c0c */ /* 0x000fe2000bf05300 */
[----:B------:R-:W4:Y:S04]  /*9890*/  LDL R9, [R1+0x10] ;  /* 0x0000100001097983 */ /* 0x000f280000100800 */
[----:B------:R-:W4:Y:S01]  /*98a0*/  LDL R4, [R1+0x14] ;  /* 0x0000140001047983 */ /* 0x000f220000100800 */
[----:B------:R-:W0:Y:S07]  /*98b0*/  S2R R5, SR_TID.X ;  /* 0x0000000000057919 */ /* 0x000e2e0000002100 */
[----:B------:R-:W-:Y:S01]  /*98c0*/  @P0 IADD3 R2, P1, R23, UR4, RZ ;  /* 0x0000000417020c10 */ /* 0x000fe2000ff3e0ff */
[----:B------:R-:W3:Y:S03]  /*98d0*/  S2R R0, SR_TID.X ;  /* 0x0000000000007919 */ /* 0x000ee60000002100 */
[----:B------:R-:W-:Y:S01]  /*98e0*/  @P0 IADD3.X R3, R24, UR5, RZ, P1, !PT ;  /* 0x0000000518030c10 */ /* 0x000fe20008ffe4ff */
[----:B------:R-:W4:Y:S04]  /*98f0*/  LDL.LU R20, [R1+0x8] ;  /* 0x0000080001147983 */ /* 0x000f280000300800 */
[----:B--2---:R-:W2:Y:S01]  /*9900*/  @P0 LDG.E R21, desc[UR50][R2.64] ;  /* 0x0000003202150981 */ /* 0x004ea2000c1e1900 */
[----:B-1----:R-:W-:Y:S01]  /*9910*/  ISETP.NE.AND P2, PT, R7, 0x1, PT ;  /* 0x000000010700780c */ /* 0x002fe20003f45270 */
[----:B0-----:R-:W-:Y:S01]  /*9920*/  IMAD.SHL.U32 R5, R5, 0x10, RZ ;  /* 0x0000001005057824 */ /* 0x001fe200078e00ff */
[----:B---3--:R-:W-:-:S02]  /*9930*/  LEA.HI.SX32 R26, R26, 0xffffffff, 0x19 ;  /* 0xffffffff1a1a7811 */ /* 0x008fc400078fcaff */
[----:B------:R-:W-:Y:S02]  /*9940*/  LOP3.LUT R0, R0, 0x7f, RZ, 0xc0, !PT ;  /* 0x0000007f00007812 */ /* 0x000fe400078ec0ff */
[----:B------:R-:W-:Y:S01]  /*9950*/  LOP3.LUT R5, R5, 0x70, RZ, 0xc0, !PT ;  /* 0x0000007005057812 */ /* 0x000fe200078ec0ff */
[----:B------:R-:W-:Y:S01]  /*9960*/  IMAD.SHL.U32 R8, R26, 0x80, RZ ;  /* 0x000000801a087824 */ /* 0x000fe200078e00ff */
[----:B------:R-:W-:-:S04]  /*9970*/  SHF.R.U32.HI R0, RZ, 0x3, R0 ;  /* 0x00000003ff007819 */ /* 0x000fc80000011600 */
[----:B------:R-:W-:Y:S01]  /*9980*/  LOP3.LUT R5, R8, R0, R5, 0xfe, !PT ;  /* 0x0000000008057212 */ /* 0x000fe200078efe05 */
[----:B------:R-:W0:Y:S08]  /*9990*/  @P2 LDC R6, c[0x0][0x434] ;  /* 0x00010d00ff062b82 */ /* 0x000e300000000800 */
[----:B------:R-:W1:Y:S01]  /*99a0*/  @P2 LDC R0, c[0x0][0x438] ;  /* 0x00010e00ff002b82 */ /* 0x000e620000000800 */
[----:B--2---:R-:W-:Y:S01]  /*99b0*/  @P0 STL [R1+0x4], R21 ;  /* 0x0000041501000387 */ /* 0x004fe20000100800 */
[C---:B----4-:R-:W-:Y:S01]  /*99c0*/  ISETP.GE.AND P0, PT, R5.reuse, R9, PT ;  /* 0x000000090500720c */ /* 0x050fe20003f06270 */
[----:B------:R-:W-:-:S04]  /*99d0*/  IMAD.IADD R5, R5, 0x1, R4 ;  /* 0x0000000105057824 */ /* 0x000fc800078e0204 */
[----:B0-----:R-:W-:-:S08]  /*99e0*/  @P2 IMAD.HI.U32 R6, R5, R6, RZ ;  /* 0x0000000605062227 */ /* 0x001fd000078e00ff */
[----:B------:R-:W0:Y:S01]  /*99f0*/  @!P0 LDC.64 R2, c[0x0][0x428] ;  /* 0x00010a00ff028b82 */ /* 0x000e220000000a00 */
[----:B------:R-:W-:Y:S02]  /*9a00*/  MOV R4, R5 ;  /* 0x0000000500047202 */ /* 0x000fe40000000f00 */
[----:B-1----:R-:W-:Y:S02]  /*9a10*/  @P2 SHF.R.U32.HI R4, RZ, R0, R6 ;  /* 0x00000000ff042219 */ /* 0x002fe40000011606 */
[----:B------:R-:W-:-:S03]  /*9a20*/  SHF.R.S32.HI R6, RZ, 0x1f, R21 ;  /* 0x0000001fff067819 */ /* 0x000fc60000011415 */
[--C-:B------:R-:W-:Y:S02]  /*9a30*/  IMAD.MOV R0, RZ, RZ, -R4.reuse ;  /* 0x000000ffff007224 */ /* 0x100fe400078e0a04 */
[----:B------:R0:W-:Y:S02]  /*9a40*/  STL [R1+0x18], R6 ;  /* 0x0000180601007387 */ /* 0x0001e40000100800 */
[----:B------:R-:W-:Y:S01]  /*9a50*/  IMAD R0, R7, R0, R5 ;  /* 0x0000000007007224 */ /* 0x000fe200078e0205 */
[--C-:B------:R-:W-:Y:S01]  /*9a60*/  @!P0 SHF.R.S32.HI R5, RZ, 0x1f, R4.reuse ;  /* 0x0000001fff058819 */ /* 0x100fe20000011404 */
[-C--:B0-----:R-:W-:Y:S02]  /*9a70*/  @!P0 IMAD R6, R6, R2.reuse, RZ ;  /* 0x0000000206068224 */ /* 0x081fe400078e02ff */
[----:B------:R-:W-:-:S04]  /*9a80*/  @!P0 IMAD.WIDE.U32 R4, R21, R2, R4 ;  /* 0x0000000215048225 */ /* 0x000fc800078e0004 */
[----:B------:R-:W-:Y:S02]  /*9a90*/  @!P0 IMAD R7, R21, R3, R6 ;  /* 0x0000000315078224 */ /* 0x000fe400078e0206 */
[----:B------:R-:W0:Y:S02]  /*9aa0*/  @!P0 LDC.64 R2, c[0x0][0x418] ;  /* 0x00010600ff028b82 */ /* 0x000e240000000a00 */
[----:B------:R-:W-:Y:S01]  /*9ab0*/  @!P0 IMAD.IADD R7, R5, 0x1, R7 ;  /* 0x0000000105078824 */ /* 0x000fe200078e0207 */
[----:B0-----:R-:W-:Y:S01]  /*9ac0*/  @!P0 LEA R6, P1, R4, R2, 0x2 ;  /* 0x0000000204068211 */ /* 0x001fe200078210ff */
[----:B------:R-:W-:-:S03]  /*9ad0*/  IMAD.MOV.U32 R2, RZ, RZ, RZ ;  /* 0x000000ffff027224 */ /* 0x000fc600078e00ff */
[----:B------:R-:W-:-:S05]  /*9ae0*/  @!P0 LEA.HI.X R7, R4, R3, R7, 0x2, P1 ;  /* 0x0000000304078211 */ /* 0x000fca00008f1407 */
[----:B------:R0:W5:Y:S01]  /*9af0*/  @!P0 LDG.E R2, desc[UR50][R6.64] ;  /* 0x0000003206028981 */ /* 0x000162000c1e1900 */
[----:B------:R-:W-:Y:S01]  /*9b00*/  LOP3.LUT R20, R20, 0xfffffffb, RZ, 0xc0, !PT ;  /* 0xfffffffb14147812 */ /* 0x000fe200078ec0ff */
[----:B------:R-:W-:-:S03]  /*9b10*/  IMAD.U32 R9, RZ, RZ, UR36 ;  /* 0x00000024ff097e24 */ /* 0x000fc6000f8e00ff */
[----:B------:R-:W-:Y:S02]  /*9b20*/  @P2 LOP3.LUT R20, R20, 0x4, RZ, 0xfc, !PT ;  /* 0x0000000414142812 */ /* 0x000fe400078efcff */
[----:B------:R-:W-:Y:S02]  /*9b30*/  ISETP.NE.AND P2, PT, R9, 0x3, PT ;  /* 0x000000030900780c */ /* 0x000fe40003f45270 */
[----:B------:R-:W-:-:S11]  /*9b40*/  LOP3.LUT R20, R20, 0xfffffffd, RZ, 0xc0, !PT ;  /* 0xfffffffd14147812 */ /* 0x000fd600078ec0ff */
[----:B------:R-:W-:-:S05]  /*9b50*/  @P2 LOP3.LUT R20, R20, 0x2, RZ, 0xfc, !PT ;  /* 0x0000000214142812 */ /* 0x000fca00078efcff */
[----:B------:R0:W-:Y:S01]  /*9b60*/  STL [R1+0x8], R20 ;  /* 0x0000081401007387 */ /* 0x0001e20000100800 */
[----:B------:R-:W-:-:S03]  /*9b70*/  UMOV UR4, 0xffffffff ;  /* 0xffffffff00047882 */ /* 0x000fc60000000000 */
[----:B------:R-:W-:Y:S05]  /*9b80*/  BRA.DIV UR4, `(.L_x_12993) ;  /* 0x0000004204507947 */ /* 0x000fea000b800000 */
.L_x_13059:
[----:B------:R-:W-:-:S05]  /*9b90*/  SHF.R.S32.HI R9, RZ, 0x1f, R18 ;  /* 0x0000001fff097819 */ /* 0x000fca0000011412 */
[----:B------:R1:W-:Y:S01]  /*9ba0*/  STL [R1], R9 ;  /* 0x0000000901007387 */ /* 0x0003e20000100800 */
[----:B------:R-:W-:Y:S05]  /*9bb0*/  @!P2 BRA `(.L_x_12994) ;  /* 0x000000000004a947 */ /* 0x000fea0003800000 */
[----:B------:R-:W-:Y:S01]  /*9bc0*/  BPT.TRAP 0x1 ;  /* 0x000000040000795c */ /* 0x000fe20000300000 */
.L_x_12994:
[----:B0-----:R-:W-:Y:S01]  /*9bd0*/  SHF.R.S32.HI R6, RZ, 0x1f, R0 ;  /* 0x0000001fff067819 */ /* 0x001fe20000011400 */
[----:B------:R-:W-:Y:S01]  /*9be0*/  ULDC.64 UR4, c[0x0][0x328] ;  /* 0x0000ca0000047ab9 */ /* 0x000fe20000000a00 */
[----:B-----5:R-:W-:Y:S01]  /*9bf0*/  SHF.R.S32.HI R7, RZ, 0x1f, R2 ;  /* 0x0000001fff077819 */ /* 0x020fe20000011402 */
[----:B------:R-:W-:Y:S01]  /*9c00*/  IMAD.WIDE.U32 R4, R0, UR4, RZ ;  /* 0x0000000400047c25 */ /* 0x000fe2000f8e00ff */
[----:B------:R-:W-:Y:S03]  /*9c10*/  BSSY B0, `(.L_x_12995) ;  /* 0x0000015000007945 */ /* 0x000fe60003800000 */
[----:B------:R-:W-:-:S04]  /*9c20*/  IMAD R3, R6, UR4, RZ ;  /* 0x0000000406037c24 */ /* 0x000fc8000f8e02ff */
        /* <DEDUP_REMOVED lines=19> */
.L_x_13060:
[----:B------:R-:W-:Y:S05]  /*9d60*/  BSYNC B0 ;  /* 0x0000000000007941 */ /* 0x000fea0003800000 */
.L_x_12995:
[----:B------:R-:W2:Y:S01]  /*9d70*/  LDL R12, [R1] ;  /* 0x00000000010c7983 */ /* 0x000ea20000100800 */
[----:B------:R-:W-:-:S03]  /*9d80*/  ULDC.64 UR4, c[0x0][0x300] ;  /* 0x0000c00000047ab9 */ /* 0x000fc60000000a00 */
[----:B------:R-:W3:Y:S04]  /*9d90*/  LDL R11, [R1+0x10] ;  /* 0x00001000010b7983 */ /* 0x000ee80000100800 */
[----:B-1----:R-:W4:Y:S01]  /*9da0*/  LDL.LU R9, [R1+0x8] ;  /* 0x0000080001097983 */ /* 0x002f220000300800 */
[----:B------:R-:W-:Y:S02]  /*9db0*/  IMAD R6, R6, UR4, RZ ;  /* 0x0000000406067c24 */ /* 0x000fe4000f8e02ff */
[C---:B0-----:R-:W-:Y:S01]  /*9dc0*/  IMAD.WIDE.U32 R4, R0.reuse, UR4, RZ ;  /* 0x0000000400047c25 */ /* 0x041fe2000f8e00ff */
[----:B------:R-:W0:Y:S03]  /*9dd0*/  S2R R10, SR_TID.X ;  /* 0x00000000000a7919 */ /* 0x000e260000002100 */
[----:B------:R-:W-:Y:S01]  /*9de0*/  IMAD R6, R0, UR5, R6 ;  /* 0x0000000500067c24 */ /* 0x000fe2000f8e0206 */
[----:B------:R-:W-:-:S02]  /*9df0*/  ULDC.64 UR4, c[0x0][0x310] ;  /* 0x0000c40000047ab9 */ /* 0x000fc40000000a00 */
[----:B------:R-:W-:Y:S02]  /*9e00*/  IMAD R7, R7, UR4, RZ ;  /* 0x0000000407077c24 */ /* 0x000fe4000f8e02ff */
[----:B------:R-:W-:Y:S02]  /*9e10*/  IMAD.IADD R5, R5, 0x1, R6 ;  /* 0x0000000105057824 */ /* 0x000fe400078e0206 */
[C---:B------:R-:W-:Y:S02]  /*9e20*/  IMAD R7, R2.reuse, UR5, R7 ;  /* 0x0000000502077c24 */ /* 0x040fe4000f8e0207 */
[----:B------:R-:W-:Y:S01]  /*9e30*/  IMAD.WIDE.U32 R4, R2, UR4, R4 ;  /* 0x0000000402047c25 */ /* 0x000fe2000f8e0004 */
[----:B------:R-:W-:-:S04]  /*9e40*/  ULDC.64 UR4, c[0x0][0x308] ;  /* 0x0000c20000047ab9 */ /* 0x000fc80000000a00 */
[----:B------:R-:W-:-:S03]  /*9e50*/  IADD3 R5, R5, R7, RZ ;  /* 0x0000000705057210 */ /* 0x000fc60007ffe0ff */
[----:B------:R-:W-:Y:S01]  /*9e60*/  IMAD.WIDE.U32 R4, R18, UR4, R4 ;  /* 0x0000000412047c25 */ /* 0x000fe2000f8e0004 */
[----:B0-----:R-:W-:-:S04]  /*9e70*/  LOP3.LUT R10, R10, 0x7f, RZ, 0xc0, !PT ;  /* 0x0000007f0a0a7812 */ /* 0x001fc800078ec0ff */
[----:B------:R-:W-:Y:S01]  /*9e80*/  SHF.R.U32.HI R10, RZ, 0x3, R10 ;  /* 0x00000003ff0a7819 */ /* 0x000fe2000001160a */
[----:B--2---:R-:W-:Y:S02]  /*9e90*/  IMAD R0, R12, UR4, RZ ;  /* 0x000000040c007c24 */ /* 0x004fe4000f8e02ff */
[----:B------:R-:W0:Y:S02]  /*9ea0*/  S2R R12, SR_TID.X ;  /* 0x00000000000c7919 */ /* 0x000e240000002100 */
[----:B------:R-:W-:Y:S01]  /*9eb0*/  IMAD R0, R18, UR5, R0 ;  /* 0x0000000512007c24 */ /* 0x000fe2000f8e0200 */
[----:B------:R-:W-:-:S03]  /*9ec0*/  ULDC.64 UR4, c[0x0][0x2e8] ;  /* 0x0000ba0000047ab9 */ /* 0x000fc60000000a00 */
[----:B------:R-:W-:Y:S01]  /*9ed0*/  IMAD.IADD R2, R5, 0x1, R0 ;  /* 0x0000000105027824 */ /* 0x000fe200078e0200 */
[----:B------:R-:W-:Y:S01]  /*9ee0*/  LEA R0, P0, R4, UR4, 0x1 ;  /* 0x0000000404007c11 */ /* 0x000fe2000f8008ff */
[----:B------:R-:W-:Y:S01]  /*9ef0*/  ULDC UR4, c[0x0][0x2f4] ;  /* 0x0000bd0000047ab9 */ /* 0x000fe20000000800 */
[----:B----4-:R-:W-:Y:S02]  /*9f00*/  LOP3.LUT R9, R9, 0xfffffffe, RZ, 0xc0, !PT ;  /* 0xfffffffe09097812 */ /* 0x010fe400078ec0ff */
[----:B------:R-:W-:Y:S01]  /*9f10*/  ISETP.GE.AND P2, PT, R28, UR4, PT ;  /* 0x000000041c007c0c */ /* 0x000fe2000bf46270 */
[----:B------:R-:W-:Y:S01]  /*9f20*/  UMOV UR4, 0xffffffff ;  /* 0xffffffff00047882 */ /* 0x000fe20000000000 */
[----:B------:R-:W-:Y:S02]  /*9f30*/  LEA.HI.X R2, R4, UR5, R2, 0x1, P0 ;  /* 0x0000000504027c11 */ /* 0x000fe400080f0c02 */
[----:B---3--:R-:W-:-:S04]  /*9f40*/  IADD3 R4, -R10, R11, -R8 ;  /* 0x0000000b0a047210 */ /* 0x008fc80007ffe908 */
[----:B------:R-:W-:-:S05]  /*9f50*/  ISETP.GE.AND P0, PT, R4, 0x1, PT ;  /* 0x000000010400780c */ /* 0x000fca0003f06270 */
[----:B------:R-:W-:-:S05]  /*9f60*/  @P2 LOP3.LUT R9, R9, 0x1, RZ, 0xfc, !PT ;  /* 0x0000000109092812 */ /* 0x000fca00078efcff */
[----:B------:R1:W-:Y:S01]  /*9f70*/  STL [R1+0x8], R9 ;  /* 0x0000080901007387 */ /* 0x0003e20000100800 */
[C---:B0-----:R-:W-:Y:S02]  /*9f80*/  IMAD.SHL.U32 R10, R12.reuse, 0x8, RZ ;  /* 0x000000080c0a7824 */ /* 0x041fe400078e00ff */
[----:B------:R-:W-:-:S03]  /*9f90*/  IMAD.SHL.U32 R11, R12, 0x8, RZ ;  /* 0x000000080c0b7824 */ /* 0x000fc600078e00ff */
[----:B------:R-:W-:-:S04]  /*9fa0*/  LOP3.LUT R10, R10, 0x1f8, RZ, 0xc0, !PT ;  /* 0x000001f80a0a7812 */ /* 0x000fc800078ec0ff */
[----:B------:R-:W-:-:S04]  /*9fb0*/  LOP3.LUT R10, R10, 0x38, R12, 0x78, !PT ;  /* 0x000000380a0a7812 */ /* 0x000fc800078e780c */
[----:B------:R-:W-:-:S05]  /*9fc0*/  LOP3.LUT R10, R10, 0x200, R11, 0xf8, !PT ;  /* 0x000002000a0a7812 */ /* 0x000fca00078ef80b */
[----:B------:R-:W-:Y:S01]  /*9fd0*/  IMAD R5, R25, 0x2000, R10 ;  /* 0x0000200019057824 */ /* 0x000fe200078e020a */
[----:B-1----:R-:W-:Y:S06]  /*9fe0*/  BRA.DIV UR4, `(.L_x_12997) ;  /* 0x0000003e04807947 */ /* 0x002fec000b800000 */
        /* <DEDUP_REMOVED lines=71> */
[----:B--23--:R0:W-:Y:S02]  /*a460*/  @P1 LDGSTS.E.BYPASS.LTC128B.128 [R8+0x11400], desc[UR50][R6.64], !P2 ;  /* 0x1140000006081fae */ /* 0x00c1e4000d101d72 */
.L_x_13078:
[----:B------:R-:W-:-:S13]  /*a470*/  ISETP.GE.AND P0, PT, R4, 0x71, PT ;  /* 0x000000710400780c */ /* 0x000fda0003f06270 */
[----:B0-----:R-:W-:Y:S02]  /*a480*/  @P0 LEA R6, P1, R28, R0, 0x1 ;  /* 0x000000001c060211 */ /* 0x001fe400078208ff */
[----:B------:R-:W-:-:S03]  /*a490*/  @P0 LEA R5, R5, R22, 0x1 ;  /* 0x0000001605050211 */ /* 0x000fc600078e08ff */
[----:B------:R-:W-:-:S05]  /*a4a0*/  @P0 IMAD.X R7, RZ, RZ, R2, P1 ;  /* 0x000000ffff070224 */ /* 0x000fca00008e0602 */
[----:B------:R-:W-:Y:S01]  /*a4b0*/  @!PT LDS RZ, [RZ] ;  /* 0x00000000fffff984 */ /* 0x000fe20000000800 */
[----:B------:R-:W-:Y:S01]  /*a4c0*/  @!PT LDS RZ, [RZ] ;  /* 0x00000000fffff984 */ /* 0x000fe20000000800 */
[----:B------:R-:W-:Y:S01]  /*a4d0*/  @!PT LDS RZ, [RZ] ;  /* 0x00000000fffff984 */ /* 0x000fe20000000800 */
[----:B------:R0:W-:Y:S01]  /*a4e0*/  @P0 LDGSTS.E.BYPASS.LTC128B.128 [R5+0x11c00], desc[UR50][R6.64], !P2 ;  /* 0x11c0000006050fae */ /* 0x0001e2000d101d72 */
[----:B------:R-:W-:Y:S01]  /*a4f0*/  PLOP3.LUT P0, PT, PT, PT, PT, 0x80, 0x0 ;  /* 0x000000000000781c */ /* 0x000fe20003f0f070 */
[----:B------:R-:W-:-:S12]  /*a500*/  NOP ;  /* 0x0000000000007918 */ /* 0x000fd80000000000 */
.L_x_12998:
        /* <DEDUP_REMOVED lines=11> */
.L_x_12999:
[----:B------:R1:W5:Y:S01]  /*a5c0*/  LDL R0, [R1+0x8] ;  /* 0x0000080001007983 */ /* 0x0003620000100800 */
[----:B------:R1:W-:Y:S03]  /*a5d0*/  SYNCS.ARRIVE.TRANS64.A1T0 RZ, [R3+URZ+0x16830], RZ ;  /* 0x016830ff03ff79a7 */ /* 0x0003e6000810003f */
[----:B0-----:R1:W5:Y:S04]  /*a5e0*/  LDL.LU R5, [R1+0x20] ;  /* 0x0000200001057983 */ /* 0x0013680000300800 */
[----:B------:R1:W5:Y:S02]  /*a5f0*/  LDL.LU R4, [R1+0x28] ;  /* 0x0000280001047983 */ /* 0x0003640000300800 */
[----:B------:R-:W-:Y:S05]  /*a600*/  WARPSYNC.ALL ;  /* 0x0000000000007948 */ /* 0x000fea0003800000 */
[----:B------:R-:W-:Y:S01]  /*a610*/  ULDC.64 UR4, c[0x0][0x298] ;  /* 0x0000a60000047ab9 */ /* 0x000fe20000000a00 */
[----:B------:R-:W-:Y:S01]  /*a620*/  VIADD R2, R22, 0x8400 ;  /* 0x0000840016027836 */ /* 0x000fe20000000000 */
[----:B------:R-:W-:Y:S01]  /*a630*/  BSSY B6, `(.L_x_13000) ;  /* 0x000001f000067945 */ /* 0x000fe20003800000 */
[----:B------:R-:W-:Y:S03]  /*a640*/  BAR.SYNC.DEFER_BLOCKING 0x8, 0x200 ;  /* 0x0208000000007b1d */ /* 0x000fe60000010000 */
[----:B------:R-:W-:-:S02]  /*a650*/  LOP3.LUT P0, RZ, R2, 0x3ff, RZ, 0xc0, !PT ;  /* 0x000003ff02ff7812 */ /* 0x000fc4000780c0ff */
[----:B-----5:R-:W-:Y:S02]  /*a660*/  LOP3.LUT P1, RZ, R0, 0x8, RZ, 0xc0, !PT ;  /* 0x0000000800ff7812 */ /* 0x020fe4000782c0ff */
[----:B------:R-:W-:Y:S01]  /*a670*/  SHF.R.S32.HI R0, RZ, 0x1f, R5 ;  /* 0x0000001fff007819 */ /* 0x000fe20000011405 */
[----:B-1----:R-:W-:Y:S01]  /*a680*/  IMAD.WIDE.U32 R2, R5, UR4, RZ ;  /* 0x0000000405027c25 */ /* 0x002fe2000f8e00ff */
[----:B------:R-:W-:Y:S02]  /*a690*/  SEL R29, R29, RZ, !P1 ;  /* 0x000000ff1d1d7207 */ /* 0x000fe40004800000 */
[----:B------:R-:W-:Y:S01]  /*a6a0*/  SEL R4, R4, RZ, !P1 ;  /* 0x000000ff04047207 */ /* 0x000fe20004800000 */
[----:B------:R-:W-:Y:S01]  /*a6b0*/  IMAD R0, R0, UR4, RZ ;  /* 0x0000000400007c24 */ /* 0x000fe2000f8e02ff */
[----:B------:R0:W-:Y:S03]  /*a6c0*/  STL.64 [R1+0x20], R2 ;  /* 0x0000200201007387 */ /* 0x0001e60000100a00 */
[----:B------:R-:W-:Y:S01]  /*a6d0*/  IMAD R0, R5, UR5, R0 ;  /* 0x0000000505007c24 */ /* 0x000fe2000f8e0200 */
[----:B------:R0:W-:Y:S03]  /*a6e0*/  STL [R1+0x30], R4 ;  /* 0x0000300401007387 */ /* 0x0001e60000100800 */
[----:B------:R-:W-:-:S05]  /*a6f0*/  IMAD.IADD R0, R3, 0x1, R0 ;  /* 0x0000000103007824 */ /* 0x000fca00078e0200 */
        /* <DEDUP_REMOVED lines=18> */
.L_x_13001:
[----:B------:R-:W-:Y:S05]  /*a820*/  BSYNC B6 ;  /* 0x0000000000067941 */ /* 0x000fea0003800000 */
.L_x_13000:
[----:B0-----:R-:W2:Y:S01]  /*a830*/  LDL.LU R0, [R1+0x30] ;  /* 0x0000300001007983 */ /* 0x001ea20000300800 */
[----:B------:R-:W-:Y:S01]  /*a840*/  ULDC.64 UR4, c[0x0][0x2d8] ;  /* 0x0000b60000047ab9 */ /* 0x000fe20000000a00 */
[----:B------:R-:W0:Y:S01]  /*a850*/  LDC R9, c[0x0][0x448] ;  /* 0x00011200ff097b82 */ /* 0x000e220000000800 */
[----:B------:R-:W-:Y:S01]  /*a860*/  ULDC.64 UR6, c[0x0][0x2c8] ;  /* 0x0000b20000067ab9 */ /* 0x000fe20000000a00 */
[----:B------:R-:W3:Y:S01]  /*a870*/  LDL.LU R21, [R1+0x28] ;  /* 0x0000280001157983 */ /* 0x000ee20000300800 */
[----:B------:R-:W-:-:S03]  /*a880*/  ULDC.64 UR8, c[0x0][0x280] ;  /* 0x0000a00000087ab9 */ /* 0x000fc60000000a00 */
[----:B------:R-:W3:Y:S04]  /*a890*/  LDL.LU.64 R2, [R1+0x20] ;  /* 0x0000200001027983 */ /* 0x000ee80000300a00 */
[----:B------:R-:W4:Y:S04]  /*a8a0*/  LDL R20, [R1] ;  /* 0x0000000001147983 */ /* 0x000f280000100800 */
[----:B------:R1:W5:Y:S01]  /*a8b0*/  LDL R10, [R1+0x1c] ;  /* 0x00001c00010a7983 */ /* 0x0003620000100800 */
[----:B0-----:R-:W-:-:S13]  /*a8c0*/  ISETP.NE.AND P0, PT, R9, 0x1, PT ;  /* 0x000000010900780c */ /* 0x001fda0003f05270 */
[----:B------:R-:W0:Y:S08]  /*a8d0*/  @P0 LDC R5, c[0x0][0x450] ;  /* 0x00011400ff050b82 */ /* 0x000e300000000800 */
[----:B------:R-:W1:Y:S01]  /*a8e0*/  @P0 LDC R8, c[0x0][0x450] ;  /* 0x00011400ff080b82 */ /* 0x000e620000000800 */
[----:B--2---:R-:W-:Y:S02]  /*a8f0*/  IMAD.MOV.U32 R4, RZ, RZ, R0 ;  /* 0x000000ffff047224 */ /* 0x004fe400078e0000 */
[----:B---3--:R-:W-:-:S02]  /*a900*/  IMAD.MOV.U32 R3, RZ, RZ, R21 ;  /* 0x000000ffff037224 */ /* 0x008fc400078e0015 */
[----:B------:R-:W2:Y:S01]  /*a910*/  S2R R21, SR_TID.X ;  /* 0x0000000000157919 */ /* 0x000ea20000002100 */
[----:B----4-:R-:W-:Y:S02]  /*a920*/  IMAD R0, R20, UR4, RZ ;  /* 0x0000000414007c24 */ /* 0x010fe4000f8e02ff */
[----:B------:R-:W3:Y:S01]  /*a930*/  S2R R20, SR_TID.X ;  /* 0x0000000000147919 */ /* 0x000ee20000002100 */
[----:B------:R-:W-:-:S04]  /*a940*/  IMAD.WIDE.U32 R2, R18, UR4, R2 ;  /* 0x0000000412027c25 */ /* 0x000fc8000f8e0002 */
[----:B------:R-:W-:Y:S01]  /*a950*/  IMAD R0, R18, UR5, R0 ;  /* 0x0000000512007c24 */ /* 0x000fe2000f8e0200 */
[----:B------:R-:W-:-:S04]  /*a960*/  ULDC.64 UR4, c[0x0][0x2e0] ;  /* 0x0000b80000047ab9 */ /* 0x000fc80000000a00 */
[----:B------:R-:W-:Y:S01]  /*a970*/  IADD3 R3, R3, R0, RZ ;  /* 0x0000000003037210 */ /* 0x000fe20007ffe0ff */
[----:B------:R-:W-:Y:S02]  /*a980*/  IMAD R0, R4, UR4, RZ ;  /* 0x0000000404007c24 */ /* 0x000fe4000f8e02ff */
[----:B------:R-:W4:Y:S02]  /*a990*/  @P0 LDC R4, c[0x0][0x44c] ;  /* 0x00011300ff040b82 */ /* 0x000f240000000800 */
[C---:B------:R-:W-:Y:S02]  /*a9a0*/  IMAD R0, R29.reuse, UR5, R0 ;  /* 0x000000051d007c24 */ /* 0x040fe4000f8e0200 */
[----:B------:R-:W-:Y:S01]  /*a9b0*/  IMAD.WIDE.U32 R2, R29, UR4, R2 ;  /* 0x000000041d027c25 */ /* 0x000fe2000f8e0002 */
        /* <DEDUP_REMOVED lines=9> */
[----:B----4-:R-:W-:-:S04]  /*aa50*/  @P0 IMAD.HI.U32 R0, R6, R4, RZ ;  /* 0x0000000406000227 */ /* 0x010fc800078e00ff */
[----:B------:R-:W-:Y:S01]  /*aa60*/  IMAD.MOV.U32 R4, RZ, RZ, R6 ;  /* 0x000000ffff047224 */ /* 0x000fe200078e0006 */
[----:B0-----:R-:W-:-:S04]  /*aa70*/  @P0 SHF.R.U32.HI R4, RZ, R5, R0 ;  /* 0x00000005ff040219 */ /* 0x001fc80000011600 */
[----:B------:R-:W-:-:S05]  /*aa80*/  SHF.R.S32.HI R0, RZ, 0x1f, R4 ;  /* 0x0000001fff007819 */ /* 0x000fca0000011404 */
[----:B------:R-:W-:-:S04]  /*aa90*/  IMAD R0, R0, UR4, RZ ;  /* 0x0000000400007c24 */ /* 0x000fc8000f8e02ff */
[C---:B------:R-:W-:Y:S02]  /*aaa0*/  IMAD R7, R4.reuse, UR5, R0 ;  /* 0x0000000504077c24 */ /* 0x040fe4000f8e0200 */
[----:B------:R-:W-:Y:S02]  /*aab0*/  IMAD.MOV R0, RZ, RZ, -R4 ;  /* 0x000000ffff007224 */ /* 0x000fe400078e0a04 */
[----:B------:R-:W-:-:S04]  /*aac0*/  IMAD.WIDE.U32 R4, R4, UR4, R2 ;  /* 0x0000000404047c25 */ /* 0x000fc8000f8e0002 */
[----:B------:R-:W-:Y:S01]  /*aad0*/  IMAD R0, R9, R0, R6 ;  /* 0x0000000009007224 */ /* 0x000fe200078e0206 */
[----:B------:R-:W-:-:S04]  /*aae0*/  IADD3 R5, R5, R7, RZ ;  /* 0x0000000705057210 */ /* 0x000fc80007ffe0ff */
[----:B------:R-:W-:-:S05]  /*aaf0*/  SHF.R.S32.HI R7, RZ, 0x1f, R0 ;  /* 0x0000001fff077819 */ /* 0x000fca0000011400 */
[----:B------:R-:W-:Y:S02]  /*ab00*/  IMAD R7, R7, UR6, RZ ;  /* 0x0000000607077c24 */ /* 0x000fe4000f8e02ff */
[----:B------:R-:W-:-:S04]  /*ab10*/  IMAD.WIDE.U32 R4, R0, UR6, R4 ;  /* 0x0000000600047c25 */ /* 0x000fc8000f8e0004 */
[----:B------:R-:W-:-:S04]  /*ab20*/  IMAD R7, R0, UR7, R7 ;  /* 0x0000000700077c24 */ /* 0x000fc8000f8e0207 */
[----:B------:R-:W-:Y:S02]  /*ab30*/  IMAD.IADD R5, R5, 0x1, R7 ;  /* 0x0000000105057824 */ /* 0x000fe400078e0207 */
[----:B------:R-:W0:Y:S01]  /*ab40*/  @P0 LDC R7, c[0x0][0x44c] ;  /* 0x00011300ff070b82 */ /* 0x000e220000000800 */
[----:B------:R-:W-:-:S04]  /*ab50*/  LEA R0, P1, R4, UR8, 0x1 ;  /* 0x0000000804007c11 */ /* 0x000fc8000f8208ff */
[----:B------:R-:W-:Y:S01]  /*ab60*/  LEA.HI.X R4, R4, UR9, R5, 0x1, P1 ;  /* 0x0000000904047c11 */ /* 0x000fe200088f0c05 */
[----:B------:R-:W-:-:S04]  /*ab70*/  VIADD R5, R6, 0x80 ;  /* 0x0000008006057836 */ /* 0x000fc80000000000 */
[----:B------:R-:W-:Y:S01]  /*ab80*/  IMAD.MOV.U32 R6, RZ, RZ, R5 ;  /* 0x000000ffff067224 */ /* 0x000fe200078e0005 */
[----:B------:R-:W3:Y:S01]  /*ab90*/  S2R R20, SR_TID.X ;  /* 0x0000000000147919 */ /* 0x000ee20000002100 */
[----:B0-----:R-:W-:-:S05]  /*aba0*/  @P0 IMAD.HI.U32 R7, R5, R7, RZ ;  /* 0x0000000705070227 */ /* 0x001fca00078e00ff */
[----:B-1----:R-:W-:-:S05]  /*abb0*/  @P0 SHF.R.U32.HI R6, RZ, R8, R7 ;  /* 0x00000008ff060219 */ /* 0x002fca0000011607 */
[----:B------:R-:W-:-:S04]  /*abc0*/  IMAD.MOV R7, RZ, RZ, -R6 ;  /* 0x000000ffff077224 */ /* 0x000fc800078e0a06 */
[----:B------:R-:W-:Y:S01]  /*abd0*/  IMAD R5, R9, R7, R5 ;  /* 0x0000000709057224 */ /* 0x000fe200078e0205 */
[----:B------:R-:W-:Y:S01]  /*abe0*/  SHF.R.S32.HI R7, RZ, 0x1f, R6 ;  /* 0x0000001fff077819 */ /* 0x000fe20000011406 */
[----:B------:R-:W-:-:S04]  /*abf0*/  IMAD.WIDE.U32 R2, R6, UR4, R2 ;  /* 0x0000000406027c25 */ /* 0x000fc8000f8e0002 */
[----:B------:R-:W-:Y:S01]  /*ac00*/  IMAD R7, R7, UR4, RZ ;  /* 0x0000000407077c24 */ /* 0x000fe2000f8e02ff */
[----:B------:R-:W-:-:S03]  /*ac10*/  ULDC UR4, c[0x0][0x2b8] ;  /* 0x0000ae0000047ab9 */ /* 0x000fc60000000800 */
[----:B------:R-:W-:Y:S01]  /*ac20*/  IMAD R7, R6, UR5, R7 ;  /* 0x0000000506077c24 */ /* 0x000fe2000f8e0207 */
[----:B------:R-:W-:-:S04]  /*ac30*/  SHF.R.S32.HI R6, RZ, 0x1f, R5 ;  /* 0x0000001fff067819 */ /* 0x000fc80000011405 */
[----:B------:R-:W-:Y:S01]  /*ac40*/  IADD3 R3, R3, R7, RZ ;  /* 0x0000000703037210 */ /* 0x000fe20007ffe0ff */
[----:B------:R-:W-:Y:S02]  /*ac50*/  IMAD R6, R6, UR6, RZ ;  /* 0x0000000606067c24 */ /* 0x000fe4000f8e02ff */
[----:B------:R-:W-:-:S04]  /*ac60*/  IMAD.WIDE.U32 R2, R5, UR6, R2 ;  /* 0x0000000605027c25 */ /* 0x000fc8000f8e0002 */
[----:B------:R-:W-:Y:S01]  /*ac70*/  IMAD R6, R5, UR7, R6 ;  /* 0x0000000705067c24 */ /* 0x000fe2000f8e0206 */
[----:B------:R-:W-:-:S03]  /*ac80*/  LEA R5, P1, R2, UR8, 0x1 ;  /* 0x0000000802057c11 */ /* 0x000fc6000f8208ff */
[----:B------:R-:W-:Y:S01]  /*ac90*/  IMAD.IADD R6, R3, 0x1, R6 ;  /* 0x0000000103067824 */ /* 0x000fe200078e0206 */
[----:B------:R-:W-:Y:S01]  /*aca0*/  ISETP.GE.AND P0, PT, R28, UR4, PT ;  /* 0x000000041c007c0c */ /* 0x000fe2000bf06270 */
[----:B------:R-:W-:Y:S01]  /*acb0*/  UMOV UR4, 0xffffffff ;  /* 0xffffffff00047882 */ /* 0x000fe20000000000 */
[----:B---3--:R-:W-:Y:S02]  /*acc0*/  LOP3.LUT R20, R20, 0x7f, RZ, 0xc0, !PT ;  /* 0x0000007f14147812 */ /* 0x008fe400078ec0ff */
[----:B------:R-:W-:Y:S02]  /*acd0*/  LEA.HI.X R2, R2, UR9, R6, 0x1, P1 ;  /* 0x0000000902027c11 */ /* 0x000fe400088f0c06 */
[----:B------:R-:W-:Y:S01]  /*ace0*/  SHF.R.U32.HI R20, RZ, 0x3, R20 ;  /* 0x00000003ff147819 */ /* 0x000fe20000011614 */
[----:B--2---:R-:W-:Y:S06]  /*acf0*/  BRA.DIV UR4, `(.L_x_13002) ;  /* 0x0000003a04ec7947 */ /* 0x004fec000b800000 */
[----:B------:R-:W0:Y:S01]  /*ad00*/  SHFL.IDX PT, R7, R0, RZ, 0x181f ;  /* 0x00181fff00077589 */ /* 0x000e2200000e0000 */
[----:B-----5:R-:W-:Y:S02]  /*ad10*/  IMAD R3, R21, R9, RZ ;  /* 0x0000000915037224 */ /* 0x020fe400078e02ff */
[----:B------:R-:W-:Y:S01]  /*ad20*/  IMAD R17, R17, 0xc0, R20 ;  /* 0x000000c011117824 */ /* 0x000fe200078e0214 */
[----:B------:R-:W1:Y:S04]  /*ad30*/  SHFL.IDX PT, R6, R4, RZ, 0x181f ;  /* 0x00181fff04067589 */ /* 0x000e6800000e0000 */
[----:B------:R-:W-:-:S13]  /*ad40*/  ISETP.GE.AND P2, PT, R17, R3, PT ;  /* 0x000000031100720c */ /* 0x000fda0003f46270 */
[----:B0-----:R-:W-:-:S05]  /*ad50*/  @!P2 LEA R7, P1, R28, R7, 0x1 ;  /* 0x000000071c07a211 */ /* 0x001fca00078208ff */
[----:B-1----:R-:W-:-:S05]  /*ad60*/  @!P2 IMAD.X R6, RZ, RZ, R6, P1 ;  /* 0x000000ffff06a224 */ /* 0x002fca00008e0606 */
[----:B------:R-:W-:-:S04]  /*ad70*/  @!P2 LOP3.LUT R7, R7, R6, RZ, 0x3c, !PT ;  /* 0x000000060707a212 */ /* 0x000fc800078e3cff */
[----:B------:R-:W-:-:S04]  /*ad80*/  @!P2 LOP3.LUT R6, R7, R6, RZ, 0x3c, !PT ;  /* 0x000000060706a212 */ /* 0x000fc800078e3cff */
[----:B------:R-:W-:-:S05]  /*ad90*/  @!P2 LOP3.LUT R7, R7, R6, RZ, 0x3c, !PT ;  /* 0x000000060707a212 */ /* 0x000fca00078e3cff */
[----:B------:R-:W-:Y:S01]  /*ada0*/  @!PT LDS RZ, [RZ] ;  /* 0x00000000fffff984 */ /* 0x000fe20000000800 */
[----:B------:R0:W-:Y:S02]  /*adb0*/  @!P2 LDGSTS.E.BYPASS.LTC128B.128 [R10+0x8400], desc[UR50][R6.64], !P0 ;  /* 0x08400000060aafae */ /* 0x0001e4000c101d72 */
[----:B0-----:R-:W-:Y:S02]  /*adc0*/  VIADD R6, R17, 0x10 ;  /* 0x0000001011067836 */ /* 0x001fe40000000000 */
[----:B------:R-:W0:Y:S03]  /*add0*/  SHFL.IDX PT, R7, R0, 0x1, 0x181f ;  /* 0x00381f0000077f89 */ /* 0x000e2600000e0000 */
[----:B------:R-:W-:Y:S02]  /*ade0*/  ISETP.GE.AND P1, PT, R6, R3, PT ;  /* 0x000000030600720c */ /* 0x000fe40003f26270 */
[----:B------:R-:W1:Y:S11]  /*adf0*/  SHFL.IDX PT, R6, R4, 0x1, 0x181f ;  /* 0x00381f0004067f89 */ /* 0x000e7600000e0000 */
[----:B0-----:R-:W-:-:S05]  /*ae00*/  @!P1 LEA R7, P2, R28, R7, 0x1 ;  /* 0x000000071c079211 */ /* 0x001fca00078408ff */
[----:B-1----:R-:W-:-:S05]  /*ae10*/  @!P1 IMAD.X R6, RZ, RZ, R6, P2 ;  /* 0x000000ffff069224 */ /* 0x002fca00010e0606 */
[----:B------:R-:W-:-:S04]  /*ae20*/  @!P1 LOP3.LUT R7, R7, R6, RZ, 0x3c, !PT ;  /* 0x0000000607079212 */ /* 0x000fc800078e3cff */
[----:B------:R-:W-:-:S04]  /*ae30*/  @!P1 LOP3.LUT R6, R7, R6, RZ, 0x3c, !PT ;  /* 0x0000000607069212 */ /* 0x000fc800078e3cff */
[----:B------:R-:W-:-:S05]  /*ae40*/  @!P1 LOP3.LUT R7, R7, R6, RZ, 0x3c, !PT ;  /* 0x0000000607079212 */ /* 0x000fca00078e3cff */
[----:B------:R0:W-:Y:S02]  /*ae50*/  @!P1 LDGSTS.E.BYPASS.LTC128B.128 [R10+0x8c00], desc[UR50][R6.64], !P0 ;  /* 0x08c00000060a9fae */ /* 0x0001e4000c101d72 */
[----:B0-----:R-:W-:Y:S02]  /*ae60*/  IADD3 R6, R17, 0x20, RZ ;  /* 0x0000002011067810 */ /* 0x001fe40007ffe0ff */
        /* <DEDUP_REMOVED lines=23> */
[----:B0-----:R-:W-:-:S04]  /*afe0*/  @!P1 LEA R7, P2, R28, R7, 0x1 ;  /* 0x000000071c079211 */ /* 0x001fc800078408ff */
[----:B-1----:R-:W-:-:S04]  /*aff0*/  @!P1 IADD3.X R6, RZ, R6, RZ, P2, !PT ;  /* 0x00000006ff069210 */ /* 0x002fc800017fe4ff */
        /* <DEDUP_REMOVED lines=17> */
[----:B------:R-:W1:Y:S04]  /*b110*/  SHFL.IDX PT, R6, R4, 0x6, 0x181f ;  /* 0x00d81f0004067f89 */ /* 0x000e6800000e0000 */
[----:B------:R-:W-:Y:S07]  /*b120*/  SHFL.IDX PT, R4, R4, 0x7, 0x181f ;  /* 0x00f81f0004047f89 */ /* 0x000fee00000e0000 */
[----:B0-----:R-:W-:-:S05]  /*b130*/  @!P1 LEA R7, P2, R28, R7, 0x1 ;  /* 0x000000071c079211 */ /* 0x001fca00078408ff */
[----:B-1----:R-:W-:-:S05]  /*b140*/  @!P1 IMAD.X R6, RZ, RZ, R6, P2 ;  /* 0x000000ffff069224 */ /* 0x002fca00010e0606 */
[----:B------:R-:W-:-:S04]  /*b150*/  @!P1 LOP3.LUT R7, R7, R6, RZ, 0x3c, !PT ;  /* 0x0000000607079212 */ /* 0x000fc800078e3cff */
[----:B------:R-:W-:-:S04]  /*b160*/  @!P1 LOP3.LUT R6, R7, R6, RZ, 0x3c, !PT ;  /* 0x0000000607069212 */ /* 0x000fc800078e3cff */
[----:B------:R-:W-:-:S05]  /*b170*/  @!P1 LOP3.LUT R7, R7, R6, RZ, 0x3c, !PT ;  /* 0x0000000607079212 */ /* 0x000fca00078e3cff */
[----:B------:R0:W-:Y:S04]  /*b180*/  @!P1 LDGSTS.E.BYPASS.LTC128B.128 [R10+0xb400], desc[UR50][R6.64], !P0 ;  /* 0x0b400000060a9fae */ /* 0x0001e8000c101d72 */
[----:B0-----:R0:W1:Y:S02]  /*b190*/  SHFL.IDX PT, R6, R0, 0x7, 0x181f ;  /* 0x00f81f0000067f89 */ /* 0x00106400000e0000 */
[----:B0-----:R-:W-:-:S04]  /*b1a0*/  IADD3 R0, R17, 0x80, RZ ;  /* 0x0000008011007810 */ /* 0x001fc80007ffe0ff */
[----:B------:R-:W-:Y:S01]  /*b1b0*/  ISETP.GE.AND P1, PT, R0, R3, PT ;  /* 0x000000030000720c */ /* 0x000fe20003f26270 */
[----:B------:R-:W-:-:S05]  /*b1c0*/  VIADD R0, R17, 0x70 ;  /* 0x0000007011007836 */ /* 0x000fca0000000000 */
[----:B------:R-:W-:Y:S02]  /*b1d0*/  ISETP.GE.AND P2, PT, R0, R3, PT ;  /* 0x000000030000720c */ /* 0x000fe40003f46270 */
[----:B------:R-:W-:Y:S11]  /*b1e0*/  SHFL.IDX PT, R0, R2, RZ, 0x181f ;  /* 0x00181fff02007589 */ /* 0x000ff600000e0000 */
[----:B-1----:R-:W-:-:S05]  /*b1f0*/  @!P2 LEA R6, P3, R28, R6, 0x1 ;  /* 0x000000061c06a211 */ /* 0x002fca00078608ff */
[----:B------:R-:W-:Y:S02]  /*b200*/  @!P2 IMAD.X R7, RZ, RZ, R4, P3 ;  /* 0x000000ffff07a224 */ /* 0x000fe400018e0604 */
[----:B------:R-:W0:Y:S04]  /*b210*/  SHFL.IDX PT, R4, R5, RZ, 0x181f ;  /* 0x00181fff05047589 */ /* 0x000e2800000e0000 */
[----:B------:R1:W-:Y:S01]  /*b220*/  @!P2 LDGSTS.E.BYPASS.LTC128B.128 [R10+0xbc00], desc[UR50][R6.64], !P0 ;  /* 0x0bc00000060aafae */ /* 0x0003e2000c101d72 */
[----:B0-----:R-:W-:-:S05]  /*b230*/  @!P1 LEA R4, P3, R28, R4, 0x1 ;  /* 0x000000041c049211 */ /* 0x001fca00078608ff */
[----:B------:R-:W-:Y:S02]  /*b240*/  @!P1 IMAD.X R0, RZ, RZ, R0, P3 ;  /* 0x000000ffff009224 */ /* 0x000fe400018e0600 */
[----:B-1----:R-:W-:-:S03]  /*b250*/  @!P1 IMAD.MOV.U32 R6, RZ, RZ, R4 ;  /* 0x000000ffff069224 */ /* 0x002fc600078e0004 */
[----:B------:R-:W-:Y:S01]  /*b260*/  @!P1 MOV R7, R0 ;  /* 0x0000000000079202 */ /* 0x000fe20000000f00 */
[----:B------:R-:W-:-:S04]  /*b270*/  VIADD R0, R17, 0x90 ;  /* 0x0000009011007836 */ /* 0x000fc80000000000 */
[----:B------:R0:W-:Y:S01]  /*b280*/  @!P1 LDGSTS.E.BYPASS.LTC128B.128 [R10+0xc400], desc[UR50][R6.64], !P0 ;  /* 0x0c400000060a9fae */ /* 0x0001e2000c101d72 */
[----:B------:R-:W-:-:S03]  /*b290*/  ISETP.GE.AND P1, PT, R0, R3, PT ;  /* 0x000000030000720c */ /* 0x000fc60003f26270 */
[----:B------:R-:W-:Y:S04]  /*b2a0*/  SHFL.IDX PT, R0, R2, 0x1, 0x181f ;  /* 0x00381f0002007f89 */ /* 0x000fe800000e0000 */
[----:B0-----:R-:W0:Y:S06]  /*b2b0*/  SHFL.IDX PT, R6, R5, 0x1, 0x181f ;  /* 0x00381f0005067f89 */ /* 0x001e2c00000e0000 */
[----:B0-----:R-:W-:-:S05]  /*b2c0*/  @!P1 LEA R6, P2, R28, R6, 0x1 ;  /* 0x000000061c069211 */ /* 0x001fca00078408ff */
[----:B------:R-:W-:-:S04]  /*b2d0*/  @!P1 IMAD.X R0, RZ, RZ, R0, P2 ;  /* 0x000000ffff009224 */ /* 0x000fc800010e0600 */
[----:B------:R-:W-:Y:S02]  /*b2e0*/  @!P1 IMAD.MOV.U32 R7, RZ, RZ, R0 ;  /* 0x000000ffff079224 */ /* 0x000fe400078e0000 */
[----:B------:R-:W-:-:S03]  /*b2f0*/  VIADD R0, R17, 0xa0 ;  /* 0x000000a011007836 */ /* 0x000fc60000000000 */
[----:B------:R0:W-:Y:S02]  /*b300*/  @!P1 LDGSTS.E.BYPASS.LTC128B.128 [R10+0xcc00], desc[UR50][R6.64], !P0 ;  /* 0x0cc00000060a9fae */ /* 0x0001e4000c101d72 */
[----:B------:R-:W-:Y:S02]  /*b310*/  ISETP.GE.AND P2, PT, R0, R3, PT ;  /* 0x000000030000720c */ /* 0x000fe40003f46270 */
[----:B------:R-:W-:Y:S04]  /*b320*/  SHFL.IDX PT, R0, R2, 0x2, 0x181f ;  /* 0x00581f0002007f89 */ /* 0x000fe800000e0000 */
[----:B0-----:R-:W0:Y:S07]  /*b330*/  SHFL.IDX PT, R6, R5, 0x2, 0x181f ;  /* 0x00581f0005067f89 */ /* 0x001e2e00000e0000 */
[----:B0-----:R-:W-:-:S04]  /*b340*/  @!P2 LEA R6, P1, R28, R6, 0x1 ;  /* 0x000000061c06a211 */ /* 0x001fc800078208ff */
[----:B------:R-:W-:-:S05]  /*b350*/  @!P2 IADD3.X R0, RZ, R0, RZ, P1, !PT ;  /* 0x00000000ff00a210 */ /* 0x000fca0000ffe4ff */
[----:B------:R-:W-:Y:S02]  /*b360*/  @!P2 IMAD.MOV.U32 R7, RZ, RZ, R0 ;  /* 0x000000ffff07a224 */ /* 0x000fe400078e0000 */
[----:B------:R0:W1:Y:S04]  /*b370*/  SHFL.IDX PT, R0, R2, 0x3, 0x181f ;  /* 0x00781f0002007f89 */ /* 0x00006800000e0000 */
[----:B------:R0:W-:Y:S04]  /*b380*/  @!P2 LDGSTS.E.BYPASS.LTC128B.128 [R10+0xd400], desc[UR50][R6.64], !P0 ;  /* 0x0d400000060aafae */ /* 0x0001e8000c101d72 */
[----:B------:R0:W2:Y:S02]  /*b390*/  SHFL.IDX PT, R2, R5, 0x3, 0x181f ;  /* 0x00781f0005027f89 */ /* 0x0000a400000e0000 */
.L_x_13103:
[----:B------:R-:W-:-:S05]  /*b3a0*/  VIADD R17, R17, 0xb0 ;  /* 0x000000b011117836 */ /* 0x000fca0000000000 */
[----:B------:R-:W-:-:S13]  /*b3b0*/  ISETP.GE.AND P1, PT, R17, R3, PT ;  /* 0x000000031100720c */ /* 0x000fda0003f26270 */
[----:B0-2---:R-:W-:-:S05]  /*b3c0*/  @!P1 LEA R2, P2, R28, R2, 0x1 ;  /* 0x000000021c029211 */ /* 0x005fca00078408ff */
[----:B-1----:R-:W-:-:S05]  /*b3d0*/  @!P1 IMAD.X R3, RZ, RZ, R0, P2 ;  /* 0x000000ffff039224 */ /* 0x002fca00010e0600 */
[----:B------:R-:W-:Y:S01]  /*b3e0*/  @!PT LDS RZ, [RZ] ;  /* 0x00000000fffff984 */ /* 0x000fe20000000800 */
[----:B------:R-:W-:Y:S01]  /*b3f0*/  @!PT LDS RZ, [RZ] ;  /* 0x00000000fffff984 */ /* 0x000fe20000000800 */
[----:B------:R-:W-:Y:S01]  /*b400*/  @!PT LDS RZ, [RZ] ;  /* 0x00000000fffff984 */ /* 0x000fe20000000800 */
[----:B------:R0:W-:Y:S01]  /*b410*/  @!P1 LDGSTS.E.BYPASS.LTC128B.128 [R10+0xdc00], desc[UR50][R2.64], !P0 ;  /* 0x0dc00000020a9fae */ /* 0x0001e2000c101d72 */
[----:B------:R-:W-:Y:S01]  /*b420*/  PLOP3.LUT P0, PT, PT, PT, PT, 0x80, 0x0 ;  /* 0x000000000000781c */ /* 0x000fe20003f0f070 */
[----:B------:R-:W-:-:S12]  /*b430*/  NOP ;  /* 0x0000000000007918 */ /* 0x000fd80000000000 */
.L_x_13003:
        /* <DEDUP_REMOVED lines=10> */
[----:B------:R-:W-:-:S04]  /*b4e0*/  LOP3.LUT R0, R0, 0xfffffffe, RZ, 0xc0, !PT ;  /* 0xfffffffe00007812 */ /* 0x000fc800078ec0ff */
[----:B------:R-:W-:-:S04]  /*b4f0*/  IADD3 R0, R2, -R0, RZ ;  /* 0x8000000002007210 */ /* 0x000fc80007ffe0ff */
[----:B------:R-:W-:Y:S01]  /*b500*/  SHF.L.U32 R3, R0, 0x1f, RZ ;  /* 0x0000001f00037819 */ /* 0x000fe200000006ff */
[----:B------:R-:W-:Y:S01]  /*b510*/  NOP ;  /* 0x0000000000007918 */ /* 0x000fe20000000000 */
[----:B0-----:R-:W2:Y:S01]  /*b520*/  LDL R2, [R1+0x10] ;  /* 0x0000100001027983 */ /* 0x001ea20000100800 */
[----:B------:R0:W-:Y:S01]  /*b530*/  SYNCS.ARRIVE.TRANS64.A1T0 RZ, [R22+URZ+0x16800], RZ ;  /* 0x016800ff16ff79a7 */ /* 0x0001e2000810003f */
[----:B------:R-:W-:Y:S01]  /*b540*/  BSSY B0, `(.L_x_13004) ;  /* 0x0000004000007945 */ /* 0x000fe20003800000 */
[----:B------:R-:W1:Y:S01]  /*b550*/  SYNCS.PHASECHK.TRANS64.TRYWAIT P0, [R22+URZ+0x16820], R3 ;  /* 0x01682003160075a7 */ /* 0x000e62000800017f */
[----:B--2---:R-:W-:Y:S02]  /*b560*/  ISETP.GE.AND P1, PT, R2, 0x81, PT ;  /* 0x000000810200780c */ /* 0x004fe40003f26270 */
[----:B01----:R-:W-:Y:S11]  /*b570*/  @!P0 BRA `(.L_x_13005) ;  /* 0x0000004000b08947 */ /* 0x003ff60003800000 */
.L_x_13104:
[----:B------:R-:W-:Y:S05]  /*b580*/  BSYNC B0 ;  /* 0x0000000000007941 */ /* 0x000fea0003800000 */
.L_x_13004:
[----:B------:R-:W-:Y:S04]  /*b590*/  BSSY B0, `(.L_x_13006) ;  /* 0x0000106000007945 */ /* 0x000fe80003800000 */
[----:B------:R-:W-:Y:S05]  /*b5a0*/  @!P1 BRA `(.L_x_13007) ;  /* 0x0000001000109947 */ /* 0x000fea0003800000 */
[----:B------:R-:W2:Y:S01]  /*b5b0*/  LDL.LU R0, [R1+0x34] ;  /* 0x0000340001007983 */ /* 0x000ea20000300800 */
[----:B------:R-:W-:Y:S01]  /*b5c0*/  ULDC UR4, c[0x0][0x2f4] ;  /* 0x0000bd0000047ab9 */ /* 0x000fe20000000800 */
[----:B------:R-:W-:Y:S01]  /*b5d0*/  IMAD.MOV.U32 R17, RZ, RZ, R27 ;  /* 0x000000ffff117224 */ /* 0x000fe200078e001b */
[----:B------:R-:W-:Y:S01]  /*b5e0*/  ISETP.GE.AND P1, PT, R28, UR4, PT ;  /* 0x000000041c007c0c */ /* 0x000fe2000bf26270 */
[----:B------:R-:W-:Y:S02]  /*b5f0*/  IMAD.MOV.U32 R6, RZ, RZ, R25 ;  /* 0x000000ffff067224 */ /* 0x000fe400078e0019 */
[----:B------:R-:W-:Y:S01]  /*b600*/  IMAD.MOV.U32 R29, RZ, RZ, R26 ;  /* 0x000000ffff1d7224 */ /* 0x000fe200078e001a */
[----:B--2---:R-:W-:-:S09]  /*b610*/  LEA.HI.SX32 R7, R0, 0xfffffffe, 0x19 ;  /* 0xfffffffe00077811 */ /* 0x004fd200078fcaff */
.L_x_13020:
[----:B------:R-:W2:Y:S01]  /*b620*/  LDL R9, [R1+0x14] ;  /* 0x0000140001097983 */ /* 0x000ea20000100800 */
[----:B0-----:R-:W0:Y:S03]  /*b630*/  LDC R3, c[0x0][0x430] ;  /* 0x00010c00ff037b82 */ /* 0x001e260000000800 */
        /* <DEDUP_REMOVED lines=17> */
[----:B------:R-:W-:-:S04]  /*b750*/  IMAD.MOV R0, RZ, RZ, -R2 ;  /* 0x000000ffff007224 */ /* 0x000fc800078e0a02 */
[----:B------:R-:W-:Y:S01]  /*b760*/  IMAD R0, R0, UR4, R3 ;  /* 0x0000000400007c24 */ /* 0x000fe2000f8e0203 */
[----:B------:R-:W-:Y:S01]  /*b770*/  ULDC.64 UR4, c[0x0][0x428] ;  /* 0x00010a0000047ab9 */ /* 0x000fe20000000a00 */
        /* <DEDUP_REMOVED lines=9> */
[----:B------:R-:W-:Y:S01]  /*b810*/  MOV R8, UR36 ;  /* 0x0000002400087c02 */ /* 0x000fe20008000f00 */
        /* <DEDUP_REMOVED lines=10> */
.L_x_13008:
[----:B------:R-:W-:Y:S01]  /*b8c0*/  IMAD R5, R25, 0x8, R22 ;  /* 0x0000000819057824 */ /* 0x000fe200078e0216 */
[----:B------:R-:W-:Y:S01]  /*b8d0*/  SHF.L.U32 R2, R27, 0x1f, RZ ;  /* 0x0000001f1b027819 */ /* 0x000fe200000006ff */
[----:B------:R-:W-:Y:S03]  /*b8e0*/  BSSY B1, `(.L_x_13009) ;  /* 0x0000003000017945 */ /* 0x000fe60003800000 */
[----:B------:R-:W0:Y:S02]  /*b8f0*/  SYNCS.PHASECHK.TRANS64.TRYWAIT P0, [R5+URZ+0x16840], R2 ;  /* 0x01684002050075a7 */ /* 0x000e24000800017f */
[----:B0-----:R-:W-:Y:S05]  /*b900*/  @!P0 BRA `(.L_x_13010) ;  /* 0x0000003c00e08947 */ /* 0x001fea0003800000 */
.L_x_13105:
[----:B------:R-:W-:Y:S05]  /*b910*/  BSYNC B1 ;  /* 0x0000000000017941 */ /* 0x000fea0003800000 */
.L_x_13009:
[----:B------:R-:W2:Y:S04]  /*b920*/  LDL R3, [R1+0x8] ;  /* 0x0000080001037983 */ /* 0x000ea80000100800 */
[----:B------:R-:W3:Y:S01]  /*b930*/  LDL R8, [R1] ;  /* 0x0000000001087983 */ /* 0x000ee20000100800 */
[----:B------:R-:W-:Y:S01]  /*b940*/  SHF.R.S32.HI R20, RZ, 0x1f, R0 ;  /* 0x0000001fff147819 */ /* 0x000fe20000011400 */
[----:B------:R-:W-:Y:S01]  /*b950*/  ULDC.64 UR4, c[0x0][0x300] ;  /* 0x0000c00000047ab9 */ /* 0x000fe20000000a00 */
[----:B------:R-:W1:Y:S03]  /*b960*/  S2R R9, SR_TID.X ;  /* 0x0000000000097919 */ /* 0x000e660000002100 */
[----:B------:R-:W-:-:S04]  /*b970*/  IMAD R7, R20, UR4, RZ ;  /* 0x0000000414077c24 */ /* 0x000fc8000f8e02ff */
[C---:B------:R-:W-:Y:S01]  /*b980*/  IMAD R7, R0.reuse, UR5, R7 ;  /* 0x0000000500077c24 */ /* 0x040fe2000f8e0207 */
[----:B-1----:R-:W-:Y:S02]  /*b990*/  SHF.L.U32 R11, R9, 0x3, RZ ;  /* 0x00000003090b7819 */ /* 0x002fe400000006ff */
[----:B--2---:R-:W-:Y:S01]  /*b9a0*/  LOP3.LUT P2, RZ, R3, 0x1, RZ, 0xc0, !PT ;  /* 0x0000000103ff7812 */ /* 0x004fe2000784c0ff */
        /* <DEDUP_REMOVED lines=8> */
[----:B---3--:R-:W-:Y:S02]  /*ba30*/  IMAD R7, R8, UR4, RZ ;  /* 0x0000000408077c24 */ /* 0x008fe4000f8e02ff */
[----:B------:R-:W-:Y:S02]  /*ba40*/  IMAD.SHL.U32 R8, R9, 0x8, RZ ;  /* 0x0000000809087824 */ /* 0x000fe400078e00ff */
[C---:B------:R-:W-:Y:S02]  /*ba50*/  IMAD R7, R18.reuse, UR5, R7 ;  /* 0x0000000512077c24 */ /* 0x040fe4000f8e0207 */
[----:B------:R-:W-:Y:S01]  /*ba60*/  IMAD.WIDE.U32 R2, R18, UR4, R2 ;  /* 0x0000000412027c25 */ /* 0x000fe2000f8e0002 */
[----:B------:R-:W-:Y:S01]  /*ba70*/  LOP3.LUT R8, R8, 0x1f8, RZ, 0xc0, !PT ;  /* 0x000001f808087812 */ /* 0x000fe200078ec0ff */
[----:B------:R-:W-:-:S02]  /*ba80*/  ULDC.64 UR4, c[0x0][0x2e8] ;  /* 0x0000ba0000047ab9 */ /* 0x000fc40000000a00 */
[----:B------:R-:W-:Y:S01]  /*ba90*/  IMAD.IADD R7, R7, 0x1, R3 ;  /* 0x0000000107077824 */ /* 0x000fe200078e0203 */
[----:B------:R-:W-:Y:S02]  /*baa0*/  LOP3.LUT R8, R8, 0x38, R9, 0x78, !PT ;  /* 0x0000003808087812 */ /* 0x000fe400078e7809 */
[----:B------:R-:W-:Y:S01]  /*bab0*/  LEA R9, P0, R2, UR4, 0x1 ;  /* 0x0000000402097c11 */ /* 0x000fe2000f8008ff */
[----:B------:R-:W-:Y:S01]  /*bac0*/  UMOV UR4, 0xffffffff ;  /* 0xffffffff00047882 */ /* 0x000fe20000000000 */
[----:B------:R-:W-:Y:S02]  /*bad0*/  LOP3.LUT R8, R8, 0x200, R11, 0xf8, !PT ;  /* 0x0000020008087812 */ /* 0x000fe400078ef80b */
[----:B------:R-:W-:-:S03]  /*bae0*/  LEA.HI.X R10, R2, UR5, R7, 0x1, P0 ;  /* 0x00000005020a7c11 */ /* 0x000fc600080f0c07 */
[----:B------:R-:W-:Y:S01]  /*baf0*/  IMAD R8, R25, 0x2000, R8 ;  /* 0x0000200019087824 */ /* 0x000fe200078e0208 */
        /* <DEDUP_REMOVED lines=37> */
[----:B0-----:R-:W-:-:S05]  /*bd50*/  IADD3 R2, P0, R2, R7, RZ ;  /* 0x0000000702027210 */ /* 0x001fca0007f1e0ff */
[----:B-1----:R-:W-:-:S05]  /*bd60*/  IMAD.X R3, RZ, RZ, R3, P0 ;  /* 0x000000ffff037224 */ /* 0x002fca00000e0603 */
[----:B------:R0:W-:Y:S04]  /*bd70*/  LDGSTS.E.BYPASS.LTC128B.128 [R8+0x11400], desc[UR50][R2.64], !P2 ;  /* 0x1140000002087fae */ /* 0x0001e8000d101d72 */
[----:B0-2---:R0:W1:Y:S02]  /*bd80*/  SHFL.IDX PT, R2, R9, 0x7, 0x181f ;  /* 0x00f81f0009027f89 */ /* 0x00506400000e0000 */
.L_x_13123:
        /* <DEDUP_REMOVED lines=8> */
.L_x_13012:
        /* <DEDUP_REMOVED lines=11> */
.L_x_13013:
[----:B------:R1:W-:Y:S01]  /*bec0*/  SYNCS.ARRIVE.TRANS64.A1T0 RZ, [R5+URZ+0x16830], RZ ;  /* 0x016830ff05ff79a7 */ /* 0x0003e2000810003f */
[----:B------:R-:W-:Y:S05]  /*bed0*/  @!P3 BRA `(.L_x_13014) ;  /* 0x000000000004b947 */ /* 0x000fea0003800000 */
[----:B------:R-:W-:Y:S01]  /*bee0*/  BPT.TRAP 0x1 ;  /* 0x000000040000795c */ /* 0x000fe20000300000 */
.L_x_13014:
[----:B------:R-:W-:Y:S01]  /*bef0*/  SHF.L.U32 R2, R17, 0x1f, RZ ;  /* 0x0000001f11027819 */ /* 0x000fe200000006ff */
[----:B------:R-:W-:Y:S01]  /*bf00*/  BSSY B1, `(.L_x_13015) ;  /* 0x0000004000017945 */ /* 0x000fe20003800000 */
[----:B-1----:R-:W-:-:S04]  /*bf10*/  LEA R5, R6, R22, 0x3 ;  /* 0x0000001606057211 */ /* 0x002fc800078e18ff */
[----:B------:R-:W1:Y:S02]  /*bf20*/  SYNCS.PHASECHK.TRANS64.TRYWAIT P0, [R5+URZ+0x16860], R2 ;  /* 0x01686002050075a7 */ /* 0x000e64000800017f */
[----:B-1----:R-:W-:Y:S05]  /*bf30*/  @!P0 BRA `(.L_x_13016) ;  /* 0x0000004000988947 */ /* 0x002fea0003800000 */
.L_x_13124:
[----:B------:R-:W-:Y:S05]  /*bf40*/  BSYNC B1 ;  /* 0x0000000000017941 */ /* 0x000fea0003800000 */
.L_x_13015:
[----:B------:R-:W2:Y:S01]  /*bf50*/  LDL R8, [R1+0x10] ;  /* 0x0000100001087983 */ /* 0x000ea20000100800 */
        /* <DEDUP_REMOVED lines=14> */
[----:B------:R-:W-:Y:S01]  /*c040*/  ISETP.LT.OR P0, PT, R8, 0x1, P1 ;  /* 0x000000010800780c */ /* 0x000fe20000f01670 */
[----:B------:R-:W-:Y:S02]  /*c050*/  IMAD R6, R6, 0x2, R22 ;  /* 0x0000000206067824 */ /* 0x000fe400078e0216 */
[----:B------:R-:W1:Y:S01]  /*c060*/  SHFL.IDX PT, R3, R24, RZ, 0x181f ;  /* 0x00181fff18037589 */ /* 0x000e6200000e0000 */
[----:B0-----:R-:W-:-:S04]  /*c070*/  IADD3 R2, P2, R2, R7, RZ ;  /* 0x0000000702027210 */ /* 0x001fc80007f5e0ff */
[----:B-1----:R-:W-:-:S05]  /*c080*/  IADD3.X R3, RZ, R3, RZ, P2, !PT ;  /* 0x00000003ff037210 */ /* 0x002fca00017fe4ff */
[----:B------:R-:W-:Y:S01]  /*c090*/  @!PT LDS RZ, [RZ] ;  /* 0x00000000fffff984 */ /* 0x000fe20000000800 */
[----:B------:R0:W-:Y:S01]  /*c0a0*/  LDGSTS.E.BYPASS.LTC128B.128 [R6+0x400], desc[UR50][R2.64], !P0 ;  /* 0x0040000002067fae */ /* 0x0001e2000c101d72 */
[----:B------:R-:W-:-:S03]  /*c0b0*/  ISETP.LT.OR P0, PT, R8, 0x11, P1 ;  /* 0x000000110800780c */ /* 0x000fc60000f01670 */
[----:B0-----:R-:W0:Y:S04]  /*c0c0*/  SHFL.IDX PT, R2, R23, 0x1, 0x181f ;  /* 0x00381f0017027f89 */ /* 0x001e2800000e0000 */
[----:B------:R-:W1:Y:S01]  /*c0d0*/  SHFL.IDX PT, R3, R24, 0x1, 0x181f ;  /* 0x00381f0018037f89 */ /* 0x000e6200000e0000 */
[----:B0-----:R-:W-:-:S05]  /*c0e0*/  IADD3 R2, P2, R2, R7, RZ ;  /* 0x0000000702027210 */ /* 0x001fca0007f5e0ff */
[----:B-1----:R-:W-:-:S05]  /*c0f0*/  IMAD.X R3, RZ, RZ, R3, P2 ;  /* 0x000000ffff037224 */ /* 0x002fca00010e0603 */
        /* <DEDUP_REMOVED lines=16> */
[----:B0-----:R-:W-:-:S04]  /*c200*/  IADD3 R2, P2, R2, R7, RZ ;  /* 0x0000000702027210 */ /* 0x001fc80007f5e0ff */
[----:B-1----:R-:W-:-:S05]  /*c210*/  IADD3.X R3, RZ, R3, RZ, P2, !PT ;  /* 0x00000003ff037210 */ /* 0x002fca00017fe4ff */
        /* <DEDUP_REMOVED lines=9> */
[----:B------:R-:W1:Y:S04]  /*c2b0*/  SHFL.IDX PT, R3, R24, 0x6, 0x181f ;  /* 0x00d81f0018037f89 */ /* 0x000e6800000e0000 */
[----:B------:R-:W2:Y:S01]  /*c2c0*/  SHFL.IDX PT, R24, R24, 0x7, 0x181f ;  /* 0x00f81f0018187f89 */ /* 0x000ea200000e0000 */
[----:B0-----:R-:W-:-:S05]  /*c2d0*/  IADD3 R2, P2, R2, R7, RZ ;  /* 0x0000000702027210 */ /* 0x001fca0007f5e0ff */
[----:B-1----:R-:W-:-:S05]  /*c2e0*/  IMAD.X R3, RZ, RZ, R3, P2 ;  /* 0x000000ffff037224 */ /* 0x002fca00010e0603 */
[----:B------:R0:W-:Y:S04]  /*c2f0*/  LDGSTS.E.BYPASS.LTC128B.128 [R6+0x3400], desc[UR50][R2.64], !P0 ;  /* 0x0340000002067fae */ /* 0x0001e8000c101d72 */
[----:B0-2---:R0:W1:Y:S02]  /*c300*/  SHFL.IDX PT, R2, R23, 0x7, 0x181f ;  /* 0x00f81f0017027f89 */ /* 0x00506400000e0000 */
.L_x_13142:
[----:B------:R-:W2:Y:S01]  /*c310*/  LDL R9, [R1] ;  /* 0x0000000001097983 */ /* 0x000ea20000100800 */
[----:B------:R-:W-:Y:S01]  /*c320*/  ISETP.LT.OR P0, PT, R8, 0x71, P1 ;  /* 0x000000710800780c */ /* 0x000fe20000f01670 */
[----:B------:R-:W-:Y:S01]  /*c330*/  ULDC.64 UR4, c[0x0][0x328] ;  /* 0x0000ca0000047ab9 */ /* 0x000fe20000000a00 */
[----:B-1----:R-:W-:-:S05]  /*c340*/  IADD3 R2, P2, R2, R7, RZ ;  /* 0x0000000702027210 */ /* 0x002fca0007f5e0ff */
[----:B------:R-:W-:-:S06]  /*c350*/  IMAD.X R3, RZ, RZ, R24, P2 ;  /* 0x000000ffff037224 */ /* 0x000fcc00010e0618 */
[----:B------:R-:W-:Y:S01]  /*c360*/  @!PT LDS RZ, [RZ] ;  /* 0x00000000fffff984 */ /* 0x000fe20000000800 */
[----:B------:R-:W-:Y:S01]  /*c370*/  @!PT LDS RZ, [RZ] ;  /* 0x00000000fffff984 */ /* 0x000fe20000000800 */
[----:B------:R-:W-:Y:S01]  /*c380*/  @!PT LDS RZ, [RZ] ;  /* 0x00000000fffff984 */ /* 0x000fe20000000800 */
[----:B------:R1:W-:Y:S01]  /*c390*/  LDGSTS.E.BYPASS.LTC128B.128 [R6+0x3c00], desc[UR50][R2.64], !P0 ;  /* 0x03c0000002067fae */ /* 0x0003e2000c101d72 */
[----:B------:R-:W-:Y:S01]  /*c3a0*/  PLOP3.LUT P0, PT, PT, PT, PT, 0x80, 0x0 ;  /* 0x000000000000781c */ /* 0x000fe20003f0f070 */
[----:B-1----:R-:W-:Y:S02]  /*c3b0*/  IMAD R6, R20, UR4, RZ ;  /* 0x0000000414067c24 */ /* 0x002fe4000f8e02ff */
[----:B------:R-:W-:-:S04]  /*c3c0*/  IMAD.WIDE.U32 R2, R0, UR4, RZ ;  /* 0x0000000400027c25 */ /* 0x000fc8000f8e00ff */
[----:B------:R-:W-:Y:S01]  /*c3d0*/  IMAD R6, R0, UR5, R6 ;  /* 0x0000000500067c24 */ /* 0x000fe2000f8e0206 */
[----:B------:R-:W-:Y:S01]  /*c3e0*/  ULDC.64 UR4, c[0x0][0x338] ;  /* 0x0000ce0000047ab9 */ /* 0x000fe20000000a00 */
[----:B------:R-:W-:Y:S02]  /*c3f0*/  NOP ;  /* 0x0000000000007918 */ /* 0x000fe40000000000 */
[----:B------:R-:W-:Y:S02]  /*c400*/  IMAD.IADD R3, R3, 0x1, R6 ;  /* 0x0000000103037824 */ /* 0x000fe400078e0206 */
[----:B------:R-:W-:-:S04]  /*c410*/  IMAD.WIDE.U32 R2, R4, UR4, R2 ;  /* 0x0000000404027c25 */ /* 0x000fc8000f8e0002 */
[----:B------:R-:W-:-:S04]  /*c420*/  IMAD R0, R21, UR4, RZ ;  /* 0x0000000415007c24 */ /* 0x000fc8000f8e02ff */
        /* <DEDUP_REMOVED lines=9> */
[----:B------:R-:W-:-:S07]  /*c4c0*/  LEA.HI.X R24, R2, UR5, R0, 0x1, P2 ;  /* 0x0000000502187c11 */ /* 0x000fce00090f0c00 */
.L_x_13018:
        /* <DEDUP_REMOVED lines=11> */
.L_x_13019:
[C---:B------:R-:W-:Y:S01]  /*c580*/  ISETP.GT.AND P0, PT, R26.reuse, RZ, PT ;  /* 0x000000ff1a00720c */ /* 0x040fe20003f04270 */
[----:B------:R1:W-:Y:S01]  /*c590*/  SYNCS.ARRIVE.TRANS64.A1T0 RZ, [R5+URZ+0x16850], RZ ;  /* 0x016850ff05ff79a7 */ /* 0x0003e2000810003f */
[----:B------:R-:W-:Y:S01]  /*c5a0*/  VIADD R7, R26, 0xffffffff ;  /* 0xffffffff1a077836 */ /* 0x000fe20000000000 */
[----:B------:R-:W-:Y:S01]  /*c5b0*/  MOV R6, R25 ;  /* 0x0000001900067202 */ /* 0x000fe20000000f00 */
[----:B------:R-:W-:Y:S02]  /*c5c0*/  IMAD.MOV.U32 R17, RZ, RZ, R27 ;  /* 0x000000ffff117224 */ /* 0x000fe400078e001b */
[----:B------:R-:W-:-:S07]  /*c5d0*/  IMAD.MOV.U32 R29, RZ, RZ, R26 ;  /* 0x000000ffff1d7224 */ /* 0x000fce00078e001a */
[----:B-1----:R-:W-:Y:S05]  /*c5e0*/  @P0 BRA `(.L_x_13020) ;  /* 0xfffffff0000c0947 */ /* 0x002fea000383ffff */
.L_x_13007:
[----:B------:R-:W-:Y:S05]  /*c5f0*/  BSYNC B0 ;  /* 0x0000000000007941 */ /* 0x000fea0003800000 */
.L_x_13006:
        /* <DEDUP_REMOVED lines=17> */
.L_x_13022:
[----:B------:R-:W-:Y:S05]  /*c710*/  BSYNC B0 ;  /* 0x0000000000007941 */ /* 0x000fea0003800000 */
.L_x_13021:
[----:B------:R-:W-:-:S05]  /*c720*/  IMAD.U32 R0, RZ, RZ, UR36 ;  /* 0x00000024ff007e24 */ /* 0x000fca000f8e00ff */
[----:B------:R-:W-:-:S13]  /*c730*/  ISETP.NE.AND P0, PT, R0, 0x3, PT ;  /* 0x000000030000780c */ /* 0x000fda0003f05270 */
[----:B------:R-:W-:Y:S05]  /*c740*/  @!P0 BRA `(.L_x_13023) ;  /* 0x0000000000048947 */ /* 0x000fea0003800000 */
[----:B------:R-:W-:Y:S01]  /*c750*/  BPT.TRAP 0x1 ;  /* 0x000000040000795c */ /* 0x000fe20000300000 */
.L_x_13023:
[----:B------:R-:W2:Y:S01]  /*c760*/  LDL.LU R2, [R1+0x10] ;  /* 0x0000100001027983 */ /* 0x000ea20000300800 */
[----:B------:R-:W-:Y:S01]  /*c770*/  IMAD R0, R25, 0x8, R22 ;  /* 0x0000000819007824 */ /* 0x000fe200078e0216 */
[----:B0-----:R-:W-:Y:S01]  /*c780*/  SHF.L.U32 R3, R27, 0x1f, RZ ;  /* 0x0000001f1b037819 */ /* 0x001fe200000006ff */
[----:B------:R-:W-:Y:S03]  /*c790*/  BSSY B0, `(.L_x_13024) ;  /* 0x0000004000007945 */ /* 0x000fe60003800000 */
[----:B------:R-:W0:Y:S01]  /*c7a0*/  SYNCS.PHASECHK.TRANS64.TRYWAIT P0, [R0+URZ+0x16860], R3 ;  /* 0x01686003000075a7 */ /* 0x000e22000800017f */
[----:B--2---:R-:W-:Y:S01]  /*c7b0*/  IMAD R6, R26, -0x80, R2 ;  /* 0xffffff801a067824 */ /* 0x004fe200078e0202 */
[----:B0-----:R-:W-:Y:S06]  /*c7c0*/  @!P0 BRA `(.L_x_13025) ;  /* 0x0000004000d08947 */ /* 0x001fec0003800000 */
.L_x_13143:
[----:B------:R-:W-:Y:S05]  /*c7d0*/  BSYNC B0 ;  /* 0x0000000000007941 */ /* 0x000fea0003800000 */
.L_x_13024:
[----:B------:R-:W1:Y:S01]  /*c7e0*/  S2R R2, SR_TID.X ;  /* 0x0000000000027919 */ /* 0x000e620000002100 */
[----:B------:R-:W-:Y:S01]  /*c7f0*/  UMOV UR4, 0xffffffff ;  /* 0xffffffff00047882 */ /* 0x000fe20000000000 */
[----:B------:R-:W2:Y:S01]  /*c800*/  S2R R7, SR_TID.X ;  /* 0x0000000000077919 */ /* 0x000ea20000002100 */
[----:B-1----:R-:W-:Y:S02]  /*c810*/  LOP3.LUT R5, R2, 0x7f, RZ, 0xc0, !PT ;  /* 0x0000007f02057812 */ /* 0x002fe400078ec0ff */
[C---:B--2---:R-:W-:Y:S01]  /*c820*/  SHF.L.U32 R2, R7.reuse, 0x3, RZ ;  /* 0x0000000307027819 */ /* 0x044fe200000006ff */
[----:B------:R-:W-:Y:S01]  /*c830*/  IMAD.SHL.U32 R4, R7, 0x8, RZ ;  /* 0x0000000807047824 */ /* 0x000fe200078e00ff */
[----:B------:R-:W-:Y:S02]  /*c840*/  SHF.R.U32.HI R5, RZ, 0x3, R5 ;  /* 0x00000003ff057819 */ /* 0x000fe40000011605 */
[----:B------:R-:W-:-:S03]  /*c850*/  LOP3.LUT R2, R2, 0x1f8, RZ, 0xc0, !PT ;  /* 0x000001f802027812 */ /* 0x000fc600078ec0ff */
[----:B------:R-:W-:Y:S01]  /*c860*/  IMAD.IADD R6, R6, 0x1, -R5 ;  /* 0x0000000106067824 */ /* 0x000fe200078e0a05 */
[----:B------:R-:W-:-:S04]  /*c870*/  LOP3.LUT R2, R2, 0x38, R7, 0x78, !PT ;  /* 0x0000003802027812 */ /* 0x000fc800078e7807 */
[----:B------:R-:W-:-:S05]  /*c880*/  LOP3.LUT R2, R2, 0x200, R4, 0xf8, !PT ;  /* 0x0000020002027812 */ /* 0x000fca00078ef804 */
[----:B------:R-:W-:Y:S01]  /*c890*/  IMAD R4, R25, 0x2000, R2 ;  /* 0x0000200019047824 */ /* 0x000fe200078e0202 */
        /* <DEDUP_REMOVED lines=8> */
[----:B------:R-:W2:Y:S04]  /*c920*/  SHFL.IDX PT, R9, R23, 0x1, 0x181f ;  /* 0x00381f0017097f89 */ /* 0x000ea800000e0000 */
[----:B------:R-:W3:Y:S04]  /*c930*/  SHFL.IDX PT, R7, R24, 0x1, 0x181f ;  /* 0x00381f0018077f89 */ /* 0x000ee800000e0000 */
[----:B------:R-:W4:Y:S04]  /*c940*/  SHFL.IDX PT, R10, R23, 0x2, 0x181f ;  /* 0x00581f00170a7f89 */ /* 0x000f2800000e0000 */
[----:B------:R-:W5:Y:S01]  /*c950*/  SHFL.IDX PT, R8, R24, 0x2, 0x181f ;  /* 0x00581f0018087f89 */ /* 0x000f6200000e0000 */
[----:B-1----:R-:W-:-:S03]  /*c960*/  IADD3 R2, P2, R14, R5, RZ ;  /* 0x000000050e027210 */ /* 0x002fc60007f5e0ff */
[----:B------:R-:W-:Y:S02]  /*c970*/  SHFL.IDX PT, R14, R23, 0x6, 0x181f ;  /* 0x00d81f00170e7f89 */ /* 0x000fe400000e0000 */
[----:B0-----:R-:W-:-:S05]  /*c980*/  IMAD.X R3, RZ, RZ, R3, P2 ;  /* 0x000000ffff037224 */ /* 0x001fca00010e0603 */
[----:B------:R2:W-:Y:S01]  /*c990*/  LDGSTS.E.BYPASS.LTC128B.128 [R4+0x400], desc[UR50][R2.64], !P1 ;  /* 0x0040000002047fae */ /* 0x0005e2000c901d72 */
[C---:B------:R-:W-:Y:S02]  /*c9a0*/  ISETP.LT.OR P1, PT, R6.reuse, 0x11, P0 ;  /* 0x000000110600780c */ /* 0x040fe40000721670 */
[----:B--2---:R-:W-:Y:S02]  /*c9b0*/  IADD3 R2, P2, R9, R5, RZ ;  /* 0x0000000509027210 */ /* 0x004fe40007f5e0ff */
[----:B------:R-:W0:Y:S03]  /*c9c0*/  SHFL.IDX PT, R9, R23, 0x3, 0x181f ;  /* 0x00781f0017097f89 */ /* 0x000e2600000e0000 */
[----:B---3--:R-:W-:Y:S02]  /*c9d0*/  IMAD.X R3, RZ, RZ, R7, P2 ;  /* 0x000000ffff037224 */ /* 0x008fe400010e0607 */
[----:B------:R-:W1:Y:S04]  /*c9e0*/  SHFL.IDX PT, R7, R24, 0x3, 0x181f ;  /* 0x00781f0018077f89 */ /* 0x000e6800000e0000 */
[----:B------:R4:W-:Y:S01]  /*c9f0*/  LDGSTS.E.BYPASS.LTC128B.128 [R4+0xc00], desc[UR50][R2.64], !P1 ;  /* 0x00c0000002047fae */ /* 0x0009e2000c901d72 */
[----:B------:R-:W-:-:S02]  /*ca00*/  ISETP.LT.OR P1, PT, R6, 0x21, P0 ;  /* 0x000000210600780c */ /* 0x000fc40000721670 */
[----:B----4-:R-:W-:Y:S02]  /*ca10*/  IADD3 R2, P2, R10, R5, RZ ;  /* 0x000000050a027210 */ /* 0x010fe40007f5e0ff */
[----:B------:R-:W2:Y:S03]  /*ca20*/  SHFL.IDX PT, R10, R23, 0x4, 0x181f ;  /* 0x00981f00170a7f89 */ /* 0x000ea600000e0000 */
[----:B-----5:R-:W-:Y:S02]  /*ca30*/  IMAD.X R3, RZ, RZ, R8, P2 ;  /* 0x000000ffff037224 */ /* 0x020fe400010e0608 */
[----:B------:R-:W3:Y:S04]  /*ca40*/  SHFL.IDX PT, R8, R24, 0x4, 0x181f ;  /* 0x00981f0018087f89 */ /* 0x000ee800000e0000 */
[----:B------:R0:W-:Y:S01]  /*ca50*/  LDGSTS.E.BYPASS.LTC128B.128 [R4+0x1400], desc[UR50][R2.64], !P1 ;  /* 0x0140000002047fae */ /* 0x0001e2000c901d72 */
[----:B------:R-:W-:-:S02]  /*ca60*/  ISETP.LT.OR P1, PT, R6, 0x31, P0 ;  /* 0x000000310600780c */ /* 0x000fc40000721670 */
[----:B0-----:R-:W-:Y:S02]  /*ca70*/  IADD3 R2, P2, R9, R5, RZ ;  /* 0x0000000509027210 */ /* 0x001fe40007f5e0ff */
[----:B------:R-:W0:Y:S03]  /*ca80*/  SHFL.IDX PT, R9, R23, 0x5, 0x181f ;  /* 0x00b81f0017097f89 */ /* 0x000e2600000e0000 */
[----:B-1----:R-:W-:Y:S02]  /*ca90*/  IMAD.X R3, RZ, RZ, R7, P2 ;  /* 0x000000ffff037224 */ /* 0x002fe400010e0607 */
[----:B------:R-:W1:Y:S04]  /*caa0*/  SHFL.IDX PT, R7, R24, 0x5, 0x181f ;  /* 0x00b81f0018077f89 */ /* 0x000e6800000e0000 */
[----:B------:R2:W-:Y:S01]  /*cab0*/  LDGSTS.E.BYPASS.LTC128B.128 [R4+0x1c00], desc[UR50][R2.64], !P1 ;  /* 0x01c0000002047fae */ /* 0x0005e2000c901d72 */
[----:B------:R-:W-:-:S02]  /*cac0*/  ISETP.LT.OR P1, PT, R6, 0x41, P0 ;  /* 0x000000410600780c */ /* 0x000fc40000721670 */
[----:B--2---:R-:W-:-:S05]  /*cad0*/  IADD3 R2, P2, R10, R5, RZ ;  /* 0x000000050a027210 */ /* 0x004fca0007f5e0ff */
[----:B---3--:R-:W-:Y:S02]  /*cae0*/  IMAD.X R3, RZ, RZ, R8, P2 ;  /* 0x000000ffff037224 */ /* 0x008fe400010e0608 */
[----:B------:R-:W2:Y:S04]  /*caf0*/  SHFL.IDX PT, R8, R24, 0x6, 0x181f ;  /* 0x00d81f0018087f89 */ /* 0x000ea800000e0000 */
[----:B------:R0:W-:Y:S01]  /*cb00*/  LDGSTS.E.BYPASS.LTC128B.128 [R4+0x2400], desc[UR50][R2.64], !P1 ;  /* 0x0240000002047fae */ /* 0x0001e2000c901d72 */
[----:B------:R-:W-:-:S03]  /*cb10*/  ISETP.LT.OR P1, PT, R6, 0x51, P0 ;  /* 0x000000510600780c */ /* 0x000fc60000721670 */
[----:B------:R-:W3:Y:S01]  /*cb20*/  SHFL.IDX PT, R24, R24, 0x7, 0x181f ;  /* 0x00f81f0018187f89 */ /* 0x000ee200000e0000 */
[----:B0-----:R-:W-:-:S04]  /*cb30*/  IADD3 R2, P2, R9, R5, RZ ;  /* 0x0000000509027210 */ /* 0x001fc80007f5e0ff */
[----:B-1----:R-:W-:-:S05]  /*cb40*/  IADD3.X R3, RZ, R7, RZ, P2, !PT ;  /* 0x00000007ff037210 */ /* 0x002fca00017fe4ff */
[----:B------:R0:W-:Y:S01]  /*cb50*/  LDGSTS.E.BYPASS.LTC128B.128 [R4+0x2c00], desc[UR50][R2.64], !P1 ;  /* 0x02c0000002047fae */ /* 0x0001e2000c901d72 */
[----:B------:R-:W-:Y:S02]  /*cb60*/  ISETP.LT.OR P1, PT, R6, 0x61, P0 ;  /* 0x000000610600780c */ /* 0x000fe40000721670 */
[----:B0-----:R-:W-:Y:S02]  /*cb70*/  IADD3 R2, P2, R14, R5, RZ ;  /* 0x000000050e027210 */ /* 0x001fe40007f5e0ff */
[----:B------:R0:W1:Y:S03]  /*cb80*/  SHFL.IDX PT, R14, R23, 0x7, 0x181f ;  /* 0x00f81f00170e7f89 */ /* 0x00006600000e0000 */
[----:B--2---:R-:W-:-:S06]  /*cb90*/  IMAD.X R3, RZ, RZ, R8, P2 ;  /* 0x000000ffff037224 */ /* 0x004fcc00010e0608 */
[----:B---3--:R0:W-:Y:S02]  /*cba0*/  LDGSTS.E.BYPASS.LTC128B.128 [R4+0x3400], desc[UR50][R2.64], !P1 ;  /* 0x0340000002047fae */ /* 0x0081e4000c901d72 */
.L_x_13161:
[----:B------:R-:W-:Y:S02]  /*cbb0*/  ISETP.LT.OR P0, PT, R6, 0x71, P0 ;  /* 0x000000710600780c */ /* 0x000fe40000701670 */
[----:B01----:R-:W-:-:S05]  /*cbc0*/  IADD3 R2, P1, R14, R5, RZ ;  /* 0x000000050e027210 */ /* 0x003fca0007f3e0ff */
[----:B------:R-:W-:-:S06]  /*cbd0*/  IMAD.X R3, RZ, RZ, R24, P1 ;  /* 0x000000ffff037224 */ /* 0x000fcc00008e0618 */
[----:B------:R-:W-:Y:S01]  /*cbe0*/  @!PT LDS RZ, [RZ] ;  /* 0x00000000fffff984 */ /* 0x000fe20000000800 */
[----:B------:R-:W-:Y:S01]  /*cbf0*/  @!PT LDS RZ, [RZ] ;  /* 0x00000000fffff984 */ /* 0x000fe20000000800 */
[----:B------:R-:W-:Y:S01]  /*cc00*/  @!PT LDS RZ, [RZ] ;  /* 0x00000000fffff984 */ /* 0x000fe20000000800 */
[----:B------:R0:W-:Y:S01]  /*cc10*/  LDGSTS.E.BYPASS.LTC128B.128 [R4+0x3c00], desc[UR50][R2.64], !P0 ;  /* 0x03c0000002047fae */ /* 0x0001e2000c101d72 */
[----:B------:R-:W-:Y:S01]  /*cc20*/  PLOP3.LUT P0, PT, PT, PT, PT, 0x80, 0x0 ;  /* 0x000000000000781c */ /* 0x000fe20003f0f070 */
[----:B------:R-:W-:-:S12]  /*cc30*/  NOP ;  /* 0x0000000000007918 */ /* 0x000fd80000000000 */
.L_x_13027:
        /* <DEDUP_REMOVED lines=11> */
.L_x_13028:
[----:B------:R-:W-:Y:S01]  /*ccf0*/  VIADD R25, R25, 0x1 ;  /* 0x0000000119197836 */ /* 0x000fe20000000000 */
[----:B------:R0:W-:Y:S04]  /*cd00*/  SYNCS.ARRIVE.TRANS64.A1T0 RZ, [R0+URZ+0x16850], RZ ;  /* 0x016850ff00ff79a7 */ /* 0x0001e8000810003f */
[----:B------:R-:W-:-:S04]  /*cd10*/  ISETP.NE.AND P0, PT, R25, 0x2, PT ;  /* 0x000000021900780c */ /* 0x000fc80003f05270 */
[----:B0-----:R-:W-:Y:S02]  /*cd20*/  SEL R0, RZ, 0x1, P0 ;  /* 0x00000001ff007807 */ /* 0x001fe40000000000 */
[----:B------:R-:W-:Y:S02]  /*cd30*/  SEL R25, R25, RZ, P0 ;  /* 0x000000ff19197207 */ /* 0x000fe40000000000 */
[----:B------:R-:W-:-:S07]  /*cd40*/  LOP3.LUT R27, R27, R0, RZ, 0x3c, !PT ;  /* 0x000000001b1b7212 */ /* 0x000fce00078e3cff */
.L_x_12987:
[----:B------:R-:W-:Y:S05]  /*cd50*/  BSYNC B7 ;  /* 0x0000000000077941 */ /* 0x000fea0003800000 */
.L_x_12985:
[----:B------:R-:W2:Y:S02]  /*cd60*/  LDL R0, [R1+0x8] ;  /* 0x0000080001007983 */ /* 0x000ea40000100800 */
        /* <DEDUP_REMOVED lines=11> */
.L_x_13029:
        /* <DEDUP_REMOVED lines=36> */
.L_x_13171:
[----:B------:R-:W-:Y:S02]  /*d060*/  ULDC UR4, c[0x0][0xc38] ;  /* 0x00030e0000047ab9 */ /* 0x000fe40000000800 */
[----:B------:R-:W-:-:S04]  /*d070*/  IMAD.U32 R7, RZ, RZ, UR4 ;  /* 0x00000004ff077e24 */ /* 0x000fc8000f8e00ff */
[----:B-1----:R-:W-:-:S05]  /*d080*/  IMAD R14, R14, R7, RZ ;  /* 0x000000070e0e7224 */ /* 0x002fca00078e02ff */
[----:B------:R-:W-:-:S04]  /*d090*/  IADD3 R9, R4, R14, RZ ;  /* 0x0000000e04097210 */ /* 0x000fc80007ffe0ff */
[----:B------:R-:W-:-:S13]  /*d0a0*/  ISETP.GT.AND P6, PT, R9, R0, PT ;  /* 0x000000000900720c */ /* 0x000fda0003fc4270 */
[----:B------:R-:W-:Y:S05]  /*d0b0*/  @P6 BRA `(.L_x_13032) ;  /* 0x00000000009c6947 */ /* 0x000fea0003800000 */
.L_x_13037:
[----:B0-----:R-:W0:Y:S01]  /*d0c0*/  LDC R2, c[0x0][0xc3c] ;  /* 0x00030f00ff027b82 */ /* 0x001e220000000800 */
[----:B------:R-:W-:-:S05]  /*d0d0*/  VIADD R19, R19, 0x1f ;  /* 0x0000001f13137836 */ /* 0x000fca0000000000 */
[----:B0-----:R-:W-:-:S13]  /*d0e0*/  ISETP.GE.AND P6, PT, R19, R2, PT ;  /* 0x000000021300720c */ /* 0x001fda0003fc6270 */
[----:B------:R-:W-:Y:S05]  /*d0f0*/  @P6 BRA `(.L_x_13033) ;  /* 0x0000000400446947 */ /* 0x000fea0003800000 */
[----:B------:R-:W0:Y:S01]  /*d100*/  S2R R3, SR_TID.X ;  /* 0x0000000000037919 */ /* 0x000e220000002100 */
[----:B------:R-:W-:Y:S01]  /*d110*/  BSSY B0, `(.L_x_13034) ;  /* 0x0000009000007945 */ /* 0x000fe20003800000 */
[----:B------:R-:W-:Y:S01]  /*d120*/  IMAD.MOV.U32 R5, RZ, RZ, RZ ;  /* 0x000000ffff057224 */ /* 0x000fe200078e00ff */
[----:B0-----:R-:W-:-:S05]  /*d130*/  LOP3.LUT R3, R3, 0x1f, RZ, 0xc0, !PT ;  /* 0x0000001f03037812 */ /* 0x001fca00078ec0ff */
[----:B------:R-:W-:-:S05]  /*d140*/  IMAD.IADD R7, R19, 0x1, R3 ;  /* 0x0000000113077824 */ /* 0x000fca00078e0203 */
[----:B------:R-:W-:-:S13]  /*d150*/  ISETP.GE.OR P6, PT, R7, R2, !P0 ;  /* 0x000000020700720c */ /* 0x000fda00047c6670 */
[----:B------:R-:W-:Y:S05]  /*d160*/  @P6 BRA `(.L_x_13035) ;  /* 0x00000000000c6947 */ /* 0x000fea0003800000 */
[----:B------:R-:W0:Y:S02]  /*d170*/  LDC.64 R2, c[0x0][0xc80] ;  /* 0x00032000ff027b82 */ /* 0x000e240000000a00 */
[----:B0-----:R-:W-:-:S05]  /*d180*/  IMAD.WIDE R2, R7, 0x4, R2 ;  /* 0x0000000407027825 */ /* 0x001fca00078e0202 */
[----:B------:R0:W5:Y:S02]  /*d190*/  LDG.E R5, desc[UR50][R2.64] ;  /* 0x0000003202057981 */ /* 0x000164000c1e1900 */
.L_x_13035:
[----:B------:R-:W-:Y:S05]  /*d1a0*/  BSYNC B0 ;  /* 0x0000000000007941 */ /* 0x000fea0003800000 */
.L_x_13034:
[----:B------:R-:W-:-:S03]  /*d1b0*/  UMOV UR4, 0xffffffff ;  /* 0xffffffff00047882 */ /* 0x000fc60000000000 */
[----:B------:R-:W-:Y:S05]  /*d1c0*/  BRA.DIV UR4, `(.L_x_13036) ;  /* 0x0000004604d07947 */ /* 0x000fea000b800000 */
[----:B-----5:R-:W1:Y:S02]  /*d1d0*/  SHFL.UP PT, R14, R5, 0x1, RZ ;  /* 0x04200000050e7989 */ /* 0x020e6400000e00ff */
        /* <DEDUP_REMOVED lines=15> */
.L_x_13179:
[----:B------:R-:W-:Y:S02]  /*d2d0*/  ULDC UR4, c[0x0][0xc38] ;  /* 0x00030e0000047ab9 */ /* 0x000fe40000000800 */
[----:B------:R-:W-:-:S04]  /*d2e0*/  IMAD.U32 R7, RZ, RZ, UR4 ;  /* 0x00000004ff077e24 */ /* 0x000fc8000f8e00ff */
[----:B-1----:R-:W-:-:S05]  /*d2f0*/  IMAD R14, R14, R7, RZ ;  /* 0x000000070e0e7224 */ /* 0x002fca00078e02ff */
[----:B------:R-:W-:-:S04]  /*d300*/  IADD3 R9, R14, R9, RZ ;  /* 0x000000090e097210 */ /* 0x000fc80007ffe0ff */
[----:B------:R-:W-:-:S13]  /*d310*/  ISETP.GT.AND P6, PT, R9, R0, PT ;  /* 0x000000000900720c */ /* 0x000fda0003fc4270 */
[----:B------:R-:W-:Y:S05]  /*d320*/  @!P6 BRA `(.L_x_13037) ;  /* 0xfffffffc0064e947 */ /* 0x000fea000383ffff */
.L_x_13032:
        /* <DEDUP_REMOVED lines=8> */
.L_x_13183:
[----:B------:R-:W-:Y:S01]  /*d3b0*/  ISETP.NE.AND P0, PT, R3, RZ, PT ;  /* 0x000000ff0300720c */ /* 0x000fe20003f05270 */
[----:B------:R-:W-:-:S12]  /*d3c0*/  IMAD.MOV.U32 R14, RZ, RZ, RZ ;  /* 0x000000ffff0e7224 */ /* 0x000fd800078e00ff */
[----:B------:R-:W-:Y:S05]  /*d3d0*/  @!P0 BRA `(.L_x_13039) ;  /* 0x0000000000108947 */ /* 0x000fea0003800000 */
[----:B------:R-:W-:Y:S01]  /*d3e0*/  UMOV UR4, 0xffffffff ;  /* 0xffffffff00047882 */ /* 0x000fe20000000000 */
[----:B------:R-:W-:Y:S02]  /*d3f0*/  VIADD R12, R4, 0xffffffff ;  /* 0xffffffff040c7836 */ /* 0x000fe40000000000 */
[----:B------:R-:W-:Y:S05]  /*d400*/  BRA.DIV UR4, `(.L_x_13040) ;  /* 0x0000004a04447947 */ /* 0x000fea000b800000 */
[----:B------:R3:W4:Y:S02]  /*d410*/  SHFL.IDX PT, R14, R2, R12, 0x1f ;  /* 0x00001f0c020e7589 */ /* 0x00072400000e0000 */
.L_x_13039:
[----:B--2---:R-:W-:Y:S01]  /*d420*/  IABS R6, R5 ;  /* 0x0000000500067213 */ /* 0x004fe20000000000 */
[----:B----4-:R-:W-:Y:S02]  /*d430*/  IMAD R16, R14, R7, R16 ;  /* 0x000000070e107224 */ /* 0x010fe400078e0210 */
[----:B------:R-:W-:Y:S01]  /*d440*/  IMAD.IADD R19, R4, 0x1, R19 ;  /* 0x0000000104137824 */ /* 0x000fe200078e0213 */
[----:B------:R-:W2:Y:S01]  /*d450*/  I2F.RP R8, R6 ;  /* 0x0000000600087306 */ /* 0x000ea20000209400 */
[----:B------:R-:W-:-:S07]  /*d460*/  IMAD.IADD R0, R0, 0x1, -R16 ;  /* 0x0000000100007824 */ /* 0x000fce00078e0a10 */
[----:B--2---:R-:W0:Y:S02]  /*d470*/  MUFU.RCP R8, R8 ;  /* 0x0000000800087308 */ /* 0x004e240000001000 */
[----:B0--3--:R-:W-:-:S06]  /*d480*/  VIADD R2, R8, 0xffffffe ;  /* 0x0ffffffe08027836 */ /* 0x009fcc0000000000 */
[----:B------:R0:W2:Y:S02]  /*d490*/  F2I.FTZ.U32.TRUNC.NTZ R3, R2 ;  /* 0x0000000200037305 */ /* 0x0000a4000021f000 */
[----:B0-----:R-:W-:Y:S01]  /*d4a0*/  IMAD.MOV.U32 R2, RZ, RZ, RZ ;  /* 0x000000ffff027224 */ /* 0x001fe200078e00ff */
[----:B--2---:R-:W-:-:S05]  /*d4b0*/  IADD3 R7, RZ, -R3, RZ ;  /* 0x80000003ff077210 */ /* 0x004fca0007ffe0ff */
[----:B------:R-:W-:-:S04]  /*d4c0*/  IMAD R7, R7, R6, RZ ;  /* 0x0000000607077224 */ /* 0x000fc800078e02ff */
[----:B------:R-:W-:Y:S01]  /*d4d0*/  IMAD.HI.U32 R3, R3, R7, R2 ;  /* 0x0000000703037227 */ /* 0x000fe200078e0002 */
        /* <DEDUP_REMOVED lines=19> */
.L_x_13033:
[----:B------:R-:W-:Y:S01]  /*d610*/  UMOV UR4, URZ ;  /* 0x0000003f00047c82 */ /* 0x000fe20008000000 */
[----:B------:R-:W-:Y:S01]  /*d620*/  UMOV UR5, URZ ;  /* 0x0000003f00057c82 */ /* 0x000fe20008000000 */
[----:B------:R-:W-:Y:S01]  /*d630*/  ULDC UR6, c[0x0][0xc3c] ;  /* 0x00030f0000067ab9 */ /* 0x000fe20000000800 */
[----:B------:R-:W-:Y:S02]  /*d640*/  IMAD.MOV.U32 R16, RZ, RZ, R0 ;  /* 0x000000ffff107224 */ /* 0x000fe400078e0000 */
[----:B------:R-:W-:Y:S02]  /*d650*/  IMAD.U32 R17, RZ, RZ, UR4 ;  /* 0x00000004ff117e24 */ /* 0x000fe4000f8e00ff */
[----:B------:R-:W-:Y:S02]  /*d660*/  IMAD.U32 R18, RZ, RZ, UR5 ;  /* 0x00000005ff127e24 */ /* 0x000fe4000f8e00ff */
[----:B------:R-:W-:-:S07]  /*d670*/  IMAD.U32 R19, RZ, RZ, UR6 ;  /* 0x00000006ff137e24 */ /* 0x000fce000f8e00ff */
.L_x_13041:
        /* <DEDUP_REMOVED lines=10> */
.L_x_13030:
[----:B------:R-:W-:Y:S02]  /*d720*/  ULDC UR4, c[0x0][0xc3c] ;  /* 0x00030f0000047ab9 */ /* 0x000fe40000000800 */
[----:B---3--:R-:W-:-:S13]  /*d730*/  ISETP.GE.AND P0, PT, R19, UR4, PT ;  /* 0x0000000413007c0c */ /* 0x008fda000bf06270 */
[----:B------:R-:W-:Y:S05]  /*d740*/  @!P0 BRA `(.L_x_13042) ;  /* 0xffffffb400d08947 */ /* 0x000fea000383ffff */
[----:B------:R-:W-:Y:S05]  /*d750*/  BSYNC B8 ;  /* 0x0000000000087941 */ /* 0x000fea0003800000 */
.L_x_12981:
        /* <DEDUP_REMOVED lines=12> */
.L_x_13186:
[----:B------:R-:W-:Y:S05]  /*d820*/  BSYNC B0 ;  /* 0x0000000000007941 */ /* 0x000fea0003800000 */
.L_x_13043:
[----:B------:R-:W-:-:S03]  /*d830*/  UMOV UR4, 0xffffffff ;  /* 0xffffffff00047882 */ /* 0x000fc60000000000 */
[----:B------:R-:W-:Y:S05]  /*d840*/  BRA.DIV UR4, `(.L_x_13045) ;  /* 0x00000046046c7947 */ /* 0x000fea000b800000 */
[----:B0-----:R-:W0:Y:S02]  /*d850*/  S2R R0, SR_TID.X ;  /* 0x0000000000007919 */ /* 0x001e240000002100 */
[----:B0-----:R-:W-:-:S04]  /*d860*/  SHF.R.U32.HI R0, RZ, 0x5, R0 ;  /* 0x00000005ff007819 */ /* 0x001fc80000011600 */
[----:B------:R-:W-:-:S05]  /*d870*/  LOP3.LUT R0, R0, 0x3, RZ, 0xc0, !PT ;  /* 0x0000000300007812 */ /* 0x000fca00078ec0ff */
[----:B------:R0:W3:Y:S02]  /*d880*/  SHFL.IDX PT, R14, R0, RZ, 0x1f ;  /* 0x00001fff000e7589 */ /* 0x0000e400000e0000 */
.L_x_13189:
[----:B---3--:R-:W-:Y:S01]  /*d890*/  ISETP.NE.AND P0, PT, R14, RZ, PT ;  /* 0x000000ff0e00720c */ /* 0x008fe20003f05270 */
[----:B------:R-:W-:-:S12]  /*d8a0*/  BSSY B0, `(.L_x_13046) ;  /* 0x0000024000007945 */ /* 0x000fd80003800000 */
[----:B------:R-:W-:Y:S05]  /*d8b0*/  @P0 BRA `(.L_x_13047) ;  /* 0x0000000000880947 */ /* 0x000fea0003800000 */
[----:B------:R-:W-:-:S03]  /*d8c0*/  UMOV UR4, 0xffffffff ;  /* 0xffffffff00047882 */ /* 0x000fc60000000000 */
[----:B------:R-:W-:Y:S05]  /*d8d0*/  BRA.DIV UR4, `(.L_x_13048) ;  /* 0x00000046047c7947 */ /* 0x000fea000b800000 */
[----:B------:R-:W-:-:S13]  /*d8e0*/  ELECT P6, URZ, PT ;  /* 0x00000000003f782f */ /* 0x000fda00038c0000 */
.L_x_13192:
[----:B------:R-:W-:Y:S05]  /*d8f0*/  @!P6 BRA `(.L_x_13047) ;  /* 0x000000000078e947 */ /* 0x000fea0003800000 */
[----:B------:R-:W-:-:S06]  /*d900*/  ULOP3.LUT UR4, UR37, 0x2, URZ, 0xfc, !UPT ;  /* 0x0000000225047892 */ /* 0x000fcc000f8efc3f */
[----:B0-----:R-:W-:-:S05]  /*d910*/  IMAD.U32 R0, RZ, RZ, UR4 ;  /* 0x00000004ff007e24 */ /* 0x001fca000f8e00ff */
[----:B------:R-:W-:-:S13]  /*d920*/  ISETP.NE.AND P0, PT, R0, 0x3, PT ;  /* 0x000000030000780c */ /* 0x000fda0003f05270 */
[----:B------:R-:W-:Y:S05]  /*d930*/  @!P0 BRA `(.L_x_13049) ;  /* 0x0000000000048947 */ /* 0x000fea0003800000 */
[----:B------:R-:W-:Y:S01]  /*d940*/  BPT.TRAP 0x1 ;  /* 0x000000040000795c */ /* 0x000fe20000300000 */
.L_x_13049:
[----:B------:R-:W-:Y:S01]  /*d950*/  IMAD R3, R25, 0x8, R5 ;  /* 0x0000000819037824 */ /* 0x000fe200078e0205 */
[----:B------:R-:W-:Y:S01]  /*d960*/  SHF.L.U32 R2, R27, 0x1f, RZ ;  /* 0x0000001f1b027819 */ /* 0x000fe200000006ff */
[----:B------:R-:W-:-:S03]  /*d970*/  VIADD R25, R25, 0x1 ;  /* 0x0000000119197836 */ /* 0x000fc60000000000 */
[----:B------:R-:W0:Y:S02]  /*d980*/  SYNCS.PHASECHK.TRANS64.TRYWAIT P1, [R3+URZ+0x16840], R2 ;  /* 0x01684002030075a7 */ /* 0x000e24000802017f */
[----:B------:R-:W-:-:S04]  /*d990*/  ISETP.NE.AND P2, PT, R25, 0x2, PT ;  /* 0x000000021900780c */ /* 0x000fc80003f45270 */
[----:B------:R-:W-:Y:S01]  /*d9a0*/  SEL R0, RZ, 0x1, P2 ;  /* 0x00000001ff007807 */ /* 0x000fe20001000000 */
[----:B0-----:R-:W-:Y:S08]  /*d9b0*/  @!P1 BRA `(.L_x_13050) ;  /* 0x0000004400649947 */ /* 0x001ff00003800000 */
.L_x_13193:
[----:B------:R-:W-:Y:S02]  /*d9c0*/  SEL R25, R25, RZ, P2 ;  /* 0x000000ff19197207 */ /* 0x000fe40001000000 */
[----:B------:R-:W-:Y:S01]  /*d9d0*/  LOP3.LUT R0, R27, R0, RZ, 0x3c, !PT ;  /* 0x000000001b007212 */ /* 0x000fe200078e3cff */
[----:B------:R-:W-:Y:S06]  /*d9e0*/  @!P0 BRA `(.L_x_13051) ;  /* 0x0000000000048947 */ /* 0x000fec0003800000 */
[----:B------:R-:W-:Y:S01]  /*d9f0*/  BPT.TRAP 0x1 ;  /* 0x000000040000795c */ /* 0x000fe20000300000 */
.L_x_13051:
[----:B------:R-:W-:Y:S02]  /*da00*/  LEA R25, R25, R5, 0x3 ;  /* 0x0000000519197211 */ /* 0x000fe400078e18ff */
[----:B------:R-:W-:-:S04]  /*da10*/  SHF.L.U32 R0, R0, 0x1f, RZ ;  /* 0x0000001f00007819 */ /* 0x000fc800000006ff */
[----:B------:R-:W3:Y:S02]  /*da20*/  SYNCS.PHASECHK.TRANS64.TRYWAIT P1, [R25+URZ+0x16840], R0 ;  /* 0x01684000190075a7 */ /* 0x000ee4000802017f */
[----:B---3--:R-:W-:Y:S05]  /*da30*/  @!P1 BRA `(.L_x_13052) ;  /* 0x0000004400589947 */ /* 0x008fea0003800000 */
.L_x_13194:
[----:B------:R-:W-:Y:S05]  /*da40*/  @!P0 BRA `(.L_x_13053) ;  /* 0x0000000000048947 */ /* 0x000fea0003800000 */
[----:B------:R-:W-:Y:S01]  /*da50*/  BPT.TRAP 0x1 ;  /* 0x000000040000795c */ /* 0x000fe20000300000 */
.L_x_13053:
[----:B------:R-:W4:Y:S02]  /*da60*/  SYNCS.PHASECHK.TRANS64.TRYWAIT P1, [R3+URZ+0x16860], R2 ;  /* 0x01686002030075a7 */ /* 0x000f24000802017f */
[----:B----4-:R-:W-:Y:S05]  /*da70*/  @!P1 BRA `(.L_x_13054) ;  /* 0x00000044005c9947 */ /* 0x010fea0003800000 */
.L_x_13195:
[----:B------:R-:W-:Y:S05]  /*da80*/  @!P0 BRA `(.L_x_13055) ;  /* 0x0000000000048947 */ /* 0x000fea0003800000 */
[----:B------:R-:W-:Y:S01]  /*da90*/  BPT.TRAP 0x1 ;  /* 0x000000040000795c */ /* 0x000fe20000300000 */
.L_x_13055:
[----:B------:R0:W0:Y:S02]  /*daa0*/  SYNCS.PHASECHK.TRANS64.TRYWAIT P0, [R25+URZ+0x16860], R0 ;  /* 0x01686000190075a7 */ /* 0x000024000800017f */
[----:B0-----:R-:W-:Y:S05]  /*dab0*/  @!P0 NANOSLEEP.SYNCS 0x989680 ;  /* 0x009896800000895d */ /* 0x001fea0003900000 */
[----:B------:R-:W0:Y:S02]  /*dac0*/  @!P0 SYNCS.PHASECHK.TRANS64 P0, [R25+URZ+0x16860], R0 ;  /* 0x01686000190085a7 */ /* 0x000e24000800007f */
[----:B0-----:R-:W-:Y:S05]  /*dad0*/  @!P0 BRA `(.L_x_13055) ;  /* 0xfffffffc00f08947 */ /* 0x001fea000383ffff */
.L_x_13047:
[----:B------:R-:W-:Y:S05]  /*dae0*/  BSYNC B0 ;  /* 0x0000000000007941 */ /* 0x000fea0003800000 */
.L_x_13046:
[----:B------:R-:W-:Y:S05]  /*daf0*/  EXIT ;  /* 0x000000000000794d */ /* 0x000fea0003800000 */
.L_x_12941:
[----:B0-----:R-:W-:-:S04]  /*db00*/  IMAD.U32 R3, RZ, RZ, UR49 ;  /* 0x00000031ff037e24 */ /* 0x001fc8000f8e00ff */
[----:B------:R0:W1:Y:S03]  /*db10*/  SYNCS.PHASECHK.TRANS64.TRYWAIT P1, [R3+URZ+0x16800], R0 ;  /* 0x01680000030075a7 */ /* 0x000066000802017f */
[----:B-1----:R-:W-:Y:S05]  /*db20*/  @!P1 NANOSLEEP.SYNCS 0x989680 ;  /* 0x009896800000995d */ /* 0x002fea0003900000 */
[----:B------:R-:W1:Y:S02]  /*db30*/  @!P1 SYNCS.PHASECHK.TRANS64 P1, [R3+URZ+0x16800], R0 ;  /* 0x01680000030095a7 */ /* 0x000e64000802007f */
[----:B-1----:R-:W-:Y:S05]  /*db40*/  @!P1 BRA `(.L_x_12941) ;  /* 0xfffffffc00ec9947 */ /* 0x002fea000383ffff */
[----:B------:R-:W-:Y:S05]  /*db50*/  BRA `(.L_x_13056) ;  /* 0xffffff3800507947 */ /* 0x000fea000383ffff */
.L_x_12945:
[----:B-1----:R1:W2:Y:S02]  /*db60*/  SYNCS.PHASECHK.TRANS64.TRYWAIT P1, [R0+URZ+0x16830], R3 ;  /* 0x01683003000075a7 */ /* 0x0022a4000802017f */
[----:B--2---:R-:W-:Y:S05]  /*db70*/  @!P1 NANOSLEEP.SYNCS 0x989680 ;  /* 0x009896800000995d */ /* 0x004fea0003900000 */
[----:B------:R-:W2:Y:S02]  /*db80*/  @!P1 SYNCS.PHASECHK.TRANS64 P1, [R0+URZ+0x16830], R3 ;  /* 0x01683003000095a7 */ /* 0x000ea4000802007f */
[----:B--2---:R-:W-:Y:S05]  /*db90*/  @!P1 BRA `(.L_x_12945) ;  /* 0xfffffffc00f09947 */ /* 0x004fea000383ffff */
[----:B------:R-:W-:Y:S05]  /*dba0*/  BRA `(.L_x_12944) ;  /* 0xffffff3800707947 */ /* 0x000fea000383ffff */
.L_x_12951:
[----:B-1----:R-:W-:-:S04]  /*dbb0*/  IMAD.U32 R7, RZ, RZ, UR6 ;  /* 0x00000006ff077e24 */ /* 0x002fc8000f8e00ff */
[----:B------:R1:W2:Y:S03]  /*dbc0*/  SYNCS.PHASECHK.TRANS64.TRYWAIT P1, [R7+URZ+0x16830], R6 ;  /* 0x01683006070075a7 */ /* 0x0002a6000802017f */
[----:B--2---:R-:W-:Y:S05]  /*dbd0*/  @!P1 NANOSLEEP.SYNCS 0x989680 ;  /* 0x009896800000995d */ /* 0x004fea0003900000 */
[----:B------:R-:W2:Y:S02]  /*dbe0*/  @!P1 SYNCS.PHASECHK.TRANS64 P1, [R7+URZ+0x16830], R6 ;  /* 0x01683006070095a7 */ /* 0x000ea4000802007f */
[----:B--2---:R-:W-:Y:S05]  /*dbf0*/  @!P1 BRA `(.L_x_12951) ;  /* 0xfffffffc00ec9947 */ /* 0x004fea000383ffff */
[----:B------:R-:W-:Y:S05]  /*dc00*/  BRA `(.L_x_12948) ;  /* 0xffffff6000747947 */ /* 0x000fea000383ffff */
.L_x_12955:
[----:B-1----:R-:W-:-:S04]  /*dc10*/  IMAD.U32 R7, RZ, RZ, UR6 ;  /* 0x00000006ff077e24 */ /* 0x002fc8000f8e00ff */
[----:B------:R1:W2:Y:S03]  /*dc20*/  SYNCS.PHASECHK.TRANS64.TRYWAIT P1, [R7+URZ+0x16850], R6 ;  /* 0x01685006070075a7 */ /* 0x0002a6000802017f */
[----:B--2---:R-:W-:Y:S05]  /*dc30*/  @!P1 NANOSLEEP.SYNCS 0x989680 ;  /* 0x009896800000995d */ /* 0x004fea0003900000 */
[----:B------:R-:W2:Y:S02]  /*dc40*/  @!P1 SYNCS.PHASECHK.TRANS64 P1, [R7+URZ+0x16850], R6 ;  /* 0x01685006070095a7 */ /* 0x000ea4000802007f */
[----:B--2---:R-:W-:Y:S05]  /*dc50*/  @!P1 BRA `(.L_x_12955) ;  /* 0xfffffffc00ec9947 */ /* 0x004fea000383ffff */
[----:B------:R-:W-:Y:S05]  /*dc60*/  BRA `(.L_x_12952) ;  /* 0xffffff6000fc7947 */ /* 0x000fea000383ffff */
.L_x_12962:
[----:B-1----:R-:W-:-:S04]  /*dc70*/  IMAD.U32 R7, RZ, RZ, UR5 ;  /* 0x00000005ff077e24 */ /* 0x002fc8000f8e00ff */
[----:B------:R1:W2:Y:S03]  /*dc80*/  SYNCS.PHASECHK.TRANS64.TRYWAIT P1, [R7+URZ+0x16850], R0 ;  /* 0x01685000070075a7 */ /* 0x0002a6000802017f */
[----:B--2---:R-:W-:Y:S05]  /*dc90*/  @!P1 NANOSLEEP.SYNCS 0x989680 ;  /* 0x009896800000995d */ /* 0x004fea0003900000 */
[----:B------:R-:W2:Y:S02]  /*dca0*/  @!P1 SYNCS.PHASECHK.TRANS64 P1, [R7+URZ+0x16850], R0 ;  /* 0x01685000070095a7 */ /* 0x000ea4000802007f */
[----:B--2---:R-:W-:Y:S05]  /*dcb0*/  @!P1 BRA `(.L_x_12962) ;  /* 0xfffffffc00ec9947 */ /* 0x004fea000383ffff */
[----:B------:R-:W-:Y:S05]  /*dcc0*/  BRA `(.L_x_12961) ;  /* 0xffffff8400847947 */ /* 0x000fea000383ffff */
.L_x_12993:
[----:B0-----:R-:W0:Y:S01]  /*dcd0*/  S2R R20, SR_TID.X ;  /* 0x0000000000147919 */ /* 0x001e220000002100 */
        /* <DEDUP_REMOVED lines=10> */
.L_x_13058:
[----:B------:R-:W-:Y:S05]  /*dd80*/  BSYNC B0 ;  /* 0x0000000000007941 */ /* 0x000fea0003800000 */
.L_x_13057:
[----:B------:R-:W-:Y:S05]  /*dd90*/  BRA `(.L_x_13059) ;  /* 0xffffffbc007c7947 */ /* 0x000fea000383ffff */
.L_x_12996:
[----:B0-----:R0:W2:Y:S02]  /*dda0*/  SYNCS.PHASECHK.TRANS64.TRYWAIT P0, [R3+URZ+0x16840], R4 ;  /* 0x01684004030075a7 */ /* 0x0010a4000800017f */
[----:B--2---:R-:W-:Y:S05]  /*ddb0*/  @!P0 NANOSLEEP.SYNCS 0x989680 ;  /* 0x009896800000895d */ /* 0x004fea0003900000 */
[----:B------:R-:W2:Y:S02]  /*ddc0*/  @!P0 SYNCS.PHASECHK.TRANS64 P0, [R3+URZ+0x16840], R4 ;  /* 0x01684004030085a7 */ /* 0x000ea4000800007f */
[----:B--2---:R-:W-:Y:S05]  /*ddd0*/  @!P0 BRA `(.L_x_12996) ;  /* 0xfffffffc00f08947 */ /* 0x004fea000383ffff */
[----:B------:R-:W-:Y:S05]  /*dde0*/  BRA `(.L_x_13060) ;  /* 0xffffffbc00dc7947 */ /* 0x000fea000383ffff */
.L_x_12997:
        /* <DEDUP_REMOVED lines=8> */
.L_x_13062:
[----:B------:R-:W-:Y:S05]  /*de70*/  BSYNC B0 ;  /* 0x0000000000007941 */ /* 0x000fea0003800000 */
.L_x_13061:
        /* <DEDUP_REMOVED lines=9> */
.L_x_13063:
[----:B------:R-:W-:Y:S02]  /*df10*/  IMAD.MOV.U32 R13, RZ, RZ, R2 ;  /* 0x000000ffff0d7224 */ /* 0x000fe400078e0002 */
[----:B------:R-:W-:Y:S02]  /*df20*/  IMAD.MOV.U32 R12, RZ, RZ, 0x1 ;  /* 0x00000001ff0c7424 */ /* 0x000fe400078e00ff */
[----:B------:R-:W-:-:S07]  /*df30*/  IMAD.MOV.U32 R7, RZ, RZ, R14 ;  /* 0x000000ffff077224 */ /* 0x000fce00078e000e */
[----:B------:R-:W-:Y:S05]  /*df40*/  WARPSYNC.COLLECTIVE R15, `(.L_x_13064) ;  /* 0x000000000f087348 */ /* 0x000fea0003c00000 */
[----:B------:R0:W1:Y:S02]  /*df50*/  SHFL.IDX P6, R14, R13, R12, R11 ;  /* 0x0000000c0d0e7389 */ /* 0x00006400000c000b */
[----:B01----:R-:W-:Y:S01]  /*df60*/  ENDCOLLECTIVE ;  /* 0x000000000000791b */ /* 0x003fe20003800000 */
.L_x_13064:
        /* <DEDUP_REMOVED lines=10> */
[----:B------:R0:W-:Y:S02]  /*e010*/  @P0 LDGSTS.E.BYPASS.LTC128B.128 [R8+0xe400], desc[UR50][R6.64], !P2 ;  /* 0x0e40000006080fae */ /* 0x0001e4000d101d72 */
[----:B0-----:R-:W-:-:S07]  /*e020*/  IMAD.MOV.U32 R6, RZ, RZ, R14 ;  /* 0x000000ffff067224 */ /* 0x001fce00078e000e */
[----:B------:R-:W-:Y:S05]  /*e030*/  WARPSYNC.COLLECTIVE R15, `(.L_x_13065) ;  /* 0x000000000f087348 */ /* 0x000fea0003c00000 */
[----:B------:R0:W1:Y:S02]  /*e040*/  SHFL.IDX P6, R14, R13, R12, R11 ;  /* 0x0000000c0d0e7389 */ /* 0x00006400000c000b */
[----:B01----:R-:W-:Y:S01]  /*e050*/  ENDCOLLECTIVE ;  /* 0x000000000000791b */ /* 0x003fe20003800000 */
.L_x_13065:
[----:B------:R-:W-:Y:S02]  /*e060*/  @P1 IMAD R8, R5, 0x2, R22 ;  /* 0x0000000205081824 */ /* 0x000fe400078e0216 */
[----:B------:R-:W-:Y:S01]  /*e070*/  IMAD.MOV.U32 R13, RZ, RZ, R2 ;  /* 0x000000ffff0d7224 */ /* 0x000fe200078e0002 */
[----:B------:R-:W-:Y:S02]  /*e080*/  MOV R12, 0x2 ;  /* 0x00000002000c7802 */ /* 0x000fe40000000f00 */
[----:B------:R-:W-:-:S07]  /*e090*/  MOV R7, R14 ;  /* 0x0000000e00077202 */ /* 0x000fce0000000f00 */
[----:B------:R-:W-:Y:S05]  /*e0a0*/  WARPSYNC.COLLECTIVE R15, `(.L_x_13066) ;  /* 0x000000000f087348 */ /* 0x000fea0003c00000 */
[----:B------:R0:W1:Y:S02]  /*e0b0*/  SHFL.IDX P6, R14, R13, R12, R11 ;  /* 0x0000000c0d0e7389 */ /* 0x00006400000c000b */
[----:B01----:R-:W-:Y:S01]  /*e0c0*/  ENDCOLLECTIVE ;  /* 0x000000000000791b */ /* 0x003fe20003800000 */
.L_x_13066:
        /* <DEDUP_REMOVED lines=15> */
.L_x_13067:
[----:B------:R-:W-:Y:S02]  /*e1c0*/  @P1 IMAD R8, R5, 0x2, R22 ;  /* 0x0000000205081824 */ /* 0x000fe400078e0216 */
[----:B------:R-:W-:Y:S02]  /*e1d0*/  IMAD.MOV.U32 R13, RZ, RZ, R2 ;  /* 0x000000ffff0d7224 */ /* 0x000fe400078e0002 */
[----:B------:R-:W-:Y:S02]  /*e1e0*/  IMAD.MOV.U32 R12, RZ, RZ, 0x3 ;  /* 0x00000003ff0c7424 */ /* 0x000fe400078e00ff */
[----:B------:R-:W-:-:S07]  /*e1f0*/  IMAD.MOV.U32 R7, RZ, RZ, R14 ;  /* 0x000000ffff077224 */ /* 0x000fce00078e000e */
[----:B------:R-:W-:Y:S05]  /*e200*/  WARPSYNC.COLLECTIVE R15, `(.L_x_13068) ;  /* 0x000000000f087348 */ /* 0x000fea0003c00000 */
[----:B------:R0:W1:Y:S02]  /*e210*/  SHFL.IDX P6, R14, R13, R12, R11 ;  /* 0x0000000c0d0e7389 */ /* 0x00006400000c000b */
[----:B01----:R-:W-:Y:S01]  /*e220*/  ENDCOLLECTIVE ;  /* 0x000000000000791b */ /* 0x003fe20003800000 */
.L_x_13068:
        /* <DEDUP_REMOVED lines=10> */
[----:B------:R-:W-:Y:S02]  /*e2d0*/  ISETP.GE.AND P1, PT, R4, 0x31, PT ;  /* 0x000000310400780c */ /* 0x000fe40003f26270 */
[----:B0-----:R-:W-:-:S11]  /*e2e0*/  MOV R6, R14 ;  /* 0x0000000e00067202 */ /* 0x001fd60000000f00 */
[----:B------:R-:W-:Y:S05]  /*e2f0*/  WARPSYNC.COLLECTIVE R15, `(.L_x_13069) ;  /* 0x000000000f087348 */ /* 0x000fea0003c00000 */
[----:B------:R0:W1:Y:S02]  /*e300*/  SHFL.IDX P6, R14, R13, R12, R11 ;  /* 0x0000000c0d0e7389 */ /* 0x00006400000c000b */
[----:B01----:R-:W-:Y:S01]  /*e310*/  ENDCOLLECTIVE ;  /* 0x000000000000791b */ /* 0x003fe20003800000 */
.L_x_13069:
[----:B------:R-:W-:Y:S01]  /*e320*/  @P1 LEA R8, R5, R22, 0x1 ;  /* 0x0000001605081211 */ /* 0x000fe200078e08ff */
[----:B------:R-:W-:Y:S02]  /*e330*/  IMAD.MOV.U32 R13, RZ, RZ, R2 ;  /* 0x000000ffff0d7224 */ /* 0x000fe400078e0002 */
[----:B------:R-:W-:Y:S02]  /*e340*/  IMAD.MOV.U32 R12, RZ, RZ, 0x4 ;  /* 0x00000004ff0c7424 */ /* 0x000fe400078e00ff */
[----:B------:R-:W-:-:S07]  /*e350*/  IMAD.MOV.U32 R7, RZ, RZ, R14 ;  /* 0x000000ffff077224 */ /* 0x000fce00078e000e */
[----:B------:R-:W-:Y:S05]  /*e360*/  WARPSYNC.COLLECTIVE R15, `(.L_x_13070) ;  /* 0x000000000f087348 */ /* 0x000fea0003c00000 */
[----:B------:R0:W1:Y:S02]  /*e370*/  SHFL.IDX P6, R14, R13, R12, R11 ;  /* 0x0000000c0d0e7389 */ /* 0x00006400000c000b */
[----:B01----:R-:W-:Y:S01]  /*e380*/  ENDCOLLECTIVE ;  /* 0x000000000000791b */ /* 0x003fe20003800000 */
.L_x_13070:
        /* <DEDUP_REMOVED lines=15> */
.L_x_13071:
[----:B------:R-:W-:Y:S01]  /*e480*/  @P1 IMAD R8, R5, 0x2, R22 ;  /* 0x0000000205081824 */ /* 0x000fe200078e0216 */
[----:B------:R-:W-:Y:S01]  /*e490*/  MOV R13, R2 ;  /* 0x00000002000d7202 */ /* 0x000fe20000000f00 */
[----:B------:R-:W-:Y:S02]  /*e4a0*/  IMAD.MOV.U32 R12, RZ, RZ, 0x5 ;  /* 0x00000005ff0c7424 */ /* 0x000fe400078e00ff */
[----:B------:R-:W-:-:S07]  /*e4b0*/  IMAD.MOV.U32 R7, RZ, RZ, R14 ;  /* 0x000000ffff077224 */ /* 0x000fce00078e000e */
[----:B------:R-:W-:Y:S05]  /*e4c0*/  WARPSYNC.COLLECTIVE R15, `(.L_x_13072) ;  /* 0x000000000f087348 */ /* 0x000fea0003c00000 */
[----:B------:R0:W1:Y:S02]  /*e4d0*/  SHFL.IDX P6, R14, R13, R12, R11 ;  /* 0x0000000c0d0e7389 */ /* 0x00006400000c000b */
[----:B01----:R-:W-:Y:S01]  /*e4e0*/  ENDCOLLECTIVE ;  /* 0x000000000000791b */ /* 0x003fe20003800000 */
.L_x_13072:
        /* <DEDUP_REMOVED lines=15> */
.L_x_13073:
[----:B------:R-:W-:Y:S02]  /*e5e0*/  @P1 IMAD R8, R5, 0x2, R22 ;  /* 0x0000000205081824 */ /* 0x000fe400078e0216 */
[----:B------:R-:W-:Y:S01]  /*e5f0*/  IMAD.MOV.U32 R13, RZ, RZ, R2 ;  /* 0x000000ffff0d7224 */ /* 0x000fe200078e0002 */
[----:B------:R-:W-:Y:S02]  /*e600*/  MOV R12, 0x6 ;  /* 0x00000006000c7802 */ /* 0x000fe40000000f00 */
[----:B------:R-:W-:-:S07]  /*e610*/  MOV R7, R14 ;  /* 0x0000000e00077202 */ /* 0x000fce0000000f00 */
[----:B------:R-:W-:Y:S05]  /*e620*/  WARPSYNC.COLLECTIVE R15, `(.L_x_13074) ;  /* 0x000000000f087348 */ /* 0x000fea0003c00000 */
[----:B------:R0:W1:Y:S02]  /*e630*/  SHFL.IDX P6, R14, R13, R12, R11 ;  /* 0x0000000c0d0e7389 */ /* 0x00006400000c000b */
[----:B01----:R-:W-:Y:S01]  /*e640*/  ENDCOLLECTIVE ;  /* 0x000000000000791b */ /* 0x003fe20003800000 */
.L_x_13074:
        /* <DEDUP_REMOVED lines=15> */
.L_x_13075:
[----:B------:R-:W-:Y:S02]  /*e740*/  @P1 IMAD R8, R5, 0x2, R22 ;  /* 0x0000000205081824 */ /* 0x000fe400078e0216 */
[----:B------:R-:W-:Y:S02]  /*e750*/  IMAD.MOV.U32 R13, RZ, RZ, R2 ;  /* 0x000000ffff0d7224 */ /* 0x000fe400078e0002 */
[----:B------:R-:W-:Y:S02]  /*e760*/  IMAD.MOV.U32 R12, RZ, RZ, 0x7 ;  /* 0x00000007ff0c7424 */ /* 0x000fe400078e00ff */
[----:B------:R-:W-:-:S07]  /*e770*/  IMAD.MOV.U32 R7, RZ, RZ, R14 ;  /* 0x000000ffff077224 */ /* 0x000fce00078e000e */
[----:B------:R-:W-:Y:S05]  /*e780*/  WARPSYNC.COLLECTIVE R15, `(.L_x_13076) ;  /* 0x000000000f087348 */ /* 0x000fea0003c00000 */
[----:B------:R0:W1:Y:S02]  /*e790*/  SHFL.IDX P6, R14, R13, R12, R11 ;  /* 0x0000000c0d0e7389 */ /* 0x00006400000c000b */
[----:B01----:R-:W-:Y:S01]  /*e7a0*/  ENDCOLLECTIVE ;  /* 0x000000000000791b */ /* 0x003fe20003800000 */
.L_x_13076:
        /* <DEDUP_REMOVED lines=14> */
.L_x_13077:
[----:B------:R-:W-:Y:S01]  /*e890*/  IMAD.MOV.U32 R0, RZ, RZ, R14 ;  /* 0x000000ffff007224 */ /* 0x000fe200078e000e */
[----:B------:R-:W-:Y:S06]  /*e8a0*/  BRA `(.L_x_13078) ;  /* 0xffffffb800f07947 */ /* 0x000fec000383ffff */
.L_x_13002:
[----:B------:R-:W-:Y:S01]  /*e8b0*/  IMAD.MOV.U32 R13, RZ, RZ, R4 ;  /* 0x000000ffff0d7224 */ /* 0x000fe200078e0004 */
[----:B------:R-:W-:Y:S01]  /*e8c0*/  MOV R12, RZ ;  /* 0x000000ff000c7202 */ /* 0x000fe20000000f00 */
[----:B------:R-:W-:Y:S02]  /*e8d0*/  IMAD.MOV.U32 R11, RZ, RZ, 0x181f ;  /* 0x0000181fff0b7424 */ /* 0x000fe400078e00ff */
[----:B------:R-:W-:Y:S02]  /*e8e0*/  IMAD.MOV.U32 R15, RZ, RZ, -0x1 ;  /* 0xffffffffff0f7424 */ /* 0x000fe400078e00ff */
[----:B-----5:R-:W-:Y:S02]  /*e8f0*/  IMAD R3, R21, R9, RZ ;  /* 0x0000000915037224 */ /* 0x020fe400078e02ff */
[----:B------:R-:W-:-:S07]  /*e900*/  IMAD R17, R17, 0xc0, R20 ;  /* 0x000000c011117824 */ /* 0x000fce00078e0214 */
[----:B------:R-:W-:Y:S05]  /*e910*/  WARPSYNC.COLLECTIVE R15, `(.L_x_13079) ;  /* 0x000000000f087348 */ /* 0x000fea0003c00000 */
[----:B------:R0:W1:Y:S02]  /*e920*/  SHFL.IDX P6, R14, R13, R12, R11 ;  /* 0x0000000c0d0e7389 */ /* 0x00006400000c000b */
[----:B01----:R-:W-:Y:S01]  /*e930*/  ENDCOLLECTIVE ;  /* 0x000000000000791b */ /* 0x003fe20003800000 */
.L_x_13079:
[C---:B------:R-:W-:Y:S01]  /*e940*/  VIADD R8, R17.reuse, 0x10 ;  /* 0x0000001011087836 */ /* 0x040fe20000000000 */
[----:B------:R-:W-:Y:S02]  /*e950*/  ISETP.GE.AND P2, PT, R17, R3, PT ;  /* 0x000000031100720c */ /* 0x000fe40003f46270 */
[----:B------:R-:W-:Y:S01]  /*e960*/  MOV R13, R0 ;  /* 0x00000000000d7202 */ /* 0x000fe20000000f00 */
[----:B------:R-:W-:-:S10]  /*e970*/  IMAD.MOV.U32 R6, RZ, RZ, R14 ;  /* 0x000000ffff067224 */ /* 0x000fd400078e000e */
[----:B------:R-:W-:Y:S05]  /*e980*/  WARPSYNC.COLLECTIVE R15, `(.L_x_13080) ;  /* 0x000000000f087348 */ /* 0x000fea0003c00000 */
[----:B------:R0:W1:Y:S02]  /*e990*/  SHFL.IDX P6, R14, R13, R12, R11 ;  /* 0x0000000c0d0e7389 */ /* 0x00006400000c000b */
[----:B01----:R-:W-:Y:S01]  /*e9a0*/  ENDCOLLECTIVE ;  /* 0x000000000000791b */ /* 0x003fe20003800000 */
.L_x_13080:
[----:B------:R-:W-:Y:S01]  /*e9b0*/  MOV R13, R4 ;  /* 0x00000004000d7202 */ /* 0x000fe20000000f00 */
[----:B------:R-:W-:Y:S02]  /*e9c0*/  IMAD.MOV.U32 R12, RZ, RZ, 0x1 ;  /* 0x00000001ff0c7424 */ /* 0x000fe400078e00ff */
[----:B------:R-:W-:-:S07]  /*e9d0*/  IMAD.MOV.U32 R7, RZ, RZ, R14 ;  /* 0x000000ffff077224 */ /* 0x000fce00078e000e */
[----:B------:R-:W-:Y:S05]  /*e9e0*/  WARPSYNC.COLLECTIVE R15, `(.L_x_13081) ;  /* 0x000000000f087348 */ /* 0x000fea0003c00000 */
[----:B------:R0:W1:Y:S02]  /*e9f0*/  SHFL.IDX P6, R14, R13, R12, R11 ;  /* 0x0000000c0d0e7389 */ /* 0x00006400000c000b */
[----:B01----:R-:W-:Y:S01]  /*ea00*/  ENDCOLLECTIVE ;  /* 0x000000000000791b */ /* 0x003fe20003800000 */
.L_x_13081:
[----:B------:R-:W-:-:S05]  /*ea10*/  @!P2 LEA R7, P1, R28, R7, 0x1 ;  /* 0x000000071c07a211 */ /* 0x000fca00078208ff */
[----:B------:R-:W-:Y:S01]  /*ea20*/  @!P2 IMAD.X R6, RZ, RZ, R6, P1 ;  /* 0x000000ffff06a224 */ /* 0x000fe200008e0606 */
[----:B------:R-:W-:-:S04]  /*ea30*/  ISETP.GE.AND P1, PT, R8, R3, PT ;  /* 0x000000030800720c */ /* 0x000fc80003f26270 */
        /* <DEDUP_REMOVED lines=12> */
.L_x_13082:
[----:B------:R-:W-:Y:S01]  /*eb00*/  IMAD.MOV.U32 R13, RZ, RZ, R4 ;  /* 0x000000ffff0d7224 */ /* 0x000fe200078e0004 */
[----:B------:R-:W-:Y:S02]  /*eb10*/  MOV R12, 0x2 ;  /* 0x00000002000c7802 */ /* 0x000fe40000000f00 */
[----:B------:R-:W-:-:S07]  /*eb20*/  MOV R7, R14 ;  /* 0x0000000e00077202 */ /* 0x000fce0000000f00 */
[----:B------:R-:W-:Y:S05]  /*eb30*/  WARPSYNC.COLLECTIVE R15, `(.L_x_13083) ;  /* 0x000000000f087348 */ /* 0x000fea0003c00000 */
[----:B------:R0:W1:Y:S02]  /*eb40*/  SHFL.IDX P6, R14, R13, R12, R11 ;  /* 0x0000000c0d0e7389 */ /* 0x00006400000c000b */
[----:B01----:R-:W-:Y:S01]  /*eb50*/  ENDCOLLECTIVE ;  /* 0x000000000000791b */ /* 0x003fe20003800000 */
.L_x_13083:
        /* <DEDUP_REMOVED lines=10> */
[----:B0-----:R-:W-:-:S05]  /*ec00*/  VIADD R6, R17, 0x20 ;  /* 0x0000002011067836 */ /* 0x001fca0000000000 */
[----:B------:R-:W-:Y:S01]  /*ec10*/  ISETP.GE.AND P1, PT, R6, R3, PT ;  /* 0x000000030600720c */ /* 0x000fe20003f26270 */
[----:B------:R-:W-:-:S12]  /*ec20*/  IMAD.MOV.U32 R6, RZ, RZ, R14 ;  /* 0x000000ffff067224 */ /* 0x000fd800078e000e */
[----:B------:R-:W-:Y:S05]  /*ec30*/  WARPSYNC.COLLECTIVE R15, `(.L_x_13084) ;  /* 0x000000000f087348 */ /* 0x000fea0003c00000 */
[----:B------:R0:W1:Y:S02]  /*ec40*/  SHFL.IDX P6, R14, R13, R12, R11 ;  /* 0x0000000c0d0e7389 */ /* 0x00006400000c000b */
[----:B01----:R-:W-:Y:S01]  /*ec50*/  ENDCOLLECTIVE ;  /* 0x000000000000791b */ /* 0x003fe20003800000 */
.L_x_13084:
[----:B------:R-:W-:Y:S02]  /*ec60*/  IMAD.MOV.U32 R13, RZ, RZ, R4 ;  /* 0x000000ffff0d7224 */ /* 0x000fe400078e0004 */
[----:B------:R-:W-:Y:S02]  /*ec70*/  IMAD.MOV.U32 R12, RZ, RZ, 0x3 ;  /* 0x00000003ff0c7424 */ /* 0x000fe400078e00ff */
[----:B------:R-:W-:-:S07]  /*ec80*/  IMAD.MOV.U32 R7, RZ, RZ, R14 ;  /* 0x000000ffff077224 */ /* 0x000fce00078e000e */
[----:B------:R-:W-:Y:S05]  /*ec90*/  WARPSYNC.COLLECTIVE R15, `(.L_x_13085) ;  /* 0x000000000f087348 */ /* 0x000fea0003c00000 */
[----:B------:R0:W1:Y:S02]  /*eca0*/  SHFL.IDX P6, R14, R13, R12, R11 ;  /* 0x0000000c0d0e7389 */ /* 0x00006400000c000b */
[----:B01----:R-:W-:Y:S01]  /*ecb0*/  ENDCOLLECTIVE ;  /* 0x000000000000791b */ /* 0x003fe20003800000 */
.L_x_13085:
        /* <DEDUP_REMOVED lines=11> */
[----:B------:R-:W-:Y:S02]  /*ed70*/  ISETP.GE.AND P1, PT, R6, R3, PT ;  /* 0x000000030600720c */ /* 0x000fe40003f26270 */
[----:B------:R-:W-:-:S11]  /*ed80*/  MOV R6, R14 ;  /* 0x0000000e00067202 */ /* 0x000fd60000000f00 */
[----:B------:R-:W-:Y:S05]  /*ed90*/  WARPSYNC.COLLECTIVE R15, `(.L_x_13086) ;  /* 0x000000000f087348 */ /* 0x000fea0003c00000 */
[----:B------:R0:W1:Y:S02]  /*eda0*/  SHFL.IDX P6, R14, R13, R12, R11 ;  /* 0x0000000c0d0e7389 */ /* 0x00006400000c000b */
[----:B01----:R-:W-:Y:S01]  /*edb0*/  ENDCOLLECTIVE ;  /* 0x000000000000791b */ /* 0x003fe20003800000 */
.L_x_13086:
[----:B------:R-:W-:Y:S02]  /*edc0*/  IMAD.MOV.U32 R13, RZ, RZ, R4 ;  /* 0x000000ffff0d7224 */ /* 0x000fe400078e0004 */
[----:B------:R-:W-:Y:S02]  /*edd0*/  IMAD.MOV.U32 R12, RZ, RZ, 0x4 ;  /* 0x00000004ff0c7424 */ /* 0x000fe400078e00ff */
[----:B------:R-:W-:-:S07]  /*ede0*/  IMAD.MOV.U32 R7, RZ, RZ, R14 ;  /* 0x000000ffff077224 */ /* 0x000fce00078e000e */
[----:B------:R-:W-:Y:S05]  /*edf0*/  WARPSYNC.COLLECTIVE R15, `(.L_x_13087) ;  /* 0x000000000f087348 */ /* 0x000fea0003c00000 */
[----:B------:R0:W1:Y:S02]  /*ee00*/  SHFL.IDX P6, R14, R13, R12, R11 ;  /* 0x0000000c0d0e7389 */ /* 0x00006400000c000b */
[----:B01----:R-:W-:Y:S01]  /*ee10*/  ENDCOLLECTIVE ;  /* 0x000000000000791b */ /* 0x003fe20003800000 */
.L_x_13087:
        /* <DEDUP_REMOVED lines=9> */
[----:B------:R0:W-:Y:S02]  /*eeb0*/  @!P1 LDGSTS.E.BYPASS.LTC128B.128 [R10+0x9c00], desc[UR50][R6.64], !P0 ;  /* 0x09c00000060a9fae */ /* 0x0001e4000c101d72 */
[----:B0-----:R-:W-:-:S04]  /*eec0*/  IADD3 R6, R17, 0x40, RZ ;  /* 0x0000004011067810 */ /* 0x001fc80007ffe0ff */
[----:B------:R-:W-:Y:S01]  /*eed0*/  ISETP.GE.AND P1, PT, R6, R3, PT ;  /* 0x000000030600720c */ /* 0x000fe20003f26270 */
[----:B------:R-:W-:-:S12]  /*eee0*/  IMAD.MOV.U32 R6, RZ, RZ, R14 ;  /* 0x000000ffff067224 */ /* 0x000fd800078e000e */
[----:B------:R-:W-:Y:S05]  /*eef0*/  WARPSYNC.COLLECTIVE R15, `(.L_x_13088) ;  /* 0x000000000f087348 */ /* 0x000fea0003c00000 */
[----:B------:R0:W1:Y:S02]  /*ef00*/  SHFL.IDX P6, R14, R13, R12, R11 ;  /* 0x0000000c0d0e7389 */ /* 0x00006400000c000b */
[----:B01----:R-:W-:Y:S01]  /*ef10*/  ENDCOLLECTIVE ;  /* 0x000000000000791b */ /* 0x003fe20003800000 */
.L_x_13088:
[----:B------:R-:W-:Y:S01]  /*ef20*/  MOV R13, R4 ;  /* 0x00000004000d7202 */ /* 0x000fe20000000f00 */
[----:B------:R-:W-:Y:S02]  /*ef30*/  IMAD.MOV.U32 R12, RZ, RZ, 0x5 ;  /* 0x00000005ff0c7424 */ /* 0x000fe400078e00ff */
[----:B------:R-:W-:-:S07]  /*ef40*/  IMAD.MOV.U32 R7, RZ, RZ, R14 ;  /* 0x000000ffff077224 */ /* 0x000fce00078e000e */
[----:B------:R-:W-:Y:S05]  /*ef50*/  WARPSYNC.COLLECTIVE R15, `(.L_x_13089) ;  /* 0x000000000f087348 */ /* 0x000fea0003c00000 */
[----:B------:R0:W1:Y:S02]  /*ef60*/  SHFL.IDX P6, R14, R13, R12, R11 ;  /* 0x0000000c0d0e7389 */ /* 0x00006400000c000b */
[----:B01----:R-:W-:Y:S01]  /*ef70*/  ENDCOLLECTIVE ;  /* 0x000000000000791b */ /* 0x003fe20003800000 */
.L_x_13089:
        /* <DEDUP_REMOVED lines=16> */
.L_x_13090:
[----:B------:R-:W-:Y:S01]  /*f080*/  IMAD.MOV.U32 R13, RZ, RZ, R4 ;  /* 0x000000ffff0d7224 */ /* 0x000fe200078e0004 */
[----:B------:R-:W-:Y:S02]  /*f090*/  MOV R12, 0x6 ;  /* 0x00000006000c7802 */ /* 0x000fe40000000f00 */
[----:B------:R-:W-:-:S07]  /*f0a0*/  MOV R7, R14 ;  /* 0x0000000e00077202 */ /* 0x000fce0000000f00 */
[----:B------:R-:W-:Y:S05]  /*f0b0*/  WARPSYNC.COLLECTIVE R15, `(.L_x_13091) ;  /* 0x000000000f087348 */ /* 0x000fea0003c00000 */
[----:B------:R0:W1:Y:S02]  /*f0c0*/  SHFL.IDX P6, R14, R13, R12, R11 ;  /* 0x0000000c0d0e7389 */ /* 0x00006400000c000b */
[----:B01----:R-:W-:Y:S01]  /*f0d0*/  ENDCOLLECTIVE ;  /* 0x000000000000791b */ /* 0x003fe20003800000 */
.L_x_13091:
        /* <DEDUP_REMOVED lines=16> */
.L_x_13092:
[----:B------:R-:W-:Y:S02]  /*f1e0*/  IMAD.MOV.U32 R13, RZ, RZ, R4 ;  /* 0x000000ffff0d7224 */ /* 0x000fe400078e0004 */
[----:B------:R-:W-:Y:S02]  /*f1f0*/  IMAD.MOV.U32 R12, RZ, RZ, 0x7 ;  /* 0x00000007ff0c7424 */ /* 0x000fe400078e00ff */
[----:B------:R-:W-:-:S07]  /*f200*/  IMAD.MOV.U32 R7, RZ, RZ, R14 ;  /* 0x000000ffff077224 */ /* 0x000fce00078e000e */
[----:B------:R-:W-:Y:S05]  /*f210*/  WARPSYNC.COLLECTIVE R15, `(.L_x_13093) ;  /* 0x000000000f087348 */ /* 0x000fea0003c00000 */
[----:B------:R0:W1:Y:S02]  /*f220*/  SHFL.IDX P6, R14, R13, R12, R11 ;  /* 0x0000000c0d0e7389 */ /* 0x00006400000c000b */
[----:B01----:R-:W-:Y:S01]  /*f230*/  ENDCOLLECTIVE ;  /* 0x000000000000791b */ /* 0x003fe20003800000 */
.L_x_13093:
        /* <DEDUP_REMOVED lines=11> */
[----:B------:R0:W-:Y:S01]  /*f2f0*/  @!P1 LDGSTS.E.BYPASS.LTC128B.128 [R10+0xb400], desc[UR50][R6.64], !P0 ;  /* 0x0b400000060a9fae */ /* 0x0001e2000c101d72 */
[----:B------:R-:W-:Y:S02]  /*f300*/  ISETP.GE.AND P1, PT, R0, R3, PT ;  /* 0x000000030000720c */ /* 0x000fe40003f26270 */
[----:B------:R-:W-:-:S11]  /*f310*/  IADD3 R0, R17, 0x80, RZ ;  /* 0x0000008011007810 */ /* 0x000fd60007ffe0ff */
[----:B0-----:R-:W-:Y:S05]  /*f320*/  WARPSYNC.COLLECTIVE R15, `(.L_x_13094) ;  /* 0x000000000f087348 */ /* 0x001fea0003c00000 */
[----:B------:R1:W2:Y:S02]  /*f330*/  SHFL.IDX P6, R14, R13, R12, R11 ;  /* 0x0000000c0d0e7389 */ /* 0x0002a400000c000b */
[----:B012---:R-:W-:Y:S01]  /*f340*/  ENDCOLLECTIVE ;  /* 0x000000000000791b */ /* 0x007fe20003800000 */
.L_x_13094:
[----:B------:R-:W-:Y:S02]  /*f350*/  IMAD.MOV.U32 R13, RZ, RZ, R2 ;  /* 0x000000ffff0d7224 */ /* 0x000fe400078e0002 */
[----:B------:R-:W-:Y:S02]  /*f360*/  IMAD.MOV.U32 R12, RZ, RZ, RZ ;  /* 0x000000ffff0c7224 */ /* 0x000fe400078e00ff */
[----:B------:R-:W-:-:S07]  /*f370*/  IMAD.MOV.U32 R6, RZ, RZ, R14 ;  /* 0x000000ffff067224 */ /* 0x000fce00078e000e */
[----:B------:R-:W-:Y:S05]  /*f380*/  WARPSYNC.COLLECTIVE R15, `(.L_x_13095) ;  /* 0x000000000f087348 */ /* 0x000fea0003c00000 */
[----:B------:R0:W1:Y:S02]  /*f390*/  SHFL.IDX P6, R14, R13, R12, R11 ;  /* 0x0000000c0d0e7389 */ /* 0x00006400000c000b */
[----:B01----:R-:W-:Y:S01]  /*f3a0*/  ENDCOLLECTIVE ;  /* 0x000000000000791b */ /* 0x003fe20003800000 */
.L_x_13095:
[----:B------:R-:W-:-:S05]  /*f3b0*/  @!P1 LEA R6, P3, R28, R6, 0x1 ;  /* 0x000000061c069211 */ /* 0x000fca00078608ff */
[----:B------:R-:W-:-:S05]  /*f3c0*/  @!P1 IMAD.X R7, RZ, RZ, R4, P3 ;  /* 0x000000ffff079224 */ /* 0x000fca00018e0604 */
[----:B------:R-:W-:Y:S01]  /*f3d0*/  @!PT LDS RZ, [RZ] ;  /* 0x00000000fffff984 */ /* 0x000fe20000000800 */
[----:B------:R-:W-:Y:S01]  /*f3e0*/  @!PT LDS RZ, [RZ] ;  /* 0x00000000fffff984 */ /* 0x000fe20000000800 */
[----:B------:R-:W-:Y:S01]  /*f3f0*/  @!PT LDS RZ, [RZ] ;  /* 0x00000000fffff984 */ /* 0x000fe20000000800 */
[----:B------:R0:W-:Y:S01]  /*f400*/  @!P1 LDGSTS.E.BYPASS.LTC128B.128 [R10+0xbc00], desc[UR50][R6.64], !P0 ;  /* 0x0bc00000060a9fae */ /* 0x0001e2000c101d72 */
[----:B------:R-:W-:Y:S02]  /*f410*/  MOV R13, R5 ;  /* 0x00000005000d7202 */ /* 0x000fe40000000f00 */
[----:B------:R-:W-:Y:S01]  /*f420*/  ISETP.GE.AND P1, PT, R0, R3, PT ;  /* 0x000000030000720c */ /* 0x000fe20003f26270 */
[----:B------:R-:W-:-:S12]  /*f430*/  IMAD.MOV.U32 R0, RZ, RZ, R14 ;  /* 0x000000ffff007224 */ /* 0x000fd800078e000e */
[----:B0-----:R-:W-:Y:S05]  /*f440*/  WARPSYNC.COLLECTIVE R15, `(.L_x_13096) ;  /* 0x000000000f087348 */ /* 0x001fea0003c00000 */
[----:B------:R1:W2:Y:S02]  /*f450*/  SHFL.IDX P6, R14, R13, R12, R11 ;  /* 0x0000000c0d0e7389 */ /* 0x0002a400000c000b */
[----:B012---:R-:W-:Y:S01]  /*f460*/  ENDCOLLECTIVE ;  /* 0x000000000000791b */ /* 0x007fe20003800000 */
.L_x_13096:
[----:B------:R-:W-:Y:S02]  /*f470*/  IMAD.MOV.U32 R13, RZ, RZ, R2 ;  /* 0x000000ffff0d7224 */ /* 0x000fe400078e0002 */
[----:B------:R-:W-:Y:S02]  /*f480*/  IMAD.MOV.U32 R12, RZ, RZ, 0x1 ;  /* 0x00000001ff0c7424 */ /* 0x000fe400078e00ff */
[----:B------:R-:W-:-:S07]  /*f490*/  IMAD.MOV.U32 R4, RZ, RZ, R14 ;  /* 0x000000ffff047224 */ /* 0x000fce00078e000e */
[----:B------:R-:W-:Y:S05]  /*f4a0*/  WARPSYNC.COLLECTIVE R15, `(.L_x_13097) ;  /* 0x000000000f087348 */ /* 0x000fea0003c00000 */
[----:B------:R0:W1:Y:S02]  /*f4b0*/  SHFL.IDX P6, R14, R13, R12, R11 ;  /* 0x0000000c0d0e7389 */ /* 0x00006400000c000b */
[----:B01----:R-:W-:Y:S01]  /*f4c0*/  ENDCOLLECTIVE ;  /* 0x000000000000791b */ /* 0x003fe20003800000 */
.L_x_13097:
[----:B------:R-:W-:-:S05]  /*f4d0*/  @!P1 LEA R4, P3, R28, R4, 0x1 ;  /* 0x000000041c049211 */ /* 0x000fca00078608ff */
[----:B------:R-:W-:Y:S02]  /*f4e0*/  @!P1 IMAD.X R0, RZ, RZ, R0, P3 ;  /* 0x000000ffff009224 */ /* 0x000fe400018e0600 */
[----:B------:R-:W-:Y:S02]  /*f4f0*/  @!P1 IMAD.MOV.U32 R6, RZ, RZ, R4 ;  /* 0x000000ffff069224 */ /* 0x000fe400078e0004 */
[C---:B------:R-:W-:Y:S01]  /*f500*/  VIADD R4, R17.reuse, 0xa0 ;  /* 0x000000a011047836 */ /* 0x040fe20000000000 */
[----:B------:R-:W-:Y:S01]  /*f510*/  @!P1 MOV R7, R0 ;  /* 0x0000000000079202 */ /* 0x000fe20000000f00 */
[----:B------:R-:W-:Y:S02]  /*f520*/  VIADD R0, R17, 0x90 ;  /* 0x0000009011007836 */ /* 0x000fe40000000000 */
[----:B------:R-:W-:Y:S02]  /*f530*/  IMAD.MOV.U32 R13, RZ, RZ, R5 ;  /* 0x000000ffff0d7224 */ /* 0x000fe400078e0005 */
[----:B------:R-:W-:Y:S01]  /*f540*/  @!PT LDS RZ, [RZ] ;  /* 0x00000000fffff984 */ /* 0x000fe20000000800 */
[----:B------:R-:W-:Y:S01]  /*f550*/  @!PT LDS RZ, [RZ] ;  /* 0x00000000fffff984 */ /* 0x000fe20000000800 */
[----:B------:R-:W-:Y:S01]  /*f560*/  @!PT LDS RZ, [RZ] ;  /* 0x00000000fffff984 */ /* 0x000fe20000000800 */
[----:B------:R0:W-:Y:S01]  /*f570*/  @!P1 LDGSTS.E.BYPASS.LTC128B.128 [R10+0xc400], desc[UR50][R6.64], !P0 ;  /* 0x0c400000060a9fae */ /* 0x0001e2000c101d72 */
[----:B------:R-:W-:-:S02]  /*f580*/  ISETP.GE.AND P1, PT, R0, R3, PT ;  /* 0x000000030000720c */ /* 0x000fc40003f26270 */
[----:B------:R-:W-:-:S11]  /*f590*/  MOV R0, R14 ;  /* 0x0000000e00007202 */ /* 0x000fd60000000f00 */
[----:B0-----:R-:W-:Y:S05]  /*f5a0*/  WARPSYNC.COLLECTIVE R15, `(.L_x_13098) ;  /* 0x000000000f087348 */ /* 0x001fea0003c00000 */
[----:B------:R1:W2:Y:S02]  /*f5b0*/  SHFL.IDX P6, R14, R13, R12, R11 ;  /* 0x0000000c0d0e7389 */ /* 0x0002a400000c000b */
[----:B012---:R-:W-:Y:S01]  /*f5c0*/  ENDCOLLECTIVE ;  /* 0x000000000000791b */ /* 0x007fe20003800000 */
.L_x_13098:
[----:B------:R-:W-:Y:S02]  /*f5d0*/  IMAD.MOV.U32 R13, RZ, RZ, R2 ;  /* 0x000000ffff0d7224 */ /* 0x000fe400078e0002 */
[----:B------:R-:W-:Y:S02]  /*f5e0*/  IMAD.MOV.U32 R12, RZ, RZ, 0x2 ;  /* 0x00000002ff0c7424 */ /* 0x000fe400078e00ff */
[----:B------:R-:W-:-:S07]  /*f5f0*/  IMAD.MOV.U32 R6, RZ, RZ, R14 ;  /* 0x000000ffff067224 */ /* 0x000fce00078e000e */
[----:B------:R-:W-:Y:S05]  /*f600*/  WARPSYNC.COLLECTIVE R15, `(.L_x_13099) ;  /* 0x000000000f087348 */ /* 0x000fea0003c00000 */
[----:B------:R0:W1:Y:S02]  /*f610*/  SHFL.IDX P6, R14, R13, R12, R11 ;  /* 0x0000000c0d0e7389 */ /* 0x00006400000c000b */
[----:B01----:R-:W-:Y:S01]  /*f620*/  ENDCOLLECTIVE ;  /* 0x000000000000791b */ /* 0x003fe20003800000 */
.L_x_13099:
[----:B------:R-:W-:-:S05]  /*f630*/  @!P1 LEA R6, P2, R28, R6, 0x1 ;  /* 0x000000061c069211 */ /* 0x000fca00078408ff */
[----:B------:R-:W-:Y:S01]  /*f640*/  @!P1 IMAD.X R0, RZ, RZ, R0, P2 ;  /* 0x000000ffff009224 */ /* 0x000fe200010e0600 */
[----:B------:R-:W-:-:S04]  /*f650*/  ISETP.GE.AND P2, PT, R4, R3, PT ;  /* 0x000000030400720c */ /* 0x000fc80003f46270 */
[----:B------:R-:W-:Y:S02]  /*f660*/  @!P1 MOV R7, R0 ;  /* 0x0000000000079202 */ /* 0x000fe40000000f00 */
[----:B------:R-:W-:-:S03]  /*f670*/  MOV R13, R5 ;  /* 0x00000005000d7202 */ /* 0x000fc60000000f00 */
[----:B------:R-:W-:Y:S01]  /*f680*/  @!PT LDS RZ, [RZ] ;  /* 0x00000000fffff984 */ /* 0x000fe20000000800 */
[----:B------:R-:W-:Y:S01]  /*f690*/  @!PT LDS RZ, [RZ] ;  /* 0x00000000fffff984 */ /* 0x000fe20000000800 */
[----:B------:R-:W-:Y:S01]  /*f6a0*/  @!PT LDS RZ, [RZ] ;  /* 0x00000000fffff984 */ /* 0x000fe20000000800 */
[----:B------:R0:W-:Y:S01]  /*f6b0*/  @!P1 LDGSTS.E.BYPASS.LTC128B.128 [R10+0xcc00], desc[UR50][R6.64], !P0 ;  /* 0x0cc00000060a9fae */ /* 0x0001e2000c101d72 */
[----:B------:R-:W-:-:S07]  /*f6c0*/  IMAD.MOV.U32 R0, RZ, RZ, R14 ;  /* 0x000000ffff007224 */ /* 0x000fce00078e000e */
[----:B0-----:R-:W-:Y:S05]  /*f6d0*/  WARPSYNC.COLLECTIVE R15, `(.L_x_13100) ;  /* 0x000000000f087348 */ /* 0x001fea0003c00000 */
[----:B------:R1:W2:Y:S02]  /*f6e0*/  SHFL.IDX P6, R14, R13, R12, R11 ;  /* 0x0000000c0d0e7389 */ /* 0x0002a400000c000b */
[----:B012---:R-:W-:Y:S01]  /*f6f0*/  ENDCOLLECTIVE ;  /* 0x000000000000791b */ /* 0x007fe20003800000 */
.L_x_13100:
[----:B------:R-:W-:Y:S02]  /*f700*/  IMAD.MOV.U32 R13, RZ, RZ, R2 ;  /* 0x000000ffff0d7224 */ /* 0x000fe400078e0002 */
[----:B------:R-:W-:Y:S02]  /*f710*/  IMAD.MOV.U32 R12, RZ, RZ, 0x3 ;  /* 0x00000003ff0c7424 */ /* 0x000fe400078e00ff */
[----:B------:R-:W-:-:S07]  /*f720*/  IMAD.MOV.U32 R6, RZ, RZ, R14 ;  /* 0x000000ffff067224 */ /* 0x000fce00078e000e */
[----:B------:R-:W-:Y:S05]  /*f730*/  WARPSYNC.COLLECTIVE R15, `(.L_x_13101) ;  /* 0x000000000f087348 */ /* 0x000fea0003c00000 */
[----:B------:R0:W1:Y:S02]  /*f740*/  SHFL.IDX P6, R14, R13, R12, R11 ;  /* 0x0000000c0d0e7389 */ /* 0x00006400000c000b */
[----:B01----:R-:W-:Y:S01]  /*f750*/  ENDCOLLECTIVE ;  /* 0x000000000000791b */ /* 0x003fe20003800000 */
.L_x_13101:
[----:B------:R-:W-:-:S05]  /*f760*/  @!P2 LEA R6, P1, R28, R6, 0x1 ;  /* 0x000000061c06a211 */ /* 0x000fca00078208ff */
[----:B------:R-:W-:-:S05]  /*f770*/  @!P2 IMAD.X R0, RZ, RZ, R0, P1 ;  /* 0x000000ffff00a224 */ /* 0x000fca00008e0600 */
        /* <DEDUP_REMOVED lines=10> */
.L_x_13102:
[----:B------:R-:W-:Y:S01]  /*f820*/  IMAD.MOV.U32 R2, RZ, RZ, R14 ;  /* 0x000000ffff027224 */ /* 0x000fe200078e000e */
[----:B------:R-:W-:Y:S06]  /*f830*/  BRA `(.L_x_13103) ;  /* 0xffffffb800d87947 */ /* 0x000fec000383ffff */
.L_x_13005:
[----:B0-----:R0:W1:Y:S02]  /*f840*/  SYNCS.PHASECHK.TRANS64.TRYWAIT P0, [R22+URZ+0x16820], R3 ;  /* 0x01682003160075a7 */ /* 0x001064000800017f */
[----:B-1----:R-:W-:Y:S05]  /*f850*/  @!P0 NANOSLEEP.SYNCS 0x989680 ;  /* 0x009896800000895d */ /* 0x002fea0003900000 */
[----:B------:R-:W1:Y:S02]  /*f860*/  @!P0 SYNCS.PHASECHK.TRANS64 P0, [R22+URZ+0x16820], R3 ;  /* 0x01682003160085a7 */ /* 0x000e64000800007f */
[----:B-1----:R-:W-:Y:S05]  /*f870*/  @!P0 BRA `(.L_x_13005) ;  /* 0xfffffffc00f08947 */ /* 0x002fea000383ffff */
[----:B------:R-:W-:Y:S05]  /*f880*/  BRA `(.L_x_13104) ;  /* 0xffffffbc003c7947 */ /* 0x000fea000383ffff */
.L_x_13010:
[----:B0-----:R0:W1:Y:S02]  /*f890*/  SYNCS.PHASECHK.TRANS64.TRYWAIT P0, [R5+URZ+0x16840], R2 ;  /* 0x01684002050075a7 */ /* 0x001064000800017f */
[----:B-1----:R-:W-:Y:S05]  /*f8a0*/  @!P0 NANOSLEEP.SYNCS 0x989680 ;  /* 0x009896800000895d */ /* 0x002fea0003900000 */
[----:B------:R-:W1:Y:S02]  /*f8b0*/  @!P0 SYNCS.PHASECHK.TRANS64 P0, [R5+URZ+0x16840], R2 ;  /* 0x01684002050085a7 */ /* 0x000e64000800007f */
[----:B-1----:R-:W-:Y:S05]  /*f8c0*/  @!P0 BRA `(.L_x_13010) ;  /* 0xfffffffc00f08947 */ /* 0x002fea000383ffff */
[----:B------:R-:W-:Y:S05]  /*f8d0*/  BRA `(.L_x_13105) ;  /* 0xffffffc0000c7947 */ /* 0x000fea000383ffff */
.L_x_13011:
        /* <DEDUP_REMOVED lines=8> */
.L_x_13107:
[----:B------:R-:W-:Y:S05]  /*f960*/  BSYNC B1 ;  /* 0x0000000000017941 */ /* 0x000fea0003800000 */
.L_x_13106:
        /* <DEDUP_REMOVED lines=10> */
.L_x_13108:
[----:B------:R-:W-:Y:S01]  /*fa10*/  IMAD.MOV.U32 R13, RZ, RZ, R10 ;  /* 0x000000ffff0d7224 */ /* 0x000fe200078e000a */
[----:B------:R-:W-:Y:S01]  /*fa20*/  MOV R12, 0x1 ;  /* 0x00000001000c7802 */ /* 0x000fe20000000f00 */
[----:B------:R-:W-:-:S07]  /*fa30*/  IMAD.MOV.U32 R2, RZ, RZ, R14 ;  /* 0x000000ffff027224 */ /* 0x000fce00078e000e */
[----:B------:R-:W-:Y:S05]  /*fa40*/  WARPSYNC.COLLECTIVE R15, `(.L_x_13109) ;  /* 0x000000000f087348 */ /* 0x000fea0003c00000 */
[----:B------:R0:W1:Y:S02]  /*fa50*/  SHFL.IDX P6, R14, R13, R12, R11 ;  /* 0x0000000c0d0e7389 */ /* 0x00006400000c000b */
[----:B01----:R-:W-:Y:S01]  /*fa60*/  ENDCOLLECTIVE ;  /* 0x000000000000791b */ /* 0x003fe20003800000 */
.L_x_13109:
        /* <DEDUP_REMOVED lines=11> */
.L_x_13110:
[----:B------:R-:W-:Y:S02]  /*fb20*/  IMAD.MOV.U32 R13, RZ, RZ, R10 ;  /* 0x000000ffff0d7224 */ /* 0x000fe400078e000a */
[----:B------:R-:W-:Y:S02]  /*fb30*/  IMAD.MOV.U32 R12, RZ, RZ, 0x2 ;  /* 0x00000002ff0c7424 */ /* 0x000fe400078e00ff */
[----:B------:R-:W-:-:S07]  /*fb40*/  IMAD.MOV.U32 R2, RZ, RZ, R14 ;  /* 0x000000ffff027224 */ /* 0x000fce00078e000e */
[----:B------:R-:W-:Y:S05]  /*fb50*/  WARPSYNC.COLLECTIVE R15, `(.L_x_13111) ;  /* 0x000000000f087348 */ /* 0x000fea0003c00000 */
[----:B------:R0:W1:Y:S02]  /*fb60*/  SHFL.IDX P6, R14, R13, R12, R11 ;  /* 0x0000000c0d0e7389 */ /* 0x00006400000c000b */
[----:B01----:R-:W-:Y:S01]  /*fb70*/  ENDCOLLECTIVE ;  /* 0x000000000000791b */ /* 0x003fe20003800000 */
.L_x_13111:
        /* <DEDUP_REMOVED lines=11> */
.L_x_13112:
[----:B------:R-:W-:Y:S01]  /*fc30*/  IMAD.MOV.U32 R13, RZ, RZ, R10 ;  /* 0x000000ffff0d7224 */ /* 0x000fe200078e000a */
[----:B------:R-:W-:Y:S01]  /*fc40*/  MOV R12, 0x3 ;  /* 0x00000003000c7802 */ /* 0x000fe20000000f00 */
[----:B------:R-:W-:-:S07]  /*fc50*/  IMAD.MOV.U32 R2, RZ, RZ, R14 ;  /* 0x000000ffff027224 */ /* 0x000fce00078e000e */
[----:B------:R-:W-:Y:S05]  /*fc60*/  WARPSYNC.COLLECTIVE R15, `(.L_x_13113) ;  /* 0x000000000f087348 */ /* 0x000fea0003c00000 */
[----:B------:R0:W1:Y:S02]  /*fc70*/  SHFL.IDX P6, R14, R13, R12, R11 ;  /* 0x0000000c0d0e7389 */ /* 0x00006400000c000b */
[----:B01----:R-:W-:Y:S01]  /*fc80*/  ENDCOLLECTIVE ;  /* 0x000000000000791b */ /* 0x003fe20003800000 */
.L_x_13113:
        /* <DEDUP_REMOVED lines=11> */
.L_x_13114:
[----:B------:R-:W-:Y:S02]  /*fd40*/  IMAD.MOV.U32 R13, RZ, RZ, R10 ;  /* 0x000000ffff0d7224 */ /* 0x000fe400078e000a */
[----:B------:R-:W-:Y:S02]  /*fd50*/  IMAD.MOV.U32 R12, RZ, RZ, 0x4 ;  /* 0x00000004ff0c7424 */ /* 0x000fe400078e00ff */
[----:B------:R-:W-:-:S07]  /*fd60*/  IMAD.MOV.U32 R2, RZ, RZ, R14 ;  /* 0x000000ffff027224 */ /* 0x000fce00078e000e */
[----:B------:R-:W-:Y:S05]  /*fd70*/  WARPSYNC.COLLECTIVE R15, `(.L_x_13115) ;  /* 0x000000000f087348 */ /* 0x000fea0003c00000 */
[----:B------:R0:W1:Y:S02]  /*fd80*/  SHFL.IDX P6, R14, R13, R12, R11 ;  /* 0x0000000c0d0e7389 */ /* 0x00006400000c000b */
[----:B01----:R-:W-:Y:S01]  /*fd90*/  ENDCOLLECTIVE ;  /* 0x000000000000791b */ /* 0x003fe20003800000 */
.L_x_13115:
        /* <DEDUP_REMOVED lines=11> */
.L_x_13116:
[----:B------:R-:W-:Y:S01]  /*fe50*/  IMAD.MOV.U32 R13, RZ, RZ, R10 ;  /* 0x000000ffff0d7224 */ /* 0x000fe200078e000a */
[----:B------:R-:W-:Y:S01]  /*fe60*/  MOV R12, 0x5 ;  /* 0x00000005000c7802 */ /* 0x000fe20000000f00 */
[----:B------:R-:W-:-:S07]  /*fe70*/  IMAD.MOV.U32 R2, RZ, RZ, R14 ;  /* 0x000000ffff027224 */ /* 0x000fce00078e000e */
[----:B------:R-:W-:Y:S05]  /*fe80*/  WARPSYNC.COLLECTIVE R15, `(.L_x_13117) ;  /* 0x000000000f087348 */ /* 0x000fea0003c00000 */
[----:B------:R0:W1:Y:S02]  /*fe90*/  SHFL.IDX P6, R14, R13, R12, R11 ;  /* 0x0000000c0d0e7389 */ /* 0x00006400000c000b */
[----:B01----:R-:W-:Y:S01]  /*fea0*/  ENDCOLLECTIVE ;  /* 0x000000000000791b */ /* 0x003fe20003800000 */
.L_x_13117:
        /* <DEDUP_REMOVED lines=11> */
.L_x_13118:
[----:B------:R-:W-:Y:S02]  /*ff60*/  IMAD.MOV.U32 R13, RZ, RZ, R10 ;  /* 0x000000ffff0d7224 */ /* 0x000fe400078e000a */
[----:B------:R-:W-:Y:S02]  /*ff70*/  IMAD.MOV.U32 R12, RZ, RZ, 0x6 ;  /* 0x00000006ff0c7424 */ /* 0x000fe400078e00ff */
[----:B------:R-:W-:-:S07]  /*ff80*/  IMAD.MOV.U32 R2, RZ, RZ, R14 ;  /* 0x000000ffff027224 */ /* 0x000fce00078e000e */
[----:B------:R-:W-:Y:S05]  /*ff90*/  WARPSYNC.COLLECTIVE R15, `(.L_x_13119) ;  /* 0x000000000f087348 */ /* 0x000fea0003c00000 */
[----:B------:R0:W1:Y:S02]  /*ffa0*/  SHFL.IDX P6, R14, R13, R12, R11 ;  /* 0x0000000c0d0e7389 */ /* 0x00006400000c000b */
[----:B01----:R-:W-:Y:S01]  /*ffb0*/  ENDCOLLECTIVE ;  /* 0x000000000000791b */ /* 0x003fe20003800000 */
.L_x_13119:
        /* <DEDUP_REMOVED lines=11> */
.L_x_13120:
[----:B------:R-:W-:Y:S01]  /*10070*/  IMAD.MOV.U32 R13, RZ, RZ, R10 ;  /* 0x000000ffff0d7224 */ /* 0x000fe200078e000a */
[----:B------:R-:W-:Y:S01]  /*10080*/  MOV R12, 0x7 ;  /* 0x00000007000c7802 */ /* 0x000fe20000000f00 */
[----:B------:R-:W-:-:S07]  /*10090*/  IMAD.MOV.U32 R2, RZ, RZ, R14 ;  /* 0x000000ffff027224 */ /* 0x000fce00078e000e */
[----:B------:R-:W-:Y:S05]  /*100a0*/  WARPSYNC.COLLECTIVE R15, `(.L_x_13121) ;  /* 0x000000000f087348 */ /* 0x000fea0003c00000 */
[----:B------:R0:W1:Y:S02]  /*100b0*/  SHFL.IDX P6, R14, R13, R12, R11 ;  /* 0x0000000c0d0e7389 */ /* 0x00006400000c000b */
[----:B01----:R-:W-:Y:S01]  /*100c0*/  ENDCOLLECTIVE ;  /* 0x000000000000791b */ /* 0x003fe20003800000 */
.L_x_13121:
        /* <DEDUP_REMOVED lines=11> */
.L_x_13122:
[----:B------:R-:W-:Y:S01]  /*10180*/  IMAD.MOV.U32 R2, RZ, RZ, R14 ;  /* 0x000000ffff027224 */ /* 0x000fe200078e000e */
[----:B------:R-:W-:Y:S06]  /*10190*/  BRA `(.L_x_13123) ;  /* 0xffffffb800fc7947 */ /* 0x000fec000383ffff */
.L_x_13016:
[----:B-1----:R1:W2:Y:S02]  /*101a0*/  SYNCS.PHASECHK.TRANS64.TRYWAIT P0, [R5+URZ+0x16860], R2 ;  /* 0x01686002050075a7 */ /* 0x0022a4000800017f */
[----:B--2---:R-:W-:Y:S05]  /*101b0*/  @!P0 NANOSLEEP.SYNCS 0x989680 ;  /* 0x009896800000895d */ /* 0x004fea0003900000 */
[----:B------:R-:W2:Y:S02]  /*101c0*/  @!P0 SYNCS.PHASECHK.TRANS64 P0, [R5+URZ+0x16860], R2 ;  /* 0x01686002050085a7 */ /* 0x000ea4000800007f */
[----:B--2---:R-:W-:Y:S05]  /*101d0*/  @!P0 BRA `(.L_x_13016) ;  /* 0xfffffffc00f08947 */ /* 0x004fea000383ffff */
[----:B------:R-:W-:Y:S05]  /*101e0*/  BRA `(.L_x_13124) ;  /* 0xffffffbc00547947 */ /* 0x000fea000383ffff */
.L_x_13017:
[----:B------:R-:W-:Y:S01]  /*101f0*/  BSSY B1, `(.L_x_13125) ;  /* 0x0000008000017945 */ /* 0x000fe20003800000 */
[----:B------:R-:W-:Y:S01]  /*10200*/  MOV R13, R24 ;  /* 0x00000018000d7202 */ /* 0x000fe20000000f00 */
[----:B------:R-:W-:Y:S02]  /*10210*/  IMAD.MOV.U32 R12, RZ, RZ, RZ ;  /* 0x000000ffff0c7224 */ /* 0x000fe400078e00ff */
[----:B------:R-:W-:Y:S02]  /*10220*/  IMAD.MOV.U32 R11, RZ, RZ, 0x181f ;  /* 0x0000181fff0b7424 */ /* 0x000fe400078e00ff */
[----:B------:R-:W-:-:S07]  /*10230*/  IMAD.MOV.U32 R15, RZ, RZ, -0x1 ;  /* 0xffffffffff0f7424 */ /* 0x000fce00078e00ff */
[----:B-1----:R-:W-:Y:S05]  /*10240*/  WARPSYNC.COLLECTIVE R15, `(.L_x_13126) ;  /* 0x000000000f087348 */ /* 0x002fea0003c00000 */
[----:B------:R0:W2:Y:S02]  /*10250*/  SHFL.IDX P6, R14, R13, R12, R11 ;  /* 0x0000000c0d0e7389 */ /* 0x0000a400000c000b */
[----:B012---:R-:W-:Y:S01]  /*10260*/  ENDCOLLECTIVE ;  /* 0x000000000000791b */ /* 0x007fe20003800000 */
.L_x_13126:
[----:B------:R-:W-:Y:S05]  /*10270*/  BSYNC B1 ;  /* 0x0000000000017941 */ /* 0x000fea0003800000 */
.L_x_13125:
[----:B------:R-:W-:Y:S01]  /*10280*/  IMAD.MOV.U32 R13, RZ, RZ, R23 ;  /* 0x000000ffff0d7224 */ /* 0x000fe200078e0017 */
[----:B------:R-:W-:Y:S01]  /*10290*/  MOV R15, 0xffffffff ;  /* 0xffffffff000f7802 */ /* 0x000fe20000000f00 */
[----:B------:R-:W-:Y:S01]  /*102a0*/  IMAD.MOV.U32 R12, RZ, RZ, RZ ;  /* 0x000000ffff0c7224 */ /* 0x000fe200078e00ff */
[----:B------:R-:W-:Y:S01]  /*102b0*/  MOV R3, R14 ;  /* 0x0000000e00037202 */ /* 0x000fe20000000f00 */
[----:B------:R-:W-:Y:S01]  /*102c0*/  IMAD.MOV.U32 R11, RZ, RZ, 0x181f ;  /* 0x0000181fff0b7424 */ /* 0x000fe200078e00ff */
[----:B------:R-:W-:Y:S01]  /*102d0*/  ISETP.LT.OR P2, PT, R8, 0x1, P1 ;  /* 0x000000010800780c */ /* 0x000fe20000f41670 */
[----:B------:R-:W-:-:S12]  /*102e0*/  IMAD R6, R6, 0x2, R22 ;  /* 0x0000000206067824 */ /* 0x000fd800078e0216 */
[----:B------:R-:W-:Y:S05]  /*102f0*/  WARPSYNC.COLLECTIVE R15, `(.L_x_13127) ;  /* 0x000000000f087348 */ /* 0x000fea0003c00000 */
[----:B------:R0:W1:Y:S02]  /*10300*/  SHFL.IDX P6, R14, R13, R12, R11 ;  /* 0x0000000c0d0e7389 */ /* 0x00006400000c000b */
[----:B01----:R-:W-:Y:S01]  /*10310*/  ENDCOLLECTIVE ;  /* 0x000000000000791b */ /* 0x003fe20003800000 */
.L_x_13127:
[----:B------:R-:W-:Y:S01]  /*10320*/  MOV R13, R24 ;  /* 0x00000018000d7202 */ /* 0x000fe20000000f00 */
[----:B------:R-:W-:Y:S02]  /*10330*/  IMAD.MOV.U32 R12, RZ, RZ, 0x1 ;  /* 0x00000001ff0c7424 */ /* 0x000fe400078e00ff */
[----:B------:R-:W-:-:S07]  /*10340*/  IMAD.MOV.U32 R2, RZ, RZ, R14 ;  /* 0x000000ffff027224 */ /* 0x000fce00078e000e */
[----:B------:R-:W-:Y:S05]  /*10350*/  WARPSYNC.COLLECTIVE R15, `(.L_x_13128) ;  /* 0x000000000f087348 */ /* 0x000fea0003c00000 */
[----:B------:R0:W1:Y:S02]  /*10360*/  SHFL.IDX P6, R14, R13, R12, R11 ;  /* 0x0000000c0d0e7389 */ /* 0x00006400000c000b */
[----:B01----:R-:W-:Y:S01]  /*10370*/  ENDCOLLECTIVE ;  /* 0x000000000000791b */ /* 0x003fe20003800000 */
.L_x_13128:
        /* <DEDUP_REMOVED lines=12> */
.L_x_13129:
[----:B------:R-:W-:Y:S02]  /*10440*/  IMAD.MOV.U32 R13, RZ, RZ, R24 ;  /* 0x000000ffff0d7224 */ /* 0x000fe400078e0018 */
[----:B------:R-:W-:Y:S01]  /*10450*/  IMAD.MOV.U32 R12, RZ, RZ, 0x2 ;  /* 0x00000002ff0c7424 */ /* 0x000fe200078e00ff */
[----:B------:R-:W-:-:S07]  /*10460*/  MOV R2, R14 ;  /* 0x0000000e00027202 */ /* 0x000fce0000000f00 */
[----:B------:R-:W-:Y:S05]  /*10470*/  WARPSYNC.COLLECTIVE R15, `(.L_x_13130) ;  /* 0x000000000f087348 */ /* 0x000fea0003c00000 */
[----:B------:R0:W1:Y:S02]  /*10480*/  SHFL.IDX P6, R14, R13, R12, R11 ;  /* 0x0000000c0d0e7389 */ /* 0x00006400000c000b */
[----:B01----:R-:W-:Y:S01]  /*10490*/  ENDCOLLECTIVE ;  /* 0x000000000000791b */ /* 0x003fe20003800000 */
.L_x_13130:
[----:B------:R-:W-:-:S05]  /*104a0*/  IADD3 R2, P0, R2, R7, RZ ;  /* 0x0000000702027210 */ /* 0x000fca0007f1e0ff */
[----:B------:R-:W-:-:S05]  /*104b0*/  IMAD.X R3, RZ, RZ, R3, P0 ;  /* 0x000000ffff037224 */ /* 0x000fca00000e0603 */
[----:B------:R-:W-:Y:S01]  /*104c0*/  @!PT LDS RZ, [RZ] ;  /* 0x00000000fffff984 */ /* 0x000fe20000000800 */
[----:B------:R-:W-:Y:S01]  /*104d0*/  @!PT LDS RZ, [RZ] ;  /* 0x00000000fffff984 */ /* 0x000fe20000000800 */
[----:B------:R-:W-:Y:S01]  /*104e0*/  @!PT LDS RZ, [RZ] ;  /* 0x00000000fffff984 */ /* 0x000fe20000000800 */
[----:B------:R0:W-:Y:S01]  /*104f0*/  LDGSTS.E.BYPASS.LTC128B.128 [R6+0xc00], desc[UR50][R2.64], !P2 ;  /* 0x00c0000002067fae */ /* 0x0001e2000d101d72 */
[----:B------:R-:W-:Y:S01]  /*10500*/  ISETP.LT.OR P2, PT, R8, 0x21, P1 ;  /* 0x000000210800780c */ /* 0x000fe20000f41670 */
[----:B------:R-:W-:Y:S01]  /*10510*/  IMAD.MOV.U32 R13, RZ, RZ, R23 ;  /* 0x000000ffff0d7224 */ /* 0x000fe200078e0017 */
[----:B0-----:R-:W-:-:S11]  /*10520*/  MOV R3, R14 ;  /* 0x0000000e00037202 */ /* 0x001fd60000000f00 */
[----:B------:R-:W-:Y:S05]  /*10530*/  WARPSYNC.COLLECTIVE R15, `(.L_x_13131) ;  /* 0x000000000f087348 */ /* 0x000fea0003c00000 */
[----:B------:R0:W1:Y:S02]  /*10540*/  SHFL.IDX P6, R14, R13, R12, R11 ;  /* 0x0000000c0d0e7389 */ /* 0x00006400000c000b */
[----:B01----:R-:W-:Y:S01]  /*10550*/  ENDCOLLECTIVE ;  /* 0x000000000000791b */ /* 0x003fe20003800000 */
.L_x_13131:
[----:B------:R-:W-:Y:S01]  /*10560*/  MOV R13, R24 ;  /* 0x00000018000d7202 */ /* 0x000fe20000000f00 */
[----:B------:R-:W-:Y:S02]  /*10570*/  IMAD.MOV.U32 R12, RZ, RZ, 0x3 ;  /* 0x00000003ff0c7424 */ /* 0x000fe400078e00ff */
[----:B------:R-:W-:-:S07]  /*10580*/  IMAD.MOV.U32 R2, RZ, RZ, R14 ;  /* 0x000000ffff027224 */ /* 0x000fce00078e000e */
[----:B------:R-:W-:Y:S05]  /*10590*/  WARPSYNC.COLLECTIVE R15, `(.L_x_13132) ;  /* 0x000000000f087348 */ /* 0x000fea0003c00000 */
[----:B------:R0:W1:Y:S02]  /*105a0*/  SHFL.IDX P6, R14, R13, R12, R11 ;  /* 0x0000000c0d0e7389 */ /* 0x00006400000c000b */
[----:B01----:R-:W-:Y:S01]  /*105b0*/  ENDCOLLECTIVE ;  /* 0x000000000000791b */ /* 0x003fe20003800000 */
.L_x_13132:
        /* <DEDUP_REMOVED lines=12> */
.L_x_13133:
[----:B------:R-:W-:Y:S02]  /*10680*/  IMAD.MOV.U32 R13, RZ, RZ, R24 ;  /* 0x000000ffff0d7224 */ /* 0x000fe400078e0018 */
[----:B------:R-:W-:Y:S01]  /*10690*/  IMAD.MOV.U32 R12, RZ, RZ, 0x4 ;  /* 0x00000004ff0c7424 */ /* 0x000fe200078e00ff */
[----:B------:R-:W-:-:S07]  /*106a0*/  MOV R2, R14 ;  /* 0x0000000e00027202 */ /* 0x000fce0000000f00 */
[----:B------:R-:W-:Y:S05]  /*106b0*/  WARPSYNC.COLLECTIVE R15, `(.L_x_13134) ;  /* 0x000000000f087348 */ /* 0x000fea0003c00000 */
[----:B------:R0:W1:Y:S02]  /*106c0*/  SHFL.IDX P6, R14, R13, R12, R11 ;  /* 0x0000000c0d0e7389 */ /* 0x00006400000c000b */
[----:B01----:R-:W-:Y:S01]  /*106d0*/  ENDCOLLECTIVE ;  /* 0x000000000000791b */ /* 0x003fe20003800000 */
.L_x_13134:
        /* <DEDUP_REMOVED lines=12> */
.L_x_13135:
[----:B------:R-:W-:Y:S01]  /*107a0*/  MOV R13, R24 ;  /* 0x00000018000d7202 */ /* 0x000fe20000000f00 */
[----:B------:R-:W-:Y:S02]  /*107b0*/  IMAD.MOV.U32 R12, RZ, RZ, 0x5 ;  /* 0x00000005ff0c7424 */ /* 0x000fe400078e00ff */
[----:B------:R-:W-:-:S07]  /*107c0*/  IMAD.MOV.U32 R2, RZ, RZ, R14 ;  /* 0x000000ffff027224 */ /* 0x000fce00078e000e */
[----:B------:R-:W-:Y:S05]  /*107d0*/  WARPSYNC.COLLECTIVE R15, `(.L_x_13136) ;  /* 0x000000000f087348 */ /* 0x000fea0003c00000 */
[----:B------:R0:W1:Y:S02]  /*107e0*/  SHFL.IDX P6, R14, R13, R12, R11 ;  /* 0x0000000c0d0e7389 */ /* 0x00006400000c000b */
[----:B01----:R-:W-:Y:S01]  /*107f0*/  ENDCOLLECTIVE ;  /* 0x000000000000791b */ /* 0x003fe20003800000 */
.L_x_13136:
        /* <DEDUP_REMOVED lines=12> */
.L_x_13137:
[----:B------:R-:W-:Y:S02]  /*108c0*/  IMAD.MOV.U32 R13, RZ, RZ, R24 ;  /* 0x000000ffff0d7224 */ /* 0x000fe400078e0018 */
[----:B------:R-:W-:Y:S01]  /*108d0*/  IMAD.MOV.U32 R12, RZ, RZ, 0x6 ;  /* 0x00000006ff0c7424 */ /* 0x000fe200078e00ff */
[----:B------:R-:W-:-:S07]  /*108e0*/  MOV R2, R14 ;  /* 0x0000000e00027202 */ /* 0x000fce0000000f00 */
[----:B------:R-:W-:Y:S05]  /*108f0*/  WARPSYNC.COLLECTIVE R15, `(.L_x_13138) ;  /* 0x000000000f087348 */ /* 0x000fea0003c00000 */
[----:B------:R0:W1:Y:S02]  /*10900*/  SHFL.IDX P6, R14, R13, R12, R11 ;  /* 0x0000000c0d0e7389 */ /* 0x00006400000c000b */
[----:B01----:R-:W-:Y:S01]  /*10910*/  ENDCOLLECTIVE ;  /* 0x000000000000791b */ /* 0x003fe20003800000 */
.L_x_13138:
        /* <DEDUP_REMOVED lines=12> */
.L_x_13139:
[----:B------:R-:W-:Y:S01]  /*109e0*/  MOV R13, R24 ;  /* 0x00000018000d7202 */ /* 0x000fe20000000f00 */
[----:B------:R-:W-:Y:S02]  /*109f0*/  IMAD.MOV.U32 R12, RZ, RZ, 0x7 ;  /* 0x00000007ff0c7424 */ /* 0x000fe400078e00ff */
[----:B------:R-:W-:-:S07]  /*10a00*/  IMAD.MOV.U32 R2, RZ, RZ, R14 ;  /* 0x000000ffff027224 */ /* 0x000fce00078e000e */
[----:B------:R-:W-:Y:S05]  /*10a10*/  WARPSYNC.COLLECTIVE R15, `(.L_x_13140) ;  /* 0x000000000f087348 */ /* 0x000fea0003c00000 */
[----:B------:R0:W1:Y:S02]  /*10a20*/  SHFL.IDX P6, R14, R13, R12, R11 ;  /* 0x0000000c0d0e7389 */ /* 0x00006400000c000b */
[----:B01----:R-:W-:Y:S01]  /*10a30*/  ENDCOLLECTIVE ;  /* 0x000000000000791b */ /* 0x003fe20003800000 */
.L_x_13140:
        /* <DEDUP_REMOVED lines=11> */
.L_x_13141:
[----:B------:R-:W-:Y:S01]  /*10af0*/  MOV R2, R14 ;  /* 0x0000000e00027202 */ /* 0x000fe20000000f00 */
[----:B------:R-:W-:Y:S06]  /*10b00*/  BRA `(.L_x_13142) ;  /* 0xffffffb800007947 */ /* 0x000fec000383ffff */
.L_x_13025:
[----:B0-----:R0:W1:Y:S02]  /*10b10*/  SYNCS.PHASECHK.TRANS64.TRYWAIT P0, [R0+URZ+0x16860], R3 ;  /* 0x01686003000075a7 */ /* 0x001064000800017f */
[----:B-1----:R-:W-:Y:S05]  /*10b20*/  @!P0 NANOSLEEP.SYNCS 0x989680 ;  /* 0x009896800000895d */ /* 0x002fea0003900000 */
[----:B------:R-:W1:Y:S02]  /*10b30*/  @!P0 SYNCS.PHASECHK.TRANS64 P0, [R0+URZ+0x16860], R3 ;  /* 0x01686003000085a7 */ /* 0x000e64000800007f */
[----:B-1----:R-:W-:Y:S05]  /*10b40*/  @!P0 BRA `(.L_x_13025) ;  /* 0xfffffffc00f08947 */ /* 0x002fea000383ffff */
[----:B------:R-:W-:Y:S05]  /*10b50*/  BRA `(.L_x_13143) ;  /* 0xffffffbc001c7947 */ /* 0x000fea000383ffff */
.L_x_13026:
        /* <DEDUP_REMOVED lines=8> */
.L_x_13145:
[----:B------:R-:W-:Y:S05]  /*10be0*/  BSYNC B0 ;  /* 0x0000000000007941 */ /* 0x000fea0003800000 */
.L_x_13144:
[----:B------:R-:W-:Y:S01]  /*10bf0*/  IMAD.MOV.U32 R13, RZ, RZ, R23 ;  /* 0x000000ffff0d7224 */ /* 0x000fe200078e0017 */
[----:B------:R-:W-:Y:S01]  /*10c00*/  MOV R11, 0x181f ;  /* 0x0000181f000b7802 */ /* 0x000fe20000000f00 */
[----:B------:R-:W-:Y:S01]  /*10c10*/  IMAD.MOV.U32 R12, RZ, RZ, RZ ;  /* 0x000000ffff0c7224 */ /* 0x000fe200078e00ff */
[----:B------:R-:W-:Y:S01]  /*10c20*/  LEA R4, R4, R22, 0x1 ;  /* 0x0000001604047211 */ /* 0x000fe200078e08ff */
[----:B------:R-:W-:Y:S02]  /*10c30*/  IMAD.MOV.U32 R15, RZ, RZ, -0x1 ;  /* 0xffffffffff0f7424 */ /* 0x000fe400078e00ff */
[----:B------:R-:W-:Y:S02]  /*10c40*/  IMAD.MOV.U32 R3, RZ, RZ, R14 ;  /* 0x000000ffff037224 */ /* 0x000fe400078e000e */
[----:B------:R-:W-:-:S07]  /*10c50*/  IMAD.SHL.U32 R5, R28, 0x2, RZ ;  /* 0x000000021c057824 */ /* 0x000fce00078e00ff */
[----:B------:R-:W-:Y:S05]  /*10c60*/  WARPSYNC.COLLECTIVE R15, `(.L_x_13146) ;  /* 0x000000000f087348 */ /* 0x000fea0003c00000 */
[----:B------:R0:W1:Y:S02]  /*10c70*/  SHFL.IDX P6, R14, R13, R12, R11 ;  /* 0x0000000c0d0e7389 */ /* 0x00006400000c000b */
[----:B01----:R-:W-:Y:S01]  /*10c80*/  ENDCOLLECTIVE ;  /* 0x000000000000791b */ /* 0x003fe20003800000 */
.L_x_13146:
[----:B------:R-:W-:Y:S02]  /*10c90*/  ULDC UR4, c[0x0][0x2f4] ;  /* 0x0000bd0000047ab9 */ /* 0x000fe40000000800 */
[----:B------:R-:W-:-:S04]  /*10ca0*/  ISETP.GE.AND P0, PT, R28, UR4, PT ;  /* 0x000000041c007c0c */ /* 0x000fc8000bf06270 */
[----:B------:R-:W-:Y:S01]  /*10cb0*/  ISETP.LT.OR P2, PT, R6, 0x1, P0 ;  /* 0x000000010600780c */ /* 0x000fe20000741670 */
[----:B------:R-:W-:Y:S02]  /*10cc0*/  IMAD.MOV.U32 R13, RZ, RZ, R24 ;  /* 0x000000ffff0d7224 */ /* 0x000fe400078e0018 */
[----:B------:R-:W-:Y:S01]  /*10cd0*/  IMAD.MOV.U32 R12, RZ, RZ, 0x1 ;  /* 0x00000001ff0c7424 */ /* 0x000fe200078e00ff */
[----:B------:R-:W-:-:S13]  /*10ce0*/  IADD3 R2, P1, R14, R5, RZ ;  /* 0x000000050e027210 */ /* 0x000fda0007f3e0ff */
[----:B------:R-:W-:Y:S05]  /*10cf0*/  WARPSYNC.COLLECTIVE R15, `(.L_x_13147) ;  /* 0x000000000f087348 */ /* 0x000fea0003c00000 */
[----:B------:R0:W1:Y:S02]  /*10d00*/  SHFL.IDX P6, R14, R13, R12, R11 ;  /* 0x0000000c0d0e7389 */ /* 0x00006400000c000b */
[----:B01----:R-:W-:Y:S01]  /*10d10*/  ENDCOLLECTIVE ;  /* 0x000000000000791b */ /* 0x003fe20003800000 */
.L_x_13147:
[----:B------:R-:W-:-:S05]  /*10d20*/  IMAD.X R3, RZ, RZ, R3, P1 ;  /* 0x000000ffff037224 */ /* 0x000fca00008e0603 */
        /* <DEDUP_REMOVED lines=10> */
.L_x_13148:
[----:B------:R-:W-:Y:S01]  /*10dd0*/  IMAD.MOV.U32 R13, RZ, RZ, R24 ;  /* 0x000000ffff0d7224 */ /* 0x000fe200078e0018 */
[----:B------:R-:W-:Y:S01]  /*10de0*/  MOV R12, 0x2 ;  /* 0x00000002000c7802 */ /* 0x000fe20000000f00 */
[----:B------:R-:W-:-:S07]  /*10df0*/  IMAD.MOV.U32 R9, RZ, RZ, R14 ;  /* 0x000000ffff097224 */ /* 0x000fce00078e000e */
[----:B------:R-:W-:Y:S05]  /*10e00*/  WARPSYNC.COLLECTIVE R15, `(.L_x_13149) ;  /* 0x000000000f087348 */ /* 0x000fea0003c00000 */
[----:B------:R0:W1:Y:S02]  /*10e10*/  SHFL.IDX P6, R14, R13, R12, R11 ;  /* 0x0000000c0d0e7389 */ /* 0x00006400000c000b */
[----:B01----:R-:W-:Y:S01]  /*10e20*/  ENDCOLLECTIVE ;  /* 0x000000000000791b */ /* 0x003fe20003800000 */
.L_x_13149:
        /* <DEDUP_REMOVED lines=12> */
.L_x_13150:
[----:B------:R-:W-:Y:S02]  /*10ef0*/  IMAD.MOV.U32 R13, RZ, RZ, R24 ;  /* 0x000000ffff0d7224 */ /* 0x000fe400078e0018 */
[----:B------:R-:W-:Y:S02]  /*10f00*/  IMAD.MOV.U32 R12, RZ, RZ, 0x3 ;  /* 0x00000003ff0c7424 */ /* 0x000fe400078e00ff */
[----:B------:R-:W-:-:S07]  /*10f10*/  IMAD.MOV.U32 R10, RZ, RZ, R14 ;  /* 0x000000ffff0a7224 */ /* 0x000fce00078e000e */
[----:B------:R-:W-:Y:S05]  /*10f20*/  WARPSYNC.COLLECTIVE R15, `(.L_x_13151) ;  /* 0x000000000f087348 */ /* 0x000fea0003c00000 */
[----:B------:R0:W1:Y:S02]  /*10f30*/  SHFL.IDX P6, R14, R13, R12, R11 ;  /* 0x0000000c0d0e7389 */ /* 0x00006400000c000b */
[----:B01----:R-:W-:Y:S01]  /*10f40*/  ENDCOLLECTIVE ;  /* 0x000000000000791b */ /* 0x003fe20003800000 */
.L_x_13151:
        /* <DEDUP_REMOVED lines=12> */
.L_x_13152:
[----:B------:R-:W-:Y:S01]  /*11010*/  IMAD.MOV.U32 R13, RZ, RZ, R24 ;  /* 0x000000ffff0d7224 */ /* 0x000fe200078e0018 */
[----:B------:R-:W-:Y:S01]  /*11020*/  MOV R12, 0x4 ;  /* 0x00000004000c7802 */ /* 0x000fe20000000f00 */
[----:B------:R-:W-:-:S07]  /*11030*/  IMAD.MOV.U32 R9, RZ, RZ, R14 ;  /* 0x000000ffff097224 */ /* 0x000fce00078e000e */
[----:B------:R-:W-:Y:S05]  /*11040*/  WARPSYNC.COLLECTIVE R15, `(.L_x_13153) ;  /* 0x000000000f087348 */ /* 0x000fea0003c00000 */
[----:B------:R0:W1:Y:S02]  /*11050*/  SHFL.IDX P6, R14, R13, R12, R11 ;  /* 0x0000000c0d0e7389 */ /* 0x00006400000c000b */
[----:B01----:R-:W-:Y:S01]  /*11060*/  ENDCOLLECTIVE ;  /* 0x000000000000791b */ /* 0x003fe20003800000 */
.L_x_13153:
        /* <DEDUP_REMOVED lines=12> */
.L_x_13154:
[----:B------:R-:W-:Y:S02]  /*11130*/  IMAD.MOV.U32 R13, RZ, RZ, R24 ;  /* 0x000000ffff0d7224 */ /* 0x000fe400078e0018 */
[----:B------:R-:W-:Y:S02]  /*11140*/  IMAD.MOV.U32 R12, RZ, RZ, 0x5 ;  /* 0x00000005ff0c7424 */ /* 0x000fe400078e00ff */
[----:B------:R-:W-:-:S07]  /*11150*/  IMAD.MOV.U32 R10, RZ, RZ, R14 ;  /* 0x000000ffff0a7224 */ /* 0x000fce00078e000e */
[----:B------:R-:W-:Y:S05]  /*11160*/  WARPSYNC.COLLECTIVE R15, `(.L_x_13155) ;  /* 0x000000000f087348 */ /* 0x000fea0003c00000 */
[----:B------:R0:W1:Y:S02]  /*11170*/  SHFL.IDX P6, R14, R13, R12, R11 ;  /* 0x0000000c0d0e7389 */ /* 0x00006400000c000b */
[----:B01----:R-:W-:Y:S01]  /*11180*/  ENDCOLLECTIVE ;  /* 0x000000000000791b */ /* 0x003fe20003800000 */
.L_x_13155:
        /* <DEDUP_REMOVED lines=12> */
.L_x_13156:
[----:B------:R-:W-:Y:S01]  /*11250*/  IMAD.MOV.U32 R13, RZ, RZ, R24 ;  /* 0x000000ffff0d7224 */ /* 0x000fe200078e0018 */
[----:B------:R-:W-:Y:S01]  /*11260*/  MOV R12, 0x6 ;  /* 0x00000006000c7802 */ /* 0x000fe20000000f00 */
[----:B------:R-:W-:-:S07]  /*11270*/  IMAD.MOV.U32 R9, RZ, RZ, R14 ;  /* 0x000000ffff097224 */ /* 0x000fce00078e000e */
[----:B------:R-:W-:Y:S05]  /*11280*/  WARPSYNC.COLLECTIVE R15, `(.L_x_13157) ;  /* 0x000000000f087348 */ /* 0x000fea0003c00000 */
[----:B------:R0:W1:Y:S02]  /*11290*/  SHFL.IDX P6, R14, R13, R12, R11 ;  /* 0x0000000c0d0e7389 */ /* 0x00006400000c000b */
[----:B01----:R-:W-:Y:S01]  /*112a0*/  ENDCOLLECTIVE ;  /* 0x000000000000791b */ /* 0x003fe20003800000 */
.L_x_13157:
        /* <DEDUP_REMOVED lines=12> */
.L_x_13158:
[----:B------:R-:W-:Y:S01]  /*11370*/  MOV R13, R24 ;  /* 0x00000018000d7202 */ /* 0x000fe20000000f00 */
[----:B------:R-:W-:Y:S01]  /*11380*/  IMAD.MOV.U32 R12, RZ, RZ, 0x7 ;  /* 0x00000007ff0c7424 */ /* 0x000fe200078e00ff */
[----:B------:R-:W-:-:S13]  /*11390*/  IADD3 R2, P1, R14, R5, RZ ;  /* 0x000000050e027210 */ /* 0x000fda0007f3e0ff */
[----:B------:R-:W-:Y:S05]  /*113a0*/  WARPSYNC.COLLECTIVE R15, `(.L_x_13159) ;  /* 0x000000000f087348 */ /* 0x000fea0003c00000 */
[----:B------:R0:W1:Y:S02]  /*113b0*/  SHFL.IDX P6, R14, R13, R12, R11 ;  /* 0x0000000c0d0e7389 */ /* 0x00006400000c000b */
[----:B01----:R-:W-:Y:S01]  /*113c0*/  ENDCOLLECTIVE ;  /* 0x000000000000791b */ /* 0x003fe20003800000 */
.L_x_13159:
        /* <DEDUP_REMOVED lines=10> */
.L_x_13160:
[----:B------:R-:W-:Y:S05]  /*11470*/  BRA `(.L_x_13161) ;  /* 0xffffffb400cc7947 */ /* 0x000fea000383ffff */
.L_x_13031:
        /* <DEDUP_REMOVED lines=8> */
.L_x_13163:
[----:B------:R-:W-:Y:S05]  /*11500*/  BSYNC B0 ;  /* 0x0000000000007941 */ /* 0x000fea0003800000 */
.L_x_13162:
        /* <DEDUP_REMOVED lines=9> */
.L_x_13164:
        /* <DEDUP_REMOVED lines=18> */
.L_x_13165:
[----:B------:R-:W-:Y:S01]  /*116c0*/  IMAD.MOV.U32 R12, RZ, RZ, 0x2 ;  /* 0x00000002ff0c7424 */ /* 0x000fe200078e00ff */
[----:B------:R-:W-:-:S05]  /*116d0*/  SEL R6, R14, RZ, P1 ;  /* 0x000000ff0e067207 */ /* 0x000fca0000800000 */
[----:B------:R-:W-:-:S05]  /*116e0*/  IMAD.IADD R6, R5, 0x1, R6 ;  /* 0x0000000105067824 */ /* 0x000fca00078e0206 */
[----:B------:R-:W-:-:S07]  /*116f0*/  MOV R13, R6 ;  /* 0x00000006000d7202 */ /* 0x000fce0000000f00 */
[----:B------:R-:W-:Y:S05]  /*11700*/  WARPSYNC.COLLECTIVE R15, `(.L_x_13166) ;  /* 0x000000000f087348 */ /* 0x000fea0003c00000 */
[----:B------:R0:W1:Y:S02]  /*11710*/  SHFL.UP P6, R14, R13, R12, R11 ;  /* 0x0400000c0d0e7389 */ /* 0x00006400000c000b */
[----:B01----:R-:W-:Y:S01]  /*11720*/  ENDCOLLECTIVE ;  /* 0x000000000000791b */ /* 0x003fe20003800000 */
.L_x_13166:
[----:B------:R-:W-:Y:S02]  /*11730*/  MOV R12, 0x4 ;  /* 0x00000004000c7802 */ /* 0x000fe40000000f00 */
[----:B------:R-:W-:-:S05]  /*11740*/  SEL R7, R14, RZ, P2 ;  /* 0x000000ff0e077207 */ /* 0x000fca0001000000 */
[----:B------:R-:W-:-:S04]  /*11750*/  IMAD.IADD R7, R6, 0x1, R7 ;  /* 0x0000000106077824 */ /* 0x000fc800078e0207 */
[----:B------:R-:W-:-:S07]  /*11760*/  IMAD.MOV.U32 R13, RZ, RZ, R7 ;  /* 0x000000ffff0d7224 */ /* 0x000fce00078e0007 */
[----:B------:R-:W-:Y:S05]  /*11770*/  WARPSYNC.COLLECTIVE R15, `(.L_x_13167) ;  /* 0x000000000f087348 */ /* 0x000fea0003c00000 */
[----:B------:R0:W1:Y:S02]  /*11780*/  SHFL.UP P6, R14, R13, R12, R11 ;  /* 0x0400000c0d0e7389 */ /* 0x00006400000c000b */
[----:B01----:R-:W-:Y:S01]  /*11790*/  ENDCOLLECTIVE ;  /* 0x000000000000791b */ /* 0x003fe20003800000 */
.L_x_13167:
[----:B------:R-:W-:Y:S01]  /*117a0*/  IMAD.MOV.U32 R12, RZ, RZ, 0x8 ;  /* 0x00000008ff0c7424 */ /* 0x000fe200078e00ff */
[----:B------:R-:W-:-:S05]  /*117b0*/  SEL R2, R14, RZ, P3 ;  /* 0x000000ff0e027207 */ /* 0x000fca0001800000 */
[----:B------:R-:W-:-:S04]  /*117c0*/  IMAD.IADD R2, R7, 0x1, R2 ;  /* 0x0000000107027824 */ /* 0x000fc800078e0202 */
[----:B------:R-:W-:-:S07]  /*117d0*/  IMAD.MOV.U32 R13, RZ, RZ, R2 ;  /* 0x000000ffff0d7224 */ /* 0x000fce00078e0002 */
[----:B------:R-:W-:Y:S05]  /*117e0*/  WARPSYNC.COLLECTIVE R15, `(.L_x_13168) ;  /* 0x000000000f087348 */ /* 0x000fea0003c00000 */
[----:B------:R0:W1:Y:S02]  /*117f0*/  SHFL.UP P6, R14, R13, R12, R11 ;  /* 0x0400000c0d0e7389 */ /* 0x00006400000c000b */
[----:B01----:R-:W-:Y:S01]  /*11800*/  ENDCOLLECTIVE ;  /* 0x000000000000791b */ /* 0x003fe20003800000 */
.L_x_13168:
[----:B------:R-:W-:Y:S01]  /*11810*/  IMAD.MOV.U32 R12, RZ, RZ, 0x10 ;  /* 0x00000010ff0c7424 */ /* 0x000fe200078e00ff */
[----:B------:R-:W-:-:S04]  /*11820*/  SEL R3, R14, RZ, P4 ;  /* 0x000000ff0e037207 */ /* 0x000fc80002000000 */
[----:B------:R-:W-:-:S05]  /*11830*/  IADD3 R3, R2, R3, RZ ;  /* 0x0000000302037210 */ /* 0x000fca0007ffe0ff */
[----:B------:R-:W-:-:S07]  /*11840*/  IMAD.MOV.U32 R13, RZ, RZ, R3 ;  /* 0x000000ffff0d7224 */ /* 0x000fce00078e0003 */
[----:B------:R-:W-:Y:S05]  /*11850*/  WARPSYNC.COLLECTIVE R15, `(.L_x_13169) ;  /* 0x000000000f087348 */ /* 0x000fea0003c00000 */
[----:B------:R0:W1:Y:S02]  /*11860*/  SHFL.UP P6, R14, R13, R12, R11 ;  /* 0x0400000c0d0e7389 */ /* 0x00006400000c000b */
[----:B01----:R-:W-:Y:S01]  /*11870*/  ENDCOLLECTIVE ;  /* 0x000000000000791b */ /* 0x003fe20003800000 */
.L_x_13169:
        /* <DEDUP_REMOVED lines=8> */
.L_x_13170:
[----:B------:R-:W-:Y:S05]  /*11900*/  BRA `(.L_x_13171) ;  /* 0xffffffb400d47947 */ /* 0x000fea000383ffff */
.L_x_13036:
[----:B------:R-:W-:Y:S01]  /*11910*/  BSSY B0, `(.L_x_13172) ;  /* 0x0000008000007945 */ /* 0x000fe20003800000 */
[----:B-----5:R-:W-:Y:S01]  /*11920*/  IMAD.MOV.U32 R13, RZ, RZ, R5 ;  /* 0x000000ffff0d7224 */ /* 0x020fe200078e0005 */
[----:B------:R-:W-:Y:S01]  /*11930*/  MOV R12, 0x1 ;  /* 0x00000001000c7802 */ /* 0x000fe20000000f00 */
[----:B------:R-:W-:Y:S02]  /*11940*/  IMAD.MOV.U32 R11, RZ, RZ, RZ ;  /* 0x000000ffff0b7224 */ /* 0x000fe400078e00ff */
[----:B------:R-:W-:-:S07]  /*11950*/  IMAD.MOV.U32 R15, RZ, RZ, -0x1 ;  /* 0xffffffffff0f7424 */ /* 0x000fce00078e00ff */
[----:B0-----:R-:W-:Y:S05]  /*11960*/  WARPSYNC.COLLECTIVE R15, `(.L_x_13173) ;  /* 0x000000000f087348 */ /* 0x001fea0003c00000 */
[----:B------:R1:W2:Y:S02]  /*11970*/  SHFL.UP P6, R14, R13, R12, R11 ;  /* 0x0400000c0d0e7389 */ /* 0x0002a400000c000b */
[----:B012---:R-:W-:Y:S01]  /*11980*/  ENDCOLLECTIVE ;  /* 0x000000000000791b */ /* 0x007fe20003800000 */
.L_x_13173:
[----:B------:R-:W-:Y:S05]  /*11990*/  BSYNC B0 ;  /* 0x0000000000007941 */ /* 0x000fea0003800000 */
.L_x_13172:
        /* <DEDUP_REMOVED lines=8> */
.L_x_13174:
[----:B------:R-:W-:Y:S01]  /*11a20*/  IMAD.MOV.U32 R12, RZ, RZ, 0x4 ;  /* 0x00000004ff0c7424 */ /* 0x000fe200078e00ff */
[----:B------:R-:W-:-:S05]  /*11a30*/  SEL R2, R14, RZ, P2 ;  /* 0x000000ff0e027207 */ /* 0x000fca0001000000 */
[----:B------:R-:W-:-:S05]  /*11a40*/  IMAD.IADD R2, R13, 0x1, R2 ;  /* 0x000000010d027824 */ /* 0x000fca00078e0202 */
[----:B------:R-:W-:-:S07]  /*11a50*/  MOV R13, R2 ;  /* 0x00000002000d7202 */ /* 0x000fce0000000f00 */
[----:B------:R-:W-:Y:S05]  /*11a60*/  WARPSYNC.COLLECTIVE R15, `(.L_x_13175) ;  /* 0x000000000f087348 */ /* 0x000fea0003c00000 */
[----:B------:R0:W1:Y:S02]  /*11a70*/  SHFL.UP P6, R14, R13, R12, R11 ;  /* 0x0400000c0d0e7389 */ /* 0x00006400000c000b */
[----:B01----:R-:W-:Y:S01]  /*11a80*/  ENDCOLLECTIVE ;  /* 0x000000000000791b */ /* 0x003fe20003800000 */
.L_x_13175:
[----:B------:R-:W-:Y:S02]  /*11a90*/  MOV R12, 0x8 ;  /* 0x00000008000c7802 */ /* 0x000fe40000000f00 */
[----:B------:R-:W-:-:S05]  /*11aa0*/  SEL R3, R14, RZ, P3 ;  /* 0x000000ff0e037207 */ /* 0x000fca0001800000 */
[----:B------:R-:W-:-:S04]  /*11ab0*/  IMAD.IADD R3, R2, 0x1, R3 ;  /* 0x0000000102037824 */ /* 0x000fc800078e0203 */
[----:B------:R-:W-:-:S07]  /*11ac0*/  IMAD.MOV.U32 R13, RZ, RZ, R3 ;  /* 0x000000ffff0d7224 */ /* 0x000fce00078e0003 */
[----:B------:R-:W-:Y:S05]  /*11ad0*/  WARPSYNC.COLLECTIVE R15, `(.L_x_13176) ;  /* 0x000000000f087348 */ /* 0x000fea0003c00000 */
[----:B------:R0:W1:Y:S02]  /*11ae0*/  SHFL.UP P6, R14, R13, R12, R11 ;  /* 0x0400000c0d0e7389 */ /* 0x00006400000c000b */
[----:B01----:R-:W-:Y:S01]  /*11af0*/  ENDCOLLECTIVE ;  /* 0x000000000000791b */ /* 0x003fe20003800000 */
.L_x_13176:
[----:B------:R-:W-:Y:S01]  /*11b00*/  IMAD.MOV.U32 R12, RZ, RZ, 0x10 ;  /* 0x00000010ff0c7424 */ /* 0x000fe200078e00ff */
[----:B------:R-:W-:-:S05]  /*11b10*/  SEL R4, R14, RZ, P4 ;  /* 0x000000ff0e047207 */ /* 0x000fca0002000000 */
[----:B------:R-:W-:-:S04]  /*11b20*/  IMAD.IADD R4, R3, 0x1, R4 ;  /* 0x0000000103047824 */ /* 0x000fc800078e0204 */
[----:B------:R-:W-:-:S07]  /*11b30*/  IMAD.MOV.U32 R13, RZ, RZ, R4 ;  /* 0x000000ffff0d7224 */ /* 0x000fce00078e0004 */
[----:B------:R-:W-:Y:S05]  /*11b40*/  WARPSYNC.COLLECTIVE R15, `(.L_x_13177) ;  /* 0x000000000f087348 */ /* 0x000fea0003c00000 */
[----:B------:R0:W1:Y:S02]  /*11b50*/  SHFL.UP P6, R14, R13, R12, R11 ;  /* 0x0400000c0d0e7389 */ /* 0x00006400000c000b */
[----:B01----:R-:W-:Y:S01]  /*11b60*/  ENDCOLLECTIVE ;  /* 0x000000000000791b */ /* 0x003fe20003800000 */
.L_x_13177:
        /* <DEDUP_REMOVED lines=8> */
.L_x_13178:
[----:B------:R-:W-:Y:S05]  /*11bf0*/  BRA `(.L_x_13179) ;  /* 0xffffffb400b47947 */ /* 0x000fea000383ffff */
.L_x_13038:
[----:B------:R-:W-:Y:S01]  /*11c00*/  BSSY B0, `(.L_x_13180) ;  /* 0x0000006000007945 */ /* 0x000fe20003800000 */
[----:B------:R-:W-:Y:S02]  /*11c10*/  PLOP3.LUT P6, PT, P6, PT, PT, 0x8, 0x0 ;  /* 0x000000000000781c */ /* 0x000fe400037ce170 */
[----:B------:R-:W-:-:S11]  /*11c20*/  MOV R15, 0xffffffff ;  /* 0xffffffff000f7802 */ /* 0x000fd60000000f00 */
[----:B0-----:R-:W-:Y:S05]  /*11c30*/  WARPSYNC.COLLECTIVE R15, `(.L_x_13181) ;  /* 0x000000000f087348 */ /* 0x001fea0003c00000 */
[----:B------:R-:W-:Y:S01]  /*11c40*/  VOTE.ANY R14, PT, P6 ;  /* 0x00000000000e7806 */ /* 0x000fe200030e0100 */
[----:B0-----:R-:W-:Y:S06]  /*11c50*/  ENDCOLLECTIVE ;  /* 0x000000000000791b */ /* 0x001fec0003800000 */
.L_x_13181:
[----:B------:R-:W-:Y:S05]  /*11c60*/  BSYNC B0 ;  /* 0x0000000000007941 */ /* 0x000fea0003800000 */
.L_x_13180:
        /* <DEDUP_REMOVED lines=9> */
.L_x_13182:
[----:B------:R-:W-:Y:S01]  /*11d00*/  IMAD.MOV.U32 R5, RZ, RZ, R14 ;  /* 0x000000ffff057224 */ /* 0x000fe200078e000e */
[----:B------:R-:W-:Y:S06]  /*11d10*/  BRA `(.L_x_13183) ;  /* 0xffffffb400a47947 */ /* 0x000fec000383ffff */
.L_x_13040:
[----:B------:R-:W-:Y:S01]  /*11d20*/  BSSY B0, `(.L_x_13184) ;  /* 0x0000007000007945 */ /* 0x000fe20003800000 */
[----:B------:R-:W-:Y:S01]  /*11d30*/  IMAD.MOV.U32 R13, RZ, RZ, R2 ;  /* 0x000000ffff0d7224 */ /* 0x000fe200078e0002 */
[----:B------:R-:W-:Y:S01]  /*11d40*/  MOV R11, 0x1f ;  /* 0x0000001f000b7802 */ /* 0x000fe20000000f00 */
[----:B------:R-:W-:-:S07]  /*11d50*/  IMAD.MOV.U32 R15, RZ, RZ, -0x1 ;  /* 0xffffffffff0f7424 */ /* 0x000fce00078e00ff */
[----:B012---:R-:W-:Y:S05]  /*11d60*/  WARPSYNC.COLLECTIVE R15, `(.L_x_13185) ;  /* 0x000000000f087348 */ /* 0x007fea0003c00000 */
[----:B------:R3:W4:Y:S02]  /*11d70*/  SHFL.IDX P6, R14, R13, R12, R11 ;  /* 0x0000000c0d0e7389 */ /* 0x00072400000c000b */
[----:B01234-:R-:W-:Y:S01]  /*11d80*/  ENDCOLLECTIVE ;  /* 0x000000000000791b */ /* 0x01ffe20003800000 */
.L_x_13185:
[----:B------:R-:W-:Y:S05]  /*11d90*/  BSYNC B0 ;  /* 0x0000000000007941 */ /* 0x000fea0003800000 */
.L_x_13184:
[----:B------:R-:W-:Y:S05]  /*11da0*/  BRA `(.L_x_13039) ;  /* 0xffffffb4009c7947 */ /* 0x000fea000383ffff */
.L_x_13044:
[----:B0-----:R0:W3:Y:S02]  /*11db0*/  SYNCS.PHASECHK.TRANS64.TRYWAIT P0, [R5+URZ+0x16820], R0 ;  /* 0x01682000050075a7 */ /* 0x0010e4000800017f */
[----:B---3--:R-:W-:Y:S05]  /*11dc0*/  @!P0 NANOSLEEP.SYNCS 0x989680 ;  /* 0x009896800000895d */ /* 0x008fea0003900000 */
[----:B------:R-:W3:Y:S02]  /*11dd0*/  @!P0 SYNCS.PHASECHK.TRANS64 P0, [R5+URZ+0x16820], R0 ;  /* 0x01682000050085a7 */ /* 0x000ee4000800007f */
[----:B---3--:R-:W-:Y:S05]  /*11de0*/  @!P0 BRA `(.L_x_13044) ;  /* 0xfffffffc00f08947 */ /* 0x008fea000383ffff */
[----:B------:R-:W-:Y:S05]  /*11df0*/  BRA `(.L_x_13186) ;  /* 0xffffffb800887947 */ /* 0x000fea000383ffff */
.L_x_13045:
        /* <DEDUP_REMOVED lines=11> */
.L_x_13188:
[----:B------:R-:W-:Y:S05]  /*11eb0*/  BSYNC B0 ;  /* 0x0000000000007941 */ /* 0x000fea0003800000 */
.L_x_13187:
[----:B------:R-:W-:Y:S05]  /*11ec0*/  BRA `(.L_x_13189) ;  /* 0xffffffb800707947 */ /* 0x000fea000383ffff */
.L_x_13048:
[----:B------:R-:W-:Y:S01]  /*11ed0*/  BSSY B1, `(.L_x_13190) ;  /* 0x0000006000017945 */ /* 0x000fe20003800000 */
[----:B------:R-:W-:-:S07]  /*11ee0*/  IMAD.MOV.U32 R15, RZ, RZ, -0x1 ;  /* 0xffffffffff0f7424 */ /* 0x000fce00078e00ff */
[----:B012---:R-:W-:Y:S05]  /*11ef0*/  WARPSYNC.COLLECTIVE R15, `(.L_x_13191) ;  /* 0x000000000f0c7348 */ /* 0x007fea0003c00000 */
[----:B------:R-:W-:Y:S02]  /*11f00*/  ELECT P6, UR62, PT ;  /* 0x00000000003e782f */ /* 0x000fe400038c0000 */
[----:B------:R-:W-:Y:S01]  /*11f10*/  MOV R14, UR62 ;  /* 0x0000003e000e7c02 */ /* 0x000fe20008000f00 */
[----:B012---:R-:W-:Y:S10]  /*11f20*/  ENDCOLLECTIVE ;  /* 0x000000000000791b */ /* 0x007ff40003800000 */
.L_x_13191:
[----:B------:R-:W-:Y:S05]  /*11f30*/  BSYNC B1 ;  /* 0x0000000000017941 */ /* 0x000fea0003800000 */
.L_x_13190:
[----:B------:R-:W-:Y:S05]  /*11f40*/  BRA `(.L_x_13192) ;  /* 0xffffffb800687947 */ /* 0x000fea000383ffff */
.L_x_13050:
[----:B0-----:R0:W3:Y:S02]  /*11f50*/  SYNCS.PHASECHK.TRANS64.TRYWAIT P1, [R3+URZ+0x16840], R2 ;  /* 0x01684002030075a7 */ /* 0x0010e4000802017f */
[----:B---3--:R-:W-:Y:S05]  /*11f60*/  @!P1 NANOSLEEP.SYNCS 0x989680 ;  /* 0x009896800000995d */ /* 0x008fea0003900000 */
[----:B------:R-:W3:Y:S02]  /*11f70*/  @!P1 SYNCS.PHASECHK.TRANS64 P1, [R3+URZ+0x16840], R2 ;  /* 0x01684002030095a7 */ /* 0x000ee4000802007f */
[----:B---3--:R-:W-:Y:S05]  /*11f80*/  @!P1 BRA `(.L_x_13050) ;  /* 0xfffffffc00f09947 */ /* 0x008fea000383ffff */
[----:B------:R-:W-:Y:S05]  /*11f90*/  BRA `(.L_x_13193) ;  /* 0xffffffb800887947 */ /* 0x000fea000383ffff */
.L_x_13052:
[----:B---3--:R3:W4:Y:S02]  /*11fa0*/  SYNCS.PHASECHK.TRANS64.TRYWAIT P1, [R25+URZ+0x16840], R0 ;  /* 0x01684000190075a7 */ /* 0x008724000802017f */
[----:B----4-:R-:W-:Y:S05]  /*11fb0*/  @!P1 NANOSLEEP.SYNCS 0x989680 ;  /* 0x009896800000995d */ /* 0x010fea0003900000 */
[----:B------:R-:W4:Y:S02]  /*11fc0*/  @!P1 SYNCS.PHASECHK.TRANS64 P1, [R25+URZ+0x16840], R0 ;  /* 0x01684000190095a7 */ /* 0x000f24000802007f */
[----:B----4-:R-:W-:Y:S05]  /*11fd0*/  @!P1 BRA `(.L_x_13052) ;  /* 0xfffffffc00f09947 */ /* 0x010fea000383ffff */
[----:B------:R-:W-:Y:S05]  /*11fe0*/  BRA `(.L_x_13194) ;  /* 0xffffffb800947947 */ /* 0x000fea000383ffff */
.L_x_13054:
[----:B----4-:R4:W0:Y:S02]  /*11ff0*/  SYNCS.PHASECHK.TRANS64.TRYWAIT P1, [R3+URZ+0x16860], R2 ;  /* 0x01686002030075a7 */ /* 0x010824000802017f */
[----:B0-----:R-:W-:Y:S05]  /*12000*/  @!P1 NANOSLEEP.SYNCS 0x989680 ;  /* 0x009896800000995d */ /* 0x001fea0003900000 */
[----:B------:R-:W0:Y:S02]  /*12010*/  @!P1 SYNCS.PHASECHK.TRANS64 P1, [R3+URZ+0x16860], R2 ;  /* 0x01686002030095a7 */ /* 0x000e24000802007f */
[----:B0-----:R-:W-:Y:S05]  /*12020*/  @!P1 BRA `(.L_x_13054) ;  /* 0xfffffffc00f09947 */ /* 0x001fea000383ffff */
[----:B------:R-:W-:Y:S05]  /*12030*/  BRA `(.L_x_13195) ;  /* 0xffffffb800907947 */ /* 0x000fea000383ffff */
.L_x_13196:
        /* <DEDUP_REMOVED lines=12> */
.L_x_15875:


//--------------------- .text._ZN7cutlass13device_kernelIN5flash11enable_sm90INS1_16FlashAttnFwdSm90INS1_25CollectiveMainloopFwdSm90ILi2EN4cute5tupleIJNS5_1CILi1EEES8_S8_EEENS6_IJNS7_ILi192EEENS7_ILi128EEENS7_ILi64EEEEEELi64ENS_6half_tEfNS_4arch4Sm90ELb0ELb0ELb1ELb1ELb1ELb1ELb0ELb1ELb1ELb1ELb0ELb0EEENS1_21CollectiveEpilogueFwdINS6_IJSA_SC_SB_EEES9_SE_SG_Li384ELb1ELb1ELb0ELb0EEENS1_36VarlenDynamicPersistentTileSchedulerILi192ELi128ELi384ELi128ELb0ELb1ELb1ELb0ELb1ELb1EEEEEEEEEvNT_6ParamsE --------------------------
	.section	.text._ZN7cutlass13device_kernelIN5flash11enable_sm90INS1_16FlashAttnFwdSm90INS1_25CollectiveMainloopFwdSm90ILi2EN4cute5tupleIJNS5_1CILi1EEES8_S8_EEENS6_IJNS7_ILi192EEENS7_ILi128EEENS7_ILi64EEEEEELi64ENS_6half_tEfNS_4arch4Sm90ELb0ELb0ELb1ELb1ELb1ELb1ELb0ELb1ELb1ELb1ELb0ELb0EEENS1_21CollectiveEpilogueFwdINS6_IJSA_SC_SB_EEES9_SE_SG_Li384ELb1ELb1ELb0ELb0EEENS1_36VarlenDynamicPersistentTileSchedulerILi192ELi128ELi384ELi128ELb0ELb1ELb1ELb0ELb1ELb1EEEEEEEEEvNT_6ParamsE,"ax",@progbits
	.align	128
.text._ZN7cutlass13device_kernelIN5flash11enable_sm90INS1_16FlashAttnFwdSm90INS1_25CollectiveMainloopFwdSm90ILi2EN4cute5tupleIJNS5_1CILi1EEES8_S8_EEENS6_IJNS7_ILi192EEENS7_ILi128EEENS7_ILi64EEEEEELi64ENS_6half_tEfNS_4arch4Sm90ELb0ELb0ELb1ELb1ELb1ELb1ELb0ELb1ELb1ELb1ELb0ELb0EEENS1_21CollectiveEpilogueFwdINS6_IJSA_SC_SB_EEES9_SE_SG_Li384ELb1ELb1ELb0ELb0EEENS1_36VarlenDynamicPersistentTileSchedulerILi192ELi128ELi384ELi128ELb0ELb1ELb1ELb0ELb1ELb1EEEEEEEEEvNT_6ParamsE:
        .type           _ZN7cutlass13device_kernelIN5flash11enable_sm90INS1_16FlashAttnFwdSm90INS1_25CollectiveMainloopFwdSm90ILi2EN4cute5tupleIJNS5_1CILi1EEES8_S8_EEENS6_IJNS7_ILi192EEENS7_ILi128EEENS7_ILi64EEEEEELi64ENS_6half_tEfNS_4arch4Sm90ELb0ELb0ELb1ELb1ELb1ELb1ELb0ELb1ELb1ELb1ELb0ELb0EEENS1_21CollectiveEpilogueFwdINS6_IJSA_SC_SB_EEES9_SE_SG_Li384ELb1ELb1ELb0ELb0EEENS1_36VarlenDynamicPersistentTileSchedulerILi192ELi128ELi384ELi128ELb0ELb1ELb1ELb0ELb1ELb1EEEEEEEEEvNT_6ParamsE,@function
        .size           _ZN7cutlass13device_kernelIN5flash11enable_sm90INS1_16FlashAttnFwdSm90INS1_25CollectiveMainloopFwdSm90ILi2EN4cute5tupleIJNS5_1CILi1EEES8_S8_EEENS6_IJNS7_ILi192EEENS7_ILi128EEENS7_ILi64EEEEEELi64ENS_6half_tEfNS_4arch4Sm90ELb0ELb0ELb1ELb1ELb1ELb1ELb0ELb1ELb1ELb1ELb0ELb0EEENS1_21CollectiveEpilogueFwdINS6_IJSA_SC_SB_EEES9_SE_SG_Li384ELb1ELb1ELb0ELb0EEENS1_36VarlenDynamicPersistentTileSchedulerILi192ELi128ELi384ELi128ELb0ELb1ELb1ELb0ELb1ELb1EEEEEEEEEvNT_6ParamsE,(.L_x_15876 - _ZN7cutlass13device_kernelIN5flash11enable_sm90INS1_16FlashAttnFwdSm90INS1_25CollectiveMainloopFwdSm90ILi2EN4cute5tupleIJNS5_1CILi1EEES8_S8_EEENS6_IJNS7_ILi192EEENS7_ILi128EEENS7_ILi64EEEEEELi64ENS_6half_tEfNS_4arch4Sm90ELb0ELb0ELb1ELb1ELb1ELb1ELb0ELb1ELb1ELb1ELb0ELb0EEENS1_21CollectiveEpilogueFwdINS6_IJSA_SC_SB_EEES9_SE_SG_Li384ELb1ELb1ELb0ELb0EEENS1_36VarlenDynamicPersistentTileSchedulerILi192ELi128ELi384ELi128ELb0ELb1ELb1ELb0ELb1ELb1EEEEEEEEEvNT_6ParamsE)
        .other          _ZN7cutlass13device_kernelIN5flash11enable_sm90INS1_16FlashAttnFwdSm90INS1_25CollectiveMainloopFwdSm90ILi2EN4cute5tupleIJNS5_1CILi1EEES8_S8_EEENS6_IJNS7_ILi192EEENS7_ILi128EEENS7_ILi64EEEEEELi64ENS_6half_tEfNS_4arch4Sm90ELb0ELb0ELb1ELb1ELb1ELb1ELb0ELb1ELb1ELb1ELb0ELb0EEENS1_21CollectiveEpilogueFwdINS6_IJSA_SC_SB_EEES9_SE_SG_Li384ELb1ELb1ELb0ELb0EEENS1_36VarlenDynamicPersistentTileSchedulerILi192ELi128ELi384ELi128ELb0ELb1ELb1ELb0ELb1ELb1EEEEEEEEEvNT_6ParamsE,@"STO_CUDA_ENTRY STV_DEFAULT"
_ZN7cutlass13device_kernelIN5flash11enable_sm90INS1_16FlashAttnFwdSm90INS1_25CollectiveMainloopFwdSm90ILi2EN4cute5tupleIJNS5_1CILi1EEES8_S8_EEENS6_IJNS7_ILi192EEENS7_ILi128EEENS7_ILi64EEEEEELi64ENS_6half_tEfNS_4arch4Sm90ELb0ELb0ELb1ELb1ELb1ELb1ELb0ELb1ELb1ELb1ELb0ELb0EEENS1_21CollectiveEpilogueFwdINS6_IJSA_SC_SB_EEES9_SE_SG_Li384ELb1ELb1ELb0ELb0EEENS1_36VarlenDynamicPersistentTileSchedulerILi192ELi128ELi384ELi128ELb0ELb1ELb1ELb0ELb1ELb1EEEEEEEEEvNT_6ParamsE:
        /* <DEDUP_REMOVED lines=18> */
.L_x_13198:
[----:B------:R-:W-:Y:S05]  /*0120*/  BSYNC B0 ;  /* 0x0000000000007941 */ /* 0x000fea0003800000 */
.L_x_13197:
        /* <DEDUP_REMOVED lines=41> */
.L_x_13199:
        /* <DEDUP_REMOVED lines=22> */
.L_x_13200:
        /* <DEDUP_REMOVED lines=18> */
.L_x_13201:
        /* <DEDUP_REMOVED lines=22> */
.L_x_13202:
        /* <DEDUP_REMOVED lines=22> */
.L_x_13203:
        /* <DEDUP_REMOVED lines=8> */
.L_x_13206:
        /* <DEDUP_REMOVED lines=22> */
[----:B----4-:R-:W-:Y:S05]  /*0ae0*/  @P0 BRA `(.L_x_13207) ;  /* 0x00000150000c0947 */ /* 0x010fea0003800000 */
[----:B------:R-:W0:Y:S01]  /*0af0*/  S2R R0, SR_TID.X ;  /* 0x0000000000007919 */ /* 0x000e220000002100 */
[----:B------:R-:W-:Y:S01]  /*0b00*/  IMAD.MOV.U32 R19, RZ, RZ, RZ ;  /* 0x000000ffff137224 */ /* 0x000fe200078e00ff */
[----:B------:R-:W-:Y:S01]  /*0b10*/  CS2R R154, SRZ ;  /* 0x00000000009a7805 */ /* 0x000fe2000001ff00 */
[----:B------:R-:W-:Y:S01]  /*0b20*/  IMAD.MOV.U32 R157, RZ, RZ, RZ ;  /* 0x000000ffff9d7224 */ /* 0x000fe200078e00ff */
[----:B------:R-:W-:Y:S01]  /*0b30*/  ULOP3.LUT UR39, UR36, 0x1, URZ, 0xfc, !UPT ;  /* 0x0000000124277892 */ /* 0x000fe2000f8efc3f */
[----:B------:R-:W-:Y:S01]  /*0b40*/  UMOV UR37, URZ ;  /* 0x0000003f00257c82 */ /* 0x000fe20008000000 */
[----:B0-----:R-:W-:-:S05]  /*0b50*/  VIADD R10, R0, 0xffffff80 ;  /* 0xffffff80000a7836 */ /* 0x001fca0000000000 */
[----:B------:R-:W-:-:S04]  /*0b60*/  SHF.R.S32.HI R0, RZ, 0x1f, R10 ;  /* 0x0000001fff007819 */ /* 0x000fc8000001140a */
[----:B------:R-:W-:-:S04]  /*0b70*/  LEA.HI R2, R0, R10, RZ, 0x7 ;  /* 0x0000000a00027211 */ /* 0x000fc800078f38ff */
[----:B------:R-:W-:Y:S02]  /*0b80*/  LOP3.LUT R3, R2, 0xffffff80, RZ, 0xc0, !PT ;  /* 0xffffff8002037812 */ /* 0x000fe400078ec0ff */
[----:B------:R-:W-:Y:S02]  /*0b90*/  SHF.R.S32.HI R11, RZ, 0x7, R2 ;  /* 0x00000007ff0b7819 */ /* 0x000fe40000011402 */
[----:B------:R-:W-:Y:S02]  /*0ba0*/  IADD3 R12, R10, -R3, RZ ;  /* 0x800000030a0c7210 */ /* 0x000fe40007ffe0ff */
[----:B------:R-:W-:Y:S02]  /*0bb0*/  LEA.HI R3, R0, R10, RZ, 0x4 ;  /* 0x0000000a00037211 */ /* 0x000fe400078f20ff */
[----:B------:R-:W-:Y:S02]  /*0bc0*/  SHF.R.S32.HI R6, RZ, 0x1f, R12 ;  /* 0x0000001fff067819 */ /* 0x000fe4000001140c */
[----:B------:R-:W-:-:S02]  /*0bd0*/  SHF.R.S32.HI R4, RZ, 0x4, R3 ;  /* 0x00000004ff047819 */ /* 0x000fc40000011403 */
[----:B------:R-:W-:Y:S02]  /*0be0*/  LEA.HI R7, R6, R12, RZ, 0x2 ;  /* 0x0000000c06077211 */ /* 0x000fe400078f10ff */
[----:B------:R-:W-:Y:S02]  /*0bf0*/  LEA.HI R5, R3, R4, RZ, 0x1 ;  /* 0x0000000403057211 */ /* 0x000fe400078f08ff */
[--C-:B------:R-:W-:Y:S02]  /*0c00*/  SHF.R.S32.HI R8, RZ, 0x2, R7.reuse ;  /* 0x00000002ff087819 */ /* 0x100fe40000011407 */
[----:B------:R-:W-:Y:S02]  /*0c10*/  SHF.R.S32.HI R9, RZ, 0x1f, R7 ;  /* 0x0000001fff097819 */ /* 0x000fe40000011407 */
[----:B------:R-:W-:Y:S02]  /*0c20*/  LEA.HI R2, R0, R10, RZ, 0x5 ;  /* 0x0000000a00027211 */ /* 0x000fe400078f28ff */
[----:B------:R-:W-:-:S02]  /*0c30*/  LEA.HI R9, R9, R8, RZ, 0x3 ;  /* 0x0000000809097211 */ /* 0x000fc400078f18ff */
[----:B------:R-:W-:Y:S02]  /*0c40*/  LOP3.LUT R3, R3, 0x3fffff0, RZ, 0xc0, !PT ;  /* 0x03fffff003037812 */ /* 0x000fe400078ec0ff */
[----:B------:R-:W-:Y:S02]  /*0c50*/  LOP3.LUT R5, R5, 0x1ffffffe, RZ, 0xc0, !PT ;  /* 0x1ffffffe05057812 */ /* 0x000fe400078ec0ff */
[----:B------:R-:W-:Y:S01]  /*0c60*/  LOP3.LUT R9, R9, 0xfffffff8, RZ, 0xc0, !PT ;  /* 0xfffffff809097812 */ /* 0x000fe200078ec0ff */
[----:B------:R-:W-:Y:S01]  /*0c70*/  IMAD.IADD R3, R10, 0x1, -R3 ;  /* 0x000000010a037824 */ /* 0x000fe200078e0a03 */
[----:B------:R-:W-:Y:S01]  /*0c80*/  SHF.R.S32.HI R13, RZ, 0x5, R2 ;  /* 0x00000005ff0d7819 */ /* 0x000fe20000011402 */
[----:B------:R-:W-:Y:S01]  /*0c90*/  IMAD.IADD R5, R4, 0x1, -R5 ;  /* 0x0000000104057824 */ /* 0x000fe200078e0a05 */
[----:B------:R-:W-:Y:S01]  /*0ca0*/  LOP3.LUT R7, R7, 0x7ffffffc, RZ, 0xc0, !PT ;  /* 0x7ffffffc07077812 */ /* 0x000fe200078ec0ff */
[----:B------:R-:W-:Y:S01]  /*0cb0*/  IMAD.IADD R9, R8, 0x1, -R9 ;  /* 0x0000000108097824 */ /* 0x000fe200078e0a09 */
[----:B------:R-:W-:Y:S01]  /*0cc0*/  MOV R8, 0xfffffffe ;  /* 0xfffffffe00087802 */ /* 0x000fe20000000f00 */
[----:B------:R-:W-:Y:S01]  /*0cd0*/  IMAD R2, R13, 0x10, R3 ;  /* 0x000000100d027824 */ /* 0x000fe200078e0203 */
[----:B------:R-:W-:Y:S01]  /*0ce0*/  LEA.HI R6, R6, R12, RZ, 0x5 ;  /* 0x0000000c06067211 */ /* 0x000fe200078f28ff */
[----:B------:R-:W-:-:S02]  /*0cf0*/  IMAD.IADD R7, R12, 0x1, -R7 ;  /* 0x000000010c077824 */ /* 0x000fc400078e0a07 */
[----:B------:R-:W-:Y:S01]  /*0d00*/  IMAD.HI R4, R11, 0x55555556, RZ ;  /* 0x555555560b047827 */ /* 0x000fe200078e02ff */
[----:B------:R-:W-:Y:S02]  /*0d10*/  LEA R5, R2, R5, 0x3 ;  /* 0x0000000502057211 */ /* 0x000fe400078e18ff */
[----:B------:R-:W-:Y:S01]  /*0d20*/  SHF.R.S32.HI R6, RZ, 0x5, R6 ;  /* 0x00000005ff067819 */ /* 0x000fe20000011406 */
[----:B------:R-:W-:Y:S01]  /*0d30*/  IMAD R2, R7, R8, 0x80 ;  /* 0x0000008007027424 */ /* 0x000fe200078e0208 */
[----:B------:R-:W-:Y:S01]  /*0d40*/  LEA.HI R4, R4, R4, RZ, 0x1 ;  /* 0x0000000404047211 */ /* 0x000fe200078f08ff */
[----:B------:R-:W-:Y:S02]  /*0d50*/  IMAD.SHL.U32 R5, R5, 0x8, RZ ;  /* 0x0000000805057824 */ /* 0x000fe400078e00ff */
[----:B------:R-:W-:Y:S01]  /*0d60*/  IMAD R9, R6, 0x10, R9 ;  /* 0x0000001006097824 */ /* 0x000fe200078e0209 */
[----:B------:R0:W-:Y:S01]  /*0d70*/  STL [R1+0x58], R2 ;  /* 0x0000580201007387 */ /* 0x0001e20000100800 */
[----:B------:R-:W-:-:S04]  /*0d80*/  IMAD R4, R4, -0x3, R11 ;  /* 0xfffffffd04047824 */ /* 0x000fc800078e020b */
[----:B------:R-:W-:Y:S01]  /*0d90*/  IMAD R6, R4, 0x40, R9 ;  /* 0x0000004004067824 */ /* 0x000fe200078e0209 */
[----:B0-----:R-:W-:-:S04]  /*0da0*/  LEA.HI R2, R0, R10, RZ, 0x2 ;  /* 0x0000000a00027211 */ /* 0x001fc800078f10ff */
[----:B------:R-:W-:Y:S01]  /*0db0*/  STL [R1+0x54], R6 ;  /* 0x0000540601007387 */ /* 0x000fe20000100800 */
[----:B------:R-:W-:Y:S02]  /*0dc0*/  LEA.HI R0, R0, R10, RZ, 0x3 ;  /* 0x0000000a00007211 */ /* 0x000fe400078f18ff */
[--C-:B------:R-:W-:Y:S02]  /*0dd0*/  SHF.R.S32.HI R152, RZ, 0x2, R2.reuse ;  /* 0x00000002ff987819 */ /* 0x100fe40000011402 */
[----:B------:R-:W-:Y:S02]  /*0de0*/  SHF.R.S32.HI R3, RZ, 0x1f, R2 ;  /* 0x0000001fff037819 */ /* 0x000fe40000011402 */
[----:B------:R-:W-:Y:S01]  /*0df0*/  SHF.R.S32.HI R4, RZ, 0x3, R0 ;  /* 0x00000003ff047819 */ /* 0x000fe20000011400 */
[----:B------:R-:W-:Y:S01]  /*0e00*/  VIADD R9, R152, 0x60 ;  /* 0x0000006098097836 */ /* 0x000fe20000000000 */
[----:B------:R-:W-:Y:S02]  /*0e10*/  LOP3.LUT R0, R0, 0xfffffff8, RZ, 0xc0, !PT ;  /* 0xfffffff800007812 */ /* 0x000fe400078ec0ff */
[----:B------:R-:W-:-:S02]  /*0e20*/  LEA.HI R3, R3, R152, RZ, 0x3 ;  /* 0x0000009803037211 */ /* 0x000fc400078f18ff */
[----:B------:R-:W-:Y:S01]  /*0e30*/  LOP3.LUT R2, R2, 0xfffffffc, RZ, 0xc0, !PT ;  /* 0xfffffffc02027812 */ /* 0x000fe200078ec0ff */
[----:B------:R-:W-:Y:S01]  /*0e40*/  IMAD.IADD R8, R10, 0x1, -R0 ;  /* 0x000000010a087824 */ /* 0x000fe200078e0a00 */
[----:B------:R-:W-:Y:S02]  /*0e50*/  LOP3.LUT R3, R3, 0xfffffff8, RZ, 0xc0, !PT ;  /* 0xfffffff803037812 */ /* 0x000fe400078ec0ff */
[----:B------:R-:W-:Y:S01]  /*0e60*/  SHF.R.S32.HI R4, RZ, 0x1f, R9 ;  /* 0x0000001fff047819 */ /* 0x000fe20000011409 */
[----:B------:R-:W-:Y:S01]  /*0e70*/  IMAD.SHL.U32 R8, R8, 0x8, RZ ;  /* 0x0000000808087824 */ /* 0x000fe200078e00ff */
[----:B------:R-:W-:Y:S01]  /*0e80*/  IADD3 R7, R10, -R2, RZ ;  /* 0x800000020a077210 */ /* 0x000fe20007ffe0ff */
[----:B------:R-:W-:Y:S01]  /*0e90*/  IMAD.IADD R3, R152, 0x1, -R3 ;  /* 0x0000000198037824 */ /* 0x000fe200078e0a03 */
[----:B------:R-:W-:Y:S01]  /*0ea0*/  LEA.HI R4, R4, R9, RZ, 0x3 ;  /* 0x0000000904047211 */ /* 0x000fe200078f18ff */
[----:B------:R-:W-:Y:S01]  /*0eb0*/  IMAD.SHL.U32 R2, R9, 0x40, RZ ;  /* 0x0000004009027824 */ /* 0x000fe200078e00ff */
[----:B------:R-:W-:Y:S01]  /*0ec0*/  STL [R1+0x3c], R8 ;  /* 0x00003c0801007387 */ /* 0x000fe20000100800 */
[C---:B------:R-:W-:Y:S01]  /*0ed0*/  LEA.HI R0, R7.reuse, R7, RZ, 0x1 ;  /* 0x0000000707007211 */ /* 0x040fe200078f08ff */
[C---:B------:R-:W-:Y:S01]  /*0ee0*/  IMAD.SHL.U32 R22, R7.reuse, 0x4, RZ ;  /* 0x0000000407167824 */ /* 0x040fe200078e00ff */
[----:B------:R-:W-:Y:S01]  /*0ef0*/  SHF.L.U32 R16, R7, 0x3, RZ ;  /* 0x0000000307107819 */ /* 0x000fe200000006ff */
[----:B------:R0:W-:Y:S01]  /*0f00*/  STL [R1+0x14], R3 ;  /* 0x0000140301007387 */ /* 0x0001e20000100800 */
[----:B------:R-:W-:Y:S01]  /*0f10*/  IMAD.SHL.U32 R4, R4, 0x40, RZ ;  /* 0x0000004004047824 */ /* 0x000fe200078e00ff */
[----:B------:R-:W-:-:S02]  /*0f20*/  LOP3.LUT R0, R0, 0x1ffffffe, RZ, 0xc0, !PT ;  /* 0x1ffffffe00007812 */ /* 0x000fc400078ec0ff */
[----:B------:R-:W-:Y:S02]  /*0f30*/  IADD3 R156, R22, 0x10, RZ ;  /* 0x00000010169c7810 */ /* 0x000fe40007ffe0ff */
[----:B------:R-:W-:Y:S01]  /*0f40*/  LOP3.LUT R4, R4, 0xfffffe00, RZ, 0xc0, !PT ;  /* 0xfffffe0004047812 */ /* 0x000fe200078ec0ff */
[----:B------:R-:W-:Y:S01]  /*0f50*/  IMAD.IADD R0, R7, 0x1, -R0 ;  /* 0x0000000107007824 */ /* 0x000fe200078e0a00 */
[----:B------:R-:W-:Y:S02]  /*0f60*/  SHF.R.S32.HI R7, RZ, 0x1f, R156 ;  /* 0x0000001fff077819 */ /* 0x000fe4000001149c */
[----:B0-----:R-:W-:Y:S01]  /*0f70*/  LOP3.LUT R3, R2, 0x1c0, RZ, 0xc0, !PT ;  /* 0x000001c002037812 */ /* 0x001fe200078ec0ff */
[----:B------:R-:W-:Y:S01]  /*0f80*/  IMAD R0, R0, 0x8, R6 ;  /* 0x0000000800007824 */ /* 0x000fe200078e0206 */
[----:B------:R-:W-:Y:S02]  /*0f90*/  SHF.R.S32.HI R2, RZ, 0x1f, R8 ;  /* 0x0000001fff027819 */ /* 0x000fe40000011408 */
[----:B------:R-:W-:-:S02]  /*0fa0*/  SHF.R.U32.HI R8, RZ, 0x3, R3 ;  /* 0x00000003ff087819 */ /* 0x000fc40000011603 */
[--C-:B------:R-:W-:Y:S01]  /*0fb0*/  LOP3.LUT R3, R3, 0x38, R16.reuse, 0xf8, !PT ;  /* 0x0000003803037812 */ /* 0x100fe200078ef810 */
[----:B------:R0:W-:Y:S01]  /*0fc0*/  STL [R1+0x64], R2 ;  /* 0x0000640201007387 */ /* 0x0001e20000100800 */
[----:B------:R-:W-:Y:S02]  /*0fd0*/  SHF.R.S32.HI R17, RZ, 0x1f, R16 ;  /* 0x0000001fff117819 */ /* 0x000fe40000011410 */
[----:B------:R-:W-:Y:S01]  /*0fe0*/  LOP3.LUT R3, R4, R3, R8, 0xf6, !PT ;  /* 0x0000000304037212 */ /* 0x000fe200078ef608 */
[----:B------:R1:W-:Y:S01]  /*0ff0*/  STL [R1+0x20], R4 ;  /* 0x0000200401007387 */ /* 0x0003e20000100800 */
[----:B------:R-:W-:-:S03]  /*1000*/  SHF.L.U32 R8, R156, 0x1, RZ ;  /* 0x000000019c087819 */ /* 0x000fc600000006ff */
[----:B------:R-:W-:Y:S02]  /*1010*/  IMAD R3, R3, 0x2, R18 ;  /* 0x0000000203037824 */ /* 0x000fe400078e0212 */
[----:B------:R2:W-:Y:S01]  /*1020*/  STL [R1+0x4c], R8 ;  /* 0x00004c0801007387 */ /* 0x0005e20000100800 */
[----:B0-----:R-:W-:Y:S01]  /*1030*/  VIADD R2, R16, 0x20 ;  /* 0x0000002010027836 */ /* 0x001fe20000000000 */
[----:B-1----:R-:W-:Y:S02]  /*1040*/  SHF.L.U64.HI R4, R156, 0x1, R7 ;  /* 0x000000019c047819 */ /* 0x002fe40000010207 */
[----:B------:R2:W-:Y:S02]  /*1050*/  STL [R1+0x60], R5 ;  /* 0x0000600501007387 */ /* 0x0005e40000100800 */
[----:B------:R-:W-:Y:S02]  /*1060*/  SHF.R.S32.HI R153, RZ, 0x1f, R2 ;  /* 0x0000001fff997819 */ /* 0x000fe40000011402 */
[----:B------:R2:W-:Y:S04]  /*1070*/  STL [R1+0x48], R4 ;  /* 0x0000480401007387 */ /* 0x0005e80000100800 */
[----:B------:R2:W-:Y:S04]  /*1080*/  STL [R1+0x50], R3 ;  /* 0x0000500301007387 */ /* 0x0005e80000100800 */
[----:B------:R2:W-:Y:S02]  /*1090*/  STL [R1+0x5c], R0 ;  /* 0x00005c0001007387 */ /* 0x0005e40000100800 */
.L_x_13336:
[----:B0-2--5:R-:W0:Y:S02]  /*10a0*/  LDC.64 R4, c[0x0][0xc88] ;  /* 0x00032200ff047b82 */ /* 0x025e240000000a00 */
[----:B0-----:R-:W-:-:S05]  /*10b0*/  IMAD.WIDE R4, R35, 0x4, R4 ;  /* 0x0000000423047825 */ /* 0x001fca00078e0204 */
[----:B------:R-:W2:Y:S01]  /*10c0*/  LDG.E R3, desc[UR42][R4.64] ;  /* 0x0000002a04037981 */ /* 0x000ea2000c1e1900 */
        /* <DEDUP_REMOVED lines=9> */
[----:B--2---:R-:W-:Y:S01]  /*1160*/  SHF.R.S32.HI R0, RZ, 0x1f, R3 ;  /* 0x0000001fff007819 */ /* 0x004fe20000011403 */
[----:B------:R-:W-:Y:S08]  /*1170*/  STL [R1+0x34], R3 ;  /* 0x0000340301007387 */ /* 0x000ff00000100800 */
[----:B------:R-:W-:-:S02]  /*1180*/  @P1 LEA R6, P2, R3, UR4, 0x2 ;  /* 0x0000000403061c11 */ /* 0x000fc4000f8410ff */
[C-C-:B------:R-:W-:Y:S01]  /*1190*/  SHF.L.U64.HI R32, R3.reuse, 0x2, R0.reuse ;  /* 0x0000000203207819 */ /* 0x140fe20000010200 */
[----:B------:R0:W-:Y:S01]  /*11a0*/  STL [R1+0x44], R0 ;  /* 0x0000440001007387 */ /* 0x0001e20000100800 */
[C---:B------:R-:W-:Y:S02]  /*11b0*/  @P1 LEA.HI.X R7, R3.reuse, UR5, R0, 0x2, P2 ;  /* 0x0000000503071c11 */ /* 0x040fe400090f1400 */
[----:B------:R-:W-:Y:S02]  /*11c0*/  ISETP.NE.U32.AND P2, PT, RZ, UR8, PT ;  /* 0x00000008ff007c0c */ /* 0x000fe4000bf45070 */
[----:B------:R-:W-:Y:S02]  /*11d0*/  SHF.L.U32 R36, R3, 0x2, RZ ;  /* 0x0000000203247819 */ /* 0x000fe400000006ff */
[----:B------:R-:W-:Y:S01]  /*11e0*/  ISETP.NE.AND.EX P2, PT, RZ, UR9, PT, P2 ;  /* 0x00000009ff007c0c */ /* 0x000fe2000bf45320 */
[----:B------:R-:W-:Y:S01]  /*11f0*/  ULDC UR4, c[0x0][0x288] ;  /* 0x0000a20000047ab9 */ /* 0x000fe20000000800 */
[----:B------:R-:W-:Y:S01]  /*1200*/  IADD3 R8, P3, R36, UR6, RZ ;  /* 0x0000000624087c10 */ /* 0x000fe2000ff7e0ff */
[----:B0-----:R-:W-:Y:S01]  /*1210*/  IMAD.MOV.U32 R0, RZ, RZ, RZ ;  /* 0x000000ffff007224 */ /* 0x001fe200078e00ff */
[----:B------:R0:W-:Y:S01]  /*1220*/  STL [R1+0x28], R36 ;  /* 0x0000282401007387 */ /* 0x0001e20000100800 */
[----:B------:R-:W-:Y:S01]  /*1230*/  IMAD.U32 R25, RZ, RZ, UR4 ;  /* 0x00000004ff197e24 */ /* 0x000fe2000f8e00ff */
[----:B------:R-:W-:Y:S01]  /*1240*/  IADD3.X R9, R32, UR7, RZ, P3, !PT ;  /* 0x0000000720097c10 */ /* 0x000fe20009ffe4ff */
[----:B------:R-:W-:Y:S01]  /*1250*/  ULDC.64 UR4, c[0x0][0x418] ;  /* 0x0001060000047ab9 */ /* 0x000fe20000000a00 */
[----:B------:R0:W-:Y:S04]  /*1260*/  STL [R1+0x2c], R32 ;  /* 0x00002c2001007387 */ /* 0x0001e80000100800 */
[----:B------:R0:W5:Y:S01]  /*1270*/  @P1 LDG.E R0, desc[UR42][R6.64] ;  /* 0x0000002a06001981 */ /* 0x000162000c1e1900 */
[----:B------:R-:W-:-:S03]  /*1280*/  @P2 IADD3 R4, P1, R36, UR8, RZ ;  /* 0x0000000824042c10 */ /* 0x000fc6000ff3e0ff */
[----:B------:R0:W5:Y:S01]  /*1290*/  @P0 LDG.E R70, desc[UR42][R8.64] ;  /* 0x0000002a08460981 */ /* 0x000162000c1e1900 */
        /* <DEDUP_REMOVED lines=12> */
[----:B01----:R-:W-:Y:S06]  /*1360*/  @P2 BRA `(.L_x_13208) ;  /* 0x0000000000242947 */ /* 0x003fec0003800000 */
        /* <DEDUP_REMOVED lines=9> */
.L_x_13208:
        /* <DEDUP_REMOVED lines=10> */
.L_x_13209:
[----:B------:R-:W-:Y:S05]  /*14a0*/  @!P0 BRA `(.L_x_13210) ;  /* 0x00000000000c8947 */ /* 0x000fea0003800000 */
[----:B------:R-:W2:Y:S04]  /*14b0*/  LDG.E R4, desc[UR42][R8.64] ;  /* 0x0000002a08047981 */ /* 0x000ea8000c1e1900 */
[----:B------:R-:W2:Y:S02]  /*14c0*/  LDG.E R31, desc[UR42][R8.64+0x4] ;  /* 0x0000042a081f7981 */ /* 0x000ea4000c1e1900 */
[----:B--2---:R-:W-:-:S07]  /*14d0*/  IADD3 R31, -R4, R31, RZ ;  /* 0x0000001f041f7210 */ /* 0x004fce0007ffe1ff */
.L_x_13210:
        /* <DEDUP_REMOVED lines=17> */
[----:B--2---:R-:W-:-:S05]  /*15f0*/  @P0 IMAD.IADD R30, R8, 0x1, -R3 ;  /* 0x00000001081e0824 */ /* 0x004fca00078e0a03 */
[----:B------:R-:W-:-:S05]  /*1600*/  IADD3 R88, R9, R30, RZ ;  /* 0x0000001e09587210 */ /* 0x000fca0007ffe0ff */
[----:B------:R-:W-:-:S05]  /*1610*/  VIADD R0, R88, 0x7f ;  /* 0x0000007f58007836 */ /* 0x000fca0000000000 */
[----:B------:R-:W-:-:S04]  /*1620*/  SHF.R.S32.HI R3, RZ, 0x1f, R0 ;  /* 0x0000001fff037819 */ /* 0x000fc80000011400 */
[----:B------:R-:W-:-:S04]  /*1630*/  LEA.HI R3, R3, R0, RZ, 0x7 ;  /* 0x0000000003037211 */ /* 0x000fc800078f38ff */
[----:B------:R-:W-:-:S04]  /*1640*/  LOP3.LUT R5, R3, 0xffffff80, RZ, 0xc0, !PT ;  /* 0xffffff8003057812 */ /* 0x000fc800078ec0ff */
[----:B------:R-:W-:-:S04]  /*1650*/  VIADDMNMX R5, R5, -R9, R30, PT ;  /* 0x8000000905057246 */ /* 0x000fc8000380011e */
[----:B------:R-:W-:Y:S02]  /*1660*/  ISETP.GT.AND P0, PT, R5, R28, PT ;  /* 0x0000001c0500720c */ /* 0x000fe40003f04270 */
[----:B------:R-:W-:-:S04]  /*1670*/  SHF.R.U32.HI R28, RZ, 0x7, R28 ;  /* 0x00000007ff1c7819 */ /* 0x000fc8000001161c */
[----:B------:R-:W-:-:S07]  /*1680*/  MOV R27, R28 ;  /* 0x0000001c001b7202 */ /* 0x000fce0000000f00 */
[----:B------:R-:W-:-:S05]  /*1690*/  @P0 VIADD R0, R5, 0x7f ;  /* 0x0000007f05000836 */ /* 0x000fca0000000000 */
[----:B------:R-:W-:-:S04]  /*16a0*/  @P0 SHF.R.S32.HI R5, RZ, 0x1f, R0 ;  /* 0x0000001fff050819 */ /* 0x000fc80000011400 */
[----:B------:R-:W-:Y:S02]  /*16b0*/  @P0 LEA.HI R5, R5, R0, RZ, 0x7 ;  /* 0x0000000005050211 */ /* 0x000fe400078f38ff */
[----:B------:R-:W-:Y:S02]  /*16c0*/  SHF.R.S32.HI R0, RZ, 0x7, R3 ;  /* 0x00000007ff007819 */ /* 0x000fe40000011403 */
[----:B------:R-:W-:Y:S02]  /*16d0*/  @P0 SHF.R.S32.HI R27, RZ, 0x7, R5 ;  /* 0x00000007ff1b0819 */ /* 0x000fe40000011405 */
[----:B------:R-:W-:Y:S01]  /*16e0*/  PLOP3.LUT P0, PT, PT, PT, PT, 0x80, 0x0 ;  /* 0x000000000000781c */ /* 0x000fe20003f0f070 */
[----:B------:R0:W-:Y:S01]  /*16f0*/  STL [R1+0x40], R0 ;  /* 0x0000400001007387 */ /* 0x0001e20000100800 */
        /* <DEDUP_REMOVED lines=22> */
.L_x_13213:
[----:B------:R-:W-:Y:S05]  /*1860*/  BSYNC B6 ;  /* 0x0000000000067941 */ /* 0x000fea0003800000 */
.L_x_13212:
        /* <DEDUP_REMOVED lines=20> */
.L_x_13215:
[----:B------:R-:W-:Y:S05]  /*19b0*/  BSYNC B6 ;  /* 0x0000000000067941 */ /* 0x000fea0003800000 */
.L_x_13214:
[----:B------:R-:W-:Y:S01]  /*19c0*/  ULDC.64 UR4, c[0x0][0x9f8] ;  /* 0x00027e0000047ab9 */ /* 0x000fe20000000a00 */
[----:B------:R-:W2:Y:S01]  /*19d0*/  LDL R38, [R1+0x14] ;  /* 0x0000140001267983 */ /* 0x000ea20000100800 */
[----:B------:R-:W-:Y:S01]  /*19e0*/  ISETP.NE.U32.AND P0, PT, RZ, UR4, PT ;  /* 0x00000004ff007c0c */ /* 0x000fe2000bf05070 */
[----:B------:R-:W0:Y:S03]  /*19f0*/  LDC.64 R4, c[0x0][0x3f8] ;  /* 0x0000fe00ff047b82 */ /* 0x000e260000000a00 */
[----:B------:R-:W-:-:S05]  /*1a00*/  ISETP.NE.AND.EX P0, PT, RZ, UR5, PT, P0 ;  /* 0x00000005ff007c0c */ /* 0x000fca000bf05300 */
[----:B------:R-:W1:Y:S08]  /*1a10*/  LDC.64 R64, c[0x0][0x408] ;  /* 0x00010200ff407b82 */ /* 0x000e700000000a00 */
[----:B------:R-:W-:Y:S01]  /*1a20*/  @P0 IADD3 R6, P1, R36, UR4, RZ ;  /* 0x0000000424060c10 */ /* 0x000fe2000ff3e0ff */
[----:B------:R-:W3:Y:S03]  /*1a30*/  LDC R37, c[0x0][0x3f4] ;  /* 0x0000fd00ff257b82 */ /* 0x000ee60000000800 */
[----:B------:R-:W-:-:S02]  /*1a40*/  @P0 IADD3.X R7, R32, UR5, RZ, P1, !PT ;  /* 0x0000000520070c10 */ /* 0x000fc40008ffe4ff */
[----:B------:R-:W4:Y:S04]  /*1a50*/  LDL.LU R32, [R1] ;  /* 0x0000000001207983 */ /* 0x000f280000300800 */
[----:B------:R-:W4:Y:S04]  /*1a60*/  LDL R14, [R1+0x20] ;  /* 0x00002000010e7983 */ /* 0x000f280000100800 */
[----:B------:R1:W4:Y:S01]  /*1a70*/  @P0 LDG.E R29, desc[UR42][R6.64] ;  /* 0x0000002a061d0981 */ /* 0x000322000c1e1900 */
[----:B------:R-:W1:Y:S01]  /*1a80*/  S2R R36, SR_TID.X ;  /* 0x0000000000247919 */ /* 0x000e620000002100 */
[----:B------:R-:W-:-:S02]  /*1a90*/  SHF.R.S32.HI R3, RZ, 0x1f, R152 ;  /* 0x0000001fff037819 */ /* 0x000fc40000011498 */
[----:B------:R-:W-:-:S03]  /*1aa0*/  SHF.R.S32.HI R23, RZ, 0x1f, R22 ;  /* 0x0000001fff177819 */ /* 0x000fc60000011416 */
[-C--:B0-----:R-:W-:Y:S02]  /*1ab0*/  IMAD R0, R3, R4.reuse, RZ ;  /* 0x0000000403007224 */ /* 0x081fe400078e02ff */
[----:B------:R-:W-:-:S04]  /*1ac0*/  IMAD.WIDE.U32 R8, R152, R4, R22 ;  /* 0x0000000498087225 */ /* 0x000fc800078e0016 */
[C---:B------:R-:W-:Y:S02]  /*1ad0*/  IMAD R13, R152.reuse, R5, R0 ;  /* 0x00000005980d7224 */ /* 0x040fe400078e0200 */
[----:B------:R-:W-:Y:S01]  /*1ae0*/  IMAD.WIDE.U32 R10, R152, R4, R16 ;  /* 0x00000004980a7225 */ /* 0x000fe200078e0010 */
[----:B---3--:R-:W-:-:S03]  /*1af0*/  ISETP.GE.AND P0, PT, R16, R37, PT ;  /* 0x000000251000720c */ /* 0x008fc60003f06270 */
[----:B-1----:R-:W-:Y:S02]  /*1b00*/  IMAD R3, R3, R64, RZ ;  /* 0x0000004003037224 */ /* 0x002fe400078e02ff */
[----:B------:R-:W-:Y:S02]  /*1b10*/  IMAD.IADD R9, R9, 0x1, R13 ;  /* 0x0000000109097824 */ /* 0x000fe400078e020d */
[----:B------:R-:W-:Y:S01]  /*1b20*/  IMAD.IADD R11, R13, 0x1, R11 ;  /* 0x000000010d0b7824 */ /* 0x000fe200078e020b */
[----:B-----5:R-:W-:Y:S01]  /*1b30*/  SHF.R.S32.HI R13, RZ, 0x1f, R24 ;  /* 0x0000001fff0d7819 */ /* 0x020fe20000011418 */
[----:B------:R-:W-:Y:S01]  /*1b40*/  IMAD R15, R152, R65, R3 ;  /* 0x00000041980f7224 */ /* 0x000fe200078e0203 */
[----:B------:R-:W-:-:S03]  /*1b50*/  SEL R3, R37, RZ, P0 ;  /* 0x000000ff25037207 */ /* 0x000fc60000000000 */
[C---:B------:R-:W-:Y:S02]  /*1b60*/  IMAD R12, R13.reuse, R4, RZ ;  /* 0x000000040d0c7224 */ /* 0x040fe400078e02ff */
[----:B------:R-:W-:Y:S02]  /*1b70*/  VIADD R39, R36, 0xffffff80 ;  /* 0xffffff8024277836 */ /* 0x000fe40000000000 */
[----:B------:R-:W-:Y:S02]  /*1b80*/  IMAD R13, R13, R64, RZ ;  /* 0x000000400d0d7224 */ /* 0x000fe400078e02ff */
[----:B------:R-:W-:Y:S01]  /*1b90*/  IMAD.IADD R3, R16, 0x1, R3 ;  /* 0x0000000110037824 */ /* 0x000fe200078e0203 */
[----:B------:R-:W-:Y:S01]  /*1ba0*/  SHF.L.U64.HI R68, R4, 0x7, R5 ;  /* 0x0000000704447819 */ /* 0x000fe20000010205 */
[-C--:B------:R-:W-:Y:S01]  /*1bb0*/  IMAD.WIDE.U32 R20, R24, R4.reuse, R8 ;  /* 0x0000000418147225 */ /* 0x080fe200078e0008 */
[----:B------:R-:W-:Y:S02]  /*1bc0*/  SHF.L.U32 R67, R4, 0x7, RZ ;  /* 0x0000000704437819 */ /* 0x000fe400000006ff */
[----:B------:R-:W-:Y:S01]  /*1bd0*/  SHF.L.U64.HI R66, R64, 0x7, R65 ;  /* 0x0000000740427819 */ /* 0x000fe20000010241 */
[----:B------:R-:W-:Y:S01]  /*1be0*/  IMAD.WIDE.U32 R52, R24, R4, R10 ;  /* 0x0000000418347225 */ /* 0x000fe200078e000a */
[----:B------:R-:W-:-:S03]  /*1bf0*/  SHF.R.S32.HI R0, RZ, 0x1f, R3 ;  /* 0x0000001fff007819 */ /* 0x000fc60000011403 */
[----:B------:R-:W-:Y:S02]  /*1c00*/  IMAD R13, R24, R65, R13 ;  /* 0x00000041180d7224 */ /* 0x000fe400078e020d */
[----:B------:R-:W-:Y:S01]  /*1c10*/  IMAD.WIDE.U32 R6, R152, R64, R16 ;  /* 0x0000004098067225 */ /* 0x000fe200078e0010 */
[----:B------:R-:W-:-:S03]  /*1c20*/  LEA.HI R0, R0, R3, RZ, 0x3 ;  /* 0x0000000300007211 */ /* 0x000fc600078f18ff */
[----:B------:R-:W-:Y:S02]  /*1c30*/  IMAD.IADD R7, R15, 0x1, R7 ;  /* 0x000000010f077824 */ /* 0x000fe400078e0207 */
[-C--:B------:R-:W-:Y:S01]  /*1c40*/  IMAD.WIDE.U32 R56, R24, R64.reuse, R6 ;  /* 0x0000004018387225 */ /* 0x080fe200078e0006 */
[----:B------:R-:W-:Y:S02]  /*1c50*/  SHF.R.S32.HI R7, RZ, 0x3, R0 ;  /* 0x00000003ff077819 */ /* 0x000fe40000011400 */
[----:B------:R-:W-:Y:S01]  /*1c60*/  LOP3.LUT R6, R0, 0xfffffff8, RZ, 0xc0, !PT ;  /* 0xfffffff800067812 */ /* 0x000fe200078ec0ff */
[----:B------:R-:W-:-:S05]  /*1c70*/  IMAD.WIDE.U32 R54, R152, R64, R22 ;  /* 0x0000004098367225 */ /* 0x000fca00078e0016 */
[----:B------:R-:W-:Y:S01]  /*1c80*/  IADD3 R55, R55, R15, RZ ;  /* 0x0000000f37377210 */ /* 0x000fe20007ffe0ff */
[C---:B------:R-:W-:Y:S02]  /*1c90*/  IMAD R35, R24.reuse, R5, R12 ;  /* 0x0000000518237224 */ /* 0x040fe400078e020c */
[----:B------:R-:W-:Y:S01]  /*1ca0*/  IMAD.WIDE.U32 R54, R24, R64, R54 ;  /* 0x0000004018367225 */ /* 0x000fe200078e0036 */
[----:B------:R-:W-:-:S03]  /*1cb0*/  SHF.R.S32.HI R63, RZ, 0x1f, R34 ;  /* 0x0000001fff3f7819 */ /* 0x000fc60000011422 */
[----:B------:R-:W-:Y:S02]  /*1cc0*/  IMAD.IADD R70, R70, 0x1, R31 ;  /* 0x0000000146467824 */ /* 0x000fe400078e021f */
[----:B------:R-:W-:Y:S01]  /*1cd0*/  IMAD.IADD R58, R21, 0x1, R35 ;  /* 0x00000001153a7824 */ /* 0x000fe200078e0223 */
[----:B------:R-:W-:Y:S01]  /*1ce0*/  IADD3 R35, R35, R53, RZ ;  /* 0x0000003523237210 */ /* 0x000fe20007ffe0ff */
[----:B------:R-:W-:Y:S02]  /*1cf0*/  IMAD.SHL.U32 R64, R64, 0x80, RZ ;  /* 0x0000008040407824 */ /* 0x000fe400078e00ff */
[----:B------:R-:W-:Y:S02]  /*1d00*/  IMAD.SHL.U32 R60, R37, 0x2, RZ ;  /* 0x00000002253c7824 */ /* 0x000fe400078e00ff */
[----:B------:R-:W-:Y:S02]  /*1d10*/  IMAD.IADD R31, R13, 0x1, R57 ;  /* 0x000000010d1f7824 */ /* 0x000fe400078e0239 */
[C---:B--2---:R-:W-:Y:S01]  /*1d20*/  IMAD.SHL.U32 R69, R38.reuse, 0x40, RZ ;  /* 0x0000004026457824 */ /* 0x044fe200078e00ff */
[----:B------:R-:W-:-:S02]  /*1d30*/  LOP3.LUT P1, RZ, R38, 0x4, RZ, 0xc0, !PT ;  /* 0x0000000426ff7812 */ /* 0x000fc4000782c0ff */
[----:B------:R-:W-:Y:S02]  /*1d40*/  SHF.R.U32.HI R38, RZ, 0x7, R36 ;  /* 0x00000007ff267819 */ /* 0x000fe40000011624 */
[----:B------:R-:W-:Y:S02]  /*1d50*/  LOP3.LUT R69, R69, 0x1c0, RZ, 0xc0, !PT ;  /* 0x000001c045457812 */ /* 0x000fe400078ec0ff */
[----:B------:R-:W-:Y:S01]  /*1d60*/  SHF.R.S32.HI R36, RZ, 0x1f, R39 ;  /* 0x0000001fff247819 */ /* 0x000fe20000011427 */
[C---:B------:R-:W-:Y:S01]  /*1d70*/  VIADD R62, R38.reuse, 0x8 ;  /* 0x00000008263e7836 */ /* 0x040fe20000000000 */
[----:B------:R-:W-:Y:S01]  /*1d80*/  ISETP.NE.AND P6, PT, R38, 0x1, PT ;  /* 0x000000012600780c */ /* 0x000fe20003fc5270 */
[----:B------:R-:W-:Y:S01]  /*1d90*/  VIADD R38, R152, 0x60 ;  /* 0x0000006098267836 */ /* 0x000fe20000000000 */
[----:B------:R-:W-:Y:S02]  /*1da0*/  SHF.R.U32.HI R65, RZ, 0x3, R69 ;  /* 0x00000003ff417819 */ /* 0x000fe40000011645 */
[----:B------:R-:W-:-:S02]  /*1db0*/  LOP3.LUT R4, R69, 0x18, R16, 0xf8, !PT ;  /* 0x0000001845047812 */ /* 0x000fc400078ef810 */
[----:B------:R-:W-:Y:S02]  /*1dc0*/  LEA.HI R36, R36, R39, RZ, 0x5 ;  /* 0x0000002724247211 */ /* 0x000fe400078f28ff */
[----:B------:R-:W-:Y:S02]  /*1dd0*/  SHF.L.U32 R38, R38, 0x6, RZ ;  /* 0x0000000626267819 */ /* 0x000fe400000006ff */
[----:B------:R-:W-:Y:S02]  /*1de0*/  LOP3.LUT R4, R4, R65, RZ, 0x3c, !PT ;  /* 0x0000004104047212 */ /* 0x000fe400078e3cff */
[----:B------:R-:W-:Y:S02]  /*1df0*/  SHF.R.S32.HI R36, RZ, 0x5, R36 ;  /* 0x00000005ff247819 */ /* 0x000fe40000011424 */
[----:B----4-:R-:W-:Y:S02]  /*1e00*/  LOP3.LUT R32, R32, 0xfffffffd, RZ, 0xc0, !PT ;  /* 0xfffffffd20207812 */ /* 0x010fe400078ec0ff */
[----:B------:R-:W-:Y:S01]  /*1e10*/  LOP3.LUT R38, R38, 0x1c0, RZ, 0xc0, !PT ;  /* 0x000001c026267812 */ /* 0x000fe200078ec0ff */
[----:B------:R-:W-:Y:S01]  /*1e20*/  IMAD R59, R36, 0x200, R4 ;  /* 0x00000200243b7824 */ /* 0x000fe200078e0204 */
[----:B------:R-:W-:-:S02]  /*1e30*/  @P1 LOP3.LUT R32, R32, 0x2, RZ, 0xfc, !PT ;  /* 0x0000000220201812 */ /* 0x000fc400078efcff */
[--C-:B------:R-:W-:Y:S01]  /*1e40*/  LOP3.LUT R4, R69, 0x38, R0.reuse, 0xf8, !PT ;  /* 0x0000003845047812 */ /* 0x100fe200078ef800 */
[----:B------:R-:W-:Y:S05]  /*1e50*/  @!P6 WARPSYNC.ALL ;  /* 0x000000000000e948 */ /* 0x000fea0003800000 */
[----:B------:R-:W-:Y:S01]  /*1e60*/  LOP3.LUT R0, R38, 0x38, R0, 0xf8, !PT ;  /* 0x0000003826007812 */ /* 0x000fe200078ef800 */
[----:B------:R-:W-:Y:S01]  /*1e70*/  VIADD R38, R152, 0x60 ;  /* 0x0000006098267836 */ /* 0x000fe20000000000 */
[----:B------:R0:W-:Y:S01]  /*1e80*/  STL [R1], R32 ;  /* 0x0000002001007387 */ /* 0x0001e20000100800 */
[----:B------:R-:W-:Y:S01]  /*1e90*/  LOP3.LUT R3, R4, R65, RZ, 0x3c, !PT ;  /* 0x0000004104037212 */ /* 0x000fe200078e3cff */
[----:B------:R-:W-:Y:S01]  /*1ea0*/  ULDC UR4, c[0x0][0x2f4] ;  /* 0x0000bd0000047ab9 */ /* 0x000fe20000000800 */
[----:B------:R-:W-:Y:S01]  /*1eb0*/  IMAD.SHL.U32 R38, R38, 0x40, RZ ;  /* 0x0000004026267824 */ /* 0x000fe200078e00ff */
[----:B0-----:R-:W-:-:S04]  /*1ec0*/  SHF.R.S32.HI R32, RZ, 0x1f, R39 ;  /* 0x0000001fff207819 */ /* 0x001fc80000011427 */
[----:B------:R-:W-:Y:S02]  /*1ed0*/  LOP3.LUT R38, R38, 0x1c0, RZ, 0xc0, !PT ;  /* 0x000001c026267812 */ /* 0x000fe400078ec0ff */
[----:B------:R-:W-:Y:S02]  /*1ee0*/  LEA.HI R32, R32, R39, RZ, 0x2 ;  /* 0x0000002720207211 */ /* 0x000fe400078f10ff */
[----:B------:R-:W-:Y:S02]  /*1ef0*/  SHF.R.U32.HI R38, RZ, 0x3, R38 ;  /* 0x00000003ff267819 */ /* 0x000fe40000011626 */
[----:B------:R-:W-:Y:S02]  /*1f00*/  LOP3.LUT R32, R32, 0xfffffffc, RZ, 0xc0, !PT ;  /* 0xfffffffc20207812 */ /* 0x000fe400078ec0ff */
[----:B------:R-:W-:Y:S02]  /*1f10*/  LOP3.LUT R0, R0, R38, RZ, 0x3c, !PT ;  /* 0x0000002600007212 */ /* 0x000fe400078e3cff */
[----:B------:R-:W-:Y:S01]  /*1f20*/  IADD3 R32, R39, -R32, RZ ;  /* 0x8000002027207210 */ /* 0x000fe20007ffe0ff */
[----:B------:R-:W-:Y:S01]  /*1f30*/  IMAD R3, R36, 0x200, R3 ;  /* 0x0000020024037824 */ /* 0x000fe200078e0203 */
[----:B------:R-:W-:Y:S01]  /*1f40*/  @!P6 BAR.SYNC.DEFER_BLOCKING 0x9, 0x100 ;  /* 0x024400000000eb1d */ /* 0x000fe20000010000 */
[----:B------:R-:W-:-:S02]  /*1f50*/  ISETP.GE.AND P1, PT, R16, UR4, PT ;  /* 0x0000000410007c0c */ /* 0x000fc4000bf26270 */
[----:B------:R-:W-:Y:S01]  /*1f60*/  IMAD R61, R32, 0x60, R152 ;  /* 0x00000060203d7824 */ /* 0x000fe200078e0298 */
[----:B------:R-:W-:Y:S01]  /*1f70*/  ISETP.GE.AND P2, PT, R2, UR4, PT ;  /* 0x0000000402007c0c */ /* 0x000fe2000bf46270 */
[----:B------:R-:W-:Y:S01]  /*1f80*/  IMAD.IADD R32, R55, 0x1, R13 ;  /* 0x0000000137207824 */ /* 0x000fe200078e020d */
[----:B------:R-:W-:Y:S02]  /*1f90*/  SHF.R.S32.HI R5, RZ, 0x1f, R29 ;  /* 0x0000001fff057819 */ /* 0x000fe4000001141d */
[----:B------:R-:W-:Y:S02]  /*1fa0*/  SHF.R.S32.HI R4, RZ, 0x1f, R6 ;  /* 0x0000001fff047819 */ /* 0x000fe40000011406 */
[----:B------:R-:W-:-:S07]  /*1fb0*/  IADD3 R0, R14, R0, RZ ;  /* 0x000000000e007210 */ /* 0x000fce0007ffe0ff */
.L_x_13271:
[----:B--2---:R-:W2:Y:S01]  /*1fc0*/  LDL R38, [R1+0x14] ;  /* 0x0000140001267983 */ /* 0x004ea20000100800 */
[----:B------:R-:W0:Y:S03]  /*1fd0*/  LDC R75, c[0x0][0x430] ;  /* 0x00010c00ff4b7b82 */ /* 0x000e260000000800 */
[----:B----4-:R-:W3:Y:S01]  /*1fe0*/  LDL.LU R37, [R1] ;  /* 0x0000000001257983 */ /* 0x010ee20000300800 */
[----:B------:R-:W-:Y:S02]  /*1ff0*/  VIADD R27, R27, 0xffffffff ;  /* 0xffffffff1b1b7836 */ /* 0x000fe40000000000 */
[----:B------:R-:W-:Y:S02]  /*2000*/  IMAD.MOV.U32 R74, RZ, RZ, RZ ;  /* 0x000000ffff4a7224 */ /* 0x000fe400078e00ff */
[----:B------:R-:W-:Y:S01]  /*2010*/  IMAD R9, R27, 0x80, R61 ;  /* 0x000000801b097824 */ /* 0x000fe200078e023d */
[----:B------:R-:W1:Y:S03]  /*2020*/  LDC R80, c[0x0][0x3f4] ;  /* 0x0000fd00ff507b82 */ /* 0x000e660000000800 */
[----:B------:R-:W-:Y:S01]  /*2030*/  IMAD.IADD R36, R70, 0x1, R9 ;  /* 0x0000000146247824 */ /* 0x000fe200078e0209 */
[----:B------:R-:W-:-:S04]  /*2040*/  ISETP.GE.AND P3, PT, R9, R30, PT ;  /* 0x0000001e0900720c */ /* 0x000fc80003f66270 */
[----:B------:R-:W-:Y:S02]  /*2050*/  ISETP.GT.OR P3, PT, R61, 0x7f, P3 ;  /* 0x0000007f3d00780c */ /* 0x000fe40001f64670 */
[----:B------:R-:W-:Y:S02]  /*2060*/  MOV R12, R36 ;  /* 0x00000024000c7202 */ /* 0x000fe40000000f00 */
[----:B0-----:R-:W-:-:S09]  /*2070*/  ISETP.NE.AND P4, PT, R75, 0x1, PT ;  /* 0x000000014b00780c */ /* 0x001fd20003f85270 */
[----:B------:R-:W0:Y:S08]  /*2080*/  @!P3 LDC.64 R10, c[0x0][0x428] ;  /* 0x00010a00ff0abb82 */ /* 0x000e300000000a00 */
[----:B------:R-:W4:Y:S08]  /*2090*/  @P4 LDC R13, c[0x0][0x434] ;  /* 0x00010d00ff0d4b82 */ /* 0x000f300000000800 */
[----:B------:R-:W1:Y:S08]  /*20a0*/  @P4 LDC R14, c[0x0][0x438] ;  /* 0x00010e00ff0e4b82 */ /* 0x000e700000000800 */
[----:B------:R-:W0:Y:S01]  /*20b0*/  @!P3 LDC.64 R8, c[0x0][0x418] ;  /* 0x00010600ff08bb82 */ /* 0x000e220000000a00 */
[----:B----4-:R-:W-:-:S05]  /*20c0*/  @P4 IMAD.HI.U32 R13, R36, R13, RZ ;  /* 0x0000000d240d4227 */ /* 0x010fca00078e00ff */
[----:B-1----:R-:W-:Y:S01]  /*20d0*/  @P4 SHF.R.U32.HI R12, RZ, R14, R13 ;  /* 0x0000000eff0c4219 */ /* 0x002fe2000001160d */
[----:B0-----:R-:W-:-:S03]  /*20e0*/  @!P3 IMAD R14, R5, R10, RZ ;  /* 0x0000000a050eb224 */ /* 0x001fc600078e02ff */
[----:B------:R-:W-:Y:S01]  /*20f0*/  @!P3 SHF.R.S32.HI R13, RZ, 0x1f, R12 ;  /* 0x0000001fff0db819 */ /* 0x000fe2000001140c */
[C---:B------:R-:W-:Y:S02]  /*2100*/  @!P3 IMAD R15, R29.reuse, R11, R14 ;  /* 0x0000000b1d0fb224 */ /* 0x040fe400078e020e */
[----:B------:R-:W-:-:S04]  /*2110*/  @!P3 IMAD.WIDE.U32 R10, R29, R10, R12 ;  /* 0x0000000a1d0ab225 */ /* 0x000fc800078e000c */
[----:B------:R-:W-:Y:S01]  /*2120*/  @!P3 IMAD.IADD R11, R11, 0x1, R15 ;  /* 0x000000010b0bb824 */ /* 0x000fe200078e020f */
[----:B------:R-:W-:-:S04]  /*2130*/  @!P3 LEA R8, P4, R10, R8, 0x2 ;  /* 0x000000080a08b211 */ /* 0x000fc800078810ff */
[----:B------:R-:W-:-:S05]  /*2140*/  @!P3 LEA.HI.X R9, R10, R9, R11, 0x2, P4 ;  /* 0x000000090a09b211 */ /* 0x000fca00020f140b */
[----:B------:R0:W5:Y:S01]  /*2150*/  @!P3 LDG.E R74, desc[UR42][R8.64] ;  /* 0x0000002a084ab981 */ /* 0x000162000c1e1900 */
[----:B------:R-:W-:Y:S01]  /*2160*/  ISETP.GT.AND P3, PT, R27, R28, PT ;  /* 0x0000001c1b00720c */ /* 0x000fe20003f64270 */
[----:B------:R-:W-:Y:S01]  /*2170*/  IMAD R73, R19, 0x2000, R59 ;  /* 0x0000200013497824 */ /* 0x000fe200078e023b */
[----:B------:R-:W-:Y:S01]  /*2180*/  IADD3 R10, -R12, RZ, RZ ;  /* 0x000000ff0c0a7210 */ /* 0x000fe20007ffe1ff */
[----:B------:R-:W-:Y:S05]  /*2190*/  YIELD ;  /* 0x0000000000007946 */ /* 0x000fea0003800000 */
[----:B------:R-:W-:Y:S01]  /*21a0*/  VIADD R11, R73, 0x20 ;  /* 0x00000020490b7836 */ /* 0x000fe20000000000 */
[----:B------:R-:W-:Y:S01]  /*21b0*/  BSSY B0, `(.L_x_13216) ;  /* 0x0000301000007945 */ /* 0x000fe20003800000 */
[----:B------:R-:W-:Y:S01]  /*21c0*/  IMAD R75, R75, R10, R36 ;  /* 0x0000000a4b4b7224 */ /* 0x000fe200078e0224 */
[----:B--2---:R-:W-:-:S02]  /*21d0*/  LOP3.LUT P5, RZ, R38, 0x4, RZ, 0xc0, !PT ;  /* 0x0000000426ff7812 */ /* 0x004fc400078ac0ff */
[----:B---3--:R-:W-:-:S04]  /*21e0*/  LOP3.LUT R37, R37, 0xfffffffe, RZ, 0xc0, !PT ;  /* 0xfffffffe25257812 */ /* 0x008fc800078ec0ff */
[----:B------:R-:W-:Y:S02]  /*21f0*/  @P3 LOP3.LUT R37, R37, 0x1, RZ, 0xfc, !PT ;  /* 0x0000000125253812 */ /* 0x000fe400078efcff */
[----:B------:R-:W-:-:S03]  /*2200*/  ISETP.GE.AND P3, PT, R80, 0x1, PT ;  /* 0x000000015000780c */ /* 0x000fc60003f66270 */
[----:B------:R0:W-:Y:S02]  /*2210*/  STL [R1], R37 ;  /* 0x0000002501007387 */ /* 0x0001e40000100800 */
[C---:B------:R-:W-:Y:S02]  /*2220*/  @P5 VIADD R11, R73.reuse, 0xffffffe0 ;  /* 0xffffffe0490b5836 */ /* 0x040fe40000000000 */
[----:B------:R-:W-:-:S03]  /*2230*/  IMAD R73, R73, 0x2, R26 ;  /* 0x0000000249497824 */ /* 0x000fc600078e021a */
[----:B------:R-:W-:-:S03]  /*2240*/  LEA R72, R11, R26, 0x1 ;  /* 0x0000001a0b487211 */ /* 0x000fc600078e08ff */
[----:B0-----:R-:W-:Y:S05]  /*2250*/  @!P3 BRA `(.L_x_13217) ;  /* 0x0000002800c4b947 */ /* 0x001fea0003800000 */
        /* <DEDUP_REMOVED lines=8> */
[----:B------:R-:W-:Y:S01]  /*22e0*/  SHF.R.S32.HI R10, RZ, 0x1f, R27 ;  /* 0x0000001fff0a7819 */ /* 0x000fe2000001141b */
[----:B------:R-:W-:Y:S02]  /*22f0*/  IMAD R13, R77, UR4, RZ ;  /* 0x000000044d0d7c24 */ /* 0x000fe4000f8e02ff */
[----:B------:R-:W-:Y:S02]  /*2300*/  IMAD.IADD R9, R9, 0x1, R11 ;  /* 0x0000000109097824 */ /* 0x000fe400078e020b */
[----:B------:R-:W-:-:S02]  /*2310*/  IMAD R13, R74, UR5, R13 ;  /* 0x000000054a0d7c24 */ /* 0x000fc4000f8e020d */
        /* <DEDUP_REMOVED lines=9> */
[----:B------:R-:W-:Y:S01]  /*23b0*/  ULDC.U8 UR4, c[0x0][0x410] ;  /* 0x0001040000047ab9 */ /* 0x000fe20000000000 */
[----:B------:R-:W-:Y:S02]  /*23c0*/  IMAD R13, R66, R27, RZ ;  /* 0x0000001b420d7224 */ /* 0x000fe400078e02ff */
[----:B------:R-:W-:Y:S01]  /*23d0*/  LEA.HI.X R85, R8, UR5, R85, 0x1, P3 ;  /* 0x0000000508557c11 */ /* 0x000fe200098f0c55 */
[C---:B------:R-:W-:Y:S01]  /*23e0*/  IMAD R79, R10.reuse, R67, R12 ;  /* 0x000000430a4f7224 */ /* 0x040fe200078e020c */
[----:B------:R-:W-:Y:S01]  /*23f0*/  ISETP.NE.AND P3, PT, RZ, UR4, PT ;  /* 0x00000004ff007c0c */ /* 0x000fe2000bf65270 */
[----:B------:R-:W-:Y:S02]  /*2400*/  IMAD R13, R10, R64, R13 ;  /* 0x000000400a0d7224 */ /* 0x000fe400078e020d */
[----:B------:R-:W-:-:S02]  /*2410*/  IMAD R78, R27, -0x80, R30 ;  /* 0xffffff801b4e7824 */ /* 0x000fc400078e021e */
[----:B------:R-:W-:-:S03]  /*2420*/  IMAD.WIDE.U32 R10, R67, R27, RZ ;  /* 0x0000001b430a7225 */ /* 0x000fc600078e00ff */
[----:B------:R-:W-:Y:S01]  /*2430*/  VIMNMX R78, R78, 0x80, PT ;  /* 0x000000804e4e7848 */ /* 0x000fe20003fe0100 */
        /* <DEDUP_REMOVED lines=35> */
.L_x_13220:
[----:B------:R-:W-:Y:S05]  /*2670*/  BSYNC B1 ;  /* 0x0000000000017941 */ /* 0x000fea0003800000 */
.L_x_13219:
[----:B0-----:R-:W-:Y:S01]  /*2680*/  IADD3 R12, R152, 0x60, RZ ;  /* 0x00000060980c7810 */ /* 0x001fe20007ffe0ff */
[----:B------:R-:W-:Y:S01]  /*2690*/  BSSY B1, `(.L_x_13221) ;  /* 0x0000021000017945 */ /* 0x000fe20003800000 */
[----:B-----5:R-:W-:Y:S02]  /*26a0*/  IMAD.MOV.U32 R81, RZ, RZ, R44 ;  /* 0x000000ffff517224 */ /* 0x020fe400078e002c */
[----:B------:R-:W-:Y:S01]  /*26b0*/  ISETP.GE.AND P4, PT, R12, R78, PT ;  /* 0x0000004e0c00720c */ /* 0x000fe20003f86270 */
[----:B------:R-:W-:-:S12]  /*26c0*/  IMAD.MOV.U32 R82, RZ, RZ, R45 ;  /* 0x000000ffff527224 */ /* 0x000fd800078e002d */
[----:B------:R-:W-:Y:S05]  /*26d0*/  @P4 BRA `(.L_x_13222) ;  /* 0x0000000000704947 */ /* 0x000fea0003800000 */
[----:B------:R-:W0:Y:S01]  /*26e0*/  LDC.64 R12, c[0x0][0x3f8] ;  /* 0x0000fe00ff0c7b82 */ /* 0x000e220000000a00 */
[----:B------:R-:W-:Y:S01]  /*26f0*/  IMAD.MOV.U32 R11, RZ, RZ, R79 ;  /* 0x000000ffff0b7224 */ /* 0x000fe200078e004f */
[----:B------:R-:W-:Y:S01]  /*2700*/  ULDC.64 UR4, c[0x0][0x3e8] ;  /* 0x0000fa0000047ab9 */ /* 0x000fe20000000a00 */
[----:B------:R-:W-:Y:S02]  /*2710*/  CS2R R40, SRZ ;  /* 0x0000000000287805 */ /* 0x000fe4000001ff00 */
[----:B------:R-:W-:Y:S01]  /*2720*/  CS2R R42, SRZ ;  /* 0x00000000002a7805 */ /* 0x000fe2000001ff00 */
[----:B0-----:R-:W-:-:S04]  /*2730*/  IMAD.WIDE.U32 R10, R12, 0x60, R10 ;  /* 0x000000600c0a7825 */ /* 0x001fc800078e000a */
[----:B------:R-:W-:Y:S01]  /*2740*/  IMAD R9, R13, 0x60, RZ ;  /* 0x000000600d097824 */ /* 0x000fe200078e02ff */
[----:B------:R-:W-:-:S04]  /*2750*/  IADD3 R13, P5, R20, R10, RZ ;  /* 0x0000000a140d7210 */ /* 0x000fc80007fbe0ff */
[----:B------:R-:W-:Y:S02]  /*2760*/  IADD3.X R14, R58, R11, R9, P5, !PT ;  /* 0x0000000b3a0e7210 */ /* 0x000fe40002ffe409 */
[----:B------:R-:W0:Y:S01]  /*2770*/  LDC.64 R10, c[0x0][0x408] ;  /* 0x00010200ff0a7b82 */ /* 0x000e220000000a00 */
[----:B------:R-:W-:-:S03]  /*2780*/  MOV R9, R71 ;  /* 0x0000004700097202 */ /* 0x000fc60000000f00 */
[----:B0-----:R-:W-:-:S04]  /*2790*/  IMAD.WIDE.U32 R8, R10, 0x60, R8 ;  /* 0x000000600a087825 */ /* 0x001fc800078e0008 */
        /* <DEDUP_REMOVED lines=16> */
.L_x_13222:
[----:B------:R-:W-:Y:S05]  /*28a0*/  BSYNC B1 ;  /* 0x0000000000017941 */ /* 0x000fea0003800000 */
.L_x_13221:
[----:B0-----:R-:W-:Y:S01]  /*28b0*/  IMAD.MOV.U32 R8, RZ, RZ, R48 ;  /* 0x000000ffff087224 */ /* 0x001fe200078e0030 */
[----:B------:R-:W-:Y:S01]  /*28c0*/  UISETP.NE.AND UP0, UPT, UR39, 0x3, UPT ;  /* 0x000000032700788c */ /* 0x000fe2000bf05270 */
[----:B------:R-:W-:Y:S01]  /*28d0*/  IMAD.MOV.U32 R9, RZ, RZ, R49 ;  /* 0x000000ffff097224 */ /* 0x000fe200078e0031 */
[----:B------:R-:W-:Y:S01]  /*28e0*/  PRMT R89, R82, 0x5410, R81 ;  /* 0x0000541052597816 */ /* 0x000fe20000000051 */
[----:B------:R-:W-:Y:S02]  /*28f0*/  IMAD.MOV.U32 R10, RZ, RZ, R50 ;  /* 0x000000ffff0a7224 */ /* 0x000fe400078e0032 */
[----:B------:R-:W-:Y:S01]  /*2900*/  IMAD.MOV.U32 R11, RZ, RZ, R51 ;  /* 0x000000ffff0b7224 */ /* 0x000fe200078e0033 */
[----:B------:R-:W-:Y:S01]  /*2910*/  PRMT R91, R8, 0x5410, R9 ;  /* 0x00005410085b7816 */ /* 0x000fe20000000009 */
[----:B------:R-:W-:Y:S01]  /*2920*/  IMAD.MOV.U32 R8, RZ, RZ, R46 ;  /* 0x000000ffff087224 */ /* 0x000fe200078e002e */
[----:B------:R-:W-:Y:S02]  /*2930*/  MOV R9, R47 ;  /* 0x0000002f00097202 */ /* 0x000fe40000000f00 */
[----:B------:R-:W-:-:S02]  /*2940*/  PLOP3.LUT P5, PT, PT, PT, UP0, 0x80, 0x0 ;  /* 0x000000000000781c */ /* 0x000fc40003faf008 */
[----:B------:R-:W-:Y:S01]  /*2950*/  PRMT R90, R9, 0x5410, R8 ;  /* 0x00005410095a7816 */ /* 0x000fe20000000008 */
[----:B-----5:R-:W-:Y:S01]  /*2960*/  IMAD.MOV.U32 R8, RZ, RZ, R36 ;  /* 0x000000ffff087224 */ /* 0x020fe200078e0024 */
        /* <DEDUP_REMOVED lines=14> */
.L_x_13223:
[----:B------:R-:W-:Y:S01]  /*2a50*/  IMAD R71, R19, 0x8, R18 ;  /* 0x0000000813477824 */ /* 0x000fe200078e0212 */
[----:B------:R-:W-:Y:S01]  /*2a60*/  SHF.L.U32 R79, R154, 0x1f, RZ ;  /* 0x0000001f9a4f7819 */ /* 0x000fe200000006ff */
[----:B------:R-:W-:Y:S03]  /*2a70*/  BSSY B1, `(.L_x_13224) ;  /* 0x0000003000017945 */ /* 0x000fe60003800000 */
[----:B------:R-:W0:Y:S02]  /*2a80*/  SYNCS.PHASECHK.TRANS64.TRYWAIT P6, [R71+URZ+0x16890], R79 ;  /* 0x0168904f470075a7 */ /* 0x000e2400080c017f */
[----:B0-----:R-:W-:Y:S05]  /*2a90*/  @!P6 BRA `(.L_x_13225) ;  /* 0x000001300028e947 */ /* 0x001fea0003800000 */
.L_x_13451:
[----:B------:R-:W-:Y:S05]  /*2aa0*/  BSYNC B1 ;  /* 0x0000000000017941 */ /* 0x000fea0003800000 */
.L_x_13224:
[----:B------:R-:W-:-:S03]  /*2ab0*/  UMOV UR4, 0xffffffff ;  /* 0xffffffff00047882 */ /* 0x000fc60000000000 */
[----:B------:R-:W-:Y:S05]  /*2ac0*/  BRA.DIV UR4, `(.L_x_13226) ;  /* 0x0000013204307947 */ /* 0x000fea000b800000 */
[----:B------:R1:W2:Y:S04]  /*2ad0*/  SHFL.IDX PT, R81, R85, RZ, 0x1c1f ;  /* 0x001c1fff55517589 */ /* 0x0002a800000e0000 */
[----:B------:R1:W3:Y:S02]  /*2ae0*/  SHFL.IDX PT, R14, R84, RZ, 0x1c1f ;  /* 0x001c1fff540e7589 */ /* 0x0002e400000e0000 */
.L_x_13455:
[----:B------:R-:W-:Y:S04]  /*2af0*/  BSSY B1, `(.L_x_13227) ;  /* 0x0000068000017945 */ /* 0x000fe80003800000 */
        /* <DEDUP_REMOVED lines=9> */
[----:B------:R-:W-:Y:S02]  /*2b90*/  SHF.R.U64 R48, R48, 0x10, R49 ;  /* 0x0000001030307819 */ /* 0x000fe40000001231 */
[--C-:B------:R-:W-:Y:S02]  /*2ba0*/  SHF.R.U64 R92, R50, 0x10, R51.reuse ;  /* 0x00000010325c7819 */ /* 0x100fe40000001233 */
[----:B------:R-:W-:Y:S01]  /*2bb0*/  SHF.R.U32.HI R51, RZ, 0x10, R51 ;  /* 0x00000010ff337819 */ /* 0x000fe20000011633 */
[----:B------:R-:W-:Y:S01]  /*2bc0*/  HADD2.F32 R50, -RZ, R48.H0_H0 ;  /* 0x20000030ff327230 */ /* 0x000fe20000004100 */
[----:B0-----:R-:W-:Y:S01]  /*2bd0*/  MOV R15, R11 ;  /* 0x0000000b000f7202 */ /* 0x001fe20000000f00 */
[----:B------:R-:W-:Y:S01]  /*2be0*/  HADD2.F32 R92, -RZ, R92.H0_H0 ;  /* 0x2000005cff5c7230 */ /* 0x000fe20000004100 */
[----:B------:R-:W-:Y:S01]  /*2bf0*/  SHF.R.U32.HI R49, RZ, 0x10, R49 ;  /* 0x00000010ff317819 */ /* 0x000fe20000011631 */
[----:B------:R-:W-:Y:S02]  /*2c00*/  HADD2.F32 R11, -RZ, R9.H1_H1 ;  /* 0x30000009ff0b7230 */ /* 0x000fe40000004100 */
[----:B------:R-:W-:-:S02]  /*2c10*/  HADD2.F32 R51, -RZ, R51.H0_H0 ;  /* 0x20000033ff337230 */ /* 0x000fc40000004100 */
[----:B------:R-:W-:Y:S02]  /*2c20*/  HADD2.F32 R9, -RZ, R9.H0_H0 ;  /* 0x20000009ff097230 */ /* 0x000fe40000004100 */
[-C--:B------:R-:W-:Y:S01]  /*2c30*/  FMUL.FTZ R94, R11, R92.reuse ;  /* 0x0000005c0b5e7220 */ /* 0x080fe20000410000 */
[--C-:B------:R-:W-:Y:S02]  /*2c40*/  HADD2.F32 R48, -RZ, R15.reuse.H1_H1 ;  /* 0x3000000fff307230 */ /* 0x100fe40000004100 */
[----:B------:R-:W-:Y:S02]  /*2c50*/  HADD2.F32 R15, -RZ, R15.H0_H0 ;  /* 0x2000000fff0f7230 */ /* 0x000fe40000004100 */
[C---:B------:R-:W-:Y:S01]  /*2c60*/  FMUL.FTZ R92, R9.reuse, R92 ;  /* 0x0000005c095c7220 */ /* 0x040fe20000410000 */
[----:B------:R-:W-:Y:S02]  /*2c70*/  HADD2.F32 R49, -RZ, R49.H0_H0 ;  /* 0x20000031ff317230 */ /* 0x000fe40000004100 */
[-C--:B------:R-:W-:Y:S01]  /*2c80*/  FMUL.FTZ R96, R48, R51.reuse ;  /* 0x0000003330607220 */ /* 0x080fe20000410000 */
[-C--:B------:R-:W-:Y:S01]  /*2c90*/  FFMA.FTZ R9, R9, R50.reuse, -R94 ;  /* 0x0000003209097223 */ /* 0x080fe2000001085e */
[----:B------:R-:W-:Y:S01]  /*2ca0*/  FMUL.FTZ R51, R15, R51 ;  /* 0x000000330f337220 */ /* 0x000fe20000410000 */
[----:B------:R-:W-:Y:S01]  /*2cb0*/  FFMA.FTZ R92, R11, R50, R92 ;  /* 0x000000320b5c7223 */ /* 0x000fe2000001005c */
[----:B------:R-:W-:Y:S01]  /*2cc0*/  FFMA.FTZ R96, R15, R49, -R96 ;  /* 0x000000310f607223 */ /* 0x000fe20000010860 */
[----:B------:R-:W-:-:S02]  /*2cd0*/  HADD2.F32 R50, -RZ, R93.H0_H0 ;  /* 0x2000005dff327230 */ /* 0x000fc40000004100 */
[----:B------:R-:W-:Y:S01]  /*2ce0*/  FFMA.FTZ R95, R48, R49, R51 ;  /* 0x00000031305f7223 */ /* 0x000fe20000010033 */
[----:B------:R-:W-:Y:S01]  /*2cf0*/  HADD2.F32 R11, -RZ, R8.H1_H1 ;  /* 0x30000008ff0b7230 */ /* 0x000fe20000004100 */
[----:B------:R-:W-:Y:S01]  /*2d00*/  F2FP.F16.F32.PACK_AB R9, R92, R9 ;  /* 0x000000095c09723e */ /* 0x000fe200000000ff */
[----:B------:R-:W-:Y:S02]  /*2d10*/  HADD2.F32 R15, -RZ, R10.H1_H1 ;  /* 0x3000000aff0f7230 */ /* 0x000fe40000004100 */
[----:B------:R-:W-:Y:S02]  /*2d20*/  HADD2.F32 R51, -RZ, R93.H1_H1 ;  /* 0x3000005dff337230 */ /* 0x000fe40000004100 */
[----:B------:R-:W-:Y:S02]  /*2d30*/  HADD2.F32 R8, -RZ, R8.H0_H0 ;  /* 0x20000008ff087230 */ /* 0x000fe40000004100 */
[----:B------:R-:W-:Y:S02]  /*2d40*/  HADD2.F32 R10, -RZ, R10.H0_H0 ;  /* 0x2000000aff0a7230 */ /* 0x000fe40000004100 */
[----:B------:R-:W-:Y:S01]  /*2d50*/  FMUL.FTZ R93, R15, R51 ;  /* 0x000000330f5d7220 */ /* 0x000fe20000410000 */
[----:B------:R-:W-:-:S02]  /*2d60*/  HADD2.F32 R48, -RZ, R91.H0_H0 ;  /* 0x2000005bff307230 */ /* 0x000fc40000004100 */
[----:B------:R-:W-:Y:S02]  /*2d70*/  HADD2.F32 R49, -RZ, R91.H1_H1 ;  /* 0x3000005bff317230 */ /* 0x000fe40000004100 */
[CC--:B------:R-:W-:Y:S01]  /*2d80*/  FMUL.FTZ R91, R11.reuse, R50.reuse ;  /* 0x000000320b5b7220 */ /* 0x0c0fe20000410000 */
[----:B------:R-:W-:Y:S01]  /*2d90*/  FMUL.FTZ R50, R8, R50 ;  /* 0x0000003208327220 */ /* 0x000fe20000410000 */
[----:B------:R-:W-:Y:S02]  /*2da0*/  FMUL.FTZ R94, R10, R51 ;  /* 0x000000330a5e7220 */ /* 0x000fe40000410000 */
[-C--:B------:R-:W-:Y:S01]  /*2db0*/  FFMA.FTZ R91, R8, R48.reuse, -R91 ;  /* 0x00000030085b7223 */ /* 0x080fe2000001085b */
[----:B------:R-:W-:Y:S01]  /*2dc0*/  FFMA.FTZ R50, R11, R48, R50 ;  /* 0x000000300b327223 */ /* 0x000fe20000010032 */
[-C--:B------:R-:W-:Y:S01]  /*2dd0*/  FFMA.FTZ R93, R10, R49.reuse, -R93 ;  /* 0x000000310a5d7223 */ /* 0x080fe2000001085d */
[----:B------:R-:W-:Y:S01]  /*2de0*/  FFMA.FTZ R94, R15, R49, R94 ;  /* 0x000000310f5e7223 */ /* 0x000fe2000001005e */
[----:B------:R-:W-:-:S02]  /*2df0*/  F2FP.F16.F32.PACK_AB R11, R95, R96 ;  /* 0x000000605f0b723e */ /* 0x000fc400000000ff */
[----:B------:R-:W-:Y:S02]  /*2e00*/  F2FP.F16.F32.PACK_AB R8, R50, R91 ;  /* 0x0000005b3208723e */ /* 0x000fe400000000ff */
[----:B------:R-:W-:-:S07]  /*2e10*/  F2FP.F16.F32.PACK_AB R10, R94, R93 ;  /* 0x0000005d5e0a723e */ /* 0x000fce00000000ff */
.L_x_13232:
[----:B------:R-:W-:Y:S05]  /*2e20*/  BSYNC B3 ;  /* 0x0000000000037941 */ /* 0x000fea0003800000 */
.L_x_13231:
[----:B0-----:R4:W-:Y:S02]  /*2e30*/  ST.E.128 desc[UR42][R12.64], R8 ;  /* 0x000000080c007985 */ /* 0x0019e4000c101d2a */
.L_x_13230:
[----:B------:R-:W-:Y:S05]  /*2e40*/  BSYNC B2 ;  /* 0x0000000000027941 */ /* 0x000fea0003800000 */
.L_x_13229:
[----:B------:R-:W-:Y:S05]  /*2e50*/  @P2 BRA `(.L_x_13228) ;  /* 0x0000000000c42947 */ /* 0x000fea0003800000 */
[----:B----4-:R4:W0:Y:S01]  /*2e60*/  LDS.128 R8, [R72+0xe000] ;  /* 0x00e0000048087984 */ /* 0x0108220000000c00 */
[C---:B---3--:R-:W-:Y:S01]  /*2e70*/  LEA R12, P3, R2.reuse, R14, 0x1 ;  /* 0x0000000e020c7211 */ /* 0x048fe200078608ff */
[----:B------:R-:W-:Y:S03]  /*2e80*/  BSSY B2, `(.L_x_13233) ;  /* 0x000002d000027945 */ /* 0x000fe60003800000 */
[----:B--2---:R-:W-:Y:S02]  /*2e90*/  LEA.HI.X R13, R2, R81, R153, 0x1, P3 ;  /* 0x00000051020d7211 */ /* 0x004fe400018f0c99 */
[----:B------:R-:W-:-:S13]  /*2ea0*/  ISETP.GE.AND P3, PT, R156, R80, PT ;  /* 0x000000509c00720c */ /* 0x000fda0003f66270 */
[----:B----4-:R-:W-:Y:S05]  /*2eb0*/  @P3 BRA `(.L_x_13234) ;  /* 0x0000000000a43947 */ /* 0x010fea0003800000 */
[--C-:B------:R-:W-:Y:S01]  /*2ec0*/  SHF.R.U64 R44, R44, 0x10, R45.reuse ;  /* 0x000000102c2c7819 */ /* 0x100fe2000000122d */
[----:B0-----:R-:W-:Y:S01]  /*2ed0*/  IMAD.MOV.U32 R14, RZ, RZ, R10 ;  /* 0x000000ffff0e7224 */ /* 0x001fe200078e000a */
[----:B------:R-:W-:Y:S01]  /*2ee0*/  SHF.R.U32.HI R49, RZ, 0x10, R45 ;  /* 0x00000010ff317819 */ /* 0x000fe2000001162d */
[----:B------:R-:W-:Y:S01]  /*2ef0*/  HADD2.F32 R10, -RZ, R9.H1_H1 ;  /* 0x30000009ff0a7230 */ /* 0x000fe20000004100 */
        /* <DEDUP_REMOVED lines=10> */
[----:B------:R-:W-:Y:S02]  /*2fa0*/  HADD2.F32 R46, -RZ, R49.H0_H0 ;  /* 0x20000031ff2e7230 */ /* 0x000fe40000004100 */
[----:B------:R-:W-:Y:S01]  /*2fb0*/  FMUL.FTZ R48, R11, R48 ;  /* 0x000000300b307220 */ /* 0x000fe20000410000 */
[C---:B------:R-:W-:Y:S01]  /*2fc0*/  FMUL.FTZ R45, R9.reuse, R45 ;  /* 0x0000002d092d7220 */ /* 0x040fe20000410000 */
[----:B------:R-:W-:Y:S01]  /*2fd0*/  FFMA.FTZ R50, R9, R44, -R50 ;  /* 0x0000002c09327223 */ /* 0x000fe20000010832 */
[----:B------:R-:W-:-:S02]  /*2fe0*/  HADD2.F32 R9, -RZ, R8.H1_H1 ;  /* 0x30000008ff097230 */ /* 0x000fc40000004100 */
[----:B------:R-:W-:Y:S01]  /*2ff0*/  FFMA.FTZ R51, R15, R46, R48 ;  /* 0x0000002e0f337223 */ /* 0x000fe20000010030 */
[----:B------:R-:W-:Y:S01]  /*3000*/  FFMA.FTZ R49, R10, R44, R45 ;  /* 0x0000002c0a317223 */ /* 0x000fe2000001002d */
[----:B------:R-:W-:Y:S02]  /*3010*/  HADD2.F32 R15, -RZ, R90.H1_H1 ;  /* 0x3000005aff0f7230 */ /* 0x000fe40000004100 */
[----:B------:R-:W-:Y:S01]  /*3020*/  FFMA.FTZ R92, R11, R46, -R92 ;  /* 0x0000002e0b5c7223 */ /* 0x000fe2000001085c */
[----:B------:R-:W-:Y:S02]  /*3030*/  HADD2.F32 R8, -RZ, R8.H0_H0 ;  /* 0x20000008ff087230 */ /* 0x000fe40000004100 */
[----:B------:R-:W-:Y:S02]  /*3040*/  HADD2.F32 R45, -RZ, R90.H0_H0 ;  /* 0x2000005aff2d7230 */ /* 0x000fe40000004100 */
[----:B------:R-:W-:Y:S01]  /*3050*/  FMUL.FTZ R47, R9, R15 ;  /* 0x0000000f092f7220 */ /* 0x000fe20000410000 */
[----:B------:R-:W-:-:S02]  /*3060*/  HADD2.F32 R10, -RZ, R14.H1_H1 ;  /* 0x3000000eff0a7230 */ /* 0x000fc40000004100 */
[----:B------:R-:W-:Y:S01]  /*3070*/  FMUL.FTZ R44, R8, R15 ;  /* 0x0000000f082c7220 */ /* 0x000fe20000410000 */
[----:B------:R-:W-:Y:S02]  /*3080*/  HADD2.F32 R14, -RZ, R14.H0_H0 ;  /* 0x2000000eff0e7230 */ /* 0x000fe40000004100 */
[--C-:B------:R-:W-:Y:S02]  /*3090*/  HADD2.F32 R11, -RZ, R89.reuse.H1_H1 ;  /* 0x30000059ff0b7230 */ /* 0x100fe40000004100 */
[-C--:B------:R-:W-:Y:S01]  /*30a0*/  FMUL.FTZ R15, R10, R45.reuse ;  /* 0x0000002d0a0f7220 */ /* 0x080fe20000410000 */
        /* <DEDUP_REMOVED lines=10> */
.L_x_13234:
[----:B------:R-:W-:Y:S05]  /*3150*/  BSYNC B2 ;  /* 0x0000000000027941 */ /* 0x000fea0003800000 */
.L_x_13233:
[----:B0-----:R0:W-:Y:S02]  /*3160*/  ST.E.128 desc[UR42][R12.64], R8 ;  /* 0x000000080c007985 */ /* 0x0011e4000c101d2a */
.L_x_13228:
[----:B------:R-:W-:Y:S05]  /*3170*/  BSYNC B1 ;  /* 0x0000000000017941 */ /* 0x000fea0003800000 */
.L_x_13227:
[----:B------:R-:W-:-:S03]  /*3180*/  UMOV UR4, 0xffffffff ;  /* 0xffffffff00047882 */ /* 0x000fc60000000000 */
[----:B------:R-:W-:Y:S05]  /*3190*/  BRA.DIV UR4, `(.L_x_13235) ;  /* 0x0000012a04c47947 */ /* 0x000fea000b800000 */
[----:B-1----:R-:W1:Y:S04]  /*31a0*/  SHFL.IDX PT, R85, R85, 0x1, 0x1c1f ;  /* 0x003c1f0055557f89 */ /* 0x002e6800000e0000 */
[----:B---3--:R3:W0:Y:S02]  /*31b0*/  SHFL.IDX PT, R14, R84, 0x1, 0x1c1f ;  /* 0x003c1f00540e7f89 */ /* 0x00862400000e0000 */
.L_x_13459:
        /* <DEDUP_REMOVED lines=10> */
[----:B----4-:R-:W-:Y:S01]  /*3260*/  IMAD.MOV.U32 R15, RZ, RZ, R10 ;  /* 0x000000ffff0f7224 */ /* 0x010fe200078e000a */
[--C-:B------:R-:W-:Y:S01]  /*3270*/  SHF.R.U64 R40, R42, 0x10, R43.reuse ;  /* 0x000000102a287819 */ /* 0x100fe2000000122b */
[--C-:B------:R-:W-:Y:S01]  /*3280*/  HADD2.F32 R10, -RZ, R9.reuse.H1_H1 ;  /* 0x30000009ff0a7230 */ /* 0x100fe20000004100 */
        /* <DEDUP_REMOVED lines=10> */
[-C--:B------:R-:W-:Y:S01]  /*3330*/  FMUL.FTZ R45, R11, R44.reuse ;  /* 0x0000002c0b2d7220 */ /* 0x080fe20000410000 */
[C---:B------:R-:W-:Y:S01]  /*3340*/  FMUL.FTZ R43, R9.reuse, R43 ;  /* 0x0000002b092b7220 */ /* 0x040fe20000410000 */
[C---:B------:R-:W-:Y:S01]  /*3350*/  FMUL.FTZ R48, R40.reuse, R44 ;  /* 0x0000002c28307220 */ /* 0x040fe20000410000 */
[-C--:B------:R-:W-:Y:S01]  /*3360*/  FFMA.FTZ R46, R9, R41.reuse, -R46 ;  /* 0x00000029092e7223 */ /* 0x080fe2000001082e */
[----:B------:R-:W-:Y:S01]  /*3370*/  FFMA.FTZ R45, R40, R42, R45 ;  /* 0x0000002a282d7223 */ /* 0x000fe2000001002d */
[----:B------:R-:W-:Y:S01]  /*3380*/  FFMA.FTZ R43, R10, R41, R43 ;  /* 0x000000290a2b7223 */ /* 0x000fe2000001002b */
[----:B------:R-:W-:-:S02]  /*3390*/  HADD2.F32 R40, -RZ, R87.H0_H0 ;  /* 0x20000057ff287230 */ /* 0x000fc40000004100 */
[----:B------:R-:W-:Y:S01]  /*33a0*/  FFMA.FTZ R48, R11, R42, -R48 ;  /* 0x0000002a0b307223 */ /* 0x000fe20000010830 */
[----:B------:R-:W-:Y:S02]  /*33b0*/  HADD2.F32 R87, -RZ, R87.H1_H1 ;  /* 0x30000057ff577230 */ /* 0x000fe40000004100 */
[--C-:B------:R-:W-:Y:S02]  /*33c0*/  HADD2.F32 R9, -RZ, R8.reuse.H1_H1 ;  /* 0x30000008ff097230 */ /* 0x100fe40000004100 */
[--C-:B------:R-:W-:Y:S02]  /*33d0*/  HADD2.F32 R10, -RZ, R15.reuse.H1_H1 ;  /* 0x3000000fff0a7230 */ /* 0x100fe40000004100 */
[----:B------:R-:W-:Y:S02]  /*33e0*/  HADD2.F32 R8, -RZ, R8.H0_H0 ;  /* 0x20000008ff087230 */ /* 0x000fe40000004100 */
[----:B------:R-:W-:Y:S01]  /*33f0*/  FMUL.FTZ R41, R9, R40 ;  /* 0x0000002809297220 */ /* 0x000fe20000410000 */
[----:B------:R-:W-:-:S02]  /*3400*/  HADD2.F32 R15, -RZ, R15.H0_H0 ;  /* 0x2000000fff0f7230 */ /* 0x000fc40000004100 */
[-C--:B------:R-:W-:Y:S01]  /*3410*/  FMUL.FTZ R42, R10, R87.reuse ;  /* 0x000000570a2a7220 */ /* 0x080fe20000410000 */
[--C-:B------:R-:W-:Y:S02]  /*3420*/  HADD2.F32 R11, -RZ, R86.reuse.H0_H0 ;  /* 0x20000056ff0b7230 */ /* 0x100fe40000004100 */
[C---:B------:R-:W-:Y:S01]  /*3430*/  FMUL.FTZ R40, R8.reuse, R40 ;  /* 0x0000002808287220 */ /* 0x040fe20000410000 */
        /* <DEDUP_REMOVED lines=10> */
.L_x_13240:
[----:B------:R-:W-:Y:S05]  /*34e0*/  BSYNC B2 ;  /* 0x0000000000027941 */ /* 0x000fea0003800000 */
.L_x_13239:
[----:B----4-:R0:W-:Y:S02]  /*34f0*/  ST.E.128 desc[UR42][R12.64], R8 ;  /* 0x000000080c007985 */ /* 0x0101e4000c101d2a */
.L_x_13238:
[----:B------:R-:W-:Y:S05]  /*3500*/  BSYNC B1 ;  /* 0x0000000000017941 */ /* 0x000fea0003800000 */
.L_x_13237:
[----:B------:R-:W-:Y:S05]  /*3510*/  @P2 BRA `(.L_x_13236) ;  /* 0x0000001c00282947 */ /* 0x000fea0003800000 */
[----:B0---4-:R0:W4:Y:S01]  /*3520*/  LDS.128 R8, [R72+0x11000] ;  /* 0x0110000048087984 */ /* 0x0111220000000c00 */
[C---:B------:R-:W-:Y:S01]  /*3530*/  LEA R12, P3, R2.reuse, R14, 0x1 ;  /* 0x0000000e020c7211 */ /* 0x040fe200078608ff */
[----:B------:R-:W-:Y:S03]  /*3540*/  BSSY B1, `(.L_x_13241) ;  /* 0x000002d000017945 */ /* 0x000fe60003800000 */
[----:B-1----:R-:W-:Y:S02]  /*3550*/  LEA.HI.X R13, R2, R85, R153, 0x1, P3 ;  /* 0x00000055020d7211 */ /* 0x002fe400018f0c99 */
[----:B------:R-:W-:-:S13]  /*3560*/  ISETP.GE.AND P3, PT, R156, R80, PT ;  /* 0x000000509c00720c */ /* 0x000fda0003f66270 */
[----:B0-----:R-:W-:Y:S05]  /*3570*/  @P3 BRA `(.L_x_13242) ;  /* 0x0000000000a43947 */ /* 0x001fea0003800000 */
[--C-:B------:R-:W-:Y:S01]  /*3580*/  SHF.R.U64 R36, R36, 0x10, R37.reuse ;  /* 0x0000001024247819 */ /* 0x100fe20000001225 */
[----:B----4-:R-:W-:Y:S01]  /*3590*/  IMAD.MOV.U32 R14, RZ, RZ, R10 ;  /* 0x000000ffff0e7224 */ /* 0x010fe200078e000a */
        /* <DEDUP_REMOVED lines=16> */
[----:B------:R-:W-:-:S02]  /*36a0*/  HADD2.F32 R36, -RZ, R83.H0_H0 ;  /* 0x20000053ff247230 */ /* 0x000fc40000004100 */
[C---:B------:R-:W-:Y:S01]  /*36b0*/  FMUL.FTZ R40, R11.reuse, R40 ;  /* 0x000000280b287220 */ /* 0x040fe20000410000 */
[----:B------:R-:W-:Y:S02]  /*36c0*/  HADD2.F32 R83, -RZ, R83.H1_H1 ;  /* 0x30000053ff537230 */ /* 0x000fe40000004100 */
        /* <DEDUP_REMOVED lines=20> */
.L_x_13242:
[----:B------:R-:W-:Y:S05]  /*3810*/  BSYNC B1 ;  /* 0x0000000000017941 */ /* 0x000fea0003800000 */
.L_x_13241:
[----:B----4-:R0:W-:Y:S01]  /*3820*/  ST.E.128 desc[UR42][R12.64], R8 ;  /* 0x000000080c007985 */ /* 0x0101e2000c101d2a */
[----:B------:R-:W-:Y:S05]  /*3830*/  BRA `(.L_x_13236) ;  /* 0x0000001800607947 */ /* 0x000fea0003800000 */
.L_x_13218:
[C---:B------:R-:W-:Y:S01]  /*3840*/  ISETP.GE.AND P3, PT, R152.reuse, R78, PT ;  /* 0x0000004e9800720c */ /* 0x040fe20003f66270 */
[----:B------:R-:W-:Y:S01]  /*3850*/  VIADD R44, R152, 0x60 ;  /* 0x00000060982c7836 */ /* 0x000fe20000000000 */
[----:B------:R-:W-:Y:S02]  /*3860*/  CS2R R38, SRZ ;  /* 0x0000000000267805 */ /* 0x000fe4000001ff00 */
[----:B------:R-:W-:Y:S02]  /*3870*/  CS2R R42, SRZ ;  /* 0x00000000002a7805 */ /* 0x000fe4000001ff00 */
[----:B------:R-:W-:Y:S02]  /*3880*/  ISETP.GE.OR P3, PT, R16, R80, P3 ;  /* 0x000000501000720c */ /* 0x000fe40001f66670 */
[----:B------:R-:W-:-:S11]  /*3890*/  CS2R R40, SRZ ;  /* 0x0000000000287805 */ /* 0x000fd6000001ff00 */
[----:B------:R-:W0:Y:S01]  /*38a0*/  @!P3 LDC.64 R12, c[0x0][0x3e8] ;  /* 0x0000fa00ff0cbb82 */ /* 0x000e220000000a00 */
[----:B------:R-:W-:-:S04]  /*38b0*/  @!P3 IADD3 R14, P4, R52, R10, RZ ;  /* 0x0000000a340eb210 */ /* 0x000fc80007f9e0ff */
[----:B------:R-:W-:Y:S02]  /*38c0*/  @!P3 IADD3.X R15, R79, R35, RZ, P4, !PT ;  /* 0x000000234f0fb210 */ /* 0x000fe400027fe4ff */
[----:B------:R-:W-:-:S05]  /*38d0*/  @!P3 IADD3 R36, P4, R56, R8, RZ ;  /* 0x000000083824b210 */ /* 0x000fca0007f9e0ff */
[----:B------:R-:W-:Y:S01]  /*38e0*/  @!P3 IMAD.X R37, R71, 0x1, R31, P4 ;  /* 0x000000014725b824 */ /* 0x000fe200020e061f */
[----:B0-----:R-:W-:-:S04]  /*38f0*/  @!P3 LEA R12, P4, R14, R12, 0x1 ;  /* 0x0000000c0e0cb211 */ /* 0x001fc800078808ff */
[----:B------:R-:W-:Y:S02]  /*3900*/  @!P3 LEA.HI.X R13, R14, R13, R15, 0x1, P4 ;  /* 0x0000000d0e0db211 */ /* 0x000fe400020f0c0f */
[----:B------:R-:W0:Y:S01]  /*3910*/  @!P3 LDC.64 R14, c[0x0][0x400] ;  /* 0x00010000ff0ebb82 */ /* 0x000e220000000a00 */
[----:B------:R-:W-:Y:S01]  /*3920*/  BSSY B1, `(.L_x_13243) ;  /* 0x0000022000017945 */ /* 0x000fe20003800000 */
[----:B0-----:R-:W-:-:S04]  /*3930*/  @!P3 LEA R14, P4, R36, R14, 0x1 ;  /* 0x0000000e240eb211 */ /* 0x001fc800078808ff */
[----:B------:R-:W-:Y:S02]  /*3940*/  @!P3 LEA.HI.X R15, R36, R15, R37, 0x1, P4 ;  /* 0x0000000f240fb211 */ /* 0x000fe400020f0c25 */
[----:B------:R-:W-:Y:S02]  /*3950*/  CS2R R36, SRZ ;  /* 0x0000000000247805 */ /* 0x000fe4000001ff00 */
[----:B------:R-:W-:Y:S02]  /*3960*/  ISETP.GE.AND P4, PT, R44, R78, PT ;  /* 0x0000004e2c00720c */ /* 0x000fe40003f86270 */
[----:B------:R-:W-:Y:S02]  /*3970*/  CS2R R46, SRZ ;  /* 0x00000000002e7805 */ /* 0x000fe4000001ff00 */
[----:B------:R-:W-:Y:S01]  /*3980*/  CS2R R50, SRZ ;  /* 0x0000000000327805 */ /* 0x000fe2000001ff00 */
[----:B------:R0:W5:Y:S01]  /*3990*/  @!P3 LDG.E.128 R40, desc[UR42][R14.64] ;  /* 0x0000002a0e28b981 */ /* 0x000162000c1e1d00 */
[----:B------:R-:W-:-:S02]  /*39a0*/  ISETP.GE.OR P4, PT, R16, R80, P4 ;  /* 0x000000501000720c */ /* 0x000fc40002786670 */
[----:B------:R-:W-:Y:S02]  /*39b0*/  CS2R R44, SRZ ;  /* 0x00000000002c7805 */ /* 0x000fe4000001ff00 */
[----:B------:R-:W-:Y:S01]  /*39c0*/  CS2R R48, SRZ ;  /* 0x0000000000307805 */ /* 0x000fe2000001ff00 */
[----:B------:R0:W5:Y:S01]  /*39d0*/  @!P3 LDG.E.128 R36, desc[UR42][R12.64] ;  /* 0x0000002a0c24b981 */ /* 0x000162000c1e1d00 */
[----:B------:R-:W-:-:S07]  /*39e0*/  ISETP.GE.AND P3, PT, R16, R80, PT ;  /* 0x000000501000720c */ /* 0x000fce0003f66270 */
[----:B------:R-:W-:Y:S06]  /*39f0*/  @P4 BRA `(.L_x_13244) ;  /* 0x0000000000504947 */ /* 0x000fec0003800000 */
[----:B0-----:R-:W0:Y:S01]  /*3a00*/  LDC.64 R12, c[0x0][0x3f8] ;  /* 0x0000fe00ff0c7b82 */ /* 0x001e220000000a00 */
[----:B------:R-:W-:Y:S01]  /*3a10*/  IMAD.MOV.U32 R11, RZ, RZ, R79 ;  /* 0x000000ffff0b7224 */ /* 0x000fe200078e004f */
[----:B------:R-:W-:Y:S01]  /*3a20*/  MOV R9, R71 ;  /* 0x0000004700097202 */ /* 0x000fe20000000f00 */
[----:B------:R-:W-:Y:S01]  /*3a30*/  ULDC.64 UR4, c[0x0][0x3e8] ;  /* 0x0000fa0000047ab9 */ /* 0x000fe20000000a00 */
[----:B0-----:R-:W-:-:S04]  /*3a40*/  IMAD.WIDE.U32 R10, R12, 0x60, R10 ;  /* 0x000000600c0a7825 */ /* 0x001fc800078e000a */
[----:B------:R-:W-:Y:S01]  /*3a50*/  IMAD R13, R13, 0x60, RZ ;  /* 0x000000600d0d7824 */ /* 0x000fe200078e02ff */
[----:B------:R-:W-:-:S04]  /*3a60*/  IADD3 R12, P4, R52, R10, RZ ;  /* 0x0000000a340c7210 */ /* 0x000fc80007f9e0ff */
[----:B------:R-:W-:Y:S02]  /*3a70*/  IADD3.X R13, R35, R11, R13, P4, !PT ;  /* 0x0000000b230d7210 */ /* 0x000fe400027fe40d */
[----:B------:R-:W0:Y:S02]  /*3a80*/  LDC.64 R10, c[0x0][0x408] ;  /* 0x00010200ff0a7b82 */ /* 0x000e240000000a00 */
[----:B0-----:R-:W-:-:S04]  /*3a90*/  IMAD.WIDE.U32 R8, R10, 0x60, R8 ;  /* 0x000000600a087825 */ /* 0x001fc800078e0008 */
[----:B------:R-:W-:Y:S01]  /*3aa0*/  IMAD R11, R11, 0x60, RZ ;  /* 0x000000600b0b7824 */ /* 0x000fe200078e02ff */
[----:B------:R-:W-:-:S04]  /*3ab0*/  IADD3 R8, P4, R56, R8, RZ ;  /* 0x0000000838087210 */ /* 0x000fc80007f9e0ff */
[----:B------:R-:W-:Y:S02]  /*3ac0*/  IADD3.X R9, R31, R9, R11, P4, !PT ;  /* 0x000000091f097210 */ /* 0x000fe400027fe40b */
[----:B------:R-:W-:-:S04]  /*3ad0*/  LEA R44, P4, R12, UR4, 0x1 ;  /* 0x000000040c2c7c11 */ /* 0x000fc8000f8808ff */
[----:B------:R-:W-:Y:S01]  /*3ae0*/  LEA.HI.X R45, R12, UR5, R13, 0x1, P4 ;  /* 0x000000050c2d7c11 */ /* 0x000fe2000a0f0c0d */
[----:B------:R-:W-:Y:S02]  /*3af0*/  ULDC.64 UR4, c[0x0][0x400] ;  /* 0x0001000000047ab9 */ /* 0x000fe40000000a00 */
[----:B------:R-:W-:-:S03]  /*3b00*/  LEA R48, P4, R8, UR4, 0x1 ;  /* 0x0000000408307c11 */ /* 0x000fc6000f8808ff */
[----:B------:R-:W5:Y:S01]  /*3b10*/  LDG.E.128 R44, desc[UR42][R44.64] ;  /* 0x0000002a2c2c7981 */ /* 0x000f62000c1e1d00 */
[----:B------:R-:W-:-:S06]  /*3b20*/  LEA.HI.X R49, R8, UR5, R9, 0x1, P4 ;  /* 0x0000000508317c11 */ /* 0x000fcc000a0f0c09 */
[----:B------:R-:W5:Y:S03]  /*3b30*/  LDG.E.128 R48, desc[UR42][R48.64] ;  /* 0x0000002a30307981 */ /* 0x000f66000c1e1d00 */
.L_x_13244:
[----:B------:R-:W-:Y:S05]  /*3b40*/  BSYNC B1 ;  /* 0x0000000000017941 */ /* 0x000fea0003800000 */
.L_x_13243:
[----:B-----5:R-:W-:Y:S01]  /*3b50*/  IMAD.MOV.U32 R8, RZ, RZ, R46 ;  /* 0x000000ffff087224 */ /* 0x020fe200078e002e */
[----:B------:R-:W-:Y:S01]  /*3b60*/  UISETP.NE.AND UP0, UPT, UR39, 0x3, UPT ;  /* 0x000000032700788c */ /* 0x000fe2000bf05270 */
[----:B------:R-:W-:Y:S01]  /*3b70*/  IMAD.MOV.U32 R9, RZ, RZ, R47 ;  /* 0x000000ffff097224 */ /* 0x000fe200078e002f */
[----:B------:R-:W-:Y:S01]  /*3b80*/  MOV R11, R45 ;  /* 0x0000002d000b7202 */ /* 0x000fe20000000f00 */
[----:B------:R-:W-:Y:S01]  /*3b90*/  IMAD.MOV.U32 R10, RZ, RZ, R44 ;  /* 0x000000ffff0a7224 */ /* 0x000fe200078e002c */
[----:B------:R-:W-:Y:S01]  /*3ba0*/  PRMT R91, R91, 0x5410, R8 ;  /* 0x000054105b5b7816 */ /* 0x000fe20000000008 */
[----:B------:R-:W-:Y:S01]  /*3bb0*/  IMAD.MOV.U32 R8, RZ, RZ, R50 ;  /* 0x000000ffff087224 */ /* 0x000fe200078e0032 */
[----:B------:R-:W-:Y:S02]  /*3bc0*/  PRMT R93, R11, 0x7610, R93 ;  /* 0x000076100b5d7816 */ /* 0x000fe4000000005d */
[----:B------:R-:W-:Y:S01]  /*3bd0*/  PRMT R90, R10, 0x5410, R9 ;  /* 0x000054100a5a7816 */ /* 0x000fe20000000009 */
[----:B------:R-:W-:Y:S01]  /*3be0*/  IMAD.MOV.U32 R9, RZ, RZ, R51 ;  /* 0x000000ffff097224 */ /* 0x000fe200078e0033 */
[----:B------:R-:W-:Y:S01]  /*3bf0*/  PLOP3.LUT P5, PT, PT, PT, UP0, 0x80, 0x0 ;  /* 0x000000000000781c */ /* 0x000fe20003faf008 */
[----:B------:R-:W-:Y:S01]  /*3c00*/  IMAD.MOV.U32 R10, RZ, RZ, R48 ;  /* 0x000000ffff0a7224 */ /* 0x000fe200078e0030 */
        /* <DEDUP_REMOVED lines=16> */
[----:B------:R-:W-:Y:S02]  /*3d10*/  PRMT R94, R94, 0x5410, R8 ;  /* 0x000054105e5e7816 */ /* 0x000fe40000000008 */
[----:B------:R-:W-:Y:S02]  /*3d20*/  PRMT R98, R9, 0x7610, R98 ;  /* 0x0000761009627816 */ /* 0x000fe40000000062 */
[----:B------:R-:W-:Y:S02]  /*3d30*/  PRMT R97, R10, 0x7610, R97 ;  /* 0x000076100a617816 */ /* 0x000fe40000000061 */
[----:B------:R-:W-:Y:S01]  /*3d40*/  PRMT R101, R11, 0x7610, R101 ;  /* 0x000076100b657816 */ /* 0x000fe20000000065 */
[----:B------:R-:W-:Y:S06]  /*3d50*/  @!P5 BRA `(.L_x_13245) ;  /* 0x000000000004d947 */ /* 0x000fec0003800000 */
[----:B------:R-:W-:Y:S01]  /*3d60*/  BPT.TRAP 0x1 ;  /* 0x000000040000795c */ /* 0x000fe20000300000 */
.L_x_13245:
[----:B------:R-:W-:Y:S01]  /*3d70*/  IMAD R71, R19, 0x8, R18 ;  /* 0x0000000813477824 */ /* 0x000fe200078e0212 */
[----:B------:R-:W-:Y:S01]  /*3d80*/  SHF.L.U32 R79, R154, 0x1f, RZ ;  /* 0x0000001f9a4f7819 */ /* 0x000fe200000006ff */
[----:B------:R-:W1:Y:S01]  /*3d90*/  LDC R87, c[0x0][0x2f4] ;  /* 0x0000bd00ff577b82 */ /* 0x000e620000000800 */
[----:B------:R-:W-:Y:S02]  /*3da0*/  BSSY B1, `(.L_x_13246) ;  /* 0x0000003000017945 */ /* 0x000fe40003800000 */
[----:B------:R-:W2:Y:S02]  /*3db0*/  SYNCS.PHASECHK.TRANS64.TRYWAIT P4, [R71+URZ+0x16890], R79 ;  /* 0x0168904f470075a7 */ /* 0x000ea4000808017f */
[----:B--2---:R-:W-:Y:S05]  /*3dc0*/  @!P4 BRA `(.L_x_13247) ;  /* 0x000001200000c947 */ /* 0x004fea0003800000 */
.L_x_13460:
[----:B------:R-:W-:Y:S05]  /*3dd0*/  BSYNC B1 ;  /* 0x0000000000017941 */ /* 0x000fea0003800000 */
.L_x_13246:
[----:B------:R-:W-:Y:S01]  /*3de0*/  UMOV UR4, 0xffffffff ;  /* 0xffffffff00047882 */ /* 0x000fe20000000000 */
[----:B-1----:R-:W-:Y:S02]  /*3df0*/  IMAD.IADD R89, R87, 0x1, -R60 ;  /* 0x0000000157597824 */ /* 0x002fe400078e0a3c */
[----:B------:R-:W-:Y:S05]  /*3e00*/  BRA.DIV UR4, `(.L_x_13248) ;  /* 0x0000012204047947 */ /* 0x000fea000b800000 */
[----:B------:R1:W3:Y:S04]  /*3e10*/  SHFL.IDX PT, R83, R85, RZ, 0x1c1f ;  /* 0x001c1fff55537589 */ /* 0x0002e800000e0000 */
[----:B------:R1:W4:Y:S02]  /*3e20*/  SHFL.IDX PT, R82, R84, RZ, 0x1c1f ;  /* 0x001c1fff54527589 */ /* 0x00032400000e0000 */
.L_x_13464:
[----:B------:R-:W-:Y:S01]  /*3e30*/  ISETP.GE.OR P4, PT, R152, R78, P1 ;  /* 0x0000004e9800720c */ /* 0x000fe20000f86670 */
[----:B------:R-:W-:-:S12]  /*3e40*/  BSSY B1, `(.L_x_13249) ;  /* 0x0000071000017945 */ /* 0x000fd80003800000 */
[----:B------:R-:W-:Y:S05]  /*3e50*/  @P4 BRA `(.L_x_13250) ;  /* 0x0000000400bc4947 */ /* 0x000fea0003800000 */
[----:B------:R-:W5:Y:S01]  /*3e60*/  S2R R9, SR_TID.X ;  /* 0x0000000000097919 */ /* 0x000f620000002100 */
[----:B------:R-:W-:Y:S01]  /*3e70*/  SEL R8, R60, R89, !P0 ;  /* 0x000000593c087207 */ /* 0x000fe20004000000 */
[----:B------:R-:W-:Y:S01]  /*3e80*/  BSSY B2, `(.L_x_13251) ;  /* 0x0000068000027945 */ /* 0x000fe20003800000 */
[----:B----4-:R-:W-:-:S04]  /*3e90*/  LEA R80, P4, R6, R82, 0x1 ;  /* 0x0000005206507211 */ /* 0x010fc800078808ff */
[----:B---3--:R-:W-:Y:S01]  /*3ea0*/  LEA.HI.X R81, R6, R83, R4, 0x1, P4 ;  /* 0x0000005306517211 */ /* 0x008fe200020f0c04 */
[----:B-----5:R-:W-:Y:S01]  /*3eb0*/  VIADD R11, R9, 0xffffff80 ;  /* 0xffffff80090b7836 */ /* 0x020fe20000000000 */
[----:B------:R-:W-:-:S04]  /*3ec0*/  SHF.R.S32.HI R9, RZ, 0x1f, R8 ;  /* 0x0000001fff097819 */ /* 0x000fc80000011408 */
[----:B------:R-:W-:Y:S01]  /*3ed0*/  LEA.HI R8, R9, R8, RZ, 0x4 ;  /* 0x0000000809087211 */ /* 0x000fe200078f20ff */
[----:B------:R-:W-:Y:S01]  /*3ee0*/  IMAD R9, R19, 0x2000, R3 ;  /* 0x0000200013097824 */ /* 0x000fe200078e0203 */
[----:B------:R-:W-:Y:S02]  /*3ef0*/  SHF.R.S32.HI R10, RZ, 0x1f, R11 ;  /* 0x0000001fff0a7819 */ /* 0x000fe4000001140b */
[----:B------:R-:W-:Y:S02]  /*3f00*/  LEA.HI.SX32 R8, R8, R7, 0x1c ;  /* 0x0000000708087211 */ /* 0x000fe400078fe2ff */
[----:B------:R-:W-:Y:S02]  /*3f10*/  LEA.HI R10, R10, R11, RZ, 0x5 ;  /* 0x0000000b0a0a7211 */ /* 0x000fe400078f28ff */
[----:B------:R-:W-:Y:S02]  /*3f20*/  SHF.L.U32 R86, R8, 0x3, RZ ;  /* 0x0000000308567819 */ /* 0x000fe400000006ff */
[----:B------:R-:W-:-:S02]  /*3f30*/  SHF.R.S32.HI R10, RZ, 0x5, R10 ;  /* 0x00000005ff0a7819 */ /* 0x000fc4000001140a */
[----:B------:R-:W-:Y:S02]  /*3f40*/  LOP3.LUT R8, R69, 0x38, R86, 0xf8, !PT ;  /* 0x0000003845087812 */ /* 0x000fe400078ef856 */
[----:B------:R-:W-:Y:S02]  /*3f50*/  LEA R9, R9, R18, 0x1 ;  /* 0x0000001209097211 */ /* 0x000fe400078e08ff */
[----:B------:R-:W-:-:S05]  /*3f60*/  LOP3.LUT R8, R8, R65, RZ, 0x3c, !PT ;  /* 0x0000004108087212 */ /* 0x000fca00078e3cff */
[----:B------:R-:W-:-:S04]  /*3f70*/  IMAD R8, R10, 0x200, R8 ;  /* 0x000002000a087824 */ /* 0x000fc800078e0208 */
[----:B------:R-:W-:-:S04]  /*3f80*/  IMAD R11, R19, 0x2000, R8 ;  /* 0x00002000130b7824 */ /* 0x000fc800078e0208 */
[----:B0-----:R-:W-:Y:S02]  /*3f90*/  IMAD R12, R11, 0x2, R18 ;  /* 0x000000020b0c7824 */ /* 0x001fe400078e0212 */
[----:B------:R-:W0:Y:S04]  /*3fa0*/  LDS.128 R8, [R9+0xe400] ;  /* 0x00e4000009087984 */ /* 0x000e280000000c00 */
[----:B------:R-:W3:Y:S01]  /*3fb0*/  LDS.128 R12, [R12+0xe400] ;  /* 0x00e400000c0c7984 */ /* 0x000ee20000000c00 */
[----:B------:R-:W-:Y:S05]  /*3fc0*/  @P3 BRA `(.L_x_13252) ;  /* 0x00000004004c3947 */ /* 0x000fea0003800000 */
[--C-:B------:R-:W-:Y:S01]  /*3fd0*/  SHF.R.U64 R36, R36, 0x10, R37.reuse ;  /* 0x0000001024247819 */ /* 0x100fe20000001225 */
[----:B------:R-:W-:Y:S01]  /*3fe0*/  HADD2.F32 R101, -RZ, R101.H0_H0 ;  /* 0x20000065ff657230 */ /* 0x000fe20000004100 */
[----:B------:R-:W-:Y:S01]  /*3ff0*/  SHF.R.U32.HI R95, RZ, 0x10, R37 ;  /* 0x00000010ff5f7819 */ /* 0x000fe20000011625 */
[----:B------:R-:W-:Y:S01]  /*4000*/  HADD2.F32 R100, -RZ, R100.H0_H0 ;  /* 0x20000064ff647230 */ /* 0x000fe20000004100 */
[----:B------:R-:W-:Y:S01]  /*4010*/  SHF.R.U64 R37, R38, 0x10, R39 ;  /* 0x0000001026257819 */ /* 0x000fe20000001227 */
[----:B------:R-:W-:Y:S01]  /*4020*/  HADD2.F32 R36, -RZ, R36.H0_H0 ;  /* 0x20000024ff247230 */ /* 0x000fe20000004100 */
[----:B------:R-:W-:Y:S01]  /*4030*/  SHF.R.U64 R38, R42, 0x10, R43 ;  /* 0x000000102a267819 */ /* 0x000fe2000000122b */
[----:B---3--:R-:W-:Y:S01]  /*4040*/  IMAD.MOV.U32 R42, RZ, RZ, R13 ;  /* 0x000000ffff2a7224 */ /* 0x008fe200078e000d */
[----:B------:R-:W-:Y:S01]  /*4050*/  SHF.R.U64 R40, R40, 0x10, R41 ;  /* 0x0000001028287819 */ /* 0x000fe20000001229 */
[----:B0-----:R-:W-:Y:S01]  /*4060*/  IMAD.MOV.U32 R13, RZ, RZ, R11 ;  /* 0x000000ffff0d7224 */ /* 0x001fe200078e000b */
[----:B------:R-:W-:Y:S01]  /*4070*/  SHF.R.U32.HI R41, RZ, 0x10, R41 ;  /* 0x00000010ff297819 */ /* 0x000fe20000011629 */
[----:B------:R-:W-:Y:S01]  /*4080*/  HADD2.F32 R11, -RZ, R9.H0_H0 ;  /* 0x20000009ff0b7230 */ /* 0x000fe20000004100 */
[----:B------:R-:W-:Y:S01]  /*4090*/  SHF.R.U32.HI R43, RZ, 0x10, R43 ;  /* 0x00000010ff2b7819 */ /* 0x000fe2000001162b */
[--C-:B------:R-:W-:Y:S01]  /*40a0*/  HADD2.F32 R96, -RZ, R42.reuse.H0_H0 ;  /* 0x2000002aff607230 */ /* 0x100fe20000004100 */
[----:B------:R-:W-:Y:S01]  /*40b0*/  SHF.R.U32.HI R39, RZ, 0x10, R39 ;  /* 0x00000010ff277819 */ /* 0x000fe20000011627 */
[----:B------:R-:W-:-:S02]  /*40c0*/  HADD2.F32 R99, -RZ, R42.H1_H1 ;  /* 0x3000002aff637230 */ /* 0x000fc40000004100 */
[----:B------:R-:W-:Y:S02]  /*40d0*/  HADD2.F32 R41, -RZ, R41.H0_H0 ;  /* 0x20000029ff297230 */ /* 0x000fe40000004100 */
[-C--:B------:R-:W-:Y:S01]  /*40e0*/  FMUL.FTZ R102, R96, R101.reuse ;  /* 0x0000006560667220 */ /* 0x080fe20000410000 */
[----:B------:R-:W-:Y:S02]  /*40f0*/  HADD2.F32 R42, -RZ, R9.H1_H1 ;  /* 0x30000009ff2a7230 */ /* 0x000fe40000004100 */
[C---:B------:R-:W-:Y:S01]  /*4100*/  FMUL.FTZ R101, R11.reuse, R101 ;  /* 0x000000650b657220 */ /* 0x040fe20000410000 */
[----:B------:R-:W-:Y:S02]  /*4110*/  HADD2.F32 R95, -RZ, R95.H0_H0 ;  /* 0x2000005fff5f7230 */ /* 0x000fe40000004100 */
[-C--:B------:R-:W-:Y:S01]  /*4120*/  FFMA.FTZ R9, R11, R100.reuse, -R102 ;  /* 0x000000640b097223 */ /* 0x080fe20000010866 */
[-C--:B------:R-:W-:Y:S01]  /*4130*/  FMUL.FTZ R103, R99, R41.reuse ;  /* 0x0000002963677220 */ /* 0x080fe20000410000 */
[----:B------:R-:W-:Y:S01]  /*4140*/  FMUL.FTZ R104, R42, R41 ;  /* 0x000000292a687220 */ /* 0x000fe20000410000 */
[----:B------:R-:W-:Y:S01]  /*4150*/  FFMA.FTZ R11, R96, R100, R101 ;  /* 0x00000064600b7223 */ /* 0x000fe20000010065 */
[----:B------:R-:W-:-:S02]  /*4160*/  HADD2.F32 R41, -RZ, R15.H0_H0 ;  /* 0x2000000fff297230 */ /* 0x000fc40000004100 */
[-C--:B------:R-:W-:Y:S01]  /*4170*/  FFMA.FTZ R42, R42, R95.reuse, -R103 ;  /* 0x0000005f2a2a7223 */ /* 0x080fe20000010867 */
[----:B------:R-:W-:Y:S01]  /*4180*/  FFMA.FTZ R96, R99, R95, R104 ;  /* 0x0000005f63607223 */ /* 0x000fe20000010068 */
[--C-:B------:R-:W-:Y:S02]  /*4190*/  HADD2.F32 R104, -RZ, R98.reuse.H0_H0 ;  /* 0x20000062ff687230 */ /* 0x100fe40000004100 */
[----:B------:R-:W-:Y:S01]  /*41a0*/  HADD2.F32 R100, -RZ, R15.H1_H1 ;  /* 0x3000000fff647230 */ /* 0x000fe20000004100 */
[----:B------:R-:W-:Y:S01]  /*41b0*/  F2FP.F16.F32.PACK_AB R9, R42, R9 ;  /* 0x000000092a09723e */ /* 0x000fe200000000ff */
[----:B------:R-:W-:Y:S02]  /*41c0*/  HADD2.F32 R102, -RZ, R98.H1_H1 ;  /* 0x30000062ff667230 */ /* 0x000fe40000004100 */
[----:B------:R-:W-:Y:S01]  /*41d0*/  FMUL.FTZ R106, R41, R104 ;  /* 0x00000068296a7220 */ /* 0x000fe20000410000 */
[----:B------:R-:W-:Y:S02]  /*41e0*/  HADD2.F32 R15, -RZ, R13.H0_H0 ;  /* 0x2000000dff0f7230 */ /* 0x000fe40000004100 */
[----:B------:R-:W-:-:S02]  /*41f0*/  HADD2.F32 R43, -RZ, R43.H0_H0 ;  /* 0x2000002bff2b7230 */ /* 0x000fc40000004100 */
[----:B------:R-:W-:Y:S02]  /*4200*/  HADD2.F32 R98, -RZ, R13.H1_H1 ;  /* 0x3000000dff627230 */ /* 0x000fe40000004100 */
[C---:B------:R-:W-:Y:S01]  /*4210*/  FMUL.FTZ R104, R15.reuse, R104 ;  /* 0x000000680f687220 */ /* 0x040fe20000410000 */
[----:B------:R-:W-:Y:S02]  /*4220*/  HADD2.F32 R39, -RZ, R39.H0_H0 ;  /* 0x20000027ff277230 */ /* 0x000fe40000004100 */
[-C--:B------:R-:W-:Y:S01]  /*4230*/  FMUL.FTZ R95, R100, R43.reuse ;  /* 0x0000002b645f7220 */ /* 0x080fe20000410000 */
[-C--:B------:R-:W-:Y:S01]  /*4240*/  FFMA.FTZ R13, R15, R102.reuse, -R106 ;  /* 0x000000660f0d7223 */ /* 0x080fe2000001086a */
[C---:B------:R-:W-:Y:S01]  /*4250*/  FMUL.FTZ R43, R98.reuse, R43 ;  /* 0x0000002b622b7220 */ /* 0x040fe20000410000 */
[----:B------:R-:W-:Y:S01]  /*4260*/  FFMA.FTZ R15, R41, R102, R104 ;  /* 0x00000066290f7223 */ /* 0x000fe20000010068 */
[----:B------:R-:W-:Y:S01]  /*4270*/  FFMA.FTZ R98, R98, R39, -R95 ;  /* 0x0000002762627223 */ /* 0x000fe2000001085f */
[----:B------:R-:W-:-:S02]  /*4280*/  HADD2.F32 R104, -RZ, R97.H0_H0 ;  /* 0x20000061ff687230 */ /* 0x000fc40000004100 */
[----:B------:R-:W-:Y:S01]  /*4290*/  FFMA.FTZ R100, R100, R39, R43 ;  /* 0x0000002764647223 */ /* 0x000fe2000001002b */
[----:B------:R-:W-:Y:S02]  /*42a0*/  HADD2.F32 R41, -RZ, R12.H0_H0 ;  /* 0x2000000cff297230 */ /* 0x000fe40000004100 */
        /* <DEDUP_REMOVED lines=8> */
[----:B------:R-:W-:-:S02]  /*4330*/  HADD2.F32 R102, -RZ, R97.H1_H1 ;  /* 0x30000061ff667230 */ /* 0x000fc40000004100 */
[----:B------:R-:W-:Y:S01]  /*4340*/  FMUL.FTZ R12, R39, R104 ;  /* 0x00000068270c7220 */ /* 0x000fe20000410000 */
[-C--:B------:R-:W-:Y:S01]  /*4350*/  FMUL.FTZ R97, R43, R95.reuse ;  /* 0x0000005f2b617220 */ /* 0x080fe20000410000 */
[C---:B------:R-:W-:Y:S01]  /*4360*/  FMUL.FTZ R104, R40.reuse, R95 ;  /* 0x0000005f28687220 */ /* 0x040fe20000410000 */
[----:B------:R-:W-:Y:S02]  /*4370*/  HADD2.F32 R95, -RZ, R38.H0_H0 ;  /* 0x20000026ff5f7230 */ /* 0x000fe40000004100 */
[----:B------:R-:W-:Y:S01]  /*4380*/  FFMA.FTZ R8, R39, R102, -R8 ;  /* 0x0000006627087223 */ /* 0x000fe20000010808 */
[-C--:B------:R-:W-:Y:S01]  /*4390*/  FFMA.FTZ R39, R40, R36.reuse, -R97 ;  /* 0x0000002428277223 */ /* 0x080fe20000010861 */
[----:B------:R-:W-:Y:S01]  /*43a0*/  FFMA.FTZ R97, R43, R36, R104 ;  /* 0x000000242b617223 */ /* 0x000fe20000010068 */
[----:B------:R-:W-:Y:S02]  /*43b0*/  HADD2.F32 R38, -RZ, R14.H0_H0 ;  /* 0x2000000eff267230 */ /* 0x000fe40000004100 */
[----:B------:R-:W-:Y:S01]  /*43c0*/  FFMA.FTZ R12, R41, R102, R12 ;  /* 0x00000066290c7223 */ /* 0x000fe2000001000c */
[----:B------:R-:W-:Y:S01]  /*43d0*/  HADD2.F32 R43, -RZ, R94.H1_H1 ;  /* 0x3000005eff2b7230 */ /* 0x000fe20000004100 */
[----:B------:R-:W-:Y:S01]  /*43e0*/  F2FP.F16.F32.PACK_AB R8, R39, R8 ;  /* 0x000000082708723e */ /* 0x000fe200000000ff */
[----:B------:R-:W-:Y:S01]  /*43f0*/  HADD2.F32 R36, -RZ, R10.H0_H0 ;  /* 0x2000000aff247230 */ /* 0x000fe20000004100 */
[----:B------:R-:W-:Y:S01]  /*4400*/  MOV R11, R98 ;  /* 0x00000062000b7202 */ /* 0x000fe20000000f00 */
        /* <DEDUP_REMOVED lines=12> */
[----:B------:R-:W-:-:S04]  /*44d0*/  FFMA.FTZ R14, R14, R37, R95 ;  /* 0x000000250e0e7223 */ /* 0x000fc8000001005f */
[----:B------:R-:W-:Y:S02]  /*44e0*/  F2FP.F16.F32.PACK_AB R10, R10, R99 ;  /* 0x000000630a0a723e */ /* 0x000fe400000000ff */
[----:B------:R-:W-:-:S07]  /*44f0*/  F2FP.F16.F32.PACK_AB R14, R14, R43 ;  /* 0x0000002b0e0e723e */ /* 0x000fce00000000ff */
.L_x_13252:
[----:B------:R-:W-:Y:S05]  /*4500*/  BSYNC B2 ;  /* 0x0000000000027941 */ /* 0x000fea0003800000 */
.L_x_13251:
[----:B------:R-:W-:Y:S01]  /*4510*/  ISETP.GE.AND P4, PT, R86, R87, PT ;  /* 0x000000575600720c */ /* 0x000fe20003f86270 */
[----:B0-----:R0:W-:-:S12]  /*4520*/  ST.E.128 desc[UR42][R80.64], R8 ;  /* 0x0000000850007985 */ /* 0x0011d8000c101d2a */
[----:B------:R-:W-:-:S05]  /*4530*/  @!P4 IMAD.WIDE R82, R86, 0x2, R82 ;  /* 0x000000025652c825 */ /* 0x000fca00078e0252 */
[----:B---3--:R0:W-:Y:S02]  /*4540*/  @!P4 ST.E.128 desc[UR42][R82.64], R12 ;  /* 0x0000000c5200c985 */ /* 0x0081e4000c101d2a */
.L_x_13250:
[----:B------:R-:W-:Y:S05]  /*4550*/  BSYNC B1 ;  /* 0x0000000000017941 */ /* 0x000fea0003800000 */
.L_x_13249:
[----:B------:R-:W-:-:S03]  /*4560*/  UMOV UR4, 0xffffffff ;  /* 0xffffffff00047882 */ /* 0x000fc60000000000 */
[----:B------:R-:W-:Y:S05]  /*4570*/  BRA.DIV UR4, `(.L_x_13253) ;  /* 0x0000011a04747947 */ /* 0x000fea000b800000 */
[----:B-1----:R-:W1:Y:S04]  /*4580*/  SHFL.IDX PT, R85, R85, 0x1, 0x1c1f ;  /* 0x003c1f0055557f89 */ /* 0x002e6800000e0000 */
[----:B------:R-:W0:Y:S02]  /*4590*/  SHFL.IDX PT, R84, R84, 0x1, 0x1c1f ;  /* 0x003c1f0054547f89 */ /* 0x000e2400000e0000 */
.L_x_13468:
[----:B0-----:R-:W-:-:S05]  /*45a0*/  VIADD R8, R152, 0x60 ;  /* 0x0000006098087836 */ /* 0x001fca0000000000 */
[----:B------:R-:W-:-:S13]  /*45b0*/  ISETP.GE.OR P4, PT, R8, R78, P1 ;  /* 0x0000004e0800720c */ /* 0x000fda0000f86670 */
[----:B------:R-:W-:Y:S05]  /*45c0*/  @P4 BRA `(.L_x_13236) ;  /* 0x0000000800fc4947 */ /* 0x000fea0003800000 */
[----:B------:R-:W5:Y:S01]  /*45d0*/  LDL R9, [R1+0x20] ;  /* 0x0000200001097983 */ /* 0x000f620000100800 */
[----:B------:R-:W-:Y:S01]  /*45e0*/  SEL R89, R60, R89, !P0 ;  /* 0x000000593c597207 */ /* 0x000fe20004000000 */
[C---:B------:R-:W-:Y:S01]  /*45f0*/  VIADD R10, R152.reuse, 0x60 ;  /* 0x00000060980a7836 */ /* 0x040fe20000000000 */
[----:B------:R-:W-:Y:S01]  /*4600*/  IADD3 R11, R152, 0x60, RZ ;  /* 0x00000060980b7810 */ /* 0x000fe20007ffe0ff */
[----:B------:R-:W-:Y:S01]  /*4610*/  BSSY B1, `(.L_x_13254) ;  /* 0x000006d000017945 */ /* 0x000fe20003800000 */
[----:B------:R-:W-:Y:S01]  /*4620*/  SHF.R.S32.HI R8, RZ, 0x1f, R89 ;  /* 0x0000001fff087819 */ /* 0x000fe20000011459 */
[----:B------:R-:W-:Y:S01]  /*4630*/  IMAD.SHL.U32 R10, R10, 0x40, RZ ;  /* 0x000000400a0a7824 */ /* 0x000fe200078e00ff */
[----:B------:R-:W-:Y:S01]  /*4640*/  LEA R36, P4, R6, R84, 0x1 ;  /* 0x0000005406247211 */ /* 0x000fe200078808ff */
[----:B------:R-:W-:Y:S01]  /*4650*/  IMAD.SHL.U32 R11, R11, 0x40, RZ ;  /* 0x000000400b0b7824 */ /* 0x000fe200078e00ff */
[----:B------:R-:W-:Y:S02]  /*4660*/  LEA.HI R8, R8, R89, RZ, 0x4 ;  /* 0x0000005908087211 */ /* 0x000fe400078f20ff */
[----:B------:R-:W-:-:S02]  /*4670*/  LOP3.LUT R10, R10, 0x1c0, RZ, 0xc0, !PT ;  /* 0x000001c00a0a7812 */ /* 0x000fc400078ec0ff */
[----:B------:R-:W-:Y:S02]  /*4680*/  LEA.HI.SX32 R8, R8, R7, 0x1c ;  /* 0x0000000708087211 */ /* 0x000fe400078fe2ff */
[----:B------:R-:W-:Y:S02]  /*4690*/  LOP3.LUT R11, R11, 0x1c0, RZ, 0xc0, !PT ;  /* 0x000001c00b0b7812 */ /* 0x000fe400078ec0ff */
[----:B------:R-:W-:Y:S01]  /*46a0*/  SHF.R.U32.HI R10, RZ, 0x3, R10 ;  /* 0x00000003ff0a7819 */ /* 0x000fe2000001160a */
[----:B------:R-:W-:Y:S01]  /*46b0*/  IMAD.SHL.U32 R38, R8, 0x8, RZ ;  /* 0x0000000808267824 */ /* 0x000fe200078e00ff */
[----:B-1----:R-:W-:-:S04]  /*46c0*/  LEA.HI.X R37, R6, R85, R4, 0x1, P4 ;  /* 0x0000005506257211 */ /* 0x002fc800020f0c04 */
[----:B------:R-:W-:-:S04]  /*46d0*/  LOP3.LUT R8, R11, 0x38, R38, 0xf8, !PT ;  /* 0x000000380b087812 */ /* 0x000fc800078ef826 */
[----:B------:R-:W-:-:S05]  /*46e0*/  LOP3.LUT R8, R8, R10, RZ, 0x3c, !PT ;  /* 0x0000000a08087212 */ /* 0x000fca00078e3cff */
[----:B-----5:R-:W-:Y:S01]  /*46f0*/  IMAD.IADD R8, R9, 0x1, R8 ;  /* 0x0000000109087824 */ /* 0x020fe200078e0208 */
[----:B------:R-:W-:-:S03]  /*4700*/  LEA R9, R19, R0, 0xd ;  /* 0x0000000013097211 */ /* 0x000fc600078e68ff */
[----:B------:R-:W-:Y:S02]  /*4710*/  IMAD R11, R19, 0x2000, R8 ;  /* 0x00002000130b7824 */ /* 0x000fe400078e0208 */
[--C-:B------:R-:W-:Y:S02]  /*4720*/  IMAD R9, R9, 0x2, R18.reuse ;  /* 0x0000000209097824 */ /* 0x100fe400078e0212 */
[----:B------:R-:W-:-:S04]  /*4730*/  IMAD R12, R11, 0x2, R18 ;  /* 0x000000020b0c7824 */ /* 0x000fc800078e0212 */
[----:B------:R-:W0:Y:S04]  /*4740*/  LDS.128 R8, [R9+0xe400] ;  /* 0x00e4000009087984 */ /* 0x000e280000000c00 */
[----:B------:R-:W1:Y:S01]  /*4750*/  LDS.128 R12, [R12+0xe400] ;  /* 0x00e400000c0c7984 */ /* 0x000e620000000c00 */
[----:B------:R-:W-:Y:S05]  /*4760*/  @P3 BRA `(.L_x_13255) ;  /* 0x00000004005c3947 */ /* 0x000fea0003800000 */
[----:B0-----:R-:W-:Y:S01]  /*4770*/  MOV R43, R8 ;  /* 0x00000008002b7202 */ /* 0x001fe20000000f00 */
[----:B-1----:R-:W-:Y:S01]  /*4780*/  IMAD.MOV.U32 R8, RZ, RZ, R13 ;  /* 0x000000ffff087224 */ /* 0x002fe200078e000d */
[----:B------:R-:W-:Y:S01]  /*4790*/  SHF.R.U64 R42, R48, 0x10, R49 ;  /* 0x00000010302a7819 */ /* 0x000fe20000001231 */
[----:B------:R-:W-:Y:S01]  /*47a0*/  IMAD.MOV.U32 R13, RZ, RZ, R11 ;  /* 0x000000ffff0d7224 */ /* 0x000fe200078e000b */
[----:B------:R-:W-:Y:S01]  /*47b0*/  SHF.R.U32.HI R48, RZ, 0x10, R49 ;  /* 0x00000010ff307819 */ /* 0x000fe20000011631 */
[----:B------:R-:W-:Y:S01]  /*47c0*/  HADD2.F32 R11, -RZ, R9.H1_H1 ;  /* 0x30000009ff0b7230 */ /* 0x000fe20000004100 */
[--C-:B------:R-:W-:Y:S01]  /*47d0*/  SHF.R.U64 R40, R44, 0x10, R45.reuse ;  /* 0x000000102c287819 */ /* 0x100fe2000000122d */
[----:B------:R-:W-:Y:S01]  /*47e0*/  IMAD.MOV.U32 R44, RZ, RZ, R12 ;  /* 0x000000ffff2c7224 */ /* 0x000fe200078e000c */
[----:B----4-:R-:W-:Y:S01]  /*47f0*/  SHF.R.U32.HI R82, RZ, 0x10, R45 ;  /* 0x00000010ff527819 */ /* 0x010fe2000001162d */
[----:B------:R-:W-:Y:S01]  /*4800*/  HADD2.F32 R12, -RZ, R8.H0_H0 ;  /* 0x20000008ff0c7230 */ /* 0x000fe20000004100 */
[--C-:B------:R-:W-:Y:S01]  /*4810*/  SHF.R.U64 R39, R46, 0x10, R47.reuse ;  /* 0x000000102e277819 */ /* 0x100fe2000000122f */
[----:B------:R-:W-:Y:S01]  /*4820*/  HADD2.F32 R48, -RZ, R48.H0_H0 ;  /* 0x20000030ff307230 */ /* 0x000fe20000004100 */
[----:B------:R-:W-:Y:S01]  /*4830*/  SHF.R.U32.HI R81, RZ, 0x10, R47 ;  /* 0x00000010ff517819 */ /* 0x000fe2000001162f */
[--C-:B------:R-:W-:Y:S01]  /*4840*/  HADD2.F32 R47, -RZ, R93.reuse.H0_H0 ;  /* 0x2000005dff2f7230 */ /* 0x100fe20000004100 */
[----:B------:R-:W-:Y:S01]  /*4850*/  MOV R45, R15 ;  /* 0x0000000f002d7202 */ /* 0x000fe20000000f00 */
[----:B------:R-:W-:Y:S01]  /*4860*/  HADD2.F32 R93, -RZ, R93.H1_H1 ;  /* 0x3000005dff5d7230 */ /* 0x000fe20000004100 */
[--C-:B------:R-:W-:Y:S01]  /*4870*/  SHF.R.U64 R41, R50, 0x10, R51.reuse ;  /* 0x0000001032297819 */ /* 0x100fe20000001233 */
[----:B------:R-:W-:Y:S01]  /*4880*/  HADD2.F32 R15, -RZ, R8.H1_H1 ;  /* 0x30000008ff0f7230 */ /* 0x000fe20000004100 */
[----:B------:R-:W-:Y:S01]  /*4890*/  SHF.R.U32.HI R80, RZ, 0x10, R51 ;  /* 0x00000010ff507819 */ /* 0x000fe20000011633 */
[----:B------:R-:W-:-:S02]  /*48a0*/  HADD2.F32 R8, -RZ, R9.H0_H0 ;  /* 0x20000009ff087230 */ /* 0x000fc40000004100 */
[-C--:B------:R-:W-:Y:S01]  /*48b0*/  FMUL.FTZ R9, R12, R93.reuse ;  /* 0x0000005d0c097220 */ /* 0x080fe20000410000 */
[----:B------:R-:W-:Y:S02]  /*48c0*/  HADD2.F32 R46, -RZ, R82.H0_H0 ;  /* 0x20000052ff2e7230 */ /* 0x000fe40000004100 */
[-C--:B------:R-:W-:Y:S01]  /*48d0*/  FMUL.FTZ R50, R15, R48.reuse ;  /* 0x000000300f327220 */ /* 0x080fe20000410000 */
[C---:B------:R-:W-:Y:S01]  /*48e0*/  FMUL.FTZ R48, R11.reuse, R48 ;  /* 0x000000300b307220 */ /* 0x040fe20000410000 */
[C---:B------:R-:W-:Y:S01]  /*48f0*/  FMUL.FTZ R93, R8.reuse, R93 ;  /* 0x0000005d085d7220 */ /* 0x040fe20000410000 */
[-C--:B------:R-:W-:Y:S01]  /*4900*/  FFMA.FTZ R8, R8, R47.reuse, -R9 ;  /* 0x0000002f08087223 */ /* 0x080fe20000010809 */
[-C--:B------:R-:W-:Y:S01]  /*4910*/  FFMA.FTZ R11, R11, R46.reuse, -R50 ;  /* 0x0000002e0b0b7223 */ /* 0x080fe20000010832 */
[----:B------:R-:W-:Y:S02]  /*4920*/  HADD2.F32 R80, -RZ, R80.H0_H0 ;  /* 0x20000050ff507230 */ /* 0x000fe40000004100 */
[----:B------:R-:W-:Y:S01]  /*4930*/  FFMA.FTZ R9, R12, R47, R93 ;  /* 0x0000002f0c097223 */ /* 0x000fe2000001005d */
[----:B------:R-:W-:Y:S01]  /*4940*/  FFMA.FTZ R12, R15, R46, R48 ;  /* 0x0000002e0f0c7223 */ /* 0x000fe20000010030 */
[--C-:B------:R-:W-:Y:S01]  /*4950*/  HADD2.F32 R46, -RZ, R45.reuse.H0_H0 ;  /* 0x2000002dff2e7230 */ /* 0x100fe20000004100 */
[----:B------:R-:W-:Y:S01]  /*4960*/  F2FP.F16.F32.PACK_AB R11, R11, R8 ;  /* 0x000000080b0b723e */ /* 0x000fe200000000ff */
[----:B------:R-:W-:-:S02]  /*4970*/  HADD2.F32 R47, -RZ, R45.H1_H1 ;  /* 0x3000002dff2f7230 */ /* 0x000fc40000004100 */
[----:B------:R-:W-:Y:S02]  /*4980*/  HADD2.F32 R45, -RZ, R13.H1_H1 ;  /* 0x3000000dff2d7230 */ /* 0x000fe40000004100 */
[----:B------:R-:W-:Y:S02]  /*4990*/  HADD2.F32 R50, -RZ, R81.H0_H0 ;  /* 0x20000051ff327230 */ /* 0x000fe40000004100 */
[-C--:B------:R-:W-:Y:S01]  /*49a0*/  FMUL.FTZ R86, R47, R80.reuse ;  /* 0x000000502f567220 */ /* 0x080fe20000410000 */
[----:B------:R-:W-:Y:S02]  /*49b0*/  HADD2.F32 R49, -RZ, R92.H0_H0 ;  /* 0x2000005cff317230 */ /* 0x000fe40000004100 */
[C---:B------:R-:W-:Y:S01]  /*49c0*/  FMUL.FTZ R80, R45.reuse, R80 ;  /* 0x000000502d507220 */ /* 0x040fe20000410000 */
[----:B------:R-:W-:Y:S02]  /*49d0*/  HADD2.F32 R15, -RZ, R13.H0_H0 ;  /* 0x2000000dff0f7230 */ /* 0x000fe40000004100 */
[----:B------:R-:W-:Y:S01]  /*49e0*/  FFMA.FTZ R86, R45, R50, -R86 ;  /* 0x000000322d567223 */ /* 0x000fe20000010856 */
[----:B------:R-:W-:-:S02]  /*49f0*/  HADD2.F32 R48, -RZ, R90.H1_H1 ;  /* 0x3000005aff307230 */ /* 0x000fc40000004100 */
[CC--:B------:R-:W-:Y:S01]  /*4a00*/  FMUL.FTZ R82, R46.reuse, R49.reuse ;  /* 0x000000312e527220 */ /* 0x0c0fe20000410000 */
[----:B------:R-:W-:Y:S01]  /*4a10*/  FFMA.FTZ R80, R47, R50, R80 ;  /* 0x000000322f507223 */ /* 0x000fe20000010050 */
[----:B------:R-:W-:Y:S02]  /*4a20*/  HADD2.F32 R45, -RZ, R44.H0_H0 ;  /* 0x2000002cff2d7230 */ /* 0x000fe40000004100 */
[C---:B------:R-:W-:Y:S01]  /*4a30*/  FMUL.FTZ R49, R15.reuse, R49 ;  /* 0x000000310f317220 */ /* 0x040fe20000410000 */
[----:B------:R-:W-:Y:S02]  /*4a40*/  HADD2.F32 R47, -RZ, R42.H0_H0 ;  /* 0x2000002aff2f7230 */ /* 0x000fe40000004100 */
[-C--:B------:R-:W-:Y:S01]  /*4a50*/  FFMA.FTZ R13, R15, R48.reuse, -R82 ;  /* 0x000000300f0d7223 */ /* 0x080fe20000010852 */
[----:B------:R-:W-:Y:S02]  /*4a60*/  HADD2.F32 R44, -RZ, R44.H1_H1 ;  /* 0x3000002cff2c7230 */ /* 0x000fe40000004100 */
[----:B------:R-:W-:Y:S01]  /*4a70*/  FFMA.FTZ R15, R46, R48, R49 ;  /* 0x000000302e0f7223 */ /* 0x000fe20000010031 */
[----:B------:R-:W-:-:S02]  /*4a80*/  HADD2.F32 R42, -RZ, R43.H0_H0 ;  /* 0x2000002bff2a7230 */ /* 0x000fc40000004100 */
[----:B------:R-:W-:Y:S02]  /*4a90*/  HADD2.F32 R43, -RZ, R43.H1_H1 ;  /* 0x3000002bff2b7230 */ /* 0x000fe40000004100 */
[----:B------:R-:W-:Y:S01]  /*4aa0*/  FMUL.FTZ R48, R44, R47 ;  /* 0x0000002f2c307220 */ /* 0x000fe20000410000 */
[----:B------:R-:W-:Y:S01]  /*4ab0*/  HADD2.F32 R40, -RZ, R40.H0_H0 ;  /* 0x20000028ff287230 */ /* 0x000fe20000004100 */
[----:B------:R-:W-:Y:S01]  /*4ac0*/  F2FP.F16.F32.PACK_AB R86, R86, R13 ;  /* 0x0000000d5656723e */ /* 0x000fe200000000ff */
[----:B------:R-:W-:Y:S02]  /*4ad0*/  HADD2.F32 R46, -RZ, R91.H0_H0 ;  /* 0x2000005bff2e7230 */ /* 0x000fe40000004100 */
[C---:B------:R-:W-:Y:S01]  /*4ae0*/  FMUL.FTZ R47, R43.reuse, R47 ;  /* 0x0000002f2b2f7220 */ /* 0x040fe20000410000 */
[----:B------:R-:W-:Y:S02]  /*4af0*/  HADD2.F32 R90, -RZ, R90.H0_H0 ;  /* 0x2000005aff5a7230 */ /* 0x000fe40000004100 */
[----:B------:R-:W-:Y:S01]  /*4b00*/  FFMA.FTZ R48, R43, R40, -R48 ;  /* 0x000000282b307223 */ /* 0x000fe20000010830 */
[----:B------:R-:W-:-:S02]  /*4b10*/  HADD2.F32 R43, -RZ, R41.H0_H0 ;  /* 0x20000029ff2b7230 */ /* 0x000fc40000004100 */
[C---:B------:R-:W-:Y:S01]  /*4b20*/  FMUL.FTZ R49, R45.reuse, R46 ;  /* 0x0000002e2d317220 */ /* 0x040fe20000410000 */
[----:B------:R-:W-:Y:S01]  /*4b30*/  FFMA.FTZ R47, R44, R40, R47 ;  /* 0x000000282c2f7223 */ /* 0x000fe2000001002f */
[----:B------:R-:W-:Y:S02]  /*4b40*/  HADD2.F32 R41, -RZ, R14.H0_H0 ;  /* 0x2000000eff297230 */ /* 0x000fe40000004100 */
[C---:B------:R-:W-:Y:S01]  /*4b50*/  FMUL.FTZ R46, R42.reuse, R46 ;  /* 0x0000002e2a2e7220 */ /* 0x040fe20000410000 */
[----:B------:R-:W-:Y:S02]  /*4b60*/  HADD2.F32 R92, -RZ, R92.H1_H1 ;  /* 0x3000005cff5c7230 */ /* 0x000fe40000004100 */
[-C--:B------:R-:W-:Y:S01]  /*4b70*/  FFMA.FTZ R49, R42, R90.reuse, -R49 ;  /* 0x0000005a2a317223 */ /* 0x080fe20000010831 */
[----:B------:R-:W-:Y:S02]  /*4b80*/  HADD2.F32 R40, -RZ, R10.H0_H0 ;  /* 0x2000000aff287230 */ /* 0x000fe40000004100 */
[----:B------:R-:W-:Y:S01]  /*4b90*/  FFMA.FTZ R46, R45, R90, R46 ;  /* 0x0000005a2d2e7223 */ /* 0x000fe2000001002e */
        /* <DEDUP_REMOVED lines=13> */
[----:B------:R-:W-:Y:S01]  /*4c70*/  IMAD.MOV.U32 R9, RZ, RZ, R11 ;  /* 0x000000ffff097224 */ /* 0x000fe200078e000b */
[----:B------:R-:W-:Y:S01]  /*4c80*/  F2FP.F16.F32.PACK_AB R15, R80, R15 ;  /* 0x0000000f500f723e */ /* 0x000fe200000000ff */
[----:B------:R-:W-:Y:S01]  /*4c90*/  IMAD.MOV.U32 R11, RZ, RZ, R86 ;  /* 0x000000ffff0b7224 */ /* 0x000fe200078e0056 */
[----:B------:R-:W-:-:S02]  /*4ca0*/  F2FP.F16.F32.PACK_AB R8, R48, R49 ;  /* 0x000000313008723e */ /* 0x000fc400000000ff */
[----:B------:R-:W-:Y:S02]  /*4cb0*/  F2FP.F16.F32.PACK_AB R12, R47, R46 ;  /* 0x0000002e2f0c723e */ /* 0x000fe400000000ff */
[----:B------:R-:W-:Y:S02]  /*4cc0*/  F2FP.F16.F32.PACK_AB R10, R10, R45 ;  /* 0x0000002d0a0a723e */ /* 0x000fe400000000ff */
[----:B------:R-:W-:-:S07]  /*4cd0*/  F2FP.F16.F32.PACK_AB R14, R43, R92 ;  /* 0x0000005c2b0e723e */ /* 0x000fce00000000ff */
.L_x_13255:
[----:B------:R-:W-:Y:S05]  /*4ce0*/  BSYNC B1 ;  /* 0x0000000000017941 */ /* 0x000fea0003800000 */
.L_x_13254:
[----:B------:R-:W-:Y:S01]  /*4cf0*/  ISETP.GE.AND P3, PT, R38, R87, PT ;  /* 0x000000572600720c */ /* 0x000fe20003f66270 */
[----:B0-----:R0:W-:Y:S02]  /*4d00*/  ST.E.128 desc[UR42][R36.64], R8 ;  /* 0x0000000824007985 */ /* 0x0011e4000c101d2a */
[----:B0-----:R-:W-:Y:S01]  /*4d10*/  IMAD.MOV.U32 R8, RZ, RZ, R84 ;  /* 0x000000ffff087224 */ /* 0x001fe200078e0054 */
[----:B------:R-:W-:-:S09]  /*4d20*/  MOV R9, R85 ;  /* 0x0000005500097202 */ /* 0x000fd20000000f00 */
[----:B------:R-:W-:Y:S05]  /*4d30*/  @P3 BRA `(.L_x_13236) ;  /* 0x0000000400203947 */ /* 0x000fea0003800000 */
[----:B------:R-:W-:-:S05]  /*4d40*/  IMAD.WIDE R8, R38, 0x2, R8 ;  /* 0x0000000226087825 */ /* 0x000fca00078e0208 */
[----:B-1----:R0:W-:Y:S01]  /*4d50*/  ST.E.128 desc[UR42][R8.64], R12 ;  /* 0x0000000c08007985 */ /* 0x0021e2000c101d2a */
[----:B------:R-:W-:Y:S05]  /*4d60*/  BRA `(.L_x_13236) ;  /* 0x0000000400147947 */ /* 0x000fea0003800000 */
.L_x_13217:
[----:B------:R-:W-:-:S06]  /*4d70*/  UISETP.NE.AND UP0, UPT, UR39, 0x3, UPT ;  /* 0x000000032700788c */ /* 0x000fcc000bf05270 */
[----:B------:R-:W-:-:S13]  /*4d80*/  PLOP3.LUT P5, PT, PT, PT, UP0, 0x80, 0x0 ;  /* 0x000000000000781c */ /* 0x000fda0003faf008 */
[----:B------:R-:W-:Y:S05]  /*4d90*/  @!P5 BRA `(.L_x_13256) ;  /* 0x000000000004d947 */ /* 0x000fea0003800000 */
[----:B------:R-:W-:Y:S01]  /*4da0*/  BPT.TRAP 0x1 ;  /* 0x000000040000795c */ /* 0x000fe20000300000 */
.L_x_13256:
[----:B------:R-:W-:Y:S01]  /*4db0*/  IMAD R71, R19, 0x8, R18 ;  /* 0x0000000813477824 */ /* 0x000fe200078e0212 */
[----:B------:R-:W-:Y:S01]  /*4dc0*/  SHF.L.U32 R79, R154, 0x1f, RZ ;  /* 0x0000001f9a4f7819 */ /* 0x000fe200000006ff */
[----:B------:R-:W-:Y:S01]  /*4dd0*/  BSSY B1, `(.L_x_13257) ;  /* 0x0000004000017945 */ /* 0x000fe20003800000 */
[----:B------:R-:W-:Y:S02]  /*4de0*/  SHF.R.S32.HI R76, RZ, 0x1f, R75 ;  /* 0x0000001fff4c7819 */ /* 0x000fe4000001144b */
[----:B------:R-:W0:Y:S02]  /*4df0*/  SYNCS.PHASECHK.TRANS64.TRYWAIT P3, [R71+URZ+0x16890], R79 ;  /* 0x0168904f470075a7 */ /* 0x000e24000806017f */
[----:B0-----:R-:W-:Y:S05]  /*4e00*/  @!P3 BRA `(.L_x_13258) ;  /* 0x00000110009cb947 */ /* 0x001fea0003800000 */
.L_x_13469:
[----:B------:R-:W-:Y:S05]  /*4e10*/  BSYNC B1 ;  /* 0x0000000000017941 */ /* 0x000fea0003800000 */
.L_x_13257:
        /* <DEDUP_REMOVED lines=27> */
.L_x_13473:
[----:B------:R-:W-:Y:S04]  /*4fd0*/  BSSY B1, `(.L_x_13260) ;  /* 0x000000d000017945 */ /* 0x000fe80003800000 */
[----:B------:R-:W-:Y:S05]  /*4fe0*/  @!P3 BRA `(.L_x_13261) ;  /* 0x00000000002cb947 */ /* 0x000fea0003800000 */
[----:B------:R-:W-:Y:S02]  /*4ff0*/  ULDC UR4, c[0x0][0x2f4] ;  /* 0x0000bd0000047ab9 */ /* 0x000fe40000000800 */
[----:B------:R-:W-:-:S13]  /*5000*/  ISETP.GE.AND P3, PT, R16, UR4, PT ;  /* 0x0000000410007c0c */ /* 0x000fda000bf66270 */
[----:B---3--:R-:W-:-:S04]  /*5010*/  @!P3 LEA R14, P4, R16, R37, 0x1 ;  /* 0x00000025100eb211 */ /* 0x008fc800078808ff */
[----:B--2---:R-:W-:Y:S02]  /*5020*/  @!P3 LEA.HI.X R15, R16, R9, R17, 0x1, P4 ;  /* 0x00000009100fb211 */ /* 0x004fe400020f0c11 */
[----:B------:R-:W-:-:S13]  /*5030*/  ISETP.GE.AND P4, PT, R2, UR4, PT ;  /* 0x0000000402007c0c */ /* 0x000fda000bf86270 */
[----:B------:R-:W-:-:S04]  /*5040*/  @!P4 LEA R12, P6, R2, R37, 0x1 ;  /* 0x00000025020cc211 */ /* 0x000fc800078c08ff */
[----:B------:R-:W-:Y:S02]  /*5050*/  @!P4 LEA.HI.X R13, R2, R9, R153, 0x1, P6 ;  /* 0x00000009020dc211 */ /* 0x000fe400030f0c99 */
[----:B------:R-:W2:Y:S04]  /*5060*/  @!P3 LDS.128 R8, [R73+0xe000] ;  /* 0x00e000004908b984 */ /* 0x000ea80000000c00 */
[----:B--2---:R-:W-:Y:S04]  /*5070*/  @!P3 ST.E.128 desc[UR42][R14.64], R8 ;  /* 0x000000080e00b985 */ /* 0x004fe8000c101d2a */
[----:B------:R-:W2:Y:S04]  /*5080*/  @!P4 LDS.128 R8, [R72+0xe000] ;  /* 0x00e000004808c984 */ /* 0x000ea80000000c00 */
[----:B--2---:R4:W-:Y:S02]  /*5090*/  @!P4 ST.E.128 desc[UR42][R12.64], R8 ;  /* 0x000000080c00c985 */ /* 0x0049e4000c101d2a */
.L_x_13261:
[----:B------:R-:W-:Y:S05]  /*50a0*/  BSYNC B1 ;  /* 0x0000000000017941 */ /* 0x000fea0003800000 */
.L_x_13260:
[----:B------:R-:W-:-:S03]  /*50b0*/  UMOV UR4, 0xffffffff ;  /* 0xffffffff00047882 */ /* 0x000fc60000000000 */
[----:B------:R-:W-:Y:S05]  /*50c0*/  BRA.DIV UR4, `(.L_x_13262) ;  /* 0x00000112044c7947 */ /* 0x000fea000b800000 */
[----:B--2-4-:R2:W4:Y:S04]  /*50d0*/  SHFL.IDX PT, R9, R38, 0x1, 0x1c1f ;  /* 0x003c1f0026097f89 */ /* 0x01452800000e0000 */
[----:B---3--:R2:W3:Y:S02]  /*50e0*/  SHFL.IDX PT, R37, R36, 0x1, 0x1c1f ;  /* 0x003c1f0024257f89 */ /* 0x0084e400000e0000 */
.L_x_13477:
[----:B------:R-:W-:-:S13]  /*50f0*/  ISETP.GE.AND P3, PT, R39, 0x61, PT ;  /* 0x000000612700780c */ /* 0x000fda0003f66270 */
[----:B------:R-:W-:Y:S05]  /*5100*/  @!P3 BRA `(.L_x_13236) ;  /* 0x00000000002cb947 */ /* 0x000fea0003800000 */
[----:B------:R-:W-:Y:S02]  /*5110*/  ULDC UR4, c[0x0][0x2f4] ;  /* 0x0000bd0000047ab9 */ /* 0x000fe40000000800 */
[----:B------:R-:W-:-:S13]  /*5120*/  ISETP.GE.AND P3, PT, R16, UR4, PT ;  /* 0x0000000410007c0c */ /* 0x000fda000bf66270 */
[----:B---3--:R-:W-:-:S04]  /*5130*/  @!P3 LEA R14, P4, R16, R37, 0x1 ;  /* 0x00000025100eb211 */ /* 0x008fc800078808ff */
[----:B----4-:R-:W-:Y:S02]  /*5140*/  @!P3 LEA.HI.X R15, R16, R9, R17, 0x1, P4 ;  /* 0x00000009100fb211 */ /* 0x010fe400020f0c11 */
[----:B------:R-:W-:-:S13]  /*5150*/  ISETP.GE.AND P4, PT, R2, UR4, PT ;  /* 0x0000000402007c0c */ /* 0x000fda000bf86270 */
[----:B------:R-:W-:-:S04]  /*5160*/  @!P4 LEA R12, P6, R2, R37, 0x1 ;  /* 0x00000025020cc211 */ /* 0x000fc800078c08ff */
[----:B------:R-:W-:Y:S02]  /*5170*/  @!P4 LEA.HI.X R13, R2, R9, R153, 0x1, P6 ;  /* 0x00000009020dc211 */ /* 0x000fe400030f0c99 */
[----:B------:R-:W3:Y:S04]  /*5180*/  @!P3 LDS.128 R8, [R73+0x11000] ;  /* 0x011000004908b984 */ /* 0x000ee80000000c00 */
[----:B---3--:R-:W-:Y:S04]  /*5190*/  @!P3 ST.E.128 desc[UR42][R14.64], R8 ;  /* 0x000000080e00b985 */ /* 0x008fe8000c101d2a */
[----:B------:R-:W3:Y:S04]  /*51a0*/  @!P4 LDS.128 R8, [R72+0x11000] ;  /* 0x011000004808c984 */ /* 0x000ee80000000c00 */
[----:B---3--:R3:W-:Y:S02]  /*51b0*/  @!P4 ST.E.128 desc[UR42][R12.64], R8 ;  /* 0x000000080c00c985 */ /* 0x0087e4000c101d2a */
.L_x_13236:
[----:B------:R-:W-:Y:S05]  /*51c0*/  BSYNC B0 ;  /* 0x0000000000007941 */ /* 0x000fea0003800000 */
.L_x_13216:
[----:B0--34-:R-:W0:Y:S01]  /*51d0*/  S2R R8, SR_TID.X ;  /* 0x0000000000087919 */ /* 0x019e220000002100 */
        /* <DEDUP_REMOVED lines=8> */
[----:B---3--:R3:W-:Y:S01]  /*5260*/  BAR.SYNC.DEFER_BLOCKING R62, 0x80 ;  /* 0x0002003e0000751d */ /* 0x0087e20000010000 */
[----:B0-----:R-:W-:-:S13]  /*5270*/  LOP3.LUT P3, RZ, R8, 0x7f, RZ, 0xc0, !PT ;  /* 0x0000007f08ff7812 */ /* 0x001fda000786c0ff */
[----:B------:R-:W-:-:S05]  /*5280*/  @!P3 VIADD R8, R71, 0x168a0 ;  /* 0x000168a04708b836 */ /* 0x000fca0000000000 */
[----:B------:R-:W-:-:S04]  /*5290*/  @!P3 PRMT R8, RZ, 0x654, R8 ;  /* 0x00000654ff08b816 */ /* 0x000fc80000000008 */
[----:B------:R3:W-:Y:S01]  /*52a0*/  @!P3 SYNCS.ARRIVE.TRANS64.RED.A1T0 RZ, [R8+URZ], RZ ;  /* 0x000000ff08ffb9a7 */ /* 0x0007e2000810043f */
[----:B------:R-:W-:Y:S05]  /*52b0*/  @!P5 BRA `(.L_x_13264) ;  /* 0x000000000004d947 */ /* 0x000fea0003800000 */
[----:B------:R-:W-:Y:S01]  /*52c0*/  BPT.TRAP 0x1 ;  /* 0x000000040000795c */ /* 0x000fe20000300000 */
.L_x_13264:
[----:B------:R-:W-:Y:S05]  /*52d0*/  BSYNC B0 ;  /* 0x0000000000007941 */ /* 0x000fea0003800000 */
.L_x_13263:
[----:B------:R-:W0:Y:S01]  /*52e0*/  SYNCS.PHASECHK.TRANS64.TRYWAIT P4, [R71+URZ+0x168b0], R79 ;  /* 0x0168b04f470075a7 */ /* 0x000e22000808017f */
[----:B------:R-:W-:Y:S01]  /*52f0*/  ULDC UR40, c[0x0][0x2f4] ;  /* 0x0000bd0000287ab9 */ /* 0x000fe20000000800 */
[----:B------:R-:W-:Y:S04]  /*5300*/  BSSY B0, `(.L_x_13265) ;  /* 0x0000002000007945 */ /* 0x000fe80003800000 */
[----:B0-----:R-:W-:Y:S05]  /*5310*/  @!P4 BRA `(.L_x_13266) ;  /* 0x000001100004c947 */ /* 0x001fea0003800000 */
.L_x_13478:
[----:B------:R-:W-:Y:S05]  /*5320*/  BSYNC B0 ;  /* 0x0000000000007941 */ /* 0x000fea0003800000 */
.L_x_13265:
[----:B------:R-:W-:Y:S01]  /*5330*/  ULDC.64 UR4, c[0x0][0x328] ;  /* 0x0000ca0000047ab9 */ /* 0x000fe20000000a00 */
[----:B------:R-:W-:Y:S01]  /*5340*/  IMAD.IADD R78, R78, 0x1, -R152 ;  /* 0x000000014e4e7824 */ /* 0x000fe200078e0a98 */
[----:B------:R-:W-:Y:S01]  /*5350*/  BSSY B0, `(.L_x_13267) ;  /* 0x0000020000007945 */ /* 0x000fe20003800000 */
[----:B------:R-:W-:Y:S02]  /*5360*/  IMAD R76, R76, UR4, RZ ;  /* 0x000000044c4c7c24 */ /* 0x000fe4000f8e02ff */
[----:B---3--:R-:W-:-:S04]  /*5370*/  IMAD.WIDE.U32 R8, R75, UR4, RZ ;  /* 0x000000044b087c25 */ /* 0x008fc8000f8e00ff */
        /* <DEDUP_REMOVED lines=13> */
[----:B-12---:R-:W-:-:S04]  /*5450*/  LEA R36, P4, R8, UR4, 0x1 ;  /* 0x0000000408247c11 */ /* 0x006fc8000f8808ff */
[----:B------:R-:W-:Y:S01]  /*5460*/  LEA.HI.X R37, R8, UR5, R9, 0x1, P4 ;  /* 0x0000000508257c11 */ /* 0x000fe2000a0f0c09 */
[----:B------:R1:W2:Y:S01]  /*5470*/  SHFL.IDX PT, R13, R36, RZ, 0x1c1f ;  /* 0x001c1fff240d7589 */ /* 0x0002a200000e0000 */
[----:B------:R-:W-:-:S03]  /*5480*/  ISETP.GE.AND P4, PT, R78, 0x1, PT ;  /* 0x000000014e00780c */ /* 0x000fc60003f86270 */
[----:B------:R1:W3:Y:S10]  /*5490*/  SHFL.IDX PT, R9, R37, RZ, 0x1c1f ;  /* 0x001c1fff25097589 */ /* 0x0002f400000e0000 */
[----:B-1----:R-:W-:Y:S05]  /*54a0*/  @!P4 BRA `(.L_x_13268) ;  /* 0x000000000028c947 */ /* 0x002fea0003800000 */
[----:B------:R-:W-:-:S13]  /*54b0*/  ISETP.GE.AND P4, PT, R16, UR40, PT ;  /* 0x0000002810007c0c */ /* 0x000fda000bf86270 */
[----:B--2---:R-:W-:-:S04]  /*54c0*/  @!P4 LEA R14, P5, R16, R13, 0x1 ;  /* 0x0000000d100ec211 */ /* 0x004fc800078a08ff */
[----:B---3--:R-:W-:Y:S02]  /*54d0*/  @!P4 LEA.HI.X R15, R16, R9, R17, 0x1, P5 ;  /* 0x00000009100fc211 */ /* 0x008fe400028f0c11 */
[----:B------:R-:W-:-:S13]  /*54e0*/  ISETP.GE.AND P5, PT, R2, UR40, PT ;  /* 0x0000002802007c0c */ /* 0x000fda000bfa6270 */
[----:B------:R-:W-:-:S04]  /*54f0*/  @!P5 LEA R12, P6, R2, R13, 0x1 ;  /* 0x0000000d020cd211 */ /* 0x000fc800078c08ff */
[----:B------:R-:W-:Y:S02]  /*5500*/  @!P5 LEA.HI.X R13, R2, R9, R153, 0x1, P6 ;  /* 0x00000009020dd211 */ /* 0x000fe400030f0c99 */
[----:B------:R-:W1:Y:S04]  /*5510*/  @!P4 LDS.128 R8, [R73] ;  /* 0x000000004908c984 */ /* 0x000e680000000c00 */
[----:B-1----:R-:W-:Y:S04]  /*5520*/  @!P4 ST.E.128 desc[UR42][R14.64], R8 ;  /* 0x000000080e00c985 */ /* 0x002fe8000c101d2a */
[----:B------:R-:W1:Y:S04]  /*5530*/  @!P5 LDS.128 R8, [R72] ;  /* 0x000000004808d984 */ /* 0x000e680000000c00 */
[----:B-1----:R1:W-:Y:S02]  /*5540*/  @!P5 ST.E.128 desc[UR42][R12.64], R8 ;  /* 0x000000080c00d985 */ /* 0x0023e4000c101d2a */
.L_x_13268:
[----:B------:R-:W-:Y:S05]  /*5550*/  BSYNC B0 ;  /* 0x0000000000007941 */ /* 0x000fea0003800000 */
.L_x_13267:
[----:B------:R-:W-:Y:S01]  /*5560*/  ISETP.GE.AND P4, PT, R78, 0x61, PT ;  /* 0x000000614e00780c */ /* 0x000fe20003f86270 */
[----:B------:R-:W4:Y:S01]  /*5570*/  SHFL.IDX PT, R37, R37, 0x1, 0x1c1f ;  /* 0x003c1f0025257f89 */ /* 0x000f2200000e0000 */
[----:B------:R-:W-:Y:S03]  /*5580*/  BSSY B0, `(.L_x_13269) ;  /* 0x000000d000007945 */ /* 0x000fe60003800000 */
[----:B-12---:R1:W2:Y:S08]  /*5590*/  SHFL.IDX PT, R13, R36, 0x1, 0x1c1f ;  /* 0x003c1f00240d7f89 */ /* 0x0062b000000e0000 */
[----:B-1----:R-:W-:Y:S05]  /*55a0*/  @!P4 BRA `(.L_x_13270) ;  /* 0x000000000028c947 */ /* 0x002fea0003800000 */
[----:B------:R-:W-:-:S13]  /*55b0*/  ISETP.GE.AND P4, PT, R16, UR40, PT ;  /* 0x0000002810007c0c */ /* 0x000fda000bf86270 */
[----:B---3--:R-:W1:Y:S01]  /*55c0*/  @!P4 LDS.128 R8, [R73+0x3000] ;  /* 0x003000004908c984 */ /* 0x008e620000000c00 */
[----:B--2---:R-:W-:-:S04]  /*55d0*/  @!P4 LEA R14, P5, R16, R13, 0x1 ;  /* 0x0000000d100ec211 */ /* 0x004fc800078a08ff */
[----:B----4-:R-:W-:Y:S02]  /*55e0*/  @!P4 LEA.HI.X R15, R16, R37, R17, 0x1, P5 ;  /* 0x00000025100fc211 */ /* 0x010fe400028f0c11 */
[----:B------:R-:W-:-:S13]  /*55f0*/  ISETP.GE.AND P5, PT, R2, UR40, PT ;  /* 0x0000002802007c0c */ /* 0x000fda000bfa6270 */
[----:B------:R-:W-:-:S04]  /*5600*/  @!P5 LEA R12, P6, R2, R13, 0x1 ;  /* 0x0000000d020cd211 */ /* 0x000fc800078c08ff */
[----:B------:R-:W-:Y:S01]  /*5610*/  @!P5 LEA.HI.X R13, R2, R37, R153, 0x1, P6 ;  /* 0x00000025020dd211 */ /* 0x000fe200030f0c99 */
[----:B-1----:R-:W-:Y:S04]  /*5620*/  @!P4 ST.E.128 desc[UR42][R14.64], R8 ;  /* 0x000000080e00c985 */ /* 0x002fe8000c101d2a */
[----:B------:R-:W1:Y:S04]  /*5630*/  @!P5 LDS.128 R8, [R72+0x3000] ;  /* 0x003000004808d984 */ /* 0x000e680000000c00 */
[----:B-1----:R1:W-:Y:S02]  /*5640*/  @!P5 ST.E.128 desc[UR42][R12.64], R8 ;  /* 0x000000080c00d985 */ /* 0x0023e4000c101d2a */
.L_x_13270:
[----:B------:R-:W-:Y:S05]  /*5650*/  BSYNC B0 ;  /* 0x0000000000007941 */ /* 0x000fea0003800000 */
.L_x_13269:
[----:B-1----:R-:W5:Y:S01]  /*5660*/  LDL R8, [R1] ;  /* 0x0000000001087983 */ /* 0x002f620000100800 */
[----:B0-----:R-:W-:Y:S01]  /*5670*/  @!P3 VIADD R71, R71, 0x168c0 ;  /* 0x000168c04747b836 */ /* 0x001fe20000000000 */
[----:B------:R-:W-:Y:S01]  /*5680*/  IADD3 R19, R19, 0x1, RZ ;  /* 0x0000000113137810 */ /* 0x000fe20007ffe0ff */
        /* <DEDUP_REMOVED lines=10> */
[----:B---3--:R-:W-:Y:S02]  /*5730*/  SEL R9, RZ, 0x1, P3 ;  /* 0x00000001ff097807 */ /* 0x008fe40001800000 */
[----:B------:R-:W-:Y:S02]  /*5740*/  SEL R19, R19, RZ, P3 ;  /* 0x000000ff13137207 */ /* 0x000fe40001800000 */
[----:B------:R-:W-:Y:S02]  /*5750*/  LOP3.LUT R154, R154, R9, RZ, 0x3c, !PT ;  /* 0x000000099a9a7212 */ /* 0x000fe400078e3cff */
[----:B-----5:R-:W-:-:S13]  /*5760*/  LOP3.LUT P4, RZ, R8, 0x1, RZ, 0xc0, !PT ;  /* 0x0000000108ff7812 */ /* 0x020fda000788c0ff */
[----:B0-----:R-:W-:Y:S05]  /*5770*/  @P4 BRA `(.L_x_13271) ;  /* 0xffffffc800104947 */ /* 0x001fea000383ffff */
[----:B------:R-:W0:Y:S01]  /*5780*/  S2R R8, SR_TID.X ;  /* 0x0000000000087919 */ /* 0x000e220000002100 */
[----:B------:R-:W-:Y:S02]  /*5790*/  PLOP3.LUT P0, PT, PT, PT, PT, 0x8, 0x0 ;  /* 0x000000000000781c */ /* 0x000fe40003f0e170 */
[----:B0-----:R-:W-:-:S04]  /*57a0*/  SHF.R.U32.HI R8, RZ, 0x7, R8 ;  /* 0x00000007ff087819 */ /* 0x001fc80000011608 */
[----:B------:R-:W-:-:S13]  /*57b0*/  ISETP.NE.AND P4, PT, R8, 0x1, PT ;  /* 0x000000010800780c */ /* 0x000fda0003f85270 */
[----:B------:R-:W-:Y:S06]  /*57c0*/  @!P4 BAR.ARV 0x9, 0x100 ;  /* 0x024400000000cb1d */ /* 0x000fec0000002000 */
.L_x_13211:
[----:B------:R-:W-:Y:S01]  /*57d0*/  ISETP.GE.AND P2, PT, R88, 0x1, PT ;  /* 0x000000015800780c */ /* 0x000fe20003f46270 */
[----:B------:R-:W-:Y:S01]  /*57e0*/  IMAD.MOV.U32 R0, RZ, RZ, RZ ;  /* 0x000000ffff007224 */ /* 0x000fe200078e00ff */
[----:B------:R-:W-:Y:S01]  /*57f0*/  PLOP3.LUT P1, PT, PT, PT, PT, 0x80, 0x0 ;  /* 0x000000000000781c */ /* 0x000fe20003f2f070 */
[----:B------:R-:W-:Y:S01]  /*5800*/  IMAD.MOV.U32 R3, RZ, RZ, RZ ;  /* 0x000000ffff037224 */ /* 0x000fe200078e00ff */
[----:B------:R-:W-:Y:S01]  /*5810*/  CS2R R26, SRZ ;  /* 0x00000000001a7805 */ /* 0x000fe2000001ff00 */
[----:B------:R-:W-:Y:S01]  /*5820*/  IMAD.MOV.U32 R119, RZ, RZ, RZ ;  /* 0x000000ffff777224 */ /* 0x000fe200078e00ff */
[----:B------:R-:W-:Y:S02]  /*5830*/  CS2R R28, SRZ ;  /* 0x00000000001c7805 */ /* 0x000fe4000001ff00 */
[----:B------:R-:W-:Y:S02]  /*5840*/  CS2R R30, SRZ ;  /* 0x00000000001e7805 */ /* 0x000fe4000001ff00 */
[----:B----4-:R-:W-:-:S02]  /*5850*/  CS2R R36, SRZ ;  /* 0x0000000000247805 */ /* 0x010fc4000001ff00 */
        /* <DEDUP_REMOVED lines=10> */
[----:B--2---:R-:W-:Y:S02]  /*5900*/  IMAD.MOV.U32 R13, RZ, RZ, RZ ;  /* 0x000000ffff0d7224 */ /* 0x004fe400078e00ff */
[----:B------:R-:W-:Y:S01]  /*5910*/  IMAD.MOV.U32 R56, RZ, RZ, RZ ;  /* 0x000000ffff387224 */ /* 0x000fe200078e00ff */
[----:B------:R-:W-:Y:S06]  /*5920*/  @P0 BRA `(.L_x_13272) ;  /* 0x00000000000c0947 */ /* 0x000fec0003800000 */
[----:B------:R-:W0:Y:S01]  /*5930*/  FENCE.VIEW.ASYNC.G ;  /* 0x00000000000073c6 */ /* 0x000e220000000100 */
[----:B------:R-:W-:Y:S05]  /*5940*/  WARPSYNC.ALL ;  /* 0x0000000000007948 */ /* 0x000fea0003800000 */
[----:B0-----:R-:W-:Y:S06]  /*5950*/  BAR.ARV 0xc, 0x200 ;  /* 0x0308000000007b1d */ /* 0x001fec0000002000 */
.L_x_13272:
[----:B------:R-:W-:Y:S01]  /*5960*/  IMAD.MOV.U32 R12, RZ, RZ, RZ ;  /* 0x000000ffff0c7224 */ /* 0x000fe200078e00ff */
[----:B------:R-:W-:Y:S01]  /*5970*/  MOV R55, RZ ;  /* 0x000000ff00377202 */ /* 0x000fe20000000f00 */
        /* <DEDUP_REMOVED lines=10> */
.L_x_13481:
[----:B------:R-:W0:Y:S01]  /*5a20*/  LDL R3, [R1+0x18] ;  /* 0x0000180001037983 */ /* 0x000e220000100800 */
[----:B------:R-:W-:Y:S01]  /*5a30*/  BSSY B6, `(.L_x_13275) ;  /* 0x000001b000067945 */ /* 0x000fe20003800000 */
[----:B0-----:R-:W-:-:S05]  /*5a40*/  IMAD.HI R0, R3, 0x55555556, RZ ;  /* 0x5555555603007827 */ /* 0x001fca00078e02ff */
[----:B------:R-:W-:-:S05]  /*5a50*/  LEA.HI R0, R0, R0, RZ, 0x1 ;  /* 0x0000000000007211 */ /* 0x000fca00078f08ff */
[----:B------:R-:W-:Y:S02]  /*5a60*/  IMAD R0, R0, -0x3, R3 ;  /* 0xfffffffd00007824 */ /* 0x000fe400078e0203 */
[----:B------:R-:W-:-:S04]  /*5a70*/  VIADD R3, R18, 0x8400 ;  /* 0x0000840012037836 */ /* 0x000fc80000000000 */
[----:B------:R-:W-:Y:S01]  /*5a80*/  IMAD R0, R0, 0x2000, R3 ;  /* 0x0000200000007824 */ /* 0x000fe200078e0203 */
[----:B------:R-:W-:-:S04]  /*5a90*/  LOP3.LUT P0, RZ, R3, 0x3ff, RZ, 0xc0, !PT ;  /* 0x000003ff03ff7812 */ /* 0x000fc8000780c0ff */
[----:B------:R-:W-:Y:S02]  /*5aa0*/  SHF.R.U32.HI R0, RZ, 0x4, R0 ;  /* 0x00000004ff007819 */ /* 0x000fe40000011600 */
[----:B------:R-:W-:Y:S02]  /*5ab0*/  P2R R26, PR, RZ, 0x1 ;  /* 0x00000001ff1a7803 */ /* 0x000fe40000000000 */
[----:B------:R-:W-:-:S05]  /*5ac0*/  LOP3.LUT R29, R0, 0x3fff, RZ, 0xc0, !PT ;  /* 0x00003fff001d7812 */ /* 0x000fca00078ec0ff */
[----:B------:R-:W-:Y:S05]  /*5ad0*/  @!P0 BRA `(.L_x_13276) ;  /* 0x0000000000408947 */ /* 0x000fea0003800000 */
[----:B------:R-:W-:Y:S01]  /*5ae0*/  MOV R0, 0x0 ;  /* 0x0000000000007802 */ /* 0x000fe20000000f00 */
[----:B------:R-:W-:Y:S01]  /*5af0*/  ULDC.64 UR4, c[0x4][0x138] ;  /* 0x01004e0000047ab9 */ /* 0x000fe20000000a00 */
[----:B------:R-:W-:Y:S01]  /*5b00*/  ULDC.64 UR6, c[0x4][0x140] ;  /* 0x0100500000067ab9 */ /* 0x000fe20000000a00 */
[----:B------:R-:W-:Y:S01]  /*5b10*/  MOV R4, UR4 ;  /* 0x0000000400047c02 */ /* 0x000fe20008000f00 */
[----:B-1----:R0:W1:Y:S01]  /*5b20*/  LDC.64 R14, c[0x4][R0] ;  /* 0x01000000000e7b82 */ /* 0x0020620000000a00 */
        /* <DEDUP_REMOVED lines=11> */
.L_x_13276:
[----:B------:R-:W-:Y:S05]  /*5be0*/  BSYNC B6 ;  /* 0x0000000000067941 */ /* 0x000fea0003800000 */
.L_x_13275:
        /* <DEDUP_REMOVED lines=8> */
[----:B------:R0:W2:Y:S03]  /*5c70*/  SYNCS.PHASECHK.TRANS64.TRYWAIT P0, [R18+URZ+0x16800], R3 ;  /* 0x01680003120075a7 */ /* 0x0000a6000800017f */
[----:B--2---:R-:W-:Y:S05]  /*5c80*/  @!P0 NANOSLEEP.SYNCS 0x989680 ;  /* 0x009896800000895d */ /* 0x004fea0003900000 */
[----:B------:R-:W2:Y:S01]  /*5c90*/  @!P0 SYNCS.PHASECHK.TRANS64 P0, [R18+URZ+0x16800], R3 ;  /* 0x01680003120085a7 */ /* 0x000ea2000800007f */
[----:B------:R-:W-:Y:S04]  /*5ca0*/  BSSY B0, `(.L_x_13278) ;  /* 0x0000006000007945 */ /* 0x000fe80003800000 */
[----:B--2---:R-:W-:Y:S05]  /*5cb0*/  @P0 BRA `(.L_x_13279) ;  /* 0x0000000000100947 */ /* 0x004fea0003800000 */
.L_x_13280:
[----:B--2---:R2:W3:Y:S02]  /*5cc0*/  SYNCS.PHASECHK.TRANS64.TRYWAIT P0, [R18+URZ+0x16800], R3 ;  /* 0x01680003120075a7 */ /* 0x0044e4000800017f */
[----:B---3--:R-:W-:Y:S05]  /*5cd0*/  @!P0 NANOSLEEP.SYNCS 0x989680 ;  /* 0x009896800000895d */ /* 0x008fea0003900000 */
[----:B------:R-:W3:Y:S02]  /*5ce0*/  @!P0 SYNCS.PHASECHK.TRANS64 P0, [R18+URZ+0x16800], R3 ;  /* 0x01680003120085a7 */ /* 0x000ee4000800007f */
[----:B---3--:R-:W-:Y:S05]  /*5cf0*/  @!P0 BRA `(.L_x_13280) ;  /* 0xfffffffc00f08947 */ /* 0x008fea000383ffff */
.L_x_13279:
[----:B------:R-:W-:Y:S05]  /*5d00*/  BSYNC B0 ;  /* 0x0000000000007941 */ /* 0x000fea0003800000 */
.L_x_13278:
[----:B------:R-:W-:Y:S05]  /*5d10*/  BRA `(.L_x_13281) ;  /* 0x0000002000ec7947 */ /* 0x000fea0003800000 */
.L_x_13277:
[----:B-----5:R-:W-:Y:S01]  /*5d20*/  SHF.R.S32.HI R0, RZ, 0x1f, R24 ;  /* 0x0000001fff007819 */ /* 0x020fe20000011418 */
[----:B------:R-:W-:Y:S01]  /*5d30*/  ULDC.64 UR4, c[0x0][0x3f8] ;  /* 0x0000fe0000047ab9 */ /* 0x000fe20000000a00 */
[----:B------:R-:W-:Y:S01]  /*5d40*/  ULDC.64 UR6, c[0x0][0x408] ;  /* 0x0001020000067ab9 */ /* 0x000fe20000000a00 */
[----:B------:R-:W-:Y:S01]  /*5d50*/  ISETP.NE.AND P2, PT, R26, RZ, PT ;  /* 0x000000ff1a00720c */ /* 0x000fe20003f45270 */
[----:B------:R-:W-:Y:S01]  /*5d60*/  IMAD.WIDE.U32 R4, R24, UR4, RZ ;  /* 0x0000000418047c25 */ /* 0x000fe2000f8e00ff */
[----:B------:R-:W-:Y:S03]  /*5d70*/  BSSY B6, `(.L_x_13282) ;  /* 0x000001f000067945 */ /* 0x000fe60003800000 */
[C---:B------:R-:W-:Y:S02]  /*5d80*/  IMAD R3, R0.reuse, UR4, RZ ;  /* 0x0000000400037c24 */ /* 0x040fe4000f8e02ff */
[----:B------:R-:W-:-:S02]  /*5d90*/  IMAD R9, R0, UR6, RZ ;  /* 0x0000000600097c24 */ /* 0x000fc4000f8e02ff */
        /* <DEDUP_REMOVED lines=28> */
.L_x_13283:
[----:B------:R-:W-:Y:S05]  /*5f60*/  BSYNC B6 ;  /* 0x0000000000067941 */ /* 0x000fea0003800000 */
.L_x_13282:
        /* <DEDUP_REMOVED lines=10> */
[----:B-1----:R0:W1:Y:S02]  /*6010*/  SHFL.IDX PT, R14, R27, RZ, 0x1c1f ;  /* 0x001c1fff1b0e7589 */ /* 0x00206400000e0000 */
.L_x_13487:
[----:B------:R-:W-:Y:S01]  /*6020*/  ULDC UR4, c[0x0][0x448] ;  /* 0x0001120000047ab9 */ /* 0x000fe20000000800 */
[----:B------:R-:W-:Y:S01]  /*6030*/  BSSY B1, `(.L_x_13287) ;  /* 0x000001e000017945 */ /* 0x000fe20003800000 */
[----:B0-----:R-:W-:Y:S01]  /*6040*/  IMAD R26, R25, UR4, RZ ;  /* 0x00000004191a7c24 */ /* 0x001fe2000f8e02ff */
[----:B------:R-:W-:Y:S02]  /*6050*/  CS2R R8, SRZ ;  /* 0x0000000000087805 */ /* 0x000fe4000001ff00 */
[----:B------:R-:W-:Y:S02]  /*6060*/  CS2R R6, SRZ ;  /* 0x0000000000067805 */ /* 0x000fe4000001ff00 */
[----:B------:R-:W-:Y:S02]  /*6070*/  CS2R R10, SRZ ;  /* 0x00000000000a7805 */ /* 0x000fe4000001ff00 */
[----:B------:R-:W-:Y:S02]  /*6080*/  CS2R R12, SRZ ;  /* 0x00000000000c7805 */ /* 0x000fe4000001ff00 */
[----:B------:R-:W-:-:S13]  /*6090*/  ISETP.GE.AND P0, PT, R4, R26, PT ;  /* 0x0000001a0400720c */ /* 0x000fda0003f06270 */
[----:B------:R-:W-:Y:S05]  /*60a0*/  @P0 BRA `(.L_x_13288) ;  /* 0x0000000000580947 */ /* 0x000fea0003800000 */
[----:B------:R-:W1:Y:S01]  /*60b0*/  LDL R28, [R1+0x4c] ;  /* 0x00004c00011c7983 */ /* 0x000e620000100800 */
[----:B------:R-:W-:-:S03]  /*60c0*/  ULDC UR4, c[0x0][0x3f4] ;  /* 0x0000fd0000047ab9 */ /* 0x000fc60000000800 */
[----:B------:R-:W4:Y:S01]  /*60d0*/  LDL R27, [R1+0x48] ;  /* 0x00004800011b7983 */ /* 0x000f220000100800 */
[----:B------:R-:W-:Y:S01]  /*60e0*/  ISETP.GE.AND P3, PT, R156, UR4, PT ;  /* 0x000000049c007c0c */ /* 0x000fe2000bf66270 */
[----:B---3--:R-:W-:Y:S01]  /*60f0*/  IMAD.MOV.U32 R6, RZ, RZ, R0 ;  /* 0x000000ffff067224 */ /* 0x008fe200078e0000 */
[----:B------:R-:W-:Y:S01]  /*6100*/  ISETP.GE.AND P2, PT, R22, UR4, PT ;  /* 0x0000000416007c0c */ /* 0x000fe2000bf46270 */
[----:B--2---:R-:W-:Y:S01]  /*6110*/  IMAD.MOV.U32 R7, RZ, RZ, R3 ;  /* 0x000000ffff077224 */ /* 0x004fe200078e0003 */
[----:B------:R-:W-:Y:S01]  /*6120*/  CS2R R10, SRZ ;  /* 0x00000000000a7805 */ /* 0x000fe2000001ff00 */
[----:B----4-:R-:W-:Y:S01]  /*6130*/  IMAD.MOV.U32 R15, RZ, RZ, R5 ;  /* 0x000000ffff0f7224 */ /* 0x010fe200078e0005 */
[----:B------:R-:W-:Y:S02]  /*6140*/  CS2R R8, SRZ ;  /* 0x0000000000087805 */ /* 0x000fe4000001ff00 */
[----:B------:R-:W-:-:S07]  /*6150*/  CS2R R12, SRZ ;  /* 0x00000000000c7805 */ /* 0x000fce000001ff00 */
[----:B------:R-:W-:Y:S01]  /*6160*/  @!P2 IMAD.WIDE R20, R22, 0x2, R6 ;  /* 0x000000021614a825 */ /* 0x000fe200078e0206 */
[----:B------:R-:W-:-:S04]  /*6170*/  CS2R R6, SRZ ;  /* 0x0000000000067805 */ /* 0x000fc8000001ff00 */
[----:B------:R0:W5:Y:S01]  /*6180*/  @!P2 LD.E.64 R10, desc[UR42][R20.64] ;  /* 0x0000002a140aa980 */ /* 0x000162000c101b00 */
[-C--:B-1----:R-:W-:Y:S02]  /*6190*/  @!P3 IADD3 R4, P1, R14, R28.reuse, RZ ;  /* 0x0000001c0e04b210 */ /* 0x082fe40007f3e0ff */
[----:B------:R-:W-:Y:S01]  /*61a0*/  @!P3 IADD3 R24, P0, R0, R28, RZ ;  /* 0x0000001c0018b210 */ /* 0x000fe20007f1e0ff */
[----:B------:R-:W-:-:S03]  /*61b0*/  @!P2 IMAD.WIDE R14, R22, 0x2, R14 ;  /* 0x00000002160ea825 */ /* 0x000fc600078e020e */
[----:B------:R-:W-:Y:S01]  /*61c0*/  @!P3 IADD3.X R25, R3, R27, RZ, P0, !PT ;  /* 0x0000001b0319b210 */ /* 0x000fe200007fe4ff */
[----:B------:R-:W-:Y:S01]  /*61d0*/  @!P3 IMAD.X R5, R5, 0x1, R27, P1 ;  /* 0x000000010505b824 */ /* 0x000fe200008e061b */
[----:B------:R0:W5:Y:S04]  /*61e0*/  @!P2 LD.E.64 R8, desc[UR42][R14.64] ;  /* 0x0000002a0e08a980 */ /* 0x000168000c101b00 */
[----:B------:R0:W5:Y:S04]  /*61f0*/  @!P3 LD.E.64 R12, desc[UR42][R24.64] ;  /* 0x0000002a180cb980 */ /* 0x000168000c101b00 */
[----:B------:R0:W5:Y:S02]  /*6200*/  @!P3 LD.E.64 R6, desc[UR42][R4.64] ;  /* 0x0000002a0406b980 */ /* 0x000164000c101b00 */
.L_x_13288:
[----:B------:R-:W-:Y:S05]  /*6210*/  BSYNC B1 ;  /* 0x0000000000017941 */ /* 0x000fea0003800000 */
.L_x_13287:
[----:B01----:R-:W3:Y:S01]  /*6220*/  LDL R14, [R1+0x14] ;  /* 0x00001400010e7983 */ /* 0x003ee20000100800 */
[----:B------:R-:W-:Y:S01]  /*6230*/  ULEA.HI UR4, UR37, UR37, URZ, 0x1 ;  /* 0x0000002525047291 */ /* 0x000fe2000f8f083f */
[----:B------:R-:W-:Y:S01]  /*6240*/  IMAD R4, R33, -0xc0, R26 ;  /* 0xffffff4021047824 */ /* 0x000fe200078e021a */
[--C-:B-----5:R-:W-:Y:S01]  /*6250*/  SHF.R.U64 R34, R10, 0x10, R11.reuse ;  /* 0x000000100a227819 */ /* 0x120fe2000000120b */
[----:B----4-:R-:W0:Y:S01]  /*6260*/  S2R R5, SR_TID.X ;  /* 0x0000000000057919 */ /* 0x010e220000002100 */
[----:B------:R-:W-:Y:S01]  /*6270*/  ULOP3.LUT UR4, UR4, 0xfffffffe, URZ, 0xc0, !UPT ;  /* 0xfffffffe04047892 */ /* 0x000fe2000f8ec03f */
[----:B------:R-:W-:Y:S01]  /*6280*/  IMAD.MOV.U32 R20, RZ, RZ, R11 ;  /* 0x000000ffff147224 */ /* 0x000fe200078e000b */
[--C-:B------:R-:W-:Y:S01]  /*6290*/  SHF.R.U64 R24, R12, 0x10, R13.reuse ;  /* 0x000000100c187819 */ /* 0x100fe2000000120d */
[----:B------:R-:W-:Y:S01]  /*62a0*/  IMAD.MOV.U32 R30, RZ, RZ, R8 ;  /* 0x000000ffff1e7224 */ /* 0x000fe200078e0008 */
[----:B------:R-:W-:Y:S01]  /*62b0*/  UIADD3 UR4, UR37, -UR4, URZ ;  /* 0x8000000425047290 */ /* 0x000fe2000fffe03f */
[----:B------:R-:W-:Y:S01]  /*62c0*/  MOV R32, R10 ;  /* 0x0000000a00207202 */ /* 0x000fe20000000f00 */
[----:B------:R-:W-:Y:S01]  /*62d0*/  IMAD.MOV.U32 R10, RZ, RZ, R13 ;  /* 0x000000ffff0a7224 */ /* 0x000fe200078e000d */
[--C-:B------:R-:W-:Y:S01]  /*62e0*/  SHF.R.U64 R35, R8, 0x10, R9.reuse ;  /* 0x0000001008237819 */ /* 0x100fe20000001209 */
[----:B------:R-:W-:Y:S01]  /*62f0*/  BSSY B1, `(.L_x_13289) ;  /* 0x0000027000017945 */ /* 0x000fe20003800000 */
[----:B------:R-:W-:Y:S01]  /*6300*/  SHF.R.U32.HI R26, RZ, 0x10, R9 ;  /* 0x00000010ff1a7819 */ /* 0x000fe20000011609 */
[----:B------:R-:W-:Y:S01]  /*6310*/  IMAD.U32 R15, RZ, RZ, UR4 ;  /* 0x00000004ff0f7e24 */ /* 0x000fe2000f8e00ff */
[----:B------:R-:W-:-:S02]  /*6320*/  SHF.R.U32.HI R25, RZ, 0x10, R13 ;  /* 0x00000010ff197819 */ /* 0x000fc4000001160d */
[----:B------:R-:W-:Y:S02]  /*6330*/  VIMNMX R13, R4, 0xc0, PT ;  /* 0x000000c0040d7848 */ /* 0x000fe40003fe0100 */
[----:B------:R-:W-:Y:S02]  /*6340*/  SHF.L.U32 R15, R15, 0x1f, RZ ;  /* 0x0000001f0f0f7819 */ /* 0x000fe400000006ff */
[----:B------:R-:W-:Y:S02]  /*6350*/  PRMT R8, R10, 0x5410, R25 ;  /* 0x000054100a087816 */ /* 0x000fe40000000019 */
[----:B------:R-:W1:Y:S01]  /*6360*/  SYNCS.PHASECHK.TRANS64.TRYWAIT P0, [R18+URZ+0x16800], R15 ;  /* 0x0168000f120075a7 */ /* 0x000e62000800017f */
[----:B------:R-:W-:Y:S02]  /*6370*/  PRMT R32, R32, 0x5410, R20 ;  /* 0x0000541020207816 */ /* 0x000fe40000000014 */
[----:B------:R-:W-:Y:S02]  /*6380*/  PRMT R10, R24, 0x7610, R10 ;  /* 0x00007610180a7816 */ /* 0x000fe4000000000a */
[----:B------:R-:W-:Y:S01]  /*6390*/  PRMT R35, R35, 0x5410, R26 ;  /* 0x0000541023237816 */ /* 0x000fe2000000001a */
[----:B0-----:R-:W-:-:S05]  /*63a0*/  VIADD R21, R5, 0xffffff80 ;  /* 0xffffff8005157836 */ /* 0x001fca0000000000 */
[----:B------:R-:W-:-:S04]  /*63b0*/  SHF.R.S32.HI R5, RZ, 0x1f, R21 ;  /* 0x0000001fff057819 */ /* 0x000fc80000011415 */
[----:B------:R-:W-:Y:S02]  /*63c0*/  LEA.HI R5, R5, R21, RZ, 0x5 ;  /* 0x0000001505057211 */ /* 0x000fe400078f28ff */
[----:B------:R-:W-:Y:S02]  /*63d0*/  SHF.R.U32.HI R21, RZ, 0x10, R11 ;  /* 0x00000010ff157819 */ /* 0x000fe4000001160b */
[----:B------:R-:W-:Y:S02]  /*63e0*/  SHF.R.S32.HI R5, RZ, 0x5, R5 ;  /* 0x00000005ff057819 */ /* 0x000fe40000011405 */
[----:B------:R-:W-:Y:S02]  /*63f0*/  MOV R11, R12 ;  /* 0x0000000c000b7202 */ /* 0x000fe40000000f00 */
[----:B------:R-:W-:Y:S01]  /*6400*/  MOV R12, R9 ;  /* 0x00000009000c7202 */ /* 0x000fe20000000f00 */
[----:B------:R-:W-:Y:S01]  /*6410*/  IMAD.MOV.U32 R9, RZ, RZ, R6 ;  /* 0x000000ffff097224 */ /* 0x000fe200078e0006 */
[----:B------:R-:W-:-:S02]  /*6420*/  SHF.R.U64 R6, R6, 0x10, R7 ;  /* 0x0000001006067819 */ /* 0x000fc40000001207 */
[----:B------:R-:W-:Y:S02]  /*6430*/  PRMT R34, R34, 0x5410, R21 ;  /* 0x0000541022227816 */ /* 0x000fe40000000015 */
[----:B------:R-:W-:Y:S02]  /*6440*/  PRMT R11, R11, 0x5410, R9 ;  /* 0x000054100b0b7816 */ /* 0x000fe40000000009 */
[----:B------:R-:W-:Y:S01]  /*6450*/  PRMT R30, R30, 0x5410, R12 ;  /* 0x000054101e1e7816 */ /* 0x000fe2000000000c */
[C---:B---3--:R-:W-:Y:S01]  /*6460*/  IMAD.SHL.U32 R0, R14.reuse, 0x40, RZ ;  /* 0x000000400e007824 */ /* 0x048fe200078e00ff */
[----:B------:R-:W-:Y:S02]  /*6470*/  LOP3.LUT P1, RZ, R14, 0x4, RZ, 0xc0, !PT ;  /* 0x000000040eff7812 */ /* 0x000fe4000782c0ff */
[----:B------:R-:W-:Y:S02]  /*6480*/  MOV R14, R7 ;  /* 0x00000007000e7202 */ /* 0x000fe40000000f00 */
[----:B--2---:R-:W-:-:S02]  /*6490*/  LOP3.LUT R3, R0, 0x1c0, RZ, 0xc0, !PT ;  /* 0x000001c000037812 */ /* 0x004fc400078ec0ff */
[----:B------:R-:W-:Y:S02]  /*64a0*/  SHF.R.U32.HI R7, RZ, 0x10, R7 ;  /* 0x00000010ff077819 */ /* 0x000fe40000011607 */
[----:B------:R-:W-:Y:S02]  /*64b0*/  LOP3.LUT R0, R3, 0x18, R16, 0xf8, !PT ;  /* 0x0000001803007812 */ /* 0x000fe400078ef810 */
[----:B------:R-:W-:Y:S02]  /*64c0*/  SHF.R.U32.HI R3, RZ, 0x3, R3 ;  /* 0x00000003ff037819 */ /* 0x000fe40000011603 */
[----:B------:R-:W-:Y:S02]  /*64d0*/  PRMT R9, R14, 0x7610, R9 ;  /* 0x000076100e097816 */ /* 0x000fe40000000009 */
[----:B------:R-:W-:-:S05]  /*64e0*/  LOP3.LUT R0, R0, R3, RZ, 0x3c, !PT ;  /* 0x0000000300007212 */ /* 0x000fca00078e3cff */
[----:B------:R-:W-:-:S04]  /*64f0*/  IMAD R3, R5, 0x200, R0 ;  /* 0x0000020005037824 */ /* 0x000fc800078e0200 */
[----:B------:R-:W-:-:S04]  /*6500*/  IMAD R3, R3, 0x2, R18 ;  /* 0x0000000203037824 */ /* 0x000fc800078e0212 */
[C---:B------:R-:W-:Y:S02]  /*6510*/  VIADD R5, R3.reuse, 0x8400 ;  /* 0x0000840003057836 */ /* 0x040fe40000000000 */
[----:B------:R-:W-:Y:S02]  /*6520*/  VIADD R0, R3, 0x8440 ;  /* 0x0000844003007836 */ /* 0x000fe40000000000 */
[----:B------:R-:W-:Y:S01]  /*6530*/  @P1 VIADD R0, R5, 0xffffffc0 ;  /* 0xffffffc005001836 */ /* 0x000fe20000000000 */
[----:B------:R-:W-:Y:S01]  /*6540*/  ISETP.GE.AND P1, PT, R152, R13, PT ;  /* 0x0000000d9800720c */ /* 0x000fe20003f26270 */
[----:B-1----:R-:W-:-:S12]  /*6550*/  @!P0 BRA `(.L_x_13290) ;  /* 0x0000010000388947 */ /* 0x002fd80003800000 */
.L_x_13488:
[----:B------:R-:W-:Y:S05]  /*6560*/  BSYNC B1 ;  /* 0x0000000000017941 */ /* 0x000fea0003800000 */
.L_x_13289:
[----:B------:R-:W-:Y:S01]  /*6570*/  BSSY B1, `(.L_x_13291) ;  /* 0x0000057000017945 */ /* 0x000fe20003800000 */
[----:B------:R-:W-:Y:S02]  /*6580*/  PRMT R10, R10, 0x5410, R6 ;  /* 0x000054100a0a7816 */ /* 0x000fe40000000006 */
[----:B------:R-:W-:Y:S01]  /*6590*/  PRMT R9, R9, 0x5410, R7 ;  /* 0x0000541009097816 */ /* 0x000fe20000000007 */
[----:B------:R-:W-:Y:S06]  /*65a0*/  @P1 BRA `(.L_x_13292) ;  /* 0x00000004004c1947 */ /* 0x000fec0003800000 */
[----:B------:R-:W1:Y:S01]  /*65b0*/  LDC R5, c[0x0][0x3f4] ;  /* 0x0000fd00ff057b82 */ /* 0x000e620000000800 */
[----:B------:R-:W-:Y:S01]  /*65c0*/  BSSY B2, `(.L_x_13293) ;  /* 0x000002a000027945 */ /* 0x000fe20003800000 */
[-C--:B-1----:R-:W-:Y:S02]  /*65d0*/  ISETP.GE.AND P0, PT, R22, R5.reuse, PT ;  /* 0x000000051600720c */ /* 0x082fe40003f06270 */
[----:B------:R-:W-:-:S11]  /*65e0*/  ISETP.GE.AND P1, PT, R156, R5, PT ;  /* 0x000000059c00720c */ /* 0x000fd60003f26270 */
[----:B------:R-:W-:Y:S05]  /*65f0*/  @P0 BRA `(.L_x_13294) ;  /* 0x0000000000980947 */ /* 0x000fea0003800000 */
[----:B------:R-:W1:Y:S01]  /*6600*/  LDS.128 R4, [R3+0x8400] ;  /* 0x0084000003047984 */ /* 0x000e620000000c00 */
[----:B------:R-:W-:Y:S02]  /*6610*/  HADD2.F32 R25, -RZ, R30.H0_H0 ;  /* 0x2000001eff197230 */ /* 0x000fe40000004100 */
[----:B------:R-:W-:Y:S02]  /*6620*/  HADD2.F32 R21, -RZ, R32.H0_H0 ;  /* 0x20000020ff157230 */ /* 0x000fe40000004100 */
[----:B------:R-:W-:Y:S02]  /*6630*/  HADD2.F32 R24, -RZ, R34.H0_H0 ;  /* 0x20000022ff187230 */ /* 0x000fe40000004100 */
[----:B------:R-:W-:Y:S02]  /*6640*/  HADD2.F32 R26, -RZ, R35.H0_H0 ;  /* 0x20000023ff1a7230 */ /* 0x000fe40000004100 */
[--C-:B-1----:R-:W-:Y:S02]  /*6650*/  HADD2.F32 R12, -RZ, R4.reuse.H0_H0 ;  /* 0x20000004ff0c7230 */ /* 0x102fe40000004100 */
[----:B------:R-:W-:-:S02]  /*6660*/  HADD2.F32 R4, -RZ, R4.H1_H1 ;  /* 0x30000004ff047230 */ /* 0x000fc40000004100 */
[--C-:B------:R-:W-:Y:S02]  /*6670*/  HADD2.F32 R14, -RZ, R5.reuse.H0_H0 ;  /* 0x20000005ff0e7230 */ /* 0x100fe40000004100 */
[----:B------:R-:W-:Y:S02]  /*6680*/  HADD2.F32 R5, -RZ, R5.H1_H1 ;  /* 0x30000005ff057230 */ /* 0x000fe40000004100 */
[C---:B------:R-:W-:Y:S01]  /*6690*/  FMUL.FTZ R27, R4.reuse, R25 ;  /* 0x00000019041b7220 */ /* 0x040fe20000410000 */
[----:B------:R-:W-:Y:S01]  /*66a0*/  FMUL.FTZ R4, R4, R21 ;  /* 0x0000001504047220 */ /* 0x000fe20000410000 */
[--C-:B0-----:R-:W-:Y:S02]  /*66b0*/  HADD2.F32 R15, -RZ, R6.reuse.H0_H0 ;  /* 0x20000006ff0f7230 */ /* 0x101fe40000004100 */
[----:B------:R-:W-:Y:S02]  /*66c0*/  HADD2.F32 R20, -RZ, R7.H0_H0 ;  /* 0x20000007ff147230 */ /* 0x000fe40000004100 */
[C---:B------:R-:W-:Y:S01]  /*66d0*/  FFMA.FTZ R28, R12.reuse, R25, R4 ;  /* 0x000000190c1c7223 */ /* 0x040fe20000010004 */
[C---:B------:R-:W-:Y:S01]  /*66e0*/  FMUL.FTZ R31, R5.reuse, R26 ;  /* 0x0000001a051f7220 */ /* 0x040fe20000410000 */
[----:B------:R-:W-:Y:S01]  /*66f0*/  FFMA.FTZ R27, R12, R21, -R27 ;  /* 0x000000150c1b7223 */ /* 0x000fe2000001081b */
        /* <DEDUP_REMOVED lines=13> */
[-C--:B------:R-:W-:Y:S01]  /*67d0*/  FMUL.FTZ R26, R7, R5.reuse ;  /* 0x00000005071a7220 */ /* 0x080fe20000410000 */
[----:B------:R-:W-:Y:S01]  /*67e0*/  FFMA.FTZ R25, R15, R12, R25 ;  /* 0x0000000c0f197223 */ /* 0x000fe20000010019 */
[----:B------:R-:W-:Y:S01]  /*67f0*/  FFMA.FTZ R7, R20, R5, -R33 ;  /* 0x0000000514077223 */ /* 0x000fe20000010821 */
[----:B------:R-:W-:Y:S01]  /*6800*/  F2FP.F16.F32.PACK_AB R4, R28, R27 ;  /* 0x0000001b1c04723e */ /* 0x000fe200000000ff */
[----:B------:R-:W-:Y:S01]  /*6810*/  FFMA.FTZ R26, R20, R21, R26 ;  /* 0x00000015141a7223 */ /* 0x000fe2000001001a */
[----:B------:R-:W-:Y:S02]  /*6820*/  F2FP.F16.F32.PACK_AB R5, R14, R31 ;  /* 0x0000001f0e05723e */ /* 0x000fe400000000ff */
[----:B------:R-:W-:-:S02]  /*6830*/  F2FP.F16.F32.PACK_AB R6, R25, R6 ;  /* 0x000000061906723e */ /* 0x000fc400000000ff */
[----:B------:R-:W-:-:S05]  /*6840*/  F2FP.F16.F32.PACK_AB R7, R26, R7 ;  /* 0x000000071a07723e */ /* 0x000fca00000000ff */
[----:B------:R1:W-:Y:S02]  /*6850*/  STS.128 [R3+0x8400], R4 ;  /* 0x0084000403007388 */ /* 0x0003e40000000c00 */
.L_x_13294:
[----:B------:R-:W-:Y:S05]  /*6860*/  BSYNC B2 ;  /* 0x0000000000027941 */ /* 0x000fea0003800000 */
.L_x_13293:
[----:B------:R-:W-:Y:S05]  /*6870*/  @P1 BRA `(.L_x_13292) ;  /* 0x0000000000981947 */ /* 0x000fea0003800000 */
[----:B-1----:R-:W1:Y:S01]  /*6880*/  LDS.128 R4, [R0] ;  /* 0x0000000000047984 */ /* 0x002e620000000c00 */
[--C-:B------:R-:W-:Y:S02]  /*6890*/  HADD2.F32 R25, -RZ, R11.reuse.H1_H1 ;  /* 0x3000000bff197230 */ /* 0x100fe40000004100 */
[----:B------:R-:W-:Y:S02]  /*68a0*/  HADD2.F32 R21, -RZ, R11.H0_H0 ;  /* 0x2000000bff157230 */ /* 0x000fe40000004100 */
[--C-:B------:R-:W-:Y:S02]  /*68b0*/  HADD2.F32 R24, -RZ, R10.reuse.H0_H0 ;  /* 0x2000000aff187230 */ /* 0x100fe40000004100 */
[----:B------:R-:W-:Y:S02]  /*68c0*/  HADD2.F32 R26, -RZ, R10.H1_H1 ;  /* 0x3000000aff1a7230 */ /* 0x000fe40000004100 */
        /* <DEDUP_REMOVED lines=16> */
[--C-:B------:R-:W-:Y:S02]  /*69d0*/  HADD2.F32 R12, -RZ, R9.reuse.H0_H0 ;  /* 0x20000009ff0c7230 */ /* 0x100fe40000004100 */
[--C-:B------:R-:W-:Y:S02]  /*69e0*/  HADD2.F32 R4, -RZ, R8.reuse.H0_H0 ;  /* 0x20000008ff047230 */ /* 0x100fe40000004100 */
        /* <DEDUP_REMOVED lines=14> */
[----:B------:R2:W-:Y:S02]  /*6ad0*/  STS.128 [R0], R4 ;  /* 0x0000000400007388 */ /* 0x0005e40000000c00 */
.L_x_13292:
[----:B------:R-:W-:Y:S05]  /*6ae0*/  BSYNC B1 ;  /* 0x0000000000017941 */ /* 0x000fea0003800000 */
.L_x_13291:
[----:B-12---:R-:W-:-:S05]  /*6af0*/  VIADD R4, R152, 0x60 ;  /* 0x0000006098047836 */ /* 0x006fca0000000000 */
[----:B------:R-:W-:-:S13]  /*6b00*/  ISETP.GE.AND P0, PT, R4, R13, PT ;  /* 0x0000000d0400720c */ /* 0x000fda0003f06270 */
[----:B------:R-:W-:Y:S05]  /*6b10*/  @P0 BRA `(.L_x_13295) ;  /* 0x0000001400480947 */ /* 0x000fea0003800000 */
        /* <DEDUP_REMOVED lines=8> */
[--C-:B------:R-:W-:Y:S02]  /*6ba0*/  HADD2.F32 R31, -RZ, R35.reuse.H0_H0 ;  /* 0x20000023ff1f7230 */ /* 0x100fe40000004100 */
[----:B------:R-:W-:Y:S02]  /*6bb0*/  HADD2.F32 R27, -RZ, R34.H0_H0 ;  /* 0x20000022ff1b7230 */ /* 0x000fe40000004100 */
[----:B------:R-:W-:Y:S02]  /*6bc0*/  HADD2.F32 R28, -RZ, R30.H1_H1 ;  /* 0x3000001eff1c7230 */ /* 0x000fe40000004100 */
[----:B------:R-:W-:-:S02]  /*6bd0*/  HADD2.F32 R33, -RZ, R35.H1_H1 ;  /* 0x30000023ff217230 */ /* 0x000fc40000004100 */
[--C-:B-1----:R-:W-:Y:S02]  /*6be0*/  HADD2.F32 R12, -RZ, R4.reuse.H0_H0 ;  /* 0x20000004ff0c7230 */ /* 0x102fe40000004100 */
[----:B------:R-:W-:Y:S02]  /*6bf0*/  HADD2.F32 R4, -RZ, R4.H1_H1 ;  /* 0x30000004ff047230 */ /* 0x000fe40000004100 */
[--C-:B------:R-:W-:Y:S02]  /*6c00*/  HADD2.F32 R13, -RZ, R5.reuse.H0_H0 ;  /* 0x20000005ff0d7230 */ /* 0x100fe40000004100 */
[----:B------:R-:W-:Y:S02]  /*6c10*/  HADD2.F32 R5, -RZ, R5.H1_H1 ;  /* 0x30000005ff057230 */ /* 0x000fe40000004100 */
[-C--:B------:R-:W-:Y:S01]  /*6c20*/  FMUL.FTZ R21, R26, R4.reuse ;  /* 0x000000041a157220 */ /* 0x080fe20000410000 */
[----:B------:R-:W-:Y:S01]  /*6c30*/  FMUL.FTZ R25, R24, R4 ;  /* 0x0000000418197220 */ /* 0x000fe20000410000 */
[----:B------:R-:W-:-:S02]  /*6c40*/  HADD2.F32 R14, -RZ, R6.H0_H0 ;  /* 0x20000006ff0e7230 */ /* 0x000fc40000004100 */
[-C--:B------:R-:W-:Y:S01]  /*6c50*/  FMUL.FTZ R20, R31, R5.reuse ;  /* 0x000000051f147220 */ /* 0x080fe20000410000 */
[-C--:B------:R-:W-:Y:S01]  /*6c60*/  FFMA.FTZ R4, R24, R12.reuse, -R21 ;  /* 0x0000000c18047223 */ /* 0x080fe20000010815 */
[----:B------:R-:W-:Y:S01]  /*6c70*/  FFMA.FTZ R25, R26, R12, R25 ;  /* 0x0000000c1a197223 */ /* 0x000fe20000010019 */
[C---:B------:R-:W-:Y:S01]  /*6c80*/  FMUL.FTZ R12, R27.reuse, R5 ;  /* 0x000000051b0c7220 */ /* 0x040fe20000410000 */
[--C-:B0-----:R-:W-:Y:S02]  /*6c90*/  HADD2.F32 R15, -RZ, R7.reuse.H0_H0 ;  /* 0x20000007ff0f7230 */ /* 0x101fe40000004100 */
[-C--:B------:R-:W-:Y:S01]  /*6ca0*/  FFMA.FTZ R5, R27, R13.reuse, -R20 ;  /* 0x0000000d1b057223 */ /* 0x080fe20000010814 */
[----:B------:R-:W-:Y:S02]  /*6cb0*/  HADD2.F32 R6, -RZ, R6.H1_H1 ;  /* 0x30000006ff067230 */ /* 0x000fe40000004100 */
[----:B------:R-:W-:Y:S01]  /*6cc0*/  FFMA.FTZ R12, R31, R13, R12 ;  /* 0x0000000d1f0c7223 */ /* 0x000fe2000001000c */
[----:B------:R-:W-:Y:S01]  /*6cd0*/  HADD2.F32 R7, -RZ, R7.H1_H1 ;  /* 0x30000007ff077230 */ /* 0x000fe20000004100 */
[----:B------:R-:W-:Y:S01]  /*6ce0*/  F2FP.F16.F32.PACK_AB R4, R25, R4 ;  /* 0x000000041904723e */ /* 0x000fe200000000ff */
[----:B------:R-:W-:-:S02]  /*6cf0*/  HADD2.F32 R26, -RZ, R32.H1_H1 ;  /* 0x30000020ff1a7230 */ /* 0x000fc40000004100 */
[-C--:B------:R-:W-:Y:S01]  /*6d00*/  FMUL.FTZ R13, R28, R6.reuse ;  /* 0x000000061c0d7220 */ /* 0x080fe20000410000 */
[----:B------:R-:W-:Y:S02]  /*6d10*/  HADD2.F32 R27, -RZ, R34.H1_H1 ;  /* 0x30000022ff1b7230 */ /* 0x000fe40000004100 */
[----:B------:R-:W-:Y:S01]  /*6d20*/  FMUL.FTZ R20, R33, R7 ;  /* 0x0000000721147220 */ /* 0x000fe20000410000 */
[----:B------:R-:W-:Y:S01]  /*6d30*/  F2FP.F16.F32.PACK_AB R5, R12, R5 ;  /* 0x000000050c05723e */ /* 0x000fe200000000ff */
[C---:B------:R-:W-:Y:S01]  /*6d40*/  FMUL.FTZ R21, R26.reuse, R6 ;  /* 0x000000061a157220 */ /* 0x040fe20000410000 */
[-C--:B------:R-:W-:Y:S01]  /*6d50*/  FFMA.FTZ R6, R26, R14.reuse, -R13 ;  /* 0x0000000e1a067223 */ /* 0x080fe2000001080d */
[C---:B------:R-:W-:Y:S01]  /*6d60*/  FMUL.FTZ R24, R27.reuse, R7 ;  /* 0x000000071b187220 */ /* 0x040fe20000410000 */
[-C--:B------:R-:W-:Y:S01]  /*6d70*/  FFMA.FTZ R7, R27, R15.reuse, -R20 ;  /* 0x0000000f1b077223 */ /* 0x080fe20000010814 */
[----:B------:R-:W-:Y:S02]  /*6d80*/  FFMA.FTZ R21, R28, R14, R21 ;  /* 0x0000000e1c157223 */ /* 0x000fe40000010015 */
[----:B------:R-:W-:-:S03]  /*6d90*/  FFMA.FTZ R24, R33, R15, R24 ;  /* 0x0000000f21187223 */ /* 0x000fc60000010018 */
[----:B------:R-:W-:Y:S02]  /*6da0*/  F2FP.F16.F32.PACK_AB R6, R21, R6 ;  /* 0x000000061506723e */ /* 0x000fe400000000ff */
[----:B------:R-:W-:-:S05]  /*6db0*/  F2FP.F16.F32.PACK_AB R7, R24, R7 ;  /* 0x000000071807723e */ /* 0x000fca00000000ff */
[----:B------:R1:W-:Y:S02]  /*6dc0*/  STS.128 [R3+0xb400], R4 ;  /* 0x00b4000403007388 */ /* 0x0003e40000000c00 */
.L_x_13297:
[----:B------:R-:W-:Y:S05]  /*6dd0*/  BSYNC B1 ;  /* 0x0000000000017941 */ /* 0x000fea0003800000 */
.L_x_13296:
[----:B------:R-:W-:Y:S05]  /*6de0*/  @P1 BRA `(.L_x_13295) ;  /* 0x0000001000941947 */ /* 0x000fea0003800000 */
[----:B-1----:R-:W1:Y:S01]  /*6df0*/  LDS.128 R4, [R0+0x3000] ;  /* 0x0030000000047984 */ /* 0x002e620000000c00 */
[--C-:B------:R-:W-:Y:S02]  /*6e00*/  HADD2.F32 R21, -RZ, R11.reuse.H1_H1 ;  /* 0x3000000bff157230 */ /* 0x100fe40000004100 */
[--C-:B------:R-:W-:Y:S02]  /*6e10*/  HADD2.F32 R24, -RZ, R10.reuse.H0_H0 ;  /* 0x2000000aff187230 */ /* 0x100fe40000004100 */
[----:B------:R-:W-:Y:S02]  /*6e20*/  HADD2.F32 R26, -RZ, R10.H1_H1 ;  /* 0x3000000aff1a7230 */ /* 0x000fe40000004100 */
[----:B0-----:R-:W-:Y:S02]  /*6e30*/  HADD2.F32 R15, -RZ, R11.H0_H0 ;  /* 0x2000000bff0f7230 */ /* 0x001fe40000004100 */
[----:B------:R-:W-:Y:S02]  /*6e40*/  HADD2.F32 R25, -RZ, R9.H0_H0 ;  /* 0x20000009ff197230 */ /* 0x000fe40000004100 */
[----:B-1----:R-:W-:-:S02]  /*6e50*/  HADD2.F32 R3, -RZ, R4.H0_H0 ;  /* 0x20000004ff037230 */ /* 0x002fc40000004100 */
[----:B------:R-:W-:Y:S02]  /*6e60*/  HADD2.F32 R4, -RZ, R4.H1_H1 ;  /* 0x30000004ff047230 */ /* 0x000fe40000004100 */
[--C-:B------:R-:W-:Y:S02]  /*6e70*/  HADD2.F32 R10, -RZ, R5.reuse.H0_H0 ;  /* 0x20000005ff0a7230 */ /* 0x100fe40000004100 */
[----:B------:R-:W-:Y:S02]  /*6e80*/  HADD2.F32 R5, -RZ, R5.H1_H1 ;  /* 0x30000005ff057230 */ /* 0x000fe40000004100 */
[-C--:B------:R-:W-:Y:S01]  /*6e90*/  FMUL.FTZ R14, R21, R4.reuse ;  /* 0x00000004150e7220 */ /* 0x080fe20000410000 */
[C---:B------:R-:W-:Y:S01]  /*6ea0*/  FMUL.FTZ R20, R15.reuse, R4 ;  /* 0x000000040f147220 */ /* 0x040fe20000410000 */
[----:B------:R-:W-:Y:S02]  /*6eb0*/  HADD2.F32 R11, -RZ, R6.H0_H0 ;  /* 0x20000006ff0b7230 */ /* 0x000fe40000004100 */
[----:B------:R-:W-:Y:S01]  /*6ec0*/  FMUL.FTZ R13, R26, R5 ;  /* 0x000000051a0d7220 */ /* 0x000fe20000410000 */
[----:B------:R-:W-:Y:S01]  /*6ed0*/  FFMA.FTZ R4, R15, R3, -R14 ;  /* 0x000000030f047223 */ /* 0x000fe2000001080e */
[----:B------:R-:W-:Y:S01]  /*6ee0*/  FMUL.FTZ R15, R24, R5 ;  /* 0x00000005180f7220 */ /* 0x000fe20000410000 */
[----:B------:R-:W-:-:S02]  /*6ef0*/  HADD2.F32 R12, -RZ, R7.H0_H0 ;  /* 0x20000007ff0c7230 */ /* 0x000fc40000004100 */
[-C--:B------:R-:W-:Y:S01]  /*6f00*/  FFMA.FTZ R5, R24, R10.reuse, -R13 ;  /* 0x0000000a18057223 */ /* 0x080fe2000001080d */
[----:B------:R-:W-:Y:S02]  /*6f10*/  HADD2.F32 R6, -RZ, R6.H1_H1 ;  /* 0x30000006ff067230 */ /* 0x000fe40000004100 */
[----:B------:R-:W-:Y:S01]  /*6f20*/  FFMA.FTZ R3, R21, R3, R20 ;  /* 0x0000000315037223 */ /* 0x000fe20000010014 */
[----:B------:R-:W-:Y:S02]  /*6f30*/  HADD2.F32 R7, -RZ, R7.H1_H1 ;  /* 0x30000007ff077230 */ /* 0x000fe40000004100 */
[----:B------:R-:W-:Y:S01]  /*6f40*/  FFMA.FTZ R10, R26, R10, R15 ;  /* 0x0000000a1a0a7223 */ /* 0x000fe2000001000f */
[----:B------:R-:W-:Y:S02]  /*6f50*/  HADD2.F32 R24, -RZ, R9.H1_H1 ;  /* 0x30000009ff187230 */ /* 0x000fe40000004100 */
[--C-:B------:R-:W-:Y:S01]  /*6f60*/  HADD2.F32 R21, -RZ, R8.reuse.H0_H0 ;  /* 0x20000008ff157230 */ /* 0x100fe20000004100 */
        /* <DEDUP_REMOVED lines=13> */
[----:B------:R3:W-:Y:S01]  /*7040*/  STS.128 [R0+0x3000], R4 ;  /* 0x0030000400007388 */ /* 0x0007e20000000c00 */
[----:B------:R-:W-:Y:S05]  /*7050*/  BRA `(.L_x_13295) ;  /* 0x0000000c00f87947 */ /* 0x000fea0003800000 */
.L_x_13285:
[----:B------:R-:W-:-:S03]  /*7060*/  UMOV UR4, 0xffffffff ;  /* 0xffffffff00047882 */ /* 0x000fc60000000000 */
[----:B------:R-:W-:Y:S05]  /*7070*/  BRA.DIV UR4, `(.L_x_13298) ;  /* 0x000000f604847947 */ /* 0x000fea000b800000 */
[----:B------:R0:W2:Y:S04]  /*7080*/  SHFL.IDX PT, R0, R26, RZ, 0x1c1f ;  /* 0x001c1fff1a007589 */ /* 0x0000a800000e0000 */
[----:B------:R0:W3:Y:S04]  /*7090*/  SHFL.IDX PT, R3, R24, RZ, 0x1c1f ;  /* 0x001c1fff18037589 */ /* 0x0000e800000e0000 */
[----:B------:R0:W4:Y:S04]  /*70a0*/  SHFL.IDX PT, R20, R28, RZ, 0x1c1f ;  /* 0x001c1fff1c147589 */ /* 0x00012800000e0000 */
[----:B-1----:R0:W1:Y:S02]  /*70b0*/  SHFL.IDX PT, R14, R27, RZ, 0x1c1f ;  /* 0x001c1fff1b0e7589 */ /* 0x00206400000e0000 */
.L_x_13494:
[----:B------:R-:W-:Y:S01]  /*70c0*/  ULDC UR4, c[0x0][0x448] ;  /* 0x0001120000047ab9 */ /* 0x000fe20000000800 */
[----:B------:R-:W-:Y:S01]  /*70d0*/  BSSY B1, `(.L_x_13299) ;  /* 0x0000014000017945 */ /* 0x000fe20003800000 */
[----:B------:R-:W-:Y:S01]  /*70e0*/  IMAD R25, R25, UR4, RZ ;  /* 0x0000000419197c24 */ /* 0x000fe2000f8e02ff */
[----:B------:R-:W-:Y:S02]  /*70f0*/  CS2R R6, SRZ ;  /* 0x0000000000067805 */ /* 0x000fe4000001ff00 */
[----:B------:R-:W-:Y:S02]  /*7100*/  CS2R R8, SRZ ;  /* 0x0000000000087805 */ /* 0x000fe4000001ff00 */
[----:B------:R-:W-:Y:S02]  /*7110*/  CS2R R10, SRZ ;  /* 0x00000000000a7805 */ /* 0x000fe4000001ff00 */
[----:B------:R-:W-:Y:S02]  /*7120*/  ISETP.GE.AND P0, PT, R4, R25, PT ;  /* 0x000000190400720c */ /* 0x000fe40003f06270 */
[----:B------:R-:W-:-:S11]  /*7130*/  CS2R R4, SRZ ;  /* 0x0000000000047805 */ /* 0x000fd6000001ff00 */
[----:B------:R-:W-:Y:S05]  /*7140*/  @P0 BRA `(.L_x_13300) ;  /* 0x0000000000300947 */ /* 0x000fea0003800000 */
[----:B------:R-:W-:Y:S01]  /*7150*/  ULDC UR4, c[0x0][0x3f4] ;  /* 0x0000fd0000047ab9 */ /* 0x000fe20000000800 */
[C---:B------:R-:W-:Y:S01]  /*7160*/  IMAD.SHL.U32 R15, R16.reuse, 0x2, RZ ;  /* 0x00000002100f7824 */ /* 0x040fe200078e00ff */
[C---:B------:R-:W-:Y:S02]  /*7170*/  ISETP.GE.AND P2, PT, R16.reuse, UR4, PT ;  /* 0x0000000410007c0c */ /* 0x040fe4000bf46270 */
[----:B------:R-:W-:Y:S02]  /*7180*/  SHF.L.U64.HI R5, R16, 0x1, R17 ;  /* 0x0000000110057819 */ /* 0x000fe40000010211 */
[-C--:B-1----:R-:W-:Y:S02]  /*7190*/  IADD3 R14, P1, R14, R15.reuse, RZ ;  /* 0x0000000f0e0e7210 */ /* 0x082fe40007f3e0ff */
[----:B---3--:R-:W-:-:S03]  /*71a0*/  IADD3 R12, P0, R3, R15, RZ ;  /* 0x0000000f030c7210 */ /* 0x008fc60007f1e0ff */
[----:B----4-:R-:W-:Y:S01]  /*71b0*/  IMAD.X R15, R20, 0x1, R5, P1 ;  /* 0x00000001140f7824 */ /* 0x010fe200008e0605 */
[----:B--2---:R-:W-:Y:S02]  /*71c0*/  IADD3.X R13, R0, R5, RZ, P0, !PT ;  /* 0x00000005000d7210 */ /* 0x004fe400007fe4ff */
[----:B------:R-:W-:Y:S01]  /*71d0*/  CS2R R4, SRZ ;  /* 0x0000000000047805 */ /* 0x000fe2000001ff00 */
[----:B------:R-:W-:Y:S06]  /*71e0*/  @P2 BRA `(.L_x_13300) ;  /* 0x0000000000082947 */ /* 0x000fec0003800000 */
[----:B------:R1:W5:Y:S04]  /*71f0*/  LD.E.128 R4, desc[UR42][R12.64] ;  /* 0x0000002a0c047980 */ /* 0x000368000c101d00 */
[----:B------:R1:W5:Y:S02]  /*7200*/  LD.E.128 R8, desc[UR42][R14.64] ;  /* 0x0000002a0e087980 */ /* 0x000364000c101d00 */
.L_x_13300:
[----:B------:R-:W-:Y:S05]  /*7210*/  BSYNC B1 ;  /* 0x0000000000017941 */ /* 0x000fea0003800000 */
.L_x_13299:
[----:B------:R-:W-:Y:S01]  /*7220*/  ULEA.HI UR4, UR37, UR37, URZ, 0x1 ;  /* 0x0000002525047291 */ /* 0x000fe2000f8f083f */
[----:B-1----:R-:W-:Y:S01]  /*7230*/  IMAD R12, R33, -0xc0, R25 ;  /* 0xffffff40210c7824 */ /* 0x002fe200078e0219 */
[----:B0-----:R-:W0:Y:S01]  /*7240*/  LDC R27, c[0x0][0x3f4] ;  /* 0x0000fd00ff1b7b82 */ /* 0x001e220000000800 */
[----:B-----5:R-:W-:Y:S01]  /*7250*/  MOV R15, R5 ;  /* 0x00000005000f7202 */ /* 0x020fe20000000f00 */
[----:B------:R-:W-:Y:S01]  /*7260*/  ULOP3.LUT UR4, UR4, 0xfffffffe, URZ, 0xc0, !UPT ;  /* 0xfffffffe04047892 */ /* 0x000fe2000f8ec03f */
[--C-:B---3--:R-:W-:Y:S01]  /*7270*/  SHF.R.U64 R3, R4, 0x10, R5.reuse ;  /* 0x0000001004037819 */ /* 0x108fe20000001205 */
[----:B------:R-:W-:Y:S01]  /*7280*/  IMAD.MOV.U32 R13, RZ, RZ, R6 ;  /* 0x000000ffff0d7224 */ /* 0x000fe200078e0006 */
[----:B------:R-:W-:Y:S01]  /*7290*/  SHF.R.U32.HI R14, RZ, 0x10, R5 ;  /* 0x00000010ff0e7819 */ /* 0x000fe20000011605 */
[----:B------:R-:W-:Y:S01]  /*72a0*/  UIADD3 UR4, UR37, -UR4, URZ ;  /* 0x8000000425047290 */ /* 0x000fe2000fffe03f */
[----:B------:R-:W-:Y:S01]  /*72b0*/  SHF.R.U64 R5, R6, 0x10, R7 ;  /* 0x0000001006057819 */ /* 0x000fe20000001207 */
[----:B------:R-:W-:Y:S01]  /*72c0*/  IMAD.MOV.U32 R6, RZ, RZ, R10 ;  /* 0x000000ffff067224 */ /* 0x000fe200078e000a */
[----:B------:R-:W-:Y:S01]  /*72d0*/  SHF.R.U64 R10, R10, 0x10, R11 ;  /* 0x000000100a0a7819 */ /* 0x000fe2000000120b */
[----:B------:R-:W-:Y:S01]  /*72e0*/  IMAD.MOV.U32 R21, RZ, RZ, R4 ;  /* 0x000000ffff157224 */ /* 0x000fe200078e0004 */
[----:B------:R-:W-:Y:S01]  /*72f0*/  PRMT R15, R15, 0x5410, R3 ;  /* 0x000054100f0f7816 */ /* 0x000fe20000000003 */
[----:B--2---:R-:W-:Y:S01]  /*7300*/  IMAD.U32 R0, RZ, RZ, UR4 ;  /* 0x00000004ff007e24 */ /* 0x004fe2000f8e00ff */
[--C-:B------:R-:W-:Y:S01]  /*7310*/  SHF.R.U32.HI R24, RZ, 0x10, R7.reuse ;  /* 0x00000010ff187819 */ /* 0x100fe20000011607 */
[----:B------:R-:W-:Y:S01]  /*7320*/  IMAD.MOV.U32 R4, RZ, RZ, R8 ;  /* 0x000000ffff047224 */ /* 0x000fe200078e0008 */
[----:B------:R-:W-:Y:S01]  /*7330*/  PRMT R3, R5, 0x5410, R10 ;  /* 0x0000541005037816 */ /* 0x000fe2000000000a */
[----:B------:R-:W-:Y:S01]  /*7340*/  VIADD R26, R152, 0x60 ;  /* 0x00000060981a7836 */ /* 0x000fe20000000000 */
[----:B------:R-:W-:Y:S01]  /*7350*/  SHF.L.U32 R25, R0, 0x1f, RZ ;  /* 0x0000001f00197819 */ /* 0x000fe200000006ff */
[----:B------:R-:W-:Y:S01]  /*7360*/  IMAD.MOV.U32 R0, RZ, RZ, R7 ;  /* 0x000000ffff007224 */ /* 0x000fe200078e0007 */
[----:B----4-:R-:W-:Y:S01]  /*7370*/  MOV R20, R9 ;  /* 0x0000000900147202 */ /* 0x010fe20000000f00 */
[----:B------:R-:W-:Y:S01]  /*7380*/  IMAD.MOV.U32 R7, RZ, RZ, R11 ;  /* 0x000000ffff077224 */ /* 0x000fe200078e000b */
[----:B------:R-:W1:Y:S01]  /*7390*/  SYNCS.PHASECHK.TRANS64.TRYWAIT P1, [R18+URZ+0x16800], R25 ;  /* 0x01680019120075a7 */ /* 0x000e62000802017f */
[----:B------:R-:W-:Y:S01]  /*73a0*/  SHF.R.U64 R8, R8, 0x10, R9 ;  /* 0x0000001008087819 */ /* 0x000fe20000001209 */
[----:B------:R-:W-:Y:S01]  /*73b0*/  BSSY B1, `(.L_x_13301) ;  /* 0x000000f000017945 */ /* 0x000fe20003800000 */
[----:B0-----:R-:W-:-:S02]  /*73c0*/  ISETP.GE.AND P0, PT, R16, R27, PT ;  /* 0x0000001b1000720c */ /* 0x001fc40003f06270 */
[----:B------:R-:W-:Y:S02]  /*73d0*/  VIMNMX R5, R12, 0xc0, PT ;  /* 0x000000c00c057848 */ /* 0x000fe40003fe0100 */
[----:B------:R-:W-:Y:S02]  /*73e0*/  SHF.R.U32.HI R9, RZ, 0x10, R9 ;  /* 0x00000010ff097819 */ /* 0x000fe40000011609 */
[----:B------:R-:W-:Y:S02]  /*73f0*/  SHF.R.U32.HI R11, RZ, 0x10, R11 ;  /* 0x00000010ff0b7819 */ /* 0x000fe4000001160b */
[----:B------:R-:W-:Y:S02]  /*7400*/  PRMT R21, R21, 0x5410, R4 ;  /* 0x0000541015157816 */ /* 0x000fe40000000004 */
[----:B------:R-:W-:Y:S02]  /*7410*/  ISETP.GE.OR P2, PT, R152, R5, P0 ;  /* 0x000000059800720c */ /* 0x000fe40000746670 */
[----:B------:R-:W-:-:S02]  /*7420*/  PRMT R0, R24, 0x5410, R0 ;  /* 0x0000541018007816 */ /* 0x000fc40000000000 */
[----:B------:R-:W-:Y:S02]  /*7430*/  PRMT R20, R20, 0x5410, R8 ;  /* 0x0000541014147816 */ /* 0x000fe40000000008 */
[----:B------:R-:W-:Y:S02]  /*7440*/  ISETP.GE.OR P0, PT, R26, R5, P0 ;  /* 0x000000051a00720c */ /* 0x000fe40000706670 */
[----:B------:R-:W-:Y:S02]  /*7450*/  PRMT R14, R14, 0x5410, R9 ;  /* 0x000054100e0e7816 */ /* 0x000fe40000000009 */
[----:B------:R-:W-:Y:S02]  /*7460*/  PRMT R13, R13, 0x5410, R6 ;  /* 0x000054100d0d7816 */ /* 0x000fe40000000006 */
[----:B------:R-:W-:Y:S02]  /*7470*/  PRMT R12, R7, 0x5410, R11 ;  /* 0x00005410070c7816 */ /* 0x000fe4000000000b */
[----:B------:R-:W-:Y:S01]  /*7480*/  IADD3 R4, R16, R27, RZ ;  /* 0x0000001b10047210 */ /* 0x000fe20007ffe0ff */
[----:B-1----:R-:W-:Y:S06]  /*7490*/  @!P1 BRA `(.L_x_13302) ;  /* 0x000000f000ec9947 */ /* 0x002fec0003800000 */
.L_x_13495:
[----:B------:R-:W-:Y:S05]  /*74a0*/  BSYNC B1 ;  /* 0x0000000000017941 */ /* 0x000fea0003800000 */
.L_x_13301:
[----:B------:R-:W-:Y:S01]  /*74b0*/  BSSY B1, `(.L_x_13303) ;  /* 0x000005f000017945 */ /* 0x000fe20003800000 */
[----:B------:R-:W-:-:S03]  /*74c0*/  LOP3.LUT R24, R4, 0x38, RZ, 0xc0, !PT ;  /* 0x0000003804187812 */ /* 0x000fc600078ec0ff */
[----:B------:R-:W-:Y:S05]  /*74d0*/  @P2 BRA `(.L_x_13304) ;  /* 0x0000000400702947 */ /* 0x000fea0003800000 */
[----:B------:R-:W2:Y:S01]  /*74e0*/  LDL R6, [R1+0x14] ;  /* 0x0000140001067983 */ /* 0x000ea20000100800 */
[----:B------:R-:W1:Y:S02]  /*74f0*/  S2R R5, SR_TID.X ;  /* 0x0000000000057919 */ /* 0x000e640000002100 */
[----:B-1----:R-:W-:-:S05]  /*7500*/  VIADD R5, R5, 0xffffff80 ;  /* 0xffffff8005057836 */ /* 0x002fca0000000000 */
[----:B------:R-:W-:-:S04]  /*7510*/  SHF.R.S32.HI R10, RZ, 0x1f, R5 ;  /* 0x0000001fff0a7819 */ /* 0x000fc80000011405 */
[----:B------:R-:W-:-:S04]  /*7520*/  LEA.HI R10, R10, R5, RZ, 0x5 ;  /* 0x000000050a0a7211 */ /* 0x000fc800078f28ff */
[----:B------:R-:W-:Y:S01]  /*7530*/  SHF.R.S32.HI R10, RZ, 0x5, R10 ;  /* 0x00000005ff0a7819 */ /* 0x000fe2000001140a */
[--C-:B------:R-:W-:Y:S02]  /*7540*/  HADD2.F32 R34, -RZ, R21.reuse.H0_H0 ;  /* 0x20000015ff227230 */ /* 0x100fe40000004100 */
[----:B------:R-:W-:Y:S02]  /*7550*/  HADD2.F32 R36, -RZ, R21.H1_H1 ;  /* 0x30000015ff247230 */ /* 0x000fe40000004100 */
[----:B------:R-:W-:Y:S02]  /*7560*/  HADD2.F32 R37, -RZ, R20.H1_H1 ;  /* 0x30000014ff257230 */ /* 0x000fe40000004100 */
[----:B------:R-:W-:Y:S02]  /*7570*/  HADD2.F32 R35, -RZ, R15.H1_H1 ;  /* 0x3000000fff237230 */ /* 0x000fe40000004100 */
[----:B--2---:R-:W-:-:S05]  /*7580*/  IMAD.SHL.U32 R4, R6, 0x40, RZ ;  /* 0x0000004006047824 */ /* 0x004fca00078e00ff */
[----:B------:R-:W-:-:S04]  /*7590*/  LOP3.LUT R7, R4, 0x1c0, RZ, 0xc0, !PT ;  /* 0x000001c004077812 */ /* 0x000fc800078ec0ff */
[--C-:B------:R-:W-:Y:S02]  /*75a0*/  SHF.R.U32.HI R9, RZ, 0x3, R7.reuse ;  /* 0x00000003ff097819 */ /* 0x100fe40000011607 */
[----:B------:R-:W-:Y:S02]  /*75b0*/  LOP3.LUT R4, R7, 0x38, R16, 0xf8, !PT ;  /* 0x0000003807047812 */ /* 0x000fe400078ef810 */
[----:B------:R-:W-:Y:S02]  /*75c0*/  LOP3.LUT R8, R9, R24, R7, 0x1e, !PT ;  /* 0x0000001809087212 */ /* 0x000fe400078e1e07 */
[----:B------:R-:W-:-:S03]  /*75d0*/  LOP3.LUT R4, R4, R9, RZ, 0x3c, !PT ;  /* 0x0000000904047212 */ /* 0x000fc600078e3cff */
[C---:B------:R-:W-:Y:S02]  /*75e0*/  IMAD R9, R10.reuse, 0x200, R8 ;  /* 0x000002000a097824 */ /* 0x040fe400078e0208 */
[----:B------:R-:W-:Y:S02]  /*75f0*/  IMAD R5, R10, 0x200, R4 ;  /* 0x000002000a057824 */ /* 0x000fe400078e0204 */
[----:B------:R-:W-:-:S03]  /*7600*/  IMAD R44, R9, 0x2, R18 ;  /* 0x00000002092c7824 */ /* 0x000fc600078e0212 */
[----:B------:R-:W-:Y:S02]  /*7610*/  LEA R43, R5, R18, 0x1 ;  /* 0x00000012052b7211 */ /* 0x000fe400078e08ff */
[----:B------:R-:W1:Y:S04]  /*7620*/  LDS.128 R8, [R44+0x8400] ;  /* 0x008400002c087984 */ /* 0x000e680000000c00 */
[----:B------:R-:W0:Y:S01]  /*7630*/  LDS.128 R4, [R43+0x8400] ;  /* 0x008400002b047984 */ /* 0x000e220000000c00 */
[--C-:B-1----:R-:W-:Y:S02]  /*7640*/  HADD2.F32 R30, -RZ, R8.reuse.H0_H0 ;  /* 0x20000008ff1e7230 */ /* 0x102fe40000004100 */
[----:B------:R-:W-:Y:S02]  /*7650*/  HADD2.F32 R8, -RZ, R8.H1_H1 ;  /* 0x30000008ff087230 */ /* 0x000fe40000004100 */
[----:B0-----:R-:W-:-:S02]  /*7660*/  HADD2.F32 R25, -RZ, R4.H0_H0 ;  /* 0x20000004ff197230 */ /* 0x001fc40000004100 */
[C---:B------:R-:W-:Y:S01]  /*7670*/  FMUL.FTZ R38, R30.reuse, R36 ;  /* 0x000000241e267220 */ /* 0x040fe20000410000 */
[-C--:B------:R-:W-:Y:S01]  /*7680*/  FMUL.FTZ R40, R30, R34.reuse ;  /* 0x000000221e287220 */ /* 0x080fe20000410000 */
[----:B------:R-:W-:Y:S02]  /*7690*/  HADD2.F32 R4, -RZ, R4.H1_H1 ;  /* 0x30000004ff047230 */ /* 0x000fe40000004100 */
[----:B------:R-:W-:Y:S01]  /*76a0*/  FMUL.FTZ R39, R8, R37 ;  /* 0x0000002508277220 */ /* 0x000fe20000410000 */
[----:B------:R-:W-:Y:S02]  /*76b0*/  HADD2.F32 R31, -RZ, R9.H0_H0 ;  /* 0x20000009ff1f7230 */ /* 0x000fe40000004100 */
[C---:B------:R-:W-:Y:S01]  /*76c0*/  FFMA.FTZ R38, R25.reuse, R34, -R38 ;  /* 0x0000002219267223 */ /* 0x040fe20000010826 */
[----:B------:R-:W-:Y:S02]  /*76d0*/  HADD2.F32 R30, -RZ, R20.H0_H0 ;  /* 0x20000014ff1e7230 */ /* 0x000fe40000004100 */
[----:B------:R-:W-:Y:S01]  /*76e0*/  FFMA.FTZ R40, R25, R36, R40 ;  /* 0x0000002419287223 */ /* 0x000fe20000010028 */
[----:B------:R-:W-:-:S02]  /*76f0*/  HADD2.F32 R25, -RZ, R15.H0_H0 ;  /* 0x2000000fff197230 */ /* 0x000fc40000004100 */
[-C--:B------:R-:W-:Y:S01]  /*7700*/  FMUL.FTZ R41, R8, R35.reuse ;  /* 0x0000002308297220 */ /* 0x080fe20000410000 */
[----:B------:R-:W-:Y:S02]  /*7710*/  HADD2.F32 R26, -RZ, R5.H0_H0 ;  /* 0x20000005ff1a7230 */ /* 0x000fe40000004100 */
[C---:B------:R-:W-:Y:S01]  /*7720*/  FFMA.FTZ R39, R4.reuse, R35, -R39 ;  /* 0x0000002304277223 */ /* 0x040fe20000010827 */
[C---:B------:R-:W-:Y:S01]  /*7730*/  FMUL.FTZ R35, R31.reuse, R30 ;  /* 0x0000001e1f237220 */ /* 0x040fe20000410000 */
[----:B------:R-:W-:Y:S02]  /*7740*/  HADD2.F32 R9, -RZ, R9.H1_H1 ;  /* 0x30000009ff097230 */ /* 0x000fe40000004100 */
[----:B------:R-:W-:Y:S01]  /*7750*/  FMUL.FTZ R31, R31, R25 ;  /* 0x000000191f1f7220 */ /* 0x000fe20000410000 */
[--C-:B------:R-:W-:Y:S02]  /*7760*/  HADD2.F32 R34, -RZ, R14.reuse.H1_H1 ;  /* 0x3000000eff227230 */ /* 0x100fe40000004100 */
[----:B------:R-:W-:Y:S01]  /*7770*/  FFMA.FTZ R41, R4, R37, R41 ;  /* 0x0000002504297223 */ /* 0x000fe20000010029 */
[----:B------:R-:W-:-:S02]  /*7780*/  HADD2.F32 R4, -RZ, R14.H0_H0 ;  /* 0x2000000eff047230 */ /* 0x000fc40000004100 */
[C---:B------:R-:W-:Y:S01]  /*7790*/  FFMA.FTZ R35, R26.reuse, R25, -R35 ;  /* 0x000000191a237223 */ /* 0x040fe20000010823 */
[----:B------:R-:W-:Y:S02]  /*77a0*/  HADD2.F32 R5, -RZ, R5.H1_H1 ;  /* 0x30000005ff057230 */ /* 0x000fe40000004100 */
[----:B------:R-:W-:Y:S01]  /*77b0*/  FFMA.FTZ R26, R26, R30, R31 ;  /* 0x0000001e1a1a7223 */ /* 0x000fe2000001001f */
[----:B------:R-:W-:Y:S02]  /*77c0*/  HADD2.F32 R32, -RZ, R10.H0_H0 ;  /* 0x2000000aff207230 */ /* 0x000fe40000004100 */
[C---:B------:R-:W-:Y:S01]  /*77d0*/  FMUL.FTZ R30, R9.reuse, R34 ;  /* 0x00000022091e7220 */ /* 0x040fe20000410000 */
[--C-:B------:R-:W-:Y:S02]  /*77e0*/  HADD2.F32 R8, -RZ, R13.reuse.H0_H0 ;  /* 0x2000000dff087230 */ /* 0x100fe40000004100 */
[----:B------:R-:W-:Y:S01]  /*77f0*/  FMUL.FTZ R36, R9, R4 ;  /* 0x0000000409247220 */ /* 0x000fe20000410000 */
[----:B------:R-:W-:-:S02]  /*7800*/  HADD2.F32 R25, -RZ, R13.H1_H1 ;  /* 0x3000000dff197230 */ /* 0x000fc40000004100 */
[----:B------:R-:W-:Y:S02]  /*7810*/  HADD2.F32 R10, -RZ, R10.H1_H1 ;  /* 0x3000000aff0a7230 */ /* 0x000fe40000004100 */
[--C-:B------:R-:W-:Y:S02]  /*7820*/  HADD2.F32 R31, -RZ, R3.reuse.H1_H1 ;  /* 0x30000003ff1f7230 */ /* 0x100fe40000004100 */
[----:B------:R-:W-:Y:S01]  /*7830*/  FFMA.FTZ R30, R5, R4, -R30 ;  /* 0x00000004051e7223 */ /* 0x000fe2000001081e */
[--C-:B------:R-:W-:Y:S02]  /*7840*/  HADD2.F32 R27, -RZ, R6.reuse.H0_H0 ;  /* 0x20000006ff1b7230 */ /* 0x100fe40000004100 */
[C---:B------:R-:W-:Y:S01]  /*7850*/  FMUL.FTZ R4, R32.reuse, R25 ;  /* 0x0000001920047220 */ /* 0x040fe20000410000 */
[----:B------:R-:W-:Y:S02]  /*7860*/  HADD2.F32 R6, -RZ, R6.H1_H1 ;  /* 0x30000006ff067230 */ /* 0x000fe40000004100 */
[----:B------:R-:W-:Y:S01]  /*7870*/  FMUL.FTZ R42, R32, R8 ;  /* 0x00000008202a7220 */ /* 0x000fe20000410000 */
[----:B------:R-:W-:-:S02]  /*7880*/  HADD2.F32 R9, -RZ, R3.H0_H0 ;  /* 0x20000003ff097230 */ /* 0x000fc40000004100 */
[----:B------:R-:W-:Y:S01]  /*7890*/  FFMA.FTZ R37, R5, R34, R36 ;  /* 0x0000002205257223 */ /* 0x000fe20000010024 */
[C---:B------:R-:W-:Y:S01]  /*78a0*/  FMUL.FTZ R5, R10.reuse, R31 ;  /* 0x0000001f0a057220 */ /* 0x040fe20000410000 */
[C---:B------:R-:W-:Y:S01]  /*78b0*/  FFMA.FTZ R32, R27.reuse, R8, -R4 ;  /* 0x000000081b207223 */ /* 0x040fe20000010804 */
[----:B------:R-:W-:Y:S01]  /*78c0*/  FFMA.FTZ R42, R27, R25, R42 ;  /* 0x000000191b2a7223 */ /* 0x000fe2000001002a */
[--C-:B------:R-:W-:Y:S02]  /*78d0*/  HADD2.F32 R33, -RZ, R11.reuse.H0_H0 ;  /* 0x2000000bff217230 */ /* 0x100fe40000004100 */
[-C--:B------:R-:W-:Y:S01]  /*78e0*/  FMUL.FTZ R27, R10, R9.reuse ;  /* 0x000000090a1b7220 */ /* 0x080fe20000410000 */
[----:B------:R-:W-:Y:S01]  /*78f0*/  FFMA.FTZ R25, R6, R9, -R5 ;  /* 0x0000000906197223 */ /* 0x000fe20000010805 */
[----:B------:R-:W-:Y:S02]  /*7900*/  HADD2.F32 R11, -RZ, R11.H1_H1 ;  /* 0x3000000bff0b7230 */ /* 0x000fe40000004100 */
[----:B------:R-:W-:-:S02]  /*7910*/  HADD2.F32 R5, -RZ, R12.H0_H0 ;  /* 0x2000000cff057230 */ /* 0x000fc40000004100 */
[----:B------:R-:W-:Y:S02]  /*7920*/  HADD2.F32 R10, -RZ, R12.H1_H1 ;  /* 0x3000000cff0a7230 */ /* 0x000fe40000004100 */
[--C-:B------:R-:W-:Y:S02]  /*7930*/  HADD2.F32 R4, -RZ, R0.reuse.H1_H1 ;  /* 0x30000000ff047230 */ /* 0x100fe40000004100 */
[----:B------:R-:W-:Y:S02]  /*7940*/  HADD2.F32 R8, -RZ, R0.H0_H0 ;  /* 0x20000000ff087230 */ /* 0x000fe40000004100 */
[--C-:B------:R-:W-:Y:S02]  /*7950*/  HADD2.F32 R28, -RZ, R7.reuse.H0_H0 ;  /* 0x20000007ff1c7230 */ /* 0x100fe40000004100 */
[----:B------:R-:W-:Y:S01]  /*7960*/  FFMA.FTZ R27, R6, R31, R27 ;  /* 0x0000001f061b7223 */ /* 0x000fe2000001001b */
[----:B------:R-:W-:Y:S02]  /*7970*/  HADD2.F32 R7, -RZ, R7.H1_H1 ;  /* 0x30000007ff077230 */ /* 0x000fe40000004100 */
[-C--:B------:R-:W-:Y:S01]  /*7980*/  FMUL.FTZ R9, R33, R5.reuse ;  /* 0x0000000521097220 */ /* 0x080fe20000410000 */
[----:B------:R-:W-:Y:S01]  /*7990*/  FMUL.FTZ R34, R11, R10 ;  /* 0x0000000a0b227220 */ /* 0x000fe20000410000 */
[----:B------:R-:W-:Y:S01]  /*79a0*/  FMUL.FTZ R6, R33, R4 ;  /* 0x0000000421067220 */ /* 0x000fe20000410000 */
[----:B------:R-:W-:Y:S01]  /*79b0*/  FMUL.FTZ R31, R11, R8 ;  /* 0x000000080b1f7220 */ /* 0x000fe20000410000 */
[C---:B------:R-:W-:Y:S01]  /*79c0*/  FFMA.FTZ R11, R28.reuse, R4, -R9 ;  /* 0x000000041c0b7223 */ /* 0x040fe20000010809 */
[C---:B------:R-:W-:Y:S01]  /*79d0*/  FFMA.FTZ R34, R7.reuse, R8, -R34 ;  /* 0x0000000807227223 */ /* 0x040fe20000010822 */
        /* <DEDUP_REMOVED lines=10> */
[----:B------:R1:W-:Y:S04]  /*7a80*/  STS.128 [R43+0x8400], R4 ;  /* 0x008400042b007388 */ /* 0x0003e80000000c00 */
[----:B------:R1:W-:Y:S02]  /*7a90*/  STS.128 [R44+0x8400], R8 ;  /* 0x008400082c007388 */ /* 0x0003e40000000c00 */
.L_x_13304:
[----:B------:R-:W-:Y:S05]  /*7aa0*/  BSYNC B1 ;  /* 0x0000000000017941 */ /* 0x000fea0003800000 */
.L_x_13303:
[----:B------:R-:W-:Y:S05]  /*7ab0*/  @P0 BRA `(.L_x_13295) ;  /* 0x0000000400600947 */ /* 0x000fea0003800000 */
[----:B-1----:R-:W2:Y:S01]  /*7ac0*/  LDL R8, [R1+0x20] ;  /* 0x0000200001087983 */ /* 0x002ea20000100800 */
[C---:B------:R-:W-:Y:S02]  /*7ad0*/  VIADD R4, R152.reuse, 0x60 ;  /* 0x0000006098047836 */ /* 0x040fe40000000000 */
[----:B------:R-:W-:Y:S01]  /*7ae0*/  VIADD R5, R152, 0x60 ;  /* 0x0000006098057836 */ /* 0x000fe20000000000 */
[----:B------:R-:W3:Y:S02]  /*7af0*/  LDL R41, [R1+0x50] ;  /* 0x0000500001297983 */ /* 0x000ee40000100800 */
[----:B------:R-:W-:Y:S01]  /*7b00*/  SHF.L.U32 R4, R4, 0x6, RZ ;  /* 0x0000000604047819 */ /* 0x000fe200000006ff */
[----:B------:R-:W-:-:S03]  /*7b10*/  IMAD.SHL.U32 R5, R5, 0x40, RZ ;  /* 0x0000004005057824 */ /* 0x000fc600078e00ff */
[----:B------:R-:W-:Y:S02]  /*7b20*/  LOP3.LUT R4, R4, 0x1c0, RZ, 0xc0, !PT ;  /* 0x000001c004047812 */ /* 0x000fe400078ec0ff */
[----:B------:R-:W-:Y:S02]  /*7b30*/  LOP3.LUT R5, R5, 0x1c0, RZ, 0xc0, !PT ;  /* 0x000001c005057812 */ /* 0x000fe400078ec0ff */
[----:B------:R-:W-:-:S04]  /*7b40*/  SHF.R.U32.HI R4, RZ, 0x3, R4 ;  /* 0x00000003ff047819 */ /* 0x000fc80000011604 */
[----:B------:R-:W-:Y:S01]  /*7b50*/  LOP3.LUT R24, R4, R24, R5, 0x1e, !PT ;  /* 0x0000001804187212 */ /* 0x000fe200078e1e05 */
[--C-:B------:R-:W-:Y:S02]  /*7b60*/  HADD2.F32 R33, -RZ, R21.reuse.H0_H0 ;  /* 0x20000015ff217230 */ /* 0x100fe40000004100 */
[----:B------:R-:W-:Y:S02]  /*7b70*/  HADD2.F32 R35, -RZ, R21.H1_H1 ;  /* 0x30000015ff237230 */ /* 0x000fe40000004100 */
[--C-:B------:R-:W-:Y:S02]  /*7b80*/  HADD2.F32 R40, -RZ, R20.reuse.H1_H1 ;  /* 0x30000014ff287230 */ /* 0x100fe40000004100 */
[--C-:B------:R-:W-:Y:S02]  /*7b90*/  HADD2.F32 R38, -RZ, R15.reuse.H1_H1 ;  /* 0x3000000fff267230 */ /* 0x100fe40000004100 */
[----:B------:R-:W-:Y:S02]  /*7ba0*/  HADD2.F32 R42, -RZ, R20.H0_H0 ;  /* 0x20000014ff2a7230 */ /* 0x000fe40000004100 */
[----:B------:R-:W-:-:S02]  /*7bb0*/  HADD2.F32 R20, -RZ, R15.H0_H0 ;  /* 0x2000000fff147230 */ /* 0x000fc40000004100 */
[----:B------:R-:W-:Y:S02]  /*7bc0*/  HADD2.F32 R39, -RZ, R14.H1_H1 ;  /* 0x3000000eff277230 */ /* 0x000fe40000004100 */
[--C-:B------:R-:W-:Y:S02]  /*7bd0*/  HADD2.F32 R37, -RZ, R13.reuse.H0_H0 ;  /* 0x2000000dff257230 */ /* 0x100fe40000004100 */
[----:B------:R-:W-:Y:S02]  /*7be0*/  HADD2.F32 R13, -RZ, R13.H1_H1 ;  /* 0x3000000dff0d7230 */ /* 0x000fe40000004100 */
[----:B--2---:R-:W-:Y:S01]  /*7bf0*/  IMAD.IADD R9, R8, 0x1, R24 ;  /* 0x0000000108097824 */ /* 0x004fe200078e0218 */
[----:B---3--:R-:W0:Y:S04]  /*7c00*/  LDS.128 R4, [R41+0x8400] ;  /* 0x0084000029047984 */ /* 0x008e280000000c00 */
[----:B------:R-:W-:-:S05]  /*7c10*/  LEA R24, R9, R18, 0x1 ;  /* 0x0000001209187211 */ /* 0x000fca00078e08ff */
[----:B------:R-:W1:Y:S01]  /*7c20*/  LDS.128 R8, [R24+0x8400] ;  /* 0x0084000018087984 */ /* 0x000e620000000c00 */
[----:B0-----:R-:W-:Y:S02]  /*7c30*/  HADD2.F32 R25, -RZ, R4.H0_H0 ;  /* 0x20000004ff197230 */ /* 0x001fe40000004100 */
[--C-:B-1----:R-:W-:Y:S02]  /*7c40*/  HADD2.F32 R21, -RZ, R8.reuse.H0_H0 ;  /* 0x20000008ff157230 */ /* 0x102fe40000004100 */
[----:B------:R-:W-:-:S03]  /*7c50*/  HADD2.F32 R8, -RZ, R8.H1_H1 ;  /* 0x30000008ff087230 */ /* 0x000fc60000004100 */
[-C--:B------:R-:W-:Y:S01]  /*7c60*/  FMUL.FTZ R36, R33, R21.reuse ;  /* 0x0000001521247220 */ /* 0x080fe20000410000 */
[----:B------:R-:W-:Y:S02]  /*7c70*/  HADD2.F32 R4, -RZ, R4.H1_H1 ;  /* 0x30000004ff047230 */ /* 0x000fe40000004100 */
[C---:B------:R-:W-:Y:S01]  /*7c80*/  FMUL.FTZ R34, R35.reuse, R21 ;  /* 0x0000001523227220 */ /* 0x040fe20000410000 */
[--C-:B------:R-:W-:Y:S02]  /*7c90*/  HADD2.F32 R30, -RZ, R9.reuse.H0_H0 ;  /* 0x20000009ff1e7230 */ /* 0x100fe40000004100 */
[----:B------:R-:W-:Y:S01]  /*7ca0*/  FFMA.FTZ R36, R35, R25, R36 ;  /* 0x0000001923247223 */ /* 0x000fe20000010024 */
[----:B------:R-:W-:Y:S02]  /*7cb0*/  HADD2.F32 R9, -RZ, R9.H1_H1 ;  /* 0x30000009ff097230 */ /* 0x000fe40000004100 */
[-C--:B------:R-:W-:Y:S01]  /*7cc0*/  FMUL.FTZ R21, R40, R8.reuse ;  /* 0x0000000828157220 */ /* 0x080fe20000410000 */
[----:B------:R-:W-:Y:S01]  /*7cd0*/  FMUL.FTZ R15, R38, R8 ;  /* 0x00000008260f7220 */ /* 0x000fe20000410000 */
[----:B------:R-:W-:-:S02]  /*7ce0*/  HADD2.F32 R35, -RZ, R14.H0_H0 ;  /* 0x2000000eff237230 */ /* 0x000fc40000004100 */
[----:B------:R-:W-:Y:S01]  /*7cf0*/  FFMA.FTZ R34, R33, R25, -R34 ;  /* 0x0000001921227223 */ /* 0x000fe20000010822 */
[--C-:B------:R-:W-:Y:S02]  /*7d00*/  HADD2.F32 R26, -RZ, R5.reuse.H0_H0 ;  /* 0x20000005ff1a7230 */ /* 0x100fe40000004100 */
[----:B------:R-:W-:Y:S01]  /*7d10*/  FFMA.FTZ R21, R38, R4, -R21 ;  /* 0x0000000426157223 */ /* 0x000fe20000010815 */
[----:B------:R-:W-:Y:S02]  /*7d20*/  HADD2.F32 R5, -RZ, R5.H1_H1 ;  /* 0x30000005ff057230 */ /* 0x000fe40000004100 */
[----:B------:R-:W-:Y:S01]  /*7d30*/  FMUL.FTZ R25, R42, R30 ;  /* 0x0000001e2a197220 */ /* 0x000fe20000410000 */
[--C-:B------:R-:W-:Y:S02]  /*7d40*/  HADD2.F32 R31, -RZ, R10.reuse.H0_H0 ;  /* 0x2000000aff1f7230 */ /* 0x100fe40000004100 */
[----:B------:R-:W-:Y:S01]  /*7d50*/  FFMA.FTZ R15, R40, R4, R15 ;  /* 0x00000004280f7223 */ /* 0x000fe2000001000f */
[----:B------:R-:W-:-:S02]  /*7d60*/  HADD2.F32 R10, -RZ, R10.H1_H1 ;  /* 0x3000000aff0a7230 */ /* 0x000fc40000004100 */
[-C--:B------:R-:W-:Y:S01]  /*7d70*/  FMUL.FTZ R4, R39, R9.reuse ;  /* 0x0000000927047220 */ /* 0x080fe20000410000 */
[C---:B------:R-:W-:Y:S01]  /*7d80*/  FMUL.FTZ R8, R35.reuse, R9 ;  /* 0x0000000923087220 */ /* 0x040fe20000410000 */
[--C-:B------:R-:W-:Y:S02]  /*7d90*/  HADD2.F32 R38, -RZ, R3.reuse.H1_H1 ;  /* 0x30000003ff267230 */ /* 0x100fe40000004100 */
[C---:B------:R-:W-:Y:S01]  /*7da0*/  FMUL.FTZ R33, R20.reuse, R30 ;  /* 0x0000001e14217220 */ /* 0x040fe20000410000 */
[--C-:B------:R-:W-:Y:S02]  /*7db0*/  HADD2.F32 R27, -RZ, R6.reuse.H0_H0 ;  /* 0x20000006ff1b7230 */ /* 0x100fe40000004100 */
[----:B------:R-:W-:Y:S01]  /*7dc0*/  FFMA.FTZ R25, R20, R26, -R25 ;  /* 0x0000001a14197223 */ /* 0x000fe20000010819 */
[----:B------:R-:W-:Y:S02]  /*7dd0*/  HADD2.F32 R30, -RZ, R3.H0_H0 ;  /* 0x20000003ff1e7230 */ /* 0x000fe40000004100 */
[----:B------:R-:W-:Y:S01]  /*7de0*/  FFMA.FTZ R14, R35, R5, -R4 ;  /* 0x00000005230e7223 */ /* 0x000fe20000010804 */
[----:B------:R-:W-:-:S02]  /*7df0*/  HADD2.F32 R6, -RZ, R6.H1_H1 ;  /* 0x30000006ff067230 */ /* 0x000fc40000004100 */
[----:B------:R-:W-:Y:S01]  /*7e00*/  FFMA.FTZ R20, R39, R5, R8 ;  /* 0x0000000527147223 */ /* 0x000fe20000010008 */
[----:B------:R-:W-:Y:S01]  /*7e10*/  FFMA.FTZ R33, R42, R26, R33 ;  /* 0x0000001a2a217223 */ /* 0x000fe20000010021 */
[-C--:B------:R-:W-:Y:S01]  /*7e20*/  FMUL.FTZ R5, R38, R10.reuse ;  /* 0x0000000a26057220 */ /* 0x080fe20000410000 */
[-C--:B------:R-:W-:Y:S01]  /*7e30*/  FMUL.FTZ R4, R13, R31.reuse ;  /* 0x0000001f0d047220 */ /* 0x080fe20000410000 */
[C---:B------:R-:W-:Y:S01]  /*7e40*/  FMUL.FTZ R26, R37.reuse, R31 ;  /* 0x0000001f251a7220 */ /* 0x040fe20000410000 */
[C---:B------:R-:W-:Y:S01]  /*7e50*/  FMUL.FTZ R9, R30.reuse, R10 ;  /* 0x0000000a1e097220 */ /* 0x040fe20000410000 */
[--C-:B------:R-:W-:Y:S02]  /*7e60*/  HADD2.F32 R32, -RZ, R11.reuse.H0_H0 ;  /* 0x2000000bff207230 */ /* 0x100fe40000004100 */
[----:B------:R-:W-:Y:S01]  /*7e70*/  FFMA.FTZ R10, R30, R6, -R5 ;  /* 0x000000061e0a7223 */ /* 0x000fe20000010805 */
[----:B------:R-:W-:Y:S02]  /*7e80*/  HADD2.F32 R11, -RZ, R11.H1_H1 ;  /* 0x3000000bff0b7230 */ /* 0x000fe40000004100 */
[-C--:B------:R-:W-:Y:S01]  /*7e90*/  FFMA.FTZ R3, R37, R27.reuse, -R4 ;  /* 0x0000001b25037223 */ /* 0x080fe20000010804 */
[----:B------:R-:W-:Y:S01]  /*7ea0*/  FFMA.FTZ R26, R13, R27, R26 ;  /* 0x0000001b0d1a7223 */ /* 0x000fe2000001001a */
        /* <DEDUP_REMOVED lines=25> */
.L_x_13295:
[----:B------:R-:W-:Y:S05]  /*8040*/  BSYNC B0 ;  /* 0x0000000000007941 */ /* 0x000fea0003800000 */
.L_x_13284:
[----:B------:R-:W-:Y:S01]  /*8050*/  @!PT LDS RZ, [RZ] ;  /* 0x00000000fffff984 */ /* 0x000fe20000000800 */
[----:B------:R-:W-:Y:S01]  /*8060*/  @!PT LDS RZ, [RZ] ;  /* 0x00000000fffff984 */ /* 0x000fe20000000800 */
[----:B------:R-:W-:Y:S01]  /*8070*/  @!PT LDS RZ, [RZ] ;  /* 0x00000000fffff984 */ /* 0x000fe20000000800 */
[----:B------:R-:W-:Y:S01]  /*8080*/  @!PT LDS RZ, [RZ] ;  /* 0x00000000fffff984 */ /* 0x000fe20000000800 */
[----:B------:R4:W-:Y:S06]  /*8090*/  MEMBAR.ALL.CTA ;  /* 0x0000000000007992 */ /* 0x0009ec0000008000 */
[----:B----4-:R-:W4:Y:S01]  /*80a0*/  FENCE.VIEW.ASYNC.S ;  /* 0x00000000000073c6 */ /* 0x010f220000000000 */
[----:B------:R-:W-:Y:S05]  /*80b0*/  WARPSYNC.ALL ;  /* 0x0000000000007948 */ /* 0x000fea0003800000 */
[----:B----4-:R-:W-:Y:S06]  /*80c0*/  BAR.SYNC.DEFER_BLOCKING 0xd, 0x180 ;  /* 0x0346000000007b1d */ /* 0x010fec0000010000 */
.L_x_13281:
[----:B---3--:R-:W-:-:S05]  /*80d0*/  IMAD.U32 R0, RZ, RZ, UR39 ;  /* 0x00000027ff007e24 */ /* 0x008fca000f8e00ff */
[----:B------:R-:W-:-:S13]  /*80e0*/  ISETP.NE.AND P0, PT, R0, 0x3, PT ;  /* 0x000000030000780c */ /* 0x000fda0003f05270 */
[----:B------:R-:W-:Y:S05]  /*80f0*/  @!P0 BRA `(.L_x_13305) ;  /* 0x0000000000048947 */ /* 0x000fea0003800000 */
[----:B------:R-:W-:Y:S01]  /*8100*/  BPT.TRAP 0x1 ;  /* 0x000000040000795c */ /* 0x000fe20000300000 */
.L_x_13305:
[----:B------:R-:W-:Y:S01]  /*8110*/  IMAD R0, R155, 0x8, R18 ;  /* 0x000000089b007824 */ /* 0x000fe200078e0212 */
[----:B-12---:R-:W-:-:S04]  /*8120*/  SHF.L.U32 R5, R157, 0x1f, RZ ;  /* 0x0000001f9d057819 */ /* 0x006fc800000006ff */
[----:B------:R1:W2:Y:S01]  /*8130*/  SYNCS.PHASECHK.TRANS64.TRYWAIT P1, [R0+URZ+0x16830], R5 ;  /* 0x01683005000075a7 */ /* 0x0002a2000802017f */
[----:B------:R-:W-:Y:S05]  /*8140*/  @!P0 BRA `(.L_x_13306) ;  /* 0x0000000000048947 */ /* 0x000fea0003800000 */
[----:B------:R-:W-:Y:S01]  /*8150*/  BPT.TRAP 0x1 ;  /* 0x000000040000795c */ /* 0x000fe20000300000 */
.L_x_13306:
[----:B0-----:R-:W-:Y:S01]  /*8160*/  VIADD R3, R18, 0xe400 ;  /* 0x0000e40012037836 */ /* 0x001fe20000000000 */
[----:B------:R-:W-:Y:S02]  /*8170*/  LOP3.LUT R12, R29, 0x10000, RZ, 0xfc, !PT ;  /* 0x000100001d0c7812 */ /* 0x000fe400078efcff */
[----:B------:R-:W-:Y:S02]  /*8180*/  MOV R13, 0x40000040 ;  /* 0x40000040000d7802 */ /* 0x000fe40000000f00 */
[----:B------:R-:W-:-:S04]  /*8190*/  SHF.R.U32.HI R3, RZ, 0x4, R3 ;  /* 0x00000004ff037819 */ /* 0x000fc80000011603 */
[----:B------:R-:W-:-:S04]  /*81a0*/  LOP3.LUT R3, R3, 0x3fff, RZ, 0xc0, !PT ;  /* 0x00003fff03037812 */ /* 0x000fc800078ec0ff */
[----:B------:R-:W-:-:S05]  /*81b0*/  LOP3.LUT R3, R3, 0x10000, RZ, 0xfc, !PT ;  /* 0x0001000003037812 */ /* 0x000fca00078efcff */
[----:B------:R0:W-:Y:S01]  /*81c0*/  STL [R1+0x1c], R3 ;  /* 0x00001c0301007387 */ /* 0x0001e20000100800 */
[----:B--2---:R-:W-:Y:S05]  /*81d0*/  @P1 BRA `(.L_x_13307) ;  /* 0x0000000000081947 */ /* 0x004fea0003800000 */
[----:B------:R-:W2:Y:S02]  /*81e0*/  SYNCS.PHASECHK.TRANS64.TRYWAIT P1, [R0+URZ+0x16830], R5 ;  /* 0x01683005000075a7 */ /* 0x000ea4000802017f */
[----:B--2---:R-:W-:Y:S05]  /*81f0*/  @!P1 BRA `(.L_x_13308) ;  /* 0x000000e400a89947 */ /* 0x004fea0003800000 */
.L_x_13307:
[----:B0-----:R-:W3:Y:S01]  /*8200*/  LDL R3, [R1+0x1c] ;  /* 0x00001c0001037983 */ /* 0x001ee20000100800 */
[----:B-12---:R-:W-:Y:S01]  /*8210*/  IMAD.MOV.U32 R5, RZ, RZ, 0x40000040 ;  /* 0x40000040ff057424 */ /* 0x006fe200078e00ff */
[----:B------:R-:W-:Y:S05]  /*8220*/  WARPSYNC.ALL ;  /* 0x0000000000007948 */ /* 0x000fea0003800000 */
[C---:B------:R-:W-:Y:S01]  /*8230*/  R2UR UR4, R12.reuse ;  /* 0x000000000c0472ca */ /* 0x040fe200000e0000 */
[----:B-----5:R-:W-:Y:S01]  /*8240*/  WARPGROUP.ARRIVE ;  /* 0x00000000000079c5 */ /* 0x020fe20000000000 */
[----:B------:R-:W-:Y:S01]  /*8250*/  R2UR UR5, R13 ;  /* 0x000000000d0572ca */ /* 0x000fe200000e0000 */
[----:B------:R-:W-:Y:S01]  /*8260*/  VIADD R8, R12, 0x2 ;  /* 0x000000020c087836 */ /* 0x000fe20000000000 */
[----:B------:R-:W-:Y:S01]  /*8270*/  R2UR UR7, R5 ;  /* 0x00000000050772ca */ /* 0x000fe200000e0000 */
[----:B------:R-:W-:-:S02]  /*8280*/  IMAD.MOV.U32 R9, RZ, RZ, 0x40000040 ;  /* 0x40000040ff097424 */ /* 0x000fc400078e00ff */
[----:B------:R-:W-:Y:S02]  /*8290*/  IMAD.MOV.U32 R7, RZ, RZ, 0x40000040 ;  /* 0x40000040ff077424 */ /* 0x000fe400078e00ff */
[C---:B------:R-:W-:Y:S01]  /*82a0*/  VIADD R20, R12.reuse, 0x4 ;  /* 0x000000040c147836 */ /* 0x040fe20000000000 */
[----:B------:R0:W-:Y:S01]  /*82b0*/  STL.64 [R1+0x8], R8 ;  /* 0x0000080801007387 */ /* 0x0001e20000100a00 */
[----:B------:R-:W-:Y:S02]  /*82c0*/  IMAD.MOV.U32 R21, RZ, RZ, 0x40000040 ;  /* 0x40000040ff157424 */ /* 0x000fe400078e00ff */
[----:B------:R-:W-:Y:S02]  /*82d0*/  VIADD R14, R12, 0x6 ;  /* 0x000000060c0e7836 */ /* 0x000fe40000000000 */
[----:B------:R-:W-:Y:S02]  /*82e0*/  IMAD.MOV.U32 R15, RZ, RZ, 0x40000040 ;  /* 0x40000040ff0f7424 */ /* 0x000fe400078e00ff */
[----:B------:R-:W-:-:S02]  /*82f0*/  IMAD.MOV.U32 R5, RZ, RZ, 0x40000040 ;  /* 0x40000040ff057424 */ /* 0x000fc400078e00ff */
[----:B------:R-:W-:Y:S02]  /*8300*/  IMAD.MOV.U32 R119, RZ, RZ, RZ ;  /* 0x000000ffff777224 */ /* 0x000fe400078e00ff */
[----:B---3--:R-:W-:-:S05]  /*8310*/  IMAD R4, R155, 0x400, R3 ;  /* 0x000004009b047824 */ /* 0x008fca00078e0203 */
[C---:B------:R-:W-:Y:S02]  /*8320*/  R2UR UR6, R4.reuse ;  /* 0x00000000040672ca */ /* 0x040fe400000e0000 */
[----:B------:R-:W-:-:S11]  /*8330*/  IADD3 R6, R4, 0x2, RZ ;  /* 0x0000000204067810 */ /* 0x000fd60007ffe0ff */
[----:B------:R-:W-:Y:S01]  /*8340*/  HGMMA.64x128x16.F32 R24, gdesc[UR4], RZ, !UPT, gsb0 ;  /* 0x01e00000041879f0 */ /* 0x000fe2000c0008ff */
[----:B------:R-:W-:Y:S02]  /*8350*/  R2UR UR4, R8 ;  /* 0x00000000080472ca */ /* 0x000fe400000e0000 */
[----:B------:R-:W-:Y:S02]  /*8360*/  R2UR UR5, R9 ;  /* 0x00000000090572ca */ /* 0x000fe400000e0000 */
[----:B------:R-:W-:Y:S02]  /*8370*/  R2UR UR6, R6 ;  /* 0x00000000060672ca */ /* 0x000fe400000e0000 */
[----:B------:R-:W-:Y:S01]  /*8380*/  R2UR UR7, R7 ;  /* 0x00000000070772ca */ /* 0x000fe200000e0000 */
[----:B------:R-:W-:Y:S01]  /*8390*/  IMAD.MOV.U32 R7, RZ, RZ, 0x40000040 ;  /* 0x40000040ff077424 */ /* 0x000fe200078e00ff */
[C---:B------:R-:W-:Y:S02]  /*83a0*/  IADD3 R6, R4.reuse, 0x4, RZ ;  /* 0x0000000404067810 */ /* 0x040fe40007ffe0ff */
[----:B------:R-:W-:Y:S01]  /*83b0*/  IADD3 R4, R4, 0x6, RZ ;  /* 0x0000000604047810 */ /* 0x000fe20007ffe0ff */
[----:B------:R-:W-:-:S02]  /*83c0*/  WARPGROUP.DEPBAR.LE gsb0, 0x0 ;  /* 0x00008000000079c5 */ /* 0x000fc40000010000 */
        /* <DEDUP_REMOVED lines=19> */
.L_x_13309:
[----:B------:R-:W2:Y:S01]  /*8500*/  LDL R90, [R1+0x58] ;  /* 0x00005800015a7983 */ /* 0x000ea20000100800 */
[----:B------:R-:W-:Y:S01]  /*8510*/  ULDC UR5, c[0x0][0x9d8] ;  /* 0x0002760000057ab9 */ /* 0x000fe20000000800 */
[----:B------:R-:W-:Y:S02]  /*8520*/  ULDC UR4, c[0x0][0x988] ;  /* 0x0002620000047ab9 */ /* 0x000fe40000000800 */
[----:B------:R-:W3:Y:S01]  /*8530*/  LDL R89, [R1+0x40] ;  /* 0x0000400001597983 */ /* 0x000ee20000100800 */
        /* <DEDUP_REMOVED lines=68> */
[----:B------:R-:W-:Y:S01]  /*8980*/  VIADD R0, R0, 0x16840 ;  /* 0x0001684000007836 */ /* 0x000fe20000000000 */
[----:B------:R-:W-:Y:S01]  /*8990*/  ULDC UR6, c[0x0][0x9d8] ;  /* 0x0002760000067ab9 */ /* 0x000fe20000000800 */
[----:B------:R-:W5:Y:S01]  /*89a0*/  MUFU.TANH R9, R9 ;  /* 0x0000000900097308 */ /* 0x000f620000002400 */
[--C-:B------:R-:W-:Y:S01]  /*89b0*/  IMAD.MOV.U32 R118, RZ, RZ, R119.reuse ;  /* 0x000000ffff767224 */ /* 0x100fe200078e0077 */
[-C--:B------:R-:W-:Y:S01]  /*89c0*/  MOV R117, R119.reuse ;  /* 0x0000007700757202 */ /* 0x080fe20000000f00 */
[--C-:B------:R-:W-:Y:S01]  /*89d0*/  IMAD.MOV.U32 R116, RZ, RZ, R119.reuse ;  /* 0x000000ffff747224 */ /* 0x100fe200078e0077 */
[-C--:B------:R-:W-:Y:S01]  /*89e0*/  MOV R113, R119.reuse ;  /* 0x0000007700717202 */ /* 0x080fe20000000f00 */
[--C-:B------:R-:W-:Y:S01]  /*89f0*/  IMAD.MOV.U32 R115, RZ, RZ, R119.reuse ;  /* 0x000000ffff737224 */ /* 0x100fe200078e0077 */
[-C--:B------:R-:W-:Y:S01]  /*8a00*/  MOV R109, R119.reuse ;  /* 0x00000077006d7202 */ /* 0x080fe20000000f00 */
[--C-:B------:R-:W-:Y:S01]  /*8a10*/  IMAD.MOV.U32 R114, RZ, RZ, R119.reuse ;  /* 0x000000ffff727224 */ /* 0x100fe200078e0077 */
        /* <DEDUP_REMOVED lines=10> */
[----:B------:R-:W-:Y:S01]  /*8ac0*/  MOV R93, R119 ;  /* 0x00000077005d7202 */ /* 0x000fe20000000f00 */
[----:B------:R-:W-:-:S02]  /*8ad0*/  IMAD.MOV.U32 R106, RZ, RZ, R119 ;  /* 0x000000ffff6a7224 */ /* 0x000fc400078e0077 */
[--C-:B------:R-:W-:Y:S02]  /*8ae0*/  IMAD.MOV.U32 R104, RZ, RZ, R119.reuse ;  /* 0x000000ffff687224 */ /* 0x100fe400078e0077 */
[--C-:B------:R-:W-:Y:S01]  /*8af0*/  IMAD.MOV.U32 R103, RZ, RZ, R119.reuse ;  /* 0x000000ffff677224 */ /* 0x100fe200078e0077 */
[----:B------:R-:W5:Y:S01]  /*8b00*/  MUFU.TANH R28, R28 ;  /* 0x0000001c001c7308 */ /* 0x000f620000002400 */
[--C-:B------:R-:W-:Y:S02]  /*8b10*/  IMAD.MOV.U32 R102, RZ, RZ, R119.reuse ;  /* 0x000000ffff667224 */ /* 0x100fe400078e0077 */
[--C-:B------:R-:W-:Y:S02]  /*8b20*/  IMAD.MOV.U32 R100, RZ, RZ, R119.reuse ;  /* 0x000000ffff647224 */ /* 0x100fe400078e0077 */
[--C-:B------:R-:W-:Y:S02]  /*8b30*/  IMAD.MOV.U32 R99, RZ, RZ, R119.reuse ;  /* 0x000000ffff637224 */ /* 0x100fe400078e0077 */
[--C-:B------:R-:W-:Y:S01]  /*8b40*/  IMAD.MOV.U32 R98, RZ, RZ, R119.reuse ;  /* 0x000000ffff627224 */ /* 0x100fe200078e0077 */
[----:B------:R-:W5:Y:S01]  /*8b50*/  MUFU.TANH R25, R25 ;  /* 0x0000001900197308 */ /* 0x000f620000002400 */
[----:B------:R-:W-:-:S02]  /*8b60*/  IMAD.MOV.U32 R96, RZ, RZ, R119 ;  /* 0x000000ffff607224 */ /* 0x000fc400078e0077 */
[--C-:B------:R-:W-:Y:S02]  /*8b70*/  IMAD.MOV.U32 R95, RZ, RZ, R119.reuse ;  /* 0x000000ffff5f7224 */ /* 0x100fe400078e0077 */
[--C-:B------:R-:W-:Y:S02]  /*8b80*/  IMAD.MOV.U32 R94, RZ, RZ, R119.reuse ;  /* 0x000000ffff5e7224 */ /* 0x100fe400078e0077 */
[--C-:B------:R-:W-:Y:S01]  /*8b90*/  IMAD.MOV.U32 R92, RZ, RZ, R119.reuse ;  /* 0x000000ffff5c7224 */ /* 0x100fe200078e0077 */
[----:B------:R-:W5:Y:S01]  /*8ba0*/  MUFU.TANH R31, R31 ;  /* 0x0000001f001f7308 */ /* 0x000f620000002400 */
[----:B------:R-:W-:-:S07]  /*8bb0*/  IMAD.MOV.U32 R91, RZ, RZ, R119 ;  /* 0x000000ffff5b7224 */ /* 0x000fce00078e0077 */
[----:B------:R-:W5:Y:S08]  /*8bc0*/  MUFU.TANH R26, R26 ;  /* 0x0000001a001a7308 */ /* 0x000f700000002400 */
        /* <DEDUP_REMOVED lines=21> */
[----:B------:R-:W5:Y:S01]  /*8d20*/  MUFU.TANH R49, R49 ;  /* 0x0000003100317308 */ /* 0x000f620000002400 */
[----:B--2---:R-:W-:Y:S01]  /*8d30*/  IADD3 R72, R90, R88, RZ ;  /* 0x000000585a487210 */ /* 0x004fe20007ffe0ff */
[----:B------:R-:W-:-:S04]  /*8d40*/  IMAD.MOV.U32 R90, RZ, RZ, R119 ;  /* 0x000000ffff5a7224 */ /* 0x000fc800078e0077 */
[----:B---3--:R-:W-:Y:S01]  /*8d50*/  IMAD R72, R89, -0x80, R72 ;  /* 0xffffff8059487824 */ /* 0x008fe200078e0248 */
[----:B------:R-:W-:Y:S01]  /*8d60*/  MOV R89, R119 ;  /* 0x0000007700597202 */ /* 0x000fe20000000f00 */
[----:B------:R-:W2:Y:S03]  /*8d70*/  MUFU.TANH R55, R55 ;  /* 0x0000003700377308 */ /* 0x000ea60000002400 */
[C---:B------:R-:W-:Y:S02]  /*8d80*/  ISETP.GT.AND P4, PT, R72.reuse, RZ, PT ;  /* 0x000000ff4800720c */ /* 0x040fe40003f84270 */
[C---:B------:R-:W-:Y:S02]  /*8d90*/  ISETP.GT.AND P5, PT, R72.reuse, 0x1, PT ;  /* 0x000000014800780c */ /* 0x040fe40003fa4270 */
[----:B------:R-:W-:Y:S01]  /*8da0*/  ISETP.GT.AND P1, PT, R72, 0x8, PT ;  /* 0x000000084800780c */ /* 0x000fe20003f24270 */
[----:B------:R-:W3:Y:S01]  /*8db0*/  MUFU.TANH R50, R50 ;  /* 0x0000003200327308 */ /* 0x000ee20000002400 */
[----:B0-----:R-:W-:-:S02]  /*8dc0*/  FSEL R3, R3, -INF , P4 ;  /* 0xff80000003037808 */ /* 0x001fc40002000000 */
[----:B-1----:R-:W-:Y:S02]  /*8dd0*/  FSEL R4, R4, -INF , P5 ;  /* 0xff80000004047808 */ /* 0x002fe40002800000 */
[C---:B------:R-:W-:Y:S02]  /*8de0*/  ISETP.GT.AND P2, PT, R72.reuse, 0x9, PT ;  /* 0x000000094800780c */ /* 0x040fe40003f44270 */
[----:B----4-:R-:W-:Y:S01]  /*8df0*/  FSEL R7, R7, -INF , P1 ;  /* 0xff80000007077808 */ /* 0x010fe20000800000 */
[----:B------:R-:W0:Y:S01]  /*8e00*/  MUFU.TANH R56, R56 ;  /* 0x0000003800387308 */ /* 0x000e220000002400 */
[----:B------:R-:W-:Y:S02]  /*8e10*/  FMNMX.FTZ R76, R3, R4, !PT ;  /* 0x00000004034c7209 */ /* 0x000fe40007810000 */
[----:B------:R-:W-:Y:S02]  /*8e20*/  ISETP.GT.AND P3, PT, R72, 0x10, PT ;  /* 0x000000104800780c */ /* 0x000fe40003f64270 */
[----:B-----5:R-:W-:-:S02]  /*8e30*/  FSEL R8, R8, -INF , P2 ;  /* 0xff80000008087808 */ /* 0x020fc40001000000 */
[----:B------:R-:W-:Y:S01]  /*8e40*/  FMNMX.FTZ R75, R7, R76, !PT ;  /* 0x0000004c074b7209 */ /* 0x000fe20007810000 */
[----:B------:R-:W1:Y:S01]  /*8e50*/  MUFU.TANH R53, R53 ;  /* 0x0000003500357308 */ /* 0x000e620000002400 */
[----:B------:R-:W-:Y:S02]  /*8e60*/  FSEL R5, R5, -INF , P4 ;  /* 0xff80000005057808 */ /* 0x000fe40002000000 */
[----:B------:R-:W-:Y:S02]  /*8e70*/  ISETP.GT.AND P4, PT, R72, 0x11, PT ;  /* 0x000000114800780c */ /* 0x000fe40003f84270 */
[----:B------:R-:W-:Y:S02]  /*8e80*/  FSEL R11, R11, -INF , P3 ;  /* 0xff8000000b0b7808 */ /* 0x000fe40001800000 */
[----:B------:R-:W-:Y:S01]  /*8e90*/  FMNMX.FTZ R76, R8, R75, !PT ;  /* 0x0000004b084c7209 */ /* 0x000fe20007810000 */
[----:B------:R-:W4:Y:S01]  /*8ea0*/  MUFU.TANH R59, R59 ;  /* 0x0000003b003b7308 */ /* 0x000f220000002400 */
[----:B------:R-:W-:-:S02]  /*8eb0*/  FSEL R6, R6, -INF , P5 ;  /* 0xff80000006067808 */ /* 0x000fc40002800000 */
[----:B------:R-:W-:Y:S02]  /*8ec0*/  ISETP.GT.AND P5, PT, R72, 0x18, PT ;  /* 0x000000184800780c */ /* 0x000fe40003fa4270 */
[----:B------:R-:W-:Y:S02]  /*8ed0*/  FSEL R24, R24, -INF , P4 ;  /* 0xff80000018187808 */ /* 0x000fe40002000000 */
[----:B------:R-:W-:Y:S01]  /*8ee0*/  FMNMX.FTZ R75, R11, R76, !PT ;  /* 0x0000004c0b4b7209 */ /* 0x000fe20007810000 */
[----:B------:R-:W5:Y:S01]  /*8ef0*/  MUFU.TANH R54, R54 ;  /* 0x0000003600367308 */ /* 0x000f620000002400 */
[----:B------:R-:W-:Y:S02]  /*8f00*/  FSEL R9, R9, -INF , P1 ;  /* 0xff80000009097808 */ /* 0x000fe40000800000 */
[----:B------:R-:W-:Y:S02]  /*8f10*/  ISETP.GT.AND P1, PT, R72, 0x19, PT ;  /* 0x000000194800780c */ /* 0x000fe40003f24270 */
[----:B------:R-:W-:-:S02]  /*8f20*/  FSEL R27, R27, -INF , P5 ;  /* 0xff8000001b1b7808 */ /* 0x000fc40002800000 */
[----:B------:R-:W-:Y:S01]  /*8f30*/  FMNMX.FTZ R76, R24, R75, !PT ;  /* 0x0000004b184c7209 */ /* 0x000fe20007810000 */
[----:B------:R-:W5:Y:S01]  /*8f40*/  MUFU.TANH R60, R60 ;  /* 0x0000003c003c7308 */ /* 0x000f620000002400 */
[----:B------:R-:W-:Y:S02]  /*8f50*/  FSEL R10, R10, -INF , P2 ;  /* 0xff8000000a0a7808 */ /* 0x000fe40001000000 */
[----:B------:R-:W-:Y:S02]  /*8f60*/  ISETP.GT.AND P2, PT, R72, 0x20, PT ;  /* 0x000000204800780c */ /* 0x000fe40003f44270 */
[----:B------:R-:W-:Y:S02]  /*8f70*/  FSEL R28, R28, -INF , P1 ;  /* 0xff8000001c1c7808 */ /* 0x000fe40000800000 */
[----:B------:R-:W-:Y:S01]  /*8f80*/  FMNMX.FTZ R77, R27, R76, !PT ;  /* 0x0000004c1b4d7209 */ /* 0x000fe20007810000 */
[----:B------:R-:W5:Y:S01]  /*8f90*/  MUFU.TANH R57, R57 ;  /* 0x0000003900397308 */ /* 0x000f620000002400 */
        /* <DEDUP_REMOVED lines=62> */
[----:B--2---:R-:W-:Y:S02]  /*9380*/  FSEL R55, R55, -INF , P4 ;  /* 0xff80000037377808 */ /* 0x004fe40002000000 */
[----:B------:R-:W-:Y:S01]  /*9390*/  FMNMX.FTZ R38, R52, R31, !PT ;  /* 0x0000001f34267209 */ /* 0x000fe20007810000 */
[----:B------:R-:W2:Y:S01]  /*93a0*/  MUFU.TANH R73, R73 ;  /* 0x0000004900497308 */ /* 0x000ea20000002400 */
[----:B---3--:R-:W-:Y:S02]  /*93b0*/  FSEL R50, R50, -INF , P1 ;  /* 0xff80000032327808 */ /* 0x008fe40000800000 */
[----:B------:R-:W-:Y:S02]  /*93c0*/  ISETP.GT.AND P1, PT, R72, 0x58, PT ;  /* 0x000000584800780c */ /* 0x000fe40003f24270 */
[----:B0-----:R-:W-:-:S02]  /*93d0*/  FSEL R56, R56, -INF , P5 ;  /* 0xff80000038387808 */ /* 0x001fc40002800000 */
[----:B------:R-:W-:Y:S01]  /*93e0*/  FMNMX.FTZ R31, R55, R38, !PT ;  /* 0x00000026371f7209 */ /* 0x000fe20007810000 */
[----:B------:R-:W0:Y:S01]  /*93f0*/  MUFU.TANH R74, R74 ;  /* 0x0000004a004a7308 */ /* 0x000e220000002400 */
[----:B-1----:R-:W-:Y:S02]  /*9400*/  FSEL R53, R53, -INF , P2 ;  /* 0xff80000035357808 */ /* 0x002fe40001000000 */
[----:B------:R-:W-:Y:S02]  /*9410*/  ISETP.GT.AND P2, PT, R72, 0x59, PT ;  /* 0x000000594800780c */ /* 0x000fe40003f44270 */
[----:B----4-:R-:W-:Y:S02]  /*9420*/  FSEL R59, R59, -INF , P1 ;  /* 0xff8000003b3b7808 */ /* 0x010fe40000800000 */
[----:B------:R-:W-:Y:S01]  /*9430*/  FMNMX.FTZ R38, R56, R31, !PT ;  /* 0x0000001f38267209 */ /* 0x000fe20007810000 */
[----:B------:R-:W-:Y:S01]  /*9440*/  MUFU.TANH R81, R81 ;  /* 0x0000005100517308 */ /* 0x000fe20000002400 */
[----:B-----5:R-:W-:-:S02]  /*9450*/  FSEL R54, R54, -INF , P3 ;  /* 0xff80000036367808 */ /* 0x020fc40001800000 */
        /* <DEDUP_REMOVED lines=9> */
[----:B------:R-:W-:Y:S02]  /*94f0*/  FSEL R64, R64, -INF , P4 ;  /* 0xff80000040407808 */ /* 0x000fe40002000000 */
[----:B------:R-:W-:Y:S02]  /*9500*/  FMNMX.FTZ R31, R63, R38, !PT ;  /* 0x000000263f1f7209 */ /* 0x000fe40007810000 */
        /* <DEDUP_REMOVED lines=17> */
[----:B------:R-:W-:Y:S01]  /*9620*/  ISETP.GT.AND P5, PT, R72, 0x79, PT ;  /* 0x000000794800780c */ /* 0x000fe20003fa4270 */
[----:B------:R-:W-:Y:S01]  /*9630*/  FMUL.FTZ R72, R82, UR5 ;  /* 0x0000000552487c20 */ /* 0x000fe20008410000 */
[----:B--2---:R-:W-:-:S02]  /*9640*/  FSEL R73, R73, -INF , P4 ;  /* 0xff80000049497808 */ /* 0x004fc40002000000 */
[----:B------:R-:W-:Y:S02]  /*9650*/  FMNMX.FTZ R38, R71, R38, !PT ;  /* 0x0000002647267209 */ /* 0x000fe40007810000 */
[----:B0-----:R-:W-:Y:S01]  /*9660*/  FSEL R74, R74, -INF , P5 ;  /* 0xff8000004a4a7808 */ /* 0x001fe20002800000 */
[----:B------:R-:W-:Y:S01]  /*9670*/  MUFU.TANH R72, R72 ;  /* 0x0000004800487308 */ /* 0x000fe20000002400 */
[----:B------:R-:W-:Y:S01]  /*9680*/  FMNMX.FTZ R31, R73, R38, !PT ;  /* 0x00000026491f7209 */ /* 0x000fe20007810000 */
[----:B------:R-:W-:-:S03]  /*9690*/  FMUL.FTZ R38, R79, UR5 ;  /* 0x000000054f267c20 */ /* 0x000fc60008410000 */
[----:B------:R-:W-:-:S03]  /*96a0*/  FMNMX.FTZ R78, R74, R31, !PT ;  /* 0x0000001f4a4e7209 */ /* 0x000fc60007810000 */
[----:B------:R-:W-:Y:S02]  /*96b0*/  MUFU.TANH R38, R38 ;  /* 0x0000002600267308 */ /* 0x000fe40000002400 */
[----:B------:R-:W0:Y:S02]  /*96c0*/  SHFL.BFLY PT, R31, R78, 0x2, 0x1f ;  /* 0x0c401f004e1f7f89 */ /* 0x000e2400000e0000 */
[----:B0-----:R-:W-:Y:S01]  /*96d0*/  FMNMX.FTZ R80, R78, R31, !PT ;  /* 0x0000001f4e507209 */ /* 0x001fe20007810000 */
[----:B------:R-:W-:-:S04]  /*96e0*/  FMUL.FTZ R78, R83, UR5 ;  /* 0x00000005534e7c20 */ /* 0x000fc80008410000 */
[----:B------:R-:W0:Y:S02]  /*96f0*/  SHFL.BFLY PT, R31, R80, 0x1, 0x1f ;  /* 0x0c201f00501f7f89 */ /* 0x000e2400000e0000 */
[----:B------:R-:W-:Y:S01]  /*9700*/  MUFU.TANH R78, R78 ;  /* 0x0000004e004e7308 */ /* 0x000fe20000002400 */
[----:B0-----:R-:W-:Y:S01]  /*9710*/  FMNMX.FTZ R31, R80, R31, !PT ;  /* 0x0000001f501f7209 */ /* 0x001fe20007810000 */
[----:B------:R-:W-:Y:S01]  /*9720*/  FMUL.FTZ R80, R86, UR5 ;  /* 0x0000000556507c20 */ /* 0x000fe20008410000 */
[----:B------:R-:W-:Y:S02]  /*9730*/  ULDC UR5, c[0x0][0x988] ;  /* 0x0002620000057ab9 */ /* 0x000fe40000000800 */
[C---:B------:R-:W-:Y:S01]  /*9740*/  FSETP.NEU.FTZ.AND P6, PT, R31.reuse, -INF , PT ;  /* 0xff8000001f00780b */ /* 0x040fe20003fdd000 */
[----:B------:R-:W-:Y:S02]  /*9750*/  FMUL.FTZ R77, R31, UR4 ;  /* 0x000000041f4d7c20 */ /* 0x000fe40008410000 */
[----:B------:R-:W0:Y:S03]  /*9760*/  MUFU.TANH R80, R80 ;  /* 0x0000005000507308 */ /* 0x000e260000002400 */
[----:B------:R-:W-:-:S05]  /*9770*/  FSEL R77, R77, RZ, P6 ;  /* 0x000000ff4d4d7208 */ /* 0x000fca0003000000 */
        /* <DEDUP_REMOVED lines=33> */
[----:B------:R-:W1:Y:S01]  /*9990*/  MUFU.EX2 R3, R3 ;  /* 0x0000000300037308 */ /* 0x000e620000000800 */
[----:B------:R-:W-:Y:S01]  /*99a0*/  FMNMX.FTZ R4, R34, R27, !PT ;  /* 0x0000001b22047209 */ /* 0x000fe20007810000 */
[--C-:B------:R-:W-:Y:S01]  /*99b0*/  FFMA.FTZ R47, R48, UR4, -R77.reuse ;  /* 0x00000004302f7c23 */ /* 0x100fe2000801084d */
[----:B0-----:R-:W-:Y:S01]  /*99c0*/  FSEL R24, R80, -INF , P4 ;  /* 0xff80000050187808 */ /* 0x001fe20002000000 */
        /* <DEDUP_REMOVED lines=11> */
[----:B------:R-:W-:Y:S01]  /*9a80*/  FFMA.FTZ R73, R74, UR4, -R77 ;  /* 0x000000044a497c23 */ /* 0x000fe2000801084d */
[----:B------:R-:W2:Y:S01]  /*9a90*/  MUFU.EX2 R150, R150 ;  /* 0x0000009600967308 */ /* 0x000ea20000000800 */
[----:B------:R-:W-:-:S02]  /*9aa0*/  FMNMX.FTZ R4, R42, R75, !PT ;  /* 0x0000004b2a047209 */ /* 0x000fc40007810000 */
[----:B0-----:R-:W-:Y:S02]  /*9ab0*/  FSEL R28, R78, -INF , P3 ;  /* 0xff8000004e1c7808 */ /* 0x001fe40001800000 */
[----:B------:R-:W-:-:S03]  /*9ac0*/  FMNMX.FTZ R79, R45, R4, !PT ;  /* 0x000000042d4f7209 */ /* 0x000fc60007810000 */
[----:B------:R0:W-:Y:S01]  /*9ad0*/  MUFU.EX2 R75, R32 ;  /* 0x00000020004b7308 */ /* 0x0001e20000000800 */
[----:B------:R-:W-:-:S04]  /*9ae0*/  FMNMX.FTZ R4, R46, R79, !PT ;  /* 0x0000004f2e047209 */ /* 0x000fc80007810000 */
[----:B------:R-:W-:-:S03]  /*9af0*/  FMNMX.FTZ R35, R49, R4, !PT ;  /* 0x0000000431237209 */ /* 0x000fc60007810000 */
[----:B------:R-:W3:Y:S01]  /*9b00*/  MUFU.EX2 R7, R7 ;  /* 0x0000000700077308 */ /* 0x000ee20000000800 */
[----:B------:R-:W-:Y:S02]  /*9b10*/  FMNMX.FTZ R4, R50, R35, !PT ;  /* 0x0000002332047209 */ /* 0x000fe40007810000 */
[----:B0-----:R-:W-:Y:S02]  /*9b20*/  FSEL R32, R81, -INF , P5 ;  /* 0xff80000051207808 */ /* 0x001fe40002800000 */
[----:B------:R-:W-:-:S03]  /*9b30*/  FMNMX.FTZ R79, R53, R4, !PT ;  /* 0x00000004354f7209 */ /* 0x000fc60007810000 */
[----:B------:R0:W-:Y:S01]  /*9b40*/  MUFU.EX2 R35, R36 ;  /* 0x0000002400237308 */ /* 0x0001e20000000800 */
[----:B------:R-:W-:-:S04]  /*9b50*/  FMNMX.FTZ R4, R54, R79, !PT ;  /* 0x0000004f36047209 */ /* 0x000fc80007810000 */
[----:B------:R-:W-:-:S03]  /*9b60*/  FMNMX.FTZ R39, R57, R4, !PT ;  /* 0x0000000439277209 */ /* 0x000fc60007810000 */
[----:B------:R-:W4:Y:S01]  /*9b70*/  MUFU.EX2 R120, R120 ;  /* 0x0000007800787308 */ /* 0x000f220000000800 */
[----:B------:R-:W-:-:S04]  /*9b80*/  FMNMX.FTZ R4, R58, R39, !PT ;  /* 0x000000273a047209 */ /* 0x000fc80007810000 */
[----:B------:R-:W-:-:S03]  /*9b90*/  FMNMX.FTZ R79, R61, R4, !PT ;  /* 0x000000043d4f7209 */ /* 0x000fc60007810000 */
[----:B------:R-:W5:Y:S01]  /*9ba0*/  MUFU.EX2 R122, R122 ;  /* 0x0000007a007a7308 */ /* 0x000f620000000800 */
[----:B------:R-:W-:-:S04]  /*9bb0*/  FMNMX.FTZ R4, R62, R79, !PT ;  /* 0x0000004f3e047209 */ /* 0x000fc80007810000 */
[----:B------:R-:W-:Y:S02]  /*9bc0*/  FMNMX.FTZ R79, R65, R4, !PT ;  /* 0x00000004414f7209 */ /* 0x000fe40007810000 */
[----:B------:R-:W-:Y:S01]  /*9bd0*/  FSEL R4, R38, -INF , P1 ;  /* 0xff80000026047808 */ /* 0x000fe20000800000 */
[----:B------:R2:W-:Y:S01]  /*9be0*/  MUFU.EX2 R39, R40 ;  /* 0x0000002800277308 */ /* 0x0005e20000000800 */
[----:B------:R-:W-:-:S04]  /*9bf0*/  FMNMX.FTZ R8, R66, R79, !PT ;  /* 0x0000004f42087209 */ /* 0x000fc80007810000 */
[----:B------:R-:W-:Y:S02]  /*9c00*/  FMNMX.FTZ R83, R69, R8, !PT ;  /* 0x0000000845537209 */ /* 0x000fe40007810000 */
[----:B------:R-:W-:Y:S01]  /*9c10*/  FSEL R8, R72, -INF , P2 ;  /* 0xff80000048087808 */ /* 0x000fe20001000000 */
[----:B------:R3:W-:Y:S01]  /*9c20*/  MUFU.EX2 R79, R44 ;  /* 0x0000002c004f7308 */ /* 0x0007e20000000800 */
[----:B------:R-:W-:-:S04]  /*9c30*/  FMNMX.FTZ R83, R4, R83, !PT ;  /* 0x0000005304537209 */ /* 0x000fc80007810000 */
[----:B------:R-:W-:-:S03]  /*9c40*/  FMNMX.FTZ R83, R8, R83, !PT ;  /* 0x0000005308537209 */ /* 0x000fc60007810000 */
[----:B------:R-:W-:Y:S01]  /*9c50*/  MUFU.EX2 R124, R124 ;  /* 0x0000007c007c7308 */ /* 0x000fe20000000800 */
[----:B------:R-:W-:-:S04]  /*9c60*/  FMNMX.FTZ R83, R28, R83, !PT ;  /* 0x000000531c537209 */ /* 0x000fc80007810000 */
[----:B------:R-:W-:-:S03]  /*9c70*/  FMNMX.FTZ R83, R24, R83, !PT ;  /* 0x0000005318537209 */ /* 0x000fc60007810000 */
[----:B------:R-:W-:Y:S01]  /*9c80*/  MUFU.EX2 R126, R126 ;  /* 0x0000007e007e7308 */ /* 0x000fe20000000800 */
[----:B------:R-:W-:-:S05]  /*9c90*/  FMNMX.FTZ R83, R32, R83, !PT ;  /* 0x0000005320537209 */ /* 0x000fca0007810000 */
[----:B0-----:R-:W0:Y:S02]  /*9ca0*/  SHFL.BFLY PT, R36, R83, 0x2, 0x1f ;  /* 0x0c401f0053247f89 */ /* 0x001e2400000e0000 */
        /* <DEDUP_REMOVED lines=14> */
[----:B------:R-:W-:Y:S01]  /*9d90*/  ISETP.GE.AND P1, PT, R88, 0x81, PT ;  /* 0x000000815800780c */ /* 0x000fe20003f26270 */
[----:B------:R-:W-:Y:S02]  /*9da0*/  IMAD.MOV.U32 R88, RZ, RZ, R119 ;  /* 0x000000ffff587224 */ /* 0x000fe400078e0077 */
[----:B------:R-:W-:Y:S01]  /*9db0*/  MUFU.EX2 R138, R138 ;  /* 0x0000008a008a7308 */ /* 0x000fe20000000800 */
[--C-:B------:R-:W-:Y:S01]  /*9dc0*/  FFMA.FTZ R149, R5, UR4, -R77.reuse ;  /* 0x0000000405957c23 */ /* 0x100fe2000801084d */
[--C-:B------:R-:W-:Y:S01]  /*9dd0*/  FFMA.FTZ R6, R6, UR4, -R77.reuse ;  /* 0x0000000406067c23 */ /* 0x100fe2000801084d */
[----:B------:R-:W-:Y:S01]  /*9de0*/  FFMA.FTZ R151, R9, UR4, -R77 ;  /* 0x0000000409977c23 */ /* 0x000fe2000801084d */
[----:B-1----:R-:W-:Y:S01]  /*9df0*/  FADD.FTZ R5, R148, R3 ;  /* 0x0000000394057221 */ /* 0x002fe20000010000 */
[--C-:B------:R-:W-:Y:S01]  /*9e00*/  FFMA.FTZ R10, R10, UR4, -R77.reuse ;  /* 0x000000040a0a7c23 */ /* 0x100fe2000801084d */
[--C-:B------:R-:W-:Y:S01]  /*9e10*/  FFMA.FTZ R121, R25, UR4, -R77.reuse ;  /* 0x0000000419797c23 */ /* 0x100fe2000801084d */
[----:B--2---:R-:W-:Y:S01]  /*9e20*/  FFMA.FTZ R40, R42, UR4, -R77 ;  /* 0x000000042a287c23 */ /* 0x004fe2000801084d */
[----:B------:R-:W-:Y:S01]  /*9e30*/  MUFU.EX2 R149, R149 ;  /* 0x0000009500957308 */ /* 0x000fe20000000800 */
[----:B---3--:R-:W-:Y:S01]  /*9e40*/  FADD.FTZ R44, R150, R5 ;  /* 0x00000005962c7221 */ /* 0x008fe20000010000 */
[--C-:B------:R-:W-:Y:S01]  /*9e50*/  FFMA.FTZ R26, R26, UR4, -R77.reuse ;  /* 0x000000041a1a7c23 */ /* 0x100fe2000801084d */
[--C-:B------:R-:W-:Y:S01]  /*9e60*/  FFMA.FTZ R42, R46, UR4, -R77.reuse ;  /* 0x000000042e2a7c23 */ /* 0x100fe2000801084d */
[--C-:B------:R-:W-:Y:S01]  /*9e70*/  FFMA.FTZ R123, R29, UR4, -R77.reuse ;  /* 0x000000041d7b7c23 */ /* 0x100fe2000801084d */
[----:B------:R-:W-:Y:S01]  /*9e80*/  FADD.FTZ R5, R7, R44 ;  /* 0x0000002c07057221 */ /* 0x000fe20000010000 */
[--C-:B------:R-:W-:Y:S01]  /*9e90*/  FFMA.FTZ R30, R30, UR4, -R77.reuse ;  /* 0x000000041e1e7c23 */ /* 0x100fe2000801084d */
[----:B------:R-:W-:Y:S01]  /*9ea0*/  FFMA.FTZ R125, R33, UR4, -R77 ;  /* 0x00000004217d7c23 */ /* 0x000fe2000801084d */
[----:B------:R-:W0:Y:S01]  /*9eb0*/  MUFU.EX2 R6, R6 ;  /* 0x0000000600067308 */ /* 0x000e220000000800 */
[----:B----4-:R-:W-:Y:S01]  /*9ec0*/  FADD.FTZ R46, R120, R5 ;  /* 0x00000005782e7221 */ /* 0x010fe20000010000 */
[--C-:B------:R-:W-:Y:S01]  /*9ed0*/  FFMA.FTZ R34, R34, UR4, -R77.reuse ;  /* 0x0000000422227c23 */ /* 0x100fe2000801084d */
[--C-:B------:R-:W-:Y:S01]  /*9ee0*/  FFMA.FTZ R44, R50, UR4, -R77.reuse ;  /* 0x00000004322c7c23 */ /* 0x100fe2000801084d */
[--C-:B------:R-:W-:Y:S01]  /*9ef0*/  FFMA.FTZ R127, R37, UR4, -R77.reuse ;  /* 0x00000004257f7c23 */ /* 0x100fe2000801084d */
[----:B------:R-:W-:Y:S01]  /*9f00*/  FADD.FTZ R5, R11, R46 ;  /* 0x0000002e0b057221 */ /* 0x000fe20000010000 */
[--C-:B------:R-:W-:Y:S01]  /*9f10*/  FFMA.FTZ R36, R43, UR4, -R77.reuse ;  /* 0x000000042b247c23 */ /* 0x100fe2000801084d */
[----:B------:R-:W-:Y:S01]  /*9f20*/  FFMA.FTZ R129, R41, UR4, -R77 ;  /* 0x0000000429817c23 */ /* 0x000fe2000801084d */
[----:B------:R-:W1:Y:S01]  /*9f30*/  MUFU.EX2 R151, R151 ;  /* 0x0000009700977308 */ /* 0x000e620000000800 */
[----:B-----5:R-:W-:Y:S01]  /*9f40*/  FADD.FTZ R46, R122, R5 ;  /* 0x000000057a2e7221 */ /* 0x020fe20000010000 */
[----:B------:R-:W-:-:S02]  /*9f50*/  IMAD.U32 R25, RZ, RZ, UR38 ;  /* 0x00000026ff197e24 */ /* 0x000fc4000f8e00ff */
[--C-:B------:R-:W-:Y:S01]  /*9f60*/  FFMA.FTZ R131, R45, UR4, -R77.reuse ;  /* 0x000000042d837c23 */ /* 0x100fe2000801084d */
[--C-:B------:R-:W-:Y:S01]  /*9f70*/  FFMA.FTZ R133, R49, UR4, -R77.reuse ;  /* 0x0000000431857c23 */ /* 0x100fe2000801084d */
[----:B------:R-:W-:Y:S01]  /*9f80*/  FADD.FTZ R9, R27, R46 ;  /* 0x0000002e1b097221 */ /* 0x000fe20000010000 */
[----:B------:R-:W-:Y:S01]  /*9f90*/  FFMA.FTZ R135, R53, UR4, -R77 ;  /* 0x0000000435877c23 */ /* 0x000fe2000801084d */
[----:B------:R-:W-:Y:S01]  /*9fa0*/  PRMT R0, R25, 0x654, R0 ;  /* 0x0000065419007816 */ /* 0x000fe20000000000 */
[----:B------:R-:W2:Y:S01]  /*9fb0*/  MUFU.EX2 R10, R10 ;  /* 0x0000000a000a7308 */ /* 0x000ea20000000800 */
[----:B0-----:R-:W-:Y:S01]  /*9fc0*/  FADD.FTZ R48, R149, R6 ;  /* 0x0000000695307221 */ /* 0x001fe20000010000 */
[----:B------:R-:W-:Y:S01]  /*9fd0*/  FADD.FTZ R50, R124, R9 ;  /* 0x000000097c327221 */ /* 0x000fe20000010000 */
[----:B------:R0:W-:Y:S01]  /*9fe0*/  SYNCS.ARRIVE.TRANS64.RED.A1T0 RZ, [R0+URZ], RZ ;  /* 0x000000ff00ff79a7 */ /* 0x0001e2000810043f */
[--C-:B------:R-:W-:Y:S01]  /*9ff0*/  FFMA.FTZ R46, R54, UR4, -R77.reuse ;  /* 0x00000004362e7c23 */ /* 0x100fe2000801084d */
[--C-:B------:R-:W-:Y:S01]  /*a000*/  FFMA.FTZ R137, R57, UR4, -R77.reuse ;  /* 0x0000000439897c23 */ /* 0x100fe2000801084d */
[----:B------:R-:W-:Y:S01]  /*a010*/  FADD.FTZ R9, R75, R50 ;  /* 0x000000324b097221 */ /* 0x000fe20000010000 */
[----:B------:R-:W-:Y:S01]  /*a020*/  F2FP.F16.F32.PACK_AB R148, R3, R148 ;  /* 0x000000940394723e */ /* 0x000fe200000000ff */
[----:B------:R-:W3:Y:S01]  /*a030*/  MUFU.EX2 R121, R121 ;  /* 0x0000007900797308 */ /* 0x000ee20000000800 */
[----:B-1----:R-:W-:Y:S01]  /*a040*/  FADD.FTZ R5, R151, R48 ;  /* 0x0000003097057221 */ /* 0x002fe20000010000 */
[--C-:B------:R-:W-:Y:S01]  /*a050*/  FFMA.FTZ R139, R61, UR4, -R77.reuse ;  /* 0x000000043d8b7c23 */ /* 0x100fe2000801084d */
[--C-:B------:R-:W-:Y:S01]  /*a060*/  FFMA.FTZ R141, R65, UR4, -R77.reuse ;  /* 0x00000004418d7c23 */ /* 0x100fe2000801084d */
[----:B------:R-:W-:Y:S01]  /*a070*/  F2FP.F16.F32.PACK_AB R150, R7, R150 ;  /* 0x000000960796723e */ /* 0x000fe200000000ff */
[--C-:B------:R-:W-:Y:S01]  /*a080*/  FFMA.FTZ R66, R66, UR4, -R77.reuse ;  /* 0x0000000442427c23 */ /* 0x100fe2000801084d */
[--C-:B------:R-:W-:Y:S01]  /*a090*/  FFMA.FTZ R143, R69, UR4, -R77.reuse ;  /* 0x00000004458f7c23 */ /* 0x100fe2000801084d */
[----:B------:R-:W-:Y:S01]  /*a0a0*/  FFMA.FTZ R28, R28, UR4, -R77 ;  /* 0x000000041c1c7c23 */ /* 0x000fe2000801084d */
[----:B------:R-:W1:Y:S01]  /*a0b0*/  MUFU.EX2 R26, R26 ;  /* 0x0000001a001a7308 */ /* 0x000e620000000800 */
[----:B--2---:R-:W-:Y:S01]  /*a0c0*/  FADD.FTZ R48, R10, R5 ;  /* 0x000000050a307221 */ /* 0x004fe20000010000 */
[--C-:B------:R-:W-:Y:S01]  /*a0d0*/  FFMA.FTZ R24, R24, UR4, -R77.reuse ;  /* 0x0000000418187c23 */ /* 0x100fe2000801084d */
[----:B------:R-:W-:Y:S01]  /*a0e0*/  FFMA.FTZ R32, R32, UR4, -R77 ;  /* 0x0000000420207c23 */ /* 0x000fe2000801084d */
[----:B------:R-:W-:-:S02]  /*a0f0*/  F2FP.F16.F32.PACK_AB R149, R6, R149 ;  /* 0x000000950695723e */ /* 0x000fc400000000ff */
[----:B------:R-:W-:Y:S02]  /*a100*/  F2FP.F16.F32.PACK_AB R120, R11, R120 ;  /* 0x000000780b78723e */ /* 0x000fe400000000ff */
[----:B------:R-:W2:Y:S01]  /*a110*/  MUFU.EX2 R123, R123 ;  /* 0x0000007b007b7308 */ /* 0x000ea20000000800 */
[----:B---3--:R-:W-:Y:S01]  /*a120*/  FADD.FTZ R5, R121, R48 ;  /* 0x0000003079057221 */ /* 0x008fe20000010000 */
[----:B------:R-:W-:Y:S01]  /*a130*/  FADD.FTZ R48, R126, R9 ;  /* 0x000000097e307221 */ /* 0x000fe20000010000 */
[----:B------:R-:W-:Y:S02]  /*a140*/  F2FP.F16.F32.PACK_AB R122, R27, R122 ;  /* 0x0000007a1b7a723e */ /* 0x000fe400000000ff */
[----:B------:R-:W-:Y:S01]  /*a150*/  F2FP.F16.F32.PACK_AB R124, R75, R124 ;  /* 0x0000007c4b7c723e */ /* 0x000fe200000000ff */
[C---:B------:R-:W-:Y:S01]  /*a160*/  FADD.FTZ R9, R35.reuse, R48 ;  /* 0x0000003023097221 */ /* 0x040fe20000010000 */
[----:B------:R-:W-:Y:S01]  /*a170*/  FFMA.FTZ R48, R58, UR4, -R77 ;  /* 0x000000043a307c23 */ /* 0x000fe2000801084d */
[----:B------:R-:W3:Y:S01]  /*a180*/  MUFU.EX2 R30, R30 ;  /* 0x0000001e001e7308 */ /* 0x000ee20000000800 */
[----:B-1----:R-:W-:Y:S01]  /*a190*/  FADD.FTZ R50, R26, R5 ;  /* 0x000000051a327221 */ /* 0x002fe20000010000 */
[----:B------:R-:W-:Y:S01]  /*a1a0*/  FADD.FTZ R52, R128, R9 ;  /* 0x0000000980347221 */ /* 0x000fe20000010000 */
[----:B------:R-:W-:-:S02]  /*a1b0*/  F2FP.F16.F32.PACK_AB R126, R35, R126 ;  /* 0x0000007e237e723e */ /* 0x000fc400000000ff */
[C---:B------:R-:W-:Y:S01]  /*a1c0*/  F2FP.F16.F32.PACK_AB R128, R39.reuse, R128 ;  /* 0x000000802780723e */ /* 0x040fe200000000ff */
[----:B------:R-:W-:Y:S01]  /*a1d0*/  FADD.FTZ R9, R39, R52 ;  /* 0x0000003427097221 */ /* 0x000fe20000010000 */
[----:B------:R-:W-:Y:S01]  /*a1e0*/  F2FP.F16.F32.PACK_AB R151, R10, R151 ;  /* 0x000000970a97723e */ /* 0x000fe200000000ff */
[----:B------:R-:W1:Y:S01]  /*a1f0*/  MUFU.EX2 R125, R125 ;  /* 0x0000007d007d7308 */ /* 0x000e620000000800 */
[----:B--2---:R-:W-:Y:S01]  /*a200*/  FADD.FTZ R5, R123, R50 ;  /* 0x000000327b057221 */ /* 0x004fe20000010000 */
[----:B------:R-:W-:-:S06]  /*a210*/  F2FP.F16.F32.PACK_AB R121, R26, R121 ;  /* 0x000000791a79723e */ /* 0x000fcc00000000ff */
[----:B------:R-:W0:Y:S01]  /*a220*/  MUFU.EX2 R34, R34 ;  /* 0x0000002200227308 */ /* 0x000e220000000800 */
[C---:B---3--:R-:W-:Y:S01]  /*a230*/  FADD.FTZ R50, R30.reuse, R5 ;  /* 0x000000051e327221 */ /* 0x048fe20000010000 */
[----:B------:R-:W-:-:S06]  /*a240*/  F2FP.F16.F32.PACK_AB R123, R30, R123 ;  /* 0x0000007b1e7b723e */ /* 0x000fcc00000000ff */
[----:B------:R-:W2:Y:S01]  /*a250*/  MUFU.EX2 R127, R127 ;  /* 0x0000007f007f7308 */ /* 0x000ea20000000800 */
[----:B-1----:R-:W-:Y:S01]  /*a260*/  FADD.FTZ R5, R125, R50 ;  /* 0x000000327d057221 */ /* 0x002fe20000010000 */
[----:B------:R-:W-:Y:S01]  /*a270*/  FADD.FTZ R50, R130, R9 ;  /* 0x0000000982327221 */ /* 0x000fe20000010000 */
[----:B------:R-:W-:-:S03]  /*a280*/  F2FP.F16.F32.PACK_AB R130, R79, R130 ;  /* 0x000000824f82723e */ /* 0x000fc600000000ff */
[----:B------:R-:W-:Y:S01]  /*a290*/  FADD.FTZ R9, R79, R50 ;  /* 0x000000324f097221 */ /* 0x000fe20000010000 */
[----:B------:R-:W-:Y:S01]  /*a2a0*/  FFMA.FTZ R50, R62, UR4, -R77 ;  /* 0x000000043e327c23 */ /* 0x000fe2000801084d */
[----:B------:R-:W1:Y:S01]  /*a2b0*/  MUFU.EX2 R36, R36 ;  /* 0x0000002400247308 */ /* 0x000e620000000800 */
[C---:B0-----:R-:W-:Y:S01]  /*a2c0*/  FADD.FTZ R0, R34.reuse, R5 ;  /* 0x0000000522007221 */ /* 0x041fe20000010000 */
[----:B------:R-:W-:-:S06]  /*a2d0*/  F2FP.F16.F32.PACK_AB R125, R34, R125 ;  /* 0x0000007d227d723e */ /* 0x000fcc00000000ff */
[----:B------:R-:W0:Y:S01]  /*a2e0*/  MUFU.EX2 R129, R129 ;  /* 0x0000008100817308 */ /* 0x000e220000000800 */
[----:B--2---:R-:W-:Y:S01]  /*a2f0*/  FADD.FTZ R5, R127, R0 ;  /* 0x000000007f057221 */ /* 0x004fe20000010000 */
[----:B------:R-:W-:Y:S01]  /*a300*/  FADD.FTZ R0, R132, R9 ;  /* 0x0000000984007221 */ /* 0x000fe20000010000 */
[----:B------:R-:W-:-:S05]  /*a310*/  F2FP.F16.F32.PACK_AB R132, R47, R132 ;  /* 0x000000842f84723e */ /* 0x000fca00000000ff */
[----:B------:R-:W2:Y:S01]  /*a320*/  MUFU.EX2 R40, R40 ;  /* 0x0000002800287308 */ /* 0x000ea20000000800 */
[----:B-1----:R-:W-:Y:S01]  /*a330*/  FADD.FTZ R52, R36, R5 ;  /* 0x0000000524347221 */ /* 0x002fe20000010000 */
[----:B------:R-:W-:Y:S01]  /*a340*/  FADD.FTZ R5, R47, R0 ;  /* 0x000000002f057221 */ /* 0x000fe20000010000 */
[----:B------:R-:W-:Y:S01]  /*a350*/  FFMA.FTZ R0, R4, UR4, -R77 ;  /* 0x0000000404007c23 */ /* 0x000fe2000801084d */
[----:B------:R-:W-:-:S04]  /*a360*/  F2FP.F16.F32.PACK_AB R127, R36, R127 ;  /* 0x0000007f247f723e */ /* 0x000fc800000000ff */
[----:B------:R-:W1:Y:S01]  /*a370*/  MUFU.EX2 R131, R131 ;  /* 0x0000008300837308 */ /* 0x000e620000000800 */
[----:B0-----:R-:W-:Y:S01]  /*a380*/  FADD.FTZ R9, R129, R52 ;  /* 0x0000003481097221 */ /* 0x001fe20000010000 */
[----:B------:R-:W-:Y:S01]  /*a390*/  FADD.FTZ R52, R134, R5 ;  /* 0x0000000586347221 */ /* 0x000fe20000010000 */
[----:B------:R-:W-:Y:S01]  /*a3a0*/  FFMA.FTZ R5, R8, UR4, -R77 ;  /* 0x0000000408057c23 */ /* 0x000fe2000801084d */
[C---:B------:R-:W-:Y:S02]  /*a3b0*/  F2FP.F16.F32.PACK_AB R134, R51.reuse, R134 ;  /* 0x000000863386723e */ /* 0x040fe400000000ff */
[----:B------:R-:W-:Y:S02]  /*a3c0*/  FADD.FTZ R25, R51, R52 ;  /* 0x0000003433197221 */ /* 0x000fe40000010000 */
[----:B------:R-:W0:Y:S01]  /*a3d0*/  MUFU.EX2 R42, R42 ;  /* 0x0000002a002a7308 */ /* 0x000e220000000800 */
[----:B--2---:R-:W-:Y:S01]  /*a3e0*/  FADD.FTZ R4, R40, R9 ;  /* 0x0000000928047221 */ /* 0x004fe20000010000 */
[----:B------:R-:W-:Y:S01]  /*a3f0*/  FADD.FTZ R52, R136, R25 ;  /* 0x0000001988347221 */ /* 0x000fe20000010000 */
[----:B------:R-:W-:-:S02]  /*a400*/  F2FP.F16.F32.PACK_AB R136, R55, R136 ;  /* 0x000000883788723e */ /* 0x000fc400000000ff */
[----:B------:R-:W-:-:S03]  /*a410*/  F2FP.F16.F32.PACK_AB R129, R40, R129 ;  /* 0x000000812881723e */ /* 0x000fc600000000ff */
[----:B------:R-:W2:Y:S01]  /*a420*/  MUFU.EX2 R133, R133 ;  /* 0x0000008500857308 */ /* 0x000ea20000000800 */
[----:B-1----:R-:W-:-:S07]  /*a430*/  FADD.FTZ R9, R131, R4 ;  /* 0x0000000483097221 */ /* 0x002fce0000010000 */
[----:B------:R-:W1:Y:S01]  /*a440*/  MUFU.EX2 R44, R44 ;  /* 0x0000002c002c7308 */ /* 0x000e620000000800 */
[C---:B0-----:R-:W-:Y:S01]  /*a450*/  FADD.FTZ R8, R42.reuse, R9 ;  /* 0x000000092a087221 */ /* 0x041fe20000010000 */
[----:B------:R-:W-:Y:S01]  /*a460*/  FADD.FTZ R9, R55, R52 ;  /* 0x0000003437097221 */ /* 0x000fe20000010000 */
[----:B------:R-:W-:-:S03]  /*a470*/  F2FP.F16.F32.PACK_AB R131, R42, R131 ;  /* 0x000000832a83723e */ /* 0x000fc600000000ff */
[----:B------:R-:W-:Y:S02]  /*a480*/  FADD.FTZ R52, R138, R9 ;  /* 0x000000098a347221 */ /* 0x000fe40000010000 */
        /* <DEDUP_REMOVED lines=30> */
[----:B------:R-:W-:Y:S01]  /*a670*/  MUFU.EX2 R141, R141 ;  /* 0x0000008d008d7308 */ /* 0x000fe20000000800 */
[----:B--2---:R-:W-:-:S07]  /*a680*/  F2FP.F16.F32.PACK_AB R139, R50, R139 ;  /* 0x0000008b328b723e */ /* 0x004fce00000000ff */
[----:B------:R-:W0:Y:S01]  /*a690*/  MUFU.EX2 R71, R71 ;  /* 0x0000004700477308 */ /* 0x000e220000000800 */
[----:B-1----:R-:W-:-:S07]  /*a6a0*/  FADD.FTZ R52, R144, R7 ;  /* 0x0000000790347221 */ /* 0x002fce0000010000 */
[----:B------:R-:W1:Y:S08]  /*a6b0*/  MUFU.EX2 R4, R66 ;  /* 0x0000004200047308 */ /* 0x000e700000000800 */
[----:B------:R-:W2:Y:S01]  /*a6c0*/  MUFU.EX2 R143, R143 ;  /* 0x0000008f008f7308 */ /* 0x000ea20000000800 */
[C---:B0-----:R-:W-:Y:S01]  /*a6d0*/  FADD.FTZ R7, R71.reuse, R52 ;  /* 0x0000003447077221 */ /* 0x041fe20000010000 */
[----:B------:R-:W-:-:S06]  /*a6e0*/  F2FP.F16.F32.PACK_AB R144, R71, R144 ;  /* 0x000000904790723e */ /* 0x000fcc00000000ff */
[----:B------:R0:W3:Y:S08]  /*a6f0*/  MUFU.EX2 R8, R0 ;  /* 0x0000000000087308 */ /* 0x0000f00000000800 */
[----:B------:R-:W4:Y:S01]  /*a700*/  MUFU.EX2 R5, R5 ;  /* 0x0000000500057308 */ /* 0x000f220000000800 */
[----:B0-----:R-:W-:-:S04]  /*a710*/  FADD.FTZ R0, R50, R3 ;  /* 0x0000000332007221 */ /* 0x001fc80000010000 */
[----:B------:R-:W-:Y:S01]  /*a720*/  FADD.FTZ R3, R141, R0 ;  /* 0x000000008d037221 */ /* 0x000fe20000010000 */
[C---:B-1----:R-:W-:Y:S02]  /*a730*/  F2FP.F16.F32.PACK_AB R141, R4.reuse, R141 ;  /* 0x0000008d048d723e */ /* 0x042fe400000000ff */
[----:B------:R-:W0:Y:S01]  /*a740*/  MUFU.EX2 R28, R28 ;  /* 0x0000001c001c7308 */ /* 0x000e220000000800 */
[----:B------:R-:W-:-:S04]  /*a750*/  FADD.FTZ R52, R4, R3 ;  /* 0x0000000304347221 */ /* 0x000fc80000010000 */
[----:B--2---:R-:W-:Y:S01]  /*a760*/  FADD.FTZ R3, R143, R52 ;  /* 0x000000348f037221 */ /* 0x004fe20000010000 */
[C---:B---3--:R-:W-:Y:S02]  /*a770*/  F2FP.F16.F32.PACK_AB R143, R8.reuse, R143 ;  /* 0x0000008f088f723e */ /* 0x048fe400000000ff */
[----:B------:R-:W1:Y:S01]  /*a780*/  MUFU.EX2 R24, R24 ;  /* 0x0000001800187308 */ /* 0x000e620000000800 */
[----:B------:R-:W-:-:S04]  /*a790*/  FADD.FTZ R6, R8, R3 ;  /* 0x0000000308067221 */ /* 0x000fc80000010000 */
[----:B----4-:R-:W-:-:S03]  /*a7a0*/  FADD.FTZ R3, R5, R6 ;  /* 0x0000000605037221 */ /* 0x010fc60000010000 */
[----:B------:R-:W2:Y:S01]  /*a7b0*/  MUFU.EX2 R146, R146 ;  /* 0x0000009200927308 */ /* 0x000ea20000000800 */
[C---:B0-----:R-:W-:Y:S01]  /*a7c0*/  FADD.FTZ R3, R28.reuse, R3 ;  /* 0x000000031c037221 */ /* 0x041fe20000010000 */
[----:B------:R-:W-:-:S06]  /*a7d0*/  F2FP.F16.F32.PACK_AB R145, R28, R5 ;  /* 0x000000051c91723e */ /* 0x000fcc00000000ff */
[----:B------:R-:W0:Y:S01]  /*a7e0*/  MUFU.EX2 R147, R32 ;  /* 0x0000002000937308 */ /* 0x000e220000000800 */
[----:B-1----:R-:W-:-:S07]  /*a7f0*/  FADD.FTZ R6, R24, R3 ;  /* 0x0000000318067221 */ /* 0x002fce0000010000 */
[----:B------:R-:W1:Y:S01]  /*a800*/  MUFU.EX2 R73, R73 ;  /* 0x0000004900497308 */ /* 0x000e620000000800 */
[----:B--2---:R-:W-:Y:S01]  /*a810*/  FADD.FTZ R0, R146, R7 ;  /* 0x0000000792007221 */ /* 0x004fe20000010000 */
[C---:B0-----:R-:W-:Y:S01]  /*a820*/  FADD.FTZ R3, R147.reuse, R6 ;  /* 0x0000000693037221 */ /* 0x041fe20000010000 */
[----:B------:R-:W-:Y:S02]  /*a830*/  F2FP.F16.F32.PACK_AB R147, R147, R24 ;  /* 0x000000189393723e */ /* 0x000fe400000000ff */
[C---:B-1----:R-:W-:Y:S01]  /*a840*/  FADD.FTZ R0, R73.reuse, R0 ;  /* 0x0000000049007221 */ /* 0x042fe20000010000 */
[----:B------:R-:W-:Y:S01]  /*a850*/  F2FP.F16.F32.PACK_AB R146, R73, R146 ;  /* 0x000000924992723e */ /* 0x000fe200000000ff */
[----:B------:R-:W-:Y:S06]  /*a860*/  @!P1 BRA `(.L_x_13310) ;  /* 0x0000002800309947 */ /* 0x000fec0003800000 */
[----:B------:R-:W2:Y:S01]  /*a870*/  LDL.LU R84, [R1+0x40] ;  /* 0x0000400001547983 */ /* 0x000ea20000300800 */
        /* <DEDUP_REMOVED lines=20> */
[----:B--2---:R-:W-:-:S07]  /*a9c0*/  VIADD R8, R84, 0xfffffffe ;  /* 0xfffffffe54087836 */ /* 0x004fce0000000000 */
.L_x_13322:
        /* <DEDUP_REMOVED lines=9> */
.L_x_13312:
        /* <DEDUP_REMOVED lines=8> */
.L_x_13313:
[----:B------:R-:W-:Y:S04]  /*aae0*/  BSSY B0, `(.L_x_13311) ;  /* 0x0000004000007945 */ /* 0x000fe80003800000 */
[----:B-1----:R-:W-:Y:S05]  /*aaf0*/  @P2 BRA `(.L_x_13314) ;  /* 0x0000000000082947 */ /* 0x002fea0003800000 */
[----:B------:R-:W1:Y:S02]  /*ab00*/  SYNCS.PHASECHK.TRANS64.TRYWAIT P2, [R5+URZ+0x16830], R6 ;  /* 0x01683006050075a7 */ /* 0x000e64000804017f */
[----:B-1----:R-:W-:Y:S05]  /*ab10*/  @!P2 BRA `(.L_x_13315) ;  /* 0x000000bc0074a947 */ /* 0x002fea0003800000 */
.L_x_13314:
[----:B------:R-:W-:Y:S05]  /*ab20*/  BSYNC B0 ;  /* 0x0000000000007941 */ /* 0x000fea0003800000 */
.L_x_13311:
[----:B01----:R-:W2:Y:S01]  /*ab30*/  LDL R6, [R1+0x1c] ;  /* 0x00001c0001067983 */ /* 0x003ea20000100800 */
[----:B------:R-:W-:Y:S01]  /*ab40*/  VIADD R155, R11, 0x1 ;  /* 0x000000010b9b7836 */ /* 0x000fe20000000000 */
[----:B------:R-:W0:Y:S04]  /*ab50*/  S2R R5, SR_TID.X ;  /* 0x0000000000057919 */ /* 0x000e280000002100 */
[----:B------:R-:W-:-:S04]  /*ab60*/  ISETP.NE.AND P2, PT, R155, 0x2, PT ;  /* 0x000000029b00780c */ /* 0x000fc80003f45270 */
[----:B------:R-:W-:Y:S01]  /*ab70*/  SEL R155, R155, RZ, P2 ;  /* 0x000000ff9b9b7207 */ /* 0x000fe20001000000 */
[----:B------:R-:W-:Y:S01]  /*ab80*/  IMAD.MOV.U32 R7, RZ, RZ, 0x40000040 ;  /* 0x40000040ff077424 */ /* 0x000fe200078e00ff */
[----:B------:R-:W-:Y:S05]  /*ab90*/  WARPSYNC.ALL ;  /* 0x0000000000007948 */ /* 0x000fea0003800000 */
[----:B------:R-:W-:Y:S02]  /*aba0*/  R2UR UR19, R7 ;  /* 0x00000000071372ca */ /* 0x000fe400000e0000 */
[----:B0-----:R-:W-:-:S05]  /*abb0*/  SHF.R.U32.HI R5, RZ, 0x7, R5 ;  /* 0x00000007ff057819 */ /* 0x001fca0000011605 */
[----:B------:R-:W-:Y:S01]  /*abc0*/  VIADD R5, R5, 0x8 ;  /* 0x0000000805057836 */ /* 0x000fe20000000000 */
[----:B------:R-:W-:Y:S02]  /*abd0*/  MOV R27, 0x40000040 ;  /* 0x40000040001b7802 */ /* 0x000fe40000000f00 */
[----:B------:R-:W-:Y:S02]  /*abe0*/  R2UR UR8, R12 ;  /* 0x000000000c0872ca */ /* 0x000fe400000e0000 */
[----:B------:R-:W-:Y:S02]  /*abf0*/  R2UR UR9, R13 ;  /* 0x000000000d0972ca */ /* 0x000fe400000e0000 */
[C---:B------:R-:W-:Y:S02]  /*ac00*/  R2UR UR11, R27.reuse ;  /* 0x000000001b0b72ca */ /* 0x040fe400000e0000 */
[----:B------:R-:W-:Y:S02]  /*ac10*/  MOV R25, 0x40000040 ;  /* 0x4000004000197802 */ /* 0x000fe40000000f00 */
[----:B------:R-:W-:-:S02]  /*ac20*/  R2UR UR23, R27 ;  /* 0x000000001b1772ca */ /* 0x000fc400000e0000 */
[----:B------:R-:W-:Y:S01]  /*ac30*/  R2UR UR15, R25 ;  /* 0x00000000190f72ca */ /* 0x000fe200000e0000 */
[----:B------:R0:W-:Y:S01]  /*ac40*/  BAR.SYNC.DEFER_BLOCKING R5, 0x100 ;  /* 0x000400050000751d */ /* 0x0001e20000010000 */
[----:B--2---:R-:W-:-:S04]  /*ac50*/  IMAD R26, R155, 0x400, R6 ;  /* 0x000004009b1a7824 */ /* 0x004fc800078e0206 */
[----:B------:R-:W-:-:S05]  /*ac60*/  VIADD R6, R26, 0x4 ;  /* 0x000000041a067836 */ /* 0x000fca0000000000 */
[----:B------:R-:W-:Y:S02]  /*ac70*/  R2UR UR18, R6 ;  /* 0x00000000061272ca */ /* 0x000fe400000e0000 */
[----:B------:R-:W2:Y:S01]  /*ac80*/  LDL.64 R6, [R1+0x8] ;  /* 0x0000080001067983 */ /* 0x000ea20000100a00 */
[C---:B------:R-:W-:Y:S01]  /*ac90*/  R2UR UR10, R26.reuse ;  /* 0x000000001a0a72ca */ /* 0x040fe200000e0000 */
[C---:B------:R-:W-:Y:S02]  /*aca0*/  VIADD R24, R26.reuse, 0x2 ;  /* 0x000000021a187836 */ /* 0x040fe40000000000 */
[----:B------:R-:W-:-:S03]  /*acb0*/  VIADD R26, R26, 0x6 ;  /* 0x000000061a1a7836 */ /* 0x000fc60000000000 */
[----:B------:R-:W-:Y:S02]  /*acc0*/  R2UR UR14, R24 ;  /* 0x00000000180e72ca */ /* 0x000fe400000e0000 */
[----:B------:R-:W-:Y:S02]  /*acd0*/  R2UR UR22, R26 ;  /* 0x000000001a1672ca */ /* 0x000fe400000e0000 */
[----:B------:R-:W-:-:S06]  /*ace0*/  WARPGROUP.ARRIVE ;  /* 0x00000000000079c5 */ /* 0x000fcc0000000000 */
[----:B------:R-:W-:Y:S01]  /*acf0*/  HGMMA.64x128x16.F32 R24, gdesc[UR8], RZ, !UPT, gsb0 ;  /* 0x01e00000081879f0 */ /* 0x000fe2000c0008ff */
[----:B------:R-:W-:Y:S02]  /*ad00*/  R2UR UR16, R20 ;  /* 0x00000000141072ca */ /* 0x000fe400000e0000 */
[----:B------:R-:W-:Y:S01]  /*ad10*/  R2UR UR17, R21 ;  /* 0x00000000151172ca */ /* 0x000fe200000e0000 */
[----:B------:R-:W-:Y:S02]  /*ad20*/  WARPGROUP.DEPBAR.LE gsb0, 0x0 ;  /* 0x00008000000079c5 */ /* 0x000fe40000010000 */
[----:B------:R-:W-:Y:S01]  /*ad30*/  WARPGROUP.ARRIVE ;  /* 0x00000000000079c5 */ /* 0x000fe20000000000 */
[----:B--2---:R-:W-:Y:S02]  /*ad40*/  R2UR UR12, R6 ;  /* 0x00000000060c72ca */ /* 0x004fe400000e0000 */
[----:B------:R-:W-:-:S13]  /*ad50*/  R2UR UR13, R7 ;  /* 0x00000000070d72ca */ /* 0x000fda00000e0000 */
[----:B------:R-:W-:Y:S01]  /*ad60*/  HGMMA.64x128x16.F32 R24, gdesc[UR12], R24, gsb0 ;  /* 0x01e000000c1879f0 */ /* 0x000fe20008000818 */
        /* <DEDUP_REMOVED lines=12> */
.L_x_13317:
[----:B------:R-:W-:Y:S01]  /*ae30*/  SHF.L.U32 R4, R4, 0x1f, RZ ;  /* 0x0000001f04047819 */ /* 0x000fe200000006ff */
[----:B------:R-:W-:-:S04]  /*ae40*/  IMAD R5, R11, 0x8, R18 ;  /* 0x000000080b057824 */ /* 0x000fc800078e0212 */
[----:B------:R0:W1:Y:S01]  /*ae50*/  SYNCS.PHASECHK.TRANS64.TRYWAIT P1, [R5+URZ+0x16850], R4 ;  /* 0x01685004050075a7 */ /* 0x000062000802017f */
[----:B------:R-:W-:Y:S05]  /*ae60*/  @!P0 BRA `(.L_x_13318) ;  /* 0x0000000000048947 */ /* 0x000fea0003800000 */
[----:B------:R-:W-:Y:S01]  /*ae70*/  BPT.TRAP 0x1 ;  /* 0x000000040000795c */ /* 0x000fe20000300000 */
.L_x_13318:
[----:B-1----:R-:W-:Y:S05]  /*ae80*/  @P1 BRA `(.L_x_13316) ;  /* 0x0000000000081947 */ /* 0x002fea0003800000 */
[----:B------:R-:W1:Y:S02]  /*ae90*/  SYNCS.PHASECHK.TRANS64.TRYWAIT P1, [R5+URZ+0x16850], R4 ;  /* 0x01685004050075a7 */ /* 0x000e64000802017f */
[----:B-1----:R-:W-:Y:S05]  /*aea0*/  @!P1 BRA `(.L_x_13319) ;  /* 0x000000b800a49947 */ /* 0x002fea0003800000 */
.L_x_13316:
[----:B01----:R-:W-:Y:S01]  /*aeb0*/  VIADD R4, R18, 0x400 ;  /* 0x0000040012047836 */ /* 0x003fe20000000000 */
[----:B------:R-:W-:Y:S05]  /*aec0*/  WARPSYNC.ALL ;  /* 0x0000000000007948 */ /* 0x000fea0003800000 */
[----:B------:R-:W-:Y:S01]  /*aed0*/  SHF.R.U32.HI R4, RZ, 0x4, R4 ;  /* 0x00000004ff047819 */ /* 0x000fe20000011604 */
[----:B------:R-:W-:Y:S01]  /*aee0*/  IMAD.MOV.U32 R5, RZ, RZ, 0x40000040 ;  /* 0x40000040ff057424 */ /* 0x000fe200078e00ff */
[----:B------:R-:W-:Y:S01]  /*aef0*/  WARPGROUP.ARRIVE ;  /* 0x00000000000079c5 */ /* 0x000fe20000000000 */
[----:B------:R-:W-:Y:S01]  /*af00*/  IMAD.MOV.U32 R7, RZ, RZ, 0x40000040 ;  /* 0x40000040ff077424 */ /* 0x000fe200078e00ff */
[----:B------:R-:W-:-:S02]  /*af10*/  LOP3.LUT R4, R4, 0x3fff, RZ, 0xc0, !PT ;  /* 0x00003fff04047812 */ /* 0x000fc400078ec0ff */
[----:B------:R-:W-:Y:S01]  /*af20*/  R2UR UR11, R5 ;  /* 0x00000000050b72ca */ /* 0x000fe200000e0000 */
[----:B------:R-:W-:Y:S01]  /*af30*/  IMAD.MOV.U32 R5, RZ, RZ, 0x40000040 ;  /* 0x40000040ff057424 */ /* 0x000fe200078e00ff */
[----:B------:R-:W-:-:S04]  /*af40*/  LEA R4, R11, R4, 0xa ;  /* 0x000000040b047211 */ /* 0x000fc800078e50ff */
[C---:B------:R-:W-:Y:S01]  /*af50*/  R2UR UR10, R4.reuse ;  /* 0x00000000040a72ca */ /* 0x040fe200000e0000 */
[----:B------:R-:W-:-:S12]  /*af60*/  VIADD R6, R4, 0x80 ;  /* 0x0000008004067836 */ /* 0x000fd80000000000 */
[----:B------:R-:W-:Y:S01]  /*af70*/  HGMMA.64x64x16.F32 R88, R148, gdesc[UR8].tnspB, R88, gsb0 ;  /* 0x40e0000894587df0 */ /* 0x000fe20008000858 */
[----:B------:R-:W-:Y:S02]  /*af80*/  R2UR UR10, R6 ;  /* 0x00000000060a72ca */ /* 0x000fe400000e0000 */
[----:B------:R-:W-:Y:S01]  /*af90*/  R2UR UR11, R7 ;  /* 0x00000000070b72ca */ /* 0x000fe200000e0000 */
[----:B------:R-:W-:Y:S01]  /*afa0*/  IMAD.MOV.U32 R7, RZ, RZ, 0x40000040 ;  /* 0x40000040ff077424 */ /* 0x000fe200078e00ff */
[----:B------:R-:W-:Y:S01]  /*afb0*/  IADD3 R6, R4, 0x100, RZ ;  /* 0x0000010004067810 */ /* 0x000fe20007ffe0ff */
[----:B------:R-:W-:Y:S02]  /*afc0*/  WARPGROUP.DEPBAR.LE gsb0, 0x0 ;  /* 0x00008000000079c5 */ /* 0x000fe40000010000 */
[----:B------:R-:W-:-:S06]  /*afd0*/  WARPGROUP.ARRIVE ;  /* 0x00000000000079c5 */ /* 0x000fcc0000000000 */
[----:B------:R-:W0:Y:S02]  /*afe0*/  S2R R150, SR_TID.X ;  /* 0x0000000000967919 */ /* 0x000e240000002100 */
[----:B------:R-:W-:Y:S01]  /*aff0*/  HGMMA.64x64x16.F32 R88, R120, gdesc[UR8].tnspB, R88, gsb0 ;  /* 0x40e0000878587df0 */ /* 0x000fe20008000858 */
[----:B------:R-:W-:Y:S01]  /*b000*/  R2UR UR10, R6 ;  /* 0x00000000060a72ca */ /* 0x000fe200000e0000 */
[----:B------:R-:W-:Y:S01]  /*b010*/  VIADD R6, R4, 0x180 ;  /* 0x0000018004067836 */ /* 0x000fe20000000000 */
[----:B------:R-:W-:Y:S01]  /*b020*/  R2UR UR11, R7 ;  /* 0x00000000070b72ca */ /* 0x000fe200000e0000 */
[----:B------:R-:W-:Y:S01]  /*b030*/  IMAD.MOV.U32 R7, RZ, RZ, 0x40000040 ;  /* 0x40000040ff077424 */ /* 0x000fe200078e00ff */
[----:B0-----:R-:W-:Y:S02]  /*b040*/  SHF.R.U32.HI R151, RZ, 0x7, R150 ;  /* 0x00000007ff977819 */ /* 0x001fe40000011696 */
[----:B------:R-:W-:Y:S01]  /*b050*/  ISETP.GE.U32.AND P1, PT, R150, 0x180, PT ;  /* 0x000001809600780c */ /* 0x000fe20003f26070 */
[----:B------:R-:W-:-:S02]  /*b060*/  WARPGROUP.DEPBAR.LE gsb0, 0x0 ;  /* 0x00008000000079c5 */ /* 0x000fc40000010000 */
[----:B------:R-:W-:-:S06]  /*b070*/  WARPGROUP.ARRIVE ;  /* 0x00000000000079c5 */ /* 0x000fcc0000000000 */
[----:B------:R-:W-:Y:S01]  /*b080*/  HGMMA.64x64x16.F32 R88, R124, gdesc[UR8].tnspB, R88, gsb0 ;  /* 0x40e000087c587df0 */ /* 0x000fe20008000858 */
[----:B------:R-:W-:Y:S02]  /*b090*/  R2UR UR10, R6 ;  /* 0x00000000060a72ca */ /* 0x000fe400000e0000 */
[----:B------:R-:W-:Y:S01]  /*b0a0*/  R2UR UR11, R7 ;  /* 0x00000000070b72ca */ /* 0x000fe200000e0000 */
[----:B------:R-:W-:Y:S01]  /*b0b0*/  IMAD.MOV.U32 R7, RZ, RZ, 0x40000040 ;  /* 0x40000040ff077424 */ /* 0x000fe200078e00ff */
[----:B------:R-:W-:Y:S01]  /*b0c0*/  IADD3 R6, R4, 0x200, RZ ;  /* 0x0000020004067810 */ /* 0x000fe20007ffe0ff */
[----:B------:R-:W-:Y:S02]  /*b0d0*/  WARPGROUP.DEPBAR.LE gsb0, 0x0 ;  /* 0x00008000000079c5 */ /* 0x000fe40000010000 */
[----:B------:R-:W-:-:S08]  /*b0e0*/  WARPGROUP.ARRIVE ;  /* 0x00000000000079c5 */ /* 0x000fd00000000000 */
[----:B------:R-:W-:Y:S01]  /*b0f0*/  HGMMA.64x64x16.F32 R88, R128, gdesc[UR8].tnspB, R88, gsb0 ;  /* 0x40e0000880587df0 */ /* 0x000fe20008000858 */
[----:B------:R-:W-:Y:S01]  /*b100*/  R2UR UR10, R6 ;  /* 0x00000000060a72ca */ /* 0x000fe200000e0000 */
[----:B------:R-:W-:Y:S01]  /*b110*/  VIADD R6, R4, 0x280 ;  /* 0x0000028004067836 */ /* 0x000fe20000000000 */
[----:B------:R-:W-:Y:S01]  /*b120*/  R2UR UR11, R7 ;  /* 0x00000000070b72ca */ /* 0x000fe200000e0000 */
[----:B------:R-:W-:Y:S01]  /*b130*/  IMAD.MOV.U32 R7, RZ, RZ, 0x40000040 ;  /* 0x40000040ff077424 */ /* 0x000fe200078e00ff */
[----:B------:R-:W-:Y:S02]  /*b140*/  WARPGROUP.DEPBAR.LE gsb0, 0x0 ;  /* 0x00008000000079c5 */ /* 0x000fe40000010000 */
[----:B------:R-:W-:-:S09]  /*b150*/  WARPGROUP.ARRIVE ;  /* 0x00000000000079c5 */ /* 0x000fd20000000000 */
[----:B------:R-:W-:Y:S01]  /*b160*/  HGMMA.64x64x16.F32 R88, R132, gdesc[UR8].tnspB, R88, gsb0 ;  /* 0x40e0000884587df0 */ /* 0x000fe20008000858 */
[----:B------:R-:W-:Y:S02]  /*b170*/  R2UR UR10, R6 ;  /* 0x00000000060a72ca */ /* 0x000fe400000e0000 */
[----:B------:R-:W-:Y:S01]  /*b180*/  R2UR UR11, R7 ;  /* 0x00000000070b72ca */ /* 0x000fe200000e0000 */
[----:B------:R-:W-:Y:S01]  /*b190*/  IMAD.MOV.U32 R7, RZ, RZ, 0x40000040 ;  /* 0x40000040ff077424 */ /* 0x000fe200078e00ff */
[C---:B------:R-:W-:Y:S01]  /*b1a0*/  IADD3 R6, R4.reuse, 0x300, RZ ;  /* 0x0000030004067810 */ /* 0x040fe20007ffe0ff */
[----:B------:R-:W-:Y:S01]  /*b1b0*/  VIADD R4, R4, 0x380 ;  /* 0x0000038004047836 */ /* 0x000fe20000000000 */
[----:B------:R-:W-:Y:S02]  /*b1c0*/  WARPGROUP.DEPBAR.LE gsb0, 0x0 ;  /* 0x00008000000079c5 */ /* 0x000fe40000010000 */
[----:B------:R-:W-:-:S07]  /*b1d0*/  WARPGROUP.ARRIVE ;  /* 0x00000000000079c5 */ /* 0x000fce0000000000 */
[----:B------:R-:W-:Y:S01]  /*b1e0*/  HGMMA.64x64x16.F32 R88, R136, gdesc[UR8].tnspB, R88, gsb0 ;  /* 0x40e0000888587df0 */ /* 0x000fe20008000858 */
[----:B------:R-:W-:Y:S02]  /*b1f0*/  R2UR UR10, R6 ;  /* 0x00000000060a72ca */ /* 0x000fe400000e0000 */
[----:B------:R-:W-:Y:S01]  /*b200*/  R2UR UR11, R7 ;  /* 0x00000000070b72ca */ /* 0x000fe200000e0000 */
[----:B------:R-:W-:Y:S02]  /*b210*/  WARPGROUP.DEPBAR.LE gsb0, 0x0 ;  /* 0x00008000000079c5 */ /* 0x000fe40000010000 */
[----:B------:R-:W-:-:S10]  /*b220*/  WARPGROUP.ARRIVE ;  /* 0x00000000000079c5 */ /* 0x000fd40000000000 */
[----:B------:R-:W-:Y:S01]  /*b230*/  HGMMA.64x64x16.F32 R88, R140, gdesc[UR8].tnspB, R88, gsb0 ;  /* 0x40e000088c587df0 */ /* 0x000fe20008000858 */
[----:B------:R-:W-:Y:S02]  /*b240*/  R2UR UR10, R4 ;  /* 0x00000000040a72ca */ /* 0x000fe400000e0000 */
[----:B------:R-:W-:Y:S02]  /*b250*/  R2UR UR11, R5 ;  /* 0x00000000050b72ca */ /* 0x000fe400000e0000 */
[----:B------:R-:W-:-:S04]  /*b260*/  IADD3 R4, R151, 0x9, RZ ;  /* 0x0000000997047810 */ /* 0x000fc80007ffe0ff */
[----:B------:R-:W-:Y:S01]  /*b270*/  SEL R4, R4, 0x9, !P1 ;  /* 0x0000000904047807 */ /* 0x000fe20004800000 */
[----:B------:R-:W-:Y:S02]  /*b280*/  WARPGROUP.DEPBAR.LE gsb0, 0x0 ;  /* 0x00008000000079c5 */ /* 0x000fe40000010000 */
[----:B------:R-:W-:-:S06]  /*b290*/  WARPGROUP.ARRIVE ;  /* 0x00000000000079c5 */ /* 0x000fcc0000000000 */
[----:B------:R-:W-:Y:S03]  /*b2a0*/  HGMMA.64x64x16.F32 R88, R144, gdesc[UR8].tnspB, R88, gsb0 ;  /* 0x40e0000890587df0 */ /* 0x000fe60008000858 */
[----:B------:R-:W-:Y:S02]  /*b2b0*/  WARPGROUP.DEPBAR.LE gsb0, 0x0 ;  /* 0x00008000000079c5 */ /* 0x000fe40000010000 */
[----:B------:R0:W-:Y:S06]  /*b2c0*/  BAR.ARV R4, 0x100 ;  /* 0x000400040000751d */ /* 0x0001ec0000002000 */
[----:B------:R-:W-:Y:S05]  /*b2d0*/  @!P0 BRA `(.L_x_13320) ;  /* 0x0000000000048947 */ /* 0x000fea0003800000 */
[----:B------:R-:W-:Y:S01]  /*b2e0*/  BPT.TRAP 0x1 ;  /* 0x000000040000795c */ /* 0x000fe20000300000 */
.L_x_13320:
        /* <DEDUP_REMOVED lines=11> */
[----:B------:R-:W-:-:S02]  /*b3a0*/  IMAD R31, R155, 0x8, R18 ;  /* 0x000000089b1f7824 */ /* 0x000fc400078e0212 */
[----:B------:R-:W-:Y:S01]  /*b3b0*/  FMUL.FTZ R37, R44, UR6 ;  /* 0x000000062c257c20 */ /* 0x000fe20008410000 */
[----:B------:R-:W-:Y:S01]  /*b3c0*/  FMUL.FTZ R44, R49, UR6 ;  /* 0x00000006312c7c20 */ /* 0x000fe20008410000 */
[----:B------:R-:W1:Y:S01]  /*b3d0*/  MUFU.TANH R5, R5 ;  /* 0x0000000500057308 */ /* 0x000e620000002400 */
[----:B------:R-:W-:Y:S01]  /*b3e0*/  FMUL.FTZ R28, R32, UR6 ;  /* 0x00000006201c7c20 */ /* 0x000fe20008410000 */
[----:B------:R-:W-:Y:S01]  /*b3f0*/  FMUL.FTZ R49, R56, UR6 ;  /* 0x0000000638317c20 */ /* 0x000fe20008410000 */
[----:B------:R-:W-:Y:S01]  /*b400*/  FMUL.FTZ R29, R33, UR6 ;  /* 0x00000006211d7c20 */ /* 0x000fe20008410000 */
[----:B------:R-:W-:Y:S02]  /*b410*/  VIADD R31, R31, 0x16840 ;  /* 0x000168401f1f7836 */ /* 0x000fe40000000000 */
[----:B------:R-:W-:Y:S01]  /*b420*/  FMUL.FTZ R33, R36, UR6 ;  /* 0x0000000624217c20 */ /* 0x000fe20008410000 */
[----:B------:R-:W-:Y:S02]  /*b430*/  IMAD.U32 R56, RZ, RZ, UR38 ;  /* 0x00000026ff387e24 */ /* 0x000fe4000f8e00ff */
[----:B------:R-:W-:Y:S01]  /*b440*/  FMUL.FTZ R36, R41, UR6 ;  /* 0x0000000629247c20 */ /* 0x000fe20008410000 */
[----:B------:R-:W2:Y:S01]  /*b450*/  MUFU.TANH R24, R24 ;  /* 0x0000001800187308 */ /* 0x000ea20000002400 */
[----:B------:R-:W-:Y:S01]  /*b460*/  FMUL.FTZ R41, R48, UR6 ;  /* 0x0000000630297c20 */ /* 0x000fe20008410000 */
[----:B------:R-:W-:Y:S01]  /*b470*/  FMUL.FTZ R48, R53, UR6 ;  /* 0x0000000635307c20 */ /* 0x000fe20008410000 */
[----:B------:R-:W-:Y:S01]  /*b480*/  PRMT R31, R56, 0x654, R31 ;  /* 0x00000654381f7816 */ /* 0x000fe2000000001f */
[----:B------:R-:W-:Y:S01]  /*b490*/  FMUL.FTZ R53, R60, UR6 ;  /* 0x000000063c357c20 */ /* 0x000fe20008410000 */
[----:B0-----:R-:W-:Y:S01]  /*b4a0*/  FMNMX.FTZ R60, R4, R10, !PT ;  /* 0x0000000a043c7209 */ /* 0x001fe20007810000 */
[----:B------:R-:W-:Y:S01]  /*b4b0*/  FMUL.FTZ R32, R35, UR6 ;  /* 0x0000000623207c20 */ /* 0x000fe20008410000 */
[----:B------:R1:W-:Y:S01]  /*b4c0*/  SYNCS.ARRIVE.TRANS64.RED.A1T0 RZ, [R31+URZ], RZ ;  /* 0x000000ff1fff79a7 */ /* 0x0003e2000810043f */
[----:B------:R-:W0:Y:S01]  /*b4d0*/  MUFU.TANH R25, R25 ;  /* 0x0000001900197308 */ /* 0x000e220000002400 */
[----:B------:R-:W-:Y:S01]  /*b4e0*/  FMUL.FTZ R35, R40, UR6 ;  /* 0x0000000628237c20 */ /* 0x000fe20008410000 */
[----:B------:R-:W-:Y:S01]  /*b4f0*/  FMUL.FTZ R40, R45, UR6 ;  /* 0x000000062d287c20 */ /* 0x000fe20008410000 */
[----:B------:R-:W-:Y:S01]  /*b500*/  FMUL.FTZ R45, R52, UR6 ;  /* 0x00000006342d7c20 */ /* 0x000fe20008410000 */
[----:B------:R-:W-:Y:S01]  /*b510*/  FMUL.FTZ R52, R57, UR6 ;  /* 0x0000000639347c20 */ /* 0x000fe20008410000 */
[----:B------:R-:W-:Y:S01]  /*b520*/  FMUL.FTZ R57, R64, UR6 ;  /* 0x0000000640397c20 */ /* 0x000fe20008410000 */
[----:B------:R-:W-:Y:S01]  /*b530*/  FMUL.FTZ R56, R61, UR6 ;  /* 0x000000063d387c20 */ /* 0x000fe20008410000 */
[----:B-1----:R-:W-:Y:S01]  /*b540*/  FMNMX.FTZ R31, R5, R60, !PT ;  /* 0x0000003c051f7209 */ /* 0x002fe20007810000 */
[----:B------:R-:W1:Y:S01]  /*b550*/  MUFU.TANH R28, R28 ;  /* 0x0000001c001c7308 */ /* 0x000e620000002400 */
[----:B------:R-:W-:Y:S01]  /*b560*/  FMUL.FTZ R61, R68, UR6 ;  /* 0x00000006443d7c20 */ /* 0x000fe20008410000 */
[----:B------:R-:W-:Y:S01]  /*b570*/  FMUL.FTZ R39, R39, UR6 ;  /* 0x0000000627277c20 */ /* 0x000fe20008410000 */
[----:B--2---:R-:W-:Y:S01]  /*b580*/  FMNMX.FTZ R60, R24, R31, !PT ;  /* 0x0000001f183c7209 */ /* 0x004fe20007810000 */
        /* <DEDUP_REMOVED lines=32> */
[----:B------:R-:W-:-:S04]  /*b790*/  UMOV UR4, UR5 ;  /* 0x0000000500047c82 */ /* 0x000fc80008000000 */
[----:B------:R-:W0:Y:S01]  /*b7a0*/  MUFU.TANH R36, R36 ;  /* 0x0000002400247308 */ /* 0x000e220000002400 */
[----:B-1----:R-:W-:-:S07]  /*b7b0*/  FMNMX.FTZ R64, R34, R31, !PT ;  /* 0x0000001f22407209 */ /* 0x002fce0007810000 */
[----:B------:R-:W1:Y:S01]  /*b7c0*/  MUFU.TANH R37, R37 ;  /* 0x0000002500257308 */ /* 0x000e620000002400 */
[----:B--2---:R-:W-:Y:S01]  /*b7d0*/  FMNMX.FTZ R31, R35, R64, !PT ;  /* 0x00000040231f7209 */ /* 0x004fe20007810000 */
[----:B------:R-:W-:Y:S01]  /*b7e0*/  FMUL.FTZ R64, R69, UR6 ;  /* 0x0000000645407c20 */ /* 0x000fe20008410000 */
[----:B------:R-:W-:-:S05]  /*b7f0*/  FMUL.FTZ R69, R76, UR6 ;  /* 0x000000064c457c20 */ /* 0x000fca0008410000 */
        /* <DEDUP_REMOVED lines=70> */
[----:B---3--:R-:W-:Y:S01]  /*bc60*/  FMNMX.FTZ R38, R26, R38, !PT ;  /* 0x000000261a267209 */ /* 0x008fe20007810000 */
[----:B------:R-:W-:Y:S02]  /*bc70*/  FMUL.FTZ R120, R120, UR4 ;  /* 0x0000000478787c20 */ /* 0x000fe40008410000 */
        /* <DEDUP_REMOVED lines=54> */
[----:B0-----:R-:W-:-:S05]  /*bfe0*/  FMNMX.FTZ R38, R38, R86, !PT ;  /* 0x0000005626267209 */ /* 0x001fca0007810000 */
[----:B------:R-:W-:Y:S01]  /*bff0*/  FADD.FTZ R87, -R38, R9 ;  /* 0x0000000926577221 */ /* 0x000fe20000010100 */
        /* <DEDUP_REMOVED lines=72> */
[----:B------:R-:W-:Y:S01]  /*c480*/  FFMA.FTZ R147, R85, UR4, -R80 ;  /* 0x0000000455937c23 */ /* 0x000fe20008010850 */
        /* <DEDUP_REMOVED lines=126> */
.L_x_13321:
[----:B------:R-:W-:Y:S01]  /*cc70*/  LEA R11, R11, R18, 0x3 ;  /* 0x000000120b0b7211 */ /* 0x000fe200078e18ff */
[----:B------:R-:W-:Y:S01]  /*cc80*/  IMAD.U32 R80, RZ, RZ, UR38 ;  /* 0x00000026ff507e24 */ /* 0x000fe2000f8e00ff */
[----:B------:R-:W-:Y:S01]  /*cc90*/  ISETP.GT.AND P1, PT, R8, RZ, PT ;  /* 0x000000ff0800720c */ /* 0x000fe20003f24270 */
[----:B------:R-:W-:Y:S01]  /*cca0*/  FMUL.FTZ R88, R88, R4 ;  /* 0x0000000458587220 */ /* 0x000fe20000410000 */
[----:B------:R-:W-:Y:S01]  /*ccb0*/  F2FP.F16.F32.PACK_AB R148, R86, R10 ;  /* 0x0000000a5694723e */ /* 0x000fe200000000ff */
        /* <DEDUP_REMOVED lines=70> */
[----:B------:R-:W-:Y:S06]  /*d120*/  @P1 BRA `(.L_x_13322) ;  /* 0xffffffd800281947 */ /* 0x000fec000383ffff */
.L_x_13310:
[----:B------:R-:W-:Y:S05]  /*d130*/  WARPSYNC.ALL ;  /* 0x0000000000007948 */ /* 0x000fea0003800000 */
[----:B------:R-:W-:Y:S06]  /*d140*/  BAR.ARV 0x8, 0x200 ;  /* 0x0208000000007b1d */ /* 0x000fec0000002000 */
[----:B------:R-:W-:Y:S05]  /*d150*/  @!P0 BRA `(.L_x_13323) ;  /* 0x0000000000048947 */ /* 0x000fea0003800000 */
[----:B------:R-:W-:Y:S01]  /*d160*/  BPT.TRAP 0x1 ;  /* 0x000000040000795c */ /* 0x000fe20000300000 */
.L_x_13323:
[----:B------:R-:W-:Y:S02]  /*d170*/  LEA R11, R155, R18, 0x3 ;  /* 0x000000129b0b7211 */ /* 0x000fe400078e18ff */
[----:B------:R-:W-:-:S04]  /*d180*/  SHF.L.U32 R4, R157, 0x1f, RZ ;  /* 0x0000001f9d047819 */ /* 0x000fc800000006ff */
[----:B------:R0:W1:Y:S01]  /*d190*/  SYNCS.PHASECHK.TRANS64.TRYWAIT P1, [R11+URZ+0x16850], R4 ;  /* 0x016850040b0075a7 */ /* 0x000062000802017f */
[----:B------:R-:W-:Y:S05]  /*d1a0*/  @!P0 BRA `(.L_x_13324) ;  /* 0x0000000000048947 */ /* 0x000fea0003800000 */
[----:B------:R-:W-:Y:S01]  /*d1b0*/  BPT.TRAP 0x1 ;  /* 0x000000040000795c */ /* 0x000fe20000300000 */
.L_x_13324:
[----:B------:R-:W-:-:S05]  /*d1c0*/  VIADD R18, R18, 0x400 ;  /* 0x0000040012127836 */ /* 0x000fca0000000000 */
[----:B------:R-:W-:-:S04]  /*d1d0*/  SHF.R.U32.HI R18, RZ, 0x4, R18 ;  /* 0x00000004ff127819 */ /* 0x000fc80000011612 */
[----:B------:R-:W-:Y:S01]  /*d1e0*/  LOP3.LUT R18, R18, 0x3fff, RZ, 0xc0, !PT ;  /* 0x00003fff12127812 */ /* 0x000fe200078ec0ff */
[----:B-1----:R-:W-:Y:S06]  /*d1f0*/  @P1 BRA `(.L_x_13325) ;  /* 0x0000000000081947 */ /* 0x002fec0003800000 */
[----:B------:R-:W1:Y:S02]  /*d200*/  SYNCS.PHASECHK.TRANS64.TRYWAIT P1, [R11+URZ+0x16850], R4 ;  /* 0x016850040b0075a7 */ /* 0x000e64000802017f */
[----:B-1----:R-:W-:Y:S05]  /*d210*/  @!P1 BRA `(.L_x_13326) ;  /* 0x0000009400dc9947 */ /* 0x002fea0003800000 */
.L_x_13325:
[----:B01----:R-:W-:Y:S01]  /*d220*/  IMAD R4, R155, 0x400, R18 ;  /* 0x000004009b047824 */ /* 0x003fe200078e0212 */
[----:B------:R-:W-:Y:S05]  /*d230*/  WARPSYNC.ALL ;  /* 0x0000000000007948 */ /* 0x000fea0003800000 */
[----:B------:R-:W-:Y:S01]  /*d240*/  IMAD.MOV.U32 R5, RZ, RZ, 0x40000040 ;  /* 0x40000040ff057424 */ /* 0x000fe200078e00ff */
[C---:B------:R-:W-:Y:S01]  /*d250*/  R2UR UR6, R4.reuse ;  /* 0x00000000040672ca */ /* 0x040fe200000e0000 */
[----:B------:R-:W-:Y:S01]  /*d260*/  WARPGROUP.ARRIVE ;  /* 0x00000000000079c5 */ /* 0x000fe20000000000 */
[----:B------:R-:W-:Y:S01]  /*d270*/  IMAD.MOV.U32 R7, RZ, RZ, 0x40000040 ;  /* 0x40000040ff077424 */ /* 0x000fe200078e00ff */
[----:B------:R-:W-:Y:S01]  /*d280*/  IADD3 R6, R4, 0x80, RZ ;  /* 0x0000008004067810 */ /* 0x000fe20007ffe0ff */
[----:B------:R-:W-:Y:S01]  /*d290*/  IMAD.MOV.U32 R27, RZ, RZ, RZ ;  /* 0x000000ffff1b7224 */ /* 0x000fe200078e00ff */
[----:B------:R-:W-:Y:S01]  /*d2a0*/  R2UR UR7, R5 ;  /* 0x00000000050772ca */ /* 0x000fe200000e0000 */
[----:B------:R-:W-:-:S12]  /*d2b0*/  IMAD.MOV.U32 R5, RZ, RZ, 0x40000040 ;  /* 0x40000040ff057424 */ /* 0x000fd800078e00ff */
        /* <DEDUP_REMOVED lines=30> */
[C---:B------:R-:W-:Y:S01]  /*d4a0*/  VIADD R6, R4.reuse, 0x300 ;  /* 0x0000030004067836 */ /* 0x040fe20000000000 */
[----:B------:R-:W-:Y:S01]  /*d4b0*/  R2UR UR7, R7 ;  /* 0x00000000070772ca */ /* 0x000fe200000e0000 */
[----:B------:R-:W-:Y:S01]  /*d4c0*/  IMAD.MOV.U32 R7, RZ, RZ, 0x40000040 ;  /* 0x40000040ff077424 */ /* 0x000fe200078e00ff */
[----:B------:R-:W-:Y:S01]  /*d4d0*/  IADD3 R4, R4, 0x380, RZ ;  /* 0x0000038004047810 */ /* 0x000fe20007ffe0ff */
[----:B------:R-:W-:Y:S02]  /*d4e0*/  WARPGROUP.DEPBAR.LE gsb0, 0x0 ;  /* 0x00008000000079c5 */ /* 0x000fe40000010000 */
[----:B------:R-:W-:-:S08]  /*d4f0*/  WARPGROUP.ARRIVE ;  /* 0x00000000000079c5 */ /* 0x000fd00000000000 */
[----:B------:R-:W-:Y:S01]  /*d500*/  HGMMA.64x64x16.F32 R88, R136, gdesc[UR4].tnspB, R88, gsb0 ;  /* 0x40e0000488587df0 */ /* 0x000fe20008000858 */
[----:B------:R-:W-:Y:S02]  /*d510*/  R2UR UR6, R6 ;  /* 0x00000000060672ca */ /* 0x000fe400000e0000 */
[----:B------:R-:W-:Y:S01]  /*d520*/  R2UR UR7, R7 ;  /* 0x00000000070772ca */ /* 0x000fe200000e0000 */
[----:B------:R-:W0:Y:S04]  /*d530*/  SHFL.BFLY PT, R6, R3, 0x2, 0x1f ;  /* 0x0c401f0003067f89 */ /* 0x000e2800000e0000 */
[----:B------:R-:W1:Y:S01]  /*d540*/  SHFL.BFLY PT, R7, R0, 0x2, 0x1f ;  /* 0x0c401f0000077f89 */ /* 0x000e6200000e0000 */
[----:B0-----:R-:W-:Y:S01]  /*d550*/  FADD.FTZ R6, R6, R3 ;  /* 0x0000000306067221 */ /* 0x001fe20000010000 */
[----:B------:R-:W-:-:S02]  /*d560*/  IMAD.MOV.U32 R3, RZ, RZ, -0x800000 ;  /* 0xff800000ff037424 */ /* 0x000fc400078e00ff */
[----:B-1----:R-:W-:Y:S01]  /*d570*/  FADD.FTZ R7, R7, R0 ;  /* 0x0000000007077221 */ /* 0x002fe20000010000 */
[----:B------:R-:W-:Y:S01]  /*d580*/  IMAD.MOV.U32 R0, RZ, RZ, -0x800000 ;  /* 0xff800000ff007424 */ /* 0x000fe200078e00ff */
[----:B------:R-:W-:Y:S02]  /*d590*/  WARPGROUP.DEPBAR.LE gsb0, 0x0 ;  /* 0x00008000000079c5 */ /* 0x000fe40000010000 */
[----:B------:R-:W-:-:S06]  /*d5a0*/  WARPGROUP.ARRIVE ;  /* 0x00000000000079c5 */ /* 0x000fcc0000000000 */
[----:B------:R-:W-:Y:S01]  /*d5b0*/  HGMMA.64x64x16.F32 R88, R140, gdesc[UR4].tnspB, R88, gsb0 ;  /* 0x40e000048c587df0 */ /* 0x000fe20008000858 */
[----:B------:R-:W-:Y:S02]  /*d5c0*/  R2UR UR6, R4 ;  /* 0x00000000040672ca */ /* 0x000fe400000e0000 */
[----:B------:R-:W-:Y:S01]  /*d5d0*/  R2UR UR7, R5 ;  /* 0x00000000050772ca */ /* 0x000fe200000e0000 */
[----:B------:R-:W0:Y:S04]  /*d5e0*/  SHFL.BFLY PT, R4, R7, 0x1, 0x1f ;  /* 0x0c201f0007047f89 */ /* 0x000e2800000e0000 */
[----:B------:R-:W1:Y:S01]  /*d5f0*/  SHFL.BFLY PT, R5, R6, 0x1, 0x1f ;  /* 0x0c201f0006057f89 */ /* 0x000e6200000e0000 */
[----:B0-----:R-:W-:Y:S01]  /*d600*/  FADD.FTZ R10, R7, R4 ;  /* 0x00000004070a7221 */ /* 0x001fe20000010000 */
[----:B------:R-:W-:Y:S01]  /*d610*/  IMAD.MOV.U32 R7, RZ, RZ, RZ ;  /* 0x000000ffff077224 */ /* 0x000fe200078e00ff */
[----:B------:R-:W-:Y:S01]  /*d620*/  MOV R4, UR4 ;  /* 0x0000000400047c02 */ /* 0x000fe20008000f00 */
[----:B-1----:R-:W-:-:S02]  /*d630*/  FADD.FTZ R12, R6, R5 ;  /* 0x00000005060c7221 */ /* 0x002fc40000010000 */
[----:B------:R-:W-:Y:S01]  /*d640*/  FSETP.NE.FTZ.AND P1, PT, R10, RZ, PT ;  /* 0x000000ff0a00720b */ /* 0x000fe20003f35000 */
[----:B------:R-:W-:Y:S02]  /*d650*/  IMAD.U32 R6, RZ, RZ, UR4 ;  /* 0x00000004ff067e24 */ /* 0x000fe4000f8e00ff */
        /* <DEDUP_REMOVED lines=13> */
[----:B------:R-:W-:Y:S03]  /*d730*/  HGMMA.64x64x16.F32 R88, R144, gdesc[UR4].tnspB, R88, gsb0 ;  /* 0x40e0000490587df0 */ /* 0x000fe60008000858 */
[----:B------:R-:W-:Y:S02]  /*d740*/  WARPGROUP.DEPBAR.LE gsb0, 0x0 ;  /* 0x00008000000079c5 */ /* 0x000fe40000010000 */
[----:B--23--:R-:W-:Y:S05]  /*d750*/  @!P0 BRA `(.L_x_13327) ;  /* 0x0000000000048947 */ /* 0x00cfea0003800000 */
[----:B------:R-:W-:Y:S01]  /*d760*/  BPT.TRAP 0x1 ;  /* 0x000000040000795c */ /* 0x000fe20000300000 */
.L_x_13327:
[----:B------:R-:W-:Y:S01]  /*d770*/  IMAD.U32 R5, RZ, RZ, UR38 ;  /* 0x00000026ff057e24 */ /* 0x000fe2000f8e00ff */
        /* <DEDUP_REMOVED lines=42> */
.L_x_13273:
        /* <DEDUP_REMOVED lines=19> */
[----:B------:R-:W-:-:S02]  /*db50*/  F2FP.F16.F32.PACK_AB R14, R14, R53 ;  /* 0x000000350e0e723e */ /* 0x000fc400000000ff */
[----:B------:R-:W-:Y:S01]  /*db60*/  F2FP.F16.F32.PACK_AB R15, R15, R54 ;  /* 0x000000360f0f723e */ /* 0x000fe200000000ff */
[----:B------:R-:W4:Y:S01]  /*db70*/  LDL R58, [R1+0x38] ;  /* 0x00003800013a7983 */ /* 0x000f220000100800 */
[----:B------:R-:W-:Y:S02]  /*db80*/  MOV R20, R18 ;  /* 0x0000001200147202 */ /* 0x000fe40000000f00 */
[----:B0-----:R-:W-:Y:S01]  /*db90*/  MOV R21, R5 ;  /* 0x0000000500157202 */ /* 0x001fe20000000f00 */
[----:B------:R-:W-:Y:S02]  /*dba0*/  BAR.SYNC.DEFER_BLOCKING 0x1, 0x180 ;  /* 0x0046000000007b1d */ /* 0x000fe40000010000 */
[----:B--2---:R-:W-:-:S03]  /*dbb0*/  IMAD.WIDE R10, R4, 0x2, R20 ;  /* 0x00000002040a7825 */ /* 0x004fc600078e0214 */
[C---:B------:R-:W-:Y:S02]  /*dbc0*/  IADD3 R25, P2, R10.reuse, 0x20, RZ ;  /* 0x000000200a197810 */ /* 0x040fe40007f5e0ff */
[C---:B------:R-:W-:Y:S02]  /*dbd0*/  LOP3.LUT R9, R10.reuse, 0x380, RZ, 0xc0, !PT ;  /* 0x000003800a097812 */ /* 0x040fe400078ec0ff */
[C---:B------:R-:W-:Y:S02]  /*dbe0*/  IADD3 R59, P0, R10.reuse, 0x60, RZ ;  /* 0x000000600a3b7810 */ /* 0x040fe40007f1e0ff */
[----:B------:R-:W-:Y:S02]  /*dbf0*/  IADD3 R57, P1, R10, 0x40, RZ ;  /* 0x000000400a397810 */ /* 0x000fe40007f3e0ff */
[----:B------:R-:W-:Y:S02]  /*dc00*/  LOP3.LUT R4, R25, 0x380, RZ, 0xc0, !PT ;  /* 0x0000038019047812 */ /* 0x000fe400078ec0ff */
[----:B------:R-:W-:-:S02]  /*dc10*/  SHF.R.U64 R9, R9, 0x3, RZ ;  /* 0x0000000309097819 */ /* 0x000fc400000012ff */
[----:B------:R-:W-:Y:S02]  /*dc20*/  LOP3.LUT R6, R57, 0x380, RZ, 0xc0, !PT ;  /* 0x0000038039067812 */ /* 0x000fe400078ec0ff */
[----:B-----5:R-:W-:Y:S02]  /*dc30*/  LOP3.LUT R24, R59, 0x380, RZ, 0xc0, !PT ;  /* 0x000003803b187812 */ /* 0x020fe400078ec0ff */
[----:B------:R-:W-:Y:S02]  /*dc40*/  SHF.R.U64 R4, R4, 0x3, RZ ;  /* 0x0000000304047819 */ /* 0x000fe400000012ff */
[----:B------:R-:W-:Y:S02]  /*dc50*/  LOP3.LUT R10, R9, R10, RZ, 0x3c, !PT ;  /* 0x0000000a090a7212 */ /* 0x000fe400078e3cff */
[----:B------:R-:W-:Y:S02]  /*dc60*/  SHF.R.U64 R6, R6, 0x3, RZ ;  /* 0x0000000306067819 */ /* 0x000fe400000012ff */
[----:B------:R-:W-:Y:S01]  /*dc70*/  SHF.R.U64 R24, R24, 0x3, RZ ;  /* 0x0000000318187819 */ /* 0x000fe200000012ff */
[--C-:B------:R-:W-:Y:S01]  /*dc80*/  IMAD.X R7, RZ, RZ, R11.reuse, P1 ;  /* 0x000000ffff077224 */ /* 0x100fe200008e060b */
[----:B------:R-:W-:Y:S01]  /*dc90*/  LOP3.LUT R8, R4, R25, RZ, 0x3c, !PT ;  /* 0x0000001904087212 */ /* 0x000fe200078e3cff */
[----:B------:R-:W-:Y:S01]  /*dca0*/  IMAD.X R9, RZ, RZ, R11, P2 ;  /* 0x000000ffff097224 */ /* 0x000fe200010e060b */
[----:B------:R-:W-:-:S02]  /*dcb0*/  IADD3.X R5, RZ, R11, RZ, P0, !PT ;  /* 0x0000000bff057210 */ /* 0x000fc400007fe4ff */
[----:B------:R-:W-:Y:S02]  /*dcc0*/  LOP3.LUT R6, R6, R57, RZ, 0x3c, !PT ;  /* 0x0000003906067212 */ /* 0x000fe400078e3cff */
[----:B------:R-:W-:Y:S02]  /*dcd0*/  LOP3.LUT R4, R24, R59, RZ, 0x3c, !PT ;  /* 0x0000003b18047212 */ /* 0x000fe400078e3cff */
[----:B------:R-:W-:Y:S02]  /*dce0*/  MOV R10, R10 ;  /* 0x0000000a000a7202 */ /* 0x000fe40000000f00 */
[----:B------:R-:W-:Y:S02]  /*dcf0*/  MOV R53, R6 ;  /* 0x0000000600357202 */ /* 0x000fe40000000f00 */
[----:B-1----:R-:W-:Y:S01]  /*dd00*/  MOV R32, R4 ;  /* 0x0000000400207202 */ /* 0x002fe20000000f00 */
[----:B------:R0:W-:Y:S01]  /*dd10*/  STSM.16.M88.4 [R10], R12 ;  /* 0x0000000c0a007844 */ /* 0x0001e20000000200 */
[----:B------:R-:W-:-:S02]  /*dd20*/  ISETP.NE.U32.AND P0, PT, RZ, UR4, PT ;  /* 0x00000004ff007c0c */ /* 0x000fc4000bf05070 */
[----:B---3--:R-:W-:Y:S02]  /*dd30*/  IADD3 R24, P1, R62, UR4, RZ ;  /* 0x000000043e187c10 */ /* 0x008fe4000ff3e0ff */
[----:B------:R-:W-:Y:S02]  /*dd40*/  MOV R54, R8 ;  /* 0x0000000800367202 */ /* 0x000fe40000000f00 */
        /* <DEDUP_REMOVED lines=10> */
[----:B------:R-:W-:Y:S02]  /*ddf0*/  F2FP.F16.F32.PACK_AB R14, R27, R28 ;  /* 0x0000001c1b0e723e */ /* 0x000fe400000000ff */
[----:B------:R-:W-:Y:S02]  /*de00*/  F2FP.F16.F32.PACK_AB R15, R119, R26 ;  /* 0x0000001a770f723e */ /* 0x000fe400000000ff */
[----:B------:R-:W-:Y:S02]  /*de10*/  ISETP.NE.AND.EX P0, PT, RZ, UR5, PT, P0 ;  /* 0x00000005ff007c0c */ /* 0x000fe4000bf05300 */
[----:B----4-:R-:W-:Y:S01]  /*de20*/  IADD3.X R25, R61, UR5, RZ, P1, !PT ;  /* 0x000000053d197c10 */ /* 0x010fe20008ffe4ff */
[----:B------:R-:W-:Y:S01]  /*de30*/  ULDC.64 UR4, c[0x0][0xc08] ;  /* 0x0003020000047ab9 */ /* 0x000fe20000000a00 */
[----:B------:R0:W-:Y:S01]  /*de40*/  STSM.16.M88.4 [R54], R4 ;  /* 0x0000000436007844 */ /* 0x0001e20000000200 */
[----:B------:R-:W-:Y:S01]  /*de50*/  ISETP.NE.U32.AND P1, PT, RZ, UR4, PT ;  /* 0x00000004ff007c0c */ /* 0x000fe2000bf25070 */
[----:B------:R-:W1:Y:S02]  /*de60*/  LDC R30, c[0x0][0xbe8] ;  /* 0x0002fa00ff1e7b82 */ /* 0x000e640000000800 */
[----:B------:R2:W-:Y:S01]  /*de70*/  STSM.16.M88.4 [R53], R8 ;  /* 0x0000000835007844 */ /* 0x0005e20000000200 */
[----:B------:R-:W-:-:S03]  /*de80*/  ISETP.NE.AND.EX P1, PT, RZ, UR5, PT, P1 ;  /* 0x00000005ff007c0c */ /* 0x000fc6000bf25310 */
[----:B------:R3:W-:Y:S01]  /*de90*/  STSM.16.M88.4 [R32], R12 ;  /* 0x0000000c20007844 */ /* 0x0007e20000000200 */
[----:B------:R-:W-:Y:S01]  /*dea0*/  IMAD.MOV.U32 R28, RZ, RZ, RZ ;  /* 0x000000ffff1c7224 */ /* 0x000fe200078e00ff */
[----:B------:R-:W-:Y:S08]  /*deb0*/  BAR.SYNC.DEFER_BLOCKING 0x1, 0x180 ;  /* 0x0046000000007b1d */ /* 0x000ff00000010000 */
[----:B0-----:R-:W-:Y:S01]  /*dec0*/  @P1 IADD3 R4, P3, R62, UR4, RZ ;  /* 0x000000043e041c10 */ /* 0x001fe2000ff7e0ff */
[----:B------:R-:W-:-:S02]  /*ded0*/  ULDC UR4, c[0x0][0xa88] ;  /* 0x0002a20000047ab9 */ /* 0x000fc40000000800 */
[----:B--2---:R-:W-:Y:S02]  /*dee0*/  MOV R9, UR4 ;  /* 0x0000000400097c02 */ /* 0x004fe40008000f00 */
[----:B------:R-:W-:Y:S01]  /*def0*/  @P1 IADD3.X R5, R61, UR5, RZ, P3, !PT ;  /* 0x000000053d051c10 */ /* 0x000fe20009ffe4ff */
[----:B------:R0:W5:Y:S04]  /*df00*/  @P0 LDG.E R28, desc[UR42][R24.64] ;  /* 0x0000002a181c0981 */ /* 0x000168000c1e1900 */
[----:B------:R0:W5:Y:S01]  /*df10*/  @P1 LDG.E R9, desc[UR42][R4.64] ;  /* 0x0000002a04091981 */ /* 0x000162000c1e1900 */
[----:B-1----:R-:W-:-:S13]  /*df20*/  ISETP.NE.AND P2, PT, R30, 0x1, PT ;  /* 0x000000011e00780c */ /* 0x002fda0003f45270 */
[----:B------:R-:W1:Y:S08]  /*df30*/  @P2 LDC R6, c[0x0][0xbec] ;  /* 0x0002fb00ff062b82 */ /* 0x000e700000000800 */
[----:B------:R-:W2:Y:S01]  /*df40*/  @P2 LDC R27, c[0x0][0xbf0] ;  /* 0x0002fc00ff1b2b82 */ /* 0x000ea20000000800 */
[----:B---3--:R-:W-:Y:S01]  /*df50*/  IMAD R15, R58, 0xc0, R60 ;  /* 0x000000c03a0f7824 */ /* 0x008fe200078e023c */
[----:B0-----:R-:W-:Y:S06]  /*df60*/  @P1 BRA `(.L_x_13330) ;  /* 0x0000000000101947 */ /* 0x001fec0003800000 */
[----:B------:R-:W-:Y:S05]  /*df70*/  @!P0 BRA `(.L_x_13330) ;  /* 0x00000000000c8947 */ /* 0x000fea0003800000 */
[----:B------:R-:W3:Y:S04]  /*df80*/  LDG.E R4, desc[UR42][R24.64] ;  /* 0x0000002a18047981 */ /* 0x000ee8000c1e1900 */
[----:B-----5:R-:W3:Y:S02]  /*df90*/  LDG.E R9, desc[UR42][R24.64+0x4] ;  /* 0x0000042a18097981 */ /* 0x020ee4000c1e1900 */
[----:B---3--:R-:W-:-:S07]  /*dfa0*/  IMAD.IADD R9, R9, 0x1, -R4 ;  /* 0x0000000109097824 */ /* 0x008fce00078e0a04 */
.L_x_13330:
[----:B------:R-:W3:Y:S01]  /*dfb0*/  LDL.LU R10, [R1+0x44] ;  /* 0x00004400010a7983 */ /* 0x000ee20000300800 */
[----:B-1----:R-:W-:Y:S01]  /*dfc0*/  @P2 IMAD.HI.U32 R4, R15, R6, RZ ;  /* 0x000000060f042227 */ /* 0x002fe200078e00ff */
[----:B------:R-:W-:Y:S01]  /*dfd0*/  ULDC.64 UR4, c[0x0][0xb90] ;  /* 0x0002e40000047ab9 */ /* 0x000fe20000000a00 */
[----:B-----5:R-:W-:Y:S01]  /*dfe0*/  SHF.R.S32.HI R29, RZ, 0x1f, R28 ;  /* 0x0000001fff1d7819 */ /* 0x020fe2000001141c */
[----:B------:R-:W4:Y:S01]  /*dff0*/  LDL.LU R8, [R1+0x34] ;  /* 0x0000340001087983 */ /* 0x000f220000300800 */
[----:B------:R-:W0:Y:S01]  /*e000*/  S2R R24, SR_TID.X ;  /* 0x0000000000187919 */ /* 0x000e220000002100 */
[----:B------:R-:W-:Y:S01]  /*e010*/  IMAD.MOV.U32 R7, RZ, RZ, R15 ;  /* 0x000000ffff077224 */ /* 0x000fe200078e000f */
[----:B------:R-:W1:Y:S01]  /*e020*/  @P2 LDC R39, c[0x0][0xbec] ;  /* 0x0002fb00ff272b82 */ /* 0x000e620000000800 */
[----:B------:R-:W4:Y:S04]  /*e030*/  LDL.LU R41, [R1+0x24] ;  /* 0x0000240001297983 */ /* 0x000f280000300800 */
[----:B------:R-:W4:Y:S04]  /*e040*/  LDL R12, [R1+0x54] ;  /* 0x00005400010c7983 */ /* 0x000f280000100800 */
[----:B------:R-:W4:Y:S01]  /*e050*/  LDL R40, [R1+0x3c] ;  /* 0x00003c0001287983 */ /* 0x000f220000100800 */
[----:B--2---:R-:W-:-:S05]  /*e060*/  @P2 SHF.R.U32.HI R7, RZ, R27, R4 ;  /* 0x0000001bff072219 */ /* 0x004fca0000011604 */
[----:B------:R-:W-:Y:S01]  /*e070*/  IMAD.MOV R13, RZ, RZ, -R7 ;  /* 0x000000ffff0d7224 */ /* 0x000fe200078e0a07 */
[C---:B0-----:R-:W-:Y:S01]  /*e080*/  IADD3 R25, R24.reuse, -0x80, RZ ;  /* 0xffffff8018197810 */ /* 0x041fe20007ffe0ff */
[----:B------:R-:W-:-:S03]  /*e090*/  VIADD R44, R24, 0xffffff80 ;  /* 0xffffff80182c7836 */ /* 0x000fc60000000000 */
[----:B------:R-:W-:-:S04]  /*e0a0*/  SHF.R.S32.HI R24, RZ, 0x1f, R25 ;  /* 0x0000001fff187819 */ /* 0x000fc80000011419 */
[----:B------:R-:W-:Y:S02]  /*e0b0*/  LEA.HI R24, R24, R25, RZ, 0x7 ;  /* 0x0000001918187211 */ /* 0x000fe400078f38ff */
[----:B------:R-:W-:Y:S02]  /*e0c0*/  SHF.R.S32.HI R42, RZ, 0x1f, R44 ;  /* 0x0000001fff2a7819 */ /* 0x000fe4000001142c */
[----:B------:R-:W-:Y:S02]  /*e0d0*/  LOP3.LUT R24, R24, 0xffffff80, RZ, 0xc0, !PT ;  /* 0xffffff8018187812 */ /* 0x000fe400078ec0ff */
[----:B------:R-:W-:-:S03]  /*e0e0*/  LEA.HI R42, R42, R44, RZ, 0x3 ;  /* 0x0000002c2a2a7211 */ /* 0x000fc600078f18ff */
[----:B------:R-:W-:Y:S01]  /*e0f0*/  IMAD.IADD R24, R25, 0x1, -R24 ;  /* 0x0000000119187824 */ /* 0x000fe200078e0a18 */
[----:B------:R-:W-:Y:S01]  /*e100*/  SHF.R.S32.HI R42, RZ, 0x3, R42 ;  /* 0x00000003ff2a7819 */ /* 0x000fe2000001142a */
[----:B------:R-:W-:Y:S01]  /*e110*/  IMAD R37, R9, R30, RZ ;  /* 0x0000001e09257224 */ /* 0x000fe200078e02ff */
[----:B---3--:R-:W-:Y:S02]  /*e120*/  SEL R36, R10, RZ, !P0 ;  /* 0x000000ff0a247207 */ /* 0x008fe40004000000 */
[----:B----4-:R-:W-:Y:S02]  /*e130*/  SEL R31, R8, RZ, !P0 ;  /* 0x000000ff081f7207 */ /* 0x010fe40004000000 */
[----:B------:R-:W-:Y:S01]  /*e140*/  SHF.R.S32.HI R38, RZ, 0x1f, R41 ;  /* 0x0000001fff267819 */ /* 0x000fe20000011429 */
[----:B------:R-:W-:-:S04]  /*e150*/  IMAD.WIDE.U32 R4, R41, UR4, R28 ;  /* 0x0000000429047c25 */ /* 0x000fc8000f8e001c */
[----:B------:R-:W-:-:S04]  /*e160*/  IMAD R6, R38, UR4, RZ ;  /* 0x0000000426067c24 */ /* 0x000fc8000f8e02ff */
[----:B------:R-:W-:Y:S01]  /*e170*/  IMAD R11, R41, UR5, R6 ;  /* 0x00000005290b7c24 */ /* 0x000fe2000f8e0206 */
[----:B------:R-:W-:-:S04]  /*e180*/  ULDC.64 UR4, c[0x0][0xb98] ;  /* 0x0002e60000047ab9 */ /* 0x000fc80000000a00 */
[----:B------:R-:W-:Y:S01]  /*e190*/  IADD3 R5, R5, R11, RZ ;  /* 0x0000000b05057210 */ /* 0x000fe20007ffe0ff */
[----:B------:R-:W-:Y:S02]  /*e1a0*/  IMAD R11, R30, R13, R15 ;  /* 0x0000000d1e0b7224 */ /* 0x000fe400078e020f */
[----:B------:R-:W-:Y:S02]  /*e1b0*/  IMAD R8, R36, UR4, RZ ;  /* 0x0000000424087c24 */ /* 0x000fe4000f8e02ff */
[C---:B------:R-:W-:Y:S01]  /*e1c0*/  IMAD.WIDE.U32 R4, R31.reuse, UR4, R4 ;  /* 0x000000041f047c25 */ /* 0x040fe2000f8e0004 */
[----:B------:R-:W-:Y:S02]  /*e1d0*/  SHF.R.S32.HI R6, RZ, 0x1f, R11 ;  /* 0x0000001fff067819 */ /* 0x000fe4000001140b */
[----:B------:R-:W-:Y:S01]  /*e1e0*/  SHF.R.S32.HI R13, RZ, 0x1f, R7 ;  /* 0x0000001fff0d7819 */ /* 0x000fe20000011407 */
[----:B------:R-:W-:Y:S01]  /*e1f0*/  IMAD R8, R31, UR5, R8 ;  /* 0x000000051f087c24 */ /* 0x000fe2000f8e0208 */
[----:B------:R-:W-:Y:S01]  /*e200*/  IADD3 R4, P0, R7, R4, RZ ;  /* 0x0000000407047210 */ /* 0x000fe20007f1e0ff */
[----:B------:R-:W-:-:S02]  /*e210*/  ULDC.64 UR4, c[0x0][0xb88] ;  /* 0x0002e20000047ab9 */ /* 0x000fc40000000a00 */
[----:B------:R-:W-:Y:S01]  /*e220*/  IMAD R6, R6, UR4, RZ ;  /* 0x0000000406067c24 */ /* 0x000fe2000f8e02ff */
[----:B------:R-:W-:-:S03]  /*e230*/  IADD3.X R5, R13, R5, R8, P0, !PT ;  /* 0x000000050d057210 */ /* 0x000fc600007fe408 */
[C---:B------:R-:W-:Y:S02]  /*e240*/  IMAD R7, R11.reuse, UR5, R6 ;  /* 0x000000050b077c24 */ /* 0x040fe4000f8e0206 */
[----:B------:R-:W-:Y:S01]  /*e250*/  IMAD.WIDE.U32 R4, R11, UR4, R4 ;  /* 0x000000040b047c25 */ /* 0x000fe2000f8e0004 */
[----:B------:R-:W-:-:S03]  /*e260*/  ULDC.64 UR4, c[0x0][0xb50] ;  /* 0x0002d40000047ab9 */ /* 0x000fc60000000a00 */
[----:B------:R-:W-:Y:S01]  /*e270*/  IMAD.IADD R5, R5, 0x1, R7 ;  /* 0x0000000105057824 */ /* 0x000fe200078e0207 */
[----:B------:R-:W-:-:S04]  /*e280*/  LEA R10, P0, R4, UR4, 0x2 ;  /* 0x00000004040a7c11 */ /* 0x000fc8000f8010ff */
[----:B------:R-:W-:Y:S01]  /*e290*/  LEA.HI.X R14, R4, UR5, R5, 0x2, P0 ;  /* 0x00000005040e7c11 */ /* 0x000fe200080f1405 */
[----:B------:R-:W-:Y:S01]  /*e2a0*/  SHFL.IDX PT, R6, R10, 0x1, 0x1c1f ;  /* 0x003c1f000a067f89 */ /* 0x000fe200000e0000 */
[----:B------:R-:W-:Y:S01]  /*e2b0*/  IMAD R12, R58, 0xc0, R12 ;  /* 0x000000c03a0c7824 */ /* 0x000fe200078e020c */
[----:B------:R-:W-:Y:S02]  /*e2c0*/  ULDC.64 UR4, c[0x0][0xaa0] ;  /* 0x0002a80000047ab9 */ /* 0x000fe40000000a00 */
[----:B------:R-:W-:Y:S04]  /*e2d0*/  SHFL.IDX PT, R4, R10, RZ, 0x1c1f ;  /* 0x001c1fff0a047589 */ /* 0x000fe800000e0000 */
[----:B------:R-:W0:Y:S04]  /*e2e0*/  SHFL.IDX PT, R5, R14, RZ, 0x1c1f ;  /* 0x001c1fff0e057589 */ /* 0x000e2800000e0000 */
[----:B------:R-:W2:Y:S01]  /*e2f0*/  SHFL.IDX PT, R7, R14, 0x1, 0x1c1f ;  /* 0x003c1f000e077f89 */ /* 0x000ea200000e0000 */
[----:B------:R-:W-:Y:S01]  /*e300*/  LOP3.LUT P0, RZ, R24, 0x3, RZ, 0xc0, !PT ;  /* 0x0000000318ff7812 */ /* 0x000fe2000780c0ff */
[----:B------:R-:W-:-:S02]  /*e310*/  VIADD R8, R12, 0x8 ;  /* 0x000000080c087836 */ /* 0x000fc40000000000 */
[----:B------:R-:W-:Y:S01]  /*e320*/  IMAD R11, R42, 0x40, R40 ;  /* 0x000000402a0b7824 */ /* 0x000fe200078e0228 */
[-C--:B------:R-:W-:Y:S02]  /*e330*/  ISETP.GE.OR P1, PT, R12, R37.reuse, P0 ;  /* 0x000000250c00720c */ /* 0x080fe40000726670 */
[----:B------:R-:W-:Y:S01]  /*e340*/  ISETP.GE.OR P0, PT, R8, R37, P0 ;  /* 0x000000250800720c */ /* 0x000fe20000706670 */
[----:B------:R-:W-:-:S03]  /*e350*/  IMAD.WIDE R20, R11, 0x2, R20 ;  /* 0x000000020b147825 */ /* 0x000fc600078e0214 */
[----:B------:R-:W-:-:S04]  /*e360*/  LOP3.LUT R9, R20, 0x380, RZ, 0xc0, !PT ;  /* 0x0000038014097812 */ /* 0x000fc800078ec0ff */
[----:B------:R-:W-:-:S03]  /*e370*/  SHF.R.U64 R9, R9, 0x3, RZ ;  /* 0x0000000309097819 */ /* 0x000fc600000012ff */
[----:B0-----:R0:W-:Y:S04]  /*e380*/  @!P1 ST.E desc[UR42][R4.64], R3 ;  /* 0x0000000304009985 */ /* 0x0011e8000c10192a */
[----:B--2---:R2:W-:Y:S01]  /*e390*/  @!P0 ST.E desc[UR42][R6.64], R0 ;  /* 0x0000000006008985 */ /* 0x0045e2000c10192a */
[C---:B------:R-:W-:Y:S02]  /*e3a0*/  IADD3 R32, P0, R20.reuse, 0x4800, RZ ;  /* 0x0000480014207810 */ /* 0x040fe40007f1e0ff */
[C---:B------:R-:W-:Y:S02]  /*e3b0*/  IADD3 R13, P3, R20.reuse, 0x1800, RZ ;  /* 0x00001800140d7810 */ /* 0x040fe40007f7e0ff */
[----:B------:R-:W-:Y:S02]  /*e3c0*/  IADD3 R25, P4, R20, 0x3000, RZ ;  /* 0x0000300014197810 */ /* 0x000fe40007f9e0ff */
[----:B------:R-:W-:-:S02]  /*e3d0*/  LOP3.LUT R8, R9, R20, RZ, 0x3c, !PT ;  /* 0x0000001409087212 */ /* 0x000fc400078e3cff */
[----:B------:R-:W-:Y:S02]  /*e3e0*/  LOP3.LUT R20, R32, 0x380, RZ, 0xc0, !PT ;  /* 0x0000038020147812 */ /* 0x000fe400078ec0ff */
[----:B------:R-:W-:Y:S02]  /*e3f0*/  LOP3.LUT R12, R13, 0x380, RZ, 0xc0, !PT ;  /* 0x000003800d0c7812 */ /* 0x000fe400078ec0ff */
[----:B------:R-:W-:Y:S02]  /*e400*/  LOP3.LUT R24, R25, 0x380, RZ, 0xc0, !PT ;  /* 0x0000038019187812 */ /* 0x000fe400078ec0ff */
[----:B0-----:R-:W-:Y:S02]  /*e410*/  SHF.R.U64 R3, R20, 0x3, RZ ;  /* 0x0000000314037819 */ /* 0x001fe400000012ff */
[----:B------:R-:W-:Y:S02]  /*e420*/  SHF.R.U64 R12, R12, 0x3, RZ ;  /* 0x000000030c0c7819 */ /* 0x000fe400000012ff */
[----:B------:R-:W-:-:S02]  /*e430*/  SHF.R.U64 R24, R24, 0x3, RZ ;  /* 0x0000000318187819 */ /* 0x000fc400000012ff */
[----:B------:R-:W-:Y:S01]  /*e440*/  LOP3.LUT R4, R3, R32, RZ, 0x3c, !PT ;  /* 0x0000002003047212 */ /* 0x000fe200078e3cff */
[----:B------:R-:W-:Y:S01]  /*e450*/  IMAD R3, R29, UR4, RZ ;  /* 0x000000041d037c24 */ /* 0x000fe2000f8e02ff */
[----:B------:R-:W-:Y:S01]  /*e460*/  LOP3.LUT R12, R12, R13, RZ, 0x3c, !PT ;  /* 0x0000000d0c0c7212 */ /* 0x000fe200078e3cff */
[--C-:B------:R-:W-:Y:S01]  /*e470*/  IMAD.X R13, RZ, RZ, R21.reuse, P3 ;  /* 0x000000ffff0d7224 */ /* 0x100fe200018e0615 */
[----:B------:R-:W-:Y:S01]  /*e480*/  LOP3.LUT R24, R24, R25, RZ, 0x3c, !PT ;  /* 0x0000001918187212 */ /* 0x000fe200078e3cff */
[--C-:B------:R-:W-:Y:S01]  /*e490*/  IMAD.MOV.U32 R9, RZ, RZ, R21.reuse ;  /* 0x000000ffff097224 */ /* 0x100fe200078e0015 */
[----:B------:R-:W-:Y:S01]  /*e4a0*/  IADD3.X R25, RZ, R21, RZ, P4, !PT ;  /* 0x00000015ff197210 */ /* 0x000fe200027fe4ff */
[----:B------:R-:W-:Y:S01]  /*e4b0*/  IMAD.X R5, RZ, RZ, R21, P0 ;  /* 0x000000ffff057224 */ /* 0x000fe200000e0615 */
[----:B------:R-:W-:Y:S01]  /*e4c0*/  SHF.R.S32.HI R43, RZ, 0x1f, R44 ;  /* 0x0000001fff2b7819 */ /* 0x000fe2000001142c */
[C---:B------:R-:W-:Y:S01]  /*e4d0*/  IMAD R3, R28.reuse, UR5, R3 ;  /* 0x000000051c037c24 */ /* 0x040fe2000f8e0203 */
[----:B------:R-:W3:Y:S01]  /*e4e0*/  LD.E.128 R12, desc[UR42][R12.64] ;  /* 0x0000002a0c0c7980 */ /* 0x000ee2000c101d00 */
[----:B------:R-:W-:Y:S01]  /*e4f0*/  IMAD.WIDE.U32 R20, R28, UR4, RZ ;  /* 0x000000041c147c25 */ /* 0x000fe2000f8e00ff */
[----:B------:R-:W-:Y:S01]  /*e500*/  ULDC.64 UR4, c[0x0][0xae8] ;  /* 0x0002ba0000047ab9 */ /* 0x000fe20000000a00 */
[----:B------:R-:W0:Y:S01]  /*e510*/  @P2 LDC R29, c[0x0][0xbf0] ;  /* 0x0002fc00ff1d2b82 */ /* 0x000e220000000800 */
[----:B------:R-:W4:Y:S02]  /*e520*/  LD.E.128 R8, desc[UR42][R8.64] ;  /* 0x0000002a08087980 */ /* 0x000f24000c101d00 */
[----:B------:R-:W-:Y:S01]  /*e530*/  IADD3 R21, R21, R3, RZ ;  /* 0x0000000315157210 */ /* 0x000fe20007ffe0ff */
[----:B------:R-:W-:Y:S01]  /*e540*/  IMAD R3, R38, UR4, RZ ;  /* 0x0000000426037c24 */ /* 0x000fe2000f8e02ff */
[----:B------:R-:W3:Y:S03]  /*e550*/  LD.E.128 R24, desc[UR42][R24.64] ;  /* 0x0000002a18187980 */ /* 0x000ee6000c101d00 */
[C---:B------:R-:W-:Y:S01]  /*e560*/  IMAD R3, R41.reuse, UR5, R3 ;  /* 0x0000000529037c24 */ /* 0x040fe2000f8e0203 */
[----:B--2---:R-:W5:Y:S01]  /*e570*/  LD.E.128 R4, desc[UR42][R4.64] ;  /* 0x0000002a04047980 */ /* 0x004f62000c101d00 */
[----:B------:R-:W-:Y:S01]  /*e580*/  IMAD.WIDE.U32 R20, R41, UR4, R20 ;  /* 0x0000000429147c25 */ /* 0x000fe2000f8e0014 */
[----:B------:R-:W-:Y:S01]  /*e590*/  LEA.HI R43, R43, R44, RZ, 0x3 ;  /* 0x0000002c2b2b7211 */ /* 0x000fe200078f18ff */
[----:B------:R-:W-:Y:S01]  /*e5a0*/  ULDC.64 UR4, c[0x0][0xaf0] ;  /* 0x0002bc0000047ab9 */ /* 0x000fe20000000a00 */
[----:B------:R-:W2:Y:S02]  /*e5b0*/  LDL R41, [R1+0x64] ;  /* 0x0000640001297983 */ /* 0x000ea40000100800 */
[----:B------:R-:W-:Y:S01]  /*e5c0*/  LOP3.LUT R43, R43, 0xfffffff8, RZ, 0xc0, !PT ;  /* 0xfffffff82b2b7812 */ /* 0x000fe200078ec0ff */
[----:B------:R-:W-:Y:S01]  /*e5d0*/  IMAD R38, R58, 0xc0, R42 ;  /* 0x000000c03a267824 */ /* 0x000fe200078e022a */
[----:B------:R-:W-:Y:S01]  /*e5e0*/  @!PT LDS RZ, [RZ] ;  /* 0x00000000fffff984 */ /* 0x000fe20000000800 */
[----:B------:R-:W-:Y:S01]  /*e5f0*/  @!PT LDS RZ, [RZ] ;  /* 0x00000000fffff984 */ /* 0x000fe20000000800 */
[----:B------:R-:W-:Y:S01]  /*e600*/  @!PT LDS RZ, [RZ] ;  /* 0x00000000fffff984 */ /* 0x000fe20000000800 */
[----:B------:R-:W-:Y:S01]  /*e610*/  @!PT LDS RZ, [RZ] ;  /* 0x00000000fffff984 */ /* 0x000fe20000000800 */
[----:B------:R1:W-:Y:S06]  /*e620*/  MEMBAR.ALL.CTA ;  /* 0x0000000000007992 */ /* 0x0003ec0000008000 */
[----:B-1----:R-:W1:Y:S01]  /*e630*/  FENCE.VIEW.ASYNC.S ;  /* 0x00000000000073c6 */ /* 0x002e620000000000 */
[----:B------:R-:W-:-:S04]  /*e640*/  IMAD.IADD R43, R44, 0x1, -R43 ;  /* 0x000000012c2b7824 */ /* 0x000fc800078e0a2b */
[----:B------:R-:W-:-:S04]  /*e650*/  IMAD R0, R43, 0x30, R42 ;  /* 0x000000302b007824 */ /* 0x000fc800078e022a */
[----:B------:R-:W-:-:S04]  /*e660*/  IMAD R32, R58, 0xc0, R0 ;  /* 0x000000c03a207824 */ /* 0x000fc800078e0200 */
[----:B------:R-:W-:-:S04]  /*e670*/  @P2 IMAD.HI.U32 R0, R32, R39, RZ ;  /* 0x0000002720002227 */ /* 0x000fc800078e00ff */
[----:B------:R-:W-:Y:S02]  /*e680*/  IMAD.IADD R21, R21, 0x1, R3 ;  /* 0x0000000115157824 */ /* 0x000fe400078e0203 */
[----:B------:R-:W-:Y:S01]  /*e690*/  IMAD.MOV.U32 R3, RZ, RZ, R32 ;  /* 0x000000ffff037224 */ /* 0x000fe200078e0020 */
[----:B0-----:R-:W-:Y:S01]  /*e6a0*/  @P2 SHF.R.U32.HI R3, RZ, R29, R0 ;  /* 0x0000001dff032219 */ /* 0x001fe20000011600 */
        /* <DEDUP_REMOVED lines=20> */
[----:B------:R-:W-:-:S04]  /*e7f0*/  ULDC UR4, c[0x0][0xac8] ;  /* 0x0002b20000047ab9 */ /* 0x000fc80000000800 */
[----:B------:R-:W-:Y:S02]  /*e800*/  LEA.HI.X R36, R20, UR5, R3, 0x1, P0 ;  /* 0x0000000514247c11 */ /* 0x000fe400080f0c03 */
[----:B-1----:R-:W0:Y:S01]  /*e810*/  SHFL.IDX PT, R20, R32, RZ, 0x181f ;  /* 0x00181fff20147589 */ /* 0x002e2200000e0000 */
[----:B------:R-:W-:-:S03]  /*e820*/  ISETP.GE.AND P0, PT, R40, UR4, PT ;  /* 0x0000000428007c0c */ /* 0x000fc6000bf06270 */
[----:B------:R-:W1:Y:S04]  /*e830*/  SHFL.IDX PT, R28, R32, 0x1, 0x181f ;  /* 0x00381f00201c7f89 */ /* 0x000e6800000e0000 */
[----:B------:R-:W2:Y:S04]  /*e840*/  SHFL.IDX PT, R21, R36, RZ, 0x181f ;  /* 0x00181fff24157589 */ /* 0x000ea800000e0000 */
[----:B------:R-:W2:Y:S01]  /*e850*/  SHFL.IDX PT, R30, R32, 0x2, 0x181f ;  /* 0x00581f00201e7f89 */ /* 0x000ea200000e0000 */
[----:B------:R-:W-:-:S03]  /*e860*/  VIADD R0, R38, 0x30 ;  /* 0x0000003026007836 */ /* 0x000fc60000000000 */
[----:B------:R-:W2:Y:S01]  /*e870*/  SHFL.IDX PT, R29, R36, 0x1, 0x181f ;  /* 0x00381f00241d7f89 */ /* 0x000ea200000e0000 */
[----:B------:R-:W-:-:S03]  /*e880*/  ISETP.GE.OR P3, PT, R38, R37, P0 ;  /* 0x000000252600720c */ /* 0x000fc60000766670 */
[----:B------:R-:W2:Y:S01]  /*e890*/  SHFL.IDX PT, R31, R36, 0x2, 0x181f ;  /* 0x00581f00241f7f89 */ /* 0x000ea200000e0000 */
[----:B------:R-:W-:Y:S02]  /*e8a0*/  IADD3 R3, R38, 0x60, RZ ;  /* 0x0000006026037810 */ /* 0x000fe40007ffe0ff */
[-C--:B------:R-:W-:Y:S02]  /*e8b0*/  ISETP.GE.OR P2, PT, R0, R37.reuse, P0 ;  /* 0x000000250000720c */ /* 0x080fe40000746670 */
[----:B------:R-:W-:Y:S01]  /*e8c0*/  ISETP.GE.OR P1, PT, R3, R37, P0 ;  /* 0x000000250300720c */ /* 0x000fe20000726670 */
[----:B------:R-:W-:-:S04]  /*e8d0*/  VIADD R0, R18, 0x16820 ;  /* 0x0001682012007836 */ /* 0x000fc80000000000 */
[----:B0-----:R-:W-:Y:S02]  /*e8e0*/  @!P3 LEA R20, P5, R40, R20, 0x1 ;  /* 0x000000142814b211 */ /* 0x001fe400078a08ff */
[----:B------:R-:W-:-:S04]  /*e8f0*/  PRMT R0, RZ, 0x654, R0 ;  /* 0x00000654ff007816 */ /* 0x000fc80000000000 */
[----:B-1----:R-:W-:Y:S01]  /*e900*/  @!P2 LEA R28, P4, R40, R28, 0x1 ;  /* 0x0000001c281ca211 */ /* 0x002fe200078808ff */
[----:B------:R0:W-:Y:S02]  /*e910*/  SYNCS.ARRIVE.TRANS64.RED.A1T0 RZ, [R0+URZ], RZ ;  /* 0x000000ff00ff79a7 */ /* 0x0001e4000810043f */
[----:B0-----:R-:W-:-:S05]  /*e920*/  VIADD R0, R38, 0x90 ;  /* 0x0000009026007836 */ /* 0x001fca0000000000 */
[----:B------:R-:W-:Y:S01]  /*e930*/  ISETP.GE.OR P0, PT, R0, R37, P0 ;  /* 0x000000250000720c */ /* 0x000fe20000706670 */
[----:B------:R-:W0:Y:S04]  /*e940*/  SHFL.IDX PT, R32, R32, 0x3, 0x181f ;  /* 0x00781f0020207f89 */ /* 0x000e2800000e0000 */
[----:B------:R-:W1:Y:S01]  /*e950*/  SHFL.IDX PT, R36, R36, 0x3, 0x181f ;  /* 0x00781f0024247f89 */ /* 0x000e6200000e0000 */
[C-C-:B--2---:R-:W-:Y:S02]  /*e960*/  @!P3 LEA.HI.X R21, R40.reuse, R21, R41.reuse, 0x1, P5 ;  /* 0x000000152815b211 */ /* 0x144fe400028f0c29 */
[C---:B------:R-:W-:Y:S02]  /*e970*/  @!P1 LEA R30, P5, R40.reuse, R30, 0x1 ;  /* 0x0000001e281e9211 */ /* 0x040fe400078a08ff */
[----:B------:R-:W-:-:S02]  /*e980*/  @!P2 LEA.HI.X R29, R40, R29, R41, 0x1, P4 ;  /* 0x0000001d281da211 */ /* 0x000fc400020f0c29 */
[----:B------:R-:W-:Y:S01]  /*e990*/  @!P1 LEA.HI.X R31, R40, R31, R41, 0x1, P5 ;  /* 0x0000001f281f9211 */ /* 0x000fe200028f0c29 */
[----:B----4-:R2:W-:Y:S04]  /*e9a0*/  @!P3 ST.E.128 desc[UR42][R20.64], R8 ;  /* 0x000000081400b985 */ /* 0x0105e8000c101d2a */
[----:B---3--:R2:W-:Y:S04]  /*e9b0*/  @!P2 ST.E.128 desc[UR42][R28.64], R12 ;  /* 0x0000000c1c00a985 */ /* 0x0085e8000c101d2a */
[----:B------:R2:W-:Y:S01]  /*e9c0*/  @!P1 ST.E.128 desc[UR42][R30.64], R24 ;  /* 0x000000181e009985 */ /* 0x0005e2000c101d2a */
[----:B01----:R-:W-:Y:S05]  /*e9d0*/  @P0 BRA `(.L_x_13331) ;  /* 0x0000000800980947 */ /* 0x003fea0003800000 */
[----:B--2---:R-:W-:-:S04]  /*e9e0*/  LEA R8, P0, R40, R32, 0x1 ;  /* 0x0000002028087211 */ /* 0x004fc800078008ff */
[----:B------:R-:W-:-:S05]  /*e9f0*/  LEA.HI.X R9, R40, R36, R41, 0x1, P0 ;  /* 0x0000002428097211 */ /* 0x000fca00000f0c29 */
[----:B-----5:R0:W-:Y:S01]  /*ea00*/  ST.E.128 desc[UR42][R8.64], R4 ;  /* 0x0000000408007985 */ /* 0x0201e2000c101d2a */
[----:B------:R-:W-:Y:S05]  /*ea10*/  BRA `(.L_x_13331) ;  /* 0x0000000800887947 */ /* 0x000fea0003800000 */
.L_x_13329:
        /* <DEDUP_REMOVED lines=13> */
[----:B------:R-:W4:-:S12]  /*eaf0*/  S2R R9, SR_TID.X ;  /* 0x0000000000097919 */ /* 0x000f180000002100 */
[----:B------:R-:W-:Y:S01]  /*eb00*/  @P1 IADD3 R6, P2, R6, UR4, RZ ;  /* 0x0000000406061c10 */ /* 0x000fe2000ff5e0ff */
[----:B------:R-:W-:Y:S02]  /*eb10*/  ULDC UR4, c[0x0][0xa88] ;  /* 0x0002a20000047ab9 */ /* 0x000fe40000000800 */
[----:B------:R-:W-:Y:S02]  /*eb20*/  MOV R8, UR4 ;  /* 0x0000000400087c02 */ /* 0x000fe40008000f00 */
[----:B------:R-:W-:-:S05]  /*eb30*/  @P1 IADD3.X R7, R3, UR5, RZ, P2, !PT ;  /* 0x0000000503071c10 */ /* 0x000fca00097fe4ff */
[----:B------:R2:W5:Y:S01]  /*eb40*/  @P1 LDG.E R8, desc[UR42][R6.64] ;  /* 0x0000002a06081981 */ /* 0x000562000c1e1900 */
[----:B---3--:R-:W-:Y:S01]  /*eb50*/  ISETP.NE.AND P2, PT, R25, 0x1, PT ;  /* 0x000000011900780c */ /* 0x008fe20003f45270 */
[----:B----4-:R-:W-:-:S12]  /*eb60*/  VIADD R26, R9, 0xffffff80 ;  /* 0xffffff80091a7836 */ /* 0x010fd80000000000 */
[----:B------:R-:W3:Y:S01]  /*eb70*/  @P2 LDC R20, c[0x0][0xbec] ;  /* 0x0002fb00ff142b82 */ /* 0x000ee20000000800 */
[----:B------:R-:W-:-:S07]  /*eb80*/  ISETP.GE.AND P3, PT, R26, 0xc0, PT ;  /* 0x000000c01a00780c */ /* 0x000fce0003f66270 */
[----:B------:R-:W4:Y:S01]  /*eb90*/  @P2 LDC R21, c[0x0][0xbf0] ;  /* 0x0002fc00ff152b82 */ /* 0x000f220000000800 */
[----:B--2---:R-:W-:Y:S05]  /*eba0*/  @P1 BRA `(.L_x_13332) ;  /* 0x0000000000101947 */ /* 0x004fea0003800000 */
[----:B------:R-:W-:Y:S05]  /*ebb0*/  @!P0 BRA `(.L_x_13332) ;  /* 0x00000000000c8947 */ /* 0x000fea0003800000 */
[----:B------:R-:W2:Y:S04]  /*ebc0*/  LDG.E R3, desc[UR42][R4.64] ;  /* 0x0000002a04037981 */ /* 0x000ea8000c1e1900 */
[----:B-----5:R-:W2:Y:S02]  /*ebd0*/  LDG.E R8, desc[UR42][R4.64+0x4] ;  /* 0x0000042a04087981 */ /* 0x020ea4000c1e1900 */
[----:B--2---:R-:W-:-:S07]  /*ebe0*/  IMAD.IADD R8, R8, 0x1, -R3 ;  /* 0x0000000108087824 */ /* 0x004fce00078e0a03 */
.L_x_13332:
[----:B------:R-:W2:Y:S04]  /*ebf0*/  LDL.LU R4, [R1+0x34] ;  /* 0x0000340001047983 */ /* 0x000ea80000300800 */
[----:B------:R-:W3:Y:S04]  /*ec00*/  LDL.LU R3, [R1+0x44] ;  /* 0x0000440001037983 */ /* 0x000ee80000300800 */
[----:B-----5:R-:W4:Y:S04]  /*ec10*/  LDL R24, [R1+0x24] ;  /* 0x0000240001187983 */ /* 0x020f280000100800 */
[----:B------:R0:W5:Y:S01]  /*ec20*/  LDL R28, [R1+0x38] ;  /* 0x00003800011c7983 */ /* 0x0001620000100800 */
[----:B------:R-:W-:Y:S01]  /*ec30*/  BSSY B1, `(.L_x_13333) ;  /* 0x000002d000017945 */ /* 0x000fe20003800000 */
[----:B------:R-:W-:-:S02]  /*ec40*/  SHF.R.S32.HI R11, RZ, 0x1f, R0 ;  /* 0x0000001fff0b7819 */ /* 0x000fc40000011400 */
[----:B--2---:R-:W-:Y:S02]  /*ec50*/  SEL R13, R4, RZ, !P0 ;  /* 0x000000ff040d7207 */ /* 0x004fe40004000000 */
[----:B---3--:R-:W-:Y:S02]  /*ec60*/  SEL R12, R3, RZ, !P0 ;  /* 0x000000ff030c7207 */ /* 0x008fe40004000000 */
[----:B----4-:R-:W-:Y:S01]  /*ec70*/  SHF.R.S32.HI R10, RZ, 0x1f, R24 ;  /* 0x0000001fff0a7819 */ /* 0x010fe20000011418 */
[----:B0-----:R-:W-:Y:S06]  /*ec80*/  @P3 BRA `(.L_x_13334) ;  /* 0x00000000009c3947 */ /* 0x001fec0003800000 */
[----:B------:R-:W0:Y:S01]  /*ec90*/  LDC R14, c[0x0][0xbe8] ;  /* 0x0002fa00ff0e7b82 */ /* 0x000e220000000800 */
[----:B-----5:R-:W-:-:S04]  /*eca0*/  IMAD R3, R28, 0xc0, R9 ;  /* 0x000000c01c037824 */ /* 0x020fc800078e0209 */
[----:B------:R-:W-:Y:S02]  /*ecb0*/  VIADD R9, R3, 0xffffff80 ;  /* 0xffffff8003097836 */ /* 0x000fe40000000000 */
        /* <DEDUP_REMOVED lines=36> */
.L_x_13334:
[----:B------:R-:W-:Y:S05]  /*ef00*/  BSYNC B1 ;  /* 0x0000000000017941 */ /* 0x000fea0003800000 */
.L_x_13333:
[----:B0-----:R-:W2:Y:S04]  /*ef10*/  LDL R6, [R1+0x3c] ;  /* 0x00003c0001067983 */ /* 0x001ea80000100800 */
[----:B------:R-:W3:Y:S01]  /*ef20*/  LDL R14, [R1+0x64] ;  /* 0x00006400010e7983 */ /* 0x000ee20000100800 */
[--C-:B------:R-:W-:Y:S01]  /*ef30*/  SHF.R.S32.HI R7, RZ, 0x1f, R26.reuse ;  /* 0x0000001fff077819 */ /* 0x100fe2000001141a */
[----:B------:R-:W-:Y:S01]  /*ef40*/  ULDC.64 UR4, c[0x0][0xaa0] ;  /* 0x0002a80000047ab9 */ /* 0x000fe20000000a00 */
[----:B------:R-:W-:Y:S01]  /*ef50*/  SHF.R.S32.HI R29, RZ, 0x1f, R26 ;  /* 0x0000001fff1d7819 */ /* 0x000fe2000001141a */
[----:B------:R-:W-:Y:S01]  /*ef60*/  IMAD R3, R11, UR4, RZ ;  /* 0x000000040b037c24 */ /* 0x000fe2000f8e02ff */
[-C--:B------:R-:W-:Y:S01]  /*ef70*/  LEA.HI R7, R7, R26.reuse, RZ, 0x3 ;  /* 0x0000001a07077211 */ /* 0x080fe200078f18ff */
[C---:B------:R-:W-:Y:S01]  /*ef80*/  IMAD.WIDE.U32 R4, R0.reuse, UR4, RZ ;  /* 0x0000000400047c25 */ /* 0x040fe2000f8e00ff */
[----:B------:R-:W-:Y:S01]  /*ef90*/  LEA.HI R29, R29, R26, RZ, 0x3 ;  /* 0x0000001a1d1d7211 */ /* 0x000fe200078f18ff */
[----:B------:R-:W-:Y:S01]  /*efa0*/  ULDC.64 UR6, c[0x0][0xa80] ;  /* 0x0002a00000067ab9 */ /* 0x000fe20000000a00 */
[----:B------:R-:W-:Y:S01]  /*efb0*/  LOP3.LUT R7, R7, 0xfffffff8, RZ, 0xc0, !PT ;  /* 0xfffffff807077812 */ /* 0x000fe200078ec0ff */
[----:B------:R-:W-:Y:S01]  /*efc0*/  IMAD R3, R0, UR5, R3 ;  /* 0x0000000500037c24 */ /* 0x000fe2000f8e0203 */
[----:B------:R-:W-:Y:S01]  /*efd0*/  SHF.R.S32.HI R29, RZ, 0x3, R29 ;  /* 0x00000003ff1d7819 */ /* 0x000fe2000001141d */
[----:B------:R-:W-:-:S02]  /*efe0*/  ULDC.64 UR4, c[0x0][0xae8] ;  /* 0x0002ba0000047ab9 */ /* 0x000fc40000000a00 */
[----:B------:R-:W-:Y:S02]  /*eff0*/  IMAD.IADD R7, R26, 0x1, -R7 ;  /* 0x000000011a077824 */ /* 0x000fe400078e0a07 */
[----:B------:R-:W-:Y:S02]  /*f000*/  IMAD.IADD R5, R5, 0x1, R3 ;  /* 0x0000000105057824 */ /* 0x000fe400078e0203 */
[----:B------:R-:W-:Y:S02]  /*f010*/  IMAD R0, R7, 0x30, R29 ;  /* 0x0000003007007824 */ /* 0x000fe400078e021d */
[----:B------:R-:W-:-:S04]  /*f020*/  IMAD.WIDE.U32 R4, R24, UR4, R4 ;  /* 0x0000000418047c25 */ /* 0x000fc8000f8e0004 */
[----:B-----5:R-:W-:-:S04]  /*f030*/  IMAD R9, R28, 0xc0, R0 ;  /* 0x000000c01c097824 */ /* 0x020fc800078e0200 */
[----:B------:R-:W-:-:S04]  /*f040*/  @P2 IMAD.HI.U32 R0, R9, R20, RZ ;  /* 0x0000001409002227 */ /* 0x000fc800078e00ff */
[----:B------:R-:W-:Y:S01]  /*f050*/  IMAD.MOV.U32 R3, RZ, RZ, R9 ;  /* 0x000000ffff037224 */ /* 0x000fe200078e0009 */
[----:B------:R-:W-:-:S04]  /*f060*/  @P2 SHF.R.U32.HI R3, RZ, R21, R0 ;  /* 0x00000015ff032219 */ /* 0x000fc80000011600 */
[----:B------:R-:W-:Y:S02]  /*f070*/  SHF.R.S32.HI R0, RZ, 0x1f, R3 ;  /* 0x0000001fff007819 */ /* 0x000fe40000011403 */
[----:B--2---:R-:W-:Y:S01]  /*f080*/  MOV R26, R6 ;  /* 0x00000006001a7202 */ /* 0x004fe20000000f00 */
[----:B------:R-:W-:Y:S02]  /*f090*/  IMAD R6, R10, UR4, RZ ;  /* 0x000000040a067c24 */ /* 0x000fe4000f8e02ff */
[----:B---3--:R-:W-:Y:S02]  /*f0a0*/  IMAD.MOV.U32 R27, RZ, RZ, R14 ;  /* 0x000000ffff1b7224 */ /* 0x008fe400078e000e */
[----:B------:R-:W-:Y:S01]  /*f0b0*/  IMAD R7, R24, UR5, R6 ;  /* 0x0000000518077c24 */ /* 0x000fe2000f8e0206 */
[----:B------:R-:W-:Y:S02]  /*f0c0*/  ULDC.64 UR4, c[0x0][0xaf0] ;  /* 0x0002bc0000047ab9 */ /* 0x000fe40000000a00 */
[----:B------:R-:W-:-:S02]  /*f0d0*/  IMAD R6, R12, UR4, RZ ;  /* 0x000000040c067c24 */ /* 0x000fc4000f8e02ff */
[----:B------:R-:W-:Y:S02]  /*f0e0*/  IADD3 R5, R5, R7, RZ ;  /* 0x0000000705057210 */ /* 0x000fe40007ffe0ff */
[C---:B------:R-:W-:Y:S02]  /*f0f0*/  IMAD R7, R13.reuse, UR5, R6 ;  /* 0x000000050d077c24 */ /* 0x040fe4000f8e0206 */
[----:B------:R-:W-:Y:S02]  /*f100*/  IMAD.MOV R6, RZ, RZ, -R3 ;  /* 0x000000ffff067224 */ /* 0x000fe400078e0a03 */
[----:B------:R-:W-:Y:S01]  /*f110*/  IMAD.WIDE.U32 R4, R13, UR4, R4 ;  /* 0x000000040d047c25 */ /* 0x000fe2000f8e0004 */
[----:B------:R-:W-:-:S03]  /*f120*/  ULDC.64 UR4, c[0x0][0xae0] ;  /* 0x0002b80000047ab9 */ /* 0x000fc60000000a00 */
        /* <DEDUP_REMOVED lines=9> */
[C---:B------:R-:W-:Y:S01]  /*f1c0*/  IMAD.WIDE.U32 R20, R7.reuse, UR4, R4 ;  /* 0x0000000407147c25 */ /* 0x040fe2000f8e0004 */
[----:B------:R-:W-:Y:S02]  /*f1d0*/  ULDC UR4, c[0x0][0xac8] ;  /* 0x0002b20000047ab9 */ /* 0x000fe40000000800 */
[----:B------:R-:W-:Y:S01]  /*f1e0*/  ISETP.GE.AND P0, PT, R26, UR4, PT ;  /* 0x000000041a007c0c */ /* 0x000fe2000bf06270 */
[----:B------:R-:W-:Y:S01]  /*f1f0*/  IMAD R3, R7, UR5, R0 ;  /* 0x0000000507037c24 */ /* 0x000fe2000f8e0200 */
[----:B------:R-:W-:Y:S01]  /*f200*/  LEA R7, P1, R20, UR6, 0x1 ;  /* 0x0000000614077c11 */ /* 0x000fe2000f8208ff */
[----:B------:R-:W-:-:S03]  /*f210*/  UMOV UR4, 0xffffffff ;  /* 0xffffffff00047882 */ /* 0x000fc60000000000 */
[----:B------:R-:W-:-:S04]  /*f220*/  IADD3 R3, R21, R3, RZ ;  /* 0x0000000315037210 */ /* 0x000fc80007ffe0ff */
[----:B------:R-:W-:Y:S01]  /*f230*/  LEA.HI.X R20, R20, UR7, R3, 0x1, P1 ;  /* 0x0000000714147c11 */ /* 0x000fe200088f0c03 */
[----:B------:R-:W-:Y:S06]  /*f240*/  BRA.DIV UR4, `(.L_x_13335) ;  /* 0x0000007604e47947 */ /* 0x000fec000b800000 */
[----:B------:R-:W0:Y:S01]  /*f250*/  SHFL.IDX PT, R3, R7, RZ, 0x181f ;  /* 0x00181fff07037589 */ /* 0x000e2200000e0000 */
[----:B------:R-:W-:Y:S02]  /*f260*/  IMAD R21, R8, R25, RZ ;  /* 0x0000001908157224 */ /* 0x000fe400078e02ff */
[----:B------:R-:W-:Y:S01]  /*f270*/  IMAD R24, R28, 0xc0, R29 ;  /* 0x000000c01c187824 */ /* 0x000fe200078e021d */
[----:B------:R-:W2:Y:S03]  /*f280*/  SHFL.IDX PT, R0, R20, RZ, 0x181f ;  /* 0x00181fff14007589 */ /* 0x000ea600000e0000 */
[C---:B------:R-:W-:Y:S01]  /*f290*/  VIADD R8, R24.reuse, 0x30 ;  /* 0x0000003018087836 */ /* 0x040fe20000000000 */
[----:B------:R-:W3:Y:S01]  /*f2a0*/  SHFL.IDX PT, R5, R7, 0x1, 0x181f ;  /* 0x00381f0007057f89 */ /* 0x000ee200000e0000 */
[C---:B------:R-:W-:Y:S01]  /*f2b0*/  ISETP.GE.OR P2, PT, R24.reuse, R21, P0 ;  /* 0x000000151800720c */ /* 0x040fe20000746670 */
[----:B------:R-:W-:-:S02]  /*f2c0*/  VIADD R10, R24, 0x60 ;  /* 0x00000060180a7836 */ /* 0x000fc40000000000 */
[----:B------:R-:W4:Y:S01]  /*f2d0*/  SHFL.IDX PT, R14, R7, 0x2, 0x181f ;  /* 0x00581f00070e7f89 */ /* 0x000f2200000e0000 */
[-C--:B------:R-:W-:Y:S02]  /*f2e0*/  ISETP.GE.OR P3, PT, R8, R21.reuse, P0 ;  /* 0x000000150800720c */ /* 0x080fe40000766670 */
[----:B------:R-:W-:Y:S01]  /*f2f0*/  ISETP.GE.OR P4, PT, R10, R21, P0 ;  /* 0x000000150a00720c */ /* 0x000fe20000786670 */
[----:B------:R-:W5:Y:S04]  /*f300*/  SHFL.IDX PT, R4, R20, 0x1, 0x181f ;  /* 0x00381f0014047f89 */ /* 0x000f6800000e0000 */
[----:B------:R-:W1:Y:S02]  /*f310*/  SHFL.IDX PT, R6, R20, 0x2, 0x181f ;  /* 0x00581f0014067f89 */ /* 0x000e6400000e0000 */
[----:B0-----:R-:W-:-:S04]  /*f320*/  @!P2 LEA R10, P5, R26, R3, 0x1 ;  /* 0x000000031a0aa211 */ /* 0x001fc800078a08ff */
[C---:B--2---:R-:W-:Y:S02]  /*f330*/  @!P2 LEA.HI.X R3, R26.reuse, R0, R27, 0x1, P5 ;  /* 0x000000001a03a211 */ /* 0x044fe400028f0c1b */
[----:B------:R0:W2:Y:S01]  /*f340*/  SHFL.IDX PT, R0, R20, 0x3, 0x181f ;  /* 0x00781f0014007f89 */ /* 0x0000a200000e0000 */
[C---:B---3--:R-:W-:Y:S02]  /*f350*/  @!P3 LEA R8, P1, R26.reuse, R5, 0x1 ;  /* 0x000000051a08b211 */ /* 0x048fe400078208ff */
[----:B------:R-:W-:Y:S01]  /*f360*/  @!P2 IMAD.MOV.U32 R11, RZ, RZ, R3 ;  /* 0x000000ffff0ba224 */ /* 0x000fe200078e0003 */
[----:B----4-:R-:W-:-:S04]  /*f370*/  @!P4 LEA R25, P5, R26, R14, 0x1 ;  /* 0x0000000e1a19c211 */ /* 0x010fc800078a08ff */
[----:B------:R0:W-:Y:S01]  /*f380*/  @!P2 ST.E.128 desc[UR42][R10.64], RZ ;  /* 0x000000ff0a00a985 */ /* 0x0001e2000c101d2a */
[C-C-:B-----5:R-:W-:Y:S02]  /*f390*/  @!P3 LEA.HI.X R9, R26.reuse, R4, R27.reuse, 0x1, P1 ;  /* 0x000000041a09b211 */ /* 0x160fe400008f0c1b */
[----:B------:R-:W-:Y:S01]  /*f3a0*/  @!P4 MOV R4, R25 ;  /* 0x000000190004c202 */ /* 0x000fe20000000f00 */
[----:B------:R0:W3:Y:S01]  /*f3b0*/  SHFL.IDX PT, R14, R7, 0x3, 0x181f ;  /* 0x00781f00070e7f89 */ /* 0x0000e200000e0000 */
[----:B-1----:R-:W-:-:S03]  /*f3c0*/  @!P4 LEA.HI.X R5, R26, R6, R27, 0x1, P5 ;  /* 0x000000061a05c211 */ /* 0x002fc600028f0c1b */
[----:B------:R0:W-:Y:S04]  /*f3d0*/  @!P3 ST.E.128 desc[UR42][R8.64], RZ ;  /* 0x000000ff0800b985 */ /* 0x0001e8000c101d2a */
[----:B------:R0:W-:Y:S02]  /*f3e0*/  @!P4 ST.E.128 desc[UR42][R4.64], RZ ;  /* 0x000000ff0400c985 */ /* 0x0001e4000c101d2a */
.L_x_13504:
[----:B------:R-:W-:-:S05]  /*f3f0*/  VIADD R24, R24, 0x90 ;  /* 0x0000009018187836 */ /* 0x000fca0000000000 */
[----:B------:R-:W-:-:S13]  /*f400*/  ISETP.GE.OR P0, PT, R24, R21, P0 ;  /* 0x000000151800720c */ /* 0x000fda0000706670 */
[----:B---3--:R-:W-:-:S04]  /*f410*/  @!P0 LEA R14, P1, R26, R14, 0x1 ;  /* 0x0000000e1a0e8211 */ /* 0x008fc800078208ff */
[----:B--2---:R-:W-:-:S05]  /*f420*/  @!P0 LEA.HI.X R15, R26, R0, R27, 0x1, P1 ;  /* 0x000000001a0f8211 */ /* 0x004fca00008f0c1b */
[----:B------:R1:W-:Y:S04]  /*f430*/  @!P0 ST.E.128 desc[UR42][R14.64], RZ ;  /* 0x000000ff0e008985 */ /* 0x0003e8000c101d2a */
.L_x_13331:
[----:B------:R-:W-:Y:S05]  /*f440*/  BSYNC B0 ;  /* 0x0000000000007941 */ /* 0x000fea0003800000 */
.L_x_13328:
[----:B------:R-:W-:Y:S02]  /*f450*/  ULDC UR4, c[0x0][0xc3c] ;  /* 0x00030f0000047ab9 */ /* 0x000fe40000000800 */
[----:B------:R-:W-:-:S13]  /*f460*/  ISETP.GE.AND P0, PT, R35, UR4, PT ;  /* 0x0000000423007c0c */ /* 0x000fda000bf06270 */
[----:B------:R-:W-:Y:S05]  /*f470*/  @!P0 BRA `(.L_x_13336) ;  /* 0xffffff1c00088947 */ /* 0x000fea000383ffff */
[----:B------:R-:W-:Y:S05]  /*f480*/  BRA `(.L_x_13207) ;  /* 0x0000006400a47947 */ /* 0x000fea0003800000 */
.L_x_13205:
[----:B------:R-:W-:-:S08]  /*f490*/  NOP ;  /* 0x0000000000007918 */ /* 0x000fd00000000000 */
[----:B------:R-:W0:-:S00]  /*f4a0*/  USETMAXREG.DEALLOC.CTAPOOL 0x20 ;  /* 0x00000020000079c8 */ /* 0x000e0000080e0500 */
[----:B0-----:R-:W2:Y:S01]  /*f4b0*/  LDL.LU R2, [R1] ;  /* 0x0000000001027983 */ /* 0x001ea20000300800 */
[----:B------:R-:W-:-:S06]  /*f4c0*/  LOP3.LUT R0, R0, 0x3, RZ, 0xc0, !PT ;  /* 0x0000000300007812 */ /* 0x000fcc00078ec0ff */
[----:B------:R-:W0:Y:S02]  /*f4d0*/  SHFL.IDX PT, R0, R0, RZ, 0x1f ;  /* 0x00001fff00007589 */ /* 0x000e2400000e0000 */
[----:B0-----:R-:W-:Y:S01]  /*f4e0*/  ISETP.NE.AND P0, PT, R0, RZ, PT ;  /* 0x000000ff0000720c */ /* 0x001fe20003f05270 */
[----:B------:R-:W-:Y:S01]  /*f4f0*/  IMAD.MOV.U32 R0, RZ, RZ, RZ ;  /* 0x000000ffff007224 */ /* 0x000fe200078e00ff */
        /* <DEDUP_REMOVED lines=11> */
.L_x_13337:
        /* <DEDUP_REMOVED lines=42> */
.L_x_13343:
        /* <DEDUP_REMOVED lines=12> */
.L_x_13342:
[----:B------:R-:W-:Y:S05]  /*f910*/  BSYNC B0 ;  /* 0x0000000000007941 */ /* 0x000fea0003800000 */
.L_x_13341:
        /* <DEDUP_REMOVED lines=21> */
.L_x_13339:
        /* <DEDUP_REMOVED lines=15> */
.L_x_13344:
[----:B---3--:R-:W-:Y:S01]  /*fb60*/  IMAD R16, R16, UR5, R9 ;  /* 0x0000000510107c24 */ /* 0x008fe2000f8e0209 */
[----:B0-----:R-:W-:Y:S01]  /*fb70*/  IABS R2, R0 ;  /* 0x0000000000027213 */ /* 0x001fe20000000000 */
[----:B------:R-:W-:Y:S01]  /*fb80*/  VIADD R19, R19, UR4 ;  /* 0x0000000413137c36 */ /* 0x000fe20008000000 */
[----:B-12---:R-:W-:Y:S02]  /*fb90*/  IADD3 R7, RZ, -R3, RZ ;  /* 0x80000003ff077210 */ /* 0x006fe40007ffe0ff */
        /* <DEDUP_REMOVED lines=24> */
.L_x_13340:
[----:B------:R-:W-:Y:S01]  /*fd20*/  MOV R17, RZ ;  /* 0x000000ff00117202 */ /* 0x000fe20000000f00 */
[----:B------:R-:W-:Y:S02]  /*fd30*/  IMAD.U32 R16, RZ, RZ, UR6 ;  /* 0x00000006ff107e24 */ /* 0x000fe4000f8e00ff */
[----:B------:R-:W-:-:S07]  /*fd40*/  IMAD.MOV.U32 R18, RZ, RZ, RZ ;  /* 0x000000ffff127224 */ /* 0x000fce00078e00ff */
.L_x_13345:
[----:B------:R-:W-:-:S13]  /*fd50*/  ISETP.NE.AND P0, PT, R5, RZ, PT ;  /* 0x000000ff0500720c */ /* 0x000fda0003f05270 */
[----:B------:R-:W0:Y:S01]  /*fd60*/  @!P0 S2R R3, SR_CgaCtaId ;  /* 0x0000000000038919 */ /* 0x000e220000008800 */
[----:B------:R-:W-:-:S04]  /*fd70*/  @!P0 MOV R0, 0x400 ;  /* 0x0000040000008802 */ /* 0x000fc80000000f00 */
[----:B0-----:R-:W-:-:S05]  /*fd80*/  @!P0 LEA R0, R3, R0, 0x18 ;  /* 0x0000000003008211 */ /* 0x001fca00078ec0ff */
[----:B------:R2:W-:Y:S01]  /*fd90*/  @!P0 STS.128 [R0+0x168d0], R16 ;  /* 0x0168d01000008388 */ /* 0x0005e20000000c00 */
[----:B------:R-:W-:Y:S06]  /*fda0*/  BAR.ARV 0x5, 0x200 ;  /* 0x0148000000007b1d */ /* 0x000fec0000002000 */
.L_x_13338:
[----:B------:R3:W-:Y:S01]  /*fdb0*/  STL [R1+0x40], RZ ;  /* 0x000040ff01007387 */ /* 0x0007e20000100800 */
[----:B------:R-:W-:Y:S01]  /*fdc0*/  ULDC UR4, c[0x0][0xc3c] ;  /* 0x00030f0000047ab9 */ /* 0x000fe20000000800 */
[----:B------:R-:W-:Y:S01]  /*fdd0*/  IMAD.MOV.U32 R28, RZ, RZ, 0x1 ;  /* 0x00000001ff1c7424 */ /* 0x000fe200078e00ff */
[----:B-1----:R-:W-:Y:S02]  /*fde0*/  ISETP.GE.AND P0, PT, R19, UR4, PT ;  /* 0x0000000413007c0c */ /* 0x002fe4000bf06270 */
[----:B------:R-:W-:-:S11]  /*fdf0*/  MOV R25, RZ ;  /* 0x000000ff00197202 */ /* 0x000fd60000000f00 */
[----:B---3--:R-:W-:Y:S05]  /*fe00*/  @P0 BRA `(.L_x_13346) ;  /* 0x0000005800680947 */ /* 0x008fea0003800000 */
[----:B------:R-:W1:Y:S01]  /*fe10*/  S2R R6, SR_TID.X ;  /* 0x0000000000067919 */ /* 0x000e620000002100 */
[----:B------:R-:W3:Y:S01]  /*fe20*/  S2UR UR5, SR_CgaCtaId ;  /* 0x00000000000579c3 */ /* 0x000ee20000008800 */
[----:B------:R-:W-:Y:S01]  /*fe30*/  UMOV UR4, 0x400 ;  /* 0x0000040000047882 */ /* 0x000fe20000000000 */
[----:B------:R-:W-:Y:S01]  /*fe40*/  BSSY B8, `(.L_x_13346) ;  /* 0x0000596000087945 */ /* 0x000fe20003800000 */
[----:B------:R4:W-:Y:S01]  /*fe50*/  STL [R1+0x40], RZ ;  /* 0x000040ff01007387 */ /* 0x0009e20000100800 */
[----:B------:R-:W-:Y:S01]  /*fe60*/  MOV R29, 0x1 ;  /* 0x00000001001d7802 */ /* 0x000fe20000000f00 */
[----:B------:R-:W-:Y:S01]  /*fe70*/  IMAD.MOV.U32 R27, RZ, RZ, RZ ;  /* 0x000000ffff1b7224 */ /* 0x000fe200078e00ff */
[----:B------:R-:W-:Y:S01]  /*fe80*/  MOV R25, RZ ;  /* 0x000000ff00197202 */ /* 0x000fe20000000f00 */
[----:B------:R-:W-:Y:S01]  /*fe90*/  IMAD.MOV.U32 R28, RZ, RZ, 0x1 ;  /* 0x00000001ff1c7424 */ /* 0x000fe200078e00ff */
[----:B------:R-:W-:Y:S01]  /*fea0*/  ULDC.64 UR40, c[0x0][0x198] ;  /* 0x0000660000287ab9 */ /* 0x000fe20000000a00 */
[----:B------:R-:W-:Y:S01]  /*feb0*/  ULOP3.LUT UR38, UR36, 0x2, URZ, 0xfc, !UPT ;  /* 0x0000000224267892 */ /* 0x000fe2000f8efc3f */
[----:B------:R-:W-:Y:S01]  /*fec0*/  ULDC UR37, c[0x0][0xc] ;  /* 0x0000030000257ab9 */ /* 0x000fe20000000800 */
[----:B---3--:R-:W-:-:S06]  /*fed0*/  ULEA UR4, UR5, UR4, 0x18 ;  /* 0x0000000405047291 */ /* 0x008fcc000f8ec03f */
[----:B------:R-:W-:Y:S01]  /*fee0*/  IMAD.U32 R22, RZ, RZ, UR4 ;  /* 0x00000004ff167e24 */ /* 0x000fe2000f8e00ff */
[C---:B-1----:R-:W-:Y:S01]  /*fef0*/  LOP3.LUT R5, R6.reuse, 0x7f, RZ, 0xc0, !PT ;  /* 0x0000007f06057812 */ /* 0x042fe200078ec0ff */
[----:B--2---:R-:W-:-:S04]  /*ff00*/  IMAD.SHL.U32 R0, R6, 0x8, RZ ;  /* 0x0000000806007824 */ /* 0x004fc800078e00ff */
[----:B------:R-:W-:Y:S01]  /*ff10*/  IMAD.SHL.U32 R3, R5, 0x8, RZ ;  /* 0x0000000805037824 */ /* 0x000fe200078e00ff */
[----:B0-----:R-:W-:-:S04]  /*ff20*/  LOP3.LUT R2, R0, 0x1f8, RZ, 0xc0, !PT ;  /* 0x000001f800027812 */ /* 0x001fc800078ec0ff */
[----:B------:R-:W-:-:S04]  /*ff30*/  LOP3.LUT R2, R2, 0x38, R6, 0x78, !PT ;  /* 0x0000003802027812 */ /* 0x000fc800078e7806 */
[----:B------:R-:W-:Y:S01]  /*ff40*/  LOP3.LUT R4, R2, 0x200, R3, 0xf8, !PT ;  /* 0x0000020002047812 */ /* 0x000fe200078ef803 */
[----:B------:R-:W-:Y:S01]  /*ff50*/  IMAD.SHL.U32 R2, R6, 0x10, RZ ;  /* 0x0000001006027824 */ /* 0x000fe200078e00ff */
[----:B------:R-:W-:-:S03]  /*ff60*/  SHF.R.U32.HI R3, RZ, 0x3, R5 ;  /* 0x00000003ff037819 */ /* 0x000fc60000011605 */
[----:B------:R-:W-:Y:S01]  /*ff70*/  IMAD R0, R4, 0x2, R22 ;  /* 0x0000000204007824 */ /* 0x000fe200078e0216 */
[----:B------:R-:W-:-:S04]  /*ff80*/  LOP3.LUT R2, R2, 0x70, RZ, 0xc0, !PT ;  /* 0x0000007002027812 */ /* 0x000fc800078ec0ff */
[----:B------:R4:W-:Y:S01]  /*ff90*/  STL [R1+0x24], R0 ;  /* 0x0000240001007387 */ /* 0x0009e20000100800 */
[----:B------:R-:W-:-:S07]  /*ffa0*/  LOP3.LUT R2, R3, R2, RZ, 0xfc, !PT ;  /* 0x0000000203027212 */ /* 0x000fce00078efcff */
.L_x_13439:
[----:B0-----:R-:W0:Y:S02]  /*ffb0*/  LDC.64 R2, c[0x0][0xc88] ;  /* 0x00032200ff027b82 */ /* 0x001e240000000a00 */
[----:B0-----:R-:W-:-:S05]  /*ffc0*/  IMAD.WIDE R2, R19, 0x4, R2 ;  /* 0x0000000413027825 */ /* 0x001fca00078e0202 */
[----:B------:R-:W4:Y:S01]  /*ffd0*/  LDG.E R10, desc[UR42][R2.64] ;  /* 0x0000002a020a7981 */ /* 0x000f22000c1e1900 */
        /* <DEDUP_REMOVED lines=8> */
[----:B----4-:R-:W-:Y:S01]  /*10060*/  SHF.R.S32.HI R0, RZ, 0x1f, R10 ;  /* 0x0000001fff007819 */ /* 0x010fe2000001140a */
[----:B------:R-:W-:-:S10]  /*10070*/  IMAD.SHL.U32 R23, R10, 0x4, RZ ;  /* 0x000000040a177824 */ /* 0x000fd400078e00ff */
[C---:B------:R-:W-:Y:S01]  /*10080*/  @P0 LEA R2, P1, R10.reuse, UR4, 0x2 ;  /* 0x000000040a020c11 */ /* 0x040fe2000f8210ff */
[----:B------:R-:W-:Y:S03]  /*10090*/  STL [R1+0x8], R10 ;  /* 0x0000080a01007387 */ /* 0x000fe60000100800 */
[C-C-:B------:R-:W-:Y:S01]  /*100a0*/  @P0 LEA.HI.X R3, R10.reuse, UR5, R0.reuse, 0x2, P1 ;  /* 0x000000050a030c11 */ /* 0x140fe200088f1400 */
[----:B------:R-:W-:Y:S01]  /*100b0*/  ULDC.64 UR4, c[0x0][0xa00] ;  /* 0x0002800000047ab9 */ /* 0x000fe20000000a00 */
[----:B------:R-:W-:Y:S01]  /*100c0*/  SHF.L.U64.HI R24, R10, 0x2, R0 ;  /* 0x000000020a187819 */ /* 0x000fe20000010200 */
[----:B------:R0:W-:Y:S04]  /*100d0*/  STL [R1+0x30], R0 ;  /* 0x0000300001007387 */ /* 0x0001e80000100800 */
[----:B--2---:R1:W2:Y:S01]  /*100e0*/  @P0 LDG.E R9, desc[UR42][R2.64] ;  /* 0x0000002a02090981 */ /* 0x0042a2000c1e1900 */
[----:B------:R-:W-:-:S02]  /*100f0*/  ISETP.NE.U32.AND P0, PT, RZ, UR4, PT ;  /* 0x00000004ff007c0c */ /* 0x000fc4000bf05070 */
[----:B------:R-:W-:Y:S02]  /*10100*/  ISETP.NE.U32.AND P2, PT, RZ, UR8, PT ;  /* 0x00000008ff007c0c */ /* 0x000fe4000bf45070 */
[----:B------:R-:W-:Y:S01]  /*10110*/  ISETP.NE.AND.EX P0, PT, RZ, UR5, PT, P0 ;  /* 0x00000005ff007c0c */ /* 0x000fe2000bf05300 */
[----:B0-----:R-:W-:Y:S01]  /*10120*/  IMAD.MOV.U32 R0, RZ, RZ, RZ ;  /* 0x000000ffff007224 */ /* 0x001fe200078e00ff */
[----:B------:R-:W-:Y:S02]  /*10130*/  ISETP.NE.AND.EX P2, PT, RZ, UR9, PT, P2 ;  /* 0x00000009ff007c0c */ /* 0x000fe4000bf45320 */
[----:B------:R-:W-:Y:S02]  /*10140*/  ISETP.NE.U32.AND P1, PT, RZ, UR6, PT ;  /* 0x00000006ff007c0c */ /* 0x000fe4000bf25070 */
[----:B-1----:R-:W-:Y:S02]  /*10150*/  IADD3 R2, P3, R23, UR4, RZ ;  /* 0x0000000417027c10 */ /* 0x002fe4000ff7e0ff */
[----:B------:R-:W-:-:S02]  /*10160*/  ISETP.NE.AND.EX P1, PT, RZ, UR7, PT, P1 ;  /* 0x00000007ff007c0c */ /* 0x000fc4000bf25310 */
        /* <DEDUP_REMOVED lines=23> */
[----:B------:R-:W-:Y:S05]  /*102e0*/  @P2 BRA `(.L_x_13347) ;  /* 0x0000000000142947 */ /* 0x000fea0003800000 */
[----:B------:R-:W-:Y:S05]  /*102f0*/  @!P0 BRA `(.L_x_13347) ;  /* 0x0000000000108947 */ /* 0x000fea0003800000 */
[----:B-1----:R-:W2:Y:S04]  /*10300*/  LDG.E R8, desc[UR42][R2.64] ;  /* 0x0000002a02087981 */ /* 0x002ea8000c1e1900 */
[----:B------:R-:W2:Y:S02]  /*10310*/  LDG.E R2, desc[UR42][R2.64+0x4] ;  /* 0x0000042a02027981 */ /* 0x000ea4000c1e1900 */
[----:B--2---:R-:W-:-:S05]  /*10320*/  IMAD.IADD R2, R2, 0x1, -R8 ;  /* 0x0000000102027824 */ /* 0x004fca00078e0a08 */
[----:B------:R0:W-:Y:S02]  /*10330*/  STL [R1+0x34], R2 ;  /* 0x0000340201007387 */ /* 0x0001e40000100800 */
.L_x_13347:
        /* <DEDUP_REMOVED lines=10> */
.L_x_13348:
        /* <DEDUP_REMOVED lines=9> */
.L_x_13349:
[----:B01----:R-:W2:Y:S04]  /*10470*/  @P1 LDG.E R2, desc[UR42][R4.64] ;  /* 0x0000002a04021981 */ /* 0x003ea8000c1e1900 */
        /* <DEDUP_REMOVED lines=31> */
.L_x_13507:
[----:B-1----:R-:W-:Y:S02]  /*10670*/  ISETP.NE.AND P0, PT, R14, RZ, PT ;  /* 0x000000ff0e00720c */ /* 0x002fe40003f05270 */
[----:B------:R-:W-:-:S11]  /*10680*/  PLOP3.LUT P6, PT, PT, PT, PT, 0x8, 0x0 ;  /* 0x000000000000781c */ /* 0x000fd60003fce170 */
[----:B------:R-:W-:Y:S05]  /*10690*/  @P0 BRA `(.L_x_13353) ;  /* 0x00000000000c0947 */ /* 0x000fea0003800000 */
[----:B------:R-:W-:-:S03]  /*106a0*/  UMOV UR4, 0xffffffff ;  /* 0xffffffff00047882 */ /* 0x000fc60000000000 */
[----:B------:R-:W-:Y:S05]  /*106b0*/  BRA.DIV UR4, `(.L_x_13354) ;  /* 0x0000006604fc7947 */ /* 0x000fea000b800000 */
[----:B------:R-:W-:-:S13]  /*106c0*/  ELECT P6, URZ, PT ;  /* 0x00000000003f782f */ /* 0x000fda00038c0000 */
.L_x_13353:
        /* <DEDUP_REMOVED lines=9> */
.L_x_13510:
[----:B------:R-:W-:Y:S05]  /*10760*/  BSYNC B1 ;  /* 0x0000000000017941 */ /* 0x000fea0003800000 */
.L_x_13355:
[----:B------:R-:W-:Y:S04]  /*10770*/  BSSY B1, `(.L_x_13357) ;  /* 0x000004f000017945 */ /* 0x000fe80003800000 */
[----:B------:R-:W-:Y:S05]  /*10780*/  @!P6 BRA `(.L_x_13358) ;  /* 0x000000040034e947 */ /* 0x000fea0003800000 */
[----:B------:R-:W1:Y:S01]  /*10790*/  S2R R6, SR_TID.X ;  /* 0x0000000000067919 */ /* 0x000e620000002100 */
[----:B0-----:R-:W-:Y:S01]  /*107a0*/  IMAD R5, R27, 0x8, R22 ;  /* 0x000000081b057824 */ /* 0x001fe200078e0216 */
[----:B------:R-:W-:Y:S01]  /*107b0*/  BSSY B2, `(.L_x_13359) ;  /* 0x0000006000027945 */ /* 0x000fe20003800000 */
[----:B-1----:R-:W-:Y:S02]  /*107c0*/  LOP3.LUT R7, R6, 0x7f, RZ, 0xc0, !PT ;  /* 0x0000007f06077812 */ /* 0x002fe400078ec0ff */
[----:B------:R-:W-:Y:S02]  /*107d0*/  SHF.L.U32 R6, R29, 0x1f, RZ ;  /* 0x0000001f1d067819 */ /* 0x000fe400000006ff */
[----:B------:R-:W-:Y:S02]  /*107e0*/  ISETP.NE.AND P1, PT, R7, RZ, PT ;  /* 0x000000ff0700720c */ /* 0x000fe40003f25270 */
[----:B------:R-:W0:Y:S02]  /*107f0*/  SYNCS.PHASECHK.TRANS64.TRYWAIT P0, [R5+URZ+0x168a0], R6 ;  /* 0x0168a006050075a7 */ /* 0x000e24000800017f */
[----:B0-----:R-:W-:Y:S09]  /*10800*/  @!P0 BRA `(.L_x_13360) ;  /* 0x0000006400dc8947 */ /* 0x001ff20003800000 */
.L_x_13511:
[----:B------:R-:W-:Y:S05]  /*10810*/  BSYNC B2 ;  /* 0x0000000000027941 */ /* 0x000fea0003800000 */
.L_x_13359:
        /* <DEDUP_REMOVED lines=9> */
.L_x_13362:
[----:B------:R-:W-:Y:S05]  /*108b0*/  BSYNC B2 ;  /* 0x0000000000027941 */ /* 0x000fea0003800000 */
.L_x_13361:
[----:B------:R-:W-:Y:S01]  /*108c0*/  IMAD.MOV.U32 R11, RZ, RZ, RZ ;  /* 0x000000ffff0b7224 */ /* 0x000fe200078e00ff */
[----:B------:R-:W-:Y:S01]  /*108d0*/  LEA R7, R4, R0, 0x7 ;  /* 0x0000000004077211 */ /* 0x000fe200078e38ff */
[----:B------:R-:W-:Y:S01]  /*108e0*/  IMAD R8, R27, 0x4000, R22 ;  /* 0x000040001b087824 */ /* 0x000fe200078e0216 */
[----:B------:R-:W-:Y:S01]  /*108f0*/  UIADD3 UR4, UP0, UR40, 0x570, URZ ;  /* 0x0000057028047890 */ /* 0x000fe2000ff1e03f */
[----:B------:R-:W-:Y:S01]  /*10900*/  PLOP3.LUT P0, PT, PT, PT, PT, 0x80, 0x0 ;  /* 0x000000000000781c */ /* 0x000fe20003f0f070 */
[----:B------:R-:W-:Y:S01]  /*10910*/  VIADD R9, R5, 0x16890 ;  /* 0x0001689005097836 */ /* 0x000fe20000000000 */
[----:B------:R-:W-:Y:S01]  /*10920*/  R2UR UR10, R11 ;  /* 0x000000000b0a72ca */ /* 0x000fe200000e0000 */
[----:B------:R-:W-:Y:S01]  /*10930*/  VIADD R7, R7, 0xffffff80 ;  /* 0xffffff8007077836 */ /* 0x000fe20000000000 */
[----:B------:R-:W-:Y:S01]  /*10940*/  SHF.L.U32 R10, R27, 0xd, RZ ;  /* 0x0000000d1b0a7819 */ /* 0x000fe200000006ff */
[----:B------:R-:W-:Y:S01]  /*10950*/  VIADD R8, R8, 0xe400 ;  /* 0x0000e40008087836 */ /* 0x000fe20000000000 */
[----:B------:R-:W-:Y:S01]  /*10960*/  UIADD3.X UR5, URZ, UR41, URZ, UP0, !UPT ;  /* 0x000000293f057290 */ /* 0x000fe200087fe43f */
[----:B------:R-:W-:Y:S01]  /*10970*/  UMOV UR6, 0x0 ;  /* 0x0000000000067882 */ /* 0x000fe20000000000 */
[----:B------:R-:W-:-:S10]  /*10980*/  UMOV UR7, 0x12f00000 ;  /* 0x12f0000000077882 */ /* 0x000fd40000000000 */
.L_x_13363:
        /* <DEDUP_REMOVED lines=13> */
.L_x_13512:
[----:B------:R-:W-:Y:S05]  /*10a60*/  BSYNC B2 ;  /* 0x0000000000027941 */ /* 0x000fea0003800000 */
.L_x_13364:
[----:B------:R-:W-:Y:S01]  /*10a70*/  BSSY B2, `(.L_x_13366) ;  /* 0x000000b000027945 */ /* 0x000fe20003800000 */
[----:B------:R-:W-:Y:S02]  /*10a80*/  IMAD.MOV.U32 R8, RZ, RZ, 0x0 ;  /* 0x00000000ff087424 */ /* 0x000fe400078e00ff */
[----:B------:R-:W-:Y:S01]  /*10a90*/  IMAD.MOV.U32 R9, RZ, RZ, 0x12f00000 ;  /* 0x12f00000ff097424 */ /* 0x000fe200078e00ff */
[----:B------:R-:W-:Y:S06]  /*10aa0*/  @P1 BRA `(.L_x_13367) ;  /* 0x00000000001c1947 */ /* 0x000fec0003800000 */
[----:B------:R-:W2:Y:S01]  /*10ab0*/  S2R R12, SR_TID.X ;  /* 0x00000000000c7919 */ /* 0x000ea20000002100 */
[----:B01----:R-:W-:-:S04]  /*10ac0*/  MOV R6, 0x4000 ;  /* 0x0000400000067802 */ /* 0x003fc80000000f00 */
[----:B------:R3:W-:Y:S01]  /*10ad0*/  SYNCS.ARRIVE.TRANS64 RZ, [R5+URZ+0x168b0], R6 ;  /* 0x0168b00605ff79a7 */ /* 0x0007e2000800003f */
[----:B--2---:R-:W-:-:S04]  /*10ae0*/  LOP3.LUT R12, R12, 0x1f, RZ, 0xc0, !PT ;  /* 0x0000001f0c0c7812 */ /* 0x004fc800078ec0ff */
[----:B------:R-:W-:-:S13]  /*10af0*/  ISETP.NE.AND P0, PT, R12, RZ, PT ;  /* 0x000000ff0c00720c */ /* 0x000fda0003f05270 */
[----:B---3--:R-:W-:Y:S05]  /*10b00*/  @!P0 BRA `(.L_x_13367) ;  /* 0x0000000000048947 */ /* 0x008fea0003800000 */
[----:B------:R-:W-:Y:S01]  /*10b10*/  BPT.TRAP 0x1 ;  /* 0x000000040000795c */ /* 0x000fe20000300000 */
.L_x_13367:
[----:B------:R-:W-:Y:S05]  /*10b20*/  BSYNC B2 ;  /* 0x0000000000027941 */ /* 0x000fea0003800000 */
.L_x_13366:
[----:B------:R-:W-:Y:S01]  /*10b30*/  R2UR UR10, R11 ;  /* 0x000000000b0a72ca */ /* 0x000fe200000e0000 */
[----:B------:R-:W-:Y:S01]  /*10b40*/  IMAD R10, R10, 0x2, R22 ;  /* 0x000000020a0a7824 */ /* 0x000fe200078e0216 */
[----:B------:R-:W-:Y:S01]  /*10b50*/  R2UR UR6, R8 ;  /* 0x00000000080672ca */ /* 0x000fe200000e0000 */
[----:B------:R-:W-:Y:S01]  /*10b60*/  UIADD3 UR4, UP0, UR40, 0x670, URZ ;  /* 0x0000067028047890 */ /* 0x000fe2000ff1e03f */
[----:B------:R-:W-:Y:S01]  /*10b70*/  R2UR UR7, R9 ;  /* 0x00000000090772ca */ /* 0x000fe200000e0000 */
[----:B01----:R-:W-:Y:S01]  /*10b80*/  VIADD R5, R5, 0x168b0 ;  /* 0x000168b005057836 */ /* 0x003fe20000000000 */
[----:B------:R-:W-:Y:S01]  /*10b90*/  PLOP3.LUT P0, PT, PT, PT, PT, 0x80, 0x0 ;  /* 0x000000000000781c */ /* 0x000fe20003f0f070 */
[----:B------:R-:W-:Y:S01]  /*10ba0*/  VIADD R10, R10, 0x400 ;  /* 0x000004000a0a7836 */ /* 0x000fe20000000000 */
[----:B------:R-:W-:-:S12]  /*10bb0*/  UIADD3.X UR5, URZ, UR41, URZ, UP0, !UPT ;  /* 0x000000293f057290 */ /* 0x000fd800087fe43f */
.L_x_13368:
        /* <DEDUP_REMOVED lines=10> */
.L_x_13358:
[----:B------:R-:W-:Y:S05]  /*10c60*/  BSYNC B1 ;  /* 0x0000000000017941 */ /* 0x000fea0003800000 */
.L_x_13357:
[----:B------:R-:W-:Y:S01]  /*10c70*/  VIADD R4, R4, 0xfffffffe ;  /* 0xfffffffe04047836 */ /* 0x000fe20000000000 */
[----:B------:R-:W-:Y:S02]  /*10c80*/  IADD3 R27, R27, 0x1, RZ ;  /* 0x000000011b1b7810 */ /* 0x000fe40007ffe0ff */
[----:B------:R-:W-:Y:S02]  /*10c90*/  PLOP3.LUT P0, PT, PT, PT, PT, 0x8, 0x0 ;  /* 0x000000000000781c */ /* 0x000fe40003f0e170 */
[----:B------:R-:W-:Y:S02]  /*10ca0*/  ISETP.GE.AND P2, PT, R4, R3, PT ;  /* 0x000000030400720c */ /* 0x000fe40003f46270 */
[----:B------:R-:W-:-:S04]  /*10cb0*/  ISETP.NE.AND P1, PT, R27, 0x2, PT ;  /* 0x000000021b00780c */ /* 0x000fc80003f25270 */
[----:B0-----:R-:W-:Y:S02]  /*10cc0*/  SEL R5, RZ, 0x1, P1 ;  /* 0x00000001ff057807 */ /* 0x001fe40000800000 */
[----:B------:R-:W-:Y:S02]  /*10cd0*/  SEL R27, R27, RZ, P1 ;  /* 0x000000ff1b1b7207 */ /* 0x000fe40000800000 */
[----:B------:R-:W-:-:S03]  /*10ce0*/  LOP3.LUT R29, R29, R5, RZ, 0x3c, !PT ;  /* 0x000000051d1d7212 */ /* 0x000fc600078e3cff */
[----:B------:R-:W-:Y:S05]  /*10cf0*/  @!P2 BRA `(.L_x_13351) ;  /* 0x000000040058a947 */ /* 0x000fea0003800000 */
.L_x_13381:
[----:B------:R-:W-:Y:S05]  /*10d00*/  YIELD ;  /* 0x0000000000007946 */ /* 0x000fea0003800000 */
[----:B------:R-:W-:Y:S04]  /*10d10*/  BSSY B1, `(.L_x_13369) ;  /* 0x000004c000017945 */ /* 0x000fe80003800000 */
[----:B------:R-:W-:Y:S05]  /*10d20*/  @!P6 BRA `(.L_x_13370) ;  /* 0x000000040028e947 */ /* 0x000fea0003800000 */
[----:B------:R-:W0:Y:S01]  /*10d30*/  S2R R5, SR_TID.X ;  /* 0x0000000000057919 */ /* 0x000e220000002100 */
[----:B------:R-:W-:Y:S01]  /*10d40*/  SHF.L.U32 R6, R29, 0x1f, RZ ;  /* 0x0000001f1d067819 */ /* 0x000fe200000006ff */
[----:B------:R-:W-:Y:S01]  /*10d50*/  BSSY B2, `(.L_x_13371) ;  /* 0x0000006000027945 */ /* 0x000fe20003800000 */
[----:B0-----:R-:W-:Y:S01]  /*10d60*/  LOP3.LUT R7, R5, 0x7f, RZ, 0xc0, !PT ;  /* 0x0000007f05077812 */ /* 0x001fe200078ec0ff */
[----:B------:R-:W-:-:S03]  /*10d70*/  IMAD R5, R27, 0x8, R22 ;  /* 0x000000081b057824 */ /* 0x000fc600078e0216 */
[----:B------:R-:W-:Y:S01]  /*10d80*/  ISETP.NE.AND P2, PT, R7, RZ, PT ;  /* 0x000000ff0700720c */ /* 0x000fe20003f45270 */
[----:B------:R-:W0:Y:S02]  /*10d90*/  SYNCS.PHASECHK.TRANS64.TRYWAIT P1, [R5+URZ+0x168a0], R6 ;  /* 0x0168a006050075a7 */ /* 0x000e24000802017f */
[----:B0-----:R-:W-:Y:S10]  /*10da0*/  @!P1 BRA `(.L_x_13372) ;  /* 0x00000060009c9947 */ /* 0x001ff40003800000 */
.L_x_13513:
[----:B------:R-:W-:Y:S05]  /*10db0*/  BSYNC B2 ;  /* 0x0000000000027941 */ /* 0x000fea0003800000 */
.L_x_13371:
        /* <DEDUP_REMOVED lines=9> */
.L_x_13374:
[----:B------:R-:W-:Y:S05]  /*10e50*/  BSYNC B2 ;  /* 0x0000000000027941 */ /* 0x000fea0003800000 */
.L_x_13373:
[----:B------:R-:W-:Y:S01]  /*10e60*/  MOV R11, RZ ;  /* 0x000000ff000b7202 */ /* 0x000fe20000000f00 */
[----:B------:R-:W-:Y:S01]  /*10e70*/  IMAD R7, R27, 0x4000, R22 ;  /* 0x000040001b077824 */ /* 0x000fe200078e0216 */
[----:B------:R-:W-:Y:S01]  /*10e80*/  UIADD3 UR4, UP0, UR40, 0x570, URZ ;  /* 0x0000057028047890 */ /* 0x000fe2000ff1e03f */
        /* <DEDUP_REMOVED lines=8> */
.L_x_13375:
        /* <DEDUP_REMOVED lines=13> */
.L_x_13514:
[----:B------:R-:W-:Y:S05]  /*10fe0*/  BSYNC B2 ;  /* 0x0000000000027941 */ /* 0x000fea0003800000 */
.L_x_13376:
        /* <DEDUP_REMOVED lines=11> */
.L_x_13379:
[----:B------:R-:W-:Y:S05]  /*110a0*/  BSYNC B2 ;  /* 0x0000000000027941 */ /* 0x000fea0003800000 */
.L_x_13378:
        /* <DEDUP_REMOVED lines=8> */
.L_x_13380:
        /* <DEDUP_REMOVED lines=10> */
.L_x_13370:
[----:B------:R-:W-:Y:S05]  /*111d0*/  BSYNC B1 ;  /* 0x0000000000017941 */ /* 0x000fea0003800000 */
.L_x_13369:
        /* <DEDUP_REMOVED lines=8> */
.L_x_13351:
[----:B------:R-:W-:Y:S05]  /*11260*/  BSYNC B0 ;  /* 0x0000000000007941 */ /* 0x000fea0003800000 */
.L_x_13350:
[----:B------:R-:W2:Y:S01]  /*11270*/  LDL R5, [R1+0x18] ;  /* 0x0000180001057983 */ /* 0x000ea20000100800 */
[----:B------:R-:W-:Y:S05]  /*11280*/  @!P0 WARPSYNC.ALL ;  /* 0x0000000000008948 */ /* 0x000fea0003800000 */
[----:B------:R-:W-:Y:S06]  /*11290*/  @!P0 BAR.SYNC.DEFER_BLOCKING 0xc, 0x200 ;  /* 0x0308000000008b1d */ /* 0x000fec0000010000 */
[----:B------:R-:W-:Y:S01]  /*112a0*/  BSSY B7, `(.L_x_13382) ;  /* 0x00003b0000077945 */ /* 0x000fe20003800000 */
[----:B--2---:R-:W-:-:S13]  /*112b0*/  ISETP.GT.AND P0, PT, R5, RZ, PT ;  /* 0x000000ff0500720c */ /* 0x004fda0003f04270 */
        /* <DEDUP_REMOVED lines=18> */
.L_x_13383:
        /* <DEDUP_REMOVED lines=20> */
.L_x_13386:
[----:B------:R-:W-:Y:S05]  /*11520*/  BSYNC B6 ;  /* 0x0000000000067941 */ /* 0x000fea0003800000 */
.L_x_13385:
        /* <DEDUP_REMOVED lines=20> */
.L_x_13389:
        /* <DEDUP_REMOVED lines=15> */
.L_x_13388:
[----:B------:R-:W-:Y:S05]  /*11760*/  BSYNC B6 ;  /* 0x0000000000067941 */ /* 0x000fea0003800000 */
.L_x_13387:
        /* <DEDUP_REMOVED lines=12> */
[----:B------:R-:W4:Y:S04]  /*11830*/  LDL.LU R9, [R1] ;  /* 0x0000000001097983 */ /* 0x000f280000300800 */
        /* <DEDUP_REMOVED lines=30> */
[----:B------:R0:W5:Y:S04]  /*11a20*/  @!P0 LDG.E R2, desc[UR42][R6.64] ;  /* 0x0000002a06028981 */ /* 0x000168000c1e1900 */
[----:B------:R1:W-:Y:S02]  /*11a30*/  STL [R1+0x20], R10 ;  /* 0x0000200a01007387 */ /* 0x0003e40000100800 */
[----:B-1----:R-:W-:-:S04]  /*11a40*/  MOV R10, UR38 ;  /* 0x00000026000a7c02 */ /* 0x002fc80008000f00 */
[----:B------:R-:W-:Y:S02]  /*11a50*/  ISETP.NE.AND P2, PT, R10, 0x3, PT ;  /* 0x000000030a00780c */ /* 0x000fe40003f45270 */
[----:B------:R-:W-:-:S11]  /*11a60*/  LOP3.LUT R9, R9, 0xfffffffd, RZ, 0xc0, !PT ;  /* 0xfffffffd09097812 */ /* 0x000fd600078ec0ff */
[----:B------:R-:W-:-:S05]  /*11a70*/  @P2 LOP3.LUT R9, R9, 0x2, RZ, 0xfc, !PT ;  /* 0x0000000209092812 */ /* 0x000fca00078efcff */
[----:B------:R0:W-:Y:S01]  /*11a80*/  STL [R1], R9 ;  /* 0x0000000901007387 */ /* 0x0001e20000100800 */
[----:B------:R-:W-:-:S03]  /*11a90*/  UMOV UR4, 0xffffffff ;  /* 0xffffffff00047882 */ /* 0x000fc60000000000 */
[----:B------:R-:W-:Y:S05]  /*11aa0*/  BRA.DIV UR4, `(.L_x_13390) ;  /* 0x0000005604847947 */ /* 0x000fea000b800000 */
.L_x_13517:
[----:B0-----:R-:W-:-:S05]  /*11ab0*/  SHF.R.S32.HI R9, RZ, 0x1f, R18 ;  /* 0x0000001fff097819 */ /* 0x001fca0000011412 */
[----:B------:R0:W-:Y:S01]  /*11ac0*/  STL [R1+0x10], R9 ;  /* 0x0000100901007387 */ /* 0x0001e20000100800 */
[----:B------:R-:W-:Y:S05]  /*11ad0*/  @!P2 BRA `(.L_x_13391) ;  /* 0x000000000004a947 */ /* 0x000fea0003800000 */
[----:B------:R-:W-:Y:S01]  /*11ae0*/  BPT.TRAP 0x1 ;  /* 0x000000040000795c */ /* 0x000fe20000300000 */
.L_x_13391:
        /* <DEDUP_REMOVED lines=20> */
[----:B------:R-:W-:-:S04]  /*11c30*/  LEA R3, R25, R22, 0x3 ;  /* 0x0000001619037211 */ /* 0x000fc800078e18ff */
[----:B------:R-:W-:Y:S02]  /*11c40*/  LEA.HI.X R24, R4, UR5, R24, 0x1, P0 ;  /* 0x0000000504187c11 */ /* 0x000fe400080f0c18 */
[----:B------:R-:W-:-:S04]  /*11c50*/  SHF.L.U32 R4, R28, 0x1f, RZ ;  /* 0x0000001f1c047819 */ /* 0x000fc800000006ff */
[----:B------:R-:W1:Y:S02]  /*11c60*/  SYNCS.PHASECHK.TRANS64.TRYWAIT P0, [R3+URZ+0x16840], R4 ;  /* 0x01684004030075a7 */ /* 0x000e64000800017f */
[----:B-1----:R-:W-:Y:S05]  /*11c70*/  @!P0 BRA `(.L_x_13393) ;  /* 0x0000005400448947 */ /* 0x002fea0003800000 */
.L_x_13518:
[----:B------:R-:W-:Y:S05]  /*11c80*/  BSYNC B0 ;  /* 0x0000000000007941 */ /* 0x000fea0003800000 */
.L_x_13392:
[----:B0-----:R-:W2:Y:S01]  /*11c90*/  LDL R9, [R1+0x10] ;  /* 0x0000100001097983 */ /* 0x001ea20000100800 */
[----:B------:R-:W-:-:S03]  /*11ca0*/  ULDC.64 UR4, c[0x0][0x300] ;  /* 0x0000c00000047ab9 */ /* 0x000fc60000000a00 */
[----:B------:R-:W3:Y:S04]  /*11cb0*/  LDL R14, [R1+0x18] ;  /* 0x00001800010e7983 */ /* 0x000ee80000100800 */
[----:B------:R-:W4:Y:S01]  /*11cc0*/  LDL.LU R10, [R1] ;  /* 0x00000000010a7983 */ /* 0x000f220000300800 */
[----:B------:R-:W-:Y:S02]  /*11cd0*/  IMAD R6, R6, UR4, RZ ;  /* 0x0000000406067c24 */ /* 0x000fe4000f8e02ff */
[C---:B-1----:R-:W-:Y:S01]  /*11ce0*/  IMAD.WIDE.U32 R4, R0.reuse, UR4, RZ ;  /* 0x0000000400047c25 */ /* 0x042fe2000f8e00ff */
[----:B------:R-:W0:Y:S03]  /*11cf0*/  S2R R13, SR_TID.X ;  /* 0x00000000000d7919 */ /* 0x000e260000002100 */
        /* <DEDUP_REMOVED lines=8> */
[----:B------:R-:W-:-:S04]  /*11d80*/  IMAD.WIDE.U32 R4, R18, UR4, R4 ;  /* 0x0000000412047c25 */ /* 0x000fc8000f8e0004 */
[----:B--2---:R-:W-:Y:S02]  /*11d90*/  IMAD R2, R9, UR4, RZ ;  /* 0x0000000409027c24 */ /* 0x004fe4000f8e02ff */
[----:B------:R-:W1:Y:S02]  /*11da0*/  S2R R9, SR_TID.X ;  /* 0x0000000000097919 */ /* 0x000e640000002100 */
[----:B------:R-:W-:Y:S01]  /*11db0*/  IMAD R2, R18, UR5, R2 ;  /* 0x0000000512027c24 */ /* 0x000fe2000f8e0202 */
[----:B------:R-:W-:Y:S02]  /*11dc0*/  ULDC.64 UR4, c[0x0][0x2e8] ;  /* 0x0000ba0000047ab9 */ /* 0x000fe40000000a00 */
[----:B------:R-:W-:Y:S01]  /*11dd0*/  LEA R0, P0, R4, UR4, 0x1 ;  /* 0x0000000404007c11 */ /* 0x000fe2000f8008ff */
[----:B------:R-:W-:Y:S01]  /*11de0*/  ULDC UR4, c[0x0][0x2f4] ;  /* 0x0000bd0000047ab9 */ /* 0x000fe20000000800 */
[----:B----4-:R-:W-:Y:S01]  /*11df0*/  LOP3.LUT R10, R10, 0xfffffffe, RZ, 0xc0, !PT ;  /* 0xfffffffe0a0a7812 */ /* 0x010fe200078ec0ff */
[----:B------:R-:W-:-:S05]  /*11e00*/  IMAD.IADD R2, R5, 0x1, R2 ;  /* 0x0000000105027824 */ /* 0x000fca00078e0202 */
[----:B------:R-:W-:Y:S02]  /*11e10*/  LEA.HI.X R2, R4, UR5, R2, 0x1, P0 ;  /* 0x0000000504027c11 */ /* 0x000fe400080f0c02 */
[----:B-1----:R-:W-:Y:S02]  /*11e20*/  LOP3.LUT R11, R9, 0x7f, RZ, 0xc0, !PT ;  /* 0x0000007f090b7812 */ /* 0x002fe400078ec0ff */
[----:B0-----:R-:W-:Y:S02]  /*11e30*/  SHF.L.U32 R9, R13, 0x3, RZ ;  /* 0x000000030d097819 */ /* 0x001fe400000006ff */
[----:B------:R-:W-:Y:S02]  /*11e40*/  SHF.R.U32.HI R12, RZ, 0x3, R11 ;  /* 0x00000003ff0c7819 */ /* 0x000fe4000001160b */
[----:B------:R-:W-:Y:S02]  /*11e50*/  LOP3.LUT R9, R9, 0x38, RZ, 0xc0, !PT ;  /* 0x0000003809097812 */ /* 0x000fe400078ec0ff */
[----:B---3--:R-:W-:Y:S01]  /*11e60*/  IADD3 R4, -R12, R14, -R8 ;  /* 0x0000000e0c047210 */ /* 0x008fe20007ffe908 */
[----:B------:R-:W-:Y:S01]  /*11e70*/  IMAD.SHL.U32 R12, R11, 0x8, RZ ;  /* 0x000000080b0c7824 */ /* 0x000fe200078e00ff */
[----:B------:R-:W-:Y:S01]  /*11e80*/  ISETP.GE.AND P2, PT, R9, UR4, PT ;  /* 0x0000000409007c0c */ /* 0x000fe2000bf46270 */
[----:B------:R-:W-:Y:S01]  /*11e90*/  IMAD.SHL.U32 R11, R13, 0x8, RZ ;  /* 0x000000080d0b7824 */ /* 0x000fe200078e00ff */
[----:B------:R-:W-:Y:S01]  /*11ea0*/  UMOV UR4, 0xffffffff ;  /* 0xffffffff00047882 */ /* 0x000fe20000000000 */
[----:B------:R-:W-:-:S03]  /*11eb0*/  ISETP.GE.AND P0, PT, R4, 0x1, PT ;  /* 0x000000010400780c */ /* 0x000fc60003f06270 */
[----:B------:R-:W-:-:S04]  /*11ec0*/  LOP3.LUT R11, R11, 0x1f8, RZ, 0xc0, !PT ;  /* 0x000001f80b0b7812 */ /* 0x000fc800078ec0ff */
[----:B------:R-:W-:-:S03]  /*11ed0*/  LOP3.LUT R11, R11, 0x38, R13, 0x78, !PT ;  /* 0x000000380b0b7812 */ /* 0x000fc600078e780d */
[----:B------:R-:W-:Y:S02]  /*11ee0*/  @P2 LOP3.LUT R10, R10, 0x1, RZ, 0xfc, !PT ;  /* 0x000000010a0a2812 */ /* 0x000fe400078efcff */
[----:B------:R-:W-:-:S03]  /*11ef0*/  LOP3.LUT R11, R11, 0x200, R12, 0xf8, !PT ;  /* 0x000002000b0b7812 */ /* 0x000fc600078ef80c */
[----:B------:R0:W-:Y:S02]  /*11f00*/  STL [R1], R10 ;  /* 0x0000000a01007387 */ /* 0x0001e40000100800 */
[----:B------:R-:W-:Y:S01]  /*11f10*/  IMAD R5, R25, 0x2000, R11 ;  /* 0x0000200019057824 */ /* 0x000fe200078e020b */
[----:B------:R-:W-:Y:S06]  /*11f20*/  BRA.DIV UR4, `(.L_x_13394) ;  /* 0x0000005204ac7947 */ /* 0x000fec000b800000 */
[----:B------:R-:W1:Y:S01]  /*11f30*/  SHFL.IDX PT, R7, R0, RZ, 0x181f ;  /* 0x00181fff00077589 */ /* 0x000e6200000e0000 */
[----:B------:R-:W-:-:S03]  /*11f40*/  @P0 IMAD R8, R5, 0x2, R22 ;  /* 0x0000000205080824 */ /* 0x000fc600078e0216 */
[----:B------:R-:W2:Y:S01]  /*11f50*/  SHFL.IDX PT, R6, R2, RZ, 0x181f ;  /* 0x00181fff02067589 */ /* 0x000ea200000e0000 */
[----:B-1----:R-:W-:-:S04]  /*11f60*/  @P0 LEA R7, P1, R9, R7, 0x1 ;  /* 0x0000000709070211 */ /* 0x002fc800078208ff */
[----:B--2---:R-:W-:-:S04]  /*11f70*/  @P0 IADD3.X R6, RZ, R6, RZ, P1, !PT ;  /* 0x00000006ff060210 */ /* 0x004fc80000ffe4ff */
[----:B------:R-:W-:-:S04]  /*11f80*/  @P0 LOP3.LUT R7, R7, R6, RZ, 0x3c, !PT ;  /* 0x0000000607070212 */ /* 0x000fc800078e3cff */
[----:B------:R-:W-:-:S04]  /*11f90*/  @P0 LOP3.LUT R6, R7, R6, RZ, 0x3c, !PT ;  /* 0x0000000607060212 */ /* 0x000fc800078e3cff */
[----:B------:R-:W-:-:S05]  /*11fa0*/  @P0 LOP3.LUT R7, R7, R6, RZ, 0x3c, !PT ;  /* 0x0000000607070212 */ /* 0x000fca00078e3cff */
[----:B------:R-:W-:Y:S01]  /*11fb0*/  @!PT LDS RZ, [RZ] ;  /* 0x00000000fffff984 */ /* 0x000fe20000000800 */
[----:B------:R1:W-:Y:S01]  /*11fc0*/  @P0 LDGSTS.E.BYPASS.LTC128B.128 [R8+0xe400], desc[UR42][R6.64], !P2 ;  /* 0x0e40000006080fae */ /* 0x0003e2000d101d6a */
[----:B------:R-:W-:-:S03]  /*11fd0*/  ISETP.GE.AND P0, PT, R4, 0x11, PT ;  /* 0x000000110400780c */ /* 0x000fc60003f06270 */
[----:B-1----:R-:W1:Y:S10]  /*11fe0*/  SHFL.IDX PT, R7, R0, 0x1, 0x181f ;  /* 0x00381f0000077f89 */ /* 0x002e7400000e0000 */
[----:B------:R-:W-:Y:S01]  /*11ff0*/  @P0 IMAD R8, R5, 0x2, R22 ;  /* 0x0000000205080824 */ /* 0x000fe200078e0216 */
[----:B------:R-:W2:Y:S01]  /*12000*/  SHFL.IDX PT, R6, R2, 0x1, 0x181f ;  /* 0x00381f0002067f89 */ /* 0x000ea200000e0000 */
[----:B-1----:R-:W-:-:S05]  /*12010*/  @P0 LEA R7, P1, R9, R7, 0x1 ;  /* 0x0000000709070211 */ /* 0x002fca00078208ff */
[----:B--2---:R-:W-:-:S05]  /*12020*/  @P0 IMAD.X R6, RZ, RZ, R6, P1 ;  /* 0x000000ffff060224 */ /* 0x004fca00008e0606 */
[----:B------:R-:W-:-:S04]  /*12030*/  @P0 LOP3.LUT R7, R7, R6, RZ, 0x3c, !PT ;  /* 0x0000000607070212 */ /* 0x000fc800078e3cff */
[----:B------:R-:W-:-:S04]  /*12040*/  @P0 LOP3.LUT R6, R7, R6, RZ, 0x3c, !PT ;  /* 0x0000000607060212 */ /* 0x000fc800078e3cff */
[----:B------:R-:W-:-:S05]  /*12050*/  @P0 LOP3.LUT R7, R7, R6, RZ, 0x3c, !PT ;  /* 0x0000000607070212 */ /* 0x000fca00078e3cff */
[----:B------:R1:W-:Y:S01]  /*12060*/  @P0 LDGSTS.E.BYPASS.LTC128B.128 [R8+0xec00], desc[UR42][R6.64], !P2 ;  /* 0x0ec0000006080fae */ /* 0x0003e2000d101d6a */
[----:B------:R-:W-:-:S03]  /*12070*/  ISETP.GE.AND P0, PT, R4, 0x21, PT ;  /* 0x000000210400780c */ /* 0x000fc60003f06270 */
[----:B-1----:R-:W1:Y:S10]  /*12080*/  SHFL.IDX PT, R7, R0, 0x2, 0x181f ;  /* 0x00581f0000077f89 */ /* 0x002e7400000e0000 */
[----:B------:R-:W-:Y:S01]  /*12090*/  @P0 IMAD R8, R5, 0x2, R22 ;  /* 0x0000000205080824 */ /* 0x000fe200078e0216 */
[----:B------:R-:W2:Y:S01]  /*120a0*/  SHFL.IDX PT, R6, R2, 0x2, 0x181f ;  /* 0x00581f0002067f89 */ /* 0x000ea200000e0000 */
[----:B-1----:R-:W-:-:S04]  /*120b0*/  @P0 LEA R7, P1, R9, R7, 0x1 ;  /* 0x0000000709070211 */ /* 0x002fc800078208ff */
[----:B--2---:R-:W-:-:S04]  /*120c0*/  @P0 IADD3.X R6, RZ, R6, RZ, P1, !PT ;  /* 0x00000006ff060210 */ /* 0x004fc80000ffe4ff */
        /* <DEDUP_REMOVED lines=37> */
[----:B------:R-:W2:Y:S04]  /*12320*/  SHFL.IDX PT, R6, R2, 0x6, 0x181f ;  /* 0x00d81f0002067f89 */ /* 0x000ea800000e0000 */
[----:B------:R-:W3:Y:S04]  /*12330*/  SHFL.IDX PT, R2, R2, 0x7, 0x181f ;  /* 0x00f81f0002027f89 */ /* 0x000ee800000e0000 */
[----:B------:R-:W4:Y:S01]  /*12340*/  SHFL.IDX PT, R0, R0, 0x7, 0x181f ;  /* 0x00f81f0000007f89 */ /* 0x000f2200000e0000 */
[----:B-1----:R-:W-:-:S04]  /*12350*/  @P0 LEA R7, P1, R9, R7, 0x1 ;  /* 0x0000000709070211 */ /* 0x002fc800078208ff */
[----:B--2---:R-:W-:-:S04]  /*12360*/  @P0 IADD3.X R6, RZ, R6, RZ, P1, !PT ;  /* 0x00000006ff060210 */ /* 0x004fc80000ffe4ff */
[----:B------:R-:W-:-:S04]  /*12370*/  @P0 LOP3.LUT R7, R7, R6, RZ, 0x3c, !PT ;  /* 0x0000000607070212 */ /* 0x000fc800078e3cff */
[----:B------:R-:W-:-:S04]  /*12380*/  @P0 LOP3.LUT R6, R7, R6, RZ, 0x3c, !PT ;  /* 0x0000000607060212 */ /* 0x000fc800078e3cff */
[----:B------:R-:W-:-:S05]  /*12390*/  @P0 LOP3.LUT R7, R7, R6, RZ, 0x3c, !PT ;  /* 0x0000000607070212 */ /* 0x000fca00078e3cff */
[----:B---34-:R1:W-:Y:S02]  /*123a0*/  @P0 LDGSTS.E.BYPASS.LTC128B.128 [R8+0x11400], desc[UR42][R6.64], !P2 ;  /* 0x1140000006080fae */ /* 0x0183e4000d101d6a */
.L_x_13536:
[----:B------:R-:W-:-:S13]  /*123b0*/  ISETP.GE.AND P0, PT, R4, 0x71, PT ;  /* 0x000000710400780c */ /* 0x000fda0003f06270 */
[----:B-1----:R-:W-:Y:S01]  /*123c0*/  @P0 LEA R6, P1, R9, R0, 0x1 ;  /* 0x0000000009060211 */ /* 0x002fe200078208ff */
[----:B------:R-:W-:-:S04]  /*123d0*/  @P0 IMAD R5, R5, 0x2, R22 ;  /* 0x0000000205050824 */ /* 0x000fc800078e0216 */
[----:B------:R-:W-:-:S05]  /*123e0*/  @P0 IMAD.X R7, RZ, RZ, R2, P1 ;  /* 0x000000ffff070224 */ /* 0x000fca00008e0602 */
[----:B------:R-:W-:Y:S01]  /*123f0*/  @!PT LDS RZ, [RZ] ;  /* 0x00000000fffff984 */ /* 0x000fe20000000800 */
[----:B------:R-:W-:Y:S01]  /*12400*/  @!PT LDS RZ, [RZ] ;  /* 0x00000000fffff984 */ /* 0x000fe20000000800 */
[----:B------:R-:W-:Y:S01]  /*12410*/  @!PT LDS RZ, [RZ] ;  /* 0x00000000fffff984 */ /* 0x000fe20000000800 */
[----:B------:R1:W-:Y:S01]  /*12420*/  @P0 LDGSTS.E.BYPASS.LTC128B.128 [R5+0x11c00], desc[UR42][R6.64], !P2 ;  /* 0x11c0000006050fae */ /* 0x0003e2000d101d6a */
[----:B------:R-:W-:Y:S01]  /*12430*/  PLOP3.LUT P0, PT, PT, PT, PT, 0x80, 0x0 ;  /* 0x000000000000781c */ /* 0x000fe20003f0f070 */
[----:B------:R-:W-:-:S12]  /*12440*/  NOP ;  /* 0x0000000000007918 */ /* 0x000fd80000000000 */
.L_x_13395:
        /* <DEDUP_REMOVED lines=11> */
.L_x_13396:
[----:B------:R2:W5:Y:S01]  /*12500*/  LDL.LU R4, [R1+0x28] ;  /* 0x0000280001047983 */ /* 0x0005620000300800 */
[----:B------:R2:W-:Y:S03]  /*12510*/  SYNCS.ARRIVE.TRANS64.A1T0 RZ, [R3+URZ+0x16830], RZ ;  /* 0x016830ff03ff79a7 */ /* 0x0005e6000810003f */
[----:B-1----:R2:W5:Y:S04]  /*12520*/  LDL.LU R7, [R1+0x8] ;  /* 0x0000080001077983 */ /* 0x0025680000300800 */
[----:B------:R2:W5:Y:S02]  /*12530*/  LDL.LU R6, [R1+0x30] ;  /* 0x0000300001067983 */ /* 0x0005640000300800 */
        /* <DEDUP_REMOVED lines=8> */
[----:B------:R-:W-:Y:S01]  /*125c0*/  BSSY B6, `(.L_x_13397) ;  /* 0x000001d000067945 */ /* 0x000fe20003800000 */
[----:B-----5:R-:W-:Y:S02]  /*125d0*/  SHF.R.S32.HI R2, RZ, 0x1f, R4 ;  /* 0x0000001fff027819 */ /* 0x020fe40000011404 */
[----:B--2---:R-:W-:-:S03]  /*125e0*/  SEL R3, R7, RZ, !P0 ;  /* 0x000000ff07037207 */ /* 0x004fc60004000000 */
[----:B------:R-:W-:-:S04]  /*125f0*/  IMAD R2, R2, UR4, RZ ;  /* 0x0000000402027c24 */ /* 0x000fc8000f8e02ff */
[----:B------:R-:W-:Y:S01]  /*12600*/  IMAD R0, R4, UR5, R2 ;  /* 0x0000000504007c24 */ /* 0x000fe2000f8e0202 */
[----:B------:R-:W-:Y:S01]  /*12610*/  SEL R2, R6, RZ, !P0 ;  /* 0x000000ff06027207 */ /* 0x000fe20004000000 */
[----:B------:R-:W-:-:S04]  /*12620*/  IMAD.WIDE.U32 R4, R4, UR4, RZ ;  /* 0x0000000404047c25 */ /* 0x000fc8000f8e00ff */
[----:B------:R-:W-:Y:S01]  /*12630*/  IMAD.IADD R0, R5, 0x1, R0 ;  /* 0x0000000105007824 */ /* 0x000fe200078e0200 */
[----:B------:R1:W-:Y:S04]  /*12640*/  STL.64 [R1+0x28], R4 ;  /* 0x0000280401007387 */ /* 0x0003e80000100a00 */
[----:B------:R1:W-:Y:S04]  /*12650*/  STL [R1+0x8], R3 ;  /* 0x0000080301007387 */ /* 0x0003e80000100800 */
[----:B------:R1:W-:Y:S04]  /*12660*/  STL [R1+0x38], R2 ;  /* 0x0000380201007387 */ /* 0x0003e80000100800 */
        /* <DEDUP_REMOVED lines=12> */
[----:B0-----:R-:W-:-:S02]  /*12730*/  IMAD.U32 R10, RZ, RZ, UR8 ;  /* 0x00000008ff0a7e24 */ /* 0x001fc4000f8e00ff */
[----:B------:R-:W-:Y:S02]  /*12740*/  IMAD.MOV.U32 R8, RZ, RZ, 0x70 ;  /* 0x00000070ff087424 */ /* 0x000fe400078e00ff */
[----:B------:R-:W-:Y:S02]  /*12750*/  IMAD.MOV.U32 R12, RZ, RZ, 0x1 ;  /* 0x00000001ff0c7424 */ /* 0x000fe400078e00ff */
[----:B------:R-:W-:-:S07]  /*12760*/  IMAD.MOV.U32 R13, RZ, RZ, RZ ;  /* 0x000000ffff0d7224 */ /* 0x000fce00078e00ff */
[----:B------:R-:W-:-:S07]  /*12770*/  LEPC R20, `(.L_x_13398) ;  /* 0x000000001014794e */ /* 0x000fce0000000000 */
[----:B-1----:R-:W-:Y:S05]  /*12780*/  CALL.ABS.NOINC R2 ;  /* 0x0000000002007343 */ /* 0x002fea0003c00000 */
.L_x_13398:
[----:B------:R-:W-:Y:S05]  /*12790*/  BSYNC B6 ;  /* 0x0000000000067941 */ /* 0x000fea0003800000 */
.L_x_13397:
[----:B------:R-:W2:Y:S01]  /*127a0*/  LDL.LU R21, [R1+0x30] ;  /* 0x0000300001157983 */ /* 0x000ea20000300800 */
[----:B------:R-:W-:Y:S01]  /*127b0*/  ULDC.64 UR4, c[0x0][0x2d8] ;  /* 0x0000b60000047ab9 */ /* 0x000fe20000000a00 */
[----:B0-----:R-:W0:Y:S01]  /*127c0*/  LDC R10, c[0x0][0x448] ;  /* 0x00011200ff0a7b82 */ /* 0x001e220000000800 */
[----:B------:R-:W-:Y:S01]  /*127d0*/  ULDC.64 UR6, c[0x0][0x2c8] ;  /* 0x0000b20000067ab9 */ /* 0x000fe20000000a00 */
[----:B-1----:R-:W2:Y:S01]  /*127e0*/  LDL.LU.64 R2, [R1+0x28] ;  /* 0x0000280001027983 */ /* 0x002ea20000300a00 */
[----:B------:R-:W-:-:S03]  /*127f0*/  ULDC.64 UR8, c[0x0][0x280] ;  /* 0x0000a00000087ab9 */ /* 0x000fc60000000a00 */
[----:B------:R-:W3:Y:S04]  /*12800*/  LDL R20, [R1+0x10] ;  /* 0x0000100001147983 */ /* 0x000ee80000100800 */
[----:B------:R-:W4:Y:S04]  /*12810*/  LDL.LU R6, [R1+0x38] ;  /* 0x0000380001067983 */ /* 0x000f280000300800 */
[----:B------:R-:W4:Y:S01]  /*12820*/  LDL.LU R5, [R1+0x8] ;  /* 0x0000080001057983 */ /* 0x000f220000300800 */
[----:B0-----:R-:W-:-:S13]  /*12830*/  ISETP.NE.AND P0, PT, R10, 0x1, PT ;  /* 0x000000010a00780c */ /* 0x001fda0003f05270 */
[----:B------:R-:W0:Y:S08]  /*12840*/  @P0 LDC R7, c[0x0][0x44c] ;  /* 0x00011300ff070b82 */ /* 0x000e300000000800 */
[----:B------:R-:W1:Y:S01]  /*12850*/  @P0 LDC R8, c[0x0][0x450] ;  /* 0x00011400ff080b82 */ /* 0x000e620000000800 */
[----:B--2---:R-:W-:Y:S02]  /*12860*/  MOV R3, R21 ;  /* 0x0000001500037202 */ /* 0x004fe40000000f00 */
[----:B------:R-:W2:Y:S01]  /*12870*/  S2R R21, SR_TID.X ;  /* 0x0000000000157919 */ /* 0x000ea20000002100 */
[----:B---3--:R-:W-:-:S02]  /*12880*/  IMAD R0, R20, UR4, RZ ;  /* 0x0000000414007c24 */ /* 0x008fc4000f8e02ff */
[----:B------:R-:W3:Y:S01]  /*12890*/  S2R R20, SR_TID.X ;  /* 0x0000000000147919 */ /* 0x000ee20000002100 */
[----:B------:R-:W-:-:S04]  /*128a0*/  IMAD.WIDE.U32 R2, R18, UR4, R2 ;  /* 0x0000000412027c25 */ /* 0x000fc8000f8e0002 */
[----:B------:R-:W-:Y:S01]  /*128b0*/  IMAD R0, R18, UR5, R0 ;  /* 0x0000000512007c24 */ /* 0x000fe2000f8e0200 */
[----:B------:R-:W-:-:S03]  /*128c0*/  ULDC.64 UR4, c[0x0][0x2e0] ;  /* 0x0000b80000047ab9 */ /* 0x000fc60000000a00 */
[----:B------:R-:W-:Y:S02]  /*128d0*/  IMAD.IADD R3, R3, 0x1, R0 ;  /* 0x0000000103037824 */ /* 0x000fe400078e0200 */
[----:B----4-:R-:W-:Y:S02]  /*128e0*/  IMAD R0, R6, UR4, RZ ;  /* 0x0000000406007c24 */ /* 0x010fe4000f8e02ff */
[----:B------:R-:W-:-:S04]  /*128f0*/  IMAD.WIDE.U32 R2, R5, UR4, R2 ;  /* 0x0000000405027c25 */ /* 0x000fc8000f8e0002 */
[----:B------:R-:W-:Y:S01]  /*12900*/  IMAD R0, R5, UR5, R0 ;  /* 0x0000000505007c24 */ /* 0x000fe2000f8e0200 */
[----:B------:R-:W-:Y:S01]  /*12910*/  MOV R4, R2 ;  /* 0x0000000200047202 */ /* 0x000fe20000000f00 */
[----:B------:R-:W-:Y:S02]  /*12920*/  ULDC.64 UR4, c[0x0][0x2d0] ;  /* 0x0000b40000047ab9 */ /* 0x000fe40000000a00 */
[----:B------:R-:W-:Y:S02]  /*12930*/  IMAD.IADD R5, R3, 0x1, R0 ;  /* 0x0000000103057824 */ /* 0x000fe400078e0200 */
[----:B--2---:R-:W-:Y:S01]  /*12940*/  IMAD.SHL.U32 R21, R21, 0x10, RZ ;  /* 0x0000001015157824 */ /* 0x004fe200078e00ff */
[----:B---3--:R-:W-:-:S04]  /*12950*/  LOP3.LUT R20, R20, 0x7f, RZ, 0xc0, !PT ;  /* 0x0000007f14147812 */ /* 0x008fc800078ec0ff */
[----:B------:R-:W-:Y:S02]  /*12960*/  LOP3.LUT R21, R21, 0x70, RZ, 0xc0, !PT ;  /* 0x0000007015157812 */ /* 0x000fe400078ec0ff */
[----:B------:R-:W-:-:S04]  /*12970*/  SHF.R.U32.HI R20, RZ, 0x3, R20 ;  /* 0x00000003ff147819 */ /* 0x000fc80000011614 */
[----:B------:R-:W-:-:S05]  /*12980*/  LOP3.LUT R20, R20, R21, RZ, 0xfc, !PT ;  /* 0x0000001514147212 */ /* 0x000fca00078efcff */
[----:B------:R-:W-:Y:S02]  /*12990*/  IMAD R6, R17, 0xc0, R20 ;  /* 0x000000c011067824 */ /* 0x000fe400078e0214 */
[----:B------:R2:W5:Y:S02]  /*129a0*/  LDL R20, [R1+0x24] ;  /* 0x0000240001147983 */ /* 0x0005640000100800 */
[----:B0-----:R-:W-:Y:S01]  /*129b0*/  @P0 IMAD.HI.U32 R7, R6, R7, RZ ;  /* 0x0000000706070227 */ /* 0x001fe200078e00ff */
[----:B------:R-:W0:Y:S03]  /*129c0*/  S2R R11, SR_TID.X ;  /* 0x00000000000b7919 */ /* 0x000e260000002100 */
        /* <DEDUP_REMOVED lines=11> */
[----:B------:R-:W-:Y:S01]  /*12a80*/  IMAD R7, R7, UR6, RZ ;  /* 0x0000000607077c24 */ /* 0x000fe2000f8e02ff */
[----:B------:R-:W-:Y:S01]  /*12a90*/  LEA R2, P1, R8, UR8, 0x1 ;  /* 0x0000000808027c11 */ /* 0x000fe2000f8208ff */
[----:B------:R-:W-:Y:S02]  /*12aa0*/  VIADD R3, R6, 0x80 ;  /* 0x0000008006037836 */ /* 0x000fe40000000000 */
[----:B------:R-:W-:Y:S02]  /*12ab0*/  IMAD R0, R0, UR7, R7 ;  /* 0x0000000700007c24 */ /* 0x000fe4000f8e0207 */
[----:B------:R-:W1:Y:S01]  /*12ac0*/  @P0 LDC R7, c[0x0][0x44c] ;  /* 0x00011300ff070b82 */ /* 0x000e620000000800 */
[----:B------:R-:W-:Y:S02]  /*12ad0*/  IMAD.MOV.U32 R6, RZ, RZ, R3 ;  /* 0x000000ffff067224 */ /* 0x000fe400078e0003 */
[----:B------:R-:W-:Y:S01]  /*12ae0*/  IADD3 R0, R9, R0, RZ ;  /* 0x0000000009007210 */ /* 0x000fe20007ffe0ff */
[C---:B0-----:R-:W-:Y:S01]  /*12af0*/  IMAD.SHL.U32 R21, R11.reuse, 0x8, RZ ;  /* 0x000000080b157824 */ /* 0x041fe200078e00ff */
[----:B------:R-:W-:-:S02]  /*12b00*/  LOP3.LUT R11, R11, 0x7f, RZ, 0xc0, !PT ;  /* 0x0000007f0b0b7812 */ /* 0x000fc400078ec0ff */
[----:B------:R-:W-:Y:S02]  /*12b10*/  LEA.HI.X R0, R8, UR9, R0, 0x1, P1 ;  /* 0x0000000908007c11 */ /* 0x000fe400088f0c00 */
[----:B------:R-:W0:Y:S01]  /*12b20*/  @P0 LDC R8, c[0x0][0x450] ;  /* 0x00011400ff080b82 */ /* 0x000e220000000800 */
[----:B------:R-:W-:Y:S02]  /*12b30*/  LOP3.LUT R21, R21, 0x38, RZ, 0xc0, !PT ;  /* 0x0000003815157812 */ /* 0x000fe400078ec0ff */
[----:B------:R-:W-:Y:S01]  /*12b40*/  SHF.R.U32.HI R9, RZ, 0x3, R11 ;  /* 0x00000003ff097819 */ /* 0x000fe2000001160b */
[----:B-1----:R-:W-:-:S05]  /*12b50*/  @P0 IMAD.HI.U32 R7, R3, R7, RZ ;  /* 0x0000000703070227 */ /* 0x002fca00078e00ff */
[----:B0-----:R-:W-:-:S05]  /*12b60*/  @P0 SHF.R.U32.HI R6, RZ, R8, R7 ;  /* 0x00000008ff060219 */ /* 0x001fca0000011607 */
[----:B------:R-:W-:Y:S02]  /*12b70*/  IMAD.MOV R7, RZ, RZ, -R6 ;  /* 0x000000ffff077224 */ /* 0x000fe400078e0a06 */
[----:B------:R-:W-:-:S04]  /*12b80*/  IMAD.WIDE.U32 R4, R6, UR4, R4 ;  /* 0x0000000406047c25 */ /* 0x000fc8000f8e0004 */
[----:B------:R-:W-:Y:S01]  /*12b90*/  IMAD R3, R10, R7, R3 ;  /* 0x000000070a037224 */ /* 0x000fe200078e0203 */
[----:B------:R-:W-:-:S04]  /*12ba0*/  SHF.R.S32.HI R7, RZ, 0x1f, R6 ;  /* 0x0000001fff077819 */ /* 0x000fc80000011406 */
[----:B------:R-:W-:Y:S01]  /*12bb0*/  SHF.R.S32.HI R8, RZ, 0x1f, R3 ;  /* 0x0000001fff087819 */ /* 0x000fe20000011403 */
[----:B------:R-:W-:Y:S01]  /*12bc0*/  IMAD R7, R7, UR4, RZ ;  /* 0x0000000407077c24 */ /* 0x000fe2000f8e02ff */
[----:B------:R-:W-:Y:S02]  /*12bd0*/  ULDC UR4, c[0x0][0x2b8] ;  /* 0x0000ae0000047ab9 */ /* 0x000fe40000000800 */
[----:B------:R-:W-:Y:S01]  /*12be0*/  ISETP.GE.AND P0, PT, R21, UR4, PT ;  /* 0x0000000415007c0c */ /* 0x000fe2000bf06270 */
[----:B------:R-:W-:Y:S01]  /*12bf0*/  IMAD R7, R6, UR5, R7 ;  /* 0x0000000506077c24 */ /* 0x000fe2000f8e0207 */
[----:B------:R-:W-:Y:S01]  /*12c00*/  UMOV UR4, 0xffffffff ;  /* 0xffffffff00047882 */ /* 0x000fe20000000000 */
[----:B------:R-:W-:-:S03]  /*12c10*/  IMAD R8, R8, UR6, RZ ;  /* 0x0000000608087c24 */ /* 0x000fc6000f8e02ff */
[----:B------:R-:W-:Y:S01]  /*12c20*/  IADD3 R5, R5, R7, RZ ;  /* 0x0000000705057210 */ /* 0x000fe20007ffe0ff */
[C---:B------:R-:W-:Y:S02]  /*12c30*/  IMAD R8, R3.reuse, UR7, R8 ;  /* 0x0000000703087c24 */ /* 0x040fe4000f8e0208 */
[----:B------:R-:W-:-:S04]  /*12c40*/  IMAD.WIDE.U32 R6, R3, UR6, R4 ;  /* 0x0000000603067c25 */ /* 0x000fc8000f8e0004 */
[----:B------:R-:W-:Y:S01]  /*12c50*/  IMAD.IADD R4, R7, 0x1, R8 ;  /* 0x0000000107047824 */ /* 0x000fe200078e0208 */
[----:B------:R-:W-:-:S04]  /*12c60*/  LEA R5, P1, R6, UR8, 0x1 ;  /* 0x0000000806057c11 */ /* 0x000fc8000f8208ff */
[----:B------:R-:W-:Y:S01]  /*12c70*/  LEA.HI.X R4, R6, UR9, R4, 0x1, P1 ;  /* 0x0000000906047c11 */ /* 0x000fe200088f0c04 */
[----:B--2---:R-:W-:Y:S08]  /*12c80*/  BRA.DIV UR4, `(.L_x_13399) ;  /* 0x0000005204047947 */ /* 0x004ff0000b800000 */
[----:B------:R-:W2:Y:S01]  /*12c90*/  LDL.LU R6, [R1+0x34] ;  /* 0x0000340001067983 */ /* 0x000ea20000300800 */
[----:B------:R-:W-:-:S03]  /*12ca0*/  IMAD R17, R17, 0xc0, R9 ;  /* 0x000000c011117824 */ /* 0x000fc600078e0209 */
[----:B------:R-:W0:Y:S04]  /*12cb0*/  SHFL.IDX PT, R7, R2, RZ, 0x181f ;  /* 0x00181fff02077589 */ /* 0x000e2800000e0000 */
[----:B------:R-:W-:Y:S01]  /*12cc0*/  SHFL.IDX PT, R8, R5, RZ, 0x181f ;  /* 0x00181fff05087589 */ /* 0x000fe200000e0000 */
[----:B--2---:R-:W-:-:S03]  /*12cd0*/  IMAD R3, R6, R10, RZ ;  /* 0x0000000a06037224 */ /* 0x004fc600078e02ff */
[----:B------:R-:W1:Y:S02]  /*12ce0*/  SHFL.IDX PT, R6, R0, RZ, 0x181f ;  /* 0x00181fff00067589 */ /* 0x000e6400000e0000 */
[----:B------:R-:W-:-:S13]  /*12cf0*/  ISETP.GE.AND P1, PT, R17, R3, PT ;  /* 0x000000031100720c */ /* 0x000fda0003f26270 */
[----:B0-----:R-:W-:-:S05]  /*12d00*/  @!P1 LEA R7, P2, R21, R7, 0x1 ;  /* 0x0000000715079211 */ /* 0x001fca00078408ff */
[----:B-1----:R-:W-:-:S05]  /*12d10*/  @!P1 IMAD.X R6, RZ, RZ, R6, P2 ;  /* 0x000000ffff069224 */ /* 0x002fca00010e0606 */
[----:B------:R-:W-:-:S04]  /*12d20*/  @!P1 LOP3.LUT R7, R7, R6, RZ, 0x3c, !PT ;  /* 0x0000000607079212 */ /* 0x000fc800078e3cff */
[----:B------:R-:W-:-:S04]  /*12d30*/  @!P1 LOP3.LUT R6, R7, R6, RZ, 0x3c, !PT ;  /* 0x0000000607069212 */ /* 0x000fc800078e3cff */
[----:B------:R-:W-:-:S05]  /*12d40*/  @!P1 LOP3.LUT R7, R7, R6, RZ, 0x3c, !PT ;  /* 0x0000000607079212 */ /* 0x000fca00078e3cff */
[----:B-----5:R0:W-:Y:S02]  /*12d50*/  @!P1 LDGSTS.E.BYPASS.LTC128B.128 [R20+0x8400], desc[UR42][R6.64], !P0 ;  /* 0x0840000006149fae */ /* 0x0201e4000c101d6a */
        /* <DEDUP_REMOVED lines=66> */
[----:B------:R-:W0:Y:S11]  /*13180*/  SHFL.IDX PT, R2, R4, RZ, 0x181f ;  /* 0x00181fff04027589 */ /* 0x000e3600000e0000 */
[----:B-1----:R-:W-:-:S05]  /*13190*/  @!P3 LEA R6, P2, R21, R6, 0x1 ;  /* 0x000000061506b211 */ /* 0x002fca00078408ff */
[----:B------:R-:W-:-:S04]  /*131a0*/  @!P3 IMAD.X R0, RZ, RZ, R0, P2 ;  /* 0x000000ffff00b224 */ /* 0x000fc800010e0600 */
[----:B------:R-:W-:Y:S02]  /*131b0*/  @!P3 IMAD.MOV.U32 R7, RZ, RZ, R0 ;  /* 0x000000ffff07b224 */ /* 0x000fe400078e0000 */
[----:B------:R-:W-:-:S03]  /*131c0*/  VIADD R0, R17, 0x90 ;  /* 0x0000009011007836 */ /* 0x000fc60000000000 */
[----:B------:R1:W-:Y:S02]  /*131d0*/  @!P3 LDGSTS.E.BYPASS.LTC128B.128 [R20+0xbc00], desc[UR42][R6.64], !P0 ;  /* 0x0bc000000614bfae */ /* 0x0003e4000c101d6a */
[----:B-1----:R-:W-:-:S04]  /*131e0*/  @!P1 LEA R6, P2, R21, R8, 0x1 ;  /* 0x0000000815069211 */ /* 0x002fc800078408ff */
[----:B0-----:R-:W-:-:S05]  /*131f0*/  @!P1 IADD3.X R2, RZ, R2, RZ, P2, !PT ;  /* 0x00000002ff029210 */ /* 0x001fca00017fe4ff */
[----:B------:R-:W-:Y:S02]  /*13200*/  @!P1 IMAD.MOV.U32 R7, RZ, RZ, R2 ;  /* 0x000000ffff079224 */ /* 0x000fe400078e0002 */
[----:B------:R-:W-:Y:S04]  /*13210*/  SHFL.IDX PT, R2, R5, 0x3, 0x181f ;  /* 0x00781f0005027f89 */ /* 0x000fe800000e0000 */
[----:B------:R0:W-:Y:S01]  /*13220*/  @!P1 LDGSTS.E.BYPASS.LTC128B.128 [R20+0xc400], desc[UR42][R6.64], !P0 ;  /* 0x0c40000006149fae */ /* 0x0001e2000c101d6a */
[----:B------:R-:W-:-:S03]  /*13230*/  ISETP.GE.AND P1, PT, R0, R3, PT ;  /* 0x000000030000720c */ /* 0x000fc60003f26270 */
[----:B------:R-:W-:Y:S04]  /*13240*/  SHFL.IDX PT, R0, R4, 0x1, 0x181f ;  /* 0x00381f0004007f89 */ /* 0x000fe800000e0000 */
[----:B0-----:R-:W0:Y:S06]  /*13250*/  SHFL.IDX PT, R6, R5, 0x1, 0x181f ;  /* 0x00381f0005067f89 */ /* 0x001e2c00000e0000 */
[----:B0-----:R-:W-:-:S05]  /*13260*/  @!P1 LEA R6, P2, R21, R6, 0x1 ;  /* 0x0000000615069211 */ /* 0x001fca00078408ff */
[----:B------:R-:W-:-:S05]  /*13270*/  @!P1 IMAD.X R0, RZ, RZ, R0, P2 ;  /* 0x000000ffff009224 */ /* 0x000fca00010e0600 */
[----:B------:R-:W-:Y:S01]  /*13280*/  @!P1 MOV R7, R0 ;  /* 0x0000000000079202 */ /* 0x000fe20000000f00 */
[----:B------:R-:W-:-:S04]  /*13290*/  VIADD R0, R17, 0xa0 ;  /* 0x000000a011007836 */ /* 0x000fc80000000000 */
[----:B------:R0:W-:Y:S01]  /*132a0*/  @!P1 LDGSTS.E.BYPASS.LTC128B.128 [R20+0xcc00], desc[UR42][R6.64], !P0 ;  /* 0x0cc0000006149fae */ /* 0x0001e2000c101d6a */
[----:B------:R-:W-:-:S03]  /*132b0*/  ISETP.GE.AND P1, PT, R0, R3, PT ;  /* 0x000000030000720c */ /* 0x000fc60003f26270 */
[----:B------:R-:W-:Y:S04]  /*132c0*/  SHFL.IDX PT, R0, R4, 0x2, 0x181f ;  /* 0x00581f0004007f89 */ /* 0x000fe800000e0000 */
[----:B------:R-:W-:Y:S04]  /*132d0*/  SHFL.IDX PT, R4, R4, 0x3, 0x181f ;  /* 0x00781f0004047f89 */ /* 0x000fe800000e0000 */
[----:B0-----:R-:W0:Y:S02]  /*132e0*/  SHFL.IDX PT, R6, R5, 0x2, 0x181f ;  /* 0x00581f0005067f89 */ /* 0x001e2400000e0000 */
[----:B0-----:R-:W-:-:S05]  /*132f0*/  @!P1 LEA R6, P2, R21, R6, 0x1 ;  /* 0x0000000615069211 */ /* 0x001fca00078408ff */
[----:B------:R-:W-:-:S04]  /*13300*/  @!P1 IMAD.X R0, RZ, RZ, R0, P2 ;  /* 0x000000ffff009224 */ /* 0x000fc800010e0600 */
[----:B------:R-:W-:-:S05]  /*13310*/  @!P1 IMAD.MOV.U32 R7, RZ, RZ, R0 ;  /* 0x000000ffff079224 */ /* 0x000fca00078e0000 */
[----:B------:R0:W-:Y:S02]  /*13320*/  @!P1 LDGSTS.E.BYPASS.LTC128B.128 [R20+0xd400], desc[UR42][R6.64], !P0 ;  /* 0x0d40000006149fae */ /* 0x0001e4000c101d6a */
.L_x_13561:
[----:B------:R-:W-:-:S04]  /*13330*/  IADD3 R17, R17, 0xb0, RZ ;  /* 0x000000b011117810 */ /* 0x000fc80007ffe0ff */
[----:B------:R-:W-:-:S13]  /*13340*/  ISETP.GE.AND P1, PT, R17, R3, PT ;  /* 0x000000031100720c */ /* 0x000fda0003f26270 */
[----:B------:R-:W-:-:S05]  /*13350*/  @!P1 LEA R2, P2, R21, R2, 0x1 ;  /* 0x0000000215029211 */ /* 0x000fca00078408ff */
[----:B------:R-:W-:-:S05]  /*13360*/  @!P1 IMAD.X R3, RZ, RZ, R4, P2 ;  /* 0x000000ffff039224 */ /* 0x000fca00010e0604 */
[----:B------:R-:W-:Y:S01]  /*13370*/  @!PT LDS RZ, [RZ] ;  /* 0x00000000fffff984 */ /* 0x000fe20000000800 */
[----:B------:R-:W-:Y:S01]  /*13380*/  @!PT LDS RZ, [RZ] ;  /* 0x00000000fffff984 */ /* 0x000fe20000000800 */
[----:B------:R-:W-:Y:S01]  /*13390*/  @!PT LDS RZ, [RZ] ;  /* 0x00000000fffff984 */ /* 0x000fe20000000800 */
[----:B------:R1:W-:Y:S01]  /*133a0*/  @!P1 LDGSTS.E.BYPASS.LTC128B.128 [R20+0xdc00], desc[UR42][R2.64], !P0 ;  /* 0x0dc0000002149fae */ /* 0x0003e2000c101d6a */
[----:B------:R-:W-:Y:S01]  /*133b0*/  PLOP3.LUT P0, PT, PT, PT, PT, 0x80, 0x0 ;  /* 0x000000000000781c */ /* 0x000fe20003f0f070 */
[----:B------:R-:W-:-:S12]  /*133c0*/  NOP ;  /* 0x0000000000007918 */ /* 0x000fd80000000000 */
.L_x_13400:
        /* <DEDUP_REMOVED lines=18> */
.L_x_13562:
[----:B------:R-:W-:Y:S05]  /*134f0*/  BSYNC B0 ;  /* 0x0000000000007941 */ /* 0x000fea0003800000 */
.L_x_13401:
[----:B------:R-:W2:Y:S01]  /*13500*/  LDL R2, [R1+0x18] ;  /* 0x0000180001027983 */ /* 0x000ea20000100800 */
[----:B------:R-:W-:Y:S01]  /*13510*/  BSSY B0, `(.L_x_13403) ;  /* 0x0000110000007945 */ /* 0x000fe20003800000 */
[----:B--2---:R-:W-:-:S13]  /*13520*/  ISETP.GE.AND P0, PT, R2, 0x81, PT ;  /* 0x000000810200780c */ /* 0x004fda0003f06270 */
[----:B------:R-:W-:Y:S05]  /*13530*/  @!P0 BRA `(.L_x_13404) ;  /* 0x0000001000348947 */ /* 0x000fea0003800000 */
[----:B------:R-:W2:Y:S01]  /*13540*/  S2R R2, SR_TID.X ;  /* 0x0000000000027919 */ /* 0x000ea20000002100 */
[----:B------:R-:W-:Y:S01]  /*13550*/  ULDC UR4, c[0x0][0x2f4] ;  /* 0x0000bd0000047ab9 */ /* 0x000fe20000000800 */
[----:B--2---:R-:W-:Y:S02]  /*13560*/  SHF.L.U32 R3, R2, 0x3, RZ ;  /* 0x0000000302037819 */ /* 0x004fe400000006ff */
[----:B------:R-:W2:Y:S02]  /*13570*/  LDL.LU R2, [R1+0x3c] ;  /* 0x00003c0001027983 */ /* 0x000ea40000300800 */
[----:B------:R-:W-:Y:S02]  /*13580*/  LOP3.LUT R3, R3, 0x38, RZ, 0xc0, !PT ;  /* 0x0000003803037812 */ /* 0x000fe400078ec0ff */
[----:B------:R3:W-:Y:S01]  /*13590*/  STL [R1+0x8], R26 ;  /* 0x0000081a01007387 */ /* 0x0007e20000100800 */
[----:B------:R-:W-:Y:S01]  /*135a0*/  IMAD.MOV.U32 R17, RZ, RZ, R28 ;  /* 0x000000ffff117224 */ /* 0x000fe200078e001c */
[----:B------:R-:W-:Y:S01]  /*135b0*/  ISETP.GE.AND P1, PT, R3, UR4, PT ;  /* 0x0000000403007c0c */ /* 0x000fe2000bf26270 */
[----:B0-----:R-:W-:Y:S01]  /*135c0*/  IMAD.MOV.U32 R6, RZ, RZ, R25 ;  /* 0x000000ffff067224 */ /* 0x001fe200078e0019 */
[----:B--23--:R-:W-:-:S11]  /*135d0*/  LEA.HI.SX32 R7, R2, 0xfffffffe, 0x19 ;  /* 0xfffffffe02077811 */ /* 0x00cfd600078fcaff */
.L_x_13417:
[----:B------:R-:W2:Y:S01]  /*135e0*/  LDL R10, [R1+0x1c] ;  /* 0x00001c00010a7983 */ /* 0x000ea20000100800 */
[----:B-1----:R-:W0:Y:S03]  /*135f0*/  LDC R0, c[0x0][0x430] ;  /* 0x00010c00ff007b82 */ /* 0x002e260000000800 */
        /* <DEDUP_REMOVED lines=16> */
[----:B-1----:R-:W-:-:S04]  /*13700*/  @P0 SHF.R.U32.HI R2, RZ, R3, R5 ;  /* 0x00000003ff020219 */ /* 0x002fc80000011605 */
[----:B------:R-:W-:-:S05]  /*13710*/  IADD3 R3, -R2, RZ, RZ ;  /* 0x000000ff02037210 */ /* 0x000fca0007ffe1ff */
        /* <DEDUP_REMOVED lines=21> */
.L_x_13405:
[----:B------:R-:W-:Y:S01]  /*13870*/  IMAD R5, R25, 0x8, R22 ;  /* 0x0000000819057824 */ /* 0x000fe200078e0216 */
[----:B------:R-:W-:Y:S01]  /*13880*/  SHF.L.U32 R2, R28, 0x1f, RZ ;  /* 0x0000001f1c027819 */ /* 0x000fe200000006ff */
[----:B------:R-:W-:Y:S03]  /*13890*/  BSSY B1, `(.L_x_13406) ;  /* 0x0000003000017945 */ /* 0x000fe60003800000 */
[----:B------:R-:W0:Y:S02]  /*138a0*/  SYNCS.PHASECHK.TRANS64.TRYWAIT P0, [R5+URZ+0x16840], R2 ;  /* 0x01684002050075a7 */ /* 0x000e24000800017f */
[----:B0-----:R-:W-:Y:S05]  /*138b0*/  @!P0 BRA `(.L_x_13407) ;  /* 0x0000005000f48947 */ /* 0x001fea0003800000 */
.L_x_13563:
[----:B------:R-:W-:Y:S05]  /*138c0*/  BSYNC B1 ;  /* 0x0000000000017941 */ /* 0x000fea0003800000 */
.L_x_13406:
[----:B------:R-:W2:Y:S04]  /*138d0*/  LDL R3, [R1] ;  /* 0x0000000001037983 */ /* 0x000ea80000100800 */
[----:B------:R-:W3:Y:S01]  /*138e0*/  LDL R9, [R1+0x10] ;  /* 0x0000100001097983 */ /* 0x000ee20000100800 */
[----:B------:R-:W-:Y:S01]  /*138f0*/  SHF.R.S32.HI R20, RZ, 0x1f, R0 ;  /* 0x0000001fff147819 */ /* 0x000fe20000011400 */
[----:B------:R-:W-:Y:S01]  /*13900*/  ULDC.64 UR4, c[0x0][0x300] ;  /* 0x0000c00000047ab9 */ /* 0x000fe20000000a00 */
[----:B------:R-:W1:Y:S03]  /*13910*/  S2R R8, SR_TID.X ;  /* 0x0000000000087919 */ /* 0x000e660000002100 */
[----:B------:R-:W-:-:S04]  /*13920*/  IMAD R7, R20, UR4, RZ ;  /* 0x0000000414077c24 */ /* 0x000fc8000f8e02ff */
[----:B------:R-:W-:Y:S01]  /*13930*/  IMAD R7, R0, UR5, R7 ;  /* 0x0000000500077c24 */ /* 0x000fe2000f8e0207 */
[----:B-1----:R-:W-:-:S05]  /*13940*/  LOP3.LUT R8, R8, 0x7f, RZ, 0xc0, !PT ;  /* 0x0000007f08087812 */ /* 0x002fca00078ec0ff */
[----:B------:R-:W-:Y:S01]  /*13950*/  IMAD.SHL.U32 R11, R8, 0x8, RZ ;  /* 0x00000008080b7824 */ /* 0x000fe200078e00ff */
[----:B--2---:R-:W-:Y:S01]  /*13960*/  LOP3.LUT P2, RZ, R3, 0x1, RZ, 0xc0, !PT ;  /* 0x0000000103ff7812 */ /* 0x004fe2000784c0ff */
        /* <DEDUP_REMOVED lines=8> */
[----:B---3--:R-:W-:Y:S02]  /*139f0*/  IMAD R7, R9, UR4, RZ ;  /* 0x0000000409077c24 */ /* 0x008fe4000f8e02ff */
[----:B------:R-:W0:Y:S01]  /*13a00*/  S2R R9, SR_TID.X ;  /* 0x0000000000097919 */ /* 0x000e220000002100 */
[----:B------:R-:W-:-:S04]  /*13a10*/  IMAD.WIDE.U32 R2, R18, UR4, R2 ;  /* 0x0000000412027c25 */ /* 0x000fc8000f8e0002 */
[----:B------:R-:W-:Y:S01]  /*13a20*/  IMAD R7, R18, UR5, R7 ;  /* 0x0000000512077c24 */ /* 0x000fe2000f8e0207 */
[----:B------:R-:W-:-:S03]  /*13a30*/  ULDC.64 UR4, c[0x0][0x2e8] ;  /* 0x0000ba0000047ab9 */ /* 0x000fc60000000a00 */
[----:B------:R-:W-:Y:S01]  /*13a40*/  IMAD.IADD R7, R7, 0x1, R3 ;  /* 0x0000000107077824 */ /* 0x000fe200078e0203 */
[----:B0-----:R-:W-:-:S04]  /*13a50*/  SHF.L.U32 R8, R9, 0x3, RZ ;  /* 0x0000000309087819 */ /* 0x001fc800000006ff */
[----:B------:R-:W-:-:S04]  /*13a60*/  LOP3.LUT R8, R8, 0x1f8, RZ, 0xc0, !PT ;  /* 0x000001f808087812 */ /* 0x000fc800078ec0ff */
        /* <DEDUP_REMOVED lines=8> */
[----:B------:R-:W-:Y:S01]  /*13af0*/  LEA R8, R8, R22, 0x1 ;  /* 0x0000001608087211 */ /* 0x000fe200078e08ff */
        /* <DEDUP_REMOVED lines=41> */
.L_x_13581:
        /* <DEDUP_REMOVED lines=8> */
.L_x_13409:
        /* <DEDUP_REMOVED lines=11> */
.L_x_13410:
[----:B------:R1:W-:Y:S01]  /*13ec0*/  SYNCS.ARRIVE.TRANS64.A1T0 RZ, [R5+URZ+0x16830], RZ ;  /* 0x016830ff05ff79a7 */ /* 0x0003e2000810003f */
[----:B------:R-:W-:Y:S05]  /*13ed0*/  @!P3 BRA `(.L_x_13411) ;  /* 0x000000000004b947 */ /* 0x000fea0003800000 */
[----:B------:R-:W-:Y:S01]  /*13ee0*/  BPT.TRAP 0x1 ;  /* 0x000000040000795c */ /* 0x000fe20000300000 */
.L_x_13411:
[----:B------:R-:W-:Y:S01]  /*13ef0*/  SHF.L.U32 R2, R17, 0x1f, RZ ;  /* 0x0000001f11027819 */ /* 0x000fe200000006ff */
[----:B------:R-:W-:Y:S01]  /*13f00*/  BSSY B1, `(.L_x_13412) ;  /* 0x0000004000017945 */ /* 0x000fe20003800000 */
[----:B-1----:R-:W-:-:S04]  /*13f10*/  LEA R5, R6, R22, 0x3 ;  /* 0x0000001606057211 */ /* 0x002fc800078e18ff */
[----:B------:R-:W1:Y:S02]  /*13f20*/  SYNCS.PHASECHK.TRANS64.TRYWAIT P0, [R5+URZ+0x16860], R2 ;  /* 0x01686002050075a7 */ /* 0x000e64000800017f */
[----:B-1----:R-:W-:Y:S05]  /*13f30*/  @!P0 BRA `(.L_x_13413) ;  /* 0x0000005400a48947 */ /* 0x002fea0003800000 */
.L_x_13582:
[----:B------:R-:W-:Y:S05]  /*13f40*/  BSYNC B1 ;  /* 0x0000000000017941 */ /* 0x000fea0003800000 */
.L_x_13412:
[----:B------:R-:W2:Y:S04]  /*13f50*/  LDL R11, [R1+0x18] ;  /* 0x00001800010b7983 */ /* 0x000ea80000100800 */
[----:B------:R-:W2:Y:S01]  /*13f60*/  LDL.LU R8, [R1+0x8] ;  /* 0x0000080001087983 */ /* 0x000ea20000300800 */
[----:B------:R-:W0:Y:S01]  /*13f70*/  S2R R12, SR_TID.X ;  /* 0x00000000000c7919 */ /* 0x000e220000002100 */
[----:B------:R-:W-:Y:S01]  /*13f80*/  UMOV UR4, 0xffffffff ;  /* 0xffffffff00047882 */ /* 0x000fe20000000000 */
[C---:B0-----:R-:W-:Y:S01]  /*13f90*/  IMAD.SHL.U32 R9, R12.reuse, 0x8, RZ ;  /* 0x000000080c097824 */ /* 0x041fe200078e00ff */
[----:B------:R-:W-:-:S04]  /*13fa0*/  LOP3.LUT R3, R12, 0x7f, RZ, 0xc0, !PT ;  /* 0x0000007f0c037812 */ /* 0x000fc800078ec0ff */
[----:B------:R-:W-:Y:S01]  /*13fb0*/  LOP3.LUT R9, R9, 0x1f8, RZ, 0xc0, !PT ;  /* 0x000001f809097812 */ /* 0x000fe200078ec0ff */
[----:B------:R-:W-:-:S03]  /*13fc0*/  IMAD.SHL.U32 R10, R3, 0x8, RZ ;  /* 0x00000008030a7824 */ /* 0x000fc600078e00ff */
[----:B------:R-:W-:Y:S02]  /*13fd0*/  LOP3.LUT R9, R9, 0x38, R12, 0x78, !PT ;  /* 0x0000003809097812 */ /* 0x000fe400078e780c */
[----:B------:R-:W-:Y:S02]  /*13fe0*/  SHF.R.U32.HI R3, RZ, 0x3, R3 ;  /* 0x00000003ff037819 */ /* 0x000fe40000011603 */
[----:B------:R-:W-:-:S04]  /*13ff0*/  LOP3.LUT R9, R9, 0x200, R10, 0xf8, !PT ;  /* 0x0000020009097812 */ /* 0x000fc800078ef80a */
[----:B------:R-:W-:Y:S01]  /*14000*/  LEA R6, R6, R9, 0xd ;  /* 0x0000000906067211 */ /* 0x000fe200078e68ff */
[----:B--2---:R-:W-:-:S04]  /*14010*/  IMAD R8, R8, -0x80, R11 ;  /* 0xffffff8008087824 */ /* 0x004fc800078e020b */
[----:B------:R-:W-:Y:S01]  /*14020*/  IMAD.IADD R8, R8, 0x1, -R3 ;  /* 0x0000000108087824 */ /* 0x000fe200078e0a03 */
[----:B------:R-:W-:Y:S06]  /*14030*/  BRA.DIV UR4, `(.L_x_13414) ;  /* 0x0000005604787947 */ /* 0x000fec000b800000 */
[----:B-1----:R-:W0:Y:S01]  /*14040*/  SHFL.IDX PT, R2, R23, RZ, 0x181f ;  /* 0x00181fff17027589 */ /* 0x002e2200000e0000 */
[----:B------:R-:W-:Y:S02]  /*14050*/  ISETP.LT.OR P0, PT, R8, 0x1, P1 ;  /* 0x000000010800780c */ /* 0x000fe40000f01670 */
[----:B------:R-:W-:Y:S01]  /*14060*/  LEA R6, R6, R22, 0x1 ;  /* 0x0000001606067211 */ /* 0x000fe200078e08ff */
[----:B------:R-:W1:Y:S01]  /*14070*/  SHFL.IDX PT, R3, R24, RZ, 0x181f ;  /* 0x00181fff18037589 */ /* 0x000e6200000e0000 */
[----:B0-----:R-:W-:-:S05]  /*14080*/  IADD3 R2, P2, R2, R7, RZ ;  /* 0x0000000702027210 */ /* 0x001fca0007f5e0ff */
[----:B-1----:R-:W-:-:S05]  /*14090*/  IMAD.X R3, RZ, RZ, R3, P2 ;  /* 0x000000ffff037224 */ /* 0x002fca00010e0603 */
        /* <DEDUP_REMOVED lines=36> */
[----:B0-----:R-:W-:-:S04]  /*142e0*/  IADD3 R2, P2, R2, R7, RZ ;  /* 0x0000000702027210 */ /* 0x001fc80007f5e0ff */
[----:B-1----:R-:W-:-:S05]  /*142f0*/  IADD3.X R3, RZ, R3, RZ, P2, !PT ;  /* 0x00000003ff037210 */ /* 0x002fca00017fe4ff */
[----:B------:R0:W-:Y:S04]  /*14300*/  LDGSTS.E.BYPASS.LTC128B.128 [R6+0x3400], desc[UR42][R2.64], !P0 ;  /* 0x0340000002067fae */ /* 0x0001e8000c101d6a */
[----:B0-2---:R0:W1:Y:S02]  /*14310*/  SHFL.IDX PT, R2, R23, 0x7, 0x181f ;  /* 0x00f81f0017027f89 */ /* 0x00506400000e0000 */
.L_x_13600:
[----:B------:R-:W2:Y:S01]  /*14320*/  LDL R9, [R1+0x10] ;  /* 0x0000100001097983 */ /* 0x000ea20000100800 */
        /* <DEDUP_REMOVED lines=27> */
.L_x_13415:
        /* <DEDUP_REMOVED lines=12> */
.L_x_13416:
[----:B------:R2:W-:Y:S01]  /*145a0*/  STL [R1+0x8], R26 ;  /* 0x0000081a01007387 */ /* 0x0005e20000100800 */
[C---:B------:R-:W-:Y:S01]  /*145b0*/  ISETP.GT.AND P0, PT, R26.reuse, RZ, PT ;  /* 0x000000ff1a00720c */ /* 0x040fe20003f04270 */
[----:B------:R2:W-:Y:S01]  /*145c0*/  SYNCS.ARRIVE.TRANS64.A1T0 RZ, [R5+URZ+0x16850], RZ ;  /* 0x016850ff05ff79a7 */ /* 0x0005e2000810003f */
[----:B------:R-:W-:Y:S01]  /*145d0*/  VIADD R7, R26, 0xffffffff ;  /* 0xffffffff1a077836 */ /* 0x000fe20000000000 */
[----:B------:R-:W-:Y:S01]  /*145e0*/  MOV R6, R25 ;  /* 0x0000001900067202 */ /* 0x000fe20000000f00 */
[----:B------:R-:W-:-:S09]  /*145f0*/  IMAD.MOV.U32 R17, RZ, RZ, R28 ;  /* 0x000000ffff117224 */ /* 0x000fd200078e001c */
[----:B--2---:R-:W-:Y:S05]  /*14600*/  @P0 BRA `(.L_x_13417) ;  /* 0xffffffec00f40947 */ /* 0x004fea000383ffff */
.L_x_13404:
[----:B------:R-:W-:Y:S05]  /*14610*/  BSYNC B0 ;  /* 0x0000000000007941 */ /* 0x000fea0003800000 */
.L_x_13403:
[----:B-1----:R-:W1:Y:S01]  /*14620*/  S2R R0, SR_TID.X ;  /* 0x0000000000007919 */ /* 0x002e620000002100 */
        /* <DEDUP_REMOVED lines=16> */
.L_x_13419:
[----:B------:R-:W-:Y:S05]  /*14730*/  BSYNC B0 ;  /* 0x0000000000007941 */ /* 0x000fea0003800000 */
.L_x_13418:
[----:B------:R-:W-:-:S05]  /*14740*/  IMAD.U32 R0, RZ, RZ, UR38 ;  /* 0x00000026ff007e24 */ /* 0x000fca000f8e00ff */
[----:B------:R-:W-:-:S13]  /*14750*/  ISETP.NE.AND P0, PT, R0, 0x3, PT ;  /* 0x000000030000780c */ /* 0x000fda0003f05270 */
[----:B------:R-:W-:Y:S05]  /*14760*/  @!P0 BRA `(.L_x_13420) ;  /* 0x0000000000048947 */ /* 0x000fea0003800000 */
[----:B------:R-:W-:Y:S01]  /*14770*/  BPT.TRAP 0x1 ;  /* 0x000000040000795c */ /* 0x000fe20000300000 */
.L_x_13420:
[----:B------:R-:W0:Y:S01]  /*14780*/  LDL.LU R2, [R1+0x18] ;  /* 0x0000180001027983 */ /* 0x000e220000300800 */
[----:B------:R-:W-:Y:S01]  /*14790*/  IMAD R0, R25, 0x8, R22 ;  /* 0x0000000819007824 */ /* 0x000fe200078e0216 */
[----:B------:R-:W-:Y:S01]  /*147a0*/  SHF.L.U32 R3, R28, 0x1f, RZ ;  /* 0x0000001f1c037819 */ /* 0x000fe200000006ff */
[----:B------:R-:W-:Y:S03]  /*147b0*/  BSSY B0, `(.L_x_13421) ;  /* 0x0000004000007945 */ /* 0x000fe60003800000 */
[----:B------:R-:W1:Y:S01]  /*147c0*/  SYNCS.PHASECHK.TRANS64.TRYWAIT P0, [R0+URZ+0x16860], R3 ;  /* 0x01686003000075a7 */ /* 0x000e62000800017f */
[----:B0-----:R-:W-:Y:S01]  /*147d0*/  IMAD R6, R26, -0x80, R2 ;  /* 0xffffff801a067824 */ /* 0x001fe200078e0202 */
[----:B-1----:R-:W-:Y:S06]  /*147e0*/  @!P0 BRA `(.L_x_13422) ;  /* 0x0000005400d48947 */ /* 0x002fec0003800000 */
.L_x_13601:
[----:B------:R-:W-:Y:S05]  /*147f0*/  BSYNC B0 ;  /* 0x0000000000007941 */ /* 0x000fea0003800000 */
.L_x_13421:
[----:B------:R-:W1:Y:S01]  /*14800*/  S2R R2, SR_TID.X ;  /* 0x0000000000027919 */ /* 0x000e620000002100 */
[----:B------:R-:W-:Y:S01]  /*14810*/  UMOV UR4, 0xffffffff ;  /* 0xffffffff00047882 */ /* 0x000fe20000000000 */
[----:B------:R-:W2:Y:S01]  /*14820*/  S2R R7, SR_TID.X ;  /* 0x0000000000077919 */ /* 0x000ea20000002100 */
[----:B-1----:R-:W-:Y:S01]  /*14830*/  LOP3.LUT R5, R2, 0x7f, RZ, 0xc0, !PT ;  /* 0x0000007f02057812 */ /* 0x002fe200078ec0ff */
[----:B--2---:R-:W-:-:S03]  /*14840*/  IMAD.SHL.U32 R2, R7, 0x8, RZ ;  /* 0x0000000807027824 */ /* 0x004fc600078e00ff */
[----:B------:R-:W-:Y:S02]  /*14850*/  SHF.L.U32 R4, R5, 0x3, RZ ;  /* 0x0000000305047819 */ /* 0x000fe400000006ff */
[----:B------:R-:W-:Y:S02]  /*14860*/  SHF.R.U32.HI R5, RZ, 0x3, R5 ;  /* 0x00000003ff057819 */ /* 0x000fe40000011605 */
[----:B------:R-:W-:-:S03]  /*14870*/  LOP3.LUT R2, R2, 0x1f8, RZ, 0xc0, !PT ;  /* 0x000001f802027812 */ /* 0x000fc600078ec0ff */
[----:B------:R-:W-:Y:S01]  /*14880*/  IMAD.IADD R6, R6, 0x1, -R5 ;  /* 0x0000000106067824 */ /* 0x000fe200078e0a05 */
[----:B------:R-:W-:-:S04]  /*14890*/  LOP3.LUT R2, R2, 0x38, R7, 0x78, !PT ;  /* 0x0000003802027812 */ /* 0x000fc800078e7807 */
[----:B------:R-:W-:-:S04]  /*148a0*/  LOP3.LUT R2, R2, 0x200, R4, 0xf8, !PT ;  /* 0x0000020002027812 */ /* 0x000fc800078ef804 */
[----:B------:R-:W-:Y:S01]  /*148b0*/  LEA R4, R25, R2, 0xd ;  /* 0x0000000219047211 */ /* 0x000fe200078e68ff */
[----:B------:R-:W-:Y:S06]  /*148c0*/  BRA.DIV UR4, `(.L_x_13423) ;  /* 0x0000005604b07947 */ /* 0x000fec000b800000 */
[----:B------:R-:W1:Y:S01]  /*148d0*/  S2R R2, SR_TID.X ;  /* 0x0000000000027919 */ /* 0x000e620000002100 */
[----:B------:R-:W-:Y:S01]  /*148e0*/  ULDC UR4, c[0x0][0x2f4] ;  /* 0x0000bd0000047ab9 */ /* 0x000fe20000000800 */
[----:B------:R-:W-:Y:S01]  /*148f0*/  IMAD R4, R4, 0x2, R22 ;  /* 0x0000000204047824 */ /* 0x000fe200078e0216 */
[----:B------:R-:W2:Y:S04]  /*14900*/  SHFL.IDX PT, R14, R23, RZ, 0x181f ;  /* 0x00181fff170e7589 */ /* 0x000ea800000e0000 */
[----:B0-----:R-:W0:Y:S01]  /*14910*/  SHFL.IDX PT, R3, R24, RZ, 0x181f ;  /* 0x00181fff18037589 */ /* 0x001e2200000e0000 */
[----:B-1----:R-:W-:-:S05]  /*14920*/  IMAD.SHL.U32 R2, R2, 0x8, RZ ;  /* 0x0000000802027824 */ /* 0x002fca00078e00ff */
[----:B------:R-:W-:-:S04]  /*14930*/  LOP3.LUT R2, R2, 0x38, RZ, 0xc0, !PT ;  /* 0x0000003802027812 */ /* 0x000fc800078ec0ff */
[C---:B------:R-:W-:Y:S01]  /*14940*/  ISETP.GE.AND P0, PT, R2.reuse, UR4, PT ;  /* 0x0000000402007c0c */ /* 0x040fe2000bf06270 */
[----:B------:R-:W-:-:S03]  /*14950*/  IMAD.SHL.U32 R5, R2, 0x2, RZ ;  /* 0x0000000202057824 */ /* 0x000fc600078e00ff */
[----:B------:R-:W-:Y:S02]  /*14960*/  ISETP.LT.OR P1, PT, R6, 0x1, P0 ;  /* 0x000000010600780c */ /* 0x000fe40000721670 */
[----:B--2---:R-:W-:Y:S02]  /*14970*/  IADD3 R2, P2, R14, R5, RZ ;  /* 0x000000050e027210 */ /* 0x004fe40007f5e0ff */
[----:B------:R-:W1:Y:S02]  /*14980*/  SHFL.IDX PT, R14, R23, 0x1, 0x181f ;  /* 0x00381f00170e7f89 */ /* 0x000e6400000e0000 */
[----:B0-----:R-:W-:-:S07]  /*14990*/  IADD3.X R3, RZ, R3, RZ, P2, !PT ;  /* 0x00000003ff037210 */ /* 0x001fce00017fe4ff */
[----:B------:R0:W-:Y:S01]  /*149a0*/  LDGSTS.E.BYPASS.LTC128B.128 [R4+0x400], desc[UR42][R2.64], !P1 ;  /* 0x0040000002047fae */ /* 0x0001e2000c901d6a */
[----:B------:R-:W-:-:S03]  /*149b0*/  ISETP.LT.OR P1, PT, R6, 0x11, P0 ;  /* 0x000000110600780c */ /* 0x000fc60000721670 */
[----:B0-----:R-:W0:Y:S01]  /*149c0*/  SHFL.IDX PT, R3, R24, 0x1, 0x181f ;  /* 0x00381f0018037f89 */ /* 0x001e2200000e0000 */
[----:B-1----:R-:W-:-:S03]  /*149d0*/  IADD3 R2, P2, R14, R5, RZ ;  /* 0x000000050e027210 */ /* 0x002fc60007f5e0ff */
[----:B------:R-:W1:Y:S02]  /*149e0*/  SHFL.IDX PT, R14, R23, 0x2, 0x181f ;  /* 0x00581f00170e7f89 */ /* 0x000e6400000e0000 */
[----:B0-----:R-:W-:-:S05]  /*149f0*/  IMAD.X R3, RZ, RZ, R3, P2 ;  /* 0x000000ffff037224 */ /* 0x001fca00010e0603 */
[----:B------:R0:W-:Y:S01]  /*14a00*/  LDGSTS.E.BYPASS.LTC128B.128 [R4+0xc00], desc[UR42][R2.64], !P1 ;  /* 0x00c0000002047fae */ /* 0x0001e2000c901d6a */
[----:B------:R-:W-:-:S03]  /*14a10*/  ISETP.LT.OR P1, PT, R6, 0x21, P0 ;  /* 0x000000210600780c */ /* 0x000fc60000721670 */
[----:B0-----:R-:W0:Y:S01]  /*14a20*/  SHFL.IDX PT, R3, R24, 0x2, 0x181f ;  /* 0x00581f0018037f89 */ /* 0x001e2200000e0000 */
[----:B-1----:R-:W-:-:S03]  /*14a30*/  IADD3 R2, P2, R14, R5, RZ ;  /* 0x000000050e027210 */ /* 0x002fc60007f5e0ff */
[----:B------:R-:W1:Y:S01]  /*14a40*/  SHFL.IDX PT, R14, R23, 0x3, 0x181f ;  /* 0x00781f00170e7f89 */ /* 0x000e6200000e0000 */
[----:B0-----:R-:W-:-:S05]  /*14a50*/  IADD3.X R3, RZ, R3, RZ, P2, !PT ;  /* 0x00000003ff037210 */ /* 0x001fca00017fe4ff */
        /* <DEDUP_REMOVED lines=22> */
[----:B------:R-:W1:Y:S04]  /*14bc0*/  SHFL.IDX PT, R24, R24, 0x7, 0x181f ;  /* 0x00f81f0018187f89 */ /* 0x000e6800000e0000 */
[----:B------:R2:W3:Y:S01]  /*14bd0*/  SHFL.IDX PT, R14, R23, 0x7, 0x181f ;  /* 0x00f81f00170e7f89 */ /* 0x0004e200000e0000 */
[----:B0-----:R-:W-:-:S05]  /*14be0*/  IMAD.X R3, RZ, RZ, R3, P2 ;  /* 0x000000ffff037224 */ /* 0x001fca00010e0603 */
[----:B-1----:R2:W-:Y:S02]  /*14bf0*/  LDGSTS.E.BYPASS.LTC128B.128 [R4+0x3400], desc[UR42][R2.64], !P1 ;  /* 0x0340000002047fae */ /* 0x0025e4000c901d6a */
.L_x_13619:
[----:B------:R-:W-:Y:S02]  /*14c00*/  ISETP.LT.OR P0, PT, R6, 0x71, P0 ;  /* 0x000000710600780c */ /* 0x000fe40000701670 */
[----:B--23--:R-:W-:-:S05]  /*14c10*/  IADD3 R2, P1, R14, R5, RZ ;  /* 0x000000050e027210 */ /* 0x00cfca0007f3e0ff */
[----:B------:R-:W-:-:S06]  /*14c20*/  IMAD.X R3, RZ, RZ, R24, P1 ;  /* 0x000000ffff037224 */ /* 0x000fcc00008e0618 */
[----:B------:R-:W-:Y:S01]  /*14c30*/  @!PT LDS RZ, [RZ] ;  /* 0x00000000fffff984 */ /* 0x000fe20000000800 */
[----:B------:R-:W-:Y:S01]  /*14c40*/  @!PT LDS RZ, [RZ] ;  /* 0x00000000fffff984 */ /* 0x000fe20000000800 */
[----:B------:R-:W-:Y:S01]  /*14c50*/  @!PT LDS RZ, [RZ] ;  /* 0x00000000fffff984 */ /* 0x000fe20000000800 */
[----:B------:R0:W-:Y:S01]  /*14c60*/  LDGSTS.E.BYPASS.LTC128B.128 [R4+0x3c00], desc[UR42][R2.64], !P0 ;  /* 0x03c0000002047fae */ /* 0x0001e2000c101d6a */
[----:B------:R-:W-:Y:S01]  /*14c70*/  PLOP3.LUT P0, PT, PT, PT, PT, 0x80, 0x0 ;  /* 0x000000000000781c */ /* 0x000fe20003f0f070 */
[----:B------:R-:W-:-:S12]  /*14c80*/  NOP ;  /* 0x0000000000007918 */ /* 0x000fd80000000000 */
.L_x_13424:
        /* <DEDUP_REMOVED lines=11> */
.L_x_13425:
[----:B------:R0:W-:Y:S01]  /*14d40*/  SYNCS.ARRIVE.TRANS64.A1T0 RZ, [R0+URZ+0x16850], RZ ;  /* 0x016850ff00ff79a7 */ /* 0x0001e2000810003f */
[----:B------:R-:W-:-:S05]  /*14d50*/  VIADD R25, R25, 0x1 ;  /* 0x0000000119197836 */ /* 0x000fca0000000000 */
[----:B------:R-:W-:-:S04]  /*14d60*/  ISETP.NE.AND P0, PT, R25, 0x2, PT ;  /* 0x000000021900780c */ /* 0x000fc80003f05270 */
[----:B------:R-:W-:Y:S02]  /*14d70*/  SEL R3, RZ, 0x1, P0 ;  /* 0x00000001ff037807 */ /* 0x000fe40000000000 */
[----:B------:R-:W-:Y:S02]  /*14d80*/  SEL R25, R25, RZ, P0 ;  /* 0x000000ff19197207 */ /* 0x000fe40000000000 */
[----:B0-----:R-:W-:-:S07]  /*14d90*/  LOP3.LUT R28, R28, R3, RZ, 0x3c, !PT ;  /* 0x000000031c1c7212 */ /* 0x001fce00078e3cff */
.L_x_13384:
[----:B------:R-:W-:Y:S05]  /*14da0*/  BSYNC B7 ;  /* 0x0000000000077941 */ /* 0x000fea0003800000 */
.L_x_13382:
        /* <DEDUP_REMOVED lines=12> */
.L_x_13426:
[----:B------:R-:W0:Y:S01]  /*14e70*/  S2R R0, SR_TID.X ;  /* 0x0000000000007919 */ /* 0x000e220000002100 */
        /* <DEDUP_REMOVED lines=35> */
.L_x_13629:
[----:B------:R-:W-:Y:S02]  /*150b0*/  ULDC UR4, c[0x0][0xc38] ;  /* 0x00030e0000047ab9 */ /* 0x000fe40000000800 */
[----:B------:R-:W-:-:S04]  /*150c0*/  IMAD.U32 R16, RZ, RZ, UR4 ;  /* 0x00000004ff107e24 */ /* 0x000fc8000f8e00ff */
[----:B-1----:R-:W-:-:S05]  /*150d0*/  IMAD R5, R14, R16, RZ ;  /* 0x000000100e057224 */ /* 0x002fca00078e02ff */
[----:B------:R-:W-:-:S04]  /*150e0*/  IADD3 R4, R4, R5, RZ ;  /* 0x0000000504047210 */ /* 0x000fc80007ffe0ff */
[----:B------:R-:W-:-:S13]  /*150f0*/  ISETP.GT.AND P6, PT, R4, R0, PT ;  /* 0x000000000400720c */ /* 0x000fda0003fc4270 */
[----:B------:R-:W-:Y:S05]  /*15100*/  @P6 BRA `(.L_x_13429) ;  /* 0x00000000009c6947 */ /* 0x000fea0003800000 */
.L_x_13434:
[----:B------:R-:W1:Y:S01]  /*15110*/  LDC R6, c[0x0][0xc3c] ;  /* 0x00030f00ff067b82 */ /* 0x000e620000000800 */
[----:B------:R-:W-:-:S05]  /*15120*/  VIADD R19, R19, 0x1f ;  /* 0x0000001f13137836 */ /* 0x000fca0000000000 */
[----:B-1----:R-:W-:-:S13]  /*15130*/  ISETP.GE.AND P6, PT, R19, R6, PT ;  /* 0x000000061300720c */ /* 0x002fda0003fc6270 */
[----:B------:R-:W-:Y:S05]  /*15140*/  @P6 BRA `(.L_x_13430) ;  /* 0x0000000400446947 */ /* 0x000fea0003800000 */
[----:B------:R-:W1:Y:S01]  /*15150*/  S2R R2, SR_TID.X ;  /* 0x0000000000027919 */ /* 0x000e620000002100 */
[----:B------:R-:W-:Y:S01]  /*15160*/  BSSY B0, `(.L_x_13431) ;  /* 0x0000009000007945 */ /* 0x000fe20003800000 */
[----:B-1----:R-:W-:-:S05]  /*15170*/  LOP3.LUT R2, R2, 0x1f, RZ, 0xc0, !PT ;  /* 0x0000001f02027812 */ /* 0x002fca00078ec0ff */
[----:B------:R-:W-:Y:S01]  /*15180*/  IMAD.IADD R5, R19, 0x1, R2 ;  /* 0x0000000113057824 */ /* 0x000fe200078e0202 */
[----:B------:R-:W-:-:S04]  /*15190*/  MOV R2, RZ ;  /* 0x000000ff00027202 */ /* 0x000fc80000000f00 */
[----:B------:R-:W-:-:S13]  /*151a0*/  ISETP.GE.OR P6, PT, R5, R6, !P0 ;  /* 0x000000060500720c */ /* 0x000fda00047c6670 */
[----:B------:R-:W-:Y:S05]  /*151b0*/  @P6 BRA `(.L_x_13432) ;  /* 0x00000000000c6947 */ /* 0x000fea0003800000 */
[----:B0-----:R-:W0:Y:S02]  /*151c0*/  LDC.64 R2, c[0x0][0xc80] ;  /* 0x00032000ff027b82 */ /* 0x001e240000000a00 */
[----:B0-----:R-:W-:-:S06]  /*151d0*/  IMAD.WIDE R2, R5, 0x4, R2 ;  /* 0x0000000405027825 */ /* 0x001fcc00078e0202 */
[----:B------:R1:W5:Y:S02]  /*151e0*/  LDG.E R2, desc[UR42][R2.64] ;  /* 0x0000002a02027981 */ /* 0x000364000c1e1900 */
.L_x_13432:
[----:B------:R-:W-:Y:S05]  /*151f0*/  BSYNC B0 ;  /* 0x0000000000007941 */ /* 0x000fea0003800000 */
.L_x_13431:
        /* <DEDUP_REMOVED lines=18> */
.L_x_13637:
[----:B------:R-:W-:Y:S02]  /*15320*/  ULDC UR4, c[0x0][0xc38] ;  /* 0x00030e0000047ab9 */ /* 0x000fe40000000800 */
[----:B------:R-:W-:-:S05]  /*15330*/  MOV R16, UR4 ;  /* 0x0000000400107c02 */ /* 0x000fca0008000f00 */
[----:B-1----:R-:W-:-:S04]  /*15340*/  IMAD R5, R14, R16, RZ ;  /* 0x000000100e057224 */ /* 0x002fc800078e02ff */
[----:B------:R-:W-:-:S05]  /*15350*/  IMAD.IADD R4, R5, 0x1, R4 ;  /* 0x0000000105047824 */ /* 0x000fca00078e0204 */
[----:B------:R-:W-:-:S13]  /*15360*/  ISETP.GT.AND P6, PT, R4, R0, PT ;  /* 0x000000000400720c */ /* 0x000fda0003fc4270 */
[----:B------:R-:W-:Y:S05]  /*15370*/  @!P6 BRA `(.L_x_13434) ;  /* 0xfffffffc0064e947 */ /* 0x000fea000383ffff */
.L_x_13429:
        /* <DEDUP_REMOVED lines=8> */
.L_x_13641:
[----:B------:R-:W-:Y:S02]  /*15400*/  ISETP.NE.AND P0, PT, R6, RZ, PT ;  /* 0x000000ff0600720c */ /* 0x000fe40003f05270 */
[----:B------:R-:W-:-:S11]  /*15410*/  MOV R14, RZ ;  /* 0x000000ff000e7202 */ /* 0x000fd60000000f00 */
[----:B------:R-:W-:Y:S05]  /*15420*/  @!P0 BRA `(.L_x_13436) ;  /* 0x0000000000108947 */ /* 0x000fea0003800000 */
[----:B------:R-:W-:Y:S01]  /*15430*/  UMOV UR4, 0xffffffff ;  /* 0xffffffff00047882 */ /* 0x000fe20000000000 */
[----:B------:R-:W-:Y:S02]  /*15440*/  VIADD R12, R4, 0xffffffff ;  /* 0xffffffff040c7836 */ /* 0x000fe40000000000 */
[----:B------:R-:W-:Y:S05]  /*15450*/  BRA.DIV UR4, `(.L_x_13437) ;  /* 0x0000005e04347947 */ /* 0x000fea000b800000 */
[----:B------:R3:W4:Y:S02]  /*15460*/  SHFL.IDX PT, R14, R3, R12, 0x1f ;  /* 0x00001f0c030e7589 */ /* 0x00072400000e0000 */
.L_x_13436:
[----:B--2---:R-:W-:Y:S01]  /*15470*/  IABS R6, R17 ;  /* 0x0000001100067213 */ /* 0x004fe20000000000 */
[----:B----4-:R-:W-:Y:S01]  /*15480*/  IMAD R16, R14, R16, R5 ;  /* 0x000000100e107224 */ /* 0x010fe200078e0205 */
[----:B------:R-:W-:Y:S02]  /*15490*/  IADD3 R19, R4, R19, RZ ;  /* 0x0000001304137210 */ /* 0x000fe40007ffe0ff */
[----:B------:R-:W2:Y:S01]  /*154a0*/  I2F.RP R7, R6 ;  /* 0x0000000600077306 */ /* 0x000ea20000209400 */
[----:B------:R-:W-:-:S07]  /*154b0*/  IMAD.IADD R0, R0, 0x1, -R16 ;  /* 0x0000000100007824 */ /* 0x000fce00078e0a10 */
[----:B--2---:R-:W1:Y:S02]  /*154c0*/  MUFU.RCP R7, R7 ;  /* 0x0000000700077308 */ /* 0x004e640000001000 */
[----:B-1----:R-:W-:-:S06]  /*154d0*/  VIADD R2, R7, 0xffffffe ;  /* 0x0ffffffe07027836 */ /* 0x002fcc0000000000 */
[----:B0--3--:R0:W1:Y:S02]  /*154e0*/  F2I.FTZ.U32.TRUNC.NTZ R3, R2 ;  /* 0x0000000200037305 */ /* 0x009064000021f000 */
[----:B0-----:R-:W-:Y:S01]  /*154f0*/  IMAD.MOV.U32 R2, RZ, RZ, RZ ;  /* 0x000000ffff027224 */ /* 0x001fe200078e00ff */
[----:B-1----:R-:W-:-:S05]  /*15500*/  IADD3 R5, RZ, -R3, RZ ;  /* 0x80000003ff057210 */ /* 0x002fca0007ffe0ff */
[----:B------:R-:W-:-:S04]  /*15510*/  IMAD R5, R5, R6, RZ ;  /* 0x0000000605057224 */ /* 0x000fc800078e02ff */
[----:B------:R-:W-:Y:S01]  /*15520*/  IMAD.HI.U32 R3, R3, R5, R2 ;  /* 0x0000000503037227 */ /* 0x000fe200078e0002 */
[----:B------:R-:W-:Y:S02]  /*15530*/  IABS R5, R17 ;  /* 0x0000001100057213 */ /* 0x000fe40000000000 */
        /* <DEDUP_REMOVED lines=14> */
[--C-:B------:R-:W-:Y:S02]  /*15620*/  IMAD.MOV R2, RZ, RZ, -R3.reuse ;  /* 0x000000ffff027224 */ /* 0x100fe400078e0a03 */
[----:B------:R-:W-:Y:S02]  /*15630*/  IMAD.MOV.U32 R18, RZ, RZ, R3 ;  /* 0x000000ffff127224 */ /* 0x000fe400078e0003 */
[----:B------:R-:W-:Y:S01]  /*15640*/  IMAD R17, R17, R2, R0 ;  /* 0x0000000211117224 */ /* 0x000fe200078e0200 */
[----:B------:R-:W-:Y:S06]  /*15650*/  BRA `(.L_x_13438) ;  /* 0x00000000001c7947 */ /* 0x000fec0003800000 */
.L_x_13430:
[----:B------:R-:W-:Y:S01]  /*15660*/  UMOV UR4, URZ ;  /* 0x0000003f00047c82 */ /* 0x000fe20008000000 */
[----:B------:R-:W-:Y:S01]  /*15670*/  UMOV UR5, URZ ;  /* 0x0000003f00057c82 */ /* 0x000fe20008000000 */
[----:B------:R-:W-:Y:S01]  /*15680*/  ULDC UR6, c[0x0][0xc3c] ;  /* 0x00030f0000067ab9 */ /* 0x000fe20000000800 */
[----:B------:R-:W-:Y:S01]  /*15690*/  IMAD.MOV.U32 R16, RZ, RZ, R0 ;  /* 0x000000ffff107224 */ /* 0x000fe200078e0000 */
[----:B------:R-:W-:Y:S01]  /*156a0*/  MOV R17, UR4 ;  /* 0x0000000400117c02 */ /* 0x000fe20008000f00 */
[----:B------:R-:W-:Y:S02]  /*156b0*/  IMAD.U32 R18, RZ, RZ, UR5 ;  /* 0x00000005ff127e24 */ /* 0x000fe4000f8e00ff */
[----:B------:R-:W-:-:S07]  /*156c0*/  IMAD.U32 R19, RZ, RZ, UR6 ;  /* 0x00000006ff137e24 */ /* 0x000fce000f8e00ff */
.L_x_13438:
        /* <DEDUP_REMOVED lines=10> */
.L_x_13427:
[----:B------:R-:W-:Y:S02]  /*15770*/  ULDC UR4, c[0x0][0xc3c] ;  /* 0x00030f0000047ab9 */ /* 0x000fe40000000800 */
[----:B-1----:R-:W-:-:S13]  /*15780*/  ISETP.GE.AND P0, PT, R19, UR4, PT ;  /* 0x0000000413007c0c */ /* 0x002fda000bf06270 */
[----:B------:R-:W-:Y:S05]  /*15790*/  @!P0 BRA `(.L_x_13439) ;  /* 0xffffffa800048947 */ /* 0x000fea000383ffff */
[----:B------:R-:W-:Y:S05]  /*157a0*/  BSYNC B8 ;  /* 0x0000000000087941 */ /* 0x000fea0003800000 */
.L_x_13346:
[----:B--2---:R-:W2:Y:S01]  /*157b0*/  LDL.LU R0, [R1+0x40] ;  /* 0x0000400001007983 */ /* 0x004ea20000300800 */
[----:B------:R-:W-:Y:S01]  /*157c0*/  BSSY B0, `(.L_x_13440) ;  /* 0x000000b000007945 */ /* 0x000fe20003800000 */
[----:B------:R-:W1:Y:S01]  /*157d0*/  S2R R5, SR_CgaCtaId ;  /* 0x0000000000057919 */ /* 0x000e620000008800 */
[----:B--2---:R-:W-:-:S04]  /*157e0*/  IADD3 R0, R0, 0x1, RZ ;  /* 0x0000000100007810 */ /* 0x004fc80007ffe0ff */
[----:B0-----:R-:W-:-:S04]  /*157f0*/  LEA.HI R2, R0, R0, RZ, 0x1 ;  /* 0x0000000000027211 */ /* 0x001fc800078f08ff */
[----:B------:R-:W-:Y:S02]  /*15800*/  LOP3.LUT R3, R2, 0xfffffffe, RZ, 0xc0, !PT ;  /* 0xfffffffe02037812 */ /* 0x000fe400078ec0ff */
[----:B------:R-:W-:-:S03]  /*15810*/  MOV R2, 0x400 ;  /* 0x0000040000027802 */ /* 0x000fc60000000f00 */
[----:B------:R-:W-:Y:S01]  /*15820*/  IMAD.IADD R0, R0, 0x1, -R3 ;  /* 0x0000000100007824 */ /* 0x000fe200078e0a03 */
[----:B-1----:R-:W-:-:S04]  /*15830*/  LEA R4, R5, R2, 0x18 ;  /* 0x0000000205047211 */ /* 0x002fc800078ec0ff */
[----:B------:R-:W-:-:S04]  /*15840*/  SHF.L.U32 R0, R0, 0x1f, RZ ;  /* 0x0000001f00007819 */ /* 0x000fc800000006ff */
[----:B------:R-:W0:Y:S02]  /*15850*/  SYNCS.PHASECHK.TRANS64.TRYWAIT P0, [R4+URZ+0x16820], R0 ;  /* 0x01682000040075a7 */ /* 0x000e24000800017f */
[----:B0-----:R-:W-:Y:S05]  /*15860*/  @!P0 BRA `(.L_x_13441) ;  /* 0x0000005800548947 */ /* 0x001fea0003800000 */
.L_x_13644:
[----:B------:R-:W-:Y:S05]  /*15870*/  BSYNC B0 ;  /* 0x0000000000007941 */ /* 0x000fea0003800000 */
.L_x_13440:
[----:B------:R-:W-:-:S03]  /*15880*/  UMOV UR4, 0xffffffff ;  /* 0xffffffff00047882 */ /* 0x000fc60000000000 */
[----:B------:R-:W-:Y:S05]  /*15890*/  BRA.DIV UR4, `(.L_x_13442) ;  /* 0x0000005a045c7947 */ /* 0x000fea000b800000 */
[----:B0-----:R-:W0:Y:S02]  /*158a0*/  S2R R0, SR_TID.X ;  /* 0x0000000000007919 */ /* 0x001e240000002100 */
[----:B0-----:R-:W-:-:S04]  /*158b0*/  SHF.R.U32.HI R0, RZ, 0x5, R0 ;  /* 0x00000005ff007819 */ /* 0x001fc80000011600 */
[----:B------:R-:W-:-:S05]  /*158c0*/  LOP3.LUT R0, R0, 0x3, RZ, 0xc0, !PT ;  /* 0x0000000300007812 */ /* 0x000fca00078ec0ff */
[----:B------:R0:W1:Y:S02]  /*158d0*/  SHFL.IDX PT, R14, R0, RZ, 0x1f ;  /* 0x00001fff000e7589 */ /* 0x00006400000e0000 */
.L_x_13647:
[----:B-1----:R-:W-:-:S13]  /*158e0*/  ISETP.NE.AND P0, PT, R14, RZ, PT ;  /* 0x000000ff0e00720c */ /* 0x002fda0003f05270 */
[----:B------:R-:W-:Y:S05]  /*158f0*/  @P0 BRA `(.L_x_13207) ;  /* 0x0000000000880947 */ /* 0x000fea0003800000 */
[----:B------:R-:W-:-:S03]  /*15900*/  UMOV UR4, 0xffffffff ;  /* 0xffffffff00047882 */ /* 0x000fc60000000000 */
[----:B------:R-:W-:Y:S05]  /*15910*/  BRA.DIV UR4, `(.L_x_13443) ;  /* 0x0000005a04707947 */ /* 0x000fea000b800000 */
[----:B------:R-:W-:-:S13]  /*15920*/  ELECT P6, URZ, PT ;  /* 0x00000000003f782f */ /* 0x000fda00038c0000 */
.L_x_13650:
[----:B------:R-:W-:Y:S05]  /*15930*/  @!P6 BRA `(.L_x_13207) ;  /* 0x000000000078e947 */ /* 0x000fea0003800000 */
[----:B------:R-:W-:-:S06]  /*15940*/  ULOP3.LUT UR4, UR36, 0x2, URZ, 0xfc, !UPT ;  /* 0x0000000224047892 */ /* 0x000fcc000f8efc3f */
[----:B0-----:R-:W-:-:S05]  /*15950*/  IMAD.U32 R0, RZ, RZ, UR4 ;  /* 0x00000004ff007e24 */ /* 0x001fca000f8e00ff */
[----:B------:R-:W-:-:S13]  /*15960*/  ISETP.NE.AND P0, PT, R0, 0x3, PT ;  /* 0x000000030000780c */ /* 0x000fda0003f05270 */
[----:B------:R-:W-:Y:S05]  /*15970*/  @!P0 BRA `(.L_x_13444) ;  /* 0x0000000000048947 */ /* 0x000fea0003800000 */
[----:B------:R-:W-:Y:S01]  /*15980*/  BPT.TRAP 0x1 ;  /* 0x000000040000795c */ /* 0x000fe20000300000 */
.L_x_13444:
[C---:B------:R-:W-:Y:S01]  /*15990*/  LEA R5, R25.reuse, R4, 0x3 ;  /* 0x0000000419057211 */ /* 0x040fe200078e18ff */
[----:B------:R-:W-:Y:S01]  /*159a0*/  VIADD R25, R25, 0x1 ;  /* 0x0000000119197836 */ /* 0x000fe20000000000 */
[----:B------:R-:W-:-:S04]  /*159b0*/  SHF.L.U32 R0, R28, 0x1f, RZ ;  /* 0x0000001f1c007819 */ /* 0x000fc800000006ff */
[----:B------:R-:W0:Y:S01]  /*159c0*/  SYNCS.PHASECHK.TRANS64.TRYWAIT P1, [R5+URZ+0x16840], R0 ;  /* 0x01684000050075a7 */ /* 0x000e22000802017f */
[----:B------:R-:W-:-:S04]  /*159d0*/  ISETP.NE.AND P2, PT, R25, 0x2, PT ;  /* 0x000000021900780c */ /* 0x000fc80003f45270 */
[----:B------:R-:W-:Y:S01]  /*159e0*/  SEL R3, RZ, 0x1, P2 ;  /* 0x00000001ff037807 */ /* 0x000fe20001000000 */
[----:B0-----:R-:W-:Y:S08]  /*159f0*/  @!P1 BRA `(.L_x_13445) ;  /* 0x0000005800589947 */ /* 0x001ff00003800000 */
.L_x_13651:
[----:B------:R-:W-:Y:S02]  /*15a00*/  SEL R25, R25, RZ, P2 ;  /* 0x000000ff19197207 */ /* 0x000fe40001000000 */
[----:B------:R-:W-:Y:S01]  /*15a10*/  LOP3.LUT R2, R28, R3, RZ, 0x3c, !PT ;  /* 0x000000031c027212 */ /* 0x000fe200078e3cff */
[----:B------:R-:W-:Y:S06]  /*15a20*/  @!P0 BRA `(.L_x_13446) ;  /* 0x0000000000048947 */ /* 0x000fec0003800000 */
[----:B------:R-:W-:Y:S01]  /*15a30*/  BPT.TRAP 0x1 ;  /* 0x000000040000795c */ /* 0x000fe20000300000 */
.L_x_13446:
[----:B------:R-:W-:Y:S01]  /*15a40*/  IMAD R25, R25, 0x8, R4 ;  /* 0x0000000819197824 */ /* 0x000fe200078e0204 */
[----:B------:R-:W-:-:S04]  /*15a50*/  SHF.L.U32 R2, R2, 0x1f, RZ ;  /* 0x0000001f02027819 */ /* 0x000fc800000006ff */
[----:B------:R-:W1:Y:S02]  /*15a60*/  SYNCS.PHASECHK.TRANS64.TRYWAIT P1, [R25+URZ+0x16840], R2 ;  /* 0x01684002190075a7 */ /* 0x000e64000802017f */
[----:B-1----:R-:W-:Y:S05]  /*15a70*/  @!P1 BRA `(.L_x_13447) ;  /* 0x00000058004c9947 */ /* 0x002fea0003800000 */
.L_x_13652:
[----:B------:R-:W-:Y:S05]  /*15a80*/  @!P0 BRA `(.L_x_13448) ;  /* 0x0000000000048947 */ /* 0x000fea0003800000 */
[----:B------:R-:W-:Y:S01]  /*15a90*/  BPT.TRAP 0x1 ;  /* 0x000000040000795c */ /* 0x000fe20000300000 */
.L_x_13448:
[----:B------:R-:W2:Y:S02]  /*15aa0*/  SYNCS.PHASECHK.TRANS64.TRYWAIT P1, [R5+URZ+0x16860], R0 ;  /* 0x01686000050075a7 */ /* 0x000ea4000802017f */
[----:B--2---:R-:W-:Y:S05]  /*15ab0*/  @!P1 BRA `(.L_x_13449) ;  /* 0x0000005800509947 */ /* 0x004fea0003800000 */
.L_x_13653:
[----:B------:R-:W-:Y:S05]  /*15ac0*/  @!P0 BRA `(.L_x_13450) ;  /* 0x0000000000048947 */ /* 0x000fea0003800000 */
[----:B------:R-:W-:Y:S01]  /*15ad0*/  BPT.TRAP 0x1 ;  /* 0x000000040000795c */ /* 0x000fe20000300000 */
.L_x_13450:
[----:B---3--:R3:W4:Y:S02]  /*15ae0*/  SYNCS.PHASECHK.TRANS64.TRYWAIT P0, [R25+URZ+0x16860], R2 ;  /* 0x01686002190075a7 */ /* 0x008724000800017f */
[----:B----4-:R-:W-:Y:S05]  /*15af0*/  @!P0 NANOSLEEP.SYNCS 0x989680 ;  /* 0x009896800000895d */ /* 0x010fea0003900000 */
[----:B------:R-:W4:Y:S02]  /*15b00*/  @!P0 SYNCS.PHASECHK.TRANS64 P0, [R25+URZ+0x16860], R2 ;  /* 0x01686002190085a7 */ /* 0x000f24000800007f */
[----:B----4-:R-:W-:Y:S05]  /*15b10*/  @!P0 BRA `(.L_x_13450) ;  /* 0xfffffffc00f08947 */ /* 0x010fea000383ffff */
.L_x_13207:
[----:B------:R-:W-:Y:S05]  /*15b20*/  BSYNC B9 ;  /* 0x0000000000097941 */ /* 0x000fea0003800000 */
.L_x_13204:
[----:B------:R-:W-:Y:S05]  /*15b30*/  EXIT ;  /* 0x000000000000794d */ /* 0x000fea0003800000 */
.L_x_13225:
[----:B0-----:R0:W1:Y:S02]  /*15b40*/  SYNCS.PHASECHK.TRANS64.TRYWAIT P6, [R71+URZ+0x16890], R79 ;  /* 0x0168904f470075a7 */ /* 0x00106400080c017f */
[----:B-1----:R-:W-:Y:S05]  /*15b50*/  @!P6 NANOSLEEP.SYNCS 0x989680 ;  /* 0x009896800000e95d */ /* 0x002fea0003900000 */
[----:B------:R-:W1:Y:S02]  /*15b60*/  @!P6 SYNCS.PHASECHK.TRANS64 P6, [R71+URZ+0x16890], R79 ;  /* 0x0168904f4700e5a7 */ /* 0x000e6400080c007f */
[----:B-1----:R-:W-:Y:S05]  /*15b70*/  @!P6 BRA `(.L_x_13225) ;  /* 0xfffffffc00f0e947 */ /* 0x002fea000383ffff */
[----:B------:R-:W-:Y:S05]  /*15b80*/  BRA `(.L_x_13451) ;  /* 0xfffffecc00c47947 */ /* 0x000fea000383ffff */
.L_x_13226:
        /* <DEDUP_REMOVED lines=8> */
.L_x_13453:
[----:B------:R-:W-:Y:S05]  /*15c10*/  BSYNC B1 ;  /* 0x0000000000017941 */ /* 0x000fea0003800000 */
.L_x_13452:
        /* <DEDUP_REMOVED lines=8> */
.L_x_13454:
[----:B------:R-:W-:Y:S05]  /*15ca0*/  BRA `(.L_x_13455) ;  /* 0xfffffecc00907947 */ /* 0x000fea000383ffff */
.L_x_13235:
[----:B------:R-:W-:Y:S01]  /*15cb0*/  BSSY B1, `(.L_x_13456) ;  /* 0x0000008000017945 */ /* 0x000fe20003800000 */
[----:B0---4-:R-:W-:Y:S01]  /*15cc0*/  MOV R13, R85 ;  /* 0x00000055000d7202 */ /* 0x011fe20000000f00 */
[----:B------:R-:W-:Y:S01]  /*15cd0*/  IMAD.MOV.U32 R12, RZ, RZ, 0x1 ;  /* 0x00000001ff0c7424 */ /* 0x000fe200078e00ff */
[----:B------:R-:W-:Y:S01]  /*15ce0*/  MOV R15, 0xffffffff ;  /* 0xffffffff000f7802 */ /* 0x000fe20000000f00 */
[----:B------:R-:W-:-:S07]  /*15cf0*/  IMAD.MOV.U32 R11, RZ, RZ, 0x1c1f ;  /* 0x00001c1fff0b7424 */ /* 0x000fce00078e00ff */
[----:B-123--:R-:W-:Y:S05]  /*15d00*/  WARPSYNC.COLLECTIVE R15, `(.L_x_13457) ;  /* 0x000000000f087348 */ /* 0x00efea0003c00000 */
[----:B---3--:R0:W3:Y:S02]  /*15d10*/  SHFL.IDX P6, R14, R13, R12, R11 ;  /* 0x0000000c0d0e7389 */ /* 0x0080e400000c000b */
[----:B0123--:R-:W-:Y:S01]  /*15d20*/  ENDCOLLECTIVE ;  /* 0x000000000000791b */ /* 0x00ffe20003800000 */
.L_x_13457:
[----:B------:R-:W-:Y:S05]  /*15d30*/  BSYNC B1 ;  /* 0x0000000000017941 */ /* 0x000fea0003800000 */
.L_x_13456:
        /* <DEDUP_REMOVED lines=8> */
.L_x_13458:
[----:B------:R-:W-:Y:S05]  /*15dc0*/  BRA `(.L_x_13459) ;  /* 0xfffffed000fc7947 */ /* 0x000fea000383ffff */
.L_x_13247:
[----:B--2---:R2:W3:Y:S02]  /*15dd0*/  SYNCS.PHASECHK.TRANS64.TRYWAIT P4, [R71+URZ+0x16890], R79 ;  /* 0x0168904f470075a7 */ /* 0x0044e4000808017f */
[----:B---3--:R-:W-:Y:S05]  /*15de0*/  @!P4 NANOSLEEP.SYNCS 0x989680 ;  /* 0x009896800000c95d */ /* 0x008fea0003900000 */
[----:B------:R-:W3:Y:S02]  /*15df0*/  @!P4 SYNCS.PHASECHK.TRANS64 P4, [R71+URZ+0x16890], R79 ;  /* 0x0168904f4700c5a7 */ /* 0x000ee4000808007f */
[----:B---3--:R-:W-:Y:S05]  /*15e00*/  @!P4 BRA `(.L_x_13247) ;  /* 0xfffffffc00f0c947 */ /* 0x008fea000383ffff */
[----:B------:R-:W-:Y:S05]  /*15e10*/  BRA `(.L_x_13460) ;  /* 0xfffffedc00ec7947 */ /* 0x000fea000383ffff */
.L_x_13248:
[----:B------:R-:W-:Y:S01]  /*15e20*/  BSSY B1, `(.L_x_13461) ;  /* 0x0000008000017945 */ /* 0x000fe20003800000 */
[----:B0-----:R-:W-:Y:S01]  /*15e30*/  MOV R13, R85 ;  /* 0x00000055000d7202 */ /* 0x001fe20000000f00 */
[----:B------:R-:W-:Y:S01]  /*15e40*/  IMAD.MOV.U32 R12, RZ, RZ, RZ ;  /* 0x000000ffff0c7224 */ /* 0x000fe200078e00ff */
[----:B------:R-:W-:Y:S01]  /*15e50*/  MOV R15, 0xffffffff ;  /* 0xffffffff000f7802 */ /* 0x000fe20000000f00 */
[----:B------:R-:W-:-:S07]  /*15e60*/  IMAD.MOV.U32 R11, RZ, RZ, 0x1c1f ;  /* 0x00001c1fff0b7424 */ /* 0x000fce00078e00ff */
[----:B--2---:R-:W-:Y:S05]  /*15e70*/  WARPSYNC.COLLECTIVE R15, `(.L_x_13462) ;  /* 0x000000000f087348 */ /* 0x004fea0003c00000 */
[----:B------:R0:W1:Y:S02]  /*15e80*/  SHFL.IDX P6, R14, R13, R12, R11 ;  /* 0x0000000c0d0e7389 */ /* 0x00006400000c000b */
[----:B012---:R-:W-:Y:S01]  /*15e90*/  ENDCOLLECTIVE ;  /* 0x000000000000791b */ /* 0x007fe20003800000 */
.L_x_13462:
[----:B------:R-:W-:Y:S05]  /*15ea0*/  BSYNC B1 ;  /* 0x0000000000017941 */ /* 0x000fea0003800000 */
.L_x_13461:
        /* <DEDUP_REMOVED lines=8> */
.L_x_13463:
[----:B------:R-:W-:Y:S01]  /*15f30*/  MOV R82, R14 ;  /* 0x0000000e00527202 */ /* 0x000fe20000000f00 */
[----:B------:R-:W-:Y:S06]  /*15f40*/  BRA `(.L_x_13464) ;  /* 0xfffffedc00b87947 */ /* 0x000fec000383ffff */
.L_x_13253:
        /* <DEDUP_REMOVED lines=8> */
.L_x_13466:
[----:B------:R-:W-:Y:S05]  /*15fd0*/  BSYNC B1 ;  /* 0x0000000000017941 */ /* 0x000fea0003800000 */
.L_x_13465:
        /* <DEDUP_REMOVED lines=8> */
.L_x_13467:
[----:B------:R-:W-:Y:S01]  /*16060*/  IMAD.MOV.U32 R84, RZ, RZ, R14 ;  /* 0x000000ffff547224 */ /* 0x000fe200078e000e */
[----:B------:R-:W-:Y:S06]  /*16070*/  BRA `(.L_x_13468) ;  /* 0xfffffee400487947 */ /* 0x000fec000383ffff */
.L_x_13258:
[----:B0-----:R0:W1:Y:S02]  /*16080*/  SYNCS.PHASECHK.TRANS64.TRYWAIT P3, [R71+URZ+0x16890], R79 ;  /* 0x0168904f470075a7 */ /* 0x001064000806017f */
[----:B-1----:R-:W-:Y:S05]  /*16090*/  @!P3 NANOSLEEP.SYNCS 0x989680 ;  /* 0x009896800000b95d */ /* 0x002fea0003900000 */
[----:B------:R-:W1:Y:S02]  /*160a0*/  @!P3 SYNCS.PHASECHK.TRANS64 P3, [R71+URZ+0x16890], R79 ;  /* 0x0168904f4700b5a7 */ /* 0x000e64000806007f */
[----:B-1----:R-:W-:Y:S05]  /*160b0*/  @!P3 BRA `(.L_x_13258) ;  /* 0xfffffffc00f0b947 */ /* 0x002fea000383ffff */
[----:B------:R-:W-:Y:S05]  /*160c0*/  BRA `(.L_x_13469) ;  /* 0xfffffeec00507947 */ /* 0x000fea000383ffff */
.L_x_13259:
        /* <DEDUP_REMOVED lines=8> */
.L_x_13471:
[----:B------:R-:W-:Y:S05]  /*16150*/  BSYNC B1 ;  /* 0x0000000000017941 */ /* 0x000fea0003800000 */
.L_x_13470:
        /* <DEDUP_REMOVED lines=8> */
.L_x_13472:
[----:B------:R-:W-:Y:S01]  /*161e0*/  IMAD.MOV.U32 R37, RZ, RZ, R14 ;  /* 0x000000ffff257224 */ /* 0x000fe200078e000e */
[----:B------:R-:W-:Y:S06]  /*161f0*/  BRA `(.L_x_13473) ;  /* 0xfffffeec00747947 */ /* 0x000fec000383ffff */
.L_x_13262:
[----:B------:R-:W-:Y:S01]  /*16200*/  BSSY B1, `(.L_x_13474) ;  /* 0x0000008000017945 */ /* 0x000fe20003800000 */
[----:B----4-:R-:W-:Y:S01]  /*16210*/  MOV R13, R38 ;  /* 0x00000026000d7202 */ /* 0x010fe20000000f00 */
[----:B------:R-:W-:Y:S01]  /*16220*/  IMAD.MOV.U32 R12, RZ, RZ, 0x1 ;  /* 0x00000001ff0c7424 */ /* 0x000fe200078e00ff */
[----:B------:R-:W-:Y:S01]  /*16230*/  MOV R15, 0xffffffff ;  /* 0xffffffff000f7802 */ /* 0x000fe20000000f00 */
[----:B------:R-:W-:-:S07]  /*16240*/  IMAD.MOV.U32 R11, RZ, RZ, 0x1c1f ;  /* 0x00001c1fff0b7424 */ /* 0x000fce00078e00ff */
[----:B0123--:R-:W-:Y:S05]  /*16250*/  WARPSYNC.COLLECTIVE R15, `(.L_x_13475) ;  /* 0x000000000f087348 */ /* 0x00ffea0003c00000 */
[----:B------:R4:W0:Y:S02]  /*16260*/  SHFL.IDX P6, R14, R13, R12, R11 ;  /* 0x0000000c0d0e7389 */ /* 0x00082400000c000b */
[----:B01234-:R-:W-:Y:S01]  /*16270*/  ENDCOLLECTIVE ;  /* 0x000000000000791b */ /* 0x01ffe20003800000 */
.L_x_13475:
[----:B------:R-:W-:Y:S05]  /*16280*/  BSYNC B1 ;  /* 0x0000000000017941 */ /* 0x000fea0003800000 */
.L_x_13474:
        /* <DEDUP_REMOVED lines=8> */
.L_x_13476:
[----:B------:R-:W-:Y:S01]  /*16310*/  MOV R37, R14 ;  /* 0x0000000e00257202 */ /* 0x000fe20000000f00 */
[----:B------:R-:W-:Y:S06]  /*16320*/  BRA `(.L_x_13477) ;  /* 0xfffffeec00707947 */ /* 0x000fec000383ffff */
.L_x_13266:
[----:B0-----:R0:W4:Y:S02]  /*16330*/  SYNCS.PHASECHK.TRANS64.TRYWAIT P4, [R71+URZ+0x168b0], R79 ;  /* 0x0168b04f470075a7 */ /* 0x001124000808017f */
[----:B----4-:R-:W-:Y:S05]  /*16340*/  @!P4 NANOSLEEP.SYNCS 0x989680 ;  /* 0x009896800000c95d */ /* 0x010fea0003900000 */
[----:B------:R-:W4:Y:S02]  /*16350*/  @!P4 SYNCS.PHASECHK.TRANS64 P4, [R71+URZ+0x168b0], R79 ;  /* 0x0168b04f4700c5a7 */ /* 0x000f24000808007f */
[----:B----4-:R-:W-:Y:S05]  /*16360*/  @!P4 BRA `(.L_x_13266) ;  /* 0xfffffffc00f0c947 */ /* 0x010fea000383ffff */
[----:B------:R-:W-:Y:S05]  /*16370*/  BRA `(.L_x_13478) ;  /* 0xfffffeec00e87947 */ /* 0x000fea000383ffff */
.L_x_13274:
[----:B------:R-:W0:Y:S01]  /*16380*/  S2R R4, SR_TID.X ;  /* 0x0000000000047919 */ /* 0x000e220000002100 */
[----:B------:R-:W-:Y:S01]  /*16390*/  BSSY B0, `(.L_x_13479) ;  /* 0x000000c000007945 */ /* 0x000fe20003800000 */
[----:B------:R-:W-:Y:S01]  /*163a0*/  MOV R12, RZ ;  /* 0x000000ff000c7202 */ /* 0x000fe20000000f00 */
[----:B------:R-:W-:Y:S02]  /*163b0*/  IMAD.MOV.U32 R11, RZ, RZ, 0x1f ;  /* 0x0000001fff0b7424 */ /* 0x000fe400078e00ff */
[----:B------:R-:W-:Y:S02]  /*163c0*/  IMAD.MOV.U32 R15, RZ, RZ, -0x1 ;  /* 0xffffffffff0f7424 */ /* 0x000fe400078e00ff */
[----:B0-----:R-:W-:-:S05]  /*163d0*/  VIADD R5, R4, 0xffffff80 ;  /* 0xffffff8004057836 */ /* 0x001fca0000000000 */
[----:B------:R-:W-:-:S04]  /*163e0*/  SHF.R.S32.HI R4, RZ, 0x1f, R5 ;  /* 0x0000001fff047819 */ /* 0x000fc80000011405 */
[----:B------:R-:W-:-:S04]  /*163f0*/  LEA.HI R4, R4, R5, RZ, 0x7 ;  /* 0x0000000504047211 */ /* 0x000fc800078f38ff */
[----:B------:R-:W-:-:S05]  /*16400*/  SHF.R.S32.HI R4, RZ, 0x7, R4 ;  /* 0x00000007ff047819 */ /* 0x000fca0000011404 */
[----:B------:R-:W-:-:S07]  /*16410*/  IMAD.MOV.U32 R13, RZ, RZ, R4 ;  /* 0x000000ffff0d7224 */ /* 0x000fce00078e0004 */
[----:B-----5:R-:W-:Y:S05]  /*16420*/  WARPSYNC.COLLECTIVE R15, `(.L_x_13480) ;  /* 0x000000000f087348 */ /* 0x020fea0003c00000 */
[----:B------:R0:W1:Y:S02]  /*16430*/  SHFL.IDX P6, R14, R13, R12, R11 ;  /* 0x0000000c0d0e7389 */ /* 0x00006400000c000b */
[----:B01---5:R-:W-:Y:S01]  /*16440*/  ENDCOLLECTIVE ;  /* 0x000000000000791b */ /* 0x023fe20003800000 */
.L_x_13480:
[----:B------:R-:W-:Y:S05]  /*16450*/  BSYNC B0 ;  /* 0x0000000000007941 */ /* 0x000fea0003800000 */
.L_x_13479:
[----:B------:R1:W-:Y:S01]  /*16460*/  STL [R1+0x18], R14 ;  /* 0x0000180e01007387 */ /* 0x0003e20000100800 */
[----:B------:R-:W-:Y:S05]  /*16470*/  BRA `(.L_x_13481) ;  /* 0xfffffef400687947 */ /* 0x000fea000383ffff */
.L_x_13286:
[----:B------:R-:W-:Y:S01]  /*16480*/  BSSY B1, `(.L_x_13482) ;  /* 0x0000008000017945 */ /* 0x000fe20003800000 */
[----:B------:R-:W-:Y:S01]  /*16490*/  MOV R13, R26 ;  /* 0x0000001a000d7202 */ /* 0x000fe20000000f00 */
[----:B------:R-:W-:Y:S01]  /*164a0*/  IMAD.MOV.U32 R12, RZ, RZ, RZ ;  /* 0x000000ffff0c7224 */ /* 0x000fe200078e00ff */
[----:B------:R-:W-:Y:S01]  /*164b0*/  MOV R15, 0xffffffff ;  /* 0xffffffff000f7802 */ /* 0x000fe20000000f00 */
[----:B------:R-:W-:-:S07]  /*164c0*/  IMAD.MOV.U32 R11, RZ, RZ, 0x1c1f ;  /* 0x00001c1fff0b7424 */ /* 0x000fce00078e00ff */
[----:B-1----:R-:W-:Y:S05]  /*164d0*/  WARPSYNC.COLLECTIVE R15, `(.L_x_13483) ;  /* 0x000000000f087348 */ /* 0x002fea0003c00000 */
[----:B-1----:R0:W1:Y:S02]  /*164e0*/  SHFL.IDX P6, R14, R13, R12, R11 ;  /* 0x0000000c0d0e7389 */ /* 0x00206400000c000b */
[----:B01----:R-:W-:Y:S01]  /*164f0*/  ENDCOLLECTIVE ;  /* 0x000000000000791b */ /* 0x003fe20003800000 */
.L_x_13483:
[----:B------:R-:W-:Y:S05]  /*16500*/  BSYNC B1 ;  /* 0x0000000000017941 */ /* 0x000fea0003800000 */
.L_x_13482:
        /* <DEDUP_REMOVED lines=8> */
.L_x_13484:
[----:B------:R-:W-:Y:S01]  /*16590*/  IMAD.MOV.U32 R13, RZ, RZ, R28 ;  /* 0x000000ffff0d7224 */ /* 0x000fe200078e001c */
[----:B------:R-:W-:-:S07]  /*165a0*/  MOV R0, R14 ;  /* 0x0000000e00007202 */ /* 0x000fce0000000f00 */
[----:B------:R-:W-:Y:S05]  /*165b0*/  WARPSYNC.COLLECTIVE R15, `(.L_x_13485) ;  /* 0x000000000f087348 */ /* 0x000fea0003c00000 */
[----:B------:R0:W1:Y:S02]  /*165c0*/  SHFL.IDX P6, R14, R13, R12, R11 ;  /* 0x0000000c0d0e7389 */ /* 0x00006400000c000b */
[----:B01----:R-:W-:Y:S01]  /*165d0*/  ENDCOLLECTIVE ;  /* 0x000000000000791b */ /* 0x003fe20003800000 */
.L_x_13485:
[----:B------:R-:W-:Y:S01]  /*165e0*/  MOV R13, R27 ;  /* 0x0000001b000d7202 */ /* 0x000fe20000000f00 */
[----:B------:R-:W-:-:S07]  /*165f0*/  IMAD.MOV.U32 R5, RZ, RZ, R14 ;  /* 0x000000ffff057224 */ /* 0x000fce00078e000e */
[----:B------:R-:W-:Y:S05]  /*16600*/  WARPSYNC.COLLECTIVE R15, `(.L_x_13486) ;  /* 0x000000000f087348 */ /* 0x000fea0003c00000 */
[----:B------:R0:W1:Y:S02]  /*16610*/  SHFL.IDX P6, R14, R13, R12, R11 ;  /* 0x0000000c0d0e7389 */ /* 0x00006400000c000b */
[----:B01----:R-:W-:Y:S01]  /*16620*/  ENDCOLLECTIVE ;  /* 0x000000000000791b */ /* 0x003fe20003800000 */
.L_x_13486:
[----:B------:R-:W-:Y:S05]  /*16630*/  BRA `(.L_x_13487) ;  /* 0xfffffef800787947 */ /* 0x000fea000383ffff */
.L_x_13290:
[----:B0-----:R0:W1:Y:S02]  /*16640*/  SYNCS.PHASECHK.TRANS64.TRYWAIT P0, [R18+URZ+0x16800], R15 ;  /* 0x0168000f120075a7 */ /* 0x001064000800017f */
[----:B-1----:R-:W-:Y:S05]  /*16650*/  @!P0 NANOSLEEP.SYNCS 0x989680 ;  /* 0x009896800000895d */ /* 0x002fea0003900000 */
[----:B------:R-:W1:Y:S02]  /*16660*/  @!P0 SYNCS.PHASECHK.TRANS64 P0, [R18+URZ+0x16800], R15 ;  /* 0x0168000f120085a7 */ /* 0x000e64000800007f */
[----:B-1----:R-:W-:Y:S05]  /*16670*/  @!P0 BRA `(.L_x_13290) ;  /* 0xfffffffc00f08947 */ /* 0x002fea000383ffff */
[----:B------:R-:W-:Y:S05]  /*16680*/  BRA `(.L_x_13488) ;  /* 0xfffffefc00b47947 */ /* 0x000fea000383ffff */
.L_x_13298:
[----:B------:R-:W-:Y:S01]  /*16690*/  BSSY B1, `(.L_x_13489) ;  /* 0x0000008000017945 */ /* 0x000fe20003800000 */
[----:B------:R-:W-:Y:S01]  /*166a0*/  IMAD.MOV.U32 R13, RZ, RZ, R26 ;  /* 0x000000ffff0d7224 */ /* 0x000fe200078e001a */
[----:B------:R-:W-:Y:S01]  /*166b0*/  MOV R11, 0x1c1f ;  /* 0x00001c1f000b7802 */ /* 0x000fe20000000f00 */
[----:B------:R-:W-:Y:S02]  /*166c0*/  IMAD.MOV.U32 R12, RZ, RZ, RZ ;  /* 0x000000ffff0c7224 */ /* 0x000fe400078e00ff */
[----:B------:R-:W-:-:S07]  /*166d0*/  IMAD.MOV.U32 R15, RZ, RZ, -0x1 ;  /* 0xffffffffff0f7424 */ /* 0x000fce00078e00ff */
[----:B-1----:R-:W-:Y:S05]  /*166e0*/  WARPSYNC.COLLECTIVE R15, `(.L_x_13490) ;  /* 0x000000000f087348 */ /* 0x002fea0003c00000 */
[----:B-1----:R0:W1:Y:S02]  /*166f0*/  SHFL.IDX P6, R14, R13, R12, R11 ;  /* 0x0000000c0d0e7389 */ /* 0x00206400000c000b */
[----:B01----:R-:W-:Y:S01]  /*16700*/  ENDCOLLECTIVE ;  /* 0x000000000000791b */ /* 0x003fe20003800000 */
.L_x_13490:
[----:B------:R-:W-:Y:S05]  /*16710*/  BSYNC B1 ;  /* 0x0000000000017941 */ /* 0x000fea0003800000 */
.L_x_13489:
        /* <DEDUP_REMOVED lines=8> */
.L_x_13491:
[----:B------:R-:W-:Y:S02]  /*167a0*/  IMAD.MOV.U32 R13, RZ, RZ, R28 ;  /* 0x000000ffff0d7224 */ /* 0x000fe400078e001c */
[----:B------:R-:W-:-:S07]  /*167b0*/  IMAD.MOV.U32 R3, RZ, RZ, R14 ;  /* 0x000000ffff037224 */ /* 0x000fce00078e000e */
[----:B------:R-:W-:Y:S05]  /*167c0*/  WARPSYNC.COLLECTIVE R15, `(.L_x_13492) ;  /* 0x000000000f087348 */ /* 0x000fea0003c00000 */
[----:B------:R0:W1:Y:S02]  /*167d0*/  SHFL.IDX P6, R14, R13, R12, R11 ;  /* 0x0000000c0d0e7389 */ /* 0x00006400000c000b */
[----:B01----:R-:W-:Y:S01]  /*167e0*/  ENDCOLLECTIVE ;  /* 0x000000000000791b */ /* 0x003fe20003800000 */
.L_x_13492:
[----:B------:R-:W-:Y:S01]  /*167f0*/  IMAD.MOV.U32 R13, RZ, RZ, R27 ;  /* 0x000000ffff0d7224 */ /* 0x000fe200078e001b */
[----:B------:R-:W-:-:S07]  /*16800*/  MOV R20, R14 ;  /* 0x0000000e00147202 */ /* 0x000fce0000000f00 */
[----:B------:R-:W-:Y:S05]  /*16810*/  WARPSYNC.COLLECTIVE R15, `(.L_x_13493) ;  /* 0x000000000f087348 */ /* 0x000fea0003c00000 */
[----:B------:R0:W1:Y:S02]  /*16820*/  SHFL.IDX P6, R14, R13, R12, R11 ;  /* 0x0000000c0d0e7389 */ /* 0x00006400000c000b */
[----:B01----:R-:W-:Y:S01]  /*16830*/  ENDCOLLECTIVE ;  /* 0x000000000000791b */ /* 0x003fe20003800000 */
.L_x_13493:
[----:B------:R-:W-:Y:S05]  /*16840*/  BRA `(.L_x_13494) ;  /* 0xffffff08001c7947 */ /* 0x000fea000383ffff */
.L_x_13302:
[----:B0-----:R0:W1:Y:S02]  /*16850*/  SYNCS.PHASECHK.TRANS64.TRYWAIT P1, [R18+URZ+0x16800], R25 ;  /* 0x01680019120075a7 */ /* 0x001064000802017f */
[----:B-1----:R-:W-:Y:S05]  /*16860*/  @!P1 NANOSLEEP.SYNCS 0x989680 ;  /* 0x009896800000995d */ /* 0x002fea0003900000 */
[----:B------:R-:W1:Y:S02]  /*16870*/  @!P1 SYNCS.PHASECHK.TRANS64 P1, [R18+URZ+0x16800], R25 ;  /* 0x01680019120095a7 */ /* 0x000e64000802007f */
[----:B-1----:R-:W-:Y:S05]  /*16880*/  @!P1 BRA `(.L_x_13302) ;  /* 0xfffffffc00f09947 */ /* 0x002fea000383ffff */
[----:B------:R-:W-:Y:S05]  /*16890*/  BRA `(.L_x_13495) ;  /* 0xffffff0c00007947 */ /* 0x000fea000383ffff */
.L_x_13308:
[----:B--2---:R2:W3:Y:S02]  /*168a0*/  SYNCS.PHASECHK.TRANS64.TRYWAIT P1, [R0+URZ+0x16830], R5 ;  /* 0x01683005000075a7 */ /* 0x0044e4000802017f */
[----:B---3--:R-:W-:Y:S05]  /*168b0*/  @!P1 NANOSLEEP.SYNCS 0x989680 ;  /* 0x009896800000995d */ /* 0x008fea0003900000 */
[----:B------:R-:W3:Y:S02]  /*168c0*/  @!P1 SYNCS.PHASECHK.TRANS64 P1, [R0+URZ+0x16830], R5 ;  /* 0x01683005000095a7 */ /* 0x000ee4000802007f */
[----:B---3--:R-:W-:Y:S05]  /*168d0*/  @!P1 BRA `(.L_x_13308) ;  /* 0xfffffffc00f09947 */ /* 0x008fea000383ffff */
[----:B------:R-:W-:Y:S05]  /*168e0*/  BRA `(.L_x_13307) ;  /* 0xffffff1800447947 */ /* 0x000fea000383ffff */
.L_x_13315:
[----:B-1----:R1:W2:Y:S02]  /*168f0*/  SYNCS.PHASECHK.TRANS64.TRYWAIT P2, [R5+URZ+0x16830], R6 ;  /* 0x01683006050075a7 */ /* 0x0022a4000804017f */
[----:B--2---:R-:W-:Y:S05]  /*16900*/  @!P2 NANOSLEEP.SYNCS 0x989680 ;  /* 0x009896800000a95d */ /* 0x004fea0003900000 */
[----:B------:R-:W2:Y:S02]  /*16910*/  @!P2 SYNCS.PHASECHK.TRANS64 P2, [R5+URZ+0x16830], R6 ;  /* 0x016830060500a5a7 */ /* 0x000ea4000804007f */
[----:B--2---:R-:W-:Y:S05]  /*16920*/  @!P2 BRA `(.L_x_13315) ;  /* 0xfffffffc00f0a947 */ /* 0x004fea000383ffff */
[----:B------:R-:W-:Y:S05]  /*16930*/  BRA `(.L_x_13314) ;  /* 0xffffff4000787947 */ /* 0x000fea000383ffff */
.L_x_13319:
[----:B-1----:R1:W2:Y:S02]  /*16940*/  SYNCS.PHASECHK.TRANS64.TRYWAIT P1, [R5+URZ+0x16850], R4 ;  /* 0x01685004050075a7 */ /* 0x0022a4000802017f */
[----:B--2---:R-:W-:Y:S05]  /*16950*/  @!P1 NANOSLEEP.SYNCS 0x989680 ;  /* 0x009896800000995d */ /* 0x004fea0003900000 */
[----:B------:R-:W2:Y:S02]  /*16960*/  @!P1 SYNCS.PHASECHK.TRANS64 P1, [R5+URZ+0x16850], R4 ;  /* 0x01685004050095a7 */ /* 0x000ea4000802007f */
[----:B--2---:R-:W-:Y:S05]  /*16970*/  @!P1 BRA `(.L_x_13319) ;  /* 0xfffffffc00f09947 */ /* 0x004fea000383ffff */
[----:B------:R-:W-:Y:S05]  /*16980*/  BRA `(.L_x_13316) ;  /* 0xffffff4400487947 */ /* 0x000fea000383ffff */
.L_x_13326:
[----:B-1----:R1:W2:Y:S02]  /*16990*/  SYNCS.PHASECHK.TRANS64.TRYWAIT P1, [R11+URZ+0x16850], R4 ;  /* 0x016850040b0075a7 */ /* 0x0022a4000802017f */
[----:B--2---:R-:W-:Y:S05]  /*169a0*/  @!P1 NANOSLEEP.SYNCS 0x989680 ;  /* 0x009896800000995d */ /* 0x004fea0003900000 */
[----:B------:R-:W2:Y:S02]  /*169b0*/  @!P1 SYNCS.PHASECHK.TRANS64 P1, [R11+URZ+0x16850], R4 ;  /* 0x016850040b0095a7 */ /* 0x000ea4000802007f */
[----:B--2---:R-:W-:Y:S05]  /*169c0*/  @!P1 BRA `(.L_x_13326) ;  /* 0xfffffffc00f09947 */ /* 0x004fea000383ffff */
[----:B------:R-:W-:Y:S05]  /*169d0*/  BRA `(.L_x_13325) ;  /* 0xffffff6800107947 */ /* 0x000fea000383ffff */
.L_x_13335:
[----:B------:R-:W-:Y:S01]  /*169e0*/  IMAD.MOV.U32 R13, RZ, RZ, R20 ;  /* 0x000000ffff0d7224 */ /* 0x000fe200078e0014 */
[----:B------:R-:W-:Y:S01]  /*169f0*/  MOV R12, RZ ;  /* 0x000000ff000c7202 */ /* 0x000fe20000000f00 */
[----:B------:R-:W-:Y:S02]  /*16a00*/  IMAD.MOV.U32 R11, RZ, RZ, 0x181f ;  /* 0x0000181fff0b7424 */ /* 0x000fe400078e00ff */
[----:B------:R-:W-:Y:S02]  /*16a10*/  IMAD.MOV.U32 R15, RZ, RZ, -0x1 ;  /* 0xffffffffff0f7424 */ /* 0x000fe400078e00ff */
[----:B------:R-:W-:Y:S02]  /*16a20*/  IMAD R24, R28, 0xc0, R29 ;  /* 0x000000c01c187824 */ /* 0x000fe400078e021d */
[----:B------:R-:W-:-:S07]  /*16a30*/  IMAD R21, R8, R25, RZ ;  /* 0x0000001908157224 */ /* 0x000fce00078e02ff */
[----:B-1----:R-:W-:Y:S05]  /*16a40*/  WARPSYNC.COLLECTIVE R15, `(.L_x_13496) ;  /* 0x000000000f087348 */ /* 0x002fea0003c00000 */
[----:B------:R0:W2:Y:S02]  /*16a50*/  SHFL.IDX P6, R14, R13, R12, R11 ;  /* 0x0000000c0d0e7389 */ /* 0x0000a400000c000b */
[----:B012---:R-:W-:Y:S01]  /*16a60*/  ENDCOLLECTIVE ;  /* 0x000000000000791b */ /* 0x007fe20003800000 */
.L_x_13496:
[C---:B------:R-:W-:Y:S02]  /*16a70*/  IADD3 R8, R24.reuse, 0x30, RZ ;  /* 0x0000003018087810 */ /* 0x040fe40007ffe0ff */
[-C--:B------:R-:W-:Y:S02]  /*16a80*/  ISETP.GE.OR P3, PT, R24, R21.reuse, P0 ;  /* 0x000000151800720c */ /* 0x080fe40000766670 */
[----:B------:R-:W-:Y:S01]  /*16a90*/  ISETP.GE.OR P4, PT, R8, R21, P0 ;  /* 0x000000150800720c */ /* 0x000fe20000786670 */
[----:B------:R-:W-:-:S05]  /*16aa0*/  VIADD R8, R24, 0x60 ;  /* 0x0000006018087836 */ /* 0x000fca0000000000 */
[----:B------:R-:W-:Y:S01]  /*16ab0*/  ISETP.GE.OR P2, PT, R8, R21, P0 ;  /* 0x000000150800720c */ /* 0x000fe20000746670 */
[----:B------:R-:W-:Y:S01]  /*16ac0*/  IMAD.MOV.U32 R13, RZ, RZ, R7 ;  /* 0x000000ffff0d7224 */ /* 0x000fe200078e0007 */
[----:B------:R-:W-:-:S11]  /*16ad0*/  MOV R0, R14 ;  /* 0x0000000e00007202 */ /* 0x000fd60000000f00 */
[----:B------:R-:W-:Y:S05]  /*16ae0*/  WARPSYNC.COLLECTIVE R15, `(.L_x_13497) ;  /* 0x000000000f087348 */ /* 0x000fea0003c00000 */
[----:B------:R0:W1:Y:S02]  /*16af0*/  SHFL.IDX P6, R14, R13, R12, R11 ;  /* 0x0000000c0d0e7389 */ /* 0x00006400000c000b */
[----:B01----:R-:W-:Y:S01]  /*16b00*/  ENDCOLLECTIVE ;  /* 0x000000000000791b */ /* 0x003fe20003800000 */
.L_x_13497:
[----:B------:R-:W-:Y:S01]  /*16b10*/  MOV R13, R20 ;  /* 0x00000014000d7202 */ /* 0x000fe20000000f00 */
[----:B------:R-:W-:Y:S02]  /*16b20*/  IMAD.MOV.U32 R12, RZ, RZ, 0x1 ;  /* 0x00000001ff0c7424 */ /* 0x000fe400078e00ff */
[----:B------:R-:W-:-:S07]  /*16b30*/  IMAD.MOV.U32 R3, RZ, RZ, R14 ;  /* 0x000000ffff037224 */ /* 0x000fce00078e000e */
[----:B------:R-:W-:Y:S05]  /*16b40*/  WARPSYNC.COLLECTIVE R15, `(.L_x_13498) ;  /* 0x000000000f087348 */ /* 0x000fea0003c00000 */
[----:B------:R0:W1:Y:S02]  /*16b50*/  SHFL.IDX P6, R14, R13, R12, R11 ;  /* 0x0000000c0d0e7389 */ /* 0x00006400000c000b */
[----:B01----:R-:W-:Y:S01]  /*16b60*/  ENDCOLLECTIVE ;  /* 0x000000000000791b */ /* 0x003fe20003800000 */
.L_x_13498:
[----:B------:R-:W-:-:S04]  /*16b70*/  @!P3 LEA R10, P5, R26, R3, 0x1 ;  /* 0x000000031a0ab211 */ /* 0x000fc800078a08ff */
[----:B------:R-:W-:Y:S02]  /*16b80*/  @!P3 LEA.HI.X R3, R26, R0, R27, 0x1, P5 ;  /* 0x000000001a03b211 */ /* 0x000fe400028f0c1b */
[----:B------:R-:W-:Y:S01]  /*16b90*/  MOV R13, R7 ;  /* 0x00000007000d7202 */ /* 0x000fe20000000f00 */
[----:B------:R-:W-:-:S07]  /*16ba0*/  IMAD.MOV.U32 R4, RZ, RZ, R14 ;  /* 0x000000ffff047224 */ /* 0x000fce00078e000e */
[----:B------:R-:W-:Y:S05]  /*16bb0*/  WARPSYNC.COLLECTIVE R15, `(.L_x_13499) ;  /* 0x000000000f087348 */ /* 0x000fea0003c00000 */
[----:B------:R0:W1:Y:S02]  /*16bc0*/  SHFL.IDX P6, R14, R13, R12, R11 ;  /* 0x0000000c0d0e7389 */ /* 0x00006400000c000b */
[----:B01----:R-:W-:Y:S01]  /*16bd0*/  ENDCOLLECTIVE ;  /* 0x000000000000791b */ /* 0x003fe20003800000 */
.L_x_13499:
[----:B------:R-:W-:Y:S01]  /*16be0*/  IMAD.MOV.U32 R13, RZ, RZ, R20 ;  /* 0x000000ffff0d7224 */ /* 0x000fe200078e0014 */
[----:B------:R-:W-:Y:S01]  /*16bf0*/  MOV R12, 0x2 ;  /* 0x00000002000c7802 */ /* 0x000fe20000000f00 */
[----:B------:R-:W-:-:S07]  /*16c00*/  IMAD.MOV.U32 R5, RZ, RZ, R14 ;  /* 0x000000ffff057224 */ /* 0x000fce00078e000e */
[----:B------:R-:W-:Y:S05]  /*16c10*/  WARPSYNC.COLLECTIVE R15, `(.L_x_13500) ;  /* 0x000000000f087348 */ /* 0x000fea0003c00000 */
[----:B------:R0:W1:Y:S02]  /*16c20*/  SHFL.IDX P6, R14, R13, R12, R11 ;  /* 0x0000000c0d0e7389 */ /* 0x00006400000c000b */
[----:B01----:R-:W-:Y:S01]  /*16c30*/  ENDCOLLECTIVE ;  /* 0x000000000000791b */ /* 0x003fe20003800000 */
.L_x_13500:
[----:B------:R-:W-:-:S04]  /*16c40*/  @!P4 LEA R8, P1, R26, R5, 0x1 ;  /* 0x000000051a08c211 */ /* 0x000fc800078208ff */
[----:B------:R-:W-:Y:S01]  /*16c50*/  @!P4 LEA.HI.X R9, R26, R4, R27, 0x1, P1 ;  /* 0x000000041a09c211 */ /* 0x000fe200008f0c1b */
[----:B------:R-:W-:Y:S02]  /*16c60*/  IMAD.MOV.U32 R13, RZ, RZ, R7 ;  /* 0x000000ffff0d7224 */ /* 0x000fe400078e0007 */
[----:B------:R-:W-:-:S07]  /*16c70*/  IMAD.MOV.U32 R6, RZ, RZ, R14 ;  /* 0x000000ffff067224 */ /* 0x000fce00078e000e */
[----:B------:R-:W-:Y:S05]  /*16c80*/  WARPSYNC.COLLECTIVE R15, `(.L_x_13501) ;  /* 0x000000000f087348 */ /* 0x000fea0003c00000 */
[----:B------:R0:W1:Y:S02]  /*16c90*/  SHFL.IDX P6, R14, R13, R12, R11 ;  /* 0x0000000c0d0e7389 */ /* 0x00006400000c000b */
[----:B01----:R-:W-:Y:S01]  /*16ca0*/  ENDCOLLECTIVE ;  /* 0x000000000000791b */ /* 0x003fe20003800000 */
.L_x_13501:
[----:B------:R-:W-:Y:S01]  /*16cb0*/  @!P3 IMAD.MOV.U32 R11, RZ, RZ, R3 ;  /* 0x000000ffff0bb224 */ /* 0x000fe200078e0003 */
[----:B------:R-:W-:Y:S01]  /*16cc0*/  MOV R13, R20 ;  /* 0x00000014000d7202 */ /* 0x000fe20000000f00 */
[----:B------:R-:W-:-:S03]  /*16cd0*/  IMAD.MOV.U32 R12, RZ, RZ, 0x3 ;  /* 0x00000003ff0c7424 */ /* 0x000fc600078e00ff */
[----:B------:R0:W-:Y:S04]  /*16ce0*/  @!P3 ST.E.128 desc[UR42][R10.64], RZ ;  /* 0x000000ff0a00b985 */ /* 0x0001e8000c101d2a */
[----:B------:R1:W-:Y:S01]  /*16cf0*/  @!P4 ST.E.128 desc[UR42][R8.64], RZ ;  /* 0x000000ff0800c985 */ /* 0x0003e2000c101d2a */
[----:B------:R-:W-:-:S04]  /*16d00*/  @!P2 LEA R25, P5, R26, R14, 0x1 ;  /* 0x0000000e1a19a211 */ /* 0x000fc800078a08ff */
[----:B------:R-:W-:Y:S01]  /*16d10*/  @!P2 LEA.HI.X R5, R26, R6, R27, 0x1, P5 ;  /* 0x000000061a05a211 */ /* 0x000fe200028f0c1b */
[----:B0-----:R-:W-:Y:S02]  /*16d20*/  IMAD.MOV.U32 R11, RZ, RZ, 0x181f ;  /* 0x0000181fff0b7424 */ /* 0x001fe400078e00ff */
[----:B------:R-:W-:-:S07]  /*16d30*/  @!P2 IMAD.MOV.U32 R4, RZ, RZ, R25 ;  /* 0x000000ffff04a224 */ /* 0x000fce00078e0019 */
[----:B-1----:R-:W-:Y:S05]  /*16d40*/  WARPSYNC.COLLECTIVE R15, `(.L_x_13502) ;  /* 0x000000000f087348 */ /* 0x002fea0003c00000 */
[----:B------:R0:W2:Y:S02]  /*16d50*/  SHFL.IDX P6, R14, R13, R12, R11 ;  /* 0x0000000c0d0e7389 */ /* 0x0000a400000c000b */
[----:B012---:R-:W-:Y:S01]  /*16d60*/  ENDCOLLECTIVE ;  /* 0x000000000000791b */ /* 0x007fe20003800000 */
.L_x_13502:
[----:B------:R0:W-:Y:S01]  /*16d70*/  @!P2 ST.E.128 desc[UR42][R4.64], RZ ;  /* 0x000000ff0400a985 */ /* 0x0001e2000c101d2a */
[----:B------:R-:W-:Y:S01]  /*16d80*/  IMAD.MOV.U32 R13, RZ, RZ, R7 ;  /* 0x000000ffff0d7224 */ /* 0x000fe200078e0007 */
[----:B------:R-:W-:-:S07]  /*16d90*/  MOV R0, R14 ;  /* 0x0000000e00007202 */ /* 0x000fce0000000f00 */
[----:B0-----:R-:W-:Y:S05]  /*16da0*/  WARPSYNC.COLLECTIVE R15, `(.L_x_13503) ;  /* 0x000000000f087348 */ /* 0x001fea0003c00000 */
[----:B------:R1:W2:Y:S02]  /*16db0*/  SHFL.IDX P6, R14, R13, R12, R11 ;  /* 0x0000000c0d0e7389 */ /* 0x0002a400000c000b */
[----:B012---:R-:W-:Y:S01]  /*16dc0*/  ENDCOLLECTIVE ;  /* 0x000000000000791b */ /* 0x007fe20003800000 */
.L_x_13503:
[----:B------:R-:W-:Y:S05]  /*16dd0*/  BRA `(.L_x_13504) ;  /* 0xffffff8400847947 */ /* 0x000fea000383ffff */
.L_x_13352:
        /* <DEDUP_REMOVED lines=11> */
.L_x_13506:
[----:B------:R-:W-:Y:S05]  /*16e90*/  BSYNC B1 ;  /* 0x0000000000017941 */ /* 0x000fea0003800000 */
.L_x_13505:
[----:B------:R-:W-:Y:S05]  /*16ea0*/  BRA `(.L_x_13507) ;  /* 0xffffff9400f07947 */ /* 0x000fea000383ffff */
.L_x_13354:
[----:B------:R-:W-:Y:S01]  /*16eb0*/  BSSY B1, `(.L_x_13508) ;  /* 0x0000006000017945 */ /* 0x000fe20003800000 */
[----:B------:R-:W-:-:S07]  /*16ec0*/  IMAD.MOV.U32 R15, RZ, RZ, -0x1 ;  /* 0xffffffffff0f7424 */ /* 0x000fce00078e00ff */
[----:B0-----:R-:W-:Y:S05]  /*16ed0*/  WARPSYNC.COLLECTIVE R15, `(.L_x_13509) ;  /* 0x000000000f0c7348 */ /* 0x001fea0003c00000 */
[----:B------:R-:W-:Y:S02]  /*16ee0*/  ELECT P6, UR62, PT ;  /* 0x00000000003e782f */ /* 0x000fe400038c0000 */
[----:B------:R-:W-:Y:S01]  /*16ef0*/  MOV R14, UR62 ;  /* 0x0000003e000e7c02 */ /* 0x000fe20008000f00 */
[----:B0-----:R-:W-:Y:S10]  /*16f00*/  ENDCOLLECTIVE ;  /* 0x000000000000791b */ /* 0x001ff40003800000 */
.L_x_13509:
[----:B------:R-:W-:Y:S05]  /*16f10*/  BSYNC B1 ;  /* 0x0000000000017941 */ /* 0x000fea0003800000 */
.L_x_13508:
[----:B------:R-:W-:Y:S05]  /*16f20*/  BRA `(.L_x_13353) ;  /* 0xffffff9400e87947 */ /* 0x000fea000383ffff */
.L_x_13356:
[----:B0-----:R0:W1:Y:S02]  /*16f30*/  SYNCS.PHASECHK.TRANS64.TRYWAIT P0, [R22+URZ+0x16820], R5 ;  /* 0x01682005160075a7 */ /* 0x001064000800017f */
[----:B-1----:R-:W-:Y:S05]  /*16f40*/  @!P0 NANOSLEEP.SYNCS 0x989680 ;  /* 0x009896800000895d */ /* 0x002fea0003900000 */
[----:B------:R-:W1:Y:S02]  /*16f50*/  @!P0 SYNCS.PHASECHK.TRANS64 P0, [R22+URZ+0x16820], R5 ;  /* 0x01682005160085a7 */ /* 0x000e64000800007f */
[----:B-1----:R-:W-:Y:S05]  /*16f60*/  @!P0 BRA `(.L_x_13356) ;  /* 0xfffffffc00f08947 */ /* 0x002fea000383ffff */
[----:B------:R-:W-:Y:S05]  /*16f70*/  BRA `(.L_x_13510) ;  /* 0xffffff9400f87947 */ /* 0x000fea000383ffff */
.L_x_13360:
[----:B0-----:R0:W1:Y:S02]  /*16f80*/  SYNCS.PHASECHK.TRANS64.TRYWAIT P0, [R5+URZ+0x168a0], R6 ;  /* 0x0168a006050075a7 */ /* 0x001064000800017f */
[----:B-1----:R-:W-:Y:S05]  /*16f90*/  @!P0 NANOSLEEP.SYNCS 0x989680 ;  /* 0x009896800000895d */ /* 0x002fea0003900000 */
[----:B------:R-:W1:Y:S02]  /*16fa0*/  @!P0 SYNCS.PHASECHK.TRANS64 P0, [R5+URZ+0x168a0], R6 ;  /* 0x0168a006050085a7 */ /* 0x000e64000800007f */
[----:B-1----:R-:W-:Y:S05]  /*16fb0*/  @!P0 BRA `(.L_x_13360) ;  /* 0xfffffffc00f08947 */ /* 0x002fea000383ffff */
[----:B------:R-:W-:Y:S05]  /*16fc0*/  BRA `(.L_x_13511) ;  /* 0xffffff9800107947 */ /* 0x000fea000383ffff */
.L_x_13365:
[----:B-1----:R1:W2:Y:S02]  /*16fd0*/  SYNCS.PHASECHK.TRANS64.TRYWAIT P0, [R5+URZ+0x168c0], R6 ;  /* 0x0168c006050075a7 */ /* 0x0022a4000800017f */
[----:B--2---:R-:W-:Y:S05]  /*16fe0*/  @!P0 NANOSLEEP.SYNCS 0x989680 ;  /* 0x009896800000895d */ /* 0x004fea0003900000 */
[----:B------:R-:W2:Y:S02]  /*16ff0*/  @!P0 SYNCS.PHASECHK.TRANS64 P0, [R5+URZ+0x168c0], R6 ;  /* 0x0168c006050085a7 */ /* 0x000ea4000800007f */
[----:B--2---:R-:W-:Y:S05]  /*17000*/  @!P0 BRA `(.L_x_13365) ;  /* 0xfffffffc00f08947 */ /* 0x004fea000383ffff */
[----:B------:R-:W-:Y:S05]  /*17010*/  BRA `(.L_x_13512) ;  /* 0xffffff9800907947 */ /* 0x000fea000383ffff */
.L_x_13372:
[----:B0-----:R0:W1:Y:S02]  /*17020*/  SYNCS.PHASECHK.TRANS64.TRYWAIT P1, [R5+URZ+0x168a0], R6 ;  /* 0x0168a006050075a7 */ /* 0x001064000802017f */
[----:B-1----:R-:W-:Y:S05]  /*17030*/  @!P1 NANOSLEEP.SYNCS 0x989680 ;  /* 0x009896800000995d */ /* 0x002fea0003900000 */
[----:B------:R-:W1:Y:S02]  /*17040*/  @!P1 SYNCS.PHASECHK.TRANS64 P1, [R5+URZ+0x168a0], R6 ;  /* 0x0168a006050095a7 */ /* 0x000e64000802007f */
[----:B-1----:R-:W-:Y:S05]  /*17050*/  @!P1 BRA `(.L_x_13372) ;  /* 0xfffffffc00f09947 */ /* 0x002fea000383ffff */
[----:B------:R-:W-:Y:S05]  /*17060*/  BRA `(.L_x_13513) ;  /* 0xffffff9c00507947 */ /* 0x000fea000383ffff */
.L_x_13377:
[----:B-1----:R1:W2:Y:S02]  /*17070*/  SYNCS.PHASECHK.TRANS64.TRYWAIT P1, [R5+URZ+0x168c0], R6 ;  /* 0x0168c006050075a7 */ /* 0x0022a4000802017f */
[----:B--2---:R-:W-:Y:S05]  /*17080*/  @!P1 NANOSLEEP.SYNCS 0x989680 ;  /* 0x009896800000995d */ /* 0x004fea0003900000 */
[----:B------:R-:W2:Y:S02]  /*17090*/  @!P1 SYNCS.PHASECHK.TRANS64 P1, [R5+URZ+0x168c0], R6 ;  /* 0x0168c006050095a7 */ /* 0x000ea4000802007f */
[----:B--2---:R-:W-:Y:S05]  /*170a0*/  @!P1 BRA `(.L_x_13377) ;  /* 0xfffffffc00f09947 */ /* 0x004fea000383ffff */
[----:B------:R-:W-:Y:S05]  /*170b0*/  BRA `(.L_x_13514) ;  /* 0xffffff9c00c87947 */ /* 0x000fea000383ffff */
.L_x_13390:
        /* <DEDUP_REMOVED lines=11> */
.L_x_13516:
[----:B------:R-:W-:Y:S05]  /*17170*/  BSYNC B0 ;  /* 0x0000000000007941 */ /* 0x000fea0003800000 */
.L_x_13515:
[----:B------:R-:W-:Y:S05]  /*17180*/  BRA `(.L_x_13517) ;  /* 0xffffffa800487947 */ /* 0x000fea000383ffff */
.L_x_13393:
[----:B-1----:R1:W2:Y:S02]  /*17190*/  SYNCS.PHASECHK.TRANS64.TRYWAIT P0, [R3+URZ+0x16840], R4 ;  /* 0x01684004030075a7 */ /* 0x0022a4000800017f */
[----:B--2---:R-:W-:Y:S05]  /*171a0*/  @!P0 NANOSLEEP.SYNCS 0x989680 ;  /* 0x009896800000895d */ /* 0x004fea0003900000 */
[----:B------:R-:W2:Y:S02]  /*171b0*/  @!P0 SYNCS.PHASECHK.TRANS64 P0, [R3+URZ+0x16840], R4 ;  /* 0x01684004030085a7 */ /* 0x000ea4000800007f */
[----:B--2---:R-:W-:Y:S05]  /*171c0*/  @!P0 BRA `(.L_x_13393) ;  /* 0xfffffffc00f08947 */ /* 0x004fea000383ffff */
[----:B------:R-:W-:Y:S05]  /*171d0*/  BRA `(.L_x_13518) ;  /* 0xffffffa800a87947 */ /* 0x000fea000383ffff */
.L_x_13394:
        /* <DEDUP_REMOVED lines=8> */
.L_x_13520:
[----:B------:R-:W-:Y:S05]  /*17260*/  BSYNC B0 ;  /* 0x0000000000007941 */ /* 0x000fea0003800000 */
.L_x_13519:
        /* <DEDUP_REMOVED lines=9> */
.L_x_13521:
[----:B------:R-:W-:Y:S01]  /*17300*/  MOV R13, R2 ;  /* 0x00000002000d7202 */ /* 0x000fe20000000f00 */
[----:B------:R-:W-:Y:S01]  /*17310*/  IMAD.MOV.U32 R12, RZ, RZ, 0x1 ;  /* 0x00000001ff0c7424 */ /* 0x000fe200078e00ff */
[----:B------:R-:W-:-:S07]  /*17320*/  MOV R7, R14 ;  /* 0x0000000e00077202 */ /* 0x000fce0000000f00 */
[----:B------:R-:W-:Y:S05]  /*17330*/  WARPSYNC.COLLECTIVE R15, `(.L_x_13522) ;  /* 0x000000000f087348 */ /* 0x000fea0003c00000 */
[----:B------:R0:W1:Y:S02]  /*17340*/  SHFL.IDX P6, R14, R13, R12, R11 ;  /* 0x0000000c0d0e7389 */ /* 0x00006400000c000b */
[----:B01----:R-:W-:Y:S01]  /*17350*/  ENDCOLLECTIVE ;  /* 0x000000000000791b */ /* 0x003fe20003800000 */
.L_x_13522:
        /* <DEDUP_REMOVED lines=15> */
.L_x_13523:
[----:B------:R-:W-:Y:S01]  /*17450*/  @P0 LEA R8, R5, R22, 0x1 ;  /* 0x0000001605080211 */ /* 0x000fe200078e08ff */
[----:B------:R-:W-:Y:S02]  /*17460*/  IMAD.MOV.U32 R13, RZ, RZ, R2 ;  /* 0x000000ffff0d7224 */ /* 0x000fe400078e0002 */
[----:B------:R-:W-:Y:S02]  /*17470*/  IMAD.MOV.U32 R12, RZ, RZ, 0x2 ;  /* 0x00000002ff0c7424 */ /* 0x000fe400078e00ff */
[----:B------:R-:W-:-:S07]  /*17480*/  IMAD.MOV.U32 R7, RZ, RZ, R14 ;  /* 0x000000ffff077224 */ /* 0x000fce00078e000e */
[----:B------:R-:W-:Y:S05]  /*17490*/  WARPSYNC.COLLECTIVE R15, `(.L_x_13524) ;  /* 0x000000000f087348 */ /* 0x000fea0003c00000 */
[----:B------:R0:W1:Y:S02]  /*174a0*/  SHFL.IDX P6, R14, R13, R12, R11 ;  /* 0x0000000c0d0e7389 */ /* 0x00006400000c000b */
[----:B01----:R-:W-:Y:S01]  /*174b0*/  ENDCOLLECTIVE ;  /* 0x000000000000791b */ /* 0x003fe20003800000 */
.L_x_13524:
        /* <DEDUP_REMOVED lines=15> */
.L_x_13525:
[----:B------:R-:W-:Y:S02]  /*175b0*/  @P0 IMAD R8, R5, 0x2, R22 ;  /* 0x0000000205080824 */ /* 0x000fe400078e0216 */
[----:B------:R-:W-:Y:S01]  /*175c0*/  IMAD.MOV.U32 R13, RZ, RZ, R2 ;  /* 0x000000ffff0d7224 */ /* 0x000fe200078e0002 */
[----:B------:R-:W-:Y:S01]  /*175d0*/  MOV R12, 0x3 ;  /* 0x00000003000c7802 */ /* 0x000fe20000000f00 */
[----:B------:R-:W-:-:S07]  /*175e0*/  IMAD.MOV.U32 R7, RZ, RZ, R14 ;  /* 0x000000ffff077224 */ /* 0x000fce00078e000e */
[----:B------:R-:W-:Y:S05]  /*175f0*/  WARPSYNC.COLLECTIVE R15, `(.L_x_13526) ;  /* 0x000000000f087348 */ /* 0x000fea0003c00000 */
[----:B------:R0:W1:Y:S02]  /*17600*/  SHFL.IDX P6, R14, R13, R12, R11 ;  /* 0x0000000c0d0e7389 */ /* 0x00006400000c000b */
[----:B01----:R-:W-:Y:S01]  /*17610*/  ENDCOLLECTIVE ;  /* 0x000000000000791b */ /* 0x003fe20003800000 */
.L_x_13526:
        /* <DEDUP_REMOVED lines=15> */
.L_x_13527:
[----:B------:R-:W-:Y:S01]  /*17710*/  @P0 IMAD R8, R5, 0x2, R22 ;  /* 0x0000000205080824 */ /* 0x000fe200078e0216 */
[----:B------:R-:W-:Y:S01]  /*17720*/  MOV R13, R2 ;  /* 0x00000002000d7202 */ /* 0x000fe20000000f00 */
[----:B------:R-:W-:Y:S01]  /*17730*/  IMAD.MOV.U32 R12, RZ, RZ, 0x4 ;  /* 0x00000004ff0c7424 */ /* 0x000fe200078e00ff */
[----:B------:R-:W-:-:S07]  /*17740*/  MOV R7, R14 ;  /* 0x0000000e00077202 */ /* 0x000fce0000000f00 */
[----:B------:R-:W-:Y:S05]  /*17750*/  WARPSYNC.COLLECTIVE R15, `(.L_x_13528) ;  /* 0x000000000f087348 */ /* 0x000fea0003c00000 */
[----:B------:R0:W1:Y:S02]  /*17760*/  SHFL.IDX P6, R14, R13, R12, R11 ;  /* 0x0000000c0d0e7389 */ /* 0x00006400000c000b */
[----:B01----:R-:W-:Y:S01]  /*17770*/  ENDCOLLECTIVE ;  /* 0x000000000000791b */ /* 0x003fe20003800000 */
.L_x_13528:
        /* <DEDUP_REMOVED lines=15> */
.L_x_13529:
[----:B------:R-:W-:Y:S01]  /*17870*/  @P0 LEA R8, R5, R22, 0x1 ;  /* 0x0000001605080211 */ /* 0x000fe200078e08ff */
[----:B------:R-:W-:Y:S02]  /*17880*/  IMAD.MOV.U32 R13, RZ, RZ, R2 ;  /* 0x000000ffff0d7224 */ /* 0x000fe400078e0002 */
[----:B------:R-:W-:Y:S02]  /*17890*/  IMAD.MOV.U32 R12, RZ, RZ, 0x5 ;  /* 0x00000005ff0c7424 */ /* 0x000fe400078e00ff */
[----:B------:R-:W-:-:S07]  /*178a0*/  IMAD.MOV.U32 R7, RZ, RZ, R14 ;  /* 0x000000ffff077224 */ /* 0x000fce00078e000e */
[----:B------:R-:W-:Y:S05]  /*178b0*/  WARPSYNC.COLLECTIVE R15, `(.L_x_13530) ;  /* 0x000000000f087348 */ /* 0x000fea0003c00000 */
[----:B------:R0:W1:Y:S02]  /*178c0*/  SHFL.IDX P6, R14, R13, R12, R11 ;  /* 0x0000000c0d0e7389 */ /* 0x00006400000c000b */
[----:B01----:R-:W-:Y:S01]  /*178d0*/  ENDCOLLECTIVE ;  /* 0x000000000000791b */ /* 0x003fe20003800000 */
.L_x_13530:
        /* <DEDUP_REMOVED lines=15> */
.L_x_13531:
[----:B------:R-:W-:Y:S02]  /*179d0*/  @P0 IMAD R8, R5, 0x2, R22 ;  /* 0x0000000205080824 */ /* 0x000fe400078e0216 */
[----:B------:R-:W-:Y:S01]  /*179e0*/  IMAD.MOV.U32 R13, RZ, RZ, R2 ;  /* 0x000000ffff0d7224 */ /* 0x000fe200078e0002 */
[----:B------:R-:W-:Y:S01]  /*179f0*/  MOV R12, 0x6 ;  /* 0x00000006000c7802 */ /* 0x000fe20000000f00 */
[----:B------:R-:W-:-:S07]  /*17a00*/  IMAD.MOV.U32 R7, RZ, RZ, R14 ;  /* 0x000000ffff077224 */ /* 0x000fce00078e000e */
[----:B------:R-:W-:Y:S05]  /*17a10*/  WARPSYNC.COLLECTIVE R15, `(.L_x_13532) ;  /* 0x000000000f087348 */ /* 0x000fea0003c00000 */
[----:B------:R0:W1:Y:S02]  /*17a20*/  SHFL.IDX P6, R14, R13, R12, R11 ;  /* 0x0000000c0d0e7389 */ /* 0x00006400000c000b */
[----:B01----:R-:W-:Y:S01]  /*17a30*/  ENDCOLLECTIVE ;  /* 0x000000000000791b */ /* 0x003fe20003800000 */
.L_x_13532:
        /* <DEDUP_REMOVED lines=15> */
.L_x_13533:
[----:B------:R-:W-:Y:S01]  /*17b30*/  @P0 IMAD R8, R5, 0x2, R22 ;  /* 0x0000000205080824 */ /* 0x000fe200078e0216 */
[----:B------:R-:W-:Y:S01]  /*17b40*/  MOV R13, R2 ;  /* 0x00000002000d7202 */ /* 0x000fe20000000f00 */
[----:B------:R-:W-:Y:S01]  /*17b50*/  IMAD.MOV.U32 R12, RZ, RZ, 0x7 ;  /* 0x00000007ff0c7424 */ /* 0x000fe200078e00ff */
[----:B------:R-:W-:-:S07]  /*17b60*/  MOV R7, R14 ;  /* 0x0000000e00077202 */ /* 0x000fce0000000f00 */
[----:B------:R-:W-:Y:S05]  /*17b70*/  WARPSYNC.COLLECTIVE R15, `(.L_x_13534) ;  /* 0x000000000f087348 */ /* 0x000fea0003c00000 */
[----:B------:R0:W1:Y:S02]  /*17b80*/  SHFL.IDX P6, R14, R13, R12, R11 ;  /* 0x0000000c0d0e7389 */ /* 0x00006400000c000b */
[----:B01----:R-:W-:Y:S01]  /*17b90*/  ENDCOLLECTIVE ;  /* 0x000000000000791b */ /* 0x003fe20003800000 */
.L_x_13534:
        /* <DEDUP_REMOVED lines=14> */
.L_x_13535:
[----:B------:R-:W-:Y:S01]  /*17c80*/  IMAD.MOV.U32 R0, RZ, RZ, R14 ;  /* 0x000000ffff007224 */ /* 0x000fe200078e000e */
[----:B------:R-:W-:Y:S06]  /*17c90*/  BRA `(.L_x_13536) ;  /* 0xffffffa400c47947 */ /* 0x000fec000383ffff */
.L_x_13399:
[----:B------:R-:W2:Y:S01]  /*17ca0*/  LDL.LU R11, [R1+0x34] ;  /* 0x00003400010b7983 */ /* 0x000ea20000300800 */
[----:B------:R-:W-:Y:S01]  /*17cb0*/  IMAD.MOV.U32 R13, RZ, RZ, R0 ;  /* 0x000000ffff0d7224 */ /* 0x000fe200078e0000 */
[----:B------:R-:W-:Y:S01]  /*17cc0*/  MOV R12, RZ ;  /* 0x000000ff000c7202 */ /* 0x000fe20000000f00 */
[----:B------:R-:W-:Y:S02]  /*17cd0*/  IMAD.MOV.U32 R15, RZ, RZ, -0x1 ;  /* 0xffffffffff0f7424 */ /* 0x000fe400078e00ff */
[----:B------:R-:W-:-:S04]  /*17ce0*/  IMAD R17, R17, 0xc0, R9 ;  /* 0x000000c011117824 */ /* 0x000fc800078e0209 */
[----:B------:R-:W-:Y:S02]  /*17cf0*/  VIADD R8, R17, 0x10 ;  /* 0x0000001011087836 */ /* 0x000fe40000000000 */
[----:B--2---:R-:W-:Y:S02]  /*17d00*/  IMAD R3, R11, R10, RZ ;  /* 0x0000000a0b037224 */ /* 0x004fe400078e02ff */
[----:B------:R-:W-:-:S03]  /*17d10*/  IMAD.MOV.U32 R11, RZ, RZ, 0x181f ;  /* 0x0000181fff0b7424 */ /* 0x000fc600078e00ff */
[----:B------:R-:W-:-:S13]  /*17d20*/  ISETP.GE.AND P1, PT, R17, R3, PT ;  /* 0x000000031100720c */ /* 0x000fda0003f26270 */
[----:B-----5:R-:W-:Y:S05]  /*17d30*/  WARPSYNC.COLLECTIVE R15, `(.L_x_13537) ;  /* 0x000000000f087348 */ /* 0x020fea0003c00000 */
[----:B------:R0:W1:Y:S02]  /*17d40*/  SHFL.IDX P6, R14, R13, R12, R11 ;  /* 0x0000000c0d0e7389 */ /* 0x00006400000c000b */
[----:B01---5:R-:W-:Y:S01]  /*17d50*/  ENDCOLLECTIVE ;  /* 0x000000000000791b */ /* 0x023fe20003800000 */
.L_x_13537:
[----:B------:R-:W-:Y:S01]  /*17d60*/  IMAD.MOV.U32 R13, RZ, RZ, R2 ;  /* 0x000000ffff0d7224 */ /* 0x000fe200078e0002 */
[----:B------:R-:W-:-:S07]  /*17d70*/  MOV R6, R14 ;  /* 0x0000000e00067202 */ /* 0x000fce0000000f00 */
[----:B------:R-:W-:Y:S05]  /*17d80*/  WARPSYNC.COLLECTIVE R15, `(.L_x_13538) ;  /* 0x000000000f087348 */ /* 0x000fea0003c00000 */
[----:B------:R0:W1:Y:S02]  /*17d90*/  SHFL.IDX P6, R14, R13, R12, R11 ;  /* 0x0000000c0d0e7389 */ /* 0x00006400000c000b */
[----:B01----:R-:W-:Y:S01]  /*17da0*/  ENDCOLLECTIVE ;  /* 0x000000000000791b */ /* 0x003fe20003800000 */
.L_x_13538:
[----:B------:R-:W-:Y:S01]  /*17db0*/  IMAD.MOV.U32 R13, RZ, RZ, R0 ;  /* 0x000000ffff0d7224 */ /* 0x000fe200078e0000 */
[----:B------:R-:W-:Y:S01]  /*17dc0*/  MOV R12, 0x1 ;  /* 0x00000001000c7802 */ /* 0x000fe20000000f00 */
[----:B------:R-:W-:-:S07]  /*17dd0*/  IMAD.MOV.U32 R7, RZ, RZ, R14 ;  /* 0x000000ffff077224 */ /* 0x000fce00078e000e */
[----:B------:R-:W-:Y:S05]  /*17de0*/  WARPSYNC.COLLECTIVE R15, `(.L_x_13539) ;  /* 0x000000000f087348 */ /* 0x000fea0003c00000 */
[----:B------:R0:W1:Y:S02]  /*17df0*/  SHFL.IDX P6, R14, R13, R12, R11 ;  /* 0x0000000c0d0e7389 */ /* 0x00006400000c000b */
[----:B01----:R-:W-:Y:S01]  /*17e00*/  ENDCOLLECTIVE ;  /* 0x000000000000791b */ /* 0x003fe20003800000 */
.L_x_13539:
        /* <DEDUP_REMOVED lines=10> */
[----:B------:R-:W-:Y:S01]  /*17eb0*/  ISETP.GE.AND P1, PT, R8, R3, PT ;  /* 0x000000030800720c */ /* 0x000fe20003f26270 */
[----:B0-----:R-:W-:-:S12]  /*17ec0*/  IMAD.MOV.U32 R6, RZ, RZ, R14 ;  /* 0x000000ffff067224 */ /* 0x001fd800078e000e */
[----:B------:R-:W-:Y:S05]  /*17ed0*/  WARPSYNC.COLLECTIVE R15, `(.L_x_13540) ;  /* 0x000000000f087348 */ /* 0x000fea0003c00000 */
[----:B------:R0:W1:Y:S02]  /*17ee0*/  SHFL.IDX P6, R14, R13, R12, R11 ;  /* 0x0000000c0d0e7389 */ /* 0x00006400000c000b */
[----:B01----:R-:W-:Y:S01]  /*17ef0*/  ENDCOLLECTIVE ;  /* 0x000000000000791b */ /* 0x003fe20003800000 */
.L_x_13540:
[----:B------:R-:W-:Y:S01]  /*17f00*/  MOV R13, R0 ;  /* 0x00000000000d7202 */ /* 0x000fe20000000f00 */
[----:B------:R-:W-:Y:S01]  /*17f10*/  IMAD.MOV.U32 R12, RZ, RZ, 0x2 ;  /* 0x00000002ff0c7424 */ /* 0x000fe200078e00ff */
[----:B------:R-:W-:-:S07]  /*17f20*/  MOV R7, R14 ;  /* 0x0000000e00077202 */ /* 0x000fce0000000f00 */
[----:B------:R-:W-:Y:S05]  /*17f30*/  WARPSYNC.COLLECTIVE R15, `(.L_x_13541) ;  /* 0x000000000f087348 */ /* 0x000fea0003c00000 */
[----:B------:R0:W1:Y:S02]  /*17f40*/  SHFL.IDX P6, R14, R13, R12, R11 ;  /* 0x0000000c0d0e7389 */ /* 0x00006400000c000b */
[----:B01----:R-:W-:Y:S01]  /*17f50*/  ENDCOLLECTIVE ;  /* 0x000000000000791b */ /* 0x003fe20003800000 */
.L_x_13541:
        /* <DEDUP_REMOVED lines=16> */
.L_x_13542:
[----:B------:R-:W-:Y:S02]  /*18060*/  IMAD.MOV.U32 R13, RZ, RZ, R0 ;  /* 0x000000ffff0d7224 */ /* 0x000fe400078e0000 */
[----:B------:R-:W-:Y:S02]  /*18070*/  IMAD.MOV.U32 R12, RZ, RZ, 0x3 ;  /* 0x00000003ff0c7424 */ /* 0x000fe400078e00ff */
[----:B------:R-:W-:-:S07]  /*18080*/  IMAD.MOV.U32 R7, RZ, RZ, R14 ;  /* 0x000000ffff077224 */ /* 0x000fce00078e000e */
[----:B------:R-:W-:Y:S05]  /*18090*/  WARPSYNC.COLLECTIVE R15, `(.L_x_13543) ;  /* 0x000000000f087348 */ /* 0x000fea0003c00000 */
[----:B------:R0:W1:Y:S02]  /*180a0*/  SHFL.IDX P6, R14, R13, R12, R11 ;  /* 0x0000000c0d0e7389 */ /* 0x00006400000c000b */
[----:B01----:R-:W-:Y:S01]  /*180b0*/  ENDCOLLECTIVE ;  /* 0x000000000000791b */ /* 0x003fe20003800000 */
.L_x_13543:
        /* <DEDUP_REMOVED lines=10> */
[----:B0-----:R-:W-:-:S04]  /*18160*/  IADD3 R6, R17, 0x30, RZ ;  /* 0x0000003011067810 */ /* 0x001fc80007ffe0ff */
[----:B------:R-:W-:Y:S02]  /*18170*/  ISETP.GE.AND P1, PT, R6, R3, PT ;  /* 0x000000030600720c */ /* 0x000fe40003f26270 */
[----:B------:R-:W-:-:S11]  /*18180*/  MOV R6, R14 ;  /* 0x0000000e00067202 */ /* 0x000fd60000000f00 */
[----:B------:R-:W-:Y:S05]  /*18190*/  WARPSYNC.COLLECTIVE R15, `(.L_x_13544) ;  /* 0x000000000f087348 */ /* 0x000fea0003c00000 */
[----:B------:R0:W1:Y:S02]  /*181a0*/  SHFL.IDX P6, R14, R13, R12, R11 ;  /* 0x0000000c0d0e7389 */ /* 0x00006400000c000b */
[----:B01----:R-:W-:Y:S01]  /*181b0*/  ENDCOLLECTIVE ;  /* 0x000000000000791b */ /* 0x003fe20003800000 */
.L_x_13544:
[----:B------:R-:W-:Y:S01]  /*181c0*/  IMAD.MOV.U32 R13, RZ, RZ, R0 ;  /* 0x000000ffff0d7224 */ /* 0x000fe200078e0000 */
[----:B------:R-:W-:Y:S01]  /*181d0*/  MOV R12, 0x4 ;  /* 0x00000004000c7802 */ /* 0x000fe20000000f00 */
[----:B------:R-:W-:-:S07]  /*181e0*/  IMAD.MOV.U32 R7, RZ, RZ, R14 ;  /* 0x000000ffff077224 */ /* 0x000fce00078e000e */
[----:B------:R-:W-:Y:S05]  /*181f0*/  WARPSYNC.COLLECTIVE R15, `(.L_x_13545) ;  /* 0x000000000f087348 */ /* 0x000fea0003c00000 */
[----:B------:R0:W1:Y:S02]  /*18200*/  SHFL.IDX P6, R14, R13, R12, R11 ;  /* 0x0000000c0d0e7389 */ /* 0x00006400000c000b */
[----:B01----:R-:W-:Y:S01]  /*18210*/  ENDCOLLECTIVE ;  /* 0x000000000000791b */ /* 0x003fe20003800000 */
.L_x_13545:
        /* <DEDUP_REMOVED lines=16> */
.L_x_13546:
[----:B------:R-:W-:Y:S01]  /*18320*/  MOV R13, R0 ;  /* 0x00000000000d7202 */ /* 0x000fe20000000f00 */
[----:B------:R-:W-:Y:S01]  /*18330*/  IMAD.MOV.U32 R12, RZ, RZ, 0x5 ;  /* 0x00000005ff0c7424 */ /* 0x000fe200078e00ff */
[----:B------:R-:W-:-:S07]  /*18340*/  MOV R7, R14 ;  /* 0x0000000e00077202 */ /* 0x000fce0000000f00 */
[----:B------:R-:W-:Y:S05]  /*18350*/  WARPSYNC.COLLECTIVE R15, `(.L_x_13547) ;  /* 0x000000000f087348 */ /* 0x000fea0003c00000 */
[----:B------:R0:W1:Y:S02]  /*18360*/  SHFL.IDX P6, R14, R13, R12, R11 ;  /* 0x0000000c0d0e7389 */ /* 0x00006400000c000b */
[----:B01----:R-:W-:Y:S01]  /*18370*/  ENDCOLLECTIVE ;  /* 0x000000000000791b */ /* 0x003fe20003800000 */
.L_x_13547:
        /* <DEDUP_REMOVED lines=16> */
.L_x_13548:
[----:B------:R-:W-:Y:S02]  /*18480*/  IMAD.MOV.U32 R13, RZ, RZ, R0 ;  /* 0x000000ffff0d7224 */ /* 0x000fe400078e0000 */
[----:B------:R-:W-:Y:S02]  /*18490*/  IMAD.MOV.U32 R12, RZ, RZ, 0x6 ;  /* 0x00000006ff0c7424 */ /* 0x000fe400078e00ff */
[----:B------:R-:W-:-:S07]  /*184a0*/  IMAD.MOV.U32 R7, RZ, RZ, R14 ;  /* 0x000000ffff077224 */ /* 0x000fce00078e000e */
[----:B------:R-:W-:Y:S05]  /*184b0*/  WARPSYNC.COLLECTIVE R15, `(.L_x_13549) ;  /* 0x000000000f087348 */ /* 0x000fea0003c00000 */
[----:B------:R0:W1:Y:S02]  /*184c0*/  SHFL.IDX P6, R14, R13, R12, R11 ;  /* 0x0000000c0d0e7389 */ /* 0x00006400000c000b */
[----:B01----:R-:W-:Y:S01]  /*184d0*/  ENDCOLLECTIVE ;  /* 0x000000000000791b */ /* 0x003fe20003800000 */
.L_x_13549:
        /* <DEDUP_REMOVED lines=16> */
.L_x_13550:
[----:B------:R-:W-:Y:S02]  /*185e0*/  IMAD.MOV.U32 R13, RZ, RZ, R0 ;  /* 0x000000ffff0d7224 */ /* 0x000fe400078e0000 */
[----:B------:R-:W-:Y:S02]  /*185f0*/  IMAD.MOV.U32 R12, RZ, RZ, 0x7 ;  /* 0x00000007ff0c7424 */ /* 0x000fe400078e00ff */
[----:B------:R-:W-:-:S07]  /*18600*/  IMAD.MOV.U32 R7, RZ, RZ, R14 ;  /* 0x000000ffff077224 */ /* 0x000fce00078e000e */
[----:B------:R-:W-:Y:S05]  /*18610*/  WARPSYNC.COLLECTIVE R15, `(.L_x_13551) ;  /* 0x000000000f087348 */ /* 0x000fea0003c00000 */
[----:B------:R0:W1:Y:S02]  /*18620*/  SHFL.IDX P6, R14, R13, R12, R11 ;  /* 0x0000000c0d0e7389 */ /* 0x00006400000c000b */
[----:B01----:R-:W-:Y:S01]  /*18630*/  ENDCOLLECTIVE ;  /* 0x000000000000791b */ /* 0x003fe20003800000 */
.L_x_13551:
[----:B------:R-:W-:-:S04]  /*18640*/  @!P1 LEA R7, P2, R21, R7, 0x1 ;  /* 0x0000000715079211 */ /* 0x000fc800078408ff */
[----:B------:R-:W-:-:S04]  /*18650*/  @!P1 IADD3.X R6, RZ, R6, RZ, P2, !PT ;  /* 0x00000006ff069210 */ /* 0x000fc800017fe4ff */
[----:B------:R-:W-:Y:S01]  /*18660*/  @!P1 LOP3.LUT R7, R7, R6, RZ, 0x3c, !PT ;  /* 0x0000000607079212 */ /* 0x000fe200078e3cff */
[----:B------:R-:W-:-:S03]  /*18670*/  IMAD.MOV.U32 R13, RZ, RZ, R2 ;  /* 0x000000ffff0d7224 */ /* 0x000fc600078e0002 */
[----:B------:R-:W-:Y:S02]  /*18680*/  @!P1 LOP3.LUT R6, R7, R6, RZ, 0x3c, !PT ;  /* 0x0000000607069212 */ /* 0x000fe400078e3cff */
[----:B------:R-:W-:Y:S02]  /*18690*/  IADD3 R2, R17, 0x70, RZ ;  /* 0x0000007011027810 */ /* 0x000fe40007ffe0ff */
[----:B------:R-:W-:Y:S02]  /*186a0*/  @!P1 LOP3.LUT R7, R7, R6, RZ, 0x3c, !PT ;  /* 0x0000000607079212 */ /* 0x000fe400078e3cff */
[----:B------:R-:W-:-:S03]  /*186b0*/  MOV R0, R14 ;  /* 0x0000000e00007202 */ /* 0x000fc60000000f00 */
[----:B------:R-:W-:Y:S01]  /*186c0*/  @!PT LDS RZ, [RZ] ;  /* 0x00000000fffff984 */ /* 0x000fe20000000800 */
[----:B------:R-:W-:Y:S01]  /*186d0*/  @!PT LDS RZ, [RZ] ;  /* 0x00000000fffff984 */ /* 0x000fe20000000800 */
[----:B------:R-:W-:Y:S01]  /*186e0*/  @!PT LDS RZ, [RZ] ;  /* 0x00000000fffff984 */ /* 0x000fe20000000800 */
[----:B------:R0:W-:Y:S01]  /*186f0*/  @!P1 LDGSTS.E.BYPASS.LTC128B.128 [R20+0xb400], desc[UR42][R6.64], !P0 ;  /* 0x0b40000006149fae */ /* 0x0001e2000c101d6a */
[----:B------:R-:W-:-:S13]  /*18700*/  ISETP.GE.AND P1, PT, R2, R3, PT ;  /* 0x000000030200720c */ /* 0x000fda0003f26270 */
[----:B0-----:R-:W-:Y:S05]  /*18710*/  WARPSYNC.COLLECTIVE R15, `(.L_x_13552) ;  /* 0x000000000f087348 */ /* 0x001fea0003c00000 */
[----:B------:R1:W2:Y:S02]  /*18720*/  SHFL.IDX P6, R14, R13, R12, R11 ;  /* 0x0000000c0d0e7389 */ /* 0x0002a400000c000b */
[----:B012---:R-:W-:Y:S01]  /*18730*/  ENDCOLLECTIVE ;  /* 0x000000000000791b */ /* 0x007fe20003800000 */
.L_x_13552:
[----:B------:R-:W-:Y:S02]  /*18740*/  IMAD.MOV.U32 R13, RZ, RZ, R4 ;  /* 0x000000ffff0d7224 */ /* 0x000fe400078e0004 */
[----:B------:R-:W-:Y:S02]  /*18750*/  IMAD.MOV.U32 R12, RZ, RZ, RZ ;  /* 0x000000ffff0c7224 */ /* 0x000fe400078e00ff */
[----:B------:R-:W-:-:S07]  /*18760*/  IMAD.MOV.U32 R6, RZ, RZ, R14 ;  /* 0x000000ffff067224 */ /* 0x000fce00078e000e */
[----:B------:R-:W-:Y:S05]  /*18770*/  WARPSYNC.COLLECTIVE R15, `(.L_x_13553) ;  /* 0x000000000f087348 */ /* 0x000fea0003c00000 */
[----:B------:R0:W1:Y:S02]  /*18780*/  SHFL.IDX P6, R14, R13, R12, R11 ;  /* 0x0000000c0d0e7389 */ /* 0x00006400000c000b */
[----:B01----:R-:W-:Y:S01]  /*18790*/  ENDCOLLECTIVE ;  /* 0x000000000000791b */ /* 0x003fe20003800000 */
.L_x_13553:
[----:B------:R-:W-:-:S05]  /*187a0*/  @!P1 LEA R6, P2, R21, R6, 0x1 ;  /* 0x0000000615069211 */ /* 0x000fca00078408ff */
[----:B------:R-:W-:-:S04]  /*187b0*/  @!P1 IMAD.X R0, RZ, RZ, R0, P2 ;  /* 0x000000ffff009224 */ /* 0x000fc800010e0600 */
[----:B------:R-:W-:Y:S01]  /*187c0*/  @!P1 IMAD.MOV.U32 R7, RZ, RZ, R0 ;  /* 0x000000ffff079224 */ /* 0x000fe200078e0000 */
[----:B------:R-:W-:Y:S01]  /*187d0*/  IADD3 R0, R17, 0x80, RZ ;  /* 0x0000008011007810 */ /* 0x000fe20007ffe0ff */
[----:B------:R-:W-:-:S03]  /*187e0*/  IMAD.MOV.U32 R13, RZ, RZ, R5 ;  /* 0x000000ffff0d7224 */ /* 0x000fc600078e0005 */
[----:B------:R-:W-:Y:S01]  /*187f0*/  @!PT LDS RZ, [RZ] ;  /* 0x00000000fffff984 */ /* 0x000fe20000000800 */
[----:B------:R-:W-:Y:S01]  /*18800*/  @!PT LDS RZ, [RZ] ;  /* 0x00000000fffff984 */ /* 0x000fe20000000800 */
[----:B------:R-:W-:Y:S01]  /*18810*/  @!PT LDS RZ, [RZ] ;  /* 0x00000000fffff984 */ /* 0x000fe20000000800 */
[----:B------:R0:W-:Y:S01]  /*18820*/  @!P1 LDGSTS.E.BYPASS.LTC128B.128 [R20+0xbc00], desc[UR42][R6.64], !P0 ;  /* 0x0bc0000006149fae */ /* 0x0001e2000c101d6a */
[----:B------:R-:W-:Y:S01]  /*18830*/  ISETP.GE.AND P1, PT, R0, R3, PT ;  /* 0x000000030000720c */ /* 0x000fe20003f26270 */
[----:B------:R-:W-:Y:S01]  /*18840*/  VIADD R0, R17, 0x90 ;  /* 0x0000009011007836 */ /* 0x000fe20000000000 */
[----:B------:R-:W-:-:S11]  /*18850*/  MOV R2, R14 ;  /* 0x0000000e00027202 */ /* 0x000fd60000000f00 */
[----:B0-----:R-:W-:Y:S05]  /*18860*/  WARPSYNC.COLLECTIVE R15, `(.L_x_13554) ;  /* 0x000000000f087348 */ /* 0x001fea0003c00000 */
[----:B------:R1:W2:Y:S02]  /*18870*/  SHFL.IDX P6, R14, R13, R12, R11 ;  /* 0x0000000c0d0e7389 */ /* 0x0002a400000c000b */
[----:B012---:R-:W-:Y:S01]  /*18880*/  ENDCOLLECTIVE ;  /* 0x000000000000791b */ /* 0x007fe20003800000 */
.L_x_13554:
[----:B------:R-:W-:Y:S01]  /*18890*/  MOV R13, R4 ;  /* 0x00000004000d7202 */ /* 0x000fe20000000f00 */
[----:B------:R-:W-:Y:S02]  /*188a0*/  IMAD.MOV.U32 R12, RZ, RZ, 0x1 ;  /* 0x00000001ff0c7424 */ /* 0x000fe400078e00ff */
[----:B------:R-:W-:-:S07]  /*188b0*/  IMAD.MOV.U32 R8, RZ, RZ, R14 ;  /* 0x000000ffff087224 */ /* 0x000fce00078e000e */
[----:B------:R-:W-:Y:S05]  /*188c0*/  WARPSYNC.COLLECTIVE R15, `(.L_x_13555) ;  /* 0x000000000f087348 */ /* 0x000fea0003c00000 */
[----:B------:R0:W1:Y:S02]  /*188d0*/  SHFL.IDX P6, R14, R13, R12, R11 ;  /* 0x0000000c0d0e7389 */ /* 0x00006400000c000b */
[----:B01----:R-:W-:Y:S01]  /*188e0*/  ENDCOLLECTIVE ;  /* 0x000000000000791b */ /* 0x003fe20003800000 */
.L_x_13555:
[----:B------:R-:W-:-:S04]  /*188f0*/  @!P1 LEA R6, P2, R21, R8, 0x1 ;  /* 0x0000000815069211 */ /* 0x000fc800078408ff */
[----:B------:R-:W-:-:S05]  /*18900*/  @!P1 IADD3.X R2, RZ, R2, RZ, P2, !PT ;  /* 0x00000002ff029210 */ /* 0x000fca00017fe4ff */
[----:B------:R-:W-:Y:S01]  /*18910*/  @!P1 IMAD.MOV.U32 R7, RZ, RZ, R2 ;  /* 0x000000ffff079224 */ /* 0x000fe200078e0002 */
[----:B------:R-:W-:Y:S02]  /*18920*/  IADD3 R2, R17, 0xa0, RZ ;  /* 0x000000a011027810 */ /* 0x000fe40007ffe0ff */
[----:B------:R-:W-:Y:S02]  /*18930*/  MOV R13, R5 ;  /* 0x00000005000d7202 */ /* 0x000fe40000000f00 */
[----:B------:R-:W-:Y:S01]  /*18940*/  @!PT LDS RZ, [RZ] ;  /* 0x00000000fffff984 */ /* 0x000fe20000000800 */
[----:B------:R-:W-:Y:S01]  /*18950*/  @!PT LDS RZ, [RZ] ;  /* 0x00000000fffff984 */ /* 0x000fe20000000800 */
[----:B------:R-:W-:Y:S01]  /*18960*/  @!PT LDS RZ, [RZ] ;  /* 0x00000000fffff984 */ /* 0x000fe20000000800 */
[----:B------:R0:W-:Y:S01]  /*18970*/  @!P1 LDGSTS.E.BYPASS.LTC128B.128 [R20+0xc400], desc[UR42][R6.64], !P0 ;  /* 0x0c40000006149fae */ /* 0x0001e2000c101d6a */
[----:B------:R-:W-:Y:S01]  /*18980*/  ISETP.GE.AND P1, PT, R0, R3, PT ;  /* 0x000000030000720c */ /* 0x000fe20003f26270 */
[----:B------:R-:W-:-:S12]  /*18990*/  IMAD.MOV.U32 R0, RZ, RZ, R14 ;  /* 0x000000ffff007224 */ /* 0x000fd800078e000e */
[----:B0-----:R-:W-:Y:S05]  /*189a0*/  WARPSYNC.COLLECTIVE R15, `(.L_x_13556) ;  /* 0x000000000f087348 */ /* 0x001fea0003c00000 */
[----:B------:R1:W2:Y:S02]  /*189b0*/  SHFL.IDX P6, R14, R13, R12, R11 ;  /* 0x0000000c0d0e7389 */ /* 0x0002a400000c000b */
[----:B012---:R-:W-:Y:S01]  /*189c0*/  ENDCOLLECTIVE ;  /* 0x000000000000791b */ /* 0x007fe20003800000 */
.L_x_13556:
[----:B------:R-:W-:Y:S02]  /*189d0*/  IMAD.MOV.U32 R13, RZ, RZ, R4 ;  /* 0x000000ffff0d7224 */ /* 0x000fe400078e0004 */
[----:B------:R-:W-:Y:S02]  /*189e0*/  IMAD.MOV.U32 R12, RZ, RZ, 0x2 ;  /* 0x00000002ff0c7424 */ /* 0x000fe400078e00ff */
[----:B------:R-:W-:-:S07]  /*189f0*/  IMAD.MOV.U32 R6, RZ, RZ, R14 ;  /* 0x000000ffff067224 */ /* 0x000fce00078e000e */
[----:B------:R-:W-:Y:S05]  /*18a00*/  WARPSYNC.COLLECTIVE R15, `(.L_x_13557) ;  /* 0x000000000f087348 */ /* 0x000fea0003c00000 */
[----:B------:R0:W1:Y:S02]  /*18a10*/  SHFL.IDX P6, R14, R13, R12, R11 ;  /* 0x0000000c0d0e7389 */ /* 0x00006400000c000b */
[----:B01----:R-:W-:Y:S01]  /*18a20*/  ENDCOLLECTIVE ;  /* 0x000000000000791b */ /* 0x003fe20003800000 */
.L_x_13557:
[----:B------:R-:W-:-:S05]  /*18a30*/  @!P1 LEA R6, P2, R21, R6, 0x1 ;  /* 0x0000000615069211 */ /* 0x000fca00078408ff */
[----:B------:R-:W-:-:S05]  /*18a40*/  @!P1 IMAD.X R0, RZ, RZ, R0, P2 ;  /* 0x000000ffff009224 */ /* 0x000fca00010e0600 */
[----:B------:R-:W-:Y:S01]  /*18a50*/  @!P1 MOV R7, R0 ;  /* 0x0000000000079202 */ /* 0x000fe20000000f00 */
[----:B------:R-:W-:-:S04]  /*18a60*/  IMAD.MOV.U32 R13, RZ, RZ, R5 ;  /* 0x000000ffff0d7224 */ /* 0x000fc800078e0005 */
[----:B------:R-:W-:Y:S01]  /*18a70*/  @!PT LDS RZ, [RZ] ;  /* 0x00000000fffff984 */ /* 0x000fe20000000800 */
[----:B------:R-:W-:Y:S01]  /*18a80*/  @!PT LDS RZ, [RZ] ;  /* 0x00000000fffff984 */ /* 0x000fe20000000800 */
[----:B------:R-:W-:Y:S01]  /*18a90*/  @!PT LDS RZ, [RZ] ;  /* 0x00000000fffff984 */ /* 0x000fe20000000800 */
[----:B------:R0:W-:Y:S01]  /*18aa0*/  @!P1 LDGSTS.E.BYPASS.LTC128B.128 [R20+0xcc00], desc[UR42][R6.64], !P0 ;  /* 0x0cc0000006149fae */ /* 0x0001e2000c101d6a */
[----:B------:R-:W-:Y:S02]  /*18ab0*/  ISETP.GE.AND P1, PT, R2, R3, PT ;  /* 0x000000030200720c */ /* 0x000fe40003f26270 */
[----:B------:R-:W-:-:S11]  /*18ac0*/  MOV R0, R14 ;  /* 0x0000000e00007202 */ /* 0x000fd60000000f00 */
[----:B0-----:R-:W-:Y:S05]  /*18ad0*/  WARPSYNC.COLLECTIVE R15, `(.L_x_13558) ;  /* 0x000000000f087348 */ /* 0x001fea0003c00000 */
[----:B------:R1:W2:Y:S02]  /*18ae0*/  SHFL.IDX P6, R14, R13, R12, R11 ;  /* 0x0000000c0d0e7389 */ /* 0x0002a400000c000b */
[----:B012---:R-:W-:Y:S01]  /*18af0*/  ENDCOLLECTIVE ;  /* 0x000000000000791b */ /* 0x007fe20003800000 */
.L_x_13558:
[----:B------:R-:W-:Y:S01]  /*18b00*/  MOV R13, R4 ;  /* 0x00000004000d7202 */ /* 0x000fe20000000f00 */
[----:B------:R-:W-:Y:S02]  /*18b10*/  IMAD.MOV.U32 R12, RZ, RZ, 0x3 ;  /* 0x00000003ff0c7424 */ /* 0x000fe400078e00ff */
[----:B------:R-:W-:-:S07]  /*18b20*/  IMAD.MOV.U32 R6, RZ, RZ, R14 ;  /* 0x000000ffff067224 */ /* 0x000fce00078e000e */
[----:B------:R-:W-:Y:S05]  /*18b30*/  WARPSYNC.COLLECTIVE R15, `(.L_x_13559) ;  /* 0x000000000f087348 */ /* 0x000fea0003c00000 */
[----:B------:R0:W1:Y:S02]  /*18b40*/  SHFL.IDX P6, R14, R13, R12, R11 ;  /* 0x0000000c0d0e7389 */ /* 0x00006400000c000b */
[----:B01----:R-:W-:Y:S01]  /*18b50*/  ENDCOLLECTIVE ;  /* 0x000000000000791b */ /* 0x003fe20003800000 */
.L_x_13559:
[----:B------:R-:W-:-:S05]  /*18b60*/  @!P1 LEA R6, P2, R21, R6, 0x1 ;  /* 0x0000000615069211 */ /* 0x000fca00078408ff */
[----:B------:R-:W-:-:S04]  /*18b70*/  @!P1 IMAD.X R0, RZ, RZ, R0, P2 ;  /* 0x000000ffff009224 */ /* 0x000fc800010e0600 */
[----:B------:R-:W-:Y:S01]  /*18b80*/  @!P1 IMAD.MOV.U32 R7, RZ, RZ, R0 ;  /* 0x000000ffff079224 */ /* 0x000fe200078e0000 */
[----:B------:R-:W-:-:S04]  /*18b90*/  MOV R13, R5 ;  /* 0x00000005000d7202 */ /* 0x000fc80000000f00 */
        /* <DEDUP_REMOVED lines=8> */
.L_x_13560:
[----:B------:R-:W-:Y:S01]  /*18c20*/  IMAD.MOV.U32 R2, RZ, RZ, R14 ;  /* 0x000000ffff027224 */ /* 0x000fe200078e000e */
[----:B------:R-:W-:Y:S06]  /*18c30*/  BRA `(.L_x_13561) ;  /* 0xffffffa400bc7947 */ /* 0x000fec000383ffff */
.L_x_13402:
[----:B-1----:R1:W2:Y:S02]  /*18c40*/  SYNCS.PHASECHK.TRANS64.TRYWAIT P0, [R22+URZ+0x16820], R0 ;  /* 0x01682000160075a7 */ /* 0x0022a4000800017f */
[----:B--2---:R-:W-:Y:S05]  /*18c50*/  @!P0 NANOSLEEP.SYNCS 0x989680 ;  /* 0x009896800000895d */ /* 0x004fea0003900000 */
[----:B------:R-:W2:Y:S02]  /*18c60*/  @!P0 SYNCS.PHASECHK.TRANS64 P0, [R22+URZ+0x16820], R0 ;  /* 0x01682000160085a7 */ /* 0x000ea4000800007f */
[----:B--2---:R-:W-:Y:S05]  /*18c70*/  @!P0 BRA `(.L_x_13402) ;  /* 0xfffffffc00f08947 */ /* 0x004fea000383ffff */
[----:B------:R-:W-:Y:S05]  /*18c80*/  BRA `(.L_x_13562) ;  /* 0xffffffa800187947 */ /* 0x000fea000383ffff */
.L_x_13407:
[----:B0-----:R0:W1:Y:S02]  /*18c90*/  SYNCS.PHASECHK.TRANS64.TRYWAIT P0, [R5+URZ+0x16840], R2 ;  /* 0x01684002050075a7 */ /* 0x001064000800017f */
[----:B-1----:R-:W-:Y:S05]  /*18ca0*/  @!P0 NANOSLEEP.SYNCS 0x989680 ;  /* 0x009896800000895d */ /* 0x002fea0003900000 */
[----:B------:R-:W1:Y:S02]  /*18cb0*/  @!P0 SYNCS.PHASECHK.TRANS64 P0, [R5+URZ+0x16840], R2 ;  /* 0x01684002050085a7 */ /* 0x000e64000800007f */
[----:B-1----:R-:W-:Y:S05]  /*18cc0*/  @!P0 BRA `(.L_x_13407) ;  /* 0xfffffffc00f08947 */ /* 0x002fea000383ffff */
[----:B------:R-:W-:Y:S05]  /*18cd0*/  BRA `(.L_x_13563) ;  /* 0xffffffa800f87947 */ /* 0x000fea000383ffff */
.L_x_13408:
        /* <DEDUP_REMOVED lines=8> */
.L_x_13565:
[----:B------:R-:W-:Y:S05]  /*18d60*/  BSYNC B1 ;  /* 0x0000000000017941 */ /* 0x000fea0003800000 */
.L_x_13564:
[----:B------:R-:W0:Y:S01]  /*18d70*/  S2R R7, SR_TID.X ;  /* 0x0000000000077919 */ /* 0x000e220000002100 */
[----:B------:R-:W-:Y:S01]  /*18d80*/  IMAD.MOV.U32 R13, RZ, RZ, R9 ;  /* 0x000000ffff0d7224 */ /* 0x000fe200078e0009 */
[----:B------:R-:W-:Y:S01]  /*18d90*/  MOV R11, 0x181f ;  /* 0x0000181f000b7802 */ /* 0x000fe20000000f00 */
[----:B------:R-:W-:Y:S01]  /*18da0*/  IMAD.MOV.U32 R12, RZ, RZ, RZ ;  /* 0x000000ffff0c7224 */ /* 0x000fe200078e00ff */
[----:B------:R-:W-:Y:S01]  /*18db0*/  MOV R3, R14 ;  /* 0x0000000e00037202 */ /* 0x000fe20000000f00 */
[----:B------:R-:W-:Y:S01]  /*18dc0*/  IMAD.MOV.U32 R15, RZ, RZ, -0x1 ;  /* 0xffffffffff0f7424 */ /* 0x000fe200078e00ff */
[----:B------:R-:W-:-:S07]  /*18dd0*/  LEA R8, R8, R22, 0x1 ;  /* 0x0000001608087211 */ /* 0x000fce00078e08ff */
[----:B0-----:R-:W-:Y:S05]  /*18de0*/  WARPSYNC.COLLECTIVE R15, `(.L_x_13566) ;  /* 0x000000000f087348 */ /* 0x001fea0003c00000 */
[----:B------:R1:W2:Y:S02]  /*18df0*/  SHFL.IDX P6, R14, R13, R12, R11 ;  /* 0x0000000c0d0e7389 */ /* 0x0002a400000c000b */
[----:B012---:R-:W-:Y:S01]  /*18e00*/  ENDCOLLECTIVE ;  /* 0x000000000000791b */ /* 0x007fe20003800000 */
.L_x_13566:
[----:B------:R-:W-:Y:S02]  /*18e10*/  IMAD.MOV.U32 R13, RZ, RZ, R10 ;  /* 0x000000ffff0d7224 */ /* 0x000fe400078e000a */
[----:B------:R-:W-:Y:S02]  /*18e20*/  IMAD.MOV.U32 R12, RZ, RZ, 0x1 ;  /* 0x00000001ff0c7424 */ /* 0x000fe400078e00ff */
[----:B------:R-:W-:Y:S01]  /*18e30*/  IMAD.SHL.U32 R7, R7, 0x8, RZ ;  /* 0x0000000807077824 */ /* 0x000fe200078e00ff */
[----:B------:R-:W-:-:S07]  /*18e40*/  MOV R2, R14 ;  /* 0x0000000e00027202 */ /* 0x000fce0000000f00 */
[----:B------:R-:W-:Y:S05]  /*18e50*/  WARPSYNC.COLLECTIVE R15, `(.L_x_13567) ;  /* 0x000000000f087348 */ /* 0x000fea0003c00000 */
[----:B------:R0:W1:Y:S02]  /*18e60*/  SHFL.IDX P6, R14, R13, R12, R11 ;  /* 0x0000000c0d0e7389 */ /* 0x00006400000c000b */
[----:B01----:R-:W-:Y:S01]  /*18e70*/  ENDCOLLECTIVE ;  /* 0x000000000000791b */ /* 0x003fe20003800000 */
.L_x_13567:
        /* <DEDUP_REMOVED lines=9> */
[----:B0-----:R-:W-:-:S07]  /*18f10*/  MOV R3, R14 ;  /* 0x0000000e00037202 */ /* 0x001fce0000000f00 */
[----:B------:R-:W-:Y:S05]  /*18f20*/  WARPSYNC.COLLECTIVE R15, `(.L_x_13568) ;  /* 0x000000000f087348 */ /* 0x000fea0003c00000 */
[----:B------:R0:W1:Y:S02]  /*18f30*/  SHFL.IDX P6, R14, R13, R12, R11 ;  /* 0x0000000c0d0e7389 */ /* 0x00006400000c000b */
[----:B01----:R-:W-:Y:S01]  /*18f40*/  ENDCOLLECTIVE ;  /* 0x000000000000791b */ /* 0x003fe20003800000 */
.L_x_13568:
[----:B------:R-:W-:Y:S02]  /*18f50*/  IMAD.MOV.U32 R13, RZ, RZ, R10 ;  /* 0x000000ffff0d7224 */ /* 0x000fe400078e000a */
[----:B------:R-:W-:Y:S02]  /*18f60*/  IMAD.MOV.U32 R12, RZ, RZ, 0x2 ;  /* 0x00000002ff0c7424 */ /* 0x000fe400078e00ff */
[----:B------:R-:W-:-:S07]  /*18f70*/  IMAD.MOV.U32 R2, RZ, RZ, R14 ;  /* 0x000000ffff027224 */ /* 0x000fce00078e000e */
[----:B------:R-:W-:Y:S05]  /*18f80*/  WARPSYNC.COLLECTIVE R15, `(.L_x_13569) ;  /* 0x000000000f087348 */ /* 0x000fea0003c00000 */
[----:B------:R0:W1:Y:S02]  /*18f90*/  SHFL.IDX P6, R14, R13, R12, R11 ;  /* 0x0000000c0d0e7389 */ /* 0x00006400000c000b */
[----:B01----:R-:W-:Y:S01]  /*18fa0*/  ENDCOLLECTIVE ;  /* 0x000000000000791b */ /* 0x003fe20003800000 */
.L_x_13569:
[----:B------:R-:W-:-:S04]  /*18fb0*/  IADD3 R2, P0, R2, R7, RZ ;  /* 0x0000000702027210 */ /* 0x000fc80007f1e0ff */
[----:B------:R-:W-:-:S05]  /*18fc0*/  IADD3.X R3, RZ, R3, RZ, P0, !PT ;  /* 0x00000003ff037210 */ /* 0x000fca00007fe4ff */
[----:B------:R-:W-:Y:S01]  /*18fd0*/  @!PT LDS RZ, [RZ] ;  /* 0x00000000fffff984 */ /* 0x000fe20000000800 */
[----:B------:R-:W-:Y:S01]  /*18fe0*/  @!PT LDS RZ, [RZ] ;  /* 0x00000000fffff984 */ /* 0x000fe20000000800 */
[----:B------:R-:W-:Y:S01]  /*18ff0*/  @!PT LDS RZ, [RZ] ;  /* 0x00000000fffff984 */ /* 0x000fe20000000800 */
[----:B------:R0:W-:Y:S01]  /*19000*/  LDGSTS.E.BYPASS.LTC128B.128 [R8+0xec00], desc[UR42][R2.64], !P2 ;  /* 0x0ec0000002087fae */ /* 0x0001e2000d101d6a */
[----:B------:R-:W-:Y:S01]  /*19010*/  IMAD.MOV.U32 R13, RZ, RZ, R9 ;  /* 0x000000ffff0d7224 */ /* 0x000fe200078e0009 */
[----:B0-----:R-:W-:-:S07]  /*19020*/  MOV R3, R14 ;  /* 0x0000000e00037202 */ /* 0x001fce0000000f00 */
[----:B------:R-:W-:Y:S05]  /*19030*/  WARPSYNC.COLLECTIVE R15, `(.L_x_13570) ;  /* 0x000000000f087348 */ /* 0x000fea0003c00000 */
[----:B------:R0:W1:Y:S02]  /*19040*/  SHFL.IDX P6, R14, R13, R12, R11 ;  /* 0x0000000c0d0e7389 */ /* 0x00006400000c000b */
[----:B01----:R-:W-:Y:S01]  /*19050*/  ENDCOLLECTIVE ;  /* 0x000000000000791b */ /* 0x003fe20003800000 */
.L_x_13570:
[----:B------:R-:W-:Y:S02]  /*19060*/  IMAD.MOV.U32 R13, RZ, RZ, R10 ;  /* 0x000000ffff0d7224 */ /* 0x000fe400078e000a */
[----:B------:R-:W-:Y:S02]  /*19070*/  IMAD.MOV.U32 R12, RZ, RZ, 0x3 ;  /* 0x00000003ff0c7424 */ /* 0x000fe400078e00ff */
[----:B------:R-:W-:-:S07]  /*19080*/  IMAD.MOV.U32 R2, RZ, RZ, R14 ;  /* 0x000000ffff027224 */ /* 0x000fce00078e000e */
[----:B------:R-:W-:Y:S05]  /*19090*/  WARPSYNC.COLLECTIVE R15, `(.L_x_13571) ;  /* 0x000000000f087348 */ /* 0x000fea0003c00000 */
[----:B------:R0:W1:Y:S02]  /*190a0*/  SHFL.IDX P6, R14, R13, R12, R11 ;  /* 0x0000000c0d0e7389 */ /* 0x00006400000c000b */
[----:B01----:R-:W-:Y:S01]  /*190b0*/  ENDCOLLECTIVE ;  /* 0x000000000000791b */ /* 0x003fe20003800000 */
.L_x_13571:
        /* <DEDUP_REMOVED lines=11> */
.L_x_13572:
[----:B------:R-:W-:Y:S02]  /*19170*/  IMAD.MOV.U32 R13, RZ, RZ, R10 ;  /* 0x000000ffff0d7224 */ /* 0x000fe400078e000a */
[----:B------:R-:W-:Y:S02]  /*19180*/  IMAD.MOV.U32 R12, RZ, RZ, 0x4 ;  /* 0x00000004ff0c7424 */ /* 0x000fe400078e00ff */
[----:B------:R-:W-:-:S07]  /*19190*/  IMAD.MOV.U32 R2, RZ, RZ, R14 ;  /* 0x000000ffff027224 */ /* 0x000fce00078e000e */
[----:B------:R-:W-:Y:S05]  /*191a0*/  WARPSYNC.COLLECTIVE R15, `(.L_x_13573) ;  /* 0x000000000f087348 */ /* 0x000fea0003c00000 */
[----:B------:R0:W1:Y:S02]  /*191b0*/  SHFL.IDX P6, R14, R13, R12, R11 ;  /* 0x0000000c0d0e7389 */ /* 0x00006400000c000b */
[----:B01----:R-:W-:Y:S01]  /*191c0*/  ENDCOLLECTIVE ;  /* 0x000000000000791b */ /* 0x003fe20003800000 */
.L_x_13573:
        /* <DEDUP_REMOVED lines=11> */
.L_x_13574:
[----:B------:R-:W-:Y:S02]  /*19280*/  IMAD.MOV.U32 R13, RZ, RZ, R10 ;  /* 0x000000ffff0d7224 */ /* 0x000fe400078e000a */
[----:B------:R-:W-:Y:S02]  /*19290*/  IMAD.MOV.U32 R12, RZ, RZ, 0x5 ;  /* 0x00000005ff0c7424 */ /* 0x000fe400078e00ff */
[----:B------:R-:W-:-:S07]  /*192a0*/  IMAD.MOV.U32 R2, RZ, RZ, R14 ;  /* 0x000000ffff027224 */ /* 0x000fce00078e000e */
[----:B------:R-:W-:Y:S05]  /*192b0*/  WARPSYNC.COLLECTIVE R15, `(.L_x_13575) ;  /* 0x000000000f087348 */ /* 0x000fea0003c00000 */
[----:B------:R0:W1:Y:S02]  /*192c0*/  SHFL.IDX P6, R14, R13, R12, R11 ;  /* 0x0000000c0d0e7389 */ /* 0x00006400000c000b */
[----:B01----:R-:W-:Y:S01]  /*192d0*/  ENDCOLLECTIVE ;  /* 0x000000000000791b */ /* 0x003fe20003800000 */
.L_x_13575:
        /* <DEDUP_REMOVED lines=11> */
.L_x_13576:
[----:B------:R-:W-:Y:S02]  /*19390*/  IMAD.MOV.U32 R13, RZ, RZ, R10 ;  /* 0x000000ffff0d7224 */ /* 0x000fe400078e000a */
[----:B------:R-:W-:Y:S02]  /*193a0*/  IMAD.MOV.U32 R12, RZ, RZ, 0x6 ;  /* 0x00000006ff0c7424 */ /* 0x000fe400078e00ff */
[----:B------:R-:W-:-:S07]  /*193b0*/  IMAD.MOV.U32 R2, RZ, RZ, R14 ;  /* 0x000000ffff027224 */ /* 0x000fce00078e000e */
[----:B------:R-:W-:Y:S05]  /*193c0*/  WARPSYNC.COLLECTIVE R15, `(.L_x_13577) ;  /* 0x000000000f087348 */ /* 0x000fea0003c00000 */
[----:B------:R0:W1:Y:S02]  /*193d0*/  SHFL.IDX P6, R14, R13, R12, R11 ;  /* 0x0000000c0d0e7389 */ /* 0x00006400000c000b */
[----:B01----:R-:W-:Y:S01]  /*193e0*/  ENDCOLLECTIVE ;  /* 0x000000000000791b */ /* 0x003fe20003800000 */
.L_x_13577:
        /* <DEDUP_REMOVED lines=11> */
.L_x_13578:
[----:B------:R-:W-:Y:S02]  /*194a0*/  IMAD.MOV.U32 R13, RZ, RZ, R10 ;  /* 0x000000ffff0d7224 */ /* 0x000fe400078e000a */
[----:B------:R-:W-:Y:S02]  /*194b0*/  IMAD.MOV.U32 R12, RZ, RZ, 0x7 ;  /* 0x00000007ff0c7424 */ /* 0x000fe400078e00ff */
[----:B------:R-:W-:-:S07]  /*194c0*/  IMAD.MOV.U32 R2, RZ, RZ, R14 ;  /* 0x000000ffff027224 */ /* 0x000fce00078e000e */
[----:B------:R-:W-:Y:S05]  /*194d0*/  WARPSYNC.COLLECTIVE R15, `(.L_x_13579) ;  /* 0x000000000f087348 */ /* 0x000fea0003c00000 */
[----:B------:R0:W1:Y:S02]  /*194e0*/  SHFL.IDX P6, R14, R13, R12, R11 ;  /* 0x0000000c0d0e7389 */ /* 0x00006400000c000b */
[----:B01----:R-:W-:Y:S01]  /*194f0*/  ENDCOLLECTIVE ;  /* 0x000000000000791b */ /* 0x003fe20003800000 */
.L_x_13579:
[----:B------:R-:W-:-:S04]  /*19500*/  IADD3 R2, P0, R2, R7, RZ ;  /* 0x0000000702027210 */ /* 0x000fc80007f1e0ff */
[----:B------:R-:W-:-:S05]  /*19510*/  IADD3.X R3, RZ, R3, RZ, P0, !PT ;  /* 0x00000003ff037210 */ /* 0x000fca00007fe4ff */
        /* <DEDUP_REMOVED lines=9> */
.L_x_13580:
[----:B------:R-:W-:Y:S01]  /*195b0*/  IMAD.MOV.U32 R2, RZ, RZ, R14 ;  /* 0x000000ffff027224 */ /* 0x000fe200078e000e */
[----:B------:R-:W-:Y:S06]  /*195c0*/  BRA `(.L_x_13581) ;  /* 0xffffffa400f07947 */ /* 0x000fec000383ffff */
.L_x_13413:
[----:B-1----:R1:W2:Y:S02]  /*195d0*/  SYNCS.PHASECHK.TRANS64.TRYWAIT P0, [R5+URZ+0x16860], R2 ;  /* 0x01686002050075a7 */ /* 0x0022a4000800017f */
[----:B--2---:R-:W-:Y:S05]  /*195e0*/  @!P0 NANOSLEEP.SYNCS 0x989680 ;  /* 0x009896800000895d */ /* 0x004fea0003900000 */
[----:B------:R-:W2:Y:S02]  /*195f0*/  @!P0 SYNCS.PHASECHK.TRANS64 P0, [R5+URZ+0x16860], R2 ;  /* 0x01686002050085a7 */ /* 0x000ea4000800007f */
[----:B--2---:R-:W-:Y:S05]  /*19600*/  @!P0 BRA `(.L_x_13413) ;  /* 0xfffffffc00f08947 */ /* 0x004fea000383ffff */
[----:B------:R-:W-:Y:S05]  /*19610*/  BRA `(.L_x_13582) ;  /* 0xffffffa800487947 */ /* 0x000fea000383ffff */
.L_x_13414:
        /* <DEDUP_REMOVED lines=8> */
.L_x_13584:
[----:B------:R-:W-:Y:S05]  /*196a0*/  BSYNC B1 ;  /* 0x0000000000017941 */ /* 0x000fea0003800000 */
.L_x_13583:
[----:B------:R-:W-:Y:S01]  /*196b0*/  IMAD.MOV.U32 R13, RZ, RZ, R23 ;  /* 0x000000ffff0d7224 */ /* 0x000fe200078e0017 */
[----:B------:R-:W-:Y:S01]  /*196c0*/  MOV R12, RZ ;  /* 0x000000ff000c7202 */ /* 0x000fe20000000f00 */
[----:B------:R-:W-:Y:S01]  /*196d0*/  IMAD.MOV.U32 R11, RZ, RZ, 0x181f ;  /* 0x0000181fff0b7424 */ /* 0x000fe200078e00ff */
[----:B------:R-:W-:Y:S01]  /*196e0*/  ISETP.LT.OR P2, PT, R8, 0x1, P1 ;  /* 0x000000010800780c */ /* 0x000fe20000f41670 */
[----:B------:R-:W-:Y:S02]  /*196f0*/  IMAD.MOV.U32 R15, RZ, RZ, -0x1 ;  /* 0xffffffffff0f7424 */ /* 0x000fe400078e00ff */
[----:B------:R-:W-:Y:S02]  /*19700*/  IMAD.MOV.U32 R3, RZ, RZ, R14 ;  /* 0x000000ffff037224 */ /* 0x000fe400078e000e */
[----:B------:R-:W-:-:S08]  /*19710*/  IMAD R6, R6, 0x2, R22 ;  /* 0x0000000206067824 */ /* 0x000fd000078e0216 */
[----:B------:R-:W-:Y:S05]  /*19720*/  WARPSYNC.COLLECTIVE R15, `(.L_x_13585) ;  /* 0x000000000f087348 */ /* 0x000fea0003c00000 */
[----:B------:R0:W1:Y:S02]  /*19730*/  SHFL.IDX P6, R14, R13, R12, R11 ;  /* 0x0000000c0d0e7389 */ /* 0x00006400000c000b */
[----:B01----:R-:W-:Y:S01]  /*19740*/  ENDCOLLECTIVE ;  /* 0x000000000000791b */ /* 0x003fe20003800000 */
.L_x_13585:
[----:B------:R-:W-:Y:S01]  /*19750*/  MOV R13, R24 ;  /* 0x00000018000d7202 */ /* 0x000fe20000000f00 */
[----:B------:R-:W-:Y:S01]  /*19760*/  IMAD.MOV.U32 R12, RZ, RZ, 0x1 ;  /* 0x00000001ff0c7424 */ /* 0x000fe200078e00ff */
[----:B------:R-:W-:-:S07]  /*19770*/  MOV R2, R14 ;  /* 0x0000000e00027202 */ /* 0x000fce0000000f00 */
[----:B------:R-:W-:Y:S05]  /*19780*/  WARPSYNC.COLLECTIVE R15, `(.L_x_13586) ;  /* 0x000000000f087348 */ /* 0x000fea0003c00000 */
[----:B------:R0:W1:Y:S02]  /*19790*/  SHFL.IDX P6, R14, R13, R12, R11 ;  /* 0x0000000c0d0e7389 */ /* 0x00006400000c000b */
[----:B01----:R-:W-:Y:S01]  /*197a0*/  ENDCOLLECTIVE ;  /* 0x000000000000791b */ /* 0x003fe20003800000 */
.L_x_13586:
[----:B------:R-:W-:-:S05]  /*197b0*/  IADD3 R2, P0, R2, R7, RZ ;  /* 0x0000000702027210 */ /* 0x000fca0007f1e0ff */
[----:B------:R-:W-:-:S05]  /*197c0*/  IMAD.X R3, RZ, RZ, R3, P0 ;  /* 0x000000ffff037224 */ /* 0x000fca00000e0603 */
        /* <DEDUP_REMOVED lines=10> */
.L_x_13587:
[----:B------:R-:W-:Y:S01]  /*19870*/  MOV R13, R24 ;  /* 0x00000018000d7202 */ /* 0x000fe20000000f00 */
[----:B------:R-:W-:Y:S02]  /*19880*/  IMAD.MOV.U32 R12, RZ, RZ, 0x2 ;  /* 0x00000002ff0c7424 */ /* 0x000fe400078e00ff */
[----:B------:R-:W-:-:S07]  /*19890*/  IMAD.MOV.U32 R2, RZ, RZ, R14 ;  /* 0x000000ffff027224 */ /* 0x000fce00078e000e */
[----:B------:R-:W-:Y:S05]  /*198a0*/  WARPSYNC.COLLECTIVE R15, `(.L_x_13588) ;  /* 0x000000000f087348 */ /* 0x000fea0003c00000 */
[----:B------:R0:W1:Y:S02]  /*198b0*/  SHFL.IDX P6, R14, R13, R12, R11 ;  /* 0x0000000c0d0e7389 */ /* 0x00006400000c000b */
[----:B01----:R-:W-:Y:S01]  /*198c0*/  ENDCOLLECTIVE ;  /* 0x000000000000791b */ /* 0x003fe20003800000 */
.L_x_13588:
[----:B------:R-:W-:-:S05]  /*198d0*/  IADD3 R2, P0, R2, R7, RZ ;  /* 0x0000000702027210 */ /* 0x000fca0007f1e0ff */
[----:B------:R-:W-:-:S05]  /*198e0*/  IMAD.X R3, RZ, RZ, R3, P0 ;  /* 0x000000ffff037224 */ /* 0x000fca00000e0603 */
[----:B------:R-:W-:Y:S01]  /*198f0*/  @!PT LDS RZ, [RZ] ;  /* 0x00000000fffff984 */ /* 0x000fe20000000800 */
[----:B------:R-:W-:Y:S01]  /*19900*/  @!PT LDS RZ, [RZ] ;  /* 0x00000000fffff984 */ /* 0x000fe20000000800 */
[----:B------:R-:W-:Y:S01]  /*19910*/  @!PT LDS RZ, [RZ] ;  /* 0x00000000fffff984 */ /* 0x000fe20000000800 */
[----:B------:R0:W-:Y:S01]  /*19920*/  LDGSTS.E.BYPASS.LTC128B.128 [R6+0xc00], desc[UR42][R2.64], !P2 ;  /* 0x00c0000002067fae */ /* 0x0001e2000d101d6a */
[----:B------:R-:W-:Y:S02]  /*19930*/  MOV R13, R23 ;  /* 0x00000017000d7202 */ /* 0x000fe40000000f00 */
[----:B------:R-:W-:Y:S01]  /*19940*/  ISETP.LT.OR P2, PT, R8, 0x21, P1 ;  /* 0x000000210800780c */ /* 0x000fe20000f41670 */
[----:B0-----:R-:W-:-:S12]  /*19950*/  IMAD.MOV.U32 R3, RZ, RZ, R14 ;  /* 0x000000ffff037224 */ /* 0x001fd800078e000e */
[----:B------:R-:W-:Y:S05]  /*19960*/  WARPSYNC.COLLECTIVE R15, `(.L_x_13589) ;  /* 0x000000000f087348 */ /* 0x000fea0003c00000 */
[----:B------:R0:W1:Y:S02]  /*19970*/  SHFL.IDX P6, R14, R13, R12, R11 ;  /* 0x0000000c0d0e7389 */ /* 0x00006400000c000b */
[----:B01----:R-:W-:Y:S01]  /*19980*/  ENDCOLLECTIVE ;  /* 0x000000000000791b */ /* 0x003fe20003800000 */
.L_x_13589:
[----:B------:R-:W-:Y:S01]  /*19990*/  MOV R13, R24 ;  /* 0x00000018000d7202 */ /* 0x000fe20000000f00 */
[----:B------:R-:W-:Y:S02]  /*199a0*/  IMAD.MOV.U32 R12, RZ, RZ, 0x3 ;  /* 0x00000003ff0c7424 */ /* 0x000fe400078e00ff */
[----:B------:R-:W-:-:S07]  /*199b0*/  IMAD.MOV.U32 R2, RZ, RZ, R14 ;  /* 0x000000ffff027224 */ /* 0x000fce00078e000e */
[----:B------:R-:W-:Y:S05]  /*199c0*/  WARPSYNC.COLLECTIVE R15, `(.L_x_13590) ;  /* 0x000000000f087348 */ /* 0x000fea0003c00000 */
[----:B------:R0:W1:Y:S02]  /*199d0*/  SHFL.IDX P6, R14, R13, R12, R11 ;  /* 0x0000000c0d0e7389 */ /* 0x00006400000c000b */
[----:B01----:R-:W-:Y:S01]  /*199e0*/  ENDCOLLECTIVE ;  /* 0x000000000000791b */ /* 0x003fe20003800000 */
.L_x_13590:
        /* <DEDUP_REMOVED lines=12> */
.L_x_13591:
[----:B------:R-:W-:Y:S01]  /*19ab0*/  MOV R13, R24 ;  /* 0x00000018000d7202 */ /* 0x000fe20000000f00 */
[----:B------:R-:W-:Y:S02]  /*19ac0*/  IMAD.MOV.U32 R12, RZ, RZ, 0x4 ;  /* 0x00000004ff0c7424 */ /* 0x000fe400078e00ff */
[----:B------:R-:W-:-:S07]  /*19ad0*/  IMAD.MOV.U32 R2, RZ, RZ, R14 ;  /* 0x000000ffff027224 */ /* 0x000fce00078e000e */
[----:B------:R-:W-:Y:S05]  /*19ae0*/  WARPSYNC.COLLECTIVE R15, `(.L_x_13592) ;  /* 0x000000000f087348 */ /* 0x000fea0003c00000 */
[----:B------:R0:W1:Y:S02]  /*19af0*/  SHFL.IDX P6, R14, R13, R12, R11 ;  /* 0x0000000c0d0e7389 */ /* 0x00006400000c000b */
[----:B01----:R-:W-:Y:S01]  /*19b00*/  ENDCOLLECTIVE ;  /* 0x000000000000791b */ /* 0x003fe20003800000 */
.L_x_13592:
        /* <DEDUP_REMOVED lines=12> */
.L_x_13593:
[----:B------:R-:W-:Y:S01]  /*19bd0*/  MOV R13, R24 ;  /* 0x00000018000d7202 */ /* 0x000fe20000000f00 */
[----:B------:R-:W-:Y:S02]  /*19be0*/  IMAD.MOV.U32 R12, RZ, RZ, 0x5 ;  /* 0x00000005ff0c7424 */ /* 0x000fe400078e00ff */
[----:B------:R-:W-:-:S07]  /*19bf0*/  IMAD.MOV.U32 R2, RZ, RZ, R14 ;  /* 0x000000ffff027224 */ /* 0x000fce00078e000e */
[----:B------:R-:W-:Y:S05]  /*19c00*/  WARPSYNC.COLLECTIVE R15, `(.L_x_13594) ;  /* 0x000000000f087348 */ /* 0x000fea0003c00000 */
[----:B------:R0:W1:Y:S02]  /*19c10*/  SHFL.IDX P6, R14, R13, R12, R11 ;  /* 0x0000000c0d0e7389 */ /* 0x00006400000c000b */
[----:B01----:R-:W-:Y:S01]  /*19c20*/  ENDCOLLECTIVE ;  /* 0x000000000000791b */ /* 0x003fe20003800000 */
.L_x_13594:
        /* <DEDUP_REMOVED lines=12> */
.L_x_13595:
[----:B------:R-:W-:Y:S01]  /*19cf0*/  MOV R13, R24 ;  /* 0x00000018000d7202 */ /* 0x000fe20000000f00 */
[----:B------:R-:W-:Y:S02]  /*19d00*/  IMAD.MOV.U32 R12, RZ, RZ, 0x6 ;  /* 0x00000006ff0c7424 */ /* 0x000fe400078e00ff */
[----:B------:R-:W-:-:S07]  /*19d10*/  IMAD.MOV.U32 R2, RZ, RZ, R14 ;  /* 0x000000ffff027224 */ /* 0x000fce00078e000e */
[----:B------:R-:W-:Y:S05]  /*19d20*/  WARPSYNC.COLLECTIVE R15, `(.L_x_13596) ;  /* 0x000000000f087348 */ /* 0x000fea0003c00000 */
[----:B------:R0:W1:Y:S02]  /*19d30*/  SHFL.IDX P6, R14, R13, R12, R11 ;  /* 0x0000000c0d0e7389 */ /* 0x00006400000c000b */
[----:B01----:R-:W-:Y:S01]  /*19d40*/  ENDCOLLECTIVE ;  /* 0x000000000000791b */ /* 0x003fe20003800000 */
.L_x_13596:
        /* <DEDUP_REMOVED lines=12> */
.L_x_13597:
[----:B------:R-:W-:Y:S01]  /*19e10*/  MOV R13, R24 ;  /* 0x00000018000d7202 */ /* 0x000fe20000000f00 */
[----:B------:R-:W-:Y:S02]  /*19e20*/  IMAD.MOV.U32 R12, RZ, RZ, 0x7 ;  /* 0x00000007ff0c7424 */ /* 0x000fe400078e00ff */
[----:B------:R-:W-:-:S07]  /*19e30*/  IMAD.MOV.U32 R2, RZ, RZ, R14 ;  /* 0x000000ffff027224 */ /* 0x000fce00078e000e */
[----:B------:R-:W-:Y:S05]  /*19e40*/  WARPSYNC.COLLECTIVE R15, `(.L_x_13598) ;  /* 0x000000000f087348 */ /* 0x000fea0003c00000 */
[----:B------:R0:W1:Y:S02]  /*19e50*/  SHFL.IDX P6, R14, R13, R12, R11 ;  /* 0x0000000c0d0e7389 */ /* 0x00006400000c000b */
[----:B01----:R-:W-:Y:S01]  /*19e60*/  ENDCOLLECTIVE ;  /* 0x000000000000791b */ /* 0x003fe20003800000 */
.L_x_13598:
[----:B------:R-:W-:-:S05]  /*19e70*/  IADD3 R2, P0, R2, R7, RZ ;  /* 0x0000000702027210 */ /* 0x000fca0007f1e0ff */
[----:B------:R-:W-:-:S05]  /*19e80*/  IMAD.X R3, RZ, RZ, R3, P0 ;  /* 0x000000ffff037224 */ /* 0x000fca00000e0603 */
        /* <DEDUP_REMOVED lines=9> */
.L_x_13599:
[----:B------:R-:W-:Y:S01]  /*19f20*/  IMAD.MOV.U32 R2, RZ, RZ, R14 ;  /* 0x000000ffff027224 */ /* 0x000fe200078e000e */
[----:B------:R-:W-:Y:S06]  /*19f30*/  BRA `(.L_x_13600) ;  /* 0xffffffa000f87947 */ /* 0x000fec000383ffff */
.L_x_13422:
[----:B0-----:R0:W1:Y:S02]  /*19f40*/  SYNCS.PHASECHK.TRANS64.TRYWAIT P0, [R0+URZ+0x16860], R3 ;  /* 0x01686003000075a7 */ /* 0x001064000800017f */
[----:B-1----:R-:W-:Y:S05]  /*19f50*/  @!P0 NANOSLEEP.SYNCS 0x989680 ;  /* 0x009896800000895d */ /* 0x002fea0003900000 */
[----:B------:R-:W1:Y:S02]  /*19f60*/  @!P0 SYNCS.PHASECHK.TRANS64 P0, [R0+URZ+0x16860], R3 ;  /* 0x01686003000085a7 */ /* 0x000e64000800007f */
[----:B-1----:R-:W-:Y:S05]  /*19f70*/  @!P0 BRA `(.L_x_13422) ;  /* 0xfffffffc00f08947 */ /* 0x002fea000383ffff */
[----:B------:R-:W-:Y:S05]  /*19f80*/  BRA `(.L_x_13601) ;  /* 0xffffffa800187947 */ /* 0x000fea000383ffff */
.L_x_13423:
        /* <DEDUP_REMOVED lines=8> */
.L_x_13603:
[----:B------:R-:W-:Y:S05]  /*1a010*/  BSYNC B0 ;  /* 0x0000000000007941 */ /* 0x000fea0003800000 */
.L_x_13602:
[----:B------:R-:W0:Y:S01]  /*1a020*/  S2R R2, SR_TID.X ;  /* 0x0000000000027919 */ /* 0x000e220000002100 */
[----:B------:R-:W-:Y:S01]  /*1a030*/  IMAD.MOV.U32 R13, RZ, RZ, R23 ;  /* 0x000000ffff0d7224 */ /* 0x000fe200078e0017 */
[----:B------:R-:W-:Y:S01]  /*1a040*/  MOV R11, 0x181f ;  /* 0x0000181f000b7802 */ /* 0x000fe20000000f00 */
[----:B------:R-:W-:Y:S01]  /*1a050*/  IMAD.MOV.U32 R12, RZ, RZ, RZ ;  /* 0x000000ffff0c7224 */ /* 0x000fe200078e00ff */
[----:B------:R-:W-:Y:S01]  /*1a060*/  MOV R3, R14 ;  /* 0x0000000e00037202 */ /* 0x000fe20000000f00 */
[----:B------:R-:W-:Y:S02]  /*1a070*/  IMAD.MOV.U32 R15, RZ, RZ, -0x1 ;  /* 0xffffffffff0f7424 */ /* 0x000fe400078e00ff */
[----:B------:R-:W-:-:S07]  /*1a080*/  IMAD R4, R4, 0x2, R22 ;  /* 0x0000000204047824 */ /* 0x000fce00078e0216 */
[----:B0-----:R-:W-:Y:S05]  /*1a090*/  WARPSYNC.COLLECTIVE R15, `(.L_x_13604) ;  /* 0x000000000f087348 */ /* 0x001fea0003c00000 */
[----:B------:R1:W2:Y:S02]  /*1a0a0*/  SHFL.IDX P6, R14, R13, R12, R11 ;  /* 0x0000000c0d0e7389 */ /* 0x0002a400000c000b */
[----:B012---:R-:W-:Y:S01]  /*1a0b0*/  ENDCOLLECTIVE ;  /* 0x000000000000791b */ /* 0x007fe20003800000 */
.L_x_13604:
[----:B------:R-:W-:Y:S01]  /*1a0c0*/  ULDC UR4, c[0x0][0x2f4] ;  /* 0x0000bd0000047ab9 */ /* 0x000fe20000000800 */
[----:B------:R-:W-:Y:S01]  /*1a0d0*/  MOV R13, R24 ;  /* 0x00000018000d7202 */ /* 0x000fe20000000f00 */
[----:B------:R-:W-:Y:S02]  /*1a0e0*/  IMAD.MOV.U32 R12, RZ, RZ, 0x1 ;  /* 0x00000001ff0c7424 */ /* 0x000fe400078e00ff */
[----:B------:R-:W-:-:S05]  /*1a0f0*/  IMAD.SHL.U32 R2, R2, 0x8, RZ ;  /* 0x0000000802027824 */ /* 0x000fca00078e00ff */
[----:B------:R-:W-:-:S04]  /*1a100*/  LOP3.LUT R2, R2, 0x38, RZ, 0xc0, !PT ;  /* 0x0000003802027812 */ /* 0x000fc800078ec0ff */
[C---:B------:R-:W-:Y:S02]  /*1a110*/  SHF.L.U32 R5, R2.reuse, 0x1, RZ ;  /* 0x0000000102057819 */ /* 0x040fe400000006ff */
[----:B------:R-:W-:Y:S02]  /*1a120*/  ISETP.GE.AND P0, PT, R2, UR4, PT ;  /* 0x0000000402007c0c */ /* 0x000fe4000bf06270 */
[----:B------:R-:W-:-:S13]  /*1a130*/  IADD3 R2, P1, R14, R5, RZ ;  /* 0x000000050e027210 */ /* 0x000fda0007f3e0ff */
[----:B------:R-:W-:Y:S05]  /*1a140*/  WARPSYNC.COLLECTIVE R15, `(.L_x_13605) ;  /* 0x000000000f087348 */ /* 0x000fea0003c00000 */
[----:B------:R0:W1:Y:S02]  /*1a150*/  SHFL.IDX P6, R14, R13, R12, R11 ;  /* 0x0000000c0d0e7389 */ /* 0x00006400000c000b */
[----:B01----:R-:W-:Y:S01]  /*1a160*/  ENDCOLLECTIVE ;  /* 0x000000000000791b */ /* 0x003fe20003800000 */
.L_x_13605:
[----:B------:R-:W-:Y:S01]  /*1a170*/  ISETP.LT.OR P2, PT, R6, 0x1, P0 ;  /* 0x000000010600780c */ /* 0x000fe20000741670 */
[----:B------:R-:W-:Y:S01]  /*1a180*/  IMAD.X R3, RZ, RZ, R3, P1 ;  /* 0x000000ffff037224 */ /* 0x000fe200008e0603 */
[----:B------:R-:W-:-:S11]  /*1a190*/  MOV R13, R23 ;  /* 0x00000017000d7202 */ /* 0x000fd60000000f00 */
[----:B------:R-:W-:Y:S01]  /*1a1a0*/  @!PT LDS RZ, [RZ] ;  /* 0x00000000fffff984 */ /* 0x000fe20000000800 */
[----:B------:R-:W-:Y:S01]  /*1a1b0*/  @!PT LDS RZ, [RZ] ;  /* 0x00000000fffff984 */ /* 0x000fe20000000800 */
[----:B------:R-:W-:Y:S01]  /*1a1c0*/  @!PT LDS RZ, [RZ] ;  /* 0x00000000fffff984 */ /* 0x000fe20000000800 */
[----:B------:R0:W-:Y:S01]  /*1a1d0*/  LDGSTS.E.BYPASS.LTC128B.128 [R4+0x400], desc[UR42][R2.64], !P2 ;  /* 0x0040000002047fae */ /* 0x0001e2000d101d6a */
[----:B------:R-:W-:Y:S01]  /*1a1e0*/  ISETP.LT.OR P2, PT, R6, 0x11, P0 ;  /* 0x000000110600780c */ /* 0x000fe20000741670 */
[----:B0-----:R-:W-:-:S12]  /*1a1f0*/  IMAD.MOV.U32 R3, RZ, RZ, R14 ;  /* 0x000000ffff037224 */ /* 0x001fd800078e000e */
[----:B------:R-:W-:Y:S05]  /*1a200*/  WARPSYNC.COLLECTIVE R15, `(.L_x_13606) ;  /* 0x000000000f087348 */ /* 0x000fea0003c00000 */
[----:B------:R0:W1:Y:S02]  /*1a210*/  SHFL.IDX P6, R14, R13, R12, R11 ;  /* 0x0000000c0d0e7389 */ /* 0x00006400000c000b */
[----:B01----:R-:W-:Y:S01]  /*1a220*/  ENDCOLLECTIVE ;  /* 0x000000000000791b */ /* 0x003fe20003800000 */
.L_x_13606:
[----:B------:R-:W-:Y:S01]  /*1a230*/  IMAD.MOV.U32 R13, RZ, RZ, R24 ;  /* 0x000000ffff0d7224 */ /* 0x000fe200078e0018 */
[----:B------:R-:W-:Y:S02]  /*1a240*/  MOV R12, 0x2 ;  /* 0x00000002000c7802 */ /* 0x000fe40000000f00 */
[----:B------:R-:W-:-:S13]  /*1a250*/  IADD3 R2, P1, R14, R5, RZ ;  /* 0x000000050e027210 */ /* 0x000fda0007f3e0ff */
[----:B------:R-:W-:Y:S05]  /*1a260*/  WARPSYNC.COLLECTIVE R15, `(.L_x_13607) ;  /* 0x000000000f087348 */ /* 0x000fea0003c00000 */
[----:B------:R0:W1:Y:S02]  /*1a270*/  SHFL.IDX P6, R14, R13, R12, R11 ;  /* 0x0000000c0d0e7389 */ /* 0x00006400000c000b */
[----:B01----:R-:W-:Y:S01]  /*1a280*/  ENDCOLLECTIVE ;  /* 0x000000000000791b */ /* 0x003fe20003800000 */
.L_x_13607:
[----:B------:R-:W-:-:S05]  /*1a290*/  IMAD.X R3, RZ, RZ, R3, P1 ;  /* 0x000000ffff037224 */ /* 0x000fca00008e0603 */
[----:B------:R-:W-:Y:S01]  /*1a2a0*/  @!PT LDS RZ, [RZ] ;  /* 0x00000000fffff984 */ /* 0x000fe20000000800 */
[----:B------:R-:W-:Y:S01]  /*1a2b0*/  @!PT LDS RZ, [RZ] ;  /* 0x00000000fffff984 */ /* 0x000fe20000000800 */
[----:B------:R-:W-:Y:S01]  /*1a2c0*/  @!PT LDS RZ, [RZ] ;  /* 0x00000000fffff984 */ /* 0x000fe20000000800 */
[----:B------:R0:W-:Y:S01]  /*1a2d0*/  LDGSTS.E.BYPASS.LTC128B.128 [R4+0xc00], desc[UR42][R2.64], !P2 ;  /* 0x00c0000002047fae */ /* 0x0001e2000d101d6a */
[----:B------:R-:W-:Y:S01]  /*1a2e0*/  ISETP.LT.OR P2, PT, R6, 0x21, P0 ;  /* 0x000000210600780c */ /* 0x000fe20000741670 */
[----:B------:R-:W-:Y:S02]  /*1a2f0*/  IMAD.MOV.U32 R13, RZ, RZ, R23 ;  /* 0x000000ffff0d7224 */ /* 0x000fe400078e0017 */
[----:B0-----:R-:W-:-:S10]  /*1a300*/  IMAD.MOV.U32 R3, RZ, RZ, R14 ;  /* 0x000000ffff037224 */ /* 0x001fd400078e000e */
[----:B------:R-:W-:Y:S05]  /*1a310*/  WARPSYNC.COLLECTIVE R15, `(.L_x_13608) ;  /* 0x000000000f087348 */ /* 0x000fea0003c00000 */
[----:B------:R0:W1:Y:S02]  /*1a320*/  SHFL.IDX P6, R14, R13, R12, R11 ;  /* 0x0000000c0d0e7389 */ /* 0x00006400000c000b */
[----:B01----:R-:W-:Y:S01]  /*1a330*/  ENDCOLLECTIVE ;  /* 0x000000000000791b */ /* 0x003fe20003800000 */
.L_x_13608:
[----:B------:R-:W-:Y:S02]  /*1a340*/  IMAD.MOV.U32 R13, RZ, RZ, R24 ;  /* 0x000000ffff0d7224 */ /* 0x000fe400078e0018 */
[----:B------:R-:W-:Y:S01]  /*1a350*/  IMAD.MOV.U32 R12, RZ, RZ, 0x3 ;  /* 0x00000003ff0c7424 */ /* 0x000fe200078e00ff */
[----:B------:R-:W-:-:S13]  /*1a360*/  IADD3 R2, P1, R14, R5, RZ ;  /* 0x000000050e027210 */ /* 0x000fda0007f3e0ff */
[----:B------:R-:W-:Y:S05]  /*1a370*/  WARPSYNC.COLLECTIVE R15, `(.L_x_13609) ;  /* 0x000000000f087348 */ /* 0x000fea0003c00000 */
[----:B------:R0:W1:Y:S02]  /*1a380*/  SHFL.IDX P6, R14, R13, R12, R11 ;  /* 0x0000000c0d0e7389 */ /* 0x00006400000c000b */
[----:B01----:R-:W-:Y:S01]  /*1a390*/  ENDCOLLECTIVE ;  /* 0x000000000000791b */ /* 0x003fe20003800000 */
.L_x_13609:
[----:B------:R-:W-:-:S05]  /*1a3a0*/  IADD3.X R3, RZ, R3, RZ, P1, !PT ;  /* 0x00000003ff037210 */ /* 0x000fca0000ffe4ff */
        /* <DEDUP_REMOVED lines=10> */
.L_x_13610:
[----:B------:R-:W-:Y:S01]  /*1a450*/  MOV R13, R24 ;  /* 0x00000018000d7202 */ /* 0x000fe20000000f00 */
[----:B------:R-:W-:Y:S01]  /*1a460*/  IMAD.MOV.U32 R12, RZ, RZ, 0x4 ;  /* 0x00000004ff0c7424 */ /* 0x000fe200078e00ff */
[----:B------:R-:W-:-:S13]  /*1a470*/  IADD3 R2, P1, R14, R5, RZ ;  /* 0x000000050e027210 */ /* 0x000fda0007f3e0ff */
[----:B------:R-:W-:Y:S05]  /*1a480*/  WARPSYNC.COLLECTIVE R15, `(.L_x_13611) ;  /* 0x000000000f087348 */ /* 0x000fea0003c00000 */
[----:B------:R0:W1:Y:S02]  /*1a490*/  SHFL.IDX P6, R14, R13, R12, R11 ;  /* 0x0000000c0d0e7389 */ /* 0x00006400000c000b */
[----:B01----:R-:W-:Y:S01]  /*1a4a0*/  ENDCOLLECTIVE ;  /* 0x000000000000791b */ /* 0x003fe20003800000 */
.L_x_13611:
        /* <DEDUP_REMOVED lines=11> */
.L_x_13612:
[----:B------:R-:W-:Y:S01]  /*1a560*/  IMAD.MOV.U32 R13, RZ, RZ, R24 ;  /* 0x000000ffff0d7224 */ /* 0x000fe200078e0018 */
[----:B------:R-:W-:Y:S02]  /*1a570*/  MOV R12, 0x5 ;  /* 0x00000005000c7802 */ /* 0x000fe40000000f00 */
[----:B------:R-:W-:-:S13]  /*1a580*/  IADD3 R2, P1, R14, R5, RZ ;  /* 0x000000050e027210 */ /* 0x000fda0007f3e0ff */
[----:B------:R-:W-:Y:S05]  /*1a590*/  WARPSYNC.COLLECTIVE R15, `(.L_x_13613) ;  /* 0x000000000f087348 */ /* 0x000fea0003c00000 */
[----:B------:R0:W1:Y:S02]  /*1a5a0*/  SHFL.IDX P6, R14, R13, R12, R11 ;  /* 0x0000000c0d0e7389 */ /* 0x00006400000c000b */
[----:B01----:R-:W-:Y:S01]  /*1a5b0*/  ENDCOLLECTIVE ;  /* 0x000000000000791b */ /* 0x003fe20003800000 */
.L_x_13613:
        /* <DEDUP_REMOVED lines=11> */
.L_x_13614:
[----:B------:R-:W-:Y:S02]  /*1a670*/  IMAD.MOV.U32 R13, RZ, RZ, R24 ;  /* 0x000000ffff0d7224 */ /* 0x000fe400078e0018 */
[----:B------:R-:W-:Y:S01]  /*1a680*/  IMAD.MOV.U32 R12, RZ, RZ, 0x6 ;  /* 0x00000006ff0c7424 */ /* 0x000fe200078e00ff */
[----:B------:R-:W-:-:S13]  /*1a690*/  IADD3 R2, P1, R14, R5, RZ ;  /* 0x000000050e027210 */ /* 0x000fda0007f3e0ff */
[----:B------:R-:W-:Y:S05]  /*1a6a0*/  WARPSYNC.COLLECTIVE R15, `(.L_x_13615) ;  /* 0x000000000f087348 */ /* 0x000fea0003c00000 */
[----:B------:R0:W1:Y:S02]  /*1a6b0*/  SHFL.IDX P6, R14, R13, R12, R11 ;  /* 0x0000000c0d0e7389 */ /* 0x00006400000c000b */
[----:B01----:R-:W-:Y:S01]  /*1a6c0*/  ENDCOLLECTIVE ;  /* 0x000000000000791b */ /* 0x003fe20003800000 */
.L_x_13615:
        /* <DEDUP_REMOVED lines=11> */
.L_x_13616:
[----:B------:R-:W-:Y:S01]  /*1a780*/  MOV R13, R24 ;  /* 0x00000018000d7202 */ /* 0x000fe20000000f00 */
[----:B------:R-:W-:Y:S01]  /*1a790*/  IMAD.MOV.U32 R12, RZ, RZ, 0x7 ;  /* 0x00000007ff0c7424 */ /* 0x000fe200078e00ff */
[----:B------:R-:W-:-:S13]  /*1a7a0*/  IADD3 R2, P1, R14, R5, RZ ;  /* 0x000000050e027210 */ /* 0x000fda0007f3e0ff */
[----:B------:R-:W-:Y:S05]  /*1a7b0*/  WARPSYNC.COLLECTIVE R15, `(.L_x_13617) ;  /* 0x000000000f087348 */ /* 0x000fea0003c00000 */
[----:B------:R0:W1:Y:S02]  /*1a7c0*/  SHFL.IDX P6, R14, R13, R12, R11 ;  /* 0x0000000c0d0e7389 */ /* 0x00006400000c000b */
[----:B01----:R-:W-:Y:S01]  /*1a7d0*/  ENDCOLLECTIVE ;  /* 0x000000000000791b */ /* 0x003fe20003800000 */
.L_x_13617:
        /* <DEDUP_REMOVED lines=10> */
.L_x_13618:
[----:B------:R-:W-:Y:S05]  /*1a880*/  BRA `(.L_x_13619) ;  /* 0xffffffa000dc7947 */ /* 0x000fea000383ffff */
.L_x_13428:
        /* <DEDUP_REMOVED lines=8> */
.L_x_13621:
[----:B------:R-:W-:Y:S05]  /*1a910*/  BSYNC B0 ;  /* 0x0000000000007941 */ /* 0x000fea0003800000 */
.L_x_13620:
        /* <DEDUP_REMOVED lines=9> */
.L_x_13622:
[----:B------:R-:W-:Y:S02]  /*1a9b0*/  ULDC UR4, c[0x0][0xc3c] ;  /* 0x00030f0000047ab9 */ /* 0x000fe40000000800 */
[----:B------:R-:W-:-:S13]  /*1a9c0*/  ISETP.GE.OR P1, PT, R5, UR4, !P0 ;  /* 0x0000000405007c0c */ /* 0x000fda000c726670 */
[----:B------:R-:W0:Y:S01]  /*1a9d0*/  @!P1 LDC.64 R2, c[0x0][0xc80] ;  /* 0x00032000ff029b82 */ /* 0x000e220000000a00 */
[----:B------:R-:W-:Y:S01]  /*1a9e0*/  MOV R11, RZ ;  /* 0x000000ff000b7202 */ /* 0x000fe20000000f00 */
[----:B------:R-:W-:Y:S02]  /*1a9f0*/  IMAD.MOV.U32 R4, RZ, RZ, R14 ;  /* 0x000000ffff047224 */ /* 0x000fe400078e000e */
[----:B0-----:R-:W-:-:S06]  /*1aa00*/  @!P1 IMAD.WIDE R2, R5, 0x4, R2 ;  /* 0x0000000405029825 */ /* 0x001fcc00078e0202 */
[----:B------:R0:W2:Y:S01]  /*1aa10*/  @!P1 LDG.E R3, desc[UR42][R2.64] ;  /* 0x0000002a02039981 */ /* 0x0000a2000c1e1900 */
[C---:B------:R-:W-:Y:S02]  /*1aa20*/  ISETP.GE.U32.AND P2, PT, R8.reuse, 0x2, PT ;  /* 0x000000020800780c */ /* 0x040fe40003f46070 */
[C---:B------:R-:W-:Y:S02]  /*1aa30*/  ISETP.GE.U32.AND P3, PT, R8.reuse, 0x4, PT ;  /* 0x000000040800780c */ /* 0x040fe40003f66070 */
[C---:B------:R-:W-:Y:S02]  /*1aa40*/  ISETP.GE.U32.AND P4, PT, R8.reuse, 0x8, PT ;  /* 0x000000080800780c */ /* 0x040fe40003f86070 */
[C---:B------:R-:W-:Y:S02]  /*1aa50*/  ISETP.GE.U32.AND P5, PT, R8.reuse, 0x10, PT ;  /* 0x000000100800780c */ /* 0x040fe40003fa6070 */
[----:B0-----:R-:W-:Y:S01]  /*1aa60*/  MOV R2, RZ ;  /* 0x000000ff00027202 */ /* 0x001fe20000000f00 */
[----:B--2---:R-:W-:Y:S01]  /*1aa70*/  @!P1 IMAD.MOV.U32 R2, RZ, RZ, R3 ;  /* 0x000000ffff029224 */ /* 0x004fe200078e0003 */
[----:B------:R-:W-:-:S03]  /*1aa80*/  ISETP.NE.AND P1, PT, R8, RZ, PT ;  /* 0x000000ff0800720c */ /* 0x000fc60003f25270 */
[----:B------:R-:W-:-:S10]  /*1aa90*/  IMAD.MOV.U32 R13, RZ, RZ, R2 ;  /* 0x000000ffff0d7224 */ /* 0x000fd400078e0002 */
[----:B------:R-:W-:Y:S05]  /*1aaa0*/  WARPSYNC.COLLECTIVE R15, `(.L_x_13623) ;  /* 0x000000000f087348 */ /* 0x000fea0003c00000 */
[----:B------:R0:W1:Y:S02]  /*1aab0*/  SHFL.UP P6, R14, R13, R12, R11 ;  /* 0x0400000c0d0e7389 */ /* 0x00006400000c000b */
[----:B01----:R-:W-:Y:S01]  /*1aac0*/  ENDCOLLECTIVE ;  /* 0x000000000000791b */ /* 0x003fe20003800000 */
.L_x_13623:
[----:B------:R-:W-:Y:S02]  /*1aad0*/  MOV R12, 0x2 ;  /* 0x00000002000c7802 */ /* 0x000fe40000000f00 */
[----:B------:R-:W-:-:S05]  /*1aae0*/  SEL R5, R14, RZ, P1 ;  /* 0x000000ff0e057207 */ /* 0x000fca0000800000 */
[----:B------:R-:W-:-:S04]  /*1aaf0*/  IMAD.IADD R5, R2, 0x1, R5 ;  /* 0x0000000102057824 */ /* 0x000fc800078e0205 */
[----:B------:R-:W-:-:S07]  /*1ab00*/  IMAD.MOV.U32 R13, RZ, RZ, R5 ;  /* 0x000000ffff0d7224 */ /* 0x000fce00078e0005 */
[----:B------:R-:W-:Y:S05]  /*1ab10*/  WARPSYNC.COLLECTIVE R15, `(.L_x_13624) ;  /* 0x000000000f087348 */ /* 0x000fea0003c00000 */
[----:B------:R0:W1:Y:S02]  /*1ab20*/  SHFL.UP P6, R14, R13, R12, R11 ;  /* 0x0400000c0d0e7389 */ /* 0x00006400000c000b */
[----:B01----:R-:W-:Y:S01]  /*1ab30*/  ENDCOLLECTIVE ;  /* 0x000000000000791b */ /* 0x003fe20003800000 */
.L_x_13624:
[----:B------:R-:W-:Y:S02]  /*1ab40*/  MOV R12, 0x4 ;  /* 0x00000004000c7802 */ /* 0x000fe40000000f00 */
[----:B------:R-:W-:-:S05]  /*1ab50*/  SEL R6, R14, RZ, P2 ;  /* 0x000000ff0e067207 */ /* 0x000fca0001000000 */
[----:B------:R-:W-:-:S04]  /*1ab60*/  IMAD.IADD R6, R5, 0x1, R6 ;  /* 0x0000000105067824 */ /* 0x000fc800078e0206 */
[----:B------:R-:W-:-:S07]  /*1ab70*/  IMAD.MOV.U32 R13, RZ, RZ, R6 ;  /* 0x000000ffff0d7224 */ /* 0x000fce00078e0006 */
[----:B------:R-:W-:Y:S05]  /*1ab80*/  WARPSYNC.COLLECTIVE R15, `(.L_x_13625) ;  /* 0x000000000f087348 */ /* 0x000fea0003c00000 */
[----:B------:R0:W1:Y:S02]  /*1ab90*/  SHFL.UP P6, R14, R13, R12, R11 ;  /* 0x0400000c0d0e7389 */ /* 0x00006400000c000b */
[----:B01----:R-:W-:Y:S01]  /*1aba0*/  ENDCOLLECTIVE ;  /* 0x000000000000791b */ /* 0x003fe20003800000 */
.L_x_13625:
[----:B------:R-:W-:Y:S02]  /*1abb0*/  MOV R12, 0x8 ;  /* 0x00000008000c7802 */ /* 0x000fe40000000f00 */
[----:B------:R-:W-:-:S05]  /*1abc0*/  SEL R7, R14, RZ, P3 ;  /* 0x000000ff0e077207 */ /* 0x000fca0001800000 */
[----:B------:R-:W-:-:S04]  /*1abd0*/  IMAD.IADD R7, R6, 0x1, R7 ;  /* 0x0000000106077824 */ /* 0x000fc800078e0207 */
[----:B------:R-:W-:-:S07]  /*1abe0*/  IMAD.MOV.U32 R13, RZ, RZ, R7 ;  /* 0x000000ffff0d7224 */ /* 0x000fce00078e0007 */
[----:B------:R-:W-:Y:S05]  /*1abf0*/  WARPSYNC.COLLECTIVE R15, `(.L_x_13626) ;  /* 0x000000000f087348 */ /* 0x000fea0003c00000 */
[----:B------:R0:W1:Y:S02]  /*1ac00*/  SHFL.UP P6, R14, R13, R12, R11 ;  /* 0x0400000c0d0e7389 */ /* 0x00006400000c000b */
[----:B01----:R-:W-:Y:S01]  /*1ac10*/  ENDCOLLECTIVE ;  /* 0x000000000000791b */ /* 0x003fe20003800000 */
.L_x_13626:
[----:B------:R-:W-:Y:S02]  /*1ac20*/  MOV R12, 0x10 ;  /* 0x00000010000c7802 */ /* 0x000fe40000000f00 */
[----:B------:R-:W-:-:S05]  /*1ac30*/  SEL R14, R14, RZ, P4 ;  /* 0x000000ff0e0e7207 */ /* 0x000fca0002000000 */
[----:B------:R-:W-:-:S04]  /*1ac40*/  IMAD.IADD R5, R7, 0x1, R14 ;  /* 0x0000000107057824 */ /* 0x000fc800078e020e */
[----:B------:R-:W-:-:S07]  /*1ac50*/  IMAD.MOV.U32 R13, RZ, RZ, R5 ;  /* 0x000000ffff0d7224 */ /* 0x000fce00078e0005 */
[----:B------:R-:W-:Y:S05]  /*1ac60*/  WARPSYNC.COLLECTIVE R15, `(.L_x_13627) ;  /* 0x000000000f087348 */ /* 0x000fea0003c00000 */
[----:B------:R0:W1:Y:S02]  /*1ac70*/  SHFL.UP P6, R14, R13, R12, R11 ;  /* 0x0400000c0d0e7389 */ /* 0x00006400000c000b */
[----:B01----:R-:W-:Y:S01]  /*1ac80*/  ENDCOLLECTIVE ;  /* 0x000000000000791b */ /* 0x003fe20003800000 */
.L_x_13627:
        /* <DEDUP_REMOVED lines=8> */
.L_x_13628:
[----:B------:R-:W-:Y:S05]  /*1ad10*/  BRA `(.L_x_13629) ;  /* 0xffffffa000e47947 */ /* 0x000fea000383ffff */
.L_x_13433:
        /* <DEDUP_REMOVED lines=8> */
.L_x_13631:
[----:B------:R-:W-:Y:S05]  /*1ada0*/  BSYNC B0 ;  /* 0x0000000000007941 */ /* 0x000fea0003800000 */
.L_x_13630:
        /* <DEDUP_REMOVED lines=8> */
.L_x_13632:
[----:B------:R-:W-:Y:S02]  /*1ae30*/  MOV R12, 0x4 ;  /* 0x00000004000c7802 */ /* 0x000fe40000000f00 */
[----:B------:R-:W-:-:S05]  /*1ae40*/  SEL R14, R14, RZ, P2 ;  /* 0x000000ff0e0e7207 */ /* 0x000fca0001000000 */
[----:B------:R-:W-:-:S04]  /*1ae50*/  IMAD.IADD R3, R13, 0x1, R14 ;  /* 0x000000010d037824 */ /* 0x000fc800078e020e */
[----:B------:R-:W-:-:S07]  /*1ae60*/  IMAD.MOV.U32 R13, RZ, RZ, R3 ;  /* 0x000000ffff0d7224 */ /* 0x000fce00078e0003 */
[----:B------:R-:W-:Y:S05]  /*1ae70*/  WARPSYNC.COLLECTIVE R15, `(.L_x_13633) ;  /* 0x000000000f087348 */ /* 0x000fea0003c00000 */
[----:B------:R0:W1:Y:S02]  /*1ae80*/  SHFL.UP P6, R14, R13, R12, R11 ;  /* 0x0400000c0d0e7389 */ /* 0x00006400000c000b */
[----:B01----:R-:W-:Y:S01]  /*1ae90*/  ENDCOLLECTIVE ;  /* 0x000000000000791b */ /* 0x003fe20003800000 */
.L_x_13633:
[----:B------:R-:W-:Y:S02]  /*1aea0*/  MOV R12, 0x8 ;  /* 0x00000008000c7802 */ /* 0x000fe40000000f00 */
[----:B------:R-:W-:-:S05]  /*1aeb0*/  SEL R14, R14, RZ, P3 ;  /* 0x000000ff0e0e7207 */ /* 0x000fca0001800000 */
[----:B------:R-:W-:-:S04]  /*1aec0*/  IMAD.IADD R5, R3, 0x1, R14 ;  /* 0x0000000103057824 */ /* 0x000fc800078e020e */
[----:B------:R-:W-:-:S07]  /*1aed0*/  IMAD.MOV.U32 R13, RZ, RZ, R5 ;  /* 0x000000ffff0d7224 */ /* 0x000fce00078e0005 */
[----:B------:R-:W-:Y:S05]  /*1aee0*/  WARPSYNC.COLLECTIVE R15, `(.L_x_13634) ;  /* 0x000000000f087348 */ /* 0x000fea0003c00000 */
[----:B------:R0:W1:Y:S02]  /*1aef0*/  SHFL.UP P6, R14, R13, R12, R11 ;  /* 0x0400000c0d0e7389 */ /* 0x00006400000c000b */
[----:B01----:R-:W-:Y:S01]  /*1af00*/  ENDCOLLECTIVE ;  /* 0x000000000000791b */ /* 0x003fe20003800000 */
.L_x_13634:
[----:B------:R-:W-:Y:S02]  /*1af10*/  MOV R12, 0x10 ;  /* 0x00000010000c7802 */ /* 0x000fe40000000f00 */
[----:B------:R-:W-:-:S05]  /*1af20*/  SEL R6, R14, RZ, P4 ;  /* 0x000000ff0e067207 */ /* 0x000fca0002000000 */
[----:B------:R-:W-:-:S04]  /*1af30*/  IMAD.IADD R6, R5, 0x1, R6 ;  /* 0x0000000105067824 */ /* 0x000fc800078e0206 */
[----:B------:R-:W-:-:S07]  /*1af40*/  IMAD.MOV.U32 R13, RZ, RZ, R6 ;  /* 0x000000ffff0d7224 */ /* 0x000fce00078e0006 */
[----:B------:R-:W-:Y:S05]  /*1af50*/  WARPSYNC.COLLECTIVE R15, `(.L_x_13635) ;  /* 0x000000000f087348 */ /* 0x000fea0003c00000 */
[----:B------:R0:W1:Y:S02]  /*1af60*/  SHFL.UP P6, R14, R13, R12, R11 ;  /* 0x0400000c0d0e7389 */ /* 0x00006400000c000b */
[----:B01----:R-:W-:Y:S01]  /*1af70*/  ENDCOLLECTIVE ;  /* 0x000000000000791b */ /* 0x003fe20003800000 */
.L_x_13635:
        /* <DEDUP_REMOVED lines=8> */
.L_x_13636:
[----:B------:R-:W-:Y:S05]  /*1b000*/  BRA `(.L_x_13637) ;  /* 0xffffffa000c47947 */ /* 0x000fea000383ffff */
.L_x_13435:
[----:B------:R-:W-:Y:S01]  /*1b010*/  BSSY B0, `(.L_x_13638) ;  /* 0x0000006000007945 */ /* 0x000fe20003800000 */
[----:B------:R-:W-:Y:S01]  /*1b020*/  PLOP3.LUT P6, PT, P6, PT, PT, 0x8, 0x0 ;  /* 0x000000000000781c */ /* 0x000fe200037ce170 */
[----:B------:R-:W-:-:S12]  /*1b030*/  IMAD.MOV.U32 R15, RZ, RZ, -0x1 ;  /* 0xffffffffff0f7424 */ /* 0x000fd800078e00ff */
[----:B0-----:R-:W-:Y:S05]  /*1b040*/  WARPSYNC.COLLECTIVE R15, `(.L_x_13639) ;  /* 0x000000000f087348 */ /* 0x001fea0003c00000 */
[----:B------:R-:W-:Y:S01]  /*1b050*/  VOTE.ANY R14, PT, P6 ;  /* 0x00000000000e7806 */ /* 0x000fe200030e0100 */
[----:B0-----:R-:W-:Y:S06]  /*1b060*/  ENDCOLLECTIVE ;  /* 0x000000000000791b */ /* 0x001fec0003800000 */
.L_x_13639:
[----:B------:R-:W-:Y:S05]  /*1b070*/  BSYNC B0 ;  /* 0x0000000000007941 */ /* 0x000fea0003800000 */
.L_x_13638:
        /* <DEDUP_REMOVED lines=9> */
.L_x_13640:
[----:B------:R-:W-:Y:S01]  /*1b110*/  IMAD.MOV.U32 R17, RZ, RZ, R14 ;  /* 0x000000ffff117224 */ /* 0x000fe200078e000e */
[----:B------:R-:W-:Y:S06]  /*1b120*/  BRA `(.L_x_13641) ;  /* 0xffffffa000b47947 */ /* 0x000fec000383ffff */
.L_x_13437:
[----:B------:R-:W-:Y:S01]  /*1b130*/  BSSY B0, `(.L_x_13642) ;  /* 0x0000007000007945 */ /* 0x000fe20003800000 */
[----:B------:R-:W-:Y:S01]  /*1b140*/  MOV R13, R3 ;  /* 0x00000003000d7202 */ /* 0x000fe20000000f00 */
[----:B------:R-:W-:Y:S02]  /*1b150*/  IMAD.MOV.U32 R11, RZ, RZ, 0x1f ;  /* 0x0000001fff0b7424 */ /* 0x000fe400078e00ff */
[----:B------:R-:W-:-:S07]  /*1b160*/  IMAD.MOV.U32 R15, RZ, RZ, -0x1 ;  /* 0xffffffffff0f7424 */ /* 0x000fce00078e00ff */
[----:B012---:R-:W-:Y:S05]  /*1b170*/  WARPSYNC.COLLECTIVE R15, `(.L_x_13643) ;  /* 0x000000000f087348 */ /* 0x007fea0003c00000 */
[----:B------:R3:W4:Y:S02]  /*1b180*/  SHFL.IDX P6, R14, R13, R12, R11 ;  /* 0x0000000c0d0e7389 */ /* 0x00072400000c000b */
[----:B01234-:R-:W-:Y:S01]  /*1b190*/  ENDCOLLECTIVE ;  /* 0x000000000000791b */ /* 0x01ffe20003800000 */
.L_x_13643:
[----:B------:R-:W-:Y:S05]  /*1b1a0*/  BSYNC B0 ;  /* 0x0000000000007941 */ /* 0x000fea0003800000 */
.L_x_13642:
[----:B------:R-:W-:Y:S05]  /*1b1b0*/  BRA `(.L_x_13436) ;  /* 0xffffffa000ac7947 */ /* 0x000fea000383ffff */
.L_x_13441:
[----:B0-----:R0:W1:Y:S02]  /*1b1c0*/  SYNCS.PHASECHK.TRANS64.TRYWAIT P0, [R4+URZ+0x16820], R0 ;  /* 0x01682000040075a7 */ /* 0x001064000800017f */
[----:B-1----:R-:W-:Y:S05]  /*1b1d0*/  @!P0 NANOSLEEP.SYNCS 0x989680 ;  /* 0x009896800000895d */ /* 0x002fea0003900000 */
[----:B------:R-:W1:Y:S02]  /*1b1e0*/  @!P0 SYNCS.PHASECHK.TRANS64 P0, [R4+URZ+0x16820], R0 ;  /* 0x01682000040085a7 */ /* 0x000e64000800007f */
[----:B-1----:R-:W-:Y:S05]  /*1b1f0*/  @!P0 BRA `(.L_x_13441) ;  /* 0xfffffffc00f08947 */ /* 0x002fea000383ffff */
[----:B------:R-:W-:Y:S05]  /*1b200*/  BRA `(.L_x_13644) ;  /* 0xffffffa400987947 */ /* 0x000fea000383ffff */
.L_x_13442:
        /* <DEDUP_REMOVED lines=11> */
.L_x_13646:
[----:B------:R-:W-:Y:S05]  /*1b2c0*/  BSYNC B0 ;  /* 0x0000000000007941 */ /* 0x000fea0003800000 */
.L_x_13645:
[----:B------:R-:W-:Y:S05]  /*1b2d0*/  BRA `(.L_x_13647) ;  /* 0xffffffa400807947 */ /* 0x000fea000383ffff */
.L_x_13443:
[----:B------:R-:W-:Y:S01]  /*1b2e0*/  BSSY B0, `(.L_x_13648) ;  /* 0x0000006000007945 */ /* 0x000fe20003800000 */
[----:B------:R-:W-:-:S07]  /*1b2f0*/  IMAD.MOV.U32 R15, RZ, RZ, -0x1 ;  /* 0xffffffffff0f7424 */ /* 0x000fce00078e00ff */
[----:B0-----:R-:W-:Y:S05]  /*1b300*/  WARPSYNC.COLLECTIVE R15, `(.L_x_13649) ;  /* 0x000000000f0c7348 */ /* 0x001fea0003c00000 */
[----:B------:R-:W-:Y:S02]  /*1b310*/  ELECT P6, UR62, PT ;  /* 0x00000000003e782f */ /* 0x000fe400038c0000 */
[----:B------:R-:W-:Y:S01]  /*1b320*/  MOV R14, UR62 ;  /* 0x0000003e000e7c02 */ /* 0x000fe20008000f00 */
[----:B0-----:R-:W-:Y:S10]  /*1b330*/  ENDCOLLECTIVE ;  /* 0x000000000000791b */ /* 0x001ff40003800000 */
.L_x_13649:
[----:B------:R-:W-:Y:S05]  /*1b340*/  BSYNC B0 ;  /* 0x0000000000007941 */ /* 0x000fea0003800000 */
.L_x_13648:
[----:B------:R-:W-:Y:S05]  /*1b350*/  BRA `(.L_x_13650) ;  /* 0xffffffa400747947 */ /* 0x000fea000383ffff */
.L_x_13445:
[----:B0-----:R0:W1:Y:S02]  /*1b360*/  SYNCS.PHASECHK.TRANS64.TRYWAIT P1, [R5+URZ+0x16840], R0 ;  /* 0x01684000050075a7 */ /* 0x001064000802017f */
[----:B-1----:R-:W-:Y:S05]  /*1b370*/  @!P1 NANOSLEEP.SYNCS 0x989680 ;  /* 0x009896800000995d */ /* 0x002fea0003900000 */
[----:B------:R-:W1:Y:S02]  /*1b380*/  @!P1 SYNCS.PHASECHK.TRANS64 P1, [R5+URZ+0x16840], R0 ;  /* 0x01684000050095a7 */ /* 0x000e64000802007f */
[----:B-1----:R-:W-:Y:S05]  /*1b390*/  @!P1 BRA `(.L_x_13445) ;  /* 0xfffffffc00f09947 */ /* 0x002fea000383ffff */
[----:B------:R-:W-:Y:S05]  /*1b3a0*/  BRA `(.L_x_13651) ;  /* 0xffffffa400947947 */ /* 0x000fea000383ffff */
.L_x_13447:
[----:B-1----:R1:W2:Y:S02]  /*1b3b0*/  SYNCS.PHASECHK.TRANS64.TRYWAIT P1, [R25+URZ+0x16840], R2 ;  /* 0x01684002190075a7 */ /* 0x0022a4000802017f */
[----:B--2---:R-:W-:Y:S05]  /*1b3c0*/  @!P1 NANOSLEEP.SYNCS 0x989680 ;  /* 0x009896800000995d */ /* 0x004fea0003900000 */
[----:B------:R-:W2:Y:S02]  /*1b3d0*/  @!P1 SYNCS.PHASECHK.TRANS64 P1, [R25+URZ+0x16840], R2 ;  /* 0x01684002190095a7 */ /* 0x000ea4000802007f */
[----:B--2---:R-:W-:Y:S05]  /*1b3e0*/  @!P1 BRA `(.L_x_13447) ;  /* 0xfffffffc00f09947 */ /* 0x004fea000383ffff */
[----:B------:R-:W-:Y:S05]  /*1b3f0*/  BRA `(.L_x_13652) ;  /* 0xffffffa400a07947 */ /* 0x000fea000383ffff */
.L_x_13449:
[----:B--2---:R2:W3:Y:S02]  /*1b400*/  SYNCS.PHASECHK.TRANS64.TRYWAIT P1, [R5+URZ+0x16860], R0 ;  /* 0x01686000050075a7 */ /* 0x0044e4000802017f */
[----:B---3--:R-:W-:Y:S05]  /*1b410*/  @!P1 NANOSLEEP.SYNCS 0x989680 ;  /* 0x009896800000995d */ /* 0x008fea0003900000 */
[----:B------:R-:W3:Y:S02]  /*1b420*/  @!P1 SYNCS.PHASECHK.TRANS64 P1, [R5+URZ+0x16860], R0 ;  /* 0x01686000050095a7 */ /* 0x000ee4000802007f */
[----:B---3--:R-:W-:Y:S05]  /*1b430*/  @!P1 BRA `(.L_x_13449) ;  /* 0xfffffffc00f09947 */ /* 0x008fea000383ffff */
[----:B------:R-:W-:Y:S05]  /*1b440*/  BRA `(.L_x_13653) ;  /* 0xffffffa4009c7947 */ /* 0x000fea000383ffff */
.L_x_13654:
        /* <DEDUP_REMOVED lines=11> */
.L_x_15876:


//--------------------- .text._ZN7cutlass13device_kernelIN5flash11enable_sm90INS1_16FlashAttnFwdSm90INS1_25CollectiveMainloopFwdSm90ILi2EN4cute5tupleIJNS5_1CILi1EEES8_S8_EEENS6_IJNS7_ILi192EEENS7_ILi128EEENS7_ILi64EEEEEELi64ENS_6half_tEfNS_4arch4Sm90ELb0ELb1ELb1ELb0ELb1ELb0ELb0ELb1ELb1ELb1ELb0ELb0EEENS1_21CollectiveEpilogueFwdINS6_IJSA_SC_SB_EEES9_SE_SG_Li384ELb0ELb1ELb0ELb0EEENS1_30DynamicPersistentTileSchedulerILi384ELi128ELb0ELb1ELb1EEEEEEEEEvNT_6ParamsE --------------------------
	.section	.text._ZN7cutlass13device_kernelIN5flash11enable_sm90INS1_16FlashAttnFwdSm90INS1_25CollectiveMainloopFwdSm90ILi2EN4cute5tupleIJNS5_1CILi1EEES8_S8_EEENS6_IJNS7_ILi192EEENS7_ILi128EEENS7_ILi64EEEEEELi64ENS_6half_tEfNS_4arch4Sm90ELb0ELb1ELb1ELb0ELb1ELb0ELb0ELb1ELb1ELb1ELb0ELb0EEENS1_21CollectiveEpilogueFwdINS6_IJSA_SC_SB_EEES9_SE_SG_Li384ELb0ELb1ELb0ELb0EEENS1_30DynamicPersistentTileSchedulerILi384ELi128ELb0ELb1ELb1EEEEEEEEEvNT_6ParamsE,"ax",@progbits
	.align	128
.text._ZN7cutlass13device_kernelIN5flash11enable_sm90INS1_16FlashAttnFwdSm90INS1_25CollectiveMainloopFwdSm90ILi2EN4cute5tupleIJNS5_1CILi1EEES8_S8_EEENS6_IJNS7_ILi192EEENS7_ILi128EEENS7_ILi64EEEEEELi64ENS_6half_tEfNS_4arch4Sm90ELb0ELb1ELb1ELb0ELb1ELb0ELb0ELb1ELb1ELb1ELb0ELb0EEENS1_21CollectiveEpilogueFwdINS6_IJSA_SC_SB_EEES9_SE_SG_Li384ELb0ELb1ELb0ELb0EEENS1_30DynamicPersistentTileSchedulerILi384ELi128ELb0ELb1ELb1EEEEEEEEEvNT_6ParamsE:
        .type           _ZN7cutlass13device_kernelIN5flash11enable_sm90INS1_16FlashAttnFwdSm90INS1_25CollectiveMainloopFwdSm90ILi2EN4cute5tupleIJNS5_1CILi1EEES8_S8_EEENS6_IJNS7_ILi192EEENS7_ILi128EEENS7_ILi64EEEEEELi64ENS_6half_tEfNS_4arch4Sm90ELb0ELb1ELb1ELb0ELb1ELb0ELb0ELb1ELb1ELb1ELb0ELb0EEENS1_21CollectiveEpilogueFwdINS6_IJSA_SC_SB_EEES9_SE_SG_Li384ELb0ELb1ELb0ELb0EEENS1_30DynamicPersistentTileSchedulerILi384ELi128ELb0ELb1ELb1EEEEEEEEEvNT_6ParamsE,@function
        .size           _ZN7cutlass13device_kernelIN5flash11enable_sm90INS1_16FlashAttnFwdSm90INS1_25CollectiveMainloopFwdSm90ILi2EN4cute5tupleIJNS5_1CILi1EEES8_S8_EEENS6_IJNS7_ILi192EEENS7_ILi128EEENS7_ILi64EEEEEELi64ENS_6half_tEfNS_4arch4Sm90ELb0ELb1ELb1ELb0ELb1ELb0ELb0ELb1ELb1ELb1ELb0ELb0EEENS1_21CollectiveEpilogueFwdINS6_IJSA_SC_SB_EEES9_SE_SG_Li384ELb0ELb1ELb0ELb0EEENS1_30DynamicPersistentTileSchedulerILi384ELi128ELb0ELb1ELb1EEEEEEEEEvNT_6ParamsE,(.L_x_15877 - _ZN7cutlass13device_kernelIN5flash11enable_sm90INS1_16FlashAttnFwdSm90INS1_25CollectiveMainloopFwdSm90ILi2EN4cute5tupleIJNS5_1CILi1EEES8_S8_EEENS6_IJNS7_ILi192EEENS7_ILi128EEENS7_ILi64EEEEEELi64ENS_6half_tEfNS_4arch4Sm90ELb0ELb1ELb1ELb0ELb1ELb0ELb0ELb1ELb1ELb1ELb0ELb0EEENS1_21CollectiveEpilogueFwdINS6_IJSA_SC_SB_EEES9_SE_SG_Li384ELb0ELb1ELb0ELb0EEENS1_30DynamicPersistentTileSchedulerILi384ELi128ELb0ELb1ELb1EEEEEEEEEvNT_6ParamsE)
        .other          _ZN7cutlass13device_kernelIN5flash11enable_sm90INS1_16FlashAttnFwdSm90INS1_25CollectiveMainloopFwdSm90ILi2EN4cute5tupleIJNS5_1CILi1EEES8_S8_EEENS6_IJNS7_ILi192EEENS7_ILi128EEENS7_ILi64EEEEEELi64ENS_6half_tEfNS_4arch4Sm90ELb0ELb1ELb1ELb0ELb1ELb0ELb0ELb1ELb1ELb1ELb0ELb0EEENS1_21CollectiveEpilogueFwdINS6_IJSA_SC_SB_EEES9_SE_SG_Li384ELb0ELb1ELb0ELb0EEENS1_30DynamicPersistentTileSchedulerILi384ELi128ELb0ELb1ELb1EEEEEEEEEvNT_6ParamsE,@"STO_CUDA_ENTRY STV_DEFAULT"
_ZN7cutlass13device_kernelIN5flash11enable_sm90INS1_16FlashAttnFwdSm90INS1_25CollectiveMainloopFwdSm90ILi2EN4cute5tupleIJNS5_1CILi1EEES8_S8_EEENS6_IJNS7_ILi192EEENS7_ILi128EEENS7_ILi64EEEEEELi64ENS_6half_tEfNS_4arch4Sm90ELb0ELb1ELb1ELb0ELb1ELb0ELb0ELb1ELb1ELb1ELb0ELb0EEENS1_21CollectiveEpilogueFwdINS6_IJSA_SC_SB_EEES9_SE_SG_Li384ELb0ELb1ELb0ELb0EEENS1_30DynamicPersistentTileSchedulerILi384ELi128ELb0ELb1ELb1EEEEEEEEEvNT_6ParamsE:
        /* <DEDUP_REMOVED lines=45> */
.L_x_13655:
        /* <DEDUP_REMOVED lines=22> */
.L_x_13656:
        /* <DEDUP_REMOVED lines=18> */
.L_x_13657:
        /* <DEDUP_REMOVED lines=22> */
.L_x_13658:
        /* <DEDUP_REMOVED lines=23> */
.L_x_13659:
        /* <DEDUP_REMOVED lines=8> */
.L_x_13661:
[----:B------:R-:W-:-:S08]  /*08a0*/  NOP ;  /* 0x0000000000007918 */ /* 0x000fd00000000000 */
[----:B------:R-:W0:Y:S02]  /*08b0*/  USETMAXREG.TRY_ALLOC.CTAPOOL UP0, 0xa0 ;  /* 0x000000a0000079c8 */ /* 0x000e240008000600 */
[----:B0-----:R-:W-:-:S13]  /*08c0*/  PLOP3.LUT P0, PT, PT, PT, UP0, 0x80, 0x0 ;  /* 0x000000000000781c */ /* 0x001fda0003f0f008 */
[----:B------:R-:W-:Y:S05]  /*08d0*/  @!P0 BRA `(.L_x_13661) ;  /* 0xfffffffc00f08947 */ /* 0x000fea000383ffff */
[----:B------:R-:W0:Y:S01]  /*08e0*/  S2R R2, SR_TID.X ;  /* 0x0000000000027919 */ /* 0x000e220000002100 */
[----:B-1----:R-:W1:Y:S08]  /*08f0*/  S2UR UR4, SR_CTAID.X ;  /* 0x00000000000479c3 */ /* 0x002e700000002500 */
        /* <DEDUP_REMOVED lines=16> */
[----:B------:R-:W-:Y:S02]  /*0a00*/  LEA.HI R2, R0, R10, RZ, 0x4 ;  /* 0x0000000a00027211 */ /* 0x000fe400078f20ff */
[----:B------:R-:W-:Y:S01]  /*0a10*/  LOP3.LUT R153, R154, 0xffffff80, RZ, 0xc0, !PT ;  /* 0xffffff809a997812 */ /* 0x000fe200078ec0ff */
[----:B------:R-:W-:Y:S01]  /*0a20*/  IMAD.SHL.U32 R4, R3, 0x20, RZ ;  /* 0x0000002003047824 */ /* 0x000fe200078e00ff */
[----:B------:R-:W-:Y:S02]  /*0a30*/  SHF.R.S32.HI R5, RZ, 0x4, R2 ;  /* 0x00000004ff057819 */ /* 0x000fe40000011402 */
[----:B------:R-:W-:Y:S01]  /*0a40*/  LOP3.LUT R3, R2, 0x3fffff0, RZ, 0xc0, !PT ;  /* 0x03fffff002037812 */ /* 0x000fe200078ec0ff */
[----:B------:R-:W-:Y:S01]  /*0a50*/  IMAD.IADD R153, R10, 0x1, -R153 ;  /* 0x000000010a997824 */ /* 0x000fe200078e0a99 */
[----:B------:R-:W-:-:S02]  /*0a60*/  LEA.HI R2, R2, R5, RZ, 0x1 ;  /* 0x0000000502027211 */ /* 0x000fc400078f08ff */
[----:B------:R-:W-:Y:S01]  /*0a70*/  LOP3.LUT R4, R4, 0xfffffc00, RZ, 0xc0, !PT ;  /* 0xfffffc0004047812 */ /* 0x000fe200078ec0ff */
[----:B------:R-:W-:Y:S01]  /*0a80*/  IMAD.IADD R3, R10, 0x1, -R3 ;  /* 0x000000010a037824 */ /* 0x000fe200078e0a03 */
[----:B------:R-:W-:Y:S02]  /*0a90*/  SHF.R.S32.HI R6, RZ, 0x1f, R153 ;  /* 0x0000001fff067819 */ /* 0x000fe40000011499 */
[----:B------:R-:W-:Y:S01]  /*0aa0*/  LOP3.LUT R2, R2, 0x1ffffffe, RZ, 0xc0, !PT ;  /* 0x1ffffffe02027812 */ /* 0x000fe200078ec0ff */
[----:B------:R-:W-:Y:S01]  /*0ab0*/  IMAD R3, R3, 0x40, R4 ;  /* 0x0000004003037824 */ /* 0x000fe200078e0204 */
[----:B------:R-:W-:Y:S02]  /*0ac0*/  LEA.HI R4, R6, R153, RZ, 0x2 ;  /* 0x0000009906047211 */ /* 0x000fe400078f10ff */
[----:B------:R-:W-:Y:S01]  /*0ad0*/  LEA.HI R7, R0, R10, RZ, 0x2 ;  /* 0x0000000a00077211 */ /* 0x000fe200078f10ff */
[----:B------:R-:W-:Y:S01]  /*0ae0*/  IMAD.IADD R2, R5, 0x1, -R2 ;  /* 0x0000000105027824 */ /* 0x000fe200078e0a02 */
[----:B------:R-:W-:-:S02]  /*0af0*/  SHF.R.S32.HI R5, RZ, 0x2, R4 ;  /* 0x00000002ff057819 */ /* 0x000fc40000011404 */
[----:B------:R-:W-:Y:S01]  /*0b00*/  SHF.R.S32.HI R8, RZ, 0x1f, R4 ;  /* 0x0000001fff087819 */ /* 0x000fe20000011404 */
[----:B------:R-:W-:Y:S01]  /*0b10*/  IMAD R156, R2, 0x8, R3 ;  /* 0x00000008029c7824 */ /* 0x000fe200078e0203 */
[----:B------:R-:W-:Y:S02]  /*0b20*/  SHF.R.S32.HI R154, RZ, 0x7, R154 ;  /* 0x00000007ff9a7819 */ /* 0x000fe4000001149a */
[----:B------:R-:W-:Y:S02]  /*0b30*/  LOP3.LUT R7, R7, 0xfffffffc, RZ, 0xc0, !PT ;  /* 0xfffffffc07077812 */ /* 0x000fe400078ec0ff */
[----:B------:R-:W-:Y:S01]  /*0b40*/  LEA.HI R8, R8, R5, RZ, 0x3 ;  /* 0x0000000508087211 */ /* 0x000fe200078f18ff */
[----:B------:R-:W-:Y:S01]  /*0b50*/  IMAD.HI R2, R154, 0x55555556, RZ ;  /* 0x555555569a027827 */ /* 0x000fe200078e02ff */
[----:B------:R-:W-:Y:S02]  /*0b60*/  LEA.HI R0, R0, R10, RZ, 0x3 ;  /* 0x0000000a00007211 */ /* 0x000fe400078f18ff */
[----:B------:R-:W-:Y:S01]  /*0b70*/  LOP3.LUT R8, R8, 0xfffffff8, RZ, 0xc0, !PT ;  /* 0xfffffff808087812 */ /* 0x000fe200078ec0ff */
[----:B------:R-:W-:Y:S01]  /*0b80*/  IMAD.IADD R7, R10, 0x1, -R7 ;  /* 0x000000010a077824 */ /* 0x000fe200078e0a07 */
[----:B------:R-:W-:-:S02]  /*0b90*/  LEA.HI R6, R6, R153, RZ, 0x5 ;  /* 0x0000009906067211 */ /* 0x000fc400078f28ff */
[----:B------:R-:W-:Y:S01]  /*0ba0*/  LOP3.LUT R18, R0, 0xfffffff8, RZ, 0xc0, !PT ;  /* 0xfffffff800127812 */ /* 0x000fe200078ec0ff */
[----:B------:R-:W-:Y:S01]  /*0bb0*/  IMAD.IADD R5, R5, 0x1, -R8 ;  /* 0x0000000105057824 */ /* 0x000fe200078e0a08 */
[----:B------:R-:W-:Y:S02]  /*0bc0*/  LEA.HI R9, R7, R7, RZ, 0x1 ;  /* 0x0000000707097211 */ /* 0x000fe400078f08ff */
[----:B------:R-:W-:Y:S01]  /*0bd0*/  LEA.HI R3, R2, R2, RZ, 0x1 ;  /* 0x0000000202037211 */ /* 0x000fe200078f08ff */
[----:B------:R-:W-:Y:S01]  /*0be0*/  IMAD.IADD R18, R10, 0x1, -R18 ;  /* 0x000000010a127824 */ /* 0x000fe200078e0a12 */
[----:B------:R-:W-:Y:S02]  /*0bf0*/  SHF.R.S32.HI R6, RZ, 0x5, R6 ;  /* 0x00000005ff067819 */ /* 0x000fe40000011406 */
[----:B------:R-:W-:Y:S01]  /*0c00*/  LOP3.LUT R2, R9, 0x1ffffffe, RZ, 0xc0, !PT ;  /* 0x1ffffffe09027812 */ /* 0x000fe200078ec0ff */
[----:B------:R-:W-:Y:S01]  /*0c10*/  IMAD R3, R3, -0x3, R154 ;  /* 0xfffffffd03037824 */ /* 0x000fe200078e029a */
[----:B------:R-:W-:Y:S01]  /*0c20*/  LOP3.LUT R16, R4, 0x7ffffffc, RZ, 0xc0, !PT ;  /* 0x7ffffffc04107812 */ /* 0x000fe200078ec0ff */
[----:B------:R-:W-:Y:S01]  /*0c30*/  IMAD R6, R6, 0x10, R5 ;  /* 0x0000001006067824 */ /* 0x000fe200078e0205 */
[----:B------:R-:W-:Y:S01]  /*0c40*/  SHF.R.S32.HI R152, RZ, 0x3, R0 ;  /* 0x00000003ff987819 */ /* 0x000fe20000011400 */
[----:B------:R-:W-:-:S02]  /*0c50*/  IMAD.SHL.U32 R22, R18, 0x8, RZ ;  /* 0x0000000812167824 */ /* 0x000fc400078e00ff */
[----:B------:R-:W-:Y:S02]  /*0c60*/  IMAD.IADD R2, R7, 0x1, -R2 ;  /* 0x0000000107027824 */ /* 0x000fe400078e0a02 */
[----:B------:R-:W-:Y:S01]  /*0c70*/  IMAD R155, R3, 0x40, R6 ;  /* 0x00000040039b7824 */ /* 0x000fe200078e0206 */
[----:B------:R-:W-:Y:S01]  /*0c80*/  SHF.R.S32.HI R157, RZ, 0x1f, R22 ;  /* 0x0000001fff9d7819 */ /* 0x000fe20000011416 */
[----:B------:R-:W-:Y:S02]  /*0c90*/  IMAD.IADD R16, R153, 0x1, -R16 ;  /* 0x0000000199107824 */ /* 0x000fe400078e0a10 */
[----:B------:R-:W-:-:S07]  /*0ca0*/  IMAD R17, R2, 0x8, R155 ;  /* 0x0000000802117824 */ /* 0x000fce00078e029b */
.L_x_13754:
        /* <DEDUP_REMOVED lines=12> */
[----:B012--5:R-:W-:Y:S05]  /*0d70*/  @!P0 BRA `(.L_x_13662) ;  /* 0x0000000000208947 */ /* 0x027fea0003800000 */
        /* <DEDUP_REMOVED lines=8> */
.L_x_13662:
[----:B------:R-:W-:Y:S01]  /*0e00*/  ULDC UR7, c[0x0][0xc54] ;  /* 0x0003150000077ab9 */ /* 0x000fe20000000800 */
[----:B------:R-:W-:Y:S01]  /*0e10*/  UMOV UR6, UR9 ;  /* 0x0000000900067c82 */ /* 0x000fe20008000000 */
[----:B------:R-:W-:-:S11]  /*0e20*/  UISETP.NE.AND UP0, UPT, UR7, 0x1, UPT ;  /* 0x000000010700788c */ /* 0x000fd6000bf05270 */
[----:B------:R-:W-:Y:S02]  /*0e30*/  @UP0 ULDC.64 UR10, c[0x0][0xc58] ;  /* 0x00031600000a0ab9 */ /* 0x000fe40000000a00 */
[----:B------:R-:W-:-:S04]  /*0e40*/  UIMAD.WIDE.U32 UR4, UR9, UR10, URZ ;  /* 0x0000000a090472a5 */ /* 0x000fc8000f8e003f */
[----:B------:R-:W-:-:S04]  /*0e50*/  @UP0 USHF.R.U32.HI UR6, URZ, UR11, UR5 ;  /* 0x0000000b3f060299 */ /* 0x000fc80008011605 */
[----:B------:R-:W-:-:S12]  /*0e60*/  UIMAD UR4, UR6, UR7, URZ ;  /* 0x00000007060472a4 */ /* 0x000fd8000f8e023f */
.L_x_13663:
        /* <DEDUP_REMOVED lines=51> */
.L_x_13665:
[----:B------:R-:W-:-:S11]  /*11a0*/  UISETP.NE.AND UP0, UPT, UR5, 0x1, UPT ;  /* 0x000000010500788c */ /* 0x000fd6000bf05270 */
[----:B------:R-:W-:Y:S02]  /*11b0*/  @UP0 ULDC.64 UR8, c[0x0][0x9e8] ;  /* 0x00027a0000080ab9 */ /* 0x000fe40000000a00 */
[----:B------:R-:W-:-:S04]  /*11c0*/  UIMAD.WIDE.U32 UR6, UR4, UR8, URZ ;  /* 0x00000008040672a5 */ /* 0x000fc8000f8e003f */
[----:B------:R-:W-:-:S12]  /*11d0*/  @UP0 USHF.R.U32.HI UR4, URZ, UR9, UR7 ;  /* 0x000000093f040299 */ /* 0x000fd80008011607 */
.L_x_13666:
[----:B------:R-:W-:-:S06]  /*11e0*/  UIMAD UR4, UR4, UR5, UR5 ;  /* 0x00000005040472a4 */ /* 0x000fcc000f8e0205 */
[----:B------:R-:W-:-:S07]  /*11f0*/  VIMNMX R0, R0, UR4, PT ;  /* 0x0000000400007c48 */ /* 0x000fce000bfe0100 */
.L_x_13664:
        /* <DEDUP_REMOVED lines=32> */
.L_x_13668:
[----:B------:R-:W-:-:S11]  /*1400*/  UISETP.NE.AND UP0, UPT, UR5, 0x1, UPT ;  /* 0x000000010500788c */ /* 0x000fd6000bf05270 */
[----:B------:R-:W-:Y:S02]  /*1410*/  @UP0 ULDC.64 UR10, c[0x0][0x9e8] ;  /* 0x00027a00000a0ab9 */ /* 0x000fe40000000a00 */
[----:B------:R-:W-:-:S04]  /*1420*/  UIMAD.WIDE.U32 UR6, UR4, UR10, URZ ;  /* 0x0000000a040672a5 */ /* 0x000fc8000f8e003f */
[----:B------:R-:W-:-:S12]  /*1430*/  @UP0 USHF.R.U32.HI UR4, URZ, UR11, UR7 ;  /* 0x0000000b3f040299 */ /* 0x000fd80008011607 */
.L_x_13669:
[----:B------:R-:W-:-:S04]  /*1440*/  UIMAD UR4, UR4, UR5, URZ ;  /* 0x00000005040472a4 */ /* 0x000fc8000f8e023f */
[----:B------:R-:W-:-:S04]  /*1450*/  UISETP.LT.AND UP0, UPT, UR9, UR4, UPT ;  /* 0x000000040900728c */ /* 0x000fc8000bf01270 */
[----:B------:R-:W-:-:S12]  /*1460*/  USEL UR9, UR9, UR4, !UP0 ;  /* 0x0000000409097287 */ /* 0x000fd8000c000000 */
.L_x_13667:
        /* <DEDUP_REMOVED lines=17> */
[----:B------:R-:W-:Y:S01]  /*1580*/  CS2R R12, SRZ ;  /* 0x00000000000c7805 */ /* 0x000fe2000001ff00 */
[----:B------:R-:W-:Y:S01]  /*1590*/  IMAD.MOV.U32 R106, RZ, RZ, RZ ;  /* 0x000000ffff6a7224 */ /* 0x000fe200078e00ff */
[----:B------:R-:W-:Y:S01]  /*15a0*/  CS2R R102, SRZ ;  /* 0x0000000000667805 */ /* 0x000fe2000001ff00 */
[----:B------:R-:W-:Y:S01]  /*15b0*/  IMAD.MOV.U32 R41, RZ, RZ, RZ ;  /* 0x000000ffff297224 */ /* 0x000fe200078e00ff */
[----:B------:R-:W-:-:S02]  /*15c0*/  CS2R R100, SRZ ;  /* 0x0000000000647805 */ /* 0x000fc4000001ff00 */
[----:B------:R-:W-:Y:S02]  /*15d0*/  ISETP.GT.AND P1, PT, R88, UR42, PT ;  /* 0x0000002a58007c0c */ /* 0x000fe4000bf24270 */
[----:B------:R-:W-:Y:S02]  /*15e0*/  CS2R R98, SRZ ;  /* 0x0000000000627805 */ /* 0x000fe4000001ff00 */
[----:B------:R-:W-:Y:S02]  /*15f0*/  CS2R R96, SRZ ;  /* 0x0000000000607805 */ /* 0x000fe4000001ff00 */
[----:B------:R-:W-:Y:S02]  /*1600*/  CS2R R94, SRZ ;  /* 0x00000000005e7805 */ /* 0x000fe4000001ff00 */
[----:B------:R-:W-:Y:S02]  /*1610*/  CS2R R92, SRZ ;  /* 0x00000000005c7805 */ /* 0x000fe4000001ff00 */
[----:B------:R-:W-:Y:S01]  /*1620*/  CS2R R90, SRZ ;  /* 0x00000000005a7805 */ /* 0x000fe2000001ff00 */
[----:B------:R-:W-:-:S02]  /*1630*/  IMAD.MOV.U32 R89, RZ, RZ, RZ ;  /* 0x000000ffff597224 */ /* 0x000fc400078e00ff */
[----:B------:R-:W-:Y:S05]  /*1640*/  @!P1 BRA `(.L_x_13670) ;  /* 0x000000d8001c9947 */ /* 0x000fea0003800000 */
[----:B------:R-:W0:Y:S01]  /*1650*/  SHFL.IDX PT, R0, R154, RZ, 0x1f ;  /* 0x00001fff9a007589 */ /* 0x000e2200000e0000 */
[----:B------:R-:W1:Y:S01]  /*1660*/  S2UR UR43, SR_CgaCtaId ;  /* 0x00000000002b79c3 */ /* 0x000e620000008800 */
[----:B------:R-:W-:Y:S01]  /*1670*/  UMOV UR45, 0x400 ;  /* 0x00000400002d7882 */ /* 0x000fe20000000000 */
        /* <DEDUP_REMOVED lines=28> */
.L_x_13671:
        /* <DEDUP_REMOVED lines=9> */
.L_x_13824:
[----:B------:R-:W-:Y:S05]  /*18d0*/  @!P0 BRA `(.L_x_13673) ;  /* 0x0000000000048947 */ /* 0x000fea0003800000 */
[----:B------:R-:W-:Y:S01]  /*18e0*/  BPT.TRAP 0x1 ;  /* 0x000000040000795c */ /* 0x000fe20000300000 */
.L_x_13673:
[----:B------:R-:W-:Y:S02]  /*18f0*/  IMAD.U32 R89, RZ, RZ, UR36 ;  /* 0x00000024ff597e24 */ /* 0x000fe4000f8e00ff */
[----:B0-----:R-:W-:-:S03]  /*1900*/  IMAD.U32 R0, RZ, RZ, UR46 ;  /* 0x0000002eff007e24 */ /* 0x001fc6000f8e00ff */
[----:B------:R-:W-:Y:S02]  /*1910*/  LEA R89, R89, UR45, 0x3 ;  /* 0x0000002d59597c11 */ /* 0x000fe4000f8e18ff */
[----:B------:R-:W-:-:S04]  /*1920*/  SHF.L.U32 R0, R0, 0x1f, RZ ;  /* 0x0000001f00007819 */ /* 0x000fc800000006ff */
[----:B------:R0:W1:Y:S01]  /*1930*/  SYNCS.PHASECHK.TRANS64.TRYWAIT P1, [R89+URZ+0x16830], R0 ;  /* 0x01683000590075a7 */ /* 0x000062000802017f */
[----:B------:R-:W-:Y:S05]  /*1940*/  @!P0 BRA `(.L_x_13674) ;  /* 0x0000000000048947 */ /* 0x000fea0003800000 */
[----:B------:R-:W-:Y:S01]  /*1950*/  BPT.TRAP 0x1 ;  /* 0x000000040000795c */ /* 0x000fe20000300000 */
.L_x_13674:
[----:B-1----:R-:W-:Y:S05]  /*1960*/  @P1 BRA `(.L_x_13675) ;  /* 0x0000000000081947 */ /* 0x002fea0003800000 */
[----:B------:R-:W1:Y:S02]  /*1970*/  SYNCS.PHASECHK.TRANS64.TRYWAIT P1, [R89+URZ+0x16830], R0 ;  /* 0x01683000590075a7 */ /* 0x000e64000802017f */
[----:B-1----:R-:W-:Y:S05]  /*1980*/  @!P1 BRA `(.L_x_13676) ;  /* 0x0000013400149947 */ /* 0x002fea0003800000 */
.L_x_13675:
        /* <DEDUP_REMOVED lines=35> */
.L_x_13677:
[----:B------:R-:W-:Y:S01]  /*1bc0*/  UISETP.NE.AND UP1, UPT, UR50, URZ, UPT ;  /* 0x0000003f3200728c */ /* 0x000fe2000bf25270 */
[----:B------:R-:W-:Y:S01]  /*1bd0*/  R2UR UR6, R89 ;  /* 0x00000000590672ca */ /* 0x000fe200000e0000 */
[----:B------:R-:W-:Y:S01]  /*1be0*/  ULDC UR7, c[0x0][0x9d8] ;  /* 0x0002760000077ab9 */ /* 0x000fe20000000800 */
[----:B------:R-:W-:Y:S01]  /*1bf0*/  UISETP.NE.AND UP0, UPT, UR49, URZ, UPT ;  /* 0x0000003f3100728c */ /* 0x000fe2000bf05270 */
[----:B------:R-:W-:Y:S01]  /*1c00*/  FMUL.FTZ R3, R24, UR7 ;  /* 0x0000000718037c20 */ /* 0x000fe20008410000 */
[----:B------:R-:W-:Y:S01]  /*1c10*/  FMUL.FTZ R24, R55, UR7 ;  /* 0x0000000737187c20 */ /* 0x000fe20008410000 */
[----:B------:R-:W-:Y:S01]  /*1c20*/  PLOP3.LUT P1, PT, PT, PT, UP1, 0x80, 0x0 ;  /* 0x000000000000781c */ /* 0x000fe20003f2f018 */
[----:B------:R-:W-:Y:S01]  /*1c30*/  FMUL.FTZ R55, R61, UR7 ;  /* 0x000000073d377c20 */ /* 0x000fe20008410000 */
[----:B------:R-:W-:Y:S01]  /*1c40*/  PLOP3.LUT P2, PT, PT, PT, UP1, 0x80, 0x0 ;  /* 0x000000000000781c */ /* 0x000fe20003f4f018 */
[----:B------:R-:W-:Y:S01]  /*1c50*/  FMUL.FTZ R94, R37, UR7 ;  /* 0x00000007255e7c20 */ /* 0x000fe20008410000 */
[----:B------:R-:W-:Y:S01]  /*1c60*/  VIADD R61, R17, UR38 ;  /* 0x00000026113d7c36 */ /* 0x000fe20008000000 */
[----:B------:R-:W2:Y:S01]  /*1c70*/  LDC R37, c[0x0][0x2f0] ;  /* 0x0000bc00ff257b82 */ /* 0x000ea20000000800 */
[----:B------:R-:W-:Y:S01]  /*1c80*/  @UP1 ULDC UR10, c[0x0][0x44c] ;  /* 0x00011300000a1ab9 */ /* 0x000fe20000000800 */
[----:B------:R-:W-:Y:S01]  /*1c90*/  FMUL.FTZ R91, R32, UR7 ;  /* 0x00000007205b7c20 */ /* 0x000fe20008410000 */
[----:B------:R-:W-:Y:S01]  /*1ca0*/  FMUL.FTZ R93, R36, UR7 ;  /* 0x00000007245d7c20 */ /* 0x000fe20008410000 */
[----:B------:R-:W-:Y:S01]  /*1cb0*/  FMUL.FTZ R92, R33, UR7 ;  /* 0x00000007215c7c20 */ /* 0x000fe20008410000 */
[----:B------:R-:W-:-:S02]  /*1cc0*/  IMAD.MOV.U32 R33, RZ, RZ, -0x80 ;  /* 0xffffff80ff217424 */ /* 0x000fc400078e00ff */
[----:B------:R-:W-:Y:S01]  /*1cd0*/  FMUL.FTZ R14, R25, UR7 ;  /* 0x00000007190e7c20 */ /* 0x000fe20008410000 */
[----:B------:R-:W-:Y:S01]  /*1ce0*/  FMUL.FTZ R25, R54, UR7 ;  /* 0x0000000736197c20 */ /* 0x000fe20008410000 */
[----:B------:R-:W-:Y:S01]  /*1cf0*/  @P1 IMAD.HI.U32 R32, R61, UR10, RZ ;  /* 0x0000000a3d201c27 */ /* 0x000fe2000f8e00ff */
[----:B------:R-:W3:Y:S01]  /*1d00*/  LDC R36, c[0x0][0x288] ;  /* 0x0000a200ff247b82 */ /* 0x000ee20000000800 */
[----:B------:R-:W-:Y:S02]  /*1d10*/  @UP1 ULDC UR10, c[0x0][0x450] ;  /* 0x00011400000a1ab9 */ /* 0x000fe40000000800 */
[----:B------:R-:W-:Y:S01]  /*1d20*/  FMUL.FTZ R54, R60, UR7 ;  /* 0x000000073c367c20 */ /* 0x000fe20008410000 */
[----:B------:R-:W-:Y:S01]  /*1d30*/  IMAD R96, R88, R33, 0x80 ;  /* 0x0000008058607424 */ /* 0x000fe200078e0221 */
[----:B------:R-:W-:Y:S01]  /*1d40*/  @P2 SHF.R.U32.HI R61, RZ, UR10, R32 ;  /* 0x0000000aff3d2c19 */ /* 0x000fe20008011620 */
[----:B------:R-:W-:Y:S01]  /*1d50*/  UIADD3 UR6, UR6, 0x16840, URZ ;  /* 0x0001684006067890 */ /* 0x000fe2000fffe03f */
[----:B------:R-:W-:Y:S01]  /*1d60*/  FMUL.FTZ R5, R30, UR7 ;  /* 0x000000071e057c20 */ /* 0x000fe20008410000 */
[----:B------:R-:W-:-:S02]  /*1d70*/  VIADD R33, R96, 0x1 ;  /* 0x0000000160217836 */ /* 0x000fc40000000000 */
[----:B------:R-:W-:Y:S01]  /*1d80*/  FMUL.FTZ R21, R50, UR7 ;  /* 0x0000000732157c20 */ /* 0x000fe20008410000 */
[----:B------:R-:W4:Y:S01]  /*1d90*/  SHFL.IDX PT, R60, R61, RZ, 0x1c1f ;  /* 0x001c1fff3d3c7589 */ /* 0x000f2200000e0000 */
        /* <DEDUP_REMOVED lines=13> */
[----:B01----:R-:W-:Y:S01]  /*1e70*/  FMUL.FTZ R0, R26, UR7 ;  /* 0x000000071a007c20 */ /* 0x003fe20008410000 */
        /* <DEDUP_REMOVED lines=41> */
[C---:B--2---:R-:W-:Y:S01]  /*2110*/  IMAD R63, R37.reuse, UR40, R56 ;  /* 0x00000028253f7c24 */ /* 0x044fe2000f8e0238 */
[----:B------:R-:W0:Y:S01]  /*2120*/  MUFU.TANH R3, R3 ;  /* 0x0000000300037308 */ /* 0x000e220000002400 */
[----:B------:R-:W-:Y:S01]  /*2130*/  ULDC UR22, c[0x0][0x9dc] ;  /* 0x0002770000167ab9 */ /* 0x000fe20000000800 */
[----:B------:R-:W-:Y:S01]  /*2140*/  SYNCS.ARRIVE.TRANS64.RED.A1T0 RZ, [UR6], RZ ;  /* 0x000000ffffff79a7 */ /* 0x000fe20008100406 */
[----:B------:R-:W-:Y:S01]  /*2150*/  ULOP3.LUT UR6, URZ, UR22, URZ, 0x33, !UPT ;  /* 0x000000163f067292 */ /* 0x000fe2000f8e333f */
[----:B------:R-:W-:Y:S01]  /*2160*/  IMAD R57, R37, UR40, R96 ;  /* 0x0000002825397c24 */ /* 0x000fe2000f8e0260 */
[----:B------:R-:W-:Y:S01]  /*2170*/  ULDC UR11, c[0x0][0x9e0] ;  /* 0x00027800000b7ab9 */ /* 0x000fe20000000800 */
[----:B---3--:R-:W-:Y:S01]  /*2180*/  IMAD.IADD R63, R63, 0x1, -R36 ;  /* 0x000000013f3f7824 */ /* 0x008fe200078e0a24 */
[----:B------:R-:W-:Y:S01]  /*2190*/  LEA R86, R88, 0xffffff80, 0x7 ;  /* 0xffffff8058567811 */ /* 0x000fe200078e38ff */
[----:B------:R-:W1:Y:S01]  /*21a0*/  MUFU.TANH R14, R14 ;  /* 0x0000000e000e7308 */ /* 0x000e620000002400 */
[----:B------:R-:W-:-:S02]  /*21b0*/  IMAD R71, R16, -0x2, R57 ;  /* 0xfffffffe10477824 */ /* 0x000fc400078e0239 */
[C---:B------:R-:W-:Y:S02]  /*21c0*/  VIADD R98, R63.reuse, UR11 ;  /* 0x0000000b3f627c36 */ /* 0x040fe40008000000 */
[----:B------:R-:W-:-:S03]  /*21d0*/  VIADD R73, R63, UR6 ;  /* 0x000000063f497c36 */ /* 0x000fc60008000000 */
[----:B------:R-:W2:Y:S01]  /*21e0*/  MUFU.TANH R0, R0 ;  /* 0x0000000000007308 */ /* 0x000ea20000002400 */
[----:B----4-:R-:W-:Y:S01]  /*21f0*/  VIADDMNMX R63, R60, R98, R71, PT ;  /* 0x000000623c3f7246 */ /* 0x010fe20003800147 */
[----:B------:R-:W-:-:S06]  /*2200*/  IMAD.IADD R65, R73, 0x1, R60 ;  /* 0x0000000149417824 */ /* 0x000fcc00078e023c */
        /* <DEDUP_REMOVED lines=76> */
.L_x_13680:
[----:B------:R-:W-:Y:S02]  /*26d0*/  ULDC UR6, c[0x0][0x9e4] ;  /* 0x0002790000067ab9 */ /* 0x000fe40000000800 */
[----:B------:R-:W-:-:S05]  /*26e0*/  IMAD.U32 R60, RZ, RZ, UR6 ;  /* 0x00000006ff3c7e24 */ /* 0x000fca000f8e00ff */
[----:B------:R-:W-:-:S13]  /*26f0*/  ISETP.NE.AND P1, PT, R60, 0x1, PT ;  /* 0x000000013c00780c */ /* 0x000fda0003f25270 */
[----:B------:R-:W1:Y:S02]  /*2700*/  @P1 LDC.64 R56, c[0x0][0x9e8] ;  /* 0x00027a00ff381b82 */ /* 0x000e640000000a00 */
[----:B-1----:R-:W-:-:S05]  /*2710*/  @P1 IMAD.HI.U32 R56, R67, R56, RZ ;  /* 0x0000003843381227 */ /* 0x002fca00078e00ff */
[----:B------:R-:W-:-:S07]  /*2720*/  @P1 SHF.R.U32.HI R67, RZ, R57, R56 ;  /* 0x00000039ff431219 */ /* 0x000fce0000011638 */
.L_x_13681:
[----:B------:R-:W-:Y:S05]  /*2730*/  BSYNC B0 ;  /* 0x0000000000007941 */ /* 0x000fea0003800000 */
.L_x_13679:
[----:B------:R-:W-:-:S04]  /*2740*/  IMAD R67, R67, R60, -R86 ;  /* 0x0000003c43437224 */ /* 0x000fc800078e0a56 */
[----:B------:R-:W-:-:S05]  /*2750*/  IMAD R56, R16, -0x2, R67 ;  /* 0xfffffffe10387824 */ /* 0x000fca00078e0243 */
[----:B------:R-:W-:Y:S02]  /*2760*/  VIADDMNMX R63, R56, R60, R63, PT ;  /* 0x0000003c383f7246 */ /* 0x000fe4000380013f */
[----:B------:R-:W-:-:S07]  /*2770*/  VIMNMX R65, R65, R56, !PT ;  /* 0x0000003841417248 */ /* 0x000fce0007fe0100 */
.L_x_13678:
[C---:B------:R-:W-:Y:S01]  /*2780*/  ISETP.GE.AND P6, PT, R96.reuse, 0xa, PT ;  /* 0x0000000a6000780c */ /* 0x040fe20003fc6270 */
[----:B------:R-:W-:Y:S01]  /*2790*/  UISETP.NE.AND UP0, UPT, UR49, URZ, UPT ;  /* 0x0000003f3100728c */ /* 0x000fe2000bf05270 */
[C---:B------:R-:W-:Y:S02]  /*27a0*/  ISETP.GE.AND P1, PT, R96.reuse, 0x2, PT ;  /* 0x000000026000780c */ /* 0x040fe40003f26270 */
        /* <DEDUP_REMOVED lines=10> */
[----:B------:R-:W-:Y:S01]  /*2850*/  FSEL R130, R15, -INF , !P3 ;  /* 0xff8000000f827808 */ /* 0x000fe20005800000 */
[----:B------:R-:W1:Y:S01]  /*2860*/  SHFL.IDX PT, R14, R61, 0x1, 0x1c1f ;  /* 0x003c1f003d0e7f89 */ /* 0x000e6200000e0000 */
[----:B------:R-:W-:Y:S02]  /*2870*/  ISETP.GT.AND P4, PT, R65, 0x9, !P6 ;  /* 0x000000094100780c */ /* 0x000fe40007784270 */
        /* <DEDUP_REMOVED lines=37> */
[----:B------:R-:W-:Y:S01]  /*2ad0*/  FSEL R82, R41, -INF , !P3 ;  /* 0xff80000029527808 */ /* 0x000fe20005800000 */
[----:B-1----:R-:W-:Y:S01]  /*2ae0*/  IMAD.IADD R41, R73, 0x1, R14 ;  /* 0x0000000149297824 */ /* 0x002fe200078e020e */
        /* <DEDUP_REMOVED lines=125> */
[----:B------:R-:W-:Y:S02]  /*32c0*/  ISETP.GE.AND P6, PT, R96, 0x7a, PT ;  /* 0x0000007a6000780c */ /* 0x000fe40003fc6270 */
[----:B------:R-:W-:-:S11]  /*32d0*/  VIADDMNMX R3, R14, R98, R71, PT ;  /* 0x000000620e037246 */ /* 0x000fd60003800147 */
        /* <DEDUP_REMOVED lines=20> */
.L_x_13684:
[----:B------:R-:W-:Y:S02]  /*3420*/  ULDC UR6, c[0x0][0x9e4] ;  /* 0x0002790000067ab9 */ /* 0x000fe40000000800 */
[----:B------:R-:W-:-:S05]  /*3430*/  IMAD.U32 R51, RZ, RZ, UR6 ;  /* 0x00000006ff337e24 */ /* 0x000fca000f8e00ff */
[----:B------:R-:W-:-:S13]  /*3440*/  ISETP.NE.AND P6, PT, R51, 0x1, PT ;  /* 0x000000013300780c */ /* 0x000fda0003fc5270 */
[----:B------:R-:W0:Y:S02]  /*3450*/  @P6 LDC.64 R14, c[0x0][0x9e8] ;  /* 0x00027a00ff0e6b82 */ /* 0x000e240000000a00 */
[----:B0-----:R-:W-:-:S05]  /*3460*/  @P6 IMAD.HI.U32 R14, R47, R14, RZ ;  /* 0x0000000e2f0e6227 */ /* 0x001fca00078e00ff */
[----:B------:R-:W-:-:S07]  /*3470*/  @P6 SHF.R.U32.HI R47, RZ, R15, R14 ;  /* 0x0000000fff2f6219 */ /* 0x000fce000001160e */
.L_x_13685:
[----:B------:R-:W-:Y:S05]  /*3480*/  BSYNC B0 ;  /* 0x0000000000007941 */ /* 0x000fea0003800000 */
.L_x_13683:
[----:B------:R-:W-:-:S04]  /*3490*/  IMAD R47, R47, R51, -R86 ;  /* 0x000000332f2f7224 */ /* 0x000fc800078e0a56 */
[----:B------:R-:W-:-:S05]  /*34a0*/  IMAD R14, R16, -0x2, R47 ;  /* 0xfffffffe100e7824 */ /* 0x000fca00078e022f */
[----:B------:R-:W-:Y:S02]  /*34b0*/  VIADDMNMX R3, R14, R51, R3, PT ;  /* 0x000000330e037246 */ /* 0x000fe40003800103 */
[----:B------:R-:W-:-:S07]  /*34c0*/  VIMNMX R41, R41, R14, !PT ;  /* 0x0000000e29297248 */ /* 0x000fce0007fe0100 */
.L_x_13682:
[----:B------:R-:W-:Y:S01]  /*34d0*/  ISETP.GT.AND P1, PT, R41, 0x1, !P1 ;  /* 0x000000012900780c */ /* 0x000fe20004f24270 */
[----:B------:R-:W-:Y:S01]  /*34e0*/  ULDC UR6, c[0x0][0x988] ;  /* 0x0002620000067ab9 */ /* 0x000fe20000000800 */
[----:B------:R-:W-:Y:S01]  /*34f0*/  LOP3.LUT P6, RZ, R19, 0x4, RZ, 0xc0, !PT ;  /* 0x0000000413ff7812 */ /* 0x000fe200078cc0ff */
        /* <DEDUP_REMOVED lines=29> */
[----:B------:R-:W-:Y:S02]  /*36d0*/  LOP3.LUT P2, RZ, R19, 0x40000, RZ, 0xc0, !PT ;  /* 0x0004000013ff7812 */ /* 0x000fe4000784c0ff */
[----:B------:R-:W-:Y:S02]  /*36e0*/  ISETP.LT.OR P1, PT, R3, 0x19, P1 ;  /* 0x000000190300780c */ /* 0x000fe40000f21670 */
[----:B------:R-:W-:-:S02]  /*36f0*/  FMNMX.FTZ R5, R114, R5, !PT ;  /* 0x0000000572057209 */ /* 0x000fc40007810000 */
[----:B------:R-:W-:Y:S01]  /*3700*/  FSEL R80, R9, -INF , !P1 ;  /* 0xff80000009507808 */ /* 0x000fe20004800000 */
[----:B------:R-:W-:Y:S01]  /*3710*/  IMAD.U32 R9, RZ, RZ, UR6 ;  /* 0x00000006ff097e24 */ /* 0x000fe2000f8e00ff */
[----:B------:R-:W-:Y:S01]  /*3720*/  LOP3.LUT P1, RZ, R19, 0x1000000, RZ, 0xc0, !PT ;  /* 0x0100000013ff7812 */ /* 0x000fe2000782c0ff */
[----:B------:R-:W-:Y:S01]  /*3730*/  @UP1 ULDC UR6, c[0x0][0x44c] ;  /* 0x0001130000061ab9 */ /* 0x000fe20000000800 */
[----:B------:R-:W-:Y:S01]  /*3740*/  FMNMX.FTZ R5, R82, R5, !PT ;  /* 0x0000000552057209 */ /* 0x000fe20007810000 */
[----:B------:R-:W-:Y:S01]  /*3750*/  UIMAD.WIDE.U32 UR6, UR38, UR6, URZ ;  /* 0x00000006260672a5 */ /* 0x000fe2000f8e003f */
[----:B------:R-:W-:Y:S02]  /*3760*/  ISETP.GT.AND P1, PT, R41, 0x19, !P1 ;  /* 0x000000192900780c */ /* 0x000fe40004f24270 */
[----:B------:R-:W-:Y:S01]  /*3770*/  LOP3.LUT P6, RZ, R19, 0x20000, RZ, 0xc0, !PT ;  /* 0x0002000013ff7812 */ /* 0x000fe200078cc0ff */
[----:B------:R-:W-:Y:S01]  /*3780*/  @UP1 USHF.R.U32.HI UR10, URZ, UR14, UR7 ;  /* 0x0000000e3f0a1299 */ /* 0x000fe20008011607 */
[----:B------:R-:W-:-:S02]  /*3790*/  ISETP.LT.OR P1, PT, R3, 0x1a, P1 ;  /* 0x0000001a0300780c */ /* 0x000fc40000f21670 */
[----:B------:R-:W-:Y:S01]  /*37a0*/  FMNMX.FTZ R5, R112, R5, !PT ;  /* 0x0000000570057209 */ /* 0x000fe20007810000 */
[----:B------:R-:W-:Y:S01]  /*37b0*/  UIADD3 UR51, UR51, UR10, URZ ;  /* 0x0000000a33337290 */ /* 0x000fe2000fffe03f */
[----:B------:R-:W-:Y:S02]  /*37c0*/  FSEL R100, R8, -INF , !P1 ;  /* 0xff80000008647808 */ /* 0x000fe40004800000 */
[----:B------:R-:W-:Y:S01]  /*37d0*/  LOP3.LUT P1, RZ, R19, 0x800000, RZ, 0xc0, !PT ;  /* 0x0080000013ff7812 */ /* 0x000fe2000782c0ff */
[----:B------:R-:W-:Y:S01]  /*37e0*/  UIADD3 UR10, UR51, UR11, URZ ;  /* 0x0000000b330a7290 */ /* 0x000fe2000fffe03f */
        /* <DEDUP_REMOVED lines=60> */
[----:B------:R-:W-:Y:S02]  /*3bb0*/  ISETP.LT.OR P3, PT, R3, 0x71, P3 ;  /* 0x000000710300780c */ /* 0x000fe40001f61670 */
[C---:B------:R-:W-:Y:S02]  /*3bc0*/  ISETP.GT.AND P1, PT, R41.reuse, 0x41, !P1 ;  /* 0x000000412900780c */ /* 0x040fe40004f24270 */
[----:B------:R-:W-:Y:S02]  /*3bd0*/  ISETP.GT.AND P5, PT, R41, 0x78, !P5 ;  /* 0x000000782900780c */ /* 0x000fe40006fa4270 */
[----:B------:R-:W-:-:S02]  /*3be0*/  ISETP.LT.OR P1, PT, R3, 0x42, P1 ;  /* 0x000000420300780c */ /* 0x000fc40000f21670 */
[----:B0-----:R-:W-:Y:S02]  /*3bf0*/  FMNMX.FTZ R10, R5, R10, !PT ;  /* 0x0000000a050a7209 */ /* 0x001fe40007810000 */
[----:B------:R-:W-:Y:S02]  /*3c00*/  FSEL R20, R29, -INF , !P1 ;  /* 0xff8000001d147808 */ /* 0x000fe40004800000 */
[----:B------:R-:W-:Y:S01]  /*3c10*/  LOP3.LUT P1, RZ, R19, 0x2000, RZ, 0xc0, !PT ;  /* 0x0000200013ff7812 */ /* 0x000fe2000782c0ff */
[----:B------:R-:W0:Y:S01]  /*3c20*/  SHFL.BFLY PT, R7, R10, 0x1, 0x1f ;  /* 0x0c201f000a077f89 */ /* 0x000e2200000e0000 */
[----:B------:R-:W-:Y:S02]  /*3c30*/  ISETP.LT.OR P4, PT, R3, 0x72, P4 ;  /* 0x000000720300780c */ /* 0x000fe40002781670 */
[----:B------:R-:W-:Y:S02]  /*3c40*/  ISETP.GT.AND P1, PT, R41, 0x48, !P1 ;  /* 0x000000482900780c */ /* 0x000fe40004f24270 */
[----:B------:R-:W-:-:S02]  /*3c50*/  FSEL R28, R28, -INF , !P3 ;  /* 0xff8000001c1c7808 */ /* 0x000fc40005800000 */
[C---:B------:R-:W-:Y:S02]  /*3c60*/  ISETP.LT.OR P1, PT, R3.reuse, 0x49, P1 ;  /* 0x000000490300780c */ /* 0x040fe40000f21670 */
        /* <DEDUP_REMOVED lines=39> */
[-CC-:B------:R-:W-:Y:S01]  /*3ee0*/  FFMA.FTZ R76, R76, R9.reuse, -R25.reuse ;  /* 0x000000094c4c7223 */ /* 0x180fe20000010819 */
[----:B------:R-:W-:Y:S01]  /*3ef0*/  ISETP.LT.OR P1, PT, R3, 0x1, P1 ;  /* 0x000000010300780c */ /* 0x000fe20000f21670 */
[-CC-:B------:R-:W-:Y:S01]  /*3f00*/  FFMA.FTZ R5, R132, R9.reuse, -R25.reuse ;  /* 0x0000000984057223 */ /* 0x180fe20000010819 */
[-CC-:B------:R-:W-:Y:S01]  /*3f10*/  FFMA.FTZ R132, R74, R9.reuse, -R25.reuse ;  /* 0x000000094a847223 */ /* 0x180fe20000010819 */
[----:B------:R-:W-:Y:S01]  /*3f20*/  ISETP.GT.AND P6, PT, R41, 0x79, !P6 ;  /* 0x000000792900780c */ /* 0x000fe200077c4270 */
[-CC-:B------:R-:W-:Y:S01]  /*3f30*/  FFMA.FTZ R148, R43, R9.reuse, -R25.reuse ;  /* 0x000000092b947223 */ /* 0x180fe20000010819 */
[----:B------:R-:W-:Y:S01]  /*3f40*/  FSEL R0, R0, -INF , !P1 ;  /* 0xff80000000007808 */ /* 0x000fe20004800000 */
[-CC-:B------:R-:W-:Y:S01]  /*3f50*/  FFMA.FTZ R150, R130, R9.reuse, -R25.reuse ;  /* 0x0000000982967223 */ /* 0x180fe20000010819 */
[----:B------:R-:W-:Y:S01]  /*3f60*/  LOP3.LUT P1, RZ, R19, 0x4000000, RZ, 0xc0, !PT ;  /* 0x0400000013ff7812 */ /* 0x000fe2000782c0ff */
[----:B------:R-:W-:Y:S01]  /*3f70*/  MUFU.EX2 R5, R5 ;  /* 0x0000000500057308 */ /* 0x000fe20000000800 */
[----:B------:R-:W-:Y:S01]  /*3f80*/  FMNMX.FTZ R11, R0, R106, !PT ;  /* 0x0000006a000b7209 */ /* 0x000fe20007810000 */
[-CC-:B------:R-:W-:Y:S01]  /*3f90*/  FFMA.FTZ R7, R128, R9.reuse, -R25.reuse ;  /* 0x0000000980077223 */ /* 0x180fe20000010819 */
[----:B------:R-:W-:Y:S01]  /*3fa0*/  ISETP.GT.AND P1, PT, R41, 0x68, !P1 ;  /* 0x000000682900780c */ /* 0x000fe20004f24270 */
[--C-:B------:R-:W-:Y:S01]  /*3fb0*/  FFMA.FTZ R144, R126, R9, -R25.reuse ;  /* 0x000000097e907223 */ /* 0x100fe20000010819 */
[----:B------:R-:W-:Y:S01]  /*3fc0*/  FMNMX.FTZ R11, R84, R11, !PT ;  /* 0x0000000b540b7209 */ /* 0x000fe20007810000 */
[--C-:B------:R-:W-:Y:S01]  /*3fd0*/  FFMA.FTZ R120, R120, R9, -R25.reuse ;  /* 0x0000000978787223 */ /* 0x100fe20000010819 */
[----:B------:R-:W-:Y:S01]  /*3fe0*/  ISETP.LT.OR P1, PT, R3, 0x69, P1 ;  /* 0x000000690300780c */ /* 0x000fe20000f21670 */
[----:B------:R-:W0:Y:S01]  /*3ff0*/  MUFU.EX2 R148, R148 ;  /* 0x0000009400947308 */ /* 0x000e220000000800 */
        /* <DEDUP_REMOVED lines=15> */
[----:B------:R-:W-:Y:S01]  /*40f0*/  FFMA.FTZ R142, R112, R9, -R25 ;  /* 0x00000009708e7223 */ /* 0x000fe20000010819 */
[----:B------:R-:W-:Y:S01]  /*4100*/  FMNMX.FTZ R13, R100, R13, !PT ;  /* 0x0000000d640d7209 */ /* 0x000fe20007810000 */
[----:B------:R-:W2:Y:S01]  /*4110*/  MUFU.EX2 R7, R7 ;  /* 0x0000000700077308 */ /* 0x000ea20000000800 */
[----:B0-----:R-:W-:Y:S01]  /*4120*/  FADD.FTZ R47, R148, R5 ;  /* 0x00000005942f7221 */ /* 0x001fe20000010000 */
[--C-:B------:R-:W-:Y:S01]  /*4130*/  FFMA.FTZ R43, R42, R9, -R25.reuse ;  /* 0x000000092a2b7223 */ /* 0x100fe20000010819 */
[----:B------:R-:W-:Y:S01]  /*4140*/  FMNMX.FTZ R15, R6, R13, !PT ;  /* 0x0000000d060f7209 */ /* 0x000fe20007810000 */
[-CC-:B------:R-:W-:Y:S01]  /*4150*/  FFMA.FTZ R136, R110, R9.reuse, -R25.reuse ;  /* 0x000000096e887223 */ /* 0x180fe20000010819 */
[-CC-:B------:R-:W-:Y:S01]  /*4160*/  FFMA.FTZ R78, R78, R9.reuse, -R25.reuse ;  /* 0x000000094e4e7223 */ /* 0x180fe20000010819 */
[----:B------:R-:W-:Y:S01]  /*4170*/  FFMA.FTZ R138, R108, R9, -R25 ;  /* 0x000000096c8a7223 */ /* 0x000fe20000010819 */
[----:B------:R-:W-:Y:S01]  /*4180*/  FMNMX.FTZ R15, R98, R15, !PT ;  /* 0x0000000f620f7209 */ /* 0x000fe20007810000 */
[----:B------:R-:W0:Y:S01]  /*4190*/  MUFU.EX2 R144, R144 ;  /* 0x0000009000907308 */ /* 0x000e220000000800 */
[----:B-1----:R-:W-:Y:S01]  /*41a0*/  FADD.FTZ R52, R150, R47 ;  /* 0x0000002f96347221 */ /* 0x002fe20000010000 */
[--C-:B------:R-:W-:Y:S01]  /*41b0*/  FFMA.FTZ R134, R56, R9, -R25.reuse ;  /* 0x0000000938867223 */ /* 0x100fe20000010819 */
[----:B------:R-:W-:Y:S01]  /*41c0*/  FMNMX.FTZ R15, R8, R15, !PT ;  /* 0x0000000f080f7209 */ /* 0x000fe20007810000 */
[-CC-:B------:R-:W-:Y:S01]  /*41d0*/  FFMA.FTZ R118, R118, R9.reuse, -R25.reuse ;  /* 0x0000000976767223 */ /* 0x180fe20000010819 */
[-CC-:B------:R-:W-:Y:S01]  /*41e0*/  FFMA.FTZ R128, R58, R9.reuse, -R25.reuse ;  /* 0x000000093a807223 */ /* 0x180fe20000010819 */
[--C-:B------:R-:W-:Y:S01]  /*41f0*/  FFMA.FTZ R130, R64, R9, -R25.reuse ;  /* 0x0000000940827223 */ /* 0x100fe20000010819 */
[----:B------:R-:W-:Y:S01]  /*4200*/  FMNMX.FTZ R15, R96, R15, !PT ;  /* 0x0000000f600f7209 */ /* 0x000fe20007810000 */
[----:B------:R1:W3:Y:S01]  /*4210*/  MUFU.EX2 R11, R120 ;  /* 0x00000078000b7308 */ /* 0x0002e20000000800 */
[----:B--2---:R-:W-:Y:S01]  /*4220*/  FADD.FTZ R47, R7, R52 ;  /* 0x00000034072f7221 */ /* 0x004fe20000010000 */
[--C-:B------:R-:W-:Y:S01]  /*4230*/  FFMA.FTZ R33, R66, R9, -R25.reuse ;  /* 0x0000000942217223 */ /* 0x100fe20000010819 */
[----:B------:R-:W-:Y:S01]  /*4240*/  FMNMX.FTZ R21, R86, R15, !PT ;  /* 0x0000000f56157209 */ /* 0x000fe20007810000 */
[-CC-:B------:R-:W-:Y:S01]  /*4250*/  FFMA.FTZ R68, R68, R9.reuse, -R25.reuse ;  /* 0x0000000944447223 */ /* 0x180fe20000010819 */
[-CC-:B------:R-:W-:Y:S01]  /*4260*/  FFMA.FTZ R56, R70, R9.reuse, -R25.reuse ;  /* 0x0000000946387223 */ /* 0x180fe20000010819 */
[----:B------:R-:W-:Y:S01]  /*4270*/  FFMA.FTZ R126, R54, R9, -R25 ;  /* 0x00000009367e7223 */ /* 0x000fe20000010819 */
[----:B------:R-:W-:Y:S01]  /*4280*/  FMNMX.FTZ R21, R92, R21, !PT ;  /* 0x000000155c157209 */ /* 0x000fe20007810000 */
[----:B------:R-:W2:Y:S01]  /*4290*/  MUFU.EX2 R146, R146 ;  /* 0x0000009200927308 */ /* 0x000ea20000000800 */
[----:B0-----:R-:W-:Y:S01]  /*42a0*/  FADD.FTZ R52, R144, R47 ;  /* 0x0000002f90347221 */ /* 0x001fe20000010000 */
[--C-:B-1----:R-:W-:Y:S01]  /*42b0*/  FFMA.FTZ R120, R50, R9, -R25.reuse ;  /* 0x0000000932787223 */ /* 0x102fe20000010819 */
[----:B------:R-:W-:Y:S01]  /*42c0*/  FMNMX.FTZ R21, R90, R21, !PT ;  /* 0x000000155a157209 */ /* 0x000fe20007810000 */
[----:B------:R-:W-:Y:S01]  /*42d0*/  FFMA.FTZ R40, R40, R9, -R25 ;  /* 0x0000000928287223 */ /* 0x000fe20000010819 */
[----:B------:R-:W-:-:S02]  /*42e0*/  F2FP.F16.F32.PACK_AB R148, R5, R148 ;  /* 0x000000940594723e */ /* 0x000fc400000000ff */
[----:B------:R-:W-:Y:S01]  /*42f0*/  FMNMX.FTZ R21, R24, R21, !PT ;  /* 0x0000001518157209 */ /* 0x000fe20007810000 */
[----:B------:R-:W0:Y:S01]  /*4300*/  MUFU.EX2 R13, R94 ;  /* 0x0000005e000d7308 */ /* 0x000e220000000800 */
[----:B---3--:R-:W-:Y:S01]  /*4310*/  FADD.FTZ R47, R11, R52 ;  /* 0x000000340b2f7221 */ /* 0x008fe20000010000 */
[----:B------:R-:W-:Y:S02]  /*4320*/  F2FP.F16.F32.PACK_AB R150, R7, R150 ;  /* 0x000000960796723e */ /* 0x000fe400000000ff */
[----:B------:R-:W-:Y:S02]  /*4330*/  FMNMX.FTZ R29, R30, R21, !PT ;  /* 0x000000151e1d7209 */ /* 0x000fe40007810000 */
[----:B------:R-:W-:Y:S02]  /*4340*/  F2FP.F16.F32.PACK_AB R144, R11, R144 ;  /* 0x000000900b90723e */ /* 0x000fe400000000ff */
[----:B------:R-:W-:Y:S01]  /*4350*/  FMNMX.FTZ R29, R20, R29, !PT ;  /* 0x0000001d141d7209 */ /* 0x000fe20007810000 */
[----:B------:R1:W-:Y:S03]  /*4360*/  MUFU.EX2 R21, R76 ;  /* 0x0000004c00157308 */ /* 0x0003e60000000800 */
[----:B------:R-:W-:-:S04]  /*4370*/  FMNMX.FTZ R29, R4, R29, !PT ;  /* 0x0000001d041d7209 */ /* 0x000fc80007810000 */
[----:B------:R-:W-:Y:S01]  /*4380*/  FMNMX.FTZ R29, R34, R29, !PT ;  /* 0x0000001d221d7209 */ /* 0x000fe20007810000 */
[----:B------:R-:W3:Y:S01]  /*4390*/  MUFU.EX2 R140, R140 ;  /* 0x0000008c008c7308 */ /* 0x000ee20000000800 */
[----:B-1----:R-:W-:Y:S01]  /*43a0*/  FSEL R76, R27, -INF , !P2 ;  /* 0xff8000001b4c7808 */ /* 0x002fe20005000000 */
[----:B------:R-:W-:Y:S01]  /*43b0*/  FFMA.FTZ R27, R60, R9, -R25 ;  /* 0x000000093c1b7223 */ /* 0x000fe20000010819 */
[----:B------:R-:W-:-:S04]  /*43c0*/  FMNMX.FTZ R35, R2, R29, !PT ;  /* 0x0000001d02237209 */ /* 0x000fc80007810000 */
[----:B------:R-:W-:Y:S01]  /*43d0*/  FMNMX.FTZ R35, R38, R35, !PT ;  /* 0x0000002326237209 */ /* 0x000fe20007810000 */
[----:B------:R-:W1:Y:S03]  /*43e0*/  MUFU.EX2 R15, R82 ;  /* 0x00000052000f7308 */ /* 0x000e660000000800 */
[----:B------:R-:W-:-:S04]  /*43f0*/  FMNMX.FTZ R35, R44, R35, !PT ;  /* 0x000000232c237209 */ /* 0x000fc80007810000 */
[----:B------:R-:W-:Y:S01]  /*4400*/  FMNMX.FTZ R35, R122, R35, !PT ;  /* 0x000000237a237209 */ /* 0x000fe20007810000 */
[----:B------:R-:W4:Y:S03]  /*4410*/  MUFU.EX2 R142, R142 ;  /* 0x0000008e008e7308 */ /* 0x000f260000000800 */
        /* <DEDUP_REMOVED lines=8> */
[----:B------:R2:W-:Y:S03]  /*44a0*/  MUFU.EX2 R3, R31 ;  /* 0x0000001f00037308 */ /* 0x0005e60000000800 */
[----:B------:R-:W-:-:S04]  /*44b0*/  FMNMX.FTZ R39, R32, R39, !PT ;  /* 0x0000002720277209 */ /* 0x000fc80007810000 */
[----:B------:R-:W-:Y:S01]  /*44c0*/  FMNMX.FTZ R39, R72, R39, !PT ;  /* 0x0000002748277209 */ /* 0x000fe20007810000 */
[----:B------:R-:W-:Y:S01]  /*44d0*/  MUFU.EX2 R138, R138 ;  /* 0x0000008a008a7308 */ /* 0x000fe20000000800 */
[-CC-:B--2---:R-:W-:Y:S01]  /*44e0*/  FFMA.FTZ R31, R62, R9.reuse, -R25.reuse ;  /* 0x000000093e1f7223 */ /* 0x184fe20000010819 */
[----:B------:R-:W-:Y:S02]  /*44f0*/  FFMA.FTZ R25, R46, R9, -R25 ;  /* 0x000000092e197223 */ /* 0x000fe40000010819 */
[----:B------:R-:W2:Y:S04]  /*4500*/  SHFL.BFLY PT, R10, R39, 0x2, 0x1f ;  /* 0x0c401f00270a7f89 */ /* 0x000ea800000e0000 */
[----:B------:R-:W-:Y:S08]  /*4510*/  MUFU.EX2 R35, R118 ;  /* 0x0000007600237308 */ /* 0x000ff00000000800 */
[----:B------:R-:W-:Y:S08]  /*4520*/  MUFU.EX2 R132, R132 ;  /* 0x0000008400847308 */ /* 0x000ff00000000800 */
[----:B------:R-:W-:Y:S01]  /*4530*/  MUFU.EX2 R134, R134 ;  /* 0x0000008600867308 */ /* 0x000fe20000000800 */
[----:B--2---:R-:W-:-:S07]  /*4540*/  FMNMX.FTZ R45, R39, R10, !PT ;  /* 0x0000000a272d7209 */ /* 0x004fce0007810000 */
[----:B------:R-:W-:Y:S01]  /*4550*/  MUFU.EX2 R27, R27 ;  /* 0x0000001b001b7308 */ /* 0x000fe20000000800 */
[----:B------:R-:W2:Y:S07]  /*4560*/  SHFL.BFLY PT, R10, R45, 0x1, 0x1f ;  /* 0x0c201f002d0a7f89 */ /* 0x000eae00000e0000 */
[----:B------:R-:W-:Y:S08]  /*4570*/  MUFU.EX2 R128, R128 ;  /* 0x0000008000807308 */ /* 0x000ff00000000800 */
[----:B------:R-:W-:Y:S08]  /*4580*/  MUFU.EX2 R31, R31 ;  /* 0x0000001f001f7308 */ /* 0x000ff00000000800 */
[----:B------:R-:W-:Y:S01]  /*4590*/  MUFU.EX2 R130, R130 ;  /* 0x0000008200827308 */ /* 0x000fe20000000800 */
[----:B--2---:R-:W-:-:S04]  /*45a0*/  FMNMX.FTZ R10, R45, R10, !PT ;  /* 0x0000000a2d0a7209 */ /* 0x004fc80007810000 */
        /* <DEDUP_REMOVED lines=8> */
[-CC-:B------:R-:W-:Y:S01]  /*4630*/  FFMA.FTZ R42, R104, R9.reuse, -R45.reuse ;  /* 0x00000009682a7223 */ /* 0x180fe2000001082d */
[-C--:B------:R-:W-:Y:S01]  /*4640*/  FFMA.FTZ R133, R30, R9.reuse, -R45 ;  /* 0x000000091e857223 */ /* 0x080fe2000001082d */
[----:B------:R-:W-:Y:S01]  /*4650*/  FADD.FTZ R30, R146, R47 ;  /* 0x0000002f921e7221 */ /* 0x000fe20000010000 */
[----:B------:R-:W-:Y:S01]  /*4660*/  MUFU.EX2 R149, R149 ;  /* 0x0000009500957308 */ /* 0x000fe20000000800 */
[-CC-:B------:R-:W-:Y:S01]  /*4670*/  FFMA.FTZ R145, R14, R9.reuse, -R45.reuse ;  /* 0x000000090e917223 */ /* 0x180fe2000001082d */
[-CC-:B------:R-:W-:Y:S01]  /*4680*/  FFMA.FTZ R14, R102, R9.reuse, -R45.reuse ;  /* 0x00000009660e7223 */ /* 0x180fe2000001082d */
[----:B0-----:R-:W-:Y:S01]  /*4690*/  FADD.FTZ R47, R13, R30 ;  /* 0x0000001e0d2f7221 */ /* 0x001fe20000010000 */
[-CC-:B------:R-:W-:Y:S01]  /*46a0*/  FFMA.FTZ R147, R80, R9.reuse, -R45.reuse ;  /* 0x0000000950937223 */ /* 0x180fe2000001082d */
[-CC-:B------:R-:W-:Y:S01]  /*46b0*/  FFMA.FTZ R46, R100, R9.reuse, -R45.reuse ;  /* 0x00000009642e7223 */ /* 0x180fe2000001082d */
[-C--:B------:R-:W-:Y:S01]  /*46c0*/  FFMA.FTZ R135, R4, R9.reuse, -R45 ;  /* 0x0000000904877223 */ /* 0x080fe2000001082d */
[----:B---3--:R-:W-:Y:S01]  /*46d0*/  FADD.FTZ R30, R140, R47 ;  /* 0x0000002f8c1e7221 */ /* 0x008fe20000010000 */
[----:B------:R-:W0:Y:S01]  /*46e0*/  MUFU.EX2 R0, R0 ;  /* 0x0000000000007308 */ /* 0x000e220000000800 */
[-CC-:B------:R-:W-:Y:S01]  /*46f0*/  FFMA.FTZ R141, R6, R9.reuse, -R45.reuse ;  /* 0x00000009068d7223 */ /* 0x180fe2000001082d */
[-CC-:B------:R-:W-:Y:S01]  /*4700*/  FFMA.FTZ R6, R98, R9.reuse, -R45.reuse ;  /* 0x0000000962067223 */ /* 0x180fe2000001082d */
[----:B-1----:R-:W-:Y:S01]  /*4710*/  FADD.FTZ R47, R15, R30 ;  /* 0x0000001e0f2f7221 */ /* 0x002fe20000010000 */
[-CC-:B------:R-:W-:Y:S01]  /*4720*/  FFMA.FTZ R143, R8, R9.reuse, -R45.reuse ;  /* 0x00000009088f7223 */ /* 0x180fe2000001082d */
[-CC-:B------:R-:W-:Y:S01]  /*4730*/  FFMA.FTZ R129, R2, R9.reuse, -R45.reuse ;  /* 0x0000000902817223 */ /* 0x180fe2000001082d */
[-C--:B------:R-:W-:Y:S01]  /*4740*/  FFMA.FTZ R8, R96, R9.reuse, -R45 ;  /* 0x0000000960087223 */ /* 0x080fe2000001082d */
[----:B----4-:R-:W-:Y:S01]  /*4750*/  FADD.FTZ R4, R142, R47 ;  /* 0x0000002f8e047221 */ /* 0x010fe20000010000 */
[----:B------:R-:W1:Y:S01]  /*4760*/  MUFU.EX2 R151, R151 ;  /* 0x0000009700977308 */ /* 0x000e620000000800 */
[-CC-:B------:R-:W-:Y:S01]  /*4770*/  FFMA.FTZ R137, R86, R9.reuse, -R45.reuse ;  /* 0x0000000956897223 */ /* 0x180fe2000001082d */
[-CC-:B------:R-:W-:Y:S01]  /*4780*/  FFMA.FTZ R50, R92, R9.reuse, -R45.reuse ;  /* 0x000000095c327223 */ /* 0x180fe2000001082d */
[----:B------:R-:W-:Y:S01]  /*4790*/  FADD.FTZ R49, R21, R4 ;  /* 0x0000000415317221 */ /* 0x000fe20000010000 */
[-CC-:B------:R-:W-:Y:S01]  /*47a0*/  FFMA.FTZ R4, R34, R9.reuse, -R45.reuse ;  /* 0x0000000922047223 */ /* 0x180fe2000001082d */
[-CC-:B------:R-:W-:Y:S01]  /*47b0*/  FFMA.FTZ R139, R90, R9.reuse, -R45.reuse ;  /* 0x000000095a8b7223 */ /* 0x180fe2000001082d */
[-C--:B------:R-:W-:Y:S01]  /*47c0*/  FFMA.FTZ R24, R24, R9.reuse, -R45 ;  /* 0x0000000918187223 */ /* 0x080fe2000001082d */
[----:B-----5:R-:W-:Y:S01]  /*47d0*/  FADD.FTZ R34, R136, R49 ;  /* 0x0000003188227221 */ /* 0x020fe20000010000 */
[----:B------:R-:W2:Y:S01]  /*47e0*/  MUFU.EX2 R42, R42 ;  /* 0x0000002a002a7308 */ /* 0x000ea20000000800 */
[----:B0-----:R-:W-:Y:S01]  /*47f0*/  FADD.FTZ R30, R149, R0 ;  /* 0x00000000951e7221 */ /* 0x001fe20000010000 */
[-CC-:B------:R-:W-:Y:S01]  /*4800*/  FFMA.FTZ R20, R20, R9.reuse, -R45.reuse ;  /* 0x0000000914147223 */ /* 0x180fe2000001082d */
[----:B------:R-:W-:Y:S01]  /*4810*/  FADD.FTZ R49, R29, R34 ;  /* 0x000000221d317221 */ /* 0x000fe20000010000 */
[-CC-:B------:R-:W-:Y:S01]  /*4820*/  FFMA.FTZ R131, R44, R9.reuse, -R45.reuse ;  /* 0x000000092c837223 */ /* 0x180fe2000001082d */
[-CC-:B------:R-:W-:Y:S01]  /*4830*/  FFMA.FTZ R122, R122, R9.reuse, -R45.reuse ;  /* 0x000000097a7a7223 */ /* 0x180fe2000001082d */
[-C--:B------:R-:W-:Y:S01]  /*4840*/  FFMA.FTZ R124, R124, R9.reuse, -R45 ;  /* 0x000000097c7c7223 */ /* 0x080fe2000001082d */
[----:B------:R-:W-:Y:S01]  /*4850*/  FADD.FTZ R34, R138, R49 ;  /* 0x000000318a227221 */ /* 0x000fe20000010000 */
[----:B------:R-:W0:Y:S01]  /*4860*/  MUFU.EX2 R145, R145 ;  /* 0x0000009100917308 */ /* 0x000e220000000800 */
[----:B-1----:R-:W-:Y:S01]  /*4870*/  FADD.FTZ R47, R151, R30 ;  /* 0x0000001e972f7221 */ /* 0x002fe20000010000 */
[-CC-:B------:R-:W-:Y:S01]  /*4880*/  FFMA.FTZ R48, R48, R9.reuse, -R45.reuse ;  /* 0x0000000930307223 */ /* 0x180fe2000001082d */
[----:B------:R-:W-:Y:S01]  /*4890*/  FADD.FTZ R49, R35, R34 ;  /* 0x0000002223317221 */ /* 0x000fe20000010000 */
[-CC-:B------:R-:W-:Y:S01]  /*48a0*/  FFMA.FTZ R76, R76, R9.reuse, -R45.reuse ;  /* 0x000000094c4c7223 */ /* 0x180fe2000001082d */
[--C-:B------:R-:W-:Y:S01]  /*48b0*/  FFMA.FTZ R28, R28, R9, -R45.reuse ;  /* 0x000000091c1c7223 */ /* 0x100fe2000001082d */
[----:B------:R-:W-:Y:S01]  /*48c0*/  F2FP.F16.F32.PACK_AB R149, R0, R149 ;  /* 0x000000950095723e */ /* 0x000fe200000000ff */
[-C--:B------:R-:W-:Y:S01]  /*48d0*/  FFMA.FTZ R74, R74, R9.reuse, -R45 ;  /* 0x000000094a4a7223 */ /* 0x080fe2000001082d */
        /* <DEDUP_REMOVED lines=8> */
[----:B------:R-:W-:Y:S01]  /*4960*/  FFMA.FTZ R30, R38, R9, -R45 ;  /* 0x00000009261e7223 */ /* 0x000fe2000001082d */
[----:B------:R-:W-:Y:S02]  /*4970*/  F2FP.F16.F32.PACK_AB R136, R29, R136 ;  /* 0x000000881d88723e */ /* 0x000fe400000000ff */
[----:B------:R-:W-:Y:S02]  /*4980*/  F2FP.F16.F32.PACK_AB R138, R35, R138 ;  /* 0x0000008a238a723e */ /* 0x000fe400000000ff */
[----:B------:R-:W-:Y:S01]  /*4990*/  F2FP.F16.F32.PACK_AB R151, R42, R151 ;  /* 0x000000972a97723e */ /* 0x000fe200000000ff */
[----:B------:R-:W0:Y:S01]  /*49a0*/  MUFU.EX2 R46, R46 ;  /* 0x0000002e002e7308 */ /* 0x000e220000000800 */
[C---:B-1----:R-:W-:Y:S01]  /*49b0*/  FADD.FTZ R2, R14.reuse, R47 ;  /* 0x0000002f0e027221 */ /* 0x042fe20000010000 */
[----:B------:R-:W-:-:S06]  /*49c0*/  F2FP.F16.F32.PACK_AB R145, R14, R145 ;  /* 0x000000910e91723e */ /* 0x000fcc00000000ff */
[----:B------:R-:W1:Y:S01]  /*49d0*/  MUFU.EX2 R141, R141 ;  /* 0x0000008d008d7308 */ /* 0x000e620000000800 */
[----:B--2---:R-:W-:Y:S01]  /*49e0*/  FADD.FTZ R47, R147, R2 ;  /* 0x00000002932f7221 */ /* 0x004fe20000010000 */
[----:B------:R-:W-:Y:S01]  /*49f0*/  FADD.FTZ R2, R132, R49 ;  /* 0x0000003184027221 */ /* 0x000fe20000010000 */
[----:B------:R-:W-:-:S03]  /*4a00*/  F2FP.F16.F32.PACK_AB R132, R3, R132 ;  /* 0x000000840384723e */ /* 0x000fc600000000ff */
[----:B------:R-:W-:Y:S01]  /*4a10*/  FADD.FTZ R49, R3, R2 ;  /* 0x0000000203317221 */ /* 0x000fe20000010000 */
[-C--:B------:R-:W-:Y:S01]  /*4a20*/  FFMA.FTZ R2, R26, R9.reuse, -R45 ;  /* 0x000000091a027223 */ /* 0x080fe2000001082d */
[----:B------:R-:W2:Y:S01]  /*4a30*/  MUFU.EX2 R6, R6 ;  /* 0x0000000600067308 */ /* 0x000ea20000000800 */
[----:B0-----:R-:W-:Y:S01]  /*4a40*/  FADD.FTZ R34, R46, R47 ;  /* 0x0000002f2e227221 */ /* 0x001fe20000010000 */
[----:B------:R-:W-:Y:S01]  /*4a50*/  FFMA.FTZ R45, R72, R9, -R45 ;  /* 0x00000009482d7223 */ /* 0x000fe2000001082d */
[----:B------:R-:W-:-:S05]  /*4a60*/  F2FP.F16.F32.PACK_AB R147, R46, R147 ;  /* 0x000000932e93723e */ /* 0x000fca00000000ff */
        /* <DEDUP_REMOVED lines=8> */
[----:B------:R-:W-:Y:S02]  /*4af0*/  F2FP.F16.F32.PACK_AB R128, R31, R128 ;  /* 0x000000801f80723e */ /* 0x000fe400000000ff */
[----:B------:R-:W-:-:S03]  /*4b00*/  F2FP.F16.F32.PACK_AB R141, R6, R141 ;  /* 0x0000008d068d723e */ /* 0x000fc600000000ff */
[----:B------:R-:W2:Y:S01]  /*4b10*/  MUFU.EX2 R137, R137 ;  /* 0x0000008900897308 */ /* 0x000ea20000000800 */
[----:B0-----:R-:W-:-:S07]  /*4b20*/  FADD.FTZ R47, R143, R26 ;  /* 0x0000001a8f2f7221 */ /* 0x001fce0000010000 */
[----:B------:R-:W0:Y:S01]  /*4b30*/  MUFU.EX2 R50, R50 ;  /* 0x0000003200327308 */ /* 0x000e220000000800 */
[C---:B-1----:R-:W-:Y:S01]  /*4b40*/  FADD.FTZ R34, R8.reuse, R47 ;  /* 0x0000002f08227221 */ /* 0x042fe20000010000 */
[----:B------:R-:W-:Y:S01]  /*4b50*/  FADD.FTZ R47, R31, R38 ;  /* 0x000000261f2f7221 */ /* 0x000fe20000010000 */
[----:B------:R-:W-:-:S03]  /*4b60*/  F2FP.F16.F32.PACK_AB R143, R8, R143 ;  /* 0x0000008f088f723e */ /* 0x000fc600000000ff */
[----:B------:R-:W-:Y:S01]  /*4b70*/  FADD.FTZ R38, R130, R47 ;  /* 0x0000002f82267221 */ /* 0x000fe20000010000 */
[----:B------:R-:W-:Y:S01]  /*4b80*/  F2FP.F16.F32.PACK_AB R130, R33, R130 ;  /* 0x000000822182723e */ /* 0x000fe200000000ff */
[----:B------:R-:W1:Y:S01]  /*4b90*/  MUFU.EX2 R139, R139 ;  /* 0x0000008b008b7308 */ /* 0x000e620000000800 */
[----:B--2---:R-:W-:Y:S01]  /*4ba0*/  FADD.FTZ R5, R137, R34 ;  /* 0x0000002289057221 */ /* 0x004fe20000010000 */
[----:B------:R-:W-:-:S06]  /*4bb0*/  FADD.FTZ R38, R33, R38 ;  /* 0x0000002621267221 */ /* 0x000fcc0000010000 */
        /* <DEDUP_REMOVED lines=59> */
[----:B--2---:R-:W-:Y:S01]  /*4f70*/  FADD.FTZ R2, R40, R5 ;  /* 0x0000000528027221 */ /* 0x004fe20000010000 */
[----:B------:R-:W-:-:S06]  /*4f80*/  VIADD R5, R88, 0xfffffffe ;  /* 0xfffffffe58057836 */ /* 0x000fcc0000000000 */
        /* <DEDUP_REMOVED lines=18> */
.L_x_13687:
[----:B------:R-:W-:Y:S02]  /*50b0*/  ULDC UR14, c[0x0][0x9e4] ;  /* 0x00027900000e7ab9 */ /* 0x000fe40000000800 */
[----:B------:R-:W-:-:S11]  /*50c0*/  UISETP.NE.AND UP0, UPT, UR14, 0x1, UPT ;  /* 0x000000010e00788c */ /* 0x000fd6000bf05270 */
[----:B------:R-:W-:Y:S02]  /*50d0*/  @UP0 ULDC.64 UR18, c[0x0][0x9e8] ;  /* 0x00027a0000120ab9 */ /* 0x000fe40000000a00 */
[----:B------:R-:W-:-:S04]  /*50e0*/  UIMAD.WIDE.U32 UR6, UR11, UR18, URZ ;  /* 0x000000120b0672a5 */ /* 0x000fc8000f8e003f */
[----:B------:R-:W-:-:S12]  /*50f0*/  @UP0 USHF.R.U32.HI UR11, URZ, UR19, UR7 ;  /* 0x000000133f0b0299 */ /* 0x000fd80008011607 */
.L_x_13688:
[----:B------:R-:W-:-:S04]  /*5100*/  UIMAD UR11, UR11, UR14, UR14 ;  /* 0x0000000e0b0b72a4 */ /* 0x000fc8000f8e020e */
[----:B------:R-:W-:-:S04]  /*5110*/  UISETP.LT.AND UP0, UPT, UR10, UR11, UPT ;  /* 0x0000000b0a00728c */ /* 0x000fc8000bf01270 */
[----:B------:R-:W-:-:S12]  /*5120*/  USEL UR10, UR10, UR11, UP0 ;  /* 0x0000000b0a0a7287 */ /* 0x000fd80008000000 */
.L_x_13686:
        /* <DEDUP_REMOVED lines=21> */
[----:B------:R-:W-:-:S13]  /*5280*/  ISETP.GE.AND P1, PT, R5, UR25, PT ;  /* 0x0000001905007c0c */ /* 0x000fda000bf26270 */
[----:B------:R-:W-:Y:S05]  /*5290*/  @!P1 BRA `(.L_x_13689) ;  /* 0x0000003400a49947 */ /* 0x000fea0003800000 */
        /* <DEDUP_REMOVED lines=9> */
.L_x_13708:
[----:B------:R-:W-:Y:S01]  /*5330*/  ISETP.NE.AND P2, PT, RZ, UR44, PT ;  /* 0x0000002cff007c0c */ /* 0x000fe2000bf45270 */
[----:B------:R-:W-:-:S04]  /*5340*/  UISETP.NE.AND UP0, UPT, UR26, 0x1, UPT ;  /* 0x000000011a00788c */ /* 0x000fc8000bf05270 */
[----:B------:R-:W-:-:S04]  /*5350*/  USEL UR46, URZ, 0x1, UP0 ;  /* 0x000000013f2e7887 */ /* 0x000fc80008000000 */
[----:B------:R-:W-:-:S04]  /*5360*/  ULOP3.LUT UR46, UR27, UR46, URZ, 0x3c, !UPT ;  /* 0x0000002e1b2e7292 */ /* 0x000fc8000f8e3c3f */
[----:B------:R-:W-:Y:S08]  /*5370*/  @P2 BRA `(.L_x_13690) ;  /* 0x0000000000382947 */ /* 0x000ff00003800000 */
[----:B------:R-:W-:Y:S05]  /*5380*/  @!P0 BRA `(.L_x_13691) ;  /* 0x0000000000048947 */ /* 0x000fea0003800000 */
[----:B------:R-:W-:Y:S01]  /*5390*/  BPT.TRAP 0x1 ;  /* 0x000000040000795c */ /* 0x000fe20000300000 */
.L_x_13691:
        /* <DEDUP_REMOVED lines=9> */
.L_x_13692:
[----:B-1----:R-:W-:Y:S05]  /*5430*/  @P1 BRA `(.L_x_13690) ;  /* 0x0000000000081947 */ /* 0x002fea0003800000 */
[----:B------:R-:W1:Y:S02]  /*5440*/  SYNCS.PHASECHK.TRANS64.TRYWAIT P1, [UR6+0x16830], R6 ;  /* 0x01683006ff0075a7 */ /* 0x000e640008020146 */
[----:B-1----:R-:W-:Y:S05]  /*5450*/  @!P1 BRA `(.L_x_13693) ;  /* 0x000000f800749947 */ /* 0x002fea0003800000 */
.L_x_13690:
        /* <DEDUP_REMOVED lines=28> */
.L_x_13695:
[----:B------:R-:W-:Y:S01]  /*5620*/  ULEA UR6, UR26, UR45, 0x3 ;  /* 0x0000002d1a067291 */ /* 0x000fe2000f8e183f */
[----:B------:R-:W-:-:S05]  /*5630*/  IMAD.U32 R6, RZ, RZ, UR27 ;  /* 0x0000001bff067e24 */ /* 0x000fca000f8e00ff */
[----:B------:R-:W-:-:S04]  /*5640*/  SHF.L.U32 R6, R6, 0x1f, RZ ;  /* 0x0000001f06067819 */ /* 0x000fc800000006ff */
[----:B------:R0:W1:Y:S01]  /*5650*/  SYNCS.PHASECHK.TRANS64.TRYWAIT P1, [UR6+0x16850], R6 ;  /* 0x01685006ff0075a7 */ /* 0x0000620008020146 */
[----:B------:R-:W-:Y:S05]  /*5660*/  @!P0 BRA `(.L_x_13696) ;  /* 0x0000000000048947 */ /* 0x000fea0003800000 */
[----:B------:R-:W-:Y:S01]  /*5670*/  BPT.TRAP 0x1 ;  /* 0x000000040000795c */ /* 0x000fe20000300000 */
.L_x_13696:
[----:B-1----:R-:W-:Y:S05]  /*5680*/  @P1 BRA `(.L_x_13694) ;  /* 0x0000000000081947 */ /* 0x002fea0003800000 */
[----:B------:R-:W1:Y:S02]  /*5690*/  SYNCS.PHASECHK.TRANS64.TRYWAIT P1, [UR6+0x16850], R6 ;  /* 0x01685006ff0075a7 */ /* 0x000e640008020146 */
[----:B-1----:R-:W-:Y:S05]  /*56a0*/  @!P1 BRA `(.L_x_13697) ;  /* 0x000000f400f89947 */ /* 0x002fea0003800000 */
.L_x_13694:
        /* <DEDUP_REMOVED lines=51> */
.L_x_13698:
[----:B------:R-:W-:Y:S01]  /*59e0*/  UISETP.NE.AND UP1, UPT, UR50, URZ, UPT ;  /* 0x0000003f3200728c */ /* 0x000fe2000bf25270 */
[----:B------:R-:W-:Y:S01]  /*59f0*/  FMUL.FTZ R125, R76, UR24 ;  /* 0x000000184c7d7c20 */ /* 0x000fe20008410000 */
[----:B------:R-:W-:Y:S01]  /*5a00*/  FMUL.FTZ R10, R31, UR24 ;  /* 0x000000181f0a7c20 */ /* 0x000fe20008410000 */
[----:B------:R-:W-:Y:S02]  /*5a10*/  VIADD R76, R17, UR38 ;  /* 0x00000026114c7c36 */ /* 0x000fe40008000000 */
[----:B------:R-:W-:Y:S01]  /*5a20*/  FMUL.FTZ R31, R37, UR24 ;  /* 0x00000018251f7c20 */ /* 0x000fe20008410000 */
[----:B------:R-:W-:Y:S01]  /*5a30*/  FMUL.FTZ R21, R29, UR24 ;  /* 0x000000181d157c20 */ /* 0x000fe20008410000 */
[----:B------:R-:W-:Y:S01]  /*5a40*/  PLOP3.LUT P1, PT, PT, PT, UP1, 0x80, 0x0 ;  /* 0x000000000000781c */ /* 0x000fe20003f2f018 */
[----:B------:R-:W1:Y:S01]  /*5a50*/  LDC R37, c[0x0][0x2f0] ;  /* 0x0000bc00ff257b82 */ /* 0x000e620000000800 */
[----:B------:R-:W-:Y:S01]  /*5a60*/  PLOP3.LUT P2, PT, PT, PT, UP1, 0x80, 0x0 ;  /* 0x000000000000781c */ /* 0x000fe20003f4f018 */
[----:B------:R-:W-:Y:S01]  /*5a70*/  FMUL.FTZ R29, R36, UR24 ;  /* 0x00000018241d7c20 */ /* 0x000fe20008410000 */
[----:B------:R-:W-:Y:S01]  /*5a80*/  FMUL.FTZ R11, R25, UR24 ;  /* 0x00000018190b7c20 */ /* 0x000fe20008410000 */
[----:B------:R-:W-:Y:S01]  /*5a90*/  @UP1 ULDC UR7, c[0x0][0x44c] ;  /* 0x0001130000071ab9 */ /* 0x000fe20000000800 */
[----:B------:R-:W-:Y:S01]  /*5aa0*/  FMUL.FTZ R25, R32, UR24 ;  /* 0x0000001820197c20 */ /* 0x000fe20008410000 */
[----:B------:R-:W-:Y:S01]  /*5ab0*/  FMUL.FTZ R9, R24, UR24 ;  /* 0x0000001818097c20 */ /* 0x000fe20008410000 */
[----:B------:R-:W-:Y:S01]  /*5ac0*/  FMUL.FTZ R32, R46, UR24 ;  /* 0x000000182e207c20 */ /* 0x000fe20008410000 */
[----:B------:R-:W2:Y:S01]  /*5ad0*/  LDC R36, c[0x0][0x288] ;  /* 0x0000a200ff247b82 */ /* 0x000ea20000000800 */
[----:B------:R-:W-:Y:S01]  /*5ae0*/  FMUL.FTZ R24, R38, UR24 ;  /* 0x0000001826187c20 */ /* 0x000fe20008410000 */
[----:B------:R-:W-:Y:S01]  /*5af0*/  FMUL.FTZ R46, R58, UR24 ;  /* 0x000000183a2e7c20 */ /* 0x000fe20008410000 */
[----:B------:R-:W-:Y:S01]  /*5b00*/  ULEA UR6, UR36, UR45, 0x3 ;  /* 0x0000002d24067291 */ /* 0x000fe2000f8e183f */
[----:B------:R-:W-:Y:S01]  /*5b10*/  @P1 IMAD.HI.U32 R12, R76, UR7, RZ ;  /* 0x000000074c0c1c27 */ /* 0x000fe2000f8e00ff */
[----:B------:R-:W-:-:S03]  /*5b20*/  @UP1 ULDC UR7, c[0x0][0x450] ;  /* 0x0001140000071ab9 */ /* 0x000fc60000000800 */
[----:B------:R-:W-:Y:S01]  /*5b30*/  FMUL.FTZ R20, R35, UR24 ;  /* 0x0000001823147c20 */ /* 0x000fe20008410000 */
[----:B------:R-:W-:Y:S01]  /*5b40*/  FMUL.FTZ R38, R50, UR24 ;  /* 0x0000001832267c20 */ /* 0x000fe20008410000 */
[----:B------:R-:W-:Y:S01]  /*5b50*/  FMUL.FTZ R58, R70, UR24 ;  /* 0x00000018463a7c20 */ /* 0x000fe20008410000 */
[----:B------:R-:W-:Y:S01]  /*5b60*/  @P2 SHF.R.U32.HI R76, RZ, UR7, R12 ;  /* 0x00000007ff4c2c19 */ /* 0x000fe2000801160c */
[----:B------:R-:W-:Y:S01]  /*5b70*/  FMUL.FTZ R35, R41, UR24 ;  /* 0x0000001829237c20 */ /* 0x000fe20008410000 */
[----:B------:R-:W-:Y:S01]  /*5b80*/  FMUL.FTZ R50, R62, UR24 ;  /* 0x000000183e327c20 */ /* 0x000fe20008410000 */
[----:B------:R-:W-:Y:S02]  /*5b90*/  IMAD.SHL.U32 R70, R5, 0x80, RZ ;  /* 0x0000008005467824 */ /* 0x000fe400078e00ff */
[----:B------:R-:W-:Y:S01]  /*5ba0*/  FMUL.FTZ R41, R45, UR24 ;  /* 0x000000182d297c20 */ /* 0x000fe20008410000 */
[----:B------:R-:W-:Y:S01]  /*5bb0*/  FMUL.FTZ R62, R74, UR24 ;  /* 0x000000184a3e7c20 */ /* 0x000fe20008410000 */
[----:B0-----:R-:W-:Y:S01]  /*5bc0*/  FMUL.FTZ R6, R26, UR24 ;  /* 0x000000181a067c20 */ /* 0x001fe20008410000 */
[----:B------:R-:W-:Y:S01]  /*5bd0*/  FMUL.FTZ R7, R27, UR24 ;  /* 0x000000181b077c20 */ /* 0x000fe20008410000 */
[----:B------:R-:W-:Y:S01]  /*5be0*/  FMUL.FTZ R14, R34, UR24 ;  /* 0x00000018220e7c20 */ /* 0x000fe20008410000 */
[----:B------:R-:W-:Y:S01]  /*5bf0*/  FMUL.FTZ R45, R49, UR24 ;  /* 0x00000018312d7c20 */ /* 0x000fe20008410000 */
        /* <DEDUP_REMOVED lines=50> */
[----:B------:R-:W-:Y:S01]  /*5f20*/  SYNCS.ARRIVE.TRANS64.RED.A1T0 RZ, [UR6], RZ ;  /* 0x000000ffffff79a7 */ /* 0x000fe20008100406 */
[----:B-1----:R-:W-:Y:S01]  /*5f30*/  IMAD R13, R37, UR40, R12 ;  /* 0x00000028250d7c24 */ /* 0x002fe2000f8e020c */
[----:B------:R-:W-:-:S03]  /*5f40*/  ULOP3.LUT UR6, URZ, UR22, URZ, 0x33, !UPT ;  /* 0x000000163f067292 */ /* 0x000fc6000f8e333f */
[----:B--2---:R-:W-:Y:S02]  /*5f50*/  IMAD.IADD R13, R13, 0x1, -R36 ;  /* 0x000000010d0d7824 */ /* 0x004fe400078e0a24 */
[----:B------:R-:W1:Y:S02]  /*5f60*/  MUFU.TANH R11, R11 ;  /* 0x0000000b000b7308 */ /* 0x000e640000002400 */
[C---:B------:R-:W-:Y:S02]  /*5f70*/  VIADD R85, R13.reuse, UR23 ;  /* 0x000000170d557c36 */ /* 0x040fe40008000000 */
[----:B------:R-:W-:Y:S02]  /*5f80*/  VIADD R83, R13, UR6 ;  /* 0x000000060d537c36 */ /* 0x000fe40008000000 */
[--C-:B0-----:R-:W-:Y:S02]  /*5f90*/  IMAD.IADD R87, R85, 0x1, R74.reuse ;  /* 0x0000000155577824 */ /* 0x101fe400078e024a */
[----:B------:R-:W0:Y:S01]  /*5fa0*/  MUFU.TANH R6, R6 ;  /* 0x0000000600067308 */ /* 0x000e220000002400 */
[----:B------:R-:W-:-:S07]  /*5fb0*/  IMAD.IADD R127, R83, 0x1, R74 ;  /* 0x00000001537f7824 */ /* 0x000fce00078e024a */
        /* <DEDUP_REMOVED lines=75> */
.L_x_13701:
[----:B------:R-:W-:-:S05]  /*6470*/  IMAD.U32 R74, RZ, RZ, UR21 ;  /* 0x00000015ff4a7e24 */ /* 0x000fca000f8e00ff */
[----:B------:R-:W-:-:S13]  /*6480*/  ISETP.NE.AND P1, PT, R74, 0x1, PT ;  /* 0x000000014a00780c */ /* 0x000fda0003f25270 */
[----:B------:R-:W1:Y:S02]  /*6490*/  @P1 LDC.64 R12, c[0x0][0x9e8] ;  /* 0x00027a00ff0c1b82 */ /* 0x000e640000000a00 */
[----:B-1----:R-:W-:-:S05]  /*64a0*/  @P1 IMAD.HI.U32 R12, R73, R12, RZ ;  /* 0x0000000c490c1227 */ /* 0x002fca00078e00ff */
[----:B------:R-:W-:-:S07]  /*64b0*/  @P1 SHF.R.U32.HI R73, RZ, R13, R12 ;  /* 0x0000000dff491219 */ /* 0x000fce000001160c */
.L_x_13702:
[----:B------:R-:W-:Y:S05]  /*64c0*/  BSYNC B0 ;  /* 0x0000000000007941 */ /* 0x000fea0003800000 */
.L_x_13700:
[----:B------:R-:W-:-:S04]  /*64d0*/  IMAD R73, R73, R74, -R70 ;  /* 0x0000004a49497224 */ /* 0x000fc800078e0a46 */
[----:B------:R-:W-:-:S05]  /*64e0*/  IMAD R12, R16, -0x2, R73 ;  /* 0xfffffffe100c7824 */ /* 0x000fca00078e0249 */
[----:B------:R-:W-:Y:S02]  /*64f0*/  VIADDMNMX R87, R12, R74, R87, PT ;  /* 0x0000004a0c577246 */ /* 0x000fe40003800157 */
[----:B------:R-:W-:-:S07]  /*6500*/  VIMNMX R127, R127, R12, !PT ;  /* 0x0000000c7f7f7248 */ /* 0x000fce0007fe0100 */
.L_x_13699:
[----:B------:R-:W-:Y:S01]  /*6510*/  ISETP.GT.AND P1, PT, R5, -0x1, PT ;  /* 0xffffffff0500780c */ /* 0x000fe20003f24270 */
[----:B------:R1:W2:Y:S01]  /*6520*/  SHFL.IDX PT, R12, R76, 0x1, 0x1c1f ;  /* 0x003c1f004c0c7f89 */ /* 0x0002a200000e0000 */
[----:B------:R-:W-:Y:S02]  /*6530*/  UISETP.NE.AND UP0, UPT, UR49, URZ, UPT ;  /* 0x0000003f3100728c */ /* 0x000fe4000bf05270 */
[C---:B------:R-:W-:Y:S02]  /*6540*/  ISETP.GT.AND P3, PT, R127.reuse, 0x8, P1 ;  /* 0x000000087f00780c */ /* 0x040fe40000f64270 */
[----:B------:R-:W-:Y:S02]  /*6550*/  ISETP.GT.AND P6, PT, R127, RZ, P1 ;  /* 0x000000ff7f00720c */ /* 0x000fe40000fc4270 */
[----:B------:R-:W-:Y:S02]  /*6560*/  ISETP.LT.OR P3, PT, R87, 0x9, P3 ;  /* 0x000000095700780c */ /* 0x000fe40001f61670 */
[----:B------:R-:W-:-:S02]  /*6570*/  ISETP.GT.AND P2, PT, R127, 0x1, P1 ;  /* 0x000000017f00780c */ /* 0x000fc40000f44270 */
[----:B-1----:R-:W-:Y:S02]  /*6580*/  FSEL R76, R15, -INF , !P3 ;  /* 0xff8000000f4c7808 */ /* 0x002fe40005800000 */
[----:B------:R-:W-:Y:S02]  /*6590*/  ISETP.GT.AND P3, PT, R127, 0x19, P1 ;  /* 0x000000197f00780c */ /* 0x000fe40000f64270 */
[C---:B------:R-:W-:Y:S02]  /*65a0*/  ISETP.LT.OR P6, PT, R87.reuse, 0x1, P6 ;  /* 0x000000015700780c */ /* 0x040fe400037c1670 */
[C---:B------:R-:W-:Y:S02]  /*65b0*/  ISETP.LT.OR P2, PT, R87.reuse, 0x2, P2 ;  /* 0x000000025700780c */ /* 0x040fe40001741670 */
[----:B------:R-:W-:Y:S02]  /*65c0*/  ISETP.LT.OR P3, PT, R87, 0x1a, P3 ;  /* 0x0000001a5700780c */ /* 0x000fe40001f61670 */
[----:B------:R-:W-:-:S02]  /*65d0*/  FSEL R73, R9, -INF , !P6 ;  /* 0xff80000009497808 */ /* 0x000fc40007000000 */
[----:B------:R-:W-:Y:S01]  /*65e0*/  FSEL R74, R11, -INF , !P2 ;  /* 0xff8000000b4a7808 */ /* 0x000fe20005000000 */
[----:B--2---:R-:W-:Y:S01]  /*65f0*/  IMAD.IADD R15, R85, 0x1, R12 ;  /* 0x00000001550f7824 */ /* 0x004fe200078e020c */
[C---:B------:R-:W-:Y:S02]  /*6600*/  ISETP.GT.AND P5, PT, R127.reuse, 0x9, P1 ;  /* 0x000000097f00780c */ /* 0x040fe40000fa4270 */
        /* <DEDUP_REMOVED lines=11> */
[----:B------:R-:W-:Y:S01]  /*66c0*/  FSEL R80, R25, -INF , !P4 ;  /* 0xff80000019507808 */ /* 0x000fe20006000000 */
[----:B------:R-:W-:Y:S01]  /*66d0*/  IMAD.IADD R25, R83, 0x1, R12 ;  /* 0x0000000153197824 */ /* 0x000fe200078e020c */
        /* <DEDUP_REMOVED lines=87> */
.L_x_13705:
[----:B------:R-:W-:-:S05]  /*6c50*/  IMAD.U32 R35, RZ, RZ, UR21 ;  /* 0x00000015ff237e24 */ /* 0x000fca000f8e00ff */
[----:B------:R-:W-:-:S13]  /*6c60*/  ISETP.NE.AND P2, PT, R35, 0x1, PT ;  /* 0x000000012300780c */ /* 0x000fda0003f45270 */
[----:B------:R-:W0:Y:S02]  /*6c70*/  @P2 LDC.64 R12, c[0x0][0x9e8] ;  /* 0x00027a00ff0c2b82 */ /* 0x000e240000000a00 */
[----:B0-----:R-:W-:-:S05]  /*6c80*/  @P2 IMAD.HI.U32 R12, R9, R12, RZ ;  /* 0x0000000c090c2227 */ /* 0x001fca00078e00ff */
[----:B------:R-:W-:-:S07]  /*6c90*/  @P2 SHF.R.U32.HI R9, RZ, R13, R12 ;  /* 0x0000000dff092219 */ /* 0x000fce000001160c */
.L_x_13706:
[----:B------:R-:W-:Y:S05]  /*6ca0*/  BSYNC B0 ;  /* 0x0000000000007941 */ /* 0x000fea0003800000 */
.L_x_13704:
[----:B------:R-:W-:-:S04]  /*6cb0*/  IMAD R9, R9, R35, -R70 ;  /* 0x0000002309097224 */ /* 0x000fc800078e0a46 */
[----:B------:R-:W-:-:S05]  /*6cc0*/  IMAD R12, R16, -0x2, R9 ;  /* 0xfffffffe100c7824 */ /* 0x000fca00078e0209 */
[----:B------:R-:W-:Y:S02]  /*6cd0*/  VIADDMNMX R15, R12, R35, R15, PT ;  /* 0x000000230c0f7246 */ /* 0x000fe4000380010f */
[----:B------:R-:W-:-:S07]  /*6ce0*/  VIMNMX R25, R25, R12, !PT ;  /* 0x0000000c19197248 */ /* 0x000fce0007fe0100 */
.L_x_13703:
[----:B------:R-:W-:Y:S02]  /*6cf0*/  FMNMX.FTZ R9, R73, R4, !PT ;  /* 0x0000000449097209 */ /* 0x000fe40007810000 */
[----:B------:R-:W-:Y:S02]  /*6d00*/  ISETP.GT.AND P5, PT, R25, 0x10, P1 ;  /* 0x000000101900780c */ /* 0x000fe40000fa4270 */
[----:B------:R-:W-:Y:S02]  /*6d10*/  FMNMX.FTZ R9, R74, R9, !PT ;  /* 0x000000094a097209 */ /* 0x000fe40007810000 */
[----:B------:R-:W-:Y:S02]  /*6d20*/  ISETP.LT.OR P5, PT, R15, 0x11, P5 ;  /* 0x000000110f00780c */ /* 0x000fe40002fa1670 */
[----:B------:R-:W-:Y:S02]  /*6d30*/  FMNMX.FTZ R9, R76, R9, !PT ;  /* 0x000000094c097209 */ /* 0x000fe40007810000 */
[----:B------:R-:W-:-:S02]  /*6d40*/  ISETP.GT.AND P6, PT, R25, 0x1, P1 ;  /* 0x000000011900780c */ /* 0x000fc40000fc4270 */
[----:B------:R-:W-:Y:S02]  /*6d50*/  FMNMX.FTZ R9, R78, R9, !PT ;  /* 0x000000094e097209 */ /* 0x000fe40007810000 */
[C---:B------:R-:W-:Y:S02]  /*6d60*/  ISETP.GT.AND P4, PT, R25.reuse, 0x9, P1 ;  /* 0x000000091900780c */ /* 0x040fe40000f84270 */
[----:B------:R-:W-:Y:S02]  /*6d70*/  FMNMX.FTZ R9, R80, R9, !PT ;  /* 0x0000000950097209 */ /* 0x000fe40007810000 */
[----:B------:R-:W-:Y:S02]  /*6d80*/  FSEL R14, R14, -INF , !P5 ;  /* 0xff8000000e0e7808 */ /* 0x000fe40006800000 */
[----:B------:R-:W-:Y:S02]  /*6d90*/  FMNMX.FTZ R9, R82, R9, !PT ;  /* 0x0000000952097209 */ /* 0x000fe40007810000 */
[----:B------:R-:W-:-:S02]  /*6da0*/  ISETP.GT.AND P5, PT, R25, 0x20, P1 ;  /* 0x000000201900780c */ /* 0x000fc40000fa4270 */
[----:B------:R-:W-:Y:S02]  /*6db0*/  FMNMX.FTZ R9, R84, R9, !PT ;  /* 0x0000000954097209 */ /* 0x000fe40007810000 */
[C---:B------:R-:W-:Y:S02]  /*6dc0*/  ISETP.LT.OR P6, PT, R15.reuse, 0x2, P6 ;  /* 0x000000020f00780c */ /* 0x040fe400037c1670 */
[----:B------:R-:W-:Y:S02]  /*6dd0*/  FMNMX.FTZ R9, R86, R9, !PT ;  /* 0x0000000956097209 */ /* 0x000fe40007810000 */
[C---:B------:R-:W-:Y:S02]  /*6de0*/  ISETP.LT.OR P4, PT, R15.reuse, 0xa, P4 ;  /* 0x0000000a0f00780c */ /* 0x040fe40002781670 */
[----:B------:R-:W-:Y:S02]  /*6df0*/  FMNMX.FTZ R9, R122, R9, !PT ;  /* 0x000000097a097209 */ /* 0x000fe40007810000 */
[----:B------:R-:W-:-:S02]  /*6e00*/  ISETP.LT.OR P5, PT, R15, 0x21, P5 ;  /* 0x000000210f00780c */ /* 0x000fc40002fa1670 */
[----:B------:R-:W-:Y:S02]  /*6e10*/  FMNMX.FTZ R9, R124, R9, !PT ;  /* 0x000000097c097209 */ /* 0x000fe40007810000 */
[----:B------:R-:W-:Y:S02]  /*6e20*/  FSEL R70, R7, -INF , !P6 ;  /* 0xff80000007467808 */ /* 0x000fe40007000000 */
[----:B------:R-:W-:Y:S02]  /*6e30*/  FMNMX.FTZ R9, R126, R9, !PT ;  /* 0x000000097e097209 */ /* 0x000fe40007810000 */
[----:B------:R-:W-:Y:S02]  /*6e40*/  FSEL R28, R28, -INF , !P5 ;  /* 0xff8000001c1c7808 */ /* 0x000fe40006800000 */
[----:B------:R-:W-:Y:S02]  /*6e50*/  FMNMX.FTZ R9, R128, R9, !PT ;  /* 0x0000000980097209 */ /* 0x000fe40007810000 */
[----:B------:R-:W-:-:S02]  /*6e60*/  ISETP.GT.AND P5, PT, R25, RZ, P1 ;  /* 0x000000ff1900720c */ /* 0x000fc40000fa4270 */
[----:B------:R-:W-:Y:S02]  /*6e70*/  FMNMX.FTZ R9, R130, R9, !PT ;  /* 0x0000000982097209 */ /* 0x000fe40007810000 */
[----:B------:R-:W-:Y:S02]  /*6e80*/  ISETP.LT.OR P5, PT, R15, 0x1, P5 ;  /* 0x000000010f00780c */ /* 0x000fe40002fa1670 */
[----:B------:R-:W-:Y:S02]  /*6e90*/  FMNMX.FTZ R9, R132, R9, !PT ;  /* 0x0000000984097209 */ /* 0x000fe40007810000 */
[----:B------:R-:W-:Y:S02]  /*6ea0*/  ISETP.GT.AND P3, PT, R25, 0x8, P1 ;  /* 0x000000081900780c */ /* 0x000fe40000f64270 */
[----:B------:R-:W-:Y:S02]  /*6eb0*/  FMNMX.FTZ R9, R134, R9, !PT ;  /* 0x0000000986097209 */ /* 0x000fe40007810000 */
[----:B------:R-:W-:-:S02]  /*6ec0*/  ISETP.LT.OR P3, PT, R15, 0x9, P3 ;  /* 0x000000090f00780c */ /* 0x000fc40001f61670 */
        /* <DEDUP_REMOVED lines=19> */
[----:B------:R-:W0:Y:S01]  /*7000*/  LDC R9, c[0x0][0x988] ;  /* 0x00026200ff097b82 */ /* 0x000e220000000800 */
[----:B------:R-:W-:Y:S02]  /*7010*/  ISETP.LT.OR P2, PT, R15, 0x22, P2 ;  /* 0x000000220f00780c */ /* 0x000fe40001741670 */
[----:B------:R-:W-:Y:S02]  /*7020*/  FMNMX.FTZ R12, R71, R12, !PT ;  /* 0x0000000c470c7209 */ /* 0x000fe40007810000 */
[----:B------:R-:W-:Y:S02]  /*7030*/  ISETP.LT.OR P3, PT, R15, 0x29, P3 ;  /* 0x000000290f00780c */ /* 0x000fe40001f61670 */
[----:B------:R-:W-:Y:S02]  /*7040*/  FMNMX.FTZ R12, R11, R12, !PT ;  /* 0x0000000c0b0c7209 */ /* 0x000fe40007810000 */
[----:B------:R-:W-:-:S02]  /*7050*/  FSEL R30, R30, -INF , !P2 ;  /* 0xff8000001e1e7808 */ /* 0x000fc40005000000 */
[----:B------:R-:W-:Y:S02]  /*7060*/  FMNMX.FTZ R12, R21, R12, !PT ;  /* 0x0000000c150c7209 */ /* 0x000fe40007810000 */
[----:B------:R-:W-:Y:S02]  /*7070*/  ISETP.GT.AND P2, PT, R25, 0x30, P1 ;  /* 0x000000301900780c */ /* 0x000fe40000f44270 */
[----:B------:R-:W-:Y:S02]  /*7080*/  FMNMX.FTZ R12, R27, R12, !PT ;  /* 0x0000000c1b0c7209 */ /* 0x000fe40007810000 */
[----:B------:R-:W-:Y:S02]  /*7090*/  FSEL R32, R32, -INF , !P3 ;  /* 0xff80000020207808 */ /* 0x000fe40005800000 */
[----:B------:R-:W-:Y:S02]  /*70a0*/  FMNMX.FTZ R12, R33, R12, !PT ;  /* 0x0000000c210c7209 */ /* 0x000fe40007810000 */
[----:B------:R-:W-:-:S02]  /*70b0*/  ISETP.GT.AND P3, PT, R25, 0x31, P1 ;  /* 0x000000311900780c */ /* 0x000fc40000f64270 */
[----:B------:R-:W-:Y:S02]  /*70c0*/  FMNMX.FTZ R12, R31, R12, !PT ;  /* 0x0000000c1f0c7209 */ /* 0x000fe40007810000 */
[----:B------:R-:W-:Y:S02]  /*70d0*/  ISETP.LT.OR P2, PT, R15, 0x31, P2 ;  /* 0x000000310f00780c */ /* 0x000fe40001741670 */
[----:B------:R-:W-:Y:S02]  /*70e0*/  FMNMX.FTZ R13, R29, R12, !PT ;  /* 0x0000000c1d0d7209 */ /* 0x000fe40007810000 */
[----:B------:R-:W-:-:S03]  /*70f0*/  ISETP.LT.OR P3, PT, R15, 0x32, P3 ;  /* 0x000000320f00780c */ /* 0x000fc60001f61670 */
[----:B------:R-:W1:Y:S01]  /*7100*/  SHFL.BFLY PT, R12, R13, 0x2, 0x1f ;  /* 0x0c401f000d0c7f89 */ /* 0x000e6200000e0000 */
[----:B------:R-:W-:Y:S02]  /*7110*/  FSEL R40, R40, -INF , !P3 ;  /* 0xff80000028287808 */ /* 0x000fe40005800000 */
[----:B------:R-:W-:-:S04]  /*7120*/  ISETP.GT.AND P3, PT, R25, 0x41, P1 ;  /* 0x000000411900780c */ /* 0x000fc80000f64270 */
[----:B------:R-:W-:Y:S02]  /*7130*/  ISETP.LT.OR P3, PT, R15, 0x42, P3 ;  /* 0x000000420f00780c */ /* 0x000fe40001f61670 */
[----:B-1----:R-:W-:Y:S02]  /*7140*/  FMNMX.FTZ R35, R13, R12, !PT ;  /* 0x0000000c0d237209 */ /* 0x002fe40007810000 */
[----:B------:R-:W-:Y:S02]  /*7150*/  FSEL R13, R10, -INF , !P4 ;  /* 0xff8000000a0d7808 */ /* 0x000fe40006000000 */
[----:B------:R-:W-:Y:S01]  /*7160*/  ISETP.GT.AND P4, PT, R25, 0x19, P1 ;  /* 0x000000191900780c */ /* 0x000fe20000f84270 */
[----:B------:R-:W1:Y:S03]  /*7170*/  SHFL.BFLY PT, R12, R35, 0x1, 0x1f ;  /* 0x0c201f00230c7f89 */ /* 0x000e6600000e0000 */
[----:B------:R-:W-:-:S04]  /*7180*/  ISETP.LT.OR P4, PT, R15, 0x1a, P4 ;  /* 0x0000001a0f00780c */ /* 0x000fc80002781670 */
[----:B------:R-:W-:Y:S02]  /*7190*/  FSEL R39, R26, -INF , !P4 ;  /* 0xff8000001a277808 */ /* 0x000fe40006000000 */
[----:B------:R-:W-:-:S04]  /*71a0*/  ISETP.GT.AND P4, PT, R25, 0x29, P1 ;  /* 0x000000291900780c */ /* 0x000fc80000f84270 */
[----:B------:R-:W-:Y:S02]  /*71b0*/  ISETP.LT.OR P4, PT, R15, 0x2a, P4 ;  /* 0x0000002a0f00780c */ /* 0x000fe40002781670 */
[----:B-1----:R-:W-:-:S04]  /*71c0*/  FMNMX.FTZ R12, R35, R12, !PT ;  /* 0x0000000c230c7209 */ /* 0x002fc80007810000 */
[C---:B------:R-:W-:Y:S01]  /*71d0*/  FSETP.NEU.FTZ.AND P6, PT, R12.reuse, -INF , PT ;  /* 0xff8000000c00780b */ /* 0x040fe20003fdd000 */
[----:B0-----:R-:W-:-:S05]  /*71e0*/  FMUL.FTZ R7, R12, R9 ;  /* 0x000000090c077220 */ /* 0x001fca0000410000 */
        /* <DEDUP_REMOVED lines=17> */
[-CC-:B------:R-:W-:Y:S01]  /*7300*/  FFMA.FTZ R35, R73, R9.reuse, -R7.reuse ;  /* 0x0000000949237223 */ /* 0x180fe20000010807 */
        /* <DEDUP_REMOVED lines=9> */
[--C-:B------:R-:W-:Y:S01]  /*73a0*/  FFMA.FTZ R61, R144, R9, -R7.reuse ;  /* 0x00000009903d7223 */ /* 0x100fe20000010807 */
[----:B------:R-:W-:Y:S01]  /*73b0*/  FSEL R82, R42, -INF , !P5 ;  /* 0xff8000002a527808 */ /* 0x000fe20006800000 */
[----:B------:R-:W-:Y:S01]  /*73c0*/  MUFU.EX2 R35, R35 ;  /* 0x0000002300237308 */ /* 0x000fe20000000800 */
[----:B------:R-:W-:Y:S01]  /*73d0*/  FMNMX.FTZ R10, R24, R45, !PT ;  /* 0x0000002d180a7209 */ /* 0x000fe20007810000 */
[-CC-:B------:R-:W-:Y:S01]  /*73e0*/  FFMA.FTZ R45, R86, R9.reuse, -R7.reuse ;  /* 0x00000009562d7223 */ /* 0x180fe20000010807 */
[----:B------:R-:W-:Y:S01]  /*73f0*/  ISETP.LT.OR P4, PT, R15, 0x3a, P4 ;  /* 0x0000003a0f00780c */ /* 0x000fe20002781670 */
[-CC-:B------:R-:W-:Y:S01]  /*7400*/  FFMA.FTZ R42, R126, R9.reuse, -R7.reuse ;  /* 0x000000097e2a7223 */ /* 0x180fe20000010807 */
        /* <DEDUP_REMOVED lines=10> */
[----:B------:R-:W-:Y:S01]  /*74b0*/  ISETP.GT.AND P5, PT, R25, 0x48, P1 ;  /* 0x000000481900780c */ /* 0x000fe20000fa4270 */
[----:B------:R-:W-:Y:S01]  /*74c0*/  MUFU.EX2 R41, R41 ;  /* 0x0000002900297308 */ /* 0x000fe20000000800 */
[----:B------:R-:W-:Y:S01]  /*74d0*/  FMNMX.FTZ R47, R32, R47, !PT ;  /* 0x0000002f202f7209 */ /* 0x000fe20007810000 */
[-CC-:B------:R-:W-:Y:S01]  /*74e0*/  FFMA.FTZ R11, R33, R9.reuse, -R7.reuse ;  /* 0x00000009210b7223 */ /* 0x180fe20000010807 */
[----:B------:R-:W-:Y:S01]  /*74f0*/  FSEL R46, R46, -INF , !P2 ;  /* 0xff8000002e2e7808 */ /* 0x000fe20005000000 */
[----:B------:R-:W-:Y:S01]  /*7500*/  FFMA.FTZ R122, R31, R9, -R7 ;  /* 0x000000091f7a7223 */ /* 0x000fe20000010807 */
[----:B------:R-:W-:-:S02]  /*7510*/  FMNMX.FTZ R49, R78, R47, !PT ;  /* 0x0000002f4e317209 */ /* 0x000fc40007810000 */
[----:B------:R-:W-:Y:S01]  /*7520*/  ISETP.GT.AND P4, PT, R25, 0x49, P1 ;  /* 0x000000491900780c */ /* 0x000fe20000f84270 */
[----:B------:R0:W-:Y:S01]  /*7530*/  MUFU.EX2 R47, R124 ;  /* 0x0000007c002f7308 */ /* 0x0001e20000000800 */
[----:B------:R-:W-:Y:S02]  /*7540*/  FMNMX.FTZ R49, R80, R49, !PT ;  /* 0x0000003150317209 */ /* 0x000fe40007810000 */
[----:B------:R-:W-:Y:S02]  /*7550*/  ISETP.LT.OR P5, PT, R15, 0x49, P5 ;  /* 0x000000490f00780c */ /* 0x000fe40002fa1670 */
[----:B------:R-:W-:Y:S02]  /*7560*/  FMNMX.FTZ R49, R40, R49, !PT ;  /* 0x0000003128317209 */ /* 0x000fe40007810000 */
[----:B------:R-:W-:Y:S01]  /*7570*/  FSEL R86, R48, -INF , !P3 ;  /* 0xff80000030567808 */ /* 0x000fe20005800000 */
[----:B------:R-:W-:Y:S01]  /*7580*/  MUFU.EX2 R6, R6 ;  /* 0x0000000600067308 */ /* 0x000fe20000000800 */
[----:B------:R-:W-:Y:S01]  /*7590*/  FMNMX.FTZ R49, R82, R49, !PT ;  /* 0x0000003152317209 */ /* 0x000fe20007810000 */
[-CC-:B0-----:R-:W-:Y:S01]  /*75a0*/  FFMA.FTZ R124, R72, R9.reuse, -R7.reuse ;  /* 0x00000009487c7223 */ /* 0x181fe20000010807 */
[----:B------:R-:W-:Y:S01]  /*75b0*/  ISETP.GT.AND P2, PT, R25, 0x50, P1 ;  /* 0x000000501900780c */ /* 0x000fe20000f44270 */
[--C-:B------:R-:W-:Y:S01]  /*75c0*/  FFMA.FTZ R48, R134, R9, -R7.reuse ;  /* 0x0000000986307223 */ /* 0x100fe20000010807 */
[----:B------:R-:W-:Y:S01]  /*75d0*/  FMNMX.FTZ R51, R84, R49, !PT ;  /* 0x0000003154337209 */ /* 0x000fe20007810000 */
[----:B------:R-:W-:Y:S01]  /*75e0*/  FFMA.FTZ R134, R142, R9, -R7 ;  /* 0x000000098e867223 */ /* 0x000fe20000010807 */
[----:B------:R-:W-:Y:S01]  /*75f0*/  FSEL R50, R50, -INF , !P5 ;  /* 0xff80000032327808 */ /* 0x000fe20006800000 */
[----:B------:R-:W-:Y:S01]  /*7600*/  MUFU.EX2 R43, R43 ;  /* 0x0000002b002b7308 */ /* 0x000fe20000000800 */
[----:B------:R-:W-:-:S02]  /*7610*/  FMNMX.FTZ R51, R46, R51, !PT ;  /* 0x000000332e337209 */ /* 0x000fc40007810000 */
        /* <DEDUP_REMOVED lines=13> */
[----:B------:R0:W-:Y:S01]  /*76f0*/  MUFU.EX2 R51, R132 ;  /* 0x0000008400337308 */ /* 0x0001e20000000800 */
[----:B------:R-:W-:-:S02]  /*7700*/  ISETP.LT.OR P5, PT, R15, 0x59, P5 ;  /* 0x000000590f00780c */ /* 0x000fc40002fa1670 */
[----:B------:R-:W-:Y:S02]  /*7710*/  FSEL R56, R56, -INF , !P3 ;  /* 0xff80000038387808 */ /* 0x000fe40005800000 */
[----:B------:R-:W-:Y:S02]  /*7720*/  FMNMX.FTZ R53, R54, R53, !PT ;  /* 0x0000003536357209 */ /* 0x000fe40007810000 */
[----:B------:R-:W-:Y:S01]  /*7730*/  ISETP.GT.AND P2, PT, R25, 0x60, P1 ;  /* 0x000000601900780c */ /* 0x000fe20000f44270 */
[----:B------:R-:W-:Y:S01]  /*7740*/  MUFU.EX2 R38, R38 ;  /* 0x0000002600267308 */ /* 0x000fe20000000800 */
[----:B------:R-:W-:Y:S01]  /*7750*/  FSEL R58, R58, -INF , !P5 ;  /* 0xff8000003a3a7808 */ /* 0x000fe20006800000 */
[----:B0-----:R-:W-:Y:S01]  /*7760*/  FFMA.FTZ R132, R138, R9, -R7 ;  /* 0x000000098a847223 */ /* 0x001fe20000010807 */
        /* <DEDUP_REMOVED lines=8> */
[----:B------:R0:W-:Y:S01]  /*77f0*/  MUFU.EX2 R49, R128 ;  /* 0x0000008000317308 */ /* 0x0001e20000000800 */
[----:B------:R-:W-:-:S02]  /*7800*/  FSEL R62, R62, -INF , !P2 ;  /* 0xff8000003e3e7808 */ /* 0x000fc40005000000 */
[C---:B------:R-:W-:Y:S02]  /*7810*/  ISETP.LT.OR P3, PT, R15.reuse, 0x62, P3 ;  /* 0x000000620f00780c */ /* 0x040fe40001f61670 */
[----:B------:R-:W-:Y:S02]  /*7820*/  FMNMX.FTZ R55, R60, R53, !PT ;  /* 0x000000353c377209 */ /* 0x000fe40007810000 */
[----:B------:R-:W-:Y:S01]  /*7830*/  ISETP.LT.OR P5, PT, R15, 0x69, P5 ;  /* 0x000000690f00780c */ /* 0x000fe20002fa1670 */
[----:B------:R1:W-:Y:S01]  /*7840*/  MUFU.EX2 R53, R57 ;  /* 0x0000003900357308 */ /* 0x0003e20000000800 */
[----:B------:R-:W-:Y:S01]  /*7850*/  ISETP.GT.AND P4, PT, R25, 0x69, P1 ;  /* 0x000000691900780c */ /* 0x000fe20000f84270 */
[----:B0-----:R-:W-:Y:S01]  /*7860*/  FFMA.FTZ R128, R146, R9, -R7 ;  /* 0x0000000992807223 */ /* 0x001fe20000010807 */
[----:B------:R-:W-:Y:S02]  /*7870*/  FSEL R63, R63, -INF , !P3 ;  /* 0xff8000003f3f7808 */ /* 0x000fe40005800000 */
[----:B------:R-:W-:-:S02]  /*7880*/  FMNMX.FTZ R10, R62, R55, !PT ;  /* 0x000000373e0a7209 */ /* 0x000fc40007810000 */
[----:B------:R-:W-:Y:S01]  /*7890*/  FSEL R64, R64, -INF , !P5 ;  /* 0xff80000040407808 */ /* 0x000fe20006800000 */
[----:B------:R-:W-:Y:S01]  /*78a0*/  MUFU.EX2 R44, R44 ;  /* 0x0000002c002c7308 */ /* 0x000fe20000000800 */
[C---:B------:R-:W-:Y:S01]  /*78b0*/  ISETP.GT.AND P2, PT, R25.reuse, 0x70, P1 ;  /* 0x000000701900780c */ /* 0x040fe20000f44270 */
[-CC-:B-1----:R-:W-:Y:S01]  /*78c0*/  FFMA.FTZ R57, R120, R9.reuse, -R7.reuse ;  /* 0x0000000978397223 */ /* 0x182fe20000010807 */
[----:B------:R-:W-:Y:S01]  /*78d0*/  ISETP.GT.AND P3, PT, R25, 0x71, P1 ;  /* 0x000000711900780c */ /* 0x000fe20000f64270 */
[----:B------:R-:W-:Y:S01]  /*78e0*/  FFMA.FTZ R120, R27, R9, -R7 ;  /* 0x000000091b787223 */ /* 0x000fe20000010807 */
[C---:B------:R-:W-:Y:S02]  /*78f0*/  ISETP.GT.AND P5, PT, R25.reuse, 0x78, P1 ;  /* 0x000000781900780c */ /* 0x040fe40000fa4270 */
[----:B------:R-:W-:Y:S01]  /*7900*/  ISETP.GT.AND P1, PT, R25, 0x79, P1 ;  /* 0x000000791900780c */ /* 0x000fe20000f24270 */
[----:B------:R-:W-:Y:S01]  /*7910*/  MUFU.EX2 R48, R48 ;  /* 0x0000003000307308 */ /* 0x000fe20000000800 */
[----:B------:R-:W-:-:S02]  /*7920*/  ISETP.LT.OR P4, PT, R15, 0x6a, P4 ;  /* 0x0000006a0f00780c */ /* 0x000fc40002781670 */
[----:B------:R-:W-:Y:S01]  /*7930*/  FMNMX.FTZ R25, R63, R10, !PT ;  /* 0x0000000a3f197209 */ /* 0x000fe20007810000 */
[----:B------:R-:W-:Y:S01]  /*7940*/  FFMA.FTZ R10, R140, R9, -R7 ;  /* 0x000000098c0a7223 */ /* 0x000fe20000010807 */
[----:B------:R-:W-:Y:S02]  /*7950*/  ISETP.LT.OR P2, PT, R15, 0x71, P2 ;  /* 0x000000710f00780c */ /* 0x000fe40001741670 */
[----:B------:R-:W-:Y:S01]  /*7960*/  FSEL R136, R65, -INF , !P4 ;  /* 0xff80000041887808 */ /* 0x000fe20006000000 */
[----:B------:R-:W-:Y:S01]  /*7970*/  MUFU.EX2 R132, R132 ;  /* 0x0000008400847308 */ /* 0x000fe20000000800 */
[----:B------:R-:W-:Y:S02]  /*7980*/  FMNMX.FTZ R25, R64, R25, !PT ;  /* 0x0000001940197209 */ /* 0x000fe40007810000 */
[----:B------:R-:W-:Y:S02]  /*7990*/  ISETP.LT.OR P3, PT, R15, 0x72, P3 ;  /* 0x000000720f00780c */ /* 0x000fe40001f61670 */
[----:B------:R-:W-:-:S02]  /*79a0*/  FSEL R66, R66, -INF , !P2 ;  /* 0xff80000042427808 */ /* 0x000fc40005000000 */
[----:B------:R-:W-:Y:S01]  /*79b0*/  FMNMX.FTZ R55, R136, R25, !PT ;  /* 0x0000001988377209 */ /* 0x000fe20007810000 */
[----:B------:R-:W-:Y:S01]  /*79c0*/  MUFU.EX2 R134, R134 ;  /* 0x0000008600867308 */ /* 0x000fe20000000800 */
[----:B------:R-:W-:Y:S02]  /*79d0*/  ISETP.LT.OR P5, PT, R15, 0x79, P5 ;  /* 0x000000790f00780c */ /* 0x000fe40002fa1670 */
[----:B------:R-:W-:Y:S02]  /*79e0*/  FSEL R138, R67, -INF , !P3 ;  /* 0xff800000438a7808 */ /* 0x000fe40005800000 */
[----:B------:R-:W-:Y:S02]  /*79f0*/  FMNMX.FTZ R55, R66, R55, !PT ;  /* 0x0000003742377209 */ /* 0x000fe40007810000 */
[----:B------:R-:W-:Y:S01]  /*7a00*/  ISETP.LT.OR P1, PT, R15, 0x7a, P1 ;  /* 0x0000007a0f00780c */ /* 0x000fe20000f21670 */
[----:B------:R0:W-:Y:S01]  /*7a10*/  MUFU.EX2 R25, R10 ;  /* 0x0000000a00197308 */ /* 0x0001e20000000800 */
[----:B------:R-:W-:Y:S01]  /*7a20*/  FSEL R68, R68, -INF , !P5 ;  /* 0xff80000044447808 */ /* 0x000fe20006800000 */
[----:B------:R-:W-:Y:S01]  /*7a30*/  FFMA.FTZ R15, R21, R9, -R7 ;  /* 0x00000009150f7223 */ /* 0x000fe20000010807 */
[----:B------:R-:W-:-:S02]  /*7a40*/  FMNMX.FTZ R55, R138, R55, !PT ;  /* 0x000000378a377209 */ /* 0x000fc40007810000 */
[----:B------:R-:W-:Y:S02]  /*7a50*/  FSEL R140, R69, -INF , !P1 ;  /* 0xff800000458c7808 */ /* 0x000fe40004800000 */
[----:B------:R-:W-:Y:S01]  /*7a60*/  FMNMX.FTZ R55, R68, R55, !PT ;  /* 0x0000003744377209 */ /* 0x000fe20007810000 */
[----:B------:R-:W-:Y:S01]  /*7a70*/  MUFU.EX2 R61, R61 ;  /* 0x0000003d003d7308 */ /* 0x000fe20000000800 */
[----:B------:R-:W-:Y:S02]  /*7a80*/  FSEL R21, R12, RZ, P6 ;  /* 0x000000ff0c157208 */ /* 0x000fe40003000000 */
[----:B------:R-:W-:-:S03]  /*7a90*/  FMNMX.FTZ R55, R140, R55, !PT ;  /* 0x000000378c377209 */ /* 0x000fc60007810000 */
[----:B------:R-:W-:Y:S02]  /*7aa0*/  FADD.FTZ R4, -R21, R4 ;  /* 0x0000000415047221 */ /* 0x000fe40000010100 */
[----:B0-----:R-:W0:Y:S01]  /*7ab0*/  SHFL.BFLY PT, R10, R55, 0x2, 0x1f ;  /* 0x0c401f00370a7f89 */ /* 0x001e2200000e0000 */
[----:B------:R-:W-:Y:S01]  /*7ac0*/  MUFU.EX2 R128, R128 ;  /* 0x0000008000807308 */ /* 0x000fe20000000800 */
[----:B------:R-:W-:-:S07]  /*7ad0*/  FMUL.FTZ R4, R4, R9 ;  /* 0x0000000904047220 */ /* 0x000fce0000410000 */
[----:B------:R-:W1:Y:S08]  /*7ae0*/  MUFU.EX2 R4, R4 ;  /* 0x0000000400047308 */ /* 0x000e700000000800 */
[----:B------:R-:W-:Y:S01]  /*7af0*/  MUFU.EX2 R59, R59 ;  /* 0x0000003b003b7308 */ /* 0x000fe20000000800 */
[----:B0-----:R-:W-:-:S07]  /*7b00*/  FMNMX.FTZ R10, R55, R10, !PT ;  /* 0x0000000a370a7209 */ /* 0x001fce0007810000 */
[----:B------:R-:W-:Y:S01]  /*7b10*/  MUFU.EX2 R130, R130 ;  /* 0x0000008200827308 */ /* 0x000fe20000000800 */
[-CC-:B------:R-:W-:Y:S01]  /*7b20*/  FFMA.FTZ R55, R71, R9.reuse, -R7.reuse ;  /* 0x0000000947377223 */ /* 0x180fe20000010807 */
[----:B------:R-:W-:Y:S01]  /*7b30*/  FFMA.FTZ R7, R29, R9, -R7 ;  /* 0x000000091d077223 */ /* 0x000fe20000010807 */
[----:B------:R-:W0:Y:S05]  /*7b40*/  SHFL.BFLY PT, R65, R10, 0x1, 0x1f ;  /* 0x0c201f000a417f89 */ /* 0x000e2a00000e0000 */
        /* <DEDUP_REMOVED lines=18> */
[-C--:B------:R-:W-:Y:S01]  /*7c70*/  FFMA.FTZ R14, R20, R9.reuse, -R21 ;  /* 0x00000009140e7223 */ /* 0x080fe20000010815 */
[-C--:B------:R-:W-:Y:S01]  /*7c80*/  FMUL.FTZ R3, R32, R9.reuse ;  /* 0x0000000920037220 */ /* 0x080fe20000410000 */
[----:B-1----:R-:W-:Y:S01]  /*7c90*/  FFMA.FTZ R13, R4, R2, R35 ;  /* 0x00000002040d7223 */ /* 0x002fe20000010023 */
        /* <DEDUP_REMOVED lines=10> */
[-CC-:B------:R-:W-:Y:S01]  /*7d40*/  FFMA.FTZ R139, R82, R9.reuse, -R21.reuse ;  /* 0x00000009528b7223 */ /* 0x180fe20000010815 */
[----:B------:R-:W-:Y:S01]  /*7d50*/  FADD.FTZ R27, R41, R2 ;  /* 0x00000002291b7221 */ /* 0x000fe20000010000 */
[----:B------:R-:W1:Y:S01]  /*7d60*/  MUFU.EX2 R149, R149 ;  /* 0x0000009500957308 */ /* 0x000e620000000800 */
[-CC-:B------:R-:W-:Y:S01]  /*7d70*/  FFMA.FTZ R32, R84, R9.reuse, -R21.reuse ;  /* 0x0000000954207223 */ /* 0x180fe20000010815 */
[-C--:B------:R-:W-:Y:S01]  /*7d80*/  FFMA.FTZ R133, R46, R9.reuse, -R21 ;  /* 0x000000092e857223 */ /* 0x080fe20000010815 */
[----:B------:R-:W-:Y:S01]  /*7d90*/  FADD.FTZ R2, R6, R27 ;  /* 0x0000001b06027221 */ /* 0x000fe20000010000 */
[-CC-:B------:R-:W-:Y:S01]  /*7da0*/  FFMA.FTZ R40, R86, R9.reuse, -R21.reuse ;  /* 0x0000000956287223 */ /* 0x180fe20000010815 */
[-CC-:B------:R-:W-:Y:S01]  /*7db0*/  FFMA.FTZ R135, R50, R9.reuse, -R21.reuse ;  /* 0x0000000932877223 */ /* 0x180fe20000010815 */
[-CC-:B------:R-:W-:Y:S01]  /*7dc0*/  FFMA.FTZ R46, R52, R9.reuse, -R21.reuse ;  /* 0x00000009342e7223 */ /* 0x180fe20000010815 */
[----:B------:R-:W-:Y:S01]  /*7dd0*/  FADD.FTZ R27, R43, R2 ;  /* 0x000000022b1b7221 */ /* 0x000fe20000010000 */
[----:B------:R-:W2:Y:S01]  /*7de0*/  MUFU.EX2 R151, R151 ;  /* 0x0000009700977308 */ /* 0x000ea20000000800 */
[----:B0-----:R-:W-:Y:S01]  /*7df0*/  FFMA.FTZ R0, R3, R0, R72 ;  /* 0x0000000003007223 */ /* 0x001fe20000010048 */
[-C--:B------:R-:W-:Y:S01]  /*7e00*/  FFMA.FTZ R129, R54, R9.reuse, -R21 ;  /* 0x0000000936817223 */ /* 0x080fe20000010815 */
[----:B------:R-:W-:Y:S01]  /*7e10*/  FADD.FTZ R2, R34, R27 ;  /* 0x0000001b22027221 */ /* 0x000fe20000010000 */
[-CC-:B------:R-:W-:Y:S01]  /*7e20*/  FFMA.FTZ R50, R56, R9.reuse, -R21.reuse ;  /* 0x0000000938327223 */ /* 0x180fe20000010815 */
[-CC-:B------:R-:W-:Y:S01]  /*7e30*/  FFMA.FTZ R131, R58, R9.reuse, -R21.reuse ;  /* 0x000000093a837223 */ /* 0x180fe20000010815 */
[-CC-:B------:R-:W-:Y:S01]  /*7e40*/  FFMA.FTZ R52, R60, R9.reuse, -R21.reuse ;  /* 0x000000093c347223 */ /* 0x180fe20000010815 */
[----:B------:R-:W-:Y:S01]  /*7e50*/  FADD.FTZ R27, R45, R2 ;  /* 0x000000022d1b7221 */ /* 0x000fe20000010000 */
[----:B------:R-:W0:Y:S01]  /*7e60*/  MUFU.EX2 R8, R8 ;  /* 0x0000000800087308 */ /* 0x000e220000000800 */
[----:B-1----:R-:W-:Y:S01]  /*7e70*/  FADD.FTZ R0, R149, R0 ;  /* 0x0000000095007221 */ /* 0x002fe20000010000 */
[-C--:B------:R-:W-:Y:S01]  /*7e80*/  FFMA.FTZ R125, R62, R9.reuse, -R21 ;  /* 0x000000093e7d7223 */ /* 0x080fe20000010815 */
[----:B------:R-:W-:Y:S01]  /*7e90*/  FADD.FTZ R2, R38, R27 ;  /* 0x0000001b26027221 */ /* 0x000fe20000010000 */
[-CC-:B------:R-:W-:Y:S01]  /*7ea0*/  FFMA.FTZ R54, R63, R9.reuse, -R21.reuse ;  /* 0x000000093f367223 */ /* 0x180fe20000010815 */
[-CC-:B------:R-:W-:Y:S01]  /*7eb0*/  FFMA.FTZ R127, R64, R9.reuse, -R21.reuse ;  /* 0x00000009407f7223 */ /* 0x180fe20000010815 */
[-CC-:B------:R-:W-:Y:S01]  /*7ec0*/  FFMA.FTZ R56, R136, R9.reuse, -R21.reuse ;  /* 0x0000000988387223 */ /* 0x180fe20000010815 */
[----:B------:R-:W-:Y:S01]  /*7ed0*/  FADD.FTZ R27, R47, R2 ;  /* 0x000000022f1b7221 */ /* 0x000fe20000010000 */
[----:B------:R-:W1:Y:S01]  /*7ee0*/  MUFU.EX2 R145, R145 ;  /* 0x0000009100917308 */ /* 0x000e620000000800 */
        /* <DEDUP_REMOVED lines=8> */
[----:B0-----:R-:W-:-:S02]  /*7f70*/  FADD.FTZ R0, R8, R13 ;  /* 0x0000000d08007221 */ /* 0x001fc40000010000 */
[----:B------:R-:W-:-:S04]  /*7f80*/  FADD.FTZ R2, R44, R27 ;  /* 0x0000001b2c027221 */ /* 0x000fc80000010000 */
        /* <DEDUP_REMOVED lines=79> */
.L_x_13707:
[----:B------:R-:W-:Y:S01]  /*8480*/  ULEA UR6, UR26, UR45, 0x3 ;  /* 0x0000002d1a067291 */ /* 0x000fe2000f8e183f */
[----:B------:R-:W-:Y:S01]  /*8490*/  ISETP.GT.AND P1, PT, R5, UR25, PT ;  /* 0x0000001905007c0c */ /* 0x000fe2000bf24270 */
[----:B------:R-:W-:Y:S01]  /*84a0*/  UMOV UR27, UR46 ;  /* 0x0000002e001b7c82 */ /* 0x000fe20008000000 */
[----:B------:R-:W-:Y:S01]  /*84b0*/  UMOV UR26, UR36 ;  /* 0x00000024001a7c82 */ /* 0x000fe20008000000 */
[----:B------:R-:W-:Y:S01]  /*84c0*/  UIADD3 UR6, UR6, 0x16860, URZ ;  /* 0x0001686006067890 */ /* 0x000fe2000fffe03f */
[-C--:B------:R-:W-:Y:S01]  /*84d0*/  FMUL.FTZ R88, R88, R4.reuse ;  /* 0x0000000458587220 */ /* 0x080fe20000410000 */
        /* <DEDUP_REMOVED lines=68> */
[----:B------:R-:W-:Y:S06]  /*8920*/  @P1 BRA `(.L_x_13708) ;  /* 0xffffffc800801947 */ /* 0x000fec000383ffff */
.L_x_13689:
        /* <DEDUP_REMOVED lines=23> */
.L_x_13710:
[----:B------:R-:W0:Y:S02]  /*8aa0*/  LDC R8, c[0x0][0x9e4] ;  /* 0x00027900ff087b82 */ /* 0x000e240000000800 */
[----:B0-----:R-:W-:-:S13]  /*8ab0*/  ISETP.NE.AND P1, PT, R8, 0x1, PT ;  /* 0x000000010800780c */ /* 0x001fda0003f25270 */
[----:B------:R-:W0:Y:S02]  /*8ac0*/  @P1 LDC.64 R6, c[0x0][0x9e8] ;  /* 0x00027a00ff061b82 */ /* 0x000e240000000a00 */
[----:B0-----:R-:W-:-:S05]  /*8ad0*/  @P1 IMAD.HI.U32 R6, R3, R6, RZ ;  /* 0x0000000603061227 */ /* 0x001fca00078e00ff */
[----:B------:R-:W-:-:S07]  /*8ae0*/  @P1 SHF.R.U32.HI R3, RZ, R7, R6 ;  /* 0x00000007ff031219 */ /* 0x000fce0000011606 */
.L_x_13711:
[----:B------:R-:W-:-:S05]  /*8af0*/  IMAD R3, R3, R8, RZ ;  /* 0x0000000803037224 */ /* 0x000fca00078e02ff */
[----:B------:R-:W-:-:S07]  /*8b00*/  VIMNMX R4, R4, R3, !PT ;  /* 0x0000000304047248 */ /* 0x000fce0007fe0100 */
.L_x_13709:
        /* <DEDUP_REMOVED lines=12> */
.L_x_13723:
[----:B------:R-:W-:Y:S01]  /*8bd0*/  ISETP.NE.AND P2, PT, RZ, UR44, PT ;  /* 0x0000002cff007c0c */ /* 0x000fe2000bf45270 */
[----:B------:R-:W-:-:S04]  /*8be0*/  UISETP.NE.AND UP0, UPT, UR22, 0x1, UPT ;  /* 0x000000011600788c */ /* 0x000fc8000bf05270 */
[----:B------:R-:W-:-:S04]  /*8bf0*/  USEL UR46, URZ, 0x1, UP0 ;  /* 0x000000013f2e7887 */ /* 0x000fc80008000000 */
[----:B------:R-:W-:-:S04]  /*8c00*/  ULOP3.LUT UR46, UR23, UR46, URZ, 0x3c, !UPT ;  /* 0x0000002e172e7292 */ /* 0x000fc8000f8e3c3f */
[----:B------:R-:W-:Y:S08]  /*8c10*/  @P2 BRA `(.L_x_13713) ;  /* 0x0000000000382947 */ /* 0x000ff00003800000 */
[----:B------:R-:W-:Y:S05]  /*8c20*/  @!P0 BRA `(.L_x_13714) ;  /* 0x0000000000048947 */ /* 0x000fea0003800000 */
[----:B------:R-:W-:Y:S01]  /*8c30*/  BPT.TRAP 0x1 ;  /* 0x000000040000795c */ /* 0x000fe20000300000 */
.L_x_13714:
        /* <DEDUP_REMOVED lines=9> */
.L_x_13715:
[----:B-1----:R-:W-:Y:S05]  /*8cd0*/  @P1 BRA `(.L_x_13713) ;  /* 0x0000000000081947 */ /* 0x002fea0003800000 */
[----:B------:R-:W1:Y:S02]  /*8ce0*/  SYNCS.PHASECHK.TRANS64.TRYWAIT P1, [UR6+0x16830], R7 ;  /* 0x01683007ff0075a7 */ /* 0x000e640008020146 */
[----:B-1----:R-:W-:Y:S05]  /*8cf0*/  @!P1 BRA `(.L_x_13716) ;  /* 0x000000c0007c9947 */ /* 0x002fea0003800000 */
.L_x_13713:
        /* <DEDUP_REMOVED lines=28> */
.L_x_13718:
[----:B------:R-:W-:Y:S01]  /*8ec0*/  ULEA UR6, UR22, UR45, 0x3 ;  /* 0x0000002d16067291 */ /* 0x000fe2000f8e183f */
[----:B------:R-:W-:-:S05]  /*8ed0*/  IMAD.U32 R7, RZ, RZ, UR23 ;  /* 0x00000017ff077e24 */ /* 0x000fca000f8e00ff */
[----:B------:R-:W-:-:S04]  /*8ee0*/  SHF.L.U32 R7, R7, 0x1f, RZ ;  /* 0x0000001f07077819 */ /* 0x000fc800000006ff */
[----:B------:R0:W1:Y:S01]  /*8ef0*/  SYNCS.PHASECHK.TRANS64.TRYWAIT P1, [UR6+0x16850], R7 ;  /* 0x01685007ff0075a7 */ /* 0x0000620008020146 */
[----:B------:R-:W-:Y:S05]  /*8f00*/  @!P0 BRA `(.L_x_13719) ;  /* 0x0000000000048947 */ /* 0x000fea0003800000 */
[----:B------:R-:W-:Y:S01]  /*8f10*/  BPT.TRAP 0x1 ;  /* 0x000000040000795c */ /* 0x000fe20000300000 */
.L_x_13719:
[----:B-1----:R-:W-:Y:S05]  /*8f20*/  @P1 BRA `(.L_x_13717) ;  /* 0x0000000000081947 */ /* 0x002fea0003800000 */
[----:B------:R-:W1:Y:S02]  /*8f30*/  SYNCS.PHASECHK.TRANS64.TRYWAIT P1, [UR6+0x16850], R7 ;  /* 0x01685007ff0075a7 */ /* 0x000e640008020146 */
[----:B-1----:R-:W-:Y:S05]  /*8f40*/  @!P1 BRA `(.L_x_13720) ;  /* 0x000000c000009947 */ /* 0x002fea0003800000 */
.L_x_13717:
        /* <DEDUP_REMOVED lines=51> */
.L_x_13721:
        /* <DEDUP_REMOVED lines=146> */
[----:B------:R-:W1:Y:S05]  /*9ba0*/  LDC R9, c[0x0][0x988] ;  /* 0x00026200ff097b82 */ /* 0x000e6a0000000800 */
[----:B------:R-:W3:Y:S01]  /*9bb0*/  MUFU.TANH R13, R13 ;  /* 0x0000000d000d7308 */ /* 0x000ee20000002400 */
[----:B--2---:R-:W-:-:S07]  /*9bc0*/  FMNMX.FTZ R11, R60, R11, !PT ;  /* 0x0000000b3c0b7209 */ /* 0x004fce0007810000 */
[----:B------:R-:W2:Y:S01]  /*9bd0*/  MUFU.TANH R15, R15 ;  /* 0x0000000f000f7308 */ /* 0x000ea20000002400 */
[----:B0-----:R-:W-:-:S07]  /*9be0*/  FMNMX.FTZ R11, R62, R11, !PT ;  /* 0x0000000b3e0b7209 */ /* 0x001fce0007810000 */
[----:B------:R-:W0:Y:S01]  /*9bf0*/  MUFU.TANH R64, R64 ;  /* 0x0000004000407308 */ /* 0x000e220000002400 */
[----:B---3--:R-:W-:-:S07]  /*9c00*/  FMNMX.FTZ R10, R13, R10, !PT ;  /* 0x0000000a0d0a7209 */ /* 0x008fce0007810000 */
        /* <DEDUP_REMOVED lines=41> */
[----:B---3--:R-:W-:-:S05]  /*9ea0*/  FMNMX.FTZ R35, R69, R10, !PT ;  /* 0x0000000a45237209 */ /* 0x008fca0007810000 */
[----:B------:R-:W3:Y:S01]  /*9eb0*/  SHFL.BFLY PT, R10, R35, 0x2, 0x1f ;  /* 0x0c401f00230a7f89 */ /* 0x000ee200000e0000 */
[----:B--2---:R-:W-:-:S04]  /*9ec0*/  FMNMX.FTZ R11, R84, R11, !PT ;  /* 0x0000000b540b7209 */ /* 0x004fc80007810000 */
[----:B0-----:R-:W-:-:S05]  /*9ed0*/  FMNMX.FTZ R11, R86, R11, !PT ;  /* 0x0000000b560b7209 */ /* 0x001fca0007810000 */
[----:B------:R-:W0:Y:S01]  /*9ee0*/  SHFL.BFLY PT, R12, R11, 0x2, 0x1f ;  /* 0x0c401f000b0c7f89 */ /* 0x000e2200000e0000 */
[----:B---3--:R-:W-:Y:S02]  /*9ef0*/  FMNMX.FTZ R37, R35, R10, !PT ;  /* 0x0000000a23257209 */ /* 0x008fe40007810000 */
[----:B0-----:R-:W-:-:S03]  /*9f00*/  FMNMX.FTZ R39, R11, R12, !PT ;  /* 0x0000000c0b277209 */ /* 0x001fc60007810000 */
[----:B------:R-:W0:Y:S04]  /*9f10*/  SHFL.BFLY PT, R12, R37, 0x1, 0x1f ;  /* 0x0c201f00250c7f89 */ /* 0x000e2800000e0000 */
[----:B------:R-:W2:Y:S01]  /*9f20*/  SHFL.BFLY PT, R10, R39, 0x1, 0x1f ;  /* 0x0c201f00270a7f89 */ /* 0x000ea200000e0000 */
[----:B0-----:R-:W-:Y:S02]  /*9f30*/  FMNMX.FTZ R12, R37, R12, !PT ;  /* 0x0000000c250c7209 */ /* 0x001fe40007810000 */
[----:B--2---:R-:W-:-:S03]  /*9f40*/  FMNMX.FTZ R10, R39, R10, !PT ;  /* 0x0000000a270a7209 */ /* 0x004fc60007810000 */
[C---:B-1----:R-:W-:Y:S01]  /*9f50*/  FMUL.FTZ R71, R12.reuse, R9 ;  /* 0x000000090c477220 */ /* 0x042fe20000410000 */
[----:B------:R-:W-:-:S03]  /*9f60*/  FADD.FTZ R3, -R12, R3 ;  /* 0x000000030c037221 */ /* 0x000fc60000010100 */
[-CC-:B------:R-:W-:Y:S01]  /*9f70*/  FFMA.FTZ R35, R32, R9.reuse, -R71.reuse ;  /* 0x0000000920237223 */ /* 0x180fe20000010847 */
[-CC-:B------:R-:W-:Y:S01]  /*9f80*/  FFMA.FTZ R32, R36, R9.reuse, -R71.reuse ;  /* 0x0000000924207223 */ /* 0x180fe20000010847 */
[-CC-:B------:R-:W-:Y:S01]  /*9f90*/  FFMA.FTZ R36, R25, R9.reuse, -R71.reuse ;  /* 0x0000000919247223 */ /* 0x180fe20000010847 */
[-CC-:B------:R-:W-:Y:S01]  /*9fa0*/  FFMA.FTZ R25, R29, R9.reuse, -R71.reuse ;  /* 0x000000091d197223 */ /* 0x180fe20000010847 */
[C---:B------:R-:W-:Y:S01]  /*9fb0*/  FADD.FTZ R6, -R10.reuse, R6 ;  /* 0x000000060a067221 */ /* 0x040fe20000010100 */
[-C--:B------:R-:W-:Y:S01]  /*9fc0*/  FMUL.FTZ R29, R10, R9.reuse ;  /* 0x000000090a1d7220 */ /* 0x080fe20000410000 */
[-CC-:B------:R-:W-:Y:S01]  /*9fd0*/  FFMA.FTZ R59, R26, R9.reuse, -R71.reuse ;  /* 0x000000091a3b7223 */ /* 0x180fe20000010847 */
[-C--:B------:R-:W-:Y:S01]  /*9fe0*/  FMUL.FTZ R41, R3, R9.reuse ;  /* 0x0000000903297220 */ /* 0x080fe20000410000 */
[-CC-:B------:R-:W-:Y:S01]  /*9ff0*/  FFMA.FTZ R39, R8, R9.reuse, -R71.reuse ;  /* 0x0000000908277223 */ /* 0x180fe20000010847 */
[-C--:B------:R-:W-:Y:S01]  /*a000*/  FFMA.FTZ R26, R40, R9.reuse, -R71 ;  /* 0x00000009281a7223 */ /* 0x080fe20000010847 */
[-C--:B------:R-:W-:Y:S01]  /*a010*/  FMUL.FTZ R3, R6, R9.reuse ;  /* 0x0000000906037220 */ /* 0x080fe20000410000 */
[-C--:B------:R-:W-:Y:S01]  /*a020*/  FFMA.FTZ R40, R7, R9.reuse, -R29 ;  /* 0x0000000907287223 */ /* 0x080fe2000001081d */
[-C--:B------:R-:W-:Y:S01]  /*a030*/  FFMA.FTZ R61, R14, R9.reuse, -R71 ;  /* 0x000000090e3d7223 */ /* 0x080fe20000010847 */
[-C--:B------:R-:W-:Y:S01]  /*a040*/  FFMA.FTZ R149, R20, R9.reuse, -R29 ;  /* 0x0000000914957223 */ /* 0x080fe2000001081d */
[----:B------:R-:W-:Y:S01]  /*a050*/  MUFU.EX2 R11, R41 ;  /* 0x00000029000b7308 */ /* 0x000fe20000000800 */
[-C--:B------:R-:W-:Y:S01]  /*a060*/  FFMA.FTZ R37, R24, R9.reuse, -R71 ;  /* 0x0000000918257223 */ /* 0x080fe20000010847 */
[-CC-:B------:R-:W-:Y:S01]  /*a070*/  FFMA.FTZ R151, R28, R9.reuse, -R29.reuse ;  /* 0x000000091c977223 */ /* 0x180fe2000001081d */
[-CC-:B------:R-:W-:Y:S01]  /*a080*/  FFMA.FTZ R20, R30, R9.reuse, -R29.reuse ;  /* 0x000000091e147223 */ /* 0x180fe2000001081d */
[-C--:B------:R-:W-:Y:S01]  /*a090*/  FFMA.FTZ R145, R34, R9.reuse, -R29 ;  /* 0x0000000922917223 */ /* 0x080fe2000001081d */
[-C--:B------:R-:W-:Y:S01]  /*a0a0*/  FFMA.FTZ R57, R120, R9.reuse, -R71 ;  /* 0x0000000978397223 */ /* 0x080fe20000010847 */
[-CC-:B------:R-:W-:Y:S01]  /*a0b0*/  FFMA.FTZ R28, R122, R9.reuse, -R29.reuse ;  /* 0x000000097a1c7223 */ /* 0x180fe2000001081d */
[-C--:B------:R-:W-:Y:S01]  /*a0c0*/  FFMA.FTZ R147, R38, R9.reuse, -R29 ;  /* 0x0000000926937223 */ /* 0x080fe2000001081d */
[----:B------:R-:W0:Y:S01]  /*a0d0*/  MUFU.EX2 R39, R39 ;  /* 0x0000002700277308 */ /* 0x000e220000000800 */
[-C--:B------:R-:W-:Y:S01]  /*a0e0*/  FFMA.FTZ R55, R124, R9.reuse, -R71 ;  /* 0x000000097c377223 */ /* 0x080fe20000010847 */
[-CC-:B------:R-:W-:Y:S01]  /*a0f0*/  FFMA.FTZ R30, R126, R9.reuse, -R29.reuse ;  /* 0x000000097e1e7223 */ /* 0x180fe2000001081d */
[-C--:B------:R-:W-:Y:S01]  /*a100*/  FFMA.FTZ R141, R42, R9.reuse, -R29 ;  /* 0x000000092a8d7223 */ /* 0x080fe2000001081d */
        /* <DEDUP_REMOVED lines=10> */
[-C--:B------:R-:W-:Y:S01]  /*a1b0*/  FFMA.FTZ R49, R138, R9.reuse, -R71 ;  /* 0x000000098a317223 */ /* 0x080fe20000010847 */
[-C--:B------:R-:W-:Y:S01]  /*a1c0*/  FFMA.FTZ R42, R50, R9.reuse, -R29 ;  /* 0x00000009322a7223 */ /* 0x080fe2000001081d */
[----:B------:R-:W1:Y:S01]  /*a1d0*/  MUFU.EX2 R40, R40 ;  /* 0x0000002800287308 */ /* 0x000e620000000800 */
[----:B0-----:R-:W-:Y:S01]  /*a1e0*/  FFMA.FTZ R2, R11, R2, R39 ;  /* 0x000000020b027223 */ /* 0x001fe20000010027 */
[-C--:B------:R-:W-:Y:S01]  /*a1f0*/  FFMA.FTZ R138, R140, R9.reuse, -R71 ;  /* 0x000000098c8a7223 */ /* 0x080fe20000010847 */
[-C--:B------:R-:W-:Y:S01]  /*a200*/  FFMA.FTZ R139, R52, R9.reuse, -R29 ;  /* 0x00000009348b7223 */ /* 0x080fe2000001081d */
[-C--:B------:R-:W-:Y:S01]  /*a210*/  FFMA.FTZ R47, R142, R9.reuse, -R71 ;  /* 0x000000098e2f7223 */ /* 0x080fe20000010847 */
[-C--:B------:R-:W-:Y:S01]  /*a220*/  FFMA.FTZ R44, R54, R9.reuse, -R29 ;  /* 0x00000009362c7223 */ /* 0x080fe2000001081d */
[-C--:B------:R-:W-:Y:S01]  /*a230*/  FFMA.FTZ R132, R144, R9.reuse, -R71 ;  /* 0x0000000990847223 */ /* 0x080fe20000010847 */
[-C--:B------:R-:W-:Y:S01]  /*a240*/  FFMA.FTZ R133, R56, R9.reuse, -R29 ;  /* 0x0000000938857223 */ /* 0x080fe2000001081d */
[----:B------:R-:W0:Y:S01]  /*a250*/  MUFU.EX2 R61, R61 ;  /* 0x0000003d003d7308 */ /* 0x000e220000000800 */
[-C--:B------:R-:W-:Y:S01]  /*a260*/  FFMA.FTZ R45, R146, R9.reuse, -R71 ;  /* 0x00000009922d7223 */ /* 0x080fe20000010847 */
[-C--:B------:R-:W-:Y:S01]  /*a270*/  FFMA.FTZ R46, R58, R9.reuse, -R29 ;  /* 0x000000093a2e7223 */ /* 0x080fe2000001081d */
[-C--:B------:R-:W-:Y:S01]  /*a280*/  FFMA.FTZ R14, R148, R9.reuse, -R71 ;  /* 0x00000009940e7223 */ /* 0x080fe20000010847 */
[-C--:B------:R-:W-:Y:S01]  /*a290*/  FFMA.FTZ R135, R60, R9.reuse, -R29 ;  /* 0x000000093c877223 */ /* 0x080fe2000001081d */
[-C--:B------:R-:W-:Y:S01]  /*a2a0*/  FFMA.FTZ R43, R150, R9.reuse, -R71 ;  /* 0x00000009962b7223 */ /* 0x080fe20000010847 */
[-C--:B------:R-:W-:Y:S01]  /*a2b0*/  FFMA.FTZ R48, R62, R9.reuse, -R29 ;  /* 0x000000093e307223 */ /* 0x080fe2000001081d */
[-C--:B------:R-:W-:Y:S01]  /*a2c0*/  FFMA.FTZ R128, R13, R9.reuse, -R71 ;  /* 0x000000090d807223 */ /* 0x080fe20000010847 */
[----:B------:R-:W2:Y:S01]  /*a2d0*/  MUFU.EX2 R149, R149 ;  /* 0x0000009500957308 */ /* 0x000ea20000000800 */
[----:B-1----:R-:W-:Y:S01]  /*a2e0*/  FFMA.FTZ R0, R3, R0, R40 ;  /* 0x0000000003007223 */ /* 0x002fe20000010028 */
[-C--:B------:R-:W-:Y:S01]  /*a2f0*/  FFMA.FTZ R129, R64, R9.reuse, -R29 ;  /* 0x0000000940817223 */ /* 0x080fe2000001081d */
[-C--:B------:R-:W-:Y:S01]  /*a300*/  FFMA.FTZ R41, R15, R9.reuse, -R71 ;  /* 0x000000090f297223 */ /* 0x080fe20000010847 */
[-C--:B------:R-:W-:Y:S01]  /*a310*/  FFMA.FTZ R50, R66, R9.reuse, -R29 ;  /* 0x0000000942327223 */ /* 0x080fe2000001081d */
[-C--:B------:R-:W-:Y:S01]  /*a320*/  FFMA.FTZ R13, R21, R9.reuse, -R71 ;  /* 0x00000009150d7223 */ /* 0x080fe20000010847 */
[-CC-:B------:R-:W-:Y:S01]  /*a330*/  FFMA.FTZ R131, R68, R9.reuse, -R29.reuse ;  /* 0x0000000944837223 */ /* 0x180fe2000001081d */
[-C--:B------:R-:W-:Y:S01]  /*a340*/  FFMA.FTZ R52, R70, R9.reuse, -R29 ;  /* 0x0000000946347223 */ /* 0x080fe2000001081d */
[----:B------:R-:W1:Y:S01]  /*a350*/  MUFU.EX2 R37, R37 ;  /* 0x0000002500257308 */ /* 0x000e620000000800 */
[----:B0-----:R-:W-:Y:S01]  /*a360*/  FADD.FTZ R2, R61, R2 ;  /* 0x000000023d027221 */ /* 0x001fe20000010000 */
[-C--:B------:R-:W-:Y:S01]  /*a370*/  FFMA.FTZ R124, R27, R9.reuse, -R71 ;  /* 0x000000091b7c7223 */ /* 0x080fe20000010847 */
[-CC-:B------:R-:W-:Y:S01]  /*a380*/  FFMA.FTZ R125, R72, R9.reuse, -R29.reuse ;  /* 0x00000009487d7223 */ /* 0x180fe2000001081d */
[-CC-:B------:R-:W-:Y:S01]  /*a390*/  FFMA.FTZ R54, R74, R9.reuse, -R29.reuse ;  /* 0x000000094a367223 */ /* 0x180fe2000001081d */
[-C--:B------:R-:W-:Y:S01]  /*a3a0*/  FFMA.FTZ R127, R76, R9.reuse, -R29 ;  /* 0x000000094c7f7223 */ /* 0x080fe2000001081d */
[-C--:B------:R-:W-:Y:S01]  /*a3b0*/  FFMA.FTZ R21, R33, R9.reuse, -R71 ;  /* 0x0000000921157223 */ /* 0x080fe20000010847 */
[-C--:B------:R-:W-:Y:S01]  /*a3c0*/  FFMA.FTZ R56, R78, R9.reuse, -R29 ;  /* 0x000000094e387223 */ /* 0x080fe2000001081d */
[----:B------:R-:W0:Y:S01]  /*a3d0*/  MUFU.EX2 R151, R151 ;  /* 0x0000009700977308 */ /* 0x000e220000000800 */
[----:B--2---:R-:W-:Y:S01]  /*a3e0*/  FADD.FTZ R0, R149, R0 ;  /* 0x0000000095007221 */ /* 0x004fe20000010000 */
[-C--:B------:R-:W-:Y:S01]  /*a3f0*/  FFMA.FTZ R120, R63, R9.reuse, -R71 ;  /* 0x000000093f787223 */ /* 0x080fe20000010847 */
[-C--:B------:R-:W-:Y:S01]  /*a400*/  FFMA.FTZ R121, R80, R9.reuse, -R29 ;  /* 0x0000000950797223 */ /* 0x080fe2000001081d */
[-C--:B------:R-:W-:Y:S01]  /*a410*/  FFMA.FTZ R15, R65, R9.reuse, -R71 ;  /* 0x00000009410f7223 */ /* 0x080fe20000010847 */
[-C--:B------:R-:W-:Y:S01]  /*a420*/  FFMA.FTZ R58, R82, R9.reuse, -R29 ;  /* 0x00000009523a7223 */ /* 0x080fe2000001081d */
[-C--:B------:R-:W-:Y:S01]  /*a430*/  FFMA.FTZ R6, R67, R9.reuse, -R71 ;  /* 0x0000000943067223 */ /* 0x080fe20000010847 */
[-C--:B------:R-:W-:Y:S01]  /*a440*/  FFMA.FTZ R123, R84, R9.reuse, -R29 ;  /* 0x00000009547b7223 */ /* 0x080fe2000001081d */
[----:B------:R-:W2:Y:S01]  /*a450*/  MUFU.EX2 R59, R59 ;  /* 0x0000003b003b7308 */ /* 0x000ea20000000800 */
[----:B-1----:R-:W-:Y:S01]  /*a460*/  FADD.FTZ R2, R37, R2 ;  /* 0x0000000225027221 */ /* 0x002fe20000010000 */
[-C--:B------:R-:W-:Y:S01]  /*a470*/  FFMA.FTZ R27, R69, R9.reuse, -R71 ;  /* 0x00000009451b7223 */ /* 0x080fe20000010847 */
[----:B------:R-:W-:-:S05]  /*a480*/  FFMA.FTZ R60, R86, R9, -R29 ;  /* 0x00000009563c7223 */ /* 0x000fca000001081d */
        /* <DEDUP_REMOVED lines=118> */
.L_x_13722:
[----:B------:R-:W-:Y:S01]  /*abf0*/  ULEA UR6, UR22, UR45, 0x3 ;  /* 0x0000002d16067291 */ /* 0x000fe2000f8e183f */
[----:B------:R-:W-:Y:S01]  /*ac00*/  ISETP.GT.AND P1, PT, R5, R4, PT ;  /* 0x000000040500720c */ /* 0x000fe20003f24270 */
        /* <DEDUP_REMOVED lines=73> */
.L_x_13712:
        /* <DEDUP_REMOVED lines=11> */
.L_x_13743:
        /* <DEDUP_REMOVED lines=9> */
.L_x_13726:
[----:B------:R-:W-:Y:S01]  /*b1e0*/  ULEA UR6, UR36, UR45, 0x3 ;  /* 0x0000002d24067291 */ /* 0x000fe2000f8e183f */
[----:B------:R-:W-:-:S05]  /*b1f0*/  IMAD.U32 R6, RZ, RZ, UR46 ;  /* 0x0000002eff067e24 */ /* 0x000fca000f8e00ff */
[----:B------:R-:W-:-:S04]  /*b200*/  SHF.L.U32 R6, R6, 0x1f, RZ ;  /* 0x0000001f06067819 */ /* 0x000fc800000006ff */
[----:B------:R0:W1:Y:S01]  /*b210*/  SYNCS.PHASECHK.TRANS64.TRYWAIT P1, [UR6+0x16830], R6 ;  /* 0x01683006ff0075a7 */ /* 0x0000620008020146 */
[----:B------:R-:W-:Y:S05]  /*b220*/  @!P0 BRA `(.L_x_13727) ;  /* 0x0000000000048947 */ /* 0x000fea0003800000 */
[----:B------:R-:W-:Y:S01]  /*b230*/  BPT.TRAP 0x1 ;  /* 0x000000040000795c */ /* 0x000fe20000300000 */
.L_x_13727:
[----:B-1----:R-:W-:Y:S05]  /*b240*/  @P1 BRA `(.L_x_13725) ;  /* 0x0000000000081947 */ /* 0x002fea0003800000 */
[----:B------:R-:W1:Y:S02]  /*b250*/  SYNCS.PHASECHK.TRANS64.TRYWAIT P1, [UR6+0x16830], R6 ;  /* 0x01683006ff0075a7 */ /* 0x000e640008020146 */
[----:B-1----:R-:W-:Y:S05]  /*b260*/  @!P1 BRA `(.L_x_13728) ;  /* 0x0000009c00509947 */ /* 0x002fea0003800000 */
.L_x_13725:
        /* <DEDUP_REMOVED lines=25> */
.L_x_13730:
[----:B------:R-:W-:Y:S01]  /*b400*/  ULEA UR6, UR26, UR45, 0x3 ;  /* 0x0000002d1a067291 */ /* 0x000fe2000f8e183f */
[----:B------:R-:W-:-:S05]  /*b410*/  IMAD.U32 R6, RZ, RZ, UR27 ;  /* 0x0000001bff067e24 */ /* 0x000fca000f8e00ff */
[----:B------:R-:W-:-:S04]  /*b420*/  SHF.L.U32 R6, R6, 0x1f, RZ ;  /* 0x0000001f06067819 */ /* 0x000fc800000006ff */
[----:B------:R0:W1:Y:S01]  /*b430*/  SYNCS.PHASECHK.TRANS64.TRYWAIT P1, [UR6+0x16850], R6 ;  /* 0x01685006ff0075a7 */ /* 0x0000620008020146 */
[----:B------:R-:W-:Y:S05]  /*b440*/  @!P0 BRA `(.L_x_13731) ;  /* 0x0000000000048947 */ /* 0x000fea0003800000 */
[----:B------:R-:W-:Y:S01]  /*b450*/  BPT.TRAP 0x1 ;  /* 0x000000040000795c */ /* 0x000fe20000300000 */
.L_x_13731:
[----:B-1----:R-:W-:Y:S05]  /*b460*/  @P1 BRA `(.L_x_13729) ;  /* 0x0000000000081947 */ /* 0x002fea0003800000 */
[----:B------:R-:W1:Y:S02]  /*b470*/  SYNCS.PHASECHK.TRANS64.TRYWAIT P1, [UR6+0x16850], R6 ;  /* 0x01685006ff0075a7 */ /* 0x000e640008020146 */
[----:B-1----:R-:W-:Y:S05]  /*b480*/  @!P1 BRA `(.L_x_13732) ;  /* 0x0000009800e09947 */ /* 0x002fea0003800000 */
.L_x_13729:
        /* <DEDUP_REMOVED lines=51> */
.L_x_13733:
        /* <DEDUP_REMOVED lines=11> */
[----:B------:R-:W-:Y:S01]  /*b870*/  @UP1 ULDC UR7, c[0x0][0x44c] ;  /* 0x0001130000071ab9 */ /* 0x000fe20000000800 */
[----:B------:R-:W1:Y:S01]  /*b880*/  LDC R73, c[0x0][0x2f0] ;  /* 0x0000bc00ff497b82 */ /* 0x000e620000000800 */
[----:B0-----:R-:W-:Y:S01]  /*b890*/  FMUL.FTZ R6, R26, UR25 ;  /* 0x000000191a067c20 */ /* 0x001fe20008410000 */
        /* <DEDUP_REMOVED lines=9> */
[----:B------:R-:W-:Y:S01]  /*b930*/  ULEA UR6, UR36, UR45, 0x3 ;  /* 0x0000002d24067291 */ /* 0x000fe2000f8e183f */
[----:B------:R-:W-:Y:S01]  /*b940*/  @P2 SHF.R.U32.HI R76, RZ, UR7, R12 ;  /* 0x00000007ff4c2c19 */ /* 0x000fe2000801160c */
[----:B------:R-:W-:Y:S01]  /*b950*/  FMUL.FTZ R51, R57, UR25 ;  /* 0x0000001939337c20 */ /* 0x000fe20008410000 */
[----:B------:R-:W-:Y:S01]  /*b960*/  FMUL.FTZ R66, R68, UR25 ;  /* 0x0000001944427c20 */ /* 0x000fe20008410000 */
[----:B------:R-:W-:Y:S01]  /*b970*/  FMUL.FTZ R57, R71, UR25 ;  /* 0x0000001947397c20 */ /* 0x000fe20008410000 */
[----:B------:R-:W-:Y:S02]  /*b980*/  IMAD.SHL.U32 R68, R5, 0x80, RZ ;  /* 0x0000008005447824 */ /* 0x000fe400078e00ff */
        /* <DEDUP_REMOVED lines=61> */
[--C-:B0-----:R-:W-:Y:S02]  /*bd60*/  IMAD.IADD R87, R83, 0x1, R72.reuse ;  /* 0x0000000153577824 */ /* 0x101fe400078e0248 */
        /* <DEDUP_REMOVED lines=77> */
.L_x_13736:
[----:B------:R-:W-:-:S05]  /*c240*/  IMAD.U32 R72, RZ, RZ, UR21 ;  /* 0x00000015ff487e24 */ /* 0x000fca000f8e00ff */
[----:B------:R-:W-:-:S13]  /*c250*/  ISETP.NE.AND P1, PT, R72, 0x1, PT ;  /* 0x000000014800780c */ /* 0x000fda0003f25270 */
[----:B------:R-:W1:Y:S02]  /*c260*/  @P1 LDC.64 R12, c[0x0][0x9e8] ;  /* 0x00027a00ff0c1b82 */ /* 0x000e640000000a00 */
[----:B-1----:R-:W-:-:S05]  /*c270*/  @P1 IMAD.HI.U32 R12, R125, R12, RZ ;  /* 0x0000000c7d0c1227 */ /* 0x002fca00078e00ff */
[----:B------:R-:W-:-:S07]  /*c280*/  @P1 SHF.R.U32.HI R125, RZ, R13, R12 ;  /* 0x0000000dff7d1219 */ /* 0x000fce000001160c */
.L_x_13737:
[----:B------:R-:W-:Y:S05]  /*c290*/  BSYNC B0 ;  /* 0x0000000000007941 */ /* 0x000fea0003800000 */
.L_x_13735:
[----:B------:R-:W-:-:S04]  /*c2a0*/  IMAD R125, R125, R72, -R68 ;  /* 0x000000487d7d7224 */ /* 0x000fc800078e0a44 */
[----:B------:R-:W-:-:S05]  /*c2b0*/  IMAD R12, R16, -0x2, R125 ;  /* 0xfffffffe100c7824 */ /* 0x000fca00078e027d */
[----:B------:R-:W-:Y:S02]  /*c2c0*/  VIADDMNMX R87, R12, R72, R87, PT ;  /* 0x000000480c577246 */ /* 0x000fe40003800157 */
[----:B------:R-:W-:-:S07]  /*c2d0*/  VIMNMX R123, R123, R12, !PT ;  /* 0x0000000c7b7b7248 */ /* 0x000fce0007fe0100 */
.L_x_13734:
        /* <DEDUP_REMOVED lines=26> */
[----:B------:R-:W-:Y:S01]  /*c480*/  FSEL R78, R21, -INF , !P5 ;  /* 0xff800000154e7808 */ /* 0x000fe20006800000 */
[----:B------:R-:W-:Y:S01]  /*c490*/  IMAD.IADD R21, R85, 0x1, R12 ;  /* 0x0000000155157824 */ /* 0x000fe200078e020c */
        /* <DEDUP_REMOVED lines=88> */
.L_x_13740:
[----:B------:R-:W-:-:S05]  /*ca20*/  IMAD.U32 R9, RZ, RZ, UR21 ;  /* 0x00000015ff097e24 */ /* 0x000fca000f8e00ff */
[----:B------:R-:W-:-:S13]  /*ca30*/  ISETP.NE.AND P2, PT, R9, 0x1, PT ;  /* 0x000000010900780c */ /* 0x000fda0003f45270 */
[----:B------:R-:W0:Y:S02]  /*ca40*/  @P2 LDC.64 R12, c[0x0][0x9e8] ;  /* 0x00027a00ff0c2b82 */ /* 0x000e240000000a00 */
[----:B0-----:R-:W-:-:S05]  /*ca50*/  @P2 IMAD.HI.U32 R12, R73, R12, RZ ;  /* 0x0000000c490c2227 */ /* 0x001fca00078e00ff */
[----:B------:R-:W-:-:S07]  /*ca60*/  @P2 SHF.R.U32.HI R73, RZ, R13, R12 ;  /* 0x0000000dff492219 */ /* 0x000fce000001160c */
.L_x_13741:
[----:B------:R-:W-:Y:S05]  /*ca70*/  BSYNC B0 ;  /* 0x0000000000007941 */ /* 0x000fea0003800000 */
.L_x_13739:
[----:B------:R-:W-:-:S04]  /*ca80*/  IMAD R73, R73, R9, -R68 ;  /* 0x0000000949497224 */ /* 0x000fc800078e0a44 */
[----:B------:R-:W-:-:S05]  /*ca90*/  IMAD R12, R16, -0x2, R73 ;  /* 0xfffffffe100c7824 */ /* 0x000fca00078e0249 */
[----:B------:R-:W-:Y:S02]  /*caa0*/  VIADDMNMX R11, R12, R9, R11, PT ;  /* 0x000000090c0b7246 */ /* 0x000fe4000380010b */
[----:B------:R-:W-:-:S07]  /*cab0*/  VIMNMX R21, R21, R12, !PT ;  /* 0x0000000c15157248 */ /* 0x000fce0007fe0100 */
.L_x_13738:
        /* <DEDUP_REMOVED lines=53> */
[----:B------:R-:W0:Y:S01]  /*ce10*/  LDC R9, c[0x0][0x988] ;  /* 0x00026200ff097b82 */ /* 0x000e220000000800 */
[----:B------:R-:W-:-:S02]  /*ce20*/  ISETP.GT.AND P3, PT, R21, 0x28, P1 ;  /* 0x000000281500780c */ /* 0x000fc40000f64270 */
[----:B------:R-:W-:Y:S02]  /*ce30*/  FMNMX.FTZ R12, R15, R12, !PT ;  /* 0x0000000c0f0c7209 */ /* 0x000fe40007810000 */
        /* <DEDUP_REMOVED lines=9> */
[----:B------:R-:W-:Y:S01]  /*ced0*/  ISETP.GT.AND P3, PT, R21, 0x31, P1 ;  /* 0x000000311500780c */ /* 0x000fe20000f64270 */
[----:B------:R-:W1:Y:S01]  /*cee0*/  SHFL.BFLY PT, R12, R13, 0x2, 0x1f ;  /* 0x0c401f000d0c7f89 */ /* 0x000e6200000e0000 */
[----:B------:R-:W-:-:S02]  /*cef0*/  ISETP.LT.OR P2, PT, R11, 0x31, P2 ;  /* 0x000000310b00780c */ /* 0x000fc40001741670 */
[----:B------:R-:W-:Y:S02]  /*cf00*/  ISETP.GT.AND P5, PT, R21, 0x38, P1 ;  /* 0x000000381500780c */ /* 0x000fe40000fa4270 */
[C---:B------:R-:W-:Y:S02]  /*cf10*/  ISETP.LT.OR P3, PT, R11.reuse, 0x32, P3 ;  /* 0x000000320b00780c */ /* 0x040fe40001f61670 */
[----:B------:R-:W-:Y:S02]  /*cf20*/  ISETP.LT.OR P5, PT, R11, 0x39, P5 ;  /* 0x000000390b00780c */ /* 0x000fe40002fa1670 */
[----:B------:R-:W-:Y:S02]  /*cf30*/  FSEL R38, R38, -INF , !P3 ;  /* 0xff80000026267808 */ /* 0x000fe40005800000 */
[----:B------:R-:W-:-:S04]  /*cf40*/  ISETP.GT.AND P3, PT, R21, 0x41, P1 ;  /* 0x000000411500780c */ /* 0x000fc80000f64270 */
[----:B------:R-:W-:Y:S02]  /*cf50*/  ISETP.LT.OR P3, PT, R11, 0x42, P3 ;  /* 0x000000420b00780c */ /* 0x000fe40001f61670 */
[----:B-1----:R-:W-:Y:S02]  /*cf60*/  FMNMX.FTZ R33, R13, R12, !PT ;  /* 0x0000000c0d217209 */ /* 0x002fe40007810000 */
[----:B------:R-:W-:Y:S02]  /*cf70*/  FSEL R13, R10, -INF , !P4 ;  /* 0xff8000000a0d7808 */ /* 0x000fe40006000000 */
[----:B------:R-:W-:Y:S01]  /*cf80*/  FMNMX.FTZ R10, R8, R37, !PT ;  /* 0x00000025080a7209 */ /* 0x000fe20007810000 */
[----:B------:R-:W1:Y:S01]  /*cf90*/  SHFL.BFLY PT, R12, R33, 0x1, 0x1f ;  /* 0x0c201f00210c7f89 */ /* 0x000e6200000e0000 */
[----:B------:R-:W-:Y:S02]  /*cfa0*/  ISETP.GT.AND P4, PT, R21, 0x19, P1 ;  /* 0x000000191500780c */ /* 0x000fe40000f84270 */
[----:B------:R-:W-:-:S02]  /*cfb0*/  FMNMX.FTZ R41, R13, R10, !PT ;  /* 0x0000000a0d297209 */ /* 0x000fc40007810000 */
[----:B------:R-:W-:Y:S02]  /*cfc0*/  ISETP.LT.OR P4, PT, R11, 0x1a, P4 ;  /* 0x0000001a0b00780c */ /* 0x000fe40002781670 */
[----:B------:R-:W-:-:S04]  /*cfd0*/  FMNMX.FTZ R41, R14, R41, !PT ;  /* 0x000000290e297209 */ /* 0x000fc80007810000 */
[----:B------:R-:W-:-:S04]  /*cfe0*/  FMNMX.FTZ R41, R20, R41, !PT ;  /* 0x0000002914297209 */ /* 0x000fc80007810000 */
[----:B------:R-:W-:Y:S02]  /*cff0*/  FMNMX.FTZ R41, R24, R41, !PT ;  /* 0x0000002918297209 */ /* 0x000fe40007810000 */
[----:B-1----:R-:W-:-:S04]  /*d000*/  FMNMX.FTZ R12, R33, R12, !PT ;  /* 0x0000000c210c7209 */ /* 0x002fc80007810000 */
[C---:B------:R-:W-:Y:S01]  /*d010*/  FSETP.NEU.FTZ.AND P6, PT, R12.reuse, -INF , PT ;  /* 0xff8000000c00780b */ /* 0x040fe20003fdd000 */
[----:B0-----:R-:W-:-:S05]  /*d020*/  FMUL.FTZ R7, R12, R9 ;  /* 0x000000090c077220 */ /* 0x001fca0000410000 */
[----:B------:R-:W-:-:S05]  /*d030*/  FSEL R7, R7, RZ, P6 ;  /* 0x000000ff07077208 */ /* 0x000fca0003000000 */
[-CC-:B------:R-:W-:Y:S01]  /*d040*/  FFMA.FTZ R33, R72, R9.reuse, -R7.reuse ;  /* 0x0000000948217223 */ /* 0x180fe20000010807 */
[-CC-:B------:R-:W-:Y:S01]  /*d050*/  FFMA.FTZ R72, R74, R9.reuse, -R7.reuse ;  /* 0x000000094a487223 */ /* 0x180fe20000010807 */
[----:B------:R-:W-:Y:S01]  /*d060*/  FSEL R74, R26, -INF , !P4 ;  /* 0xff8000001a4a7808 */ /* 0x000fe20006000000 */
        /* <DEDUP_REMOVED lines=13> */
[----:B------:R-:W-:Y:S01]  /*d140*/  FSEL R78, R36, -INF , !P2 ;  /* 0xff800000244e7808 */ /* 0x000fe20005000000 */
[--C-:B------:R-:W-:Y:S01]  /*d150*/  FFMA.FTZ R132, R132, R9, -R7.reuse ;  /* 0x0000000984847223 */ /* 0x100fe20000010807 */
[----:B------:R-:W-:Y:S01]  /*d160*/  FMNMX.FTZ R43, R32, R43, !PT ;  /* 0x0000002b202b7209 */ /* 0x000fe20007810000 */
[-CC-:B------:R-:W-:Y:S01]  /*d170*/  FFMA.FTZ R128, R128, R9.reuse, -R7.reuse ;  /* 0x0000000980807223 */ /* 0x180fe20000010807 */
[C---:B------:R-:W-:Y:S01]  /*d180*/  ISETP.GT.AND P4, PT, R21.reuse, 0x39, P1 ;  /* 0x000000391500780c */ /* 0x040fe20000f84270 */
[--C-:B------:R-:W-:Y:S01]  /*d190*/  FFMA.FTZ R124, R124, R9, -R7.reuse ;  /* 0x000000097c7c7223 */ /* 0x100fe20000010807 */
[----:B------:R-:W-:Y:S01]  /*d1a0*/  FMNMX.FTZ R45, R76, R43, !PT ;  /* 0x0000002b4c2d7209 */ /* 0x000fe20007810000 */
[--C-:B------:R-:W-:Y:S01]  /*d1b0*/  FFMA.FTZ R36, R122, R9, -R7.reuse ;  /* 0x000000097a247223 */ /* 0x100fe20000010807 */
[----:B------:R-:W-:Y:S01]  /*d1c0*/  ISETP.GT.AND P2, PT, R21, 0x40, P1 ;  /* 0x000000401500780c */ /* 0x000fe20000f44270 */
[----:B------:R0:W-:Y:S01]  /*d1d0*/  MUFU.EX2 R43, R124 ;  /* 0x0000007c002b7308 */ /* 0x0001e20000000800 */
[----:B------:R-:W-:Y:S01]  /*d1e0*/  FMNMX.FTZ R45, R78, R45, !PT ;  /* 0x0000002d4e2d7209 */ /* 0x000fe20007810000 */
[-CC-:B------:R-:W-:Y:S01]  /*d1f0*/  FFMA.FTZ R55, R64, R9.reuse, -R7.reuse ;  /* 0x0000000940377223 */ /* 0x180fe20000010807 */
[----:B------:R-:W-:Y:S01]  /*d200*/  FSEL R80, R40, -INF , !P5 ;  /* 0xff80000028507808 */ /* 0x000fe20006800000 */
[-CC-:B------:R-:W-:Y:S01]  /*d210*/  FFMA.FTZ R40, R126, R9.reuse, -R7.reuse ;  /* 0x000000097e287223 */ /* 0x180fe20000010807 */
[C---:B------:R-:W-:Y:S01]  /*d220*/  ISETP.LT.OR P4, PT, R11.reuse, 0x3a, P4 ;  /* 0x0000003a0b00780c */ /* 0x040fe20002781670 */
[--C-:B------:R-:W-:Y:S01]  /*d230*/  FFMA.FTZ R53, R146, R9, -R7.reuse ;  /* 0x0000000992357223 */ /* 0x100fe20000010807 */
[----:B------:R-:W-:Y:S01]  /*d240*/  FMNMX.FTZ R45, R38, R45, !PT ;  /* 0x0000002d262d7209 */ /* 0x000fe20007810000 */
[-CC-:B------:R-:W-:Y:S01]  /*d250*/  FFMA.FTZ R126, R150, R9.reuse, -R7.reuse ;  /* 0x00000009967e7223 */ /* 0x180fe20000010807 */
[----:B------:R-:W-:Y:S01]  /*d260*/  ISETP.LT.OR P2, PT, R11, 0x41, P2 ;  /* 0x000000410b00780c */ /* 0x000fe20001741670 */
[-CC-:B0-----:R-:W-:Y:S01]  /*d270*/  FFMA.FTZ R124, R148, R9.reuse, -R7.reuse ;  /* 0x00000009947c7223 */ /* 0x181fe20000010807 */
[----:B------:R-:W-:Y:S01]  /*d280*/  FSEL R82, R42, -INF , !P4 ;  /* 0xff8000002a527808 */ /* 0x000fe20006000000 */
[--C-:B------:R-:W-:Y:S01]  /*d290*/  FFMA.FTZ R42, R130, R9, -R7.reuse ;  /* 0x00000009822a7223 */ /* 0x100fe20000010807 */
[----:B------:R-:W-:Y:S01]  /*d2a0*/  FMNMX.FTZ R45, R80, R45, !PT ;  /* 0x0000002d502d7209 */ /* 0x000fe20007810000 */
[-CC-:B------:R-:W-:Y:S01]  /*d2b0*/  FFMA.FTZ R130, R66, R9.reuse, -R7.reuse ;  /* 0x0000000942827223 */ /* 0x180fe20000010807 */
[----:B------:R-:W-:Y:S01]  /*d2c0*/  ISETP.GT.AND P5, PT, R21, 0x48, P1 ;  /* 0x000000481500780c */ /* 0x000fe20000fa4270 */
[-CC-:B------:R-:W-:Y:S01]  /*d2d0*/  FFMA.FTZ R15, R15, R9.reuse, -R7.reuse ;  /* 0x000000090f0f7223 */ /* 0x180fe20000010807 */
[----:B------:R-:W-:Y:S01]  /*d2e0*/  FSEL R44, R44, -INF , !P2 ;  /* 0xff8000002c2c7808 */ /* 0x000fe20005000000 */
[----:B------:R-:W-:Y:S01]  /*d2f0*/  FFMA.FTZ R122, R29, R9, -R7 ;  /* 0x000000091d7a7223 */ /* 0x000fe20000010807 */
[----:B------:R-:W-:Y:S01]  /*d300*/  FMNMX.FTZ R47, R82, R45, !PT ;  /* 0x0000002d522f7209 */ /* 0x000fe20007810000 */
[----:B------:R-:W-:Y:S01]  /*d310*/  MUFU.EX2 R33, R33 ;  /* 0x0000002100217308 */ /* 0x000fe20000000800 */
[----:B------:R-:W-:-:S02]  /*d320*/  ISETP.GT.AND P4, PT, R21, 0x49, P1 ;  /* 0x000000491500780c */ /* 0x000fc40000f84270 */
[----:B------:R-:W-:Y:S02]  /*d330*/  ISETP.LT.OR P5, PT, R11, 0x49, P5 ;  /* 0x000000490b00780c */ /* 0x000fe40002fa1670 */
[----:B------:R-:W-:Y:S01]  /*d340*/  FSEL R84, R46, -INF , !P3 ;  /* 0xff8000002e547808 */ /* 0x000fe20005800000 */
[--C-:B------:R-:W-:Y:S01]  /*d350*/  FFMA.FTZ R46, R134, R9, -R7.reuse ;  /* 0x00000009862e7223 */ /* 0x100fe20000010807 */
[----:B------:R-:W-:Y:S01]  /*d360*/  FMNMX.FTZ R47, R44, R47, !PT ;  /* 0x0000002f2c2f7209 */ /* 0x000fe20007810000 */
[----:B------:R-:W-:Y:S01]  /*d370*/  FFMA.FTZ R134, R142, R9, -R7 ;  /* 0x000000098e867223 */ /* 0x000fe20000010807 */
[----:B------:R-:W-:Y:S01]  /*d380*/  ISETP.GT.AND P2, PT, R21, 0x50, P1 ;  /* 0x000000501500780c */ /* 0x000fe20000f44270 */
[----:B------:R0:W-:Y:S01]  /*d390*/  MUFU.EX2 R45, R128 ;  /* 0x00000080002d7308 */ /* 0x0001e20000000800 */
[----:B------:R-:W-:Y:S02]  /*d3a0*/  FSEL R48, R48, -INF , !P5 ;  /* 0xff80000030307808 */ /* 0x000fe40006800000 */
[----:B------:R-:W-:-:S02]  /*d3b0*/  ISETP.LT.OR P4, PT, R11, 0x4a, P4 ;  /* 0x0000004a0b00780c */ /* 0x000fc40002781670 */
[----:B------:R-:W-:Y:S02]  /*d3c0*/  FMNMX.FTZ R47, R84, R47, !PT ;  /* 0x0000002f542f7209 */ /* 0x000fe40007810000 */
[----:B------:R-:W-:Y:S01]  /*d3d0*/  ISETP.GT.AND P3, PT, R21, 0x51, P1 ;  /* 0x000000511500780c */ /* 0x000fe20000f64270 */
[----:B------:R-:W-:Y:S01]  /*d3e0*/  MUFU.EX2 R72, R72 ;  /* 0x0000004800487308 */ /* 0x000fe20000000800 */
[----:B------:R-:W-:Y:S01]  /*d3f0*/  ISETP.LT.OR P2, PT, R11, 0x51, P2 ;  /* 0x000000510b00780c */ /* 0x000fe20001741670 */
[-CC-:B0-----:R-:W-:Y:S01]  /*d400*/  FFMA.FTZ R128, R120, R9.reuse, -R7.reuse ;  /* 0x0000000978807223 */ /* 0x181fe20000010807 */
        /* <DEDUP_REMOVED lines=9> */
[----:B------:R0:W-:Y:S01]  /*d4a0*/  MUFU.EX2 R47, R132 ;  /* 0x00000084002f7308 */ /* 0x0001e20000000800 */
[----:B------:R-:W-:Y:S02]  /*d4b0*/  ISETP.LT.OR P5, PT, R11, 0x59, P5 ;  /* 0x000000590b00780c */ /* 0x000fe40002fa1670 */
[----:B------:R-:W-:Y:S02]  /*d4c0*/  FSEL R54, R54, -INF , !P3 ;  /* 0xff80000036367808 */ /* 0x000fe40005800000 */
[----:B------:R-:W-:-:S02]  /*d4d0*/  FMNMX.FTZ R49, R52, R49, !PT ;  /* 0x0000003134317209 */ /* 0x000fc40007810000 */
[----:B------:R-:W-:Y:S01]  /*d4e0*/  ISETP.GT.AND P2, PT, R21, 0x60, P1 ;  /* 0x000000601500780c */ /* 0x000fe20000f44270 */
[----:B------:R-:W-:Y:S01]  /*d4f0*/  MUFU.EX2 R35, R35 ;  /* 0x0000002300237308 */ /* 0x000fe20000000800 */
[----:B------:R-:W-:Y:S01]  /*d500*/  FSEL R86, R56, -INF , !P5 ;  /* 0xff80000038567808 */ /* 0x000fe20006800000 */
[----:B0-----:R-:W-:Y:S01]  /*d510*/  FFMA.FTZ R132, R138, R9, -R7 ;  /* 0x000000098a847223 */ /* 0x001fe20000010807 */
[----:B------:R-:W-:Y:S02]  /*d520*/  ISETP.LT.OR P4, PT, R11, 0x5a, P4 ;  /* 0x0000005a0b00780c */ /* 0x000fe40002781670 */
[----:B------:R-:W-:Y:S02]  /*d530*/  FMNMX.FTZ R49, R54, R49, !PT ;  /* 0x0000003136317209 */ /* 0x000fe40007810000 */
[----:B------:R-:W-:Y:S01]  /*d540*/  ISETP.GT.AND P3, PT, R21, 0x61, P1 ;  /* 0x000000611500780c */ /* 0x000fe20000f64270 */
[----:B------:R-:W-:Y:S01]  /*d550*/  MUFU.EX2 R6, R6 ;  /* 0x0000000600067308 */ /* 0x000fe20000000800 */
[----:B------:R-:W-:-:S02]  /*d560*/  ISETP.LT.OR P2, PT, R11, 0x61, P2 ;  /* 0x000000610b00780c */ /* 0x000fc40001741670 */
[----:B------:R-:W-:Y:S01]  /*d570*/  FSEL R65, R57, -INF , !P4 ;  /* 0xff80000039417808 */ /* 0x000fe20006000000 */
[--C-:B------:R-:W-:Y:S01]  /*d580*/  FFMA.FTZ R57, R144, R9, -R7.reuse ;  /* 0x0000000990397223 */ /* 0x100fe20000010807 */
[----:B------:R-:W-:Y:S01]  /*d590*/  FMNMX.FTZ R10, R86, R49, !PT ;  /* 0x00000031560a7209 */ /* 0x000fe20007810000 */
[----:B------:R-:W-:Y:S01]  /*d5a0*/  FFMA.FTZ R49, R136, R9, -R7 ;  /* 0x0000000988317223 */ /* 0x000fe20000010807 */
[----:B------:R-:W-:Y:S01]  /*d5b0*/  ISETP.GT.AND P5, PT, R21, 0x68, P1 ;  /* 0x000000681500780c */ /* 0x000fe20000fa4270 */
[----:B------:R-:W-:Y:S01]  /*d5c0*/  MUFU.EX2 R37, R37 ;  /* 0x0000002500257308 */ /* 0x000fe20000000800 */
[----:B------:R-:W-:Y:S02]  /*d5d0*/  FSEL R58, R58, -INF , !P2 ;  /* 0xff8000003a3a7808 */ /* 0x000fe40005000000 */
[----:B------:R-:W-:Y:S02]  /*d5e0*/  ISETP.LT.OR P3, PT, R11, 0x62, P3 ;  /* 0x000000620b00780c */ /* 0x000fe40001f61670 */
[----:B------:R-:W-:-:S02]  /*d5f0*/  FMNMX.FTZ R51, R65, R10, !PT ;  /* 0x0000000a41337209 */ /* 0x000fc40007810000 */
[----:B------:R-:W-:Y:S01]  /*d600*/  ISETP.LT.OR P5, PT, R11, 0x69, P5 ;  /* 0x000000690b00780c */ /* 0x000fe20002fa1670 */
[----:B------:R-:W-:Y:S01]  /*d610*/  MUFU.EX2 R34, R34 ;  /* 0x0000002200227308 */ /* 0x000fe20000000800 */
[----:B------:R-:W-:Y:S02]  /*d620*/  ISETP.GT.AND P4, PT, R21, 0x69, P1 ;  /* 0x000000691500780c */ /* 0x000fe40000f84270 */
[----:B------:R-:W-:Y:S02]  /*d630*/  FSEL R59, R59, -INF , !P3 ;  /* 0xff8000003b3b7808 */ /* 0x000fe40005800000 */
[----:B------:R-:W-:Y:S02]  /*d640*/  FMNMX.FTZ R10, R58, R51, !PT ;  /* 0x000000333a0a7209 */ /* 0x000fe40007810000 */
[----:B------:R-:W-:Y:S01]  /*d650*/  FSEL R60, R60, -INF , !P5 ;  /* 0xff8000003c3c7808 */ /* 0x000fe20006800000 */
[----:B------:R-:W-:Y:S01]  /*d660*/  MUFU.EX2 R36, R36 ;  /* 0x0000002400247308 */ /* 0x000fe20000000800 */
[----:B------:R-:W-:-:S02]  /*d670*/  ISETP.GT.AND P2, PT, R21, 0x70, P1 ;  /* 0x000000701500780c */ /* 0x000fc40000f44270 */
[C---:B------:R-:W-:Y:S02]  /*d680*/  ISETP.GT.AND P3, PT, R21.reuse, 0x71, P1 ;  /* 0x000000711500780c */ /* 0x040fe40000f64270 */
[C---:B------:R-:W-:Y:S02]  /*d690*/  ISETP.GT.AND P5, PT, R21.reuse, 0x78, P1 ;  /* 0x000000781500780c */ /* 0x040fe40000fa4270 */
[----:B------:R-:W-:Y:S01]  /*d6a0*/  ISETP.GT.AND P1, PT, R21, 0x79, P1 ;  /* 0x000000791500780c */ /* 0x000fe20000f24270 */
[----:B------:R-:W-:Y:S01]  /*d6b0*/  MUFU.EX2 R40, R40 ;  /* 0x0000002800287308 */ /* 0x000fe20000000800 */
[----:B------:R-:W-:Y:S02]  /*d6c0*/  ISETP.LT.OR P4, PT, R11, 0x6a, P4 ;  /* 0x0000006a0b00780c */ /* 0x000fe40002781670 */
[----:B------:R-:W-:Y:S01]  /*d6d0*/  FMNMX.FTZ R21, R59, R10, !PT ;  /* 0x0000000a3b157209 */ /* 0x000fe20007810000 */
[----:B------:R-:W-:Y:S01]  /*d6e0*/  FFMA.FTZ R10, R140, R9, -R7 ;  /* 0x000000098c0a7223 */ /* 0x000fe20000010807 */
[----:B------:R-:W-:-:S02]  /*d6f0*/  ISETP.LT.OR P2, PT, R11, 0x71, P2 ;  /* 0x000000710b00780c */ /* 0x000fc40001741670 */
[----:B------:R-:W-:Y:S01]  /*d700*/  FSEL R136, R61, -INF , !P4 ;  /* 0xff8000003d887808 */ /* 0x000fe20006000000 */
[----:B------:R-:W-:Y:S01]  /*d710*/  MUFU.EX2 R42, R42 ;  /* 0x0000002a002a7308 */ /* 0x000fe20000000800 */
[----:B------:R-:W-:Y:S02]  /*d720*/  FMNMX.FTZ R21, R60, R21, !PT ;  /* 0x000000153c157209 */ /* 0x000fe40007810000 */
[C---:B------:R-:W-:Y:S02]  /*d730*/  ISETP.LT.OR P3, PT, R11.reuse, 0x72, P3 ;  /* 0x000000720b00780c */ /* 0x040fe40001f61670 */
[----:B------:R-:W-:Y:S02]  /*d740*/  FSEL R62, R62, -INF , !P2 ;  /* 0xff8000003e3e7808 */ /* 0x000fe40005000000 */
[----:B------:R-:W-:Y:S01]  /*d750*/  FMNMX.FTZ R51, R136, R21, !PT ;  /* 0x0000001588337209 */ /* 0x000fe20007810000 */
[----:B------:R-:W-:Y:S01]  /*d760*/  MUFU.EX2 R46, R46 ;  /* 0x0000002e002e7308 */ /* 0x000fe20000000800 */
[----:B------:R-:W-:-:S02]  /*d770*/  ISETP.LT.OR P5, PT, R11, 0x79, P5 ;  /* 0x000000790b00780c */ /* 0x000fc40002fa1670 */
[----:B------:R-:W-:Y:S02]  /*d780*/  FSEL R138, R63, -INF , !P3 ;  /* 0xff8000003f8a7808 */ /* 0x000fe40005800000 */
[----:B------:R-:W-:Y:S02]  /*d790*/  FMNMX.FTZ R51, R62, R51, !PT ;  /* 0x000000333e337209 */ /* 0x000fe40007810000 */
[----:B------:R-:W-:Y:S01]  /*d7a0*/  ISETP.LT.OR P1, PT, R11, 0x7a, P1 ;  /* 0x0000007a0b00780c */ /* 0x000fe20000f21670 */
[----:B------:R0:W-:Y:S01]  /*d7b0*/  MUFU.EX2 R21, R10 ;  /* 0x0000000a00157308 */ /* 0x0001e20000000800 */
[----:B------:R-:W-:Y:S01]  /*d7c0*/  FSEL R140, R67, -INF , !P5 ;  /* 0xff800000438c7808 */ /* 0x000fe20006800000 */
[----:B------:R-:W-:Y:S01]  /*d7d0*/  FFMA.FTZ R11, R31, R9, -R7 ;  /* 0x000000091f0b7223 */ /* 0x000fe20000010807 */
[----:B------:R-:W-:Y:S02]  /*d7e0*/  FMNMX.FTZ R51, R138, R51, !PT ;  /* 0x000000338a337209 */ /* 0x000fe40007810000 */
[----:B------:R-:W-:-:S02]  /*d7f0*/  FSEL R142, R69, -INF , !P1 ;  /* 0xff800000458e7808 */ /* 0x000fc40004800000 */
[----:B------:R-:W-:Y:S01]  /*d800*/  FMNMX.FTZ R51, R140, R51, !PT ;  /* 0x000000338c337209 */ /* 0x000fe20007810000 */
[----:B------:R-:W-:Y:S01]  /*d810*/  MUFU.EX2 R49, R49 ;  /* 0x0000003100317308 */ /* 0x000fe20000000800 */
[----:B------:R-:W-:Y:S02]  /*d820*/  FSEL R56, R12, RZ, P6 ;  /* 0x000000ff0c387208 */ /* 0x000fe40003000000 */
[----:B------:R-:W-:-:S03]  /*d830*/  FMNMX.FTZ R51, R142, R51, !PT ;  /* 0x000000338e337209 */ /* 0x000fc60007810000 */
[----:B------:R-:W-:Y:S01]  /*d840*/  FADD.FTZ R56, -R56, R3 ;  /* 0x0000000338387221 */ /* 0x000fe20000010100 */
[-C--:B------:R-:W-:Y:S01]  /*d850*/  FFMA.FTZ R3, R25, R9.reuse, -R7 ;  /* 0x0000000919037223 */ /* 0x080fe20000010807 */
[----:B0-----:R-:W0:Y:S01]  /*d860*/  SHFL.BFLY PT, R10, R51, 0x2, 0x1f ;  /* 0x0c401f00330a7f89 */ /* 0x001e2200000e0000 */
[----:B------:R-:W-:Y:S01]  /*d870*/  MUFU.EX2 R132, R132 ;  /* 0x0000008400847308 */ /* 0x000fe20000000800 */
[----:B------:R-:W-:-:S07]  /*d880*/  FMUL.FTZ R56, R56, R9 ;  /* 0x0000000938387220 */ /* 0x000fce0000410000 */
[----:B------:R-:W1:Y:S08]  /*d890*/  MUFU.EX2 R56, R56 ;  /* 0x0000003800387308 */ /* 0x000e700000000800 */
        /* <DEDUP_REMOVED lines=8> */
[----:B0-----:R-:W-:-:S04]  /*d920*/  FMNMX.FTZ R10, R10, R61, !PT ;  /* 0x0000003d0a0a7209 */ /* 0x001fc80007810000 */
[C---:B------:R-:W-:Y:S01]  /*d930*/  FSETP.NEU.FTZ.AND P1, PT, R10.reuse, -INF , PT ;  /* 0xff8000000a00780b */ /* 0x040fe20003f3d000 */
[C---:B------:R-:W-:Y:S02]  /*d940*/  FMUL.FTZ R25, R10.reuse, R9 ;  /* 0x000000090a197220 */ /* 0x040fe40000410000 */
[----:B------:R-:W-:Y:S01]  /*d950*/  MUFU.EX2 R53, R53 ;  /* 0x0000003500357308 */ /* 0x000fe20000000800 */
[----:B------:R-:W-:Y:S02]  /*d960*/  FSEL R7, R10, RZ, P1 ;  /* 0x000000ff0a077208 */ /* 0x000fe40000800000 */
[----:B------:R-:W-:-:S03]  /*d970*/  FSEL R25, R25, RZ, P1 ;  /* 0x000000ff19197208 */ /* 0x000fc60000800000 */
[----:B------:R-:W-:Y:S02]  /*d980*/  FADD.FTZ R4, -R7, R4 ;  /* 0x0000000407047221 */ /* 0x000fe40000010100 */
[----:B------:R-:W-:Y:S01]  /*d990*/  MUFU.EX2 R124, R124 ;  /* 0x0000007c007c7308 */ /* 0x000fe20000000800 */
[-CC-:B------:R-:W-:Y:S01]  /*d9a0*/  FFMA.FTZ R64, R39, R9.reuse, -R25.reuse ;  /* 0x0000000927407223 */ /* 0x180fe20000010819 */
[-CC-:B------:R-:W-:Y:S01]  /*d9b0*/  FFMA.FTZ R149, R68, R9.reuse, -R25.reuse ;  /* 0x0000000944957223 */ /* 0x180fe20000010819 */
[-C--:B------:R-:W-:Y:S01]  /*d9c0*/  FMUL.FTZ R7, R4, R9.reuse ;  /* 0x0000000904077220 */ /* 0x080fe20000410000 */
[-CC-:B------:R-:W-:Y:S01]  /*d9d0*/  FFMA.FTZ R151, R8, R9.reuse, -R25.reuse ;  /* 0x0000000908977223 */ /* 0x180fe20000010819 */
[-CC-:B------:R-:W-:Y:S01]  /*d9e0*/  FFMA.FTZ R8, R13, R9.reuse, -R25.reuse ;  /* 0x000000090d087223 */ /* 0x180fe20000010819 */
[-CC-:B------:R-:W-:Y:S01]  /*d9f0*/  FFMA.FTZ R145, R14, R9.reuse, -R25.reuse ;  /* 0x000000090e917223 */ /* 0x180fe20000010819 */
[-C--:B------:R-:W-:Y:S01]  /*da00*/  FFMA.FTZ R14, R20, R9.reuse, -R25 ;  /* 0x00000009140e7223 */ /* 0x080fe20000010819 */
[----:B------:R-:W-:Y:S01]  /*da10*/  MUFU.EX2 R64, R64 ;  /* 0x0000004000407308 */ /* 0x000fe20000000800 */
[----:B-1----:R-:W-:Y:S01]  /*da20*/  FFMA.FTZ R13, R56, R2, R33 ;  /* 0x00000002380d7223 */ /* 0x002fe20000010021 */
        /* <DEDUP_REMOVED lines=19> */
[----:B------:R-:W-:Y:S01]  /*db60*/  FADD.FTZ R27, R37, R2 ;  /* 0x00000002251b7221 */ /* 0x000fe20000010000 */
[-CC-:B------:R-:W-:Y:S01]  /*db70*/  FFMA.FTZ R38, R50, R9.reuse, -R25.reuse ;  /* 0x0000000932267223 */ /* 0x180fe20000010819 */
[-C--:B------:R-:W-:Y:S01]  /*db80*/  FFMA.FTZ R129, R52, R9.reuse, -R25 ;  /* 0x0000000934817223 */ /* 0x080fe20000010819 */
[----:B------:R-:W2:Y:S01]  /*db90*/  MUFU.EX2 R151, R151 ;  /* 0x0000009700977308 */ /* 0x000ea20000000800 */
[----:B0-----:R-:W-:Y:S01]  /*dba0*/  FFMA.FTZ R0, R7, R0, R64 ;  /* 0x0000000007007223 */ /* 0x001fe20000010040 */
[----:B------:R-:W-:Y:S01]  /*dbb0*/  FADD.FTZ R2, R34, R27 ;  /* 0x0000001b22027221 */ /* 0x000fe20000010000 */
[-CC-:B------:R-:W-:Y:S01]  /*dbc0*/  FFMA.FTZ R44, R54, R9.reuse, -R25.reuse ;  /* 0x00000009362c7223 */ /* 0x180fe20000010819 */
[-CC-:B------:R-:W-:Y:S01]  /*dbd0*/  FFMA.FTZ R131, R86, R9.reuse, -R25.reuse ;  /* 0x0000000956837223 */ /* 0x180fe20000010819 */
[-CC-:B------:R-:W-:Y:S01]  /*dbe0*/  FFMA.FTZ R48, R65, R9.reuse, -R25.reuse ;  /* 0x0000000941307223 */ /* 0x180fe20000010819 */
[----:B------:R-:W-:Y:S01]  /*dbf0*/  FADD.FTZ R27, R41, R2 ;  /* 0x00000002291b7221 */ /* 0x000fe20000010000 */
[-C--:B------:R-:W-:Y:S01]  /*dc00*/  FFMA.FTZ R125, R58, R9.reuse, -R25 ;  /* 0x000000093a7d7223 */ /* 0x080fe20000010819 */
[----:B------:R-:W0:Y:S01]  /*dc10*/  MUFU.EX2 R8, R8 ;  /* 0x0000000800087308 */ /* 0x000e220000000800 */
[----:B-1----:R-:W-:Y:S01]  /*dc20*/  FADD.FTZ R0, R149, R0 ;  /* 0x0000000095007221 */ /* 0x002fe20000010000 */
[----:B------:R-:W-:Y:S01]  /*dc30*/  FADD.FTZ R2, R36, R27 ;  /* 0x0000001b24027221 */ /* 0x000fe20000010000 */
[-CC-:B------:R-:W-:Y:S01]  /*dc40*/  FFMA.FTZ R50, R59, R9.reuse, -R25.reuse ;  /* 0x000000093b327223 */ /* 0x180fe20000010819 */
[-CC-:B------:R-:W-:Y:S01]  /*dc50*/  FFMA.FTZ R127, R60, R9.reuse, -R25.reuse ;  /* 0x000000093c7f7223 */ /* 0x180fe20000010819 */
[-CC-:B------:R-:W-:Y:S01]  /*dc60*/  FFMA.FTZ R52, R136, R9.reuse, -R25.reuse ;  /* 0x0000000988347223 */ /* 0x180fe20000010819 */
[----:B------:R-:W-:Y:S01]  /*dc70*/  FADD.FTZ R27, R43, R2 ;  /* 0x000000022b1b7221 */ /* 0x000fe20000010000 */
[-C--:B------:R-:W-:Y:S01]  /*dc80*/  FFMA.FTZ R121, R62, R9.reuse, -R25 ;  /* 0x000000093e797223 */ /* 0x080fe20000010819 */
[----:B------:R-:W1:Y:S01]  /*dc90*/  MUFU.EX2 R145, R145 ;  /* 0x0000009100917308 */ /* 0x000e620000000800 */
[----:B--2---:R-:W-:Y:S01]  /*dca0*/  FADD.FTZ R13, R151, R0 ;  /* 0x00000000970d7221 */ /* 0x004fe20000010000 */
[----:B------:R-:W-:Y:S01]  /*dcb0*/  FADD.FTZ R2, R40, R27 ;  /* 0x0000001b28027221 */ /* 0x000fe20000010000 */
[-CC-:B------:R-:W-:Y:S01]  /*dcc0*/  FFMA.FTZ R54, R138, R9.reuse, -R25.reuse ;  /* 0x000000098a367223 */ /* 0x180fe20000010819 */
[-CC-:B------:R-:W-:Y:S01]  /*dcd0*/  FFMA.FTZ R123, R140, R9.reuse, -R25.reuse ;  /* 0x000000098c7b7223 */ /* 0x180fe20000010819 */
[----:B------:R-:W-:Y:S01]  /*dce0*/  FFMA.FTZ R58, R142, R9, -R25 ;  /* 0x000000098e3a7223 */ /* 0x000fe20000010819 */
[----:B------:R-:W-:-:S02]  /*dcf0*/  FADD.FTZ R27, R45, R2 ;  /* 0x000000022d1b7221 */ /* 0x000fc40000010000 */
        /* <DEDUP_REMOVED lines=85> */
.L_x_13742:
[----:B------:R-:W-:Y:S01]  /*e250*/  ULEA UR6, UR26, UR45, 0x3 ;  /* 0x0000002d1a067291 */ /* 0x000fe2000f8e183f */
[----:B------:R-:W-:Y:S01]  /*e260*/  ISETP.GT.AND P1, PT, R5, UR42, PT ;  /* 0x0000002a05007c0c */ /* 0x000fe2000bf24270 */
[----:B------:R-:W-:Y:S01]  /*e270*/  UMOV UR27, UR46 ;  /* 0x0000002e001b7c82 */ /* 0x000fe20008000000 */
[----:B------:R-:W-:Y:S01]  /*e280*/  UMOV UR26, UR36 ;  /* 0x00000024001a7c82 */ /* 0x000fe20008000000 */
        /* <DEDUP_REMOVED lines=13> */
[----:B------:R-:W-:Y:S01]  /*e360*/  SYNCS.ARRIVE.TRANS64.RED.A1T0 RZ, [UR6], RZ ;  /* 0x000000ffffff79a7 */ /* 0x000fe20008100406 */
        /* <DEDUP_REMOVED lines=51> */
[-C--:B------:R-:W-:Y:S01]  /*e6a0*/  FMUL.FTZ R115, R115, R7.reuse ;  /* 0x0000000773737220 */ /* 0x080fe20000410000 */
[-C--:B------:R-:W-:Y:S01]  /*e6b0*/  FMUL.FTZ R118, R118, R7.reuse ;  /* 0x0000000776767220 */ /* 0x080fe20000410000 */
[----:B------:R-:W-:Y:S01]  /*e6c0*/  FMUL.FTZ R119, R119, R7 ;  /* 0x0000000777777220 */ /* 0x000fe20000410000 */
[----:B------:R-:W-:-:S02]  /*e6d0*/  IMAD.MOV.U32 R4, RZ, RZ, R10 ;  /* 0x000000ffff047224 */ /* 0x000fc400078e000a */
[----:B------:R-:W-:Y:S01]  /*e6e0*/  IMAD.MOV.U32 R3, RZ, RZ, R12 ;  /* 0x000000ffff037224 */ /* 0x000fe200078e000c */
[----:B------:R-:W-:Y:S06]  /*e6f0*/  @P1 BRA `(.L_x_13743) ;  /* 0xffffffc800941947 */ /* 0x000fec000383ffff */
.L_x_13724:
[----:B------:R-:W-:Y:S06]  /*e700*/  BAR.ARV 0x8, 0x200 ;  /* 0x0208000000007b1d */ /* 0x000fec0000002000 */
[----:B------:R-:W-:Y:S05]  /*e710*/  @!P0 BRA `(.L_x_13744) ;  /* 0x0000000000048947 */ /* 0x000fea0003800000 */
[----:B------:R-:W-:Y:S01]  /*e720*/  BPT.TRAP 0x1 ;  /* 0x000000040000795c */ /* 0x000fe20000300000 */
.L_x_13744:
[----:B------:R-:W-:Y:S01]  /*e730*/  ULEA UR5, UR36, UR45, 0x3 ;  /* 0x0000002d24057291 */ /* 0x000fe2000f8e183f */
[----:B------:R-:W-:-:S05]  /*e740*/  IMAD.U32 R3, RZ, RZ, UR46 ;  /* 0x0000002eff037e24 */ /* 0x000fca000f8e00ff */
[----:B------:R-:W-:-:S04]  /*e750*/  SHF.L.U32 R3, R3, 0x1f, RZ ;  /* 0x0000001f03037819 */ /* 0x000fc800000006ff */
[----:B------:R0:W1:Y:S01]  /*e760*/  SYNCS.PHASECHK.TRANS64.TRYWAIT P1, [UR5+0x16850], R3 ;  /* 0x01685003ff0075a7 */ /* 0x0000620008020145 */
[----:B------:R-:W-:Y:S05]  /*e770*/  @!P0 BRA `(.L_x_13745) ;  /* 0x0000000000048947 */ /* 0x000fea0003800000 */
[----:B------:R-:W-:Y:S01]  /*e780*/  BPT.TRAP 0x1 ;  /* 0x000000040000795c */ /* 0x000fe20000300000 */
.L_x_13745:
[----:B-1----:R-:W-:Y:S05]  /*e790*/  @P1 BRA `(.L_x_13746) ;  /* 0x0000000000081947 */ /* 0x002fea0003800000 */
[----:B------:R-:W1:Y:S02]  /*e7a0*/  SYNCS.PHASECHK.TRANS64.TRYWAIT P1, [UR5+0x16850], R3 ;  /* 0x01685003ff0075a7 */ /* 0x000e640008020145 */
[----:B-1----:R-:W-:Y:S05]  /*e7b0*/  @!P1 BRA `(.L_x_13747) ;  /* 0x00000068002c9947 */ /* 0x002fea0003800000 */
.L_x_13746:
[----:B------:R-:W-:Y:S01]  /*e7c0*/  UIADD3 UR45, UR45, 0x400, URZ ;  /* 0x000004002d2d7890 */ /* 0x000fe2000fffe03f */
[----:B------:R-:W-:Y:S01]  /*e7d0*/  WARPGROUP.ARRIVE ;  /* 0x00000000000079c5 */ /* 0x000fe20000000000 */
[----:B------:R-:W-:Y:S01]  /*e7e0*/  UMOV UR7, 0x40000040 ;  /* 0x4000004000077882 */ /* 0x000fe20000000000 */
[----:B01----:R-:W0:Y:S01]  /*e7f0*/  SHFL.BFLY PT, R3, R2, 0x2, 0x1f ;  /* 0x0c401f0002037f89 */ /* 0x003e2200000e0000 */
[----:B------:R-:W-:Y:S01]  /*e800*/  USHF.R.U32.HI UR45, URZ, 0x4, UR45 ;  /* 0x000000043f2d7899 */ /* 0x000fe2000801162d */
[----:B------:R-:W-:Y:S01]  /*e810*/  CS2R R26, SRZ ;  /* 0x00000000001a7805 */ /* 0x000fe2000001ff00 */
[----:B------:R-:W-:Y:S01]  /*e820*/  IMAD.MOV.U32 R30, RZ, RZ, -0x800000 ;  /* 0xff800000ff1e7424 */ /* 0x000fe200078e00ff */
[----:B------:R-:W1:Y:S01]  /*e830*/  SHFL.BFLY PT, R5, R0, 0x2, 0x1f ;  /* 0x0c401f0000057f89 */ /* 0x000e6200000e0000 */
[----:B------:R-:W-:-:S04]  /*e840*/  ULOP3.LUT UR4, UR45, 0x3fff, URZ, 0xc0, !UPT ;  /* 0x00003fff2d047892 */ /* 0x000fc8000f8ec03f */
[----:B------:R-:W-:-:S07]  /*e850*/  ULEA UR4, UR36, UR4, 0xa ;  /* 0x0000000424047291 */ /* 0x000fce000f8e503f */
[----:B------:R-:W-:Y:S02]  /*e860*/  UMOV UR6, UR4 ;  /* 0x0000000400067c82 */ /* 0x000fe40008000000 */
[----:B------:R-:W-:Y:S01]  /*e870*/  HGMMA.64x64x16.F32 R88, R148, gdesc[UR4].tnspB, R88, gsb0 ;  /* 0x40e0000494587df0 */ /* 0x000fe20008000858 */
[----:B------:R-:W-:Y:S01]  /*e880*/  UIADD3 UR6, UR4, 0x80, URZ ;  /* 0x0000008004067890 */ /* 0x000fe2000fffe03f */
[----:B------:R-:W-:Y:S01]  /*e890*/  UMOV UR7, 0x40000040 ;  /* 0x4000004000077882 */ /* 0x000fe20000000000 */
[----:B0-----:R-:W-:Y:S01]  /*e8a0*/  FADD.FTZ R3, R3, R2 ;  /* 0x0000000203037221 */ /* 0x001fe20000010000 */
[----:B-1----:R-:W-:-:S04]  /*e8b0*/  FADD.FTZ R5, R5, R0 ;  /* 0x0000000005057221 */ /* 0x002fc80000010000 */
        /* <DEDUP_REMOVED lines=54> */
.L_x_13748:
        /* <DEDUP_REMOVED lines=42> */
.L_x_13670:
        /* <DEDUP_REMOVED lines=12> */
[----:B------:R-:W-:Y:S01]  /*ef80*/  USHF.R.S32.HI UR12, URZ, 0x1f, UR41 ;  /* 0x0000001f3f0c7899 */ /* 0x000fe20008011429 */
[----:B------:R-:W-:Y:S01]  /*ef90*/  VIADD R45, R17, UR38 ;  /* 0x00000026112d7c36 */ /* 0x000fe20008000000 */
        /* <DEDUP_REMOVED lines=18> */
[----:B------:R-:W-:Y:S01]  /*f0c0*/  ULDC UR5, c[0x0][0xa88] ;  /* 0x0002a20000057ab9 */ /* 0x000fe20000000800 */
[----:B------:R-:W-:Y:S01]  /*f0d0*/  BAR.SYNC.DEFER_BLOCKING 0x1, 0x180 ;  /* 0x0046000000007b1d */ /* 0x000fe20000010000 */
[----:B-1----:R-:W-:-:S05]  /*f0e0*/  ISETP.NE.AND P1, PT, R32, 0x1, PT ;  /* 0x000000012000780c */ /* 0x002fca0003f25270 */
[----:B------:R-:W-:Y:S01]  /*f0f0*/  ULDC.64 UR10, c[0x0][0xaf0] ;  /* 0x0002bc00000a7ab9 */ /* 0x000fe20000000a00 */
[----:B------:R-:W-:Y:S02]  /*f100*/  MOV R2, R31 ;  /* 0x0000001f00027202 */ /* 0x000fe40000000f00 */
[----:B0-----:R-:W-:-:S03]  /*f110*/  MOV R3, R4 ;  /* 0x0000000400037202 */ /* 0x001fc60000000f00 */
[--C-:B------:R-:W-:Y:S02]  /*f120*/  IMAD.WIDE R10, R156, 0x2, R2.reuse ;  /* 0x000000029c0a7825 */ /* 0x100fe400078e0202 */
[----:B------:R-:W0:Y:S02]  /*f130*/  @P1 LDC R20, c[0x0][0xbec] ;  /* 0x0002fb00ff141b82 */ /* 0x000e240000000800 */
[----:B------:R-:W-:Y:S01]  /*f140*/  IMAD.WIDE R2, R5, 0x2, R2 ;  /* 0x0000000205027825 */ /* 0x000fe200078e0202 */
[C---:B------:R-:W-:Y:S02]  /*f150*/  LOP3.LUT R4, R10.reuse, 0x380, RZ, 0xc0, !PT ;  /* 0x000003800a047812 */ /* 0x040fe400078ec0ff */
[----:B------:R-:W-:Y:S02]  /*f160*/  IADD3 R39, P0, R10, 0x60, RZ ;  /* 0x000000600a277810 */ /* 0x000fe40007f1e0ff */
[----:B------:R-:W-:Y:S01]  /*f170*/  SHF.R.U64 R5, R4, 0x3, RZ ;  /* 0x0000000304057819 */ /* 0x000fe200000012ff */
[----:B------:R-:W1:Y:S01]  /*f180*/  @P1 LDC R43, c[0x0][0xbf0] ;  /* 0x0002fc00ff2b1b82 */ /* 0x000e620000000800 */
[----:B------:R-:W-:Y:S01]  /*f190*/  LOP3.LUT R4, R39, 0x380, RZ, 0xc0, !PT ;  /* 0x0000038027047812 */ /* 0x000fe200078ec0ff */
[----:B------:R-:W-:Y:S01]  /*f1a0*/  IMAD.X R9, RZ, RZ, R11, P0 ;  /* 0x000000ffff097224 */ /* 0x000fe200000e060b */
[----:B------:R-:W-:-:S02]  /*f1b0*/  IADD3 R37, P2, R10, 0x40, RZ ;  /* 0x000000400a257810 */ /* 0x000fc40007f5e0ff */
[----:B------:R-:W-:Y:S02]  /*f1c0*/  SHF.R.U64 R4, R4, 0x3, RZ ;  /* 0x0000000304047819 */ /* 0x000fe400000012ff */
[----:B------:R-:W-:Y:S01]  /*f1d0*/  IADD3 R33, P3, R10, 0x20, RZ ;  /* 0x000000200a217810 */ /* 0x000fe20007f7e0ff */
[--C-:B------:R-:W-:Y:S01]  /*f1e0*/  IMAD.X R7, RZ, RZ, R11.reuse, P2 ;  /* 0x000000ffff077224 */ /* 0x100fe200010e060b */
[----:B------:R-:W-:Y:S02]  /*f1f0*/  LOP3.LUT R6, R37, 0x380, RZ, 0xc0, !PT ;  /* 0x0000038025067812 */ /* 0x000fe400078ec0ff */
[----:B------:R-:W-:Y:S02]  /*f200*/  LOP3.LUT R8, R4, R39, RZ, 0x3c, !PT ;  /* 0x0000002704087212 */ /* 0x000fe400078e3cff */
[----:B------:R-:W-:Y:S01]  /*f210*/  LOP3.LUT R10, R5, R10, RZ, 0x3c, !PT ;  /* 0x0000000a050a7212 */ /* 0x000fe200078e3cff */
[----:B------:R-:W-:Y:S01]  /*f220*/  IMAD.X R5, RZ, RZ, R11, P3 ;  /* 0x000000ffff057224 */ /* 0x000fe200018e060b */
[----:B------:R-:W-:Y:S01]  /*f230*/  LOP3.LUT R4, R33, 0x380, RZ, 0xc0, !PT ;  /* 0x0000038021047812 */ /* 0x000fe200078ec0ff */
[----:B0-----:R-:W-:Y:S01]  /*f240*/  @P1 IMAD.HI.U32 R20, R45, R20, RZ ;  /* 0x000000142d141227 */ /* 0x001fe200078e00ff */
[----:B------:R-:W-:-:S02]  /*f250*/  SHF.R.U64 R6, R6, 0x3, RZ ;  /* 0x0000000306067819 */ /* 0x000fc400000012ff */
[----:B------:R-:W-:Y:S02]  /*f260*/  IADD3 R39, P3, R2, 0x1800, RZ ;  /* 0x0000180002277810 */ /* 0x000fe40007f7e0ff */
[----:B------:R-:W-:Y:S02]  /*f270*/  SHF.R.U64 R4, R4, 0x3, RZ ;  /* 0x0000000304047819 */ /* 0x000fe400000012ff */
[----:B------:R-:W-:Y:S01]  /*f280*/  LOP3.LUT R6, R6, R37, RZ, 0x3c, !PT ;  /* 0x0000002506067212 */ /* 0x000fe200078e3cff */
[----:B------:R-:W-:Y:S01]  /*f290*/  IMAD.X R29, RZ, RZ, R3, P3 ;  /* 0x000000ffff1d7224 */ /* 0x000fe200018e0603 */
[----:B------:R-:W-:Y:S02]  /*f2a0*/  LOP3.LUT R28, R39, 0x380, RZ, 0xc0, !PT ;  /* 0x00000380271c7812 */ /* 0x000fe400078ec0ff */
[----:B------:R-:W-:Y:S02]  /*f2b0*/  IADD3 R37, P2, R2, 0x3000, RZ ;  /* 0x0000300002257810 */ /* 0x000fe40007f5e0ff */
[----:B------:R-:W-:Y:S01]  /*f2c0*/  LOP3.LUT R4, R4, R33, RZ, 0x3c, !PT ;  /* 0x0000002104047212 */ /* 0x000fe200078e3cff */
[----:B------:R-:W-:Y:S01]  /*f2d0*/  IMAD.MOV.U32 R33, RZ, RZ, R45 ;  /* 0x000000ffff217224 */ /* 0x000fe200078e002d */
[----:B------:R-:W-:Y:S01]  /*f2e0*/  SHF.R.U64 R28, R28, 0x3, RZ ;  /* 0x000000031c1c7819 */ /* 0x000fe200000012ff */
[----:B------:R-:W-:Y:S01]  /*f2f0*/  IMAD.X R21, RZ, RZ, R3, P2 ;  /* 0x000000ffff157224 */ /* 0x000fe200010e0603 */
[----:B------:R-:W-:-:S02]  /*f300*/  LOP3.LUT R36, R37, 0x380, RZ, 0xc0, !PT ;  /* 0x0000038025247812 */ /* 0x000fc400078ec0ff */
[----:B-1----:R-:W-:Y:S02]  /*f310*/  @P1 SHF.R.U32.HI R33, RZ, R43, R20 ;  /* 0x0000002bff211219 */ /* 0x002fe40000011614 */
[----:B------:R-:W-:Y:S02]  /*f320*/  LOP3.LUT R28, R28, R39, RZ, 0x3c, !PT ;  /* 0x000000271c1c7212 */ /* 0x000fe400078e3cff */
[----:B------:R-:W-:Y:S01]  /*f330*/  SHF.R.U64 R20, R36, 0x3, RZ ;  /* 0x0000000324147819 */ /* 0x000fe200000012ff */
[----:B------:R-:W-:Y:S01]  /*f340*/  IMAD.MOV R39, RZ, RZ, -R33 ;  /* 0x000000ffff277224 */ /* 0x000fe200078e0a21 */
[----:B------:R-:W-:Y:S01]  /*f350*/  MOV R44, R10 ;  /* 0x0000000a002c7202 */ /* 0x000fe20000000f00 */
[----:B------:R-:W-:Y:S01]  /*f360*/  IMAD.U32 R36, RZ, RZ, UR8 ;  /* 0x00000008ff247e24 */ /* 0x000fe2000f8e00ff */
[----:B------:R-:W-:Y:S01]  /*f370*/  LOP3.LUT R20, R20, R37, RZ, 0x3c, !PT ;  /* 0x0000002514147212 */ /* 0x000fe200078e3cff */
[----:B------:R-:W-:Y:S01]  /*f380*/  IMAD R37, R32, R39, R45 ;  /* 0x0000002720257224 */ /* 0x000fe200078e022d */
[----:B------:R-:W-:Y:S01]  /*f390*/  SHF.R.S32.HI R11, RZ, 0x1f, R33 ;  /* 0x0000001fff0b7819 */ /* 0x000fe20000011421 */
[----:B------:R-:W-:Y:S01]  /*f3a0*/  ULDC.64 UR8, c[0x0][0xae8] ;  /* 0x0002ba0000087ab9 */ /* 0x000fe20000000a00 */
[----:B------:R-:W-:-:S02]  /*f3b0*/  IADD3 R10, P0, R33, UR6, RZ ;  /* 0x00000006210a7c10 */ /* 0x000fc4000ff1e0ff */
[----:B------:R-:W-:Y:S02]  /*f3c0*/  SHF.R.S32.HI R33, RZ, 0x1f, R37 ;  /* 0x0000001fff217819 */ /* 0x000fe40000011425 */
[----:B------:R-:W-:Y:S01]  /*f3d0*/  IADD3.X R11, R11, UR7, R36, P0, !PT ;  /* 0x000000070b0b7c10 */ /* 0x000fe200087fe424 */
[----:B------:R-:W-:Y:S01]  /*f3e0*/  ULDC.64 UR6, c[0x0][0xb88] ;  /* 0x0002e20000067ab9 */ /* 0x000fe20000000a00 */
[----:B------:R-:W-:Y:S01]  /*f3f0*/  MOV R40, R8 ;  /* 0x0000000800287202 */ /* 0x000fe20000000f00 */
[----:B------:R-:W-:Y:S01]  /*f400*/  IMAD R8, R33, UR6, RZ ;  /* 0x0000000621087c24 */ /* 0x000fe2000f8e02ff */
[----:B------:R-:W-:Y:S01]  /*f410*/  MOV R42, R6 ;  /* 0x00000006002a7202 */ /* 0x000fe20000000f00 */
[----:B------:R-:W-:Y:S01]  /*f420*/  IMAD.WIDE.U32 R6, R37, UR6, R10 ;  /* 0x0000000625067c25 */ /* 0x000fe2000f8e000a */
[----:B------:R-:W-:Y:S02]  /*f430*/  LOP3.LUT P0, RZ, R153, 0x3, RZ, 0xc0, !PT ;  /* 0x0000000399ff7812 */ /* 0x000fe4000780c0ff */
[----:B------:R-:W-:Y:S01]  /*f440*/  MOV R43, R4 ;  /* 0x00000004002b7202 */ /* 0x000fe20000000f00 */
[----:B------:R-:W-:Y:S01]  /*f450*/  IMAD R37, R37, UR7, R8 ;  /* 0x0000000725257c24 */ /* 0x000fe2000f8e0208 */
[----:B------:R-:W-:Y:S01]  /*f460*/  ULDC.64 UR6, c[0x0][0xb50] ;  /* 0x0002d40000067ab9 */ /* 0x000fe20000000a00 */
[----:B------:R-:W-:Y:S01]  /*f470*/  VIADD R10, R155, UR38 ;  /* 0x000000269b0a7c36 */ /* 0x000fe20008000000 */
[----:B------:R-:W-:Y:S01]  /*f480*/  LEA R45, P5, R6, UR6, 0x2 ;  /* 0x00000006062d7c11 */ /* 0x000fe2000f8a10ff */
[----:B------:R-:W-:Y:S01]  /*f490*/  IMAD R33, R32, UR5, RZ ;  /* 0x0000000520217c24 */ /* 0x000fe2000f8e02ff */
[----:B------:R-:W-:Y:S01]  /*f4a0*/  F2FP.F16.F32.PACK_AB R4, R89, R34 ;  /* 0x000000225904723e */ /* 0x000fe200000000ff */
[----:B------:R-:W-:Y:S01]  /*f4b0*/  IMAD.IADD R7, R7, 0x1, R37 ;  /* 0x0000000107077824 */ /* 0x000fe200078e0225 */
[----:B------:R-:W-:Y:S01]  /*f4c0*/  F2FP.F16.F32.PACK_AB R5, R91, R90 ;  /* 0x0000005a5b05723e */ /* 0x000fe200000000ff */
[C---:B------:R-:W-:Y:S01]  /*f4d0*/  VIADD R8, R10.reuse, 0x8 ;  /* 0x000000080a087836 */ /* 0x040fe20000000000 */
[----:B------:R-:W-:Y:S01]  /*f4e0*/  ISETP.GE.OR P4, PT, R10, R33, P0 ;  /* 0x000000210a00720c */ /* 0x000fe20000786670 */
[----:B------:R-:W-:Y:S01]  /*f4f0*/  SHFL.IDX PT, R36, R45, RZ, 0x1c1f ;  /* 0x001c1fff2d247589 */ /* 0x000fe200000e0000 */
[----:B------:R-:W-:-:S02]  /*f500*/  LEA.HI.X R46, R6, UR7, R7, 0x2, P5 ;  /* 0x00000007062e7c11 */ /* 0x000fc4000a8f1407 */
[----:B------:R-:W-:Y:S01]  /*f510*/  ISETP.GE.OR P0, PT, R8, R33, P0 ;  /* 0x000000210800720c */ /* 0x000fe20000706670 */
[----:B------:R-:W-:Y:S01]  /*f520*/  SHFL.IDX PT, R38, R45, 0x1, 0x1c1f ;  /* 0x003c1f002d267f89 */ /* 0x000fe200000e0000 */
[----:B------:R-:W-:Y:S02]  /*f530*/  F2FP.F16.F32.PACK_AB R6, R93, R92 ;  /* 0x0000005c5d06723e */ /* 0x000fe400000000ff */
[----:B------:R-:W-:Y:S01]  /*f540*/  F2FP.F16.F32.PACK_AB R7, R95, R94 ;  /* 0x0000005e5f07723e */ /* 0x000fe200000000ff */
[----:B------:R-:W0:Y:S01]  /*f550*/  SHFL.IDX PT, R37, R46, RZ, 0x1c1f ;  /* 0x001c1fff2e257589 */ /* 0x000e2200000e0000 */
[----:B------:R-:W-:Y:S02]  /*f560*/  F2FP.F16.F32.PACK_AB R8, R97, R96 ;  /* 0x000000606108723e */ /* 0x000fe400000000ff */
[----:B------:R-:W-:Y:S01]  /*f570*/  F2FP.F16.F32.PACK_AB R9, R99, R98 ;  /* 0x000000626309723e */ /* 0x000fe200000000ff */
[----:B------:R-:W-:Y:S01]  /*f580*/  STSM.16.M88.4 [R44], R4 ;  /* 0x000000042c007844 */ /* 0x000fe20000000200 */
[----:B------:R-:W-:-:S02]  /*f590*/  F2FP.F16.F32.PACK_AB R10, R101, R100 ;  /* 0x00000064650a723e */ /* 0x000fc400000000ff */
[----:B------:R-:W-:Y:S01]  /*f5a0*/  F2FP.F16.F32.PACK_AB R11, R103, R102 ;  /* 0x00000066670b723e */ /* 0x000fe200000000ff */
[----:B------:R-:W1:Y:S01]  /*f5b0*/  SHFL.IDX PT, R39, R46, 0x1, 0x1c1f ;  /* 0x003c1f002e277f89 */ /* 0x000e6200000e0000 */
[----:B------:R-:W-:-:S03]  /*f5c0*/  LOP3.LUT R35, R2, 0x380, RZ, 0xc0, !PT ;  /* 0x0000038002237812 */ /* 0x000fc600078ec0ff */
[----:B------:R2:W-:Y:S01]  /*f5d0*/  STSM.16.M88.4 [R43], R8 ;  /* 0x000000082b007844 */ /* 0x0005e20000000200 */
[----:B------:R-:W-:-:S03]  /*f5e0*/  SHF.R.U64 R35, R35, 0x3, RZ ;  /* 0x0000000323237819 */ /* 0x000fc600000012ff */
[----:B------:R-:W-:Y:S01]  /*f5f0*/  STSM.16.M88.4 [R42], R12 ;  /* 0x0000000c2a007844 */ /* 0x000fe20000000200 */
[----:B------:R-:W-:Y:S01]  /*f600*/  LOP3.LUT R34, R35, R2, RZ, 0x3c, !PT ;  /* 0x0000000223227212 */ /* 0x000fe200078e3cff */
[----:B------:R-:W-:Y:S02]  /*f610*/  IMAD.MOV.U32 R35, RZ, RZ, R3 ;  /* 0x000000ffff237224 */ /* 0x000fe400078e0003 */
[----:B------:R-:W-:Y:S01]  /*f620*/  STSM.16.M88.4 [R40], R24 ;  /* 0x0000001828007844 */ /* 0x000fe20000000200 */
[----:B------:R-:W-:Y:S06]  /*f630*/  BAR.SYNC.DEFER_BLOCKING 0x1, 0x180 ;  /* 0x0046000000007b1d */ /* 0x000fec0000010000 */
[----:B0-----:R0:W-:Y:S04]  /*f640*/  @!P4 ST.E desc[UR52][R36.64], R30 ;  /* 0x0000001e2400c985 */ /* 0x0011e8000c101934 */
[----:B-1----:R1:W-:Y:S04]  /*f650*/  @!P0 ST.E desc[UR52][R38.64], R0 ;  /* 0x0000000026008985 */ /* 0x0023e8000c101934 */
[----:B------:R-:W3:Y:S04]  /*f660*/  LD.E.128 R4, desc[UR52][R34.64] ;  /* 0x0000003422047980 */ /* 0x000ee8000c101d00 */
[----:B--2---:R-:W2:Y:S01]  /*f670*/  LD.E.128 R8, desc[UR52][R28.64] ;  /* 0x000000341c087980 */ /* 0x004ea2000c101d00 */
[----:B0-----:R-:W0:Y:S03]  /*f680*/  @P1 LDC R37, c[0x0][0xbf0] ;  /* 0x0002fc00ff251b82 */ /* 0x001e260000000800 */
[----:B------:R4:W2:Y:S01]  /*f690*/  LD.E.128 R12, desc[UR52][R20.64] ;  /* 0x00000034140c7980 */ /* 0x0008a2000c101d00 */
[----:B------:R-:W-:Y:S01]  /*f6a0*/  IADD3 R27, P0, R2, 0x4800, RZ ;  /* 0x00004800021b7810 */ /* 0x000fe20007f1e0ff */
[----:B-1----:R-:W-:Y:S01]  /*f6b0*/  IMAD R0, R18, 0x30, R152 ;  /* 0x0000003012007824 */ /* 0x002fe200078e0298 */
[----:B------:R-:W-:-:S02]  /*f6c0*/  UIMAD UR5, UR12, UR8, URZ ;  /* 0x000000080c0572a4 */ /* 0x000fc4000f8e023f */
[----:B------:R-:W-:Y:S01]  /*f6d0*/  UIMAD.WIDE.U32 UR6, UR41, UR8, URZ ;  /* 0x00000008290672a5 */ /* 0x000fe2000f8e003f */
[----:B------:R-:W-:Y:S01]  /*f6e0*/  IMAD.X R25, RZ, RZ, R3, P0 ;  /* 0x000000ffff197224 */ /* 0x000fe200000e0603 */
[----:B------:R-:W-:Y:S01]  /*f6f0*/  LOP3.LUT R2, R27, 0x380, RZ, 0xc0, !PT ;  /* 0x000003801b027812 */ /* 0x000fe200078ec0ff */
[----:B------:R-:W1:Y:S01]  /*f700*/  @P1 LDC R3, c[0x0][0xbec] ;  /* 0x0002fb00ff031b82 */ /* 0x000e620000000800 */
[----:B----4-:R-:W-:Y:S01]  /*f710*/  VIADD R20, R0, UR38 ;  /* 0x0000002600147c36 */ /* 0x010fe20008000000 */
[----:B------:R-:W-:Y:S01]  /*f720*/  UIMAD UR5, UR41, UR9, UR5 ;  /* 0x00000009290572a4 */ /* 0x000fe2000f8e0205 */
[----:B------:R-:W-:Y:S01]  /*f730*/  SHF.R.U64 R2, R2, 0x3, RZ ;  /* 0x0000000302027819 */ /* 0x000fe200000012ff */
[----:B------:R-:W-:Y:S02]  /*f740*/  UIMAD UR8, UR13, UR10, URZ ;  /* 0x0000000a0d0872a4 */ /* 0x000fe4000f8e023f */
[----:B------:R-:W-:Y:S01]  /*f750*/  UIADD3 UR7, UR7, UR5, URZ ;  /* 0x0000000507077290 */ /* 0x000fe2000fffe03f */
[----:B------:R-:W-:Y:S01]  /*f760*/  IMAD.MOV.U32 R21, RZ, RZ, R20 ;  /* 0x000000ffff157224 */ /* 0x000fe200078e0014 */
[----:B------:R-:W-:Y:S01]  /*f770*/  UIMAD UR5, UR39, UR11, UR8 ;  /* 0x0000000b270572a4 */ /* 0x000fe2000f8e0208 */
[----:B------:R-:W-:Y:S01]  /*f780*/  LOP3.LUT R24, R2, R27, RZ, 0x3c, !PT ;  /* 0x0000001b02187212 */ /* 0x000fe200078e3cff */
[----:B------:R-:W-:Y:S01]  /*f790*/  UIMAD.WIDE.U32 UR6, UR39, UR10, UR6 ;  /* 0x0000000a270672a5 */ /* 0x000fe2000f8e0006 */
[----:B------:R-:W-:Y:S01]  /*f7a0*/  ULDC.64 UR8, c[0x0][0xae0] ;  /* 0x0002b80000087ab9 */ /* 0x000fe20000000a00 */
[----:B-1----:R-:W-:-:S03]  /*f7b0*/  @P1 IMAD.HI.U32 R0, R20, R3, RZ ;  /* 0x0000000314001227 */ /* 0x002fc600078e00ff */
[----:B------:R-:W5:Y:S01]  /*f7c0*/  LD.E.128 R24, desc[UR52][R24.64] ;  /* 0x0000003418187980 */ /* 0x000f62000c101d00 */
[----:B------:R-:W-:Y:S02]  /*f7d0*/  UIADD3 UR5, UR7, UR5, URZ ;  /* 0x0000000507057290 */ /* 0x000fe4000fffe03f */
[----:B------:R-:W-:Y:S01]  /*f7e0*/  IMAD.U32 R3, RZ, RZ, UR7 ;  /* 0x00000007ff037e24 */ /* 0x000fe2000f8e00ff */
[----:B0-----:R-:W-:Y:S01]  /*f7f0*/  @P1 SHF.R.U32.HI R21, RZ, R37, R0 ;  /* 0x00000025ff151219 */ /* 0x001fe20000011600 */
[----:B------:R-:W-:Y:S01]  /*f800*/  IMAD.U32 R2, RZ, RZ, UR6 ;  /* 0x00000006ff027e24 */ /* 0x000fe2000f8e00ff */
[----:B------:R-:W-:Y:S01]  /*f810*/  ULDC.64 UR6, c[0x0][0xad8] ;  /* 0x0002b60000067ab9 */ /* 0x000fe20000000a00 */
[----:B------:R-:W-:Y:S01]  /*f820*/  IMAD.U32 R3, RZ, RZ, UR5 ;  /* 0x00000005ff037e24 */ /* 0x000fe2000f8e00ff */
[--C-:B------:R-:W-:Y:S01]  /*f830*/  SHF.R.S32.HI R0, RZ, 0x1f, R21.reuse ;  /* 0x0000001fff007819 */ /* 0x100fe20000011415 */
[----:B------:R-:W-:Y:S01]  /*f840*/  IMAD.MOV R29, RZ, RZ, -R21 ;  /* 0x000000ffff1d7224 */ /* 0x000fe200078e0a15 */
[----:B------:R-:W-:Y:S01]  /*f850*/  ULDC UR5, c[0x0][0xac8] ;  /* 0x0002b20000057ab9 */ /* 0x000fe20000000800 */
[----:B------:R-:W-:Y:S01]  /*f860*/  IMAD.WIDE.U32 R2, R21, UR8, R2 ;  /* 0x0000000815027c25 */ /* 0x000fe2000f8e0002 */
[----:B------:R-:W-:Y:S01]  /*f870*/  @!PT LDS RZ, [RZ] ;  /* 0x00000000fffff984 */ /* 0x000fe20000000800 */
[----:B------:R-:W-:Y:S01]  /*f880*/  @!PT LDS RZ, [RZ] ;  /* 0x00000000fffff984 */ /* 0x000fe20000000800 */
[----:B------:R-:W-:Y:S01]  /*f890*/  @!PT LDS RZ, [RZ] ;  /* 0x00000000fffff984 */ /* 0x000fe20000000800 */
[----:B------:R-:W-:Y:S01]  /*f8a0*/  @!PT LDS RZ, [RZ] ;  /* 0x00000000fffff984 */ /* 0x000fe20000000800 */
[----:B------:R0:W-:Y:S06]  /*f8b0*/  MEMBAR.ALL.CTA ;  /* 0x0000000000007992 */ /* 0x0001ec0000008000 */
[----:B0-----:R-:W0:Y:S01]  /*f8c0*/  FENCE.VIEW.ASYNC.S ;  /* 0x00000000000073c6 */ /* 0x001e220000000000 */
[----:B------:R-:W-:-:S02]  /*f8d0*/  IMAD R0, R0, UR8, RZ ;  /* 0x0000000800007c24 */ /* 0x000fc4000f8e02ff */
[----:B------:R-:W-:Y:S02]  /*f8e0*/  IMAD R29, R32, R29, R20 ;  /* 0x0000001d201d7224 */ /* 0x000fe400078e0214 */
[----:B------:R-:W-:Y:S02]  /*f8f0*/  IMAD R35, R21, UR9, R0 ;  /* 0x0000000915237c24 */ /* 0x000fe4000f8e0200 */
[----:B------:R-:W-:Y:S01]  /*f900*/  VIADD R34, R152, UR38 ;  /* 0x0000002698227c36 */ /* 0x000fe20008000000 */
[----:B------:R-:W-:Y:S01]  /*f910*/  SHF.R.S32.HI R0, RZ, 0x1f, R29 ;  /* 0x0000001fff007819 */ /* 0x000fe2000001141d */
[----:B------:R-:W-:Y:S02]  /*f920*/  IMAD.IADD R3, R3, 0x1, R35 ;  /* 0x0000000103037824 */ /* 0x000fe400078e0223 */
[----:B------:R-:W-:Y:S02]  /*f930*/  VIADD R31, R31, 0x16820 ;  /* 0x000168201f1f7836 */ /* 0x000fe40000000000 */
[----:B------:R-:W-:-:S02]  /*f940*/  IMAD R0, R0, UR6, RZ ;  /* 0x0000000600007c24 */ /* 0x000fc4000f8e02ff */
[----:B------:R-:W-:Y:S01]  /*f950*/  IMAD.WIDE.U32 R2, R29, UR6, R2 ;  /* 0x000000061d027c25 */ /* 0x000fe2000f8e0002 */
[----:B------:R-:W-:-:S03]  /*f960*/  PRMT R31, RZ, 0x654, R31 ;  /* 0x00000654ff1f7816 */ /* 0x000fc6000000001f */
[----:B------:R-:W-:Y:S01]  /*f970*/  IMAD R21, R29, UR7, R0 ;  /* 0x000000071d157c24 */ /* 0x000fe2000f8e0200 */
[----:B------:R-:W-:Y:S01]  /*f980*/  ULDC.64 UR6, c[0x0][0xa80] ;  /* 0x0002a00000067ab9 */ /* 0x000fe20000000a00 */
[----:B------:R-:W-:Y:S01]  /*f990*/  VIADD R0, R34, 0x30 ;  /* 0x0000003022007836 */ /* 0x000fe20000000000 */
[C---:B------:R-:W-:Y:S01]  /*f9a0*/  LEA R30, P0, R2.reuse, UR6, 0x1 ;  /* 0x00000006021e7c11 */ /* 0x040fe2000f8008ff */
[----:B------:R-:W-:Y:S01]  /*f9b0*/  IMAD.IADD R3, R3, 0x1, R21 ;  /* 0x0000000103037824 */ /* 0x000fe200078e0215 */
[----:B0-----:R0:W-:Y:S03]  /*f9c0*/  SYNCS.ARRIVE.TRANS64.RED.A1T0 RZ, [R31+URZ], RZ ;  /* 0x000000ff1fff79a7 */ /* 0x0011e6000810043f */
[----:B------:R-:W1:Y:S01]  /*f9d0*/  SHFL.IDX PT, R21, R30, RZ, 0x181f ;  /* 0x00181fff1e157589 */ /* 0x000e6200000e0000 */
[----:B------:R-:W-:Y:S01]  /*f9e0*/  LEA.HI.X R32, R2, UR7, R3, 0x1, P0 ;  /* 0x0000000702207c11 */ /* 0x000fe200080f0c03 */
[----:B------:R-:W-:Y:S01]  /*f9f0*/  VIADD R2, R34, 0x60 ;  /* 0x0000006022027836 */ /* 0x000fe20000000000 */
[----:B------:R-:W-:Y:S01]  /*fa00*/  ISETP.GE.AND P0, PT, R22, UR5, PT ;  /* 0x0000000516007c0c */ /* 0x000fe2000bf06270 */
[----:B------:R-:W4:Y:S03]  /*fa10*/  SHFL.IDX PT, R35, R30, 0x1, 0x181f ;  /* 0x00381f001e237f89 */ /* 0x000f2600000e0000 */
[-C--:B------:R-:W-:Y:S01]  /*fa20*/  ISETP.GE.OR P1, PT, R34, R33.reuse, P0 ;  /* 0x000000212200720c */ /* 0x080fe20000726670 */
[----:B------:R-:W4:Y:S01]  /*fa30*/  SHFL.IDX PT, R37, R30, 0x2, 0x181f ;  /* 0x00581f001e257f89 */ /* 0x000f2200000e0000 */
[-C--:B------:R-:W-:Y:S01]  /*fa40*/  ISETP.GE.OR P2, PT, R0, R33.reuse, P0 ;  /* 0x000000210000720c */ /* 0x080fe20000746670 */
[----:B------:R-:W-:Y:S01]  /*fa50*/  VIADD R0, R34, 0x90 ;  /* 0x0000009022007836 */ /* 0x000fe20000000000 */
[-C--:B------:R-:W-:Y:S01]  /*fa60*/  ISETP.GE.OR P3, PT, R2, R33.reuse, P0 ;  /* 0x000000210200720c */ /* 0x080fe20000766670 */
[----:B------:R-:W4:Y:S03]  /*fa70*/  SHFL.IDX PT, R3, R32, RZ, 0x181f ;  /* 0x00181fff20037589 */ /* 0x000f2600000e0000 */
[----:B------:R-:W-:Y:S01]  /*fa80*/  ISETP.GE.OR P0, PT, R0, R33, P0 ;  /* 0x000000210000720c */ /* 0x000fe20000706670 */
[----:B------:R-:W4:Y:S04]  /*fa90*/  SHFL.IDX PT, R29, R32, 0x1, 0x181f ;  /* 0x00381f00201d7f89 */ /* 0x000f2800000e0000 */
[----:B------:R-:W4:Y:S01]  /*faa0*/  SHFL.IDX PT, R36, R32, 0x2, 0x181f ;  /* 0x00581f0020247f89 */ /* 0x000f2200000e0000 */
[----:B-1----:R-:W-:-:S03]  /*fab0*/  @!P1 LEA R2, P4, R22, R21, 0x1 ;  /* 0x0000001516029211 */ /* 0x002fc600078808ff */
[----:B0-----:R0:W1:Y:S01]  /*fac0*/  SHFL.IDX PT, R31, R30, 0x3, 0x181f ;  /* 0x00781f001e1f7f89 */ /* 0x00106200000e0000 */
[----:B----4-:R-:W-:-:S03]  /*fad0*/  @!P2 LEA R20, P5, R22, R35, 0x1 ;  /* 0x000000231614a211 */ /* 0x010fc600078a08ff */
[----:B------:R-:W4:Y:S01]  /*fae0*/  SHFL.IDX PT, R32, R32, 0x3, 0x181f ;  /* 0x00781f0020207f89 */ /* 0x000f2200000e0000 */
[C---:B------:R-:W-:Y:S02]  /*faf0*/  @!P3 LEA R28, P6, R22.reuse, R37, 0x1 ;  /* 0x00000025161cb211 */ /* 0x040fe400078c08ff */
[C-C-:B------:R-:W-:Y:S02]  /*fb00*/  @!P1 LEA.HI.X R3, R22.reuse, R3, R157.reuse, 0x1, P4 ;  /* 0x0000000316039211 */ /* 0x140fe400020f0c9d */
[C-C-:B------:R-:W-:Y:S02]  /*fb10*/  @!P2 LEA.HI.X R21, R22.reuse, R29, R157.reuse, 0x1, P5 ;  /* 0x0000001d1615a211 */ /* 0x140fe400028f0c9d */
[----:B------:R-:W-:Y:S01]  /*fb20*/  @!P3 LEA.HI.X R29, R22, R36, R157, 0x1, P6 ;  /* 0x00000024161db211 */ /* 0x000fe200030f0c9d */
[----:B---3--:R0:W-:Y:S04]  /*fb30*/  @!P1 ST.E.128 desc[UR52][R2.64], R4 ;  /* 0x0000000402009985 */ /* 0x0081e8000c101d34 */
[----:B--2---:R0:W-:Y:S04]  /*fb40*/  @!P2 ST.E.128 desc[UR52][R20.64], R8 ;  /* 0x000000081400a985 */ /* 0x0041e8000c101d34 */
[----:B------:R0:W-:Y:S01]  /*fb50*/  @!P3 ST.E.128 desc[UR52][R28.64], R12 ;  /* 0x0000000c1c00b985 */ /* 0x0001e2000c101d34 */
[----:B-1--4-:R-:W-:Y:S05]  /*fb60*/  @P0 BRA `(.L_x_13751) ;  /* 0x0000000400ec0947 */ /* 0x012fea0003800000 */
[----:B0-----:R-:W-:-:S04]  /*fb70*/  LEA R2, P0, R22, R31, 0x1 ;  /* 0x0000001f16027211 */ /* 0x001fc800078008ff */
[----:B------:R-:W-:-:S05]  /*fb80*/  LEA.HI.X R3, R22, R32, R157, 0x1, P0 ;  /* 0x0000002016037211 */ /* 0x000fca00000f0c9d */
[----:B-----5:R2:W-:Y:S01]  /*fb90*/  ST.E.128 desc[UR52][R2.64], R24 ;  /* 0x0000001802007985 */ /* 0x0205e2000c101d34 */
[----:B------:R-:W-:Y:S05]  /*fba0*/  BRA `(.L_x_13751) ;  /* 0x0000000400dc7947 */ /* 0x000fea0003800000 */
.L_x_13750:
[----:B------:R-:W0:Y:S01]  /*fbb0*/  LDC R10, c[0x0][0xbe8] ;  /* 0x0002fa00ff0a7b82 */ /* 0x000e220000000800 */
[----:B------:R-:W1:Y:S01]  /*fbc0*/  S2R R0, SR_TID.X ;  /* 0x0000000000007919 */ /* 0x000e620000002100 */
[----:B------:R-:W-:Y:S01]  /*fbd0*/  USHF.R.S32.HI UR8, URZ, 0x1f, UR41 ;  /* 0x0000001f3f087899 */ /* 0x000fe20008011429 */
[----:B------:R-:W-:Y:S01]  /*fbe0*/  BSSY B1, `(.L_x_13752) ;  /* 0x0000031000017945 */ /* 0x000fe20003800000 */
[----:B------:R-:W-:Y:S01]  /*fbf0*/  USHF.R.S32.HI UR9, URZ, 0x1f, UR39 ;  /* 0x0000001f3f097899 */ /* 0x000fe20008011427 */
[----:B------:R-:W-:Y:S01]  /*fc00*/  IMAD R6, R18, 0x30, R152 ;  /* 0x0000003012067824 */ /* 0x000fe200078e0298 */
        /* <DEDUP_REMOVED lines=46> */
.L_x_13753:
[----:B------:R-:W-:Y:S05]  /*fef0*/  BSYNC B1 ;  /* 0x0000000000017941 */ /* 0x000fea0003800000 */
.L_x_13752:
[----:B------:R-:W-:Y:S01]  /*ff00*/  ULDC.64 UR10, c[0x0][0xae8] ;  /* 0x0002ba00000a7ab9 */ /* 0x000fe20000000a00 */
[----:B------:R-:W-:Y:S01]  /*ff10*/  VIADD R6, R6, UR38 ;  /* 0x0000002606067c36 */ /* 0x000fe20008000000 */
[----:B------:R-:W-:Y:S02]  /*ff20*/  UIMAD UR5, UR8, UR10, URZ ;  /* 0x0000000a080572a4 */ /* 0x000fe4000f8e023f */
        /* <DEDUP_REMOVED lines=31> */
[----:B------:R-:W-:Y:S01]  /*10120*/  ULDC UR6, c[0x0][0xa88] ;  /* 0x0002a20000067ab9 */ /* 0x000fe20000000800 */
[----:B------:R-:W-:Y:S02]  /*10130*/  VIADD R6, R152, UR38 ;  /* 0x0000002698067c36 */ /* 0x000fe40008000000 */
[----:B------:R-:W-:Y:S01]  /*10140*/  LEA.HI.X R12, R2, UR7, R3, 0x1, P0 ;  /* 0x00000007020c7c11 */ /* 0x000fe200080f0c03 */
[----:B------:R-:W0:Y:S01]  /*10150*/  SHFL.IDX PT, R7, R8, 0x1, 0x181f ;  /* 0x00381f0008077f89 */ /* 0x000e2200000e0000 */
[----:B------:R-:W-:Y:S01]  /*10160*/  IMAD R15, R10, UR6, RZ ;  /* 0x000000060a0f7c24 */ /* 0x000fe2000f8e02ff */
[----:B------:R-:W-:Y:S01]  /*10170*/  ISETP.GE.AND P0, PT, R22, UR5, PT ;  /* 0x0000000516007c0c */ /* 0x000fe2000bf06270 */
[C---:B------:R-:W-:Y:S01]  /*10180*/  VIADD R4, R6.reuse, 0x30 ;  /* 0x0000003006047836 */ /* 0x040fe20000000000 */
[----:B------:R-:W1:Y:S01]  /*10190*/  SHFL.IDX PT, R3, R8, RZ, 0x181f ;  /* 0x00181fff08037589 */ /* 0x000e6200000e0000 */
[C---:B------:R-:W-:Y:S01]  /*101a0*/  VIADD R2, R6.reuse, 0x60 ;  /* 0x0000006006027836 */ /* 0x040fe20000000000 */
[CC--:B------:R-:W-:Y:S01]  /*101b0*/  ISETP.GE.OR P3, PT, R6.reuse, R15.reuse, P0 ;  /* 0x0000000f0600720c */ /* 0x0c0fe20000766670 */
[----:B------:R-:W-:Y:S01]  /*101c0*/  VIADD R6, R6, 0x90 ;  /* 0x0000009006067836 */ /* 0x000fe20000000000 */
[----:B------:R-:W2:Y:S01]  /*101d0*/  SHFL.IDX PT, R11, R8, 0x2, 0x181f ;  /* 0x00581f00080b7f89 */ /* 0x000ea200000e0000 */
[----:B------:R-:W-:-:S02]  /*101e0*/  ISETP.GE.OR P2, PT, R4, R15, P0 ;  /* 0x0000000f0400720c */ /* 0x000fc40000746670 */
[-C--:B------:R-:W-:Y:S01]  /*101f0*/  ISETP.GE.OR P1, PT, R2, R15.reuse, P0 ;  /* 0x0000000f0200720c */ /* 0x080fe20000726670 */
[----:B------:R-:W3:Y:S01]  /*10200*/  SHFL.IDX PT, R0, R12, RZ, 0x181f ;  /* 0x00181fff0c007589 */ /* 0x000ee200000e0000 */
[----:B------:R-:W-:-:S03]  /*10210*/  ISETP.GE.OR P0, PT, R6, R15, P0 ;  /* 0x0000000f0600720c */ /* 0x000fc60000706670 */
[----:B------:R-:W4:Y:S04]  /*10220*/  SHFL.IDX PT, R13, R8, 0x3, 0x181f ;  /* 0x00781f00080d7f89 */ /* 0x000f2800000e0000 */
[----:B------:R-:W5:Y:S04]  /*10230*/  SHFL.IDX PT, R5, R12, 0x1, 0x181f ;  /* 0x00381f000c057f89 */ /* 0x000f6800000e0000 */
[----:B------:R-:W5:Y:S01]  /*10240*/  SHFL.IDX PT, R9, R12, 0x2, 0x181f ;  /* 0x00581f000c097f89 */ /* 0x000f6200000e0000 */
[----:B0-----:R-:W-:-:S03]  /*10250*/  @!P2 LEA R4, P5, R22, R7, 0x1 ;  /* 0x000000071604a211 */ /* 0x001fc600078a08ff */
[----:B------:R-:W0:Y:S01]  /*10260*/  SHFL.IDX PT, R10, R12, 0x3, 0x181f ;  /* 0x00781f000c0a7f89 */ /* 0x000e2200000e0000 */
[C---:B-1----:R-:W-:Y:S02]  /*10270*/  @!P3 LEA R2, P6, R22.reuse, R3, 0x1 ;  /* 0x000000031602b211 */ /* 0x042fe400078c08ff */
[C---:B--2---:R-:W-:Y:S02]  /*10280*/  @!P1 LEA R6, P4, R22.reuse, R11, 0x1 ;  /* 0x0000000b16069211 */ /* 0x044fe400078808ff */
[C---:B---3--:R-:W-:Y:S02]  /*10290*/  @!P3 LEA.HI.X R3, R22.reuse, R0, R157, 0x1, P6 ;  /* 0x000000001603b211 */ /* 0x048fe400030f0c9d */
[----:B----4-:R-:W-:-:S03]  /*102a0*/  @!P0 LEA R8, P6, R22, R13, 0x1 ;  /* 0x0000000d16088211 */ /* 0x010fc600078c08ff */
[----:B------:R1:W-:Y:S01]  /*102b0*/  @!P3 ST.E.128 desc[UR52][R2.64], RZ ;  /* 0x000000ff0200b985 */ /* 0x0003e2000c101d34 */
[C-C-:B-----5:R-:W-:Y:S02]  /*102c0*/  @!P2 LEA.HI.X R5, R22.reuse, R5, R157.reuse, 0x1, P5 ;  /* 0x000000051605a211 */ /* 0x160fe400028f0c9d */
[----:B------:R-:W-:-:S03]  /*102d0*/  @!P1 LEA.HI.X R7, R22, R9, R157, 0x1, P4 ;  /* 0x0000000916079211 */ /* 0x000fc600020f0c9d */
[----:B------:R1:W-:Y:S01]  /*102e0*/  @!P2 ST.E.128 desc[UR52][R4.64], RZ ;  /* 0x000000ff0400a985 */ /* 0x0003e2000c101d34 */
[----:B0-----:R-:W-:-:S03]  /*102f0*/  @!P0 LEA.HI.X R9, R22, R10, R157, 0x1, P6 ;  /* 0x0000000a16098211 */ /* 0x001fc600030f0c9d */
[----:B------:R1:W-:Y:S04]  /*10300*/  @!P1 ST.E.128 desc[UR52][R6.64], RZ ;  /* 0x000000ff06009985 */ /* 0x0003e8000c101d34 */
[----:B------:R1:W-:Y:S02]  /*10310*/  @!P0 ST.E.128 desc[UR52][R8.64], RZ ;  /* 0x000000ff08008985 */ /* 0x0003e4000c101d34 */
.L_x_13751:
[----:B------:R-:W-:Y:S05]  /*10320*/  BSYNC B0 ;  /* 0x0000000000007941 */ /* 0x000fea0003800000 */
.L_x_13749:
[----:B------:R-:W-:Y:S02]  /*10330*/  ULDC UR5, c[0x0][0xc38] ;  /* 0x00030e0000057ab9 */ /* 0x000fe40000000800 */
[----:B------:R-:W-:-:S06]  /*10340*/  UISETP.GE.AND UP0, UPT, UR4, UR5, UPT ;  /* 0x000000050400728c */ /* 0x000fcc000bf06270 */
[----:B------:R-:W-:-:S13]  /*10350*/  PLOP3.LUT P0, PT, PT, PT, UP0, 0x80, 0x0 ;  /* 0x000000000000781c */ /* 0x000fda0003f0f008 */
[----:B------:R-:W-:Y:S05]  /*10360*/  @!P0 BRA `(.L_x_13754) ;  /* 0xffffff0800508947 */ /* 0x000fea000383ffff */
[----:B------:R-:W-:Y:S05]  /*10370*/  EXIT ;  /* 0x000000000000794d */ /* 0x000fea0003800000 */
.L_x_13660:
        /* <DEDUP_REMOVED lines=8> */
[----:B------:R2:W3:Y:S02]  /*10400*/  SHFL.IDX PT, R2, R0, RZ, 0x1f ;  /* 0x00001fff00027589 */ /* 0x0004e400000e0000 */
[----:B--2---:R-:W0:Y:S01]  /*10410*/  LDC R0, c[0x0][0xc38] ;  /* 0x00030e00ff007b82 */ /* 0x004e220000000800 */
[----:B---3--:R-:W-:-:S13]  /*10420*/  ISETP.NE.AND P0, PT, R2, RZ, PT ;  /* 0x000000ff0200720c */ /* 0x008fda0003f05270 */
[----:B------:R-:W-:Y:S01]  /*10430*/  @P0 LOP3.LUT R19, R19, 0x20, RZ, 0xfc, !PT ;  /* 0x0000002013130812 */ /* 0x000fe200078efcff */
[----:B------:R-:W-:Y:S06]  /*10440*/  @P0 BAR.ARV 0x4, 0x200 ;  /* 0x0108000000000b1d */ /* 0x000fec0000002000 */
[----:B0-----:R-:W-:-:S13]  /*10450*/  ISETP.LE.AND P0, PT, R0, UR10, PT ;  /* 0x0000000a00007c0c */ /* 0x001fda000bf03270 */
[----:B------:R-:W-:Y:S05]  /*10460*/  @P0 BRA `(.L_x_13755) ;  /* 0x00000044005c0947 */ /* 0x000fea0003800000 */
[----:B------:R-:W0:Y:S01]  /*10470*/  S2R R7, SR_TID.X ;  /* 0x0000000000077919 */ /* 0x000e220000002100 */
[----:B-1----:R-:W1:Y:S01]  /*10480*/  S2UR UR8, SR_CgaCtaId ;  /* 0x00000000000879c3 */ /* 0x002e620000008800 */
[----:B------:R-:W-:Y:S01]  /*10490*/  ULDC.64 UR4, c[0x0][0x418] ;  /* 0x0001060000047ab9 */ /* 0x000fe20000000a00 */
[----:B------:R-:W-:Y:S01]  /*104a0*/  ULDC.64 UR6, c[0x0][0x2f0] ;  /* 0x0000bc0000067ab9 */ /* 0x000fe20000000a00 */
[----:B------:R-:W-:Y:S01]  /*104b0*/  UISETP.NE.U32.AND UP0, UPT, UR4, URZ, UPT ;  /* 0x0000003f0400728c */ /* 0x000fe2000bf05070 */
[----:B------:R-:W-:Y:S01]  /*104c0*/  LOP3.LUT R19, R19, 0xfffffffe, RZ, 0xc0, !PT ;  /* 0xfffffffe13137812 */ /* 0x000fe200078ec0ff */
[----:B------:R-:W-:Y:S01]  /*104d0*/  ULDC UR9, c[0x0][0x2b8] ;  /* 0x0000ae0000097ab9 */ /* 0x000fe20000000800 */
[----:B------:R-:W-:Y:S01]  /*104e0*/  ULDC UR4, c[0x0][0x424] ;  /* 0x0001090000047ab9 */ /* 0x000fe20000000800 */
[----:B------:R-:W-:Y:S01]  /*104f0*/  UISETP.NE.AND.EX UP0, UPT, UR5, URZ, UPT, UP0 ;  /* 0x0000003f0500728c */ /* 0x000fe2000bf05300 */
[----:B------:R-:W-:Y:S01]  /*10500*/  IMAD.MOV.U32 R26, RZ, RZ, 0x1 ;  /* 0x00000001ff1a7424 */ /* 0x000fe200078e00ff */
[----:B------:R-:W-:Y:S01]  /*10510*/  ULDC UR39, c[0x0][0x288] ;  /* 0x0000a20000277ab9 */ /* 0x000fe20000000800 */
[----:B------:R-:W-:Y:S01]  /*10520*/  UMOV UR5, 0x400 ;  /* 0x0000040000057882 */ /* 0x000fe20000000000 */
[----:B------:R-:W-:Y:S01]  /*10530*/  USEL UR4, UR4, 0x1, UP0 ;  /* 0x0000000104047887 */ /* 0x000fe20008000000 */
[----:B------:R-:W-:Y:S01]  /*10540*/  IMAD.MOV.U32 R23, RZ, RZ, RZ ;  /* 0x000000ffff177224 */ /* 0x000fe200078e00ff */
[----:B------:R-:W-:Y:S01]  /*10550*/  ULDC UR38, c[0x0][0x448] ;  /* 0x0001120000267ab9 */ /* 0x000fe20000000800 */
[----:B------:R-:W-:-:S02]  /*10560*/  ULOP3.LUT UR46, UR37, 0x2, URZ, 0xfc, !UPT ;  /* 0x00000002252e7892 */ /* 0x000fc4000f8efc3f */
[----:B------:R-:W-:Y:S02]  /*10570*/  UIMAD UR36, UR4, UR6, URZ ;  /* 0x00000006042472a4 */ /* 0x000fe4000f8e023f */
[----:B------:R-:W-:Y:S02]  /*10580*/  UIMAD UR38, UR38, UR39, URZ ;  /* 0x00000027262672a4 */ /* 0x000fe4000f8e023f */
[----:B------:R-:W-:Y:S02]  /*10590*/  UIADD3 UR4, UR36, 0x7f, URZ ;  /* 0x0000007f24047890 */ /* 0x000fe4000fffe03f */
[----:B------:R-:W-:Y:S02]  /*105a0*/  UIADD3 UR47, UR36, 0x1, -UR39 ;  /* 0x00000001242f7890 */ /* 0x000fe4000fffe827 */
[----:B-1----:R-:W-:Y:S02]  /*105b0*/  ULEA UR8, UR8, UR5, 0x18 ;  /* 0x0000000508087291 */ /* 0x002fe4000f8ec03f */
[----:B------:R-:W-:-:S02]  /*105c0*/  USHF.R.S32.HI UR5, URZ, 0x1f, UR4 ;  /* 0x0000001f3f057899 */ /* 0x000fc40008011404 */
[----:B------:R-:W-:Y:S02]  /*105d0*/  UIADD3 UR39, UR36, -UR39, URZ ;  /* 0x8000002724277290 */ /* 0x000fe4000fffe03f */
[----:B------:R-:W-:Y:S01]  /*105e0*/  IMAD.U32 R16, RZ, RZ, UR8 ;  /* 0x00000008ff107e24 */ /* 0x000fe2000f8e00ff */
[C---:B0-----:R-:W-:Y:S01]  /*105f0*/  LOP3.LUT R6, R7.reuse, 0x7f, RZ, 0xc0, !PT ;  /* 0x0000007f07067812 */ /* 0x041fe200078ec0ff */
[----:B------:R-:W-:Y:S01]  /*10600*/  IMAD.SHL.U32 R0, R7, 0x8, RZ ;  /* 0x0000000807007824 */ /* 0x000fe200078e00ff */
[----:B------:R-:W-:Y:S01]  /*10610*/  ULEA.HI UR5, UR5, UR4, URZ, 0x7 ;  /* 0x0000000405057291 */ /* 0x000fe2000f8f383f */
[----:B------:R-:W-:-:S03]  /*10620*/  ULDC UR48, c[0x0][0xc] ;  /* 0x0000030000307ab9 */ /* 0x000fc60000000800 */
[C---:B------:R-:W-:Y:S01]  /*10630*/  LOP3.LUT R2, R0.reuse, 0x1f8, RZ, 0xc0, !PT ;  /* 0x000001f800027812 */ /* 0x040fe200078ec0ff */
[----:B------:R-:W-:Y:S01]  /*10640*/  USHF.R.S32.HI UR40, URZ, 0x7, UR5 ;  /* 0x000000073f287899 */ /* 0x000fe20008011405 */
[----:B------:R-:W-:Y:S02]  /*10650*/  LOP3.LUT R5, R0, 0x38, RZ, 0xc0, !PT ;  /* 0x0000003800057812 */ /* 0x000fe400078ec0ff */
[----:B------:R-:W-:Y:S01]  /*10660*/  LOP3.LUT R3, R2, 0x38, R7, 0x78, !PT ;  /* 0x0000003802037812 */ /* 0x000fe200078e7807 */
[----:B------:R-:W-:Y:S01]  /*10670*/  IMAD.U32 R2, RZ, RZ, UR10 ;  /* 0x0000000aff027e24 */ /* 0x000fe2000f8e00ff */
[----:B------:R-:W-:Y:S02]  /*10680*/  ISETP.GE.AND P1, PT, R5, UR7, PT ;  /* 0x0000000705007c0c */ /* 0x000fe4000bf26270 */
[----:B------:R-:W-:Y:S01]  /*10690*/  LOP3.LUT R4, R3, 0x200, R0, 0xf8, !PT ;  /* 0x0000020003047812 */ /* 0x000fe200078ef800 */
[----:B------:R-:W-:Y:S01]  /*106a0*/  IMAD.SHL.U32 R0, R7, 0x10, RZ ;  /* 0x0000001007007824 */ /* 0x000fe200078e00ff */
[----:B------:R0:W-:Y:S01]  /*106b0*/  STL [R1+0xc], R2 ;  /* 0x00000c0201007387 */ /* 0x0001e20000100800 */
[----:B------:R-:W-:-:S03]  /*106c0*/  ISETP.GE.AND P0, PT, R5, UR7, PT ;  /* 0x0000000705007c0c */ /* 0x000fc6000bf06270 */
[----:B------:R-:W-:Y:S01]  /*106d0*/  LOP3.LUT R0, R0, 0x70, RZ, 0xc0, !PT ;  /* 0x0000007000007812 */ /* 0x000fe200078ec0ff */
[----:B------:R1:W-:Y:S04]  /*106e0*/  STL [R1+0x10], RZ ;  /* 0x000010ff01007387 */ /* 0x0003e80000100800 */
[----:B------:R-:W-:Y:S02]  /*106f0*/  @P1 LOP3.LUT R19, R19, 0x1, RZ, 0xfc, !PT ;  /* 0x0000000113131812 */ /* 0x000fe400078efcff */
[----:B0-----:R-:W-:Y:S02]  /*10700*/  SHF.R.U32.HI R2, RZ, 0x3, R6 ;  /* 0x00000003ff027819 */ /* 0x001fe40000011606 */
[----:B------:R-:W-:Y:S02]  /*10710*/  LOP3.LUT R19, R19, 0xfffffffd, RZ, 0xc0, !PT ;  /* 0xfffffffd13137812 */ /* 0x000fe400078ec0ff */
[----:B------:R-:W-:Y:S01]  /*10720*/  LOP3.LUT R2, R2, R0, RZ, 0xfc, !PT ;  /* 0x0000000002027212 */ /* 0x000fe200078efcff */
[----:B------:R-:W-:Y:S01]  /*10730*/  IMAD R0, R4, 0x2, R16 ;  /* 0x0000000204007824 */ /* 0x000fe200078e0210 */
[----:B------:R-:W-:-:S02]  /*10740*/  @P0 LOP3.LUT R19, R19, 0x2, RZ, 0xfc, !PT ;  /* 0x0000000213130812 */ /* 0x000fc400078efcff */
[----:B------:R-:W-:Y:S02]  /*10750*/  ISETP.GE.AND P0, PT, R5, UR9, PT ;  /* 0x0000000905007c0c */ /* 0x000fe4000bf06270 */
[----:B------:R1:W-:Y:S01]  /*10760*/  STL [R1+0x8], R0 ;  /* 0x0000080001007387 */ /* 0x0003e20000100800 */
[----:B------:R-:W-:-:S10]  /*10770*/  LOP3.LUT R19, R19, 0xffffffef, RZ, 0xc0, !PT ;  /* 0xffffffef13137812 */ /* 0x000fd400078ec0ff */
[----:B-1----:R-:W-:-:S07]  /*10780*/  @P0 LOP3.LUT R19, R19, 0x10, RZ, 0xfc, !PT ;  /* 0x0000001013130812 */ /* 0x002fce00078efcff */
.L_x_13810:
        /* <DEDUP_REMOVED lines=14> */
[----:B0--3--:R-:W-:Y:S05]  /*10870*/  @!P0 BRA `(.L_x_13756) ;  /* 0x0000000000208947 */ /* 0x009fea0003800000 */
        /* <DEDUP_REMOVED lines=8> */
.L_x_13756:
[----:B------:R-:W-:Y:S01]  /*10900*/  ULDC UR8, c[0x0][0xc54] ;  /* 0x0003150000087ab9 */ /* 0x000fe20000000800 */
[----:B------:R-:W-:Y:S01]  /*10910*/  UMOV UR6, UR7 ;  /* 0x0000000700067c82 */ /* 0x000fe20008000000 */
[----:B------:R-:W-:-:S11]  /*10920*/  UISETP.NE.AND UP0, UPT, UR8, 0x1, UPT ;  /* 0x000000010800788c */ /* 0x000fd6000bf05270 */
[----:B------:R-:W-:Y:S02]  /*10930*/  @UP0 ULDC.64 UR10, c[0x0][0xc58] ;  /* 0x00031600000a0ab9 */ /* 0x000fe40000000a00 */
[----:B------:R-:W-:-:S04]  /*10940*/  UIMAD.WIDE.U32 UR4, UR7, UR10, URZ ;  /* 0x0000000a070472a5 */ /* 0x000fc8000f8e003f */
[----:B------:R-:W-:-:S04]  /*10950*/  @UP0 USHF.R.U32.HI UR6, URZ, UR11, UR5 ;  /* 0x0000000b3f060299 */ /* 0x000fc80008011605 */
[----:B------:R-:W-:-:S12]  /*10960*/  UIMAD UR4, UR6, UR8, URZ ;  /* 0x00000008060472a4 */ /* 0x000fd8000f8e023f */
.L_x_13757:
        /* <DEDUP_REMOVED lines=26> */
[----:B------:R-:W-:Y:S01]  /*10b10*/  UIMAD UR43, UR6, 0xc0, URZ ;  /* 0x000000c0062b78a4 */ /* 0x000fe2000f8e023f */
[----:B------:R-:W-:Y:S02]  /*10b20*/  ULDC.64 UR4, c[0x0][0x9e0] ;  /* 0x0002780000047ab9 */ /* 0x000fe40000000a00 */
[----:B------:R-:W-:-:S02]  /*10b30*/  UISETP.GE.AND UP0, UPT, UR5, 0x1, UPT ;  /* 0x000000010500788c */ /* 0x000fc4000bf06270 */
[----:B------:R-:W-:Y:S01]  /*10b40*/  UIADD3 UR8, UR43, 0xbf, URZ ;  /* 0x000000bf2b087890 */ /* 0x000fe2000fffe03f */
[----:B------:R-:W-:Y:S01]  /*10b50*/  @UP2 ULDC UR6, c[0x0][0x44c] ;  /* 0x0001130000062ab9 */ /* 0x000fe20000000800 */
[----:B------:R-:W-:Y:S02]  /*10b60*/  @UP2 ULDC UR9, c[0x0][0x450] ;  /* 0x0001140000092ab9 */ /* 0x000fe40000000800 */
[----:B------:R-:W-:Y:S01]  /*10b70*/  UIMAD.WIDE.U32 UR6, UR8, UR6, URZ ;  /* 0x00000006080672a5 */ /* 0x000fe2000f8e003f */
[----:B------:R-:W-:-:S03]  /*10b80*/  PLOP3.LUT P1, PT, PT, PT, UP0, 0x80, 0x0 ;  /* 0x000000000000781c */ /* 0x000fc60003f2f008 */
[----:B------:R-:W-:-:S04]  /*10b90*/  @UP2 USHF.R.U32.HI UR8, URZ, UR9, UR7 ;  /* 0x000000093f082299 */ /* 0x000fc80008011607 */
[----:B------:R-:W-:-:S04]  /*10ba0*/  UIADD3 UR6, UR47, UR8, URZ ;  /* 0x000000082f067290 */ /* 0x000fc8000fffe03f */
[----:B------:R-:W-:Y:S01]  /*10bb0*/  UIADD3 UR4, UR6, UR4, URZ ;  /* 0x0000000406047290 */ /* 0x000fe2000fffe03f */
[----:B--2---:R0:W-:Y:S01]  /*10bc0*/  STL [R1+0x4], R18 ;  /* 0x0000041201007387 */ /* 0x0041e20000100800 */
[----:B------:R-:W-:Y:S10]  /*10bd0*/  @!P1 BRA `(.L_x_13758) ;  /* 0x0000000000449947 */ /* 0x000ff40003800000 */
        /* <DEDUP_REMOVED lines=10> */
.L_x_13759:
[----:B------:R-:W-:-:S11]  /*10c80*/  UISETP.NE.AND UP0, UPT, UR5, 0x1, UPT ;  /* 0x000000010500788c */ /* 0x000fd6000bf05270 */
[----:B------:R-:W-:Y:S02]  /*10c90*/  @UP0 ULDC.64 UR10, c[0x0][0x9e8] ;  /* 0x00027a00000a0ab9 */ /* 0x000fe40000000a00 */
[----:B------:R-:W-:-:S04]  /*10ca0*/  UIMAD.WIDE.U32 UR6, UR8, UR10, URZ ;  /* 0x0000000a080672a5 */ /* 0x000fc8000f8e003f */
[----:B------:R-:W-:-:S12]  /*10cb0*/  @UP0 USHF.R.U32.HI UR8, URZ, UR11, UR7 ;  /* 0x0000000b3f080299 */ /* 0x000fd80008011607 */
.L_x_13760:
[----:B------:R-:W-:-:S04]  /*10cc0*/  UIMAD UR8, UR8, UR5, UR5 ;  /* 0x00000005080872a4 */ /* 0x000fc8000f8e0205 */
[----:B------:R-:W-:-:S04]  /*10cd0*/  UISETP.LT.AND UP0, UPT, UR4, UR8, UPT ;  /* 0x000000080400728c */ /* 0x000fc8000bf01270 */
[----:B------:R-:W-:-:S12]  /*10ce0*/  USEL UR4, UR4, UR8, UP0 ;  /* 0x0000000804047287 */ /* 0x000fd80008000000 */
.L_x_13758:
[----:B------:R-:W-:Y:S02]  /*10cf0*/  UISETP.NE.AND UP0, UPT, UR49, URZ, UPT ;  /* 0x0000003f3100728c */ /* 0x000fe4000bf05270 */
        /* <DEDUP_REMOVED lines=14> */
[----:B------:R-:W-:Y:S11]  /*10de0*/  @!P1 BRA `(.L_x_13761) ;  /* 0x0000000000449947 */ /* 0x000ff60003800000 */
        /* <DEDUP_REMOVED lines=10> */
.L_x_13762:
[----:B------:R-:W-:-:S11]  /*10e90*/  UISETP.NE.AND UP0, UPT, UR5, 0x1, UPT ;  /* 0x000000010500788c */ /* 0x000fd6000bf05270 */
[----:B------:R-:W-:Y:S02]  /*10ea0*/  @UP0 ULDC.64 UR10, c[0x0][0x9e8] ;  /* 0x00027a00000a0ab9 */ /* 0x000fe40000000a00 */
[----:B------:R-:W-:-:S04]  /*10eb0*/  UIMAD.WIDE.U32 UR6, UR4, UR10, URZ ;  /* 0x0000000a040672a5 */ /* 0x000fc8000f8e003f */
[----:B------:R-:W-:-:S12]  /*10ec0*/  @UP0 USHF.R.U32.HI UR4, URZ, UR11, UR7 ;  /* 0x0000000b3f040299 */ /* 0x000fd80008011607 */
.L_x_13763:
[----:B------:R-:W-:-:S04]  /*10ed0*/  UIMAD UR4, UR4, UR5, URZ ;  /* 0x00000005040472a4 */ /* 0x000fc8000f8e023f */
[----:B------:R-:W-:-:S04]  /*10ee0*/  UISETP.LT.AND UP0, UPT, UR8, UR4, UPT ;  /* 0x000000040800728c */ /* 0x000fc8000bf01270 */
[----:B------:R-:W-:-:S12]  /*10ef0*/  USEL UR8, UR8, UR4, !UP0 ;  /* 0x0000000408087287 */ /* 0x000fd8000c000000 */
.L_x_13761:
        /* <DEDUP_REMOVED lines=27> */
.L_x_13765:
        /* <DEDUP_REMOVED lines=20> */
.L_x_13768:
[----:B------:R-:W-:Y:S05]  /*111f0*/  BSYNC B6 ;  /* 0x0000000000067941 */ /* 0x000fea0003800000 */
.L_x_13767:
        /* <DEDUP_REMOVED lines=20> */
.L_x_13771:
        /* <DEDUP_REMOVED lines=15> */
.L_x_13770:
[----:B------:R-:W-:Y:S05]  /*11430*/  BSYNC B6 ;  /* 0x0000000000067941 */ /* 0x000fea0003800000 */
.L_x_13769:
        /* <DEDUP_REMOVED lines=15> */
.L_x_13826:
[----:B--2---:R-:W2:Y:S01]  /*11530*/  S2R R2, SR_TID.X ;  /* 0x0000000000027919 */ /* 0x004ea20000002100 */
[----:B------:R-:W-:Y:S01]  /*11540*/  UIADD3 UR4, UR44, -0x1, URZ ;  /* 0xffffffff2c047890 */ /* 0x000fe2000fffe03f */
[----:B-1----:R-:W-:Y:S01]  /*11550*/  ISETP.NE.AND P1, PT, R10, 0x1, PT ;  /* 0x000000010a00780c */ /* 0x002fe20003f25270 */
[----:B------:R-:W1:Y:S01]  /*11560*/  S2R R0, SR_TID.X ;  /* 0x0000000000007919 */ /* 0x000e620000002100 */
[----:B-----5:R-:W-:-:S03]  /*11570*/  SHF.R.S32.HI R6, RZ, 0x1f, R29 ;  /* 0x0000001fff067819 */ /* 0x020fc6000001141d */
[----:B------:R-:W-:Y:S01]  /*11580*/  IMAD.U32 R8, RZ, RZ, UR4 ;  /* 0x00000004ff087e24 */ /* 0x000fe2000f8e00ff */
[----:B------:R-:W-:Y:S01]  /*11590*/  LOP3.LUT R19, R19, 0xfffffff7, RZ, 0xc0, !PT ;  /* 0xfffffff713137812 */ /* 0x000fe200078ec0ff */
[----:B------:R3:W-:Y:S02]  /*115a0*/  STL [R1], R6 ;  /* 0x0000000601007387 */ /* 0x0007e40000100800 */
[----:B------:R-:W-:-:S04]  /*115b0*/  IMAD.SHL.U32 R8, R8, 0x80, RZ ;  /* 0x0000008008087824 */ /* 0x000fc800078e00ff */
[----:B------:R-:W4:Y:S01]  /*115c0*/  @P1 LDC R3, c[0x0][0x434] ;  /* 0x00010d00ff031b82 */ /* 0x000f220000000800 */
[----:B------:R-:W-:-:S07]  /*115d0*/  @P1 LOP3.LUT R19, R19, 0x8, RZ, 0xfc, !PT ;  /* 0x0000000813131812 */ /* 0x000fce00078efcff */
[----:B------:R-:W0:Y:S01]  /*115e0*/  @P1 LDC R9, c[0x0][0x438] ;  /* 0x00010e00ff091b82 */ /* 0x000e220000000800 */
[----:B--2---:R-:W-:Y:S01]  /*115f0*/  IMAD.SHL.U32 R2, R2, 0x10, RZ ;  /* 0x0000001002027824 */ /* 0x004fe200078e00ff */
[----:B-1----:R-:W-:-:S04]  /*11600*/  LOP3.LUT R0, R0, 0x7f, RZ, 0xc0, !PT ;  /* 0x0000007f00007812 */ /* 0x002fc800078ec0ff */
[----:B------:R-:W-:Y:S02]  /*11610*/  LOP3.LUT R2, R2, 0x70, RZ, 0xc0, !PT ;  /* 0x0000007002027812 */ /* 0x000fe400078ec0ff */
[----:B------:R-:W-:-:S04]  /*11620*/  SHF.R.U32.HI R0, RZ, 0x3, R0 ;  /* 0x00000003ff007819 */ /* 0x000fc80000011600 */
[----:B------:R-:W-:-:S04]  /*11630*/  LOP3.LUT R0, R8, R0, R2, 0xfe, !PT ;  /* 0x0000000008007212 */ /* 0x000fc800078efe02 */
[C---:B------:R-:W-:Y:S01]  /*11640*/  ISETP.GE.AND P0, PT, R0.reuse, UR36, PT ;  /* 0x0000002400007c0c */ /* 0x040fe2000bf06270 */
[----:B------:R-:W-:-:S04]  /*11650*/  IMAD.IADD R0, R0, 0x1, R18 ;  /* 0x0000000100007824 */ /* 0x000fc800078e0212 */
[----:B----4-:R-:W-:-:S04]  /*11660*/  @P1 IMAD.HI.U32 R2, R0, R3, RZ ;  /* 0x0000000300021227 */ /* 0x010fc800078e00ff */
[----:B------:R-:W-:Y:S01]  /*11670*/  IMAD.MOV.U32 R7, RZ, RZ, R0 ;  /* 0x000000ffff077224 */ /* 0x000fe200078e0000 */
[----:B0-----:R-:W-:Y:S01]  /*11680*/  @P1 SHF.R.U32.HI R7, RZ, R9, R2 ;  /* 0x00000009ff071219 */ /* 0x001fe20000011602 */
[----:B------:R-:W-:Y:S02]  /*11690*/  IMAD R3, RZ, RZ, -UR42 ;  /* 0x8000002aff037e24 */ /* 0x000fe4000f8e02ff */
[----:B------:R-:W3:Y:S02]  /*116a0*/  @!P0 LDC.64 R4, c[0x0][0x428] ;  /* 0x00010a00ff048b82 */ /* 0x000ee40000000a00 */
[----:B------:R-:W-:Y:S01]  /*116b0*/  IMAD R22, R22, R3, UR41 ;  /* 0x0000002916167e24 */ /* 0x000fe2000f8e0203 */
[--C-:B------:R-:W-:Y:S01]  /*116c0*/  @!P0 SHF.R.S32.HI R3, RZ, 0x1f, R7.reuse ;  /* 0x0000001fff038819 */ /* 0x100fe20000011407 */
[----:B------:R-:W-:Y:S02]  /*116d0*/  @!P0 IMAD.MOV.U32 R2, RZ, RZ, R7 ;  /* 0x000000ffff028224 */ /* 0x000fe400078e0007 */
[----:B---3--:R-:W-:-:S02]  /*116e0*/  @!P0 IMAD R6, R6, R4, RZ ;  /* 0x0000000406068224 */ /* 0x008fc400078e02ff */
[----:B------:R-:W-:-:S04]  /*116f0*/  @!P0 IMAD.WIDE.U32 R2, R29, R4, R2 ;  /* 0x000000041d028225 */ /* 0x000fc800078e0002 */
[----:B------:R-:W-:Y:S02]  /*11700*/  @!P0 IMAD R6, R29, R5, R6 ;  /* 0x000000051d068224 */ /* 0x000fe400078e0206 */
[----:B------:R-:W0:Y:S01]  /*11710*/  @!P0 LDC.64 R4, c[0x0][0x418] ;  /* 0x00010600ff048b82 */ /* 0x000e220000000a00 */
[----:B------:R-:W-:Y:S02]  /*11720*/  IMAD.U32 R9, RZ, RZ, UR46 ;  /* 0x0000002eff097e24 */ /* 0x000fe4000f8e00ff */
[----:B------:R-:W-:-:S03]  /*11730*/  @!P0 IMAD.IADD R6, R3, 0x1, R6 ;  /* 0x0000000103068824 */ /* 0x000fc600078e0206 */
[----:B------:R-:W-:Y:S01]  /*11740*/  ISETP.NE.AND P2, PT, R9, 0x3, PT ;  /* 0x000000030900780c */ /* 0x000fe20003f45270 */
[----:B------:R-:W-:Y:S01]  /*11750*/  IMAD.MOV R3, RZ, RZ, -R7 ;  /* 0x000000ffff037224 */ /* 0x000fe200078e0a07 */
[----:B------:R-:W-:Y:S01]  /*11760*/  LOP3.LUT R19, R19, 0xfffffffb, RZ, 0xc0, !PT ;  /* 0xfffffffb13137812 */ /* 0x000fe200078ec0ff */
[----:B------:R-:W-:Y:S01]  /*11770*/  IMAD.U32 R24, RZ, RZ, UR4 ;  /* 0x00000004ff187e24 */ /* 0x000fe2000f8e00ff */
[----:B------:R-:W-:Y:S02]  /*11780*/  SHF.R.S32.HI R28, RZ, 0x1f, R22 ;  /* 0x0000001fff1c7819 */ /* 0x000fe40000011416 */
[----:B0-----:R-:W-:-:S04]  /*11790*/  @!P0 LEA R4, P1, R2, R4, 0x2 ;  /* 0x0000000402048211 */ /* 0x001fc800078210ff */
[----:B------:R-:W-:Y:S01]  /*117a0*/  @!P0 LEA.HI.X R5, R2, R5, R6, 0x2, P1 ;  /* 0x0000000502058211 */ /* 0x000fe200008f1406 */
[----:B------:R-:W-:Y:S02]  /*117b0*/  IMAD.MOV.U32 R6, RZ, RZ, RZ ;  /* 0x000000ffff067224 */ /* 0x000fe400078e00ff */
[----:B------:R-:W-:-:S04]  /*117c0*/  @P2 LOP3.LUT R19, R19, 0x4, RZ, 0xfc, !PT ;  /* 0x0000000413132812 */ /* 0x000fc800078efcff */
[----:B------:R0:W5:Y:S02]  /*117d0*/  @!P0 LDG.E R6, desc[UR52][R4.64] ;  /* 0x0000003404068981 */ /* 0x000164000c1e1900 */
[----:B0-----:R-:W-:Y:S01]  /*117e0*/  IMAD R5, R10, R3, R0 ;  /* 0x000000030a057224 */ /* 0x001fe200078e0200 */
[----:B------:R-:W-:Y:S06]  /*117f0*/  @!P2 BRA `(.L_x_13773) ;  /* 0x000000000004a947 */ /* 0x000fec0003800000 */
[----:B------:R-:W-:Y:S01]  /*11800*/  BPT.TRAP 0x1 ;  /* 0x000000040000795c */ /* 0x000fe20000300000 */
.L_x_13773:
        /* <DEDUP_REMOVED lines=25> */
.L_x_13827:
[----:B------:R-:W-:Y:S05]  /*119a0*/  BSYNC B0 ;  /* 0x0000000000007941 */ /* 0x000fea0003800000 */
.L_x_13774:
[----:B------:R-:W1:Y:S01]  /*119b0*/  S2R R9, SR_TID.X ;  /* 0x0000000000097919 */ /* 0x000e620000002100 */
[----:B------:R-:W-:Y:S01]  /*119c0*/  ULDC.64 UR4, c[0x0][0x300] ;  /* 0x0000c00000047ab9 */ /* 0x000fe20000000a00 */
[----:B------:R-:W-:Y:S01]  /*119d0*/  LOP3.LUT P2, RZ, R19, 0x1, RZ, 0xc0, !PT ;  /* 0x0000000113ff7812 */ /* 0x000fe2000784c0ff */
[----:B------:R-:W-:Y:S02]  /*119e0*/  IMAD R4, R4, UR4, RZ ;  /* 0x0000000404047c24 */ /* 0x000fe4000f8e02ff */
        /* <DEDUP_REMOVED lines=13> */
[----:B-1----:R-:W-:Y:S02]  /*11ac0*/  LOP3.LUT R9, R9, 0x7f, RZ, 0xc0, !PT ;  /* 0x0000007f09097812 */ /* 0x002fe400078ec0ff */
[----:B------:R-:W-:Y:S01]  /*11ad0*/  IMAD.IADD R5, R3, 0x1, R4 ;  /* 0x0000000103057824 */ /* 0x000fe200078e0204 */
[C---:B------:R-:W-:Y:S01]  /*11ae0*/  LEA R4, P0, R2.reuse, UR4, 0x1 ;  /* 0x0000000402047c11 */ /* 0x040fe2000f8008ff */
[----:B------:R-:W-:Y:S01]  /*11af0*/  UMOV UR4, 0xffffffff ;  /* 0xffffffff00047882 */ /* 0x000fe20000000000 */
[----:B------:R-:W-:Y:S02]  /*11b00*/  SHF.R.U32.HI R10, RZ, 0x3, R9 ;  /* 0x00000003ff0a7819 */ /* 0x000fe40000011609 */
[----:B------:R-:W0:Y:S01]  /*11b10*/  S2R R9, SR_TID.X ;  /* 0x0000000000097919 */ /* 0x000e220000002100 */
[----:B------:R-:W-:-:S02]  /*11b20*/  LEA.HI.X R5, R2, UR5, R5, 0x1, P0 ;  /* 0x0000000502057c11 */ /* 0x000fc400080f0c05 */
        /* <DEDUP_REMOVED lines=16> */
[----:B-1----:R-:W-:Y:S01]  /*11c30*/  @P0 IMAD.X R2, RZ, RZ, R2, P1 ;  /* 0x000000ffff020224 */ /* 0x002fe200008e0602 */
[----:B------:R-:W-:-:S04]  /*11c40*/  ISETP.GE.AND P1, PT, R7, 0x11, PT ;  /* 0x000000110700780c */ /* 0x000fc80003f26270 */
[----:B------:R-:W-:-:S04]  /*11c50*/  @P0 LOP3.LUT R3, R3, R2, RZ, 0x3c, !PT ;  /* 0x0000000203030212 */ /* 0x000fc800078e3cff */
[----:B------:R-:W-:-:S04]  /*11c60*/  @P0 LOP3.LUT R2, R3, R2, RZ, 0x3c, !PT ;  /* 0x0000000203020212 */ /* 0x000fc800078e3cff */
[----:B------:R-:W-:-:S05]  /*11c70*/  @P0 LOP3.LUT R3, R3, R2, RZ, 0x3c, !PT ;  /* 0x0000000203030212 */ /* 0x000fca00078e3cff */
        /* <DEDUP_REMOVED lines=61> */
.L_x_13845:
[----:B------:R-:W-:-:S13]  /*12050*/  ISETP.GE.AND P0, PT, R7, 0x71, PT ;  /* 0x000000710700780c */ /* 0x000fda0003f06270 */
[----:B0-----:R-:W-:-:S05]  /*12060*/  @P0 LEA R2, P1, R9, R14, 0x1 ;  /* 0x0000000e09020211 */ /* 0x001fca00078208ff */
[----:B------:R-:W-:Y:S02]  /*12070*/  @P0 IMAD.X R3, RZ, RZ, R5, P1 ;  /* 0x000000ffff030224 */ /* 0x000fe400008e0605 */
[----:B------:R-:W-:-:S05]  /*12080*/  @P0 IMAD R5, R6, 0x2, R16 ;  /* 0x0000000206050824 */ /* 0x000fca00078e0210 */
[----:B------:R-:W-:Y:S01]  /*12090*/  @!PT LDS RZ, [RZ] ;  /* 0x00000000fffff984 */ /* 0x000fe20000000800 */
[----:B------:R-:W-:Y:S01]  /*120a0*/  @!PT LDS RZ, [RZ] ;  /* 0x00000000fffff984 */ /* 0x000fe20000000800 */
[----:B------:R-:W-:Y:S01]  /*120b0*/  @!PT LDS RZ, [RZ] ;  /* 0x00000000fffff984 */ /* 0x000fe20000000800 */
[----:B------:R0:W-:Y:S01]  /*120c0*/  @P0 LDGSTS.E.BYPASS.LTC128B.128 [R5+0x11c00], desc[UR52][R2.64], !P2 ;  /* 0x11c0000002050fae */ /* 0x0001e2000d101d74 */
[----:B------:R-:W-:Y:S01]  /*120d0*/  PLOP3.LUT P0, PT, PT, PT, PT, 0x80, 0x0 ;  /* 0x000000000000781c */ /* 0x000fe20003f0f070 */
[----:B------:R-:W-:-:S12]  /*120e0*/  NOP ;  /* 0x0000000000007918 */ /* 0x000fd80000000000 */
.L_x_13777:
        /* <DEDUP_REMOVED lines=11> */
.L_x_13778:
[----:B------:R0:W-:Y:S02]  /*121a0*/  SYNCS.ARRIVE.TRANS64.A1T0 RZ, [R0+URZ+0x16830], RZ ;  /* 0x016830ff00ff79a7 */ /* 0x0001e4000810003f */
[----:B------:R-:W-:Y:S05]  /*121b0*/  WARPSYNC.ALL ;  /* 0x0000000000007948 */ /* 0x000fea0003800000 */
[----:B------:R-:W-:Y:S01]  /*121c0*/  BSSY B6, `(.L_x_13779) ;  /* 0x0000015000067945 */ /* 0x000fe20003800000 */
[----:B0-----:R-:W-:Y:S01]  /*121d0*/  VIADD R0, R16, 0x8400 ;  /* 0x0000840010007836 */ /* 0x001fe20000000000 */
[----:B------:R-:W-:Y:S04]  /*121e0*/  BAR.SYNC.DEFER_BLOCKING 0x8, 0x200 ;  /* 0x0208000000007b1d */ /* 0x000fe80000010000 */
[----:B------:R-:W-:-:S13]  /*121f0*/  LOP3.LUT P0, RZ, R0, 0x3ff, RZ, 0xc0, !PT ;  /* 0x000003ff00ff7812 */ /* 0x000fda000780c0ff */
[----:B------:R-:W-:Y:S05]  /*12200*/  @!P0 BRA `(.L_x_13780) ;  /* 0x0000000000408947 */ /* 0x000fea0003800000 */
        /* <DEDUP_REMOVED lines=16> */
.L_x_13780:
[----:B------:R-:W-:Y:S05]  /*12310*/  BSYNC B6 ;  /* 0x0000000000067941 */ /* 0x000fea0003800000 */
.L_x_13779:
[----:B------:R0:W5:Y:S01]  /*12320*/  LDL R9, [R1+0x8] ;  /* 0x0000080001097983 */ /* 0x0001620000100800 */
[----:B------:R-:W-:Y:S01]  /*12330*/  UISETP.NE.AND UP0, UPT, UR49, URZ, UPT ;  /* 0x0000003f3100728c */ /* 0x000fe2000bf05270 */
[----:B------:R-:W-:Y:S01]  /*12340*/  R2UR UR7, R28 ;  /* 0x000000001c0772ca */ /* 0x000fe200000e0000 */
[----:B------:R-:W-:Y:S01]  /*12350*/  ULDC.64 UR8, c[0x0][0x2d8] ;  /* 0x0000b60000087ab9 */ /* 0x000fe20000000a00 */
[----:B------:R-:W1:Y:S01]  /*12360*/  S2R R20, SR_TID.X ;  /* 0x0000000000147919 */ /* 0x000e620000002100 */
[C---:B------:R-:W-:Y:S02]  /*12370*/  R2UR UR10, R22.reuse ;  /* 0x00000000160a72ca */ /* 0x040fe400000e0000 */
[----:B------:R-:W-:Y:S01]  /*12380*/  R2UR UR4, R22 ;  /* 0x00000000160472ca */ /* 0x000fe200000e0000 */
[----:B------:R-:W2:Y:S01]  /*12390*/  S2R R2, SR_TID.X ;  /* 0x0000000000027919 */ /* 0x000ea20000002100 */
[----:B------:R-:W-:Y:S01]  /*123a0*/  PLOP3.LUT P0, PT, PT, PT, UP0, 0x80, 0x0 ;  /* 0x000000000000781c */ /* 0x000fe20003f0f008 */
[----:B------:R-:W-:Y:S01]  /*123b0*/  USHF.R.S32.HI UR6, URZ, 0x1f, UR42 ;  /* 0x0000001f3f067899 */ /* 0x000fe2000801142a */
[----:B------:R-:W-:Y:S01]  /*123c0*/  LOP3.LUT P5, RZ, R19, 0x10, RZ, 0xc0, !PT ;  /* 0x0000001013ff7812 */ /* 0x000fe200078ac0ff */
[----:B------:R-:W-:Y:S01]  /*123d0*/  @UP0 ULDC UR5, c[0x0][0x44c] ;  /* 0x0001130000050ab9 */ /* 0x000fe20000000800 */
[----:B------:R-:W-:Y:S01]  /*123e0*/  ULDC UR12, c[0x0][0x448] ;  /* 0x00011200000c7ab9 */ /* 0x000fe20000000800 */
[----:B------:R-:W-:Y:S01]  /*123f0*/  @UP0 ULDC UR13, c[0x0][0x44c] ;  /* 0x00011300000d0ab9 */ /* 0x000fe20000000800 */
[----:B------:R-:W-:Y:S01]  /*12400*/  UIMAD UR7, UR7, UR8, URZ ;  /* 0x00000008070772a4 */ /* 0x000fe2000f8e023f */
[----:B-1----:R-:W-:Y:S01]  /*12410*/  IMAD.SHL.U32 R20, R20, 0x10, RZ ;  /* 0x0000001014147824 */ /* 0x002fe200078e00ff */
[----:B--2---:R-:W-:-:S04]  /*12420*/  LOP3.LUT R2, R2, 0x7f, RZ, 0xc0, !PT ;  /* 0x0000007f02027812 */ /* 0x004fc800078ec0ff */
[----:B------:R-:W-:Y:S02]  /*12430*/  LOP3.LUT R20, R20, 0x70, RZ, 0xc0, !PT ;  /* 0x0000007014147812 */ /* 0x000fe400078ec0ff */
[----:B------:R-:W-:-:S04]  /*12440*/  SHF.R.U32.HI R2, RZ, 0x3, R2 ;  /* 0x00000003ff027819 */ /* 0x000fc80000011602 */
[----:B------:R-:W-:-:S05]  /*12450*/  LOP3.LUT R2, R2, R20, RZ, 0xfc, !PT ;  /* 0x0000001402027212 */ /* 0x000fca00078efcff */
[----:B------:R-:W-:-:S04]  /*12460*/  VIADD R6, R2, UR43 ;  /* 0x0000002b02067c36 */ /* 0x000fc80008000000 */
[----:B------:R-:W-:Y:S01]  /*12470*/  @P0 IMAD.HI.U32 R0, R6, UR5, RZ ;  /* 0x0000000506000c27 */ /* 0x000fe2000f8e00ff */
[----:B------:R-:W-:Y:S01]  /*12480*/  PLOP3.LUT P0, PT, PT, PT, UP0, 0x80, 0x0 ;  /* 0x000000000000781c */ /* 0x000fe20003f0f008 */
[----:B------:R-:W-:Y:S02]  /*12490*/  UIMAD UR7, UR10, UR9, UR7 ;  /* 0x000000090a0772a4 */ /* 0x000fe4000f8e0207 */
[----:B------:R-:W-:Y:S01]  /*124a0*/  UIMAD.WIDE.U32 UR4, UR4, UR8, URZ ;  /* 0x00000008040472a5 */ /* 0x000fe2000f8e003f */
[----:B------:R-:W-:Y:S01]  /*124b0*/  IMAD.MOV.U32 R2, RZ, RZ, R6 ;  /* 0x000000ffff027224 */ /* 0x000fe200078e0006 */
[----:B------:R-:W-:Y:S01]  /*124c0*/  ULDC.64 UR10, c[0x0][0x280] ;  /* 0x0000a000000a7ab9 */ /* 0x000fe20000000a00 */
[----:B------:R-:W-:Y:S01]  /*124d0*/  ULDC.64 UR8, c[0x0][0x2e0] ;  /* 0x0000b80000087ab9 */ /* 0x000fe20000000a00 */
[----:B------:R-:W-:-:S03]  /*124e0*/  UIADD3 UR5, UR5, UR7, URZ ;  /* 0x0000000705057290 */ /* 0x000fc6000fffe03f */
[----:B------:R-:W-:Y:S01]  /*124f0*/  @UP0 ULDC UR7, c[0x0][0x450] ;  /* 0x0001140000070ab9 */ /* 0x000fe20000000800 */
[----:B------:R-:W-:Y:S02]  /*12500*/  UIMAD UR6, UR6, UR8, URZ ;  /* 0x00000008060672a4 */ /* 0x000fe4000f8e023f */
[----:B------:R-:W-:Y:S01]  /*12510*/  @P0 SHF.R.U32.HI R2, RZ, UR7, R0 ;  /* 0x00000007ff020c19 */ /* 0x000fe20008011600 */
[----:B------:R-:W-:Y:S02]  /*12520*/  UIMAD.WIDE.U32 UR4, UR42, UR8, UR4 ;  /* 0x000000082a0472a5 */ /* 0x000fe4000f8e0004 */
[----:B------:R-:W-:Y:S01]  /*12530*/  UIMAD UR6, UR42, UR9, UR6 ;  /* 0x000000092a0672a4 */ /* 0x000fe2000f8e0206 */
[----:B------:R-:W-:Y:S02]  /*12540*/  SHF.R.S32.HI R0, RZ, 0x1f, R2 ;  /* 0x0000001fff007819 */ /* 0x000fe40000011402 */
[----:B------:R-:W-:Y:S01]  /*12550*/  ULDC.64 UR8, c[0x0][0x2d0] ;  /* 0x0000b40000087ab9 */ /* 0x000fe20000000a00 */
[----:B------:R-:W-:Y:S01]  /*12560*/  UIADD3 UR5, UR5, UR6, URZ ;  /* 0x0000000605057290 */ /* 0x000fe2000fffe03f */
[----:B------:R-:W-:-:S02]  /*12570*/  IMAD.U32 R5, RZ, RZ, UR8 ;  /* 0x00000008ff057e24 */ /* 0x000fc4000f8e00ff */
[----:B------:R-:W-:Y:S01]  /*12580*/  IMAD R3, R0, UR8, RZ ;  /* 0x0000000800037c24 */ /* 0x000fe2000f8e02ff */
[----:B------:R-:W-:Y:S01]  /*12590*/  ULDC.64 UR6, c[0x0][0x2c8] ;  /* 0x0000b20000067ab9 */ /* 0x000fe20000000a00 */
[----:B------:R-:W-:Y:S02]  /*125a0*/  IMAD.MOV R0, RZ, RZ, -R2 ;  /* 0x000000ffff007224 */ /* 0x000fe400078e0a02 */
[C---:B------:R-:W-:Y:S02]  /*125b0*/  IMAD R4, R2.reuse, UR9, R3 ;  /* 0x0000000902047c24 */ /* 0x040fe4000f8e0203 */
        /* <DEDUP_REMOVED lines=16> */
[----:B------:R-:W1:Y:S09]  /*126c0*/  S2R R21, SR_TID.X ;  /* 0x0000000000157919 */ /* 0x000e720000002100 */
        /* <DEDUP_REMOVED lines=12> */
[----:B------:R-:W-:-:S03]  /*12790*/  UMOV UR4, 0xffffffff ;  /* 0xffffffff00047882 */ /* 0x000fc60000000000 */
[----:B------:R-:W-:Y:S01]  /*127a0*/  IMAD.IADD R7, R3, 0x1, R5 ;  /* 0x0000000103077824 */ /* 0x000fe200078e0205 */
[C---:B------:R-:W-:Y:S01]  /*127b0*/  LEA R5, P0, R2.reuse, UR10, 0x1 ;  /* 0x0000000a02057c11 */ /* 0x040fe2000f8008ff */
[C---:B-1----:R-:W-:Y:S01]  /*127c0*/  IMAD.SHL.U32 R10, R21.reuse, 0x8, RZ ;  /* 0x00000008150a7824 */ /* 0x042fe200078e00ff */
[----:B------:R-:W-:Y:S02]  /*127d0*/  LOP3.LUT R20, R21, 0x7f, RZ, 0xc0, !PT ;  /* 0x0000007f15147812 */ /* 0x000fe400078ec0ff */
[----:B------:R-:W-:Y:S02]  /*127e0*/  LEA.HI.X R7, R2, UR11, R7, 0x1, P0 ;  /* 0x0000000b02077c11 */ /* 0x000fe400080f0c07 */
[----:B------:R-:W-:Y:S02]  /*127f0*/  LOP3.LUT R10, R10, 0x38, RZ, 0xc0, !PT ;  /* 0x000000380a0a7812 */ /* 0x000fe400078ec0ff */
[----:B------:R-:W-:Y:S01]  /*12800*/  SHF.R.U32.HI R20, RZ, 0x3, R20 ;  /* 0x00000003ff147819 */ /* 0x000fe20000011614 */
[----:B0-----:R-:W-:Y:S06]  /*12810*/  BRA.DIV UR4, `(.L_x_13781) ;  /* 0x0000003604187947 */ /* 0x001fec000b800000 */
[----:B------:R-:W0:Y:S01]  /*12820*/  SHFL.IDX PT, R3, R0, RZ, 0x181f ;  /* 0x00181fff00037589 */ /* 0x000e2200000e0000 */
[----:B------:R-:W-:-:S03]  /*12830*/  VIADD R6, R20, UR43 ;  /* 0x0000002b14067c36 */ /* 0x000fc60008000000 */
[----:B------:R-:W1:Y:S01]  /*12840*/  SHFL.IDX PT, R2, R4, RZ, 0x181f ;  /* 0x00181fff04027589 */ /* 0x000e6200000e0000 */
[C---:B------:R-:W-:Y:S01]  /*12850*/  VIADD R8, R6.reuse, 0x80 ;  /* 0x0000008006087836 */ /* 0x040fe20000000000 */
[----:B------:R-:W-:Y:S02]  /*12860*/  ISETP.GE.AND P1, PT, R6, UR38, PT ;  /* 0x0000002606007c0c */ /* 0x000fe4000bf26270 */
[----:B------:R-:W-:Y:S11]  /*12870*/  SHFL.IDX PT, R14, R5, RZ, 0x181f ;  /* 0x00181fff050e7589 */ /* 0x000ff600000e0000 */
[----:B0-----:R-:W-:-:S05]  /*12880*/  @!P1 LEA R3, P0, R10, R3, 0x1 ;  /* 0x000000030a039211 */ /* 0x001fca00078008ff */
[----:B-1----:R-:W-:-:S05]  /*12890*/  @!P1 IMAD.X R2, RZ, RZ, R2, P0 ;  /* 0x000000ffff029224 */ /* 0x002fca00000e0602 */
[----:B------:R-:W-:-:S04]  /*128a0*/  @!P1 LOP3.LUT R3, R3, R2, RZ, 0x3c, !PT ;  /* 0x0000000203039212 */ /* 0x000fc800078e3cff */
[----:B------:R-:W-:-:S04]  /*128b0*/  @!P1 LOP3.LUT R2, R3, R2, RZ, 0x3c, !PT ;  /* 0x0000000203029212 */ /* 0x000fc800078e3cff */
[----:B------:R-:W-:-:S05]  /*128c0*/  @!P1 LOP3.LUT R3, R3, R2, RZ, 0x3c, !PT ;  /* 0x0000000203039212 */ /* 0x000fca00078e3cff */
[----:B-----5:R0:W-:Y:S02]  /*128d0*/  @!P1 LDGSTS.E.BYPASS.LTC128B.128 [R9+0x8400], desc[UR52][R2.64], !P5 ;  /* 0x0840000002099fae */ /* 0x0201e4000e901d74 */
[----:B0-----:R-:W-:Y:S02]  /*128e0*/  VIADD R2, R6, 0x10 ;  /* 0x0000001006027836 */ /* 0x001fe40000000000 */
[----:B------:R-:W0:Y:S03]  /*128f0*/  SHFL.IDX PT, R3, R0, 0x1, 0x181f ;  /* 0x00381f0000037f89 */ /* 0x000e2600000e0000 */
[----:B------:R-:W-:Y:S02]  /*12900*/  ISETP.GE.AND P1, PT, R2, UR38, PT ;  /* 0x0000002602007c0c */ /* 0x000fe4000bf26270 */
        /* <DEDUP_REMOVED lines=49> */
[----:B------:R-:W-:Y:S01]  /*12c20*/  ISETP.GE.AND P1, PT, R2, UR38, PT ;  /* 0x0000002602007c0c */ /* 0x000fe2000bf26270 */
        /* <DEDUP_REMOVED lines=8> */
[----:B------:R0:W-:Y:S02]  /*12cb0*/  @!P1 LDGSTS.E.BYPASS.LTC128B.128 [R9+0xb400], desc[UR52][R2.64], !P5 ;  /* 0x0b40000002099fae */ /* 0x0001e4000e901d74 */
[----:B0-----:R-:W-:-:S05]  /*12cc0*/  VIADD R2, R6, 0x70 ;  /* 0x0000007006027836 */ /* 0x001fca0000000000 */
[----:B------:R-:W-:-:S13]  /*12cd0*/  ISETP.GE.AND P1, PT, R2, UR38, PT ;  /* 0x0000002602007c0c */ /* 0x000fda000bf26270 */
[----:B------:R-:W-:Y:S02]  /*12ce0*/  @!P1 LEA R2, P0, R10, R0, 0x1 ;  /* 0x000000000a029211 */ /* 0x000fe400078008ff */
[----:B------:R-:W0:Y:S03]  /*12cf0*/  SHFL.IDX PT, R0, R7, RZ, 0x181f ;  /* 0x00181fff07007589 */ /* 0x000e2600000e0000 */
[----:B--2---:R-:W-:-:S05]  /*12d00*/  @!P1 IMAD.X R3, RZ, RZ, R4, P0 ;  /* 0x000000ffff039224 */ /* 0x004fca00000e0604 */
[----:B------:R1:W-:Y:S01]  /*12d10*/  @!P1 LDGSTS.E.BYPASS.LTC128B.128 [R9+0xbc00], desc[UR52][R2.64], !P5 ;  /* 0x0bc0000002099fae */ /* 0x0003e2000e901d74 */
[----:B------:R-:W-:-:S13]  /*12d20*/  ISETP.GE.AND P1, PT, R8, UR38, PT ;  /* 0x0000002608007c0c */ /* 0x000fda000bf26270 */
[----:B-1----:R-:W-:Y:S02]  /*12d30*/  @!P1 LEA R2, P0, R10, R14, 0x1 ;  /* 0x0000000e0a029211 */ /* 0x002fe400078008ff */
[----:B------:R-:W-:Y:S03]  /*12d40*/  SHFL.IDX PT, R14, R5, 0x3, 0x181f ;  /* 0x00781f00050e7f89 */ /* 0x000fe600000e0000 */
[----:B0-----:R-:W-:Y:S02]  /*12d50*/  @!P1 IMAD.X R3, RZ, RZ, R0, P0 ;  /* 0x000000ffff039224 */ /* 0x001fe400000e0600 */
[----:B------:R-:W-:Y:S04]  /*12d60*/  SHFL.IDX PT, R0, R7, 0x1, 0x181f ;  /* 0x00381f0007007f89 */ /* 0x000fe800000e0000 */
[----:B------:R0:W-:Y:S04]  /*12d70*/  @!P1 LDGSTS.E.BYPASS.LTC128B.128 [R9+0xc400], desc[UR52][R2.64], !P5 ;  /* 0x0c40000002099fae */ /* 0x0001e8000e901d74 */
[----:B0-----:R-:W0:Y:S01]  /*12d80*/  SHFL.IDX PT, R2, R5, 0x1, 0x181f ;  /* 0x00381f0005027f89 */ /* 0x001e2200000e0000 */
[----:B------:R-:W-:-:S05]  /*12d90*/  VIADD R3, R6, 0x90 ;  /* 0x0000009006037836 */ /* 0x000fca0000000000 */
[----:B------:R-:W-:-:S13]  /*12da0*/  ISETP.GE.AND P1, PT, R3, UR38, PT ;  /* 0x0000002603007c0c */ /* 0x000fda000bf26270 */
[----:B0-----:R-:W-:-:S05]  /*12db0*/  @!P1 LEA R2, P0, R10, R2, 0x1 ;  /* 0x000000020a029211 */ /* 0x001fca00078008ff */
[----:B------:R-:W-:Y:S02]  /*12dc0*/  @!P1 IMAD.X R3, RZ, RZ, R0, P0 ;  /* 0x000000ffff039224 */ /* 0x000fe400000e0600 */
[----:B------:R-:W-:Y:S04]  /*12dd0*/  SHFL.IDX PT, R0, R7, 0x2, 0x181f ;  /* 0x00581f0007007f89 */ /* 0x000fe800000e0000 */
[----:B------:R0:W-:Y:S04]  /*12de0*/  @!P1 LDGSTS.E.BYPASS.LTC128B.128 [R9+0xcc00], desc[UR52][R2.64], !P5 ;  /* 0x0cc0000002099fae */ /* 0x0001e8000e901d74 */
[----:B------:R-:W-:Y:S04]  /*12df0*/  SHFL.IDX PT, R7, R7, 0x3, 0x181f ;  /* 0x00781f0007077f89 */ /* 0x000fe800000e0000 */
[----:B0-----:R-:W0:Y:S01]  /*12e00*/  SHFL.IDX PT, R2, R5, 0x2, 0x181f ;  /* 0x00581f0005027f89 */ /* 0x001e2200000e0000 */
[----:B------:R-:W-:-:S05]  /*12e10*/  VIADD R3, R6, 0xa0 ;  /* 0x000000a006037836 */ /* 0x000fca0000000000 */
[----:B------:R-:W-:-:S13]  /*12e20*/  ISETP.GE.AND P1, PT, R3, UR38, PT ;  /* 0x0000002603007c0c */ /* 0x000fda000bf26270 */
[----:B0-----:R-:W-:-:S05]  /*12e30*/  @!P1 LEA R2, P0, R10, R2, 0x1 ;  /* 0x000000020a029211 */ /* 0x001fca00078008ff */
[----:B------:R-:W-:-:S05]  /*12e40*/  @!P1 IMAD.X R3, RZ, RZ, R0, P0 ;  /* 0x000000ffff039224 */ /* 0x000fca00000e0600 */
[----:B------:R0:W-:Y:S03]  /*12e50*/  @!P1 LDGSTS.E.BYPASS.LTC128B.128 [R9+0xd400], desc[UR52][R2.64], !P5 ;  /* 0x0d40000002099fae */ /* 0x0001e6000e901d74 */
.L_x_13870:
[----:B------:R-:W-:-:S05]  /*12e60*/  VIADD R6, R6, 0xb0 ;  /* 0x000000b006067836 */ /* 0x000fca0000000000 */
[----:B------:R-:W-:-:S13]  /*12e70*/  ISETP.GE.AND P0, PT, R6, UR38, PT ;  /* 0x0000002606007c0c */ /* 0x000fda000bf06270 */
[----:B0-----:R-:W-:-:S05]  /*12e80*/  @!P0 LEA R2, P1, R10, R14, 0x1 ;  /* 0x0000000e0a028211 */ /* 0x001fca00078208ff */
[----:B------:R-:W-:-:S05]  /*12e90*/  @!P0 IMAD.X R3, RZ, RZ, R7, P1 ;  /* 0x000000ffff038224 */ /* 0x000fca00008e0607 */
[----:B------:R-:W-:Y:S01]  /*12ea0*/  @!PT LDS RZ, [RZ] ;  /* 0x00000000fffff984 */ /* 0x000fe20000000800 */
[----:B------:R-:W-:Y:S01]  /*12eb0*/  @!PT LDS RZ, [RZ] ;  /* 0x00000000fffff984 */ /* 0x000fe20000000800 */
[----:B------:R-:W-:Y:S01]  /*12ec0*/  @!PT LDS RZ, [RZ] ;  /* 0x00000000fffff984 */ /* 0x000fe20000000800 */
[----:B------:R0:W-:Y:S01]  /*12ed0*/  @!P0 LDGSTS.E.BYPASS.LTC128B.128 [R9+0xdc00], desc[UR52][R2.64], !P5 ;  /* 0x0dc0000002098fae */ /* 0x0001e2000e901d74 */
[----:B------:R-:W-:Y:S01]  /*12ee0*/  PLOP3.LUT P0, PT, PT, PT, PT, 0x80, 0x0 ;  /* 0x000000000000781c */ /* 0x000fe20003f0f070 */
[----:B------:R-:W-:-:S12]  /*12ef0*/  NOP ;  /* 0x0000000000007918 */ /* 0x000fd80000000000 */
.L_x_13782:
        /* <DEDUP_REMOVED lines=18> */
.L_x_13871:
[----:B------:R-:W-:Y:S05]  /*13020*/  BSYNC B0 ;  /* 0x0000000000007941 */ /* 0x000fea0003800000 */
.L_x_13783:
[----:B------:R-:W-:-:S04]  /*13030*/  UIADD3 UR4, UR44, -0x2, URZ ;  /* 0xfffffffe2c047890 */ /* 0x000fc8000fffe03f */
[----:B------:R-:W-:-:S06]  /*13040*/  UISETP.GE.AND UP0, UPT, UR4, UR45, UPT ;  /* 0x0000002d0400728c */ /* 0x000fcc000bf06270 */
[----:B------:R-:W-:-:S13]  /*13050*/  PLOP3.LUT P0, PT, PT, PT, UP0, 0x80, 0x0 ;  /* 0x000000000000781c */ /* 0x000fda0003f0f008 */
[----:B------:R-:W-:Y:S05]  /*13060*/  @!P0 BRA `(.L_x_13785) ;  /* 0x00000010000c8947 */ /* 0x000fea0003800000 */
[----:B------:R-:W-:Y:S01]  /*13070*/  BSSY B0, `(.L_x_13785) ;  /* 0x0000102000007945 */ /* 0x000fe20003800000 */
[----:B------:R-:W-:Y:S02]  /*13080*/  IMAD.MOV.U32 R20, RZ, RZ, R26 ;  /* 0x000000ffff147224 */ /* 0x000fe400078e001a */
[----:B------:R-:W-:Y:S02]  /*13090*/  IMAD.MOV.U32 R6, RZ, RZ, R23 ;  /* 0x000000ffff067224 */ /* 0x000fe400078e0017 */
[----:B------:R-:W-:Y:S02]  /*130a0*/  IMAD.MOV.U32 R27, RZ, RZ, R24 ;  /* 0x000000ffff1b7224 */ /* 0x000fe400078e0018 */
[----:B------:R-:W-:-:S07]  /*130b0*/  IMAD.U32 R7, RZ, RZ, UR4 ;  /* 0x00000004ff077e24 */ /* 0x000fce000f8e00ff */
.L_x_13798:
[----:B------:R-:W2:Y:S01]  /*130c0*/  LDL R8, [R1+0x4] ;  /* 0x0000040001087983 */ /* 0x000ea20000100800 */
[----:B0-----:R-:W0:Y:S03]  /*130d0*/  LDC R3, c[0x0][0x430] ;  /* 0x00010c00ff037b82 */ /* 0x001e260000000800 */
[----:B------:R-:W3:Y:S01]  /*130e0*/  LDL R4, [R1] ;  /* 0x0000000001047983 */ /* 0x000ee20000100800 */
[----:B------:R-:W1:Y:S01]  /*130f0*/  S2R R2, SR_TID.X ;  /* 0x0000000000027919 */ /* 0x000e620000002100 */
[----:B0-----:R-:W-:Y:S02]  /*13100*/  ISETP.NE.AND P0, PT, R3, 0x1, PT ;  /* 0x000000010300780c */ /* 0x001fe40003f05270 */
[C---:B-1----:R-:W-:Y:S01]  /*13110*/  LOP3.LUT R0, R2.reuse, 0x7f, RZ, 0xc0, !PT ;  /* 0x0000007f02007812 */ /* 0x042fe200078ec0ff */
[----:B------:R-:W-:-:S10]  /*13120*/  IMAD.SHL.U32 R5, R2, 0x10, RZ ;  /* 0x0000001002057824 */ /* 0x000fd400078e00ff */
[----:B------:R-:W0:Y:S01]  /*13130*/  @P0 LDC R2, c[0x0][0x434] ;  /* 0x00010d00ff020b82 */ /* 0x000e220000000800 */
[----:B------:R-:W-:-:S07]  /*13140*/  SHF.R.U32.HI R3, RZ, 0x3, R0 ;  /* 0x00000003ff037819 */ /* 0x000fce0000011600 */
[----:B------:R-:W1:Y:S01]  /*13150*/  @P0 LDC R0, c[0x0][0x438] ;  /* 0x00010e00ff000b82 */ /* 0x000e620000000800 */
[----:B------:R-:W-:Y:S01]  /*13160*/  IMAD R3, R7, 0x80, R3 ;  /* 0x0000008007037824 */ /* 0x000fe200078e0203 */
        /* <DEDUP_REMOVED lines=12> */
[C---:B------:R-:W-:Y:S02]  /*13230*/  IMAD R4, R29.reuse, UR5, R4 ;  /* 0x000000051d047c24 */ /* 0x040fe4000f8e0204 */
[----:B------:R-:W-:Y:S01]  /*13240*/  IMAD.WIDE.U32 R2, R29, UR4, R2 ;  /* 0x000000041d027c25 */ /* 0x000fe2000f8e0002 */
        /* <DEDUP_REMOVED lines=16> */
.L_x_13786:
[----:B------:R-:W-:Y:S01]  /*13350*/  IMAD R5, R23, 0x8, R16 ;  /* 0x0000000817057824 */ /* 0x000fe200078e0210 */
[----:B------:R-:W-:Y:S01]  /*13360*/  SHF.L.U32 R2, R26, 0x1f, RZ ;  /* 0x0000001f1a027819 */ /* 0x000fe200000006ff */
[----:B------:R-:W-:Y:S03]  /*13370*/  BSSY B1, `(.L_x_13787) ;  /* 0x0000003000017945 */ /* 0x000fe60003800000 */
[----:B------:R-:W0:Y:S02]  /*13380*/  SYNCS.PHASECHK.TRANS64.TRYWAIT P0, [R5+URZ+0x16840], R2 ;  /* 0x01684002050075a7 */ /* 0x000e24000800017f */
[----:B0-----:R-:W-:Y:S05]  /*13390*/  @!P0 BRA `(.L_x_13788) ;  /* 0x0000003800148947 */ /* 0x001fea0003800000 */
.L_x_13872:
[----:B------:R-:W-:Y:S05]  /*133a0*/  BSYNC B1 ;  /* 0x0000000000017941 */ /* 0x000fea0003800000 */
.L_x_13787:
[----:B------:R-:W1:Y:S01]  /*133b0*/  S2R R12, SR_TID.X ;  /* 0x00000000000c7919 */ /* 0x000e620000002100 */
[----:B------:R-:W-:Y:S01]  /*133c0*/  SHF.R.S32.HI R21, RZ, 0x1f, R0 ;  /* 0x0000001fff157819 */ /* 0x000fe20000011400 */
[----:B------:R-:W-:Y:S01]  /*133d0*/  ULDC.64 UR4, c[0x0][0x300] ;  /* 0x0000c00000047ab9 */ /* 0x000fe20000000a00 */
[----:B------:R-:W-:Y:S01]  /*133e0*/  LOP3.LUT P1, RZ, R19, 0x1, RZ, 0xc0, !PT ;  /* 0x0000000113ff7812 */ /* 0x000fe2000782c0ff */
[----:B0-----:R-:W-:-:S04]  /*133f0*/  IMAD.WIDE.U32 R2, R0, UR4, RZ ;  /* 0x0000000400027c25 */ /* 0x001fc8000f8e00ff */
        /* <DEDUP_REMOVED lines=18> */
[C---:B------:R-:W-:Y:S01]  /*13520*/  LEA R8, P0, R2.reuse, UR4, 0x1 ;  /* 0x0000000402087c11 */ /* 0x040fe2000f8008ff */
[----:B------:R-:W-:Y:S01]  /*13530*/  UMOV UR4, 0xffffffff ;  /* 0xffffffff00047882 */ /* 0x000fe20000000000 */
[----:B------:R-:W-:Y:S02]  /*13540*/  LOP3.LUT R9, R9, 0x200, R11, 0xf8, !PT ;  /* 0x0000020009097812 */ /* 0x000fe400078ef80b */
[----:B------:R-:W-:-:S03]  /*13550*/  LEA.HI.X R10, R2, UR5, R7, 0x1, P0 ;  /* 0x00000005020a7c11 */ /* 0x000fc600080f0c07 */
[----:B------:R-:W-:Y:S01]  /*13560*/  IMAD R9, R23, 0x2000, R9 ;  /* 0x0000200017097824 */ /* 0x000fe200078e0209 */
[----:B------:R-:W-:Y:S06]  /*13570*/  BRA.DIV UR4, `(.L_x_13789) ;  /* 0x0000003604b07947 */ /* 0x000fec000b800000 */
[----:B------:R-:W0:Y:S01]  /*13580*/  S2R R3, SR_TID.X ;  /* 0x0000000000037919 */ /* 0x000e220000002100 */
[----:B------:R-:W-:Y:S01]  /*13590*/  IMAD R9, R9, 0x2, R16 ;  /* 0x0000000209097824 */ /* 0x000fe200078e0210 */
[----:B------:R-:W1:Y:S01]  /*135a0*/  SHFL.IDX PT, R2, R8, RZ, 0x181f ;  /* 0x00181fff08027589 */ /* 0x000e6200000e0000 */
[----:B0-----:R-:W-:-:S03]  /*135b0*/  IMAD.SHL.U32 R11, R3, 0x8, RZ ;  /* 0x00000008030b7824 */ /* 0x001fc600078e00ff */
[----:B------:R-:W0:Y:S02]  /*135c0*/  SHFL.IDX PT, R3, R10, RZ, 0x181f ;  /* 0x00181fff0a037589 */ /* 0x000e2400000e0000 */
        /* <DEDUP_REMOVED lines=38> */
.L_x_13890:
        /* <DEDUP_REMOVED lines=8> */
.L_x_13790:
        /* <DEDUP_REMOVED lines=11> */
.L_x_13791:
[----:B------:R1:W-:Y:S01]  /*13960*/  SYNCS.ARRIVE.TRANS64.A1T0 RZ, [R5+URZ+0x16830], RZ ;  /* 0x016830ff05ff79a7 */ /* 0x0003e2000810003f */
[----:B------:R-:W-:Y:S05]  /*13970*/  @!P2 BRA `(.L_x_13792) ;  /* 0x000000000004a947 */ /* 0x000fea0003800000 */
[----:B------:R-:W-:Y:S01]  /*13980*/  BPT.TRAP 0x1 ;  /* 0x000000040000795c */ /* 0x000fe20000300000 */
.L_x_13792:
[----:B------:R-:W-:Y:S01]  /*13990*/  SHF.L.U32 R2, R20, 0x1f, RZ ;  /* 0x0000001f14027819 */ /* 0x000fe200000006ff */
[----:B-1----:R-:W-:Y:S01]  /*139a0*/  IMAD R5, R6, 0x8, R16 ;  /* 0x0000000806057824 */ /* 0x002fe200078e0210 */
[----:B------:R-:W-:Y:S03]  /*139b0*/  BSSY B1, `(.L_x_13793) ;  /* 0x0000003000017945 */ /* 0x000fe60003800000 */
[----:B------:R-:W1:Y:S02]  /*139c0*/  SYNCS.PHASECHK.TRANS64.TRYWAIT P0, [R5+URZ+0x16860], R2 ;  /* 0x01686002050075a7 */ /* 0x000e64000800017f */
[----:B-1----:R-:W-:Y:S05]  /*139d0*/  @!P0 BRA `(.L_x_13794) ;  /* 0x0000003800d48947 */ /* 0x002fea0003800000 */
.L_x_13891:
[----:B------:R-:W-:Y:S05]  /*139e0*/  BSYNC B1 ;  /* 0x0000000000017941 */ /* 0x000fea0003800000 */
.L_x_13793:
[----:B------:R-:W0:Y:S01]  /*139f0*/  S2R R3, SR_TID.X ;  /* 0x0000000000037919 */ /* 0x000e220000002100 */
[----:B-1----:R-:W-:Y:S01]  /*13a00*/  IMAD.MOV.U32 R2, RZ, RZ, -0x80 ;  /* 0xffffff80ff027424 */ /* 0x002fe200078e00ff */
[----:B------:R-:W-:Y:S01]  /*13a10*/  UMOV UR4, 0xffffffff ;  /* 0xffffffff00047882 */ /* 0x000fe20000000000 */
[----:B------:R-:W-:Y:S02]  /*13a20*/  LOP3.LUT P1, RZ, R19, 0x2, RZ, 0xc0, !PT ;  /* 0x0000000213ff7812 */ /* 0x000fe4000782c0ff */
[----:B------:R-:W-:Y:S02]  /*13a30*/  IMAD R2, R27, R2, UR36 ;  /* 0x000000241b027e24 */ /* 0x000fe4000f8e0202 */
        /* <DEDUP_REMOVED lines=17> */
[----:B------:R0:W-:Y:S04]  /*13b50*/  LDGSTS.E.BYPASS.LTC128B.128 [R6+0x400], desc[UR52][R2.64], !P0 ;  /* 0x0040000002067fae */ /* 0x0001e8000c101d74 */
[----:B0-----:R-:W0:Y:S04]  /*13b60*/  SHFL.IDX PT, R2, R17, 0x1, 0x181f ;  /* 0x00381f0011027f89 */ /* 0x001e2800000e0000 */
[----:B------:R-:W1:Y:S01]  /*13b70*/  SHFL.IDX PT, R3, R18, 0x1, 0x181f ;  /* 0x00381f0012037f89 */ /* 0x000e6200000e0000 */
[----:B0-----:R-:W-:-:S05]  /*13b80*/  IADD3 R2, P0, R2, R7, RZ ;  /* 0x0000000702027210 */ /* 0x001fca0007f1e0ff */
[----:B-1----:R-:W-:Y:S01]  /*13b90*/  IMAD.X R3, RZ, RZ, R3, P0 ;  /* 0x000000ffff037224 */ /* 0x002fe200000e0603 */
[----:B------:R-:W-:-:S13]  /*13ba0*/  ISETP.LT.OR P0, PT, R8, 0x11, P1 ;  /* 0x000000110800780c */ /* 0x000fda0000f01670 */
        /* <DEDUP_REMOVED lines=31> */
[----:B------:R0:W-:Y:S04]  /*13da0*/  LDGSTS.E.BYPASS.LTC128B.128 [R6+0x3400], desc[UR52][R2.64], !P0 ;  /* 0x0340000002067fae */ /* 0x0001e8000c101d74 */
[----:B0-2---:R0:W1:Y:S02]  /*13db0*/  SHFL.IDX PT, R2, R17, 0x7, 0x181f ;  /* 0x00f81f0011027f89 */ /* 0x00506400000e0000 */
.L_x_13909:
        /* <DEDUP_REMOVED lines=23> */
[----:B0-----:R-:W-:Y:S01]  /*13f30*/  LEA R17, P0, R2, UR4, 0x1 ;  /* 0x0000000402117c11 */ /* 0x001fe2000f8008ff */
[----:B------:R-:W-:-:S05]  /*13f40*/  IMAD.IADD R3, R7, 0x1, R3 ;  /* 0x0000000107037824 */ /* 0x000fca00078e0203 */
[----:B------:R-:W-:Y:S02]  /*13f50*/  LEA.HI.X R18, R2, UR5, R3, 0x1, P0 ;  /* 0x0000000502127c11 */ /* 0x000fe400080f0c03 */
[----:B------:R-:W-:-:S13]  /*13f60*/  PLOP3.LUT P0, PT, PT, PT, PT, 0x80, 0x0 ;  /* 0x000000000000781c */ /* 0x000fda0003f0f070 */
.L_x_13796:
        /* <DEDUP_REMOVED lines=11> */
.L_x_13797:
        /* <DEDUP_REMOVED lines=8> */
.L_x_13785:
        /* <DEDUP_REMOVED lines=16> */
[----:B0-----:R-:W-:-:S05]  /*141a0*/  IADD3 R0, R0, UR48, R7 ;  /* 0x0000003000007c10 */ /* 0x001fca000fffe007 */
[----:B------:R1:W-:Y:S02]  /*141b0*/  STL [R1+0xc], R0 ;  /* 0x00000c0001007387 */ /* 0x0003e40000100800 */
.L_x_13800:
[----:B------:R-:W-:Y:S05]  /*141c0*/  BSYNC B0 ;  /* 0x0000000000007941 */ /* 0x000fea0003800000 */
.L_x_13799:
[----:B-1----:R-:W-:-:S05]  /*141d0*/  IMAD.U32 R0, RZ, RZ, UR46 ;  /* 0x0000002eff007e24 */ /* 0x002fca000f8e00ff */
[----:B------:R-:W-:-:S13]  /*141e0*/  ISETP.NE.AND P0, PT, R0, 0x3, PT ;  /* 0x000000030000780c */ /* 0x000fda0003f05270 */
[----:B------:R-:W-:Y:S05]  /*141f0*/  @!P0 BRA `(.L_x_13801) ;  /* 0x0000000000048947 */ /* 0x000fea0003800000 */
[----:B------:R-:W-:Y:S01]  /*14200*/  BPT.TRAP 0x1 ;  /* 0x000000040000795c */ /* 0x000fe20000300000 */
.L_x_13801:
[----:B------:R-:W-:Y:S01]  /*14210*/  IMAD R4, R23, 0x8, R16 ;  /* 0x0000000817047824 */ /* 0x000fe200078e0210 */
[----:B0-----:R-:W-:Y:S01]  /*14220*/  SHF.L.U32 R3, R26, 0x1f, RZ ;  /* 0x0000001f1a037819 */ /* 0x001fe200000006ff */
[----:B------:R-:W-:Y:S03]  /*14230*/  BSSY B0, `(.L_x_13802) ;  /* 0x0000003000007945 */ /* 0x000fe60003800000 */
[----:B------:R-:W0:Y:S02]  /*14240*/  SYNCS.PHASECHK.TRANS64.TRYWAIT P0, [R4+URZ+0x16860], R3 ;  /* 0x01686003040075a7 */ /* 0x000e24000800017f */
[----:B0-----:R-:W-:Y:S05]  /*14250*/  @!P0 BRA `(.L_x_13803) ;  /* 0x0000003c00108947 */ /* 0x001fea0003800000 */
.L_x_13910:
[----:B------:R-:W-:Y:S05]  /*14260*/  BSYNC B0 ;  /* 0x0000000000007941 */ /* 0x000fea0003800000 */
.L_x_13802:
[----:B------:R-:W1:Y:S01]  /*14270*/  S2R R7, SR_TID.X ;  /* 0x0000000000077919 */ /* 0x000e620000002100 */
[----:B------:R-:W-:Y:S01]  /*14280*/  IMAD.MOV.U32 R5, RZ, RZ, -0x80 ;  /* 0xffffff80ff057424 */ /* 0x000fe200078e00ff */
[----:B------:R-:W-:Y:S01]  /*14290*/  UMOV UR4, 0xffffffff ;  /* 0xffffffff00047882 */ /* 0x000fe20000000000 */
[----:B------:R-:W-:Y:S02]  /*142a0*/  LOP3.LUT P2, RZ, R19, 0x2, RZ, 0xc0, !PT ;  /* 0x0000000213ff7812 */ /* 0x000fe4000784c0ff */
[----:B------:R-:W-:Y:S02]  /*142b0*/  IMAD R5, R24, R5, UR36 ;  /* 0x0000002418057e24 */ /* 0x000fe4000f8e0205 */
        /* <DEDUP_REMOVED lines=11> */
[----:B------:R-:W-:Y:S01]  /*14370*/  IMAD R0, R0, 0x2, R16 ;  /* 0x0000000200007824 */ /* 0x000fe200078e0210 */
[----:B------:R-:W2:Y:S04]  /*14380*/  SHFL.IDX PT, R14, R17, RZ, 0x181f ;  /* 0x00181fff110e7589 */ /* 0x000ea800000e0000 */
[----:B0-----:R-:W0:Y:S04]  /*14390*/  SHFL.IDX PT, R3, R18, RZ, 0x181f ;  /* 0x00181fff12037589 */ /* 0x001e2800000e0000 */
[----:B------:R-:W-:Y:S04]  /*143a0*/  SHFL.IDX PT, R7, R18, 0x1, 0x181f ;  /* 0x00381f0012077f89 */ /* 0x000fe800000e0000 */
[----:B------:R-:W-:Y:S04]  /*143b0*/  SHFL.IDX PT, R9, R17, 0x2, 0x181f ;  /* 0x00581f0011097f89 */ /* 0x000fe800000e0000 */
[----:B------:R-:W-:Y:S01]  /*143c0*/  SHFL.IDX PT, R8, R18, 0x2, 0x181f ;  /* 0x00581f0012087f89 */ /* 0x000fe200000e0000 */
[----:B-1----:R-:W-:-:S05]  /*143d0*/  IMAD.SHL.U32 R2, R2, 0x8, RZ ;  /* 0x0000000802027824 */ /* 0x002fca00078e00ff */
[----:B------:R-:W-:-:S05]  /*143e0*/  LOP3.LUT R2, R2, 0x38, RZ, 0xc0, !PT ;  /* 0x0000003802027812 */ /* 0x000fca00078ec0ff */
[----:B------:R-:W-:-:S05]  /*143f0*/  IMAD.SHL.U32 R6, R2, 0x2, RZ ;  /* 0x0000000202067824 */ /* 0x000fca00078e00ff */
[----:B--2---:R-:W-:Y:S02]  /*14400*/  IADD3 R2, P0, R14, R6, RZ ;  /* 0x000000060e027210 */ /* 0x004fe40007f1e0ff */
[----:B------:R-:W1:Y:S03]  /*14410*/  SHFL.IDX PT, R14, R17, 0x1, 0x181f ;  /* 0x00381f00110e7f89 */ /* 0x000e6600000e0000 */
[----:B0-----:R-:W-:Y:S01]  /*14420*/  IMAD.X R3, RZ, RZ, R3, P0 ;  /* 0x000000ffff037224 */ /* 0x001fe200000e0603 */
[----:B------:R-:W-:-:S13]  /*14430*/  ISETP.LT.OR P0, PT, R5, 0x1, P2 ;  /* 0x000000010500780c */ /* 0x000fda0001701670 */
[----:B------:R1:W-:Y:S02]  /*14440*/  LDGSTS.E.BYPASS.LTC128B.128 [R0+0x400], desc[UR52][R2.64], !P0 ;  /* 0x0040000002007fae */ /* 0x0003e4000c101d74 */
[----:B-1----:R-:W-:Y:S02]  /*14450*/  IADD3 R2, P0, R14, R6, RZ ;  /* 0x000000060e027210 */ /* 0x002fe40007f1e0ff */
[----:B------:R-:W0:Y:S03]  /*14460*/  SHFL.IDX PT, R14, R17, 0x3, 0x181f ;  /* 0x00781f00110e7f89 */ /* 0x000e2600000e0000 */
[----:B------:R-:W-:Y:S01]  /*14470*/  IMAD.X R3, RZ, RZ, R7, P0 ;  /* 0x000000ffff037224 */ /* 0x000fe200000e0607 */
[----:B------:R-:W-:Y:S01]  /*14480*/  ISETP.LT.OR P0, PT, R5, 0x11, P2 ;  /* 0x000000110500780c */ /* 0x000fe20001701670 */
[----:B------:R-:W1:-:S12]  /*14490*/  SHFL.IDX PT, R7, R18, 0x3, 0x181f ;  /* 0x00781f0012077f89 */ /* 0x000e5800000e0000 */
[----:B------:R2:W-:Y:S02]  /*144a0*/  LDGSTS.E.BYPASS.LTC128B.128 [R0+0xc00], desc[UR52][R2.64], !P0 ;  /* 0x00c0000002007fae */ /* 0x0005e4000c101d74 */
[----:B--2---:R-:W-:Y:S02]  /*144b0*/  IADD3 R2, P0, R9, R6, RZ ;  /* 0x0000000609027210 */ /* 0x004fe40007f1e0ff */
[----:B------:R-:W2:Y:S03]  /*144c0*/  SHFL.IDX PT, R9, R17, 0x4, 0x181f ;  /* 0x00981f0011097f89 */ /* 0x000ea600000e0000 */
[----:B------:R-:W-:Y:S01]  /*144d0*/  IMAD.X R3, RZ, RZ, R8, P0 ;  /* 0x000000ffff037224 */ /* 0x000fe200000e0608 */
[----:B------:R-:W-:Y:S01]  /*144e0*/  ISETP.LT.OR P0, PT, R5, 0x21, P2 ;  /* 0x000000210500780c */ /* 0x000fe20001701670 */
[----:B------:R-:W3:-:S12]  /*144f0*/  SHFL.IDX PT, R8, R18, 0x4, 0x181f ;  /* 0x00981f0012087f89 */ /* 0x000ed800000e0000 */
[----:B------:R0:W-:Y:S02]  /*14500*/  LDGSTS.E.BYPASS.LTC128B.128 [R0+0x1400], desc[UR52][R2.64], !P0 ;  /* 0x0140000002007fae */ /* 0x0001e4000c101d74 */
[----:B0-----:R-:W-:Y:S02]  /*14510*/  IADD3 R2, P0, R14, R6, RZ ;  /* 0x000000060e027210 */ /* 0x001fe40007f1e0ff */
[----:B------:R-:W0:Y:S03]  /*14520*/  SHFL.IDX PT, R14, R17, 0x5, 0x181f ;  /* 0x00b81f00110e7f89 */ /* 0x000e2600000e0000 */
[----:B-1----:R-:W-:Y:S01]  /*14530*/  IMAD.X R3, RZ, RZ, R7, P0 ;  /* 0x000000ffff037224 */ /* 0x002fe200000e0607 */
[----:B------:R-:W-:Y:S01]  /*14540*/  ISETP.LT.OR P0, PT, R5, 0x31, P2 ;  /* 0x000000310500780c */ /* 0x000fe20001701670 */
[----:B------:R-:W1:-:S12]  /*14550*/  SHFL.IDX PT, R7, R18, 0x5, 0x181f ;  /* 0x00b81f0012077f89 */ /* 0x000e5800000e0000 */
[----:B------:R2:W-:Y:S02]  /*14560*/  LDGSTS.E.BYPASS.LTC128B.128 [R0+0x1c00], desc[UR52][R2.64], !P0 ;  /* 0x01c0000002007fae */ /* 0x0005e4000c101d74 */
[----:B--2---:R-:W-:Y:S02]  /*14570*/  IADD3 R2, P0, R9, R6, RZ ;  /* 0x0000000609027210 */ /* 0x004fe40007f1e0ff */
[----:B------:R-:W2:Y:S03]  /*14580*/  SHFL.IDX PT, R9, R17, 0x6, 0x181f ;  /* 0x00d81f0011097f89 */ /* 0x000ea600000e0000 */
[----:B---3--:R-:W-:Y:S01]  /*14590*/  IMAD.X R3, RZ, RZ, R8, P0 ;  /* 0x000000ffff037224 */ /* 0x008fe200000e0608 */
[----:B------:R-:W-:Y:S01]  /*145a0*/  ISETP.LT.OR P0, PT, R5, 0x41, P2 ;  /* 0x000000410500780c */ /* 0x000fe20001701670 */
[----:B------:R-:W3:-:S12]  /*145b0*/  SHFL.IDX PT, R8, R18, 0x6, 0x181f ;  /* 0x00d81f0012087f89 */ /* 0x000ed800000e0000 */
[----:B------:R0:W-:Y:S02]  /*145c0*/  LDGSTS.E.BYPASS.LTC128B.128 [R0+0x2400], desc[UR52][R2.64], !P0 ;  /* 0x0240000002007fae */ /* 0x0001e4000c101d74 */
[----:B0-----:R-:W-:Y:S02]  /*145d0*/  IADD3 R2, P0, R14, R6, RZ ;  /* 0x000000060e027210 */ /* 0x001fe40007f1e0ff */
[----:B------:R0:W4:Y:S03]  /*145e0*/  SHFL.IDX PT, R14, R17, 0x7, 0x181f ;  /* 0x00f81f00110e7f89 */ /* 0x00012600000e0000 */
[----:B-1----:R-:W-:Y:S01]  /*145f0*/  IMAD.X R3, RZ, RZ, R7, P0 ;  /* 0x000000ffff037224 */ /* 0x002fe200000e0607 */
[----:B------:R-:W-:Y:S01]  /*14600*/  ISETP.LT.OR P0, PT, R5, 0x51, P2 ;  /* 0x000000510500780c */ /* 0x000fe20001701670 */
[----:B------:R0:W1:-:S12]  /*14610*/  SHFL.IDX PT, R7, R18, 0x7, 0x181f ;  /* 0x00f81f0012077f89 */ /* 0x00005800000e0000 */
[----:B------:R2:W-:Y:S02]  /*14620*/  LDGSTS.E.BYPASS.LTC128B.128 [R0+0x2c00], desc[UR52][R2.64], !P0 ;  /* 0x02c0000002007fae */ /* 0x0005e4000c101d74 */
[----:B--2---:R-:W-:-:S05]  /*14630*/  IADD3 R2, P0, R9, R6, RZ ;  /* 0x0000000609027210 */ /* 0x004fca0007f1e0ff */
[----:B---3--:R-:W-:Y:S01]  /*14640*/  IMAD.X R3, RZ, RZ, R8, P0 ;  /* 0x000000ffff037224 */ /* 0x008fe200000e0608 */
[----:B------:R-:W-:-:S13]  /*14650*/  ISETP.LT.OR P0, PT, R5, 0x61, P2 ;  /* 0x000000610500780c */ /* 0x000fda0001701670 */
[----:B-1--4-:R0:W-:Y:S02]  /*14660*/  LDGSTS.E.BYPASS.LTC128B.128 [R0+0x3400], desc[UR52][R2.64], !P0 ;  /* 0x0340000002007fae */ /* 0x0121e4000c101d74 */
.L_x_13928:
[----:B0-----:R-:W-:-:S05]  /*14670*/  IADD3 R2, P0, R14, R6, RZ ;  /* 0x000000060e027210 */ /* 0x001fca0007f1e0ff */
[----:B------:R-:W-:Y:S01]  /*14680*/  IMAD.X R3, RZ, RZ, R7, P0 ;  /* 0x000000ffff037224 */ /* 0x000fe200000e0607 */
[----:B------:R-:W-:-:S13]  /*14690*/  ISETP.LT.OR P0, PT, R5, 0x71, P2 ;  /* 0x000000710500780c */ /* 0x000fda0001701670 */
[----:B------:R-:W-:Y:S01]  /*146a0*/  @!PT LDS RZ, [RZ] ;  /* 0x00000000fffff984 */ /* 0x000fe20000000800 */
[----:B------:R-:W-:Y:S01]  /*146b0*/  @!PT LDS RZ, [RZ] ;  /* 0x00000000fffff984 */ /* 0x000fe20000000800 */
[----:B------:R-:W-:Y:S01]  /*146c0*/  @!PT LDS RZ, [RZ] ;  /* 0x00000000fffff984 */ /* 0x000fe20000000800 */
[----:B------:R0:W-:Y:S01]  /*146d0*/  LDGSTS.E.BYPASS.LTC128B.128 [R0+0x3c00], desc[UR52][R2.64], !P0 ;  /* 0x03c0000002007fae */ /* 0x0001e2000c101d74 */
[----:B------:R-:W-:Y:S01]  /*146e0*/  PLOP3.LUT P0, PT, PT, PT, PT, 0x80, 0x0 ;  /* 0x000000000000781c */ /* 0x000fe20003f0f070 */
[----:B------:R-:W-:-:S12]  /*146f0*/  NOP ;  /* 0x0000000000007918 */ /* 0x000fd80000000000 */
.L_x_13805:
        /* <DEDUP_REMOVED lines=11> */
.L_x_13806:
[----:B------:R2:W-:Y:S01]  /*147b0*/  SYNCS.ARRIVE.TRANS64.A1T0 RZ, [R4+URZ+0x16850], RZ ;  /* 0x016850ff04ff79a7 */ /* 0x0005e2000810003f */
[----:B------:R-:W-:-:S05]  /*147c0*/  VIADD R23, R23, 0x1 ;  /* 0x0000000117177836 */ /* 0x000fca0000000000 */
[----:B------:R-:W-:-:S04]  /*147d0*/  ISETP.NE.AND P0, PT, R23, 0x2, PT ;  /* 0x000000021700780c */ /* 0x000fc80003f05270 */
[----:B------:R-:W-:Y:S02]  /*147e0*/  SEL R3, RZ, 0x1, P0 ;  /* 0x00000001ff037807 */ /* 0x000fe40000000000 */
[----:B------:R-:W-:Y:S02]  /*147f0*/  SEL R23, R23, RZ, P0 ;  /* 0x000000ff17177207 */ /* 0x000fe40000000000 */
[----:B--2---:R-:W-:-:S07]  /*14800*/  LOP3.LUT R26, R26, R3, RZ, 0x3c, !PT ;  /* 0x000000031a1a7212 */ /* 0x004fce00078e3cff */
.L_x_13766:
[----:B------:R-:W-:Y:S05]  /*14810*/  BSYNC B7 ;  /* 0x0000000000077941 */ /* 0x000fea0003800000 */
.L_x_13764:
        /* <DEDUP_REMOVED lines=13> */
.L_x_13807:
[----:B------:R-:W-:-:S03]  /*148f0*/  UMOV UR4, 0xffffffff ;  /* 0xffffffff00047882 */ /* 0x000fc60000000000 */
[----:B------:R-:W-:Y:S05]  /*14900*/  BRA.DIV UR4, `(.L_x_13809) ;  /* 0x0000003e04bc7947 */ /* 0x000fea000b800000 */
[----:B-----5:R2:W3:Y:S02]  /*14910*/  SHFL.IDX PT, R14, R2, RZ, 0x1f ;  /* 0x00001fff020e7589 */ /* 0x0204e400000e0000 */
.L_x_13931:
        /* <DEDUP_REMOVED lines=8> */
.L_x_13808:
[----:B-1----:R-:W4:Y:S01]  /*149a0*/  LDL R0, [R1+0xc] ;  /* 0x00000c0001007983 */ /* 0x002f220000100800 */
[----:B------:R-:W-:Y:S02]  /*149b0*/  ULDC UR4, c[0x0][0xc38] ;  /* 0x00030e0000047ab9 */ /* 0x000fe40000000800 */
[----:B----4-:R-:W-:-:S13]  /*149c0*/  ISETP.GE.AND P0, PT, R0, UR4, PT ;  /* 0x0000000400007c0c */ /* 0x010fda000bf06270 */
[----:B------:R-:W-:Y:S05]  /*149d0*/  @!P0 BRA `(.L_x_13810) ;  /* 0xffffffbc006c8947 */ /* 0x000fea000383ffff */
.L_x_13755:
[----:B------:R-:W4:Y:S01]  /*149e0*/  LDL.LU R0, [R1+0x10] ;  /* 0x0000100001007983 */ /* 0x000f220000300800 */
[----:B------:R-:W-:Y:S01]  /*149f0*/  BSSY B0, `(.L_x_13811) ;  /* 0x000000b000007945 */ /* 0x000fe20003800000 */
[----:B------:R-:W5:Y:S01]  /*14a00*/  S2R R5, SR_CgaCtaId ;  /* 0x0000000000057919 */ /* 0x000f620000008800 */
[----:B----4-:R-:W-:-:S05]  /*14a10*/  VIADD R0, R0, 0x1 ;  /* 0x0000000100007836 */ /* 0x010fca0000000000 */
[----:B--23--:R-:W-:-:S04]  /*14a20*/  LEA.HI R2, R0, R0, RZ, 0x1 ;  /* 0x0000000000027211 */ /* 0x00cfc800078f08ff */
[----:B------:R-:W-:Y:S02]  /*14a30*/  LOP3.LUT R3, R2, 0xfffffffe, RZ, 0xc0, !PT ;  /* 0xfffffffe02037812 */ /* 0x000fe400078ec0ff */
[----:B------:R-:W-:-:S03]  /*14a40*/  MOV R2, 0x400 ;  /* 0x0000040000027802 */ /* 0x000fc60000000f00 */
[----:B------:R-:W-:Y:S01]  /*14a50*/  IMAD.IADD R0, R0, 0x1, -R3 ;  /* 0x0000000100007824 */ /* 0x000fe200078e0a03 */
[----:B-----5:R-:W-:-:S04]  /*14a60*/  LEA R4, R5, R2, 0x18 ;  /* 0x0000000205047211 */ /* 0x020fc800078ec0ff */
[----:B------:R-:W-:-:S04]  /*14a70*/  SHF.L.U32 R0, R0, 0x1f, RZ ;  /* 0x0000001f00007819 */ /* 0x000fc800000006ff */
[----:B------:R-:W2:Y:S02]  /*14a80*/  SYNCS.PHASECHK.TRANS64.TRYWAIT P0, [R4+URZ+0x16820], R0 ;  /* 0x01682000040075a7 */ /* 0x000ea4000800017f */
[----:B--2---:R-:W-:Y:S05]  /*14a90*/  @!P0 BRA `(.L_x_13812) ;  /* 0x0000003c00808947 */ /* 0x004fea0003800000 */
.L_x_13932:
[----:B-1----:R-:W-:Y:S05]  /*14aa0*/  BSYNC B0 ;  /* 0x0000000000007941 */ /* 0x002fea0003800000 */
.L_x_13811:
[----:B------:R-:W-:-:S03]  /*14ab0*/  UMOV UR4, 0xffffffff ;  /* 0xffffffff00047882 */ /* 0x000fc60000000000 */
[----:B------:R-:W-:Y:S05]  /*14ac0*/  BRA.DIV UR4, `(.L_x_13813) ;  /* 0x0000003e04887947 */ /* 0x000fea000b800000 */
[----:B--2---:R-:W1:Y:S02]  /*14ad0*/  S2R R0, SR_TID.X ;  /* 0x0000000000007919 */ /* 0x004e640000002100 */
[----:B-1----:R-:W-:-:S04]  /*14ae0*/  SHF.R.U32.HI R0, RZ, 0x5, R0 ;  /* 0x00000005ff007819 */ /* 0x002fc80000011600 */
[----:B------:R-:W-:-:S05]  /*14af0*/  LOP3.LUT R0, R0, 0x3, RZ, 0xc0, !PT ;  /* 0x0000000300007812 */ /* 0x000fca00078ec0ff */
[----:B------:R1:W2:Y:S02]  /*14b00*/  SHFL.IDX PT, R14, R0, RZ, 0x1f ;  /* 0x00001fff000e7589 */ /* 0x0002a400000e0000 */
.L_x_13935:
[----:B--2---:R-:W-:Y:S01]  /*14b10*/  ISETP.NE.AND P0, PT, R14, RZ, PT ;  /* 0x000000ff0e00720c */ /* 0x004fe20003f05270 */
[----:B------:R-:W-:-:S12]  /*14b20*/  BSSY B0, `(.L_x_13814) ;  /* 0x0000024000007945 */ /* 0x000fd80003800000 */
[----:B------:R-:W-:Y:S05]  /*14b30*/  @P0 BRA `(.L_x_13815) ;  /* 0x0000000000880947 */ /* 0x000fea0003800000 */
[----:B------:R-:W-:-:S03]  /*14b40*/  UMOV UR4, 0xffffffff ;  /* 0xffffffff00047882 */ /* 0x000fc60000000000 */
[----:B------:R-:W-:Y:S05]  /*14b50*/  BRA.DIV UR4, `(.L_x_13816) ;  /* 0x0000003e04987947 */ /* 0x000fea000b800000 */
[----:B------:R-:W-:-:S13]  /*14b60*/  ELECT P6, URZ, PT ;  /* 0x00000000003f782f */ /* 0x000fda00038c0000 */
.L_x_13938:
[----:B------:R-:W-:Y:S05]  /*14b70*/  @!P6 BRA `(.L_x_13815) ;  /* 0x000000000078e947 */ /* 0x000fea0003800000 */
[----:B------:R-:W-:-:S06]  /*14b80*/  ULOP3.LUT UR4, UR37, 0x2, URZ, 0xfc, !UPT ;  /* 0x0000000225047892 */ /* 0x000fcc000f8efc3f */
[----:B-1----:R-:W-:-:S05]  /*14b90*/  IMAD.U32 R0, RZ, RZ, UR4 ;  /* 0x00000004ff007e24 */ /* 0x002fca000f8e00ff */
[----:B------:R-:W-:-:S13]  /*14ba0*/  ISETP.NE.AND P0, PT, R0, 0x3, PT ;  /* 0x000000030000780c */ /* 0x000fda0003f05270 */
[----:B------:R-:W-:Y:S05]  /*14bb0*/  @!P0 BRA `(.L_x_13817) ;  /* 0x0000000000048947 */ /* 0x000fea0003800000 */
[----:B------:R-:W-:Y:S01]  /*14bc0*/  BPT.TRAP 0x1 ;  /* 0x000000040000795c */ /* 0x000fe20000300000 */
.L_x_13817:
[C---:B------:R-:W-:Y:S01]  /*14bd0*/  IMAD R5, R23.reuse, 0x8, R4 ;  /* 0x0000000817057824 */ /* 0x040fe200078e0204 */
[----:B------:R-:W-:Y:S01]  /*14be0*/  SHF.L.U32 R0, R26, 0x1f, RZ ;  /* 0x0000001f1a007819 */ /* 0x000fe200000006ff */
[----:B------:R-:W-:-:S03]  /*14bf0*/  VIADD R23, R23, 0x1 ;  /* 0x0000000117177836 */ /* 0x000fc60000000000 */
[----:B------:R-:W1:Y:S02]  /*14c00*/  SYNCS.PHASECHK.TRANS64.TRYWAIT P1, [R5+URZ+0x16840], R0 ;  /* 0x01684000050075a7 */ /* 0x000e64000802017f */
[----:B------:R-:W-:-:S04]  /*14c10*/  ISETP.NE.AND P2, PT, R23, 0x2, PT ;  /* 0x000000021700780c */ /* 0x000fc80003f45270 */
[----:B------:R-:W-:Y:S01]  /*14c20*/  SEL R3, RZ, 0x1, P2 ;  /* 0x00000001ff037807 */ /* 0x000fe20001000000 */
[----:B-1----:R-:W-:Y:S08]  /*14c30*/  @!P1 BRA `(.L_x_13818) ;  /* 0x0000003c00809947 */ /* 0x002ff00003800000 */
.L_x_13939:
[----:B------:R-:W-:Y:S02]  /*14c40*/  SEL R23, R23, RZ, P2 ;  /* 0x000000ff17177207 */ /* 0x000fe40001000000 */
[----:B------:R-:W-:Y:S01]  /*14c50*/  LOP3.LUT R2, R26, R3, RZ, 0x3c, !PT ;  /* 0x000000031a027212 */ /* 0x000fe200078e3cff */
[----:B------:R-:W-:Y:S06]  /*14c60*/  @!P0 BRA `(.L_x_13819) ;  /* 0x0000000000048947 */ /* 0x000fec0003800000 */
[----:B------:R-:W-:Y:S01]  /*14c70*/  BPT.TRAP 0x1 ;  /* 0x000000040000795c */ /* 0x000fe20000300000 */
.L_x_13819:
[----:B------:R-:W-:Y:S01]  /*14c80*/  IMAD R23, R23, 0x8, R4 ;  /* 0x0000000817177824 */ /* 0x000fe200078e0204 */
[----:B------:R-:W-:-:S04]  /*14c90*/  SHF.L.U32 R2, R2, 0x1f, RZ ;  /* 0x0000001f02027819 */ /* 0x000fc800000006ff */
[----:B------:R-:W2:Y:S02]  /*14ca0*/  SYNCS.PHASECHK.TRANS64.TRYWAIT P1, [R23+URZ+0x16840], R2 ;  /* 0x01684002170075a7 */ /* 0x000ea4000802017f */
[----:B--2---:R-:W-:Y:S05]  /*14cb0*/  @!P1 BRA `(.L_x_13820) ;  /* 0x0000003c00749947 */ /* 0x004fea0003800000 */
.L_x_13940:
[----:B------:R-:W-:Y:S05]  /*14cc0*/  @!P0 BRA `(.L_x_13821) ;  /* 0x0000000000048947 */ /* 0x000fea0003800000 */
[----:B------:R-:W-:Y:S01]  /*14cd0*/  BPT.TRAP 0x1 ;  /* 0x000000040000795c */ /* 0x000fe20000300000 */
.L_x_13821:
[----:B------:R-:W3:Y:S02]  /*14ce0*/  SYNCS.PHASECHK.TRANS64.TRYWAIT P1, [R5+URZ+0x16860], R0 ;  /* 0x01686000050075a7 */ /* 0x000ee4000802017f */
[----:B---3--:R-:W-:Y:S05]  /*14cf0*/  @!P1 BRA `(.L_x_13822) ;  /* 0x0000003c00789947 */ /* 0x008fea0003800000 */
.L_x_13941:
[----:B------:R-:W-:Y:S05]  /*14d00*/  @!P0 BRA `(.L_x_13823) ;  /* 0x0000000000048947 */ /* 0x000fea0003800000 */
[----:B------:R-:W-:Y:S01]  /*14d10*/  BPT.TRAP 0x1 ;  /* 0x000000040000795c */ /* 0x000fe20000300000 */
.L_x_13823:
[----:B----4-:R4:W0:Y:S02]  /*14d20*/  SYNCS.PHASECHK.TRANS64.TRYWAIT P0, [R23+URZ+0x16860], R2 ;  /* 0x01686002170075a7 */ /* 0x010824000800017f */
[----:B0-----:R-:W-:Y:S05]  /*14d30*/  @!P0 NANOSLEEP.SYNCS 0x989680 ;  /* 0x009896800000895d */ /* 0x001fea0003900000 */
[----:B------:R-:W0:Y:S02]  /*14d40*/  @!P0 SYNCS.PHASECHK.TRANS64 P0, [R23+URZ+0x16860], R2 ;  /* 0x01686002170085a7 */ /* 0x000e24000800007f */
[----:B0-----:R-:W-:Y:S05]  /*14d50*/  @!P0 BRA `(.L_x_13823) ;  /* 0xfffffffc00f08947 */ /* 0x001fea000383ffff */
.L_x_13815:
[----:B------:R-:W-:Y:S05]  /*14d60*/  BSYNC B0 ;  /* 0x0000000000007941 */ /* 0x000fea0003800000 */
.L_x_13814:
[----:B------:R-:W-:Y:S05]  /*14d70*/  EXIT ;  /* 0x000000000000794d */ /* 0x000fea0003800000 */
.L_x_13672:
[----:B0-----:R-:W-:-:S04]  /*14d80*/  IMAD.U32 R3, RZ, RZ, UR45 ;  /* 0x0000002dff037e24 */ /* 0x001fc8000f8e00ff */
[----:B------:R0:W1:Y:S03]  /*14d90*/  SYNCS.PHASECHK.TRANS64.TRYWAIT P1, [R3+URZ+0x16800], R0 ;  /* 0x01680000030075a7 */ /* 0x000066000802017f */
[----:B-1----:R-:W-:Y:S05]  /*14da0*/  @!P1 NANOSLEEP.SYNCS 0x989680 ;  /* 0x009896800000995d */ /* 0x002fea0003900000 */
[----:B------:R-:W1:Y:S02]  /*14db0*/  @!P1 SYNCS.PHASECHK.TRANS64 P1, [R3+URZ+0x16800], R0 ;  /* 0x01680000030095a7 */ /* 0x000e64000802007f */
[----:B-1----:R-:W-:Y:S05]  /*14dc0*/  @!P1 BRA `(.L_x_13672) ;  /* 0xfffffffc00ec9947 */ /* 0x002fea000383ffff */
[----:B------:R-:W-:Y:S05]  /*14dd0*/  BRA `(.L_x_13824) ;  /* 0xfffffec800bc7947 */ /* 0x000fea000383ffff */
.L_x_13676:
[----:B-1----:R1:W2:Y:S02]  /*14de0*/  SYNCS.PHASECHK.TRANS64.TRYWAIT P1, [R89+URZ+0x16830], R0 ;  /* 0x01683000590075a7 */ /* 0x0022a4000802017f */
[----:B--2---:R-:W-:Y:S05]  /*14df0*/  @!P1 NANOSLEEP.SYNCS 0x989680 ;  /* 0x009896800000995d */ /* 0x004fea0003900000 */
[----:B------:R-:W2:Y:S02]  /*14e00*/  @!P1 SYNCS.PHASECHK.TRANS64 P1, [R89+URZ+0x16830], R0 ;  /* 0x01683000590095a7 */ /* 0x000ea4000802007f */
[----:B--2---:R-:W-:Y:S05]  /*14e10*/  @!P1 BRA `(.L_x_13676) ;  /* 0xfffffffc00f09947 */ /* 0x004fea000383ffff */
[----:B------:R-:W-:Y:S05]  /*14e20*/  BRA `(.L_x_13675) ;  /* 0xfffffec800d87947 */ /* 0x000fea000383ffff */
.L_x_13693:
[----:B-1----:R-:W-:-:S04]  /*14e30*/  IMAD.U32 R7, RZ, RZ, UR6 ;  /* 0x00000006ff077e24 */ /* 0x002fc8000f8e00ff */
[----:B------:R1:W2:Y:S03]  /*14e40*/  SYNCS.PHASECHK.TRANS64.TRYWAIT P1, [R7+URZ+0x16830], R6 ;  /* 0x01683006070075a7 */ /* 0x0002a6000802017f */
[----:B--2---:R-:W-:Y:S05]  /*14e50*/  @!P1 NANOSLEEP.SYNCS 0x989680 ;  /* 0x009896800000995d */ /* 0x004fea0003900000 */
[----:B------:R-:W2:Y:S02]  /*14e60*/  @!P1 SYNCS.PHASECHK.TRANS64 P1, [R7+URZ+0x16830], R6 ;  /* 0x01683006070095a7 */ /* 0x000ea4000802007f */
[----:B--2---:R-:W-:Y:S05]  /*14e70*/  @!P1 BRA `(.L_x_13693) ;  /* 0xfffffffc00ec9947 */ /* 0x004fea000383ffff */
[----:B------:R-:W-:Y:S05]  /*14e80*/  BRA `(.L_x_13690) ;  /* 0xffffff0400747947 */ /* 0x000fea000383ffff */
.L_x_13697:
[----:B-1----:R-:W-:-:S04]  /*14e90*/  IMAD.U32 R7, RZ, RZ, UR6 ;  /* 0x00000006ff077e24 */ /* 0x002fc8000f8e00ff */
[----:B------:R1:W2:Y:S03]  /*14ea0*/  SYNCS.PHASECHK.TRANS64.TRYWAIT P1, [R7+URZ+0x16850], R6 ;  /* 0x01685006070075a7 */ /* 0x0002a6000802017f */
[----:B--2---:R-:W-:Y:S05]  /*14eb0*/  @!P1 NANOSLEEP.SYNCS 0x989680 ;  /* 0x009896800000995d */ /* 0x004fea0003900000 */
[----:B------:R-:W2:Y:S02]  /*14ec0*/  @!P1 SYNCS.PHASECHK.TRANS64 P1, [R7+URZ+0x16850], R6 ;  /* 0x01685006070095a7 */ /* 0x000ea4000802007f */
[----:B--2---:R-:W-:Y:S05]  /*14ed0*/  @!P1 BRA `(.L_x_13697) ;  /* 0xfffffffc00ec9947 */ /* 0x004fea000383ffff */
[----:B------:R-:W-:Y:S05]  /*14ee0*/  BRA `(.L_x_13694) ;  /* 0xffffff0400f07947 */ /* 0x000fea000383ffff */
.L_x_13716:
[----:B-1----:R-:W-:-:S04]  /*14ef0*/  IMAD.U32 R8, RZ, RZ, UR6 ;  /* 0x00000006ff087e24 */ /* 0x002fc8000f8e00ff */
[----:B------:R1:W2:Y:S03]  /*14f00*/  SYNCS.PHASECHK.TRANS64.TRYWAIT P1, [R8+URZ+0x16830], R7 ;  /* 0x01683007080075a7 */ /* 0x0002a6000802017f */
[----:B--2---:R-:W-:Y:S05]  /*14f10*/  @!P1 NANOSLEEP.SYNCS 0x989680 ;  /* 0x009896800000995d */ /* 0x004fea0003900000 */
[----:B------:R-:W2:Y:S02]  /*14f20*/  @!P1 SYNCS.PHASECHK.TRANS64 P1, [R8+URZ+0x16830], R7 ;  /* 0x01683007080095a7 */ /* 0x000ea4000802007f */
[----:B--2---:R-:W-:Y:S05]  /*14f30*/  @!P1 BRA `(.L_x_13716) ;  /* 0xfffffffc00ec9947 */ /* 0x004fea000383ffff */
[----:B------:R-:W-:Y:S05]  /*14f40*/  BRA `(.L_x_13713) ;  /* 0xffffff3c006c7947 */ /* 0x000fea000383ffff */
.L_x_13720:
[----:B-1----:R-:W-:-:S04]  /*14f50*/  IMAD.U32 R8, RZ, RZ, UR6 ;  /* 0x00000006ff087e24 */ /* 0x002fc8000f8e00ff */
[----:B------:R1:W2:Y:S03]  /*14f60*/  SYNCS.PHASECHK.TRANS64.TRYWAIT P1, [R8+URZ+0x16850], R7 ;  /* 0x01685007080075a7 */ /* 0x0002a6000802017f */
[----:B--2---:R-:W-:Y:S05]  /*14f70*/  @!P1 NANOSLEEP.SYNCS 0x989680 ;  /* 0x009896800000995d */ /* 0x004fea0003900000 */
[----:B------:R-:W2:Y:S02]  /*14f80*/  @!P1 SYNCS.PHASECHK.TRANS64 P1, [R8+URZ+0x16850], R7 ;  /* 0x01685007080095a7 */ /* 0x000ea4000802007f */
[----:B--2---:R-:W-:Y:S05]  /*14f90*/  @!P1 BRA `(.L_x_13720) ;  /* 0xfffffffc00ec9947 */ /* 0x004fea000383ffff */
[----:B------:R-:W-:Y:S05]  /*14fa0*/  BRA `(.L_x_13717) ;  /* 0xffffff3c00e87947 */ /* 0x000fea000383ffff */
.L_x_13728:
[----:B-1----:R-:W-:-:S04]  /*14fb0*/  IMAD.U32 R7, RZ, RZ, UR6 ;  /* 0x00000006ff077e24 */ /* 0x002fc8000f8e00ff */
[----:B------:R1:W2:Y:S03]  /*14fc0*/  SYNCS.PHASECHK.TRANS64.TRYWAIT P1, [R7+URZ+0x16830], R6 ;  /* 0x01683006070075a7 */ /* 0x0002a6000802017f */
[----:B--2---:R-:W-:Y:S05]  /*14fd0*/  @!P1 NANOSLEEP.SYNCS 0x989680 ;  /* 0x009896800000995d */ /* 0x004fea0003900000 */
[----:B------:R-:W2:Y:S02]  /*14fe0*/  @!P1 SYNCS.PHASECHK.TRANS64 P1, [R7+URZ+0x16830], R6 ;  /* 0x01683006070095a7 */ /* 0x000ea4000802007f */
[----:B--2---:R-:W-:Y:S05]  /*14ff0*/  @!P1 BRA `(.L_x_13728) ;  /* 0xfffffffc00ec9947 */ /* 0x004fea000383ffff */
[----:B------:R-:W-:Y:S05]  /*15000*/  BRA `(.L_x_13725) ;  /* 0xffffff6000987947 */ /* 0x000fea000383ffff */
.L_x_13732:
[----:B-1----:R-:W-:-:S04]  /*15010*/  IMAD.U32 R7, RZ, RZ, UR6 ;  /* 0x00000006ff077e24 */ /* 0x002fc8000f8e00ff */
[----:B------:R1:W2:Y:S03]  /*15020*/  SYNCS.PHASECHK.TRANS64.TRYWAIT P1, [R7+URZ+0x16850], R6 ;  /* 0x01685006070075a7 */ /* 0x0002a6000802017f */
[----:B--2---:R-:W-:Y:S05]  /*15030*/  @!P1 NANOSLEEP.SYNCS 0x989680 ;  /* 0x009896800000995d */ /* 0x004fea0003900000 */
[----:B------:R-:W2:Y:S02]  /*15040*/  @!P1 SYNCS.PHASECHK.TRANS64 P1, [R7+URZ+0x16850], R6 ;  /* 0x01685006070095a7 */ /* 0x000ea4000802007f */
[----:B--2---:R-:W-:Y:S05]  /*15050*/  @!P1 BRA `(.L_x_13732) ;  /* 0xfffffffc00ec9947 */ /* 0x004fea000383ffff */
[----:B------:R-:W-:Y:S05]  /*15060*/  BRA `(.L_x_13729) ;  /* 0xffffff6400087947 */ /* 0x000fea000383ffff */
.L_x_13747:
[----:B-1----:R-:W-:-:S04]  /*15070*/  IMAD.U32 R4, RZ, RZ, UR5 ;  /* 0x00000005ff047e24 */ /* 0x002fc8000f8e00ff */
[----:B------:R1:W2:Y:S03]  /*15080*/  SYNCS.PHASECHK.TRANS64.TRYWAIT P1, [R4+URZ+0x16850], R3 ;  /* 0x01685003040075a7 */ /* 0x0002a6000802017f */
[----:B--2---:R-:W-:Y:S05]  /*15090*/  @!P1 NANOSLEEP.SYNCS 0x989680 ;  /* 0x009896800000995d */ /* 0x004fea0003900000 */
[----:B------:R-:W2:Y:S02]  /*150a0*/  @!P1 SYNCS.PHASECHK.TRANS64 P1, [R4+URZ+0x16850], R3 ;  /* 0x01685003040095a7 */ /* 0x000ea4000802007f */
[----:B--2---:R-:W-:Y:S05]  /*150b0*/  @!P1 BRA `(.L_x_13747) ;  /* 0xfffffffc00ec9947 */ /* 0x004fea000383ffff */
[----:B------:R-:W-:Y:S05]  /*150c0*/  BRA `(.L_x_13746) ;  /* 0xffffff9400bc7947 */ /* 0x000fea000383ffff */
.L_x_13772:
[----:B------:R-:W3:Y:S01]  /*150d0*/  S2R R17, SR_TID.X ;  /* 0x0000000000117919 */ /* 0x000ee20000002100 */
[----:B------:R-:W-:Y:S02]  /*150e0*/  IMAD.MOV.U32 R12, RZ, RZ, RZ ;  /* 0x000000ffff0c7224 */ /* 0x000fe400078e00ff */
[----:B------:R-:W-:Y:S02]  /*150f0*/  IMAD.MOV.U32 R11, RZ, RZ, 0x1f ;  /* 0x0000001fff0b7424 */ /* 0x000fe400078e00ff */
[----:B------:R-:W-:Y:S01]  /*15100*/  IMAD.MOV.U32 R15, RZ, RZ, -0x1 ;  /* 0xffffffffff0f7424 */ /* 0x000fe200078e00ff */
[----:B---3--:R-:W-:-:S04]  /*15110*/  SHF.R.U32.HI R17, RZ, 0x5, R17 ;  /* 0x00000005ff117819 */ /* 0x008fc80000011611 */
[----:B------:R-:W-:-:S05]  /*15120*/  LOP3.LUT R17, R17, 0x3, RZ, 0xc0, !PT ;  /* 0x0000000311117812 */ /* 0x000fca00078ec0ff */
[----:B------:R-:W-:-:S07]  /*15130*/  IMAD.MOV.U32 R13, RZ, RZ, R17 ;  /* 0x000000ffff0d7224 */ /* 0x000fce00078e0011 */
[----:B012--5:R-:W-:Y:S05]  /*15140*/  WARPSYNC.COLLECTIVE R15, `(.L_x_13825) ;  /* 0x000000000f087348 */ /* 0x027fea0003c00000 */
[----:B------:R3:W4:Y:S02]  /*15150*/  SHFL.IDX P6, R14, R13, R12, R11 ;  /* 0x0000000c0d0e7389 */ /* 0x00072400000c000b */
[----:B012345:R-:W-:Y:S01]  /*15160*/  ENDCOLLECTIVE ;  /* 0x000000000000791b */ /* 0x03ffe20003800000 */
.L_x_13825:
[----:B------:R-:W-:Y:S05]  /*15170*/  BRA `(.L_x_13826) ;  /* 0xffffffc000ec7947 */ /* 0x000fea000383ffff */
.L_x_13775:
[----:B0-----:R0:W1:Y:S02]  /*15180*/  SYNCS.PHASECHK.TRANS64.TRYWAIT P0, [R0+URZ+0x16840], R2 ;  /* 0x01684002000075a7 */ /* 0x001064000800017f */
[----:B-1----:R-:W-:Y:S05]  /*15190*/  @!P0 NANOSLEEP.SYNCS 0x989680 ;  /* 0x009896800000895d */ /* 0x002fea0003900000 */
[----:B------:R-:W1:Y:S02]  /*151a0*/  @!P0 SYNCS.PHASECHK.TRANS64 P0, [R0+URZ+0x16840], R2 ;  /* 0x01684002000085a7 */ /* 0x000e64000800007f */
[----:B-1----:R-:W-:Y:S05]  /*151b0*/  @!P0 BRA `(.L_x_13775) ;  /* 0xfffffffc00f08947 */ /* 0x002fea000383ffff */
[----:B------:R-:W-:Y:S05]  /*151c0*/  BRA `(.L_x_13827) ;  /* 0xffffffc400f47947 */ /* 0x000fea000383ffff */
.L_x_13776:
        /* <DEDUP_REMOVED lines=8> */
.L_x_13829:
[----:B------:R-:W-:Y:S05]  /*15250*/  BSYNC B0 ;  /* 0x0000000000007941 */ /* 0x000fea0003800000 */
.L_x_13828:
        /* <DEDUP_REMOVED lines=9> */
.L_x_13830:
[----:B------:R-:W-:Y:S02]  /*152f0*/  IMAD.MOV.U32 R13, RZ, RZ, R5 ;  /* 0x000000ffff0d7224 */ /* 0x000fe400078e0005 */
[----:B------:R-:W-:Y:S02]  /*15300*/  IMAD.MOV.U32 R12, RZ, RZ, 0x1 ;  /* 0x00000001ff0c7424 */ /* 0x000fe400078e00ff */
[----:B------:R-:W-:-:S07]  /*15310*/  IMAD.MOV.U32 R3, RZ, RZ, R14 ;  /* 0x000000ffff037224 */ /* 0x000fce00078e000e */
[----:B------:R-:W-:Y:S05]  /*15320*/  WARPSYNC.COLLECTIVE R15, `(.L_x_13831) ;  /* 0x000000000f087348 */ /* 0x000fea0003c00000 */
[----:B------:R0:W1:Y:S02]  /*15330*/  SHFL.IDX P6, R14, R13, R12, R11 ;  /* 0x0000000c0d0e7389 */ /* 0x00006400000c000b */
[----:B01----:R-:W-:Y:S01]  /*15340*/  ENDCOLLECTIVE ;  /* 0x000000000000791b */ /* 0x003fe20003800000 */
.L_x_13831:
        /* <DEDUP_REMOVED lines=15> */
.L_x_13832:
[----:B------:R-:W-:Y:S02]  /*15440*/  @P1 IMAD R8, R6, 0x2, R16 ;  /* 0x0000000206081824 */ /* 0x000fe400078e0210 */
[----:B------:R-:W-:Y:S02]  /*15450*/  IMAD.MOV.U32 R13, RZ, RZ, R5 ;  /* 0x000000ffff0d7224 */ /* 0x000fe400078e0005 */
[----:B------:R-:W-:Y:S02]  /*15460*/  IMAD.MOV.U32 R12, RZ, RZ, 0x2 ;  /* 0x00000002ff0c7424 */ /* 0x000fe400078e00ff */
[----:B------:R-:W-:-:S07]  /*15470*/  IMAD.MOV.U32 R3, RZ, RZ, R14 ;  /* 0x000000ffff037224 */ /* 0x000fce00078e000e */
[----:B------:R-:W-:Y:S05]  /*15480*/  WARPSYNC.COLLECTIVE R15, `(.L_x_13833) ;  /* 0x000000000f087348 */ /* 0x000fea0003c00000 */
[----:B------:R0:W1:Y:S02]  /*15490*/  SHFL.IDX P6, R14, R13, R12, R11 ;  /* 0x0000000c0d0e7389 */ /* 0x00006400000c000b */
[----:B01----:R-:W-:Y:S01]  /*154a0*/  ENDCOLLECTIVE ;  /* 0x000000000000791b */ /* 0x003fe20003800000 */
.L_x_13833:
        /* <DEDUP_REMOVED lines=15> */
.L_x_13834:
[----:B------:R-:W-:Y:S02]  /*155a0*/  @P1 IMAD R8, R6, 0x2, R16 ;  /* 0x0000000206081824 */ /* 0x000fe400078e0210 */
[----:B------:R-:W-:Y:S02]  /*155b0*/  IMAD.MOV.U32 R13, RZ, RZ, R5 ;  /* 0x000000ffff0d7224 */ /* 0x000fe400078e0005 */
[----:B------:R-:W-:Y:S02]  /*155c0*/  IMAD.MOV.U32 R12, RZ, RZ, 0x3 ;  /* 0x00000003ff0c7424 */ /* 0x000fe400078e00ff */
[----:B------:R-:W-:-:S07]  /*155d0*/  IMAD.MOV.U32 R3, RZ, RZ, R14 ;  /* 0x000000ffff037224 */ /* 0x000fce00078e000e */
[----:B------:R-:W-:Y:S05]  /*155e0*/  WARPSYNC.COLLECTIVE R15, `(.L_x_13835) ;  /* 0x000000000f087348 */ /* 0x000fea0003c00000 */
[----:B------:R0:W1:Y:S02]  /*155f0*/  SHFL.IDX P6, R14, R13, R12, R11 ;  /* 0x0000000c0d0e7389 */ /* 0x00006400000c000b */
[----:B01----:R-:W-:Y:S01]  /*15600*/  ENDCOLLECTIVE ;  /* 0x000000000000791b */ /* 0x003fe20003800000 */
.L_x_13835:
        /* <DEDUP_REMOVED lines=15> */
.L_x_13836:
[----:B------:R-:W-:Y:S02]  /*15700*/  @P1 IMAD R8, R6, 0x2, R16 ;  /* 0x0000000206081824 */ /* 0x000fe400078e0210 */
[----:B------:R-:W-:Y:S02]  /*15710*/  IMAD.MOV.U32 R13, RZ, RZ, R5 ;  /* 0x000000ffff0d7224 */ /* 0x000fe400078e0005 */
[----:B------:R-:W-:Y:S02]  /*15720*/  IMAD.MOV.U32 R12, RZ, RZ, 0x4 ;  /* 0x00000004ff0c7424 */ /* 0x000fe400078e00ff */
[----:B------:R-:W-:-:S07]  /*15730*/  IMAD.MOV.U32 R3, RZ, RZ, R14 ;  /* 0x000000ffff037224 */ /* 0x000fce00078e000e */
[----:B------:R-:W-:Y:S05]  /*15740*/  WARPSYNC.COLLECTIVE R15, `(.L_x_13837) ;  /* 0x000000000f087348 */ /* 0x000fea0003c00000 */
[----:B------:R0:W1:Y:S02]  /*15750*/  SHFL.IDX P6, R14, R13, R12, R11 ;  /* 0x0000000c0d0e7389 */ /* 0x00006400000c000b */
[----:B01----:R-:W-:Y:S01]  /*15760*/  ENDCOLLECTIVE ;  /* 0x000000000000791b */ /* 0x003fe20003800000 */
.L_x_13837:
        /* <DEDUP_REMOVED lines=15> */
.L_x_13838:
[----:B------:R-:W-:Y:S02]  /*15860*/  @P1 IMAD R8, R6, 0x2, R16 ;  /* 0x0000000206081824 */ /* 0x000fe400078e0210 */
[----:B------:R-:W-:Y:S02]  /*15870*/  IMAD.MOV.U32 R13, RZ, RZ, R5 ;  /* 0x000000ffff0d7224 */ /* 0x000fe400078e0005 */
[----:B------:R-:W-:Y:S02]  /*15880*/  IMAD.MOV.U32 R12, RZ, RZ, 0x5 ;  /* 0x00000005ff0c7424 */ /* 0x000fe400078e00ff */
[----:B------:R-:W-:-:S07]  /*15890*/  IMAD.MOV.U32 R3, RZ, RZ, R14 ;  /* 0x000000ffff037224 */ /* 0x000fce00078e000e */
[----:B------:R-:W-:Y:S05]  /*158a0*/  WARPSYNC.COLLECTIVE R15, `(.L_x_13839) ;  /* 0x000000000f087348 */ /* 0x000fea0003c00000 */
[----:B------:R0:W1:Y:S02]  /*158b0*/  SHFL.IDX P6, R14, R13, R12, R11 ;  /* 0x0000000c0d0e7389 */ /* 0x00006400000c000b */
[----:B01----:R-:W-:Y:S01]  /*158c0*/  ENDCOLLECTIVE ;  /* 0x000000000000791b */ /* 0x003fe20003800000 */
.L_x_13839:
        /* <DEDUP_REMOVED lines=15> */
.L_x_13840:
[----:B------:R-:W-:Y:S02]  /*159c0*/  @P1 IMAD R8, R6, 0x2, R16 ;  /* 0x0000000206081824 */ /* 0x000fe400078e0210 */
[----:B------:R-:W-:Y:S02]  /*159d0*/  IMAD.MOV.U32 R13, RZ, RZ, R5 ;  /* 0x000000ffff0d7224 */ /* 0x000fe400078e0005 */
[----:B------:R-:W-:Y:S02]  /*159e0*/  IMAD.MOV.U32 R12, RZ, RZ, 0x6 ;  /* 0x00000006ff0c7424 */ /* 0x000fe400078e00ff */
[----:B------:R-:W-:-:S07]  /*159f0*/  IMAD.MOV.U32 R3, RZ, RZ, R14 ;  /* 0x000000ffff037224 */ /* 0x000fce00078e000e */
[----:B------:R-:W-:Y:S05]  /*15a00*/  WARPSYNC.COLLECTIVE R15, `(.L_x_13841) ;  /* 0x000000000f087348 */ /* 0x000fea0003c00000 */
[----:B------:R0:W1:Y:S02]  /*15a10*/  SHFL.IDX P6, R14, R13, R12, R11 ;  /* 0x0000000c0d0e7389 */ /* 0x00006400000c000b */
[----:B01----:R-:W-:Y:S01]  /*15a20*/  ENDCOLLECTIVE ;  /* 0x000000000000791b */ /* 0x003fe20003800000 */
.L_x_13841:
        /* <DEDUP_REMOVED lines=15> */
.L_x_13842:
[----:B------:R-:W-:Y:S02]  /*15b20*/  @P1 IMAD R8, R6, 0x2, R16 ;  /* 0x0000000206081824 */ /* 0x000fe400078e0210 */
[----:B------:R-:W-:Y:S02]  /*15b30*/  IMAD.MOV.U32 R13, RZ, RZ, R5 ;  /* 0x000000ffff0d7224 */ /* 0x000fe400078e0005 */
[----:B------:R-:W-:Y:S02]  /*15b40*/  IMAD.MOV.U32 R12, RZ, RZ, 0x7 ;  /* 0x00000007ff0c7424 */ /* 0x000fe400078e00ff */
[----:B------:R-:W-:-:S07]  /*15b50*/  IMAD.MOV.U32 R3, RZ, RZ, R14 ;  /* 0x000000ffff037224 */ /* 0x000fce00078e000e */
[----:B------:R-:W-:Y:S05]  /*15b60*/  WARPSYNC.COLLECTIVE R15, `(.L_x_13843) ;  /* 0x000000000f087348 */ /* 0x000fea0003c00000 */
[----:B------:R0:W1:Y:S02]  /*15b70*/  SHFL.IDX P6, R14, R13, R12, R11 ;  /* 0x0000000c0d0e7389 */ /* 0x00006400000c000b */
[----:B01----:R-:W-:Y:S01]  /*15b80*/  ENDCOLLECTIVE ;  /* 0x000000000000791b */ /* 0x003fe20003800000 */
.L_x_13843:
        /* <DEDUP_REMOVED lines=14> */
.L_x_13844:
[----:B------:R-:W-:Y:S05]  /*15c70*/  BRA `(.L_x_13845) ;  /* 0xffffffc000f47947 */ /* 0x000fea000383ffff */
.L_x_13781:
        /* <DEDUP_REMOVED lines=8> */
.L_x_13846:
[C---:B------:R-:W-:Y:S01]  /*15d00*/  VIADD R8, R6.reuse, 0x10 ;  /* 0x0000001006087836 */ /* 0x040fe20000000000 */
[----:B------:R-:W-:Y:S01]  /*15d10*/  ISETP.GE.AND P1, PT, R6, UR38, PT ;  /* 0x0000002606007c0c */ /* 0x000fe2000bf26270 */
[----:B------:R-:W-:Y:S02]  /*15d20*/  IMAD.MOV.U32 R13, RZ, RZ, R0 ;  /* 0x000000ffff0d7224 */ /* 0x000fe400078e0000 */
[----:B------:R-:W-:-:S10]  /*15d30*/  IMAD.MOV.U32 R2, RZ, RZ, R14 ;  /* 0x000000ffff027224 */ /* 0x000fd400078e000e */
[----:B------:R-:W-:Y:S05]  /*15d40*/  WARPSYNC.COLLECTIVE R15, `(.L_x_13847) ;  /* 0x000000000f087348 */ /* 0x000fea0003c00000 */
[----:B------:R0:W1:Y:S02]  /*15d50*/  SHFL.IDX P6, R14, R13, R12, R11 ;  /* 0x0000000c0d0e7389 */ /* 0x00006400000c000b */
[----:B01----:R-:W-:Y:S01]  /*15d60*/  ENDCOLLECTIVE ;  /* 0x000000000000791b */ /* 0x003fe20003800000 */
.L_x_13847:
[----:B------:R-:W-:Y:S02]  /*15d70*/  IMAD.MOV.U32 R13, RZ, RZ, R4 ;  /* 0x000000ffff0d7224 */ /* 0x000fe400078e0004 */
[----:B------:R-:W-:Y:S02]  /*15d80*/  IMAD.MOV.U32 R12, RZ, RZ, 0x1 ;  /* 0x00000001ff0c7424 */ /* 0x000fe400078e00ff */
[----:B------:R-:W-:-:S07]  /*15d90*/  IMAD.MOV.U32 R3, RZ, RZ, R14 ;  /* 0x000000ffff037224 */ /* 0x000fce00078e000e */
[----:B------:R-:W-:Y:S05]  /*15da0*/  WARPSYNC.COLLECTIVE R15, `(.L_x_13848) ;  /* 0x000000000f087348 */ /* 0x000fea0003c00000 */
[----:B------:R0:W1:Y:S02]  /*15db0*/  SHFL.IDX P6, R14, R13, R12, R11 ;  /* 0x0000000c0d0e7389 */ /* 0x00006400000c000b */
[----:B01----:R-:W-:Y:S01]  /*15dc0*/  ENDCOLLECTIVE ;  /* 0x000000000000791b */ /* 0x003fe20003800000 */
.L_x_13848:
        /* <DEDUP_REMOVED lines=15> */
.L_x_13849:
[----:B------:R-:W-:Y:S02]  /*15ec0*/  IMAD.MOV.U32 R13, RZ, RZ, R4 ;  /* 0x000000ffff0d7224 */ /* 0x000fe400078e0004 */
[----:B------:R-:W-:Y:S02]  /*15ed0*/  IMAD.MOV.U32 R12, RZ, RZ, 0x2 ;  /* 0x00000002ff0c7424 */ /* 0x000fe400078e00ff */
[----:B------:R-:W-:-:S07]  /*15ee0*/  IMAD.MOV.U32 R3, RZ, RZ, R14 ;  /* 0x000000ffff037224 */ /* 0x000fce00078e000e */
[----:B------:R-:W-:Y:S05]  /*15ef0*/  WARPSYNC.COLLECTIVE R15, `(.L_x_13850) ;  /* 0x000000000f087348 */ /* 0x000fea0003c00000 */
[----:B------:R0:W1:Y:S02]  /*15f00*/  SHFL.IDX P6, R14, R13, R12, R11 ;  /* 0x0000000c0d0e7389 */ /* 0x00006400000c000b */
[----:B01----:R-:W-:Y:S01]  /*15f10*/  ENDCOLLECTIVE ;  /* 0x000000000000791b */ /* 0x003fe20003800000 */
.L_x_13850:
        /* <DEDUP_REMOVED lines=11> */
[----:B------:R-:W-:Y:S01]  /*15fd0*/  ISETP.GE.AND P1, PT, R2, UR38, PT ;  /* 0x0000002602007c0c */ /* 0x000fe2000bf26270 */
[----:B------:R-:W-:-:S12]  /*15fe0*/  IMAD.MOV.U32 R2, RZ, RZ, R14 ;  /* 0x000000ffff027224 */ /* 0x000fd800078e000e */
[----:B------:R-:W-:Y:S05]  /*15ff0*/  WARPSYNC.COLLECTIVE R15, `(.L_x_13851) ;  /* 0x000000000f087348 */ /* 0x000fea0003c00000 */
[----:B------:R0:W1:Y:S02]  /*16000*/  SHFL.IDX P6, R14, R13, R12, R11 ;  /* 0x0000000c0d0e7389 */ /* 0x00006400000c000b */
[----:B01----:R-:W-:Y:S01]  /*16010*/  ENDCOLLECTIVE ;  /* 0x000000000000791b */ /* 0x003fe20003800000 */
.L_x_13851:
[----:B------:R-:W-:Y:S02]  /*16020*/  IMAD.MOV.U32 R13, RZ, RZ, R4 ;  /* 0x000000ffff0d7224 */ /* 0x000fe400078e0004 */
[----:B------:R-:W-:Y:S02]  /*16030*/  IMAD.MOV.U32 R12, RZ, RZ, 0x3 ;  /* 0x00000003ff0c7424 */ /* 0x000fe400078e00ff */
[----:B------:R-:W-:-:S07]  /*16040*/  IMAD.MOV.U32 R3, RZ, RZ, R14 ;  /* 0x000000ffff037224 */ /* 0x000fce00078e000e */
[----:B------:R-:W-:Y:S05]  /*16050*/  WARPSYNC.COLLECTIVE R15, `(.L_x_13852) ;  /* 0x000000000f087348 */ /* 0x000fea0003c00000 */
[----:B------:R0:W1:Y:S02]  /*16060*/  SHFL.IDX P6, R14, R13, R12, R11 ;  /* 0x0000000c0d0e7389 */ /* 0x00006400000c000b */
[----:B01----:R-:W-:Y:S01]  /*16070*/  ENDCOLLECTIVE ;  /* 0x000000000000791b */ /* 0x003fe20003800000 */
.L_x_13852:
        /* <DEDUP_REMOVED lines=16> */
.L_x_13853:
[----:B------:R-:W-:Y:S02]  /*16180*/  IMAD.MOV.U32 R13, RZ, RZ, R4 ;  /* 0x000000ffff0d7224 */ /* 0x000fe400078e0004 */
[----:B------:R-:W-:Y:S02]  /*16190*/  IMAD.MOV.U32 R12, RZ, RZ, 0x4 ;  /* 0x00000004ff0c7424 */ /* 0x000fe400078e00ff */
[----:B------:R-:W-:-:S07]  /*161a0*/  IMAD.MOV.U32 R3, RZ, RZ, R14 ;  /* 0x000000ffff037224 */ /* 0x000fce00078e000e */
[----:B------:R-:W-:Y:S05]  /*161b0*/  WARPSYNC.COLLECTIVE R15, `(.L_x_13854) ;  /* 0x000000000f087348 */ /* 0x000fea0003c00000 */
[----:B------:R0:W1:Y:S02]  /*161c0*/  SHFL.IDX P6, R14, R13, R12, R11 ;  /* 0x0000000c0d0e7389 */ /* 0x00006400000c000b */
[----:B01----:R-:W-:Y:S01]  /*161d0*/  ENDCOLLECTIVE ;  /* 0x000000000000791b */ /* 0x003fe20003800000 */
.L_x_13854:
        /* <DEDUP_REMOVED lines=16> */
.L_x_13855:
[----:B------:R-:W-:Y:S02]  /*162e0*/  IMAD.MOV.U32 R13, RZ, RZ, R4 ;  /* 0x000000ffff0d7224 */ /* 0x000fe400078e0004 */
[----:B------:R-:W-:Y:S02]  /*162f0*/  IMAD.MOV.U32 R12, RZ, RZ, 0x5 ;  /* 0x00000005ff0c7424 */ /* 0x000fe400078e00ff */
[----:B------:R-:W-:-:S07]  /*16300*/  IMAD.MOV.U32 R3, RZ, RZ, R14 ;  /* 0x000000ffff037224 */ /* 0x000fce00078e000e */
[----:B------:R-:W-:Y:S05]  /*16310*/  WARPSYNC.COLLECTIVE R15, `(.L_x_13856) ;  /* 0x000000000f087348 */ /* 0x000fea0003c00000 */
[----:B------:R0:W1:Y:S02]  /*16320*/  SHFL.IDX P6, R14, R13, R12, R11 ;  /* 0x0000000c0d0e7389 */ /* 0x00006400000c000b */
[----:B01----:R-:W-:Y:S01]  /*16330*/  ENDCOLLECTIVE ;  /* 0x000000000000791b */ /* 0x003fe20003800000 */
.L_x_13856:
        /* <DEDUP_REMOVED lines=16> */
.L_x_13857:
[----:B------:R-:W-:Y:S02]  /*16440*/  IMAD.MOV.U32 R13, RZ, RZ, R4 ;  /* 0x000000ffff0d7224 */ /* 0x000fe400078e0004 */
[----:B------:R-:W-:Y:S02]  /*16450*/  IMAD.MOV.U32 R12, RZ, RZ, 0x6 ;  /* 0x00000006ff0c7424 */ /* 0x000fe400078e00ff */
[----:B------:R-:W-:-:S07]  /*16460*/  IMAD.MOV.U32 R3, RZ, RZ, R14 ;  /* 0x000000ffff037224 */ /* 0x000fce00078e000e */
[----:B------:R-:W-:Y:S05]  /*16470*/  WARPSYNC.COLLECTIVE R15, `(.L_x_13858) ;  /* 0x000000000f087348 */ /* 0x000fea0003c00000 */
[----:B------:R0:W1:Y:S02]  /*16480*/  SHFL.IDX P6, R14, R13, R12, R11 ;  /* 0x0000000c0d0e7389 */ /* 0x00006400000c000b */
[----:B01----:R-:W-:Y:S01]  /*16490*/  ENDCOLLECTIVE ;  /* 0x000000000000791b */ /* 0x003fe20003800000 */
.L_x_13858:
        /* <DEDUP_REMOVED lines=16> */
.L_x_13859:
[----:B------:R-:W-:Y:S02]  /*165a0*/  IMAD.MOV.U32 R13, RZ, RZ, R4 ;  /* 0x000000ffff0d7224 */ /* 0x000fe400078e0004 */
[----:B------:R-:W-:Y:S02]  /*165b0*/  IMAD.MOV.U32 R12, RZ, RZ, 0x7 ;  /* 0x00000007ff0c7424 */ /* 0x000fe400078e00ff */
[----:B------:R-:W-:-:S07]  /*165c0*/  IMAD.MOV.U32 R3, RZ, RZ, R14 ;  /* 0x000000ffff037224 */ /* 0x000fce00078e000e */
[----:B------:R-:W-:Y:S05]  /*165d0*/  WARPSYNC.COLLECTIVE R15, `(.L_x_13860) ;  /* 0x000000000f087348 */ /* 0x000fea0003c00000 */
[----:B------:R0:W1:Y:S02]  /*165e0*/  SHFL.IDX P6, R14, R13, R12, R11 ;  /* 0x0000000c0d0e7389 */ /* 0x00006400000c000b */
[----:B01----:R-:W-:Y:S01]  /*165f0*/  ENDCOLLECTIVE ;  /* 0x000000000000791b */ /* 0x003fe20003800000 */
.L_x_13860:
        /* <DEDUP_REMOVED lines=10> */
.L_x_13861:
[----:B------:R-:W-:Y:S01]  /*166a0*/  @!PT LDS RZ, [RZ] ;  /* 0x00000000fffff984 */ /* 0x000fe20000000800 */
[----:B------:R-:W-:Y:S01]  /*166b0*/  @!PT LDS RZ, [RZ] ;  /* 0x00000000fffff984 */ /* 0x000fe20000000800 */
[----:B------:R-:W-:Y:S01]  /*166c0*/  @!PT LDS RZ, [RZ] ;  /* 0x00000000fffff984 */ /* 0x000fe20000000800 */
[----:B------:R0:W-:Y:S01]  /*166d0*/  @!P1 LDGSTS.E.BYPASS.LTC128B.128 [R9+0xb400], desc[UR52][R2.64], !P5 ;  /* 0x0b40000002099fae */ /* 0x0001e2000e901d74 */
[----:B------:R-:W-:Y:S02]  /*166e0*/  IMAD.MOV.U32 R13, RZ, RZ, R7 ;  /* 0x000000ffff0d7224 */ /* 0x000fe400078e0007 */
[----:B0-----:R-:W-:Y:S02]  /*166f0*/  VIADD R2, R6, 0x70 ;  /* 0x0000007006027836 */ /* 0x001fe40000000000 */
[----:B------:R-:W-:-:S03]  /*16700*/  IMAD.MOV.U32 R12, RZ, RZ, RZ ;  /* 0x000000ffff0c7224 */ /* 0x000fc600078e00ff */
[----:B------:R-:W-:Y:S01]  /*16710*/  ISETP.GE.AND P1, PT, R2, UR38, PT ;  /* 0x0000002602007c0c */ /* 0x000fe2000bf26270 */
[----:B------:R-:W-:-:S12]  /*16720*/  IMAD.MOV.U32 R0, RZ, RZ, R14 ;  /* 0x000000ffff007224 */ /* 0x000fd800078e000e */
[----:B------:R-:W-:Y:S05]  /*16730*/  WARPSYNC.COLLECTIVE R15, `(.L_x_13862) ;  /* 0x000000000f087348 */ /* 0x000fea0003c00000 */
[----:B------:R0:W1:Y:S02]  /*16740*/  SHFL.IDX P6, R14, R13, R12, R11 ;  /* 0x0000000c0d0e7389 */ /* 0x00006400000c000b */
[----:B01----:R-:W-:Y:S01]  /*16750*/  ENDCOLLECTIVE ;  /* 0x000000000000791b */ /* 0x003fe20003800000 */
.L_x_13862:
[----:B------:R-:W-:Y:S01]  /*16760*/  @!P1 LEA R2, P0, R10, R0, 0x1 ;  /* 0x000000000a029211 */ /* 0x000fe200078008ff */
[----:B------:R-:W-:-:S04]  /*16770*/  VIADD R0, R6, 0x80 ;  /* 0x0000008006007836 */ /* 0x000fc80000000000 */
[----:B------:R-:W-:Y:S02]  /*16780*/  @!P1 IMAD.X R3, RZ, RZ, R4, P0 ;  /* 0x000000ffff039224 */ /* 0x000fe400000e0604 */
[----:B------:R-:W-:-:S03]  /*16790*/  IMAD.MOV.U32 R13, RZ, RZ, R5 ;  /* 0x000000ffff0d7224 */ /* 0x000fc600078e0005 */
[----:B------:R-:W-:Y:S01]  /*167a0*/  @!PT LDS RZ, [RZ] ;  /* 0x00000000fffff984 */ /* 0x000fe20000000800 */
[----:B------:R-:W-:Y:S01]  /*167b0*/  @!PT LDS RZ, [RZ] ;  /* 0x00000000fffff984 */ /* 0x000fe20000000800 */
[----:B------:R-:W-:Y:S01]  /*167c0*/  @!PT LDS RZ, [RZ] ;  /* 0x00000000fffff984 */ /* 0x000fe20000000800 */
[----:B------:R0:W-:Y:S01]  /*167d0*/  @!P1 LDGSTS.E.BYPASS.LTC128B.128 [R9+0xbc00], desc[UR52][R2.64], !P5 ;  /* 0x0bc0000002099fae */ /* 0x0001e2000e901d74 */
[----:B------:R-:W-:Y:S01]  /*167e0*/  ISETP.GE.AND P1, PT, R0, UR38, PT ;  /* 0x0000002600007c0c */ /* 0x000fe2000bf26270 */
[----:B------:R-:W-:-:S12]  /*167f0*/  IMAD.MOV.U32 R0, RZ, RZ, R14 ;  /* 0x000000ffff007224 */ /* 0x000fd800078e000e */
[----:B0-----:R-:W-:Y:S05]  /*16800*/  WARPSYNC.COLLECTIVE R15, `(.L_x_13863) ;  /* 0x000000000f087348 */ /* 0x001fea0003c00000 */
[----:B------:R1:W2:Y:S02]  /*16810*/  SHFL.IDX P6, R14, R13, R12, R11 ;  /* 0x0000000c0d0e7389 */ /* 0x0002a400000c000b */
[----:B012---:R-:W-:Y:S01]  /*16820*/  ENDCOLLECTIVE ;  /* 0x000000000000791b */ /* 0x007fe20003800000 */
.L_x_13863:
[----:B------:R-:W-:Y:S02]  /*16830*/  IMAD.MOV.U32 R13, RZ, RZ, R7 ;  /* 0x000000ffff0d7224 */ /* 0x000fe400078e0007 */
[----:B------:R-:W-:Y:S01]  /*16840*/  IMAD.MOV.U32 R12, RZ, RZ, 0x1 ;  /* 0x00000001ff0c7424 */ /* 0x000fe200078e00ff */
[----:B------:R-:W-:-:S13]  /*16850*/  @!P1 LEA R2, P0, R10, R14, 0x1 ;  /* 0x0000000e0a029211 */ /* 0x000fda00078008ff */
[----:B------:R-:W-:Y:S05]  /*16860*/  WARPSYNC.COLLECTIVE R15, `(.L_x_13864) ;  /* 0x000000000f087348 */ /* 0x000fea0003c00000 */
[----:B------:R0:W1:Y:S02]  /*16870*/  SHFL.IDX P6, R14, R13, R12, R11 ;  /* 0x0000000c0d0e7389 */ /* 0x00006400000c000b */
[----:B01----:R-:W-:Y:S01]  /*16880*/  ENDCOLLECTIVE ;  /* 0x000000000000791b */ /* 0x003fe20003800000 */
.L_x_13864:
[----:B------:R-:W-:Y:S02]  /*16890*/  @!P1 IMAD.X R3, RZ, RZ, R0, P0 ;  /* 0x000000ffff039224 */ /* 0x000fe400000e0600 */
[----:B------:R-:W-:-:S03]  /*168a0*/  VIADD R0, R6, 0x90 ;  /* 0x0000009006007836 */ /* 0x000fc60000000000 */
[----:B------:R-:W-:Y:S01]  /*168b0*/  @!PT LDS RZ, [RZ] ;  /* 0x00000000fffff984 */ /* 0x000fe20000000800 */
[----:B------:R-:W-:Y:S01]  /*168c0*/  @!PT LDS RZ, [RZ] ;  /* 0x00000000fffff984 */ /* 0x000fe20000000800 */
[----:B------:R-:W-:Y:S01]  /*168d0*/  @!PT LDS RZ, [RZ] ;  /* 0x00000000fffff984 */ /* 0x000fe20000000800 */
[----:B------:R0:W-:Y:S02]  /*168e0*/  @!P1 LDGSTS.E.BYPASS.LTC128B.128 [R9+0xc400], desc[UR52][R2.64], !P5 ;  /* 0x0c40000002099fae */ /* 0x0001e4000e901d74 */
[----:B------:R-:W-:Y:S01]  /*168f0*/  ISETP.GE.AND P1, PT, R0, UR38, PT ;  /* 0x0000002600007c0c */ /* 0x000fe2000bf26270 */
[----:B------:R-:W-:Y:S02]  /*16900*/  IMAD.MOV.U32 R13, RZ, RZ, R5 ;  /* 0x000000ffff0d7224 */ /* 0x000fe400078e0005 */
[----:B------:R-:W-:-:S10]  /*16910*/  IMAD.MOV.U32 R0, RZ, RZ, R14 ;  /* 0x000000ffff007224 */ /* 0x000fd400078e000e */
[----:B0-----:R-:W-:Y:S05]  /*16920*/  WARPSYNC.COLLECTIVE R15, `(.L_x_13865) ;  /* 0x000000000f087348 */ /* 0x001fea0003c00000 */
[----:B------:R1:W2:Y:S02]  /*16930*/  SHFL.IDX P6, R14, R13, R12, R11 ;  /* 0x0000000c0d0e7389 */ /* 0x0002a400000c000b */
[----:B012---:R-:W-:Y:S01]  /*16940*/  ENDCOLLECTIVE ;  /* 0x000000000000791b */ /* 0x007fe20003800000 */
.L_x_13865:
[----:B------:R-:W-:Y:S02]  /*16950*/  IMAD.MOV.U32 R13, RZ, RZ, R7 ;  /* 0x000000ffff0d7224 */ /* 0x000fe400078e0007 */
[----:B------:R-:W-:Y:S02]  /*16960*/  IMAD.MOV.U32 R12, RZ, RZ, 0x2 ;  /* 0x00000002ff0c7424 */ /* 0x000fe400078e00ff */
[----:B------:R-:W-:-:S07]  /*16970*/  IMAD.MOV.U32 R2, RZ, RZ, R14 ;  /* 0x000000ffff027224 */ /* 0x000fce00078e000e */
[----:B------:R-:W-:Y:S05]  /*16980*/  WARPSYNC.COLLECTIVE R15, `(.L_x_13866) ;  /* 0x000000000f087348 */ /* 0x000fea0003c00000 */
[----:B------:R0:W1:Y:S02]  /*16990*/  SHFL.IDX P6, R14, R13, R12, R11 ;  /* 0x0000000c0d0e7389 */ /* 0x00006400000c000b */
[----:B01----:R-:W-:Y:S01]  /*169a0*/  ENDCOLLECTIVE ;  /* 0x000000000000791b */ /* 0x003fe20003800000 */
.L_x_13866:
[----:B------:R-:W-:-:S05]  /*169b0*/  @!P1 LEA R2, P0, R10, R2, 0x1 ;  /* 0x000000020a029211 */ /* 0x000fca00078008ff */
[----:B------:R-:W-:-:S05]  /*169c0*/  @!P1 IMAD.X R3, RZ, RZ, R0, P0 ;  /* 0x000000ffff039224 */ /* 0x000fca00000e0600 */
[----:B------:R-:W-:Y:S01]  /*169d0*/  @!PT LDS RZ, [RZ] ;  /* 0x00000000fffff984 */ /* 0x000fe20000000800 */
[----:B------:R-:W-:Y:S01]  /*169e0*/  @!PT LDS RZ, [RZ] ;  /* 0x00000000fffff984 */ /* 0x000fe20000000800 */
[----:B------:R-:W-:Y:S01]  /*169f0*/  @!PT LDS RZ, [RZ] ;  /* 0x00000000fffff984 */ /* 0x000fe20000000800 */
[----:B------:R0:W-:Y:S01]  /*16a00*/  @!P1 LDGSTS.E.BYPASS.LTC128B.128 [R9+0xcc00], desc[UR52][R2.64], !P5 ;  /* 0x0cc0000002099fae */ /* 0x0001e2000e901d74 */
[----:B------:R-:W-:Y:S02]  /*16a10*/  IMAD.MOV.U32 R13, RZ, RZ, R5 ;  /* 0x000000ffff0d7224 */ /* 0x000fe400078e0005 */
[----:B------:R-:W-:-:S07]  /*16a20*/  IMAD.MOV.U32 R0, RZ, RZ, R14 ;  /* 0x000000ffff007224 */ /* 0x000fce00078e000e */
[----:B0-----:R-:W-:Y:S05]  /*16a30*/  WARPSYNC.COLLECTIVE R15, `(.L_x_13867) ;  /* 0x000000000f087348 */ /* 0x001fea0003c00000 */
[----:B------:R1:W2:Y:S02]  /*16a40*/  SHFL.IDX P6, R14, R13, R12, R11 ;  /* 0x0000000c0d0e7389 */ /* 0x0002a400000c000b */
[----:B012---:R-:W-:Y:S01]  /*16a50*/  ENDCOLLECTIVE ;  /* 0x000000000000791b */ /* 0x007fe20003800000 */
.L_x_13867:
[----:B------:R-:W-:-:S05]  /*16a60*/  VIADD R3, R6, 0xa0 ;  /* 0x000000a006037836 */ /* 0x000fca0000000000 */
[----:B------:R-:W-:Y:S01]  /*16a70*/  ISETP.GE.AND P1, PT, R3, UR38, PT ;  /* 0x0000002603007c0c */ /* 0x000fe2000bf26270 */
[----:B------:R-:W-:Y:S02]  /*16a80*/  IMAD.MOV.U32 R13, RZ, RZ, R7 ;  /* 0x000000ffff0d7224 */ /* 0x000fe400078e0007 */
[----:B------:R-:W-:Y:S02]  /*16a90*/  IMAD.MOV.U32 R12, RZ, RZ, 0x3 ;  /* 0x00000003ff0c7424 */ /* 0x000fe400078e00ff */
[----:B------:R-:W-:-:S08]  /*16aa0*/  IMAD.MOV.U32 R2, RZ, RZ, R14 ;  /* 0x000000ffff027224 */ /* 0x000fd000078e000e */
[----:B------:R-:W-:Y:S05]  /*16ab0*/  WARPSYNC.COLLECTIVE R15, `(.L_x_13868) ;  /* 0x000000000f087348 */ /* 0x000fea0003c00000 */
[----:B------:R0:W1:Y:S02]  /*16ac0*/  SHFL.IDX P6, R14, R13, R12, R11 ;  /* 0x0000000c0d0e7389 */ /* 0x00006400000c000b */
[----:B01----:R-:W-:Y:S01]  /*16ad0*/  ENDCOLLECTIVE ;  /* 0x000000000000791b */ /* 0x003fe20003800000 */
.L_x_13868:
        /* <DEDUP_REMOVED lines=11> */
.L_x_13869:
[----:B------:R-:W-:Y:S05]  /*16b90*/  BRA `(.L_x_13870) ;  /* 0xffffffc000b07947 */ /* 0x000fea000383ffff */
.L_x_13784:
[----:B0-----:R0:W1:Y:S02]  /*16ba0*/  SYNCS.PHASECHK.TRANS64.TRYWAIT P0, [R16+URZ+0x16820], R3 ;  /* 0x01682003100075a7 */ /* 0x001064000800017f */
[----:B-1----:R-:W-:Y:S05]  /*16bb0*/  @!P0 NANOSLEEP.SYNCS 0x989680 ;  /* 0x009896800000895d */ /* 0x002fea0003900000 */
[----:B------:R-:W1:Y:S02]  /*16bc0*/  @!P0 SYNCS.PHASECHK.TRANS64 P0, [R16+URZ+0x16820], R3 ;  /* 0x01682003100085a7 */ /* 0x000e64000800007f */
[----:B-1----:R-:W-:Y:S05]  /*16bd0*/  @!P0 BRA `(.L_x_13784) ;  /* 0xfffffffc00f08947 */ /* 0x002fea000383ffff */
[----:B------:R-:W-:Y:S05]  /*16be0*/  BRA `(.L_x_13871) ;  /* 0xffffffc4000c7947 */ /* 0x000fea000383ffff */
.L_x_13788:
[----:B0-----:R0:W1:Y:S02]  /*16bf0*/  SYNCS.PHASECHK.TRANS64.TRYWAIT P0, [R5+URZ+0x16840], R2 ;  /* 0x01684002050075a7 */ /* 0x001064000800017f */
[----:B-1----:R-:W-:Y:S05]  /*16c00*/  @!P0 NANOSLEEP.SYNCS 0x989680 ;  /* 0x009896800000895d */ /* 0x002fea0003900000 */
[----:B------:R-:W1:Y:S02]  /*16c10*/  @!P0 SYNCS.PHASECHK.TRANS64 P0, [R5+URZ+0x16840], R2 ;  /* 0x01684002050085a7 */ /* 0x000e64000800007f */
[----:B-1----:R-:W-:Y:S05]  /*16c20*/  @!P0 BRA `(.L_x_13788) ;  /* 0xfffffffc00f08947 */ /* 0x002fea000383ffff */
[----:B------:R-:W-:Y:S05]  /*16c30*/  BRA `(.L_x_13872) ;  /* 0xffffffc400d87947 */ /* 0x000fea000383ffff */
.L_x_13789:
        /* <DEDUP_REMOVED lines=8> */
.L_x_13874:
[----:B------:R-:W-:Y:S05]  /*16cc0*/  BSYNC B1 ;  /* 0x0000000000017941 */ /* 0x000fea0003800000 */
.L_x_13873:
        /* <DEDUP_REMOVED lines=10> */
.L_x_13875:
        /* <DEDUP_REMOVED lines=8> */
.L_x_13876:
[----:B------:R-:W-:-:S05]  /*16df0*/  IMAD.SHL.U32 R7, R7, 0x2, RZ ;  /* 0x0000000207077824 */ /* 0x000fca00078e00ff */
[----:B------:R-:W-:-:S05]  /*16e00*/  IADD3 R2, P0, R2, R7, RZ ;  /* 0x0000000702027210 */ /* 0x000fca0007f1e0ff */
[----:B------:R-:W-:Y:S02]  /*16e10*/  IMAD.X R3, RZ, RZ, R3, P0 ;  /* 0x000000ffff037224 */ /* 0x000fe400000e0603 */
[----:B------:R-:W-:-:S03]  /*16e20*/  IMAD.MOV.U32 R13, RZ, RZ, R8 ;  /* 0x000000ffff0d7224 */ /* 0x000fc600078e0008 */
        /* <DEDUP_REMOVED lines=8> */
.L_x_13877:
[----:B------:R-:W-:Y:S02]  /*16eb0*/  IMAD.MOV.U32 R13, RZ, RZ, R10 ;  /* 0x000000ffff0d7224 */ /* 0x000fe400078e000a */
[----:B------:R-:W-:Y:S02]  /*16ec0*/  IMAD.MOV.U32 R12, RZ, RZ, 0x2 ;  /* 0x00000002ff0c7424 */ /* 0x000fe400078e00ff */
[----:B------:R-:W-:-:S07]  /*16ed0*/  IMAD.MOV.U32 R2, RZ, RZ, R14 ;  /* 0x000000ffff027224 */ /* 0x000fce00078e000e */
[----:B------:R-:W-:Y:S05]  /*16ee0*/  WARPSYNC.COLLECTIVE R15, `(.L_x_13878) ;  /* 0x000000000f087348 */ /* 0x000fea0003c00000 */
[----:B------:R0:W1:Y:S02]  /*16ef0*/  SHFL.IDX P6, R14, R13, R12, R11 ;  /* 0x0000000c0d0e7389 */ /* 0x00006400000c000b */
[----:B01----:R-:W-:Y:S01]  /*16f00*/  ENDCOLLECTIVE ;  /* 0x000000000000791b */ /* 0x003fe20003800000 */
.L_x_13878:
        /* <DEDUP_REMOVED lines=11> */
.L_x_13879:
[----:B------:R-:W-:Y:S02]  /*16fc0*/  IMAD.MOV.U32 R13, RZ, RZ, R10 ;  /* 0x000000ffff0d7224 */ /* 0x000fe400078e000a */
[----:B------:R-:W-:Y:S02]  /*16fd0*/  IMAD.MOV.U32 R12, RZ, RZ, 0x3 ;  /* 0x00000003ff0c7424 */ /* 0x000fe400078e00ff */
[----:B------:R-:W-:-:S07]  /*16fe0*/  IMAD.MOV.U32 R2, RZ, RZ, R14 ;  /* 0x000000ffff027224 */ /* 0x000fce00078e000e */
[----:B------:R-:W-:Y:S05]  /*16ff0*/  WARPSYNC.COLLECTIVE R15, `(.L_x_13880) ;  /* 0x000000000f087348 */ /* 0x000fea0003c00000 */
[----:B------:R0:W1:Y:S02]  /*17000*/  SHFL.IDX P6, R14, R13, R12, R11 ;  /* 0x0000000c0d0e7389 */ /* 0x00006400000c000b */
[----:B01----:R-:W-:Y:S01]  /*17010*/  ENDCOLLECTIVE ;  /* 0x000000000000791b */ /* 0x003fe20003800000 */
.L_x_13880:
        /* <DEDUP_REMOVED lines=11> */
.L_x_13881:
[----:B------:R-:W-:Y:S02]  /*170d0*/  IMAD.MOV.U32 R13, RZ, RZ, R10 ;  /* 0x000000ffff0d7224 */ /* 0x000fe400078e000a */
[----:B------:R-:W-:Y:S02]  /*170e0*/  IMAD.MOV.U32 R12, RZ, RZ, 0x4 ;  /* 0x00000004ff0c7424 */ /* 0x000fe400078e00ff */
[----:B------:R-:W-:-:S07]  /*170f0*/  IMAD.MOV.U32 R2, RZ, RZ, R14 ;  /* 0x000000ffff027224 */ /* 0x000fce00078e000e */
[----:B------:R-:W-:Y:S05]  /*17100*/  WARPSYNC.COLLECTIVE R15, `(.L_x_13882) ;  /* 0x000000000f087348 */ /* 0x000fea0003c00000 */
[----:B------:R0:W1:Y:S02]  /*17110*/  SHFL.IDX P6, R14, R13, R12, R11 ;  /* 0x0000000c0d0e7389 */ /* 0x00006400000c000b */
[----:B01----:R-:W-:Y:S01]  /*17120*/  ENDCOLLECTIVE ;  /* 0x000000000000791b */ /* 0x003fe20003800000 */
.L_x_13882:
        /* <DEDUP_REMOVED lines=11> */
.L_x_13883:
[----:B------:R-:W-:Y:S02]  /*171e0*/  IMAD.MOV.U32 R13, RZ, RZ, R10 ;  /* 0x000000ffff0d7224 */ /* 0x000fe400078e000a */
[----:B------:R-:W-:Y:S02]  /*171f0*/  IMAD.MOV.U32 R12, RZ, RZ, 0x5 ;  /* 0x00000005ff0c7424 */ /* 0x000fe400078e00ff */
[----:B------:R-:W-:-:S07]  /*17200*/  IMAD.MOV.U32 R2, RZ, RZ, R14 ;  /* 0x000000ffff027224 */ /* 0x000fce00078e000e */
[----:B------:R-:W-:Y:S05]  /*17210*/  WARPSYNC.COLLECTIVE R15, `(.L_x_13884) ;  /* 0x000000000f087348 */ /* 0x000fea0003c00000 */
[----:B------:R0:W1:Y:S02]  /*17220*/  SHFL.IDX P6, R14, R13, R12, R11 ;  /* 0x0000000c0d0e7389 */ /* 0x00006400000c000b */
[----:B01----:R-:W-:Y:S01]  /*17230*/  ENDCOLLECTIVE ;  /* 0x000000000000791b */ /* 0x003fe20003800000 */
.L_x_13884:
        /* <DEDUP_REMOVED lines=11> */
.L_x_13885:
[----:B------:R-:W-:Y:S02]  /*172f0*/  IMAD.MOV.U32 R13, RZ, RZ, R10 ;  /* 0x000000ffff0d7224 */ /* 0x000fe400078e000a */
[----:B------:R-:W-:Y:S02]  /*17300*/  IMAD.MOV.U32 R12, RZ, RZ, 0x6 ;  /* 0x00000006ff0c7424 */ /* 0x000fe400078e00ff */
[----:B------:R-:W-:-:S07]  /*17310*/  IMAD.MOV.U32 R2, RZ, RZ, R14 ;  /* 0x000000ffff027224 */ /* 0x000fce00078e000e */
[----:B------:R-:W-:Y:S05]  /*17320*/  WARPSYNC.COLLECTIVE R15, `(.L_x_13886) ;  /* 0x000000000f087348 */ /* 0x000fea0003c00000 */
[----:B------:R0:W1:Y:S02]  /*17330*/  SHFL.IDX P6, R14, R13, R12, R11 ;  /* 0x0000000c0d0e7389 */ /* 0x00006400000c000b */
[----:B01----:R-:W-:Y:S01]  /*17340*/  ENDCOLLECTIVE ;  /* 0x000000000000791b */ /* 0x003fe20003800000 */
.L_x_13886:
        /* <DEDUP_REMOVED lines=11> */
.L_x_13887:
[----:B------:R-:W-:Y:S02]  /*17400*/  IMAD.MOV.U32 R13, RZ, RZ, R10 ;  /* 0x000000ffff0d7224 */ /* 0x000fe400078e000a */
[----:B------:R-:W-:Y:S02]  /*17410*/  IMAD.MOV.U32 R12, RZ, RZ, 0x7 ;  /* 0x00000007ff0c7424 */ /* 0x000fe400078e00ff */
[----:B------:R-:W-:-:S07]  /*17420*/  IMAD.MOV.U32 R2, RZ, RZ, R14 ;  /* 0x000000ffff027224 */ /* 0x000fce00078e000e */
[----:B------:R-:W-:Y:S05]  /*17430*/  WARPSYNC.COLLECTIVE R15, `(.L_x_13888) ;  /* 0x000000000f087348 */ /* 0x000fea0003c00000 */
[----:B------:R0:W1:Y:S02]  /*17440*/  SHFL.IDX P6, R14, R13, R12, R11 ;  /* 0x0000000c0d0e7389 */ /* 0x00006400000c000b */
[----:B01----:R-:W-:Y:S01]  /*17450*/  ENDCOLLECTIVE ;  /* 0x000000000000791b */ /* 0x003fe20003800000 */
.L_x_13888:
        /* <DEDUP_REMOVED lines=11> */
.L_x_13889:
[----:B------:R-:W-:Y:S01]  /*17510*/  IMAD.MOV.U32 R2, RZ, RZ, R14 ;  /* 0x000000ffff027224 */ /* 0x000fe200078e000e */
[----:B------:R-:W-:Y:S06]  /*17520*/  BRA `(.L_x_13890) ;  /* 0xffffffc000c07947 */ /* 0x000fec000383ffff */
.L_x_13794:
[----:B-1----:R1:W2:Y:S02]  /*17530*/  SYNCS.PHASECHK.TRANS64.TRYWAIT P0, [R5+URZ+0x16860], R2 ;  /* 0x01686002050075a7 */ /* 0x0022a4000800017f */
[----:B--2---:R-:W-:Y:S05]  /*17540*/  @!P0 NANOSLEEP.SYNCS 0x989680 ;  /* 0x009896800000895d */ /* 0x004fea0003900000 */
[----:B------:R-:W2:Y:S02]  /*17550*/  @!P0 SYNCS.PHASECHK.TRANS64 P0, [R5+URZ+0x16860], R2 ;  /* 0x01686002050085a7 */ /* 0x000ea4000800007f */
[----:B--2---:R-:W-:Y:S05]  /*17560*/  @!P0 BRA `(.L_x_13794) ;  /* 0xfffffffc00f08947 */ /* 0x004fea000383ffff */
[----:B------:R-:W-:Y:S05]  /*17570*/  BRA `(.L_x_13891) ;  /* 0xffffffc400187947 */ /* 0x000fea000383ffff */
.L_x_13795:
        /* <DEDUP_REMOVED lines=8> */
.L_x_13893:
[----:B------:R-:W-:Y:S05]  /*17600*/  BSYNC B1 ;  /* 0x0000000000017941 */ /* 0x000fea0003800000 */
.L_x_13892:
        /* <DEDUP_REMOVED lines=9> */
.L_x_13894:
[----:B------:R-:W-:Y:S02]  /*176a0*/  IMAD.MOV.U32 R13, RZ, RZ, R18 ;  /* 0x000000ffff0d7224 */ /* 0x000fe400078e0012 */
[----:B------:R-:W-:Y:S02]  /*176b0*/  IMAD.MOV.U32 R12, RZ, RZ, 0x1 ;  /* 0x00000001ff0c7424 */ /* 0x000fe400078e00ff */
[----:B------:R-:W-:-:S07]  /*176c0*/  IMAD.MOV.U32 R2, RZ, RZ, R14 ;  /* 0x000000ffff027224 */ /* 0x000fce00078e000e */
[----:B------:R-:W-:Y:S05]  /*176d0*/  WARPSYNC.COLLECTIVE R15, `(.L_x_13895) ;  /* 0x000000000f087348 */ /* 0x000fea0003c00000 */
[----:B------:R0:W1:Y:S02]  /*176e0*/  SHFL.IDX P6, R14, R13, R12, R11 ;  /* 0x0000000c0d0e7389 */ /* 0x00006400000c000b */
[----:B01----:R-:W-:Y:S01]  /*176f0*/  ENDCOLLECTIVE ;  /* 0x000000000000791b */ /* 0x003fe20003800000 */
.L_x_13895:
[----:B------:R-:W-:-:S05]  /*17700*/  IADD3 R2, P0, R2, R7, RZ ;  /* 0x0000000702027210 */ /* 0x000fca0007f1e0ff */
[----:B------:R-:W-:Y:S01]  /*17710*/  IMAD.X R3, RZ, RZ, R3, P0 ;  /* 0x000000ffff037224 */ /* 0x000fe200000e0603 */
[----:B------:R-:W-:Y:S01]  /*17720*/  ISETP.LT.OR P0, PT, R8, 0x1, P1 ;  /* 0x000000010800780c */ /* 0x000fe20000f01670 */
[----:B------:R-:W-:-:S12]  /*17730*/  IMAD.MOV.U32 R13, RZ, RZ, R17 ;  /* 0x000000ffff0d7224 */ /* 0x000fd800078e0011 */
        /* <DEDUP_REMOVED lines=8> */
.L_x_13896:
[----:B------:R-:W-:Y:S02]  /*177c0*/  IMAD.MOV.U32 R13, RZ, RZ, R18 ;  /* 0x000000ffff0d7224 */ /* 0x000fe400078e0012 */
[----:B------:R-:W-:Y:S02]  /*177d0*/  IMAD.MOV.U32 R12, RZ, RZ, 0x2 ;  /* 0x00000002ff0c7424 */ /* 0x000fe400078e00ff */
[----:B------:R-:W-:-:S07]  /*177e0*/  IMAD.MOV.U32 R2, RZ, RZ, R14 ;  /* 0x000000ffff027224 */ /* 0x000fce00078e000e */
[----:B------:R-:W-:Y:S05]  /*177f0*/  WARPSYNC.COLLECTIVE R15, `(.L_x_13897) ;  /* 0x000000000f087348 */ /* 0x000fea0003c00000 */
[----:B------:R0:W1:Y:S02]  /*17800*/  SHFL.IDX P6, R14, R13, R12, R11 ;  /* 0x0000000c0d0e7389 */ /* 0x00006400000c000b */
[----:B01----:R-:W-:Y:S01]  /*17810*/  ENDCOLLECTIVE ;  /* 0x000000000000791b */ /* 0x003fe20003800000 */
.L_x_13897:
        /* <DEDUP_REMOVED lines=12> */
.L_x_13898:
[----:B------:R-:W-:Y:S02]  /*178e0*/  IMAD.MOV.U32 R13, RZ, RZ, R18 ;  /* 0x000000ffff0d7224 */ /* 0x000fe400078e0012 */
[----:B------:R-:W-:Y:S02]  /*178f0*/  IMAD.MOV.U32 R12, RZ, RZ, 0x3 ;  /* 0x00000003ff0c7424 */ /* 0x000fe400078e00ff */
[----:B------:R-:W-:-:S07]  /*17900*/  IMAD.MOV.U32 R2, RZ, RZ, R14 ;  /* 0x000000ffff027224 */ /* 0x000fce00078e000e */
[----:B------:R-:W-:Y:S05]  /*17910*/  WARPSYNC.COLLECTIVE R15, `(.L_x_13899) ;  /* 0x000000000f087348 */ /* 0x000fea0003c00000 */
[----:B------:R0:W1:Y:S02]  /*17920*/  SHFL.IDX P6, R14, R13, R12, R11 ;  /* 0x0000000c0d0e7389 */ /* 0x00006400000c000b */
[----:B01----:R-:W-:Y:S01]  /*17930*/  ENDCOLLECTIVE ;  /* 0x000000000000791b */ /* 0x003fe20003800000 */
.L_x_13899:
        /* <DEDUP_REMOVED lines=12> */
.L_x_13900:
[----:B------:R-:W-:Y:S02]  /*17a00*/  IMAD.MOV.U32 R13, RZ, RZ, R18 ;  /* 0x000000ffff0d7224 */ /* 0x000fe400078e0012 */
[----:B------:R-:W-:Y:S02]  /*17a10*/  IMAD.MOV.U32 R12, RZ, RZ, 0x4 ;  /* 0x00000004ff0c7424 */ /* 0x000fe400078e00ff */
[----:B------:R-:W-:-:S07]  /*17a20*/  IMAD.MOV.U32 R2, RZ, RZ, R14 ;  /* 0x000000ffff027224 */ /* 0x000fce00078e000e */
[----:B------:R-:W-:Y:S05]  /*17a30*/  WARPSYNC.COLLECTIVE R15, `(.L_x_13901) ;  /* 0x000000000f087348 */ /* 0x000fea0003c00000 */
[----:B------:R0:W1:Y:S02]  /*17a40*/  SHFL.IDX P6, R14, R13, R12, R11 ;  /* 0x0000000c0d0e7389 */ /* 0x00006400000c000b */
[----:B01----:R-:W-:Y:S01]  /*17a50*/  ENDCOLLECTIVE ;  /* 0x000000000000791b */ /* 0x003fe20003800000 */
.L_x_13901:
        /* <DEDUP_REMOVED lines=12> */
.L_x_13902:
[----:B------:R-:W-:Y:S02]  /*17b20*/  IMAD.MOV.U32 R13, RZ, RZ, R18 ;  /* 0x000000ffff0d7224 */ /* 0x000fe400078e0012 */
[----:B------:R-:W-:Y:S02]  /*17b30*/  IMAD.MOV.U32 R12, RZ, RZ, 0x5 ;  /* 0x00000005ff0c7424 */ /* 0x000fe400078e00ff */
[----:B------:R-:W-:-:S07]  /*17b40*/  IMAD.MOV.U32 R2, RZ, RZ, R14 ;  /* 0x000000ffff027224 */ /* 0x000fce00078e000e */
[----:B------:R-:W-:Y:S05]  /*17b50*/  WARPSYNC.COLLECTIVE R15, `(.L_x_13903) ;  /* 0x000000000f087348 */ /* 0x000fea0003c00000 */
[----:B------:R0:W1:Y:S02]  /*17b60*/  SHFL.IDX P6, R14, R13, R12, R11 ;  /* 0x0000000c0d0e7389 */ /* 0x00006400000c000b */
[----:B01----:R-:W-:Y:S01]  /*17b70*/  ENDCOLLECTIVE ;  /* 0x000000000000791b */ /* 0x003fe20003800000 */
.L_x_13903:
        /* <DEDUP_REMOVED lines=12> */
.L_x_13904:
[----:B------:R-:W-:Y:S02]  /*17c40*/  IMAD.MOV.U32 R13, RZ, RZ, R18 ;  /* 0x000000ffff0d7224 */ /* 0x000fe400078e0012 */
[----:B------:R-:W-:Y:S02]  /*17c50*/  IMAD.MOV.U32 R12, RZ, RZ, 0x6 ;  /* 0x00000006ff0c7424 */ /* 0x000fe400078e00ff */
[----:B------:R-:W-:-:S07]  /*17c60*/  IMAD.MOV.U32 R2, RZ, RZ, R14 ;  /* 0x000000ffff027224 */ /* 0x000fce00078e000e */
[----:B------:R-:W-:Y:S05]  /*17c70*/  WARPSYNC.COLLECTIVE R15, `(.L_x_13905) ;  /* 0x000000000f087348 */ /* 0x000fea0003c00000 */
[----:B------:R0:W1:Y:S02]  /*17c80*/  SHFL.IDX P6, R14, R13, R12, R11 ;  /* 0x0000000c0d0e7389 */ /* 0x00006400000c000b */
[----:B01----:R-:W-:Y:S01]  /*17c90*/  ENDCOLLECTIVE ;  /* 0x000000000000791b */ /* 0x003fe20003800000 */
.L_x_13905:
        /* <DEDUP_REMOVED lines=12> */
.L_x_13906:
[----:B------:R-:W-:Y:S02]  /*17d60*/  IMAD.MOV.U32 R13, RZ, RZ, R18 ;  /* 0x000000ffff0d7224 */ /* 0x000fe400078e0012 */
[----:B------:R-:W-:Y:S02]  /*17d70*/  IMAD.MOV.U32 R12, RZ, RZ, 0x7 ;  /* 0x00000007ff0c7424 */ /* 0x000fe400078e00ff */
[----:B------:R-:W-:-:S07]  /*17d80*/  IMAD.MOV.U32 R2, RZ, RZ, R14 ;  /* 0x000000ffff027224 */ /* 0x000fce00078e000e */
[----:B------:R-:W-:Y:S05]  /*17d90*/  WARPSYNC.COLLECTIVE R15, `(.L_x_13907) ;  /* 0x000000000f087348 */ /* 0x000fea0003c00000 */
[----:B------:R0:W1:Y:S02]  /*17da0*/  SHFL.IDX P6, R14, R13, R12, R11 ;  /* 0x0000000c0d0e7389 */ /* 0x00006400000c000b */
[----:B01----:R-:W-:Y:S01]  /*17db0*/  ENDCOLLECTIVE ;  /* 0x000000000000791b */ /* 0x003fe20003800000 */
.L_x_13907:
        /* <DEDUP_REMOVED lines=8> */
[----:B------:R-:W-:-:S07]  /*17e40*/  IMAD.MOV.U32 R18, RZ, RZ, R14 ;  /* 0x000000ffff127224 */ /* 0x000fce00078e000e */
[----:B0-----:R-:W-:Y:S05]  /*17e50*/  WARPSYNC.COLLECTIVE R15, `(.L_x_13908) ;  /* 0x000000000f087348 */ /* 0x001fea0003c00000 */
[----:B------:R1:W2:Y:S02]  /*17e60*/  SHFL.IDX P6, R14, R13, R12, R11 ;  /* 0x0000000c0d0e7389 */ /* 0x0002a400000c000b */
[----:B012---:R-:W-:Y:S01]  /*17e70*/  ENDCOLLECTIVE ;  /* 0x000000000000791b */ /* 0x007fe20003800000 */
.L_x_13908:
[----:B------:R-:W-:Y:S01]  /*17e80*/  IMAD.MOV.U32 R2, RZ, RZ, R14 ;  /* 0x000000ffff027224 */ /* 0x000fe200078e000e */
[----:B------:R-:W-:Y:S06]  /*17e90*/  BRA `(.L_x_13909) ;  /* 0xffffffbc00c87947 */ /* 0x000fec000383ffff */
.L_x_13803:
[----:B0-----:R0:W1:Y:S02]  /*17ea0*/  SYNCS.PHASECHK.TRANS64.TRYWAIT P0, [R4+URZ+0x16860], R3 ;  /* 0x01686003040075a7 */ /* 0x001064000800017f */
[----:B-1----:R-:W-:Y:S05]  /*17eb0*/  @!P0 NANOSLEEP.SYNCS 0x989680 ;  /* 0x009896800000895d */ /* 0x002fea0003900000 */
[----:B------:R-:W1:Y:S02]  /*17ec0*/  @!P0 SYNCS.PHASECHK.TRANS64 P0, [R4+URZ+0x16860], R3 ;  /* 0x01686003040085a7 */ /* 0x000e64000800007f */
[----:B-1----:R-:W-:Y:S05]  /*17ed0*/  @!P0 BRA `(.L_x_13803) ;  /* 0xfffffffc00f08947 */ /* 0x002fea000383ffff */
[----:B------:R-:W-:Y:S05]  /*17ee0*/  BRA `(.L_x_13910) ;  /* 0xffffffc000dc7947 */ /* 0x000fea000383ffff */
.L_x_13804:
        /* <DEDUP_REMOVED lines=8> */
.L_x_13912:
[----:B------:R-:W-:Y:S05]  /*17f70*/  BSYNC B0 ;  /* 0x0000000000007941 */ /* 0x000fea0003800000 */
.L_x_13911:
        /* <DEDUP_REMOVED lines=10> */
.L_x_13913:
        /* <DEDUP_REMOVED lines=9> */
.L_x_13914:
        /* <DEDUP_REMOVED lines=11> */
.L_x_13915:
[----:B------:R-:W-:Y:S02]  /*18160*/  IMAD.MOV.U32 R13, RZ, RZ, R18 ;  /* 0x000000ffff0d7224 */ /* 0x000fe400078e0012 */
[----:B------:R-:W-:Y:S01]  /*18170*/  IMAD.MOV.U32 R12, RZ, RZ, 0x2 ;  /* 0x00000002ff0c7424 */ /* 0x000fe200078e00ff */
[----:B------:R-:W-:-:S13]  /*18180*/  IADD3 R2, P0, R14, R6, RZ ;  /* 0x000000060e027210 */ /* 0x000fda0007f1e0ff */
[----:B------:R-:W-:Y:S05]  /*18190*/  WARPSYNC.COLLECTIVE R15, `(.L_x_13916) ;  /* 0x000000000f087348 */ /* 0x000fea0003c00000 */
[----:B------:R0:W1:Y:S02]  /*181a0*/  SHFL.IDX P6, R14, R13, R12, R11 ;  /* 0x0000000c0d0e7389 */ /* 0x00006400000c000b */
[----:B01----:R-:W-:Y:S01]  /*181b0*/  ENDCOLLECTIVE ;  /* 0x000000000000791b */ /* 0x003fe20003800000 */
.L_x_13916:
        /* <DEDUP_REMOVED lines=11> */
.L_x_13917:
[----:B------:R-:W-:Y:S02]  /*18270*/  IMAD.MOV.U32 R13, RZ, RZ, R18 ;  /* 0x000000ffff0d7224 */ /* 0x000fe400078e0012 */
[----:B------:R-:W-:Y:S02]  /*18280*/  IMAD.MOV.U32 R12, RZ, RZ, 0x3 ;  /* 0x00000003ff0c7424 */ /* 0x000fe400078e00ff */
[----:B------:R-:W-:-:S07]  /*18290*/  IMAD.MOV.U32 R9, RZ, RZ, R14 ;  /* 0x000000ffff097224 */ /* 0x000fce00078e000e */
[----:B------:R-:W-:Y:S05]  /*182a0*/  WARPSYNC.COLLECTIVE R15, `(.L_x_13918) ;  /* 0x000000000f087348 */ /* 0x000fea0003c00000 */
[----:B------:R0:W1:Y:S02]  /*182b0*/  SHFL.IDX P6, R14, R13, R12, R11 ;  /* 0x0000000c0d0e7389 */ /* 0x00006400000c000b */
[----:B01----:R-:W-:Y:S01]  /*182c0*/  ENDCOLLECTIVE ;  /* 0x000000000000791b */ /* 0x003fe20003800000 */
.L_x_13918:
        /* <DEDUP_REMOVED lines=12> */
.L_x_13919:
[----:B------:R-:W-:Y:S02]  /*18390*/  IMAD.MOV.U32 R13, RZ, RZ, R18 ;  /* 0x000000ffff0d7224 */ /* 0x000fe400078e0012 */
[----:B------:R-:W-:Y:S01]  /*183a0*/  IMAD.MOV.U32 R12, RZ, RZ, 0x4 ;  /* 0x00000004ff0c7424 */ /* 0x000fe200078e00ff */
[----:B------:R-:W-:-:S13]  /*183b0*/  IADD3 R2, P0, R14, R6, RZ ;  /* 0x000000060e027210 */ /* 0x000fda0007f1e0ff */
[----:B------:R-:W-:Y:S05]  /*183c0*/  WARPSYNC.COLLECTIVE R15, `(.L_x_13920) ;  /* 0x000000000f087348 */ /* 0x000fea0003c00000 */
[----:B------:R0:W1:Y:S02]  /*183d0*/  SHFL.IDX P6, R14, R13, R12, R11 ;  /* 0x0000000c0d0e7389 */ /* 0x00006400000c000b */
[----:B01----:R-:W-:Y:S01]  /*183e0*/  ENDCOLLECTIVE ;  /* 0x000000000000791b */ /* 0x003fe20003800000 */
.L_x_13920:
        /* <DEDUP_REMOVED lines=11> */
.L_x_13921:
[----:B------:R-:W-:Y:S02]  /*184a0*/  IMAD.MOV.U32 R13, RZ, RZ, R18 ;  /* 0x000000ffff0d7224 */ /* 0x000fe400078e0012 */
[----:B------:R-:W-:Y:S02]  /*184b0*/  IMAD.MOV.U32 R12, RZ, RZ, 0x5 ;  /* 0x00000005ff0c7424 */ /* 0x000fe400078e00ff */
[----:B------:R-:W-:-:S07]  /*184c0*/  IMAD.MOV.U32 R9, RZ, RZ, R14 ;  /* 0x000000ffff097224 */ /* 0x000fce00078e000e */
[----:B------:R-:W-:Y:S05]  /*184d0*/  WARPSYNC.COLLECTIVE R15, `(.L_x_13922) ;  /* 0x000000000f087348 */ /* 0x000fea0003c00000 */
[----:B------:R0:W1:Y:S02]  /*184e0*/  SHFL.IDX P6, R14, R13, R12, R11 ;  /* 0x0000000c0d0e7389 */ /* 0x00006400000c000b */
[----:B01----:R-:W-:Y:S01]  /*184f0*/  ENDCOLLECTIVE ;  /* 0x000000000000791b */ /* 0x003fe20003800000 */
.L_x_13922:
        /* <DEDUP_REMOVED lines=12> */
.L_x_13923:
[----:B------:R-:W-:Y:S02]  /*185c0*/  IMAD.MOV.U32 R13, RZ, RZ, R18 ;  /* 0x000000ffff0d7224 */ /* 0x000fe400078e0012 */
[----:B------:R-:W-:Y:S01]  /*185d0*/  IMAD.MOV.U32 R12, RZ, RZ, 0x6 ;  /* 0x00000006ff0c7424 */ /* 0x000fe200078e00ff */
[----:B------:R-:W-:-:S13]  /*185e0*/  IADD3 R2, P0, R14, R6, RZ ;  /* 0x000000060e027210 */ /* 0x000fda0007f1e0ff */
[----:B------:R-:W-:Y:S05]  /*185f0*/  WARPSYNC.COLLECTIVE R15, `(.L_x_13924) ;  /* 0x000000000f087348 */ /* 0x000fea0003c00000 */
[----:B------:R0:W1:Y:S02]  /*18600*/  SHFL.IDX P6, R14, R13, R12, R11 ;  /* 0x0000000c0d0e7389 */ /* 0x00006400000c000b */
[----:B01----:R-:W-:Y:S01]  /*18610*/  ENDCOLLECTIVE ;  /* 0x000000000000791b */ /* 0x003fe20003800000 */
.L_x_13924:
        /* <DEDUP_REMOVED lines=11> */
.L_x_13925:
[----:B------:R-:W-:Y:S02]  /*186d0*/  IMAD.MOV.U32 R13, RZ, RZ, R18 ;  /* 0x000000ffff0d7224 */ /* 0x000fe400078e0012 */
[----:B------:R-:W-:Y:S02]  /*186e0*/  IMAD.MOV.U32 R12, RZ, RZ, 0x7 ;  /* 0x00000007ff0c7424 */ /* 0x000fe400078e00ff */
[----:B------:R-:W-:-:S07]  /*186f0*/  IMAD.MOV.U32 R9, RZ, RZ, R14 ;  /* 0x000000ffff097224 */ /* 0x000fce00078e000e */
[----:B------:R-:W-:Y:S05]  /*18700*/  WARPSYNC.COLLECTIVE R15, `(.L_x_13926) ;  /* 0x000000000f087348 */ /* 0x000fea0003c00000 */
[----:B------:R0:W1:Y:S02]  /*18710*/  SHFL.IDX P6, R14, R13, R12, R11 ;  /* 0x0000000c0d0e7389 */ /* 0x00006400000c000b */
[----:B01----:R-:W-:Y:S01]  /*18720*/  ENDCOLLECTIVE ;  /* 0x000000000000791b */ /* 0x003fe20003800000 */
.L_x_13926:
        /* <DEDUP_REMOVED lines=12> */
.L_x_13927:
[----:B------:R-:W-:Y:S05]  /*187f0*/  BRA `(.L_x_13928) ;  /* 0xffffffbc009c7947 */ /* 0x000fea000383ffff */
.L_x_13809:
        /* <DEDUP_REMOVED lines=8> */
.L_x_13930:
[----:B------:R-:W-:Y:S05]  /*18880*/  BSYNC B0 ;  /* 0x0000000000007941 */ /* 0x000fea0003800000 */
.L_x_13929:
[----:B------:R-:W-:Y:S05]  /*18890*/  BRA `(.L_x_13931) ;  /* 0xffffffc000207947 */ /* 0x000fea000383ffff */
.L_x_13812:
[----:B--2---:R2:W3:Y:S02]  /*188a0*/  SYNCS.PHASECHK.TRANS64.TRYWAIT P0, [R4+URZ+0x16820], R0 ;  /* 0x01682000040075a7 */ /* 0x0044e4000800017f */
[----:B---3--:R-:W-:Y:S05]  /*188b0*/  @!P0 NANOSLEEP.SYNCS 0x989680 ;  /* 0x009896800000895d */ /* 0x008fea0003900000 */
[----:B------:R-:W3:Y:S02]  /*188c0*/  @!P0 SYNCS.PHASECHK.TRANS64 P0, [R4+URZ+0x16820], R0 ;  /* 0x01682000040085a7 */ /* 0x000ee4000800007f */
[----:B---3--:R-:W-:Y:S05]  /*188d0*/  @!P0 BRA `(.L_x_13812) ;  /* 0xfffffffc00f08947 */ /* 0x008fea000383ffff */
[----:B------:R-:W-:Y:S05]  /*188e0*/  BRA `(.L_x_13932) ;  /* 0xffffffc0006c7947 */ /* 0x000fea000383ffff */
.L_x_13813:
        /* <DEDUP_REMOVED lines=11> */
.L_x_13934:
[----:B------:R-:W-:Y:S05]  /*189a0*/  BSYNC B0 ;  /* 0x0000000000007941 */ /* 0x000fea0003800000 */
.L_x_13933:
[----:B------:R-:W-:Y:S05]  /*189b0*/  BRA `(.L_x_13935) ;  /* 0xffffffc000547947 */ /* 0x000fea000383ffff */
.L_x_13816:
[----:B------:R-:W-:Y:S01]  /*189c0*/  BSSY B1, `(.L_x_13936) ;  /* 0x0000006000017945 */ /* 0x000fe20003800000 */
[----:B------:R-:W-:-:S07]  /*189d0*/  IMAD.MOV.U32 R15, RZ, RZ, -0x1 ;  /* 0xffffffffff0f7424 */ /* 0x000fce00078e00ff */
[----:B01----:R-:W-:Y:S05]  /*189e0*/  WARPSYNC.COLLECTIVE R15, `(.L_x_13937) ;  /* 0x000000000f0c7348 */ /* 0x003fea0003c00000 */
[----:B------:R-:W-:Y:S02]  /*189f0*/  ELECT P6, UR62, PT ;  /* 0x00000000003e782f */ /* 0x000fe400038c0000 */
[----:B------:R-:W-:Y:S01]  /*18a00*/  MOV R14, UR62 ;  /* 0x0000003e000e7c02 */ /* 0x000fe20008000f00 */
[----:B01----:R-:W-:Y:S10]  /*18a10*/  ENDCOLLECTIVE ;  /* 0x000000000000791b */ /* 0x003ff40003800000 */
.L_x_13937:
[----:B------:R-:W-:Y:S05]  /*18a20*/  BSYNC B1 ;  /* 0x0000000000017941 */ /* 0x000fea0003800000 */
.L_x_13936:
[----:B------:R-:W-:Y:S05]  /*18a30*/  BRA `(.L_x_13938) ;  /* 0xffffffc0004c7947 */ /* 0x000fea000383ffff */
.L_x_13818:
[----:B-1----:R1:W2:Y:S02]  /*18a40*/  SYNCS.PHASECHK.TRANS64.TRYWAIT P1, [R5+URZ+0x16840], R0 ;  /* 0x01684000050075a7 */ /* 0x0022a4000802017f */
[----:B--2---:R-:W-:Y:S05]  /*18a50*/  @!P1 NANOSLEEP.SYNCS 0x989680 ;  /* 0x009896800000995d */ /* 0x004fea0003900000 */
[----:B------:R-:W2:Y:S02]  /*18a60*/  @!P1 SYNCS.PHASECHK.TRANS64 P1, [R5+URZ+0x16840], R0 ;  /* 0x01684000050095a7 */ /* 0x000ea4000802007f */
[----:B--2---:R-:W-:Y:S05]  /*18a70*/  @!P1 BRA `(.L_x_13818) ;  /* 0xfffffffc00f09947 */ /* 0x004fea000383ffff */
[----:B------:R-:W-:Y:S05]  /*18a80*/  BRA `(.L_x_13939) ;  /* 0xffffffc0006c7947 */ /* 0x000fea000383ffff */
.L_x_13820:
[----:B--2---:R2:W3:Y:S02]  /*18a90*/  SYNCS.PHASECHK.TRANS64.TRYWAIT P1, [R23+URZ+0x16840], R2 ;  /* 0x01684002170075a7 */ /* 0x0044e4000802017f */
[----:B---3--:R-:W-:Y:S05]  /*18aa0*/  @!P1 NANOSLEEP.SYNCS 0x989680 ;  /* 0x009896800000995d */ /* 0x008fea0003900000 */
[----:B------:R-:W3:Y:S02]  /*18ab0*/  @!P1 SYNCS.PHASECHK.TRANS64 P1, [R23+URZ+0x16840], R2 ;  /* 0x01684002170095a7 */ /* 0x000ee4000802007f */
[----:B---3--:R-:W-:Y:S05]  /*18ac0*/  @!P1 BRA `(.L_x_13820) ;  /* 0xfffffffc00f09947 */ /* 0x008fea000383ffff */
[----:B------:R-:W-:Y:S05]  /*18ad0*/  BRA `(.L_x_13940) ;  /* 0xffffffc000787947 */ /* 0x000fea000383ffff */
.L_x_13822:
[----:B---3--:R3:W4:Y:S02]  /*18ae0*/  SYNCS.PHASECHK.TRANS64.TRYWAIT P1, [R5+URZ+0x16860], R0 ;  /* 0x01686000050075a7 */ /* 0x008724000802017f */
[----:B----4-:R-:W-:Y:S05]  /*18af0*/  @!P1 NANOSLEEP.SYNCS 0x989680 ;  /* 0x009896800000995d */ /* 0x010fea0003900000 */
[----:B------:R-:W4:Y:S02]  /*18b00*/  @!P1 SYNCS.PHASECHK.TRANS64 P1, [R5+URZ+0x16860], R0 ;  /* 0x01686000050095a7 */ /* 0x000f24000802007f */
[----:B----4-:R-:W-:Y:S05]  /*18b10*/  @!P1 BRA `(.L_x_13822) ;  /* 0xfffffffc00f09947 */ /* 0x010fea000383ffff */
[----:B------:R-:W-:Y:S05]  /*18b20*/  BRA `(.L_x_13941) ;  /* 0xffffffc000747947 */ /* 0x000fea000383ffff */
.L_x_13942:
        /* <DEDUP_REMOVED lines=13> */
.L_x_15877:


//--------------------- .text._ZN7cutlass13device_kernelIN5flash11enable_sm90INS1_16FlashAttnFwdSm90INS1_25CollectiveMainloopFwdSm90ILi2EN4cute5tupleIJNS5_1CILi1EEES8_S8_EEENS6_IJNS7_ILi192EEENS7_ILi128EEENS7_ILi64EEEEEELi64ENS_6half_tEfNS_4arch4Sm90ELb0ELb1ELb1ELb1ELb1ELb0ELb0ELb1ELb1ELb1ELb0ELb0EEENS1_21CollectiveEpilogueFwdINS6_IJSA_SC_SB_EEES9_SE_SG_Li384ELb1ELb1ELb0ELb0EEENS1_36VarlenDynamicPersistentTileSchedulerILi192ELi128ELi384ELi128ELb0ELb1ELb1ELb1ELb0ELb1EEEEEEEEEvNT_6ParamsE --------------------------
	.section	.text._ZN7cutlass13device_kernelIN5flash11enable_sm90INS1_16FlashAttnFwdSm90INS1_25CollectiveMainloopFwdSm90ILi2EN4cute5tupleIJNS5_1CILi1EEES8_S8_EEENS6_IJNS7_ILi192EEENS7_ILi128EEENS7_ILi64EEEEEELi64ENS_6half_tEfNS_4arch4Sm90ELb0ELb1ELb1ELb1ELb1ELb0ELb0ELb1ELb1ELb1ELb0ELb0EEENS1_21CollectiveEpilogueFwdINS6_IJSA_SC_SB_EEES9_SE_SG_Li384ELb1ELb1ELb0ELb0EEENS1_36VarlenDynamicPersistentTileSchedulerILi192ELi128ELi384ELi128ELb0ELb1ELb1ELb1ELb0ELb1EEEEEEEEEvNT_6ParamsE,"ax",@progbits
	.align	128
.text._ZN7cutlass13device_kernelIN5flash11enable_sm90INS1_16FlashAttnFwdSm90INS1_25CollectiveMainloopFwdSm90ILi2EN4cute5tupleIJNS5_1CILi1EEES8_S8_EEENS6_IJNS7_ILi192EEENS7_ILi128EEENS7_ILi64EEEEEELi64ENS_6half_tEfNS_4arch4Sm90ELb0ELb1ELb1ELb1ELb1ELb0ELb0ELb1ELb1ELb1ELb0ELb0EEENS1_21CollectiveEpilogueFwdINS6_IJSA_SC_SB_EEES9_SE_SG_Li384ELb1ELb1ELb0ELb0EEENS1_36VarlenDynamicPersistentTileSchedulerILi192ELi128ELi384ELi128ELb0ELb1ELb1ELb1ELb0ELb1EEEEEEEEEvNT_6ParamsE:
        .type           _ZN7cutlass13device_kernelIN5flash11enable_sm90INS1_16FlashAttnFwdSm90INS1_25CollectiveMainloopFwdSm90ILi2EN4cute5tupleIJNS5_1CILi1EEES8_S8_EEENS6_IJNS7_ILi192EEENS7_ILi128EEENS7_ILi64EEEEEELi64ENS_6half_tEfNS_4arch4Sm90ELb0ELb1ELb1ELb1ELb1ELb0ELb0ELb1ELb1ELb1ELb0ELb0EEENS1_21CollectiveEpilogueFwdINS6_IJSA_SC_SB_EEES9_SE_SG_Li384ELb1ELb1ELb0ELb0EEENS1_36VarlenDynamicPersistentTileSchedulerILi192ELi128ELi384ELi128ELb0ELb1ELb1ELb1ELb0ELb1EEEEEEEEEvNT_6ParamsE,@function
        .size           _ZN7cutlass13device_kernelIN5flash11enable_sm90INS1_16FlashAttnFwdSm90INS1_25CollectiveMainloopFwdSm90ILi2EN4cute5tupleIJNS5_1CILi1EEES8_S8_EEENS6_IJNS7_ILi192EEENS7_ILi128EEENS7_ILi64EEEEEELi64ENS_6half_tEfNS_4arch4Sm90ELb0ELb1ELb1ELb1ELb1ELb0ELb0ELb1ELb1ELb1ELb0ELb0EEENS1_21CollectiveEpilogueFwdINS6_IJSA_SC_SB_EEES9_SE_SG_Li384ELb1ELb1ELb0ELb0EEENS1_36VarlenDynamicPersistentTileSchedulerILi192ELi128ELi384ELi128ELb0ELb1ELb1ELb1ELb0ELb1EEEEEEEEEvNT_6ParamsE,(.L_x_15878 - _ZN7cutlass13device_kernelIN5flash11enable_sm90INS1_16FlashAttnFwdSm90INS1_25CollectiveMainloopFwdSm90ILi2EN4cute5tupleIJNS5_1CILi1EEES8_S8_EEENS6_IJNS7_ILi192EEENS7_ILi128EEENS7_ILi64EEEEEELi64ENS_6half_tEfNS_4arch4Sm90ELb0ELb1ELb1ELb1ELb1ELb0ELb0ELb1ELb1ELb1ELb0ELb0EEENS1_21CollectiveEpilogueFwdINS6_IJSA_SC_SB_EEES9_SE_SG_Li384ELb1ELb1ELb0ELb0EEENS1_36VarlenDynamicPersistentTileSchedulerILi192ELi128ELi384ELi128ELb0ELb1ELb1ELb1ELb0ELb1EEEEEEEEEvNT_6ParamsE)
        .other          _ZN7cutlass13device_kernelIN5flash11enable_sm90INS1_16FlashAttnFwdSm90INS1_25CollectiveMainloopFwdSm90ILi2EN4cute5tupleIJNS5_1CILi1EEES8_S8_EEENS6_IJNS7_ILi192EEENS7_ILi128EEENS7_ILi64EEEEEELi64ENS_6half_tEfNS_4arch4Sm90ELb0ELb1ELb1ELb1ELb1ELb0ELb0ELb1ELb1ELb1ELb0ELb0EEENS1_21CollectiveEpilogueFwdINS6_IJSA_SC_SB_EEES9_SE_SG_Li384ELb1ELb1ELb0ELb0EEENS1_36VarlenDynamicPersistentTileSchedulerILi192ELi128ELi384ELi128ELb0ELb1ELb1ELb1ELb0ELb1EEEEEEEEEvNT_6ParamsE,@"STO_CUDA_ENTRY STV_DEFAULT"
_ZN7cutlass13device_kernelIN5flash11enable_sm90INS1_16FlashAttnFwdSm90INS1_25CollectiveMainloopFwdSm90ILi2EN4cute5tupleIJNS5_1CILi1EEES8_S8_EEENS6_IJNS7_ILi192EEENS7_ILi128EEENS7_ILi64EEEEEELi64ENS_6half_tEfNS_4arch4Sm90ELb0ELb1ELb1ELb1ELb1ELb0ELb0ELb1ELb1ELb1ELb0ELb0EEENS1_21CollectiveEpilogueFwdINS6_IJSA_SC_SB_EEES9_SE_SG_Li384ELb1ELb1ELb0ELb0EEENS1_36VarlenDynamicPersistentTileSchedulerILi192ELi128ELi384ELi128ELb0ELb1ELb1ELb1ELb0ELb1EEEEEEEEEvNT_6ParamsE:
        /* <DEDUP_REMOVED lines=45> */
.L_x_13943:
        /* <DEDUP_REMOVED lines=22> */
.L_x_13944:
        /* <DEDUP_REMOVED lines=18> */
.L_x_13945:
        /* <DEDUP_REMOVED lines=22> */
.L_x_13946:
        /* <DEDUP_REMOVED lines=23> */
.L_x_13947:
        /* <DEDUP_REMOVED lines=8> */
.L_x_13949:
        /* <DEDUP_REMOVED lines=30> */
[CC--:B------:R-:W-:Y:S01]  /*0a80*/  LEA.HI R2, R0.reuse, R157.reuse, RZ, 0x4 ;  /* 0x0000009d00027211 */ /* 0x0c0fe200078f20ff */
[----:B------:R-:W-:Y:S01]  /*0a90*/  IMAD.SHL.U32 R3, R3, 0x20, RZ ;  /* 0x0000002003037824 */ /* 0x000fe200078e00ff */
[----:B------:R-:W-:Y:S01]  /*0aa0*/  LEA.HI R10, R0, R157, RZ, 0x2 ;  /* 0x0000009d000a7211 */ /* 0x000fe200078f10ff */
[C---:B------:R-:W-:Y:S01]  /*0ab0*/  IMAD.IADD R152, R157.reuse, 0x1, -R152 ;  /* 0x000000019d987824 */ /* 0x040fe200078e0a98 */
[----:B------:R-:W-:Y:S02]  /*0ac0*/  LOP3.LUT R4, R2, 0x3fffff0, RZ, 0xc0, !PT ;  /* 0x03fffff002047812 */ /* 0x000fe400078ec0ff */
[----:B------:R-:W-:Y:S02]  /*0ad0*/  SHF.R.S32.HI R5, RZ, 0x4, R2 ;  /* 0x00000004ff057819 */ /* 0x000fe40000011402 */
[----:B------:R-:W-:Y:S01]  /*0ae0*/  SHF.R.S32.HI R7, RZ, 0x1f, R152 ;  /* 0x0000001fff077819 */ /* 0x000fe20000011498 */
[----:B------:R-:W-:Y:S01]  /*0af0*/  IMAD.IADD R4, R157, 0x1, -R4 ;  /* 0x000000019d047824 */ /* 0x000fe200078e0a04 */
[----:B------:R-:W-:-:S02]  /*0b00*/  LOP3.LUT R3, R3, 0xfffffc00, RZ, 0xc0, !PT ;  /* 0xfffffc0003037812 */ /* 0x000fc400078ec0ff */
[----:B------:R-:W-:Y:S02]  /*0b10*/  LEA.HI R6, R7, R152, RZ, 0x2 ;  /* 0x0000009807067211 */ /* 0x000fe400078f10ff */
[----:B------:R-:W-:Y:S01]  /*0b20*/  LEA.HI R2, R2, R5, RZ, 0x1 ;  /* 0x0000000502027211 */ /* 0x000fe200078f08ff */
[----:B------:R-:W-:Y:S01]  /*0b30*/  IMAD R3, R4, 0x40, R3 ;  /* 0x0000004004037824 */ /* 0x000fe200078e0203 */
[--C-:B------:R-:W-:Y:S02]  /*0b40*/  SHF.R.S32.HI R8, RZ, 0x2, R6.reuse ;  /* 0x00000002ff087819 */ /* 0x100fe40000011406 */
[----:B------:R-:W-:Y:S02]  /*0b50*/  SHF.R.S32.HI R9, RZ, 0x1f, R6 ;  /* 0x0000001fff097819 */ /* 0x000fe40000011406 */
[----:B------:R-:W-:Y:S02]  /*0b60*/  SHF.R.S32.HI R153, RZ, 0x7, R153 ;  /* 0x00000007ff997819 */ /* 0x000fe40000011499 */
[----:B------:R-:W-:-:S02]  /*0b70*/  LOP3.LUT R10, R10, 0xfffffffc, RZ, 0xc0, !PT ;  /* 0xfffffffc0a0a7812 */ /* 0x000fc400078ec0ff */
[----:B------:R-:W-:Y:S01]  /*0b80*/  LEA.HI R9, R9, R8, RZ, 0x3 ;  /* 0x0000000809097211 */ /* 0x000fe200078f18ff */
[----:B------:R-:W-:Y:S01]  /*0b90*/  IMAD.HI R4, R153, 0x55555556, RZ ;  /* 0x5555555699047827 */ /* 0x000fe200078e02ff */
[----:B------:R-:W-:Y:S02]  /*0ba0*/  LOP3.LUT R2, R2, 0x1ffffffe, RZ, 0xc0, !PT ;  /* 0x1ffffffe02027812 */ /* 0x000fe400078ec0ff */
[----:B------:R-:W-:Y:S01]  /*0bb0*/  LEA.HI R0, R0, R157, RZ, 0x3 ;  /* 0x0000009d00007211 */ /* 0x000fe200078f18ff */
[----:B------:R-:W-:Y:S01]  /*0bc0*/  IMAD.IADD R10, R157, 0x1, -R10 ;  /* 0x000000019d0a7824 */ /* 0x000fe200078e0a0a */
[----:B------:R-:W-:Y:S01]  /*0bd0*/  LOP3.LUT R9, R9, 0xfffffff8, RZ, 0xc0, !PT ;  /* 0xfffffff809097812 */ /* 0x000fe200078ec0ff */
[----:B------:R-:W-:Y:S01]  /*0be0*/  IMAD.IADD R2, R5, 0x1, -R2 ;  /* 0x0000000105027824 */ /* 0x000fe200078e0a02 */
[----:B------:R-:W-:Y:S02]  /*0bf0*/  LEA.HI R7, R7, R152, RZ, 0x5 ;  /* 0x0000009807077211 */ /* 0x000fe400078f28ff */
[----:B------:R-:W-:Y:S01]  /*0c00*/  LOP3.LUT R18, R0, 0xfffffff8, RZ, 0xc0, !PT ;  /* 0xfffffff800127812 */ /* 0x000fe200078ec0ff */
[----:B------:R-:W-:Y:S01]  /*0c10*/  IMAD.IADD R8, R8, 0x1, -R9 ;  /* 0x0000000108087824 */ /* 0x000fe200078e0a09 */
[----:B------:R-:W-:Y:S01]  /*0c20*/  LEA.HI R4, R4, R4, RZ, 0x1 ;  /* 0x0000000404047211 */ /* 0x000fe200078f08ff */
[----:B------:R-:W-:Y:S01]  /*0c30*/  IMAD R155, R2, 0x8, R3 ;  /* 0x00000008029b7824 */ /* 0x000fe200078e0203 */
[----:B------:R-:W-:Y:S01]  /*0c40*/  LEA.HI R5, R10, R10, RZ, 0x1 ;  /* 0x0000000a0a057211 */ /* 0x000fe200078f08ff */
[----:B------:R-:W-:Y:S01]  /*0c50*/  IMAD.IADD R18, R157, 0x1, -R18 ;  /* 0x000000019d127824 */ /* 0x000fe200078e0a12 */
[----:B------:R-:W-:Y:S01]  /*0c60*/  SHF.R.S32.HI R7, RZ, 0x5, R7 ;  /* 0x00000005ff077819 */ /* 0x000fe20000011407 */
[----:B------:R-:W-:Y:S01]  /*0c70*/  IMAD R4, R4, -0x3, R153 ;  /* 0xfffffffd04047824 */ /* 0x000fe200078e0299 */
[----:B------:R-:W-:Y:S01]  /*0c80*/  LOP3.LUT R5, R5, 0x1ffffffe, RZ, 0xc0, !PT ;  /* 0x1ffffffe05057812 */ /* 0x000fe200078ec0ff */
[----:B------:R-:W-:Y:S01]  /*0c90*/  IMAD.SHL.U32 R19, R18, 0x8, RZ ;  /* 0x0000000812137824 */ /* 0x000fe200078e00ff */
[----:B------:R-:W-:Y:S01]  /*0ca0*/  LOP3.LUT R3, R6, 0x7ffffffc, RZ, 0xc0, !PT ;  /* 0x7ffffffc06037812 */ /* 0x000fe200078ec0ff */
[----:B------:R-:W-:Y:S01]  /*0cb0*/  IMAD R7, R7, 0x10, R8 ;  /* 0x0000001007077824 */ /* 0x000fe200078e0208 */
[----:B------:R-:W-:Y:S01]  /*0cc0*/  SHF.R.S32.HI R23, RZ, 0x3, R0 ;  /* 0x00000003ff177819 */ /* 0x000fe20000011400 */
[----:B------:R-:W-:Y:S01]  /*0cd0*/  IMAD.IADD R5, R10, 0x1, -R5 ;  /* 0x000000010a057824 */ /* 0x000fe200078e0a05 */
[----:B------:R-:W-:Y:S01]  /*0ce0*/  SHF.R.S32.HI R156, RZ, 0x1f, R19 ;  /* 0x0000001fff9c7819 */ /* 0x000fe20000011413 */
[----:B------:R-:W-:-:S02]  /*0cf0*/  IMAD R154, R4, 0x40, R7 ;  /* 0x00000040049a7824 */ /* 0x000fc400078e0207 */
[----:B------:R-:W-:Y:S02]  /*0d00*/  IMAD.IADD R16, R152, 0x1, -R3 ;  /* 0x0000000198107824 */ /* 0x000fe400078e0a03 */
[----:B------:R-:W-:-:S07]  /*0d10*/  IMAD R17, R5, 0x8, R154 ;  /* 0x0000000805117824 */ /* 0x000fce00078e029a */
.L_x_14045:
        /* <DEDUP_REMOVED lines=32> */
[----:B-----5:R-:W-:-:S14]  /*0f20*/  @P2 BRA `(.L_x_13950) ;  /* 0x0000000000382947 */ /* 0x020fdc0003800000 */
        /* <DEDUP_REMOVED lines=14> */
.L_x_13950:
        /* <DEDUP_REMOVED lines=9> */
.L_x_13951:
        /* <DEDUP_REMOVED lines=13> */
.L_x_13952:
        /* <DEDUP_REMOVED lines=29> */
.L_x_13954:
[----:B------:R-:W-:-:S11]  /*1340*/  UISETP.NE.AND UP0, UPT, UR5, 0x1, UPT ;  /* 0x000000010500788c */ /* 0x000fd6000bf05270 */
[----:B------:R-:W-:Y:S02]  /*1350*/  @UP0 ULDC.64 UR8, c[0x0][0x9e8] ;  /* 0x00027a0000080ab9 */ /* 0x000fe40000000a00 */
[----:B------:R-:W-:-:S04]  /*1360*/  UIMAD.WIDE.U32 UR6, UR4, UR8, URZ ;  /* 0x00000008040672a5 */ /* 0x000fc8000f8e003f */
[----:B------:R-:W-:-:S12]  /*1370*/  @UP0 USHF.R.U32.HI UR4, URZ, UR9, UR7 ;  /* 0x000000093f040299 */ /* 0x000fd80008011607 */
.L_x_13955:
[----:B------:R-:W-:-:S06]  /*1380*/  UIMAD UR4, UR4, UR5, UR5 ;  /* 0x00000005040472a4 */ /* 0x000fcc000f8e0205 */
[----:B------:R-:W-:-:S07]  /*1390*/  VIMNMX R0, R0, UR4, PT ;  /* 0x0000000400007c48 */ /* 0x000fce000bfe0100 */
.L_x_13953:
        /* <DEDUP_REMOVED lines=32> */
.L_x_13957:
[----:B------:R-:W-:-:S11]  /*15a0*/  UISETP.NE.AND UP0, UPT, UR5, 0x1, UPT ;  /* 0x000000010500788c */ /* 0x000fd6000bf05270 */
[----:B------:R-:W-:Y:S02]  /*15b0*/  @UP0 ULDC.64 UR10, c[0x0][0x9e8] ;  /* 0x00027a00000a0ab9 */ /* 0x000fe40000000a00 */
[----:B------:R-:W-:-:S04]  /*15c0*/  UIMAD.WIDE.U32 UR6, UR4, UR10, URZ ;  /* 0x0000000a040672a5 */ /* 0x000fc8000f8e003f */
[----:B------:R-:W-:-:S12]  /*15d0*/  @UP0 USHF.R.U32.HI UR4, URZ, UR11, UR7 ;  /* 0x0000000b3f040299 */ /* 0x000fd80008011607 */
.L_x_13958:
[----:B------:R-:W-:-:S04]  /*15e0*/  UIMAD UR4, UR4, UR5, URZ ;  /* 0x00000005040472a4 */ /* 0x000fc8000f8e023f */
[----:B------:R-:W-:-:S04]  /*15f0*/  UISETP.LT.AND UP0, UPT, UR9, UR4, UPT ;  /* 0x000000040900728c */ /* 0x000fc8000bf01270 */
[----:B------:R-:W-:-:S12]  /*1600*/  USEL UR9, UR9, UR4, !UP0 ;  /* 0x0000000409097287 */ /* 0x000fd8000c000000 */
.L_x_13956:
        /* <DEDUP_REMOVED lines=13> */
[----:B------:R-:W-:Y:S02]  /*16e0*/  CS2R R24, SRZ ;  /* 0x0000000000187805 */ /* 0x000fe4000001ff00 */
[----:B------:R-:W-:Y:S01]  /*16f0*/  CS2R R12, SRZ ;  /* 0x00000000000c7805 */ /* 0x000fe2000001ff00 */
[----:B------:R-:W-:Y:S01]  /*1700*/  IMAD.MOV.U32 R106, RZ, RZ, RZ ;  /* 0x000000ffff6a7224 */ /* 0x000fe200078e00ff */
[----:B------:R-:W-:Y:S01]  /*1710*/  USEL UR42, URZ, UR4, !UP0 ;  /* 0x000000043f2a7287 */ /* 0x000fe2000c000000 */
[----:B------:R-:W-:Y:S01]  /*1720*/  IMAD.MOV.U32 R27, RZ, RZ, RZ ;  /* 0x000000ffff1b7224 */ /* 0x000fe200078e00ff */
[----:B------:R-:W-:Y:S02]  /*1730*/  CS2R R102, SRZ ;  /* 0x0000000000667805 */ /* 0x000fe4000001ff00 */
[----:B------:R-:W-:-:S02]  /*1740*/  CS2R R100, SRZ ;  /* 0x0000000000647805 */ /* 0x000fc4000001ff00 */
[----:B------:R-:W-:Y:S02]  /*1750*/  CS2R R98, SRZ ;  /* 0x0000000000627805 */ /* 0x000fe4000001ff00 */
[----:B------:R-:W-:Y:S02]  /*1760*/  CS2R R96, SRZ ;  /* 0x0000000000607805 */ /* 0x000fe4000001ff00 */
[----:B------:R-:W-:Y:S02]  /*1770*/  ISETP.GT.AND P1, PT, R88, UR42, PT ;  /* 0x0000002a58007c0c */ /* 0x000fe4000bf24270 */
[----:B------:R-:W-:Y:S02]  /*1780*/  CS2R R94, SRZ ;  /* 0x00000000005e7805 */ /* 0x000fe4000001ff00 */
[----:B------:R-:W-:Y:S02]  /*1790*/  CS2R R92, SRZ ;  /* 0x00000000005c7805 */ /* 0x000fe4000001ff00 */
[----:B------:R-:W-:Y:S01]  /*17a0*/  CS2R R90, SRZ ;  /* 0x00000000005a7805 */ /* 0x000fe2000001ff00 */
[----:B------:R-:W-:-:S06]  /*17b0*/  IMAD.MOV.U32 R89, RZ, RZ, RZ ;  /* 0x000000ffff597224 */ /* 0x000fcc00078e00ff */
        /* <DEDUP_REMOVED lines=32> */
.L_x_13960:
        /* <DEDUP_REMOVED lines=9> */
.L_x_14138:
[----:B------:R-:W-:Y:S05]  /*1a50*/  @!P0 BRA `(.L_x_13962) ;  /* 0x0000000000048947 */ /* 0x000fea0003800000 */
[----:B------:R-:W-:Y:S01]  /*1a60*/  BPT.TRAP 0x1 ;  /* 0x000000040000795c */ /* 0x000fe20000300000 */
.L_x_13962:
[----:B------:R-:W-:Y:S02]  /*1a70*/  IMAD.U32 R13, RZ, RZ, UR46 ;  /* 0x0000002eff0d7e24 */ /* 0x000fe4000f8e00ff */
[----:B0-----:R-:W-:-:S03]  /*1a80*/  IMAD.U32 R0, RZ, RZ, UR47 ;  /* 0x0000002fff007e24 */ /* 0x001fc6000f8e00ff */
[----:B------:R-:W-:Y:S02]  /*1a90*/  LEA R13, R13, UR45, 0x3 ;  /* 0x0000002d0d0d7c11 */ /* 0x000fe4000f8e18ff */
[----:B------:R-:W-:-:S04]  /*1aa0*/  SHF.L.U32 R0, R0, 0x1f, RZ ;  /* 0x0000001f00007819 */ /* 0x000fc800000006ff */
[----:B------:R0:W1:Y:S01]  /*1ab0*/  SYNCS.PHASECHK.TRANS64.TRYWAIT P1, [R13+URZ+0x16830], R0 ;  /* 0x016830000d0075a7 */ /* 0x000062000802017f */
[----:B------:R-:W-:Y:S05]  /*1ac0*/  @!P0 BRA `(.L_x_13963) ;  /* 0x0000000000048947 */ /* 0x000fea0003800000 */
[----:B------:R-:W-:Y:S01]  /*1ad0*/  BPT.TRAP 0x1 ;  /* 0x000000040000795c */ /* 0x000fe20000300000 */
.L_x_13963:
[----:B-1----:R-:W-:Y:S05]  /*1ae0*/  @P1 BRA `(.L_x_13964) ;  /* 0x0000000000081947 */ /* 0x002fea0003800000 */
[----:B------:R-:W1:Y:S02]  /*1af0*/  SYNCS.PHASECHK.TRANS64.TRYWAIT P1, [R13+URZ+0x16830], R0 ;  /* 0x016830000d0075a7 */ /* 0x000e64000802017f */
[----:B-1----:R-:W-:Y:S05]  /*1b00*/  @!P1 BRA `(.L_x_13965) ;  /* 0x0000014c00889947 */ /* 0x002fea0003800000 */
.L_x_13964:
        /* <DEDUP_REMOVED lines=35> */
.L_x_13966:
[----:B------:R-:W-:Y:S01]  /*1d40*/  UISETP.NE.AND UP1, UPT, UR51, URZ, UPT ;  /* 0x0000003f3300728c */ /* 0x000fe2000bf25270 */
[----:B------:R-:W-:Y:S01]  /*1d50*/  R2UR UR6, R13 ;  /* 0x000000000d0672ca */ /* 0x000fe200000e0000 */
[----:B------:R-:W-:Y:S01]  /*1d60*/  ULDC UR7, c[0x0][0x9d8] ;  /* 0x0002760000077ab9 */ /* 0x000fe20000000800 */
[----:B------:R-:W-:Y:S01]  /*1d70*/  UISETP.NE.AND UP0, UPT, UR50, URZ, UPT ;  /* 0x0000003f3200728c */ /* 0x000fe2000bf05270 */
[----:B------:R-:W-:Y:S01]  /*1d80*/  FMUL.FTZ R7, R34, UR7 ;  /* 0x0000000722077c20 */ /* 0x000fe20008410000 */
[----:B------:R-:W-:Y:S01]  /*1d90*/  FMUL.FTZ R34, R63, UR7 ;  /* 0x000000073f227c20 */ /* 0x000fe20008410000 */
[----:B------:R-:W-:Y:S01]  /*1da0*/  PLOP3.LUT P1, PT, PT, PT, UP1, 0x80, 0x0 ;  /* 0x000000000000781c */ /* 0x000fe20003f2f018 */
[----:B------:R-:W-:Y:S01]  /*1db0*/  VIADD R63, R17, UR40 ;  /* 0x00000028113f7c36 */ /* 0x000fe20008000000 */
[----:B------:R-:W-:Y:S01]  /*1dc0*/  PLOP3.LUT P2, PT, PT, PT, UP1, 0x80, 0x0 ;  /* 0x000000000000781c */ /* 0x000fe20003f4f018 */
[----:B------:R-:W-:Y:S01]  /*1dd0*/  FMUL.FTZ R9, R38, UR7 ;  /* 0x0000000726097c20 */ /* 0x000fe20008410000 */
[----:B------:R-:W-:Y:S01]  /*1de0*/  FMUL.FTZ R6, R35, UR7 ;  /* 0x0000000723067c20 */ /* 0x000fe20008410000 */
[----:B------:R-:W-:Y:S01]  /*1df0*/  @UP1 ULDC UR10, c[0x0][0x44c] ;  /* 0x00011300000a1ab9 */ /* 0x000fe20000000800 */
[----:B------:R-:W-:Y:S01]  /*1e00*/  FMUL.FTZ R38, R40, UR7 ;  /* 0x0000000728267c20 */ /* 0x000fe20008410000 */
[----:B------:R-:W-:Y:S01]  /*1e10*/  FMUL.FTZ R35, R62, UR7 ;  /* 0x000000073e237c20 */ /* 0x000fe20008410000 */
[----:B------:R-:W-:Y:S01]  /*1e20*/  FMUL.FTZ R40, R66, UR7 ;  /* 0x0000000742287c20 */ /* 0x000fe20008410000 */
[----:B------:R-:W-:Y:S01]  /*1e30*/  FMUL.FTZ R66, R69, UR7 ;  /* 0x0000000745427c20 */ /* 0x000fe20008410000 */
[----:B------:R-:W-:Y:S01]  /*1e40*/  UIADD3 UR6, UR6, 0x16840, URZ ;  /* 0x0001684006067890 */ /* 0x000fe2000fffe03f */
[----:B------:R-:W-:Y:S01]  /*1e50*/  FMUL.FTZ R5, R24, UR7 ;  /* 0x0000000718057c20 */ /* 0x000fe20008410000 */
[----:B------:R-:W-:Y:S01]  /*1e60*/  FMUL.FTZ R12, R25, UR7 ;  /* 0x00000007190c7c20 */ /* 0x000fe20008410000 */
[----:B01----:R-:W-:Y:S01]  /*1e70*/  @P1 IMAD.HI.U32 R13, R63, UR10, RZ ;  /* 0x0000000a3f0d1c27 */ /* 0x003fe2000f8e00ff */
        /* <DEDUP_REMOVED lines=9> */
[----:B------:R-:W0:Y:S01]  /*1f10*/  SHFL.IDX PT, R62, R63, RZ, 0x1c1f ;  /* 0x001c1fff3f3e7589 */ /* 0x000e2200000e0000 */
        /* <DEDUP_REMOVED lines=145> */
.L_x_13969:
[----:B------:R-:W-:Y:S02]  /*2830*/  ULDC UR6, c[0x0][0x9e4] ;  /* 0x0002790000067ab9 */ /* 0x000fe40000000800 */
[----:B------:R-:W-:-:S05]  /*2840*/  IMAD.U32 R62, RZ, RZ, UR6 ;  /* 0x00000006ff3e7e24 */ /* 0x000fca000f8e00ff */
[----:B------:R-:W-:-:S13]  /*2850*/  ISETP.NE.AND P1, PT, R62, 0x1, PT ;  /* 0x000000013e00780c */ /* 0x000fda0003f25270 */
[----:B------:R-:W1:Y:S02]  /*2860*/  @P1 LDC.64 R56, c[0x0][0x9e8] ;  /* 0x00027a00ff381b82 */ /* 0x000e640000000a00 */
[----:B-1----:R-:W-:-:S05]  /*2870*/  @P1 IMAD.HI.U32 R56, R67, R56, RZ ;  /* 0x0000003843381227 */ /* 0x002fca00078e00ff */
[----:B------:R-:W-:-:S07]  /*2880*/  @P1 SHF.R.U32.HI R67, RZ, R57, R56 ;  /* 0x00000039ff431219 */ /* 0x000fce0000011638 */
.L_x_13970:
[----:B------:R-:W-:Y:S05]  /*2890*/  BSYNC B0 ;  /* 0x0000000000007941 */ /* 0x000fea0003800000 */
.L_x_13968:
[----:B------:R-:W-:-:S04]  /*28a0*/  IMAD R67, R67, R62, -R74 ;  /* 0x0000003e43437224 */ /* 0x000fc800078e0a4a */
[----:B------:R-:W-:-:S05]  /*28b0*/  IMAD R56, R16, -0x2, R67 ;  /* 0xfffffffe10387824 */ /* 0x000fca00078e0243 */
[----:B------:R-:W-:Y:S02]  /*28c0*/  VIADDMNMX R13, R56, R62, R13, PT ;  /* 0x0000003e380d7246 */ /* 0x000fe4000380010d */
[----:B------:R-:W-:-:S07]  /*28d0*/  VIMNMX R65, R65, R56, !PT ;  /* 0x0000003841417248 */ /* 0x000fce0007fe0100 */
.L_x_13967:
[----:B------:R-:W2:Y:S01]  /*28e0*/  LDL.LU R57, [R1] ;  /* 0x0000000001397983 */ /* 0x000ea20000300800 */
[C---:B------:R-:W-:Y:S01]  /*28f0*/  ISETP.GE.AND P6, PT, R69.reuse, 0xa, PT ;  /* 0x0000000a4500780c */ /* 0x040fe20003fc6270 */
[----:B------:R-:W-:Y:S01]  /*2900*/  UISETP.NE.AND UP0, UPT, UR50, URZ, UPT ;  /* 0x0000003f3200728c */ /* 0x000fe2000bf05270 */
[C---:B------:R-:W-:Y:S02]  /*2910*/  ISETP.GE.AND P1, PT, R69.reuse, 0x2, PT ;  /* 0x000000024500780c */ /* 0x040fe40003f26270 */
[C---:B------:R-:W-:Y:S02]  /*2920*/  ISETP.GE.AND P2, PT, R69.reuse, 0x9, PT ;  /* 0x000000094500780c */ /* 0x040fe40003f46270 */
[----:B------:R-:W-:Y:S02]  /*2930*/  ISETP.GE.AND P5, PT, R69, 0x11, PT ;  /* 0x000000114500780c */ /* 0x000fe40003fa6270 */
[C---:B------:R-:W-:Y:S02]  /*2940*/  ISETP.GT.AND P4, PT, R65.reuse, 0x1, !P1 ;  /* 0x000000014100780c */ /* 0x040fe40004f84270 */
[----:B------:R-:W-:-:S02]  /*2950*/  ISETP.GT.AND P3, PT, R65, 0x8, !P2 ;  /* 0x000000084100780c */ /* 0x000fc40005764270 */
[C---:B------:R-:W-:Y:S02]  /*2960*/  ISETP.LT.OR P4, PT, R13.reuse, 0x2, P4 ;  /* 0x000000020d00780c */ /* 0x040fe40002781670 */
[----:B------:R-:W-:Y:S02]  /*2970*/  ISETP.LT.OR P3, PT, R13, 0x9, P3 ;  /* 0x000000090d00780c */ /* 0x000fe40001f61670 */
[----:B------:R-:W-:Y:S02]  /*2980*/  FSEL R130, R12, -INF , !P4 ;  /* 0xff8000000c827808 */ /* 0x000fe40006000000 */
[----:B------:R-:W-:Y:S01]  /*2990*/  FSEL R128, R89, -INF , !P3 ;  /* 0xff80000059807808 */ /* 0x000fe20005800000 */
[----:B------:R-:W1:Y:S01]  /*29a0*/  SHFL.IDX PT, R12, R63, 0x1, 0x1c1f ;  /* 0x003c1f003f0c7f89 */ /* 0x000e6200000e0000 */
[C---:B------:R-:W-:Y:S02]  /*29b0*/  ISETP.GT.AND P4, PT, R65.reuse, 0x9, !P6 ;  /* 0x000000094100780c */ /* 0x040fe40007784270 */
[----:B------:R-:W-:-:S02]  /*29c0*/  ISETP.GT.AND P3, PT, R65, 0x10, !P5 ;  /* 0x000000104100780c */ /* 0x000fc40006f64270 */
[C---:B------:R-:W-:Y:S02]  /*29d0*/  ISETP.LT.OR P4, PT, R13.reuse, 0xa, P4 ;  /* 0x0000000a0d00780c */ /* 0x040fe40002781670 */
[----:B------:R-:W-:Y:S02]  /*29e0*/  ISETP.LT.OR P3, PT, R13, 0x11, P3 ;  /* 0x000000110d00780c */ /* 0x000fe40001f61670 */
[----:B0-----:R-:W-:Y:S02]  /*29f0*/  FSEL R126, R90, -INF , !P4 ;  /* 0xff8000005a7e7808 */ /* 0x001fe40006000000 */
[----:B------:R-:W-:Y:S02]  /*2a00*/  ISETP.GE.AND P4, PT, R69, 0x19, PT ;  /* 0x000000194500780c */ /* 0x000fe40003f86270 */
[----:B------:R-:W-:Y:S02]  /*2a10*/  FSEL R124, R91, -INF , !P3 ;  /* 0xff8000005b7c7808 */ /* 0x000fe40005800000 */
[----:B--2---:R-:W-:-:S04]  /*2a20*/  LOP3.LUT R57, R57, 0xfffffffb, RZ, 0xc0, !PT ;  /* 0xfffffffb39397812 */ /* 0x004fc800078ec0ff */
[----:B------:R-:W-:-:S04]  /*2a30*/  @P6 LOP3.LUT R57, R57, 0x4, RZ, 0xfc, !PT ;  /* 0x0000000439396812 */ /* 0x000fc800078efcff */
[----:B------:R-:W-:-:S04]  /*2a40*/  LOP3.LUT R57, R57, 0xfffffff7, RZ, 0xc0, !PT ;  /* 0xfffffff739397812 */ /* 0x000fc800078ec0ff */
[----:B------:R-:W-:Y:S02]  /*2a50*/  @P5 LOP3.LUT R57, R57, 0x8, RZ, 0xfc, !PT ;  /* 0x0000000839395812 */ /* 0x000fe400078efcff */
[----:B------:R-:W-:Y:S02]  /*2a60*/  ISETP.GE.AND P5, PT, R69, 0x12, PT ;  /* 0x000000124500780c */ /* 0x000fe40003fa6270 */
[----:B------:R-:W-:Y:S02]  /*2a70*/  LOP3.LUT R57, R57, 0xffffffef, RZ, 0xc0, !PT ;  /* 0xffffffef39397812 */ /* 0x000fe400078ec0ff */
[----:B------:R-:W-:-:S04]  /*2a80*/  ISETP.GT.AND P3, PT, R65, 0x11, !P5 ;  /* 0x000000114100780c */ /* 0x000fc80006f64270 */
[----:B------:R-:W-:-:S04]  /*2a90*/  ISETP.LT.OR P3, PT, R13, 0x12, P3 ;  /* 0x000000120d00780c */ /* 0x000fc80001f61670 */
[----:B------:R-:W-:Y:S02]  /*2aa0*/  FSEL R120, R92, -INF , !P3 ;  /* 0xff8000005c787808 */ /* 0x000fe40005800000 */
[----:B------:R-:W-:Y:S02]  /*2ab0*/  @P5 LOP3.LUT R57, R57, 0x10, RZ, 0xfc, !PT ;  /* 0x0000001039395812 */ /* 0x000fe400078efcff */
[----:B------:R-:W-:Y:S02]  /*2ac0*/  ISETP.GT.AND P3, PT, R65, 0x18, !P4 ;  /* 0x000000184100780c */ /* 0x000fe40006764270 */
[----:B------:R-:W-:Y:S02]  /*2ad0*/  LOP3.LUT R57, R57, 0xfdffffff, RZ, 0xc0, !PT ;  /* 0xfdffffff39397812 */ /* 0x000fe400078ec0ff */
[----:B------:R-:W-:Y:S02]  /*2ae0*/  ISETP.LT.OR P3, PT, R13, 0x19, P3 ;  /* 0x000000190d00780c */ /* 0x000fe40001f61670 */
[----:B------:R-:W-:-:S02]  /*2af0*/  @P4 LOP3.LUT R57, R57, 0x2000000, RZ, 0xfc, !PT ;  /* 0x0200000039394812 */ /* 0x000fc400078efcff */
        /* <DEDUP_REMOVED lines=150> */
[----:B------:R-:W-:-:S03]  /*3460*/  ISETP.GT.AND P6, PT, R65, 0x79, !P6 ;  /* 0x000000794100780c */ /* 0x000fc600077c4270 */
[----:B------:R0:W-:Y:S01]  /*3470*/  STL [R1], R57 ;  /* 0x0000003901007387 */ /* 0x0001e20000100800 */
[----:B------:R-:W-:-:S04]  /*3480*/  ISETP.LT.OR P6, PT, R13, 0x7a, P6 ;  /* 0x0000007a0d00780c */ /* 0x000fc800037c1670 */
[----:B------:R-:W-:Y:S02]  /*3490*/  FSEL R42, R85, -INF , !P6 ;  /* 0xff800000552a7808 */ /* 0x000fe40007000000 */
[----:B------:R-:W-:-:S13]  /*34a0*/  PLOP3.LUT P6, PT, PT, PT, UP0, 0x40, 0x0 ;  /* 0x000000000000781c */ /* 0x000fda0003fce808 */
[----:B0-----:R-:W-:Y:S05]  /*34b0*/  @P6 BRA `(.L_x_13971) ;  /* 0x0000000000646947 */ /* 0x001fea0003800000 */
        /* <DEDUP_REMOVED lines=14> */
.L_x_13973:
[----:B------:R-:W-:Y:S02]  /*35a0*/  ULDC UR6, c[0x0][0x9e4] ;  /* 0x0002790000067ab9 */ /* 0x000fe40000000800 */
[----:B------:R-:W-:-:S05]  /*35b0*/  IMAD.U32 R47, RZ, RZ, UR6 ;  /* 0x00000006ff2f7e24 */ /* 0x000fca000f8e00ff */
[----:B------:R-:W-:-:S13]  /*35c0*/  ISETP.NE.AND P6, PT, R47, 0x1, PT ;  /* 0x000000012f00780c */ /* 0x000fda0003fc5270 */
[----:B------:R-:W0:Y:S02]  /*35d0*/  @P6 LDC.64 R12, c[0x0][0x9e8] ;  /* 0x00027a00ff0c6b82 */ /* 0x000e240000000a00 */
[----:B0-----:R-:W-:-:S05]  /*35e0*/  @P6 IMAD.HI.U32 R12, R43, R12, RZ ;  /* 0x0000000c2b0c6227 */ /* 0x001fca00078e00ff */
[----:B------:R-:W-:-:S07]  /*35f0*/  @P6 SHF.R.U32.HI R43, RZ, R13, R12 ;  /* 0x0000000dff2b6219 */ /* 0x000fce000001160c */
.L_x_13974:
[----:B------:R-:W-:Y:S05]  /*3600*/  BSYNC B0 ;  /* 0x0000000000007941 */ /* 0x000fea0003800000 */
.L_x_13972:
[----:B------:R-:W-:-:S04]  /*3610*/  IMAD R43, R43, R47, -R74 ;  /* 0x0000002f2b2b7224 */ /* 0x000fc800078e0a4a */
[----:B------:R-:W-:-:S05]  /*3620*/  IMAD R12, R16, -0x2, R43 ;  /* 0xfffffffe100c7824 */ /* 0x000fca00078e022b */
[----:B------:R-:W-:Y:S02]  /*3630*/  VIADDMNMX R5, R12, R47, R5, PT ;  /* 0x0000002f0c057246 */ /* 0x000fe40003800105 */
[----:B------:R-:W-:-:S07]  /*3640*/  VIMNMX R37, R37, R12, !PT ;  /* 0x0000000c25257248 */ /* 0x000fce0007fe0100 */
.L_x_13971:
        /* <DEDUP_REMOVED lines=164> */
[----:B------:R-:W-:Y:S01]  /*4090*/  ISETP.GT.AND P6, PT, R37, 0x79, !P6 ;  /* 0x000000792500780c */ /* 0x000fe200077c4270 */
[-CC-:B------:R-:W-:Y:S01]  /*40a0*/  FFMA.FTZ R148, R39, R9.reuse, -R31.reuse ;  /* 0x0000000927947223 */ /* 0x180fe2000001081f */
[----:B------:R-:W-:Y:S01]  /*40b0*/  FSEL R0, R0, -INF , !P1 ;  /* 0xff80000000007808 */ /* 0x000fe20004800000 */
[-CC-:B------:R-:W-:Y:S01]  /*40c0*/  FFMA.FTZ R3, R130, R9.reuse, -R31.reuse ;  /* 0x0000000982037223 */ /* 0x180fe2000001081f */
[----:B------:R-:W-:Y:S01]  /*40d0*/  LOP3.LUT P1, RZ, R57, 0x4000000, RZ, 0xc0, !PT ;  /* 0x0400000039ff7812 */ /* 0x000fe2000782c0ff */
[-CC-:B------:R-:W-:Y:S01]  /*40e0*/  FFMA.FTZ R150, R128, R9.reuse, -R31.reuse ;  /* 0x0000000980967223 */ /* 0x180fe2000001081f */
        /* <DEDUP_REMOVED lines=42> */
[----:B0-----:R-:W-:Y:S01]  /*4390*/  FSEL R96, R21, -INF , !P2 ;  /* 0xff80000015607808 */ /* 0x001fe20005000000 */
[--C-:B------:R-:W-:Y:S01]  /*43a0*/  FFMA.FTZ R21, R54, R9, -R31.reuse ;  /* 0x0000000936157223 */ /* 0x100fe2000001081f */
[----:B------:R-:W-:Y:S01]  /*43b0*/  FMNMX.FTZ R25, R14, R15, !PT ;  /* 0x0000000f0e197209 */ /* 0x000fe20007810000 */
[-CC-:B------:R-:W-:Y:S01]  /*43c0*/  FFMA.FTZ R124, R56, R9.reuse, -R31.reuse ;  /* 0x00000009387c7223 */ /* 0x180fe2000001081f */
[-CC-:B------:R-:W-:Y:S01]  /*43d0*/  FFMA.FTZ R126, R52, R9.reuse, -R31.reuse ;  /* 0x00000009347e7223 */ /* 0x180fe2000001081f */
[--C-:B------:R-:W-:Y:S01]  /*43e0*/  FFMA.FTZ R39, R50, R9, -R31.reuse ;  /* 0x0000000932277223 */ /* 0x100fe2000001081f */
[----:B------:R-:W-:Y:S01]  /*43f0*/  FMNMX.FTZ R25, R80, R25, !PT ;  /* 0x0000001950197209 */ /* 0x000fe20007810000 */
[----:B------:R0:W4:Y:S01]  /*4400*/  MUFU.EX2 R11, R120 ;  /* 0x00000078000b7308 */ /* 0x0001220000000800 */
[----:B------:R-:W-:Y:S01]  /*4410*/  FFMA.FTZ R36, R36, R9, -R31 ;  /* 0x0000000924247223 */ /* 0x000fe2000001081f */
[----:B------:R-:W-:-:S02]  /*4420*/  F2FP.F16.F32.PACK_AB R148, R3, R148 ;  /* 0x000000940394723e */ /* 0x000fc400000000ff */
[----:B------:R-:W-:-:S04]  /*4430*/  FMNMX.FTZ R25, R78, R25, !PT ;  /* 0x000000194e197209 */ /* 0x000fc80007810000 */
[----:B------:R-:W-:Y:S01]  /*4440*/  FMNMX.FTZ R25, R30, R25, !PT ;  /* 0x000000191e197209 */ /* 0x000fe20007810000 */
[----:B------:R-:W5:Y:S01]  /*4450*/  MUFU.EX2 R146, R146 ;  /* 0x0000009200927308 */ /* 0x000f620000000800 */
[----:B0-----:R-:W-:Y:S01]  /*4460*/  FFMA.FTZ R120, R46, R9, -R31 ;  /* 0x000000092e787223 */ /* 0x001fe2000001081f */
[----:B-1----:R-:W-:Y:S01]  /*4470*/  FADD.FTZ R46, R150, R45 ;  /* 0x0000002d962e7221 */ /* 0x002fe20000010000 */
[----:B------:R-:W-:Y:S02]  /*4480*/  FMNMX.FTZ R33, R24, R25, !PT ;  /* 0x0000001918217209 */ /* 0x000fe40007810000 */
[C---:B--2---:R-:W-:Y:S01]  /*4490*/  F2FP.F16.F32.PACK_AB R150, R7.reuse, R150 ;  /* 0x000000960796723e */ /* 0x044fe200000000ff */
[----:B------:R-:W-:Y:S01]  /*44a0*/  FADD.FTZ R45, R7, R46 ;  /* 0x0000002e072d7221 */ /* 0x000fe20000010000 */
[----:B------:R-:W-:Y:S01]  /*44b0*/  FMNMX.FTZ R33, R32, R33, !PT ;  /* 0x0000002120217209 */ /* 0x000fe20007810000 */
[----:B------:R-:W0:Y:S02]  /*44c0*/  MUFU.EX2 R140, R140 ;  /* 0x0000008c008c7308 */ /* 0x000e240000000800 */
[----:B---3--:R-:W-:Y:S01]  /*44d0*/  FADD.FTZ R46, R144, R45 ;  /* 0x0000002d902e7221 */ /* 0x008fe20000010000 */
[----:B------:R-:W-:-:S02]  /*44e0*/  FMNMX.FTZ R33, R2, R33, !PT ;  /* 0x0000002102217209 */ /* 0x000fc40007810000 */
[C---:B----4-:R-:W-:Y:S01]  /*44f0*/  F2FP.F16.F32.PACK_AB R144, R11.reuse, R144 ;  /* 0x000000900b90723e */ /* 0x050fe200000000ff */
[----:B------:R-:W-:Y:S01]  /*4500*/  FADD.FTZ R45, R11, R46 ;  /* 0x0000002e0b2d7221 */ /* 0x000fe20000010000 */
        /* <DEDUP_REMOVED lines=8> */
[----:B------:R-:W-:-:S04]  /*4590*/  FMNMX.FTZ R37, R122, R35, !PT ;  /* 0x000000237a257209 */ /* 0x000fc80007810000 */
[----:B------:R-:W-:Y:S01]  /*45a0*/  FMNMX.FTZ R37, R48, R37, !PT ;  /* 0x0000002530257209 */ /* 0x000fe20007810000 */
[----:B------:R-:W4:Y:S03]  /*45b0*/  MUFU.EX2 R136, R136 ;  /* 0x0000008800887308 */ /* 0x000f260000000800 */
        /* <DEDUP_REMOVED lines=9> */
[----:B-----5:R-:W-:-:S03]  /*4650*/  FFMA.FTZ R27, R68, R9, -R31 ;  /* 0x00000009441b7223 */ /* 0x020fc6000001081f */
[----:B------:R-:W5:Y:S04]  /*4660*/  SHFL.BFLY PT, R6, R37, 0x2, 0x1f ;  /* 0x0c401f0025067f89 */ /* 0x000f6800000e0000 */
[----:B------:R-:W-:Y:S08]  /*4670*/  MUFU.EX2 R35, R104 ;  /* 0x0000006800237308 */ /* 0x000ff00000000800 */
[----:B------:R-:W-:Y:S08]  /*4680*/  MUFU.EX2 R132, R132 ;  /* 0x0000008400847308 */ /* 0x000ff00000000800 */
[----:B------:R-:W-:Y:S01]  /*4690*/  MUFU.EX2 R134, R134 ;  /* 0x0000008600867308 */ /* 0x000fe20000000800 */
[----:B-----5:R-:W-:Y:S01]  /*46a0*/  FMNMX.FTZ R43, R37, R6, !PT ;  /* 0x00000006252b7209 */ /* 0x020fe20007810000 */
[-CC-:B------:R-:W-:Y:S01]  /*46b0*/  FFMA.FTZ R37, R64, R9.reuse, -R31.reuse ;  /* 0x0000000940257223 */ /* 0x180fe2000001081f */
[----:B------:R-:W-:-:S05]  /*46c0*/  FFMA.FTZ R31, R42, R9, -R31 ;  /* 0x000000092a1f7223 */ /* 0x000fca000001081f */
        /* <DEDUP_REMOVED lines=23> */
[-C--:B------:R-:W-:Y:S01]  /*4840*/  FFMA.FTZ R135, R2, R9.reuse, -R43 ;  /* 0x0000000902877223 */ /* 0x080fe2000001082b */
[----:B0-----:R-:W-:Y:S01]  /*4850*/  FADD.FTZ R32, R140, R45 ;  /* 0x0000002d8c207221 */ /* 0x001fe20000010000 */
[----:B------:R-:W0:Y:S01]  /*4860*/  MUFU.EX2 R0, R0 ;  /* 0x0000000000007308 */ /* 0x000e220000000800 */
[-CC-:B------:R-:W-:Y:S01]  /*4870*/  FFMA.FTZ R42, R86, R9.reuse, -R43.reuse ;  /* 0x00000009562a7223 */ /* 0x180fe2000001082b */
[-CC-:B------:R-:W-:Y:S01]  /*4880*/  FFMA.FTZ R141, R8, R9.reuse, -R43.reuse ;  /* 0x00000009088d7223 */ /* 0x180fe2000001082b */
[----:B-1----:R-:W-:Y:S01]  /*4890*/  FADD.FTZ R45, R15, R32 ;  /* 0x000000200f2d7221 */ /* 0x002fe20000010000 */
[-CC-:B------:R-:W-:Y:S01]  /*48a0*/  FFMA.FTZ R8, R84, R9.reuse, -R43.reuse ;  /* 0x0000000954087223 */ /* 0x180fe2000001082b */
[-CC-:B------:R-:W-:Y:S01]  /*48b0*/  FFMA.FTZ R143, R10, R9.reuse, -R43.reuse ;  /* 0x000000090a8f7223 */ /* 0x180fe2000001082b */
[-C--:B------:R-:W-:Y:S01]  /*48c0*/  FFMA.FTZ R10, R82, R9.reuse, -R43 ;  /* 0x00000009520a7223 */ /* 0x080fe2000001082b */
[----:B--2---:R-:W-:Y:S01]  /*48d0*/  FADD.FTZ R32, R142, R45 ;  /* 0x0000002d8e207221 */ /* 0x004fe20000010000 */
[----:B------:R-:W1:Y:S01]  /*48e0*/  MUFU.EX2 R151, R151 ;  /* 0x0000009700977308 */ /* 0x000e620000000800 */
[-CC-:B------:R-:W-:Y:S01]  /*48f0*/  FFMA.FTZ R129, R40, R9.reuse, -R43.reuse ;  /* 0x0000000928817223 */ /* 0x180fe2000001082b */
[-CC-:B------:R-:W-:Y:S01]  /*4900*/  FFMA.FTZ R137, R14, R9.reuse, -R43.reuse ;  /* 0x000000090e897223 */ /* 0x180fe2000001082b */
[----:B---3--:R-:W-:Y:S01]  /*4910*/  FADD.FTZ R47, R25, R32 ;  /* 0x00000020192f7221 */ /* 0x008fe20000010000 */
[-CC-:B------:R-:W-:Y:S01]  /*4920*/  FFMA.FTZ R32, R34, R9.reuse, -R43.reuse ;  /* 0x0000000922207223 */ /* 0x180fe2000001082b */
[-CC-:B------:R-:W-:Y:S01]  /*4930*/  FFMA.FTZ R14, R80, R9.reuse, -R43.reuse ;  /* 0x00000009500e7223 */ /* 0x180fe2000001082b */
[-C--:B------:R-:W-:Y:S01]  /*4940*/  FFMA.FTZ R139, R78, R9.reuse, -R43 ;  /* 0x000000094e8b7223 */ /* 0x080fe2000001082b */
[----:B----4-:R-:W-:Y:S01]  /*4950*/  FADD.FTZ R34, R136, R47 ;  /* 0x0000002f88227221 */ /* 0x010fe20000010000 */
        /* <DEDUP_REMOVED lines=13> */
[-CC-:B------:R-:W-:Y:S01]  /*4a30*/  FFMA.FTZ R20, R20, R9.reuse, -R43.reuse ;  /* 0x0000000914147223 */ /* 0x180fe2000001082b */
[-C--:B------:R-:W-:Y:S01]  /*4a40*/  FFMA.FTZ R96, R96, R9.reuse, -R43 ;  /* 0x0000000960607223 */ /* 0x080fe2000001082b */
[----:B------:R-:W-:Y:S01]  /*4a50*/  FADD.FTZ R40, R132, R47 ;  /* 0x0000002f84287221 */ /* 0x000fe20000010000 */
[----:B------:R-:W1:Y:S01]  /*4a60*/  MUFU.EX2 R4, R4 ;  /* 0x0000000400047308 */ /* 0x000e620000000800 */
[----:B--2---:R-:W-:Y:S01]  /*4a70*/  FADD.FTZ R2, R38, R45 ;  /* 0x0000002d26027221 */ /* 0x004fe20000010000 */
[C---:B------:R-:W-:Y:S01]  /*4a80*/  F2FP.F16.F32.PACK_AB R132, R5.reuse, R132 ;  /* 0x000000840584723e */ /* 0x040fe200000000ff */
[----:B------:R-:W-:Y:S01]  /*4a90*/  FADD.FTZ R47, R5, R40 ;  /* 0x00000028052f7221 */ /* 0x000fe20000010000 */
[--C-:B------:R-:W-:Y:S01]  /*4aa0*/  FFMA.FTZ R26, R26, R9, -R43.reuse ;  /* 0x000000091a1a7223 */ /* 0x100fe2000001082b */
[----:B------:R-:W-:Y:S01]  /*4ab0*/  F2FP.F16.F32.PACK_AB R149, R0, R149 ;  /* 0x000000950095723e */ /* 0x000fe200000000ff */
[-C--:B------:R-:W-:Y:S01]  /*4ac0*/  FFMA.FTZ R72, R72, R9.reuse, -R43 ;  /* 0x0000000948487223 */ /* 0x080fe2000001082b */
[----:B------:R-:W-:Y:S01]  /*4ad0*/  FADD.FTZ R40, R134, R47 ;  /* 0x0000002f86287221 */ /* 0x000fe20000010000 */
[----:B------:R-:W2:Y:S01]  /*4ae0*/  MUFU.EX2 R147, R147 ;  /* 0x0000009300937308 */ /* 0x000ea20000000800 */
[----:B0-----:R-:W-:Y:S01]  /*4af0*/  FADD.FTZ R45, R145, R2 ;  /* 0x00000002912d7221 */ /* 0x001fe20000010000 */
[-CC-:B------:R-:W-:Y:S01]  /*4b00*/  FFMA.FTZ R28, R28, R9.reuse, -R43.reuse ;  /* 0x000000091c1c7223 */ /* 0x180fe2000001082b */
[----:B------:R-:W-:Y:S01]  /*4b10*/  FADD.FTZ R47, R21, R40 ;  /* 0x00000028152f7221 */ /* 0x000fe20000010000 */
[----:B------:R-:W-:Y:S01]  /*4b20*/  FFMA.FTZ R43, R70, R9, -R43 ;  /* 0x00000009462b7223 */ /* 0x000fe2000001082b */
[----:B------:R-:W-:-:S02]  /*4b30*/  F2FP.F16.F32.PACK_AB R146, R13, R146 ;  /* 0x000000920d92723e */ /* 0x000fc400000000ff */
[----:B------:R-:W-:Y:S01]  /*4b40*/  FADD.FTZ R40, R128, R47 ;  /* 0x0000002f80287221 */ /* 0x000fe20000010000 */
        /* <DEDUP_REMOVED lines=13> */
[----:B------:R-:W-:Y:S02]  /*4c20*/  F2FP.F16.F32.PACK_AB R145, R4, R145 ;  /* 0x000000910491723e */ /* 0x000fe400000000ff */
[----:B------:R-:W-:-:S02]  /*4c30*/  F2FP.F16.F32.PACK_AB R147, R42, R147 ;  /* 0x000000932a93723e */ /* 0x000fc400000000ff */
        /* <DEDUP_REMOVED lines=95> */
.L_x_13976:
[----:B------:R-:W-:Y:S02]  /*5230*/  ULDC UR14, c[0x0][0x9e4] ;  /* 0x00027900000e7ab9 */ /* 0x000fe40000000800 */
[----:B------:R-:W-:-:S11]  /*5240*/  UISETP.NE.AND UP0, UPT, UR14, 0x1, UPT ;  /* 0x000000010e00788c */ /* 0x000fd6000bf05270 */
[----:B------:R-:W-:Y:S02]  /*5250*/  @UP0 ULDC.64 UR18, c[0x0][0x9e8] ;  /* 0x00027a0000120ab9 */ /* 0x000fe40000000a00 */
[----:B------:R-:W-:-:S04]  /*5260*/  UIMAD.WIDE.U32 UR6, UR11, UR18, URZ ;  /* 0x000000120b0672a5 */ /* 0x000fc8000f8e003f */
[----:B------:R-:W-:-:S12]  /*5270*/  @UP0 USHF.R.U32.HI UR11, URZ, UR19, UR7 ;  /* 0x000000133f0b0299 */ /* 0x000fd80008011607 */
.L_x_13977:
[----:B------:R-:W-:-:S04]  /*5280*/  UIMAD UR11, UR11, UR14, UR14 ;  /* 0x0000000e0b0b72a4 */ /* 0x000fc8000f8e020e */
[----:B------:R-:W-:-:S04]  /*5290*/  UISETP.LT.AND UP0, UPT, UR10, UR11, UPT ;  /* 0x0000000b0a00728c */ /* 0x000fc8000bf01270 */
[----:B------:R-:W-:-:S12]  /*52a0*/  USEL UR10, UR10, UR11, UP0 ;  /* 0x0000000b0a0a7287 */ /* 0x000fd80008000000 */
.L_x_13975:
        /* <DEDUP_REMOVED lines=32> */
.L_x_13997:
[----:B------:R-:W-:Y:S01]  /*54b0*/  ISETP.NE.AND P2, PT, RZ, UR44, PT ;  /* 0x0000002cff007c0c */ /* 0x000fe2000bf45270 */
[----:B------:R-:W-:-:S04]  /*54c0*/  UISETP.NE.AND UP0, UPT, UR26, 0x1, UPT ;  /* 0x000000011a00788c */ /* 0x000fc8000bf05270 */
[----:B------:R-:W-:-:S04]  /*54d0*/  USEL UR47, URZ, 0x1, UP0 ;  /* 0x000000013f2f7887 */ /* 0x000fc80008000000 */
[----:B------:R-:W-:-:S04]  /*54e0*/  ULOP3.LUT UR47, UR27, UR47, URZ, 0x3c, !UPT ;  /* 0x0000002f1b2f7292 */ /* 0x000fc8000f8e3c3f */
[----:B------:R-:W-:Y:S08]  /*54f0*/  @P2 BRA `(.L_x_13979) ;  /* 0x0000000000382947 */ /* 0x000ff00003800000 */
[----:B------:R-:W-:Y:S05]  /*5500*/  @!P0 BRA `(.L_x_13980) ;  /* 0x0000000000048947 */ /* 0x000fea0003800000 */
[----:B------:R-:W-:Y:S01]  /*5510*/  BPT.TRAP 0x1 ;  /* 0x000000040000795c */ /* 0x000fe20000300000 */
.L_x_13980:
        /* <DEDUP_REMOVED lines=9> */
.L_x_13981:
[----:B-1----:R-:W-:Y:S05]  /*55b0*/  @P1 BRA `(.L_x_13979) ;  /* 0x0000000000081947 */ /* 0x002fea0003800000 */
[----:B------:R-:W1:Y:S02]  /*55c0*/  SYNCS.PHASECHK.TRANS64.TRYWAIT P1, [UR6+0x16830], R6 ;  /* 0x01683006ff0075a7 */ /* 0x000e640008020146 */
[----:B-1----:R-:W-:Y:S05]  /*55d0*/  @!P1 BRA `(.L_x_13982) ;  /* 0x0000011000e89947 */ /* 0x002fea0003800000 */
.L_x_13979:
        /* <DEDUP_REMOVED lines=28> */
.L_x_13984:
[----:B------:R-:W-:Y:S01]  /*57a0*/  ULEA UR6, UR26, UR45, 0x3 ;  /* 0x0000002d1a067291 */ /* 0x000fe2000f8e183f */
[----:B------:R-:W-:-:S05]  /*57b0*/  IMAD.U32 R6, RZ, RZ, UR27 ;  /* 0x0000001bff067e24 */ /* 0x000fca000f8e00ff */
[----:B------:R-:W-:-:S04]  /*57c0*/  SHF.L.U32 R6, R6, 0x1f, RZ ;  /* 0x0000001f06067819 */ /* 0x000fc800000006ff */
[----:B------:R0:W1:Y:S01]  /*57d0*/  SYNCS.PHASECHK.TRANS64.TRYWAIT P1, [UR6+0x16850], R6 ;  /* 0x01685006ff0075a7 */ /* 0x0000620008020146 */
[----:B------:R-:W-:Y:S05]  /*57e0*/  @!P0 BRA `(.L_x_13985) ;  /* 0x0000000000048947 */ /* 0x000fea0003800000 */
[----:B------:R-:W-:Y:S01]  /*57f0*/  BPT.TRAP 0x1 ;  /* 0x000000040000795c */ /* 0x000fe20000300000 */
.L_x_13985:
[----:B-1----:R-:W-:Y:S05]  /*5800*/  @P1 BRA `(.L_x_13983) ;  /* 0x0000000000081947 */ /* 0x002fea0003800000 */
[----:B------:R-:W1:Y:S02]  /*5810*/  SYNCS.PHASECHK.TRANS64.TRYWAIT P1, [UR6+0x16850], R6 ;  /* 0x01685006ff0075a7 */ /* 0x000e640008020146 */
[----:B-1----:R-:W-:Y:S05]  /*5820*/  @!P1 BRA `(.L_x_13986) ;  /* 0x00000110006c9947 */ /* 0x002fea0003800000 */
.L_x_13983:
        /* <DEDUP_REMOVED lines=51> */
.L_x_13987:
[----:B------:R-:W-:Y:S01]  /*5b60*/  UISETP.NE.AND UP1, UPT, UR51, URZ, UPT ;  /* 0x0000003f3300728c */ /* 0x000fe2000bf25270 */
[----:B------:R-:W-:Y:S01]  /*5b70*/  FMUL.FTZ R126, R64, UR24 ;  /* 0x00000018407e7c20 */ /* 0x000fe20008410000 */
[----:B------:R-:W-:Y:S01]  /*5b80*/  VIADD R64, R17, UR40 ;  /* 0x0000002811407c36 */ /* 0x000fe20008000000 */
[----:B------:R-:W-:Y:S01]  /*5b90*/  ULEA UR6, UR46, UR45, 0x3 ;  /* 0x0000002d2e067291 */ /* 0x000fe2000f8e183f */
[----:B------:R-:W-:Y:S01]  /*5ba0*/  FMUL.FTZ R128, R65, UR24 ;  /* 0x0000001841807c20 */ /* 0x000fe20008410000 */
[----:B------:R-:W-:Y:S01]  /*5bb0*/  IMAD.SHL.U32 R65, R5, 0x80, RZ ;  /* 0x0000008005417824 */ /* 0x000fe200078e00ff */
        /* <DEDUP_REMOVED lines=8> */
[----:B------:R-:W-:Y:S01]  /*5c40*/  FMUL.FTZ R35, R41, UR24 ;  /* 0x0000001829237c20 */ /* 0x000fe20008410000 */
[----:B------:R-:W-:Y:S01]  /*5c50*/  UISETP.NE.AND UP0, UPT, UR50, URZ, UPT ;  /* 0x0000003f3200728c */ /* 0x000fe2000bf05270 */
[----:B------:R-:W-:Y:S01]  /*5c60*/  FMUL.FTZ R9, R24, UR24 ;  /* 0x0000001818097c20 */ /* 0x000fe20008410000 */
[----:B------:R-:W-:Y:S01]  /*5c70*/  FMUL.FTZ R11, R25, UR24 ;  /* 0x00000018190b7c20 */ /* 0x000fe20008410000 */
[----:B0-----:R-:W-:Y:S01]  /*5c80*/  FMUL.FTZ R6, R26, UR24 ;  /* 0x000000181a067c20 */ /* 0x001fe20008410000 */
        /* <DEDUP_REMOVED lines=148> */
.L_x_13990:
[----:B------:R-:W-:-:S05]  /*65d0*/  IMAD.U32 R66, RZ, RZ, UR21 ;  /* 0x00000015ff427e24 */ /* 0x000fca000f8e00ff */
[----:B------:R-:W-:-:S13]  /*65e0*/  ISETP.NE.AND P1, PT, R66, 0x1, PT ;  /* 0x000000014200780c */ /* 0x000fda0003f25270 */
[----:B------:R-:W1:Y:S02]  /*65f0*/  @P1 LDC.64 R12, c[0x0][0x9e8] ;  /* 0x00027a00ff0c1b82 */ /* 0x000e640000000a00 */
[----:B-1----:R-:W-:-:S05]  /*6600*/  @P1 IMAD.HI.U32 R12, R63, R12, RZ ;  /* 0x0000000c3f0c1227 */ /* 0x002fca00078e00ff */
[----:B------:R-:W-:-:S07]  /*6610*/  @P1 SHF.R.U32.HI R63, RZ, R13, R12 ;  /* 0x0000000dff3f1219 */ /* 0x000fce000001160c */
.L_x_13991:
[----:B------:R-:W-:Y:S05]  /*6620*/  BSYNC B0 ;  /* 0x0000000000007941 */ /* 0x000fea0003800000 */
.L_x_13989:
[----:B------:R-:W-:-:S04]  /*6630*/  IMAD R63, R63, R66, -R65 ;  /* 0x000000423f3f7224 */ /* 0x000fc800078e0a41 */
[----:B------:R-:W-:-:S05]  /*6640*/  IMAD R12, R16, -0x2, R63 ;  /* 0xfffffffe100c7824 */ /* 0x000fca00078e023f */
[----:B------:R-:W-:Y:S02]  /*6650*/  VIADDMNMX R71, R12, R66, R71, PT ;  /* 0x000000420c477246 */ /* 0x000fe40003800147 */
[----:B------:R-:W-:-:S07]  /*6660*/  VIMNMX R73, R73, R12, !PT ;  /* 0x0000000c49497248 */ /* 0x000fce0007fe0100 */
.L_x_13988:
[----:B------:R-:W-:Y:S01]  /*6670*/  ISETP.GT.AND P1, PT, R5, -0x1, PT ;  /* 0xffffffff0500780c */ /* 0x000fe20003f24270 */
[----:B------:R-:W1:Y:S01]  /*6680*/  SHFL.IDX PT, R12, R64, 0x1, 0x1c1f ;  /* 0x003c1f00400c7f89 */ /* 0x000e6200000e0000 */
[----:B------:R-:W-:Y:S02]  /*6690*/  UISETP.NE.AND UP0, UPT, UR50, URZ, UPT ;  /* 0x0000003f3200728c */ /* 0x000fe4000bf05270 */
[C---:B------:R-:W-:Y:S02]  /*66a0*/  ISETP.GT.AND P3, PT, R73.reuse, 0x8, P1 ;  /* 0x000000084900780c */ /* 0x040fe40000f64270 */
[----:B------:R-:W-:Y:S02]  /*66b0*/  ISETP.GT.AND P6, PT, R73, RZ, P1 ;  /* 0x000000ff4900720c */ /* 0x000fe40000fc4270 */
        /* <DEDUP_REMOVED lines=111> */
.L_x_13994:
[----:B------:R-:W-:-:S05]  /*6db0*/  IMAD.U32 R21, RZ, RZ, UR21 ;  /* 0x00000015ff157e24 */ /* 0x000fca000f8e00ff */
[----:B------:R-:W-:-:S13]  /*6dc0*/  ISETP.NE.AND P2, PT, R21, 0x1, PT ;  /* 0x000000011500780c */ /* 0x000fda0003f45270 */
[----:B------:R-:W0:Y:S02]  /*6dd0*/  @P2 LDC.64 R12, c[0x0][0x9e8] ;  /* 0x00027a00ff0c2b82 */ /* 0x000e240000000a00 */
[----:B0-----:R-:W-:-:S05]  /*6de0*/  @P2 IMAD.HI.U32 R12, R9, R12, RZ ;  /* 0x0000000c090c2227 */ /* 0x001fca00078e00ff */
[----:B------:R-:W-:-:S07]  /*6df0*/  @P2 SHF.R.U32.HI R9, RZ, R13, R12 ;  /* 0x0000000dff092219 */ /* 0x000fce000001160c */
.L_x_13995:
[----:B------:R-:W-:Y:S05]  /*6e00*/  BSYNC B0 ;  /* 0x0000000000007941 */ /* 0x000fea0003800000 */
.L_x_13993:
[----:B------:R-:W-:-:S04]  /*6e10*/  IMAD R9, R9, R21, -R65 ;  /* 0x0000001509097224 */ /* 0x000fc800078e0a41 */
[----:B------:R-:W-:-:S05]  /*6e20*/  IMAD R12, R16, -0x2, R9 ;  /* 0xfffffffe100c7824 */ /* 0x000fca00078e0209 */
[----:B------:R-:W-:Y:S02]  /*6e30*/  VIADDMNMX R11, R12, R21, R11, PT ;  /* 0x000000150c0b7246 */ /* 0x000fe4000380010b */
[----:B------:R-:W-:-:S07]  /*6e40*/  VIMNMX R15, R15, R12, !PT ;  /* 0x0000000c0f0f7248 */ /* 0x000fce0007fe0100 */
.L_x_13992:
        /* <DEDUP_REMOVED lines=63> */
[----:B------:R-:W0:Y:S01]  /*7240*/  LDC R9, c[0x0][0x988] ;  /* 0x00026200ff097b82 */ /* 0x000e220000000800 */
[----:B------:R-:W-:Y:S02]  /*7250*/  FSEL R30, R30, -INF , !P2 ;  /* 0xff8000001e1e7808 */ /* 0x000fe40005000000 */
[----:B------:R-:W1:Y:S01]  /*7260*/  SHFL.BFLY PT, R12, R13, 0x2, 0x1f ;  /* 0x0c401f000d0c7f89 */ /* 0x000e6200000e0000 */
[----:B------:R-:W-:-:S02]  /*7270*/  ISETP.GT.AND P2, PT, R15, 0x30, P1 ;  /* 0x000000300f00780c */ /* 0x000fc40000f44270 */
[----:B------:R-:W-:Y:S02]  /*7280*/  FSEL R32, R32, -INF , !P3 ;  /* 0xff80000020207808 */ /* 0x000fe40005800000 */
[----:B------:R-:W-:Y:S02]  /*7290*/  ISETP.LT.OR P4, PT, R11, 0x2a, P4 ;  /* 0x0000002a0b00780c */ /* 0x000fe40002781670 */
[----:B------:R-:W-:Y:S02]  /*72a0*/  ISETP.GT.AND P3, PT, R15, 0x31, P1 ;  /* 0x000000310f00780c */ /* 0x000fe40000f64270 */
[C---:B------:R-:W-:Y:S02]  /*72b0*/  ISETP.LT.OR P2, PT, R11.reuse, 0x31, P2 ;  /* 0x000000310b00780c */ /* 0x040fe40001741670 */
[----:B------:R-:W-:-:S04]  /*72c0*/  ISETP.LT.OR P3, PT, R11, 0x32, P3 ;  /* 0x000000320b00780c */ /* 0x000fc80001f61670 */
[----:B------:R-:W-:Y:S02]  /*72d0*/  FSEL R38, R38, -INF , !P3 ;  /* 0xff80000026267808 */ /* 0x000fe40005800000 */
[----:B------:R-:W-:-:S04]  /*72e0*/  ISETP.GT.AND P3, PT, R15, 0x41, P1 ;  /* 0x000000410f00780c */ /* 0x000fc80000f64270 */
[----:B------:R-:W-:Y:S02]  /*72f0*/  ISETP.LT.OR P3, PT, R11, 0x42, P3 ;  /* 0x000000420b00780c */ /* 0x000fe40001f61670 */
[----:B-1----:R-:W-:-:S05]  /*7300*/  FMNMX.FTZ R21, R13, R12, !PT ;  /* 0x0000000c0d157209 */ /* 0x002fca0007810000 */
[----:B------:R-:W1:Y:S02]  /*7310*/  SHFL.BFLY PT, R12, R21, 0x1, 0x1f ;  /* 0x0c201f00150c7f89 */ /* 0x000e6400000e0000 */
[----:B-1----:R-:W-:-:S04]  /*7320*/  FMNMX.FTZ R12, R21, R12, !PT ;  /* 0x0000000c150c7209 */ /* 0x002fc80007810000 */
[C---:B------:R-:W-:Y:S01]  /*7330*/  FSETP.NEU.FTZ.AND P6, PT, R12.reuse, -INF , PT ;  /* 0xff8000000c00780b */ /* 0x040fe20003fdd000 */
[----:B0-----:R-:W-:-:S05]  /*7340*/  FMUL.FTZ R13, R12, R9 ;  /* 0x000000090c0d7220 */ /* 0x001fca0000410000 */
[----:B------:R-:W-:-:S05]  /*7350*/  FSEL R13, R13, RZ, P6 ;  /* 0x000000ff0d0d7208 */ /* 0x000fca0003000000 */
[-CC-:B------:R-:W-:Y:S01]  /*7360*/  FFMA.FTZ R29, R64, R9.reuse, -R13.reuse ;  /* 0x00000009401d7223 */ /* 0x180fe2000001080d */
[----:B------:R-:W-:Y:S01]  /*7370*/  FSEL R64, R6, -INF , !P5 ;  /* 0xff80000006407808 */ /* 0x000fe20006800000 */
[-CC-:B------:R-:W-:Y:S01]  /*7380*/  FFMA.FTZ R35, R72, R9.reuse, -R13.reuse ;  /* 0x0000000948237223 */ /* 0x180fe2000001080d */
[-CC-:B------:R-:W-:Y:S01]  /*7390*/  FFMA.FTZ R27, R150, R9.reuse, -R13.reuse ;  /* 0x00000009961b7223 */ /* 0x180fe2000001080d */
[--C-:B------:R-:W-:Y:S01]  /*73a0*/  FFMA.FTZ R150, R66, R9, -R13.reuse ;  /* 0x0000000942967223 */ /* 0x100fe2000001080d */
[----:B------:R-:W-:Y:S01]  /*73b0*/  FMNMX.FTZ R6, R64, R3, !PT ;  /* 0x0000000340067209 */ /* 0x000fe20007810000 */
[-CC-:B------:R-:W-:Y:S01]  /*73c0*/  FFMA.FTZ R21, R63, R9.reuse, -R13.reuse ;  /* 0x000000093f157223 */ /* 0x180fe2000001080d */
[----:B------:R-:W-:Y:S01]  /*73d0*/  FSEL R66, R34, -INF , !P4 ;  /* 0xff80000022427808 */ /* 0x000fe20006000000 */
[----:B------:R0:W-:Y:S01]  /*73e0*/  MUFU.EX2 R26, R27 ;  /* 0x0000001b001a7308 */ /* 0x0001e20000000800 */
[----:B------:R-:W-:Y:S01]  /*73f0*/  FMNMX.FTZ R31, R7, R6, !PT ;  /* 0x00000006071f7209 */ /* 0x000fe20007810000 */
[-CC-:B------:R-:W-:Y:S01]  /*7400*/  FFMA.FTZ R34, R70, R9.reuse, -R13.reuse ;  /* 0x0000000946227223 */ /* 0x180fe2000001080d */
[C---:B------:R-:W-:Y:S01]  /*7410*/  ISETP.GT.AND P5, PT, R15.reuse, 0x38, P1 ;  /* 0x000000380f00780c */ /* 0x040fe20000fa4270 */
[--C-:B------:R-:W-:Y:S01]  /*7420*/  FFMA.FTZ R58, R58, R9, -R13.reuse ;  /* 0x000000093a3a7223 */ /* 0x100fe2000001080d */
[----:B------:R-:W-:Y:S01]  /*7430*/  FMNMX.FTZ R31, R8, R31, !PT ;  /* 0x0000001f081f7209 */ /* 0x000fe20007810000 */
[--C-:B------:R-:W-:Y:S01]  /*7440*/  FFMA.FTZ R122, R122, R9, -R13.reuse ;  /* 0x000000097a7a7223 */ /* 0x100fe2000001080d */
[----:B------:R-:W-:Y:S01]  /*7450*/  ISETP.GT.AND P4, PT, R15, 0x39, P1 ;  /* 0x000000390f00780c */ /* 0x000fe20000f84270 */
[----:B------:R-:W-:Y:S01]  /*7460*/  MUFU.EX2 R21, R21 ;  /* 0x0000001500157308 */ /* 0x000fe20000000800 */
[----:B------:R-:W-:Y:S01]  /*7470*/  FMNMX.FTZ R31, R10, R31, !PT ;  /* 0x0000001f0a1f7209 */ /* 0x000fe20007810000 */
[-CC-:B0-----:R-:W-:Y:S01]  /*7480*/  FFMA.FTZ R27, R68, R9.reuse, -R13.reuse ;  /* 0x00000009441b7223 */ /* 0x181fe2000001080d */
[----:B------:R-:W-:Y:S01]  /*7490*/  FSEL R68, R36, -INF , !P2 ;  /* 0xff80000024447808 */ /* 0x000fe20005000000 */
[--C-:B------:R-:W-:Y:S01]  /*74a0*/  FFMA.FTZ R36, R74, R9, -R13.reuse ;  /* 0x000000094a247223 */ /* 0x100fe2000001080d */
[----:B------:R-:W-:Y:S01]  /*74b0*/  FMNMX.FTZ R31, R14, R31, !PT ;  /* 0x0000001f0e1f7209 */ /* 0x000fe20007810000 */
[--C-:B------:R-:W-:Y:S01]  /*74c0*/  FFMA.FTZ R128, R128, R9, -R13.reuse ;  /* 0x0000000980807223 */ /* 0x100fe2000001080d */
[----:B------:R-:W-:Y:S01]  /*74d0*/  ISETP.LT.OR P5, PT, R11, 0x39, P5 ;  /* 0x000000390b00780c */ /* 0x000fe20002fa1670 */
[----:B------:R-:W-:Y:S01]  /*74e0*/  MUFU.EX2 R150, R150 ;  /* 0x0000009600967308 */ /* 0x000fe20000000800 */
[----:B------:R-:W-:Y:S01]  /*74f0*/  FMNMX.FTZ R33, R20, R31, !PT ;  /* 0x0000001f14217209 */ /* 0x000fe20007810000 */
[----:B------:R-:W-:Y:S01]  /*7500*/  FFMA.FTZ R130, R130, R9, -R13 ;  /* 0x0000000982827223 */ /* 0x000fe2000001080d */
[----:B------:R-:W-:-:S02]  /*7510*/  ISETP.GT.AND P2, PT, R15, 0x40, P1 ;  /* 0x000000400f00780c */ /* 0x000fc40000f44270 */
[----:B------:R-:W-:Y:S02]  /*7520*/  FMNMX.FTZ R6, R24, R33, !PT ;  /* 0x0000002118067209 */ /* 0x000fe40007810000 */
[----:B------:R-:W-:Y:S01]  /*7530*/  FSEL R70, R40, -INF , !P5 ;  /* 0xff80000028467808 */ /* 0x000fe20006800000 */
[----:B------:R0:W-:Y:S01]  /*7540*/  MUFU.EX2 R31, R35 ;  /* 0x00000023001f7308 */ /* 0x0001e20000000800 */
[----:B------:R-:W-:Y:S01]  /*7550*/  FMNMX.FTZ R33, R25, R6, !PT ;  /* 0x0000000619217209 */ /* 0x000fe20007810000 */
[-CC-:B------:R-:W-:Y:S01]  /*7560*/  FFMA.FTZ R6, R76, R9.reuse, -R13.reuse ;  /* 0x000000094c067223 */ /* 0x180fe2000001080d */
[C---:B------:R-:W-:Y:S01]  /*7570*/  ISETP.LT.OR P4, PT, R11.reuse, 0x3a, P4 ;  /* 0x0000003a0b00780c */ /* 0x040fe20002781670 */
[----:B------:R-:W-:Y:S01]  /*7580*/  FFMA.FTZ R40, R78, R9, -R13 ;  /* 0x000000094e287223 */ /* 0x000fe2000001080d */
[----:B------:R-:W-:Y:S02]  /*7590*/  FMNMX.FTZ R33, R28, R33, !PT ;  /* 0x000000211c217209 */ /* 0x000fe40007810000 */
[----:B------:R-:W-:Y:S01]  /*75a0*/  ISETP.LT.OR P2, PT, R11, 0x41, P2 ;  /* 0x000000410b00780c */ /* 0x000fe20001741670 */
[----:B------:R-:W-:Y:S01]  /*75b0*/  MUFU.EX2 R29, R29 ;  /* 0x0000001d001d7308 */ /* 0x000fe20000000800 */
[----:B0-----:R-:W-:-:S02]  /*75c0*/  FMNMX.FTZ R35, R30, R33, !PT ;  /* 0x000000211e237209 */ /* 0x001fc40007810000 */
[----:B------:R-:W-:Y:S02]  /*75d0*/  FSEL R72, R41, -INF , !P4 ;  /* 0xff80000029487808 */ /* 0x000fe40006000000 */
[----:B------:R-:W-:Y:S02]  /*75e0*/  FMNMX.FTZ R35, R32, R35, !PT ;  /* 0x0000002320237209 */ /* 0x000fe40007810000 */
[----:B------:R-:W-:Y:S01]  /*75f0*/  ISETP.GT.AND P5, PT, R15, 0x48, P1 ;  /* 0x000000480f00780c */ /* 0x000fe20000fa4270 */
[----:B------:R0:W-:Y:S01]  /*7600*/  MUFU.EX2 R33, R6 ;  /* 0x0000000600217308 */ /* 0x0001e20000000800 */
[----:B------:R-:W-:Y:S02]  /*7610*/  FMNMX.FTZ R35, R66, R35, !PT ;  /* 0x0000002342237209 */ /* 0x000fe40007810000 */
[----:B------:R-:W-:Y:S01]  /*7620*/  FSEL R74, R42, -INF , !P2 ;  /* 0xff8000002a4a7808 */ /* 0x000fe20005000000 */
[----:B------:R-:W-:Y:S01]  /*7630*/  FFMA.FTZ R42, R82, R9, -R13 ;  /* 0x00000009522a7223 */ /* 0x000fe2000001080d */
[----:B------:R-:W-:-:S02]  /*7640*/  FMNMX.FTZ R35, R68, R35, !PT ;  /* 0x0000002344237209 */ /* 0x000fc40007810000 */
[----:B------:R-:W-:Y:S01]  /*7650*/  ISETP.GT.AND P4, PT, R15, 0x49, P1 ;  /* 0x000000490f00780c */ /* 0x000fe20000f84270 */
[----:B------:R-:W-:Y:S01]  /*7660*/  MUFU.EX2 R27, R27 ;  /* 0x0000001b001b7308 */ /* 0x000fe20000000800 */
[----:B------:R-:W-:Y:S01]  /*7670*/  FMNMX.FTZ R37, R38, R35, !PT ;  /* 0x0000002326257209 */ /* 0x000fe20007810000 */
[--C-:B0-----:R-:W-:Y:S01]  /*7680*/  FFMA.FTZ R6, R80, R9, -R13.reuse ;  /* 0x0000000950067223 */ /* 0x101fe2000001080d */
[----:B------:R-:W-:Y:S02]  /*7690*/  ISETP.LT.OR P5, PT, R11, 0x49, P5 ;  /* 0x000000490b00780c */ /* 0x000fe40002fa1670 */
[----:B------:R-:W-:Y:S02]  /*76a0*/  FMNMX.FTZ R37, R70, R37, !PT ;  /* 0x0000002546257209 */ /* 0x000fe40007810000 */
[----:B------:R-:W-:Y:S01]  /*76b0*/  FSEL R76, R43, -INF , !P3 ;  /* 0xff8000002b4c7808 */ /* 0x000fe20005800000 */
[----:B------:R0:W-:Y:S01]  /*76c0*/  MUFU.EX2 R35, R6 ;  /* 0x0000000600237308 */ /* 0x0001e20000000800 */
[----:B------:R-:W-:Y:S01]  /*76d0*/  FMNMX.FTZ R37, R72, R37, !PT ;  /* 0x0000002548257209 */ /* 0x000fe20007810000 */
[----:B------:R-:W-:Y:S01]  /*76e0*/  FFMA.FTZ R43, R84, R9, -R13 ;  /* 0x00000009542b7223 */ /* 0x000fe2000001080d */
[----:B------:R-:W-:-:S02]  /*76f0*/  ISETP.GT.AND P2, PT, R15, 0x50, P1 ;  /* 0x000000500f00780c */ /* 0x000fc40000f44270 */
[----:B------:R-:W-:Y:S02]  /*7700*/  FMNMX.FTZ R37, R74, R37, !PT ;  /* 0x000000254a257209 */ /* 0x000fe40007810000 */
[----:B------:R-:W-:Y:S01]  /*7710*/  FSEL R78, R44, -INF , !P5 ;  /* 0xff8000002c4e7808 */ /* 0x000fe20006800000 */
[----:B------:R-:W-:Y:S01]  /*7720*/  MUFU.EX2 R34, R34 ;  /* 0x0000002200227308 */ /* 0x000fe20000000800 */
[----:B------:R-:W-:Y:S01]  /*7730*/  ISETP.LT.OR P4, PT, R11, 0x4a, P4 ;  /* 0x0000004a0b00780c */ /* 0x000fe20002781670 */
[--C-:B------:R-:W-:Y:S01]  /*7740*/  FFMA.FTZ R44, R120, R9, -R13.reuse ;  /* 0x00000009782c7223 */ /* 0x100fe2000001080d */
[----:B------:R-:W-:Y:S01]  /*7750*/  FMNMX.FTZ R39, R76, R37, !PT ;  /* 0x000000254c277209 */ /* 0x000fe20007810000 */
[----:B------:R-:W-:Y:S01]  /*7760*/  FFMA.FTZ R120, R144, R9, -R13 ;  /* 0x0000000990787223 */ /* 0x000fe2000001080d */
[----:B------:R-:W-:Y:S02]  /*7770*/  ISETP.GT.AND P3, PT, R15, 0x51, P1 ;  /* 0x000000510f00780c */ /* 0x000fe40000f64270 */
[----:B------:R-:W-:Y:S01]  /*7780*/  ISETP.LT.OR P2, PT, R11, 0x51, P2 ;  /* 0x000000510b00780c */ /* 0x000fe20001741670 */
[----:B------:R1:W-:Y:S01]  /*7790*/  MUFU.EX2 R37, R43 ;  /* 0x0000002b00257308 */ /* 0x0003e20000000800 */
[----:B------:R-:W-:-:S02]  /*77a0*/  FSEL R80, R45, -INF , !P4 ;  /* 0xff8000002d507808 */ /* 0x000fc40006000000 */
[----:B------:R-:W-:Y:S02]  /*77b0*/  FMNMX.FTZ R39, R78, R39, !PT ;  /* 0x000000274e277209 */ /* 0x000fe40007810000 */
[----:B------:R-:W-:Y:S02]  /*77c0*/  ISETP.GT.AND P5, PT, R15, 0x58, P1 ;  /* 0x000000580f00780c */ /* 0x000fe40000fa4270 */
[----:B------:R-:W-:Y:S01]  /*77d0*/  FSEL R41, R46, -INF , !P2 ;  /* 0xff8000002e297808 */ /* 0x000fe20005000000 */
[----:B------:R-:W-:Y:S01]  /*77e0*/  FFMA.FTZ R46, R52, R9, -R13 ;  /* 0x00000009342e7223 */ /* 0x000fe2000001080d */
[----:B------:R-:W-:Y:S01]  /*77f0*/  ISETP.LT.OR P3, PT, R11, 0x52, P3 ;  /* 0x000000520b00780c */ /* 0x000fe20001f61670 */
[----:B------:R-:W-:Y:S01]  /*7800*/  MUFU.EX2 R36, R36 ;  /* 0x0000002400247308 */ /* 0x000fe20000000800 */
[----:B0-----:R-:W-:Y:S02]  /*7810*/  FMNMX.FTZ R6, R80, R39, !PT ;  /* 0x0000002750067209 */ /* 0x001fe40007810000 */
[----:B------:R-:W-:-:S02]  /*7820*/  ISETP.GT.AND P4, PT, R15, 0x59, P1 ;  /* 0x000000590f00780c */ /* 0x000fc40000f84270 */
[----:B------:R-:W-:Y:S02]  /*7830*/  ISETP.LT.OR P5, PT, R11, 0x59, P5 ;  /* 0x000000590b00780c */ /* 0x000fe40002fa1670 */
[----:B------:R-:W-:Y:S01]  /*7840*/  FSEL R82, R47, -INF , !P3 ;  /* 0xff8000002f527808 */ /* 0x000fe20005800000 */
[----:B------:R-:W-:Y:S01]  /*7850*/  MUFU.EX2 R40, R40 ;  /* 0x0000002800287308 */ /* 0x000fe20000000800 */
[----:B------:R-:W-:Y:S01]  /*7860*/  FMNMX.FTZ R39, R41, R6, !PT ;  /* 0x0000000629277209 */ /* 0x000fe20007810000 */
[-CC-:B------:R-:W-:Y:S01]  /*7870*/  FFMA.FTZ R47, R142, R9.reuse, -R13.reuse ;  /* 0x000000098e2f7223 */ /* 0x180fe2000001080d */
[----:B------:R-:W-:Y:S02]  /*7880*/  ISETP.GT.AND P2, PT, R15, 0x60, P1 ;  /* 0x000000600f00780c */ /* 0x000fe40000f44270 */
[----:B------:R-:W-:Y:S01]  /*7890*/  FSEL R84, R48, -INF , !P5 ;  /* 0xff80000030547808 */ /* 0x000fe20006800000 */
[----:B------:R-:W-:Y:S01]  /*78a0*/  FFMA.FTZ R48, R86, R9, -R13 ;  /* 0x0000000956307223 */ /* 0x000fe2000001080d */
[----:B------:R-:W-:Y:S01]  /*78b0*/  ISETP.LT.OR P4, PT, R11, 0x5a, P4 ;  /* 0x0000005a0b00780c */ /* 0x000fe20002781670 */
[----:B------:R-:W-:Y:S01]  /*78c0*/  MUFU.EX2 R42, R42 ;  /* 0x0000002a002a7308 */ /* 0x000fe20000000800 */
[----:B-1----:R-:W-:-:S02]  /*78d0*/  FMNMX.FTZ R43, R82, R39, !PT ;  /* 0x00000027522b7209 */ /* 0x002fc40007810000 */
[----:B------:R-:W-:Y:S02]  /*78e0*/  ISETP.GT.AND P3, PT, R15, 0x61, P1 ;  /* 0x000000610f00780c */ /* 0x000fe40000f64270 */
[----:B------:R-:W-:Y:S02]  /*78f0*/  ISETP.LT.OR P2, PT, R11, 0x61, P2 ;  /* 0x000000610b00780c */ /* 0x000fe40001741670 */
[----:B------:R-:W-:Y:S01]  /*7900*/  FSEL R55, R49, -INF , !P4 ;  /* 0xff80000031377808 */ /* 0x000fe20006000000 */
[----:B------:R-:W-:Y:S01]  /*7910*/  MUFU.EX2 R44, R44 ;  /* 0x0000002c002c7308 */ /* 0x000fe20000000800 */
[----:B------:R-:W-:Y:S01]  /*7920*/  FMNMX.FTZ R6, R84, R43, !PT ;  /* 0x0000002b54067209 */ /* 0x000fe20007810000 */
[-CC-:B------:R-:W-:Y:S01]  /*7930*/  FFMA.FTZ R49, R148, R9.reuse, -R13.reuse ;  /* 0x0000000994317223 */ /* 0x180fe2000001080d */
[----:B------:R-:W-:Y:S02]  /*7940*/  ISETP.GT.AND P5, PT, R15, 0x68, P1 ;  /* 0x000000680f00780c */ /* 0x000fe40000fa4270 */
[----:B------:R-:W-:Y:S01]  /*7950*/  FSEL R57, R50, -INF , !P2 ;  /* 0xff80000032397808 */ /* 0x000fe20005000000 */
[-CC-:B------:R-:W-:Y:S01]  /*7960*/  FFMA.FTZ R50, R124, R9.reuse, -R13.reuse ;  /* 0x000000097c327223 */ /* 0x180fe2000001080d */
[----:B------:R-:W-:Y:S01]  /*7970*/  ISETP.LT.OR P3, PT, R11, 0x62, P3 ;  /* 0x000000620b00780c */ /* 0x000fe20001f61670 */
[----:B------:R0:W-:Y:S01]  /*7980*/  MUFU.EX2 R39, R122 ;  /* 0x0000007a00277308 */ /* 0x0001e20000000800 */
[----:B------:R-:W-:Y:S01]  /*7990*/  FMNMX.FTZ R6, R55, R6, !PT ;  /* 0x0000000637067209 */ /* 0x000fe20007810000 */
[----:B------:R-:W-:Y:S01]  /*79a0*/  FFMA.FTZ R124, R136, R9, -R13 ;  /* 0x00000009887c7223 */ /* 0x000fe2000001080d */
[----:B------:R-:W-:-:S02]  /*79b0*/  ISETP.GT.AND P4, PT, R15, 0x69, P1 ;  /* 0x000000690f00780c */ /* 0x000fc40000f84270 */
[----:B------:R-:W-:Y:S02]  /*79c0*/  ISETP.LT.OR P5, PT, R11, 0x69, P5 ;  /* 0x000000690b00780c */ /* 0x000fe40002fa1670 */
[----:B------:R-:W-:Y:S01]  /*79d0*/  FSEL R63, R51, -INF , !P3 ;  /* 0xff800000333f7808 */ /* 0x000fe20005800000 */
[----:B------:R-:W-:Y:S01]  /*79e0*/  MUFU.EX2 R46, R46 ;  /* 0x0000002e002e7308 */ /* 0x000fe20000000800 */
[----:B------:R-:W-:Y:S01]  /*79f0*/  FMNMX.FTZ R6, R57, R6, !PT ;  /* 0x0000000639067209 */ /* 0x000fe20007810000 */
[-CC-:B------:R-:W-:Y:S01]  /*7a00*/  FFMA.FTZ R51, R132, R9.reuse, -R13.reuse ;  /* 0x0000000984337223 */ /* 0x180fe2000001080d */
[----:B------:R-:W-:Y:S01]  /*7a10*/  ISETP.GT.AND P2, PT, R15, 0x70, P1 ;  /* 0x000000700f00780c */ /* 0x000fe20000f44270 */
[----:B0-----:R-:W-:Y:S01]  /*7a20*/  FFMA.FTZ R122, R140, R9, -R13 ;  /* 0x000000098c7a7223 */ /* 0x001fe2000001080d */
[----:B------:R-:W-:Y:S02]  /*7a30*/  FSEL R52, R53, -INF , !P5 ;  /* 0xff80000035347808 */ /* 0x000fe40006800000 */
        /* <DEDUP_REMOVED lines=8> */
[C---:B------:R-:W-:Y:S02]  /*7ac0*/  ISETP.GT.AND P5, PT, R15.reuse, 0x78, P1 ;  /* 0x000000780f00780c */ /* 0x040fe40000fa4270 */
[----:B------:R-:W-:Y:S01]  /*7ad0*/  ISETP.GT.AND P1, PT, R15, 0x79, P1 ;  /* 0x000000790f00780c */ /* 0x000fe20000f24270 */
[----:B------:R-:W-:Y:S01]  /*7ae0*/  FFMA.FTZ R15, R56, R9, -R13 ;  /* 0x00000009380f7223 */ /* 0x000fe2000001080d */
[----:B------:R-:W-:Y:S01]  /*7af0*/  ISETP.LT.OR P3, PT, R11, 0x72, P3 ;  /* 0x000000720b00780c */ /* 0x000fe20001f61670 */
[----:B------:R-:W-:Y:S01]  /*7b00*/  MUFU.EX2 R128, R128 ;  /* 0x0000008000807308 */ /* 0x000fe20000000800 */
[----:B------:R-:W-:-:S02]  /*7b10*/  FSEL R56, R59, -INF , !P2 ;  /* 0xff8000003b387808 */ /* 0x000fc40005000000 */
[----:B------:R-:W-:Y:S02]  /*7b20*/  FMNMX.FTZ R43, R54, R43, !PT ;  /* 0x0000002b362b7209 */ /* 0x000fe40007810000 */
[C---:B------:R-:W-:Y:S02]  /*7b30*/  ISETP.LT.OR P5, PT, R11.reuse, 0x79, P5 ;  /* 0x000000790b00780c */ /* 0x040fe40002fa1670 */
[----:B------:R-:W-:Y:S01]  /*7b40*/  FSEL R60, R60, -INF , !P3 ;  /* 0xff8000003c3c7808 */ /* 0x000fe20005800000 */
[----:B------:R-:W-:Y:S01]  /*7b50*/  MUFU.EX2 R15, R15 ;  /* 0x0000000f000f7308 */ /* 0x000fe20000000800 */
[----:B------:R-:W-:Y:S02]  /*7b60*/  FMNMX.FTZ R43, R56, R43, !PT ;  /* 0x0000002b382b7209 */ /* 0x000fe40007810000 */
[----:B------:R-:W-:Y:S02]  /*7b70*/  ISETP.LT.OR P1, PT, R11, 0x7a, P1 ;  /* 0x0000007a0b00780c */ /* 0x000fe40000f21670 */
[----:B------:R-:W-:-:S02]  /*7b80*/  FSEL R86, R61, -INF , !P5 ;  /* 0xff8000003d567808 */ /* 0x000fc40006800000 */
[----:B------:R-:W-:Y:S01]  /*7b90*/  FMNMX.FTZ R11, R60, R43, !PT ;  /* 0x0000002b3c0b7209 */ /* 0x000fe20007810000 */
[----:B------:R-:W-:Y:S01]  /*7ba0*/  MUFU.EX2 R130, R130 ;  /* 0x0000008200827308 */ /* 0x000fe20000000800 */
[----:B------:R-:W-:Y:S02]  /*7bb0*/  FSEL R62, R62, -INF , !P1 ;  /* 0xff8000003e3e7808 */ /* 0x000fe40004800000 */
[----:B------:R-:W-:Y:S02]  /*7bc0*/  FMNMX.FTZ R11, R86, R11, !PT ;  /* 0x0000000b560b7209 */ /* 0x000fe40007810000 */
[----:B------:R-:W-:Y:S02]  /*7bd0*/  FSEL R59, R12, RZ, P6 ;  /* 0x000000ff0c3b7208 */ /* 0x000fe40003000000 */
[----:B------:R-:W-:Y:S01]  /*7be0*/  FMNMX.FTZ R6, R62, R11, !PT ;  /* 0x0000000b3e067209 */ /* 0x000fe20007810000 */
[----:B------:R0:W-:Y:S01]  /*7bf0*/  MUFU.EX2 R43, R58 ;  /* 0x0000003a002b7308 */ /* 0x0001e20000000800 */
[-CC-:B------:R-:W-:Y:S01]  /*7c00*/  FFMA.FTZ R11, R126, R9.reuse, -R13.reuse ;  /* 0x000000097e0b7223 */ /* 0x180fe2000001080d */
[----:B------:R-:W-:Y:S01]  /*7c10*/  FADD.FTZ R4, -R59, R4 ;  /* 0x000000043b047221 */ /* 0x000fe20000010100 */
[-C--:B------:R-:W-:Y:S01]  /*7c20*/  FFMA.FTZ R126, R138, R9.reuse, -R13 ;  /* 0x000000098a7e7223 */ /* 0x080fe2000001080d */
[----:B------:R-:W1:Y:S02]  /*7c30*/  SHFL.BFLY PT, R45, R6, 0x2, 0x1f ;  /* 0x0c401f00062d7f89 */ /* 0x000e6400000e0000 */
[----:B------:R-:W-:-:S02]  /*7c40*/  FMUL.FTZ R4, R4, R9 ;  /* 0x0000000904047220 */ /* 0x000fc40000410000 */
[----:B------:R-:W-:Y:S08]  /*7c50*/  MUFU.EX2 R11, R11 ;  /* 0x0000000b000b7308 */ /* 0x000ff00000000800 */
[----:B------:R-:W2:Y:S08]  /*7c60*/  MUFU.EX2 R4, R4 ;  /* 0x0000000400047308 */ /* 0x000eb00000000800 */
[----:B------:R-:W-:Y:S01]  /*7c70*/  MUFU.EX2 R51, R51 ;  /* 0x0000003300337308 */ /* 0x000fe20000000800 */
[----:B-1----:R-:W-:Y:S01]  /*7c80*/  FMNMX.FTZ R53, R6, R45, !PT ;  /* 0x0000002d06357209 */ /* 0x002fe20007810000 */
[-CC-:B------:R-:W-:Y:S01]  /*7c90*/  FFMA.FTZ R45, R146, R9.reuse, -R13.reuse ;  /* 0x00000009922d7223 */ /* 0x180fe2000001080d */
[----:B------:R-:W-:-:S05]  /*7ca0*/  FFMA.FTZ R13, R134, R9, -R13 ;  /* 0x00000009860d7223 */ /* 0x000fca000001080d */
[----:B------:R-:W-:Y:S01]  /*7cb0*/  MUFU.EX2 R124, R124 ;  /* 0x0000007c007c7308 */ /* 0x000fe20000000800 */
[----:B------:R-:W1:Y:S07]  /*7cc0*/  SHFL.BFLY PT, R6, R53, 0x1, 0x1f ;  /* 0x0c201f0035067f89 */ /* 0x000e6e00000e0000 */
[----:B------:R-:W-:Y:S08]  /*7cd0*/  MUFU.EX2 R49, R49 ;  /* 0x0000003100317308 */ /* 0x000ff00000000800 */
[----:B------:R-:W-:Y:S08]  /*7ce0*/  MUFU.EX2 R126, R126 ;  /* 0x0000007e007e7308 */ /* 0x000ff00000000800 */
[----:B------:R-:W-:Y:S01]  /*7cf0*/  MUFU.EX2 R47, R47 ;  /* 0x0000002f002f7308 */ /* 0x000fe20000000800 */
[----:B-1----:R-:W-:-:S04]  /*7d00*/  FMNMX.FTZ R6, R53, R6, !PT ;  /* 0x0000000635067209 */ /* 0x002fc80007810000 */
[C---:B------:R-:W-:Y:S01]  /*7d10*/  FSETP.NEU.FTZ.AND P1, PT, R6.reuse, -INF , PT ;  /* 0xff8000000600780b */ /* 0x040fe20003f3d000 */
[----:B------:R-:W-:Y:S02]  /*7d20*/  FMUL.FTZ R53, R6, R9 ;  /* 0x0000000906357220 */ /* 0x000fe40000410000 */
[----:B------:R-:W-:Y:S03]  /*7d30*/  MUFU.EX2 R120, R120 ;  /* 0x0000007800787308 */ /* 0x000fe60000000800 */
[----:B------:R-:W-:-:S05]  /*7d40*/  FSEL R53, R53, RZ, P1 ;  /* 0x000000ff35357208 */ /* 0x000fca0000800000 */
[-CC-:B------:R-:W-:Y:S01]  /*7d50*/  FFMA.FTZ R151, R8, R9.reuse, -R53.reuse ;  /* 0x0000000908977223 */ /* 0x180fe20000010835 */
[-CC-:B------:R-:W-:Y:S01]  /*7d60*/  FFMA.FTZ R8, R10, R9.reuse, -R53.reuse ;  /* 0x000000090a087223 */ /* 0x180fe20000010835 */
[-CC-:B------:R-:W-:Y:S01]  /*7d70*/  FFMA.FTZ R10, R20, R9.reuse, -R53.reuse ;  /* 0x00000009140a7223 */ /* 0x180fe20000010835 */
[-CC-:B------:R-:W-:Y:S01]  /*7d80*/  FFMA.FTZ R20, R30, R9.reuse, -R53.reuse ;  /* 0x000000091e147223 */ /* 0x180fe20000010835 */
[----:B------:R-:W-:Y:S01]  /*7d90*/  FSEL R30, R6, RZ, P1 ;  /* 0x000000ff061e7208 */ /* 0x000fe20000800000 */
[-CC-:B0-----:R-:W-:Y:S01]  /*7da0*/  FFMA.FTZ R58, R64, R9.reuse, -R53.reuse ;  /* 0x00000009403a7223 */ /* 0x181fe20000010835 */
[-CC-:B------:R-:W-:Y:S01]  /*7db0*/  FFMA.FTZ R149, R7, R9.reuse, -R53.reuse ;  /* 0x0000000907957223 */ /* 0x180fe20000010835 */
[----:B------:R-:W-:Y:S01]  /*7dc0*/  MUFU.EX2 R151, R151 ;  /* 0x0000009700977308 */ /* 0x000fe20000000800 */
[-C--:B------:R-:W-:Y:S01]  /*7dd0*/  FFMA.FTZ R145, R14, R9.reuse, -R53 ;  /* 0x000000090e917223 */ /* 0x080fe20000010835 */
[----:B------:R-:W-:Y:S01]  /*7de0*/  FADD.FTZ R30, -R30, R3 ;  /* 0x000000031e1e7221 */ /* 0x000fe20000010100 */
[----:B--2---:R-:W-:Y:S01]  /*7df0*/  FFMA.FTZ R7, R4, R2, R21 ;  /* 0x0000000204077223 */ /* 0x004fe20000010015 */
[-CC-:B------:R-:W-:Y:S01]  /*7e00*/  FFMA.FTZ R147, R24, R9.reuse, -R53.reuse ;  /* 0x0000000918937223 */ /* 0x180fe20000010835 */
[-C--:B------:R-:W-:Y:S01]  /*7e10*/  FFMA.FTZ R14, R25, R9.reuse, -R53 ;  /* 0x00000009190e7223 */ /* 0x080fe20000010835 */
[-C--:B------:R-:W-:Y:S01]  /*7e20*/  FMUL.FTZ R3, R30, R9.reuse ;  /* 0x000000091e037220 */ /* 0x080fe20000410000 */
[----:B------:R-:W-:Y:S01]  /*7e30*/  FADD.FTZ R7, R26, R7 ;  /* 0x000000071a077221 */ /* 0x000fe20000010000 */
[----:B------:R-:W-:Y:S01]  /*7e40*/  MUFU.EX2 R58, R58 ;  /* 0x0000003a003a7308 */ /* 0x000fe20000000800 */
[-CC-:B------:R-:W-:Y:S01]  /*7e50*/  FFMA.FTZ R141, R28, R9.reuse, -R53.reuse ;  /* 0x000000091c8d7223 */ /* 0x180fe20000010835 */
[-C--:B------:R-:W-:Y:S01]  /*7e60*/  FFMA.FTZ R143, R32, R9.reuse, -R53 ;  /* 0x00000009208f7223 */ /* 0x080fe20000010835 */
[----:B------:R-:W-:Y:S01]  /*7e70*/  FADD.FTZ R2, R150, R7 ;  /* 0x0000000796027221 */ /* 0x000fe20000010000 */
[-CC-:B------:R-:W-:Y:S01]  /*7e80*/  FFMA.FTZ R24, R66, R9.reuse, -R53.reuse ;  /* 0x0000000942187223 */ /* 0x180fe20000010835 */
[-CC-:B------:R-:W-:Y:S01]  /*7e90*/  FFMA.FTZ R137, R68, R9.reuse, -R53.reuse ;  /* 0x0000000944897223 */ /* 0x180fe20000010835 */
[-CC-:B------:R-:W-:Y:S01]  /*7ea0*/  FFMA.FTZ R28, R38, R9.reuse, -R53.reuse ;  /* 0x00000009261c7223 */ /* 0x180fe20000010835 */
[----:B------:R-:W-:Y:S01]  /*7eb0*/  FADD.FTZ R2, R29, R2 ;  /* 0x000000021d027221 */ /* 0x000fe20000010000 */
        /* <DEDUP_REMOVED lines=20> */
[-CC-:B------:R-:W-:Y:S01]  /*8000*/  FFMA.FTZ R123, R86, R9.reuse, -R53.reuse ;  /* 0x00000009567b7223 */ /* 0x180fe20000010835 */
[----:B------:R-:W-:-:S03]  /*8010*/  FFMA.FTZ R56, R62, R9, -R53 ;  /* 0x000000093e387223 */ /* 0x000fc60000010835 */
[----:B------:R-:W0:Y:S01]  /*8020*/  MUFU.EX2 R145, R145 ;  /* 0x0000009100917308 */ /* 0x000e220000000800 */
[----:B-1----:R-:W-:-:S04]  /*8030*/  FADD.FTZ R0, R149, R0 ;  /* 0x0000000095007221 */ /* 0x002fc80000010000 */
[----:B------:R-:W-:-:S03]  /*8040*/  FADD.FTZ R7, R151, R0 ;  /* 0x0000000097077221 */ /* 0x000fc60000010000 */
[----:B------:R-:W1:Y:S01]  /*8050*/  MUFU.EX2 R10, R10 ;  /* 0x0000000a000a7308 */ /* 0x000e620000000800 */
[----:B--2---:R-:W-:Y:S01]  /*8060*/  FADD.FTZ R0, R8, R7 ;  /* 0x0000000708007221 */ /* 0x004fe20000010000 */
[----:B------:R-:W-:-:S06]  /*8070*/  FADD.FTZ R7, R27, R2 ;  /* 0x000000021b077221 */ /* 0x000fcc0000010000 */
        /* <DEDUP_REMOVED lines=86> */
.L_x_13996:
        /* <DEDUP_REMOVED lines=75> */
.L_x_13978:
        /* <DEDUP_REMOVED lines=23> */
.L_x_13999:
[----:B------:R-:W-:Y:S02]  /*8c00*/  ULDC UR11, c[0x0][0x9e4] ;  /* 0x00027900000b7ab9 */ /* 0x000fe40000000800 */
[----:B------:R-:W-:-:S11]  /*8c10*/  UISETP.NE.AND UP0, UPT, UR11, 0x1, UPT ;  /* 0x000000010b00788c */ /* 0x000fd6000bf05270 */
[----:B------:R-:W-:Y:S02]  /*8c20*/  @UP0 ULDC.64 UR14, c[0x0][0x9e8] ;  /* 0x00027a00000e0ab9 */ /* 0x000fe40000000a00 */
[----:B------:R-:W-:-:S04]  /*8c30*/  UIMAD.WIDE.U32 UR6, UR10, UR14, URZ ;  /* 0x0000000e0a0672a5 */ /* 0x000fc8000f8e003f */
[----:B------:R-:W-:-:S12]  /*8c40*/  @UP0 USHF.R.U32.HI UR10, URZ, UR15, UR7 ;  /* 0x0000000f3f0a0299 */ /* 0x000fd80008011607 */
.L_x_14000:
[----:B------:R-:W-:-:S04]  /*8c50*/  UIMAD UR10, UR10, UR11, URZ ;  /* 0x0000000b0a0a72a4 */ /* 0x000fc8000f8e023f */
[----:B------:R-:W-:-:S04]  /*8c60*/  UISETP.LT.AND UP0, UPT, UR22, UR10, UPT ;  /* 0x0000000a1600728c */ /* 0x000fc8000bf01270 */
[----:B------:R-:W-:-:S12]  /*8c70*/  USEL UR22, UR22, UR10, !UP0 ;  /* 0x0000000a16167287 */ /* 0x000fd8000c000000 */
.L_x_13998:
        /* <DEDUP_REMOVED lines=12> */
[----:B------:R-:W-:-:S05]  /*8d40*/  ULDC UR21, c[0x0][0x9d8] ;  /* 0x0002760000157ab9 */ /* 0x000fca0000000800 */
.L_x_14012:
[----:B------:R-:W-:Y:S01]  /*8d50*/  ISETP.NE.AND P2, PT, RZ, UR44, PT ;  /* 0x0000002cff007c0c */ /* 0x000fe2000bf45270 */
[----:B------:R-:W-:-:S04]  /*8d60*/  UISETP.NE.AND UP0, UPT, UR23, 0x1, UPT ;  /* 0x000000011700788c */ /* 0x000fc8000bf05270 */
[----:B------:R-:W-:-:S04]  /*8d70*/  USEL UR47, URZ, 0x1, UP0 ;  /* 0x000000013f2f7887 */ /* 0x000fc80008000000 */
[----:B------:R-:W-:-:S04]  /*8d80*/  ULOP3.LUT UR47, UR24, UR47, URZ, 0x3c, !UPT ;  /* 0x0000002f182f7292 */ /* 0x000fc8000f8e3c3f */
[----:B------:R-:W-:Y:S08]  /*8d90*/  @P2 BRA `(.L_x_14002) ;  /* 0x0000000000382947 */ /* 0x000ff00003800000 */
[----:B------:R-:W-:Y:S05]  /*8da0*/  @!P0 BRA `(.L_x_14003) ;  /* 0x0000000000048947 */ /* 0x000fea0003800000 */
[----:B------:R-:W-:Y:S01]  /*8db0*/  BPT.TRAP 0x1 ;  /* 0x000000040000795c */ /* 0x000fe20000300000 */
.L_x_14003:
        /* <DEDUP_REMOVED lines=9> */
.L_x_14004:
[----:B-1----:R-:W-:Y:S05]  /*8e50*/  @P1 BRA `(.L_x_14002) ;  /* 0x0000000000081947 */ /* 0x002fea0003800000 */
[----:B------:R-:W1:Y:S02]  /*8e60*/  SYNCS.PHASECHK.TRANS64.TRYWAIT P1, [UR6+0x16830], R6 ;  /* 0x01683006ff0075a7 */ /* 0x000e640008020146 */
[----:B-1----:R-:W-:Y:S05]  /*8e70*/  @!P1 BRA `(.L_x_14005) ;  /* 0x000000d800f09947 */ /* 0x002fea0003800000 */
.L_x_14002:
        /* <DEDUP_REMOVED lines=28> */
.L_x_14007:
[----:B------:R-:W-:Y:S01]  /*9040*/  ULEA UR6, UR23, UR45, 0x3 ;  /* 0x0000002d17067291 */ /* 0x000fe2000f8e183f */
[----:B------:R-:W-:-:S05]  /*9050*/  IMAD.U32 R6, RZ, RZ, UR24 ;  /* 0x00000018ff067e24 */ /* 0x000fca000f8e00ff */
[----:B------:R-:W-:-:S04]  /*9060*/  SHF.L.U32 R6, R6, 0x1f, RZ ;  /* 0x0000001f06067819 */ /* 0x000fc800000006ff */
[----:B------:R0:W1:Y:S01]  /*9070*/  SYNCS.PHASECHK.TRANS64.TRYWAIT P1, [UR6+0x16850], R6 ;  /* 0x01685006ff0075a7 */ /* 0x0000620008020146 */
[----:B------:R-:W-:Y:S05]  /*9080*/  @!P0 BRA `(.L_x_14008) ;  /* 0x0000000000048947 */ /* 0x000fea0003800000 */
[----:B------:R-:W-:Y:S01]  /*9090*/  BPT.TRAP 0x1 ;  /* 0x000000040000795c */ /* 0x000fe20000300000 */
.L_x_14008:
[----:B-1----:R-:W-:Y:S05]  /*90a0*/  @P1 BRA `(.L_x_14006) ;  /* 0x0000000000081947 */ /* 0x002fea0003800000 */
[----:B------:R-:W1:Y:S02]  /*90b0*/  SYNCS.PHASECHK.TRANS64.TRYWAIT P1, [UR6+0x16850], R6 ;  /* 0x01685006ff0075a7 */ /* 0x000e640008020146 */
[----:B-1----:R-:W-:Y:S05]  /*90c0*/  @!P1 BRA `(.L_x_14009) ;  /* 0x000000d800749947 */ /* 0x002fea0003800000 */
.L_x_14006:
        /* <DEDUP_REMOVED lines=51> */
.L_x_14010:
        /* <DEDUP_REMOVED lines=146> */
[----:B------:R-:W0:Y:S01]  /*9d20*/  MUFU.TANH R150, R150 ;  /* 0x0000009600967308 */ /* 0x000e220000002400 */
[----:B---3--:R-:W-:-:S07]  /*9d30*/  FMNMX.FTZ R11, R60, R11, !PT ;  /* 0x0000000b3c0b7209 */ /* 0x008fce0007810000 */
[----:B------:R-:W2:Y:S01]  /*9d40*/  MUFU.TANH R13, R13 ;  /* 0x0000000d000d7308 */ /* 0x000ea20000002400 */
[----:B-1----:R-:W-:-:S07]  /*9d50*/  FMNMX.FTZ R11, R62, R11, !PT ;  /* 0x0000000b3e0b7209 */ /* 0x002fce0007810000 */
[----:B------:R-:W1:Y:S01]  /*9d60*/  MUFU.TANH R64, R64 ;  /* 0x0000004000407308 */ /* 0x000e620000002400 */
[----:B0-----:R-:W-:Y:S02]  /*9d70*/  FMNMX.FTZ R6, R150, R9, !PT ;  /* 0x0000000996067209 */ /* 0x001fe40007810000 */
[----:B------:R-:W0:Y:S05]  /*9d80*/  LDC R9, c[0x0][0x988] ;  /* 0x00026200ff097b82 */ /* 0x000e2a0000000800 */
[----:B------:R-:W3:Y:S01]  /*9d90*/  MUFU.TANH R66, R66 ;  /* 0x0000004200427308 */ /* 0x000ee20000002400 */
[----:B--2---:R-:W-:-:S07]  /*9da0*/  FMNMX.FTZ R6, R13, R6, !PT ;  /* 0x000000060d067209 */ /* 0x004fce0007810000 */
[----:B------:R-:W2:Y:S01]  /*9db0*/  MUFU.TANH R15, R15 ;  /* 0x0000000f000f7308 */ /* 0x000ea20000002400 */
[----:B-1----:R-:W-:-:S07]  /*9dc0*/  FMNMX.FTZ R11, R64, R11, !PT ;  /* 0x0000000b400b7209 */ /* 0x002fce0007810000 */
[----:B------:R-:W1:Y:S01]  /*9dd0*/  MUFU.TANH R21, R21 ;  /* 0x0000001500157308 */ /* 0x000e620000002400 */
[----:B---3--:R-:W-:-:S07]  /*9de0*/  FMNMX.FTZ R11, R66, R11, !PT ;  /* 0x0000000b420b7209 */ /* 0x008fce0007810000 */
        /* <DEDUP_REMOVED lines=35> */
[----:B---3--:R-:W-:-:S05]  /*a020*/  FMNMX.FTZ R33, R69, R6, !PT ;  /* 0x0000000645217209 */ /* 0x008fca0007810000 */
[----:B------:R-:W3:Y:S01]  /*a030*/  SHFL.BFLY PT, R6, R33, 0x2, 0x1f ;  /* 0x0c401f0021067f89 */ /* 0x000ee200000e0000 */
[----:B--2---:R-:W-:-:S04]  /*a040*/  FMNMX.FTZ R11, R84, R11, !PT ;  /* 0x0000000b540b7209 */ /* 0x004fc80007810000 */
[----:B-1----:R-:W-:-:S05]  /*a050*/  FMNMX.FTZ R11, R86, R11, !PT ;  /* 0x0000000b560b7209 */ /* 0x002fca0007810000 */
[----:B------:R-:W1:Y:S01]  /*a060*/  SHFL.BFLY PT, R12, R11, 0x2, 0x1f ;  /* 0x0c401f000b0c7f89 */ /* 0x000e6200000e0000 */
[----:B---3--:R-:W-:Y:S02]  /*a070*/  FMNMX.FTZ R35, R33, R6, !PT ;  /* 0x0000000621237209 */ /* 0x008fe40007810000 */
[----:B-1----:R-:W-:-:S03]  /*a080*/  FMNMX.FTZ R37, R11, R12, !PT ;  /* 0x0000000c0b257209 */ /* 0x002fc60007810000 */
[----:B------:R-:W1:Y:S04]  /*a090*/  SHFL.BFLY PT, R12, R35, 0x1, 0x1f ;  /* 0x0c201f00230c7f89 */ /* 0x000e6800000e0000 */
[----:B------:R-:W2:Y:S01]  /*a0a0*/  SHFL.BFLY PT, R6, R37, 0x1, 0x1f ;  /* 0x0c201f0025067f89 */ /* 0x000ea200000e0000 */
[----:B-1----:R-:W-:Y:S02]  /*a0b0*/  FMNMX.FTZ R12, R35, R12, !PT ;  /* 0x0000000c230c7209 */ /* 0x002fe40007810000 */
[----:B--2---:R-:W-:-:S03]  /*a0c0*/  FMNMX.FTZ R6, R37, R6, !PT ;  /* 0x0000000625067209 */ /* 0x004fc60007810000 */
[C---:B------:R-:W-:Y:S01]  /*a0d0*/  FADD.FTZ R3, -R12.reuse, R3 ;  /* 0x000000030c037221 */ /* 0x040fe20000010100 */
[----:B0-----:R-:W-:-:S03]  /*a0e0*/  FMUL.FTZ R71, R12, R9 ;  /* 0x000000090c477220 */ /* 0x001fc60000410000 */
[-C--:B------:R-:W-:Y:S01]  /*a0f0*/  FMUL.FTZ R41, R3, R9.reuse ;  /* 0x0000000903297220 */ /* 0x080fe20000410000 */
[----:B------:R-:W-:Y:S01]  /*a100*/  FADD.FTZ R4, -R6, R4 ;  /* 0x0000000406047221 */ /* 0x000fe20000010100 */
[-CC-:B------:R-:W-:Y:S01]  /*a110*/  FFMA.FTZ R57, R32, R9.reuse, -R71.reuse ;  /* 0x0000000920397223 */ /* 0x180fe20000010847 */
[-CC-:B------:R-:W-:Y:S01]  /*a120*/  FFMA.FTZ R39, R8, R9.reuse, -R71.reuse ;  /* 0x0000000908277223 */ /* 0x180fe20000010847 */
[----:B------:R0:W-:Y:S01]  /*a130*/  MUFU.EX2 R11, R41 ;  /* 0x00000029000b7308 */ /* 0x0001e20000000800 */
[-CC-:B------:R-:W-:Y:S01]  /*a140*/  FFMA.FTZ R32, R40, R9.reuse, -R71.reuse ;  /* 0x0000000928207223 */ /* 0x180fe20000010847 */
[-C--:B------:R-:W-:Y:S01]  /*a150*/  FMUL.FTZ R3, R4, R9.reuse ;  /* 0x0000000904037220 */ /* 0x080fe20000410000 */
[-CC-:B------:R-:W-:Y:S01]  /*a160*/  FFMA.FTZ R61, R10, R9.reuse, -R71.reuse ;  /* 0x000000090a3d7223 */ /* 0x180fe20000010847 */
[-CC-:B------:R-:W-:Y:S01]  /*a170*/  FFMA.FTZ R37, R20, R9.reuse, -R71.reuse ;  /* 0x0000000914257223 */ /* 0x180fe20000010847 */
[-CC-:B------:R-:W-:Y:S01]  /*a180*/  FFMA.FTZ R59, R24, R9.reuse, -R71.reuse ;  /* 0x00000009183b7223 */ /* 0x180fe20000010847 */
[-CC-:B------:R-:W-:Y:S01]  /*a190*/  FFMA.FTZ R35, R30, R9.reuse, -R71.reuse ;  /* 0x000000091e237223 */ /* 0x180fe20000010847 */
[-CC-:B------:R-:W-:Y:S01]  /*a1a0*/  FFMA.FTZ R33, R36, R9.reuse, -R71.reuse ;  /* 0x0000000924217223 */ /* 0x180fe20000010847 */
[----:B------:R-:W1:Y:S01]  /*a1b0*/  MUFU.EX2 R39, R39 ;  /* 0x0000002700277308 */ /* 0x000e620000000800 */
[-CC-:B0-----:R-:W-:Y:S01]  /*a1c0*/  FFMA.FTZ R41, R21, R9.reuse, -R71.reuse ;  /* 0x0000000915297223 */ /* 0x181fe20000010847 */
[-CC-:B------:R-:W-:Y:S01]  /*a1d0*/  FFMA.FTZ R21, R27, R9.reuse, -R71.reuse ;  /* 0x000000091b157223 */ /* 0x180fe20000010847 */
[-C--:B------:R-:W-:Y:S01]  /*a1e0*/  FMUL.FTZ R27, R6, R9.reuse ;  /* 0x00000009061b7220 */ /* 0x080fe20000410000 */
[-CC-:B------:R-:W-:Y:S01]  /*a1f0*/  FFMA.FTZ R36, R122, R9.reuse, -R71.reuse ;  /* 0x000000097a247223 */ /* 0x180fe20000010847 */
[-CC-:B------:R-:W-:Y:S01]  /*a200*/  FFMA.FTZ R55, R126, R9.reuse, -R71.reuse ;  /* 0x000000097e377223 */ /* 0x180fe20000010847 */
[-C--:B------:R-:W-:Y:S01]  /*a210*/  FFMA.FTZ R30, R44, R9.reuse, -R71 ;  /* 0x000000092c1e7223 */ /* 0x080fe20000010847 */
        /* <DEDUP_REMOVED lines=10> */
[----:B------:R-:W0:Y:S01]  /*a2c0*/  MUFU.EX2 R40, R40 ;  /* 0x0000002800287308 */ /* 0x000e220000000800 */
[----:B-1----:R-:W-:Y:S01]  /*a2d0*/  FFMA.FTZ R2, R11, R2, R39 ;  /* 0x000000020b027223 */ /* 0x002fe20000010027 */
[-CC-:B------:R-:W-:Y:S01]  /*a2e0*/  FFMA.FTZ R34, R128, R9.reuse, -R27.reuse ;  /* 0x0000000980227223 */ /* 0x180fe2000001081b */
[-C--:B------:R-:W-:Y:S01]  /*a2f0*/  FFMA.FTZ R143, R46, R9.reuse, -R27 ;  /* 0x000000092e8f7223 */ /* 0x080fe2000001081b */
[-C--:B------:R-:W-:Y:S01]  /*a300*/  FFMA.FTZ R53, R130, R9.reuse, -R71 ;  /* 0x0000000982357223 */ /* 0x080fe20000010847 */
[-C--:B------:R-:W-:Y:S01]  /*a310*/  FFMA.FTZ R38, R132, R9.reuse, -R27 ;  /* 0x0000000984267223 */ /* 0x080fe2000001081b */
[-CC-:B------:R-:W-:Y:S01]  /*a320*/  FFMA.FTZ R126, R29, R9.reuse, -R71.reuse ;  /* 0x000000091d7e7223 */ /* 0x180fe20000010847 */
        /* <DEDUP_REMOVED lines=18> */
[----:B-1----:R-:W-:Y:S01]  /*a450*/  FADD.FTZ R2, R61, R2 ;  /* 0x000000023d027221 */ /* 0x002fe20000010000 */
[-C--:B------:R-:W-:Y:S01]  /*a460*/  FFMA.FTZ R45, R148, R9.reuse, -R71 ;  /* 0x00000009942d7223 */ /* 0x080fe20000010847 */
[-C--:B------:R-:W-:Y:S01]  /*a470*/  FFMA.FTZ R48, R62, R9.reuse, -R27 ;  /* 0x000000093e307223 */ /* 0x080fe2000001081b */
[-C--:B------:R-:W-:Y:S01]  /*a480*/  FFMA.FTZ R10, R150, R9.reuse, -R71 ;  /* 0x00000009960a7223 */ /* 0x080fe20000010847 */
[-C--:B------:R-:W-:Y:S01]  /*a490*/  FFMA.FTZ R129, R64, R9.reuse, -R27 ;  /* 0x0000000940817223 */ /* 0x080fe2000001081b */
[-C--:B------:R-:W-:Y:S01]  /*a4a0*/  FFMA.FTZ R43, R13, R9.reuse, -R71 ;  /* 0x000000090d2b7223 */ /* 0x080fe20000010847 */
[-C--:B------:R-:W-:Y:S01]  /*a4b0*/  FFMA.FTZ R50, R66, R9.reuse, -R27 ;  /* 0x0000000942327223 */ /* 0x080fe2000001081b */
[----:B------:R-:W1:Y:S01]  /*a4c0*/  MUFU.EX2 R151, R151 ;  /* 0x0000009700977308 */ /* 0x000e620000000800 */
[----:B--2---:R-:W-:Y:S01]  /*a4d0*/  FADD.FTZ R0, R149, R0 ;  /* 0x0000000095007221 */ /* 0x004fe20000010000 */
[-C--:B------:R-:W-:Y:S01]  /*a4e0*/  FFMA.FTZ R130, R15, R9.reuse, -R71 ;  /* 0x000000090f827223 */ /* 0x080fe20000010847 */
[-CC-:B------:R-:W-:Y:S01]  /*a4f0*/  FFMA.FTZ R131, R68, R9.reuse, -R27.reuse ;  /* 0x0000000944837223 */ /* 0x180fe2000001081b */
[-C--:B------:R-:W-:Y:S01]  /*a500*/  FFMA.FTZ R52, R70, R9.reuse, -R27 ;  /* 0x0000000946347223 */ /* 0x080fe2000001081b */
[-C--:B------:R-:W-:Y:S01]  /*a510*/  FFMA.FTZ R8, R25, R9.reuse, -R71 ;  /* 0x0000000919087223 */ /* 0x080fe20000010847 */
[-CC-:B------:R-:W-:Y:S01]  /*a520*/  FFMA.FTZ R125, R72, R9.reuse, -R27.reuse ;  /* 0x00000009487d7223 */ /* 0x180fe2000001081b */
[-CC-:B------:R-:W-:Y:S01]  /*a530*/  FFMA.FTZ R54, R74, R9.reuse, -R27.reuse ;  /* 0x000000094a367223 */ /* 0x180fe2000001081b */
[----:B------:R-:W2:Y:S01]  /*a540*/  MUFU.EX2 R59, R59 ;  /* 0x0000003b003b7308 */ /* 0x000ea20000000800 */
[----:B0-----:R-:W-:Y:S01]  /*a550*/  FADD.FTZ R2, R37, R2 ;  /* 0x0000000225027221 */ /* 0x001fe20000010000 */
        /* <DEDUP_REMOVED lines=12> */
[----:B------:R-:W-:-:S02]  /*a620*/  FFMA.FTZ R60, R86, R9, -R27 ;  /* 0x00000009563c7223 */ /* 0x000fc4000001081b */
        /* <DEDUP_REMOVED lines=116> */
.L_x_14011:
        /* <DEDUP_REMOVED lines=75> */
.L_x_14001:
        /* <DEDUP_REMOVED lines=10> */
.L_x_14032:
        /* <DEDUP_REMOVED lines=9> */
.L_x_14015:
[----:B------:R-:W-:Y:S01]  /*b350*/  ULEA UR6, UR46, UR45, 0x3 ;  /* 0x0000002d2e067291 */ /* 0x000fe2000f8e183f */
[----:B------:R-:W-:-:S05]  /*b360*/  IMAD.U32 R6, RZ, RZ, UR47 ;  /* 0x0000002fff067e24 */ /* 0x000fca000f8e00ff */
[----:B------:R-:W-:-:S04]  /*b370*/  SHF.L.U32 R6, R6, 0x1f, RZ ;  /* 0x0000001f06067819 */ /* 0x000fc800000006ff */
[----:B------:R0:W1:Y:S01]  /*b380*/  SYNCS.PHASECHK.TRANS64.TRYWAIT P1, [UR6+0x16830], R6 ;  /* 0x01683006ff0075a7 */ /* 0x0000620008020146 */
[----:B------:R-:W-:Y:S05]  /*b390*/  @!P0 BRA `(.L_x_14016) ;  /* 0x0000000000048947 */ /* 0x000fea0003800000 */
[----:B------:R-:W-:Y:S01]  /*b3a0*/  BPT.TRAP 0x1 ;  /* 0x000000040000795c */ /* 0x000fe20000300000 */
.L_x_14016:
[----:B-1----:R-:W-:Y:S05]  /*b3b0*/  @P1 BRA `(.L_x_14014) ;  /* 0x0000000000081947 */ /* 0x002fea0003800000 */
[----:B------:R-:W1:Y:S02]  /*b3c0*/  SYNCS.PHASECHK.TRANS64.TRYWAIT P1, [UR6+0x16830], R6 ;  /* 0x01683006ff0075a7 */ /* 0x000e640008020146 */
[----:B-1----:R-:W-:Y:S05]  /*b3d0*/  @!P1 BRA `(.L_x_14017) ;  /* 0x000000b400c89947 */ /* 0x002fea0003800000 */
.L_x_14014:
        /* <DEDUP_REMOVED lines=25> */
.L_x_14019:
[----:B------:R-:W-:Y:S01]  /*b570*/  ULEA UR6, UR25, UR45, 0x3 ;  /* 0x0000002d19067291 */ /* 0x000fe2000f8e183f */
[----:B------:R-:W-:-:S05]  /*b580*/  IMAD.U32 R6, RZ, RZ, UR26 ;  /* 0x0000001aff067e24 */ /* 0x000fca000f8e00ff */
[----:B------:R-:W-:-:S04]  /*b590*/  SHF.L.U32 R6, R6, 0x1f, RZ ;  /* 0x0000001f06067819 */ /* 0x000fc800000006ff */
[----:B------:R0:W1:Y:S01]  /*b5a0*/  SYNCS.PHASECHK.TRANS64.TRYWAIT P1, [UR6+0x16850], R6 ;  /* 0x01685006ff0075a7 */ /* 0x0000620008020146 */
[----:B------:R-:W-:Y:S05]  /*b5b0*/  @!P0 BRA `(.L_x_14020) ;  /* 0x0000000000048947 */ /* 0x000fea0003800000 */
[----:B------:R-:W-:Y:S01]  /*b5c0*/  BPT.TRAP 0x1 ;  /* 0x000000040000795c */ /* 0x000fe20000300000 */
.L_x_14020:
[----:B-1----:R-:W-:Y:S05]  /*b5d0*/  @P1 BRA `(.L_x_14018) ;  /* 0x0000000000081947 */ /* 0x002fea0003800000 */
[----:B------:R-:W1:Y:S02]  /*b5e0*/  SYNCS.PHASECHK.TRANS64.TRYWAIT P1, [UR6+0x16850], R6 ;  /* 0x01685006ff0075a7 */ /* 0x000e640008020146 */
[----:B-1----:R-:W-:Y:S05]  /*b5f0*/  @!P1 BRA `(.L_x_14021) ;  /* 0x000000b400589947 */ /* 0x002fea0003800000 */
.L_x_14018:
        /* <DEDUP_REMOVED lines=51> */
.L_x_14022:
[----:B------:R-:W-:Y:S01]  /*b930*/  UISETP.NE.AND UP1, UPT, UR51, URZ, UPT ;  /* 0x0000003f3300728c */ /* 0x000fe2000bf25270 */
[----:B------:R-:W-:Y:S01]  /*b940*/  FMUL.FTZ R126, R64, UR24 ;  /* 0x00000018407e7c20 */ /* 0x000fe20008410000 */
[----:B------:R-:W-:Y:S02]  /*b950*/  VIADD R64, R17, UR40 ;  /* 0x0000002811407c36 */ /* 0x000fe40008000000 */
[----:B0-----:R-:W-:Y:S01]  /*b960*/  FMUL.FTZ R6, R26, UR24 ;  /* 0x000000181a067c20 */ /* 0x001fe20008410000 */
[----:B------:R-:W-:Y:S01]  /*b970*/  ULEA UR6, UR46, UR45, 0x3 ;  /* 0x0000002d2e067291 */ /* 0x000fe2000f8e183f */
[----:B------:R-:W-:Y:S01]  /*b980*/  FMUL.FTZ R26, R39, UR24 ;  /* 0x00000018271a7c20 */ /* 0x000fe20008410000 */
[----:B------:R-:W-:Y:S01]  /*b990*/  PLOP3.LUT P1, PT, PT, PT, UP1, 0x80, 0x0 ;  /* 0x000000000000781c */ /* 0x000fe20003f2f018 */
[----:B------:R-:W-:Y:S01]  /*b9a0*/  FMUL.FTZ R39, R45, UR24 ;  /* 0x000000182d277c20 */ /* 0x000fe20008410000 */
[----:B------:R-:W-:Y:S01]  /*b9b0*/  PLOP3.LUT P2, PT, PT, PT, UP1, 0x80, 0x0 ;  /* 0x000000000000781c */ /* 0x000fe20003f4f018 */
[----:B------:R-:W-:Y:S01]  /*b9c0*/  FMUL.FTZ R45, R63, UR24 ;  /* 0x000000183f2d7c20 */ /* 0x000fe20008410000 */
[----:B------:R-:W-:Y:S01]  /*b9d0*/  UIADD3 UR6, UR6, 0x16840, URZ ;  /* 0x0001684006067890 */ /* 0x000fe2000fffe03f */
[----:B------:R-:W-:Y:S01]  /*b9e0*/  IMAD.SHL.U32 R63, R5, 0x80, RZ ;  /* 0x00000080053f7824 */ /* 0x000fe200078e00ff */
[----:B------:R-:W-:Y:S01]  /*b9f0*/  @UP1 ULDC UR7, c[0x0][0x44c] ;  /* 0x0001130000071ab9 */ /* 0x000fe20000000800 */
[----:B------:R-:W-:Y:S01]  /*ba00*/  FMUL.FTZ R20, R35, UR24 ;  /* 0x0000001823147c20 */ /* 0x000fe20008410000 */
[----:B------:R-:W-:Y:S01]  /*ba10*/  FMUL.FTZ R7, R27, UR24 ;  /* 0x000000181b077c20 */ /* 0x000fe20008410000 */
[----:B------:R-:W-:Y:S01]  /*ba20*/  FMUL.FTZ R15, R28, UR24 ;  /* 0x000000181c0f7c20 */ /* 0x000fe20008410000 */
[----:B------:R-:W-:Y:S01]  /*ba30*/  FMUL.FTZ R10, R31, UR24 ;  /* 0x000000181f0a7c20 */ /* 0x000fe20008410000 */
[----:B------:R-:W-:Y:S01]  /*ba40*/  FMUL.FTZ R35, R41, UR24 ;  /* 0x0000001829237c20 */ /* 0x000fe20008410000 */
[----:B------:R-:W-:Y:S01]  /*ba50*/  UISETP.NE.AND UP0, UPT, UR50, URZ, UPT ;  /* 0x0000003f3200728c */ /* 0x000fe2000bf05270 */
        /* <DEDUP_REMOVED lines=148> */
.L_x_14025:
[----:B------:R-:W-:-:S05]  /*c3a0*/  IMAD.U32 R66, RZ, RZ, UR21 ;  /* 0x00000015ff427e24 */ /* 0x000fca000f8e00ff */
[----:B------:R-:W-:-:S13]  /*c3b0*/  ISETP.NE.AND P1, PT, R66, 0x1, PT ;  /* 0x000000014200780c */ /* 0x000fda0003f25270 */
[----:B------:R-:W1:Y:S02]  /*c3c0*/  @P1 LDC.64 R12, c[0x0][0x9e8] ;  /* 0x00027a00ff0c1b82 */ /* 0x000e640000000a00 */
[----:B-1----:R-:W-:-:S05]  /*c3d0*/  @P1 IMAD.HI.U32 R12, R65, R12, RZ ;  /* 0x0000000c410c1227 */ /* 0x002fca00078e00ff */
[----:B------:R-:W-:-:S07]  /*c3e0*/  @P1 SHF.R.U32.HI R65, RZ, R13, R12 ;  /* 0x0000000dff411219 */ /* 0x000fce000001160c */
.L_x_14026:
[----:B------:R-:W-:Y:S05]  /*c3f0*/  BSYNC B0 ;  /* 0x0000000000007941 */ /* 0x000fea0003800000 */
.L_x_14024:
[----:B------:R-:W-:-:S04]  /*c400*/  IMAD R65, R65, R66, -R63 ;  /* 0x0000004241417224 */ /* 0x000fc800078e0a3f */
[----:B------:R-:W-:-:S05]  /*c410*/  IMAD R12, R16, -0x2, R65 ;  /* 0xfffffffe100c7824 */ /* 0x000fca00078e0241 */
[----:B------:R-:W-:Y:S02]  /*c420*/  VIADDMNMX R71, R12, R66, R71, PT ;  /* 0x000000420c477246 */ /* 0x000fe40003800147 */
[----:B------:R-:W-:-:S07]  /*c430*/  VIMNMX R73, R73, R12, !PT ;  /* 0x0000000c49497248 */ /* 0x000fce0007fe0100 */
.L_x_14023:
        /* <DEDUP_REMOVED lines=116> */
.L_x_14029:
[----:B------:R-:W-:-:S05]  /*cb80*/  IMAD.U32 R21, RZ, RZ, UR21 ;  /* 0x00000015ff157e24 */ /* 0x000fca000f8e00ff */
[----:B------:R-:W-:-:S13]  /*cb90*/  ISETP.NE.AND P2, PT, R21, 0x1, PT ;  /* 0x000000011500780c */ /* 0x000fda0003f45270 */
[----:B------:R-:W0:Y:S02]  /*cba0*/  @P2 LDC.64 R12, c[0x0][0x9e8] ;  /* 0x00027a00ff0c2b82 */ /* 0x000e240000000a00 */
[----:B0-----:R-:W-:-:S05]  /*cbb0*/  @P2 IMAD.HI.U32 R12, R9, R12, RZ ;  /* 0x0000000c090c2227 */ /* 0x001fca00078e00ff */
[----:B------:R-:W-:-:S07]  /*cbc0*/  @P2 SHF.R.U32.HI R9, RZ, R13, R12 ;  /* 0x0000000dff092219 */ /* 0x000fce000001160c */
.L_x_14030:
[----:B------:R-:W-:Y:S05]  /*cbd0*/  BSYNC B0 ;  /* 0x0000000000007941 */ /* 0x000fea0003800000 */
.L_x_14028:
[----:B------:R-:W-:-:S04]  /*cbe0*/  IMAD R9, R9, R21, -R63 ;  /* 0x0000001509097224 */ /* 0x000fc800078e0a3f */
[----:B------:R-:W-:-:S05]  /*cbf0*/  IMAD R12, R16, -0x2, R9 ;  /* 0xfffffffe100c7824 */ /* 0x000fca00078e0209 */
[----:B------:R-:W-:Y:S02]  /*cc00*/  VIADDMNMX R11, R12, R21, R11, PT ;  /* 0x000000150c0b7246 */ /* 0x000fe4000380010b */
[----:B------:R-:W-:-:S07]  /*cc10*/  VIMNMX R15, R15, R12, !PT ;  /* 0x0000000c0f0f7248 */ /* 0x000fce0007fe0100 */
.L_x_14027:
        /* <DEDUP_REMOVED lines=92> */
[----:B------:R-:W-:Y:S01]  /*d1e0*/  ISETP.GT.AND P5, PT, R15, 0x38, P1 ;  /* 0x000000380f00780c */ /* 0x000fe20000fa4270 */
        /* <DEDUP_REMOVED lines=284> */
.L_x_14031:
        /* <DEDUP_REMOVED lines=75> */
.L_x_14013:
[----:B------:R-:W-:Y:S06]  /*e860*/  BAR.ARV 0x8, 0x200 ;  /* 0x0208000000007b1d */ /* 0x000fec0000002000 */
[----:B------:R-:W-:Y:S05]  /*e870*/  @!P0 BRA `(.L_x_14033) ;  /* 0x0000000000048947 */ /* 0x000fea0003800000 */
[----:B------:R-:W-:Y:S01]  /*e880*/  BPT.TRAP 0x1 ;  /* 0x000000040000795c */ /* 0x000fe20000300000 */
.L_x_14033:
[----:B------:R-:W-:Y:S01]  /*e890*/  ULEA UR5, UR46, UR45, 0x3 ;  /* 0x0000002d2e057291 */ /* 0x000fe2000f8e183f */
[----:B------:R-:W-:-:S05]  /*e8a0*/  IMAD.U32 R3, RZ, RZ, UR47 ;  /* 0x0000002fff037e24 */ /* 0x000fca000f8e00ff */
[----:B------:R-:W-:-:S04]  /*e8b0*/  SHF.L.U32 R3, R3, 0x1f, RZ ;  /* 0x0000001f03037819 */ /* 0x000fc800000006ff */
[----:B------:R0:W1:Y:S01]  /*e8c0*/  SYNCS.PHASECHK.TRANS64.TRYWAIT P1, [UR5+0x16850], R3 ;  /* 0x01685003ff0075a7 */ /* 0x0000620008020145 */
[----:B------:R-:W-:Y:S05]  /*e8d0*/  @!P0 BRA `(.L_x_14034) ;  /* 0x0000000000048947 */ /* 0x000fea0003800000 */
[----:B------:R-:W-:Y:S01]  /*e8e0*/  BPT.TRAP 0x1 ;  /* 0x000000040000795c */ /* 0x000fe20000300000 */
.L_x_14034:
[----:B-1----:R-:W-:Y:S05]  /*e8f0*/  @P1 BRA `(.L_x_14035) ;  /* 0x0000000000081947 */ /* 0x002fea0003800000 */
[----:B------:R-:W1:Y:S02]  /*e900*/  SYNCS.PHASECHK.TRANS64.TRYWAIT P1, [UR5+0x16850], R3 ;  /* 0x01685003ff0075a7 */ /* 0x000e640008020145 */
[----:B-1----:R-:W-:Y:S05]  /*e910*/  @!P1 BRA `(.L_x_14036) ;  /* 0x0000008000a89947 */ /* 0x002fea0003800000 */
.L_x_14035:
[----:B------:R-:W-:Y:S01]  /*e920*/  UIADD3 UR45, UR45, 0x400, URZ ;  /* 0x000004002d2d7890 */ /* 0x000fe2000fffe03f */
[----:B------:R-:W-:Y:S01]  /*e930*/  WARPGROUP.ARRIVE ;  /* 0x00000000000079c5 */ /* 0x000fe20000000000 */
[----:B------:R-:W-:Y:S01]  /*e940*/  UMOV UR7, 0x40000040 ;  /* 0x4000004000077882 */ /* 0x000fe20000000000 */
[----:B01----:R-:W0:Y:S01]  /*e950*/  SHFL.BFLY PT, R3, R2, 0x2, 0x1f ;  /* 0x0c401f0002037f89 */ /* 0x003e2200000e0000 */
[----:B------:R-:W-:Y:S01]  /*e960*/  USHF.R.U32.HI UR45, URZ, 0x4, UR45 ;  /* 0x000000043f2d7899 */ /* 0x000fe2000801162d */
[----:B------:R-:W-:Y:S02]  /*e970*/  IMAD.MOV.U32 R20, RZ, RZ, -0x800000 ;  /* 0xff800000ff147424 */ /* 0x000fe400078e00ff */
        /* <DEDUP_REMOVED lines=8> */
[----:B------:R-:W-:Y:S02]  /*ea00*/  IMAD.MOV.U32 R2, RZ, RZ, RZ ;  /* 0x000000ffff027224 */ /* 0x000fe400078e00ff */
[----:B-1----:R-:W-:Y:S02]  /*ea10*/  FADD.FTZ R5, R5, R0 ;  /* 0x0000000005057221 */ /* 0x002fe40000010000 */
[----:B------:R-:W0:Y:S01]  /*ea20*/  SHFL.BFLY PT, R4, R3, 0x1, 0x1f ;  /* 0x0c201f0003047f89 */ /* 0x000e2200000e0000 */
[----:B------:R-:W-:-:S03]  /*ea30*/  IMAD.MOV.U32 R0, RZ, RZ, -0x800000 ;  /* 0xff800000ff007424 */ /* 0x000fc600078e00ff */
        /* <DEDUP_REMOVED lines=53> */
.L_x_14037:
        /* <DEDUP_REMOVED lines=42> */
.L_x_13959:
        /* <DEDUP_REMOVED lines=20> */
[----:B------:R-:W-:-:S05]  /*f170*/  F2FP.F16.F32.PACK_AB R15, R15, R110 ;  /* 0x0000006e0f0f723e */ /* 0x000fca00000000ff */
[----:B------:R-:W-:Y:S01]  /*f180*/  BAR.SYNC.DEFER_BLOCKING 0x1, 0x180 ;  /* 0x0046000000007b1d */ /* 0x000fe20000010000 */
[----:B------:R-:W-:Y:S02]  /*f190*/  F2FP.F16.F32.PACK_AB R113, R115, R114 ;  /* 0x000000727371723e */ /* 0x000fe400000000ff */
[----:B------:R-:W-:Y:S02]  /*f1a0*/  F2FP.F16.F32.PACK_AB R114, R117, R116 ;  /* 0x000000747572723e */ /* 0x000fe400000000ff */
[----:B------:R-:W-:Y:S01]  /*f1b0*/  F2FP.F16.F32.PACK_AB R115, R119, R118 ;  /* 0x000000767773723e */ /* 0x000fe200000000ff */
[----:B------:R-:W-:Y:S01]  /*f1c0*/  ULDC.64 UR8, c[0x0][0xc00] ;  /* 0x0003000000087ab9 */ /* 0x000fe20000000a00 */
[----:B------:R-:W-:Y:S01]  /*f1d0*/  UMOV UR4, URZ ;  /* 0x0000003f00047c82 */ /* 0x000fe20008000000 */
[----:B------:R-:W-:Y:S02]  /*f1e0*/  UIMAD.WIDE UR8, UR39, 0x4, UR8 ;  /* 0x00000004270878a5 */ /* 0x000fe4000f8e0208 */
[----:B------:R-:W-:Y:S01]  /*f1f0*/  USHF.R.S32.HI UR18, URZ, 0x1f, UR38 ;  /* 0x0000001f3f127899 */ /* 0x000fe20008011426 */
[----:B------:R-:W-:Y:S01]  /*f200*/  ULDC.64 UR12, c[0x0][0xb90] ;  /* 0x0002e400000c7ab9 */ /* 0x000fe20000000a00 */
[----:B------:R-:W-:-:S02]  /*f210*/  USHF.R.S32.HI UR11, URZ, 0x1f, UR39 ;  /* 0x0000001f3f0b7899 */ /* 0x000fc40008011427 */
        /* <DEDUP_REMOVED lines=23> */
[----:B------:R-:W-:-:S02]  /*f390*/  LOP3.LUT R6, R6, R29, RZ, 0x3c, !PT ;  /* 0x0000001d06067212 */ /* 0x000fc400078e3cff */
[----:B------:R-:W-:Y:S02]  /*f3a0*/  MOV R29, R8 ;  /* 0x00000008001d7202 */ /* 0x000fe40000000f00 */
[----:B------:R-:W-:Y:S02]  /*f3b0*/  MOV R30, R10 ;  /* 0x0000000a001e7202 */ /* 0x000fe40000000f00 */
[----:B------:R-:W-:Y:S02]  /*f3c0*/  MOV R31, R4 ;  /* 0x00000004001f7202 */ /* 0x000fe40000000f00 */
[----:B------:R-:W-:Y:S02]  /*f3d0*/  MOV R28, R6 ;  /* 0x00000006001c7202 */ /* 0x000fe40000000f00 */
[----:B------:R-:W-:Y:S01]  /*f3e0*/  F2FP.F16.F32.PACK_AB R8, R89, R24 ;  /* 0x000000185908723e */ /* 0x000fe200000000ff */
[----:B------:R-:W-:Y:S01]  /*f3f0*/  IMAD.U32 R24, RZ, RZ, UR8 ;  /* 0x00000008ff187e24 */ /* 0x000fe2000f8e00ff */
        /* <DEDUP_REMOVED lines=8> */
[----:B------:R-:W-:-:S03]  /*f480*/  PLOP3.LUT P2, PT, PT, PT, UP0, 0x80, 0x0 ;  /* 0x000000000000781c */ /* 0x000fc60003f4f008 */
[----:B------:R2:W-:Y:S04]  /*f490*/  STSM.16.M88.4 [R30], R4 ;  /* 0x000000041e007844 */ /* 0x0005e80000000200 */
[----:B------:R3:W-:Y:S04]  /*f4a0*/  STSM.16.M88.4 [R29], R12 ;  /* 0x0000000c1d007844 */ /* 0x0007e80000000200 */
[----:B------:R3:W-:Y:S01]  /*f4b0*/  STSM.16.M88.4 [R28], R112 ;  /* 0x000000701c007844 */ /* 0x0007e20000000200 */
[----:B------:R-:W-:Y:S06]  /*f4c0*/  BAR.SYNC.DEFER_BLOCKING 0x1, 0x180 ;  /* 0x0046000000007b1d */ /* 0x000fec0000010000 */
[----:B------:R-:W4:Y:S01]  /*f4d0*/  @P2 LDG.E R26, desc[UR52][R24.64] ;  /* 0x00000034181a2981 */ /* 0x000f22000c1e1900 */
[----:B-1----:R-:W-:Y:S01]  /*f4e0*/  ISETP.NE.AND P1, PT, R33, 0x1, PT ;  /* 0x000000012100780c */ /* 0x002fe20003f25270 */
[----:B0-----:R-:W-:Y:S01]  /*f4f0*/  VIADD R8, R17, UR40 ;  /* 0x0000002811087c36 */ /* 0x001fe20008000000 */
[----:B------:R-:W-:-:S02]  /*f500*/  UIMAD UR8, UR18, UR12, URZ ;  /* 0x0000000c120872a4 */ /* 0x000fc4000f8e023f */
[----:B------:R-:W-:Y:S01]  /*f510*/  USEL UR11, UR11, URZ, !UP0 ;  /* 0x0000003f0b0b7287 */ /* 0x000fe2000c000000 */
[----:B--2---:R-:W-:Y:S01]  /*f520*/  IMAD.MOV.U32 R4, RZ, RZ, R8 ;  /* 0x000000ffff047224 */ /* 0x004fe200078e0008 */
[----:B------:R-:W-:Y:S02]  /*f530*/  UIMAD UR14, UR38, UR13, UR8 ;  /* 0x0000000d260e72a4 */ /* 0x000fe4000f8e0208 */
[----:B------:R-:W-:Y:S02]  /*f540*/  USEL UR10, UR39, URZ, !UP0 ;  /* 0x0000003f270a7287 */ /* 0x000fe4000c000000 */
[----:B------:R-:W-:-:S03]  /*f550*/  UISETP.NE.U32.AND UP0, UPT, UR20, URZ, UPT ;  /* 0x0000003f1400728c */ /* 0x000fc6000bf05070 */
        /* <DEDUP_REMOVED lines=10> */
[----:B----4-:R-:W-:-:S13]  /*f600*/  @P2 R2UR UR4, R26 ;  /* 0x000000001a0422ca */ /* 0x010fda00000e0000 */
[----:B------:R-:W-:Y:S02]  /*f610*/  USHF.R.S32.HI UR9, URZ, 0x1f, UR4 ;  /* 0x0000001f3f097899 */ /* 0x000fe40008011404 */
[----:B------:R-:W-:Y:S02]  /*f620*/  UMOV UR8, UR4 ;  /* 0x0000000400087c82 */ /* 0x000fe40008000000 */
[----:B------:R-:W-:-:S04]  /*f630*/  UIMAD.WIDE.U32 UR12, UR38, UR12, UR8 ;  /* 0x0000000c260c72a5 */ /* 0x000fc8000f8e0008 */
[----:B------:R-:W-:Y:S02]  /*f640*/  UIADD3 UR13, UR13, UR14, URZ ;  /* 0x0000000e0d0d7290 */ /* 0x000fe4000fffe03f */
[----:B------:R-:W-:Y:S02]  /*f650*/  UIMAD UR14, UR11, UR16, URZ ;  /* 0x000000100b0e72a4 */ /* 0x000fe4000f8e023f */
[----:B------:R-:W-:Y:S02]  /*f660*/  UIMAD.WIDE.U32 UR12, UR10, UR16, UR12 ;  /* 0x000000100a0c72a5 */ /* 0x000fe4000f8e000c */
[----:B------:R-:W-:Y:S01]  /*f670*/  UIMAD UR14, UR10, UR17, UR14 ;  /* 0x000000110a0e72a4 */ /* 0x000fe2000f8e020e */
[----:B------:R-:W-:-:S03]  /*f680*/  ULDC UR16, c[0x0][0xa88] ;  /* 0x0002a20000107ab9 */ /* 0x000fc60000000800 */
[----:B------:R-:W-:Y:S02]  /*f690*/  IADD3 R4, P0, R4, UR12, RZ ;  /* 0x0000000c04047c10 */ /* 0x000fe4000ff1e0ff */
[----:B------:R-:W-:Y:S01]  /*f6a0*/  IMAD.U32 R9, RZ, RZ, UR14 ;  /* 0x0000000eff097e24 */ /* 0x000fe2000f8e00ff */
[----:B------:R-:W-:Y:S02]  /*f6b0*/  ULDC.64 UR14, c[0x0][0xb88] ;  /* 0x0002e200000e7ab9 */ /* 0x000fe40000000a00 */
[----:B------:R-:W-:Y:S02]  /*f6c0*/  IMAD R8, R5, UR14, RZ ;  /* 0x0000000e05087c24 */ /* 0x000fe4000f8e02ff */
[----:B------:R-:W-:Y:S01]  /*f6d0*/  IADD3.X R5, R6, UR13, R9, P0, !PT ;  /* 0x0000000d06057c10 */ /* 0x000fe200087fe409 */
[----:B------:R-:W-:Y:S01]  /*f6e0*/  @UP0 ULDC.64 UR12, c[0x0][0xc08] ;  /* 0x00030200000c0ab9 */ /* 0x000fe20000000a00 */
[----:B------:R-:W-:Y:S01]  /*f6f0*/  IMAD R9, R7, UR15, R8 ;  /* 0x0000000f07097c24 */ /* 0x000fe2000f8e0208 */
[----:B------:R-:W-:Y:S01]  /*f700*/  @UP0 UIMAD.WIDE UR12, UR39, 0x4, UR12 ;  /* 0x00000004270c08a5 */ /* 0x000fe2000f8e020c */
[----:B------:R-:W-:-:S02]  /*f710*/  IMAD.U32 R6, RZ, RZ, UR16 ;  /* 0x00000010ff067e24 */ /* 0x000fc4000f8e00ff */
[----:B------:R-:W-:Y:S01]  /*f720*/  IMAD.WIDE.U32 R4, R7, UR14, R4 ;  /* 0x0000000e07047c25 */ /* 0x000fe2000f8e0004 */
[----:B------:R-:W-:-:S03]  /*f730*/  ULDC.64 UR14, c[0x0][0xb50] ;  /* 0x0002d400000e7ab9 */ /* 0x000fc60000000a00 */
[----:B------:R-:W-:Y:S01]  /*f740*/  IMAD.IADD R5, R5, 0x1, R9 ;  /* 0x0000000105057824 */ /* 0x000fe200078e0209 */
[C---:B------:R-:W-:Y:S01]  /*f750*/  LEA R7, P0, R4.reuse, UR14, 0x2 ;  /* 0x0000000e04077c11 */ /* 0x040fe2000f8010ff */
[----:B------:R-:W-:Y:S02]  /*f760*/  IMAD.U32 R8, RZ, RZ, UR12 ;  /* 0x0000000cff087e24 */ /* 0x000fe4000f8e00ff */
[----:B------:R-:W-:Y:S01]  /*f770*/  IMAD.U32 R9, RZ, RZ, UR13 ;  /* 0x0000000dff097e24 */ /* 0x000fe2000f8e00ff */
[----:B------:R-:W-:Y:S01]  /*f780*/  LEA.HI.X R10, R4, UR15, R5, 0x2, P0 ;  /* 0x0000000f040a7c11 */ /* 0x000fe200080f1405 */
[----:B------:R-:W-:-:S03]  /*f790*/  IMAD R5, R23, 0x40, R19 ;  /* 0x0000004017057824 */ /* 0x000fc600078e0213 */
[----:B------:R3:W5:Y:S01]  /*f7a0*/  @P3 LDG.E R6, desc[UR52][R8.64] ;  /* 0x0000003408063981 */ /* 0x000762000c1e1900 */
[----:B------:R-:W-:Y:S05]  /*f7b0*/  @P3 BRA `(.L_x_14040) ;  /* 0x0000000000103947 */ /* 0x000fea0003800000 */
[----:B------:R-:W-:Y:S05]  /*f7c0*/  @!P2 BRA `(.L_x_14040) ;  /* 0x00000000000ca947 */ /* 0x000fea0003800000 */
[----:B---3--:R-:W2:Y:S04]  /*f7d0*/  LDG.E R9, desc[UR52][R24.64] ;  /* 0x0000003418097981 */ /* 0x008ea8000c1e1900 */
[----:B-----5:R-:W2:Y:S02]  /*f7e0*/  LDG.E R6, desc[UR52][R24.64+0x4] ;  /* 0x0000043418067981 */ /* 0x020ea4000c1e1900 */
[----:B--2---:R-:W-:-:S07]  /*f7f0*/  IMAD.IADD R6, R6, 0x1, -R9 ;  /* 0x0000000106067824 */ /* 0x004fce00078e0a09 */
.L_x_14040:
[----:B---3--:R-:W-:Y:S01]  /*f800*/  SHFL.IDX PT, R12, R7, RZ, 0x1c1f ;  /* 0x001c1fff070c7589 */ /* 0x008fe200000e0000 */
[----:B------:R-:W-:Y:S01]  /*f810*/  IMAD.WIDE R2, R5, 0x2, R2 ;  /* 0x0000000205027825 */ /* 0x000fe200078e0202 */
[----:B------:R-:W-:Y:S01]  /*f820*/  LOP3.LUT P0, RZ, R152, 0x3, RZ, 0xc0, !PT ;  /* 0x0000000398ff7812 */ /* 0x000fe2000780c0ff */
[----:B------:R-:W0:Y:S01]  /*f830*/  @P1 LDC R31, c[0x0][0xbf0] ;  /* 0x0002fc00ff1f1b82 */ /* 0x000e220000000800 */
[----:B------:R-:W1:Y:S01]  /*f840*/  SHFL.IDX PT, R13, R10, RZ, 0x1c1f ;  /* 0x001c1fff0a0d7589 */ /* 0x000e6200000e0000 */
[----:B------:R-:W-:Y:S01]  /*f850*/  VIADD R8, R154, UR40 ;  /* 0x000000289a087c36 */ /* 0x000fe20008000000 */
[----:B------:R-:W-:Y:S01]  /*f860*/  IADD3 R9, P3, R2, 0x1800, RZ ;  /* 0x0000180002097810 */ /* 0x000fe20007f7e0ff */
[----:B-----5:R-:W-:Y:S01]  /*f870*/  IMAD R35, R6, R33, RZ ;  /* 0x0000002106237224 */ /* 0x020fe200078e02ff */
[----:B------:R-:W-:Y:S01]  /*f880*/  SHFL.IDX PT, R14, R7, 0x1, 0x1c1f ;  /* 0x003c1f00070e7f89 */ /* 0x000fe200000e0000 */
[----:B------:R-:W-:Y:S01]  /*f890*/  VIADD R4, R8, 0x8 ;  /* 0x0000000808047836 */ /* 0x000fe20000000000 */
[----:B------:R-:W-:Y:S01]  /*f8a0*/  IADD3 R25, P4, R2, 0x3000, RZ ;  /* 0x0000300002197810 */ /* 0x000fe20007f9e0ff */
[----:B------:R-:W-:Y:S01]  /*f8b0*/  ULDC.64 UR14, c[0x0][0xaa0] ;  /* 0x0002a800000e7ab9 */ /* 0x000fe20000000a00 */
[----:B------:R-:W2:Y:S01]  /*f8c0*/  SHFL.IDX PT, R15, R10, 0x1, 0x1c1f ;  /* 0x003c1f000a0f7f89 */ /* 0x000ea200000e0000 */
[----:B------:R-:W-:-:S02]  /*f8d0*/  ISETP.GE.OR P2, PT, R8, R35, P0 ;  /* 0x000000230800720c */ /* 0x000fc40000746670 */
[----:B------:R-:W-:Y:S02]  /*f8e0*/  LOP3.LUT R5, R2, 0x380, RZ, 0xc0, !PT ;  /* 0x0000038002057812 */ /* 0x000fe400078ec0ff */
[----:B------:R-:W-:Y:S02]  /*f8f0*/  LOP3.LUT R8, R9, 0x380, RZ, 0xc0, !PT ;  /* 0x0000038009087812 */ /* 0x000fe400078ec0ff */
[----:B------:R-:W-:Y:S02]  /*f900*/  ISETP.GE.OR P0, PT, R4, R35, P0 ;  /* 0x000000230400720c */ /* 0x000fe40000706670 */
[----:B------:R-:W-:Y:S02]  /*f910*/  LOP3.LUT R24, R25, 0x380, RZ, 0xc0, !PT ;  /* 0x0000038019187812 */ /* 0x000fe400078ec0ff */
[----:B------:R-:W-:Y:S02]  /*f920*/  SHF.R.U64 R5, R5, 0x3, RZ ;  /* 0x0000000305057819 */ /* 0x000fe400000012ff */
[----:B------:R-:W-:-:S02]  /*f930*/  SHF.R.U64 R8, R8, 0x3, RZ ;  /* 0x0000000308087819 */ /* 0x000fc400000012ff */
[----:B------:R-:W-:Y:S01]  /*f940*/  SHF.R.U64 R24, R24, 0x3, RZ ;  /* 0x0000000318187819 */ /* 0x000fe200000012ff */
[----:B-1----:R1:W-:Y:S01]  /*f950*/  @!P2 ST.E desc[UR52][R12.64], R20 ;  /* 0x000000140c00a985 */ /* 0x0023e2000c101934 */
[----:B------:R-:W-:Y:S01]  /*f960*/  LOP3.LUT R4, R5, R2, RZ, 0x3c, !PT ;  /* 0x0000000205047212 */ /* 0x000fe200078e3cff */
[--C-:B------:R-:W-:Y:S01]  /*f970*/  IMAD.MOV.U32 R5, RZ, RZ, R3.reuse ;  /* 0x000000ffff057224 */ /* 0x100fe200078e0003 */
[----:B------:R-:W-:Y:S01]  /*f980*/  LOP3.LUT R8, R8, R9, RZ, 0x3c, !PT ;  /* 0x0000000908087212 */ /* 0x000fe200078e3cff */
[--C-:B------:R-:W-:Y:S01]  /*f990*/  IMAD.X R9, RZ, RZ, R3.reuse, P3 ;  /* 0x000000ffff097224 */ /* 0x100fe200018e0603 */
[----:B------:R-:W-:Y:S01]  /*f9a0*/  LOP3.LUT R24, R24, R25, RZ, 0x3c, !PT ;  /* 0x0000001918187212 */ /* 0x000fe200078e3cff */
[----:B------:R-:W-:Y:S01]  /*f9b0*/  IMAD.X R25, RZ, RZ, R3, P4 ;  /* 0x000000ffff197224 */ /* 0x000fe200020e0603 */
[----:B--2---:R2:W-:Y:S04]  /*f9c0*/  @!P0 ST.E desc[UR52][R14.64], R0 ;  /* 0x000000000e008985 */ /* 0x0045e8000c101934 */
[----:B------:R-:W3:Y:S04]  /*f9d0*/  LD.E.128 R4, desc[UR52][R4.64] ;  /* 0x0000003404047980 */ /* 0x000ee8000c101d00 */
[----:B------:R-:W4:Y:S04]  /*f9e0*/  LD.E.128 R8, desc[UR52][R8.64] ;  /* 0x0000003408087980 */ /* 0x000f28000c101d00 */
[----:B------:R-:W4:Y:S01]  /*f9f0*/  LD.E.128 R24, desc[UR52][R24.64] ;  /* 0x0000003418187980 */ /* 0x000f22000c101d00 */
[----:B------:R-:W-:Y:S01]  /*fa00*/  IADD3 R29, P0, R2, 0x4800, RZ ;  /* 0x00004800021d7810 */ /* 0x000fe20007f1e0ff */
[----:B------:R-:W-:-:S04]  /*fa10*/  UIMAD UR12, UR9, UR14, URZ ;  /* 0x0000000e090c72a4 */ /* 0x000fc8000f8e023f */
[----:B-1----:R-:W-:Y:S01]  /*fa20*/  IMAD.X R13, RZ, RZ, R3, P0 ;  /* 0x000000ffff0d7224 */ /* 0x002fe200000e0603 */
[----:B------:R-:W-:Y:S01]  /*fa30*/  LOP3.LUT R2, R29, 0x380, RZ, 0xc0, !PT ;  /* 0x000003801d027812 */ /* 0x000fe200078ec0ff */
[----:B------:R-:W1:Y:S01]  /*fa40*/  @P1 LDC R3, c[0x0][0xbec] ;  /* 0x0002fb00ff031b82 */ /* 0x000e620000000800 */
[----:B------:R-:W-:Y:S02]  /*fa50*/  UIMAD.WIDE.U32 UR8, UR4, UR14, URZ ;  /* 0x0000000e040872a5 */ /* 0x000fe4000f8e003f */
[----:B------:R-:W-:Y:S01]  /*fa60*/  UIMAD UR12, UR4, UR15, UR12 ;  /* 0x0000000f040c72a4 */ /* 0x000fe2000f8e020c */
[----:B--2---:R-:W-:Y:S01]  /*fa70*/  IMAD R0, R18, 0x30, R23 ;  /* 0x0000003012007824 */ /* 0x004fe200078e0217 */
[----:B------:R-:W-:Y:S01]  /*fa80*/  SHF.R.U64 R2, R2, 0x3, RZ ;  /* 0x0000000302027819 */ /* 0x000fe200000012ff */
[----:B------:R-:W-:Y:S01]  /*fa90*/  ULDC.64 UR14, c[0x0][0xae8] ;  /* 0x0002ba00000e7ab9 */ /* 0x000fe20000000a00 */
[----:B------:R-:W-:Y:S02]  /*faa0*/  UIADD3 UR9, UR9, UR12, URZ ;  /* 0x0000000c09097290 */ /* 0x000fe4000fffe03f */
[----:B------:R-:W-:Y:S01]  /*fab0*/  UIMAD UR4, UR18, UR14, URZ ;  /* 0x0000000e120472a4 */ /* 0x000fe2000f8e023f */
[----:B------:R-:W-:Y:S01]  /*fac0*/  VIADD R28, R0, UR40 ;  /* 0x00000028001c7c36 */ /* 0x000fe20008000000 */
[----:B------:R-:W-:Y:S01]  /*fad0*/  UIMAD.WIDE.U32 UR8, UR38, UR14, UR8 ;  /* 0x0000000e260872a5 */ /* 0x000fe2000f8e0008 */
[----:B------:R-:W-:Y:S01]  /*fae0*/  LOP3.LUT R12, R2, R29, RZ, 0x3c, !PT ;  /* 0x0000001d020c7212 */ /* 0x000fe200078e3cff */
[----:B------:R-:W-:Y:S01]  /*faf0*/  UIMAD UR4, UR38, UR15, UR4 ;  /* 0x0000000f260472a4 */ /* 0x000fe2000f8e0204 */
[----:B------:R-:W-:-:S02]  /*fb00*/  ULDC.64 UR12, c[0x0][0xaf0] ;  /* 0x0002bc00000c7ab9 */ /* 0x000fc40000000a00 */
[----:B------:R-:W-:Y:S01]  /*fb10*/  UIMAD UR11, UR11, UR12, URZ ;  /* 0x0000000c0b0b72a4 */ /* 0x000fe2000f8e023f */
[----:B------:R-:W-:Y:S01]  /*fb20*/  IMAD.MOV.U32 R29, RZ, RZ, R28 ;  /* 0x000000ffff1d7224 */ /* 0x000fe200078e001c */
[----:B------:R-:W-:Y:S01]  /*fb30*/  UIADD3 UR9, UR9, UR4, URZ ;  /* 0x0000000409097290 */ /* 0x000fe2000fffe03f */
[----:B------:R-:W5:Y:S01]  /*fb40*/  LD.E.128 R12, desc[UR52][R12.64] ;  /* 0x000000340c0c7980 */ /* 0x000f62000c101d00 */
[----:B------:R-:W-:Y:S01]  /*fb50*/  UIMAD UR4, UR10, UR13, UR11 ;  /* 0x0000000d0a0472a4 */ /* 0x000fe2000f8e020b */
[----:B------:R-:W-:Y:S01]  /*fb60*/  VIADD R32, R23, UR40 ;  /* 0x0000002817207c36 */ /* 0x000fe20008000000 */
[----:B------:R-:W-:Y:S01]  /*fb70*/  UIMAD.WIDE.U32 UR10, UR10, UR12, UR8 ;  /* 0x0000000c0a0a72a5 */ /* 0x000fe2000f8e0008 */
[----:B-1----:R-:W-:Y:S01]  /*fb80*/  @P1 IMAD.HI.U32 R0, R28, R3, RZ ;  /* 0x000000031c001227 */ /* 0x002fe200078e00ff */
[----:B------:R-:W-:Y:S01]  /*fb90*/  @!PT LDS RZ, [RZ] ;  /* 0x00000000fffff984 */ /* 0x000fe20000000800 */
[----:B------:R-:W-:Y:S01]  /*fba0*/  @!PT LDS RZ, [RZ] ;  /* 0x00000000fffff984 */ /* 0x000fe20000000800 */
[----:B------:R-:W-:Y:S01]  /*fbb0*/  @!PT LDS RZ, [RZ] ;  /* 0x00000000fffff984 */ /* 0x000fe20000000800 */
[----:B------:R-:W-:Y:S01]  /*fbc0*/  @!PT LDS RZ, [RZ] ;  /* 0x00000000fffff984 */ /* 0x000fe20000000800 */
[----:B------:R1:W-:Y:S06]  /*fbd0*/  MEMBAR.ALL.CTA ;  /* 0x0000000000007992 */ /* 0x0003ec0000008000 */
[----:B-1----:R-:W1:Y:S01]  /*fbe0*/  FENCE.VIEW.ASYNC.S ;  /* 0x00000000000073c6 */ /* 0x002e620000000000 */
[----:B------:R-:W-:Y:S01]  /*fbf0*/  ULDC.64 UR8, c[0x0][0xae0] ;  /* 0x0002b80000087ab9 */ /* 0x000fe20000000a00 */
[----:B------:R-:W-:Y:S01]  /*fc00*/  UIADD3 UR4, UR11, UR4, URZ ;  /* 0x000000040b047290 */ /* 0x000fe2000fffe03f */
[----:B------:R-:W-:Y:S01]  /*fc10*/  VIADD R21, R21, 0x16820 ;  /* 0x0001682015157836 */ /* 0x000fe20000000000 */
[----:B0-----:R-:W-:Y:S01]  /*fc20*/  @P1 SHF.R.U32.HI R29, RZ, R31, R0 ;  /* 0x0000001fff1d1219 */ /* 0x001fe20000011600 */
[----:B------:R-:W-:-:S02]  /*fc30*/  IMAD.U32 R3, RZ, RZ, UR11 ;  /* 0x0000000bff037e24 */ /* 0x000fc4000f8e00ff */
[----:B------:R-:W-:Y:S01]  /*fc40*/  IMAD.U32 R2, RZ, RZ, UR10 ;  /* 0x0000000aff027e24 */ /* 0x000fe2000f8e00ff */
[--C-:B------:R-:W-:Y:S01]  /*fc50*/  SHF.R.S32.HI R0, RZ, 0x1f, R29.reuse ;  /* 0x0000001fff007819 */ /* 0x100fe2000001141d */
[----:B------:R-:W-:Y:S01]  /*fc60*/  IMAD.MOV R20, RZ, RZ, -R29 ;  /* 0x000000ffff147224 */ /* 0x000fe200078e0a1d */
[----:B------:R-:W-:Y:S01]  /*fc70*/  PRMT R21, RZ, 0x654, R21 ;  /* 0x00000654ff157816 */ /* 0x000fe20000000015 */
[----:B------:R-:W-:Y:S01]  /*fc80*/  IMAD.U32 R3, RZ, RZ, UR4 ;  /* 0x00000004ff037e24 */ /* 0x000fe2000f8e00ff */
[----:B------:R-:W-:Y:S01]  /*fc90*/  ULDC UR4, c[0x0][0xac8] ;  /* 0x0002b20000047ab9 */ /* 0x000fe20000000800 */
[----:B------:R-:W-:Y:S02]  /*fca0*/  IMAD R0, R0, UR8, RZ ;  /* 0x0000000800007c24 */ /* 0x000fe4000f8e02ff */
[----:B------:R-:W-:Y:S02]  /*fcb0*/  IMAD R31, R33, R20, R28 ;  /* 0x00000014211f7224 */ /* 0x000fe400078e021c */
[----:B------:R-:W-:-:S02]  /*fcc0*/  IMAD R33, R29, UR9, R0 ;  /* 0x000000091d217c24 */ /* 0x000fc4000f8e0200 */
[----:B------:R-:W-:Y:S01]  /*fcd0*/  IMAD.WIDE.U32 R2, R29, UR8, R2 ;  /* 0x000000081d027c25 */ /* 0x000fe2000f8e0002 */
[----:B------:R-:W-:Y:S01]  /*fce0*/  SHF.R.S32.HI R0, RZ, 0x1f, R31 ;  /* 0x0000001fff007819 */ /* 0x000fe2000001141f */
[----:B------:R-:W-:Y:S02]  /*fcf0*/  ULDC.64 UR8, c[0x0][0xad8] ;  /* 0x0002b60000087ab9 */ /* 0x000fe40000000a00 */
[----:B------:R-:W-:Y:S01]  /*fd00*/  IMAD.IADD R3, R3, 0x1, R33 ;  /* 0x0000000103037824 */ /* 0x000fe200078e0221 */
[----:B-1----:R0:W-:Y:S01]  /*fd10*/  SYNCS.ARRIVE.TRANS64.RED.A1T0 RZ, [R21+URZ], RZ ;  /* 0x000000ff15ff79a7 */ /* 0x0021e2000810043f */
[----:B------:R-:W-:Y:S02]  /*fd20*/  IMAD R0, R0, UR8, RZ ;  /* 0x0000000800007c24 */ /* 0x000fe4000f8e02ff */
[----:B------:R-:W-:-:S04]  /*fd30*/  IMAD.WIDE.U32 R2, R31, UR8, R2 ;  /* 0x000000081f027c25 */ /* 0x000fc8000f8e0002 */
[----:B------:R-:W-:Y:S01]  /*fd40*/  IMAD R29, R31, UR9, R0 ;  /* 0x000000091f1d7c24 */ /* 0x000fe2000f8e0200 */
[----:B------:R-:W-:Y:S01]  /*fd50*/  ULDC.64 UR8, c[0x0][0xa80] ;  /* 0x0002a00000087ab9 */ /* 0x000fe20000000a00 */
[----:B------:R-:W-:Y:S01]  /*fd60*/  VIADD R0, R32, 0x30 ;  /* 0x0000003020007836 */ /* 0x000fe20000000000 */
[----:B------:R-:W-:Y:S01]  /*fd70*/  LEA R30, P0, R2, UR8, 0x1 ;  /* 0x00000008021e7c11 */ /* 0x000fe2000f8008ff */
[----:B------:R-:W-:-:S04]  /*fd80*/  IMAD.IADD R3, R3, 0x1, R29 ;  /* 0x0000000103037824 */ /* 0x000fc800078e021d */
[----:B------:R-:W1:Y:S01]  /*fd90*/  SHFL.IDX PT, R20, R30, RZ, 0x181f ;  /* 0x00181fff1e147589 */ /* 0x000e6200000e0000 */
[----:B------:R-:W-:Y:S01]  /*fda0*/  LEA.HI.X R31, R2, UR9, R3, 0x1, P0 ;  /* 0x00000009021f7c11 */ /* 0x000fe200080f0c03 */
[C---:B------:R-:W-:Y:S01]  /*fdb0*/  VIADD R2, R32.reuse, 0x60 ;  /* 0x0000006020027836 */ /* 0x040fe20000000000 */
[C---:B------:R-:W-:Y:S01]  /*fdc0*/  ISETP.GE.AND P0, PT, R19.reuse, UR4, PT ;  /* 0x0000000413007c0c */ /* 0x040fe2000bf06270 */
[----:B------:R-:W2:Y:S03]  /*fdd0*/  SHFL.IDX PT, R28, R30, 0x1, 0x181f ;  /* 0x00381f001e1c7f89 */ /* 0x000ea600000e0000 */
[-C--:B------:R-:W-:Y:S01]  /*fde0*/  ISETP.GE.OR P1, PT, R32, R35.reuse, P0 ;  /* 0x000000232000720c */ /* 0x080fe20000726670 */
[----:B------:R-:W0:Y:S01]  /*fdf0*/  SHFL.IDX PT, R34, R30, 0x2, 0x181f ;  /* 0x00581f001e227f89 */ /* 0x000e2200000e0000 */
[-C--:B------:R-:W-:Y:S01]  /*fe00*/  ISETP.GE.OR P2, PT, R0, R35.reuse, P0 ;  /* 0x000000230000720c */ /* 0x080fe20000746670 */
[----:B------:R-:W-:Y:S01]  /*fe10*/  VIADD R0, R32, 0x90 ;  /* 0x0000009020007836 */ /* 0x000fe20000000000 */
[-C--:B------:R-:W-:Y:S01]  /*fe20*/  ISETP.GE.OR P3, PT, R2, R35.reuse, P0 ;  /* 0x000000230200720c */ /* 0x080fe20000766670 */
[----:B------:R-:W0:Y:S03]  /*fe30*/  SHFL.IDX PT, R3, R31, RZ, 0x181f ;  /* 0x00181fff1f037589 */ /* 0x000e2600000e0000 */
[----:B------:R-:W-:Y:S01]  /*fe40*/  ISETP.GE.OR P0, PT, R0, R35, P0 ;  /* 0x000000230000720c */ /* 0x000fe20000706670 */
[----:B------:R-:W0:Y:S04]  /*fe50*/  SHFL.IDX PT, R29, R31, 0x1, 0x181f ;  /* 0x00381f001f1d7f89 */ /* 0x000e2800000e0000 */
[----:B------:R-:W0:Y:S01]  /*fe60*/  SHFL.IDX PT, R33, R31, 0x2, 0x181f ;  /* 0x00581f001f217f89 */ /* 0x000e2200000e0000 */
[----:B-1----:R-:W-:-:S03]  /*fe70*/  @!P1 LEA R2, P4, R19, R20, 0x1 ;  /* 0x0000001413029211 */ /* 0x002fc600078808ff */
[----:B------:R-:W1:Y:S01]  /*fe80*/  SHFL.IDX PT, R30, R30, 0x3, 0x181f ;  /* 0x00781f001e1e7f89 */ /* 0x000e6200000e0000 */
[----:B--2---:R-:W-:-:S03]  /*fe90*/  @!P2 LEA R20, P5, R19, R28, 0x1 ;  /* 0x0000001c1314a211 */ /* 0x004fc600078a08ff */
[----:B------:R-:W2:Y:S01]  /*fea0*/  SHFL.IDX PT, R31, R31, 0x3, 0x181f ;  /* 0x00781f001f1f7f89 */ /* 0x000ea200000e0000 */
[C---:B0-----:R-:W-:Y:S02]  /*feb0*/  @!P3 LEA R28, P6, R19.reuse, R34, 0x1 ;  /* 0x00000022131cb211 */ /* 0x041fe400078c08ff */
[C-C-:B------:R-:W-:Y:S02]  /*fec0*/  @!P1 LEA.HI.X R3, R19.reuse, R3, R156.reuse, 0x1, P4 ;  /* 0x0000000313039211 */ /* 0x140fe400020f0c9c */
[C-C-:B------:R-:W-:Y:S02]  /*fed0*/  @!P2 LEA.HI.X R21, R19.reuse, R29, R156.reuse, 0x1, P5 ;  /* 0x0000001d1315a211 */ /* 0x140fe400028f0c9c */
[----:B------:R-:W-:Y:S01]  /*fee0*/  @!P3 LEA.HI.X R29, R19, R33, R156, 0x1, P6 ;  /* 0x00000021131db211 */ /* 0x000fe200030f0c9c */
[----:B---3--:R0:W-:Y:S04]  /*fef0*/  @!P1 ST.E.128 desc[UR52][R2.64], R4 ;  /* 0x0000000402009985 */ /* 0x0081e8000c101d34 */
[----:B----4-:R0:W-:Y:S04]  /*ff00*/  @!P2 ST.E.128 desc[UR52][R20.64], R8 ;  /* 0x000000081400a985 */ /* 0x0101e8000c101d34 */
[----:B------:R0:W-:Y:S01]  /*ff10*/  @!P3 ST.E.128 desc[UR52][R28.64], R24 ;  /* 0x000000181c00b985 */ /* 0x0001e2000c101d34 */
[----:B-12---:R-:W-:Y:S05]  /*ff20*/  @P0 BRA `(.L_x_14041) ;  /* 0x0000000800700947 */ /* 0x006fea0003800000 */
[----:B0-----:R-:W-:-:S04]  /*ff30*/  LEA R2, P0, R19, R30, 0x1 ;  /* 0x0000001e13027211 */ /* 0x001fc800078008ff */
[----:B------:R-:W-:-:S05]  /*ff40*/  LEA.HI.X R3, R19, R31, R156, 0x1, P0 ;  /* 0x0000001f13037211 */ /* 0x000fca00000f0c9c */
[----:B-----5:R2:W-:Y:S01]  /*ff50*/  ST.E.128 desc[UR52][R2.64], R12 ;  /* 0x0000000c02007985 */ /* 0x0205e2000c101d34 */
[----:B------:R-:W-:Y:S05]  /*ff60*/  BRA `(.L_x_14041) ;  /* 0x0000000800607947 */ /* 0x000fea0003800000 */
.L_x_14039:
        /* <DEDUP_REMOVED lines=32> */
.L_x_14042:
        /* <DEDUP_REMOVED lines=47> */
.L_x_14044:
[----:B------:R-:W-:Y:S05]  /*10460*/  BSYNC B1 ;  /* 0x0000000000017941 */ /* 0x000fea0003800000 */
.L_x_14043:
[----:B0-----:R-:W0:Y:S01]  /*10470*/  @P0 LDC R3, c[0x0][0xbf0] ;  /* 0x0002fc00ff030b82 */ /* 0x001e220000000800 */
[----:B------:R-:W-:Y:S01]  /*10480*/  ULDC.64 UR16, c[0x0][0xaa0] ;  /* 0x0002a80000107ab9 */ /* 0x000fe20000000a00 */
[----:B------:R-:W-:Y:S01]  /*10490*/  IMAD R2, R18, 0x30, R23 ;  /* 0x0000003012027824 */ /* 0x000fe200078e0217 */
[----:B------:R-:W-:Y:S01]  /*104a0*/  UIMAD UR10, UR11, UR16, URZ ;  /* 0x000000100b0a72a4 */ /* 0x000fe2000f8e023f */
[----:B------:R-:W-:Y:S01]  /*104b0*/  VIADD R20, R23, UR40 ;  /* 0x0000002817147c36 */ /* 0x000fe20008000000 */
[----:B------:R-:W-:Y:S01]  /*104c0*/  UIMAD.WIDE.U32 UR8, UR4, UR16, URZ ;  /* 0x00000010040872a5 */ /* 0x000fe2000f8e003f */
[----:B------:R-:W-:Y:S01]  /*104d0*/  VIADD R4, R2, UR40 ;  /* 0x0000002802047c36 */ /* 0x000fe20008000000 */
[----:B------:R-:W-:Y:S01]  /*104e0*/  UIMAD UR10, UR4, UR17, UR10 ;  /* 0x00000011040a72a4 */ /* 0x000fe2000f8e020a */
[----:B-----5:R-:W-:Y:S02]  /*104f0*/  IMAD R13, R0, R11, RZ ;  /* 0x0000000b000d7224 */ /* 0x020fe400078e02ff */
[----:B------:R-:W-:Y:S01]  /*10500*/  ULDC.64 UR16, c[0x0][0xae8] ;  /* 0x0002ba0000107ab9 */ /* 0x000fe20000000a00 */
[----:B------:R-:W-:Y:S01]  /*10510*/  UIADD3 UR9, UR9, UR10, URZ ;  /* 0x0000000a09097290 */ /* 0x000fe2000fffe03f */
[----:B------:R-:W-:Y:S01]  /*10520*/  @P0 IMAD.HI.U32 R2, R4, R9, RZ ;  /* 0x0000000904020227 */ /* 0x000fe200078e00ff */
[----:B------:R-:W-:-:S02]  /*10530*/  UIMAD UR4, UR12, UR16, URZ ;  /* 0x000000100c0472a4 */ /* 0x000fc4000f8e023f */
[----:B------:R-:W-:Y:S01]  /*10540*/  UIMAD.WIDE.U32 UR8, UR38, UR16, UR8 ;  /* 0x00000010260872a5 */ /* 0x000fe2000f8e0008 */
[----:B------:R-:W-:Y:S01]  /*10550*/  IMAD.MOV.U32 R5, RZ, RZ, R4 ;  /* 0x000000ffff057224 */ /* 0x000fe200078e0004 */
[----:B------:R-:W-:Y:S01]  /*10560*/  UIMAD UR4, UR38, UR17, UR4 ;  /* 0x00000011260472a4 */ /* 0x000fe2000f8e0204 */
[----:B------:R-:W-:Y:S01]  /*10570*/  VIADD R0, R20, 0x30 ;  /* 0x0000003014007836 */ /* 0x000fe20000000000 */
        /* <DEDUP_REMOVED lines=11> */
[----:B------:R-:W-:Y:S02]  /*10630*/  IMAD R7, R11, R7, R4 ;  /* 0x000000070b077224 */ /* 0x000fe400078e0204 */
[----:B------:R-:W-:-:S02]  /*10640*/  IMAD R6, R2, UR10, RZ ;  /* 0x0000000a02067c24 */ /* 0x000fc4000f8e02ff */
        /* <DEDUP_REMOVED lines=15> */
[----:B------:R-:W0:Y:S01]  /*10740*/  SHFL.IDX PT, R6, R4, RZ, 0x181f ;  /* 0x00181fff04067589 */ /* 0x000e2200000e0000 */
[----:B------:R-:W-:Y:S01]  /*10750*/  ISETP.GE.AND P0, PT, R19, UR4, PT ;  /* 0x0000000413007c0c */ /* 0x000fe2000bf06270 */
[C---:B------:R-:W-:Y:S02]  /*10760*/  VIADD R2, R20.reuse, 0x60 ;  /* 0x0000006014027836 */ /* 0x040fe40000000000 */
[----:B------:R-:W1:Y:S01]  /*10770*/  SHFL.IDX PT, R10, R4, 0x1, 0x181f ;  /* 0x00381f00040a7f89 */ /* 0x000e6200000e0000 */
[CC--:B------:R-:W-:Y:S01]  /*10780*/  ISETP.GE.OR P3, PT, R20.reuse, R13.reuse, P0 ;  /* 0x0000000d1400720c */ /* 0x0c0fe20000766670 */
[----:B------:R-:W-:Y:S01]  /*10790*/  VIADD R3, R20, 0x90 ;  /* 0x0000009014037836 */ /* 0x000fe20000000000 */
[-C--:B------:R-:W-:Y:S01]  /*107a0*/  ISETP.GE.OR P2, PT, R0, R13.reuse, P0 ;  /* 0x0000000d0000720c */ /* 0x080fe20000746670 */
[----:B------:R-:W2:Y:S01]  /*107b0*/  SHFL.IDX PT, R12, R4, 0x2, 0x181f ;  /* 0x00581f00040c7f89 */ /* 0x000ea200000e0000 */
[----:B------:R-:W-:-:S02]  /*107c0*/  ISETP.GE.OR P1, PT, R2, R13, P0 ;  /* 0x0000000d0200720c */ /* 0x000fc40000726670 */
[----:B------:R-:W-:Y:S01]  /*107d0*/  ISETP.GE.OR P0, PT, R3, R13, P0 ;  /* 0x0000000d0300720c */ /* 0x000fe20000706670 */
[----:B------:R-:W3:Y:S04]  /*107e0*/  SHFL.IDX PT, R5, R8, RZ, 0x181f ;  /* 0x00181fff08057589 */ /* 0x000ee800000e0000 */
        /* <DEDUP_REMOVED lines=16> */
.L_x_14041:
[----:B------:R-:W-:Y:S05]  /*108f0*/  BSYNC B0 ;  /* 0x0000000000007941 */ /* 0x000fea0003800000 */
.L_x_14038:
[----:B------:R-:W-:Y:S02]  /*10900*/  ULDC UR4, c[0x0][0xc3c] ;  /* 0x00030f0000047ab9 */ /* 0x000fe40000000800 */
[----:B------:R-:W-:-:S06]  /*10910*/  UISETP.GE.AND UP0, UPT, UR6, UR4, UPT ;  /* 0x000000040600728c */ /* 0x000fcc000bf06270 */
[----:B------:R-:W-:-:S13]  /*10920*/  PLOP3.LUT P0, PT, PT, PT, UP0, 0x80, 0x0 ;  /* 0x000000000000781c */ /* 0x000fda0003f0f008 */
[----:B------:R-:W-:Y:S05]  /*10930*/  @!P0 BRA `(.L_x_14045) ;  /* 0xffffff0000f88947 */ /* 0x000fea000383ffff */
[----:B------:R-:W-:Y:S05]  /*10940*/  EXIT ;  /* 0x000000000000794d */ /* 0x000fea0003800000 */
.L_x_13948:
        /* <DEDUP_REMOVED lines=18> */
.L_x_14046:
        /* <DEDUP_REMOVED lines=40> */
.L_x_14052:
        /* <DEDUP_REMOVED lines=12> */
.L_x_14051:
[----:B------:R-:W-:Y:S05]  /*10db0*/  BSYNC B0 ;  /* 0x0000000000007941 */ /* 0x000fea0003800000 */
.L_x_14050:
        /* <DEDUP_REMOVED lines=20> */
.L_x_14048:
        /* <DEDUP_REMOVED lines=20> */
.L_x_14053:
        /* <DEDUP_REMOVED lines=59> */
.L_x_14049:
[----:B------:R-:W-:Y:S01]  /*113f0*/  ULDC UR4, c[0x0][0xc3c] ;  /* 0x00030f0000047ab9 */ /* 0x000fe20000000800 */
[----:B------:R-:W-:Y:S02]  /*11400*/  IMAD.MOV.U32 R17, RZ, RZ, RZ ;  /* 0x000000ffff117224 */ /* 0x000fe400078e00ff */
[----:B------:R-:W-:Y:S02]  /*11410*/  IMAD.U32 R16, RZ, RZ, UR6 ;  /* 0x00000006ff107e24 */ /* 0x000fe4000f8e00ff */
[----:B------:R-:W-:Y:S02]  /*11420*/  IMAD.MOV.U32 R18, RZ, RZ, RZ ;  /* 0x000000ffff127224 */ /* 0x000fe400078e00ff */
[----:B------:R-:W-:-:S07]  /*11430*/  IMAD.U32 R19, RZ, RZ, UR4 ;  /* 0x00000004ff137e24 */ /* 0x000fce000f8e00ff */
.L_x_14054:
[----:B------:R-:W-:-:S13]  /*11440*/  ISETP.NE.AND P0, PT, R5, RZ, PT ;  /* 0x000000ff0500720c */ /* 0x000fda0003f05270 */
[----:B------:R-:W0:Y:S01]  /*11450*/  @!P0 S2R R3, SR_CgaCtaId ;  /* 0x0000000000038919 */ /* 0x000e220000008800 */
[----:B------:R-:W-:-:S04]  /*11460*/  @!P0 MOV R0, 0x400 ;  /* 0x0000040000008802 */ /* 0x000fc80000000f00 */
[----:B0-----:R-:W-:-:S05]  /*11470*/  @!P0 LEA R0, R3, R0, 0x18 ;  /* 0x0000000003008211 */ /* 0x001fca00078ec0ff */
[----:B------:R0:W-:Y:S01]  /*11480*/  @!P0 STS.128 [R0+0x168d0], R16 ;  /* 0x0168d01000008388 */ /* 0x0001e20000000c00 */
[----:B------:R-:W-:Y:S06]  /*11490*/  BAR.ARV 0x5, 0x200 ;  /* 0x0148000000007b1d */ /* 0x000fec0000002000 */
.L_x_14047:
        /* <DEDUP_REMOVED lines=19> */
[----:B0-----:R-:W-:Y:S01]  /*115d0*/  IMAD.SHL.U32 R2, R3, 0x10, RZ ;  /* 0x0000001003027824 */ /* 0x001fe200078e00ff */
[----:B------:R-:W-:Y:S02]  /*115e0*/  SHF.R.U32.HI R4, RZ, 0x3, R4 ;  /* 0x00000003ff047819 */ /* 0x000fe40000011604 */
[----:B------:R-:W-:Y:S02]  /*115f0*/  LOP3.LUT R0, R28, 0x1f8, RZ, 0xc0, !PT ;  /* 0x000001f81c007812 */ /* 0x000fe400078ec0ff */
[----:B------:R-:W-:Y:S02]  /*11600*/  LOP3.LUT R2, R2, 0x70, RZ, 0xc0, !PT ;  /* 0x0000007002027812 */ /* 0x000fe400078ec0ff */
[----:B------:R-:W-:-:S02]  /*11610*/  LOP3.LUT R3, R0, 0x38, R3, 0x78, !PT ;  /* 0x0000003800037812 */ /* 0x000fc400078e7803 */
[----:B------:R-:W-:Y:S02]  /*11620*/  LOP3.LUT R2, R4, R2, RZ, 0xfc, !PT ;  /* 0x0000000204027212 */ /* 0x000fe400078efcff */
[----:B------:R-:W-:Y:S02]  /*11630*/  LOP3.LUT R0, R3, 0x200, R28, 0xf8, !PT ;  /* 0x0000020003007812 */ /* 0x000fe400078ef81c */
[----:B------:R-:W-:-:S03]  /*11640*/  LOP3.LUT R28, R28, 0x38, RZ, 0xc0, !PT ;  /* 0x000000381c1c7812 */ /* 0x000fc600078ec0ff */
[----:B------:R-:W-:-:S05]  /*11650*/  IMAD R0, R0, 0x2, R22 ;  /* 0x0000000200007824 */ /* 0x000fca00078e0216 */
[----:B------:R3:W-:Y:S02]  /*11660*/  STL [R1+0x20], R0 ;  /* 0x0000200001007387 */ /* 0x0007e40000100800 */
.L_x_14124:
[----:B------:R-:W-:Y:S05]  /*11670*/  YIELD ;  /* 0x0000000000007946 */ /* 0x000fea0003800000 */
[----:B------:R-:W-:Y:S01]  /*11680*/  ULDC.64 UR4, c[0x0][0xa28] ;  /* 0x00028a0000047ab9 */ /* 0x000fe20000000a00 */
[----:B--2---:R-:W2:Y:S01]  /*11690*/  LDL.LU R6, [R1] ;  /* 0x0000000001067983 */ /* 0x004ea20000300800 */
[----:B------:R-:W-:Y:S01]  /*116a0*/  ISETP.NE.U32.AND P0, PT, RZ, UR4, PT ;  /* 0x00000004ff007c0c */ /* 0x000fe2000bf05070 */
[----:B------:R-:W-:-:S03]  /*116b0*/  IMAD.MOV.U32 R23, RZ, RZ, RZ ;  /* 0x000000ffff177224 */ /* 0x000fc600078e00ff */
[----:B------:R-:W-:Y:S01]  /*116c0*/  ISETP.NE.AND.EX P0, PT, RZ, UR5, PT, P0 ;  /* 0x00000005ff007c0c */ /* 0x000fe2000bf05300 */
[----:B------:R-:W-:-:S12]  /*116d0*/  ULDC.64 UR4, c[0x0][0xa18] ;  /* 0x0002860000047ab9 */ /* 0x000fd80000000a00 */
[----:B0-----:R-:W0:Y:S02]  /*116e0*/  @P0 LDC.64 R2, c[0x0][0xa28] ;  /* 0x00028a00ff020b82 */ /* 0x001e240000000a00 */
[----:B0-----:R-:W-:-:S05]  /*116f0*/  @P0 IMAD.WIDE R2, R19, 0x4, R2 ;  /* 0x0000000413020825 */ /* 0x001fca00078e0202 */
[----:B------:R0:W4:Y:S01]  /*11700*/  @P0 LDG.E R23, desc[UR52][R2.64] ;  /* 0x0000003402170981 */ /* 0x000122000c1e1900 */
[----:B------:R-:W-:Y:S01]  /*11710*/  ISETP.NE.U32.AND P0, PT, RZ, UR4, PT ;  /* 0x00000004ff007c0c */ /* 0x000fe2000bf05070 */
[----:B---3--:R-:W-:-:S03]  /*11720*/  IMAD.MOV.U32 R0, RZ, RZ, RZ ;  /* 0x000000ffff007224 */ /* 0x008fc600078e00ff */
[----:B------:R-:W-:Y:S01]  /*11730*/  ISETP.NE.AND.EX P1, PT, RZ, UR5, PT, P0 ;  /* 0x00000005ff007c0c */ /* 0x000fe2000bf25300 */
[----:B------:R-:W-:Y:S02]  /*11740*/  ULDC.64 UR4, c[0x0][0xa00] ;  /* 0x0002800000047ab9 */ /* 0x000fe40000000a00 */
[----:B------:R-:W-:Y:S01]  /*11750*/  ISETP.NE.U32.AND P0, PT, RZ, UR4, PT ;  /* 0x00000004ff007c0c */ /* 0x000fe2000bf05070 */
[----:B0-----:R-:W0:Y:S03]  /*11760*/  LDC.64 R2, c[0x0][0xa00] ;  /* 0x00028000ff027b82 */ /* 0x001e260000000a00 */
[----:B------:R-:W-:Y:S01]  /*11770*/  ISETP.NE.AND.EX P2, PT, RZ, UR5, PT, P0 ;  /* 0x00000005ff007c0c */ /* 0x000fe2000bf45300 */
[----:B------:R-:W-:-:S05]  /*11780*/  ULDC.64 UR4, c[0x0][0x418] ;  /* 0x0001060000047ab9 */ /* 0x000fca0000000a00 */
[----:B-1----:R-:W1:Y:S01]  /*11790*/  @P1 LDC.64 R4, c[0x0][0xa18] ;  /* 0x00028600ff041b82 */ /* 0x002e620000000a00 */
[----:B0-----:R-:W-:-:S06]  /*117a0*/  IMAD.WIDE R2, R19, 0x4, R2 ;  /* 0x0000000413027825 */ /* 0x001fcc00078e0202 */
        /* <DEDUP_REMOVED lines=9> */
[----:B--2---:R-:W-:-:S04]  /*11840*/  LOP3.LUT R6, R6, 0xffffffef, RZ, 0xc0, !PT ;  /* 0xffffffef06067812 */ /* 0x004fc800078ec0ff */
[----:B------:R-:W-:-:S05]  /*11850*/  @P2 LOP3.LUT R6, R6, 0x10, RZ, 0xfc, !PT ;  /* 0x0000001006062812 */ /* 0x000fca00078efcff */
[----:B------:R-:W-:Y:S04]  /*11860*/  STL [R1], R6 ;  /* 0x0000000601007387 */ /* 0x000fe80000100800 */
[----:B---3--:R1:W-:Y:S04]  /*11870*/  STL [R1+0x24], R0 ;  /* 0x0000240001007387 */ /* 0x0083e80000100800 */
[----:B----4-:R0:W-:Y:S01]  /*11880*/  STL [R1+0x18], R23 ;  /* 0x0000181701007387 */ /* 0x0101e20000100800 */
        /* <DEDUP_REMOVED lines=8> */
.L_x_14056:
        /* <DEDUP_REMOVED lines=8> */
.L_x_14057:
        /* <DEDUP_REMOVED lines=9> */
.L_x_14058:
[----:B-1----:R-:W1:Y:S01]  /*11a20*/  LDC R3, c[0x0][0x448] ;  /* 0x00011200ff037b82 */ /* 0x002e620000000800 */
[----:B------:R-:W-:Y:S02]  /*11a30*/  IMAD.MOV.U32 R2, RZ, RZ, R6 ;  /* 0x000000ffff027224 */ /* 0x000fe400078e0006 */
[----:B-----5:R-:W-:Y:S02]  /*11a40*/  IMAD.IADD R8, R0, 0x1, -R23 ;  /* 0x0000000100087824 */ /* 0x020fe400078e0a17 */
[----:B------:R-:W-:Y:S01]  /*11a50*/  IMAD R26, R17, 0xc0, RZ ;  /* 0x000000c0111a7824 */ /* 0x000fe200078e02ff */
[----:B------:R-:W-:Y:S02]  /*11a60*/  LOP3.LUT R2, R2, 0xfffffff7, RZ, 0xc0, !PT ;  /* 0xfffffff702027812 */ /* 0x000fe400078ec0ff */
[----:B------:R-:W-:Y:S01]  /*11a70*/  IADD3 R0, R8, 0x1, -R29 ;  /* 0x0000000108007810 */ /* 0x000fe20007ffe81d */
[----:B------:R-:W-:Y:S01]  /*11a80*/  VIADD R7, R26, 0xbf ;  /* 0x000000bf1a077836 */ /* 0x000fe20000000000 */
[----:B-1----:R-:W-:-:S13]  /*11a90*/  ISETP.NE.AND P2, PT, R3, 0x1, PT ;  /* 0x000000010300780c */ /* 0x002fda0003f45270 */
[----:B------:R-:W-:Y:S01]  /*11aa0*/  @P2 LOP3.LUT R2, R2, 0x8, RZ, 0xfc, !PT ;  /* 0x0000000802022812 */ /* 0x000fe200078efcff */
[----:B------:R-:W1:Y:S04]  /*11ab0*/  @P2 LDC R6, c[0x0][0x44c] ;  /* 0x00011300ff062b82 */ /* 0x000e680000000800 */
[----:B------:R2:W-:Y:S04]  /*11ac0*/  STL [R1], R2 ;  /* 0x0000000201007387 */ /* 0x0005e80000100800 */
[----:B0-----:R-:W0:Y:S01]  /*11ad0*/  @P2 LDC R4, c[0x0][0x450] ;  /* 0x00011400ff042b82 */ /* 0x001e220000000800 */
[----:B------:R3:W-:Y:S07]  /*11ae0*/  STL [R1+0x10], R8 ;  /* 0x0000100801007387 */ /* 0x0007ee0000100800 */
[----:B--2---:R-:W2:Y:S01]  /*11af0*/  LDC.64 R2, c[0x0][0x9e0] ;  /* 0x00027800ff027b82 */ /* 0x004ea20000000a00 */
[----:B-1----:R-:W-:-:S05]  /*11b00*/  @P2 IMAD.HI.U32 R5, R7, R6, RZ ;  /* 0x0000000607052227 */ /* 0x002fca00078e00ff */
[----:B0-----:R-:W-:-:S05]  /*11b10*/  @P2 SHF.R.U32.HI R7, RZ, R4, R5 ;  /* 0x00000004ff072219 */ /* 0x001fca0000011605 */
[----:B------:R-:W-:Y:S01]  /*11b20*/  IMAD.IADD R7, R0, 0x1, R7 ;  /* 0x0000000100077824 */ /* 0x000fe200078e0207 */
[----:B--2---:R-:W-:-:S03]  /*11b30*/  ISETP.GE.AND P1, PT, R3, 0x1, PT ;  /* 0x000000010300780c */ /* 0x004fc60003f26270 */
[----:B------:R-:W-:-:S10]  /*11b40*/  IMAD.IADD R2, R7, 0x1, R2 ;  /* 0x0000000107027824 */ /* 0x000fd400078e0202 */
[----:B---3--:R-:W-:Y:S05]  /*11b50*/  @!P1 BRA `(.L_x_14059) ;  /* 0x0000000000489947 */ /* 0x008fea0003800000 */
        /* <DEDUP_REMOVED lines=11> */
.L_x_14061:
[----:B------:R-:W-:-:S13]  /*11c10*/  ISETP.NE.AND P0, PT, R3, 0x1, PT ;  /* 0x000000010300780c */ /* 0x000fda0003f05270 */
[----:B------:R-:W0:Y:S02]  /*11c20*/  @P0 LDC.64 R4, c[0x0][0x9e8] ;  /* 0x00027a00ff040b82 */ /* 0x000e240000000a00 */
[----:B0-----:R-:W-:-:S05]  /*11c30*/  @P0 IMAD.HI.U32 R4, R0, R4, RZ ;  /* 0x0000000400040227 */ /* 0x001fca00078e00ff */
[----:B------:R-:W-:-:S07]  /*11c40*/  @P0 SHF.R.U32.HI R0, RZ, R5, R4 ;  /* 0x00000005ff000219 */ /* 0x000fce0000011604 */
.L_x_14062:
[----:B------:R-:W-:Y:S05]  /*11c50*/  BSYNC B0 ;  /* 0x0000000000007941 */ /* 0x000fea0003800000 */
.L_x_14060:
[----:B------:R-:W-:-:S05]  /*11c60*/  IMAD R5, R0, R3, R3 ;  /* 0x0000000300057224 */ /* 0x000fca00078e0203 */
[----:B------:R-:W-:-:S07]  /*11c70*/  VIMNMX R2, R2, R5, PT ;  /* 0x0000000502027248 */ /* 0x000fce0003fe0100 */
.L_x_14059:
[----:B------:R-:W0:Y:S01]  /*11c80*/  @P2 LDC R5, c[0x0][0x44c] ;  /* 0x00011300ff052b82 */ /* 0x000e220000000800 */
[----:B------:R-:W-:Y:S01]  /*11c90*/  VIADD R2, R2, 0x7f ;  /* 0x0000007f02027836 */ /* 0x000fe20000000000 */
[----:B------:R-:W-:Y:S01]  /*11ca0*/  ULDC UR4, c[0x0][0x9dc] ;  /* 0x0002770000047ab9 */ /* 0x000fe20000000800 */
[----:B------:R-:W-:-:S05]  /*11cb0*/  IMAD.MOV.U32 R0, RZ, RZ, R26 ;  /* 0x000000ffff007224 */ /* 0x000fca00078e001a */
[----:B------:R-:W1:Y:S01]  /*11cc0*/  @P2 LDC R7, c[0x0][0x450] ;  /* 0x00011400ff072b82 */ /* 0x000e620000000800 */
[----:B0-----:R-:W-:Y:S01]  /*11cd0*/  @P2 IMAD.HI.U32 R4, R26, R5, RZ ;  /* 0x000000051a042227 */ /* 0x001fe200078e00ff */
[----:B------:R-:W-:-:S04]  /*11ce0*/  SHF.R.S32.HI R5, RZ, 0x1f, R2 ;  /* 0x0000001fff057819 */ /* 0x000fc80000011402 */
[----:B-1----:R-:W-:Y:S02]  /*11cf0*/  @P2 SHF.R.U32.HI R0, RZ, R7, R4 ;  /* 0x00000007ff002219 */ /* 0x002fe40000011604 */
        /* <DEDUP_REMOVED lines=21> */
.L_x_14065:
[----:B------:R-:W-:-:S13]  /*11e50*/  ISETP.NE.AND P0, PT, R3, 0x1, PT ;  /* 0x000000010300780c */ /* 0x000fda0003f05270 */
[----:B------:R-:W1:Y:S02]  /*11e60*/  @P0 LDC.64 R4, c[0x0][0x9e8] ;  /* 0x00027a00ff040b82 */ /* 0x000e640000000a00 */
[----:B-1----:R-:W-:-:S05]  /*11e70*/  @P0 IMAD.HI.U32 R4, R2, R4, RZ ;  /* 0x0000000402040227 */ /* 0x002fca00078e00ff */
[----:B------:R-:W-:-:S07]  /*11e80*/  @P0 SHF.R.U32.HI R2, RZ, R5, R4 ;  /* 0x00000005ff020219 */ /* 0x000fce0000011604 */
.L_x_14066:
[----:B------:R-:W-:Y:S05]  /*11e90*/  BSYNC B0 ;  /* 0x0000000000007941 */ /* 0x000fea0003800000 */
.L_x_14064:
[----:B------:R-:W-:-:S05]  /*11ea0*/  IMAD R3, R2, R3, RZ ;  /* 0x0000000302037224 */ /* 0x000fca00078e02ff */
[----:B------:R-:W-:-:S07]  /*11eb0*/  VIMNMX R0, R0, R3, !PT ;  /* 0x0000000300007248 */ /* 0x000fce0007fe0100 */
.L_x_14063:
        /* <DEDUP_REMOVED lines=25> */
.L_x_14068:
        /* <DEDUP_REMOVED lines=20> */
.L_x_14071:
[----:B------:R-:W-:Y:S05]  /*12190*/  BSYNC B6 ;  /* 0x0000000000067941 */ /* 0x000fea0003800000 */
.L_x_14070:
        /* <DEDUP_REMOVED lines=20> */
.L_x_14074:
        /* <DEDUP_REMOVED lines=15> */
.L_x_14073:
[----:B------:R-:W-:Y:S05]  /*123d0*/  BSYNC B6 ;  /* 0x0000000000067941 */ /* 0x000fea0003800000 */
.L_x_14072:
[----:B------:R-:W2:Y:S01]  /*123e0*/  LDL.LU R2, [R1] ;  /* 0x0000000001027983 */ /* 0x000ea20000300800 */
[----:B------:R-:W-:Y:S01]  /*123f0*/  ULDC.64 UR4, c[0x0][0x9f8] ;  /* 0x00027e0000047ab9 */ /* 0x000fe20000000a00 */
[----:B------:R-:W-:Y:S01]  /*12400*/  IMAD.MOV.U32 R7, RZ, RZ, R19 ;  /* 0x000000ffff077224 */ /* 0x000fe200078e0013 */
[----:B------:R-:W-:Y:S01]  /*12410*/  ISETP.NE.U32.AND P0, PT, RZ, UR4, PT ;  /* 0x00000004ff007c0c */ /* 0x000fe2000bf05070 */
[----:B------:R-:W3:Y:S01]  /*12420*/  LDL R20, [R1+0x10] ;  /* 0x0000100001147983 */ /* 0x000ee20000100800 */
[----:B------:R-:W1:Y:S02]  /*12430*/  LDC R9, c[0x0][0x430] ;  /* 0x00010c00ff097b82 */ /* 0x000e640000000800 */
[----:B------:R-:W-:Y:S01]  /*12440*/  ISETP.NE.AND.EX P0, PT, RZ, UR5, PT, P0 ;  /* 0x00000005ff007c0c */ /* 0x000fe2000bf05300 */
[----:B------:R-:W4:Y:S01]  /*12450*/  S2R R0, SR_TID.X ;  /* 0x0000000000007919 */ /* 0x000f220000002100 */
[----:B------:R-:W4:Y:S01]  /*12460*/  S2R R21, SR_TID.X ;  /* 0x0000000000157919 */ /* 0x000f220000002100 */
[----:B0-----:R-:W-:-:S02]  /*12470*/  VIADD R25, R25, 0xffffffff ;  /* 0xffffffff19197836 */ /* 0x001fc40000000000 */
[----:B--2---:R-:W-:-:S08]  /*12480*/  IMAD.MOV.U32 R17, RZ, RZ, R2 ;  /* 0x000000ffff117224 */ /* 0x004fd000078e0002 */
[----:B------:R-:W0:Y:S02]  /*12490*/  @P0 LDC.64 R2, c[0x0][0x9f8] ;  /* 0x00027e00ff020b82 */ /* 0x000e240000000a00 */
[----:B0-----:R-:W-:-:S05]  /*124a0*/  @P0 IMAD.WIDE R2, R19, 0x4, R2 ;  /* 0x0000000413020825 */ /* 0x001fca00078e0202 */
[----:B------:R0:W2:Y:S01]  /*124b0*/  @P0 LDG.E R7, desc[UR52][R2.64] ;  /* 0x0000003402070981 */ /* 0x0000a2000c1e1900 */
[----:B-1----:R-:W-:Y:S01]  /*124c0*/  ISETP.NE.AND P1, PT, R9, 0x1, PT ;  /* 0x000000010900780c */ /* 0x002fe20003f25270 */
[----:B----4-:R-:W-:Y:S01]  /*124d0*/  IMAD.SHL.U32 R0, R0, 0x10, RZ ;  /* 0x0000001000007824 */ /* 0x010fe200078e00ff */
[----:B------:R-:W-:Y:S01]  /*124e0*/  LOP3.LUT R21, R21, 0x7f, RZ, 0xc0, !PT ;  /* 0x0000007f15157812 */ /* 0x000fe200078ec0ff */
[----:B------:R-:W-:Y:S01]  /*124f0*/  IMAD.SHL.U32 R8, R25, 0x80, RZ ;  /* 0x0000008019087824 */ /* 0x000fe200078e00ff */
[----:B------:R-:W-:Y:S02]  /*12500*/  LOP3.LUT R17, R17, 0xfffffffb, RZ, 0xc0, !PT ;  /* 0xfffffffb11117812 */ /* 0x000fe400078ec0ff */
[----:B------:R-:W-:Y:S02]  /*12510*/  SHF.R.U32.HI R21, RZ, 0x3, R21 ;  /* 0x00000003ff157819 */ /* 0x000fe40000011615 */
[----:B------:R-:W-:-:S04]  /*12520*/  LOP3.LUT R0, R0, 0x70, RZ, 0xc0, !PT ;  /* 0x0000007000007812 */ /* 0x000fc800078ec0ff */
[----:B------:R-:W-:Y:S01]  /*12530*/  LOP3.LUT R5, R8, R21, R0, 0xfe, !PT ;  /* 0x0000001508057212 */ /* 0x000fe200078efe00 */
[----:B------:R-:W1:Y:S01]  /*12540*/  @P1 LDC R6, c[0x0][0x434] ;  /* 0x00010d00ff061b82 */ /* 0x000e620000000800 */
[----:B------:R-:W-:Y:S02]  /*12550*/  @P1 LOP3.LUT R17, R17, 0x4, RZ, 0xfc, !PT ;  /* 0x0000000411111812 */ /* 0x000fe400078efcff */
[C---:B---3--:R-:W-:Y:S01]  /*12560*/  ISETP.GE.AND P0, PT, R5.reuse, R20, PT ;  /* 0x000000140500720c */ /* 0x048fe20003f06270 */
[----:B------:R-:W-:-:S04]  /*12570*/  IMAD.IADD R5, R5, 0x1, R23 ;  /* 0x0000000105057824 */ /* 0x000fc800078e0217 */
[----:B------:R-:W3:Y:S01]  /*12580*/  @P1 LDC R0, c[0x0][0x438] ;  /* 0x00010e00ff001b82 */ /* 0x000ee20000000800 */
[----:B------:R-:W-:-:S07]  /*12590*/  IMAD.MOV.U32 R4, RZ, RZ, R5 ;  /* 0x000000ffff047224 */ /* 0x000fce00078e0005 */
[----:B0-----:R-:W0:Y:S01]  /*125a0*/  @!P0 LDC.64 R2, c[0x0][0x428] ;  /* 0x00010a00ff028b82 */ /* 0x001e220000000a00 */
[----:B-1----:R-:W-:-:S05]  /*125b0*/  @P1 IMAD.HI.U32 R6, R5, R6, RZ ;  /* 0x0000000605061227 */ /* 0x002fca00078e00ff */
[----:B---3--:R-:W-:-:S05]  /*125c0*/  @P1 SHF.R.U32.HI R4, RZ, R0, R6 ;  /* 0x00000000ff041219 */ /* 0x008fca0000011606 */
[----:B------:R-:W-:-:S04]  /*125d0*/  IMAD.MOV R0, RZ, RZ, -R4 ;  /* 0x000000ffff007224 */ /* 0x000fc800078e0a04 */
[----:B------:R-:W-:Y:S01]  /*125e0*/  IMAD R0, R9, R0, R5 ;  /* 0x0000000009007224 */ /* 0x000fe200078e0205 */
[--C-:B------:R-:W-:Y:S02]  /*125f0*/  @!P0 SHF.R.S32.HI R5, RZ, 0x1f, R4.reuse ;  /* 0x0000001fff058819 */ /* 0x100fe40000011404 */
[----:B--2---:R-:W-:Y:S01]  /*12600*/  SHF.R.S32.HI R6, RZ, 0x1f, R7 ;  /* 0x0000001fff067819 */ /* 0x004fe20000011407 */
[----:B------:R-:W-:Y:S01]  /*12610*/  STL [R1+0x8], R7 ;  /* 0x0000080701007387 */ /* 0x000fe20000100800 */
[----:B0-----:R-:W-:-:S03]  /*12620*/  @!P0 IMAD.WIDE.U32 R4, R7, R2, R4 ;  /* 0x0000000207048225 */ /* 0x001fc600078e0004 */
[----:B------:R0:W-:Y:S02]  /*12630*/  STL [R1+0x1c], R6 ;  /* 0x00001c0601007387 */ /* 0x0001e40000100800 */
[----:B0-----:R-:W-:-:S04]  /*12640*/  @!P0 IMAD R6, R6, R2, RZ ;  /* 0x0000000206068224 */ /* 0x001fc800078e02ff */
[----:B------:R-:W-:Y:S02]  /*12650*/  @!P0 IMAD R6, R7, R3, R6 ;  /* 0x0000000307068224 */ /* 0x000fe400078e0206 */
[----:B------:R-:W0:Y:S02]  /*12660*/  @!P0 LDC.64 R2, c[0x0][0x418] ;  /* 0x00010600ff028b82 */ /* 0x000e240000000a00 */
[----:B------:R-:W-:Y:S01]  /*12670*/  @!P0 IMAD.IADD R5, R5, 0x1, R6 ;  /* 0x0000000105058824 */ /* 0x000fe200078e0206 */
[----:B0-----:R-:W-:Y:S01]  /*12680*/  @!P0 LEA R6, P1, R4, R2, 0x2 ;  /* 0x0000000204068211 */ /* 0x001fe200078210ff */
[----:B------:R-:W-:-:S03]  /*12690*/  IMAD.MOV.U32 R2, RZ, RZ, RZ ;  /* 0x000000ffff027224 */ /* 0x000fc600078e00ff */
[----:B------:R-:W-:-:S05]  /*126a0*/  @!P0 LEA.HI.X R7, R4, R3, R5, 0x2, P1 ;  /* 0x0000000304078211 */ /* 0x000fca00008f1405 */
[----:B------:R0:W5:Y:S01]  /*126b0*/  @!P0 LDG.E R2, desc[UR52][R6.64] ;  /* 0x0000003406028981 */ /* 0x000162000c1e1900 */
[----:B------:R-:W-:Y:S01]  /*126c0*/  IMAD.U32 R9, RZ, RZ, UR37 ;  /* 0x00000025ff097e24 */ /* 0x000fe2000f8e00ff */
[----:B------:R-:W-:Y:S01]  /*126d0*/  LOP3.LUT R17, R17, 0xfffffffd, RZ, 0xc0, !PT ;  /* 0xfffffffd11117812 */ /* 0x000fe200078ec0ff */
[----:B------:R-:W-:-:S03]  /*126e0*/  UMOV UR4, 0xffffffff ;  /* 0xffffffff00047882 */ /* 0x000fc60000000000 */
[----:B------:R-:W-:-:S13]  /*126f0*/  ISETP.NE.AND P2, PT, R9, 0x3, PT ;  /* 0x000000030900780c */ /* 0x000fda0003f45270 */
[----:B------:R-:W-:-:S05]  /*12700*/  @P2 LOP3.LUT R17, R17, 0x2, RZ, 0xfc, !PT ;  /* 0x0000000211112812 */ /* 0x000fca00078efcff */
[----:B------:R0:W-:Y:S01]  /*12710*/  STL [R1], R17 ;  /* 0x0000001101007387 */ /* 0x0001e20000100800 */
[----:B------:R-:W-:Y:S05]  /*12720*/  BRA.DIV UR4, `(.L_x_14075) ;  /* 0x00000046043c7947 */ /* 0x000fea000b800000 */
.L_x_14141:
[----:B------:R-:W-:-:S05]  /*12730*/  SHF.R.S32.HI R9, RZ, 0x1f, R18 ;  /* 0x0000001fff097819 */ /* 0x000fca0000011412 */
[----:B------:R1:W-:Y:S01]  /*12740*/  STL [R1+0x4], R9 ;  /* 0x0000040901007387 */ /* 0x0003e20000100800 */
[----:B------:R-:W-:Y:S05]  /*12750*/  @!P2 BRA `(.L_x_14076) ;  /* 0x000000000004a947 */ /* 0x000fea0003800000 */
[----:B------:R-:W-:Y:S01]  /*12760*/  BPT.TRAP 0x1 ;  /* 0x000000040000795c */ /* 0x000fe20000300000 */
.L_x_14076:
[----:B0-----:R-:W-:Y:S01]  /*12770*/  SHF.R.S32.HI R6, RZ, 0x1f, R0 ;  /* 0x0000001fff067819 */ /* 0x001fe20000011400 */
        /* <DEDUP_REMOVED lines=24> */
.L_x_14142:
[----:B------:R-:W-:Y:S05]  /*12900*/  BSYNC B0 ;  /* 0x0000000000007941 */ /* 0x000fea0003800000 */
.L_x_14077:
[----:B------:R-:W2:Y:S01]  /*12910*/  LDL R12, [R1+0x4] ;  /* 0x00000400010c7983 */ /* 0x000ea20000100800 */
[----:B------:R-:W-:-:S03]  /*12920*/  ULDC.64 UR4, c[0x0][0x300] ;  /* 0x0000c00000047ab9 */ /* 0x000fc60000000a00 */
[----:B------:R-:W3:Y:S04]  /*12930*/  LDL R11, [R1+0x10] ;  /* 0x00001000010b7983 */ /* 0x000ee80000100800 */
[----:B-1----:R-:W4:Y:S01]  /*12940*/  LDL.LU R9, [R1] ;  /* 0x0000000001097983 */ /* 0x002f220000300800 */
        /* <DEDUP_REMOVED lines=28> */
[----:B------:R1:W-:Y:S01]  /*12b10*/  STL [R1], R9 ;  /* 0x0000000901007387 */ /* 0x0003e20000100800 */
        /* <DEDUP_REMOVED lines=79> */
.L_x_14160:
[----:B------:R-:W-:-:S13]  /*13010*/  ISETP.GE.AND P0, PT, R4, 0x71, PT ;  /* 0x000000710400780c */ /* 0x000fda0003f06270 */
[----:B01----:R-:W-:Y:S01]  /*13020*/  @P0 LEA R6, P1, R28, R0, 0x1 ;  /* 0x000000001c060211 */ /* 0x003fe200078208ff */
        /* <DEDUP_REMOVED lines=8> */
.L_x_14080:
        /* <DEDUP_REMOVED lines=11> */
.L_x_14081:
[----:B------:R1:W5:Y:S01]  /*13160*/  LDL.LU R4, [R1+0x24] ;  /* 0x0000240001047983 */ /* 0x0003620000300800 */
[----:B------:R1:W-:Y:S02]  /*13170*/  SYNCS.ARRIVE.TRANS64.A1T0 RZ, [R3+URZ+0x16830], RZ ;  /* 0x016830ff03ff79a7 */ /* 0x0003e4000810003f */
[----:B------:R-:W-:Y:S05]  /*13180*/  WARPSYNC.ALL ;  /* 0x0000000000007948 */ /* 0x000fea0003800000 */
[----:B------:R-:W-:Y:S01]  /*13190*/  ULDC.64 UR4, c[0x0][0x298] ;  /* 0x0000a60000047ab9 */ /* 0x000fe20000000a00 */
[----:B------:R-:W-:Y:S01]  /*131a0*/  VIADD R2, R22, 0x8400 ;  /* 0x0000840016027836 */ /* 0x000fe20000000000 */
[----:B------:R-:W-:Y:S01]  /*131b0*/  BSSY B6, `(.L_x_14082) ;  /* 0x000001b000067945 */ /* 0x000fe20003800000 */
[----:B------:R-:W-:Y:S03]  /*131c0*/  BAR.SYNC.DEFER_BLOCKING 0x8, 0x200 ;  /* 0x0208000000007b1d */ /* 0x000fe60000010000 */
[----:B------:R-:W-:-:S02]  /*131d0*/  LOP3.LUT P0, RZ, R2, 0x3ff, RZ, 0xc0, !PT ;  /* 0x000003ff02ff7812 */ /* 0x000fc4000780c0ff */
[----:B-----5:R-:W-:Y:S01]  /*131e0*/  SHF.R.S32.HI R0, RZ, 0x1f, R4 ;  /* 0x0000001fff007819 */ /* 0x020fe20000011404 */
[----:B-1----:R-:W-:-:S04]  /*131f0*/  IMAD.WIDE.U32 R2, R4, UR4, RZ ;  /* 0x0000000404027c25 */ /* 0x002fc8000f8e00ff */
[----:B------:R-:W-:Y:S01]  /*13200*/  IMAD R0, R0, UR4, RZ ;  /* 0x0000000400007c24 */ /* 0x000fe2000f8e02ff */
[----:B------:R1:W-:Y:S03]  /*13210*/  STL.64 [R1+0x28], R2 ;  /* 0x0000280201007387 */ /* 0x0003e60000100a00 */
[----:B------:R-:W-:-:S04]  /*13220*/  IMAD R0, R4, UR5, R0 ;  /* 0x0000000504007c24 */ /* 0x000fc8000f8e0200 */
[----:B------:R-:W-:-:S05]  /*13230*/  IMAD.IADD R0, R3, 0x1, R0 ;  /* 0x0000000103007824 */ /* 0x000fca00078e0200 */
[----:B------:R1:W-:Y:S01]  /*13240*/  STL [R1+0x24], R0 ;  /* 0x0000240001007387 */ /* 0x0003e20000100800 */
[----:B------:R-:W-:Y:S05]  /*13250*/  @!P0 BRA `(.L_x_14083) ;  /* 0x0000000000408947 */ /* 0x000fea0003800000 */
[----:B-1----:R-:W-:Y:S01]  /*13260*/  MOV R2, 0x0 ;  /* 0x0000000000027802 */ /* 0x002fe20000000f00 */
[----:B------:R-:W-:Y:S01]  /*13270*/  ULDC.64 UR6, c[0x4][0x138] ;  /* 0x01004e0000067ab9 */ /* 0x000fe20000000a00 */
[----:B------:R-:W-:Y:S01]  /*13280*/  ULDC.64 UR8, c[0x4][0x140] ;  /* 0x0100500000087ab9 */ /* 0x000fe20000000a00 */
[----:B------:R-:W-:Y:S01]  /*13290*/  ULDC.64 UR4, c[0x4][0x20] ;  /* 0x0100080000047ab9 */ /* 0x000fe20000000a00 */
[----:B------:R-:W-:Y:S02]  /*132a0*/  IMAD.U32 R4, RZ, RZ, UR6 ;  /* 0x00000006ff047e24 */ /* 0x000fe4000f8e00ff */
[----:B------:R-:W1:Y:S01]  /*132b0*/  LDC.64 R2, c[0x4][R2] ;  /* 0x0100000002027b82 */ /* 0x000e620000000a00 */
[----:B0-----:R-:W-:Y:S02]  /*132c0*/  IMAD.U32 R5, RZ, RZ, UR7 ;  /* 0x00000007ff057e24 */ /* 0x001fe4000f8e00ff */
        /* <DEDUP_REMOVED lines=8> */
[----:B-1----:R-:W-:Y:S05]  /*13350*/  CALL.ABS.NOINC R2 ;  /* 0x0000000002007343 */ /* 0x002fea0003c00000 */
.L_x_14083:
[----:B------:R-:W-:Y:S05]  /*13360*/  BSYNC B6 ;  /* 0x0000000000067941 */ /* 0x000fea0003800000 */
.L_x_14082:
[----:B------:R-:W2:Y:S01]  /*13370*/  LDL.LU R20, [R1+0x24] ;  /* 0x0000240001147983 */ /* 0x000ea20000300800 */
[----:B------:R-:W-:Y:S01]  /*13380*/  ULDC.64 UR4, c[0x0][0x2d8] ;  /* 0x0000b60000047ab9 */ /* 0x000fe20000000a00 */
[----:B------:R-:W3:Y:S01]  /*13390*/  LDC R4, c[0x0][0x448] ;  /* 0x00011200ff047b82 */ /* 0x000ee20000000800 */
[----:B------:R-:W-:Y:S01]  /*133a0*/  ULDC.64 UR6, c[0x0][0x2c8] ;  /* 0x0000b20000067ab9 */ /* 0x000fe20000000a00 */
[----:B-1----:R-:W4:Y:S01]  /*133b0*/  LDL.LU.64 R2, [R1+0x28] ;  /* 0x0000280001027983 */ /* 0x002f220000300a00 */
[----:B------:R-:W-:-:S03]  /*133c0*/  ULDC.64 UR8, c[0x0][0x280] ;  /* 0x0000a00000087ab9 */ /* 0x000fc60000000a00 */
[----:B------:R-:W4:Y:S02]  /*133d0*/  LDL R0, [R1] ;  /* 0x0000000001007983 */ /* 0x000f240000100800 */
[----:B------:R-:W1:Y:S01]  /*133e0*/  LDC R10, c[0x0][0x448] ;  /* 0x00011200ff0a7b82 */ /* 0x000e620000000800 */
[----:B--2---:R-:W-:Y:S02]  /*133f0*/  IMAD.MOV.U32 R21, RZ, RZ, R20 ;  /* 0x000000ffff157224 */ /* 0x004fe400078e0014 */
[----:B------:R-:W2:Y:S01]  /*13400*/  LDL R20, [R1+0x4] ;  /* 0x0000040001147983 */ /* 0x000ea20000100800 */
[----:B---3--:R-:W-:Y:S01]  /*13410*/  ISETP.NE.AND P6, PT, R4, 0x1, PT ;  /* 0x000000010400780c */ /* 0x008fe20003fc5270 */
[----:B----4-:R-:W-:Y:S02]  /*13420*/  IMAD.MOV.U32 R3, RZ, RZ, R21 ;  /* 0x000000ffff037224 */ /* 0x010fe400078e0015 */
[----:B------:R-:W3:Y:S01]  /*13430*/  S2R R21, SR_TID.X ;  /* 0x0000000000157919 */ /* 0x000ee20000002100 */
[----:B------:R-:W-:Y:S01]  /*13440*/  LOP3.LUT P5, RZ, R0, 0x10, RZ, 0xc0, !PT ;  /* 0x0000001000ff7812 */ /* 0x000fe200078ac0ff */
[----:B------:R-:W-:-:S08]  /*13450*/  IMAD.WIDE.U32 R2, R18, UR4, R2 ;  /* 0x0000000412027c25 */ /* 0x000fd0000f8e0002 */
[----:B------:R-:W4:Y:S01]  /*13460*/  @P6 LDC R4, c[0x0][0x450] ;  /* 0x00011400ff046b82 */ /* 0x000f220000000800 */
[----:B---3--:R-:W-:-:S05]  /*13470*/  IMAD.SHL.U32 R21, R21, 0x10, RZ ;  /* 0x0000001015157824 */ /* 0x008fca00078e00ff */
[----:B------:R-:W-:Y:S01]  /*13480*/  LOP3.LUT R21, R21, 0x70, RZ, 0xc0, !PT ;  /* 0x0000007015157812 */ /* 0x000fe200078ec0ff */
[----:B--2---:R-:W-:Y:S02]  /*13490*/  IMAD R0, R20, UR4, RZ ;  /* 0x0000000414007c24 */ /* 0x004fe4000f8e02ff */
[----:B------:R-:W2:Y:S02]  /*134a0*/  S2R R20, SR_TID.X ;  /* 0x0000000000147919 */ /* 0x000ea40000002100 */
[----:B------:R-:W-:Y:S01]  /*134b0*/  IMAD R0, R18, UR5, R0 ;  /* 0x0000000512007c24 */ /* 0x000fe2000f8e0200 */
[----:B------:R-:W-:-:S03]  /*134c0*/  ULDC.64 UR4, c[0x0][0x2e0] ;  /* 0x0000b80000047ab9 */ /* 0x000fc60000000a00 */
[----:B------:R-:W-:Y:S01]  /*134d0*/  IMAD.IADD R3, R3, 0x1, R0 ;  /* 0x0000000103037824 */ /* 0x000fe200078e0200 */
[----:B------:R-:W-:-:S04]  /*134e0*/  SHF.R.S32.HI R0, RZ, 0x1f, R19 ;  /* 0x0000001fff007819 */ /* 0x000fc80000011413 */
[----:B------:R-:W-:-:S05]  /*134f0*/  SEL R0, R0, RZ, !P5 ;  /* 0x000000ff00007207 */ /* 0x000fca0006800000 */
[----:B0-----:R-:W-:Y:S01]  /*13500*/  IMAD R5, R0, UR4, RZ ;  /* 0x0000000400057c24 */ /* 0x001fe2000f8e02ff */
[----:B------:R-:W-:-:S05]  /*13510*/  SEL R0, R19, RZ, !P5 ;  /* 0x000000ff13007207 */ /* 0x000fca0006800000 */
[C---:B------:R-:W-:Y:S02]  /*13520*/  IMAD R5, R0.reuse, UR5, R5 ;  /* 0x0000000500057c24 */ /* 0x040fe4000f8e0205 */
[----:B------:R-:W-:Y:S01]  /*13530*/  IMAD.WIDE.U32 R2, R0, UR4, R2 ;  /* 0x0000000400027c25 */ /* 0x000fe2000f8e0002 */
[----:B------:R-:W-:Y:S01]  /*13540*/  ULDC.64 UR4, c[0x0][0x2d0] ;  /* 0x0000b40000047ab9 */ /* 0x000fe20000000a00 */
[----:B------:R-:W0:Y:S02]  /*13550*/  @P6 LDC R0, c[0x0][0x44c] ;  /* 0x00011300ff006b82 */ /* 0x000e240000000800 */
[----:B------:R-:W-:Y:S01]  /*13560*/  IMAD.IADD R3, R3, 0x1, R5 ;  /* 0x0000000103037824 */ /* 0x000fe200078e0205 */
[----:B--2---:R-:W-:-:S04]  /*13570*/  LOP3.LUT R20, R20, 0x7f, RZ, 0xc0, !PT ;  /* 0x0000007f14147812 */ /* 0x004fc800078ec0ff */
[----:B------:R-:W-:-:S04]  /*13580*/  SHF.R.U32.HI R20, RZ, 0x3, R20 ;  /* 0x00000003ff147819 */ /* 0x000fc80000011614 */
[----:B------:R-:W-:-:S05]  /*13590*/  LOP3.LUT R20, R20, R21, RZ, 0xfc, !PT ;  /* 0x0000001514147212 */ /* 0x000fca00078efcff */
[----:B------:R-:W-:Y:S02]  /*135a0*/  IMAD.IADD R8, R20, 0x1, R26 ;  /* 0x0000000114087824 */ /* 0x000fe400078e021a */
[----:B------:R2:W5:Y:S02]  /*135b0*/  LDL R20, [R1+0x20] ;  /* 0x0000200001147983 */ /* 0x0005640000100800 */
[----:B------:R-:W-:Y:S02]  /*135c0*/  IMAD.MOV.U32 R5, RZ, RZ, R8 ;  /* 0x000000ffff057224 */ /* 0x000fe400078e0008 */
[----:B0-----:R-:W-:Y:S01]  /*135d0*/  @P6 IMAD.HI.U32 R0, R8, R0, RZ ;  /* 0x0000000008006227 */ /* 0x001fe200078e00ff */
[----:B------:R-:W0:Y:S04]  /*135e0*/  S2R R21, SR_TID.X ;  /* 0x0000000000157919 */ /* 0x000e280000002100 */
[----:B----4-:R-:W-:-:S04]  /*135f0*/  @P6 SHF.R.U32.HI R5, RZ, R4, R0 ;  /* 0x00000004ff056219 */ /* 0x010fc80000011600 */
[----:B------:R-:W-:-:S05]  /*13600*/  SHF.R.S32.HI R0, RZ, 0x1f, R5 ;  /* 0x0000001fff007819 */ /* 0x000fca0000011405 */
[----:B------:R-:W-:-:S04]  /*13610*/  IMAD R0, R0, UR4, RZ ;  /* 0x0000000400007c24 */ /* 0x000fc8000f8e02ff */
[C---:B------:R-:W-:Y:S02]  /*13620*/  IMAD R6, R5.reuse, UR5, R0 ;  /* 0x0000000505067c24 */ /* 0x040fe4000f8e0200 */
[----:B------:R-:W-:Y:S02]  /*13630*/  IMAD.MOV R0, RZ, RZ, -R5 ;  /* 0x000000ffff007224 */ /* 0x000fe400078e0a05 */
[----:B------:R-:W-:-:S04]  /*13640*/  IMAD.WIDE.U32 R4, R5, UR4, R2 ;  /* 0x0000000405047c25 */ /* 0x000fc8000f8e0002 */
[----:B-1----:R-:W-:Y:S02]  /*13650*/  IMAD R0, R10, R0, R8 ;  /* 0x000000000a007224 */ /* 0x002fe400078e0208 */
[----:B------:R-:W-:Y:S02]  /*13660*/  IMAD.IADD R5, R5, 0x1, R6 ;  /* 0x0000000105057824 */ /* 0x000fe400078e0206 */
[----:B------:R-:W-:Y:S01]  /*13670*/  VIADD R8, R8, 0x80 ;  /* 0x0000008008087836 */ /* 0x000fe20000000000 */
[----:B------:R-:W-:Y:S01]  /*13680*/  SHF.R.S32.HI R9, RZ, 0x1f, R0 ;  /* 0x0000001fff097819 */ /* 0x000fe20000011400 */
[----:B------:R-:W-:Y:S01]  /*13690*/  IMAD.WIDE.U32 R6, R0, UR6, R4 ;  /* 0x0000000600067c25 */ /* 0x000fe2000f8e0004 */
[----:B0-----:R-:W-:Y:S01]  /*136a0*/  LOP3.LUT R21, R21, 0x7f, RZ, 0xc0, !PT ;  /* 0x0000007f15157812 */ /* 0x001fe200078ec0ff */
[----:B------:R-:W0:Y:S02]  /*136b0*/  @P6 LDC R5, c[0x0][0x450] ;  /* 0x00011400ff056b82 */ /* 0x000e240000000800 */
[----:B------:R-:W-:Y:S01]  /*136c0*/  IMAD R9, R9, UR6, RZ ;  /* 0x0000000609097c24 */ /* 0x000fe2000f8e02ff */
[----:B------:R-:W-:-:S02]  /*136d0*/  LEA R4, P0, R6, UR8, 0x1 ;  /* 0x0000000806047c11 */ /* 0x000fc4000f8008ff */
[----:B------:R-:W-:Y:S01]  /*136e0*/  SHF.R.U32.HI R21, RZ, 0x3, R21 ;  /* 0x00000003ff157819 */ /* 0x000fe20000011615 */
[----:B------:R-:W-:-:S04]  /*136f0*/  IMAD R0, R0, UR7, R9 ;  /* 0x0000000700007c24 */ /* 0x000fc8000f8e0209 */
[----:B------:R-:W-:-:S05]  /*13700*/  IMAD.IADD R0, R7, 0x1, R0 ;  /* 0x0000000107007824 */ /* 0x000fca00078e0200 */
[----:B------:R-:W-:Y:S02]  /*13710*/  LEA.HI.X R0, R6, UR9, R0, 0x1, P0 ;  /* 0x0000000906007c11 */ /* 0x000fe400080f0c00 */
[----:B------:R-:W1:Y:S02]  /*13720*/  @P6 LDC R6, c[0x0][0x44c] ;  /* 0x00011300ff066b82 */ /* 0x000e640000000800 */
[----:B-1----:R-:W-:-:S04]  /*13730*/  @P6 IMAD.HI.U32 R7, R8, R6, RZ ;  /* 0x0000000608076227 */ /* 0x002fc800078e00ff */
[----:B------:R-:W-:Y:S01]  /*13740*/  IMAD.MOV.U32 R6, RZ, RZ, R8 ;  /* 0x000000ffff067224 */ /* 0x000fe200078e0008 */
[----:B0-----:R-:W-:-:S04]  /*13750*/  @P6 SHF.R.U32.HI R6, RZ, R5, R7 ;  /* 0x00000005ff066219 */ /* 0x001fc80000011607 */
[--C-:B------:R-:W-:Y:S01]  /*13760*/  SHF.R.S32.HI R7, RZ, 0x1f, R6.reuse ;  /* 0x0000001fff077819 */ /* 0x100fe20000011406 */
[----:B------:R-:W-:Y:S02]  /*13770*/  IMAD.MOV R5, RZ, RZ, -R6 ;  /* 0x000000ffff057224 */ /* 0x000fe400078e0a06 */
[----:B------:R-:W-:-:S04]  /*13780*/  IMAD.WIDE.U32 R2, R6, UR4, R2 ;  /* 0x0000000406027c25 */ /* 0x000fc8000f8e0002 */
[----:B------:R-:W-:Y:S02]  /*13790*/  IMAD R5, R10, R5, R8 ;  /* 0x000000050a057224 */ /* 0x000fe400078e0208 */
[----:B------:R-:W-:Y:S01]  /*137a0*/  IMAD R7, R7, UR4, RZ ;  /* 0x0000000407077c24 */ /* 0x000fe2000f8e02ff */
[----:B------:R-:W-:Y:S02]  /*137b0*/  ULDC UR4, c[0x0][0x2b8] ;  /* 0x0000ae0000047ab9 */ /* 0x000fe40000000800 */
[----:B------:R-:W-:Y:S01]  /*137c0*/  ISETP.GE.AND P0, PT, R28, UR4, PT ;  /* 0x000000041c007c0c */ /* 0x000fe2000bf06270 */
[----:B------:R-:W-:Y:S01]  /*137d0*/  IMAD R7, R6, UR5, R7 ;  /* 0x0000000506077c24 */ /* 0x000fe2000f8e0207 */
[----:B------:R-:W-:Y:S01]  /*137e0*/  SHF.R.S32.HI R6, RZ, 0x1f, R5 ;  /* 0x0000001fff067819 */ /* 0x000fe20000011405 */
[----:B------:R-:W-:Y:S02]  /*137f0*/  UMOV UR4, 0xffffffff ;  /* 0xffffffff00047882 */ /* 0x000fe40000000000 */
[----:B------:R-:W-:-:S02]  /*13800*/  IMAD.IADD R3, R3, 0x1, R7 ;  /* 0x0000000103037824 */ /* 0x000fc400078e0207 */
[----:B------:R-:W-:Y:S02]  /*13810*/  IMAD R6, R6, UR6, RZ ;  /* 0x0000000606067c24 */ /* 0x000fe4000f8e02ff */
[----:B------:R-:W-:-:S04]  /*13820*/  IMAD.WIDE.U32 R2, R5, UR6, R2 ;  /* 0x0000000605027c25 */ /* 0x000fc8000f8e0002 */
[----:B------:R-:W-:Y:S01]  /*13830*/  IMAD R6, R5, UR7, R6 ;  /* 0x0000000705067c24 */ /* 0x000fe2000f8e0206 */
[----:B------:R-:W-:-:S03]  /*13840*/  LEA R5, P1, R2, UR8, 0x1 ;  /* 0x0000000802057c11 */ /* 0x000fc6000f8208ff */
[----:B------:R-:W-:-:S05]  /*13850*/  IMAD.IADD R6, R3, 0x1, R6 ;  /* 0x0000000103067824 */ /* 0x000fca00078e0206 */
[----:B------:R-:W-:Y:S01]  /*13860*/  LEA.HI.X R2, R2, UR9, R6, 0x1, P1 ;  /* 0x0000000902027c11 */ /* 0x000fe200088f0c06 */
[----:B--2---:R-:W-:Y:S06]  /*13870*/  BRA.DIV UR4, `(.L_x_14084) ;  /* 0x0000003e04e07947 */ /* 0x004fec000b800000 */
[----:B------:R-:W0:Y:S01]  /*13880*/  SHFL.IDX PT, R7, R4, RZ, 0x181f ;  /* 0x00181fff04077589 */ /* 0x000e2200000e0000 */
[----:B------:R-:W-:Y:S02]  /*13890*/  IMAD R3, R29, R10, RZ ;  /* 0x0000000a1d037224 */ /* 0x000fe400078e02ff */
[----:B------:R-:W-:Y:S01]  /*138a0*/  IMAD.IADD R26, R21, 0x1, R26 ;  /* 0x00000001151a7824 */ /* 0x000fe200078e021a */
        /* <DEDUP_REMOVED lines=8> */
[----:B-----5:R0:W-:Y:S02]  /*13930*/  @!P2 LDGSTS.E.BYPASS.LTC128B.128 [R20+0x8400], desc[UR52][R6.64], !P0 ;  /* 0x084000000614afae */ /* 0x0201e4000c101d74 */
        /* <DEDUP_REMOVED lines=62> */
[----:B0-----:R-:W-:-:S05]  /*13d20*/  VIADD R4, R26, 0x80 ;  /* 0x000000801a047836 */ /* 0x001fca0000000000 */
[----:B------:R-:W-:Y:S01]  /*13d30*/  ISETP.GE.AND P1, PT, R4, R3, PT ;  /* 0x000000030400720c */ /* 0x000fe20003f26270 */
[----:B------:R-:W-:-:S05]  /*13d40*/  VIADD R4, R26, 0x70 ;  /* 0x000000701a047836 */ /* 0x000fca0000000000 */
[----:B------:R-:W-:Y:S02]  /*13d50*/  ISETP.GE.AND P2, PT, R4, R3, PT ;  /* 0x000000030400720c */ /* 0x000fe40003f46270 */
[----:B------:R-:W0:Y:S11]  /*13d60*/  SHFL.IDX PT, R4, R5, RZ, 0x181f ;  /* 0x00181fff05047589 */ /* 0x000e3600000e0000 */
[----:B-1----:R-:W-:-:S05]  /*13d70*/  @!P2 LEA R6, P3, R28, R6, 0x1 ;  /* 0x000000061c06a211 */ /* 0x002fca00078608ff */
[----:B------:R-:W-:Y:S02]  /*13d80*/  @!P2 IMAD.X R7, RZ, RZ, R0, P3 ;  /* 0x000000ffff07a224 */ /* 0x000fe400018e0600 */
[----:B------:R-:W1:Y:S04]  /*13d90*/  SHFL.IDX PT, R0, R2, RZ, 0x181f ;  /* 0x00181fff02007589 */ /* 0x000e6800000e0000 */
[----:B------:R2:W-:Y:S01]  /*13da0*/  @!P2 LDGSTS.E.BYPASS.LTC128B.128 [R20+0xbc00], desc[UR52][R6.64], !P0 ;  /* 0x0bc000000614afae */ /* 0x0005e2000c101d74 */
[----:B0-----:R-:W-:-:S05]  /*13db0*/  @!P1 LEA R4, P3, R28, R4, 0x1 ;  /* 0x000000041c049211 */ /* 0x001fca00078608ff */
[----:B--2---:R-:W-:Y:S02]  /*13dc0*/  @!P1 IMAD.MOV.U32 R6, RZ, RZ, R4 ;  /* 0x000000ffff069224 */ /* 0x004fe400078e0004 */
[----:B-1----:R-:W-:-:S04]  /*13dd0*/  @!P1 IMAD.X R0, RZ, RZ, R0, P3 ;  /* 0x000000ffff009224 */ /* 0x002fc800018e0600 */
[----:B------:R-:W-:Y:S02]  /*13de0*/  @!P1 IMAD.MOV.U32 R7, RZ, RZ, R0 ;  /* 0x000000ffff079224 */ /* 0x000fe400078e0000 */
[----:B------:R-:W-:-:S03]  /*13df0*/  VIADD R0, R26, 0x90 ;  /* 0x000000901a007836 */ /* 0x000fc60000000000 */
[----:B------:R0:W-:Y:S02]  /*13e00*/  @!P1 LDGSTS.E.BYPASS.LTC128B.128 [R20+0xc400], desc[UR52][R6.64], !P0 ;  /* 0x0c40000006149fae */ /* 0x0001e4000c101d74 */
[----:B------:R-:W-:Y:S02]  /*13e10*/  ISETP.GE.AND P1, PT, R0, R3, PT ;  /* 0x000000030000720c */ /* 0x000fe40003f26270 */
[----:B------:R-:W-:Y:S04]  /*13e20*/  SHFL.IDX PT, R0, R2, 0x1, 0x181f ;  /* 0x00381f0002007f89 */ /* 0x000fe800000e0000 */
[----:B0-----:R-:W0:Y:S07]  /*13e30*/  SHFL.IDX PT, R6, R5, 0x1, 0x181f ;  /* 0x00381f0005067f89 */ /* 0x001e2e00000e0000 */
        /* <DEDUP_REMOVED lines=11> */
[----:B------:R0:W1:Y:S04]  /*13ef0*/  SHFL.IDX PT, R0, R2, 0x3, 0x181f ;  /* 0x00781f0002007f89 */ /* 0x00006800000e0000 */
[----:B------:R0:W-:Y:S04]  /*13f00*/  @!P2 LDGSTS.E.BYPASS.LTC128B.128 [R20+0xd400], desc[UR52][R6.64], !P0 ;  /* 0x0d4000000614afae */ /* 0x0001e8000c101d74 */
[----:B------:R0:W2:Y:S02]  /*13f10*/  SHFL.IDX PT, R2, R5, 0x3, 0x181f ;  /* 0x00781f0005027f89 */ /* 0x0000a400000e0000 */
.L_x_14185:
        /* <DEDUP_REMOVED lines=10> */
.L_x_14085:
        /* <DEDUP_REMOVED lines=18> */
.L_x_14186:
[----:B------:R-:W-:Y:S05]  /*140e0*/  BSYNC B0 ;  /* 0x0000000000007941 */ /* 0x000fea0003800000 */
.L_x_14086:
[----:B------:R-:W2:Y:S04]  /*140f0*/  LDL.LU R3, [R1+0x30] ;  /* 0x0000300001037983 */ /* 0x000ea80000300800 */
[----:B------:R-:W3:Y:S01]  /*14100*/  LDL R2, [R1+0x14] ;  /* 0x0000140001027983 */ /* 0x000ee20000100800 */
[----:B------:R-:W-:Y:S01]  /*14110*/  BSSY B0, `(.L_x_14088) ;  /* 0x0000108000007945 */ /* 0x000fe20003800000 */
[----:B--2---:R-:W-:-:S05]  /*14120*/  VIADD R7, R3, 0xfffffffe ;  /* 0xfffffffe03077836 */ /* 0x004fca0000000000 */
[----:B---3--:R-:W-:-:S13]  /*14130*/  ISETP.GE.AND P0, PT, R7, R2, PT ;  /* 0x000000020700720c */ /* 0x008fda0003f06270 */
[----:B------:R-:W-:Y:S05]  /*14140*/  @!P0 BRA `(.L_x_14089) ;  /* 0x0000001000108947 */ /* 0x000fea0003800000 */
[----:B------:R-:W-:Y:S01]  /*14150*/  ULDC UR4, c[0x0][0x2f4] ;  /* 0x0000bd0000047ab9 */ /* 0x000fe20000000800 */
[----:B------:R-:W-:Y:S01]  /*14160*/  IMAD.MOV.U32 R20, RZ, RZ, R27 ;  /* 0x000000ffff147224 */ /* 0x000fe200078e001b */
[----:B------:R-:W-:Y:S01]  /*14170*/  ISETP.GE.AND P1, PT, R28, UR4, PT ;  /* 0x000000041c007c0c */ /* 0x000fe2000bf26270 */
[----:B------:R-:W-:Y:S02]  /*14180*/  IMAD.MOV.U32 R6, RZ, RZ, R24 ;  /* 0x000000ffff067224 */ /* 0x000fe400078e0018 */
[----:B------:R-:W-:-:S10]  /*14190*/  IMAD.MOV.U32 R29, RZ, RZ, R25 ;  /* 0x000000ffff1d7224 */ /* 0x000fd400078e0019 */
.L_x_14102:
[----:B------:R-:W2:Y:S01]  /*141a0*/  LDL R9, [R1+0x18] ;  /* 0x0000180001097983 */ /* 0x000ea20000100800 */
[----:B------:R-:W1:Y:S03]  /*141b0*/  LDC R3, c[0x0][0x430] ;  /* 0x00010c00ff037b82 */ /* 0x000e660000000800 */
[----:B------:R-:W3:Y:S04]  /*141c0*/  LDL R8, [R1+0x1c] ;  /* 0x00001c0001087983 */ /* 0x000ee80000100800 */
        /* <DEDUP_REMOVED lines=11> */
[----:B------:R-:W-:Y:S01]  /*14280*/  ULDC UR4, c[0x0][0x430] ;  /* 0x00010c0000047ab9 */ /* 0x000fe20000000800 */
        /* <DEDUP_REMOVED lines=27> */
.L_x_14090:
[----:B------:R-:W-:Y:S01]  /*14440*/  IMAD R5, R24, 0x8, R22 ;  /* 0x0000000818057824 */ /* 0x000fe200078e0216 */
[----:B------:R-:W-:Y:S01]  /*14450*/  SHF.L.U32 R2, R27, 0x1f, RZ ;  /* 0x0000001f1b027819 */ /* 0x000fe200000006ff */
[----:B------:R-:W-:Y:S03]  /*14460*/  BSSY B1, `(.L_x_14091) ;  /* 0x0000003000017945 */ /* 0x000fe60003800000 */
[----:B------:R-:W0:Y:S02]  /*14470*/  SYNCS.PHASECHK.TRANS64.TRYWAIT P0, [R5+URZ+0x16840], R2 ;  /* 0x01684002050075a7 */ /* 0x000e24000800017f */
[----:B0-----:R-:W-:Y:S05]  /*14480*/  @!P0 BRA `(.L_x_14092) ;  /* 0x0000004000d48947 */ /* 0x001fea0003800000 */
.L_x_14187:
[----:B------:R-:W-:Y:S05]  /*14490*/  BSYNC B1 ;  /* 0x0000000000017941 */ /* 0x000fea0003800000 */
.L_x_14091:
[----:B------:R-:W2:Y:S04]  /*144a0*/  LDL R3, [R1] ;  /* 0x0000000001037983 */ /* 0x000ea80000100800 */
[----:B------:R-:W3:Y:S01]  /*144b0*/  LDL R8, [R1+0x4] ;  /* 0x0000040001087983 */ /* 0x000ee20000100800 */
[----:B------:R-:W-:Y:S01]  /*144c0*/  SHF.R.S32.HI R21, RZ, 0x1f, R0 ;  /* 0x0000001fff157819 */ /* 0x000fe20000011400 */
[----:B------:R-:W-:Y:S01]  /*144d0*/  ULDC.64 UR4, c[0x0][0x300] ;  /* 0x0000c00000047ab9 */ /* 0x000fe20000000a00 */
[----:B------:R-:W1:Y:S03]  /*144e0*/  S2R R9, SR_TID.X ;  /* 0x0000000000097919 */ /* 0x000e660000002100 */
[----:B------:R-:W-:-:S04]  /*144f0*/  IMAD R7, R21, UR4, RZ ;  /* 0x0000000415077c24 */ /* 0x000fc8000f8e02ff */
[C---:B------:R-:W-:Y:S02]  /*14500*/  IMAD R7, R0.reuse, UR5, R7 ;  /* 0x0000000500077c24 */ /* 0x040fe4000f8e0207 */
[----:B-1----:R-:W-:Y:S01]  /*14510*/  IMAD.SHL.U32 R11, R9, 0x8, RZ ;  /* 0x00000008090b7824 */ /* 0x002fe200078e00ff */
        /* <DEDUP_REMOVED lines=63> */
.L_x_14205:
        /* <DEDUP_REMOVED lines=8> */
.L_x_14094:
        /* <DEDUP_REMOVED lines=11> */
.L_x_14095:
[----:B------:R1:W-:Y:S01]  /*14a40*/  SYNCS.ARRIVE.TRANS64.A1T0 RZ, [R5+URZ+0x16830], RZ ;  /* 0x016830ff05ff79a7 */ /* 0x0003e2000810003f */
[----:B------:R-:W-:Y:S05]  /*14a50*/  @!P3 BRA `(.L_x_14096) ;  /* 0x000000000004b947 */ /* 0x000fea0003800000 */
[----:B------:R-:W-:Y:S01]  /*14a60*/  BPT.TRAP 0x1 ;  /* 0x000000040000795c */ /* 0x000fe20000300000 */
.L_x_14096:
[----:B------:R-:W-:Y:S01]  /*14a70*/  SHF.L.U32 R2, R20, 0x1f, RZ ;  /* 0x0000001f14027819 */ /* 0x000fe200000006ff */
[----:B-1----:R-:W-:Y:S01]  /*14a80*/  IMAD R5, R6, 0x8, R22 ;  /* 0x0000000806057824 */ /* 0x002fe200078e0216 */
[----:B------:R-:W-:Y:S03]  /*14a90*/  BSSY B1, `(.L_x_14097) ;  /* 0x0000003000017945 */ /* 0x000fe60003800000 */
[----:B------:R-:W1:Y:S02]  /*14aa0*/  SYNCS.PHASECHK.TRANS64.TRYWAIT P0, [R5+URZ+0x16860], R2 ;  /* 0x01686002050075a7 */ /* 0x000e64000800017f */
[----:B-1----:R-:W-:Y:S05]  /*14ab0*/  @!P0 BRA `(.L_x_14098) ;  /* 0x00000044008c8947 */ /* 0x002fea0003800000 */
.L_x_14206:
[----:B------:R-:W-:Y:S05]  /*14ac0*/  BSYNC B1 ;  /* 0x0000000000017941 */ /* 0x000fea0003800000 */
.L_x_14097:
        /* <DEDUP_REMOVED lines=60> */
.L_x_14224:
        /* <DEDUP_REMOVED lines=27> */
[----:B------:R-:W-:-:S07]  /*15040*/  LEA.HI.X R0, R2, UR5, R0, 0x1, P2 ;  /* 0x0000000502007c11 */ /* 0x000fce00090f0c00 */
.L_x_14100:
        /* <DEDUP_REMOVED lines=12> */
.L_x_14101:
[----:B------:R-:W2:Y:S01]  /*15110*/  LDL R0, [R1+0x14] ;  /* 0x0000140001007983 */ /* 0x000ea20000100800 */
[----:B------:R1:W-:Y:S01]  /*15120*/  SYNCS.ARRIVE.TRANS64.A1T0 RZ, [R5+URZ+0x16850], RZ ;  /* 0x016850ff05ff79a7 */ /* 0x0003e2000810003f */
[C---:B------:R-:W-:Y:S02]  /*15130*/  VIADD R7, R25.reuse, 0xffffffff ;  /* 0xffffffff19077836 */ /* 0x040fe40000000000 */
[----:B------:R-:W-:Y:S02]  /*15140*/  IMAD.MOV.U32 R20, RZ, RZ, R27 ;  /* 0x000000ffff147224 */ /* 0x000fe400078e001b */
[----:B------:R-:W-:Y:S02]  /*15150*/  IMAD.MOV.U32 R6, RZ, RZ, R24 ;  /* 0x000000ffff067224 */ /* 0x000fe400078e0018 */
[----:B------:R-:W-:Y:S01]  /*15160*/  IMAD.MOV.U32 R29, RZ, RZ, R25 ;  /* 0x000000ffff1d7224 */ /* 0x000fe200078e0019 */
[----:B--2---:R-:W-:-:S13]  /*15170*/  ISETP.GT.AND P0, PT, R25, R0, PT ;  /* 0x000000001900720c */ /* 0x004fda0003f04270 */
[----:B-1----:R-:W-:Y:S05]  /*15180*/  @P0 BRA `(.L_x_14102) ;  /* 0xfffffff000040947 */ /* 0x002fea000383ffff */
.L_x_14089:
[----:B------:R-:W-:Y:S05]  /*15190*/  BSYNC B0 ;  /* 0x0000000000007941 */ /* 0x000fea0003800000 */
.L_x_14088:
        /* <DEDUP_REMOVED lines=17> */
.L_x_14104:
[----:B------:R-:W-:Y:S05]  /*152b0*/  BSYNC B0 ;  /* 0x0000000000007941 */ /* 0x000fea0003800000 */
.L_x_14103:
[----:B------:R-:W-:-:S05]  /*152c0*/  IMAD.U32 R0, RZ, RZ, UR37 ;  /* 0x00000025ff007e24 */ /* 0x000fca000f8e00ff */
[----:B------:R-:W-:-:S13]  /*152d0*/  ISETP.NE.AND P0, PT, R0, 0x3, PT ;  /* 0x000000030000780c */ /* 0x000fda0003f05270 */
[----:B------:R-:W-:Y:S05]  /*152e0*/  @!P0 BRA `(.L_x_14105) ;  /* 0x0000000000048947 */ /* 0x000fea0003800000 */
[----:B------:R-:W-:Y:S01]  /*152f0*/  BPT.TRAP 0x1 ;  /* 0x000000040000795c */ /* 0x000fe20000300000 */
.L_x_14105:
[----:B------:R-:W2:Y:S01]  /*15300*/  LDL.LU R2, [R1+0x10] ;  /* 0x0000100001027983 */ /* 0x000ea20000300800 */
[----:B------:R-:W-:Y:S01]  /*15310*/  IMAD R0, R24, 0x8, R22 ;  /* 0x0000000818007824 */ /* 0x000fe200078e0216 */
[----:B------:R-:W-:Y:S01]  /*15320*/  SHF.L.U32 R3, R27, 0x1f, RZ ;  /* 0x0000001f1b037819 */ /* 0x000fe200000006ff */
[----:B------:R-:W-:Y:S03]  /*15330*/  BSSY B0, `(.L_x_14106) ;  /* 0x0000004000007945 */ /* 0x000fe60003800000 */
[----:B------:R-:W0:Y:S01]  /*15340*/  SYNCS.PHASECHK.TRANS64.TRYWAIT P0, [R0+URZ+0x16860], R3 ;  /* 0x01686003000075a7 */ /* 0x000e22000800017f */
[----:B--2---:R-:W-:Y:S01]  /*15350*/  IMAD R6, R25, -0x80, R2 ;  /* 0xffffff8019067824 */ /* 0x004fe200078e0202 */
[----:B0-----:R-:W-:Y:S06]  /*15360*/  @!P0 BRA `(.L_x_14107) ;  /* 0x0000004400bc8947 */ /* 0x001fec0003800000 */
.L_x_14225:
[----:B------:R-:W-:Y:S05]  /*15370*/  BSYNC B0 ;  /* 0x0000000000007941 */ /* 0x000fea0003800000 */
.L_x_14106:
[----:B------:R-:W1:Y:S01]  /*15380*/  S2R R2, SR_TID.X ;  /* 0x0000000000027919 */ /* 0x000e620000002100 */
[----:B------:R-:W-:Y:S01]  /*15390*/  UMOV UR4, 0xffffffff ;  /* 0xffffffff00047882 */ /* 0x000fe20000000000 */
[----:B------:R-:W2:Y:S01]  /*153a0*/  S2R R7, SR_TID.X ;  /* 0x0000000000077919 */ /* 0x000ea20000002100 */
[----:B-1----:R-:W-:Y:S01]  /*153b0*/  LOP3.LUT R5, R2, 0x7f, RZ, 0xc0, !PT ;  /* 0x0000007f02057812 */ /* 0x002fe200078ec0ff */
        /* <DEDUP_REMOVED lines=14> */
[----:B------:R-:W-:Y:S02]  /*154a0*/  IMAD R4, R4, 0x2, R22 ;  /* 0x0000000204047824 */ /* 0x000fe400078e0216 */
        /* <DEDUP_REMOVED lines=34> */
[----:B0-----:R-:W-:-:S05]  /*156d0*/  IADD3 R2, P2, R9, R5, RZ ;  /* 0x0000000509027210 */ /* 0x001fca0007f5e0ff */
[----:B-1----:R-:W-:-:S05]  /*156e0*/  IMAD.X R3, RZ, RZ, R7, P2 ;  /* 0x000000ffff037224 */ /* 0x002fca00010e0607 */
[----:B------:R0:W-:Y:S01]  /*156f0*/  LDGSTS.E.BYPASS.LTC128B.128 [R4+0x2c00], desc[UR52][R2.64], !P1 ;  /* 0x02c0000002047fae */ /* 0x0001e2000c901d74 */
[----:B------:R-:W-:Y:S02]  /*15700*/  ISETP.LT.OR P1, PT, R6, 0x61, P0 ;  /* 0x000000610600780c */ /* 0x000fe40000721670 */
[----:B0-----:R-:W-:Y:S02]  /*15710*/  IADD3 R2, P2, R14, R5, RZ ;  /* 0x000000050e027210 */ /* 0x001fe40007f5e0ff */
[----:B------:R0:W1:Y:S03]  /*15720*/  SHFL.IDX PT, R14, R17, 0x7, 0x181f ;  /* 0x00f81f00110e7f89 */ /* 0x00006600000e0000 */
[----:B--2---:R-:W-:-:S06]  /*15730*/  IMAD.X R3, RZ, RZ, R8, P2 ;  /* 0x000000ffff037224 */ /* 0x004fcc00010e0608 */
[----:B---3--:R0:W-:Y:S02]  /*15740*/  LDGSTS.E.BYPASS.LTC128B.128 [R4+0x3400], desc[UR52][R2.64], !P1 ;  /* 0x0340000002047fae */ /* 0x0081e4000c901d74 */
.L_x_14243:
        /* <DEDUP_REMOVED lines=9> */
.L_x_14109:
        /* <DEDUP_REMOVED lines=11> */
.L_x_14110:
[----:B------:R-:W-:Y:S01]  /*15890*/  VIADD R24, R24, 0x1 ;  /* 0x0000000118187836 */ /* 0x000fe20000000000 */
[----:B------:R0:W-:Y:S04]  /*158a0*/  SYNCS.ARRIVE.TRANS64.A1T0 RZ, [R0+URZ+0x16850], RZ ;  /* 0x016850ff00ff79a7 */ /* 0x0001e8000810003f */
[----:B------:R-:W-:-:S04]  /*158b0*/  ISETP.NE.AND P0, PT, R24, 0x2, PT ;  /* 0x000000021800780c */ /* 0x000fc80003f05270 */
[----:B0-----:R-:W-:Y:S02]  /*158c0*/  SEL R0, RZ, 0x1, P0 ;  /* 0x00000001ff007807 */ /* 0x001fe40000000000 */
[----:B------:R-:W-:Y:S02]  /*158d0*/  SEL R24, R24, RZ, P0 ;  /* 0x000000ff18187207 */ /* 0x000fe40000000000 */
[----:B------:R-:W-:-:S07]  /*158e0*/  LOP3.LUT R27, R27, R0, RZ, 0x3c, !PT ;  /* 0x000000001b1b7212 */ /* 0x000fce00078e3cff */
.L_x_14069:
[----:B------:R-:W-:Y:S05]  /*158f0*/  BSYNC B7 ;  /* 0x0000000000077941 */ /* 0x000fea0003800000 */
.L_x_14067:
        /* <DEDUP_REMOVED lines=12> */
.L_x_14111:
        /* <DEDUP_REMOVED lines=24> */
[----:B------:R-:W-:Y:S02]  /*15b40*/  IMAD.IADD R6, R4, 0x1, R5 ;  /* 0x0000000104067824 */ /* 0x000fe400078e0205 */
[----:B------:R-:W-:Y:S04]  /*15b50*/  SHFL.IDX PT, R5, R16, 0x1, 0x1f ;  /* 0x00201f0010057f89 */ /* 0x000fe800000e0000 */
        /* <DEDUP_REMOVED lines=10> */
.L_x_14253:
[----:B------:R-:W-:Y:S02]  /*15c00*/  ULDC UR4, c[0x0][0xc38] ;  /* 0x00030e0000047ab9 */ /* 0x000fe40000000800 */
[----:B------:R-:W-:-:S04]  /*15c10*/  IMAD.U32 R4, RZ, RZ, UR4 ;  /* 0x00000004ff047e24 */ /* 0x000fc8000f8e00ff */
[----:B--2---:R-:W-:-:S04]  /*15c20*/  IMAD R14, R14, R4, RZ ;  /* 0x000000040e0e7224 */ /* 0x004fc800078e02ff */
[----:B------:R-:W-:-:S05]  /*15c30*/  IMAD.IADD R5, R5, 0x1, R14 ;  /* 0x0000000105057824 */ /* 0x000fca00078e020e */
[----:B------:R-:W-:-:S13]  /*15c40*/  ISETP.GT.AND P6, PT, R5, R0, PT ;  /* 0x000000000500720c */ /* 0x000fda0003fc4270 */
[----:B------:R-:W-:Y:S05]  /*15c50*/  @P6 BRA `(.L_x_14114) ;  /* 0x00000000009c6947 */ /* 0x000fea0003800000 */
.L_x_14119:
[----:B------:R-:W2:Y:S01]  /*15c60*/  LDC R2, c[0x0][0xc3c] ;  /* 0x00030f00ff027b82 */ /* 0x000ea20000000800 */
[----:B------:R-:W-:-:S05]  /*15c70*/  VIADD R19, R19, 0x1f ;  /* 0x0000001f13137836 */ /* 0x000fca0000000000 */
[----:B--2---:R-:W-:-:S13]  /*15c80*/  ISETP.GE.AND P6, PT, R19, R2, PT ;  /* 0x000000021300720c */ /* 0x004fda0003fc6270 */
[----:B------:R-:W-:Y:S05]  /*15c90*/  @P6 BRA `(.L_x_14115) ;  /* 0x0000000400d06947 */ /* 0x000fea0003800000 */
[----:B-1----:R-:W1:Y:S01]  /*15ca0*/  S2R R3, SR_TID.X ;  /* 0x0000000000037919 */ /* 0x002e620000002100 */
        /* <DEDUP_REMOVED lines=9> */
.L_x_14117:
[----:B------:R-:W-:Y:S05]  /*15d40*/  BSYNC B0 ;  /* 0x0000000000007941 */ /* 0x000fea0003800000 */
.L_x_14116:
        /* <DEDUP_REMOVED lines=18> */
.L_x_14261:
[----:B------:R-:W-:Y:S02]  /*15e70*/  ULDC UR4, c[0x0][0xc38] ;  /* 0x00030e0000047ab9 */ /* 0x000fe40000000800 */
[----:B------:R-:W-:-:S04]  /*15e80*/  IMAD.U32 R4, RZ, RZ, UR4 ;  /* 0x00000004ff047e24 */ /* 0x000fc8000f8e00ff */
[----:B--2---:R-:W-:-:S04]  /*15e90*/  IMAD R14, R14, R4, RZ ;  /* 0x000000040e0e7224 */ /* 0x004fc800078e02ff */
[----:B------:R-:W-:-:S05]  /*15ea0*/  IMAD.IADD R5, R14, 0x1, R5 ;  /* 0x000000010e057824 */ /* 0x000fca00078e0205 */
[----:B------:R-:W-:-:S13]  /*15eb0*/  ISETP.GT.AND P6, PT, R5, R0, PT ;  /* 0x000000000500720c */ /* 0x000fda0003fc4270 */
[----:B------:R-:W-:Y:S05]  /*15ec0*/  @!P6 BRA `(.L_x_14119) ;  /* 0xfffffffc0064e947 */ /* 0x000fea000383ffff */
.L_x_14114:
        /* <DEDUP_REMOVED lines=8> */
.L_x_14265:
[----:B------:R-:W-:Y:S01]  /*15f50*/  ISETP.NE.AND P0, PT, R2, RZ, PT ;  /* 0x000000ff0200720c */ /* 0x000fe20003f05270 */
[----:B------:R-:W-:-:S12]  /*15f60*/  IMAD.MOV.U32 R14, RZ, RZ, RZ ;  /* 0x000000ffff0e7224 */ /* 0x000fd800078e00ff */
[----:B------:R-:W-:Y:S05]  /*15f70*/  @!P0 BRA `(.L_x_14121) ;  /* 0x0000000000108947 */ /* 0x000fea0003800000 */
[----:B------:R-:W-:Y:S01]  /*15f80*/  UMOV UR4, 0xffffffff ;  /* 0xffffffff00047882 */ /* 0x000fe20000000000 */
[----:B------:R-:W-:Y:S02]  /*15f90*/  VIADD R12, R6, 0xffffffff ;  /* 0xffffffff060c7836 */ /* 0x000fe40000000000 */
[----:B------:R-:W-:Y:S05]  /*15fa0*/  BRA.DIV UR4, `(.L_x_14122) ;  /* 0x0000004e04307947 */ /* 0x000fea000b800000 */
[----:B------:R4:W0:Y:S02]  /*15fb0*/  SHFL.IDX PT, R14, R3, R12, 0x1f ;  /* 0x00001f0c030e7589 */ /* 0x00082400000e0000 */
.L_x_14121:
[----:B-1--4-:R-:W1:Y:S01]  /*15fc0*/  LDC.64 R2, c[0x0][0xc90] ;  /* 0x00032400ff027b82 */ /* 0x012e620000000a00 */
[----:B------:R-:W-:-:S04]  /*15fd0*/  IMAD.IADD R19, R6, 0x1, R19 ;  /* 0x0000000106137824 */ /* 0x000fc800078e0213 */
[----:B-1----:R-:W-:-:S05]  /*15fe0*/  IMAD.WIDE R2, R19, 0x4, R2 ;  /* 0x0000000413027825 */ /* 0x002fca00078e0202 */
[----:B--2---:R1:W3:Y:S01]  /*15ff0*/  LDG.E R6, desc[UR52][R2.64] ;  /* 0x0000003402067981 */ /* 0x0042e2000c1e1900 */
[----:B0-----:R-:W-:-:S04]  /*16000*/  IMAD R16, R14, R4, R16 ;  /* 0x000000040e107224 */ /* 0x001fc800078e0210 */
[----:B------:R-:W-:Y:S02]  /*16010*/  IMAD.IADD R0, R0, 0x1, -R16 ;  /* 0x0000000100007824 */ /* 0x000fe400078e0a10 */
[----:B-1----:R-:W-:Y:S02]  /*16020*/  IMAD.MOV.U32 R2, RZ, RZ, RZ ;  /* 0x000000ffff027224 */ /* 0x002fe400078e00ff */
[----:B---3--:R-:W-:-:S05]  /*16030*/  IMAD R5, R17, R6, RZ ;  /* 0x0000000611057224 */ /* 0x008fca00078e02ff */
[----:B------:R-:W-:-:S04]  /*16040*/  IABS R7, R5 ;  /* 0x0000000500077213 */ /* 0x000fc80000000000 */
        /* <DEDUP_REMOVED lines=25> */
[----:B------:R-:W-:-:S03]  /*161e0*/  IMAD R0, R5, R9, R0 ;  /* 0x0000000905007224 */ /* 0x000fc600078e0200 */
[----:B------:R-:W-:-:S04]  /*161f0*/  VIADDMNMX R4, R3, R4, R6, PT ;  /* 0x0000000403047246 */ /* 0x000fc80003800106 */
[----:B------:R-:W-:-:S04]  /*16200*/  IABS R6, R4 ;  /* 0x0000000400067213 */ /* 0x000fc80000000000 */
[----:B------:R-:W0:Y:S08]  /*16210*/  I2F.RP R8, R6 ;  /* 0x0000000600087306 */ /* 0x000e300000209400 */
[----:B0-----:R-:W0:Y:S02]  /*16220*/  MUFU.RCP R8, R8 ;  /* 0x0000000800087308 */ /* 0x001e240000001000 */
[----:B0-----:R-:W-:Y:S01]  /*16230*/  VIADD R2, R8, 0xffffffe ;  /* 0x0ffffffe08027836 */ /* 0x001fe20000000000 */
[----:B------:R-:W-:-:S05]  /*16240*/  IABS R8, R0 ;  /* 0x0000000000087213 */ /* 0x000fca0000000000 */
[----:B------:R0:W1:Y:S02]  /*16250*/  F2I.FTZ.U32.TRUNC.NTZ R3, R2 ;  /* 0x0000000200037305 */ /* 0x000064000021f000 */
[----:B0-----:R-:W-:Y:S02]  /*16260*/  IMAD.MOV.U32 R2, RZ, RZ, RZ ;  /* 0x000000ffff027224 */ /* 0x001fe400078e00ff */
[----:B-1----:R-:W-:-:S04]  /*16270*/  IMAD.MOV R5, RZ, RZ, -R3 ;  /* 0x000000ffff057224 */ /* 0x002fc800078e0a03 */
[----:B------:R-:W-:-:S04]  /*16280*/  IMAD R5, R5, R6, RZ ;  /* 0x0000000605057224 */ /* 0x000fc800078e02ff */
[----:B------:R-:W-:Y:S01]  /*16290*/  IMAD.HI.U32 R3, R3, R5, R2 ;  /* 0x0000000503037227 */ /* 0x000fe200078e0002 */
[-C--:B------:R-:W-:Y:S02]  /*162a0*/  IABS R5, R4.reuse ;  /* 0x0000000400057213 */ /* 0x080fe40000000000 */
[C---:B------:R-:W-:Y:S01]  /*162b0*/  LOP3.LUT R2, R0.reuse, R4, RZ, 0x3c, !PT ;  /* 0x0000000400027212 */ /* 0x040fe200078e3cff */
[----:B------:R-:W-:Y:S02]  /*162c0*/  IMAD.IADD R0, R0, 0x1, R7 ;  /* 0x0000000100007824 */ /* 0x000fe400078e0207 */
[----:B------:R-:W-:Y:S01]  /*162d0*/  IMAD.MOV R5, RZ, RZ, -R5 ;  /* 0x000000ffff057224 */ /* 0x000fe200078e0a05 */
[----:B------:R-:W-:Y:S01]  /*162e0*/  ISETP.GE.AND P2, PT, R2, RZ, PT ;  /* 0x000000ff0200720c */ /* 0x000fe20003f46270 */
[----:B------:R-:W-:-:S04]  /*162f0*/  IMAD.HI.U32 R3, R3, R8, RZ ;  /* 0x0000000803037227 */ /* 0x000fc800078e00ff */
        /* <DEDUP_REMOVED lines=14> */
.L_x_14115:
[----:B------:R-:W-:Y:S01]  /*163e0*/  UMOV UR4, URZ ;  /* 0x0000003f00047c82 */ /* 0x000fe20008000000 */
[----:B------:R-:W-:Y:S01]  /*163f0*/  UMOV UR5, URZ ;  /* 0x0000003f00057c82 */ /* 0x000fe20008000000 */
[----:B------:R-:W-:Y:S01]  /*16400*/  ULDC UR6, c[0x0][0xc3c] ;  /* 0x00030f0000067ab9 */ /* 0x000fe20000000800 */
[----:B------:R-:W-:Y:S02]  /*16410*/  IMAD.MOV.U32 R16, RZ, RZ, R0 ;  /* 0x000000ffff107224 */ /* 0x000fe400078e0000 */
[----:B------:R-:W-:Y:S02]  /*16420*/  IMAD.U32 R17, RZ, RZ, UR4 ;  /* 0x00000004ff117e24 */ /* 0x000fe4000f8e00ff */
[----:B------:R-:W-:Y:S02]  /*16430*/  IMAD.U32 R18, RZ, RZ, UR5 ;  /* 0x00000005ff127e24 */ /* 0x000fe4000f8e00ff */
[----:B------:R-:W-:-:S07]  /*16440*/  IMAD.U32 R19, RZ, RZ, UR6 ;  /* 0x00000006ff137e24 */ /* 0x000fce000f8e00ff */
.L_x_14123:
        /* <DEDUP_REMOVED lines=10> */
.L_x_14112:
[----:B------:R-:W-:Y:S02]  /*164f0*/  ULDC UR4, c[0x0][0xc3c] ;  /* 0x00030f0000047ab9 */ /* 0x000fe40000000800 */
[----:B---3--:R-:W-:-:S13]  /*16500*/  ISETP.GE.AND P0, PT, R19, UR4, PT ;  /* 0x0000000413007c0c */ /* 0x008fda000bf06270 */
[----:B------:R-:W-:Y:S05]  /*16510*/  @!P0 BRA `(.L_x_14124) ;  /* 0xffffffb000548947 */ /* 0x000fea000383ffff */
[----:B------:R-:W-:Y:S05]  /*16520*/  BSYNC B8 ;  /* 0x0000000000087941 */ /* 0x000fea0003800000 */
.L_x_14055:
        /* <DEDUP_REMOVED lines=12> */
.L_x_14268:
[----:B------:R-:W-:Y:S05]  /*165f0*/  BSYNC B0 ;  /* 0x0000000000007941 */ /* 0x000fea0003800000 */
.L_x_14125:
[----:B------:R-:W-:-:S03]  /*16600*/  UMOV UR4, 0xffffffff ;  /* 0xffffffff00047882 */ /* 0x000fc60000000000 */
[----:B------:R-:W-:Y:S05]  /*16610*/  BRA.DIV UR4, `(.L_x_14127) ;  /* 0x0000004604cc7947 */ /* 0x000fea000b800000 */
[----:B0-----:R-:W0:Y:S02]  /*16620*/  S2R R0, SR_TID.X ;  /* 0x0000000000007919 */ /* 0x001e240000002100 */
[----:B0-----:R-:W-:-:S04]  /*16630*/  SHF.R.U32.HI R0, RZ, 0x5, R0 ;  /* 0x00000005ff007819 */ /* 0x001fc80000011600 */
[----:B------:R-:W-:-:S05]  /*16640*/  LOP3.LUT R0, R0, 0x3, RZ, 0xc0, !PT ;  /* 0x0000000300007812 */ /* 0x000fca00078ec0ff */
[----:B------:R0:W3:Y:S02]  /*16650*/  SHFL.IDX PT, R14, R0, RZ, 0x1f ;  /* 0x00001fff000e7589 */ /* 0x0000e400000e0000 */
.L_x_14271:
[----:B---3--:R-:W-:Y:S01]  /*16660*/  ISETP.NE.AND P0, PT, R14, RZ, PT ;  /* 0x000000ff0e00720c */ /* 0x008fe20003f05270 */
[----:B------:R-:W-:-:S12]  /*16670*/  BSSY B0, `(.L_x_14128) ;  /* 0x0000024000007945 */ /* 0x000fd80003800000 */
[----:B------:R-:W-:Y:S05]  /*16680*/  @P0 BRA `(.L_x_14129) ;  /* 0x0000000000880947 */ /* 0x000fea0003800000 */
[----:B------:R-:W-:-:S03]  /*16690*/  UMOV UR4, 0xffffffff ;  /* 0xffffffff00047882 */ /* 0x000fc60000000000 */
[----:B------:R-:W-:Y:S05]  /*166a0*/  BRA.DIV UR4, `(.L_x_14130) ;  /* 0x0000004604dc7947 */ /* 0x000fea000b800000 */
[----:B------:R-:W-:-:S13]  /*166b0*/  ELECT P6, URZ, PT ;  /* 0x00000000003f782f */ /* 0x000fda00038c0000 */
.L_x_14274:
[----:B------:R-:W-:Y:S05]  /*166c0*/  @!P6 BRA `(.L_x_14129) ;  /* 0x000000000078e947 */ /* 0x000fea0003800000 */
[----:B------:R-:W-:-:S06]  /*166d0*/  ULOP3.LUT UR4, UR36, 0x2, URZ, 0xfc, !UPT ;  /* 0x0000000224047892 */ /* 0x000fcc000f8efc3f */
[----:B0-----:R-:W-:-:S05]  /*166e0*/  IMAD.U32 R0, RZ, RZ, UR4 ;  /* 0x00000004ff007e24 */ /* 0x001fca000f8e00ff */
[----:B------:R-:W-:-:S13]  /*166f0*/  ISETP.NE.AND P0, PT, R0, 0x3, PT ;  /* 0x000000030000780c */ /* 0x000fda0003f05270 */
[----:B------:R-:W-:Y:S05]  /*16700*/  @!P0 BRA `(.L_x_14131) ;  /* 0x0000000000048947 */ /* 0x000fea0003800000 */
[----:B------:R-:W-:Y:S01]  /*16710*/  BPT.TRAP 0x1 ;  /* 0x000000040000795c */ /* 0x000fe20000300000 */
.L_x_14131:
[C---:B------:R-:W-:Y:S01]  /*16720*/  IMAD R3, R24.reuse, 0x8, R5 ;  /* 0x0000000818037824 */ /* 0x040fe200078e0205 */
[----:B------:R-:W-:Y:S01]  /*16730*/  SHF.L.U32 R2, R27, 0x1f, RZ ;  /* 0x0000001f1b027819 */ /* 0x000fe200000006ff */
[----:B------:R-:W-:-:S03]  /*16740*/  VIADD R24, R24, 0x1 ;  /* 0x0000000118187836 */ /* 0x000fc60000000000 */
[----:B------:R-:W0:Y:S02]  /*16750*/  SYNCS.PHASECHK.TRANS64.TRYWAIT P1, [R3+URZ+0x16840], R2 ;  /* 0x01684002030075a7 */ /* 0x000e24000802017f */
[----:B------:R-:W-:-:S04]  /*16760*/  ISETP.NE.AND P2, PT, R24, 0x2, PT ;  /* 0x000000021800780c */ /* 0x000fc80003f45270 */
[----:B------:R-:W-:Y:S01]  /*16770*/  SEL R0, RZ, 0x1, P2 ;  /* 0x00000001ff007807 */ /* 0x000fe20001000000 */
[----:B0-----:R-:W-:Y:S08]  /*16780*/  @!P1 BRA `(.L_x_14132) ;  /* 0x0000004400c49947 */ /* 0x001ff00003800000 */
.L_x_14275:
[----:B------:R-:W-:Y:S02]  /*16790*/  SEL R24, R24, RZ, P2 ;  /* 0x000000ff18187207 */ /* 0x000fe40001000000 */
[----:B------:R-:W-:Y:S01]  /*167a0*/  LOP3.LUT R0, R27, R0, RZ, 0x3c, !PT ;  /* 0x000000001b007212 */ /* 0x000fe200078e3cff */
[----:B------:R-:W-:Y:S06]  /*167b0*/  @!P0 BRA `(.L_x_14133) ;  /* 0x0000000000048947 */ /* 0x000fec0003800000 */
[----:B------:R-:W-:Y:S01]  /*167c0*/  BPT.TRAP 0x1 ;  /* 0x000000040000795c */ /* 0x000fe20000300000 */
.L_x_14133:
[----:B------:R-:W-:Y:S01]  /*167d0*/  IMAD R5, R24, 0x8, R5 ;  /* 0x0000000818057824 */ /* 0x000fe200078e0205 */
[----:B------:R-:W-:-:S04]  /*167e0*/  SHF.L.U32 R0, R0, 0x1f, RZ ;  /* 0x0000001f00007819 */ /* 0x000fc800000006ff */
[----:B------:R-:W3:Y:S02]  /*167f0*/  SYNCS.PHASECHK.TRANS64.TRYWAIT P1, [R5+URZ+0x16840], R0 ;  /* 0x01684000050075a7 */ /* 0x000ee4000802017f */
[----:B---3--:R-:W-:Y:S05]  /*16800*/  @!P1 BRA `(.L_x_14134) ;  /* 0x0000004400b89947 */ /* 0x008fea0003800000 */
.L_x_14276:
[----:B------:R-:W-:Y:S05]  /*16810*/  @!P0 BRA `(.L_x_14135) ;  /* 0x0000000000048947 */ /* 0x000fea0003800000 */
[----:B------:R-:W-:Y:S01]  /*16820*/  BPT.TRAP 0x1 ;  /* 0x000000040000795c */ /* 0x000fe20000300000 */
.L_x_14135:
[----:B------:R-:W4:Y:S02]  /*16830*/  SYNCS.PHASECHK.TRANS64.TRYWAIT P1, [R3+URZ+0x16860], R2 ;  /* 0x01686002030075a7 */ /* 0x000f24000802017f */
[----:B----4-:R-:W-:Y:S05]  /*16840*/  @!P1 BRA `(.L_x_14136) ;  /* 0x0000004400bc9947 */ /* 0x010fea0003800000 */
.L_x_14277:
[----:B------:R-:W-:Y:S05]  /*16850*/  @!P0 BRA `(.L_x_14137) ;  /* 0x0000000000048947 */ /* 0x000fea0003800000 */
[----:B------:R-:W-:Y:S01]  /*16860*/  BPT.TRAP 0x1 ;  /* 0x000000040000795c */ /* 0x000fe20000300000 */
.L_x_14137:
[----:B------:R0:W0:Y:S02]  /*16870*/  SYNCS.PHASECHK.TRANS64.TRYWAIT P0, [R5+URZ+0x16860], R0 ;  /* 0x01686000050075a7 */ /* 0x000024000800017f */
[----:B0-----:R-:W-:Y:S05]  /*16880*/  @!P0 NANOSLEEP.SYNCS 0x989680 ;  /* 0x009896800000895d */ /* 0x001fea0003900000 */
[----:B------:R-:W0:Y:S02]  /*16890*/  @!P0 SYNCS.PHASECHK.TRANS64 P0, [R5+URZ+0x16860], R0 ;  /* 0x01686000050085a7 */ /* 0x000e24000800007f */
[----:B0-----:R-:W-:Y:S05]  /*168a0*/  @!P0 BRA `(.L_x_14137) ;  /* 0xfffffffc00f08947 */ /* 0x001fea000383ffff */
.L_x_14129:
[----:B------:R-:W-:Y:S05]  /*168b0*/  BSYNC B0 ;  /* 0x0000000000007941 */ /* 0x000fea0003800000 */
.L_x_14128:
[----:B------:R-:W-:Y:S05]  /*168c0*/  EXIT ;  /* 0x000000000000794d */ /* 0x000fea0003800000 */
.L_x_13961:
[----:B0-----:R-:W-:-:S04]  /*168d0*/  IMAD.U32 R3, RZ, RZ, UR45 ;  /* 0x0000002dff037e24 */ /* 0x001fc8000f8e00ff */
[----:B------:R0:W1:Y:S03]  /*168e0*/  SYNCS.PHASECHK.TRANS64.TRYWAIT P1, [R3+URZ+0x16800], R0 ;  /* 0x01680000030075a7 */ /* 0x000066000802017f */
[----:B-1----:R-:W-:Y:S05]  /*168f0*/  @!P1 NANOSLEEP.SYNCS 0x989680 ;  /* 0x009896800000995d */ /* 0x002fea0003900000 */
[----:B------:R-:W1:Y:S02]  /*16900*/  @!P1 SYNCS.PHASECHK.TRANS64 P1, [R3+URZ+0x16800], R0 ;  /* 0x01680000030095a7 */ /* 0x000e64000802007f */
[----:B-1----:R-:W-:Y:S05]  /*16910*/  @!P1 BRA `(.L_x_13961) ;  /* 0xfffffffc00ec9947 */ /* 0x002fea000383ffff */
[----:B------:R-:W-:Y:S05]  /*16920*/  BRA `(.L_x_14138) ;  /* 0xfffffeb000487947 */ /* 0x000fea000383ffff */
.L_x_13965:
[----:B-1----:R1:W2:Y:S02]  /*16930*/  SYNCS.PHASECHK.TRANS64.TRYWAIT P1, [R13+URZ+0x16830], R0 ;  /* 0x016830000d0075a7 */ /* 0x0022a4000802017f */
[----:B--2---:R-:W-:Y:S05]  /*16940*/  @!P1 NANOSLEEP.SYNCS 0x989680 ;  /* 0x009896800000995d */ /* 0x004fea0003900000 */
[----:B------:R-:W2:Y:S02]  /*16950*/  @!P1 SYNCS.PHASECHK.TRANS64 P1, [R13+URZ+0x16830], R0 ;  /* 0x016830000d0095a7 */ /* 0x000ea4000802007f */
[----:B--2---:R-:W-:Y:S05]  /*16960*/  @!P1 BRA `(.L_x_13965) ;  /* 0xfffffffc00f09947 */ /* 0x004fea000383ffff */
[----:B------:R-:W-:Y:S05]  /*16970*/  BRA `(.L_x_13964) ;  /* 0xfffffeb000647947 */ /* 0x000fea000383ffff */
.L_x_13982:
[----:B-1----:R-:W-:-:S04]  /*16980*/  IMAD.U32 R7, RZ, RZ, UR6 ;  /* 0x00000006ff077e24 */ /* 0x002fc8000f8e00ff */
[----:B------:R1:W2:Y:S03]  /*16990*/  SYNCS.PHASECHK.TRANS64.TRYWAIT P1, [R7+URZ+0x16830], R6 ;  /* 0x01683006070075a7 */ /* 0x0002a6000802017f */
[----:B--2---:R-:W-:Y:S05]  /*169a0*/  @!P1 NANOSLEEP.SYNCS 0x989680 ;  /* 0x009896800000995d */ /* 0x004fea0003900000 */
[----:B------:R-:W2:Y:S02]  /*169b0*/  @!P1 SYNCS.PHASECHK.TRANS64 P1, [R7+URZ+0x16830], R6 ;  /* 0x01683006070095a7 */ /* 0x000ea4000802007f */
[----:B--2---:R-:W-:Y:S05]  /*169c0*/  @!P1 BRA `(.L_x_13982) ;  /* 0xfffffffc00ec9947 */ /* 0x004fea000383ffff */
[----:B------:R-:W-:Y:S05]  /*169d0*/  BRA `(.L_x_13979) ;  /* 0xfffffeec00007947 */ /* 0x000fea000383ffff */
.L_x_13986:
[----:B-1----:R-:W-:-:S04]  /*169e0*/  IMAD.U32 R7, RZ, RZ, UR6 ;  /* 0x00000006ff077e24 */ /* 0x002fc8000f8e00ff */
[----:B------:R1:W2:Y:S03]  /*169f0*/  SYNCS.PHASECHK.TRANS64.TRYWAIT P1, [R7+URZ+0x16850], R6 ;  /* 0x01685006070075a7 */ /* 0x0002a6000802017f */
[----:B--2---:R-:W-:Y:S05]  /*16a00*/  @!P1 NANOSLEEP.SYNCS 0x989680 ;  /* 0x009896800000995d */ /* 0x004fea0003900000 */
[----:B------:R-:W2:Y:S02]  /*16a10*/  @!P1 SYNCS.PHASECHK.TRANS64 P1, [R7+URZ+0x16850], R6 ;  /* 0x01685006070095a7 */ /* 0x000ea4000802007f */
[----:B--2---:R-:W-:Y:S05]  /*16a20*/  @!P1 BRA `(.L_x_13986) ;  /* 0xfffffffc00ec9947 */ /* 0x004fea000383ffff */
[----:B------:R-:W-:Y:S05]  /*16a30*/  BRA `(.L_x_13983) ;  /* 0xfffffeec007c7947 */ /* 0x000fea000383ffff */
.L_x_14005:
[----:B-1----:R-:W-:-:S04]  /*16a40*/  IMAD.U32 R7, RZ, RZ, UR6 ;  /* 0x00000006ff077e24 */ /* 0x002fc8000f8e00ff */
[----:B------:R1:W2:Y:S03]  /*16a50*/  SYNCS.PHASECHK.TRANS64.TRYWAIT P1, [R7+URZ+0x16830], R6 ;  /* 0x01683006070075a7 */ /* 0x0002a6000802017f */
[----:B--2---:R-:W-:Y:S05]  /*16a60*/  @!P1 NANOSLEEP.SYNCS 0x989680 ;  /* 0x009896800000995d */ /* 0x004fea0003900000 */
[----:B------:R-:W2:Y:S02]  /*16a70*/  @!P1 SYNCS.PHASECHK.TRANS64 P1, [R7+URZ+0x16830], R6 ;  /* 0x01683006070095a7 */ /* 0x000ea4000802007f */
[----:B--2---:R-:W-:Y:S05]  /*16a80*/  @!P1 BRA `(.L_x_14005) ;  /* 0xfffffffc00ec9947 */ /* 0x004fea000383ffff */
[----:B------:R-:W-:Y:S05]  /*16a90*/  BRA `(.L_x_14002) ;  /* 0xffffff2000f87947 */ /* 0x000fea000383ffff */
.L_x_14009:
[----:B-1----:R-:W-:-:S04]  /*16aa0*/  IMAD.U32 R7, RZ, RZ, UR6 ;  /* 0x00000006ff077e24 */ /* 0x002fc8000f8e00ff */
[----:B------:R1:W2:Y:S03]  /*16ab0*/  SYNCS.PHASECHK.TRANS64.TRYWAIT P1, [R7+URZ+0x16850], R6 ;  /* 0x01685006070075a7 */ /* 0x0002a6000802017f */
[----:B--2---:R-:W-:Y:S05]  /*16ac0*/  @!P1 NANOSLEEP.SYNCS 0x989680 ;  /* 0x009896800000995d */ /* 0x004fea0003900000 */
[----:B------:R-:W2:Y:S02]  /*16ad0*/  @!P1 SYNCS.PHASECHK.TRANS64 P1, [R7+URZ+0x16850], R6 ;  /* 0x01685006070095a7 */ /* 0x000ea4000802007f */
[----:B--2---:R-:W-:Y:S05]  /*16ae0*/  @!P1 BRA `(.L_x_14009) ;  /* 0xfffffffc00ec9947 */ /* 0x004fea000383ffff */
[----:B------:R-:W-:Y:S05]  /*16af0*/  BRA `(.L_x_14006) ;  /* 0xffffff2400747947 */ /* 0x000fea000383ffff */
.L_x_14017:
[----:B-1----:R-:W-:-:S04]  /*16b00*/  IMAD.U32 R7, RZ, RZ, UR6 ;  /* 0x00000006ff077e24 */ /* 0x002fc8000f8e00ff */
[----:B------:R1:W2:Y:S03]  /*16b10*/  SYNCS.PHASECHK.TRANS64.TRYWAIT P1, [R7+URZ+0x16830], R6 ;  /* 0x01683006070075a7 */ /* 0x0002a6000802017f */
[----:B--2---:R-:W-:Y:S05]  /*16b20*/  @!P1 NANOSLEEP.SYNCS 0x989680 ;  /* 0x009896800000995d */ /* 0x004fea0003900000 */
[----:B------:R-:W2:Y:S02]  /*16b30*/  @!P1 SYNCS.PHASECHK.TRANS64 P1, [R7+URZ+0x16830], R6 ;  /* 0x01683006070095a7 */ /* 0x000ea4000802007f */
[----:B--2---:R-:W-:Y:S05]  /*16b40*/  @!P1 BRA `(.L_x_14017) ;  /* 0xfffffffc00ec9947 */ /* 0x004fea000383ffff */
[----:B------:R-:W-:Y:S05]  /*16b50*/  BRA `(.L_x_14014) ;  /* 0xffffff4800207947 */ /* 0x000fea000383ffff */
.L_x_14021:
[----:B-1----:R-:W-:-:S04]  /*16b60*/  IMAD.U32 R7, RZ, RZ, UR6 ;  /* 0x00000006ff077e24 */ /* 0x002fc8000f8e00ff */
[----:B------:R1:W2:Y:S03]  /*16b70*/  SYNCS.PHASECHK.TRANS64.TRYWAIT P1, [R7+URZ+0x16850], R6 ;  /* 0x01685006070075a7 */ /* 0x0002a6000802017f */
[----:B--2---:R-:W-:Y:S05]  /*16b80*/  @!P1 NANOSLEEP.SYNCS 0x989680 ;  /* 0x009896800000995d */ /* 0x004fea0003900000 */
[----:B------:R-:W2:Y:S02]  /*16b90*/  @!P1 SYNCS.PHASECHK.TRANS64 P1, [R7+URZ+0x16850], R6 ;  /* 0x01685006070095a7 */ /* 0x000ea4000802007f */
[----:B--2---:R-:W-:Y:S05]  /*16ba0*/  @!P1 BRA `(.L_x_14021) ;  /* 0xfffffffc00ec9947 */ /* 0x004fea000383ffff */
[----:B------:R-:W-:Y:S05]  /*16bb0*/  BRA `(.L_x_14018) ;  /* 0xffffff4800907947 */ /* 0x000fea000383ffff */
.L_x_14036:
[----:B-1----:R-:W-:-:S04]  /*16bc0*/  IMAD.U32 R4, RZ, RZ, UR5 ;  /* 0x00000005ff047e24 */ /* 0x002fc8000f8e00ff */
[----:B------:R1:W2:Y:S03]  /*16bd0*/  SYNCS.PHASECHK.TRANS64.TRYWAIT P1, [R4+URZ+0x16850], R3 ;  /* 0x01685003040075a7 */ /* 0x0002a6000802017f */
[----:B--2---:R-:W-:Y:S05]  /*16be0*/  @!P1 NANOSLEEP.SYNCS 0x989680 ;  /* 0x009896800000995d */ /* 0x004fea0003900000 */
[----:B------:R-:W2:Y:S02]  /*16bf0*/  @!P1 SYNCS.PHASECHK.TRANS64 P1, [R4+URZ+0x16850], R3 ;  /* 0x01685003040095a7 */ /* 0x000ea4000802007f */
[----:B--2---:R-:W-:Y:S05]  /*16c00*/  @!P1 BRA `(.L_x_14036) ;  /* 0xfffffffc00ec9947 */ /* 0x004fea000383ffff */
[----:B------:R-:W-:Y:S05]  /*16c10*/  BRA `(.L_x_14035) ;  /* 0xffffff7c00407947 */ /* 0x000fea000383ffff */
.L_x_14075:
[----:B0-----:R-:W0:Y:S01]  /*16c20*/  S2R R17, SR_TID.X ;  /* 0x0000000000117919 */ /* 0x001e220000002100 */
        /* <DEDUP_REMOVED lines=10> */
.L_x_14140:
[----:B------:R-:W-:Y:S05]  /*16cd0*/  BSYNC B0 ;  /* 0x0000000000007941 */ /* 0x000fea0003800000 */
.L_x_14139:
[----:B------:R-:W-:Y:S05]  /*16ce0*/  BRA `(.L_x_14141) ;  /* 0xffffffb800907947 */ /* 0x000fea000383ffff */
.L_x_14078:
[----:B0-----:R0:W2:Y:S02]  /*16cf0*/  SYNCS.PHASECHK.TRANS64.TRYWAIT P0, [R3+URZ+0x16840], R4 ;  /* 0x01684004030075a7 */ /* 0x0010a4000800017f */
[----:B--2---:R-:W-:Y:S05]  /*16d00*/  @!P0 NANOSLEEP.SYNCS 0x989680 ;  /* 0x009896800000895d */ /* 0x004fea0003900000 */
[----:B------:R-:W2:Y:S02]  /*16d10*/  @!P0 SYNCS.PHASECHK.TRANS64 P0, [R3+URZ+0x16840], R4 ;  /* 0x01684004030085a7 */ /* 0x000ea4000800007f */
[----:B--2---:R-:W-:Y:S05]  /*16d20*/  @!P0 BRA `(.L_x_14078) ;  /* 0xfffffffc00f08947 */ /* 0x004fea000383ffff */
[----:B------:R-:W-:Y:S05]  /*16d30*/  BRA `(.L_x_14142) ;  /* 0xffffffb800f07947 */ /* 0x000fea000383ffff */
.L_x_14079:
        /* <DEDUP_REMOVED lines=8> */
.L_x_14144:
[----:B------:R-:W-:Y:S05]  /*16dc0*/  BSYNC B0 ;  /* 0x0000000000007941 */ /* 0x000fea0003800000 */
.L_x_14143:
        /* <DEDUP_REMOVED lines=9> */
.L_x_14145:
[----:B------:R-:W-:Y:S02]  /*16e60*/  IMAD.MOV.U32 R13, RZ, RZ, R2 ;  /* 0x000000ffff0d7224 */ /* 0x000fe400078e0002 */
[----:B------:R-:W-:Y:S02]  /*16e70*/  IMAD.MOV.U32 R12, RZ, RZ, 0x1 ;  /* 0x00000001ff0c7424 */ /* 0x000fe400078e00ff */
[----:B------:R-:W-:-:S07]  /*16e80*/  IMAD.MOV.U32 R7, RZ, RZ, R14 ;  /* 0x000000ffff077224 */ /* 0x000fce00078e000e */
[----:B------:R-:W-:Y:S05]  /*16e90*/  WARPSYNC.COLLECTIVE R15, `(.L_x_14146) ;  /* 0x000000000f087348 */ /* 0x000fea0003c00000 */
[----:B------:R0:W1:Y:S02]  /*16ea0*/  SHFL.IDX P6, R14, R13, R12, R11 ;  /* 0x0000000c0d0e7389 */ /* 0x00006400000c000b */
[----:B01----:R-:W-:Y:S01]  /*16eb0*/  ENDCOLLECTIVE ;  /* 0x000000000000791b */ /* 0x003fe20003800000 */
.L_x_14146:
        /* <DEDUP_REMOVED lines=15> */
.L_x_14147:
[----:B------:R-:W-:Y:S02]  /*16fb0*/  @P1 IMAD R8, R5, 0x2, R22 ;  /* 0x0000000205081824 */ /* 0x000fe400078e0216 */
[----:B------:R-:W-:Y:S02]  /*16fc0*/  IMAD.MOV.U32 R13, RZ, RZ, R2 ;  /* 0x000000ffff0d7224 */ /* 0x000fe400078e0002 */
[----:B------:R-:W-:Y:S02]  /*16fd0*/  IMAD.MOV.U32 R12, RZ, RZ, 0x2 ;  /* 0x00000002ff0c7424 */ /* 0x000fe400078e00ff */
[----:B------:R-:W-:-:S07]  /*16fe0*/  IMAD.MOV.U32 R7, RZ, RZ, R14 ;  /* 0x000000ffff077224 */ /* 0x000fce00078e000e */
[----:B------:R-:W-:Y:S05]  /*16ff0*/  WARPSYNC.COLLECTIVE R15, `(.L_x_14148) ;  /* 0x000000000f087348 */ /* 0x000fea0003c00000 */
[----:B------:R0:W1:Y:S02]  /*17000*/  SHFL.IDX P6, R14, R13, R12, R11 ;  /* 0x0000000c0d0e7389 */ /* 0x00006400000c000b */
[----:B01----:R-:W-:Y:S01]  /*17010*/  ENDCOLLECTIVE ;  /* 0x000000000000791b */ /* 0x003fe20003800000 */
.L_x_14148:
        /* <DEDUP_REMOVED lines=15> */
.L_x_14149:
[----:B------:R-:W-:Y:S02]  /*17110*/  @P1 IMAD R8, R5, 0x2, R22 ;  /* 0x0000000205081824 */ /* 0x000fe400078e0216 */
[----:B------:R-:W-:Y:S02]  /*17120*/  IMAD.MOV.U32 R13, RZ, RZ, R2 ;  /* 0x000000ffff0d7224 */ /* 0x000fe400078e0002 */
[----:B------:R-:W-:Y:S02]  /*17130*/  IMAD.MOV.U32 R12, RZ, RZ, 0x3 ;  /* 0x00000003ff0c7424 */ /* 0x000fe400078e00ff */
[----:B------:R-:W-:-:S07]  /*17140*/  IMAD.MOV.U32 R7, RZ, RZ, R14 ;  /* 0x000000ffff077224 */ /* 0x000fce00078e000e */
[----:B------:R-:W-:Y:S05]  /*17150*/  WARPSYNC.COLLECTIVE R15, `(.L_x_14150) ;  /* 0x000000000f087348 */ /* 0x000fea0003c00000 */
[----:B------:R0:W1:Y:S02]  /*17160*/  SHFL.IDX P6, R14, R13, R12, R11 ;  /* 0x0000000c0d0e7389 */ /* 0x00006400000c000b */
[----:B01----:R-:W-:Y:S01]  /*17170*/  ENDCOLLECTIVE ;  /* 0x000000000000791b */ /* 0x003fe20003800000 */
.L_x_14150:
        /* <DEDUP_REMOVED lines=15> */
.L_x_14151:
[----:B------:R-:W-:Y:S02]  /*17270*/  @P1 IMAD R8, R5, 0x2, R22 ;  /* 0x0000000205081824 */ /* 0x000fe400078e0216 */
[----:B------:R-:W-:Y:S02]  /*17280*/  IMAD.MOV.U32 R13, RZ, RZ, R2 ;  /* 0x000000ffff0d7224 */ /* 0x000fe400078e0002 */
[----:B------:R-:W-:Y:S02]  /*17290*/  IMAD.MOV.U32 R12, RZ, RZ, 0x4 ;  /* 0x00000004ff0c7424 */ /* 0x000fe400078e00ff */
[----:B------:R-:W-:-:S07]  /*172a0*/  IMAD.MOV.U32 R7, RZ, RZ, R14 ;  /* 0x000000ffff077224 */ /* 0x000fce00078e000e */
[----:B------:R-:W-:Y:S05]  /*172b0*/  WARPSYNC.COLLECTIVE R15, `(.L_x_14152) ;  /* 0x000000000f087348 */ /* 0x000fea0003c00000 */
[----:B------:R0:W1:Y:S02]  /*172c0*/  SHFL.IDX P6, R14, R13, R12, R11 ;  /* 0x0000000c0d0e7389 */ /* 0x00006400000c000b */
[----:B01----:R-:W-:Y:S01]  /*172d0*/  ENDCOLLECTIVE ;  /* 0x000000000000791b */ /* 0x003fe20003800000 */
.L_x_14152:
        /* <DEDUP_REMOVED lines=15> */
.L_x_14153:
[----:B------:R-:W-:Y:S02]  /*173d0*/  @P1 IMAD R8, R5, 0x2, R22 ;  /* 0x0000000205081824 */ /* 0x000fe400078e0216 */
[----:B------:R-:W-:Y:S02]  /*173e0*/  IMAD.MOV.U32 R13, RZ, RZ, R2 ;  /* 0x000000ffff0d7224 */ /* 0x000fe400078e0002 */
[----:B------:R-:W-:Y:S02]  /*173f0*/  IMAD.MOV.U32 R12, RZ, RZ, 0x5 ;  /* 0x00000005ff0c7424 */ /* 0x000fe400078e00ff */
[----:B------:R-:W-:-:S07]  /*17400*/  IMAD.MOV.U32 R7, RZ, RZ, R14 ;  /* 0x000000ffff077224 */ /* 0x000fce00078e000e */
[----:B------:R-:W-:Y:S05]  /*17410*/  WARPSYNC.COLLECTIVE R15, `(.L_x_14154) ;  /* 0x000000000f087348 */ /* 0x000fea0003c00000 */
[----:B------:R0:W1:Y:S02]  /*17420*/  SHFL.IDX P6, R14, R13, R12, R11 ;  /* 0x0000000c0d0e7389 */ /* 0x00006400000c000b */
[----:B01----:R-:W-:Y:S01]  /*17430*/  ENDCOLLECTIVE ;  /* 0x000000000000791b */ /* 0x003fe20003800000 */
.L_x_14154:
        /* <DEDUP_REMOVED lines=15> */
.L_x_14155:
[----:B------:R-:W-:Y:S02]  /*17530*/  @P1 IMAD R8, R5, 0x2, R22 ;  /* 0x0000000205081824 */ /* 0x000fe400078e0216 */
[----:B------:R-:W-:Y:S02]  /*17540*/  IMAD.MOV.U32 R13, RZ, RZ, R2 ;  /* 0x000000ffff0d7224 */ /* 0x000fe400078e0002 */
[----:B------:R-:W-:Y:S02]  /*17550*/  IMAD.MOV.U32 R12, RZ, RZ, 0x6 ;  /* 0x00000006ff0c7424 */ /* 0x000fe400078e00ff */
[----:B------:R-:W-:-:S07]  /*17560*/  IMAD.MOV.U32 R7, RZ, RZ, R14 ;  /* 0x000000ffff077224 */ /* 0x000fce00078e000e */
[----:B------:R-:W-:Y:S05]  /*17570*/  WARPSYNC.COLLECTIVE R15, `(.L_x_14156) ;  /* 0x000000000f087348 */ /* 0x000fea0003c00000 */
[----:B------:R0:W1:Y:S02]  /*17580*/  SHFL.IDX P6, R14, R13, R12, R11 ;  /* 0x0000000c0d0e7389 */ /* 0x00006400000c000b */
[----:B01----:R-:W-:Y:S01]  /*17590*/  ENDCOLLECTIVE ;  /* 0x000000000000791b */ /* 0x003fe20003800000 */
.L_x_14156:
        /* <DEDUP_REMOVED lines=15> */
.L_x_14157:
[----:B------:R-:W-:Y:S02]  /*17690*/  @P1 IMAD R8, R5, 0x2, R22 ;  /* 0x0000000205081824 */ /* 0x000fe400078e0216 */
[----:B------:R-:W-:Y:S02]  /*176a0*/  IMAD.MOV.U32 R13, RZ, RZ, R2 ;  /* 0x000000ffff0d7224 */ /* 0x000fe400078e0002 */
[----:B------:R-:W-:Y:S02]  /*176b0*/  IMAD.MOV.U32 R12, RZ, RZ, 0x7 ;  /* 0x00000007ff0c7424 */ /* 0x000fe400078e00ff */
[----:B------:R-:W-:-:S07]  /*176c0*/  IMAD.MOV.U32 R7, RZ, RZ, R14 ;  /* 0x000000ffff077224 */ /* 0x000fce00078e000e */
[----:B------:R-:W-:Y:S05]  /*176d0*/  WARPSYNC.COLLECTIVE R15, `(.L_x_14158) ;  /* 0x000000000f087348 */ /* 0x000fea0003c00000 */
[----:B------:R0:W1:Y:S02]  /*176e0*/  SHFL.IDX P6, R14, R13, R12, R11 ;  /* 0x0000000c0d0e7389 */ /* 0x00006400000c000b */
[----:B01----:R-:W-:Y:S01]  /*176f0*/  ENDCOLLECTIVE ;  /* 0x000000000000791b */ /* 0x003fe20003800000 */
.L_x_14158:
        /* <DEDUP_REMOVED lines=10> */
.L_x_14159:
[----:B------:R-:W-:Y:S01]  /*177a0*/  @!PT LDS RZ, [RZ] ;  /* 0x00000000fffff984 */ /* 0x000fe20000000800 */
[----:B------:R-:W-:Y:S01]  /*177b0*/  @!PT LDS RZ, [RZ] ;  /* 0x00000000fffff984 */ /* 0x000fe20000000800 */
[----:B------:R-:W-:Y:S01]  /*177c0*/  @!PT LDS RZ, [RZ] ;  /* 0x00000000fffff984 */ /* 0x000fe20000000800 */
[----:B------:R0:W-:Y:S01]  /*177d0*/  @P1 LDGSTS.E.BYPASS.LTC128B.128 [R8+0x11400], desc[UR52][R6.64], !P2 ;  /* 0x1140000006081fae */ /* 0x0001e2000d101d74 */
[----:B------:R-:W-:Y:S01]  /*177e0*/  IMAD.MOV.U32 R0, RZ, RZ, R14 ;  /* 0x000000ffff007224 */ /* 0x000fe200078e000e */
[----:B------:R-:W-:Y:S06]  /*177f0*/  BRA `(.L_x_14160) ;  /* 0xffffffb800047947 */ /* 0x000fec000383ffff */
.L_x_14084:
        /* <DEDUP_REMOVED lines=9> */
.L_x_14161:
[C---:B------:R-:W-:Y:S01]  /*17890*/  VIADD R8, R26.reuse, 0x10 ;  /* 0x000000101a087836 */ /* 0x040fe20000000000 */
[----:B------:R-:W-:Y:S01]  /*178a0*/  ISETP.GE.AND P2, PT, R26, R3, PT ;  /* 0x000000031a00720c */ /* 0x000fe20003f46270 */
[----:B------:R-:W-:Y:S02]  /*178b0*/  IMAD.MOV.U32 R13, RZ, RZ, R4 ;  /* 0x000000ffff0d7224 */ /* 0x000fe400078e0004 */
[----:B------:R-:W-:-:S10]  /*178c0*/  IMAD.MOV.U32 R6, RZ, RZ, R14 ;  /* 0x000000ffff067224 */ /* 0x000fd400078e000e */
[----:B------:R-:W-:Y:S05]  /*178d0*/  WARPSYNC.COLLECTIVE R15, `(.L_x_14162) ;  /* 0x000000000f087348 */ /* 0x000fea0003c00000 */
[----:B------:R0:W1:Y:S02]  /*178e0*/  SHFL.IDX P6, R14, R13, R12, R11 ;  /* 0x0000000c0d0e7389 */ /* 0x00006400000c000b */
[----:B01----:R-:W-:Y:S01]  /*178f0*/  ENDCOLLECTIVE ;  /* 0x000000000000791b */ /* 0x003fe20003800000 */
.L_x_14162:
[----:B------:R-:W-:Y:S02]  /*17900*/  IMAD.MOV.U32 R13, RZ, RZ, R0 ;  /* 0x000000ffff0d7224 */ /* 0x000fe400078e0000 */
[----:B------:R-:W-:Y:S02]  /*17910*/  IMAD.MOV.U32 R12, RZ, RZ, 0x1 ;  /* 0x00000001ff0c7424 */ /* 0x000fe400078e00ff */
[----:B------:R-:W-:-:S07]  /*17920*/  IMAD.MOV.U32 R7, RZ, RZ, R14 ;  /* 0x000000ffff077224 */ /* 0x000fce00078e000e */
[----:B------:R-:W-:Y:S05]  /*17930*/  WARPSYNC.COLLECTIVE R15, `(.L_x_14163) ;  /* 0x000000000f087348 */ /* 0x000fea0003c00000 */
[----:B------:R0:W1:Y:S02]  /*17940*/  SHFL.IDX P6, R14, R13, R12, R11 ;  /* 0x0000000c0d0e7389 */ /* 0x00006400000c000b */
[----:B01----:R-:W-:Y:S01]  /*17950*/  ENDCOLLECTIVE ;  /* 0x000000000000791b */ /* 0x003fe20003800000 */
.L_x_14163:
        /* <DEDUP_REMOVED lines=15> */
.L_x_14164:
[----:B------:R-:W-:Y:S02]  /*17a50*/  IMAD.MOV.U32 R13, RZ, RZ, R0 ;  /* 0x000000ffff0d7224 */ /* 0x000fe400078e0000 */
[----:B------:R-:W-:Y:S02]  /*17a60*/  IMAD.MOV.U32 R12, RZ, RZ, 0x2 ;  /* 0x00000002ff0c7424 */ /* 0x000fe400078e00ff */
[----:B------:R-:W-:-:S07]  /*17a70*/  IMAD.MOV.U32 R7, RZ, RZ, R14 ;  /* 0x000000ffff077224 */ /* 0x000fce00078e000e */
[----:B------:R-:W-:Y:S05]  /*17a80*/  WARPSYNC.COLLECTIVE R15, `(.L_x_14165) ;  /* 0x000000000f087348 */ /* 0x000fea0003c00000 */
[----:B------:R0:W1:Y:S02]  /*17a90*/  SHFL.IDX P6, R14, R13, R12, R11 ;  /* 0x0000000c0d0e7389 */ /* 0x00006400000c000b */
[----:B01----:R-:W-:Y:S01]  /*17aa0*/  ENDCOLLECTIVE ;  /* 0x000000000000791b */ /* 0x003fe20003800000 */
.L_x_14165:
        /* <DEDUP_REMOVED lines=16> */
.L_x_14166:
[----:B------:R-:W-:Y:S02]  /*17bb0*/  IMAD.MOV.U32 R13, RZ, RZ, R0 ;  /* 0x000000ffff0d7224 */ /* 0x000fe400078e0000 */
[----:B------:R-:W-:Y:S02]  /*17bc0*/  IMAD.MOV.U32 R12, RZ, RZ, 0x3 ;  /* 0x00000003ff0c7424 */ /* 0x000fe400078e00ff */
[----:B------:R-:W-:-:S07]  /*17bd0*/  IMAD.MOV.U32 R7, RZ, RZ, R14 ;  /* 0x000000ffff077224 */ /* 0x000fce00078e000e */
[----:B------:R-:W-:Y:S05]  /*17be0*/  WARPSYNC.COLLECTIVE R15, `(.L_x_14167) ;  /* 0x000000000f087348 */ /* 0x000fea0003c00000 */
[----:B------:R0:W1:Y:S02]  /*17bf0*/  SHFL.IDX P6, R14, R13, R12, R11 ;  /* 0x0000000c0d0e7389 */ /* 0x00006400000c000b */
[----:B01----:R-:W-:Y:S01]  /*17c00*/  ENDCOLLECTIVE ;  /* 0x000000000000791b */ /* 0x003fe20003800000 */
.L_x_14167:
        /* <DEDUP_REMOVED lines=16> */
.L_x_14168:
[----:B------:R-:W-:Y:S02]  /*17d10*/  IMAD.MOV.U32 R13, RZ, RZ, R0 ;  /* 0x000000ffff0d7224 */ /* 0x000fe400078e0000 */
[----:B------:R-:W-:Y:S02]  /*17d20*/  IMAD.MOV.U32 R12, RZ, RZ, 0x4 ;  /* 0x00000004ff0c7424 */ /* 0x000fe400078e00ff */
[----:B------:R-:W-:-:S07]  /*17d30*/  IMAD.MOV.U32 R7, RZ, RZ, R14 ;  /* 0x000000ffff077224 */ /* 0x000fce00078e000e */
[----:B------:R-:W-:Y:S05]  /*17d40*/  WARPSYNC.COLLECTIVE R15, `(.L_x_14169) ;  /* 0x000000000f087348 */ /* 0x000fea0003c00000 */
[----:B------:R0:W1:Y:S02]  /*17d50*/  SHFL.IDX P6, R14, R13, R12, R11 ;  /* 0x0000000c0d0e7389 */ /* 0x00006400000c000b */
[----:B01----:R-:W-:Y:S01]  /*17d60*/  ENDCOLLECTIVE ;  /* 0x000000000000791b */ /* 0x003fe20003800000 */
.L_x_14169:
        /* <DEDUP_REMOVED lines=16> */
.L_x_14170:
[----:B------:R-:W-:Y:S02]  /*17e70*/  IMAD.MOV.U32 R13, RZ, RZ, R0 ;  /* 0x000000ffff0d7224 */ /* 0x000fe400078e0000 */
[----:B------:R-:W-:Y:S02]  /*17e80*/  IMAD.MOV.U32 R12, RZ, RZ, 0x5 ;  /* 0x00000005ff0c7424 */ /* 0x000fe400078e00ff */
[----:B------:R-:W-:-:S07]  /*17e90*/  IMAD.MOV.U32 R7, RZ, RZ, R14 ;  /* 0x000000ffff077224 */ /* 0x000fce00078e000e */
[----:B------:R-:W-:Y:S05]  /*17ea0*/  WARPSYNC.COLLECTIVE R15, `(.L_x_14171) ;  /* 0x000000000f087348 */ /* 0x000fea0003c00000 */
[----:B------:R0:W1:Y:S02]  /*17eb0*/  SHFL.IDX P6, R14, R13, R12, R11 ;  /* 0x0000000c0d0e7389 */ /* 0x00006400000c000b */
[----:B01----:R-:W-:Y:S01]  /*17ec0*/  ENDCOLLECTIVE ;  /* 0x000000000000791b */ /* 0x003fe20003800000 */
.L_x_14171:
        /* <DEDUP_REMOVED lines=16> */
.L_x_14172:
[----:B------:R-:W-:Y:S02]  /*17fd0*/  IMAD.MOV.U32 R13, RZ, RZ, R0 ;  /* 0x000000ffff0d7224 */ /* 0x000fe400078e0000 */
[----:B------:R-:W-:Y:S02]  /*17fe0*/  IMAD.MOV.U32 R12, RZ, RZ, 0x6 ;  /* 0x00000006ff0c7424 */ /* 0x000fe400078e00ff */
[----:B------:R-:W-:-:S07]  /*17ff0*/  IMAD.MOV.U32 R7, RZ, RZ, R14 ;  /* 0x000000ffff077224 */ /* 0x000fce00078e000e */
[----:B------:R-:W-:Y:S05]  /*18000*/  WARPSYNC.COLLECTIVE R15, `(.L_x_14173) ;  /* 0x000000000f087348 */ /* 0x000fea0003c00000 */
[----:B------:R0:W1:Y:S02]  /*18010*/  SHFL.IDX P6, R14, R13, R12, R11 ;  /* 0x0000000c0d0e7389 */ /* 0x00006400000c000b */
[----:B01----:R-:W-:Y:S01]  /*18020*/  ENDCOLLECTIVE ;  /* 0x000000000000791b */ /* 0x003fe20003800000 */
.L_x_14173:
        /* <DEDUP_REMOVED lines=16> */
.L_x_14174:
[----:B------:R-:W-:Y:S02]  /*18130*/  IMAD.MOV.U32 R13, RZ, RZ, R0 ;  /* 0x000000ffff0d7224 */ /* 0x000fe400078e0000 */
[----:B------:R-:W-:Y:S02]  /*18140*/  IMAD.MOV.U32 R12, RZ, RZ, 0x7 ;  /* 0x00000007ff0c7424 */ /* 0x000fe400078e00ff */
[----:B------:R-:W-:-:S07]  /*18150*/  IMAD.MOV.U32 R7, RZ, RZ, R14 ;  /* 0x000000ffff077224 */ /* 0x000fce00078e000e */
[----:B------:R-:W-:Y:S05]  /*18160*/  WARPSYNC.COLLECTIVE R15, `(.L_x_14175) ;  /* 0x000000000f087348 */ /* 0x000fea0003c00000 */
[----:B------:R0:W1:Y:S02]  /*18170*/  SHFL.IDX P6, R14, R13, R12, R11 ;  /* 0x0000000c0d0e7389 */ /* 0x00006400000c000b */
[----:B01----:R-:W-:Y:S01]  /*18180*/  ENDCOLLECTIVE ;  /* 0x000000000000791b */ /* 0x003fe20003800000 */
.L_x_14175:
[----:B------:R-:W-:-:S05]  /*18190*/  @!P1 LEA R7, P2, R28, R7, 0x1 ;  /* 0x000000071c079211 */ /* 0x000fca00078408ff */
[----:B------:R-:W-:-:S05]  /*181a0*/  @!P1 IMAD.X R6, RZ, RZ, R6, P2 ;  /* 0x000000ffff069224 */ /* 0x000fca00010e0606 */
[-C--:B------:R-:W-:Y:S01]  /*181b0*/  @!P1 LOP3.LUT R7, R7, R6.reuse, RZ, 0x3c, !PT ;  /* 0x0000000607079212 */ /* 0x080fe200078e3cff */
[----:B------:R-:W-:Y:S02]  /*181c0*/  IMAD.MOV.U32 R13, RZ, RZ, R4 ;  /* 0x000000ffff0d7224 */ /* 0x000fe400078e0004 */
[----:B------:R-:W-:Y:S01]  /*181d0*/  VIADD R4, R26, 0x70 ;  /* 0x000000701a047836 */ /* 0x000fe20000000000 */
[----:B------:R-:W-:-:S04]  /*181e0*/  @!P1 LOP3.LUT R6, R7, R6, RZ, 0x3c, !PT ;  /* 0x0000000607069212 */ /* 0x000fc800078e3cff */
[----:B------:R-:W-:Y:S01]  /*181f0*/  @!P1 LOP3.LUT R7, R7, R6, RZ, 0x3c, !PT ;  /* 0x0000000607079212 */ /* 0x000fe200078e3cff */
[----:B------:R-:W-:-:S07]  /*18200*/  IMAD.MOV.U32 R0, RZ, RZ, R14 ;  /* 0x000000ffff007224 */ /* 0x000fce00078e000e */
[----:B------:R-:W-:Y:S05]  /*18210*/  WARPSYNC.COLLECTIVE R15, `(.L_x_14176) ;  /* 0x000000000f087348 */ /* 0x000fea0003c00000 */
[----:B------:R0:W1:Y:S02]  /*18220*/  SHFL.IDX P6, R14, R13, R12, R11 ;  /* 0x0000000c0d0e7389 */ /* 0x00006400000c000b */
[----:B01----:R-:W-:Y:S01]  /*18230*/  ENDCOLLECTIVE ;  /* 0x000000000000791b */ /* 0x003fe20003800000 */
.L_x_14176:
[----:B------:R-:W-:Y:S01]  /*18240*/  @!PT LDS RZ, [RZ] ;  /* 0x00000000fffff984 */ /* 0x000fe20000000800 */
[----:B------:R-:W-:Y:S01]  /*18250*/  @!PT LDS RZ, [RZ] ;  /* 0x00000000fffff984 */ /* 0x000fe20000000800 */
[----:B------:R-:W-:Y:S01]  /*18260*/  @!PT LDS RZ, [RZ] ;  /* 0x00000000fffff984 */ /* 0x000fe20000000800 */
[----:B------:R0:W-:Y:S01]  /*18270*/  @!P1 LDGSTS.E.BYPASS.LTC128B.128 [R20+0xb400], desc[UR52][R6.64], !P0 ;  /* 0x0b40000006149fae */ /* 0x0001e2000c101d74 */
[----:B------:R-:W-:Y:S01]  /*18280*/  ISETP.GE.AND P1, PT, R4, R3, PT ;  /* 0x000000030400720c */ /* 0x000fe20003f26270 */
[----:B------:R-:W-:Y:S02]  /*18290*/  IMAD.MOV.U32 R13, RZ, RZ, R2 ;  /* 0x000000ffff0d7224 */ /* 0x000fe400078e0002 */
[----:B------:R-:W-:Y:S02]  /*182a0*/  IMAD.MOV.U32 R12, RZ, RZ, RZ ;  /* 0x000000ffff0c7224 */ /* 0x000fe400078e00ff */
[----:B0-----:R-:W-:-:S08]  /*182b0*/  IMAD.MOV.U32 R6, RZ, RZ, R14 ;  /* 0x000000ffff067224 */ /* 0x001fd000078e000e */
[----:B------:R-:W-:Y:S05]  /*182c0*/  WARPSYNC.COLLECTIVE R15, `(.L_x_14177) ;  /* 0x000000000f087348 */ /* 0x000fea0003c00000 */
[----:B------:R0:W1:Y:S02]  /*182d0*/  SHFL.IDX P6, R14, R13, R12, R11 ;  /* 0x0000000c0d0e7389 */ /* 0x00006400000c000b */
[----:B01----:R-:W-:Y:S01]  /*182e0*/  ENDCOLLECTIVE ;  /* 0x000000000000791b */ /* 0x003fe20003800000 */
.L_x_14177:
[----:B------:R-:W-:-:S05]  /*182f0*/  @!P1 LEA R6, P3, R28, R6, 0x1 ;  /* 0x000000061c069211 */ /* 0x000fca00078608ff */
[----:B------:R-:W-:Y:S02]  /*18300*/  @!P1 IMAD.X R7, RZ, RZ, R0, P3 ;  /* 0x000000ffff079224 */ /* 0x000fe400018e0600 */
[----:B------:R-:W-:-:S03]  /*18310*/  VIADD R0, R26, 0x80 ;  /* 0x000000801a007836 */ /* 0x000fc60000000000 */
[----:B------:R-:W-:Y:S01]  /*18320*/  @!PT LDS RZ, [RZ] ;  /* 0x00000000fffff984 */ /* 0x000fe20000000800 */
[----:B------:R-:W-:Y:S01]  /*18330*/  @!PT LDS RZ, [RZ] ;  /* 0x00000000fffff984 */ /* 0x000fe20000000800 */
[----:B------:R-:W-:Y:S01]  /*18340*/  @!PT LDS RZ, [RZ] ;  /* 0x00000000fffff984 */ /* 0x000fe20000000800 */
[----:B------:R0:W-:Y:S01]  /*18350*/  @!P1 LDGSTS.E.BYPASS.LTC128B.128 [R20+0xbc00], desc[UR52][R6.64], !P0 ;  /* 0x0bc0000006149fae */ /* 0x0001e2000c101d74 */
[----:B------:R-:W-:Y:S01]  /*18360*/  IMAD.MOV.U32 R13, RZ, RZ, R5 ;  /* 0x000000ffff0d7224 */ /* 0x000fe200078e0005 */
[----:B------:R-:W-:Y:S01]  /*18370*/  ISETP.GE.AND P1, PT, R0, R3, PT ;  /* 0x000000030000720c */ /* 0x000fe20003f26270 */
[----:B------:R-:W-:-:S12]  /*18380*/  IMAD.MOV.U32 R0, RZ, RZ, R14 ;  /* 0x000000ffff007224 */ /* 0x000fd800078e000e */
[----:B0-----:R-:W-:Y:S05]  /*18390*/  WARPSYNC.COLLECTIVE R15, `(.L_x_14178) ;  /* 0x000000000f087348 */ /* 0x001fea0003c00000 */
[----:B------:R1:W2:Y:S02]  /*183a0*/  SHFL.IDX P6, R14, R13, R12, R11 ;  /* 0x0000000c0d0e7389 */ /* 0x0002a400000c000b */
[----:B012---:R-:W-:Y:S01]  /*183b0*/  ENDCOLLECTIVE ;  /* 0x000000000000791b */ /* 0x007fe20003800000 */
.L_x_14178:
[----:B------:R-:W-:Y:S02]  /*183c0*/  IMAD.MOV.U32 R13, RZ, RZ, R2 ;  /* 0x000000ffff0d7224 */ /* 0x000fe400078e0002 */
[----:B------:R-:W-:Y:S02]  /*183d0*/  IMAD.MOV.U32 R12, RZ, RZ, 0x1 ;  /* 0x00000001ff0c7424 */ /* 0x000fe400078e00ff */
[----:B------:R-:W-:-:S07]  /*183e0*/  IMAD.MOV.U32 R4, RZ, RZ, R14 ;  /* 0x000000ffff047224 */ /* 0x000fce00078e000e */
[----:B------:R-:W-:Y:S05]  /*183f0*/  WARPSYNC.COLLECTIVE R15, `(.L_x_14179) ;  /* 0x000000000f087348 */ /* 0x000fea0003c00000 */
[----:B------:R0:W1:Y:S02]  /*18400*/  SHFL.IDX P6, R14, R13, R12, R11 ;  /* 0x0000000c0d0e7389 */ /* 0x00006400000c000b */
[----:B01----:R-:W-:Y:S01]  /*18410*/  ENDCOLLECTIVE ;  /* 0x000000000000791b */ /* 0x003fe20003800000 */
.L_x_14179:
[----:B------:R-:W-:-:S05]  /*18420*/  @!P1 LEA R4, P3, R28, R4, 0x1 ;  /* 0x000000041c049211 */ /* 0x000fca00078608ff */
[----:B------:R-:W-:Y:S02]  /*18430*/  @!P1 IMAD.X R0, RZ, RZ, R0, P3 ;  /* 0x000000ffff009224 */ /* 0x000fe400018e0600 */
[----:B------:R-:W-:Y:S02]  /*18440*/  @!P1 IMAD.MOV.U32 R6, RZ, RZ, R4 ;  /* 0x000000ffff069224 */ /* 0x000fe400078e0004 */
[----:B------:R-:W-:Y:S02]  /*18450*/  @!P1 IMAD.MOV.U32 R7, RZ, RZ, R0 ;  /* 0x000000ffff079224 */ /* 0x000fe400078e0000 */
[C---:B------:R-:W-:Y:S02]  /*18460*/  VIADD R0, R26.reuse, 0x90 ;  /* 0x000000901a007836 */ /* 0x040fe40000000000 */
[----:B------:R-:W-:Y:S01]  /*18470*/  IMAD.MOV.U32 R13, RZ, RZ, R5 ;  /* 0x000000ffff0d7224 */ /* 0x000fe200078e0005 */
[----:B------:R-:W-:Y:S01]  /*18480*/  @!PT LDS RZ, [RZ] ;  /* 0x00000000fffff984 */ /* 0x000fe20000000800 */
[----:B------:R-:W-:Y:S01]  /*18490*/  @!PT LDS RZ, [RZ] ;  /* 0x00000000fffff984 */ /* 0x000fe20000000800 */
[----:B------:R-:W-:Y:S01]  /*184a0*/  @!PT LDS RZ, [RZ] ;  /* 0x00000000fffff984 */ /* 0x000fe20000000800 */
[----:B------:R0:W-:Y:S01]  /*184b0*/  @!P1 LDGSTS.E.BYPASS.LTC128B.128 [R20+0xc400], desc[UR52][R6.64], !P0 ;  /* 0x0c40000006149fae */ /* 0x0001e2000c101d74 */
[----:B------:R-:W-:Y:S01]  /*184c0*/  VIADD R4, R26, 0xa0 ;  /* 0x000000a01a047836 */ /* 0x000fe20000000000 */
[----:B------:R-:W-:Y:S01]  /*184d0*/  ISETP.GE.AND P1, PT, R0, R3, PT ;  /* 0x000000030000720c */ /* 0x000fe20003f26270 */
[----:B------:R-:W-:-:S12]  /*184e0*/  IMAD.MOV.U32 R0, RZ, RZ, R14 ;  /* 0x000000ffff007224 */ /* 0x000fd800078e000e */
[----:B0-----:R-:W-:Y:S05]  /*184f0*/  WARPSYNC.COLLECTIVE R15, `(.L_x_14180) ;  /* 0x000000000f087348 */ /* 0x001fea0003c00000 */
[----:B------:R1:W2:Y:S02]  /*18500*/  SHFL.IDX P6, R14, R13, R12, R11 ;  /* 0x0000000c0d0e7389 */ /* 0x0002a400000c000b */
[----:B012---:R-:W-:Y:S01]  /*18510*/  ENDCOLLECTIVE ;  /* 0x000000000000791b */ /* 0x007fe20003800000 */
.L_x_14180:
[----:B------:R-:W-:Y:S02]  /*18520*/  IMAD.MOV.U32 R13, RZ, RZ, R2 ;  /* 0x000000ffff0d7224 */ /* 0x000fe400078e0002 */
[----:B------:R-:W-:Y:S02]  /*18530*/  IMAD.MOV.U32 R12, RZ, RZ, 0x2 ;  /* 0x00000002ff0c7424 */ /* 0x000fe400078e00ff */
[----:B------:R-:W-:-:S07]  /*18540*/  IMAD.MOV.U32 R6, RZ, RZ, R14 ;  /* 0x000000ffff067224 */ /* 0x000fce00078e000e */
[----:B------:R-:W-:Y:S05]  /*18550*/  WARPSYNC.COLLECTIVE R15, `(.L_x_14181) ;  /* 0x000000000f087348 */ /* 0x000fea0003c00000 */
[----:B------:R0:W1:Y:S02]  /*18560*/  SHFL.IDX P6, R14, R13, R12, R11 ;  /* 0x0000000c0d0e7389 */ /* 0x00006400000c000b */
[----:B01----:R-:W-:Y:S01]  /*18570*/  ENDCOLLECTIVE ;  /* 0x000000000000791b */ /* 0x003fe20003800000 */
.L_x_14181:
[----:B------:R-:W-:-:S05]  /*18580*/  @!P1 LEA R6, P2, R28, R6, 0x1 ;  /* 0x000000061c069211 */ /* 0x000fca00078408ff */
[----:B------:R-:W-:Y:S01]  /*18590*/  @!P1 IMAD.X R0, RZ, RZ, R0, P2 ;  /* 0x000000ffff009224 */ /* 0x000fe200010e0600 */
[----:B------:R-:W-:-:S03]  /*185a0*/  ISETP.GE.AND P2, PT, R4, R3, PT ;  /* 0x000000030400720c */ /* 0x000fc60003f46270 */
[----:B------:R-:W-:Y:S02]  /*185b0*/  @!P1 IMAD.MOV.U32 R7, RZ, RZ, R0 ;  /* 0x000000ffff079224 */ /* 0x000fe400078e0000 */
[----:B------:R-:W-:-:S03]  /*185c0*/  IMAD.MOV.U32 R13, RZ, RZ, R5 ;  /* 0x000000ffff0d7224 */ /* 0x000fc600078e0005 */
        /* <DEDUP_REMOVED lines=8> */
.L_x_14182:
[----:B------:R-:W-:Y:S02]  /*18650*/  IMAD.MOV.U32 R13, RZ, RZ, R2 ;  /* 0x000000ffff0d7224 */ /* 0x000fe400078e0002 */
[----:B------:R-:W-:Y:S02]  /*18660*/  IMAD.MOV.U32 R12, RZ, RZ, 0x3 ;  /* 0x00000003ff0c7424 */ /* 0x000fe400078e00ff */
[----:B------:R-:W-:-:S07]  /*18670*/  IMAD.MOV.U32 R6, RZ, RZ, R14 ;  /* 0x000000ffff067224 */ /* 0x000fce00078e000e */
[----:B------:R-:W-:Y:S05]  /*18680*/  WARPSYNC.COLLECTIVE R15, `(.L_x_14183) ;  /* 0x000000000f087348 */ /* 0x000fea0003c00000 */
[----:B------:R0:W1:Y:S02]  /*18690*/  SHFL.IDX P6, R14, R13, R12, R11 ;  /* 0x0000000c0d0e7389 */ /* 0x00006400000c000b */
[----:B01----:R-:W-:Y:S01]  /*186a0*/  ENDCOLLECTIVE ;  /* 0x000000000000791b */ /* 0x003fe20003800000 */
.L_x_14183:
[----:B------:R-:W-:-:S05]  /*186b0*/  @!P2 LEA R6, P1, R28, R6, 0x1 ;  /* 0x000000061c06a211 */ /* 0x000fca00078208ff */
[----:B------:R-:W-:-:S04]  /*186c0*/  @!P2 IMAD.X R0, RZ, RZ, R0, P1 ;  /* 0x000000ffff00a224 */ /* 0x000fc800008e0600 */
        /* <DEDUP_REMOVED lines=10> */
.L_x_14184:
[----:B------:R-:W-:Y:S01]  /*18770*/  IMAD.MOV.U32 R2, RZ, RZ, R14 ;  /* 0x000000ffff027224 */ /* 0x000fe200078e000e */
[----:B------:R-:W-:Y:S06]  /*18780*/  BRA `(.L_x_14185) ;  /* 0xffffffb400e47947 */ /* 0x000fec000383ffff */
.L_x_14087:
[----:B0-----:R0:W1:Y:S02]  /*18790*/  SYNCS.PHASECHK.TRANS64.TRYWAIT P0, [R22+URZ+0x16820], R0 ;  /* 0x01682000160075a7 */ /* 0x001064000800017f */
[----:B-1----:R-:W-:Y:S05]  /*187a0*/  @!P0 NANOSLEEP.SYNCS 0x989680 ;  /* 0x009896800000895d */ /* 0x002fea0003900000 */
[----:B------:R-:W1:Y:S02]  /*187b0*/  @!P0 SYNCS.PHASECHK.TRANS64 P0, [R22+URZ+0x16820], R0 ;  /* 0x01682000160085a7 */ /* 0x000e64000800007f */
[----:B-1----:R-:W-:Y:S05]  /*187c0*/  @!P0 BRA `(.L_x_14087) ;  /* 0xfffffffc00f08947 */ /* 0x002fea000383ffff */
[----:B------:R-:W-:Y:S05]  /*187d0*/  BRA `(.L_x_14186) ;  /* 0xffffffb800407947 */ /* 0x000fea000383ffff */
.L_x_14092:
[----:B0-----:R0:W1:Y:S02]  /*187e0*/  SYNCS.PHASECHK.TRANS64.TRYWAIT P0, [R5+URZ+0x16840], R2 ;  /* 0x01684002050075a7 */ /* 0x001064000800017f */
[----:B-1----:R-:W-:Y:S05]  /*187f0*/  @!P0 NANOSLEEP.SYNCS 0x989680 ;  /* 0x009896800000895d */ /* 0x002fea0003900000 */
[----:B------:R-:W1:Y:S02]  /*18800*/  @!P0 SYNCS.PHASECHK.TRANS64 P0, [R5+URZ+0x16840], R2 ;  /* 0x01684002050085a7 */ /* 0x000e64000800007f */
[----:B-1----:R-:W-:Y:S05]  /*18810*/  @!P0 BRA `(.L_x_14092) ;  /* 0xfffffffc00f08947 */ /* 0x002fea000383ffff */
[----:B------:R-:W-:Y:S05]  /*18820*/  BRA `(.L_x_14187) ;  /* 0xffffffbc00187947 */ /* 0x000fea000383ffff */
.L_x_14093:
        /* <DEDUP_REMOVED lines=8> */
.L_x_14189:
[----:B------:R-:W-:Y:S05]  /*188b0*/  BSYNC B1 ;  /* 0x0000000000017941 */ /* 0x000fea0003800000 */
.L_x_14188:
        /* <DEDUP_REMOVED lines=9> */
.L_x_14190:
[----:B------:R-:W-:Y:S02]  /*18950*/  IMAD R8, R8, 0x2, R22 ;  /* 0x0000000208087824 */ /* 0x000fe400078e0216 */
[----:B------:R-:W-:Y:S02]  /*18960*/  IMAD.MOV.U32 R13, RZ, RZ, R10 ;  /* 0x000000ffff0d7224 */ /* 0x000fe400078e000a */
[----:B------:R-:W-:Y:S02]  /*18970*/  IMAD.MOV.U32 R12, RZ, RZ, 0x1 ;  /* 0x00000001ff0c7424 */ /* 0x000fe400078e00ff */
[----:B------:R-:W-:-:S07]  /*18980*/  IMAD.MOV.U32 R2, RZ, RZ, R14 ;  /* 0x000000ffff027224 */ /* 0x000fce00078e000e */
[----:B------:R-:W-:Y:S05]  /*18990*/  WARPSYNC.COLLECTIVE R15, `(.L_x_14191) ;  /* 0x000000000f087348 */ /* 0x000fea0003c00000 */
[----:B------:R0:W1:Y:S02]  /*189a0*/  SHFL.IDX P6, R14, R13, R12, R11 ;  /* 0x0000000c0d0e7389 */ /* 0x00006400000c000b */
[----:B01----:R-:W-:Y:S01]  /*189b0*/  ENDCOLLECTIVE ;  /* 0x000000000000791b */ /* 0x003fe20003800000 */
.L_x_14191:
        /* <DEDUP_REMOVED lines=11> */
.L_x_14192:
[----:B------:R-:W-:Y:S02]  /*18a70*/  IMAD.MOV.U32 R13, RZ, RZ, R10 ;  /* 0x000000ffff0d7224 */ /* 0x000fe400078e000a */
[----:B------:R-:W-:Y:S02]  /*18a80*/  IMAD.MOV.U32 R12, RZ, RZ, 0x2 ;  /* 0x00000002ff0c7424 */ /* 0x000fe400078e00ff */
[----:B------:R-:W-:-:S07]  /*18a90*/  IMAD.MOV.U32 R2, RZ, RZ, R14 ;  /* 0x000000ffff027224 */ /* 0x000fce00078e000e */
[----:B------:R-:W-:Y:S05]  /*18aa0*/  WARPSYNC.COLLECTIVE R15, `(.L_x_14193) ;  /* 0x000000000f087348 */ /* 0x000fea0003c00000 */
[----:B------:R0:W1:Y:S02]  /*18ab0*/  SHFL.IDX P6, R14, R13, R12, R11 ;  /* 0x0000000c0d0e7389 */ /* 0x00006400000c000b */
[----:B01----:R-:W-:Y:S01]  /*18ac0*/  ENDCOLLECTIVE ;  /* 0x000000000000791b */ /* 0x003fe20003800000 */
.L_x_14193:
        /* <DEDUP_REMOVED lines=11> */
.L_x_14194:
[----:B------:R-:W-:Y:S02]  /*18b80*/  IMAD.MOV.U32 R13, RZ, RZ, R10 ;  /* 0x000000ffff0d7224 */ /* 0x000fe400078e000a */
[----:B------:R-:W-:Y:S02]  /*18b90*/  IMAD.MOV.U32 R12, RZ, RZ, 0x3 ;  /* 0x00000003ff0c7424 */ /* 0x000fe400078e00ff */
[----:B------:R-:W-:-:S07]  /*18ba0*/  IMAD.MOV.U32 R2, RZ, RZ, R14 ;  /* 0x000000ffff027224 */ /* 0x000fce00078e000e */
[----:B------:R-:W-:Y:S05]  /*18bb0*/  WARPSYNC.COLLECTIVE R15, `(.L_x_14195) ;  /* 0x000000000f087348 */ /* 0x000fea0003c00000 */
[----:B------:R0:W1:Y:S02]  /*18bc0*/  SHFL.IDX P6, R14, R13, R12, R11 ;  /* 0x0000000c0d0e7389 */ /* 0x00006400000c000b */
[----:B01----:R-:W-:Y:S01]  /*18bd0*/  ENDCOLLECTIVE ;  /* 0x000000000000791b */ /* 0x003fe20003800000 */
.L_x_14195:
        /* <DEDUP_REMOVED lines=11> */
.L_x_14196:
[----:B------:R-:W-:Y:S02]  /*18c90*/  IMAD.MOV.U32 R13, RZ, RZ, R10 ;  /* 0x000000ffff0d7224 */ /* 0x000fe400078e000a */
[----:B------:R-:W-:Y:S02]  /*18ca0*/  IMAD.MOV.U32 R12, RZ, RZ, 0x4 ;  /* 0x00000004ff0c7424 */ /* 0x000fe400078e00ff */
[----:B------:R-:W-:-:S07]  /*18cb0*/  IMAD.MOV.U32 R2, RZ, RZ, R14 ;  /* 0x000000ffff027224 */ /* 0x000fce00078e000e */
[----:B------:R-:W-:Y:S05]  /*18cc0*/  WARPSYNC.COLLECTIVE R15, `(.L_x_14197) ;  /* 0x000000000f087348 */ /* 0x000fea0003c00000 */
[----:B------:R0:W1:Y:S02]  /*18cd0*/  SHFL.IDX P6, R14, R13, R12, R11 ;  /* 0x0000000c0d0e7389 */ /* 0x00006400000c000b */
[----:B01----:R-:W-:Y:S01]  /*18ce0*/  ENDCOLLECTIVE ;  /* 0x000000000000791b */ /* 0x003fe20003800000 */
.L_x_14197:
        /* <DEDUP_REMOVED lines=11> */
.L_x_14198:
[----:B------:R-:W-:Y:S02]  /*18da0*/  IMAD.MOV.U32 R13, RZ, RZ, R10 ;  /* 0x000000ffff0d7224 */ /* 0x000fe400078e000a */
[----:B------:R-:W-:Y:S02]  /*18db0*/  IMAD.MOV.U32 R12, RZ, RZ, 0x5 ;  /* 0x00000005ff0c7424 */ /* 0x000fe400078e00ff */
[----:B------:R-:W-:-:S07]  /*18dc0*/  IMAD.MOV.U32 R2, RZ, RZ, R14 ;  /* 0x000000ffff027224 */ /* 0x000fce00078e000e */
[----:B------:R-:W-:Y:S05]  /*18dd0*/  WARPSYNC.COLLECTIVE R15, `(.L_x_14199) ;  /* 0x000000000f087348 */ /* 0x000fea0003c00000 */
[----:B------:R0:W1:Y:S02]  /*18de0*/  SHFL.IDX P6, R14, R13, R12, R11 ;  /* 0x0000000c0d0e7389 */ /* 0x00006400000c000b */
[----:B01----:R-:W-:Y:S01]  /*18df0*/  ENDCOLLECTIVE ;  /* 0x000000000000791b */ /* 0x003fe20003800000 */
.L_x_14199:
        /* <DEDUP_REMOVED lines=11> */
.L_x_14200:
[----:B------:R-:W-:Y:S02]  /*18eb0*/  IMAD.MOV.U32 R13, RZ, RZ, R10 ;  /* 0x000000ffff0d7224 */ /* 0x000fe400078e000a */
[----:B------:R-:W-:Y:S02]  /*18ec0*/  IMAD.MOV.U32 R12, RZ, RZ, 0x6 ;  /* 0x00000006ff0c7424 */ /* 0x000fe400078e00ff */
[----:B------:R-:W-:-:S07]  /*18ed0*/  IMAD.MOV.U32 R2, RZ, RZ, R14 ;  /* 0x000000ffff027224 */ /* 0x000fce00078e000e */
[----:B------:R-:W-:Y:S05]  /*18ee0*/  WARPSYNC.COLLECTIVE R15, `(.L_x_14201) ;  /* 0x000000000f087348 */ /* 0x000fea0003c00000 */
[----:B------:R0:W1:Y:S02]  /*18ef0*/  SHFL.IDX P6, R14, R13, R12, R11 ;  /* 0x0000000c0d0e7389 */ /* 0x00006400000c000b */
[----:B01----:R-:W-:Y:S01]  /*18f00*/  ENDCOLLECTIVE ;  /* 0x000000000000791b */ /* 0x003fe20003800000 */
.L_x_14201:
        /* <DEDUP_REMOVED lines=11> */
.L_x_14202:
[----:B------:R-:W-:Y:S02]  /*18fc0*/  IMAD.MOV.U32 R13, RZ, RZ, R10 ;  /* 0x000000ffff0d7224 */ /* 0x000fe400078e000a */
[----:B------:R-:W-:Y:S02]  /*18fd0*/  IMAD.MOV.U32 R12, RZ, RZ, 0x7 ;  /* 0x00000007ff0c7424 */ /* 0x000fe400078e00ff */
[----:B------:R-:W-:-:S07]  /*18fe0*/  IMAD.MOV.U32 R2, RZ, RZ, R14 ;  /* 0x000000ffff027224 */ /* 0x000fce00078e000e */
[----:B------:R-:W-:Y:S05]  /*18ff0*/  WARPSYNC.COLLECTIVE R15, `(.L_x_14203) ;  /* 0x000000000f087348 */ /* 0x000fea0003c00000 */
[----:B------:R0:W1:Y:S02]  /*19000*/  SHFL.IDX P6, R14, R13, R12, R11 ;  /* 0x0000000c0d0e7389 */ /* 0x00006400000c000b */
[----:B01----:R-:W-:Y:S01]  /*19010*/  ENDCOLLECTIVE ;  /* 0x000000000000791b */ /* 0x003fe20003800000 */
.L_x_14203:
        /* <DEDUP_REMOVED lines=11> */
.L_x_14204:
[----:B------:R-:W-:Y:S01]  /*190d0*/  IMAD.MOV.U32 R2, RZ, RZ, R14 ;  /* 0x000000ffff027224 */ /* 0x000fe200078e000e */
[----:B------:R-:W-:Y:S06]  /*190e0*/  BRA `(.L_x_14205) ;  /* 0xffffffb800087947 */ /* 0x000fec000383ffff */
.L_x_14098:
[----:B-1----:R1:W2:Y:S02]  /*190f0*/  SYNCS.PHASECHK.TRANS64.TRYWAIT P0, [R5+URZ+0x16860], R2 ;  /* 0x01686002050075a7 */ /* 0x0022a4000800017f */
[----:B--2---:R-:W-:Y:S05]  /*19100*/  @!P0 NANOSLEEP.SYNCS 0x989680 ;  /* 0x009896800000895d */ /* 0x004fea0003900000 */
[----:B------:R-:W2:Y:S02]  /*19110*/  @!P0 SYNCS.PHASECHK.TRANS64 P0, [R5+URZ+0x16860], R2 ;  /* 0x01686002050085a7 */ /* 0x000ea4000800007f */
[----:B--2---:R-:W-:Y:S05]  /*19120*/  @!P0 BRA `(.L_x_14098) ;  /* 0xfffffffc00f08947 */ /* 0x004fea000383ffff */
[----:B------:R-:W-:Y:S05]  /*19130*/  BRA `(.L_x_14206) ;  /* 0xffffffb800607947 */ /* 0x000fea000383ffff */
.L_x_14099:
        /* <DEDUP_REMOVED lines=8> */
.L_x_14208:
[----:B------:R-:W-:Y:S05]  /*191c0*/  BSYNC B1 ;  /* 0x0000000000017941 */ /* 0x000fea0003800000 */
.L_x_14207:
[----:B------:R-:W-:Y:S01]  /*191d0*/  IMAD.MOV.U32 R13, RZ, RZ, R17 ;  /* 0x000000ffff0d7224 */ /* 0x000fe200078e0011 */
[----:B------:R-:W-:Y:S01]  /*191e0*/  ISETP.LT.OR P2, PT, R8, 0x1, P1 ;  /* 0x000000010800780c */ /* 0x000fe20000f41670 */
        /* <DEDUP_REMOVED lines=8> */
.L_x_14209:
[----:B------:R-:W-:Y:S02]  /*19270*/  IMAD.MOV.U32 R13, RZ, RZ, R23 ;  /* 0x000000ffff0d7224 */ /* 0x000fe400078e0017 */
[----:B------:R-:W-:Y:S02]  /*19280*/  IMAD.MOV.U32 R12, RZ, RZ, 0x1 ;  /* 0x00000001ff0c7424 */ /* 0x000fe400078e00ff */
[----:B------:R-:W-:-:S07]  /*19290*/  IMAD.MOV.U32 R2, RZ, RZ, R14 ;  /* 0x000000ffff027224 */ /* 0x000fce00078e000e */
[----:B------:R-:W-:Y:S05]  /*192a0*/  WARPSYNC.COLLECTIVE R15, `(.L_x_14210) ;  /* 0x000000000f087348 */ /* 0x000fea0003c00000 */
[----:B------:R0:W1:Y:S02]  /*192b0*/  SHFL.IDX P6, R14, R13, R12, R11 ;  /* 0x0000000c0d0e7389 */ /* 0x00006400000c000b */
[----:B01----:R-:W-:Y:S01]  /*192c0*/  ENDCOLLECTIVE ;  /* 0x000000000000791b */ /* 0x003fe20003800000 */
.L_x_14210:
        /* <DEDUP_REMOVED lines=12> */
.L_x_14211:
[----:B------:R-:W-:Y:S02]  /*19390*/  IMAD.MOV.U32 R13, RZ, RZ, R23 ;  /* 0x000000ffff0d7224 */ /* 0x000fe400078e0017 */
[----:B------:R-:W-:Y:S02]  /*193a0*/  IMAD.MOV.U32 R12, RZ, RZ, 0x2 ;  /* 0x00000002ff0c7424 */ /* 0x000fe400078e00ff */
[----:B------:R-:W-:-:S07]  /*193b0*/  IMAD.MOV.U32 R2, RZ, RZ, R14 ;  /* 0x000000ffff027224 */ /* 0x000fce00078e000e */
[----:B------:R-:W-:Y:S05]  /*193c0*/  WARPSYNC.COLLECTIVE R15, `(.L_x_14212) ;  /* 0x000000000f087348 */ /* 0x000fea0003c00000 */
[----:B------:R0:W1:Y:S02]  /*193d0*/  SHFL.IDX P6, R14, R13, R12, R11 ;  /* 0x0000000c0d0e7389 */ /* 0x00006400000c000b */
[----:B01----:R-:W-:Y:S01]  /*193e0*/  ENDCOLLECTIVE ;  /* 0x000000000000791b */ /* 0x003fe20003800000 */
.L_x_14212:
        /* <DEDUP_REMOVED lines=12> */
.L_x_14213:
[----:B------:R-:W-:Y:S02]  /*194b0*/  IMAD.MOV.U32 R13, RZ, RZ, R23 ;  /* 0x000000ffff0d7224 */ /* 0x000fe400078e0017 */
[----:B------:R-:W-:Y:S02]  /*194c0*/  IMAD.MOV.U32 R12, RZ, RZ, 0x3 ;  /* 0x00000003ff0c7424 */ /* 0x000fe400078e00ff */
[----:B------:R-:W-:-:S07]  /*194d0*/  IMAD.MOV.U32 R2, RZ, RZ, R14 ;  /* 0x000000ffff027224 */ /* 0x000fce00078e000e */
[----:B------:R-:W-:Y:S05]  /*194e0*/  WARPSYNC.COLLECTIVE R15, `(.L_x_14214) ;  /* 0x000000000f087348 */ /* 0x000fea0003c00000 */
[----:B------:R0:W1:Y:S02]  /*194f0*/  SHFL.IDX P6, R14, R13, R12, R11 ;  /* 0x0000000c0d0e7389 */ /* 0x00006400000c000b */
[----:B01----:R-:W-:Y:S01]  /*19500*/  ENDCOLLECTIVE ;  /* 0x000000000000791b */ /* 0x003fe20003800000 */
.L_x_14214:
        /* <DEDUP_REMOVED lines=12> */
.L_x_14215:
[----:B------:R-:W-:Y:S02]  /*195d0*/  IMAD.MOV.U32 R13, RZ, RZ, R23 ;  /* 0x000000ffff0d7224 */ /* 0x000fe400078e0017 */
[----:B------:R-:W-:Y:S02]  /*195e0*/  IMAD.MOV.U32 R12, RZ, RZ, 0x4 ;  /* 0x00000004ff0c7424 */ /* 0x000fe400078e00ff */
[----:B------:R-:W-:-:S07]  /*195f0*/  IMAD.MOV.U32 R2, RZ, RZ, R14 ;  /* 0x000000ffff027224 */ /* 0x000fce00078e000e */
[----:B------:R-:W-:Y:S05]  /*19600*/  WARPSYNC.COLLECTIVE R15, `(.L_x_14216) ;  /* 0x000000000f087348 */ /* 0x000fea0003c00000 */
[----:B------:R0:W1:Y:S02]  /*19610*/  SHFL.IDX P6, R14, R13, R12, R11 ;  /* 0x0000000c0d0e7389 */ /* 0x00006400000c000b */
[----:B01----:R-:W-:Y:S01]  /*19620*/  ENDCOLLECTIVE ;  /* 0x000000000000791b */ /* 0x003fe20003800000 */
.L_x_14216:
        /* <DEDUP_REMOVED lines=12> */
.L_x_14217:
[----:B------:R-:W-:Y:S02]  /*196f0*/  IMAD.MOV.U32 R13, RZ, RZ, R23 ;  /* 0x000000ffff0d7224 */ /* 0x000fe400078e0017 */
[----:B------:R-:W-:Y:S02]  /*19700*/  IMAD.MOV.U32 R12, RZ, RZ, 0x5 ;  /* 0x00000005ff0c7424 */ /* 0x000fe400078e00ff */
[----:B------:R-:W-:-:S07]  /*19710*/  IMAD.MOV.U32 R2, RZ, RZ, R14 ;  /* 0x000000ffff027224 */ /* 0x000fce00078e000e */
[----:B------:R-:W-:Y:S05]  /*19720*/  WARPSYNC.COLLECTIVE R15, `(.L_x_14218) ;  /* 0x000000000f087348 */ /* 0x000fea0003c00000 */
[----:B------:R0:W1:Y:S02]  /*19730*/  SHFL.IDX P6, R14, R13, R12, R11 ;  /* 0x0000000c0d0e7389 */ /* 0x00006400000c000b */
[----:B01----:R-:W-:Y:S01]  /*19740*/  ENDCOLLECTIVE ;  /* 0x000000000000791b */ /* 0x003fe20003800000 */
.L_x_14218:
        /* <DEDUP_REMOVED lines=12> */
.L_x_14219:
[----:B------:R-:W-:Y:S02]  /*19810*/  IMAD.MOV.U32 R13, RZ, RZ, R23 ;  /* 0x000000ffff0d7224 */ /* 0x000fe400078e0017 */
[----:B------:R-:W-:Y:S02]  /*19820*/  IMAD.MOV.U32 R12, RZ, RZ, 0x6 ;  /* 0x00000006ff0c7424 */ /* 0x000fe400078e00ff */
[----:B------:R-:W-:-:S07]  /*19830*/  IMAD.MOV.U32 R2, RZ, RZ, R14 ;  /* 0x000000ffff027224 */ /* 0x000fce00078e000e */
[----:B------:R-:W-:Y:S05]  /*19840*/  WARPSYNC.COLLECTIVE R15, `(.L_x_14220) ;  /* 0x000000000f087348 */ /* 0x000fea0003c00000 */
[----:B------:R0:W1:Y:S02]  /*19850*/  SHFL.IDX P6, R14, R13, R12, R11 ;  /* 0x0000000c0d0e7389 */ /* 0x00006400000c000b */
[----:B01----:R-:W-:Y:S01]  /*19860*/  ENDCOLLECTIVE ;  /* 0x000000000000791b */ /* 0x003fe20003800000 */
.L_x_14220:
        /* <DEDUP_REMOVED lines=12> */
.L_x_14221:
[----:B------:R-:W-:Y:S02]  /*19930*/  IMAD.MOV.U32 R13, RZ, RZ, R23 ;  /* 0x000000ffff0d7224 */ /* 0x000fe400078e0017 */
[----:B------:R-:W-:Y:S02]  /*19940*/  IMAD.MOV.U32 R12, RZ, RZ, 0x7 ;  /* 0x00000007ff0c7424 */ /* 0x000fe400078e00ff */
[----:B------:R-:W-:-:S07]  /*19950*/  IMAD.MOV.U32 R2, RZ, RZ, R14 ;  /* 0x000000ffff027224 */ /* 0x000fce00078e000e */
[----:B------:R-:W-:Y:S05]  /*19960*/  WARPSYNC.COLLECTIVE R15, `(.L_x_14222) ;  /* 0x000000000f087348 */ /* 0x000fea0003c00000 */
[----:B------:R0:W1:Y:S02]  /*19970*/  SHFL.IDX P6, R14, R13, R12, R11 ;  /* 0x0000000c0d0e7389 */ /* 0x00006400000c000b */
[----:B01----:R-:W-:Y:S01]  /*19980*/  ENDCOLLECTIVE ;  /* 0x000000000000791b */ /* 0x003fe20003800000 */
.L_x_14222:
        /* <DEDUP_REMOVED lines=11> */
.L_x_14223:
[----:B------:R-:W-:Y:S01]  /*19a40*/  IMAD.MOV.U32 R2, RZ, RZ, R14 ;  /* 0x000000ffff027224 */ /* 0x000fe200078e000e */
[----:B------:R-:W-:Y:S06]  /*19a50*/  BRA `(.L_x_14224) ;  /* 0xffffffb4000c7947 */ /* 0x000fec000383ffff */
.L_x_14107:
[----:B0-----:R0:W1:Y:S02]  /*19a60*/  SYNCS.PHASECHK.TRANS64.TRYWAIT P0, [R0+URZ+0x16860], R3 ;  /* 0x01686003000075a7 */ /* 0x001064000800017f */
[----:B-1----:R-:W-:Y:S05]  /*19a70*/  @!P0 NANOSLEEP.SYNCS 0x989680 ;  /* 0x009896800000895d */ /* 0x002fea0003900000 */
[----:B------:R-:W1:Y:S02]  /*19a80*/  @!P0 SYNCS.PHASECHK.TRANS64 P0, [R0+URZ+0x16860], R3 ;  /* 0x01686003000085a7 */ /* 0x000e64000800007f */
[----:B-1----:R-:W-:Y:S05]  /*19a90*/  @!P0 BRA `(.L_x_14107) ;  /* 0xfffffffc00f08947 */ /* 0x002fea000383ffff */
[----:B------:R-:W-:Y:S05]  /*19aa0*/  BRA `(.L_x_14225) ;  /* 0xffffffb800307947 */ /* 0x000fea000383ffff */
.L_x_14108:
        /* <DEDUP_REMOVED lines=8> */
.L_x_14227:
[----:B------:R-:W-:Y:S05]  /*19b30*/  BSYNC B0 ;  /* 0x0000000000007941 */ /* 0x000fea0003800000 */
.L_x_14226:
        /* <DEDUP_REMOVED lines=9> */
.L_x_14228:
[----:B------:R-:W-:Y:S01]  /*19bd0*/  ULDC UR4, c[0x0][0x2f4] ;  /* 0x0000bd0000047ab9 */ /* 0x000fe20000000800 */
[----:B------:R-:W-:Y:S01]  /*19be0*/  IMAD R4, R4, 0x2, R22 ;  /* 0x0000000204047824 */ /* 0x000fe200078e0216 */
        /* <DEDUP_REMOVED lines=8> */
.L_x_14229:
        /* <DEDUP_REMOVED lines=11> */
.L_x_14230:
[----:B------:R-:W-:Y:S02]  /*19d20*/  IMAD.MOV.U32 R13, RZ, RZ, R23 ;  /* 0x000000ffff0d7224 */ /* 0x000fe400078e0017 */
[----:B------:R-:W-:Y:S02]  /*19d30*/  IMAD.MOV.U32 R12, RZ, RZ, 0x2 ;  /* 0x00000002ff0c7424 */ /* 0x000fe400078e00ff */
[----:B------:R-:W-:-:S07]  /*19d40*/  IMAD.MOV.U32 R9, RZ, RZ, R14 ;  /* 0x000000ffff097224 */ /* 0x000fce00078e000e */
[----:B------:R-:W-:Y:S05]  /*19d50*/  WARPSYNC.COLLECTIVE R15, `(.L_x_14231) ;  /* 0x000000000f087348 */ /* 0x000fea0003c00000 */
[----:B------:R0:W1:Y:S02]  /*19d60*/  SHFL.IDX P6, R14, R13, R12, R11 ;  /* 0x0000000c0d0e7389 */ /* 0x00006400000c000b */
[----:B01----:R-:W-:Y:S01]  /*19d70*/  ENDCOLLECTIVE ;  /* 0x000000000000791b */ /* 0x003fe20003800000 */
.L_x_14231:
        /* <DEDUP_REMOVED lines=12> */
.L_x_14232:
[----:B------:R-:W-:Y:S02]  /*19e40*/  IMAD.MOV.U32 R13, RZ, RZ, R23 ;  /* 0x000000ffff0d7224 */ /* 0x000fe400078e0017 */
[----:B------:R-:W-:Y:S02]  /*19e50*/  IMAD.MOV.U32 R12, RZ, RZ, 0x3 ;  /* 0x00000003ff0c7424 */ /* 0x000fe400078e00ff */
[----:B------:R-:W-:-:S07]  /*19e60*/  IMAD.MOV.U32 R10, RZ, RZ, R14 ;  /* 0x000000ffff0a7224 */ /* 0x000fce00078e000e */
[----:B------:R-:W-:Y:S05]  /*19e70*/  WARPSYNC.COLLECTIVE R15, `(.L_x_14233) ;  /* 0x000000000f087348 */ /* 0x000fea0003c00000 */
[----:B------:R0:W1:Y:S02]  /*19e80*/  SHFL.IDX P6, R14, R13, R12, R11 ;  /* 0x0000000c0d0e7389 */ /* 0x00006400000c000b */
[----:B01----:R-:W-:Y:S01]  /*19e90*/  ENDCOLLECTIVE ;  /* 0x000000000000791b */ /* 0x003fe20003800000 */
.L_x_14233:
        /* <DEDUP_REMOVED lines=12> */
.L_x_14234:
[----:B------:R-:W-:Y:S02]  /*19f60*/  IMAD.MOV.U32 R13, RZ, RZ, R23 ;  /* 0x000000ffff0d7224 */ /* 0x000fe400078e0017 */
[----:B------:R-:W-:Y:S02]  /*19f70*/  IMAD.MOV.U32 R12, RZ, RZ, 0x4 ;  /* 0x00000004ff0c7424 */ /* 0x000fe400078e00ff */
[----:B------:R-:W-:-:S07]  /*19f80*/  IMAD.MOV.U32 R9, RZ, RZ, R14 ;  /* 0x000000ffff097224 */ /* 0x000fce00078e000e */
[----:B------:R-:W-:Y:S05]  /*19f90*/  WARPSYNC.COLLECTIVE R15, `(.L_x_14235) ;  /* 0x000000000f087348 */ /* 0x000fea0003c00000 */
[----:B------:R0:W1:Y:S02]  /*19fa0*/  SHFL.IDX P6, R14, R13, R12, R11 ;  /* 0x0000000c0d0e7389 */ /* 0x00006400000c000b */
[----:B01----:R-:W-:Y:S01]  /*19fb0*/  ENDCOLLECTIVE ;  /* 0x000000000000791b */ /* 0x003fe20003800000 */
.L_x_14235:
        /* <DEDUP_REMOVED lines=12> */
.L_x_14236:
[----:B------:R-:W-:Y:S02]  /*1a080*/  IMAD.MOV.U32 R13, RZ, RZ, R23 ;  /* 0x000000ffff0d7224 */ /* 0x000fe400078e0017 */
[----:B------:R-:W-:Y:S02]  /*1a090*/  IMAD.MOV.U32 R12, RZ, RZ, 0x5 ;  /* 0x00000005ff0c7424 */ /* 0x000fe400078e00ff */
[----:B------:R-:W-:-:S07]  /*1a0a0*/  IMAD.MOV.U32 R10, RZ, RZ, R14 ;  /* 0x000000ffff0a7224 */ /* 0x000fce00078e000e */
[----:B------:R-:W-:Y:S05]  /*1a0b0*/  WARPSYNC.COLLECTIVE R15, `(.L_x_14237) ;  /* 0x000000000f087348 */ /* 0x000fea0003c00000 */
[----:B------:R0:W1:Y:S02]  /*1a0c0*/  SHFL.IDX P6, R14, R13, R12, R11 ;  /* 0x0000000c0d0e7389 */ /* 0x00006400000c000b */
[----:B01----:R-:W-:Y:S01]  /*1a0d0*/  ENDCOLLECTIVE ;  /* 0x000000000000791b */ /* 0x003fe20003800000 */
.L_x_14237:
        /* <DEDUP_REMOVED lines=12> */
.L_x_14238:
[----:B------:R-:W-:Y:S02]  /*1a1a0*/  IMAD.MOV.U32 R13, RZ, RZ, R23 ;  /* 0x000000ffff0d7224 */ /* 0x000fe400078e0017 */
[----:B------:R-:W-:Y:S02]  /*1a1b0*/  IMAD.MOV.U32 R12, RZ, RZ, 0x6 ;  /* 0x00000006ff0c7424 */ /* 0x000fe400078e00ff */
[----:B------:R-:W-:-:S07]  /*1a1c0*/  IMAD.MOV.U32 R9, RZ, RZ, R14 ;  /* 0x000000ffff097224 */ /* 0x000fce00078e000e */
[----:B------:R-:W-:Y:S05]  /*1a1d0*/  WARPSYNC.COLLECTIVE R15, `(.L_x_14239) ;  /* 0x000000000f087348 */ /* 0x000fea0003c00000 */
[----:B------:R0:W1:Y:S02]  /*1a1e0*/  SHFL.IDX P6, R14, R13, R12, R11 ;  /* 0x0000000c0d0e7389 */ /* 0x00006400000c000b */
[----:B01----:R-:W-:Y:S01]  /*1a1f0*/  ENDCOLLECTIVE ;  /* 0x000000000000791b */ /* 0x003fe20003800000 */
.L_x_14239:
        /* <DEDUP_REMOVED lines=12> */
.L_x_14240:
[----:B------:R-:W-:Y:S02]  /*1a2c0*/  IMAD.MOV.U32 R13, RZ, RZ, R23 ;  /* 0x000000ffff0d7224 */ /* 0x000fe400078e0017 */
[----:B------:R-:W-:Y:S01]  /*1a2d0*/  IMAD.MOV.U32 R12, RZ, RZ, 0x7 ;  /* 0x00000007ff0c7424 */ /* 0x000fe200078e00ff */
[----:B------:R-:W-:-:S13]  /*1a2e0*/  IADD3 R2, P1, R14, R5, RZ ;  /* 0x000000050e027210 */ /* 0x000fda0007f3e0ff */
[----:B------:R-:W-:Y:S05]  /*1a2f0*/  WARPSYNC.COLLECTIVE R15, `(.L_x_14241) ;  /* 0x000000000f087348 */ /* 0x000fea0003c00000 */
[----:B------:R0:W1:Y:S02]  /*1a300*/  SHFL.IDX P6, R14, R13, R12, R11 ;  /* 0x0000000c0d0e7389 */ /* 0x00006400000c000b */
[----:B01----:R-:W-:Y:S01]  /*1a310*/  ENDCOLLECTIVE ;  /* 0x000000000000791b */ /* 0x003fe20003800000 */
.L_x_14241:
        /* <DEDUP_REMOVED lines=10> */
.L_x_14242:
[----:B------:R-:W-:Y:S05]  /*1a3c0*/  BRA `(.L_x_14243) ;  /* 0xffffffb000e07947 */ /* 0x000fea000383ffff */
.L_x_14113:
        /* <DEDUP_REMOVED lines=8> */
.L_x_14245:
[----:B------:R-:W-:Y:S05]  /*1a450*/  BSYNC B0 ;  /* 0x0000000000007941 */ /* 0x000fea0003800000 */
.L_x_14244:
        /* <DEDUP_REMOVED lines=9> */
.L_x_14246:
        /* <DEDUP_REMOVED lines=18> */
.L_x_14247:
[----:B------:R-:W-:Y:S01]  /*1a610*/  IMAD.MOV.U32 R12, RZ, RZ, 0x2 ;  /* 0x00000002ff0c7424 */ /* 0x000fe200078e00ff */
[----:B------:R-:W-:-:S05]  /*1a620*/  SEL R4, R14, RZ, P1 ;  /* 0x000000ff0e047207 */ /* 0x000fca0000800000 */
[----:B------:R-:W-:-:S04]  /*1a630*/  IMAD.IADD R4, R17, 0x1, R4 ;  /* 0x0000000111047824 */ /* 0x000fc800078e0204 */
[----:B------:R-:W-:-:S07]  /*1a640*/  IMAD.MOV.U32 R13, RZ, RZ, R4 ;  /* 0x000000ffff0d7224 */ /* 0x000fce00078e0004 */
[----:B------:R-:W-:Y:S05]  /*1a650*/  WARPSYNC.COLLECTIVE R15, `(.L_x_14248) ;  /* 0x000000000f087348 */ /* 0x000fea0003c00000 */
[----:B------:R0:W1:Y:S02]  /*1a660*/  SHFL.UP P6, R14, R13, R12, R11 ;  /* 0x0400000c0d0e7389 */ /* 0x00006400000c000b */
[----:B01----:R-:W-:Y:S01]  /*1a670*/  ENDCOLLECTIVE ;  /* 0x000000000000791b */ /* 0x003fe20003800000 */
.L_x_14248:
[----:B------:R-:W-:Y:S01]  /*1a680*/  IMAD.MOV.U32 R12, RZ, RZ, 0x4 ;  /* 0x00000004ff0c7424 */ /* 0x000fe200078e00ff */
[----:B------:R-:W-:-:S05]  /*1a690*/  SEL R3, R14, RZ, P2 ;  /* 0x000000ff0e037207 */ /* 0x000fca0001000000 */
[----:B------:R-:W-:-:S04]  /*1a6a0*/  IMAD.IADD R6, R4, 0x1, R3 ;  /* 0x0000000104067824 */ /* 0x000fc800078e0203 */
[----:B------:R-:W-:-:S07]  /*1a6b0*/  IMAD.MOV.U32 R13, RZ, RZ, R6 ;  /* 0x000000ffff0d7224 */ /* 0x000fce00078e0006 */
[----:B------:R-:W-:Y:S05]  /*1a6c0*/  WARPSYNC.COLLECTIVE R15, `(.L_x_14249) ;  /* 0x000000000f087348 */ /* 0x000fea0003c00000 */
[----:B------:R0:W1:Y:S02]  /*1a6d0*/  SHFL.UP P6, R14, R13, R12, R11 ;  /* 0x0400000c0d0e7389 */ /* 0x00006400000c000b */
[----:B01----:R-:W-:Y:S01]  /*1a6e0*/  ENDCOLLECTIVE ;  /* 0x000000000000791b */ /* 0x003fe20003800000 */
.L_x_14249:
[----:B------:R-:W-:Y:S01]  /*1a6f0*/  IMAD.MOV.U32 R12, RZ, RZ, 0x8 ;  /* 0x00000008ff0c7424 */ /* 0x000fe200078e00ff */
[----:B------:R-:W-:-:S05]  /*1a700*/  SEL R3, R14, RZ, P3 ;  /* 0x000000ff0e037207 */ /* 0x000fca0001800000 */
[----:B------:R-:W-:-:S04]  /*1a710*/  IMAD.IADD R2, R6, 0x1, R3 ;  /* 0x0000000106027824 */ /* 0x000fc800078e0203 */
[----:B------:R-:W-:-:S07]  /*1a720*/  IMAD.MOV.U32 R13, RZ, RZ, R2 ;  /* 0x000000ffff0d7224 */ /* 0x000fce00078e0002 */
[----:B------:R-:W-:Y:S05]  /*1a730*/  WARPSYNC.COLLECTIVE R15, `(.L_x_14250) ;  /* 0x000000000f087348 */ /* 0x000fea0003c00000 */
[----:B------:R0:W1:Y:S02]  /*1a740*/  SHFL.UP P6, R14, R13, R12, R11 ;  /* 0x0400000c0d0e7389 */ /* 0x00006400000c000b */
[----:B01----:R-:W-:Y:S01]  /*1a750*/  ENDCOLLECTIVE ;  /* 0x000000000000791b */ /* 0x003fe20003800000 */
.L_x_14250:
[----:B------:R-:W-:Y:S01]  /*1a760*/  IMAD.MOV.U32 R12, RZ, RZ, 0x10 ;  /* 0x00000010ff0c7424 */ /* 0x000fe200078e00ff */
[----:B------:R-:W-:-:S05]  /*1a770*/  SEL R3, R14, RZ, P4 ;  /* 0x000000ff0e037207 */ /* 0x000fca0002000000 */
[----:B------:R-:W-:-:S04]  /*1a780*/  IMAD.IADD R3, R2, 0x1, R3 ;  /* 0x0000000102037824 */ /* 0x000fc800078e0203 */
[----:B------:R-:W-:-:S07]  /*1a790*/  IMAD.MOV.U32 R13, RZ, RZ, R3 ;  /* 0x000000ffff0d7224 */ /* 0x000fce00078e0003 */
[----:B------:R-:W-:Y:S05]  /*1a7a0*/  WARPSYNC.COLLECTIVE R15, `(.L_x_14251) ;  /* 0x000000000f087348 */ /* 0x000fea0003c00000 */
[----:B------:R0:W1:Y:S02]  /*1a7b0*/  SHFL.UP P6, R14, R13, R12, R11 ;  /* 0x0400000c0d0e7389 */ /* 0x00006400000c000b */
[----:B01----:R-:W-:Y:S01]  /*1a7c0*/  ENDCOLLECTIVE ;  /* 0x000000000000791b */ /* 0x003fe20003800000 */
.L_x_14251:
        /* <DEDUP_REMOVED lines=8> */
.L_x_14252:
[----:B------:R-:W-:Y:S05]  /*1a850*/  BRA `(.L_x_14253) ;  /* 0xffffffb000e87947 */ /* 0x000fea000383ffff */
.L_x_14118:
        /* <DEDUP_REMOVED lines=8> */
.L_x_14255:
[----:B------:R-:W-:Y:S05]  /*1a8e0*/  BSYNC B0 ;  /* 0x0000000000007941 */ /* 0x000fea0003800000 */
.L_x_14254:
        /* <DEDUP_REMOVED lines=8> */
.L_x_14256:
[----:B------:R-:W-:Y:S01]  /*1a970*/  IMAD.MOV.U32 R12, RZ, RZ, 0x4 ;  /* 0x00000004ff0c7424 */ /* 0x000fe200078e00ff */
[----:B------:R-:W-:-:S05]  /*1a980*/  SEL R2, R14, RZ, P2 ;  /* 0x000000ff0e027207 */ /* 0x000fca0001000000 */
[----:B------:R-:W-:-:S04]  /*1a990*/  IMAD.IADD R2, R13, 0x1, R2 ;  /* 0x000000010d027824 */ /* 0x000fc800078e0202 */
[----:B------:R-:W-:-:S07]  /*1a9a0*/  IMAD.MOV.U32 R13, RZ, RZ, R2 ;  /* 0x000000ffff0d7224 */ /* 0x000fce00078e0002 */
[----:B------:R-:W-:Y:S05]  /*1a9b0*/  WARPSYNC.COLLECTIVE R15, `(.L_x_14257) ;  /* 0x000000000f087348 */ /* 0x000fea0003c00000 */
[----:B------:R0:W1:Y:S02]  /*1a9c0*/  SHFL.UP P6, R14, R13, R12, R11 ;  /* 0x0400000c0d0e7389 */ /* 0x00006400000c000b */
[----:B01----:R-:W-:Y:S01]  /*1a9d0*/  ENDCOLLECTIVE ;  /* 0x000000000000791b */ /* 0x003fe20003800000 */
.L_x_14257:
[----:B------:R-:W-:Y:S01]  /*1a9e0*/  IMAD.MOV.U32 R12, RZ, RZ, 0x8 ;  /* 0x00000008ff0c7424 */ /* 0x000fe200078e00ff */
[----:B------:R-:W-:-:S05]  /*1a9f0*/  SEL R3, R14, RZ, P3 ;  /* 0x000000ff0e037207 */ /* 0x000fca0001800000 */
[----:B------:R-:W-:-:S04]  /*1aa00*/  IMAD.IADD R3, R2, 0x1, R3 ;  /* 0x0000000102037824 */ /* 0x000fc800078e0203 */
[----:B------:R-:W-:-:S07]  /*1aa10*/  IMAD.MOV.U32 R13, RZ, RZ, R3 ;  /* 0x000000ffff0d7224 */ /* 0x000fce00078e0003 */
[----:B------:R-:W-:Y:S05]  /*1aa20*/  WARPSYNC.COLLECTIVE R15, `(.L_x_14258) ;  /* 0x000000000f087348 */ /* 0x000fea0003c00000 */
[----:B------:R0:W1:Y:S02]  /*1aa30*/  SHFL.UP P6, R14, R13, R12, R11 ;  /* 0x0400000c0d0e7389 */ /* 0x00006400000c000b */
[----:B01----:R-:W-:Y:S01]  /*1aa40*/  ENDCOLLECTIVE ;  /* 0x000000000000791b */ /* 0x003fe20003800000 */
.L_x_14258:
[----:B------:R-:W-:Y:S01]  /*1aa50*/  IMAD.MOV.U32 R12, RZ, RZ, 0x10 ;  /* 0x00000010ff0c7424 */ /* 0x000fe200078e00ff */
[----:B------:R-:W-:-:S05]  /*1aa60*/  SEL R4, R14, RZ, P4 ;  /* 0x000000ff0e047207 */ /* 0x000fca0002000000 */
[----:B------:R-:W-:-:S04]  /*1aa70*/  IMAD.IADD R4, R3, 0x1, R4 ;  /* 0x0000000103047824 */ /* 0x000fc800078e0204 */
[----:B------:R-:W-:-:S07]  /*1aa80*/  IMAD.MOV.U32 R13, RZ, RZ, R4 ;  /* 0x000000ffff0d7224 */ /* 0x000fce00078e0004 */
[----:B------:R-:W-:Y:S05]  /*1aa90*/  WARPSYNC.COLLECTIVE R15, `(.L_x_14259) ;  /* 0x000000000f087348 */ /* 0x000fea0003c00000 */
[----:B------:R0:W1:Y:S02]  /*1aaa0*/  SHFL.UP P6, R14, R13, R12, R11 ;  /* 0x0400000c0d0e7389 */ /* 0x00006400000c000b */
[----:B01----:R-:W-:Y:S01]  /*1aab0*/  ENDCOLLECTIVE ;  /* 0x000000000000791b */ /* 0x003fe20003800000 */
.L_x_14259:
        /* <DEDUP_REMOVED lines=8> */
.L_x_14260:
[----:B------:R-:W-:Y:S05]  /*1ab40*/  BRA `(.L_x_14261) ;  /* 0xffffffb000c87947 */ /* 0x000fea000383ffff */
.L_x_14120:
[----:B------:R-:W-:Y:S01]  /*1ab50*/  BSSY B0, `(.L_x_14262) ;  /* 0x0000006000007945 */ /* 0x000fe20003800000 */
[----:B------:R-:W-:Y:S01]  /*1ab60*/  PLOP3.LUT P6, PT, P6, PT, PT, 0x8, 0x0 ;  /* 0x000000000000781c */ /* 0x000fe200037ce170 */
[----:B------:R-:W-:-:S12]  /*1ab70*/  IMAD.MOV.U32 R15, RZ, RZ, -0x1 ;  /* 0xffffffffff0f7424 */ /* 0x000fd800078e00ff */
[----:B01----:R-:W-:Y:S05]  /*1ab80*/  WARPSYNC.COLLECTIVE R15, `(.L_x_14263) ;  /* 0x000000000f087348 */ /* 0x003fea0003c00000 */
[----:B------:R-:W-:Y:S01]  /*1ab90*/  VOTE.ANY R14, PT, P6 ;  /* 0x00000000000e7806 */ /* 0x000fe200030e0100 */
[----:B01----:R-:W-:Y:S06]  /*1aba0*/  ENDCOLLECTIVE ;  /* 0x000000000000791b */ /* 0x003fec0003800000 */
.L_x_14263:
[----:B------:R-:W-:Y:S05]  /*1abb0*/  BSYNC B0 ;  /* 0x0000000000007941 */ /* 0x000fea0003800000 */
.L_x_14262:
        /* <DEDUP_REMOVED lines=9> */
.L_x_14264:
[----:B------:R-:W-:Y:S01]  /*1ac50*/  IMAD.MOV.U32 R17, RZ, RZ, R14 ;  /* 0x000000ffff117224 */ /* 0x000fe200078e000e */
[----:B------:R-:W-:Y:S06]  /*1ac60*/  BRA `(.L_x_14265) ;  /* 0xffffffb000b87947 */ /* 0x000fec000383ffff */
.L_x_14122:
[----:B------:R-:W-:Y:S01]  /*1ac70*/  BSSY B0, `(.L_x_14266) ;  /* 0x0000007000007945 */ /* 0x000fe20003800000 */
[----:B------:R-:W-:Y:S02]  /*1ac80*/  IMAD.MOV.U32 R13, RZ, RZ, R3 ;  /* 0x000000ffff0d7224 */ /* 0x000fe400078e0003 */
[----:B------:R-:W-:Y:S02]  /*1ac90*/  IMAD.MOV.U32 R11, RZ, RZ, 0x1f ;  /* 0x0000001fff0b7424 */ /* 0x000fe400078e00ff */
[----:B------:R-:W-:-:S07]  /*1aca0*/  IMAD.MOV.U32 R15, RZ, RZ, -0x1 ;  /* 0xffffffffff0f7424 */ /* 0x000fce00078e00ff */
[----:B0123--:R-:W-:Y:S05]  /*1acb0*/  WARPSYNC.COLLECTIVE R15, `(.L_x_14267) ;  /* 0x000000000f087348 */ /* 0x00ffea0003c00000 */
[----:B------:R4:W0:Y:S02]  /*1acc0*/  SHFL.IDX P6, R14, R13, R12, R11 ;  /* 0x0000000c0d0e7389 */ /* 0x00082400000c000b */
[----:B01234-:R-:W-:Y:S01]  /*1acd0*/  ENDCOLLECTIVE ;  /* 0x000000000000791b */ /* 0x01ffe20003800000 */
.L_x_14267:
[----:B------:R-:W-:Y:S05]  /*1ace0*/  BSYNC B0 ;  /* 0x0000000000007941 */ /* 0x000fea0003800000 */
.L_x_14266:
[----:B------:R-:W-:Y:S05]  /*1acf0*/  BRA `(.L_x_14121) ;  /* 0xffffffb000b07947 */ /* 0x000fea000383ffff */
.L_x_14126:
[----:B0-----:R0:W3:Y:S02]  /*1ad00*/  SYNCS.PHASECHK.TRANS64.TRYWAIT P0, [R5+URZ+0x16820], R0 ;  /* 0x01682000050075a7 */ /* 0x0010e4000800017f */
[----:B---3--:R-:W-:Y:S05]  /*1ad10*/  @!P0 NANOSLEEP.SYNCS 0x989680 ;  /* 0x009896800000895d */ /* 0x008fea0003900000 */
[----:B------:R-:W3:Y:S02]  /*1ad20*/  @!P0 SYNCS.PHASECHK.TRANS64 P0, [R5+URZ+0x16820], R0 ;  /* 0x01682000050085a7 */ /* 0x000ee4000800007f */
[----:B---3--:R-:W-:Y:S05]  /*1ad30*/  @!P0 BRA `(.L_x_14126) ;  /* 0xfffffffc00f08947 */ /* 0x008fea000383ffff */
[----:B------:R-:W-:Y:S05]  /*1ad40*/  BRA `(.L_x_14268) ;  /* 0xffffffb800287947 */ /* 0x000fea000383ffff */
.L_x_14127:
        /* <DEDUP_REMOVED lines=11> */
.L_x_14270:
[----:B------:R-:W-:Y:S05]  /*1ae00*/  BSYNC B0 ;  /* 0x0000000000007941 */ /* 0x000fea0003800000 */
.L_x_14269:
[----:B------:R-:W-:Y:S05]  /*1ae10*/  BRA `(.L_x_14271) ;  /* 0xffffffb800107947 */ /* 0x000fea000383ffff */
.L_x_14130:
[----:B------:R-:W-:Y:S01]  /*1ae20*/  BSSY B1, `(.L_x_14272) ;  /* 0x0000006000017945 */ /* 0x000fe20003800000 */
[----:B------:R-:W-:-:S07]  /*1ae30*/  IMAD.MOV.U32 R15, RZ, RZ, -0x1 ;  /* 0xffffffffff0f7424 */ /* 0x000fce00078e00ff */
[----:B012---:R-:W-:Y:S05]  /*1ae40*/  WARPSYNC.COLLECTIVE R15, `(.L_x_14273) ;  /* 0x000000000f0c7348 */ /* 0x007fea0003c00000 */
[----:B------:R-:W-:Y:S02]  /*1ae50*/  ELECT P6, UR62, PT ;  /* 0x00000000003e782f */ /* 0x000fe400038c0000 */
[----:B------:R-:W-:Y:S01]  /*1ae60*/  MOV R14, UR62 ;  /* 0x0000003e000e7c02 */ /* 0x000fe20008000f00 */
[----:B012---:R-:W-:Y:S10]  /*1ae70*/  ENDCOLLECTIVE ;  /* 0x000000000000791b */ /* 0x007ff40003800000 */
.L_x_14273:
[----:B------:R-:W-:Y:S05]  /*1ae80*/  BSYNC B1 ;  /* 0x0000000000017941 */ /* 0x000fea0003800000 */
.L_x_14272:
[----:B------:R-:W-:Y:S05]  /*1ae90*/  BRA `(.L_x_14274) ;  /* 0xffffffb800087947 */ /* 0x000fea000383ffff */
.L_x_14132:
[----:B0-----:R0:W3:Y:S02]  /*1aea0*/  SYNCS.PHASECHK.TRANS64.TRYWAIT P1, [R3+URZ+0x16840], R2 ;  /* 0x01684002030075a7 */ /* 0x0010e4000802017f */
[----:B---3--:R-:W-:Y:S05]  /*1aeb0*/  @!P1 NANOSLEEP.SYNCS 0x989680 ;  /* 0x009896800000995d */ /* 0x008fea0003900000 */
[----:B------:R-:W3:Y:S02]  /*1aec0*/  @!P1 SYNCS.PHASECHK.TRANS64 P1, [R3+URZ+0x16840], R2 ;  /* 0x01684002030095a7 */ /* 0x000ee4000802007f */
[----:B---3--:R-:W-:Y:S05]  /*1aed0*/  @!P1 BRA `(.L_x_14132) ;  /* 0xfffffffc00f09947 */ /* 0x008fea000383ffff */
[----:B------:R-:W-:Y:S05]  /*1aee0*/  BRA `(.L_x_14275) ;  /* 0xffffffb800287947 */ /* 0x000fea000383ffff */
.L_x_14134:
[----:B---3--:R3:W4:Y:S02]  /*1aef0*/  SYNCS.PHASECHK.TRANS64.TRYWAIT P1, [R5+URZ+0x16840], R0 ;  /* 0x01684000050075a7 */ /* 0x008724000802017f */
[----:B----4-:R-:W-:Y:S05]  /*1af00*/  @!P1 NANOSLEEP.SYNCS 0x989680 ;  /* 0x009896800000995d */ /* 0x010fea0003900000 */
[----:B------:R-:W4:Y:S02]  /*1af10*/  @!P1 SYNCS.PHASECHK.TRANS64 P1, [R5+URZ+0x16840], R0 ;  /* 0x01684000050095a7 */ /* 0x000f24000802007f */
[----:B----4-:R-:W-:Y:S05]  /*1af20*/  @!P1 BRA `(.L_x_14134) ;  /* 0xfffffffc00f09947 */ /* 0x010fea000383ffff */
[----:B------:R-:W-:Y:S05]  /*1af30*/  BRA `(.L_x_14276) ;  /* 0xffffffb800347947 */ /* 0x000fea000383ffff */
.L_x_14136:
[----:B----4-:R4:W0:Y:S02]  /*1af40*/  SYNCS.PHASECHK.TRANS64.TRYWAIT P1, [R3+URZ+0x16860], R2 ;  /* 0x01686002030075a7 */ /* 0x010824000802017f */
[----:B0-----:R-:W-:Y:S05]  /*1af50*/  @!P1 NANOSLEEP.SYNCS 0x989680 ;  /* 0x009896800000995d */ /* 0x001fea0003900000 */
[----:B------:R-:W0:Y:S02]  /*1af60*/  @!P1 SYNCS.PHASECHK.TRANS64 P1, [R3+URZ+0x16860], R2 ;  /* 0x01686002030095a7 */ /* 0x000e24000802007f */
[----:B0-----:R-:W-:Y:S05]  /*1af70*/  @!P1 BRA `(.L_x_14136) ;  /* 0xfffffffc00f09947 */ /* 0x001fea000383ffff */
[----:B------:R-:W-:Y:S05]  /*1af80*/  BRA `(.L_x_14277) ;  /* 0xffffffb800307947 */ /* 0x000fea000383ffff */
.L_x_14278:
        /* <DEDUP_REMOVED lines=15> */
.L_x_15878:


//--------------------- .text._ZN7cutlass13device_kernelIN5flash11enable_sm90INS1_16FlashAttnFwdSm90INS1_25CollectiveMainloopFwdSm90ILi2EN4cute5tupleIJNS5_1CILi1EEES8_S8_EEENS6_IJNS7_ILi192EEENS7_ILi128EEENS7_ILi64EEEEEELi64ENS_6half_tEfNS_4arch4Sm90ELb0ELb1ELb1ELb1ELb1ELb1ELb0ELb1ELb1ELb1ELb0ELb0EEENS1_21CollectiveEpilogueFwdINS6_IJSA_SC_SB_EEES9_SE_SG_Li384ELb1ELb1ELb0ELb0EEENS1_36VarlenDynamicPersistentTileSchedulerILi192ELi128ELi384ELi128ELb0ELb1ELb1ELb1ELb0ELb1EEEEEEEEEvNT_6ParamsE --------------------------
	.section	.text._ZN7cutlass13device_kernelIN5flash11enable_sm90INS1_16FlashAttnFwdSm90INS1_25CollectiveMainloopFwdSm90ILi2EN4cute5tupleIJNS5_1CILi1EEES8_S8_EEENS6_IJNS7_ILi192EEENS7_ILi128EEENS7_ILi64EEEEEELi64ENS_6half_tEfNS_4arch4Sm90ELb0ELb1ELb1ELb1ELb1ELb1ELb0ELb1ELb1ELb1ELb0ELb0EEENS1_21CollectiveEpilogueFwdINS6_IJSA_SC_SB_EEES9_SE_SG_Li384ELb1ELb1ELb0ELb0EEENS1_36VarlenDynamicPersistentTileSchedulerILi192ELi128ELi384ELi128ELb0ELb1ELb1ELb1ELb0ELb1EEEEEEEEEvNT_6ParamsE,"ax",@progbits
	.align	128
.text._ZN7cutlass13device_kernelIN5flash11enable_sm90INS1_16FlashAttnFwdSm90INS1_25CollectiveMainloopFwdSm90ILi2EN4cute5tupleIJNS5_1CILi1EEES8_S8_EEENS6_IJNS7_ILi192EEENS7_ILi128EEENS7_ILi64EEEEEELi64ENS_6half_tEfNS_4arch4Sm90ELb0ELb1ELb1ELb1ELb1ELb1ELb0ELb1ELb1ELb1ELb0ELb0EEENS1_21CollectiveEpilogueFwdINS6_IJSA_SC_SB_EEES9_SE_SG_Li384ELb1ELb1ELb0ELb0EEENS1_36VarlenDynamicPersistentTileSchedulerILi192ELi128ELi384ELi128ELb0ELb1ELb1ELb1ELb0ELb1EEEEEEEEEvNT_6ParamsE:
        .type           _ZN7cutlass13device_kernelIN5flash11enable_sm90INS1_16FlashAttnFwdSm90INS1_25CollectiveMainloopFwdSm90ILi2EN4cute5tupleIJNS5_1CILi1EEES8_S8_EEENS6_IJNS7_ILi192EEENS7_ILi128EEENS7_ILi64EEEEEELi64ENS_6half_tEfNS_4arch4Sm90ELb0ELb1ELb1ELb1ELb1ELb1ELb0ELb1ELb1ELb1ELb0ELb0EEENS1_21CollectiveEpilogueFwdINS6_IJSA_SC_SB_EEES9_SE_SG_Li384ELb1ELb1ELb0ELb0EEENS1_36VarlenDynamicPersistentTileSchedulerILi192ELi128ELi384ELi128ELb0ELb1ELb1ELb1ELb0ELb1EEEEEEEEEvNT_6ParamsE,@function
        .size           _ZN7cutlass13device_kernelIN5flash11enable_sm90INS1_16FlashAttnFwdSm90INS1_25CollectiveMainloopFwdSm90ILi2EN4cute5tupleIJNS5_1CILi1EEES8_S8_EEENS6_IJNS7_ILi192EEENS7_ILi128EEENS7_ILi64EEEEEELi64ENS_6half_tEfNS_4arch4Sm90ELb0ELb1ELb1ELb1ELb1ELb1ELb0ELb1ELb1ELb1ELb0ELb0EEENS1_21CollectiveEpilogueFwdINS6_IJSA_SC_SB_EEES9_SE_SG_Li384ELb1ELb1ELb0ELb0EEENS1_36VarlenDynamicPersistentTileSchedulerILi192ELi128ELi384ELi128ELb0ELb1ELb1ELb1ELb0ELb1EEEEEEEEEvNT_6ParamsE,(.L_x_15879 - _ZN7cutlass13device_kernelIN5flash11enable_sm90INS1_16FlashAttnFwdSm90INS1_25CollectiveMainloopFwdSm90ILi2EN4cute5tupleIJNS5_1CILi1EEES8_S8_EEENS6_IJNS7_ILi192EEENS7_ILi128EEENS7_ILi64EEEEEELi64ENS_6half_tEfNS_4arch4Sm90ELb0ELb1ELb1ELb1ELb1ELb1ELb0ELb1ELb1ELb1ELb0ELb0EEENS1_21CollectiveEpilogueFwdINS6_IJSA_SC_SB_EEES9_SE_SG_Li384ELb1ELb1ELb0ELb0EEENS1_36VarlenDynamicPersistentTileSchedulerILi192ELi128ELi384ELi128ELb0ELb1ELb1ELb1ELb0ELb1EEEEEEEEEvNT_6ParamsE)
        .other          _ZN7cutlass13device_kernelIN5flash11enable_sm90INS1_16FlashAttnFwdSm90INS1_25CollectiveMainloopFwdSm90ILi2EN4cute5tupleIJNS5_1CILi1EEES8_S8_EEENS6_IJNS7_ILi192EEENS7_ILi128EEENS7_ILi64EEEEEELi64ENS_6half_tEfNS_4arch4Sm90ELb0ELb1ELb1ELb1ELb1ELb1ELb0ELb1ELb1ELb1ELb0ELb0EEENS1_21CollectiveEpilogueFwdINS6_IJSA_SC_SB_EEES9_SE_SG_Li384ELb1ELb1ELb0ELb0EEENS1_36VarlenDynamicPersistentTileSchedulerILi192ELi128ELi384ELi128ELb0ELb1ELb1ELb1ELb0ELb1EEEEEEEEEvNT_6ParamsE,@"STO_CUDA_ENTRY STV_DEFAULT"
_ZN7cutlass13device_kernelIN5flash11enable_sm90INS1_16FlashAttnFwdSm90INS1_25CollectiveMainloopFwdSm90ILi2EN4cute5tupleIJNS5_1CILi1EEES8_S8_EEENS6_IJNS7_ILi192EEENS7_ILi128EEENS7_ILi64EEEEEELi64ENS_6half_tEfNS_4arch4Sm90ELb0ELb1ELb1ELb1ELb1ELb1ELb0ELb1ELb1ELb1ELb0ELb0EEENS1_21CollectiveEpilogueFwdINS6_IJSA_SC_SB_EEES9_SE_SG_Li384ELb1ELb1ELb0ELb0EEENS1_36VarlenDynamicPersistentTileSchedulerILi192ELi128ELi384ELi128ELb0ELb1ELb1ELb1ELb0ELb1EEEEEEEEEvNT_6ParamsE:
        /* <DEDUP_REMOVED lines=18> */
.L_x_14280:
[----:B------:R-:W-:Y:S05]  /*0120*/  BSYNC B0 ;  /* 0x0000000000007941 */ /* 0x000fea0003800000 */
.L_x_14279:
        /* <DEDUP_REMOVED lines=41> */
.L_x_14281:
        /* <DEDUP_REMOVED lines=22> */
.L_x_14282:
        /* <DEDUP_REMOVED lines=18> */
.L_x_14283:
        /* <DEDUP_REMOVED lines=22> */
.L_x_14284:
        /* <DEDUP_REMOVED lines=22> */
.L_x_14285:
        /* <DEDUP_REMOVED lines=8> */
.L_x_14288:
        /* <DEDUP_REMOVED lines=22> */
[----:B------:R-:W-:Y:S01]  /*0ae0*/  IMAD.MOV.U32 R22, RZ, RZ, RZ ;  /* 0x000000ffff167224 */ /* 0x000fe200078e00ff */
[----:B------:R-:W-:Y:S01]  /*0af0*/  ULOP3.LUT UR39, UR37, 0x1, URZ, 0xfc, !UPT ;  /* 0x0000000125277892 */ /* 0x000fe2000f8efc3f */
[----:B------:R-:W-:Y:S01]  /*0b00*/  IMAD.MOV.U32 R154, RZ, RZ, RZ ;  /* 0x000000ffff9a7224 */ /* 0x000fe200078e00ff */
[----:B------:R-:W-:Y:S01]  /*0b10*/  UMOV UR36, URZ ;  /* 0x0000003f00247c82 */ /* 0x000fe20008000000 */
[----:B------:R-:W-:Y:S02]  /*0b20*/  IMAD.MOV.U32 R19, RZ, RZ, RZ ;  /* 0x000000ffff137224 */ /* 0x000fe400078e00ff */
[----:B0-----:R-:W-:-:S05]  /*0b30*/  VIADD R13, R0, 0xffffff80 ;  /* 0xffffff80000d7836 */ /* 0x001fca0000000000 */
[----:B------:R-:W-:-:S04]  /*0b40*/  SHF.R.S32.HI R0, RZ, 0x1f, R13 ;  /* 0x0000001fff007819 */ /* 0x000fc8000001140d */
[CC--:B------:R-:W-:Y:S02]  /*0b50*/  LEA.HI R3, R0.reuse, R13.reuse, RZ, 0x7 ;  /* 0x0000000d00037211 */ /* 0x0c0fe400078f38ff */
[CC--:B------:R-:W-:Y:S02]  /*0b60*/  LEA.HI R5, R0.reuse, R13.reuse, RZ, 0x5 ;  /* 0x0000000d00057211 */ /* 0x0c0fe400078f28ff */
[----:B------:R-:W-:Y:S02]  /*0b70*/  LOP3.LUT R4, R3, 0xffffff80, RZ, 0xc0, !PT ;  /* 0xffffff8003047812 */ /* 0x000fe400078ec0ff */
[----:B------:R-:W-:Y:S02]  /*0b80*/  SHF.R.S32.HI R12, RZ, 0x7, R3 ;  /* 0x00000007ff0c7819 */ /* 0x000fe40000011403 */
[----:B------:R-:W-:Y:S01]  /*0b90*/  SHF.R.S32.HI R14, RZ, 0x5, R5 ;  /* 0x00000005ff0e7819 */ /* 0x000fe20000011405 */
[----:B------:R-:W-:Y:S01]  /*0ba0*/  IMAD.IADD R11, R13, 0x1, -R4 ;  /* 0x000000010d0b7824 */ /* 0x000fe200078e0a04 */
[----:B------:R-:W-:Y:S01]  /*0bb0*/  LEA.HI R4, R0, R13, RZ, 0x4 ;  /* 0x0000000d00047211 */ /* 0x000fe200078f20ff */
[----:B------:R-:W-:-:S03]  /*0bc0*/  IMAD.HI R5, R12, 0x55555556, RZ ;  /* 0x555555560c057827 */ /* 0x000fc600078e02ff */
[----:B------:R-:W-:Y:S02]  /*0bd0*/  SHF.R.S32.HI R6, RZ, 0x1f, R11 ;  /* 0x0000001fff067819 */ /* 0x000fe4000001140b */
[----:B------:R-:W-:Y:S02]  /*0be0*/  SHF.R.S32.HI R7, RZ, 0x4, R4 ;  /* 0x00000004ff077819 */ /* 0x000fe40000011404 */
[----:B------:R-:W-:Y:S02]  /*0bf0*/  LEA.HI R8, R6, R11, RZ, 0x2 ;  /* 0x0000000b06087211 */ /* 0x000fe400078f10ff */
[C---:B------:R-:W-:Y:S02]  /*0c00*/  LOP3.LUT R3, R4.reuse, 0x3fffff0, RZ, 0xc0, !PT ;  /* 0x03fffff004037812 */ /* 0x040fe400078ec0ff */
[--C-:B------:R-:W-:Y:S02]  /*0c10*/  SHF.R.S32.HI R9, RZ, 0x2, R8.reuse ;  /* 0x00000002ff097819 */ /* 0x100fe40000011408 */
[----:B------:R-:W-:Y:S01]  /*0c20*/  SHF.R.S32.HI R10, RZ, 0x1f, R8 ;  /* 0x0000001fff0a7819 */ /* 0x000fe20000011408 */
[----:B------:R-:W-:Y:S01]  /*0c30*/  IMAD.IADD R3, R13, 0x1, -R3 ;  /* 0x000000010d037824 */ /* 0x000fe200078e0a03 */
[----:B------:R-:W-:-:S02]  /*0c40*/  LEA.HI R4, R4, R7, RZ, 0x1 ;  /* 0x0000000704047211 */ /* 0x000fc400078f08ff */
[----:B------:R-:W-:Y:S01]  /*0c50*/  LEA.HI R10, R10, R9, RZ, 0x3 ;  /* 0x000000090a0a7211 */ /* 0x000fe200078f18ff */
[----:B------:R-:W-:Y:S01]  /*0c60*/  IMAD R3, R14, 0x10, R3 ;  /* 0x000000100e037824 */ /* 0x000fe200078e0203 */
[----:B------:R-:W-:Y:S02]  /*0c70*/  LOP3.LUT R4, R4, 0x1ffffffe, RZ, 0xc0, !PT ;  /* 0x1ffffffe04047812 */ /* 0x000fe400078ec0ff */
[----:B------:R-:W-:Y:S02]  /*0c80*/  LOP3.LUT R10, R10, 0xfffffff8, RZ, 0xc0, !PT ;  /* 0xfffffff80a0a7812 */ /* 0x000fe400078ec0ff */
[----:B------:R-:W-:Y:S01]  /*0c90*/  LEA.HI R6, R6, R11, RZ, 0x5 ;  /* 0x0000000b06067211 */ /* 0x000fe200078f28ff */
[----:B------:R-:W-:Y:S01]  /*0ca0*/  IMAD.IADD R4, R7, 0x1, -R4 ;  /* 0x0000000107047824 */ /* 0x000fe200078e0a04 */
[----:B------:R-:W-:Y:S01]  /*0cb0*/  LEA.HI R5, R5, R5, RZ, 0x1 ;  /* 0x0000000505057211 */ /* 0x000fe200078f08ff */
[----:B------:R-:W-:Y:S01]  /*0cc0*/  IMAD.IADD R9, R9, 0x1, -R10 ;  /* 0x0000000109097824 */ /* 0x000fe200078e0a0a */
[----:B------:R-:W-:Y:S01]  /*0cd0*/  SHF.R.S32.HI R6, RZ, 0x5, R6 ;  /* 0x00000005ff067819 */ /* 0x000fe20000011406 */
[----:B------:R-:W-:Y:S01]  /*0ce0*/  IMAD R7, R3, 0x8, R4 ;  /* 0x0000000803077824 */ /* 0x000fe200078e0204 */
[----:B------:R-:W-:Y:S01]  /*0cf0*/  LEA.HI R3, R0, R13, RZ, 0x2 ;  /* 0x0000000d00037211 */ /* 0x000fe200078f10ff */
[----:B------:R-:W-:Y:S01]  /*0d00*/  IMAD R5, R5, -0x3, R12 ;  /* 0xfffffffd05057824 */ /* 0x000fe200078e020c */
[----:B------:R-:W-:-:S02]  /*0d10*/  LEA R6, R6, R9, 0x4 ;  /* 0x0000000906067211 */ /* 0x000fc400078e20ff */
[----:B------:R-:W-:Y:S02]  /*0d20*/  LEA.HI R4, R0, R13, RZ, 0x3 ;  /* 0x0000000d00047211 */ /* 0x000fe400078f18ff */
[--C-:B------:R-:W-:Y:S01]  /*0d30*/  SHF.R.S32.HI R157, RZ, 0x2, R3.reuse ;  /* 0x00000002ff9d7819 */ /* 0x100fe20000011403 */
[----:B------:R-:W-:Y:S01]  /*0d40*/  IMAD R10, R5, 0x40, R6 ;  /* 0x00000040050a7824 */ /* 0x000fe200078e0206 */
[----:B------:R-:W-:Y:S02]  /*0d50*/  SHF.R.S32.HI R0, RZ, 0x1f, R3 ;  /* 0x0000001fff007819 */ /* 0x000fe40000011403 */
[----:B------:R-:W-:Y:S01]  /*0d60*/  SHF.R.S32.HI R5, RZ, 0x3, R4 ;  /* 0x00000003ff057819 */ /* 0x000fe20000011404 */
[----:B------:R-:W-:Y:S01]  /*0d70*/  VIADD R6, R157, 0x60 ;  /* 0x000000609d067836 */ /* 0x000fe20000000000 */
[----:B------:R-:W-:Y:S01]  /*0d80*/  LOP3.LUT R4, R4, 0xfffffff8, RZ, 0xc0, !PT ;  /* 0xfffffff804047812 */ /* 0x000fe200078ec0ff */
[----:B------:R-:W-:Y:S01]  /*0d90*/  STL [R1+0x5c], R10 ;  /* 0x00005c0a01007387 */ /* 0x000fe20000100800 */
[----:B------:R-:W-:-:S02]  /*0da0*/  LEA.HI R0, R0, R157, RZ, 0x3 ;  /* 0x0000009d00007211 */ /* 0x000fc400078f18ff */
[----:B------:R-:W-:Y:S01]  /*0db0*/  LOP3.LUT R3, R3, 0xfffffffc, RZ, 0xc0, !PT ;  /* 0xfffffffc03037812 */ /* 0x000fe200078ec0ff */
[----:B------:R-:W-:Y:S01]  /*0dc0*/  IMAD.IADD R9, R13, 0x1, -R4 ;  /* 0x000000010d097824 */ /* 0x000fe200078e0a04 */
[----:B------:R-:W-:Y:S01]  /*0dd0*/  LOP3.LUT R0, R0, 0xfffffff8, RZ, 0xc0, !PT ;  /* 0xfffffff800007812 */ /* 0x000fe200078ec0ff */
[----:B------:R-:W-:Y:S01]  /*0de0*/  STL [R1+0x8], RZ ;  /* 0x000008ff01007387 */ /* 0x000fe20000100800 */
[----:B------:R-:W-:Y:S01]  /*0df0*/  SHF.R.S32.HI R5, RZ, 0x1f, R6 ;  /* 0x0000001fff057819 */ /* 0x000fe20000011406 */
[----:B------:R-:W-:Y:S01]  /*0e00*/  IMAD.SHL.U32 R9, R9, 0x8, RZ ;  /* 0x0000000809097824 */ /* 0x000fe200078e00ff */
[----:B------:R-:W-:Y:S01]  /*0e10*/  SHF.L.U32 R4, R6, 0x6, RZ ;  /* 0x0000000606047819 */ /* 0x000fe200000006ff */
[----:B------:R-:W-:Y:S01]  /*0e20*/  IMAD.IADD R0, R157, 0x1, -R0 ;  /* 0x000000019d007824 */ /* 0x000fe200078e0a00 */
[----:B------:R-:W-:Y:S01]  /*0e30*/  LEA.HI R5, R5, R6, RZ, 0x3 ;  /* 0x0000000605057211 */ /* 0x000fe200078f18ff */
[----:B------:R-:W-:Y:S01]  /*0e40*/  IMAD.IADD R12, R13, 0x1, -R3 ;  /* 0x000000010d0c7824 */ /* 0x000fe200078e0a03 */
[----:B------:R-:W-:Y:S01]  /*0e50*/  STL [R1+0x50], R9 ;  /* 0x0000500901007387 */ /* 0x000fe20000100800 */
[----:B------:R-:W-:-:S02]  /*0e60*/  LOP3.LUT R8, R8, 0x7ffffffc, RZ, 0xc0, !PT ;  /* 0x7ffffffc08087812 */ /* 0x000fc400078ec0ff */
[C---:B------:R-:W-:Y:S01]  /*0e70*/  IMAD.SHL.U32 R152, R12.reuse, 0x4, RZ ;  /* 0x000000040c987824 */ /* 0x040fe200078e00ff */
[----:B------:R0:W-:Y:S01]  /*0e80*/  STL [R1+0x40], R0 ;  /* 0x0000400001007387 */ /* 0x0001e20000100800 */
[----:B------:R-:W-:Y:S01]  /*0e90*/  IMAD.SHL.U32 R5, R5, 0x40, RZ ;  /* 0x0000004005057824 */ /* 0x000fe200078e00ff */
[C---:B------:R-:W-:Y:S01]  /*0ea0*/  LEA.HI R3, R12.reuse, R12, RZ, 0x1 ;  /* 0x0000000c0c037211 */ /* 0x040fe200078f08ff */
[----:B------:R-:W-:Y:S02]  /*0eb0*/  IMAD.SHL.U32 R16, R12, 0x8, RZ ;  /* 0x000000080c107824 */ /* 0x000fe400078e00ff */
[----:B------:R-:W-:Y:S01]  /*0ec0*/  VIADD R6, R152, 0x10 ;  /* 0x0000001098067836 */ /* 0x000fe20000000000 */
[----:B------:R-:W-:Y:S01]  /*0ed0*/  LOP3.LUT R3, R3, 0x1ffffffe, RZ, 0xc0, !PT ;  /* 0x1ffffffe03037812 */ /* 0x000fe200078ec0ff */
[----:B------:R-:W-:Y:S01]  /*0ee0*/  VIADD R18, R16, 0x20 ;  /* 0x0000002010127836 */ /* 0x000fe20000000000 */
[----:B------:R-:W-:Y:S02]  /*0ef0*/  SHF.R.S32.HI R17, RZ, 0x1f, R16 ;  /* 0x0000001fff117819 */ /* 0x000fe40000011410 */
[----:B0-----:R-:W-:Y:S01]  /*0f00*/  LOP3.LUT R0, R4, 0x1c0, RZ, 0xc0, !PT ;  /* 0x000001c004007812 */ /* 0x001fe200078ec0ff */
[----:B------:R-:W-:Y:S01]  /*0f10*/  STL [R1+0xc], R6 ;  /* 0x00000c0601007387 */ /* 0x000fe20000100800 */
[----:B------:R-:W-:-:S02]  /*0f20*/  LOP3.LUT R4, R5, 0xfffffe00, RZ, 0xc0, !PT ;  /* 0xfffffe0005047812 */ /* 0x000fc400078ec0ff */
[----:B------:R-:W-:Y:S02]  /*0f30*/  SHF.R.U32.HI R9, RZ, 0x3, R0 ;  /* 0x00000003ff097819 */ /* 0x000fe40000011600 */
[----:B------:R-:W-:Y:S01]  /*0f40*/  LOP3.LUT R0, R0, 0x38, R16, 0xf8, !PT ;  /* 0x0000003800007812 */ /* 0x000fe200078ef810 */
[----:B------:R0:W-:Y:S01]  /*0f50*/  STL [R1+0x44], R4 ;  /* 0x0000440401007387 */ /* 0x0001e20000100800 */
[----:B------:R-:W-:Y:S02]  /*0f60*/  IADD3 R3, R12, -R3, RZ ;  /* 0x800000030c037210 */ /* 0x000fe40007ffe0ff */
[----:B------:R-:W-:Y:S02]  /*0f70*/  SHF.R.S32.HI R12, RZ, 0x1f, R18 ;  /* 0x0000001fff0c7819 */ /* 0x000fe40000011412 */
[----:B------:R-:W-:Y:S01]  /*0f80*/  LOP3.LUT R5, R4, R0, R9, 0xf6, !PT ;  /* 0x0000000004057212 */ /* 0x000fe200078ef609 */
[----:B------:R-:W-:Y:S02]  /*0f90*/  IMAD.IADD R0, R11, 0x1, -R8 ;  /* 0x000000010b007824 */ /* 0x000fe400078e0a08 */
[----:B------:R-:W-:Y:S01]  /*0fa0*/  STL [R1+0x4], R12 ;  /* 0x0000040c01007387 */ /* 0x000fe20000100800 */
[----:B0-----:R-:W-:Y:S01]  /*0fb0*/  SHF.R.S32.HI R4, RZ, 0x1f, R6 ;  /* 0x0000001fff047819 */ /* 0x001fe20000011406 */
[----:B------:R-:W-:-:S04]  /*0fc0*/  IMAD.SHL.U32 R6, R7, 0x8, RZ ;  /* 0x0000000807067824 */ /* 0x000fc800078e00ff */
[----:B------:R0:W-:Y:S04]  /*0fd0*/  STL [R1+0x54], R4 ;  /* 0x0000540401007387 */ /* 0x0001e80000100800 */
[----:B------:R1:W-:Y:S04]  /*0fe0*/  STL [R1], R0 ;  /* 0x0000000001007387 */ /* 0x0003e80000100800 */
[----:B------:R2:W-:Y:S01]  /*0ff0*/  STL [R1+0x60], R6 ;  /* 0x0000600601007387 */ /* 0x0005e20000100800 */
[----:B0-----:R-:W-:Y:S02]  /*1000*/  IMAD R4, R5, 0x2, R2 ;  /* 0x0000000205047824 */ /* 0x001fe400078e0202 */
[----:B-1----:R-:W-:-:S03]  /*1010*/  IMAD R0, R3, 0x8, R10 ;  /* 0x0000000803007824 */ /* 0x002fc600078e020a */
[----:B------:R2:W-:Y:S04]  /*1020*/  STL [R1+0x58], R4 ;  /* 0x0000580401007387 */ /* 0x0005e80000100800 */
[----:B------:R2:W-:Y:S02]  /*1030*/  STL [R1+0x30], R0 ;  /* 0x0000300001007387 */ /* 0x0005e40000100800 */
.L_x_14495:
[----:B------:R-:W-:Y:S05]  /*1040*/  YIELD ;  /* 0x0000000000007946 */ /* 0x000fea0003800000 */
[----:B------:R-:W-:Y:S01]  /*1050*/  ULDC.64 UR4, c[0x0][0xa28] ;  /* 0x00028a0000047ab9 */ /* 0x000fe20000000a00 */
[----:B0-2--5:R-:W0:Y:S01]  /*1060*/  LDC.64 R6, c[0x0][0xa08] ;  /* 0x00028200ff067b82 */ /* 0x025e220000000a00 */
        /* <DEDUP_REMOVED lines=11> */
[----:B0---4-:R-:W-:-:S06]  /*1120*/  IMAD.WIDE R10, R31, 0x4, R6 ;  /* 0x000000041f0a7825 */ /* 0x011fcc00078e0206 */
[----:B------:R-:W0:Y:S01]  /*1130*/  @P2 LDC.64 R8, c[0x0][0xa18] ;  /* 0x00028600ff082b82 */ /* 0x000e220000000a00 */
[----:B------:R-:W-:Y:S02]  /*1140*/  ULDC UR4, c[0x0][0x288] ;  /* 0x0000a20000047ab9 */ /* 0x000fe40000000800 */
[----:B------:R-:W-:Y:S01]  /*1150*/  IMAD.U32 R155, RZ, RZ, UR4 ;  /* 0x00000004ff9b7e24 */ /* 0x000fe2000f8e00ff */
[----:B------:R-:W-:Y:S02]  /*1160*/  ULDC.64 UR4, c[0x0][0x418] ;  /* 0x0001060000047ab9 */ /* 0x000fe40000000a00 */
[----:B------:R2:W5:Y:S01]  /*1170*/  @P0 LDG.E R68, desc[UR42][R10.64] ;  /* 0x0000002a0a440981 */ /* 0x000562000c1e1900 */
        /* <DEDUP_REMOVED lines=23> */
.L_x_14290:
        /* <DEDUP_REMOVED lines=10> */
.L_x_14291:
[----:B------:R-:W-:Y:S05]  /*1390*/  @!P0 BRA `(.L_x_14292) ;  /* 0x00000000000c8947 */ /* 0x000fea0003800000 */
[----:B------:R-:W2:Y:S04]  /*13a0*/  LDG.E R4, desc[UR42][R10.64] ;  /* 0x0000002a0a047981 */ /* 0x000ea8000c1e1900 */
[----:B------:R-:W2:Y:S02]  /*13b0*/  LDG.E R33, desc[UR42][R10.64+0x4] ;  /* 0x0000042a0a217981 */ /* 0x000ea4000c1e1900 */
[----:B--2---:R-:W-:-:S07]  /*13c0*/  IMAD.IADD R33, R33, 0x1, -R4 ;  /* 0x0000000121217824 */ /* 0x004fce00078e0a04 */
.L_x_14292:
        /* <DEDUP_REMOVED lines=26> */
[----:B-1----:R-:W-:-:S03]  /*1570*/  @P1 IMAD.HI.U32 R3, R0, R11, RZ ;  /* 0x0000000b00031227 */ /* 0x002fc600078e00ff */
[----:B------:R-:W-:Y:S02]  /*1580*/  IADD3 R156, R13, R28, RZ ;  /* 0x0000001c0d9c7210 */ /* 0x000fe40007ffe0ff */
[----:B--2---:R-:W-:Y:S02]  /*1590*/  @P1 SHF.R.U32.HI R6, RZ, R12, R3 ;  /* 0x0000000cff061219 */ /* 0x004fe40000011603 */
[C---:B------:R-:W-:Y:S01]  /*15a0*/  IADD3 R7, R156.reuse, 0x1, -R155 ;  /* 0x000000019c077810 */ /* 0x040fe20007ffe89b */
[----:B------:R-:W-:-:S04]  /*15b0*/  VIADD R0, R156, 0x7f ;  /* 0x0000007f9c007836 */ /* 0x000fc80000000000 */
[----:B------:R-:W-:Y:S01]  /*15c0*/  IMAD.IADD R9, R7, 0x1, R6 ;  /* 0x0000000107097824 */ /* 0x000fe200078e0206 */
[----:B------:R-:W-:-:S03]  /*15d0*/  SHF.R.S32.HI R3, RZ, 0x1f, R0 ;  /* 0x0000001fff037819 */ /* 0x000fc60000011400 */
[----:B------:R-:W-:Y:S01]  /*15e0*/  IMAD.IADD R4, R9, 0x1, R4 ;  /* 0x0000000109047824 */ /* 0x000fe200078e0204 */
[----:B------:R-:W-:-:S04]  /*15f0*/  LEA.HI R3, R3, R0, RZ, 0x7 ;  /* 0x0000000003037211 */ /* 0x000fc800078f38ff */
        /* <DEDUP_REMOVED lines=13> */
.L_x_14295:
[----:B------:R-:W-:-:S13]  /*16d0*/  ISETP.NE.AND P0, PT, R5, 0x1, PT ;  /* 0x000000010500780c */ /* 0x000fda0003f05270 */
[----:B------:R-:W0:Y:S02]  /*16e0*/  @P0 LDC.64 R6, c[0x0][0x9e8] ;  /* 0x00027a00ff060b82 */ /* 0x000e240000000a00 */
[----:B0-----:R-:W-:-:S05]  /*16f0*/  @P0 IMAD.HI.U32 R6, R0, R6, RZ ;  /* 0x0000000600060227 */ /* 0x001fca00078e00ff */
[----:B------:R-:W-:-:S07]  /*1700*/  @P0 SHF.R.U32.HI R0, RZ, R7, R6 ;  /* 0x00000007ff000219 */ /* 0x000fce0000011606 */
.L_x_14296:
[----:B------:R-:W-:Y:S05]  /*1710*/  BSYNC B0 ;  /* 0x0000000000007941 */ /* 0x000fea0003800000 */
.L_x_14294:
[----:B------:R-:W-:-:S05]  /*1720*/  IMAD R3, R0, R5, R5 ;  /* 0x0000000500037224 */ /* 0x000fca00078e0205 */
[----:B------:R-:W-:-:S07]  /*1730*/  VIMNMX R4, R4, R3, PT ;  /* 0x0000000304047248 */ /* 0x000fce0003fe0100 */
.L_x_14293:
        /* <DEDUP_REMOVED lines=20> */
.L_x_14299:
[----:B------:R-:W-:-:S13]  /*1880*/  ISETP.NE.AND P0, PT, R5, 0x1, PT ;  /* 0x000000010500780c */ /* 0x000fda0003f05270 */
[----:B------:R-:W0:Y:S02]  /*1890*/  @P0 LDC.64 R6, c[0x0][0x9e8] ;  /* 0x00027a00ff060b82 */ /* 0x000e240000000a00 */
[----:B0-----:R-:W-:-:S05]  /*18a0*/  @P0 IMAD.HI.U32 R6, R0, R6, RZ ;  /* 0x0000000600060227 */ /* 0x001fca00078e00ff */
[----:B------:R-:W-:-:S07]  /*18b0*/  @P0 SHF.R.U32.HI R0, RZ, R7, R6 ;  /* 0x00000007ff000219 */ /* 0x000fce0000011606 */
.L_x_14300:
[----:B------:R-:W-:Y:S05]  /*18c0*/  BSYNC B0 ;  /* 0x0000000000007941 */ /* 0x000fea0003800000 */
.L_x_14298:
[----:B------:R-:W-:-:S05]  /*18d0*/  IMAD R0, R0, R5, RZ ;  /* 0x0000000500007224 */ /* 0x000fca00078e02ff */
[----:B------:R-:W-:-:S07]  /*18e0*/  VIMNMX R3, R3, R0, !PT ;  /* 0x0000000003037248 */ /* 0x000fce0007fe0100 */
.L_x_14297:
        /* <DEDUP_REMOVED lines=43> */
.L_x_14303:
[----:B------:R-:W-:Y:S05]  /*1ba0*/  BSYNC B6 ;  /* 0x0000000000067941 */ /* 0x000fea0003800000 */
.L_x_14302:
        /* <DEDUP_REMOVED lines=20> */
.L_x_14305:
[----:B------:R-:W-:Y:S05]  /*1cf0*/  BSYNC B6 ;  /* 0x0000000000067941 */ /* 0x000fea0003800000 */
.L_x_14304:
[----:B------:R-:W-:Y:S01]  /*1d00*/  ULDC.64 UR4, c[0x0][0x9f8] ;  /* 0x00027e0000047ab9 */ /* 0x000fe20000000a00 */
[----:B------:R-:W2:Y:S01]  /*1d10*/  LDL R34, [R1+0x40] ;  /* 0x0000400001227983 */ /* 0x000ea20000100800 */
[----:B------:R-:W-:Y:S01]  /*1d20*/  ISETP.NE.U32.AND P0, PT, RZ, UR4, PT ;  /* 0x00000004ff007c0c */ /* 0x000fe2000bf05070 */
[----:B------:R-:W-:Y:S01]  /*1d30*/  IMAD.MOV.U32 R69, RZ, RZ, R31 ;  /* 0x000000ffff457224 */ /* 0x000fe200078e001f */
[----:B------:R-:W0:Y:S01]  /*1d40*/  LDC.64 R66, c[0x0][0x3f8] ;  /* 0x0000fe00ff427b82 */ /* 0x000e220000000a00 */
[----:B------:R-:W3:Y:S01]  /*1d50*/  LDL R32, [R1+0x44] ;  /* 0x0000440001207983 */ /* 0x000ee20000100800 */
[----:B------:R-:W-:-:S06]  /*1d60*/  ISETP.NE.AND.EX P0, PT, RZ, UR5, PT, P0 ;  /* 0x00000005ff007c0c */ /* 0x000fcc000bf05300 */
[----:B------:R-:W1:Y:S08]  /*1d70*/  LDC.64 R4, c[0x0][0x408] ;  /* 0x00010200ff047b82 */ /* 0x000e700000000a00 */
[----:B------:R-:W4:Y:S02]  /*1d80*/  @P0 LDC.64 R6, c[0x0][0x9f8] ;  /* 0x00027e00ff060b82 */ /* 0x000f240000000a00 */
[----:B----4-:R-:W-:Y:S01]  /*1d90*/  @P0 IMAD.WIDE R6, R31, 0x4, R6 ;  /* 0x000000041f060825 */ /* 0x010fe200078e0206 */
[----:B------:R-:W4:Y:S05]  /*1da0*/  S2R R20, SR_TID.X ;  /* 0x0000000000147919 */ /* 0x000f2a0000002100 */
[----:B------:R-:W4:Y:S01]  /*1db0*/  LDC R31, c[0x0][0x3f4] ;  /* 0x0000fd00ff1f7b82 */ /* 0x000f220000000800 */
[----:B------:R4:W3:Y:S01]  /*1dc0*/  @P0 LDG.E R69, desc[UR42][R6.64] ;  /* 0x0000002a06450981 */ /* 0x0008e2000c1e1900 */
[----:B------:R-:W-:Y:S01]  /*1dd0*/  SHF.R.S32.HI R3, RZ, 0x1f, R157 ;  /* 0x0000001fff037819 */ /* 0x000fe2000001149d */
[----:B0-----:R-:W-:Y:S01]  /*1de0*/  IMAD.WIDE.U32 R10, R157, R66, R16 ;  /* 0x000000429d0a7225 */ /* 0x001fe200078e0010 */
[----:B------:R-:W-:-:S02]  /*1df0*/  SHF.R.S32.HI R153, RZ, 0x1f, R152 ;  /* 0x0000001fff997819 */ /* 0x000fc40000011498 */
[----:B-1----:R-:W-:Y:S01]  /*1e00*/  SHF.L.U64.HI R64, R4, 0x7, R5 ;  /* 0x0000000704407819 */ /* 0x002fe20000010205 */
[-C--:B------:R-:W-:Y:S01]  /*1e10*/  IMAD R0, R3, R66.reuse, RZ ;  /* 0x0000004203007224 */ /* 0x080fe200078e02ff */
[----:B------:R-:W-:Y:S01]  /*1e20*/  LOP3.LUT R23, R23, 0xfffffffd, RZ, 0xc0, !PT ;  /* 0xfffffffd17177812 */ /* 0x000fe200078ec0ff */
[----:B------:R-:W-:Y:S01]  /*1e30*/  IMAD.WIDE.U32 R8, R157, R66, R152 ;  /* 0x000000429d087225 */ /* 0x000fe200078e0098 */
[----:B------:R-:W-:-:S03]  /*1e40*/  SHF.R.S32.HI R62, RZ, 0x1f, R30 ;  /* 0x0000001fff3e7819 */ /* 0x000fc6000001141e */
[----:B------:R-:W-:Y:S02]  /*1e50*/  IMAD R15, R157, R67, R0 ;  /* 0x000000439d0f7224 */ /* 0x000fe400078e0200 */
[-C--:B------:R-:W-:Y:S02]  /*1e60*/  IMAD R0, R3, R4.reuse, RZ ;  /* 0x0000000403007224 */ /* 0x080fe400078e02ff */
[----:B------:R-:W-:Y:S02]  /*1e70*/  IMAD.IADD R9, R9, 0x1, R15 ;  /* 0x0000000109097824 */ /* 0x000fe400078e020f */
[----:B------:R-:W-:Y:S01]  /*1e80*/  IMAD.IADD R11, R15, 0x1, R11 ;  /* 0x000000010f0b7824 */ /* 0x000fe200078e020b */
[----:B-----5:R-:W-:Y:S01]  /*1e90*/  SHF.R.S32.HI R15, RZ, 0x1f, R24 ;  /* 0x0000001fff0f7819 */ /* 0x020fe20000011418 */
[C---:B------:R-:W-:Y:S01]  /*1ea0*/  IMAD R21, R157.reuse, R5, R0 ;  /* 0x000000059d157224 */ /* 0x040fe200078e0200 */
[----:B----4-:R-:W-:Y:S01]  /*1eb0*/  ISETP.GE.AND P0, PT, R16, R31, PT ;  /* 0x0000001f1000720c */ /* 0x010fe20003f06270 */
[----:B------:R-:W-:-:S03]  /*1ec0*/  IMAD.WIDE.U32 R6, R157, R4, R152 ;  /* 0x000000049d067225 */ /* 0x000fc600078e0098 */
[----:B------:R-:W-:Y:S01]  /*1ed0*/  SEL R3, R31, RZ, P0 ;  /* 0x000000ff1f037207 */ /* 0x000fe20000000000 */
[----:B------:R-:W-:Y:S01]  /*1ee0*/  IMAD R14, R15, R66, RZ ;  /* 0x000000420f0e7224 */ /* 0x000fe200078e02ff */
[----:B------:R-:W-:Y:S01]  /*1ef0*/  IADD3 R7, R7, R21, RZ ;  /* 0x0000001507077210 */ /* 0x000fe20007ffe0ff */
[----:B------:R-:W-:Y:S01]  /*1f00*/  VIADD R36, R20, 0xffffff80 ;  /* 0xffffff8014247836 */ /* 0x000fe20000000000 */
[----:B------:R-:W-:Y:S01]  /*1f10*/  SHF.R.U32.HI R35, RZ, 0x7, R20 ;  /* 0x00000007ff237819 */ /* 0x000fe20000011614 */
[----:B------:R-:W-:Y:S02]  /*1f20*/  IMAD.IADD R3, R16, 0x1, R3 ;  /* 0x0000000110037824 */ /* 0x000fe400078e0203 */
[-C--:B------:R-:W-:Y:S01]  /*1f30*/  IMAD.WIDE.U32 R12, R157, R4.reuse, R16 ;  /* 0x000000049d0c7225 */ /* 0x080fe200078e0010 */
[C---:B------:R-:W-:Y:S02]  /*1f40*/  IADD3 R60, R35.reuse, 0x8, RZ ;  /* 0x00000008233c7810 */ /* 0x040fe40007ffe0ff */
[----:B------:R-:W-:Y:S01]  /*1f50*/  ISETP.NE.AND P6, PT, R35, 0x1, PT ;  /* 0x000000012300780c */ /* 0x000fe20003fc5270 */
[----:B------:R-:W-:Y:S01]  /*1f60*/  VIADD R35, R157, 0x60 ;  /* 0x000000609d237836 */ /* 0x000fe20000000000 */
[----:B------:R-:W-:Y:S01]  /*1f70*/  SHF.R.S32.HI R0, RZ, 0x1f, R3 ;  /* 0x0000001fff007819 */ /* 0x000fe20000011403 */
[----:B------:R-:W-:-:S02]  /*1f80*/  IMAD R15, R15, R4, RZ ;  /* 0x000000040f0f7224 */ /* 0x000fc400078e02ff */
[----:B------:R-:W-:Y:S01]  /*1f90*/  IMAD.SHL.U32 R35, R35, 0x40, RZ ;  /* 0x0000004023237824 */ /* 0x000fe200078e00ff */
[----:B------:R-:W-:Y:S01]  /*1fa0*/  LEA.HI R0, R0, R3, RZ, 0x3 ;  /* 0x0000000300007211 */ /* 0x000fe200078f18ff */
[----:B------:R-:W-:Y:S02]  /*1fb0*/  VIADD R20, R20, 0xffffff80 ;  /* 0xffffff8014147836 */ /* 0x000fe40000000000 */
[----:B------:R-:W-:Y:S01]  /*1fc0*/  IMAD.IADD R13, R21, 0x1, R13 ;  /* 0x00000001150d7824 */ /* 0x000fe200078e020d */
[----:B------:R-:W-:Y:S01]  /*1fd0*/  LOP3.LUT R35, R35, 0x1c0, RZ, 0xc0, !PT ;  /* 0x000001c023237812 */ /* 0x000fe200078ec0ff */
[C---:B------:R-:W-:Y:S02]  /*1fe0*/  IMAD R15, R24.reuse, R5, R15 ;  /* 0x00000005180f7224 */ /* 0x040fe400078e020f */
[----:B------:R-:W-:Y:S05]  /*1ff0*/  @!P6 WARPSYNC.ALL ;  /* 0x000000000000e948 */ /* 0x000fea0003800000 */
[----:B------:R-:W-:Y:S01]  /*2000*/  LOP3.LUT R5, R35, 0x38, R0, 0xf8, !PT ;  /* 0x0000003823057812 */ /* 0x000fe200078ef800 */
[----:B------:R-:W-:Y:S01]  /*2010*/  VIADD R35, R157, 0x60 ;  /* 0x000000609d237836 */ /* 0x000fe20000000000 */
[----:B------:R-:W-:Y:S01]  /*2020*/  ULDC UR4, c[0x0][0x2f4] ;  /* 0x0000bd0000047ab9 */ /* 0x000fe20000000800 */
[----:B------:R-:W-:Y:S01]  /*2030*/  IMAD.WIDE.U32 R52, R24, R4, R6 ;  /* 0x0000000418347225 */ /* 0x000fe200078e0006 */
[----:B------:R-:W-:-:S02]  /*2040*/  LOP3.LUT R6, R0, 0xfffffff8, RZ, 0xc0, !PT ;  /* 0xfffffff800067812 */ /* 0x000fc400078ec0ff */
[----:B------:R-:W-:Y:S01]  /*2050*/  ISETP.GE.AND P2, PT, R18, UR4, PT ;  /* 0x0000000412007c0c */ /* 0x000fe2000bf46270 */
[----:B------:R-:W-:-:S04]  /*2060*/  IMAD.WIDE.U32 R54, R24, R4, R12 ;  /* 0x0000000418367225 */ /* 0x000fc800078e000c */
[----:B------:R-:W-:Y:S02]  /*2070*/  IMAD.SHL.U32 R63, R4, 0x80, RZ ;  /* 0x00000080043f7824 */ /* 0x000fe400078e00ff */
[----:B------:R-:W-:Y:S02]  /*2080*/  IMAD.SHL.U32 R35, R35, 0x40, RZ ;  /* 0x0000004023237824 */ /* 0x000fe400078e00ff */
[----:B------:R-:W-:-:S03]  /*2090*/  IMAD.WIDE.U32 R48, R24, R66, R8 ;  /* 0x0000004218307225 */ /* 0x000fc600078e0008 */
[----:B------:R-:W-:Y:S01]  /*20a0*/  LOP3.LUT R35, R35, 0x1c0, RZ, 0xc0, !PT ;  /* 0x000001c023237812 */ /* 0x000fe200078ec0ff */
[----:B------:R-:W-:Y:S01]  /*20b0*/  IMAD R21, R24, R67, R14 ;  /* 0x0000004318157224 */ /* 0x000fe200078e020e */
[----:B------:R-:W-:Y:S01]  /*20c0*/  SHF.L.U64.HI R67, R66, 0x7, R67 ;  /* 0x0000000742437819 */ /* 0x000fe20000010243 */
[----:B------:R-:W-:Y:S01]  /*20d0*/  IMAD.WIDE.U32 R50, R24, R66, R10 ;  /* 0x0000004218327225 */ /* 0x000fe200078e000a */
[----:B------:R-:W-:-:S03]  /*20e0*/  SHF.R.U32.HI R35, RZ, 0x3, R35 ;  /* 0x00000003ff237819 */ /* 0x000fc60000011623 */
[----:B------:R-:W-:Y:S01]  /*20f0*/  IMAD.SHL.U32 R58, R31, 0x2, RZ ;  /* 0x000000021f3a7824 */ /* 0x000fe200078e00ff */
[----:B------:R-:W-:Y:S01]  /*2100*/  LOP3.LUT R8, R5, R35, RZ, 0x3c, !PT ;  /* 0x0000002305087212 */ /* 0x000fe200078e3cff */
[----:B------:R-:W-:Y:S01]  /*2110*/  IMAD.IADD R31, R49, 0x1, R21 ;  /* 0x00000001311f7824 */ /* 0x000fe200078e0215 */
[----:B------:R-:W-:Y:S01]  /*2120*/  SHF.R.S32.HI R5, RZ, 0x3, R0 ;  /* 0x00000003ff057819 */ /* 0x000fe20000011400 */
[----:B------:R-:W-:Y:S02]  /*2130*/  IMAD.IADD R68, R68, 0x1, R33 ;  /* 0x0000000144447824 */ /* 0x000fe400078e0221 */
[----:B------:R-:W-:Y:S02]  /*2140*/  IMAD.SHL.U32 R66, R66, 0x80, RZ ;  /* 0x0000008042427824 */ /* 0x000fe400078e00ff */
[----:B------:R-:W-:Y:S02]  /*2150*/  IMAD.IADD R21, R21, 0x1, R51 ;  /* 0x0000000115157824 */ /* 0x000fe400078e0233 */
[----:B------:R-:W-:-:S02]  /*2160*/  IMAD.IADD R7, R15, 0x1, R55 ;  /* 0x000000010f077824 */ /* 0x000fc400078e0237 */
[C---:B--2---:R-:W-:Y:S01]  /*2170*/  IMAD.SHL.U32 R65, R34.reuse, 0x40, RZ ;  /* 0x0000004022417824 */ /* 0x044fe200078e00ff */
[----:B------:R-:W-:Y:S01]  /*2180*/  @!P6 BAR.SYNC.DEFER_BLOCKING 0x9, 0x100 ;  /* 0x024400000000eb1d */ /* 0x000fe20000010000 */
[----:B------:R-:W-:Y:S02]  /*2190*/  LOP3.LUT P1, RZ, R34, 0x4, RZ, 0xc0, !PT ;  /* 0x0000000422ff7812 */ /* 0x000fe4000782c0ff */
[----:B------:R-:W-:Y:S02]  /*21a0*/  SHF.R.S32.HI R34, RZ, 0x1f, R36 ;  /* 0x0000001fff227819 */ /* 0x000fe40000011424 */
[----:B------:R-:W-:Y:S02]  /*21b0*/  LOP3.LUT R65, R65, 0x1c0, RZ, 0xc0, !PT ;  /* 0x000001c041417812 */ /* 0x000fe400078ec0ff */
[----:B------:R-:W-:Y:S02]  /*21c0*/  LEA.HI R34, R34, R36, RZ, 0x2 ;  /* 0x0000002422227211 */ /* 0x000fe400078f10ff */
[----:B------:R-:W-:-:S02]  /*21d0*/  SHF.R.U32.HI R61, RZ, 0x3, R65 ;  /* 0x00000003ff3d7819 */ /* 0x000fc40000011641 */
[----:B------:R-:W-:Y:S02]  /*21e0*/  LOP3.LUT R34, R34, 0xfffffffc, RZ, 0xc0, !PT ;  /* 0xfffffffc22227812 */ /* 0x000fe400078ec0ff */
[----:B------:R-:W-:Y:S02]  /*21f0*/  LOP3.LUT R4, R65, 0x18, R16, 0xf8, !PT ;  /* 0x0000001841047812 */ /* 0x000fe400078ef810 */
[----:B------:R-:W-:Y:S01]  /*2200*/  @P1 LOP3.LUT R23, R23, 0x2, RZ, 0xfc, !PT ;  /* 0x0000000217171812 */ /* 0x000fe200078efcff */
[----:B------:R-:W-:Y:S01]  /*2210*/  IMAD.IADD R34, R36, 0x1, -R34 ;  /* 0x0000000124227824 */ /* 0x000fe200078e0a22 */
[----:B------:R-:W-:Y:S02]  /*2220*/  LOP3.LUT R4, R4, R61, RZ, 0x3c, !PT ;  /* 0x0000003d04047212 */ /* 0x000fe400078e3cff */
[----:B------:R-:W-:Y:S01]  /*2230*/  ISETP.GE.AND P1, PT, R16, UR4, PT ;  /* 0x0000000410007c0c */ /* 0x000fe2000bf26270 */
[----:B------:R-:W-:Y:S01]  /*2240*/  IMAD R59, R34, 0x60, R157 ;  /* 0x00000060223b7824 */ /* 0x000fe200078e029d */
[----:B------:R-:W-:-:S04]  /*2250*/  SHF.R.S32.HI R34, RZ, 0x1f, R20 ;  /* 0x0000001fff227819 */ /* 0x000fc80000011414 */
[----:B------:R-:W-:Y:S02]  /*2260*/  LEA.HI R34, R34, R20, RZ, 0x5 ;  /* 0x0000001422227211 */ /* 0x000fe400078f28ff */
[----:B------:R-:W-:Y:S02]  /*2270*/  IADD3 R20, R53, R15, RZ ;  /* 0x0000000f35147210 */ /* 0x000fe40007ffe0ff */
[----:B------:R-:W-:-:S05]  /*2280*/  SHF.R.S32.HI R34, RZ, 0x5, R34 ;  /* 0x00000005ff227819 */ /* 0x000fca0000011422 */
[----:B------:R-:W-:Y:S01]  /*2290*/  IMAD R57, R34, 0x200, R4 ;  /* 0x0000020022397824 */ /* 0x000fe200078e0204 */
[----:B------:R-:W-:Y:S01]  /*22a0*/  LOP3.LUT R4, R65, 0x38, R0, 0xf8, !PT ;  /* 0x0000003841047812 */ /* 0x000fe200078ef800 */
[----:B---3--:R-:W-:-:S03]  /*22b0*/  IMAD.IADD R0, R32, 0x1, R8 ;  /* 0x0000000120007824 */ /* 0x008fc600078e0208 */
[----:B------:R-:W-:Y:S02]  /*22c0*/  LOP3.LUT R3, R4, R61, RZ, 0x3c, !PT ;  /* 0x0000003d04037212 */ /* 0x000fe400078e3cff */
[----:B------:R-:W-:-:S03]  /*22d0*/  SHF.R.S32.HI R4, RZ, 0x1f, R6 ;  /* 0x0000001fff047819 */ /* 0x000fc60000011406 */
[----:B------:R-:W-:Y:S01]  /*22e0*/  IMAD R3, R34, 0x200, R3 ;  /* 0x0000020022037824 */ /* 0x000fe200078e0203 */
[----:B------:R-:W-:-:S07]  /*22f0*/  SHF.R.S32.HI R56, RZ, 0x1f, R69 ;  /* 0x0000001fff387819 */ /* 0x000fce0000011445 */
.L_x_14361:
[----:B--2-4-:R-:W2:Y:S01]  /*2300*/  LDL R33, [R1+0x40] ;  /* 0x0000400001217983 */ /* 0x014ea20000100800 */
[----:B0-----:R-:W0:Y:S01]  /*2310*/  LDC R74, c[0x0][0x430] ;  /* 0x00010c00ff4a7b82 */ /* 0x001e220000000800 */
[----:B------:R-:W-:Y:S02]  /*2320*/  VIADD R26, R26, 0xffffffff ;  /* 0xffffffff1a1a7836 */ /* 0x000fe40000000000 */
[----:B------:R-:W-:Y:S02]  /*2330*/  IMAD.MOV.U32 R73, RZ, RZ, RZ ;  /* 0x000000ffff497224 */ /* 0x000fe400078e00ff */
        /* <DEDUP_REMOVED lines=14> */
[----:B------:R-:W-:Y:S01]  /*2420*/  @!P3 SHF.R.S32.HI R13, RZ, 0x1f, R12 ;  /* 0x0000001fff0db819 */ /* 0x000fe2000001140c */
[C---:B------:R-:W-:Y:S02]  /*2430*/  @!P3 IMAD R15, R69.reuse, R11, R14 ;  /* 0x0000000b450fb224 */ /* 0x040fe400078e020e */
[----:B------:R-:W-:-:S04]  /*2440*/  @!P3 IMAD.WIDE.U32 R10, R69, R10, R12 ;  /* 0x0000000a450ab225 */ /* 0x000fc800078e000c */
[----:B------:R-:W-:Y:S01]  /*2450*/  @!P3 IMAD.IADD R11, R11, 0x1, R15 ;  /* 0x000000010b0bb824 */ /* 0x000fe200078e020f */
[----:B---3--:R-:W-:-:S04]  /*2460*/  @!P3 LEA R8, P4, R10, R8, 0x2 ;  /* 0x000000080a08b211 */ /* 0x008fc800078810ff */
[----:B------:R-:W-:-:S05]  /*2470*/  @!P3 LEA.HI.X R9, R10, R9, R11, 0x2, P4 ;  /* 0x000000090a09b211 */ /* 0x000fca00020f140b */
[----:B-----5:R0:W5:Y:S01]  /*2480*/  @!P3 LDG.E R73, desc[UR42][R8.64] ;  /* 0x0000002a0849b981 */ /* 0x020162000c1e1900 */
        /* <DEDUP_REMOVED lines=8> */
[----:B------:R-:W-:Y:S02]  /*2510*/  @P3 LOP3.LUT R23, R23, 0x1, RZ, 0xfc, !PT ;  /* 0x0000000117173812 */ /* 0x000fe400078efcff */
[----:B------:R-:W-:Y:S02]  /*2520*/  ISETP.GE.AND P3, PT, R80, 0x1, PT ;  /* 0x000000015000780c */ /* 0x000fe40003f66270 */
[----:B--2---:R-:W-:-:S13]  /*2530*/  LOP3.LUT P5, RZ, R33, 0x4, RZ, 0xc0, !PT ;  /* 0x0000000421ff7812 */ /* 0x004fda00078ac0ff */
[C---:B------:R-:W-:Y:S01]  /*2540*/  @P5 VIADD R10, R72.reuse, 0xffffffe0 ;  /* 0xffffffe0480a5836 */ /* 0x040fe20000000000 */
[----:B------:R-:W-:-:S03]  /*2550*/  LEA R72, R72, R25, 0x1 ;  /* 0x0000001948487211 */ /* 0x000fc600078e08ff */
        /* <DEDUP_REMOVED lines=14> */
[C---:B------:R-:W-:Y:S01]  /*2640*/  IMAD R11, R73.reuse, UR5, R10 ;  /* 0x00000005490b7c24 */ /* 0x040fe2000f8e020a */
[----:B------:R-:W-:Y:S01]  /*2650*/  SHF.R.S32.HI R10, RZ, 0x1f, R26 ;  /* 0x0000001fff0a7819 */ /* 0x000fe2000001141a */
        /* <DEDUP_REMOVED lines=20> */
[----:B------:R0:W5:Y:S01]  /*27a0*/  LDL R83, [R1+0xc] ;  /* 0x00000c0001537983 */ /* 0x0001620000100800 */
        /* <DEDUP_REMOVED lines=10> */
[----:B0-----:R-:W-:Y:S06]  /*2850*/  @P3 BRA `(.L_x_14310) ;  /* 0x0000000000503947 */ /* 0x001fec0003800000 */
[----:B------:R-:W-:Y:S01]  /*2860*/  IADD3 R13, P4, R48, R10, RZ ;  /* 0x0000000a300d7210 */ /* 0x000fe20007f9e0ff */
[----:B------:R-:W-:Y:S01]  /*2870*/  ULDC.64 UR4, c[0x0][0x3e8] ;  /* 0x0000fa0000047ab9 */ /* 0x000fe20000000a00 */
[----:B------:R-:W-:Y:S02]  /*2880*/  CS2R R44, SRZ ;  /* 0x00000000002c7805 */ /* 0x000fe4000001ff00 */
[----:B------:R-:W-:Y:S01]  /*2890*/  CS2R R46, SRZ ;  /* 0x00000000002e7805 */ /* 0x000fe2000001ff00 */
[----:B------:R-:W-:Y:S01]  /*28a0*/  IMAD.X R14, R70, 0x1, R31, P4 ;  /* 0x00000001460e7824 */ /* 0x000fe200020e061f */
[----:B------:R-:W-:-:S04]  /*28b0*/  IADD3 R15, P4, R52, R8, RZ ;  /* 0x00000008340f7210 */ /* 0x000fc80007f9e0ff */
[----:B------:R-:W-:Y:S02]  /*28c0*/  IADD3.X R40, R79, R20, RZ, P4, !PT ;  /* 0x000000144f287210 */ /* 0x000fe400027fe4ff */
        /* <DEDUP_REMOVED lines=9> */
[----:B------:R0:W5:Y:S02]  /*2960*/  @!P4 LDG.E.64 R46, desc[UR42][R14.64] ;  /* 0x0000002a0e2ec981 */ /* 0x000164000c1e1b00 */
[----:B-----5:R-:W-:-:S13]  /*2970*/  ISETP.GE.AND P4, PT, R83, R80, PT ;  /* 0x000000505300720c */ /* 0x020fda0003f86270 */
[----:B------:R0:W5:Y:S04]  /*2980*/  @!P4 LDG.E.64 R40, desc[UR42][R12.64+0x20] ;  /* 0x0000202a0c28c981 */ /* 0x000168000c1e1b00 */
[----:B------:R0:W5:Y:S02]  /*2990*/  @!P4 LDG.E.64 R42, desc[UR42][R14.64+0x20] ;  /* 0x0000202a0e2ac981 */ /* 0x000164000c1e1b00 */
.L_x_14310:
[----:B------:R-:W-:Y:S05]  /*29a0*/  BSYNC B1 ;  /* 0x0000000000017941 */ /* 0x000fea0003800000 */
.L_x_14309:
[----:B0-----:R-:W-:Y:S01]  /*29b0*/  VIADD R12, R157, 0x60 ;  /* 0x000000609d0c7836 */ /* 0x001fe20000000000 */
[----:B------:R-:W-:Y:S01]  /*29c0*/  BSSY B1, `(.L_x_14311) ;  /* 0x0000021000017945 */ /* 0x000fe20003800000 */
[----:B-----5:R-:W-:Y:S02]  /*29d0*/  IMAD.MOV.U32 R81, RZ, RZ, R40 ;  /* 0x000000ffff517224 */ /* 0x020fe400078e0028 */
[----:B------:R-:W-:Y:S01]  /*29e0*/  IMAD.MOV.U32 R82, RZ, RZ, R41 ;  /* 0x000000ffff527224 */ /* 0x000fe200078e0029 */
[----:B------:R-:W-:-:S13]  /*29f0*/  ISETP.GE.AND P4, PT, R12, R77, PT ;  /* 0x0000004d0c00720c */ /* 0x000fda0003f86270 */
[----:B------:R-:W-:Y:S05]  /*2a00*/  @P4 BRA `(.L_x_14312) ;  /* 0x0000000000704947 */ /* 0x000fea0003800000 */
[----:B------:R-:W0:Y:S01]  /*2a10*/  LDC.64 R12, c[0x0][0x3f8] ;  /* 0x0000fe00ff0c7b82 */ /* 0x000e220000000a00 */
[----:B------:R-:W-:Y:S01]  /*2a20*/  IMAD.MOV.U32 R11, RZ, RZ, R70 ;  /* 0x000000ffff0b7224 */ /* 0x000fe200078e0046 */
[----:B------:R-:W-:Y:S01]  /*2a30*/  ULDC.64 UR4, c[0x0][0x3e8] ;  /* 0x0000fa0000047ab9 */ /* 0x000fe20000000a00 */
[----:B------:R-:W-:Y:S01]  /*2a40*/  IMAD.MOV.U32 R9, RZ, RZ, R79 ;  /* 0x000000ffff097224 */ /* 0x000fe200078e004f */
[----:B------:R-:W-:Y:S02]  /*2a50*/  CS2R R36, SRZ ;  /* 0x0000000000247805 */ /* 0x000fe4000001ff00 */
[----:B------:R-:W-:Y:S01]  /*2a60*/  CS2R R38, SRZ ;  /* 0x0000000000267805 */ /* 0x000fe2000001ff00 */
        /* <DEDUP_REMOVED lines=22> */
.L_x_14312:
[----:B------:R-:W-:Y:S05]  /*2bd0*/  BSYNC B1 ;  /* 0x0000000000017941 */ /* 0x000fea0003800000 */
.L_x_14311:
[----:B0-----:R-:W-:Y:S01]  /*2be0*/  IMAD.MOV.U32 R8, RZ, RZ, R44 ;  /* 0x000000ffff087224 */ /* 0x001fe200078e002c */
[----:B------:R-:W-:Y:S01]  /*2bf0*/  UISETP.NE.AND UP0, UPT, UR39, 0x3, UPT ;  /* 0x000000032700788c */ /* 0x000fe2000bf05270 */
[----:B------:R-:W-:Y:S01]  /*2c00*/  IMAD.MOV.U32 R9, RZ, RZ, R45 ;  /* 0x000000ffff097224 */ /* 0x000fe200078e002d */
[----:B------:R-:W-:Y:S01]  /*2c10*/  PRMT R90, R90, 0x5410, R81 ;  /* 0x000054105a5a7816 */ /* 0x000fe20000000051 */
[----:B------:R-:W-:Y:S01]  /*2c20*/  IMAD.MOV.U32 R10, RZ, RZ, R46 ;  /* 0x000000ffff0a7224 */ /* 0x000fe200078e002e */
[----:B------:R-:W-:Y:S01]  /*2c30*/  PRMT R89, R82, 0x7610, R89 ;  /* 0x0000761052597816 */ /* 0x000fe20000000059 */
        /* <DEDUP_REMOVED lines=18> */
[----:B------:R-:W-:-:S05]  /*2d60*/  IMAD.MOV.U32 R11, RZ, RZ, R39 ;  /* 0x000000ffff0b7224 */ /* 0x000fca00078e0027 */
[----:B------:R-:W-:Y:S01]  /*2d70*/  PRMT R87, R10, 0x5410, R11 ;  /* 0x000054100a577816 */ /* 0x000fe2000000000b */
[----:B------:R-:W-:Y:S06]  /*2d80*/  @!P5 BRA `(.L_x_14313) ;  /* 0x000000000004d947 */ /* 0x000fec0003800000 */
[----:B------:R-:W-:Y:S01]  /*2d90*/  BPT.TRAP 0x1 ;  /* 0x000000040000795c */ /* 0x000fe20000300000 */
.L_x_14313:
[----:B------:R-:W2:Y:S01]  /*2da0*/  LDL R8, [R1+0x8] ;  /* 0x0000080001087983 */ /* 0x000ea20000100800 */
[----:B------:R-:W-:Y:S01]  /*2db0*/  IMAD R70, R22, 0x8, R2 ;  /* 0x0000000816467824 */ /* 0x000fe200078e0202 */
[----:B------:R-:W-:Y:S01]  /*2dc0*/  BSSY B1, `(.L_x_14314) ;  /* 0x0000004000017945 */ /* 0x000fe20003800000 */
[----:B--2---:R-:W-:-:S04]  /*2dd0*/  SHF.L.U32 R79, R8, 0x1f, RZ ;  /* 0x0000001f084f7819 */ /* 0x004fc800000006ff */
[----:B------:R-:W0:Y:S02]  /*2de0*/  SYNCS.PHASECHK.TRANS64.TRYWAIT P6, [R70+URZ+0x16890], R79 ;  /* 0x0168904f460075a7 */ /* 0x000e2400080c017f */
[----:B0-----:R-:W-:Y:S05]  /*2df0*/  @!P6 BRA `(.L_x_14315) ;  /* 0x000001d00078e947 */ /* 0x001fea0003800000 */
.L_x_14626:
[----:B------:R-:W-:Y:S05]  /*2e00*/  BSYNC B1 ;  /* 0x0000000000017941 */ /* 0x000fea0003800000 */
.L_x_14314:
[----:B------:R-:W-:-:S03]  /*2e10*/  UMOV UR4, 0xffffffff ;  /* 0xffffffff00047882 */ /* 0x000fc60000000000 */
[----:B------:R-:W-:Y:S05]  /*2e20*/  BRA.DIV UR4, `(.L_x_14316) ;  /* 0x000001d204807947 */ /* 0x000fea000b800000 */
[----:B------:R1:W2:Y:S04]  /*2e30*/  SHFL.IDX PT, R81, R85, RZ, 0x1c1f ;  /* 0x001c1fff55517589 */ /* 0x0002a800000e0000 */
[----:B------:R1:W3:Y:S02]  /*2e40*/  SHFL.IDX PT, R14, R84, RZ, 0x1c1f ;  /* 0x001c1fff540e7589 */ /* 0x0002e400000e0000 */
.L_x_14630:
        /* <DEDUP_REMOVED lines=22> */
[----:B------:R-:W-:Y:S01]  /*2fb0*/  FMUL.FTZ R96, R44, R91 ;  /* 0x0000005b2c607220 */ /* 0x000fe20000410000 */
[----:B------:R-:W-:Y:S02]  /*2fc0*/  HADD2.F32 R46, -RZ, R92.H0_H0 ;  /* 0x2000005cff2e7230 */ /* 0x000fe40000004100 */
[CC--:B------:R-:W-:Y:S01]  /*2fd0*/  FMUL.FTZ R92, R10.reuse, R47.reuse ;  /* 0x0000002f0a5c7220 */ /* 0x0c0fe20000410000 */
[----:B------:R-:W-:Y:S01]  /*2fe0*/  FMUL.FTZ R47, R9, R47 ;  /* 0x0000002f092f7220 */ /* 0x000fe20000410000 */
[----:B------:R-:W-:Y:S02]  /*2ff0*/  FMUL.FTZ R95, R11, R91 ;  /* 0x0000005b0b5f7220 */ /* 0x000fe40000410000 */
[-C--:B------:R-:W-:Y:S01]  /*3000*/  FFMA.FTZ R91, R9, R45.reuse, -R92 ;  /* 0x0000002d095b7223 */ /* 0x080fe2000001085c */
[----:B------:R-:W-:Y:S01]  /*3010*/  FFMA.FTZ R94, R10, R45, R47 ;  /* 0x0000002d0a5e7223 */ /* 0x000fe2000001002f */
[----:B------:R-:W-:-:S02]  /*3020*/  HADD2.F32 R9, -RZ, R8.H1_H1 ;  /* 0x30000008ff097230 */ /* 0x000fc40000004100 */
[-C--:B------:R-:W-:Y:S01]  /*3030*/  FFMA.FTZ R93, R11, R46.reuse, -R96 ;  /* 0x0000002e0b5d7223 */ /* 0x080fe20000010860 */
[----:B------:R-:W-:Y:S01]  /*3040*/  FFMA.FTZ R98, R44, R46, R95 ;  /* 0x0000002e2c627223 */ /* 0x000fe2000001005f */
[----:B------:R-:W-:Y:S02]  /*3050*/  HADD2.F32 R45, -RZ, R99.H0_H0 ;  /* 0x20000063ff2d7230 */ /* 0x000fe40000004100 */
[----:B------:R-:W-:Y:S02]  /*3060*/  HADD2.F32 R8, -RZ, R8.H0_H0 ;  /* 0x20000008ff087230 */ /* 0x000fe40000004100 */
[----:B------:R-:W-:Y:S02]  /*3070*/  HADD2.F32 R10, -RZ, R15.H1_H1 ;  /* 0x3000000fff0a7230 */ /* 0x000fe40000004100 */
        /* <DEDUP_REMOVED lines=16> */
.L_x_14322:
[----:B------:R-:W-:Y:S05]  /*3180*/  BSYNC B3 ;  /* 0x0000000000037941 */ /* 0x000fea0003800000 */
.L_x_14321:
[----:B0-----:R4:W-:Y:S02]  /*3190*/  ST.E.128 desc[UR42][R12.64], R8 ;  /* 0x000000080c007985 */ /* 0x0019e4000c101d2a */
.L_x_14320:
[----:B------:R-:W-:Y:S05]  /*31a0*/  BSYNC B2 ;  /* 0x0000000000027941 */ /* 0x000fea0003800000 */
.L_x_14319:
[----:B------:R-:W-:Y:S05]  /*31b0*/  @P2 BRA `(.L_x_14318) ;  /* 0x0000000000cc2947 */ /* 0x000fea0003800000 */
[----:B----4-:R-:W2:Y:S04]  /*31c0*/  LDL R8, [R1+0x4] ;  /* 0x0000040001087983 */ /* 0x010ea80000100800 */
[----:B------:R-:W4:Y:S01]  /*31d0*/  LDL R15, [R1+0xc] ;  /* 0x00000c00010f7983 */ /* 0x000f220000100800 */
[C---:B---3--:R-:W-:Y:S01]  /*31e0*/  LEA R12, P3, R18.reuse, R14, 0x1 ;  /* 0x0000000e120c7211 */ /* 0x048fe200078608ff */
[----:B------:R-:W-:Y:S03]  /*31f0*/  BSSY B2, `(.L_x_14323) ;  /* 0x000002e000027945 */ /* 0x000fe60003800000 */
[----:B--2---:R-:W-:Y:S02]  /*3200*/  LEA.HI.X R13, R18, R81, R8, 0x1, P3 ;  /* 0x00000051120d7211 */ /* 0x004fe400018f0c08 */
[----:B------:R2:W3:Y:S01]  /*3210*/  LDS.128 R8, [R71+0xe000] ;  /* 0x00e0000047087984 */ /* 0x0004e20000000c00 */
[----:B----4-:R-:W-:-:S13]  /*3220*/  ISETP.GE.AND P3, PT, R15, R80, PT ;  /* 0x000000500f00720c */ /* 0x010fda0003f66270 */
[----:B--2---:R-:W-:Y:S05]  /*3230*/  @P3 BRA `(.L_x_14324) ;  /* 0x0000000000a43947 */ /* 0x004fea0003800000 */
[--C-:B------:R-:W-:Y:S01]  /*3240*/  SHF.R.U64 R40, R40, 0x10, R41.reuse ;  /* 0x0000001028287819 */ /* 0x100fe20000001229 */
[----:B---3--:R-:W-:Y:S01]  /*3250*/  IMAD.MOV.U32 R14, RZ, RZ, R10 ;  /* 0x000000ffff0e7224 */ /* 0x008fe200078e000a */
[----:B------:R-:W-:Y:S01]  /*3260*/  SHF.R.U32.HI R45, RZ, 0x10, R41 ;  /* 0x00000010ff2d7819 */ /* 0x000fe20000011629 */
[----:B------:R-:W-:Y:S01]  /*3270*/  HADD2.F32 R10, -RZ, R9.H1_H1 ;  /* 0x30000009ff0a7230 */ /* 0x000fe20000004100 */
[--C-:B------:R-:W-:Y:S01]  /*3280*/  SHF.R.U64 R41, R42, 0x10, R43.reuse ;  /* 0x000000102a297819 */ /* 0x100fe2000000122b */
[----:B------:R-:W-:Y:S01]  /*3290*/  HADD2.F32 R15, -RZ, R11.H1_H1 ;  /* 0x3000000bff0f7230 */ /* 0x000fe20000004100 */
        /* <DEDUP_REMOVED lines=13> */
[-C--:B------:R-:W-:Y:S01]  /*3370*/  FFMA.FTZ R46, R9, R40.reuse, -R46 ;  /* 0x00000028092e7223 */ /* 0x080fe2000001082e */
[----:B------:R-:W-:Y:S01]  /*3380*/  FFMA.FTZ R43, R10, R40, R41 ;  /* 0x000000280a2b7223 */ /* 0x000fe20000010029 */
[----:B------:R-:W-:Y:S01]  /*3390*/  FFMA.FTZ R47, R15, R42, R44 ;  /* 0x0000002a0f2f7223 */ /* 0x000fe2000001002c */
[----:B------:R-:W-:Y:S02]  /*33a0*/  HADD2.F32 R90, -RZ, R90.H0_H0 ;  /* 0x2000005aff5a7230 */ /* 0x000fe40000004100 */
[----:B------:R-:W-:Y:S02]  /*33b0*/  HADD2.F32 R15, -RZ, R89.H1_H1 ;  /* 0x30000059ff0f7230 */ /* 0x000fe40000004100 */
[----:B------:R-:W-:Y:S02]  /*33c0*/  HADD2.F32 R9, -RZ, R8.H1_H1 ;  /* 0x30000008ff097230 */ /* 0x000fe40000004100 */
[----:B------:R-:W-:Y:S02]  /*33d0*/  HADD2.F32 R10, -RZ, R14.H1_H1 ;  /* 0x3000000eff0a7230 */ /* 0x000fe40000004100 */
[----:B------:R-:W-:-:S02]  /*33e0*/  HADD2.F32 R8, -RZ, R8.H0_H0 ;  /* 0x20000008ff087230 */ /* 0x000fc40000004100 */
[CC--:B------:R-:W-:Y:S01]  /*33f0*/  FMUL.FTZ R41, R9.reuse, R90.reuse ;  /* 0x0000005a09297220 */ /* 0x0c0fe20000410000 */
[----:B------:R-:W-:Y:S02]  /*3400*/  HADD2.F32 R14, -RZ, R14.H0_H0 ;  /* 0x2000000eff0e7230 */ /* 0x000fe40000004100 */
[----:B------:R-:W-:Y:S01]  /*3410*/  FMUL.FTZ R45, R10, R15 ;  /* 0x0000000f0a2d7220 */ /* 0x000fe20000410000 */
[----:B------:R-:W-:Y:S02]  /*3420*/  HADD2.F32 R89, -RZ, R89.H0_H0 ;  /* 0x20000059ff597230 */ /* 0x000fe40000004100 */
        /* <DEDUP_REMOVED lines=10> */
.L_x_14324:
[----:B------:R-:W-:Y:S05]  /*34d0*/  BSYNC B2 ;  /* 0x0000000000027941 */ /* 0x000fea0003800000 */
.L_x_14323:
[----:B---3--:R2:W-:Y:S02]  /*34e0*/  ST.E.128 desc[UR42][R12.64], R8 ;  /* 0x000000080c007985 */ /* 0x0085e4000c101d2a */
.L_x_14318:
[----:B------:R-:W-:Y:S05]  /*34f0*/  BSYNC B1 ;  /* 0x0000000000017941 */ /* 0x000fea0003800000 */
.L_x_14317:
[----:B------:R-:W-:-:S03]  /*3500*/  UMOV UR4, 0xffffffff ;  /* 0xffffffff00047882 */ /* 0x000fc60000000000 */
[----:B------:R-:W-:Y:S05]  /*3510*/  BRA.DIV UR4, `(.L_x_14325) ;  /* 0x000001ce040c7947 */ /* 0x000fea000b800000 */
[----:B-1----:R-:W1:Y:S04]  /*3520*/  SHFL.IDX PT, R85, R85, 0x1, 0x1c1f ;  /* 0x003c1f0055557f89 */ /* 0x002e6800000e0000 */
[----:B---3--:R3:W0:Y:S02]  /*3530*/  SHFL.IDX PT, R14, R84, 0x1, 0x1c1f ;  /* 0x003c1f00540e7f89 */ /* 0x00862400000e0000 */
.L_x_14634:
[----:B------:R-:W-:Y:S05]  /*3540*/  @P4 BRA `(.L_x_14326) ;  /* 0x0000002000144947 */ /* 0x000fea0003800000 */
[----:B------:R-:W-:Y:S04]  /*3550*/  BSSY B1, `(.L_x_14327) ;  /* 0x0000033000017945 */ /* 0x000fe80003800000 */
[----:B------:R-:W-:Y:S05]  /*3560*/  @P1 BRA `(.L_x_14328) ;  /* 0x0000000000c41947 */ /* 0x000fea0003800000 */
[----:B--2-4-:R2:W4:Y:S01]  /*3570*/  LDS.128 R8, [R72+0x11000] ;  /* 0x0110000048087984 */ /* 0x0145220000000c00 */
[C---:B0-----:R-:W-:Y:S01]  /*3580*/  LEA R12, P3, R16.reuse, R14, 0x1 ;  /* 0x0000000e100c7211 */ /* 0x041fe200078608ff */
[----:B------:R-:W-:Y:S03]  /*3590*/  BSSY B2, `(.L_x_14329) ;  /* 0x000002d000027945 */ /* 0x000fe60003800000 */
[----:B-1----:R-:W-:Y:S02]  /*35a0*/  LEA.HI.X R13, R16, R85, R17, 0x1, P3 ;  /* 0x00000055100d7211 */ /* 0x002fe400018f0c11 */
[----:B------:R-:W-:-:S13]  /*35b0*/  ISETP.GE.AND P3, PT, R152, R80, PT ;  /* 0x000000509800720c */ /* 0x000fda0003f66270 */
[----:B--2---:R-:W-:Y:S05]  /*35c0*/  @P3 BRA `(.L_x_14330) ;  /* 0x0000000000a43947 */ /* 0x004fea0003800000 */
        /* <DEDUP_REMOVED lines=41> */
.L_x_14330:
[----:B------:R-:W-:Y:S05]  /*3860*/  BSYNC B2 ;  /* 0x0000000000027941 */ /* 0x000fea0003800000 */
.L_x_14329:
[----:B----4-:R0:W-:Y:S02]  /*3870*/  ST.E.128 desc[UR42][R12.64], R8 ;  /* 0x000000080c007985 */ /* 0x0101e4000c101d2a */
.L_x_14328:
[----:B------:R-:W-:Y:S05]  /*3880*/  BSYNC B1 ;  /* 0x0000000000017941 */ /* 0x000fea0003800000 */
.L_x_14327:
[----:B------:R-:W-:Y:S05]  /*3890*/  @P2 BRA `(.L_x_14326) ;  /* 0x0000001c00402947 */ /* 0x000fea0003800000 */
[----:B0-2-4-:R-:W1:Y:S04]  /*38a0*/  LDL R8, [R1+0x4] ;  /* 0x0000040001087983 */ /* 0x015e680000100800 */
[----:B------:R-:W2:Y:S01]  /*38b0*/  LDL R15, [R1+0xc] ;  /* 0x00000c00010f7983 */ /* 0x000ea20000100800 */
[C---:B------:R-:W-:Y:S01]  /*38c0*/  LEA R12, P3, R18.reuse, R14, 0x1 ;  /* 0x0000000e120c7211 */ /* 0x040fe200078608ff */
[----:B------:R-:W-:Y:S03]  /*38d0*/  BSSY B1, `(.L_x_14331) ;  /* 0x000002e000017945 */ /* 0x000fe60003800000 */
[----:B-1----:R-:W-:Y:S02]  /*38e0*/  LEA.HI.X R13, R18, R85, R8, 0x1, P3 ;  /* 0x00000055120d7211 */ /* 0x002fe400018f0c08 */
[----:B------:R0:W1:Y:S01]  /*38f0*/  LDS.128 R8, [R71+0x11000] ;  /* 0x0110000047087984 */ /* 0x0000620000000c00 */
[----:B--2---:R-:W-:-:S13]  /*3900*/  ISETP.GE.AND P3, PT, R15, R80, PT ;  /* 0x000000500f00720c */ /* 0x004fda0003f66270 */
[----:B0-----:R-:W-:Y:S05]  /*3910*/  @P3 BRA `(.L_x_14332) ;  /* 0x0000000000a43947 */ /* 0x001fea0003800000 */
[--C-:B------:R-:W-:Y:S01]  /*3920*/  SHF.R.U64 R32, R32, 0x10, R33.reuse ;  /* 0x0000001020207819 */ /* 0x100fe20000001221 */
[--C-:B-1----:R-:W-:Y:S01]  /*3930*/  HADD2.F32 R15, -RZ, R11.reuse.H1_H1 ;  /* 0x3000000bff0f7230 */ /* 0x102fe20000004100 */
[----:B------:R-:W-:Y:S01]  /*3940*/  SHF.R.U32.HI R37, RZ, 0x10, R33 ;  /* 0x00000010ff257819 */ /* 0x000fe20000011621 */
[----:B------:R-:W-:Y:S01]  /*3950*/  HADD2.F32 R11, -RZ, R11.H0_H0 ;  /* 0x2000000bff0b7230 */ /* 0x000fe20000004100 */
[--C-:B------:R-:W-:Y:S01]  /*3960*/  SHF.R.U64 R33, R34, 0x10, R35.reuse ;  /* 0x0000001022217819 */ /* 0x100fe20000001223 */
[----:B------:R-:W-:Y:S01]  /*3970*/  HADD2.F32 R32, -RZ, R32.H0_H0 ;  /* 0x20000020ff207230 */ /* 0x000fe20000004100 */
[----:B------:R-:W-:Y:S01]  /*3980*/  MOV R14, R10 ;  /* 0x0000000a000e7202 */ /* 0x000fe20000000f00 */
[----:B------:R-:W-:Y:S01]  /*3990*/  HADD2.F32 R10, -RZ, R9.H1_H1 ;  /* 0x30000009ff0a7230 */ /* 0x000fe20000004100 */
[----:B------:R-:W-:Y:S01]  /*39a0*/  SHF.R.U32.HI R36, RZ, 0x10, R35 ;  /* 0x00000010ff247819 */ /* 0x000fe20000011623 */
[----:B------:R-:W-:Y:S02]  /*39b0*/  HADD2.F32 R33, -RZ, R33.H0_H0 ;  /* 0x20000021ff217230 */ /* 0x000fe40000004100 */
[----:B------:R-:W-:-:S02]  /*39c0*/  HADD2.F32 R9, -RZ, R9.H0_H0 ;  /* 0x20000009ff097230 */ /* 0x000fc40000004100 */
[----:B------:R-:W-:Y:S02]  /*39d0*/  HADD2.F32 R36, -RZ, R36.H0_H0 ;  /* 0x20000024ff247230 */ /* 0x000fe40000004100 */
[CC--:B------:R-:W-:Y:S01]  /*39e0*/  FMUL.FTZ R38, R10.reuse, R33.reuse ;  /* 0x000000210a267220 */ /* 0x0c0fe20000410000 */
[----:B------:R-:W-:Y:S02]  /*39f0*/  HADD2.F32 R34, -RZ, R37.H0_H0 ;  /* 0x20000025ff227230 */ /* 0x000fe40000004100 */
[C---:B------:R-:W-:Y:S01]  /*3a00*/  FMUL.FTZ R33, R9.reuse, R33 ;  /* 0x0000002109217220 */ /* 0x040fe20000410000 */
[----:B------:R-:W-:Y:S01]  /*3a10*/  FFMA.FTZ R38, R9, R32, -R38 ;  /* 0x0000002009267223 */ /* 0x000fe20000010826 */
[----:B------:R-:W-:Y:S02]  /*3a20*/  FMUL.FTZ R40, R15, R36 ;  /* 0x000000240f287220 */ /* 0x000fe40000410000 */
[----:B------:R-:W-:Y:S01]  /*3a30*/  FFMA.FTZ R35, R10, R32, R33 ;  /* 0x000000200a237223 */ /* 0x000fe20000010021 */
        /* <DEDUP_REMOVED lines=23> */
.L_x_14332:
[----:B------:R-:W-:Y:S05]  /*3bb0*/  BSYNC B1 ;  /* 0x0000000000017941 */ /* 0x000fea0003800000 */
.L_x_14331:
[----:B-1----:R0:W-:Y:S01]  /*3bc0*/  ST.E.128 desc[UR42][R12.64], R8 ;  /* 0x000000080c007985 */ /* 0x0021e2000c101d2a */
[----:B------:R-:W-:Y:S05]  /*3bd0*/  BRA `(.L_x_14326) ;  /* 0x0000001800707947 */ /* 0x000fea0003800000 */
.L_x_14308:
[C---:B------:R-:W-:Y:S01]  /*3be0*/  ISETP.GE.AND P3, PT, R157.reuse, R77, PT ;  /* 0x0000004d9d00720c */ /* 0x040fe20003f66270 */
[----:B------:R-:W-:Y:S01]  /*3bf0*/  VIADD R40, R157, 0x60 ;  /* 0x000000609d287836 */ /* 0x000fe20000000000 */
[----:B------:R-:W-:Y:S02]  /*3c00*/  CS2R R34, SRZ ;  /* 0x0000000000227805 */ /* 0x000fe4000001ff00 */
[----:B------:R-:W-:Y:S02]  /*3c10*/  CS2R R38, SRZ ;  /* 0x0000000000267805 */ /* 0x000fe4000001ff00 */
[----:B------:R-:W-:Y:S02]  /*3c20*/  ISETP.GE.OR P3, PT, R16, R80, P3 ;  /* 0x000000501000720c */ /* 0x000fe40001f66670 */
[----:B------:R-:W-:-:S11]  /*3c30*/  CS2R R36, SRZ ;  /* 0x0000000000247805 */ /* 0x000fd6000001ff00 */
[----:B------:R-:W0:Y:S01]  /*3c40*/  @!P3 LDC.64 R12, c[0x0][0x3e8] ;  /* 0x0000fa00ff0cbb82 */ /* 0x000e220000000a00 */
[----:B------:R-:W-:-:S05]  /*3c50*/  @!P3 IADD3 R14, P4, R50, R10, RZ ;  /* 0x0000000a320eb210 */ /* 0x000fca0007f9e0ff */
[----:B------:R-:W-:Y:S01]  /*3c60*/  @!P3 IMAD.X R15, R70, 0x1, R21, P4 ;  /* 0x00000001460fb824 */ /* 0x000fe200020e0615 */
        /* <DEDUP_REMOVED lines=21> */
[----:B------:R-:W-:Y:S01]  /*3dc0*/  ULDC.64 UR4, c[0x0][0x3e8] ;  /* 0x0000fa0000047ab9 */ /* 0x000fe20000000a00 */
[----:B------:R-:W-:Y:S02]  /*3dd0*/  IMAD.MOV.U32 R9, RZ, RZ, R79 ;  /* 0x000000ffff097224 */ /* 0x000fe400078e004f */
        /* <DEDUP_REMOVED lines=16> */
.L_x_14334:
[----:B------:R-:W-:Y:S05]  /*3ee0*/  BSYNC B1 ;  /* 0x0000000000017941 */ /* 0x000fea0003800000 */
.L_x_14333:
[----:B-----5:R-:W-:Y:S01]  /*3ef0*/  IMAD.MOV.U32 R8, RZ, RZ, R42 ;  /* 0x000000ffff087224 */ /* 0x020fe200078e002a */
[----:B------:R-:W-:Y:S01]  /*3f00*/  MOV R10, R40 ;  /* 0x00000028000a7202 */ /* 0x000fe20000000f00 */
[----:B------:R-:W-:Y:S01]  /*3f10*/  IMAD.MOV.U32 R9, RZ, RZ, R43 ;  /* 0x000000ffff097224 */ /* 0x000fe200078e002b */
        /* <DEDUP_REMOVED lines=25> */
[----:B------:R-:W-:Y:S02]  /*40b0*/  PRMT R94, R94, 0x5410, R8 ;  /* 0x000054105e5e7816 */ /* 0x000fe40000000008 */
[----:B------:R-:W-:-:S02]  /*40c0*/  PRMT R97, R97, 0x5410, R9 ;  /* 0x0000541061617816 */ /* 0x000fc40000000009 */
[----:B------:R-:W-:Y:S02]  /*40d0*/  PRMT R95, R10, 0x7610, R95 ;  /* 0x000076100a5f7816 */ /* 0x000fe4000000005f */
[----:B------:R-:W-:Y:S01]  /*40e0*/  PRMT R100, R11, 0x7610, R100 ;  /* 0x000076100b647816 */ /* 0x000fe20000000064 */
[----:B------:R-:W-:Y:S06]  /*40f0*/  @!P5 BRA `(.L_x_14335) ;  /* 0x000000000004d947 */ /* 0x000fec0003800000 */
[----:B------:R-:W-:Y:S01]  /*4100*/  BPT.TRAP 0x1 ;  /* 0x000000040000795c */ /* 0x000fe20000300000 */
.L_x_14335:
[----:B------:R-:W2:Y:S01]  /*4110*/  LDL R8, [R1+0x8] ;  /* 0x0000080001087983 */ /* 0x000ea20000100800 */
[----:B------:R-:W-:Y:S01]  /*4120*/  IMAD R70, R22, 0x8, R2 ;  /* 0x0000000816467824 */ /* 0x000fe200078e0202 */
[----:B------:R-:W1:Y:S01]  /*4130*/  LDC R87, c[0x0][0x2f4] ;  /* 0x0000bd00ff577b82 */ /* 0x000e620000000800 */
[----:B------:R-:W-:Y:S01]  /*4140*/  BSSY B1, `(.L_x_14336) ;  /* 0x0000004000017945 */ /* 0x000fe20003800000 */
[----:B--2---:R-:W-:-:S04]  /*4150*/  SHF.L.U32 R79, R8, 0x1f, RZ ;  /* 0x0000001f084f7819 */ /* 0x004fc800000006ff */
[----:B------:R-:W2:Y:S02]  /*4160*/  SYNCS.PHASECHK.TRANS64.TRYWAIT P4, [R70+URZ+0x16890], R79 ;  /* 0x0168904f460075a7 */ /* 0x000ea4000808017f */
[----:B-12---:R-:W-:Y:S05]  /*4170*/  @!P4 BRA `(.L_x_14337) ;  /* 0x000001c0003cc947 */ /* 0x006fea0003800000 */
.L_x_14635:
[----:B------:R-:W-:Y:S05]  /*4180*/  BSYNC B1 ;  /* 0x0000000000017941 */ /* 0x000fea0003800000 */
.L_x_14336:
[----:B------:R-:W-:Y:S01]  /*4190*/  UMOV UR4, 0xffffffff ;  /* 0xffffffff00047882 */ /* 0x000fe20000000000 */
[----:B------:R-:W-:Y:S02]  /*41a0*/  IMAD.IADD R89, R87, 0x1, -R58 ;  /* 0x0000000157597824 */ /* 0x000fe400078e0a3a */
[----:B------:R-:W-:Y:S05]  /*41b0*/  BRA.DIV UR4, `(.L_x_14338) ;  /* 0x000001c204407947 */ /* 0x000fea000b800000 */
[----:B------:R2:W3:Y:S04]  /*41c0*/  SHFL.IDX PT, R83, R85, RZ, 0x1c1f ;  /* 0x001c1fff55537589 */ /* 0x0004e800000e0000 */
[----:B------:R2:W4:Y:S02]  /*41d0*/  SHFL.IDX PT, R82, R84, RZ, 0x1c1f ;  /* 0x001c1fff54527589 */ /* 0x00052400000e0000 */
.L_x_14639:
[----:B------:R-:W-:Y:S01]  /*41e0*/  ISETP.GE.OR P4, PT, R157, R77, P1 ;  /* 0x0000004d9d00720c */ /* 0x000fe20000f86670 */
[----:B------:R-:W-:-:S12]  /*41f0*/  BSSY B1, `(.L_x_14339) ;  /* 0x0000071000017945 */ /* 0x000fd80003800000 */
[----:B------:R-:W-:Y:S05]  /*4200*/  @P4 BRA `(.L_x_14340) ;  /* 0x0000000400bc4947 */ /* 0x000fea0003800000 */
[----:B------:R-:W5:Y:S01]  /*4210*/  S2R R9, SR_TID.X ;  /* 0x0000000000097919 */ /* 0x000f620000002100 */
[----:B------:R-:W-:Y:S01]  /*4220*/  SEL R8, R58, R89, !P0 ;  /* 0x000000593a087207 */ /* 0x000fe20004000000 */
[----:B------:R-:W-:Y:S01]  /*4230*/  BSSY B2, `(.L_x_14341) ;  /* 0x0000068000027945 */ /* 0x000fe20003800000 */
[----:B----4-:R-:W-:-:S04]  /*4240*/  LEA R80, P4, R6, R82, 0x1 ;  /* 0x0000005206507211 */ /* 0x010fc800078808ff */
[----:B---3--:R-:W-:Y:S02]  /*4250*/  LEA.HI.X R81, R6, R83, R4, 0x1, P4 ;  /* 0x0000005306517211 */ /* 0x008fe400020f0c04 */
[----:B-----5:R-:W-:Y:S02]  /*4260*/  IADD3 R11, R9, -0x80, RZ ;  /* 0xffffff80090b7810 */ /* 0x020fe40007ffe0ff */
[----:B------:R-:W-:Y:S02]  /*4270*/  SHF.R.S32.HI R9, RZ, 0x1f, R8 ;  /* 0x0000001fff097819 */ /* 0x000fe40000011408 */
[----:B------:R-:W-:Y:S02]  /*4280*/  SHF.R.S32.HI R10, RZ, 0x1f, R11 ;  /* 0x0000001fff0a7819 */ /* 0x000fe4000001140b */
[----:B------:R-:W-:Y:S01]  /*4290*/  LEA.HI R8, R9, R8, RZ, 0x4 ;  /* 0x0000000809087211 */ /* 0x000fe200078f20ff */
[----:B------:R-:W-:Y:S01]  /*42a0*/  IMAD R9, R22, 0x2000, R3 ;  /* 0x0000200016097824 */ /* 0x000fe200078e0203 */
[----:B------:R-:W-:-:S02]  /*42b0*/  LEA.HI R10, R10, R11, RZ, 0x5 ;  /* 0x0000000b0a0a7211 */ /* 0x000fc400078f28ff */
[----:B------:R-:W-:Y:S01]  /*42c0*/  LEA.HI.SX32 R8, R8, R5, 0x1c ;  /* 0x0000000508087211 */ /* 0x000fe200078fe2ff */
[----:B------:R-:W-:Y:S01]  /*42d0*/  IMAD R9, R9, 0x2, R2 ;  /* 0x0000000209097824 */ /* 0x000fe200078e0202 */
[----:B------:R-:W-:-:S03]  /*42e0*/  SHF.R.S32.HI R10, RZ, 0x5, R10 ;  /* 0x00000005ff0a7819 */ /* 0x000fc6000001140a */
[----:B------:R-:W-:-:S05]  /*42f0*/  IMAD.SHL.U32 R86, R8, 0x8, RZ ;  /* 0x0000000808567824 */ /* 0x000fca00078e00ff */
[----:B------:R-:W-:-:S04]  /*4300*/  LOP3.LUT R8, R65, 0x38, R86, 0xf8, !PT ;  /* 0x0000003841087812 */ /* 0x000fc800078ef856 */
        /* <DEDUP_REMOVED lines=10> */
[----:B---3--:R-:W-:Y:S01]  /*43b0*/  IMAD.MOV.U32 R37, RZ, RZ, R13 ;  /* 0x000000ffff257224 */ /* 0x008fe200078e000d */
[--C-:B------:R-:W-:Y:S01]  /*43c0*/  SHF.R.U64 R32, R32, 0x10, R33.reuse ;  /* 0x0000001020207819 */ /* 0x100fe20000001221 */
[----:B------:R-:W-:Y:S01]  /*43d0*/  HADD2.F32 R99, -RZ, R99.H0_H0 ;  /* 0x20000063ff637230 */ /* 0x000fe20000004100 */
[----:B------:R-:W-:Y:S01]  /*43e0*/  SHF.R.U32.HI R96, RZ, 0x10, R33 ;  /* 0x00000010ff607819 */ /* 0x000fe20000011621 */
[----:B------:R-:W-:Y:S01]  /*43f0*/  HADD2.F32 R101, -RZ, R101.H0_H0 ;  /* 0x20000065ff657230 */ /* 0x000fe20000004100 */
[----:B------:R-:W-:Y:S01]  /*4400*/  SHF.R.U64 R33, R34, 0x10, R35 ;  /* 0x0000001022217819 */ /* 0x000fe20000001223 */
[--C-:B------:R-:W-:Y:S01]  /*4410*/  HADD2.F32 R98, -RZ, R37.reuse.H0_H0 ;  /* 0x20000025ff627230 */ /* 0x100fe20000004100 */
[----:B0-----:R-:W-:Y:S01]  /*4420*/  MOV R13, R11 ;  /* 0x0000000b000d7202 */ /* 0x001fe20000000f00 */
[----:B------:R-:W-:Y:S01]  /*4430*/  HADD2.F32 R37, -RZ, R37.H1_H1 ;  /* 0x30000025ff257230 */ /* 0x000fe20000004100 */
[----:B------:R-:W-:Y:S01]  /*4440*/  SHF.R.U64 R34, R38, 0x10, R39 ;  /* 0x0000001026227819 */ /* 0x000fe20000001227 */
[----:B------:R-:W-:-:S02]  /*4450*/  HADD2.F32 R11, -RZ, R9.H0_H0 ;  /* 0x20000009ff0b7230 */ /* 0x000fc40000004100 */
[-C--:B------:R-:W-:Y:S01]  /*4460*/  FMUL.FTZ R102, R98, R100.reuse ;  /* 0x0000006462667220 */ /* 0x080fe20000410000 */
[----:B------:R-:W-:Y:S02]  /*4470*/  HADD2.F32 R38, -RZ, R9.H1_H1 ;  /* 0x30000009ff267230 */ /* 0x000fe40000004100 */
[-C--:B------:R-:W-:Y:S01]  /*4480*/  FMUL.FTZ R105, R37, R101.reuse ;  /* 0x0000006525697220 */ /* 0x080fe20000410000 */
[----:B------:R-:W-:Y:S02]  /*4490*/  HADD2.F32 R96, -RZ, R96.H0_H0 ;  /* 0x20000060ff607230 */ /* 0x000fe40000004100 */
[C---:B------:R-:W-:Y:S01]  /*44a0*/  FMUL.FTZ R103, R11.reuse, R100 ;  /* 0x000000640b677220 */ /* 0x040fe20000410000 */
[----:B------:R-:W-:Y:S01]  /*44b0*/  SHF.R.U32.HI R39, RZ, 0x10, R39 ;  /* 0x00000010ff277819 */ /* 0x000fe20000011627 */
[C---:B------:R-:W-:Y:S01]  /*44c0*/  FMUL.FTZ R100, R38.reuse, R101 ;  /* 0x0000006526647220 */ /* 0x040fe20000410000 */
[----:B------:R-:W-:Y:S01]  /*44d0*/  FFMA.FTZ R9, R11, R99, -R102 ;  /* 0x000000630b097223 */ /* 0x000fe20000010866 */
[----:B------:R-:W-:Y:S01]  /*44e0*/  FFMA.FTZ R38, R38, R96, -R105 ;  /* 0x0000006026267223 */ /* 0x000fe20000010869 */
[----:B------:R-:W-:-:S02]  /*44f0*/  HADD2.F32 R104, -RZ, R97.H1_H1 ;  /* 0x30000061ff687230 */ /* 0x000fc40000004100 */
[----:B------:R-:W-:Y:S01]  /*4500*/  FFMA.FTZ R96, R37, R96, R100 ;  /* 0x0000006025607223 */ /* 0x000fe20000010064 */
[--C-:B------:R-:W-:Y:S01]  /*4510*/  HADD2.F32 R37, -RZ, R15.reuse.H0_H0 ;  /* 0x2000000fff257230 */ /* 0x100fe20000004100 */
[----:B------:R-:W-:Y:S01]  /*4520*/  SHF.R.U32.HI R35, RZ, 0x10, R35 ;  /* 0x00000010ff237819 */ /* 0x000fe20000011623 */
[----:B------:R-:W-:Y:S02]  /*4530*/  HADD2.F32 R100, -RZ, R15.H1_H1 ;  /* 0x3000000fff647230 */ /* 0x000fe40000004100 */
[----:B------:R-:W-:Y:S01]  /*4540*/  FFMA.FTZ R11, R98, R99, R103 ;  /* 0x00000063620b7223 */ /* 0x000fe20000010067 */
[----:B------:R-:W-:Y:S02]  /*4550*/  HADD2.F32 R15, -RZ, R13.H0_H0 ;  /* 0x2000000dff0f7230 */ /* 0x000fe40000004100 */
[----:B------:R-:W-:Y:S01]  /*4560*/  FMUL.FTZ R106, R37, R104 ;  /* 0x00000068256a7220 */ /* 0x000fe20000410000 */
[----:B------:R-:W-:Y:S01]  /*4570*/  HADD2.F32 R39, -RZ, R39.H0_H0 ;  /* 0x20000027ff277230 */ /* 0x000fe20000004100 */
[----:B------:R-:W-:Y:S01]  /*4580*/  F2FP.F16.F32.PACK_AB R9, R38, R9 ;  /* 0x000000092609723e */ /* 0x000fe200000000ff */
[----:B------:R-:W-:-:S02]  /*4590*/  HADD2.F32 R98, -RZ, R13.H1_H1 ;  /* 0x3000000dff627230 */ /* 0x000fc40000004100 */
[C---:B------:R-:W-:Y:S01]  /*45a0*/  FMUL.FTZ R104, R15.reuse, R104 ;  /* 0x000000680f687220 */ /* 0x040fe20000410000 */
[----:B------:R-:W-:Y:S02]  /*45b0*/  HADD2.F32 R102, -RZ, R97.H0_H0 ;  /* 0x20000061ff667230 */ /* 0x000fe40000004100 */
[-C--:B------:R-:W-:Y:S01]  /*45c0*/  FMUL.FTZ R97, R100, R39.reuse ;  /* 0x0000002764617220 */ /* 0x080fe20000410000 */
[----:B------:R-:W-:Y:S02]  /*45d0*/  HADD2.F32 R35, -RZ, R35.H0_H0 ;  /* 0x20000023ff237230 */ /* 0x000fe40000004100 */
[C---:B------:R-:W-:Y:S01]  /*45e0*/  FMUL.FTZ R39, R98.reuse, R39 ;  /* 0x0000002762277220 */ /* 0x040fe20000410000 */
[----:B------:R-:W-:Y:S02]  /*45f0*/  HADD2.F32 R32, -RZ, R32.H0_H0 ;  /* 0x20000020ff207230 */ /* 0x000fe40000004100 */
        /* <DEDUP_REMOVED lines=9> */
[----:B------:R-:W-:Y:S01]  /*4690*/  HADD2.F32 R37, -RZ, R12.H0_H0 ;  /* 0x2000000cff257230 */ /* 0x000fe20000004100 */
[----:B------:R-:W-:Y:S01]  /*46a0*/  F2FP.F16.F32.PACK_AB R15, R100, R15 ;  /* 0x0000000f640f723e */ /* 0x000fe200000000ff */
[--C-:B------:R-:W-:Y:S02]  /*46b0*/  HADD2.F32 R35, -RZ, R8.reuse.H0_H0 ;  /* 0x20000008ff237230 */ /* 0x100fe40000004100 */
[----:B------:R-:W-:Y:S02]  /*46c0*/  HADD2.F32 R36, -RZ, R8.H1_H1 ;  /* 0x30000008ff247230 */ /* 0x000fe40000004100 */
[----:B------:R-:W-:Y:S01]  /*46d0*/  FMUL.FTZ R8, R37, R104 ;  /* 0x0000006825087220 */ /* 0x000fe20000410000 */
[----:B------:R-:W-:-:S02]  /*46e0*/  HADD2.F32 R39, -RZ, R12.H1_H1 ;  /* 0x3000000cff277230 */ /* 0x000fc40000004100 */
[C---:B------:R-:W-:Y:S01]  /*46f0*/  FMUL.FTZ R12, R35.reuse, R104 ;  /* 0x00000068230c7220 */ /* 0x040fe20000410000 */
[----:B------:R-:W-:Y:S02]  /*4700*/  HADD2.F32 R33, -RZ, R33.H0_H0 ;  /* 0x20000021ff217230 */ /* 0x000fe40000004100 */
[CC--:B------:R-:W-:Y:S01]  /*4710*/  FMUL.FTZ R104, R36.reuse, R95.reuse ;  /* 0x0000005f24687220 */ /* 0x0c0fe20000410000 */
[-C--:B------:R-:W-:Y:S01]  /*4720*/  FFMA.FTZ R8, R35, R102.reuse, -R8 ;  /* 0x0000006623087223 */ /* 0x080fe20000010808 */
[----:B------:R-:W-:Y:S01]  /*4730*/  FMUL.FTZ R97, R39, R95 ;  /* 0x0000005f27617220 */ /* 0x000fe20000410000 */
[----:B------:R-:W-:Y:S01]  /*4740*/  FFMA.FTZ R12, R37, R102, R12 ;  /* 0x00000066250c7223 */ /* 0x000fe2000001000c */
[-C--:B------:R-:W-:Y:S01]  /*4750*/  FFMA.FTZ R95, R39, R32.reuse, R104 ;  /* 0x00000020275f7223 */ /* 0x080fe20000010068 */
[----:B------:R-:W-:Y:S02]  /*4760*/  HADD2.F32 R39, -RZ, R34.H0_H0 ;  /* 0x20000022ff277230 */ /* 0x000fe40000004100 */
[----:B------:R-:W-:Y:S01]  /*4770*/  FFMA.FTZ R97, R36, R32, -R97 ;  /* 0x0000002024617223 */ /* 0x000fe20000010861 */
[----:B------:R-:W-:-:S02]  /*4780*/  HADD2.F32 R34, -RZ, R14.H0_H0 ;  /* 0x2000000eff227230 */ /* 0x000fc40000004100 */
[----:B------:R-:W-:Y:S01]  /*4790*/  HADD2.F32 R37, -RZ, R94.H1_H1 ;  /* 0x3000005eff257230 */ /* 0x000fe20000004100 */
        /* <DEDUP_REMOVED lines=9> */
[----:B------:R-:W-:Y:S02]  /*4830*/  IMAD.MOV.U32 R11, RZ, RZ, R98 ;  /* 0x000000ffff0b7224 */ /* 0x000fe400078e0062 */
[----:B------:R-:W-:Y:S01]  /*4840*/  FMUL.FTZ R39, R10, R39 ;  /* 0x000000270a277220 */ /* 0x000fe20000410000 */
[-C--:B------:R-:W-:Y:S01]  /*4850*/  FFMA.FTZ R99, R32, R35.reuse, -R99 ;  /* 0x0000002320637223 */ /* 0x080fe20000010863 */
[----:B------:R-:W-:Y:S01]  /*4860*/  FFMA.FTZ R37, R34, R35, R37 ;  /* 0x0000002322257223 */ /* 0x000fe20000010025 */
[-C--:B------:R-:W-:Y:S01]  /*4870*/  FFMA.FTZ R10, R10, R33.reuse, -R101 ;  /* 0x000000210a0a7223 */ /* 0x080fe20000010865 */
[----:B------:R-:W-:-:S04]  /*4880*/  FFMA.FTZ R14, R14, R33, R39 ;  /* 0x000000210e0e7223 */ /* 0x000fc80000010027 */
[----:B------:R-:W-:Y:S02]  /*4890*/  F2FP.F16.F32.PACK_AB R10, R10, R99 ;  /* 0x000000630a0a723e */ /* 0x000fe400000000ff */
[----:B------:R-:W-:-:S07]  /*48a0*/  F2FP.F16.F32.PACK_AB R14, R14, R37 ;  /* 0x000000250e0e723e */ /* 0x000fce00000000ff */
.L_x_14342:
[----:B------:R-:W-:Y:S05]  /*48b0*/  BSYNC B2 ;  /* 0x0000000000027941 */ /* 0x000fea0003800000 */
.L_x_14341:
[----:B------:R-:W-:Y:S01]  /*48c0*/  ISETP.GE.AND P4, PT, R86, R87, PT ;  /* 0x000000575600720c */ /* 0x000fe20003f86270 */
[----:B0-----:R0:W-:-:S12]  /*48d0*/  ST.E.128 desc[UR42][R80.64], R8 ;  /* 0x0000000850007985 */ /* 0x0011d8000c101d2a */
[----:B------:R-:W-:-:S05]  /*48e0*/  @!P4 IMAD.WIDE R82, R86, 0x2, R82 ;  /* 0x000000025652c825 */ /* 0x000fca00078e0252 */
[----:B---3--:R0:W-:Y:S02]  /*48f0*/  @!P4 ST.E.128 desc[UR42][R82.64], R12 ;  /* 0x0000000c5200c985 */ /* 0x0081e4000c101d2a */
.L_x_14340:
[----:B------:R-:W-:Y:S05]  /*4900*/  BSYNC B1 ;  /* 0x0000000000017941 */ /* 0x000fea0003800000 */
.L_x_14339:
[----:B------:R-:W-:-:S03]  /*4910*/  UMOV UR4, 0xffffffff ;  /* 0xffffffff00047882 */ /* 0x000fc60000000000 */
[----:B------:R-:W-:Y:S05]  /*4920*/  BRA.DIV UR4, `(.L_x_14343) ;  /* 0x000001ba04b07947 */ /* 0x000fea000b800000 */
[----:B--2---:R-:W2:Y:S04]  /*4930*/  SHFL.IDX PT, R85, R85, 0x1, 0x1c1f ;  /* 0x003c1f0055557f89 */ /* 0x004ea800000e0000 */
[----:B------:R-:W0:Y:S02]  /*4940*/  SHFL.IDX PT, R84, R84, 0x1, 0x1c1f ;  /* 0x003c1f0054547f89 */ /* 0x000e2400000e0000 */
.L_x_14643:
[----:B0-----:R-:W-:-:S05]  /*4950*/  VIADD R8, R157, 0x60 ;  /* 0x000000609d087836 */ /* 0x001fca0000000000 */
[----:B------:R-:W-:-:S13]  /*4960*/  ISETP.GE.OR P4, PT, R8, R77, P1 ;  /* 0x0000004d0800720c */ /* 0x000fda0000f86670 */
[----:B------:R-:W-:Y:S05]  /*4970*/  @P4 BRA `(.L_x_14326) ;  /* 0x0000000c00084947 */ /* 0x000fea0003800000 */
[----:B------:R-:W5:Y:S01]  /*4980*/  LDL R9, [R1+0x44] ;  /* 0x0000440001097983 */ /* 0x000f620000100800 */
[----:B------:R-:W-:Y:S01]  /*4990*/  SEL R89, R58, R89, !P0 ;  /* 0x000000593a597207 */ /* 0x000fe20004000000 */
[C---:B------:R-:W-:Y:S01]  /*49a0*/  VIADD R10, R157.reuse, 0x60 ;  /* 0x000000609d0a7836 */ /* 0x040fe20000000000 */
[----:B------:R-:W-:Y:S01]  /*49b0*/  LEA R32, P4, R6, R84, 0x1 ;  /* 0x0000005406207211 */ /* 0x000fe200078808ff */
[----:B------:R-:W-:Y:S01]  /*49c0*/  VIADD R11, R157, 0x60 ;  /* 0x000000609d0b7836 */ /* 0x000fe20000000000 */
[----:B------:R-:W-:Y:S01]  /*49d0*/  SHF.R.S32.HI R8, RZ, 0x1f, R89 ;  /* 0x0000001fff087819 */ /* 0x000fe20000011459 */
[----:B------:R-:W-:Y:S01]  /*49e0*/  IMAD.SHL.U32 R10, R10, 0x40, RZ ;  /* 0x000000400a0a7824 */ /* 0x000fe200078e00ff */
[----:B------:R-:W-:Y:S01]  /*49f0*/  BSSY B1, `(.L_x_14344) ;  /* 0x000006a000017945 */ /* 0x000fe20003800000 */
[----:B------:R-:W-:Y:S01]  /*4a00*/  IMAD.SHL.U32 R11, R11, 0x40, RZ ;  /* 0x000000400b0b7824 */ /* 0x000fe200078e00ff */
[----:B------:R-:W-:Y:S02]  /*4a10*/  LEA.HI R8, R8, R89, RZ, 0x4 ;  /* 0x0000005908087211 */ /* 0x000fe400078f20ff */
[----:B------:R-:W-:-:S02]  /*4a20*/  LOP3.LUT R10, R10, 0x1c0, RZ, 0xc0, !PT ;  /* 0x000001c00a0a7812 */ /* 0x000fc400078ec0ff */
[----:B------:R-:W-:Y:S02]  /*4a30*/  LEA.HI.SX32 R8, R8, R5, 0x1c ;  /* 0x0000000508087211 */ /* 0x000fe400078fe2ff */
[----:B------:R-:W-:Y:S02]  /*4a40*/  LOP3.LUT R11, R11, 0x1c0, RZ, 0xc0, !PT ;  /* 0x000001c00b0b7812 */ /* 0x000fe400078ec0ff */
[----:B------:R-:W-:Y:S01]  /*4a50*/  SHF.R.U32.HI R10, RZ, 0x3, R10 ;  /* 0x00000003ff0a7819 */ /* 0x000fe2000001160a */
[----:B------:R-:W-:Y:S01]  /*4a60*/  IMAD.SHL.U32 R34, R8, 0x8, RZ ;  /* 0x0000000808227824 */ /* 0x000fe200078e00ff */
[----:B--2---:R-:W-:-:S04]  /*4a70*/  LEA.HI.X R33, R6, R85, R4, 0x1, P4 ;  /* 0x0000005506217211 */ /* 0x004fc800020f0c04 */
[----:B------:R-:W-:-:S04]  /*4a80*/  LOP3.LUT R8, R11, 0x38, R34, 0xf8, !PT ;  /* 0x000000380b087812 */ /* 0x000fc800078ef822 */
[----:B------:R-:W-:-:S04]  /*4a90*/  LOP3.LUT R8, R8, R10, RZ, 0x3c, !PT ;  /* 0x0000000a08087212 */ /* 0x000fc800078e3cff */
[----:B-----5:R-:W-:Y:S01]  /*4aa0*/  IADD3 R11, R9, R8, RZ ;  /* 0x00000008090b7210 */ /* 0x020fe20007ffe0ff */
[----:B------:R-:W-:-:S04]  /*4ab0*/  IMAD R9, R22, 0x2000, R0 ;  /* 0x0000200016097824 */ /* 0x000fc800078e0200 */
[----:B------:R-:W-:Y:S02]  /*4ac0*/  IMAD R11, R22, 0x2000, R11 ;  /* 0x00002000160b7824 */ /* 0x000fe400078e020b */
[--C-:B------:R-:W-:Y:S02]  /*4ad0*/  IMAD R9, R9, 0x2, R2.reuse ;  /* 0x0000000209097824 */ /* 0x100fe400078e0202 */
[----:B------:R-:W-:-:S04]  /*4ae0*/  IMAD R12, R11, 0x2, R2 ;  /* 0x000000020b0c7824 */ /* 0x000fc800078e0202 */
[----:B------:R-:W0:Y:S04]  /*4af0*/  LDS.128 R8, [R9+0xe400] ;  /* 0x00e4000009087984 */ /* 0x000e280000000c00 */
[----:B------:R-:W2:Y:S01]  /*4b00*/  LDS.128 R12, [R12+0xe400] ;  /* 0x00e400000c0c7984 */ /* 0x000ea20000000c00 */
[----:B------:R-:W-:Y:S05]  /*4b10*/  @P3 BRA `(.L_x_14345) ;  /* 0x00000004005c3947 */ /* 0x000fea0003800000 */
[----:B0-----:R-:W-:Y:S01]  /*4b20*/  IMAD.MOV.U32 R39, RZ, RZ, R8 ;  /* 0x000000ffff277224 */ /* 0x001fe200078e0008 */
[----:B------:R-:W-:Y:S01]  /*4b30*/  SHF.R.U64 R38, R44, 0x10, R45 ;  /* 0x000000102c267819 */ /* 0x000fe2000000122d */
[----:B--2---:R-:W-:Y:S01]  /*4b40*/  IMAD.MOV.U32 R8, RZ, RZ, R13 ;  /* 0x000000ffff087224 */ /* 0x004fe200078e000d */
[----:B------:R-:W-:Y:S01]  /*4b50*/  SHF.R.U32.HI R44, RZ, 0x10, R45 ;  /* 0x00000010ff2c7819 */ /* 0x000fe2000001162d */
[----:B------:R-:W-:Y:S01]  /*4b60*/  HADD2.F32 R45, -RZ, R92.H0_H0 ;  /* 0x2000005cff2d7230 */ /* 0x000fe20000004100 */
[--C-:B------:R-:W-:Y:S01]  /*4b70*/  SHF.R.U64 R36, R40, 0x10, R41.reuse ;  /* 0x0000001028247819 */ /* 0x100fe20000001229 */
[----:B------:R-:W-:Y:S01]  /*4b80*/  IMAD.MOV.U32 R40, RZ, RZ, R12 ;  /* 0x000000ffff287224 */ /* 0x000fe200078e000c */
[----:B------:R-:W-:Y:S01]  /*4b90*/  SHF.R.U32.HI R81, RZ, 0x10, R41 ;  /* 0x00000010ff517819 */ /* 0x000fe20000011629 */
[----:B------:R-:W-:Y:S01]  /*4ba0*/  IMAD.MOV.U32 R41, RZ, RZ, R15 ;  /* 0x000000ffff297224 */ /* 0x000fe200078e000f */
[--C-:B------:R-:W-:Y:S01]  /*4bb0*/  SHF.R.U64 R35, R42, 0x10, R43.reuse ;  /* 0x000000102a237819 */ /* 0x100fe2000000122b */
[--C-:B------:R-:W-:Y:S01]  /*4bc0*/  HADD2.F32 R12, -RZ, R8.reuse.H0_H0 ;  /* 0x20000008ff0c7230 */ /* 0x100fe20000004100 */
        /* <DEDUP_REMOVED lines=8> */
[----:B------:R-:W-:Y:S02]  /*4c50*/  HADD2.F32 R44, -RZ, R44.H0_H0 ;  /* 0x2000002cff2c7230 */ /* 0x000fe40000004100 */
        /* <DEDUP_REMOVED lines=14> */
[----:B------:R-:W-:Y:S02]  /*4d40*/  HADD2.F32 R43, -RZ, R90.H1_H1 ;  /* 0x3000005aff2b7230 */ /* 0x000fe40000004100 */
[--C-:B------:R-:W-:Y:S02]  /*4d50*/  HADD2.F32 R15, -RZ, R13.reuse.H0_H0 ;  /* 0x2000000dff0f7230 */ /* 0x100fe40000004100 */
[----:B----4-:R-:W-:Y:S01]  /*4d60*/  FMUL.FTZ R82, R41, R46 ;  /* 0x0000002e29527220 */ /* 0x010fe20000410000 */
[----:B------:R-:W-:Y:S02]  /*4d70*/  HADD2.F32 R44, -RZ, R80.H0_H0 ;  /* 0x20000050ff2c7230 */ /* 0x000fe40000004100 */
[----:B------:R-:W-:Y:S01]  /*4d80*/  FMUL.FTZ R80, R42, R45 ;  /* 0x0000002d2a507220 */ /* 0x000fe20000410000 */
[----:B------:R-:W-:-:S02]  /*4d90*/  HADD2.F32 R13, -RZ, R13.H1_H1 ;  /* 0x3000000dff0d7230 */ /* 0x000fc40000004100 */
[C---:B------:R-:W-:Y:S01]  /*4da0*/  FMUL.FTZ R45, R15.reuse, R45 ;  /* 0x0000002d0f2d7220 */ /* 0x040fe20000410000 */
[----:B------:R-:W-:Y:S02]  /*4db0*/  HADD2.F32 R92, -RZ, R92.H1_H1 ;  /* 0x3000005cff5c7230 */ /* 0x000fe40000004100 */
[-C--:B------:R-:W-:Y:S01]  /*4dc0*/  FFMA.FTZ R80, R15, R43.reuse, -R80 ;  /* 0x0000002b0f507223 */ /* 0x080fe20000010850 */
[----:B------:R-:W-:Y:S02]  /*4dd0*/  HADD2.F32 R15, -RZ, R40.H0_H0 ;  /* 0x20000028ff0f7230 */ /* 0x000fe40000004100 */
[C---:B------:R-:W-:Y:S01]  /*4de0*/  FMUL.FTZ R46, R13.reuse, R46 ;  /* 0x0000002e0d2e7220 */ /* 0x040fe20000410000 */
[----:B------:R-:W-:Y:S01]  /*4df0*/  FFMA.FTZ R47, R13, R44, -R82 ;  /* 0x0000002c0d2f7223 */ /* 0x000fe20000010852 */
[----:B------:R-:W-:Y:S02]  /*4e00*/  HADD2.F32 R13, -RZ, R39.H0_H0 ;  /* 0x20000027ff0d7230 */ /* 0x000fe40000004100 */
[----:B------:R-:W-:Y:S01]  /*4e10*/  FFMA.FTZ R45, R42, R43, R45 ;  /* 0x0000002b2a2d7223 */ /* 0x000fe2000001002d */
[----:B------:R-:W-:-:S02]  /*4e20*/  HADD2.F32 R38, -RZ, R38.H0_H0 ;  /* 0x20000026ff267230 */ /* 0x000fc40000004100 */
[----:B------:R-:W-:Y:S01]  /*4e30*/  FFMA.FTZ R82, R41, R44, R46 ;  /* 0x0000002c29527223 */ /* 0x000fe2000001002e */
        /* <DEDUP_REMOVED lines=9> */
[-C--:B------:R-:W-:Y:S01]  /*4ed0*/  FFMA.FTZ R92, R15, R42.reuse, R92 ;  /* 0x0000002a0f5c7223 */ /* 0x080fe2000001005c */
[----:B------:R-:W-:Y:S01]  /*4ee0*/  FFMA.FTZ R44, R13, R42, -R44 ;  /* 0x0000002a0d2c7223 */ /* 0x000fe2000001082c */
[-C--:B------:R-:W-:Y:S01]  /*4ef0*/  FFMA.FTZ R39, R39, R36.reuse, -R46 ;  /* 0x0000002427277223 */ /* 0x080fe2000001082e */
[----:B------:R-:W-:Y:S01]  /*4f00*/  FFMA.FTZ R41, R40, R36, R41 ;  /* 0x0000002428297223 */ /* 0x000fe20000010029 */
[----:B------:R-:W-:Y:S01]  /*4f10*/  HADD2.F32 R15, -RZ, R14.H0_H0 ;  /* 0x2000000eff0f7230 */ /* 0x000fe20000004100 */
[----:B------:R-:W-:Y:S01]  /*4f20*/  F2FP.F16.F32.PACK_AB R47, R47, R80 ;  /* 0x000000502f2f723e */ /* 0x000fe200000000ff */
[----:B------:R-:W-:Y:S01]  /*4f30*/  HADD2.F32 R36, -RZ, R91.H1_H1 ;  /* 0x3000005bff247230 */ /* 0x000fe20000004100 */
[----:B------:R-:W-:Y:S01]  /*4f40*/  F2FP.F16.F32.PACK_AB R8, R39, R44 ;  /* 0x0000002c2708723e */ /* 0x000fe200000000ff */
[----:B------:R-:W-:-:S02]  /*4f50*/  HADD2.F32 R13, -RZ, R10.H0_H0 ;  /* 0x2000000aff0d7230 */ /* 0x000fc40000004100 */
[----:B------:R-:W-:Y:S02]  /*4f60*/  HADD2.F32 R14, -RZ, R14.H1_H1 ;  /* 0x3000000eff0e7230 */ /* 0x000fe40000004100 */
[-C--:B------:R-:W-:Y:S01]  /*4f70*/  FMUL.FTZ R38, R15, R36.reuse ;  /* 0x000000240f267220 */ /* 0x080fe20000410000 */
[----:B------:R-:W-:Y:S02]  /*4f80*/  HADD2.F32 R10, -RZ, R10.H1_H1 ;  /* 0x3000000aff0a7230 */ /* 0x000fe40000004100 */
[C---:B------:R-:W-:Y:S01]  /*4f90*/  FMUL.FTZ R36, R13.reuse, R36 ;  /* 0x000000240d247220 */ /* 0x040fe20000410000 */
[----:B------:R-:W-:Y:S02]  /*4fa0*/  HADD2.F32 R90, -RZ, R90.H0_H0 ;  /* 0x2000005aff5a7230 */ /* 0x000fe40000004100 */
        /* <DEDUP_REMOVED lines=14> */
.L_x_14345:
[----:B------:R-:W-:Y:S05]  /*5090*/  BSYNC B1 ;  /* 0x0000000000017941 */ /* 0x000fea0003800000 */
.L_x_14344:
[----:B------:R-:W-:Y:S01]  /*50a0*/  ISETP.GE.AND P3, PT, R34, R87, PT ;  /* 0x000000572200720c */ /* 0x000fe20003f66270 */
[----:B0-----:R0:W-:Y:S02]  /*50b0*/  ST.E.128 desc[UR42][R32.64], R8 ;  /* 0x0000000820007985 */ /* 0x0011e4000c101d2a */
[----:B0-----:R-:W-:Y:S02]  /*50c0*/  IMAD.MOV.U32 R8, RZ, RZ, R84 ;  /* 0x000000ffff087224 */ /* 0x001fe400078e0054 */
[----:B------:R-:W-:-:S08]  /*50d0*/  IMAD.MOV.U32 R9, RZ, RZ, R85 ;  /* 0x000000ffff097224 */ /* 0x000fd000078e0055 */
[----:B------:R-:W-:Y:S05]  /*50e0*/  @P3 BRA `(.L_x_14326) ;  /* 0x00000004002c3947 */ /* 0x000fea0003800000 */
[----:B------:R-:W-:-:S05]  /*50f0*/  IMAD.WIDE R8, R34, 0x2, R8 ;  /* 0x0000000222087825 */ /* 0x000fca00078e0208 */
[----:B--2---:R0:W-:Y:S01]  /*5100*/  ST.E.128 desc[UR42][R8.64], R12 ;  /* 0x0000000c08007985 */ /* 0x0041e2000c101d2a */
[----:B------:R-:W-:Y:S05]  /*5110*/  BRA `(.L_x_14326) ;  /* 0x0000000400207947 */ /* 0x000fea0003800000 */
.L_x_14307:
[----:B------:R-:W-:-:S06]  /*5120*/  UISETP.NE.AND UP0, UPT, UR39, 0x3, UPT ;  /* 0x000000032700788c */ /* 0x000fcc000bf05270 */
[----:B------:R-:W-:-:S13]  /*5130*/  PLOP3.LUT P5, PT, PT, PT, UP0, 0x80, 0x0 ;  /* 0x000000000000781c */ /* 0x000fda0003faf008 */
[----:B------:R-:W-:Y:S05]  /*5140*/  @!P5 BRA `(.L_x_14346) ;  /* 0x000000000004d947 */ /* 0x000fea0003800000 */
[----:B------:R-:W-:Y:S01]  /*5150*/  BPT.TRAP 0x1 ;  /* 0x000000040000795c */ /* 0x000fe20000300000 */
.L_x_14346:
[----:B------:R-:W2:Y:S01]  /*5160*/  LDL R8, [R1+0x8] ;  /* 0x0000080001087983 */ /* 0x000ea20000100800 */
[----:B------:R-:W-:Y:S01]  /*5170*/  IMAD R70, R22, 0x8, R2 ;  /* 0x0000000816467824 */ /* 0x000fe200078e0202 */
[----:B------:R-:W-:Y:S01]  /*5180*/  BSSY B1, `(.L_x_14347) ;  /* 0x0000005000017945 */ /* 0x000fe20003800000 */
[----:B------:R-:W-:Y:S02]  /*5190*/  SHF.R.S32.HI R75, RZ, 0x1f, R74 ;  /* 0x0000001fff4b7819 */ /* 0x000fe4000001144a */
[----:B--2---:R-:W-:-:S04]  /*51a0*/  SHF.L.U32 R79, R8, 0x1f, RZ ;  /* 0x0000001f084f7819 */ /* 0x004fc800000006ff */
[----:B------:R-:W0:Y:S02]  /*51b0*/  SYNCS.PHASECHK.TRANS64.TRYWAIT P3, [R70+URZ+0x16890], R79 ;  /* 0x0168904f460075a7 */ /* 0x000e24000806017f */
[----:B0-----:R-:W-:Y:S05]  /*51c0*/  @!P3 BRA `(.L_x_14348) ;  /* 0x000001b000d4b947 */ /* 0x001fea0003800000 */
.L_x_14644:
[----:B------:R-:W-:Y:S05]  /*51d0*/  BSYNC B1 ;  /* 0x0000000000017941 */ /* 0x000fea0003800000 */
.L_x_14347:
        /* <DEDUP_REMOVED lines=27> */
.L_x_14648:
[----:B------:R-:W-:Y:S04]  /*5390*/  BSSY B1, `(.L_x_14350) ;  /* 0x000000e000017945 */ /* 0x000fe80003800000 */
[----:B------:R-:W-:Y:S05]  /*53a0*/  @!P3 BRA `(.L_x_14351) ;  /* 0x000000000030b947 */ /* 0x000fea0003800000 */
[----:B------:R-:W4:Y:S01]  /*53b0*/  LDL R8, [R1+0x4] ;  /* 0x0000040001087983 */ /* 0x000f220000100800 */
[----:B------:R-:W-:Y:S02]  /*53c0*/  ULDC UR4, c[0x0][0x2f4] ;  /* 0x0000bd0000047ab9 */ /* 0x000fe40000000800 */
[----:B------:R-:W-:-:S13]  /*53d0*/  ISETP.GE.AND P3, PT, R16, UR4, PT ;  /* 0x0000000410007c0c */ /* 0x000fda000bf66270 */
[----:B---3--:R-:W-:-:S04]  /*53e0*/  @!P3 LEA R14, P4, R16, R33, 0x1 ;  /* 0x00000021100eb211 */ /* 0x008fc800078808ff */
[----:B--2---:R-:W-:Y:S02]  /*53f0*/  @!P3 LEA.HI.X R15, R16, R9, R17, 0x1, P4 ;  /* 0x00000009100fb211 */ /* 0x004fe400020f0c11 */
[----:B------:R-:W-:-:S13]  /*5400*/  ISETP.GE.AND P4, PT, R18, UR4, PT ;  /* 0x0000000412007c0c */ /* 0x000fda000bf86270 */
[----:B------:R-:W-:-:S04]  /*5410*/  @!P4 LEA R12, P6, R18, R33, 0x1 ;  /* 0x00000021120cc211 */ /* 0x000fc800078c08ff */
[----:B----4-:R-:W-:Y:S02]  /*5420*/  @!P4 LEA.HI.X R13, R18, R9, R8, 0x1, P6 ;  /* 0x00000009120dc211 */ /* 0x010fe400030f0c08 */
[----:B------:R-:W2:Y:S04]  /*5430*/  @!P3 LDS.128 R8, [R72+0xe000] ;  /* 0x00e000004808b984 */ /* 0x000ea80000000c00 */
[----:B--2---:R-:W-:Y:S04]  /*5440*/  @!P3 ST.E.128 desc[UR42][R14.64], R8 ;  /* 0x000000080e00b985 */ /* 0x004fe8000c101d2a */
[----:B------:R-:W2:Y:S04]  /*5450*/  @!P4 LDS.128 R8, [R71+0xe000] ;  /* 0x00e000004708c984 */ /* 0x000ea80000000c00 */
[----:B--2---:R4:W-:Y:S02]  /*5460*/  @!P4 ST.E.128 desc[UR42][R12.64], R8 ;  /* 0x000000080c00c985 */ /* 0x0049e4000c101d2a */
.L_x_14351:
[----:B------:R-:W-:Y:S05]  /*5470*/  BSYNC B1 ;  /* 0x0000000000017941 */ /* 0x000fea0003800000 */
.L_x_14350:
[----:B------:R-:W-:-:S03]  /*5480*/  UMOV UR4, 0xffffffff ;  /* 0xffffffff00047882 */ /* 0x000fc60000000000 */
[----:B------:R-:W-:Y:S05]  /*5490*/  BRA.DIV UR4, `(.L_x_14352) ;  /* 0x000001b204807947 */ /* 0x000fea000b800000 */
[----:B--2-4-:R2:W4:Y:S04]  /*54a0*/  SHFL.IDX PT, R9, R34, 0x1, 0x1c1f ;  /* 0x003c1f0022097f89 */ /* 0x01452800000e0000 */
[----:B---3--:R2:W3:Y:S02]  /*54b0*/  SHFL.IDX PT, R33, R32, 0x1, 0x1c1f ;  /* 0x003c1f0020217f89 */ /* 0x0084e400000e0000 */
.L_x_14652:
[----:B------:R-:W-:-:S13]  /*54c0*/  ISETP.GE.AND P3, PT, R35, 0x61, PT ;  /* 0x000000612300780c */ /* 0x000fda0003f66270 */
[----:B------:R-:W-:Y:S05]  /*54d0*/  @!P3 BRA `(.L_x_14326) ;  /* 0x000000000030b947 */ /* 0x000fea0003800000 */
[----:B------:R-:W5:Y:S01]  /*54e0*/  LDL R8, [R1+0x4] ;  /* 0x0000040001087983 */ /* 0x000f620000100800 */
[----:B------:R-:W-:Y:S02]  /*54f0*/  ULDC UR4, c[0x0][0x2f4] ;  /* 0x0000bd0000047ab9 */ /* 0x000fe40000000800 */
[----:B------:R-:W-:-:S13]  /*5500*/  ISETP.GE.AND P3, PT, R16, UR4, PT ;  /* 0x0000000410007c0c */ /* 0x000fda000bf66270 */
[----:B---3--:R-:W-:-:S04]  /*5510*/  @!P3 LEA R14, P4, R16, R33, 0x1 ;  /* 0x00000021100eb211 */ /* 0x008fc800078808ff */
[----:B----4-:R-:W-:Y:S02]  /*5520*/  @!P3 LEA.HI.X R15, R16, R9, R17, 0x1, P4 ;  /* 0x00000009100fb211 */ /* 0x010fe400020f0c11 */
[----:B------:R-:W-:-:S13]  /*5530*/  ISETP.GE.AND P4, PT, R18, UR4, PT ;  /* 0x0000000412007c0c */ /* 0x000fda000bf86270 */
[----:B------:R-:W-:-:S04]  /*5540*/  @!P4 LEA R12, P6, R18, R33, 0x1 ;  /* 0x00000021120cc211 */ /* 0x000fc800078c08ff */
[----:B-----5:R-:W-:Y:S02]  /*5550*/  @!P4 LEA.HI.X R13, R18, R9, R8, 0x1, P6 ;  /* 0x00000009120dc211 */ /* 0x020fe400030f0c08 */
[----:B------:R-:W3:Y:S04]  /*5560*/  @!P3 LDS.128 R8, [R72+0x11000] ;  /* 0x011000004808b984 */ /* 0x000ee80000000c00 */
[----:B---3--:R-:W-:Y:S04]  /*5570*/  @!P3 ST.E.128 desc[UR42][R14.64], R8 ;  /* 0x000000080e00b985 */ /* 0x008fe8000c101d2a */
[----:B------:R-:W3:Y:S04]  /*5580*/  @!P4 LDS.128 R8, [R71+0x11000] ;  /* 0x011000004708c984 */ /* 0x000ee80000000c00 */
[----:B---3--:R3:W-:Y:S02]  /*5590*/  @!P4 ST.E.128 desc[UR42][R12.64], R8 ;  /* 0x000000080c00c985 */ /* 0x0087e4000c101d2a */
.L_x_14326:
[----:B------:R-:W-:Y:S05]  /*55a0*/  BSYNC B0 ;  /* 0x0000000000007941 */ /* 0x000fea0003800000 */
.L_x_14306:
[----:B0-234-:R-:W0:Y:S01]  /*55b0*/  S2R R8, SR_TID.X ;  /* 0x0000000000087919 */ /* 0x01de220000002100 */
        /* <DEDUP_REMOVED lines=8> */
[----:B--2---:R2:W-:Y:S01]  /*5640*/  BAR.SYNC.DEFER_BLOCKING R60, 0x80 ;  /* 0x0002003c0000751d */ /* 0x0045e20000010000 */
[----:B0-----:R-:W-:-:S13]  /*5650*/  LOP3.LUT P3, RZ, R8, 0x7f, RZ, 0xc0, !PT ;  /* 0x0000007f08ff7812 */ /* 0x001fda000786c0ff */
[----:B------:R-:W-:-:S05]  /*5660*/  @!P3 VIADD R8, R70, 0x168a0 ;  /* 0x000168a04608b836 */ /* 0x000fca0000000000 */
[----:B------:R-:W-:-:S04]  /*5670*/  @!P3 PRMT R8, RZ, 0x654, R8 ;  /* 0x00000654ff08b816 */ /* 0x000fc80000000008 */
[----:B------:R2:W-:Y:S01]  /*5680*/  @!P3 SYNCS.ARRIVE.TRANS64.RED.A1T0 RZ, [R8+URZ], RZ ;  /* 0x000000ff08ffb9a7 */ /* 0x0005e2000810043f */
[----:B------:R-:W-:Y:S05]  /*5690*/  @!P5 BRA `(.L_x_14354) ;  /* 0x000000000004d947 */ /* 0x000fea0003800000 */
[----:B------:R-:W-:Y:S01]  /*56a0*/  BPT.TRAP 0x1 ;  /* 0x000000040000795c */ /* 0x000fe20000300000 */
.L_x_14354:
[----:B------:R-:W-:Y:S05]  /*56b0*/  BSYNC B0 ;  /* 0x0000000000007941 */ /* 0x000fea0003800000 */
.L_x_14353:
[----:B------:R-:W0:Y:S01]  /*56c0*/  SYNCS.PHASECHK.TRANS64.TRYWAIT P4, [R70+URZ+0x168b0], R79 ;  /* 0x0168b04f460075a7 */ /* 0x000e22000808017f */
[----:B------:R-:W-:Y:S01]  /*56d0*/  ULDC UR40, c[0x0][0x2f4] ;  /* 0x0000bd0000287ab9 */ /* 0x000fe20000000800 */
[----:B------:R-:W-:Y:S04]  /*56e0*/  BSSY B0, `(.L_x_14355) ;  /* 0x0000002000007945 */ /* 0x000fe80003800000 */
[----:B0-----:R-:W-:Y:S05]  /*56f0*/  @!P4 BRA `(.L_x_14356) ;  /* 0x000001b00034c947 */ /* 0x001fea0003800000 */
.L_x_14653:
[----:B------:R-:W-:Y:S05]  /*5700*/  BSYNC B0 ;  /* 0x0000000000007941 */ /* 0x000fea0003800000 */
.L_x_14355:
[----:B-1----:R1:W5:Y:S01]  /*5710*/  LDL R34, [R1+0x4] ;  /* 0x0000040001227983 */ /* 0x0023620000100800 */
[----:B------:R-:W-:Y:S01]  /*5720*/  ULDC.64 UR4, c[0x0][0x328] ;  /* 0x0000ca0000047ab9 */ /* 0x000fe20000000a00 */
[----:B------:R-:W-:Y:S01]  /*5730*/  IMAD.IADD R77, R77, 0x1, -R157 ;  /* 0x000000014d4d7824 */ /* 0x000fe200078e0a9d */
[----:B------:R-:W-:Y:S01]  /*5740*/  BSSY B0, `(.L_x_14357) ;  /* 0x0000020000007945 */ /* 0x000fe20003800000 */
[----:B------:R-:W-:Y:S02]  /*5750*/  IMAD R75, R75, UR4, RZ ;  /* 0x000000044b4b7c24 */ /* 0x000fe4000f8e02ff */
[----:B--2---:R-:W-:-:S04]  /*5760*/  IMAD.WIDE.U32 R8, R74, UR4, RZ ;  /* 0x000000044a087c25 */ /* 0x004fc8000f8e00ff */
        /* <DEDUP_REMOVED lines=24> */
[----:B-----5:R-:W-:Y:S02]  /*58f0*/  @!P5 LEA.HI.X R13, R18, R9, R34, 0x1, P6 ;  /* 0x00000009120dd211 */ /* 0x020fe400030f0c22 */
[----:B------:R-:W1:Y:S04]  /*5900*/  @!P4 LDS.128 R8, [R72] ;  /* 0x000000004808c984 */ /* 0x000e680000000c00 */
[----:B-1----:R-:W-:Y:S04]  /*5910*/  @!P4 ST.E.128 desc[UR42][R14.64], R8 ;  /* 0x000000080e00c985 */ /* 0x002fe8000c101d2a */
[----:B------:R-:W1:Y:S04]  /*5920*/  @!P5 LDS.128 R8, [R71] ;  /* 0x000000004708d984 */ /* 0x000e680000000c00 */
[----:B-1----:R1:W-:Y:S02]  /*5930*/  @!P5 ST.E.128 desc[UR42][R12.64], R8 ;  /* 0x000000080c00d985 */ /* 0x0023e4000c101d2a */
.L_x_14358:
[----:B------:R-:W-:Y:S05]  /*5940*/  BSYNC B0 ;  /* 0x0000000000007941 */ /* 0x000fea0003800000 */
.L_x_14357:
        /* <DEDUP_REMOVED lines=11> */
[----:B-----5:R-:W-:Y:S01]  /*5a00*/  @!P5 LEA.HI.X R13, R18, R33, R34, 0x1, P6 ;  /* 0x00000021120dd211 */ /* 0x020fe200030f0c22 */
[----:B-1----:R-:W-:Y:S04]  /*5a10*/  @!P4 ST.E.128 desc[UR42][R14.64], R8 ;  /* 0x000000080e00c985 */ /* 0x002fe8000c101d2a */
[----:B------:R-:W1:Y:S04]  /*5a20*/  @!P5 LDS.128 R8, [R71+0x3000] ;  /* 0x003000004708d984 */ /* 0x000e680000000c00 */
[----:B-1----:R1:W-:Y:S02]  /*5a30*/  @!P5 ST.E.128 desc[UR42][R12.64], R8 ;  /* 0x000000080c00d985 */ /* 0x0023e4000c101d2a */
.L_x_14360:
[----:B------:R-:W-:Y:S05]  /*5a40*/  BSYNC B0 ;  /* 0x0000000000007941 */ /* 0x000fea0003800000 */
.L_x_14359:
[----:B-1-3--:R-:W3:Y:S01]  /*5a50*/  LDL.LU R9, [R1+0x8] ;  /* 0x0000080001097983 */ /* 0x00aee20000300800 */
[----:B0-----:R-:W-:Y:S01]  /*5a60*/  @!P3 IADD3 R70, R70, 0x168c0, RZ ;  /* 0x000168c04646b810 */ /* 0x001fe20007ffe0ff */
[----:B------:R-:W-:Y:S01]  /*5a70*/  VIADD R22, R22, 0x1 ;  /* 0x0000000116167836 */ /* 0x000fe20000000000 */
[----:B------:R-:W-:Y:S01]  /*5a80*/  LOP3.LUT P4, RZ, R23, 0x1, RZ, 0xc0, !PT ;  /* 0x0000000117ff7812 */ /* 0x000fe2000788c0ff */
        /* <DEDUP_REMOVED lines=10> */
[----:B------:R-:W-:Y:S02]  /*5b30*/  SEL R8, RZ, 0x1, P3 ;  /* 0x00000001ff087807 */ /* 0x000fe40001800000 */
[----:B------:R-:W-:Y:S02]  /*5b40*/  SEL R22, R22, RZ, P3 ;  /* 0x000000ff16167207 */ /* 0x000fe40001800000 */
[----:B---3--:R-:W-:-:S05]  /*5b50*/  LOP3.LUT R9, R9, R8, RZ, 0x3c, !PT ;  /* 0x0000000809097212 */ /* 0x008fca00078e3cff */
[----:B------:R0:W-:Y:S01]  /*5b60*/  STL [R1+0x8], R9 ;  /* 0x0000080901007387 */ /* 0x0001e20000100800 */
[----:B------:R-:W-:Y:S05]  /*5b70*/  @P4 BRA `(.L_x_14361) ;  /* 0xffffffc400e04947 */ /* 0x000fea000383ffff */
[----:B0-----:R-:W0:Y:S01]  /*5b80*/  S2R R9, SR_TID.X ;  /* 0x0000000000097919 */ /* 0x001e220000002100 */
[----:B------:R-:W-:Y:S02]  /*5b90*/  PLOP3.LUT P0, PT, PT, PT, PT, 0x8, 0x0 ;  /* 0x000000000000781c */ /* 0x000fe40003f0e170 */
[----:B0-----:R-:W-:-:S04]  /*5ba0*/  SHF.R.U32.HI R9, RZ, 0x7, R9 ;  /* 0x00000007ff097819 */ /* 0x001fc80000011609 */
[----:B------:R-:W-:-:S13]  /*5bb0*/  ISETP.NE.AND P4, PT, R9, 0x1, PT ;  /* 0x000000010900780c */ /* 0x000fda0003f85270 */
[----:B------:R-:W-:Y:S06]  /*5bc0*/  @!P4 BAR.ARV 0x9, 0x100 ;  /* 0x024400000000cb1d */ /* 0x000fec0000002000 */
.L_x_14301:
[----:B------:R-:W3:Y:S01]  /*5bd0*/  LDL R10, [R1+0x20] ;  /* 0x00002000010a7983 */ /* 0x000ee20000100800 */
[----:B------:R-:W0:Y:S01]  /*5be0*/  LDC R0, c[0x0][0x448] ;  /* 0x00011200ff007b82 */ /* 0x000e220000000800 */
[----:B------:R-:W-:-:S07]  /*5bf0*/  IADD3 R5, R156, 0x1, -R155 ;  /* 0x000000019c057810 */ /* 0x000fce0007ffe89b */
[----:B------:R-:W1:Y:S01]  /*5c00*/  LDC.64 R6, c[0x0][0x9e0] ;  /* 0x00027800ff067b82 */ /* 0x000e620000000a00 */
[----:B0-----:R-:W-:Y:S02]  /*5c10*/  ISETP.NE.AND P1, PT, R0, 0x1, PT ;  /* 0x000000010000780c */ /* 0x001fe40003f25270 */
[----:B-1----:R-:W-:-:S11]  /*5c20*/  ISETP.GE.AND P2, PT, R7, 0x1, PT ;  /* 0x000000010700780c */ /* 0x002fd60003f46270 */
[----:B------:R-:W0:Y:S08]  /*5c30*/  @P1 LDC R3, c[0x0][0x44c] ;  /* 0x00011300ff031b82 */ /* 0x000e300000000800 */
[----:B------:R-:W1:Y:S01]  /*5c40*/  @P1 LDC R4, c[0x0][0x450] ;  /* 0x00011400ff041b82 */ /* 0x000e620000000800 */
[----:B---3--:R-:W-:-:S04]  /*5c50*/  VIADD R0, R10, 0xbf ;  /* 0x000000bf0a007836 */ /* 0x008fc80000000000 */
[----:B0-----:R-:W-:-:S05]  /*5c60*/  @P1 IMAD.HI.U32 R3, R0, R3, RZ ;  /* 0x0000000300031227 */ /* 0x001fca00078e00ff */
[----:B-1----:R-:W-:-:S05]  /*5c70*/  @P1 SHF.R.U32.HI R0, RZ, R4, R3 ;  /* 0x00000004ff001219 */ /* 0x002fca0000011603 */
[----:B------:R-:W-:Y:S01]  /*5c80*/  IMAD.IADD R5, R5, 0x1, R0 ;  /* 0x0000000105057824 */ /* 0x000fe200078e0200 */
[----:B------:R-:W-:Y:S06]  /*5c90*/  @P0 BRA `(.L_x_14362) ;  /* 0x00000000000c0947 */ /* 0x000fec0003800000 */
[----:B------:R-:W0:Y:S01]  /*5ca0*/  FENCE.VIEW.ASYNC.G ;  /* 0x00000000000073c6 */ /* 0x000e220000000100 */
[----:B------:R-:W-:Y:S05]  /*5cb0*/  WARPSYNC.ALL ;  /* 0x0000000000007948 */ /* 0x000fea0003800000 */
[----:B0-----:R-:W-:Y:S06]  /*5cc0*/  BAR.ARV 0xc, 0x200 ;  /* 0x0308000000007b1d */ /* 0x001fec0000002000 */
.L_x_14362:
        /* <DEDUP_REMOVED lines=13> */
.L_x_14365:
[----:B------:R-:W-:-:S13]  /*5da0*/  ISETP.NE.AND P0, PT, R7, 0x1, PT ;  /* 0x000000010700780c */ /* 0x000fda0003f05270 */
[----:B------:R-:W0:Y:S02]  /*5db0*/  @P0 LDC.64 R4, c[0x0][0x9e8] ;  /* 0x00027a00ff040b82 */ /* 0x000e240000000a00 */
[----:B0-----:R-:W-:-:S05]  /*5dc0*/  @P0 IMAD.HI.U32 R4, R3, R4, RZ ;  /* 0x0000000403040227 */ /* 0x001fca00078e00ff */
[----:B------:R-:W-:-:S07]  /*5dd0*/  @P0 SHF.R.U32.HI R3, RZ, R5, R4 ;  /* 0x00000005ff030219 */ /* 0x000fce0000011604 */
.L_x_14366:
[----:B------:R-:W-:Y:S05]  /*5de0*/  BSYNC B0 ;  /* 0x0000000000007941 */ /* 0x000fea0003800000 */
.L_x_14364:
[----:B------:R-:W-:-:S05]  /*5df0*/  IMAD R3, R3, R7, R7 ;  /* 0x0000000703037224 */ /* 0x000fca00078e0207 */
[----:B------:R-:W-:-:S07]  /*5e00*/  VIMNMX R0, R0, R3, PT ;  /* 0x0000000300007248 */ /* 0x000fce0003fe0100 */
.L_x_14363:
[----:B------:R-:W0:Y:S01]  /*5e10*/  @P1 LDC R4, c[0x0][0x44c] ;  /* 0x00011300ff041b82 */ /* 0x000e220000000800 */
[----:B------:R-:W-:Y:S01]  /*5e20*/  VIADD R0, R0, 0x7f ;  /* 0x0000007f00007836 */ /* 0x000fe20000000000 */
[----:B------:R-:W-:Y:S01]  /*5e30*/  MOV R5, R10 ;  /* 0x0000000a00057202 */ /* 0x000fe20000000f00 */
[----:B------:R-:W-:-:S03]  /*5e40*/  ULDC UR4, c[0x0][0x9dc] ;  /* 0x0002770000047ab9 */ /* 0x000fc60000000800 */
[----:B------:R-:W-:Y:S02]  /*5e50*/  SHF.R.S32.HI R3, RZ, 0x1f, R0 ;  /* 0x0000001fff037819 */ /* 0x000fe40000011400 */
[----:B------:R-:W1:Y:S02]  /*5e60*/  @P1 LDC R9, c[0x0][0x450] ;  /* 0x00011400ff091b82 */ /* 0x000e640000000800 */
[----:B------:R-:W-:-:S04]  /*5e70*/  LEA.HI R3, R3, R0, RZ, 0x7 ;  /* 0x0000000003037211 */ /* 0x000fc800078f38ff */
[----:B------:R-:W-:-:S04]  /*5e80*/  SHF.R.S32.HI R3, RZ, 0x7, R3 ;  /* 0x00000007ff037819 */ /* 0x000fc80000011403 */
[----:B------:R-:W-:Y:S01]  /*5e90*/  VIMNMX R89, R78, R3, PT ;  /* 0x000000034e597248 */ /* 0x000fe20003fe0100 */
        /* <DEDUP_REMOVED lines=15> */
.L_x_14369:
[----:B------:R-:W-:-:S13]  /*5f90*/  ISETP.NE.AND P0, PT, R7, 0x1, PT ;  /* 0x000000010700780c */ /* 0x000fda0003f05270 */
[----:B------:R-:W0:Y:S02]  /*5fa0*/  @P0 LDC.64 R4, c[0x0][0x9e8] ;  /* 0x00027a00ff040b82 */ /* 0x000e240000000a00 */
[----:B0-----:R-:W-:-:S05]  /*5fb0*/  @P0 IMAD.HI.U32 R4, R0, R4, RZ ;  /* 0x0000000400040227 */ /* 0x001fca00078e00ff */
[----:B------:R-:W-:-:S07]  /*5fc0*/  @P0 SHF.R.U32.HI R0, RZ, R5, R4 ;  /* 0x00000005ff000219 */ /* 0x000fce0000011604 */
.L_x_14370:
[----:B------:R-:W-:Y:S05]  /*5fd0*/  BSYNC B0 ;  /* 0x0000000000007941 */ /* 0x000fea0003800000 */
.L_x_14368:
[----:B------:R-:W-:-:S05]  /*5fe0*/  IMAD R0, R0, R7, RZ ;  /* 0x0000000700007224 */ /* 0x000fca00078e02ff */
[----:B------:R-:W-:-:S07]  /*5ff0*/  VIMNMX R3, R3, R0, !PT ;  /* 0x0000000003037248 */ /* 0x000fce0007fe0100 */
.L_x_14367:
[----:B------:R-:W-:Y:S01]  /*6000*/  SHF.R.S32.HI R4, RZ, 0x1f, R3 ;  /* 0x0000001fff047819 */ /* 0x000fe20000011403 */
[----:B------:R-:W-:Y:S01]  /*6010*/  IMAD.MOV.U32 R0, RZ, RZ, RZ ;  /* 0x000000ffff007224 */ /* 0x000fe200078e00ff */
[----:B------:R-:W-:Y:S02]  /*6020*/  PLOP3.LUT P0, PT, PT, PT, PT, 0x80, 0x0 ;  /* 0x000000000000781c */ /* 0x000fe40003f0f070 */
[----:B------:R-:W-:Y:S02]  /*6030*/  CS2R R14, SRZ ;  /* 0x00000000000e7805 */ /* 0x000fe4000001ff00 */
[----:B------:R-:W-:Y:S01]  /*6040*/  LEA.HI R4, R4, R3, RZ, 0x7 ;  /* 0x0000000304047211 */ /* 0x000fe200078f38ff */
[----:B------:R-:W-:Y:S01]  /*6050*/  IMAD.MOV.U32 R3, RZ, RZ, RZ ;  /* 0x000000ffff037224 */ /* 0x000fe200078e00ff */
[----:B------:R-:W-:Y:S01]  /*6060*/  CS2R R26, SRZ ;  /* 0x00000000001a7805 */ /* 0x000fe2000001ff00 */
[----:B------:R-:W-:Y:S01]  /*6070*/  IMAD.MOV.U32 R118, RZ, RZ, RZ ;  /* 0x000000ffff767224 */ /* 0x000fe200078e00ff */
[----:B------:R-:W-:-:S02]  /*6080*/  SHF.R.S32.HI R4, RZ, 0x7, R4 ;  /* 0x00000007ff047819 */ /* 0x000fc40000011404 */
[----:B------:R-:W-:Y:S02]  /*6090*/  CS2R R114, SRZ ;  /* 0x0000000000727805 */ /* 0x000fe4000001ff00 */
[----:B------:R-:W-:Y:S02]  /*60a0*/  CS2R R112, SRZ ;  /* 0x0000000000707805 */ /* 0x000fe4000001ff00 */
[----:B------:R-:W-:Y:S02]  /*60b0*/  CS2R R110, SRZ ;  /* 0x00000000006e7805 */ /* 0x000fe4000001ff00 */
[----:B------:R-:W-:Y:S02]  /*60c0*/  VIMNMX R5, RZ, R4, !PT ;  /* 0x00000004ff057248 */ /* 0x000fe40007fe0100 */
[----:B------:R-:W-:Y:S02]  /*60d0*/  CS2R R108, SRZ ;  /* 0x00000000006c7805 */ /* 0x000fe4000001ff00 */
[----:B------:R-:W-:-:S02]  /*60e0*/  CS2R R106, SRZ ;  /* 0x00000000006a7805 */ /* 0x000fc4000001ff00 */
[----:B------:R-:W-:Y:S02]  /*60f0*/  CS2R R104, SRZ ;  /* 0x0000000000687805 */ /* 0x000fe4000001ff00 */
[----:B------:R-:W-:Y:S01]  /*6100*/  ISETP.GT.AND P1, PT, R89, R5, PT ;  /* 0x000000055900720c */ /* 0x000fe20003f24270 */
[----:B------:R0:W-:Y:S01]  /*6110*/  STL [R1+0x38], R5 ;  /* 0x0000380501007387 */ /* 0x0001e20000100800 */
[----:B------:R-:W-:Y:S02]  /*6120*/  CS2R R102, SRZ ;  /* 0x0000000000667805 */ /* 0x000fe4000001ff00 */
[----:B------:R-:W-:Y:S02]  /*6130*/  CS2R R100, SRZ ;  /* 0x0000000000647805 */ /* 0x000fe4000001ff00 */
[----:B------:R-:W-:Y:S02]  /*6140*/  CS2R R98, SRZ ;  /* 0x0000000000627805 */ /* 0x000fe4000001ff00 */
[----:B------:R-:W-:-:S02]  /*6150*/  CS2R R96, SRZ ;  /* 0x0000000000607805 */ /* 0x000fc4000001ff00 */
[----:B------:R-:W-:Y:S01]  /*6160*/  CS2R R10, SRZ ;  /* 0x00000000000a7805 */ /* 0x000fe2000001ff00 */
[----:B------:R-:W-:Y:S01]  /*6170*/  IMAD.MOV.U32 R94, RZ, RZ, RZ ;  /* 0x000000ffff5e7224 */ /* 0x000fe200078e00ff */
[----:B------:R-:W-:Y:S01]  /*6180*/  CS2R R90, SRZ ;  /* 0x00000000005a7805 */ /* 0x000fe2000001ff00 */
[----:B------:R-:W-:Y:S01]  /*6190*/  IMAD.MOV.U32 R25, RZ, RZ, RZ ;  /* 0x000000ffff197224 */ /* 0x000fe200078e00ff */
[----:B------:R-:W-:Y:S01]  /*61a0*/  MOV R35, RZ ;  /* 0x000000ff00237202 */ /* 0x000fe20000000f00 */
[----:B0-----:R-:W-:Y:S06]  /*61b0*/  @!P1 BRA `(.L_x_14371) ;  /* 0x0000011000689947 */ /* 0x001fec0003800000 */
        /* <DEDUP_REMOVED lines=9> */
.L_x_14656:
        /* <DEDUP_REMOVED lines=15> */
[----:B------:R-:W-:Y:S01]  /*6340*/  IMAD.U32 R4, RZ, RZ, UR4 ;  /* 0x00000004ff047e24 */ /* 0x000fe2000f8e00ff */
[----:B-1----:R0:W1:Y:S01]  /*6350*/  LDC.64 R14, c[0x4][R0] ;  /* 0x01000000000e7b82 */ /* 0x0020620000000a00 */
        /* <DEDUP_REMOVED lines=8> */
[----:B0-2---:R-:W-:-:S07]  /*63e0*/  IMAD.MOV.U32 R13, RZ, RZ, RZ ;  /* 0x000000ffff0d7224 */ /* 0x005fce00078e00ff */
[----:B------:R-:W-:-:S07]  /*63f0*/  LEPC R20, `(.L_x_14374) ;  /* 0x000000001014794e */ /* 0x000fce0000000000 */
[----:B-1--45:R-:W-:Y:S05]  /*6400*/  CALL.ABS.NOINC R14 ;  /* 0x000000000e007343 */ /* 0x032fea0003c00000 */
.L_x_14374:
[----:B------:R-:W-:Y:S05]  /*6410*/  BSYNC B6 ;  /* 0x0000000000067941 */ /* 0x000fea0003800000 */
.L_x_14373:
        /* <DEDUP_REMOVED lines=13> */
.L_x_14378:
[----:B---3--:R3:W0:Y:S02]  /*64f0*/  SYNCS.PHASECHK.TRANS64.TRYWAIT P0, [R2+URZ+0x16800], R3 ;  /* 0x01680003020075a7 */ /* 0x008624000800017f */
[----:B0-----:R-:W-:Y:S05]  /*6500*/  @!P0 NANOSLEEP.SYNCS 0x989680 ;  /* 0x009896800000895d */ /* 0x001fea0003900000 */
[----:B------:R-:W0:Y:S02]  /*6510*/  @!P0 SYNCS.PHASECHK.TRANS64 P0, [R2+URZ+0x16800], R3 ;  /* 0x01680003020085a7 */ /* 0x000e24000800007f */
[----:B0-----:R-:W-:Y:S05]  /*6520*/  @!P0 BRA `(.L_x_14378) ;  /* 0xfffffffc00f08947 */ /* 0x001fea000383ffff */
.L_x_14377:
[----:B------:R-:W-:Y:S05]  /*6530*/  BSYNC B0 ;  /* 0x0000000000007941 */ /* 0x000fea0003800000 */
.L_x_14376:
[----:B------:R-:W-:Y:S05]  /*6540*/  BRA `(.L_x_14379) ;  /* 0x0000002c00947947 */ /* 0x000fea0003800000 */
.L_x_14375:
        /* <DEDUP_REMOVED lines=10> */
[----:B------:R-:W-:-:S04]  /*65f0*/  IMAD.WIDE.U32 R24, R24, UR6, RZ ;  /* 0x0000000618187c25 */ /* 0x000fc8000f8e00ff */
[----:B------:R-:W-:Y:S02]  /*6600*/  IMAD.IADD R31, R3, 0x1, R27 ;  /* 0x00000001031f7824 */ /* 0x000fe400078e021b */
[----:B----4-:R-:W-:Y:S01]  /*6610*/  IMAD.IADD R33, R5, 0x1, R25 ;  /* 0x0000000105217824 */ /* 0x010fe200078e0219 */
[----:B------:R-:W-:Y:S06]  /*6620*/  @!P0 BRA `(.L_x_14381) ;  /* 0x0000000000408947 */ /* 0x000fec0003800000 */
        /* <DEDUP_REMOVED lines=8> */
[----:B--2---:R-:W-:Y:S01]  /*66b0*/  MOV R13, RZ ;  /* 0x000000ff000d7202 */ /* 0x004fe20000000f00 */
[----:B------:R-:W-:Y:S02]  /*66c0*/  IMAD.U32 R7, RZ, RZ, UR7 ;  /* 0x00000007ff077e24 */ /* 0x000fe4000f8e00ff */
[----:B------:R-:W-:-:S02]  /*66d0*/  IMAD.U32 R10, RZ, RZ, UR4 ;  /* 0x00000004ff0a7e24 */ /* 0x000fc4000f8e00ff */
[----:B------:R-:W-:Y:S02]  /*66e0*/  IMAD.U32 R11, RZ, RZ, UR5 ;  /* 0x00000005ff0b7e24 */ /* 0x000fe4000f8e00ff */
[----:B------:R-:W-:Y:S02]  /*66f0*/  IMAD.MOV.U32 R8, RZ, RZ, 0x70 ;  /* 0x00000070ff087424 */ /* 0x000fe400078e00ff */
[----:B0-----:R-:W-:-:S07]  /*6700*/  IMAD.MOV.U32 R12, RZ, RZ, 0x1 ;  /* 0x00000001ff0c7424 */ /* 0x001fce00078e00ff */
[----:B------:R-:W-:-:S07]  /*6710*/  LEPC R20, `(.L_x_14381) ;  /* 0x000000001014794e */ /* 0x000fce0000000000 */
[----:B-1----:R-:W-:Y:S05]  /*6720*/  CALL.ABS.NOINC R14 ;  /* 0x000000000e007343 */ /* 0x002fea0003c00000 */
.L_x_14381:
[----:B------:R-:W-:Y:S05]  /*6730*/  BSYNC B6 ;  /* 0x0000000000067941 */ /* 0x000fea0003800000 */
.L_x_14380:
[----:B------:R-:W3:Y:S01]  /*6740*/  LDL R20, [R1+0x20] ;  /* 0x0000200001147983 */ /* 0x000ee20000100800 */
[----:B------:R-:W-:Y:S01]  /*6750*/  ULDC.U8 UR4, c[0x0][0x410] ;  /* 0x0001040000047ab9 */ /* 0x000fe20000000000 */
[----:B------:R-:W-:Y:S01]  /*6760*/  BSSY B0, `(.L_x_14382) ;  /* 0x00002bb000007945 */ /* 0x000fe20003800000 */
[----:B------:R-:W-:Y:S01]  /*6770*/  ISETP.NE.AND P0, PT, RZ, UR4, PT ;  /* 0x00000004ff007c0c */ /* 0x000fe2000bf05270 */
[----:B---3--:R-:W-:-:S12]  /*6780*/  IMAD.IADD R39, R157, 0x1, R20 ;  /* 0x000000019d277824 */ /* 0x008fd800078e0214 */
[----:B------:R-:W-:Y:S05]  /*6790*/  @!P0 BRA `(.L_x_14383) ;  /* 0x0000001400a48947 */ /* 0x000fea0003800000 */
[----:B------:R-:W0:Y:S01]  /*67a0*/  LDC R38, c[0x0][0x448] ;  /* 0x00011200ff267b82 */ /* 0x000e220000000800 */
[----:B------:R-:W3:Y:S01]  /*67b0*/  S2R R20, SR_TID.X ;  /* 0x0000000000147919 */ /* 0x000ee20000002100 */
[----:B------:R-:W-:Y:S01]  /*67c0*/  ULDC.64 UR4, c[0x0][0x3f8] ;  /* 0x0000fe0000047ab9 */ /* 0x000fe20000000a00 */
[----:B------:R-:W-:Y:S01]  /*67d0*/  ULDC.64 UR6, c[0x0][0x408] ;  /* 0x0001020000067ab9 */ /* 0x000fe20000000a00 */
[----:B------:R-:W-:Y:S02]  /*67e0*/  IMAD.MOV.U32 R8, RZ, RZ, R26 ;  /* 0x000000ffff087224 */ /* 0x000fe400078e001a */
[----:B------:R-:W-:Y:S02]  /*67f0*/  IMAD.MOV.U32 R9, RZ, RZ, R31 ;  /* 0x000000ffff097224 */ /* 0x000fe400078e001f */
[----:B------:R-:W-:Y:S02]  /*6800*/  IMAD.MOV.U32 R10, RZ, RZ, R24 ;  /* 0x000000ffff0a7224 */ /* 0x000fe400078e0018 */
[----:B------:R-:W-:Y:S01]  /*6810*/  IMAD.MOV.U32 R11, RZ, RZ, R33 ;  /* 0x000000ffff0b7224 */ /* 0x000fe200078e0021 */
[----:B0-----:R-:W-:Y:S01]  /*6820*/  ISETP.NE.AND P0, PT, R38, 0x1, PT ;  /* 0x000000012600780c */ /* 0x001fe20003f05270 */
[----:B---3--:R-:W-:-:S12]  /*6830*/  VIADD R21, R20, 0xffffff80 ;  /* 0xffffff8014157836 */ /* 0x008fd80000000000 */
[----:B------:R-:W0:Y:S01]  /*6840*/  @P0 LDC R0, c[0x0][0x44c] ;  /* 0x00011300ff000b82 */ /* 0x000e220000000800 */
[----:B------:R-:W-:-:S04]  /*6850*/  SHF.R.S32.HI R20, RZ, 0x1f, R21 ;  /* 0x0000001fff147819 */ /* 0x000fc80000011415 */
[----:B------:R-:W-:-:S03]  /*6860*/  LEA.HI R20, R20, R21, RZ, 0x2 ;  /* 0x0000001514147211 */ /* 0x000fc600078f10ff */
[----:B------:R-:W3:Y:S01]  /*6870*/  @P0 LDC R5, c[0x0][0x450] ;  /* 0x00011400ff050b82 */ /* 0x000ee20000000800 */
[----:B------:R-:W-:-:S05]  /*6880*/  LOP3.LUT R20, R20, 0xfffffffc, RZ, 0xc0, !PT ;  /* 0xfffffffc14147812 */ /* 0x000fca00078ec0ff */
[----:B------:R-:W-:-:S04]  /*6890*/  IMAD.IADD R20, R21, 0x1, -R20 ;  /* 0x0000000115147824 */ /* 0x000fc800078e0a14 */
[----:B------:R-:W-:-:S04]  /*68a0*/  IMAD R3, R20, 0x60, R39 ;  /* 0x0000006014037824 */ /* 0x000fc800078e0227 */
[----:B0-----:R-:W-:-:S05]  /*68b0*/  @P0 IMAD.HI.U32 R0, R3, R0, RZ ;  /* 0x0000000003000227 */ /* 0x001fca00078e00ff */
[----:B---3--:R-:W-:-:S04]  /*68c0*/  @P0 SHF.R.U32.HI R3, RZ, R5, R0 ;  /* 0x00000005ff030219 */ /* 0x008fc80000011600 */
        /* <DEDUP_REMOVED lines=17> */
[----:B------:R0:W3:Y:S04]  /*69e0*/  SHFL.IDX PT, R3, R6, RZ, 0x1c1f ;  /* 0x001c1fff06037589 */ /* 0x0000e800000e0000 */
[----:B------:R0:W4:Y:S04]  /*69f0*/  SHFL.IDX PT, R0, R4, RZ, 0x1c1f ;  /* 0x001c1fff04007589 */ /* 0x00012800000e0000 */
[----:B------:R0:W0:Y:S04]  /*6a00*/  SHFL.IDX PT, R5, R8, RZ, 0x1c1f ;  /* 0x001c1fff08057589 */ /* 0x00002800000e0000 */
[----:B-1----:R1:W0:Y:S02]  /*6a10*/  SHFL.IDX PT, R14, R7, RZ, 0x1c1f ;  /* 0x001c1fff070e7589 */ /* 0x00222400000e0000 */
.L_x_14662:
[----:B------:R-:W-:Y:S01]  /*6a20*/  IMAD R38, R155, R38, RZ ;  /* 0x000000269b267224 */ /* 0x000fe200078e02ff */
[----:B------:R-:W-:Y:S01]  /*6a30*/  BSSY B1, `(.L_x_14385) ;  /* 0x000001f000017945 */ /* 0x000fe20003800000 */
[----:B------:R-:W-:Y:S02]  /*6a40*/  CS2R R32, SRZ ;  /* 0x0000000000207805 */ /* 0x000fe4000001ff00 */
[----:B------:R-:W-:Y:S02]  /*6a50*/  CS2R R26, SRZ ;  /* 0x00000000001a7805 */ /* 0x000fe4000001ff00 */
[----:B------:R-:W-:Y:S02]  /*6a60*/  CS2R R30, SRZ ;  /* 0x00000000001e7805 */ /* 0x000fe4000001ff00 */
[----:B------:R-:W-:Y:S02]  /*6a70*/  ISETP.GE.AND P0, PT, R39, R38, PT ;  /* 0x000000262700720c */ /* 0x000fe40003f06270 */
[----:B------:R-:W-:-:S11]  /*6a80*/  CS2R R24, SRZ ;  /* 0x0000000000187805 */ /* 0x000fd6000001ff00 */
[----:B------:R-:W-:Y:S05]  /*6a90*/  @P0 BRA `(.L_x_14386) ;  /* 0x0000000000600947 */ /* 0x000fea0003800000 */
[----:B------:R-:W2:Y:S01]  /*6aa0*/  LDL R9, [R1+0xc] ;  /* 0x00000c0001097983 */ /* 0x000ea20000100800 */
[----:B------:R-:W-:-:S03]  /*6ab0*/  ULDC UR4, c[0x0][0x3f4] ;  /* 0x0000fd0000047ab9 */ /* 0x000fc60000000800 */
[----:B------:R-:W2:Y:S01]  /*6ac0*/  LDL R12, [R1+0x54] ;  /* 0x00005400010c7983 */ /* 0x000ea20000100800 */
[----:B------:R-:W-:Y:S01]  /*6ad0*/  ISETP.GE.AND P2, PT, R152, UR4, PT ;  /* 0x0000000498007c0c */ /* 0x000fe2000bf46270 */
[----:B----4-:R-:W-:Y:S02]  /*6ae0*/  IMAD.MOV.U32 R10, RZ, RZ, R0 ;  /* 0x000000ffff0a7224 */ /* 0x010fe400078e0000 */
[----:B---3--:R-:W-:Y:S02]  /*6af0*/  IMAD.MOV.U32 R11, RZ, RZ, R3 ;  /* 0x000000ffff0b7224 */ /* 0x008fe400078e0003 */
[----:B0-----:R-:W-:Y:S01]  /*6b00*/  IMAD.MOV.U32 R15, RZ, RZ, R5 ;  /* 0x000000ffff0f7224 */ /* 0x001fe200078e0005 */
[----:B------:R-:W-:Y:S02]  /*6b10*/  CS2R R30, SRZ ;  /* 0x00000000001e7805 */ /* 0x000fe4000001ff00 */
[----:B------:R-:W-:Y:S02]  /*6b20*/  CS2R R32, SRZ ;  /* 0x0000000000207805 */ /* 0x000fe4000001ff00 */
[----:B------:R-:W-:-:S03]  /*6b30*/  CS2R R24, SRZ ;  /* 0x0000000000187805 */ /* 0x000fc6000001ff00 */
[----:B------:R-:W-:-:S05]  /*6b40*/  @!P2 IMAD.WIDE R10, R152, 0x2, R10 ;  /* 0x00000002980aa825 */ /* 0x000fca00078e020a */
[----:B------:R0:W5:Y:S01]  /*6b50*/  @!P2 LD.E.64 R30, desc[UR42][R10.64] ;  /* 0x0000002a0a1ea980 */ /* 0x000162000c101b00 */
[----:B--2---:R-:W-:-:S13]  /*6b60*/  ISETP.GE.AND P3, PT, R9, UR4, PT ;  /* 0x0000000409007c0c */ /* 0x004fda000bf66270 */
[C---:B------:R-:W-:Y:S01]  /*6b70*/  @!P3 IMAD.SHL.U32 R35, R9.reuse, 0x2, RZ ;  /* 0x000000020923b824 */ /* 0x040fe200078e00ff */
[----:B------:R-:W-:-:S04]  /*6b80*/  @!P3 SHF.L.U64.HI R26, R9, 0x1, R12 ;  /* 0x00000001091ab819 */ /* 0x000fc8000001020c */
[-C--:B------:R-:W-:Y:S02]  /*6b90*/  @!P3 IADD3 R20, P0, R0, R35.reuse, RZ ;  /* 0x000000230014b210 */ /* 0x080fe40007f1e0ff */
[----:B------:R-:W-:Y:S01]  /*6ba0*/  @!P3 IADD3 R34, P1, R14, R35, RZ ;  /* 0x000000230e22b210 */ /* 0x000fe20007f3e0ff */
[----:B------:R-:W-:-:S04]  /*6bb0*/  @!P2 IMAD.WIDE R12, R152, 0x2, R14 ;  /* 0x00000002980ca825 */ /* 0x000fc800078e020e */
[--C-:B------:R-:W-:Y:S01]  /*6bc0*/  @!P3 IMAD.X R21, R3, 0x1, R26.reuse, P0 ;  /* 0x000000010315b824 */ /* 0x100fe200000e061a */
[----:B------:R0:W5:Y:S01]  /*6bd0*/  @!P2 LD.E.64 R32, desc[UR42][R12.64] ;  /* 0x0000002a0c20a980 */ /* 0x000162000c101b00 */
[----:B------:R-:W-:Y:S01]  /*6be0*/  @!P3 IMAD.X R35, R5, 0x1, R26, P1 ;  /* 0x000000010523b824 */ /* 0x000fe200008e061a */
[----:B------:R-:W-:Y:S02]  /*6bf0*/  CS2R R26, SRZ ;  /* 0x00000000001a7805 */ /* 0x000fe4000001ff00 */
[----:B------:R0:W5:Y:S04]  /*6c00*/  @!P3 LD.E.64 R24, desc[UR42][R20.64] ;  /* 0x0000002a1418b980 */ /* 0x000168000c101b00 */
[----:B------:R0:W5:Y:S02]  /*6c10*/  @!P3 LD.E.64 R26, desc[UR42][R34.64] ;  /* 0x0000002a221ab980 */ /* 0x000164000c101b00 */
.L_x_14386:
[----:B------:R-:W-:Y:S05]  /*6c20*/  BSYNC B1 ;  /* 0x0000000000017941 */ /* 0x000fea0003800000 */
.L_x_14385:
        /* <DEDUP_REMOVED lines=13> */
[----:B------:R-:W-:-:S02]  /*6d00*/  CS2R R20, SRZ ;  /* 0x0000000000147805 */ /* 0x000fc4000001ff00 */
[----:B------:R-:W-:Y:S02]  /*6d10*/  PRMT R48, R3, 0x5410, R5 ;  /* 0x0000541003307816 */ /* 0x000fe40000000005 */
[----:B------:R-:W-:Y:S01]  /*6d20*/  PRMT R35, R9, 0x7610, R35 ;  /* 0x0000761009237816 */ /* 0x000fe20000000023 */
[----:B------:R-:W-:Y:S06]  /*6d30*/  BRA.DIV UR4, `(.L_x_14387) ;  /* 0x0000019e04687947 */ /* 0x000fec000b800000 */
[----:B------:R0:W3:Y:S04]  /*6d40*/  SHFL.IDX PT, R3, R6, 0x1, 0x1c1f ;  /* 0x003c1f0006037f89 */ /* 0x0000e800000e0000 */
[----:B------:R0:W4:Y:S04]  /*6d50*/  SHFL.IDX PT, R0, R4, 0x1, 0x1c1f ;  /* 0x003c1f0004007f89 */ /* 0x00012800000e0000 */
[----:B------:R0:W0:Y:S04]  /*6d60*/  SHFL.IDX PT, R5, R8, 0x1, 0x1c1f ;  /* 0x003c1f0008057f89 */ /* 0x00002800000e0000 */
[----:B------:R0:W0:Y:S02]  /*6d70*/  SHFL.IDX PT, R14, R7, 0x1, 0x1c1f ;  /* 0x003c1f00070e7f89 */ /* 0x00002400000e0000 */
.L_x_14668:
[----:B------:R-:W-:Y:S01]  /*6d80*/  IADD3 R39, R39, 0x60, RZ ;  /* 0x0000006027277810 */ /* 0x000fe20007ffe0ff */
[----:B------:R-:W-:Y:S01]  /*6d90*/  BSSY B1, `(.L_x_14388) ;  /* 0x000001e000017945 */ /* 0x000fe20003800000 */
[----:B------:R-:W-:Y:S02]  /*6da0*/  CS2R R10, SRZ ;  /* 0x00000000000a7805 */ /* 0x000fe4000001ff00 */
[----:B--2---:R-:W-:Y:S02]  /*6db0*/  CS2R R12, SRZ ;  /* 0x00000000000c7805 */ /* 0x004fe4000001ff00 */
[----:B------:R-:W-:Y:S02]  /*6dc0*/  ISETP.GE.AND P0, PT, R39, R38, PT ;  /* 0x000000262700720c */ /* 0x000fe40003f06270 */
[----:B0-----:R-:W-:-:S11]  /*6dd0*/  CS2R R8, SRZ ;  /* 0x0000000000087805 */ /* 0x001fd6000001ff00 */
[----:B------:R-:W-:Y:S05]  /*6de0*/  @P0 BRA `(.L_x_14389) ;  /* 0x0000000000600947 */ /* 0x000fea0003800000 */
[----:B------:R-:W2:Y:S01]  /*6df0*/  LDL R4, [R1+0xc] ;  /* 0x00000c0001047983 */ /* 0x000ea20000100800 */
[----:B------:R-:W-:-:S03]  /*6e00*/  ULDC UR4, c[0x0][0x3f4] ;  /* 0x0000fd0000047ab9 */ /* 0x000fc60000000800 */
[----:B------:R-:W2:Y:S01]  /*6e10*/  LDL R15, [R1+0x54] ;  /* 0x00005400010f7983 */ /* 0x000ea20000100800 */
[----:B------:R-:W-:Y:S01]  /*6e20*/  ISETP.GE.AND P2, PT, R152, UR4, PT ;  /* 0x0000000498007c0c */ /* 0x000fe2000bf46270 */
[----:B----4-:R-:W-:Y:S02]  /*6e30*/  IMAD.MOV.U32 R6, RZ, RZ, R0 ;  /* 0x000000ffff067224 */ /* 0x010fe400078e0000 */
[----:B-1-3--:R-:W-:Y:S01]  /*6e40*/  IMAD.MOV.U32 R7, RZ, RZ, R3 ;  /* 0x000000ffff077224 */ /* 0x00afe200078e0003 */
[----:B------:R-:W-:Y:S02]  /*6e50*/  CS2R R12, SRZ ;  /* 0x00000000000c7805 */ /* 0x000fe4000001ff00 */
[----:B------:R-:W-:-:S07]  /*6e60*/  CS2R R20, SRZ ;  /* 0x0000000000147805 */ /* 0x000fce000001ff00 */
[----:B------:R-:W-:-:S05]  /*6e70*/  @!P2 IMAD.WIDE R6, R152, 0x2, R6 ;  /* 0x000000029806a825 */ /* 0x000fca00078e0206 */
[----:B------:R0:W5:Y:S01]  /*6e80*/  @!P2 LD.E.64 R12, desc[UR42][R6.64] ;  /* 0x0000002a060ca980 */ /* 0x000162000c101b00 */
[----:B--2---:R-:W-:-:S13]  /*6e90*/  ISETP.GE.AND P3, PT, R4, UR4, PT ;  /* 0x0000000404007c0c */ /* 0x004fda000bf66270 */
[C---:B------:R-:W-:Y:S01]  /*6ea0*/  @!P3 IMAD.SHL.U32 R9, R4.reuse, 0x2, RZ ;  /* 0x000000020409b824 */ /* 0x040fe200078e00ff */
[----:B------:R-:W-:Y:S01]  /*6eb0*/  @!P3 SHF.L.U64.HI R10, R4, 0x1, R15 ;  /* 0x00000001040ab819 */ /* 0x000fe2000001020f */
[----:B------:R-:W-:-:S03]  /*6ec0*/  IMAD.MOV.U32 R15, RZ, RZ, R5 ;  /* 0x000000ffff0f7224 */ /* 0x000fc600078e0005 */
[-C--:B------:R-:W-:Y:S02]  /*6ed0*/  @!P3 IADD3 R36, P0, R0, R9.reuse, RZ ;  /* 0x000000090024b210 */ /* 0x080fe40007f1e0ff */
[----:B------:R-:W-:Y:S02]  /*6ee0*/  @!P3 IADD3 R4, P1, R14, R9, RZ ;  /* 0x000000090e04b210 */ /* 0x000fe40007f3e0ff */
[----:B------:R-:W-:Y:S01]  /*6ef0*/  CS2R R8, SRZ ;  /* 0x0000000000087805 */ /* 0x000fe2000001ff00 */
[--C-:B------:R-:W-:Y:S02]  /*6f00*/  @!P3 IMAD.X R37, R3, 0x1, R10.reuse, P0 ;  /* 0x000000010325b824 */ /* 0x100fe400000e060a */
[----:B------:R-:W-:Y:S01]  /*6f10*/  @!P3 IMAD.X R5, R5, 0x1, R10, P1 ;  /* 0x000000010505b824 */ /* 0x000fe200008e060a */
[----:B------:R-:W-:Y:S01]  /*6f20*/  CS2R R10, SRZ ;  /* 0x00000000000a7805 */ /* 0x000fe2000001ff00 */
[----:B------:R-:W-:Y:S01]  /*6f30*/  @!P2 IMAD.WIDE R14, R152, 0x2, R14 ;  /* 0x00000002980ea825 */ /* 0x000fe200078e020e */
[----:B------:R0:W5:Y:S04]  /*6f40*/  @!P3 LD.E.64 R8, desc[UR42][R36.64] ;  /* 0x0000002a2408b980 */ /* 0x000168000c101b00 */
[----:B------:R0:W5:Y:S04]  /*6f50*/  @!P2 LD.E.64 R20, desc[UR42][R14.64] ;  /* 0x0000002a0e14a980 */ /* 0x000168000c101b00 */
[----:B------:R0:W5:Y:S02]  /*6f60*/  @!P3 LD.E.64 R10, desc[UR42][R4.64] ;  /* 0x0000002a040ab980 */ /* 0x000164000c101b00 */
.L_x_14389:
[----:B------:R-:W-:Y:S05]  /*6f70*/  BSYNC B1 ;  /* 0x0000000000017941 */ /* 0x000fea0003800000 */
.L_x_14388:
[----:B------:R-:W4:Y:S01]  /*6f80*/  LDL R39, [R1+0x40] ;  /* 0x0000400001277983 */ /* 0x000f220000100800 */
[----:B------:R-:W-:Y:S01]  /*6f90*/  ULEA.HI UR4, UR36, UR36, URZ, 0x1 ;  /* 0x0000002424047291 */ /* 0x000fe2000f8f083f */
[----:B0----5:R-:W-:Y:S01]  /*6fa0*/  IMAD.MOV.U32 R4, RZ, RZ, R20 ;  /* 0x000000ffff047224 */ /* 0x021fe200078e0014 */
[----:B------:R-:W-:Y:S01]  /*6fb0*/  BSSY B1, `(.L_x_14390) ;  /* 0x0000026000017945 */ /* 0x000fe20003800000 */
[----:B------:R-:W0:Y:S01]  /*6fc0*/  S2R R37, SR_TID.X ;  /* 0x0000000000257919 */ /* 0x000e220000002100 */
[----:B------:R-:W-:Y:S01]  /*6fd0*/  ULOP3.LUT UR4, UR4, 0xfffffffe, URZ, 0xc0, !UPT ;  /* 0xfffffffe04047892 */ /* 0x000fe2000f8ec03f */
[----:B------:R-:W-:Y:S01]  /*6fe0*/  IMAD.MOV.U32 R6, RZ, RZ, R11 ;  /* 0x000000ffff067224 */ /* 0x000fe200078e000b */
[----:B------:R-:W-:Y:S01]  /*6ff0*/  PRMT R36, R4, 0x7610, R36 ;  /* 0x0000761004247816 */ /* 0x000fe20000000024 */
[----:B------:R-:W-:Y:S01]  /*7000*/  IMAD.MOV.U32 R4, RZ, RZ, R10 ;  /* 0x000000ffff047224 */ /* 0x000fe200078e000a */
[----:B------:R-:W-:Y:S01]  /*7010*/  UIADD3 UR4, UR36, -UR4, URZ ;  /* 0x8000000424047290 */ /* 0x000fe2000fffe03f */
[----:B------:R-:W-:-:S02]  /*7020*/  IMAD R34, R29, -0xc0, R38 ;  /* 0xffffff401d227824 */ /* 0x000fc400078e0226 */
[----:B-1----:R-:W-:Y:S01]  /*7030*/  IMAD.MOV.U32 R7, RZ, RZ, R12 ;  /* 0x000000ffff077224 */ /* 0x002fe200078e000c */
[----:B------:R-:W-:Y:S01]  /*7040*/  PRMT R14, R4, 0x5410, R6 ;  /* 0x00005410040e7816 */ /* 0x000fe20000000006 */
[----:B------:R-:W-:Y:S01]  /*7050*/  IMAD.MOV.U32 R4, RZ, RZ, R8 ;  /* 0x000000ffff047224 */ /* 0x000fe200078e0008 */
[----:B------:R-:W-:Y:S01]  /*7060*/  VIMNMX R34, R34, 0xc0, PT ;  /* 0x000000c022227848 */ /* 0x000fe20003fe0100 */
[----:B------:R-:W-:Y:S01]  /*7070*/  IMAD.U32 R5, RZ, RZ, UR4 ;  /* 0x00000004ff057e24 */ /* 0x000fe2000f8e00ff */
[----:B------:R-:W-:Y:S01]  /*7080*/  PRMT R36, R36, 0x5410, R7 ;  /* 0x0000541024247816 */ /* 0x000fe20000000007 */
[----:B------:R-:W-:Y:S01]  /*7090*/  IMAD.MOV.U32 R6, RZ, RZ, R9 ;  /* 0x000000ffff067224 */ /* 0x000fe200078e0009 */
[----:B------:R-:W-:Y:S02]  /*70a0*/  PRMT R15, R4, 0x7610, R15 ;  /* 0x00007610040f7816 */ /* 0x000fe4000000000f */
[----:B------:R-:W-:Y:S02]  /*70b0*/  SHF.L.U32 R5, R5, 0x1f, RZ ;  /* 0x0000001f05057819 */ /* 0x000fe400000006ff */
[----:B------:R-:W-:-:S02]  /*70c0*/  ISETP.GE.AND P1, PT, R157, R34, PT ;  /* 0x000000229d00720c */ /* 0x000fc40003f26270 */
[----:B------:R-:W1:Y:S01]  /*70d0*/  SYNCS.PHASECHK.TRANS64.TRYWAIT P0, [R2+URZ+0x16800], R5 ;  /* 0x01680005020075a7 */ /* 0x000e62000800017f */
[----:B0-----:R-:W-:-:S05]  /*70e0*/  VIADD R40, R37, 0xffffff80 ;  /* 0xffffff8025287836 */ /* 0x001fca0000000000 */
[----:B------:R-:W-:-:S04]  /*70f0*/  SHF.R.S32.HI R37, RZ, 0x1f, R40 ;  /* 0x0000001fff257819 */ /* 0x000fc80000011428 */
[----:B------:R-:W-:-:S04]  /*7100*/  LEA.HI R37, R37, R40, RZ, 0x5 ;  /* 0x0000002825257211 */ /* 0x000fc800078f28ff */
[----:B------:R-:W-:Y:S02]  /*7110*/  SHF.R.S32.HI R37, RZ, 0x5, R37 ;  /* 0x00000005ff257819 */ /* 0x000fe40000011425 */
[C---:B----4-:R-:W-:Y:S02]  /*7120*/  SHF.L.U32 R0, R39.reuse, 0x6, RZ ;  /* 0x0000000627007819 */ /* 0x050fe400000006ff */
[----:B------:R-:W-:Y:S02]  /*7130*/  LOP3.LUT P2, RZ, R39, 0x4, RZ, 0xc0, !PT ;  /* 0x0000000427ff7812 */ /* 0x000fe4000784c0ff */
[----:B---3--:R-:W-:-:S04]  /*7140*/  LOP3.LUT R3, R0, 0x1c0, RZ, 0xc0, !PT ;  /* 0x000001c000037812 */ /* 0x008fc800078ec0ff */
[----:B------:R-:W-:Y:S02]  /*7150*/  LOP3.LUT R0, R3, 0x18, R16, 0xf8, !PT ;  /* 0x0000001803007812 */ /* 0x000fe400078ef810 */
[----:B------:R-:W-:-:S04]  /*7160*/  SHF.R.U32.HI R3, RZ, 0x3, R3 ;  /* 0x00000003ff037819 */ /* 0x000fc80000011603 */
[----:B------:R-:W-:Y:S01]  /*7170*/  LOP3.LUT R0, R0, R3, RZ, 0x3c, !PT ;  /* 0x0000000300007212 */ /* 0x000fe200078e3cff */
[----:B------:R-:W-:-:S05]  /*7180*/  IMAD.MOV.U32 R3, RZ, RZ, R21 ;  /* 0x000000ffff037224 */ /* 0x000fca00078e0015 */
[----:B------:R-:W-:Y:S01]  /*7190*/  PRMT R29, R3, 0x7610, R29 ;  /* 0x00007610031d7816 */ /* 0x000fe2000000001d */
[----:B------:R-:W-:Y:S01]  /*71a0*/  IMAD R3, R37, 0x200, R0 ;  /* 0x0000020025037824 */ /* 0x000fe200078e0200 */
[----:B------:R-:W-:-:S03]  /*71b0*/  MOV R0, R13 ;  /* 0x0000000d00007202 */ /* 0x000fc60000000f00 */
[----:B------:R-:W-:Y:S01]  /*71c0*/  IMAD R3, R3, 0x2, R2 ;  /* 0x0000000203037824 */ /* 0x000fe200078e0202 */
[----:B------:R-:W-:-:S03]  /*71d0*/  PRMT R29, R29, 0x5410, R0 ;  /* 0x000054101d1d7816 */ /* 0x000fc60000000000 */
[C---:B------:R-:W-:Y:S02]  /*71e0*/  VIADD R4, R3.reuse, 0x8400 ;  /* 0x0000840003047836 */ /* 0x040fe40000000000 */
[----:B------:R-:W-:Y:S01]  /*71f0*/  VIADD R0, R3, 0x8440 ;  /* 0x0000844003007836 */ /* 0x000fe20000000000 */
[----:B-1----:R-:W-:Y:S06]  /*7200*/  @!P0 BRA `(.L_x_14391) ;  /* 0x0000019800a48947 */ /* 0x002fec0003800000 */
.L_x_14669:
[----:B------:R-:W-:Y:S05]  /*7210*/  BSYNC B1 ;  /* 0x0000000000017941 */ /* 0x000fea0003800000 */
.L_x_14390:
[----:B------:R-:W-:Y:S01]  /*7220*/  BSSY B1, `(.L_x_14392) ;  /* 0x0000060000017945 */ /* 0x000fe20003800000 */
[----:B------:R-:W-:Y:S01]  /*7230*/  PRMT R15, R15, 0x5410, R6 ;  /* 0x000054100f0f7816 */ /* 0x000fe20000000006 */
[----:B------:R-:W-:Y:S02]  /*7240*/  @P2 VIADD R0, R4, 0xffffffc0 ;  /* 0xffffffc004002836 */ /* 0x000fe40000000000 */
[----:B------:R-:W-:Y:S05]  /*7250*/  @P1 BRA `(.L_x_14393) ;  /* 0x0000000400701947 */ /* 0x000fea0003800000 */
[----:B------:R-:W2:Y:S01]  /*7260*/  LDL R7, [R1+0xc] ;  /* 0x00000c0001077983 */ /* 0x000ea20000100800 */
[----:B0-----:R-:W0:Y:S01]  /*7270*/  LDC R5, c[0x0][0x3f4] ;  /* 0x0000fd00ff057b82 */ /* 0x001e220000000800 */
[----:B------:R-:W-:Y:S01]  /*7280*/  BSSY B2, `(.L_x_14394) ;  /* 0x000002e000027945 */ /* 0x000fe20003800000 */
[-C--:B0-----:R-:W-:Y:S02]  /*7290*/  ISETP.GE.AND P0, PT, R152, R5.reuse, PT ;  /* 0x000000059800720c */ /* 0x081fe40003f06270 */
[----:B--2---:R-:W-:-:S11]  /*72a0*/  ISETP.GE.AND P1, PT, R7, R5, PT ;  /* 0x000000050700720c */ /* 0x004fd60003f26270 */
[----:B------:R-:W-:Y:S05]  /*72b0*/  @P0 BRA `(.L_x_14395) ;  /* 0x0000000000a80947 */ /* 0x000fea0003800000 */
[----:B------:R-:W0:Y:S01]  /*72c0*/  LDS.128 R4, [R3+0x8400] ;  /* 0x0084000003047984 */ /* 0x000e220000000c00 */
[----:B------:R-:W-:Y:S01]  /*72d0*/  SHF.R.U32.HI R40, RZ, 0x10, R33 ;  /* 0x00000010ff287819 */ /* 0x000fe20000011621 */
[--C-:B------:R-:W-:Y:S01]  /*72e0*/  HADD2.F32 R39, -RZ, R41.reuse.H0_H0 ;  /* 0x20000029ff277230 */ /* 0x100fe20000004100 */
[----:B------:R-:W-:Y:S01]  /*72f0*/  SHF.R.U32.HI R38, RZ, 0x10, R31 ;  /* 0x00000010ff267819 */ /* 0x000fe2000001161f */
        /* <DEDUP_REMOVED lines=14> */
[C---:B------:R-:W-:Y:S01]  /*73e0*/  FFMA.FTZ R43, R32.reuse, R38, -R41 ;  /* 0x00000026202b7223 */ /* 0x040fe20000010829 */
[--C-:B------:R-:W-:Y:S02]  /*73f0*/  HADD2.F32 R6, -RZ, R5.reuse.H0_H0 ;  /* 0x20000005ff067230 */ /* 0x100fe40000004100 */
[----:B------:R-:W-:Y:S01]  /*7400*/  FFMA.FTZ R44, R32, R40, R33 ;  /* 0x00000028202c7223 */ /* 0x000fe20000010021 */
[-C--:B------:R-:W-:Y:S01]  /*7410*/  FMUL.FTZ R38, R4, R37.reuse ;  /* 0x0000002504267220 */ /* 0x080fe20000410000 */
[C---:B------:R-:W-:Y:S01]  /*7420*/  FFMA.FTZ R42, R7.reuse, R37, -R42 ;  /* 0x00000025072a7223 */ /* 0x040fe2000001082a */
[----:B------:R-:W-:Y:S02]  /*7430*/  HADD2.F32 R5, -RZ, R5.H1_H1 ;  /* 0x30000005ff057230 */ /* 0x000fe40000004100 */
[----:B------:R-:W-:Y:S02]  /*7440*/  HADD2.F32 R37, -RZ, R47.H0_H0 ;  /* 0x2000002fff257230 */ /* 0x000fe40000004100 */
[----:B------:R-:W-:Y:S01]  /*7450*/  FFMA.FTZ R39, R7, R39, R38 ;  /* 0x0000002707277223 */ /* 0x000fe20000010026 */
[----:B------:R-:W-:-:S02]  /*7460*/  HADD2.F32 R32, -RZ, R48.H0_H0 ;  /* 0x20000030ff207230 */ /* 0x000fc40000004100 */
        /* <DEDUP_REMOVED lines=15> */
.L_x_14395:
[----:B------:R-:W-:Y:S05]  /*7560*/  BSYNC B2 ;  /* 0x0000000000027941 */ /* 0x000fea0003800000 */
.L_x_14394:
[----:B------:R-:W-:Y:S05]  /*7570*/  @P1 BRA `(.L_x_14393) ;  /* 0x0000000000a81947 */ /* 0x000fea0003800000 */
[----:B0-----:R-:W0:Y:S01]  /*7580*/  LDS.128 R4, [R0] ;  /* 0x0000000000047984 */ /* 0x001e220000000c00 */
[----:B------:R-:W-:Y:S01]  /*7590*/  SHF.R.U32.HI R31, RZ, 0x10, R25 ;  /* 0x00000010ff1f7819 */ /* 0x000fe20000011619 */
[----:B------:R-:W-:Y:S01]  /*75a0*/  HADD2.F32 R30, -RZ, R48.H1_H1 ;  /* 0x30000030ff1e7230 */ /* 0x000fe20000004100 */
        /* <DEDUP_REMOVED lines=39> */
.L_x_14393:
[----:B------:R-:W-:Y:S05]  /*7820*/  BSYNC B1 ;  /* 0x0000000000017941 */ /* 0x000fea0003800000 */
.L_x_14392:
[----:B01----:R-:W-:-:S05]  /*7830*/  VIADD R4, R157, 0x60 ;  /* 0x000000609d047836 */ /* 0x003fca0000000000 */
[----:B------:R-:W-:-:S13]  /*7840*/  ISETP.GE.AND P0, PT, R4, R34, PT ;  /* 0x000000220400720c */ /* 0x000fda0003f06270 */
[----:B------:R-:W-:Y:S05]  /*7850*/  @P0 BRA `(.L_x_14396) ;  /* 0x0000001800ac0947 */ /* 0x000fea0003800000 */
[----:B------:R-:W2:Y:S01]  /*7860*/  LDL R4, [R1+0xc] ;  /* 0x00000c0001047983 */ /* 0x000ea20000100800 */
[----:B------:R-:W0:Y:S01]  /*7870*/  LDC R5, c[0x0][0x3f4] ;  /* 0x0000fd00ff057b82 */ /* 0x000e220000000800 */
[----:B------:R-:W-:Y:S01]  /*7880*/  BSSY B1, `(.L_x_14397) ;  /* 0x000002e000017945 */ /* 0x000fe20003800000 */
[-C--:B0-----:R-:W-:Y:S02]  /*7890*/  ISETP.GE.AND P0, PT, R152, R5.reuse, PT ;  /* 0x000000059800720c */ /* 0x081fe40003f06270 */
[----:B--2---:R-:W-:-:S11]  /*78a0*/  ISETP.GE.AND P1, PT, R4, R5, PT ;  /* 0x000000050400720c */ /* 0x004fd60003f26270 */
        /* <DEDUP_REMOVED lines=20> */
[----:B------:R-:W-:Y:S02]  /*79f0*/  HADD2.F32 R21, -RZ, R29.H0_H0 ;  /* 0x2000001dff157230 */ /* 0x000fe40000004100 */
[----:B------:R-:W-:Y:S01]  /*7a00*/  FFMA.FTZ R31, R20, R25, -R27 ;  /* 0x00000019141f7223 */ /* 0x000fe2000001081b */
[----:B------:R-:W-:Y:S02]  /*7a10*/  HADD2.F32 R6, -RZ, R5.H0_H0 ;  /* 0x20000005ff067230 */ /* 0x000fe40000004100 */
        /* <DEDUP_REMOVED lines=20> */
.L_x_14398:
[----:B------:R-:W-:Y:S05]  /*7b60*/  BSYNC B1 ;  /* 0x0000000000017941 */ /* 0x000fea0003800000 */
.L_x_14397:
[----:B------:R-:W-:Y:S05]  /*7b70*/  @P1 BRA `(.L_x_14396) ;  /* 0x0000001400e41947 */ /* 0x000fea0003800000 */
[----:B0-----:R-:W0:Y:S01]  /*7b80*/  LDS.128 R4, [R0+0x3000] ;  /* 0x0030000000047984 */ /* 0x001e220000000c00 */
        /* <DEDUP_REMOVED lines=42> */
.L_x_14383:
[----:B------:R-:W0:Y:S01]  /*7e30*/  S2R R0, SR_TID.X ;  /* 0x0000000000007919 */ /* 0x000e220000002100 */
[----:B------:R-:W3:Y:S01]  /*7e40*/  LDC R32, c[0x0][0x448] ;  /* 0x00011200ff207b82 */ /* 0x000ee20000000800 */
[----:B------:R-:W-:Y:S01]  /*7e50*/  ULDC.64 UR4, c[0x0][0x3f8] ;  /* 0x0000fe0000047ab9 */ /* 0x000fe20000000a00 */
[----:B------:R-:W-:Y:S01]  /*7e60*/  ULDC.64 UR6, c[0x0][0x408] ;  /* 0x0001020000067ab9 */ /* 0x000fe20000000a00 */
[----:B------:R-:W-:Y:S02]  /*7e70*/  IMAD.MOV.U32 R4, RZ, RZ, R26 ;  /* 0x000000ffff047224 */ /* 0x000fe400078e001a */
[----:B------:R-:W-:Y:S02]  /*7e80*/  IMAD.MOV.U32 R6, RZ, RZ, R24 ;  /* 0x000000ffff067224 */ /* 0x000fe400078e0018 */
[----:B------:R-:W-:Y:S01]  /*7e90*/  IMAD.MOV.U32 R7, RZ, RZ, R33 ;  /* 0x000000ffff077224 */ /* 0x000fe200078e0021 */
[----:B---3--:R-:W-:Y:S02]  /*7ea0*/  ISETP.NE.AND P0, PT, R32, 0x1, PT ;  /* 0x000000012000780c */ /* 0x008fe40003f05270 */
[----:B0-----:R-:W-:-:S04]  /*7eb0*/  IADD3 R0, R0, -0x80, RZ ;  /* 0xffffff8000007810 */ /* 0x001fc80007ffe0ff */
[----:B------:R-:W-:-:S07]  /*7ec0*/  SHF.R.S32.HI R3, RZ, 0x1f, R0 ;  /* 0x0000001fff037819 */ /* 0x000fce0000011400 */
[----:B------:R-:W0:Y:S01]  /*7ed0*/  @P0 LDC R5, c[0x0][0x450] ;  /* 0x00011400ff050b82 */ /* 0x000e220000000800 */
[----:B------:R-:W-:-:S04]  /*7ee0*/  LEA.HI R3, R3, R0, RZ, 0x2 ;  /* 0x0000000003037211 */ /* 0x000fc800078f10ff */
[----:B------:R-:W-:-:S05]  /*7ef0*/  LOP3.LUT R3, R3, 0xfffffffc, RZ, 0xc0, !PT ;  /* 0xfffffffc03037812 */ /* 0x000fca00078ec0ff */
[----:B------:R-:W-:Y:S02]  /*7f00*/  IMAD.IADD R3, R0, 0x1, -R3 ;  /* 0x0000000100037824 */ /* 0x000fe400078e0a03 */
[----:B------:R-:W3:Y:S02]  /*7f10*/  @P0 LDC R0, c[0x0][0x44c] ;  /* 0x00011300ff000b82 */ /* 0x000ee40000000800 */
[----:B------:R-:W-:-:S04]  /*7f20*/  IMAD R3, R3, 0x60, R39 ;  /* 0x0000006003037824 */ /* 0x000fc800078e0227 */
[----:B---3--:R-:W-:-:S05]  /*7f30*/  @P0 IMAD.HI.U32 R0, R3, R0, RZ ;  /* 0x0000000003000227 */ /* 0x008fca00078e00ff */
[----:B0-----:R-:W-:Y:S01]  /*7f40*/  @P0 SHF.R.U32.HI R3, RZ, R5, R0 ;  /* 0x00000005ff030219 */ /* 0x001fe20000011600 */
        /* <DEDUP_REMOVED lines=18> */
[----:B------:R-:W0:Y:S01]  /*8070*/  LDC R41, c[0x0][0x3f4] ;  /* 0x0000fd00ff297b82 */ /* 0x000e220000000800 */
[----:B------:R-:W3:Y:S01]  /*8080*/  SHFL.IDX PT, R3, R25, RZ, 0x1c1f ;  /* 0x001c1fff19037589 */ /* 0x000ee200000e0000 */
[----:B------:R-:W-:-:S03]  /*8090*/  IMAD R32, R155, R32, RZ ;  /* 0x000000209b207224 */ /* 0x000fc600078e02ff */
[----:B------:R-:W4:Y:S04]  /*80a0*/  SHFL.IDX PT, R0, R26, RZ, 0x1c1f ;  /* 0x001c1fff1a007589 */ /* 0x000f2800000e0000 */
[----:B-1----:R-:W1:Y:S04]  /*80b0*/  SHFL.IDX PT, R14, R27, RZ, 0x1c1f ;  /* 0x001c1fff1b0e7589 */ /* 0x002e6800000e0000 */
[----:B------:R-:W5:Y:S01]  /*80c0*/  SHFL.IDX PT, R4, R24, RZ, 0x1c1f ;  /* 0x001c1fff18047589 */ /* 0x000f6200000e0000 */
[----:B0-----:R-:W-:-:S04]  /*80d0*/  ISETP.GE.AND P0, PT, R16, R41, PT ;  /* 0x000000291000720c */ /* 0x001fc80003f06270 */
[----:B------:R-:W-:-:S13]  /*80e0*/  ISETP.GE.OR P1, PT, R39, R32, P0 ;  /* 0x000000202700720c */ /* 0x000fda0000726670 */
[C---:B------:R-:W-:Y:S02]  /*80f0*/  @!P1 SHF.L.U32 R5, R16.reuse, 0x1, RZ ;  /* 0x0000000110059819 */ /* 0x040fe400000006ff */
[----:B------:R-:W-:Y:S02]  /*8100*/  @!P1 SHF.L.U64.HI R21, R16, 0x1, R17 ;  /* 0x0000000110159819 */ /* 0x000fe40000010211 */
[----:B---3--:R-:W-:-:S05]  /*8110*/  @!P1 IADD3 R6, P2, R3, R5, RZ ;  /* 0x0000000503069210 */ /* 0x008fca0007f5e0ff */
[----:B----4-:R-:W-:-:S05]  /*8120*/  @!P1 IMAD.X R7, R0, 0x1, R21, P2 ;  /* 0x0000000100079824 */ /* 0x010fca00010e0615 */
[----:B------:R-:W3:Y:S01]  /*8130*/  @!P1 LD.E.128 R8, desc[UR42][R6.64] ;  /* 0x0000002a06089980 */ /* 0x000ee2000c101d00 */
[----:B-1----:R-:W-:-:S05]  /*8140*/  @!P1 IADD3 R14, P2, R14, R5, RZ ;  /* 0x000000050e0e9210 */ /* 0x002fca0007f5e0ff */
[----:B-----5:R-:W-:-:S04]  /*8150*/  @!P1 IMAD.X R3, R4, 0x1, R21, P2 ;  /* 0x0000000104039824 */ /* 0x020fc800010e0615 */
[----:B------:R-:W-:-:S05]  /*8160*/  @!P1 IMAD.MOV.U32 R15, RZ, RZ, R3 ;  /* 0x000000ffff0f9224 */ /* 0x000fca00078e0003 */
[----:B------:R0:W4:Y:S01]  /*8170*/  @!P1 LD.E.128 R4, desc[UR42][R14.64] ;  /* 0x0000002a0e049980 */ /* 0x000122000c101d00 */
[----:B------:R-:W-:Y:S02]  /*8180*/  CS2R R34, SRZ ;  /* 0x0000000000227805 */ /* 0x000fe4000001ff00 */
[----:B------:R-:W-:Y:S02]  /*8190*/  CS2R R36, SRZ ;  /* 0x0000000000247805 */ /* 0x000fe4000001ff00 */
[----:B------:R-:W-:Y:S01]  /*81a0*/  CS2R R30, SRZ ;  /* 0x00000000001e7805 */ /* 0x000fe2000001ff00 */
[----:B------:R-:W1:Y:S01]  /*81b0*/  SHFL.IDX PT, R24, R24, 0x1, 0x1c1f ;  /* 0x003c1f0018187f89 */ /* 0x000e6200000e0000 */
[----:B------:R-:W-:-:S03]  /*81c0*/  CS2R R20, SRZ ;  /* 0x0000000000147805 */ /* 0x000fc6000001ff00 */
[----:B0-----:R0:W0:Y:S01]  /*81d0*/  SHFL.IDX PT, R14, R27, 0x1, 0x1c1f ;  /* 0x003c1f001b0e7f89 */ /* 0x00102200000e0000 */
[----:B---3--:R-:W-:Y:S01]  /*81e0*/  @!P1 IMAD.MOV.U32 R34, RZ, RZ, R8 ;  /* 0x000000ffff229224 */ /* 0x008fe200078e0008 */
[----:B------:R-:W-:Y:S01]  /*81f0*/  @!P1 MOV R36, R10 ;  /* 0x0000000a00249202 */ /* 0x000fe20000000f00 */
[----:B------:R-:W-:Y:S02]  /*8200*/  @!P1 IMAD.MOV.U32 R35, RZ, RZ, R9 ;  /* 0x000000ffff239224 */ /* 0x000fe400078e0009 */
[----:B------:R-:W-:Y:S02]  /*8210*/  IMAD.MOV.U32 R0, RZ, RZ, R34 ;  /* 0x000000ffff007224 */ /* 0x000fe400078e0022 */
[----:B------:R-:W-:Y:S02]  /*8220*/  IMAD.MOV.U32 R3, RZ, RZ, R35 ;  /* 0x000000ffff037224 */ /* 0x000fe400078e0023 */
[----:B------:R-:W-:Y:S01]  /*8230*/  @!P1 IMAD.MOV.U32 R37, RZ, RZ, R11 ;  /* 0x000000ffff259224 */ /* 0x000fe200078e000b */
[----:B------:R-:W-:Y:S01]  /*8240*/  PRMT R42, R0, 0x7610, R42 ;  /* 0x00007610002a7816 */ /* 0x000fe2000000002a */
[----:B------:R-:W-:Y:S01]  /*8250*/  IMAD.MOV.U32 R8, RZ, RZ, R36 ;  /* 0x000000ffff087224 */ /* 0x000fe200078e0024 */
[----:B------:R-:W-:Y:S01]  /*8260*/  PRMT R43, R3, 0x7610, R43 ;  /* 0x00007610032b7816 */ /* 0x000fe2000000002b */
[----:B------:R3:W0:Y:S01]  /*8270*/  SHFL.IDX PT, R0, R26, 0x1, 0x1c1f ;  /* 0x003c1f001a007f89 */ /* 0x00062200000e0000 */
[----:B------:R-:W-:-:S02]  /*8280*/  IMAD.MOV.U32 R9, RZ, RZ, R37 ;  /* 0x000000ffff097224 */ /* 0x000fc400078e0025 */
[----:B----4-:R-:W-:Y:S01]  /*8290*/  @!P1 IMAD.MOV.U32 R30, RZ, RZ, R4 ;  /* 0x000000ffff1e9224 */ /* 0x010fe200078e0004 */
[----:B------:R3:W4:Y:S01]  /*82a0*/  SHFL.IDX PT, R3, R25, 0x1, 0x1c1f ;  /* 0x003c1f0019037f89 */ /* 0x00072200000e0000 */
[----:B------:R-:W-:Y:S01]  /*82b0*/  @!P1 IMAD.MOV.U32 R31, RZ, RZ, R5 ;  /* 0x000000ffff1f9224 */ /* 0x000fe200078e0005 */
[----:B------:R-:W-:Y:S01]  /*82c0*/  PRMT R33, R8, 0x5410, R9 ;  /* 0x0000541008217816 */ /* 0x000fe20000000009 */
[----:B------:R-:W-:Y:S01]  /*82d0*/  @!P1 IMAD.MOV.U32 R20, RZ, RZ, R6 ;  /* 0x000000ffff149224 */ /* 0x000fe200078e0006 */
[----:B------:R-:W-:Y:S01]  /*82e0*/  MOV R4, R30 ;  /* 0x0000001e00047202 */ /* 0x000fe20000000f00 */
[----:B------:R-:W-:Y:S02]  /*82f0*/  @!P1 IMAD.MOV.U32 R21, RZ, RZ, R7 ;  /* 0x000000ffff159224 */ /* 0x000fe400078e0007 */
[----:B------:R-:W-:Y:S02]  /*8300*/  IMAD.MOV.U32 R5, RZ, RZ, R31 ;  /* 0x000000ffff057224 */ /* 0x000fe400078e001f */
[----:B------:R-:W-:-:S02]  /*8310*/  IMAD.MOV.U32 R6, RZ, RZ, R20 ;  /* 0x000000ffff067224 */ /* 0x000fc400078e0014 */
[----:B------:R-:W-:Y:S01]  /*8320*/  IMAD.MOV.U32 R7, RZ, RZ, R21 ;  /* 0x000000ffff077224 */ /* 0x000fe200078e0015 */
[----:B------:R-:W-:Y:S02]  /*8330*/  PRMT R45, R5, 0x7610, R45 ;  /* 0x00007610052d7816 */ /* 0x000fe4000000002d */
[----:B------:R-:W-:Y:S02]  /*8340*/  PRMT R56, R4, 0x5410, R6 ;  /* 0x0000541004387816 */ /* 0x000fe40000000006 */
[----:B------:R-:W-:Y:S02]  /*8350*/  CS2R R4, SRZ ;  /* 0x0000000000047805 */ /* 0x000fe4000001ff00 */
[----:B-1-3--:R-:W-:-:S07]  /*8360*/  PRMT R42, R42, 0x5410, R7 ;  /* 0x000054102a2a7816 */ /* 0x00afce0000000007 */
.L_x_14679:
[----:B------:R-:W-:Y:S01]  /*8370*/  VIADD R39, R39, 0x60 ;  /* 0x0000006027277836 */ /* 0x000fe20000000000 */
[----:B------:R-:W-:Y:S01]  /*8380*/  BSSY B1, `(.L_x_14400) ;  /* 0x0000012000017945 */ /* 0x000fe20003800000 */
[----:B------:R-:W-:Y:S02]  /*8390*/  CS2R R6, SRZ ;  /* 0x0000000000067805 */ /* 0x000fe4000001ff00 */
[----:B------:R-:W-:Y:S02]  /*83a0*/  CS2R R8, SRZ ;  /* 0x0000000000087805 */ /* 0x000fe4000001ff00 */
[----:B------:R-:W-:Y:S02]  /*83b0*/  CS2R R10, SRZ ;  /* 0x00000000000a7805 */ /* 0x000fe4000001ff00 */
[----:B------:R-:W-:-:S13]  /*83c0*/  ISETP.GE.AND P1, PT, R39, R32, PT ;  /* 0x000000202700720c */ /* 0x000fda0003f26270 */
[----:B------:R-:W-:Y:S05]  /*83d0*/  @P1 BRA `(.L_x_14401) ;  /* 0x0000000000301947 */ /* 0x000fea0003800000 */
[----:B------:R-:W-:Y:S02]  /*83e0*/  CS2R R6, SRZ ;  /* 0x0000000000067805 */ /* 0x000fe4000001ff00 */
[----:B------:R-:W-:Y:S02]  /*83f0*/  CS2R R8, SRZ ;  /* 0x0000000000087805 */ /* 0x000fe4000001ff00 */
[----:B------:R-:W-:Y:S01]  /*8400*/  CS2R R10, SRZ ;  /* 0x00000000000a7805 */ /* 0x000fe2000001ff00 */
[----:B------:R-:W-:Y:S06]  /*8410*/  @P0 BRA `(.L_x_14401) ;  /* 0x0000000000200947 */ /* 0x000fec0003800000 */
[C---:B------:R-:W-:Y:S01]  /*8420*/  IMAD.SHL.U32 R4, R16.reuse, 0x2, RZ ;  /* 0x0000000210047824 */ /* 0x040fe200078e00ff */
[----:B------:R-:W-:-:S04]  /*8430*/  SHF.L.U64.HI R5, R16, 0x1, R17 ;  /* 0x0000000110057819 */ /* 0x000fc80000010211 */
[-C--:B----4-:R-:W-:Y:S02]  /*8440*/  IADD3 R8, P1, R3, R4.reuse, RZ ;  /* 0x0000000403087210 */ /* 0x090fe40007f3e0ff */
[----:B0-----:R-:W-:-:S03]  /*8450*/  IADD3 R4, P2, R14, R4, RZ ;  /* 0x000000040e047210 */ /* 0x001fc60007f5e0ff */
[--C-:B------:R-:W-:Y:S02]  /*8460*/  IMAD.X R9, R0, 0x1, R5.reuse, P1 ;  /* 0x0000000100097824 */ /* 0x100fe400008e0605 */
[----:B------:R-:W-:-:S04]  /*8470*/  IMAD.X R5, R24, 0x1, R5, P2 ;  /* 0x0000000118057824 */ /* 0x000fc800010e0605 */
[----:B------:R-:W5:Y:S04]  /*8480*/  LD.E.128 R8, desc[UR42][R8.64] ;  /* 0x0000002a08087980 */ /* 0x000f68000c101d00 */
[----:B------:R-:W5:Y:S02]  /*8490*/  LD.E.128 R4, desc[UR42][R4.64] ;  /* 0x0000002a04047980 */ /* 0x000f64000c101d00 */
.L_x_14401:
[----:B------:R-:W-:Y:S05]  /*84a0*/  BSYNC B1 ;  /* 0x0000000000017941 */ /* 0x000fea0003800000 */
.L_x_14400:
[----:B------:R-:W-:Y:S01]  /*84b0*/  ULEA.HI UR4, UR36, UR36, URZ, 0x1 ;  /* 0x0000002424047291 */ /* 0x000fe2000f8f083f */
[----:B------:R-:W-:Y:S01]  /*84c0*/  IMAD R29, R29, -0xc0, R32 ;  /* 0xffffff401d1d7824 */ /* 0x000fe200078e0220 */
[----:B------:R-:W-:Y:S01]  /*84d0*/  BSSY B1, `(.L_x_14402) ;  /* 0x0000017000017945 */ /* 0x000fe20003800000 */
[----:B0-----:R-:W-:Y:S01]  /*84e0*/  VIADD R14, R157, 0x60 ;  /* 0x000000609d0e7836 */ /* 0x001fe20000000000 */
[----:B------:R-:W-:Y:S01]  /*84f0*/  ULOP3.LUT UR4, UR4, 0xfffffffe, URZ, 0xc0, !UPT ;  /* 0xfffffffe04047892 */ /* 0x000fe2000f8ec03f */
[----:B-----5:R-:W-:Y:S01]  /*8500*/  IMAD.MOV.U32 R12, RZ, RZ, R4 ;  /* 0x000000ffff0c7224 */ /* 0x020fe200078e0004 */
[----:B------:R-:W-:Y:S01]  /*8510*/  VIMNMX R0, R29, 0xc0, PT ;  /* 0x000000c01d007848 */ /* 0x000fe20003fe0100 */
[----:B--2---:R-:W-:Y:S01]  /*8520*/  IMAD.MOV.U32 R13, RZ, RZ, R5 ;  /* 0x000000ffff0d7224 */ /* 0x004fe200078e0005 */
[----:B------:R-:W-:Y:S01]  /*8530*/  UIADD3 UR4, UR36, -UR4, URZ ;  /* 0x8000000424047290 */ /* 0x000fe2000fffe03f */
[----:B------:R-:W-:Y:S02]  /*8540*/  IADD3 R29, R16, R41, RZ ;  /* 0x00000029101d7210 */ /* 0x000fe40007ffe0ff */
[----:B------:R-:W-:-:S02]  /*8550*/  ISETP.GE.OR P2, PT, R157, R0, P0 ;  /* 0x000000009d00720c */ /* 0x000fc40000746670 */
[----:B------:R-:W-:Y:S01]  /*8560*/  ISETP.GE.OR P0, PT, R14, R0, P0 ;  /* 0x000000000e00720c */ /* 0x000fe20000706670 */
[----:B------:R-:W-:Y:S01]  /*8570*/  IMAD.MOV.U32 R0, RZ, RZ, R6 ;  /* 0x000000ffff007224 */ /* 0x000fe200078e0006 */
[----:B----4-:R-:W-:Y:S01]  /*8580*/  MOV R3, UR4 ;  /* 0x0000000400037c02 */ /* 0x010fe20008000f00 */
[----:B------:R-:W-:Y:S01]  /*8590*/  IMAD.MOV.U32 R14, RZ, RZ, R9 ;  /* 0x000000ffff0e7224 */ /* 0x000fe200078e0009 */
[----:B------:R-:W-:Y:S01]  /*85a0*/  PRMT R38, R38, 0x5410, R12 ;  /* 0x0000541026267816 */ /* 0x000fe2000000000c */
[----:B------:R-:W-:Y:S01]  /*85b0*/  IMAD.MOV.U32 R12, RZ, RZ, R7 ;  /* 0x000000ffff0c7224 */ /* 0x000fe200078e0007 */
[----:B------:R-:W-:Y:S02]  /*85c0*/  SHF.L.U32 R3, R3, 0x1f, RZ ;  /* 0x0000001f03037819 */ /* 0x000fe400000006ff */
[----:B------:R-:W-:Y:S01]  /*85d0*/  PRMT R39, R13, 0x7610, R39 ;  /* 0x000076100d277816 */ /* 0x000fe20000000027 */
[----:B------:R-:W-:Y:S01]  /*85e0*/  IMAD.MOV.U32 R13, RZ, RZ, R8 ;  /* 0x000000ffff0d7224 */ /* 0x000fe200078e0008 */
[----:B------:R-:W0:Y:S01]  /*85f0*/  SYNCS.PHASECHK.TRANS64.TRYWAIT P1, [R2+URZ+0x16800], R3 ;  /* 0x01680003020075a7 */ /* 0x000e22000802017f */
[----:B------:R-:W-:-:S02]  /*8600*/  PRMT R32, R0, 0x5410, R12 ;  /* 0x0000541000207816 */ /* 0x000fc4000000000c */
[----:B------:R-:W-:Y:S02]  /*8610*/  PRMT R39, R39, 0x5410, R14 ;  /* 0x0000541027277816 */ /* 0x000fe4000000000e */
[----:B------:R-:W-:Y:S01]  /*8620*/  PRMT R38, R13, 0x7610, R38 ;  /* 0x000076100d267816 */ /* 0x000fe20000000026 */
[----:B0-----:R-:W-:Y:S06]  /*8630*/  @!P1 BRA `(.L_x_14403) ;  /* 0x0000018c00149947 */ /* 0x001fec0003800000 */
.L_x_14680:
[----:B------:R-:W-:Y:S05]  /*8640*/  BSYNC B1 ;  /* 0x0000000000017941 */ /* 0x000fea0003800000 */
.L_x_14402:
[----:B------:R-:W-:Y:S01]  /*8650*/  BSSY B1, `(.L_x_14404) ;  /* 0x0000069000017945 */ /* 0x000fe20003800000 */
[----:B------:R-:W-:Y:S01]  /*8660*/  IMAD.MOV.U32 R0, RZ, RZ, R10 ;  /* 0x000000ffff007224 */ /* 0x000fe200078e000a */
[----:B------:R-:W-:Y:S01]  /*8670*/  LOP3.LUT R29, R29, 0x38, RZ, 0xc0, !PT ;  /* 0x000000381d1d7812 */ /* 0x000fe200078ec0ff */
[----:B0-----:R-:W-:Y:S01]  /*8680*/  IMAD.MOV.U32 R3, RZ, RZ, R11 ;  /* 0x000000ffff037224 */ /* 0x001fe200078e000b */
[----:B------:R-:W-:Y:S06]  /*8690*/  @P2 BRA `(.L_x_14405) ;  /* 0x0000000400902947 */ /* 0x000fec0003800000 */
[----:B------:R-:W2:Y:S01]  /*86a0*/  LDL R12, [R1+0x40] ;  /* 0x00004000010c7983 */ /* 0x000ea20000100800 */
[----:B------:R-:W0:Y:S02]  /*86b0*/  S2R R13, SR_TID.X ;  /* 0x00000000000d7919 */ /* 0x000e240000002100 */
[----:B0-----:R-:W-:-:S05]  /*86c0*/  VIADD R13, R13, 0xffffff80 ;  /* 0xffffff800d0d7836 */ /* 0x001fca0000000000 */
[----:B------:R-:W-:-:S04]  /*86d0*/  SHF.R.S32.HI R25, RZ, 0x1f, R13 ;  /* 0x0000001fff197819 */ /* 0x000fc8000001140d */
[----:B------:R-:W-:-:S04]  /*86e0*/  LEA.HI R25, R25, R13, RZ, 0x5 ;  /* 0x0000000d19197211 */ /* 0x000fc800078f28ff */
[----:B------:R-:W-:Y:S01]  /*86f0*/  SHF.R.S32.HI R25, RZ, 0x5, R25 ;  /* 0x00000005ff197819 */ /* 0x000fe20000011419 */
[----:B------:R-:W-:Y:S01]  /*8700*/  HADD2.F32 R45, -RZ, R45.H0_H0 ;  /* 0x2000002dff2d7230 */ /* 0x000fe20000004100 */
[----:B------:R-:W-:Y:S02]  /*8710*/  SHF.R.U64 R55, R34, 0x10, R35 ;  /* 0x0000001022377819 */ /* 0x000fe40000001223 */
[----:B------:R-:W-:Y:S01]  /*8720*/  SHF.R.U32.HI R44, RZ, 0x10, R31 ;  /* 0x00000010ff2c7819 */ /* 0x000fe2000001161f */
[----:B------:R-:W-:Y:S01]  /*8730*/  HADD2.F32 R43, -RZ, R43.H0_H0 ;  /* 0x2000002bff2b7230 */ /* 0x000fe20000004100 */
[----:B------:R-:W-:Y:S02]  /*8740*/  SHF.R.U64 R51, R20, 0x10, R21 ;  /* 0x0000001014337819 */ /* 0x000fe40000001215 */
[----:B------:R-:W-:Y:S01]  /*8750*/  SHF.R.U32.HI R46, RZ, 0x10, R35 ;  /* 0x00000010ff2e7819 */ /* 0x000fe20000011623 */
[----:B------:R-:W-:Y:S01]  /*8760*/  HADD2.F32 R44, -RZ, R44.H0_H0 ;  /* 0x2000002cff2c7230 */ /* 0x000fe20000004100 */
[----:B------:R-:W-:-:S02]  /*8770*/  SHF.R.U64 R54, R36, 0x10, R37 ;  /* 0x0000001024367819 */ /* 0x000fc40000001225 */
[----:B------:R-:W-:Y:S02]  /*8780*/  SHF.R.U32.HI R50, RZ, 0x10, R21 ;  /* 0x00000010ff327819 */ /* 0x000fe40000011615 */
[----:B------:R-:W-:Y:S02]  /*8790*/  SHF.R.U64 R53, R30, 0x10, R31 ;  /* 0x000000101e357819 */ /* 0x000fe4000000121f */
[----:B------:R-:W-:Y:S01]  /*87a0*/  SHF.R.U32.HI R52, RZ, 0x10, R37 ;  /* 0x00000010ff347819 */ /* 0x000fe20000011625 */
[----:B--2---:R-:W-:-:S05]  /*87b0*/  IMAD.SHL.U32 R12, R12, 0x40, RZ ;  /* 0x000000400c0c7824 */ /* 0x004fca00078e00ff */
[----:B------:R-:W-:-:S04]  /*87c0*/  LOP3.LUT R24, R12, 0x1c0, RZ, 0xc0, !PT ;  /* 0x000001c00c187812 */ /* 0x000fc800078ec0ff */
[----:B------:R-:W-:Y:S02]  /*87d0*/  SHF.R.U32.HI R15, RZ, 0x3, R24 ;  /* 0x00000003ff0f7819 */ /* 0x000fe40000011618 */
[----:B------:R-:W-:Y:S02]  /*87e0*/  LOP3.LUT R12, R24, 0x38, R16, 0xf8, !PT ;  /* 0x00000038180c7812 */ /* 0x000fe400078ef810 */
[----:B------:R-:W-:Y:S02]  /*87f0*/  LOP3.LUT R24, R15, R29, R24, 0x1e, !PT ;  /* 0x0000001d0f187212 */ /* 0x000fe400078e1e18 */
[----:B------:R-:W-:-:S03]  /*8800*/  LOP3.LUT R12, R12, R15, RZ, 0x3c, !PT ;  /* 0x0000000f0c0c7212 */ /* 0x000fc600078e3cff */
[C---:B------:R-:W-:Y:S02]  /*8810*/  IMAD R41, R25.reuse, 0x200, R24 ;  /* 0x0000020019297824 */ /* 0x040fe400078e0218 */
[----:B------:R-:W-:-:S03]  /*8820*/  IMAD R13, R25, 0x200, R12 ;  /* 0x00000200190d7824 */ /* 0x000fc600078e020c */
[----:B------:R-:W-:Y:S01]  /*8830*/  LEA R41, R41, R2, 0x1 ;  /* 0x0000000229297211 */ /* 0x000fe200078e08ff */
[----:B------:R-:W-:-:S04]  /*8840*/  IMAD R40, R13, 0x2, R2 ;  /* 0x000000020d287824 */ /* 0x000fc800078e0202 */
[----:B------:R-:W0:Y:S04]  /*8850*/  LDS.128 R24, [R41+0x8400] ;  /* 0x0084000029187984 */ /* 0x000e280000000c00 */
[----:B------:R-:W1:Y:S01]  /*8860*/  LDS.128 R12, [R40+0x8400] ;  /* 0x00840000280c7984 */ /* 0x000e620000000c00 */
[--C-:B0-----:R-:W-:Y:S02]  /*8870*/  HADD2.F32 R34, -RZ, R25.reuse.H0_H0 ;  /* 0x20000019ff227230 */ /* 0x101fe40000004100 */
[----:B------:R-:W-:Y:S02]  /*8880*/  HADD2.F32 R35, -RZ, R25.H1_H1 ;  /* 0x30000019ff237230 */ /* 0x000fe40000004100 */
[----:B-1----:R-:W-:Y:S02]  /*8890*/  HADD2.F32 R20, -RZ, R13.H0_H0 ;  /* 0x2000000dff147230 */ /* 0x002fe40000004100 */
[C---:B------:R-:W-:Y:S01]  /*88a0*/  FMUL.FTZ R47, R34.reuse, R45 ;  /* 0x0000002d222f7220 */ /* 0x040fe20000410000 */
[----:B------:R-:W-:Y:S01]  /*88b0*/  FMUL.FTZ R49, R34, R43 ;  /* 0x0000002b22317220 */ /* 0x000fe20000410000 */
[----:B------:R-:W-:-:S02]  /*88c0*/  HADD2.F32 R34, -RZ, R46.H0_H0 ;  /* 0x2000002eff227230 */ /* 0x000fc40000004100 */
[C---:B------:R-:W-:Y:S01]  /*88d0*/  FFMA.FTZ R48, R20.reuse, R43, -R47 ;  /* 0x0000002b14307223 */ /* 0x040fe2000001082f */
[----:B------:R-:W-:Y:S02]  /*88e0*/  HADD2.F32 R21, -RZ, R13.H1_H1 ;  /* 0x3000000dff157230 */ /* 0x000fe40000004100 */
[C---:B------:R-:W-:Y:S01]  /*88f0*/  FMUL.FTZ R46, R35.reuse, R44 ;  /* 0x0000002c232e7220 */ /* 0x040fe20000410000 */
[----:B------:R-:W-:Y:S02]  /*8900*/  HADD2.F32 R36, -RZ, R27.H0_H0 ;  /* 0x2000001bff247230 */ /* 0x000fe40000004100 */
[----:B------:R-:W-:Y:S02]  /*8910*/  HADD2.F32 R47, -RZ, R42.H1_H1 ;  /* 0x3000002aff2f7230 */ /* 0x000fe40000004100 */
[----:B------:R-:W-:Y:S02]  /*8920*/  HADD2.F32 R43, -RZ, R33.H1_H1 ;  /* 0x30000021ff2b7230 */ /* 0x000fe40000004100 */
[----:B------:R-:W-:Y:S01]  /*8930*/  FFMA.FTZ R49, R20, R45, R49 ;  /* 0x0000002d14317223 */ /* 0x000fe20000010031 */
[----:B------:R-:W-:Y:S01]  /*8940*/  FMUL.FTZ R20, R35, R34 ;  /* 0x0000002223147220 */ /* 0x000fe20000410000 */
[----:B------:R-:W-:-:S02]  /*8950*/  HADD2.F32 R30, -RZ, R15.H0_H0 ;  /* 0x2000000fff1e7230 */ /* 0x000fc40000004100 */
[C---:B------:R-:W-:Y:S01]  /*8960*/  FFMA.FTZ R35, R21.reuse, R34, -R46 ;  /* 0x0000002215237223 */ /* 0x040fe2000001082e */
[C---:B------:R-:W-:Y:S01]  /*8970*/  FMUL.FTZ R45, R36.reuse, R47 ;  /* 0x0000002f242d7220 */ /* 0x040fe20000410000 */
[----:B------:R-:W-:Y:S02]  /*8980*/  HADD2.F32 R37, -RZ, R27.H1_H1 ;  /* 0x3000001bff257230 */ /* 0x000fe40000004100 */
[-C--:B------:R-:W-:Y:S01]  /*8990*/  FMUL.FTZ R36, R36, R43.reuse ;  /* 0x0000002b24247220 */ /* 0x080fe20000410000 */
[----:B------:R-:W-:Y:S02]  /*89a0*/  HADD2.F32 R46, -RZ, R50.H0_H0 ;  /* 0x20000032ff2e7230 */ /* 0x000fe40000004100 */
[----:B------:R-:W-:Y:S01]  /*89b0*/  FFMA.FTZ R44, R21, R44, R20 ;  /* 0x0000002c152c7223 */ /* 0x000fe20000010014 */
[----:B------:R-:W-:Y:S02]  /*89c0*/  HADD2.F32 R31, -RZ, R15.H1_H1 ;  /* 0x3000000fff1f7230 */ /* 0x000fe40000004100 */
[----:B------:R-:W-:Y:S01]  /*89d0*/  FFMA.FTZ R45, R30, R43, -R45 ;  /* 0x0000002b1e2d7223 */ /* 0x000fe2000001082d */
[----:B------:R-:W-:-:S02]  /*89e0*/  HADD2.F32 R20, -RZ, R52.H0_H0 ;  /* 0x20000034ff147230 */ /* 0x000fc40000004100 */
[----:B------:R-:W-:Y:S01]  /*89f0*/  FFMA.FTZ R47, R30, R47, R36 ;  /* 0x0000002f1e2f7223 */ /* 0x000fe20000010024 */
[----:B------:R-:W-:Y:S02]  /*8a00*/  HADD2.F32 R25, -RZ, R24.H0_H0 ;  /* 0x20000018ff197230 */ /* 0x000fe40000004100 */
[C---:B------:R-:W-:Y:S01]  /*8a10*/  FMUL.FTZ R34, R37.reuse, R46 ;  /* 0x0000002e25227220 */ /* 0x040fe20000410000 */
[----:B------:R-:W-:Y:S02]  /*8a20*/  HADD2.F32 R30, -RZ, R56.H0_H0 ;  /* 0x20000038ff1e7230 */ /* 0x000fe40000004100 */
[----:B------:R-:W-:Y:S02]  /*8a30*/  HADD2.F32 R42, -RZ, R42.H0_H0 ;  /* 0x2000002aff2a7230 */ /* 0x000fe40000004100 */
[-C--:B------:R-:W-:Y:S01]  /*8a40*/  FMUL.FTZ R52, R37, R20.reuse ;  /* 0x0000001425347220 */ /* 0x080fe20000410000 */
[----:B------:R-:W-:Y:S02]  /*8a50*/  HADD2.F32 R13, -RZ, R12.H0_H0 ;  /* 0x2000000cff0d7230 */ /* 0x000fe40000004100 */
[----:B------:R-:W-:Y:S01]  /*8a60*/  FFMA.FTZ R50, R31, R20, -R34 ;  /* 0x000000141f327223 */ /* 0x000fe20000010822 */
[----:B------:R-:W-:-:S02]  /*8a70*/  HADD2.F32 R27, -RZ, R26.H0_H0 ;  /* 0x2000001aff1b7230 */ /* 0x000fc40000004100 */
[C---:B------:R-:W-:Y:S01]  /*8a80*/  FMUL.FTZ R36, R25.reuse, R30 ;  /* 0x0000001e19247220 */ /* 0x040fe20000410000 */
[----:B------:R-:W-:Y:S02]  /*8a90*/  HADD2.F32 R34, -RZ, R56.H1_H1 ;  /* 0x30000038ff227230 */ /* 0x000fe40000004100 */
[----:B------:R-:W-:Y:S01]  /*8aa0*/  FMUL.FTZ R25, R25, R42 ;  /* 0x0000002a19197220 */ /* 0x000fe20000410000 */
[----:B------:R-:W-:Y:S02]  /*8ab0*/  HADD2.F32 R20, -RZ, R33.H0_H0 ;  /* 0x20000021ff147230 */ /* 0x000fe40000004100 */
[----:B------:R-:W-:Y:S01]  /*8ac0*/  FFMA.FTZ R52, R31, R46, R52 ;  /* 0x0000002e1f347223 */ /* 0x000fe20000010034 */
[----:B------:R-:W-:Y:S01]  /*8ad0*/  FFMA.FTZ R36, R13, R42, -R36 ;  /* 0x0000002a0d247223 */ /* 0x000fe20000010824 */
[----:B------:R-:W-:Y:S02]  /*8ae0*/  HADD2.F32 R15, -RZ, R14.H0_H0 ;  /* 0x2000000eff0f7230 */ /* 0x000fe40000004100 */
[----:B------:R-:W-:Y:S01]  /*8af0*/  FMUL.FTZ R46, R27, R34 ;  /* 0x000000221b2e7220 */ /* 0x000fe20000410000 */
[----:B------:R-:W-:Y:S01]  /*8b00*/  FFMA.FTZ R30, R13, R30, R25 ;  /* 0x0000001e0d1e7223 */ /* 0x000fe20000010019 */
[----:B------:R-:W-:Y:S01]  /*8b10*/  FMUL.FTZ R42, R27, R20 ;  /* 0x000000141b2a7220 */ /* 0x000fe20000410000 */
[----:B------:R-:W-:-:S02]  /*8b20*/  HADD2.F32 R24, -RZ, R24.H1_H1 ;  /* 0x30000018ff187230 */ /* 0x000fc40000004100 */
[----:B------:R-:W-:Y:S02]  /*8b30*/  HADD2.F32 R26, -RZ, R26.H1_H1 ;  /* 0x3000001aff1a7230 */ /* 0x000fe40000004100 */
[----:B------:R-:W-:Y:S02]  /*8b40*/  HADD2.F32 R25, -RZ, R53.H0_H0 ;  /* 0x20000035ff197230 */ /* 0x000fe40000004100 */
[----:B------:R-:W-:Y:S02]  /*8b50*/  HADD2.F32 R27, -RZ, R51.H0_H0 ;  /* 0x20000033ff1b7230 */ /* 0x000fe40000004100 */
[----:B------:R-:W-:Y:S02]  /*8b60*/  HADD2.F32 R13, -RZ, R55.H0_H0 ;  /* 0x20000037ff0d7230 */ /* 0x000fe40000004100 */
[----:B------:R-:W-:Y:S02]  /*8b70*/  HADD2.F32 R21, -RZ, R54.H0_H0 ;  /* 0x20000036ff157230 */ /* 0x000fe40000004100 */
[----:B------:R-:W-:Y:S01]  /*8b80*/  FFMA.FTZ R46, R15, R20, -R46 ;  /* 0x000000140f2e7223 */ /* 0x000fe2000001082e */
[----:B------:R-:W-:-:S02]  /*8b90*/  HADD2.F32 R12, -RZ, R12.H1_H1 ;  /* 0x3000000cff0c7230 */ /* 0x000fc40000004100 */
        /* <DEDUP_REMOVED lines=20> */
.L_x_14405:
[----:B------:R-:W-:Y:S05]  /*8ce0*/  BSYNC B1 ;  /* 0x0000000000017941 */ /* 0x000fea0003800000 */
.L_x_14404:
[----:B------:R-:W-:Y:S01]  /*8cf0*/  PRMT R31, R0, 0x5410, R3 ;  /* 0x00005410001f7816 */ /* 0x000fe20000000003 */
[----:B------:R-:W-:Y:S06]  /*8d00*/  @P0 BRA `(.L_x_14396) ;  /* 0x0000000400800947 */ /* 0x000fec0003800000 */
[----:B------:R-:W2:Y:S01]  /*8d10*/  LDL R20, [R1+0x44] ;  /* 0x0000440001147983 */ /* 0x000ea20000100800 */
[C---:B0-----:R-:W-:Y:S02]  /*8d20*/  VIADD R12, R157.reuse, 0x60 ;  /* 0x000000609d0c7836 */ /* 0x041fe40000000000 */
[----:B------:R-:W-:Y:S01]  /*8d30*/  VIADD R13, R157, 0x60 ;  /* 0x000000609d0d7836 */ /* 0x000fe20000000000 */
[----:B------:R-:W3:Y:S01]  /*8d40*/  LDL R44, [R1+0x58] ;  /* 0x00005800012c7983 */ /* 0x000ee20000100800 */
[----:B------:R-:W-:Y:S02]  /*8d50*/  IMAD.SHL.U32 R12, R12, 0x40, RZ ;  /* 0x000000400c0c7824 */ /* 0x000fe400078e00ff */
[----:B------:R-:W-:-:S03]  /*8d60*/  IMAD.SHL.U32 R13, R13, 0x40, RZ ;  /* 0x000000400d0d7824 */ /* 0x000fc600078e00ff */
[----:B------:R-:W-:Y:S02]  /*8d70*/  LOP3.LUT R12, R12, 0x1c0, RZ, 0xc0, !PT ;  /* 0x000001c00c0c7812 */ /* 0x000fe400078ec0ff */
[----:B------:R-:W-:Y:S02]  /*8d80*/  LOP3.LUT R13, R13, 0x1c0, RZ, 0xc0, !PT ;  /* 0x000001c00d0d7812 */ /* 0x000fe400078ec0ff */
[----:B------:R-:W-:-:S04]  /*8d90*/  SHF.R.U32.HI R12, RZ, 0x3, R12 ;  /* 0x00000003ff0c7819 */ /* 0x000fc8000001160c */
[----:B------:R-:W-:Y:S02]  /*8da0*/  LOP3.LUT R29, R12, R29, R13, 0x1e, !PT ;  /* 0x0000001d0c1d7212 */ /* 0x000fe400078e1e0d */
[----:B------:R-:W-:Y:S01]  /*8db0*/  SHF.R.U64 R42, R10, 0x10, R11 ;  /* 0x000000100a2a7819 */ /* 0x000fe2000000120b */
[----:B------:R-:W-:Y:S01]  /*8dc0*/  HADD2.F32 R10, -RZ, R39.H1_H1 ;  /* 0x30000027ff0a7230 */ /* 0x000fe20000004100 */
[--C-:B------:R-:W-:Y:S02]  /*8dd0*/  SHF.R.U64 R35, R6, 0x10, R7.reuse ;  /* 0x0000001006237819 */ /* 0x100fe40000001207 */
[----:B------:R-:W-:Y:S02]  /*8de0*/  SHF.R.U32.HI R33, RZ, 0x10, R7 ;  /* 0x00000010ff217819 */ /* 0x000fe40000011607 */
[----:B------:R-:W-:Y:S02]  /*8df0*/  SHF.R.U32.HI R30, RZ, 0x10, R5 ;  /* 0x00000010ff1e7819 */ /* 0x000fe40000011605 */
[----:B------:R-:W-:-:S03]  /*8e00*/  SHF.R.U32.HI R21, RZ, 0x10, R9 ;  /* 0x00000010ff157819 */ /* 0x000fc60000011609 */
[----:B------:R-:W-:Y:S01]  /*8e10*/  HADD2.F32 R30, -RZ, R30.H0_H0 ;  /* 0x2000001eff1e7230 */ /* 0x000fe20000004100 */
[----:B------:R-:W-:Y:S01]  /*8e20*/  SHF.R.U32.HI R41, RZ, 0x10, R11 ;  /* 0x00000010ff297819 */ /* 0x000fe2000001160b */
[--C-:B------:R-:W-:Y:S01]  /*8e30*/  HADD2.F32 R11, -RZ, R32.reuse.H0_H0 ;  /* 0x20000020ff0b7230 */ /* 0x100fe20000004100 */
[----:B------:R-:W-:Y:S01]  /*8e40*/  SHF.R.U64 R43, R8, 0x10, R9 ;  /* 0x00000010082b7819 */ /* 0x000fe20000001209 */
[----:B------:R-:W-:Y:S01]  /*8e50*/  HADD2.F32 R32, -RZ, R32.H1_H1 ;  /* 0x30000020ff207230 */ /* 0x000fe20000004100 */
[----:B------:R-:W-:Y:S01]  /*8e60*/  SHF.R.U64 R37, R4, 0x10, R5 ;  /* 0x0000001004257819 */ /* 0x000fe20000001205 */
[----:B--2---:R-:W-:-:S04]  /*8e70*/  IMAD.IADD R29, R20, 0x1, R29 ;  /* 0x00000001141d7824 */ /* 0x004fc800078e021d */
[----:B------:R-:W-:Y:S01]  /*8e80*/  IMAD R29, R29, 0x2, R2 ;  /* 0x000000021d1d7824 */ /* 0x000fe200078e0202 */
[----:B---3--:R-:W0:Y:S04]  /*8e90*/  LDS.128 R12, [R44+0x8400] ;  /* 0x008400002c0c7984 */ /* 0x008e280000000c00 */
[----:B------:R-:W1:Y:S01]  /*8ea0*/  LDS.128 R24, [R29+0x8400] ;  /* 0x008400001d187984 */ /* 0x000e620000000c00 */
[----:B------:R-:W-:Y:S02]  /*8eb0*/  HADD2.F32 R20, -RZ, R39.H0_H0 ;  /* 0x20000027ff147230 */ /* 0x000fe40000004100 */
[----:B0-----:R-:W-:Y:S02]  /*8ec0*/  HADD2.F32 R3, -RZ, R13.H0_H0 ;  /* 0x2000000dff037230 */ /* 0x001fe40000004100 */
[----:B-1----:R-:W-:-:S05]  /*8ed0*/  HADD2.F32 R7, -RZ, R25.H0_H0 ;  /* 0x20000019ff077230 */ /* 0x002fca0000004100 */
[C---:B------:R-:W-:Y:S01]  /*8ee0*/  FMUL.FTZ R34, R7.reuse, R20 ;  /* 0x0000001407227220 */ /* 0x040fe20000410000 */
[-C--:B------:R-:W-:Y:S01]  /*8ef0*/  FMUL.FTZ R36, R7, R10.reuse ;  /* 0x0000000a07247220 */ /* 0x080fe20000410000 */
[----:B------:R-:W-:Y:S02]  /*8f00*/  HADD2.F32 R25, -RZ, R25.H1_H1 ;  /* 0x30000019ff197230 */ /* 0x000fe40000004100 */
[----:B------:R-:W-:Y:S02]  /*8f10*/  HADD2.F32 R6, -RZ, R24.H0_H0 ;  /* 0x20000018ff067230 */ /* 0x000fe40000004100 */
[C---:B------:R-:W-:Y:S01]  /*8f20*/  FFMA.FTZ R34, R3.reuse, R10, -R34 ;  /* 0x0000000a03227223 */ /* 0x040fe20000010822 */
[--C-:B------:R-:W-:Y:S02]  /*8f30*/  HADD2.F32 R7, -RZ, R38.reuse.H1_H1 ;  /* 0x30000026ff077230 */ /* 0x100fe40000004100 */
[----:B------:R-:W-:Y:S01]  /*8f40*/  FFMA.FTZ R36, R3, R20, R36 ;  /* 0x0000001403247223 */ /* 0x000fe20000010024 */
[----:B------:R-:W-:-:S02]  /*8f50*/  HADD2.F32 R3, -RZ, R38.H0_H0 ;  /* 0x20000026ff037230 */ /* 0x000fc40000004100 */
[----:B------:R-:W-:Y:S02]  /*8f60*/  HADD2.F32 R10, -RZ, R21.H0_H0 ;  /* 0x20000015ff0a7230 */ /* 0x000fe40000004100 */
[C---:B------:R-:W-:Y:S01]  /*8f70*/  FMUL.FTZ R40, R25.reuse, R30 ;  /* 0x0000001e19287220 */ /* 0x040fe20000410000 */
[----:B------:R-:W-:Y:S02]  /*8f80*/  HADD2.F32 R13, -RZ, R13.H1_H1 ;  /* 0x3000000dff0d7230 */ /* 0x000fe40000004100 */
[C---:B------:R-:W-:Y:S01]  /*8f90*/  FMUL.FTZ R21, R6.reuse, R7 ;  /* 0x0000000706157220 */ /* 0x040fe20000410000 */
[----:B------:R-:W-:Y:S02]  /*8fa0*/  HADD2.F32 R0, -RZ, R12.H0_H0 ;  /* 0x2000000cff007230 */ /* 0x000fe40000004100 */
[----:B------:R-:W-:Y:S01]  /*8fb0*/  FMUL.FTZ R6, R6, R3 ;  /* 0x0000000306067220 */ /* 0x000fe20000410000 */
[-C--:B------:R-:W-:Y:S01]  /*8fc0*/  FMUL.FTZ R20, R25, R10.reuse ;  /* 0x0000000a19147220 */ /* 0x080fe20000410000 */
[----:B------:R-:W-:Y:S01]  /*8fd0*/  FFMA.FTZ R25, R13, R10, -R40 ;  /* 0x0000000a0d197223 */ /* 0x000fe20000010828 */
[----:B------:R-:W-:-:S02]  /*8fe0*/  HADD2.F32 R8, -RZ, R26.H0_H0 ;  /* 0x2000001aff087230 */ /* 0x000fc40000004100 */
[C---:B------:R-:W-:Y:S01]  /*8ff0*/  FFMA.FTZ R21, R0.reuse, R3, -R21 ;  /* 0x0000000300157223 */ /* 0x040fe20000010815 */
[----:B------:R-:W-:Y:S02]  /*9000*/  HADD2.F32 R9, -RZ, R27.H0_H0 ;  /* 0x2000001bff097230 */ /* 0x000fe40000004100 */
[----:B------:R-:W-:Y:S01]  /*9010*/  FFMA.FTZ R10, R0, R7, R6 ;  /* 0x00000007000a7223 */ /* 0x000fe20000010006 */
[--C-:B------:R-:W-:Y:S02]  /*9020*/  HADD2.F32 R3, -RZ, R31.reuse.H0_H0 ;  /* 0x2000001fff037230 */ /* 0x100fe40000004100 */
[----:B------:R-:W-:Y:S02]  /*9030*/  HADD2.F32 R0, -RZ, R31.H1_H1 ;  /* 0x3000001fff007230 */ /* 0x000fe40000004100 */
[----:B------:R-:W-:Y:S01]  /*9040*/  FFMA.FTZ R13, R13, R30, R20 ;  /* 0x0000001e0d0d7223 */ /* 0x000fe20000010014 */
[----:B------:R-:W-:Y:S02]  /*9050*/  HADD2.F32 R4, -RZ, R14.H0_H0 ;  /* 0x2000000eff047230 */ /* 0x000fe40000004100 */
[----:B------:R-:W-:Y:S01]  /*9060*/  FMUL.FTZ R7, R8, R11 ;  /* 0x0000000b08077220 */ /* 0x000fe20000410000 */
[----:B------:R-:W-:-:S02]  /*9070*/  HADD2.F32 R5, -RZ, R15.H0_H0 ;  /* 0x2000000fff057230 */ /* 0x000fc40000004100 */
[-C--:B------:R-:W-:Y:S01]  /*9080*/  FMUL.FTZ R31, R8, R3.reuse ;  /* 0x00000003081f7220 */ /* 0x080fe20000410000 */
[C---:B------:R-:W-:Y:S01]  /*9090*/  FMUL.FTZ R30, R9.reuse, R32 ;  /* 0x00000020091e7220 */ /* 0x040fe20000410000 */
[----:B------:R-:W-:Y:S02]  /*90a0*/  HADD2.F32 R27, -RZ, R27.H1_H1 ;  /* 0x3000001bff1b7230 */ /* 0x000fe40000004100 */
[----:B------:R-:W-:Y:S01]  /*90b0*/  FMUL.FTZ R9, R9, R0 ;  /* 0x0000000009097220 */ /* 0x000fe20000410000 */
[----:B------:R-:W-:Y:S02]  /*90c0*/  HADD2.F32 R8, -RZ, R33.H0_H0 ;  /* 0x20000021ff087230 */ /* 0x000fe40000004100 */
[----:B------:R-:W-:Y:S02]  /*90d0*/  HADD2.F32 R6, -RZ, R41.H0_H0 ;  /* 0x20000029ff067230 */ /* 0x000fe40000004100 */
[----:B------:R-:W-:Y:S01]  /*90e0*/  FFMA.FTZ R20, R4, R3, -R7 ;  /* 0x0000000304147223 */ /* 0x000fe20000010807 */
[----:B------:R-:W-:-:S02]  /*90f0*/  HADD2.F32 R15, -RZ, R15.H1_H1 ;  /* 0x3000000fff0f7230 */ /* 0x000fc40000004100 */
[----:B------:R-:W-:Y:S01]  /*9100*/  FFMA.FTZ R31, R4, R11, R31 ;  /* 0x0000000b041f7223 */ /* 0x000fe2000001001f */
[----:B------:R-:W-:Y:S02]  /*9110*/  HADD2.F32 R24, -RZ, R24.H1_H1 ;  /* 0x30000018ff187230 */ /* 0x000fe40000004100 */
[C---:B------:R-:W-:Y:S01]  /*9120*/  FFMA.FTZ R30, R5.reuse, R0, -R30 ;  /* 0x00000000051e7223 */ /* 0x040fe2000001081e */
[----:B------:R-:W-:Y:S01]  /*9130*/  FFMA.FTZ R32, R5, R32, R9 ;  /* 0x0000002005207223 */ /* 0x000fe20000010009 */
[----:B------:R-:W-:Y:S02]  /*9140*/  HADD2.F32 R7, -RZ, R37.H0_H0 ;  /* 0x20000025ff077230 */ /* 0x000fe40000004100 */
[C---:B------:R-:W-:Y:S01]  /*9150*/  FMUL.FTZ R4, R27.reuse, R8 ;  /* 0x000000081b047220 */ /* 0x040fe20000410000 */
[----:B------:R-:W-:Y:S02]  /*9160*/  HADD2.F32 R26, -RZ, R26.H1_H1 ;  /* 0x3000001aff1a7230 */ /* 0x000fe40000004100 */
        /* <DEDUP_REMOVED lines=26> */
.L_x_14396:
[----:B------:R-:W-:Y:S05]  /*9310*/  BSYNC B0 ;  /* 0x0000000000007941 */ /* 0x000fea0003800000 */
.L_x_14382:
[----:B------:R-:W-:Y:S01]  /*9320*/  @!PT LDS RZ, [RZ] ;  /* 0x00000000fffff984 */ /* 0x000fe20000000800 */
[----:B------:R-:W-:Y:S01]  /*9330*/  @!PT LDS RZ, [RZ] ;  /* 0x00000000fffff984 */ /* 0x000fe20000000800 */
[----:B------:R-:W-:Y:S01]  /*9340*/  @!PT LDS RZ, [RZ] ;  /* 0x00000000fffff984 */ /* 0x000fe20000000800 */
[----:B------:R-:W-:Y:S01]  /*9350*/  @!PT LDS RZ, [RZ] ;  /* 0x00000000fffff984 */ /* 0x000fe20000000800 */
[----:B------:R3:W-:Y:S06]  /*9360*/  MEMBAR.ALL.CTA ;  /* 0x0000000000007992 */ /* 0x0007ec0000008000 */
[----:B---3--:R-:W3:Y:S01]  /*9370*/  FENCE.VIEW.ASYNC.S ;  /* 0x00000000000073c6 */ /* 0x008ee20000000000 */
[----:B------:R-:W-:Y:S05]  /*9380*/  WARPSYNC.ALL ;  /* 0x0000000000007948 */ /* 0x000fea0003800000 */
[----:B---3--:R-:W-:Y:S06]  /*9390*/  BAR.SYNC.DEFER_BLOCKING 0xd, 0x180 ;  /* 0x0346000000007b1d */ /* 0x008fec0000010000 */
.L_x_14379:
[----:B-1----:R-:W-:-:S05]  /*93a0*/  IMAD.U32 R0, RZ, RZ, UR39 ;  /* 0x00000027ff007e24 */ /* 0x002fca000f8e00ff */
[----:B------:R-:W-:-:S13]  /*93b0*/  ISETP.NE.AND P0, PT, R0, 0x3, PT ;  /* 0x000000030000780c */ /* 0x000fda0003f05270 */
[----:B------:R-:W-:Y:S05]  /*93c0*/  @!P0 BRA `(.L_x_14406) ;  /* 0x0000000000048947 */ /* 0x000fea0003800000 */
[----:B------:R-:W-:Y:S01]  /*93d0*/  BPT.TRAP 0x1 ;  /* 0x000000040000795c */ /* 0x000fe20000300000 */
.L_x_14406:
[----:B------:R-:W-:Y:S02]  /*93e0*/  LEA R0, R19, R2, 0x3 ;  /* 0x0000000213007211 */ /* 0x000fe400078e18ff */
[----:B0-2---:R-:W-:-:S04]  /*93f0*/  SHF.L.U32 R5, R154, 0x1f, RZ ;  /* 0x0000001f9a057819 */ /* 0x005fc800000006ff */
[----:B------:R0:W1:Y:S01]  /*9400*/  SYNCS.PHASECHK.TRANS64.TRYWAIT P1, [R0+URZ+0x16830], R5 ;  /* 0x01683005000075a7 */ /* 0x000062000802017f */
[----:B------:R-:W-:Y:S05]  /*9410*/  @!P0 BRA `(.L_x_14407) ;  /* 0x0000000000048947 */ /* 0x000fea0003800000 */
[----:B------:R-:W-:Y:S01]  /*9420*/  BPT.TRAP 0x1 ;  /* 0x000000040000795c */ /* 0x000fe20000300000 */
.L_x_14407:
[----:B---3--:R-:W-:Y:S01]  /*9430*/  VIADD R3, R2, 0xe400 ;  /* 0x0000e40002037836 */ /* 0x008fe20000000000 */
[----:B------:R-:W-:Y:S01]  /*9440*/  LOP3.LUT R6, R28, 0x10000, RZ, 0xfc, !PT ;  /* 0x000100001c067812 */ /* 0x000fe200078efcff */
[----:B------:R-:W-:-:S03]  /*9450*/  IMAD.MOV.U32 R7, RZ, RZ, 0x40000040 ;  /* 0x40000040ff077424 */ /* 0x000fc600078e00ff */
[----:B------:R-:W-:-:S04]  /*9460*/  SHF.R.U32.HI R3, RZ, 0x4, R3 ;  /* 0x00000004ff037819 */ /* 0x000fc80000011603 */
[----:B------:R-:W-:-:S04]  /*9470*/  LOP3.LUT R3, R3, 0x3fff, RZ, 0xc0, !PT ;  /* 0x00003fff03037812 */ /* 0x000fc800078ec0ff */
[----:B------:R-:W-:-:S05]  /*9480*/  LOP3.LUT R3, R3, 0x10000, RZ, 0xfc, !PT ;  /* 0x0001000003037812 */ /* 0x000fca00078efcff */
[----:B------:R2:W-:Y:S01]  /*9490*/  STL [R1+0x2c], R3 ;  /* 0x00002c0301007387 */ /* 0x0005e20000100800 */
[----:B-1----:R-:W-:Y:S05]  /*94a0*/  @P1 BRA `(.L_x_14408) ;  /* 0x0000000000081947 */ /* 0x002fea0003800000 */
[----:B------:R-:W1:Y:S02]  /*94b0*/  SYNCS.PHASECHK.TRANS64.TRYWAIT P1, [R0+URZ+0x16830], R5 ;  /* 0x01683005000075a7 */ /* 0x000e64000802017f */
[----:B-1----:R-:W-:Y:S05]  /*94c0*/  @!P1 BRA `(.L_x_14409) ;  /* 0x0000017c00849947 */ /* 0x002fea0003800000 */
.L_x_14408:
[----:B--2---:R-:W2:Y:S01]  /*94d0*/  LDL R3, [R1+0x2c] ;  /* 0x00002c0001037983 */ /* 0x004ea20000100800 */
[----:B01----:R-:W-:Y:S01]  /*94e0*/  IMAD.MOV.U32 R5, RZ, RZ, 0x40000040 ;  /* 0x40000040ff057424 */ /* 0x003fe200078e00ff */
[----:B------:R-:W-:Y:S05]  /*94f0*/  WARPSYNC.ALL ;  /* 0x0000000000007948 */ /* 0x000fea0003800000 */
[C---:B------:R-:W-:Y:S01]  /*9500*/  R2UR UR4, R6.reuse ;  /* 0x00000000060472ca */ /* 0x040fe200000e0000 */
[----:B----45:R-:W-:Y:S01]  /*9510*/  WARPGROUP.ARRIVE ;  /* 0x00000000000079c5 */ /* 0x030fe20000000000 */
[----:B------:R-:W-:Y:S01]  /*9520*/  R2UR UR5, R7 ;  /* 0x00000000070572ca */ /* 0x000fe200000e0000 */
[C---:B------:R-:W-:Y:S01]  /*9530*/  VIADD R12, R6.reuse, 0x2 ;  /* 0x00000002060c7836 */ /* 0x040fe20000000000 */
[----:B------:R-:W-:Y:S01]  /*9540*/  R2UR UR7, R5 ;  /* 0x00000000050772ca */ /* 0x000fe200000e0000 */
[----:B------:R-:W-:Y:S01]  /*9550*/  IMAD.MOV.U32 R13, RZ, RZ, 0x40000040 ;  /* 0x40000040ff0d7424 */ /* 0x000fe200078e00ff */
[----:B------:R-:W-:Y:S01]  /*9560*/  MOV R9, 0x40000040 ;  /* 0x4000004000097802 */ /* 0x000fe20000000f00 */
[----:B------:R-:W-:Y:S01]  /*9570*/  VIADD R10, R6, 0x4 ;  /* 0x00000004060a7836 */ /* 0x000fe20000000000 */
[----:B------:R-:W-:Y:S01]  /*9580*/  MOV R5, 0x40000040 ;  /* 0x4000004000057802 */ /* 0x000fe20000000f00 */
[----:B------:R-:W-:Y:S01]  /*9590*/  IMAD.MOV.U32 R11, RZ, RZ, 0x40000040 ;  /* 0x40000040ff0b7424 */ /* 0x000fe200078e00ff */
[----:B------:R0:W-:Y:S04]  /*95a0*/  STL.64 [R1+0x18], R12 ;  /* 0x0000180c01007387 */ /* 0x0001e80000100a00 */
[----:B------:R0:W-:Y:S01]  /*95b0*/  STL.64 [R1+0x10], R10 ;  /* 0x0000100a01007387 */ /* 0x0001e20000100a00 */
[----:B--2---:R-:W-:-:S04]  /*95c0*/  IMAD R4, R19, 0x400, R3 ;  /* 0x0000040013047824 */ /* 0x004fc800078e0203 */
[C---:B------:R-:W-:Y:S01]  /*95d0*/  VIADD R8, R4.reuse, 0x2 ;  /* 0x0000000204087836 */ /* 0x040fe20000000000 */
[----:B------:R-:W-:-:S13]  /*95e0*/  R2UR UR6, R4 ;  /* 0x00000000040672ca */ /* 0x000fda00000e0000 */
[----:B------:R-:W-:Y:S01]  /*95f0*/  HGMMA.64x128x16.F32 R24, gdesc[UR4], RZ, !UPT, gsb0 ;  /* 0x01e00000041879f0 */ /* 0x000fe2000c0008ff */
        /* <DEDUP_REMOVED lines=9> */
[----:B------:R-:W-:Y:S01]  /*9690*/  HGMMA.64x128x16.F32 R24, gdesc[UR4], R24, gsb0 ;  /* 0x01e00000041879f0 */ /* 0x000fe20008000818 */
        /* <DEDUP_REMOVED lines=19> */
.L_x_14410:
[----:B------:R-:W2:Y:S01]  /*97d0*/  LDL R4, [R1+0x30] ;  /* 0x0000300001047983 */ /* 0x000ea20000100800 */
[----:B------:R-:W0:Y:S01]  /*97e0*/  LDC R93, c[0x0][0x448] ;  /* 0x00011200ff5d7b82 */ /* 0x000e220000000800 */
[----:B------:R-:W-:Y:S02]  /*97f0*/  ULDC UR4, c[0x0][0x9d8] ;  /* 0x0002760000047ab9 */ /* 0x000fe40000000800 */
[----:B------:R-:W2:Y:S04]  /*9800*/  LDL R92, [R1+0x20] ;  /* 0x00002000015c7983 */ /* 0x000ea80000100800 */
[----:B------:R-:W3:Y:S01]  /*9810*/  LDL R94, [R1] ;  /* 0x00000000015e7983 */ /* 0x000ee20000100800 */
[----:B------:R-:W-:Y:S01]  /*9820*/  VIADD R0, R0, 0x16840 ;  /* 0x0001684000007836 */ /* 0x000fe20000000000 */
[----:B------:R-:W-:Y:S01]  /*9830*/  LOP3.LUT R23, R23, 0xfffffff7, RZ, 0xc0, !PT ;  /* 0xfffffff717177812 */ /* 0x000fe200078ec0ff */
[----:B------:R-:W-:Y:S01]  /*9840*/  ULDC UR31, c[0x0][0x9dc] ;  /* 0x00027700001f7ab9 */ /* 0x000fe20000000800 */
[----:B0-----:R-:W-:Y:S01]  /*9850*/  ISETP.NE.AND P1, PT, R93, 0x1, PT ;  /* 0x000000015d00780c */ /* 0x001fe20003f25270 */
[----:B------:R-:W-:-:S12]  /*9860*/  FMUL.FTZ R13, R24, UR4 ;  /* 0x00000004180d7c20 */ /* 0x000fd80008410000 */
[----:B------:R-:W0:Y:S01]  /*9870*/  @P1 LDC R5, c[0x0][0x44c] ;  /* 0x00011300ff051b82 */ /* 0x000e220000000800 */
[----:B------:R-:W-:-:S07]  /*9880*/  FMUL.FTZ R24, R29, UR4 ;  /* 0x000000041d187c20 */ /* 0x000fce0008410000 */
        /* <DEDUP_REMOVED lines=63> */
[----:B------:R-:W4:Y:S01]  /*9c80*/  MUFU.TANH R13, R13 ;  /* 0x0000000d000d7308 */ /* 0x000f220000002400 */
        /* <DEDUP_REMOVED lines=22> */
[----:B0-----:R-:W-:-:S05]  /*9df0*/  @P1 IMAD.HI.U32 R4, R80, R5, RZ ;  /* 0x0000000550041227 */ /* 0x001fca00078e00ff */
[----:B-1----:R-:W-:Y:S02]  /*9e00*/  @P1 SHF.R.U32.HI R80, RZ, R11, R4 ;  /* 0x0000000bff501219 */ /* 0x002fe40000011604 */
[----:B------:R-:W0:Y:S01]  /*9e10*/  LDC.64 R10, c[0x0][0x9e0] ;  /* 0x00027800ff0a7b82 */ /* 0x000e220000000a00 */
[----:B------:R-:W-:Y:S02]  /*9e20*/  IMAD.MOV.U32 R4, RZ, RZ, -0x80 ;  /* 0xffffff80ff047424 */ /* 0x000fe400078e00ff */
[----:B------:R-:W-:Y:S01]  /*9e30*/  IMAD.U32 R5, RZ, RZ, UR38 ;  /* 0x00000026ff057e24 */ /* 0x000fe2000f8e00ff */
[----:B------:R-:W1:Y:S01]  /*9e40*/  SHFL.IDX PT, R91, R80, RZ, 0x1c1f ;  /* 0x001c1fff505b7589 */ /* 0x000e6200000e0000 */
[----:B------:R-:W-:-:S03]  /*9e50*/  IMAD R81, R89, R4, 0x80 ;  /* 0x0000008059517424 */ /* 0x000fc600078e0204 */
[----:B------:R-:W-:Y:S01]  /*9e60*/  PRMT R4, R5, 0x654, R0 ;  /* 0x0000065405047816 */ /* 0x000fe20000000000 */
[----:B------:R-:W-:Y:S01]  /*9e70*/  VIADD R5, R81, 0x1 ;  /* 0x0000000151057836 */ /* 0x000fe20000000000 */
[----:B------:R-:W2:Y:S01]  /*9e80*/  MUFU.TANH R39, R39 ;  /* 0x0000002700277308 */ /* 0x000ea20000002400 */
[----:B------:R-:W-:-:S07]  /*9e90*/  IMAD.IADD R90, R156, 0x1, R81 ;  /* 0x000000019c5a7824 */ /* 0x000fce00078e0251 */
[----:B------:R-:W0:Y:S01]  /*9ea0*/  MUFU.TANH R40, R40 ;  /* 0x0000002800287308 */ /* 0x000e220000002400 */
[----:B---3--:R-:W-:-:S07]  /*9eb0*/  IMAD R5, R94, -0x2, R5 ;  /* 0xfffffffe5e057824 */ /* 0x008fce00078e0205 */
[----:B------:R-:W3:Y:S01]  /*9ec0*/  MUFU.TANH R37, R37 ;  /* 0x0000002500257308 */ /* 0x000ee20000002400 */
[----:B0-----:R-:W-:Y:S01]  /*9ed0*/  ISETP.GE.AND P1, PT, R11, 0x1, PT ;  /* 0x000000010b00780c */ /* 0x001fe20003f26270 */
[----:B------:R0:W-:Y:S01]  /*9ee0*/  SYNCS.ARRIVE.TRANS64.RED.A1T0 RZ, [R4+URZ], RZ ;  /* 0x000000ff04ff79a7 */ /* 0x0001e2000810043f */
[----:B------:R-:W-:-:S05]  /*9ef0*/  IADD3 R5, -R155, R5, R156 ;  /* 0x000000059b057210 */ /* 0x000fca0007ffe19c */
[----:B------:R-:W0:Y:S01]  /*9f00*/  MUFU.TANH R38, R38 ;  /* 0x0000002600267308 */ /* 0x000e220000002400 */
[----:B------:R-:W-:-:S07]  /*9f10*/  IMAD R90, R94, -0x2, R90 ;  /* 0xfffffffe5e5a7824 */ /* 0x000fce00078e025a */
        /* <DEDUP_REMOVED lines=39> */
[----:B------:R-:W-:-:S02]  /*a190*/  IADD3 R85, R5, R10, RZ ;  /* 0x0000000a05557210 */ /* 0x000fc40007ffe0ff */
[----:B------:R-:W-:-:S05]  /*a1a0*/  LOP3.LUT R23, R23, 0xfffffffb, RZ, 0xc0, !PT ;  /* 0xfffffffb17177812 */ /* 0x000fca00078ec0ff */
[----:B------:R5:W0:Y:S01]  /*a1b0*/  MUFU.TANH R0, R86 ;  /* 0x0000005600007308 */ /* 0x000a220000002400 */
[----:B------:R-:W-:Y:S02]  /*a1c0*/  @P1 LOP3.LUT R23, R23, 0x4, RZ, 0xfc, !PT ;  /* 0x0000000417171812 */ /* 0x000fe400078efcff */
[----:B------:R-:W-:Y:S02]  /*a1d0*/  LEA R78, R89, 0xffffff80, 0x7 ;  /* 0xffffff80594e7811 */ /* 0x000fe400078e38ff */
[----:B-1----:R-:W-:Y:S01]  /*a1e0*/  VIADDMNMX R84, R91, R85, R90, PT ;  /* 0x000000555b547246 */ /* 0x002fe2000380015a */
[----:B-----5:R-:W-:-:S04]  /*a1f0*/  VIADD R86, R5, UR31 ;  /* 0x0000001f05567c36 */ /* 0x020fc80008000000 */
[----:B------:R-:W-:Y:S01]  /*a200*/  IMAD.IADD R83, R86, 0x1, R91 ;  /* 0x0000000156537824 */ /* 0x000fe200078e025b */
[----:B--234-:R-:W-:Y:S06]  /*a210*/  @!P1 BRA `(.L_x_14411) ;  /* 0x0000000000509947 */ /* 0x01cfec0003800000 */
[----:B------:R-:W-:Y:S01]  /*a220*/  IADD3 R87, -R155, R156, R91 ;  /* 0x0000009c9b577210 */ /* 0x000fe20007ffe15b */
[----:B------:R-:W-:Y:S03]  /*a230*/  BSSY B0, `(.L_x_14412) ;  /* 0x000000e000007945 */ /* 0x000fe60003800000 */
[----:B------:R-:W-:-:S13]  /*a240*/  ISETP.GT.AND P1, PT, R87, -0x1, PT ;  /* 0xffffffff5700780c */ /* 0x000fda0003f24270 */
        /* <DEDUP_REMOVED lines=8> */
.L_x_14413:
[----:B------:R-:W-:-:S13]  /*a2d0*/  ISETP.NE.AND P1, PT, R11, 0x1, PT ;  /* 0x000000010b00780c */ /* 0x000fda0003f25270 */
[----:B0-----:R-:W0:Y:S02]  /*a2e0*/  @P1 LDC.64 R4, c[0x0][0x9e8] ;  /* 0x00027a00ff041b82 */ /* 0x001e240000000a00 */
[----:B0-----:R-:W-:-:S05]  /*a2f0*/  @P1 IMAD.HI.U32 R4, R87, R4, RZ ;  /* 0x0000000457041227 */ /* 0x001fca00078e00ff */
[----:B------:R-:W-:-:S07]  /*a300*/  @P1 SHF.R.U32.HI R87, RZ, R5, R4 ;  /* 0x00000005ff571219 */ /* 0x000fce0000011604 */
.L_x_14414:
[----:B------:R-:W-:Y:S05]  /*a310*/  BSYNC B0 ;  /* 0x0000000000007941 */ /* 0x000fea0003800000 */
.L_x_14412:
[----:B------:R-:W-:-:S04]  /*a320*/  IMAD R87, R87, R11, -R78 ;  /* 0x0000000b57577224 */ /* 0x000fc800078e0a4e */
[----:B------:R-:W-:-:S05]  /*a330*/  IMAD R4, R94, -0x2, R87 ;  /* 0xfffffffe5e047824 */ /* 0x000fca00078e0257 */
[----:B------:R-:W-:Y:S02]  /*a340*/  VIMNMX R83, R83, R4, !PT ;  /* 0x0000000453537248 */ /* 0x000fe40007fe0100 */
[----:B------:R-:W-:-:S07]  /*a350*/  VIADDMNMX R84, R4, R11, R84, PT ;  /* 0x0000000b04547246 */ /* 0x000fce0003800154 */
.L_x_14411:
[C---:B------:R-:W-:Y:S02]  /*a360*/  ISETP.GE.AND P1, PT, R81.reuse, 0x2, PT ;  /* 0x000000025100780c */ /* 0x040fe40003f26270 */
[----:B------:R-:W-:Y:S02]  /*a370*/  ISETP.GE.AND P6, PT, R81, 0x9, PT ;  /* 0x000000095100780c */ /* 0x000fe40003fc6270 */
[----:B------:R-:W-:Y:S02]  /*a380*/  ISETP.GT.AND P2, PT, R83, 0x1, !P1 ;  /* 0x000000015300780c */ /* 0x000fe40004f44270 */
[----:B------:R-:W-:Y:S02]  /*a390*/  ISETP.GE.AND P3, PT, R81, 0xa, PT ;  /* 0x0000000a5100780c */ /* 0x000fe40003f66270 */
[----:B------:R-:W-:Y:S02]  /*a3a0*/  ISETP.LT.OR P2, PT, R84, 0x2, P2 ;  /* 0x000000025400780c */ /* 0x000fe40001741670 */
[----:B------:R-:W-:-:S02]  /*a3b0*/  LOP3.LUT R23, R23, 0xfffffffe, RZ, 0xc0, !PT ;  /* 0xfffffffe17177812 */ /* 0x000fc400078ec0ff */
[----:B------:R-:W-:Y:S02]  /*a3c0*/  FSEL R14, R14, -INF , !P2 ;  /* 0xff8000000e0e7808 */ /* 0x000fe40005000000 */
[----:B------:R-:W-:Y:S02]  /*a3d0*/  ISETP.GT.AND P2, PT, R83, 0x8, !P6 ;  /* 0x000000085300780c */ /* 0x000fe40007744270 */
[----:B------:R-:W-:Y:S02]  /*a3e0*/  ISETP.GE.AND P5, PT, R81, 0x1, PT ;  /* 0x000000015100780c */ /* 0x000fe40003fa6270 */
[----:B------:R-:W-:Y:S02]  /*a3f0*/  ISETP.LT.OR P2, PT, R84, 0x9, P2 ;  /* 0x000000095400780c */ /* 0x000fe40001741670 */
[----:B------:R-:W-:Y:S02]  /*a400*/  @P3 LOP3.LUT R23, R23, 0x1, RZ, 0xfc, !PT ;  /* 0x0000000117173812 */ /* 0x000fe400078efcff */
[----:B------:R-:W-:-:S02]  /*a410*/  FSEL R21, R21, -INF , !P2 ;  /* 0xff80000015157808 */ /* 0x000fc40005000000 */
[----:B------:R-:W-:Y:S02]  /*a420*/  ISETP.GT.AND P2, PT, R83, 0x9, !P3 ;  /* 0x000000095300780c */ /* 0x000fe40005f44270 */
        /* <DEDUP_REMOVED lines=164> */
[----:B------:R-:W-:Y:S02]  /*ae70*/  ISETP.GE.AND P4, PT, R81, 0x7a, PT ;  /* 0x0000007a5100780c */ /* 0x000fe40003f86270 */
[----:B------:R-:W0:Y:S11]  /*ae80*/  SHFL.IDX PT, R81, R80, 0x1, 0x1c1f ;  /* 0x003c1f0050517f89 */ /* 0x000e3600000e0000 */
[----:B------:R-:W-:-:S02]  /*ae90*/  @P4 LOP3.LUT R23, R23, 0x10000000, RZ, 0xfc, !PT ;  /* 0x1000000017174812 */ /* 0x000fc400078efcff */
[----:B------:R-:W-:-:S04]  /*aea0*/  ISETP.GT.AND P4, PT, R83, 0x79, !P4 ;  /* 0x000000795300780c */ /* 0x000fc80006784270 */
[----:B------:R-:W-:-:S04]  /*aeb0*/  ISETP.LT.OR P4, PT, R84, 0x7a, P4 ;  /* 0x0000007a5400780c */ /* 0x000fc80002781670 */
[----:B------:R-:W-:Y:S02]  /*aec0*/  FSEL R82, R82, -INF , !P4 ;  /* 0xff80000052527808 */ /* 0x000fe40006000000 */
[----:B------:R-:W-:Y:S01]  /*aed0*/  ISETP.GE.AND P4, PT, R11, 0x1, PT ;  /* 0x000000010b00780c */ /* 0x000fe20003f86270 */
[----:B0-----:R-:W-:Y:S01]  /*aee0*/  IMAD.IADD R86, R86, 0x1, R81 ;  /* 0x0000000156567824 */ /* 0x001fe200078e0251 */
[----:B------:R-:W-:-:S11]  /*aef0*/  VIADDMNMX R90, R81, R85, R90, PT ;  /* 0x00000055515a7246 */ /* 0x000fd6000380015a */
        /* <DEDUP_REMOVED lines=12> */
.L_x_14417:
[----:B------:R-:W-:-:S13]  /*afc0*/  ISETP.NE.AND P4, PT, R11, 0x1, PT ;  /* 0x000000010b00780c */ /* 0x000fda0003f85270 */
[----:B------:R-:W0:Y:S02]  /*afd0*/  @P4 LDC.64 R4, c[0x0][0x9e8] ;  /* 0x00027a00ff044b82 */ /* 0x000e240000000a00 */
[----:B0-----:R-:W-:-:S05]  /*afe0*/  @P4 IMAD.HI.U32 R4, R81, R4, RZ ;  /* 0x0000000451044227 */ /* 0x001fca00078e00ff */
[----:B------:R-:W-:-:S07]  /*aff0*/  @P4 SHF.R.U32.HI R81, RZ, R5, R4 ;  /* 0x00000005ff514219 */ /* 0x000fce0000011604 */
.L_x_14418:
[----:B------:R-:W-:Y:S05]  /*b000*/  BSYNC B0 ;  /* 0x0000000000007941 */ /* 0x000fea0003800000 */
.L_x_14416:
[----:B------:R-:W-:-:S04]  /*b010*/  IMAD R78, R81, R11, -R78 ;  /* 0x0000000b514e7224 */ /* 0x000fc800078e0a4e */
[----:B------:R-:W-:-:S05]  /*b020*/  IMAD R5, R94, -0x2, R78 ;  /* 0xfffffffe5e057824 */ /* 0x000fca00078e024e */
[----:B------:R-:W-:Y:S02]  /*b030*/  VIMNMX R86, R86, R5, !PT ;  /* 0x0000000556567248 */ /* 0x000fe40007fe0100 */
[----:B------:R-:W-:-:S07]  /*b040*/  VIADDMNMX R90, R5, R11, R90, PT ;  /* 0x0000000b055a7246 */ /* 0x000fce000380015a */
.L_x_14415:
[C---:B------:R-:W-:Y:S01]  /*b050*/  ISETP.GT.AND P1, PT, R86.reuse, 0x1, !P1 ;  /* 0x000000015600780c */ /* 0x040fe20004f24270 */
[----:B------:R-:W-:Y:S01]  /*b060*/  ULDC UR30, c[0x0][0x988] ;  /* 0x00026200001e7ab9 */ /* 0x000fe20000000800 */
        /* <DEDUP_REMOVED lines=29> */
[----:B------:R-:W-:Y:S02]  /*b240*/  LOP3.LUT P6, RZ, R23, 0x8000, RZ, 0xc0, !PT ;  /* 0x0000800017ff7812 */ /* 0x000fe400078cc0ff */
[----:B------:R-:W-:Y:S02]  /*b250*/  ISETP.GT.AND P1, PT, R86, 0x19, !P1 ;  /* 0x000000195600780c */ /* 0x000fe40004f24270 */
[----:B------:R-:W-:Y:S02]  /*b260*/  FMNMX.FTZ R5, R35, R4, !PT ;  /* 0x0000000423057209 */ /* 0x000fe40007810000 */
[----:B------:R-:W-:Y:S02]  /*b270*/  ISETP.LT.OR P1, PT, R90, 0x1a, P1 ;  /* 0x0000001a5a00780c */ /* 0x000fe40000f21670 */
[----:B------:R-:W-:Y:S02]  /*b280*/  FMNMX.FTZ R4, R36, R5, !PT ;  /* 0x0000000524047209 */ /* 0x000fe40007810000 */
[----:B------:R-:W-:-:S02]  /*b290*/  FSEL R30, R30, -INF , !P1 ;  /* 0xff8000001e1e7808 */ /* 0x000fc40004800000 */
[C---:B------:R-:W-:Y:S02]  /*b2a0*/  LOP3.LUT P1, RZ, R23.reuse, 0x800000, RZ, 0xc0, !PT ;  /* 0x0080000017ff7812 */ /* 0x040fe4000782c0ff */
[----:B------:R-:W-:Y:S02]  /*b2b0*/  LOP3.LUT P4, RZ, R23, 0x4000, RZ, 0xc0, !PT ;  /* 0x0000400017ff7812 */ /* 0x000fe4000788c0ff */
        /* <DEDUP_REMOVED lines=52> */
[----:B------:R-:W-:Y:S01]  /*b600*/  ISETP.GT.AND P5, PT, R86, RZ, !P5 ;  /* 0x000000ff5600720c */ /* 0x000fe20006fa4270 */
[----:B------:R-:W0:Y:S01]  /*b610*/  SHFL.BFLY PT, R5, R78, 0x2, 0x1f ;  /* 0x0c401f004e057f89 */ /* 0x000e2200000e0000 */
[----:B------:R-:W-:Y:S02]  /*b620*/  FSEL R46, R46, -INF , !P1 ;  /* 0xff8000002e2e7808 */ /* 0x000fe40004800000 */
[----:B------:R-:W-:Y:S02]  /*b630*/  ISETP.GT.AND P1, PT, R86, 0x40, !P6 ;  /* 0x000000405600780c */ /* 0x000fe40007724270 */
[----:B------:R-:W-:Y:S02]  /*b640*/  LOP3.LUT P6, RZ, R23, 0x10, RZ, 0xc0, !PT ;  /* 0x0000001017ff7812 */ /* 0x000fe400078cc0ff */
[C---:B------:R-:W-:Y:S02]  /*b650*/  ISETP.LT.OR P1, PT, R90.reuse, 0x41, P1 ;  /* 0x000000415a00780c */ /* 0x040fe40000f21670 */
[----:B------:R-:W-:-:S02]  /*b660*/  ISETP.LT.OR P5, PT, R90, 0x1, P5 ;  /* 0x000000015a00780c */ /* 0x000fc40002fa1670 */
[----:B------:R-:W-:Y:S02]  /*b670*/  FSEL R49, R49, -INF , !P1 ;  /* 0xff80000031317808 */ /* 0x000fe40004800000 */
[----:B------:R-:W-:Y:S02]  /*b680*/  ISETP.GT.AND P1, PT, R86, 0x41, !P4 ;  /* 0x000000415600780c */ /* 0x000fe40006724270 */
[----:B------:R-:W-:Y:S02]  /*b690*/  LOP3.LUT P4, RZ, R23, 0x2, RZ, 0xc0, !PT ;  /* 0x0000000217ff7812 */ /* 0x000fe4000788c0ff */
[----:B------:R-:W-:Y:S02]  /*b6a0*/  ISETP.LT.OR P1, PT, R90, 0x42, P1 ;  /* 0x000000425a00780c */ /* 0x000fe40000f21670 */
[----:B------:R-:W-:Y:S02]  /*b6b0*/  FSEL R3, R3, -INF , !P5 ;  /* 0xff80000003037808 */ /* 0x000fe40006800000 */
[----:B------:R-:W-:-:S02]  /*b6c0*/  FSEL R50, R50, -INF , !P1 ;  /* 0xff80000032327808 */ /* 0x000fc40004800000 */
[----:B------:R-:W-:Y:S02]  /*b6d0*/  LOP3.LUT P1, RZ, R23, 0x2000, RZ, 0xc0, !PT ;  /* 0x0000200017ff7812 */ /* 0x000fe4000782c0ff */
[----:B0-----:R-:W-:Y:S02]  /*b6e0*/  FMNMX.FTZ R80, R78, R5, !PT ;  /* 0x000000054e507209 */ /* 0x001fe40007810000 */
[C---:B------:R-:W-:Y:S02]  /*b6f0*/  ISETP.GT.AND P1, PT, R86.reuse, 0x48, !P1 ;  /* 0x000000485600780c */ /* 0x040fe40004f24270 */
[----:B------:R-:W-:Y:S01]  /*b700*/  ISETP.GT.AND P2, PT, R86, 0x71, !P2 ;  /* 0x000000715600780c */ /* 0x000fe20005744270 */
[----:B------:R-:W0:Y:S01]  /*b710*/  SHFL.BFLY PT, R5, R80, 0x1, 0x1f ;  /* 0x0c201f0050057f89 */ /* 0x000e2200000e0000 */
[----:B------:R-:W-:Y:S02]  /*b720*/  ISETP.LT.OR P1, PT, R90, 0x49, P1 ;  /* 0x000000495a00780c */ /* 0x000fe40000f21670 */
[----:B------:R-:W-:-:S02]  /*b730*/  ISETP.GT.AND P3, PT, R86, 0x78, !P3 ;  /* 0x000000785600780c */ /* 0x000fc40005f64270 */
[----:B------:R-:W-:Y:S02]  /*b740*/  FSEL R53, R53, -INF , !P1 ;  /* 0xff80000035357808 */ /* 0x000fe40004800000 */
[----:B------:R-:W-:Y:S02]  /*b750*/  LOP3.LUT P1, RZ, R23, 0x1000, RZ, 0xc0, !PT ;  /* 0x0000100017ff7812 */ /* 0x000fe4000782c0ff */
[----:B------:R-:W-:Y:S02]  /*b760*/  ISETP.LT.OR P2, PT, R90, 0x72, P2 ;  /* 0x000000725a00780c */ /* 0x000fe40001741670 */
[----:B------:R-:W-:Y:S02]  /*b770*/  ISETP.GT.AND P1, PT, R86, 0x49, !P1 ;  /* 0x000000495600780c */ /* 0x000fe40004f24270 */
[C---:B------:R-:W-:Y:S02]  /*b780*/  ISETP.LT.OR P3, PT, R90.reuse, 0x79, P3 ;  /* 0x000000795a00780c */ /* 0x040fe40001f61670 */
[----:B------:R-:W-:-:S02]  /*b790*/  ISETP.LT.OR P1, PT, R90, 0x4a, P1 ;  /* 0x0000004a5a00780c */ /* 0x000fc40000f21670 */
[----:B------:R-:W-:Y:S02]  /*b7a0*/  FSEL R73, R73, -INF , !P2 ;  /* 0xff80000049497808 */ /* 0x000fe40005000000 */
[----:B------:R-:W-:Y:S02]  /*b7b0*/  FSEL R54, R54, -INF , !P1 ;  /* 0xff80000036367808 */ /* 0x000fe40004800000 */
[----:B------:R-:W-:Y:S02]  /*b7c0*/  LOP3.LUT P1, RZ, R23, 0x800, RZ, 0xc0, !PT ;  /* 0x0000080017ff7812 */ /* 0x000fe4000782c0ff */
[----:B------:R-:W-:Y:S02]  /*b7d0*/  FSEL R0, R0, -INF , !P3 ;  /* 0xff80000000007808 */ /* 0x000fe40005800000 */
[----:B------:R-:W-:Y:S02]  /*b7e0*/  ISETP.GT.AND P1, PT, R86, 0x50, !P1 ;  /* 0x000000505600780c */ /* 0x000fe40004f24270 */
[----:B0-----:R-:W-:-:S02]  /*b7f0*/  FMNMX.FTZ R5, R80, R5, !PT ;  /* 0x0000000550057209 */ /* 0x001fc40007810000 */
[----:B------:R-:W-:-:S03]  /*b800*/  ISETP.LT.OR P1, PT, R90, 0x51, P1 ;  /* 0x000000515a00780c */ /* 0x000fc60000f21670 */
[----:B------:R-:W-:Y:S01]  /*b810*/  FMUL.FTZ R4, R5, UR30 ;  /* 0x0000001e05047c20 */ /* 0x000fe20008410000 */
        /* <DEDUP_REMOVED lines=32> */
[----:B------:R-:W-:-:S04]  /*ba20*/  FSETP.NEU.FTZ.AND P1, PT, R5, -INF , PT ;  /* 0xff8000000500780b */ /* 0x000fc80003f3d000 */
[----:B------:R-:W-:Y:S02]  /*ba30*/  FSEL R4, R4, RZ, P1 ;  /* 0x000000ff04047208 */ /* 0x000fe40000800000 */
[----:B------:R-:W-:Y:S02]  /*ba40*/  ISETP.GT.AND P1, PT, R86, 0x79, !P4 ;  /* 0x000000795600780c */ /* 0x000fe40006724270 */
[----:B------:R-:W-:Y:S01]  /*ba50*/  ISETP.NE.AND P4, PT, R93, 0x1, PT ;  /* 0x000000015d00780c */ /* 0x000fe20003f85270 */
        /* <DEDUP_REMOVED lines=44> */
[----:B------:R-:W-:-:S02]  /*bd20*/  FFMA.FTZ R35, R36, UR30, -R4 ;  /* 0x0000001e24237c23 */ /* 0x000fc40008010804 */
[----:B------:R-:W-:-:S04]  /*bd30*/  FMNMX.FTZ R81, R41, R14, !PT ;  /* 0x0000000e29517209 */ /* 0x000fc80007810000 */
[----:B------:R-:W-:Y:S01]  /*bd40*/  FMNMX.FTZ R14, R42, R81, !PT ;  /* 0x000000512a0e7209 */ /* 0x000fe20007810000 */
[----:B------:R-:W3:Y:S03]  /*bd50*/  MUFU.EX2 R144, R144 ;  /* 0x0000009000907308 */ /* 0x000ee60000000800 */
[----:B------:R-:W-:-:S04]  /*bd60*/  FMNMX.FTZ R39, R45, R14, !PT ;  /* 0x0000000e2d277209 */ /* 0x000fc80007810000 */
[----:B------:R-:W-:Y:S01]  /*bd70*/  FMNMX.FTZ R14, R46, R39, !PT ;  /* 0x000000272e0e7209 */ /* 0x000fe20007810000 */
[----:B------:R-:W4:Y:S01]  /*bd80*/  MUFU.EX2 R27, R27 ;  /* 0x0000001b001b7308 */ /* 0x000f220000000800 */
[----:B------:R-:W-:Y:S02]  /*bd90*/  FFMA.FTZ R39, R40, UR30, -R4 ;  /* 0x0000001e28277c23 */ /* 0x000fe40008010804 */
[----:B------:R-:W-:-:S04]  /*bda0*/  FMNMX.FTZ R81, R49, R14, !PT ;  /* 0x0000000e31517209 */ /* 0x000fc80007810000 */
[----:B------:R-:W-:Y:S01]  /*bdb0*/  FMNMX.FTZ R14, R50, R81, !PT ;  /* 0x00000051320e7209 */ /* 0x000fe20007810000 */
[----:B------:R-:W5:Y:S03]  /*bdc0*/  MUFU.EX2 R146, R146 ;  /* 0x0000009200927308 */ /* 0x000f660000000800 */
[----:B------:R-:W-:-:S04]  /*bdd0*/  FMNMX.FTZ R43, R53, R14, !PT ;  /* 0x0000000e352b7209 */ /* 0x000fc80007810000 */
[----:B------:R-:W-:Y:S01]  /*bde0*/  FMNMX.FTZ R14, R54, R43, !PT ;  /* 0x0000002b360e7209 */ /* 0x000fe20007810000 */
[----:B------:R-:W-:Y:S01]  /*bdf0*/  FFMA.FTZ R43, R44, UR30, -R4 ;  /* 0x0000001e2c2b7c23 */ /* 0x000fe20008010804 */
[----:B------:R-:W5:Y:S02]  /*be00*/  MUFU.EX2 R31, R31 ;  /* 0x0000001f001f7308 */ /* 0x000f640000000800 */
[----:B------:R-:W-:-:S04]  /*be10*/  FMNMX.FTZ R81, R57, R14, !PT ;  /* 0x0000000e39517209 */ /* 0x000fc80007810000 */
[----:B------:R-:W-:Y:S02]  /*be20*/  FMNMX.FTZ R14, R58, R81, !PT ;  /* 0x000000513a0e7209 */ /* 0x000fe40007810000 */
[----:B------:R-:W-:Y:S02]  /*be30*/  MUFU.EX2 R140, R140 ;  /* 0x0000008c008c7308 */ /* 0x000fe40000000800 */
[----:B------:R-:W-:-:S04]  /*be40*/  FMNMX.FTZ R47, R61, R14, !PT ;  /* 0x0000000e3d2f7209 */ /* 0x000fc80007810000 */
[----:B------:R-:W-:Y:S01]  /*be50*/  FMNMX.FTZ R14, R62, R47, !PT ;  /* 0x0000002f3e0e7209 */ /* 0x000fe20007810000 */
[----:B------:R-:W-:Y:S01]  /*be60*/  FFMA.FTZ R47, R48, UR30, -R4 ;  /* 0x0000001e302f7c23 */ /* 0x000fe20008010804 */
        /* <DEDUP_REMOVED lines=12> */
[----:B------:R-:W-:Y:S03]  /*bf30*/  MUFU.EX2 R43, R43 ;  /* 0x0000002b002b7308 */ /* 0x000fe60000000800 */
[----:B------:R-:W0:Y:S05]  /*bf40*/  SHFL.BFLY PT, R14, R81, 0x2, 0x1f ;  /* 0x0c401f00510e7f89 */ /* 0x000e2a00000e0000 */
        /* <DEDUP_REMOVED lines=8> */
[----:B0-----:R-:W-:Y:S01]  /*bfd0*/  FMNMX.FTZ R14, R28, R77, !PT ;  /* 0x0000004d1c0e7209 */ /* 0x001fe20007810000 */
[----:B------:R-:W-:-:S06]  /*bfe0*/  FFMA.FTZ R77, R82, UR30, -R4 ;  /* 0x0000001e524d7c23 */ /* 0x000fcc0008010804 */
[----:B------:R-:W-:Y:S01]  /*bff0*/  MUFU.EX2 R128, R128 ;  /* 0x0000008000807308 */ /* 0x000fe20000000800 */
[C---:B------:R-:W-:Y:S01]  /*c000*/  FSETP.NEU.FTZ.AND P1, PT, R14.reuse, -INF , PT ;  /* 0xff8000000e00780b */ /* 0x040fe20003f3d000 */
[----:B------:R-:W-:-:S05]  /*c010*/  FMUL.FTZ R79, R14, UR30 ;  /* 0x0000001e0e4f7c20 */ /* 0x000fca0008410000 */
[----:B------:R-:W-:Y:S01]  /*c020*/  FSEL R79, R79, RZ, P1 ;  /* 0x000000ff4f4f7208 */ /* 0x000fe20000800000 */
[----:B------:R-:W-:Y:S04]  /*c030*/  MUFU.EX2 R59, R59 ;  /* 0x0000003b003b7308 */ /* 0x000fe80000000800 */
        /* <DEDUP_REMOVED lines=12> */
[----:B------:R-:W-:Y:S01]  /*c100*/  FFMA.FTZ R141, R33, UR30, -R79 ;  /* 0x0000001e218d7c23 */ /* 0x000fe2000801084f */
[----:B------:R-:W0:Y:S01]  /*c110*/  @P4 LDC R25, c[0x0][0x44c] ;  /* 0x00011300ff194b82 */ /* 0x000e220000000800 */
[----:B------:R-:W1:Y:S01]  /*c120*/  MUFU.EX2 R12, R12 ;  /* 0x0000000c000c7308 */ /* 0x000e620000000800 */
[----:B---3--:R-:W-:Y:S01]  /*c130*/  FADD.FTZ R4, R144, R3 ;  /* 0x0000000390047221 */ /* 0x008fe20000010000 */
[--C-:B------:R-:W-:Y:S01]  /*c140*/  FFMA.FTZ R30, R34, UR30, -R79.reuse ;  /* 0x0000001e221e7c23 */ /* 0x100fe2000801084f */
[--C-:B------:R-:W-:Y:S01]  /*c150*/  FFMA.FTZ R36, R46, UR30, -R79.reuse ;  /* 0x0000001e2e247c23 */ /* 0x100fe2000801084f */
[--C-:B------:R-:W-:Y:S01]  /*c160*/  FFMA.FTZ R34, R42, UR30, -R79.reuse ;  /* 0x0000001e2a227c23 */ /* 0x100fe2000801084f */
[----:B----4-:R-:W-:Y:S01]  /*c170*/  FADD.FTZ R3, R27, R4 ;  /* 0x000000041b037221 */ /* 0x010fe20000010000 */
[----:B------:R-:W-:Y:S01]  /*c180*/  FFMA.FTZ R143, R37, UR30, -R79 ;  /* 0x0000001e258f7c23 */ /* 0x000fe2000801084f */
[----:B------:R-:W2:Y:S01]  /*c190*/  @P4 LDC R46, c[0x0][0x450] ;  /* 0x00011400ff2e4b82 */ /* 0x000ea20000000800 */
[----:B------:R-:W3:Y:S01]  /*c1a0*/  MUFU.EX2 R151, R151 ;  /* 0x0000009700977308 */ /* 0x000ee20000000800 */
[----:B-----5:R-:W-:Y:S01]  /*c1b0*/  FADD.FTZ R40, R146, R3 ;  /* 0x0000000392287221 */ /* 0x020fe20000010000 */
[--C-:B------:R-:W-:Y:S01]  /*c1c0*/  FFMA.FTZ R32, R38, UR30, -R79.reuse ;  /* 0x0000001e26207c23 */ /* 0x100fe2000801084f */
        /* <DEDUP_REMOVED lines=8> */
[--C-:B------:R-:W-:Y:S01]  /*c250*/  FFMA.FTZ R135, R53, UR30, -R79.reuse ;  /* 0x0000001e35877c23 */ /* 0x100fe2000801084f */
[--C-:B------:R-:W-:Y:S01]  /*c260*/  FFMA.FTZ R40, R54, UR30, -R79.reuse ;  /* 0x0000001e36287c23 */ /* 0x100fe2000801084f */
[----:B------:R-:W-:Y:S01]  /*c270*/  FFMA.FTZ R129, R57, UR30, -R79 ;  /* 0x0000001e39817c23 */ /* 0x000fe2000801084f */
[----:B------:R-:W-:Y:S01]  /*c280*/  FADD.FTZ R15, R35, R42 ;  /* 0x0000002a230f7221 */ /* 0x000fe20000010000 */
[----:B0-----:R-:W-:Y:S01]  /*c290*/  @P4 IMAD.HI.U32 R29, R92, R25, RZ ;  /* 0x000000195c1d4227 */ /* 0x001fe200078e00ff */
[----:B------:R-:W0:Y:S03]  /*c2a0*/  MUFU.EX2 R145, R145 ;  /* 0x0000009100917308 */ /* 0x000e260000000800 */
[----:B---3--:R-:W-:Y:S01]  /*c2b0*/  FADD.FTZ R3, R151, R4 ;  /* 0x0000000497037221 */ /* 0x008fe20000010000 */
[----:B------:R-:W-:Y:S01]  /*c2c0*/  FADD.FTZ R42, R142, R15 ;  /* 0x0000000f8e2a7221 */ /* 0x000fe20000010000 */
[----:B------:R-:W-:Y:S01]  /*c2d0*/  F2FP.F16.F32.PACK_AB R148, R13, R148 ;  /* 0x000000940d94723e */ /* 0x000fe200000000ff */
[--C-:B------:R-:W-:Y:S01]  /*c2e0*/  FFMA.FTZ R131, R61, UR30, -R79.reuse ;  /* 0x0000001e3d837c23 */ /* 0x100fe2000801084f */
[--C-:B------:R-:W-:Y:S01]  /*c2f0*/  FFMA.FTZ R125, R65, UR30, -R79.reuse ;  /* 0x0000001e417d7c23 */ /* 0x100fe2000801084f */
[----:B------:R-:W-:Y:S01]  /*c300*/  FADD.FTZ R15, R39, R42 ;  /* 0x0000002a270f7221 */ /* 0x000fe20000010000 */
[----:B------:R-:W-:Y:S01]  /*c310*/  FFMA.FTZ R42, R58, UR30, -R79 ;  /* 0x0000001e3a2a7c23 */ /* 0x000fe2000801084f */
[----:B------:R-:W1:Y:S01]  /*c320*/  MUFU.EX2 R26, R26 ;  /* 0x0000001a001a7308 */ /* 0x000e620000000800 */
[----:B----4-:R-:W-:Y:S01]  /*c330*/  FADD.FTZ R4, R20, R3 ;  /* 0x0000000314047221 */ /* 0x010fe20000010000 */
[----:B------:R-:W-:Y:S01]  /*c340*/  FADD.FTZ R44, R136, R15 ;  /* 0x0000000f882c7221 */ /* 0x000fe20000010000 */
[----:B------:R-:W-:Y:S01]  /*c350*/  IMAD.MOV.U32 R15, RZ, RZ, R92 ;  /* 0x000000ffff0f7224 */ /* 0x000fe200078e005c */
[----:B--2---:R-:W-:Y:S01]  /*c360*/  @P4 SHF.R.U32.HI R15, RZ, R46, R29 ;  /* 0x0000002eff0f4219 */ /* 0x004fe2000001161d */
        /* <DEDUP_REMOVED lines=14> */
[----:B------:R-:W-:Y:S01]  /*c450*/  FFMA.FTZ R24, R24, UR30, -R79 ;  /* 0x0000001e18187c23 */ /* 0x000fe2000801084f */
[----:B------:R-:W-:Y:S01]  /*c460*/  ISETP.GE.AND P4, PT, R11, 0x1, PT ;  /* 0x000000010b00780c */ /* 0x000fe20003f86270 */
[----:B------:R-:W-:-:S02]  /*c470*/  IMAD.IADD R15, R88, 0x1, R15 ;  /* 0x00000001580f7824 */ /* 0x000fc400078e020f */
[----:B------:R-:W-:Y:S01]  /*c480*/  FADD.FTZ R25, R51, R46 ;  /* 0x0000002e33197221 */ /* 0x000fe20000010000 */
[----:B------:R-:W-:Y:S01]  /*c490*/  FFMA.FTZ R46, R70, UR30, -R79 ;  /* 0x0000001e462e7c23 */ /* 0x000fe2000801084f */
[----:B------:R-:W1:Y:S01]  /*c4a0*/  MUFU.EX2 R141, R141 ;  /* 0x0000008d008d7308 */ /* 0x000e620000000800 */
[----:B--2---:R-:W-:Y:S01]  /*c4b0*/  FADD.FTZ R3, R147, R4 ;  /* 0x0000000493037221 */ /* 0x004fe20000010000 */
[----:B------:R-:W-:Y:S01]  /*c4c0*/  FADD.FTZ R48, R134, R25 ;  /* 0x0000001986307221 */ /* 0x000fe20000010000 */
[----:B------:R-:W-:Y:S01]  /*c4d0*/  F2FP.F16.F32.PACK_AB R149, R12, R149 ;  /* 0x000000950c95723e */ /* 0x000fe200000000ff */
[----:B------:R-:W-:Y:S01]  /*c4e0*/  IMAD.IADD R10, R15, 0x1, R10 ;  /* 0x000000010f0a7824 */ /* 0x000fe200078e020a */
[----:B------:R-:W-:Y:S01]  /*c4f0*/  F2FP.F16.F32.PACK_AB R144, R27, R144 ;  /* 0x000000901b90723e */ /* 0x000fe200000000ff */
[----:B------:R-:W-:Y:S01]  /*c500*/  FADD.FTZ R29, R55, R48 ;  /* 0x00000030371d7221 */ /* 0x000fe20000010000 */
[----:B------:R-:W-:Y:S01]  /*c510*/  F2FP.F16.F32.PACK_AB R146, R31, R146 ;  /* 0x000000921f92723e */ /* 0x000fe200000000ff */
[----:B------:R-:W2:Y:S01]  /*c520*/  MUFU.EX2 R30, R30 ;  /* 0x0000001e001e7308 */ /* 0x000ea20000000800 */
[----:B0-----:R-:W-:Y:S01]  /*c530*/  FADD.FTZ R4, R28, R3 ;  /* 0x000000031c047221 */ /* 0x001fe20000010000 */
[----:B------:R-:W-:Y:S01]  /*c540*/  FADD.FTZ R48, R128, R29 ;  /* 0x0000001d80307221 */ /* 0x000fe20000010000 */
[----:B------:R-:W-:-:S02]  /*c550*/  F2FP.F16.F32.PACK_AB R140, R35, R140 ;  /* 0x0000008c238c723e */ /* 0x000fc400000000ff */
[----:B------:R-:W-:Y:S02]  /*c560*/  F2FP.F16.F32.PACK_AB R142, R39, R142 ;  /* 0x0000008e278e723e */ /* 0x000fe400000000ff */
        /* <DEDUP_REMOVED lines=16> */
[C---:B-1----:R-:W-:Y:S01]  /*c670*/  FADD.FTZ R4, R32.reuse, R3 ;  /* 0x0000000320047221 */ /* 0x042fe20000010000 */
[----:B------:R-:W-:-:S06]  /*c680*/  F2FP.F16.F32.PACK_AB R143, R32, R143 ;  /* 0x0000008f208f723e */ /* 0x000fcc00000000ff */
[----:B------:R-:W1:Y:S01]  /*c690*/  MUFU.EX2 R139, R139 ;  /* 0x0000008b008b7308 */ /* 0x000e620000000800 */
[----:B--2---:R-:W-:-:S07]  /*c6a0*/  FADD.FTZ R3, R137, R4 ;  /* 0x0000000489037221 */ /* 0x004fce0000010000 */
[----:B------:R-:W2:Y:S01]  /*c6b0*/  MUFU.EX2 R36, R36 ;  /* 0x0000002400247308 */ /* 0x000ea20000000800 */
[----:B0-----:R-:W-:Y:S01]  /*c6c0*/  FADD.FTZ R4, R34, R3 ;  /* 0x0000000322047221 */ /* 0x001fe20000010000 */
[----:B------:R-:W-:Y:S01]  /*c6d0*/  FFMA.FTZ R3, R0, UR30, -R79 ;  /* 0x0000001e00037c23 */ /* 0x000fe2000801084f */
[----:B------:R-:W-:-:S05]  /*c6e0*/  F2FP.F16.F32.PACK_AB R137, R34, R137 ;  /* 0x000000892289723e */ /* 0x000fca00000000ff */
[----:B------:R-:W0:Y:S01]  /*c6f0*/  MUFU.EX2 R133, R133 ;  /* 0x0000008500857308 */ /* 0x000e220000000800 */
[----:B-1----:R-:W-:-:S07]  /*c700*/  FADD.FTZ R25, R139, R4 ;  /* 0x000000048b197221 */ /* 0x002fce0000010000 */
[----:B------:R-:W1:Y:S01]  /*c710*/  MUFU.EX2 R38, R38 ;  /* 0x0000002600267308 */ /* 0x000e620000000800 */
[C---:B--2---:R-:W-:Y:S01]  /*c720*/  FADD.FTZ R4, R36.reuse, R25 ;  /* 0x0000001924047221 */ /* 0x044fe20000010000 */
[----:B------:R-:W-:Y:S01]  /*c730*/  FADD.FTZ R25, R59, R48 ;  /* 0x000000303b197221 */ /* 0x000fe20000010000 */
[----:B------:R-:W-:-:S05]  /*c740*/  F2FP.F16.F32.PACK_AB R139, R36, R139 ;  /* 0x0000008b248b723e */ /* 0x000fca00000000ff */
        /* <DEDUP_REMOVED lines=44> */
[----:B------:R-:W-:Y:S01]  /*ca10*/  F2FP.F16.F32.PACK_AB R125, R0, R125 ;  /* 0x0000007d007d723e */ /* 0x000fe200000000ff */
[----:B------:R-:W-:-:S05]  /*ca20*/  VIADD R0, R89, 0xfffffffe ;  /* 0xfffffffe59007836 */ /* 0x000fca0000000000 */
        /* <DEDUP_REMOVED lines=19> */
[C---:B------:R-:W-:Y:S01]  /*cb60*/  ISETP.GT.AND P1, PT, R15.reuse, RZ, PT ;  /* 0x000000ff0f00720c */ /* 0x040fe20003f24270 */
[----:B------:R-:W-:Y:S01]  /*cb70*/  BSSY B0, `(.L_x_14420) ;  /* 0x000000e000007945 */ /* 0x000fe20003800000 */
[----:B------:R-:W-:-:S11]  /*cb80*/  VIADD R12, R15, 0xffffffff ;  /* 0xffffffff0f0c7836 */ /* 0x000fd60000000000 */
[----:B------:R-:W-:Y:S05]  /*cb90*/  @P1 BRA `(.L_x_14421) ;  /* 0x00000000001c1947 */ /* 0x000fea0003800000 */
[----:B------:R-:W-:Y:S02]  /*cba0*/  ISETP.NE.AND P1, PT, R11, 0x1, PT ;  /* 0x000000010b00780c */ /* 0x000fe40003f25270 */
[----:B------:R-:W-:-:S11]  /*cbb0*/  IADD3 R15, -R15, RZ, RZ ;  /* 0x000000ff0f0f7210 */ /* 0x000fd60007ffe1ff */
[----:B------:R-:W0:Y:S02]  /*cbc0*/  @P1 LDC.64 R12, c[0x0][0x9e8] ;  /* 0x00027a00ff0c1b82 */ /* 0x000e240000000a00 */
[----:B0-----:R-:W-:-:S05]  /*cbd0*/  @P1 IMAD.HI.U32 R12, R15, R12, RZ ;  /* 0x0000000c0f0c1227 */ /* 0x001fca00078e00ff */
[----:B------:R-:W-:-:S04]  /*cbe0*/  @P1 SHF.R.U32.HI R15, RZ, R13, R12 ;  /* 0x0000000dff0f1219 */ /* 0x000fc8000001160c */
[----:B------:R-:W-:Y:S01]  /*cbf0*/  LOP3.LUT R12, RZ, R15, RZ, 0x33, !PT ;  /* 0x0000000fff0c7212 */ /* 0x000fe200078e33ff */
[----:B------:R-:W-:Y:S06]  /*cc00*/  BRA `(.L_x_14422) ;  /* 0x0000000000107947 */ /* 0x000fec0003800000 */
.L_x_14421:
[----:B------:R-:W-:-:S13]  /*cc10*/  ISETP.NE.AND P1, PT, R11, 0x1, PT ;  /* 0x000000010b00780c */ /* 0x000fda0003f25270 */
[----:B------:R-:W0:Y:S02]  /*cc20*/  @P1 LDC.64 R20, c[0x0][0x9e8] ;  /* 0x00027a00ff141b82 */ /* 0x000e240000000a00 */
[----:B0-----:R-:W-:-:S05]  /*cc30*/  @P1 IMAD.HI.U32 R20, R12, R20, RZ ;  /* 0x000000140c141227 */ /* 0x001fca00078e00ff */
[----:B------:R-:W-:-:S07]  /*cc40*/  @P1 SHF.R.U32.HI R12, RZ, R21, R20 ;  /* 0x00000015ff0c1219 */ /* 0x000fce0000011614 */
.L_x_14422:
[----:B------:R-:W-:Y:S05]  /*cc50*/  BSYNC B0 ;  /* 0x0000000000007941 */ /* 0x000fea0003800000 */
.L_x_14420:
[----:B------:R-:W-:-:S05]  /*cc60*/  IMAD R11, R12, R11, R11 ;  /* 0x0000000b0c0b7224 */ /* 0x000fca00078e020b */
[----:B------:R-:W-:-:S07]  /*cc70*/  VIMNMX R10, R10, R11, PT ;  /* 0x0000000b0a0a7248 */ /* 0x000fce0003fe0100 */
.L_x_14419:
        /* <DEDUP_REMOVED lines=30> */
[----:B--2---:R-:W-:-:S04]  /*ce60*/  VIMNMX R12, R12, R11, !PT ;  /* 0x0000000b0c0c7248 */ /* 0x004fc80007fe0100 */
[----:B------:R-:W-:Y:S01]  /*ce70*/  ISETP.GE.AND P1, PT, R0, R12, PT ;  /* 0x0000000c0000720c */ /* 0x000fe20003f26270 */
[----:B------:R0:W-:-:S12]  /*ce80*/  STL [R1+0x24], R12 ;  /* 0x0000240c01007387 */ /* 0x0001d80000100800 */
[----:B0-----:R-:W-:Y:S05]  /*ce90*/  @!P1 BRA `(.L_x_14423) ;  /* 0x00000038002c9947 */ /* 0x001fea0003800000 */
[----:B------:R-:W-:-:S07]  /*cea0*/  IMAD.MOV.U32 R119, RZ, RZ, RZ ;  /* 0x000000ffff777224 */ /* 0x000fce00078e00ff */
.L_x_14443:
        /* <DEDUP_REMOVED lines=8> */
[----:B------:R-:W-:Y:S05]  /*cf30*/  @P1 BRA `(.L_x_14424) ;  /* 0x0000000000301947 */ /* 0x000fea0003800000 */
[----:B------:R-:W-:Y:S05]  /*cf40*/  @!P0 BRA `(.L_x_14425) ;  /* 0x0000000000048947 */ /* 0x000fea0003800000 */
[----:B------:R-:W-:Y:S01]  /*cf50*/  BPT.TRAP 0x1 ;  /* 0x000000040000795c */ /* 0x000fe20000300000 */
.L_x_14425:
[----:B------:R-:W-:Y:S01]  /*cf60*/  IMAD R11, R15, 0x8, R2 ;  /* 0x000000080f0b7824 */ /* 0x000fe200078e0202 */
[----:B------:R-:W-:-:S04]  /*cf70*/  SHF.L.U32 R10, R20, 0x1f, RZ ;  /* 0x0000001f140a7819 */ /* 0x000fc800000006ff */
[----:B------:R0:W1:Y:S01]  /*cf80*/  SYNCS.PHASECHK.TRANS64.TRYWAIT P2, [R11+URZ+0x16830], R10 ;  /* 0x0168300a0b0075a7 */ /* 0x000062000804017f */
[----:B------:R-:W-:Y:S05]  /*cf90*/  @!P0 BRA `(.L_x_14426) ;  /* 0x0000000000048947 */ /* 0x000fea0003800000 */
[----:B------:R-:W-:Y:S01]  /*cfa0*/  BPT.TRAP 0x1 ;  /* 0x000000040000795c */ /* 0x000fe20000300000 */
.L_x_14426:
[----:B------:R-:W-:Y:S04]  /*cfb0*/  BSSY B0, `(.L_x_14424) ;  /* 0x0000004000007945 */ /* 0x000fe80003800000 */
[----:B-1----:R-:W-:Y:S05]  /*cfc0*/  @P2 BRA `(.L_x_14427) ;  /* 0x0000000000082947 */ /* 0x002fea0003800000 */
[----:B------:R-:W1:Y:S02]  /*cfd0*/  SYNCS.PHASECHK.TRANS64.TRYWAIT P2, [R11+URZ+0x16830], R10 ;  /* 0x0168300a0b0075a7 */ /* 0x000e64000804017f */
[----:B-1----:R-:W-:Y:S05]  /*cfe0*/  @!P2 BRA `(.L_x_14428) ;  /* 0x0000014000d0a947 */ /* 0x002fea0003800000 */
.L_x_14427:
[----:B------:R-:W-:Y:S05]  /*cff0*/  BSYNC B0 ;  /* 0x0000000000007941 */ /* 0x000fea0003800000 */
.L_x_14424:
[----:B------:R-:W2:Y:S01]  /*d000*/  LDL R12, [R1+0x2c] ;  /* 0x00002c00010c7983 */ /* 0x000ea20000100800 */
[----:B01----:R-:W0:Y:S01]  /*d010*/  S2R R10, SR_TID.X ;  /* 0x00000000000a7919 */ /* 0x003e220000002100 */
[----:B------:R-:W-:Y:S01]  /*d020*/  IMAD.MOV.U32 R11, RZ, RZ, 0x40000040 ;  /* 0x40000040ff0b7424 */ /* 0x000fe200078e00ff */
[----:B------:R-:W-:Y:S05]  /*d030*/  WARPSYNC.ALL ;  /* 0x0000000000007948 */ /* 0x000fea0003800000 */
[----:B------:R-:W-:Y:S02]  /*d040*/  R2UR UR23, R11 ;  /* 0x000000000b1772ca */ /* 0x000fe400000e0000 */
[----:B0-----:R-:W-:-:S05]  /*d050*/  SHF.R.U32.HI R10, RZ, 0x7, R10 ;  /* 0x00000007ff0a7819 */ /* 0x001fca000001160a */
[----:B------:R-:W-:Y:S02]  /*d060*/  VIADD R21, R10, 0x8 ;  /* 0x000000080a157836 */ /* 0x000fe40000000000 */
[----:B------:R-:W-:-:S05]  /*d070*/  IMAD.MOV.U32 R13, RZ, RZ, 0x40000040 ;  /* 0x40000040ff0d7424 */ /* 0x000fca00078e00ff */
[----:B------:R-:W-:Y:S01]  /*d080*/  R2UR UR19, R13 ;  /* 0x000000000d1372ca */ /* 0x000fe200000e0000 */
[----:B------:R-:W-:Y:S01]  /*d090*/  IMAD.MOV.U32 R25, RZ, RZ, 0x40000040 ;  /* 0x40000040ff197424 */ /* 0x000fe200078e00ff */
[----:B------:R-:W-:Y:S02]  /*d0a0*/  R2UR UR12, R6 ;  /* 0x00000000060c72ca */ /* 0x000fe400000e0000 */
[----:B------:R-:W-:Y:S02]  /*d0b0*/  R2UR UR13, R7 ;  /* 0x00000000070d72ca */ /* 0x000fe400000e0000 */
[C---:B------:R-:W-:Y:S02]  /*d0c0*/  R2UR UR15, R25.reuse ;  /* 0x00000000190f72ca */ /* 0x040fe400000e0000 */
[----:B------:R-:W-:Y:S01]  /*d0d0*/  R2UR UR27, R25 ;  /* 0x00000000191b72ca */ /* 0x000fe200000e0000 */
[----:B------:R0:W-:Y:S01]  /*d0e0*/  BAR.SYNC.DEFER_BLOCKING R21, 0x100 ;  /* 0x000400150000751d */ /* 0x0001e20000010000 */
[----:B--2---:R-:W-:-:S05]  /*d0f0*/  IMAD R24, R15, 0x400, R12 ;  /* 0x000004000f187824 */ /* 0x004fca00078e020c */
[----:B------:R-:W-:-:S04]  /*d100*/  IADD3 R10, R24, 0x4, RZ ;  /* 0x00000004180a7810 */ /* 0x000fc80007ffe0ff */
[----:B------:R-:W-:Y:S02]  /*d110*/  R2UR UR22, R10 ;  /* 0x000000000a1672ca */ /* 0x000fe400000e0000 */
[----:B------:R-:W2:Y:S01]  /*d120*/  LDL.64 R10, [R1+0x18] ;  /* 0x00001800010a7983 */ /* 0x000ea20000100a00 */
[----:B------:R-:W-:-:S05]  /*d130*/  VIADD R12, R24, 0x2 ;  /* 0x00000002180c7836 */ /* 0x000fca0000000000 */
[----:B------:R-:W-:Y:S02]  /*d140*/  R2UR UR18, R12 ;  /* 0x000000000c1272ca */ /* 0x000fe400000e0000 */
[----:B------:R-:W3:Y:S01]  /*d150*/  LDL.64 R12, [R1+0x10] ;  /* 0x00001000010c7983 */ /* 0x000ee20000100a00 */
[C---:B------:R-:W-:Y:S01]  /*d160*/  R2UR UR14, R24.reuse ;  /* 0x00000000180e72ca */ /* 0x040fe200000e0000 */
[----:B------:R-:W-:-:S05]  /*d170*/  VIADD R24, R24, 0x6 ;  /* 0x0000000618187836 */ /* 0x000fca0000000000 */
[----:B------:R-:W-:Y:S02]  /*d180*/  R2UR UR26, R24 ;  /* 0x00000000181a72ca */ /* 0x000fe400000e0000 */
[----:B------:R-:W-:-:S06]  /*d190*/  WARPGROUP.ARRIVE ;  /* 0x00000000000079c5 */ /* 0x000fcc0000000000 */
[----:B------:R-:W-:Y:S03]  /*d1a0*/  HGMMA.64x128x16.F32 R24, gdesc[UR12], RZ, !UPT, gsb0 ;  /* 0x01e000000c1879f0 */ /* 0x000fe6000c0008ff */
[----:B------:R-:W-:Y:S02]  /*d1b0*/  WARPGROUP.DEPBAR.LE gsb0, 0x0 ;  /* 0x00008000000079c5 */ /* 0x000fe40000010000 */
[----:B------:R-:W-:Y:S01]  /*d1c0*/  WARPGROUP.ARRIVE ;  /* 0x00000000000079c5 */ /* 0x000fe20000000000 */
[----:B--2---:R-:W-:Y:S02]  /*d1d0*/  R2UR UR16, R10 ;  /* 0x000000000a1072ca */ /* 0x004fe400000e0000 */
[----:B------:R-:W-:-:S13]  /*d1e0*/  R2UR UR17, R11 ;  /* 0x000000000b1172ca */ /* 0x000fda00000e0000 */
[----:B------:R-:W-:Y:S01]  /*d1f0*/  HGMMA.64x128x16.F32 R24, gdesc[UR16], R24, gsb0 ;  /* 0x01e00000101879f0 */ /* 0x000fe20008000818 */
[----:B---3--:R-:W-:Y:S02]  /*d200*/  R2UR UR20, R12 ;  /* 0x000000000c1472ca */ /* 0x008fe400000e0000 */
        /* <DEDUP_REMOVED lines=13> */
.L_x_14430:
[----:B------:R-:W-:Y:S01]  /*d2e0*/  SHF.L.U32 R10, R154, 0x1f, RZ ;  /* 0x0000001f9a0a7819 */ /* 0x000fe200000006ff */
[----:B------:R-:W-:-:S04]  /*d2f0*/  IMAD R11, R19, 0x8, R2 ;  /* 0x00000008130b7824 */ /* 0x000fc800078e0202 */
[----:B------:R0:W1:Y:S01]  /*d300*/  SYNCS.PHASECHK.TRANS64.TRYWAIT P1, [R11+URZ+0x16850], R10 ;  /* 0x0168500a0b0075a7 */ /* 0x000062000802017f */
[----:B------:R-:W-:Y:S05]  /*d310*/  @!P0 BRA `(.L_x_14431) ;  /* 0x0000000000048947 */ /* 0x000fea0003800000 */
[----:B------:R-:W-:Y:S01]  /*d320*/  BPT.TRAP 0x1 ;  /* 0x000000040000795c */ /* 0x000fe20000300000 */
.L_x_14431:
[----:B-1----:R-:W-:Y:S05]  /*d330*/  @P1 BRA `(.L_x_14429) ;  /* 0x0000000000081947 */ /* 0x002fea0003800000 */
[----:B------:R-:W1:Y:S02]  /*d340*/  SYNCS.PHASECHK.TRANS64.TRYWAIT P1, [R11+URZ+0x16850], R10 ;  /* 0x0168500a0b0075a7 */ /* 0x000e64000802017f */
[----:B-1----:R-:W-:Y:S05]  /*d350*/  @!P1 BRA `(.L_x_14432) ;  /* 0x0000014000089947 */ /* 0x002fea0003800000 */
.L_x_14429:
        /* <DEDUP_REMOVED lines=8> */
[----:B------:R-:W-:Y:S01]  /*d3e0*/  R2UR UR15, R11 ;  /* 0x000000000b0f72ca */ /* 0x000fe200000e0000 */
[----:B------:R-:W-:Y:S02]  /*d3f0*/  IMAD.MOV.U32 R11, RZ, RZ, 0x40000040 ;  /* 0x40000040ff0b7424 */ /* 0x000fe400078e00ff */
[----:B------:R-:W-:-:S05]  /*d400*/  IMAD R10, R19, 0x400, R10 ;  /* 0x00000400130a7824 */ /* 0x000fca00078e020a */
[C---:B------:R-:W-:Y:S02]  /*d410*/  R2UR UR14, R10.reuse ;  /* 0x000000000a0e72ca */ /* 0x040fe400000e0000 */
[----:B------:R-:W-:-:S11]  /*d420*/  IADD3 R12, R10, 0x80, RZ ;  /* 0x000000800a0c7810 */ /* 0x000fd60007ffe0ff */
[----:B------:R-:W-:Y:S01]  /*d430*/  HGMMA.64x64x16.F32 R88, R148, gdesc[UR12].tnspB, R88, gsb0 ;  /* 0x40e0000c94587df0 */ /* 0x000fe20008000858 */
[----:B------:R-:W-:Y:S01]  /*d440*/  R2UR UR14, R12 ;  /* 0x000000000c0e72ca */ /* 0x000fe200000e0000 */
[----:B------:R-:W-:Y:S01]  /*d450*/  VIADD R12, R10, 0x100 ;  /* 0x000001000a0c7836 */ /* 0x000fe20000000000 */
[----:B------:R-:W-:Y:S01]  /*d460*/  R2UR UR15, R13 ;  /* 0x000000000d0f72ca */ /* 0x000fe200000e0000 */
[----:B------:R-:W-:Y:S01]  /*d470*/  IMAD.MOV.U32 R13, RZ, RZ, 0x40000040 ;  /* 0x40000040ff0d7424 */ /* 0x000fe200078e00ff */
[----:B0-----:R-:W-:Y:S02]  /*d480*/  SHF.R.U32.HI R21, RZ, 0x7, R154 ;  /* 0x00000007ff157819 */ /* 0x001fe4000001169a */
[----:B------:R-:W-:Y:S01]  /*d490*/  ISETP.GE.U32.AND P1, PT, R154, 0x180, PT ;  /* 0x000001809a00780c */ /* 0x000fe20003f26070 */
[----:B------:R-:W-:Y:S02]  /*d4a0*/  WARPGROUP.DEPBAR.LE gsb0, 0x0 ;  /* 0x00008000000079c5 */ /* 0x000fe40000010000 */
[----:B------:R-:W-:-:S06]  /*d4b0*/  WARPGROUP.ARRIVE ;  /* 0x00000000000079c5 */ /* 0x000fcc0000000000 */
        /* <DEDUP_REMOVED lines=25> */
[----:B------:R-:W-:Y:S02]  /*d650*/  IMAD.MOV.U32 R13, RZ, RZ, 0x40000040 ;  /* 0x40000040ff0d7424 */ /* 0x000fe400078e00ff */
        /* <DEDUP_REMOVED lines=9> */
[----:B------:R-:W-:Y:S01]  /*d6f0*/  R2UR UR14, R10 ;  /* 0x000000000a0e72ca */ /* 0x000fe200000e0000 */
[----:B------:R-:W-:Y:S01]  /*d700*/  VIADD R10, R21, 0x9 ;  /* 0x00000009150a7836 */ /* 0x000fe20000000000 */
[----:B------:R-:W-:-:S04]  /*d710*/  R2UR UR15, R11 ;  /* 0x000000000b0f72ca */ /* 0x000fc800000e0000 */
        /* <DEDUP_REMOVED lines=8> */
.L_x_14433:
[----:B------:R-:W2:Y:S01]  /*d7a0*/  LDL R13, [R1+0x20] ;  /* 0x00002000010d7983 */ /* 0x000ea20000100800 */
[----:B------:R-:W1:Y:S03]  /*d7b0*/  LDC R11, c[0x0][0x448] ;  /* 0x00011200ff0b7b82 */ /* 0x000e660000000800 */
[----:B0-----:R-:W2:Y:S04]  /*d7c0*/  LDL R10, [R1+0x30] ;  /* 0x00003000010a7983 */ /* 0x001ea80000100800 */
[----:B------:R-:W3:Y:S01]  /*d7d0*/  LDL R125, [R1] ;  /* 0x00000000017d7983 */ /* 0x000ee20000100800 */
[----:B-1----:R-:W-:-:S13]  /*d7e0*/  ISETP.NE.AND P1, PT, R11, 0x1, PT ;  /* 0x000000010b00780c */ /* 0x002fda0003f25270 */
[----:B------:R-:W0:Y:S08]  /*d7f0*/  @P1 LDC R12, c[0x0][0x44c] ;  /* 0x00011300ff0c1b82 */ /* 0x000e300000000800 */
        /* <DEDUP_REMOVED lines=10> */
[----:B------:R-:W-:Y:S01]  /*d8a0*/  IMAD.U32 R59, RZ, RZ, UR38 ;  /* 0x00000026ff3b7e24 */ /* 0x000fe2000f8e00ff */
        /* <DEDUP_REMOVED lines=43> */
[----:B------:R-:W-:Y:S01]  /*db60*/  LEA R58, R15, R2, 0x3 ;  /* 0x000000020f3a7211 */ /* 0x000fe200078e18ff */
        /* <DEDUP_REMOVED lines=21> */
[----:B------:R-:W0:Y:S01]  /*dcc0*/  SHFL.IDX PT, R123, R10, RZ, 0x1c1f ;  /* 0x001c1fff0a7b7589 */ /* 0x000e2200000e0000 */
[----:B------:R-:W-:-:S02]  /*dcd0*/  IMAD.SHL.U32 R85, R0, 0x80, RZ ;  /* 0x0000008000557824 */ /* 0x000fc400078e00ff */
[----:B------:R-:W-:Y:S01]  /*dce0*/  FMUL.FTZ R76, R78, UR29 ;  /* 0x0000001d4e4c7c20 */ /* 0x000fe20008410000 */
[----:B------:R-:W-:Y:S01]  /*dcf0*/  FMUL.FTZ R78, R80, UR29 ;  /* 0x0000001d504e7c20 */ /* 0x000fe20008410000 */
[----:B------:R-:W-:Y:S01]  /*dd00*/  FMUL.FTZ R80, R82, UR29 ;  /* 0x0000001d52507c20 */ /* 0x000fe20008410000 */
[----:B------:R-:W-:Y:S01]  /*dd10*/  FMUL.FTZ R82, R84, UR29 ;  /* 0x0000001d54527c20 */ /* 0x000fe20008410000 */
[----:B------:R1:W-:Y:S01]  /*dd20*/  SYNCS.ARRIVE.TRANS64.RED.A1T0 RZ, [R58+URZ], RZ ;  /* 0x000000ff3aff79a7 */ /* 0x0003e2000810043f */
[----:B------:R-:W-:Y:S01]  /*dd30*/  FMUL.FTZ R84, R86, UR29 ;  /* 0x0000001d56547c20 */ /* 0x000fe20008410000 */
[----:B------:R-:W-:Y:S01]  /*dd40*/  FMUL.FTZ R86, R87, UR29 ;  /* 0x0000001d57567c20 */ /* 0x000fe20008410000 */
[----:B-1----:R-:W-:Y:S01]  /*dd50*/  IADD3 R58, -R85, 0x1, RZ ;  /* 0x00000001553a7810 */ /* 0x002fe20007ffe1ff */
[----:B------:R-:W1:Y:S04]  /*dd60*/  MUFU.TANH R11, R11 ;  /* 0x0000000b000b7308 */ /* 0x000e680000002400 */
[----:B---3--:R-:W-:-:S04]  /*dd70*/  IMAD R58, R125, -0x2, R58 ;  /* 0xfffffffe7d3a7824 */ /* 0x008fc800078e023a */
[----:B------:R-:W2:Y:S01]  /*dd80*/  MUFU.TANH R12, R12 ;  /* 0x0000000c000c7308 */ /* 0x000ea20000002400 */
[----:B------:R-:W-:-:S07]  /*dd90*/  IADD3 R58, -R155, R58, R156 ;  /* 0x0000003a9b3a7210 */ /* 0x000fce0007ffe19c */
        /* <DEDUP_REMOVED lines=54> */
[----:B------:R-:W-:Y:S02]  /*e100*/  VIADD R121, R58, UR31 ;  /* 0x0000001f3a797c36 */ /* 0x000fe40008000000 */
[--C-:B0-----:R-:W-:Y:S02]  /*e110*/  IMAD.IADD R120, R122, 0x1, R123.reuse ;  /* 0x000000017a787824 */ /* 0x101fe400078e027b */
[----:B------:R-:W-:Y:S01]  /*e120*/  IMAD.IADD R87, R121, 0x1, R123 ;  /* 0x0000000179577824 */ /* 0x000fe200078e027b */
[----:B--234-:R-:W-:Y:S06]  /*e130*/  @!P3 BRA `(.L_x_14434) ;  /* 0x000000000058b947 */ /* 0x01cfec0003800000 */
        /* <DEDUP_REMOVED lines=12> */
.L_x_14436:
[----:B------:R-:W-:-:S05]  /*e200*/  IMAD.U32 R124, RZ, RZ, UR8 ;  /* 0x00000008ff7c7e24 */ /* 0x000fca000f8e00ff */
[----:B------:R-:W-:-:S13]  /*e210*/  ISETP.NE.AND P1, PT, R124, 0x1, PT ;  /* 0x000000017c00780c */ /* 0x000fda0003f25270 */
[----:B------:R-:W0:Y:S02]  /*e220*/  @P1 LDC.64 R58, c[0x0][0x9e8] ;  /* 0x00027a00ff3a1b82 */ /* 0x000e240000000a00 */
[----:B0-----:R-:W-:-:S05]  /*e230*/  @P1 IMAD.HI.U32 R58, R123, R58, RZ ;  /* 0x0000003a7b3a1227 */ /* 0x001fca00078e00ff */
[----:B------:R-:W-:-:S07]  /*e240*/  @P1 SHF.R.U32.HI R123, RZ, R59, R58 ;  /* 0x0000003bff7b1219 */ /* 0x000fce000001163a */
.L_x_14437:
[----:B------:R-:W-:Y:S05]  /*e250*/  BSYNC B0 ;  /* 0x0000000000007941 */ /* 0x000fea0003800000 */
.L_x_14435:
[----:B------:R-:W-:-:S04]  /*e260*/  IMAD R123, R123, R124, -R85 ;  /* 0x0000007c7b7b7224 */ /* 0x000fc800078e0a55 */
[----:B------:R-:W-:-:S05]  /*e270*/  IMAD R123, R125, -0x2, R123 ;  /* 0xfffffffe7d7b7824 */ /* 0x000fca00078e027b */
[----:B------:R-:W-:Y:S02]  /*e280*/  VIMNMX R87, R87, R123, !PT ;  /* 0x0000007b57577248 */ /* 0x000fe40007fe0100 */
[----:B------:R-:W-:-:S07]  /*e290*/  VIADDMNMX R120, R123, R124, R120, PT ;  /* 0x0000007c7b787246 */ /* 0x000fce0003800178 */
.L_x_14434:
[----:B------:R-:W-:Y:S01]  /*e2a0*/  ISETP.GT.AND P5, PT, R0, -0x1, PT ;  /* 0xffffffff0000780c */ /* 0x000fe20003fa4270 */
[----:B------:R-:W0:Y:S03]  /*e2b0*/  SHFL.IDX PT, R10, R10, 0x1, 0x1c1f ;  /* 0x003c1f000a0a7f89 */ /* 0x000e2600000e0000 */
[C---:B------:R-:W-:Y:S02]  /*e2c0*/  ISETP.GT.AND P2, PT, R87.reuse, RZ, P5 ;  /* 0x000000ff5700720c */ /* 0x040fe40002f44270 */
[----:B------:R-:W-:Y:S02]  /*e2d0*/  ISETP.GT.AND P1, PT, R87, 0x1, P5 ;  /* 0x000000015700780c */ /* 0x000fe40002f24270 */
[C---:B------:R-:W-:Y:S02]  /*e2e0*/  ISETP.LT.OR P2, PT, R120.reuse, 0x1, P2 ;  /* 0x000000017800780c */ /* 0x040fe40001741670 */
[----:B------:R-:W-:-:S02]  /*e2f0*/  ISETP.LT.OR P1, PT, R120, 0x2, P1 ;  /* 0x000000027800780c */ /* 0x000fc40000f21670 */
[----:B-1----:R-:W-:Y:S02]  /*e300*/  FSEL R11, R11, -INF , !P2 ;  /* 0xff8000000b0b7808 */ /* 0x002fe40005000000 */
[----:B------:R-:W-:Y:S02]  /*e310*/  FSEL R12, R12, -INF , !P1 ;  /* 0xff8000000c0c7808 */ /* 0x000fe40004800000 */
[C---:B------:R-:W-:Y:S02]  /*e320*/  ISETP.GT.AND P2, PT, R87.reuse, 0x8, P5 ;  /* 0x000000085700780c */ /* 0x040fe40002f44270 */
[----:B------:R-:W-:Y:S02]  /*e330*/  ISETP.GT.AND P1, PT, R87, 0x9, P5 ;  /* 0x000000095700780c */ /* 0x000fe40002f24270 */
[C---:B------:R-:W-:Y:S02]  /*e340*/  ISETP.LT.OR P2, PT, R120.reuse, 0x9, P2 ;  /* 0x000000097800780c */ /* 0x040fe40001741670 */
[----:B------:R-:W-:-:S02]  /*e350*/  ISETP.LT.OR P1, PT, R120, 0xa, P1 ;  /* 0x0000000a7800780c */ /* 0x000fc40000f21670 */
[----:B------:R-:W-:Y:S01]  /*e360*/  FSEL R24, R24, -INF , !P2 ;  /* 0xff80000018187808 */ /* 0x000fe20005000000 */
[--C-:B0-----:R-:W-:Y:S01]  /*e370*/  IMAD.IADD R122, R122, 0x1, R10.reuse ;  /* 0x000000017a7a7824 */ /* 0x101fe200078e020a */
        /* <DEDUP_REMOVED lines=99> */
.L_x_14440:
[----:B------:R-:W-:-:S05]  /*e9b0*/  IMAD.U32 R87, RZ, RZ, UR8 ;  /* 0x00000008ff577e24 */ /* 0x000fca000f8e00ff */
[----:B------:R-:W-:-:S13]  /*e9c0*/  ISETP.NE.AND P1, PT, R87, 0x1, PT ;  /* 0x000000015700780c */ /* 0x000fda0003f25270 */
[----:B------:R-:W0:Y:S02]  /*e9d0*/  @P1 LDC.64 R32, c[0x0][0x9e8] ;  /* 0x00027a00ff201b82 */ /* 0x000e240000000a00 */
[----:B0-----:R-:W-:-:S05]  /*e9e0*/  @P1 IMAD.HI.U32 R32, R10, R32, RZ ;  /* 0x000000200a201227 */ /* 0x001fca00078e00ff */
[----:B------:R-:W-:-:S07]  /*e9f0*/  @P1 SHF.R.U32.HI R10, RZ, R33, R32 ;  /* 0x00000021ff0a1219 */ /* 0x000fce0000011620 */
.L_x_14441:
[----:B------:R-:W-:Y:S05]  /*ea00*/  BSYNC B0 ;  /* 0x0000000000007941 */ /* 0x000fea0003800000 */
.L_x_14439:
[----:B------:R-:W-:-:S04]  /*ea10*/  IMAD R10, R10, R87, -R85 ;  /* 0x000000570a0a7224 */ /* 0x000fc800078e0a55 */
[----:B------:R-:W-:-:S05]  /*ea20*/  IMAD R10, R125, -0x2, R10 ;  /* 0xfffffffe7d0a7824 */ /* 0x000fca00078e020a */
[----:B------:R-:W-:Y:S02]  /*ea30*/  VIMNMX R121, R121, R10, !PT ;  /* 0x0000000a79797248 */ /* 0x000fe40007fe0100 */
[----:B------:R-:W-:-:S07]  /*ea40*/  VIADDMNMX R122, R10, R87, R122, PT ;  /* 0x000000570a7a7246 */ /* 0x000fce000380017a */
.L_x_14438:
[----:B------:R-:W-:Y:S01]  /*ea50*/  FMNMX.FTZ R33, R11, R5, !PT ;  /* 0x000000050b217209 */ /* 0x000fe20007810000 */
[----:B------:R-:W-:Y:S01]  /*ea60*/  UMOV UR30, UR5 ;  /* 0x00000005001e7c82 */ /* 0x000fe20008000000 */
[----:B------:R-:W-:Y:S02]  /*ea70*/  ISETP.GT.AND P1, PT, R121, 0x1, P5 ;  /* 0x000000017900780c */ /* 0x000fe40002f24270 */
[----:B------:R-:W-:Y:S02]  /*ea80*/  FMNMX.FTZ R33, R12, R33, !PT ;  /* 0x000000210c217209 */ /* 0x000fe40007810000 */
[----:B------:R-:W-:Y:S02]  /*ea90*/  LOP3.LUT R23, R23, 0xbfffffff, RZ, 0xc0, !PT ;  /* 0xbfffffff17177812 */ /* 0x000fe400078ec0ff */
        /* <DEDUP_REMOVED lines=31> */
[----:B------:R-:W-:-:S02]  /*ec90*/  FMNMX.FTZ R120, R13, R14, !PT ;  /* 0x0000000e0d787209 */ /* 0x000fc40007810000 */
        /* <DEDUP_REMOVED lines=28> */
[----:B------:R-:W-:Y:S01]  /*ee60*/  ISETP.GT.AND P2, PT, R121, 0x28, P5 ;  /* 0x000000287900780c */ /* 0x000fe20002f44270 */
[----:B------:R-:W0:Y:S01]  /*ee70*/  SHFL.BFLY PT, R10, R33, 0x2, 0x1f ;  /* 0x0c401f00210a7f89 */ /* 0x000e2200000e0000 */
[----:B------:R-:W-:-:S02]  /*ee80*/  FSEL R39, R39, -INF , !P1 ;  /* 0xff80000027277808 */ /* 0x000fc40004800000 */
[C---:B------:R-:W-:Y:S02]  /*ee90*/  ISETP.GT.AND P1, PT, R121.reuse, 0x29, P5 ;  /* 0x000000297900780c */ /* 0x040fe40002f24270 */
[C---:B------:R-:W-:Y:S02]  /*eea0*/  ISETP.LT.OR P2, PT, R122.reuse, 0x29, P2 ;  /* 0x000000297a00780c */ /* 0x040fe40001741670 */
[----:B------:R-:W-:Y:S02]  /*eeb0*/  ISETP.LT.OR P1, PT, R122, 0x2a, P1 ;  /* 0x0000002a7a00780c */ /* 0x000fe40000f21670 */
[----:B------:R-:W-:Y:S02]  /*eec0*/  FSEL R42, R42, -INF , !P2 ;  /* 0xff8000002a2a7808 */ /* 0x000fe40005000000 */
[----:B------:R-:W-:Y:S02]  /*eed0*/  ISETP.GT.AND P2, PT, R121, 0x30, P5 ;  /* 0x000000307900780c */ /* 0x000fe40002f44270 */
[----:B------:R-:W-:-:S02]  /*eee0*/  FSEL R43, R43, -INF , !P1 ;  /* 0xff8000002b2b7808 */ /* 0x000fc40004800000 */
[C---:B------:R-:W-:Y:S02]  /*eef0*/  ISETP.GT.AND P1, PT, R121.reuse, 0x31, P5 ;  /* 0x000000317900780c */ /* 0x040fe40002f24270 */
[C---:B------:R-:W-:Y:S02]  /*ef00*/  ISETP.LT.OR P2, PT, R122.reuse, 0x31, P2 ;  /* 0x000000317a00780c */ /* 0x040fe40001741670 */
[----:B------:R-:W-:Y:S02]  /*ef10*/  ISETP.LT.OR P1, PT, R122, 0x32, P1 ;  /* 0x000000327a00780c */ /* 0x000fe40000f21670 */
[----:B------:R-:W-:Y:S02]  /*ef20*/  FSEL R46, R46, -INF , !P2 ;  /* 0xff8000002e2e7808 */ /* 0x000fe40005000000 */
[----:B------:R-:W-:Y:S02]  /*ef30*/  ISETP.GT.AND P2, PT, R121, 0x38, P5 ;  /* 0x000000387900780c */ /* 0x000fe40002f44270 */
[----:B0-----:R-:W-:-:S02]  /*ef40*/  FMNMX.FTZ R85, R33, R10, !PT ;  /* 0x0000000a21557209 */ /* 0x001fc40007810000 */
[----:B------:R-:W-:Y:S02]  /*ef50*/  FMNMX.FTZ R33, R21, R120, !PT ;  /* 0x0000007815217209 */ /* 0x000fe40007810000 */
[----:B------:R-:W-:Y:S01]  /*ef60*/  FSEL R47, R47, -INF , !P1 ;  /* 0xff8000002f2f7808 */ /* 0x000fe20004800000 */
[----:B------:R-:W0:Y:S01]  /*ef70*/  SHFL.BFLY PT, R10, R85, 0x1, 0x1f ;  /* 0x0c201f00550a7f89 */ /* 0x000e2200000e0000 */
        /* <DEDUP_REMOVED lines=28> */
[C---:B------:R-:W-:Y:S02]  /*f140*/  ISETP.GT.AND P4, PT, R121.reuse, 0x68, P5 ;  /* 0x000000687900780c */ /* 0x040fe40002f84270 */
[----:B------:R-:W-:Y:S02]  /*f150*/  FMNMX.FTZ R120, R54, R33, !PT ;  /* 0x0000002136787209 */ /* 0x000fe40007810000 */
[----:B------:R-:W-:Y:S02]  /*f160*/  ISETP.LT.OR P1, PT, R122, 0x4a, P1 ;  /* 0x0000004a7a00780c */ /* 0x000fe40000f21670 */
[----:B------:R-:W-:Y:S02]  /*f170*/  FSEL R60, R60, -INF , !P2 ;  /* 0xff8000003c3c7808 */ /* 0x000fe40005000000 */
[----:B------:R-:W-:Y:S02]  /*f180*/  ISETP.LT.OR P4, PT, R122, 0x69, P4 ;  /* 0x000000697a00780c */ /* 0x000fe40002781670 */
[----:B------:R-:W-:-:S02]  /*f190*/  ISETP.GT.AND P2, PT, R121, 0x50, P5 ;  /* 0x000000507900780c */ /* 0x000fc40002f44270 */
[----:B------:R-:W-:Y:S02]  /*f1a0*/  FMNMX.FTZ R33, R55, R120, !PT ;  /* 0x0000007837217209 */ /* 0x000fe40007810000 */
[----:B------:R-:W-:Y:S02]  /*f1b0*/  FSEL R61, R61, -INF , !P1 ;  /* 0xff8000003d3d7808 */ /* 0x000fe40004800000 */
[----:B------:R-:W-:Y:S02]  /*f1c0*/  ISETP.GT.AND P1, PT, R121, 0x51, P5 ;  /* 0x000000517900780c */ /* 0x000fe40002f24270 */
[----:B------:R-:W-:Y:S02]  /*f1d0*/  ISETP.LT.OR P2, PT, R122, 0x51, P2 ;  /* 0x000000517a00780c */ /* 0x000fe40001741670 */
[----:B------:R-:W-:Y:S02]  /*f1e0*/  FMNMX.FTZ R120, R60, R33, !PT ;  /* 0x000000213c787209 */ /* 0x000fe40007810000 */
[----:B------:R-:W-:-:S02]  /*f1f0*/  ISETP.LT.OR P1, PT, R122, 0x52, P1 ;  /* 0x000000527a00780c */ /* 0x000fc40000f21670 */
[----:B------:R-:W-:Y:S02]  /*f200*/  FSEL R64, R64, -INF , !P2 ;  /* 0xff80000040407808 */ /* 0x000fe40005000000 */
[----:B------:R-:W-:Y:S02]  /*f210*/  LOP3.LUT R23, R23, 0xfffffffd, RZ, 0xc0, !PT ;  /* 0xfffffffd17177812 */ /* 0x000fe400078ec0ff */
[C---:B------:R-:W-:Y:S02]  /*f220*/  ISETP.GT.AND P2, PT, R121.reuse, 0x58, P5 ;  /* 0x000000587900780c */ /* 0x040fe40002f44270 */
[----:B------:R-:W-:Y:S02]  /*f230*/  ISETP.GT.AND P6, PT, R121, 0x69, P5 ;  /* 0x000000697900780c */ /* 0x000fe40002fc4270 */
[----:B0-----:R-:W-:Y:S02]  /*f240*/  FMNMX.FTZ R10, R85, R10, !PT ;  /* 0x0000000a550a7209 */ /* 0x001fe40007810000 */
[----:B------:R-:W-:-:S02]  /*f250*/  FMNMX.FTZ R33, R61, R120, !PT ;  /* 0x000000783d217209 */ /* 0x000fc40007810000 */
[----:B------:R-:W-:Y:S02]  /*f260*/  FSEL R65, R65, -INF , !P1 ;  /* 0xff80000041417808 */ /* 0x000fe40004800000 */
[----:B------:R-:W-:Y:S02]  /*f270*/  @P4 LOP3.LUT R23, R23, 0x2, RZ, 0xfc, !PT ;  /* 0x0000000217174812 */ /* 0x000fe400078efcff */
[----:B------:R-:W-:Y:S02]  /*f280*/  ISETP.GT.AND P1, PT, R121, 0x59, P5 ;  /* 0x000000597900780c */ /* 0x000fe40002f24270 */
[C---:B------:R-:W-:Y:S02]  /*f290*/  ISETP.LT.OR P2, PT, R122.reuse, 0x59, P2 ;  /* 0x000000597a00780c */ /* 0x040fe40001741670 */
[----:B------:R-:W-:Y:S02]  /*f2a0*/  ISETP.LT.OR P4, PT, R122, 0x6a, P6 ;  /* 0x0000006a7a00780c */ /* 0x000fe40003781670 */
[----:B------:R-:W-:-:S02]  /*f2b0*/  FSETP.NEU.FTZ.AND P6, PT, R10, -INF , PT ;  /* 0xff8000000a00780b */ /* 0x000fc40003fdd000 */
[----:B------:R-:W-:Y:S02]  /*f2c0*/  FMNMX.FTZ R120, R64, R33, !PT ;  /* 0x0000002140787209 */ /* 0x000fe40007810000 */
[----:B------:R-:W-:Y:S02]  /*f2d0*/  ISETP.LT.OR P1, PT, R122, 0x5a, P1 ;  /* 0x0000005a7a00780c */ /* 0x000fe40000f21670 */
[----:B------:R-:W-:Y:S02]  /*f2e0*/  FSEL R68, R68, -INF , !P2 ;  /* 0xff80000044447808 */ /* 0x000fe40005000000 */
[----:B------:R-:W-:Y:S02]  /*f2f0*/  ISETP.GT.AND P2, PT, R121, 0x60, P5 ;  /* 0x000000607900780c */ /* 0x000fe40002f44270 */
[----:B------:R-:W-:Y:S02]  /*f300*/  FSEL R32, R10, RZ, P6 ;  /* 0x000000ff0a207208 */ /* 0x000fe40003000000 */
[----:B------:R-:W-:-:S02]  /*f310*/  FMNMX.FTZ R33, R65, R120, !PT ;  /* 0x0000007841217209 */ /* 0x000fc40007810000 */
[----:B------:R-:W-:Y:S01]  /*f320*/  FSEL R69, R69, -INF , !P1 ;  /* 0xff80000045457808 */ /* 0x000fe20004800000 */
[----:B------:R-:W-:Y:S01]  /*f330*/  FADD.FTZ R5, -R32, R5 ;  /* 0x0000000520057221 */ /* 0x000fe20000010100 */
[----:B------:R-:W-:Y:S01]  /*f340*/  ISETP.GT.AND P1, PT, R121, 0x61, P5 ;  /* 0x000000617900780c */ /* 0x000fe20002f24270 */
[----:B------:R-:W-:Y:S01]  /*f350*/  FMUL.FTZ R32, R10, UR30 ;  /* 0x0000001e0a207c20 */ /* 0x000fe20008410000 */
[----:B------:R-:W-:Y:S01]  /*f360*/  ISETP.LT.OR P2, PT, R122, 0x61, P2 ;  /* 0x000000617a00780c */ /* 0x000fe20001741670 */
[----:B------:R-:W-:Y:S01]  /*f370*/  FMUL.FTZ R5, R5, UR30 ;  /* 0x0000001e05057c20 */ /* 0x000fe20008410000 */
[----:B------:R-:W-:Y:S02]  /*f380*/  FMNMX.FTZ R120, R68, R33, !PT ;  /* 0x0000002144787209 */ /* 0x000fe40007810000 */
[----:B------:R-:W-:Y:S02]  /*f390*/  ISETP.LT.OR P1, PT, R122, 0x62, P1 ;  /* 0x000000627a00780c */ /* 0x000fe40000f21670 */
[----:B------:R-:W-:Y:S01]  /*f3a0*/  FSEL R72, R72, -INF , !P2 ;  /* 0xff80000048487808 */ /* 0x000fe20005000000 */
[----:B------:R-:W-:Y:S01]  /*f3b0*/  MUFU.EX2 R5, R5 ;  /* 0x0000000500057308 */ /* 0x000fe20000000800 */
[----:B------:R-:W-:-:S02]  /*f3c0*/  FMNMX.FTZ R33, R69, R120, !PT ;  /* 0x0000007845217209 */ /* 0x000fc40007810000 */
[----:B------:R-:W-:Y:S02]  /*f3d0*/  FSEL R32, R32, RZ, P6 ;  /* 0x000000ff20207208 */ /* 0x000fe40003000000 */
[----:B------:R-:W-:Y:S02]  /*f3e0*/  FSEL R73, R73, -INF , !P1 ;  /* 0xff80000049497808 */ /* 0x000fe40004800000 */
[----:B------:R-:W-:Y:S01]  /*f3f0*/  LOP3.LUT P6, RZ, R23, 0x2, RZ, 0xc0, !PT ;  /* 0x0000000217ff7812 */ /* 0x000fe200078cc0ff */
[--C-:B------:R-:W-:Y:S01]  /*f400*/  FFMA.FTZ R11, R11, UR30, -R32.reuse ;  /* 0x0000001e0b0b7c23 */ /* 0x100fe20008010820 */
[----:B------:R-:W-:Y:S01]  /*f410*/  FMNMX.FTZ R120, R72, R33, !PT ;  /* 0x0000002148787209 */ /* 0x000fe20007810000 */
[--C-:B------:R-:W-:Y:S01]  /*f420*/  FFMA.FTZ R12, R12, UR30, -R32.reuse ;  /* 0x0000001e0c0c7c23 */ /* 0x100fe20008010820 */
[----:B------:R-:W-:Y:S01]  /*f430*/  ISETP.GT.AND P3, PT, R121, 0x70, P5 ;  /* 0x000000707900780c */ /* 0x000fe20002f64270 */
[--C-:B------:R-:W-:Y:S01]  /*f440*/  FFMA.FTZ R24, R24, UR30, -R32.reuse ;  /* 0x0000001e18187c23 */ /* 0x100fe20008010820 */
[----:B------:R-:W-:Y:S01]  /*f450*/  FSEL R76, R76, -INF , !P6 ;  /* 0xff8000004c4c7808 */ /* 0x000fe20007000000 */
[--C-:B------:R-:W-:Y:S01]  /*f460*/  FFMA.FTZ R25, R25, UR30, -R32.reuse ;  /* 0x0000001e19197c23 */ /* 0x100fe20008010820 */
[----:B------:R-:W-:Y:S01]  /*f470*/  FMNMX.FTZ R33, R73, R120, !PT ;  /* 0x0000007849217209 */ /* 0x000fe20007810000 */
[--C-:B------:R-:W-:Y:S01]  /*f480*/  FFMA.FTZ R28, R28, UR30, -R32.reuse ;  /* 0x0000001e1c1c7c23 */ /* 0x100fe20008010820 */
[----:B------:R-:W-:Y:S01]  /*f490*/  ISETP.GT.AND P2, PT, R121, 0x71, P5 ;  /* 0x000000717900780c */ /* 0x000fe20002f44270 */
[--C-:B------:R-:W-:Y:S01]  /*f4a0*/  FFMA.FTZ R29, R29, UR30, -R32.reuse ;  /* 0x0000001e1d1d7c23 */ /* 0x100fe20008010820 */
[----:B------:R-:W-:Y:S01]  /*f4b0*/  ISETP.LT.OR P3, PT, R122, 0x71, P3 ;  /* 0x000000717a00780c */ /* 0x000fe20001f61670 */
        /* <DEDUP_REMOVED lines=21> */
[----:B------:R-:W-:Y:S01]  /*f610*/  ISETP.LT.OR P5, PT, R122, 0x7a, P5 ;  /* 0x0000007a7a00780c */ /* 0x000fe20002fa1670 */
        /* <DEDUP_REMOVED lines=24> */
[----:B------:R-:W-:Y:S01]  /*f7a0*/  MUFU.EX2 R24, R24 ;  /* 0x0000001800187308 */ /* 0x000fe20000000800 */
[----:B0-----:R-:W-:-:S07]  /*f7b0*/  FFMA.FTZ R4, R5, R4, R148 ;  /* 0x0000000405047223 */ /* 0x001fce0000010094 */
[----:B------:R-:W-:Y:S01]  /*f7c0*/  MUFU.EX2 R25, R25 ;  /* 0x0000001900197308 */ /* 0x000fe20000000800 */
[----:B-1----:R-:W-:Y:S01]  /*f7d0*/  FMNMX.FTZ R11, R33, R83, !PT ;  /* 0x00000053210b7209 */ /* 0x002fe20007810000 */
[----:B--2---:R-:W-:-:S04]  /*f7e0*/  FADD.FTZ R4, R12, R4 ;  /* 0x000000040c047221 */ /* 0x004fc80000010000 */
[----:B------:R-:W0:Y:S02]  /*f7f0*/  SHFL.BFLY PT, R33, R11, 0x1, 0x1f ;  /* 0x0c201f000b217f89 */ /* 0x000e2400000e0000 */
[----:B------:R-:W-:Y:S08]  /*f800*/  MUFU.EX2 R28, R28 ;  /* 0x0000001c001c7308 */ /* 0x000ff00000000800 */
[----:B------:R-:W-:Y:S08]  /*f810*/  MUFU.EX2 R29, R29 ;  /* 0x0000001d001d7308 */ /* 0x000ff00000000800 */
[----:B------:R-:W-:Y:S01]  /*f820*/  MUFU.EX2 R58, R58 ;  /* 0x0000003a003a7308 */ /* 0x000fe20000000800 */
[----:B0-----:R-:W-:-:S07]  /*f830*/  FMNMX.FTZ R11, R11, R33, !PT ;  /* 0x000000210b0b7209 */ /* 0x001fce0007810000 */
[----:B------:R-:W-:Y:S01]  /*f840*/  MUFU.EX2 R59, R59 ;  /* 0x0000003b003b7308 */ /* 0x000fe20000000800 */
[----:B------:R-:W-:-:S04]  /*f850*/  FSETP.NEU.FTZ.AND P1, PT, R11, -INF , PT ;  /* 0xff8000000b00780b */ /* 0x000fc80003f3d000 */
[----:B------:R-:W-:-:S03]  /*f860*/  FSEL R33, R11, RZ, P1 ;  /* 0x000000ff0b217208 */ /* 0x000fc60000800000 */
[----:B------:R-:W-:Y:S02]  /*f870*/  MUFU.EX2 R36, R36 ;  /* 0x0000002400247308 */ /* 0x000fe40000000800 */
[----:B------:R-:W-:Y:S01]  /*f880*/  FADD.FTZ R14, -R33, R14 ;  /* 0x0000000e210e7221 */ /* 0x000fe20000010100 */
[----:B------:R-:W-:-:S03]  /*f890*/  FMUL.FTZ R33, R11, UR30 ;  /* 0x0000001e0b217c20 */ /* 0x000fc60008410000 */
[----:B------:R-:W-:Y:S02]  /*f8a0*/  FMUL.FTZ R14, R14, UR30 ;  /* 0x0000001e0e0e7c20 */ /* 0x000fe40008410000 */
[----:B------:R-:W-:Y:S01]  /*f8b0*/  MUFU.EX2 R37, R37 ;  /* 0x0000002500257308 */ /* 0x000fe20000000800 */
[----:B------:R-:W-:-:S05]  /*f8c0*/  FSEL R33, R33, RZ, P1 ;  /* 0x000000ff21217208 */ /* 0x000fca0000800000 */
        /* <DEDUP_REMOVED lines=151> */
.L_x_14442:
[----:B------:R-:W2:Y:S01]  /*10240*/  LDL R83, [R1+0x24] ;  /* 0x0000240001537983 */ /* 0x000ea20000100800 */
[----:B------:R-:W-:Y:S01]  /*10250*/  IMAD R14, R19, 0x8, R2 ;  /* 0x00000008130e7824 */ /* 0x000fe200078e0202 */
[----:B------:R-:W-:Y:S01]  /*10260*/  MOV R19, UR38 ;  /* 0x0000002600137c02 */ /* 0x000fe20008000f00 */
[-C--:B------:R-:W-:Y:S01]  /*10270*/  FMUL.FTZ R88, R88, R5.reuse ;  /* 0x0000000558587220 */ /* 0x080fe20000410000 */
[-C--:B------:R-:W-:Y:S01]  /*10280*/  FMUL.FTZ R89, R89, R5.reuse ;  /* 0x0000000559597220 */ /* 0x080fe20000410000 */
        /* <DEDUP_REMOVED lines=50> */
[----:B0-----:R-:W-:Y:S01]  /*105b0*/  IMAD.MOV.U32 R14, RZ, RZ, R11 ;  /* 0x000000ffff0e7224 */ /* 0x001fe200078e000b */
[----:B------:R-:W-:Y:S01]  /*105c0*/  F2FP.F16.F32.PACK_AB R133, R55, R54 ;  /* 0x000000363785723e */ /* 0x000fe200000000ff */
[----:B------:R-:W-:Y:S01]  /*105d0*/  IMAD.MOV.U32 R5, RZ, RZ, R10 ;  /* 0x000000ffff057224 */ /* 0x000fe200078e000a */
        /* <DEDUP_REMOVED lines=16> */
[C---:B--2---:R-:W-:Y:S01]  /*106e0*/  ISETP.GT.AND P1, PT, R0.reuse, R83, PT ;  /* 0x000000530000720c */ /* 0x044fe20003f24270 */
[----:B------:R-:W-:-:S12]  /*106f0*/  VIADD R0, R0, 0xffffffff ;  /* 0xffffffff00007836 */ /* 0x000fd80000000000 */
[----:B------:R-:W-:Y:S05]  /*10700*/  @P1 BRA `(.L_x_14443) ;  /* 0xffffffc400e81947 */ /* 0x000fea000383ffff */
[----:B------:R-:W-:Y:S01]  /*10710*/  IMAD.MOV.U32 R14, RZ, RZ, R11 ;  /* 0x000000ffff0e7224 */ /* 0x000fe200078e000b */
[----:B------:R-:W-:Y:S01]  /*10720*/  MOV R19, R15 ;  /* 0x0000000f00137202 */ /* 0x000fe20000000f00 */
[----:B------:R-:W-:Y:S02]  /*10730*/  IMAD.MOV.U32 R5, RZ, RZ, R10 ;  /* 0x000000ffff057224 */ /* 0x000fe400078e000a */
[----:B------:R-:W-:-:S07]  /*10740*/  IMAD.MOV.U32 R154, RZ, RZ, R20 ;  /* 0x000000ffff9a7224 */ /* 0x000fce00078e0014 */
.L_x_14423:
[----:B------:R-:W2:Y:S01]  /*10750*/  LDL R13, [R1+0x20] ;  /* 0x00002000010d7983 */ /* 0x000ea20000100800 */
[----:B------:R-:W0:Y:S01]  /*10760*/  LDC R10, c[0x0][0x448] ;  /* 0x00011200ff0a7b82 */ /* 0x000e220000000800 */
[----:B------:R-:W-:-:S07]  /*10770*/  ULDC UR12, c[0x0][0x9dc] ;  /* 0x00027700000c7ab9 */ /* 0x000fce0000000800 */
[----:B------:R-:W1:Y:S01]  /*10780*/  LDC R20, c[0x0][0x9e4] ;  /* 0x00027900ff147b82 */ /* 0x000e620000000800 */
[----:B0-----:R-:W-:Y:S02]  /*10790*/  ISETP.NE.AND P4, PT, R10, 0x1, PT ;  /* 0x000000010a00780c */ /* 0x001fe40003f85270 */
[----:B-1----:R-:W-:-:S11]  /*107a0*/  ISETP.GE.AND P5, PT, R20, 0x1, PT ;  /* 0x000000011400780c */ /* 0x002fd60003fa6270 */
[----:B------:R-:W0:Y:S08]  /*107b0*/  @P4 LDC R11, c[0x0][0x44c] ;  /* 0x00011300ff0b4b82 */ /* 0x000e300000000800 */
[----:B------:R-:W1:Y:S01]  /*107c0*/  @P4 LDC R12, c[0x0][0x450] ;  /* 0x00011400ff0c4b82 */ /* 0x000e620000000800 */
[----:B--2---:R-:W-:Y:S01]  /*107d0*/  VIADD R10, R13, 0xbf ;  /* 0x000000bf0d0a7836 */ /* 0x004fe20000000000 */
[----:B------:R-:W-:-:S03]  /*107e0*/  IADD3 R13, R156, 0x1, -R155 ;  /* 0x000000019c0d7810 */ /* 0x000fc60007ffe89b */
[----:B0-----:R-:W-:-:S05]  /*107f0*/  @P4 IMAD.HI.U32 R11, R10, R11, RZ ;  /* 0x0000000b0a0b4227 */ /* 0x001fca00078e00ff */
[----:B-1----:R-:W-:-:S05]  /*10800*/  @P4 SHF.R.U32.HI R10, RZ, R12, R11 ;  /* 0x0000000cff0a4219 */ /* 0x002fca000001160b */
[----:B------:R-:W-:-:S04]  /*10810*/  IMAD.IADD R10, R13, 0x1, R10 ;  /* 0x000000010d0a7824 */ /* 0x000fc800078e020a */
[----:B------:R-:W-:Y:S01]  /*10820*/  VIADD R12, R10, -UR12 ;  /* 0x8000000c0a0c7c36 */ /* 0x000fe20008000000 */
        /* <DEDUP_REMOVED lines=12> */
.L_x_14446:
[----:B------:R-:W-:-:S13]  /*108f0*/  ISETP.NE.AND P1, PT, R20, 0x1, PT ;  /* 0x000000011400780c */ /* 0x000fda0003f25270 */
[----:B------:R-:W0:Y:S02]  /*10900*/  @P1 LDC.64 R10, c[0x0][0x9e8] ;  /* 0x00027a00ff0a1b82 */ /* 0x000e240000000a00 */
[----:B0-----:R-:W-:-:S05]  /*10910*/  @P1 IMAD.HI.U32 R10, R13, R10, RZ ;  /* 0x0000000a0d0a1227 */ /* 0x001fca00078e00ff */
[----:B------:R-:W-:-:S07]  /*10920*/  @P1 SHF.R.U32.HI R13, RZ, R11, R10 ;  /* 0x0000000bff0d1219 */ /* 0x000fce000001160a */
.L_x_14447:
[----:B------:R-:W-:Y:S05]  /*10930*/  BSYNC B0 ;  /* 0x0000000000007941 */ /* 0x000fea0003800000 */
.L_x_14445:
[----:B------:R-:W-:-:S05]  /*10940*/  IMAD R13, R13, R20, RZ ;  /* 0x000000140d0d7224 */ /* 0x000fca00078e02ff */
[----:B------:R-:W-:-:S07]  /*10950*/  VIMNMX R12, R12, R13, !PT ;  /* 0x0000000d0c0c7248 */ /* 0x000fce0007fe0100 */
.L_x_14444:
        /* <DEDUP_REMOVED lines=9> */
[----:B------:R-:W-:Y:S01]  /*109f0*/  IMAD.MOV.U32 R12, RZ, RZ, R14 ;  /* 0x000000ffff0c7224 */ /* 0x000fe200078e000e */
[----:B------:R-:W-:Y:S01]  /*10a00*/  MOV R13, R5 ;  /* 0x00000005000d7202 */ /* 0x000fe20000000f00 */
[----:B------:R-:W-:Y:S02]  /*10a10*/  IMAD.MOV.U32 R10, RZ, RZ, R154 ;  /* 0x000000ffff0a7224 */ /* 0x000fe400078e009a */
[----:B------:R-:W-:-:S07]  /*10a20*/  IMAD.MOV.U32 R20, RZ, RZ, R19 ;  /* 0x000000ffff147224 */ /* 0x000fce00078e0013 */
.L_x_14460:
        /* <DEDUP_REMOVED lines=9> */
.L_x_14450:
        /* <DEDUP_REMOVED lines=8> */
.L_x_14451:
[----:B------:R-:W-:Y:S04]  /*10b40*/  BSSY B0, `(.L_x_14449) ;  /* 0x0000004000007945 */ /* 0x000fe80003800000 */
[----:B-1----:R-:W-:Y:S05]  /*10b50*/  @P2 BRA `(.L_x_14452) ;  /* 0x0000000000082947 */ /* 0x002fea0003800000 */
[----:B------:R-:W1:Y:S02]  /*10b60*/  SYNCS.PHASECHK.TRANS64.TRYWAIT P2, [R5+URZ+0x16830], R14 ;  /* 0x0168300e050075a7 */ /* 0x000e64000804017f */
[----:B-1----:R-:W-:Y:S05]  /*10b70*/  @!P2 BRA `(.L_x_14453) ;  /* 0x000001080014a947 */ /* 0x002fea0003800000 */
.L_x_14452:
[----:B------:R-:W-:Y:S05]  /*10b80*/  BSYNC B0 ;  /* 0x0000000000007941 */ /* 0x000fea0003800000 */
.L_x_14449:
[----:B------:R-:W2:Y:S04]  /*10b90*/  LDL R11, [R1+0x2c] ;  /* 0x00002c00010b7983 */ /* 0x000ea80000100800 */
[----:B------:R3:W-:Y:S01]  /*10ba0*/  STL.64 [R1+0x68], R2 ;  /* 0x0000680201007387 */ /* 0x0007e20000100a00 */
[----:B01----:R-:W0:Y:S03]  /*10bb0*/  S2R R5, SR_TID.X ;  /* 0x0000000000057919 */ /* 0x003e260000002100 */
[----:B---3--:R-:W3:Y:S01]  /*10bc0*/  LDL.64 R2, [R1+0x18] ;  /* 0x0000180001027983 */ /* 0x008ee20000100a00 */
        /* <DEDUP_REMOVED lines=8> */
[----:B------:R-:W-:Y:S02]  /*10c50*/  R2UR UR12, R6 ;  /* 0x00000000060c72ca */ /* 0x000fe400000e0000 */
[----:B------:R-:W-:Y:S02]  /*10c60*/  R2UR UR13, R7 ;  /* 0x00000000070d72ca */ /* 0x000fe400000e0000 */
[----:B------:R-:W-:Y:S02]  /*10c70*/  R2UR UR15, R27 ;  /* 0x000000001b0f72ca */ /* 0x000fe400000e0000 */
[----:B------:R-:W-:Y:S02]  /*10c80*/  R2UR UR19, R25 ;  /* 0x00000000191372ca */ /* 0x000fe400000e0000 */
[----:B0-----:R-:W-:-:S05]  /*10c90*/  SHF.R.U32.HI R5, RZ, 0x7, R5 ;  /* 0x00000007ff057819 */ /* 0x001fca0000011605 */
[----:B------:R-:W-:Y:S01]  /*10ca0*/  VIADD R5, R5, 0x8 ;  /* 0x0000000805057836 */ /* 0x000fe20000000000 */
[----:B------:R-:W-:-:S04]  /*10cb0*/  R2UR UR27, R27 ;  /* 0x000000001b1b72ca */ /* 0x000fc800000e0000 */
[----:B------:R0:W-:Y:S01]  /*10cc0*/  BAR.SYNC.DEFER_BLOCKING R5, 0x100 ;  /* 0x000400050000751d */ /* 0x0001e20000010000 */
[----:B--2---:R-:W-:-:S04]  /*10cd0*/  IMAD R26, R19, 0x400, R11 ;  /* 0x00000400131a7824 */ /* 0x004fc800078e020b */
[C---:B------:R-:W-:Y:S01]  /*10ce0*/  VIADD R14, R26.reuse, 0x4 ;  /* 0x000000041a0e7836 */ /* 0x040fe20000000000 */
[C---:B------:R-:W-:Y:S01]  /*10cf0*/  R2UR UR14, R26.reuse ;  /* 0x000000001a0e72ca */ /* 0x040fe200000e0000 */
[C---:B------:R-:W-:Y:S02]  /*10d00*/  VIADD R24, R26.reuse, 0x2 ;  /* 0x000000021a187836 */ /* 0x040fe40000000000 */
[----:B------:R-:W-:Y:S01]  /*10d10*/  VIADD R26, R26, 0x6 ;  /* 0x000000061a1a7836 */ /* 0x000fe20000000000 */
[----:B------:R-:W-:Y:S02]  /*10d20*/  R2UR UR22, R14 ;  /* 0x000000000e1672ca */ /* 0x000fe400000e0000 */
[----:B------:R-:W2:Y:S01]  /*10d30*/  LDL.64 R14, [R1+0x10] ;  /* 0x00001000010e7983 */ /* 0x000ea20000100a00 */
[----:B------:R-:W-:Y:S02]  /*10d40*/  R2UR UR18, R24 ;  /* 0x00000000181272ca */ /* 0x000fe400000e0000 */
[----:B------:R-:W-:-:S02]  /*10d50*/  R2UR UR26, R26 ;  /* 0x000000001a1a72ca */ /* 0x000fc400000e0000 */
[----:B------:R-:W-:-:S06]  /*10d60*/  WARPGROUP.ARRIVE ;  /* 0x00000000000079c5 */ /* 0x000fcc0000000000 */
[----:B------:R-:W-:Y:S01]  /*10d70*/  HGMMA.64x128x16.F32 R24, gdesc[UR12], RZ, !UPT, gsb0 ;  /* 0x01e000000c1879f0 */ /* 0x000fe2000c0008ff */
[----:B---3--:R-:W-:Y:S02]  /*10d80*/  R2UR UR16, R2 ;  /* 0x00000000021072ca */ /* 0x008fe400000e0000 */
[----:B------:R-:W-:Y:S02]  /*10d90*/  R2UR UR17, R3 ;  /* 0x00000000031172ca */ /* 0x000fe400000e0000 */
[----:B------:R0:W5:Y:S01]  /*10da0*/  LDL.LU.64 R2, [R1+0x68] ;  /* 0x0000680001027983 */ /* 0x0001620000300a00 */
[----:B------:R-:W-:Y:S02]  /*10db0*/  WARPGROUP.DEPBAR.LE gsb0, 0x0 ;  /* 0x00008000000079c5 */ /* 0x000fe40000010000 */
[----:B------:R-:W-:-:S08]  /*10dc0*/  WARPGROUP.ARRIVE ;  /* 0x00000000000079c5 */ /* 0x000fd00000000000 */
[----:B------:R-:W-:Y:S01]  /*10dd0*/  HGMMA.64x128x16.F32 R24, gdesc[UR16], R24, gsb0 ;  /* 0x01e00000101879f0 */ /* 0x000fe20008000818 */
[----:B------:R-:W-:Y:S02]  /*10de0*/  R2UR UR24, R8 ;  /* 0x00000000081872ca */ /* 0x000fe400000e0000 */
[----:B------:R-:W-:Y:S01]  /*10df0*/  R2UR UR25, R9 ;  /* 0x00000000091972ca */ /* 0x000fe200000e0000 */
[----:B------:R-:W-:Y:S02]  /*10e00*/  WARPGROUP.DEPBAR.LE gsb0, 0x0 ;  /* 0x00008000000079c5 */ /* 0x000fe40000010000 */
[----:B------:R-:W-:Y:S01]  /*10e10*/  WARPGROUP.ARRIVE ;  /* 0x00000000000079c5 */ /* 0x000fe20000000000 */
[----:B--2---:R-:W-:Y:S02]  /*10e20*/  R2UR UR20, R14 ;  /* 0x000000000e1472ca */ /* 0x004fe400000e0000 */
[----:B------:R-:W-:-:S13]  /*10e30*/  R2UR UR21, R15 ;  /* 0x000000000f1572ca */ /* 0x000fda00000e0000 */
        /* <DEDUP_REMOVED lines=8> */
.L_x_14455:
[----:B------:R-:W-:Y:S01]  /*10ec0*/  SHF.L.U32 R5, R10, 0x1f, RZ ;  /* 0x0000001f0a057819 */ /* 0x000fe200000006ff */
[----:B-----5:R-:W-:-:S04]  /*10ed0*/  IMAD R10, R20, 0x8, R2 ;  /* 0x00000008140a7824 */ /* 0x020fc800078e0202 */
[----:B------:R0:W1:Y:S01]  /*10ee0*/  SYNCS.PHASECHK.TRANS64.TRYWAIT P1, [R10+URZ+0x16850], R5 ;  /* 0x016850050a0075a7 */ /* 0x000062000802017f */
[----:B------:R-:W-:Y:S05]  /*10ef0*/  @!P0 BRA `(.L_x_14456) ;  /* 0x0000000000048947 */ /* 0x000fea0003800000 */
[----:B------:R-:W-:Y:S01]  /*10f00*/  BPT.TRAP 0x1 ;  /* 0x000000040000795c */ /* 0x000fe20000300000 */
.L_x_14456:
[----:B-1----:R-:W-:Y:S05]  /*10f10*/  @P1 BRA `(.L_x_14454) ;  /* 0x0000000000081947 */ /* 0x002fea0003800000 */
[----:B------:R-:W1:Y:S02]  /*10f20*/  SYNCS.PHASECHK.TRANS64.TRYWAIT P1, [R10+URZ+0x16850], R5 ;  /* 0x016850050a0075a7 */ /* 0x000e64000802017f */
[----:B-1----:R-:W-:Y:S05]  /*10f30*/  @!P1 BRA `(.L_x_14457) ;  /* 0x0000010400389947 */ /* 0x002fea0003800000 */
.L_x_14454:
[----:B01---5:R-:W-:Y:S01]  /*10f40*/  VIADD R5, R2, 0x400 ;  /* 0x0000040002057836 */ /* 0x023fe20000000000 */
        /* <DEDUP_REMOVED lines=8> */
[----:B------:R-:W-:Y:S02]  /*10fd0*/  LEA R10, R20, R5, 0xa ;  /* 0x00000005140a7211 */ /* 0x000fe400078e50ff */
[----:B------:R-:W0:Y:S02]  /*10fe0*/  S2R R5, SR_TID.X ;  /* 0x0000000000057919 */ /* 0x000e240000002100 */
[C---:B------:R-:W-:Y:S01]  /*10ff0*/  R2UR UR14, R10.reuse ;  /* 0x000000000a0e72ca */ /* 0x040fe200000e0000 */
[----:B------:R-:W-:-:S12]  /*11000*/  VIADD R14, R10, 0x80 ;  /* 0x000000800a0e7836 */ /* 0x000fd80000000000 */
[----:B------:R-:W-:Y:S01]  /*11010*/  HGMMA.64x64x16.F32 R88, R148, gdesc[UR12].tnspB, R88, gsb0 ;  /* 0x40e0000c94587df0 */ /* 0x000fe20008000858 */
[----:B------:R-:W-:Y:S01]  /*11020*/  R2UR UR14, R14 ;  /* 0x000000000e0e72ca */ /* 0x000fe200000e0000 */
[----:B------:R-:W-:Y:S01]  /*11030*/  VIADD R14, R10, 0x100 ;  /* 0x000001000a0e7836 */ /* 0x000fe20000000000 */
[----:B------:R-:W-:Y:S01]  /*11040*/  R2UR UR15, R15 ;  /* 0x000000000f0f72ca */ /* 0x000fe200000e0000 */
[----:B------:R-:W-:Y:S01]  /*11050*/  IMAD.MOV.U32 R15, RZ, RZ, 0x40000040 ;  /* 0x40000040ff0f7424 */ /* 0x000fe200078e00ff */
[----:B0-----:R-:W-:Y:S02]  /*11060*/  SHF.R.U32.HI R21, RZ, 0x7, R5 ;  /* 0x00000007ff157819 */ /* 0x001fe40000011605 */
[----:B------:R-:W-:Y:S02]  /*11070*/  ISETP.GE.U32.AND P1, PT, R5, 0x180, PT ;  /* 0x000001800500780c */ /* 0x000fe40003f26070 */
[----:B------:R-:W-:-:S04]  /*11080*/  IADD3 R5, R21, 0x9, RZ ;  /* 0x0000000915057810 */ /* 0x000fc80007ffe0ff */
[----:B------:R-:W-:Y:S01]  /*11090*/  SEL R5, R5, 0x9, !P1 ;  /* 0x0000000905057807 */ /* 0x000fe20004800000 */
        /* <DEDUP_REMOVED lines=38> */
[----:B------:R-:W-:Y:S01]  /*11300*/  R2UR UR15, R11 ;  /* 0x000000000b0f72ca */ /* 0x000fe200000e0000 */
[----:B------:R-:W-:Y:S02]  /*11310*/  WARPGROUP.DEPBAR.LE gsb0, 0x0 ;  /* 0x00008000000079c5 */ /* 0x000fe40000010000 */
[----:B------:R-:W-:-:S10]  /*11320*/  WARPGROUP.ARRIVE ;  /* 0x00000000000079c5 */ /* 0x000fd40000000000 */
[----:B------:R-:W-:Y:S03]  /*11330*/  HGMMA.64x64x16.F32 R88, R120, gdesc[UR12].tnspB, R88, gsb0 ;  /* 0x40e0000c78587df0 */ /* 0x000fe60008000858 */
[----:B------:R-:W-:Y:S02]  /*11340*/  WARPGROUP.DEPBAR.LE gsb0, 0x0 ;  /* 0x00008000000079c5 */ /* 0x000fe40000010000 */
[----:B------:R0:W-:Y:S06]  /*11350*/  BAR.ARV R5, 0x100 ;  /* 0x000400050000751d */ /* 0x0001ec0000002000 */
[----:B------:R-:W-:Y:S05]  /*11360*/  @!P0 BRA `(.L_x_14458) ;  /* 0x0000000000048947 */ /* 0x000fea0003800000 */
[----:B------:R-:W-:Y:S01]  /*11370*/  BPT.TRAP 0x1 ;  /* 0x000000040000795c */ /* 0x000fe20000300000 */
.L_x_14458:
        /* <DEDUP_REMOVED lines=44> */
[----:B------:R2:W-:Y:S01]  /*11640*/  SYNCS.ARRIVE.TRANS64.RED.A1T0 RZ, [R5+URZ], RZ ;  /* 0x000000ff05ff79a7 */ /* 0x0005e2000810043f */
        /* <DEDUP_REMOVED lines=35> */
[----:B------:R-:W-:-:S06]  /*11880*/  UMOV UR30, UR4 ;  /* 0x00000004001e7c82 */ /* 0x000fcc0008000000 */
[----:B------:R-:W1:Y:S01]  /*11890*/  MUFU.TANH R36, R36 ;  /* 0x0000002400247308 */ /* 0x000e620000002400 */
[----:B---3--:R-:W-:Y:S01]  /*118a0*/  FMNMX.FTZ R14, R34, R61, !PT ;  /* 0x0000003d220e7209 */ /* 0x008fe20007810000 */
[----:B------:R-:W-:-:S06]  /*118b0*/  FMUL.FTZ R61, R69, UR11 ;  /* 0x0000000b453d7c20 */ /* 0x000fcc0008410000 */
[----:B------:R-:W3:Y:S01]  /*118c0*/  MUFU.TANH R37, R37 ;  /* 0x0000002500257308 */ /* 0x000ee20000002400 */
[----:B0-----:R-:W-:-:S07]  /*118d0*/  FMNMX.FTZ R65, R35, R14, !PT ;  /* 0x0000000e23417209 */ /* 0x001fce0007810000 */
[----:B------:R-:W0:Y:S01]  /*118e0*/  MUFU.TANH R40, R40 ;  /* 0x0000002800287308 */ /* 0x000e220000002400 */
[----:B-1----:R-:W-:-:S07]  /*118f0*/  FMNMX.FTZ R14, R36, R65, !PT ;  /* 0x00000041240e7209 */ /* 0x002fce0007810000 */
[----:B------:R-:W1:Y:S01]  /*11900*/  MUFU.TANH R41, R41 ;  /* 0x0000002900297308 */ /* 0x000e620000002400 */
[----:B---3--:R-:W-:-:S07]  /*11910*/  FMNMX.FTZ R65, R37, R14, !PT ;  /* 0x0000000e25417209 */ /* 0x008fce0007810000 */
[----:B------:R-:W3:Y:S01]  /*11920*/  MUFU.TANH R44, R44 ;  /* 0x0000002c002c7308 */ /* 0x000ee20000002400 */
[----:B0-----:R-:W-:Y:S01]  /*11930*/  FMNMX.FTZ R14, R40, R65, !PT ;  /* 0x00000041280e7209 */ /* 0x001fe20007810000 */
[----:B------:R-:W-:-:S06]  /*11940*/  FMUL.FTZ R65, R73, UR11 ;  /* 0x0000000b49417c20 */ /* 0x000fcc0008410000 */
[----:B------:R-:W0:Y:S01]  /*11950*/  MUFU.TANH R45, R45 ;  /* 0x0000002d002d7308 */ /* 0x000e220000002400 */
[----:B-1----:R-:W-:-:S07]  /*11960*/  FMNMX.FTZ R69, R41, R14, !PT ;  /* 0x0000000e29457209 */ /* 0x002fce0007810000 */
[----:B------:R-:W1:Y:S01]  /*11970*/  MUFU.TANH R48, R48 ;  /* 0x0000003000307308 */ /* 0x000e620000002400 */
[----:B---3--:R-:W-:-:S07]  /*11980*/  FMNMX.FTZ R14, R44, R69, !PT ;  /* 0x000000452c0e7209 */ /* 0x008fce0007810000 */
[----:B------:R-:W3:Y:S01]  /*11990*/  MUFU.TANH R49, R49 ;  /* 0x0000003100317308 */ /* 0x000ee20000002400 */
[----:B0-----:R-:W-:-:S07]  /*119a0*/  FMNMX.FTZ R69, R45, R14, !PT ;  /* 0x0000000e2d457209 */ /* 0x001fce0007810000 */
[----:B------:R-:W0:Y:S01]  /*119b0*/  MUFU.TANH R52, R52 ;  /* 0x0000003400347308 */ /* 0x000e220000002400 */
[----:B-1----:R-:W-:Y:S01]  /*119c0*/  FMNMX.FTZ R14, R48, R69, !PT ;  /* 0x00000045300e7209 */ /* 0x002fe20007810000 */
[----:B------:R-:W-:-:S06]  /*119d0*/  FMUL.FTZ R69, R77, UR11 ;  /* 0x0000000b4d457c20 */ /* 0x000fcc0008410000 */
[----:B------:R-:W1:Y:S01]  /*119e0*/  MUFU.TANH R53, R53 ;  /* 0x0000003500357308 */ /* 0x000e620000002400 */
[----:B---3--:R-:W-:-:S07]  /*119f0*/  FMNMX.FTZ R73, R49, R14, !PT ;  /* 0x0000000e31497209 */ /* 0x008fce0007810000 */
[----:B------:R-:W3:Y:S01]  /*11a00*/  MUFU.TANH R56, R56 ;  /* 0x0000003800387308 */ /* 0x000ee20000002400 */
[----:B0-----:R-:W-:-:S07]  /*11a10*/  FMNMX.FTZ R14, R52, R73, !PT ;  /* 0x00000049340e7209 */ /* 0x001fce0007810000 */
[----:B------:R-:W0:Y:S01]  /*11a20*/  MUFU.TANH R57, R57 ;  /* 0x0000003900397308 */ /* 0x000e220000002400 */
[----:B-1----:R-:W-:-:S07]  /*11a30*/  FMNMX.FTZ R73, R53, R14, !PT ;  /* 0x0000000e35497209 */ /* 0x002fce0007810000 */
        /* <DEDUP_REMOVED lines=25> */
[----:B-1----:R-:W-:-:S05]  /*11bd0*/  FMNMX.FTZ R14, R77, R14, !PT ;  /* 0x0000000e4d0e7209 */ /* 0x002fca0007810000 */
[----:B--2---:R-:W1:Y:S02]  /*11be0*/  SHFL.BFLY PT, R5, R14, 0x2, 0x1f ;  /* 0x0c401f000e057f89 */ /* 0x004e6400000e0000 */
[----:B------:R-:W2:Y:S08]  /*11bf0*/  MUFU.TANH R26, R26 ;  /* 0x0000001a001a7308 */ /* 0x000eb00000002400 */
[----:B------:R-:W4:Y:S08]  /*11c00*/  MUFU.TANH R27, R27 ;  /* 0x0000001b001b7308 */ /* 0x000f300000002400 */
[----:B------:R-:W5:Y:S01]  /*11c10*/  MUFU.TANH R30, R30 ;  /* 0x0000001e001e7308 */ /* 0x000f620000002400 */
[----:B-1----:R-:W-:-:S07]  /*11c20*/  FMNMX.FTZ R5, R14, R5, !PT ;  /* 0x000000050e057209 */ /* 0x002fce0007810000 */
[----:B------:R-:W1:Y:S01]  /*11c30*/  MUFU.TANH R31, R31 ;  /* 0x0000001f001f7308 */ /* 0x000e620000002400 */
[----:B------:R-:W3:Y:S07]  /*11c40*/  SHFL.BFLY PT, R14, R5, 0x1, 0x1f ;  /* 0x0c201f00050e7f89 */ /* 0x000eee00000e0000 */
[----:B------:R-:W1:Y:S08]  /*11c50*/  MUFU.TANH R38, R38 ;  /* 0x0000002600267308 */ /* 0x000e700000002400 */
[----:B------:R-:W1:Y:S08]  /*11c60*/  MUFU.TANH R39, R39 ;  /* 0x0000002700277308 */ /* 0x000e700000002400 */
[----:B------:R-:W1:Y:S01]  /*11c70*/  MUFU.TANH R42, R42 ;  /* 0x0000002a002a7308 */ /* 0x000e620000002400 */
[----:B---3--:R-:W-:-:S02]  /*11c80*/  FMNMX.FTZ R5, R5, R14, !PT ;  /* 0x0000000e05057209 */ /* 0x008fc40007810000 */
[----:B------:R-:W-:-:S05]  /*11c90*/  FMNMX.FTZ R14, R15, R12, !PT ;  /* 0x0000000c0f0e7209 */ /* 0x000fca0007810000 */
[----:B------:R-:W3:Y:S01]  /*11ca0*/  MUFU.TANH R43, R43 ;  /* 0x0000002b002b7308 */ /* 0x000ee20000002400 */
[----:B0-----:R-:W-:Y:S01]  /*11cb0*/  FMNMX.FTZ R81, R21, R14, !PT ;  /* 0x0000000e15517209 */ /* 0x001fe20007810000 */
[----:B------:R-:W-:-:S03]  /*11cc0*/  FADD.FTZ R86, -R5, R13 ;  /* 0x0000000d05567221 */ /* 0x000fc60000010100 */
[----:B--2---:R-:W-:Y:S01]  /*11cd0*/  FMNMX.FTZ R14, R26, R81, !PT ;  /* 0x000000511a0e7209 */ /* 0x004fe20007810000 */
[----:B------:R-:W-:Y:S02]  /*11ce0*/  FMUL.FTZ R86, R86, UR30 ;  /* 0x0000001e56567c20 */ /* 0x000fe40008410000 */
[----:B------:R-:W0:Y:S01]  /*11cf0*/  MUFU.TANH R46, R46 ;  /* 0x0000002e002e7308 */ /* 0x000e220000002400 */
[----:B----4-:R-:W-:-:S04]  /*11d00*/  FMNMX.FTZ R81, R27, R14, !PT ;  /* 0x0000000e1b517209 */ /* 0x010fc80007810000 */
[----:B-----5:R-:W-:-:S03]  /*11d10*/  FMNMX.FTZ R14, R30, R81, !PT ;  /* 0x000000511e0e7209 */ /* 0x020fc60007810000 */
[----:B------:R-:W2:Y:S01]  /*11d20*/  MUFU.TANH R47, R47 ;  /* 0x0000002f002f7308 */ /* 0x000ea20000002400 */
[----:B-1----:R-:W-:-:S04]  /*11d30*/  FMNMX.FTZ R81, R31, R14, !PT ;  /* 0x0000000e1f517209 */ /* 0x002fc80007810000 */
[----:B------:R-:W-:-:S03]  /*11d40*/  FMNMX.FTZ R14, R38, R81, !PT ;  /* 0x00000051260e7209 */ /* 0x000fc60007810000 */
[----:B------:R-:W1:Y:S01]  /*11d50*/  MUFU.TANH R50, R50 ;  /* 0x0000003200327308 */ /* 0x000e620000002400 */
[----:B------:R-:W-:-:S04]  /*11d60*/  FMNMX.FTZ R81, R39, R14, !PT ;  /* 0x0000000e27517209 */ /* 0x000fc80007810000 */
[----:B------:R-:W-:-:S03]  /*11d70*/  FMNMX.FTZ R14, R42, R81, !PT ;  /* 0x000000512a0e7209 */ /* 0x000fc60007810000 */
[----:B------:R-:W4:Y:S01]  /*11d80*/  MUFU.TANH R51, R51 ;  /* 0x0000003300337308 */ /* 0x000f220000002400 */
[----:B---3--:R-:W-:-:S04]  /*11d90*/  FMNMX.FTZ R81, R43, R14, !PT ;  /* 0x0000000e2b517209 */ /* 0x008fc80007810000 */
[----:B0-----:R-:W-:-:S03]  /*11da0*/  FMNMX.FTZ R14, R46, R81, !PT ;  /* 0x000000512e0e7209 */ /* 0x001fc60007810000 */
[----:B------:R-:W0:Y:S01]  /*11db0*/  MUFU.TANH R54, R54 ;  /* 0x0000003600367308 */ /* 0x000e220000002400 */
[----:B--2---:R-:W-:-:S04]  /*11dc0*/  FMNMX.FTZ R81, R47, R14, !PT ;  /* 0x0000000e2f517209 */ /* 0x004fc80007810000 */
        /* <DEDUP_REMOVED lines=57> */
[----:B0-----:R-:W-:Y:S01]  /*12160*/  FMUL.FTZ R86, R14, UR30 ;  /* 0x0000001e0e567c20 */ /* 0x001fe20008410000 */
[--C-:B------:R-:W-:Y:S01]  /*12170*/  FFMA.FTZ R35, R35, UR30, -R12.reuse ;  /* 0x0000001e23237c23 */ /* 0x100fe2000801080c */
[--C-:B------:R-:W-:Y:S01]  /*12180*/  FFMA.FTZ R36, R36, UR30, -R12.reuse ;  /* 0x0000001e24247c23 */ /* 0x100fe2000801080c */
[----:B------:R-:W-:Y:S01]  /*12190*/  FFMA.FTZ R37, R37, UR30, -R12 ;  /* 0x0000001e25257c23 */ /* 0x000fe2000801080c */
        /* <DEDUP_REMOVED lines=11> */
[----:B------:R1:W0:Y:S01]  /*12250*/  MUFU.EX2 R149, R15 ;  /* 0x0000000f00957308 */ /* 0x0002220000000800 */
[--C-:B------:R-:W-:Y:S01]  /*12260*/  FFMA.FTZ R43, R43, UR30, -R86.reuse ;  /* 0x0000001e2b2b7c23 */ /* 0x100fe20008010856 */
[--C-:B------:R-:W-:Y:S01]  /*12270*/  FFMA.FTZ R46, R46, UR30, -R86.reuse ;  /* 0x0000001e2e2e7c23 */ /* 0x100fe20008010856 */
[----:B------:R-:W-:Y:S01]  /*12280*/  FFMA.FTZ R47, R47, UR30, -R86 ;  /* 0x0000001e2f2f7c23 */ /* 0x000fe20008010856 */
[----:B------:R-:W-:Y:S01]  /*12290*/  FFMA.FTZ R40, R40, UR30, -R12 ;  /* 0x0000001e28287c23 */ /* 0x000fe2000801080c */
[----:B------:R-:W-:Y:S01]  /*122a0*/  FFMA.FTZ R50, R50, UR30, -R86 ;  /* 0x0000001e32327c23 */ /* 0x000fe20008010856 */
[----:B------:R-:W-:Y:S01]  /*122b0*/  FFMA.FTZ R41, R41, UR30, -R12 ;  /* 0x0000001e29297c23 */ /* 0x000fe2000801080c */
[----:B------:R-:W-:Y:S01]  /*122c0*/  FFMA.FTZ R51, R51, UR30, -R86 ;  /* 0x0000001e33337c23 */ /* 0x000fe20008010856 */
[----:B------:R-:W2:Y:S01]  /*122d0*/  MUFU.EX2 R84, R84 ;  /* 0x0000005400547308 */ /* 0x000ea20000000800 */
        /* <DEDUP_REMOVED lines=11> */
[----:B------:R-:W-:Y:S01]  /*12390*/  FFMA.FTZ R52, R52, UR30, -R12 ;  /* 0x0000001e34347c23 */ /* 0x000fe2000801080c */
[----:B------:R-:W-:Y:S01]  /*123a0*/  FFMA.FTZ R62, R62, UR30, -R86 ;  /* 0x0000001e3e3e7c23 */ /* 0x000fe20008010856 */
[----:B------:R-:W-:Y:S01]  /*123b0*/  FFMA.FTZ R53, R53, UR30, -R12 ;  /* 0x0000001e35357c23 */ /* 0x000fe2000801080c */
[----:B------:R-:W-:Y:S01]  /*123c0*/  FFMA.FTZ R63, R63, UR30, -R86 ;  /* 0x0000001e3f3f7c23 */ /* 0x000fe20008010856 */
[----:B------:R-:W0:Y:S01]  /*123d0*/  MUFU.EX2 R24, R24 ;  /* 0x0000001800187308 */ /* 0x000e220000000800 */
[----:B--2---:R-:W-:Y:S01]  /*123e0*/  FADD.FTZ R15, R84, R15 ;  /* 0x0000000f540f7221 */ /* 0x004fe20000010000 */
[----:B------:R-:W-:Y:S01]  /*123f0*/  FFMA.FTZ R56, R56, UR30, -R12 ;  /* 0x0000001e38387c23 */ /* 0x000fe2000801080c */
[----:B------:R-:W-:Y:S01]  /*12400*/  FFMA.FTZ R66, R66, UR30, -R86 ;  /* 0x0000001e42427c23 */ /* 0x000fe20008010856 */
[----:B------:R-:W-:Y:S01]  /*12410*/  FFMA.FTZ R57, R57, UR30, -R12 ;  /* 0x0000001e39397c23 */ /* 0x000fe2000801080c */
[----:B------:R-:W-:Y:S01]  /*12420*/  FFMA.FTZ R67, R67, UR30, -R86 ;  /* 0x0000001e43437c23 */ /* 0x000fe20008010856 */
[----:B------:R-:W-:Y:S01]  /*12430*/  FFMA.FTZ R60, R60, UR30, -R12 ;  /* 0x0000001e3c3c7c23 */ /* 0x000fe2000801080c */
[----:B------:R-:W-:Y:S01]  /*12440*/  FFMA.FTZ R70, R70, UR30, -R86 ;  /* 0x0000001e46467c23 */ /* 0x000fe20008010856 */
[----:B------:R-:W2:Y:S01]  /*12450*/  MUFU.EX2 R26, R26 ;  /* 0x0000001a001a7308 */ /* 0x000ea20000000800 */
[----:B-1----:R-:W-:Y:S01]  /*12460*/  FADD.FTZ R3, R21, R4 ;  /* 0x0000000415037221 */ /* 0x002fe20000010000 */
[----:B------:R-:W-:Y:S01]  /*12470*/  FFMA.FTZ R61, R61, UR30, -R12 ;  /* 0x0000001e3d3d7c23 */ /* 0x000fe2000801080c */
[----:B------:R-:W-:Y:S01]  /*12480*/  FFMA.FTZ R71, R71, UR30, -R86 ;  /* 0x0000001e47477c23 */ /* 0x000fe20008010856 */
[----:B------:R-:W-:Y:S01]  /*12490*/  FFMA.FTZ R64, R64, UR30, -R12 ;  /* 0x0000001e40407c23 */ /* 0x000fe2000801080c */
[----:B------:R-:W-:Y:S01]  /*124a0*/  FFMA.FTZ R74, R74, UR30, -R86 ;  /* 0x0000001e4a4a7c23 */ /* 0x000fe20008010856 */
[----:B------:R-:W-:Y:S01]  /*124b0*/  FFMA.FTZ R65, R65, UR30, -R12 ;  /* 0x0000001e41417c23 */ /* 0x000fe2000801080c */
[----:B------:R-:W-:Y:S01]  /*124c0*/  FFMA.FTZ R75, R75, UR30, -R86 ;  /* 0x0000001e4b4b7c23 */ /* 0x000fe20008010856 */
[----:B------:R-:W1:Y:S01]  /*124d0*/  MUFU.EX2 R25, R25 ;  /* 0x0000001900197308 */ /* 0x000e620000000800 */
[----:B0-----:R-:W-:Y:S01]  /*124e0*/  FADD.FTZ R4, R24, R15 ;  /* 0x0000000f18047221 */ /* 0x001fe20000010000 */
        /* <DEDUP_REMOVED lines=10> */
[--C-:B------:R-:W-:Y:S01]  /*12590*/  FFMA.FTZ R76, R76, UR30, -R12.reuse ;  /* 0x0000001e4c4c7c23 */ /* 0x100fe2000801080c */
[----:B------:R-:W-:Y:S01]  /*125a0*/  FFMA.FTZ R12, R77, UR30, -R12 ;  /* 0x0000001e4d0c7c23 */ /* 0x000fe2000801080c */
[----:B------:R-:W-:-:S02]  /*125b0*/  FFMA.FTZ R83, R83, UR30, -R86 ;  /* 0x0000001e53537c23 */ /* 0x000fc40008010856 */
        /* <DEDUP_REMOVED lines=116> */
.L_x_14459:
[----:B------:R-:W2:Y:S01]  /*12d00*/  LDL R82, [R1+0x24] ;  /* 0x0000240001527983 */ /* 0x000ea20000100800 */
[----:B------:R-:W-:Y:S01]  /*12d10*/  IMAD R20, R20, 0x8, R2 ;  /* 0x0000000814147824 */ /* 0x000fe200078e0202 */
[----:B------:R-:W-:Y:S01]  /*12d20*/  F2FP.F16.F32.PACK_AB R148, R84, R13 ;  /* 0x0000000d5494723e */ /* 0x000fe200000000ff */
[----:B------:R-:W-:Y:S01]  /*12d30*/  IMAD.U32 R77, RZ, RZ, UR38 ;  /* 0x00000026ff4d7e24 */ /* 0x000fe2000f8e00ff */
        /* <DEDUP_REMOVED lines=70> */
[C---:B--2---:R-:W-:Y:S01]  /*131a0*/  ISETP.GT.AND P1, PT, R0.reuse, R82, PT ;  /* 0x000000520000720c */ /* 0x044fe20003f24270 */
[----:B------:R-:W-:-:S12]  /*131b0*/  VIADD R0, R0, 0xffffffff ;  /* 0xffffffff00007836 */ /* 0x000fd80000000000 */
[----:B------:R-:W-:Y:S05]  /*131c0*/  @P1 BRA `(.L_x_14460) ;  /* 0xffffffd800181947 */ /* 0x000fea000383ffff */
.L_x_14448:
[----:B------:R-:W2:Y:S02]  /*131d0*/  LDL R10, [R1+0x38] ;  /* 0x00003800010a7983 */ /* 0x000ea40000100800 */
[----:B--2---:R-:W-:-:S13]  /*131e0*/  ISETP.GE.AND P1, PT, R0, R10, PT ;  /* 0x0000000a0000720c */ /* 0x004fda0003f26270 */
[----:B------:R-:W-:Y:S05]  /*131f0*/  @!P1 BRA `(.L_x_14461) ;  /* 0x00000038001c9947 */ /* 0x000fea0003800000 */
[----:B------:R-:W-:Y:S02]  /*13200*/  IMAD.MOV.U32 R15, RZ, RZ, R14 ;  /* 0x000000ffff0f7224 */ /* 0x000fe400078e000e */
[----:B------:R-:W-:Y:S02]  /*13210*/  IMAD.MOV.U32 R20, RZ, RZ, R5 ;  /* 0x000000ffff147224 */ /* 0x000fe400078e0005 */
[----:B------:R-:W-:Y:S02]  /*13220*/  IMAD.MOV.U32 R10, RZ, RZ, R154 ;  /* 0x000000ffff0a7224 */ /* 0x000fe400078e009a */
[----:B------:R-:W-:-:S07]  /*13230*/  IMAD.MOV.U32 R21, RZ, RZ, R19 ;  /* 0x000000ffff157224 */ /* 0x000fce00078e0013 */
.L_x_14481:
        /* <DEDUP_REMOVED lines=9> */
.L_x_14463:
        /* <DEDUP_REMOVED lines=8> */
.L_x_14464:
[----:B------:R-:W-:Y:S04]  /*13350*/  BSSY B0, `(.L_x_14462) ;  /* 0x0000004000007945 */ /* 0x000fe80003800000 */
[----:B-1----:R-:W-:Y:S05]  /*13360*/  @P2 BRA `(.L_x_14465) ;  /* 0x0000000000082947 */ /* 0x002fea0003800000 */
[----:B------:R-:W1:Y:S02]  /*13370*/  SYNCS.PHASECHK.TRANS64.TRYWAIT P2, [R5+URZ+0x16830], R12 ;  /* 0x0168300c050075a7 */ /* 0x000e64000804017f */
[----:B-1----:R-:W-:Y:S05]  /*13380*/  @!P2 BRA `(.L_x_14466) ;  /* 0x000000e00038a947 */ /* 0x002fea0003800000 */
.L_x_14465:
[----:B------:R-:W-:Y:S05]  /*13390*/  BSYNC B0 ;  /* 0x0000000000007941 */ /* 0x000fea0003800000 */
.L_x_14462:
        /* <DEDUP_REMOVED lines=8> */
[----:B------:R-:W-:Y:S01]  /*13420*/  R2UR UR12, R6 ;  /* 0x00000000060c72ca */ /* 0x000fe200000e0000 */
[----:B------:R-:W-:Y:S01]  /*13430*/  IMAD.MOV.U32 R27, RZ, RZ, 0x40000040 ;  /* 0x40000040ff1b7424 */ /* 0x000fe200078e00ff */
[----:B------:R-:W-:Y:S01]  /*13440*/  SEL R19, R19, RZ, P2 ;  /* 0x000000ff13137207 */ /* 0x000fe20001000000 */
[----:B------:R-:W-:Y:S01]  /*13450*/  IMAD.MOV.U32 R25, RZ, RZ, 0x40000040 ;  /* 0x40000040ff197424 */ /* 0x000fe200078e00ff */
[----:B------:R-:W-:-:S02]  /*13460*/  R2UR UR23, R13 ;  /* 0x000000000d1772ca */ /* 0x000fc400000e0000 */
        /* <DEDUP_REMOVED lines=10> */
[C---:B------:R-:W-:Y:S01]  /*13510*/  VIADD R24, R26.reuse, 0x2 ;  /* 0x000000021a187836 */ /* 0x040fe20000000000 */
[----:B------:R-:W-:Y:S02]  /*13520*/  IADD3 R26, R26, 0x6, RZ ;  /* 0x000000061a1a7810 */ /* 0x000fe40007ffe0ff */
        /* <DEDUP_REMOVED lines=26> */
.L_x_14468:
[----:B------:R-:W-:Y:S01]  /*136d0*/  SHF.L.U32 R5, R10, 0x1f, RZ ;  /* 0x0000001f0a057819 */ /* 0x000fe200000006ff */
[----:B-----5:R-:W-:-:S04]  /*136e0*/  IMAD R10, R21, 0x8, R2 ;  /* 0x00000008150a7824 */ /* 0x020fc800078e0202 */
[----:B------:R0:W1:Y:S01]  /*136f0*/  SYNCS.PHASECHK.TRANS64.TRYWAIT P1, [R10+URZ+0x16850], R5 ;  /* 0x016850050a0075a7 */ /* 0x000062000802017f */
[----:B------:R-:W-:Y:S05]  /*13700*/  @!P0 BRA `(.L_x_14469) ;  /* 0x0000000000048947 */ /* 0x000fea0003800000 */
[----:B------:R-:W-:Y:S01]  /*13710*/  BPT.TRAP 0x1 ;  /* 0x000000040000795c */ /* 0x000fe20000300000 */
.L_x_14469:
[----:B-1----:R-:W-:Y:S05]  /*13720*/  @P1 BRA `(.L_x_14467) ;  /* 0x0000000000081947 */ /* 0x002fea0003800000 */
[----:B------:R-:W1:Y:S02]  /*13730*/  SYNCS.PHASECHK.TRANS64.TRYWAIT P1, [R10+URZ+0x16850], R5 ;  /* 0x016850050a0075a7 */ /* 0x000e64000802017f */
[----:B-1----:R-:W-:Y:S05]  /*13740*/  @!P1 BRA `(.L_x_14470) ;  /* 0x000000dc005c9947 */ /* 0x002fea0003800000 */
.L_x_14467:
[----:B01---5:R-:W-:Y:S01]  /*13750*/  VIADD R5, R2, 0x400 ;  /* 0x0000040002057836 */ /* 0x023fe20000000000 */
[----:B------:R-:W-:Y:S05]  /*13760*/  WARPSYNC.ALL ;  /* 0x0000000000007948 */ /* 0x000fea0003800000 */
[----:B------:R-:W-:Y:S01]  /*13770*/  SHF.R.U32.HI R5, RZ, 0x4, R5 ;  /* 0x00000004ff057819 */ /* 0x000fe20000011605 */
[----:B------:R-:W-:Y:S01]  /*13780*/  IMAD.MOV.U32 R11, RZ, RZ, 0x40000040 ;  /* 0x40000040ff0b7424 */ /* 0x000fe200078e00ff */
[----:B------:R-:W-:Y:S01]  /*13790*/  WARPGROUP.ARRIVE ;  /* 0x00000000000079c5 */ /* 0x000fe20000000000 */
[----:B------:R-:W-:Y:S02]  /*137a0*/  MOV R13, 0x40000040 ;  /* 0x40000040000d7802 */ /* 0x000fe40000000f00 */
[----:B------:R-:W-:-:S02]  /*137b0*/  LOP3.LUT R5, R5, 0x3fff, RZ, 0xc0, !PT ;  /* 0x00003fff05057812 */ /* 0x000fc400078ec0ff */
[----:B------:R-:W-:Y:S01]  /*137c0*/  R2UR UR15, R11 ;  /* 0x000000000b0f72ca */ /* 0x000fe200000e0000 */
[----:B------:R-:W-:Y:S02]  /*137d0*/  IMAD.MOV.U32 R11, RZ, RZ, 0x40000040 ;  /* 0x40000040ff0b7424 */ /* 0x000fe400078e00ff */
[----:B------:R-:W-:Y:S02]  /*137e0*/  IMAD R10, R21, 0x400, R5 ;  /* 0x00000400150a7824 */ /* 0x000fe400078e0205 */
[----:B------:R-:W0:Y:S02]  /*137f0*/  S2R R5, SR_TID.X ;  /* 0x0000000000057919 */ /* 0x000e240000002100 */
[C---:B------:R-:W-:Y:S01]  /*13800*/  VIADD R12, R10.reuse, 0x80 ;  /* 0x000000800a0c7836 */ /* 0x040fe20000000000 */
[----:B------:R-:W-:-:S13]  /*13810*/  R2UR UR14, R10 ;  /* 0x000000000a0e72ca */ /* 0x000fda00000e0000 */
[----:B------:R-:W-:Y:S01]  /*13820*/  HGMMA.64x64x16.F32 R88, R148, gdesc[UR12].tnspB, R88, gsb0 ;  /* 0x40e0000c94587df0 */ /* 0x000fe20008000858 */
[----:B------:R-:W-:Y:S01]  /*13830*/  R2UR UR14, R12 ;  /* 0x000000000c0e72ca */ /* 0x000fe200000e0000 */
[----:B------:R-:W-:Y:S01]  /*13840*/  VIADD R12, R10, 0x100 ;  /* 0x000001000a0c7836 */ /* 0x000fe20000000000 */
[----:B------:R-:W-:Y:S01]  /*13850*/  R2UR UR15, R13 ;  /* 0x000000000d0f72ca */ /* 0x000fe200000e0000 */
[----:B------:R-:W-:Y:S01]  /*13860*/  IMAD.MOV.U32 R13, RZ, RZ, 0x40000040 ;  /* 0x40000040ff0d7424 */ /* 0x000fe200078e00ff */
[----:B0-----:R-:W-:Y:S02]  /*13870*/  SHF.R.U32.HI R14, RZ, 0x7, R5 ;  /* 0x00000007ff0e7819 */ /* 0x001fe40000011605 */
[----:B------:R-:W-:-:S03]  /*13880*/  ISETP.GE.U32.AND P1, PT, R5, 0x180, PT ;  /* 0x000001800500780c */ /* 0x000fc60003f26070 */
[----:B------:R-:W-:-:S05]  /*13890*/  VIADD R5, R14, 0x9 ;  /* 0x000000090e057836 */ /* 0x000fca0000000000 */
        /* <DEDUP_REMOVED lines=20> */
[----:B------:R-:W-:Y:S02]  /*139e0*/  R2UR UR15, R13 ;  /* 0x000000000d0f72ca */ /* 0x000fe400000e0000 */
[----:B------:R-:W-:Y:S01]  /*139f0*/  MOV R13, 0x40000040 ;  /* 0x40000040000d7802 */ /* 0x000fe20000000f00 */
        /* <DEDUP_REMOVED lines=25> */
.L_x_14471:
[----:B------:R-:W2:Y:S01]  /*13b90*/  LDL R11, [R1+0x20] ;  /* 0x00002000010b7983 */ /* 0x000ea20000100800 */
[----:B------:R-:W1:Y:S03]  /*13ba0*/  @P4 LDC R12, c[0x0][0x44c] ;  /* 0x00011300ff0c4b82 */ /* 0x000e660000000800 */
[----:B0-----:R-:W2:Y:S04]  /*13bb0*/  LDL R5, [R1+0x30] ;  /* 0x0000300001057983 */ /* 0x001ea80000100800 */
[----:B------:R-:W3:Y:S01]  /*13bc0*/  LDL R124, [R1] ;  /* 0x00000000017c7983 */ /* 0x000ee20000100800 */
        /* <DEDUP_REMOVED lines=20> */
[----:B------:R-:W-:-:S02]  /*13d10*/  IMAD.U32 R57, RZ, RZ, UR38 ;  /* 0x00000026ff397e24 */ /* 0x000fc4000f8e00ff */
[----:B------:R-:W-:Y:S01]  /*13d20*/  FMUL.FTZ R73, R76, UR10 ;  /* 0x0000000a4c497c20 */ /* 0x000fe20008410000 */
[----:B------:R-:W-:Y:S01]  /*13d30*/  FMUL.FTZ R76, R79, UR10 ;  /* 0x0000000a4f4c7c20 */ /* 0x000fe20008410000 */
[----:B------:R-:W-:Y:S01]  /*13d40*/  FMUL.FTZ R79, R83, UR10 ;  /* 0x0000000a534f7c20 */ /* 0x000fe20008410000 */
[----:B------:R-:W-:Y:S01]  /*13d50*/  FMUL.FTZ R83, R85, UR10 ;  /* 0x0000000a55537c20 */ /* 0x000fe20008410000 */
[----:B------:R-:W-:Y:S01]  /*13d60*/  IMAD.SHL.U32 R85, R0, 0x80, RZ ;  /* 0x0000008000557824 */ /* 0x000fe200078e00ff */
        /* <DEDUP_REMOVED lines=24> */
[----:B-1----:R-:W-:-:S04]  /*13ef0*/  @P4 IMAD.HI.U32 R11, R5, R12, RZ ;  /* 0x0000000c050b4227 */ /* 0x002fc800078e00ff */
        /* <DEDUP_REMOVED lines=10> */
[----:B------:R-:W-:Y:S01]  /*13fa0*/  FMUL.FTZ R24, R29, UR10 ;  /* 0x0000000a1d187c20 */ /* 0x000fe20008410000 */
[----:B------:R-:W-:Y:S01]  /*13fb0*/  FMUL.FTZ R25, R30, UR10 ;  /* 0x0000000a1e197c20 */ /* 0x000fe20008410000 */
[----:B------:R-:W-:-:S02]  /*13fc0*/  IMAD R56, R19, 0x8, R2 ;  /* 0x0000000813387824 */ /* 0x000fc400078e0202 */
        /* <DEDUP_REMOVED lines=95> */
.L_x_14474:
[----:B------:R-:W-:-:S04]  /*145c0*/  MOV R123, UR7 ;  /* 0x00000007007b7c02 */ /* 0x000fc80008000f00 */
[----:B------:R-:W-:-:S13]  /*145d0*/  ISETP.NE.AND P1, PT, R123, 0x1, PT ;  /* 0x000000017b00780c */ /* 0x000fda0003f25270 */
[----:B------:R-:W0:Y:S02]  /*145e0*/  @P1 LDC.64 R56, c[0x0][0x9e8] ;  /* 0x00027a00ff381b82 */ /* 0x000e240000000a00 */
[----:B0-----:R-:W-:-:S05]  /*145f0*/  @P1 IMAD.HI.U32 R56, R122, R56, RZ ;  /* 0x000000387a381227 */ /* 0x001fca00078e00ff */
[----:B------:R-:W-:-:S07]  /*14600*/  @P1 SHF.R.U32.HI R122, RZ, R57, R56 ;  /* 0x00000039ff7a1219 */ /* 0x000fce0000011638 */
.L_x_14475:
[----:B------:R-:W-:Y:S05]  /*14610*/  BSYNC B0 ;  /* 0x0000000000007941 */ /* 0x000fea0003800000 */
.L_x_14473:
[----:B------:R-:W-:-:S04]  /*14620*/  IMAD R122, R122, R123, -R85 ;  /* 0x0000007b7a7a7224 */ /* 0x000fc800078e0a55 */
[----:B------:R-:W-:-:S05]  /*14630*/  IMAD R122, R124, -0x2, R122 ;  /* 0xfffffffe7c7a7824 */ /* 0x000fca00078e027a */
[----:B------:R-:W-:Y:S02]  /*14640*/  VIMNMX R86, R86, R122, !PT ;  /* 0x0000007a56567248 */ /* 0x000fe40007fe0100 */
[----:B------:R-:W-:-:S07]  /*14650*/  VIADDMNMX R87, R122, R123, R87, PT ;  /* 0x0000007b7a577246 */ /* 0x000fce0003800157 */
.L_x_14472:
        /* <DEDUP_REMOVED lines=113> */
.L_x_14478:
[----:B------:R-:W-:-:S05]  /*14d70*/  IMAD.U32 R86, RZ, RZ, UR7 ;  /* 0x00000007ff567e24 */ /* 0x000fca000f8e00ff */
[----:B------:R-:W-:-:S13]  /*14d80*/  ISETP.NE.AND P2, PT, R86, 0x1, PT ;  /* 0x000000015600780c */ /* 0x000fda0003f45270 */
[----:B------:R-:W0:Y:S02]  /*14d90*/  @P2 LDC.64 R56, c[0x0][0x9e8] ;  /* 0x00027a00ff382b82 */ /* 0x000e240000000a00 */
[----:B0-----:R-:W-:-:S05]  /*14da0*/  @P2 IMAD.HI.U32 R56, R5, R56, RZ ;  /* 0x0000003805382227 */ /* 0x001fca00078e00ff */
[----:B------:R-:W-:-:S07]  /*14db0*/  @P2 SHF.R.U32.HI R5, RZ, R57, R56 ;  /* 0x00000039ff052219 */ /* 0x000fce0000011638 */
.L_x_14479:
[----:B------:R-:W-:Y:S05]  /*14dc0*/  BSYNC B0 ;  /* 0x0000000000007941 */ /* 0x000fea0003800000 */
.L_x_14477:
[----:B------:R-:W-:-:S04]  /*14dd0*/  IMAD R5, R5, R86, -R85 ;  /* 0x0000005605057224 */ /* 0x000fc800078e0a55 */
[----:B------:R-:W-:-:S05]  /*14de0*/  IMAD R5, R124, -0x2, R5 ;  /* 0xfffffffe7c057824 */ /* 0x000fca00078e0205 */
[----:B------:R-:W-:Y:S02]  /*14df0*/  VIADDMNMX R121, R5, R86, R121, PT ;  /* 0x0000005605797246 */ /* 0x000fe40003800179 */
[----:B------:R-:W-:-:S07]  /*14e00*/  VIMNMX R120, R120, R5, !PT ;  /* 0x0000000578787248 */ /* 0x000fce0007fe0100 */
.L_x_14476:
[----:B------:R-:W-:Y:S01]  /*14e10*/  ISETP.GT.AND P2, PT, R120, 0x1, P1 ;  /* 0x000000017800780c */ /* 0x000fe20000f44270 */
[----:B------:R-:W-:Y:S01]  /*14e20*/  UMOV UR30, UR6 ;  /* 0x00000006001e7c82 */ /* 0x000fe20008000000 */
[----:B------:R-:W-:Y:S02]  /*14e30*/  FMNMX.FTZ R56, R10, R20, !PT ;  /* 0x000000140a387209 */ /* 0x000fe40007810000 */
[----:B------:R-:W-:Y:S02]  /*14e40*/  ISETP.LT.OR P3, PT, R121, 0x2, P2 ;  /* 0x000000027900780c */ /* 0x000fe40001761670 */
[----:B------:R-:W-:Y:S02]  /*14e50*/  FMNMX.FTZ R5, R11, R56, !PT ;  /* 0x000000380b057209 */ /* 0x000fe40007810000 */
[----:B------:R-:W-:Y:S02]  /*14e60*/  FSEL R13, R13, -INF , !P3 ;  /* 0xff8000000d0d7808 */ /* 0x000fe40005800000 */
[----:B------:R-:W-:-:S02]  /*14e70*/  ISETP.GT.AND P3, PT, R120, 0x9, P1 ;  /* 0x000000097800780c */ /* 0x000fc40000f64270 */
[----:B------:R-:W-:Y:S02]  /*14e80*/  FMNMX.FTZ R5, R14, R5, !PT ;  /* 0x000000050e057209 */ /* 0x000fe40007810000 */
[----:B------:R-:W-:Y:S02]  /*14e90*/  ISETP.LT.OR P3, PT, R121, 0xa, P3 ;  /* 0x0000000a7900780c */ /* 0x000fe40001f61670 */
[----:B------:R-:W-:Y:S02]  /*14ea0*/  FMNMX.FTZ R56, R24, R5, !PT ;  /* 0x0000000518387209 */ /* 0x000fe40007810000 */
[----:B------:R-:W-:Y:S02]  /*14eb0*/  FSEL R26, R26, -INF , !P3 ;  /* 0xff8000001a1a7808 */ /* 0x000fe40005800000 */
[----:B------:R-:W-:Y:S02]  /*14ec0*/  ISETP.GT.AND P3, PT, R120, 0x11, P1 ;  /* 0x000000117800780c */ /* 0x000fe40000f64270 */
[----:B------:R-:W-:-:S02]  /*14ed0*/  FMNMX.FTZ R5, R27, R56, !PT ;  /* 0x000000381b057209 */ /* 0x000fc40007810000 */
[----:B------:R-:W-:Y:S02]  /*14ee0*/  ISETP.LT.OR P3, PT, R121, 0x12, P3 ;  /* 0x000000127900780c */ /* 0x000fe40001f61670 */
[----:B------:R-:W-:Y:S02]  /*14ef0*/  FMNMX.FTZ R5, R28, R5, !PT ;  /* 0x000000051c057209 */ /* 0x000fe40007810000 */
[----:B------:R-:W-:Y:S02]  /*14f00*/  FSEL R30, R30, -INF , !P3 ;  /* 0xff8000001e1e7808 */ /* 0x000fe40005800000 */
[----:B------:R-:W-:Y:S02]  /*14f10*/  ISETP.GT.AND P3, PT, R120, 0x19, P1 ;  /* 0x000000197800780c */ /* 0x000fe40000f64270 */
[----:B------:R-:W-:Y:S02]  /*14f20*/  FMNMX.FTZ R5, R31, R5, !PT ;  /* 0x000000051f057209 */ /* 0x000fe40007810000 */
[----:B------:R-:W-:-:S02]  /*14f30*/  ISETP.LT.OR P3, PT, R121, 0x1a, P3 ;  /* 0x0000001a7900780c */ /* 0x000fc40001f61670 */
[----:B------:R-:W-:Y:S02]  /*14f40*/  FMNMX.FTZ R56, R32, R5, !PT ;  /* 0x0000000520387209 */ /* 0x000fe40007810000 */
[----:B------:R-:W-:Y:S02]  /*14f50*/  FSEL R34, R34, -INF , !P3 ;  /* 0xff80000022227808 */ /* 0x000fe40005800000 */
[----:B------:R-:W-:Y:S02]  /*14f60*/  ISETP.GT.AND P3, PT, R120, 0x21, P1 ;  /* 0x000000217800780c */ /* 0x000fe40000f64270 */
[----:B------:R-:W-:Y:S02]  /*14f70*/  FMNMX.FTZ R5, R35, R56, !PT ;  /* 0x0000003823057209 */ /* 0x000fe40007810000 */
[----:B------:R-:W-:Y:S02]  /*14f80*/  ISETP.LT.OR P3, PT, R121, 0x22, P3 ;  /* 0x000000227900780c */ /* 0x000fe40001f61670 */
[----:B------:R-:W-:-:S02]  /*14f90*/  FMNMX.FTZ R56, R36, R5, !PT ;  /* 0x0000000524387209 */ /* 0x000fc40007810000 */
[----:B------:R-:W-:Y:S02]  /*14fa0*/  FSEL R38, R38, -INF , !P3 ;  /* 0xff80000026267808 */ /* 0x000fe40005800000 */
[----:B------:R-:W-:Y:S02]  /*14fb0*/  ISETP.GT.AND P3, PT, R120, 0x29, P1 ;  /* 0x000000297800780c */ /* 0x000fe40000f64270 */
[----:B------:R-:W-:Y:S02]  /*14fc0*/  FMNMX.FTZ R5, R39, R56, !PT ;  /* 0x0000003827057209 */ /* 0x000fe40007810000 */
[----:B------:R-:W-:Y:S02]  /*14fd0*/  ISETP.LT.OR P3, PT, R121, 0x2a, P3 ;  /* 0x0000002a7900780c */ /* 0x000fe40001f61670 */
[----:B------:R-:W-:Y:S02]  /*14fe0*/  FMNMX.FTZ R56, R40, R5, !PT ;  /* 0x0000000528387209 */ /* 0x000fe40007810000 */
[----:B------:R-:W-:-:S02]  /*14ff0*/  FSEL R42, R42, -INF , !P3 ;  /* 0xff8000002a2a7808 */ /* 0x000fc40005800000 */
[----:B------:R-:W-:Y:S02]  /*15000*/  ISETP.GT.AND P3, PT, R120, 0x31, P1 ;  /* 0x000000317800780c */ /* 0x000fe40000f64270 */
        /* <DEDUP_REMOVED lines=29> */
[C---:B------:R-:W-:Y:S02]  /*151e0*/  ISETP.GT.AND P3, PT, R120.reuse, 0x61, P1 ;  /* 0x000000617800780c */ /* 0x040fe40000f64270 */
[----:B------:R-:W-:Y:S02]  /*151f0*/  ISETP.GT.AND P2, PT, R120, 0x8, P1 ;  /* 0x000000087800780c */ /* 0x000fe40000f44270 */
[----:B------:R-:W-:Y:S02]  /*15200*/  ISETP.LT.OR P3, PT, R121, 0x62, P3 ;  /* 0x000000627900780c */ /* 0x000fe40001f61670 */
[----:B------:R-:W-:Y:S02]  /*15210*/  FMNMX.FTZ R5, R69, R56, !PT ;  /* 0x0000003845057209 */ /* 0x000fe40007810000 */
[----:B------:R-:W-:Y:S02]  /*15220*/  FSEL R72, R72, -INF , !P3 ;  /* 0xff80000048487808 */ /* 0x000fe40005800000 */
[----:B------:R-:W-:-:S02]  /*15230*/  ISETP.GT.AND P3, PT, R120, 0x69, P1 ;  /* 0x000000697800780c */ /* 0x000fc40000f64270 */
[C---:B------:R-:W-:Y:S02]  /*15240*/  ISETP.LT.OR P2, PT, R121.reuse, 0x9, P2 ;  /* 0x000000097900780c */ /* 0x040fe40001741670 */
[----:B------:R-:W-:Y:S02]  /*15250*/  ISETP.LT.OR P3, PT, R121, 0x6a, P3 ;  /* 0x0000006a7900780c */ /* 0x000fe40001f61670 */
[----:B------:R-:W-:Y:S02]  /*15260*/  FMNMX.FTZ R56, R70, R5, !PT ;  /* 0x0000000546387209 */ /* 0x000fe40007810000 */
[----:B------:R-:W-:Y:S02]  /*15270*/  FSEL R76, R76, -INF , !P3 ;  /* 0xff8000004c4c7808 */ /* 0x000fe40005800000 */
[----:B------:R-:W-:Y:S02]  /*15280*/  ISETP.GT.AND P3, PT, R120, RZ, P1 ;  /* 0x000000ff7800720c */ /* 0x000fe40000f64270 */
[----:B------:R-:W-:-:S02]  /*15290*/  FSEL R25, R25, -INF , !P2 ;  /* 0xff80000019197808 */ /* 0x000fc40005000000 */
[----:B------:R-:W-:Y:S02]  /*152a0*/  ISETP.GT.AND P2, PT, R120, 0x10, P1 ;  /* 0x000000107800780c */ /* 0x000fe40000f44270 */
[----:B------:R-:W-:Y:S02]  /*152b0*/  FMNMX.FTZ R5, R73, R56, !PT ;  /* 0x0000003849057209 */ /* 0x000fe40007810000 */
[C---:B------:R-:W-:Y:S02]  /*152c0*/  ISETP.LT.OR P3, PT, R121.reuse, 0x1, P3 ;  /* 0x000000017900780c */ /* 0x040fe40001f61670 */
[----:B------:R-:W-:Y:S02]  /*152d0*/  ISETP.LT.OR P2, PT, R121, 0x11, P2 ;  /* 0x000000117900780c */ /* 0x000fe40001741670 */
[----:B------:R-:W-:Y:S02]  /*152e0*/  FMNMX.FTZ R56, R74, R5, !PT ;  /* 0x000000054a387209 */ /* 0x000fe40007810000 */
[----:B------:R-:W-:-:S02]  /*152f0*/  FSEL R12, R12, -INF , !P3 ;  /* 0xff8000000c0c7808 */ /* 0x000fc40005800000 */
[----:B------:R-:W-:Y:S02]  /*15300*/  FSEL R29, R29, -INF , !P2 ;  /* 0xff8000001d1d7808 */ /* 0x000fe40005000000 */
[----:B------:R-:W-:Y:S02]  /*15310*/  FMNMX.FTZ R5, R77, R56, !PT ;  /* 0x000000384d057209 */ /* 0x000fe40007810000 */
[----:B------:R-:W-:Y:S02]  /*15320*/  ISETP.GT.AND P2, PT, R120, 0x18, P1 ;  /* 0x000000187800780c */ /* 0x000fe40000f44270 */
[----:B------:R-:W-:Y:S02]  /*15330*/  FMNMX.FTZ R86, R12, R15, !PT ;  /* 0x0000000f0c567209 */ /* 0x000fe40007810000 */
[----:B------:R-:W-:Y:S02]  /*15340*/  FMNMX.FTZ R56, R78, R5, !PT ;  /* 0x000000054e387209 */ /* 0x000fe40007810000 */
[----:B------:R-:W-:-:S02]  /*15350*/  ISETP.LT.OR P2, PT, R121, 0x19, P2 ;  /* 0x000000197900780c */ /* 0x000fc40001741670 */
[----:B------:R-:W-:Y:S02]  /*15360*/  FMNMX.FTZ R86, R13, R86, !PT ;  /* 0x000000560d567209 */ /* 0x000fe40007810000 */
[----:B------:R-:W-:Y:S02]  /*15370*/  FMNMX.FTZ R56, R81, R56, !PT ;  /* 0x0000003851387209 */ /* 0x000fe40007810000 */
[----:B------:R-:W-:Y:S02]  /*15380*/  FSEL R33, R33, -INF , !P2 ;  /* 0xff80000021217808 */ /* 0x000fe40005000000 */
[----:B------:R-:W-:Y:S02]  /*15390*/  ISETP.GT.AND P2, PT, R120, 0x20, P1 ;  /* 0x000000207800780c */ /* 0x000fe40000f44270 */
[----:B------:R-:W-:Y:S02]  /*153a0*/  FMNMX.FTZ R57, R25, R86, !PT ;  /* 0x0000005619397209 */ /* 0x000fe40007810000 */
[----:B------:R-:W-:-:S02]  /*153b0*/  FMNMX.FTZ R5, R83, R56, !PT ;  /* 0x0000003853057209 */ /* 0x000fc40007810000 */
[----:B------:R-:W-:Y:S02]  /*153c0*/  ISETP.LT.OR P2, PT, R121, 0x21, P2 ;  /* 0x000000217900780c */ /* 0x000fe40001741670 */
[----:B------:R-:W-:Y:S01]  /*153d0*/  FMNMX.FTZ R86, R26, R57, !PT ;  /* 0x000000391a567209 */ /* 0x000fe20007810000 */
[----:B------:R-:W0:Y:S01]  /*153e0*/  SHFL.BFLY PT, R56, R5, 0x2, 0x1f ;  /* 0x0c401f0005387f89 */ /* 0x000e2200000e0000 */
[----:B------:R-:W-:Y:S02]  /*153f0*/  FSEL R37, R37, -INF , !P2 ;  /* 0xff80000025257808 */ /* 0x000fe40005000000 */
[----:B------:R-:W-:Y:S02]  /*15400*/  FMNMX.FTZ R57, R29, R86, !PT ;  /* 0x000000561d397209 */ /* 0x000fe40007810000 */
        /* <DEDUP_REMOVED lines=13> */
[----:B0-----:R-:W-:-:S02]  /*154e0*/  FMNMX.FTZ R56, R5, R56, !PT ;  /* 0x0000003805387209 */ /* 0x001fc40007810000 */
[----:B------:R-:W-:Y:S02]  /*154f0*/  FMNMX.FTZ R5, R41, R86, !PT ;  /* 0x0000005629057209 */ /* 0x000fe40007810000 */
[----:B------:R-:W-:Y:S02]  /*15500*/  FSEL R49, R49, -INF , !P2 ;  /* 0xff80000031317808 */ /* 0x000fe40005000000 */
[----:B------:R-:W-:Y:S02]  /*15510*/  ISETP.GT.AND P2, PT, R120, 0x40, P1 ;  /* 0x000000407800780c */ /* 0x000fe40000f44270 */
[----:B------:R-:W-:Y:S02]  /*15520*/  FMNMX.FTZ R86, R42, R5, !PT ;  /* 0x000000052a567209 */ /* 0x000fe40007810000 */
[----:B------:R-:W-:Y:S02]  /*15530*/  ISETP.LT.OR P2, PT, R121, 0x41, P2 ;  /* 0x000000417900780c */ /* 0x000fe40001741670 */
[----:B------:R-:W-:-:S02]  /*15540*/  FMNMX.FTZ R5, R45, R86, !PT ;  /* 0x000000562d057209 */ /* 0x000fc40007810000 */
[----:B------:R-:W-:Y:S02]  /*15550*/  FSEL R53, R53, -INF , !P2 ;  /* 0xff80000035357808 */ /* 0x000fe40005000000 */
[----:B------:R-:W-:Y:S02]  /*15560*/  FMNMX.FTZ R86, R46, R5, !PT ;  /* 0x000000052e567209 */ /* 0x000fe40007810000 */
        /* <DEDUP_REMOVED lines=19> */
[----:B------:R-:W0:Y:S01]  /*156a0*/  SHFL.BFLY PT, R5, R56, 0x1, 0x1f ;  /* 0x0c201f0038057f89 */ /* 0x000e2200000e0000 */
        /* <DEDUP_REMOVED lines=13> */
[----:B0-----:R-:W-:Y:S02]  /*15780*/  FMNMX.FTZ R5, R56, R5, !PT ;  /* 0x0000000538057209 */ /* 0x001fe40007810000 */
[----:B------:R-:W-:-:S02]  /*15790*/  ISETP.LT.OR P2, PT, R121, 0x72, P2 ;  /* 0x000000727900780c */ /* 0x000fc40001741670 */
[----:B------:R-:W-:Y:S01]  /*157a0*/  ISETP.GT.AND P3, PT, R120, 0x78, P1 ;  /* 0x000000787800780c */ /* 0x000fe20000f64270 */
[----:B------:R-:W-:Y:S01]  /*157b0*/  FMUL.FTZ R56, R5, UR30 ;  /* 0x0000001e05387c20 */ /* 0x000fe20008410000 */
[----:B------:R-:W-:Y:S02]  /*157c0*/  FMNMX.FTZ R57, R76, R57, !PT ;  /* 0x000000394c397209 */ /* 0x000fe40007810000 */
[----:B------:R-:W-:Y:S02]  /*157d0*/  FSEL R79, R79, -INF , !P2 ;  /* 0xff8000004f4f7808 */ /* 0x000fe40005000000 */
[----:B------:R-:W-:Y:S02]  /*157e0*/  ISETP.GT.AND P1, PT, R120, 0x79, P1 ;  /* 0x000000797800780c */ /* 0x000fe40000f24270 */
[----:B------:R-:W-:Y:S02]  /*157f0*/  ISETP.LT.OR P3, PT, R121, 0x79, P3 ;  /* 0x000000797900780c */ /* 0x000fe40001f61670 */
[----:B------:R-:W-:-:S02]  /*15800*/  FMNMX.FTZ R86, R80, R57, !PT ;  /* 0x0000003950567209 */ /* 0x000fc40007810000 */
[----:B------:R-:W-:Y:S02]  /*15810*/  FSETP.NEU.FTZ.AND P2, PT, R5, -INF , PT ;  /* 0xff8000000500780b */ /* 0x000fe40003f5d000 */
[----:B------:R-:W-:Y:S02]  /*15820*/  ISETP.LT.OR P1, PT, R121, 0x7a, P1 ;  /* 0x0000007a7900780c */ /* 0x000fe40000f21670 */
[----:B------:R-:W-:Y:S02]  /*15830*/  FSEL R82, R82, -INF , !P3 ;  /* 0xff80000052527808 */ /* 0x000fe40005800000 */
[----:B------:R-:W-:Y:S02]  /*15840*/  FMNMX.FTZ R57, R79, R86, !PT ;  /* 0x000000564f397209 */ /* 0x000fe40007810000 */
[----:B------:R-:W-:Y:S02]  /*15850*/  FSEL R56, R56, RZ, P2 ;  /* 0x000000ff38387208 */ /* 0x000fe40001000000 */
[----:B------:R-:W-:-:S02]  /*15860*/  FSEL R84, R84, -INF , !P1 ;  /* 0xff80000054547808 */ /* 0x000fc40004800000 */
        /* <DEDUP_REMOVED lines=33> */
[----:B------:R-:W-:Y:S01]  /*15a80*/  FSEL R83, R5, RZ, P2 ;  /* 0x000000ff05537208 */ /* 0x000fe20001000000 */
[----:B------:R0:W-:Y:S01]  /*15a90*/  MUFU.EX2 R150, R14 ;  /* 0x0000000e00967308 */ /* 0x0001e20000000800 */
[----:B------:R-:W-:-:S03]  /*15aa0*/  FMNMX.FTZ R57, R84, R57, !PT ;  /* 0x0000003954397209 */ /* 0x000fc60007810000 */
[----:B------:R-:W-:Y:S02]  /*15ab0*/  FADD.FTZ R20, -R83, R20 ;  /* 0x0000001453147221 */ /* 0x000fe40000010100 */
        /* <DEDUP_REMOVED lines=16> */
[----:B------:R-:W-:Y:S01]  /*15bc0*/  FADD.FTZ R86, -R86, R15 ;  /* 0x0000000f56567221 */ /* 0x000fe20000010100 */
[----:B------:R-:W-:Y:S01]  /*15bd0*/  FMUL.FTZ R15, R20, UR30 ;  /* 0x0000001e140f7c20 */ /* 0x000fe20008410000 */
[--C-:B------:R-:W-:Y:S01]  /*15be0*/  FFMA.FTZ R149, R12, UR30, -R85.reuse ;  /* 0x0000001e0c957c23 */ /* 0x100fe20008010855 */
[--C-:B------:R-:W-:Y:S01]  /*15bf0*/  FFMA.FTZ R83, R13, UR30, -R85.reuse ;  /* 0x0000001e0d537c23 */ /* 0x100fe20008010855 */
[----:B------:R-:W-:Y:S01]  /*15c00*/  FMUL.FTZ R12, R86, UR30 ;  /* 0x0000001e560c7c20 */ /* 0x000fe20008410000 */
        /* <DEDUP_REMOVED lines=36> */
[----:B------:R-:W-:Y:S01]  /*15e50*/  FADD.FTZ R3, R11, R4 ;  /* 0x000000040b037221 */ /* 0x000fe20000010000 */
[----:B------:R-:W-:-:S03]  /*15e60*/  FFMA.FTZ R33, R84, UR30, -R85 ;  /* 0x0000001e54217c23 */ /* 0x000fc60008010855 */
        /* <DEDUP_REMOVED lines=115> */
.L_x_14480:
        /* <DEDUP_REMOVED lines=74> */
[C---:B--2---:R-:W-:Y:S02]  /*16a40*/  ISETP.GT.AND P1, PT, R0.reuse, R49, PT ;  /* 0x000000310000720c */ /* 0x044fe40003f24270 */
[----:B------:R-:W-:-:S11]  /*16a50*/  IADD3 R0, R0, -0x1, RZ ;  /* 0xffffffff00007810 */ /* 0x000fd60007ffe0ff */
[----:B------:R-:W-:Y:S05]  /*16a60*/  @P1 BRA `(.L_x_14481) ;  /* 0xffffffc400f41947 */ /* 0x000fea000383ffff */
.L_x_14461:
[----:B------:R-:W-:Y:S05]  /*16a70*/  WARPSYNC.ALL ;  /* 0x0000000000007948 */ /* 0x000fea0003800000 */
[----:B------:R-:W-:Y:S06]  /*16a80*/  BAR.ARV 0x8, 0x200 ;  /* 0x0208000000007b1d */ /* 0x000fec0000002000 */
[----:B------:R-:W-:Y:S05]  /*16a90*/  @!P0 BRA `(.L_x_14482) ;  /* 0x0000000000048947 */ /* 0x000fea0003800000 */
[----:B------:R-:W-:Y:S01]  /*16aa0*/  BPT.TRAP 0x1 ;  /* 0x000000040000795c */ /* 0x000fe20000300000 */
.L_x_14482:
[----:B------:R-:W-:Y:S01]  /*16ab0*/  IMAD R11, R19, 0x8, R2 ;  /* 0x00000008130b7824 */ /* 0x000fe200078e0202 */
[----:B------:R-:W-:-:S04]  /*16ac0*/  SHF.L.U32 R0, R154, 0x1f, RZ ;  /* 0x0000001f9a007819 */ /* 0x000fc800000006ff */
[----:B------:R0:W1:Y:S01]  /*16ad0*/  SYNCS.PHASECHK.TRANS64.TRYWAIT P1, [R11+URZ+0x16850], R0 ;  /* 0x016850000b0075a7 */ /* 0x000062000802017f */
[----:B------:R-:W-:Y:S05]  /*16ae0*/  @!P0 BRA `(.L_x_14483) ;  /* 0x0000000000048947 */ /* 0x000fea0003800000 */
[----:B------:R-:W-:Y:S01]  /*16af0*/  BPT.TRAP 0x1 ;  /* 0x000000040000795c */ /* 0x000fe20000300000 */
.L_x_14483:
[----:B------:R-:W-:-:S05]  /*16b00*/  VIADD R2, R2, 0x400 ;  /* 0x0000040002027836 */ /* 0x000fca0000000000 */
[----:B------:R-:W-:-:S04]  /*16b10*/  SHF.R.U32.HI R2, RZ, 0x4, R2 ;  /* 0x00000004ff027819 */ /* 0x000fc80000011602 */
[----:B------:R-:W-:Y:S01]  /*16b20*/  LOP3.LUT R2, R2, 0x3fff, RZ, 0xc0, !PT ;  /* 0x00003fff02027812 */ /* 0x000fe200078ec0ff */
[----:B-1----:R-:W-:Y:S06]  /*16b30*/  @P1 BRA `(.L_x_14484) ;  /* 0x0000000000081947 */ /* 0x002fec0003800000 */
[----:B------:R-:W1:Y:S02]  /*16b40*/  SYNCS.PHASECHK.TRANS64.TRYWAIT P1, [R11+URZ+0x16850], R0 ;  /* 0x016850000b0075a7 */ /* 0x000e64000802017f */
[----:B-1----:R-:W-:Y:S05]  /*16b50*/  @!P1 BRA `(.L_x_14485) ;  /* 0x000000a8006c9947 */ /* 0x002fea0003800000 */
.L_x_14484:
[----:B------:R-:W-:Y:S01]  /*16b60*/  IMAD R6, R19, 0x400, R2 ;  /* 0x0000040013067824 */ /* 0x000fe200078e0202 */
[----:B------:R-:W-:Y:S01]  /*16b70*/  MOV R7, 0x40000040 ;  /* 0x4000004000077802 */ /* 0x000fe20000000f00 */
[----:B------:R-:W-:Y:S05]  /*16b80*/  WARPSYNC.ALL ;  /* 0x0000000000007948 */ /* 0x000fea0003800000 */
[C---:B------:R-:W-:Y:S01]  /*16b90*/  R2UR UR6, R6.reuse ;  /* 0x00000000060672ca */ /* 0x040fe200000e0000 */
[----:B------:R-:W-:Y:S01]  /*16ba0*/  WARPGROUP.ARRIVE ;  /* 0x00000000000079c5 */ /* 0x000fe20000000000 */
[----:B------:R-:W-:Y:S01]  /*16bb0*/  R2UR UR7, R7 ;  /* 0x00000000070772ca */ /* 0x000fe200000e0000 */
[----:B------:R-:W-:Y:S01]  /*16bc0*/  VIADD R8, R6, 0x80 ;  /* 0x0000008006087836 */ /* 0x000fe20000000000 */
[----:B01----:R-:W0:Y:S01]  /*16bd0*/  SHFL.BFLY PT, R0, R3, 0x2, 0x1f ;  /* 0x0c401f0003007f89 */ /* 0x003e2200000e0000 */
[----:B------:R-:W-:Y:S01]  /*16be0*/  IMAD.MOV.U32 R9, RZ, RZ, 0x40000040 ;  /* 0x40000040ff097424 */ /* 0x000fe200078e00ff */
[----:B------:R-:W-:Y:S01]  /*16bf0*/  MOV R15, RZ ;  /* 0x000000ff000f7202 */ /* 0x000fe20000000f00 */
[----:B------:R-:W-:-:S02]  /*16c00*/  IMAD.MOV.U32 R7, RZ, RZ, 0x40000040 ;  /* 0x40000040ff077424 */ /* 0x000fc400078e00ff */
[----:B------:R-:W-:-:S06]  /*16c10*/  IMAD.U32 R20, RZ, RZ, UR30 ;  /* 0x0000001eff147e24 */ /* 0x000fcc000f8e00ff */
[----:B------:R-:W-:Y:S01]  /*16c20*/  HGMMA.64x64x16.F32 R88, R148, gdesc[UR4].tnspB, R88, gsb0 ;  /* 0x40e0000494587df0 */ /* 0x000fe20008000858 */
[----:B------:R-:W-:Y:S01]  /*16c30*/  R2UR UR6, R8 ;  /* 0x00000000080672ca */ /* 0x000fe200000e0000 */
[----:B------:R-:W-:Y:S01]  /*16c40*/  VIADD R8, R6, 0x100 ;  /* 0x0000010006087836 */ /* 0x000fe20000000000 */
[----:B------:R-:W-:Y:S01]  /*16c50*/  R2UR UR7, R9 ;  /* 0x00000000090772ca */ /* 0x000fe200000e0000 */
[----:B------:R-:W-:Y:S02]  /*16c60*/  IMAD.MOV.U32 R9, RZ, RZ, 0x40000040 ;  /* 0x40000040ff097424 */ /* 0x000fe400078e00ff */
[----:B0-----:R-:W-:Y:S01]  /*16c70*/  FADD.FTZ R2, R0, R3 ;  /* 0x0000000300027221 */ /* 0x001fe20000010000 */
[----:B------:R-:W-:Y:S01]  /*16c80*/  IMAD.MOV.U32 R3, RZ, RZ, -0x800000 ;  /* 0xff800000ff037424 */ /* 0x000fe200078e00ff */
        /* <DEDUP_REMOVED lines=33> */
[----:B------:R-:W-:Y:S02]  /*16ea0*/  R2UR UR7, R9 ;  /* 0x00000000090772ca */ /* 0x000fe400000e0000 */
[----:B------:R-:W0:Y:S02]  /*16eb0*/  SHFL.BFLY PT, R9, R4, 0x2, 0x1f ;  /* 0x0c401f0004097f89 */ /* 0x000e2400000e0000 */
[----:B0-----:R-:W-:Y:S01]  /*16ec0*/  FADD.FTZ R9, R9, R4 ;  /* 0x0000000409097221 */ /* 0x001fe20000010000 */
[----:B------:R-:W-:-:S04]  /*16ed0*/  IMAD.MOV.U32 R4, RZ, RZ, RZ ;  /* 0x000000ffff047224 */ /* 0x000fc800078e00ff */
[----:B------:R-:W0:Y:S02]  /*16ee0*/  SHFL.BFLY PT, R0, R9, 0x1, 0x1f ;  /* 0x0c201f0009007f89 */ /* 0x000e2400000e0000 */
[----:B0-----:R-:W-:Y:S01]  /*16ef0*/  FADD.FTZ R10, R9, R0 ;  /* 0x00000000090a7221 */ /* 0x001fe20000010000 */
[----:B------:R-:W-:-:S04]  /*16f00*/  IMAD.MOV.U32 R0, RZ, RZ, -0x800000 ;  /* 0xff800000ff007424 */ /* 0x000fc800078e00ff */
[----:B------:R-:W-:-:S13]  /*16f10*/  FSETP.NE.FTZ.AND P1, PT, R10, RZ, PT ;  /* 0x000000ff0a00720b */ /* 0x000fda0003f35000 */
[----:B------:R-:W-:Y:S01]  /*16f20*/  @P1 MUFU.RCP R4, R10 ;  /* 0x0000000a00041308 */ /* 0x000fe20000001000 */
[----:B------:R-:W-:Y:S02]  /*16f30*/  WARPGROUP.DEPBAR.LE gsb0, 0x0 ;  /* 0x00008000000079c5 */ /* 0x000fe40000010000 */
[----:B------:R-:W-:-:S06]  /*16f40*/  WARPGROUP.ARRIVE ;  /* 0x00000000000079c5 */ /* 0x000fcc0000000000 */
[----:B------:R-:W-:Y:S01]  /*16f50*/  HGMMA.64x64x16.F32 R88, R124, gdesc[UR4].tnspB, R88, gsb0 ;  /* 0x40e000047c587df0 */ /* 0x000fe20008000858 */
[----:B------:R-:W-:Y:S02]  /*16f60*/  R2UR UR6, R6 ;  /* 0x00000000060672ca */ /* 0x000fe400000e0000 */
[----:B------:R-:W-:Y:S01]  /*16f70*/  R2UR UR7, R7 ;  /* 0x00000000070772ca */ /* 0x000fe200000e0000 */
[----:B------:R-:W0:Y:S01]  /*16f80*/  @P1 MUFU.LG2 R6, R10 ;  /* 0x0000000a00061308 */ /* 0x000e220000000c00 */
[----:B------:R-:W1:Y:S02]  /*16f90*/  SHFL.BFLY PT, R7, R2, 0x1, 0x1f ;  /* 0x0c201f0002077f89 */ /* 0x000e6400000e0000 */
[----:B-1----:R-:W-:Y:S01]  /*16fa0*/  FADD.FTZ R12, R2, R7 ;  /* 0x00000007020c7221 */ /* 0x002fe20000010000 */
[----:B------:R-:W-:Y:S02]  /*16fb0*/  IMAD.U32 R2, RZ, RZ, UR30 ;  /* 0x0000001eff027e24 */ /* 0x000fe4000f8e00ff */
[----:B0-----:R-:W-:-:S02]  /*16fc0*/  @P1 FMUL.FTZ R7, R6, 0.69314718246459960938 ;  /* 0x3f31721806071820 */ /* 0x001fc40000410000 */
[----:B------:R-:W-:Y:S01]  /*16fd0*/  FSETP.NE.FTZ.AND P2, PT, R12, RZ, PT ;  /* 0x000000ff0c00720b */ /* 0x000fe20003f55000 */
[----:B------:R-:W-:-:S04]  /*16fe0*/  @P1 FMUL.FTZ R2, R2, 0.69314718246459960938 ;  /* 0x3f31721802021820 */ /* 0x000fc80000410000 */
        /* <DEDUP_REMOVED lines=8> */
[----:B------:R-:W-:Y:S03]  /*17070*/  HGMMA.64x64x16.F32 R88, R120, gdesc[UR4].tnspB, R88, gsb0 ;  /* 0x40e0000478587df0 */ /* 0x000fe60008000858 */
[----:B------:R-:W-:Y:S02]  /*17080*/  WARPGROUP.DEPBAR.LE gsb0, 0x0 ;  /* 0x00008000000079c5 */ /* 0x000fe40000010000 */
[----:B-12---:R-:W-:Y:S05]  /*17090*/  @!P0 BRA `(.L_x_14486) ;  /* 0x0000000000048947 */ /* 0x006fea0003800000 */
[----:B------:R-:W-:Y:S01]  /*170a0*/  BPT.TRAP 0x1 ;  /* 0x000000040000795c */ /* 0x000fe20000300000 */
.L_x_14486:
        /* <DEDUP_REMOVED lines=40> */
[----:B------:R-:W-:Y:S01]  /*17330*/  LOP3.LUT R154, R154, R5, RZ, 0x3c, !PT ;  /* 0x000000059a9a7212 */ /* 0x000fe200078e3cff */
[----:B------:R-:W-:Y:S01]  /*17340*/  UIADD3 UR36, UR36, 0x1, URZ ;  /* 0x0000000124247890 */ /* 0x000fe2000fffe03f */
[----:B0-----:R-:W-:-:S11]  /*17350*/  SEL R19, R19, RZ, P1 ;  /* 0x000000ff13137207 */ /* 0x001fd60000800000 */
.L_x_14371:
[----:B------:R-:W4:Y:S01]  /*17360*/  LDL R43, [R1+0x50] ;  /* 0x00005000012b7983 */ /* 0x000f220000100800 */
[----:B------:R-:W-:Y:S05]  /*17370*/  WARPSYNC.ALL ;  /* 0x0000000000007948 */ /* 0x000fea0003800000 */
[----:B----4-:R-:W-:Y:S01]  /*17380*/  SHF.R.S32.HI R33, RZ, 0x1f, R43 ;  /* 0x0000001fff217819 */ /* 0x010fe2000001142b */
[----:B------:R-:W0:Y:S08]  /*17390*/  S2UR UR38, SR_CgaCtaId ;  /* 0x00000000002679c3 */ /* 0x000e300000008800 */
[----:B------:R-:W-:Y:S06]  /*173a0*/  BAR.SYNC.DEFER_BLOCKING 0x5, 0x200 ;  /* 0x0148000000007b1d */ /* 0x000fec0000010000 */
[----:B------:R-:W-:Y:S01]  /*173b0*/  UMOV UR4, 0x400 ;  /* 0x0000040000047882 */ /* 0x000fe20000000000 */
[----:B------:R-:W-:Y:S01]  /*173c0*/  BSSY B0, `(.L_x_14487) ;  /* 0x0000193000007945 */ /* 0x000fe20003800000 */
[----:B0-----:R-:W-:-:S06]  /*173d0*/  ULEA UR4, UR38, UR4, 0x18 ;  /* 0x0000000426047291 */ /* 0x001fcc000f8ec03f */
[----:B------:R-:W-:-:S05]  /*173e0*/  MOV R2, UR4 ;  /* 0x0000000400027c02 */ /* 0x000fca0008000f00 */
[----:B------:R0:W1:Y:S01]  /*173f0*/  LDS.128 R28, [R2+0x168d0] ;  /* 0x0168d000021c7984 */ /* 0x0000620000000c00 */
[----:B------:R-:W-:Y:S06]  /*17400*/  BAR.ARV 0x4, 0x200 ;  /* 0x0108000000007b1d */ /* 0x000fec0000002000 */
[----:B------:R-:W-:Y:S05]  /*17410*/  @P0 BRA `(.L_x_14488) ;  /* 0x0000000c00c80947 */ /* 0x000fea0003800000 */
[----:B------:R-:W3:Y:S04]  /*17420*/  LDL R4, [R1+0x60] ;  /* 0x0000600001047983 */ /* 0x000ee80000100800 */
[----:B------:R-:W4:Y:S01]  /*17430*/  LDL R39, [R1+0x4c] ;  /* 0x00004c0001277983 */ /* 0x000f220000100800 */
[----:B------:R-:W2:Y:S01]  /*17440*/  S2R R5, SR_SWINHI ;  /* 0x0000000000057919 */ /* 0x000ea20000002f00 */
[----:B------:R-:W-:Y:S05]  /*17450*/  WARPSYNC.ALL ;  /* 0x0000000000007948 */ /* 0x000fea0003800000 */
[----:B------:R-:W-:Y:S01]  /*17460*/  F2FP.F16.F32.PACK_AB R10, R10, R25 ;  /* 0x000000190a0a723e */ /* 0x000fe200000000ff */
[----:B------:R-:W-:Y:S01]  /*17470*/  ULDC.64 UR4, c[0x0][0xc00] ;  /* 0x0003000000047ab9 */ /* 0x000fe20000000a00 */
[----:B-----5:R-:W4:Y:S01]  /*17480*/  LDC.64 R24, c[0x0][0xc00] ;  /* 0x00030000ff187b82 */ /* 0x020f220000000a00 */
[----:B------:R-:W4:Y:S04]  /*17490*/  LDL R38, [R1+0x30] ;  /* 0x0000300001267983 */ /* 0x000f280000100800 */
[----:B------:R-:W4:Y:S01]  /*174a0*/  LDL R42, [R1+0x20] ;  /* 0x00002000012a7983 */ /* 0x000f220000100800 */
[----:B------:R-:W-:-:S02]  /*174b0*/  MOV R20, R2 ;  /* 0x0000000200147202 */ /* 0x000fc40000000f00 */
[----:B--2---:R-:W-:Y:S02]  /*174c0*/  MOV R21, R5 ;  /* 0x0000000500157202 */ /* 0x004fe40000000f00 */
[----:B------:R-:W-:Y:S02]  /*174d0*/  F2FP.F16.F32.PACK_AB R11, R11, R94 ;  /* 0x0000005e0b0b723e */ /* 0x000fe400000000ff */
[----:B------:R-:W-:Y:S02]  /*174e0*/  F2FP.F16.F32.PACK_AB R14, R14, R27 ;  /* 0x0000001b0e0e723e */ /* 0x000fe400000000ff */
[----:B------:R-:W-:Y:S01]  /*174f0*/  F2FP.F16.F32.PACK_AB R15, R15, R118 ;  /* 0x000000760f0f723e */ /* 0x000fe200000000ff */
[----:B------:R-:W-:Y:S01]  /*17500*/  IMAD.MOV.U32 R34, RZ, RZ, RZ ;  /* 0x000000ffff227224 */ /* 0x000fe200078e00ff */
[----:B------:R-:W-:Y:S01]  /*17510*/  BAR.SYNC.DEFER_BLOCKING 0x1, 0x180 ;  /* 0x0046000000007b1d */ /* 0x000fe20000010000 */
[----:B---3--:R-:W-:-:S03]  /*17520*/  IMAD.WIDE R8, R4, 0x2, R20 ;  /* 0x0000000204087825 */ /* 0x008fc600078e0214 */
[C---:B------:R-:W-:Y:S02]  /*17530*/  LOP3.LUT R5, R8.reuse, 0x380, RZ, 0xc0, !PT ;  /* 0x0000038008057812 */ /* 0x040fe400078ec0ff */
[C---:B------:R-:W-:Y:S02]  /*17540*/  IADD3 R7, P1, R8.reuse, 0x40, RZ ;  /* 0x0000004008077810 */ /* 0x040fe40007f3e0ff */
[C---:B------:R-:W-:Y:S02]  /*17550*/  IADD3 R37, P0, R8.reuse, 0x60, RZ ;  /* 0x0000006008257810 */ /* 0x040fe40007f1e0ff */
[----:B------:R-:W-:Y:S02]  /*17560*/  SHF.R.U64 R5, R5, 0x3, RZ ;  /* 0x0000000305057819 */ /* 0x000fe400000012ff */
[----:B------:R-:W-:Y:S02]  /*17570*/  IADD3 R13, P2, R8, 0x20, RZ ;  /* 0x00000020080d7810 */ /* 0x000fe40007f5e0ff */
[----:B------:R-:W-:-:S02]  /*17580*/  LOP3.LUT R6, R7, 0x380, RZ, 0xc0, !PT ;  /* 0x0000038007067812 */ /* 0x000fc400078ec0ff */
[----:B------:R-:W-:Y:S01]  /*17590*/  LOP3.LUT R8, R5, R8, RZ, 0x3c, !PT ;  /* 0x0000000805087212 */ /* 0x000fe200078e3cff */
[--C-:B------:R-:W-:Y:S01]  /*175a0*/  IMAD.X R5, RZ, RZ, R9.reuse, P0 ;  /* 0x000000ffff057224 */ /* 0x100fe200000e0609 */
[----:B------:R-:W-:Y:S02]  /*175b0*/  ISETP.NE.U32.AND P0, PT, RZ, UR4, PT ;  /* 0x00000004ff007c0c */ /* 0x000fe4000bf05070 */
[----:B------:R-:W-:Y:S02]  /*175c0*/  SHF.R.U64 R6, R6, 0x3, RZ ;  /* 0x0000000306067819 */ /* 0x000fe400000012ff */
[----:B------:R-:W-:Y:S01]  /*175d0*/  ISETP.NE.AND.EX P0, PT, RZ, UR5, PT, P0 ;  /* 0x00000005ff007c0c */ /* 0x000fe2000bf05300 */
[----:B------:R-:W-:Y:S01]  /*175e0*/  ULDC.64 UR4, c[0x0][0xc08] ;  /* 0x0003020000047ab9 */ /* 0x000fe20000000a00 */
[----:B------:R-:W-:Y:S01]  /*175f0*/  LOP3.LUT R6, R6, R7, RZ, 0x3c, !PT ;  /* 0x0000000706067212 */ /* 0x000fe200078e3cff */
[----:B------:R-:W-:Y:S01]  /*17600*/  IMAD.X R7, RZ, RZ, R9, P1 ;  /* 0x000000ffff077224 */ /* 0x000fe200008e0609 */
[----:B------:R-:W-:-:S02]  /*17610*/  LOP3.LUT R12, R13, 0x380, RZ, 0xc0, !PT ;  /* 0x000003800d0c7812 */ /* 0x000fc400078ec0ff */
[----:B------:R-:W-:Y:S02]  /*17620*/  ISETP.NE.U32.AND P1, PT, RZ, UR4, PT ;  /* 0x00000004ff007c0c */ /* 0x000fe4000bf25070 */
[----:B------:R-:W-:Y:S02]  /*17630*/  LOP3.LUT R4, R37, 0x380, RZ, 0xc0, !PT ;  /* 0x0000038025047812 */ /* 0x000fe400078ec0ff */
[----:B------:R-:W-:Y:S02]  /*17640*/  SHF.R.U64 R12, R12, 0x3, RZ ;  /* 0x000000030c0c7819 */ /* 0x000fe400000012ff */
[----:B------:R-:W-:Y:S02]  /*17650*/  ISETP.NE.AND.EX P1, PT, RZ, UR5, PT, P1 ;  /* 0x00000005ff007c0c */ /* 0x000fe4000bf25310 */
[----:B------:R-:W-:Y:S02]  /*17660*/  SHF.R.U64 R4, R4, 0x3, RZ ;  /* 0x0000000304047819 */ /* 0x000fe400000012ff */
[----:B------:R-:W-:Y:S01]  /*17670*/  LOP3.LUT R12, R12, R13, RZ, 0x3c, !PT ;  /* 0x0000000d0c0c7212 */ /* 0x000fe200078e3cff */
[----:B------:R-:W-:Y:S01]  /*17680*/  IMAD.X R13, RZ, RZ, R9, P2 ;  /* 0x000000ffff0d7224 */ /* 0x000fe200010e0609 */
[----:B-1----:R-:W-:-:S02]  /*17690*/  MOV R28, R8 ;  /* 0x00000008001c7202 */ /* 0x002fc40000000f00 */
[----:B------:R-:W-:Y:S02]  /*176a0*/  LOP3.LUT R4, R4, R37, RZ, 0x3c, !PT ;  /* 0x0000002504047212 */ /* 0x000fe400078e3cff */
[----:B------:R-:W-:Y:S02]  /*176b0*/  F2FP.F16.F32.PACK_AB R8, R26, R35 ;  /* 0x000000231a08723e */ /* 0x000fe400000000ff */
[----:B------:R-:W-:Y:S02]  /*176c0*/  F2FP.F16.F32.PACK_AB R9, R91, R90 ;  /* 0x0000005a5b09723e */ /* 0x000fe400000000ff */
[----:B------:R-:W-:Y:S02]  /*176d0*/  MOV R32, R4 ;  /* 0x0000000400207202 */ /* 0x000fe40000000f00 */
[----:B------:R-:W-:Y:S01]  /*176e0*/  MOV R35, R6 ;  /* 0x0000000600237202 */ /* 0x000fe20000000f00 */
[----:B------:R1:W-:Y:S01]  /*176f0*/  STSM.16.M88.4 [R28], R8 ;  /* 0x000000081c007844 */ /* 0x0003e20000000200 */
[----:B------:R-:W-:-:S02]  /*17700*/  MOV R36, R12 ;  /* 0x0000000c00247202 */ /* 0x000fc40000000f00 */
[----:B------:R-:W-:Y:S02]  /*17710*/  F2FP.F16.F32.PACK_AB R4, R97, R96 ;  /* 0x000000606104723e */ /* 0x000fe400000000ff */
[----:B------:R-:W-:Y:S02]  /*17720*/  F2FP.F16.F32.PACK_AB R5, R99, R98 ;  /* 0x000000626305723e */ /* 0x000fe400000000ff */
[----:B------:R-:W-:Y:S02]  /*17730*/  F2FP.F16.F32.PACK_AB R6, R101, R100 ;  /* 0x000000646506723e */ /* 0x000fe400000000ff */
[----:B------:R-:W-:Y:S01]  /*17740*/  F2FP.F16.F32.PACK_AB R7, R103, R102 ;  /* 0x000000666707723e */ /* 0x000fe200000000ff */
[----:B----4-:R-:W-:Y:S01]  /*17750*/  IMAD.WIDE R26, R39, 0x4, R24 ;  /* 0x00000004271a7825 */ /* 0x010fe200078e0218 */
[----:B------:R-:W-:Y:S01]  /*17760*/  F2FP.F16.F32.PACK_AB R12, R113, R112 ;  /* 0x00000070710c723e */ /* 0x000fe200000000ff */
[----:B------:R-:W2:Y:S01]  /*17770*/  @P1 LDC.64 R24, c[0x0][0xc08] ;  /* 0x00030200ff181b82 */ /* 0x000ea20000000a00 */
[----:B------:R-:W-:-:S02]  /*17780*/  F2FP.F16.F32.PACK_AB R13, R115, R114 ;  /* 0x00000072730d723e */ /* 0x000fc400000000ff */
[----:B-1----:R-:W-:Y:S02]  /*17790*/  F2FP.F16.F32.PACK_AB R8, R105, R104 ;  /* 0x000000686908723e */ /* 0x002fe400000000ff */
[----:B------:R-:W-:Y:S02]  /*177a0*/  F2FP.F16.F32.PACK_AB R9, R107, R106 ;  /* 0x0000006a6b09723e */ /* 0x000fe400000000ff */
[----:B------:R-:W-:Y:S02]  /*177b0*/  F2FP.F16.F32.PACK_AB R10, R109, R108 ;  /* 0x0000006c6d0a723e */ /* 0x000fe400000000ff */
[----:B------:R-:W-:Y:S01]  /*177c0*/  F2FP.F16.F32.PACK_AB R11, R111, R110 ;  /* 0x0000006e6f0b723e */ /* 0x000fe200000000ff */
[----:B------:R2:W-:Y:S01]  /*177d0*/  STSM.16.M88.4 [R36], R4 ;  /* 0x0000000424007844 */ /* 0x0005e20000000200 */
[----:B------:R-:W-:Y:S01]  /*177e0*/  ULDC UR4, c[0x0][0xa88] ;  /* 0x0002a20000047ab9 */ /* 0x000fe20000000800 */
[----:B------:R-:W1:Y:S02]  /*177f0*/  LDC R28, c[0x0][0xbe8] ;  /* 0x0002fa00ff1c7b82 */ /* 0x000e640000000800 */
[----:B------:R3:W-:Y:S04]  /*17800*/  STSM.16.M88.4 [R35], R8 ;  /* 0x0000000823007844 */ /* 0x0007e80000000200 */
[----:B------:R4:W-:Y:S02]  /*17810*/  STSM.16.M88.4 [R32], R12 ;  /* 0x0000000c20007844 */ /* 0x0009e40000000200 */
[----:B------:R-:W-:Y:S01]  /*17820*/  BAR.SYNC.DEFER_BLOCKING 0x1, 0x180 ;  /* 0x0046000000007b1d */ /* 0x000fe20000010000 */
[----:B--2---:R-:W-:-:S04]  /*17830*/  @P1 IMAD.WIDE R4, R39, 0x4, R24 ;  /* 0x0000000427041825 */ /* 0x004fc800078e0218 */
[----:B---3--:R-:W-:Y:S01]  /*17840*/  IMAD.U32 R9, RZ, RZ, UR4 ;  /* 0x00000004ff097e24 */ /* 0x008fe2000f8e00ff */
[----:B------:R2:W5:Y:S05]  /*17850*/  @P0 LDG.E R34, desc[UR42][R26.64] ;  /* 0x0000002a1a220981 */ /* 0x00056a000c1e1900 */
[----:B------:R2:W5:Y:S01]  /*17860*/  @P1 LDG.E R9, desc[UR42][R4.64] ;  /* 0x0000002a04091981 */ /* 0x000562000c1e1900 */
[----:B-1----:R-:W-:-:S13]  /*17870*/  ISETP.NE.AND P2, PT, R28, 0x1, PT ;  /* 0x000000011c00780c */ /* 0x002fda0003f45270 */
[----:B------:R-:W1:Y:S08]  /*17880*/  @P2 LDC R6, c[0x0][0xbec] ;  /* 0x0002fb00ff062b82 */ /* 0x000e700000000800 */
[----:B------:R-:W3:Y:S01]  /*17890*/  @P2 LDC R11, c[0x0][0xbf0] ;  /* 0x0002fc00ff0b2b82 */ /* 0x000ee20000000800 */
[----:B----4-:R-:W-:Y:S01]  /*178a0*/  IMAD.IADD R15, R38, 0x1, R42 ;  /* 0x00000001260f7824 */ /* 0x010fe200078e022a */
[----:B--2---:R-:W-:Y:S06]  /*178b0*/  @P1 BRA `(.L_x_14489) ;  /* 0x0000000000101947 */ /* 0x004fec0003800000 */
[----:B------:R-:W-:Y:S05]  /*178c0*/  @!P0 BRA `(.L_x_14489) ;  /* 0x00000000000c8947 */ /* 0x000fea0003800000 */
[----:B------:R-:W2:Y:S04]  /*178d0*/  LDG.E R4, desc[UR42][R26.64] ;  /* 0x0000002a1a047981 */ /* 0x000ea8000c1e1900 */
[----:B-----5:R-:W2:Y:S02]  /*178e0*/  LDG.E R9, desc[UR42][R26.64+0x4] ;  /* 0x0000042a1a097981 */ /* 0x020ea4000c1e1900 */
[----:B--2---:R-:W-:-:S07]  /*178f0*/  IMAD.IADD R9, R9, 0x1, -R4 ;  /* 0x0000000109097824 */ /* 0x004fce00078e0a04 */
.L_x_14489:
[----:B------:R-:W2:Y:S01]  /*17900*/  LDL.LU R44, [R1+0x48] ;  /* 0x00004800012c7983 */ /* 0x000ea20000300800 */
[----:B-1----:R-:W-:Y:S01]  /*17910*/  @P2 IMAD.HI.U32 R4, R15, R6, RZ ;  /* 0x000000060f042227 */ /* 0x002fe200078e00ff */
[----:B------:R-:W-:Y:S01]  /*17920*/  ULDC.64 UR4, c[0x0][0xb90] ;  /* 0x0002e40000047ab9 */ /* 0x000fe20000000a00 */
[----:B-----5:R-:W-:Y:S01]  /*17930*/  SHF.R.S32.HI R35, RZ, 0x1f, R34 ;  /* 0x0000001fff237819 */ /* 0x020fe20000011422 */
[----:B------:R-:W4:Y:S01]  /*17940*/  LDL R12, [R1+0x5c] ;  /* 0x00005c00010c7983 */ /* 0x000f220000100800 */
[----:B------:R-:W-:Y:S01]  /*17950*/  MOV R7, R15 ;  /* 0x0000000f00077202 */ /* 0x000fe20000000f00 */
[----:B------:R-:W1:Y:S01]  /*17960*/  @P2 LDC R41, c[0x0][0xbec] ;  /* 0x0002fb00ff292b82 */ /* 0x000e620000000800 */
[----:B---3--:R-:W-:Y:S01]  /*17970*/  @P2 SHF.R.U32.HI R7, RZ, R11, R4 ;  /* 0x0000000bff072219 */ /* 0x008fe20000011604 */
[----:B------:R-:W3:Y:S01]  /*17980*/  S2R R24, SR_TID.X ;  /* 0x0000000000187919 */ /* 0x000ee20000002100 */
[----:B------:R-:W-:-:S03]  /*17990*/  SEL R37, R39, RZ, !P0 ;  /* 0x000000ff27257207 */ /* 0x000fc60004000000 */
[----:B------:R-:W-:Y:S02]  /*179a0*/  IMAD.MOV R13, RZ, RZ, -R7 ;  /* 0x000000ffff0d7224 */ /* 0x000fe400078e0a07 */
[C---:B---3--:R-:W-:Y:S02]  /*179b0*/  VIADD R46, R24.reuse, 0xffffff80 ;  /* 0xffffff80182e7836 */ /* 0x048fe40000000000 */
[----:B------:R-:W-:-:S03]  /*179c0*/  VIADD R25, R24, 0xffffff80 ;  /* 0xffffff8018197836 */ /* 0x000fc60000000000 */
[----:B------:R-:W-:Y:S02]  /*179d0*/  SHF.R.S32.HI R40, RZ, 0x1f, R46 ;  /* 0x0000001fff287819 */ /* 0x000fe4000001142e */
[----:B------:R-:W-:Y:S02]  /*179e0*/  SHF.R.S32.HI R24, RZ, 0x1f, R25 ;  /* 0x0000001fff187819 */ /* 0x000fe40000011419 */
[----:B------:R-:W-:Y:S02]  /*179f0*/  LEA.HI R40, R40, R46, RZ, 0x3 ;  /* 0x0000002e28287211 */ /* 0x000fe400078f18ff */
[----:B------:R-:W-:Y:S02]  /*17a00*/  LEA.HI R24, R24, R25, RZ, 0x7 ;  /* 0x0000001918187211 */ /* 0x000fe400078f38ff */
[----:B------:R-:W-:Y:S02]  /*17a10*/  SHF.R.S32.HI R40, RZ, 0x3, R40 ;  /* 0x00000003ff287819 */ /* 0x000fe40000011428 */
[----:B------:R-:W-:-:S05]  /*17a20*/  LOP3.LUT R24, R24, 0xffffff80, RZ, 0xc0, !PT ;  /* 0xffffff8018187812 */ /* 0x000fca00078ec0ff */
[----:B------:R-:W-:Y:S01]  /*17a30*/  IMAD.IADD R24, R25, 0x1, -R24 ;  /* 0x0000000119187824 */ /* 0x000fe200078e0a18 */
[----:B--2---:R-:W-:Y:S01]  /*17a40*/  SHF.R.S32.HI R38, RZ, 0x1f, R44 ;  /* 0x0000001fff267819 */ /* 0x004fe2000001142c */
[----:B------:R-:W-:-:S04]  /*17a50*/  IMAD.WIDE.U32 R4, R44, UR4, R34 ;  /* 0x000000042c047c25 */ /* 0x000fc8000f8e0022 */
[----:B------:R-:W-:-:S04]  /*17a60*/  IMAD R6, R38, UR4, RZ ;  /* 0x0000000426067c24 */ /* 0x000fc8000f8e02ff */
[----:B------:R-:W-:Y:S01]  /*17a70*/  IMAD R11, R44, UR5, R6 ;  /* 0x000000052c0b7c24 */ /* 0x000fe2000f8e0206 */
[----:B------:R-:W-:Y:S01]  /*17a80*/  SHF.R.S32.HI R6, RZ, 0x1f, R39 ;  /* 0x0000001fff067819 */ /* 0x000fe20000011427 */
[----:B------:R-:W-:Y:S02]  /*17a90*/  ULDC.64 UR4, c[0x0][0xb98] ;  /* 0x0002e60000047ab9 */ /* 0x000fe40000000a00 */
[----:B------:R-:W-:Y:S01]  /*17aa0*/  IMAD.IADD R5, R5, 0x1, R11 ;  /* 0x0000000105057824 */ /* 0x000fe200078e020b */
[----:B------:R-:W-:Y:S01]  /*17ab0*/  SEL R36, R6, RZ, !P0 ;  /* 0x000000ff06247207 */ /* 0x000fe20004000000 */
[----:B------:R-:W-:Y:S02]  /*17ac0*/  IMAD R11, R28, R13, R15 ;  /* 0x0000000d1c0b7224 */ /* 0x000fe400078e020f */
[----:B------:R-:W-:-:S04]  /*17ad0*/  IMAD.WIDE.U32 R4, R37, UR4, R4 ;  /* 0x0000000425047c25 */ /* 0x000fc8000f8e0004 */
[----:B------:R-:W-:Y:S01]  /*17ae0*/  IMAD R8, R36, UR4, RZ ;  /* 0x0000000424087c24 */ /* 0x000fe2000f8e02ff */
[----:B------:R-:W-:Y:S02]  /*17af0*/  SHF.R.S32.HI R6, RZ, 0x1f, R11 ;  /* 0x0000001fff067819 */ /* 0x000fe4000001140b */
[----:B------:R-:W-:Y:S01]  /*17b00*/  SHF.R.S32.HI R13, RZ, 0x1f, R7 ;  /* 0x0000001fff0d7819 */ /* 0x000fe20000011407 */
[----:B------:R-:W-:Y:S01]  /*17b10*/  IMAD R8, R37, UR5, R8 ;  /* 0x0000000525087c24 */ /* 0x000fe2000f8e0208 */
[----:B------:R-:W-:Y:S01]  /*17b20*/  IADD3 R4, P0, R7, R4, RZ ;  /* 0x0000000407047210 */ /* 0x000fe20007f1e0ff */
[----:B------:R-:W-:Y:S02]  /*17b30*/  ULDC.64 UR4, c[0x0][0xb88] ;  /* 0x0002e20000047ab9 */ /* 0x000fe40000000a00 */
        /* <DEDUP_REMOVED lines=8> */
[----:B------:R-:W-:Y:S01]  /*17bc0*/  IMAD R11, R40, 0x40, R43 ;  /* 0x00000040280b7824 */ /* 0x000fe200078e022b */
[----:B------:R-:W-:Y:S01]  /*17bd0*/  SHFL.IDX PT, R4, R10, RZ, 0x1c1f ;  /* 0x001c1fff0a047589 */ /* 0x000fe200000e0000 */
[----:B----4-:R-:W-:Y:S01]  /*17be0*/  IADD3 R12, R12, R42, RZ ;  /* 0x0000002a0c0c7210 */ /* 0x010fe20007ffe0ff */
[----:B------:R-:W-:Y:S01]  /*17bf0*/  IMAD R39, R9, R28, RZ ;  /* 0x0000001c09277224 */ /* 0x000fe200078e02ff */
[----:B------:R-:W-:Y:S01]  /*17c00*/  SHF.R.S32.HI R45, RZ, 0x1f, R46 ;  /* 0x0000001fff2d7819 */ /* 0x000fe2000001142e */
[----:B------:R-:W2:Y:S01]  /*17c10*/  SHFL.IDX PT, R5, R14, RZ, 0x1c1f ;  /* 0x001c1fff0e057589 */ /* 0x000ea200000e0000 */
[----:B------:R-:W-:Y:S01]  /*17c20*/  IMAD.WIDE R20, R11, 0x2, R20 ;  /* 0x000000020b147825 */ /* 0x000fe200078e0214 */
[----:B------:R-:W-:Y:S02]  /*17c30*/  ULDC.64 UR4, c[0x0][0xaa0] ;  /* 0x0002a80000047ab9 */ /* 0x000fe40000000a00 */
[----:B------:R-:W-:Y:S04]  /*17c40*/  SHFL.IDX PT, R6, R10, 0x1, 0x1c1f ;  /* 0x003c1f000a067f89 */ /* 0x000fe800000e0000 */
[----:B------:R-:W3:Y:S01]  /*17c50*/  SHFL.IDX PT, R7, R14, 0x1, 0x1c1f ;  /* 0x003c1f000e077f89 */ /* 0x000ee200000e0000 */
[----:B------:R-:W-:Y:S01]  /*17c60*/  LOP3.LUT P0, RZ, R24, 0x3, RZ, 0xc0, !PT ;  /* 0x0000000318ff7812 */ /* 0x000fe2000780c0ff */
[----:B------:R-:W-:Y:S01]  /*17c70*/  VIADD R8, R12, 0x8 ;  /* 0x000000080c087836 */ /* 0x000fe20000000000 */
[----:B------:R-:W-:-:S02]  /*17c80*/  IADD3 R13, P3, R20, 0x1800, RZ ;  /* 0x00001800140d7810 */ /* 0x000fc40007f7e0ff */
[----:B------:R-:W-:Y:S02]  /*17c90*/  IADD3 R25, P4, R20, 0x3000, RZ ;  /* 0x0000300014197810 */ /* 0x000fe40007f9e0ff */
[-C--:B------:R-:W-:Y:S02]  /*17ca0*/  ISETP.GE.OR P1, PT, R12, R39.reuse, P0 ;  /* 0x000000270c00720c */ /* 0x080fe40000726670 */
[----:B------:R-:W-:Y:S02]  /*17cb0*/  LOP3.LUT R9, R20, 0x380, RZ, 0xc0, !PT ;  /* 0x0000038014097812 */ /* 0x000fe400078ec0ff */
[----:B------:R-:W-:Y:S02]  /*17cc0*/  LOP3.LUT R12, R13, 0x380, RZ, 0xc0, !PT ;  /* 0x000003800d0c7812 */ /* 0x000fe400078ec0ff */
[----:B------:R-:W-:Y:S02]  /*17cd0*/  ISETP.GE.OR P0, PT, R8, R39, P0 ;  /* 0x000000270800720c */ /* 0x000fe40000706670 */
[----:B------:R-:W-:-:S02]  /*17ce0*/  LOP3.LUT R24, R25, 0x380, RZ, 0xc0, !PT ;  /* 0x0000038019187812 */ /* 0x000fc400078ec0ff */
[----:B------:R-:W-:Y:S02]  /*17cf0*/  SHF.R.U64 R9, R9, 0x3, RZ ;  /* 0x0000000309097819 */ /* 0x000fe400000012ff */
[----:B------:R-:W-:Y:S02]  /*17d00*/  SHF.R.U64 R12, R12, 0x3, RZ ;  /* 0x000000030c0c7819 */ /* 0x000fe400000012ff */
[----:B------:R-:W-:Y:S02]  /*17d10*/  SHF.R.U64 R24, R24, 0x3, RZ ;  /* 0x0000000318187819 */ /* 0x000fe400000012ff */
[----:B------:R-:W-:Y:S01]  /*17d20*/  LOP3.LUT R8, R9, R20, RZ, 0x3c, !PT ;  /* 0x0000001409087212 */ /* 0x000fe200078e3cff */
[--C-:B------:R-:W-:Y:S01]  /*17d30*/  IMAD.MOV.U32 R9, RZ, RZ, R21.reuse ;  /* 0x000000ffff097224 */ /* 0x100fe200078e0015 */
[----:B------:R-:W-:Y:S01]  /*17d40*/  LOP3.LUT R12, R12, R13, RZ, 0x3c, !PT ;  /* 0x0000000d0c0c7212 */ /* 0x000fe200078e3cff */
[--C-:B------:R-:W-:Y:S01]  /*17d50*/  IMAD.X R13, RZ, RZ, R21.reuse, P3 ;  /* 0x000000ffff0d7224 */ /* 0x100fe200018e0615 */
[----:B------:R-:W-:Y:S01]  /*17d60*/  LOP3.LUT R24, R24, R25, RZ, 0x3c, !PT ;  /* 0x0000001918187212 */ /* 0x000fe200078e3cff */
[----:B------:R-:W-:Y:S01]  /*17d70*/  IMAD.X R25, RZ, RZ, R21, P4 ;  /* 0x000000ffff197224 */ /* 0x000fe200020e0615 */
[----:B--2---:R2:W-:Y:S04]  /*17d80*/  @!P1 ST.E desc[UR42][R4.64], R3 ;  /* 0x0000000304009985 */ /* 0x0045e8000c10192a */
[----:B---3--:R3:W-:Y:S04]  /*17d90*/  @!P0 ST.E desc[UR42][R6.64], R0 ;  /* 0x0000000006008985 */ /* 0x0087e8000c10192a */
[----:B------:R-:W4:Y:S04]  /*17da0*/  LD.E.128 R8, desc[UR42][R8.64] ;  /* 0x0000002a08087980 */ /* 0x000f28000c101d00 */
[----:B------:R-:W4:Y:S04]  /*17db0*/  LD.E.128 R12, desc[UR42][R12.64] ;  /* 0x0000002a0c0c7980 */ /* 0x000f28000c101d00 */
[----:B------:R-:W4:Y:S01]  /*17dc0*/  LD.E.128 R24, desc[UR42][R24.64] ;  /* 0x0000002a18187980 */ /* 0x000f22000c101d00 */
[----:B------:R-:W-:-:S04]  /*17dd0*/  IADD3 R32, P0, R20, 0x4800, RZ ;  /* 0x0000480014207810 */ /* 0x000fc80007f1e0ff */
[----:B------:R-:W-:Y:S02]  /*17de0*/  LOP3.LUT R20, R32, 0x380, RZ, 0xc0, !PT ;  /* 0x0000038020147812 */ /* 0x000fe400078ec0ff */
[----:B------:R-:W-:Y:S02]  /*17df0*/  LEA.HI R45, R45, R46, RZ, 0x3 ;  /* 0x0000002e2d2d7211 */ /* 0x000fe400078f18ff */
[----:B--2---:R-:W-:Y:S02]  /*17e00*/  SHF.R.U64 R3, R20, 0x3, RZ ;  /* 0x0000000314037819 */ /* 0x004fe400000012ff */
[----:B------:R-:W-:Y:S02]  /*17e10*/  LOP3.LUT R45, R45, 0xfffffff8, RZ, 0xc0, !PT ;  /* 0xfffffff82d2d7812 */ /* 0x000fe400078ec0ff */
[----:B------:R-:W-:Y:S01]  /*17e20*/  LOP3.LUT R4, R3, R32, RZ, 0x3c, !PT ;  /* 0x0000002003047212 */ /* 0x000fe200078e3cff */
[----:B------:R-:W-:Y:S02]  /*17e30*/  IMAD R3, R35, UR4, RZ ;  /* 0x0000000423037c24 */ /* 0x000fe4000f8e02ff */
[----:B------:R-:W2:Y:S01]  /*17e40*/  @P2 LDC R35, c[0x0][0xbf0] ;  /* 0x0002fc00ff232b82 */ /* 0x000ea20000000800 */
[----:B------:R-:W-:-:S02]  /*17e50*/  IMAD.IADD R45, R46, 0x1, -R45 ;  /* 0x000000012e2d7824 */ /* 0x000fc400078e0a2d */
[----:B------:R-:W-:Y:S02]  /*17e60*/  IMAD.X R5, RZ, RZ, R21, P0 ;  /* 0x000000ffff057224 */ /* 0x000fe400000e0615 */
[C---:B------:R-:W-:Y:S02]  /*17e70*/  IMAD R3, R34.reuse, UR5, R3 ;  /* 0x0000000522037c24 */ /* 0x040fe4000f8e0203 */
[----:B------:R-:W-:Y:S01]  /*17e80*/  IMAD.WIDE.U32 R20, R34, UR4, RZ ;  /* 0x0000000422147c25 */ /* 0x000fe2000f8e00ff */
[----:B------:R-:W-:Y:S01]  /*17e90*/  ULDC.64 UR4, c[0x0][0xae8] ;  /* 0x0002ba0000047ab9 */ /* 0x000fe20000000a00 */
[----:B---3--:R-:W5:Y:S02]  /*17ea0*/  LD.E.128 R4, desc[UR42][R4.64] ;  /* 0x0000002a04047980 */ /* 0x008f64000c101d00 */
[----:B------:R-:W-:Y:S02]  /*17eb0*/  IMAD R0, R45, 0x30, R40 ;  /* 0x000000302d007824 */ /* 0x000fe400078e0228 */
[----:B------:R-:W-:Y:S01]  /*17ec0*/  IMAD.IADD R21, R21, 0x1, R3 ;  /* 0x0000000115157824 */ /* 0x000fe200078e0203 */
[----:B------:R-:W-:Y:S01]  /*17ed0*/  @!PT LDS RZ, [RZ] ;  /* 0x00000000fffff984 */ /* 0x000fe20000000800 */
[----:B------:R-:W-:Y:S01]  /*17ee0*/  @!PT LDS RZ, [RZ] ;  /* 0x00000000fffff984 */ /* 0x000fe20000000800 */
[----:B------:R-:W-:Y:S01]  /*17ef0*/  @!PT LDS RZ, [RZ] ;  /* 0x00000000fffff984 */ /* 0x000fe20000000800 */
[----:B------:R-:W-:Y:S01]  /*17f00*/  @!PT LDS RZ, [RZ] ;  /* 0x00000000fffff984 */ /* 0x000fe20000000800 */
[----:B------:R3:W-:Y:S06]  /*17f10*/  MEMBAR.ALL.CTA ;  /* 0x0000000000007992 */ /* 0x0007ec0000008000 */
[----:B---3--:R-:W3:Y:S01]  /*17f20*/  FENCE.VIEW.ASYNC.S ;  /* 0x00000000000073c6 */ /* 0x008ee20000000000 */
[----:B------:R-:W-:Y:S01]  /*17f30*/  IMAD R3, R38, UR4, RZ ;  /* 0x0000000426037c24 */ /* 0x000fe2000f8e02ff */
[----:B------:R-:W-:Y:S01]  /*17f40*/  IADD3 R34, R42, R0, RZ ;  /* 0x000000002a227210 */ /* 0x000fe20007ffe0ff */
[----:B------:R-:W-:-:S04]  /*17f50*/  IMAD.WIDE.U32 R20, R44, UR4, R20 ;  /* 0x000000042c147c25 */ /* 0x000fc8000f8e0014 */
[----:B------:R-:W-:Y:S01]  /*17f60*/  IMAD R3, R44, UR5, R3 ;  /* 0x000000052c037c24 */ /* 0x000fe2000f8e0203 */
[----:B------:R-:W-:Y:S01]  /*17f70*/  ULDC.64 UR4, c[0x0][0xaf0] ;  /* 0x0002bc0000047ab9 */ /* 0x000fe20000000a00 */
        /* <DEDUP_REMOVED lines=26> */
[----:B---3--:R-:W1:Y:S01]  /*18120*/  SHFL.IDX PT, R20, R28, RZ, 0x181f ;  /* 0x00181fff1c147589 */ /* 0x008e6200000e0000 */
[----:B------:R-:W-:-:S03]  /*18130*/  IMAD.IADD R38, R40, 0x1, R42 ;  /* 0x0000000128267824 */ /* 0x000fc600078e022a */
[----:B------:R-:W2:Y:S01]  /*18140*/  SHFL.IDX PT, R34, R28, 0x1, 0x181f ;  /* 0x00381f001c227f89 */ /* 0x000ea200000e0000 */
[----:B------:R-:W-:-:S03]  /*18150*/  ISETP.GE.AND P0, PT, R43, UR4, PT ;  /* 0x000000042b007c0c */ /* 0x000fc6000bf06270 */
[----:B------:R-:W3:Y:S04]  /*18160*/  SHFL.IDX PT, R36, R32, RZ, 0x181f ;  /* 0x00181fff20247589 */ /* 0x000ee800000e0000 */
[----:B------:R-:W0:Y:S01]  /*18170*/  SHFL.IDX PT, R37, R28, 0x2, 0x181f ;  /* 0x00581f001c257f89 */ /* 0x000e2200000e0000 */
[----:B------:R-:W-:-:S03]  /*18180*/  IADD3 R0, R38, 0x30, RZ ;  /* 0x0000003026007810 */ /* 0x000fc60007ffe0ff */
[----:B------:R-:W0:Y:S01]  /*18190*/  SHFL.IDX PT, R40, R32, 0x1, 0x181f ;  /* 0x00381f0020287f89 */ /* 0x000e2200000e0000 */
[CC--:B------:R-:W-:Y:S01]  /*181a0*/  ISETP.GE.OR P3, PT, R38.reuse, R39.reuse, P0 ;  /* 0x000000272600720c */ /* 0x0c0fe20000766670 */
[----:B------:R-:W-:Y:S02]  /*181b0*/  VIADD R3, R38, 0x60 ;  /* 0x0000006026037836 */ /* 0x000fe40000000000 */
[----:B------:R-:W0:Y:S01]  /*181c0*/  SHFL.IDX PT, R42, R32, 0x2, 0x181f ;  /* 0x00581f00202a7f89 */ /* 0x000e2200000e0000 */
[-C--:B------:R-:W-:Y:S02]  /*181d0*/  ISETP.GE.OR P2, PT, R0, R39.reuse, P0 ;  /* 0x000000270000720c */ /* 0x080fe40000746670 */
[----:B------:R-:W-:Y:S01]  /*181e0*/  ISETP.GE.OR P1, PT, R3, R39, P0 ;  /* 0x000000270300720c */ /* 0x000fe20000726670 */
[----:B------:R-:W-:-:S06]  /*181f0*/  VIADD R0, R2, 0x16820 ;  /* 0x0001682002007836 */ /* 0x000fcc0000000000 */
[----:B-1----:R-:W-:-:S04]  /*18200*/  @!P3 LEA R20, P5, R43, R20, 0x1 ;  /* 0x000000142b14b211 */ /* 0x002fc800078a08ff */
[C---:B--2---:R-:W-:Y:S02]  /*18210*/  @!P2 LEA R34, P4, R43.reuse, R34, 0x1 ;  /* 0x000000222b22a211 */ /* 0x044fe400078808ff */
[C-C-:B---3--:R-:W-:Y:S02]  /*18220*/  @!P3 LEA.HI.X R21, R43.reuse, R36, R33.reuse, 0x1, P5 ;  /* 0x000000242b15b211 */ /* 0x148fe400028f0c21 */
[C---:B0-----:R-:W-:Y:S02]  /*18230*/  @!P1 LEA R36, P5, R43.reuse, R37, 0x1 ;  /* 0x000000252b249211 */ /* 0x041fe400078a08ff */
[----:B------:R-:W-:Y:S02]  /*18240*/  PRMT R0, RZ, 0x654, R0 ;  /* 0x00000654ff007816 */ /* 0x000fe40000000000 */
[C-C-:B------:R-:W-:Y:S02]  /*18250*/  @!P2 LEA.HI.X R35, R43.reuse, R40, R33.reuse, 0x1, P4 ;  /* 0x000000282b23a211 */ /* 0x140fe400020f0c21 */
[----:B------:R-:W-:Y:S01]  /*18260*/  @!P1 LEA.HI.X R37, R43, R42, R33, 0x1, P5 ;  /* 0x0000002a2b259211 */ /* 0x000fe200028f0c21 */
[----:B------:R0:W-:Y:S02]  /*18270*/  SYNCS.ARRIVE.TRANS64.RED.A1T0 RZ, [R0+URZ], RZ ;  /* 0x000000ff00ff79a7 */ /* 0x0001e4000810043f */
[----:B0-----:R-:W-:-:S05]  /*18280*/  VIADD R0, R38, 0x90 ;  /* 0x0000009026007836 */ /* 0x001fca0000000000 */
[----:B------:R-:W-:Y:S01]  /*18290*/  ISETP.GE.OR P0, PT, R0, R39, P0 ;  /* 0x000000270000720c */ /* 0x000fe20000706670 */
[----:B------:R-:W2:Y:S04]  /*182a0*/  SHFL.IDX PT, R28, R28, 0x3, 0x181f ;  /* 0x00781f001c1c7f89 */ /* 0x000ea800000e0000 */
[----:B------:R-:W3:Y:S04]  /*182b0*/  SHFL.IDX PT, R32, R32, 0x3, 0x181f ;  /* 0x00781f0020207f89 */ /* 0x000ee800000e0000 */
[----:B----4-:R4:W-:Y:S04]  /*182c0*/  @!P3 ST.E.128 desc[UR42][R20.64], R8 ;  /* 0x000000081400b985 */ /* 0x0109e8000c101d2a */
[----:B------:R4:W-:Y:S04]  /*182d0*/  @!P2 ST.E.128 desc[UR42][R34.64], R12 ;  /* 0x0000000c2200a985 */ /* 0x0009e8000c101d2a */
[----:B------:R4:W-:Y:S01]  /*182e0*/  @!P1 ST.E.128 desc[UR42][R36.64], R24 ;  /* 0x0000001824009985 */ /* 0x0009e2000c101d2a */
[----:B--23--:R-:W-:Y:S05]  /*182f0*/  @P0 BRA `(.L_x_14490) ;  /* 0x00000008007c0947 */ /* 0x00cfea0003800000 */
[----:B----4-:R-:W-:-:S04]  /*18300*/  LEA R8, P0, R43, R28, 0x1 ;  /* 0x0000001c2b087211 */ /* 0x010fc800078008ff */
[----:B------:R-:W-:-:S05]  /*18310*/  LEA.HI.X R9, R43, R32, R33, 0x1, P0 ;  /* 0x000000202b097211 */ /* 0x000fca00000f0c21 */
[----:B-----5:R2:W-:Y:S01]  /*18320*/  ST.E.128 desc[UR42][R8.64], R4 ;  /* 0x0000000408007985 */ /* 0x0205e2000c101d2a */
[----:B------:R-:W-:Y:S05]  /*18330*/  BRA `(.L_x_14490) ;  /* 0x00000008006c7947 */ /* 0x000fea0003800000 */
.L_x_14488:
[----:B------:R-:W3:Y:S01]  /*18340*/  LDL R11, [R1+0x4c] ;  /* 0x00004c00010b7983 */ /* 0x000ee20000100800 */
[----:B------:R-:W-:Y:S01]  /*18350*/  ULDC.64 UR4, c[0x0][0xc00] ;  /* 0x0003000000047ab9 */ /* 0x000fe20000000a00 */
[----:B------:R-:W3:Y:S01]  /*18360*/  LDC.64 R4, c[0x0][0xc00] ;  /* 0x00030000ff047b82 */ /* 0x000ee20000000a00 */
[----:B------:R-:W-:Y:S01]  /*18370*/  ISETP.NE.U32.AND P0, PT, RZ, UR4, PT ;  /* 0x00000004ff007c0c */ /* 0x000fe2000bf05070 */
[----:B------:R-:W-:-:S03]  /*18380*/  IMAD.MOV.U32 R0, RZ, RZ, RZ ;  /* 0x000000ffff007224 */ /* 0x000fc600078e00ff */
[----:B------:R-:W-:Y:S01]  /*18390*/  ISETP.NE.AND.EX P0, PT, RZ, UR5, PT, P0 ;  /* 0x00000005ff007c0c */ /* 0x000fe2000bf05300 */
[----:B------:R-:W-:Y:S02]  /*183a0*/  ULDC.64 UR4, c[0x0][0xc08] ;  /* 0x0003020000047ab9 */ /* 0x000fe40000000a00 */
[----:B------:R-:W-:Y:S01]  /*183b0*/  ISETP.NE.U32.AND P1, PT, RZ, UR4, PT ;  /* 0x00000004ff007c0c */ /* 0x000fe2000bf25070 */
[----:B------:R-:W4:Y:S03]  /*183c0*/  LDC R25, c[0x0][0xbe8] ;  /* 0x0002fa00ff197b82 */ /* 0x000f260000000800 */
[----:B------:R-:W-:-:S13]  /*183d0*/  ISETP.NE.AND.EX P1, PT, RZ, UR5, PT, P1 ;  /* 0x00000005ff007c0c */ /* 0x000fda000bf25310 */
[----:B------:R-:W2:Y:S01]  /*183e0*/  @P1 LDC.64 R6, c[0x0][0xc08] ;  /* 0x00030200ff061b82 */ /* 0x000ea20000000a00 */
[----:B------:R-:W-:Y:S02]  /*183f0*/  ULDC UR4, c[0x0][0xa88] ;  /* 0x0002a20000047ab9 */ /* 0x000fe40000000800 */
[----:B------:R-:W-:Y:S01]  /*18400*/  IMAD.U32 R8, RZ, RZ, UR4 ;  /* 0x00000004ff087e24 */ /* 0x000fe2000f8e00ff */
[----:B------:R-:W0:Y:S01]  /*18410*/  S2R R10, SR_TID.X ;  /* 0x00000000000a7919 */ /* 0x000e220000002100 */
[----:B---3--:R-:W-:-:S04]  /*18420*/  IMAD.WIDE R4, R11, 0x4, R4 ;  /* 0x000000040b047825 */ /* 0x008fc800078e0204 */
[----:B--2---:R-:W-:Y:S01]  /*18430*/  @P1 IMAD.WIDE R6, R11, 0x4, R6 ;  /* 0x000000040b061825 */ /* 0x004fe200078e0206 */
[----:B------:R2:W5:Y:S04]  /*18440*/  @P0 LDG.E R0, desc[UR42][R4.64] ;  /* 0x0000002a04000981 */ /* 0x000568000c1e1900 */
[----:B------:R2:W5:Y:S01]  /*18450*/  @P1 LDG.E R8, desc[UR42][R6.64] ;  /* 0x0000002a06081981 */ /* 0x000562000c1e1900 */
[----:B----4-:R-:W-:Y:S01]  /*18460*/  ISETP.NE.AND P2, PT, R25, 0x1, PT ;  /* 0x000000011900780c */ /* 0x010fe20003f45270 */
[----:B0-----:R-:W-:Y:S01]  /*18470*/  VIADD R32, R10, 0xffffff80 ;  /* 0xffffff800a207836 */ /* 0x001fe20000000000 */
[----:B------:R-:W-:-:S04]  /*18480*/  SHF.R.S32.HI R9, RZ, 0x1f, R11 ;  /* 0x0000001fff097819 */ /* 0x000fc8000001140b */
[----:B------:R-:W-:-:S07]  /*18490*/  ISETP.GE.AND P3, PT, R32, 0xc0, PT ;  /* 0x000000c02000780c */ /* 0x000fce0003f66270 */
[----:B------:R-:W0:Y:S08]  /*184a0*/  @P2 LDC R20, c[0x0][0xbec] ;  /* 0x0002fb00ff142b82 */ /* 0x000e300000000800 */
[----:B------:R-:W3:Y:S01]  /*184b0*/  @P2 LDC R27, c[0x0][0xbf0] ;  /* 0x0002fc00ff1b2b82 */ /* 0x000ee20000000800 */
[----:B--2---:R-:W-:Y:S05]  /*184c0*/  @P1 BRA `(.L_x_14491) ;  /* 0x0000000000101947 */ /* 0x004fea0003800000 */
[----:B------:R-:W-:Y:S05]  /*184d0*/  @!P0 BRA `(.L_x_14491) ;  /* 0x00000000000c8947 */ /* 0x000fea0003800000 */
[----:B------:R-:W2:Y:S04]  /*184e0*/  LDG.E R3, desc[UR42][R4.64] ;  /* 0x0000002a04037981 */ /* 0x000ea8000c1e1900 */
[----:B-----5:R-:W2:Y:S02]  /*184f0*/  LDG.E R8, desc[UR42][R4.64+0x4] ;  /* 0x0000042a04087981 */ /* 0x020ea4000c1e1900 */
[----:B--2---:R-:W-:-:S07]  /*18500*/  IMAD.IADD R8, R8, 0x1, -R3 ;  /* 0x0000000108087824 */ /* 0x004fce00078e0a03 */
.L_x_14491:
[----:B-----5:R-:W2:Y:S04]  /*18510*/  LDL R24, [R1+0x48] ;  /* 0x0000480001187983 */ /* 0x020ea80000100800 */
[----:B-1----:R1:W5:Y:S01]  /*18520*/  LDL R28, [R1+0x20] ;  /* 0x00002000011c7983 */ /* 0x0023620000100800 */
[----:B------:R-:W-:Y:S01]  /*18530*/  BSSY B1, `(.L_x_14492) ;  /* 0x000002c000017945 */ /* 0x000fe20003800000 */
[----:B------:R-:W-:Y:S02]  /*18540*/  SEL R13, R11, RZ, !P0 ;  /* 0x000000ff0b0d7207 */ /* 0x000fe40004000000 */
[----:B------:R-:W-:Y:S02]  /*18550*/  SEL R14, R9, RZ, !P0 ;  /* 0x000000ff090e7207 */ /* 0x000fe40004000000 */
[----:B------:R-:W-:-:S02]  /*18560*/  SHF.R.S32.HI R11, RZ, 0x1f, R0 ;  /* 0x0000001fff0b7819 */ /* 0x000fc40000011400 */
[----:B--2---:R-:W-:Y:S01]  /*18570*/  SHF.R.S32.HI R12, RZ, 0x1f, R24 ;  /* 0x0000001fff0c7819 */ /* 0x004fe20000011418 */
[----:B-1----:R-:W-:Y:S06]  /*18580*/  @P3 BRA `(.L_x_14493) ;  /* 0x0000000000983947 */ /* 0x002fec0003800000 */
[----:B------:R-:W1:Y:S01]  /*18590*/  LDC R9, c[0x0][0xbe8] ;  /* 0x0002fa00ff097b82 */ /* 0x000e620000000800 */
[----:B-----5:R-:W-:Y:S01]  /*185a0*/  IADD3 R10, R28, -0x80, R10 ;  /* 0xffffff801c0a7810 */ /* 0x020fe20007ffe00a */
[----:B-1----:R-:W-:-:S05]  /*185b0*/  IMAD R3, R8, R9, RZ ;  /* 0x0000000908037224 */ /* 0x002fca00078e02ff */
        /* <DEDUP_REMOVED lines=11> */
[----:B------:R-:W1:Y:S01]  /*18670*/  @P0 LDC R15, c[0x0][0xbec] ;  /* 0x0002fb00ff0f0b82 */ /* 0x000e620000000800 */
[----:B------:R-:W-:Y:S02]  /*18680*/  IMAD.IADD R5, R5, 0x1, R7 ;  /* 0x0000000105057824 */ /* 0x000fe400078e0207 */
[----:B------:R-:W-:-:S05]  /*18690*/  IMAD.WIDE.U32 R4, R13, UR4, R4 ;  /* 0x000000040d047c25 */ /* 0x000fca000f8e0004 */
[----:B------:R-:W2:Y:S01]  /*186a0*/  @P0 LDC R21, c[0x0][0xbf0] ;  /* 0x0002fc00ff150b82 */ /* 0x000ea20000000800 */
[----:B-1----:R-:W-:-:S05]  /*186b0*/  @P0 IMAD.HI.U32 R6, R10, R15, RZ ;  /* 0x0000000f0a060227 */ /* 0x002fca00078e00ff */
        /* <DEDUP_REMOVED lines=19> */
.L_x_14493:
[----:B------:R-:W-:Y:S05]  /*187f0*/  BSYNC B1 ;  /* 0x0000000000017941 */ /* 0x000fea0003800000 */
.L_x_14492:
[--C-:B-1----:R-:W-:Y:S01]  /*18800*/  SHF.R.S32.HI R6, RZ, 0x1f, R32.reuse ;  /* 0x0000001fff067819 */ /* 0x102fe20000011420 */
[----:B------:R-:W-:Y:S01]  /*18810*/  ULDC.64 UR4, c[0x0][0xaa0] ;  /* 0x0002a80000047ab9 */ /* 0x000fe20000000a00 */
[----:B------:R-:W-:Y:S01]  /*18820*/  SHF.R.S32.HI R26, RZ, 0x1f, R32 ;  /* 0x0000001fff1a7819 */ /* 0x000fe20000011420 */
[----:B------:R-:W-:Y:S01]  /*18830*/  IMAD R3, R11, UR4, RZ ;  /* 0x000000040b037c24 */ /* 0x000fe2000f8e02ff */
[-C--:B------:R-:W-:Y:S01]  /*18840*/  LEA.HI R6, R6, R32.reuse, RZ, 0x3 ;  /* 0x0000002006067211 */ /* 0x080fe200078f18ff */
[----:B------:R-:W-:Y:S01]  /*18850*/  IMAD.WIDE.U32 R4, R0, UR4, RZ ;  /* 0x0000000400047c25 */ /* 0x000fe2000f8e00ff */
[----:B------:R-:W-:Y:S01]  /*18860*/  LEA.HI R26, R26, R32, RZ, 0x3 ;  /* 0x000000201a1a7211 */ /* 0x000fe200078f18ff */
[----:B------:R-:W-:Y:S01]  /*18870*/  ULDC.64 UR6, c[0x0][0xa80] ;  /* 0x0002a00000067ab9 */ /* 0x000fe20000000a00 */
[----:B------:R-:W-:Y:S01]  /*18880*/  LOP3.LUT R6, R6, 0xfffffff8, RZ, 0xc0, !PT ;  /* 0xfffffff806067812 */ /* 0x000fe200078ec0ff */
[----:B------:R-:W-:Y:S01]  /*18890*/  IMAD R3, R0, UR5, R3 ;  /* 0x0000000500037c24 */ /* 0x000fe2000f8e0203 */
[----:B------:R-:W-:Y:S01]  /*188a0*/  SHF.R.S32.HI R26, RZ, 0x3, R26 ;  /* 0x00000003ff1a7819 */ /* 0x000fe2000001141a */
[----:B------:R-:W-:-:S02]  /*188b0*/  ULDC.64 UR4, c[0x0][0xae8] ;  /* 0x0002ba0000047ab9 */ /* 0x000fc40000000a00 */
[----:B------:R-:W-:Y:S01]  /*188c0*/  IMAD.IADD R6, R32, 0x1, -R6 ;  /* 0x0000000120067824 */ /* 0x000fe200078e0a06 */
[----:B------:R-:W-:-:S03]  /*188d0*/  IADD3 R5, R5, R3, RZ ;  /* 0x0000000305057210 */ /* 0x000fc60007ffe0ff */
[----:B------:R-:W-:Y:S02]  /*188e0*/  IMAD R0, R6, 0x30, R26 ;  /* 0x0000003006007824 */ /* 0x000fe400078e021a */
[----:B------:R-:W-:Y:S02]  /*188f0*/  IMAD R6, R12, UR4, RZ ;  /* 0x000000040c067c24 */ /* 0x000fe4000f8e02ff */
[----:B-----5:R-:W-:Y:S02]  /*18900*/  IMAD.IADD R9, R28, 0x1, R0 ;  /* 0x000000011c097824 */ /* 0x020fe400078e0200 */
[----:B------:R-:W-:Y:S02]  /*18910*/  IMAD R7, R24, UR5, R6 ;  /* 0x0000000518077c24 */ /* 0x000fe4000f8e0206 */
[----:B0-----:R-:W-:-:S04]  /*18920*/  @P2 IMAD.HI.U32 R0, R9, R20, RZ ;  /* 0x0000001409002227 */ /* 0x001fc800078e00ff */
[----:B------:R-:W-:Y:S01]  /*18930*/  IMAD.WIDE.U32 R4, R24, UR4, R4 ;  /* 0x0000000418047c25 */ /* 0x000fe2000f8e0004 */
[----:B------:R-:W-:-:S03]  /*18940*/  ULDC.64 UR4, c[0x0][0xaf0] ;  /* 0x0002bc0000047ab9 */ /* 0x000fc60000000a00 */
[----:B------:R-:W-:Y:S01]  /*18950*/  IMAD.MOV.U32 R3, RZ, RZ, R9 ;  /* 0x000000ffff037224 */ /* 0x000fe200078e0009 */
[----:B---3--:R-:W-:Y:S01]  /*18960*/  @P2 SHF.R.U32.HI R3, RZ, R27, R0 ;  /* 0x0000001bff032219 */ /* 0x008fe20000011600 */
        /* <DEDUP_REMOVED lines=16> */
[----:B------:R-:W-:Y:S01]  /*18a70*/  IMAD.WIDE.U32 R20, R7, UR4, R4 ;  /* 0x0000000407147c25 */ /* 0x000fe2000f8e0004 */
[----:B------:R-:W-:Y:S02]  /*18a80*/  ULDC UR4, c[0x0][0xac8] ;  /* 0x0002b20000047ab9 */ /* 0x000fe40000000800 */
[----:B------:R-:W-:Y:S01]  /*18a90*/  ISETP.GE.AND P0, PT, R43, UR4, PT ;  /* 0x000000042b007c0c */ /* 0x000fe2000bf06270 */
[----:B------:R-:W-:Y:S01]  /*18aa0*/  IMAD R3, R7, UR5, R0 ;  /* 0x0000000507037c24 */ /* 0x000fe2000f8e0200 */
[----:B------:R-:W-:Y:S01]  /*18ab0*/  LEA R7, P1, R20, UR6, 0x1 ;  /* 0x0000000614077c11 */ /* 0x000fe2000f8208ff */
[----:B------:R-:W-:-:S02]  /*18ac0*/  UMOV UR4, 0xffffffff ;  /* 0xffffffff00047882 */ /* 0x000fc40000000000 */
[----:B------:R-:W-:-:S05]  /*18ad0*/  IMAD.IADD R3, R21, 0x1, R3 ;  /* 0x0000000115037824 */ /* 0x000fca00078e0203 */
[----:B------:R-:W-:Y:S01]  /*18ae0*/  LEA.HI.X R20, R20, UR7, R3, 0x1, P1 ;  /* 0x0000000714147c11 */ /* 0x000fe200088f0c03 */
[----:B------:R-:W-:Y:S06]  /*18af0*/  BRA.DIV UR4, `(.L_x_14494) ;  /* 0x0000008a04987947 */ /* 0x000fec000b800000 */
[----:B------:R-:W0:Y:S01]  /*18b00*/  SHFL.IDX PT, R3, R7, RZ, 0x181f ;  /* 0x00181fff07037589 */ /* 0x000e2200000e0000 */
[----:B------:R-:W-:Y:S01]  /*18b10*/  IMAD R21, R8, R25, RZ ;  /* 0x0000001908157224 */ /* 0x000fe200078e02ff */
[----:B------:R-:W-:Y:S02]  /*18b20*/  IADD3 R24, R26, R28, RZ ;  /* 0x0000001c1a187210 */ /* 0x000fe40007ffe0ff */
[----:B------:R-:W1:Y:S02]  /*18b30*/  SHFL.IDX PT, R0, R20, RZ, 0x181f ;  /* 0x00181fff14007589 */ /* 0x000e6400000e0000 */
[C---:B------:R-:W-:Y:S01]  /*18b40*/  ISETP.GE.OR P2, PT, R24.reuse, R21, P0 ;  /* 0x000000151800720c */ /* 0x040fe20000746670 */
[C---:B------:R-:W-:Y:S01]  /*18b50*/  VIADD R8, R24.reuse, 0x30 ;  /* 0x0000003018087836 */ /* 0x040fe20000000000 */
[----:B------:R-:W2:Y:S01]  /*18b60*/  SHFL.IDX PT, R5, R7, 0x1, 0x181f ;  /* 0x00381f0007057f89 */ /* 0x000ea200000e0000 */
[----:B------:R-:W-:-:S03]  /*18b70*/  VIADD R10, R24, 0x60 ;  /* 0x00000060180a7836 */ /* 0x000fc60000000000 */
[----:B------:R-:W3:Y:S01]  /*18b80*/  SHFL.IDX PT, R14, R7, 0x2, 0x181f ;  /* 0x00581f00070e7f89 */ /* 0x000ee200000e0000 */
[-C--:B------:R-:W-:Y:S02]  /*18b90*/  ISETP.GE.OR P3, PT, R8, R21.reuse, P0 ;  /* 0x000000150800720c */ /* 0x080fe40000766670 */
[----:B------:R-:W-:Y:S01]  /*18ba0*/  ISETP.GE.OR P4, PT, R10, R21, P0 ;  /* 0x000000150a00720c */ /* 0x000fe20000786670 */
[----:B------:R-:W4:Y:S04]  /*18bb0*/  SHFL.IDX PT, R4, R20, 0x1, 0x181f ;  /* 0x00381f0014047f89 */ /* 0x000f2800000e0000 */
[----:B------:R-:W5:Y:S01]  /*18bc0*/  SHFL.IDX PT, R6, R20, 0x2, 0x181f ;  /* 0x00581f0014067f89 */ /* 0x000f6200000e0000 */
[----:B0-----:R-:W-:-:S04]  /*18bd0*/  @!P2 LEA R10, P5, R43, R3, 0x1 ;  /* 0x000000032b0aa211 */ /* 0x001fc800078a08ff */
[C---:B-1----:R-:W-:Y:S02]  /*18be0*/  @!P2 LEA.HI.X R3, R43.reuse, R0, R33, 0x1, P5 ;  /* 0x000000002b03a211 */ /* 0x042fe400028f0c21 */
[----:B------:R0:W1:Y:S01]  /*18bf0*/  SHFL.IDX PT, R0, R20, 0x3, 0x181f ;  /* 0x00781f0014007f89 */ /* 0x00006200000e0000 */
[C---:B--2---:R-:W-:Y:S02]  /*18c00*/  @!P3 LEA R8, P1, R43.reuse, R5, 0x1 ;  /* 0x000000052b08b211 */ /* 0x044fe400078208ff */
[----:B------:R-:W-:Y:S01]  /*18c10*/  @!P2 IMAD.MOV.U32 R11, RZ, RZ, R3 ;  /* 0x000000ffff0ba224 */ /* 0x000fe200078e0003 */
[----:B---3--:R-:W-:-:S04]  /*18c20*/  @!P4 LEA R25, P5, R43, R14, 0x1 ;  /* 0x0000000e2b19c211 */ /* 0x008fc800078a08ff */
[----:B------:R0:W-:Y:S01]  /*18c30*/  @!P2 ST.E.128 desc[UR42][R10.64], RZ ;  /* 0x000000ff0a00a985 */ /* 0x0001e2000c101d2a */
[C---:B----4-:R-:W-:Y:S01]  /*18c40*/  @!P3 LEA.HI.X R9, R43.reuse, R4, R33, 0x1, P1 ;  /* 0x000000042b09b211 */ /* 0x050fe200008f0c21 */
[----:B------:R-:W-:Y:S02]  /*18c50*/  @!P4 IMAD.MOV.U32 R4, RZ, RZ, R25 ;  /* 0x000000ffff04c224 */ /* 0x000fe400078e0019 */
[----:B------:R0:W2:Y:S01]  /*18c60*/  SHFL.IDX PT, R14, R7, 0x3, 0x181f ;  /* 0x00781f00070e7f89 */ /* 0x0000a200000e0000 */
[----:B-----5:R-:W-:-:S03]  /*18c70*/  @!P4 LEA.HI.X R5, R43, R6, R33, 0x1, P5 ;  /* 0x000000062b05c211 */ /* 0x020fc600028f0c21 */
[----:B------:R0:W-:Y:S04]  /*18c80*/  @!P3 ST.E.128 desc[UR42][R8.64], RZ ;  /* 0x000000ff0800b985 */ /* 0x0001e8000c101d2a */
[----:B------:R0:W-:Y:S02]  /*18c90*/  @!P4 ST.E.128 desc[UR42][R4.64], RZ ;  /* 0x000000ff0400c985 */ /* 0x0001e4000c101d2a */
.L_x_14689:
[----:B------:R-:W-:-:S05]  /*18ca0*/  VIADD R24, R24, 0x90 ;  /* 0x0000009018187836 */ /* 0x000fca0000000000 */
[----:B------:R-:W-:-:S13]  /*18cb0*/  ISETP.GE.OR P0, PT, R24, R21, P0 ;  /* 0x000000151800720c */ /* 0x000fda0000706670 */
[----:B--2---:R-:W-:-:S04]  /*18cc0*/  @!P0 LEA R14, P1, R43, R14, 0x1 ;  /* 0x0000000e2b0e8211 */ /* 0x004fc800078208ff */
[----:B-1----:R-:W-:-:S05]  /*18cd0*/  @!P0 LEA.HI.X R15, R43, R0, R33, 0x1, P1 ;  /* 0x000000002b0f8211 */ /* 0x002fca00008f0c21 */
[----:B------:R1:W-:Y:S04]  /*18ce0*/  @!P0 ST.E.128 desc[UR42][R14.64], RZ ;  /* 0x000000ff0e008985 */ /* 0x0003e8000c101d2a */
.L_x_14490:
[----:B------:R-:W-:Y:S05]  /*18cf0*/  BSYNC B0 ;  /* 0x0000000000007941 */ /* 0x000fea0003800000 */
.L_x_14487:
[----:B------:R-:W-:Y:S02]  /*18d00*/  ULDC UR4, c[0x0][0xc3c] ;  /* 0x00030f0000047ab9 */ /* 0x000fe40000000800 */
[----:B------:R-:W-:-:S13]  /*18d10*/  ISETP.GE.AND P0, PT, R31, UR4, PT ;  /* 0x000000041f007c0c */ /* 0x000fda000bf06270 */
[----:B------:R-:W-:Y:S05]  /*18d20*/  @!P0 BRA `(.L_x_14495) ;  /* 0xfffffe8000c48947 */ /* 0x000fea000383ffff */
[----:B------:R-:W-:Y:S05]  /*18d30*/  BRA `(.L_x_14289) ;  /* 0x0000007000a07947 */ /* 0x000fea0003800000 */
.L_x_14287:
        /* <DEDUP_REMOVED lines=16> */
.L_x_14496:
        /* <DEDUP_REMOVED lines=42> */
.L_x_14502:
        /* <DEDUP_REMOVED lines=12> */
.L_x_14501:
[----:B------:R-:W-:Y:S05]  /*191a0*/  BSYNC B0 ;  /* 0x0000000000007941 */ /* 0x000fea0003800000 */
.L_x_14500:
        /* <DEDUP_REMOVED lines=21> */
.L_x_14498:
        /* <DEDUP_REMOVED lines=21> */
.L_x_14503:
[----:B-1----:R-:W-:Y:S01]  /*19450*/  IMAD R16, R16, UR5, R13 ;  /* 0x0000000510107c24 */ /* 0x002fe2000f8e020d */
[----:B------:R-:W-:Y:S01]  /*19460*/  IABS R10, R4 ;  /* 0x00000004000a7213 */ /* 0x000fe20000000000 */
[----:B------:R-:W-:Y:S02]  /*19470*/  IMAD R11, R11, R8, RZ ;  /* 0x000000080b0b7224 */ /* 0x000fe400078e02ff */
[----:B------:R-:W-:Y:S01]  /*19480*/  IMAD.MOV.U32 R2, RZ, RZ, RZ ;  /* 0x000000ffff027224 */ /* 0x000fe200078e00ff */
[----:B0-----:R-:W-:Y:S01]  /*19490*/  IADD3 R9, -R16, UR6, RZ ;  /* 0x0000000610097c10 */ /* 0x001fe2000fffe1ff */
[----:B------:R-:W-:Y:S02]  /*194a0*/  IMAD.MOV R10, RZ, RZ, -R10 ;  /* 0x000000ffff0a7224 */ /* 0x000fe400078e0a0a */
[----:B------:R-:W-:Y:S01]  /*194b0*/  IMAD.HI.U32 R2, R3, R11, R2 ;  /* 0x0000000b03027227 */ /* 0x000fe200078e0002 */
[----:B------:R-:W-:-:S04]  /*194c0*/  IABS R6, R9 ;  /* 0x0000000900067213 */ /* 0x000fc80000000000 */
[----:B------:R-:W-:Y:S01]  /*194d0*/  MOV R3, R6 ;  /* 0x0000000600037202 */ /* 0x000fe20000000f00 */
[----:B------:R-:W-:-:S04]  /*194e0*/  IMAD.MOV.U32 R6, RZ, RZ, R10 ;  /* 0x000000ffff067224 */ /* 0x000fc800078e000a */
        /* <DEDUP_REMOVED lines=42> */
[----:B------:R-:W-:Y:S01]  /*19790*/  @!P1 LOP3.LUT R2, RZ, R7, RZ, 0x33, !PT ;  /* 0x00000007ff029212 */ /* 0x000fe200078e33ff */
[----:B------:R-:W-:-:S03]  /*197a0*/  IMAD.MOV R7, RZ, RZ, -R7 ;  /* 0x000000ffff077224 */ /* 0x000fc600078e0a07 */
[----:B------:R-:W-:Y:S01]  /*197b0*/  LOP3.LUT R17, RZ, R2, RZ, 0x33, !PT ;  /* 0x00000002ff117212 */ /* 0x000fe200078e33ff */
[----:B------:R-:W-:-:S04]  /*197c0*/  IMAD R18, R2, R7, R3 ;  /* 0x0000000702127224 */ /* 0x000fc800078e0203 */
[----:B------:R-:W-:Y:S01]  /*197d0*/  IMAD.IADD R17, R0, 0x1, R17 ;  /* 0x0000000100117824 */ /* 0x000fe200078e0211 */
[----:B------:R-:W-:Y:S06]  /*197e0*/  BRA `(.L_x_14504) ;  /* 0x00000000000c7947 */ /* 0x000fec0003800000 */
.L_x_14499:
[----:B------:R-:W-:Y:S02]  /*197f0*/  IMAD.MOV.U32 R17, RZ, RZ, RZ ;  /* 0x000000ffff117224 */ /* 0x000fe400078e00ff */
[----:B------:R-:W-:Y:S02]  /*19800*/  IMAD.U32 R16, RZ, RZ, UR6 ;  /* 0x00000006ff107e24 */ /* 0x000fe4000f8e00ff */
[----:B------:R-:W-:-:S07]  /*19810*/  IMAD.MOV.U32 R18, RZ, RZ, RZ ;  /* 0x000000ffff127224 */ /* 0x000fce00078e00ff */
.L_x_14504:
[----:B------:R-:W-:-:S13]  /*19820*/  ISETP.NE.AND P0, PT, R5, RZ, PT ;  /* 0x000000ff0500720c */ /* 0x000fda0003f05270 */
[----:B------:R-:W0:Y:S01]  /*19830*/  @!P0 S2R R3, SR_CgaCtaId ;  /* 0x0000000000038919 */ /* 0x000e220000008800 */
[----:B------:R-:W-:-:S04]  /*19840*/  @!P0 MOV R0, 0x400 ;  /* 0x0000040000008802 */ /* 0x000fc80000000f00 */
[----:B0-----:R-:W-:-:S05]  /*19850*/  @!P0 LEA R0, R3, R0, 0x18 ;  /* 0x0000000003008211 */ /* 0x001fca00078ec0ff */
[----:B------:R0:W-:Y:S01]  /*19860*/  @!P0 STS.128 [R0+0x168d0], R16 ;  /* 0x0168d01000008388 */ /* 0x0001e20000000c00 */
[----:B------:R-:W-:Y:S06]  /*19870*/  BAR.ARV 0x5, 0x200 ;  /* 0x0148000000007b1d */ /* 0x000fec0000002000 */
.L_x_14497:
        /* <DEDUP_REMOVED lines=10> */
[----:B------:R-:W-:Y:S01]  /*19920*/  STL [R1+0x44], RZ ;  /* 0x000044ff01007387 */ /* 0x000fe20000100800 */
[----:B------:R-:W-:Y:S01]  /*19930*/  IMAD.MOV.U32 R27, RZ, RZ, RZ ;  /* 0x000000ffff1b7224 */ /* 0x000fe200078e00ff */
[----:B------:R-:W-:Y:S01]  /*19940*/  MOV R29, 0x1 ;  /* 0x00000001001d7802 */ /* 0x000fe20000000f00 */
[----:B------:R-:W-:Y:S01]  /*19950*/  IMAD.MOV.U32 R25, RZ, RZ, RZ ;  /* 0x000000ffff197224 */ /* 0x000fe200078e00ff */
[----:B------:R-:W-:Y:S01]  /*19960*/  ULDC.64 UR40, c[0x0][0x198] ;  /* 0x0000660000287ab9 */ /* 0x000fe20000000a00 */
[----:B------:R-:W-:Y:S01]  /*19970*/  ULOP3.LUT UR38, UR37, 0x2, URZ, 0xfc, !UPT ;  /* 0x0000000225267892 */ /* 0x000fe2000f8efc3f */
[----:B------:R-:W-:Y:S01]  /*19980*/  ULDC UR36, c[0x0][0xc] ;  /* 0x0000030000247ab9 */ /* 0x000fe20000000800 */
[----:B--2---:R-:W-:-:S06]  /*19990*/  ULEA UR4, UR5, UR4, 0x18 ;  /* 0x0000000405047291 */ /* 0x004fcc000f8ec03f */
[----:B------:R-:W-:Y:S01]  /*199a0*/  IMAD.U32 R22, RZ, RZ, UR4 ;  /* 0x00000004ff167e24 */ /* 0x000fe2000f8e00ff */
[C---:B-1----:R-:W-:Y:S01]  /*199b0*/  LOP3.LUT R5, R6.reuse, 0x7f, RZ, 0xc0, !PT ;  /* 0x0000007f06057812 */ /* 0x042fe200078ec0ff */
[----:B0-----:R-:W-:-:S04]  /*199c0*/  IMAD.SHL.U32 R0, R6, 0x8, RZ ;  /* 0x0000000806007824 */ /* 0x001fc800078e00ff */
[----:B------:R-:W-:Y:S01]  /*199d0*/  IMAD.SHL.U32 R3, R5, 0x8, RZ ;  /* 0x0000000805037824 */ /* 0x000fe200078e00ff */
[----:B------:R-:W-:Y:S01]  /*199e0*/  LOP3.LUT R2, R0, 0x1f8, RZ, 0xc0, !PT ;  /* 0x000001f800027812 */ /* 0x000fe200078ec0ff */
[----:B------:R-:W-:-:S03]  /*199f0*/  IMAD.MOV.U32 R0, RZ, RZ, 0x1 ;  /* 0x00000001ff007424 */ /* 0x000fc600078e00ff */
[----:B------:R-:W-:Y:S02]  /*19a00*/  LOP3.LUT R2, R2, 0x38, R6, 0x78, !PT ;  /* 0x0000003802027812 */ /* 0x000fe400078e7806 */
[----:B------:R0:W-:Y:S02]  /*19a10*/  STL [R1], R0 ;  /* 0x0000000001007387 */ /* 0x0001e40000100800 */
[----:B------:R-:W-:Y:S01]  /*19a20*/  LOP3.LUT R4, R2, 0x200, R3, 0xf8, !PT ;  /* 0x0000020002047812 */ /* 0x000fe200078ef803 */
[----:B------:R-:W-:Y:S01]  /*19a30*/  IMAD.SHL.U32 R2, R6, 0x10, RZ ;  /* 0x0000001006027824 */ /* 0x000fe200078e00ff */
[----:B------:R-:W-:-:S04]  /*19a40*/  SHF.R.U32.HI R3, RZ, 0x3, R5 ;  /* 0x00000003ff037819 */ /* 0x000fc80000011605 */
[----:B------:R-:W-:Y:S01]  /*19a50*/  LOP3.LUT R2, R2, 0x70, RZ, 0xc0, !PT ;  /* 0x0000007002027812 */ /* 0x000fe200078ec0ff */
[----:B0-----:R-:W-:-:S03]  /*19a60*/  IMAD R0, R4, 0x2, R22 ;  /* 0x0000000204007824 */ /* 0x001fc600078e0216 */
[----:B------:R-:W-:Y:S02]  /*19a70*/  LOP3.LUT R2, R3, R2, RZ, 0xfc, !PT ;  /* 0x0000000203027212 */ /* 0x000fe400078efcff */
[----:B------:R0:W-:Y:S05]  /*19a80*/  STL [R1+0x28], R0 ;  /* 0x0000280001007387 */ /* 0x0001ea0000100800 */
.L_x_14614:
        /* <DEDUP_REMOVED lines=9> */
[----:B--2---:R-:W2:Y:S02]  /*19b20*/  @P0 LDC.64 R2, c[0x0][0xa28] ;  /* 0x00028a00ff020b82 */ /* 0x004ea40000000a00 */
        /* <DEDUP_REMOVED lines=14> */
[----:B------:R-:W-:Y:S01]  /*19c10*/  ULDC UR4, c[0x0][0x288] ;  /* 0x0000a20000047ab9 */ /* 0x000fe20000000800 */
[----:B0-----:R-:W-:-:S05]  /*19c20*/  IMAD.WIDE R2, R19, 0x4, R2 ;  /* 0x0000000413027825 */ /* 0x001fca00078e0202 */
[----:B------:R-:W5:Y:S01]  /*19c30*/  @P1 LDG.E R0, desc[UR42][R2.64] ;  /* 0x0000002a02001981 */ /* 0x000f62000c1e1900 */
[----:B-1----:R-:W-:-:S03]  /*19c40*/  @P2 IMAD.WIDE R6, R19, 0x4, R6 ;  /* 0x0000000413062825 */ /* 0x002fc600078e0206 */
[----:B--2---:R0:W-:Y:S02]  /*19c50*/  STL [R1+0x2c], R8 ;  /* 0x00002c0801007387 */ /* 0x0041e40000100800 */
[----:B0-----:R-:W-:Y:S01]  /*19c60*/  IMAD.U32 R8, RZ, RZ, UR4 ;  /* 0x00000004ff087e24 */ /* 0x001fe2000f8e00ff */
[----:B------:R-:W-:-:S05]  /*19c70*/  ULDC.64 UR4, c[0x0][0x418] ;  /* 0x0001060000047ab9 */ /* 0x000fca0000000a00 */
[----:B------:R0:W2:Y:S01]  /*19c80*/  @P2 LDG.E R8, desc[UR42][R6.64] ;  /* 0x0000002a06082981 */ /* 0x0000a2000c1e1900 */
        /* <DEDUP_REMOVED lines=9> */
[----:B--2---:R0:W-:Y:S04]  /*19d20*/  STL [R1+0x8], R8 ;  /* 0x0000080801007387 */ /* 0x0041e80000100800 */
[----:B---3--:R0:W-:Y:S01]  /*19d30*/  STL [R1+0x20], R10 ;  /* 0x0000200a01007387 */ /* 0x0081e20000100800 */
[----:B------:R-:W-:Y:S01]  /*19d40*/  IMAD.MOV.U32 R12, RZ, RZ, R8 ;  /* 0x000000ffff0c7224 */ /* 0x000fe200078e0008 */
[----:B------:R-:W-:Y:S06]  /*19d50*/  @P2 BRA `(.L_x_14506) ;  /* 0x0000000000142947 */ /* 0x000fec0003800000 */
[----:B------:R-:W-:Y:S05]  /*19d60*/  @!P0 BRA `(.L_x_14506) ;  /* 0x0000000000108947 */ /* 0x000fea0003800000 */
[----:B0-----:R-:W2:Y:S04]  /*19d70*/  LDG.E R8, desc[UR42][R4.64] ;  /* 0x0000002a04087981 */ /* 0x001ea8000c1e1900 */
[----:B------:R-:W2:Y:S02]  /*19d80*/  LDG.E R9, desc[UR42][R4.64+0x4] ;  /* 0x0000042a04097981 */ /* 0x000ea4000c1e1900 */
[----:B--2---:R-:W-:-:S05]  /*19d90*/  IMAD.IADD R12, R9, 0x1, -R8 ;  /* 0x00000001090c7824 */ /* 0x004fca00078e0a08 */
[----:B------:R1:W-:Y:S02]  /*19da0*/  STL [R1+0x8], R12 ;  /* 0x0000080c01007387 */ /* 0x0003e40000100800 */
.L_x_14506:
        /* <DEDUP_REMOVED lines=8> */
.L_x_14507:
        /* <DEDUP_REMOVED lines=8> */
[----:B--2---:R-:W-:-:S07]  /*19eb0*/  IMAD.IADD R7, R8, 0x1, -R7 ;  /* 0x0000000108077824 */ /* 0x004fce00078e0a07 */
.L_x_14508:
[----:B--2---:R-:W2:Y:S01]  /*19ec0*/  @P1 LDG.E R4, desc[UR42][R2.64] ;  /* 0x0000002a02041981 */ /* 0x004ea2000c1e1900 */
[----:B0-----:R-:W0:Y:S03]  /*19ed0*/  LDC R8, c[0x0][0x448] ;  /* 0x00011200ff087b82 */ /* 0x001e260000000800 */
[----:B------:R3:W2:Y:S01]  /*19ee0*/  @P1 LDG.E R5, desc[UR42][R2.64+0x4] ;  /* 0x0000042a02051981 */ /* 0x0006a2000c1e1900 */
[----:B------:R-:W-:Y:S02]  /*19ef0*/  IMAD R28, R17, 0xc0, RZ ;  /* 0x000000c0111c7824 */ /* 0x000fe400078e02ff */
[----:B-----5:R-:W-:Y:S02]  /*19f00*/  IMAD.IADD R7, R7, 0x1, -R10 ;  /* 0x0000000107077824 */ /* 0x020fe400078e0a0a */
[----:B------:R-:W-:Y:S01]  /*19f10*/  VIADD R9, R28, 0xbf ;  /* 0x000000bf1c097836 */ /* 0x000fe20000000000 */
[----:B0-----:R-:W-:-:S13]  /*19f20*/  ISETP.NE.AND P2, PT, R8, 0x1, PT ;  /* 0x000000010800780c */ /* 0x001fda0003f45270 */
[----:B---3--:R-:W0:Y:S08]  /*19f30*/  @P2 LDC R3, c[0x0][0x44c] ;  /* 0x00011300ff032b82 */ /* 0x008e300000000800 */
[----:B------:R-:W3:Y:S01]  /*19f40*/  @P2 LDC R2, c[0x0][0x450] ;  /* 0x00011400ff022b82 */ /* 0x000ee20000000800 */
[----:B0-----:R-:W-:-:S05]  /*19f50*/  @P2 IMAD.HI.U32 R3, R9, R3, RZ ;  /* 0x0000000309032227 */ /* 0x001fca00078e00ff */
[----:B---3--:R-:W-:Y:S01]  /*19f60*/  @P2 SHF.R.U32.HI R9, RZ, R2, R3 ;  /* 0x00000002ff092219 */ /* 0x008fe20000011603 */
[----:B--2---:R-:W-:-:S04]  /*19f70*/  @P1 IMAD.IADD R6, R5, 0x1, -R4 ;  /* 0x0000000105061824 */ /* 0x004fc800078e0a04 */
[----:B------:R-:W-:-:S04]  /*19f80*/  IMAD.IADD R11, R7, 0x1, R6 ;  /* 0x00000001070b7824 */ /* 0x000fc800078e0206 */
[C---:B------:R-:W-:Y:S01]  /*19f90*/  VIADD R17, R11.reuse, 0x7f ;  /* 0x0000007f0b117836 */ /* 0x040fe20000000000 */
[----:B------:R0:W-:Y:S01]  /*19fa0*/  STL [R1+0x18], R11 ;  /* 0x0000180b01007387 */ /* 0x0001e20000100800 */
[----:B------:R-:W-:-:S03]  /*19fb0*/  IADD3 R8, R11, 0x1, -R12 ;  /* 0x000000010b087810 */ /* 0x000fc60007ffe80c */
[----:B------:R-:W-:Y:S02]  /*19fc0*/  SHF.R.S32.HI R2, RZ, 0x1f, R17 ;  /* 0x0000001fff027819 */ /* 0x000fe40000011411 */
[----:B------:R-:W-:Y:S02]  /*19fd0*/  IADD3 R9, R8, R9, RZ ;  /* 0x0000000908097210 */ /* 0x000fe40007ffe0ff */
[----:B------:R-:W-:Y:S02]  /*19fe0*/  LEA.HI R17, R2, R17, RZ, 0x7 ;  /* 0x0000001102117211 */ /* 0x000fe400078f38ff */
[----:B------:R-:W2:Y:S02]  /*19ff0*/  LDC.64 R2, c[0x0][0x9e0] ;  /* 0x00027800ff027b82 */ /* 0x000ea40000000a00 */
[----:B------:R-:W-:Y:S02]  /*1a000*/  SHF.R.S32.HI R17, RZ, 0x7, R17 ;  /* 0x00000007ff117819 */ /* 0x000fe40000011411 */
[----:B--2---:R-:W-:Y:S01]  /*1a010*/  ISETP.GE.AND P3, PT, R3, 0x1, PT ;  /* 0x000000010300780c */ /* 0x004fe20003f66270 */
        /* <DEDUP_REMOVED lines=13> */
.L_x_14511:
[----:B------:R-:W-:-:S13]  /*1a0f0*/  ISETP.NE.AND P0, PT, R3, 0x1, PT ;  /* 0x000000010300780c */ /* 0x000fda0003f05270 */
[----:B------:R-:W0:Y:S02]  /*1a100*/  @P0 LDC.64 R4, c[0x0][0x9e8] ;  /* 0x00027a00ff040b82 */ /* 0x000e240000000a00 */
[----:B0-----:R-:W-:-:S05]  /*1a110*/  @P0 IMAD.HI.U32 R4, R10, R4, RZ ;  /* 0x000000040a040227 */ /* 0x001fca00078e00ff */
[----:B------:R-:W-:-:S07]  /*1a120*/  @P0 SHF.R.U32.HI R10, RZ, R5, R4 ;  /* 0x00000005ff0a0219 */ /* 0x000fce0000011604 */
.L_x_14512:
[----:B------:R-:W-:Y:S05]  /*1a130*/  BSYNC B0 ;  /* 0x0000000000007941 */ /* 0x000fea0003800000 */
.L_x_14510:
[----:B------:R-:W-:-:S05]  /*1a140*/  IMAD R10, R10, R3, R3 ;  /* 0x000000030a0a7224 */ /* 0x000fca00078e0203 */
[----:B------:R-:W-:-:S07]  /*1a150*/  VIMNMX R2, R2, R10, PT ;  /* 0x0000000a02027248 */ /* 0x000fce0003fe0100 */
.L_x_14509:
[----:B------:R-:W0:Y:S01]  /*1a160*/  @P2 LDC R9, c[0x0][0x44c] ;  /* 0x00011300ff092b82 */ /* 0x000e220000000800 */
[----:B------:R-:W-:Y:S01]  /*1a170*/  IMAD.MOV.U32 R4, RZ, RZ, R28 ;  /* 0x000000ffff047224 */ /* 0x000fe200078e001c */
[----:B------:R-:W-:-:S06]  /*1a180*/  ULDC UR4, c[0x0][0x9dc] ;  /* 0x0002770000047ab9 */ /* 0x000fcc0000000800 */
[----:B------:R-:W2:Y:S01]  /*1a190*/  @P2 LDC R5, c[0x0][0x450] ;  /* 0x00011400ff052b82 */ /* 0x000ea20000000800 */
[----:B0-----:R-:W-:-:S05]  /*1a1a0*/  @P2 IMAD.HI.U32 R9, R28, R9, RZ ;  /* 0x000000091c092227 */ /* 0x001fca00078e00ff */
[----:B--2---:R-:W-:Y:S01]  /*1a1b0*/  @P2 SHF.R.U32.HI R4, RZ, R5, R9 ;  /* 0x00000005ff042219 */ /* 0x004fe20000011609 */
[----:B------:R-:W-:-:S04]  /*1a1c0*/  IMAD.IADD R9, R11, 0x1, -R12 ;  /* 0x000000010b097824 */ /* 0x000fc800078e0a0c */
        /* <DEDUP_REMOVED lines=13> */
.L_x_14515:
[----:B------:R-:W-:-:S13]  /*1a2a0*/  ISETP.NE.AND P0, PT, R3, 0x1, PT ;  /* 0x000000010300780c */ /* 0x000fda0003f05270 */
[----:B------:R-:W0:Y:S02]  /*1a2b0*/  @P0 LDC.64 R4, c[0x0][0x9e8] ;  /* 0x00027a00ff040b82 */ /* 0x000e240000000a00 */
[----:B0-----:R-:W-:-:S05]  /*1a2c0*/  @P0 IMAD.HI.U32 R4, R11, R4, RZ ;  /* 0x000000040b040227 */ /* 0x001fca00078e00ff */
[----:B------:R-:W-:-:S07]  /*1a2d0*/  @P0 SHF.R.U32.HI R11, RZ, R5, R4 ;  /* 0x00000005ff0b0219 */ /* 0x000fce0000011604 */
.L_x_14516:
[----:B------:R-:W-:Y:S05]  /*1a2e0*/  BSYNC B0 ;  /* 0x0000000000007941 */ /* 0x000fea0003800000 */
.L_x_14514:
[----:B------:R-:W-:-:S05]  /*1a2f0*/  IMAD R3, R11, R3, RZ ;  /* 0x000000030b037224 */ /* 0x000fca00078e02ff */
[----:B------:R-:W-:-:S07]  /*1a300*/  VIMNMX R10, R10, R3, !PT ;  /* 0x000000030a0a7248 */ /* 0x000fce0007fe0100 */
.L_x_14513:
[----:B------:R-:W-:Y:S01]  /*1a310*/  IADD3 R2, R2, 0x7f, RZ ;  /* 0x0000007f02027810 */ /* 0x000fe20007ffe0ff */
[----:B------:R-:W-:Y:S03]  /*1a320*/  BSSY B0, `(.L_x_14517) ;  /* 0x00000e3000007945 */ /* 0x000fe60003800000 */
        /* <DEDUP_REMOVED lines=12> */
[----:B------:R-:W-:-:S13]  /*1a3f0*/  ISETP.GT.AND P0, PT, R3, R4, PT ;  /* 0x000000040300720c */ /* 0x000fda0003f04270 */
[----:B------:R-:W-:Y:S01]  /*1a400*/  @P0 VIADD R2, R3, 0x7f ;  /* 0x0000007f03020836 */ /* 0x000fe20000000000 */
[----:B------:R-:W-:-:S04]  /*1a410*/  SHF.R.U32.HI R3, RZ, 0x7, R4 ;  /* 0x00000007ff037819 */ /* 0x000fc80000011604 */
        /* <DEDUP_REMOVED lines=14> */
.L_x_14692:
[----:B--2---:R-:W-:Y:S02]  /*1a500*/  ISETP.NE.AND P0, PT, R14, RZ, PT ;  /* 0x000000ff0e00720c */ /* 0x004fe40003f05270 */
[----:B------:R-:W-:-:S11]  /*1a510*/  PLOP3.LUT P6, PT, PT, PT, PT, 0x8, 0x0 ;  /* 0x000000000000781c */ /* 0x000fd60003fce170 */
[----:B------:R-:W-:Y:S05]  /*1a520*/  @P0 BRA `(.L_x_14520) ;  /* 0x00000000000c0947 */ /* 0x000fea0003800000 */
[----:B------:R-:W-:-:S03]  /*1a530*/  UMOV UR4, 0xffffffff ;  /* 0xffffffff00047882 */ /* 0x000fc60000000000 */
[----:B------:R-:W-:Y:S05]  /*1a540*/  BRA.DIV UR4, `(.L_x_14521) ;  /* 0x0000007604387947 */ /* 0x000fea000b800000 */
[----:B------:R-:W-:-:S13]  /*1a550*/  ELECT P6, URZ, PT ;  /* 0x00000000003f782f */ /* 0x000fda00038c0000 */
.L_x_14520:
        /* <DEDUP_REMOVED lines=9> */
.L_x_14695:
[----:B------:R-:W-:Y:S05]  /*1a5f0*/  BSYNC B1 ;  /* 0x0000000000017941 */ /* 0x000fea0003800000 */
.L_x_14522:
[----:B------:R-:W-:Y:S04]  /*1a600*/  BSSY B1, `(.L_x_14524) ;  /* 0x0000050000017945 */ /* 0x000fe80003800000 */
[----:B------:R-:W-:Y:S05]  /*1a610*/  @!P6 BRA `(.L_x_14525) ;  /* 0x000000040038e947 */ /* 0x000fea0003800000 */
[----:B------:R-:W2:Y:S01]  /*1a620*/  LDL R7, [R1] ;  /* 0x0000000001077983 */ /* 0x000ea20000100800 */
        /* <DEDUP_REMOVED lines=8> */
.L_x_14696:
[----:B------:R-:W-:Y:S05]  /*1a6b0*/  BSYNC B2 ;  /* 0x0000000000027941 */ /* 0x000fea0003800000 */
.L_x_14526:
[----:B------:R-:W-:Y:S04]  /*1a6c0*/  BSSY B2, `(.L_x_14528) ;  /* 0x0000009000027945 */ /* 0x000fe80003800000 */
[----:B------:R-:W-:Y:S05]  /*1a6d0*/  @P1 BRA `(.L_x_14529) ;  /* 0x00000000001c1947 */ /* 0x000fea0003800000 */
[----:B0-----:R-:W0:Y:S02]  /*1a6e0*/  S2R R5, SR_TID.X ;  /* 0x0000000000057919 */ /* 0x001e240000002100 */
[----:B0-----:R-:W-:Y:S02]  /*1a6f0*/  LOP3.LUT R6, R5, 0x1f, RZ, 0xc0, !PT ;  /* 0x0000001f05067812 */ /* 0x001fe400078ec0ff */
[----:B------:R-:W-:Y:S02]  /*1a700*/  MOV R5, 0x4000 ;  /* 0x0000400000057802 */ /* 0x000fe40000000f00 */
[----:B------:R-:W-:Y:S02]  /*1a710*/  ISETP.NE.AND P0, PT, R6, RZ, PT ;  /* 0x000000ff0600720c */ /* 0x000fe40003f05270 */
[----:B------:R3:W-:Y:S11]  /*1a720*/  SYNCS.ARRIVE.TRANS64 RZ, [R10+URZ+0x16890], R5 ;  /* 0x016890050aff79a7 */ /* 0x0007f6000800003f */
[----:B---3--:R-:W-:Y:S05]  /*1a730*/  @!P0 BRA `(.L_x_14529) ;  /* 0x0000000000048947 */ /* 0x008fea0003800000 */
[----:B------:R-:W-:Y:S01]  /*1a740*/  BPT.TRAP 0x1 ;  /* 0x000000040000795c */ /* 0x000fe20000300000 */
.L_x_14529:
[----:B------:R-:W-:Y:S05]  /*1a750*/  BSYNC B2 ;  /* 0x0000000000027941 */ /* 0x000fea0003800000 */
.L_x_14528:
[----:B------:R-:W-:Y:S01]  /*1a760*/  IMAD.MOV.U32 R13, RZ, RZ, RZ ;  /* 0x000000ffff0d7224 */ /* 0x000fe200078e00ff */
[----:B------:R-:W-:Y:S01]  /*1a770*/  UIADD3 UR4, UP0, UR40, 0x570, URZ ;  /* 0x0000057028047890 */ /* 0x000fe2000ff1e03f */
[----:B------:R-:W-:Y:S01]  /*1a780*/  IMAD R6, R4, 0x80, R0 ;  /* 0x0000008004067824 */ /* 0x000fe200078e0200 */
[----:B------:R-:W-:Y:S01]  /*1a790*/  PLOP3.LUT P0, PT, PT, PT, PT, 0x80, 0x0 ;  /* 0x000000000000781c */ /* 0x000fe20003f0f070 */
[----:B0-----:R-:W-:Y:S01]  /*1a7a0*/  IMAD R5, R27, 0x4000, R22 ;  /* 0x000040001b057824 */ /* 0x001fe200078e0216 */
[----:B------:R-:W-:Y:S01]  /*1a7b0*/  R2UR UR10, R13 ;  /* 0x000000000d0a72ca */ /* 0x000fe200000e0000 */
[----:B------:R-:W-:Y:S01]  /*1a7c0*/  VIADD R6, R6, 0xffffff80 ;  /* 0xffffff8006067836 */ /* 0x000fe20000000000 */
[----:B------:R-:W-:Y:S01]  /*1a7d0*/  UIADD3.X UR5, URZ, UR41, URZ, UP0, !UPT ;  /* 0x000000293f057290 */ /* 0x000fe200087fe43f */
[----:B------:R-:W-:Y:S01]  /*1a7e0*/  VIADD R5, R5, 0xe400 ;  /* 0x0000e40005057836 */ /* 0x000fe20000000000 */
[----:B------:R-:W-:Y:S01]  /*1a7f0*/  UMOV UR6, 0x0 ;  /* 0x0000000000067882 */ /* 0x000fe20000000000 */
[----:B-1----:R-:W-:Y:S01]  /*1a800*/  IMAD.SHL.U32 R12, R27, 0x2000, RZ ;  /* 0x000020001b0c7824 */ /* 0x002fe200078e00ff */
[----:B------:R-:W-:Y:S01]  /*1a810*/  UMOV UR7, 0x12f00000 ;  /* 0x12f0000000077882 */ /* 0x000fe20000000000 */
[----:B------:R-:W-:-:S08]  /*1a820*/  VIADD R11, R10, 0x16890 ;  /* 0x000168900a0b7836 */ /* 0x000fd00000000000 */
.L_x_14530:
        /* <DEDUP_REMOVED lines=13> */
.L_x_14697:
[----:B------:R-:W-:Y:S05]  /*1a900*/  BSYNC B2 ;  /* 0x0000000000027941 */ /* 0x000fea0003800000 */
.L_x_14531:
[----:B------:R-:W-:Y:S01]  /*1a910*/  BSSY B2, `(.L_x_14533) ;  /* 0x000000b000027945 */ /* 0x000fe20003800000 */
[----:B------:R-:W-:Y:S01]  /*1a920*/  MOV R14, 0x0 ;  /* 0x00000000000e7802 */ /* 0x000fe20000000f00 */
[----:B------:R-:W-:Y:S02]  /*1a930*/  IMAD.MOV.U32 R15, RZ, RZ, 0x12f00000 ;  /* 0x12f00000ff0f7424 */ /* 0x000fe400078e00ff */
        /* <DEDUP_REMOVED lines=8> */
.L_x_14534:
[----:B------:R-:W-:Y:S05]  /*1a9c0*/  BSYNC B2 ;  /* 0x0000000000027941 */ /* 0x000fea0003800000 */
.L_x_14533:
[----:B------:R-:W-:Y:S01]  /*1a9d0*/  R2UR UR10, R13 ;  /* 0x000000000d0a72ca */ /* 0x000fe200000e0000 */
[----:B------:R-:W-:Y:S01]  /*1a9e0*/  IMAD R12, R12, 0x2, R22 ;  /* 0x000000020c0c7824 */ /* 0x000fe200078e0216 */
[----:B------:R-:W-:Y:S01]  /*1a9f0*/  R2UR UR6, R14 ;  /* 0x000000000e0672ca */ /* 0x000fe200000e0000 */
[----:B------:R-:W-:Y:S01]  /*1aa00*/  UIADD3 UR4, UP0, UR40, 0x670, URZ ;  /* 0x0000067028047890 */ /* 0x000fe2000ff1e03f */
[----:B------:R-:W-:Y:S01]  /*1aa10*/  R2UR UR7, R15 ;  /* 0x000000000f0772ca */ /* 0x000fe200000e0000 */
[----:B0-2---:R-:W-:Y:S01]  /*1aa20*/  VIADD R10, R10, 0x168b0 ;  /* 0x000168b00a0a7836 */ /* 0x005fe20000000000 */
[----:B------:R-:W-:Y:S01]  /*1aa30*/  PLOP3.LUT P0, PT, PT, PT, PT, 0x80, 0x0 ;  /* 0x000000000000781c */ /* 0x000fe20003f0f070 */
[----:B------:R-:W-:Y:S01]  /*1aa40*/  VIADD R12, R12, 0x400 ;  /* 0x000004000c0c7836 */ /* 0x000fe20000000000 */
[----:B------:R-:W-:-:S12]  /*1aa50*/  UIADD3.X UR5, URZ, UR41, URZ, UP0, !UPT ;  /* 0x000000293f057290 */ /* 0x000fd800087fe43f */
.L_x_14535:
        /* <DEDUP_REMOVED lines=10> */
.L_x_14525:
[----:B------:R-:W-:Y:S05]  /*1ab00*/  BSYNC B1 ;  /* 0x0000000000017941 */ /* 0x000fea0003800000 */
.L_x_14524:
[----:B------:R-:W2:Y:S01]  /*1ab10*/  LDL.LU R7, [R1] ;  /* 0x0000000001077983 */ /* 0x000ea20000300800 */
[----:B------:R-:W-:Y:S01]  /*1ab20*/  VIADD R27, R27, 0x1 ;  /* 0x000000011b1b7836 */ /* 0x000fe20000000000 */
[----:B------:R-:W-:Y:S01]  /*1ab30*/  PLOP3.LUT P0, PT, PT, PT, PT, 0x8, 0x0 ;  /* 0x000000000000781c */ /* 0x000fe20003f0e170 */
[----:B------:R-:W-:-:S03]  /*1ab40*/  VIADD R4, R4, 0xfffffffe ;  /* 0xfffffffe04047836 */ /* 0x000fc60000000000 */
[C---:B------:R-:W-:Y:S02]  /*1ab50*/  ISETP.NE.AND P1, PT, R27.reuse, 0x2, PT ;  /* 0x000000021b00780c */ /* 0x040fe40003f25270 */
[----:B------:R-:W-:Y:S02]  /*1ab60*/  ISETP.GE.AND P2, PT, R4, R3, PT ;  /* 0x000000030400720c */ /* 0x000fe40003f46270 */
[----:B0-----:R-:W-:Y:S02]  /*1ab70*/  SEL R5, RZ, 0x1, P1 ;  /* 0x00000001ff057807 */ /* 0x001fe40000800000 */
[----:B------:R-:W-:Y:S02]  /*1ab80*/  SEL R27, R27, RZ, P1 ;  /* 0x000000ff1b1b7207 */ /* 0x000fe40000800000 */
[----:B--2---:R-:W-:-:S05]  /*1ab90*/  LOP3.LUT R7, R7, R5, RZ, 0x3c, !PT ;  /* 0x0000000507077212 */ /* 0x004fca00078e3cff */
[----:B------:R0:W-:Y:S02]  /*1aba0*/  STL [R1], R7 ;  /* 0x0000000701007387 */ /* 0x0001e40000100800 */
[----:B------:R-:W-:Y:S05]  /*1abb0*/  @!P2 BRA `(.L_x_14518) ;  /* 0x000000040064a947 */ /* 0x000fea0003800000 */
.L_x_14548:
[----:B------:R-:W-:Y:S05]  /*1abc0*/  YIELD ;  /* 0x0000000000007946 */ /* 0x000fea0003800000 */
[----:B------:R-:W-:Y:S04]  /*1abd0*/  BSSY B1, `(.L_x_14536) ;  /* 0x000004d000017945 */ /* 0x000fe80003800000 */
[----:B--2---:R-:W-:Y:S05]  /*1abe0*/  @!P6 BRA `(.L_x_14537) ;  /* 0x00000004002ce947 */ /* 0x004fea0003800000 */
[----:B------:R-:W2:Y:S01]  /*1abf0*/  LDL R6, [R1] ;  /* 0x0000000001067983 */ /* 0x000ea20000100800 */
[----:B------:R-:W0:Y:S02]  /*1ac00*/  S2R R5, SR_TID.X ;  /* 0x0000000000057919 */ /* 0x000e240000002100 */
[----:B0-----:R-:W-:Y:S02]  /*1ac10*/  LOP3.LUT R7, R5, 0x7f, RZ, 0xc0, !PT ;  /* 0x0000007f05077812 */ /* 0x001fe400078ec0ff */
[----:B------:R-:W-:Y:S01]  /*1ac20*/  LEA R5, R27, R22, 0x3 ;  /* 0x000000161b057211 */ /* 0x000fe200078e18ff */
[----:B------:R-:W-:Y:S01]  /*1ac30*/  BSSY B2, `(.L_x_14538) ;  /* 0x0000005000027945 */ /* 0x000fe20003800000 */
[----:B------:R-:W-:Y:S02]  /*1ac40*/  ISETP.NE.AND P2, PT, R7, RZ, PT ;  /* 0x000000ff0700720c */ /* 0x000fe40003f45270 */
[----:B--2---:R-:W-:-:S04]  /*1ac50*/  SHF.L.U32 R6, R6, 0x1f, RZ ;  /* 0x0000001f06067819 */ /* 0x004fc800000006ff */
[----:B------:R-:W0:Y:S02]  /*1ac60*/  SYNCS.PHASECHK.TRANS64.TRYWAIT P1, [R5+URZ+0x168a0], R6 ;  /* 0x0168a006050075a7 */ /* 0x000e24000802017f */
[----:B0-----:R-:W-:Y:S05]  /*1ac70*/  @!P1 BRA `(.L_x_14539) ;  /* 0x0000006c00c89947 */ /* 0x001fea0003800000 */
.L_x_14698:
[----:B------:R-:W-:Y:S05]  /*1ac80*/  BSYNC B2 ;  /* 0x0000000000027941 */ /* 0x000fea0003800000 */
.L_x_14538:
[----:B------:R-:W-:Y:S04]  /*1ac90*/  BSSY B2, `(.L_x_14540) ;  /* 0x0000009000027945 */ /* 0x000fe80003800000 */
        /* <DEDUP_REMOVED lines=8> */
.L_x_14541:
[----:B------:R-:W-:Y:S05]  /*1ad20*/  BSYNC B2 ;  /* 0x0000000000027941 */ /* 0x000fea0003800000 */
.L_x_14540:
[----:B------:R-:W-:Y:S01]  /*1ad30*/  IMAD.MOV.U32 R13, RZ, RZ, RZ ;  /* 0x000000ffff0d7224 */ /* 0x000fe200078e00ff */
[----:B------:R-:W-:Y:S01]  /*1ad40*/  UIADD3 UR4, UP0, UR40, 0x570, URZ ;  /* 0x0000057028047890 */ /* 0x000fe2000ff1e03f */
[----:B------:R-:W-:Y:S01]  /*1ad50*/  IMAD R7, R27, 0x4000, R22 ;  /* 0x000040001b077824 */ /* 0x000fe200078e0216 */
[----:B------:R-:W-:Y:S01]  /*1ad60*/  PLOP3.LUT P1, PT, PT, PT, PT, 0x80, 0x0 ;  /* 0x000000000000781c */ /* 0x000fe20003f2f070 */
[----:B------:R-:W-:Y:S01]  /*1ad70*/  IMAD R10, R4, 0x80, R0 ;  /* 0x00000080040a7824 */ /* 0x000fe200078e0200 */
[----:B------:R-:W-:Y:S01]  /*1ad80*/  R2UR UR10, R13 ;  /* 0x000000000d0a72ca */ /* 0x000fe200000e0000 */
[----:B------:R-:W-:Y:S01]  /*1ad90*/  VIADD R11, R5, 0x16890 ;  /* 0x00016890050b7836 */ /* 0x000fe20000000000 */
[----:B------:R-:W-:Y:S01]  /*1ada0*/  UIADD3.X UR5, URZ, UR41, URZ, UP0, !UPT ;  /* 0x000000293f057290 */ /* 0x000fe200087fe43f */
[----:B-1----:R-:W-:Y:S01]  /*1adb0*/  VIADD R12, R7, 0xe400 ;  /* 0x0000e400070c7836 */ /* 0x002fe20000000000 */
[----:B------:R-:W-:Y:S01]  /*1adc0*/  UMOV UR6, 0x0 ;  /* 0x0000000000067882 */ /* 0x000fe20000000000 */
[----:B------:R-:W-:-:S10]  /*1add0*/  UMOV UR7, 0x12f00000 ;  /* 0x12f0000000077882 */ /* 0x000fd40000000000 */
.L_x_14542:
        /* <DEDUP_REMOVED lines=13> */
.L_x_14699:
[----:B------:R-:W-:Y:S05]  /*1aeb0*/  BSYNC B2 ;  /* 0x0000000000027941 */ /* 0x000fea0003800000 */
.L_x_14543:
[----:B------:R-:W-:Y:S01]  /*1aec0*/  BSSY B2, `(.L_x_14545) ;  /* 0x000000b000027945 */ /* 0x000fe20003800000 */
[----:B------:R-:W-:Y:S01]  /*1aed0*/  IMAD.MOV.U32 R14, RZ, RZ, 0x0 ;  /* 0x00000000ff0e7424 */ /* 0x000fe200078e00ff */
[----:B------:R-:W-:Y:S02]  /*1aee0*/  MOV R15, 0x12f00000 ;  /* 0x12f00000000f7802 */ /* 0x000fe40000000f00 */
        /* <DEDUP_REMOVED lines=8> */
.L_x_14546:
[----:B------:R-:W-:Y:S05]  /*1af70*/  BSYNC B2 ;  /* 0x0000000000027941 */ /* 0x000fea0003800000 */
.L_x_14545:
[----:B------:R-:W-:Y:S01]  /*1af80*/  R2UR UR10, R13 ;  /* 0x000000000d0a72ca */ /* 0x000fe200000e0000 */
[----:B------:R-:W-:Y:S01]  /*1af90*/  UIADD3 UR4, UP0, UR40, 0x670, URZ ;  /* 0x0000067028047890 */ /* 0x000fe2000ff1e03f */
[----:B------:R-:W-:Y:S01]  /*1afa0*/  R2UR UR6, R14 ;  /* 0x000000000e0672ca */ /* 0x000fe200000e0000 */
[----:B------:R-:W-:Y:S01]  /*1afb0*/  VIADD R7, R7, 0x400 ;  /* 0x0000040007077836 */ /* 0x000fe20000000000 */
[----:B------:R-:W-:Y:S01]  /*1afc0*/  R2UR UR7, R15 ;  /* 0x000000000f0772ca */ /* 0x000fe200000e0000 */
[----:B01----:R-:W-:Y:S01]  /*1afd0*/  VIADD R5, R5, 0x168b0 ;  /* 0x000168b005057836 */ /* 0x003fe20000000000 */
[----:B------:R-:W-:Y:S01]  /*1afe0*/  PLOP3.LUT P1, PT, PT, PT, PT, 0x80, 0x0 ;  /* 0x000000000000781c */ /* 0x000fe20003f2f070 */
[----:B------:R-:W-:-:S12]  /*1aff0*/  UIADD3.X UR5, URZ, UR41, URZ, UP0, !UPT ;  /* 0x000000293f057290 */ /* 0x000fd800087fe43f */
.L_x_14547:
        /* <DEDUP_REMOVED lines=10> */
.L_x_14537:
[----:B------:R-:W-:Y:S05]  /*1b0a0*/  BSYNC B1 ;  /* 0x0000000000017941 */ /* 0x000fea0003800000 */
.L_x_14536:
[----:B------:R-:W2:Y:S01]  /*1b0b0*/  LDL.LU R6, [R1] ;  /* 0x0000000001067983 */ /* 0x000ea20000300800 */
[----:B------:R-:W-:Y:S01]  /*1b0c0*/  VIADD R27, R27, 0x1 ;  /* 0x000000011b1b7836 */ /* 0x000fe20000000000 */
[C---:B------:R-:W-:Y:S01]  /*1b0d0*/  ISETP.GT.AND P2, PT, R4.reuse, R3, PT ;  /* 0x000000030400720c */ /* 0x040fe20003f44270 */
[----:B------:R-:W-:-:S03]  /*1b0e0*/  VIADD R4, R4, 0xffffffff ;  /* 0xffffffff04047836 */ /* 0x000fc60000000000 */
[----:B------:R-:W-:-:S04]  /*1b0f0*/  ISETP.NE.AND P1, PT, R27, 0x2, PT ;  /* 0x000000021b00780c */ /* 0x000fc80003f25270 */
[----:B------:R-:W-:Y:S02]  /*1b100*/  SEL R5, RZ, 0x1, P1 ;  /* 0x00000001ff057807 */ /* 0x000fe40000800000 */
[----:B------:R-:W-:Y:S02]  /*1b110*/  SEL R27, R27, RZ, P1 ;  /* 0x000000ff1b1b7207 */ /* 0x000fe40000800000 */
[----:B--2---:R-:W-:-:S05]  /*1b120*/  LOP3.LUT R6, R6, R5, RZ, 0x3c, !PT ;  /* 0x0000000506067212 */ /* 0x004fca00078e3cff */
[----:B------:R2:W-:Y:S01]  /*1b130*/  STL [R1], R6 ;  /* 0x0000000601007387 */ /* 0x0005e20000100800 */
[----:B------:R-:W-:Y:S05]  /*1b140*/  @P2 BRA `(.L_x_14548) ;  /* 0xfffffff8009c2947 */ /* 0x000fea000383ffff */
.L_x_14518:
[----:B------:R-:W-:Y:S05]  /*1b150*/  BSYNC B0 ;  /* 0x0000000000007941 */ /* 0x000fea0003800000 */
.L_x_14517:
[----:B------:R-:W3:Y:S01]  /*1b160*/  LDC R0, c[0x0][0x448] ;  /* 0x00011200ff007b82 */ /* 0x000ee20000000800 */
[----:B------:R-:W-:Y:S01]  /*1b170*/  VIADD R2, R28, 0xbf ;  /* 0x000000bf1c027836 */ /* 0x000fe20000000000 */
[----:B------:R-:W-:Y:S06]  /*1b180*/  @!P0 WARPSYNC.ALL ;  /* 0x0000000000008948 */ /* 0x000fec0003800000 */
[----:B------:R-:W-:Y:S01]  /*1b190*/  @!P0 BAR.SYNC.DEFER_BLOCKING 0xc, 0x200 ;  /* 0x0308000000008b1d */ /* 0x000fe20000010000 */
[----:B---3--:R-:W-:-:S13]  /*1b1a0*/  ISETP.NE.AND P1, PT, R0, 0x1, PT ;  /* 0x000000010000780c */ /* 0x008fda0003f25270 */
[----:B------:R-:W3:Y:S08]  /*1b1b0*/  @P1 LDC R3, c[0x0][0x44c] ;  /* 0x00011300ff031b82 */ /* 0x000ef00000000800 */
[----:B------:R-:W4:Y:S01]  /*1b1c0*/  @P1 LDC R0, c[0x0][0x450] ;  /* 0x00011400ff001b82 */ /* 0x000f220000000800 */
[----:B---3--:R-:W-:-:S05]  /*1b1d0*/  @P1 IMAD.HI.U32 R3, R2, R3, RZ ;  /* 0x0000000302031227 */ /* 0x008fca00078e00ff */
[----:B----4-:R-:W-:-:S05]  /*1b1e0*/  @P1 SHF.R.U32.HI R2, RZ, R0, R3 ;  /* 0x00000000ff021219 */ /* 0x010fca0000011603 */
[----:B------:R-:W-:Y:S02]  /*1b1f0*/  IMAD.IADD R8, R8, 0x1, R2 ;  /* 0x0000000108087824 */ /* 0x000fe400078e0202 */
[----:B------:R-:W3:Y:S02]  /*1b200*/  LDC.64 R2, c[0x0][0x9e0] ;  /* 0x00027800ff027b82 */ /* 0x000ee40000000a00 */
[----:B---3--:R-:W-:Y:S02]  /*1b210*/  ISETP.GE.AND P2, PT, R3, 0x1, PT ;  /* 0x000000010300780c */ /* 0x008fe40003f46270 */
[----:B------:R-:W-:-:S11]  /*1b220*/  IADD3 R2, R8, R2, RZ ;  /* 0x0000000208027210 */ /* 0x000fd60007ffe0ff */
[----:B------:R-:W-:Y:S05]  /*1b230*/  @!P2 BRA `(.L_x_14549) ;  /* 0x000000000048a947 */ /* 0x000fea0003800000 */
[C---:B------:R-:W-:Y:S01]  /*1b240*/  ISETP.GT.AND P0, PT, R8.reuse, RZ, PT ;  /* 0x000000ff0800720c */ /* 0x040fe20003f04270 */
[----:B------:R-:W-:Y:S01]  /*1b250*/  BSSY B0, `(.L_x_14550) ;  /* 0x000000e000007945 */ /* 0x000fe20003800000 */
[----:B------:R-:W-:-:S11]  /*1b260*/  VIADD R0, R8, 0xffffffff ;  /* 0xffffffff08007836 */ /* 0x000fd60000000000 */
[----:B------:R-:W-:Y:S05]  /*1b270*/  @P0 BRA `(.L_x_14551) ;  /* 0x00000000001c0947 */ /* 0x000fea0003800000 */
[----:B------:R-:W-:Y:S01]  /*1b280*/  ISETP.NE.AND P0, PT, R3, 0x1, PT ;  /* 0x000000010300780c */ /* 0x000fe20003f05270 */
[----:B------:R-:W-:-:S12]  /*1b290*/  IMAD.MOV R0, RZ, RZ, -R8 ;  /* 0x000000ffff007224 */ /* 0x000fd800078e0a08 */
[----:B------:R-:W3:Y:S02]  /*1b2a0*/  @P0 LDC.64 R4, c[0x0][0x9e8] ;  /* 0x00027a00ff040b82 */ /* 0x000ee40000000a00 */
[----:B---3--:R-:W-:-:S05]  /*1b2b0*/  @P0 IMAD.HI.U32 R4, R0, R4, RZ ;  /* 0x0000000400040227 */ /* 0x008fca00078e00ff */
[----:B------:R-:W-:-:S04]  /*1b2c0*/  @P0 SHF.R.U32.HI R0, RZ, R5, R4 ;  /* 0x00000005ff000219 */ /* 0x000fc80000011604 */
[----:B------:R-:W-:Y:S01]  /*1b2d0*/  LOP3.LUT R0, RZ, R0, RZ, 0x33, !PT ;  /* 0x00000000ff007212 */ /* 0x000fe200078e33ff */
[----:B------:R-:W-:Y:S06]  /*1b2e0*/  BRA `(.L_x_14552) ;  /* 0x0000000000107947 */ /* 0x000fec0003800000 */
.L_x_14551:
[----:B------:R-:W-:-:S13]  /*1b2f0*/  ISETP.NE.AND P0, PT, R3, 0x1, PT ;  /* 0x000000010300780c */ /* 0x000fda0003f05270 */
[----:B------:R-:W3:Y:S02]  /*1b300*/  @P0 LDC.64 R4, c[0x0][0x9e8] ;  /* 0x00027a00ff040b82 */ /* 0x000ee40000000a00 */
[----:B---3--:R-:W-:-:S05]  /*1b310*/  @P0 IMAD.HI.U32 R4, R0, R4, RZ ;  /* 0x0000000400040227 */ /* 0x008fca00078e00ff */
[----:B------:R-:W-:-:S07]  /*1b320*/  @P0 SHF.R.U32.HI R0, RZ, R5, R4 ;  /* 0x00000005ff000219 */ /* 0x000fce0000011604 */
.L_x_14552:
[----:B------:R-:W-:Y:S05]  /*1b330*/  BSYNC B0 ;  /* 0x0000000000007941 */ /* 0x000fea0003800000 */
.L_x_14550:
[----:B------:R-:W-:-:S05]  /*1b340*/  IMAD R5, R0, R3, R3 ;  /* 0x0000000300057224 */ /* 0x000fca00078e0203 */
[----:B------:R-:W-:-:S07]  /*1b350*/  VIMNMX R2, R2, R5, PT ;  /* 0x0000000502027248 */ /* 0x000fce0003fe0100 */
.L_x_14549:
[----:B------:R-:W-:Y:S01]  /*1b360*/  VIADD R2, R2, 0x7f ;  /* 0x0000007f02027836 */ /* 0x000fe20000000000 */
[----:B------:R-:W-:Y:S01]  /*1b370*/  ULDC UR4, c[0x0][0x9dc] ;  /* 0x0002770000047ab9 */ /* 0x000fe20000000800 */
[----:B------:R-:W-:-:S03]  /*1b380*/  IMAD.MOV.U32 R4, RZ, RZ, R28 ;  /* 0x000000ffff047224 */ /* 0x000fc600078e001c */
[----:B------:R-:W-:-:S04]  /*1b390*/  SHF.R.S32.HI R5, RZ, 0x1f, R2 ;  /* 0x0000001fff057819 */ /* 0x000fc80000011402 */
[----:B------:R-:W-:-:S04]  /*1b3a0*/  LEA.HI R5, R5, R2, RZ, 0x7 ;  /* 0x0000000205057211 */ /* 0x000fc800078f38ff */
[----:B------:R-:W-:Y:S02]  /*1b3b0*/  SHF.R.S32.HI R0, RZ, 0x7, R5 ;  /* 0x00000007ff007819 */ /* 0x000fe40000011405 */
[----:B------:R-:W3:Y:S02]  /*1b3c0*/  @P1 LDC R5, c[0x0][0x44c] ;  /* 0x00011300ff051b82 */ /* 0x000ee40000000800 */
[----:B------:R-:W-:-:S05]  /*1b3d0*/  VIMNMX R26, R17, R0, PT ;  /* 0x00000000111a7248 */ /* 0x000fca0003fe0100 */
[----:B------:R4:W-:Y:S01]  /*1b3e0*/  STL [R1+0x40], R26 ;  /* 0x0000401a01007387 */ /* 0x0009e20000100800 */
[----:B------:R-:W5:Y:S01]  /*1b3f0*/  @P1 LDC R0, c[0x0][0x450] ;  /* 0x00011400ff001b82 */ /* 0x000f620000000800 */
[----:B---3--:R-:W-:-:S05]  /*1b400*/  @P1 IMAD.HI.U32 R2, R28, R5, RZ ;  /* 0x000000051c021227 */ /* 0x008fca00078e00ff */
[----:B-----5:R-:W-:-:S05]  /*1b410*/  @P1 SHF.R.U32.HI R4, RZ, R0, R2 ;  /* 0x00000000ff041219 */ /* 0x020fca0000011602 */
        /* <DEDUP_REMOVED lines=8> */
[----:B------:R-:W3:Y:S02]  /*1b4a0*/  @P0 LDC.64 R4, c[0x0][0x9e8] ;  /* 0x00027a00ff040b82 */ /* 0x000ee40000000a00 */
[----:B---3--:R-:W-:-:S05]  /*1b4b0*/  @P0 IMAD.HI.U32 R4, R2, R4, RZ ;  /* 0x0000000402040227 */ /* 0x008fca00078e00ff */
[----:B------:R-:W-:-:S04]  /*1b4c0*/  @P0 SHF.R.U32.HI R2, RZ, R5, R4 ;  /* 0x00000005ff020219 */ /* 0x000fc80000011604 */
[----:B------:R-:W-:Y:S01]  /*1b4d0*/  LOP3.LUT R2, RZ, R2, RZ, 0x33, !PT ;  /* 0x00000002ff027212 */ /* 0x000fe200078e33ff */
[----:B------:R-:W-:Y:S06]  /*1b4e0*/  BRA `(.L_x_14556) ;  /* 0x0000000000107947 */ /* 0x000fec0003800000 */
.L_x_14555:
[----:B------:R-:W-:-:S13]  /*1b4f0*/  ISETP.NE.AND P0, PT, R3, 0x1, PT ;  /* 0x000000010300780c */ /* 0x000fda0003f05270 */
[----:B------:R-:W3:Y:S02]  /*1b500*/  @P0 LDC.64 R4, c[0x0][0x9e8] ;  /* 0x00027a00ff040b82 */ /* 0x000ee40000000a00 */
[----:B---3--:R-:W-:-:S05]  /*1b510*/  @P0 IMAD.HI.U32 R4, R2, R4, RZ ;  /* 0x0000000402040227 */ /* 0x008fca00078e00ff */
[----:B------:R-:W-:-:S07]  /*1b520*/  @P0 SHF.R.U32.HI R2, RZ, R5, R4 ;  /* 0x00000005ff020219 */ /* 0x000fce0000011604 */
.L_x_14556:
[----:B------:R-:W-:Y:S05]  /*1b530*/  BSYNC B0 ;  /* 0x0000000000007941 */ /* 0x000fea0003800000 */
.L_x_14554:
[----:B------:R-:W-:-:S05]  /*1b540*/  IMAD R3, R2, R3, RZ ;  /* 0x0000000302037224 */ /* 0x000fca00078e02ff */
[----:B------:R-:W-:-:S07]  /*1b550*/  VIMNMX R0, R0, R3, !PT ;  /* 0x0000000300007248 */ /* 0x000fce0007fe0100 */
.L_x_14553:
[----:B------:R-:W-:Y:S01]  /*1b560*/  SHF.R.S32.HI R3, RZ, 0x1f, R0 ;  /* 0x0000001fff037819 */ /* 0x000fe20000011400 */
[----:B------:R-:W-:Y:S03]  /*1b570*/  BSSY B7, `(.L_x_14557) ;  /* 0x00003ab000077945 */ /* 0x000fe60003800000 */
[----:B------:R-:W-:-:S04]  /*1b580*/  LEA.HI R3, R3, R0, RZ, 0x7 ;  /* 0x0000000003037211 */ /* 0x000fc800078f38ff */
[----:B------:R-:W-:-:S04]  /*1b590*/  SHF.R.S32.HI R3, RZ, 0x7, R3 ;  /* 0x00000007ff037819 */ /* 0x000fc80000011403 */
[----:B------:R-:W-:-:S04]  /*1b5a0*/  VIMNMX R2, RZ, R3, !PT ;  /* 0x00000003ff027248 */ /* 0x000fc80007fe0100 */
[----:B------:R-:W-:Y:S01]  /*1b5b0*/  ISETP.GT.AND P0, PT, R26, R2, PT ;  /* 0x000000021a00720c */ /* 0x000fe20003f04270 */
[----:B------:R3:W-:-:S12]  /*1b5c0*/  STL [R1+0x1c], R2 ;  /* 0x00001c0201007387 */ /* 0x0007d80000100800 */
[----:B---3--:R-:W-:Y:S05]  /*1b5d0*/  @P0 BRA `(.L_x_14558) ;  /* 0x0000000000440947 */ /* 0x008fea0003800000 */
[----:B------:R-:W3:Y:S02]  /*1b5e0*/  S2R R2, SR_TID.X ;  /* 0x0000000000027919 */ /* 0x000ee40000002100 */
[----:B---3--:R-:W-:-:S04]  /*1b5f0*/  LOP3.LUT R2, R2, 0x7f, RZ, 0xc0, !PT ;  /* 0x0000007f02027812 */ /* 0x008fc800078ec0ff */
[----:B------:R-:W-:-:S13]  /*1b600*/  ISETP.NE.AND P0, PT, R2, RZ, PT ;  /* 0x000000ff0200720c */ /* 0x000fda0003f05270 */
[----:B------:R-:W-:Y:S05]  /*1b610*/  @P0 BRA `(.L_x_14559) ;  /* 0x0000003800800947 */ /* 0x000fea0003800000 */
[----:B------:R-:W3:Y:S01]  /*1b620*/  S2R R5, SR_LANEID ;  /* 0x0000000000057919 */ /* 0x000ee20000000000 */
[----:B------:R-:W-:Y:S01]  /*1b630*/  VOTEU.ANY UR4, UPT, PT ;  /* 0x0000000000047886 */ /* 0x000fe200038e0100 */
[----:B------:R-:W4:Y:S01]  /*1b640*/  LDC.64 R2, c[0x0][0xc60] ;  /* 0x00031800ff027b82 */ /* 0x000f220000000a00 */
[----:B------:R-:W3:Y:S02]  /*1b650*/  FLO.U32 R0, UR4 ;  /* 0x0000000400007d00 */ /* 0x000ee400080e0000 */
[----:B---3--:R-:W-:-:S06]  /*1b660*/  ISETP.EQ.U32.AND P0, PT, R0, R5, PT ;  /* 0x000000050000720c */ /* 0x008fcc0003f02070 */
[----:B------:R-:W4:Y:S07]  /*1b670*/  POPC R5, UR4 ;  /* 0x0000000400057d09 */ /* 0x000f2e0008000000 */
[----:B----4-:R-:W3:Y:S01]  /*1b680*/  @P0 ATOMG.E.ADD.STRONG.GPU PT, R3, desc[UR42][R2.64], R5 ;  /* 0x00000005020309a8 */ /* 0x010ee200081ee1ea */
[----:B------:R-:W4:Y:S02]  /*1b690*/  S2R R4, SR_LTMASK ;  /* 0x0000000000047919 */ /* 0x000f240000003900 */
[----:B----4-:R-:W-:-:S04]  /*1b6a0*/  LOP3.LUT R4, R4, UR4, RZ, 0xc0, !PT ;  /* 0x0000000404047c12 */ /* 0x010fc8000f8ec0ff */
[----:B0-----:R-:W0:Y:S01]  /*1b6b0*/  POPC R7, R4 ;  /* 0x0000000400077309 */ /* 0x001e220000000000 */
[----:B---3--:R-:W0:Y:S02]  /*1b6c0*/  SHFL.IDX PT, R0, R3, R0, 0x1f ;  /* 0x00001f0003007589 */ /* 0x008e2400000e0000 */
[----:B0-----:R-:W-:Y:S01]  /*1b6d0*/  IADD3 R16, R0, UR36, R7 ;  /* 0x0000002400107c10 */ /* 0x001fe2000fffe007 */
[----:B------:R-:W-:Y:S06]  /*1b6e0*/  BRA `(.L_x_14559) ;  /* 0x00000038004c7947 */ /* 0x000fec0003800000 */
.L_x_14558:
        /* <DEDUP_REMOVED lines=10> */
[----:B------:R-:W3:Y:S01]  /*1b790*/  LDC.64 R2, c[0x4][R2] ;  /* 0x0100000002027b82 */ /* 0x000ee20000000a00 */
[----:B--2---:R-:W-:Y:S01]  /*1b7a0*/  IMAD.U32 R6, RZ, RZ, UR8 ;  /* 0x00000008ff067e24 */ /* 0x004fe2000f8e00ff */
[----:B------:R-:W-:Y:S01]  /*1b7b0*/  MOV R13, RZ ;  /* 0x000000ff000d7202 */ /* 0x000fe20000000f00 */
[----:B0-----:R-:W-:Y:S02]  /*1b7c0*/  IMAD.U32 R7, RZ, RZ, UR9 ;  /* 0x00000009ff077e24 */ /* 0x001fe4000f8e00ff */
[----:B------:R-:W-:-:S02]  /*1b7d0*/  IMAD.U32 R10, RZ, RZ, UR4 ;  /* 0x00000004ff0a7e24 */ /* 0x000fc4000f8e00ff */
[----:B------:R-:W-:Y:S02]  /*1b7e0*/  IMAD.U32 R11, RZ, RZ, UR5 ;  /* 0x00000005ff0b7e24 */ /* 0x000fe4000f8e00ff */
[----:B------:R-:W-:Y:S02]  /*1b7f0*/  IMAD.MOV.U32 R8, RZ, RZ, 0x70 ;  /* 0x00000070ff087424 */ /* 0x000fe400078e00ff */
[----:B-1----:R-:W-:-:S07]  /*1b800*/  IMAD.MOV.U32 R12, RZ, RZ, 0x1 ;  /* 0x00000001ff0c7424 */ /* 0x002fce00078e00ff */
[----:B------:R-:W-:-:S07]  /*1b810*/  LEPC R20, `(.L_x_14561) ;  /* 0x000000001014794e */ /* 0x000fce0000000000 */
[----:B---3--:R-:W-:Y:S05]  /*1b820*/  CALL.ABS.NOINC R2 ;  /* 0x0000000002007343 */ /* 0x008fea0003c00000 */
.L_x_14561:
[----:B------:R-:W-:Y:S05]  /*1b830*/  BSYNC B6 ;  /* 0x0000000000067941 */ /* 0x000fea0003800000 */
.L_x_14560:
        /* <DEDUP_REMOVED lines=9> */
[----:B------:R-:W-:Y:S01]  /*1b8d0*/  IMAD.U32 R4, RZ, RZ, UR6 ;  /* 0x00000006ff047e24 */ /* 0x000fe2000f8e00ff */
[----:B------:R-:W-:Y:S01]  /*1b8e0*/  MOV R8, 0x70 ;  /* 0x0000007000087802 */ /* 0x000fe20000000f00 */
[----:B------:R-:W-:Y:S02]  /*1b8f0*/  IMAD.U32 R5, RZ, RZ, UR7 ;  /* 0x00000007ff057e24 */ /* 0x000fe4000f8e00ff */
[----:B--2---:R-:W-:Y:S02]  /*1b900*/  IMAD.U32 R6, RZ, RZ, UR8 ;  /* 0x00000008ff067e24 */ /* 0x004fe4000f8e00ff */
[----:B0-----:R-:W-:-:S02]  /*1b910*/  IMAD.U32 R7, RZ, RZ, UR9 ;  /* 0x00000009ff077e24 */ /* 0x001fc4000f8e00ff */
[----:B------:R-:W-:Y:S02]  /*1b920*/  IMAD.U32 R10, RZ, RZ, UR4 ;  /* 0x00000004ff0a7e24 */ /* 0x000fe4000f8e00ff */
[----:B------:R-:W-:Y:S02]  /*1b930*/  IMAD.U32 R11, RZ, RZ, UR5 ;  /* 0x00000005ff0b7e24 */ /* 0x000fe4000f8e00ff */
[----:B-1----:R-:W-:Y:S02]  /*1b940*/  IMAD.MOV.U32 R12, RZ, RZ, 0x1 ;  /* 0x00000001ff0c7424 */ /* 0x002fe400078e00ff */
[----:B---3--:R-:W-:-:S07]  /*1b950*/  IMAD.MOV.U32 R13, RZ, RZ, RZ ;  /* 0x000000ffff0d7224 */ /* 0x008fce00078e00ff */
[----:B------:R-:W-:-:S07]  /*1b960*/  LEPC R20, `(.L_x_14564) ;  /* 0x000000001014794e */ /* 0x000fce0000000000 */
[----:B----4-:R-:W-:Y:S05]  /*1b970*/  CALL.ABS.NOINC R2 ;  /* 0x0000000002007343 */ /* 0x010fea0003c00000 */
.L_x_14564:
        /* <DEDUP_REMOVED lines=15> */
.L_x_14563:
[----:B------:R-:W-:Y:S05]  /*1ba70*/  BSYNC B6 ;  /* 0x0000000000067941 */ /* 0x000fea0003800000 */
.L_x_14562:
[----:B------:R-:W-:Y:S01]  /*1ba80*/  ULDC.64 UR4, c[0x0][0x9f8] ;  /* 0x00027e0000047ab9 */ /* 0x000fe20000000a00 */
[----:B------:R-:W3:Y:S01]  /*1ba90*/  LDL R20, [R1+0x18] ;  /* 0x0000180001147983 */ /* 0x000ee20000100800 */
[----:B------:R-:W-:-:S03]  /*1baa0*/  ISETP.NE.U32.AND P0, PT, RZ, UR4, PT ;  /* 0x00000004ff007c0c */ /* 0x000fc6000bf05070 */
[----:B------:R-:W4:Y:S01]  /*1bab0*/  LDL R17, [R1+0x20] ;  /* 0x0000200001117983 */ /* 0x000f220000100800 */
[----:B------:R-:W-:Y:S01]  /*1bac0*/  ISETP.NE.AND.EX P0, PT, RZ, UR5, PT, P0 ;  /* 0x00000005ff007c0c */ /* 0x000fe2000bf05300 */
[----:B------:R-:W-:Y:S01]  /*1bad0*/  IMAD.MOV.U32 R9, RZ, RZ, R19 ;  /* 0x000000ffff097224 */ /* 0x000fe200078e0013 */
[----:B0-----:R-:W0:Y:S01]  /*1bae0*/  LDC R7, c[0x0][0x430] ;  /* 0x00010c00ff077b82 */ /* 0x001e220000000800 */
[----:B------:R-:W1:Y:S10]  /*1baf0*/  S2R R21, SR_TID.X ;  /* 0x0000000000157919 */ /* 0x000e740000002100 */
[----:B------:R-:W2:Y:S02]  /*1bb00*/  @P0 LDC.64 R2, c[0x0][0x9f8] ;  /* 0x00027e00ff020b82 */ /* 0x000ea40000000a00 */
[----:B--2---:R-:W-:-:S05]  /*1bb10*/  @P0 IMAD.WIDE R2, R19, 0x4, R2 ;  /* 0x0000000413020825 */ /* 0x004fca00078e0202 */
[----:B------:R2:W2:Y:S01]  /*1bb20*/  @P0 LDG.E R9, desc[UR42][R2.64] ;  /* 0x0000002a02090981 */ /* 0x0004a2000c1e1900 */
[----:B0-----:R-:W-:Y:S01]  /*1bb30*/  ISETP.NE.AND P1, PT, R7, 0x1, PT ;  /* 0x000000010700780c */ /* 0x001fe20003f25270 */
[----:B------:R-:W-:Y:S01]  /*1bb40*/  VIADD R26, R26, 0xffffffff ;  /* 0xffffffff1a1a7836 */ /* 0x000fe20000000000 */
[----:B-1----:R-:W-:Y:S01]  /*1bb50*/  LOP3.LUT R21, R21, 0x7f, RZ, 0xc0, !PT ;  /* 0x0000007f15157812 */ /* 0x002fe200078ec0ff */
[----:B------:R-:W0:Y:S02]  /*1bb60*/  S2R R24, SR_TID.X ;  /* 0x0000000000187919 */ /* 0x000e240000002100 */
[----:B------:R-:W-:Y:S01]  /*1bb70*/  IMAD.SHL.U32 R8, R26, 0x80, RZ ;  /* 0x000000801a087824 */ /* 0x000fe200078e00ff */
[----:B------:R-:W-:-:S07]  /*1bb80*/  SHF.R.U32.HI R21, RZ, 0x3, R21 ;  /* 0x00000003ff157819 */ /* 0x000fce0000011615 */
[----:B------:R-:W1:Y:S08]  /*1bb90*/  @P1 LDC R6, c[0x0][0x434] ;  /* 0x00010d00ff061b82 */ /* 0x000e700000000800 */
[----:B------:R-:W2:Y:S01]  /*1bba0*/  @P1 LDC R0, c[0x0][0x438] ;  /* 0x00010e00ff001b82 */ /* 0x000ea20000000800 */
[----:B0-----:R-:W-:-:S05]  /*1bbb0*/  IMAD.SHL.U32 R24, R24, 0x10, RZ ;  /* 0x0000001018187824 */ /* 0x001fca00078e00ff */
[----:B------:R-:W-:-:S04]  /*1bbc0*/  LOP3.LUT R24, R24, 0x70, RZ, 0xc0, !PT ;  /* 0x0000007018187812 */ /* 0x000fc800078ec0ff */
[----:B------:R-:W-:-:S04]  /*1bbd0*/  LOP3.LUT R5, R8, R21, R24, 0xfe, !PT ;  /* 0x0000001508057212 */ /* 0x000fc800078efe18 */
[C---:B---3--:R-:W-:Y:S02]  /*1bbe0*/  ISETP.GE.AND P0, PT, R5.reuse, R20, PT ;  /* 0x000000140500720c */ /* 0x048fe40003f06270 */
[----:B----4-:R-:W-:-:S05]  /*1bbf0*/  IADD3 R5, R5, R17, RZ ;  /* 0x0000001105057210 */ /* 0x010fca0007ffe0ff */
[----:B-1----:R-:W-:-:S06]  /*1bc00*/  @P1 IMAD.HI.U32 R6, R5, R6, RZ ;  /* 0x0000000605061227 */ /* 0x002fcc00078e00ff */
[----:B--2---:R-:W0:Y:S01]  /*1bc10*/  @!P0 LDC.64 R2, c[0x0][0x428] ;  /* 0x00010a00ff028b82 */ /* 0x004e220000000a00 */
[----:B------:R-:W-:Y:S01]  /*1bc20*/  IMAD.MOV.U32 R4, RZ, RZ, R5 ;  /* 0x000000ffff047224 */ /* 0x000fe200078e0005 */
[----:B------:R-:W-:-:S05]  /*1bc30*/  @P1 SHF.R.U32.HI R4, RZ, R0, R6 ;  /* 0x00000000ff041219 */ /* 0x000fca0000011606 */
[----:B------:R-:W-:-:S04]  /*1bc40*/  IMAD.MOV R0, RZ, RZ, -R4 ;  /* 0x000000ffff007224 */ /* 0x000fc800078e0a04 */
[----:B------:R-:W-:Y:S01]  /*1bc50*/  IMAD R0, R7, R0, R5 ;  /* 0x0000000007007224 */ /* 0x000fe200078e0205 */
[--C-:B------:R-:W-:Y:S02]  /*1bc60*/  @!P0 SHF.R.S32.HI R5, RZ, 0x1f, R4.reuse ;  /* 0x0000001fff058819 */ /* 0x100fe40000011404 */
[----:B------:R-:W-:Y:S01]  /*1bc70*/  SHF.R.S32.HI R10, RZ, 0x1f, R9 ;  /* 0x0000001fff0a7819 */ /* 0x000fe20000011409 */
[CC--:B0-----:R-:W-:Y:S01]  /*1bc80*/  @!P0 IMAD.WIDE.U32 R4, R9.reuse, R2.reuse, R4 ;  /* 0x0000000209048225 */ /* 0x0c1fe200078e0004 */
[----:B------:R0:W-:Y:S03]  /*1bc90*/  STL [R1+0x10], R9 ;  /* 0x0000100901007387 */ /* 0x0001e60000100800 */
[----:B------:R-:W-:Y:S01]  /*1bca0*/  @!P0 IMAD R6, R10, R2, RZ ;  /* 0x000000020a068224 */ /* 0x000fe200078e02ff */
[----:B------:R1:W-:Y:S03]  /*1bcb0*/  STL [R1+0x24], R10 ;  /* 0x0000240a01007387 */ /* 0x0003e60000100800 */
[----:B------:R-:W-:-:S02]  /*1bcc0*/  @!P0 IMAD R6, R9, R3, R6 ;  /* 0x0000000309068224 */ /* 0x000fc400078e0206 */
[----:B------:R-:W2:Y:S02]  /*1bcd0*/  @!P0 LDC.64 R2, c[0x0][0x418] ;  /* 0x00010600ff028b82 */ /* 0x000ea40000000a00 */
[----:B------:R-:W-:Y:S01]  /*1bce0*/  @!P0 IMAD.IADD R5, R5, 0x1, R6 ;  /* 0x0000000105058824 */ /* 0x000fe200078e0206 */
[----:B--2---:R-:W-:Y:S01]  /*1bcf0*/  @!P0 LEA R6, P1, R4, R2, 0x2 ;  /* 0x0000000204068211 */ /* 0x004fe200078210ff */
[----:B------:R-:W-:-:S03]  /*1bd00*/  IMAD.MOV.U32 R2, RZ, RZ, RZ ;  /* 0x000000ffff027224 */ /* 0x000fc600078e00ff */
[----:B------:R-:W-:-:S05]  /*1bd10*/  @!P0 LEA.HI.X R7, R4, R3, R5, 0x2, P1 ;  /* 0x0000000304078211 */ /* 0x000fca00008f1405 */
[----:B------:R1:W5:Y:S01]  /*1bd20*/  @!P0 LDG.E R2, desc[UR42][R6.64] ;  /* 0x0000002a06028981 */ /* 0x000362000c1e1900 */
[----:B0-----:R-:W-:Y:S01]  /*1bd30*/  IMAD.U32 R9, RZ, RZ, UR38 ;  /* 0x00000026ff097e24 */ /* 0x001fe2000f8e00ff */
[----:B------:R-:W-:Y:S01]  /*1bd40*/  UMOV UR4, 0xffffffff ;  /* 0xffffffff00047882 */ /* 0x000fe20000000000 */
[----:B------:R-:W-:-:S03]  /*1bd50*/  LOP3.LUT R23, R23, 0xfffffffd, RZ, 0xc0, !PT ;  /* 0xfffffffd17177812 */ /* 0x000fc600078ec0ff */
[----:B------:R-:W-:-:S13]  /*1bd60*/  ISETP.NE.AND P2, PT, R9, 0x3, PT ;  /* 0x000000030900780c */ /* 0x000fda0003f45270 */
[----:B------:R-:W-:Y:S01]  /*1bd70*/  @P2 LOP3.LUT R23, R23, 0x2, RZ, 0xfc, !PT ;  /* 0x0000000217172812 */ /* 0x000fe200078efcff */
[----:B-1----:R-:W-:Y:S06]  /*1bd80*/  BRA.DIV UR4, `(.L_x_14565) ;  /* 0x0000005e04ac7947 */ /* 0x002fec000b800000 */
.L_x_14702:
[----:B------:R-:W-:-:S05]  /*1bd90*/  SHF.R.S32.HI R9, RZ, 0x1f, R18 ;  /* 0x0000001fff097819 */ /* 0x000fca0000011412 */
[----:B------:R0:W-:Y:S01]  /*1bda0*/  STL [R1+0xc], R9 ;  /* 0x00000c0901007387 */ /* 0x0001e20000100800 */
[----:B------:R-:W-:Y:S05]  /*1bdb0*/  @!P2 BRA `(.L_x_14566) ;  /* 0x000000000004a947 */ /* 0x000fea0003800000 */
[----:B------:R-:W-:Y:S01]  /*1bdc0*/  BPT.TRAP 0x1 ;  /* 0x000000040000795c */ /* 0x000fe20000300000 */
.L_x_14566:
        /* <DEDUP_REMOVED lines=23> */
[----:B------:R-:W1:Y:S02]  /*1bf40*/  SYNCS.PHASECHK.TRANS64.TRYWAIT P0, [R3+URZ+0x16840], R4 ;  /* 0x01684004030075a7 */ /* 0x000e64000800017f */
[----:B-1----:R-:W-:Y:S05]  /*1bf50*/  @!P0 BRA `(.L_x_14568) ;  /* 0x0000005c006c8947 */ /* 0x002fea0003800000 */
.L_x_14703:
[----:B------:R-:W-:Y:S05]  /*1bf60*/  BSYNC B0 ;  /* 0x0000000000007941 */ /* 0x000fea0003800000 */
.L_x_14567:
[----:B0-----:R-:W2:Y:S01]  /*1bf70*/  LDL R9, [R1+0xc] ;  /* 0x00000c0001097983 */ /* 0x001ea20000100800 */
[----:B------:R-:W-:-:S03]  /*1bf80*/  ULDC.64 UR4, c[0x0][0x300] ;  /* 0x0000c00000047ab9 */ /* 0x000fc60000000a00 */
[----:B------:R-:W3:Y:S01]  /*1bf90*/  LDL R13, [R1+0x18] ;  /* 0x00001800010d7983 */ /* 0x000ee20000100800 */
[----:B------:R-:W-:Y:S01]  /*1bfa0*/  IMAD R6, R6, UR4, RZ ;  /* 0x0000000406067c24 */ /* 0x000fe2000f8e02ff */
[----:B------:R-:W-:Y:S01]  /*1bfb0*/  LOP3.LUT R23, R23, 0xfffffffe, RZ, 0xc0, !PT ;  /* 0xfffffffe17177812 */ /* 0x000fe200078ec0ff */
[C---:B-1----:R-:W-:Y:S01]  /*1bfc0*/  IMAD.WIDE.U32 R4, R0.reuse, UR4, RZ ;  /* 0x0000000400047c25 */ /* 0x042fe2000f8e00ff */
[----:B------:R-:W0:Y:S03]  /*1bfd0*/  S2R R12, SR_TID.X ;  /* 0x00000000000c7919 */ /* 0x000e260000002100 */
[----:B------:R-:W-:Y:S01]  /*1bfe0*/  IMAD R6, R0, UR5, R6 ;  /* 0x0000000500067c24 */ /* 0x000fe2000f8e0206 */
[----:B------:R-:W-:Y:S02]  /*1bff0*/  ULDC.64 UR4, c[0x0][0x310] ;  /* 0x0000c40000047ab9 */ /* 0x000fe40000000a00 */
[----:B------:R-:W-:-:S02]  /*1c000*/  IMAD R7, R7, UR4, RZ ;  /* 0x0000000407077c24 */ /* 0x000fc4000f8e02ff */
        /* <DEDUP_REMOVED lines=11> */
[----:B------:R-:W-:Y:S01]  /*1c0c0*/  IMAD.IADD R2, R5, 0x1, R2 ;  /* 0x0000000105027824 */ /* 0x000fe200078e0202 */
[----:B------:R-:W-:-:S04]  /*1c0d0*/  ULDC UR4, c[0x0][0x2f4] ;  /* 0x0000bd0000047ab9 */ /* 0x000fc80000000800 */
[----:B------:R-:W-:Y:S02]  /*1c0e0*/  LEA.HI.X R2, R4, UR5, R2, 0x1, P0 ;  /* 0x0000000504027c11 */ /* 0x000fe400080f0c02 */
[----:B-1----:R-:W-:Y:S01]  /*1c0f0*/  LOP3.LUT R10, R9, 0x7f, RZ, 0xc0, !PT ;  /* 0x0000007f090a7812 */ /* 0x002fe200078ec0ff */
[----:B0-----:R-:W-:-:S03]  /*1c100*/  IMAD.SHL.U32 R9, R12, 0x8, RZ ;  /* 0x000000080c097824 */ /* 0x001fc600078e00ff */
        /* <DEDUP_REMOVED lines=11> */
[----:B------:R-:W-:-:S04]  /*1c1c0*/  LOP3.LUT R10, R10, 0x200, R11, 0xf8, !PT ;  /* 0x000002000a0a7812 */ /* 0x000fc800078ef80b */
[----:B------:R-:W-:Y:S01]  /*1c1d0*/  LEA R5, R25, R10, 0xd ;  /* 0x0000000a19057211 */ /* 0x000fe200078e68ff */
[----:B------:R-:W-:Y:S06]  /*1c1e0*/  BRA.DIV UR4, `(.L_x_14569) ;  /* 0x0000005a04dc7947 */ /* 0x000fec000b800000 */
        /* <DEDUP_REMOVED lines=72> */
.L_x_14721:
        /* <DEDUP_REMOVED lines=10> */
.L_x_14570:
        /* <DEDUP_REMOVED lines=11> */
.L_x_14571:
[----:B------:R1:W5:Y:S01]  /*1c7c0*/  LDL.LU R4, [R1+0x2c] ;  /* 0x00002c0001047983 */ /* 0x0003620000300800 */
[----:B------:R1:W-:Y:S02]  /*1c7d0*/  SYNCS.ARRIVE.TRANS64.A1T0 RZ, [R3+URZ+0x16830], RZ ;  /* 0x016830ff03ff79a7 */ /* 0x0003e4000810003f */
[----:B------:R-:W-:Y:S05]  /*1c7e0*/  WARPSYNC.ALL ;  /* 0x0000000000007948 */ /* 0x000fea0003800000 */
[----:B------:R-:W-:Y:S01]  /*1c7f0*/  ULDC.64 UR4, c[0x0][0x298] ;  /* 0x0000a60000047ab9 */ /* 0x000fe20000000a00 */
[----:B------:R-:W-:Y:S01]  /*1c800*/  VIADD R0, R22, 0x8400 ;  /* 0x0000840016007836 */ /* 0x000fe20000000000 */
[----:B------:R-:W-:Y:S01]  /*1c810*/  ULDC.64 UR6, c[0x0][0xa00] ;  /* 0x0002800000067ab9 */ /* 0x000fe20000000a00 */
[----:B------:R-:W-:Y:S01]  /*1c820*/  BSSY B6, `(.L_x_14572) ;  /* 0x0000022000067945 */ /* 0x000fe20003800000 */
[----:B------:R-:W-:Y:S01]  /*1c830*/  BAR.SYNC.DEFER_BLOCKING 0x8, 0x200 ;  /* 0x0208000000007b1d */ /* 0x000fe20000010000 */
[----:B------:R-:W-:-:S02]  /*1c840*/  ISETP.NE.U32.AND P0, PT, RZ, UR6, PT ;  /* 0x00000006ff007c0c */ /* 0x000fc4000bf05070 */
[----:B------:R-:W-:Y:S02]  /*1c850*/  LOP3.LUT P1, RZ, R0, 0x3ff, RZ, 0xc0, !PT ;  /* 0x000003ff00ff7812 */ /* 0x000fe4000782c0ff */
[----:B------:R-:W-:Y:S02]  /*1c860*/  ISETP.NE.AND.EX P0, PT, RZ, UR7, PT, P0 ;  /* 0x00000007ff007c0c */ /* 0x000fe4000bf05300 */
[----:B-----5:R-:W-:-:S05]  /*1c870*/  SHF.R.S32.HI R2, RZ, 0x1f, R4 ;  /* 0x0000001fff027819 */ /* 0x020fca0000011404 */
[----:B------:R-:W-:-:S04]  /*1c880*/  IMAD R2, R2, UR4, RZ ;  /* 0x0000000402027c24 */ /* 0x000fc8000f8e02ff */
[C---:B------:R-:W-:Y:S01]  /*1c890*/  IMAD R0, R4.reuse, UR5, R2 ;  /* 0x0000000504007c24 */ /* 0x040fe2000f8e0202 */
[----:B------:R-:W-:Y:S01]  /*1c8a0*/  SHF.R.S32.HI R2, RZ, 0x1f, R19 ;  /* 0x0000001fff027819 */ /* 0x000fe20000011413 */
[----:B0-----:R-:W-:-:S03]  /*1c8b0*/  IMAD.WIDE.U32 R4, R4, UR4, RZ ;  /* 0x0000000404047c25 */ /* 0x001fc6000f8e00ff */
[----:B------:R-:W-:Y:S01]  /*1c8c0*/  SEL R2, R2, RZ, !P0 ;  /* 0x000000ff02027207 */ /* 0x000fe20004000000 */
[----:B-1----:R-:W-:Y:S01]  /*1c8d0*/  IMAD.IADD R3, R5, 0x1, R0 ;  /* 0x0000000105037824 */ /* 0x002fe200078e0200 */
[----:B------:R-:W-:Y:S01]  /*1c8e0*/  SEL R0, R19, RZ, !P0 ;  /* 0x000000ff13007207 */ /* 0x000fe20004000000 */
[----:B------:R0:W-:Y:S04]  /*1c8f0*/  STL.64 [R1+0x30], R4 ;  /* 0x0000300401007387 */ /* 0x0001e80000100a00 */
        /* <DEDUP_REMOVED lines=20> */
.L_x_14573:
[----:B------:R-:W-:Y:S05]  /*1ca40*/  BSYNC B6 ;  /* 0x0000000000067941 */ /* 0x000fea0003800000 */
.L_x_14572:
[----:B------:R-:W2:Y:S01]  /*1ca50*/  LDL.LU R21, [R1+0x38] ;  /* 0x0000380001157983 */ /* 0x000ea20000300800 */
[----:B------:R-:W-:Y:S01]  /*1ca60*/  ULDC.64 UR4, c[0x0][0x2d8] ;  /* 0x0000b60000047ab9 */ /* 0x000fe20000000a00 */
[----:B------:R-:W1:Y:S01]  /*1ca70*/  LDC R10, c[0x0][0x448] ;  /* 0x00011200ff0a7b82 */ /* 0x000e620000000800 */
[----:B------:R-:W-:Y:S01]  /*1ca80*/  ULDC.64 UR6, c[0x0][0x2c8] ;  /* 0x0000b20000067ab9 */ /* 0x000fe20000000a00 */
[----:B0-----:R-:W2:Y:S01]  /*1ca90*/  LDL.LU.64 R2, [R1+0x30] ;  /* 0x0000300001027983 */ /* 0x001ea20000300a00 */
[----:B------:R-:W-:-:S03]  /*1caa0*/  ULDC.64 UR8, c[0x0][0x280] ;  /* 0x0000a00000087ab9 */ /* 0x000fc60000000a00 */
[----:B------:R-:W3:Y:S04]  /*1cab0*/  LDL R20, [R1+0xc] ;  /* 0x00000c0001147983 */ /* 0x000ee80000100800 */
[----:B------:R-:W4:Y:S04]  /*1cac0*/  LDL.LU R6, [R1+0x3c] ;  /* 0x00003c0001067983 */ /* 0x000f280000300800 */
[----:B------:R-:W4:Y:S01]  /*1cad0*/  LDL.LU R5, [R1+0x2c] ;  /* 0x00002c0001057983 */ /* 0x000f220000300800 */
[----:B-1----:R-:W-:-:S13]  /*1cae0*/  ISETP.NE.AND P1, PT, R10, 0x1, PT ;  /* 0x000000010a00780c */ /* 0x002fda0003f25270 */
[----:B------:R-:W0:Y:S08]  /*1caf0*/  @P1 LDC R7, c[0x0][0x44c] ;  /* 0x00011300ff071b82 */ /* 0x000e300000000800 */
[----:B------:R-:W1:Y:S01]  /*1cb00*/  @P1 LDC R8, c[0x0][0x450] ;  /* 0x00011400ff081b82 */ /* 0x000e620000000800 */
[----:B--2---:R-:W-:Y:S02]  /*1cb10*/  IMAD.MOV.U32 R3, RZ, RZ, R21 ;  /* 0x000000ffff037224 */ /* 0x004fe400078e0015 */
        /* <DEDUP_REMOVED lines=10> */
[----:B------:R-:W-:Y:S01]  /*1cbc0*/  ULDC.64 UR4, c[0x0][0x2d0] ;  /* 0x0000b40000047ab9 */ /* 0x000fe20000000a00 */
[----:B------:R-:W-:-:S03]  /*1cbd0*/  IMAD.MOV.U32 R4, RZ, RZ, R2 ;  /* 0x000000ffff047224 */ /* 0x000fc600078e0002 */
[----:B------:R-:W-:Y:S01]  /*1cbe0*/  IADD3 R5, R3, R0, RZ ;  /* 0x0000000003057210 */ /* 0x000fe20007ffe0ff */
[----:B--2---:R-:W-:Y:S01]  /*1cbf0*/  IMAD.SHL.U32 R21, R21, 0x10, RZ ;  /* 0x0000001015157824 */ /* 0x004fe200078e00ff */
[----:B---3--:R-:W-:-:S04]  /*1cc00*/  LOP3.LUT R20, R20, 0x7f, RZ, 0xc0, !PT ;  /* 0x0000007f14147812 */ /* 0x008fc800078ec0ff */
[----:B------:R-:W-:Y:S02]  /*1cc10*/  LOP3.LUT R21, R21, 0x70, RZ, 0xc0, !PT ;  /* 0x0000007015157812 */ /* 0x000fe400078ec0ff */
[----:B------:R-:W-:-:S04]  /*1cc20*/  SHF.R.U32.HI R20, RZ, 0x3, R20 ;  /* 0x00000003ff147819 */ /* 0x000fc80000011614 */
[----:B------:R-:W-:-:S05]  /*1cc30*/  LOP3.LUT R20, R20, R21, RZ, 0xfc, !PT ;  /* 0x0000001514147212 */ /* 0x000fca00078efcff */
[----:B------:R-:W-:Y:S02]  /*1cc40*/  IMAD.IADD R6, R20, 0x1, R28 ;  /* 0x0000000114067824 */ /* 0x000fe400078e021c */
[----:B------:R2:W5:Y:S02]  /*1cc50*/  LDL R20, [R1+0x28] ;  /* 0x0000280001147983 */ /* 0x0005640000100800 */
[----:B0-----:R-:W-:Y:S01]  /*1cc60*/  @P1 IMAD.HI.U32 R0, R6, R7, RZ ;  /* 0x0000000706001227 */ /* 0x001fe200078e00ff */
[----:B------:R-:W0:Y:S03]  /*1cc70*/  S2R R11, SR_TID.X ;  /* 0x00000000000b7919 */ /* 0x000e260000002100 */
        /* <DEDUP_REMOVED lines=8> */
[----:B------:R-:W-:-:S04]  /*1cd00*/  IMAD R0, R10, R7, R6 ;  /* 0x000000070a007224 */ /* 0x000fc800078e0206 */
[----:B------:R-:W-:Y:S01]  /*1cd10*/  IMAD.WIDE.U32 R8, R0, UR6, R2 ;  /* 0x0000000600087c25 */ /* 0x000fe2000f8e0002 */
[----:B------:R-:W-:-:S03]  /*1cd20*/  SHF.R.S32.HI R7, RZ, 0x1f, R0 ;  /* 0x0000001fff077819 */ /* 0x000fc60000011400 */
[----:B------:R-:W-:Y:S01]  /*1cd30*/  VIADD R3, R6, 0x80 ;  /* 0x0000008006037836 */ /* 0x000fe20000000000 */
[----:B------:R-:W-:Y:S01]  /*1cd40*/  LEA R2, P0, R8, UR8, 0x1 ;  /* 0x0000000808027c11 */ /* 0x000fe2000f8008ff */
[----:B------:R-:W-:Y:S02]  /*1cd50*/  IMAD R7, R7, UR6, RZ ;  /* 0x0000000607077c24 */ /* 0x000fe4000f8e02ff */
[C---:B0-----:R-:W-:Y:S01]  /*1cd60*/  IMAD.SHL.U32 R21, R11.reuse, 0x8, RZ ;  /* 0x000000080b157824 */ /* 0x041fe200078e00ff */
[----:B------:R-:W-:Y:S01]  /*1cd70*/  MOV R6, R3 ;  /* 0x0000000300067202 */ /* 0x000fe20000000f00 */
[----:B------:R-:W-:Y:S01]  /*1cd80*/  IMAD R0, R0, UR7, R7 ;  /* 0x0000000700007c24 */ /* 0x000fe2000f8e0207 */
[----:B------:R-:W-:Y:S01]  /*1cd90*/  LOP3.LUT R11, R11, 0x7f, RZ, 0xc0, !PT ;  /* 0x0000007f0b0b7812 */ /* 0x000fe200078ec0ff */
[----:B------:R-:W0:Y:S01]  /*1cda0*/  @P1 LDC R7, c[0x0][0x44c] ;  /* 0x00011300ff071b82 */ /* 0x000e220000000800 */
[----:B------:R-:W-:Y:S01]  /*1cdb0*/  LOP3.LUT R21, R21, 0x38, RZ, 0xc0, !PT ;  /* 0x0000003815157812 */ /* 0x000fe200078ec0ff */
[----:B------:R-:W-:Y:S01]  /*1cdc0*/  IMAD.IADD R0, R9, 0x1, R0 ;  /* 0x0000000109007824 */ /* 0x000fe200078e0200 */
[----:B------:R-:W-:-:S04]  /*1cdd0*/  SHF.R.U32.HI R9, RZ, 0x3, R11 ;  /* 0x00000003ff097819 */ /* 0x000fc8000001160b */
[----:B------:R-:W-:Y:S02]  /*1cde0*/  LEA.HI.X R0, R8, UR9, R0, 0x1, P0 ;  /* 0x0000000908007c11 */ /* 0x000fe400080f0c00 */
[----:B------:R-:W1:Y:S01]  /*1cdf0*/  @P1 LDC R8, c[0x0][0x450] ;  /* 0x00011400ff081b82 */ /* 0x000e620000000800 */
[----:B0-----:R-:W-:-:S05]  /*1ce00*/  @P1 IMAD.HI.U32 R7, R3, R7, RZ ;  /* 0x0000000703071227 */ /* 0x001fca00078e00ff */
[----:B-1----:R-:W-:-:S05]  /*1ce10*/  @P1 SHF.R.U32.HI R6, RZ, R8, R7 ;  /* 0x00000008ff061219 */ /* 0x002fca0000011607 */
        /* <DEDUP_REMOVED lines=10> */
[----:B------:R-:W-:Y:S02]  /*1cec0*/  IMAD R8, R8, UR6, RZ ;  /* 0x0000000608087c24 */ /* 0x000fe4000f8e02ff */
[----:B------:R-:W-:Y:S02]  /*1ced0*/  IMAD.IADD R5, R5, 0x1, R7 ;  /* 0x0000000105057824 */ /* 0x000fe400078e0207 */
[----:B------:R-:W-:-:S02]  /*1cee0*/  IMAD R8, R3, UR7, R8 ;  /* 0x0000000703087c24 */ /* 0x000fc4000f8e0208 */
[----:B------:R-:W-:-:S04]  /*1cef0*/  IMAD.WIDE.U32 R6, R3, UR6, R4 ;  /* 0x0000000603067c25 */ /* 0x000fc8000f8e0004 */
[----:B------:R-:W-:Y:S01]  /*1cf00*/  IMAD.IADD R4, R7, 0x1, R8 ;  /* 0x0000000107047824 */ /* 0x000fe200078e0208 */
[----:B------:R-:W-:-:S04]  /*1cf10*/  LEA R5, P1, R6, UR8, 0x1 ;  /* 0x0000000806057c11 */ /* 0x000fc8000f8208ff */
[----:B------:R-:W-:Y:S01]  /*1cf20*/  LEA.HI.X R4, R6, UR9, R4, 0x1, P1 ;  /* 0x0000000906047c11 */ /* 0x000fe200088f0c04 */
[----:B--2---:R-:W-:Y:S08]  /*1cf30*/  BRA.DIV UR4, `(.L_x_14574) ;  /* 0x0000005a04387947 */ /* 0x004ff0000b800000 */
[----:B------:R-:W2:Y:S01]  /*1cf40*/  LDL.LU R6, [R1+0x8] ;  /* 0x0000080001067983 */ /* 0x000ea20000300800 */
[----:B------:R-:W-:-:S03]  /*1cf50*/  IMAD.IADD R28, R9, 0x1, R28 ;  /* 0x00000001091c7824 */ /* 0x000fc600078e021c */
[----:B------:R-:W-:Y:S04]  /*1cf60*/  SHFL.IDX PT, R7, R0, RZ, 0x181f ;  /* 0x00181fff00077589 */ /* 0x000fe800000e0000 */
[----:B------:R-:W-:Y:S01]  /*1cf70*/  SHFL.IDX PT, R8, R4, RZ, 0x181f ;  /* 0x00181fff04087589 */ /* 0x000fe200000e0000 */
[----:B--2---:R-:W-:-:S03]  /*1cf80*/  IMAD R3, R6, R10, RZ ;  /* 0x0000000a06037224 */ /* 0x004fc600078e02ff */
[----:B------:R-:W0:Y:S02]  /*1cf90*/  SHFL.IDX PT, R6, R2, RZ, 0x181f ;  /* 0x00181fff02067589 */ /* 0x000e2400000e0000 */
[----:B------:R-:W-:-:S13]  /*1cfa0*/  ISETP.GE.AND P1, PT, R28, R3, PT ;  /* 0x000000031c00720c */ /* 0x000fda0003f26270 */
[----:B0-----:R-:W-:-:S05]  /*1cfb0*/  @!P1 LEA R6, P2, R21, R6, 0x1 ;  /* 0x0000000615069211 */ /* 0x001fca00078408ff */
[----:B------:R-:W-:-:S05]  /*1cfc0*/  @!P1 IMAD.X R7, RZ, RZ, R7, P2 ;  /* 0x000000ffff079224 */ /* 0x000fca00010e0607 */
[----:B-----5:R0:W-:Y:S02]  /*1cfd0*/  @!P1 LDGSTS.E.BYPASS.LTC128B.128 [R20+0x8400], desc[UR42][R6.64], !P0 ;  /* 0x0840000006149fae */ /* 0x0201e4000c101d6a */
        /* <DEDUP_REMOVED lines=68> */
[----:B------:R-:W-:-:S04]  /*1d420*/  @!P3 IMAD.X R0, RZ, RZ, R0, P2 ;  /* 0x000000ffff00b224 */ /* 0x000fc800010e0600 */
[----:B------:R-:W-:Y:S02]  /*1d430*/  @!P3 IMAD.MOV.U32 R7, RZ, RZ, R0 ;  /* 0x000000ffff07b224 */ /* 0x000fe400078e0000 */
[----:B------:R-:W-:Y:S01]  /*1d440*/  VIADD R0, R28, 0x90 ;  /* 0x000000901c007836 */ /* 0x000fe20000000000 */
[----:B0-----:R-:W-:Y:S02]  /*1d450*/  @!P1 LEA R2, P2, R21, R2, 0x1 ;  /* 0x0000000215029211 */ /* 0x001fe400078408ff */
[----:B------:R0:W-:Y:S03]  /*1d460*/  @!P3 LDGSTS.E.BYPASS.LTC128B.128 [R20+0xbc00], desc[UR42][R6.64], !P0 ;  /* 0x0bc000000614bfae */ /* 0x0001e6000c101d6a */
[----:B0-----:R-:W-:-:S05]  /*1d470*/  @!P1 IMAD.X R6, RZ, RZ, R8, P2 ;  /* 0x000000ffff069224 */ /* 0x001fca00010e0608 */
[----:B------:R-:W-:Y:S01]  /*1d480*/  @!P1 MOV R7, R6 ;  /* 0x0000000600079202 */ /* 0x000fe20000000f00 */
[----:B------:R-:W-:Y:S02]  /*1d490*/  @!P1 IMAD.MOV.U32 R6, RZ, RZ, R2 ;  /* 0x000000ffff069224 */ /* 0x000fe400078e0002 */
[----:B------:R-:W-:Y:S04]  /*1d4a0*/  SHFL.IDX PT, R2, R5, 0x3, 0x181f ;  /* 0x00781f0005027f89 */ /* 0x000fe800000e0000 */
        /* <DEDUP_REMOVED lines=11> */
[----:B------:R-:W-:Y:S04]  /*1d560*/  SHFL.IDX PT, R4, R4, 0x3, 0x181f ;  /* 0x00781f0004047f89 */ /* 0x000fe800000e0000 */
[----:B0-----:R-:W0:Y:S03]  /*1d570*/  SHFL.IDX PT, R6, R5, 0x2, 0x181f ;  /* 0x00581f0005067f89 */ /* 0x001e2600000e0000 */
[----:B0-----:R-:W-:-:S05]  /*1d580*/  @!P1 LEA R6, P2, R21, R6, 0x1 ;  /* 0x0000000615069211 */ /* 0x001fca00078408ff */
[----:B------:R-:W-:-:S04]  /*1d590*/  @!P1 IMAD.X R0, RZ, RZ, R0, P2 ;  /* 0x000000ffff009224 */ /* 0x000fc800010e0600 */
[----:B------:R-:W-:-:S05]  /*1d5a0*/  @!P1 IMAD.MOV.U32 R7, RZ, RZ, R0 ;  /* 0x000000ffff079224 */ /* 0x000fca00078e0000 */
[----:B------:R0:W-:Y:S02]  /*1d5b0*/  @!P1 LDGSTS.E.BYPASS.LTC128B.128 [R20+0xd400], desc[UR42][R6.64], !P0 ;  /* 0x0d40000006149fae */ /* 0x0001e4000c101d6a */
.L_x_14746:
        /* <DEDUP_REMOVED lines=10> */
.L_x_14575:
        /* <DEDUP_REMOVED lines=18> */
.L_x_14747:
[----:B------:R-:W-:Y:S05]  /*1d780*/  BSYNC B0 ;  /* 0x0000000000007941 */ /* 0x000fea0003800000 */
.L_x_14576:
[----:B------:R-:W0:Y:S04]  /*1d790*/  LDL.LU R3, [R1+0x40] ;  /* 0x0000400001037983 */ /* 0x000e280000300800 */
[----:B------:R-:W2:Y:S01]  /*1d7a0*/  LDL R2, [R1+0x1c] ;  /* 0x00001c0001027983 */ /* 0x000ea20000100800 */
[----:B------:R-:W-:Y:S01]  /*1d7b0*/  BSSY B0, `(.L_x_14578) ;  /* 0x000010e000007945 */ /* 0x000fe20003800000 */
[----:B0-----:R-:W-:-:S05]  /*1d7c0*/  VIADD R7, R3, 0xfffffffe ;  /* 0xfffffffe03077836 */ /* 0x001fca0000000000 */
[----:B--2---:R-:W-:-:S13]  /*1d7d0*/  ISETP.GE.AND P0, PT, R7, R2, PT ;  /* 0x000000020700720c */ /* 0x004fda0003f06270 */
[----:B------:R-:W-:Y:S05]  /*1d7e0*/  @!P0 BRA `(.L_x_14579) ;  /* 0x0000001000288947 */ /* 0x000fea0003800000 */
[----:B------:R-:W0:Y:S01]  /*1d7f0*/  S2R R2, SR_TID.X ;  /* 0x0000000000027919 */ /* 0x000e220000002100 */
[----:B------:R-:W-:Y:S01]  /*1d800*/  ULDC UR4, c[0x0][0x2f4] ;  /* 0x0000bd0000047ab9 */ /* 0x000fe20000000800 */
[----:B------:R-:W-:Y:S01]  /*1d810*/  IMAD.MOV.U32 R6, RZ, RZ, R25 ;  /* 0x000000ffff067224 */ /* 0x000fe200078e0019 */
[----:B------:R2:W-:Y:S01]  /*1d820*/  STL [R1+0x8], R26 ;  /* 0x0000081a01007387 */ /* 0x0005e20000100800 */
[----:B------:R-:W-:Y:S02]  /*1d830*/  IMAD.MOV.U32 R20, RZ, RZ, R29 ;  /* 0x000000ffff147224 */ /* 0x000fe400078e001d */
[----:B0-----:R-:W-:-:S05]  /*1d840*/  IMAD.SHL.U32 R2, R2, 0x8, RZ ;  /* 0x0000000802027824 */ /* 0x001fca00078e00ff */
[----:B------:R-:W-:-:S04]  /*1d850*/  LOP3.LUT R2, R2, 0x38, RZ, 0xc0, !PT ;  /* 0x0000003802027812 */ /* 0x000fc800078ec0ff */
[----:B--2---:R-:W-:-:S13]  /*1d860*/  ISETP.GE.AND P1, PT, R2, UR4, PT ;  /* 0x0000000402007c0c */ /* 0x004fda000bf26270 */
.L_x_14592:
        /* <DEDUP_REMOVED lines=18> */
[----:B-1----:R-:W-:-:S05]  /*1d990*/  @P0 SHF.R.U32.HI R2, RZ, R3, R5 ;  /* 0x00000003ff020219 */ /* 0x002fca0000011605 */
        /* <DEDUP_REMOVED lines=22> */
.L_x_14580:
[----:B------:R-:W-:Y:S01]  /*1db00*/  LEA R5, R25, R22, 0x3 ;  /* 0x0000001619057211 */ /* 0x000fe200078e18ff */
[----:B------:R-:W-:Y:S01]  /*1db10*/  BSSY B1, `(.L_x_14581) ;  /* 0x0000004000017945 */ /* 0x000fe20003800000 */
[----:B------:R-:W-:-:S04]  /*1db20*/  SHF.L.U32 R2, R29, 0x1f, RZ ;  /* 0x0000001f1d027819 */ /* 0x000fc800000006ff */
[----:B------:R-:W0:Y:S02]  /*1db30*/  SYNCS.PHASECHK.TRANS64.TRYWAIT P0, [R5+URZ+0x16840], R2 ;  /* 0x01684002050075a7 */ /* 0x000e24000800017f */
[----:B0-----:R-:W-:Y:S05]  /*1db40*/  @!P0 BRA `(.L_x_14582) ;  /* 0x0000005c00288947 */ /* 0x001fea0003800000 */
.L_x_14748:
[----:B------:R-:W-:Y:S05]  /*1db50*/  BSYNC B1 ;  /* 0x0000000000017941 */ /* 0x000fea0003800000 */
.L_x_14581:
[----:B------:R-:W2:Y:S01]  /*1db60*/  LDL R9, [R1+0xc] ;  /* 0x00000c0001097983 */ /* 0x000ea20000100800 */
[----:B------:R-:W-:Y:S01]  /*1db70*/  SHF.R.S32.HI R21, RZ, 0x1f, R0 ;  /* 0x0000001fff157819 */ /* 0x000fe20000011400 */
[----:B------:R-:W-:Y:S01]  /*1db80*/  ULDC.64 UR4, c[0x0][0x300] ;  /* 0x0000c00000047ab9 */ /* 0x000fe20000000a00 */
[----:B------:R-:W-:Y:S01]  /*1db90*/  LOP3.LUT P2, RZ, R23, 0x1, RZ, 0xc0, !PT ;  /* 0x0000000117ff7812 */ /* 0x000fe2000784c0ff */
[----:B------:R-:W1:Y:S01]  /*1dba0*/  S2R R8, SR_TID.X ;  /* 0x0000000000087919 */ /* 0x000e620000002100 */
        /* <DEDUP_REMOVED lines=11> */
[----:B--2---:R-:W-:Y:S01]  /*1dc60*/  IMAD R7, R9, UR4, RZ ;  /* 0x0000000409077c24 */ /* 0x004fe2000f8e02ff */
[----:B-1----:R-:W-:-:S03]  /*1dc70*/  LOP3.LUT R9, R8, 0x7f, RZ, 0xc0, !PT ;  /* 0x0000007f08097812 */ /* 0x002fc600078ec0ff */
[----:B------:R-:W-:Y:S01]  /*1dc80*/  IMAD R7, R18, UR5, R7 ;  /* 0x0000000512077c24 */ /* 0x000fe2000f8e0207 */
[----:B------:R-:W-:Y:S01]  /*1dc90*/  ULDC.64 UR4, c[0x0][0x2e8] ;  /* 0x0000ba0000047ab9 */ /* 0x000fe20000000a00 */
[----:B------:R-:W-:Y:S02]  /*1dca0*/  IMAD.SHL.U32 R11, R9, 0x8, RZ ;  /* 0x00000008090b7824 */ /* 0x000fe400078e00ff */
[----:B------:R-:W-:Y:S02]  /*1dcb0*/  IMAD.SHL.U32 R9, R8, 0x8, RZ ;  /* 0x0000000808097824 */ /* 0x000fe400078e00ff */
[----:B------:R-:W-:-:S03]  /*1dcc0*/  IMAD.IADD R7, R7, 0x1, R3 ;  /* 0x0000000107077824 */ /* 0x000fc600078e0203 */
[----:B------:R-:W-:-:S04]  /*1dcd0*/  LOP3.LUT R9, R9, 0x1f8, RZ, 0xc0, !PT ;  /* 0x000001f809097812 */ /* 0x000fc800078ec0ff */
[----:B------:R-:W-:Y:S02]  /*1dce0*/  LOP3.LUT R9, R9, 0x38, R8, 0x78, !PT ;  /* 0x0000003809097812 */ /* 0x000fe400078e7808 */
        /* <DEDUP_REMOVED lines=11> */
[----:B------:R-:W-:-:S04]  /*1dda0*/  LOP3.LUT R11, R11, 0x38, RZ, 0xc0, !PT ;  /* 0x000000380b0b7812 */ /* 0x000fc800078ec0ff */
[----:B------:R-:W-:-:S04]  /*1ddb0*/  SHF.L.U32 R7, R11, 0x1, RZ ;  /* 0x000000010b077819 */ /* 0x000fc800000006ff */
        /* <DEDUP_REMOVED lines=36> */
.L_x_14766:
        /* <DEDUP_REMOVED lines=8> */
.L_x_14584:
        /* <DEDUP_REMOVED lines=11> */
.L_x_14585:
[----:B------:R1:W-:Y:S01]  /*1e130*/  SYNCS.ARRIVE.TRANS64.A1T0 RZ, [R5+URZ+0x16830], RZ ;  /* 0x016830ff05ff79a7 */ /* 0x0003e2000810003f */
[----:B------:R-:W-:Y:S05]  /*1e140*/  @!P3 BRA `(.L_x_14586) ;  /* 0x000000000004b947 */ /* 0x000fea0003800000 */
[----:B------:R-:W-:Y:S01]  /*1e150*/  BPT.TRAP 0x1 ;  /* 0x000000040000795c */ /* 0x000fe20000300000 */
.L_x_14586:
[----:B------:R-:W-:Y:S01]  /*1e160*/  SHF.L.U32 R2, R20, 0x1f, RZ ;  /* 0x0000001f14027819 */ /* 0x000fe200000006ff */
[----:B-1----:R-:W-:Y:S01]  /*1e170*/  IMAD R5, R6, 0x8, R22 ;  /* 0x0000000806057824 */ /* 0x002fe200078e0216 */
[----:B------:R-:W-:Y:S03]  /*1e180*/  BSSY B1, `(.L_x_14587) ;  /* 0x0000003000017945 */ /* 0x000fe60003800000 */
[----:B------:R-:W1:Y:S02]  /*1e190*/  SYNCS.PHASECHK.TRANS64.TRYWAIT P0, [R5+URZ+0x16860], R2 ;  /* 0x01686002050075a7 */ /* 0x000e64000800017f */
[----:B-1----:R-:W-:Y:S05]  /*1e1a0*/  @!P0 BRA `(.L_x_14588) ;  /* 0x0000005c00e08947 */ /* 0x002fea0003800000 */
.L_x_14767:
[----:B------:R-:W-:Y:S05]  /*1e1b0*/  BSYNC B1 ;  /* 0x0000000000017941 */ /* 0x000fea0003800000 */
.L_x_14587:
[----:B------:R-:W2:Y:S04]  /*1e1c0*/  LDL R11, [R1+0x18] ;  /* 0x00001800010b7983 */ /* 0x000ea80000100800 */
[----:B0-----:R-:W2:Y:S01]  /*1e1d0*/  LDL.LU R8, [R1+0x8] ;  /* 0x0000080001087983 */ /* 0x001ea20000300800 */
        /* <DEDUP_REMOVED lines=59> */
.L_x_14785:
[----:B------:R-:W2:Y:S01]  /*1e590*/  LDL R9, [R1+0xc] ;  /* 0x00000c0001097983 */ /* 0x000ea20000100800 */
[----:B------:R-:W-:Y:S01]  /*1e5a0*/  ISETP.LT.OR P0, PT, R8, 0x71, P1 ;  /* 0x000000710800780c */ /* 0x000fe20000f01670 */
[----:B------:R-:W-:Y:S01]  /*1e5b0*/  ULDC.64 UR4, c[0x0][0x328] ;  /* 0x0000ca0000047ab9 */ /* 0x000fe20000000a00 */
[----:B-1----:R-:W-:-:S04]  /*1e5c0*/  IADD3 R2, P2, R2, R7, RZ ;  /* 0x0000000702027210 */ /* 0x002fc80007f5e0ff */
[----:B------:R-:W-:-:S07]  /*1e5d0*/  IADD3.X R3, RZ, R24, RZ, P2, !PT ;  /* 0x00000018ff037210 */ /* 0x000fce00017fe4ff */
        /* <DEDUP_REMOVED lines=23> */
.L_x_14590:
        /* <DEDUP_REMOVED lines=12> */
.L_x_14591:
[----:B------:R-:W2:Y:S01]  /*1e810*/  LDL R0, [R1+0x1c] ;  /* 0x00001c0001007983 */ /* 0x000ea20000100800 */
[----:B------:R0:W-:Y:S01]  /*1e820*/  SYNCS.ARRIVE.TRANS64.A1T0 RZ, [R5+URZ+0x16850], RZ ;  /* 0x016850ff05ff79a7 */ /* 0x0001e2000810003f */
[C---:B------:R-:W-:Y:S01]  /*1e830*/  VIADD R7, R26.reuse, 0xffffffff ;  /* 0xffffffff1a077836 */ /* 0x040fe20000000000 */
[----:B------:R-:W-:Y:S01]  /*1e840*/  MOV R20, R29 ;  /* 0x0000001d00147202 */ /* 0x000fe20000000f00 */
[----:B------:R0:W-:Y:S01]  /*1e850*/  STL [R1+0x8], R26 ;  /* 0x0000081a01007387 */ /* 0x0001e20000100800 */
[----:B------:R-:W-:Y:S01]  /*1e860*/  IMAD.MOV.U32 R6, RZ, RZ, R25 ;  /* 0x000000ffff067224 */ /* 0x000fe200078e0019 */
[----:B--2---:R-:W-:-:S13]  /*1e870*/  ISETP.GT.AND P0, PT, R26, R0, PT ;  /* 0x000000001a00720c */ /* 0x004fda0003f04270 */
[----:B0-----:R-:W-:Y:S05]  /*1e880*/  @P0 BRA `(.L_x_14592) ;  /* 0xffffffec00f80947 */ /* 0x001fea000383ffff */
.L_x_14579:
[----:B------:R-:W-:Y:S05]  /*1e890*/  BSYNC B0 ;  /* 0x0000000000007941 */ /* 0x000fea0003800000 */
.L_x_14578:
[----:B-1----:R-:W0:Y:S01]  /*1e8a0*/  S2R R0, SR_TID.X ;  /* 0x0000000000007919 */ /* 0x002e220000002100 */
        /* <DEDUP_REMOVED lines=16> */
.L_x_14594:
[----:B------:R-:W-:Y:S05]  /*1e9b0*/  BSYNC B0 ;  /* 0x0000000000007941 */ /* 0x000fea0003800000 */
.L_x_14593:
[----:B------:R-:W-:-:S05]  /*1e9c0*/  IMAD.U32 R0, RZ, RZ, UR38 ;  /* 0x00000026ff007e24 */ /* 0x000fca000f8e00ff */
[----:B------:R-:W-:-:S13]  /*1e9d0*/  ISETP.NE.AND P0, PT, R0, 0x3, PT ;  /* 0x000000030000780c */ /* 0x000fda0003f05270 */
[----:B------:R-:W-:Y:S05]  /*1e9e0*/  @!P0 BRA `(.L_x_14595) ;  /* 0x0000000000048947 */ /* 0x000fea0003800000 */
[----:B------:R-:W-:Y:S01]  /*1e9f0*/  BPT.TRAP 0x1 ;  /* 0x000000040000795c */ /* 0x000fe20000300000 */
.L_x_14595:
[----:B------:R-:W2:Y:S01]  /*1ea00*/  LDL.LU R2, [R1+0x18] ;  /* 0x0000180001027983 */ /* 0x000ea20000300800 */
[----:B------:R-:W-:Y:S01]  /*1ea10*/  IMAD R0, R25, 0x8, R22 ;  /* 0x0000000819007824 */ /* 0x000fe200078e0216 */
[----:B------:R-:W-:Y:S01]  /*1ea20*/  SHF.L.U32 R3, R29, 0x1f, RZ ;  /* 0x0000001f1d037819 */ /* 0x000fe200000006ff */
[----:B------:R-:W-:Y:S03]  /*1ea30*/  BSSY B0, `(.L_x_14596) ;  /* 0x0000004000007945 */ /* 0x000fe60003800000 */
[----:B------:R-:W0:Y:S01]  /*1ea40*/  SYNCS.PHASECHK.TRANS64.TRYWAIT P0, [R0+URZ+0x16860], R3 ;  /* 0x01686003000075a7 */ /* 0x000e22000800017f */
[----:B--2---:R-:W-:Y:S01]  /*1ea50*/  IMAD R6, R26, -0x80, R2 ;  /* 0xffffff801a067824 */ /* 0x004fe200078e0202 */
[----:B0-----:R-:W-:Y:S06]  /*1ea60*/  @!P0 BRA `(.L_x_14597) ;  /* 0x00000060000c8947 */ /* 0x001fec0003800000 */
.L_x_14786:
[----:B------:R-:W-:Y:S05]  /*1ea70*/  BSYNC B0 ;  /* 0x0000000000007941 */ /* 0x000fea0003800000 */
.L_x_14596:
[----:B------:R-:W1:Y:S01]  /*1ea80*/  S2R R2, SR_TID.X ;  /* 0x0000000000027919 */ /* 0x000e620000002100 */
[----:B------:R-:W-:Y:S01]  /*1ea90*/  UMOV UR4, 0xffffffff ;  /* 0xffffffff00047882 */ /* 0x000fe20000000000 */
[----:B------:R-:W2:Y:S01]  /*1eaa0*/  S2R R7, SR_TID.X ;  /* 0x0000000000077919 */ /* 0x000ea20000002100 */
[----:B-1----:R-:W-:Y:S01]  /*1eab0*/  LOP3.LUT R5, R2, 0x7f, RZ, 0xc0, !PT ;  /* 0x0000007f02057812 */ /* 0x002fe200078ec0ff */
[----:B--2---:R-:W-:-:S04]  /*1eac0*/  IMAD.SHL.U32 R2, R7, 0x8, RZ ;  /* 0x0000000807027824 */ /* 0x004fc800078e00ff */
        /* <DEDUP_REMOVED lines=15> */
[C---:B------:R-:W-:Y:S02]  /*1ebc0*/  ISETP.GE.AND P0, PT, R2.reuse, UR4, PT ;  /* 0x0000000402007c0c */ /* 0x040fe4000bf06270 */
[----:B------:R-:W-:Y:S02]  /*1ebd0*/  SHF.L.U32 R5, R2, 0x1, RZ ;  /* 0x0000000102057819 */ /* 0x000fe400000006ff */
[----:B------:R-:W-:Y:S02]  /*1ebe0*/  ISETP.LT.OR P1, PT, R6, 0x1, P0 ;  /* 0x000000010600780c */ /* 0x000fe40000721670 */
[----:B--2---:R-:W-:Y:S02]  /*1ebf0*/  IADD3 R2, P2, R14, R5, RZ ;  /* 0x000000050e027210 */ /* 0x004fe40007f5e0ff */
[----:B------:R-:W1:Y:S03]  /*1ec00*/  SHFL.IDX PT, R14, R17, 0x1, 0x181f ;  /* 0x00381f00110e7f89 */ /* 0x000e6600000e0000 */
[----:B0-----:R-:W-:-:S06]  /*1ec10*/  IMAD.X R3, RZ, RZ, R3, P2 ;  /* 0x000000ffff037224 */ /* 0x001fcc00010e0603 */
        /* <DEDUP_REMOVED lines=34> */
[----:B------:R-:W1:Y:S04]  /*1ee40*/  SHFL.IDX PT, R24, R24, 0x7, 0x181f ;  /* 0x00f81f0018187f89 */ /* 0x000e6800000e0000 */
[----:B------:R2:W3:Y:S01]  /*1ee50*/  SHFL.IDX PT, R14, R17, 0x7, 0x181f ;  /* 0x00f81f00110e7f89 */ /* 0x0004e200000e0000 */
[----:B0-----:R-:W-:-:S05]  /*1ee60*/  IADD3.X R3, RZ, R3, RZ, P2, !PT ;  /* 0x00000003ff037210 */ /* 0x001fca00017fe4ff */
[----:B-1----:R2:W-:Y:S02]  /*1ee70*/  LDGSTS.E.BYPASS.LTC128B.128 [R4+0x3400], desc[UR42][R2.64], !P1 ;  /* 0x0340000002047fae */ /* 0x0025e4000c901d6a */
.L_x_14804:
        /* <DEDUP_REMOVED lines=9> */
.L_x_14599:
        /* <DEDUP_REMOVED lines=11> */
.L_x_14600:
[----:B------:R-:W-:Y:S01]  /*1efc0*/  VIADD R25, R25, 0x1 ;  /* 0x0000000119197836 */ /* 0x000fe20000000000 */
[----:B------:R0:W-:Y:S04]  /*1efd0*/  SYNCS.ARRIVE.TRANS64.A1T0 RZ, [R0+URZ+0x16850], RZ ;  /* 0x016850ff00ff79a7 */ /* 0x0001e8000810003f */
[----:B------:R-:W-:-:S04]  /*1efe0*/  ISETP.NE.AND P0, PT, R25, 0x2, PT ;  /* 0x000000021900780c */ /* 0x000fc80003f05270 */
[----:B0-----:R-:W-:Y:S02]  /*1eff0*/  SEL R0, RZ, 0x1, P0 ;  /* 0x00000001ff007807 */ /* 0x001fe40000000000 */
[----:B------:R-:W-:Y:S02]  /*1f000*/  SEL R25, R25, RZ, P0 ;  /* 0x000000ff19197207 */ /* 0x000fe40000000000 */
[----:B------:R-:W-:-:S07]  /*1f010*/  LOP3.LUT R29, R29, R0, RZ, 0x3c, !PT ;  /* 0x000000001d1d7212 */ /* 0x000fce00078e3cff */
.L_x_14559:
[----:B------:R-:W-:Y:S05]  /*1f020*/  BSYNC B7 ;  /* 0x0000000000077941 */ /* 0x000fea0003800000 */
.L_x_14557:
        /* <DEDUP_REMOVED lines=11> */
.L_x_14601:
        /* <DEDUP_REMOVED lines=10> */
[----:B------:R0:W3:Y:S01]  /*1f180*/  @!P1 LDG.E R3, desc[UR42][R2.64] ;  /* 0x0000002a02039981 */ /* 0x0000e2000c1e1900 */
[C---:B------:R-:W-:Y:S02]  /*1f190*/  ISETP.GE.U32.AND P2, PT, R7.reuse, 0x2, PT ;  /* 0x000000020700780c */ /* 0x040fe40003f46070 */
[C---:B------:R-:W-:Y:S01]  /*1f1a0*/  ISETP.GE.U32.AND P3, PT, R7.reuse, 0x4, PT ;  /* 0x000000040700780c */ /* 0x040fe20003f66070 */
[----:B------:R-:W-:Y:S01]  /*1f1b0*/  SHFL.IDX PT, R0, R16, RZ, 0x1f ;  /* 0x00001fff10007589 */ /* 0x000fe200000e0000 */
[C---:B------:R-:W-:Y:S02]  /*1f1c0*/  ISETP.GE.U32.AND P4, PT, R7.reuse, 0x8, PT ;  /* 0x000000080700780c */ /* 0x040fe40003f86070 */
[C---:B------:R-:W-:Y:S01]  /*1f1d0*/  ISETP.GE.U32.AND P5, PT, R7.reuse, 0x10, PT ;  /* 0x000000100700780c */ /* 0x040fe20003fa6070 */
[----:B------:R-:W-:Y:S01]  /*1f1e0*/  SHFL.IDX PT, R16, R16, 0x1, 0x1f ;  /* 0x00201f0010107f89 */ /* 0x000fe200000e0000 */
[----:B0-----:R-:W-:Y:S02]  /*1f1f0*/  IMAD.MOV.U32 R2, RZ, RZ, RZ ;  /* 0x000000ffff027224 */ /* 0x001fe400078e00ff */
[----:B---3--:R-:W-:Y:S01]  /*1f200*/  @!P1 IMAD.MOV.U32 R2, RZ, RZ, R3 ;  /* 0x000000ffff029224 */ /* 0x008fe200078e0003 */
[----:B------:R-:W-:-:S04]  /*1f210*/  ISETP.NE.AND P1, PT, R7, RZ, PT ;  /* 0x000000ff0700720c */ /* 0x000fc80003f25270 */
[----:B------:R-:W0:Y:S02]  /*1f220*/  SHFL.UP PT, R14, R2, 0x1, RZ ;  /* 0x04200000020e7989 */ /* 0x000e2400000e00ff */
[----:B0-----:R-:W-:-:S04]  /*1f230*/  SEL R5, R14, RZ, P1 ;  /* 0x000000ff0e057207 */ /* 0x001fc80000800000 */
[----:B------:R-:W-:-:S05]  /*1f240*/  IADD3 R4, R2, R5, RZ ;  /* 0x0000000502047210 */ /* 0x000fca0007ffe0ff */
[----:B------:R-:W0:Y:S02]  /*1f250*/  SHFL.UP PT, R14, R4, 0x2, RZ ;  /* 0x04400000040e7989 */ /* 0x000e2400000e00ff */
[----:B0-----:R-:W-:-:S05]  /*1f260*/  SEL R5, R14, RZ, P2 ;  /* 0x000000ff0e057207 */ /* 0x001fca0001000000 */
[----:B------:R-:W-:-:S05]  /*1f270*/  IMAD.IADD R5, R4, 0x1, R5 ;  /* 0x0000000104057824 */ /* 0x000fca00078e0205 */
[----:B------:R-:W2:Y:S02]  /*1f280*/  SHFL.UP PT, R14, R5, 0x4, RZ ;  /* 0x04800000050e7989 */ /* 0x000ea400000e00ff */
        /* <DEDUP_REMOVED lines=9> */
.L_x_14814:
[----:B------:R-:W-:Y:S02]  /*1f320*/  ULDC UR4, c[0x0][0xc38] ;  /* 0x00030e0000047ab9 */ /* 0x000fe40000000800 */
[----:B------:R-:W-:-:S04]  /*1f330*/  IMAD.U32 R4, RZ, RZ, UR4 ;  /* 0x00000004ff047e24 */ /* 0x000fc8000f8e00ff */
[----:B--2---:R-:W-:-:S04]  /*1f340*/  IMAD R5, R14, R4, RZ ;  /* 0x000000040e057224 */ /* 0x004fc800078e02ff */
[----:B------:R-:W-:-:S05]  /*1f350*/  IMAD.IADD R16, R16, 0x1, R5 ;  /* 0x0000000110107824 */ /* 0x000fca00078e0205 */
[----:B------:R-:W-:-:S13]  /*1f360*/  ISETP.GT.AND P6, PT, R16, R0, PT ;  /* 0x000000001000720c */ /* 0x000fda0003fc4270 */
[----:B------:R-:W-:Y:S05]  /*1f370*/  @P6 BRA `(.L_x_14604) ;  /* 0x00000000009c6947 */ /* 0x000fea0003800000 */
.L_x_14609:
[----:B------:R-:W2:Y:S01]  /*1f380*/  LDC R4, c[0x0][0xc3c] ;  /* 0x00030f00ff047b82 */ /* 0x000ea20000000800 */
[----:B------:R-:W-:-:S05]  /*1f390*/  VIADD R19, R19, 0x1f ;  /* 0x0000001f13137836 */ /* 0x000fca0000000000 */
[----:B--2---:R-:W-:-:S13]  /*1f3a0*/  ISETP.GE.AND P6, PT, R19, R4, PT ;  /* 0x000000041300720c */ /* 0x004fda0003fc6270 */
[----:B------:R-:W-:Y:S05]  /*1f3b0*/  @P6 BRA `(.L_x_14605) ;  /* 0x0000000400d06947 */ /* 0x000fea0003800000 */
[----:B------:R-:W2:Y:S01]  /*1f3c0*/  S2R R2, SR_TID.X ;  /* 0x0000000000027919 */ /* 0x000ea20000002100 */
[----:B------:R-:W-:Y:S01]  /*1f3d0*/  BSSY B0, `(.L_x_14606) ;  /* 0x0000009000007945 */ /* 0x000fe20003800000 */
[----:B--2---:R-:W-:-:S04]  /*1f3e0*/  LOP3.LUT R2, R2, 0x1f, RZ, 0xc0, !PT ;  /* 0x0000001f02027812 */ /* 0x004fc800078ec0ff */
[----:B------:R-:W-:Y:S01]  /*1f3f0*/  IADD3 R5, R19, R2, RZ ;  /* 0x0000000213057210 */ /* 0x000fe20007ffe0ff */
[----:B------:R-:W-:-:S03]  /*1f400*/  IMAD.MOV.U32 R2, RZ, RZ, RZ ;  /* 0x000000ffff027224 */ /* 0x000fc600078e00ff */
[----:B------:R-:W-:-:S13]  /*1f410*/  ISETP.GE.OR P6, PT, R5, R4, !P0 ;  /* 0x000000040500720c */ /* 0x000fda00047c6670 */
[----:B------:R-:W-:Y:S05]  /*1f420*/  @P6 BRA `(.L_x_14607) ;  /* 0x00000000000c6947 */ /* 0x000fea0003800000 */
[----:B0-----:R-:W0:Y:S02]  /*1f430*/  LDC.64 R2, c[0x0][0xc80] ;  /* 0x00032000ff027b82 */ /* 0x001e240000000a00 */
[----:B0-----:R-:W-:-:S06]  /*1f440*/  IMAD.WIDE R2, R5, 0x4, R2 ;  /* 0x0000000405027825 */ /* 0x001fcc00078e0202 */
[----:B------:R2:W5:Y:S02]  /*1f450*/  LDG.E R2, desc[UR42][R2.64] ;  /* 0x0000002a02027981 */ /* 0x000564000c1e1900 */
.L_x_14607:
[----:B------:R-:W-:Y:S05]  /*1f460*/  BSYNC B0 ;  /* 0x0000000000007941 */ /* 0x000fea0003800000 */
.L_x_14606:
        /* <DEDUP_REMOVED lines=18> */
.L_x_14822:
[----:B------:R-:W-:Y:S02]  /*1f590*/  ULDC UR4, c[0x0][0xc38] ;  /* 0x00030e0000047ab9 */ /* 0x000fe40000000800 */
[----:B------:R-:W-:-:S04]  /*1f5a0*/  IMAD.U32 R4, RZ, RZ, UR4 ;  /* 0x00000004ff047e24 */ /* 0x000fc8000f8e00ff */
[----:B--2---:R-:W-:-:S05]  /*1f5b0*/  IMAD R5, R14, R4, RZ ;  /* 0x000000040e057224 */ /* 0x004fca00078e02ff */
[----:B------:R-:W-:-:S04]  /*1f5c0*/  IADD3 R16, R5, R16, RZ ;  /* 0x0000001005107210 */ /* 0x000fc80007ffe0ff */
[----:B------:R-:W-:-:S13]  /*1f5d0*/  ISETP.GT.AND P6, PT, R16, R0, PT ;  /* 0x000000001000720c */ /* 0x000fda0003fc4270 */
[----:B------:R-:W-:Y:S05]  /*1f5e0*/  @!P6 BRA `(.L_x_14609) ;  /* 0xfffffffc0064e947 */ /* 0x000fea000383ffff */
.L_x_14604:
        /* <DEDUP_REMOVED lines=8> */
.L_x_14826:
[----:B------:R-:W-:Y:S01]  /*1f670*/  ISETP.NE.AND P0, PT, R6, RZ, PT ;  /* 0x000000ff0600720c */ /* 0x000fe20003f05270 */
[----:B------:R-:W-:-:S12]  /*1f680*/  IMAD.MOV.U32 R6, RZ, RZ, RZ ;  /* 0x000000ffff067224 */ /* 0x000fd800078e00ff */
[----:B------:R-:W-:Y:S05]  /*1f690*/  @!P0 BRA `(.L_x_14611) ;  /* 0x0000000000108947 */ /* 0x000fea0003800000 */
[----:B------:R-:W-:Y:S01]  /*1f6a0*/  UMOV UR4, 0xffffffff ;  /* 0xffffffff00047882 */ /* 0x000fe20000000000 */
[----:B-1----:R-:W-:Y:S02]  /*1f6b0*/  VIADD R12, R5, 0xffffffff ;  /* 0xffffffff050c7836 */ /* 0x002fe40000000000 */
[----:B------:R-:W-:Y:S05]  /*1f6c0*/  BRA.DIV UR4, `(.L_x_14612) ;  /* 0x0000006604707947 */ /* 0x000fea000b800000 */
[----:B------:R4:W1:Y:S02]  /*1f6d0*/  SHFL.IDX PT, R6, R3, R12, 0x1f ;  /* 0x00001f0c03067589 */ /* 0x00086400000e0000 */
.L_x_14611:
[----:B0-2-4-:R-:W0:Y:S01]  /*1f6e0*/  LDC.64 R2, c[0x0][0xc90] ;  /* 0x00032400ff027b82 */ /* 0x015e220000000a00 */
[----:B------:R-:W-:-:S04]  /*1f6f0*/  IMAD.IADD R19, R5, 0x1, R19 ;  /* 0x0000000105137824 */ /* 0x000fc800078e0213 */
[----:B0-----:R-:W-:-:S05]  /*1f700*/  IMAD.WIDE R2, R19, 0x4, R2 ;  /* 0x0000000413027825 */ /* 0x001fca00078e0202 */
[----:B------:R0:W3:Y:S01]  /*1f710*/  LDG.E R7, desc[UR42][R2.64] ;  /* 0x0000002a02077981 */ /* 0x0000e2000c1e1900 */
[----:B-1----:R-:W-:-:S05]  /*1f720*/  IMAD R16, R6, R4, R16 ;  /* 0x0000000406107224 */ /* 0x002fca00078e0210 */
[----:B------:R-:W-:Y:S01]  /*1f730*/  IADD3 R0, R0, -R16, RZ ;  /* 0x8000001000007210 */ /* 0x000fe20007ffe0ff */
[----:B0-----:R-:W-:Y:S02]  /*1f740*/  IMAD.MOV.U32 R2, RZ, RZ, RZ ;  /* 0x000000ffff027224 */ /* 0x001fe400078e00ff */
        /* <DEDUP_REMOVED lines=48> */
[C---:B------:R-:W-:Y:S02]  /*1fa50*/  LOP3.LUT R0, R5.reuse, R4, RZ, 0x3c, !PT ;  /* 0x0000000405007212 */ /* 0x040fe400078e3cff */
[----:B------:R-:W-:Y:S02]  /*1fa60*/  IADD3 R5, R5, R6, RZ ;  /* 0x0000000605057210 */ /* 0x000fe40007ffe0ff */
        /* <DEDUP_REMOVED lines=9> */
.L_x_14605:
[----:B------:R-:W-:Y:S01]  /*1fb00*/  UMOV UR4, URZ ;  /* 0x0000003f00047c82 */ /* 0x000fe20008000000 */
[----:B------:R-:W-:Y:S01]  /*1fb10*/  UMOV UR5, URZ ;  /* 0x0000003f00057c82 */ /* 0x000fe20008000000 */
[----:B------:R-:W-:Y:S01]  /*1fb20*/  ULDC UR6, c[0x0][0xc3c] ;  /* 0x00030f0000067ab9 */ /* 0x000fe20000000800 */
[----:B------:R-:W-:Y:S02]  /*1fb30*/  IMAD.MOV.U32 R16, RZ, RZ, R0 ;  /* 0x000000ffff107224 */ /* 0x000fe400078e0000 */
[----:B------:R-:W-:Y:S02]  /*1fb40*/  IMAD.U32 R17, RZ, RZ, UR4 ;  /* 0x00000004ff117e24 */ /* 0x000fe4000f8e00ff */
[----:B------:R-:W-:Y:S02]  /*1fb50*/  IMAD.U32 R18, RZ, RZ, UR5 ;  /* 0x00000005ff127e24 */ /* 0x000fe4000f8e00ff */
[----:B------:R-:W-:-:S07]  /*1fb60*/  IMAD.U32 R19, RZ, RZ, UR6 ;  /* 0x00000006ff137e24 */ /* 0x000fce000f8e00ff */
.L_x_14613:
        /* <DEDUP_REMOVED lines=10> */
.L_x_14602:
[----:B------:R-:W-:Y:S02]  /*1fc10*/  ULDC UR4, c[0x0][0xc3c] ;  /* 0x00030f0000047ab9 */ /* 0x000fe40000000800 */
[----:B----4-:R-:W-:-:S13]  /*1fc20*/  ISETP.GE.AND P0, PT, R19, UR4, PT ;  /* 0x0000000413007c0c */ /* 0x010fda000bf06270 */
[----:B------:R-:W-:Y:S05]  /*1fc30*/  @!P0 BRA `(.L_x_14614) ;  /* 0xffffff9c00948947 */ /* 0x000fea000383ffff */
[----:B------:R-:W-:Y:S05]  /*1fc40*/  BSYNC B8 ;  /* 0x0000000000087941 */ /* 0x000fea0003800000 */
.L_x_14505:
[----:B0-----:R-:W4:Y:S01]  /*1fc50*/  LDL.LU R0, [R1+0x44] ;  /* 0x0000440001007983 */ /* 0x001f220000300800 */
[----:B------:R-:W-:Y:S01]  /*1fc60*/  BSSY B0, `(.L_x_14615) ;  /* 0x000000b000007945 */ /* 0x000fe20003800000 */
[----:B------:R-:W0:Y:S01]  /*1fc70*/  S2R R5, SR_CgaCtaId ;  /* 0x0000000000057919 */ /* 0x000e220000008800 */
[----:B----4-:R-:W-:-:S05]  /*1fc80*/  VIADD R0, R0, 0x1 ;  /* 0x0000000100007836 */ /* 0x010fca0000000000 */
        /* <DEDUP_REMOVED lines=8> */
.L_x_14829:
[----:B------:R-:W-:Y:S05]  /*1fd10*/  BSYNC B0 ;  /* 0x0000000000007941 */ /* 0x000fea0003800000 */
.L_x_14615:
[----:B------:R-:W-:-:S03]  /*1fd20*/  UMOV UR4, 0xffffffff ;  /* 0xffffffff00047882 */ /* 0x000fc60000000000 */
[----:B------:R-:W-:Y:S05]  /*1fd30*/  BRA.DIV UR4, `(.L_x_14617) ;  /* 0x0000006204107947 */ /* 0x000fea000b800000 */
[----:B0-----:R-:W0:Y:S02]  /*1fd40*/  S2R R0, SR_TID.X ;  /* 0x0000000000007919 */ /* 0x001e240000002100 */
[----:B0-----:R-:W-:-:S04]  /*1fd50*/  SHF.R.U32.HI R0, RZ, 0x5, R0 ;  /* 0x00000005ff007819 */ /* 0x001fc80000011600 */
[----:B------:R-:W-:-:S05]  /*1fd60*/  LOP3.LUT R0, R0, 0x3, RZ, 0xc0, !PT ;  /* 0x0000000300007812 */ /* 0x000fca00078ec0ff */
[----:B------:R0:W4:Y:S02]  /*1fd70*/  SHFL.IDX PT, R14, R0, RZ, 0x1f ;  /* 0x00001fff000e7589 */ /* 0x00012400000e0000 */
.L_x_14832:
[----:B----4-:R-:W-:-:S13]  /*1fd80*/  ISETP.NE.AND P0, PT, R14, RZ, PT ;  /* 0x000000ff0e00720c */ /* 0x010fda0003f05270 */
[----:B------:R-:W-:Y:S05]  /*1fd90*/  @P0 BRA `(.L_x_14289) ;  /* 0x0000000000880947 */ /* 0x000fea0003800000 */
[----:B------:R-:W-:-:S03]  /*1fda0*/  UMOV UR4, 0xffffffff ;  /* 0xffffffff00047882 */ /* 0x000fc60000000000 */
[----:B------:R-:W-:Y:S05]  /*1fdb0*/  BRA.DIV UR4, `(.L_x_14618) ;  /* 0x0000006204247947 */ /* 0x000fea000b800000 */
[----:B------:R-:W-:-:S13]  /*1fdc0*/  ELECT P6, URZ, PT ;  /* 0x00000000003f782f */ /* 0x000fda00038c0000 */
.L_x_14835:
[----:B------:R-:W-:Y:S05]  /*1fdd0*/  @!P6 BRA `(.L_x_14289) ;  /* 0x000000000078e947 */ /* 0x000fea0003800000 */
[----:B------:R-:W-:-:S06]  /*1fde0*/  ULOP3.LUT UR4, UR37, 0x2, URZ, 0xfc, !UPT ;  /* 0x0000000225047892 */ /* 0x000fcc000f8efc3f */
[----:B0-----:R-:W-:-:S05]  /*1fdf0*/  IMAD.U32 R0, RZ, RZ, UR4 ;  /* 0x00000004ff007e24 */ /* 0x001fca000f8e00ff */
[----:B------:R-:W-:-:S13]  /*1fe00*/  ISETP.NE.AND P0, PT, R0, 0x3, PT ;  /* 0x000000030000780c */ /* 0x000fda0003f05270 */
[----:B------:R-:W-:Y:S05]  /*1fe10*/  @!P0 BRA `(.L_x_14619) ;  /* 0x0000000000048947 */ /* 0x000fea0003800000 */
[----:B------:R-:W-:Y:S01]  /*1fe20*/  BPT.TRAP 0x1 ;  /* 0x000000040000795c */ /* 0x000fe20000300000 */
.L_x_14619:
[----:B------:R-:W-:Y:S01]  /*1fe30*/  IMAD R3, R25, 0x8, R5 ;  /* 0x0000000819037824 */ /* 0x000fe200078e0205 */
[----:B------:R-:W-:Y:S01]  /*1fe40*/  SHF.L.U32 R2, R29, 0x1f, RZ ;  /* 0x0000001f1d027819 */ /* 0x000fe200000006ff */
[----:B------:R-:W-:-:S03]  /*1fe50*/  VIADD R25, R25, 0x1 ;  /* 0x0000000119197836 */ /* 0x000fc60000000000 */
[----:B------:R-:W0:Y:S02]  /*1fe60*/  SYNCS.PHASECHK.TRANS64.TRYWAIT P1, [R3+URZ+0x16840], R2 ;  /* 0x01684002030075a7 */ /* 0x000e24000802017f */
[----:B------:R-:W-:-:S04]  /*1fe70*/  ISETP.NE.AND P2, PT, R25, 0x2, PT ;  /* 0x000000021900780c */ /* 0x000fc80003f45270 */
[----:B------:R-:W-:Y:S01]  /*1fe80*/  SEL R0, RZ, 0x1, P2 ;  /* 0x00000001ff007807 */ /* 0x000fe20001000000 */
[----:B0-----:R-:W-:Y:S08]  /*1fe90*/  @!P1 BRA `(.L_x_14620) ;  /* 0x00000060000c9947 */ /* 0x001ff00003800000 */
.L_x_14836:
[----:B------:R-:W-:Y:S02]  /*1fea0*/  SEL R25, R25, RZ, P2 ;  /* 0x000000ff19197207 */ /* 0x000fe40001000000 */
[----:B------:R-:W-:Y:S01]  /*1feb0*/  LOP3.LUT R0, R29, R0, RZ, 0x3c, !PT ;  /* 0x000000001d007212 */ /* 0x000fe200078e3cff */
[----:B------:R-:W-:Y:S06]  /*1fec0*/  @!P0 BRA `(.L_x_14621) ;  /* 0x0000000000048947 */ /* 0x000fec0003800000 */
[----:B------:R-:W-:Y:S01]  /*1fed0*/  BPT.TRAP 0x1 ;  /* 0x000000040000795c */ /* 0x000fe20000300000 */
.L_x_14621:
[----:B------:R-:W-:Y:S01]  /*1fee0*/  IMAD R25, R25, 0x8, R5 ;  /* 0x0000000819197824 */ /* 0x000fe200078e0205 */
[----:B------:R-:W-:-:S04]  /*1fef0*/  SHF.L.U32 R0, R0, 0x1f, RZ ;  /* 0x0000001f00007819 */ /* 0x000fc800000006ff */
[----:B------:R-:W4:Y:S02]  /*1ff00*/  SYNCS.PHASECHK.TRANS64.TRYWAIT P1, [R25+URZ+0x16840], R0 ;  /* 0x01684000190075a7 */ /* 0x000f24000802017f */
[----:B----4-:R-:W-:Y:S05]  /*1ff10*/  @!P1 BRA `(.L_x_14622) ;  /* 0x0000006000009947 */ /* 0x010fea0003800000 */
.L_x_14837:
[----:B------:R-:W-:Y:S05]  /*1ff20*/  @!P0 BRA `(.L_x_14623) ;  /* 0x0000000000048947 */ /* 0x000fea0003800000 */
[----:B------:R-:W-:Y:S01]  /*1ff30*/  BPT.TRAP 0x1 ;  /* 0x000000040000795c */ /* 0x000fe20000300000 */
.L_x_14623:
[----:B------:R-:W5:Y:S02]  /*1ff40*/  SYNCS.PHASECHK.TRANS64.TRYWAIT P1, [R3+URZ+0x16860], R2 ;  /* 0x01686002030075a7 */ /* 0x000f64000802017f */
[----:B-----5:R-:W-:Y:S05]  /*1ff50*/  @!P1 BRA `(.L_x_14624) ;  /* 0x0000006000049947 */ /* 0x020fea0003800000 */
.L_x_14838:
[----:B------:R-:W-:Y:S05]  /*1ff60*/  @!P0 BRA `(.L_x_14625) ;  /* 0x0000000000048947 */ /* 0x000fea0003800000 */
[----:B------:R-:W-:Y:S01]  /*1ff70*/  BPT.TRAP 0x1 ;  /* 0x000000040000795c */ /* 0x000fe20000300000 */
.L_x_14625:
[----:B------:R0:W0:Y:S02]  /*1ff80*/  SYNCS.PHASECHK.TRANS64.TRYWAIT P0, [R25+URZ+0x16860], R0 ;  /* 0x01686000190075a7 */ /* 0x000024000800017f */
[----:B0-----:R-:W-:Y:S05]  /*1ff90*/  @!P0 NANOSLEEP.SYNCS 0x989680 ;  /* 0x009896800000895d */ /* 0x001fea0003900000 */
[----:B------:R-:W0:Y:S02]  /*1ffa0*/  @!P0 SYNCS.PHASECHK.TRANS64 P0, [R25+URZ+0x16860], R0 ;  /* 0x01686000190085a7 */ /* 0x000e24000800007f */
[----:B0-----:R-:W-:Y:S05]  /*1ffb0*/  @!P0 BRA `(.L_x_14625) ;  /* 0xfffffffc00f08947 */ /* 0x001fea000383ffff */
.L_x_14289:
[----:B------:R-:W-:Y:S05]  /*1ffc0*/  BSYNC B9 ;  /* 0x0000000000097941 */ /* 0x000fea0003800000 */
.L_x_14286:
[----:B------:R-:W-:Y:S05]  /*1ffd0*/  EXIT ;  /* 0x000000000000794d */ /* 0x000fea0003800000 */
.L_x_14315:
[----:B0-----:R0:W1:Y:S02]  /*1ffe0*/  SYNCS.PHASECHK.TRANS64.TRYWAIT P6, [R70+URZ+0x16890], R79 ;  /* 0x0168904f460075a7 */ /* 0x00106400080c017f */
[----:B-1----:R-:W-:Y:S05]  /*1fff0*/  @!P6 NANOSLEEP.SYNCS 0x989680 ;  /* 0x009896800000e95d */ /* 0x002fea0003900000 */
[----:B------:R-:W1:Y:S02]  /*20000*/  @!P6 SYNCS.PHASECHK.TRANS64 P6, [R70+URZ+0x16890], R79 ;  /* 0x0168904f4600e5a7 */ /* 0x000e6400080c007f */
[----:B-1----:R-:W-:Y:S05]  /*20010*/  @!P6 BRA `(.L_x_14315) ;  /* 0xfffffffc00f0e947 */ /* 0x002fea000383ffff */
[----:B------:R-:W-:Y:S05]  /*20020*/  BRA `(.L_x_14626) ;  /* 0xfffffe2c00747947 */ /* 0x000fea000383ffff */
.L_x_14316:
        /* <DEDUP_REMOVED lines=8> */
.L_x_14628:
[----:B------:R-:W-:Y:S05]  /*200b0*/  BSYNC B1 ;  /* 0x0000000000017941 */ /* 0x000fea0003800000 */
.L_x_14627:
        /* <DEDUP_REMOVED lines=8> */
.L_x_14629:
[----:B------:R-:W-:Y:S05]  /*20140*/  BRA `(.L_x_14630) ;  /* 0xfffffe2c00407947 */ /* 0x000fea000383ffff */
.L_x_14325:
[----:B------:R-:W-:Y:S01]  /*20150*/  BSSY B1, `(.L_x_14631) ;  /* 0x0000008000017945 */ /* 0x000fe20003800000 */
[----:B--2-4-:R-:W-:Y:S01]  /*20160*/  IMAD.MOV.U32 R13, RZ, RZ, R85 ;  /* 0x000000ffff0d7224 */ /* 0x014fe200078e0055 */
[----:B------:R-:W-:Y:S01]  /*20170*/  MOV R11, 0x1c1f ;  /* 0x00001c1f000b7802 */ /* 0x000fe20000000f00 */
[----:B------:R-:W-:Y:S02]  /*20180*/  IMAD.MOV.U32 R12, RZ, RZ, 0x1 ;  /* 0x00000001ff0c7424 */ /* 0x000fe400078e00ff */
[----:B------:R-:W-:-:S07]  /*20190*/  IMAD.MOV.U32 R15, RZ, RZ, -0x1 ;  /* 0xffffffffff0f7424 */ /* 0x000fce00078e00ff */
[----:B01-3--:R-:W-:Y:S05]  /*201a0*/  WARPSYNC.COLLECTIVE R15, `(.L_x_14632) ;  /* 0x000000000f087348 */ /* 0x00bfea0003c00000 */
[----:B---3--:R2:W3:Y:S02]  /*201b0*/  SHFL.IDX P6, R14, R13, R12, R11 ;  /* 0x0000000c0d0e7389 */ /* 0x0084e400000c000b */
[----:B0123--:R-:W-:Y:S01]  /*201c0*/  ENDCOLLECTIVE ;  /* 0x000000000000791b */ /* 0x00ffe20003800000 */
.L_x_14632:
[----:B------:R-:W-:Y:S05]  /*201d0*/  BSYNC B1 ;  /* 0x0000000000017941 */ /* 0x000fea0003800000 */
.L_x_14631:
[----:B------:R-:W-:Y:S02]  /*201e0*/  IMAD.MOV.U32 R13, RZ, RZ, R84 ;  /* 0x000000ffff0d7224 */ /* 0x000fe400078e0054 */
[----:B------:R-:W-:Y:S02]  /*201f0*/  IMAD.MOV.U32 R12, RZ, RZ, 0x1 ;  /* 0x00000001ff0c7424 */ /* 0x000fe400078e00ff */
[----:B------:R-:W-:Y:S02]  /*20200*/  IMAD.MOV.U32 R11, RZ, RZ, 0x1c1f ;  /* 0x00001c1fff0b7424 */ /* 0x000fe400078e00ff */
[----:B------:R-:W-:Y:S02]  /*20210*/  IMAD.MOV.U32 R15, RZ, RZ, -0x1 ;  /* 0xffffffffff0f7424 */ /* 0x000fe400078e00ff */
[----:B------:R-:W-:-:S07]  /*20220*/  IMAD.MOV.U32 R85, RZ, RZ, R14 ;  /* 0x000000ffff557224 */ /* 0x000fce00078e000e */
[----:B------:R-:W-:Y:S05]  /*20230*/  WARPSYNC.COLLECTIVE R15, `(.L_x_14633) ;  /* 0x000000000f087348 */ /* 0x000fea0003c00000 */
[----:B------:R0:W1:Y:S02]  /*20240*/  SHFL.IDX P6, R14, R13, R12, R11 ;  /* 0x0000000c0d0e7389 */ /* 0x00006400000c000b */
[----:B01----:R-:W-:Y:S01]  /*20250*/  ENDCOLLECTIVE ;  /* 0x000000000000791b */ /* 0x003fe20003800000 */
.L_x_14633:
[----:B------:R-:W-:Y:S05]  /*20260*/  BRA `(.L_x_14634) ;  /* 0xfffffe3000b47947 */ /* 0x000fea000383ffff */
.L_x_14337:
[----:B-1----:R1:W2:Y:S02]  /*20270*/  SYNCS.PHASECHK.TRANS64.TRYWAIT P4, [R70+URZ+0x16890], R79 ;  /* 0x0168904f460075a7 */ /* 0x0022a4000808017f */
[----:B--2---:R-:W-:Y:S05]  /*20280*/  @!P4 NANOSLEEP.SYNCS 0x989680 ;  /* 0x009896800000c95d */ /* 0x004fea0003900000 */
[----:B------:R-:W2:Y:S02]  /*20290*/  @!P4 SYNCS.PHASECHK.TRANS64 P4, [R70+URZ+0x16890], R79 ;  /* 0x0168904f4600c5a7 */ /* 0x000ea4000808007f */
[----:B--2---:R-:W-:Y:S05]  /*202a0*/  @!P4 BRA `(.L_x_14337) ;  /* 0xfffffffc00f0c947 */ /* 0x004fea000383ffff */
[----:B------:R-:W-:Y:S05]  /*202b0*/  BRA `(.L_x_14635) ;  /* 0xfffffe3c00b07947 */ /* 0x000fea000383ffff */
.L_x_14338:
[----:B------:R-:W-:Y:S01]  /*202c0*/  BSSY B1, `(.L_x_14636) ;  /* 0x0000008000017945 */ /* 0x000fe20003800000 */
[----:B0-----:R-:W-:Y:S01]  /*202d0*/  IMAD.MOV.U32 R13, RZ, RZ, R85 ;  /* 0x000000ffff0d7224 */ /* 0x001fe200078e0055 */
[----:B------:R-:W-:Y:S01]  /*202e0*/  MOV R12, RZ ;  /* 0x000000ff000c7202 */ /* 0x000fe20000000f00 */
[----:B------:R-:W-:Y:S02]  /*202f0*/  IMAD.MOV.U32 R11, RZ, RZ, 0x1c1f ;  /* 0x00001c1fff0b7424 */ /* 0x000fe400078e00ff */
[----:B------:R-:W-:-:S07]  /*20300*/  IMAD.MOV.U32 R15, RZ, RZ, -0x1 ;  /* 0xffffffffff0f7424 */ /* 0x000fce00078e00ff */
[----:B-1----:R-:W-:Y:S05]  /*20310*/  WARPSYNC.COLLECTIVE R15, `(.L_x_14637) ;  /* 0x000000000f087348 */ /* 0x002fea0003c00000 */
[----:B------:R0:W2:Y:S02]  /*20320*/  SHFL.IDX P6, R14, R13, R12, R11 ;  /* 0x0000000c0d0e7389 */ /* 0x0000a400000c000b */
[----:B012---:R-:W-:Y:S01]  /*20330*/  ENDCOLLECTIVE ;  /* 0x000000000000791b */ /* 0x007fe20003800000 */
.L_x_14637:
[----:B------:R-:W-:Y:S05]  /*20340*/  BSYNC B1 ;  /* 0x0000000000017941 */ /* 0x000fea0003800000 */
.L_x_14636:
        /* <DEDUP_REMOVED lines=8> */
.L_x_14638:
[----:B------:R-:W-:Y:S01]  /*203d0*/  MOV R82, R14 ;  /* 0x0000000e00527202 */ /* 0x000fe20000000f00 */
[----:B------:R-:W-:Y:S06]  /*203e0*/  BRA `(.L_x_14639) ;  /* 0xfffffe3c007c7947 */ /* 0x000fec000383ffff */
.L_x_14343:
[----:B------:R-:W-:Y:S01]  /*203f0*/  BSSY B1, `(.L_x_14640) ;  /* 0x0000008000017945 */ /* 0x000fe20003800000 */
[----:B0-----:R-:W-:Y:S02]  /*20400*/  IMAD.MOV.U32 R13, RZ, RZ, R85 ;  /* 0x000000ffff0d7224 */ /* 0x001fe400078e0055 */
[----:B------:R-:W-:Y:S02]  /*20410*/  IMAD.MOV.U32 R12, RZ, RZ, 0x1 ;  /* 0x00000001ff0c7424 */ /* 0x000fe400078e00ff */
[----:B------:R-:W-:Y:S02]  /*20420*/  IMAD.MOV.U32 R11, RZ, RZ, 0x1c1f ;  /* 0x00001c1fff0b7424 */ /* 0x000fe400078e00ff */
[----:B------:R-:W-:-:S07]  /*20430*/  IMAD.MOV.U32 R15, RZ, RZ, -0x1 ;  /* 0xffffffffff0f7424 */ /* 0x000fce00078e00ff */
[----:B-1234-:R-:W-:Y:S05]  /*20440*/  WARPSYNC.COLLECTIVE R15, `(.L_x_14641) ;  /* 0x000000000f087348 */ /* 0x01efea0003c00000 */
[----:B------:R0:W0:Y:S02]  /*20450*/  SHFL.IDX P6, R14, R13, R12, R11 ;  /* 0x0000000c0d0e7389 */ /* 0x00002400000c000b */
[----:B01234-:R-:W-:Y:S01]  /*20460*/  ENDCOLLECTIVE ;  /* 0x000000000000791b */ /* 0x01ffe20003800000 */
.L_x_14641:
[----:B------:R-:W-:Y:S05]  /*20470*/  BSYNC B1 ;  /* 0x0000000000017941 */ /* 0x000fea0003800000 */
.L_x_14640:
        /* <DEDUP_REMOVED lines=8> */
.L_x_14642:
[----:B------:R-:W-:Y:S01]  /*20500*/  IMAD.MOV.U32 R84, RZ, RZ, R14 ;  /* 0x000000ffff547224 */ /* 0x000fe200078e000e */
[----:B------:R-:W-:Y:S06]  /*20510*/  BRA `(.L_x_14643) ;  /* 0xfffffe44000c7947 */ /* 0x000fec000383ffff */
.L_x_14348:
[----:B0-----:R0:W1:Y:S02]  /*20520*/  SYNCS.PHASECHK.TRANS64.TRYWAIT P3, [R70+URZ+0x16890], R79 ;  /* 0x0168904f460075a7 */ /* 0x001064000806017f */
[----:B-1----:R-:W-:Y:S05]  /*20530*/  @!P3 NANOSLEEP.SYNCS 0x989680 ;  /* 0x009896800000b95d */ /* 0x002fea0003900000 */
[----:B------:R-:W1:Y:S02]  /*20540*/  @!P3 SYNCS.PHASECHK.TRANS64 P3, [R70+URZ+0x16890], R79 ;  /* 0x0168904f4600b5a7 */ /* 0x000e64000806007f */
[----:B-1----:R-:W-:Y:S05]  /*20550*/  @!P3 BRA `(.L_x_14348) ;  /* 0xfffffffc00f0b947 */ /* 0x002fea000383ffff */
[----:B------:R-:W-:Y:S05]  /*20560*/  BRA `(.L_x_14644) ;  /* 0xfffffe4c00187947 */ /* 0x000fea000383ffff */
.L_x_14349:
        /* <DEDUP_REMOVED lines=8> */
.L_x_14646:
[----:B------:R-:W-:Y:S05]  /*205f0*/  BSYNC B1 ;  /* 0x0000000000017941 */ /* 0x000fea0003800000 */
.L_x_14645:
        /* <DEDUP_REMOVED lines=8> */
.L_x_14647:
[----:B------:R-:W-:Y:S01]  /*20680*/  IMAD.MOV.U32 R33, RZ, RZ, R14 ;  /* 0x000000ffff217224 */ /* 0x000fe200078e000e */
[----:B------:R-:W-:Y:S06]  /*20690*/  BRA `(.L_x_14648) ;  /* 0xfffffe4c003c7947 */ /* 0x000fec000383ffff */
.L_x_14352:
        /* <DEDUP_REMOVED lines=8> */
.L_x_14650:
[----:B------:R-:W-:Y:S05]  /*20720*/  BSYNC B1 ;  /* 0x0000000000017941 */ /* 0x000fea0003800000 */
.L_x_14649:
        /* <DEDUP_REMOVED lines=8> */
.L_x_14651:
[----:B------:R-:W-:Y:S01]  /*207b0*/  IMAD.MOV.U32 R33, RZ, RZ, R14 ;  /* 0x000000ffff217224 */ /* 0x000fe200078e000e */
[----:B------:R-:W-:Y:S06]  /*207c0*/  BRA `(.L_x_14652) ;  /* 0xfffffe4c003c7947 */ /* 0x000fec000383ffff */
.L_x_14356:
[----:B0-----:R0:W3:Y:S02]  /*207d0*/  SYNCS.PHASECHK.TRANS64.TRYWAIT P4, [R70+URZ+0x168b0], R79 ;  /* 0x0168b04f460075a7 */ /* 0x0010e4000808017f */
[----:B---3--:R-:W-:Y:S05]  /*207e0*/  @!P4 NANOSLEEP.SYNCS 0x989680 ;  /* 0x009896800000c95d */ /* 0x008fea0003900000 */
[----:B------:R-:W3:Y:S02]  /*207f0*/  @!P4 SYNCS.PHASECHK.TRANS64 P4, [R70+URZ+0x168b0], R79 ;  /* 0x0168b04f4600c5a7 */ /* 0x000ee4000808007f */
[----:B---3--:R-:W-:Y:S05]  /*20800*/  @!P4 BRA `(.L_x_14356) ;  /* 0xfffffffc00f0c947 */ /* 0x008fea000383ffff */
[----:B------:R-:W-:Y:S05]  /*20810*/  BRA `(.L_x_14653) ;  /* 0xfffffe4c00b87947 */ /* 0x000fea000383ffff */
.L_x_14372:
        /* <DEDUP_REMOVED lines=9> */
[----:B--2---:R-:W-:-:S07]  /*208b0*/  MOV R13, R5 ;  /* 0x00000005000d7202 */ /* 0x004fce0000000f00 */
[----:B----45:R-:W-:Y:S05]  /*208c0*/  WARPSYNC.COLLECTIVE R15, `(.L_x_14655) ;  /* 0x000000000f087348 */ /* 0x030fea0003c00000 */
[----:B------:R0:W1:Y:S02]  /*208d0*/  SHFL.IDX P6, R14, R13, R12, R11 ;  /* 0x0000000c0d0e7389 */ /* 0x00006400000c000b */
[----:B01--45:R-:W-:Y:S01]  /*208e0*/  ENDCOLLECTIVE ;  /* 0x000000000000791b */ /* 0x033fe20003800000 */
.L_x_14655:
[----:B------:R-:W-:Y:S05]  /*208f0*/  BSYNC B0 ;  /* 0x0000000000007941 */ /* 0x000fea0003800000 */
.L_x_14654:
[----:B------:R1:W-:Y:S01]  /*20900*/  STL [R1+0x28], R14 ;  /* 0x0000280e01007387 */ /* 0x0003e20000100800 */
[----:B------:R-:W-:Y:S05]  /*20910*/  BRA `(.L_x_14656) ;  /* 0xfffffe58004c7947 */ /* 0x000fea000383ffff */
.L_x_14384:
[----:B------:R-:W-:Y:S01]  /*20920*/  BSSY B1, `(.L_x_14657) ;  /* 0x0000008000017945 */ /* 0x000fe20003800000 */
[----:B--2---:R-:W-:Y:S02]  /*20930*/  IMAD.MOV.U32 R13, RZ, RZ, R6 ;  /* 0x000000ffff0d7224 */ /* 0x004fe400078e0006 */
[----:B------:R-:W-:Y:S02]  /*20940*/  IMAD.MOV.U32 R12, RZ, RZ, RZ ;  /* 0x000000ffff0c7224 */ /* 0x000fe400078e00ff */
[----:B------:R-:W-:Y:S02]  /*20950*/  IMAD.MOV.U32 R11, RZ, RZ, 0x1c1f ;  /* 0x00001c1fff0b7424 */ /* 0x000fe400078e00ff */
[----:B------:R-:W-:-:S07]  /*20960*/  IMAD.MOV.U32 R15, RZ, RZ, -0x1 ;  /* 0xffffffffff0f7424 */ /* 0x000fce00078e00ff */
[----:B-1----:R-:W-:Y:S05]  /*20970*/  WARPSYNC.COLLECTIVE R15, `(.L_x_14658) ;  /* 0x000000000f087348 */ /* 0x002fea0003c00000 */
[----:B-1----:R0:W1:Y:S02]  /*20980*/  SHFL.IDX P6, R14, R13, R12, R11 ;  /* 0x0000000c0d0e7389 */ /* 0x00206400000c000b */
[----:B01----:R-:W-:Y:S01]  /*20990*/  ENDCOLLECTIVE ;  /* 0x000000000000791b */ /* 0x003fe20003800000 */
.L_x_14658:
[----:B------:R-:W-:Y:S05]  /*209a0*/  BSYNC B1 ;  /* 0x0000000000017941 */ /* 0x000fea0003800000 */
.L_x_14657:
[----:B------:R-:W-:Y:S01]  /*209b0*/  IMAD.MOV.U32 R13, RZ, RZ, R4 ;  /* 0x000000ffff0d7224 */ /* 0x000fe200078e0004 */
[----:B------:R-:W-:Y:S01]  /*209c0*/  MOV R3, R14 ;  /* 0x0000000e00037202 */ /* 0x000fe20000000f00 */
[----:B------:R-:W-:Y:S02]  /*209d0*/  IMAD.MOV.U32 R12, RZ, RZ, RZ ;  /* 0x000000ffff0c7224 */ /* 0x000fe400078e00ff */
[----:B------:R-:W-:Y:S02]  /*209e0*/  IMAD.MOV.U32 R11, RZ, RZ, 0x1c1f ;  /* 0x00001c1fff0b7424 */ /* 0x000fe400078e00ff */
[----:B------:R-:W-:-:S07]  /*209f0*/  IMAD.MOV.U32 R15, RZ, RZ, -0x1 ;  /* 0xffffffffff0f7424 */ /* 0x000fce00078e00ff */
[----:B------:R-:W-:Y:S05]  /*20a00*/  WARPSYNC.COLLECTIVE R15, `(.L_x_14659) ;  /* 0x000000000f087348 */ /* 0x000fea0003c00000 */
[----:B------:R0:W1:Y:S02]  /*20a10*/  SHFL.IDX P6, R14, R13, R12, R11 ;  /* 0x0000000c0d0e7389 */ /* 0x00006400000c000b */
[----:B01----:R-:W-:Y:S01]  /*20a20*/  ENDCOLLECTIVE ;  /* 0x000000000000791b */ /* 0x003fe20003800000 */
.L_x_14659:
[----:B------:R-:W-:Y:S02]  /*20a30*/  IMAD.MOV.U32 R13, RZ, RZ, R8 ;  /* 0x000000ffff0d7224 */ /* 0x000fe400078e0008 */
[----:B------:R-:W-:-:S07]  /*20a40*/  IMAD.MOV.U32 R0, RZ, RZ, R14 ;  /* 0x000000ffff007224 */ /* 0x000fce00078e000e */
[----:B------:R-:W-:Y:S05]  /*20a50*/  WARPSYNC.COLLECTIVE R15, `(.L_x_14660) ;  /* 0x000000000f087348 */ /* 0x000fea0003c00000 */
[----:B------:R0:W1:Y:S02]  /*20a60*/  SHFL.IDX P6, R14, R13, R12, R11 ;  /* 0x0000000c0d0e7389 */ /* 0x00006400000c000b */
[----:B01----:R-:W-:Y:S01]  /*20a70*/  ENDCOLLECTIVE ;  /* 0x000000000000791b */ /* 0x003fe20003800000 */
.L_x_14660:
[----:B------:R-:W-:Y:S01]  /*20a80*/  MOV R13, R7 ;  /* 0x00000007000d7202 */ /* 0x000fe20000000f00 */
[----:B------:R-:W-:-:S07]  /*20a90*/  IMAD.MOV.U32 R5, RZ, RZ, R14 ;  /* 0x000000ffff057224 */ /* 0x000fce00078e000e */
[----:B------:R-:W-:Y:S05]  /*20aa0*/  WARPSYNC.COLLECTIVE R15, `(.L_x_14661) ;  /* 0x000000000f087348 */ /* 0x000fea0003c00000 */
[----:B------:R0:W1:Y:S02]  /*20ab0*/  SHFL.IDX P6, R14, R13, R12, R11 ;  /* 0x0000000c0d0e7389 */ /* 0x00006400000c000b */
[----:B01----:R-:W-:Y:S01]  /*20ac0*/  ENDCOLLECTIVE ;  /* 0x000000000000791b */ /* 0x003fe20003800000 */
.L_x_14661:
[----:B------:R-:W-:Y:S05]  /*20ad0*/  BRA `(.L_x_14662) ;  /* 0xfffffe5c00d07947 */ /* 0x000fea000383ffff */
.L_x_14387:
[----:B------:R-:W-:Y:S01]  /*20ae0*/  BSSY B1, `(.L_x_14663) ;  /* 0x0000008000017945 */ /* 0x000fe20003800000 */
[----:B--2---:R-:W-:Y:S02]  /*20af0*/  IMAD.MOV.U32 R13, RZ, RZ, R6 ;  /* 0x000000ffff0d7224 */ /* 0x004fe400078e0006 */
[----:B------:R-:W-:Y:S02]  /*20b00*/  IMAD.MOV.U32 R12, RZ, RZ, 0x1 ;  /* 0x00000001ff0c7424 */ /* 0x000fe400078e00ff */
[----:B------:R-:W-:Y:S02]  /*20b10*/  IMAD.MOV.U32 R11, RZ, RZ, 0x1c1f ;  /* 0x00001c1fff0b7424 */ /* 0x000fe400078e00ff */
[----:B------:R-:W-:-:S07]  /*20b20*/  IMAD.MOV.U32 R15, RZ, RZ, -0x1 ;  /* 0xffffffffff0f7424 */ /* 0x000fce00078e00ff */
[----:B-1----:R-:W-:Y:S05]  /*20b30*/  WARPSYNC.COLLECTIVE R15, `(.L_x_14664) ;  /* 0x000000000f087348 */ /* 0x002fea0003c00000 */
[----:B------:R0:W2:Y:S02]  /*20b40*/  SHFL.IDX P6, R14, R13, R12, R11 ;  /* 0x0000000c0d0e7389 */ /* 0x0000a400000c000b */
[----:B012---:R-:W-:Y:S01]  /*20b50*/  ENDCOLLECTIVE ;  /* 0x000000000000791b */ /* 0x007fe20003800000 */
.L_x_14664:
[----:B------:R-:W-:Y:S05]  /*20b60*/  BSYNC B1 ;  /* 0x0000000000017941 */ /* 0x000fea0003800000 */
.L_x_14663:
        /* <DEDUP_REMOVED lines=8> */
.L_x_14665:
[----:B------:R-:W-:Y:S02]  /*20bf0*/  IMAD.MOV.U32 R13, RZ, RZ, R8 ;  /* 0x000000ffff0d7224 */ /* 0x000fe400078e0008 */
[----:B------:R-:W-:-:S07]  /*20c00*/  IMAD.MOV.U32 R0, RZ, RZ, R14 ;  /* 0x000000ffff007224 */ /* 0x000fce00078e000e */
[----:B------:R-:W-:Y:S05]  /*20c10*/  WARPSYNC.COLLECTIVE R15, `(.L_x_14666) ;  /* 0x000000000f087348 */ /* 0x000fea0003c00000 */
[----:B------:R0:W1:Y:S02]  /*20c20*/  SHFL.IDX P6, R14, R13, R12, R11 ;  /* 0x0000000c0d0e7389 */ /* 0x00006400000c000b */
[----:B01----:R-:W-:Y:S01]  /*20c30*/  ENDCOLLECTIVE ;  /* 0x000000000000791b */ /* 0x003fe20003800000 */
.L_x_14666:
[----:B------:R-:W-:Y:S02]  /*20c40*/  IMAD.MOV.U32 R13, RZ, RZ, R7 ;  /* 0x000000ffff0d7224 */ /* 0x000fe400078e0007 */
[----:B------:R-:W-:-:S07]  /*20c50*/  IMAD.MOV.U32 R5, RZ, RZ, R14 ;  /* 0x000000ffff057224 */ /* 0x000fce00078e000e */
[----:B------:R-:W-:Y:S05]  /*20c60*/  WARPSYNC.COLLECTIVE R15, `(.L_x_14667) ;  /* 0x000000000f087348 */ /* 0x000fea0003c00000 */
[----:B------:R0:W1:Y:S02]  /*20c70*/  SHFL.IDX P6, R14, R13, R12, R11 ;  /* 0x0000000c0d0e7389 */ /* 0x00006400000c000b */
[----:B01----:R-:W-:Y:S01]  /*20c80*/  ENDCOLLECTIVE ;  /* 0x000000000000791b */ /* 0x003fe20003800000 */
.L_x_14667:
[----:B------:R-:W-:Y:S05]  /*20c90*/  BRA `(.L_x_14668) ;  /* 0xfffffe6000387947 */ /* 0x000fea000383ffff */
.L_x_14391:
[----:B0-----:R0:W1:Y:S02]  /*20ca0*/  SYNCS.PHASECHK.TRANS64.TRYWAIT P0, [R2+URZ+0x16800], R5 ;  /* 0x01680005020075a7 */ /* 0x001064000800017f */
[----:B-1----:R-:W-:Y:S05]  /*20cb0*/  @!P0 NANOSLEEP.SYNCS 0x989680 ;  /* 0x009896800000895d */ /* 0x002fea0003900000 */
[----:B------:R-:W1:Y:S02]  /*20cc0*/  @!P0 SYNCS.PHASECHK.TRANS64 P0, [R2+URZ+0x16800], R5 ;  /* 0x01680005020085a7 */ /* 0x000e64000800007f */
[----:B-1----:R-:W-:Y:S05]  /*20cd0*/  @!P0 BRA `(.L_x_14391) ;  /* 0xfffffffc00f08947 */ /* 0x002fea000383ffff */
[----:B------:R-:W-:Y:S05]  /*20ce0*/  BRA `(.L_x_14669) ;  /* 0xfffffe6400487947 */ /* 0x000fea000383ffff */
.L_x_14399:
[----:B------:R-:W0:Y:S01]  /*20cf0*/  LDC R41, c[0x0][0x3f4] ;  /* 0x0000fd00ff297b82 */ /* 0x000e220000000800 */
[----:B------:R-:W-:Y:S01]  /*20d00*/  BSSY B1, `(.L_x_14670) ;  /* 0x0000008000017945 */ /* 0x000fe20003800000 */
[----:B--2---:R-:W-:Y:S01]  /*20d10*/  IMAD.MOV.U32 R13, RZ, RZ, R26 ;  /* 0x000000ffff0d7224 */ /* 0x004fe200078e001a */
[----:B------:R-:W-:Y:S01]  /*20d20*/  MOV R11, 0x1c1f ;  /* 0x00001c1f000b7802 */ /* 0x000fe20000000f00 */
[----:B------:R-:W-:Y:S02]  /*20d30*/  IMAD.MOV.U32 R12, RZ, RZ, RZ ;  /* 0x000000ffff0c7224 */ /* 0x000fe400078e00ff */
[----:B------:R-:W-:-:S07]  /*20d40*/  IMAD.MOV.U32 R15, RZ, RZ, -0x1 ;  /* 0xffffffffff0f7424 */ /* 0x000fce00078e00ff */
[----:B01----:R-:W-:Y:S05]  /*20d50*/  WARPSYNC.COLLECTIVE R15, `(.L_x_14671) ;  /* 0x000000000f087348 */ /* 0x003fea0003c00000 */
[----:B-1----:R1:W2:Y:S02]  /*20d60*/  SHFL.IDX P6, R14, R13, R12, R11 ;  /* 0x0000000c0d0e7389 */ /* 0x0022a400000c000b */
[----:B012---:R-:W-:Y:S01]  /*20d70*/  ENDCOLLECTIVE ;  /* 0x000000000000791b */ /* 0x007fe20003800000 */
.L_x_14671:
[----:B------:R-:W-:Y:S05]  /*20d80*/  BSYNC B1 ;  /* 0x0000000000017941 */ /* 0x000fea0003800000 */
.L_x_14670:
[----:B------:R-:W-:Y:S01]  /*20d90*/  IMAD.MOV.U32 R13, RZ, RZ, R25 ;  /* 0x000000ffff0d7224 */ /* 0x000fe200078e0019 */
[----:B------:R-:W-:Y:S01]  /*20da0*/  ISETP.GE.AND P0, PT, R16, R41, PT ;  /* 0x000000291000720c */ /* 0x000fe20003f06270 */
[----:B------:R-:W-:Y:S02]  /*20db0*/  IMAD.MOV.U32 R12, RZ, RZ, RZ ;  /* 0x000000ffff0c7224 */ /* 0x000fe400078e00ff */
[----:B------:R-:W-:Y:S02]  /*20dc0*/  IMAD.MOV.U32 R11, RZ, RZ, 0x1c1f ;  /* 0x00001c1fff0b7424 */ /* 0x000fe400078e00ff */
[----:B------:R-:W-:Y:S02]  /*20dd0*/  IMAD.MOV.U32 R15, RZ, RZ, -0x1 ;  /* 0xffffffffff0f7424 */ /* 0x000fe400078e00ff */
[----:B------:R-:W-:Y:S02]  /*20de0*/  IMAD.MOV.U32 R0, RZ, RZ, R14 ;  /* 0x000000ffff007224 */ /* 0x000fe400078e000e */
[----:B------:R-:W-:-:S07]  /*20df0*/  IMAD R32, R155, R32, RZ ;  /* 0x000000209b207224 */ /* 0x000fce00078e02ff */
[----:B------:R-:W-:Y:S05]  /*20e00*/  WARPSYNC.COLLECTIVE R15, `(.L_x_14672) ;  /* 0x000000000f087348 */ /* 0x000fea0003c00000 */
[----:B------:R0:W1:Y:S02]  /*20e10*/  SHFL.IDX P6, R14, R13, R12, R11 ;  /* 0x0000000c0d0e7389 */ /* 0x00006400000c000b */
[----:B01----:R-:W-:Y:S01]  /*20e20*/  ENDCOLLECTIVE ;  /* 0x000000000000791b */ /* 0x003fe20003800000 */
.L_x_14672:
[----:B------:R-:W-:Y:S02]  /*20e30*/  ISETP.GE.OR P1, PT, R39, R32, P0 ;  /* 0x000000202700720c */ /* 0x000fe40000726670 */
[----:B------:R-:W-:-:S11]  /*20e40*/  MOV R13, R24 ;  /* 0x00000018000d7202 */ /* 0x000fd60000000f00 */
[C---:B------:R-:W-:Y:S01]  /*20e50*/  @!P1 IMAD.SHL.U32 R5, R16.reuse, 0x2, RZ ;  /* 0x0000000210059824 */ /* 0x040fe200078e00ff */
[----:B------:R-:W-:Y:S01]  /*20e60*/  @!P1 SHF.L.U64.HI R21, R16, 0x1, R17 ;  /* 0x0000000110159819 */ /* 0x000fe20000010211 */
[----:B------:R-:W-:-:S07]  /*20e70*/  IMAD.MOV.U32 R3, RZ, RZ, R14 ;  /* 0x000000ffff037224 */ /* 0x000fce00078e000e */
[----:B------:R-:W-:Y:S05]  /*20e80*/  WARPSYNC.COLLECTIVE R15, `(.L_x_14673) ;  /* 0x000000000f087348 */ /* 0x000fea0003c00000 */
[----:B------:R0:W1:Y:S02]  /*20e90*/  SHFL.IDX P6, R14, R13, R12, R11 ;  /* 0x0000000c0d0e7389 */ /* 0x00006400000c000b */
[----:B01----:R-:W-:Y:S01]  /*20ea0*/  ENDCOLLECTIVE ;  /* 0x000000000000791b */ /* 0x003fe20003800000 */
.L_x_14673:
[----:B------:R-:W-:-:S05]  /*20eb0*/  @!P1 IADD3 R6, P2, R3, R5, RZ ;  /* 0x0000000503069210 */ /* 0x000fca0007f5e0ff */
[----:B------:R-:W-:Y:S02]  /*20ec0*/  @!P1 IMAD.X R7, R0, 0x1, R21, P2 ;  /* 0x0000000100079824 */ /* 0x000fe400010e0615 */
[----:B------:R-:W-:Y:S02]  /*20ed0*/  IMAD.MOV.U32 R13, RZ, RZ, R27 ;  /* 0x000000ffff0d7224 */ /* 0x000fe400078e001b */
[----:B------:R-:W-:-:S07]  /*20ee0*/  IMAD.MOV.U32 R4, RZ, RZ, R14 ;  /* 0x000000ffff047224 */ /* 0x000fce00078e000e */
[----:B------:R-:W-:Y:S05]  /*20ef0*/  WARPSYNC.COLLECTIVE R15, `(.L_x_14674) ;  /* 0x000000000f087348 */ /* 0x000fea0003c00000 */
[----:B------:R0:W1:Y:S02]  /*20f00*/  SHFL.IDX P6, R14, R13, R12, R11 ;  /* 0x0000000c0d0e7389 */ /* 0x00006400000c000b */
[----:B01----:R-:W-:Y:S01]  /*20f10*/  ENDCOLLECTIVE ;  /* 0x000000000000791b */ /* 0x003fe20003800000 */
.L_x_14674:
[----:B------:R-:W2:Y:S01]  /*20f20*/  @!P1 LD.E.128 R8, desc[UR42][R6.64] ;  /* 0x0000002a06089980 */ /* 0x000ea2000c101d00 */
[----:B------:R-:W-:-:S05]  /*20f30*/  @!P1 IADD3 R14, P2, R14, R5, RZ ;  /* 0x000000050e0e9210 */ /* 0x000fca0007f5e0ff */
[----:B------:R-:W-:-:S04]  /*20f40*/  @!P1 IMAD.X R3, R4, 0x1, R21, P2 ;  /* 0x0000000104039824 */ /* 0x000fc800010e0615 */
[----:B------:R-:W-:-:S05]  /*20f50*/  @!P1 IMAD.MOV.U32 R15, RZ, RZ, R3 ;  /* 0x000000ffff0f9224 */ /* 0x000fca00078e0003 */
[----:B------:R0:W5:Y:S01]  /*20f60*/  @!P1 LD.E.128 R4, desc[UR42][R14.64] ;  /* 0x0000002a0e049980 */ /* 0x000162000c101d00 */
[----:B------:R-:W-:Y:S01]  /*20f70*/  CS2R R36, SRZ ;  /* 0x0000000000247805 */ /* 0x000fe2000001ff00 */
[----:B------:R-:W-:Y:S01]  /*20f80*/  IMAD.MOV.U32 R13, RZ, RZ, R26 ;  /* 0x000000ffff0d7224 */ /* 0x000fe200078e001a */
[----:B------:R-:W-:Y:S01]  /*20f90*/  CS2R R34, SRZ ;  /* 0x0000000000227805 */ /* 0x000fe2000001ff00 */
[----:B------:R-:W-:Y:S01]  /*20fa0*/  IMAD.MOV.U32 R12, RZ, RZ, 0x1 ;  /* 0x00000001ff0c7424 */ /* 0x000fe200078e00ff */
[----:B------:R-:W-:Y:S02]  /*20fb0*/  CS2R R30, SRZ ;  /* 0x00000000001e7805 */ /* 0x000fe4000001ff00 */
[----:B------:R-:W-:Y:S02]  /*20fc0*/  CS2R R20, SRZ ;  /* 0x0000000000147805 */ /* 0x000fe4000001ff00 */
[----:B0-----:R-:W-:Y:S01]  /*20fd0*/  MOV R15, 0xffffffff ;  /* 0xffffffff000f7802 */ /* 0x001fe20000000f00 */
[----:B--2---:R-:W-:Y:S01]  /*20fe0*/  @!P1 IMAD.MOV.U32 R37, RZ, RZ, R11 ;  /* 0x000000ffff259224 */ /* 0x004fe200078e000b */
[----:B------:R-:W-:Y:S01]  /*20ff0*/  @!P1 MOV R35, R9 ;  /* 0x0000000900239202 */ /* 0x000fe20000000f00 */
[----:B------:R-:W-:-:S02]  /*21000*/  IMAD.MOV.U32 R11, RZ, RZ, 0x1c1f ;  /* 0x00001c1fff0b7424 */ /* 0x000fc400078e00ff */
[----:B------:R-:W-:Y:S01]  /*21010*/  @!P1 IMAD.MOV.U32 R34, RZ, RZ, R8 ;  /* 0x000000ffff229224 */ /* 0x000fe200078e0008 */
[----:B------:R-:W-:Y:S01]  /*21020*/  MOV R9, R37 ;  /* 0x0000002500097202 */ /* 0x000fe20000000f00 */
[----:B------:R-:W-:-:S07]  /*21030*/  IMAD.MOV.U32 R3, RZ, RZ, R35 ;  /* 0x000000ffff037224 */ /* 0x000fce00078e0023 */
[----:B-----5:R-:W-:Y:S05]  /*21040*/  WARPSYNC.COLLECTIVE R15, `(.L_x_14675) ;  /* 0x000000000f087348 */ /* 0x020fea0003c00000 */
[----:B------:R0:W1:Y:S02]  /*21050*/  SHFL.IDX P6, R14, R13, R12, R11 ;  /* 0x0000000c0d0e7389 */ /* 0x00006400000c000b */
[----:B01---5:R-:W-:Y:S01]  /*21060*/  ENDCOLLECTIVE ;  /* 0x000000000000791b */ /* 0x023fe20003800000 */
.L_x_14675:
[----:B------:R-:W-:Y:S02]  /*21070*/  IMAD.MOV.U32 R0, RZ, RZ, R34 ;  /* 0x000000ffff007224 */ /* 0x000fe400078e0022 */
[----:B------:R-:W-:Y:S01]  /*21080*/  @!P1 IMAD.MOV.U32 R36, RZ, RZ, R10 ;  /* 0x000000ffff249224 */ /* 0x000fe200078e000a */
[----:B------:R-:W-:Y:S02]  /*21090*/  PRMT R43, R3, 0x7610, R43 ;  /* 0x00007610032b7816 */ /* 0x000fe4000000002b */
[----:B------:R-:W-:Y:S01]  /*210a0*/  PRMT R42, R0, 0x7610, R42 ;  /* 0x00007610002a7816 */ /* 0x000fe2000000002a */
[----:B------:R-:W-:-:S05]  /*210b0*/  IMAD.MOV.U32 R8, RZ, RZ, R36 ;  /* 0x000000ffff087224 */ /* 0x000fca00078e0024 */
[----:B------:R-:W-:Y:S01]  /*210c0*/  PRMT R33, R8, 0x5410, R9 ;  /* 0x0000541008217816 */ /* 0x000fe20000000009 */
[----:B------:R-:W-:Y:S02]  /*210d0*/  IMAD.MOV.U32 R13, RZ, RZ, R25 ;  /* 0x000000ffff0d7224 */ /* 0x000fe400078e0019 */
[----:B------:R-:W-:Y:S02]  /*210e0*/  @!P1 IMAD.MOV.U32 R30, RZ, RZ, R4 ;  /* 0x000000ffff1e9224 */ /* 0x000fe400078e0004 */
[----:B------:R-:W-:Y:S02]  /*210f0*/  @!P1 IMAD.MOV.U32 R31, RZ, RZ, R5 ;  /* 0x000000ffff1f9224 */ /* 0x000fe400078e0005 */
[----:B------:R-:W-:Y:S02]  /*21100*/  @!P1 IMAD.MOV.U32 R20, RZ, RZ, R6 ;  /* 0x000000ffff149224 */ /* 0x000fe400078e0006 */
[----:B------:R-:W-:Y:S02]  /*21110*/  @!P1 IMAD.MOV.U32 R21, RZ, RZ, R7 ;  /* 0x000000ffff159224 */ /* 0x000fe400078e0007 */
[----:B------:R-:W-:-:S07]  /*21120*/  IMAD.MOV.U32 R0, RZ, RZ, R14 ;  /* 0x000000ffff007224 */ /* 0x000fce00078e000e */
[----:B------:R-:W-:Y:S05]  /*21130*/  WARPSYNC.COLLECTIVE R15, `(.L_x_14676) ;  /* 0x000000000f087348 */ /* 0x000fea0003c00000 */
[----:B------:R0:W1:Y:S02]  /*21140*/  SHFL.IDX P6, R14, R13, R12, R11 ;  /* 0x0000000c0d0e7389 */ /* 0x00006400000c000b */
[----:B01----:R-:W-:Y:S01]  /*21150*/  ENDCOLLECTIVE ;  /* 0x000000000000791b */ /* 0x003fe20003800000 */
.L_x_14676:
[----:B------:R-:W-:Y:S01]  /*21160*/  IMAD.MOV.U32 R4, RZ, RZ, R30 ;  /* 0x000000ffff047224 */ /* 0x000fe200078e001e */
[----:B------:R-:W-:Y:S01]  /*21170*/  MOV R7, R21 ;  /* 0x0000001500077202 */ /* 0x000fe20000000f00 */
[----:B------:R-:W-:Y:S02]  /*21180*/  IMAD.MOV.U32 R5, RZ, RZ, R31 ;  /* 0x000000ffff057224 */ /* 0x000fe400078e001f */
[----:B------:R-:W-:Y:S01]  /*21190*/  IMAD.MOV.U32 R6, RZ, RZ, R20 ;  /* 0x000000ffff067224 */ /* 0x000fe200078e0014 */
[----:B------:R-:W-:Y:S02]  /*211a0*/  PRMT R42, R42, 0x5410, R7 ;  /* 0x000054102a2a7816 */ /* 0x000fe40000000007 */
[----:B------:R-:W-:Y:S02]  /*211b0*/  PRMT R45, R5, 0x7610, R45 ;  /* 0x00007610052d7816 */ /* 0x000fe4000000002d */
[----:B------:R-:W-:Y:S02]  /*211c0*/  PRMT R56, R4, 0x5410, R6 ;  /* 0x0000541004387816 */ /* 0x000fe40000000006 */
[----:B------:R-:W-:Y:S01]  /*211d0*/  CS2R R4, SRZ ;  /* 0x0000000000047805 */ /* 0x000fe2000001ff00 */
[----:B------:R-:W-:-:S02]  /*211e0*/  IMAD.MOV.U32 R13, RZ, RZ, R24 ;  /* 0x000000ffff0d7224 */ /* 0x000fc400078e0018 */
[----:B------:R-:W-:-:S07]  /*211f0*/  IMAD.MOV.U32 R3, RZ, RZ, R14 ;  /* 0x000000ffff037224 */ /* 0x000fce00078e000e */
[----:B------:R-:W-:Y:S05]  /*21200*/  WARPSYNC.COLLECTIVE R15, `(.L_x_14677) ;  /* 0x000000000f087348 */ /* 0x000fea0003c00000 */
[----:B------:R0:W1:Y:S02]  /*21210*/  SHFL.IDX P6, R14, R13, R12, R11 ;  /* 0x0000000c0d0e7389 */ /* 0x00006400000c000b */
[----:B01----:R-:W-:Y:S01]  /*21220*/  ENDCOLLECTIVE ;  /* 0x000000000000791b */ /* 0x003fe20003800000 */
.L_x_14677:
[----:B------:R-:W-:Y:S02]  /*21230*/  IMAD.MOV.U32 R13, RZ, RZ, R27 ;  /* 0x000000ffff0d7224 */ /* 0x000fe400078e001b */
[----:B------:R-:W-:-:S07]  /*21240*/  IMAD.MOV.U32 R24, RZ, RZ, R14 ;  /* 0x000000ffff187224 */ /* 0x000fce00078e000e */
[----:B------:R-:W-:Y:S05]  /*21250*/  WARPSYNC.COLLECTIVE R15, `(.L_x_14678) ;  /* 0x000000000f087348 */ /* 0x000fea0003c00000 */
[----:B------:R0:W1:Y:S02]  /*21260*/  SHFL.IDX P6, R14, R13, R12, R11 ;  /* 0x0000000c0d0e7389 */ /* 0x00006400000c000b */
[----:B01----:R-:W-:Y:S01]  /*21270*/  ENDCOLLECTIVE ;  /* 0x000000000000791b */ /* 0x003fe20003800000 */
.L_x_14678:
[----:B------:R-:W-:Y:S05]  /*21280*/  BRA `(.L_x_14679) ;  /* 0xfffffe7000387947 */ /* 0x000fea000383ffff */
.L_x_14403:
[----:B0-----:R0:W1:Y:S02]  /*21290*/  SYNCS.PHASECHK.TRANS64.TRYWAIT P1, [R2+URZ+0x16800], R3 ;  /* 0x01680003020075a7 */ /* 0x001064000802017f */
[----:B-1----:R-:W-:Y:S05]  /*212a0*/  @!P1 NANOSLEEP.SYNCS 0x989680 ;  /* 0x009896800000995d */ /* 0x002fea0003900000 */
[----:B------:R-:W1:Y:S02]  /*212b0*/  @!P1 SYNCS.PHASECHK.TRANS64 P1, [R2+URZ+0x16800], R3 ;  /* 0x01680003020095a7 */ /* 0x000e64000802007f */
[----:B-1----:R-:W-:Y:S05]  /*212c0*/  @!P1 BRA `(.L_x_14403) ;  /* 0xfffffffc00f09947 */ /* 0x002fea000383ffff */
[----:B------:R-:W-:Y:S05]  /*212d0*/  BRA `(.L_x_14680) ;  /* 0xfffffe7000d87947 */ /* 0x000fea000383ffff */
.L_x_14409:
[----:B-1----:R1:W3:Y:S02]  /*212e0*/  SYNCS.PHASECHK.TRANS64.TRYWAIT P1, [R0+URZ+0x16830], R5 ;  /* 0x01683005000075a7 */ /* 0x0022e4000802017f */
[----:B---3--:R-:W-:Y:S05]  /*212f0*/  @!P1 NANOSLEEP.SYNCS 0x989680 ;  /* 0x009896800000995d */ /* 0x008fea0003900000 */
[----:B------:R-:W3:Y:S02]  /*21300*/  @!P1 SYNCS.PHASECHK.TRANS64 P1, [R0+URZ+0x16830], R5 ;  /* 0x01683005000095a7 */ /* 0x000ee4000802007f */
[----:B---3--:R-:W-:Y:S05]  /*21310*/  @!P1 BRA `(.L_x_14409) ;  /* 0xfffffffc00f09947 */ /* 0x008fea000383ffff */
[----:B------:R-:W-:Y:S05]  /*21320*/  BRA `(.L_x_14408) ;  /* 0xfffffe8000687947 */ /* 0x000fea000383ffff */
.L_x_14428:
[----:B-1----:R1:W2:Y:S02]  /*21330*/  SYNCS.PHASECHK.TRANS64.TRYWAIT P2, [R11+URZ+0x16830], R10 ;  /* 0x0168300a0b0075a7 */ /* 0x0022a4000804017f */
[----:B--2---:R-:W-:Y:S05]  /*21340*/  @!P2 NANOSLEEP.SYNCS 0x989680 ;  /* 0x009896800000a95d */ /* 0x004fea0003900000 */
[----:B------:R-:W2:Y:S02]  /*21350*/  @!P2 SYNCS.PHASECHK.TRANS64 P2, [R11+URZ+0x16830], R10 ;  /* 0x0168300a0b00a5a7 */ /* 0x000ea4000804007f */
[----:B--2---:R-:W-:Y:S05]  /*21360*/  @!P2 BRA `(.L_x_14428) ;  /* 0xfffffffc00f0a947 */ /* 0x004fea000383ffff */
[----:B------:R-:W-:Y:S05]  /*21370*/  BRA `(.L_x_14427) ;  /* 0xfffffebc001c7947 */ /* 0x000fea000383ffff */
.L_x_14432:
[----:B-1----:R1:W2:Y:S02]  /*21380*/  SYNCS.PHASECHK.TRANS64.TRYWAIT P1, [R11+URZ+0x16850], R10 ;  /* 0x0168500a0b0075a7 */ /* 0x0022a4000802017f */
[----:B--2---:R-:W-:Y:S05]  /*21390*/  @!P1 NANOSLEEP.SYNCS 0x989680 ;  /* 0x009896800000995d */ /* 0x004fea0003900000 */
[----:B------:R-:W2:Y:S02]  /*213a0*/  @!P1 SYNCS.PHASECHK.TRANS64 P1, [R11+URZ+0x16850], R10 ;  /* 0x0168500a0b0095a7 */ /* 0x000ea4000802007f */
[----:B--2---:R-:W-:Y:S05]  /*213b0*/  @!P1 BRA `(.L_x_14432) ;  /* 0xfffffffc00f09947 */ /* 0x004fea000383ffff */
[----:B------:R-:W-:Y:S05]  /*213c0*/  BRA `(.L_x_14429) ;  /* 0xfffffebc00e47947 */ /* 0x000fea000383ffff */
.L_x_14453:
[----:B-1----:R1:W2:Y:S02]  /*213d0*/  SYNCS.PHASECHK.TRANS64.TRYWAIT P2, [R5+URZ+0x16830], R14 ;  /* 0x0168300e050075a7 */ /* 0x0022a4000804017f */
[----:B--2---:R-:W-:Y:S05]  /*213e0*/  @!P2 NANOSLEEP.SYNCS 0x989680 ;  /* 0x009896800000a95d */ /* 0x004fea0003900000 */
[----:B------:R-:W2:Y:S02]  /*213f0*/  @!P2 SYNCS.PHASECHK.TRANS64 P2, [R5+URZ+0x16830], R14 ;  /* 0x0168300e0500a5a7 */ /* 0x000ea4000804007f */
[----:B--2---:R-:W-:Y:S05]  /*21400*/  @!P2 BRA `(.L_x_14453) ;  /* 0xfffffffc00f0a947 */ /* 0x004fea000383ffff */
[----:B------:R-:W-:Y:S05]  /*21410*/  BRA `(.L_x_14452) ;  /* 0xfffffef400d87947 */ /* 0x000fea000383ffff */
.L_x_14457:
[----:B-1----:R1:W2:Y:S02]  /*21420*/  SYNCS.PHASECHK.TRANS64.TRYWAIT P1, [R10+URZ+0x16850], R5 ;  /* 0x016850050a0075a7 */ /* 0x0022a4000802017f */
[----:B--2---:R-:W-:Y:S05]  /*21430*/  @!P1 NANOSLEEP.SYNCS 0x989680 ;  /* 0x009896800000995d */ /* 0x004fea0003900000 */
[----:B------:R-:W2:Y:S02]  /*21440*/  @!P1 SYNCS.PHASECHK.TRANS64 P1, [R10+URZ+0x16850], R5 ;  /* 0x016850050a0095a7 */ /* 0x000ea4000802007f */
[----:B--2---:R-:W-:Y:S05]  /*21450*/  @!P1 BRA `(.L_x_14457) ;  /* 0xfffffffc00f09947 */ /* 0x004fea000383ffff */
[----:B------:R-:W-:Y:S05]  /*21460*/  BRA `(.L_x_14454) ;  /* 0xfffffef800b47947 */ /* 0x000fea000383ffff */
.L_x_14466:
[----:B-1----:R1:W2:Y:S02]  /*21470*/  SYNCS.PHASECHK.TRANS64.TRYWAIT P2, [R5+URZ+0x16830], R12 ;  /* 0x0168300c050075a7 */ /* 0x0022a4000804017f */
[----:B--2---:R-:W-:Y:S05]  /*21480*/  @!P2 NANOSLEEP.SYNCS 0x989680 ;  /* 0x009896800000a95d */ /* 0x004fea0003900000 */
[----:B------:R-:W2:Y:S02]  /*21490*/  @!P2 SYNCS.PHASECHK.TRANS64 P2, [R5+URZ+0x16830], R12 ;  /* 0x0168300c0500a5a7 */ /* 0x000ea4000804007f */
[----:B--2---:R-:W-:Y:S05]  /*214a0*/  @!P2 BRA `(.L_x_14466) ;  /* 0xfffffffc00f0a947 */ /* 0x004fea000383ffff */
[----:B------:R-:W-:Y:S05]  /*214b0*/  BRA `(.L_x_14465) ;  /* 0xffffff1c00b47947 */ /* 0x000fea000383ffff */
.L_x_14470:
[----:B-1----:R1:W2:Y:S02]  /*214c0*/  SYNCS.PHASECHK.TRANS64.TRYWAIT P1, [R10+URZ+0x16850], R5 ;  /* 0x016850050a0075a7 */ /* 0x0022a4000802017f */
[----:B--2---:R-:W-:Y:S05]  /*214d0*/  @!P1 NANOSLEEP.SYNCS 0x989680 ;  /* 0x009896800000995d */ /* 0x004fea0003900000 */
[----:B------:R-:W2:Y:S02]  /*214e0*/  @!P1 SYNCS.PHASECHK.TRANS64 P1, [R10+URZ+0x16850], R5 ;  /* 0x016850050a0095a7 */ /* 0x000ea4000802007f */
[----:B--2---:R-:W-:Y:S05]  /*214f0*/  @!P1 BRA `(.L_x_14470) ;  /* 0xfffffffc00f09947 */ /* 0x004fea000383ffff */
[----:B------:R-:W-:Y:S05]  /*21500*/  BRA `(.L_x_14467) ;  /* 0xffffff2000907947 */ /* 0x000fea000383ffff */
.L_x_14485:
[----:B-1----:R1:W2:Y:S02]  /*21510*/  SYNCS.PHASECHK.TRANS64.TRYWAIT P1, [R11+URZ+0x16850], R0 ;  /* 0x016850000b0075a7 */ /* 0x0022a4000802017f */
[----:B--2---:R-:W-:Y:S05]  /*21520*/  @!P1 NANOSLEEP.SYNCS 0x989680 ;  /* 0x009896800000995d */ /* 0x004fea0003900000 */
[----:B------:R-:W2:Y:S02]  /*21530*/  @!P1 SYNCS.PHASECHK.TRANS64 P1, [R11+URZ+0x16850], R0 ;  /* 0x016850000b0095a7 */ /* 0x000ea4000802007f */
[----:B--2---:R-:W-:Y:S05]  /*21540*/  @!P1 BRA `(.L_x_14485) ;  /* 0xfffffffc00f09947 */ /* 0x004fea000383ffff */
[----:B------:R-:W-:Y:S05]  /*21550*/  BRA `(.L_x_14484) ;  /* 0xffffff5400807947 */ /* 0x000fea000383ffff */
.L_x_14494:
        /* <DEDUP_REMOVED lines=9> */
.L_x_14681:
[C---:B------:R-:W-:Y:S01]  /*215f0*/  VIADD R8, R24.reuse, 0x30 ;  /* 0x0000003018087836 */ /* 0x040fe20000000000 */
[----:B------:R-:W-:-:S04]  /*21600*/  ISETP.GE.OR P3, PT, R24, R21, P0 ;  /* 0x000000151800720c */ /* 0x000fc80000766670 */
[----:B------:R-:W-:Y:S01]  /*21610*/  ISETP.GE.OR P4, PT, R8, R21, P0 ;  /* 0x000000150800720c */ /* 0x000fe20000786670 */
[----:B------:R-:W-:Y:S02]  /*21620*/  VIADD R8, R24, 0x60 ;  /* 0x0000006018087836 */ /* 0x000fe40000000000 */
[----:B------:R-:W-:-:S03]  /*21630*/  IMAD.MOV.U32 R13, RZ, RZ, R7 ;  /* 0x000000ffff0d7224 */ /* 0x000fc600078e0007 */
[----:B------:R-:W-:Y:S01]  /*21640*/  ISETP.GE.OR P2, PT, R8, R21, P0 ;  /* 0x000000150800720c */ /* 0x000fe20000746670 */
[----:B------:R-:W-:-:S12]  /*21650*/  IMAD.MOV.U32 R0, RZ, RZ, R14 ;  /* 0x000000ffff007224 */ /* 0x000fd800078e000e */
[----:B------:R-:W-:Y:S05]  /*21660*/  WARPSYNC.COLLECTIVE R15, `(.L_x_14682) ;  /* 0x000000000f087348 */ /* 0x000fea0003c00000 */
[----:B------:R0:W1:Y:S02]  /*21670*/  SHFL.IDX P6, R14, R13, R12, R11 ;  /* 0x0000000c0d0e7389 */ /* 0x00006400000c000b */
[----:B01----:R-:W-:Y:S01]  /*21680*/  ENDCOLLECTIVE ;  /* 0x000000000000791b */ /* 0x003fe20003800000 */
.L_x_14682:
[----:B------:R-:W-:Y:S01]  /*21690*/  MOV R13, R20 ;  /* 0x00000014000d7202 */ /* 0x000fe20000000f00 */
[----:B------:R-:W-:Y:S02]  /*216a0*/  IMAD.MOV.U32 R12, RZ, RZ, 0x1 ;  /* 0x00000001ff0c7424 */ /* 0x000fe400078e00ff */
[----:B------:R-:W-:-:S07]  /*216b0*/  IMAD.MOV.U32 R3, RZ, RZ, R14 ;  /* 0x000000ffff037224 */ /* 0x000fce00078e000e */
[----:B------:R-:W-:Y:S05]  /*216c0*/  WARPSYNC.COLLECTIVE R15, `(.L_x_14683) ;  /* 0x000000000f087348 */ /* 0x000fea0003c00000 */
[----:B------:R0:W1:Y:S02]  /*216d0*/  SHFL.IDX P6, R14, R13, R12, R11 ;  /* 0x0000000c0d0e7389 */ /* 0x00006400000c000b */
[----:B01----:R-:W-:Y:S01]  /*216e0*/  ENDCOLLECTIVE ;  /* 0x000000000000791b */ /* 0x003fe20003800000 */
.L_x_14683:
[----:B------:R-:W-:-:S04]  /*216f0*/  @!P3 LEA R10, P5, R43, R3, 0x1 ;  /* 0x000000032b0ab211 */ /* 0x000fc800078a08ff */
[----:B------:R-:W-:Y:S01]  /*21700*/  @!P3 LEA.HI.X R3, R43, R0, R33, 0x1, P5 ;  /* 0x000000002b03b211 */ /* 0x000fe200028f0c21 */
[----:B------:R-:W-:Y:S02]  /*21710*/  IMAD.MOV.U32 R13, RZ, RZ, R7 ;  /* 0x000000ffff0d7224 */ /* 0x000fe400078e0007 */
[----:B------:R-:W-:-:S07]  /*21720*/  IMAD.MOV.U32 R4, RZ, RZ, R14 ;  /* 0x000000ffff047224 */ /* 0x000fce00078e000e */
[----:B------:R-:W-:Y:S05]  /*21730*/  WARPSYNC.COLLECTIVE R15, `(.L_x_14684) ;  /* 0x000000000f087348 */ /* 0x000fea0003c00000 */
[----:B------:R0:W1:Y:S02]  /*21740*/  SHFL.IDX P6, R14, R13, R12, R11 ;  /* 0x0000000c0d0e7389 */ /* 0x00006400000c000b */
[----:B01----:R-:W-:Y:S01]  /*21750*/  ENDCOLLECTIVE ;  /* 0x000000000000791b */ /* 0x003fe20003800000 */
.L_x_14684:
[----:B------:R-:W-:Y:S02]  /*21760*/  IMAD.MOV.U32 R13, RZ, RZ, R20 ;  /* 0x000000ffff0d7224 */ /* 0x000fe400078e0014 */
[----:B------:R-:W-:Y:S02]  /*21770*/  IMAD.MOV.U32 R12, RZ, RZ, 0x2 ;  /* 0x00000002ff0c7424 */ /* 0x000fe400078e00ff */
[----:B------:R-:W-:-:S07]  /*21780*/  IMAD.MOV.U32 R5, RZ, RZ, R14 ;  /* 0x000000ffff057224 */ /* 0x000fce00078e000e */
[----:B------:R-:W-:Y:S05]  /*21790*/  WARPSYNC.COLLECTIVE R15, `(.L_x_14685) ;  /* 0x000000000f087348 */ /* 0x000fea0003c00000 */
[----:B------:R0:W1:Y:S02]  /*217a0*/  SHFL.IDX P6, R14, R13, R12, R11 ;  /* 0x0000000c0d0e7389 */ /* 0x00006400000c000b */
[----:B01----:R-:W-:Y:S01]  /*217b0*/  ENDCOLLECTIVE ;  /* 0x000000000000791b */ /* 0x003fe20003800000 */
.L_x_14685:
[----:B------:R-:W-:-:S04]  /*217c0*/  @!P4 LEA R8, P1, R43, R5, 0x1 ;  /* 0x000000052b08c211 */ /* 0x000fc800078208ff */
[----:B------:R-:W-:Y:S01]  /*217d0*/  @!P4 LEA.HI.X R9, R43, R4, R33, 0x1, P1 ;  /* 0x000000042b09c211 */ /* 0x000fe200008f0c21 */
[----:B------:R-:W-:Y:S01]  /*217e0*/  IMAD.MOV.U32 R13, RZ, RZ, R7 ;  /* 0x000000ffff0d7224 */ /* 0x000fe200078e0007 */
[----:B------:R-:W-:-:S07]  /*217f0*/  MOV R6, R14 ;  /* 0x0000000e00067202 */ /* 0x000fce0000000f00 */
[----:B------:R-:W-:Y:S05]  /*21800*/  WARPSYNC.COLLECTIVE R15, `(.L_x_14686) ;  /* 0x000000000f087348 */ /* 0x000fea0003c00000 */
[----:B------:R0:W1:Y:S02]  /*21810*/  SHFL.IDX P6, R14, R13, R12, R11 ;  /* 0x0000000c0d0e7389 */ /* 0x00006400000c000b */
[----:B01----:R-:W-:Y:S01]  /*21820*/  ENDCOLLECTIVE ;  /* 0x000000000000791b */ /* 0x003fe20003800000 */
.L_x_14686:
[----:B------:R-:W-:Y:S02]  /*21830*/  @!P3 IMAD.MOV.U32 R11, RZ, RZ, R3 ;  /* 0x000000ffff0bb224 */ /* 0x000fe400078e0003 */
[----:B------:R-:W-:Y:S02]  /*21840*/  IMAD.MOV.U32 R13, RZ, RZ, R20 ;  /* 0x000000ffff0d7224 */ /* 0x000fe400078e0014 */
[----:B------:R-:W-:Y:S01]  /*21850*/  IMAD.MOV.U32 R12, RZ, RZ, 0x3 ;  /* 0x00000003ff0c7424 */ /* 0x000fe200078e00ff */
        /* <DEDUP_REMOVED lines=9> */
.L_x_14687:
[----:B------:R0:W-:Y:S01]  /*218f0*/  @!P2 ST.E.128 desc[UR42][R4.64], RZ ;  /* 0x000000ff0400a985 */ /* 0x0001e2000c101d2a */
[----:B------:R-:W-:Y:S01]  /*21900*/  IMAD.MOV.U32 R13, RZ, RZ, R7 ;  /* 0x000000ffff0d7224 */ /* 0x000fe200078e0007 */
[----:B------:R-:W-:-:S07]  /*21910*/  MOV R0, R14 ;  /* 0x0000000e00007202 */ /* 0x000fce0000000f00 */
[----:B0-----:R-:W-:Y:S05]  /*21920*/  WARPSYNC.COLLECTIVE R15, `(.L_x_14688) ;  /* 0x000000000f087348 */ /* 0x001fea0003c00000 */
[----:B------:R1:W2:Y:S02]  /*21930*/  SHFL.IDX P6, R14, R13, R12, R11 ;  /* 0x0000000c0d0e7389 */ /* 0x0002a400000c000b */
[----:B012---:R-:W-:Y:S01]  /*21940*/  ENDCOLLECTIVE ;  /* 0x000000000000791b */ /* 0x007fe20003800000 */
.L_x_14688:
[----:B------:R-:W-:Y:S05]  /*21950*/  BRA `(.L_x_14689) ;  /* 0xffffff7000d07947 */ /* 0x000fea000383ffff */
.L_x_14519:
[----:B------:R-:W0:Y:S01]  /*21960*/  S2R R5, SR_TID.X ;  /* 0x0000000000057919 */ /* 0x000e220000002100 */
[----:B------:R-:W-:Y:S01]  /*21970*/  BSSY B1, `(.L_x_14690) ;  /* 0x000000a000017945 */ /* 0x000fe20003800000 */
[----:B-1----:R-:W-:Y:S02]  /*21980*/  IMAD.MOV.U32 R12, RZ, RZ, RZ ;  /* 0x000000ffff0c7224 */ /* 0x002fe400078e00ff */
        /* <DEDUP_REMOVED lines=8> */
.L_x_14691:
[----:B------:R-:W-:Y:S05]  /*21a10*/  BSYNC B1 ;  /* 0x0000000000017941 */ /* 0x000fea0003800000 */
.L_x_14690:
[----:B------:R-:W-:Y:S05]  /*21a20*/  BRA `(.L_x_14692) ;  /* 0xffffff8800b47947 */ /* 0x000fea000383ffff */
.L_x_14521:
[----:B------:R-:W-:Y:S01]  /*21a30*/  BSSY B1, `(.L_x_14693) ;  /* 0x0000006000017945 */ /* 0x000fe20003800000 */
[----:B------:R-:W-:-:S07]  /*21a40*/  IMAD.MOV.U32 R15, RZ, RZ, -0x1 ;  /* 0xffffffffff0f7424 */ /* 0x000fce00078e00ff */
[----:B01----:R-:W-:Y:S05]  /*21a50*/  WARPSYNC.COLLECTIVE R15, `(.L_x_14694) ;  /* 0x000000000f0c7348 */ /* 0x003fea0003c00000 */
[----:B------:R-:W-:Y:S02]  /*21a60*/  ELECT P6, UR62, PT ;  /* 0x00000000003e782f */ /* 0x000fe400038c0000 */
[----:B------:R-:W-:Y:S01]  /*21a70*/  MOV R14, UR62 ;  /* 0x0000003e000e7c02 */ /* 0x000fe20008000f00 */
[----:B01----:R-:W-:Y:S10]  /*21a80*/  ENDCOLLECTIVE ;  /* 0x000000000000791b */ /* 0x003ff40003800000 */
.L_x_14694:
[----:B------:R-:W-:Y:S05]  /*21a90*/  BSYNC B1 ;  /* 0x0000000000017941 */ /* 0x000fea0003800000 */
.L_x_14693:
[----:B------:R-:W-:Y:S05]  /*21aa0*/  BRA `(.L_x_14520) ;  /* 0xffffff8800ac7947 */ /* 0x000fea000383ffff */
.L_x_14523:
[----:B0-----:R0:W2:Y:S02]  /*21ab0*/  SYNCS.PHASECHK.TRANS64.TRYWAIT P0, [R22+URZ+0x16820], R5 ;  /* 0x01682005160075a7 */ /* 0x0010a4000800017f */
[----:B--2---:R-:W-:Y:S05]  /*21ac0*/  @!P0 NANOSLEEP.SYNCS 0x989680 ;  /* 0x009896800000895d */ /* 0x004fea0003900000 */
[----:B------:R-:W2:Y:S02]  /*21ad0*/  @!P0 SYNCS.PHASECHK.TRANS64 P0, [R22+URZ+0x16820], R5 ;  /* 0x01682005160085a7 */ /* 0x000ea4000800007f */
[----:B--2---:R-:W-:Y:S05]  /*21ae0*/  @!P0 BRA `(.L_x_14523) ;  /* 0xfffffffc00f08947 */ /* 0x004fea000383ffff */
[----:B------:R-:W-:Y:S05]  /*21af0*/  BRA `(.L_x_14695) ;  /* 0xffffff8800bc7947 */ /* 0x000fea000383ffff */
.L_x_14527:
[----:B--2---:R2:W3:Y:S02]  /*21b00*/  SYNCS.PHASECHK.TRANS64.TRYWAIT P0, [R10+URZ+0x168a0], R7 ;  /* 0x0168a0070a0075a7 */ /* 0x0044e4000800017f */
[----:B---3--:R-:W-:Y:S05]  /*21b10*/  @!P0 NANOSLEEP.SYNCS 0x989680 ;  /* 0x009896800000895d */ /* 0x008fea0003900000 */
[----:B------:R-:W3:Y:S02]  /*21b20*/  @!P0 SYNCS.PHASECHK.TRANS64 P0, [R10+URZ+0x168a0], R7 ;  /* 0x0168a0070a0085a7 */ /* 0x000ee4000800007f */
[----:B---3--:R-:W-:Y:S05]  /*21b30*/  @!P0 BRA `(.L_x_14527) ;  /* 0xfffffffc00f08947 */ /* 0x008fea000383ffff */
[----:B------:R-:W-:Y:S05]  /*21b40*/  BRA `(.L_x_14696) ;  /* 0xffffff8800d87947 */ /* 0x000fea000383ffff */
.L_x_14532:
[----:B0-----:R0:W1:Y:S02]  /*21b50*/  SYNCS.PHASECHK.TRANS64.TRYWAIT P0, [R10+URZ+0x168c0], R7 ;  /* 0x0168c0070a0075a7 */ /* 0x001064000800017f */
[----:B-1----:R-:W-:Y:S05]  /*21b60*/  @!P0 NANOSLEEP.SYNCS 0x989680 ;  /* 0x009896800000895d */ /* 0x002fea0003900000 */
[----:B------:R-:W1:Y:S02]  /*21b70*/  @!P0 SYNCS.PHASECHK.TRANS64 P0, [R10+URZ+0x168c0], R7 ;  /* 0x0168c0070a0085a7 */ /* 0x000e64000800007f */
[----:B-1----:R-:W-:Y:S05]  /*21b80*/  @!P0 BRA `(.L_x_14532) ;  /* 0xfffffffc00f08947 */ /* 0x002fea000383ffff */
[----:B------:R-:W-:Y:S05]  /*21b90*/  BRA `(.L_x_14697) ;  /* 0xffffff8c00587947 */ /* 0x000fea000383ffff */
.L_x_14539:
[----:B0-----:R0:W2:Y:S02]  /*21ba0*/  SYNCS.PHASECHK.TRANS64.TRYWAIT P1, [R5+URZ+0x168a0], R6 ;  /* 0x0168a006050075a7 */ /* 0x0010a4000802017f */
[----:B--2---:R-:W-:Y:S05]  /*21bb0*/  @!P1 NANOSLEEP.SYNCS 0x989680 ;  /* 0x009896800000995d */ /* 0x004fea0003900000 */
[----:B------:R-:W2:Y:S02]  /*21bc0*/  @!P1 SYNCS.PHASECHK.TRANS64 P1, [R5+URZ+0x168a0], R6 ;  /* 0x0168a006050095a7 */ /* 0x000ea4000802007f */
[----:B--2---:R-:W-:Y:S05]  /*21bd0*/  @!P1 BRA `(.L_x_14539) ;  /* 0xfffffffc00f09947 */ /* 0x004fea000383ffff */
[----:B------:R-:W-:Y:S05]  /*21be0*/  BRA `(.L_x_14698) ;  /* 0xffffff9000247947 */ /* 0x000fea000383ffff */
.L_x_14544:
[----:B-1----:R1:W2:Y:S02]  /*21bf0*/  SYNCS.PHASECHK.TRANS64.TRYWAIT P1, [R5+URZ+0x168c0], R6 ;  /* 0x0168c006050075a7 */ /* 0x0022a4000802017f */
[----:B--2---:R-:W-:Y:S05]  /*21c00*/  @!P1 NANOSLEEP.SYNCS 0x989680 ;  /* 0x009896800000995d */ /* 0x004fea0003900000 */
[----:B------:R-:W2:Y:S02]  /*21c10*/  @!P1 SYNCS.PHASECHK.TRANS64 P1, [R5+URZ+0x168c0], R6 ;  /* 0x0168c006050095a7 */ /* 0x000ea4000802007f */
[----:B--2---:R-:W-:Y:S05]  /*21c20*/  @!P1 BRA `(.L_x_14544) ;  /* 0xfffffffc00f09947 */ /* 0x004fea000383ffff */
[----:B------:R-:W-:Y:S05]  /*21c30*/  BRA `(.L_x_14699) ;  /* 0xffffff90009c7947 */ /* 0x000fea000383ffff */
.L_x_14565:
        /* <DEDUP_REMOVED lines=11> */
.L_x_14701:
[----:B------:R-:W-:Y:S05]  /*21cf0*/  BSYNC B0 ;  /* 0x0000000000007941 */ /* 0x000fea0003800000 */
.L_x_14700:
[----:B------:R-:W-:Y:S05]  /*21d00*/  BRA `(.L_x_14702) ;  /* 0xffffffa000207947 */ /* 0x000fea000383ffff */
.L_x_14568:
[----:B-1----:R1:W2:Y:S02]  /*21d10*/  SYNCS.PHASECHK.TRANS64.TRYWAIT P0, [R3+URZ+0x16840], R4 ;  /* 0x01684004030075a7 */ /* 0x0022a4000800017f */
[----:B--2---:R-:W-:Y:S05]  /*21d20*/  @!P0 NANOSLEEP.SYNCS 0x989680 ;  /* 0x009896800000895d */ /* 0x004fea0003900000 */
[----:B------:R-:W2:Y:S02]  /*21d30*/  @!P0 SYNCS.PHASECHK.TRANS64 P0, [R3+URZ+0x16840], R4 ;  /* 0x01684004030085a7 */ /* 0x000ea4000800007f */
[----:B--2---:R-:W-:Y:S05]  /*21d40*/  @!P0 BRA `(.L_x_14568) ;  /* 0xfffffffc00f08947 */ /* 0x004fea000383ffff */
[----:B------:R-:W-:Y:S05]  /*21d50*/  BRA `(.L_x_14703) ;  /* 0xffffffa000807947 */ /* 0x000fea000383ffff */
.L_x_14569:
        /* <DEDUP_REMOVED lines=8> */
.L_x_14705:
[----:B------:R-:W-:Y:S05]  /*21de0*/  BSYNC B0 ;  /* 0x0000000000007941 */ /* 0x000fea0003800000 */
.L_x_14704:
        /* <DEDUP_REMOVED lines=9> */
.L_x_14706:
[----:B------:R-:W-:Y:S01]  /*21e80*/  MOV R13, R2 ;  /* 0x00000002000d7202 */ /* 0x000fe20000000f00 */
[----:B------:R-:W-:Y:S02]  /*21e90*/  IMAD.MOV.U32 R12, RZ, RZ, 0x1 ;  /* 0x00000001ff0c7424 */ /* 0x000fe400078e00ff */
[----:B------:R-:W-:-:S07]  /*21ea0*/  IMAD.MOV.U32 R7, RZ, RZ, R14 ;  /* 0x000000ffff077224 */ /* 0x000fce00078e000e */
[----:B------:R-:W-:Y:S05]  /*21eb0*/  WARPSYNC.COLLECTIVE R15, `(.L_x_14707) ;  /* 0x000000000f087348 */ /* 0x000fea0003c00000 */
[----:B------:R0:W1:Y:S02]  /*21ec0*/  SHFL.IDX P6, R14, R13, R12, R11 ;  /* 0x0000000c0d0e7389 */ /* 0x00006400000c000b */
[----:B01----:R-:W-:Y:S01]  /*21ed0*/  ENDCOLLECTIVE ;  /* 0x000000000000791b */ /* 0x003fe20003800000 */
.L_x_14707:
        /* <DEDUP_REMOVED lines=15> */
.L_x_14708:
[----:B------:R-:W-:Y:S02]  /*21fd0*/  @P0 IMAD R8, R5, 0x2, R22 ;  /* 0x0000000205080824 */ /* 0x000fe400078e0216 */
[----:B------:R-:W-:Y:S01]  /*21fe0*/  IMAD.MOV.U32 R13, RZ, RZ, R2 ;  /* 0x000000ffff0d7224 */ /* 0x000fe200078e0002 */
[----:B------:R-:W-:Y:S01]  /*21ff0*/  MOV R12, 0x2 ;  /* 0x00000002000c7802 */ /* 0x000fe20000000f00 */
[----:B------:R-:W-:-:S07]  /*22000*/  IMAD.MOV.U32 R7, RZ, RZ, R14 ;  /* 0x000000ffff077224 */ /* 0x000fce00078e000e */
[----:B------:R-:W-:Y:S05]  /*22010*/  WARPSYNC.COLLECTIVE R15, `(.L_x_14709) ;  /* 0x000000000f087348 */ /* 0x000fea0003c00000 */
[----:B------:R0:W1:Y:S02]  /*22020*/  SHFL.IDX P6, R14, R13, R12, R11 ;  /* 0x0000000c0d0e7389 */ /* 0x00006400000c000b */
[----:B01----:R-:W-:Y:S01]  /*22030*/  ENDCOLLECTIVE ;  /* 0x000000000000791b */ /* 0x003fe20003800000 */
.L_x_14709:
        /* <DEDUP_REMOVED lines=15> */
.L_x_14710:
[----:B------:R-:W-:Y:S02]  /*22130*/  @P0 IMAD R8, R5, 0x2, R22 ;  /* 0x0000000205080824 */ /* 0x000fe400078e0216 */
[----:B------:R-:W-:Y:S02]  /*22140*/  IMAD.MOV.U32 R13, RZ, RZ, R2 ;  /* 0x000000ffff0d7224 */ /* 0x000fe400078e0002 */
[----:B------:R-:W-:Y:S02]  /*22150*/  IMAD.MOV.U32 R12, RZ, RZ, 0x3 ;  /* 0x00000003ff0c7424 */ /* 0x000fe400078e00ff */
[----:B------:R-:W-:-:S07]  /*22160*/  IMAD.MOV.U32 R7, RZ, RZ, R14 ;  /* 0x000000ffff077224 */ /* 0x000fce00078e000e */
[----:B------:R-:W-:Y:S05]  /*22170*/  WARPSYNC.COLLECTIVE R15, `(.L_x_14711) ;  /* 0x000000000f087348 */ /* 0x000fea0003c00000 */
[----:B------:R0:W1:Y:S02]  /*22180*/  SHFL.IDX P6, R14, R13, R12, R11 ;  /* 0x0000000c0d0e7389 */ /* 0x00006400000c000b */
[----:B01----:R-:W-:Y:S01]  /*22190*/  ENDCOLLECTIVE ;  /* 0x000000000000791b */ /* 0x003fe20003800000 */
.L_x_14711:
        /* <DEDUP_REMOVED lines=15> */
.L_x_14712:
[----:B------:R-:W-:Y:S02]  /*22290*/  @P0 IMAD R8, R5, 0x2, R22 ;  /* 0x0000000205080824 */ /* 0x000fe400078e0216 */
[----:B------:R-:W-:Y:S02]  /*222a0*/  IMAD.MOV.U32 R13, RZ, RZ, R2 ;  /* 0x000000ffff0d7224 */ /* 0x000fe400078e0002 */
[----:B------:R-:W-:Y:S02]  /*222b0*/  IMAD.MOV.U32 R12, RZ, RZ, 0x4 ;  /* 0x00000004ff0c7424 */ /* 0x000fe400078e00ff */
[----:B------:R-:W-:-:S07]  /*222c0*/  IMAD.MOV.U32 R7, RZ, RZ, R14 ;  /* 0x000000ffff077224 */ /* 0x000fce00078e000e */
[----:B------:R-:W-:Y:S05]  /*222d0*/  WARPSYNC.COLLECTIVE R15, `(.L_x_14713) ;  /* 0x000000000f087348 */ /* 0x000fea0003c00000 */
[----:B------:R0:W1:Y:S02]  /*222e0*/  SHFL.IDX P6, R14, R13, R12, R11 ;  /* 0x0000000c0d0e7389 */ /* 0x00006400000c000b */
[----:B01----:R-:W-:Y:S01]  /*222f0*/  ENDCOLLECTIVE ;  /* 0x000000000000791b */ /* 0x003fe20003800000 */
.L_x_14713:
        /* <DEDUP_REMOVED lines=15> */
.L_x_14714:
[----:B------:R-:W-:Y:S02]  /*223f0*/  @P0 IMAD R8, R5, 0x2, R22 ;  /* 0x0000000205080824 */ /* 0x000fe400078e0216 */
[----:B------:R-:W-:Y:S02]  /*22400*/  IMAD.MOV.U32 R13, RZ, RZ, R2 ;  /* 0x000000ffff0d7224 */ /* 0x000fe400078e0002 */
[----:B------:R-:W-:Y:S02]  /*22410*/  IMAD.MOV.U32 R12, RZ, RZ, 0x5 ;  /* 0x00000005ff0c7424 */ /* 0x000fe400078e00ff */
[----:B------:R-:W-:-:S07]  /*22420*/  IMAD.MOV.U32 R7, RZ, RZ, R14 ;  /* 0x000000ffff077224 */ /* 0x000fce00078e000e */
[----:B------:R-:W-:Y:S05]  /*22430*/  WARPSYNC.COLLECTIVE R15, `(.L_x_14715) ;  /* 0x000000000f087348 */ /* 0x000fea0003c00000 */
[----:B------:R0:W1:Y:S02]  /*22440*/  SHFL.IDX P6, R14, R13, R12, R11 ;  /* 0x0000000c0d0e7389 */ /* 0x00006400000c000b */
[----:B01----:R-:W-:Y:S01]  /*22450*/  ENDCOLLECTIVE ;  /* 0x000000000000791b */ /* 0x003fe20003800000 */
.L_x_14715:
        /* <DEDUP_REMOVED lines=15> */
.L_x_14716:
[----:B------:R-:W-:Y:S02]  /*22550*/  @P0 IMAD R8, R5, 0x2, R22 ;  /* 0x0000000205080824 */ /* 0x000fe400078e0216 */
[----:B------:R-:W-:Y:S02]  /*22560*/  IMAD.MOV.U32 R13, RZ, RZ, R2 ;  /* 0x000000ffff0d7224 */ /* 0x000fe400078e0002 */
[----:B------:R-:W-:Y:S01]  /*22570*/  IMAD.MOV.U32 R12, RZ, RZ, 0x6 ;  /* 0x00000006ff0c7424 */ /* 0x000fe200078e00ff */
[----:B------:R-:W-:-:S07]  /*22580*/  MOV R7, R14 ;  /* 0x0000000e00077202 */ /* 0x000fce0000000f00 */
[----:B------:R-:W-:Y:S05]  /*22590*/  WARPSYNC.COLLECTIVE R15, `(.L_x_14717) ;  /* 0x000000000f087348 */ /* 0x000fea0003c00000 */
[----:B------:R0:W1:Y:S02]  /*225a0*/  SHFL.IDX P6, R14, R13, R12, R11 ;  /* 0x0000000c0d0e7389 */ /* 0x00006400000c000b */
[----:B01----:R-:W-:Y:S01]  /*225b0*/  ENDCOLLECTIVE ;  /* 0x000000000000791b */ /* 0x003fe20003800000 */
.L_x_14717:
        /* <DEDUP_REMOVED lines=15> */
.L_x_14718:
[----:B------:R-:W-:Y:S02]  /*226b0*/  @P0 IMAD R8, R5, 0x2, R22 ;  /* 0x0000000205080824 */ /* 0x000fe400078e0216 */
[----:B------:R-:W-:Y:S02]  /*226c0*/  IMAD.MOV.U32 R13, RZ, RZ, R2 ;  /* 0x000000ffff0d7224 */ /* 0x000fe400078e0002 */
[----:B------:R-:W-:Y:S02]  /*226d0*/  IMAD.MOV.U32 R12, RZ, RZ, 0x7 ;  /* 0x00000007ff0c7424 */ /* 0x000fe400078e00ff */
[----:B------:R-:W-:-:S07]  /*226e0*/  IMAD.MOV.U32 R7, RZ, RZ, R14 ;  /* 0x000000ffff077224 */ /* 0x000fce00078e000e */
[----:B------:R-:W-:Y:S05]  /*226f0*/  WARPSYNC.COLLECTIVE R15, `(.L_x_14719) ;  /* 0x000000000f087348 */ /* 0x000fea0003c00000 */
[----:B------:R0:W1:Y:S02]  /*22700*/  SHFL.IDX P6, R14, R13, R12, R11 ;  /* 0x0000000c0d0e7389 */ /* 0x00006400000c000b */
[----:B01----:R-:W-:Y:S01]  /*22710*/  ENDCOLLECTIVE ;  /* 0x000000000000791b */ /* 0x003fe20003800000 */
.L_x_14719:
        /* <DEDUP_REMOVED lines=14> */
.L_x_14720:
[----:B------:R-:W-:Y:S01]  /*22800*/  IMAD.MOV.U32 R0, RZ, RZ, R14 ;  /* 0x000000ffff007224 */ /* 0x000fe200078e000e */
[----:B------:R-:W-:Y:S06]  /*22810*/  BRA `(.L_x_14721) ;  /* 0xffffff9c00947947 */ /* 0x000fec000383ffff */
.L_x_14574:
[----:B------:R-:W2:Y:S01]  /*22820*/  LDL.LU R11, [R1+0x8] ;  /* 0x00000800010b7983 */ /* 0x000ea20000300800 */
[----:B------:R-:W-:Y:S01]  /*22830*/  IMAD.MOV.U32 R13, RZ, RZ, R0 ;  /* 0x000000ffff0d7224 */ /* 0x000fe200078e0000 */
[----:B------:R-:W-:Y:S01]  /*22840*/  MOV R12, RZ ;  /* 0x000000ff000c7202 */ /* 0x000fe20000000f00 */
[----:B------:R-:W-:Y:S02]  /*22850*/  IMAD.MOV.U32 R15, RZ, RZ, -0x1 ;  /* 0xffffffffff0f7424 */ /* 0x000fe400078e00ff */
[----:B------:R-:W-:-:S05]  /*22860*/  IMAD.IADD R28, R9, 0x1, R28 ;  /* 0x00000001091c7824 */ /* 0x000fca00078e021c */
[----:B------:R-:W-:Y:S01]  /*22870*/  IADD3 R8, R28, 0x10, RZ ;  /* 0x000000101c087810 */ /* 0x000fe20007ffe0ff */
[----:B--2---:R-:W-:Y:S02]  /*22880*/  IMAD R3, R11, R10, RZ ;  /* 0x0000000a0b037224 */ /* 0x004fe400078e02ff */
[----:B------:R-:W-:-:S03]  /*22890*/  IMAD.MOV.U32 R11, RZ, RZ, 0x181f ;  /* 0x0000181fff0b7424 */ /* 0x000fc600078e00ff */
[----:B------:R-:W-:-:S13]  /*228a0*/  ISETP.GE.AND P1, PT, R28, R3, PT ;  /* 0x000000031c00720c */ /* 0x000fda0003f26270 */
[----:B-----5:R-:W-:Y:S05]  /*228b0*/  WARPSYNC.COLLECTIVE R15, `(.L_x_14722) ;  /* 0x000000000f087348 */ /* 0x020fea0003c00000 */
[----:B------:R0:W1:Y:S02]  /*228c0*/  SHFL.IDX P6, R14, R13, R12, R11 ;  /* 0x0000000c0d0e7389 */ /* 0x00006400000c000b */
[----:B01---5:R-:W-:Y:S01]  /*228d0*/  ENDCOLLECTIVE ;  /* 0x000000000000791b */ /* 0x023fe20003800000 */
.L_x_14722:
[----:B------:R-:W-:Y:S02]  /*228e0*/  IMAD.MOV.U32 R13, RZ, RZ, R2 ;  /* 0x000000ffff0d7224 */ /* 0x000fe400078e0002 */
[----:B------:R-:W-:-:S07]  /*228f0*/  IMAD.MOV.U32 R7, RZ, RZ, R14 ;  /* 0x000000ffff077224 */ /* 0x000fce00078e000e */
[----:B------:R-:W-:Y:S05]  /*22900*/  WARPSYNC.COLLECTIVE R15, `(.L_x_14723) ;  /* 0x000000000f087348 */ /* 0x000fea0003c00000 */
[----:B------:R0:W1:Y:S02]  /*22910*/  SHFL.IDX P6, R14, R13, R12, R11 ;  /* 0x0000000c0d0e7389 */ /* 0x00006400000c000b */
[----:B01----:R-:W-:Y:S01]  /*22920*/  ENDCOLLECTIVE ;  /* 0x000000000000791b */ /* 0x003fe20003800000 */
.L_x_14723:
[----:B------:R-:W-:Y:S02]  /*22930*/  IMAD.MOV.U32 R13, RZ, RZ, R0 ;  /* 0x000000ffff0d7224 */ /* 0x000fe400078e0000 */
[----:B------:R-:W-:Y:S02]  /*22940*/  IMAD.MOV.U32 R12, RZ, RZ, 0x1 ;  /* 0x00000001ff0c7424 */ /* 0x000fe400078e00ff */
[----:B------:R-:W-:-:S07]  /*22950*/  IMAD.MOV.U32 R6, RZ, RZ, R14 ;  /* 0x000000ffff067224 */ /* 0x000fce00078e000e */
[----:B------:R-:W-:Y:S05]  /*22960*/  WARPSYNC.COLLECTIVE R15, `(.L_x_14724) ;  /* 0x000000000f087348 */ /* 0x000fea0003c00000 */
[----:B------:R0:W1:Y:S02]  /*22970*/  SHFL.IDX P6, R14, R13, R12, R11 ;  /* 0x0000000c0d0e7389 */ /* 0x00006400000c000b */
[----:B01----:R-:W-:Y:S01]  /*22980*/  ENDCOLLECTIVE ;  /* 0x000000000000791b */ /* 0x003fe20003800000 */
.L_x_14724:
[----:B------:R-:W-:-:S05]  /*22990*/  @!P1 LEA R6, P2, R21, R6, 0x1 ;  /* 0x0000000615069211 */ /* 0x000fca00078408ff */
[----:B------:R-:W-:-:S05]  /*229a0*/  @!P1 IMAD.X R7, RZ, RZ, R7, P2 ;  /* 0x000000ffff079224 */ /* 0x000fca00010e0607 */
[----:B------:R-:W-:Y:S01]  /*229b0*/  @!PT LDS RZ, [RZ] ;  /* 0x00000000fffff984 */ /* 0x000fe20000000800 */
[----:B------:R-:W-:Y:S01]  /*229c0*/  @!PT LDS RZ, [RZ] ;  /* 0x00000000fffff984 */ /* 0x000fe20000000800 */
[----:B------:R-:W-:Y:S01]  /*229d0*/  @!PT LDS RZ, [RZ] ;  /* 0x00000000fffff984 */ /* 0x000fe20000000800 */
[----:B------:R0:W-:Y:S01]  /*229e0*/  @!P1 LDGSTS.E.BYPASS.LTC128B.128 [R20+0x8400], desc[UR42][R6.64], !P0 ;  /* 0x0840000006149fae */ /* 0x0001e2000c101d6a */
[----:B------:R-:W-:Y:S01]  /*229f0*/  IMAD.MOV.U32 R13, RZ, RZ, R2 ;  /* 0x000000ffff0d7224 */ /* 0x000fe200078e0002 */
[----:B------:R-:W-:Y:S01]  /*22a00*/  ISETP.GE.AND P1, PT, R8, R3, PT ;  /* 0x000000030800720c */ /* 0x000fe20003f26270 */
[----:B0-----:R-:W-:-:S12]  /*22a10*/  IMAD.MOV.U32 R6, RZ, RZ, R14 ;  /* 0x000000ffff067224 */ /* 0x001fd800078e000e */
[----:B------:R-:W-:Y:S05]  /*22a20*/  WARPSYNC.COLLECTIVE R15, `(.L_x_14725) ;  /* 0x000000000f087348 */ /* 0x000fea0003c00000 */
[----:B------:R0:W1:Y:S02]  /*22a30*/  SHFL.IDX P6, R14, R13, R12, R11 ;  /* 0x0000000c0d0e7389 */ /* 0x00006400000c000b */
[----:B01----:R-:W-:Y:S01]  /*22a40*/  ENDCOLLECTIVE ;  /* 0x000000000000791b */ /* 0x003fe20003800000 */
.L_x_14725:
[----:B------:R-:W-:Y:S01]  /*22a50*/  MOV R13, R0 ;  /* 0x00000000000d7202 */ /* 0x000fe20000000f00 */
[----:B------:R-:W-:Y:S02]  /*22a60*/  IMAD.MOV.U32 R12, RZ, RZ, 0x2 ;  /* 0x00000002ff0c7424 */ /* 0x000fe400078e00ff */
[----:B------:R-:W-:-:S07]  /*22a70*/  IMAD.MOV.U32 R7, RZ, RZ, R14 ;  /* 0x000000ffff077224 */ /* 0x000fce00078e000e */
[----:B------:R-:W-:Y:S05]  /*22a80*/  WARPSYNC.COLLECTIVE R15, `(.L_x_14726) ;  /* 0x000000000f087348 */ /* 0x000fea0003c00000 */
[----:B------:R0:W1:Y:S02]  /*22a90*/  SHFL.IDX P6, R14, R13, R12, R11 ;  /* 0x0000000c0d0e7389 */ /* 0x00006400000c000b */
[----:B01----:R-:W-:Y:S01]  /*22aa0*/  ENDCOLLECTIVE ;  /* 0x000000000000791b */ /* 0x003fe20003800000 */
.L_x_14726:
        /* <DEDUP_REMOVED lines=16> */
.L_x_14727:
[----:B------:R-:W-:Y:S01]  /*22bb0*/  IMAD.MOV.U32 R13, RZ, RZ, R0 ;  /* 0x000000ffff0d7224 */ /* 0x000fe200078e0000 */
[----:B------:R-:W-:Y:S01]  /*22bc0*/  MOV R12, 0x3 ;  /* 0x00000003000c7802 */ /* 0x000fe20000000f00 */
[----:B------:R-:W-:-:S07]  /*22bd0*/  IMAD.MOV.U32 R7, RZ, RZ, R14 ;  /* 0x000000ffff077224 */ /* 0x000fce00078e000e */
[----:B------:R-:W-:Y:S05]  /*22be0*/  WARPSYNC.COLLECTIVE R15, `(.L_x_14728) ;  /* 0x000000000f087348 */ /* 0x000fea0003c00000 */
[----:B------:R0:W1:Y:S02]  /*22bf0*/  SHFL.IDX P6, R14, R13, R12, R11 ;  /* 0x0000000c0d0e7389 */ /* 0x00006400000c000b */
[----:B01----:R-:W-:Y:S01]  /*22c00*/  ENDCOLLECTIVE ;  /* 0x000000000000791b */ /* 0x003fe20003800000 */
.L_x_14728:
        /* <DEDUP_REMOVED lines=16> */
.L_x_14729:
[----:B------:R-:W-:Y:S02]  /*22d10*/  IMAD.MOV.U32 R13, RZ, RZ, R0 ;  /* 0x000000ffff0d7224 */ /* 0x000fe400078e0000 */
[----:B------:R-:W-:Y:S02]  /*22d20*/  IMAD.MOV.U32 R12, RZ, RZ, 0x4 ;  /* 0x00000004ff0c7424 */ /* 0x000fe400078e00ff */
[----:B------:R-:W-:-:S07]  /*22d30*/  IMAD.MOV.U32 R7, RZ, RZ, R14 ;  /* 0x000000ffff077224 */ /* 0x000fce00078e000e */
[----:B------:R-:W-:Y:S05]  /*22d40*/  WARPSYNC.COLLECTIVE R15, `(.L_x_14730) ;  /* 0x000000000f087348 */ /* 0x000fea0003c00000 */
[----:B------:R0:W1:Y:S02]  /*22d50*/  SHFL.IDX P6, R14, R13, R12, R11 ;  /* 0x0000000c0d0e7389 */ /* 0x00006400000c000b */
[----:B01----:R-:W-:Y:S01]  /*22d60*/  ENDCOLLECTIVE ;  /* 0x000000000000791b */ /* 0x003fe20003800000 */
.L_x_14730:
        /* <DEDUP_REMOVED lines=16> */
.L_x_14731:
[----:B------:R-:W-:Y:S02]  /*22e70*/  IMAD.MOV.U32 R13, RZ, RZ, R0 ;  /* 0x000000ffff0d7224 */ /* 0x000fe400078e0000 */
[----:B------:R-:W-:Y:S02]  /*22e80*/  IMAD.MOV.U32 R12, RZ, RZ, 0x5 ;  /* 0x00000005ff0c7424 */ /* 0x000fe400078e00ff */
[----:B------:R-:W-:-:S07]  /*22e90*/  IMAD.MOV.U32 R7, RZ, RZ, R14 ;  /* 0x000000ffff077224 */ /* 0x000fce00078e000e */
[----:B------:R-:W-:Y:S05]  /*22ea0*/  WARPSYNC.COLLECTIVE R15, `(.L_x_14732) ;  /* 0x000000000f087348 */ /* 0x000fea0003c00000 */
[----:B------:R0:W1:Y:S02]  /*22eb0*/  SHFL.IDX P6, R14, R13, R12, R11 ;  /* 0x0000000c0d0e7389 */ /* 0x00006400000c000b */
[----:B01----:R-:W-:Y:S01]  /*22ec0*/  ENDCOLLECTIVE ;  /* 0x000000000000791b */ /* 0x003fe20003800000 */
.L_x_14732:
        /* <DEDUP_REMOVED lines=16> */
.L_x_14733:
[----:B------:R-:W-:Y:S02]  /*22fd0*/  IMAD.MOV.U32 R13, RZ, RZ, R0 ;  /* 0x000000ffff0d7224 */ /* 0x000fe400078e0000 */
[----:B------:R-:W-:Y:S02]  /*22fe0*/  IMAD.MOV.U32 R12, RZ, RZ, 0x6 ;  /* 0x00000006ff0c7424 */ /* 0x000fe400078e00ff */
[----:B------:R-:W-:-:S07]  /*22ff0*/  IMAD.MOV.U32 R7, RZ, RZ, R14 ;  /* 0x000000ffff077224 */ /* 0x000fce00078e000e */
[----:B------:R-:W-:Y:S05]  /*23000*/  WARPSYNC.COLLECTIVE R15, `(.L_x_14734) ;  /* 0x000000000f087348 */ /* 0x000fea0003c00000 */
[----:B------:R0:W1:Y:S02]  /*23010*/  SHFL.IDX P6, R14, R13, R12, R11 ;  /* 0x0000000c0d0e7389 */ /* 0x00006400000c000b */
[----:B01----:R-:W-:Y:S01]  /*23020*/  ENDCOLLECTIVE ;  /* 0x000000000000791b */ /* 0x003fe20003800000 */
.L_x_14734:
        /* <DEDUP_REMOVED lines=16> */
.L_x_14735:
[----:B------:R-:W-:Y:S02]  /*23130*/  IMAD.MOV.U32 R13, RZ, RZ, R0 ;  /* 0x000000ffff0d7224 */ /* 0x000fe400078e0000 */
[----:B------:R-:W-:Y:S01]  /*23140*/  IMAD.MOV.U32 R12, RZ, RZ, 0x7 ;  /* 0x00000007ff0c7424 */ /* 0x000fe200078e00ff */
[----:B------:R-:W-:-:S07]  /*23150*/  MOV R7, R14 ;  /* 0x0000000e00077202 */ /* 0x000fce0000000f00 */
[----:B------:R-:W-:Y:S05]  /*23160*/  WARPSYNC.COLLECTIVE R15, `(.L_x_14736) ;  /* 0x000000000f087348 */ /* 0x000fea0003c00000 */
[----:B------:R0:W1:Y:S02]  /*23170*/  SHFL.IDX P6, R14, R13, R12, R11 ;  /* 0x0000000c0d0e7389 */ /* 0x00006400000c000b */
[----:B01----:R-:W-:Y:S01]  /*23180*/  ENDCOLLECTIVE ;  /* 0x000000000000791b */ /* 0x003fe20003800000 */
.L_x_14736:
[----:B------:R-:W-:-:S05]  /*23190*/  @!P1 LEA R7, P2, R21, R7, 0x1 ;  /* 0x0000000715079211 */ /* 0x000fca00078408ff */
[----:B------:R-:W-:-:S05]  /*231a0*/  @!P1 IMAD.X R6, RZ, RZ, R6, P2 ;  /* 0x000000ffff069224 */ /* 0x000fca00010e0606 */
[----:B------:R-:W-:Y:S01]  /*231b0*/  @!P1 LOP3.LUT R7, R7, R6, RZ, 0x3c, !PT ;  /* 0x0000000607079212 */ /* 0x000fe200078e3cff */
[----:B------:R-:W-:-:S03]  /*231c0*/  IMAD.MOV.U32 R13, RZ, RZ, R2 ;  /* 0x000000ffff0d7224 */ /* 0x000fc600078e0002 */
[----:B------:R-:W-:Y:S01]  /*231d0*/  @!P1 LOP3.LUT R6, R7, R6, RZ, 0x3c, !PT ;  /* 0x0000000607069212 */ /* 0x000fe200078e3cff */
[----:B------:R-:W-:-:S03]  /*231e0*/  VIADD R2, R28, 0x70 ;  /* 0x000000701c027836 */ /* 0x000fc60000000000 */
[----:B------:R-:W-:Y:S01]  /*231f0*/  @!P1 LOP3.LUT R7, R7, R6, RZ, 0x3c, !PT ;  /* 0x0000000607079212 */ /* 0x000fe200078e3cff */
[----:B------:R-:W-:-:S04]  /*23200*/  IMAD.MOV.U32 R0, RZ, RZ, R14 ;  /* 0x000000ffff007224 */ /* 0x000fc800078e000e */
        /* <DEDUP_REMOVED lines=8> */
.L_x_14737:
[----:B------:R-:W-:Y:S02]  /*23290*/  IMAD.MOV.U32 R13, RZ, RZ, R4 ;  /* 0x000000ffff0d7224 */ /* 0x000fe400078e0004 */
[----:B------:R-:W-:Y:S02]  /*232a0*/  IMAD.MOV.U32 R12, RZ, RZ, RZ ;  /* 0x000000ffff0c7224 */ /* 0x000fe400078e00ff */
[----:B------:R-:W-:-:S07]  /*232b0*/  IMAD.MOV.U32 R6, RZ, RZ, R14 ;  /* 0x000000ffff067224 */ /* 0x000fce00078e000e */
[----:B------:R-:W-:Y:S05]  /*232c0*/  WARPSYNC.COLLECTIVE R15, `(.L_x_14738) ;  /* 0x000000000f087348 */ /* 0x000fea0003c00000 */
[----:B------:R0:W1:Y:S02]  /*232d0*/  SHFL.IDX P6, R14, R13, R12, R11 ;  /* 0x0000000c0d0e7389 */ /* 0x00006400000c000b */
[----:B01----:R-:W-:Y:S01]  /*232e0*/  ENDCOLLECTIVE ;  /* 0x000000000000791b */ /* 0x003fe20003800000 */
.L_x_14738:
[----:B------:R-:W-:-:S04]  /*232f0*/  @!P1 LEA R6, P2, R21, R6, 0x1 ;  /* 0x0000000615069211 */ /* 0x000fc800078408ff */
[----:B------:R-:W-:-:S05]  /*23300*/  @!P1 IADD3.X R0, RZ, R0, RZ, P2, !PT ;  /* 0x00000000ff009210 */ /* 0x000fca00017fe4ff */
[----:B------:R-:W-:Y:S02]  /*23310*/  @!P1 IMAD.MOV.U32 R7, RZ, RZ, R0 ;  /* 0x000000ffff079224 */ /* 0x000fe400078e0000 */
[----:B------:R-:W-:Y:S02]  /*23320*/  IMAD.MOV.U32 R13, RZ, RZ, R5 ;  /* 0x000000ffff0d7224 */ /* 0x000fe400078e0005 */
[----:B------:R-:W-:Y:S01]  /*23330*/  VIADD R0, R28, 0x80 ;  /* 0x000000801c007836 */ /* 0x000fe20000000000 */
[----:B------:R-:W-:Y:S01]  /*23340*/  @!PT LDS RZ, [RZ] ;  /* 0x00000000fffff984 */ /* 0x000fe20000000800 */
[----:B------:R-:W-:Y:S01]  /*23350*/  @!PT LDS RZ, [RZ] ;  /* 0x00000000fffff984 */ /* 0x000fe20000000800 */
[----:B------:R-:W-:Y:S01]  /*23360*/  @!PT LDS RZ, [RZ] ;  /* 0x00000000fffff984 */ /* 0x000fe20000000800 */
[----:B------:R0:W-:Y:S04]  /*23370*/  @!P1 LDGSTS.E.BYPASS.LTC128B.128 [R20+0xbc00], desc[UR42][R6.64], !P0 ;  /* 0x0bc0000006149fae */ /* 0x0001e8000c101d6a */
[----:B------:R-:W-:Y:S01]  /*23380*/  ISETP.GE.AND P1, PT, R0, R3, PT ;  /* 0x000000030000720c */ /* 0x000fe20003f26270 */
[----:B------:R-:W-:-:S02]  /*23390*/  VIADD R0, R28, 0x90 ;  /* 0x000000901c007836 */ /* 0x000fc40000000000 */
[----:B------:R-:W-:-:S10]  /*233a0*/  IMAD.MOV.U32 R8, RZ, RZ, R14 ;  /* 0x000000ffff087224 */ /* 0x000fd400078e000e */
[----:B0-----:R-:W-:Y:S05]  /*233b0*/  WARPSYNC.COLLECTIVE R15, `(.L_x_14739) ;  /* 0x000000000f087348 */ /* 0x001fea0003c00000 */
[----:B------:R1:W2:Y:S02]  /*233c0*/  SHFL.IDX P6, R14, R13, R12, R11 ;  /* 0x0000000c0d0e7389 */ /* 0x0002a400000c000b */
[----:B012---:R-:W-:Y:S01]  /*233d0*/  ENDCOLLECTIVE ;  /* 0x000000000000791b */ /* 0x007fe20003800000 */
.L_x_14739:
[----:B------:R-:W-:Y:S02]  /*233e0*/  IMAD.MOV.U32 R13, RZ, RZ, R4 ;  /* 0x000000ffff0d7224 */ /* 0x000fe400078e0004 */
[----:B------:R-:W-:Y:S02]  /*233f0*/  IMAD.MOV.U32 R12, RZ, RZ, 0x1 ;  /* 0x00000001ff0c7424 */ /* 0x000fe400078e00ff */
[----:B------:R-:W-:-:S07]  /*23400*/  IMAD.MOV.U32 R2, RZ, RZ, R14 ;  /* 0x000000ffff027224 */ /* 0x000fce00078e000e */
[----:B------:R-:W-:Y:S05]  /*23410*/  WARPSYNC.COLLECTIVE R15, `(.L_x_14740) ;  /* 0x000000000f087348 */ /* 0x000fea0003c00000 */
[----:B------:R0:W1:Y:S02]  /*23420*/  SHFL.IDX P6, R14, R13, R12, R11 ;  /* 0x0000000c0d0e7389 */ /* 0x00006400000c000b */
[----:B01----:R-:W-:Y:S01]  /*23430*/  ENDCOLLECTIVE ;  /* 0x000000000000791b */ /* 0x003fe20003800000 */
.L_x_14740:
[----:B------:R-:W-:-:S04]  /*23440*/  @!P1 LEA R2, P2, R21, R2, 0x1 ;  /* 0x0000000215029211 */ /* 0x000fc800078408ff */
[----:B------:R-:W-:-:S05]  /*23450*/  @!P1 IADD3.X R6, RZ, R8, RZ, P2, !PT ;  /* 0x00000008ff069210 */ /* 0x000fca00017fe4ff */
[----:B------:R-:W-:Y:S02]  /*23460*/  @!P1 IMAD.MOV.U32 R7, RZ, RZ, R6 ;  /* 0x000000ffff079224 */ /* 0x000fe400078e0006 */
        /* <DEDUP_REMOVED lines=12> */
.L_x_14741:
[----:B------:R-:W-:Y:S02]  /*23530*/  IMAD.MOV.U32 R13, RZ, RZ, R4 ;  /* 0x000000ffff0d7224 */ /* 0x000fe400078e0004 */
[----:B------:R-:W-:Y:S01]  /*23540*/  IMAD.MOV.U32 R12, RZ, RZ, 0x2 ;  /* 0x00000002ff0c7424 */ /* 0x000fe200078e00ff */
[----:B------:R-:W-:-:S07]  /*23550*/  MOV R6, R14 ;  /* 0x0000000e00067202 */ /* 0x000fce0000000f00 */
[----:B------:R-:W-:Y:S05]  /*23560*/  WARPSYNC.COLLECTIVE R15, `(.L_x_14742) ;  /* 0x000000000f087348 */ /* 0x000fea0003c00000 */
[----:B------:R0:W1:Y:S02]  /*23570*/  SHFL.IDX P6, R14, R13, R12, R11 ;  /* 0x0000000c0d0e7389 */ /* 0x00006400000c000b */
[----:B01----:R-:W-:Y:S01]  /*23580*/  ENDCOLLECTIVE ;  /* 0x000000000000791b */ /* 0x003fe20003800000 */
.L_x_14742:
        /* <DEDUP_REMOVED lines=13> */
.L_x_14743:
[----:B------:R-:W-:Y:S02]  /*23660*/  IMAD.MOV.U32 R13, RZ, RZ, R4 ;  /* 0x000000ffff0d7224 */ /* 0x000fe400078e0004 */
[----:B------:R-:W-:Y:S02]  /*23670*/  IMAD.MOV.U32 R12, RZ, RZ, 0x3 ;  /* 0x00000003ff0c7424 */ /* 0x000fe400078e00ff */
[----:B------:R-:W-:-:S07]  /*23680*/  IMAD.MOV.U32 R6, RZ, RZ, R14 ;  /* 0x000000ffff067224 */ /* 0x000fce00078e000e */
[----:B------:R-:W-:Y:S05]  /*23690*/  WARPSYNC.COLLECTIVE R15, `(.L_x_14744) ;  /* 0x000000000f087348 */ /* 0x000fea0003c00000 */
[----:B------:R0:W1:Y:S02]  /*236a0*/  SHFL.IDX P6, R14, R13, R12, R11 ;  /* 0x0000000c0d0e7389 */ /* 0x00006400000c000b */
[----:B01----:R-:W-:Y:S01]  /*236b0*/  ENDCOLLECTIVE ;  /* 0x000000000000791b */ /* 0x003fe20003800000 */
.L_x_14744:
        /* <DEDUP_REMOVED lines=12> */
.L_x_14745:
[----:B------:R-:W-:Y:S01]  /*23780*/  IMAD.MOV.U32 R2, RZ, RZ, R14 ;  /* 0x000000ffff027224 */ /* 0x000fe200078e000e */
[----:B------:R-:W-:Y:S06]  /*23790*/  BRA `(.L_x_14746) ;  /* 0xffffff9c00887947 */ /* 0x000fec000383ffff */
.L_x_14577:
[----:B-1----:R1:W2:Y:S02]  /*237a0*/  SYNCS.PHASECHK.TRANS64.TRYWAIT P0, [R22+URZ+0x16820], R0 ;  /* 0x01682000160075a7 */ /* 0x0022a4000800017f */
[----:B--2---:R-:W-:Y:S05]  /*237b0*/  @!P0 NANOSLEEP.SYNCS 0x989680 ;  /* 0x009896800000895d */ /* 0x004fea0003900000 */
[----:B------:R-:W2:Y:S02]  /*237c0*/  @!P0 SYNCS.PHASECHK.TRANS64 P0, [R22+URZ+0x16820], R0 ;  /* 0x01682000160085a7 */ /* 0x000ea4000800007f */
[----:B--2---:R-:W-:Y:S05]  /*237d0*/  @!P0 BRA `(.L_x_14577) ;  /* 0xfffffffc00f08947 */ /* 0x004fea000383ffff */
[----:B------:R-:W-:Y:S05]  /*237e0*/  BRA `(.L_x_14747) ;  /* 0xffffff9c00e47947 */ /* 0x000fea000383ffff */
.L_x_14582:
[----:B0-----:R0:W1:Y:S02]  /*237f0*/  SYNCS.PHASECHK.TRANS64.TRYWAIT P0, [R5+URZ+0x16840], R2 ;  /* 0x01684002050075a7 */ /* 0x001064000800017f */
[----:B-1----:R-:W-:Y:S05]  /*23800*/  @!P0 NANOSLEEP.SYNCS 0x989680 ;  /* 0x009896800000895d */ /* 0x002fea0003900000 */
[----:B------:R-:W1:Y:S02]  /*23810*/  @!P0 SYNCS.PHASECHK.TRANS64 P0, [R5+URZ+0x16840], R2 ;  /* 0x01684002050085a7 */ /* 0x000e64000800007f */
[----:B-1----:R-:W-:Y:S05]  /*23820*/  @!P0 BRA `(.L_x_14582) ;  /* 0xfffffffc00f08947 */ /* 0x002fea000383ffff */
[----:B------:R-:W-:Y:S05]  /*23830*/  BRA `(.L_x_14748) ;  /* 0xffffffa000c47947 */ /* 0x000fea000383ffff */
.L_x_14583:
        /* <DEDUP_REMOVED lines=8> */
.L_x_14750:
[----:B------:R-:W-:Y:S05]  /*238c0*/  BSYNC B1 ;  /* 0x0000000000017941 */ /* 0x000fea0003800000 */
.L_x_14749:
        /* <DEDUP_REMOVED lines=10> */
.L_x_14751:
        /* <DEDUP_REMOVED lines=8> */
.L_x_14752:
        /* <DEDUP_REMOVED lines=12> */
.L_x_14753:
[----:B------:R-:W-:Y:S02]  /*23ab0*/  IMAD.MOV.U32 R13, RZ, RZ, R10 ;  /* 0x000000ffff0d7224 */ /* 0x000fe400078e000a */
[----:B------:R-:W-:Y:S02]  /*23ac0*/  IMAD.MOV.U32 R12, RZ, RZ, 0x2 ;  /* 0x00000002ff0c7424 */ /* 0x000fe400078e00ff */
[----:B------:R-:W-:-:S07]  /*23ad0*/  IMAD.MOV.U32 R2, RZ, RZ, R14 ;  /* 0x000000ffff027224 */ /* 0x000fce00078e000e */
[----:B------:R-:W-:Y:S05]  /*23ae0*/  WARPSYNC.COLLECTIVE R15, `(.L_x_14754) ;  /* 0x000000000f087348 */ /* 0x000fea0003c00000 */
[----:B------:R0:W1:Y:S02]  /*23af0*/  SHFL.IDX P6, R14, R13, R12, R11 ;  /* 0x0000000c0d0e7389 */ /* 0x00006400000c000b */
[----:B01----:R-:W-:Y:S01]  /*23b00*/  ENDCOLLECTIVE ;  /* 0x000000000000791b */ /* 0x003fe20003800000 */
.L_x_14754:
        /* <DEDUP_REMOVED lines=11> */
.L_x_14755:
[----:B------:R-:W-:Y:S02]  /*23bc0*/  IMAD.MOV.U32 R13, RZ, RZ, R10 ;  /* 0x000000ffff0d7224 */ /* 0x000fe400078e000a */
[----:B------:R-:W-:Y:S01]  /*23bd0*/  IMAD.MOV.U32 R12, RZ, RZ, 0x3 ;  /* 0x00000003ff0c7424 */ /* 0x000fe200078e00ff */
[----:B------:R-:W-:-:S07]  /*23be0*/  MOV R2, R14 ;  /* 0x0000000e00027202 */ /* 0x000fce0000000f00 */
[----:B------:R-:W-:Y:S05]  /*23bf0*/  WARPSYNC.COLLECTIVE R15, `(.L_x_14756) ;  /* 0x000000000f087348 */ /* 0x000fea0003c00000 */
[----:B------:R0:W1:Y:S02]  /*23c00*/  SHFL.IDX P6, R14, R13, R12, R11 ;  /* 0x0000000c0d0e7389 */ /* 0x00006400000c000b */
[----:B01----:R-:W-:Y:S01]  /*23c10*/  ENDCOLLECTIVE ;  /* 0x000000000000791b */ /* 0x003fe20003800000 */
.L_x_14756:
        /* <DEDUP_REMOVED lines=11> */
.L_x_14757:
[----:B------:R-:W-:Y:S01]  /*23cd0*/  MOV R13, R10 ;  /* 0x0000000a000d7202 */ /* 0x000fe20000000f00 */
[----:B------:R-:W-:Y:S02]  /*23ce0*/  IMAD.MOV.U32 R12, RZ, RZ, 0x4 ;  /* 0x00000004ff0c7424 */ /* 0x000fe400078e00ff */
[----:B------:R-:W-:-:S07]  /*23cf0*/  IMAD.MOV.U32 R2, RZ, RZ, R14 ;  /* 0x000000ffff027224 */ /* 0x000fce00078e000e */
[----:B------:R-:W-:Y:S05]  /*23d00*/  WARPSYNC.COLLECTIVE R15, `(.L_x_14758) ;  /* 0x000000000f087348 */ /* 0x000fea0003c00000 */
[----:B------:R0:W1:Y:S02]  /*23d10*/  SHFL.IDX P6, R14, R13, R12, R11 ;  /* 0x0000000c0d0e7389 */ /* 0x00006400000c000b */
[----:B01----:R-:W-:Y:S01]  /*23d20*/  ENDCOLLECTIVE ;  /* 0x000000000000791b */ /* 0x003fe20003800000 */
.L_x_14758:
        /* <DEDUP_REMOVED lines=11> */
.L_x_14759:
[----:B------:R-:W-:Y:S02]  /*23de0*/  IMAD.MOV.U32 R13, RZ, RZ, R10 ;  /* 0x000000ffff0d7224 */ /* 0x000fe400078e000a */
[----:B------:R-:W-:Y:S02]  /*23df0*/  IMAD.MOV.U32 R12, RZ, RZ, 0x5 ;  /* 0x00000005ff0c7424 */ /* 0x000fe400078e00ff */
[----:B------:R-:W-:-:S07]  /*23e00*/  IMAD.MOV.U32 R2, RZ, RZ, R14 ;  /* 0x000000ffff027224 */ /* 0x000fce00078e000e */
[----:B------:R-:W-:Y:S05]  /*23e10*/  WARPSYNC.COLLECTIVE R15, `(.L_x_14760) ;  /* 0x000000000f087348 */ /* 0x000fea0003c00000 */
[----:B------:R0:W1:Y:S02]  /*23e20*/  SHFL.IDX P6, R14, R13, R12, R11 ;  /* 0x0000000c0d0e7389 */ /* 0x00006400000c000b */
[----:B01----:R-:W-:Y:S01]  /*23e30*/  ENDCOLLECTIVE ;  /* 0x000000000000791b */ /* 0x003fe20003800000 */
.L_x_14760:
[----:B------:R-:W-:-:S05]  /*23e40*/  IADD3 R2, P0, R2, R7, RZ ;  /* 0x0000000702027210 */ /* 0x000fca0007f1e0ff */
[----:B------:R-:W-:-:S05]  /*23e50*/  IMAD.X R3, RZ, RZ, R3, P0 ;  /* 0x000000ffff037224 */ /* 0x000fca00000e0603 */
        /* <DEDUP_REMOVED lines=9> */
.L_x_14761:
[----:B------:R-:W-:Y:S02]  /*23ef0*/  IMAD.MOV.U32 R13, RZ, RZ, R10 ;  /* 0x000000ffff0d7224 */ /* 0x000fe400078e000a */
[----:B------:R-:W-:Y:S02]  /*23f00*/  IMAD.MOV.U32 R12, RZ, RZ, 0x6 ;  /* 0x00000006ff0c7424 */ /* 0x000fe400078e00ff */
[----:B------:R-:W-:-:S07]  /*23f10*/  IMAD.MOV.U32 R2, RZ, RZ, R14 ;  /* 0x000000ffff027224 */ /* 0x000fce00078e000e */
[----:B------:R-:W-:Y:S05]  /*23f20*/  WARPSYNC.COLLECTIVE R15, `(.L_x_14762) ;  /* 0x000000000f087348 */ /* 0x000fea0003c00000 */
[----:B------:R0:W1:Y:S02]  /*23f30*/  SHFL.IDX P6, R14, R13, R12, R11 ;  /* 0x0000000c0d0e7389 */ /* 0x00006400000c000b */
[----:B01----:R-:W-:Y:S01]  /*23f40*/  ENDCOLLECTIVE ;  /* 0x000000000000791b */ /* 0x003fe20003800000 */
.L_x_14762:
        /* <DEDUP_REMOVED lines=11> */
.L_x_14763:
[----:B------:R-:W-:Y:S02]  /*24000*/  IMAD.MOV.U32 R13, RZ, RZ, R10 ;  /* 0x000000ffff0d7224 */ /* 0x000fe400078e000a */
[----:B------:R-:W-:Y:S01]  /*24010*/  IMAD.MOV.U32 R12, RZ, RZ, 0x7 ;  /* 0x00000007ff0c7424 */ /* 0x000fe200078e00ff */
[----:B------:R-:W-:-:S07]  /*24020*/  MOV R2, R14 ;  /* 0x0000000e00027202 */ /* 0x000fce0000000f00 */
[----:B------:R-:W-:Y:S05]  /*24030*/  WARPSYNC.COLLECTIVE R15, `(.L_x_14764) ;  /* 0x000000000f087348 */ /* 0x000fea0003c00000 */
[----:B------:R0:W1:Y:S02]  /*24040*/  SHFL.IDX P6, R14, R13, R12, R11 ;  /* 0x0000000c0d0e7389 */ /* 0x00006400000c000b */
[----:B01----:R-:W-:Y:S01]  /*24050*/  ENDCOLLECTIVE ;  /* 0x000000000000791b */ /* 0x003fe20003800000 */
.L_x_14764:
        /* <DEDUP_REMOVED lines=11> */
.L_x_14765:
[----:B------:R-:W-:Y:S01]  /*24110*/  IMAD.MOV.U32 R2, RZ, RZ, R14 ;  /* 0x000000ffff027224 */ /* 0x000fe200078e000e */
[----:B------:R-:W-:Y:S06]  /*24120*/  BRA `(.L_x_14766) ;  /* 0xffffff9c00b47947 */ /* 0x000fec000383ffff */
.L_x_14588:
[----:B-1----:R1:W2:Y:S02]  /*24130*/  SYNCS.PHASECHK.TRANS64.TRYWAIT P0, [R5+URZ+0x16860], R2 ;  /* 0x01686002050075a7 */ /* 0x0022a4000800017f */
[----:B--2---:R-:W-:Y:S05]  /*24140*/  @!P0 NANOSLEEP.SYNCS 0x989680 ;  /* 0x009896800000895d */ /* 0x004fea0003900000 */
[----:B------:R-:W2:Y:S02]  /*24150*/  @!P0 SYNCS.PHASECHK.TRANS64 P0, [R5+URZ+0x16860], R2 ;  /* 0x01686002050085a7 */ /* 0x000ea4000800007f */
[----:B--2---:R-:W-:Y:S05]  /*24160*/  @!P0 BRA `(.L_x_14588) ;  /* 0xfffffffc00f08947 */ /* 0x004fea000383ffff */
[----:B------:R-:W-:Y:S05]  /*24170*/  BRA `(.L_x_14767) ;  /* 0xffffffa0000c7947 */ /* 0x000fea000383ffff */
.L_x_14589:
        /* <DEDUP_REMOVED lines=8> */
.L_x_14769:
[----:B------:R-:W-:Y:S05]  /*24200*/  BSYNC B1 ;  /* 0x0000000000017941 */ /* 0x000fea0003800000 */
.L_x_14768:
        /* <DEDUP_REMOVED lines=10> */
.L_x_14770:
[----:B------:R-:W-:Y:S02]  /*242b0*/  IMAD.MOV.U32 R13, RZ, RZ, R24 ;  /* 0x000000ffff0d7224 */ /* 0x000fe400078e0018 */
[----:B------:R-:W-:Y:S01]  /*242c0*/  IMAD.MOV.U32 R12, RZ, RZ, 0x1 ;  /* 0x00000001ff0c7424 */ /* 0x000fe200078e00ff */
[----:B------:R-:W-:-:S07]  /*242d0*/  MOV R2, R14 ;  /* 0x0000000e00027202 */ /* 0x000fce0000000f00 */
[----:B------:R-:W-:Y:S05]  /*242e0*/  WARPSYNC.COLLECTIVE R15, `(.L_x_14771) ;  /* 0x000000000f087348 */ /* 0x000fea0003c00000 */
[----:B------:R0:W1:Y:S02]  /*242f0*/  SHFL.IDX P6, R14, R13, R12, R11 ;  /* 0x0000000c0d0e7389 */ /* 0x00006400000c000b */
[----:B01----:R-:W-:Y:S01]  /*24300*/  ENDCOLLECTIVE ;  /* 0x000000000000791b */ /* 0x003fe20003800000 */
.L_x_14771:
[----:B------:R-:W-:-:S05]  /*24310*/  IADD3 R2, P0, R2, R7, RZ ;  /* 0x0000000702027210 */ /* 0x000fca0007f1e0ff */
        /* <DEDUP_REMOVED lines=11> */
.L_x_14772:
[----:B------:R-:W-:Y:S02]  /*243d0*/  IMAD.MOV.U32 R13, RZ, RZ, R24 ;  /* 0x000000ffff0d7224 */ /* 0x000fe400078e0018 */
[----:B------:R-:W-:Y:S02]  /*243e0*/  IMAD.MOV.U32 R12, RZ, RZ, 0x2 ;  /* 0x00000002ff0c7424 */ /* 0x000fe400078e00ff */
[----:B------:R-:W-:-:S07]  /*243f0*/  IMAD.MOV.U32 R2, RZ, RZ, R14 ;  /* 0x000000ffff027224 */ /* 0x000fce00078e000e */
[----:B------:R-:W-:Y:S05]  /*24400*/  WARPSYNC.COLLECTIVE R15, `(.L_x_14773) ;  /* 0x000000000f087348 */ /* 0x000fea0003c00000 */
[----:B------:R0:W1:Y:S02]  /*24410*/  SHFL.IDX P6, R14, R13, R12, R11 ;  /* 0x0000000c0d0e7389 */ /* 0x00006400000c000b */
[----:B01----:R-:W-:Y:S01]  /*24420*/  ENDCOLLECTIVE ;  /* 0x000000000000791b */ /* 0x003fe20003800000 */
.L_x_14773:
[----:B------:R-:W-:-:S04]  /*24430*/  IADD3 R2, P0, R2, R7, RZ ;  /* 0x0000000702027210 */ /* 0x000fc80007f1e0ff */
[----:B------:R-:W-:-:S05]  /*24440*/  IADD3.X R3, RZ, R3, RZ, P0, !PT ;  /* 0x00000003ff037210 */ /* 0x000fca00007fe4ff */
        /* <DEDUP_REMOVED lines=10> */
.L_x_14774:
[----:B------:R-:W-:Y:S01]  /*244f0*/  IMAD.MOV.U32 R13, RZ, RZ, R24 ;  /* 0x000000ffff0d7224 */ /* 0x000fe200078e0018 */
[----:B------:R-:W-:Y:S01]  /*24500*/  MOV R12, 0x3 ;  /* 0x00000003000c7802 */ /* 0x000fe20000000f00 */
[----:B------:R-:W-:-:S07]  /*24510*/  IMAD.MOV.U32 R2, RZ, RZ, R14 ;  /* 0x000000ffff027224 */ /* 0x000fce00078e000e */
[----:B------:R-:W-:Y:S05]  /*24520*/  WARPSYNC.COLLECTIVE R15, `(.L_x_14775) ;  /* 0x000000000f087348 */ /* 0x000fea0003c00000 */
[----:B------:R0:W1:Y:S02]  /*24530*/  SHFL.IDX P6, R14, R13, R12, R11 ;  /* 0x0000000c0d0e7389 */ /* 0x00006400000c000b */
[----:B01----:R-:W-:Y:S01]  /*24540*/  ENDCOLLECTIVE ;  /* 0x000000000000791b */ /* 0x003fe20003800000 */
.L_x_14775:
        /* <DEDUP_REMOVED lines=12> */
.L_x_14776:
[----:B------:R-:W-:Y:S02]  /*24610*/  IMAD.MOV.U32 R13, RZ, RZ, R24 ;  /* 0x000000ffff0d7224 */ /* 0x000fe400078e0018 */
[----:B------:R-:W-:Y:S02]  /*24620*/  IMAD.MOV.U32 R12, RZ, RZ, 0x4 ;  /* 0x00000004ff0c7424 */ /* 0x000fe400078e00ff */
[----:B------:R-:W-:-:S07]  /*24630*/  IMAD.MOV.U32 R2, RZ, RZ, R14 ;  /* 0x000000ffff027224 */ /* 0x000fce00078e000e */
[----:B------:R-:W-:Y:S05]  /*24640*/  WARPSYNC.COLLECTIVE R15, `(.L_x_14777) ;  /* 0x000000000f087348 */ /* 0x000fea0003c00000 */
[----:B------:R0:W1:Y:S02]  /*24650*/  SHFL.IDX P6, R14, R13, R12, R11 ;  /* 0x0000000c0d0e7389 */ /* 0x00006400000c000b */
[----:B01----:R-:W-:Y:S01]  /*24660*/  ENDCOLLECTIVE ;  /* 0x000000000000791b */ /* 0x003fe20003800000 */
.L_x_14777:
        /* <DEDUP_REMOVED lines=12> */
.L_x_14778:
[----:B------:R-:W-:Y:S02]  /*24730*/  IMAD.MOV.U32 R13, RZ, RZ, R24 ;  /* 0x000000ffff0d7224 */ /* 0x000fe400078e0018 */
[----:B------:R-:W-:Y:S02]  /*24740*/  IMAD.MOV.U32 R12, RZ, RZ, 0x5 ;  /* 0x00000005ff0c7424 */ /* 0x000fe400078e00ff */
[----:B------:R-:W-:-:S07]  /*24750*/  IMAD.MOV.U32 R2, RZ, RZ, R14 ;  /* 0x000000ffff027224 */ /* 0x000fce00078e000e */
[----:B------:R-:W-:Y:S05]  /*24760*/  WARPSYNC.COLLECTIVE R15, `(.L_x_14779) ;  /* 0x000000000f087348 */ /* 0x000fea0003c00000 */
[----:B------:R0:W1:Y:S02]  /*24770*/  SHFL.IDX P6, R14, R13, R12, R11 ;  /* 0x0000000c0d0e7389 */ /* 0x00006400000c000b */
[----:B01----:R-:W-:Y:S01]  /*24780*/  ENDCOLLECTIVE ;  /* 0x000000000000791b */ /* 0x003fe20003800000 */
.L_x_14779:
        /* <DEDUP_REMOVED lines=12> */
.L_x_14780:
[----:B------:R-:W-:Y:S02]  /*24850*/  IMAD.MOV.U32 R13, RZ, RZ, R24 ;  /* 0x000000ffff0d7224 */ /* 0x000fe400078e0018 */
[----:B------:R-:W-:Y:S02]  /*24860*/  IMAD.MOV.U32 R12, RZ, RZ, 0x6 ;  /* 0x00000006ff0c7424 */ /* 0x000fe400078e00ff */
[----:B------:R-:W-:-:S07]  /*24870*/  IMAD.MOV.U32 R2, RZ, RZ, R14 ;  /* 0x000000ffff027224 */ /* 0x000fce00078e000e */
[----:B------:R-:W-:Y:S05]  /*24880*/  WARPSYNC.COLLECTIVE R15, `(.L_x_14781) ;  /* 0x000000000f087348 */ /* 0x000fea0003c00000 */
[----:B------:R0:W1:Y:S02]  /*24890*/  SHFL.IDX P6, R14, R13, R12, R11 ;  /* 0x0000000c0d0e7389 */ /* 0x00006400000c000b */
[----:B01----:R-:W-:Y:S01]  /*248a0*/  ENDCOLLECTIVE ;  /* 0x000000000000791b */ /* 0x003fe20003800000 */
.L_x_14781:
        /* <DEDUP_REMOVED lines=12> */
.L_x_14782:
[----:B------:R-:W-:Y:S01]  /*24970*/  IMAD.MOV.U32 R13, RZ, RZ, R24 ;  /* 0x000000ffff0d7224 */ /* 0x000fe200078e0018 */
[----:B------:R-:W-:Y:S01]  /*24980*/  MOV R12, 0x7 ;  /* 0x00000007000c7802 */ /* 0x000fe20000000f00 */
[----:B------:R-:W-:-:S07]  /*24990*/  IMAD.MOV.U32 R2, RZ, RZ, R14 ;  /* 0x000000ffff027224 */ /* 0x000fce00078e000e */
[----:B------:R-:W-:Y:S05]  /*249a0*/  WARPSYNC.COLLECTIVE R15, `(.L_x_14783) ;  /* 0x000000000f087348 */ /* 0x000fea0003c00000 */
[----:B------:R0:W1:Y:S02]  /*249b0*/  SHFL.IDX P6, R14, R13, R12, R11 ;  /* 0x0000000c0d0e7389 */ /* 0x00006400000c000b */
[----:B01----:R-:W-:Y:S01]  /*249c0*/  ENDCOLLECTIVE ;  /* 0x000000000000791b */ /* 0x003fe20003800000 */
.L_x_14783:
        /* <DEDUP_REMOVED lines=11> */
.L_x_14784:
[----:B------:R-:W-:Y:S01]  /*24a80*/  IMAD.MOV.U32 R2, RZ, RZ, R14 ;  /* 0x000000ffff027224 */ /* 0x000fe200078e000e */
[----:B------:R-:W-:Y:S06]  /*24a90*/  BRA `(.L_x_14785) ;  /* 0xffffff9800bc7947 */ /* 0x000fec000383ffff */
.L_x_14597:
[----:B0-----:R0:W1:Y:S02]  /*24aa0*/  SYNCS.PHASECHK.TRANS64.TRYWAIT P0, [R0+URZ+0x16860], R3 ;  /* 0x01686003000075a7 */ /* 0x001064000800017f */
[----:B-1----:R-:W-:Y:S05]  /*24ab0*/  @!P0 NANOSLEEP.SYNCS 0x989680 ;  /* 0x009896800000895d */ /* 0x002fea0003900000 */
[----:B------:R-:W1:Y:S02]  /*24ac0*/  @!P0 SYNCS.PHASECHK.TRANS64 P0, [R0+URZ+0x16860], R3 ;  /* 0x01686003000085a7 */ /* 0x000e64000800007f */
[----:B-1----:R-:W-:Y:S05]  /*24ad0*/  @!P0 BRA `(.L_x_14597) ;  /* 0xfffffffc00f08947 */ /* 0x002fea000383ffff */
[----:B------:R-:W-:Y:S05]  /*24ae0*/  BRA `(.L_x_14786) ;  /* 0xffffff9c00e07947 */ /* 0x000fea000383ffff */
.L_x_14598:
        /* <DEDUP_REMOVED lines=8> */
.L_x_14788:
[----:B------:R-:W-:Y:S05]  /*24b70*/  BSYNC B0 ;  /* 0x0000000000007941 */ /* 0x000fea0003800000 */
.L_x_14787:
[----:B------:R-:W0:Y:S01]  /*24b80*/  S2R R2, SR_TID.X ;  /* 0x0000000000027919 */ /* 0x000e220000002100 */
[----:B------:R-:W-:Y:S01]  /*24b90*/  IMAD.MOV.U32 R13, RZ, RZ, R17 ;  /* 0x000000ffff0d7224 */ /* 0x000fe200078e0011 */
[----:B------:R-:W-:Y:S01]  /*24ba0*/  MOV R3, R14 ;  /* 0x0000000e00037202 */ /* 0x000fe20000000f00 */
[----:B------:R-:W-:Y:S01]  /*24bb0*/  IMAD.MOV.U32 R12, RZ, RZ, RZ ;  /* 0x000000ffff0c7224 */ /* 0x000fe200078e00ff */
[----:B------:R-:W-:Y:S01]  /*24bc0*/  LEA R4, R4, R22, 0x1 ;  /* 0x0000001604047211 */ /* 0x000fe200078e08ff */
[----:B------:R-:W-:Y:S02]  /*24bd0*/  IMAD.MOV.U32 R11, RZ, RZ, 0x181f ;  /* 0x0000181fff0b7424 */ /* 0x000fe400078e00ff */
[----:B------:R-:W-:-:S07]  /*24be0*/  IMAD.MOV.U32 R15, RZ, RZ, -0x1 ;  /* 0xffffffffff0f7424 */ /* 0x000fce00078e00ff */
[----:B0-----:R-:W-:Y:S05]  /*24bf0*/  WARPSYNC.COLLECTIVE R15, `(.L_x_14789) ;  /* 0x000000000f087348 */ /* 0x001fea0003c00000 */
[----:B------:R1:W2:Y:S02]  /*24c00*/  SHFL.IDX P6, R14, R13, R12, R11 ;  /* 0x0000000c0d0e7389 */ /* 0x0002a400000c000b */
[----:B012---:R-:W-:Y:S01]  /*24c10*/  ENDCOLLECTIVE ;  /* 0x000000000000791b */ /* 0x007fe20003800000 */
.L_x_14789:
[----:B------:R-:W-:Y:S01]  /*24c20*/  ULDC UR4, c[0x0][0x2f4] ;  /* 0x0000bd0000047ab9 */ /* 0x000fe20000000800 */
[----:B------:R-:W-:Y:S02]  /*24c30*/  IMAD.MOV.U32 R13, RZ, RZ, R24 ;  /* 0x000000ffff0d7224 */ /* 0x000fe400078e0018 */
[----:B------:R-:W-:Y:S02]  /*24c40*/  IMAD.MOV.U32 R12, RZ, RZ, 0x1 ;  /* 0x00000001ff0c7424 */ /* 0x000fe400078e00ff */
[----:B------:R-:W-:-:S05]  /*24c50*/  IMAD.SHL.U32 R2, R2, 0x8, RZ ;  /* 0x0000000802027824 */ /* 0x000fca00078e00ff */
[----:B------:R-:W-:-:S04]  /*24c60*/  LOP3.LUT R2, R2, 0x38, RZ, 0xc0, !PT ;  /* 0x0000003802027812 */ /* 0x000fc800078ec0ff */
[C---:B------:R-:W-:Y:S01]  /*24c70*/  ISETP.GE.AND P0, PT, R2.reuse, UR4, PT ;  /* 0x0000000402007c0c */ /* 0x040fe2000bf06270 */
[----:B------:R-:W-:-:S03]  /*24c80*/  IMAD.SHL.U32 R5, R2, 0x2, RZ ;  /* 0x0000000202057824 */ /* 0x000fc600078e00ff */
[----:B------:R-:W-:Y:S02]  /*24c90*/  ISETP.LT.OR P2, PT, R6, 0x1, P0 ;  /* 0x000000010600780c */ /* 0x000fe40000741670 */
[----:B------:R-:W-:-:S13]  /*24ca0*/  IADD3 R2, P1, R14, R5, RZ ;  /* 0x000000050e027210 */ /* 0x000fda0007f3e0ff */
[----:B------:R-:W-:Y:S05]  /*24cb0*/  WARPSYNC.COLLECTIVE R15, `(.L_x_14790) ;  /* 0x000000000f087348 */ /* 0x000fea0003c00000 */
[----:B------:R0:W1:Y:S02]  /*24cc0*/  SHFL.IDX P6, R14, R13, R12, R11 ;  /* 0x0000000c0d0e7389 */ /* 0x00006400000c000b */
[----:B01----:R-:W-:Y:S01]  /*24cd0*/  ENDCOLLECTIVE ;  /* 0x000000000000791b */ /* 0x003fe20003800000 */
.L_x_14790:
        /* <DEDUP_REMOVED lines=11> */
.L_x_14791:
[----:B------:R-:W-:Y:S02]  /*24d90*/  IMAD.MOV.U32 R13, RZ, RZ, R24 ;  /* 0x000000ffff0d7224 */ /* 0x000fe400078e0018 */
[----:B------:R-:W-:Y:S01]  /*24da0*/  IMAD.MOV.U32 R12, RZ, RZ, 0x2 ;  /* 0x00000002ff0c7424 */ /* 0x000fe200078e00ff */
[----:B------:R-:W-:-:S13]  /*24db0*/  IADD3 R2, P1, R14, R5, RZ ;  /* 0x000000050e027210 */ /* 0x000fda0007f3e0ff */
[----:B------:R-:W-:Y:S05]  /*24dc0*/  WARPSYNC.COLLECTIVE R15, `(.L_x_14792) ;  /* 0x000000000f087348 */ /* 0x000fea0003c00000 */
[----:B------:R0:W1:Y:S02]  /*24dd0*/  SHFL.IDX P6, R14, R13, R12, R11 ;  /* 0x0000000c0d0e7389 */ /* 0x00006400000c000b */
[----:B01----:R-:W-:Y:S01]  /*24de0*/  ENDCOLLECTIVE ;  /* 0x000000000000791b */ /* 0x003fe20003800000 */
.L_x_14792:
        /* <DEDUP_REMOVED lines=11> */
.L_x_14793:
[----:B------:R-:W-:Y:S02]  /*24ea0*/  IMAD.MOV.U32 R13, RZ, RZ, R24 ;  /* 0x000000ffff0d7224 */ /* 0x000fe400078e0018 */
[----:B------:R-:W-:Y:S01]  /*24eb0*/  IMAD.MOV.U32 R12, RZ, RZ, 0x3 ;  /* 0x00000003ff0c7424 */ /* 0x000fe200078e00ff */
[----:B------:R-:W-:-:S13]  /*24ec0*/  IADD3 R2, P1, R14, R5, RZ ;  /* 0x000000050e027210 */ /* 0x000fda0007f3e0ff */
[----:B------:R-:W-:Y:S05]  /*24ed0*/  WARPSYNC.COLLECTIVE R15, `(.L_x_14794) ;  /* 0x000000000f087348 */ /* 0x000fea0003c00000 */
[----:B------:R0:W1:Y:S02]  /*24ee0*/  SHFL.IDX P6, R14, R13, R12, R11 ;  /* 0x0000000c0d0e7389 */ /* 0x00006400000c000b */
[----:B01----:R-:W-:Y:S01]  /*24ef0*/  ENDCOLLECTIVE ;  /* 0x000000000000791b */ /* 0x003fe20003800000 */
.L_x_14794:
        /* <DEDUP_REMOVED lines=11> */
.L_x_14795:
[----:B------:R-:W-:Y:S01]  /*24fb0*/  MOV R13, R24 ;  /* 0x00000018000d7202 */ /* 0x000fe20000000f00 */
[----:B------:R-:W-:Y:S01]  /*24fc0*/  IMAD.MOV.U32 R12, RZ, RZ, 0x4 ;  /* 0x00000004ff0c7424 */ /* 0x000fe200078e00ff */
[----:B------:R-:W-:-:S13]  /*24fd0*/  IADD3 R2, P1, R14, R5, RZ ;  /* 0x000000050e027210 */ /* 0x000fda0007f3e0ff */
[----:B------:R-:W-:Y:S05]  /*24fe0*/  WARPSYNC.COLLECTIVE R15, `(.L_x_14796) ;  /* 0x000000000f087348 */ /* 0x000fea0003c00000 */
[----:B------:R0:W1:Y:S02]  /*24ff0*/  SHFL.IDX P6, R14, R13, R12, R11 ;  /* 0x0000000c0d0e7389 */ /* 0x00006400000c000b */
[----:B01----:R-:W-:Y:S01]  /*25000*/  ENDCOLLECTIVE ;  /* 0x000000000000791b */ /* 0x003fe20003800000 */
.L_x_14796:
        /* <DEDUP_REMOVED lines=11> */
.L_x_14797:
[----:B------:R-:W-:Y:S02]  /*250c0*/  IMAD.MOV.U32 R13, RZ, RZ, R24 ;  /* 0x000000ffff0d7224 */ /* 0x000fe400078e0018 */
[----:B------:R-:W-:Y:S01]  /*250d0*/  IMAD.MOV.U32 R12, RZ, RZ, 0x5 ;  /* 0x00000005ff0c7424 */ /* 0x000fe200078e00ff */
[----:B------:R-:W-:-:S13]  /*250e0*/  IADD3 R2, P1, R14, R5, RZ ;  /* 0x000000050e027210 */ /* 0x000fda0007f3e0ff */
[----:B------:R-:W-:Y:S05]  /*250f0*/  WARPSYNC.COLLECTIVE R15, `(.L_x_14798) ;  /* 0x000000000f087348 */ /* 0x000fea0003c00000 */
[----:B------:R0:W1:Y:S02]  /*25100*/  SHFL.IDX P6, R14, R13, R12, R11 ;  /* 0x0000000c0d0e7389 */ /* 0x00006400000c000b */
[----:B01----:R-:W-:Y:S01]  /*25110*/  ENDCOLLECTIVE ;  /* 0x000000000000791b */ /* 0x003fe20003800000 */
.L_x_14798:
        /* <DEDUP_REMOVED lines=11> */
.L_x_14799:
[----:B------:R-:W-:Y:S02]  /*251d0*/  IMAD.MOV.U32 R13, RZ, RZ, R24 ;  /* 0x000000ffff0d7224 */ /* 0x000fe400078e0018 */
[----:B------:R-:W-:Y:S01]  /*251e0*/  IMAD.MOV.U32 R12, RZ, RZ, 0x6 ;  /* 0x00000006ff0c7424 */ /* 0x000fe200078e00ff */
[----:B------:R-:W-:-:S13]  /*251f0*/  IADD3 R2, P1, R14, R5, RZ ;  /* 0x000000050e027210 */ /* 0x000fda0007f3e0ff */
[----:B------:R-:W-:Y:S05]  /*25200*/  WARPSYNC.COLLECTIVE R15, `(.L_x_14800) ;  /* 0x000000000f087348 */ /* 0x000fea0003c00000 */
[----:B------:R0:W1:Y:S02]  /*25210*/  SHFL.IDX P6, R14, R13, R12, R11 ;  /* 0x0000000c0d0e7389 */ /* 0x00006400000c000b */
[----:B01----:R-:W-:Y:S01]  /*25220*/  ENDCOLLECTIVE ;  /* 0x000000000000791b */ /* 0x003fe20003800000 */
.L_x_14800:
        /* <DEDUP_REMOVED lines=11> */
.L_x_14801:
[----:B------:R-:W-:Y:S01]  /*252e0*/  IMAD.MOV.U32 R13, RZ, RZ, R24 ;  /* 0x000000ffff0d7224 */ /* 0x000fe200078e0018 */
[----:B------:R-:W-:Y:S02]  /*252f0*/  MOV R12, 0x7 ;  /* 0x00000007000c7802 */ /* 0x000fe40000000f00 */
[----:B------:R-:W-:-:S13]  /*25300*/  IADD3 R2, P1, R14, R5, RZ ;  /* 0x000000050e027210 */ /* 0x000fda0007f3e0ff */
[----:B------:R-:W-:Y:S05]  /*25310*/  WARPSYNC.COLLECTIVE R15, `(.L_x_14802) ;  /* 0x000000000f087348 */ /* 0x000fea0003c00000 */
[----:B------:R0:W1:Y:S02]  /*25320*/  SHFL.IDX P6, R14, R13, R12, R11 ;  /* 0x0000000c0d0e7389 */ /* 0x00006400000c000b */
[----:B01----:R-:W-:Y:S01]  /*25330*/  ENDCOLLECTIVE ;  /* 0x000000000000791b */ /* 0x003fe20003800000 */
.L_x_14802:
        /* <DEDUP_REMOVED lines=10> */
.L_x_14803:
[----:B------:R-:W-:Y:S05]  /*253e0*/  BRA `(.L_x_14804) ;  /* 0xffffff9800a47947 */ /* 0x000fea000383ffff */
.L_x_14603:
[----:B------:R-:W-:Y:S01]  /*253f0*/  BSSY B0, `(.L_x_14805) ;  /* 0x0000008000007945 */ /* 0x000fe20003800000 */
[----:B------:R-:W-:Y:S02]  /*25400*/  IMAD.MOV.U32 R13, RZ, RZ, R16 ;  /* 0x000000ffff0d7224 */ /* 0x000fe400078e0010 */
[----:B-1----:R-:W-:Y:S02]  /*25410*/  IMAD.MOV.U32 R12, RZ, RZ, RZ ;  /* 0x000000ffff0c7224 */ /* 0x002fe400078e00ff */
[----:B------:R-:W-:Y:S02]  /*25420*/  IMAD.MOV.U32 R11, RZ, RZ, 0x1f ;  /* 0x0000001fff0b7424 */ /* 0x000fe400078e00ff */
[----:B------:R-:W-:-:S07]  /*25430*/  IMAD.MOV.U32 R15, RZ, RZ, -0x1 ;  /* 0xffffffffff0f7424 */ /* 0x000fce00078e00ff */
[----:B--2---:R-:W-:Y:S05]  /*25440*/  WARPSYNC.COLLECTIVE R15, `(.L_x_14806) ;  /* 0x000000000f087348 */ /* 0x004fea0003c00000 */
[----:B------:R0:W1:Y:S02]  /*25450*/  SHFL.IDX P6, R14, R13, R12, R11 ;  /* 0x0000000c0d0e7389 */ /* 0x00006400000c000b */
[----:B012---:R-:W-:Y:S01]  /*25460*/  ENDCOLLECTIVE ;  /* 0x000000000000791b */ /* 0x007fe20003800000 */
.L_x_14806:
[----:B------:R-:W-:Y:S05]  /*25470*/  BSYNC B0 ;  /* 0x0000000000007941 */ /* 0x000fea0003800000 */
.L_x_14805:
        /* <DEDUP_REMOVED lines=9> */
.L_x_14807:
        /* <DEDUP_REMOVED lines=18> */
.L_x_14808:
[----:B------:R-:W-:Y:S01]  /*25630*/  IMAD.MOV.U32 R12, RZ, RZ, 0x2 ;  /* 0x00000002ff0c7424 */ /* 0x000fe200078e00ff */
[----:B------:R-:W-:-:S05]  /*25640*/  SEL R5, R14, RZ, P1 ;  /* 0x000000ff0e057207 */ /* 0x000fca0000800000 */
[----:B------:R-:W-:-:S04]  /*25650*/  IMAD.IADD R4, R2, 0x1, R5 ;  /* 0x0000000102047824 */ /* 0x000fc800078e0205 */
[----:B------:R-:W-:-:S07]  /*25660*/  IMAD.MOV.U32 R13, RZ, RZ, R4 ;  /* 0x000000ffff0d7224 */ /* 0x000fce00078e0004 */
[----:B------:R-:W-:Y:S05]  /*25670*/  WARPSYNC.COLLECTIVE R15, `(.L_x_14809) ;  /* 0x000000000f087348 */ /* 0x000fea0003c00000 */
[----:B------:R0:W1:Y:S02]  /*25680*/  SHFL.UP P6, R14, R13, R12, R11 ;  /* 0x0400000c0d0e7389 */ /* 0x00006400000c000b */
[----:B01----:R-:W-:Y:S01]  /*25690*/  ENDCOLLECTIVE ;  /* 0x000000000000791b */ /* 0x003fe20003800000 */
.L_x_14809:
[----:B------:R-:W-:Y:S01]  /*256a0*/  IMAD.MOV.U32 R12, RZ, RZ, 0x4 ;  /* 0x00000004ff0c7424 */ /* 0x000fe200078e00ff */
[----:B------:R-:W-:-:S05]  /*256b0*/  SEL R5, R14, RZ, P2 ;  /* 0x000000ff0e057207 */ /* 0x000fca0001000000 */
[----:B------:R-:W-:-:S04]  /*256c0*/  IMAD.IADD R5, R4, 0x1, R5 ;  /* 0x0000000104057824 */ /* 0x000fc800078e0205 */
[----:B------:R-:W-:-:S07]  /*256d0*/  IMAD.MOV.U32 R13, RZ, RZ, R5 ;  /* 0x000000ffff0d7224 */ /* 0x000fce00078e0005 */
[----:B------:R-:W-:Y:S05]  /*256e0*/  WARPSYNC.COLLECTIVE R15, `(.L_x_14810) ;  /* 0x000000000f087348 */ /* 0x000fea0003c00000 */
[----:B------:R0:W1:Y:S02]  /*256f0*/  SHFL.UP P6, R14, R13, R12, R11 ;  /* 0x0400000c0d0e7389 */ /* 0x00006400000c000b */
[----:B01----:R-:W-:Y:S01]  /*25700*/  ENDCOLLECTIVE ;  /* 0x000000000000791b */ /* 0x003fe20003800000 */
.L_x_14810:
[----:B------:R-:W-:Y:S01]  /*25710*/  IMAD.MOV.U32 R12, RZ, RZ, 0x8 ;  /* 0x00000008ff0c7424 */ /* 0x000fe200078e00ff */
[----:B------:R-:W-:-:S04]  /*25720*/  SEL R6, R14, RZ, P3 ;  /* 0x000000ff0e067207 */ /* 0x000fc80001800000 */
[----:B------:R-:W-:-:S05]  /*25730*/  IADD3 R6, R5, R6, RZ ;  /* 0x0000000605067210 */ /* 0x000fca0007ffe0ff */
[----:B------:R-:W-:-:S07]  /*25740*/  IMAD.MOV.U32 R13, RZ, RZ, R6 ;  /* 0x000000ffff0d7224 */ /* 0x000fce00078e0006 */
[----:B------:R-:W-:Y:S05]  /*25750*/  WARPSYNC.COLLECTIVE R15, `(.L_x_14811) ;  /* 0x000000000f087348 */ /* 0x000fea0003c00000 */
[----:B------:R0:W1:Y:S02]  /*25760*/  SHFL.UP P6, R14, R13, R12, R11 ;  /* 0x0400000c0d0e7389 */ /* 0x00006400000c000b */
[----:B01----:R-:W-:Y:S01]  /*25770*/  ENDCOLLECTIVE ;  /* 0x000000000000791b */ /* 0x003fe20003800000 */
.L_x_14811:
[----:B------:R-:W-:Y:S01]  /*25780*/  IMAD.MOV.U32 R12, RZ, RZ, 0x10 ;  /* 0x00000010ff0c7424 */ /* 0x000fe200078e00ff */
[----:B------:R-:W-:-:S05]  /*25790*/  SEL R3, R14, RZ, P4 ;  /* 0x000000ff0e037207 */ /* 0x000fca0002000000 */
[----:B------:R-:W-:-:S04]  /*257a0*/  IMAD.IADD R4, R6, 0x1, R3 ;  /* 0x0000000106047824 */ /* 0x000fc800078e0203 */
[----:B------:R-:W-:-:S07]  /*257b0*/  IMAD.MOV.U32 R13, RZ, RZ, R4 ;  /* 0x000000ffff0d7224 */ /* 0x000fce00078e0004 */
[----:B------:R-:W-:Y:S05]  /*257c0*/  WARPSYNC.COLLECTIVE R15, `(.L_x_14812) ;  /* 0x000000000f087348 */ /* 0x000fea0003c00000 */
[----:B------:R0:W1:Y:S02]  /*257d0*/  SHFL.UP P6, R14, R13, R12, R11 ;  /* 0x0400000c0d0e7389 */ /* 0x00006400000c000b */
[----:B01----:R-:W-:Y:S01]  /*257e0*/  ENDCOLLECTIVE ;  /* 0x000000000000791b */ /* 0x003fe20003800000 */
.L_x_14812:
        /* <DEDUP_REMOVED lines=8> */
.L_x_14813:
[----:B------:R-:W-:Y:S05]  /*25870*/  BRA `(.L_x_14814) ;  /* 0xffffff9800a87947 */ /* 0x000fea000383ffff */
.L_x_14608:
[----:B------:R-:W-:Y:S01]  /*25880*/  BSSY B0, `(.L_x_14815) ;  /* 0x0000008000007945 */ /* 0x000fe20003800000 */
[----:B-----5:R-:W-:Y:S02]  /*25890*/  IMAD.MOV.U32 R13, RZ, RZ, R2 ;  /* 0x000000ffff0d7224 */ /* 0x020fe400078e0002 */
[----:B-1----:R-:W-:Y:S02]  /*258a0*/  IMAD.MOV.U32 R12, RZ, RZ, 0x1 ;  /* 0x00000001ff0c7424 */ /* 0x002fe400078e00ff */
[----:B------:R-:W-:Y:S02]  /*258b0*/  IMAD.MOV.U32 R11, RZ, RZ, RZ ;  /* 0x000000ffff0b7224 */ /* 0x000fe400078e00ff */
[----:B------:R-:W-:-:S07]  /*258c0*/  IMAD.MOV.U32 R15, RZ, RZ, -0x1 ;  /* 0xffffffffff0f7424 */ /* 0x000fce00078e00ff */
[----:B0-2---:R-:W-:Y:S05]  /*258d0*/  WARPSYNC.COLLECTIVE R15, `(.L_x_14816) ;  /* 0x000000000f087348 */ /* 0x005fea0003c00000 */
[----:B------:R1:W3:Y:S02]  /*258e0*/  SHFL.UP P6, R14, R13, R12, R11 ;  /* 0x0400000c0d0e7389 */ /* 0x0002e400000c000b */
[----:B0123--:R-:W-:Y:S01]  /*258f0*/  ENDCOLLECTIVE ;  /* 0x000000000000791b */ /* 0x00ffe20003800000 */
.L_x_14816:
[----:B------:R-:W-:Y:S05]  /*25900*/  BSYNC B0 ;  /* 0x0000000000007941 */ /* 0x000fea0003800000 */
.L_x_14815:
        /* <DEDUP_REMOVED lines=8> */
.L_x_14817:
[----:B------:R-:W-:Y:S01]  /*25990*/  IMAD.MOV.U32 R12, RZ, RZ, 0x4 ;  /* 0x00000004ff0c7424 */ /* 0x000fe200078e00ff */
[----:B------:R-:W-:-:S05]  /*259a0*/  SEL R14, R14, RZ, P2 ;  /* 0x000000ff0e0e7207 */ /* 0x000fca0001000000 */
[----:B------:R-:W-:-:S04]  /*259b0*/  IMAD.IADD R3, R13, 0x1, R14 ;  /* 0x000000010d037824 */ /* 0x000fc800078e020e */
[----:B------:R-:W-:-:S07]  /*259c0*/  IMAD.MOV.U32 R13, RZ, RZ, R3 ;  /* 0x000000ffff0d7224 */ /* 0x000fce00078e0003 */
[----:B------:R-:W-:Y:S05]  /*259d0*/  WARPSYNC.COLLECTIVE R15, `(.L_x_14818) ;  /* 0x000000000f087348 */ /* 0x000fea0003c00000 */
[----:B------:R0:W1:Y:S02]  /*259e0*/  SHFL.UP P6, R14, R13, R12, R11 ;  /* 0x0400000c0d0e7389 */ /* 0x00006400000c000b */
[----:B01----:R-:W-:Y:S01]  /*259f0*/  ENDCOLLECTIVE ;  /* 0x000000000000791b */ /* 0x003fe20003800000 */
.L_x_14818:
[----:B------:R-:W-:Y:S01]  /*25a00*/  IMAD.MOV.U32 R12, RZ, RZ, 0x8 ;  /* 0x00000008ff0c7424 */ /* 0x000fe200078e00ff */
[----:B------:R-:W-:-:S05]  /*25a10*/  SEL R4, R14, RZ, P3 ;  /* 0x000000ff0e047207 */ /* 0x000fca0001800000 */
[----:B------:R-:W-:-:S04]  /*25a20*/  IMAD.IADD R4, R3, 0x1, R4 ;  /* 0x0000000103047824 */ /* 0x000fc800078e0204 */
[----:B------:R-:W-:-:S07]  /*25a30*/  IMAD.MOV.U32 R13, RZ, RZ, R4 ;  /* 0x000000ffff0d7224 */ /* 0x000fce00078e0004 */
[----:B------:R-:W-:Y:S05]  /*25a40*/  WARPSYNC.COLLECTIVE R15, `(.L_x_14819) ;  /* 0x000000000f087348 */ /* 0x000fea0003c00000 */
[----:B------:R0:W1:Y:S02]  /*25a50*/  SHFL.UP P6, R14, R13, R12, R11 ;  /* 0x0400000c0d0e7389 */ /* 0x00006400000c000b */
[----:B01----:R-:W-:Y:S01]  /*25a60*/  ENDCOLLECTIVE ;  /* 0x000000000000791b */ /* 0x003fe20003800000 */
.L_x_14819:
[----:B------:R-:W-:Y:S01]  /*25a70*/  IMAD.MOV.U32 R12, RZ, RZ, 0x10 ;  /* 0x00000010ff0c7424 */ /* 0x000fe200078e00ff */
[----:B------:R-:W-:-:S04]  /*25a80*/  SEL R5, R14, RZ, P4 ;  /* 0x000000ff0e057207 */ /* 0x000fc80002000000 */
[----:B------:R-:W-:-:S05]  /*25a90*/  IADD3 R5, R4, R5, RZ ;  /* 0x0000000504057210 */ /* 0x000fca0007ffe0ff */
[----:B------:R-:W-:-:S07]  /*25aa0*/  IMAD.MOV.U32 R13, RZ, RZ, R5 ;  /* 0x000000ffff0d7224 */ /* 0x000fce00078e0005 */
[----:B------:R-:W-:Y:S05]  /*25ab0*/  WARPSYNC.COLLECTIVE R15, `(.L_x_14820) ;  /* 0x000000000f087348 */ /* 0x000fea0003c00000 */
[----:B------:R0:W1:Y:S02]  /*25ac0*/  SHFL.UP P6, R14, R13, R12, R11 ;  /* 0x0400000c0d0e7389 */ /* 0x00006400000c000b */
[----:B01----:R-:W-:Y:S01]  /*25ad0*/  ENDCOLLECTIVE ;  /* 0x000000000000791b */ /* 0x003fe20003800000 */
.L_x_14820:
        /* <DEDUP_REMOVED lines=8> */
.L_x_14821:
[----:B------:R-:W-:Y:S05]  /*25b60*/  BRA `(.L_x_14822) ;  /* 0xffffff9800887947 */ /* 0x000fea000383ffff */
.L_x_14610:
[----:B------:R-:W-:Y:S01]  /*25b70*/  BSSY B0, `(.L_x_14823) ;  /* 0x0000006000007945 */ /* 0x000fe20003800000 */
[----:B------:R-:W-:Y:S01]  /*25b80*/  PLOP3.LUT P6, PT, P6, PT, PT, 0x8, 0x0 ;  /* 0x000000000000781c */ /* 0x000fe200037ce170 */
[----:B------:R-:W-:-:S12]  /*25b90*/  IMAD.MOV.U32 R15, RZ, RZ, -0x1 ;  /* 0xffffffffff0f7424 */ /* 0x000fd800078e00ff */
[----:B01----:R-:W-:Y:S05]  /*25ba0*/  WARPSYNC.COLLECTIVE R15, `(.L_x_14824) ;  /* 0x000000000f087348 */ /* 0x003fea0003c00000 */
[----:B------:R-:W-:Y:S01]  /*25bb0*/  VOTE.ANY R14, PT, P6 ;  /* 0x00000000000e7806 */ /* 0x000fe200030e0100 */
[----:B01----:R-:W-:Y:S06]  /*25bc0*/  ENDCOLLECTIVE ;  /* 0x000000000000791b */ /* 0x003fec0003800000 */
.L_x_14824:
[----:B------:R-:W-:Y:S05]  /*25bd0*/  BSYNC B0 ;  /* 0x0000000000007941 */ /* 0x000fea0003800000 */
.L_x_14823:
        /* <DEDUP_REMOVED lines=9> */
.L_x_14825:
[----:B------:R-:W-:Y:S01]  /*25c70*/  IMAD.MOV.U32 R17, RZ, RZ, R14 ;  /* 0x000000ffff117224 */ /* 0x000fe200078e000e */
[----:B------:R-:W-:Y:S06]  /*25c80*/  BRA `(.L_x_14826) ;  /* 0xffffff9800787947 */ /* 0x000fec000383ffff */
.L_x_14612:
[----:B------:R-:W-:Y:S01]  /*25c90*/  BSSY B0, `(.L_x_14827) ;  /* 0x0000007000007945 */ /* 0x000fe20003800000 */
[----:B------:R-:W-:Y:S01]  /*25ca0*/  IMAD.MOV.U32 R13, RZ, RZ, R3 ;  /* 0x000000ffff0d7224 */ /* 0x000fe200078e0003 */
[----:B------:R-:W-:Y:S01]  /*25cb0*/  MOV R15, 0xffffffff ;  /* 0xffffffff000f7802 */ /* 0x000fe20000000f00 */
[----:B------:R-:W-:-:S07]  /*25cc0*/  IMAD.MOV.U32 R11, RZ, RZ, 0x1f ;  /* 0x0000001fff0b7424 */ /* 0x000fce00078e00ff */
[----:B0-23--:R-:W-:Y:S05]  /*25cd0*/  WARPSYNC.COLLECTIVE R15, `(.L_x_14828) ;  /* 0x000000000f087348 */ /* 0x00dfea0003c00000 */
[----:B------:R1:W4:Y:S02]  /*25ce0*/  SHFL.IDX P6, R14, R13, R12, R11 ;  /* 0x0000000c0d0e7389 */ /* 0x00032400000c000b */
[----:B01234-:R-:W-:Y:S01]  /*25cf0*/  ENDCOLLECTIVE ;  /* 0x000000000000791b */ /* 0x01ffe20003800000 */
.L_x_14828:
[----:B------:R-:W-:Y:S05]  /*25d00*/  BSYNC B0 ;  /* 0x0000000000007941 */ /* 0x000fea0003800000 */
.L_x_14827:
[----:B------:R-:W-:Y:S01]  /*25d10*/  IMAD.MOV.U32 R6, RZ, RZ, R14 ;  /* 0x000000ffff067224 */ /* 0x000fe200078e000e */
[----:B------:R-:W-:Y:S06]  /*25d20*/  BRA `(.L_x_14611) ;  /* 0xffffff98006c7947 */ /* 0x000fec000383ffff */
.L_x_14616:
[----:B0-----:R0:W4:Y:S02]  /*25d30*/  SYNCS.PHASECHK.TRANS64.TRYWAIT P0, [R5+URZ+0x16820], R0 ;  /* 0x01682000050075a7 */ /* 0x001124000800017f */
[----:B----4-:R-:W-:Y:S05]  /*25d40*/  @!P0 NANOSLEEP.SYNCS 0x989680 ;  /* 0x009896800000895d */ /* 0x010fea0003900000 */
[----:B------:R-:W4:Y:S02]  /*25d50*/  @!P0 SYNCS.PHASECHK.TRANS64 P0, [R5+URZ+0x16820], R0 ;  /* 0x01682000050085a7 */ /* 0x000f24000800007f */
[----:B----4-:R-:W-:Y:S05]  /*25d60*/  @!P0 BRA `(.L_x_14616) ;  /* 0xfffffffc00f08947 */ /* 0x010fea000383ffff */
[----:B------:R-:W-:Y:S05]  /*25d70*/  BRA `(.L_x_14829) ;  /* 0xffffff9c00e47947 */ /* 0x000fea000383ffff */
.L_x_14617:
[----:B------:R-:W4:Y:S01]  /*25d80*/  S2R R2, SR_TID.X ;  /* 0x0000000000027919 */ /* 0x000f220000002100 */
[----:B------:R-:W-:Y:S01]  /*25d90*/  BSSY B0, `(.L_x_14830) ;  /* 0x000000a000007945 */ /* 0x000fe20003800000 */
[----:B-1----:R-:W-:Y:S02]  /*25da0*/  IMAD.MOV.U32 R12, RZ, RZ, RZ ;  /* 0x000000ffff0c7224 */ /* 0x002fe400078e00ff */
[----:B------:R-:W-:Y:S02]  /*25db0*/  IMAD.MOV.U32 R11, RZ, RZ, 0x1f ;  /* 0x0000001fff0b7424 */ /* 0x000fe400078e00ff */
[----:B------:R-:W-:Y:S01]  /*25dc0*/  IMAD.MOV.U32 R15, RZ, RZ, -0x1 ;  /* 0xffffffffff0f7424 */ /* 0x000fe200078e00ff */
[----:B----4-:R-:W-:-:S04]  /*25dd0*/  SHF.R.U32.HI R2, RZ, 0x5, R2 ;  /* 0x00000005ff027819 */ /* 0x010fc80000011602 */
[----:B------:R-:W-:-:S05]  /*25de0*/  LOP3.LUT R2, R2, 0x3, RZ, 0xc0, !PT ;  /* 0x0000000302027812 */ /* 0x000fca00078ec0ff */
[----:B------:R-:W-:-:S07]  /*25df0*/  IMAD.MOV.U32 R13, RZ, RZ, R2 ;  /* 0x000000ffff0d7224 */ /* 0x000fce00078e0002 */
[----:B0-23--:R-:W-:Y:S05]  /*25e00*/  WARPSYNC.COLLECTIVE R15, `(.L_x_14831) ;  /* 0x000000000f087348 */ /* 0x00dfea0003c00000 */
[----:B------:R1:W4:Y:S02]  /*25e10*/  SHFL.IDX P6, R14, R13, R12, R11 ;  /* 0x0000000c0d0e7389 */ /* 0x00032400000c000b */
[----:B01234-:R-:W-:Y:S01]  /*25e20*/  ENDCOLLECTIVE ;  /* 0x000000000000791b */ /* 0x01ffe20003800000 */
.L_x_14831:
[----:B------:R-:W-:Y:S05]  /*25e30*/  BSYNC B0 ;  /* 0x0000000000007941 */ /* 0x000fea0003800000 */
.L_x_14830:
[----:B------:R-:W-:Y:S05]  /*25e40*/  BRA `(.L_x_14832) ;  /* 0xffffff9c00cc7947 */ /* 0x000fea000383ffff */
.L_x_14618:
[----:B------:R-:W-:Y:S01]  /*25e50*/  BSSY B0, `(.L_x_14833) ;  /* 0x0000006000007945 */ /* 0x000fe20003800000 */
[----:B------:R-:W-:-:S07]  /*25e60*/  IMAD.MOV.U32 R15, RZ, RZ, -0x1 ;  /* 0xffffffffff0f7424 */ /* 0x000fce00078e00ff */
[----:B0123--:R-:W-:Y:S05]  /*25e70*/  WARPSYNC.COLLECTIVE R15, `(.L_x_14834) ;  /* 0x000000000f0c7348 */ /* 0x00ffea0003c00000 */
[----:B------:R-:W-:Y:S02]  /*25e80*/  ELECT P6, UR62, PT ;  /* 0x00000000003e782f */ /* 0x000fe400038c0000 */
[----:B------:R-:W-:Y:S01]  /*25e90*/  MOV R14, UR62 ;  /* 0x0000003e000e7c02 */ /* 0x000fe20008000f00 */
[----:B0123--:R-:W-:Y:S10]  /*25ea0*/  ENDCOLLECTIVE ;  /* 0x000000000000791b */ /* 0x00fff40003800000 */
.L_x_14834:
[----:B------:R-:W-:Y:S05]  /*25eb0*/  BSYNC B0 ;  /* 0x0000000000007941 */ /* 0x000fea0003800000 */
.L_x_14833:
[----:B------:R-:W-:Y:S05]  /*25ec0*/  BRA `(.L_x_14835) ;  /* 0xffffff9c00c07947 */ /* 0x000fea000383ffff */
.L_x_14620:
[----:B0-----:R0:W4:Y:S02]  /*25ed0*/  SYNCS.PHASECHK.TRANS64.TRYWAIT P1, [R3+URZ+0x16840], R2 ;  /* 0x01684002030075a7 */ /* 0x001124000802017f */
[----:B----4-:R-:W-:Y:S05]  /*25ee0*/  @!P1 NANOSLEEP.SYNCS 0x989680 ;  /* 0x009896800000995d */ /* 0x010fea0003900000 */
[----:B------:R-:W4:Y:S02]  /*25ef0*/  @!P1 SYNCS.PHASECHK.TRANS64 P1, [R3+URZ+0x16840], R2 ;  /* 0x01684002030095a7 */ /* 0x000f24000802007f */
[----:B----4-:R-:W-:Y:S05]  /*25f00*/  @!P1 BRA `(.L_x_14620) ;  /* 0xfffffffc00f09947 */ /* 0x010fea000383ffff */
[----:B------:R-:W-:Y:S05]  /*25f10*/  BRA `(.L_x_14836) ;  /* 0xffffff9c00e07947 */ /* 0x000fea000383ffff */
.L_x_14622:
[----:B----4-:R4:W0:Y:S02]  /*25f20*/  SYNCS.PHASECHK.TRANS64.TRYWAIT P1, [R25+URZ+0x16840], R0 ;  /* 0x01684000190075a7 */ /* 0x010824000802017f */
[----:B0-----:R-:W-:Y:S05]  /*25f30*/  @!P1 NANOSLEEP.SYNCS 0x989680 ;  /* 0x009896800000995d */ /* 0x001fea0003900000 */
[----:B------:R-:W0:Y:S02]  /*25f40*/  @!P1 SYNCS.PHASECHK.TRANS64 P1, [R25+URZ+0x16840], R0 ;  /* 0x01684000190095a7 */ /* 0x000e24000802007f */
[----:B0-----:R-:W-:Y:S05]  /*25f50*/  @!P1 BRA `(.L_x_14622) ;  /* 0xfffffffc00f09947 */ /* 0x001fea000383ffff */
[----:B------:R-:W-:Y:S05]  /*25f60*/  BRA `(.L_x_14837) ;  /* 0xffffff9c00ec7947 */ /* 0x000fea000383ffff */
.L_x_14624:
[----:B------:R0:W0:Y:S02]  /*25f70*/  SYNCS.PHASECHK.TRANS64.TRYWAIT P1, [R3+URZ+0x16860], R2 ;  /* 0x01686002030075a7 */ /* 0x000024000802017f */
[----:B0-----:R-:W-:Y:S05]  /*25f80*/  @!P1 NANOSLEEP.SYNCS 0x989680 ;  /* 0x009896800000995d */ /* 0x001fea0003900000 */
[----:B------:R-:W0:Y:S02]  /*25f90*/  @!P1 SYNCS.PHASECHK.TRANS64 P1, [R3+URZ+0x16860], R2 ;  /* 0x01686002030095a7 */ /* 0x000e24000802007f */
[----:B0-----:R-:W-:Y:S05]  /*25fa0*/  @!P1 BRA `(.L_x_14624) ;  /* 0xfffffffc00f09947 */ /* 0x001fea000383ffff */
[----:B------:R-:W-:Y:S05]  /*25fb0*/  BRA `(.L_x_14838) ;  /* 0xffffff9c00e87947 */ /* 0x000fea000383ffff */
.L_x_14839:
        /* <DEDUP_REMOVED lines=12> */
.L_x_15879:


//--------------------- .text._ZN7cutlass13device_kernelIN5flash11enable_sm90INS1_16FlashAttnFwdSm90INS1_25CollectiveMainloopFwdSm90ILi2EN4cute5tupleIJNS5_1CILi1EEES8_S8_EEENS6_IJNS7_ILi192EEENS7_ILi128EEENS7_ILi64EEEEEELi64ENS_6half_tEfNS_4arch4Sm90ELb1ELb0ELb1ELb0ELb1ELb0ELb0ELb1ELb1ELb1ELb0ELb0EEENS1_21CollectiveEpilogueFwdINS6_IJSA_SC_SB_EEES9_SE_SG_Li384ELb0ELb1ELb0ELb0EEENS1_30DynamicPersistentTileSchedulerILi384ELi128ELb0ELb1ELb1EEEEEEEEEvNT_6ParamsE --------------------------
	.section	.text._ZN7cutlass13device_kernelIN5flash11enable_sm90INS1_16FlashAttnFwdSm90INS1_25CollectiveMainloopFwdSm90ILi2EN4cute5tupleIJNS5_1CILi1EEES8_S8_EEENS6_IJNS7_ILi192EEENS7_ILi128EEENS7_ILi64EEEEEELi64ENS_6half_tEfNS_4arch4Sm90ELb1ELb0ELb1ELb0ELb1ELb0ELb0ELb1ELb1ELb1ELb0ELb0EEENS1_21CollectiveEpilogueFwdINS6_IJSA_SC_SB_EEES9_SE_SG_Li384ELb0ELb1ELb0ELb0EEENS1_30DynamicPersistentTileSchedulerILi384ELi128ELb0ELb1ELb1EEEEEEEEEvNT_6ParamsE,"ax",@progbits
	.align	128
.text._ZN7cutlass13device_kernelIN5flash11enable_sm90INS1_16FlashAttnFwdSm90INS1_25CollectiveMainloopFwdSm90ILi2EN4cute5tupleIJNS5_1CILi1EEES8_S8_EEENS6_IJNS7_ILi192EEENS7_ILi128EEENS7_ILi64EEEEEELi64ENS_6half_tEfNS_4arch4Sm90ELb1ELb0ELb1ELb0ELb1ELb0ELb0ELb1ELb1ELb1ELb0ELb0EEENS1_21CollectiveEpilogueFwdINS6_IJSA_SC_SB_EEES9_SE_SG_Li384ELb0ELb1ELb0ELb0EEENS1_30DynamicPersistentTileSchedulerILi384ELi128ELb0ELb1ELb1EEEEEEEEEvNT_6ParamsE:
        .type           _ZN7cutlass13device_kernelIN5flash11enable_sm90INS1_16FlashAttnFwdSm90INS1_25CollectiveMainloopFwdSm90ILi2EN4cute5tupleIJNS5_1CILi1EEES8_S8_EEENS6_IJNS7_ILi192EEENS7_ILi128EEENS7_ILi64EEEEEELi64ENS_6half_tEfNS_4arch4Sm90ELb1ELb0ELb1ELb0ELb1ELb0ELb0ELb1ELb1ELb1ELb0ELb0EEENS1_21CollectiveEpilogueFwdINS6_IJSA_SC_SB_EEES9_SE_SG_Li384ELb0ELb1ELb0ELb0EEENS1_30DynamicPersistentTileSchedulerILi384ELi128ELb0ELb1ELb1EEEEEEEEEvNT_6ParamsE,@function
        .size           _ZN7cutlass13device_kernelIN5flash11enable_sm90INS1_16FlashAttnFwdSm90INS1_25CollectiveMainloopFwdSm90ILi2EN4cute5tupleIJNS5_1CILi1EEES8_S8_EEENS6_IJNS7_ILi192EEENS7_ILi128EEENS7_ILi64EEEEEELi64ENS_6half_tEfNS_4arch4Sm90ELb1ELb0ELb1ELb0ELb1ELb0ELb0ELb1ELb1ELb1ELb0ELb0EEENS1_21CollectiveEpilogueFwdINS6_IJSA_SC_SB_EEES9_SE_SG_Li384ELb0ELb1ELb0ELb0EEENS1_30DynamicPersistentTileSchedulerILi384ELi128ELb0ELb1ELb1EEEEEEEEEvNT_6ParamsE,(.L_x_15880 - _ZN7cutlass13device_kernelIN5flash11enable_sm90INS1_16FlashAttnFwdSm90INS1_25CollectiveMainloopFwdSm90ILi2EN4cute5tupleIJNS5_1CILi1EEES8_S8_EEENS6_IJNS7_ILi192EEENS7_ILi128EEENS7_ILi64EEEEEELi64ENS_6half_tEfNS_4arch4Sm90ELb1ELb0ELb1ELb0ELb1ELb0ELb0ELb1ELb1ELb1ELb0ELb0EEENS1_21CollectiveEpilogueFwdINS6_IJSA_SC_SB_EEES9_SE_SG_Li384ELb0ELb1ELb0ELb0EEENS1_30DynamicPersistentTileSchedulerILi384ELi128ELb0ELb1ELb1EEEEEEEEEvNT_6ParamsE)
        .other          _ZN7cutlass13device_kernelIN5flash11enable_sm90INS1_16FlashAttnFwdSm90INS1_25CollectiveMainloopFwdSm90ILi2EN4cute5tupleIJNS5_1CILi1EEES8_S8_EEENS6_IJNS7_ILi192EEENS7_ILi128EEENS7_ILi64EEEEEELi64ENS_6half_tEfNS_4arch4Sm90ELb1ELb0ELb1ELb0ELb1ELb0ELb0ELb1ELb1ELb1ELb0ELb0EEENS1_21CollectiveEpilogueFwdINS6_IJSA_SC_SB_EEES9_SE_SG_Li384ELb0ELb1ELb0ELb0EEENS1_30DynamicPersistentTileSchedulerILi384ELi128ELb0ELb1ELb1EEEEEEEEEvNT_6ParamsE,@"STO_CUDA_ENTRY STV_DEFAULT"
_ZN7cutlass13device_kernelIN5flash11enable_sm90INS1_16FlashAttnFwdSm90INS1_25CollectiveMainloopFwdSm90ILi2EN4cute5tupleIJNS5_1CILi1EEES8_S8_EEENS6_IJNS7_ILi192EEENS7_ILi128EEENS7_ILi64EEEEEELi64ENS_6half_tEfNS_4arch4Sm90ELb1ELb0ELb1ELb0ELb1ELb0ELb0ELb1ELb1ELb1ELb0ELb0EEENS1_21CollectiveEpilogueFwdINS6_IJSA_SC_SB_EEES9_SE_SG_Li384ELb0ELb1ELb0ELb0EEENS1_30DynamicPersistentTileSchedulerILi384ELi128ELb0ELb1ELb1EEEEEEEEEvNT_6ParamsE:
        /* <DEDUP_REMOVED lines=45> */
.L_x_14840:
        /* <DEDUP_REMOVED lines=22> */
.L_x_14841:
        /* <DEDUP_REMOVED lines=18> */
.L_x_14842:
        /* <DEDUP_REMOVED lines=22> */
.L_x_14843:
        /* <DEDUP_REMOVED lines=23> */
.L_x_14844:
        /* <DEDUP_REMOVED lines=8> */
.L_x_14846:
        /* <DEDUP_REMOVED lines=22> */
[-C--:B------:R-:W-:Y:S02]  /*0a00*/  LEA.HI R3, R0, R157.reuse, RZ, 0x5 ;  /* 0x0000009d00037211 */ /* 0x080fe400078f28ff */
[----:B------:R-:W-:Y:S02]  /*0a10*/  LOP3.LUT R152, R153, 0xffffff80, RZ, 0xc0, !PT ;  /* 0xffffff8099987812 */ /* 0x000fe400078ec0ff */
[----:B------:R-:W-:Y:S01]  /*0a20*/  LOP3.LUT R4, R2, 0x3fffff0, RZ, 0xc0, !PT ;  /* 0x03fffff002047812 */ /* 0x000fe200078ec0ff */
[----:B------:R-:W-:Y:S01]  /*0a30*/  IMAD.SHL.U32 R3, R3, 0x20, RZ ;  /* 0x0000002003037824 */ /* 0x000fe200078e00ff */
[----:B------:R-:W-:Y:S01]  /*0a40*/  SHF.R.S32.HI R5, RZ, 0x4, R2 ;  /* 0x00000004ff057819 */ /* 0x000fe20000011402 */
[C---:B------:R-:W-:Y:S01]  /*0a50*/  IMAD.IADD R152, R157.reuse, 0x1, -R152 ;  /* 0x000000019d987824 */ /* 0x040fe200078e0a98 */
[----:B------:R-:W-:Y:S01]  /*0a60*/  LEA.HI R8, R0, R157, RZ, 0x2 ;  /* 0x0000009d00087211 */ /* 0x000fe200078f10ff */
[----:B------:R-:W-:Y:S01]  /*0a70*/  IMAD.IADD R4, R157, 0x1, -R4 ;  /* 0x000000019d047824 */ /* 0x000fe200078e0a04 */
[----:B------:R-:W-:-:S02]  /*0a80*/  LEA.HI R2, R2, R5, RZ, 0x1 ;  /* 0x0000000502027211 */ /* 0x000fc400078f08ff */
[----:B------:R-:W-:Y:S02]  /*0a90*/  LOP3.LUT R3, R3, 0xfffffc00, RZ, 0xc0, !PT ;  /* 0xfffffc0003037812 */ /* 0x000fe400078ec0ff */
[----:B------:R-:W-:Y:S02]  /*0aa0*/  SHF.R.S32.HI R7, RZ, 0x1f, R152 ;  /* 0x0000001fff077819 */ /* 0x000fe40000011498 */
[----:B------:R-:W-:Y:S02]  /*0ab0*/  LOP3.LUT R2, R2, 0x1ffffffe, RZ, 0xc0, !PT ;  /* 0x1ffffffe02027812 */ /* 0x000fe400078ec0ff */
[----:B------:R-:W-:Y:S02]  /*0ac0*/  LEA R3, R4, R3, 0x6 ;  /* 0x0000000304037211 */ /* 0x000fe400078e30ff */
[----:B------:R-:W-:Y:S01]  /*0ad0*/  LEA.HI R4, R7, R152, RZ, 0x2 ;  /* 0x0000009807047211 */ /* 0x000fe200078f10ff */
[----:B------:R-:W-:Y:S01]  /*0ae0*/  IMAD.IADD R2, R5, 0x1, -R2 ;  /* 0x0000000105027824 */ /* 0x000fe200078e0a02 */
[----:B------:R-:W-:-:S02]  /*0af0*/  SHF.R.S32.HI R153, RZ, 0x7, R153 ;  /* 0x00000007ff997819 */ /* 0x000fc40000011499 */
[--C-:B------:R-:W-:Y:S01]  /*0b00*/  SHF.R.S32.HI R5, RZ, 0x2, R4.reuse ;  /* 0x00000002ff057819 */ /* 0x100fe20000011404 */
[----:B------:R-:W-:Y:S01]  /*0b10*/  IMAD R155, R2, 0x8, R3 ;  /* 0x00000008029b7824 */ /* 0x000fe200078e0203 */
[----:B------:R-:W-:Y:S01]  /*0b20*/  SHF.R.S32.HI R6, RZ, 0x1f, R4 ;  /* 0x0000001fff067819 */ /* 0x000fe20000011404 */
[----:B------:R-:W-:Y:S01]  /*0b30*/  IMAD.HI R2, R153, 0x55555556, RZ ;  /* 0x5555555699027827 */ /* 0x000fe200078e02ff */
[----:B------:R-:W-:Y:S02]  /*0b40*/  LOP3.LUT R8, R8, 0xfffffffc, RZ, 0xc0, !PT ;  /* 0xfffffffc08087812 */ /* 0x000fe400078ec0ff */
[----:B------:R-:W-:Y:S02]  /*0b50*/  LEA.HI R6, R6, R5, RZ, 0x3 ;  /* 0x0000000506067211 */ /* 0x000fe400078f18ff */
[----:B------:R-:W-:Y:S01]  /*0b60*/  LEA.HI R0, R0, R157, RZ, 0x3 ;  /* 0x0000009d00007211 */ /* 0x000fe200078f18ff */
[----:B------:R-:W-:Y:S01]  /*0b70*/  IMAD.IADD R8, R157, 0x1, -R8 ;  /* 0x000000019d087824 */ /* 0x000fe200078e0a08 */
[----:B------:R-:W-:-:S02]  /*0b80*/  LOP3.LUT R6, R6, 0xfffffff8, RZ, 0xc0, !PT ;  /* 0xfffffff806067812 */ /* 0x000fc400078ec0ff */
[----:B------:R-:W-:Y:S02]  /*0b90*/  LEA.HI R7, R7, R152, RZ, 0x5 ;  /* 0x0000009807077211 */ /* 0x000fe400078f28ff */
        /* <DEDUP_REMOVED lines=10> */
[----:B------:R-:W-:Y:S01]  /*0c40*/  IADD3 R3, R8, -R3, RZ ;  /* 0x8000000308037210 */ /* 0x000fe20007ffe0ff */
[----:B------:R-:W-:Y:S01]  /*0c50*/  IMAD.SHL.U32 R19, R18, 0x8, RZ ;  /* 0x0000000812137824 */ /* 0x000fe200078e00ff */
[----:B------:R-:W-:Y:S01]  /*0c60*/  SHF.R.S32.HI R22, RZ, 0x3, R0 ;  /* 0x00000003ff167819 */ /* 0x000fe20000011400 */
[----:B------:R-:W-:-:S02]  /*0c70*/  IMAD R154, R2, 0x40, R7 ;  /* 0x00000040029a7824 */ /* 0x000fc400078e0207 */
[----:B------:R-:W-:Y:S01]  /*0c80*/  IMAD.IADD R16, R152, 0x1, -R5 ;  /* 0x0000000198107824 */ /* 0x000fe200078e0a05 */
[----:B------:R-:W-:Y:S01]  /*0c90*/  SHF.R.S32.HI R156, RZ, 0x1f, R19 ;  /* 0x0000001fff9c7819 */ /* 0x000fe20000011413 */
[----:B------:R-:W-:-:S07]  /*0ca0*/  IMAD R17, R3, 0x8, R154 ;  /* 0x0000000803117824 */ /* 0x000fce00078e029a */
.L_x_14891:
        /* <DEDUP_REMOVED lines=21> */
.L_x_14847:
[----:B------:R-:W-:Y:S01]  /*0e00*/  ULDC UR7, c[0x0][0xc54] ;  /* 0x0003150000077ab9 */ /* 0x000fe20000000800 */
[----:B------:R-:W-:Y:S01]  /*0e10*/  UMOV UR6, UR9 ;  /* 0x0000000900067c82 */ /* 0x000fe20008000000 */
[----:B------:R-:W-:-:S11]  /*0e20*/  UISETP.NE.AND UP0, UPT, UR7, 0x1, UPT ;  /* 0x000000010700788c */ /* 0x000fd6000bf05270 */
[----:B------:R-:W-:Y:S02]  /*0e30*/  @UP0 ULDC.64 UR10, c[0x0][0xc58] ;  /* 0x00031600000a0ab9 */ /* 0x000fe40000000a00 */
[----:B------:R-:W-:-:S04]  /*0e40*/  UIMAD.WIDE.U32 UR4, UR9, UR10, URZ ;  /* 0x0000000a090472a5 */ /* 0x000fc8000f8e003f */
[----:B------:R-:W-:-:S04]  /*0e50*/  @UP0 USHF.R.U32.HI UR6, URZ, UR11, UR5 ;  /* 0x0000000b3f060299 */ /* 0x000fc80008011605 */
[----:B------:R-:W-:-:S12]  /*0e60*/  UIMAD UR4, UR6, UR7, URZ ;  /* 0x00000007060472a4 */ /* 0x000fd8000f8e023f */
.L_x_14848:
[----:B------:R-:W-:Y:S01]  /*0e70*/  ULDC.64 UR10, c[0x0][0x418] ;  /* 0x00010600000a7ab9 */ /* 0x000fe20000000a00 */
[----:B------:R-:W-:Y:S01]  /*0e80*/  ULOP3.LUT UR6, URZ, UR6, URZ, 0x33, !UPT ;  /* 0x000000063f067292 */ /* 0x000fe2000f8e333f */
[----:B------:R-:W-:Y:S01]  /*0e90*/  PLOP3.LUT P0, PT, PT, PT, PT, 0x80, 0x0 ;  /* 0x000000000000781c */ /* 0x000fe20003f0f070 */
[----:B------:R-:W-:Y:S01]  /*0ea0*/  UISETP.NE.U32.AND UP0, UPT, UR10, URZ, UPT ;  /* 0x0000003f0a00728c */ /* 0x000fe2000bf05070 */
[----:B------:R-:W-:Y:S01]  /*0eb0*/  MOV R0, RZ ;  /* 0x000000ff00007202 */ /* 0x000fe20000000f00 */
[----:B------:R-:W-:Y:S01]  /*0ec0*/  ULDC UR5, c[0x0][0xc3c] ;  /* 0x00030f0000057ab9 */ /* 0x000fe20000000800 */
[----:B------:R-:W-:Y:S01]  /*0ed0*/  UIADD3 UR4, UR9, -UR4, URZ ;  /* 0x8000000409047290 */ /* 0x000fe2000fffe03f */
[----:B------:R-:W-:Y:S01]  /*0ee0*/  IMAD.MOV.U32 R27, RZ, RZ, RZ ;  /* 0x000000ffff1b7224 */ /* 0x000fe200078e00ff */
        /* <DEDUP_REMOVED lines=8> */
[----:B------:R-:W-:Y:S01]  /*0f70*/  UIMAD UR40, UR6, 0xc0, URZ ;  /* 0x000000c0062878a4 */ /* 0x000fe2000f8e023f */
[----:B------:R-:W-:Y:S01]  /*0f80*/  CS2R R112, SRZ ;  /* 0x0000000000707805 */ /* 0x000fe2000001ff00 */
        /* <DEDUP_REMOVED lines=16> */
[----:B------:R-:W-:Y:S01]  /*1090*/  IMAD.MOV.U32 R25, RZ, RZ, RZ ;  /* 0x000000ffff197224 */ /* 0x000fe200078e00ff */
        /* <DEDUP_REMOVED lines=17> */
[----:B------:R-:W-:Y:S01]  /*11b0*/  ULDC UR42, c[0x0][0xc48] ;  /* 0x00031200002a7ab9 */ /* 0x000fe20000000800 */
[----:B------:R-:W-:-:S02]  /*11c0*/  UMOV UR41, UR10 ;  /* 0x0000000a00297c82 */ /* 0x000fc40008000000 */
[----:B------:R-:W-:Y:S02]  /*11d0*/  UISETP.LT.AND UP0, UPT, UR49, UR7, UPT ;  /* 0x000000073100728c */ /* 0x000fe4000bf01270 */
[----:B------:R-:W-:Y:S02]  /*11e0*/  UISETP.NE.AND UP1, UPT, UR42, 0x1, UPT ;  /* 0x000000012a00788c */ /* 0x000fe4000bf25270 */
[----:B------:R-:W-:Y:S02]  /*11f0*/  USEL UR49, UR49, UR7, UP0 ;  /* 0x0000000731317287 */ /* 0x000fe40008000000 */
[----:B------:R-:W-:Y:S02]  /*1200*/  UP2UR UR48, UPR, URZ, 0x4 ;  /* 0x000000043f307883 */ /* 0x000fe40008000000 */
[----:B------:R-:W-:-:S05]  /*1210*/  UISETP.GE.AND UP0, UPT, UR49, 0x1, UPT ;  /* 0x000000013100788c */ /* 0x000fca000bf06270 */
[----:B------:R-:W-:Y:S01]  /*1220*/  @UP1 ULDC UR8, c[0x0][0xc4c] ;  /* 0x0003130000081ab9 */ /* 0x000fe20000000800 */
[----:B------:R-:W-:Y:S01]  /*1230*/  PLOP3.LUT P1, PT, PT, PT, UP0, 0x80, 0x0 ;  /* 0x000000000000781c */ /* 0x000fe20003f2f008 */
[----:B------:R-:W-:Y:S01]  /*1240*/  UIMAD.WIDE.U32 UR4, UR10, UR8, URZ ;  /* 0x000000080a0472a5 */ /* 0x000fe2000f8e003f */
[----:B------:R-:W-:-:S03]  /*1250*/  @UP1 ULDC UR6, c[0x0][0xc50] ;  /* 0x0003140000061ab9 */ /* 0x000fc60000000800 */
[----:B------:R-:W-:-:S04]  /*1260*/  @UP1 USHF.R.U32.HI UR41, URZ, UR6, UR5 ;  /* 0x000000063f291299 */ /* 0x000fc80008011605 */
[----:B------:R-:W-:-:S04]  /*1270*/  UIADD3 UR4, -UR41, URZ, URZ ;  /* 0x0000003f29047290 */ /* 0x000fc8000fffe13f */
[----:B------:R-:W-:Y:S01]  /*1280*/  UIMAD UR42, UR42, UR4, UR10 ;  /* 0x000000042a2a72a4 */ /* 0x000fe2000f8e020a */
[----:B------:R-:W-:Y:S11]  /*1290*/  @!P1 BRA `(.L_x_14849) ;  /* 0x00000088000c9947 */ /* 0x000ff60003800000 */
        /* <DEDUP_REMOVED lines=31> */
.L_x_14850:
        /* <DEDUP_REMOVED lines=9> */
.L_x_14955:
[----:B------:R-:W-:Y:S05]  /*1520*/  @!P0 BRA `(.L_x_14852) ;  /* 0x0000000000048947 */ /* 0x000fea0003800000 */
[----:B------:R-:W-:Y:S01]  /*1530*/  BPT.TRAP 0x1 ;  /* 0x000000040000795c */ /* 0x000fe20000300000 */
.L_x_14852:
[----:B0-----:R-:W-:Y:S01]  /*1540*/  IMAD.U32 R0, RZ, RZ, UR38 ;  /* 0x00000026ff007e24 */ /* 0x001fe2000f8e00ff */
[----:B------:R-:W-:-:S04]  /*1550*/  MOV R3, UR37 ;  /* 0x0000002500037c02 */ /* 0x000fc80008000f00 */
[----:B------:R-:W-:Y:S02]  /*1560*/  LEA R0, R0, UR45, 0x3 ;  /* 0x0000002d00007c11 */ /* 0x000fe4000f8e18ff */
[----:B------:R-:W-:-:S04]  /*1570*/  SHF.L.U32 R3, R3, 0x1f, RZ ;  /* 0x0000001f03037819 */ /* 0x000fc800000006ff */
[----:B------:R0:W1:Y:S01]  /*1580*/  SYNCS.PHASECHK.TRANS64.TRYWAIT P1, [R0+URZ+0x16830], R3 ;  /* 0x01683003000075a7 */ /* 0x000062000802017f */
[----:B------:R-:W-:Y:S05]  /*1590*/  @!P0 BRA `(.L_x_14853) ;  /* 0x0000000000048947 */ /* 0x000fea0003800000 */
[----:B------:R-:W-:Y:S01]  /*15a0*/  BPT.TRAP 0x1 ;  /* 0x000000040000795c */ /* 0x000fe20000300000 */
.L_x_14853:
[----:B-1----:R-:W-:Y:S05]  /*15b0*/  @P1 BRA `(.L_x_14854) ;  /* 0x0000000000081947 */ /* 0x002fea0003800000 */
[----:B------:R-:W1:Y:S02]  /*15c0*/  SYNCS.PHASECHK.TRANS64.TRYWAIT P1, [R0+URZ+0x16830], R3 ;  /* 0x01683003000075a7 */ /* 0x000e64000802017f */
[----:B-1----:R-:W-:Y:S05]  /*15d0*/  @!P1 BRA `(.L_x_14855) ;  /* 0x000000e000209947 */ /* 0x002fea0003800000 */
.L_x_14854:
        /* <DEDUP_REMOVED lines=35> */
.L_x_14856:
[----:B------:R-:W-:Y:S01]  /*1810*/  UISETP.NE.AND UP0, UPT, UR48, URZ, UPT ;  /* 0x0000003f3000728c */ /* 0x000fe2000bf05270 */
[----:B------:R-:W-:Y:S01]  /*1820*/  VIADD R14, R17, UR40 ;  /* 0x00000028110e7c36 */ /* 0x000fe20008000000 */
[----:B------:R-:W-:Y:S01]  /*1830*/  ULDC UR10, c[0x0][0x9d8] ;  /* 0x00027600000a7ab9 */ /* 0x000fe20000000800 */
[----:B------:R-:W-:Y:S01]  /*1840*/  ULDC UR11, c[0x0][0x2f0] ;  /* 0x0000bc00000b7ab9 */ /* 0x000fe20000000800 */
[----:B------:R-:W-:Y:S01]  /*1850*/  FMUL.FTZ R26, R26, UR10 ;  /* 0x0000000a1a1a7c20 */ /* 0x000fe20008410000 */
[----:B------:R-:W-:Y:S01]  /*1860*/  FMUL.FTZ R21, R33, UR10 ;  /* 0x0000000a21157c20 */ /* 0x000fe20008410000 */
[----:B------:R-:W-:Y:S01]  /*1870*/  PLOP3.LUT P1, PT, PT, PT, UP0, 0x80, 0x0 ;  /* 0x000000000000781c */ /* 0x000fe20003f2f008 */
[----:B------:R-:W-:Y:S01]  /*1880*/  FMUL.FTZ R27, R27, UR10 ;  /* 0x0000000a1b1b7c20 */ /* 0x000fe20008410000 */
[----:B------:R-:W-:Y:S01]  /*1890*/  PLOP3.LUT P2, PT, PT, PT, UP0, 0x80, 0x0 ;  /* 0x000000000000781c */ /* 0x000fe20003f4f008 */
[----:B------:R2:W3:Y:S01]  /*18a0*/  MUFU.TANH R105, R26 ;  /* 0x0000001a00697308 */ /* 0x0004e20000002400 */
[----:B------:R-:W-:Y:S01]  /*18b0*/  IMAD.U32 R33, RZ, RZ, UR11 ;  /* 0x0000000bff217e24 */ /* 0x000fe2000f8e00ff */
[----:B------:R-:W-:Y:S01]  /*18c0*/  @UP0 ULDC UR6, c[0x0][0x44c] ;  /* 0x0001130000060ab9 */ /* 0x000fe20000000800 */
[----:B------:R-:W-:Y:S01]  /*18d0*/  FMUL.FTZ R30, R30, UR10 ;  /* 0x0000000a1e1e7c20 */ /* 0x000fe20008410000 */
[----:B------:R-:W-:Y:S01]  /*18e0*/  ULDC UR14, c[0x0][0x288] ;  /* 0x0000a200000e7ab9 */ /* 0x000fe20000000800 */
[----:B------:R-:W-:Y:S01]  /*18f0*/  FMUL.FTZ R31, R31, UR10 ;  /* 0x0000000a1f1f7c20 */ /* 0x000fe20008410000 */
[----:B------:R-:W-:Y:S01]  /*1900*/  FMUL.FTZ R34, R34, UR10 ;  /* 0x0000000a22227c20 */ /* 0x000fe20008410000 */
[----:B------:R-:W-:Y:S01]  /*1910*/  FMUL.FTZ R35, R35, UR10 ;  /* 0x0000000a23237c20 */ /* 0x000fe20008410000 */
[----:B------:R-:W4:Y:S01]  /*1920*/  MUFU.TANH R103, R27 ;  /* 0x0000001b00677308 */ /* 0x000f220000002400 */
[----:B------:R-:W-:Y:S01]  /*1930*/  FMUL.FTZ R38, R38, UR10 ;  /* 0x0000000a26267c20 */ /* 0x000fe20008410000 */
[----:B------:R-:W-:Y:S01]  /*1940*/  @P1 IMAD.HI.U32 R2, R14, UR6, RZ ;  /* 0x000000060e021c27 */ /* 0x000fe2000f8e00ff */
[----:B------:R-:W-:-:S03]  /*1950*/  @UP0 ULDC UR6, c[0x0][0x450] ;  /* 0x0001140000060ab9 */ /* 0x000fc60000000800 */
[----:B------:R-:W-:Y:S01]  /*1960*/  FMUL.FTZ R39, R39, UR10 ;  /* 0x0000000a27277c20 */ /* 0x000fe20008410000 */
[----:B------:R-:W-:Y:S01]  /*1970*/  FMUL.FTZ R42, R42, UR10 ;  /* 0x0000000a2a2a7c20 */ /* 0x000fe20008410000 */
[----:B------:R-:W-:Y:S01]  /*1980*/  FMUL.FTZ R43, R43, UR10 ;  /* 0x0000000a2b2b7c20 */ /* 0x000fe20008410000 */
[----:B------:R-:W-:Y:S01]  /*1990*/  @P2 SHF.R.U32.HI R14, RZ, UR6, R2 ;  /* 0x00000006ff0e2c19 */ /* 0x000fe20008011602 */
[----:B------:R-:W-:Y:S01]  /*19a0*/  UMOV UR6, 0xffffff80 ;  /* 0xffffff8000067882 */ /* 0x000fe20000000000 */
[----:B------:R-:W5:Y:S01]  /*19b0*/  MUFU.TANH R101, R30 ;  /* 0x0000001e00657308 */ /* 0x000f620000002400 */
[----:B------:R-:W-:Y:S01]  /*19c0*/  UIMAD UR6, UR49, UR6, 0x80 ;  /* 0x00000080310674a4 */ /* 0x000fe2000f8e0206 */
[----:B------:R-:W-:Y:S01]  /*19d0*/  FMUL.FTZ R46, R46, UR10 ;  /* 0x0000000a2e2e7c20 */ /* 0x000fe20008410000 */
[----:B01----:R-:W0:Y:S01]  /*19e0*/  SHFL.IDX PT, R3, R14, 0x1, 0x1c1f ;  /* 0x003c1f000e037f89 */ /* 0x003e2200000e0000 */
[----:B------:R-:W-:Y:S01]  /*19f0*/  FMUL.FTZ R47, R47, UR10 ;  /* 0x0000000a2f2f7c20 */ /* 0x000fe20008410000 */
[----:B------:R-:W-:Y:S01]  /*1a00*/  UIADD3 UR7, UR6, 0x1, URZ ;  /* 0x0000000106077890 */ /* 0x000fe2000fffe03f */
[----:B------:R-:W-:Y:S01]  /*1a10*/  FMUL.FTZ R50, R50, UR10 ;  /* 0x0000000a32327c20 */ /* 0x000fe20008410000 */
[----:B------:R-:W-:Y:S01]  /*1a20*/  UIMAD UR6, UR47, UR11, UR6 ;  /* 0x0000000b2f0672a4 */ /* 0x000fe2000f8e0206 */
[----:B------:R1:W5:Y:S01]  /*1a30*/  MUFU.TANH R99, R31 ;  /* 0x0000001f00637308 */ /* 0x0003620000002400 */
[----:B------:R-:W-:Y:S01]  /*1a40*/  FMUL.FTZ R51, R51, UR10 ;  /* 0x0000000a33337c20 */ /* 0x000fe20008410000 */
[----:B------:R-:W-:Y:S01]  /*1a50*/  FMUL.FTZ R54, R54, UR10 ;  /* 0x0000000a36367c20 */ /* 0x000fe20008410000 */
[----:B------:R-:W-:-:S02]  /*1a60*/  IMAD.U32 R15, RZ, RZ, UR7 ;  /* 0x00000007ff0f7e24 */ /* 0x000fc4000f8e00ff */
[----:B------:R-:W-:Y:S01]  /*1a70*/  FMUL.FTZ R63, R63, UR10 ;  /* 0x0000000a3f3f7c20 */ /* 0x000fe20008410000 */
[----:B------:R-:W-:Y:S01]  /*1a80*/  FMUL.FTZ R9, R25, UR10 ;  /* 0x0000000a19097c20 */ /* 0x000fe20008410000 */
[----:B------:R-:W-:Y:S01]  /*1a90*/  FMUL.FTZ R25, R36, UR10 ;  /* 0x0000000a24197c20 */ /* 0x000fe20008410000 */
[C---:B--2---:R-:W-:Y:S01]  /*1aa0*/  IMAD R26, R16.reuse, -0x2, R15 ;  /* 0xfffffffe101a7824 */ /* 0x044fe200078e020f */
[----:B------:R-:W2:Y:S01]  /*1ab0*/  MUFU.TANH R97, R34 ;  /* 0x0000002200617308 */ /* 0x000ea20000002400 */
[----:B------:R-:W-:Y:S02]  /*1ac0*/  IMAD.U32 R15, RZ, RZ, UR6 ;  /* 0x00000006ff0f7e24 */ /* 0x000fe4000f8e00ff */
[----:B------:R-:W-:Y:S01]  /*1ad0*/  FMUL.FTZ R36, R53, UR10 ;  /* 0x0000000a35247c20 */ /* 0x000fe20008410000 */
[----:B------:R-:W-:Y:S02]  /*1ae0*/  IMAD R26, R33, UR47, R26 ;  /* 0x0000002f211a7c24 */ /* 0x000fe4000f8e021a */
[----:B------:R-:W-:Y:S01]  /*1af0*/  FMUL.FTZ R55, R55, UR10 ;  /* 0x0000000a37377c20 */ /* 0x000fe20008410000 */
[----:B------:R-:W-:-:S02]  /*1b00*/  IMAD R20, R16, -0x2, R15 ;  /* 0xfffffffe10147824 */ /* 0x000fc400078e020f */
[----:B------:R-:W-:Y:S01]  /*1b10*/  FMUL.FTZ R59, R59, UR10 ;  /* 0x0000000a3b3b7c20 */ /* 0x000fe20008410000 */
[----:B-1----:R-:W-:Y:S01]  /*1b20*/  FMUL.FTZ R31, R45, UR10 ;  /* 0x0000000a2d1f7c20 */ /* 0x002fe20008410000 */
[----:B------:R-:W1:Y:S01]  /*1b30*/  MUFU.TANH R35, R35 ;  /* 0x0000002300237308 */ /* 0x000e620000002400 */
[----:B------:R-:W-:Y:S01]  /*1b40*/  FMUL.FTZ R58, R58, UR10 ;  /* 0x0000000a3a3a7c20 */ /* 0x000fe20008410000 */
[----:B------:R-:W-:Y:S01]  /*1b50*/  FMUL.FTZ R7, R24, UR10 ;  /* 0x0000000a18077c20 */ /* 0x000fe20008410000 */
[----:B0-----:R-:W-:Y:S01]  /*1b60*/  IADD3 R3, R3, -UR14, R26 ;  /* 0x8000000e03037c10 */ /* 0x001fe2000fffe01a */
[----:B------:R-:W-:Y:S01]  /*1b70*/  FMUL.FTZ R11, R29, UR10 ;  /* 0x0000000a1d0b7c20 */ /* 0x000fe20008410000 */
[----:B------:R-:W-:Y:S01]  /*1b80*/  FMUL.FTZ R24, R32, UR10 ;  /* 0x0000000a20187c20 */ /* 0x000fe20008410000 */
[----:B------:R-:W-:Y:S01]  /*1b90*/  FMUL.FTZ R29, R40, UR10 ;  /* 0x0000000a281d7c20 */ /* 0x000fe20008410000 */
[----:B------:R-:W-:Y:S01]  /*1ba0*/  VIMNMX R2, R20, R3, PT ;  /* 0x0000000314027248 */ /* 0x000fe20003fe0100 */
[----:B------:R-:W0:Y:S01]  /*1bb0*/  MUFU.TANH R93, R38 ;  /* 0x00000026005d7308 */ /* 0x000e220000002400 */
[----:B------:R-:W-:Y:S01]  /*1bc0*/  FMUL.FTZ R3, R67, UR10 ;  /* 0x0000000a43037c20 */ /* 0x000fe20008410000 */
[----:B------:R-:W-:Y:S01]  /*1bd0*/  FMUL.FTZ R32, R49, UR10 ;  /* 0x0000000a31207c20 */ /* 0x000fe20008410000 */
[C---:B------:R-:W-:Y:S01]  /*1be0*/  ISETP.GT.AND P1, PT, R2.reuse, RZ, PT ;  /* 0x000000ff0200720c */ /* 0x040fe20003f24270 */
[----:B------:R-:W-:Y:S01]  /*1bf0*/  FMUL.FTZ R40, R57, UR10 ;  /* 0x0000000a39287c20 */ /* 0x000fe20008410000 */
[----:B------:R-:W-:Y:S01]  /*1c00*/  ISETP.GT.AND P2, PT, R2, 0x1, PT ;  /* 0x000000010200780c */ /* 0x000fe20003f44270 */
[----:B------:R-:W-:Y:S01]  /*1c10*/  FMUL.FTZ R62, R62, UR10 ;  /* 0x0000000a3e3e7c20 */ /* 0x000fe20008410000 */
[----:B------:R-:W-:Y:S01]  /*1c20*/  ISETP.GT.AND P3, PT, R2, 0x8, PT ;  /* 0x000000080200780c */ /* 0x000fe20003f64270 */
[----:B------:R-:W0:Y:S01]  /*1c30*/  MUFU.TANH R39, R39 ;  /* 0x0000002700277308 */ /* 0x000e220000002400 */
[----:B---3--:R-:W-:Y:S01]  /*1c40*/  FSEL R105, R105, -INF , P1 ;  /* 0xff80000069697808 */ /* 0x008fe20000800000 */
[----:B------:R-:W-:Y:S01]  /*1c50*/  FMUL.FTZ R66, R66, UR10 ;  /* 0x0000000a42427c20 */ /* 0x000fe20008410000 */
[----:B----4-:R-:W-:Y:S01]  /*1c60*/  FSEL R103, R103, -INF , P2 ;  /* 0xff80000067677808 */ /* 0x010fe20001000000 */
[----:B------:R-:W-:Y:S01]  /*1c70*/  FMUL.FTZ R13, R28, UR10 ;  /* 0x0000000a1c0d7c20 */ /* 0x000fe20008410000 */
[----:B------:R-:W-:Y:S01]  /*1c80*/  ISETP.GT.AND P1, PT, R2, 0x9, PT ;  /* 0x000000090200780c */ /* 0x000fe20003f24270 */
[----:B------:R-:W-:Y:S01]  /*1c90*/  FMUL.FTZ R28, R41, UR10 ;  /* 0x0000000a291c7c20 */ /* 0x000fe20008410000 */
[----:B-----5:R-:W-:Y:S01]  /*1ca0*/  FSEL R101, R101, -INF , P3 ;  /* 0xff80000065657808 */ /* 0x020fe20001800000 */
[----:B------:R-:W3:Y:S01]  /*1cb0*/  MUFU.TANH R89, R42 ;  /* 0x0000002a00597308 */ /* 0x000ee20000002400 */
[----:B------:R-:W-:Y:S01]  /*1cc0*/  FMNMX.FTZ R4, R105, R103, !PT ;  /* 0x0000006769047209 */ /* 0x000fe20007810000 */
[----:B------:R-:W-:Y:S01]  /*1cd0*/  FMUL.FTZ R70, R70, UR10 ;  /* 0x0000000a46467c20 */ /* 0x000fe20008410000 */
[C---:B------:R-:W-:Y:S01]  /*1ce0*/  ISETP.GT.AND P2, PT, R2.reuse, 0x10, PT ;  /* 0x000000100200780c */ /* 0x040fe20003f44270 */
[----:B------:R-:W-:Y:S01]  /*1cf0*/  FMUL.FTZ R27, R37, UR10 ;  /* 0x0000000a251b7c20 */ /* 0x000fe20008410000 */
[----:B------:R-:W-:Y:S01]  /*1d00*/  FSEL R99, R99, -INF , P1 ;  /* 0xff80000063637808 */ /* 0x000fe20000800000 */
[----:B------:R-:W-:Y:S01]  /*1d10*/  FMUL.FTZ R71, R71, UR10 ;  /* 0x0000000a47477c20 */ /* 0x000fe20008410000 */
[----:B------:R-:W-:Y:S01]  /*1d20*/  FMNMX.FTZ R4, R101, R4, !PT ;  /* 0x0000000465047209 */ /* 0x000fe20007810000 */
[----:B------:R-:W4:Y:S01]  /*1d30*/  MUFU.TANH R43, R43 ;  /* 0x0000002b002b7308 */ /* 0x000f220000002400 */
[----:B------:R-:W-:Y:S01]  /*1d40*/  ISETP.GT.AND P1, PT, R2, 0x11, PT ;  /* 0x000000110200780c */ /* 0x000fe20003f24270 */
[----:B------:R-:W-:Y:S01]  /*1d50*/  FMUL.FTZ R74, R74, UR10 ;  /* 0x0000000a4a4a7c20 */ /* 0x000fe20008410000 */
[----:B--2---:R-:W-:Y:S01]  /*1d60*/  FSEL R97, R97, -INF , P2 ;  /* 0xff80000061617808 */ /* 0x004fe20001000000 */
[----:B------:R-:W-:Y:S01]  /*1d70*/  FMUL.FTZ R75, R75, UR10 ;  /* 0x0000000a4b4b7c20 */ /* 0x000fe20008410000 */
[----:B------:R-:W-:Y:S01]  /*1d80*/  FMNMX.FTZ R4, R99, R4, !PT ;  /* 0x0000000463047209 */ /* 0x000fe20007810000 */
[----:B------:R-:W-:Y:S01]  /*1d90*/  FMUL.FTZ R78, R78, UR10 ;  /* 0x0000000a4e4e7c20 */ /* 0x000fe20008410000 */
[----:B------:R-:W-:Y:S01]  /*1da0*/  ISETP.GT.AND P2, PT, R2, 0x18, PT ;  /* 0x000000180200780c */ /* 0x000fe20003f44270 */
[----:B------:R-:W2:Y:S01]  /*1db0*/  MUFU.TANH R46, R46 ;  /* 0x0000002e002e7308 */ /* 0x000ea20000002400 */
[----:B-1----:R-:W-:Y:S01]  /*1dc0*/  FSEL R95, R35, -INF , P1 ;  /* 0xff800000235f7808 */ /* 0x002fe20000800000 */
[----:B------:R-:W-:Y:S01]  /*1dd0*/  FMUL.FTZ R79, R79, UR10 ;  /* 0x0000000a4f4f7c20 */ /* 0x000fe20008410000 */
[----:B------:R-:W-:Y:S01]  /*1de0*/  FMNMX.FTZ R4, R97, R4, !PT ;  /* 0x0000000461047209 */ /* 0x000fe20007810000 */
[----:B------:R-:W-:Y:S01]  /*1df0*/  FMUL.FTZ R82, R82, UR10 ;  /* 0x0000000a52527c20 */ /* 0x000fe20008410000 */
[----:B------:R-:W-:Y:S01]  /*1e00*/  ISETP.GT.AND P1, PT, R2, 0x19, PT ;  /* 0x000000190200780c */ /* 0x000fe20003f24270 */
[----:B------:R-:W-:Y:S01]  /*1e10*/  FMUL.FTZ R83, R83, UR10 ;  /* 0x0000000a53537c20 */ /* 0x000fe20008410000 */
[----:B0-----:R-:W-:Y:S01]  /*1e20*/  FSEL R93, R93, -INF , P2 ;  /* 0xff8000005d5d7808 */ /* 0x001fe20001000000 */
[----:B------:R-:W-:Y:S01]  /*1e30*/  MUFU.TANH R47, R47 ;  /* 0x0000002f002f7308 */ /* 0x000fe20000002400 */
[----:B------:R-:W-:Y:S01]  /*1e40*/  FMNMX.FTZ R4, R95, R4, !PT ;  /* 0x000000045f047209 */ /* 0x000fe20007810000 */
[----:B------:R-:W-:Y:S01]  /*1e50*/  FMUL.FTZ R86, R86, UR10 ;  /* 0x0000000a56567c20 */ /* 0x000fe20008410000 */
[----:B------:R-:W-:Y:S01]  /*1e60*/  ISETP.GT.AND P2, PT, R2, 0x20, PT ;  /* 0x000000200200780c */ /* 0x000fe20003f44270 */
[----:B------:R-:W-:Y:S01]  /*1e70*/  FMUL.FTZ R87, R87, UR10 ;  /* 0x0000000a57577c20 */ /* 0x000fe20008410000 */
[----:B------:R-:W-:Y:S01]  /*1e80*/  FSEL R91, R39, -INF , P1 ;  /* 0xff800000275b7808 */ /* 0x000fe20000800000 */
[----:B------:R-:W-:Y:S01]  /*1e90*/  FMUL.FTZ R30, R44, UR10 ;  /* 0x0000000a2c1e7c20 */ /* 0x000fe20008410000 */
[----:B------:R-:W-:Y:S01]  /*1ea0*/  FMNMX.FTZ R4, R93, R4, !PT ;  /* 0x000000045d047209 */ /* 0x000fe20007810000 */
[----:B------:R-:W0:Y:S01]  /*1eb0*/  MUFU.TANH R50, R50 ;  /* 0x0000003200327308 */ /* 0x000e220000002400 */
[----:B------:R-:W-:Y:S01]  /*1ec0*/  ISETP.GT.AND P1, PT, R2, 0x21, PT ;  /* 0x000000210200780c */ /* 0x000fe20003f24270 */
[----:B------:R-:W1:Y:S01]  /*1ed0*/  SHFL.IDX PT, R44, R14, RZ, 0x1c1f ;  /* 0x001c1fff0e2c7589 */ /* 0x000e6200000e0000 */
[----:B---3--:R-:W-:Y:S01]  /*1ee0*/  FSEL R89, R89, -INF , P2 ;  /* 0xff80000059597808 */ /* 0x008fe20001000000 */
[----:B------:R-:W-:Y:S01]  /*1ef0*/  ULDC UR6, c[0x0][0x988] ;  /* 0x0002620000067ab9 */ /* 0x000fe20000000800 */
[----:B------:R-:W-:Y:S01]  /*1f00*/  FMNMX.FTZ R4, R91, R4, !PT ;  /* 0x000000045b047209 */ /* 0x000fe20007810000 */
[----:B------:R-:W-:Y:S01]  /*1f10*/  FMUL.FTZ R42, R56, UR10 ;  /* 0x0000000a382a7c20 */ /* 0x000fe20008410000 */
[C---:B------:R-:W-:Y:S01]  /*1f20*/  ISETP.GT.AND P2, PT, R2.reuse, 0x28, PT ;  /* 0x000000280200780c */ /* 0x040fe20003f44270 */
[----:B------:R-:W-:Y:S01]  /*1f30*/  MUFU.TANH R51, R51 ;  /* 0x0000003300337308 */ /* 0x000fe20000002400 */
[----:B----4-:R-:W-:Y:S01]  /*1f40*/  FSEL R67, R43, -INF , P1 ;  /* 0xff8000002b437808 */ /* 0x010fe20000800000 */
[----:B------:R-:W-:Y:S01]  /*1f50*/  FMUL.FTZ R56, R65, UR10 ;  /* 0x0000000a41387c20 */ /* 0x000fe20008410000 */
[----:B------:R-:W-:Y:S01]  /*1f60*/  FMNMX.FTZ R4, R89, R4, !PT ;  /* 0x0000000459047209 */ /* 0x000fe20007810000 */
[----:B------:R-:W-:Y:S01]  /*1f70*/  FMUL.FTZ R65, R77, UR10 ;  /* 0x0000000a4d417c20 */ /* 0x000fe20008410000 */
[----:B------:R-:W-:Y:S01]  /*1f80*/  ISETP.GT.AND P1, PT, R2, 0x29, PT ;  /* 0x000000290200780c */ /* 0x000fe20003f24270 */
[----:B------:R-:W-:Y:S01]  /*1f90*/  FMUL.FTZ R34, R48, UR10 ;  /* 0x0000000a30227c20 */ /* 0x000fe20008410000 */
[----:B------:R-:W-:Y:S01]  /*1fa0*/  FMNMX.FTZ R4, R67, R4, !PT ;  /* 0x0000000443047209 */ /* 0x000fe20007810000 */
[----:B------:R-:W3:Y:S01]  /*1fb0*/  MUFU.TANH R53, R54 ;  /* 0x0000003600357308 */ /* 0x000ee20000002400 */
[----:B------:R-:W-:Y:S01]  /*1fc0*/  IADD3 R77, R26, -UR14, RZ ;  /* 0x8000000e1a4d7c10 */ /* 0x000fe2000fffe0ff */
[----:B------:R-:W-:Y:S01]  /*1fd0*/  FMUL.FTZ R38, R52, UR10 ;  /* 0x0000000a34267c20 */ /* 0x000fe20008410000 */
[----:B------:R-:W-:Y:S01]  /*1fe0*/  R2UR UR15, R0 ;  /* 0x00000000000f72ca */ /* 0x000fe200000e0000 */
[----:B------:R-:W-:Y:S01]  /*1ff0*/  @UP0 ULDC UR18, c[0x0][0x450] ;  /* 0x0001140000120ab9 */ /* 0x000fe20000000800 */
[----:B------:R-:W-:Y:S01]  /*2000*/  UIMAD UR11, UR47, UR11, -UR14 ;  /* 0x0000000b2f0b72a4 */ /* 0x000fe2000f8e0a0e */
[----:B------:R-:W-:Y:S01]  /*2010*/  CS2R R118, SRZ ;  /* 0x0000000000767805 */ /* 0x000fe2000001ff00 */
[----:B------:R-:W-:Y:S01]  /*2020*/  UIADD3 UR25, UR49, -0x2, URZ ;  /* 0xfffffffe31197890 */ /* 0x000fe2000fffe03f */
[----:B------:R2:W-:Y:S01]  /*2030*/  MUFU.TANH R6, R63 ;  /* 0x0000003f00067308 */ /* 0x0005e20000002400 */
[----:B------:R-:W-:-:S02]  /*2040*/  CS2R R116, SRZ ;  /* 0x0000000000747805 */ /* 0x000fc4000001ff00 */
[----:B-1----:R-:W-:Y:S02]  /*2050*/  VIADDMNMX R77, R44, R77, R20, PT ;  /* 0x0000004d2c4d7246 */ /* 0x002fe40003800114 */
[----:B------:R-:W-:Y:S02]  /*2060*/  CS2R R114, SRZ ;  /* 0x0000000000727805 */ /* 0x000fe4000001ff00 */
[----:B------:R-:W-:Y:S02]  /*2070*/  CS2R R112, SRZ ;  /* 0x0000000000707805 */ /* 0x000fe4000001ff00 */
[----:B------:R-:W-:Y:S01]  /*2080*/  ISETP.GT.AND P3, PT, R77, 0x8, PT ;  /* 0x000000084d00780c */ /* 0x000fe20003f64270 */
[----:B------:R-:W1:Y:S01]  /*2090*/  MUFU.TANH R5, R55 ;  /* 0x0000003700057308 */ /* 0x000e620000002400 */
[----:B--2---:R-:W-:Y:S02]  /*20a0*/  FSEL R63, R46, -INF , P2 ;  /* 0xff8000002e3f7808 */ /* 0x004fe40001000000 */
[----:B------:R-:W-:-:S02]  /*20b0*/  ISETP.GT.AND P2, PT, R2, 0x30, PT ;  /* 0x000000300200780c */ /* 0x000fc40003f44270 */
[----:B------:R-:W-:Y:S02]  /*20c0*/  FMNMX.FTZ R4, R63, R4, !PT ;  /* 0x000000043f047209 */ /* 0x000fe40007810000 */
[----:B0-----:R-:W-:Y:S01]  /*20d0*/  FSEL R57, R50, -INF , P2 ;  /* 0xff80000032397808 */ /* 0x001fe20001000000 */
[----:B------:R0:W-:Y:S01]  /*20e0*/  MUFU.TANH R45, R59 ;  /* 0x0000003b002d7308 */ /* 0x0001e20000002400 */
[----:B------:R-:W-:-:S04]  /*20f0*/  ISETP.GT.AND P2, PT, R2, 0x38, PT ;  /* 0x000000380200780c */ /* 0x000fc80003f44270 */
[----:B---3--:R-:W-:Y:S02]  /*2100*/  FSEL R53, R53, -INF , P2 ;  /* 0xff80000035357808 */ /* 0x008fe40001000000 */
[C---:B------:R-:W-:Y:S01]  /*2110*/  ISETP.GT.AND P2, PT, R2.reuse, 0x40, PT ;  /* 0x000000400200780c */ /* 0x040fe20003f44270 */
[----:B------:R2:W3:Y:S01]  /*2120*/  MUFU.TANH R49, R58 ;  /* 0x0000003a00317308 */ /* 0x0004e20000002400 */
[----:B0-----:R-:W-:Y:S02]  /*2130*/  FSEL R59, R47, -INF , P1 ;  /* 0xff8000002f3b7808 */ /* 0x001fe40000800000 */
[C---:B------:R-:W-:Y:S02]  /*2140*/  ISETP.GT.AND P1, PT, R2.reuse, 0x31, PT ;  /* 0x000000310200780c */ /* 0x040fe40003f24270 */
[----:B------:R-:W-:Y:S02]  /*2150*/  FMNMX.FTZ R4, R59, R4, !PT ;  /* 0x000000043b047209 */ /* 0x000fe40007810000 */
[----:B------:R-:W-:Y:S01]  /*2160*/  FSEL R55, R51, -INF , P1 ;  /* 0xff80000033377808 */ /* 0x000fe20000800000 */
[----:B------:R-:W0:Y:S01]  /*2170*/  MUFU.TANH R62, R62 ;  /* 0x0000003e003e7308 */ /* 0x000e220000002400 */
[----:B------:R-:W-:Y:S01]  /*2180*/  FMNMX.FTZ R4, R57, R4, !PT ;  /* 0x0000000439047209 */ /* 0x000fe20007810000 */
[----:B--2---:R-:W-:Y:S01]  /*2190*/  FMUL.FTZ R58, R69, UR10 ;  /* 0x0000000a453a7c20 */ /* 0x004fe20008410000 */
[----:B------:R-:W-:Y:S01]  /*21a0*/  ISETP.GT.AND P1, PT, R2, 0x39, PT ;  /* 0x000000390200780c */ /* 0x000fe20003f24270 */
[----:B------:R-:W-:Y:S01]  /*21b0*/  FMUL.FTZ R69, R80, UR10 ;  /* 0x0000000a50457c20 */ /* 0x000fe20008410000 */
[----:B------:R-:W-:-:S02]  /*21c0*/  FMNMX.FTZ R4, R55, R4, !PT ;  /* 0x0000000437047209 */ /* 0x000fc40007810000 */
        /* <DEDUP_REMOVED lines=8> */
[----:B------:R-:W-:Y:S02]  /*2250*/  FSEL R45, R45, -INF , P1 ;  /* 0xff8000002d2d7808 */ /* 0x000fe40000800000 */
[----:B------:R-:W-:Y:S02]  /*2260*/  FMNMX.FTZ R4, R49, R4, !PT ;  /* 0x0000000431047209 */ /* 0x000fe40007810000 */
[----:B------:R-:W-:Y:S01]  /*2270*/  ISETP.GT.AND P1, PT, R2, 0x49, PT ;  /* 0x000000490200780c */ /* 0x000fe20003f24270 */
[----:B------:R-:W3:Y:S01]  /*2280*/  MUFU.TANH R37, R70 ;  /* 0x0000004600257308 */ /* 0x000ee20000002400 */
[----:B0-----:R-:W-:Y:S01]  /*2290*/  FSEL R47, R62, -INF , P2 ;  /* 0xff8000003e2f7808 */ /* 0x001fe20001000000 */
[----:B------:R-:W-:Y:S01]  /*22a0*/  FMUL.FTZ R62, R73, UR10 ;  /* 0x0000000a493e7c20 */ /* 0x000fe20008410000 */
[----:B------:R-:W-:Y:S01]  /*22b0*/  FMNMX.FTZ R4, R45, R4, !PT ;  /* 0x000000042d047209 */ /* 0x000fe20007810000 */
[----:B------:R-:W-:Y:S01]  /*22c0*/  FMUL.FTZ R73, R84, UR10 ;  /* 0x0000000a54497c20 */ /* 0x000fe20008410000 */
[----:B------:R-:W-:-:S02]  /*22d0*/  ISETP.GT.AND P2, PT, R2, 0x50, PT ;  /* 0x000000500200780c */ /* 0x000fc40003f44270 */
[----:B------:R-:W-:Y:S01]  /*22e0*/  FSEL R43, R6, -INF , P1 ;  /* 0xff800000062b7808 */ /* 0x000fe20000800000 */
[----:B------:R0:W4:Y:S01]  /*22f0*/  MUFU.TANH R35, R71 ;  /* 0x0000004700237308 */ /* 0x0001220000002400 */
[----:B------:R-:W-:Y:S02]  /*2300*/  FMNMX.FTZ R4, R47, R4, !PT ;  /* 0x000000042f047209 */ /* 0x000fe40007810000 */
[C---:B------:R-:W-:Y:S02]  /*2310*/  ISETP.GT.AND P1, PT, R2.reuse, 0x51, PT ;  /* 0x000000510200780c */ /* 0x040fe40003f24270 */
[----:B-1----:R-:W-:Y:S02]  /*2320*/  FSEL R41, R41, -INF , P2 ;  /* 0xff80000029297808 */ /* 0x002fe40001000000 */
[----:B------:R-:W-:Y:S01]  /*2330*/  FMNMX.FTZ R4, R43, R4, !PT ;  /* 0x000000042b047209 */ /* 0x000fe20007810000 */
[----:B------:R1:W5:Y:S01]  /*2340*/  MUFU.TANH R33, R74 ;  /* 0x0000004a00217308 */ /* 0x0003620000002400 */
[----:B------:R-:W-:Y:S01]  /*2350*/  ISETP.GT.AND P2, PT, R2, 0x58, PT ;  /* 0x000000580200780c */ /* 0x000fe20003f44270 */
[----:B0-----:R-:W-:Y:S01]  /*2360*/  FMUL.FTZ R71, R81, UR10 ;  /* 0x0000000a51477c20 */ /* 0x001fe20008410000 */
[----:B--2---:R-:W-:-:S02]  /*2370*/  FSEL R39, R3, -INF , P1 ;  /* 0xff80000003277808 */ /* 0x004fc40000800000 */
[----:B------:R-:W-:Y:S02]  /*2380*/  FMNMX.FTZ R4, R41, R4, !PT ;  /* 0x0000000429047209 */ /* 0x000fe40007810000 */
[C---:B------:R-:W-:Y:S01]  /*2390*/  ISETP.GT.AND P1, PT, R2.reuse, 0x59, PT ;  /* 0x000000590200780c */ /* 0x040fe20003f24270 */
[----:B------:R-:W0:Y:S01]  /*23a0*/  MUFU.TANH R75, R75 ;  /* 0x0000004b004b7308 */ /* 0x000e220000002400 */
[----:B---3--:R-:W-:Y:S01]  /*23b0*/  FSEL R37, R37, -INF , P2 ;  /* 0xff80000025257808 */ /* 0x008fe20001000000 */
[----:B-1----:R-:W-:Y:S01]  /*23c0*/  FMUL.FTZ R74, R85, UR10 ;  /* 0x0000000a554a7c20 */ /* 0x002fe20008410000 */
[----:B------:R-:W-:Y:S02]  /*23d0*/  FMNMX.FTZ R4, R39, R4, !PT ;  /* 0x0000000427047209 */ /* 0x000fe40007810000 */
[----:B------:R-:W-:Y:S02]  /*23e0*/  ISETP.GT.AND P2, PT, R2, 0x60, PT ;  /* 0x000000600200780c */ /* 0x000fe40003f44270 */
[----:B----4-:R-:W-:Y:S01]  /*23f0*/  FSEL R35, R35, -INF , P1 ;  /* 0xff80000023237808 */ /* 0x010fe20000800000 */
[----:B------:R-:W1:Y:S01]  /*2400*/  MUFU.TANH R5, R78 ;  /* 0x0000004e00057308 */ /* 0x000e620000002400 */
[----:B------:R-:W-:-:S02]  /*2410*/  FMNMX.FTZ R4, R37, R4, !PT ;  /* 0x0000000425047209 */ /* 0x000fc40007810000 */
[C---:B------:R-:W-:Y:S02]  /*2420*/  ISETP.GT.AND P1, PT, R2.reuse, 0x61, PT ;  /* 0x000000610200780c */ /* 0x040fe40003f24270 */
[----:B-----5:R-:W-:Y:S02]  /*2430*/  FSEL R33, R33, -INF , P2 ;  /* 0xff80000021217808 */ /* 0x020fe40001000000 */
[----:B------:R-:W-:Y:S01]  /*2440*/  FMNMX.FTZ R4, R35, R4, !PT ;  /* 0x0000000423047209 */ /* 0x000fe20007810000 */
[----:B------:R2:W3:Y:S01]  /*2450*/  MUFU.TANH R12, R79 ;  /* 0x0000004f000c7308 */ /* 0x0004e20000002400 */
[----:B------:R-:W-:Y:S02]  /*2460*/  ISETP.GT.AND P2, PT, R2, 0x68, PT ;  /* 0x000000680200780c */ /* 0x000fe40003f44270 */
[----:B0-----:R-:W-:Y:S01]  /*2470*/  FSEL R3, R75, -INF , P1 ;  /* 0xff8000004b037808 */ /* 0x001fe20000800000 */
[----:B------:R-:W-:Y:S01]  /*2480*/  FMUL.FTZ R75, R60, UR10 ;  /* 0x0000000a3c4b7c20 */ /* 0x000fe20008410000 */
[----:B------:R-:W-:-:S02]  /*2490*/  FMNMX.FTZ R4, R33, R4, !PT ;  /* 0x0000000421047209 */ /* 0x000fc40007810000 */
[----:B------:R-:W-:Y:S01]  /*24a0*/  ISETP.GT.AND P1, PT, R2, 0x69, PT ;  /* 0x000000690200780c */ /* 0x000fe20003f24270 */
[----:B------:R0:W4:Y:S01]  /*24b0*/  MUFU.TANH R10, R82 ;  /* 0x00000052000a7308 */ /* 0x0001220000002400 */
[----:B-1----:R-:W-:Y:S01]  /*24c0*/  FSEL R5, R5, -INF , P2 ;  /* 0xff80000005057808 */ /* 0x002fe20001000000 */
[----:B--2---:R-:W-:Y:S01]  /*24d0*/  FMUL.FTZ R79, R61, UR10 ;  /* 0x0000000a3d4f7c20 */ /* 0x004fe20008410000 */
[----:B------:R-:W-:Y:S01]  /*24e0*/  FMNMX.FTZ R4, R3, R4, !PT ;  /* 0x0000000403047209 */ /* 0x000fe20007810000 */
[----:B------:R-:W-:Y:S01]  /*24f0*/  FMUL.FTZ R61, R68, UR10 ;  /* 0x0000000a443d7c20 */ /* 0x000fe20008410000 */
[----:B------:R-:W-:Y:S01]  /*2500*/  ISETP.GT.AND P2, PT, R2, 0x70, PT ;  /* 0x000000700200780c */ /* 0x000fe20003f44270 */
[----:B------:R-:W-:Y:S01]  /*2510*/  FMUL.FTZ R68, R76, UR10 ;  /* 0x0000000a4c447c20 */ /* 0x000fe20008410000 */
[----:B------:R-:W-:Y:S01]  /*2520*/  FMNMX.FTZ R15, R5, R4, !PT ;  /* 0x00000004050f7209 */ /* 0x000fe20007810000 */
[----:B------:R-:W1:Y:S01]  /*2530*/  MUFU.TANH R8, R83 ;  /* 0x0000005300087308 */ /* 0x000e620000002400 */
[----:B---3--:R-:W-:Y:S01]  /*2540*/  FSEL R12, R12, -INF , P1 ;  /* 0xff8000000c0c7808 */ /* 0x008fe20000800000 */
[----:B0-----:R-:W-:Y:S01]  /*2550*/  FMUL.FTZ R82, R64, UR10 ;  /* 0x0000000a40527c20 */ /* 0x001fe20008410000 */
[----:B------:R-:W-:Y:S01]  /*2560*/  ISETP.GT.AND P1, PT, R2, 0x71, PT ;  /* 0x000000710200780c */ /* 0x000fe20003f24270 */
[----:B------:R-:W-:Y:S01]  /*2570*/  FMUL.FTZ R64, R72, UR10 ;  /* 0x0000000a48407c20 */ /* 0x000fe20008410000 */
[----:B------:R-:W-:Y:S01]  /*2580*/  FMNMX.FTZ R15, R12, R15, !PT ;  /* 0x0000000f0c0f7209 */ /* 0x000fe20007810000 */
[----:B------:R-:W-:-:S02]  /*2590*/  UMOV UR10, UR40 ;  /* 0x00000028000a7c82 */ /* 0x000fc40008000000 */
[----:B------:R-:W0:Y:S01]  /*25a0*/  MUFU.TANH R86, R86 ;  /* 0x0000005600567308 */ /* 0x000e220000002400 */
[----:B----4-:R-:W-:Y:S02]  /*25b0*/  FSEL R10, R10, -INF , P2 ;  /* 0xff8000000a0a7808 */ /* 0x010fe40001000000 */
[----:B------:R-:W-:Y:S02]  /*25c0*/  ISETP.GT.AND P2, PT, R2, 0x78, PT ;  /* 0x000000780200780c */ /* 0x000fe40003f44270 */
[----:B------:R-:W-:-:S03]  /*25d0*/  FMNMX.FTZ R15, R10, R15, !PT ;  /* 0x0000000f0a0f7209 */ /* 0x000fc60007810000 */
[----:B------:R-:W2:Y:S01]  /*25e0*/  MUFU.TANH R87, R87 ;  /* 0x0000005700577308 */ /* 0x000ea20000002400 */
[----:B-1----:R-:W-:Y:S02]  /*25f0*/  FSEL R8, R8, -INF , P1 ;  /* 0xff80000008087808 */ /* 0x002fe40000800000 */
[----:B------:R-:W-:Y:S02]  /*2600*/  ISETP.GT.AND P1, PT, R2, 0x79, PT ;  /* 0x000000790200780c */ /* 0x000fe40003f24270 */
[----:B------:R-:W-:-:S03]  /*2610*/  FMNMX.FTZ R15, R8, R15, !PT ;  /* 0x0000000f080f7209 */ /* 0x000fc60007810000 */
[----:B------:R-:W-:Y:S01]  /*2620*/  MUFU.TANH R7, R7 ;  /* 0x0000000700077308 */ /* 0x000fe20000002400 */
[----:B0-----:R-:W-:Y:S02]  /*2630*/  FSEL R4, R86, -INF , P2 ;  /* 0xff80000056047808 */ /* 0x001fe40001000000 */
[----:B------:R-:W-:Y:S02]  /*2640*/  ISETP.GT.AND P2, PT, R77, 0x1, PT ;  /* 0x000000014d00780c */ /* 0x000fe40003f44270 */
[----:B------:R-:W-:-:S03]  /*2650*/  FMNMX.FTZ R15, R4, R15, !PT ;  /* 0x0000000f040f7209 */ /* 0x000fc60007810000 */
[----:B------:R-:W0:Y:S01]  /*2660*/  MUFU.TANH R9, R9 ;  /* 0x0000000900097308 */ /* 0x000e220000002400 */
[----:B--2---:R-:W-:-:S04]  /*2670*/  FSEL R2, R87, -INF , P1 ;  /* 0xff80000057027808 */ /* 0x004fc80000800000 */
[----:B------:R-:W-:-:S03]  /*2680*/  FMNMX.FTZ R15, R2, R15, !PT ;  /* 0x0000000f020f7209 */ /* 0x000fc60007810000 */
[----:B------:R-:W-:Y:S02]  /*2690*/  MUFU.TANH R13, R13 ;  /* 0x0000000d000d7308 */ /* 0x000fe40000002400 */
[----:B------:R-:W1:Y:S06]  /*26a0*/  SHFL.BFLY PT, R6, R15, 0x2, 0x1f ;  /* 0x0c401f000f067f89 */ /* 0x000e6c00000e0000 */
[----:B------:R-:W-:Y:S01]  /*26b0*/  MUFU.TANH R11, R11 ;  /* 0x0000000b000b7308 */ /* 0x000fe20000002400 */
[----:B0-----:R-:W-:Y:S02]  /*26c0*/  FSEL R9, R9, -INF , P2 ;  /* 0xff80000009097808 */ /* 0x001fe40001000000 */
[----:B------:R-:W-:-:S05]  /*26d0*/  ISETP.GT.AND P2, PT, R77, 0x10, PT ;  /* 0x000000104d00780c */ /* 0x000fca0003f44270 */
[----:B------:R-:W0:Y:S08]  /*26e0*/  MUFU.TANH R24, R24 ;  /* 0x0000001800187308 */ /* 0x000e300000002400 */
[----:B------:R-:W-:Y:S01]  /*26f0*/  MUFU.TANH R21, R21 ;  /* 0x0000001500157308 */ /* 0x000fe20000002400 */
[----:B-1----:R-:W-:-:S05]  /*2700*/  FMNMX.FTZ R46, R15, R6, !PT ;  /* 0x000000060f2e7209 */ /* 0x002fca0007810000 */
[----:B------:R-:W1:Y:S02]  /*2710*/  SHFL.BFLY PT, R15, R46, 0x1, 0x1f ;  /* 0x0c201f002e0f7f89 */ /* 0x000e6400000e0000 */
[----:B------:R-:W2:Y:S01]  /*2720*/  MUFU.TANH R25, R25 ;  /* 0x0000001900197308 */ /* 0x000ea20000002400 */
[----:B0-----:R-:W-:Y:S02]  /*2730*/  FSEL R50, R24, -INF , P2 ;  /* 0xff80000018327808 */ /* 0x001fe40001000000 */
[----:B------:R-:W-:-:S05]  /*2740*/  ISETP.GT.AND P2, PT, R77, 0x18, PT ;  /* 0x000000184d00780c */ /* 0x000fca0003f44270 */
[----:B------:R-:W0:Y:S08]  /*2750*/  MUFU.TANH R27, R27 ;  /* 0x0000001b001b7308 */ /* 0x000e300000002400 */
        /* <DEDUP_REMOVED lines=8> */
[-C--:B------:R-:W-:Y:S01]  /*27e0*/  FMUL.FTZ R46, R6, R15.reuse ;  /* 0x0000000f062e7220 */ /* 0x080fe20000410000 */
[----:B------:R-:W-:Y:S02]  /*27f0*/  UIMAD.WIDE.U32 UR6, UR40, UR6, URZ ;  /* 0x00000006280672a5 */ /* 0x000fe4000f8e003f */
[----:B------:R-:W-:Y:S02]  /*2800*/  UIADD3 UR6, UR15, 0x16840, URZ ;  /* 0x000168400f067890 */ /* 0x000fe4000fffe03f */
[----:B------:R-:W-:Y:S01]  /*2810*/  FSEL R14, R46, RZ, P1 ;  /* 0x000000ff2e0e7208 */ /* 0x000fe20000800000 */
[----:B------:R-:W2:Y:S01]  /*2820*/  MUFU.TANH R30, R30 ;  /* 0x0000001e001e7308 */ /* 0x000ea20000002400 */
[----:B------:R-:W-:Y:S01]  /*2830*/  ISETP.GT.AND P1, PT, R77, RZ, PT ;  /* 0x000000ff4d00720c */ /* 0x000fe20003f24270 */
[----:B------:R-:W-:Y:S01]  /*2840*/  @UP0 USHF.R.U32.HI UR10, URZ, UR18, UR7 ;  /* 0x000000123f0a0299 */ /* 0x000fe20008011607 */
[----:B------:R-:W-:Y:S01]  /*2850*/  FSEL R46, R13, -INF , P3 ;  /* 0xff8000000d2e7808 */ /* 0x000fe20001800000 */
[-CC-:B------:R-:W-:Y:S01]  /*2860*/  FFMA.FTZ R102, R3, R15.reuse, -R14.reuse ;  /* 0x0000000f03667223 */ /* 0x180fe2000001080e */
[----:B------:R-:W-:Y:S01]  /*2870*/  FSEL R44, R7, -INF , P1 ;  /* 0xff800000072c7808 */ /* 0x000fe20000800000 */
[--C-:B------:R-:W-:Y:S01]  /*2880*/  FFMA.FTZ R149, R105, R15, -R14.reuse ;  /* 0x0000000f69957223 */ /* 0x100fe2000001080e */
[----:B------:R-:W-:Y:S01]  /*2890*/  ISETP.GT.AND P1, PT, R77, 0x9, PT ;  /* 0x000000094d00780c */ /* 0x000fe20003f24270 */
[----:B------:R-:W4:Y:S01]  /*28a0*/  MUFU.TANH R31, R31 ;  /* 0x0000001f001f7308 */ /* 0x000f220000002400 */
        /* <DEDUP_REMOVED lines=18> */
[----:B0-----:R-:W-:Y:S01]  /*29d0*/  FSEL R60, R27, -INF , P1 ;  /* 0xff8000001b3c7808 */ /* 0x001fe20000800000 */
[--C-:B------:R-:W-:Y:S01]  /*29e0*/  FFMA.FTZ R123, R4, R15, -R14.reuse ;  /* 0x0000000f047b7223 */ /* 0x100fe2000001080e */
[----:B------:R-:W-:Y:S01]  /*29f0*/  FMNMX.FTZ R7, R54, R7, !PT ;  /* 0x0000000736077209 */ /* 0x000fe20007810000 */
[-CC-:B------:R-:W-:Y:S01]  /*2a00*/  FFMA.FTZ R121, R10, R15.reuse, -R14.reuse ;  /* 0x0000000f0a797223 */ /* 0x180fe2000001080e */
[----:B------:R-:W-:Y:S01]  /*2a10*/  ISETP.GT.AND P1, PT, R77, 0x21, PT ;  /* 0x000000214d00780c */ /* 0x000fe20003f24270 */
[----:B------:R-:W0:Y:S01]  /*2a20*/  MUFU.TANH R38, R38 ;  /* 0x0000002600267308 */ /* 0x000e220000002400 */
[----:B---3--:R-:W-:Y:S01]  /*2a30*/  FSEL R66, R29, -INF , P2 ;  /* 0xff8000001d427808 */ /* 0x008fe20001000000 */
        /* <DEDUP_REMOVED lines=17> */
[----:B----4-:R-:W-:Y:S01]  /*2b50*/  FSEL R76, R31, -INF , P1 ;  /* 0xff8000001f4c7808 */ /* 0x010fe20000800000 */
[--C-:B------:R-:W-:Y:S01]  /*2b60*/  FFMA.FTZ R139, R53, R15, -R14.reuse ;  /* 0x0000000f358b7223 */ /* 0x100fe2000001080e */
[----:B------:R-:W-:Y:S01]  /*2b70*/  FMNMX.FTZ R7, R72, R7, !PT ;  /* 0x0000000748077209 */ /* 0x000fe20007810000 */
[-CC-:B------:R-:W-:Y:S01]  /*2b80*/  FFMA.FTZ R133, R49, R15.reuse, -R14.reuse ;  /* 0x0000000f31857223 */ /* 0x180fe2000001080e */
[----:B------:R-:W-:Y:S01]  /*2b90*/  ISETP.GT.AND P1, PT, R77, 0x31, PT ;  /* 0x000000314d00780c */ /* 0x000fe20003f24270 */
[----:B------:R-:W3:Y:S01]  /*2ba0*/  MUFU.TANH R40, R40 ;  /* 0x0000002800287308 */ /* 0x000ee20000002400 */
[----:B-----5:R-:W-:Y:S01]  /*2bb0*/  FSEL R34, R34, -INF , P2 ;  /* 0xff80000022227808 */ /* 0x020fe20001000000 */
[--C-:B------:R-:W-:Y:S01]  /*2bc0*/  FFMA.FTZ R135, R47, R15, -R14.reuse ;  /* 0x0000000f2f877223 */ /* 0x100fe2000001080e */
[----:B------:R-:W-:Y:S01]  /*2bd0*/  FMNMX.FTZ R7, R76, R7, !PT ;  /* 0x000000074c077209 */ /* 0x000fe20007810000 */
[-CC-:B------:R-:W-:Y:S01]  /*2be0*/  FFMA.FTZ R92, R43, R15.reuse, -R14.reuse ;  /* 0x0000000f2b5c7223 */ /* 0x180fe2000001080e */
[----:B------:R-:W-:Y:S01]  /*2bf0*/  ISETP.GT.AND P2, PT, R77, 0x38, PT ;  /* 0x000000384d00780c */ /* 0x000fe20003f44270 */
[--C-:B------:R-:W-:Y:S01]  /*2c00*/  FFMA.FTZ R94, R39, R15, -R14.reuse ;  /* 0x0000000f275e7223 */ /* 0x100fe2000001080e */
[----:B------:R-:W-:Y:S01]  /*2c10*/  FSEL R78, R32, -INF , P1 ;  /* 0xff800000204e7808 */ /* 0x000fe20000800000 */
[----:B------:R-:W4:Y:S01]  /*2c20*/  MUFU.TANH R75, R75 ;  /* 0x0000004b004b7308 */ /* 0x000f220000002400 */
[----:B------:R-:W-:Y:S01]  /*2c30*/  FMNMX.FTZ R7, R34, R7, !PT ;  /* 0x0000000722077209 */ /* 0x000fe20007810000 */
[-CC-:B------:R-:W-:Y:S01]  /*2c40*/  FFMA.FTZ R32, R67, R15.reuse, -R14.reuse ;  /* 0x0000000f43207223 */ /* 0x180fe2000001080e */
[----:B------:R-:W-:Y:S01]  /*2c50*/  ISETP.GT.AND P1, PT, R77, 0x39, PT ;  /* 0x000000394d00780c */ /* 0x000fe20003f24270 */
[--C-:B------:R-:W-:Y:S01]  /*2c60*/  FFMA.FTZ R129, R41, R15, -R14.reuse ;  /* 0x0000000f29817223 */ /* 0x100fe2000001080e */
[----:B0-----:R-:W-:Y:S01]  /*2c70*/  FSEL R38, R38, -INF , P2 ;  /* 0xff80000026267808 */ /* 0x001fe20001000000 */
[----:B------:R-:W-:Y:S01]  /*2c80*/  UIADD3 UR11, UR11, UR10, URZ ;  /* 0x0000000a0b0b7290 */ /* 0x000fe2000fffe03f */
[----:B------:R-:W-:Y:S01]  /*2c90*/  FMNMX.FTZ R7, R78, R7, !PT ;  /* 0x000000074e077209 */ /* 0x000fe20007810000 */
[----:B------:R-:W0:Y:S01]  /*2ca0*/  MUFU.TANH R79, R79 ;  /* 0x0000004f004f7308 */ /* 0x000e220000002400 */
[C---:B------:R-:W-:Y:S01]  /*2cb0*/  ISETP.GT.AND P2, PT, R77.reuse, 0x40, PT ;  /* 0x000000404d00780c */ /* 0x040fe20003f44270 */
[----:B------:R-:W-:Y:S01]  /*2cc0*/  USHF.R.S32.HI UR7, URZ, 0x1f, UR11 ;  /* 0x0000001f3f077899 */ /* 0x000fe2000801140b */
[----:B-1----:R-:W-:Y:S01]  /*2cd0*/  FSEL R36, R36, -INF , P1 ;  /* 0xff80000024247808 */ /* 0x002fe20000800000 */
[--C-:B------:R-:W-:Y:S01]  /*2ce0*/  FFMA.FTZ R12, R12, R15, -R14.reuse ;  /* 0x0000000f0c0c7223 */ /* 0x100fe2000001080e */
[----:B------:R-:W-:Y:S01]  /*2cf0*/  FMNMX.FTZ R7, R38, R7, !PT ;  /* 0x0000000726077209 */ /* 0x000fe20007810000 */
[----:B------:R-:W-:Y:S01]  /*2d00*/  ULEA.HI UR7, UR7, UR11, URZ, 0x7 ;  /* 0x0000000b07077291 */ /* 0x000fe2000f8f383f */
[C---:B------:R-:W-:Y:S01]  /*2d10*/  ISETP.GT.AND P1, PT, R77.reuse, 0x41, PT ;  /* 0x000000414d00780c */ /* 0x040fe20003f24270 */
[----:B------:R-:W1:Y:S01]  /*2d20*/  MUFU.TANH R82, R82 ;  /* 0x0000005200527308 */ /* 0x000e620000002400 */
[----:B--2---:R-:W-:Y:S01]  /*2d30*/  FSEL R42, R42, -INF , P2 ;  /* 0xff8000002a2a7808 */ /* 0x004fe20001000000 */
[----:B------:R-:W-:Y:S01]  /*2d40*/  USHF.R.S32.HI UR7, URZ, 0x7, UR7 ;  /* 0x000000073f077899 */ /* 0x000fe20008011407 */
[----:B------:R-:W-:Y:S01]  /*2d50*/  FMNMX.FTZ R7, R36, R7, !PT ;  /* 0x0000000724077209 */ /* 0x000fe20007810000 */
[--C-:B------:R-:W-:Y:S01]  /*2d60*/  FFMA.FTZ R8, R8, R15, -R14.reuse ;  /* 0x0000000f08087223 */ /* 0x100fe2000001080e */
[C---:B------:R-:W-:Y:S01]  /*2d70*/  ISETP.GT.AND P2, PT, R77.reuse, 0x48, PT ;  /* 0x000000484d00780c */ /* 0x040fe20003f44270 */
[----:B------:R-:W-:Y:S01]  /*2d80*/  UISETP.LT.AND UP0, UPT, URZ, UR7, UPT ;  /* 0x000000073f00728c */ /* 0x000fe2000bf01270 */
[----:B---3--:R-:W-:Y:S01]  /*2d90*/  FSEL R40, R40, -INF , P1 ;  /* 0xff80000028287808 */ /* 0x008fe20000800000 */
[----:B------:R-:W2:Y:S01]  /*2da0*/  MUFU.TANH R56, R56 ;  /* 0x0000003800387308 */ /* 0x000ea20000002400 */
[----:B------:R-:W-:Y:S01]  /*2db0*/  FMNMX.FTZ R7, R42, R7, !PT ;  /* 0x000000072a077209 */ /* 0x000fe20007810000 */
[----:B------:R-:W-:Y:S01]  /*2dc0*/  USEL UR23, URZ, UR7, !UP0 ;  /* 0x000000073f177287 */ /* 0x000fe2000c000000 */
[----:B------:R-:W-:Y:S01]  /*2dd0*/  ISETP.GT.AND P1, PT, R77, 0x49, PT ;  /* 0x000000494d00780c */ /* 0x000fe20003f24270 */
[----:B------:R-:W-:Y:S01]  /*2de0*/  FFMA.FTZ R2, R2, R15, -R14 ;  /* 0x0000000f02027223 */ /* 0x000fe2000001080e */
[----:B----4-:R-:W-:Y:S01]  /*2df0*/  FSEL R80, R75, -INF , P2 ;  /* 0xff8000004b507808 */ /* 0x010fe20001000000 */
[----:B------:R-:W-:Y:S01]  /*2e00*/  UISETP.GE.AND UP0, UPT, UR25, UR23, UPT ;  /* 0x000000171900728c */ /* 0x000fe2000bf06270 */
[----:B------:R-:W-:Y:S01]  /*2e10*/  FMNMX.FTZ R7, R40, R7, !PT ;  /* 0x0000000728077209 */ /* 0x000fe20007810000 */
[----:B------:R-:W3:Y:S01]  /*2e20*/  MUFU.TANH R61, R61 ;  /* 0x0000003d003d7308 */ /* 0x000ee20000002400 */
[----:B------:R-:W-:Y:S01]  /*2e30*/  ISETP.GT.AND P2, PT, R77, 0x50, PT ;  /* 0x000000504d00780c */ /* 0x000fe20003f44270 */
[----:B------:R-:W-:Y:S01]  /*2e40*/  UPRMT UR6, UR43, 0x654, UR6 ;  /* 0x000006542b067896 */ /* 0x000fe20008000006 */
[----:B0-----:R-:W-:-:S02]  /*2e50*/  FSEL R84, R79, -INF , P1 ;  /* 0xff8000004f547808 */ /* 0x001fc40000800000 */
[----:B------:R-:W-:Y:S02]  /*2e60*/  FMNMX.FTZ R7, R80, R7, !PT ;  /* 0x0000000750077209 */ /* 0x000fe40007810000 */
[C---:B------:R-:W-:Y:S01]  /*2e70*/  ISETP.GT.AND P1, PT, R77.reuse, 0x51, PT ;  /* 0x000000514d00780c */ /* 0x040fe20003f24270 */
[----:B------:R-:W0:Y:S01]  /*2e80*/  MUFU.TANH R58, R58 ;  /* 0x0000003a003a7308 */ /* 0x000e220000002400 */
[----:B-1----:R-:W-:Y:S02]  /*2e90*/  FSEL R86, R82, -INF , P2 ;  /* 0xff80000052567808 */ /* 0x002fe40001000000 */
[----:B------:R-:W-:Y:S01]  /*2ea0*/  FMNMX.FTZ R7, R84, R7, !PT ;  /* 0x0000000754077209 */ /* 0x000fe20007810000 */
[----:B------:R-:W-:Y:S01]  /*2eb0*/  SYNCS.ARRIVE.TRANS64.RED.A1T0 RZ, [UR6], RZ ;  /* 0x000000ffffff79a7 */ /* 0x000fe20008100406 */
[----:B------:R-:W-:Y:S02]  /*2ec0*/  ISETP.GT.AND P2, PT, R77, 0x58, PT ;  /* 0x000000584d00780c */ /* 0x000fe40003f44270 */
[----:B--2---:R-:W-:Y:S01]  /*2ed0*/  FSEL R82, R56, -INF , P1 ;  /* 0xff80000038527808 */ /* 0x004fe20000800000 */
[----:B------:R-:W1:Y:S01]  /*2ee0*/  MUFU.TANH R64, R64 ;  /* 0x0000004000407308 */ /* 0x000e620000002400 */
[----:B------:R-:W-:Y:S01]  /*2ef0*/  FMNMX.FTZ R7, R86, R7, !PT ;  /* 0x0000000756077209 */ /* 0x000fe20007810000 */
[----:B------:R-:W-:Y:S01]  /*2f00*/  FFMA.FTZ R56, R59, R15, -R14 ;  /* 0x0000000f3b387223 */ /* 0x000fe2000001080e */
[----:B------:R-:W-:-:S02]  /*2f10*/  ISETP.GT.AND P1, PT, R77, 0x59, PT ;  /* 0x000000594d00780c */ /* 0x000fc40003f24270 */
[----:B---3--:R-:W-:Y:S02]  /*2f20*/  FSEL R88, R61, -INF , P2 ;  /* 0xff8000003d587808 */ /* 0x008fe40001000000 */
[----:B------:R-:W-:Y:S01]  /*2f30*/  FMNMX.FTZ R7, R82, R7, !PT ;  /* 0x0000000752077209 */ /* 0x000fe20007810000 */
[----:B------:R-:W2:Y:S01]  /*2f40*/  MUFU.TANH R62, R62 ;  /* 0x0000003e003e7308 */ /* 0x000ea20000002400 */
[C---:B------:R-:W-:Y:S02]  /*2f50*/  ISETP.GT.AND P2, PT, R77.reuse, 0x60, PT ;  /* 0x000000604d00780c */ /* 0x040fe40003f44270 */
        /* <DEDUP_REMOVED lines=9> */
[----:B--2---:R-:W-:Y:S01]  /*2ff0*/  FSEL R90, R62, -INF , P1 ;  /* 0xff8000003e5a7808 */ /* 0x004fe20000800000 */
[----:B------:R-:W-:Y:S01]  /*3000*/  FFMA.FTZ R62, R55, R15, -R14 ;  /* 0x0000000f373e7223 */ /* 0x000fe2000001080e */
[----:B------:R-:W-:Y:S02]  /*3010*/  ISETP.GT.AND P1, PT, R77, 0x69, PT ;  /* 0x000000694d00780c */ /* 0x000fe40003f24270 */
[----:B------:R-:W-:-:S03]  /*3020*/  FMNMX.FTZ R7, R90, R7, !PT ;  /* 0x000000075a077209 */ /* 0x000fc60007810000 */
[----:B------:R-:W2:Y:S01]  /*3030*/  MUFU.TANH R69, R69 ;  /* 0x0000004500457308 */ /* 0x000ea20000002400 */
[----:B0-----:R-:W-:Y:S01]  /*3040*/  FSEL R96, R68, -INF , P2 ;  /* 0xff80000044607808 */ /* 0x001fe20001000000 */
[----:B------:R-:W-:Y:S01]  /*3050*/  FFMA.FTZ R68, R51, R15, -R14 ;  /* 0x0000000f33447223 */ /* 0x000fe2000001080e */
        /* <DEDUP_REMOVED lines=14> */
[----:B------:R-:W-:Y:S01]  /*3140*/  MUFU.EX2 R149, R149 ;  /* 0x0000009500957308 */ /* 0x000fe20000000800 */
[----:B-1----:R-:W-:-:S04]  /*3150*/  FSEL R108, R73, -INF , P2 ;  /* 0xff800000496c7808 */ /* 0x002fc80001000000 */
[----:B------:R-:W-:-:S03]  /*3160*/  FMNMX.FTZ R7, R108, R7, !PT ;  /* 0x000000076c077209 */ /* 0x000fc60007810000 */
[----:B------:R-:W0:Y:S01]  /*3170*/  MUFU.EX2 R20, R20 ;  /* 0x0000001400147308 */ /* 0x000e220000000800 */
[----:B--2---:R-:W-:Y:S01]  /*3180*/  FSEL R110, R74, -INF , P1 ;  /* 0xff8000004a6e7808 */ /* 0x004fe20000800000 */
[----:B------:R-:W-:-:S03]  /*3190*/  FFMA.FTZ R74, R45, R15, -R14 ;  /* 0x0000000f2d4a7223 */ /* 0x000fc6000001080e */
        /* <DEDUP_REMOVED lines=52> */
[-CC-:B------:R-:W-:Y:S01]  /*34e0*/  FFMA.FTZ R104, R104, R15.reuse, -R7.reuse ;  /* 0x0000000f68687223 */ /* 0x180fe20000010807 */
[-CC-:B------:R-:W-:Y:S01]  /*34f0*/  FFMA.FTZ R106, R106, R15.reuse, -R7.reuse ;  /* 0x0000000f6a6a7223 */ /* 0x180fe20000010807 */
[-CC-:B------:R-:W-:Y:S01]  /*3500*/  FFMA.FTZ R108, R108, R15.reuse, -R7.reuse ;  /* 0x0000000f6c6c7223 */ /* 0x180fe20000010807 */
[----:B------:R-:W-:Y:S01]  /*3510*/  FFMA.FTZ R110, R110, R15, -R7 ;  /* 0x0000000f6e6e7223 */ /* 0x000fe20000010807 */
[----:B------:R-:W-:-:S02]  /*3520*/  F2FP.F16.F32.PACK_AB R148, R3, R148 ;  /* 0x000000940394723e */ /* 0x000fc400000000ff */
[----:B------:R-:W0:Y:S01]  /*3530*/  MUFU.EX2 R144, R144 ;  /* 0x0000009000907308 */ /* 0x000e220000000800 */
[----:B-1----:R-:W-:Y:S01]  /*3540*/  FADD.FTZ R10, R150, R33 ;  /* 0x00000021960a7221 */ /* 0x002fe20000010000 */
[----:B------:R-:W-:Y:S01]  /*3550*/  FADD.FTZ R33, R151, R4 ;  /* 0x0000000497217221 */ /* 0x000fe20000010000 */
[----:B------:R-:W-:-:S03]  /*3560*/  F2FP.F16.F32.PACK_AB R151, R26, R151 ;  /* 0x000000971a97723e */ /* 0x000fc600000000ff */
[----:B------:R-:W-:Y:S01]  /*3570*/  FADD.FTZ R0, R26, R33 ;  /* 0x000000211a007221 */ /* 0x000fe20000010000 */
[----:B------:R-:W-:Y:S01]  /*3580*/  FFMA.FTZ R33, R82, R15, -R7 ;  /* 0x0000000f52217223 */ /* 0x000fe20000010807 */
        /* <DEDUP_REMOVED lines=15> */
[----:B--2---:R-:W-:-:S07]  /*3680*/  FADD.FTZ R4, R146, R37 ;  /* 0x0000002592047221 */ /* 0x004fce0000010000 */
[----:B------:R-:W2:Y:S01]  /*3690*/  MUFU.EX2 R13, R13 ;  /* 0x0000000d000d7308 */ /* 0x000ea20000000800 */
[C---:B0-----:R-:W-:Y:S01]  /*36a0*/  FADD.FTZ R37, R11.reuse, R4 ;  /* 0x000000040b257221 */ /* 0x041fe20000010000 */
[----:B------:R-:W-:-:S06]  /*36b0*/  F2FP.F16.F32.PACK_AB R146, R11, R146 ;  /* 0x000000920b92723e */ /* 0x000fcc00000000ff */
        /* <DEDUP_REMOVED lines=82> */
[----:B0-----:R-:W-:-:S07]  /*3be0*/  FADD.FTZ R4, R64, R11 ;  /* 0x0000000b40047221 */ /* 0x001fce0000010000 */
[----:B------:R-:W0:Y:S01]  /*3bf0*/  MUFU.EX2 R102, R102 ;  /* 0x0000006600667308 */ /* 0x000e220000000800 */
[----:B-1----:R-:W-:Y:S01]  /*3c00*/  FADD.FTZ R11, R125, R0 ;  /* 0x000000007d0b7221 */ /* 0x002fe20000010000 */
[----:B--2---:R-:W-:-:S06]  /*3c10*/  CS2R R90, SRZ ;  /* 0x00000000005a7805 */ /* 0x004fcc000001ff00 */
[----:B------:R-:W1:Y:S01]  /*3c20*/  MUFU.EX2 R96, R96 ;  /* 0x0000006000607308 */ /* 0x000e620000000800 */
[C---:B---3--:R-:W-:Y:S01]  /*3c30*/  FADD.FTZ R9, R7.reuse, R4 ;  /* 0x0000000407097221 */ /* 0x048fe20000010000 */
[----:B------:R-:W-:-:S06]  /*3c40*/  F2FP.F16.F32.PACK_AB R124, R7, R64 ;  /* 0x00000040077c723e */ /* 0x000fcc00000000ff */
[----:B------:R-:W2:Y:S01]  /*3c50*/  MUFU.EX2 R127, R127 ;  /* 0x0000007f007f7308 */ /* 0x000ea20000000800 */
[C---:B0-----:R-:W-:Y:S01]  /*3c60*/  FADD.FTZ R0, R102.reuse, R11 ;  /* 0x0000000b66007221 */ /* 0x041fe20000010000 */
[----:B------:R-:W-:Y:S02]  /*3c70*/  F2FP.F16.F32.PACK_AB R125, R102, R125 ;  /* 0x0000007d667d723e */ /* 0x000fe400000000ff */
[----:B------:R-:W-:-:S04]  /*3c80*/  CS2R R102, SRZ ;  /* 0x0000000000667805 */ /* 0x000fc8000001ff00 */
[----:B------:R0:W3:Y:S01]  /*3c90*/  MUFU.EX2 R3, R98 ;  /* 0x0000006200037308 */ /* 0x0000e20000000800 */
[----:B-1----:R-:W-:-:S07]  /*3ca0*/  FADD.FTZ R4, R96, R9 ;  /* 0x0000000960047221 */ /* 0x002fce0000010000 */
[----:B------:R-:W1:Y:S01]  /*3cb0*/  MUFU.EX2 R12, R12 ;  /* 0x0000000c000c7308 */ /* 0x000e620000000800 */
[----:B--2---:R-:W-:Y:S01]  /*3cc0*/  FADD.FTZ R11, R127, R0 ;  /* 0x000000007f0b7221 */ /* 0x004fe20000010000 */
[----:B0-----:R-:W-:-:S06]  /*3cd0*/  CS2R R98, SRZ ;  /* 0x0000000000627805 */ /* 0x001fcc000001ff00 */
[----:B------:R-:W0:Y:S01]  /*3ce0*/  MUFU.EX2 R121, R121 ;  /* 0x0000007900797308 */ /* 0x000e220000000800 */
[C---:B---3--:R-:W-:Y:S01]  /*3cf0*/  FADD.FTZ R13, R3.reuse, R4 ;  /* 0x00000004030d7221 */ /* 0x048fe20000010000 */
[----:B------:R-:W-:Y:S02]  /*3d00*/  F2FP.F16.F32.PACK_AB R126, R3, R96 ;  /* 0x00000060037e723e */ /* 0x000fe400000000ff */
[----:B------:R-:W-:-:S04]  /*3d10*/  CS2R R96, SRZ ;  /* 0x0000000000607805 */ /* 0x000fc8000001ff00 */
[----:B------:R-:W2:Y:S01]  /*3d20*/  MUFU.EX2 R104, R104 ;  /* 0x0000006800687308 */ /* 0x000ea20000000800 */
[C---:B-1----:R-:W-:Y:S01]  /*3d30*/  FADD.FTZ R0, R12.reuse, R11 ;  /* 0x0000000b0c007221 */ /* 0x042fe20000010000 */
[----:B------:R-:W-:-:S06]  /*3d40*/  F2FP.F16.F32.PACK_AB R127, R12, R127 ;  /* 0x0000007f0c7f723e */ /* 0x000fcc00000000ff */
[----:B------:R-:W1:Y:S01]  /*3d50*/  MUFU.EX2 R8, R8 ;  /* 0x0000000800087308 */ /* 0x000e620000000800 */
[----:B0-----:R-:W-:-:S07]  /*3d60*/  FADD.FTZ R3, R121, R0 ;  /* 0x0000000079037221 */ /* 0x001fce0000010000 */
[----:B------:R0:W3:Y:S01]  /*3d70*/  MUFU.EX2 R5, R106 ;  /* 0x0000006a00057308 */ /* 0x0000e20000000800 */
[----:B--2---:R-:W-:-:S07]  /*3d80*/  FADD.FTZ R10, R104, R13 ;  /* 0x0000000d680a7221 */ /* 0x004fce0000010000 */
[----:B------:R-:W2:Y:S01]  /*3d90*/  MUFU.EX2 R123, R123 ;  /* 0x0000007b007b7308 */ /* 0x000ea20000000800 */
[C---:B-1----:R-:W-:Y:S01]  /*3da0*/  FADD.FTZ R0, R8.reuse, R3 ;  /* 0x0000000308007221 */ /* 0x042fe20000010000 */
[----:B------:R-:W-:Y:S02]  /*3db0*/  F2FP.F16.F32.PACK_AB R121, R8, R121 ;  /* 0x000000790879723e */ /* 0x000fe400000000ff */
[----:B0-----:R-:W-:-:S04]  /*3dc0*/  CS2R R106, SRZ ;  /* 0x00000000006a7805 */ /* 0x001fc8000001ff00 */
[----:B------:R-:W0:Y:S01]  /*3dd0*/  MUFU.EX2 R108, R108 ;  /* 0x0000006c006c7308 */ /* 0x000e220000000800 */
[C---:B---3--:R-:W-:Y:S01]  /*3de0*/  FADD.FTZ R7, R5.reuse, R10 ;  /* 0x0000000a05077221 */ /* 0x048fe20000010000 */
[----:B------:R-:W-:Y:S02]  /*3df0*/  F2FP.F16.F32.PACK_AB R120, R5, R104 ;  /* 0x000000680578723e */ /* 0x000fe400000000ff */
[----:B------:R-:W-:-:S04]  /*3e00*/  CS2R R104, SRZ ;  /* 0x0000000000687805 */ /* 0x000fc8000001ff00 */
[----:B------:R1:W3:Y:S01]  /*3e10*/  MUFU.EX2 R9, R110 ;  /* 0x0000006e00097308 */ /* 0x0002e20000000800 */
[----:B--2---:R-:W-:-:S07]  /*3e20*/  FADD.FTZ R3, R123, R0 ;  /* 0x000000007b037221 */ /* 0x004fce0000010000 */
[----:B------:R2:W4:Y:S01]  /*3e30*/  MUFU.EX2 R4, R2 ;  /* 0x0000000200047308 */ /* 0x0005220000000800 */
[----:B0-----:R-:W-:Y:S01]  /*3e40*/  FADD.FTZ R10, R108, R7 ;  /* 0x000000076c0a7221 */ /* 0x001fe20000010000 */
[----:B-1----:R-:W-:Y:S02]  /*3e50*/  CS2R R110, SRZ ;  /* 0x00000000006e7805 */ /* 0x002fe4000001ff00 */
[C---:B---3--:R-:W-:Y:S01]  /*3e60*/  F2FP.F16.F32.PACK_AB R122, R9.reuse, R108 ;  /* 0x0000006c097a723e */ /* 0x048fe200000000ff */
[----:B--2---:R-:W-:Y:S01]  /*3e70*/  FADD.FTZ R2, R9, R10 ;  /* 0x0000000a09027221 */ /* 0x004fe20000010000 */
[----:B------:R-:W-:Y:S01]  /*3e80*/  CS2R R108, SRZ ;  /* 0x00000000006c7805 */ /* 0x000fe2000001ff00 */
[C---:B----4-:R-:W-:Y:S01]  /*3e90*/  FADD.FTZ R0, R4.reuse, R3 ;  /* 0x0000000304007221 */ /* 0x050fe20000010000 */
        /* <DEDUP_REMOVED lines=9> */
.L_x_14868:
[----:B------:R-:W-:Y:S01]  /*3f30*/  ISETP.NE.AND P2, PT, RZ, UR44, PT ;  /* 0x0000002cff007c0c */ /* 0x000fe2000bf45270 */
[----:B------:R-:W-:-:S04]  /*3f40*/  UISETP.NE.AND UP0, UPT, UR24, 0x1, UPT ;  /* 0x000000011800788c */ /* 0x000fc8000bf05270 */
[----:B------:R-:W-:-:S04]  /*3f50*/  USEL UR37, URZ, 0x1, UP0 ;  /* 0x000000013f257887 */ /* 0x000fc80008000000 */
[----:B------:R-:W-:-:S04]  /*3f60*/  ULOP3.LUT UR37, UR26, UR37, URZ, 0x3c, !UPT ;  /* 0x000000251a257292 */ /* 0x000fc8000f8e3c3f */
[----:B------:R-:W-:Y:S08]  /*3f70*/  @P2 BRA `(.L_x_14858) ;  /* 0x0000000000382947 */ /* 0x000ff00003800000 */
[----:B------:R-:W-:Y:S05]  /*3f80*/  @!P0 BRA `(.L_x_14859) ;  /* 0x0000000000048947 */ /* 0x000fea0003800000 */
[----:B------:R-:W-:Y:S01]  /*3f90*/  BPT.TRAP 0x1 ;  /* 0x000000040000795c */ /* 0x000fe20000300000 */
.L_x_14859:
        /* <DEDUP_REMOVED lines=9> */
.L_x_14860:
[----:B-1----:R-:W-:Y:S05]  /*4030*/  @P1 BRA `(.L_x_14858) ;  /* 0x0000000000081947 */ /* 0x002fea0003800000 */
[----:B------:R-:W1:Y:S02]  /*4040*/  SYNCS.PHASECHK.TRANS64.TRYWAIT P1, [UR6+0x16830], R5 ;  /* 0x01683005ff0075a7 */ /* 0x000e640008020146 */
[----:B-1----:R-:W-:Y:S05]  /*4050*/  @!P1 BRA `(.L_x_14861) ;  /* 0x000000b400949947 */ /* 0x002fea0003800000 */
.L_x_14858:
        /* <DEDUP_REMOVED lines=28> */
.L_x_14863:
[----:B------:R-:W-:Y:S01]  /*4220*/  ULEA UR6, UR24, UR45, 0x3 ;  /* 0x0000002d18067291 */ /* 0x000fe2000f8e183f */
[----:B------:R-:W-:-:S04]  /*4230*/  MOV R5, UR26 ;  /* 0x0000001a00057c02 */ /* 0x000fc80008000f00 */
[----:B------:R-:W-:-:S04]  /*4240*/  SHF.L.U32 R5, R5, 0x1f, RZ ;  /* 0x0000001f05057819 */ /* 0x000fc800000006ff */
[----:B------:R0:W1:Y:S01]  /*4250*/  SYNCS.PHASECHK.TRANS64.TRYWAIT P1, [UR6+0x16850], R5 ;  /* 0x01685005ff0075a7 */ /* 0x0000620008020146 */
[----:B------:R-:W-:Y:S05]  /*4260*/  @!P0 BRA `(.L_x_14864) ;  /* 0x0000000000048947 */ /* 0x000fea0003800000 */
[----:B------:R-:W-:Y:S01]  /*4270*/  BPT.TRAP 0x1 ;  /* 0x000000040000795c */ /* 0x000fe20000300000 */
.L_x_14864:
[----:B-1----:R-:W-:Y:S05]  /*4280*/  @P1 BRA `(.L_x_14862) ;  /* 0x0000000000081947 */ /* 0x002fea0003800000 */
[----:B------:R-:W1:Y:S02]  /*4290*/  SYNCS.PHASECHK.TRANS64.TRYWAIT P1, [UR6+0x16850], R5 ;  /* 0x01685005ff0075a7 */ /* 0x000e640008020146 */
[----:B-1----:R-:W-:Y:S05]  /*42a0*/  @!P1 BRA `(.L_x_14865) ;  /* 0x000000b400189947 */ /* 0x002fea0003800000 */
.L_x_14862:
        /* <DEDUP_REMOVED lines=51> */
.L_x_14866:
[----:B------:R-:W-:Y:S01]  /*45e0*/  UISETP.NE.AND UP0, UPT, UR48, URZ, UPT ;  /* 0x0000003f3000728c */ /* 0x000fe2000bf05270 */
[----:B------:R-:W-:Y:S02]  /*45f0*/  VIADD R123, R17, UR40 ;  /* 0x00000028117b7c36 */ /* 0x000fe40008000000 */
[----:B------:R-:W-:Y:S01]  /*4600*/  FMUL.FTZ R138, R28, UR22 ;  /* 0x000000161c8a7c20 */ /* 0x000fe20008410000 */
[----:B------:R-:W-:Y:S01]  /*4610*/  FMUL.FTZ R7, R30, UR22 ;  /* 0x000000161e077c20 */ /* 0x000fe20008410000 */
[----:B------:R-:W-:Y:S01]  /*4620*/  FMUL.FTZ R20, R46, UR22 ;  /* 0x000000162e147c20 */ /* 0x000fe20008410000 */
[----:B------:R-:W1:Y:S01]  /*4630*/  LDC R30, c[0x0][0x2f0] ;  /* 0x0000bc00ff1e7b82 */ /* 0x000e620000000800 */
[----:B------:R-:W-:Y:S01]  /*4640*/  PLOP3.LUT P1, PT, PT, PT, UP0, 0x80, 0x0 ;  /* 0x000000000000781c */ /* 0x000fe20003f2f008 */
[----:B------:R-:W-:Y:S01]  /*4650*/  FMUL.FTZ R134, R24, UR22 ;  /* 0x0000001618867c20 */ /* 0x000fe20008410000 */
[----:B------:R-:W-:Y:S01]  /*4660*/  PLOP3.LUT P2, PT, PT, PT, UP0, 0x80, 0x0 ;  /* 0x000000000000781c */ /* 0x000fe20003f4f008 */
[----:B------:R-:W-:Y:S01]  /*4670*/  FMUL.FTZ R136, R25, UR22 ;  /* 0x0000001619887c20 */ /* 0x000fe20008410000 */
[----:B------:R-:W-:Y:S01]  /*4680*/  FMUL.FTZ R132, R29, UR22 ;  /* 0x000000161d847c20 */ /* 0x000fe20008410000 */
[----:B------:R-:W-:Y:S01]  /*4690*/  @UP0 ULDC UR6, c[0x0][0x44c] ;  /* 0x0001130000060ab9 */ /* 0x000fe20000000800 */
[----:B------:R-:W-:Y:S01]  /*46a0*/  MUFU.TANH R138, R138 ;  /* 0x0000008a008a7308 */ /* 0x000fe20000002400 */
        /* <DEDUP_REMOVED lines=14> */
[----:B------:R-:W-:Y:S01]  /*4790*/  UIMAD UR6, UR25, UR6, 0x1 ;  /* 0x00000001190674a4 */ /* 0x000fe2000f8e0206 */
[----:B------:R-:W-:Y:S01]  /*47a0*/  FMUL.FTZ R34, R45, UR22 ;  /* 0x000000162d227c20 */ /* 0x000fe20008410000 */
[----:B------:R-:W3:Y:S01]  /*47b0*/  SHFL.IDX PT, R46, R123, RZ, 0x1c1f ;  /* 0x001c1fff7b2e7589 */ /* 0x000ee200000e0000 */
[----:B------:R-:W4:Y:S01]  /*47c0*/  MUFU.TANH R136, R136 ;  /* 0x0000008800887308 */ /* 0x000f220000002400 */
[----:B------:R-:W-:Y:S01]  /*47d0*/  FMUL.FTZ R36, R48, UR22 ;  /* 0x0000001630247c20 */ /* 0x000fe20008410000 */
[----:B------:R-:W-:Y:S01]  /*47e0*/  FMUL.FTZ R32, R49, UR22 ;  /* 0x0000001631207c20 */ /* 0x000fe20008410000 */
[----:B------:R-:W-:-:S02]  /*47f0*/  IMAD.U32 R121, RZ, RZ, UR6 ;  /* 0x00000006ff797e24 */ /* 0x000fc4000f8e00ff */
[----:B------:R-:W-:Y:S01]  /*4800*/  FMUL.FTZ R11, R38, UR22 ;  /* 0x00000016260b7c20 */ /* 0x000fe20008410000 */
[----:B------:R-:W-:Y:S01]  /*4810*/  FMUL.FTZ R38, R52, UR22 ;  /* 0x0000001634267c20 */ /* 0x000fe20008410000 */
[----:B------:R-:W-:Y:S01]  /*4820*/  FMUL.FTZ R40, R53, UR22 ;  /* 0x0000001635287c20 */ /* 0x000fe20008410000 */
[----:B------:R-:W-:Y:S01]  /*4830*/  IMAD R121, R16, -0x2, R121 ;  /* 0xfffffffe10797824 */ /* 0x000fe200078e0279 */
[----:B------:R-:W5:Y:S01]  /*4840*/  MUFU.TANH R132, R132 ;  /* 0x0000008400847308 */ /* 0x000f620000002400 */
[----:B------:R-:W-:Y:S01]  /*4850*/  FMUL.FTZ R25, R50, UR22 ;  /* 0x0000001632197c20 */ /* 0x000fe20008410000 */
[----:B------:R-:W-:Y:S01]  /*4860*/  FMUL.FTZ R13, R42, UR22 ;  /* 0x000000162a0d7c20 */ /* 0x000fe20008410000 */
[----:B-1----:R-:W-:Y:S02]  /*4870*/  IMAD R121, R30, UR47, R121 ;  /* 0x0000002f1e797c24 */ /* 0x002fe4000f8e0279 */
        /* <DEDUP_REMOVED lines=11> */
[----:B---3--:R-:W-:Y:S01]  /*4930*/  IADD3 R33, R46, -UR21, R121 ;  /* 0x800000152e217c10 */ /* 0x008fe2000fffe079 */
[----:B------:R-:W3:Y:S01]  /*4940*/  MUFU.TANH R128, R128 ;  /* 0x0000008000807308 */ /* 0x000ee20000002400 */
[----:B------:R-:W-:Y:S01]  /*4950*/  FMUL.FTZ R46, R61, UR22 ;  /* 0x000000163d2e7c20 */ /* 0x000fe20008410000 */
[----:B------:R-:W-:Y:S01]  /*4960*/  FMUL.FTZ R72, R72, UR22 ;  /* 0x0000001648487c20 */ /* 0x000fe20008410000 */
[----:B------:R-:W-:Y:S01]  /*4970*/  ISETP.GT.AND P1, PT, R33, RZ, PT ;  /* 0x000000ff2100720c */ /* 0x000fe20003f24270 */
[----:B------:R-:W-:Y:S01]  /*4980*/  FMUL.FTZ R73, R73, UR22 ;  /* 0x0000001649497c20 */ /* 0x000fe20008410000 */
[C---:B------:R-:W-:Y:S01]  /*4990*/  ISETP.GT.AND P2, PT, R33.reuse, 0x1, PT ;  /* 0x000000012100780c */ /* 0x040fe20003f44270 */
[----:B------:R-:W-:Y:S01]  /*49a0*/  FMUL.FTZ R76, R76, UR22 ;  /* 0x000000164c4c7c20 */ /* 0x000fe20008410000 */
[----:B--2---:R-:W-:Y:S01]  /*49b0*/  FSEL R134, R134, -INF , P1 ;  /* 0xff80000086867808 */ /* 0x004fe20000800000 */
[----:B------:R-:W2:Y:S01]  /*49c0*/  MUFU.TANH R126, R126 ;  /* 0x0000007e007e7308 */ /* 0x000ea20000002400 */
[----:B------:R-:W-:Y:S01]  /*49d0*/  ISETP.GT.AND P1, PT, R33, 0x8, PT ;  /* 0x000000082100780c */ /* 0x000fe20003f24270 */
[----:B------:R-:W-:Y:S01]  /*49e0*/  FMUL.FTZ R77, R77, UR22 ;  /* 0x000000164d4d7c20 */ /* 0x000fe20008410000 */
[----:B----4-:R-:W-:Y:S01]  /*49f0*/  FSEL R136, R136, -INF , P2 ;  /* 0xff80000088887808 */ /* 0x010fe20001000000 */
[----:B------:R-:W-:Y:S01]  /*4a00*/  FMUL.FTZ R80, R80, UR22 ;  /* 0x0000001650507c20 */ /* 0x000fe20008410000 */
[----:B------:R-:W-:Y:S01]  /*4a10*/  FMNMX.FTZ R31, R134, R3, !PT ;  /* 0x00000003861f7209 */ /* 0x000fe20007810000 */
[----:B------:R-:W-:Y:S01]  /*4a20*/  FMUL.FTZ R81, R81, UR22 ;  /* 0x0000001651517c20 */ /* 0x000fe20008410000 */
        /* <DEDUP_REMOVED lines=8> */
[----:B-----5:R-:W-:Y:S01]  /*4ab0*/  FSEL R132, R132, -INF , P2 ;  /* 0xff80000084847808 */ /* 0x020fe20001000000 */
[----:B------:R-:W5:Y:S01]  /*4ac0*/  MUFU.TANH R120, R120 ;  /* 0x0000007800787308 */ /* 0x000f620000002400 */
[----:B------:R-:W-:Y:S01]  /*4ad0*/  FMNMX.FTZ R31, R138, R31, !PT ;  /* 0x0000001f8a1f7209 */ /* 0x000fe20007810000 */
[----:B------:R-:W-:Y:S01]  /*4ae0*/  FMUL.FTZ R35, R66, UR22 ;  /* 0x0000001642237c20 */ /* 0x000fe20008410000 */
[C---:B------:R-:W-:Y:S01]  /*4af0*/  ISETP.GT.AND P2, PT, R33.reuse, 0x11, PT ;  /* 0x000000112100780c */ /* 0x040fe20003f44270 */
[----:B------:R-:W5:Y:S01]  /*4b00*/  SHFL.IDX PT, R66, R123, 0x1, 0x1c1f ;  /* 0x003c1f007b427f89 */ /* 0x000f6200000e0000 */
[----:B-1----:R-:W-:Y:S01]  /*4b10*/  FSEL R130, R130, -INF , P1 ;  /* 0xff80000082827808 */ /* 0x002fe20000800000 */
[----:B0-----:R-:W-:Y:S01]  /*4b20*/  FMUL.FTZ R5, R26, UR22 ;  /* 0x000000161a057c20 */ /* 0x001fe20008410000 */
[----:B------:R-:W-:Y:S01]  /*4b30*/  FMNMX.FTZ R31, R132, R31, !PT ;  /* 0x0000001f841f7209 */ /* 0x000fe20007810000 */
[----:B------:R-:W0:Y:S01]  /*4b40*/  MUFU.TANH R15, R15 ;  /* 0x0000000f000f7308 */ /* 0x000e220000002400 */
[----:B------:R-:W-:Y:S01]  /*4b50*/  ISETP.GT.AND P1, PT, R33, 0x18, PT ;  /* 0x000000182100780c */ /* 0x000fe20003f24270 */
[----:B------:R-:W-:Y:S01]  /*4b60*/  FMUL.FTZ R12, R39, UR22 ;  /* 0x00000016270c7c20 */ /* 0x000fe20008410000 */
[----:B---3--:R-:W-:Y:S01]  /*4b70*/  FSEL R128, R128, -INF , P2 ;  /* 0xff80000080807808 */ /* 0x008fe20001000000 */
[----:B------:R-:W-:Y:S01]  /*4b80*/  FMUL.FTZ R28, R55, UR22 ;  /* 0x00000016371c7c20 */ /* 0x000fe20008410000 */
[----:B------:R-:W-:Y:S01]  /*4b90*/  FMNMX.FTZ R31, R130, R31, !PT ;  /* 0x0000001f821f7209 */ /* 0x000fe20007810000 */
[----:B------:R-:W-:Y:S01]  /*4ba0*/  FMUL.FTZ R39, R70, UR22 ;  /* 0x0000001646277c20 */ /* 0x000fe20008410000 */
[----:B------:R-:W-:Y:S01]  /*4bb0*/  ISETP.GT.AND P2, PT, R33, 0x19, PT ;  /* 0x000000192100780c */ /* 0x000fe20003f44270 */
[----:B------:R-:W1:Y:S01]  /*4bc0*/  MUFU.TANH R24, R24 ;  /* 0x0000001800187308 */ /* 0x000e620000002400 */
[----:B--2---:R-:W-:Y:S01]  /*4bd0*/  FSEL R126, R126, -INF , P1 ;  /* 0xff8000007e7e7808 */ /* 0x004fe20000800000 */
[----:B------:R-:W-:Y:S01]  /*4be0*/  FMUL.FTZ R14, R43, UR22 ;  /* 0x000000162b0e7c20 */ /* 0x000fe20008410000 */
[----:B------:R-:W-:Y:S01]  /*4bf0*/  FMNMX.FTZ R31, R128, R31, !PT ;  /* 0x0000001f801f7209 */ /* 0x000fe20007810000 */
[----:B------:R-:W-:Y:S01]  /*4c00*/  FMUL.FTZ R43, R74, UR22 ;  /* 0x000000164a2b7c20 */ /* 0x000fe20008410000 */
[----:B------:R-:W-:Y:S01]  /*4c10*/  ISETP.GT.AND P1, PT, R33, 0x20, PT ;  /* 0x000000202100780c */ /* 0x000fe20003f24270 */
[----:B------:R-:W-:Y:S01]  /*4c20*/  FMUL.FTZ R21, R47, UR22 ;  /* 0x000000162f157c20 */ /* 0x000fe20008410000 */
[----:B----4-:R-:W-:Y:S01]  /*4c30*/  FSEL R124, R124, -INF , P2 ;  /* 0xff8000007c7c7808 */ /* 0x010fe20001000000 */
[----:B------:R-:W2:Y:S01]  /*4c40*/  MUFU.TANH R34, R34 ;  /* 0x0000002200227308 */ /* 0x000ea20000002400 */
[----:B------:R-:W-:Y:S01]  /*4c50*/  FMNMX.FTZ R31, R126, R31, !PT ;  /* 0x0000001f7e1f7209 */ /* 0x000fe20007810000 */
[----:B------:R-:W-:Y:S01]  /*4c60*/  FMUL.FTZ R47, R78, UR22 ;  /* 0x000000164e2f7c20 */ /* 0x000fe20008410000 */
[----:B------:R-:W-:Y:S01]  /*4c70*/  ISETP.GT.AND P2, PT, R33, 0x21, PT ;  /* 0x000000212100780c */ /* 0x000fe20003f44270 */
[----:B------:R-:W-:Y:S01]  /*4c80*/  FMUL.FTZ R26, R51, UR22 ;  /* 0x00000016331a7c20 */ /* 0x000fe20008410000 */
[----:B-----5:R-:W-:Y:S01]  /*4c90*/  FSEL R120, R120, -INF , P1 ;  /* 0xff80000078787808 */ /* 0x020fe20000800000 */
[----:B------:R-:W-:Y:S01]  /*4ca0*/  FMUL.FTZ R51, R82, UR22 ;  /* 0x0000001652337c20 */ /* 0x000fe20008410000 */
[----:B------:R-:W-:Y:S01]  /*4cb0*/  FMNMX.FTZ R31, R124, R31, !PT ;  /* 0x0000001f7c1f7209 */ /* 0x000fe20007810000 */
[----:B------:R-:W3:Y:S01]  /*4cc0*/  MUFU.TANH R36, R36 ;  /* 0x0000002400247308 */ /* 0x000ee20000002400 */
        /* <DEDUP_REMOVED lines=20> */
[----:B---3--:R-:W-:Y:S01]  /*4e10*/  FSEL R36, R36, -INF , P1 ;  /* 0xff80000024247808 */ /* 0x008fe20000800000 */
[----:B------:R-:W-:Y:S01]  /*4e20*/  ULEA UR6, UR38, UR45, 0x3 ;  /* 0x0000002d26067291 */ /* 0x000fe2000f8e183f */
[----:B------:R-:W-:Y:S01]  /*4e30*/  FMNMX.FTZ R31, R34, R31, !PT ;  /* 0x0000001f221f7209 */ /* 0x000fe20007810000 */
[----:B------:R-:W2:Y:S01]  /*4e40*/  MUFU.TANH R40, R40 ;  /* 0x0000002800287308 */ /* 0x000ea20000002400 */
[----:B------:R-:W-:Y:S01]  /*4e50*/  ISETP.GT.AND P1, PT, R33, 0x38, PT ;  /* 0x000000382100780c */ /* 0x000fe20003f24270 */
[----:B------:R-:W-:Y:S01]  /*4e60*/  UIADD3 UR6, UR6, 0x16840, URZ ;  /* 0x0001684006067890 */ /* 0x000fe2000fffe03f */
[----:B0-----:R-:W-:-:S02]  /*4e70*/  FSEL R32, R32, -INF , P2 ;  /* 0xff80000020207808 */ /* 0x001fc40001000000 */
[----:B------:R-:W-:Y:S01]  /*4e80*/  FMNMX.FTZ R31, R36, R31, !PT ;  /* 0x0000001f241f7209 */ /* 0x000fe20007810000 */
[----:B------:R-:W-:Y:S01]  /*4e90*/  UPRMT UR6, UR43, 0x654, UR6 ;  /* 0x000006542b067896 */ /* 0x000fe20008000006 */
[C---:B------:R-:W-:Y:S01]  /*4ea0*/  ISETP.GT.AND P2, PT, R33.reuse, 0x39, PT ;  /* 0x000000392100780c */ /* 0x040fe20003f44270 */
[----:B------:R-:W0:Y:S01]  /*4eb0*/  MUFU.TANH R42, R42 ;  /* 0x0000002a002a7308 */ /* 0x000e220000002400 */
[----:B-1----:R-:W-:Y:S02]  /*4ec0*/  FSEL R38, R38, -INF , P1 ;  /* 0xff80000026267808 */ /* 0x002fe40000800000 */
[----:B------:R-:W-:Y:S02]  /*4ed0*/  FMNMX.FTZ R31, R32, R31, !PT ;  /* 0x0000001f201f7209 */ /* 0x000fe40007810000 */
[C---:B------:R-:W-:Y:S02]  /*4ee0*/  ISETP.GT.AND P1, PT, R33.reuse, 0x40, PT ;  /* 0x000000402100780c */ /* 0x040fe40003f24270 */
[----:B------:R-:W-:Y:S01]  /*4ef0*/  FMNMX.FTZ R31, R38, R31, !PT ;  /* 0x0000001f261f7209 */ /* 0x000fe20007810000 */
[----:B------:R-:W1:Y:S01]  /*4f00*/  MUFU.TANH R44, R44 ;  /* 0x0000002c002c7308 */ /* 0x000e620000002400 */
[----:B--2---:R-:W-:Y:S01]  /*4f10*/  FSEL R40, R40, -INF , P2 ;  /* 0xff80000028287808 */ /* 0x004fe20001000000 */
[----:B------:R-:W-:Y:S01]  /*4f20*/  SYNCS.ARRIVE.TRANS64.RED.A1T0 RZ, [UR6], RZ ;  /* 0x000000ffffff79a7 */ /* 0x000fe20008100406 */
[----:B------:R-:W-:-:S02]  /*4f30*/  ISETP.GT.AND P2, PT, R33, 0x41, PT ;  /* 0x000000412100780c */ /* 0x000fc40003f44270 */
        /* <DEDUP_REMOVED lines=56> */
[----:B------:R-:W-:Y:S01]  /*52c0*/  ISETP.GT.AND P2, PT, R33, 0x79, PT ;  /* 0x000000792100780c */ /* 0x000fe20003f44270 */
[----:B------:R-:W-:Y:S01]  /*52d0*/  FMUL.FTZ R33, R63, UR22 ;  /* 0x000000163f217c20 */ /* 0x000fe20008410000 */
[----:B------:R-:W-:Y:S02]  /*52e0*/  FMNMX.FTZ R15, R80, R15, !PT ;  /* 0x0000000f500f7209 */ /* 0x000fe40007810000 */
[----:B------:R-:W-:Y:S01]  /*52f0*/  IADD3 R63, R66, -UR21, R121 ;  /* 0x80000015423f7c10 */ /* 0x000fe2000fffe079 */
[----:B------:R-:W1:Y:S01]  /*5300*/  MUFU.TANH R5, R5 ;  /* 0x0000000500057308 */ /* 0x000e620000002400 */
[----:B--2---:R-:W-:Y:S02]  /*5310*/  FSEL R84, R84, -INF , P1 ;  /* 0xff80000054547808 */ /* 0x004fe40000800000 */
[----:B------:R-:W-:-:S02]  /*5320*/  ISETP.GT.AND P3, PT, R63, 0x1, PT ;  /* 0x000000013f00780c */ /* 0x000fc40003f64270 */
[----:B------:R-:W-:-:S03]  /*5330*/  FMNMX.FTZ R15, R84, R15, !PT ;  /* 0x0000000f540f7209 */ /* 0x000fc60007810000 */
[----:B------:R-:W2:Y:S01]  /*5340*/  MUFU.TANH R6, R6 ;  /* 0x0000000600067308 */ /* 0x000ea20000002400 */
[----:B0-----:R-:W-:Y:S02]  /*5350*/  FSEL R122, R85, -INF , P2 ;  /* 0xff800000557a7808 */ /* 0x001fe40001000000 */
[----:B------:R-:W-:Y:S02]  /*5360*/  ISETP.GT.AND P2, PT, R63, RZ, PT ;  /* 0x000000ff3f00720c */ /* 0x000fe40003f44270 */
[----:B------:R-:W-:-:S03]  /*5370*/  FMNMX.FTZ R15, R122, R15, !PT ;  /* 0x0000000f7a0f7209 */ /* 0x000fc60007810000 */
[----:B------:R-:W0:Y:S01]  /*5380*/  MUFU.TANH R7, R7 ;  /* 0x0000000700077308 */ /* 0x000e220000002400 */
[----:B-1----:R-:W-:Y:S01]  /*5390*/  FSEL R5, R5, -INF , P2 ;  /* 0xff80000005057808 */ /* 0x002fe20001000000 */
[----:B------:R-:W1:Y:S01]  /*53a0*/  SHFL.BFLY PT, R24, R15, 0x2, 0x1f ;  /* 0x0c401f000f187f89 */ /* 0x000e6200000e0000 */
[----:B------:R-:W-:Y:S02]  /*53b0*/  ISETP.GT.AND P2, PT, R63, 0x8, PT ;  /* 0x000000083f00780c */ /* 0x000fe40003f44270 */
[----:B------:R-:W-:-:S03]  /*53c0*/  FMNMX.FTZ R65, R5, R4, !PT ;  /* 0x0000000405417209 */ /* 0x000fc60007810000 */
[----:B------:R-:W3:Y:S01]  /*53d0*/  MUFU.TANH R8, R8 ;  /* 0x0000000800087308 */ /* 0x000ee20000002400 */
        /* <DEDUP_REMOVED lines=8> */
[----:B---3--:R-:W-:Y:S02]  /*5460*/  FSEL R8, R8, -INF , P3 ;  /* 0xff80000008087808 */ /* 0x008fe40001800000 */
[----:B-1----:R-:W-:Y:S02]  /*5470*/  FMNMX.FTZ R24, R15, R24, !PT ;  /* 0x000000180f187209 */ /* 0x002fe40007810000 */
[----:B------:R-:W1:Y:S01]  /*5480*/  LDC R15, c[0x0][0x988] ;  /* 0x00026200ff0f7b82 */ /* 0x000e620000000800 */
[----:B------:R-:W-:Y:S02]  /*5490*/  ISETP.GT.AND P3, PT, R63, 0x11, PT ;  /* 0x000000113f00780c */ /* 0x000fe40003f64270 */
[----:B------:R-:W3:Y:S01]  /*54a0*/  MUFU.TANH R11, R11 ;  /* 0x0000000b000b7308 */ /* 0x000ee20000002400 */
[----:B------:R-:W4:Y:S01]  /*54b0*/  SHFL.BFLY PT, R55, R24, 0x1, 0x1f ;  /* 0x0c201f0018377f89 */ /* 0x000f2200000e0000 */
[----:B--2---:R-:W-:-:S02]  /*54c0*/  FSEL R74, R9, -INF , P2 ;  /* 0xff800000094a7808 */ /* 0x004fc40001000000 */
[----:B------:R-:W-:Y:S02]  /*54d0*/  FMNMX.FTZ R65, R8, R65, !PT ;  /* 0x0000004108417209 */ /* 0x000fe40007810000 */
[C---:B------:R-:W-:Y:S02]  /*54e0*/  ISETP.GT.AND P2, PT, R63.reuse, 0x18, PT ;  /* 0x000000183f00780c */ /* 0x040fe40003f44270 */
[----:B------:R-:W2:Y:S01]  /*54f0*/  MUFU.TANH R12, R12 ;  /* 0x0000000c000c7308 */ /* 0x000ea20000002400 */
[----:B0-----:R-:W-:Y:S02]  /*5500*/  FSEL R10, R10, -INF , P3 ;  /* 0xff8000000a0a7808 */ /* 0x001fe40001800000 */
[----:B------:R-:W-:Y:S02]  /*5510*/  FMNMX.FTZ R65, R74, R65, !PT ;  /* 0x000000414a417209 */ /* 0x000fe40007810000 */
[----:B------:R-:W-:Y:S02]  /*5520*/  ISETP.GT.AND P3, PT, R63, 0x19, PT ;  /* 0x000000193f00780c */ /* 0x000fe40003f64270 */
[----:B------:R-:W-:Y:S01]  /*5530*/  FMNMX.FTZ R65, R10, R65, !PT ;  /* 0x000000410a417209 */ /* 0x000fe20007810000 */
[----:B------:R-:W0:Y:S01]  /*5540*/  MUFU.TANH R13, R13 ;  /* 0x0000000d000d7308 */ /* 0x000e220000002400 */
[----:B---3--:R-:W-:-:S02]  /*5550*/  FSEL R78, R11, -INF , P2 ;  /* 0xff8000000b4e7808 */ /* 0x008fc40001000000 */
[----:B------:R-:W-:Y:S02]  /*5560*/  ISETP.GT.AND P2, PT, R63, 0x20, PT ;  /* 0x000000203f00780c */ /* 0x000fe40003f44270 */
[----:B------:R-:W-:-:S03]  /*5570*/  FMNMX.FTZ R65, R78, R65, !PT ;  /* 0x000000414e417209 */ /* 0x000fc60007810000 */
[----:B------:R-:W3:Y:S01]  /*5580*/  MUFU.TANH R14, R14 ;  /* 0x0000000e000e7308 */ /* 0x000ee20000002400 */
[----:B--2---:R-:W-:Y:S02]  /*5590*/  FSEL R12, R12, -INF , P3 ;  /* 0xff8000000c0c7808 */ /* 0x004fe40001800000 */
[----:B----4-:R-:W-:Y:S02]  /*55a0*/  FMNMX.FTZ R24, R24, R55, !PT ;  /* 0x0000003718187209 */ /* 0x010fe40007810000 */
[----:B------:R-:W-:Y:S02]  /*55b0*/  ISETP.GT.AND P3, PT, R63, 0x21, PT ;  /* 0x000000213f00780c */ /* 0x000fe40003f64270 */
[----:B------:R-:W-:Y:S01]  /*55c0*/  FMNMX.FTZ R65, R12, R65, !PT ;  /* 0x000000410c417209 */ /* 0x000fe20007810000 */
[----:B------:R-:W2:Y:S01]  /*55d0*/  MUFU.TANH R20, R20 ;  /* 0x0000001400147308 */ /* 0x000ea20000002400 */
[----:B0-----:R-:W-:Y:S01]  /*55e0*/  FSEL R82, R13, -INF , P2 ;  /* 0xff8000000d527808 */ /* 0x001fe20001000000 */
[----:B-1----:R-:W-:Y:S01]  /*55f0*/  FMUL.FTZ R55, R24, R15 ;  /* 0x0000000f18377220 */ /* 0x002fe20000410000 */
[----:B------:R-:W-:-:S02]  /*5600*/  ISETP.GT.AND P2, PT, R63, 0x28, PT ;  /* 0x000000283f00780c */ /* 0x000fc40003f44270 */
[----:B------:R-:W-:Y:S02]  /*5610*/  FMNMX.FTZ R65, R82, R65, !PT ;  /* 0x0000004152417209 */ /* 0x000fe40007810000 */
[----:B------:R-:W-:Y:S01]  /*5620*/  FSETP.NEU.FTZ.AND P1, PT, R24, -INF , PT ;  /* 0xff8000001800780b */ /* 0x000fe20003f3d000 */
[----:B------:R-:W0:Y:S01]  /*5630*/  MUFU.TANH R21, R21 ;  /* 0x0000001500157308 */ /* 0x000e220000002400 */
[----:B---3--:R-:W-:Y:S02]  /*5640*/  FSEL R14, R14, -INF , P3 ;  /* 0xff8000000e0e7808 */ /* 0x008fe40001800000 */
[----:B------:R-:W-:Y:S02]  /*5650*/  ISETP.GT.AND P3, PT, R63, 0x29, PT ;  /* 0x000000293f00780c */ /* 0x000fe40003f64270 */
[----:B------:R-:W-:Y:S02]  /*5660*/  FMNMX.FTZ R65, R14, R65, !PT ;  /* 0x000000410e417209 */ /* 0x000fe40007810000 */
[----:B------:R-:W-:Y:S01]  /*5670*/  FSEL R55, R55, RZ, P1 ;  /* 0x000000ff37377208 */ /* 0x000fe20000800000 */
[----:B------:R-:W1:Y:S01]  /*5680*/  MUFU.TANH R25, R25 ;  /* 0x0000001900197308 */ /* 0x000e620000002400 */
[----:B--2---:R-:W-:-:S02]  /*5690*/  FSEL R20, R20, -INF , P2 ;  /* 0xff80000014147808 */ /* 0x004fc40001000000 */
        /* <DEDUP_REMOVED lines=28> */
[----:B------:R-:W-:Y:S01]  /*5860*/  FSEL R48, R24, RZ, P1 ;  /* 0x000000ff18307208 */ /* 0x000fe20000800000 */
[----:B------:R-:W2:Y:S01]  /*5870*/  MUFU.TANH R29, R29 ;  /* 0x0000001d001d7308 */ /* 0x000ea20000002400 */
[----:B0-----:R-:W-:Y:S01]  /*5880*/  FSEL R120, R27, -INF , P2 ;  /* 0xff8000001b787808 */ /* 0x001fe20001000000 */
[----:B------:R-:W-:Y:S01]  /*5890*/  FFMA.FTZ R27, R40, R15, -R55 ;  /* 0x0000000f281b7223 */ /* 0x000fe20000010837 */
[C---:B------:R-:W-:Y:S01]  /*58a0*/  ISETP.GT.AND P2, PT, R63.reuse, 0x40, PT ;  /* 0x000000403f00780c */ /* 0x040fe20003f44270 */
[----:B------:R-:W-:Y:S01]  /*58b0*/  FADD.FTZ R48, -R48, R3 ;  /* 0x0000000330307221 */ /* 0x000fe20000010100 */
[----:B------:R-:W-:Y:S01]  /*58c0*/  FMNMX.FTZ R65, R120, R65, !PT ;  /* 0x0000004178417209 */ /* 0x000fe20007810000 */
[-CC-:B------:R-:W-:Y:S01]  /*58d0*/  FFMA.FTZ R150, R138, R15.reuse, -R55.reuse ;  /* 0x0000000f8a967223 */ /* 0x180fe20000010837 */
[-CC-:B------:R-:W-:Y:S01]  /*58e0*/  FFMA.FTZ R144, R130, R15.reuse, -R55.reuse ;  /* 0x0000000f82907223 */ /* 0x180fe20000010837 */
[----:B------:R-:W0:Y:S01]  /*58f0*/  MUFU.TANH R30, R30 ;  /* 0x0000001e001e7308 */ /* 0x000e220000002400 */
[----:B-1----:R-:W-:Y:S01]  /*5900*/  FSEL R28, R28, -INF , P3 ;  /* 0xff8000001c1c7808 */ /* 0x002fe20001800000 */
[-C--:B------:R-:W-:Y:S01]  /*5910*/  FMUL.FTZ R48, R48, R15.reuse ;  /* 0x0000000f30307220 */ /* 0x080fe20000410000 */
        /* <DEDUP_REMOVED lines=9> */
[----:B------:R-:W-:Y:S01]  /*59b0*/  FFMA.FTZ R122, R122, R15, -R55 ;  /* 0x0000000f7a7a7223 */ /* 0x000fe20000010837 */
[----:B------:R-:W-:-:S03]  /*59c0*/  FMNMX.FTZ R65, R52, R65, !PT ;  /* 0x0000004134417209 */ /* 0x000fc60007810000 */
[----:B------:R-:W2:Y:S01]  /*59d0*/  MUFU.TANH R33, R33 ;  /* 0x0000002100217308 */ /* 0x000ea20000002400 */
[----:B0-----:R-:W-:Y:S02]  /*59e0*/  FSEL R30, R30, -INF , P3 ;  /* 0xff8000001e1e7808 */ /* 0x001fe40001800000 */
[----:B------:R-:W-:Y:S02]  /*59f0*/  ISETP.GT.AND P3, PT, R63, 0x49, PT ;  /* 0x000000493f00780c */ /* 0x000fe40003f64270 */
[----:B------:R-:W-:-:S03]  /*5a00*/  FMNMX.FTZ R65, R30, R65, !PT ;  /* 0x000000411e417209 */ /* 0x000fc60007810000 */
[----:B------:R-:W0:Y:S01]  /*5a10*/  MUFU.TANH R35, R35 ;  /* 0x0000002300237308 */ /* 0x000e220000002400 */
[----:B-1----:R-:W-:Y:S01]  /*5a20*/  FSEL R50, R31, -INF , P2 ;  /* 0xff8000001f327808 */ /* 0x002fe20001000000 */
[----:B------:R-:W-:Y:S01]  /*5a30*/  FFMA.FTZ R31, R62, R15, -R55 ;  /* 0x0000000f3e1f7223 */ /* 0x000fe20000010837 */
[----:B------:R-:W-:Y:S02]  /*5a40*/  ISETP.GT.AND P2, PT, R63, 0x50, PT ;  /* 0x000000503f00780c */ /* 0x000fe40003f44270 */
[----:B------:R-:W-:-:S03]  /*5a50*/  FMNMX.FTZ R65, R50, R65, !PT ;  /* 0x0000004132417209 */ /* 0x000fc60007810000 */
[----:B------:R-:W1:Y:S01]  /*5a60*/  MUFU.TANH R37, R37 ;  /* 0x0000002500257308 */ /* 0x000e620000002400 */
[----:B--2---:R-:W-:Y:S01]  /*5a70*/  FSEL R34, R33, -INF , P3 ;  /* 0xff80000021227808 */ /* 0x004fe20001800000 */
[----:B------:R-:W-:Y:S01]  /*5a80*/  FFMA.FTZ R33, R64, R15, -R55 ;  /* 0x0000000f40217223 */ /* 0x000fe20000010837 */
[----:B------:R-:W-:Y:S02]  /*5a90*/  ISETP.GT.AND P3, PT, R63, 0x51, PT ;  /* 0x000000513f00780c */ /* 0x000fe40003f64270 */
[----:B------:R-:W-:-:S03]  /*5aa0*/  FMNMX.FTZ R25, R34, R65, !PT ;  /* 0x0000004122197209 */ /* 0x000fc60007810000 */
[----:B------:R-:W2:Y:S01]  /*5ab0*/  MUFU.TANH R39, R39 ;  /* 0x0000002700277308 */ /* 0x000ea20000002400 */
[----:B0-----:R-:W-:Y:S01]  /*5ac0*/  FSEL R126, R35, -INF , P2 ;  /* 0xff800000237e7808 */ /* 0x001fe20001000000 */
[--C-:B------:R-:W-:Y:S01]  /*5ad0*/  FFMA.FTZ R35, R76, R15, -R55.reuse ;  /* 0x0000000f4c237223 */ /* 0x100fe20000010837 */
[----:B------:R-:W-:Y:S02]  /*5ae0*/  ISETP.GT.AND P2, PT, R63, 0x58, PT ;  /* 0x000000583f00780c */ /* 0x000fe40003f44270 */
[----:B------:R-:W-:Y:S01]  /*5af0*/  FMNMX.FTZ R6, R126, R25, !PT ;  /* 0x000000197e067209 */ /* 0x000fe20007810000 */
[-CC-:B------:R-:W-:Y:S01]  /*5b00*/  FFMA.FTZ R25, R32, R15.reuse, -R55.reuse ;  /* 0x0000000f20197223 */ /* 0x180fe20000010837 */
[-CC-:B------:R-:W-:Y:S01]  /*5b10*/  FFMA.FTZ R32, R72, R15.reuse, -R55.reuse ;  /* 0x0000000f48207223 */ /* 0x180fe20000010837 */
[----:B------:R-:W0:Y:S01]  /*5b20*/  MUFU.TANH R41, R41 ;  /* 0x0000002900297308 */ /* 0x000e220000002400 */
[----:B-1----:R-:W-:Y:S01]  /*5b30*/  FSEL R65, R37, -INF , P3 ;  /* 0xff80000025417808 */ /* 0x002fe20001800000 */
[----:B------:R-:W-:Y:S01]  /*5b40*/  FFMA.FTZ R37, R60, R15, -R55 ;  /* 0x0000000f3c257223 */ /* 0x000fe20000010837 */
[----:B------:R-:W-:-:S02]  /*5b50*/  ISETP.GT.AND P3, PT, R63, 0x59, PT ;  /* 0x000000593f00780c */ /* 0x000fc40003f64270 */
        /* <DEDUP_REMOVED lines=39> */
[----:B------:R-:W-:Y:S01]  /*5dd0*/  MUFU.EX2 R148, R148 ;  /* 0x0000009400947308 */ /* 0x000fe20000000800 */
[----:B--2---:R-:W-:-:S04]  /*5de0*/  FSEL R44, R61, -INF , P3 ;  /* 0xff8000003d2c7808 */ /* 0x004fc80001800000 */
        /* <DEDUP_REMOVED lines=15> */
[----:B------:R-:W-:-:S03]  /*5ee0*/  FMUL.FTZ R49, R6, R15 ;  /* 0x0000000f06317220 */ /* 0x000fc60000410000 */
[----:B------:R-:W-:Y:S02]  /*5ef0*/  FSEL R3, R6, RZ, P2 ;  /* 0x000000ff06037208 */ /* 0x000fe40001000000 */
[----:B------:R-:W-:Y:S01]  /*5f00*/  MUFU.EX2 R142, R142 ;  /* 0x0000008e008e7308 */ /* 0x000fe20000000800 */
[----:B------:R-:W-:Y:S02]  /*5f10*/  FSEL R49, R49, RZ, P2 ;  /* 0x000000ff31317208 */ /* 0x000fe40001000000 */
[----:B------:R-:W-:-:S03]  /*5f20*/  FADD.FTZ R54, -R3, R4 ;  /* 0x0000000403367221 */ /* 0x000fc60000010100 */
[-CC-:B------:R-:W-:Y:S01]  /*5f30*/  FFMA.FTZ R46, R5, R15.reuse, -R49.reuse ;  /* 0x0000000f052e7223 */ /* 0x180fe20000010831 */
[-CC-:B------:R-:W-:Y:S01]  /*5f40*/  FFMA.FTZ R149, R66, R15.reuse, -R49.reuse ;  /* 0x0000000f42957223 */ /* 0x180fe20000010831 */
[-C--:B------:R-:W-:Y:S01]  /*5f50*/  FMUL.FTZ R3, R54, R15.reuse ;  /* 0x0000000f36037220 */ /* 0x080fe20000410000 */
        /* <DEDUP_REMOVED lines=33> */
[----:B-1----:R-:W-:Y:S01]  /*6170*/  FFMA.FTZ R0, R3, R0, R46 ;  /* 0x0000000003007223 */ /* 0x002fe2000001002e */
[----:B------:R-:W-:Y:S01]  /*6180*/  FADD.FTZ R2, R144, R53 ;  /* 0x0000003590027221 */ /* 0x000fe20000010000 */
[-CC-:B------:R-:W-:Y:S01]  /*6190*/  FFMA.FTZ R127, R47, R15.reuse, -R49.reuse ;  /* 0x0000000f2f7f7223 */ /* 0x180fe20000010831 */
[-CC-:B------:R-:W-:Y:S01]  /*61a0*/  FFMA.FTZ R40, R40, R15.reuse, -R49.reuse ;  /* 0x0000000f28287223 */ /* 0x180fe20000010831 */
[-CC-:B------:R-:W-:Y:S01]  /*61b0*/  FFMA.FTZ R121, R51, R15.reuse, -R49.reuse ;  /* 0x0000000f33797223 */ /* 0x180fe20000010831 */
[----:B------:R-:W-:Y:S01]  /*61c0*/  FADD.FTZ R53, R9, R2 ;  /* 0x0000000209357221 */ /* 0x000fe20000010000 */
[-C--:B------:R-:W-:Y:S01]  /*61d0*/  FFMA.FTZ R42, R42, R15.reuse, -R49 ;  /* 0x0000000f2a2a7223 */ /* 0x080fe20000010831 */
[----:B------:R-:W1:Y:S01]  /*61e0*/  MUFU.EX2 R8, R8 ;  /* 0x0000000800087308 */ /* 0x000e620000000800 */
[----:B0-----:R-:W-:Y:S01]  /*61f0*/  FADD.FTZ R0, R149, R0 ;  /* 0x0000000095007221 */ /* 0x001fe20000010000 */
[----:B------:R-:W-:Y:S01]  /*6200*/  FADD.FTZ R2, R146, R53 ;  /* 0x0000003592027221 */ /* 0x000fe20000010000 */
[-CC-:B------:R-:W-:Y:S01]  /*6210*/  FFMA.FTZ R123, R59, R15.reuse, -R49.reuse ;  /* 0x0000000f3b7b7223 */ /* 0x180fe20000010831 */
[----:B------:R-:W-:-:S02]  /*6220*/  FFMA.FTZ R44, R44, R15, -R49 ;  /* 0x0000000f2c2c7223 */ /* 0x000fc40000010831 */
        /* <DEDUP_REMOVED lines=106> */
.L_x_14867:
        /* <DEDUP_REMOVED lines=78> */
.L_x_14857:
[----:B------:R-:W-:-:S13]  /*6db0*/  ISETP.LE.AND P1, PT, RZ, UR25, PT ;  /* 0x00000019ff007c0c */ /* 0x000fda000bf23270 */
[----:B------:R-:W-:Y:S05]  /*6dc0*/  @!P1 BRA `(.L_x_14869) ;  /* 0x00000024004c9947 */ /* 0x000fea0003800000 */
[----:B------:R-:W-:Y:S01]  /*6dd0*/  MOV R4, R6 ;  /* 0x0000000600047202 */ /* 0x000fe20000000f00 */
[----:B------:R-:W-:Y:S01]  /*6de0*/  IMAD.MOV.U32 R3, RZ, RZ, R24 ;  /* 0x000000ffff037224 */ /* 0x000fe200078e0018 */
[----:B------:R-:W-:Y:S01]  /*6df0*/  UMOV UR22, UR37 ;  /* 0x0000002500167c82 */ /* 0x000fe20008000000 */
[----:B------:R-:W-:Y:S01]  /*6e00*/  UMOV UR21, UR38 ;  /* 0x0000002600157c82 */ /* 0x000fe20008000000 */
[----:B------:R-:W-:-:S05]  /*6e10*/  ULDC UR23, c[0x0][0x9d8] ;  /* 0x0002760000177ab9 */ /* 0x000fca0000000800 */
.L_x_14880:
[----:B------:R-:W-:Y:S01]  /*6e20*/  ISETP.NE.AND P2, PT, RZ, UR44, PT ;  /* 0x0000002cff007c0c */ /* 0x000fe2000bf45270 */
[----:B------:R-:W-:-:S04]  /*6e30*/  UISETP.NE.AND UP0, UPT, UR21, 0x1, UPT ;  /* 0x000000011500788c */ /* 0x000fc8000bf05270 */
[----:B------:R-:W-:-:S04]  /*6e40*/  USEL UR37, URZ, 0x1, UP0 ;  /* 0x000000013f257887 */ /* 0x000fc80008000000 */
[----:B------:R-:W-:-:S04]  /*6e50*/  ULOP3.LUT UR37, UR22, UR37, URZ, 0x3c, !UPT ;  /* 0x0000002516257292 */ /* 0x000fc8000f8e3c3f */
[----:B------:R-:W-:Y:S08]  /*6e60*/  @P2 BRA `(.L_x_14870) ;  /* 0x0000000000382947 */ /* 0x000ff00003800000 */
[----:B------:R-:W-:Y:S05]  /*6e70*/  @!P0 BRA `(.L_x_14871) ;  /* 0x0000000000048947 */ /* 0x000fea0003800000 */
[----:B------:R-:W-:Y:S01]  /*6e80*/  BPT.TRAP 0x1 ;  /* 0x000000040000795c */ /* 0x000fe20000300000 */
.L_x_14871:
        /* <DEDUP_REMOVED lines=9> */
.L_x_14872:
[----:B-1----:R-:W-:Y:S05]  /*6f20*/  @P1 BRA `(.L_x_14870) ;  /* 0x0000000000081947 */ /* 0x002fea0003800000 */
[----:B------:R-:W1:Y:S02]  /*6f30*/  SYNCS.PHASECHK.TRANS64.TRYWAIT P1, [UR6+0x16830], R5 ;  /* 0x01683005ff0075a7 */ /* 0x000e640008020146 */
[----:B-1----:R-:W-:Y:S05]  /*6f40*/  @!P1 BRA `(.L_x_14873) ;  /* 0x0000008800089947 */ /* 0x002fea0003800000 */
.L_x_14870:
        /* <DEDUP_REMOVED lines=28> */
.L_x_14875:
[----:B------:R-:W-:Y:S01]  /*7110*/  ULEA UR6, UR21, UR45, 0x3 ;  /* 0x0000002d15067291 */ /* 0x000fe2000f8e183f */
[----:B------:R-:W-:-:S05]  /*7120*/  IMAD.U32 R5, RZ, RZ, UR22 ;  /* 0x00000016ff057e24 */ /* 0x000fca000f8e00ff */
[----:B------:R-:W-:-:S04]  /*7130*/  SHF.L.U32 R5, R5, 0x1f, RZ ;  /* 0x0000001f05057819 */ /* 0x000fc800000006ff */
[----:B------:R0:W1:Y:S01]  /*7140*/  SYNCS.PHASECHK.TRANS64.TRYWAIT P1, [UR6+0x16850], R5 ;  /* 0x01685005ff0075a7 */ /* 0x0000620008020146 */
[----:B------:R-:W-:Y:S05]  /*7150*/  @!P0 BRA `(.L_x_14876) ;  /* 0x0000000000048947 */ /* 0x000fea0003800000 */
[----:B------:R-:W-:Y:S01]  /*7160*/  BPT.TRAP 0x1 ;  /* 0x000000040000795c */ /* 0x000fe20000300000 */
.L_x_14876:
[----:B-1----:R-:W-:Y:S05]  /*7170*/  @P1 BRA `(.L_x_14874) ;  /* 0x0000000000081947 */ /* 0x002fea0003800000 */
[----:B------:R-:W1:Y:S02]  /*7180*/  SYNCS.PHASECHK.TRANS64.TRYWAIT P1, [UR6+0x16850], R5 ;  /* 0x01685005ff0075a7 */ /* 0x000e640008020146 */
[----:B-1----:R-:W-:Y:S05]  /*7190*/  @!P1 BRA `(.L_x_14877) ;  /* 0x00000084008c9947 */ /* 0x002fea0003800000 */
.L_x_14874:
        /* <DEDUP_REMOVED lines=51> */
.L_x_14878:
        /* <DEDUP_REMOVED lines=199> */
[----:B-1----:R-:W-:Y:S02]  /*8140*/  FMNMX.FTZ R29, R7, R6, !PT ;  /* 0x00000006071d7209 */ /* 0x002fe40007810000 */
[----:B--2---:R-:W-:-:S03]  /*8150*/  FMNMX.FTZ R31, R27, R24, !PT ;  /* 0x000000181b1f7209 */ /* 0x004fc60007810000 */
        /* <DEDUP_REMOVED lines=11> */
[-C--:B------:R-:W-:Y:S01]  /*8210*/  FMUL.FTZ R3, R4, R15.reuse ;  /* 0x0000000f04037220 */ /* 0x080fe20000410000 */
[-CC-:B------:R-:W-:Y:S01]  /*8220*/  FFMA.FTZ R53, R10, R15.reuse, -R67.reuse ;  /* 0x0000000f0a357223 */ /* 0x180fe20000010843 */
        /* <DEDUP_REMOVED lines=193> */
.L_x_14879:
[----:B------:R-:W-:Y:S01]  /*8e40*/  ULEA UR6, UR21, UR45, 0x3 ;  /* 0x0000002d15067291 */ /* 0x000fe2000f8e183f */
[----:B------:R-:W-:Y:S01]  /*8e50*/  ISETP.LT.AND P1, PT, RZ, UR25, PT ;  /* 0x00000019ff007c0c */ /* 0x000fe2000bf21270 */
[----:B------:R-:W-:Y:S01]  /*8e60*/  UIADD3 UR7, UR25, -0x1, URZ ;  /* 0xffffffff19077890 */ /* 0x000fe2000fffe03f */
[----:B------:R-:W-:Y:S01]  /*8e70*/  F2FP.F16.F32.PACK_AB R120, R9, R4 ;  /* 0x000000040978723e */ /* 0x000fe200000000ff */
[----:B------:R-:W-:Y:S01]  /*8e80*/  UIADD3 UR6, UR6, 0x16860, URZ ;  /* 0x0001686006067890 */ /* 0x000fe2000fffe03f */
[-C--:B------:R-:W-:Y:S01]  /*8e90*/  FMUL.FTZ R90, R90, R3.reuse ;  /* 0x000000035a5a7220 */ /* 0x080fe20000410000 */
        /* <DEDUP_REMOVED lines=70> */
.L_x_14869:
[----:B------:R-:W-:Y:S06]  /*9300*/  BAR.ARV 0x8, 0x200 ;  /* 0x0208000000007b1d */ /* 0x000fec0000002000 */
[----:B------:R-:W-:Y:S05]  /*9310*/  @!P0 BRA `(.L_x_14881) ;  /* 0x0000000000048947 */ /* 0x000fea0003800000 */
[----:B------:R-:W-:Y:S01]  /*9320*/  BPT.TRAP 0x1 ;  /* 0x000000040000795c */ /* 0x000fe20000300000 */
.L_x_14881:
[----:B------:R-:W-:Y:S01]  /*9330*/  ULEA UR5, UR38, UR45, 0x3 ;  /* 0x0000002d26057291 */ /* 0x000fe2000f8e183f */
[----:B------:R-:W-:-:S05]  /*9340*/  IMAD.U32 R3, RZ, RZ, UR37 ;  /* 0x00000025ff037e24 */ /* 0x000fca000f8e00ff */
[----:B------:R-:W-:-:S04]  /*9350*/  SHF.L.U32 R3, R3, 0x1f, RZ ;  /* 0x0000001f03037819 */ /* 0x000fc800000006ff */
[----:B------:R0:W1:Y:S01]  /*9360*/  SYNCS.PHASECHK.TRANS64.TRYWAIT P1, [UR5+0x16850], R3 ;  /* 0x01685003ff0075a7 */ /* 0x0000620008020145 */
[----:B------:R-:W-:Y:S05]  /*9370*/  @!P0 BRA `(.L_x_14882) ;  /* 0x0000000000048947 */ /* 0x000fea0003800000 */
[----:B------:R-:W-:Y:S01]  /*9380*/  BPT.TRAP 0x1 ;  /* 0x000000040000795c */ /* 0x000fe20000300000 */
.L_x_14882:
[----:B-1----:R-:W-:Y:S05]  /*9390*/  @P1 BRA `(.L_x_14883) ;  /* 0x0000000000081947 */ /* 0x002fea0003800000 */
[----:B------:R-:W1:Y:S02]  /*93a0*/  SYNCS.PHASECHK.TRANS64.TRYWAIT P1, [UR5+0x16850], R3 ;  /* 0x01685003ff0075a7 */ /* 0x000e640008020145 */
[----:B-1----:R-:W-:Y:S05]  /*93b0*/  @!P1 BRA `(.L_x_14884) ;  /* 0x00000064001c9947 */ /* 0x002fea0003800000 */
.L_x_14883:
        /* <DEDUP_REMOVED lines=17> */
[----:B------:R-:W-:-:S03]  /*94d0*/  MOV R0, 0xff800000 ;  /* 0xff80000000007802 */ /* 0x000fc60000000f00 */
        /* <DEDUP_REMOVED lines=53> */
.L_x_14885:
        /* <DEDUP_REMOVED lines=42> */
.L_x_14849:
        /* <DEDUP_REMOVED lines=9> */
[----:B------:R-:W0:Y:S01]  /*9b60*/  LDC R32, c[0x0][0xbe8] ;  /* 0x0002fa00ff207b82 */ /* 0x000e220000000800 */
[----:B------:R-:W1:Y:S01]  /*9b70*/  S2R R5, SR_SWINHI ;  /* 0x0000000000057919 */ /* 0x000e620000002f00 */
[----:B------:R-:W-:Y:S01]  /*9b80*/  USHF.R.S32.HI UR12, URZ, 0x1f, UR42 ;  /* 0x0000001f3f0c7899 */ /* 0x000fe2000801142a */
[----:B------:R-:W-:Y:S01]  /*9b90*/  VIADD R37, R17, UR40 ;  /* 0x0000002811257c36 */ /* 0x000fe20008000000 */
[----:B------:R-:W-:Y:S01]  /*9ba0*/  ULDC.64 UR8, c[0x0][0xb90] ;  /* 0x0002e40000087ab9 */ /* 0x000fe20000000a00 */
[----:B------:R-:W-:Y:S01]  /*9bb0*/  USHF.R.S32.HI UR13, URZ, 0x1f, UR41 ;  /* 0x0000001f3f0d7899 */ /* 0x000fe20008011429 */
[----:B------:R-:W-:Y:S01]  /*9bc0*/  F2FP.F16.F32.PACK_AB R112, R113, R112 ;  /* 0x000000707170723e */ /* 0x000fe200000000ff */
[----:B------:R-:W-:Y:S01]  /*9bd0*/  UIMAD UR5, UR12, UR8, URZ ;  /* 0x000000080c0572a4 */ /* 0x000fe2000f8e023f */
[----:B------:R-:W-:Y:S01]  /*9be0*/  MOV R28, R37 ;  /* 0x00000025001c7202 */ /* 0x000fe20000000f00 */
        /* <DEDUP_REMOVED lines=13> */
[----:B------:R-:W-:Y:S01]  /*9cc0*/  F2FP.F16.F32.PACK_AB R115, R119, R118 ;  /* 0x000000767773723e */ /* 0x000fe200000000ff */
[----:B------:R-:W-:Y:S01]  /*9cd0*/  ULDC UR5, c[0x0][0xa88] ;  /* 0x0002a20000057ab9 */ /* 0x000fe20000000800 */
[----:B------:R-:W-:Y:S01]  /*9ce0*/  BAR.SYNC.DEFER_BLOCKING 0x1, 0x180 ;  /* 0x0046000000007b1d */ /* 0x000fe20000010000 */
[----:B0-----:R-:W-:Y:S01]  /*9cf0*/  ISETP.NE.AND P1, PT, R32, 0x1, PT ;  /* 0x000000012000780c */ /* 0x001fe20003f25270 */
[----:B------:R-:W-:-:S04]  /*9d00*/  IMAD.U32 R34, RZ, RZ, UR8 ;  /* 0x00000008ff227e24 */ /* 0x000fc8000f8e00ff */
[----:B------:R-:W-:Y:S01]  /*9d10*/  ULDC.64 UR8, c[0x0][0xae8] ;  /* 0x0002ba0000087ab9 */ /* 0x000fe20000000a00 */
[----:B------:R-:W-:Y:S01]  /*9d20*/  ULDC.64 UR10, c[0x0][0xaf0] ;  /* 0x0002bc00000a7ab9 */ /* 0x000fe20000000a00 */
[----:B------:R-:W-:Y:S02]  /*9d30*/  MOV R2, R26 ;  /* 0x0000001a00027202 */ /* 0x000fe40000000f00 */
[----:B-1----:R-:W-:Y:S01]  /*9d40*/  MOV R3, R5 ;  /* 0x0000000500037202 */ /* 0x002fe20000000f00 */
[----:B------:R-:W-:-:S03]  /*9d50*/  IMAD R5, R22, 0x40, R19 ;  /* 0x0000004016057824 */ /* 0x000fc600078e0213 */
[----:B------:R-:W0:Y:S01]  /*9d60*/  @P1 LDC R20, c[0x0][0xbec] ;  /* 0x0002fb00ff141b82 */ /* 0x000e220000000800 */
[----:B------:R-:W-:-:S04]  /*9d70*/  IMAD.WIDE R10, R155, 0x2, R2 ;  /* 0x000000029b0a7825 */ /* 0x000fc800078e0202 */
[----:B------:R-:W-:Y:S01]  /*9d80*/  IMAD.WIDE R2, R5, 0x2, R2 ;  /* 0x0000000205027825 */ /* 0x000fe200078e0202 */
[C---:B------:R-:W-:Y:S02]  /*9d90*/  LOP3.LUT R4, R10.reuse, 0x380, RZ, 0xc0, !PT ;  /* 0x000003800a047812 */ /* 0x040fe400078ec0ff */
[----:B------:R-:W1:Y:S01]  /*9da0*/  @P1 LDC R35, c[0x0][0xbf0] ;  /* 0x0002fc00ff231b82 */ /* 0x000e620000000800 */
[----:B------:R-:W-:Y:S02]  /*9db0*/  IADD3 R33, P0, R10, 0x60, RZ ;  /* 0x000000600a217810 */ /* 0x000fe40007f1e0ff */
[----:B------:R-:W-:Y:S02]  /*9dc0*/  SHF.R.U64 R5, R4, 0x3, RZ ;  /* 0x0000000304057819 */ /* 0x000fe400000012ff */
[----:B------:R-:W-:Y:S01]  /*9dd0*/  LOP3.LUT R4, R33, 0x380, RZ, 0xc0, !PT ;  /* 0x0000038021047812 */ /* 0x000fe200078ec0ff */
[----:B------:R-:W-:Y:S01]  /*9de0*/  IMAD.X R9, RZ, RZ, R11, P0 ;  /* 0x000000ffff097224 */ /* 0x000fe200000e060b */
[----:B------:R-:W-:-:S02]  /*9df0*/  IADD3 R31, P2, R10, 0x40, RZ ;  /* 0x000000400a1f7810 */ /* 0x000fc40007f5e0ff */
[----:B------:R-:W-:Y:S02]  /*9e00*/  SHF.R.U64 R4, R4, 0x3, RZ ;  /* 0x0000000304047819 */ /* 0x000fe400000012ff */
[----:B------:R-:W-:Y:S01]  /*9e10*/  IADD3 R29, P3, R10, 0x20, RZ ;  /* 0x000000200a1d7810 */ /* 0x000fe20007f7e0ff */
[----:B------:R-:W-:Y:S01]  /*9e20*/  IMAD.X R7, RZ, RZ, R11, P2 ;  /* 0x000000ffff077224 */ /* 0x000fe200010e060b */
[----:B------:R-:W-:Y:S02]  /*9e30*/  LOP3.LUT R6, R31, 0x380, RZ, 0xc0, !PT ;  /* 0x000003801f067812 */ /* 0x000fe400078ec0ff */
[----:B------:R-:W-:Y:S01]  /*9e40*/  LOP3.LUT R8, R4, R33, RZ, 0x3c, !PT ;  /* 0x0000002104087212 */ /* 0x000fe200078e3cff */
[----:B0-----:R-:W-:Y:S01]  /*9e50*/  @P1 IMAD.HI.U32 R20, R37, R20, RZ ;  /* 0x0000001425141227 */ /* 0x001fe200078e00ff */
[----:B------:R-:W-:Y:S02]  /*9e60*/  SHF.R.U64 R6, R6, 0x3, RZ ;  /* 0x0000000306067819 */ /* 0x000fe400000012ff */
[----:B------:R-:W-:-:S02]  /*9e70*/  LOP3.LUT R4, R29, 0x380, RZ, 0xc0, !PT ;  /* 0x000003801d047812 */ /* 0x000fc400078ec0ff */
[----:B------:R-:W-:Y:S02]  /*9e80*/  LOP3.LUT R6, R6, R31, RZ, 0x3c, !PT ;  /* 0x0000001f06067212 */ /* 0x000fe400078e3cff */
[----:B------:R-:W-:Y:S02]  /*9e90*/  SHF.R.U64 R4, R4, 0x3, RZ ;  /* 0x0000000304047819 */ /* 0x000fe400000012ff */
[----:B------:R-:W-:Y:S02]  /*9ea0*/  IADD3 R31, P2, R2, 0x3000, RZ ;  /* 0x00003000021f7810 */ /* 0x000fe40007f5e0ff */
[----:B------:R-:W-:Y:S02]  /*9eb0*/  LOP3.LUT R4, R4, R29, RZ, 0x3c, !PT ;  /* 0x0000001d04047212 */ /* 0x000fe400078e3cff */
[----:B------:R-:W-:Y:S01]  /*9ec0*/  LOP3.LUT R29, R31, 0x380, RZ, 0xc0, !PT ;  /* 0x000003801f1d7812 */ /* 0x000fe200078ec0ff */
[----:B------:R-:W-:Y:S01]  /*9ed0*/  IMAD.X R21, RZ, RZ, R3, P2 ;  /* 0x000000ffff157224 */ /* 0x000fe200010e0603 */
[----:B-1----:R-:W-:-:S02]  /*9ee0*/  @P1 SHF.R.U32.HI R28, RZ, R35, R20 ;  /* 0x00000023ff1c1219 */ /* 0x002fc40000011614 */
[----:B------:R-:W-:Y:S02]  /*9ef0*/  SHF.R.U64 R20, R29, 0x3, RZ ;  /* 0x000000031d147819 */ /* 0x000fe400000012ff */
[----:B------:R-:W-:Y:S01]  /*9f00*/  LOP3.LUT R10, R5, R10, RZ, 0x3c, !PT ;  /* 0x0000000a050a7212 */ /* 0x000fe200078e3cff */
[--C-:B------:R-:W-:Y:S01]  /*9f10*/  IMAD.MOV R29, RZ, RZ, -R28.reuse ;  /* 0x000000ffff1d7224 */ /* 0x100fe200078e0a1c */
[----:B------:R-:W-:Y:S01]  /*9f20*/  LOP3.LUT R20, R20, R31, RZ, 0x3c, !PT ;  /* 0x0000001f14147212 */ /* 0x000fe200078e3cff */
[----:B------:R-:W-:Y:S01]  /*9f30*/  IMAD.X R5, RZ, RZ, R11, P3 ;  /* 0x000000ffff057224 */ /* 0x000fe200018e060b */
[----:B------:R-:W-:Y:S01]  /*9f40*/  MOV R31, R10 ;  /* 0x0000000a001f7202 */ /* 0x000fe20000000f00 */
[----:B------:R-:W-:Y:S01]  /*9f50*/  IMAD R29, R32, R29, R37 ;  /* 0x0000001d201d7224 */ /* 0x000fe200078e0225 */
[----:B------:R-:W-:Y:S02]  /*9f60*/  SHF.R.S32.HI R11, RZ, 0x1f, R28 ;  /* 0x0000001fff0b7819 */ /* 0x000fe4000001141c */
[----:B------:R-:W-:-:S02]  /*9f70*/  IADD3 R10, P0, R28, UR6, RZ ;  /* 0x000000061c0a7c10 */ /* 0x000fc4000ff1e0ff */
[----:B------:R-:W-:Y:S02]  /*9f80*/  IADD3 R33, P3, R2, 0x1800, RZ ;  /* 0x0000180002217810 */ /* 0x000fe40007f7e0ff */
[----:B------:R-:W-:Y:S02]  /*9f90*/  SHF.R.S32.HI R30, RZ, 0x1f, R29 ;  /* 0x0000001fff1e7819 */ /* 0x000fe4000001141d */
[----:B------:R-:W-:Y:S01]  /*9fa0*/  IADD3.X R11, R11, UR7, R34, P0, !PT ;  /* 0x000000070b0b7c10 */ /* 0x000fe200087fe422 */
[----:B------:R-:W-:Y:S01]  /*9fb0*/  ULDC.64 UR6, c[0x0][0xb88] ;  /* 0x0002e20000067ab9 */ /* 0x000fe20000000a00 */
[----:B------:R-:W-:Y:S02]  /*9fc0*/  LOP3.LUT R24, R33, 0x380, RZ, 0xc0, !PT ;  /* 0x0000038021187812 */ /* 0x000fe400078ec0ff */
[----:B------:R-:W-:Y:S01]  /*9fd0*/  MOV R28, R8 ;  /* 0x00000008001c7202 */ /* 0x000fe20000000f00 */
[----:B------:R-:W-:Y:S01]  /*9fe0*/  IMAD R8, R30, UR6, RZ ;  /* 0x000000061e087c24 */ /* 0x000fe2000f8e02ff */
[----:B------:R-:W-:Y:S01]  /*9ff0*/  MOV R30, R6 ;  /* 0x00000006001e7202 */ /* 0x000fe20000000f00 */
[----:B------:R-:W-:Y:S01]  /*a000*/  IMAD.WIDE.U32 R6, R29, UR6, R10 ;  /* 0x000000061d067c25 */ /* 0x000fe2000f8e000a */
[----:B------:R-:W-:-:S02]  /*a010*/  SHF.R.U64 R24, R24, 0x3, RZ ;  /* 0x0000000318187819 */ /* 0x000fc400000012ff */
[----:B------:R-:W-:Y:S01]  /*a020*/  LOP3.LUT P0, RZ, R152, 0x3, RZ, 0xc0, !PT ;  /* 0x0000000398ff7812 */ /* 0x000fe2000780c0ff */
[----:B------:R-:W-:Y:S01]  /*a030*/  IMAD R29, R29, UR7, R8 ;  /* 0x000000071d1d7c24 */ /* 0x000fe2000f8e0208 */
[----:B------:R-:W-:Y:S01]  /*a040*/  LOP3.LUT R24, R24, R33, RZ, 0x3c, !PT ;  /* 0x0000002118187212 */ /* 0x000fe200078e3cff */
[----:B------:R-:W-:Y:S01]  /*a050*/  VIADD R10, R154, UR40 ;  /* 0x000000289a0a7c36 */ /* 0x000fe20008000000 */
[----:B------:R-:W-:Y:S01]  /*a060*/  ULDC.64 UR6, c[0x0][0xb50] ;  /* 0x0002d40000067ab9 */ /* 0x000fe20000000a00 */
[----:B------:R-:W-:Y:S01]  /*a070*/  IMAD R33, R32, UR5, RZ ;  /* 0x0000000520217c24 */ /* 0x000fe2000f8e02ff */
[----:B------:R-:W-:Y:S01]  /*a080*/  LEA R34, P5, R6, UR6, 0x2 ;  /* 0x0000000606227c11 */ /* 0x000fe2000f8a10ff */
[----:B------:R-:W-:Y:S01]  /*a090*/  IMAD.IADD R7, R7, 0x1, R29 ;  /* 0x0000000107077824 */ /* 0x000fe200078e021d */
[----:B------:R-:W-:Y:S01]  /*a0a0*/  MOV R29, R4 ;  /* 0x00000004001d7202 */ /* 0x000fe20000000f00 */
        /* <DEDUP_REMOVED lines=11> */
[----:B------:R1:W2:Y:S01]  /*a160*/  SHFL.IDX PT, R39, R35, 0x1, 0x1c1f ;  /* 0x003c1f0023277f89 */ /* 0x0002a200000e0000 */
[----:B------:R-:W-:-:S02]  /*a170*/  F2FP.F16.F32.PACK_AB R8, R97, R96 ;  /* 0x000000606108723e */ /* 0x000fc400000000ff */
[----:B------:R-:W-:Y:S01]  /*a180*/  F2FP.F16.F32.PACK_AB R9, R99, R98 ;  /* 0x000000626309723e */ /* 0x000fe200000000ff */
[----:B------:R3:W-:Y:S01]  /*a190*/  STSM.16.M88.4 [R31], R4 ;  /* 0x000000041f007844 */ /* 0x0007e20000000200 */
[----:B------:R-:W-:Y:S02]  /*a1a0*/  F2FP.F16.F32.PACK_AB R10, R101, R100 ;  /* 0x00000064650a723e */ /* 0x000fe400000000ff */
[----:B------:R-:W-:Y:S02]  /*a1b0*/  F2FP.F16.F32.PACK_AB R11, R103, R102 ;  /* 0x00000066670b723e */ /* 0x000fe400000000ff */
[----:B-1----:R-:W-:Y:S02]  /*a1c0*/  LOP3.LUT R35, R2, 0x380, RZ, 0xc0, !PT ;  /* 0x0000038002237812 */ /* 0x002fe400078ec0ff */
[----:B------:R-:W-:Y:S01]  /*a1d0*/  IADD3.X R25, RZ, R3, RZ, P3, !PT ;  /* 0x00000003ff197210 */ /* 0x000fe20001ffe4ff */
        /* <DEDUP_REMOVED lines=8> */
[----:B--2---:R2:W-:Y:S04]  /*a260*/  @!P0 ST.E desc[UR50][R38.64], R0 ;  /* 0x0000000026008985 */ /* 0x0045e8000c101932 */
[----:B---3--:R-:W3:Y:S04]  /*a270*/  LD.E.128 R4, desc[UR50][R34.64] ;  /* 0x0000003222047980 */ /* 0x008ee8000c101d00 */
[----:B-1----:R-:W4:Y:S01]  /*a280*/  LD.E.128 R8, desc[UR50][R24.64] ;  /* 0x0000003218087980 */ /* 0x002f22000c101d00 */
[----:B0-----:R-:W0:Y:S03]  /*a290*/  @P1 LDC R27, c[0x0][0xbf0] ;  /* 0x0002fc00ff1b1b82 */ /* 0x001e260000000800 */
[----:B------:R1:W4:Y:S01]  /*a2a0*/  LD.E.128 R28, desc[UR50][R20.64] ;  /* 0x00000032141c7980 */ /* 0x000322000c101d00 */
[----:B------:R-:W-:Y:S01]  /*a2b0*/  IADD3 R15, P0, R2, 0x4800, RZ ;  /* 0x00004800020f7810 */ /* 0x000fe20007f1e0ff */
[----:B--2---:R-:W-:Y:S01]  /*a2c0*/  IMAD R0, R18, 0x30, R22 ;  /* 0x0000003012007824 */ /* 0x004fe200078e0216 */
[----:B------:R-:W-:-:S02]  /*a2d0*/  UIMAD UR5, UR12, UR8, URZ ;  /* 0x000000080c0572a4 */ /* 0x000fc4000f8e023f */
[----:B------:R-:W-:Y:S01]  /*a2e0*/  UIMAD.WIDE.U32 UR6, UR42, UR8, URZ ;  /* 0x000000082a0672a5 */ /* 0x000fe2000f8e003f */
[----:B------:R-:W-:Y:S01]  /*a2f0*/  IMAD.X R13, RZ, RZ, R3, P0 ;  /* 0x000000ffff0d7224 */ /* 0x000fe200000e0603 */
[----:B------:R-:W-:Y:S01]  /*a300*/  LOP3.LUT R2, R15, 0x380, RZ, 0xc0, !PT ;  /* 0x000003800f027812 */ /* 0x000fe200078ec0ff */
[----:B------:R-:W2:Y:S01]  /*a310*/  @P1 LDC R3, c[0x0][0xbec] ;  /* 0x0002fb00ff031b82 */ /* 0x000ea20000000800 */
[----:B-1----:R-:W-:Y:S01]  /*a320*/  VIADD R20, R0, UR40 ;  /* 0x0000002800147c36 */ /* 0x002fe20008000000 */
        /* <DEDUP_REMOVED lines=9> */
[----:B--2---:R-:W-:Y:S01]  /*a3c0*/  @P1 IMAD.HI.U32 R0, R20, R3, RZ ;  /* 0x0000000314001227 */ /* 0x004fe200078e00ff */
[----:B------:R-:W-:-:S02]  /*a3d0*/  IADD3 R34, R22, UR40, RZ ;  /* 0x0000002816227c10 */ /* 0x000fc4000fffe0ff */
[----:B------:R-:W5:Y:S01]  /*a3e0*/  LD.E.128 R12, desc[UR50][R12.64] ;  /* 0x000000320c0c7980 */ /* 0x000f62000c101d00 */
[----:B------:R-:W-:Y:S02]  /*a3f0*/  UIADD3 UR5, UR7, UR5, URZ ;  /* 0x0000000507057290 */ /* 0x000fe4000fffe03f */
[----:B------:R-:W-:Y:S01]  /*a400*/  IMAD.U32 R3, RZ, RZ, UR7 ;  /* 0x00000007ff037e24 */ /* 0x000fe2000f8e00ff */
[----:B0-----:R-:W-:Y:S01]  /*a410*/  @P1 SHF.R.U32.HI R21, RZ, R27, R0 ;  /* 0x0000001bff151219 */ /* 0x001fe20000011600 */
[----:B------:R-:W-:Y:S01]  /*a420*/  IMAD.U32 R2, RZ, RZ, UR6 ;  /* 0x00000006ff027e24 */ /* 0x000fe2000f8e00ff */
[----:B------:R-:W-:Y:S01]  /*a430*/  ULDC.64 UR6, c[0x0][0xad8] ;  /* 0x0002b60000067ab9 */ /* 0x000fe20000000a00 */
[----:B------:R-:W-:Y:S01]  /*a440*/  @!PT LDS RZ, [RZ] ;  /* 0x00000000fffff984 */ /* 0x000fe20000000800 */
[----:B------:R-:W-:Y:S01]  /*a450*/  @!PT LDS RZ, [RZ] ;  /* 0x00000000fffff984 */ /* 0x000fe20000000800 */
[----:B------:R-:W-:Y:S01]  /*a460*/  @!PT LDS RZ, [RZ] ;  /* 0x00000000fffff984 */ /* 0x000fe20000000800 */
[----:B------:R-:W-:Y:S01]  /*a470*/  @!PT LDS RZ, [RZ] ;  /* 0x00000000fffff984 */ /* 0x000fe20000000800 */
[----:B------:R0:W-:Y:S06]  /*a480*/  MEMBAR.ALL.CTA ;  /* 0x0000000000007992 */ /* 0x0001ec0000008000 */
[----:B0-----:R-:W0:Y:S01]  /*a490*/  FENCE.VIEW.ASYNC.S ;  /* 0x00000000000073c6 */ /* 0x001e220000000000 */
[----:B------:R-:W-:Y:S01]  /*a4a0*/  SHF.R.S32.HI R0, RZ, 0x1f, R21 ;  /* 0x0000001fff007819 */ /* 0x000fe20000011415 */
[----:B------:R-:W-:Y:S01]  /*a4b0*/  IMAD.U32 R3, RZ, RZ, UR5 ;  /* 0x00000005ff037e24 */ /* 0x000fe2000f8e00ff */
[----:B------:R-:W-:Y:S01]  /*a4c0*/  IADD3 R25, -R21, RZ, RZ ;  /* 0x000000ff15197210 */ /* 0x000fe20007ffe1ff */
[----:B------:R-:W-:Y:S01]  /*a4d0*/  ULDC UR5, c[0x0][0xac8] ;  /* 0x0002b20000057ab9 */ /* 0x000fe20000000800 */
[----:B------:R-:W-:-:S02]  /*a4e0*/  VIADD R26, R26, 0x16820 ;  /* 0x000168201a1a7836 */ /* 0x000fc40000000000 */
[----:B------:R-:W-:Y:S02]  /*a4f0*/  IMAD R0, R0, UR8, RZ ;  /* 0x0000000800007c24 */ /* 0x000fe4000f8e02ff */
[----:B------:R-:W-:Y:S01]  /*a500*/  IMAD R25, R32, R25, R20 ;  /* 0x0000001920197224 */ /* 0x000fe200078e0214 */
[----:B------:R-:W-:Y:S01]  /*a510*/  PRMT R26, RZ, 0x654, R26 ;  /* 0x00000654ff1a7816 */ /* 0x000fe2000000001a */
[C---:B------:R-:W-:Y:S02]  /*a520*/  IMAD R27, R21.reuse, UR9, R0 ;  /* 0x00000009151b7c24 */ /* 0x040fe4000f8e0200 */
[----:B------:R-:W-:Y:S01]  /*a530*/  IMAD.WIDE.U32 R2, R21, UR8, R2 ;  /* 0x0000000815027c25 */ /* 0x000fe2000f8e0002 */
[----:B------:R-:W-:-:S03]  /*a540*/  SHF.R.S32.HI R0, RZ, 0x1f, R25 ;  /* 0x0000001fff007819 */ /* 0x000fc60000011419 */
[----:B------:R-:W-:Y:S02]  /*a550*/  IMAD.IADD R3, R3, 0x1, R27 ;  /* 0x0000000103037824 */ /* 0x000fe400078e021b */
[----:B------:R-:W-:Y:S02]  /*a560*/  IMAD R0, R0, UR6, RZ ;  /* 0x0000000600007c24 */ /* 0x000fe4000f8e02ff */
[C---:B------:R-:W-:Y:S01]  /*a570*/  IMAD.WIDE.U32 R2, R25.reuse, UR6, R2 ;  /* 0x0000000619027c25 */ /* 0x040fe2000f8e0002 */
[----:B0-----:R0:W-:Y:S03]  /*a580*/  SYNCS.ARRIVE.TRANS64.RED.A1T0 RZ, [R26+URZ], RZ ;  /* 0x000000ff1aff79a7 */ /* 0x0011e6000810043f */
        /* <DEDUP_REMOVED lines=11> */
[----:B------:R-:W2:Y:S01]  /*a640*/  SHFL.IDX PT, R36, R27, 0x2, 0x181f ;  /* 0x00581f001b247f89 */ /* 0x000ea200000e0000 */
[-C--:B------:R-:W-:Y:S01]  /*a650*/  ISETP.GE.OR P2, PT, R0, R33.reuse, P0 ;  /* 0x000000210000720c */ /* 0x080fe20000746670 */
[----:B------:R-:W-:Y:S01]  /*a660*/  VIADD R0, R34, 0x90 ;  /* 0x0000009022007836 */ /* 0x000fe20000000000 */
[-C--:B------:R-:W-:Y:S01]  /*a670*/  ISETP.GE.OR P3, PT, R2, R33.reuse, P0 ;  /* 0x000000210200720c */ /* 0x080fe20000766670 */
[----:B------:R-:W2:Y:S03]  /*a680*/  SHFL.IDX PT, R3, R32, RZ, 0x181f ;  /* 0x00181fff20037589 */ /* 0x000ea600000e0000 */
[----:B------:R-:W-:Y:S01]  /*a690*/  ISETP.GE.OR P0, PT, R0, R33, P0 ;  /* 0x000000210000720c */ /* 0x000fe20000706670 */
[----:B------:R-:W2:Y:S04]  /*a6a0*/  SHFL.IDX PT, R21, R32, 0x1, 0x181f ;  /* 0x00381f0020157f89 */ /* 0x000ea800000e0000 */
[----:B------:R-:W2:Y:S01]  /*a6b0*/  SHFL.IDX PT, R25, R32, 0x2, 0x181f ;  /* 0x00581f0020197f89 */ /* 0x000ea200000e0000 */
[----:B-1----:R-:W-:-:S03]  /*a6c0*/  @!P1 LEA R2, P4, R19, R20, 0x1 ;  /* 0x0000001413029211 */ /* 0x002fc600078808ff */
[----:B0-----:R0:W1:Y:S01]  /*a6d0*/  SHFL.IDX PT, R26, R27, 0x3, 0x181f ;  /* 0x00781f001b1a7f89 */ /* 0x00106200000e0000 */
[----:B--2---:R-:W-:-:S03]  /*a6e0*/  @!P2 LEA R20, P5, R19, R24, 0x1 ;  /* 0x000000181314a211 */ /* 0x004fc600078a08ff */
[----:B------:R-:W2:Y:S01]  /*a6f0*/  SHFL.IDX PT, R32, R32, 0x3, 0x181f ;  /* 0x00781f0020207f89 */ /* 0x000ea200000e0000 */
[C---:B------:R-:W-:Y:S02]  /*a700*/  @!P3 LEA R24, P6, R19.reuse, R36, 0x1 ;  /* 0x000000241318b211 */ /* 0x040fe400078c08ff */
        /* <DEDUP_REMOVED lines=11> */
.L_x_14887:
        /* <DEDUP_REMOVED lines=50> */
.L_x_14890:
[----:B------:R-:W-:Y:S05]  /*aae0*/  BSYNC B1 ;  /* 0x0000000000017941 */ /* 0x000fea0003800000 */
.L_x_14889:
[----:B------:R-:W-:Y:S01]  /*aaf0*/  ULDC.64 UR10, c[0x0][0xae8] ;  /* 0x0002ba00000a7ab9 */ /* 0x000fe20000000a00 */
[----:B------:R-:W-:Y:S01]  /*ab00*/  VIADD R6, R6, UR40 ;  /* 0x0000002806067c36 */ /* 0x000fe20008000000 */
[----:B------:R-:W-:Y:S02]  /*ab10*/  UIMAD UR5, UR8, UR10, URZ ;  /* 0x0000000a080572a4 */ /* 0x000fe4000f8e023f */
[----:B------:R-:W-:Y:S01]  /*ab20*/  UIMAD.WIDE.U32 UR6, UR42, UR10, URZ ;  /* 0x0000000a2a0672a5 */ /* 0x000fe2000f8e003f */
[----:B0-----:R-:W-:Y:S01]  /*ab30*/  @P1 IMAD.HI.U32 R0, R6, R9, RZ ;  /* 0x0000000906001227 */ /* 0x001fe200078e00ff */
[----:B------:R-:W-:Y:S01]  /*ab40*/  UIMAD UR5, UR42, UR11, UR5 ;  /* 0x0000000b2a0572a4 */ /* 0x000fe2000f8e0205 */
[----:B--2---:R-:W-:Y:S02]  /*ab50*/  MOV R5, R6 ;  /* 0x0000000600057202 */ /* 0x004fe40000000f00 */
[----:B------:R-:W-:Y:S01]  /*ab60*/  ULDC.64 UR10, c[0x0][0xaf0] ;  /* 0x0002bc00000a7ab9 */ /* 0x000fe20000000a00 */
[----:B------:R-:W-:Y:S01]  /*ab70*/  UIADD3 UR7, UR7, UR5, URZ ;  /* 0x0000000507077290 */ /* 0x000fe2000fffe03f */
[----:B-1----:R-:W-:Y:S01]  /*ab80*/  @P1 SHF.R.U32.HI R5, RZ, R11, R0 ;  /* 0x0000000bff051219 */ /* 0x002fe20000011600 */
[----:B------:R-:W-:Y:S01]  /*ab90*/  UIMAD UR5, UR9, UR10, URZ ;  /* 0x0000000a090572a4 */ /* 0x000fe2000f8e023f */
[----:B------:R-:W-:Y:S01]  /*aba0*/  IADD3 R11, R22, UR40, RZ ;  /* 0x00000028160b7c10 */ /* 0x000fe2000fffe0ff */
[----:B------:R-:W-:Y:S01]  /*abb0*/  UIMAD.WIDE.U32 UR6, UR41, UR10, UR6 ;  /* 0x0000000a290672a5 */ /* 0x000fe2000f8e0006 */
[--C-:B------:R-:W-:Y:S01]  /*abc0*/  SHF.R.S32.HI R0, RZ, 0x1f, R5.reuse ;  /* 0x0000001fff007819 */ /* 0x100fe20000011405 */
[----:B------:R-:W-:Y:S01]  /*abd0*/  UIMAD UR5, UR41, UR11, UR5 ;  /* 0x0000000b290572a4 */ /* 0x000fe2000f8e0205 */
[----:B------:R-:W-:Y:S01]  /*abe0*/  IMAD.MOV R7, RZ, RZ, -R5 ;  /* 0x000000ffff077224 */ /* 0x000fe200078e0a05 */
[----:B------:R-:W-:-:S02]  /*abf0*/  ULDC.64 UR8, c[0x0][0xae0] ;  /* 0x0002b80000087ab9 */ /* 0x000fc40000000a00 */
[----:B------:R-:W-:Y:S01]  /*ac00*/  UIADD3 UR5, UR7, UR5, URZ ;  /* 0x0000000507057290 */ /* 0x000fe2000fffe03f */
[----:B------:R-:W-:Y:S02]  /*ac10*/  IMAD R7, R8, R7, R6 ;  /* 0x0000000708077224 */ /* 0x000fe400078e0206 */
[----:B------:R-:W-:Y:S02]  /*ac20*/  IMAD R0, R0, UR8, RZ ;  /* 0x0000000800007c24 */ /* 0x000fe4000f8e02ff */
        /* <DEDUP_REMOVED lines=14> */
[C---:B------:R-:W-:Y:S01]  /*ad10*/  LEA R12, P0, R2.reuse, UR6, 0x1 ;  /* 0x00000006020c7c11 */ /* 0x040fe2000f8008ff */
[----:B------:R-:W-:Y:S01]  /*ad20*/  ULDC UR6, c[0x0][0xa88] ;  /* 0x0002a20000067ab9 */ /* 0x000fe20000000800 */
[----:B------:R-:W-:Y:S02]  /*ad30*/  VIADD R3, R11, 0x30 ;  /* 0x000000300b037836 */ /* 0x000fe40000000000 */
[----:B------:R-:W-:Y:S01]  /*ad40*/  LEA.HI.X R13, R2, UR7, R5, 0x1, P0 ;  /* 0x00000007020d7c11 */ /* 0x000fe200080f0c05 */
[----:B------:R-:W0:Y:S01]  /*ad50*/  SHFL.IDX PT, R4, R12, 0x1, 0x181f ;  /* 0x00381f000c047f89 */ /* 0x000e2200000e0000 */
[----:B------:R-:W-:Y:S01]  /*ad60*/  IMAD R14, R8, UR6, RZ ;  /* 0x00000006080e7c24 */ /* 0x000fe2000f8e02ff */
[----:B------:R-:W-:Y:S01]  /*ad70*/  ISETP.GE.AND P0, PT, R19, UR5, PT ;  /* 0x0000000513007c0c */ /* 0x000fe2000bf06270 */
[C---:B------:R-:W-:Y:S01]  /*ad80*/  VIADD R8, R11.reuse, 0x60 ;  /* 0x000000600b087836 */ /* 0x040fe20000000000 */
[----:B------:R-:W1:Y:S02]  /*ad90*/  SHFL.IDX PT, R2, R12, RZ, 0x181f ;  /* 0x00181fff0c027589 */ /* 0x000e6400000e0000 */
        /* <DEDUP_REMOVED lines=23> */
.L_x_14888:
[----:B------:R-:W-:Y:S05]  /*af10*/  BSYNC B0 ;  /* 0x0000000000007941 */ /* 0x000fea0003800000 */
.L_x_14886:
[----:B------:R-:W-:Y:S02]  /*af20*/  ULDC UR5, c[0x0][0xc38] ;  /* 0x00030e0000057ab9 */ /* 0x000fe40000000800 */
[----:B------:R-:W-:-:S06]  /*af30*/  UISETP.GE.AND UP0, UPT, UR4, UR5, UPT ;  /* 0x000000050400728c */ /* 0x000fcc000bf06270 */
[----:B------:R-:W-:-:S13]  /*af40*/  PLOP3.LUT P0, PT, PT, PT, UP0, 0x80, 0x0 ;  /* 0x000000000000781c */ /* 0x000fda0003f0f008 */
[----:B------:R-:W-:Y:S05]  /*af50*/  @!P0 BRA `(.L_x_14891) ;  /* 0xffffff5c00548947 */ /* 0x000fea000383ffff */
[----:B------:R-:W-:Y:S05]  /*af60*/  EXIT ;  /* 0x000000000000794d */ /* 0x000fea0003800000 */
.L_x_14845:
[----:B------:R-:W-:-:S08]  /*af70*/  NOP ;  /* 0x0000000000007918 */ /* 0x000fd00000000000 */
[----:B------:R-:W0:-:S00]  /*af80*/  USETMAXREG.DEALLOC.CTAPOOL 0x20 ;  /* 0x00000020000079c8 */ /* 0x000e0000080e0500 */
[----:B0-----:R-:W-:-:S06]  /*af90*/  LOP3.LUT R0, R0, 0x3, RZ, 0xc0, !PT ;  /* 0x0000000300007812 */ /* 0x001fcc00078ec0ff */
[----:B-1----:R-:W0:Y:S01]  /*afa0*/  S2UR UR5, SR_CTAID.X ;  /* 0x00000000000579c3 */ /* 0x002e220000002500 */
[----:B------:R-:W-:Y:S01]  /*afb0*/  LOP3.LUT R26, R26, 0xffffffdf, RZ, 0xc0, !PT ;  /* 0xffffffdf1a1a7812 */ /* 0x000fe200078ec0ff */
[----:B------:R-:W-:Y:S01]  /*afc0*/  STL [R1+0x10], RZ ;  /* 0x000010ff01007387 */ /* 0x000fe20000100800 */
        /* <DEDUP_REMOVED lines=10> */
[----:B------:R-:W1:Y:S01]  /*b070*/  S2UR UR7, SR_CgaCtaId ;  /* 0x00000000000779c3 */ /* 0x000e620000008800 */
[----:B------:R-:W-:Y:S01]  /*b080*/  ULDC.64 UR36, c[0x0][0x2f0] ;  /* 0x0000bc0000247ab9 */ /* 0x000fe20000000a00 */
[----:B------:R-:W-:Y:S01]  /*b090*/  UMOV UR6, 0x400 ;  /* 0x0000040000067882 */ /* 0x000fe20000000000 */
[----:B------:R-:W-:Y:S01]  /*b0a0*/  ULDC.64 UR8, c[0x0][0x418] ;  /* 0x0001060000087ab9 */ /* 0x000fe20000000a00 */
[----:B------:R-:W-:Y:S01]  /*b0b0*/  LOP3.LUT R26, R26, 0xfffffffe, RZ, 0xc0, !PT ;  /* 0xfffffffe1a1a7812 */ /* 0x000fe200078ec0ff */
[----:B------:R-:W-:Y:S01]  /*b0c0*/  UISETP.NE.U32.AND UP0, UPT, UR8, URZ, UPT ;  /* 0x0000003f0800728c */ /* 0x000fe2000bf05070 */
[----:B------:R-:W-:Y:S01]  /*b0d0*/  IMAD.MOV.U32 R25, RZ, RZ, 0x1 ;  /* 0x00000001ff197424 */ /* 0x000fe200078e00ff */
[----:B------:R-:W-:Y:S01]  /*b0e0*/  ULDC UR4, c[0x0][0x424] ;  /* 0x0001090000047ab9 */ /* 0x000fe20000000800 */
[----:B------:R-:W-:Y:S01]  /*b0f0*/  ULDC UR8, c[0x0][0x2b8] ;  /* 0x0000ae0000087ab9 */ /* 0x000fe20000000800 */
[----:B------:R-:W-:Y:S01]  /*b100*/  UISETP.NE.AND.EX UP0, UPT, UR9, URZ, UPT, UP0 ;  /* 0x0000003f0900728c */ /* 0x000fe2000bf05300 */
[----:B------:R-:W-:Y:S01]  /*b110*/  MOV R22, RZ ;  /* 0x000000ff00167202 */ /* 0x000fe20000000f00 */
[----:B------:R-:W-:Y:S01]  /*b120*/  ULDC UR38, c[0x0][0x288] ;  /* 0x0000a20000267ab9 */ /* 0x000fe20000000800 */
[----:B------:R-:W-:-:S02]  /*b130*/  ULOP3.LUT UR45, UR39, 0x2, URZ, 0xfc, !UPT ;  /* 0x00000002272d7892 */ /* 0x000fc4000f8efc3f */
[----:B------:R-:W-:Y:S01]  /*b140*/  USEL UR4, UR4, 0x1, UP0 ;  /* 0x0000000104047887 */ /* 0x000fe20008000000 */
[----:B------:R-:W-:-:S03]  /*b150*/  ULDC UR46, c[0x0][0xc] ;  /* 0x00000300002e7ab9 */ /* 0x000fc60000000800 */
[----:B------:R-:W-:-:S04]  /*b160*/  UIMAD UR36, UR4, UR36, URZ ;  /* 0x00000024042472a4 */ /* 0x000fc8000f8e023f */
[----:B------:R-:W-:Y:S02]  /*b170*/  UIADD3 UR4, UR36, 0x7f, URZ ;  /* 0x0000007f24047890 */ /* 0x000fe4000fffe03f */
[----:B-1----:R-:W-:-:S06]  /*b180*/  ULEA UR6, UR7, UR6, 0x18 ;  /* 0x0000000607067291 */ /* 0x002fcc000f8ec03f */
[----:B------:R-:W-:Y:S01]  /*b190*/  IMAD.U32 R16, RZ, RZ, UR6 ;  /* 0x00000006ff107e24 */ /* 0x000fe2000f8e00ff */
[C---:B0-----:R-:W-:Y:S01]  /*b1a0*/  LOP3.LUT R6, R7.reuse, 0x7f, RZ, 0xc0, !PT ;  /* 0x0000007f07067812 */ /* 0x041fe200078ec0ff */
[----:B------:R-:W-:-:S05]  /*b1b0*/  IMAD.SHL.U32 R0, R7, 0x8, RZ ;  /* 0x0000000807007824 */ /* 0x000fca00078e00ff */
[C---:B------:R-:W-:Y:S02]  /*b1c0*/  LOP3.LUT R2, R0.reuse, 0x1f8, RZ, 0xc0, !PT ;  /* 0x000001f800027812 */ /* 0x040fe400078ec0ff */
[----:B------:R-:W-:Y:S02]  /*b1d0*/  LOP3.LUT R5, R0, 0x38, RZ, 0xc0, !PT ;  /* 0x0000003800057812 */ /* 0x000fe400078ec0ff */
[----:B------:R-:W-:Y:S01]  /*b1e0*/  LOP3.LUT R3, R2, 0x38, R7, 0x78, !PT ;  /* 0x0000003802037812 */ /* 0x000fe200078e7807 */
[----:B------:R-:W-:Y:S01]  /*b1f0*/  IMAD.U32 R2, RZ, RZ, UR5 ;  /* 0x00000005ff027e24 */ /* 0x000fe2000f8e00ff */
[----:B------:R-:W-:Y:S01]  /*b200*/  ISETP.GE.AND P1, PT, R5, UR37, PT ;  /* 0x0000002505007c0c */ /* 0x000fe2000bf26270 */
[----:B------:R-:W-:Y:S01]  /*b210*/  USHF.R.S32.HI UR5, URZ, 0x1f, UR4 ;  /* 0x0000001f3f057899 */ /* 0x000fe20008011404 */
[----:B------:R-:W-:Y:S01]  /*b220*/  LOP3.LUT R4, R3, 0x200, R0, 0xf8, !PT ;  /* 0x0000020003047812 */ /* 0x000fe200078ef800 */
[----:B------:R-:W-:Y:S01]  /*b230*/  IMAD.SHL.U32 R0, R7, 0x10, RZ ;  /* 0x0000001007007824 */ /* 0x000fe200078e00ff */
[----:B------:R0:W-:Y:S01]  /*b240*/  STL [R1+0xc], R2 ;  /* 0x00000c0201007387 */ /* 0x0001e20000100800 */
[----:B------:R-:W-:Y:S01]  /*b250*/  ISETP.GE.AND P0, PT, R5, UR37, PT ;  /* 0x0000002505007c0c */ /* 0x000fe2000bf06270 */
[----:B------:R-:W-:-:S02]  /*b260*/  ULEA.HI UR5, UR5, UR4, URZ, 0x7 ;  /* 0x0000000405057291 */ /* 0x000fc4000f8f383f */
[----:B------:R-:W-:Y:S01]  /*b270*/  LOP3.LUT R0, R0, 0x70, RZ, 0xc0, !PT ;  /* 0x0000007000007812 */ /* 0x000fe200078ec0ff */
[----:B------:R1:W-:Y:S01]  /*b280*/  STL [R1+0x10], RZ ;  /* 0x000010ff01007387 */ /* 0x0003e20000100800 */
[----:B------:R-:W-:Y:S01]  /*b290*/  ULDC UR37, c[0x0][0x448] ;  /* 0x0001120000257ab9 */ /* 0x000fe20000000800 */
[----:B------:R-:W-:Y:S02]  /*b2a0*/  USHF.R.S32.HI UR40, URZ, 0x7, UR5 ;  /* 0x000000073f287899 */ /* 0x000fe40008011405 */
[----:B------:R-:W-:Y:S01]  /*b2b0*/  @P1 LOP3.LUT R26, R26, 0x1, RZ, 0xfc, !PT ;  /* 0x000000011a1a1812 */ /* 0x000fe200078efcff */
[----:B------:R-:W-:Y:S01]  /*b2c0*/  UIMAD UR37, UR37, UR38, URZ ;  /* 0x00000026252572a4 */ /* 0x000fe2000f8e023f */
[----:B0-----:R-:W-:Y:S01]  /*b2d0*/  SHF.R.U32.HI R2, RZ, 0x3, R6 ;  /* 0x00000003ff027819 */ /* 0x001fe20000011606 */
[----:B------:R-:W-:Y:S01]  /*b2e0*/  UIADD3 UR38, UR36, 0x80, -UR38 ;  /* 0x0000008024267890 */ /* 0x000fe2000fffe826 */
        /* <DEDUP_REMOVED lines=8> */
.L_x_14941:
        /* <DEDUP_REMOVED lines=23> */
.L_x_14893:
[----:B------:R-:W-:Y:S01]  /*b4e0*/  ULDC UR8, c[0x0][0xc54] ;  /* 0x0003150000087ab9 */ /* 0x000fe20000000800 */
[----:B------:R-:W-:Y:S01]  /*b4f0*/  UMOV UR6, UR7 ;  /* 0x0000000700067c82 */ /* 0x000fe20008000000 */
[----:B------:R-:W-:-:S11]  /*b500*/  UISETP.NE.AND UP0, UPT, UR8, 0x1, UPT ;  /* 0x000000010800788c */ /* 0x000fd6000bf05270 */
[----:B------:R-:W-:Y:S02]  /*b510*/  @UP0 ULDC.64 UR10, c[0x0][0xc58] ;  /* 0x00031600000a0ab9 */ /* 0x000fe40000000a00 */
[----:B------:R-:W-:-:S04]  /*b520*/  UIMAD.WIDE.U32 UR4, UR7, UR10, URZ ;  /* 0x0000000a070472a5 */ /* 0x000fc8000f8e003f */
[----:B------:R-:W-:-:S04]  /*b530*/  @UP0 USHF.R.U32.HI UR6, URZ, UR11, UR5 ;  /* 0x0000000b3f060299 */ /* 0x000fc80008011605 */
[----:B------:R-:W-:-:S12]  /*b540*/  UIMAD UR4, UR6, UR8, URZ ;  /* 0x00000008060472a4 */ /* 0x000fd8000f8e023f */
.L_x_14894:
        /* <DEDUP_REMOVED lines=60> */
.L_x_14896:
        /* <DEDUP_REMOVED lines=20> */
.L_x_14899:
[----:B------:R-:W-:Y:S05]  /*ba50*/  BSYNC B6 ;  /* 0x0000000000067941 */ /* 0x000fea0003800000 */
.L_x_14898:
        /* <DEDUP_REMOVED lines=20> */
.L_x_14902:
        /* <DEDUP_REMOVED lines=15> */
.L_x_14901:
[----:B------:R-:W-:Y:S05]  /*bc90*/  BSYNC B6 ;  /* 0x0000000000067941 */ /* 0x000fea0003800000 */
.L_x_14900:
        /* <DEDUP_REMOVED lines=15> */
.L_x_14957:
        /* <DEDUP_REMOVED lines=19> */
[----:B----4-:R-:W-:Y:S01]  /*bec0*/  @P1 IMAD.HI.U32 R2, R0, R3, RZ ;  /* 0x0000000300021227 */ /* 0x010fe200078e00ff */
[----:B------:R-:W-:-:S04]  /*bed0*/  MOV R7, R0 ;  /* 0x0000000000077202 */ /* 0x000fc80000000f00 */
[----:B0-----:R-:W-:Y:S01]  /*bee0*/  @P1 SHF.R.U32.HI R7, RZ, R9, R2 ;  /* 0x00000009ff071219 */ /* 0x001fe20000011602 */
[----:B------:R-:W-:Y:S02]  /*bef0*/  IMAD R2, RZ, RZ, -UR42 ;  /* 0x8000002aff027e24 */ /* 0x000fe4000f8e02ff */
[----:B------:R-:W3:Y:S01]  /*bf00*/  @!P0 LDC.64 R4, c[0x0][0x428] ;  /* 0x00010a00ff048b82 */ /* 0x000ee20000000a00 */
[--C-:B------:R-:W-:Y:S01]  /*bf10*/  @!P0 SHF.R.S32.HI R3, RZ, 0x1f, R7.reuse ;  /* 0x0000001fff038819 */ /* 0x100fe20000011407 */
[----:B------:R-:W-:Y:S02]  /*bf20*/  IMAD R19, R19, R2, UR41 ;  /* 0x0000002913137e24 */ /* 0x000fe4000f8e0202 */
[----:B------:R-:W-:Y:S02]  /*bf30*/  @!P0 IMAD.MOV.U32 R2, RZ, RZ, R7 ;  /* 0x000000ffff028224 */ /* 0x000fe400078e0007 */
[-C--:B---3--:R-:W-:Y:S02]  /*bf40*/  @!P0 IMAD R6, R6, R4.reuse, RZ ;  /* 0x0000000406068224 */ /* 0x088fe400078e02ff */
[----:B------:R-:W-:-:S04]  /*bf50*/  @!P0 IMAD.WIDE.U32 R2, R29, R4, R2 ;  /* 0x000000041d028225 */ /* 0x000fc800078e0002 */
[----:B------:R-:W-:Y:S02]  /*bf60*/  @!P0 IMAD R6, R29, R5, R6 ;  /* 0x000000051d068224 */ /* 0x000fe400078e0206 */
[----:B------:R-:W0:Y:S01]  /*bf70*/  @!P0 LDC.64 R4, c[0x0][0x418] ;  /* 0x00010600ff048b82 */ /* 0x000e220000000a00 */
[----:B------:R-:W-:Y:S02]  /*bf80*/  IMAD.U32 R9, RZ, RZ, UR45 ;  /* 0x0000002dff097e24 */ /* 0x000fe4000f8e00ff */
[----:B------:R-:W-:-:S03]  /*bf90*/  @!P0 IMAD.IADD R6, R3, 0x1, R6 ;  /* 0x0000000103068824 */ /* 0x000fc600078e0206 */
[----:B------:R-:W-:Y:S02]  /*bfa0*/  ISETP.NE.AND P2, PT, R9, 0x3, PT ;  /* 0x000000030900780c */ /* 0x000fe40003f45270 */
[----:B------:R-:W-:Y:S01]  /*bfb0*/  IADD3 R3, -R7, RZ, RZ ;  /* 0x000000ff07037210 */ /* 0x000fe20007ffe1ff */
[----:B------:R-:W-:Y:S01]  /*bfc0*/  IMAD.U32 R23, RZ, RZ, UR4 ;  /* 0x00000004ff177e24 */ /* 0x000fe2000f8e00ff */
[----:B------:R-:W-:Y:S02]  /*bfd0*/  LOP3.LUT R26, R26, 0xfffffffb, RZ, 0xc0, !PT ;  /* 0xfffffffb1a1a7812 */ /* 0x000fe400078ec0ff */
[----:B------:R-:W-:Y:S02]  /*bfe0*/  SHF.R.S32.HI R28, RZ, 0x1f, R19 ;  /* 0x0000001fff1c7819 */ /* 0x000fe40000011413 */
[----:B0-----:R-:W-:-:S04]  /*bff0*/  @!P0 LEA R4, P1, R2, R4, 0x2 ;  /* 0x0000000402048211 */ /* 0x001fc800078210ff */
[----:B------:R-:W-:Y:S01]  /*c000*/  @!P0 LEA.HI.X R5, R2, R5, R6, 0x2, P1 ;  /* 0x0000000502058211 */ /* 0x000fe200008f1406 */
[----:B------:R-:W-:Y:S01]  /*c010*/  IMAD.MOV.U32 R6, RZ, RZ, RZ ;  /* 0x000000ffff067224 */ /* 0x000fe200078e00ff */
[----:B------:R-:W-:-:S05]  /*c020*/  @P2 LOP3.LUT R26, R26, 0x4, RZ, 0xfc, !PT ;  /* 0x000000041a1a2812 */ /* 0x000fca00078efcff */
[----:B------:R0:W5:Y:S02]  /*c030*/  @!P0 LDG.E R6, desc[UR50][R4.64] ;  /* 0x0000003204068981 */ /* 0x000164000c1e1900 */
[----:B0-----:R-:W-:Y:S01]  /*c040*/  IMAD R5, R10, R3, R0 ;  /* 0x000000030a057224 */ /* 0x001fe200078e0200 */
[----:B------:R-:W-:Y:S06]  /*c050*/  @!P2 BRA `(.L_x_14904) ;  /* 0x000000000004a947 */ /* 0x000fec0003800000 */
[----:B------:R-:W-:Y:S01]  /*c060*/  BPT.TRAP 0x1 ;  /* 0x000000040000795c */ /* 0x000fe20000300000 */
.L_x_14904:
        /* <DEDUP_REMOVED lines=25> */
.L_x_14958:
[----:B------:R-:W-:Y:S05]  /*c200*/  BSYNC B0 ;  /* 0x0000000000007941 */ /* 0x000fea0003800000 */
.L_x_14905:
        /* <DEDUP_REMOVED lines=20> */
[----:B------:R-:W0:Y:S01]  /*c350*/  S2R R9, SR_TID.X ;  /* 0x0000000000097919 */ /* 0x000e220000002100 */
[----:B------:R-:W-:Y:S01]  /*c360*/  LEA R4, P0, R2, UR4, 0x1 ;  /* 0x0000000402047c11 */ /* 0x000fe2000f8008ff */
[----:B------:R-:W-:Y:S01]  /*c370*/  UMOV UR4, 0xffffffff ;  /* 0xffffffff00047882 */ /* 0x000fe20000000000 */
[----:B------:R-:W-:-:S02]  /*c380*/  IADD3 R7, -R10, UR36, -R8 ;  /* 0x000000240a077c10 */ /* 0x000fc4000fffe908 */
[----:B------:R-:W-:Y:S02]  /*c390*/  LEA.HI.X R5, R2, UR5, R5, 0x1, P0 ;  /* 0x0000000502057c11 */ /* 0x000fe400080f0c05 */
[----:B------:R-:W-:Y:S01]  /*c3a0*/  ISETP.GE.AND P0, PT, R7, 0x1, PT ;  /* 0x000000010700780c */ /* 0x000fe20003f06270 */
[C---:B0-----:R-:W-:Y:S02]  /*c3b0*/  IMAD.SHL.U32 R10, R9.reuse, 0x8, RZ ;  /* 0x00000008090a7824 */ /* 0x041fe400078e00ff */
[----:B------:R-:W-:-:S03]  /*c3c0*/  IMAD.SHL.U32 R11, R9, 0x8, RZ ;  /* 0x00000008090b7824 */ /* 0x000fc600078e00ff */
[----:B------:R-:W-:-:S04]  /*c3d0*/  LOP3.LUT R10, R10, 0x1f8, RZ, 0xc0, !PT ;  /* 0x000001f80a0a7812 */ /* 0x000fc800078ec0ff */
[----:B------:R-:W-:Y:S02]  /*c3e0*/  LOP3.LUT R10, R10, 0x38, R9, 0x78, !PT ;  /* 0x000000380a0a7812 */ /* 0x000fe400078e7809 */
[----:B------:R-:W-:Y:S02]  /*c3f0*/  SHF.L.U32 R9, R9, 0x3, RZ ;  /* 0x0000000309097819 */ /* 0x000fe400000006ff */
        /* <DEDUP_REMOVED lines=75> */
.L_x_14976:
        /* <DEDUP_REMOVED lines=10> */
.L_x_14908:
        /* <DEDUP_REMOVED lines=11> */
.L_x_14909:
[----:B------:R0:W-:Y:S02]  /*ca00*/  SYNCS.ARRIVE.TRANS64.A1T0 RZ, [R0+URZ+0x16830], RZ ;  /* 0x016830ff00ff79a7 */ /* 0x0001e4000810003f */
[----:B------:R-:W-:Y:S05]  /*ca10*/  WARPSYNC.ALL ;  /* 0x0000000000007948 */ /* 0x000fea0003800000 */
[----:B------:R-:W-:Y:S01]  /*ca20*/  BSSY B6, `(.L_x_14910) ;  /* 0x0000015000067945 */ /* 0x000fe20003800000 */
[----:B0-----:R-:W-:Y:S01]  /*ca30*/  IADD3 R0, R16, 0x8400, RZ ;  /* 0x0000840010007810 */ /* 0x001fe20007ffe0ff */
[----:B------:R-:W-:Y:S03]  /*ca40*/  BAR.SYNC.DEFER_BLOCKING 0x8, 0x200 ;  /* 0x0208000000007b1d */ /* 0x000fe60000010000 */
        /* <DEDUP_REMOVED lines=18> */
.L_x_14911:
[----:B------:R-:W-:Y:S05]  /*cb70*/  BSYNC B6 ;  /* 0x0000000000067941 */ /* 0x000fea0003800000 */
.L_x_14910:
[----:B------:R0:W5:Y:S01]  /*cb80*/  LDL R9, [R1+0x8] ;  /* 0x0000080001097983 */ /* 0x0001620000100800 */
[----:B------:R-:W-:Y:S01]  /*cb90*/  UISETP.NE.AND UP0, UPT, UR47, URZ, UPT ;  /* 0x0000003f2f00728c */ /* 0x000fe2000bf05270 */
[----:B------:R-:W-:Y:S01]  /*cba0*/  R2UR UR7, R28 ;  /* 0x000000001c0772ca */ /* 0x000fe200000e0000 */
[----:B------:R-:W-:Y:S01]  /*cbb0*/  IMAD.U32 R6, RZ, RZ, UR43 ;  /* 0x0000002bff067e24 */ /* 0x000fe2000f8e00ff */
[----:B------:R-:W1:Y:S01]  /*cbc0*/  S2R R20, SR_TID.X ;  /* 0x0000000000147919 */ /* 0x000e620000002100 */
[C---:B------:R-:W-:Y:S01]  /*cbd0*/  R2UR UR10, R19.reuse ;  /* 0x00000000130a72ca */ /* 0x040fe200000e0000 */
[----:B------:R-:W-:Y:S01]  /*cbe0*/  ULDC.64 UR8, c[0x0][0x2d8] ;  /* 0x0000b60000087ab9 */ /* 0x000fe20000000a00 */
[----:B------:R-:W-:Y:S01]  /*cbf0*/  PLOP3.LUT P0, PT, PT, PT, UP0, 0x80, 0x0 ;  /* 0x000000000000781c */ /* 0x000fe20003f0f008 */
[----:B------:R-:W2:Y:S01]  /*cc00*/  S2R R2, SR_TID.X ;  /* 0x0000000000027919 */ /* 0x000ea20000002100 */
[----:B------:R-:W-:Y:S01]  /*cc10*/  R2UR UR4, R19 ;  /* 0x00000000130472ca */ /* 0x000fe200000e0000 */
        /* <DEDUP_REMOVED lines=11> */
[----:B------:R-:W-:-:S04]  /*ccd0*/  IMAD R6, R6, 0xc0, R2 ;  /* 0x000000c006067824 */ /* 0x000fc800078e0202 */
[----:B------:R-:W-:Y:S01]  /*cce0*/  @P0 IMAD.HI.U32 R0, R6, UR5, RZ ;  /* 0x0000000506000c27 */ /* 0x000fe2000f8e00ff */
[----:B------:R-:W-:Y:S01]  /*ccf0*/  PLOP3.LUT P0, PT, PT, PT, UP0, 0x80, 0x0 ;  /* 0x000000000000781c */ /* 0x000fe20003f0f008 */
[----:B------:R-:W-:Y:S02]  /*cd00*/  UIMAD UR7, UR10, UR9, UR7 ;  /* 0x000000090a0772a4 */ /* 0x000fe4000f8e0207 */
[----:B------:R-:W-:Y:S01]  /*cd10*/  UIMAD.WIDE.U32 UR4, UR4, UR8, URZ ;  /* 0x00000008040472a5 */ /* 0x000fe2000f8e003f */
[----:B------:R-:W-:Y:S01]  /*cd20*/  MOV R2, R6 ;  /* 0x0000000600027202 */ /* 0x000fe20000000f00 */
        /* <DEDUP_REMOVED lines=30> */
[----:B------:R-:W-:Y:S01]  /*cf10*/  @UP0 ULDC UR13, c[0x0][0x450] ;  /* 0x00011400000d0ab9 */ /* 0x000fe20000000800 */
[----:B------:R-:W-:Y:S01]  /*cf20*/  MOV R2, R6 ;  /* 0x0000000600027202 */ /* 0x000fe20000000f00 */
[----:B------:R-:W1:Y:S10]  /*cf30*/  S2R R21, SR_TID.X ;  /* 0x0000000000157919 */ /* 0x000e740000002100 */
        /* <DEDUP_REMOVED lines=22> */
[----:B------:R-:W-:-:S03]  /*d0a0*/  IMAD.U32 R6, RZ, RZ, UR43 ;  /* 0x0000002bff067e24 */ /* 0x000fc6000f8e00ff */
[----:B------:R-:W1:Y:S01]  /*d0b0*/  SHFL.IDX PT, R2, R4, RZ, 0x181f ;  /* 0x00181fff04027589 */ /* 0x000e6200000e0000 */
[----:B------:R-:W-:-:S03]  /*d0c0*/  IMAD R6, R6, 0xc0, R8 ;  /* 0x000000c006067824 */ /* 0x000fc600078e0208 */
[----:B------:R-:W-:Y:S01]  /*d0d0*/  SHFL.IDX PT, R14, R5, RZ, 0x181f ;  /* 0x00181fff050e7589 */ /* 0x000fe200000e0000 */
[C---:B------:R-:W-:Y:S01]  /*d0e0*/  VIADD R8, R6.reuse, 0x80 ;  /* 0x0000008006087836 */ /* 0x040fe20000000000 */
[----:B------:R-:W-:-:S13]  /*d0f0*/  ISETP.GE.AND P1, PT, R6, UR37, PT ;  /* 0x0000002506007c0c */ /* 0x000fda000bf26270 */
[----:B0-----:R-:W-:-:S04]  /*d100*/  @!P1 LEA R3, P0, R10, R3, 0x1 ;  /* 0x000000030a039211 */ /* 0x001fc800078008ff */
[----:B-1----:R-:W-:-:S04]  /*d110*/  @!P1 IADD3.X R2, RZ, R2, RZ, P0, !PT ;  /* 0x00000002ff029210 */ /* 0x002fc800007fe4ff */
        /* <DEDUP_REMOVED lines=60> */
[----:B0-----:R-:W-:-:S04]  /*d4e0*/  @!P1 LEA R3, P0, R10, R3, 0x1 ;  /* 0x000000030a039211 */ /* 0x001fc800078008ff */
[----:B-1----:R-:W-:-:S04]  /*d4f0*/  @!P1 IADD3.X R2, RZ, R2, RZ, P0, !PT ;  /* 0x00000002ff029210 */ /* 0x002fc800007fe4ff */
        /* <DEDUP_REMOVED lines=19> */
[----:B0-----:R-:W-:-:S04]  /*d630*/  @!P1 LEA R2, P0, R10, R2, 0x1 ;  /* 0x000000020a029211 */ /* 0x001fc800078008ff */
[----:B------:R-:W-:Y:S02]  /*d640*/  @!P1 IADD3.X R3, RZ, R0, RZ, P0, !PT ;  /* 0x00000000ff039210 */ /* 0x000fe400007fe4ff */
        /* <DEDUP_REMOVED lines=9> */
.L_x_15001:
        /* <DEDUP_REMOVED lines=10> */
.L_x_14913:
        /* <DEDUP_REMOVED lines=18> */
.L_x_15002:
[----:B------:R-:W-:Y:S05]  /*d8a0*/  BSYNC B0 ;  /* 0x0000000000007941 */ /* 0x000fea0003800000 */
.L_x_14914:
[----:B------:R-:W-:-:S06]  /*d8b0*/  UISETP.GE.AND UP0, UPT, UR44, 0x2, UPT ;  /* 0x000000022c00788c */ /* 0x000fcc000bf06270 */
[----:B------:R-:W-:-:S13]  /*d8c0*/  PLOP3.LUT P0, PT, PT, PT, UP0, 0x80, 0x0 ;  /* 0x000000000000781c */ /* 0x000fda0003f0f008 */
[----:B------:R-:W-:Y:S05]  /*d8d0*/  @!P0 BRA `(.L_x_14916) ;  /* 0x0000001000108947 */ /* 0x000fea0003800000 */
[----:B------:R-:W-:Y:S01]  /*d8e0*/  UIADD3 UR4, UR44, -0x2, URZ ;  /* 0xfffffffe2c047890 */ /* 0x000fe2000fffe03f */
[----:B------:R-:W-:Y:S01]  /*d8f0*/  BSSY B0, `(.L_x_14916) ;  /* 0x0000102000007945 */ /* 0x000fe20003800000 */
[----:B------:R-:W-:Y:S02]  /*d900*/  IMAD.MOV.U32 R20, RZ, RZ, R25 ;  /* 0x000000ffff147224 */ /* 0x000fe400078e0019 */
[----:B------:R-:W-:Y:S02]  /*d910*/  IMAD.MOV.U32 R6, RZ, RZ, R22 ;  /* 0x000000ffff067224 */ /* 0x000fe400078e0016 */
[----:B------:R-:W-:Y:S02]  /*d920*/  IMAD.MOV.U32 R27, RZ, RZ, R23 ;  /* 0x000000ffff1b7224 */ /* 0x000fe400078e0017 */
[----:B------:R-:W-:-:S07]  /*d930*/  IMAD.U32 R7, RZ, RZ, UR4 ;  /* 0x00000004ff077e24 */ /* 0x000fce000f8e00ff */
.L_x_14929:
        /* <DEDUP_REMOVED lines=10> */
[----:B------:R-:W-:Y:S02]  /*d9e0*/  LOP3.LUT R5, R5, 0x70, RZ, 0xc0, !PT ;  /* 0x0000007005057812 */ /* 0x000fe400078ec0ff */
[----:B------:R-:W-:Y:S01]  /*d9f0*/  LEA R3, R7, R3, 0x7 ;  /* 0x0000000307037211 */ /* 0x000fe200078e38ff */
        /* <DEDUP_REMOVED lines=22> */
[----:B------:R-:W-:Y:S02]  /*db60*/  SEL R25, RZ, 0x1, P0 ;  /* 0x00000001ff197807 */ /* 0x000fe40000000000 */
[----:B------:R-:W-:Y:S02]  /*db70*/  SEL R22, R22, RZ, P0 ;  /* 0x000000ff16167207 */ /* 0x000fe40000000000 */
[----:B------:R-:W-:Y:S02]  /*db80*/  MOV R23, R7 ;  /* 0x0000000700177202 */ /* 0x000fe40000000f00 */
[----:B------:R-:W-:Y:S02]  /*db90*/  LOP3.LUT R25, R20, R25, RZ, 0x3c, !PT ;  /* 0x0000001914197212 */ /* 0x000fe400078e3cff */
[----:B--2---:R-:W-:Y:S01]  /*dba0*/  SHF.R.S32.HI R24, RZ, 0x1f, R4 ;  /* 0x0000001fff187819 */ /* 0x004fe20000011404 */
[----:B------:R-:W-:Y:S06]  /*dbb0*/  @!P1 BRA `(.L_x_14917) ;  /* 0x0000000000049947 */ /* 0x000fec0003800000 */
[----:B------:R-:W-:Y:S01]  /*dbc0*/  BPT.TRAP 0x1 ;  /* 0x000000040000795c */ /* 0x000fe20000300000 */
.L_x_14917:
[----:B------:R-:W-:Y:S01]  /*dbd0*/  IMAD R5, R22, 0x8, R16 ;  /* 0x0000000816057824 */ /* 0x000fe200078e0210 */
[----:B------:R-:W-:Y:S01]  /*dbe0*/  SHF.L.U32 R2, R25, 0x1f, RZ ;  /* 0x0000001f19027819 */ /* 0x000fe200000006ff */
[----:B------:R-:W-:Y:S03]  /*dbf0*/  BSSY B1, `(.L_x_14918) ;  /* 0x0000003000017945 */ /* 0x000fe60003800000 */
[----:B------:R-:W0:Y:S02]  /*dc00*/  SYNCS.PHASECHK.TRANS64.TRYWAIT P0, [R5+URZ+0x16840], R2 ;  /* 0x01684002050075a7 */ /* 0x000e24000800017f */
[----:B0-----:R-:W-:Y:S05]  /*dc10*/  @!P0 BRA `(.L_x_14919) ;  /* 0x0000003400e88947 */ /* 0x001fea0003800000 */
.L_x_15003:
[----:B------:R-:W-:Y:S05]  /*dc20*/  BSYNC B1 ;  /* 0x0000000000017941 */ /* 0x000fea0003800000 */
.L_x_14918:
        /* <DEDUP_REMOVED lines=72> */
.L_x_15021:
[----:B-1----:R-:W-:-:S04]  /*e0b0*/  IADD3 R2, P0, R2, R7, RZ ;  /* 0x0000000702027210 */ /* 0x002fc80007f1e0ff */
[----:B------:R-:W-:Y:S02]  /*e0c0*/  IADD3.X R3, RZ, R10, RZ, P0, !PT ;  /* 0x0000000aff037210 */ /* 0x000fe400007fe4ff */
[----:B------:R-:W-:-:S03]  /*e0d0*/  PLOP3.LUT P0, PT, PT, PT, PT, 0x80, 0x0 ;  /* 0x000000000000781c */ /* 0x000fc60003f0f070 */
[----:B------:R-:W-:Y:S01]  /*e0e0*/  @!PT LDS RZ, [RZ] ;  /* 0x00000000fffff984 */ /* 0x000fe20000000800 */
[----:B------:R-:W-:Y:S01]  /*e0f0*/  @!PT LDS RZ, [RZ] ;  /* 0x00000000fffff984 */ /* 0x000fe20000000800 */
[----:B------:R-:W-:Y:S01]  /*e100*/  @!PT LDS RZ, [RZ] ;  /* 0x00000000fffff984 */ /* 0x000fe20000000800 */
[----:B------:R1:W-:Y:S01]  /*e110*/  LDGSTS.E.BYPASS.LTC128B.128 [R9+0x11c00], desc[UR50][R2.64], !P1 ;  /* 0x11c0000002097fae */ /* 0x0003e2000c901d72 */
[----:B------:R-:W-:-:S09]  /*e120*/  NOP ;  /* 0x0000000000007918 */ /* 0x000fd20000000000 */
.L_x_14921:
        /* <DEDUP_REMOVED lines=11> */
.L_x_14922:
[----:B------:R1:W-:Y:S01]  /*e1e0*/  SYNCS.ARRIVE.TRANS64.A1T0 RZ, [R5+URZ+0x16830], RZ ;  /* 0x016830ff05ff79a7 */ /* 0x0003e2000810003f */
[----:B------:R-:W-:Y:S05]  /*e1f0*/  @!P2 BRA `(.L_x_14923) ;  /* 0x000000000004a947 */ /* 0x000fea0003800000 */
[----:B------:R-:W-:Y:S01]  /*e200*/  BPT.TRAP 0x1 ;  /* 0x000000040000795c */ /* 0x000fe20000300000 */
.L_x_14923:
[----:B------:R-:W-:Y:S01]  /*e210*/  SHF.L.U32 R2, R20, 0x1f, RZ ;  /* 0x0000001f14027819 */ /* 0x000fe200000006ff */
[----:B-1----:R-:W-:Y:S01]  /*e220*/  IMAD R5, R6, 0x8, R16 ;  /* 0x0000000806057824 */ /* 0x002fe200078e0210 */
[----:B------:R-:W-:Y:S03]  /*e230*/  BSSY B1, `(.L_x_14924) ;  /* 0x0000003000017945 */ /* 0x000fe60003800000 */
[----:B------:R-:W1:Y:S02]  /*e240*/  SYNCS.PHASECHK.TRANS64.TRYWAIT P0, [R5+URZ+0x16860], R2 ;  /* 0x01686002050075a7 */ /* 0x000e64000800017f */
[----:B-1----:R-:W-:Y:S05]  /*e250*/  @!P0 BRA `(.L_x_14925) ;  /* 0x0000003800a88947 */ /* 0x002fea0003800000 */
.L_x_15022:
[----:B------:R-:W-:Y:S05]  /*e260*/  BSYNC B1 ;  /* 0x0000000000017941 */ /* 0x000fea0003800000 */
.L_x_14924:
        /* <DEDUP_REMOVED lines=11> */
[----:B------:R-:W-:Y:S02]  /*e320*/  SHF.R.U32.HI R3, RZ, 0x3, R3 ;  /* 0x00000003ff037819 */ /* 0x000fe40000011603 */
[----:B------:R-:W-:-:S03]  /*e330*/  LEA R6, R6, R8, 0xd ;  /* 0x0000000806067211 */ /* 0x000fc600078e68ff */
        /* <DEDUP_REMOVED lines=24> */
[----:B0-----:R-:W-:-:S04]  /*e4c0*/  IADD3 R2, P0, R2, R7, RZ ;  /* 0x0000000702027210 */ /* 0x001fc80007f1e0ff */
[----:B-1----:R-:W-:Y:S02]  /*e4d0*/  IADD3.X R3, RZ, R3, RZ, P0, !PT ;  /* 0x00000003ff037210 */ /* 0x002fe400007fe4ff */
        /* <DEDUP_REMOVED lines=22> */
.L_x_15040:
        /* <DEDUP_REMOVED lines=19> */
[----:B------:R-:W-:Y:S02]  /*e770*/  IADD3 R3, R3, R7, RZ ;  /* 0x0000000703037210 */ /* 0x000fe40007ffe0ff */
[C---:B------:R-:W-:Y:S02]  /*e780*/  IMAD R7, R19.reuse, UR5, R0 ;  /* 0x0000000513077c24 */ /* 0x040fe4000f8e0200 */
[----:B------:R-:W-:Y:S01]  /*e790*/  IMAD.WIDE.U32 R2, R19, UR4, R2 ;  /* 0x0000000413027c25 */ /* 0x000fe2000f8e0002 */
[----:B------:R-:W-:-:S03]  /*e7a0*/  ULDC.64 UR4, c[0x0][0x318] ;  /* 0x0000c60000047ab9 */ /* 0x000fc60000000a00 */
[----:B------:R-:W-:Y:S01]  /*e7b0*/  IMAD.IADD R3, R7, 0x1, R3 ;  /* 0x0000000107037824 */ /* 0x000fe200078e0203 */
[----:B0-----:R-:W-:-:S04]  /*e7c0*/  LEA R17, P0, R2, UR4, 0x1 ;  /* 0x0000000402117c11 */ /* 0x001fc8000f8008ff */
[----:B------:R-:W-:Y:S02]  /*e7d0*/  LEA.HI.X R18, R2, UR5, R3, 0x1, P0 ;  /* 0x0000000502127c11 */ /* 0x000fe400080f0c03 */
[----:B------:R-:W-:-:S13]  /*e7e0*/  PLOP3.LUT P0, PT, PT, PT, PT, 0x80, 0x0 ;  /* 0x000000000000781c */ /* 0x000fda0003f0f070 */
.L_x_14927:
        /* <DEDUP_REMOVED lines=11> */
.L_x_14928:
        /* <DEDUP_REMOVED lines=8> */
.L_x_14916:
        /* <DEDUP_REMOVED lines=18> */
.L_x_14931:
[----:B------:R-:W-:Y:S05]  /*ea40*/  BSYNC B0 ;  /* 0x0000000000007941 */ /* 0x000fea0003800000 */
.L_x_14930:
[----:B-1----:R-:W-:-:S05]  /*ea50*/  IMAD.U32 R0, RZ, RZ, UR45 ;  /* 0x0000002dff007e24 */ /* 0x002fca000f8e00ff */
[----:B------:R-:W-:-:S13]  /*ea60*/  ISETP.NE.AND P0, PT, R0, 0x3, PT ;  /* 0x000000030000780c */ /* 0x000fda0003f05270 */
[----:B------:R-:W-:Y:S05]  /*ea70*/  @!P0 BRA `(.L_x_14932) ;  /* 0x0000000000048947 */ /* 0x000fea0003800000 */
[----:B------:R-:W-:Y:S01]  /*ea80*/  BPT.TRAP 0x1 ;  /* 0x000000040000795c */ /* 0x000fe20000300000 */
.L_x_14932:
[----:B------:R-:W-:Y:S01]  /*ea90*/  IMAD R4, R22, 0x8, R16 ;  /* 0x0000000816047824 */ /* 0x000fe200078e0210 */
[----:B0-----:R-:W-:Y:S01]  /*eaa0*/  SHF.L.U32 R3, R25, 0x1f, RZ ;  /* 0x0000001f19037819 */ /* 0x001fe200000006ff */
[----:B------:R-:W-:Y:S03]  /*eab0*/  BSSY B0, `(.L_x_14933) ;  /* 0x0000003000007945 */ /* 0x000fe60003800000 */
[----:B------:R-:W0:Y:S02]  /*eac0*/  SYNCS.PHASECHK.TRANS64.TRYWAIT P0, [R4+URZ+0x16860], R3 ;  /* 0x01686003040075a7 */ /* 0x000e24000800017f */
[----:B0-----:R-:W-:Y:S05]  /*ead0*/  @!P0 BRA `(.L_x_14934) ;  /* 0x0000003800e48947 */ /* 0x001fea0003800000 */
.L_x_15041:
[----:B------:R-:W-:Y:S05]  /*eae0*/  BSYNC B0 ;  /* 0x0000000000007941 */ /* 0x000fea0003800000 */
.L_x_14933:
        /* <DEDUP_REMOVED lines=10> */
[----:B------:R-:W-:Y:S02]  /*eb90*/  LOP3.LUT R2, R2, 0x38, R8, 0x78, !PT ;  /* 0x0000003802027812 */ /* 0x000fe400078e7808 */
[----:B------:R-:W-:Y:S02]  /*eba0*/  IADD3 R5, -R7, R5, RZ ;  /* 0x0000000507057210 */ /* 0x000fe40007ffe1ff */
        /* <DEDUP_REMOVED lines=19> */
[----:B------:R-:W0:Y:S02]  /*ece0*/  SHFL.IDX PT, R14, R17, 0x3, 0x181f ;  /* 0x00781f00110e7f89 */ /* 0x000e2400000e0000 */
[----:B------:R-:W-:Y:S02]  /*ecf0*/  IADD3.X R3, RZ, R7, RZ, P0, !PT ;  /* 0x00000007ff037210 */ /* 0x000fe400007fe4ff */
        /* <DEDUP_REMOVED lines=31> */
.L_x_15059:
[----:B0-----:R-:W-:-:S04]  /*eef0*/  IADD3 R2, P0, R14, R6, RZ ;  /* 0x000000060e027210 */ /* 0x001fc80007f1e0ff */
[----:B------:R-:W-:Y:S02]  /*ef00*/  IADD3.X R3, RZ, R7, RZ, P0, !PT ;  /* 0x00000007ff037210 */ /* 0x000fe400007fe4ff */
[----:B------:R-:W-:-:S13]  /*ef10*/  ISETP.LT.OR P0, PT, R5, 0x71, P2 ;  /* 0x000000710500780c */ /* 0x000fda0001701670 */
[----:B------:R-:W-:Y:S01]  /*ef20*/  @!PT LDS RZ, [RZ] ;  /* 0x00000000fffff984 */ /* 0x000fe20000000800 */
[----:B------:R-:W-:Y:S01]  /*ef30*/  @!PT LDS RZ, [RZ] ;  /* 0x00000000fffff984 */ /* 0x000fe20000000800 */
[----:B------:R-:W-:Y:S01]  /*ef40*/  @!PT LDS RZ, [RZ] ;  /* 0x00000000fffff984 */ /* 0x000fe20000000800 */
[----:B------:R0:W-:Y:S01]  /*ef50*/  LDGSTS.E.BYPASS.LTC128B.128 [R0+0x3c00], desc[UR50][R2.64], !P0 ;  /* 0x03c0000002007fae */ /* 0x0001e2000c101d72 */
[----:B------:R-:W-:Y:S01]  /*ef60*/  PLOP3.LUT P0, PT, PT, PT, PT, 0x80, 0x0 ;  /* 0x000000000000781c */ /* 0x000fe20003f0f070 */
[----:B------:R-:W-:-:S12]  /*ef70*/  NOP ;  /* 0x0000000000007918 */ /* 0x000fd80000000000 */
.L_x_14936:
        /* <DEDUP_REMOVED lines=11> */
.L_x_14937:
[----:B------:R0:W-:Y:S01]  /*f030*/  SYNCS.ARRIVE.TRANS64.A1T0 RZ, [R4+URZ+0x16850], RZ ;  /* 0x016850ff04ff79a7 */ /* 0x0001e2000810003f */
[----:B------:R-:W-:-:S05]  /*f040*/  VIADD R22, R22, 0x1 ;  /* 0x0000000116167836 */ /* 0x000fca0000000000 */
[----:B------:R-:W-:-:S04]  /*f050*/  ISETP.NE.AND P0, PT, R22, 0x2, PT ;  /* 0x000000021600780c */ /* 0x000fc80003f05270 */
[----:B------:R-:W-:Y:S02]  /*f060*/  SEL R0, RZ, 0x1, P0 ;  /* 0x00000001ff007807 */ /* 0x000fe40000000000 */
[----:B------:R-:W-:Y:S02]  /*f070*/  SEL R22, R22, RZ, P0 ;  /* 0x000000ff16167207 */ /* 0x000fe40000000000 */
[----:B0-----:R-:W-:-:S07]  /*f080*/  LOP3.LUT R25, R25, R0, RZ, 0x3c, !PT ;  /* 0x0000000019197212 */ /* 0x001fce00078e3cff */
.L_x_14897:
[----:B------:R-:W-:Y:S05]  /*f090*/  BSYNC B7 ;  /* 0x0000000000077941 */ /* 0x000fea0003800000 */
.L_x_14895:
        /* <DEDUP_REMOVED lines=13> */
.L_x_14938:
[----:B------:R-:W-:-:S03]  /*f170*/  UMOV UR4, 0xffffffff ;  /* 0xffffffff00047882 */ /* 0x000fc60000000000 */
[----:B------:R-:W-:Y:S05]  /*f180*/  BRA.DIV UR4, `(.L_x_14940) ;  /* 0x0000003e04907947 */ /* 0x000fea000b800000 */
[----:B-----5:R2:W3:Y:S02]  /*f190*/  SHFL.IDX PT, R14, R2, RZ, 0x1f ;  /* 0x00001fff020e7589 */ /* 0x0204e400000e0000 */
.L_x_15062:
        /* <DEDUP_REMOVED lines=8> */
.L_x_14939:
[----:B-1----:R-:W4:Y:S01]  /*f220*/  LDL R0, [R1+0xc] ;  /* 0x00000c0001007983 */ /* 0x002f220000100800 */
[----:B------:R-:W-:Y:S02]  /*f230*/  ULDC UR4, c[0x0][0xc38] ;  /* 0x00030e0000047ab9 */ /* 0x000fe40000000800 */
[----:B----4-:R-:W-:-:S13]  /*f240*/  ISETP.GE.AND P0, PT, R0, UR4, PT ;  /* 0x0000000400007c0c */ /* 0x010fda000bf06270 */
[----:B------:R-:W-:Y:S05]  /*f250*/  @!P0 BRA `(.L_x_14941) ;  /* 0xffffffc000448947 */ /* 0x000fea000383ffff */
.L_x_14892:
        /* <DEDUP_REMOVED lines=12> */
.L_x_15063:
[----:B------:R-:W-:Y:S05]  /*f320*/  BSYNC B0 ;  /* 0x0000000000007941 */ /* 0x000fea0003800000 */
.L_x_14942:
[----:B------:R-:W-:-:S03]  /*f330*/  UMOV UR4, 0xffffffff ;  /* 0xffffffff00047882 */ /* 0x000fc60000000000 */
[----:B------:R-:W-:Y:S05]  /*f340*/  BRA.DIV UR4, `(.L_x_14944) ;  /* 0x0000003e045c7947 */ /* 0x000fea000b800000 */
[----:B-1----:R-:W1:Y:S02]  /*f350*/  S2R R0, SR_TID.X ;  /* 0x0000000000007919 */ /* 0x002e640000002100 */
[----:B-1----:R-:W-:-:S04]  /*f360*/  SHF.R.U32.HI R0, RZ, 0x5, R0 ;  /* 0x00000005ff007819 */ /* 0x002fc80000011600 */
[----:B------:R-:W-:-:S05]  /*f370*/  LOP3.LUT R0, R0, 0x3, RZ, 0xc0, !PT ;  /* 0x0000000300007812 */ /* 0x000fca00078ec0ff */
[----:B------:R1:W2:Y:S02]  /*f380*/  SHFL.IDX PT, R14, R0, RZ, 0x1f ;  /* 0x00001fff000e7589 */ /* 0x0002a400000e0000 */
.L_x_15066:
[----:B--2---:R-:W-:Y:S01]  /*f390*/  ISETP.NE.AND P0, PT, R14, RZ, PT ;  /* 0x000000ff0e00720c */ /* 0x004fe20003f05270 */
[----:B------:R-:W-:-:S12]  /*f3a0*/  BSSY B0, `(.L_x_14945) ;  /* 0x0000024000007945 */ /* 0x000fd80003800000 */
[----:B------:R-:W-:Y:S05]  /*f3b0*/  @P0 BRA `(.L_x_14946) ;  /* 0x0000000000880947 */ /* 0x000fea0003800000 */
[----:B------:R-:W-:-:S03]  /*f3c0*/  UMOV UR4, 0xffffffff ;  /* 0xffffffff00047882 */ /* 0x000fc60000000000 */
[----:B------:R-:W-:Y:S05]  /*f3d0*/  BRA.DIV UR4, `(.L_x_14947) ;  /* 0x0000003e046c7947 */ /* 0x000fea000b800000 */
[----:B------:R-:W-:-:S13]  /*f3e0*/  ELECT P6, URZ, PT ;  /* 0x00000000003f782f */ /* 0x000fda00038c0000 */
.L_x_15069:
[----:B------:R-:W-:Y:S05]  /*f3f0*/  @!P6 BRA `(.L_x_14946) ;  /* 0x000000000078e947 */ /* 0x000fea0003800000 */
[----:B------:R-:W-:-:S06]  /*f400*/  ULOP3.LUT UR4, UR39, 0x2, URZ, 0xfc, !UPT ;  /* 0x0000000227047892 */ /* 0x000fcc000f8efc3f */
[----:B-1----:R-:W-:-:S04]  /*f410*/  MOV R0, UR4 ;  /* 0x0000000400007c02 */ /* 0x002fc80008000f00 */
[----:B------:R-:W-:-:S13]  /*f420*/  ISETP.NE.AND P0, PT, R0, 0x3, PT ;  /* 0x000000030000780c */ /* 0x000fda0003f05270 */
[----:B------:R-:W-:Y:S05]  /*f430*/  @!P0 BRA `(.L_x_14948) ;  /* 0x0000000000048947 */ /* 0x000fea0003800000 */
[----:B------:R-:W-:Y:S01]  /*f440*/  BPT.TRAP 0x1 ;  /* 0x000000040000795c */ /* 0x000fe20000300000 */
.L_x_14948:
[C---:B------:R-:W-:Y:S01]  /*f450*/  IMAD R3, R22.reuse, 0x8, R5 ;  /* 0x0000000816037824 */ /* 0x040fe200078e0205 */
[----:B------:R-:W-:Y:S01]  /*f460*/  SHF.L.U32 R2, R25, 0x1f, RZ ;  /* 0x0000001f19027819 */ /* 0x000fe200000006ff */
[----:B------:R-:W-:-:S03]  /*f470*/  VIADD R22, R22, 0x1 ;  /* 0x0000000116167836 */ /* 0x000fc60000000000 */
[----:B------:R-:W1:Y:S02]  /*f480*/  SYNCS.PHASECHK.TRANS64.TRYWAIT P1, [R3+URZ+0x16840], R2 ;  /* 0x01684002030075a7 */ /* 0x000e64000802017f */
[----:B------:R-:W-:-:S04]  /*f490*/  ISETP.NE.AND P2, PT, R22, 0x2, PT ;  /* 0x000000021600780c */ /* 0x000fc80003f45270 */
[----:B------:R-:W-:Y:S01]  /*f4a0*/  SEL R0, RZ, 0x1, P2 ;  /* 0x00000001ff007807 */ /* 0x000fe20001000000 */
[----:B-1----:R-:W-:Y:S08]  /*f4b0*/  @!P1 BRA `(.L_x_14949) ;  /* 0x0000003c00549947 */ /* 0x002ff00003800000 */
.L_x_15070:
[----:B------:R-:W-:Y:S02]  /*f4c0*/  SEL R22, R22, RZ, P2 ;  /* 0x000000ff16167207 */ /* 0x000fe40001000000 */
[----:B------:R-:W-:Y:S01]  /*f4d0*/  LOP3.LUT R0, R25, R0, RZ, 0x3c, !PT ;  /* 0x0000000019007212 */ /* 0x000fe200078e3cff */
[----:B------:R-:W-:Y:S06]  /*f4e0*/  @!P0 BRA `(.L_x_14950) ;  /* 0x0000000000048947 */ /* 0x000fec0003800000 */
[----:B------:R-:W-:Y:S01]  /*f4f0*/  BPT.TRAP 0x1 ;  /* 0x000000040000795c */ /* 0x000fe20000300000 */
.L_x_14950:
[----:B------:R-:W-:Y:S01]  /*f500*/  IMAD R5, R22, 0x8, R5 ;  /* 0x0000000816057824 */ /* 0x000fe200078e0205 */
[----:B------:R-:W-:-:S04]  /*f510*/  SHF.L.U32 R0, R0, 0x1f, RZ ;  /* 0x0000001f00007819 */ /* 0x000fc800000006ff */
[----:B------:R-:W2:Y:S02]  /*f520*/  SYNCS.PHASECHK.TRANS64.TRYWAIT P1, [R5+URZ+0x16840], R0 ;  /* 0x01684000050075a7 */ /* 0x000ea4000802017f */
[----:B--2---:R-:W-:Y:S05]  /*f530*/  @!P1 BRA `(.L_x_14951) ;  /* 0x0000003c00489947 */ /* 0x004fea0003800000 */
.L_x_15071:
[----:B------:R-:W-:Y:S05]  /*f540*/  @!P0 BRA `(.L_x_14952) ;  /* 0x0000000000048947 */ /* 0x000fea0003800000 */
[----:B------:R-:W-:Y:S01]  /*f550*/  BPT.TRAP 0x1 ;  /* 0x000000040000795c */ /* 0x000fe20000300000 */
.L_x_14952:
[----:B------:R-:W3:Y:S02]  /*f560*/  SYNCS.PHASECHK.TRANS64.TRYWAIT P1, [R3+URZ+0x16860], R2 ;  /* 0x01686002030075a7 */ /* 0x000ee4000802017f */
[----:B---3--:R-:W-:Y:S05]  /*f570*/  @!P1 BRA `(.L_x_14953) ;  /* 0x0000003c004c9947 */ /* 0x008fea0003800000 */
.L_x_15072:
[----:B------:R-:W-:Y:S05]  /*f580*/  @!P0 BRA `(.L_x_14954) ;  /* 0x0000000000048947 */ /* 0x000fea0003800000 */
[----:B------:R-:W-:Y:S01]  /*f590*/  BPT.TRAP 0x1 ;  /* 0x000000040000795c */ /* 0x000fe20000300000 */
.L_x_14954:
[----:B----4-:R4:W0:Y:S02]  /*f5a0*/  SYNCS.PHASECHK.TRANS64.TRYWAIT P0, [R5+URZ+0x16860], R0 ;  /* 0x01686000050075a7 */ /* 0x010824000800017f */
[----:B0-----:R-:W-:Y:S05]  /*f5b0*/  @!P0 NANOSLEEP.SYNCS 0x989680 ;  /* 0x009896800000895d */ /* 0x001fea0003900000 */
[----:B------:R-:W0:Y:S02]  /*f5c0*/  @!P0 SYNCS.PHASECHK.TRANS64 P0, [R5+URZ+0x16860], R0 ;  /* 0x01686000050085a7 */ /* 0x000e24000800007f */
[----:B0-----:R-:W-:Y:S05]  /*f5d0*/  @!P0 BRA `(.L_x_14954) ;  /* 0xfffffffc00f08947 */ /* 0x001fea000383ffff */
.L_x_14946:
[----:B------:R-:W-:Y:S05]  /*f5e0*/  BSYNC B0 ;  /* 0x0000000000007941 */ /* 0x000fea0003800000 */
.L_x_14945:
[----:B------:R-:W-:Y:S05]  /*f5f0*/  EXIT ;  /* 0x000000000000794d */ /* 0x000fea0003800000 */
.L_x_14851:
[----:B0-----:R-:W-:-:S04]  /*f600*/  IMAD.U32 R3, RZ, RZ, UR45 ;  /* 0x0000002dff037e24 */ /* 0x001fc8000f8e00ff */
[----:B------:R0:W1:Y:S03]  /*f610*/  SYNCS.PHASECHK.TRANS64.TRYWAIT P1, [R3+URZ+0x16800], R0 ;  /* 0x01680000030075a7 */ /* 0x000066000802017f */
[----:B-1----:R-:W-:Y:S05]  /*f620*/  @!P1 NANOSLEEP.SYNCS 0x989680 ;  /* 0x009896800000995d */ /* 0x002fea0003900000 */
[----:B------:R-:W1:Y:S02]  /*f630*/  @!P1 SYNCS.PHASECHK.TRANS64 P1, [R3+URZ+0x16800], R0 ;  /* 0x01680000030095a7 */ /* 0x000e64000802007f */
[----:B-1----:R-:W-:Y:S05]  /*f640*/  @!P1 BRA `(.L_x_14851) ;  /* 0xfffffffc00ec9947 */ /* 0x002fea000383ffff */
[----:B------:R-:W-:Y:S05]  /*f650*/  BRA `(.L_x_14955) ;  /* 0xffffff1c00b07947 */ /* 0x000fea000383ffff */
.L_x_14855:
[----:B-1----:R1:W2:Y:S02]  /*f660*/  SYNCS.PHASECHK.TRANS64.TRYWAIT P1, [R0+URZ+0x16830], R3 ;  /* 0x01683003000075a7 */ /* 0x0022a4000802017f */
[----:B--2---:R-:W-:Y:S05]  /*f670*/  @!P1 NANOSLEEP.SYNCS 0x989680 ;  /* 0x009896800000995d */ /* 0x004fea0003900000 */
[----:B------:R-:W2:Y:S02]  /*f680*/  @!P1 SYNCS.PHASECHK.TRANS64 P1, [R0+URZ+0x16830], R3 ;  /* 0x01683003000095a7 */ /* 0x000ea4000802007f */
[----:B--2---:R-:W-:Y:S05]  /*f690*/  @!P1 BRA `(.L_x_14855) ;  /* 0xfffffffc00f09947 */ /* 0x004fea000383ffff */
[----:B------:R-:W-:Y:S05]  /*f6a0*/  BRA `(.L_x_14854) ;  /* 0xffffff1c00cc7947 */ /* 0x000fea000383ffff */
.L_x_14861:
[----:B-1----:R-:W-:-:S04]  /*f6b0*/  IMAD.U32 R6, RZ, RZ, UR6 ;  /* 0x00000006ff067e24 */ /* 0x002fc8000f8e00ff */
[----:B------:R1:W2:Y:S03]  /*f6c0*/  SYNCS.PHASECHK.TRANS64.TRYWAIT P1, [R6+URZ+0x16830], R5 ;  /* 0x01683005060075a7 */ /* 0x0002a6000802017f */
[----:B--2---:R-:W-:Y:S05]  /*f6d0*/  @!P1 NANOSLEEP.SYNCS 0x989680 ;  /* 0x009896800000995d */ /* 0x004fea0003900000 */
[----:B------:R-:W2:Y:S02]  /*f6e0*/  @!P1 SYNCS.PHASECHK.TRANS64 P1, [R6+URZ+0x16830], R5 ;  /* 0x01683005060095a7 */ /* 0x000ea4000802007f */
[----:B--2---:R-:W-:Y:S05]  /*f6f0*/  @!P1 BRA `(.L_x_14861) ;  /* 0xfffffffc00ec9947 */ /* 0x004fea000383ffff */
[----:B------:R-:W-:Y:S05]  /*f700*/  BRA `(.L_x_14858) ;  /* 0xffffff4800547947 */ /* 0x000fea000383ffff */
.L_x_14865:
[----:B-1----:R-:W-:-:S04]  /*f710*/  MOV R6, UR6 ;  /* 0x0000000600067c02 */ /* 0x002fc80008000f00 */
[----:B------:R1:W2:Y:S03]  /*f720*/  SYNCS.PHASECHK.TRANS64.TRYWAIT P1, [R6+URZ+0x16850], R5 ;  /* 0x01685005060075a7 */ /* 0x0002a6000802017f */
[----:B--2---:R-:W-:Y:S05]  /*f730*/  @!P1 NANOSLEEP.SYNCS 0x989680 ;  /* 0x009896800000995d */ /* 0x004fea0003900000 */
[----:B------:R-:W2:Y:S02]  /*f740*/  @!P1 SYNCS.PHASECHK.TRANS64 P1, [R6+URZ+0x16850], R5 ;  /* 0x01685005060095a7 */ /* 0x000ea4000802007f */
[----:B--2---:R-:W-:Y:S05]  /*f750*/  @!P1 BRA `(.L_x_14865) ;  /* 0xfffffffc00ec9947 */ /* 0x004fea000383ffff */
[----:B------:R-:W-:Y:S05]  /*f760*/  BRA `(.L_x_14862) ;  /* 0xffffff4800d07947 */ /* 0x000fea000383ffff */
.L_x_14873:
[----:B-1----:R-:W-:-:S04]  /*f770*/  IMAD.U32 R6, RZ, RZ, UR6 ;  /* 0x00000006ff067e24 */ /* 0x002fc8000f8e00ff */
[----:B------:R1:W2:Y:S03]  /*f780*/  SYNCS.PHASECHK.TRANS64.TRYWAIT P1, [R6+URZ+0x16830], R5 ;  /* 0x01683005060075a7 */ /* 0x0002a6000802017f */
[----:B--2---:R-:W-:Y:S05]  /*f790*/  @!P1 NANOSLEEP.SYNCS 0x989680 ;  /* 0x009896800000995d */ /* 0x004fea0003900000 */
[----:B------:R-:W2:Y:S02]  /*f7a0*/  @!P1 SYNCS.PHASECHK.TRANS64 P1, [R6+URZ+0x16830], R5 ;  /* 0x01683005060095a7 */ /* 0x000ea4000802007f */
[----:B--2---:R-:W-:Y:S05]  /*f7b0*/  @!P1 BRA `(.L_x_14873) ;  /* 0xfffffffc00ec9947 */ /* 0x004fea000383ffff */
[----:B------:R-:W-:Y:S05]  /*f7c0*/  BRA `(.L_x_14870) ;  /* 0xffffff7400e07947 */ /* 0x000fea000383ffff */
.L_x_14877:
[----:B-1----:R-:W-:-:S04]  /*f7d0*/  IMAD.U32 R6, RZ, RZ, UR6 ;  /* 0x00000006ff067e24 */ /* 0x002fc8000f8e00ff */
[----:B------:R1:W2:Y:S03]  /*f7e0*/  SYNCS.PHASECHK.TRANS64.TRYWAIT P1, [R6+URZ+0x16850], R5 ;  /* 0x01685005060075a7 */ /* 0x0002a6000802017f */
[----:B--2---:R-:W-:Y:S05]  /*f7f0*/  @!P1 NANOSLEEP.SYNCS 0x989680 ;  /* 0x009896800000995d */ /* 0x004fea0003900000 */
[----:B------:R-:W2:Y:S02]  /*f800*/  @!P1 SYNCS.PHASECHK.TRANS64 P1, [R6+URZ+0x16850], R5 ;  /* 0x01685005060095a7 */ /* 0x000ea4000802007f */
[----:B--2---:R-:W-:Y:S05]  /*f810*/  @!P1 BRA `(.L_x_14877) ;  /* 0xfffffffc00ec9947 */ /* 0x004fea000383ffff */
[----:B------:R-:W-:Y:S05]  /*f820*/  BRA `(.L_x_14874) ;  /* 0xffffff78005c7947 */ /* 0x000fea000383ffff */
.L_x_14884:
[----:B-1----:R-:W-:-:S04]  /*f830*/  IMAD.U32 R4, RZ, RZ, UR5 ;  /* 0x00000005ff047e24 */ /* 0x002fc8000f8e00ff */
[----:B------:R1:W2:Y:S03]  /*f840*/  SYNCS.PHASECHK.TRANS64.TRYWAIT P1, [R4+URZ+0x16850], R3 ;  /* 0x01685003040075a7 */ /* 0x0002a6000802017f */
[----:B--2---:R-:W-:Y:S05]  /*f850*/  @!P1 NANOSLEEP.SYNCS 0x989680 ;  /* 0x009896800000995d */ /* 0x004fea0003900000 */
[----:B------:R-:W2:Y:S02]  /*f860*/  @!P1 SYNCS.PHASECHK.TRANS64 P1, [R4+URZ+0x16850], R3 ;  /* 0x01685003040095a7 */ /* 0x000ea4000802007f */
[----:B--2---:R-:W-:Y:S05]  /*f870*/  @!P1 BRA `(.L_x_14884) ;  /* 0xfffffffc00ec9947 */ /* 0x004fea000383ffff */
[----:B------:R-:W-:Y:S05]  /*f880*/  BRA `(.L_x_14883) ;  /* 0xffffff9800cc7947 */ /* 0x000fea000383ffff */
.L_x_14903:
[----:B------:R-:W3:Y:S01]  /*f890*/  S2R R17, SR_TID.X ;  /* 0x0000000000117919 */ /* 0x000ee20000002100 */
[----:B------:R-:W-:Y:S01]  /*f8a0*/  IMAD.MOV.U32 R12, RZ, RZ, RZ ;  /* 0x000000ffff0c7224 */ /* 0x000fe200078e00ff */
[----:B------:R-:W-:Y:S01]  /*f8b0*/  MOV R11, 0x1f ;  /* 0x0000001f000b7802 */ /* 0x000fe20000000f00 */
[----:B------:R-:W-:Y:S01]  /*f8c0*/  IMAD.MOV.U32 R15, RZ, RZ, -0x1 ;  /* 0xffffffffff0f7424 */ /* 0x000fe200078e00ff */
[----:B---3--:R-:W-:-:S04]  /*f8d0*/  SHF.R.U32.HI R17, RZ, 0x5, R17 ;  /* 0x00000005ff117819 */ /* 0x008fc80000011611 */
[----:B------:R-:W-:-:S05]  /*f8e0*/  LOP3.LUT R17, R17, 0x3, RZ, 0xc0, !PT ;  /* 0x0000000311117812 */ /* 0x000fca00078ec0ff */
[----:B------:R-:W-:-:S07]  /*f8f0*/  IMAD.MOV.U32 R13, RZ, RZ, R17 ;  /* 0x000000ffff0d7224 */ /* 0x000fce00078e0011 */
[----:B012--5:R-:W-:Y:S05]  /*f900*/  WARPSYNC.COLLECTIVE R15, `(.L_x_14956) ;  /* 0x000000000f087348 */ /* 0x027fea0003c00000 */
[----:B------:R3:W4:Y:S02]  /*f910*/  SHFL.IDX P6, R14, R13, R12, R11 ;  /* 0x0000000c0d0e7389 */ /* 0x00072400000c000b */
[----:B012345:R-:W-:Y:S01]  /*f920*/  ENDCOLLECTIVE ;  /* 0x000000000000791b */ /* 0x03ffe20003800000 */
.L_x_14956:
[----:B------:R-:W-:Y:S05]  /*f930*/  BRA `(.L_x_14957) ;  /* 0xffffffc400147947 */ /* 0x000fea000383ffff */
.L_x_14906:
[----:B0-----:R0:W1:Y:S02]  /*f940*/  SYNCS.PHASECHK.TRANS64.TRYWAIT P0, [R0+URZ+0x16840], R2 ;  /* 0x01684002000075a7 */ /* 0x001064000800017f */
[----:B-1----:R-:W-:Y:S05]  /*f950*/  @!P0 NANOSLEEP.SYNCS 0x989680 ;  /* 0x009896800000895d */ /* 0x002fea0003900000 */
[----:B------:R-:W1:Y:S02]  /*f960*/  @!P0 SYNCS.PHASECHK.TRANS64 P0, [R0+URZ+0x16840], R2 ;  /* 0x01684002000085a7 */ /* 0x000e64000800007f */
[----:B-1----:R-:W-:Y:S05]  /*f970*/  @!P0 BRA `(.L_x_14906) ;  /* 0xfffffffc00f08947 */ /* 0x002fea000383ffff */
[----:B------:R-:W-:Y:S05]  /*f980*/  BRA `(.L_x_14958) ;  /* 0xffffffc8001c7947 */ /* 0x000fea000383ffff */
.L_x_14907:
        /* <DEDUP_REMOVED lines=8> */
.L_x_14960:
[----:B------:R-:W-:Y:S05]  /*fa10*/  BSYNC B0 ;  /* 0x0000000000007941 */ /* 0x000fea0003800000 */
.L_x_14959:
        /* <DEDUP_REMOVED lines=9> */
.L_x_14961:
[----:B------:R-:W-:Y:S02]  /*fab0*/  IMAD.MOV.U32 R13, RZ, RZ, R5 ;  /* 0x000000ffff0d7224 */ /* 0x000fe400078e0005 */
[----:B------:R-:W-:Y:S02]  /*fac0*/  IMAD.MOV.U32 R12, RZ, RZ, 0x1 ;  /* 0x00000001ff0c7424 */ /* 0x000fe400078e00ff */
[----:B------:R-:W-:-:S07]  /*fad0*/  IMAD.MOV.U32 R3, RZ, RZ, R14 ;  /* 0x000000ffff037224 */ /* 0x000fce00078e000e */
[----:B------:R-:W-:Y:S05]  /*fae0*/  WARPSYNC.COLLECTIVE R15, `(.L_x_14962) ;  /* 0x000000000f087348 */ /* 0x000fea0003c00000 */
[----:B------:R0:W1:Y:S02]  /*faf0*/  SHFL.IDX P6, R14, R13, R12, R11 ;  /* 0x0000000c0d0e7389 */ /* 0x00006400000c000b */
[----:B01----:R-:W-:Y:S01]  /*fb00*/  ENDCOLLECTIVE ;  /* 0x000000000000791b */ /* 0x003fe20003800000 */
.L_x_14962:
        /* <DEDUP_REMOVED lines=15> */
.L_x_14963:
[----:B------:R-:W-:Y:S02]  /*fc00*/  @P1 IMAD R8, R6, 0x2, R16 ;  /* 0x0000000206081824 */ /* 0x000fe400078e0210 */
[----:B------:R-:W-:Y:S02]  /*fc10*/  IMAD.MOV.U32 R13, RZ, RZ, R5 ;  /* 0x000000ffff0d7224 */ /* 0x000fe400078e0005 */
[----:B------:R-:W-:Y:S01]  /*fc20*/  IMAD.MOV.U32 R12, RZ, RZ, 0x2 ;  /* 0x00000002ff0c7424 */ /* 0x000fe200078e00ff */
[----:B------:R-:W-:-:S07]  /*fc30*/  MOV R3, R14 ;  /* 0x0000000e00037202 */ /* 0x000fce0000000f00 */
[----:B------:R-:W-:Y:S05]  /*fc40*/  WARPSYNC.COLLECTIVE R15, `(.L_x_14964) ;  /* 0x000000000f087348 */ /* 0x000fea0003c00000 */
[----:B------:R0:W1:Y:S02]  /*fc50*/  SHFL.IDX P6, R14, R13, R12, R11 ;  /* 0x0000000c0d0e7389 */ /* 0x00006400000c000b */
[----:B01----:R-:W-:Y:S01]  /*fc60*/  ENDCOLLECTIVE ;  /* 0x000000000000791b */ /* 0x003fe20003800000 */
.L_x_14964:
        /* <DEDUP_REMOVED lines=15> */
.L_x_14965:
[----:B------:R-:W-:Y:S02]  /*fd60*/  @P1 IMAD R8, R6, 0x2, R16 ;  /* 0x0000000206081824 */ /* 0x000fe400078e0210 */
[----:B------:R-:W-:Y:S02]  /*fd70*/  IMAD.MOV.U32 R13, RZ, RZ, R5 ;  /* 0x000000ffff0d7224 */ /* 0x000fe400078e0005 */
[----:B------:R-:W-:Y:S02]  /*fd80*/  IMAD.MOV.U32 R12, RZ, RZ, 0x3 ;  /* 0x00000003ff0c7424 */ /* 0x000fe400078e00ff */
[----:B------:R-:W-:-:S07]  /*fd90*/  IMAD.MOV.U32 R3, RZ, RZ, R14 ;  /* 0x000000ffff037224 */ /* 0x000fce00078e000e */
[----:B------:R-:W-:Y:S05]  /*fda0*/  WARPSYNC.COLLECTIVE R15, `(.L_x_14966) ;  /* 0x000000000f087348 */ /* 0x000fea0003c00000 */
[----:B------:R0:W1:Y:S02]  /*fdb0*/  SHFL.IDX P6, R14, R13, R12, R11 ;  /* 0x0000000c0d0e7389 */ /* 0x00006400000c000b */
[----:B01----:R-:W-:Y:S01]  /*fdc0*/  ENDCOLLECTIVE ;  /* 0x000000000000791b */ /* 0x003fe20003800000 */
.L_x_14966:
        /* <DEDUP_REMOVED lines=15> */
.L_x_14967:
[----:B------:R-:W-:Y:S02]  /*fec0*/  @P1 IMAD R8, R6, 0x2, R16 ;  /* 0x0000000206081824 */ /* 0x000fe400078e0210 */
[----:B------:R-:W-:Y:S01]  /*fed0*/  IMAD.MOV.U32 R13, RZ, RZ, R5 ;  /* 0x000000ffff0d7224 */ /* 0x000fe200078e0005 */
[----:B------:R-:W-:Y:S01]  /*fee0*/  MOV R12, 0x4 ;  /* 0x00000004000c7802 */ /* 0x000fe20000000f00 */
[----:B------:R-:W-:-:S07]  /*fef0*/  IMAD.MOV.U32 R3, RZ, RZ, R14 ;  /* 0x000000ffff037224 */ /* 0x000fce00078e000e */
[----:B------:R-:W-:Y:S05]  /*ff00*/  WARPSYNC.COLLECTIVE R15, `(.L_x_14968) ;  /* 0x000000000f087348 */ /* 0x000fea0003c00000 */
[----:B------:R0:W1:Y:S02]  /*ff10*/  SHFL.IDX P6, R14, R13, R12, R11 ;  /* 0x0000000c0d0e7389 */ /* 0x00006400000c000b */
[----:B01----:R-:W-:Y:S01]  /*ff20*/  ENDCOLLECTIVE ;  /* 0x000000000000791b */ /* 0x003fe20003800000 */
.L_x_14968:
        /* <DEDUP_REMOVED lines=15> */
.L_x_14969:
[----:B------:R-:W-:Y:S01]  /*10020*/  @P1 IMAD R8, R6, 0x2, R16 ;  /* 0x0000000206081824 */ /* 0x000fe200078e0210 */
[----:B------:R-:W-:Y:S01]  /*10030*/  MOV R13, R5 ;  /* 0x00000005000d7202 */ /* 0x000fe20000000f00 */
[----:B------:R-:W-:Y:S02]  /*10040*/  IMAD.MOV.U32 R12, RZ, RZ, 0x5 ;  /* 0x00000005ff0c7424 */ /* 0x000fe400078e00ff */
[----:B------:R-:W-:-:S07]  /*10050*/  IMAD.MOV.U32 R3, RZ, RZ, R14 ;  /* 0x000000ffff037224 */ /* 0x000fce00078e000e */
[----:B------:R-:W-:Y:S05]  /*10060*/  WARPSYNC.COLLECTIVE R15, `(.L_x_14970) ;  /* 0x000000000f087348 */ /* 0x000fea0003c00000 */
[----:B------:R0:W1:Y:S02]  /*10070*/  SHFL.IDX P6, R14, R13, R12, R11 ;  /* 0x0000000c0d0e7389 */ /* 0x00006400000c000b */
[----:B01----:R-:W-:Y:S01]  /*10080*/  ENDCOLLECTIVE ;  /* 0x000000000000791b */ /* 0x003fe20003800000 */
.L_x_14970:
        /* <DEDUP_REMOVED lines=15> */
.L_x_14971:
[----:B------:R-:W-:Y:S01]  /*10180*/  @P1 LEA R8, R6, R16, 0x1 ;  /* 0x0000001006081211 */ /* 0x000fe200078e08ff */
[----:B------:R-:W-:Y:S02]  /*10190*/  IMAD.MOV.U32 R13, RZ, RZ, R5 ;  /* 0x000000ffff0d7224 */ /* 0x000fe400078e0005 */
[----:B------:R-:W-:Y:S02]  /*101a0*/  IMAD.MOV.U32 R12, RZ, RZ, 0x6 ;  /* 0x00000006ff0c7424 */ /* 0x000fe400078e00ff */
[----:B------:R-:W-:-:S07]  /*101b0*/  IMAD.MOV.U32 R3, RZ, RZ, R14 ;  /* 0x000000ffff037224 */ /* 0x000fce00078e000e */
[----:B------:R-:W-:Y:S05]  /*101c0*/  WARPSYNC.COLLECTIVE R15, `(.L_x_14972) ;  /* 0x000000000f087348 */ /* 0x000fea0003c00000 */
[----:B------:R0:W1:Y:S02]  /*101d0*/  SHFL.IDX P6, R14, R13, R12, R11 ;  /* 0x0000000c0d0e7389 */ /* 0x00006400000c000b */
[----:B01----:R-:W-:Y:S01]  /*101e0*/  ENDCOLLECTIVE ;  /* 0x000000000000791b */ /* 0x003fe20003800000 */
.L_x_14972:
        /* <DEDUP_REMOVED lines=15> */
.L_x_14973:
[----:B------:R-:W-:Y:S02]  /*102e0*/  @P1 IMAD R8, R6, 0x2, R16 ;  /* 0x0000000206081824 */ /* 0x000fe400078e0210 */
[----:B------:R-:W-:Y:S02]  /*102f0*/  IMAD.MOV.U32 R13, RZ, RZ, R5 ;  /* 0x000000ffff0d7224 */ /* 0x000fe400078e0005 */
[----:B------:R-:W-:Y:S02]  /*10300*/  IMAD.MOV.U32 R12, RZ, RZ, 0x7 ;  /* 0x00000007ff0c7424 */ /* 0x000fe400078e00ff */
[----:B------:R-:W-:-:S07]  /*10310*/  IMAD.MOV.U32 R3, RZ, RZ, R14 ;  /* 0x000000ffff037224 */ /* 0x000fce00078e000e */
[----:B------:R-:W-:Y:S05]  /*10320*/  WARPSYNC.COLLECTIVE R15, `(.L_x_14974) ;  /* 0x000000000f087348 */ /* 0x000fea0003c00000 */
[----:B------:R0:W1:Y:S02]  /*10330*/  SHFL.IDX P6, R14, R13, R12, R11 ;  /* 0x0000000c0d0e7389 */ /* 0x00006400000c000b */
[----:B01----:R-:W-:Y:S01]  /*10340*/  ENDCOLLECTIVE ;  /* 0x000000000000791b */ /* 0x003fe20003800000 */
.L_x_14974:
        /* <DEDUP_REMOVED lines=14> */
.L_x_14975:
[----:B------:R-:W-:Y:S05]  /*10430*/  BRA `(.L_x_14976) ;  /* 0xffffffc4001c7947 */ /* 0x000fea000383ffff */
.L_x_14912:
[----:B------:R-:W-:Y:S01]  /*10440*/  MOV R13, R4 ;  /* 0x00000004000d7202 */ /* 0x000fe20000000f00 */
[----:B------:R-:W-:Y:S02]  /*10450*/  IMAD.MOV.U32 R12, RZ, RZ, RZ ;  /* 0x000000ffff0c7224 */ /* 0x000fe400078e00ff */
[----:B------:R-:W-:Y:S02]  /*10460*/  IMAD.MOV.U32 R11, RZ, RZ, 0x181f ;  /* 0x0000181fff0b7424 */ /* 0x000fe400078e00ff */
[----:B------:R-:W-:Y:S02]  /*10470*/  IMAD.MOV.U32 R15, RZ, RZ, -0x1 ;  /* 0xffffffffff0f7424 */ /* 0x000fe400078e00ff */
[----:B------:R-:W-:-:S07]  /*10480*/  IMAD.U32 R6, RZ, RZ, UR43 ;  /* 0x0000002bff067e24 */ /* 0x000fce000f8e00ff */
[----:B-----5:R-:W-:Y:S05]  /*10490*/  WARPSYNC.COLLECTIVE R15, `(.L_x_14977) ;  /* 0x000000000f087348 */ /* 0x020fea0003c00000 */
[----:B------:R0:W1:Y:S02]  /*104a0*/  SHFL.IDX P6, R14, R13, R12, R11 ;  /* 0x0000000c0d0e7389 */ /* 0x00006400000c000b */
[----:B01---5:R-:W-:Y:S01]  /*104b0*/  ENDCOLLECTIVE ;  /* 0x000000000000791b */ /* 0x023fe20003800000 */
.L_x_14977:
[----:B------:R-:W-:-:S05]  /*104c0*/  IMAD R6, R6, 0xc0, R8 ;  /* 0x000000c006067824 */ /* 0x000fca00078e0208 */
[----:B------:R-:W-:Y:S01]  /*104d0*/  ISETP.GE.AND P1, PT, R6, UR37, PT ;  /* 0x0000002506007c0c */ /* 0x000fe2000bf26270 */
[----:B------:R-:W-:Y:S02]  /*104e0*/  IMAD.MOV.U32 R13, RZ, RZ, R0 ;  /* 0x000000ffff0d7224 */ /* 0x000fe400078e0000 */
[----:B------:R-:W-:-:S10]  /*104f0*/  IMAD.MOV.U32 R2, RZ, RZ, R14 ;  /* 0x000000ffff027224 */ /* 0x000fd400078e000e */
[----:B------:R-:W-:Y:S05]  /*10500*/  WARPSYNC.COLLECTIVE R15, `(.L_x_14978) ;  /* 0x000000000f087348 */ /* 0x000fea0003c00000 */
[----:B------:R0:W1:Y:S02]  /*10510*/  SHFL.IDX P6, R14, R13, R12, R11 ;  /* 0x0000000c0d0e7389 */ /* 0x00006400000c000b */
[----:B01----:R-:W-:Y:S01]  /*10520*/  ENDCOLLECTIVE ;  /* 0x000000000000791b */ /* 0x003fe20003800000 */
.L_x_14978:
[----:B------:R-:W-:Y:S02]  /*10530*/  IMAD.MOV.U32 R13, RZ, RZ, R4 ;  /* 0x000000ffff0d7224 */ /* 0x000fe400078e0004 */
[----:B------:R-:W-:Y:S01]  /*10540*/  IMAD.MOV.U32 R12, RZ, RZ, 0x1 ;  /* 0x00000001ff0c7424 */ /* 0x000fe200078e00ff */
[----:B------:R-:W-:-:S07]  /*10550*/  MOV R3, R14 ;  /* 0x0000000e00037202 */ /* 0x000fce0000000f00 */
[----:B------:R-:W-:Y:S05]  /*10560*/  WARPSYNC.COLLECTIVE R15, `(.L_x_14979) ;  /* 0x000000000f087348 */ /* 0x000fea0003c00000 */
[----:B------:R0:W1:Y:S02]  /*10570*/  SHFL.IDX P6, R14, R13, R12, R11 ;  /* 0x0000000c0d0e7389 */ /* 0x00006400000c000b */
[----:B01----:R-:W-:Y:S01]  /*10580*/  ENDCOLLECTIVE ;  /* 0x000000000000791b */ /* 0x003fe20003800000 */
.L_x_14979:
        /* <DEDUP_REMOVED lines=11> */
[----:B------:R-:W-:Y:S02]  /*10640*/  ISETP.GE.AND P1, PT, R2, UR37, PT ;  /* 0x0000002502007c0c */ /* 0x000fe4000bf26270 */
[----:B------:R-:W-:-:S11]  /*10650*/  MOV R2, R14 ;  /* 0x0000000e00027202 */ /* 0x000fd60000000f00 */
[----:B------:R-:W-:Y:S05]  /*10660*/  WARPSYNC.COLLECTIVE R15, `(.L_x_14980) ;  /* 0x000000000f087348 */ /* 0x000fea0003c00000 */
[----:B------:R0:W1:Y:S02]  /*10670*/  SHFL.IDX P6, R14, R13, R12, R11 ;  /* 0x0000000c0d0e7389 */ /* 0x00006400000c000b */
[----:B01----:R-:W-:Y:S01]  /*10680*/  ENDCOLLECTIVE ;  /* 0x000000000000791b */ /* 0x003fe20003800000 */
.L_x_14980:
[----:B------:R-:W-:Y:S01]  /*10690*/  IMAD.MOV.U32 R13, RZ, RZ, R4 ;  /* 0x000000ffff0d7224 */ /* 0x000fe200078e0004 */
[----:B------:R-:W-:Y:S01]  /*106a0*/  MOV R12, 0x2 ;  /* 0x00000002000c7802 */ /* 0x000fe20000000f00 */
[----:B------:R-:W-:-:S07]  /*106b0*/  IMAD.MOV.U32 R3, RZ, RZ, R14 ;  /* 0x000000ffff037224 */ /* 0x000fce00078e000e */
[----:B------:R-:W-:Y:S05]  /*106c0*/  WARPSYNC.COLLECTIVE R15, `(.L_x_14981) ;  /* 0x000000000f087348 */ /* 0x000fea0003c00000 */
[----:B------:R0:W1:Y:S02]  /*106d0*/  SHFL.IDX P6, R14, R13, R12, R11 ;  /* 0x0000000c0d0e7389 */ /* 0x00006400000c000b */
[----:B01----:R-:W-:Y:S01]  /*106e0*/  ENDCOLLECTIVE ;  /* 0x000000000000791b */ /* 0x003fe20003800000 */
.L_x_14981:
        /* <DEDUP_REMOVED lines=16> */
.L_x_14982:
[----:B------:R-:W-:Y:S01]  /*107f0*/  MOV R13, R4 ;  /* 0x00000004000d7202 */ /* 0x000fe20000000f00 */
[----:B------:R-:W-:Y:S02]  /*10800*/  IMAD.MOV.U32 R12, RZ, RZ, 0x3 ;  /* 0x00000003ff0c7424 */ /* 0x000fe400078e00ff */
[----:B------:R-:W-:-:S07]  /*10810*/  IMAD.MOV.U32 R3, RZ, RZ, R14 ;  /* 0x000000ffff037224 */ /* 0x000fce00078e000e */
[----:B------:R-:W-:Y:S05]  /*10820*/  WARPSYNC.COLLECTIVE R15, `(.L_x_14983) ;  /* 0x000000000f087348 */ /* 0x000fea0003c00000 */
[----:B------:R0:W1:Y:S02]  /*10830*/  SHFL.IDX P6, R14, R13, R12, R11 ;  /* 0x0000000c0d0e7389 */ /* 0x00006400000c000b */
[----:B01----:R-:W-:Y:S01]  /*10840*/  ENDCOLLECTIVE ;  /* 0x000000000000791b */ /* 0x003fe20003800000 */
.L_x_14983:
        /* <DEDUP_REMOVED lines=16> */
.L_x_14984:
[----:B------:R-:W-:Y:S02]  /*10950*/  IMAD.MOV.U32 R13, RZ, RZ, R4 ;  /* 0x000000ffff0d7224 */ /* 0x000fe400078e0004 */
[----:B------:R-:W-:Y:S02]  /*10960*/  IMAD.MOV.U32 R12, RZ, RZ, 0x4 ;  /* 0x00000004ff0c7424 */ /* 0x000fe400078e00ff */
[----:B------:R-:W-:-:S07]  /*10970*/  IMAD.MOV.U32 R3, RZ, RZ, R14 ;  /* 0x000000ffff037224 */ /* 0x000fce00078e000e */
[----:B------:R-:W-:Y:S05]  /*10980*/  WARPSYNC.COLLECTIVE R15, `(.L_x_14985) ;  /* 0x000000000f087348 */ /* 0x000fea0003c00000 */
[----:B------:R0:W1:Y:S02]  /*10990*/  SHFL.IDX P6, R14, R13, R12, R11 ;  /* 0x0000000c0d0e7389 */ /* 0x00006400000c000b */
[----:B01----:R-:W-:Y:S01]  /*109a0*/  ENDCOLLECTIVE ;  /* 0x000000000000791b */ /* 0x003fe20003800000 */
.L_x_14985:
        /* <DEDUP_REMOVED lines=11> */
[----:B------:R-:W-:Y:S01]  /*10a60*/  ISETP.GE.AND P1, PT, R2, UR37, PT ;  /* 0x0000002502007c0c */ /* 0x000fe2000bf26270 */
[----:B------:R-:W-:-:S12]  /*10a70*/  IMAD.MOV.U32 R2, RZ, RZ, R14 ;  /* 0x000000ffff027224 */ /* 0x000fd800078e000e */
[----:B------:R-:W-:Y:S05]  /*10a80*/  WARPSYNC.COLLECTIVE R15, `(.L_x_14986) ;  /* 0x000000000f087348 */ /* 0x000fea0003c00000 */
[----:B------:R0:W1:Y:S02]  /*10a90*/  SHFL.IDX P6, R14, R13, R12, R11 ;  /* 0x0000000c0d0e7389 */ /* 0x00006400000c000b */
[----:B01----:R-:W-:Y:S01]  /*10aa0*/  ENDCOLLECTIVE ;  /* 0x000000000000791b */ /* 0x003fe20003800000 */
.L_x_14986:
[----:B------:R-:W-:Y:S02]  /*10ab0*/  IMAD.MOV.U32 R13, RZ, RZ, R4 ;  /* 0x000000ffff0d7224 */ /* 0x000fe400078e0004 */
[----:B------:R-:W-:Y:S02]  /*10ac0*/  IMAD.MOV.U32 R12, RZ, RZ, 0x5 ;  /* 0x00000005ff0c7424 */ /* 0x000fe400078e00ff */
[----:B------:R-:W-:-:S07]  /*10ad0*/  IMAD.MOV.U32 R3, RZ, RZ, R14 ;  /* 0x000000ffff037224 */ /* 0x000fce00078e000e */
[----:B------:R-:W-:Y:S05]  /*10ae0*/  WARPSYNC.COLLECTIVE R15, `(.L_x_14987) ;  /* 0x000000000f087348 */ /* 0x000fea0003c00000 */
[----:B------:R0:W1:Y:S02]  /*10af0*/  SHFL.IDX P6, R14, R13, R12, R11 ;  /* 0x0000000c0d0e7389 */ /* 0x00006400000c000b */
[----:B01----:R-:W-:Y:S01]  /*10b00*/  ENDCOLLECTIVE ;  /* 0x000000000000791b */ /* 0x003fe20003800000 */
.L_x_14987:
        /* <DEDUP_REMOVED lines=16> */
.L_x_14988:
[----:B------:R-:W-:Y:S02]  /*10c10*/  IMAD.MOV.U32 R13, RZ, RZ, R4 ;  /* 0x000000ffff0d7224 */ /* 0x000fe400078e0004 */
[----:B------:R-:W-:Y:S01]  /*10c20*/  IMAD.MOV.U32 R12, RZ, RZ, 0x6 ;  /* 0x00000006ff0c7424 */ /* 0x000fe200078e00ff */
[----:B------:R-:W-:-:S07]  /*10c30*/  MOV R3, R14 ;  /* 0x0000000e00037202 */ /* 0x000fce0000000f00 */
[----:B------:R-:W-:Y:S05]  /*10c40*/  WARPSYNC.COLLECTIVE R15, `(.L_x_14989) ;  /* 0x000000000f087348 */ /* 0x000fea0003c00000 */
[----:B------:R0:W1:Y:S02]  /*10c50*/  SHFL.IDX P6, R14, R13, R12, R11 ;  /* 0x0000000c0d0e7389 */ /* 0x00006400000c000b */
[----:B01----:R-:W-:Y:S01]  /*10c60*/  ENDCOLLECTIVE ;  /* 0x000000000000791b */ /* 0x003fe20003800000 */
.L_x_14989:
        /* <DEDUP_REMOVED lines=16> */
.L_x_14990:
[----:B------:R-:W-:Y:S02]  /*10d70*/  IMAD.MOV.U32 R13, RZ, RZ, R4 ;  /* 0x000000ffff0d7224 */ /* 0x000fe400078e0004 */
[----:B------:R-:W-:Y:S02]  /*10d80*/  IMAD.MOV.U32 R12, RZ, RZ, 0x7 ;  /* 0x00000007ff0c7424 */ /* 0x000fe400078e00ff */
[----:B------:R-:W-:-:S07]  /*10d90*/  IMAD.MOV.U32 R3, RZ, RZ, R14 ;  /* 0x000000ffff037224 */ /* 0x000fce00078e000e */
[----:B------:R-:W-:Y:S05]  /*10da0*/  WARPSYNC.COLLECTIVE R15, `(.L_x_14991) ;  /* 0x000000000f087348 */ /* 0x000fea0003c00000 */
[----:B------:R0:W1:Y:S02]  /*10db0*/  SHFL.IDX P6, R14, R13, R12, R11 ;  /* 0x0000000c0d0e7389 */ /* 0x00006400000c000b */
[----:B01----:R-:W-:Y:S01]  /*10dc0*/  ENDCOLLECTIVE ;  /* 0x000000000000791b */ /* 0x003fe20003800000 */
.L_x_14991:
[----:B------:R-:W-:-:S05]  /*10dd0*/  @!P1 LEA R3, P0, R10, R3, 0x1 ;  /* 0x000000030a039211 */ /* 0x000fca00078008ff */
[----:B------:R-:W-:-:S05]  /*10de0*/  @!P1 IMAD.X R2, RZ, RZ, R2, P0 ;  /* 0x000000ffff029224 */ /* 0x000fca00000e0602 */
[----:B------:R-:W-:Y:S02]  /*10df0*/  @!P1 LOP3.LUT R3, R3, R2, RZ, 0x3c, !PT ;  /* 0x0000000203039212 */ /* 0x000fe400078e3cff */
[----:B------:R-:W-:Y:S02]  /*10e00*/  MOV R13, R0 ;  /* 0x00000000000d7202 */ /* 0x000fe40000000f00 */
[----:B------:R-:W-:-:S04]  /*10e10*/  @!P1 LOP3.LUT R2, R3, R2, RZ, 0x3c, !PT ;  /* 0x0000000203029212 */ /* 0x000fc800078e3cff */
[----:B------:R-:W-:Y:S01]  /*10e20*/  @!P1 LOP3.LUT R3, R3, R2, RZ, 0x3c, !PT ;  /* 0x0000000203039212 */ /* 0x000fe200078e3cff */
[----:B------:R-:W-:-:S07]  /*10e30*/  IMAD.MOV.U32 R4, RZ, RZ, R14 ;  /* 0x000000ffff047224 */ /* 0x000fce00078e000e */
[----:B------:R-:W-:Y:S05]  /*10e40*/  WARPSYNC.COLLECTIVE R15, `(.L_x_14992) ;  /* 0x000000000f087348 */ /* 0x000fea0003c00000 */
[----:B------:R0:W1:Y:S02]  /*10e50*/  SHFL.IDX P6, R14, R13, R12, R11 ;  /* 0x0000000c0d0e7389 */ /* 0x00006400000c000b */
[----:B01----:R-:W-:Y:S01]  /*10e60*/  ENDCOLLECTIVE ;  /* 0x000000000000791b */ /* 0x003fe20003800000 */
.L_x_14992:
[----:B------:R-:W-:Y:S01]  /*10e70*/  @!PT LDS RZ, [RZ] ;  /* 0x00000000fffff984 */ /* 0x000fe20000000800 */
[----:B------:R-:W-:Y:S01]  /*10e80*/  @!PT LDS RZ, [RZ] ;  /* 0x00000000fffff984 */ /* 0x000fe20000000800 */
[----:B------:R-:W-:Y:S01]  /*10e90*/  @!PT LDS RZ, [RZ] ;  /* 0x00000000fffff984 */ /* 0x000fe20000000800 */
[----:B------:R0:W-:Y:S01]  /*10ea0*/  @!P1 LDGSTS.E.BYPASS.LTC128B.128 [R9+0xb400], desc[UR50][R2.64], !P5 ;  /* 0x0b40000002099fae */ /* 0x0001e2000e901d72 */
[----:B------:R-:W-:Y:S01]  /*10eb0*/  IMAD.MOV.U32 R13, RZ, RZ, R7 ;  /* 0x000000ffff0d7224 */ /* 0x000fe200078e0007 */
[----:B------:R-:W-:Y:S01]  /*10ec0*/  MOV R12, RZ ;  /* 0x000000ff000c7202 */ /* 0x000fe20000000f00 */
[----:B0-----:R-:W-:-:S05]  /*10ed0*/  VIADD R2, R6, 0x70 ;  /* 0x0000007006027836 */ /* 0x001fca0000000000 */
[----:B------:R-:W-:Y:S01]  /*10ee0*/  ISETP.GE.AND P1, PT, R2, UR37, PT ;  /* 0x0000002502007c0c */ /* 0x000fe2000bf26270 */
[----:B------:R-:W-:-:S12]  /*10ef0*/  IMAD.MOV.U32 R0, RZ, RZ, R14 ;  /* 0x000000ffff007224 */ /* 0x000fd800078e000e */
[----:B------:R-:W-:Y:S05]  /*10f00*/  WARPSYNC.COLLECTIVE R15, `(.L_x_14993) ;  /* 0x000000000f087348 */ /* 0x000fea0003c00000 */
[----:B------:R0:W1:Y:S02]  /*10f10*/  SHFL.IDX P6, R14, R13, R12, R11 ;  /* 0x0000000c0d0e7389 */ /* 0x00006400000c000b */
[----:B01----:R-:W-:Y:S01]  /*10f20*/  ENDCOLLECTIVE ;  /* 0x000000000000791b */ /* 0x003fe20003800000 */
.L_x_14993:
        /* <DEDUP_REMOVED lines=13> */
.L_x_14994:
[----:B------:R-:W-:Y:S01]  /*11000*/  IMAD.MOV.U32 R13, RZ, RZ, R7 ;  /* 0x000000ffff0d7224 */ /* 0x000fe200078e0007 */
[----:B------:R-:W-:Y:S02]  /*11010*/  MOV R12, 0x1 ;  /* 0x00000001000c7802 */ /* 0x000fe40000000f00 */
[----:B------:R-:W-:-:S13]  /*11020*/  @!P1 LEA R2, P0, R10, R14, 0x1 ;  /* 0x0000000e0a029211 */ /* 0x000fda00078008ff */
[----:B------:R-:W-:Y:S05]  /*11030*/  WARPSYNC.COLLECTIVE R15, `(.L_x_14995) ;  /* 0x000000000f087348 */ /* 0x000fea0003c00000 */
[----:B------:R0:W1:Y:S02]  /*11040*/  SHFL.IDX P6, R14, R13, R12, R11 ;  /* 0x0000000c0d0e7389 */ /* 0x00006400000c000b */
[----:B01----:R-:W-:Y:S01]  /*11050*/  ENDCOLLECTIVE ;  /* 0x000000000000791b */ /* 0x003fe20003800000 */
.L_x_14995:
        /* <DEDUP_REMOVED lines=12> */
.L_x_14996:
[----:B------:R-:W-:Y:S01]  /*11120*/  IMAD.MOV.U32 R13, RZ, RZ, R7 ;  /* 0x000000ffff0d7224 */ /* 0x000fe200078e0007 */
[----:B------:R-:W-:Y:S01]  /*11130*/  MOV R12, 0x2 ;  /* 0x00000002000c7802 */ /* 0x000fe20000000f00 */
[----:B------:R-:W-:-:S07]  /*11140*/  IMAD.MOV.U32 R2, RZ, RZ, R14 ;  /* 0x000000ffff027224 */ /* 0x000fce00078e000e */
[----:B------:R-:W-:Y:S05]  /*11150*/  WARPSYNC.COLLECTIVE R15, `(.L_x_14997) ;  /* 0x000000000f087348 */ /* 0x000fea0003c00000 */
[----:B------:R0:W1:Y:S02]  /*11160*/  SHFL.IDX P6, R14, R13, R12, R11 ;  /* 0x0000000c0d0e7389 */ /* 0x00006400000c000b */
[----:B01----:R-:W-:Y:S01]  /*11170*/  ENDCOLLECTIVE ;  /* 0x000000000000791b */ /* 0x003fe20003800000 */
.L_x_14997:
        /* <DEDUP_REMOVED lines=11> */
.L_x_14998:
[----:B------:R-:W-:-:S05]  /*11230*/  VIADD R3, R6, 0xa0 ;  /* 0x000000a006037836 */ /* 0x000fca0000000000 */
[----:B------:R-:W-:Y:S02]  /*11240*/  ISETP.GE.AND P1, PT, R3, UR37, PT ;  /* 0x0000002503007c0c */ /* 0x000fe4000bf26270 */
[----:B------:R-:W-:Y:S01]  /*11250*/  MOV R13, R7 ;  /* 0x00000007000d7202 */ /* 0x000fe20000000f00 */
[----:B------:R-:W-:Y:S02]  /*11260*/  IMAD.MOV.U32 R12, RZ, RZ, 0x3 ;  /* 0x00000003ff0c7424 */ /* 0x000fe400078e00ff */
[----:B------:R-:W-:-:S08]  /*11270*/  IMAD.MOV.U32 R2, RZ, RZ, R14 ;  /* 0x000000ffff027224 */ /* 0x000fd000078e000e */
[----:B------:R-:W-:Y:S05]  /*11280*/  WARPSYNC.COLLECTIVE R15, `(.L_x_14999) ;  /* 0x000000000f087348 */ /* 0x000fea0003c00000 */
[----:B------:R0:W1:Y:S02]  /*11290*/  SHFL.IDX P6, R14, R13, R12, R11 ;  /* 0x0000000c0d0e7389 */ /* 0x00006400000c000b */
[----:B01----:R-:W-:Y:S01]  /*112a0*/  ENDCOLLECTIVE ;  /* 0x000000000000791b */ /* 0x003fe20003800000 */
.L_x_14999:
        /* <DEDUP_REMOVED lines=11> */
.L_x_15000:
[----:B------:R-:W-:Y:S05]  /*11360*/  BRA `(.L_x_15001) ;  /* 0xffffffc000dc7947 */ /* 0x000fea000383ffff */
.L_x_14915:
[----:B0-----:R0:W1:Y:S02]  /*11370*/  SYNCS.PHASECHK.TRANS64.TRYWAIT P0, [R16+URZ+0x16820], R3 ;  /* 0x01682003100075a7 */ /* 0x001064000800017f */
[----:B-1----:R-:W-:Y:S05]  /*11380*/  @!P0 NANOSLEEP.SYNCS 0x989680 ;  /* 0x009896800000895d */ /* 0x002fea0003900000 */
[----:B------:R-:W1:Y:S02]  /*11390*/  @!P0 SYNCS.PHASECHK.TRANS64 P0, [R16+URZ+0x16820], R3 ;  /* 0x01682003100085a7 */ /* 0x000e64000800007f */
[----:B-1----:R-:W-:Y:S05]  /*113a0*/  @!P0 BRA `(.L_x_14915) ;  /* 0xfffffffc00f08947 */ /* 0x002fea000383ffff */
[----:B------:R-:W-:Y:S05]  /*113b0*/  BRA `(.L_x_15002) ;  /* 0xffffffc400387947 */ /* 0x000fea000383ffff */
.L_x_14919:
[----:B0-----:R0:W1:Y:S02]  /*113c0*/  SYNCS.PHASECHK.TRANS64.TRYWAIT P0, [R5+URZ+0x16840], R2 ;  /* 0x01684002050075a7 */ /* 0x001064000800017f */
[----:B-1----:R-:W-:Y:S05]  /*113d0*/  @!P0 NANOSLEEP.SYNCS 0x989680 ;  /* 0x009896800000895d */ /* 0x002fea0003900000 */
[----:B------:R-:W1:Y:S02]  /*113e0*/  @!P0 SYNCS.PHASECHK.TRANS64 P0, [R5+URZ+0x16840], R2 ;  /* 0x01684002050085a7 */ /* 0x000e64000800007f */
[----:B-1----:R-:W-:Y:S05]  /*113f0*/  @!P0 BRA `(.L_x_14919) ;  /* 0xfffffffc00f08947 */ /* 0x002fea000383ffff */
[----:B------:R-:W-:Y:S05]  /*11400*/  BRA `(.L_x_15003) ;  /* 0xffffffc800047947 */ /* 0x000fea000383ffff */
.L_x_14920:
        /* <DEDUP_REMOVED lines=8> */
.L_x_15005:
[----:B------:R-:W-:Y:S05]  /*11490*/  BSYNC B1 ;  /* 0x0000000000017941 */ /* 0x000fea0003800000 */
.L_x_15004:
        /* <DEDUP_REMOVED lines=10> */
.L_x_15006:
[----:B------:R-:W-:Y:S01]  /*11540*/  MOV R13, R10 ;  /* 0x0000000a000d7202 */ /* 0x000fe20000000f00 */
[----:B------:R-:W-:Y:S01]  /*11550*/  IMAD.MOV.U32 R12, RZ, RZ, 0x1 ;  /* 0x00000001ff0c7424 */ /* 0x000fe200078e00ff */
[----:B------:R-:W-:Y:S01]  /*11560*/  SHF.L.U32 R7, R7, 0x3, RZ ;  /* 0x0000000307077819 */ /* 0x000fe200000006ff */
[----:B------:R-:W-:-:S03]  /*11570*/  IMAD.MOV.U32 R2, RZ, RZ, R14 ;  /* 0x000000ffff027224 */ /* 0x000fc600078e000e */
[----:B------:R-:W-:-:S07]  /*11580*/  LOP3.LUT R7, R7, 0x38, RZ, 0xc0, !PT ;  /* 0x0000003807077812 */ /* 0x000fce00078ec0ff */
[----:B------:R-:W-:Y:S05]  /*11590*/  WARPSYNC.COLLECTIVE R15, `(.L_x_15007) ;  /* 0x000000000f087348 */ /* 0x000fea0003c00000 */
[----:B------:R0:W1:Y:S02]  /*115a0*/  SHFL.IDX P6, R14, R13, R12, R11 ;  /* 0x0000000c0d0e7389 */ /* 0x00006400000c000b */
[----:B01----:R-:W-:Y:S01]  /*115b0*/  ENDCOLLECTIVE ;  /* 0x000000000000791b */ /* 0x003fe20003800000 */
.L_x_15007:
        /* <DEDUP_REMOVED lines=12> */
.L_x_15008:
[----:B------:R-:W-:Y:S01]  /*11680*/  MOV R13, R10 ;  /* 0x0000000a000d7202 */ /* 0x000fe20000000f00 */
[----:B------:R-:W-:Y:S02]  /*11690*/  IMAD.MOV.U32 R12, RZ, RZ, 0x2 ;  /* 0x00000002ff0c7424 */ /* 0x000fe400078e00ff */
[----:B------:R-:W-:-:S07]  /*116a0*/  IMAD.MOV.U32 R2, RZ, RZ, R14 ;  /* 0x000000ffff027224 */ /* 0x000fce00078e000e */
[----:B------:R-:W-:Y:S05]  /*116b0*/  WARPSYNC.COLLECTIVE R15, `(.L_x_15009) ;  /* 0x000000000f087348 */ /* 0x000fea0003c00000 */
[----:B------:R0:W1:Y:S02]  /*116c0*/  SHFL.IDX P6, R14, R13, R12, R11 ;  /* 0x0000000c0d0e7389 */ /* 0x00006400000c000b */
[----:B01----:R-:W-:Y:S01]  /*116d0*/  ENDCOLLECTIVE ;  /* 0x000000000000791b */ /* 0x003fe20003800000 */
.L_x_15009:
        /* <DEDUP_REMOVED lines=11> */
.L_x_15010:
[----:B------:R-:W-:Y:S01]  /*11790*/  MOV R13, R10 ;  /* 0x0000000a000d7202 */ /* 0x000fe20000000f00 */
[----:B------:R-:W-:Y:S02]  /*117a0*/  IMAD.MOV.U32 R12, RZ, RZ, 0x3 ;  /* 0x00000003ff0c7424 */ /* 0x000fe400078e00ff */
[----:B------:R-:W-:-:S07]  /*117b0*/  IMAD.MOV.U32 R2, RZ, RZ, R14 ;  /* 0x000000ffff027224 */ /* 0x000fce00078e000e */
[----:B------:R-:W-:Y:S05]  /*117c0*/  WARPSYNC.COLLECTIVE R15, `(.L_x_15011) ;  /* 0x000000000f087348 */ /* 0x000fea0003c00000 */
[----:B------:R0:W1:Y:S02]  /*117d0*/  SHFL.IDX P6, R14, R13, R12, R11 ;  /* 0x0000000c0d0e7389 */ /* 0x00006400000c000b */
[----:B01----:R-:W-:Y:S01]  /*117e0*/  ENDCOLLECTIVE ;  /* 0x000000000000791b */ /* 0x003fe20003800000 */
.L_x_15011:
        /* <DEDUP_REMOVED lines=11> */
.L_x_15012:
[----:B------:R-:W-:Y:S01]  /*118a0*/  MOV R13, R10 ;  /* 0x0000000a000d7202 */ /* 0x000fe20000000f00 */
[----:B------:R-:W-:Y:S02]  /*118b0*/  IMAD.MOV.U32 R12, RZ, RZ, 0x4 ;  /* 0x00000004ff0c7424 */ /* 0x000fe400078e00ff */
[----:B------:R-:W-:-:S07]  /*118c0*/  IMAD.MOV.U32 R2, RZ, RZ, R14 ;  /* 0x000000ffff027224 */ /* 0x000fce00078e000e */
[----:B------:R-:W-:Y:S05]  /*118d0*/  WARPSYNC.COLLECTIVE R15, `(.L_x_15013) ;  /* 0x000000000f087348 */ /* 0x000fea0003c00000 */
[----:B------:R0:W1:Y:S02]  /*118e0*/  SHFL.IDX P6, R14, R13, R12, R11 ;  /* 0x0000000c0d0e7389 */ /* 0x00006400000c000b */
[----:B01----:R-:W-:Y:S01]  /*118f0*/  ENDCOLLECTIVE ;  /* 0x000000000000791b */ /* 0x003fe20003800000 */
.L_x_15013:
        /* <DEDUP_REMOVED lines=11> */
.L_x_15014:
[----:B------:R-:W-:Y:S01]  /*119b0*/  MOV R13, R10 ;  /* 0x0000000a000d7202 */ /* 0x000fe20000000f00 */
[----:B------:R-:W-:Y:S02]  /*119c0*/  IMAD.MOV.U32 R12, RZ, RZ, 0x5 ;  /* 0x00000005ff0c7424 */ /* 0x000fe400078e00ff */
[----:B------:R-:W-:-:S07]  /*119d0*/  IMAD.MOV.U32 R2, RZ, RZ, R14 ;  /* 0x000000ffff027224 */ /* 0x000fce00078e000e */
[----:B------:R-:W-:Y:S05]  /*119e0*/  WARPSYNC.COLLECTIVE R15, `(.L_x_15015) ;  /* 0x000000000f087348 */ /* 0x000fea0003c00000 */
[----:B------:R0:W1:Y:S02]  /*119f0*/  SHFL.IDX P6, R14, R13, R12, R11 ;  /* 0x0000000c0d0e7389 */ /* 0x00006400000c000b */
[----:B01----:R-:W-:Y:S01]  /*11a00*/  ENDCOLLECTIVE ;  /* 0x000000000000791b */ /* 0x003fe20003800000 */
.L_x_15015:
        /* <DEDUP_REMOVED lines=11> */
.L_x_15016:
[----:B------:R-:W-:Y:S01]  /*11ac0*/  MOV R13, R10 ;  /* 0x0000000a000d7202 */ /* 0x000fe20000000f00 */
[----:B------:R-:W-:Y:S02]  /*11ad0*/  IMAD.MOV.U32 R12, RZ, RZ, 0x6 ;  /* 0x00000006ff0c7424 */ /* 0x000fe400078e00ff */
[----:B------:R-:W-:-:S07]  /*11ae0*/  IMAD.MOV.U32 R2, RZ, RZ, R14 ;  /* 0x000000ffff027224 */ /* 0x000fce00078e000e */
[----:B------:R-:W-:Y:S05]  /*11af0*/  WARPSYNC.COLLECTIVE R15, `(.L_x_15017) ;  /* 0x000000000f087348 */ /* 0x000fea0003c00000 */
[----:B------:R0:W1:Y:S02]  /*11b00*/  SHFL.IDX P6, R14, R13, R12, R11 ;  /* 0x0000000c0d0e7389 */ /* 0x00006400000c000b */
[----:B01----:R-:W-:Y:S01]  /*11b10*/  ENDCOLLECTIVE ;  /* 0x000000000000791b */ /* 0x003fe20003800000 */
.L_x_15017:
        /* <DEDUP_REMOVED lines=11> */
.L_x_15018:
[----:B------:R-:W-:Y:S01]  /*11bd0*/  MOV R13, R10 ;  /* 0x0000000a000d7202 */ /* 0x000fe20000000f00 */
[----:B------:R-:W-:Y:S02]  /*11be0*/  IMAD.MOV.U32 R12, RZ, RZ, 0x7 ;  /* 0x00000007ff0c7424 */ /* 0x000fe400078e00ff */
[----:B------:R-:W-:-:S07]  /*11bf0*/  IMAD.MOV.U32 R2, RZ, RZ, R14 ;  /* 0x000000ffff027224 */ /* 0x000fce00078e000e */
[----:B------:R-:W-:Y:S05]  /*11c00*/  WARPSYNC.COLLECTIVE R15, `(.L_x_15019) ;  /* 0x000000000f087348 */ /* 0x000fea0003c00000 */
[----:B------:R0:W1:Y:S02]  /*11c10*/  SHFL.IDX P6, R14, R13, R12, R11 ;  /* 0x0000000c0d0e7389 */ /* 0x00006400000c000b */
[----:B01----:R-:W-:Y:S01]  /*11c20*/  ENDCOLLECTIVE ;  /* 0x000000000000791b */ /* 0x003fe20003800000 */
.L_x_15019:
        /* <DEDUP_REMOVED lines=11> */
.L_x_15020:
[----:B------:R-:W-:Y:S01]  /*11ce0*/  IMAD.MOV.U32 R2, RZ, RZ, R14 ;  /* 0x000000ffff027224 */ /* 0x000fe200078e000e */
[----:B------:R-:W-:Y:S06]  /*11cf0*/  BRA `(.L_x_15021) ;  /* 0xffffffc000ec7947 */ /* 0x000fec000383ffff */
.L_x_14925:
[----:B-1----:R1:W2:Y:S02]  /*11d00*/  SYNCS.PHASECHK.TRANS64.TRYWAIT P0, [R5+URZ+0x16860], R2 ;  /* 0x01686002050075a7 */ /* 0x0022a4000800017f */
[----:B--2---:R-:W-:Y:S05]  /*11d10*/  @!P0 NANOSLEEP.SYNCS 0x989680 ;  /* 0x009896800000895d */ /* 0x004fea0003900000 */
[----:B------:R-:W2:Y:S02]  /*11d20*/  @!P0 SYNCS.PHASECHK.TRANS64 P0, [R5+URZ+0x16860], R2 ;  /* 0x01686002050085a7 */ /* 0x000ea4000800007f */
[----:B--2---:R-:W-:Y:S05]  /*11d30*/  @!P0 BRA `(.L_x_14925) ;  /* 0xfffffffc00f08947 */ /* 0x004fea000383ffff */
[----:B------:R-:W-:Y:S05]  /*11d40*/  BRA `(.L_x_15022) ;  /* 0xffffffc400447947 */ /* 0x000fea000383ffff */
.L_x_14926:
        /* <DEDUP_REMOVED lines=8> */
.L_x_15024:
[----:B------:R-:W-:Y:S05]  /*11dd0*/  BSYNC B1 ;  /* 0x0000000000017941 */ /* 0x000fea0003800000 */
.L_x_15023:
        /* <DEDUP_REMOVED lines=9> */
.L_x_15025:
[----:B------:R-:W-:Y:S01]  /*11e70*/  IMAD.MOV.U32 R13, RZ, RZ, R18 ;  /* 0x000000ffff0d7224 */ /* 0x000fe200078e0012 */
[----:B------:R-:W-:Y:S01]  /*11e80*/  MOV R12, 0x1 ;  /* 0x00000001000c7802 */ /* 0x000fe20000000f00 */
[----:B------:R-:W-:-:S07]  /*11e90*/  IMAD.MOV.U32 R2, RZ, RZ, R14 ;  /* 0x000000ffff027224 */ /* 0x000fce00078e000e */
[----:B------:R-:W-:Y:S05]  /*11ea0*/  WARPSYNC.COLLECTIVE R15, `(.L_x_15026) ;  /* 0x000000000f087348 */ /* 0x000fea0003c00000 */
[----:B------:R0:W1:Y:S02]  /*11eb0*/  SHFL.IDX P6, R14, R13, R12, R11 ;  /* 0x0000000c0d0e7389 */ /* 0x00006400000c000b */
[----:B01----:R-:W-:Y:S01]  /*11ec0*/  ENDCOLLECTIVE ;  /* 0x000000000000791b */ /* 0x003fe20003800000 */
.L_x_15026:
        /* <DEDUP_REMOVED lines=12> */
.L_x_15027:
[----:B------:R-:W-:Y:S01]  /*11f90*/  IMAD.MOV.U32 R13, RZ, RZ, R18 ;  /* 0x000000ffff0d7224 */ /* 0x000fe200078e0012 */
[----:B------:R-:W-:Y:S01]  /*11fa0*/  MOV R12, 0x2 ;  /* 0x00000002000c7802 */ /* 0x000fe20000000f00 */
[----:B------:R-:W-:-:S07]  /*11fb0*/  IMAD.MOV.U32 R2, RZ, RZ, R14 ;  /* 0x000000ffff027224 */ /* 0x000fce00078e000e */
[----:B------:R-:W-:Y:S05]  /*11fc0*/  WARPSYNC.COLLECTIVE R15, `(.L_x_15028) ;  /* 0x000000000f087348 */ /* 0x000fea0003c00000 */
[----:B------:R0:W1:Y:S02]  /*11fd0*/  SHFL.IDX P6, R14, R13, R12, R11 ;  /* 0x0000000c0d0e7389 */ /* 0x00006400000c000b */
[----:B01----:R-:W-:Y:S01]  /*11fe0*/  ENDCOLLECTIVE ;  /* 0x000000000000791b */ /* 0x003fe20003800000 */
.L_x_15028:
        /* <DEDUP_REMOVED lines=12> */
.L_x_15029:
[----:B------:R-:W-:Y:S01]  /*120b0*/  IMAD.MOV.U32 R13, RZ, RZ, R18 ;  /* 0x000000ffff0d7224 */ /* 0x000fe200078e0012 */
[----:B------:R-:W-:Y:S01]  /*120c0*/  MOV R12, 0x3 ;  /* 0x00000003000c7802 */ /* 0x000fe20000000f00 */
[----:B------:R-:W-:-:S07]  /*120d0*/  IMAD.MOV.U32 R2, RZ, RZ, R14 ;  /* 0x000000ffff027224 */ /* 0x000fce00078e000e */
[----:B------:R-:W-:Y:S05]  /*120e0*/  WARPSYNC.COLLECTIVE R15, `(.L_x_15030) ;  /* 0x000000000f087348 */ /* 0x000fea0003c00000 */
[----:B------:R0:W1:Y:S02]  /*120f0*/  SHFL.IDX P6, R14, R13, R12, R11 ;  /* 0x0000000c0d0e7389 */ /* 0x00006400000c000b */
[----:B01----:R-:W-:Y:S01]  /*12100*/  ENDCOLLECTIVE ;  /* 0x000000000000791b */ /* 0x003fe20003800000 */
.L_x_15030:
        /* <DEDUP_REMOVED lines=12> */
.L_x_15031:
[----:B------:R-:W-:Y:S01]  /*121d0*/  IMAD.MOV.U32 R13, RZ, RZ, R18 ;  /* 0x000000ffff0d7224 */ /* 0x000fe200078e0012 */
[----:B------:R-:W-:Y:S01]  /*121e0*/  MOV R12, 0x4 ;  /* 0x00000004000c7802 */ /* 0x000fe20000000f00 */
[----:B------:R-:W-:-:S07]  /*121f0*/  IMAD.MOV.U32 R2, RZ, RZ, R14 ;  /* 0x000000ffff027224 */ /* 0x000fce00078e000e */
[----:B------:R-:W-:Y:S05]  /*12200*/  WARPSYNC.COLLECTIVE R15, `(.L_x_15032) ;  /* 0x000000000f087348 */ /* 0x000fea0003c00000 */
[----:B------:R0:W1:Y:S02]  /*12210*/  SHFL.IDX P6, R14, R13, R12, R11 ;  /* 0x0000000c0d0e7389 */ /* 0x00006400000c000b */
[----:B01----:R-:W-:Y:S01]  /*12220*/  ENDCOLLECTIVE ;  /* 0x000000000000791b */ /* 0x003fe20003800000 */
.L_x_15032:
        /* <DEDUP_REMOVED lines=12> */
.L_x_15033:
[----:B------:R-:W-:Y:S01]  /*122f0*/  IMAD.MOV.U32 R13, RZ, RZ, R18 ;  /* 0x000000ffff0d7224 */ /* 0x000fe200078e0012 */
[----:B------:R-:W-:Y:S01]  /*12300*/  MOV R12, 0x5 ;  /* 0x00000005000c7802 */ /* 0x000fe20000000f00 */
[----:B------:R-:W-:-:S07]  /*12310*/  IMAD.MOV.U32 R2, RZ, RZ, R14 ;  /* 0x000000ffff027224 */ /* 0x000fce00078e000e */
[----:B------:R-:W-:Y:S05]  /*12320*/  WARPSYNC.COLLECTIVE R15, `(.L_x_15034) ;  /* 0x000000000f087348 */ /* 0x000fea0003c00000 */
[----:B------:R0:W1:Y:S02]  /*12330*/  SHFL.IDX P6, R14, R13, R12, R11 ;  /* 0x0000000c0d0e7389 */ /* 0x00006400000c000b */
[----:B01----:R-:W-:Y:S01]  /*12340*/  ENDCOLLECTIVE ;  /* 0x000000000000791b */ /* 0x003fe20003800000 */
.L_x_15034:
        /* <DEDUP_REMOVED lines=12> */
.L_x_15035:
[----:B------:R-:W-:Y:S01]  /*12410*/  IMAD.MOV.U32 R13, RZ, RZ, R18 ;  /* 0x000000ffff0d7224 */ /* 0x000fe200078e0012 */
[----:B------:R-:W-:Y:S01]  /*12420*/  MOV R12, 0x6 ;  /* 0x00000006000c7802 */ /* 0x000fe20000000f00 */
[----:B------:R-:W-:-:S07]  /*12430*/  IMAD.MOV.U32 R2, RZ, RZ, R14 ;  /* 0x000000ffff027224 */ /* 0x000fce00078e000e */
[----:B------:R-:W-:Y:S05]  /*12440*/  WARPSYNC.COLLECTIVE R15, `(.L_x_15036) ;  /* 0x000000000f087348 */ /* 0x000fea0003c00000 */
[----:B------:R0:W1:Y:S02]  /*12450*/  SHFL.IDX P6, R14, R13, R12, R11 ;  /* 0x0000000c0d0e7389 */ /* 0x00006400000c000b */
[----:B01----:R-:W-:Y:S01]  /*12460*/  ENDCOLLECTIVE ;  /* 0x000000000000791b */ /* 0x003fe20003800000 */
.L_x_15036:
        /* <DEDUP_REMOVED lines=12> */
.L_x_15037:
[----:B------:R-:W-:Y:S01]  /*12530*/  IMAD.MOV.U32 R13, RZ, RZ, R18 ;  /* 0x000000ffff0d7224 */ /* 0x000fe200078e0012 */
[----:B------:R-:W-:Y:S01]  /*12540*/  MOV R12, 0x7 ;  /* 0x00000007000c7802 */ /* 0x000fe20000000f00 */
[----:B------:R-:W-:-:S07]  /*12550*/  IMAD.MOV.U32 R2, RZ, RZ, R14 ;  /* 0x000000ffff027224 */ /* 0x000fce00078e000e */
[----:B------:R-:W-:Y:S05]  /*12560*/  WARPSYNC.COLLECTIVE R15, `(.L_x_15038) ;  /* 0x000000000f087348 */ /* 0x000fea0003c00000 */
[----:B------:R0:W1:Y:S02]  /*12570*/  SHFL.IDX P6, R14, R13, R12, R11 ;  /* 0x0000000c0d0e7389 */ /* 0x00006400000c000b */
[----:B01----:R-:W-:Y:S01]  /*12580*/  ENDCOLLECTIVE ;  /* 0x000000000000791b */ /* 0x003fe20003800000 */
.L_x_15038:
        /* <DEDUP_REMOVED lines=12> */
.L_x_15039:
[----:B------:R-:W-:Y:S01]  /*12650*/  IMAD.MOV.U32 R2, RZ, RZ, R14 ;  /* 0x000000ffff027224 */ /* 0x000fe200078e000e */
[----:B------:R-:W-:Y:S06]  /*12660*/  BRA `(.L_x_15040) ;  /* 0xffffffbc00f47947 */ /* 0x000fec000383ffff */
.L_x_14934:
[----:B0-----:R0:W1:Y:S02]  /*12670*/  SYNCS.PHASECHK.TRANS64.TRYWAIT P0, [R4+URZ+0x16860], R3 ;  /* 0x01686003040075a7 */ /* 0x001064000800017f */
[----:B-1----:R-:W-:Y:S05]  /*12680*/  @!P0 NANOSLEEP.SYNCS 0x989680 ;  /* 0x009896800000895d */ /* 0x002fea0003900000 */
[----:B------:R-:W1:Y:S02]  /*12690*/  @!P0 SYNCS.PHASECHK.TRANS64 P0, [R4+URZ+0x16860], R3 ;  /* 0x01686003040085a7 */ /* 0x000e64000800007f */
[----:B-1----:R-:W-:Y:S05]  /*126a0*/  @!P0 BRA `(.L_x_14934) ;  /* 0xfffffffc00f08947 */ /* 0x002fea000383ffff */
[----:B------:R-:W-:Y:S05]  /*126b0*/  BRA `(.L_x_15041) ;  /* 0xffffffc400087947 */ /* 0x000fea000383ffff */
.L_x_14935:
        /* <DEDUP_REMOVED lines=8> */
.L_x_15043:
[----:B------:R-:W-:Y:S05]  /*12740*/  BSYNC B0 ;  /* 0x0000000000007941 */ /* 0x000fea0003800000 */
.L_x_15042:
        /* <DEDUP_REMOVED lines=10> */
.L_x_15044:
[----:B------:R-:W-:Y:S01]  /*127f0*/  IMAD.MOV.U32 R13, RZ, RZ, R18 ;  /* 0x000000ffff0d7224 */ /* 0x000fe200078e0012 */
[----:B------:R-:W-:Y:S02]  /*12800*/  MOV R12, 0x1 ;  /* 0x00000001000c7802 */ /* 0x000fe40000000f00 */
[----:B------:R-:W-:-:S04]  /*12810*/  SHF.L.U32 R2, R2, 0x3, RZ ;  /* 0x0000000302027819 */ /* 0x000fc800000006ff */
[----:B------:R-:W-:-:S05]  /*12820*/  LOP3.LUT R2, R2, 0x38, RZ, 0xc0, !PT ;  /* 0x0000003802027812 */ /* 0x000fca00078ec0ff */
[----:B------:R-:W-:-:S05]  /*12830*/  IMAD.SHL.U32 R6, R2, 0x2, RZ ;  /* 0x0000000202067824 */ /* 0x000fca00078e00ff */
[----:B------:R-:W-:-:S13]  /*12840*/  IADD3 R2, P0, R14, R6, RZ ;  /* 0x000000060e027210 */ /* 0x000fda0007f1e0ff */
[----:B------:R-:W-:Y:S05]  /*12850*/  WARPSYNC.COLLECTIVE R15, `(.L_x_15045) ;  /* 0x000000000f087348 */ /* 0x000fea0003c00000 */
[----:B------:R0:W1:Y:S02]  /*12860*/  SHFL.IDX P6, R14, R13, R12, R11 ;  /* 0x0000000c0d0e7389 */ /* 0x00006400000c000b */
[----:B01----:R-:W-:Y:S01]  /*12870*/  ENDCOLLECTIVE ;  /* 0x000000000000791b */ /* 0x003fe20003800000 */
.L_x_15045:
        /* <DEDUP_REMOVED lines=11> */
.L_x_15046:
[----:B------:R-:W-:Y:S02]  /*12930*/  IMAD.MOV.U32 R13, RZ, RZ, R18 ;  /* 0x000000ffff0d7224 */ /* 0x000fe400078e0012 */
[----:B------:R-:W-:Y:S01]  /*12940*/  IMAD.MOV.U32 R12, RZ, RZ, 0x2 ;  /* 0x00000002ff0c7424 */ /* 0x000fe200078e00ff */
[----:B------:R-:W-:-:S13]  /*12950*/  IADD3 R2, P0, R14, R6, RZ ;  /* 0x000000060e027210 */ /* 0x000fda0007f1e0ff */
[----:B------:R-:W-:Y:S05]  /*12960*/  WARPSYNC.COLLECTIVE R15, `(.L_x_15047) ;  /* 0x000000000f087348 */ /* 0x000fea0003c00000 */
[----:B------:R0:W1:Y:S02]  /*12970*/  SHFL.IDX P6, R14, R13, R12, R11 ;  /* 0x0000000c0d0e7389 */ /* 0x00006400000c000b */
[----:B01----:R-:W-:Y:S01]  /*12980*/  ENDCOLLECTIVE ;  /* 0x000000000000791b */ /* 0x003fe20003800000 */
.L_x_15047:
[----:B------:R-:W-:Y:S01]  /*12990*/  IMAD.X R3, RZ, RZ, R7, P0 ;  /* 0x000000ffff037224 */ /* 0x000fe200000e0607 */
[----:B------:R-:W-:Y:S01]  /*129a0*/  ISETP.LT.OR P0, PT, R5, 0x11, P2 ;  /* 0x000000110500780c */ /* 0x000fe20001701670 */
[----:B------:R-:W-:-:S12]  /*129b0*/  IMAD.MOV.U32 R13, RZ, RZ, R17 ;  /* 0x000000ffff0d7224 */ /* 0x000fd800078e0011 */
[----:B------:R-:W-:Y:S01]  /*129c0*/  @!PT LDS RZ, [RZ] ;  /* 0x00000000fffff984 */ /* 0x000fe20000000800 */
[----:B------:R-:W-:Y:S01]  /*129d0*/  @!PT LDS RZ, [RZ] ;  /* 0x00000000fffff984 */ /* 0x000fe20000000800 */
[----:B------:R-:W-:Y:S01]  /*129e0*/  @!PT LDS RZ, [RZ] ;  /* 0x00000000fffff984 */ /* 0x000fe20000000800 */
[----:B------:R0:W-:Y:S01]  /*129f0*/  LDGSTS.E.BYPASS.LTC128B.128 [R0+0xc00], desc[UR50][R2.64], !P0 ;  /* 0x00c0000002007fae */ /* 0x0001e2000c101d72 */
[----:B------:R-:W-:-:S07]  /*12a00*/  MOV R8, R14 ;  /* 0x0000000e00087202 */ /* 0x000fce0000000f00 */
[----:B0-----:R-:W-:Y:S05]  /*12a10*/  WARPSYNC.COLLECTIVE R15, `(.L_x_15048) ;  /* 0x000000000f087348 */ /* 0x001fea0003c00000 */
[----:B------:R1:W2:Y:S02]  /*12a20*/  SHFL.IDX P6, R14, R13, R12, R11 ;  /* 0x0000000c0d0e7389 */ /* 0x0002a400000c000b */
[----:B012---:R-:W-:Y:S01]  /*12a30*/  ENDCOLLECTIVE ;  /* 0x000000000000791b */ /* 0x007fe20003800000 */
.L_x_15048:
[----:B------:R-:W-:Y:S01]  /*12a40*/  IMAD.MOV.U32 R13, RZ, RZ, R18 ;  /* 0x000000ffff0d7224 */ /* 0x000fe200078e0012 */
[----:B------:R-:W-:Y:S01]  /*12a50*/  MOV R12, 0x3 ;  /* 0x00000003000c7802 */ /* 0x000fe20000000f00 */
[----:B------:R-:W-:-:S07]  /*12a60*/  IMAD.MOV.U32 R9, RZ, RZ, R14 ;  /* 0x000000ffff097224 */ /* 0x000fce00078e000e */
[----:B------:R-:W-:Y:S05]  /*12a70*/  WARPSYNC.COLLECTIVE R15, `(.L_x_15049) ;  /* 0x000000000f087348 */ /* 0x000fea0003c00000 */
[----:B------:R0:W1:Y:S02]  /*12a80*/  SHFL.IDX P6, R14, R13, R12, R11 ;  /* 0x0000000c0d0e7389 */ /* 0x00006400000c000b */
[----:B01----:R-:W-:Y:S01]  /*12a90*/  ENDCOLLECTIVE ;  /* 0x000000000000791b */ /* 0x003fe20003800000 */
.L_x_15049:
        /* <DEDUP_REMOVED lines=12> */
.L_x_15050:
[----:B------:R-:W-:Y:S01]  /*12b60*/  IMAD.MOV.U32 R13, RZ, RZ, R18 ;  /* 0x000000ffff0d7224 */ /* 0x000fe200078e0012 */
[----:B------:R-:W-:Y:S02]  /*12b70*/  MOV R12, 0x4 ;  /* 0x00000004000c7802 */ /* 0x000fe40000000f00 */
[----:B------:R-:W-:-:S13]  /*12b80*/  IADD3 R2, P0, R14, R6, RZ ;  /* 0x000000060e027210 */ /* 0x000fda0007f1e0ff */
[----:B------:R-:W-:Y:S05]  /*12b90*/  WARPSYNC.COLLECTIVE R15, `(.L_x_15051) ;  /* 0x000000000f087348 */ /* 0x000fea0003c00000 */
[----:B------:R0:W1:Y:S02]  /*12ba0*/  SHFL.IDX P6, R14, R13, R12, R11 ;  /* 0x0000000c0d0e7389 */ /* 0x00006400000c000b */
[----:B01----:R-:W-:Y:S01]  /*12bb0*/  ENDCOLLECTIVE ;  /* 0x000000000000791b */ /* 0x003fe20003800000 */
.L_x_15051:
        /* <DEDUP_REMOVED lines=11> */
.L_x_15052:
[----:B------:R-:W-:Y:S01]  /*12c70*/  MOV R13, R18 ;  /* 0x00000012000d7202 */ /* 0x000fe20000000f00 */
[----:B------:R-:W-:Y:S02]  /*12c80*/  IMAD.MOV.U32 R12, RZ, RZ, 0x5 ;  /* 0x00000005ff0c7424 */ /* 0x000fe400078e00ff */
[----:B------:R-:W-:-:S07]  /*12c90*/  IMAD.MOV.U32 R9, RZ, RZ, R14 ;  /* 0x000000ffff097224 */ /* 0x000fce00078e000e */
[----:B------:R-:W-:Y:S05]  /*12ca0*/  WARPSYNC.COLLECTIVE R15, `(.L_x_15053) ;  /* 0x000000000f087348 */ /* 0x000fea0003c00000 */
[----:B------:R0:W1:Y:S02]  /*12cb0*/  SHFL.IDX P6, R14, R13, R12, R11 ;  /* 0x0000000c0d0e7389 */ /* 0x00006400000c000b */
[----:B01----:R-:W-:Y:S01]  /*12cc0*/  ENDCOLLECTIVE ;  /* 0x000000000000791b */ /* 0x003fe20003800000 */
.L_x_15053:
        /* <DEDUP_REMOVED lines=12> */
.L_x_15054:
[----:B------:R-:W-:Y:S01]  /*12d90*/  MOV R13, R18 ;  /* 0x00000012000d7202 */ /* 0x000fe20000000f00 */
[----:B------:R-:W-:Y:S01]  /*12da0*/  IMAD.MOV.U32 R12, RZ, RZ, 0x6 ;  /* 0x00000006ff0c7424 */ /* 0x000fe200078e00ff */
[----:B------:R-:W-:-:S13]  /*12db0*/  IADD3 R2, P0, R14, R6, RZ ;  /* 0x000000060e027210 */ /* 0x000fda0007f1e0ff */
[----:B------:R-:W-:Y:S05]  /*12dc0*/  WARPSYNC.COLLECTIVE R15, `(.L_x_15055) ;  /* 0x000000000f087348 */ /* 0x000fea0003c00000 */
[----:B------:R0:W1:Y:S02]  /*12dd0*/  SHFL.IDX P6, R14, R13, R12, R11 ;  /* 0x0000000c0d0e7389 */ /* 0x00006400000c000b */
[----:B01----:R-:W-:Y:S01]  /*12de0*/  ENDCOLLECTIVE ;  /* 0x000000000000791b */ /* 0x003fe20003800000 */
.L_x_15055:
        /* <DEDUP_REMOVED lines=11> */
.L_x_15056:
[----:B------:R-:W-:Y:S02]  /*12ea0*/  IMAD.MOV.U32 R13, RZ, RZ, R18 ;  /* 0x000000ffff0d7224 */ /* 0x000fe400078e0012 */
[----:B------:R-:W-:Y:S02]  /*12eb0*/  IMAD.MOV.U32 R12, RZ, RZ, 0x7 ;  /* 0x00000007ff0c7424 */ /* 0x000fe400078e00ff */
[----:B------:R-:W-:-:S07]  /*12ec0*/  IMAD.MOV.U32 R9, RZ, RZ, R14 ;  /* 0x000000ffff097224 */ /* 0x000fce00078e000e */
[----:B------:R-:W-:Y:S05]  /*12ed0*/  WARPSYNC.COLLECTIVE R15, `(.L_x_15057) ;  /* 0x000000000f087348 */ /* 0x000fea0003c00000 */
[----:B------:R0:W1:Y:S02]  /*12ee0*/  SHFL.IDX P6, R14, R13, R12, R11 ;  /* 0x0000000c0d0e7389 */ /* 0x00006400000c000b */
[----:B01----:R-:W-:Y:S01]  /*12ef0*/  ENDCOLLECTIVE ;  /* 0x000000000000791b */ /* 0x003fe20003800000 */
.L_x_15057:
        /* <DEDUP_REMOVED lines=12> */
.L_x_15058:
[----:B------:R-:W-:Y:S05]  /*12fc0*/  BRA `(.L_x_15059) ;  /* 0xffffffbc00c87947 */ /* 0x000fea000383ffff */
.L_x_14940:
[----:B------:R-:W-:Y:S01]  /*12fd0*/  BSSY B0, `(.L_x_15060) ;  /* 0x0000008000007945 */ /* 0x000fe20003800000 */
[----:B-----5:R-:W-:Y:S01]  /*12fe0*/  MOV R13, R2 ;  /* 0x00000002000d7202 */ /* 0x020fe20000000f00 */
[----:B------:R-:W-:Y:S02]  /*12ff0*/  IMAD.MOV.U32 R12, RZ, RZ, RZ ;  /* 0x000000ffff0c7224 */ /* 0x000fe400078e00ff */
[----:B------:R-:W-:Y:S02]  /*13000*/  IMAD.MOV.U32 R11, RZ, RZ, 0x1f ;  /* 0x0000001fff0b7424 */ /* 0x000fe400078e00ff */
[----:B------:R-:W-:-:S07]  /*13010*/  IMAD.MOV.U32 R15, RZ, RZ, -0x1 ;  /* 0xffffffffff0f7424 */ /* 0x000fce00078e00ff */
[----:B01----:R-:W-:Y:S05]  /*13020*/  WARPSYNC.COLLECTIVE R15, `(.L_x_15061) ;  /* 0x000000000f087348 */ /* 0x003fea0003c00000 */
[----:B------:R2:W3:Y:S02]  /*13030*/  SHFL.IDX P6, R14, R13, R12, R11 ;  /* 0x0000000c0d0e7389 */ /* 0x0004e400000c000b */
[----:B0123--:R-:W-:Y:S01]  /*13040*/  ENDCOLLECTIVE ;  /* 0x000000000000791b */ /* 0x00ffe20003800000 */
.L_x_15061:
[----:B------:R-:W-:Y:S05]  /*13050*/  BSYNC B0 ;  /* 0x0000000000007941 */ /* 0x000fea0003800000 */
.L_x_15060:
[----:B------:R-:W-:Y:S05]  /*13060*/  BRA `(.L_x_15062) ;  /* 0xffffffc0004c7947 */ /* 0x000fea000383ffff */
.L_x_14943:
[----:B-1----:R1:W2:Y:S02]  /*13070*/  SYNCS.PHASECHK.TRANS64.TRYWAIT P0, [R5+URZ+0x16820], R0 ;  /* 0x01682000050075a7 */ /* 0x0022a4000800017f */
[----:B--2---:R-:W-:Y:S05]  /*13080*/  @!P0 NANOSLEEP.SYNCS 0x989680 ;  /* 0x009896800000895d */ /* 0x004fea0003900000 */
[----:B------:R-:W2:Y:S02]  /*13090*/  @!P0 SYNCS.PHASECHK.TRANS64 P0, [R5+URZ+0x16820], R0 ;  /* 0x01682000050085a7 */ /* 0x000ea4000800007f */
[----:B--2---:R-:W-:Y:S05]  /*130a0*/  @!P0 BRA `(.L_x_14943) ;  /* 0xfffffffc00f08947 */ /* 0x004fea000383ffff */
[----:B------:R-:W-:Y:S05]  /*130b0*/  BRA `(.L_x_15063) ;  /* 0xffffffc000987947 */ /* 0x000fea000383ffff */
.L_x_14944:
        /* <DEDUP_REMOVED lines=11> */
.L_x_15065:
[----:B------:R-:W-:Y:S05]  /*13170*/  BSYNC B0 ;  /* 0x0000000000007941 */ /* 0x000fea0003800000 */
.L_x_15064:
[----:B------:R-:W-:Y:S05]  /*13180*/  BRA `(.L_x_15066) ;  /* 0xffffffc000807947 */ /* 0x000fea000383ffff */
.L_x_14947:
[----:B------:R-:W-:Y:S01]  /*13190*/  BSSY B1, `(.L_x_15067) ;  /* 0x0000006000017945 */ /* 0x000fe20003800000 */
[----:B------:R-:W-:-:S07]  /*131a0*/  IMAD.MOV.U32 R15, RZ, RZ, -0x1 ;  /* 0xffffffffff0f7424 */ /* 0x000fce00078e00ff */
[----:B01----:R-:W-:Y:S05]  /*131b0*/  WARPSYNC.COLLECTIVE R15, `(.L_x_15068) ;  /* 0x000000000f0c7348 */ /* 0x003fea0003c00000 */
[----:B------:R-:W-:Y:S02]  /*131c0*/  ELECT P6, UR62, PT ;  /* 0x00000000003e782f */ /* 0x000fe400038c0000 */
[----:B------:R-:W-:Y:S01]  /*131d0*/  MOV R14, UR62 ;  /* 0x0000003e000e7c02 */ /* 0x000fe20008000f00 */
[----:B01----:R-:W-:Y:S10]  /*131e0*/  ENDCOLLECTIVE ;  /* 0x000000000000791b */ /* 0x003ff40003800000 */
.L_x_15068:
[----:B------:R-:W-:Y:S05]  /*131f0*/  BSYNC B1 ;  /* 0x0000000000017941 */ /* 0x000fea0003800000 */
.L_x_15067:
[----:B------:R-:W-:Y:S05]  /*13200*/  BRA `(.L_x_15069) ;  /* 0xffffffc000787947 */ /* 0x000fea000383ffff */
.L_x_14949:
[----:B-1----:R1:W2:Y:S02]  /*13210*/  SYNCS.PHASECHK.TRANS64.TRYWAIT P1, [R3+URZ+0x16840], R2 ;  /* 0x01684002030075a7 */ /* 0x0022a4000802017f */
[----:B--2---:R-:W-:Y:S05]  /*13220*/  @!P1 NANOSLEEP.SYNCS 0x989680 ;  /* 0x009896800000995d */ /* 0x004fea0003900000 */
[----:B------:R-:W2:Y:S02]  /*13230*/  @!P1 SYNCS.PHASECHK.TRANS64 P1, [R3+URZ+0x16840], R2 ;  /* 0x01684002030095a7 */ /* 0x000ea4000802007f */
[----:B--2---:R-:W-:Y:S05]  /*13240*/  @!P1 BRA `(.L_x_14949) ;  /* 0xfffffffc00f09947 */ /* 0x004fea000383ffff */
[----:B------:R-:W-:Y:S05]  /*13250*/  BRA `(.L_x_15070) ;  /* 0xffffffc000987947 */ /* 0x000fea000383ffff */
.L_x_14951:
[----:B--2---:R2:W3:Y:S02]  /*13260*/  SYNCS.PHASECHK.TRANS64.TRYWAIT P1, [R5+URZ+0x16840], R0 ;  /* 0x01684000050075a7 */ /* 0x0044e4000802017f */
[----:B---3--:R-:W-:Y:S05]  /*13270*/  @!P1 NANOSLEEP.SYNCS 0x989680 ;  /* 0x009896800000995d */ /* 0x008fea0003900000 */
[----:B------:R-:W3:Y:S02]  /*13280*/  @!P1 SYNCS.PHASECHK.TRANS64 P1, [R5+URZ+0x16840], R0 ;  /* 0x01684000050095a7 */ /* 0x000ee4000802007f */
[----:B---3--:R-:W-:Y:S05]  /*13290*/  @!P1 BRA `(.L_x_14951) ;  /* 0xfffffffc00f09947 */ /* 0x008fea000383ffff */
[----:B------:R-:W-:Y:S05]  /*132a0*/  BRA `(.L_x_15071) ;  /* 0xffffffc000a47947 */ /* 0x000fea000383ffff */
.L_x_14953:
[----:B---3--:R3:W4:Y:S02]  /*132b0*/  SYNCS.PHASECHK.TRANS64.TRYWAIT P1, [R3+URZ+0x16860], R2 ;  /* 0x01686002030075a7 */ /* 0x008724000802017f */
[----:B----4-:R-:W-:Y:S05]  /*132c0*/  @!P1 NANOSLEEP.SYNCS 0x989680 ;  /* 0x009896800000995d */ /* 0x010fea0003900000 */
[----:B------:R-:W4:Y:S02]  /*132d0*/  @!P1 SYNCS.PHASECHK.TRANS64 P1, [R3+URZ+0x16860], R2 ;  /* 0x01686002030095a7 */ /* 0x000f24000802007f */
[----:B----4-:R-:W-:Y:S05]  /*132e0*/  @!P1 BRA `(.L_x_14953) ;  /* 0xfffffffc00f09947 */ /* 0x010fea000383ffff */
[----:B------:R-:W-:Y:S05]  /*132f0*/  BRA `(.L_x_15072) ;  /* 0xffffffc000a07947 */ /* 0x000fea000383ffff */
.L_x_15073:
        /* <DEDUP_REMOVED lines=16> */
.L_x_15880:


//--------------------- .text._ZN7cutlass13device_kernelIN5flash11enable_sm90INS1_16FlashAttnFwdSm90INS1_25CollectiveMainloopFwdSm90ILi2EN4cute5tupleIJNS5_1CILi1EEES8_S8_EEENS6_IJNS7_ILi192EEENS7_ILi128EEENS7_ILi64EEEEEELi64ENS_6half_tEfNS_4arch4Sm90ELb1ELb0ELb1ELb1ELb1ELb0ELb0ELb1ELb1ELb1ELb0ELb0EEENS1_21CollectiveEpilogueFwdINS6_IJSA_SC_SB_EEES9_SE_SG_Li384ELb1ELb1ELb0ELb0EEENS1_36VarlenDynamicPersistentTileSchedulerILi192ELi128ELi384ELi128ELb0ELb1ELb1ELb1ELb1ELb1EEEEEEEEEvNT_6ParamsE --------------------------
	.section	.text._ZN7cutlass13device_kernelIN5flash11enable_sm90INS1_16FlashAttnFwdSm90INS1_25CollectiveMainloopFwdSm90ILi2EN4cute5tupleIJNS5_1CILi1EEES8_S8_EEENS6_IJNS7_ILi192EEENS7_ILi128EEENS7_ILi64EEEEEELi64ENS_6half_tEfNS_4arch4Sm90ELb1ELb0ELb1ELb1ELb1ELb0ELb0ELb1ELb1ELb1ELb0ELb0EEENS1_21CollectiveEpilogueFwdINS6_IJSA_SC_SB_EEES9_SE_SG_Li384ELb1ELb1ELb0ELb0EEENS1_36VarlenDynamicPersistentTileSchedulerILi192ELi128ELi384ELi128ELb0ELb1ELb1ELb1ELb1ELb1EEEEEEEEEvNT_6ParamsE,"ax",@progbits
	.align	128
.text._ZN7cutlass13device_kernelIN5flash11enable_sm90INS1_16FlashAttnFwdSm90INS1_25CollectiveMainloopFwdSm90ILi2EN4cute5tupleIJNS5_1CILi1EEES8_S8_EEENS6_IJNS7_ILi192EEENS7_ILi128EEENS7_ILi64EEEEEELi64ENS_6half_tEfNS_4arch4Sm90ELb1ELb0ELb1ELb1ELb1ELb0ELb0ELb1ELb1ELb1ELb0ELb0EEENS1_21CollectiveEpilogueFwdINS6_IJSA_SC_SB_EEES9_SE_SG_Li384ELb1ELb1ELb0ELb0EEENS1_36VarlenDynamicPersistentTileSchedulerILi192ELi128ELi384ELi128ELb0ELb1ELb1ELb1ELb1ELb1EEEEEEEEEvNT_6ParamsE:
        .type           _ZN7cutlass13device_kernelIN5flash11enable_sm90INS1_16FlashAttnFwdSm90INS1_25CollectiveMainloopFwdSm90ILi2EN4cute5tupleIJNS5_1CILi1EEES8_S8_EEENS6_IJNS7_ILi192EEENS7_ILi128EEENS7_ILi64EEEEEELi64ENS_6half_tEfNS_4arch4Sm90ELb1ELb0ELb1ELb1ELb1ELb0ELb0ELb1ELb1ELb1ELb0ELb0EEENS1_21CollectiveEpilogueFwdINS6_IJSA_SC_SB_EEES9_SE_SG_Li384ELb1ELb1ELb0ELb0EEENS1_36VarlenDynamicPersistentTileSchedulerILi192ELi128ELi384ELi128ELb0ELb1ELb1ELb1ELb1ELb1EEEEEEEEEvNT_6ParamsE,@function
        .size           _ZN7cutlass13device_kernelIN5flash11enable_sm90INS1_16FlashAttnFwdSm90INS1_25CollectiveMainloopFwdSm90ILi2EN4cute5tupleIJNS5_1CILi1EEES8_S8_EEENS6_IJNS7_ILi192EEENS7_ILi128EEENS7_ILi64EEEEEELi64ENS_6half_tEfNS_4arch4Sm90ELb1ELb0ELb1ELb1ELb1ELb0ELb0ELb1ELb1ELb1ELb0ELb0EEENS1_21CollectiveEpilogueFwdINS6_IJSA_SC_SB_EEES9_SE_SG_Li384ELb1ELb1ELb0ELb0EEENS1_36VarlenDynamicPersistentTileSchedulerILi192ELi128ELi384ELi128ELb0ELb1ELb1ELb1ELb1ELb1EEEEEEEEEvNT_6ParamsE,(.L_x_15881 - _ZN7cutlass13device_kernelIN5flash11enable_sm90INS1_16FlashAttnFwdSm90INS1_25CollectiveMainloopFwdSm90ILi2EN4cute5tupleIJNS5_1CILi1EEES8_S8_EEENS6_IJNS7_ILi192EEENS7_ILi128EEENS7_ILi64EEEEEELi64ENS_6half_tEfNS_4arch4Sm90ELb1ELb0ELb1ELb1ELb1ELb0ELb0ELb1ELb1ELb1ELb0ELb0EEENS1_21CollectiveEpilogueFwdINS6_IJSA_SC_SB_EEES9_SE_SG_Li384ELb1ELb1ELb0ELb0EEENS1_36VarlenDynamicPersistentTileSchedulerILi192ELi128ELi384ELi128ELb0ELb1ELb1ELb1ELb1ELb1EEEEEEEEEvNT_6ParamsE)
        .other          _ZN7cutlass13device_kernelIN5flash11enable_sm90INS1_16FlashAttnFwdSm90INS1_25CollectiveMainloopFwdSm90ILi2EN4cute5tupleIJNS5_1CILi1EEES8_S8_EEENS6_IJNS7_ILi192EEENS7_ILi128EEENS7_ILi64EEEEEELi64ENS_6half_tEfNS_4arch4Sm90ELb1ELb0ELb1ELb1ELb1ELb0ELb0ELb1ELb1ELb1ELb0ELb0EEENS1_21CollectiveEpilogueFwdINS6_IJSA_SC_SB_EEES9_SE_SG_Li384ELb1ELb1ELb0ELb0EEENS1_36VarlenDynamicPersistentTileSchedulerILi192ELi128ELi384ELi128ELb0ELb1ELb1ELb1ELb1ELb1EEEEEEEEEvNT_6ParamsE,@"STO_CUDA_ENTRY STV_DEFAULT"
_ZN7cutlass13device_kernelIN5flash11enable_sm90INS1_16FlashAttnFwdSm90INS1_25CollectiveMainloopFwdSm90ILi2EN4cute5tupleIJNS5_1CILi1EEES8_S8_EEENS6_IJNS7_ILi192EEENS7_ILi128EEENS7_ILi64EEEEEELi64ENS_6half_tEfNS_4arch4Sm90ELb1ELb0ELb1ELb1ELb1ELb0ELb0ELb1ELb1ELb1ELb0ELb0EEENS1_21CollectiveEpilogueFwdINS6_IJSA_SC_SB_EEES9_SE_SG_Li384ELb1ELb1ELb0ELb0EEENS1_36VarlenDynamicPersistentTileSchedulerILi192ELi128ELi384ELi128ELb0ELb1ELb1ELb1ELb1ELb1EEEEEEEEEvNT_6ParamsE:
        /* <DEDUP_REMOVED lines=45> */
.L_x_15074:
        /* <DEDUP_REMOVED lines=22> */
.L_x_15075:
        /* <DEDUP_REMOVED lines=18> */
.L_x_15076:
        /* <DEDUP_REMOVED lines=22> */
.L_x_15077:
        /* <DEDUP_REMOVED lines=23> */
.L_x_15078:
        /* <DEDUP_REMOVED lines=8> */
.L_x_15080:
        /* <DEDUP_REMOVED lines=29> */
[CC--:B------:R-:W-:Y:S01]  /*0a70*/  LEA.HI R2, R0.reuse, R157.reuse, RZ, 0x4 ;  /* 0x0000009d00027211 */ /* 0x0c0fe200078f20ff */
[----:B------:R-:W-:Y:S01]  /*0a80*/  IMAD.SHL.U32 R5, R3, 0x20, RZ ;  /* 0x0000002003057824 */ /* 0x000fe200078e00ff */
[----:B------:R-:W-:Y:S01]  /*0a90*/  LEA.HI R10, R0, R157, RZ, 0x2 ;  /* 0x0000009d000a7211 */ /* 0x000fe200078f10ff */
[----:B------:R-:W-:Y:S01]  /*0aa0*/  IMAD.IADD R152, R157, 0x1, -R152 ;  /* 0x000000019d987824 */ /* 0x000fe200078e0a98 */
[----:B------:R-:W-:Y:S02]  /*0ab0*/  SHF.R.S32.HI R3, RZ, 0x4, R2 ;  /* 0x00000004ff037819 */ /* 0x000fe40000011402 */
[----:B------:R-:W-:Y:S02]  /*0ac0*/  LOP3.LUT R4, R2, 0x3fffff0, RZ, 0xc0, !PT ;  /* 0x03fffff002047812 */ /* 0x000fe400078ec0ff */
[----:B------:R-:W-:-:S02]  /*0ad0*/  SHF.R.S32.HI R7, RZ, 0x1f, R152 ;  /* 0x0000001fff077819 */ /* 0x000fc40000011498 */
[----:B------:R-:W-:Y:S01]  /*0ae0*/  LEA.HI R2, R2, R3, RZ, 0x1 ;  /* 0x0000000302027211 */ /* 0x000fe200078f08ff */
[----:B------:R-:W-:Y:S01]  /*0af0*/  IMAD.IADD R4, R157, 0x1, -R4 ;  /* 0x000000019d047824 */ /* 0x000fe200078e0a04 */
[----:B------:R-:W-:Y:S02]  /*0b00*/  LEA.HI R6, R7, R152, RZ, 0x2 ;  /* 0x0000009807067211 */ /* 0x000fe400078f10ff */
[----:B------:R-:W-:Y:S02]  /*0b10*/  LOP3.LUT R2, R2, 0x1ffffffe, RZ, 0xc0, !PT ;  /* 0x1ffffffe02027812 */ /* 0x000fe400078ec0ff */
[--C-:B------:R-:W-:Y:S02]  /*0b20*/  SHF.R.S32.HI R8, RZ, 0x2, R6.reuse ;  /* 0x00000002ff087819 */ /* 0x100fe40000011406 */
[----:B------:R-:W-:Y:S01]  /*0b30*/  SHF.R.S32.HI R9, RZ, 0x1f, R6 ;  /* 0x0000001fff097819 */ /* 0x000fe20000011406 */
[----:B------:R-:W-:Y:S01]  /*0b40*/  IMAD.IADD R2, R3, 0x1, -R2 ;  /* 0x0000000103027824 */ /* 0x000fe200078e0a02 */
[----:B------:R-:W-:-:S02]  /*0b50*/  SHF.R.S32.HI R153, RZ, 0x7, R153 ;  /* 0x00000007ff997819 */ /* 0x000fc40000011499 */
[----:B------:R-:W-:Y:S02]  /*0b60*/  LOP3.LUT R10, R10, 0xfffffffc, RZ, 0xc0, !PT ;  /* 0xfffffffc0a0a7812 */ /* 0x000fe400078ec0ff */
[----:B------:R-:W-:Y:S01]  /*0b70*/  LEA.HI R9, R9, R8, RZ, 0x3 ;  /* 0x0000000809097211 */ /* 0x000fe200078f18ff */
[----:B------:R-:W-:Y:S01]  /*0b80*/  IMAD.HI R3, R153, 0x55555556, RZ ;  /* 0x5555555699037827 */ /* 0x000fe200078e02ff */
[----:B------:R-:W-:Y:S02]  /*0b90*/  LOP3.LUT R5, R5, 0xfffffc00, RZ, 0xc0, !PT ;  /* 0xfffffc0005057812 */ /* 0x000fe400078ec0ff */
[----:B------:R-:W-:Y:S01]  /*0ba0*/  LEA.HI R0, R0, R157, RZ, 0x3 ;  /* 0x0000009d00007211 */ /* 0x000fe200078f18ff */
[----:B------:R-:W-:Y:S01]  /*0bb0*/  IMAD.IADD R10, R157, 0x1, -R10 ;  /* 0x000000019d0a7824 */ /* 0x000fe200078e0a0a */
[----:B------:R-:W-:Y:S02]  /*0bc0*/  LOP3.LUT R9, R9, 0xfffffff8, RZ, 0xc0, !PT ;  /* 0xfffffff809097812 */ /* 0x000fe400078ec0ff */
[----:B------:R-:W-:-:S02]  /*0bd0*/  LEA.HI R7, R7, R152, RZ, 0x5 ;  /* 0x0000009807077211 */ /* 0x000fc400078f28ff */
[----:B------:R-:W-:Y:S01]  /*0be0*/  LEA R5, R4, R5, 0x6 ;  /* 0x0000000504057211 */ /* 0x000fe200078e30ff */
[----:B------:R-:W-:Y:S01]  /*0bf0*/  IMAD.IADD R8, R8, 0x1, -R9 ;  /* 0x0000000108087824 */ /* 0x000fe200078e0a09 */
[----:B------:R-:W-:Y:S02]  /*0c00*/  LEA.HI R4, R3, R3, RZ, 0x1 ;  /* 0x0000000303047211 */ /* 0x000fe400078f08ff */
[----:B------:R-:W-:Y:S01]  /*0c10*/  LOP3.LUT R18, R0, 0xfffffff8, RZ, 0xc0, !PT ;  /* 0xfffffff800127812 */ /* 0x000fe200078ec0ff */
[----:B------:R-:W-:Y:S01]  /*0c20*/  IMAD R155, R2, 0x8, R5 ;  /* 0x00000008029b7824 */ /* 0x000fe200078e0205 */
[----:B------:R-:W-:Y:S01]  /*0c30*/  LEA.HI R3, R10, R10, RZ, 0x1 ;  /* 0x0000000a0a037211 */ /* 0x000fe200078f08ff */
[----:B------:R-:W-:Y:S01]  /*0c40*/  IMAD R4, R4, -0x3, R153 ;  /* 0xfffffffd04047824 */ /* 0x000fe200078e0299 */
[----:B------:R-:W-:Y:S01]  /*0c50*/  SHF.R.S32.HI R7, RZ, 0x5, R7 ;  /* 0x00000005ff077819 */ /* 0x000fe20000011407 */
[----:B------:R-:W-:Y:S01]  /*0c60*/  IMAD.IADD R18, R157, 0x1, -R18 ;  /* 0x000000019d127824 */ /* 0x000fe200078e0a12 */
[----:B------:R-:W-:-:S02]  /*0c70*/  LOP3.LUT R3, R3, 0x1ffffffe, RZ, 0xc0, !PT ;  /* 0x1ffffffe03037812 */ /* 0x000fc400078ec0ff */
[----:B------:R-:W-:Y:S01]  /*0c80*/  LOP3.LUT R5, R6, 0x7ffffffc, RZ, 0xc0, !PT ;  /* 0x7ffffffc06057812 */ /* 0x000fe200078ec0ff */
[----:B------:R-:W-:Y:S01]  /*0c90*/  IMAD R7, R7, 0x10, R8 ;  /* 0x0000001007077824 */ /* 0x000fe200078e0208 */
[----:B------:R-:W-:Y:S01]  /*0ca0*/  IADD3 R3, R10, -R3, RZ ;  /* 0x800000030a037210 */ /* 0x000fe20007ffe0ff */
[----:B------:R-:W-:Y:S01]  /*0cb0*/  IMAD.SHL.U32 R19, R18, 0x8, RZ ;  /* 0x0000000812137824 */ /* 0x000fe200078e00ff */
[----:B------:R-:W-:Y:S01]  /*0cc0*/  SHF.R.S32.HI R22, RZ, 0x3, R0 ;  /* 0x00000003ff167819 */ /* 0x000fe20000011400 */
[----:B------:R-:W-:Y:S02]  /*0cd0*/  IMAD R154, R4, 0x40, R7 ;  /* 0x00000040049a7824 */ /* 0x000fe400078e0207 */
[----:B------:R-:W-:Y:S01]  /*0ce0*/  IMAD.IADD R16, R152, 0x1, -R5 ;  /* 0x0000000198107824 */ /* 0x000fe200078e0a05 */
[----:B------:R-:W-:Y:S01]  /*0cf0*/  SHF.R.S32.HI R156, RZ, 0x1f, R19 ;  /* 0x0000001fff9c7819 */ /* 0x000fe20000011413 */
[----:B------:R-:W-:-:S07]  /*0d00*/  IMAD R17, R3, 0x8, R154 ;  /* 0x0000000803117824 */ /* 0x000fce00078e029a */
.L_x_15128:
        /* <DEDUP_REMOVED lines=18> */
[----:B------:R-:W-:-:S03]  /*0e30*/  MOV R2, UR8 ;  /* 0x0000000800027c02 */ /* 0x000fc60008000f00 */
[----:B------:R-:W-:Y:S01]  /*0e40*/  @UP1 ULEA.HI.X UR11, UR39, UR11, UR40, 0x2, UP0 ;  /* 0x0000000b270b1291 */ /* 0x000fe200080f1428 */
[----:B------:R-:W-:Y:S01]  /*0e50*/  IMAD.U32 R3, RZ, RZ, UR9 ;  /* 0x00000009ff037e24 */ /* 0x000fe2000f8e00ff */
[----:B------:R-:W-:Y:S01]  /*0e60*/  ULDC.64 UR8, c[0x0][0x418] ;  /* 0x0001060000087ab9 */ /* 0x000fe20000000a00 */
[----:B------:R-:W-:-:S03]  /*0e70*/  IMAD.U32 R4, RZ, RZ, UR10 ;  /* 0x0000000aff047e24 */ /* 0x000fc6000f8e00ff */
[----:B------:R-:W-:Y:S01]  /*0e80*/  IMAD.U32 R5, RZ, RZ, UR11 ;  /* 0x0000000bff057e24 */ /* 0x000fe2000f8e00ff */
[----:B------:R-:W2:Y:S04]  /*0e90*/  @P0 LDG.E R2, desc[UR52][R2.64] ;  /* 0x0000003402020981 */ /* 0x000ea8000c1e1900 */
[----:B------:R-:W3:Y:S01]  /*0ea0*/  @P2 LDG.E R4, desc[UR52][R4.64] ;  /* 0x0000003404042981 */ /* 0x000ee2000c1e1900 */
        /* <DEDUP_REMOVED lines=26> */
.L_x_15081:
[----:B------:R-:W-:Y:S05]  /*1050*/  @!P1 BRA `(.L_x_15082) ;  /* 0x00000000001c9947 */ /* 0x000fea0003800000 */
[----:B------:R-:W-:-:S04]  /*1060*/  ULEA UR4, UP0, UR39, UR8, 0x2 ;  /* 0x0000000827047291 */ /* 0x000fc8000f80103f */
[----:B------:R-:W-:Y:S02]  /*1070*/  ULEA.HI.X UR6, UR39, UR9, UR40, 0x2, UP0 ;  /* 0x0000000927067291 */ /* 0x000fe400080f1428 */
[----:B------:R-:W-:-:S04]  /*1080*/  MOV R2, UR4 ;  /* 0x0000000400027c02 */ /* 0x000fc80008000f00 */
[----:B------:R-:W-:-:S05]  /*1090*/  IMAD.U32 R3, RZ, RZ, UR6 ;  /* 0x00000006ff037e24 */ /* 0x000fca000f8e00ff */
[----:B------:R-:W2:Y:S02]  /*10a0*/  LDG.E R2, desc[UR52][R2.64] ;  /* 0x0000003402027981 */ /* 0x000ea4000c1e1900 */
[----:B--2---:R-:W-:Y:S01]  /*10b0*/  R2UR UR4, R2 ;  /* 0x00000000020472ca */ /* 0x004fe200000e0000 */
[----:B------:R-:W-:-:S14]  /*10c0*/  BRA `(.L_x_15083) ;  /* 0x0000000000347947 */ /* 0x000fdc0003800000 */
.L_x_15082:
        /* <DEDUP_REMOVED lines=13> */
.L_x_15083:
[----:B------:R-:W-:Y:S01]  /*11a0*/  ULDC UR6, c[0x0][0x448] ;  /* 0x0001120000067ab9 */ /* 0x000fe20000000800 */
[----:B------:R-:W-:Y:S01]  /*11b0*/  UIMAD UR42, UR5, 0xc0, URZ ;  /* 0x000000c0052a78a4 */ /* 0x000fe2000f8e023f */
[----:B------:R-:W-:Y:S01]  /*11c0*/  PLOP3.LUT P0, PT, PT, PT, PT, 0x80, 0x0 ;  /* 0x000000000000781c */ /* 0x000fe20003f0f070 */
[----:B------:R-:W-:Y:S01]  /*11d0*/  UISETP.NE.AND UP0, UPT, UR6, 0x1, UPT ;  /* 0x000000010600788c */ /* 0x000fe2000bf05270 */
[----:B------:R-:W-:Y:S01]  /*11e0*/  IMAD.MOV.U32 R0, RZ, RZ, RZ ;  /* 0x000000ffff007224 */ /* 0x000fe200078e00ff */
[----:B------:R-:W-:Y:S01]  /*11f0*/  UIADD3 UR6, UR42, 0xbf, URZ ;  /* 0x000000bf2a067890 */ /* 0x000fe2000fffe03f */
[----:B------:R-:W-:Y:S01]  /*1200*/  IMAD.MOV.U32 R21, RZ, RZ, RZ ;  /* 0x000000ffff157224 */ /* 0x000fe200078e00ff */
[----:B------:R-:W-:Y:S01]  /*1210*/  UIADD3 UR48, -UR48, UR4, URZ ;  /* 0x0000000430307290 */ /* 0x000fe2000fffe13f */
[----:B------:R-:W-:Y:S01]  /*1220*/  CS2R R118, SRZ ;  /* 0x0000000000767805 */ /* 0x000fe2000001ff00 */
[----:B------:R-:W-:Y:S01]  /*1230*/  UP2UR UR50, UPR, URZ, 0x1 ;  /* 0x000000013f327883 */ /* 0x000fe20008000000 */
[----:B------:R-:W-:Y:S01]  /*1240*/  CS2R R116, SRZ ;  /* 0x0000000000747805 */ /* 0x000fe2000001ff00 */
[----:B------:R-:W-:Y:S01]  /*1250*/  UIADD3 UR7, UR48, 0x80, -UR49 ;  /* 0x0000008030077890 */ /* 0x000fe2000fffe831 */
[----:B------:R-:W-:-:S02]  /*1260*/  CS2R R114, SRZ ;  /* 0x0000000000727805 */ /* 0x000fc4000001ff00 */
[----:B------:R-:W-:Y:S01]  /*1270*/  CS2R R112, SRZ ;  /* 0x0000000000707805 */ /* 0x000fe2000001ff00 */
[----:B------:R-:W-:Y:S01]  /*1280*/  @UP0 ULDC UR4, c[0x0][0x44c] ;  /* 0x0001130000040ab9 */ /* 0x000fe20000000800 */
[----:B------:R-:W-:Y:S01]  /*1290*/  @UP0 ULDC UR8, c[0x0][0x450] ;  /* 0x0001140000080ab9 */ /* 0x000fe20000000800 */
[----:B------:R-:W-:Y:S01]  /*12a0*/  UIMAD.WIDE.U32 UR4, UR6, UR4, URZ ;  /* 0x00000004060472a5 */ /* 0x000fe2000f8e003f */
[----:B------:R-:W-:Y:S01]  /*12b0*/  CS2R R14, SRZ ;  /* 0x00000000000e7805 */ /* 0x000fe2000001ff00 */
[----:B------:R-:W-:Y:S01]  /*12c0*/  UIADD3 UR4, UR48, 0x7f, URZ ;  /* 0x0000007f30047890 */ /* 0x000fe2000fffe03f */
[----:B------:R-:W-:Y:S01]  /*12d0*/  MOV R110, RZ ;  /* 0x000000ff006e7202 */ /* 0x000fe20000000f00 */
[----:B------:R-:W-:Y:S01]  /*12e0*/  @UP0 USHF.R.U32.HI UR6, URZ, UR8, UR5 ;  /* 0x000000083f060299 */ /* 0x000fe20008011605 */
[----:B------:R-:W-:Y:S01]  /*12f0*/  IMAD.MOV.U32 R25, RZ, RZ, RZ ;  /* 0x000000ffff197224 */ /* 0x000fe200078e00ff */
[----:B------:R-:W-:Y:S01]  /*1300*/  USHF.R.S32.HI UR5, URZ, 0x1f, UR4 ;  /* 0x0000001f3f057899 */ /* 0x000fe20008011404 */
[----:B------:R-:W-:Y:S01]  /*1310*/  CS2R R12, SRZ ;  /* 0x00000000000c7805 */ /* 0x000fe2000001ff00 */
[----:B------:R-:W-:Y:S01]  /*1320*/  UIADD3 UR6, UR7, UR6, URZ ;  /* 0x0000000607067290 */ /* 0x000fe2000fffe03f */
[----:B------:R-:W-:Y:S01]  /*1330*/  IMAD.MOV.U32 R106, RZ, RZ, RZ ;  /* 0x000000ffff6a7224 */ /* 0x000fe200078e00ff */
[----:B------:R-:W-:Y:S01]  /*1340*/  ULEA.HI UR5, UR5, UR4, URZ, 0x7 ;  /* 0x0000000405057291 */ /* 0x000fe2000f8f383f */
[----:B------:R-:W-:Y:S01]  /*1350*/  IMAD.MOV.U32 R27, RZ, RZ, RZ ;  /* 0x000000ffff1b7224 */ /* 0x000fe200078e00ff */
        /* <DEDUP_REMOVED lines=12> */
[----:B------:R-:W-:-:S04]  /*1420*/  UISETP.LT.AND UP0, UPT, UR5, UR7, UPT ;  /* 0x000000070500728c */ /* 0x000fc8000bf01270 */
[----:B------:R-:W-:-:S04]  /*1430*/  USEL UR51, UR5, UR7, UP0 ;  /* 0x0000000705337287 */ /* 0x000fc80008000000 */
[----:B------:R-:W-:-:S06]  /*1440*/  UISETP.GE.AND UP0, UPT, UR51, 0x1, UPT ;  /* 0x000000013300788c */ /* 0x000fcc000bf06270 */
[----:B------:R-:W-:-:S13]  /*1450*/  PLOP3.LUT P1, PT, PT, PT, UP0, 0x80, 0x0 ;  /* 0x000000000000781c */ /* 0x000fda0003f2f008 */
        /* <DEDUP_REMOVED lines=32> */
.L_x_15085:
        /* <DEDUP_REMOVED lines=9> */
.L_x_15213:
[----:B------:R-:W-:Y:S05]  /*16f0*/  @!P0 BRA `(.L_x_15087) ;  /* 0x0000000000048947 */ /* 0x000fea0003800000 */
[----:B------:R-:W-:Y:S01]  /*1700*/  BPT.TRAP 0x1 ;  /* 0x000000040000795c */ /* 0x000fe20000300000 */
.L_x_15087:
[----:B0-----:R-:W-:Y:S02]  /*1710*/  IMAD.U32 R0, RZ, RZ, UR37 ;  /* 0x00000025ff007e24 */ /* 0x001fe4000f8e00ff */
[----:B------:R-:W-:-:S03]  /*1720*/  IMAD.U32 R3, RZ, RZ, UR36 ;  /* 0x00000024ff037e24 */ /* 0x000fc6000f8e00ff */
[----:B------:R-:W-:Y:S02]  /*1730*/  LEA R0, R0, UR45, 0x3 ;  /* 0x0000002d00007c11 */ /* 0x000fe4000f8e18ff */
[----:B------:R-:W-:-:S04]  /*1740*/  SHF.L.U32 R3, R3, 0x1f, RZ ;  /* 0x0000001f03037819 */ /* 0x000fc800000006ff */
[----:B------:R0:W1:Y:S01]  /*1750*/  SYNCS.PHASECHK.TRANS64.TRYWAIT P1, [R0+URZ+0x16830], R3 ;  /* 0x01683003000075a7 */ /* 0x000062000802017f */
[----:B------:R-:W-:Y:S05]  /*1760*/  @!P0 BRA `(.L_x_15088) ;  /* 0x0000000000048947 */ /* 0x000fea0003800000 */
[----:B------:R-:W-:Y:S01]  /*1770*/  BPT.TRAP 0x1 ;  /* 0x000000040000795c */ /* 0x000fe20000300000 */
.L_x_15088:
[----:B-1----:R-:W-:Y:S05]  /*1780*/  @P1 BRA `(.L_x_15089) ;  /* 0x0000000000081947 */ /* 0x002fea0003800000 */
[----:B------:R-:W1:Y:S02]  /*1790*/  SYNCS.PHASECHK.TRANS64.TRYWAIT P1, [R0+URZ+0x16830], R3 ;  /* 0x01683003000075a7 */ /* 0x000e64000802017f */
[----:B-1----:R-:W-:Y:S05]  /*17a0*/  @!P1 BRA `(.L_x_15090) ;  /* 0x000000f800a49947 */ /* 0x002fea0003800000 */
.L_x_15089:
        /* <DEDUP_REMOVED lines=35> */
.L_x_15091:
[----:B------:R-:W-:Y:S01]  /*19e0*/  UISETP.NE.AND UP0, UPT, UR50, URZ, UPT ;  /* 0x0000003f3200728c */ /* 0x000fe2000bf05270 */
[----:B------:R-:W-:Y:S01]  /*19f0*/  VIADD R14, R17, UR42 ;  /* 0x0000002a110e7c36 */ /* 0x000fe20008000000 */
[----:B------:R-:W-:Y:S01]  /*1a00*/  ULDC UR10, c[0x0][0x9d8] ;  /* 0x00027600000a7ab9 */ /* 0x000fe20000000800 */
[----:B------:R-:W-:Y:S02]  /*1a10*/  IMAD.U32 R4, RZ, RZ, UR49 ;  /* 0x00000031ff047e24 */ /* 0x000fe4000f8e00ff */
[----:B------:R-:W-:Y:S01]  /*1a20*/  FMUL.FTZ R26, R26, UR10 ;  /* 0x0000000a1a1a7c20 */ /* 0x000fe20008410000 */
[----:B------:R-:W-:Y:S01]  /*1a30*/  FMUL.FTZ R27, R27, UR10 ;  /* 0x0000000a1b1b7c20 */ /* 0x000fe20008410000 */
[----:B------:R-:W-:Y:S01]  /*1a40*/  PLOP3.LUT P1, PT, PT, PT, UP0, 0x80, 0x0 ;  /* 0x000000000000781c */ /* 0x000fe20003f2f008 */
[----:B------:R-:W-:Y:S01]  /*1a50*/  FMUL.FTZ R30, R30, UR10 ;  /* 0x0000000a1e1e7c20 */ /* 0x000fe20008410000 */
[----:B------:R-:W-:Y:S01]  /*1a60*/  PLOP3.LUT P2, PT, PT, PT, UP0, 0x80, 0x0 ;  /* 0x000000000000781c */ /* 0x000fe20003f4f008 */
[----:B------:R-:W-:Y:S01]  /*1a70*/  MUFU.TANH R105, R27 ;  /* 0x0000001b00697308 */ /* 0x000fe20000002400 */
        /* <DEDUP_REMOVED lines=16> */
[----:B------:R-:W3:Y:S01]  /*1b80*/  MUFU.TANH R101, R30 ;  /* 0x0000001e00657308 */ /* 0x000ee20000002400 */
[----:B------:R-:W-:Y:S01]  /*1b90*/  UIMAD UR6, UR51, UR6, 0x80 ;  /* 0x00000080330674a4 */ /* 0x000fe2000f8e0206 */
[----:B------:R-:W-:Y:S01]  /*1ba0*/  FMUL.FTZ R51, R51, UR10 ;  /* 0x0000000a33337c20 */ /* 0x000fe20008410000 */
[----:B------:R-:W4:Y:S01]  /*1bb0*/  SHFL.IDX PT, R2, R14, 0x1, 0x1c1f ;  /* 0x003c1f000e027f89 */ /* 0x000f2200000e0000 */
[----:B------:R-:W-:Y:S01]  /*1bc0*/  FMUL.FTZ R54, R54, UR10 ;  /* 0x0000000a36367c20 */ /* 0x000fe20008410000 */
[----:B------:R-:W-:Y:S01]  /*1bd0*/  UIADD3 UR7, UR6, 0x1, URZ ;  /* 0x0000000106077890 */ /* 0x000fe2000fffe03f */
[----:B------:R-:W-:Y:S01]  /*1be0*/  FMUL.FTZ R63, R63, UR10 ;  /* 0x0000000a3f3f7c20 */ /* 0x000fe20008410000 */
[----:B------:R-:W-:Y:S01]  /*1bf0*/  UIADD3 UR6, UR48, UR6, URZ ;  /* 0x0000000630067290 */ /* 0x000fe2000fffe03f */
[----:B------:R5:W3:Y:S01]  /*1c00*/  MUFU.TANH R99, R31 ;  /* 0x0000001f00637308 */ /* 0x000ae20000002400 */
[----:B------:R-:W-:Y:S01]  /*1c10*/  FMUL.FTZ R9, R25, UR10 ;  /* 0x0000000a19097c20 */ /* 0x000fe20008410000 */
[----:B------:R-:W-:Y:S01]  /*1c20*/  FMUL.FTZ R25, R36, UR10 ;  /* 0x0000000a24197c20 */ /* 0x000fe20008410000 */
[----:B------:R-:W-:Y:S01]  /*1c30*/  MOV R103, UR7 ;  /* 0x0000000700677c02 */ /* 0x000fe20008000f00 */
[----:B------:R-:W-:Y:S01]  /*1c40*/  FMUL.FTZ R36, R53, UR10 ;  /* 0x0000000a35247c20 */ /* 0x000fe20008410000 */
[----:B01----:R-:W-:-:S02]  /*1c50*/  IMAD.U32 R3, RZ, RZ, UR6 ;  /* 0x00000006ff037e24 */ /* 0x003fc4000f8e00ff */
[----:B------:R-:W-:Y:S01]  /*1c60*/  FMUL.FTZ R55, R55, UR10 ;  /* 0x0000000a37377c20 */ /* 0x000fe20008410000 */
[----:B------:R-:W-:Y:S01]  /*1c70*/  FMUL.FTZ R59, R59, UR10 ;  /* 0x0000000a3b3b7c20 */ /* 0x000fe20008410000 */
[C---:B------:R-:W-:Y:S01]  /*1c80*/  IMAD R103, R16.reuse, -0x2, R103 ;  /* 0xfffffffe10677824 */ /* 0x040fe200078e0267 */
[----:B------:R-:W0:Y:S01]  /*1c90*/  MUFU.TANH R97, R34 ;  /* 0x0000002200617308 */ /* 0x000e220000002400 */
[----:B------:R-:W-:Y:S02]  /*1ca0*/  IMAD R20, R16, -0x2, R3 ;  /* 0xfffffffe10147824 */ /* 0x000fe400078e0203 */
[----:B------:R-:W-:Y:S01]  /*1cb0*/  FMUL.FTZ R3, R67, UR10 ;  /* 0x0000000a43037c20 */ /* 0x000fe20008410000 */
[----:B-----5:R-:W-:Y:S01]  /*1cc0*/  FMUL.FTZ R31, R45, UR10 ;  /* 0x0000000a2d1f7c20 */ /* 0x020fe20008410000 */
[----:B------:R-:W-:Y:S01]  /*1cd0*/  IADD3 R103, -R4, UR48, R103 ;  /* 0x0000003004677c10 */ /* 0x000fe2000fffe167 */
[----:B------:R-:W-:Y:S01]  /*1ce0*/  FMUL.FTZ R58, R58, UR10 ;  /* 0x0000000a3a3a7c20 */ /* 0x000fe20008410000 */
[----:B------:R-:W-:Y:S01]  /*1cf0*/  FMUL.FTZ R11, R29, UR10 ;  /* 0x0000000a1d0b7c20 */ /* 0x000fe20008410000 */
[----:B------:R-:W-:Y:S01]  /*1d00*/  FMUL.FTZ R21, R32, UR10 ;  /* 0x0000000a20157c20 */ /* 0x000fe20008410000 */
[----:B------:R-:W1:Y:S01]  /*1d10*/  MUFU.TANH R35, R35 ;  /* 0x0000002300237308 */ /* 0x000e620000002400 */
[----:B------:R-:W-:Y:S01]  /*1d20*/  FMUL.FTZ R29, R40, UR10 ;  /* 0x0000000a281d7c20 */ /* 0x000fe20008410000 */
[----:B----4-:R-:W-:Y:S01]  /*1d30*/  VIADDMNMX R2, R2, R103, R20, PT ;  /* 0x0000006702027246 */ /* 0x010fe20003800114 */
[----:B------:R-:W-:Y:S01]  /*1d40*/  FMUL.FTZ R32, R49, UR10 ;  /* 0x0000000a31207c20 */ /* 0x000fe20008410000 */
[----:B------:R-:W-:Y:S01]  /*1d50*/  FMUL.FTZ R40, R57, UR10 ;  /* 0x0000000a39287c20 */ /* 0x000fe20008410000 */
[----:B------:R-:W-:Y:S01]  /*1d60*/  FMUL.FTZ R62, R62, UR10 ;  /* 0x0000000a3e3e7c20 */ /* 0x000fe20008410000 */
[----:B------:R-:W-:Y:S01]  /*1d70*/  ISETP.GT.AND P1, PT, R2, RZ, PT ;  /* 0x000000ff0200720c */ /* 0x000fe20003f24270 */
[----:B------:R-:W-:Y:S01]  /*1d80*/  FMUL.FTZ R66, R66, UR10 ;  /* 0x0000000a42427c20 */ /* 0x000fe20008410000 */
[C---:B------:R-:W-:Y:S01]  /*1d90*/  ISETP.GT.AND P2, PT, R2.reuse, 0x1, PT ;  /* 0x000000010200780c */ /* 0x040fe20003f44270 */
[----:B------:R-:W4:Y:S01]  /*1da0*/  MUFU.TANH R93, R38 ;  /* 0x00000026005d7308 */ /* 0x000f220000002400 */
[----:B------:R-:W-:Y:S01]  /*1db0*/  ISETP.GT.AND P3, PT, R2, 0x8, PT ;  /* 0x000000080200780c */ /* 0x000fe20003f64270 */
[----:B------:R-:W-:Y:S01]  /*1dc0*/  FMUL.FTZ R13, R28, UR10 ;  /* 0x0000000a1c0d7c20 */ /* 0x000fe20008410000 */
[----:B--2---:R-:W-:Y:S01]  /*1dd0*/  FSEL R107, R26, -INF , P1 ;  /* 0xff8000001a6b7808 */ /* 0x004fe20000800000 */
[----:B------:R-:W-:Y:S01]  /*1de0*/  FMUL.FTZ R28, R41, UR10 ;  /* 0x0000000a291c7c20 */ /* 0x000fe20008410000 */
[----:B------:R-:W-:Y:S01]  /*1df0*/  FSEL R105, R105, -INF , P2 ;  /* 0xff80000069697808 */ /* 0x000fe20001000000 */
[----:B------:R-:W-:Y:S01]  /*1e00*/  FMUL.FTZ R70, R70, UR10 ;  /* 0x0000000a46467c20 */ /* 0x000fe20008410000 */
[C---:B------:R-:W-:Y:S01]  /*1e10*/  ISETP.GT.AND P1, PT, R2.reuse, 0x9, PT ;  /* 0x000000090200780c */ /* 0x040fe20003f24270 */
[----:B------:R-:W2:Y:S01]  /*1e20*/  MUFU.TANH R39, R39 ;  /* 0x0000002700277308 */ /* 0x000ea20000002400 */
[----:B---3--:R-:W-:Y:S01]  /*1e30*/  FSEL R101, R101, -INF , P3 ;  /* 0xff80000065657808 */ /* 0x008fe20001800000 */
[----:B------:R-:W-:Y:S01]  /*1e40*/  FMUL.FTZ R27, R37, UR10 ;  /* 0x0000000a251b7c20 */ /* 0x000fe20008410000 */
[----:B------:R-:W-:Y:S01]  /*1e50*/  FMNMX.FTZ R4, R107, R105, !PT ;  /* 0x000000696b047209 */ /* 0x000fe20007810000 */
[----:B------:R-:W-:Y:S01]  /*1e60*/  FMUL.FTZ R71, R71, UR10 ;  /* 0x0000000a47477c20 */ /* 0x000fe20008410000 */
[----:B------:R-:W-:Y:S01]  /*1e70*/  ISETP.GT.AND P2, PT, R2, 0x10, PT ;  /* 0x000000100200780c */ /* 0x000fe20003f44270 */
[----:B------:R-:W-:Y:S01]  /*1e80*/  FMUL.FTZ R74, R74, UR10 ;  /* 0x0000000a4a4a7c20 */ /* 0x000fe20008410000 */
[----:B------:R-:W-:Y:S01]  /*1e90*/  FSEL R99, R99, -INF , P1 ;  /* 0xff80000063637808 */ /* 0x000fe20000800000 */
[----:B------:R-:W3:Y:S01]  /*1ea0*/  MUFU.TANH R89, R42 ;  /* 0x0000002a00597308 */ /* 0x000ee20000002400 */
[----:B------:R-:W-:Y:S01]  /*1eb0*/  FMNMX.FTZ R4, R101, R4, !PT ;  /* 0x0000000465047209 */ /* 0x000fe20007810000 */
[----:B------:R-:W-:Y:S01]  /*1ec0*/  FMUL.FTZ R7, R24, UR10 ;  /* 0x0000000a18077c20 */ /* 0x000fe20008410000 */
[C---:B------:R-:W-:Y:S01]  /*1ed0*/  ISETP.GT.AND P1, PT, R2.reuse, 0x11, PT ;  /* 0x000000110200780c */ /* 0x040fe20003f24270 */
        /* <DEDUP_REMOVED lines=13> */
[----:B----4-:R-:W-:Y:S01]  /*1fb0*/  FSEL R93, R93, -INF , P2 ;  /* 0xff8000005d5d7808 */ /* 0x010fe20001000000 */
[----:B------:R-:W-:Y:S01]  /*1fc0*/  FMUL.FTZ R83, R83, UR10 ;  /* 0x0000000a53537c20 */ /* 0x000fe20008410000 */
[----:B------:R-:W-:Y:S01]  /*1fd0*/  FMNMX.FTZ R4, R95, R4, !PT ;  /* 0x000000045f047209 */ /* 0x000fe20007810000 */
[----:B------:R-:W-:Y:S01]  /*1fe0*/  FMUL.FTZ R86, R86, UR10 ;  /* 0x0000000a56567c20 */ /* 0x000fe20008410000 */
[----:B------:R-:W-:Y:S01]  /*1ff0*/  ISETP.GT.AND P2, PT, R2, 0x20, PT ;  /* 0x000000200200780c */ /* 0x000fe20003f44270 */
[----:B------:R-:W-:Y:S01]  /*2000*/  FMUL.FTZ R87, R87, UR10 ;  /* 0x0000000a57577c20 */ /* 0x000fe20008410000 */
[----:B--2---:R-:W-:Y:S01]  /*2010*/  FSEL R91, R39, -INF , P1 ;  /* 0xff800000275b7808 */ /* 0x004fe20000800000 */
[----:B------:R-:W-:Y:S01]  /*2020*/  MUFU.TANH R47, R47 ;  /* 0x0000002f002f7308 */ /* 0x000fe20000002400 */
[----:B------:R-:W-:Y:S01]  /*2030*/  FMNMX.FTZ R4, R93, R4, !PT ;  /* 0x000000045d047209 */ /* 0x000fe20007810000 */
[----:B------:R-:W-:Y:S01]  /*2040*/  FMUL.FTZ R30, R44, UR10 ;  /* 0x0000000a2c1e7c20 */ /* 0x000fe20008410000 */
[C---:B------:R-:W-:Y:S01]  /*2050*/  ISETP.GT.AND P1, PT, R2.reuse, 0x21, PT ;  /* 0x000000210200780c */ /* 0x040fe20003f24270 */
[----:B------:R-:W2:Y:S01]  /*2060*/  SHFL.IDX PT, R26, R14, RZ, 0x1c1f ;  /* 0x001c1fff0e1a7589 */ /* 0x000ea200000e0000 */
[----:B---3--:R-:W-:Y:S01]  /*2070*/  FSEL R89, R89, -INF , P2 ;  /* 0xff80000059597808 */ /* 0x008fe20001000000 */
[----:B------:R-:W-:Y:S01]  /*2080*/  ULDC UR6, c[0x0][0x988] ;  /* 0x0002620000067ab9 */ /* 0x000fe20000000800 */
        /* <DEDUP_REMOVED lines=9> */
[----:B------:R-:W-:Y:S01]  /*2120*/  MUFU.TANH R51, R51 ;  /* 0x0000003300337308 */ /* 0x000fe20000002400 */
[----:B------:R-:W-:Y:S01]  /*2130*/  FMNMX.FTZ R4, R67, R4, !PT ;  /* 0x0000000443047209 */ /* 0x000fe20007810000 */
[----:B------:R-:W-:Y:S01]  /*2140*/  @UP0 ULDC UR14, c[0x0][0x450] ;  /* 0x00011400000e0ab9 */ /* 0x000fe20000000800 */
[----:B------:R-:W-:Y:S01]  /*2150*/  R2UR UR11, R0 ;  /* 0x00000000000b72ca */ /* 0x000fe200000e0000 */
[----:B------:R-:W-:Y:S01]  /*2160*/  UIADD3 UR24, UR51, -0x2, URZ ;  /* 0xfffffffe33187890 */ /* 0x000fe2000fffe03f */
[----:B------:R-:W-:-:S02]  /*2170*/  CS2R R118, SRZ ;  /* 0x0000000000767805 */ /* 0x000fc4000001ff00 */
[----:B------:R-:W-:Y:S02]  /*2180*/  CS2R R116, SRZ ;  /* 0x0000000000747805 */ /* 0x000fe4000001ff00 */
[----:B------:R-:W-:Y:S01]  /*2190*/  CS2R R114, SRZ ;  /* 0x0000000000727805 */ /* 0x000fe2000001ff00 */
[----:B------:R-:W0:Y:S01]  /*21a0*/  MUFU.TANH R53, R54 ;  /* 0x0000003600357308 */ /* 0x000e220000002400 */
[----:B------:R-:W-:Y:S02]  /*21b0*/  CS2R R112, SRZ ;  /* 0x0000000000707805 */ /* 0x000fe4000001ff00 */
[----:B--2---:R-:W-:-:S05]  /*21c0*/  VIADDMNMX R103, R26, R103, R20, PT ;  /* 0x000000671a677246 */ /* 0x004fca0003800114 */
[----:B------:R1:W-:Y:S01]  /*21d0*/  MUFU.TANH R6, R63 ;  /* 0x0000003f00067308 */ /* 0x0003e20000002400 */
[----:B------:R-:W-:-:S07]  /*21e0*/  ISETP.GT.AND P3, PT, R103, 0x8, PT ;  /* 0x000000086700780c */ /* 0x000fce0003f64270 */
[----:B------:R-:W2:Y:S01]  /*21f0*/  MUFU.TANH R5, R55 ;  /* 0x0000003700057308 */ /* 0x000ea20000002400 */
[----:B-1----:R-:W-:Y:S02]  /*2200*/  FSEL R63, R46, -INF , P2 ;  /* 0xff8000002e3f7808 */ /* 0x002fe40001000000 */
[----:B------:R-:W-:Y:S02]  /*2210*/  ISETP.GT.AND P2, PT, R2, 0x30, PT ;  /* 0x000000300200780c */ /* 0x000fe40003f44270 */
[----:B------:R-:W-:Y:S02]  /*2220*/  FMNMX.FTZ R4, R63, R4, !PT ;  /* 0x000000043f047209 */ /* 0x000fe40007810000 */
[----:B---3--:R-:W-:Y:S01]  /*2230*/  FSEL R57, R50, -INF , P2 ;  /* 0xff80000032397808 */ /* 0x008fe20001000000 */
[----:B------:R1:W-:Y:S01]  /*2240*/  MUFU.TANH R45, R59 ;  /* 0x0000003b002d7308 */ /* 0x0003e20000002400 */
[----:B------:R-:W-:-:S04]  /*2250*/  ISETP.GT.AND P2, PT, R2, 0x38, PT ;  /* 0x000000380200780c */ /* 0x000fc80003f44270 */
[----:B0-----:R-:W-:Y:S02]  /*2260*/  FSEL R53, R53, -INF , P2 ;  /* 0xff80000035357808 */ /* 0x001fe40001000000 */
[C---:B------:R-:W-:Y:S01]  /*2270*/  ISETP.GT.AND P2, PT, R2.reuse, 0x40, PT ;  /* 0x000000400200780c */ /* 0x040fe20003f44270 */
[----:B------:R0:W3:Y:S01]  /*2280*/  MUFU.TANH R49, R58 ;  /* 0x0000003a00317308 */ /* 0x0000e20000002400 */
[----:B-1----:R-:W-:Y:S02]  /*2290*/  FSEL R59, R47, -INF , P1 ;  /* 0xff8000002f3b7808 */ /* 0x002fe40000800000 */
[C---:B------:R-:W-:Y:S02]  /*22a0*/  ISETP.GT.AND P1, PT, R2.reuse, 0x31, PT ;  /* 0x000000310200780c */ /* 0x040fe40003f24270 */
[----:B------:R-:W-:Y:S02]  /*22b0*/  FMNMX.FTZ R4, R59, R4, !PT ;  /* 0x000000043b047209 */ /* 0x000fe40007810000 */
[----:B------:R-:W-:Y:S01]  /*22c0*/  FSEL R55, R51, -INF , P1 ;  /* 0xff80000033377808 */ /* 0x000fe20000800000 */
[----:B------:R-:W1:Y:S01]  /*22d0*/  MUFU.TANH R62, R62 ;  /* 0x0000003e003e7308 */ /* 0x000e620000002400 */
[----:B------:R-:W-:Y:S01]  /*22e0*/  FMNMX.FTZ R4, R57, R4, !PT ;  /* 0x0000000439047209 */ /* 0x000fe20007810000 */
[----:B0-----:R-:W-:Y:S01]  /*22f0*/  FMUL.FTZ R58, R69, UR10 ;  /* 0x0000000a453a7c20 */ /* 0x001fe20008410000 */
[----:B------:R-:W-:Y:S01]  /*2300*/  ISETP.GT.AND P1, PT, R2, 0x39, PT ;  /* 0x000000390200780c */ /* 0x000fe20003f24270 */
[----:B------:R-:W-:Y:S01]  /*2310*/  FMUL.FTZ R69, R81, UR10 ;  /* 0x0000000a51457c20 */ /* 0x000fe20008410000 */
[----:B------:R-:W-:-:S02]  /*2320*/  FMNMX.FTZ R4, R55, R4, !PT ;  /* 0x0000000437047209 */ /* 0x000fc40007810000 */
[----:B--2---:R-:W-:Y:S01]  /*2330*/  FSEL R51, R5, -INF , P1 ;  /* 0xff80000005337808 */ /* 0x004fe20000800000 */
[----:B------:R-:W0:Y:S01]  /*2340*/  MUFU.TANH R41, R66 ;  /* 0x0000004200297308 */ /* 0x000e220000002400 */
        /* <DEDUP_REMOVED lines=10> */
[----:B-1----:R-:W-:Y:S01]  /*23f0*/  FSEL R47, R62, -INF , P2 ;  /* 0xff8000003e2f7808 */ /* 0x002fe20001000000 */
[----:B------:R-:W-:Y:S01]  /*2400*/  FMUL.FTZ R62, R72, UR10 ;  /* 0x0000000a483e7c20 */ /* 0x000fe20008410000 */
[----:B------:R-:W-:Y:S02]  /*2410*/  FMNMX.FTZ R4, R45, R4, !PT ;  /* 0x000000042d047209 */ /* 0x000fe40007810000 */
[----:B------:R-:W-:-:S02]  /*2420*/  ISETP.GT.AND P2, PT, R2, 0x50, PT ;  /* 0x000000500200780c */ /* 0x000fc40003f44270 */
[----:B------:R-:W-:Y:S01]  /*2430*/  FSEL R43, R6, -INF , P1 ;  /* 0xff800000062b7808 */ /* 0x000fe20000800000 */
[----:B------:R1:W4:Y:S01]  /*2440*/  MUFU.TANH R35, R71 ;  /* 0x0000004700237308 */ /* 0x0003220000002400 */
[----:B------:R-:W-:Y:S02]  /*2450*/  FMNMX.FTZ R4, R47, R4, !PT ;  /* 0x000000042f047209 */ /* 0x000fe40007810000 */
[C---:B------:R-:W-:Y:S02]  /*2460*/  ISETP.GT.AND P1, PT, R2.reuse, 0x51, PT ;  /* 0x000000510200780c */ /* 0x040fe40003f24270 */
[----:B0-----:R-:W-:Y:S02]  /*2470*/  FSEL R41, R41, -INF , P2 ;  /* 0xff80000029297808 */ /* 0x001fe40001000000 */
[----:B------:R-:W-:Y:S01]  /*2480*/  FMNMX.FTZ R4, R43, R4, !PT ;  /* 0x000000042b047209 */ /* 0x000fe20007810000 */
[----:B------:R0:W5:Y:S01]  /*2490*/  MUFU.TANH R33, R74 ;  /* 0x0000004a00217308 */ /* 0x0001620000002400 */
[----:B------:R-:W-:Y:S01]  /*24a0*/  ISETP.GT.AND P2, PT, R2, 0x58, PT ;  /* 0x000000580200780c */ /* 0x000fe20003f44270 */
[----:B-1----:R-:W-:Y:S01]  /*24b0*/  FMUL.FTZ R71, R85, UR10 ;  /* 0x0000000a55477c20 */ /* 0x002fe20008410000 */
[----:B--2---:R-:W-:-:S02]  /*24c0*/  FSEL R39, R3, -INF , P1 ;  /* 0xff80000003277808 */ /* 0x004fc40000800000 */
[----:B------:R-:W-:Y:S02]  /*24d0*/  FMNMX.FTZ R4, R41, R4, !PT ;  /* 0x0000000429047209 */ /* 0x000fe40007810000 */
[----:B------:R-:W-:Y:S01]  /*24e0*/  ISETP.GT.AND P1, PT, R2, 0x59, PT ;  /* 0x000000590200780c */ /* 0x000fe20003f24270 */
[----:B------:R-:W1:Y:S01]  /*24f0*/  MUFU.TANH R75, R75 ;  /* 0x0000004b004b7308 */ /* 0x000e620000002400 */
[----:B---3--:R-:W-:Y:S01]  /*2500*/  FSEL R37, R37, -INF , P2 ;  /* 0xff80000025257808 */ /* 0x008fe20001000000 */
[----:B0-----:R-:W-:Y:S01]  /*2510*/  FMUL.FTZ R74, R60, UR10 ;  /* 0x0000000a3c4a7c20 */ /* 0x001fe20008410000 */
[----:B------:R-:W-:Y:S02]  /*2520*/  FMNMX.FTZ R4, R39, R4, !PT ;  /* 0x0000000427047209 */ /* 0x000fe40007810000 */
[----:B------:R-:W-:Y:S02]  /*2530*/  ISETP.GT.AND P2, PT, R2, 0x60, PT ;  /* 0x000000600200780c */ /* 0x000fe40003f44270 */
[----:B----4-:R-:W-:Y:S01]  /*2540*/  FSEL R35, R35, -INF , P1 ;  /* 0xff80000023237808 */ /* 0x010fe20000800000 */
[----:B------:R0:W2:Y:S01]  /*2550*/  MUFU.TANH R5, R78 ;  /* 0x0000004e00057308 */ /* 0x0000a20000002400 */
[----:B------:R-:W-:-:S02]  /*2560*/  FMNMX.FTZ R4, R37, R4, !PT ;  /* 0x0000000425047209 */ /* 0x000fc40007810000 */
[C---:B------:R-:W-:Y:S02]  /*2570*/  ISETP.GT.AND P1, PT, R2.reuse, 0x61, PT ;  /* 0x000000610200780c */ /* 0x040fe40003f24270 */
[----:B-----5:R-:W-:Y:S02]  /*2580*/  FSEL R33, R33, -INF , P2 ;  /* 0xff80000021217808 */ /* 0x020fe40001000000 */
[----:B------:R-:W-:Y:S01]  /*2590*/  FMNMX.FTZ R4, R35, R4, !PT ;  /* 0x0000000423047209 */ /* 0x000fe20007810000 */
[----:B------:R3:W4:Y:S01]  /*25a0*/  MUFU.TANH R12, R79 ;  /* 0x0000004f000c7308 */ /* 0x0007220000002400 */
[----:B------:R-:W-:Y:S01]  /*25b0*/  ISETP.GT.AND P2, PT, R2, 0x68, PT ;  /* 0x000000680200780c */ /* 0x000fe20003f44270 */
[----:B0-----:R-:W-:Y:S01]  /*25c0*/  FMUL.FTZ R78, R65, UR10 ;  /* 0x0000000a414e7c20 */ /* 0x001fe20008410000 */
[----:B-1----:R-:W-:Y:S01]  /*25d0*/  FSEL R3, R75, -INF , P1 ;  /* 0xff8000004b037808 */ /* 0x002fe20000800000 */
[----:B------:R-:W-:Y:S01]  /*25e0*/  FMUL.FTZ R65, R76, UR10 ;  /* 0x0000000a4c417c20 */ /* 0x000fe20008410000 */
[----:B------:R-:W-:Y:S01]  /*25f0*/  FMNMX.FTZ R4, R33, R4, !PT ;  /* 0x0000000421047209 */ /* 0x000fe20007810000 */
[----:B------:R-:W-:Y:S01]  /*2600*/  FMUL.FTZ R75, R61, UR10 ;  /* 0x0000000a3d4b7c20 */ /* 0x000fe20008410000 */
[----:B------:R-:W-:Y:S01]  /*2610*/  ISETP.GT.AND P1, PT, R2, 0x69, PT ;  /* 0x000000690200780c */ /* 0x000fe20003f24270 */
[----:B------:R0:W1:Y:S01]  /*2620*/  MUFU.TANH R10, R82 ;  /* 0x00000052000a7308 */ /* 0x0000620000002400 */
[----:B--2---:R-:W-:Y:S01]  /*2630*/  FSEL R5, R5, -INF , P2 ;  /* 0xff80000005057808 */ /* 0x004fe20001000000 */
[----:B---3--:R-:W-:Y:S01]  /*2640*/  FMUL.FTZ R79, R68, UR10 ;  /* 0x0000000a444f7c20 */ /* 0x008fe20008410000 */
[----:B------:R-:W-:Y:S01]  /*2650*/  FMNMX.FTZ R4, R3, R4, !PT ;  /* 0x0000000403047209 */ /* 0x000fe20007810000 */
[----:B------:R-:W-:Y:S01]  /*2660*/  FMUL.FTZ R68, R80, UR10 ;  /* 0x0000000a50447c20 */ /* 0x000fe20008410000 */
[----:B------:R-:W-:Y:S01]  /*2670*/  ISETP.GT.AND P2, PT, R2, 0x70, PT ;  /* 0x000000700200780c */ /* 0x000fe20003f44270 */
[----:B------:R-:W-:Y:S01]  /*2680*/  FMUL.FTZ R61, R73, UR10 ;  /* 0x0000000a493d7c20 */ /* 0x000fe20008410000 */
[----:B------:R-:W-:Y:S01]  /*2690*/  FMNMX.FTZ R15, R5, R4, !PT ;  /* 0x00000004050f7209 */ /* 0x000fe20007810000 */
[----:B------:R-:W2:Y:S01]  /*26a0*/  MUFU.TANH R8, R83 ;  /* 0x0000005300087308 */ /* 0x000ea20000002400 */
[----:B----4-:R-:W-:Y:S01]  /*26b0*/  FSEL R12, R12, -INF , P1 ;  /* 0xff8000000c0c7808 */ /* 0x010fe20000800000 */
[----:B0-----:R-:W-:Y:S01]  /*26c0*/  FMUL.FTZ R82, R64, UR10 ;  /* 0x0000000a40527c20 */ /* 0x001fe20008410000 */
[----:B------:R-:W-:Y:S01]  /*26d0*/  ISETP.GT.AND P1, PT, R2, 0x71, PT ;  /* 0x000000710200780c */ /* 0x000fe20003f24270 */
[----:B------:R-:W-:Y:S01]  /*26e0*/  FMUL.FTZ R73, R84, UR10 ;  /* 0x0000000a54497c20 */ /* 0x000fe20008410000 */
[----:B------:R-:W-:Y:S01]  /*26f0*/  FMNMX.FTZ R15, R12, R15, !PT ;  /* 0x0000000f0c0f7209 */ /* 0x000fe20007810000 */
[----:B------:R-:W-:Y:S01]  /*2700*/  FMUL.FTZ R64, R77, UR10 ;  /* 0x0000000a4d407c20 */ /* 0x000fe20008410000 */
[----:B------:R-:W-:Y:S01]  /*2710*/  UMOV UR10, UR42 ;  /* 0x0000002a000a7c82 */ /* 0x000fe20008000000 */
[----:B------:R-:W0:Y:S01]  /*2720*/  MUFU.TANH R86, R86 ;  /* 0x0000005600567308 */ /* 0x000e220000002400 */
[----:B-1----:R-:W-:-:S02]  /*2730*/  FSEL R10, R10, -INF , P2 ;  /* 0xff8000000a0a7808 */ /* 0x002fc40001000000 */
[----:B------:R-:W-:Y:S02]  /*2740*/  ISETP.GT.AND P2, PT, R2, 0x78, PT ;  /* 0x000000780200780c */ /* 0x000fe40003f44270 */
[----:B------:R-:W-:-:S03]  /*2750*/  FMNMX.FTZ R15, R10, R15, !PT ;  /* 0x0000000f0a0f7209 */ /* 0x000fc60007810000 */
[----:B------:R-:W1:Y:S01]  /*2760*/  MUFU.TANH R87, R87 ;  /* 0x0000005700577308 */ /* 0x000e620000002400 */
[----:B--2---:R-:W-:Y:S02]  /*2770*/  FSEL R8, R8, -INF , P1 ;  /* 0xff80000008087808 */ /* 0x004fe40000800000 */
[----:B------:R-:W-:Y:S02]  /*2780*/  ISETP.GT.AND P1, PT, R2, 0x79, PT ;  /* 0x000000790200780c */ /* 0x000fe40003f24270 */
[----:B------:R-:W-:-:S03]  /*2790*/  FMNMX.FTZ R15, R8, R15, !PT ;  /* 0x0000000f080f7209 */ /* 0x000fc60007810000 */
[----:B------:R-:W-:Y:S01]  /*27a0*/  MUFU.TANH R7, R7 ;  /* 0x0000000700077308 */ /* 0x000fe20000002400 */
[----:B0-----:R-:W-:Y:S02]  /*27b0*/  FSEL R4, R86, -INF , P2 ;  /* 0xff80000056047808 */ /* 0x001fe40001000000 */
        /* <DEDUP_REMOVED lines=34> */
[----:B0-----:R-:W-:Y:S01]  /*29e0*/  FSEL R60, R29, -INF , P2 ;  /* 0xff8000001d3c7808 */ /* 0x001fe20001000000 */
[-CC-:B------:R-:W-:Y:S01]  /*29f0*/  FFMA.FTZ R100, R3, R15.reuse, -R14.reuse ;  /* 0x0000000f03647223 */ /* 0x180fe2000001080e */
[----:B------:R-:W-:Y:S01]  /*2a00*/  FSEL R44, R7, -INF , P1 ;  /* 0xff800000072c7808 */ /* 0x000fe20000800000 */
        /* <DEDUP_REMOVED lines=10> */
[----:B------:R-:W3:Y:S01]  /*2ab0*/  MUFU.TANH R34, R34 ;  /* 0x0000002200227308 */ /* 0x000ee20000002400 */
[----:B------:R-:W-:Y:S01]  /*2ac0*/  FMNMX.FTZ R7, R48, R7, !PT ;  /* 0x0000000730077209 */ /* 0x000fe20007810000 */
[-CC-:B------:R-:W-:Y:S01]  /*2ad0*/  FFMA.FTZ R26, R99, R15.reuse, -R14.reuse ;  /* 0x0000000f631a7223 */ /* 0x180fe2000001080e */
[----:B------:R-:W-:Y:S01]  /*2ae0*/  FSEL R52, R24, -INF , P1 ;  /* 0xff80000018347808 */ /* 0x000fe20000800000 */
[--C-:B------:R-:W-:Y:S01]  /*2af0*/  FFMA.FTZ R145, R97, R15, -R14.reuse ;  /* 0x0000000f61917223 */ /* 0x100fe2000001080e */
[----:B------:R-:W-:Y:S01]  /*2b00*/  FMNMX.FTZ R7, R50, R7, !PT ;  /* 0x0000000732077209 */ /* 0x000fe20007810000 */
        /* <DEDUP_REMOVED lines=32> */
[--C-:B------:R-:W-:Y:S01]  /*2d10*/  FFMA.FTZ R139, R53, R15, -R14.reuse ;  /* 0x0000000f358b7223 */ /* 0x100fe2000001080e */
[----:B---3--:R-:W-:Y:S01]  /*2d20*/  FSEL R34, R34, -INF , P2 ;  /* 0xff80000022227808 */ /* 0x008fe20001000000 */
[----:B------:R-:W0:Y:S01]  /*2d30*/  MUFU.TANH R40, R40 ;  /* 0x0000002800287308 */ /* 0x000e220000002400 */
[----:B------:R-:W-:Y:S01]  /*2d40*/  FMNMX.FTZ R7, R72, R7, !PT ;  /* 0x0000000748077209 */ /* 0x000fe20007810000 */
[-CC-:B------:R-:W-:Y:S01]  /*2d50*/  FFMA.FTZ R133, R49, R15.reuse, -R14.reuse ;  /* 0x0000000f31857223 */ /* 0x180fe2000001080e */
[----:B------:R-:W-:Y:S01]  /*2d60*/  ISETP.GT.AND P2, PT, R103, 0x38, PT ;  /* 0x000000386700780c */ /* 0x000fe20003f44270 */
[-CC-:B------:R-:W-:Y:S01]  /*2d70*/  FFMA.FTZ R92, R45, R15.reuse, -R14.reuse ;  /* 0x0000000f2d5c7223 */ /* 0x180fe2000001080e */
[----:B----4-:R-:W-:Y:S01]  /*2d80*/  FSEL R76, R32, -INF , P1 ;  /* 0xff800000204c7808 */ /* 0x010fe20000800000 */
[--C-:B------:R-:W-:Y:S01]  /*2d90*/  FFMA.FTZ R32, R67, R15, -R14.reuse ;  /* 0x0000000f43207223 */ /* 0x100fe2000001080e */
[----:B------:R-:W-:Y:S01]  /*2da0*/  FMNMX.FTZ R7, R34, R7, !PT ;  /* 0x0000000722077209 */ /* 0x000fe20007810000 */
[----:B------:R-:W3:Y:S01]  /*2db0*/  MUFU.TANH R74, R74 ;  /* 0x0000004a004a7308 */ /* 0x000ee20000002400 */
[----:B------:R-:W-:Y:S01]  /*2dc0*/  ISETP.GT.AND P1, PT, R103, 0x39, PT ;  /* 0x000000396700780c */ /* 0x000fe20003f24270 */
[-CC-:B------:R-:W-:Y:S01]  /*2dd0*/  FFMA.FTZ R135, R47, R15.reuse, -R14.reuse ;  /* 0x0000000f2f877223 */ /* 0x180fe2000001080e */
[----:B-----5:R-:W-:Y:S01]  /*2de0*/  FSEL R38, R38, -INF , P2 ;  /* 0xff80000026267808 */ /* 0x020fe20001000000 */
[--C-:B------:R-:W-:Y:S01]  /*2df0*/  FFMA.FTZ R129, R41, R15, -R14.reuse ;  /* 0x0000000f29817223 */ /* 0x100fe2000001080e */
[----:B------:R-:W-:Y:S01]  /*2e00*/  FMNMX.FTZ R7, R76, R7, !PT ;  /* 0x000000074c077209 */ /* 0x000fe20007810000 */
[----:B------:R-:W-:Y:S01]  /*2e10*/  UIADD3 UR7, UR10, UR48, -UR49 ;  /* 0x000000300a077290 */ /* 0x000fe2000fffe831 */
[C---:B------:R-:W-:Y:S01]  /*2e20*/  ISETP.GT.AND P2, PT, R103.reuse, 0x40, PT ;  /* 0x000000406700780c */ /* 0x040fe20003f44270 */
[----:B------:R-:W4:Y:S01]  /*2e30*/  MUFU.TANH R75, R75 ;  /* 0x0000004b004b7308 */ /* 0x000f220000002400 */
[----:B-1----:R-:W-:Y:S01]  /*2e40*/  FSEL R36, R36, -INF , P1 ;  /* 0xff80000024247808 */ /* 0x002fe20000800000 */
[----:B------:R-:W-:Y:S01]  /*2e50*/  USHF.R.S32.HI UR10, URZ, 0x1f, UR7 ;  /* 0x0000001f3f0a7899 */ /* 0x000fe20008011407 */
[----:B------:R-:W-:Y:S01]  /*2e60*/  FMNMX.FTZ R7, R38, R7, !PT ;  /* 0x0000000726077209 */ /* 0x000fe20007810000 */
[--C-:B------:R-:W-:Y:S01]  /*2e70*/  FFMA.FTZ R12, R12, R15, -R14.reuse ;  /* 0x0000000f0c0c7223 */ /* 0x100fe2000001080e */
[C---:B------:R-:W-:Y:S01]  /*2e80*/  ISETP.GT.AND P1, PT, R103.reuse, 0x41, PT ;  /* 0x000000416700780c */ /* 0x040fe20003f24270 */
[----:B------:R-:W-:Y:S01]  /*2e90*/  ULEA.HI UR10, UR10, UR7, URZ, 0x7 ;  /* 0x000000070a0a7291 */ /* 0x000fe2000f8f383f */
[----:B--2---:R-:W-:Y:S01]  /*2ea0*/  FSEL R42, R42, -INF , P2 ;  /* 0xff8000002a2a7808 */ /* 0x004fe20001000000 */
[----:B------:R-:W1:Y:S01]  /*2eb0*/  MUFU.TANH R82, R82 ;  /* 0x0000005200527308 */ /* 0x000e620000002400 */
[----:B------:R-:W-:Y:S01]  /*2ec0*/  FMNMX.FTZ R7, R36, R7, !PT ;  /* 0x0000000724077209 */ /* 0x000fe20007810000 */
[----:B------:R-:W-:Y:S01]  /*2ed0*/  USHF.R.S32.HI UR10, URZ, 0x7, UR10 ;  /* 0x000000073f0a7899 */ /* 0x000fe2000801140a */
[C---:B------:R-:W-:Y:S01]  /*2ee0*/  ISETP.GT.AND P2, PT, R103.reuse, 0x48, PT ;  /* 0x000000486700780c */ /* 0x040fe20003f44270 */
[--C-:B------:R-:W-:Y:S01]  /*2ef0*/  FFMA.FTZ R8, R8, R15, -R14.reuse ;  /* 0x0000000f08087223 */ /* 0x100fe2000001080e */
[----:B0-----:R-:W-:Y:S01]  /*2f00*/  FSEL R40, R40, -INF , P1 ;  /* 0xff80000028287808 */ /* 0x001fe20000800000 */
[----:B------:R-:W-:Y:S01]  /*2f10*/  UISETP.LT.AND UP0, UPT, URZ, UR10, UPT ;  /* 0x0000000a3f00728c */ /* 0x000fe2000bf01270 */
[----:B------:R-:W-:Y:S01]  /*2f20*/  FMNMX.FTZ R7, R42, R7, !PT ;  /* 0x000000072a077209 */ /* 0x000fe20007810000 */
[----:B------:R-:W0:Y:S01]  /*2f30*/  MUFU.TANH R78, R78 ;  /* 0x0000004e004e7308 */ /* 0x000e220000002400 */
[----:B------:R-:W-:Y:S01]  /*2f40*/  ISETP.GT.AND P1, PT, R103, 0x49, PT ;  /* 0x000000496700780c */ /* 0x000fe20003f24270 */
[----:B------:R-:W-:Y:S01]  /*2f50*/  USEL UR22, URZ, UR10, !UP0 ;  /* 0x0000000a3f167287 */ /* 0x000fe2000c000000 */
[----:B---3--:R-:W-:Y:S01]  /*2f60*/  FSEL R80, R74, -INF , P2 ;  /* 0xff8000004a507808 */ /* 0x008fe20001000000 */
[--C-:B------:R-:W-:Y:S01]  /*2f70*/  FFMA.FTZ R74, R59, R15, -R14.reuse ;  /* 0x0000000f3b4a7223 */ /* 0x100fe2000001080e */
[----:B------:R-:W-:Y:S01]  /*2f80*/  FMNMX.FTZ R7, R40, R7, !PT ;  /* 0x0000000728077209 */ /* 0x000fe20007810000 */
[----:B------:R-:W-:Y:S01]  /*2f90*/  FFMA.FTZ R2, R2, R15, -R14 ;  /* 0x0000000f02027223 */ /* 0x000fe2000001080e */
[----:B------:R-:W-:Y:S01]  /*2fa0*/  ISETP.GT.AND P2, PT, R103, 0x50, PT ;  /* 0x000000506700780c */ /* 0x000fe20003f44270 */
[----:B------:R-:W2:Y:S01]  /*2fb0*/  MUFU.TANH R79, R79 ;  /* 0x0000004f004f7308 */ /* 0x000ea20000002400 */
[----:B----4-:R-:W-:Y:S01]  /*2fc0*/  FSEL R84, R75, -INF , P1 ;  /* 0xff8000004b547808 */ /* 0x010fe20000800000 */
[----:B------:R-:W-:Y:S01]  /*2fd0*/  UISETP.GE.AND UP0, UPT, UR24, UR22, UPT ;  /* 0x000000161800728c */ /* 0x000fe2000bf06270 */
[----:B------:R-:W-:Y:S01]  /*2fe0*/  FMNMX.FTZ R7, R80, R7, !PT ;  /* 0x0000000750077209 */ /* 0x000fe20007810000 */
[----:B------:R-:W-:Y:S01]  /*2ff0*/  UPRMT UR6, UR43, 0x654, UR6 ;  /* 0x000006542b067896 */ /* 0x000fe20008000006 */
[----:B------:R-:W-:-:S02]  /*3000*/  ISETP.GT.AND P1, PT, R103, 0x51, PT ;  /* 0x000000516700780c */ /* 0x000fc40003f24270 */
[----:B-1----:R-:W-:Y:S01]  /*3010*/  FSEL R82, R82, -INF , P2 ;  /* 0xff80000052527808 */ /* 0x002fe20001000000 */
[----:B------:R-:W1:Y:S01]  /*3020*/  MUFU.TANH R58, R58 ;  /* 0x0000003a003a7308 */ /* 0x000e620000002400 */
[----:B------:R-:W-:Y:S02]  /*3030*/  FMNMX.FTZ R7, R84, R7, !PT ;  /* 0x0000000754077209 */ /* 0x000fe40007810000 */
[C---:B------:R-:W-:Y:S02]  /*3040*/  ISETP.GT.AND P2, PT, R103.reuse, 0x58, PT ;  /* 0x000000586700780c */ /* 0x040fe40003f44270 */
[----:B0-----:R-:W-:Y:S01]  /*3050*/  FSEL R78, R78, -INF , P1 ;  /* 0xff8000004e4e7808 */ /* 0x001fe20000800000 */
[----:B------:R-:W-:Y:S01]  /*3060*/  SYNCS.ARRIVE.TRANS64.RED.A1T0 RZ, [UR6], RZ ;  /* 0x000000ffffff79a7 */ /* 0x000fe20008100406 */
        /* <DEDUP_REMOVED lines=12> */
[----:B0-----:R-:W-:Y:S01]  /*3130*/  FSEL R88, R62, -INF , P2 ;  /* 0xff8000003e587808 */ /* 0x001fe20001000000 */
[----:B------:R-:W-:Y:S01]  /*3140*/  FFMA.FTZ R62, R55, R15, -R14 ;  /* 0x0000000f373e7223 */ /* 0x000fe2000001080e */
        /* <DEDUP_REMOVED lines=11> */
[----:B0-----:R-:W-:Y:S01]  /*3200*/  FSEL R98, R64, -INF , P1 ;  /* 0xff80000040627808 */ /* 0x001fe20000800000 */
[----:B------:R-:W-:Y:S01]  /*3210*/  FFMA.FTZ R64, R51, R15, -R14 ;  /* 0x0000000f33407223 */ /* 0x000fe2000001080e */
[----:B------:R-:W-:Y:S02]  /*3220*/  ISETP.GT.AND P1, PT, R103, 0x71, PT ;  /* 0x000000716700780c */ /* 0x000fe40003f24270 */
[----:B------:R-:W-:-:S03]  /*3230*/  FMNMX.FTZ R7, R98, R7, !PT ;  /* 0x0000000762077209 */ /* 0x000fc60007810000 */
[----:B------:R-:W0:Y:S01]  /*3240*/  MUFU.TANH R73, R73 ;  /* 0x0000004900497308 */ /* 0x000e220000002400 */
[----:B--2---:R-:W-:Y:S01]  /*3250*/  FSEL R104, R68, -INF , P2 ;  /* 0xff80000044687808 */ /* 0x004fe20001000000 */
[----:B------:R-:W-:Y:S01]  /*3260*/  FFMA.FTZ R68, R43, R15, -R14 ;  /* 0x0000000f2b447223 */ /* 0x000fe2000001080e */
        /* <DEDUP_REMOVED lines=180> */
[----:B------:R-:W-:Y:S02]  /*3db0*/  F2FP.F16.F32.PACK_AB R124, R7, R88 ;  /* 0x00000058077c723e */ /* 0x000fe400000000ff */
[----:B------:R-:W-:-:S04]  /*3dc0*/  CS2R R88, SRZ ;  /* 0x0000000000587805 */ /* 0x000fc8000001ff00 */
        /* <DEDUP_REMOVED lines=40> */
[----:B------:R-:W-:Y:S01]  /*4050*/  MOV R119, RZ ;  /* 0x000000ff00777202 */ /* 0x000fe20000000f00 */
[----:B------:R-:W-:Y:S01]  /*4060*/  IMAD.MOV.U32 R3, RZ, RZ, R24 ;  /* 0x000000ffff037224 */ /* 0x000fe200078e0018 */
[----:B------:R-:W-:Y:S01]  /*4070*/  UMOV UR25, UR36 ;  /* 0x0000002400197c82 */ /* 0x000fe20008000000 */
[----:B------:R-:W-:Y:S01]  /*4080*/  UMOV UR23, UR37 ;  /* 0x0000002500177c82 */ /* 0x000fe20008000000 */
[----:B------:R-:W-:-:S05]  /*4090*/  ULDC UR21, c[0x0][0x9d8] ;  /* 0x0002760000157ab9 */ /* 0x000fca0000000800 */
.L_x_15103:
[----:B------:R-:W-:Y:S01]  /*40a0*/  ISETP.NE.AND P2, PT, RZ, UR44, PT ;  /* 0x0000002cff007c0c */ /* 0x000fe2000bf45270 */
[----:B------:R-:W-:-:S04]  /*40b0*/  UISETP.NE.AND UP0, UPT, UR23, 0x1, UPT ;  /* 0x000000011700788c */ /* 0x000fc8000bf05270 */
[----:B------:R-:W-:-:S04]  /*40c0*/  USEL UR36, URZ, 0x1, UP0 ;  /* 0x000000013f247887 */ /* 0x000fc80008000000 */
[----:B------:R-:W-:-:S04]  /*40d0*/  ULOP3.LUT UR36, UR25, UR36, URZ, 0x3c, !UPT ;  /* 0x0000002419247292 */ /* 0x000fc8000f8e3c3f */
[----:B------:R-:W-:Y:S08]  /*40e0*/  @P2 BRA `(.L_x_15093) ;  /* 0x0000000000382947 */ /* 0x000ff00003800000 */
[----:B------:R-:W-:Y:S05]  /*40f0*/  @!P0 BRA `(.L_x_15094) ;  /* 0x0000000000048947 */ /* 0x000fea0003800000 */
[----:B------:R-:W-:Y:S01]  /*4100*/  BPT.TRAP 0x1 ;  /* 0x000000040000795c */ /* 0x000fe20000300000 */
.L_x_15094:
        /* <DEDUP_REMOVED lines=9> */
.L_x_15095:
[----:B-1----:R-:W-:Y:S05]  /*41a0*/  @P1 BRA `(.L_x_15093) ;  /* 0x0000000000081947 */ /* 0x002fea0003800000 */
[----:B------:R-:W1:Y:S02]  /*41b0*/  SYNCS.PHASECHK.TRANS64.TRYWAIT P1, [UR6+0x16830], R5 ;  /* 0x01683005ff0075a7 */ /* 0x000e640008020146 */
[----:B-1----:R-:W-:Y:S05]  /*41c0*/  @!P1 BRA `(.L_x_15096) ;  /* 0x000000d000309947 */ /* 0x002fea0003800000 */
.L_x_15093:
        /* <DEDUP_REMOVED lines=28> */
.L_x_15098:
[----:B------:R-:W-:Y:S01]  /*4390*/  ULEA UR6, UR23, UR45, 0x3 ;  /* 0x0000002d17067291 */ /* 0x000fe2000f8e183f */
[----:B------:R-:W-:-:S05]  /*43a0*/  IMAD.U32 R5, RZ, RZ, UR25 ;  /* 0x00000019ff057e24 */ /* 0x000fca000f8e00ff */
[----:B------:R-:W-:-:S04]  /*43b0*/  SHF.L.U32 R5, R5, 0x1f, RZ ;  /* 0x0000001f05057819 */ /* 0x000fc800000006ff */
[----:B------:R0:W1:Y:S01]  /*43c0*/  SYNCS.PHASECHK.TRANS64.TRYWAIT P1, [UR6+0x16850], R5 ;  /* 0x01685005ff0075a7 */ /* 0x0000620008020146 */
[----:B------:R-:W-:Y:S05]  /*43d0*/  @!P0 BRA `(.L_x_15099) ;  /* 0x0000000000048947 */ /* 0x000fea0003800000 */
[----:B------:R-:W-:Y:S01]  /*43e0*/  BPT.TRAP 0x1 ;  /* 0x000000040000795c */ /* 0x000fe20000300000 */
.L_x_15099:
[----:B-1----:R-:W-:Y:S05]  /*43f0*/  @P1 BRA `(.L_x_15097) ;  /* 0x0000000000081947 */ /* 0x002fea0003800000 */
[----:B------:R-:W1:Y:S02]  /*4400*/  SYNCS.PHASECHK.TRANS64.TRYWAIT P1, [UR6+0x16850], R5 ;  /* 0x01685005ff0075a7 */ /* 0x000e640008020146 */
[----:B-1----:R-:W-:Y:S05]  /*4410*/  @!P1 BRA `(.L_x_15100) ;  /* 0x000000cc00b49947 */ /* 0x002fea0003800000 */
.L_x_15097:
        /* <DEDUP_REMOVED lines=51> */
.L_x_15101:
[----:B------:R-:W-:Y:S01]  /*4750*/  UISETP.NE.AND UP0, UPT, UR50, URZ, UPT ;  /* 0x0000003f3200728c */ /* 0x000fe2000bf05270 */
[----:B------:R-:W-:Y:S02]  /*4760*/  VIADD R123, R17, UR42 ;  /* 0x0000002a117b7c36 */ /* 0x000fe40008000000 */
[----:B------:R-:W-:Y:S01]  /*4770*/  FMUL.FTZ R138, R28, UR21 ;  /* 0x000000151c8a7c20 */ /* 0x000fe20008410000 */
[----:B------:R-:W-:Y:S01]  /*4780*/  FMUL.FTZ R20, R46, UR21 ;  /* 0x000000152e147c20 */ /* 0x000fe20008410000 */
[----:B------:R-:W-:Y:S01]  /*4790*/  FMUL.FTZ R134, R24, UR21 ;  /* 0x0000001518867c20 */ /* 0x000fe20008410000 */
[----:B------:R-:W-:Y:S01]  /*47a0*/  FMUL.FTZ R7, R30, UR21 ;  /* 0x000000151e077c20 */ /* 0x000fe20008410000 */
[----:B------:R-:W-:Y:S01]  /*47b0*/  PLOP3.LUT P1, PT, PT, PT, UP0, 0x80, 0x0 ;  /* 0x000000000000781c */ /* 0x000fe20003f2f008 */
[----:B------:R-:W-:Y:S01]  /*47c0*/  FMUL.FTZ R136, R25, UR21 ;  /* 0x0000001519887c20 */ /* 0x000fe20008410000 */
[----:B------:R-:W-:Y:S01]  /*47d0*/  PLOP3.LUT P2, PT, PT, PT, UP0, 0x80, 0x0 ;  /* 0x000000000000781c */ /* 0x000fe20003f4f008 */
[----:B------:R-:W-:Y:S01]  /*47e0*/  IMAD.U32 R30, RZ, RZ, UR49 ;  /* 0x00000031ff1e7e24 */ /* 0x000fe2000f8e00ff */
[----:B------:R-:W1:Y:S01]  /*47f0*/  MUFU.TANH R134, R134 ;  /* 0x0000008600867308 */ /* 0x000e620000002400 */
[----:B------:R-:W-:Y:S01]  /*4800*/  @UP0 ULDC UR6, c[0x0][0x44c] ;  /* 0x0001130000060ab9 */ /* 0x000fe20000000800 */
[----:B------:R-:W-:Y:S01]  /*4810*/  FMUL.FTZ R132, R29, UR21 ;  /* 0x000000151d847c20 */ /* 0x000fe20008410000 */
[----:B------:R-:W-:Y:S01]  /*4820*/  FMUL.FTZ R128, R33, UR21 ;  /* 0x0000001521807c20 */ /* 0x000fe20008410000 */
[----:B------:R-:W-:Y:S01]  /*4830*/  FMUL.FTZ R130, R32, UR21 ;  /* 0x0000001520827c20 */ /* 0x000fe20008410000 */
[----:B------:R-:W-:Y:S01]  /*4840*/  FMUL.FTZ R126, R36, UR21 ;  /* 0x00000015247e7c20 */ /* 0x000fe20008410000 */
[----:B------:R-:W-:Y:S01]  /*4850*/  FMUL.FTZ R8, R31, UR21 ;  /* 0x000000151f087c20 */ /* 0x000fe20008410000 */
[----:B------:R-:W-:Y:S01]  /*4860*/  FMUL.FTZ R124, R37, UR21 ;  /* 0x00000015257c7c20 */ /* 0x000fe20008410000 */
[----:B------:R-:W2:Y:S01]  /*4870*/  MUFU.TANH R136, R136 ;  /* 0x0000008800887308 */ /* 0x000ea20000002400 */
        /* <DEDUP_REMOVED lines=10> */
[----:B------:R-:W4:Y:S01]  /*4920*/  SHFL.IDX PT, R46, R123, RZ, 0x1c1f ;  /* 0x001c1fff7b2e7589 */ /* 0x000f2200000e0000 */
[----:B------:R-:W-:Y:S01]  /*4930*/  FMUL.FTZ R34, R45, UR21 ;  /* 0x000000152d227c20 */ /* 0x000fe20008410000 */
[----:B------:R-:W-:Y:S01]  /*4940*/  FMUL.FTZ R36, R48, UR21 ;  /* 0x0000001530247c20 */ /* 0x000fe20008410000 */
[----:B------:R-:W-:Y:S01]  /*4950*/  FMUL.FTZ R32, R49, UR21 ;  /* 0x0000001531207c20 */ /* 0x000fe20008410000 */
[----:B------:R-:W-:Y:S01]  /*4960*/  MOV R121, UR6 ;  /* 0x0000000600797c02 */ /* 0x000fe20008000f00 */
[----:B------:R-:W5:Y:S01]  /*4970*/  MUFU.TANH R132, R132 ;  /* 0x0000008400847308 */ /* 0x000f620000002400 */
[----:B------:R-:W-:Y:S01]  /*4980*/  FMUL.FTZ R11, R38, UR21 ;  /* 0x00000015260b7c20 */ /* 0x000fe20008410000 */
[----:B------:R-:W-:Y:S01]  /*4990*/  FMUL.FTZ R38, R52, UR21 ;  /* 0x0000001534267c20 */ /* 0x000fe20008410000 */
[----:B------:R-:W-:Y:S01]  /*49a0*/  FMUL.FTZ R40, R53, UR21 ;  /* 0x0000001535287c20 */ /* 0x000fe20008410000 */
[----:B------:R-:W-:-:S02]  /*49b0*/  IMAD R121, R16, -0x2, R121 ;  /* 0xfffffffe10797824 */ /* 0x000fc400078e0279 */
[----:B------:R-:W-:Y:S01]  /*49c0*/  FMUL.FTZ R25, R50, UR21 ;  /* 0x0000001532197c20 */ /* 0x000fe20008410000 */
[----:B------:R-:W-:Y:S01]  /*49d0*/  FMUL.FTZ R13, R42, UR21 ;  /* 0x000000152a0d7c20 */ /* 0x000fe20008410000 */
[----:B------:R-:W-:Y:S01]  /*49e0*/  FMUL.FTZ R42, R56, UR21 ;  /* 0x00000015382a7c20 */ /* 0x000fe20008410000 */
[----:B------:R-:W0:Y:S01]  /*49f0*/  MUFU.TANH R130, R130 ;  /* 0x0000008200827308 */ /* 0x000e220000002400 */
[----:B------:R-:W-:Y:S01]  /*4a00*/  IADD3 R121, -R30, UR48, R121 ;  /* 0x000000301e797c10 */ /* 0x000fe2000fffe179 */
        /* <DEDUP_REMOVED lines=9> */
[----:B----4-:R-:W-:-:S02]  /*4aa0*/  IMAD.IADD R33, R121, 0x1, R46 ;  /* 0x0000000179217824 */ /* 0x010fc400078e022e */
[----:B------:R-:W-:Y:S01]  /*4ab0*/  FMUL.FTZ R46, R61, UR21 ;  /* 0x000000153d2e7c20 */ /* 0x000fe20008410000 */
[----:B------:R-:W-:Y:S01]  /*4ac0*/  FMUL.FTZ R69, R69, UR21 ;  /* 0x0000001545457c20 */ /* 0x000fe20008410000 */
[----:B------:R-:W-:Y:S01]  /*4ad0*/  FMUL.FTZ R72, R72, UR21 ;  /* 0x0000001548487c20 */ /* 0x000fe20008410000 */
[----:B------:R-:W-:Y:S01]  /*4ae0*/  FMUL.FTZ R73, R73, UR21 ;  /* 0x0000001549497c20 */ /* 0x000fe20008410000 */
[C---:B------:R-:W-:Y:S01]  /*4af0*/  ISETP.GT.AND P1, PT, R33.reuse, RZ, PT ;  /* 0x000000ff2100720c */ /* 0x040fe20003f24270 */
[----:B------:R-:W4:Y:S01]  /*4b00*/  MUFU.TANH R126, R126 ;  /* 0x0000007e007e7308 */ /* 0x000f220000002400 */
        /* <DEDUP_REMOVED lines=13> */
[----:B------:R-:W-:Y:S01]  /*4be0*/  FMUL.FTZ R85, R85, UR21 ;  /* 0x0000001555557c20 */ /* 0x000fe20008410000 */
[----:B------:R-:W-:Y:S01]  /*4bf0*/  FMNMX.FTZ R31, R136, R31, !PT ;  /* 0x0000001f881f7209 */ /* 0x000fe20007810000 */
[----:B------:R-:W2:Y:S01]  /*4c00*/  MUFU.TANH R120, R120 ;  /* 0x0000007800787308 */ /* 0x000ea20000002400 */
[----:B------:R-:W-:Y:S01]  /*4c10*/  ISETP.GT.AND P1, PT, R33, 0x10, PT ;  /* 0x000000102100780c */ /* 0x000fe20003f24270 */
[----:B------:R-:W-:Y:S01]  /*4c20*/  FMUL.FTZ R10, R35, UR21 ;  /* 0x00000015230a7c20 */ /* 0x000fe20008410000 */
[----:B-----5:R-:W-:Y:S01]  /*4c30*/  FSEL R132, R132, -INF , P2 ;  /* 0xff80000084847808 */ /* 0x020fe20001000000 */
[----:B------:R-:W-:Y:S01]  /*4c40*/  FMUL.FTZ R35, R66, UR21 ;  /* 0x0000001542237c20 */ /* 0x000fe20008410000 */
[----:B------:R-:W-:Y:S01]  /*4c50*/  FMNMX.FTZ R31, R138, R31, !PT ;  /* 0x0000001f8a1f7209 */ /* 0x000fe20007810000 */
[----:B------:R-:W3:Y:S01]  /*4c60*/  SHFL.IDX PT, R66, R123, 0x1, 0x1c1f ;  /* 0x003c1f007b427f89 */ /* 0x000ee200000e0000 */
[----:B------:R-:W-:Y:S01]  /*4c70*/  ISETP.GT.AND P2, PT, R33, 0x11, PT ;  /* 0x000000112100780c */ /* 0x000fe20003f44270 */
[----:B------:R-:W5:Y:S01]  /*4c80*/  MUFU.TANH R15, R15 ;  /* 0x0000000f000f7308 */ /* 0x000f620000002400 */
[----:B0-----:R-:W-:Y:S01]  /*4c90*/  FSEL R130, R130, -INF , P1 ;  /* 0xff80000082827808 */ /* 0x001fe20000800000 */
[----:B------:R-:W-:Y:S01]  /*4ca0*/  FMUL.FTZ R5, R26, UR21 ;  /* 0x000000151a057c20 */ /* 0x000fe20008410000 */
[----:B------:R-:W-:Y:S01]  /*4cb0*/  FMNMX.FTZ R31, R132, R31, !PT ;  /* 0x0000001f841f7209 */ /* 0x000fe20007810000 */
[----:B------:R-:W-:Y:S01]  /*4cc0*/  FMUL.FTZ R12, R39, UR21 ;  /* 0x00000015270c7c20 */ /* 0x000fe20008410000 */
[----:B------:R-:W-:Y:S01]  /*4cd0*/  ISETP.GT.AND P1, PT, R33, 0x18, PT ;  /* 0x000000182100780c */ /* 0x000fe20003f24270 */
[----:B------:R-:W-:Y:S01]  /*4ce0*/  FMUL.FTZ R28, R55, UR21 ;  /* 0x00000015371c7c20 */ /* 0x000fe20008410000 */
[----:B------:R-:W-:Y:S01]  /*4cf0*/  FSEL R128, R128, -INF , P2 ;  /* 0xff80000080807808 */ /* 0x000fe20001000000 */
[----:B------:R-:W0:Y:S01]  /*4d00*/  MUFU.TANH R24, R24 ;  /* 0x0000001800187308 */ /* 0x000e220000002400 */
[----:B------:R-:W-:Y:S01]  /*4d10*/  FMNMX.FTZ R31, R130, R31, !PT ;  /* 0x0000001f821f7209 */ /* 0x000fe20007810000 */
[----:B------:R-:W-:Y:S01]  /*4d20*/  FMUL.FTZ R39, R70, UR21 ;  /* 0x0000001546277c20 */ /* 0x000fe20008410000 */
[----:B------:R-:W-:Y:S01]  /*4d30*/  ISETP.GT.AND P2, PT, R33, 0x19, PT ;  /* 0x000000192100780c */ /* 0x000fe20003f44270 */
[----:B------:R-:W-:Y:S01]  /*4d40*/  FMUL.FTZ R14, R43, UR21 ;  /* 0x000000152b0e7c20 */ /* 0x000fe20008410000 */
[----:B----4-:R-:W-:Y:S01]  /*4d50*/  FSEL R126, R126, -INF , P1 ;  /* 0xff8000007e7e7808 */ /* 0x010fe20000800000 */
[----:B------:R-:W-:Y:S01]  /*4d60*/  FMUL.FTZ R43, R74, UR21 ;  /* 0x000000154a2b7c20 */ /* 0x000fe20008410000 */
[----:B------:R-:W-:Y:S01]  /*4d70*/  FMNMX.FTZ R31, R128, R31, !PT ;  /* 0x0000001f801f7209 */ /* 0x000fe20007810000 */
[----:B------:R-:W4:Y:S01]  /*4d80*/  MUFU.TANH R34, R34 ;  /* 0x0000002200227308 */ /* 0x000f220000002400 */
        /* <DEDUP_REMOVED lines=14> */
[----:B-----5:R-:W-:Y:S01]  /*4e70*/  FSEL R52, R15, -INF , P2 ;  /* 0xff8000000f347808 */ /* 0x020fe20001000000 */
        /* <DEDUP_REMOVED lines=17> */
[----:B-1----:R-:W-:Y:S01]  /*4f90*/  FSEL R36, R36, -INF , P1 ;  /* 0xff80000024247808 */ /* 0x002fe20000800000 */
[----:B------:R-:W-:Y:S01]  /*4fa0*/  ULEA UR6, UR37, UR45, 0x3 ;  /* 0x0000002d25067291 */ /* 0x000fe2000f8e183f */
[----:B------:R-:W-:-:S02]  /*4fb0*/  FMNMX.FTZ R31, R34, R31, !PT ;  /* 0x0000001f221f7209 */ /* 0x000fc40007810000 */
[C---:B------:R-:W-:Y:S01]  /*4fc0*/  ISETP.GT.AND P1, PT, R33.reuse, 0x38, PT ;  /* 0x000000382100780c */ /* 0x040fe20003f24270 */
[----:B------:R-:W-:Y:S01]  /*4fd0*/  UIADD3 UR6, UR6, 0x16840, URZ ;  /* 0x0001684006067890 */ /* 0x000fe2000fffe03f */
[----:B--2---:R-:W-:Y:S01]  /*4fe0*/  FSEL R32, R32, -INF , P2 ;  /* 0xff80000020207808 */ /* 0x004fe20001000000 */
[----:B------:R-:W1:Y:S01]  /*4ff0*/  MUFU.TANH R42, R42 ;  /* 0x0000002a002a7308 */ /* 0x000e620000002400 */
[----:B------:R-:W-:Y:S01]  /*5000*/  FMNMX.FTZ R31, R36, R31, !PT ;  /* 0x0000001f241f7209 */ /* 0x000fe20007810000 */
[----:B------:R-:W-:Y:S01]  /*5010*/  UPRMT UR6, UR43, 0x654, UR6 ;  /* 0x000006542b067896 */ /* 0x000fe20008000006 */
[C---:B------:R-:W-:Y:S02]  /*5020*/  ISETP.GT.AND P2, PT, R33.reuse, 0x39, PT ;  /* 0x000000392100780c */ /* 0x040fe40003f44270 */
[----:B0-----:R-:W-:Y:S02]  /*5030*/  FSEL R38, R38, -INF , P1 ;  /* 0xff80000026267808 */ /* 0x001fe40000800000 */
[----:B------:R-:W-:Y:S01]  /*5040*/  FMNMX.FTZ R31, R32, R31, !PT ;  /* 0x0000001f201f7209 */ /* 0x000fe20007810000 */
[----:B------:R-:W0:Y:S01]  /*5050*/  MUFU.TANH R44, R44 ;  /* 0x0000002c002c7308 */ /* 0x000e220000002400 */
[----:B------:R-:W-:-:S02]  /*5060*/  ISETP.GT.AND P1, PT, R33, 0x40, PT ;  /* 0x000000402100780c */ /* 0x000fc40003f24270 */
[----:B----4-:R-:W-:Y:S01]  /*5070*/  FSEL R40, R40, -INF , P2 ;  /* 0xff80000028287808 */ /* 0x010fe20001000000 */
[----:B------:R-:W-:Y:S01]  /*5080*/  SYNCS.ARRIVE.TRANS64.RED.A1T0 RZ, [UR6], RZ ;  /* 0x000000ffffff79a7 */ /* 0x000fe20008100406 */
        /* <DEDUP_REMOVED lines=46> */
[----:B------:R-:W-:Y:S01]  /*5370*/  FMNMX.FTZ R15, R72, R31, !PT ;  /* 0x0000001f480f7209 */ /* 0x000fe20007810000 */
[----:B------:R-:W-:Y:S02]  /*5380*/  FMUL.FTZ R31, R62, UR21 ;  /* 0x000000153e1f7c20 */ /* 0x000fe40008410000 */
[----:B------:R-:W0:Y:S01]  /*5390*/  MUFU.TANH R81, R81 ;  /* 0x0000005100517308 */ /* 0x000e220000002400 */
[----:B--2---:R-:W-:Y:S02]  /*53a0*/  FSEL R76, R77, -INF , P2 ;  /* 0xff8000004d4c7808 */ /* 0x004fe40001000000 */
[----:B------:R-:W-:-:S02]  /*53b0*/  ISETP.GT.AND P2, PT, R33, 0x71, PT ;  /* 0x000000712100780c */ /* 0x000fc40003f44270 */
[----:B------:R-:W-:-:S03]  /*53c0*/  FMNMX.FTZ R15, R76, R15, !PT ;  /* 0x0000000f4c0f7209 */ /* 0x000fc60007810000 */
[----:B------:R-:W2:Y:S01]  /*53d0*/  MUFU.TANH R84, R84 ;  /* 0x0000005400547308 */ /* 0x000ea20000002400 */
[----:B-1----:R-:W-:Y:S02]  /*53e0*/  FSEL R62, R80, -INF , P1 ;  /* 0xff800000503e7808 */ /* 0x002fe40000800000 */
[----:B------:R-:W-:Y:S02]  /*53f0*/  ISETP.GT.AND P1, PT, R33, 0x78, PT ;  /* 0x000000782100780c */ /* 0x000fe40003f24270 */
[----:B------:R-:W-:-:S03]  /*5400*/  FMNMX.FTZ R15, R62, R15, !PT ;  /* 0x0000000f3e0f7209 */ /* 0x000fc60007810000 */
[----:B------:R-:W1:Y:S01]  /*5410*/  MUFU.TANH R85, R85 ;  /* 0x0000005500557308 */ /* 0x000e620000002400 */
[----:B0-----:R-:W-:Y:S02]  /*5420*/  FSEL R80, R81, -INF , P2 ;  /* 0xff80000051507808 */ /* 0x001fe40001000000 */
[----:B------:R-:W-:Y:S01]  /*5430*/  ISETP.GT.AND P2, PT, R33, 0x79, PT ;  /* 0x000000792100780c */ /* 0x000fe20003f44270 */
[----:B------:R-:W-:Y:S01]  /*5440*/  FMUL.FTZ R33, R63, UR21 ;  /* 0x000000153f217c20 */ /* 0x000fe20008410000 */
[----:B------:R-:W-:Y:S01]  /*5450*/  FMNMX.FTZ R15, R80, R15, !PT ;  /* 0x0000000f500f7209 */ /* 0x000fe20007810000 */
[----:B---3--:R-:W-:Y:S02]  /*5460*/  IMAD.IADD R63, R121, 0x1, R66 ;  /* 0x00000001793f7824 */ /* 0x008fe400078e0242 */
[----:B------:R-:W0:Y:S01]  /*5470*/  MUFU.TANH R5, R5 ;  /* 0x0000000500057308 */ /* 0x000e220000002400 */
[----:B--2---:R-:W-:Y:S02]  /*5480*/  FSEL R84, R84, -INF , P1 ;  /* 0xff80000054547808 */ /* 0x004fe40000800000 */
[----:B------:R-:W-:-:S02]  /*5490*/  ISETP.GT.AND P3, PT, R63, 0x1, PT ;  /* 0x000000013f00780c */ /* 0x000fc40003f64270 */
[----:B------:R-:W-:-:S03]  /*54a0*/  FMNMX.FTZ R15, R84, R15, !PT ;  /* 0x0000000f540f7209 */ /* 0x000fc60007810000 */
[----:B------:R-:W2:Y:S01]  /*54b0*/  MUFU.TANH R6, R6 ;  /* 0x0000000600067308 */ /* 0x000ea20000002400 */
[----:B-1----:R-:W-:Y:S02]  /*54c0*/  FSEL R122, R85, -INF , P2 ;  /* 0xff800000557a7808 */ /* 0x002fe40001000000 */
[----:B------:R-:W-:Y:S02]  /*54d0*/  ISETP.GT.AND P2, PT, R63, RZ, PT ;  /* 0x000000ff3f00720c */ /* 0x000fe40003f44270 */
[----:B------:R-:W-:-:S03]  /*54e0*/  FMNMX.FTZ R15, R122, R15, !PT ;  /* 0x0000000f7a0f7209 */ /* 0x000fc60007810000 */
[----:B------:R-:W1:Y:S01]  /*54f0*/  MUFU.TANH R7, R7 ;  /* 0x0000000700077308 */ /* 0x000e620000002400 */
[----:B0-----:R-:W-:Y:S01]  /*5500*/  FSEL R5, R5, -INF , P2 ;  /* 0xff80000005057808 */ /* 0x001fe20001000000 */
[----:B------:R-:W0:Y:S01]  /*5510*/  SHFL.BFLY PT, R24, R15, 0x2, 0x1f ;  /* 0x0c401f000f187f89 */ /* 0x000e2200000e0000 */
[----:B------:R-:W-:Y:S02]  /*5520*/  ISETP.GT.AND P2, PT, R63, 0x8, PT ;  /* 0x000000083f00780c */ /* 0x000fe40003f44270 */
[----:B------:R-:W-:-:S03]  /*5530*/  FMNMX.FTZ R65, R5, R4, !PT ;  /* 0x0000000405417209 */ /* 0x000fc60007810000 */
[----:B------:R-:W3:Y:S01]  /*5540*/  MUFU.TANH R8, R8 ;  /* 0x0000000800087308 */ /* 0x000ee20000002400 */
        /* <DEDUP_REMOVED lines=8> */
[----:B---3--:R-:W-:Y:S02]  /*55d0*/  FSEL R8, R8, -INF , P3 ;  /* 0xff80000008087808 */ /* 0x008fe40001800000 */
[----:B0-----:R-:W-:Y:S02]  /*55e0*/  FMNMX.FTZ R24, R15, R24, !PT ;  /* 0x000000180f187209 */ /* 0x001fe40007810000 */
[----:B------:R-:W0:Y:S01]  /*55f0*/  LDC R15, c[0x0][0x988] ;  /* 0x00026200ff0f7b82 */ /* 0x000e220000000800 */
[----:B------:R-:W-:Y:S02]  /*5600*/  ISETP.GT.AND P3, PT, R63, 0x11, PT ;  /* 0x000000113f00780c */ /* 0x000fe40003f64270 */
[----:B------:R-:W3:Y:S01]  /*5610*/  MUFU.TANH R11, R11 ;  /* 0x0000000b000b7308 */ /* 0x000ee20000002400 */
[----:B------:R-:W4:Y:S01]  /*5620*/  SHFL.BFLY PT, R55, R24, 0x1, 0x1f ;  /* 0x0c201f0018377f89 */ /* 0x000f2200000e0000 */
[----:B--2---:R-:W-:-:S02]  /*5630*/  FSEL R74, R9, -INF , P2 ;  /* 0xff800000094a7808 */ /* 0x004fc40001000000 */
[----:B------:R-:W-:Y:S02]  /*5640*/  FMNMX.FTZ R65, R8, R65, !PT ;  /* 0x0000004108417209 */ /* 0x000fe40007810000 */
[C---:B------:R-:W-:Y:S02]  /*5650*/  ISETP.GT.AND P2, PT, R63.reuse, 0x18, PT ;  /* 0x000000183f00780c */ /* 0x040fe40003f44270 */
[----:B------:R-:W2:Y:S01]  /*5660*/  MUFU.TANH R12, R12 ;  /* 0x0000000c000c7308 */ /* 0x000ea20000002400 */
[----:B-1----:R-:W-:Y:S02]  /*5670*/  FSEL R10, R10, -INF , P3 ;  /* 0xff8000000a0a7808 */ /* 0x002fe40001800000 */
[----:B------:R-:W-:Y:S02]  /*5680*/  FMNMX.FTZ R65, R74, R65, !PT ;  /* 0x000000414a417209 */ /* 0x000fe40007810000 */
[----:B------:R-:W-:Y:S02]  /*5690*/  ISETP.GT.AND P3, PT, R63, 0x19, PT ;  /* 0x000000193f00780c */ /* 0x000fe40003f64270 */
[----:B------:R-:W-:Y:S01]  /*56a0*/  FMNMX.FTZ R65, R10, R65, !PT ;  /* 0x000000410a417209 */ /* 0x000fe20007810000 */
[----:B------:R-:W1:Y:S01]  /*56b0*/  MUFU.TANH R13, R13 ;  /* 0x0000000d000d7308 */ /* 0x000e620000002400 */
        /* <DEDUP_REMOVED lines=9> */
[----:B-1----:R-:W-:Y:S01]  /*5750*/  FSEL R82, R13, -INF , P2 ;  /* 0xff8000000d527808 */ /* 0x002fe20001000000 */
[----:B0-----:R-:W-:Y:S01]  /*5760*/  FMUL.FTZ R55, R24, R15 ;  /* 0x0000000f18377220 */ /* 0x001fe20000410000 */
        /* <DEDUP_REMOVED lines=301> */
.L_x_15102:
        /* <DEDUP_REMOVED lines=78> */
.L_x_15092:
[----:B------:R-:W-:-:S13]  /*6f20*/  ISETP.LE.AND P1, PT, RZ, UR24, PT ;  /* 0x00000018ff007c0c */ /* 0x000fda000bf23270 */
[----:B------:R-:W-:Y:S05]  /*6f30*/  @!P1 BRA `(.L_x_15104) ;  /* 0x00000024003c9947 */ /* 0x000fea0003800000 */
[----:B------:R-:W-:Y:S01]  /*6f40*/  MOV R4, R6 ;  /* 0x0000000600047202 */ /* 0x000fe20000000f00 */
[----:B------:R-:W-:Y:S01]  /*6f50*/  IMAD.MOV.U32 R3, RZ, RZ, R24 ;  /* 0x000000ffff037224 */ /* 0x000fe200078e0018 */
[----:B------:R-:W-:Y:S01]  /*6f60*/  UMOV UR23, UR36 ;  /* 0x0000002400177c82 */ /* 0x000fe20008000000 */
[----:B------:R-:W-:Y:S01]  /*6f70*/  UMOV UR21, UR37 ;  /* 0x0000002500157c82 */ /* 0x000fe20008000000 */
[----:B------:R-:W-:-:S05]  /*6f80*/  ULDC UR22, c[0x0][0x9d8] ;  /* 0x0002760000167ab9 */ /* 0x000fca0000000800 */
.L_x_15115:
        /* <DEDUP_REMOVED lines=9> */
.L_x_15106:
[----:B------:R-:W-:Y:S01]  /*7020*/  ULEA UR6, UR37, UR45, 0x3 ;  /* 0x0000002d25067291 */ /* 0x000fe2000f8e183f */
[----:B------:R-:W-:-:S05]  /*7030*/  IMAD.U32 R5, RZ, RZ, UR36 ;  /* 0x00000024ff057e24 */ /* 0x000fca000f8e00ff */
[----:B------:R-:W-:-:S04]  /*7040*/  SHF.L.U32 R5, R5, 0x1f, RZ ;  /* 0x0000001f05057819 */ /* 0x000fc800000006ff */
[----:B------:R0:W1:Y:S01]  /*7050*/  SYNCS.PHASECHK.TRANS64.TRYWAIT P1, [UR6+0x16830], R5 ;  /* 0x01683005ff0075a7 */ /* 0x0000620008020146 */
[----:B------:R-:W-:Y:S05]  /*7060*/  @!P0 BRA `(.L_x_15107) ;  /* 0x0000000000048947 */ /* 0x000fea0003800000 */
[----:B------:R-:W-:Y:S01]  /*7070*/  BPT.TRAP 0x1 ;  /* 0x000000040000795c */ /* 0x000fe20000300000 */
.L_x_15107:
[----:B-1----:R-:W-:Y:S05]  /*7080*/  @P1 BRA `(.L_x_15105) ;  /* 0x0000000000081947 */ /* 0x002fea0003800000 */
[----:B------:R-:W1:Y:S02]  /*7090*/  SYNCS.PHASECHK.TRANS64.TRYWAIT P1, [UR6+0x16830], R5 ;  /* 0x01683005ff0075a7 */ /* 0x000e640008020146 */
[----:B-1----:R-:W-:Y:S05]  /*70a0*/  @!P1 BRA `(.L_x_15108) ;  /* 0x000000a000a89947 */ /* 0x002fea0003800000 */
.L_x_15105:
        /* <DEDUP_REMOVED lines=25> */
.L_x_15110:
[----:B------:R-:W-:Y:S01]  /*7240*/  ULEA UR6, UR21, UR45, 0x3 ;  /* 0x0000002d15067291 */ /* 0x000fe2000f8e183f */
[----:B------:R-:W-:-:S05]  /*7250*/  IMAD.U32 R5, RZ, RZ, UR23 ;  /* 0x00000017ff057e24 */ /* 0x000fca000f8e00ff */
[----:B------:R-:W-:-:S04]  /*7260*/  SHF.L.U32 R5, R5, 0x1f, RZ ;  /* 0x0000001f05057819 */ /* 0x000fc800000006ff */
[----:B------:R0:W1:Y:S01]  /*7270*/  SYNCS.PHASECHK.TRANS64.TRYWAIT P1, [UR6+0x16850], R5 ;  /* 0x01685005ff0075a7 */ /* 0x0000620008020146 */
[----:B------:R-:W-:Y:S05]  /*7280*/  @!P0 BRA `(.L_x_15111) ;  /* 0x0000000000048947 */ /* 0x000fea0003800000 */
[----:B------:R-:W-:Y:S01]  /*7290*/  BPT.TRAP 0x1 ;  /* 0x000000040000795c */ /* 0x000fe20000300000 */
.L_x_15111:
[----:B-1----:R-:W-:Y:S05]  /*72a0*/  @P1 BRA `(.L_x_15109) ;  /* 0x0000000000081947 */ /* 0x002fea0003800000 */
[----:B------:R-:W1:Y:S02]  /*72b0*/  SYNCS.PHASECHK.TRANS64.TRYWAIT P1, [UR6+0x16850], R5 ;  /* 0x01685005ff0075a7 */ /* 0x000e640008020146 */
[----:B-1----:R-:W-:Y:S05]  /*72c0*/  @!P1 BRA `(.L_x_15112) ;  /* 0x000000a000389947 */ /* 0x002fea0003800000 */
.L_x_15109:
        /* <DEDUP_REMOVED lines=51> */
.L_x_15113:
        /* <DEDUP_REMOVED lines=407> */
.L_x_15114:
        /* <DEDUP_REMOVED lines=76> */
.L_x_15104:
[----:B------:R-:W-:Y:S06]  /*9430*/  BAR.ARV 0x8, 0x200 ;  /* 0x0208000000007b1d */ /* 0x000fec0000002000 */
[----:B------:R-:W-:Y:S05]  /*9440*/  @!P0 BRA `(.L_x_15116) ;  /* 0x0000000000048947 */ /* 0x000fea0003800000 */
[----:B------:R-:W-:Y:S01]  /*9450*/  BPT.TRAP 0x1 ;  /* 0x000000040000795c */ /* 0x000fe20000300000 */
.L_x_15116:
[----:B------:R-:W-:Y:S01]  /*9460*/  ULEA UR5, UR37, UR45, 0x3 ;  /* 0x0000002d25057291 */ /* 0x000fe2000f8e183f */
[----:B------:R-:W-:-:S05]  /*9470*/  IMAD.U32 R3, RZ, RZ, UR36 ;  /* 0x00000024ff037e24 */ /* 0x000fca000f8e00ff */
[----:B------:R-:W-:-:S04]  /*9480*/  SHF.L.U32 R3, R3, 0x1f, RZ ;  /* 0x0000001f03037819 */ /* 0x000fc800000006ff */
[----:B------:R0:W1:Y:S01]  /*9490*/  SYNCS.PHASECHK.TRANS64.TRYWAIT P1, [UR5+0x16850], R3 ;  /* 0x01685003ff0075a7 */ /* 0x0000620008020145 */
[----:B------:R-:W-:Y:S05]  /*94a0*/  @!P0 BRA `(.L_x_15117) ;  /* 0x0000000000048947 */ /* 0x000fea0003800000 */
[----:B------:R-:W-:Y:S01]  /*94b0*/  BPT.TRAP 0x1 ;  /* 0x000000040000795c */ /* 0x000fe20000300000 */
.L_x_15117:
[----:B-1----:R-:W-:Y:S05]  /*94c0*/  @P1 BRA `(.L_x_15118) ;  /* 0x0000000000081947 */ /* 0x002fea0003800000 */
[----:B------:R-:W1:Y:S02]  /*94d0*/  SYNCS.PHASECHK.TRANS64.TRYWAIT P1, [UR5+0x16850], R3 ;  /* 0x01685003ff0075a7 */ /* 0x000e640008020145 */
[----:B-1----:R-:W-:Y:S05]  /*94e0*/  @!P1 BRA `(.L_x_15119) ;  /* 0x0000007c00c89947 */ /* 0x002fea0003800000 */
.L_x_15118:
        /* <DEDUP_REMOVED lines=71> */
.L_x_15120:
        /* <DEDUP_REMOVED lines=42> */
.L_x_15084:
        /* <DEDUP_REMOVED lines=29> */
[----:B------:R-:W-:-:S02]  /*9dd0*/  ULDC.64 UR14, c[0x0][0xc08] ;  /* 0x00030200000e7ab9 */ /* 0x000fc40000000a00 */
[----:B------:R-:W-:Y:S01]  /*9de0*/  IMAD.U32 R24, RZ, RZ, UR8 ;  /* 0x00000008ff187e24 */ /* 0x000fe2000f8e00ff */
[----:B------:R-:W-:Y:S01]  /*9df0*/  ULDC.64 UR16, c[0x0][0xb98] ;  /* 0x0002e60000107ab9 */ /* 0x000fe20000000a00 */
[----:B------:R-:W-:Y:S01]  /*9e00*/  IMAD.U32 R25, RZ, RZ, UR9 ;  /* 0x00000009ff197e24 */ /* 0x000fe2000f8e00ff */
        /* <DEDUP_REMOVED lines=25> */
[----:B------:R-:W-:Y:S02]  /*9fa0*/  F2FP.F16.F32.PACK_AB R8, R89, R88 ;  /* 0x000000585908723e */ /* 0x000fe400000000ff */
        /* <DEDUP_REMOVED lines=15> */
[----:B------:R-:W-:Y:S01]  /*a0a0*/  UIMAD UR7, UR18, UR10, URZ ;  /* 0x0000000a120772a4 */ /* 0x000fe2000f8e023f */
[----:B0-----:R-:W-:Y:S01]  /*a0b0*/  IADD3 R10, R17, UR42, RZ ;  /* 0x0000002a110a7c10 */ /* 0x001fe2000fffe0ff */
[----:B------:R-:W-:-:S02]  /*a0c0*/  USEL UR19, UR40, URZ, !UP0 ;  /* 0x0000003f28137287 */ /* 0x000fc4000c000000 */
[----:B------:R-:W-:Y:S02]  /*a0d0*/  UIMAD UR12, UR41, UR11, UR7 ;  /* 0x0000000b290c72a4 */ /* 0x000fe4000f8e0207 */
[----:B--2---:R-:W-:Y:S01]  /*a0e0*/  IMAD.MOV.U32 R4, RZ, RZ, R10 ;  /* 0x000000ffff047224 */ /* 0x004fe200078e000a */
[----:B------:R-:W-:Y:S02]  /*a0f0*/  UISETP.NE.U32.AND UP1, UPT, UR14, URZ, UPT ;  /* 0x0000003f0e00728c */ /* 0x000fe4000bf25070 */
[----:B------:R-:W-:Y:S02]  /*a100*/  USEL UR7, UR39, URZ, !UP0 ;  /* 0x0000003f27077287 */ /* 0x000fe4000c000000 */
[----:B------:R-:W-:Y:S01]  /*a110*/  UISETP.NE.AND.EX UP0, UPT, UR15, URZ, UPT, UP1 ;  /* 0x0000003f0f00728c */ /* 0x000fe2000bf05310 */
[----:B------:R-:W0:Y:S05]  /*a120*/  @P1 LDC R27, c[0x0][0xbec] ;  /* 0x0002fb00ff1b1b82 */ /* 0x000e2a0000000800 */
[----:B------:R-:W-:-:S03]  /*a130*/  PLOP3.LUT P3, PT, PT, PT, UP0, 0x80, 0x0 ;  /* 0x000000000000781c */ /* 0x000fc60003f6f008 */
        /* <DEDUP_REMOVED lines=17> */
[----:B------:R-:W-:Y:S01]  /*a250*/  IMAD R8, R5, UR16, RZ ;  /* 0x0000001005087c24 */ /* 0x000fe2000f8e02ff */
[----:B------:R-:W-:Y:S01]  /*a260*/  @UP0 ULEA UR10, UP1, UR39, UR14, 0x2 ;  /* 0x0000000e270a0291 */ /* 0x000fe2000f82103f */
[----:B------:R-:W-:Y:S01]  /*a270*/  IMAD.U32 R9, RZ, RZ, UR12 ;  /* 0x0000000cff097e24 */ /* 0x000fe2000f8e00ff */
[----:B------:R-:W-:Y:S01]  /*a280*/  ULDC.64 UR12, c[0x0][0xb50] ;  /* 0x0002d400000c7ab9 */ /* 0x000fe20000000a00 */
[----:B------:R-:W-:-:S03]  /*a290*/  ULDC UR14, c[0x0][0xa88] ;  /* 0x0002a200000e7ab9 */ /* 0x000fc60000000800 */
[----:B------:R-:W-:Y:S01]  /*a2a0*/  IADD3.X R5, R6, UR11, R9, P0, !PT ;  /* 0x0000000b06057c10 */ /* 0x000fe200087fe409 */
[----:B------:R-:W-:Y:S01]  /*a2b0*/  @UP0 ULEA.HI.X UR11, UR39, UR15, UR40, 0x2, UP1 ;  /* 0x0000000f270b0291 */ /* 0x000fe200088f1428 */
[C---:B------:R-:W-:Y:S01]  /*a2c0*/  IMAD R9, R7.reuse, UR17, R8 ;  /* 0x0000001107097c24 */ /* 0x040fe2000f8e0208 */
[----:B------:R-:W-:Y:S01]  /*a2d0*/  MOV R8, UR10 ;  /* 0x0000000a00087c02 */ /* 0x000fe20008000f00 */
[----:B------:R-:W-:Y:S02]  /*a2e0*/  IMAD.U32 R6, RZ, RZ, UR14 ;  /* 0x0000000eff067e24 */ /* 0x000fe4000f8e00ff */
[----:B------:R-:W-:-:S04]  /*a2f0*/  IMAD.WIDE.U32 R4, R7, UR16, R4 ;  /* 0x0000001007047c25 */ /* 0x000fc8000f8e0004 */
[----:B------:R-:W-:Y:S01]  /*a300*/  IMAD.IADD R5, R5, 0x1, R9 ;  /* 0x0000000105057824 */ /* 0x000fe200078e0209 */
[----:B------:R-:W-:Y:S01]  /*a310*/  LEA R7, P0, R4, UR12, 0x2 ;  /* 0x0000000c04077c11 */ /* 0x000fe2000f8010ff */
[----:B------:R-:W-:-:S03]  /*a320*/  IMAD.U32 R9, RZ, RZ, UR11 ;  /* 0x0000000bff097e24 */ /* 0x000fc6000f8e00ff */
[----:B------:R-:W-:Y:S01]  /*a330*/  LEA.HI.X R10, R4, UR13, R5, 0x2, P0 ;  /* 0x0000000d040a7c11 */ /* 0x000fe200080f1405 */
[----:B------:R-:W-:Y:S01]  /*a340*/  IMAD R5, R22, 0x40, R19 ;  /* 0x0000004016057824 */ /* 0x000fe200078e0213 */
[----:B------:R3:W5:Y:S01]  /*a350*/  @P3 LDG.E R6, desc[UR52][R8.64] ;  /* 0x0000003408063981 */ /* 0x000762000c1e1900 */
[----:B------:R-:W-:Y:S06]  /*a360*/  @P3 BRA `(.L_x_15123) ;  /* 0x0000000000103947 */ /* 0x000fec0003800000 */
[----:B------:R-:W-:Y:S05]  /*a370*/  @!P2 BRA `(.L_x_15123) ;  /* 0x00000000000ca947 */ /* 0x000fea0003800000 */
[----:B---3--:R-:W2:Y:S04]  /*a380*/  LDG.E R9, desc[UR52][R24.64] ;  /* 0x0000003418097981 */ /* 0x008ea8000c1e1900 */
[----:B-----5:R-:W2:Y:S02]  /*a390*/  LDG.E R6, desc[UR52][R24.64+0x4] ;  /* 0x0000043418067981 */ /* 0x020ea4000c1e1900 */
[----:B--2---:R-:W-:-:S07]  /*a3a0*/  IMAD.IADD R6, R6, 0x1, -R9 ;  /* 0x0000000106067824 */ /* 0x004fce00078e0a09 */
.L_x_15123:
[----:B---3--:R-:W-:Y:S01]  /*a3b0*/  SHFL.IDX PT, R12, R7, RZ, 0x1c1f ;  /* 0x001c1fff070c7589 */ /* 0x008fe200000e0000 */
[----:B------:R-:W-:Y:S01]  /*a3c0*/  IMAD.WIDE R2, R5, 0x2, R2 ;  /* 0x0000000205027825 */ /* 0x000fe200078e0202 */
[----:B------:R-:W-:Y:S01]  /*a3d0*/  LOP3.LUT P0, RZ, R152, 0x3, RZ, 0xc0, !PT ;  /* 0x0000000398ff7812 */ /* 0x000fe2000780c0ff */
[----:B------:R-:W-:Y:S01]  /*a3e0*/  ULDC.64 UR12, c[0x0][0xaa0] ;  /* 0x0002a800000c7ab9 */ /* 0x000fe20000000a00 */
[----:B------:R-:W0:Y:S01]  /*a3f0*/  SHFL.IDX PT, R13, R10, RZ, 0x1c1f ;  /* 0x001c1fff0a0d7589 */ /* 0x000e2200000e0000 */
[----:B------:R-:W-:Y:S01]  /*a400*/  VIADD R8, R154, UR42 ;  /* 0x0000002a9a087c36 */ /* 0x000fe20008000000 */
[----:B------:R-:W-:Y:S01]  /*a410*/  IADD3 R9, P3, R2, 0x1800, RZ ;  /* 0x0000180002097810 */ /* 0x000fe20007f7e0ff */
[----:B-----5:R-:W-:Y:S01]  /*a420*/  IMAD R35, R6, R33, RZ ;  /* 0x0000002106237224 */ /* 0x020fe200078e02ff */
[----:B------:R-:W-:Y:S01]  /*a430*/  SHFL.IDX PT, R14, R7, 0x1, 0x1c1f ;  /* 0x003c1f00070e7f89 */ /* 0x000fe200000e0000 */
[----:B------:R-:W-:Y:S01]  /*a440*/  VIADD R4, R8, 0x8 ;  /* 0x0000000808047836 */ /* 0x000fe20000000000 */
[----:B------:R-:W-:-:S02]  /*a450*/  IADD3 R25, P4, R2, 0x3000, RZ ;  /* 0x0000300002197810 */ /* 0x000fc40007f9e0ff */
[----:B------:R-:W1:Y:S01]  /*a460*/  SHFL.IDX PT, R15, R10, 0x1, 0x1c1f ;  /* 0x003c1f000a0f7f89 */ /* 0x000e6200000e0000 */
[-C--:B------:R-:W-:Y:S02]  /*a470*/  ISETP.GE.OR P2, PT, R8, R35.reuse, P0 ;  /* 0x000000230800720c */ /* 0x080fe40000746670 */
[----:B------:R-:W-:Y:S02]  /*a480*/  LOP3.LUT R5, R2, 0x380, RZ, 0xc0, !PT ;  /* 0x0000038002057812 */ /* 0x000fe400078ec0ff */
[----:B------:R-:W-:Y:S02]  /*a490*/  LOP3.LUT R8, R9, 0x380, RZ, 0xc0, !PT ;  /* 0x0000038009087812 */ /* 0x000fe400078ec0ff */
[----:B------:R-:W-:Y:S02]  /*a4a0*/  ISETP.GE.OR P0, PT, R4, R35, P0 ;  /* 0x000000230400720c */ /* 0x000fe40000706670 */
[----:B------:R-:W-:Y:S02]  /*a4b0*/  LOP3.LUT R24, R25, 0x380, RZ, 0xc0, !PT ;  /* 0x0000038019187812 */ /* 0x000fe400078ec0ff */
[----:B------:R-:W-:-:S02]  /*a4c0*/  SHF.R.U64 R5, R5, 0x3, RZ ;  /* 0x0000000305057819 */ /* 0x000fc400000012ff */
[----:B------:R-:W-:Y:S02]  /*a4d0*/  SHF.R.U64 R8, R8, 0x3, RZ ;  /* 0x0000000308087819 */ /* 0x000fe400000012ff */
[----:B------:R-:W-:Y:S01]  /*a4e0*/  SHF.R.U64 R24, R24, 0x3, RZ ;  /* 0x0000000318187819 */ /* 0x000fe200000012ff */
[----:B0-----:R0:W-:Y:S01]  /*a4f0*/  @!P2 ST.E desc[UR52][R12.64], R21 ;  /* 0x000000150c00a985 */ /* 0x0011e2000c101934 */
[----:B------:R-:W-:Y:S01]  /*a500*/  LOP3.LUT R4, R5, R2, RZ, 0x3c, !PT ;  /* 0x0000000205047212 */ /* 0x000fe200078e3cff */
[--C-:B------:R-:W-:Y:S01]  /*a510*/  IMAD.MOV.U32 R5, RZ, RZ, R3.reuse ;  /* 0x000000ffff057224 */ /* 0x100fe200078e0003 */
[----:B------:R-:W-:Y:S02]  /*a520*/  LOP3.LUT R8, R8, R9, RZ, 0x3c, !PT ;  /* 0x0000000908087212 */ /* 0x000fe400078e3cff */
[----:B------:R-:W-:Y:S01]  /*a530*/  LOP3.LUT R24, R24, R25, RZ, 0x3c, !PT ;  /* 0x0000001918187212 */ /* 0x000fe200078e3cff */
[----:B------:R-:W-:Y:S01]  /*a540*/  IMAD.X R25, RZ, RZ, R3, P4 ;  /* 0x000000ffff197224 */ /* 0x000fe200020e0603 */
[----:B------:R-:W-:Y:S01]  /*a550*/  IADD3.X R9, RZ, R3, RZ, P3, !PT ;  /* 0x00000003ff097210 */ /* 0x000fe20001ffe4ff */
        /* <DEDUP_REMOVED lines=8> */
[----:B------:R-:W-:-:S04]  /*a5e0*/  SHF.R.U64 R2, R2, 0x3, RZ ;  /* 0x0000000302027819 */ /* 0x000fc800000012ff */
[----:B------:R-:W-:-:S03]  /*a5f0*/  LOP3.LUT R12, R2, R29, RZ, 0x3c, !PT ;  /* 0x0000001d020c7212 */ /* 0x000fc600078e3cff */
[----:B------:R-:W0:Y:S01]  /*a600*/  @P1 LDC R2, c[0x0][0xbec] ;  /* 0x0002fb00ff021b82 */ /* 0x000e220000000800 */
[----:B------:R-:W-:Y:S02]  /*a610*/  UIMAD UR10, UR9, UR12, URZ ;  /* 0x0000000c090a72a4 */ /* 0x000fe4000f8e023f */
[----:B------:R-:W-:Y:S01]  /*a620*/  UIMAD.WIDE.U32 UR8, UR4, UR12, URZ ;  /* 0x0000000c040872a5 */ /* 0x000fe2000f8e003f */
[----:B-1----:R-:W-:Y:S01]  /*a630*/  IMAD R0, R18, 0x30, R22 ;  /* 0x0000003012007824 */ /* 0x002fe200078e0216 */
[----:B------:R-:W-:Y:S01]  /*a640*/  UIMAD UR10, UR4, UR13, UR10 ;  /* 0x0000000d040a72a4 */ /* 0x000fe2000f8e020a */
[----:B------:R-:W-:Y:S01]  /*a650*/  IADD3 R34, R22, UR42, RZ ;  /* 0x0000002a16227c10 */ /* 0x000fe2000fffe0ff */
[----:B------:R-:W5:Y:S01]  /*a660*/  LD.E.128 R12, desc[UR52][R12.64] ;  /* 0x000000340c0c7980 */ /* 0x000f62000c101d00 */
[----:B------:R-:W-:Y:S01]  /*a670*/  ULDC.64 UR12, c[0x0][0xae8] ;  /* 0x0002ba00000c7ab9 */ /* 0x000fe20000000a00 */
[----:B------:R-:W-:Y:S01]  /*a680*/  UIADD3 UR9, UR9, UR10, URZ ;  /* 0x0000000a09097290 */ /* 0x000fe2000fffe03f */
[----:B------:R-:W-:Y:S01]  /*a690*/  VIADD R29, R0, UR42 ;  /* 0x0000002a001d7c36 */ /* 0x000fe20008000000 */
        /* <DEDUP_REMOVED lines=8> */
[----:B------:R-:W-:Y:S01]  /*a720*/  IMAD.MOV.U32 R21, RZ, RZ, R29 ;  /* 0x000000ffff157224 */ /* 0x000fe200078e001d */
[----:B------:R-:W-:Y:S01]  /*a730*/  UIMAD UR4, UR41, UR13, UR4 ;  /* 0x0000000d290472a4 */ /* 0x000fe2000f8e0204 */
[----:B------:R-:W-:Y:S01]  /*a740*/  VIADD R20, R20, 0x16820 ;  /* 0x0001682014147836 */ /* 0x000fe20000000000 */
[----:B------:R-:W-:-:S02]  /*a750*/  ULDC.64 UR10, c[0x0][0xaf0] ;  /* 0x0002bc00000a7ab9 */ /* 0x000fc40000000a00 */
[----:B------:R-:W-:Y:S02]  /*a760*/  UIADD3 UR9, UR9, UR4, URZ ;  /* 0x0000000409097290 */ /* 0x000fe4000fffe03f */
[----:B------:R-:W-:Y:S02]  /*a770*/  UIMAD UR4, UR19, UR10, URZ ;  /* 0x0000000a130472a4 */ /* 0x000fe4000f8e023f */
[----:B------:R-:W-:Y:S01]  /*a780*/  UIMAD.WIDE.U32 UR8, UR7, UR10, UR8 ;  /* 0x0000000a070872a5 */ /* 0x000fe2000f8e0008 */
[----:B0-----:R-:W-:Y:S01]  /*a790*/  @P1 IMAD.HI.U32 R0, R29, R2, RZ ;  /* 0x000000021d001227 */ /* 0x001fe200078e00ff */
[----:B------:R-:W-:-:S03]  /*a7a0*/  UIMAD UR4, UR7, UR11, UR4 ;  /* 0x0000000b070472a4 */ /* 0x000fc6000f8e0204 */
[----:B------:R-:W-:Y:S01]  /*a7b0*/  ULDC.64 UR10, c[0x0][0xae0] ;  /* 0x0002b800000a7ab9 */ /* 0x000fe20000000a00 */
[----:B------:R-:W-:Y:S01]  /*a7c0*/  @P1 SHF.R.U32.HI R21, RZ, R3, R0 ;  /* 0x00000003ff151219 */ /* 0x000fe20000011600 */
[----:B------:R-:W-:Y:S02]  /*a7d0*/  UIADD3 UR4, UR9, UR4, URZ ;  /* 0x0000000409047290 */ /* 0x000fe4000fffe03f */
[----:B------:R-:W-:Y:S01]  /*a7e0*/  IMAD.U32 R3, RZ, RZ, UR9 ;  /* 0x00000009ff037e24 */ /* 0x000fe2000f8e00ff */
[----:B------:R-:W-:Y:S01]  /*a7f0*/  SHF.R.S32.HI R0, RZ, 0x1f, R21 ;  /* 0x0000001fff007819 */ /* 0x000fe20000011415 */
[----:B------:R-:W-:Y:S01]  /*a800*/  IMAD.U32 R2, RZ, RZ, UR8 ;  /* 0x00000008ff027e24 */ /* 0x000fe2000f8e00ff */
[----:B------:R-:W-:Y:S01]  /*a810*/  IADD3 R28, -R21, RZ, RZ ;  /* 0x000000ff151c7210 */ /* 0x000fe20007ffe1ff */
[----:B------:R-:W-:Y:S01]  /*a820*/  IMAD.U32 R3, RZ, RZ, UR4 ;  /* 0x00000004ff037e24 */ /* 0x000fe2000f8e00ff */
[----:B------:R-:W-:Y:S01]  /*a830*/  ULDC.64 UR8, c[0x0][0xad8] ;  /* 0x0002b60000087ab9 */ /* 0x000fe20000000a00 */
[----:B------:R-:W-:Y:S01]  /*a840*/  IMAD R0, R0, UR10, RZ ;  /* 0x0000000a00007c24 */ /* 0x000fe2000f8e02ff */
[----:B------:R-:W-:Y:S01]  /*a850*/  ULDC UR4, c[0x0][0xac8] ;  /* 0x0002b20000047ab9 */ /* 0x000fe20000000800 */
[----:B------:R-:W-:-:S02]  /*a860*/  IMAD R29, R33, R28, R29 ;  /* 0x0000001c211d7224 */ /* 0x000fc400078e021d */
        /* <DEDUP_REMOVED lines=12> */
[----:B------:R-:W-:Y:S01]  /*a930*/  LEA.HI.X R32, R2, UR9, R3, 0x1, P0 ;  /* 0x0000000902207c11 */ /* 0x000fe200080f0c03 */
[C---:B------:R-:W-:Y:S01]  /*a940*/  VIADD R2, R34.reuse, 0x60 ;  /* 0x0000006022027836 */ /* 0x040fe20000000000 */
[----:B------:R-:W-:Y:S01]  /*a950*/  ISETP.GE.AND P0, PT, R19, UR4, PT ;  /* 0x0000000413007c0c */ /* 0x000fe2000bf06270 */
[----:B------:R-:W1:Y:S03]  /*a960*/  SHFL.IDX PT, R36, R30, 0x1, 0x181f ;  /* 0x00381f001e247f89 */ /* 0x000e6600000e0000 */
        /* <DEDUP_REMOVED lines=9> */
[C---:B0-----:R-:W-:Y:S01]  /*aa00*/  @!P1 LEA R2, P4, R19.reuse, R28, 0x1 ;  /* 0x0000001c13029211 */ /* 0x041fe200078808ff */
[----:B------:R-:W-:Y:S02]  /*aa10*/  VIADD R0, R34, 0x90 ;  /* 0x0000009022007836 */ /* 0x000fe40000000000 */
[----:B------:R-:W0:Y:S01]  /*aa20*/  SHFL.IDX PT, R30, R30, 0x3, 0x181f ;  /* 0x00781f001e1e7f89 */ /* 0x000e2200000e0000 */
[C---:B-1----:R-:W-:Y:S02]  /*aa30*/  @!P2 LEA R20, P5, R19.reuse, R36, 0x1 ;  /* 0x000000241314a211 */ /* 0x042fe400078a08ff */
        /* <DEDUP_REMOVED lines=14> */
.L_x_15122:
        /* <DEDUP_REMOVED lines=8> */
[----:B------:R-:W-:Y:S01]  /*aba0*/  IMAD.U32 R2, RZ, RZ, UR8 ;  /* 0x00000008ff027e24 */ /* 0x000fe2000f8e00ff */
[----:B------:R-:W-:Y:S01]  /*abb0*/  MOV R3, UR9 ;  /* 0x0000000900037c02 */ /* 0x000fe20008000f00 */
[----:B------:R-:W-:Y:S02]  /*abc0*/  ULDC.64 UR8, c[0x0][0xc08] ;  /* 0x0003020000087ab9 */ /* 0x000fe40000000a00 */
[----:B------:R-:W-:-:S04]  /*abd0*/  UISETP.NE.U32.AND UP1, UPT, UR8, URZ, UPT ;  /* 0x0000003f0800728c */ /* 0x000fc8000bf25070 */
[----:B------:R-:W-:Y:S01]  /*abe0*/  UISETP.NE.AND.EX UP1, UPT, UR9, URZ, UPT, UP1 ;  /* 0x0000003f0900728c */ /* 0x000fe2000bf25310 */
[----:B------:R-:W2:Y:S01]  /*abf0*/  @P2 LDG.E R6, desc[UR52][R2.64] ;  /* 0x0000003402062981 */ /* 0x000ea2000c1e1900 */
[----:B------:R-:W-:-:S04]  /*ac00*/  IMAD.U32 R0, RZ, RZ, UR4 ;  /* 0x00000004ff007e24 */ /* 0x000fc8000f8e00ff */
        /* <DEDUP_REMOVED lines=18> */
.L_x_15125:
        /* <DEDUP_REMOVED lines=15> */
[----:B------:R-:W-:Y:S01]  /*ae20*/  MOV R2, R4 ;  /* 0x0000000400027202 */ /* 0x000fe20000000f00 */
        /* <DEDUP_REMOVED lines=29> */
.L_x_15127:
[----:B------:R-:W-:Y:S05]  /*b000*/  BSYNC B1 ;  /* 0x0000000000017941 */ /* 0x000fea0003800000 */
.L_x_15126:
[----:B0-----:R-:W0:Y:S01]  /*b010*/  @P0 LDC R3, c[0x0][0xbf0] ;  /* 0x0002fc00ff030b82 */ /* 0x001e220000000800 */
[----:B------:R-:W-:Y:S01]  /*b020*/  ULDC.64 UR12, c[0x0][0xaa0] ;  /* 0x0002a800000c7ab9 */ /* 0x000fe20000000a00 */
[----:B------:R-:W-:Y:S01]  /*b030*/  IMAD R2, R18, 0x30, R22 ;  /* 0x0000003012027824 */ /* 0x000fe200078e0216 */
[----:B------:R-:W-:Y:S01]  /*b040*/  UIMAD UR7, UR10, UR12, URZ ;  /* 0x0000000c0a0772a4 */ /* 0x000fe2000f8e023f */
[----:B------:R-:W-:Y:S01]  /*b050*/  IADD3 R20, R22, UR42, RZ ;  /* 0x0000002a16147c10 */ /* 0x000fe2000fffe0ff */
[----:B------:R-:W-:Y:S01]  /*b060*/  UIMAD.WIDE.U32 UR8, UR4, UR12, URZ ;  /* 0x0000000c040872a5 */ /* 0x000fe2000f8e003f */
[----:B------:R-:W-:Y:S01]  /*b070*/  VIADD R4, R2, UR42 ;  /* 0x0000002a02047c36 */ /* 0x000fe20008000000 */
[----:B------:R-:W-:Y:S01]  /*b080*/  UIMAD UR7, UR4, UR13, UR7 ;  /* 0x0000000d040772a4 */ /* 0x000fe2000f8e0207 */
[----:B-----5:R-:W-:Y:S02]  /*b090*/  IMAD R13, R0, R11, RZ ;  /* 0x0000000b000d7224 */ /* 0x020fe400078e02ff */
[----:B------:R-:W-:Y:S01]  /*b0a0*/  ULDC.64 UR12, c[0x0][0xae8] ;  /* 0x0002ba00000c7ab9 */ /* 0x000fe20000000a00 */
[----:B------:R-:W-:Y:S01]  /*b0b0*/  UIADD3 UR9, UR9, UR7, URZ ;  /* 0x0000000709097290 */ /* 0x000fe2000fffe03f */
[----:B------:R-:W-:Y:S01]  /*b0c0*/  @P0 IMAD.HI.U32 R2, R4, R9, RZ ;  /* 0x0000000904020227 */ /* 0x000fe200078e00ff */
[----:B------:R-:W-:Y:S01]  /*b0d0*/  UIMAD UR4, UR11, UR12, URZ ;  /* 0x0000000c0b0472a4 */ /* 0x000fe2000f8e023f */
[----:B------:R-:W-:Y:S01]  /*b0e0*/  MOV R5, R4 ;  /* 0x0000000400057202 */ /* 0x000fe20000000f00 */
[----:B------:R-:W-:Y:S01]  /*b0f0*/  UIMAD.WIDE.U32 UR8, UR41, UR12, UR8 ;  /* 0x0000000c290872a5 */ /* 0x000fe2000f8e0008 */
[----:B------:R-:W-:Y:S01]  /*b100*/  VIADD R0, R20, 0x30 ;  /* 0x0000003014007836 */ /* 0x000fe20000000000 */
        /* <DEDUP_REMOVED lines=56> */
.L_x_15124:
[----:B------:R-:W-:Y:S05]  /*b490*/  BSYNC B0 ;  /* 0x0000000000007941 */ /* 0x000fea0003800000 */
.L_x_15121:
[----:B------:R-:W-:Y:S02]  /*b4a0*/  ULDC UR4, c[0x0][0xc3c] ;  /* 0x00030f0000047ab9 */ /* 0x000fe40000000800 */
[----:B------:R-:W-:-:S13]  /*b4b0*/  ISETP.GE.AND P0, PT, R31, UR4, PT ;  /* 0x000000041f007c0c */ /* 0x000fda000bf06270 */
[----:B------:R-:W-:Y:S05]  /*b4c0*/  @!P0 BRA `(.L_x_15128) ;  /* 0xffffff5800108947 */ /* 0x000fea000383ffff */
[----:B------:R-:W-:Y:S05]  /*b4d0*/  EXIT ;  /* 0x000000000000794d */ /* 0x000fea0003800000 */
.L_x_15079:
        /* <DEDUP_REMOVED lines=18> */
.L_x_15129:
        /* <DEDUP_REMOVED lines=40> */
.L_x_15135:
        /* <DEDUP_REMOVED lines=12> */
.L_x_15134:
[----:B------:R-:W-:Y:S05]  /*b940*/  BSYNC B0 ;  /* 0x0000000000007941 */ /* 0x000fea0003800000 */
.L_x_15133:
        /* <DEDUP_REMOVED lines=20> */
.L_x_15131:
        /* <DEDUP_REMOVED lines=20> */
.L_x_15136:
        /* <DEDUP_REMOVED lines=33> */
[----:B0-----:R-:W-:-:S06]  /*bde0*/  IADD3 R3, R10, 0xffffffe, RZ ;  /* 0x0ffffffe0a037810 */ /* 0x001fcc0007ffe0ff */
        /* <DEDUP_REMOVED lines=25> */
.L_x_15132:
[----:B------:R-:W-:Y:S01]  /*bf80*/  ULDC UR4, c[0x0][0xc3c] ;  /* 0x00030f0000047ab9 */ /* 0x000fe20000000800 */
[----:B------:R-:W-:Y:S02]  /*bf90*/  IMAD.MOV.U32 R17, RZ, RZ, RZ ;  /* 0x000000ffff117224 */ /* 0x000fe400078e00ff */
[----:B------:R-:W-:Y:S02]  /*bfa0*/  IMAD.U32 R16, RZ, RZ, UR6 ;  /* 0x00000006ff107e24 */ /* 0x000fe4000f8e00ff */
[----:B------:R-:W-:Y:S02]  /*bfb0*/  IMAD.MOV.U32 R18, RZ, RZ, RZ ;  /* 0x000000ffff127224 */ /* 0x000fe400078e00ff */
[----:B------:R-:W-:-:S07]  /*bfc0*/  IMAD.U32 R19, RZ, RZ, UR4 ;  /* 0x00000004ff137e24 */ /* 0x000fce000f8e00ff */
.L_x_15137:
[----:B------:R-:W-:-:S13]  /*bfd0*/  ISETP.NE.AND P0, PT, R5, RZ, PT ;  /* 0x000000ff0500720c */ /* 0x000fda0003f05270 */
[----:B------:R-:W0:Y:S01]  /*bfe0*/  @!P0 S2R R3, SR_CgaCtaId ;  /* 0x0000000000038919 */ /* 0x000e220000008800 */
[----:B------:R-:W-:-:S04]  /*bff0*/  @!P0 MOV R0, 0x400 ;  /* 0x0000040000008802 */ /* 0x000fc80000000f00 */
[----:B0-----:R-:W-:-:S05]  /*c000*/  @!P0 LEA R0, R3, R0, 0x18 ;  /* 0x0000000003008211 */ /* 0x001fca00078ec0ff */
[----:B------:R0:W-:Y:S01]  /*c010*/  @!P0 STS.128 [R0+0x168d0], R16 ;  /* 0x0168d01000008388 */ /* 0x0001e20000000c00 */
[----:B------:R-:W-:Y:S06]  /*c020*/  BAR.ARV 0x5, 0x200 ;  /* 0x0148000000007b1d */ /* 0x000fec0000002000 */
.L_x_15130:
        /* <DEDUP_REMOVED lines=26> */
[----:B------:R-:W-:Y:S02]  /*c1d0*/  LOP3.LUT R28, R28, 0x38, RZ, 0xc0, !PT ;  /* 0x000000381c1c7812 */ /* 0x000fe400078ec0ff */
[----:B------:R-:W-:-:S05]  /*c1e0*/  LEA R0, R0, R22, 0x1 ;  /* 0x0000001600007211 */ /* 0x000fca00078e08ff */
[----:B------:R3:W-:Y:S02]  /*c1f0*/  STL [R1+0x1c], R0 ;  /* 0x00001c0001007387 */ /* 0x0007e40000100800 */
.L_x_15199:
[----:B0-----:R-:W0:Y:S01]  /*c200*/  LDC.64 R2, c[0x0][0xc88] ;  /* 0x00032200ff027b82 */ /* 0x001e220000000a00 */
[----:B--2---:R-:W2:Y:S01]  /*c210*/  LDL.LU R6, [R1] ;  /* 0x0000000001067983 */ /* 0x004ea20000300800 */
        /* <DEDUP_REMOVED lines=15> */
[----:B------:R1:W3:Y:S01]  /*c310*/  @P0 LDG.E R7, desc[UR52][R2.64] ;  /* 0x0000003402070981 */ /* 0x0002e2000c1e1900 */
[----:B------:R-:W-:Y:S02]  /*c320*/  ISETP.NE.U32.AND P0, PT, RZ, UR4, PT ;  /* 0x00000004ff007c0c */ /* 0x000fe4000bf05070 */
[----:B--2---:R-:W-:Y:S01]  /*c330*/  LOP3.LUT R6, R6, 0xffffffef, RZ, 0xc0, !PT ;  /* 0xffffffef06067812 */ /* 0x004fe200078ec0ff */
        /* <DEDUP_REMOVED lines=8> */
[----:B------:R-:W2:Y:S05]  /*c3c0*/  @P2 LDG.E R0, desc[UR52][R2.64] ;  /* 0x0000003402002981 */ /* 0x000eaa000c1e1900 */
[----:B------:R-:W-:Y:S01]  /*c3d0*/  @P0 IADD3 R4, P1, R23, UR6, RZ ;  /* 0x0000000617040c10 */ /* 0x000fe2000ff3e0ff */
[----:B------:R-:W-:Y:S03]  /*c3e0*/  STL [R1], R6 ;  /* 0x0000000601007387 */ /* 0x000fe60000100800 */
        /* <DEDUP_REMOVED lines=8> */
[----:B--2---:R0:W-:Y:S04]  /*c470*/  STL [R1+0x20], R0 ;  /* 0x0000200001007387 */ /* 0x0041e80000100800 */
[----:B---3--:R1:W-:Y:S04]  /*c480*/  STL [R1+0x14], R7 ;  /* 0x0000140701007387 */ /* 0x0083e80000100800 */
[----:B----4-:R1:W-:Y:S01]  /*c490*/  @P0 STL [R1+0x2c], R4 ;  /* 0x00002c0401000387 */ /* 0x0103e20000100800 */
        /* <DEDUP_REMOVED lines=8> */
[----:B--2---:R-:W-:-:S05]  /*c520*/  IADD3 R2, -R5, R4, RZ ;  /* 0x0000000405027210 */ /* 0x004fca0007ffe1ff */
[----:B------:R2:W-:Y:S02]  /*c530*/  STL [R1+0x2c], R2 ;  /* 0x00002c0201007387 */ /* 0x0005e40000100800 */
.L_x_15139:
        /* <DEDUP_REMOVED lines=10> */
.L_x_15140:
        /* <DEDUP_REMOVED lines=9> */
.L_x_15141:
[----:B0-2---:R-:W-:Y:S01]  /*c670*/  IMAD.MOV.U32 R2, RZ, RZ, R6 ;  /* 0x000000ffff027224 */ /* 0x005fe200078e0006 */
[----:B------:R-:W0:Y:S01]  /*c680*/  LDC R3, c[0x0][0x448] ;  /* 0x00011200ff037b82 */ /* 0x000e220000000800 */
[----:B------:R-:W2:Y:S01]  /*c690*/  LDL R6, [R1+0x2c] ;  /* 0x00002c0001067983 */ /* 0x000ea20000100800 */
[----:B-----5:R-:W-:Y:S01]  /*c6a0*/  IMAD.IADD R5, R0, 0x1, -R7 ;  /* 0x0000000100057824 */ /* 0x020fe200078e0a07 */
[----:B------:R-:W-:Y:S01]  /*c6b0*/  BSSY B7, `(.L_x_15142) ;  /* 0x00003b5000077945 */ /* 0x000fe20003800000 */
[----:B------:R-:W-:Y:S02]  /*c6c0*/  LOP3.LUT R2, R2, 0xfffffff7, RZ, 0xc0, !PT ;  /* 0xfffffff702027812 */ /* 0x000fe400078ec0ff */
[----:B0-----:R-:W-:-:S13]  /*c6d0*/  ISETP.NE.AND P0, PT, R3, 0x1, PT ;  /* 0x000000010300780c */ /* 0x001fda0003f05270 */
[----:B------:R-:W0:Y:S01]  /*c6e0*/  @P0 LDC R4, c[0x0][0x44c] ;  /* 0x00011300ff040b82 */ /* 0x000e220000000800 */
[----:B------:R-:W-:-:S05]  /*c6f0*/  @P0 LOP3.LUT R2, R2, 0x8, RZ, 0xfc, !PT ;  /* 0x0000000802020812 */ /* 0x000fca00078efcff */
[----:B------:R1:W-:Y:S02]  /*c700*/  STL [R1], R2 ;  /* 0x0000000201007387 */ /* 0x0003e40000100800 */
[----:B------:R-:W3:Y:S02]  /*c710*/  @P0 LDC R3, c[0x0][0x450] ;  /* 0x00011400ff030b82 */ /* 0x000ee40000000800 */
[----:B------:R4:W-:Y:S01]  /*c720*/  STL [R1+0x10], R5 ;  /* 0x0000100501007387 */ /* 0x0009e20000100800 */
[----:B-1----:R-:W-:-:S04]  /*c730*/  IMAD R2, R17, 0xc0, RZ ;  /* 0x000000c011027824 */ /* 0x002fc800078e02ff */
[----:B------:R-:W-:-:S04]  /*c740*/  VIADD R2, R2, 0xbf ;  /* 0x000000bf02027836 */ /* 0x000fc80000000000 */
[----:B0-----:R-:W-:-:S05]  /*c750*/  @P0 IMAD.HI.U32 R4, R2, R4, RZ ;  /* 0x0000000402040227 */ /* 0x001fca00078e00ff */
[----:B---3--:R-:W-:Y:S02]  /*c760*/  @P0 SHF.R.U32.HI R2, RZ, R3, R4 ;  /* 0x00000003ff020219 */ /* 0x008fe40000011604 */
[----:B--2---:R-:W-:-:S04]  /*c770*/  IADD3 R0, R5, 0x80, -R6 ;  /* 0x0000008005007810 */ /* 0x004fc80007ffe806 */
[----:B------:R-:W-:-:S04]  /*c780*/  IADD3 R0, R0, R2, RZ ;  /* 0x0000000200007210 */ /* 0x000fc80007ffe0ff */
        /* <DEDUP_REMOVED lines=10> */
[----:B----4-:R-:W-:Y:S05]  /*c830*/  @P0 BRA `(.L_x_15143) ;  /* 0x0000000000440947 */ /* 0x010fea0003800000 */
        /* <DEDUP_REMOVED lines=17> */
.L_x_15143:
        /* <DEDUP_REMOVED lines=20> */
.L_x_15146:
[----:B------:R-:W-:Y:S05]  /*ca90*/  BSYNC B6 ;  /* 0x0000000000067941 */ /* 0x000fea0003800000 */
.L_x_15145:
        /* <DEDUP_REMOVED lines=20> */
.L_x_15149:
        /* <DEDUP_REMOVED lines=15> */
.L_x_15148:
[----:B------:R-:W-:Y:S05]  /*ccd0*/  BSYNC B6 ;  /* 0x0000000000067941 */ /* 0x000fea0003800000 */
.L_x_15147:
        /* <DEDUP_REMOVED lines=10> */
[----:B------:R-:W0:Y:S03]  /*cd80*/  S2R R0, SR_TID.X ;  /* 0x0000000000007919 */ /* 0x000e260000002100 */
[----:B------:R-:W-:Y:S01]  /*cd90*/  @P0 IADD3.X R3, R24, UR5, RZ, P1, !PT ;  /* 0x0000000518030c10 */ /* 0x000fe20008ffe4ff */
[----:B------:R-:W4:Y:S04]  /*cda0*/  LDL.LU R20, [R1] ;  /* 0x0000000001147983 */ /* 0x000f280000300800 */
        /* <DEDUP_REMOVED lines=25> */
[----:B------:R-:W0:Y:S01]  /*cf40*/  @!P0 LDC.64 R2, c[0x0][0x418] ;  /* 0x00010600ff028b82 */ /* 0x000e220000000a00 */
[----:B------:R0:W-:Y:S01]  /*cf50*/  STL [R1+0x18], R6 ;  /* 0x0000180601007387 */ /* 0x0001e20000100800 */
        /* <DEDUP_REMOVED lines=11> */
[----:B------:R0:W-:Y:S01]  /*d010*/  STL [R1], R20 ;  /* 0x0000001401007387 */ /* 0x0001e20000100800 */
[----:B------:R-:W-:-:S03]  /*d020*/  UMOV UR4, 0xffffffff ;  /* 0xffffffff00047882 */ /* 0x000fc60000000000 */
[----:B------:R-:W-:Y:S05]  /*d030*/  BRA.DIV UR4, `(.L_x_15150) ;  /* 0x00000046040c7947 */ /* 0x000fea000b800000 */
.L_x_15216:
[----:B------:R-:W-:-:S05]  /*d040*/  SHF.R.S32.HI R9, RZ, 0x1f, R18 ;  /* 0x0000001fff097819 */ /* 0x000fca0000011412 */
[----:B------:R1:W-:Y:S01]  /*d050*/  STL [R1+0x8], R9 ;  /* 0x0000080901007387 */ /* 0x0003e20000100800 */
[----:B------:R-:W-:Y:S05]  /*d060*/  @!P2 BRA `(.L_x_15151) ;  /* 0x000000000004a947 */ /* 0x000fea0003800000 */
[----:B------:R-:W-:Y:S01]  /*d070*/  BPT.TRAP 0x1 ;  /* 0x000000040000795c */ /* 0x000fe20000300000 */
.L_x_15151:
        /* <DEDUP_REMOVED lines=25> */
.L_x_15217:
[----:B------:R-:W-:Y:S05]  /*d210*/  BSYNC B0 ;  /* 0x0000000000007941 */ /* 0x000fea0003800000 */
.L_x_15152:
        /* <DEDUP_REMOVED lines=21> */
[----:B------:R-:W-:Y:S02]  /*d370*/  ULDC.64 UR4, c[0x0][0x2e8] ;  /* 0x0000ba0000047ab9 */ /* 0x000fe40000000a00 */
[----:B------:R-:W-:Y:S01]  /*d380*/  LEA R0, P0, R4, UR4, 0x1 ;  /* 0x0000000404007c11 */ /* 0x000fe2000f8008ff */
[----:B------:R-:W-:Y:S01]  /*d390*/  ULDC UR4, c[0x0][0x2f4] ;  /* 0x0000bd0000047ab9 */ /* 0x000fe20000000800 */
[----:B----4-:R-:W-:Y:S01]  /*d3a0*/  LOP3.LUT R9, R9, 0xfffffffe, RZ, 0xc0, !PT ;  /* 0xfffffffe09097812 */ /* 0x010fe200078ec0ff */
[----:B------:R-:W-:Y:S01]  /*d3b0*/  IMAD.IADD R2, R5, 0x1, R2 ;  /* 0x0000000105027824 */ /* 0x000fe200078e0202 */
[----:B------:R-:W-:Y:S01]  /*d3c0*/  ISETP.GE.AND P2, PT, R28, UR4, PT ;  /* 0x000000041c007c0c */ /* 0x000fe2000bf46270 */
[----:B------:R-:W-:-:S03]  /*d3d0*/  UMOV UR4, 0xffffffff ;  /* 0xffffffff00047882 */ /* 0x000fc60000000000 */
[----:B------:R-:W-:Y:S02]  /*d3e0*/  LEA.HI.X R2, R4, UR5, R2, 0x1, P0 ;  /* 0x0000000504027c11 */ /* 0x000fe400080f0c02 */
[----:B---3--:R-:W-:-:S04]  /*d3f0*/  IADD3 R4, -R10, R11, -R8 ;  /* 0x0000000b0a047210 */ /* 0x008fc80007ffe908 */
[----:B------:R-:W-:-:S03]  /*d400*/  ISETP.GE.AND P0, PT, R4, 0x1, PT ;  /* 0x000000010400780c */ /* 0x000fc60003f06270 */
[----:B------:R-:W-:-:S05]  /*d410*/  @P2 LOP3.LUT R9, R9, 0x1, RZ, 0xfc, !PT ;  /* 0x0000000109092812 */ /* 0x000fca00078efcff */
[----:B------:R1:W-:Y:S01]  /*d420*/  STL [R1], R9 ;  /* 0x0000000901007387 */ /* 0x0003e20000100800 */
[C---:B0-----:R-:W-:Y:S01]  /*d430*/  SHF.L.U32 R10, R12.reuse, 0x3, RZ ;  /* 0x000000030c0a7819 */ /* 0x041fe200000006ff */
        /* <DEDUP_REMOVED lines=78> */
.L_x_15235:
[----:B------:R-:W-:-:S13]  /*d920*/  ISETP.GE.AND P0, PT, R4, 0x71, PT ;  /* 0x000000710400780c */ /* 0x000fda0003f06270 */
[----:B0-----:R-:W-:Y:S01]  /*d930*/  @P0 LEA R6, P1, R28, R0, 0x1 ;  /* 0x000000001c060211 */ /* 0x001fe200078208ff */
        /* <DEDUP_REMOVED lines=8> */
.L_x_15155:
        /* <DEDUP_REMOVED lines=11> */
.L_x_15156:
[----:B------:R1:W5:Y:S01]  /*da70*/  LDL R0, [R1] ;  /* 0x0000000001007983 */ /* 0x0003620000100800 */
        /* <DEDUP_REMOVED lines=37> */
.L_x_15158:
[----:B------:R-:W-:Y:S05]  /*dcd0*/  BSYNC B6 ;  /* 0x0000000000067941 */ /* 0x000fea0003800000 */
.L_x_15157:
[----:B------:R-:W2:Y:S01]  /*dce0*/  LDL.LU R21, [R1+0x34] ;  /* 0x0000340001157983 */ /* 0x000ea20000300800 */
[----:B------:R-:W-:Y:S01]  /*dcf0*/  ULDC.64 UR4, c[0x0][0x2d8] ;  /* 0x0000b60000047ab9 */ /* 0x000fe20000000a00 */
[----:B0-----:R-:W0:Y:S01]  /*dd00*/  LDC R4, c[0x0][0x448] ;  /* 0x00011200ff047b82 */ /* 0x001e220000000800 */
[----:B------:R-:W-:Y:S01]  /*dd10*/  ULDC.64 UR6, c[0x0][0x2c8] ;  /* 0x0000b20000067ab9 */ /* 0x000fe20000000a00 */
[----:B------:R-:W3:Y:S01]  /*dd20*/  LDL.LU R0, [R1+0x30] ;  /* 0x0000300001007983 */ /* 0x000ee20000300800 */
[----:B------:R-:W-:-:S03]  /*dd30*/  ULDC.64 UR8, c[0x0][0x280] ;  /* 0x0000a00000087ab9 */ /* 0x000fc60000000a00 */
[----:B------:R-:W3:Y:S02]  /*dd40*/  LDL.LU.64 R2, [R1+0x20] ;  /* 0x0000200001027983 */ /* 0x000ee40000300a00 */
[----:B------:R-:W1:Y:S02]  /*dd50*/  LDC R9, c[0x0][0x448] ;  /* 0x00011200ff097b82 */ /* 0x000e640000000800 */
[----:B------:R-:W4:Y:S04]  /*dd60*/  LDL R20, [R1+0x8] ;  /* 0x0000080001147983 */ /* 0x000f280000100800 */
[----:B------:R0:W5:Y:S02]  /*dd70*/  LDL R10, [R1+0x1c] ;  /* 0x00001c00010a7983 */ /* 0x0001640000100800 */
[----:B0-----:R-:W-:-:S13]  /*dd80*/  ISETP.NE.AND P6, PT, R4, 0x1, PT ;  /* 0x000000010400780c */ /* 0x001fda0003fc5270 */
[----:B------:R-:W0:Y:S08]  /*dd90*/  @P6 LDC R5, c[0x0][0x44c] ;  /* 0x00011300ff056b82 */ /* 0x000e300000000800 */
[----:B------:R-:W1:Y:S08]  /*dda0*/  @P6 LDC R4, c[0x0][0x450] ;  /* 0x00011400ff046b82 */ /* 0x000e700000000800 */
[----:B------:R-:W1:Y:S01]  /*ddb0*/  @P6 LDC R8, c[0x0][0x450] ;  /* 0x00011400ff086b82 */ /* 0x000e620000000800 */
[----:B---3--:R-:W-:Y:S01]  /*ddc0*/  MOV R3, R0 ;  /* 0x0000000000037202 */ /* 0x008fe20000000f00 */
[----:B----4-:R-:W-:-:S02]  /*ddd0*/  IMAD R0, R20, UR4, RZ ;  /* 0x0000000414007c24 */ /* 0x010fc4000f8e02ff */
        /* <DEDUP_REMOVED lines=9> */
[----:B------:R-:W-:-:S03]  /*de70*/  ULDC.64 UR4, c[0x0][0x2d0] ;  /* 0x0000b40000047ab9 */ /* 0x000fc60000000a00 */
[----:B------:R-:W-:Y:S01]  /*de80*/  IMAD.IADD R3, R3, 0x1, R0 ;  /* 0x0000000103037824 */ /* 0x000fe200078e0200 */
[----:B---3--:R-:W-:-:S04]  /*de90*/  LOP3.LUT R20, R20, 0x7f, RZ, 0xc0, !PT ;  /* 0x0000007f14147812 */ /* 0x008fc800078ec0ff */
[----:B------:R-:W-:Y:S01]  /*dea0*/  SHF.R.U32.HI R20, RZ, 0x3, R20 ;  /* 0x00000003ff147819 */ /* 0x000fe20000011614 */
[----:B--2---:R-:W-:-:S05]  /*deb0*/  IMAD.SHL.U32 R21, R21, 0x10, RZ ;  /* 0x0000001015157824 */ /* 0x004fca00078e00ff */
[----:B------:R-:W-:-:S04]  /*dec0*/  LOP3.LUT R21, R21, 0x70, RZ, 0xc0, !PT ;  /* 0x0000007015157812 */ /* 0x000fc800078ec0ff */
[----:B------:R-:W-:Y:S02]  /*ded0*/  LOP3.LUT R20, R20, R21, RZ, 0xfc, !PT ;  /* 0x0000001514147212 */ /* 0x000fe400078efcff */
[----:B------:R2:W5:Y:S03]  /*dee0*/  LDL R21, [R1+0x2c] ;  /* 0x00002c0001157983 */ /* 0x0005660000100800 */
[----:B------:R-:W-:-:S04]  /*def0*/  IMAD R6, R17, 0xc0, R20 ;  /* 0x000000c011067824 */ /* 0x000fc800078e0214 */
[----:B0-----:R-:W-:-:S04]  /*df00*/  @P6 IMAD.HI.U32 R0, R6, R5, RZ ;  /* 0x0000000506006227 */ /* 0x001fc800078e00ff */
[----:B------:R-:W-:Y:S01]  /*df10*/  IMAD.MOV.U32 R5, RZ, RZ, R6 ;  /* 0x000000ffff057224 */ /* 0x000fe200078e0006 */
[----:B-1----:R-:W-:-:S04]  /*df20*/  @P6 SHF.R.U32.HI R5, RZ, R4, R0 ;  /* 0x00000004ff056219 */ /* 0x002fc80000011600 */
        /* <DEDUP_REMOVED lines=17> */
[----:B------:R-:W1:Y:S01]  /*e040*/  S2R R20, SR_TID.X ;  /* 0x0000000000147919 */ /* 0x000e620000002100 */
        /* <DEDUP_REMOVED lines=9> */
[----:B------:R-:W-:-:S03]  /*e0e0*/  SHF.R.S32.HI R6, RZ, 0x1f, R5 ;  /* 0x0000001fff067819 */ /* 0x000fc60000011405 */
[----:B------:R-:W-:Y:S02]  /*e0f0*/  IMAD.IADD R3, R3, 0x1, R7 ;  /* 0x0000000103037824 */ /* 0x000fe400078e0207 */
[----:B------:R-:W-:Y:S02]  /*e100*/  IMAD R6, R6, UR6, RZ ;  /* 0x0000000606067c24 */ /* 0x000fe4000f8e02ff */
[----:B------:R-:W-:-:S04]  /*e110*/  IMAD.WIDE.U32 R2, R5, UR6, R2 ;  /* 0x0000000605027c25 */ /* 0x000fc8000f8e0002 */
[----:B------:R-:W-:Y:S01]  /*e120*/  IMAD R6, R5, UR7, R6 ;  /* 0x0000000705067c24 */ /* 0x000fe2000f8e0206 */
[----:B------:R-:W-:Y:S02]  /*e130*/  LEA R5, P1, R2, UR8, 0x1 ;  /* 0x0000000802057c11 */ /* 0x000fe4000f8208ff */
[----:B------:R-:W-:Y:S02]  /*e140*/  ISETP.GE.AND P0, PT, R28, UR4, PT ;  /* 0x000000041c007c0c */ /* 0x000fe4000bf06270 */
[----:B------:R-:W-:Y:S01]  /*e150*/  IADD3 R6, R3, R6, RZ ;  /* 0x0000000603067210 */ /* 0x000fe20007ffe0ff */
[----:B------:R-:W-:Y:S01]  /*e160*/  UMOV UR4, 0xffffffff ;  /* 0xffffffff00047882 */ /* 0x000fe20000000000 */
[----:B-1----:R-:W-:Y:S02]  /*e170*/  LOP3.LUT R20, R20, 0x7f, RZ, 0xc0, !PT ;  /* 0x0000007f14147812 */ /* 0x002fe400078ec0ff */
        /* <DEDUP_REMOVED lines=86> */
[----:B0-----:R-:W-:-:S04]  /*e6e0*/  @!P1 LEA R4, P3, R28, R4, 0x1 ;  /* 0x000000041c049211 */ /* 0x001fc800078608ff */
[----:B-1----:R-:W-:Y:S01]  /*e6f0*/  @!P1 MOV R6, R4 ;  /* 0x0000000400069202 */ /* 0x002fe20000000f00 */
        /* <DEDUP_REMOVED lines=21> */
.L_x_15260:
        /* <DEDUP_REMOVED lines=10> */
.L_x_15160:
        /* <DEDUP_REMOVED lines=20> */
.L_x_15261:
[----:B------:R-:W-:Y:S05]  /*ea30*/  BSYNC B0 ;  /* 0x0000000000007941 */ /* 0x000fea0003800000 */
.L_x_15161:
        /* <DEDUP_REMOVED lines=8> */
[----:B--2---:R-:W-:-:S09]  /*eac0*/  IADD3 R7, R0, -0x2, RZ ;  /* 0xfffffffe00077810 */ /* 0x004fd20007ffe0ff */
.L_x_15177:
        /* <DEDUP_REMOVED lines=16> */
[----:B0-----:R-:W-:Y:S01]  /*ebd0*/  @P0 IMAD.HI.U32 R4, R3, R4, RZ ;  /* 0x0000000403040227 */ /* 0x001fe200078e00ff */
[----:B------:R-:W-:-:S04]  /*ebe0*/  MOV R2, R3 ;  /* 0x0000000300027202 */ /* 0x000fc80000000f00 */
        /* <DEDUP_REMOVED lines=24> */
.L_x_15165:
[----:B------:R-:W-:Y:S01]  /*ed70*/  LEA R5, R25, R22, 0x3 ;  /* 0x0000001619057211 */ /* 0x000fe200078e18ff */
[----:B------:R-:W-:Y:S01]  /*ed80*/  BSSY B1, `(.L_x_15166) ;  /* 0x0000004000017945 */ /* 0x000fe20003800000 */
[----:B------:R-:W-:-:S04]  /*ed90*/  SHF.L.U32 R2, R27, 0x1f, RZ ;  /* 0x0000001f1b027819 */ /* 0x000fc800000006ff */
[----:B------:R-:W0:Y:S02]  /*eda0*/  SYNCS.PHASECHK.TRANS64.TRYWAIT P0, [R5+URZ+0x16840], R2 ;  /* 0x01684002050075a7 */ /* 0x000e24000800017f */
[----:B0-----:R-:W-:Y:S05]  /*edb0*/  @!P0 BRA `(.L_x_15167) ;  /* 0x00000040009c8947 */ /* 0x001fea0003800000 */
.L_x_15262:
[----:B------:R-:W-:Y:S05]  /*edc0*/  BSYNC B1 ;  /* 0x0000000000017941 */ /* 0x000fea0003800000 */
.L_x_15166:
        /* <DEDUP_REMOVED lines=28> */
[----:B------:R-:W-:Y:S02]  /*ef90*/  LEA.HI.X R10, R2, UR5, R7, 0x1, P0 ;  /* 0x00000005020a7c11 */ /* 0x000fe400080f0c07 */
[----:B------:R-:W-:Y:S01]  /*efa0*/  LEA R8, R25, R8, 0xd ;  /* 0x0000000819087211 */ /* 0x000fe200078e68ff */
        /* <DEDUP_REMOVED lines=41> */
.L_x_15280:
        /* <DEDUP_REMOVED lines=8> */
.L_x_15169:
        /* <DEDUP_REMOVED lines=11> */
.L_x_15170:
[----:B------:R1:W-:Y:S01]  /*f370*/  SYNCS.ARRIVE.TRANS64.A1T0 RZ, [R5+URZ+0x16830], RZ ;  /* 0x016830ff05ff79a7 */ /* 0x0003e2000810003f */
[----:B------:R-:W-:Y:S05]  /*f380*/  @!P3 BRA `(.L_x_15171) ;  /* 0x000000000004b947 */ /* 0x000fea0003800000 */
[----:B------:R-:W-:Y:S01]  /*f390*/  BPT.TRAP 0x1 ;  /* 0x000000040000795c */ /* 0x000fe20000300000 */
.L_x_15171:
[----:B------:R-:W-:Y:S01]  /*f3a0*/  SHF.L.U32 R2, R17, 0x1f, RZ ;  /* 0x0000001f11027819 */ /* 0x000fe200000006ff */
[----:B------:R-:W-:Y:S01]  /*f3b0*/  BSSY B1, `(.L_x_15172) ;  /* 0x0000004000017945 */ /* 0x000fe20003800000 */
[----:B-1----:R-:W-:-:S04]  /*f3c0*/  LEA R5, R6, R22, 0x3 ;  /* 0x0000001606057211 */ /* 0x002fc800078e18ff */
[----:B------:R-:W1:Y:S02]  /*f3d0*/  SYNCS.PHASECHK.TRANS64.TRYWAIT P0, [R5+URZ+0x16860], R2 ;  /* 0x01686002050075a7 */ /* 0x000e64000800017f */
[----:B-1----:R-:W-:Y:S05]  /*f3e0*/  @!P0 BRA `(.L_x_15173) ;  /* 0x0000004400548947 */ /* 0x002fea0003800000 */
.L_x_15281:
[----:B------:R-:W-:Y:S05]  /*f3f0*/  BSYNC B1 ;  /* 0x0000000000017941 */ /* 0x000fea0003800000 */
.L_x_15172:
        /* <DEDUP_REMOVED lines=60> */
.L_x_15299:
        /* <DEDUP_REMOVED lines=28> */
.L_x_15175:
        /* <DEDUP_REMOVED lines=11> */
.L_x_15176:
[C---:B------:R-:W-:Y:S01]  /*fa30*/  ISETP.GT.AND P0, PT, R26.reuse, RZ, PT ;  /* 0x000000ff1a00720c */ /* 0x040fe20003f04270 */
[----:B------:R1:W-:Y:S01]  /*fa40*/  SYNCS.ARRIVE.TRANS64.A1T0 RZ, [R5+URZ+0x16850], RZ ;  /* 0x016850ff05ff79a7 */ /* 0x0003e2000810003f */
[----:B------:R-:W-:Y:S01]  /*fa50*/  IADD3 R7, R26, -0x1, RZ ;  /* 0xffffffff1a077810 */ /* 0x000fe20007ffe0ff */
[----:B------:R-:W-:Y:S02]  /*fa60*/  IMAD.MOV.U32 R17, RZ, RZ, R27 ;  /* 0x000000ffff117224 */ /* 0x000fe400078e001b */
[----:B------:R-:W-:Y:S02]  /*fa70*/  IMAD.MOV.U32 R6, RZ, RZ, R25 ;  /* 0x000000ffff067224 */ /* 0x000fe400078e0019 */
[----:B------:R-:W-:-:S06]  /*fa80*/  IMAD.MOV.U32 R29, RZ, RZ, R26 ;  /* 0x000000ffff1d7224 */ /* 0x000fcc00078e001a */
[----:B-1----:R-:W-:Y:S05]  /*fa90*/  @P0 BRA `(.L_x_15177) ;  /* 0xfffffff0000c0947 */ /* 0x002fea000383ffff */
.L_x_15164:
[----:B------:R-:W-:Y:S05]  /*faa0*/  BSYNC B0 ;  /* 0x0000000000007941 */ /* 0x000fea0003800000 */
.L_x_15163:
        /* <DEDUP_REMOVED lines=17> */
.L_x_15179:
[----:B------:R-:W-:Y:S05]  /*fbc0*/  BSYNC B0 ;  /* 0x0000000000007941 */ /* 0x000fea0003800000 */
.L_x_15178:
[----:B------:R-:W-:-:S05]  /*fbd0*/  IMAD.U32 R0, RZ, RZ, UR36 ;  /* 0x00000024ff007e24 */ /* 0x000fca000f8e00ff */
[----:B------:R-:W-:-:S13]  /*fbe0*/  ISETP.NE.AND P0, PT, R0, 0x3, PT ;  /* 0x000000030000780c */ /* 0x000fda0003f05270 */
[----:B------:R-:W-:Y:S05]  /*fbf0*/  @!P0 BRA `(.L_x_15180) ;  /* 0x0000000000048947 */ /* 0x000fea0003800000 */
[----:B------:R-:W-:Y:S01]  /*fc00*/  BPT.TRAP 0x1 ;  /* 0x000000040000795c */ /* 0x000fe20000300000 */
.L_x_15180:
[----:B------:R-:W2:Y:S01]  /*fc10*/  LDL.LU R2, [R1+0x10] ;  /* 0x0000100001027983 */ /* 0x000ea20000300800 */
[----:B------:R-:W-:Y:S01]  /*fc20*/  IMAD R0, R25, 0x8, R22 ;  /* 0x0000000819007824 */ /* 0x000fe200078e0216 */
[----:B0-----:R-:W-:Y:S01]  /*fc30*/  SHF.L.U32 R3, R27, 0x1f, RZ ;  /* 0x0000001f1b037819 */ /* 0x001fe200000006ff */
[----:B------:R-:W-:Y:S03]  /*fc40*/  BSSY B0, `(.L_x_15181) ;  /* 0x0000004000007945 */ /* 0x000fe60003800000 */
[----:B------:R-:W0:Y:S01]  /*fc50*/  SYNCS.PHASECHK.TRANS64.TRYWAIT P0, [R0+URZ+0x16860], R3 ;  /* 0x01686003000075a7 */ /* 0x000e22000800017f */
[----:B--2---:R-:W-:Y:S01]  /*fc60*/  IMAD R6, R26, -0x80, R2 ;  /* 0xffffff801a067824 */ /* 0x004fe200078e0202 */
[----:B0-----:R-:W-:Y:S06]  /*fc70*/  @!P0 BRA `(.L_x_15182) ;  /* 0x00000044008c8947 */ /* 0x001fec0003800000 */
.L_x_15300:
[----:B------:R-:W-:Y:S05]  /*fc80*/  BSYNC B0 ;  /* 0x0000000000007941 */ /* 0x000fea0003800000 */
.L_x_15181:
[----:B------:R-:W1:Y:S01]  /*fc90*/  S2R R2, SR_TID.X ;  /* 0x0000000000027919 */ /* 0x000e620000002100 */
[----:B------:R-:W-:Y:S01]  /*fca0*/  UMOV UR4, 0xffffffff ;  /* 0xffffffff00047882 */ /* 0x000fe20000000000 */
[----:B------:R-:W2:Y:S01]  /*fcb0*/  S2R R7, SR_TID.X ;  /* 0x0000000000077919 */ /* 0x000ea20000002100 */
[----:B-1----:R-:W-:Y:S01]  /*fcc0*/  LOP3.LUT R5, R2, 0x7f, RZ, 0xc0, !PT ;  /* 0x0000007f02057812 */ /* 0x002fe200078ec0ff */
[C---:B--2---:R-:W-:Y:S01]  /*fcd0*/  IMAD.SHL.U32 R2, R7.reuse, 0x8, RZ ;  /* 0x0000000807027824 */ /* 0x044fe200078e00ff */
[----:B------:R-:W-:Y:S02]  /*fce0*/  SHF.L.U32 R4, R7, 0x3, RZ ;  /* 0x0000000307047819 */ /* 0x000fe400000006ff */
        /* <DEDUP_REMOVED lines=52> */
[----:B------:R0:W1:Y:S02]  /*10030*/  SHFL.IDX PT, R14, R23, 0x7, 0x181f ;  /* 0x00f81f00170e7f89 */ /* 0x00006400000e0000 */
[----:B--2---:R-:W-:-:S07]  /*10040*/  IADD3.X R3, RZ, R8, RZ, P2, !PT ;  /* 0x00000008ff037210 */ /* 0x004fce00017fe4ff */
[----:B---3--:R0:W-:Y:S02]  /*10050*/  LDGSTS.E.BYPASS.LTC128B.128 [R4+0x3400], desc[UR52][R2.64], !P1 ;  /* 0x0340000002047fae */ /* 0x0081e4000c901d74 */
.L_x_15318:
        /* <DEDUP_REMOVED lines=9> */
.L_x_15184:
        /* <DEDUP_REMOVED lines=11> */
.L_x_15185:
[----:B------:R-:W-:Y:S01]  /*101a0*/  VIADD R25, R25, 0x1 ;  /* 0x0000000119197836 */ /* 0x000fe20000000000 */
[----:B------:R0:W-:Y:S04]  /*101b0*/  SYNCS.ARRIVE.TRANS64.A1T0 RZ, [R0+URZ+0x16850], RZ ;  /* 0x016850ff00ff79a7 */ /* 0x0001e8000810003f */
[----:B------:R-:W-:-:S04]  /*101c0*/  ISETP.NE.AND P0, PT, R25, 0x2, PT ;  /* 0x000000021900780c */ /* 0x000fc80003f05270 */
[----:B0-----:R-:W-:Y:S02]  /*101d0*/  SEL R0, RZ, 0x1, P0 ;  /* 0x00000001ff007807 */ /* 0x001fe40000000000 */
[----:B------:R-:W-:Y:S02]  /*101e0*/  SEL R25, R25, RZ, P0 ;  /* 0x000000ff19197207 */ /* 0x000fe40000000000 */
[----:B------:R-:W-:-:S07]  /*101f0*/  LOP3.LUT R27, R27, R0, RZ, 0x3c, !PT ;  /* 0x000000001b1b7212 */ /* 0x000fce00078e3cff */
.L_x_15144:
[----:B------:R-:W-:Y:S05]  /*10200*/  BSYNC B7 ;  /* 0x0000000000077941 */ /* 0x000fea0003800000 */
.L_x_15142:
        /* <DEDUP_REMOVED lines=12> */
.L_x_15186:
        /* <DEDUP_REMOVED lines=11> */
[----:B------:R-:W-:Y:S02]  /*10380*/  MOV R17, RZ ;  /* 0x000000ff00117202 */ /* 0x000fe40000000f00 */
[C---:B------:R-:W-:Y:S01]  /*10390*/  ISETP.GE.U32.AND P2, PT, R8.reuse, 0x2, PT ;  /* 0x000000020800780c */ /* 0x040fe20003f46070 */
[----:B------:R-:W-:Y:S01]  /*103a0*/  SHFL.IDX PT, R0, R16, RZ, 0x1f ;  /* 0x00001fff10007589 */ /* 0x000fe200000e0000 */
[C---:B------:R-:W-:Y:S02]  /*103b0*/  ISETP.GE.U32.AND P3, PT, R8.reuse, 0x4, PT ;  /* 0x000000040800780c */ /* 0x040fe40003f66070 */
[C---:B------:R-:W-:Y:S02]  /*103c0*/  ISETP.GE.U32.AND P4, PT, R8.reuse, 0x8, PT ;  /* 0x000000080800780c */ /* 0x040fe40003f86070 */
[C---:B------:R-:W-:Y:S01]  /*103d0*/  ISETP.GE.U32.AND P5, PT, R8.reuse, 0x10, PT ;  /* 0x000000100800780c */ /* 0x040fe20003fa6070 */
[----:B--2---:R-:W-:Y:S01]  /*103e0*/  @!P1 IMAD.MOV.U32 R17, RZ, RZ, R2 ;  /* 0x000000ffff119224 */ /* 0x004fe200078e0002 */
[----:B------:R-:W-:-:S04]  /*103f0*/  ISETP.NE.AND P1, PT, R8, RZ, PT ;  /* 0x000000ff0800720c */ /* 0x000fc80003f25270 */
[----:B------:R-:W0:Y:S02]  /*10400*/  SHFL.UP PT, R14, R17, 0x1, RZ ;  /* 0x04200000110e7989 */ /* 0x000e2400000e00ff */
[----:B0-----:R-:W-:-:S05]  /*10410*/  SEL R4, R14, RZ, P1 ;  /* 0x000000ff0e047207 */ /* 0x001fca0000800000 */
[----:B------:R-:W-:-:S05]  /*10420*/  IMAD.IADD R4, R17, 0x1, R4 ;  /* 0x0000000111047824 */ /* 0x000fca00078e0204 */
[----:B------:R-:W0:Y:S02]  /*10430*/  SHFL.UP PT, R14, R4, 0x2, RZ ;  /* 0x04400000040e7989 */ /* 0x000e2400000e00ff */
[----:B0-----:R-:W-:-:S05]  /*10440*/  SEL R5, R14, RZ, P2 ;  /* 0x000000ff0e057207 */ /* 0x001fca0001000000 */
[----:B------:R-:W-:Y:S02]  /*10450*/  IMAD.IADD R6, R4, 0x1, R5 ;  /* 0x0000000104067824 */ /* 0x000fe400078e0205 */
        /* <DEDUP_REMOVED lines=11> */
.L_x_15328:
[----:B------:R-:W-:Y:S02]  /*10510*/  ULDC UR4, c[0x0][0xc38] ;  /* 0x00030e0000047ab9 */ /* 0x000fe40000000800 */
[----:B------:R-:W-:-:S04]  /*10520*/  IMAD.U32 R4, RZ, RZ, UR4 ;  /* 0x00000004ff047e24 */ /* 0x000fc8000f8e00ff */
[----:B-1----:R-:W-:-:S04]  /*10530*/  IMAD R14, R14, R4, RZ ;  /* 0x000000040e0e7224 */ /* 0x002fc800078e02ff */
[----:B------:R-:W-:-:S05]  /*10540*/  IMAD.IADD R5, R5, 0x1, R14 ;  /* 0x0000000105057824 */ /* 0x000fca00078e020e */
[----:B------:R-:W-:-:S13]  /*10550*/  ISETP.GT.AND P6, PT, R5, R0, PT ;  /* 0x000000000500720c */ /* 0x000fda0003fc4270 */
[----:B------:R-:W-:Y:S05]  /*10560*/  @P6 BRA `(.L_x_15189) ;  /* 0x00000000009c6947 */ /* 0x000fea0003800000 */
.L_x_15194:
[----:B------:R-:W1:Y:S01]  /*10570*/  LDC R2, c[0x0][0xc3c] ;  /* 0x00030f00ff027b82 */ /* 0x000e620000000800 */
[----:B------:R-:W-:-:S05]  /*10580*/  VIADD R19, R19, 0x1f ;  /* 0x0000001f13137836 */ /* 0x000fca0000000000 */
[----:B-1----:R-:W-:-:S13]  /*10590*/  ISETP.GE.AND P6, PT, R19, R2, PT ;  /* 0x000000021300720c */ /* 0x002fda0003fc6270 */
[----:B------:R-:W-:Y:S05]  /*105a0*/  @P6 BRA `(.L_x_15190) ;  /* 0x0000000400d06947 */ /* 0x000fea0003800000 */
[----:B0-----:R-:W0:Y:S01]  /*105b0*/  S2R R3, SR_TID.X ;  /* 0x0000000000037919 */ /* 0x001e220000002100 */
        /* <DEDUP_REMOVED lines=9> */
.L_x_15192:
[----:B------:R-:W-:Y:S05]  /*10650*/  BSYNC B0 ;  /* 0x0000000000007941 */ /* 0x000fea0003800000 */
.L_x_15191:
[----:B------:R-:W-:-:S03]  /*10660*/  UMOV UR4, 0xffffffff ;  /* 0xffffffff00047882 */ /* 0x000fc60000000000 */
[----:B------:R-:W-:Y:S05]  /*10670*/  BRA.DIV UR4, `(.L_x_15193) ;  /* 0x0000004a048c7947 */ /* 0x000fea000b800000 */
[----:B-----5:R-:W1:Y:S02]  /*10680*/  SHFL.UP PT, R14, R17, 0x1, RZ ;  /* 0x04200000110e7989 */ /* 0x020e6400000e00ff */
        /* <DEDUP_REMOVED lines=15> */
.L_x_15336:
[----:B------:R-:W-:Y:S02]  /*10780*/  ULDC UR4, c[0x0][0xc38] ;  /* 0x00030e0000047ab9 */ /* 0x000fe40000000800 */
[----:B------:R-:W-:-:S04]  /*10790*/  IMAD.U32 R4, RZ, RZ, UR4 ;  /* 0x00000004ff047e24 */ /* 0x000fc8000f8e00ff */
[----:B-1----:R-:W-:-:S05]  /*107a0*/  IMAD R14, R14, R4, RZ ;  /* 0x000000040e0e7224 */ /* 0x002fca00078e02ff */
[----:B------:R-:W-:-:S04]  /*107b0*/  IADD3 R5, R14, R5, RZ ;  /* 0x000000050e057210 */ /* 0x000fc80007ffe0ff */
[----:B------:R-:W-:-:S13]  /*107c0*/  ISETP.GT.AND P6, PT, R5, R0, PT ;  /* 0x000000000500720c */ /* 0x000fda0003fc4270 */
[----:B------:R-:W-:Y:S05]  /*107d0*/  @!P6 BRA `(.L_x_15194) ;  /* 0xfffffffc0064e947 */ /* 0x000fea000383ffff */
.L_x_15189:
        /* <DEDUP_REMOVED lines=8> */
.L_x_15340:
[----:B------:R-:W-:Y:S01]  /*10860*/  ISETP.NE.AND P0, PT, R2, RZ, PT ;  /* 0x000000ff0200720c */ /* 0x000fe20003f05270 */
[----:B------:R-:W-:-:S12]  /*10870*/  IMAD.MOV.U32 R14, RZ, RZ, RZ ;  /* 0x000000ffff0e7224 */ /* 0x000fd800078e00ff */
[----:B------:R-:W-:Y:S05]  /*10880*/  @!P0 BRA `(.L_x_15196) ;  /* 0x0000000000108947 */ /* 0x000fea0003800000 */
[----:B------:R-:W-:Y:S01]  /*10890*/  UMOV UR4, 0xffffffff ;  /* 0xffffffff00047882 */ /* 0x000fe20000000000 */
[----:B------:R-:W-:Y:S02]  /*108a0*/  VIADD R12, R6, 0xffffffff ;  /* 0xffffffff060c7836 */ /* 0x000fe40000000000 */
[----:B------:R-:W-:Y:S05]  /*108b0*/  BRA.DIV UR4, `(.L_x_15197) ;  /* 0x0000004e04007947 */ /* 0x000fea000b800000 */
[----:B------:R3:W4:Y:S02]  /*108c0*/  SHFL.IDX PT, R14, R3, R12, 0x1f ;  /* 0x00001f0c030e7589 */ /* 0x00072400000e0000 */
.L_x_15196:
[----:B0--3--:R-:W0:Y:S01]  /*108d0*/  LDC.64 R2, c[0x0][0xc90] ;  /* 0x00032400ff027b82 */ /* 0x009e220000000a00 */
[----:B------:R-:W-:-:S04]  /*108e0*/  IMAD.IADD R19, R6, 0x1, R19 ;  /* 0x0000000106137824 */ /* 0x000fc800078e0213 */
[----:B0-----:R-:W-:-:S05]  /*108f0*/  IMAD.WIDE R2, R19, 0x4, R2 ;  /* 0x0000000413027825 */ /* 0x001fca00078e0202 */
[----:B-1----:R0:W2:Y:S01]  /*10900*/  LDG.E R6, desc[UR52][R2.64] ;  /* 0x0000003402067981 */ /* 0x0020a2000c1e1900 */
[----:B----4-:R-:W-:-:S04]  /*10910*/  IMAD R16, R14, R4, R16 ;  /* 0x000000040e107224 */ /* 0x010fc800078e0210 */
[----:B------:R-:W-:Y:S02]  /*10920*/  IMAD.IADD R0, R0, 0x1, -R16 ;  /* 0x0000000100007824 */ /* 0x000fe400078e0a10 */
[----:B0-----:R-:W-:Y:S02]  /*10930*/  IMAD.MOV.U32 R2, RZ, RZ, RZ ;  /* 0x000000ffff027224 */ /* 0x001fe400078e00ff */
[----:B--2---:R-:W-:-:S05]  /*10940*/  IMAD R5, R17, R6, RZ ;  /* 0x0000000611057224 */ /* 0x004fca00078e02ff */
[----:B------:R-:W-:-:S04]  /*10950*/  IABS R7, R5 ;  /* 0x0000000500077213 */ /* 0x000fc80000000000 */
[----:B------:R-:W0:Y:S08]  /*10960*/  I2F.RP R8, R7 ;  /* 0x0000000700087306 */ /* 0x000e300000209400 */
[----:B0-----:R-:W0:Y:S02]  /*10970*/  MUFU.RCP R8, R8 ;  /* 0x0000000800087308 */ /* 0x001e240000001000 */
[----:B0-----:R-:W-:Y:S01]  /*10980*/  VIADD R9, R8, 0xffffffe ;  /* 0x0ffffffe08097836 */ /* 0x001fe20000000000 */
[----:B------:R-:W-:-:S05]  /*10990*/  IABS R8, R5 ;  /* 0x0000000500087213 */ /* 0x000fca0000000000 */
[----:B------:R-:W0:Y:S01]  /*109a0*/  F2I.FTZ.U32.TRUNC.NTZ R3, R9 ;  /* 0x0000000900037305 */ /* 0x000e22000021f000 */
[----:B------:R-:W-:Y:S01]  /*109b0*/  IMAD.MOV R8, RZ, RZ, -R8 ;  /* 0x000000ffff087224 */ /* 0x000fe200078e0a08 */
[----:B0-----:R-:W-:-:S05]  /*109c0*/  IADD3 R10, RZ, -R3, RZ ;  /* 0x80000003ff0a7210 */ /* 0x001fca0007ffe0ff */
        /* <DEDUP_REMOVED lines=26> */
[----:B0-----:R-:W-:Y:S01]  /*10b70*/  MOV R2, RZ ;  /* 0x000000ff00027202 */ /* 0x001fe20000000f00 */
[----:B-1----:R-:W-:-:S04]  /*10b80*/  IMAD.MOV R5, RZ, RZ, -R3 ;  /* 0x000000ffff057224 */ /* 0x002fc800078e0a03 */
[----:B------:R-:W-:-:S04]  /*10b90*/  IMAD R5, R5, R6, RZ ;  /* 0x0000000605057224 */ /* 0x000fc800078e02ff */
[----:B------:R-:W-:Y:S01]  /*10ba0*/  IMAD.HI.U32 R3, R3, R5, R2 ;  /* 0x0000000503037227 */ /* 0x000fe200078e0002 */
[-C--:B------:R-:W-:Y:S02]  /*10bb0*/  IABS R5, R4.reuse ;  /* 0x0000000400057213 */ /* 0x080fe40000000000 */
[C---:B------:R-:W-:Y:S02]  /*10bc0*/  LOP3.LUT R2, R0.reuse, R4, RZ, 0x3c, !PT ;  /* 0x0000000400027212 */ /* 0x040fe400078e3cff */
[----:B------:R-:W-:Y:S01]  /*10bd0*/  IADD3 R0, R0, R7, RZ ;  /* 0x0000000700007210 */ /* 0x000fe20007ffe0ff */
        /* <DEDUP_REMOVED lines=17> */
.L_x_15190:
[----:B------:R-:W-:Y:S01]  /*10cf0*/  UMOV UR4, URZ ;  /* 0x0000003f00047c82 */ /* 0x000fe20008000000 */
[----:B------:R-:W-:Y:S01]  /*10d00*/  UMOV UR5, URZ ;  /* 0x0000003f00057c82 */ /* 0x000fe20008000000 */
[----:B------:R-:W-:Y:S01]  /*10d10*/  ULDC UR6, c[0x0][0xc3c] ;  /* 0x00030f0000067ab9 */ /* 0x000fe20000000800 */
[----:B------:R-:W-:Y:S01]  /*10d20*/  IMAD.MOV.U32 R16, RZ, RZ, R0 ;  /* 0x000000ffff107224 */ /* 0x000fe200078e0000 */
[----:B------:R-:W-:Y:S01]  /*10d30*/  MOV R19, UR6 ;  /* 0x0000000600137c02 */ /* 0x000fe20008000f00 */
[----:B------:R-:W-:Y:S02]  /*10d40*/  IMAD.U32 R17, RZ, RZ, UR4 ;  /* 0x00000004ff117e24 */ /* 0x000fe4000f8e00ff */
[----:B------:R-:W-:-:S07]  /*10d50*/  IMAD.U32 R18, RZ, RZ, UR5 ;  /* 0x00000005ff127e24 */ /* 0x000fce000f8e00ff */
.L_x_15198:
        /* <DEDUP_REMOVED lines=10> */
.L_x_15187:
[----:B------:R-:W-:Y:S02]  /*10e00*/  ULDC UR4, c[0x0][0xc3c] ;  /* 0x00030f0000047ab9 */ /* 0x000fe40000000800 */
[----:B-1----:R-:W-:-:S13]  /*10e10*/  ISETP.GE.AND P0, PT, R19, UR4, PT ;  /* 0x0000000413007c0c */ /* 0x002fda000bf06270 */
[----:B------:R-:W-:Y:S05]  /*10e20*/  @!P0 BRA `(.L_x_15199) ;  /* 0xffffffb000f48947 */ /* 0x000fea000383ffff */
[----:B------:R-:W-:Y:S05]  /*10e30*/  BSYNC B8 ;  /* 0x0000000000087941 */ /* 0x000fea0003800000 */
.L_x_15138:
        /* <DEDUP_REMOVED lines=12> */
.L_x_15343:
[----:B------:R-:W-:Y:S05]  /*10f00*/  BSYNC B0 ;  /* 0x0000000000007941 */ /* 0x000fea0003800000 */
.L_x_15200:
[----:B------:R-:W-:-:S03]  /*10f10*/  UMOV UR4, 0xffffffff ;  /* 0xffffffff00047882 */ /* 0x000fc60000000000 */
[----:B------:R-:W-:Y:S05]  /*10f20*/  BRA.DIV UR4, `(.L_x_15202) ;  /* 0x00000046049c7947 */ /* 0x000fea000b800000 */
[----:B0-----:R-:W0:Y:S02]  /*10f30*/  S2R R0, SR_TID.X ;  /* 0x0000000000007919 */ /* 0x001e240000002100 */
[----:B0-----:R-:W-:-:S04]  /*10f40*/  SHF.R.U32.HI R0, RZ, 0x5, R0 ;  /* 0x00000005ff007819 */ /* 0x001fc80000011600 */
[----:B------:R-:W-:-:S05]  /*10f50*/  LOP3.LUT R0, R0, 0x3, RZ, 0xc0, !PT ;  /* 0x0000000300007812 */ /* 0x000fca00078ec0ff */
[----:B------:R0:W1:Y:S02]  /*10f60*/  SHFL.IDX PT, R14, R0, RZ, 0x1f ;  /* 0x00001fff000e7589 */ /* 0x00006400000e0000 */
.L_x_15346:
[----:B-1----:R-:W-:Y:S01]  /*10f70*/  ISETP.NE.AND P0, PT, R14, RZ, PT ;  /* 0x000000ff0e00720c */ /* 0x002fe20003f05270 */
[----:B------:R-:W-:-:S12]  /*10f80*/  BSSY B0, `(.L_x_15203) ;  /* 0x0000024000007945 */ /* 0x000fd80003800000 */
[----:B------:R-:W-:Y:S05]  /*10f90*/  @P0 BRA `(.L_x_15204) ;  /* 0x0000000000880947 */ /* 0x000fea0003800000 */
[----:B------:R-:W-:-:S03]  /*10fa0*/  UMOV UR4, 0xffffffff ;  /* 0xffffffff00047882 */ /* 0x000fc60000000000 */
[----:B------:R-:W-:Y:S05]  /*10fb0*/  BRA.DIV UR4, `(.L_x_15205) ;  /* 0x0000004604ac7947 */ /* 0x000fea000b800000 */
[----:B------:R-:W-:-:S13]  /*10fc0*/  ELECT P6, URZ, PT ;  /* 0x00000000003f782f */ /* 0x000fda00038c0000 */
.L_x_15349:
[----:B------:R-:W-:Y:S05]  /*10fd0*/  @!P6 BRA `(.L_x_15204) ;  /* 0x000000000078e947 */ /* 0x000fea0003800000 */
[----:B------:R-:W-:-:S06]  /*10fe0*/  ULOP3.LUT UR4, UR38, 0x2, URZ, 0xfc, !UPT ;  /* 0x0000000226047892 */ /* 0x000fcc000f8efc3f */
[----:B0-----:R-:W-:-:S05]  /*10ff0*/  IMAD.U32 R0, RZ, RZ, UR4 ;  /* 0x00000004ff007e24 */ /* 0x001fca000f8e00ff */
[----:B------:R-:W-:-:S13]  /*11000*/  ISETP.NE.AND P0, PT, R0, 0x3, PT ;  /* 0x000000030000780c */ /* 0x000fda0003f05270 */
[----:B------:R-:W-:Y:S05]  /*11010*/  @!P0 BRA `(.L_x_15206) ;  /* 0x0000000000048947 */ /* 0x000fea0003800000 */
[----:B------:R-:W-:Y:S01]  /*11020*/  BPT.TRAP 0x1 ;  /* 0x000000040000795c */ /* 0x000fe20000300000 */
.L_x_15206:
[----:B------:R-:W-:Y:S01]  /*11030*/  IMAD R3, R25, 0x8, R5 ;  /* 0x0000000819037824 */ /* 0x000fe200078e0205 */
[----:B------:R-:W-:Y:S01]  /*11040*/  SHF.L.U32 R2, R27, 0x1f, RZ ;  /* 0x0000001f1b027819 */ /* 0x000fe200000006ff */
[----:B------:R-:W-:-:S03]  /*11050*/  VIADD R25, R25, 0x1 ;  /* 0x0000000119197836 */ /* 0x000fc60000000000 */
[----:B------:R-:W0:Y:S02]  /*11060*/  SYNCS.PHASECHK.TRANS64.TRYWAIT P1, [R3+URZ+0x16840], R2 ;  /* 0x01684002030075a7 */ /* 0x000e24000802017f */
[----:B------:R-:W-:-:S04]  /*11070*/  ISETP.NE.AND P2, PT, R25, 0x2, PT ;  /* 0x000000021900780c */ /* 0x000fc80003f45270 */
[----:B------:R-:W-:Y:S01]  /*11080*/  SEL R0, RZ, 0x1, P2 ;  /* 0x00000001ff007807 */ /* 0x000fe20001000000 */
[----:B0-----:R-:W-:Y:S08]  /*11090*/  @!P1 BRA `(.L_x_15207) ;  /* 0x0000004400949947 */ /* 0x001ff00003800000 */
.L_x_15350:
[----:B------:R-:W-:Y:S02]  /*110a0*/  SEL R25, R25, RZ, P2 ;  /* 0x000000ff19197207 */ /* 0x000fe40001000000 */
[----:B------:R-:W-:Y:S01]  /*110b0*/  LOP3.LUT R0, R27, R0, RZ, 0x3c, !PT ;  /* 0x000000001b007212 */ /* 0x000fe200078e3cff */
[----:B------:R-:W-:Y:S06]  /*110c0*/  @!P0 BRA `(.L_x_15208) ;  /* 0x0000000000048947 */ /* 0x000fec0003800000 */
[----:B------:R-:W-:Y:S01]  /*110d0*/  BPT.TRAP 0x1 ;  /* 0x000000040000795c */ /* 0x000fe20000300000 */
.L_x_15208:
[----:B------:R-:W-:Y:S02]  /*110e0*/  LEA R25, R25, R5, 0x3 ;  /* 0x0000000519197211 */ /* 0x000fe400078e18ff */
[----:B------:R-:W-:-:S04]  /*110f0*/  SHF.L.U32 R0, R0, 0x1f, RZ ;  /* 0x0000001f00007819 */ /* 0x000fc800000006ff */
[----:B------:R-:W1:Y:S02]  /*11100*/  SYNCS.PHASECHK.TRANS64.TRYWAIT P1, [R25+URZ+0x16840], R0 ;  /* 0x01684000190075a7 */ /* 0x000e64000802017f */
[----:B-1----:R-:W-:Y:S05]  /*11110*/  @!P1 BRA `(.L_x_15209) ;  /* 0x0000004400889947 */ /* 0x002fea0003800000 */
.L_x_15351:
[----:B------:R-:W-:Y:S05]  /*11120*/  @!P0 BRA `(.L_x_15210) ;  /* 0x0000000000048947 */ /* 0x000fea0003800000 */
[----:B------:R-:W-:Y:S01]  /*11130*/  BPT.TRAP 0x1 ;  /* 0x000000040000795c */ /* 0x000fe20000300000 */
.L_x_15210:
[----:B------:R-:W3:Y:S02]  /*11140*/  SYNCS.PHASECHK.TRANS64.TRYWAIT P1, [R3+URZ+0x16860], R2 ;  /* 0x01686002030075a7 */ /* 0x000ee4000802017f */
[----:B---3--:R-:W-:Y:S05]  /*11150*/  @!P1 BRA `(.L_x_15211) ;  /* 0x00000044008c9947 */ /* 0x008fea0003800000 */
.L_x_15352:
[----:B------:R-:W-:Y:S05]  /*11160*/  @!P0 BRA `(.L_x_15212) ;  /* 0x0000000000048947 */ /* 0x000fea0003800000 */
[----:B------:R-:W-:Y:S01]  /*11170*/  BPT.TRAP 0x1 ;  /* 0x000000040000795c */ /* 0x000fe20000300000 */
.L_x_15212:
[----:B----4-:R4:W0:Y:S02]  /*11180*/  SYNCS.PHASECHK.TRANS64.TRYWAIT P0, [R25+URZ+0x16860], R0 ;  /* 0x01686000190075a7 */ /* 0x010824000800017f */
[----:B0-----:R-:W-:Y:S05]  /*11190*/  @!P0 NANOSLEEP.SYNCS 0x989680 ;  /* 0x009896800000895d */ /* 0x001fea0003900000 */
[----:B------:R-:W0:Y:S02]  /*111a0*/  @!P0 SYNCS.PHASECHK.TRANS64 P0, [R25+URZ+0x16860], R0 ;  /* 0x01686000190085a7 */ /* 0x000e24000800007f */
[----:B0-----:R-:W-:Y:S05]  /*111b0*/  @!P0 BRA `(.L_x_15212) ;  /* 0xfffffffc00f08947 */ /* 0x001fea000383ffff */
.L_x_15204:
[----:B------:R-:W-:Y:S05]  /*111c0*/  BSYNC B0 ;  /* 0x0000000000007941 */ /* 0x000fea0003800000 */
.L_x_15203:
[----:B------:R-:W-:Y:S05]  /*111d0*/  EXIT ;  /* 0x000000000000794d */ /* 0x000fea0003800000 */
.L_x_15086:
[----:B0-----:R-:W-:-:S04]  /*111e0*/  IMAD.U32 R3, RZ, RZ, UR45 ;  /* 0x0000002dff037e24 */ /* 0x001fc8000f8e00ff */
[----:B------:R0:W1:Y:S03]  /*111f0*/  SYNCS.PHASECHK.TRANS64.TRYWAIT P1, [R3+URZ+0x16800], R0 ;  /* 0x01680000030075a7 */ /* 0x000066000802017f */
[----:B-1----:R-:W-:Y:S05]  /*11200*/  @!P1 NANOSLEEP.SYNCS 0x989680 ;  /* 0x009896800000995d */ /* 0x002fea0003900000 */
[----:B------:R-:W1:Y:S02]  /*11210*/  @!P1 SYNCS.PHASECHK.TRANS64 P1, [R3+URZ+0x16800], R0 ;  /* 0x01680000030095a7 */ /* 0x000e64000802007f */
[----:B-1----:R-:W-:Y:S05]  /*11220*/  @!P1 BRA `(.L_x_15086) ;  /* 0xfffffffc00ec9947 */ /* 0x002fea000383ffff */
[----:B------:R-:W-:Y:S05]  /*11230*/  BRA `(.L_x_15213) ;  /* 0xffffff04002c7947 */ /* 0x000fea000383ffff */
.L_x_15090:
[----:B-1----:R1:W2:Y:S02]  /*11240*/  SYNCS.PHASECHK.TRANS64.TRYWAIT P1, [R0+URZ+0x16830], R3 ;  /* 0x01683003000075a7 */ /* 0x0022a4000802017f */
[----:B--2---:R-:W-:Y:S05]  /*11250*/  @!P1 NANOSLEEP.SYNCS 0x989680 ;  /* 0x009896800000995d */ /* 0x004fea0003900000 */
[----:B------:R-:W2:Y:S02]  /*11260*/  @!P1 SYNCS.PHASECHK.TRANS64 P1, [R0+URZ+0x16830], R3 ;  /* 0x01683003000095a7 */ /* 0x000ea4000802007f */
[----:B--2---:R-:W-:Y:S05]  /*11270*/  @!P1 BRA `(.L_x_15090) ;  /* 0xfffffffc00f09947 */ /* 0x004fea000383ffff */
[----:B------:R-:W-:Y:S05]  /*11280*/  BRA `(.L_x_15089) ;  /* 0xffffff0400487947 */ /* 0x000fea000383ffff */
.L_x_15096:
[----:B-1----:R-:W-:-:S04]  /*11290*/  IMAD.U32 R6, RZ, RZ, UR6 ;  /* 0x00000006ff067e24 */ /* 0x002fc8000f8e00ff */
[----:B------:R1:W2:Y:S03]  /*112a0*/  SYNCS.PHASECHK.TRANS64.TRYWAIT P1, [R6+URZ+0x16830], R5 ;  /* 0x01683005060075a7 */ /* 0x0002a6000802017f */
[----:B--2---:R-:W-:Y:S05]  /*112b0*/  @!P1 NANOSLEEP.SYNCS 0x989680 ;  /* 0x009896800000995d */ /* 0x004fea0003900000 */
[----:B------:R-:W2:Y:S02]  /*112c0*/  @!P1 SYNCS.PHASECHK.TRANS64 P1, [R6+URZ+0x16830], R5 ;  /* 0x01683005060095a7 */ /* 0x000ea4000802007f */
[----:B--2---:R-:W-:Y:S05]  /*112d0*/  @!P1 BRA `(.L_x_15096) ;  /* 0xfffffffc00ec9947 */ /* 0x004fea000383ffff */
[----:B------:R-:W-:Y:S05]  /*112e0*/  BRA `(.L_x_15093) ;  /* 0xffffff2c00b87947 */ /* 0x000fea000383ffff */
.L_x_15100:
[----:B-1----:R-:W-:-:S04]  /*112f0*/  IMAD.U32 R6, RZ, RZ, UR6 ;  /* 0x00000006ff067e24 */ /* 0x002fc8000f8e00ff */
[----:B------:R1:W2:Y:S03]  /*11300*/  SYNCS.PHASECHK.TRANS64.TRYWAIT P1, [R6+URZ+0x16850], R5 ;  /* 0x01685005060075a7 */ /* 0x0002a6000802017f */
[----:B--2---:R-:W-:Y:S05]  /*11310*/  @!P1 NANOSLEEP.SYNCS 0x989680 ;  /* 0x009896800000995d */ /* 0x004fea0003900000 */
[----:B------:R-:W2:Y:S02]  /*11320*/  @!P1 SYNCS.PHASECHK.TRANS64 P1, [R6+URZ+0x16850], R5 ;  /* 0x01685005060095a7 */ /* 0x000ea4000802007f */
[----:B--2---:R-:W-:Y:S05]  /*11330*/  @!P1 BRA `(.L_x_15100) ;  /* 0xfffffffc00ec9947 */ /* 0x004fea000383ffff */
[----:B------:R-:W-:Y:S05]  /*11340*/  BRA `(.L_x_15097) ;  /* 0xffffff3000347947 */ /* 0x000fea000383ffff */
.L_x_15108:
[----:B-1----:R-:W-:-:S04]  /*11350*/  IMAD.U32 R6, RZ, RZ, UR6 ;  /* 0x00000006ff067e24 */ /* 0x002fc8000f8e00ff */
[----:B------:R1:W2:Y:S03]  /*11360*/  SYNCS.PHASECHK.TRANS64.TRYWAIT P1, [R6+URZ+0x16830], R5 ;  /* 0x01683005060075a7 */ /* 0x0002a6000802017f */
[----:B--2---:R-:W-:Y:S05]  /*11370*/  @!P1 NANOSLEEP.SYNCS 0x989680 ;  /* 0x009896800000995d */ /* 0x004fea0003900000 */
[----:B------:R-:W2:Y:S02]  /*11380*/  @!P1 SYNCS.PHASECHK.TRANS64 P1, [R6+URZ+0x16830], R5 ;  /* 0x01683005060095a7 */ /* 0x000ea4000802007f */
[----:B--2---:R-:W-:Y:S05]  /*11390*/  @!P1 BRA `(.L_x_15108) ;  /* 0xfffffffc00ec9947 */ /* 0x004fea000383ffff */
[----:B------:R-:W-:Y:S05]  /*113a0*/  BRA `(.L_x_15105) ;  /* 0xffffff5c00407947 */ /* 0x000fea000383ffff */
.L_x_15112:
[----:B-1----:R-:W-:-:S04]  /*113b0*/  IMAD.U32 R6, RZ, RZ, UR6 ;  /* 0x00000006ff067e24 */ /* 0x002fc8000f8e00ff */
[----:B------:R1:W2:Y:S03]  /*113c0*/  SYNCS.PHASECHK.TRANS64.TRYWAIT P1, [R6+URZ+0x16850], R5 ;  /* 0x01685005060075a7 */ /* 0x0002a6000802017f */
[----:B--2---:R-:W-:Y:S05]  /*113d0*/  @!P1 NANOSLEEP.SYNCS 0x989680 ;  /* 0x009896800000995d */ /* 0x004fea0003900000 */
[----:B------:R-:W2:Y:S02]  /*113e0*/  @!P1 SYNCS.PHASECHK.TRANS64 P1, [R6+URZ+0x16850], R5 ;  /* 0x01685005060095a7 */ /* 0x000ea4000802007f */
[----:B--2---:R-:W-:Y:S05]  /*113f0*/  @!P1 BRA `(.L_x_15112) ;  /* 0xfffffffc00ec9947 */ /* 0x004fea000383ffff */
[----:B------:R-:W-:Y:S05]  /*11400*/  BRA `(.L_x_15109) ;  /* 0xffffff5c00b07947 */ /* 0x000fea000383ffff */
.L_x_15119:
[----:B-1----:R-:W-:-:S04]  /*11410*/  MOV R4, UR5 ;  /* 0x0000000500047c02 */ /* 0x002fc80008000f00 */
[----:B------:R1:W2:Y:S03]  /*11420*/  SYNCS.PHASECHK.TRANS64.TRYWAIT P1, [R4+URZ+0x16850], R3 ;  /* 0x01685003040075a7 */ /* 0x0002a6000802017f */
[----:B--2---:R-:W-:Y:S05]  /*11430*/  @!P1 NANOSLEEP.SYNCS 0x989680 ;  /* 0x009896800000995d */ /* 0x004fea0003900000 */
[----:B------:R-:W2:Y:S02]  /*11440*/  @!P1 SYNCS.PHASECHK.TRANS64 P1, [R4+URZ+0x16850], R3 ;  /* 0x01685003040095a7 */ /* 0x000ea4000802007f */
[----:B--2---:R-:W-:Y:S05]  /*11450*/  @!P1 BRA `(.L_x_15119) ;  /* 0xfffffffc00ec9947 */ /* 0x004fea000383ffff */
[----:B------:R-:W-:Y:S05]  /*11460*/  BRA `(.L_x_15118) ;  /* 0xffffff8000207947 */ /* 0x000fea000383ffff */
.L_x_15150:
        /* <DEDUP_REMOVED lines=11> */
.L_x_15215:
[----:B------:R-:W-:Y:S05]  /*11520*/  BSYNC B0 ;  /* 0x0000000000007941 */ /* 0x000fea0003800000 */
.L_x_15214:
[----:B------:R-:W-:Y:S05]  /*11530*/  BRA `(.L_x_15216) ;  /* 0xffffffb800c07947 */ /* 0x000fea000383ffff */
.L_x_15153:
[----:B0-----:R0:W2:Y:S02]  /*11540*/  SYNCS.PHASECHK.TRANS64.TRYWAIT P0, [R3+URZ+0x16840], R4 ;  /* 0x01684004030075a7 */ /* 0x0010a4000800017f */
[----:B--2---:R-:W-:Y:S05]  /*11550*/  @!P0 NANOSLEEP.SYNCS 0x989680 ;  /* 0x009896800000895d */ /* 0x004fea0003900000 */
[----:B------:R-:W2:Y:S02]  /*11560*/  @!P0 SYNCS.PHASECHK.TRANS64 P0, [R3+URZ+0x16840], R4 ;  /* 0x01684004030085a7 */ /* 0x000ea4000800007f */
[----:B--2---:R-:W-:Y:S05]  /*11570*/  @!P0 BRA `(.L_x_15153) ;  /* 0xfffffffc00f08947 */ /* 0x004fea000383ffff */
[----:B------:R-:W-:Y:S05]  /*11580*/  BRA `(.L_x_15217) ;  /* 0xffffffbc00207947 */ /* 0x000fea000383ffff */
.L_x_15154:
        /* <DEDUP_REMOVED lines=8> */
.L_x_15219:
[----:B------:R-:W-:Y:S05]  /*11610*/  BSYNC B0 ;  /* 0x0000000000007941 */ /* 0x000fea0003800000 */
.L_x_15218:
        /* <DEDUP_REMOVED lines=9> */
.L_x_15220:
[----:B------:R-:W-:Y:S01]  /*116b0*/  IMAD.MOV.U32 R13, RZ, RZ, R2 ;  /* 0x000000ffff0d7224 */ /* 0x000fe200078e0002 */
[----:B------:R-:W-:Y:S01]  /*116c0*/  MOV R12, 0x1 ;  /* 0x00000001000c7802 */ /* 0x000fe20000000f00 */
[----:B------:R-:W-:-:S07]  /*116d0*/  IMAD.MOV.U32 R7, RZ, RZ, R14 ;  /* 0x000000ffff077224 */ /* 0x000fce00078e000e */
[----:B------:R-:W-:Y:S05]  /*116e0*/  WARPSYNC.COLLECTIVE R15, `(.L_x_15221) ;  /* 0x000000000f087348 */ /* 0x000fea0003c00000 */
[----:B------:R0:W1:Y:S02]  /*116f0*/  SHFL.IDX P6, R14, R13, R12, R11 ;  /* 0x0000000c0d0e7389 */ /* 0x00006400000c000b */
[----:B01----:R-:W-:Y:S01]  /*11700*/  ENDCOLLECTIVE ;  /* 0x000000000000791b */ /* 0x003fe20003800000 */
.L_x_15221:
        /* <DEDUP_REMOVED lines=15> */
.L_x_15222:
[----:B------:R-:W-:Y:S01]  /*11800*/  @P1 IMAD R8, R5, 0x2, R22 ;  /* 0x0000000205081824 */ /* 0x000fe200078e0216 */
[----:B------:R-:W-:Y:S01]  /*11810*/  MOV R13, R2 ;  /* 0x00000002000d7202 */ /* 0x000fe20000000f00 */
[----:B------:R-:W-:Y:S02]  /*11820*/  IMAD.MOV.U32 R12, RZ, RZ, 0x2 ;  /* 0x00000002ff0c7424 */ /* 0x000fe400078e00ff */
[----:B------:R-:W-:-:S07]  /*11830*/  IMAD.MOV.U32 R7, RZ, RZ, R14 ;  /* 0x000000ffff077224 */ /* 0x000fce00078e000e */
[----:B------:R-:W-:Y:S05]  /*11840*/  WARPSYNC.COLLECTIVE R15, `(.L_x_15223) ;  /* 0x000000000f087348 */ /* 0x000fea0003c00000 */
[----:B------:R0:W1:Y:S02]  /*11850*/  SHFL.IDX P6, R14, R13, R12, R11 ;  /* 0x0000000c0d0e7389 */ /* 0x00006400000c000b */
[----:B01----:R-:W-:Y:S01]  /*11860*/  ENDCOLLECTIVE ;  /* 0x000000000000791b */ /* 0x003fe20003800000 */
.L_x_15223:
        /* <DEDUP_REMOVED lines=15> */
.L_x_15224:
[----:B------:R-:W-:Y:S01]  /*11960*/  @P1 LEA R8, R5, R22, 0x1 ;  /* 0x0000001605081211 */ /* 0x000fe200078e08ff */
[----:B------:R-:W-:Y:S02]  /*11970*/  IMAD.MOV.U32 R13, RZ, RZ, R2 ;  /* 0x000000ffff0d7224 */ /* 0x000fe400078e0002 */
[----:B------:R-:W-:Y:S02]  /*11980*/  IMAD.MOV.U32 R12, RZ, RZ, 0x3 ;  /* 0x00000003ff0c7424 */ /* 0x000fe400078e00ff */
[----:B------:R-:W-:-:S07]  /*11990*/  IMAD.MOV.U32 R7, RZ, RZ, R14 ;  /* 0x000000ffff077224 */ /* 0x000fce00078e000e */
[----:B------:R-:W-:Y:S05]  /*119a0*/  WARPSYNC.COLLECTIVE R15, `(.L_x_15225) ;  /* 0x000000000f087348 */ /* 0x000fea0003c00000 */
[----:B------:R0:W1:Y:S02]  /*119b0*/  SHFL.IDX P6, R14, R13, R12, R11 ;  /* 0x0000000c0d0e7389 */ /* 0x00006400000c000b */
[----:B01----:R-:W-:Y:S01]  /*119c0*/  ENDCOLLECTIVE ;  /* 0x000000000000791b */ /* 0x003fe20003800000 */
.L_x_15225:
        /* <DEDUP_REMOVED lines=15> */
.L_x_15226:
[----:B------:R-:W-:Y:S02]  /*11ac0*/  @P1 IMAD R8, R5, 0x2, R22 ;  /* 0x0000000205081824 */ /* 0x000fe400078e0216 */
[----:B------:R-:W-:Y:S02]  /*11ad0*/  IMAD.MOV.U32 R13, RZ, RZ, R2 ;  /* 0x000000ffff0d7224 */ /* 0x000fe400078e0002 */
[----:B------:R-:W-:Y:S02]  /*11ae0*/  IMAD.MOV.U32 R12, RZ, RZ, 0x4 ;  /* 0x00000004ff0c7424 */ /* 0x000fe400078e00ff */
[----:B------:R-:W-:-:S07]  /*11af0*/  IMAD.MOV.U32 R7, RZ, RZ, R14 ;  /* 0x000000ffff077224 */ /* 0x000fce00078e000e */
[----:B------:R-:W-:Y:S05]  /*11b00*/  WARPSYNC.COLLECTIVE R15, `(.L_x_15227) ;  /* 0x000000000f087348 */ /* 0x000fea0003c00000 */
[----:B------:R0:W1:Y:S02]  /*11b10*/  SHFL.IDX P6, R14, R13, R12, R11 ;  /* 0x0000000c0d0e7389 */ /* 0x00006400000c000b */
[----:B01----:R-:W-:Y:S01]  /*11b20*/  ENDCOLLECTIVE ;  /* 0x000000000000791b */ /* 0x003fe20003800000 */
.L_x_15227:
        /* <DEDUP_REMOVED lines=15> */
.L_x_15228:
[----:B------:R-:W-:Y:S02]  /*11c20*/  @P1 IMAD R8, R5, 0x2, R22 ;  /* 0x0000000205081824 */ /* 0x000fe400078e0216 */
[----:B------:R-:W-:Y:S02]  /*11c30*/  IMAD.MOV.U32 R13, RZ, RZ, R2 ;  /* 0x000000ffff0d7224 */ /* 0x000fe400078e0002 */
[----:B------:R-:W-:Y:S01]  /*11c40*/  IMAD.MOV.U32 R12, RZ, RZ, 0x5 ;  /* 0x00000005ff0c7424 */ /* 0x000fe200078e00ff */
[----:B------:R-:W-:-:S07]  /*11c50*/  MOV R7, R14 ;  /* 0x0000000e00077202 */ /* 0x000fce0000000f00 */
[----:B------:R-:W-:Y:S05]  /*11c60*/  WARPSYNC.COLLECTIVE R15, `(.L_x_15229) ;  /* 0x000000000f087348 */ /* 0x000fea0003c00000 */
[----:B------:R0:W1:Y:S02]  /*11c70*/  SHFL.IDX P6, R14, R13, R12, R11 ;  /* 0x0000000c0d0e7389 */ /* 0x00006400000c000b */
[----:B01----:R-:W-:Y:S01]  /*11c80*/  ENDCOLLECTIVE ;  /* 0x000000000000791b */ /* 0x003fe20003800000 */
.L_x_15229:
        /* <DEDUP_REMOVED lines=15> */
.L_x_15230:
[----:B------:R-:W-:Y:S01]  /*11d80*/  @P1 IMAD R8, R5, 0x2, R22 ;  /* 0x0000000205081824 */ /* 0x000fe200078e0216 */
[----:B------:R-:W-:Y:S01]  /*11d90*/  MOV R13, R2 ;  /* 0x00000002000d7202 */ /* 0x000fe20000000f00 */
[----:B------:R-:W-:Y:S02]  /*11da0*/  IMAD.MOV.U32 R12, RZ, RZ, 0x6 ;  /* 0x00000006ff0c7424 */ /* 0x000fe400078e00ff */
[----:B------:R-:W-:-:S07]  /*11db0*/  IMAD.MOV.U32 R7, RZ, RZ, R14 ;  /* 0x000000ffff077224 */ /* 0x000fce00078e000e */
[----:B------:R-:W-:Y:S05]  /*11dc0*/  WARPSYNC.COLLECTIVE R15, `(.L_x_15231) ;  /* 0x000000000f087348 */ /* 0x000fea0003c00000 */
[----:B------:R0:W1:Y:S02]  /*11dd0*/  SHFL.IDX P6, R14, R13, R12, R11 ;  /* 0x0000000c0d0e7389 */ /* 0x00006400000c000b */
[----:B01----:R-:W-:Y:S01]  /*11de0*/  ENDCOLLECTIVE ;  /* 0x000000000000791b */ /* 0x003fe20003800000 */
.L_x_15231:
        /* <DEDUP_REMOVED lines=15> */
.L_x_15232:
[----:B------:R-:W-:Y:S02]  /*11ee0*/  @P1 IMAD R8, R5, 0x2, R22 ;  /* 0x0000000205081824 */ /* 0x000fe400078e0216 */
[----:B------:R-:W-:Y:S02]  /*11ef0*/  IMAD.MOV.U32 R13, RZ, RZ, R2 ;  /* 0x000000ffff0d7224 */ /* 0x000fe400078e0002 */
[----:B------:R-:W-:Y:S02]  /*11f00*/  IMAD.MOV.U32 R12, RZ, RZ, 0x7 ;  /* 0x00000007ff0c7424 */ /* 0x000fe400078e00ff */
[----:B------:R-:W-:-:S07]  /*11f10*/  IMAD.MOV.U32 R7, RZ, RZ, R14 ;  /* 0x000000ffff077224 */ /* 0x000fce00078e000e */
[----:B------:R-:W-:Y:S05]  /*11f20*/  WARPSYNC.COLLECTIVE R15, `(.L_x_15233) ;  /* 0x000000000f087348 */ /* 0x000fea0003c00000 */
[----:B------:R0:W1:Y:S02]  /*11f30*/  SHFL.IDX P6, R14, R13, R12, R11 ;  /* 0x0000000c0d0e7389 */ /* 0x00006400000c000b */
[----:B01----:R-:W-:Y:S01]  /*11f40*/  ENDCOLLECTIVE ;  /* 0x000000000000791b */ /* 0x003fe20003800000 */
.L_x_15233:
[----:B------:R-:W-:-:S04]  /*11f50*/  @P1 LEA R7, P0, R28, R7, 0x1 ;  /* 0x000000071c071211 */ /* 0x000fc800078008ff */
[----:B------:R-:W-:-:S04]  /*11f60*/  @P1 IADD3.X R6, RZ, R6, RZ, P0, !PT ;  /* 0x00000006ff061210 */ /* 0x000fc800007fe4ff */
        /* <DEDUP_REMOVED lines=12> */
.L_x_15234:
[----:B------:R-:W-:Y:S01]  /*12030*/  IMAD.MOV.U32 R0, RZ, RZ, R14 ;  /* 0x000000ffff007224 */ /* 0x000fe200078e000e */
[----:B------:R-:W-:Y:S06]  /*12040*/  BRA `(.L_x_15235) ;  /* 0xffffffb800347947 */ /* 0x000fec000383ffff */
.L_x_15159:
[----:B------:R-:W-:Y:S01]  /*12050*/  IMAD.MOV.U32 R13, RZ, RZ, R4 ;  /* 0x000000ffff0d7224 */ /* 0x000fe200078e0004 */
[----:B------:R-:W-:Y:S01]  /*12060*/  MOV R15, 0xffffffff ;  /* 0xffffffff000f7802 */ /* 0x000fe20000000f00 */
[----:B------:R-:W-:Y:S02]  /*12070*/  IMAD.MOV.U32 R12, RZ, RZ, RZ ;  /* 0x000000ffff0c7224 */ /* 0x000fe400078e00ff */
[----:B------:R-:W-:Y:S02]  /*12080*/  IMAD.MOV.U32 R11, RZ, RZ, 0x181f ;  /* 0x0000181fff0b7424 */ /* 0x000fe400078e00ff */
[----:B-----5:R-:W-:Y:S02]  /*12090*/  IMAD R3, R21, R9, RZ ;  /* 0x0000000915037224 */ /* 0x020fe400078e02ff */
[----:B------:R-:W-:-:S07]  /*120a0*/  IMAD R17, R17, 0xc0, R20 ;  /* 0x000000c011117824 */ /* 0x000fce00078e0214 */
[----:B------:R-:W-:Y:S05]  /*120b0*/  WARPSYNC.COLLECTIVE R15, `(.L_x_15236) ;  /* 0x000000000f087348 */ /* 0x000fea0003c00000 */
[----:B------:R0:W1:Y:S02]  /*120c0*/  SHFL.IDX P6, R14, R13, R12, R11 ;  /* 0x0000000c0d0e7389 */ /* 0x00006400000c000b */
[----:B01----:R-:W-:Y:S01]  /*120d0*/  ENDCOLLECTIVE ;  /* 0x000000000000791b */ /* 0x003fe20003800000 */
.L_x_15236:
[C---:B------:R-:W-:Y:S02]  /*120e0*/  ISETP.GE.AND P2, PT, R17.reuse, R3, PT ;  /* 0x000000031100720c */ /* 0x040fe40003f46270 */
[----:B------:R-:W-:Y:S01]  /*120f0*/  IADD3 R8, R17, 0x10, RZ ;  /* 0x0000001011087810 */ /* 0x000fe20007ffe0ff */
[----:B------:R-:W-:Y:S02]  /*12100*/  IMAD.MOV.U32 R13, RZ, RZ, R0 ;  /* 0x000000ffff0d7224 */ /* 0x000fe400078e0000 */
[----:B------:R-:W-:-:S08]  /*12110*/  IMAD.MOV.U32 R6, RZ, RZ, R14 ;  /* 0x000000ffff067224 */ /* 0x000fd000078e000e */
[----:B------:R-:W-:Y:S05]  /*12120*/  WARPSYNC.COLLECTIVE R15, `(.L_x_15237) ;  /* 0x000000000f087348 */ /* 0x000fea0003c00000 */
[----:B------:R0:W1:Y:S02]  /*12130*/  SHFL.IDX P6, R14, R13, R12, R11 ;  /* 0x0000000c0d0e7389 */ /* 0x00006400000c000b */
[----:B01----:R-:W-:Y:S01]  /*12140*/  ENDCOLLECTIVE ;  /* 0x000000000000791b */ /* 0x003fe20003800000 */
.L_x_15237:
[----:B------:R-:W-:Y:S02]  /*12150*/  IMAD.MOV.U32 R13, RZ, RZ, R4 ;  /* 0x000000ffff0d7224 */ /* 0x000fe400078e0004 */
[----:B------:R-:W-:Y:S02]  /*12160*/  IMAD.MOV.U32 R12, RZ, RZ, 0x1 ;  /* 0x00000001ff0c7424 */ /* 0x000fe400078e00ff */
[----:B------:R-:W-:-:S07]  /*12170*/  IMAD.MOV.U32 R7, RZ, RZ, R14 ;  /* 0x000000ffff077224 */ /* 0x000fce00078e000e */
[----:B------:R-:W-:Y:S05]  /*12180*/  WARPSYNC.COLLECTIVE R15, `(.L_x_15238) ;  /* 0x000000000f087348 */ /* 0x000fea0003c00000 */
[----:B------:R0:W1:Y:S02]  /*12190*/  SHFL.IDX P6, R14, R13, R12, R11 ;  /* 0x0000000c0d0e7389 */ /* 0x00006400000c000b */
[----:B01----:R-:W-:Y:S01]  /*121a0*/  ENDCOLLECTIVE ;  /* 0x000000000000791b */ /* 0x003fe20003800000 */
.L_x_15238:
        /* <DEDUP_REMOVED lines=15> */
.L_x_15239:
[----:B------:R-:W-:Y:S02]  /*122a0*/  IMAD.MOV.U32 R13, RZ, RZ, R4 ;  /* 0x000000ffff0d7224 */ /* 0x000fe400078e0004 */
[----:B------:R-:W-:Y:S01]  /*122b0*/  IMAD.MOV.U32 R12, RZ, RZ, 0x2 ;  /* 0x00000002ff0c7424 */ /* 0x000fe200078e00ff */
[----:B------:R-:W-:-:S07]  /*122c0*/  MOV R7, R14 ;  /* 0x0000000e00077202 */ /* 0x000fce0000000f00 */
[----:B------:R-:W-:Y:S05]  /*122d0*/  WARPSYNC.COLLECTIVE R15, `(.L_x_15240) ;  /* 0x000000000f087348 */ /* 0x000fea0003c00000 */
[----:B------:R0:W1:Y:S02]  /*122e0*/  SHFL.IDX P6, R14, R13, R12, R11 ;  /* 0x0000000c0d0e7389 */ /* 0x00006400000c000b */
[----:B01----:R-:W-:Y:S01]  /*122f0*/  ENDCOLLECTIVE ;  /* 0x000000000000791b */ /* 0x003fe20003800000 */
.L_x_15240:
        /* <DEDUP_REMOVED lines=16> */
.L_x_15241:
[----:B------:R-:W-:Y:S01]  /*12400*/  MOV R13, R4 ;  /* 0x00000004000d7202 */ /* 0x000fe20000000f00 */
[----:B------:R-:W-:Y:S02]  /*12410*/  IMAD.MOV.U32 R12, RZ, RZ, 0x3 ;  /* 0x00000003ff0c7424 */ /* 0x000fe400078e00ff */
[----:B------:R-:W-:-:S07]  /*12420*/  IMAD.MOV.U32 R7, RZ, RZ, R14 ;  /* 0x000000ffff077224 */ /* 0x000fce00078e000e */
[----:B------:R-:W-:Y:S05]  /*12430*/  WARPSYNC.COLLECTIVE R15, `(.L_x_15242) ;  /* 0x000000000f087348 */ /* 0x000fea0003c00000 */
[----:B------:R0:W1:Y:S02]  /*12440*/  SHFL.IDX P6, R14, R13, R12, R11 ;  /* 0x0000000c0d0e7389 */ /* 0x00006400000c000b */
[----:B01----:R-:W-:Y:S01]  /*12450*/  ENDCOLLECTIVE ;  /* 0x000000000000791b */ /* 0x003fe20003800000 */
.L_x_15242:
        /* <DEDUP_REMOVED lines=16> */
.L_x_15243:
[----:B------:R-:W-:Y:S02]  /*12560*/  IMAD.MOV.U32 R13, RZ, RZ, R4 ;  /* 0x000000ffff0d7224 */ /* 0x000fe400078e0004 */
[----:B------:R-:W-:Y:S02]  /*12570*/  IMAD.MOV.U32 R12, RZ, RZ, 0x4 ;  /* 0x00000004ff0c7424 */ /* 0x000fe400078e00ff */
[----:B------:R-:W-:-:S07]  /*12580*/  IMAD.MOV.U32 R7, RZ, RZ, R14 ;  /* 0x000000ffff077224 */ /* 0x000fce00078e000e */
[----:B------:R-:W-:Y:S05]  /*12590*/  WARPSYNC.COLLECTIVE R15, `(.L_x_15244) ;  /* 0x000000000f087348 */ /* 0x000fea0003c00000 */
[----:B------:R0:W1:Y:S02]  /*125a0*/  SHFL.IDX P6, R14, R13, R12, R11 ;  /* 0x0000000c0d0e7389 */ /* 0x00006400000c000b */
[----:B01----:R-:W-:Y:S01]  /*125b0*/  ENDCOLLECTIVE ;  /* 0x000000000000791b */ /* 0x003fe20003800000 */
.L_x_15244:
[----:B------:R-:W-:-:S04]  /*125c0*/  @!P1 LEA R7, P2, R28, R7, 0x1 ;  /* 0x000000071c079211 */ /* 0x000fc800078408ff */
[----:B------:R-:W-:-:S04]  /*125d0*/  @!P1 IADD3.X R6, RZ, R6, RZ, P2, !PT ;  /* 0x00000006ff069210 */ /* 0x000fc800017fe4ff */
        /* <DEDUP_REMOVED lines=14> */
.L_x_15245:
[----:B------:R-:W-:Y:S01]  /*126c0*/  IMAD.MOV.U32 R13, RZ, RZ, R4 ;  /* 0x000000ffff0d7224 */ /* 0x000fe200078e0004 */
[----:B------:R-:W-:Y:S01]  /*126d0*/  MOV R12, 0x5 ;  /* 0x00000005000c7802 */ /* 0x000fe20000000f00 */
[----:B------:R-:W-:-:S07]  /*126e0*/  IMAD.MOV.U32 R7, RZ, RZ, R14 ;  /* 0x000000ffff077224 */ /* 0x000fce00078e000e */
[----:B------:R-:W-:Y:S05]  /*126f0*/  WARPSYNC.COLLECTIVE R15, `(.L_x_15246) ;  /* 0x000000000f087348 */ /* 0x000fea0003c00000 */
[----:B------:R0:W1:Y:S02]  /*12700*/  SHFL.IDX P6, R14, R13, R12, R11 ;  /* 0x0000000c0d0e7389 */ /* 0x00006400000c000b */
[----:B01----:R-:W-:Y:S01]  /*12710*/  ENDCOLLECTIVE ;  /* 0x000000000000791b */ /* 0x003fe20003800000 */
.L_x_15246:
        /* <DEDUP_REMOVED lines=16> */
.L_x_15247:
[----:B------:R-:W-:Y:S02]  /*12820*/  IMAD.MOV.U32 R13, RZ, RZ, R4 ;  /* 0x000000ffff0d7224 */ /* 0x000fe400078e0004 */
[----:B------:R-:W-:Y:S02]  /*12830*/  IMAD.MOV.U32 R12, RZ, RZ, 0x6 ;  /* 0x00000006ff0c7424 */ /* 0x000fe400078e00ff */
[----:B------:R-:W-:-:S07]  /*12840*/  IMAD.MOV.U32 R7, RZ, RZ, R14 ;  /* 0x000000ffff077224 */ /* 0x000fce00078e000e */
[----:B------:R-:W-:Y:S05]  /*12850*/  WARPSYNC.COLLECTIVE R15, `(.L_x_15248) ;  /* 0x000000000f087348 */ /* 0x000fea0003c00000 */
[----:B------:R0:W1:Y:S02]  /*12860*/  SHFL.IDX P6, R14, R13, R12, R11 ;  /* 0x0000000c0d0e7389 */ /* 0x00006400000c000b */
[----:B01----:R-:W-:Y:S01]  /*12870*/  ENDCOLLECTIVE ;  /* 0x000000000000791b */ /* 0x003fe20003800000 */
.L_x_15248:
        /* <DEDUP_REMOVED lines=16> */
.L_x_15249:
[----:B------:R-:W-:Y:S02]  /*12980*/  IMAD.MOV.U32 R13, RZ, RZ, R4 ;  /* 0x000000ffff0d7224 */ /* 0x000fe400078e0004 */
[----:B------:R-:W-:Y:S01]  /*12990*/  IMAD.MOV.U32 R12, RZ, RZ, 0x7 ;  /* 0x00000007ff0c7424 */ /* 0x000fe200078e00ff */
[----:B------:R-:W-:-:S07]  /*129a0*/  MOV R7, R14 ;  /* 0x0000000e00077202 */ /* 0x000fce0000000f00 */
[----:B------:R-:W-:Y:S05]  /*129b0*/  WARPSYNC.COLLECTIVE R15, `(.L_x_15250) ;  /* 0x000000000f087348 */ /* 0x000fea0003c00000 */
[----:B------:R0:W1:Y:S02]  /*129c0*/  SHFL.IDX P6, R14, R13, R12, R11 ;  /* 0x0000000c0d0e7389 */ /* 0x00006400000c000b */
[----:B01----:R-:W-:Y:S01]  /*129d0*/  ENDCOLLECTIVE ;  /* 0x000000000000791b */ /* 0x003fe20003800000 */
.L_x_15250:
[----:B------:R-:W-:-:S05]  /*129e0*/  @!P1 LEA R7, P2, R28, R7, 0x1 ;  /* 0x000000071c079211 */ /* 0x000fca00078408ff */
[----:B------:R-:W-:-:S05]  /*129f0*/  @!P1 IMAD.X R6, RZ, RZ, R6, P2 ;  /* 0x000000ffff069224 */ /* 0x000fca00010e0606 */
        /* <DEDUP_REMOVED lines=10> */
[----:B------:R-:W-:Y:S01]  /*12aa0*/  ISETP.GE.AND P1, PT, R0, R3, PT ;  /* 0x000000030000720c */ /* 0x000fe20003f26270 */
[----:B------:R-:W-:-:S12]  /*12ab0*/  VIADD R0, R17, 0x80 ;  /* 0x0000008011007836 */ /* 0x000fd80000000000 */
[----:B0-----:R-:W-:Y:S05]  /*12ac0*/  WARPSYNC.COLLECTIVE R15, `(.L_x_15251) ;  /* 0x000000000f087348 */ /* 0x001fea0003c00000 */
[----:B------:R1:W2:Y:S02]  /*12ad0*/  SHFL.IDX P6, R14, R13, R12, R11 ;  /* 0x0000000c0d0e7389 */ /* 0x0002a400000c000b */
[----:B012---:R-:W-:Y:S01]  /*12ae0*/  ENDCOLLECTIVE ;  /* 0x000000000000791b */ /* 0x007fe20003800000 */
.L_x_15251:
[----:B------:R-:W-:Y:S01]  /*12af0*/  MOV R13, R2 ;  /* 0x00000002000d7202 */ /* 0x000fe20000000f00 */
[----:B------:R-:W-:Y:S02]  /*12b00*/  IMAD.MOV.U32 R12, RZ, RZ, RZ ;  /* 0x000000ffff0c7224 */ /* 0x000fe400078e00ff */
[----:B------:R-:W-:-:S07]  /*12b10*/  IMAD.MOV.U32 R6, RZ, RZ, R14 ;  /* 0x000000ffff067224 */ /* 0x000fce00078e000e */
[----:B------:R-:W-:Y:S05]  /*12b20*/  WARPSYNC.COLLECTIVE R15, `(.L_x_15252) ;  /* 0x000000000f087348 */ /* 0x000fea0003c00000 */
[----:B------:R0:W1:Y:S02]  /*12b30*/  SHFL.IDX P6, R14, R13, R12, R11 ;  /* 0x0000000c0d0e7389 */ /* 0x00006400000c000b */
[----:B01----:R-:W-:Y:S01]  /*12b40*/  ENDCOLLECTIVE ;  /* 0x000000000000791b */ /* 0x003fe20003800000 */
.L_x_15252:
        /* <DEDUP_REMOVED lines=12> */
.L_x_15253:
[----:B------:R-:W-:Y:S01]  /*12c10*/  IMAD.MOV.U32 R13, RZ, RZ, R2 ;  /* 0x000000ffff0d7224 */ /* 0x000fe200078e0002 */
[----:B------:R-:W-:Y:S01]  /*12c20*/  MOV R12, 0x1 ;  /* 0x00000001000c7802 */ /* 0x000fe20000000f00 */
[----:B------:R-:W-:-:S07]  /*12c30*/  IMAD.MOV.U32 R4, RZ, RZ, R14 ;  /* 0x000000ffff047224 */ /* 0x000fce00078e000e */
[----:B------:R-:W-:Y:S05]  /*12c40*/  WARPSYNC.COLLECTIVE R15, `(.L_x_15254) ;  /* 0x000000000f087348 */ /* 0x000fea0003c00000 */
[----:B------:R0:W1:Y:S02]  /*12c50*/  SHFL.IDX P6, R14, R13, R12, R11 ;  /* 0x0000000c0d0e7389 */ /* 0x00006400000c000b */
[----:B01----:R-:W-:Y:S01]  /*12c60*/  ENDCOLLECTIVE ;  /* 0x000000000000791b */ /* 0x003fe20003800000 */
.L_x_15254:
[----:B------:R-:W-:-:S04]  /*12c70*/  @!P1 LEA R4, P3, R28, R4, 0x1 ;  /* 0x000000041c049211 */ /* 0x000fc800078608ff */
[----:B------:R-:W-:Y:S01]  /*12c80*/  @!P1 IADD3.X R0, RZ, R0, RZ, P3, !PT ;  /* 0x00000000ff009210 */ /* 0x000fe20001ffe4ff */
[----:B------:R-:W-:Y:S02]  /*12c90*/  @!P1 IMAD.MOV.U32 R6, RZ, RZ, R4 ;  /* 0x000000ffff069224 */ /* 0x000fe400078e0004 */
[C---:B------:R-:W-:Y:S02]  /*12ca0*/  VIADD R4, R17.reuse, 0xa0 ;  /* 0x000000a011047836 */ /* 0x040fe40000000000 */
[----:B------:R-:W-:Y:S02]  /*12cb0*/  @!P1 IMAD.MOV.U32 R7, RZ, RZ, R0 ;  /* 0x000000ffff079224 */ /* 0x000fe400078e0000 */
[----:B------:R-:W-:Y:S02]  /*12cc0*/  VIADD R0, R17, 0x90 ;  /* 0x0000009011007836 */ /* 0x000fe40000000000 */
[----:B------:R-:W-:Y:S01]  /*12cd0*/  IMAD.MOV.U32 R13, RZ, RZ, R5 ;  /* 0x000000ffff0d7224 */ /* 0x000fe200078e0005 */
[----:B------:R-:W-:Y:S01]  /*12ce0*/  @!PT LDS RZ, [RZ] ;  /* 0x00000000fffff984 */ /* 0x000fe20000000800 */
[----:B------:R-:W-:Y:S01]  /*12cf0*/  @!PT LDS RZ, [RZ] ;  /* 0x00000000fffff984 */ /* 0x000fe20000000800 */
[----:B------:R-:W-:Y:S01]  /*12d00*/  @!PT LDS RZ, [RZ] ;  /* 0x00000000fffff984 */ /* 0x000fe20000000800 */
[----:B------:R0:W-:Y:S02]  /*12d10*/  @!P1 LDGSTS.E.BYPASS.LTC128B.128 [R10+0xc400], desc[UR52][R6.64], !P0 ;  /* 0x0c400000060a9fae */ /* 0x0001e4000c101d74 */
[----:B------:R-:W-:Y:S01]  /*12d20*/  ISETP.GE.AND P1, PT, R0, R3, PT ;  /* 0x000000030000720c */ /* 0x000fe20003f26270 */
[----:B------:R-:W-:-:S12]  /*12d30*/  IMAD.MOV.U32 R0, RZ, RZ, R14 ;  /* 0x000000ffff007224 */ /* 0x000fd800078e000e */
[----:B0-----:R-:W-:Y:S05]  /*12d40*/  WARPSYNC.COLLECTIVE R15, `(.L_x_15255) ;  /* 0x000000000f087348 */ /* 0x001fea0003c00000 */
[----:B------:R1:W2:Y:S02]  /*12d50*/  SHFL.IDX P6, R14, R13, R12, R11 ;  /* 0x0000000c0d0e7389 */ /* 0x0002a400000c000b */
[----:B012---:R-:W-:Y:S01]  /*12d60*/  ENDCOLLECTIVE ;  /* 0x000000000000791b */ /* 0x007fe20003800000 */
.L_x_15255:
[----:B------:R-:W-:Y:S02]  /*12d70*/  IMAD.MOV.U32 R13, RZ, RZ, R2 ;  /* 0x000000ffff0d7224 */ /* 0x000fe400078e0002 */
[----:B------:R-:W-:Y:S02]  /*12d80*/  IMAD.MOV.U32 R12, RZ, RZ, 0x2 ;  /* 0x00000002ff0c7424 */ /* 0x000fe400078e00ff */
[----:B------:R-:W-:-:S07]  /*12d90*/  IMAD.MOV.U32 R6, RZ, RZ, R14 ;  /* 0x000000ffff067224 */ /* 0x000fce00078e000e */
[----:B------:R-:W-:Y:S05]  /*12da0*/  WARPSYNC.COLLECTIVE R15, `(.L_x_15256) ;  /* 0x000000000f087348 */ /* 0x000fea0003c00000 */
[----:B------:R0:W1:Y:S02]  /*12db0*/  SHFL.IDX P6, R14, R13, R12, R11 ;  /* 0x0000000c0d0e7389 */ /* 0x00006400000c000b */
[----:B01----:R-:W-:Y:S01]  /*12dc0*/  ENDCOLLECTIVE ;  /* 0x000000000000791b */ /* 0x003fe20003800000 */
.L_x_15256:
[----:B------:R-:W-:-:S05]  /*12dd0*/  @!P1 LEA R6, P2, R28, R6, 0x1 ;  /* 0x000000061c069211 */ /* 0x000fca00078408ff */
[----:B------:R-:W-:Y:S01]  /*12de0*/  @!P1 IMAD.X R0, RZ, RZ, R0, P2 ;  /* 0x000000ffff009224 */ /* 0x000fe200010e0600 */
[----:B------:R-:W-:-:S04]  /*12df0*/  ISETP.GE.AND P2, PT, R4, R3, PT ;  /* 0x000000030400720c */ /* 0x000fc80003f46270 */
[----:B------:R-:W-:Y:S01]  /*12e00*/  @!P1 MOV R7, R0 ;  /* 0x0000000000079202 */ /* 0x000fe20000000f00 */
[----:B------:R-:W-:-:S04]  /*12e10*/  IMAD.MOV.U32 R13, RZ, RZ, R5 ;  /* 0x000000ffff0d7224 */ /* 0x000fc800078e0005 */
        /* <DEDUP_REMOVED lines=8> */
.L_x_15257:
[----:B------:R-:W-:Y:S01]  /*12ea0*/  IMAD.MOV.U32 R13, RZ, RZ, R2 ;  /* 0x000000ffff0d7224 */ /* 0x000fe200078e0002 */
[----:B------:R-:W-:Y:S02]  /*12eb0*/  MOV R12, 0x3 ;  /* 0x00000003000c7802 */ /* 0x000fe40000000f00 */
[----:B------:R-:W-:-:S07]  /*12ec0*/  MOV R6, R14 ;  /* 0x0000000e00067202 */ /* 0x000fce0000000f00 */
[----:B------:R-:W-:Y:S05]  /*12ed0*/  WARPSYNC.COLLECTIVE R15, `(.L_x_15258) ;  /* 0x000000000f087348 */ /* 0x000fea0003c00000 */
[----:B------:R0:W1:Y:S02]  /*12ee0*/  SHFL.IDX P6, R14, R13, R12, R11 ;  /* 0x0000000c0d0e7389 */ /* 0x00006400000c000b */
[----:B01----:R-:W-:Y:S01]  /*12ef0*/  ENDCOLLECTIVE ;  /* 0x000000000000791b */ /* 0x003fe20003800000 */
.L_x_15258:
        /* <DEDUP_REMOVED lines=12> */
.L_x_15259:
[----:B------:R-:W-:Y:S01]  /*12fc0*/  IMAD.MOV.U32 R2, RZ, RZ, R14 ;  /* 0x000000ffff027224 */ /* 0x000fe200078e000e */
[----:B------:R-:W-:Y:S06]  /*12fd0*/  BRA `(.L_x_15260) ;  /* 0xffffffb8001c7947 */ /* 0x000fec000383ffff */
.L_x_15162:
[----:B0-----:R0:W1:Y:S02]  /*12fe0*/  SYNCS.PHASECHK.TRANS64.TRYWAIT P0, [R22+URZ+0x16820], R3 ;  /* 0x01682003160075a7 */ /* 0x001064000800017f */
[----:B-1----:R-:W-:Y:S05]  /*12ff0*/  @!P0 NANOSLEEP.SYNCS 0x989680 ;  /* 0x009896800000895d */ /* 0x002fea0003900000 */
[----:B------:R-:W1:Y:S02]  /*13000*/  @!P0 SYNCS.PHASECHK.TRANS64 P0, [R22+URZ+0x16820], R3 ;  /* 0x01682003160085a7 */ /* 0x000e64000800007f */
[----:B-1----:R-:W-:Y:S05]  /*13010*/  @!P0 BRA `(.L_x_15162) ;  /* 0xfffffffc00f08947 */ /* 0x002fea000383ffff */
[----:B------:R-:W-:Y:S05]  /*13020*/  BRA `(.L_x_15261) ;  /* 0xffffffb800807947 */ /* 0x000fea000383ffff */
.L_x_15167:
[----:B0-----:R0:W1:Y:S02]  /*13030*/  SYNCS.PHASECHK.TRANS64.TRYWAIT P0, [R5+URZ+0x16840], R2 ;  /* 0x01684002050075a7 */ /* 0x001064000800017f */
[----:B-1----:R-:W-:Y:S05]  /*13040*/  @!P0 NANOSLEEP.SYNCS 0x989680 ;  /* 0x009896800000895d */ /* 0x002fea0003900000 */
[----:B------:R-:W1:Y:S02]  /*13050*/  @!P0 SYNCS.PHASECHK.TRANS64 P0, [R5+URZ+0x16840], R2 ;  /* 0x01684002050085a7 */ /* 0x000e64000800007f */
[----:B-1----:R-:W-:Y:S05]  /*13060*/  @!P0 BRA `(.L_x_15167) ;  /* 0xfffffffc00f08947 */ /* 0x002fea000383ffff */
[----:B------:R-:W-:Y:S05]  /*13070*/  BRA `(.L_x_15262) ;  /* 0xffffffbc00507947 */ /* 0x000fea000383ffff */
.L_x_15168:
        /* <DEDUP_REMOVED lines=8> */
.L_x_15264:
[----:B------:R-:W-:Y:S05]  /*13100*/  BSYNC B1 ;  /* 0x0000000000017941 */ /* 0x000fea0003800000 */
.L_x_15263:
        /* <DEDUP_REMOVED lines=9> */
.L_x_15265:
[----:B------:R-:W-:Y:S02]  /*131a0*/  IMAD R8, R8, 0x2, R22 ;  /* 0x0000000208087824 */ /* 0x000fe400078e0216 */
[----:B------:R-:W-:Y:S02]  /*131b0*/  IMAD.MOV.U32 R13, RZ, RZ, R10 ;  /* 0x000000ffff0d7224 */ /* 0x000fe400078e000a */
[----:B------:R-:W-:Y:S02]  /*131c0*/  IMAD.MOV.U32 R12, RZ, RZ, 0x1 ;  /* 0x00000001ff0c7424 */ /* 0x000fe400078e00ff */
[----:B------:R-:W-:-:S07]  /*131d0*/  IMAD.MOV.U32 R2, RZ, RZ, R14 ;  /* 0x000000ffff027224 */ /* 0x000fce00078e000e */
[----:B------:R-:W-:Y:S05]  /*131e0*/  WARPSYNC.COLLECTIVE R15, `(.L_x_15266) ;  /* 0x000000000f087348 */ /* 0x000fea0003c00000 */
[----:B------:R0:W1:Y:S02]  /*131f0*/  SHFL.IDX P6, R14, R13, R12, R11 ;  /* 0x0000000c0d0e7389 */ /* 0x00006400000c000b */
[----:B01----:R-:W-:Y:S01]  /*13200*/  ENDCOLLECTIVE ;  /* 0x000000000000791b */ /* 0x003fe20003800000 */
.L_x_15266:
        /* <DEDUP_REMOVED lines=11> */
.L_x_15267:
[----:B------:R-:W-:Y:S02]  /*132c0*/  IMAD.MOV.U32 R13, RZ, RZ, R10 ;  /* 0x000000ffff0d7224 */ /* 0x000fe400078e000a */
[----:B------:R-:W-:Y:S02]  /*132d0*/  IMAD.MOV.U32 R12, RZ, RZ, 0x2 ;  /* 0x00000002ff0c7424 */ /* 0x000fe400078e00ff */
[----:B------:R-:W-:-:S07]  /*132e0*/  IMAD.MOV.U32 R2, RZ, RZ, R14 ;  /* 0x000000ffff027224 */ /* 0x000fce00078e000e */
[----:B------:R-:W-:Y:S05]  /*132f0*/  WARPSYNC.COLLECTIVE R15, `(.L_x_15268) ;  /* 0x000000000f087348 */ /* 0x000fea0003c00000 */
[----:B------:R0:W1:Y:S02]  /*13300*/  SHFL.IDX P6, R14, R13, R12, R11 ;  /* 0x0000000c0d0e7389 */ /* 0x00006400000c000b */
[----:B01----:R-:W-:Y:S01]  /*13310*/  ENDCOLLECTIVE ;  /* 0x000000000000791b */ /* 0x003fe20003800000 */
.L_x_15268:
        /* <DEDUP_REMOVED lines=11> */
.L_x_15269:
[----:B------:R-:W-:Y:S01]  /*133d0*/  IMAD.MOV.U32 R13, RZ, RZ, R10 ;  /* 0x000000ffff0d7224 */ /* 0x000fe200078e000a */
[----:B------:R-:W-:Y:S01]  /*133e0*/  MOV R12, 0x3 ;  /* 0x00000003000c7802 */ /* 0x000fe20000000f00 */
[----:B------:R-:W-:-:S07]  /*133f0*/  IMAD.MOV.U32 R2, RZ, RZ, R14 ;  /* 0x000000ffff027224 */ /* 0x000fce00078e000e */
[----:B------:R-:W-:Y:S05]  /*13400*/  WARPSYNC.COLLECTIVE R15, `(.L_x_15270) ;  /* 0x000000000f087348 */ /* 0x000fea0003c00000 */
[----:B------:R0:W1:Y:S02]  /*13410*/  SHFL.IDX P6, R14, R13, R12, R11 ;  /* 0x0000000c0d0e7389 */ /* 0x00006400000c000b */
[----:B01----:R-:W-:Y:S01]  /*13420*/  ENDCOLLECTIVE ;  /* 0x000000000000791b */ /* 0x003fe20003800000 */
.L_x_15270:
        /* <DEDUP_REMOVED lines=11> */
.L_x_15271:
[----:B------:R-:W-:Y:S01]  /*134e0*/  MOV R13, R10 ;  /* 0x0000000a000d7202 */ /* 0x000fe20000000f00 */
[----:B------:R-:W-:Y:S02]  /*134f0*/  IMAD.MOV.U32 R12, RZ, RZ, 0x4 ;  /* 0x00000004ff0c7424 */ /* 0x000fe400078e00ff */
[----:B------:R-:W-:-:S07]  /*13500*/  IMAD.MOV.U32 R2, RZ, RZ, R14 ;  /* 0x000000ffff027224 */ /* 0x000fce00078e000e */
[----:B------:R-:W-:Y:S05]  /*13510*/  WARPSYNC.COLLECTIVE R15, `(.L_x_15272) ;  /* 0x000000000f087348 */ /* 0x000fea0003c00000 */
[----:B------:R0:W1:Y:S02]  /*13520*/  SHFL.IDX P6, R14, R13, R12, R11 ;  /* 0x0000000c0d0e7389 */ /* 0x00006400000c000b */
[----:B01----:R-:W-:Y:S01]  /*13530*/  ENDCOLLECTIVE ;  /* 0x000000000000791b */ /* 0x003fe20003800000 */
.L_x_15272:
        /* <DEDUP_REMOVED lines=11> */
.L_x_15273:
[----:B------:R-:W-:Y:S02]  /*135f0*/  IMAD.MOV.U32 R13, RZ, RZ, R10 ;  /* 0x000000ffff0d7224 */ /* 0x000fe400078e000a */
[----:B------:R-:W-:Y:S02]  /*13600*/  IMAD.MOV.U32 R12, RZ, RZ, 0x5 ;  /* 0x00000005ff0c7424 */ /* 0x000fe400078e00ff */
[----:B------:R-:W-:-:S07]  /*13610*/  IMAD.MOV.U32 R2, RZ, RZ, R14 ;  /* 0x000000ffff027224 */ /* 0x000fce00078e000e */
[----:B------:R-:W-:Y:S05]  /*13620*/  WARPSYNC.COLLECTIVE R15, `(.L_x_15274) ;  /* 0x000000000f087348 */ /* 0x000fea0003c00000 */
[----:B------:R0:W1:Y:S02]  /*13630*/  SHFL.IDX P6, R14, R13, R12, R11 ;  /* 0x0000000c0d0e7389 */ /* 0x00006400000c000b */
[----:B01----:R-:W-:Y:S01]  /*13640*/  ENDCOLLECTIVE ;  /* 0x000000000000791b */ /* 0x003fe20003800000 */
.L_x_15274:
[----:B------:R-:W-:-:S04]  /*13650*/  IADD3 R2, P0, R2, R7, RZ ;  /* 0x0000000702027210 */ /* 0x000fc80007f1e0ff */
[----:B------:R-:W-:-:S05]  /*13660*/  IADD3.X R3, RZ, R3, RZ, P0, !PT ;  /* 0x00000003ff037210 */ /* 0x000fca00007fe4ff */
        /* <DEDUP_REMOVED lines=9> */
.L_x_15275:
[----:B------:R-:W-:Y:S02]  /*13700*/  IMAD.MOV.U32 R13, RZ, RZ, R10 ;  /* 0x000000ffff0d7224 */ /* 0x000fe400078e000a */
[----:B------:R-:W-:Y:S01]  /*13710*/  IMAD.MOV.U32 R12, RZ, RZ, 0x6 ;  /* 0x00000006ff0c7424 */ /* 0x000fe200078e00ff */
[----:B------:R-:W-:-:S07]  /*13720*/  MOV R2, R14 ;  /* 0x0000000e00027202 */ /* 0x000fce0000000f00 */
[----:B------:R-:W-:Y:S05]  /*13730*/  WARPSYNC.COLLECTIVE R15, `(.L_x_15276) ;  /* 0x000000000f087348 */ /* 0x000fea0003c00000 */
[----:B------:R0:W1:Y:S02]  /*13740*/  SHFL.IDX P6, R14, R13, R12, R11 ;  /* 0x0000000c0d0e7389 */ /* 0x00006400000c000b */
[----:B01----:R-:W-:Y:S01]  /*13750*/  ENDCOLLECTIVE ;  /* 0x000000000000791b */ /* 0x003fe20003800000 */
.L_x_15276:
[----:B------:R-:W-:-:S05]  /*13760*/  IADD3 R2, P0, R2, R7, RZ ;  /* 0x0000000702027210 */ /* 0x000fca0007f1e0ff */
[----:B------:R-:W-:-:S05]  /*13770*/  IMAD.X R3, RZ, RZ, R3, P0 ;  /* 0x000000ffff037224 */ /* 0x000fca00000e0603 */
        /* <DEDUP_REMOVED lines=9> */
.L_x_15277:
[----:B------:R-:W-:Y:S02]  /*13810*/  IMAD.MOV.U32 R13, RZ, RZ, R10 ;  /* 0x000000ffff0d7224 */ /* 0x000fe400078e000a */
[----:B------:R-:W-:Y:S02]  /*13820*/  IMAD.MOV.U32 R12, RZ, RZ, 0x7 ;  /* 0x00000007ff0c7424 */ /* 0x000fe400078e00ff */
[----:B------:R-:W-:-:S07]  /*13830*/  IMAD.MOV.U32 R2, RZ, RZ, R14 ;  /* 0x000000ffff027224 */ /* 0x000fce00078e000e */
[----:B------:R-:W-:Y:S05]  /*13840*/  WARPSYNC.COLLECTIVE R15, `(.L_x_15278) ;  /* 0x000000000f087348 */ /* 0x000fea0003c00000 */
[----:B------:R0:W1:Y:S02]  /*13850*/  SHFL.IDX P6, R14, R13, R12, R11 ;  /* 0x0000000c0d0e7389 */ /* 0x00006400000c000b */
[----:B01----:R-:W-:Y:S01]  /*13860*/  ENDCOLLECTIVE ;  /* 0x000000000000791b */ /* 0x003fe20003800000 */
.L_x_15278:
        /* <DEDUP_REMOVED lines=11> */
.L_x_15279:
[----:B------:R-:W-:Y:S01]  /*13920*/  IMAD.MOV.U32 R2, RZ, RZ, R14 ;  /* 0x000000ffff027224 */ /* 0x000fe200078e000e */
[----:B------:R-:W-:Y:S06]  /*13930*/  BRA `(.L_x_15280) ;  /* 0xffffffb800407947 */ /* 0x000fec000383ffff */
.L_x_15173:
[----:B-1----:R1:W2:Y:S02]  /*13940*/  SYNCS.PHASECHK.TRANS64.TRYWAIT P0, [R5+URZ+0x16860], R2 ;  /* 0x01686002050075a7 */ /* 0x0022a4000800017f */
[----:B--2---:R-:W-:Y:S05]  /*13950*/  @!P0 NANOSLEEP.SYNCS 0x989680 ;  /* 0x009896800000895d */ /* 0x004fea0003900000 */
[----:B------:R-:W2:Y:S02]  /*13960*/  @!P0 SYNCS.PHASECHK.TRANS64 P0, [R5+URZ+0x16860], R2 ;  /* 0x01686002050085a7 */ /* 0x000ea4000800007f */
[----:B--2---:R-:W-:Y:S05]  /*13970*/  @!P0 BRA `(.L_x_15173) ;  /* 0xfffffffc00f08947 */ /* 0x004fea000383ffff */
[----:B------:R-:W-:Y:S05]  /*13980*/  BRA `(.L_x_15281) ;  /* 0xffffffb800987947 */ /* 0x000fea000383ffff */
.L_x_15174:
        /* <DEDUP_REMOVED lines=8> */
.L_x_15283:
[----:B------:R-:W-:Y:S05]  /*13a10*/  BSYNC B1 ;  /* 0x0000000000017941 */ /* 0x000fea0003800000 */
.L_x_15282:
[----:B------:R-:W-:Y:S01]  /*13a20*/  IMAD.MOV.U32 R13, RZ, RZ, R23 ;  /* 0x000000ffff0d7224 */ /* 0x000fe200078e0017 */
[----:B------:R-:W-:Y:S01]  /*13a30*/  MOV R11, 0x181f ;  /* 0x0000181f000b7802 */ /* 0x000fe20000000f00 */
[----:B------:R-:W-:Y:S01]  /*13a40*/  IMAD.MOV.U32 R12, RZ, RZ, RZ ;  /* 0x000000ffff0c7224 */ /* 0x000fe200078e00ff */
[----:B------:R-:W-:Y:S01]  /*13a50*/  ISETP.LT.OR P2, PT, R8, 0x1, P1 ;  /* 0x000000010800780c */ /* 0x000fe20000f41670 */
[----:B------:R-:W-:Y:S02]  /*13a60*/  IMAD.MOV.U32 R15, RZ, RZ, -0x1 ;  /* 0xffffffffff0f7424 */ /* 0x000fe400078e00ff */
[----:B------:R-:W-:Y:S02]  /*13a70*/  IMAD.MOV.U32 R3, RZ, RZ, R14 ;  /* 0x000000ffff037224 */ /* 0x000fe400078e000e */
[----:B------:R-:W-:-:S08]  /*13a80*/  IMAD R6, R6, 0x2, R22 ;  /* 0x0000000206067824 */ /* 0x000fd000078e0216 */
[----:B------:R-:W-:Y:S05]  /*13a90*/  WARPSYNC.COLLECTIVE R15, `(.L_x_15284) ;  /* 0x000000000f087348 */ /* 0x000fea0003c00000 */
[----:B------:R0:W1:Y:S02]  /*13aa0*/  SHFL.IDX P6, R14, R13, R12, R11 ;  /* 0x0000000c0d0e7389 */ /* 0x00006400000c000b */
[----:B01----:R-:W-:Y:S01]  /*13ab0*/  ENDCOLLECTIVE ;  /* 0x000000000000791b */ /* 0x003fe20003800000 */
.L_x_15284:
[----:B------:R-:W-:Y:S01]  /*13ac0*/  MOV R13, R24 ;  /* 0x00000018000d7202 */ /* 0x000fe20000000f00 */
[----:B------:R-:W-:Y:S02]  /*13ad0*/  IMAD.MOV.U32 R12, RZ, RZ, 0x1 ;  /* 0x00000001ff0c7424 */ /* 0x000fe400078e00ff */
[----:B------:R-:W-:-:S07]  /*13ae0*/  IMAD.MOV.U32 R2, RZ, RZ, R14 ;  /* 0x000000ffff027224 */ /* 0x000fce00078e000e */
[----:B------:R-:W-:Y:S05]  /*13af0*/  WARPSYNC.COLLECTIVE R15, `(.L_x_15285) ;  /* 0x000000000f087348 */ /* 0x000fea0003c00000 */
[----:B------:R0:W1:Y:S02]  /*13b00*/  SHFL.IDX P6, R14, R13, R12, R11 ;  /* 0x0000000c0d0e7389 */ /* 0x00006400000c000b */
[----:B01----:R-:W-:Y:S01]  /*13b10*/  ENDCOLLECTIVE ;  /* 0x000000000000791b */ /* 0x003fe20003800000 */
.L_x_15285:
        /* <DEDUP_REMOVED lines=12> */
.L_x_15286:
[----:B------:R-:W-:Y:S02]  /*13be0*/  IMAD.MOV.U32 R13, RZ, RZ, R24 ;  /* 0x000000ffff0d7224 */ /* 0x000fe400078e0018 */
[----:B------:R-:W-:Y:S02]  /*13bf0*/  IMAD.MOV.U32 R12, RZ, RZ, 0x2 ;  /* 0x00000002ff0c7424 */ /* 0x000fe400078e00ff */
[----:B------:R-:W-:-:S07]  /*13c00*/  IMAD.MOV.U32 R2, RZ, RZ, R14 ;  /* 0x000000ffff027224 */ /* 0x000fce00078e000e */
[----:B------:R-:W-:Y:S05]  /*13c10*/  WARPSYNC.COLLECTIVE R15, `(.L_x_15287) ;  /* 0x000000000f087348 */ /* 0x000fea0003c00000 */
[----:B------:R0:W1:Y:S02]  /*13c20*/  SHFL.IDX P6, R14, R13, R12, R11 ;  /* 0x0000000c0d0e7389 */ /* 0x00006400000c000b */
[----:B01----:R-:W-:Y:S01]  /*13c30*/  ENDCOLLECTIVE ;  /* 0x000000000000791b */ /* 0x003fe20003800000 */
.L_x_15287:
        /* <DEDUP_REMOVED lines=12> */
.L_x_15288:
[----:B------:R-:W-:Y:S02]  /*13d00*/  IMAD.MOV.U32 R13, RZ, RZ, R24 ;  /* 0x000000ffff0d7224 */ /* 0x000fe400078e0018 */
[----:B------:R-:W-:Y:S01]  /*13d10*/  IMAD.MOV.U32 R12, RZ, RZ, 0x3 ;  /* 0x00000003ff0c7424 */ /* 0x000fe200078e00ff */
[----:B------:R-:W-:-:S07]  /*13d20*/  MOV R2, R14 ;  /* 0x0000000e00027202 */ /* 0x000fce0000000f00 */
[----:B------:R-:W-:Y:S05]  /*13d30*/  WARPSYNC.COLLECTIVE R15, `(.L_x_15289) ;  /* 0x000000000f087348 */ /* 0x000fea0003c00000 */
[----:B------:R0:W1:Y:S02]  /*13d40*/  SHFL.IDX P6, R14, R13, R12, R11 ;  /* 0x0000000c0d0e7389 */ /* 0x00006400000c000b */
[----:B01----:R-:W-:Y:S01]  /*13d50*/  ENDCOLLECTIVE ;  /* 0x000000000000791b */ /* 0x003fe20003800000 */
.L_x_15289:
        /* <DEDUP_REMOVED lines=12> */
.L_x_15290:
[----:B------:R-:W-:Y:S02]  /*13e20*/  IMAD.MOV.U32 R13, RZ, RZ, R24 ;  /* 0x000000ffff0d7224 */ /* 0x000fe400078e0018 */
[----:B------:R-:W-:Y:S02]  /*13e30*/  IMAD.MOV.U32 R12, RZ, RZ, 0x4 ;  /* 0x00000004ff0c7424 */ /* 0x000fe400078e00ff */
[----:B------:R-:W-:-:S07]  /*13e40*/  IMAD.MOV.U32 R2, RZ, RZ, R14 ;  /* 0x000000ffff027224 */ /* 0x000fce00078e000e */
[----:B------:R-:W-:Y:S05]  /*13e50*/  WARPSYNC.COLLECTIVE R15, `(.L_x_15291) ;  /* 0x000000000f087348 */ /* 0x000fea0003c00000 */
[----:B------:R0:W1:Y:S02]  /*13e60*/  SHFL.IDX P6, R14, R13, R12, R11 ;  /* 0x0000000c0d0e7389 */ /* 0x00006400000c000b */
[----:B01----:R-:W-:Y:S01]  /*13e70*/  ENDCOLLECTIVE ;  /* 0x000000000000791b */ /* 0x003fe20003800000 */
.L_x_15291:
[----:B------:R-:W-:-:S05]  /*13e80*/  IADD3 R2, P0, R2, R7, RZ ;  /* 0x0000000702027210 */ /* 0x000fca0007f1e0ff */
[----:B------:R-:W-:-:S05]  /*13e90*/  IMAD.X R3, RZ, RZ, R3, P0 ;  /* 0x000000ffff037224 */ /* 0x000fca00000e0603 */
[----:B------:R-:W-:Y:S01]  /*13ea0*/  @!PT LDS RZ, [RZ] ;  /* 0x00000000fffff984 */ /* 0x000fe20000000800 */
[----:B------:R-:W-:Y:S01]  /*13eb0*/  @!PT LDS RZ, [RZ] ;  /* 0x00000000fffff984 */ /* 0x000fe20000000800 */
[----:B------:R-:W-:Y:S01]  /*13ec0*/  @!PT LDS RZ, [RZ] ;  /* 0x00000000fffff984 */ /* 0x000fe20000000800 */
[----:B------:R0:W-:Y:S01]  /*13ed0*/  LDGSTS.E.BYPASS.LTC128B.128 [R6+0x1c00], desc[UR52][R2.64], !P2 ;  /* 0x01c0000002067fae */ /* 0x0001e2000d101d74 */
[----:B------:R-:W-:Y:S01]  /*13ee0*/  IMAD.MOV.U32 R13, RZ, RZ, R23 ;  /* 0x000000ffff0d7224 */ /* 0x000fe200078e0017 */
[----:B------:R-:W-:Y:S02]  /*13ef0*/  ISETP.LT.OR P2, PT, R8, 0x41, P1 ;  /* 0x000000410800780c */ /* 0x000fe40000f41670 */
[----:B0-----:R-:W-:-:S11]  /*13f00*/  MOV R3, R14 ;  /* 0x0000000e00037202 */ /* 0x001fd60000000f00 */
[----:B------:R-:W-:Y:S05]  /*13f10*/  WARPSYNC.COLLECTIVE R15, `(.L_x_15292) ;  /* 0x000000000f087348 */ /* 0x000fea0003c00000 */
[----:B------:R0:W1:Y:S02]  /*13f20*/  SHFL.IDX P6, R14, R13, R12, R11 ;  /* 0x0000000c0d0e7389 */ /* 0x00006400000c000b */
[----:B01----:R-:W-:Y:S01]  /*13f30*/  ENDCOLLECTIVE ;  /* 0x000000000000791b */ /* 0x003fe20003800000 */
.L_x_15292:
[----:B------:R-:W-:Y:S01]  /*13f40*/  IMAD.MOV.U32 R13, RZ, RZ, R24 ;  /* 0x000000ffff0d7224 */ /* 0x000fe200078e0018 */
[----:B------:R-:W-:Y:S01]  /*13f50*/  MOV R12, 0x5 ;  /* 0x00000005000c7802 */ /* 0x000fe20000000f00 */
[----:B------:R-:W-:-:S07]  /*13f60*/  IMAD.MOV.U32 R2, RZ, RZ, R14 ;  /* 0x000000ffff027224 */ /* 0x000fce00078e000e */
[----:B------:R-:W-:Y:S05]  /*13f70*/  WARPSYNC.COLLECTIVE R15, `(.L_x_15293) ;  /* 0x000000000f087348 */ /* 0x000fea0003c00000 */
[----:B------:R0:W1:Y:S02]  /*13f80*/  SHFL.IDX P6, R14, R13, R12, R11 ;  /* 0x0000000c0d0e7389 */ /* 0x00006400000c000b */
[----:B01----:R-:W-:Y:S01]  /*13f90*/  ENDCOLLECTIVE ;  /* 0x000000000000791b */ /* 0x003fe20003800000 */
.L_x_15293:
        /* <DEDUP_REMOVED lines=12> */
.L_x_15294:
[----:B------:R-:W-:Y:S01]  /*14060*/  MOV R13, R24 ;  /* 0x00000018000d7202 */ /* 0x000fe20000000f00 */
[----:B------:R-:W-:Y:S02]  /*14070*/  IMAD.MOV.U32 R12, RZ, RZ, 0x6 ;  /* 0x00000006ff0c7424 */ /* 0x000fe400078e00ff */
[----:B------:R-:W-:-:S07]  /*14080*/  IMAD.MOV.U32 R2, RZ, RZ, R14 ;  /* 0x000000ffff027224 */ /* 0x000fce00078e000e */
[----:B------:R-:W-:Y:S05]  /*14090*/  WARPSYNC.COLLECTIVE R15, `(.L_x_15295) ;  /* 0x000000000f087348 */ /* 0x000fea0003c00000 */
[----:B------:R0:W1:Y:S02]  /*140a0*/  SHFL.IDX P6, R14, R13, R12, R11 ;  /* 0x0000000c0d0e7389 */ /* 0x00006400000c000b */
[----:B01----:R-:W-:Y:S01]  /*140b0*/  ENDCOLLECTIVE ;  /* 0x000000000000791b */ /* 0x003fe20003800000 */
.L_x_15295:
        /* <DEDUP_REMOVED lines=12> */
.L_x_15296:
[----:B------:R-:W-:Y:S02]  /*14180*/  IMAD.MOV.U32 R13, RZ, RZ, R24 ;  /* 0x000000ffff0d7224 */ /* 0x000fe400078e0018 */
[----:B------:R-:W-:Y:S02]  /*14190*/  IMAD.MOV.U32 R12, RZ, RZ, 0x7 ;  /* 0x00000007ff0c7424 */ /* 0x000fe400078e00ff */
[----:B------:R-:W-:-:S07]  /*141a0*/  IMAD.MOV.U32 R2, RZ, RZ, R14 ;  /* 0x000000ffff027224 */ /* 0x000fce00078e000e */
[----:B------:R-:W-:Y:S05]  /*141b0*/  WARPSYNC.COLLECTIVE R15, `(.L_x_15297) ;  /* 0x000000000f087348 */ /* 0x000fea0003c00000 */
[----:B------:R0:W1:Y:S02]  /*141c0*/  SHFL.IDX P6, R14, R13, R12, R11 ;  /* 0x0000000c0d0e7389 */ /* 0x00006400000c000b */
[----:B01----:R-:W-:Y:S01]  /*141d0*/  ENDCOLLECTIVE ;  /* 0x000000000000791b */ /* 0x003fe20003800000 */
.L_x_15297:
[----:B------:R-:W-:-:S04]  /*141e0*/  IADD3 R2, P0, R2, R7, RZ ;  /* 0x0000000702027210 */ /* 0x000fc80007f1e0ff */
[----:B------:R-:W-:-:S05]  /*141f0*/  IADD3.X R3, RZ, R3, RZ, P0, !PT ;  /* 0x00000003ff037210 */ /* 0x000fca00007fe4ff */
        /* <DEDUP_REMOVED lines=9> */
.L_x_15298:
[----:B------:R-:W-:Y:S01]  /*14290*/  MOV R2, R14 ;  /* 0x0000000e00027202 */ /* 0x000fe20000000f00 */
[----:B------:R-:W-:Y:S06]  /*142a0*/  BRA `(.L_x_15299) ;  /* 0xffffffb400447947 */ /* 0x000fec000383ffff */
.L_x_15182:
[----:B0-----:R0:W1:Y:S02]  /*142b0*/  SYNCS.PHASECHK.TRANS64.TRYWAIT P0, [R0+URZ+0x16860], R3 ;  /* 0x01686003000075a7 */ /* 0x001064000800017f */
[----:B-1----:R-:W-:Y:S05]  /*142c0*/  @!P0 NANOSLEEP.SYNCS 0x989680 ;  /* 0x009896800000895d */ /* 0x002fea0003900000 */
[----:B------:R-:W1:Y:S02]  /*142d0*/  @!P0 SYNCS.PHASECHK.TRANS64 P0, [R0+URZ+0x16860], R3 ;  /* 0x01686003000085a7 */ /* 0x000e64000800007f */
[----:B-1----:R-:W-:Y:S05]  /*142e0*/  @!P0 BRA `(.L_x_15182) ;  /* 0xfffffffc00f08947 */ /* 0x002fea000383ffff */
[----:B------:R-:W-:Y:S05]  /*142f0*/  BRA `(.L_x_15300) ;  /* 0xffffffb800607947 */ /* 0x000fea000383ffff */
.L_x_15183:
        /* <DEDUP_REMOVED lines=8> */
.L_x_15302:
[----:B------:R-:W-:Y:S05]  /*14380*/  BSYNC B0 ;  /* 0x0000000000007941 */ /* 0x000fea0003800000 */
.L_x_15301:
        /* <DEDUP_REMOVED lines=10> */
.L_x_15303:
        /* <DEDUP_REMOVED lines=9> */
.L_x_15304:
        /* <DEDUP_REMOVED lines=11> */
.L_x_15305:
[----:B------:R-:W-:Y:S01]  /*14570*/  IMAD.MOV.U32 R13, RZ, RZ, R24 ;  /* 0x000000ffff0d7224 */ /* 0x000fe200078e0018 */
[----:B------:R-:W-:Y:S01]  /*14580*/  MOV R12, 0x2 ;  /* 0x00000002000c7802 */ /* 0x000fe20000000f00 */
[----:B------:R-:W-:-:S07]  /*14590*/  IMAD.MOV.U32 R9, RZ, RZ, R14 ;  /* 0x000000ffff097224 */ /* 0x000fce00078e000e */
[----:B------:R-:W-:Y:S05]  /*145a0*/  WARPSYNC.COLLECTIVE R15, `(.L_x_15306) ;  /* 0x000000000f087348 */ /* 0x000fea0003c00000 */
[----:B------:R0:W1:Y:S02]  /*145b0*/  SHFL.IDX P6, R14, R13, R12, R11 ;  /* 0x0000000c0d0e7389 */ /* 0x00006400000c000b */
[----:B01----:R-:W-:Y:S01]  /*145c0*/  ENDCOLLECTIVE ;  /* 0x000000000000791b */ /* 0x003fe20003800000 */
.L_x_15306:
        /* <DEDUP_REMOVED lines=12> */
.L_x_15307:
[----:B------:R-:W-:Y:S01]  /*14690*/  MOV R13, R24 ;  /* 0x00000018000d7202 */ /* 0x000fe20000000f00 */
[----:B------:R-:W-:Y:S02]  /*146a0*/  IMAD.MOV.U32 R12, RZ, RZ, 0x3 ;  /* 0x00000003ff0c7424 */ /* 0x000fe400078e00ff */
[----:B------:R-:W-:-:S07]  /*146b0*/  IMAD.MOV.U32 R10, RZ, RZ, R14 ;  /* 0x000000ffff0a7224 */ /* 0x000fce00078e000e */
[----:B------:R-:W-:Y:S05]  /*146c0*/  WARPSYNC.COLLECTIVE R15, `(.L_x_15308) ;  /* 0x000000000f087348 */ /* 0x000fea0003c00000 */
[----:B------:R0:W1:Y:S02]  /*146d0*/  SHFL.IDX P6, R14, R13, R12, R11 ;  /* 0x0000000c0d0e7389 */ /* 0x00006400000c000b */
[----:B01----:R-:W-:Y:S01]  /*146e0*/  ENDCOLLECTIVE ;  /* 0x000000000000791b */ /* 0x003fe20003800000 */
.L_x_15308:
        /* <DEDUP_REMOVED lines=12> */
.L_x_15309:
[----:B------:R-:W-:Y:S02]  /*147b0*/  IMAD.MOV.U32 R13, RZ, RZ, R24 ;  /* 0x000000ffff0d7224 */ /* 0x000fe400078e0018 */
[----:B------:R-:W-:Y:S02]  /*147c0*/  IMAD.MOV.U32 R12, RZ, RZ, 0x4 ;  /* 0x00000004ff0c7424 */ /* 0x000fe400078e00ff */
[----:B------:R-:W-:-:S07]  /*147d0*/  IMAD.MOV.U32 R9, RZ, RZ, R14 ;  /* 0x000000ffff097224 */ /* 0x000fce00078e000e */
[----:B------:R-:W-:Y:S05]  /*147e0*/  WARPSYNC.COLLECTIVE R15, `(.L_x_15310) ;  /* 0x000000000f087348 */ /* 0x000fea0003c00000 */
[----:B------:R0:W1:Y:S02]  /*147f0*/  SHFL.IDX P6, R14, R13, R12, R11 ;  /* 0x0000000c0d0e7389 */ /* 0x00006400000c000b */
[----:B01----:R-:W-:Y:S01]  /*14800*/  ENDCOLLECTIVE ;  /* 0x000000000000791b */ /* 0x003fe20003800000 */
.L_x_15310:
        /* <DEDUP_REMOVED lines=12> */
.L_x_15311:
[----:B------:R-:W-:Y:S02]  /*148d0*/  IMAD.MOV.U32 R13, RZ, RZ, R24 ;  /* 0x000000ffff0d7224 */ /* 0x000fe400078e0018 */
[----:B------:R-:W-:Y:S01]  /*148e0*/  IMAD.MOV.U32 R12, RZ, RZ, 0x5 ;  /* 0x00000005ff0c7424 */ /* 0x000fe200078e00ff */
[----:B------:R-:W-:-:S07]  /*148f0*/  MOV R10, R14 ;  /* 0x0000000e000a7202 */ /* 0x000fce0000000f00 */
[----:B------:R-:W-:Y:S05]  /*14900*/  WARPSYNC.COLLECTIVE R15, `(.L_x_15312) ;  /* 0x000000000f087348 */ /* 0x000fea0003c00000 */
[----:B------:R0:W1:Y:S02]  /*14910*/  SHFL.IDX P6, R14, R13, R12, R11 ;  /* 0x0000000c0d0e7389 */ /* 0x00006400000c000b */
[----:B01----:R-:W-:Y:S01]  /*14920*/  ENDCOLLECTIVE ;  /* 0x000000000000791b */ /* 0x003fe20003800000 */
.L_x_15312:
        /* <DEDUP_REMOVED lines=12> */
.L_x_15313:
[----:B------:R-:W-:Y:S02]  /*149f0*/  IMAD.MOV.U32 R13, RZ, RZ, R24 ;  /* 0x000000ffff0d7224 */ /* 0x000fe400078e0018 */
[----:B------:R-:W-:Y:S02]  /*14a00*/  IMAD.MOV.U32 R12, RZ, RZ, 0x6 ;  /* 0x00000006ff0c7424 */ /* 0x000fe400078e00ff */
[----:B------:R-:W-:-:S07]  /*14a10*/  IMAD.MOV.U32 R9, RZ, RZ, R14 ;  /* 0x000000ffff097224 */ /* 0x000fce00078e000e */
[----:B------:R-:W-:Y:S05]  /*14a20*/  WARPSYNC.COLLECTIVE R15, `(.L_x_15314) ;  /* 0x000000000f087348 */ /* 0x000fea0003c00000 */
[----:B------:R0:W1:Y:S02]  /*14a30*/  SHFL.IDX P6, R14, R13, R12, R11 ;  /* 0x0000000c0d0e7389 */ /* 0x00006400000c000b */
[----:B01----:R-:W-:Y:S01]  /*14a40*/  ENDCOLLECTIVE ;  /* 0x000000000000791b */ /* 0x003fe20003800000 */
.L_x_15314:
        /* <DEDUP_REMOVED lines=8> */
[----:B------:R-:W-:-:S11]  /*14ad0*/  MOV R8, R14 ;  /* 0x0000000e00087202 */ /* 0x000fd60000000f00 */
[----:B0-----:R-:W-:Y:S05]  /*14ae0*/  WARPSYNC.COLLECTIVE R15, `(.L_x_15315) ;  /* 0x000000000f087348 */ /* 0x001fea0003c00000 */
[----:B------:R1:W2:Y:S02]  /*14af0*/  SHFL.IDX P6, R14, R13, R12, R11 ;  /* 0x0000000c0d0e7389 */ /* 0x0002a400000c000b */
[----:B012---:R-:W-:Y:S01]  /*14b00*/  ENDCOLLECTIVE ;  /* 0x000000000000791b */ /* 0x007fe20003800000 */
.L_x_15315:
[----:B------:R-:W-:Y:S02]  /*14b10*/  IMAD.MOV.U32 R13, RZ, RZ, R24 ;  /* 0x000000ffff0d7224 */ /* 0x000fe400078e0018 */
[----:B------:R-:W-:Y:S01]  /*14b20*/  IMAD.MOV.U32 R12, RZ, RZ, 0x7 ;  /* 0x00000007ff0c7424 */ /* 0x000fe200078e00ff */
[----:B------:R-:W-:-:S13]  /*14b30*/  IADD3 R2, P1, R14, R5, RZ ;  /* 0x000000050e027210 */ /* 0x000fda0007f3e0ff */
[----:B------:R-:W-:Y:S05]  /*14b40*/  WARPSYNC.COLLECTIVE R15, `(.L_x_15316) ;  /* 0x000000000f087348 */ /* 0x000fea0003c00000 */
[----:B------:R0:W1:Y:S02]  /*14b50*/  SHFL.IDX P6, R14, R13, R12, R11 ;  /* 0x0000000c0d0e7389 */ /* 0x00006400000c000b */
[----:B01----:R-:W-:Y:S01]  /*14b60*/  ENDCOLLECTIVE ;  /* 0x000000000000791b */ /* 0x003fe20003800000 */
.L_x_15316:
        /* <DEDUP_REMOVED lines=10> */
.L_x_15317:
[----:B------:R-:W-:Y:S05]  /*14c10*/  BRA `(.L_x_15318) ;  /* 0xffffffb400107947 */ /* 0x000fea000383ffff */
.L_x_15188:
        /* <DEDUP_REMOVED lines=8> */
.L_x_15320:
[----:B------:R-:W-:Y:S05]  /*14ca0*/  BSYNC B0 ;  /* 0x0000000000007941 */ /* 0x000fea0003800000 */
.L_x_15319:
        /* <DEDUP_REMOVED lines=9> */
.L_x_15321:
        /* <DEDUP_REMOVED lines=18> */
.L_x_15322:
[----:B------:R-:W-:Y:S01]  /*14e60*/  IMAD.MOV.U32 R12, RZ, RZ, 0x2 ;  /* 0x00000002ff0c7424 */ /* 0x000fe200078e00ff */
[----:B------:R-:W-:-:S05]  /*14e70*/  SEL R4, R14, RZ, P1 ;  /* 0x000000ff0e047207 */ /* 0x000fca0000800000 */
[----:B------:R-:W-:-:S04]  /*14e80*/  IMAD.IADD R4, R17, 0x1, R4 ;  /* 0x0000000111047824 */ /* 0x000fc800078e0204 */
[----:B------:R-:W-:-:S07]  /*14e90*/  IMAD.MOV.U32 R13, RZ, RZ, R4 ;  /* 0x000000ffff0d7224 */ /* 0x000fce00078e0004 */
[----:B------:R-:W-:Y:S05]  /*14ea0*/  WARPSYNC.COLLECTIVE R15, `(.L_x_15323) ;  /* 0x000000000f087348 */ /* 0x000fea0003c00000 */
[----:B------:R0:W1:Y:S02]  /*14eb0*/  SHFL.UP P6, R14, R13, R12, R11 ;  /* 0x0400000c0d0e7389 */ /* 0x00006400000c000b */
[----:B01----:R-:W-:Y:S01]  /*14ec0*/  ENDCOLLECTIVE ;  /* 0x000000000000791b */ /* 0x003fe20003800000 */
.L_x_15323:
[----:B------:R-:W-:Y:S01]  /*14ed0*/  IMAD.MOV.U32 R12, RZ, RZ, 0x4 ;  /* 0x00000004ff0c7424 */ /* 0x000fe200078e00ff */
[----:B------:R-:W-:-:S04]  /*14ee0*/  SEL R3, R14, RZ, P2 ;  /* 0x000000ff0e037207 */ /* 0x000fc80001000000 */
[----:B------:R-:W-:-:S05]  /*14ef0*/  IADD3 R6, R4, R3, RZ ;  /* 0x0000000304067210 */ /* 0x000fca0007ffe0ff */
[----:B------:R-:W-:-:S07]  /*14f00*/  IMAD.MOV.U32 R13, RZ, RZ, R6 ;  /* 0x000000ffff0d7224 */ /* 0x000fce00078e0006 */
[----:B------:R-:W-:Y:S05]  /*14f10*/  WARPSYNC.COLLECTIVE R15, `(.L_x_15324) ;  /* 0x000000000f087348 */ /* 0x000fea0003c00000 */
[----:B------:R0:W1:Y:S02]  /*14f20*/  SHFL.UP P6, R14, R13, R12, R11 ;  /* 0x0400000c0d0e7389 */ /* 0x00006400000c000b */
[----:B01----:R-:W-:Y:S01]  /*14f30*/  ENDCOLLECTIVE ;  /* 0x000000000000791b */ /* 0x003fe20003800000 */
.L_x_15324:
[----:B------:R-:W-:Y:S02]  /*14f40*/  MOV R12, 0x8 ;  /* 0x00000008000c7802 */ /* 0x000fe40000000f00 */
[----:B------:R-:W-:-:S05]  /*14f50*/  SEL R3, R14, RZ, P3 ;  /* 0x000000ff0e037207 */ /* 0x000fca0001800000 */
[----:B------:R-:W-:-:S04]  /*14f60*/  IMAD.IADD R2, R6, 0x1, R3 ;  /* 0x0000000106027824 */ /* 0x000fc800078e0203 */
[----:B------:R-:W-:-:S07]  /*14f70*/  IMAD.MOV.U32 R13, RZ, RZ, R2 ;  /* 0x000000ffff0d7224 */ /* 0x000fce00078e0002 */
[----:B------:R-:W-:Y:S05]  /*14f80*/  WARPSYNC.COLLECTIVE R15, `(.L_x_15325) ;  /* 0x000000000f087348 */ /* 0x000fea0003c00000 */
[----:B------:R0:W1:Y:S02]  /*14f90*/  SHFL.UP P6, R14, R13, R12, R11 ;  /* 0x0400000c0d0e7389 */ /* 0x00006400000c000b */
[----:B01----:R-:W-:Y:S01]  /*14fa0*/  ENDCOLLECTIVE ;  /* 0x000000000000791b */ /* 0x003fe20003800000 */
.L_x_15325:
[----:B------:R-:W-:Y:S01]  /*14fb0*/  IMAD.MOV.U32 R12, RZ, RZ, 0x10 ;  /* 0x00000010ff0c7424 */ /* 0x000fe200078e00ff */
[----:B------:R-:W-:-:S05]  /*14fc0*/  SEL R3, R14, RZ, P4 ;  /* 0x000000ff0e037207 */ /* 0x000fca0002000000 */
[----:B------:R-:W-:-:S04]  /*14fd0*/  IMAD.IADD R3, R2, 0x1, R3 ;  /* 0x0000000102037824 */ /* 0x000fc800078e0203 */
[----:B------:R-:W-:-:S07]  /*14fe0*/  IMAD.MOV.U32 R13, RZ, RZ, R3 ;  /* 0x000000ffff0d7224 */ /* 0x000fce00078e0003 */
[----:B------:R-:W-:Y:S05]  /*14ff0*/  WARPSYNC.COLLECTIVE R15, `(.L_x_15326) ;  /* 0x000000000f087348 */ /* 0x000fea0003c00000 */
[----:B------:R0:W1:Y:S02]  /*15000*/  SHFL.UP P6, R14, R13, R12, R11 ;  /* 0x0400000c0d0e7389 */ /* 0x00006400000c000b */
[----:B01----:R-:W-:Y:S01]  /*15010*/  ENDCOLLECTIVE ;  /* 0x000000000000791b */ /* 0x003fe20003800000 */
.L_x_15326:
        /* <DEDUP_REMOVED lines=8> */
.L_x_15327:
[----:B------:R-:W-:Y:S05]  /*150a0*/  BRA `(.L_x_15328) ;  /* 0xffffffb400187947 */ /* 0x000fea000383ffff */
.L_x_15193:
[----:B------:R-:W-:Y:S01]  /*150b0*/  BSSY B0, `(.L_x_15329) ;  /* 0x0000008000007945 */ /* 0x000fe20003800000 */
[----:B-----5:R-:W-:Y:S01]  /*150c0*/  IMAD.MOV.U32 R13, RZ, RZ, R17 ;  /* 0x000000ffff0d7224 */ /* 0x020fe200078e0011 */
[----:B------:R-:W-:Y:S01]  /*150d0*/  MOV R11, RZ ;  /* 0x000000ff000b7202 */ /* 0x000fe20000000f00 */
[----:B------:R-:W-:Y:S02]  /*150e0*/  IMAD.MOV.U32 R12, RZ, RZ, 0x1 ;  /* 0x00000001ff0c7424 */ /* 0x000fe400078e00ff */
[----:B------:R-:W-:-:S07]  /*150f0*/  IMAD.MOV.U32 R15, RZ, RZ, -0x1 ;  /* 0xffffffffff0f7424 */ /* 0x000fce00078e00ff */
[----:B0-----:R-:W-:Y:S05]  /*15100*/  WARPSYNC.COLLECTIVE R15, `(.L_x_15330) ;  /* 0x000000000f087348 */ /* 0x001fea0003c00000 */
[----:B------:R1:W2:Y:S02]  /*15110*/  SHFL.UP P6, R14, R13, R12, R11 ;  /* 0x0400000c0d0e7389 */ /* 0x0002a400000c000b */
[----:B012---:R-:W-:Y:S01]  /*15120*/  ENDCOLLECTIVE ;  /* 0x000000000000791b */ /* 0x007fe20003800000 */
.L_x_15330:
[----:B------:R-:W-:Y:S05]  /*15130*/  BSYNC B0 ;  /* 0x0000000000007941 */ /* 0x000fea0003800000 */
.L_x_15329:
        /* <DEDUP_REMOVED lines=8> */
.L_x_15331:
[----:B------:R-:W-:Y:S01]  /*151c0*/  IMAD.MOV.U32 R12, RZ, RZ, 0x4 ;  /* 0x00000004ff0c7424 */ /* 0x000fe200078e00ff */
[----:B------:R-:W-:-:S05]  /*151d0*/  SEL R2, R14, RZ, P2 ;  /* 0x000000ff0e027207 */ /* 0x000fca0001000000 */
[----:B------:R-:W-:-:S04]  /*151e0*/  IMAD.IADD R2, R13, 0x1, R2 ;  /* 0x000000010d027824 */ /* 0x000fc800078e0202 */
[----:B------:R-:W-:-:S07]  /*151f0*/  IMAD.MOV.U32 R13, RZ, RZ, R2 ;  /* 0x000000ffff0d7224 */ /* 0x000fce00078e0002 */
[----:B------:R-:W-:Y:S05]  /*15200*/  WARPSYNC.COLLECTIVE R15, `(.L_x_15332) ;  /* 0x000000000f087348 */ /* 0x000fea0003c00000 */
[----:B------:R0:W1:Y:S02]  /*15210*/  SHFL.UP P6, R14, R13, R12, R11 ;  /* 0x0400000c0d0e7389 */ /* 0x00006400000c000b */
[----:B01----:R-:W-:Y:S01]  /*15220*/  ENDCOLLECTIVE ;  /* 0x000000000000791b */ /* 0x003fe20003800000 */
.L_x_15332:
[----:B------:R-:W-:Y:S01]  /*15230*/  IMAD.MOV.U32 R12, RZ, RZ, 0x8 ;  /* 0x00000008ff0c7424 */ /* 0x000fe200078e00ff */
[----:B------:R-:W-:-:S05]  /*15240*/  SEL R3, R14, RZ, P3 ;  /* 0x000000ff0e037207 */ /* 0x000fca0001800000 */
[----:B------:R-:W-:-:S05]  /*15250*/  IMAD.IADD R3, R2, 0x1, R3 ;  /* 0x0000000102037824 */ /* 0x000fca00078e0203 */
[----:B------:R-:W-:-:S07]  /*15260*/  MOV R13, R3 ;  /* 0x00000003000d7202 */ /* 0x000fce0000000f00 */
[----:B------:R-:W-:Y:S05]  /*15270*/  WARPSYNC.COLLECTIVE R15, `(.L_x_15333) ;  /* 0x000000000f087348 */ /* 0x000fea0003c00000 */
[----:B------:R0:W1:Y:S02]  /*15280*/  SHFL.UP P6, R14, R13, R12, R11 ;  /* 0x0400000c0d0e7389 */ /* 0x00006400000c000b */
[----:B01----:R-:W-:Y:S01]  /*15290*/  ENDCOLLECTIVE ;  /* 0x000000000000791b */ /* 0x003fe20003800000 */
.L_x_15333:
[----:B------:R-:W-:Y:S01]  /*152a0*/  IMAD.MOV.U32 R12, RZ, RZ, 0x10 ;  /* 0x00000010ff0c7424 */ /* 0x000fe200078e00ff */
[----:B------:R-:W-:-:S05]  /*152b0*/  SEL R4, R14, RZ, P4 ;  /* 0x000000ff0e047207 */ /* 0x000fca0002000000 */
[----:B------:R-:W-:-:S04]  /*152c0*/  IMAD.IADD R4, R3, 0x1, R4 ;  /* 0x0000000103047824 */ /* 0x000fc800078e0204 */
[----:B------:R-:W-:-:S07]  /*152d0*/  IMAD.MOV.U32 R13, RZ, RZ, R4 ;  /* 0x000000ffff0d7224 */ /* 0x000fce00078e0004 */
[----:B------:R-:W-:Y:S05]  /*152e0*/  WARPSYNC.COLLECTIVE R15, `(.L_x_15334) ;  /* 0x000000000f087348 */ /* 0x000fea0003c00000 */
[----:B------:R0:W1:Y:S02]  /*152f0*/  SHFL.UP P6, R14, R13, R12, R11 ;  /* 0x0400000c0d0e7389 */ /* 0x00006400000c000b */
[----:B01----:R-:W-:Y:S01]  /*15300*/  ENDCOLLECTIVE ;  /* 0x000000000000791b */ /* 0x003fe20003800000 */
.L_x_15334:
        /* <DEDUP_REMOVED lines=8> */
.L_x_15335:
[----:B------:R-:W-:Y:S05]  /*15390*/  BRA `(.L_x_15336) ;  /* 0xffffffb000f87947 */ /* 0x000fea000383ffff */
.L_x_15195:
[----:B------:R-:W-:Y:S01]  /*153a0*/  BSSY B0, `(.L_x_15337) ;  /* 0x0000006000007945 */ /* 0x000fe20003800000 */
[----:B------:R-:W-:Y:S01]  /*153b0*/  PLOP3.LUT P6, PT, P6, PT, PT, 0x8, 0x0 ;  /* 0x000000000000781c */ /* 0x000fe200037ce170 */
[----:B------:R-:W-:-:S12]  /*153c0*/  IMAD.MOV.U32 R15, RZ, RZ, -0x1 ;  /* 0xffffffffff0f7424 */ /* 0x000fd800078e00ff */
[----:B0-----:R-:W-:Y:S05]  /*153d0*/  WARPSYNC.COLLECTIVE R15, `(.L_x_15338) ;  /* 0x000000000f087348 */ /* 0x001fea0003c00000 */
[----:B------:R-:W-:Y:S01]  /*153e0*/  VOTE.ANY R14, PT, P6 ;  /* 0x00000000000e7806 */ /* 0x000fe200030e0100 */
[----:B0-----:R-:W-:Y:S06]  /*153f0*/  ENDCOLLECTIVE ;  /* 0x000000000000791b */ /* 0x001fec0003800000 */
.L_x_15338:
[----:B------:R-:W-:Y:S05]  /*15400*/  BSYNC B0 ;  /* 0x0000000000007941 */ /* 0x000fea0003800000 */
.L_x_15337:
        /* <DEDUP_REMOVED lines=9> */
.L_x_15339:
[----:B------:R-:W-:Y:S01]  /*154a0*/  MOV R17, R14 ;  /* 0x0000000e00117202 */ /* 0x000fe20000000f00 */
[----:B------:R-:W-:Y:S06]  /*154b0*/  BRA `(.L_x_15340) ;  /* 0xffffffb000e87947 */ /* 0x000fec000383ffff */
.L_x_15197:
[----:B------:R-:W-:Y:S01]  /*154c0*/  BSSY B0, `(.L_x_15341) ;  /* 0x0000007000007945 */ /* 0x000fe20003800000 */
[----:B------:R-:W-:Y:S02]  /*154d0*/  IMAD.MOV.U32 R13, RZ, RZ, R3 ;  /* 0x000000ffff0d7224 */ /* 0x000fe400078e0003 */
[----:B------:R-:W-:Y:S02]  /*154e0*/  IMAD.MOV.U32 R11, RZ, RZ, 0x1f ;  /* 0x0000001fff0b7424 */ /* 0x000fe400078e00ff */
[----:B------:R-:W-:-:S07]  /*154f0*/  IMAD.MOV.U32 R15, RZ, RZ, -0x1 ;  /* 0xffffffffff0f7424 */ /* 0x000fce00078e00ff */
[----:B012---:R-:W-:Y:S05]  /*15500*/  WARPSYNC.COLLECTIVE R15, `(.L_x_15342) ;  /* 0x000000000f087348 */ /* 0x007fea0003c00000 */
[----:B------:R3:W4:Y:S02]  /*15510*/  SHFL.IDX P6, R14, R13, R12, R11 ;  /* 0x0000000c0d0e7389 */ /* 0x00072400000c000b */
[----:B01234-:R-:W-:Y:S01]  /*15520*/  ENDCOLLECTIVE ;  /* 0x000000000000791b */ /* 0x01ffe20003800000 */
.L_x_15342:
[----:B------:R-:W-:Y:S05]  /*15530*/  BSYNC B0 ;  /* 0x0000000000007941 */ /* 0x000fea0003800000 */
.L_x_15341:
[----:B------:R-:W-:Y:S05]  /*15540*/  BRA `(.L_x_15196) ;  /* 0xffffffb000e07947 */ /* 0x000fea000383ffff */
.L_x_15201:
[----:B0-----:R0:W1:Y:S02]  /*15550*/  SYNCS.PHASECHK.TRANS64.TRYWAIT P0, [R5+URZ+0x16820], R0 ;  /* 0x01682000050075a7 */ /* 0x001064000800017f */
[----:B-1----:R-:W-:Y:S05]  /*15560*/  @!P0 NANOSLEEP.SYNCS 0x989680 ;  /* 0x009896800000895d */ /* 0x002fea0003900000 */
[----:B------:R-:W1:Y:S02]  /*15570*/  @!P0 SYNCS.PHASECHK.TRANS64 P0, [R5+URZ+0x16820], R0 ;  /* 0x01682000050085a7 */ /* 0x000e64000800007f */
[----:B-1----:R-:W-:Y:S05]  /*15580*/  @!P0 BRA `(.L_x_15201) ;  /* 0xfffffffc00f08947 */ /* 0x002fea000383ffff */
[----:B------:R-:W-:Y:S05]  /*15590*/  BRA `(.L_x_15343) ;  /* 0xffffffb800587947 */ /* 0x000fea000383ffff */
.L_x_15202:
[----:B------:R-:W1:Y:S01]  /*155a0*/  S2R R2, SR_TID.X ;  /* 0x0000000000027919 */ /* 0x000e620000002100 */
[----:B------:R-:W-:Y:S01]  /*155b0*/  BSSY B0, `(.L_x_15344) ;  /* 0x000000a000007945 */ /* 0x000fe20003800000 */
        /* <DEDUP_REMOVED lines=9> */
.L_x_15345:
[----:B------:R-:W-:Y:S05]  /*15650*/  BSYNC B0 ;  /* 0x0000000000007941 */ /* 0x000fea0003800000 */
.L_x_15344:
[----:B------:R-:W-:Y:S05]  /*15660*/  BRA `(.L_x_15346) ;  /* 0xffffffb800407947 */ /* 0x000fea000383ffff */
.L_x_15205:
[----:B------:R-:W-:Y:S01]  /*15670*/  BSSY B1, `(.L_x_15347) ;  /* 0x0000006000017945 */ /* 0x000fe20003800000 */
[----:B------:R-:W-:-:S07]  /*15680*/  IMAD.MOV.U32 R15, RZ, RZ, -0x1 ;  /* 0xffffffffff0f7424 */ /* 0x000fce00078e00ff */
[----:B0-2---:R-:W-:Y:S05]  /*15690*/  WARPSYNC.COLLECTIVE R15, `(.L_x_15348) ;  /* 0x000000000f0c7348 */ /* 0x005fea0003c00000 */
[----:B------:R-:W-:Y:S02]  /*156a0*/  ELECT P6, UR62, PT ;  /* 0x00000000003e782f */ /* 0x000fe400038c0000 */
[----:B------:R-:W-:Y:S01]  /*156b0*/  MOV R14, UR62 ;  /* 0x0000003e000e7c02 */ /* 0x000fe20008000f00 */
[----:B0-2---:R-:W-:Y:S10]  /*156c0*/  ENDCOLLECTIVE ;  /* 0x000000000000791b */ /* 0x005ff40003800000 */
.L_x_15348:
[----:B------:R-:W-:Y:S05]  /*156d0*/  BSYNC B1 ;  /* 0x0000000000017941 */ /* 0x000fea0003800000 */
.L_x_15347:
[----:B------:R-:W-:Y:S05]  /*156e0*/  BRA `(.L_x_15349) ;  /* 0xffffffb800387947 */ /* 0x000fea000383ffff */
.L_x_15207:
[----:B0-----:R0:W1:Y:S02]  /*156f0*/  SYNCS.PHASECHK.TRANS64.TRYWAIT P1, [R3+URZ+0x16840], R2 ;  /* 0x01684002030075a7 */ /* 0x001064000802017f */
[----:B-1----:R-:W-:Y:S05]  /*15700*/  @!P1 NANOSLEEP.SYNCS 0x989680 ;  /* 0x009896800000995d */ /* 0x002fea0003900000 */
[----:B------:R-:W1:Y:S02]  /*15710*/  @!P1 SYNCS.PHASECHK.TRANS64 P1, [R3+URZ+0x16840], R2 ;  /* 0x01684002030095a7 */ /* 0x000e64000802007f */
[----:B-1----:R-:W-:Y:S05]  /*15720*/  @!P1 BRA `(.L_x_15207) ;  /* 0xfffffffc00f09947 */ /* 0x002fea000383ffff */
[----:B------:R-:W-:Y:S05]  /*15730*/  BRA `(.L_x_15350) ;  /* 0xffffffb800587947 */ /* 0x000fea000383ffff */
.L_x_15209:
[----:B-1----:R1:W3:Y:S02]  /*15740*/  SYNCS.PHASECHK.TRANS64.TRYWAIT P1, [R25+URZ+0x16840], R0 ;  /* 0x01684000190075a7 */ /* 0x0022e4000802017f */
[----:B---3--:R-:W-:Y:S05]  /*15750*/  @!P1 NANOSLEEP.SYNCS 0x989680 ;  /* 0x009896800000995d */ /* 0x008fea0003900000 */
[----:B------:R-:W3:Y:S02]  /*15760*/  @!P1 SYNCS.PHASECHK.TRANS64 P1, [R25+URZ+0x16840], R0 ;  /* 0x01684000190095a7 */ /* 0x000ee4000802007f */
[----:B---3--:R-:W-:Y:S05]  /*15770*/  @!P1 BRA `(.L_x_15209) ;  /* 0xfffffffc00f09947 */ /* 0x008fea000383ffff */
[----:B------:R-:W-:Y:S05]  /*15780*/  BRA `(.L_x_15351) ;  /* 0xffffffb800647947 */ /* 0x000fea000383ffff */
.L_x_15211:
[----:B---3--:R3:W4:Y:S02]  /*15790*/  SYNCS.PHASECHK.TRANS64.TRYWAIT P1, [R3+URZ+0x16860], R2 ;  /* 0x01686002030075a7 */ /* 0x008724000802017f */
[----:B----4-:R-:W-:Y:S05]  /*157a0*/  @!P1 NANOSLEEP.SYNCS 0x989680 ;  /* 0x009896800000995d */ /* 0x010fea0003900000 */
[----:B------:R-:W4:Y:S02]  /*157b0*/  @!P1 SYNCS.PHASECHK.TRANS64 P1, [R3+URZ+0x16860], R2 ;  /* 0x01686002030095a7 */ /* 0x000f24000802007f */
[----:B----4-:R-:W-:Y:S05]  /*157c0*/  @!P1 BRA `(.L_x_15211) ;  /* 0xfffffffc00f09947 */ /* 0x010fea000383ffff */
[----:B------:R-:W-:Y:S05]  /*157d0*/  BRA `(.L_x_15352) ;  /* 0xffffffb800607947 */ /* 0x000fea000383ffff */
.L_x_15353:
        /* <DEDUP_REMOVED lines=10> */
.L_x_15881:


//--------------------- .text._ZN7cutlass13device_kernelIN5flash11enable_sm90INS1_16FlashAttnFwdSm90INS1_25CollectiveMainloopFwdSm90ILi2EN4cute5tupleIJNS5_1CILi1EEES8_S8_EEENS6_IJNS7_ILi192EEENS7_ILi128EEENS7_ILi64EEEEEELi64ENS_6half_tEfNS_4arch4Sm90ELb1ELb0ELb1ELb1ELb1ELb1ELb0ELb1ELb1ELb1ELb0ELb0EEENS1_21CollectiveEpilogueFwdINS6_IJSA_SC_SB_EEES9_SE_SG_Li384ELb1ELb1ELb0ELb0EEENS1_36VarlenDynamicPersistentTileSchedulerILi192ELi128ELi384ELi128ELb0ELb1ELb1ELb1ELb1ELb1EEEEEEEEEvNT_6ParamsE --------------------------
	.section	.text._ZN7cutlass13device_kernelIN5flash11enable_sm90INS1_16FlashAttnFwdSm90INS1_25CollectiveMainloopFwdSm90ILi2EN4cute5tupleIJNS5_1CILi1EEES8_S8_EEENS6_IJNS7_ILi192EEENS7_ILi128EEENS7_ILi64EEEEEELi64ENS_6half_tEfNS_4arch4Sm90ELb1ELb0ELb1ELb1ELb1ELb1ELb0ELb1ELb1ELb1ELb0ELb0EEENS1_21CollectiveEpilogueFwdINS6_IJSA_SC_SB_EEES9_SE_SG_Li384ELb1ELb1ELb0ELb0EEENS1_36VarlenDynamicPersistentTileSchedulerILi192ELi128ELi384ELi128ELb0ELb1ELb1ELb1ELb1ELb1EEEEEEEEEvNT_6ParamsE,"ax",@progbits
	.align	128
.text._ZN7cutlass13device_kernelIN5flash11enable_sm90INS1_16FlashAttnFwdSm90INS1_25CollectiveMainloopFwdSm90ILi2EN4cute5tupleIJNS5_1CILi1EEES8_S8_EEENS6_IJNS7_ILi192EEENS7_ILi128EEENS7_ILi64EEEEEELi64ENS_6half_tEfNS_4arch4Sm90ELb1ELb0ELb1ELb1ELb1ELb1ELb0ELb1ELb1ELb1ELb0ELb0EEENS1_21CollectiveEpilogueFwdINS6_IJSA_SC_SB_EEES9_SE_SG_Li384ELb1ELb1ELb0ELb0EEENS1_36VarlenDynamicPersistentTileSchedulerILi192ELi128ELi384ELi128ELb0ELb1ELb1ELb1ELb1ELb1EEEEEEEEEvNT_6ParamsE:
        .type           _ZN7cutlass13device_kernelIN5flash11enable_sm90INS1_16FlashAttnFwdSm90INS1_25CollectiveMainloopFwdSm90ILi2EN4cute5tupleIJNS5_1CILi1EEES8_S8_EEENS6_IJNS7_ILi192EEENS7_ILi128EEENS7_ILi64EEEEEELi64ENS_6half_tEfNS_4arch4Sm90ELb1ELb0ELb1ELb1ELb1ELb1ELb0ELb1ELb1ELb1ELb0ELb0EEENS1_21CollectiveEpilogueFwdINS6_IJSA_SC_SB_EEES9_SE_SG_Li384ELb1ELb1ELb0ELb0EEENS1_36VarlenDynamicPersistentTileSchedulerILi192ELi128ELi384ELi128ELb0ELb1ELb1ELb1ELb1ELb1EEEEEEEEEvNT_6ParamsE,@function
        .size           _ZN7cutlass13device_kernelIN5flash11enable_sm90INS1_16FlashAttnFwdSm90INS1_25CollectiveMainloopFwdSm90ILi2EN4cute5tupleIJNS5_1CILi1EEES8_S8_EEENS6_IJNS7_ILi192EEENS7_ILi128EEENS7_ILi64EEEEEELi64ENS_6half_tEfNS_4arch4Sm90ELb1ELb0ELb1ELb1ELb1ELb1ELb0ELb1ELb1ELb1ELb0ELb0EEENS1_21CollectiveEpilogueFwdINS6_IJSA_SC_SB_EEES9_SE_SG_Li384ELb1ELb1ELb0ELb0EEENS1_36VarlenDynamicPersistentTileSchedulerILi192ELi128ELi384ELi128ELb0ELb1ELb1ELb1ELb1ELb1EEEEEEEEEvNT_6ParamsE,(.L_x_15882 - _ZN7cutlass13device_kernelIN5flash11enable_sm90INS1_16FlashAttnFwdSm90INS1_25CollectiveMainloopFwdSm90ILi2EN4cute5tupleIJNS5_1CILi1EEES8_S8_EEENS6_IJNS7_ILi192EEENS7_ILi128EEENS7_ILi64EEEEEELi64ENS_6half_tEfNS_4arch4Sm90ELb1ELb0ELb1ELb1ELb1ELb1ELb0ELb1ELb1ELb1ELb0ELb0EEENS1_21CollectiveEpilogueFwdINS6_IJSA_SC_SB_EEES9_SE_SG_Li384ELb1ELb1ELb0ELb0EEENS1_36VarlenDynamicPersistentTileSchedulerILi192ELi128ELi384ELi128ELb0ELb1ELb1ELb1ELb1ELb1EEEEEEEEEvNT_6ParamsE)
        .other          _ZN7cutlass13device_kernelIN5flash11enable_sm90INS1_16FlashAttnFwdSm90INS1_25CollectiveMainloopFwdSm90ILi2EN4cute5tupleIJNS5_1CILi1EEES8_S8_EEENS6_IJNS7_ILi192EEENS7_ILi128EEENS7_ILi64EEEEEELi64ENS_6half_tEfNS_4arch4Sm90ELb1ELb0ELb1ELb1ELb1ELb1ELb0ELb1ELb1ELb1ELb0ELb0EEENS1_21CollectiveEpilogueFwdINS6_IJSA_SC_SB_EEES9_SE_SG_Li384ELb1ELb1ELb0ELb0EEENS1_36VarlenDynamicPersistentTileSchedulerILi192ELi128ELi384ELi128ELb0ELb1ELb1ELb1ELb1ELb1EEEEEEEEEvNT_6ParamsE,@"STO_CUDA_ENTRY STV_DEFAULT"
_ZN7cutlass13device_kernelIN5flash11enable_sm90INS1_16FlashAttnFwdSm90INS1_25CollectiveMainloopFwdSm90ILi2EN4cute5tupleIJNS5_1CILi1EEES8_S8_EEENS6_IJNS7_ILi192EEENS7_ILi128EEENS7_ILi64EEEEEELi64ENS_6half_tEfNS_4arch4Sm90ELb1ELb0ELb1ELb1ELb1ELb1ELb0ELb1ELb1ELb1ELb0ELb0EEENS1_21CollectiveEpilogueFwdINS6_IJSA_SC_SB_EEES9_SE_SG_Li384ELb1ELb1ELb0ELb0EEENS1_36VarlenDynamicPersistentTileSchedulerILi192ELi128ELi384ELi128ELb0ELb1ELb1ELb1ELb1ELb1EEEEEEEEEvNT_6ParamsE:
        /* <DEDUP_REMOVED lines=17> */
.L_x_15355:
[----:B------:R-:W-:Y:S05]  /*0110*/  BSYNC B0 ;  /* 0x0000000000007941 */ /* 0x000fea0003800000 */
.L_x_15354:
        /* <DEDUP_REMOVED lines=40> */
.L_x_15356:
        /* <DEDUP_REMOVED lines=22> */
.L_x_15357:
        /* <DEDUP_REMOVED lines=18> */
.L_x_15358:
        /* <DEDUP_REMOVED lines=22> */
.L_x_15359:
        /* <DEDUP_REMOVED lines=22> */
.L_x_15360:
        /* <DEDUP_REMOVED lines=9> */
.L_x_15363:
[----:B------:R-:W-:-:S08]  /*0970*/  NOP ;  /* 0x0000000000007918 */ /* 0x000fd00000000000 */
[----:B------:R-:W0:Y:S02]  /*0980*/  USETMAXREG.TRY_ALLOC.CTAPOOL UP0, 0xa0 ;  /* 0x000000a0000079c8 */ /* 0x000e240008000600 */
[----:B0-----:R-:W-:-:S13]  /*0990*/  PLOP3.LUT P0, PT, PT, PT, UP0, 0x80, 0x0 ;  /* 0x000000000000781c */ /* 0x001fda0003f0f008 */
[----:B------:R-:W-:Y:S05]  /*09a0*/  @!P0 BRA `(.L_x_15363) ;  /* 0xfffffffc00f08947 */ /* 0x000fea000383ffff */
[----:B------:R-:W2:Y:S01]  /*09b0*/  S2R R0, SR_TID.X ;  /* 0x0000000000007919 */ /* 0x000ea20000002100 */
[----:B------:R-:W-:Y:S01]  /*09c0*/  ULDC UR4, c[0x0][0xc3c] ;  /* 0x00030f0000047ab9 */ /* 0x000fe20000000800 */
[----:B--2---:R-:W-:Y:S02]  /*09d0*/  SHF.R.U32.HI R2, RZ, 0x7, R0 ;  /* 0x00000007ff027819 */ /* 0x004fe40000011600 */
[----:B------:R-:W2:Y:S01]  /*09e0*/  LDL.LU R0, [R1+0x4] ;  /* 0x0000040001007983 */ /* 0x000ea20000300800 */
[----:B------:R-:W-:Y:S06]  /*09f0*/  BAR.ARV 0x8, 0x200 ;  /* 0x0208000000007b1d */ /* 0x000fec0000002000 */
[----:B------:R-:W-:Y:S01]  /*0a00*/  ISETP.NE.AND P0, PT, R2, 0x1, PT ;  /* 0x000000010200780c */ /* 0x000fe20003f05270 */
[----:B------:R-:W0:Y:S01]  /*0a10*/  S2R R3, SR_CgaCtaId ;  /* 0x0000000000037919 */ /* 0x000e220000008800 */
[----:B------:R-:W-:-:S11]  /*0a20*/  MOV R2, 0x400 ;  /* 0x0000040000027802 */ /* 0x000fd60000000f00 */
[----:B------:R-:W-:Y:S08]  /*0a30*/  @!P0 BAR.ARV 0x9, 0x100 ;  /* 0x0244000000008b1d */ /* 0x000ff00000002000 */
[----:B------:R-:W-:Y:S01]  /*0a40*/  BAR.SYNC.DEFER_BLOCKING 0x5, 0x200 ;  /* 0x0148000000007b1d */ /* 0x000fe20000010000 */
[----:B0-----:R-:W-:-:S05]  /*0a50*/  LEA R2, R3, R2, 0x18 ;  /* 0x0000000203027211 */ /* 0x001fca00078ec0ff */
[----:B------:R-:W0:Y:S02]  /*0a60*/  LDS.128 R32, [R2+0x168d0] ;  /* 0x0168d00002207984 */ /* 0x000e240000000c00 */
[----:B------:R-:W-:Y:S06]  /*0a70*/  BAR.ARV 0x4, 0x200 ;  /* 0x0108000000007b1d */ /* 0x000fec0000002000 */
[----:B--2---:R-:W-:-:S04]  /*0a80*/  LOP3.LUT R0, R0, 0xfffffffb, RZ, 0xc0, !PT ;  /* 0xfffffffb00007812 */ /* 0x004fc800078ec0ff */
[----:B------:R-:W-:Y:S02]  /*0a90*/  @P0 LOP3.LUT R0, R0, 0x4, RZ, 0xfc, !PT ;  /* 0x0000000400000812 */ /* 0x000fe400078efcff */
[----:B0-----:R-:W-:-:S03]  /*0aa0*/  ISETP.GE.AND P0, PT, R35, UR4, PT ;  /* 0x0000000423007c0c */ /* 0x001fc6000bf06270 */
[----:B------:R0:W-:Y:S10]  /*0ab0*/  STL [R1+0x4], R0 ;  /* 0x0000040001007387 */ /* 0x0001f40000100800 */
[----:B0-----:R-:W-:Y:S05]  /*0ac0*/  @P0 BRA `(.L_x_15364) ;  /* 0x00000194004c0947 */ /* 0x001fea0003800000 */
[----:B------:R-:W2:Y:S01]  /*0ad0*/  LDL.LU R13, [R1+0x30] ;  /* 0x00003000010d7983 */ /* 0x000ea20000300800 */
[----:B------:R-:W0:Y:S02]  /*0ae0*/  S2R R0, SR_TID.X ;  /* 0x0000000000007919 */ /* 0x000e240000002100 */
[----:B0-----:R-:W-:-:S05]  /*0af0*/  VIADD R12, R0, 0xffffff80 ;  /* 0xffffff80000c7836 */ /* 0x001fca0000000000 */
[----:B------:R-:W-:-:S04]  /*0b00*/  SHF.R.S32.HI R0, RZ, 0x1f, R12 ;  /* 0x0000001fff007819 */ /* 0x000fc8000001140c */
[----:B------:R-:W-:-:S04]  /*0b10*/  LEA.HI R3, R0, R12, RZ, 0x7 ;  /* 0x0000000c00037211 */ /* 0x000fc800078f38ff */
[----:B------:R-:W-:-:S05]  /*0b20*/  LOP3.LUT R4, R3, 0xffffff80, RZ, 0xc0, !PT ;  /* 0xffffff8003047812 */ /* 0x000fca00078ec0ff */
[----:B------:R-:W-:Y:S01]  /*0b30*/  IMAD.IADD R11, R12, 0x1, -R4 ;  /* 0x000000010c0b7824 */ /* 0x000fe200078e0a04 */
[----:B------:R-:W-:-:S04]  /*0b40*/  LEA.HI R4, R0, R12, RZ, 0x4 ;  /* 0x0000000c00047211 */ /* 0x000fc800078f20ff */
[----:B------:R-:W-:Y:S02]  /*0b50*/  SHF.R.S32.HI R6, RZ, 0x1f, R11 ;  /* 0x0000001fff067819 */ /* 0x000fe4000001140b */
[----:B------:R-:W-:Y:S02]  /*0b60*/  SHF.R.S32.HI R7, RZ, 0x4, R4 ;  /* 0x00000004ff077819 */ /* 0x000fe40000011404 */
[----:B------:R-:W-:Y:S02]  /*0b70*/  LEA.HI R8, R6, R11, RZ, 0x2 ;  /* 0x0000000b06087211 */ /* 0x000fe400078f10ff */
[----:B------:R-:W-:Y:S02]  /*0b80*/  SHF.R.S32.HI R14, RZ, 0x7, R3 ;  /* 0x00000007ff0e7819 */ /* 0x000fe40000011403 */
[----:B------:R-:W-:Y:S02]  /*0b90*/  LOP3.LUT R3, R4, 0x3fffff0, RZ, 0xc0, !PT ;  /* 0x03fffff004037812 */ /* 0x000fe400078ec0ff */
[----:B------:R-:W-:-:S02]  /*0ba0*/  LEA.HI R5, R0, R12, RZ, 0x5 ;  /* 0x0000000c00057211 */ /* 0x000fc400078f28ff */
[----:B------:R-:W-:Y:S02]  /*0bb0*/  LEA.HI R4, R4, R7, RZ, 0x1 ;  /* 0x0000000704047211 */ /* 0x000fe400078f08ff */
[--C-:B------:R-:W-:Y:S02]  /*0bc0*/  SHF.R.S32.HI R9, RZ, 0x2, R8.reuse ;  /* 0x00000002ff097819 */ /* 0x100fe40000011408 */
[----:B------:R-:W-:Y:S02]  /*0bd0*/  SHF.R.S32.HI R10, RZ, 0x1f, R8 ;  /* 0x0000001fff0a7819 */ /* 0x000fe40000011408 */
[----:B------:R-:W-:Y:S02]  /*0be0*/  SHF.R.S32.HI R15, RZ, 0x5, R5 ;  /* 0x00000005ff0f7819 */ /* 0x000fe40000011405 */
[----:B------:R-:W-:Y:S02]  /*0bf0*/  IADD3 R3, R12, -R3, RZ ;  /* 0x800000030c037210 */ /* 0x000fe40007ffe0ff */
[----:B------:R-:W-:-:S02]  /*0c00*/  LOP3.LUT R4, R4, 0x1ffffffe, RZ, 0xc0, !PT ;  /* 0x1ffffffe04047812 */ /* 0x000fc400078ec0ff */
[----:B------:R-:W-:Y:S01]  /*0c10*/  LEA.HI R10, R10, R9, RZ, 0x3 ;  /* 0x000000090a0a7211 */ /* 0x000fe200078f18ff */
[----:B------:R-:W-:Y:S01]  /*0c20*/  IMAD.HI R5, R14, 0x55555556, RZ ;  /* 0x555555560e057827 */ /* 0x000fe200078e02ff */
[----:B------:R-:W-:Y:S02]  /*0c30*/  LEA.HI R6, R6, R11, RZ, 0x5 ;  /* 0x0000000b06067211 */ /* 0x000fe400078f28ff */
[----:B------:R-:W-:Y:S01]  /*0c40*/  LOP3.LUT R10, R10, 0xfffffff8, RZ, 0xc0, !PT ;  /* 0xfffffff80a0a7812 */ /* 0x000fe200078ec0ff */
[----:B------:R-:W-:Y:S02]  /*0c50*/  IMAD.IADD R4, R7, 0x1, -R4 ;  /* 0x0000000107047824 */ /* 0x000fe400078e0a04 */
[----:B------:R-:W-:Y:S01]  /*0c60*/  IMAD R3, R15, 0x10, R3 ;  /* 0x000000100f037824 */ /* 0x000fe200078e0203 */
[----:B------:R-:W-:Y:S01]  /*0c70*/  LEA.HI R5, R5, R5, RZ, 0x1 ;  /* 0x0000000505057211 */ /* 0x000fe200078f08ff */
[----:B------:R-:W-:Y:S01]  /*0c80*/  IMAD.IADD R9, R9, 0x1, -R10 ;  /* 0x0000000109097824 */ /* 0x000fe200078e0a0a */
[----:B------:R-:W-:-:S02]  /*0c90*/  SHF.R.S32.HI R6, RZ, 0x5, R6 ;  /* 0x00000005ff067819 */ /* 0x000fc40000011406 */
[----:B------:R-:W-:Y:S02]  /*0ca0*/  LEA R7, R3, R4, 0x3 ;  /* 0x0000000403077211 */ /* 0x000fe400078e18ff */
[-C--:B------:R-:W-:Y:S01]  /*0cb0*/  LEA.HI R3, R0, R12.reuse, RZ, 0x2 ;  /* 0x0000000c00037211 */ /* 0x080fe200078f10ff */
[----:B------:R-:W-:Y:S02]  /*0cc0*/  IMAD R5, R5, -0x3, R14 ;  /* 0xfffffffd05057824 */ /* 0x000fe400078e020e */
[----:B------:R-:W-:Y:S01]  /*0cd0*/  IMAD R6, R6, 0x10, R9 ;  /* 0x0000001006067824 */ /* 0x000fe200078e0209 */
[--C-:B------:R-:W-:Y:S02]  /*0ce0*/  SHF.R.S32.HI R23, RZ, 0x2, R3.reuse ;  /* 0x00000002ff177819 */ /* 0x100fe40000011403 */
[----:B------:R-:W-:Y:S01]  /*0cf0*/  SHF.R.S32.HI R4, RZ, 0x1f, R3 ;  /* 0x0000001fff047819 */ /* 0x000fe20000011403 */
[----:B------:R-:W-:Y:S01]  /*0d00*/  IMAD R10, R5, 0x40, R6 ;  /* 0x00000040050a7824 */ /* 0x000fe200078e0206 */
[----:B------:R-:W-:Y:S01]  /*0d10*/  LEA.HI R0, R0, R12, RZ, 0x3 ;  /* 0x0000000c00007211 */ /* 0x000fe200078f18ff */
[----:B------:R-:W-:Y:S01]  /*0d20*/  VIADD R6, R23, 0x60 ;  /* 0x0000006017067836 */ /* 0x000fe20000000000 */
[----:B------:R-:W-:-:S02]  /*0d30*/  LOP3.LUT R3, R3, 0xfffffffc, RZ, 0xc0, !PT ;  /* 0xfffffffc03037812 */ /* 0x000fc400078ec0ff */
[----:B------:R-:W-:Y:S02]  /*0d40*/  LEA.HI R4, R4, R23, RZ, 0x3 ;  /* 0x0000001704047211 */ /* 0x000fe400078f18ff */
[----:B------:R-:W-:Y:S02]  /*0d50*/  SHF.R.S32.HI R5, RZ, 0x3, R0 ;  /* 0x00000003ff057819 */ /* 0x000fe40000011400 */
[----:B------:R-:W-:Y:S01]  /*0d60*/  SHF.R.S32.HI R5, RZ, 0x1f, R6 ;  /* 0x0000001fff057819 */ /* 0x000fe20000011406 */
[----:B------:R-:W-:Y:S01]  /*0d70*/  IMAD.IADD R9, R12, 0x1, -R3 ;  /* 0x000000010c097824 */ /* 0x000fe200078e0a03 */
[----:B------:R-:W-:Y:S02]  /*0d80*/  LOP3.LUT R0, R0, 0xfffffff8, RZ, 0xc0, !PT ;  /* 0xfffffff800007812 */ /* 0x000fe400078ec0ff */
[----:B------:R-:W-:Y:S01]  /*0d90*/  LOP3.LUT R4, R4, 0xfffffff8, RZ, 0xc0, !PT ;  /* 0xfffffff804047812 */ /* 0x000fe200078ec0ff */
[----:B------:R-:W-:Y:S01]  /*0da0*/  IMAD.SHL.U32 R3, R6, 0x40, RZ ;  /* 0x0000004006037824 */ /* 0x000fe200078e00ff */
[----:B------:R-:W-:Y:S01]  /*0db0*/  LEA.HI R5, R5, R6, RZ, 0x3 ;  /* 0x0000000605057211 */ /* 0x000fe200078f18ff */
[----:B------:R-:W-:Y:S01]  /*0dc0*/  IMAD.IADD R0, R12, 0x1, -R0 ;  /* 0x000000010c007824 */ /* 0x000fe200078e0a00 */
[----:B------:R-:W-:Y:S01]  /*0dd0*/  LEA.HI R0, R9, R9, RZ, 0x1 ;  /* 0x0000000909007211 */ /* 0x000fe200078f08ff */
[----:B------:R-:W-:Y:S01]  /*0de0*/  IMAD.IADD R4, R23, 0x1, -R4 ;  /* 0x0000000117047824 */ /* 0x000fe200078e0a04 */
[----:B------:R-:W-:Y:S01]  /*0df0*/  LOP3.LUT R3, R3, 0x1c0, RZ, 0xc0, !PT ;  /* 0x000001c003037812 */ /* 0x000fe200078ec0ff */
[----:B------:R-:W-:Y:S01]  /*0e00*/  IMAD.SHL.U32 R152, R9, 0x4, RZ ;  /* 0x0000000409987824 */ /* 0x000fe200078e00ff */
[----:B------:R-:W-:Y:S01]  /*0e10*/  STL [R1+0x64], R10 ;  /* 0x0000640a01007387 */ /* 0x000fe20000100800 */
[----:B------:R-:W-:Y:S01]  /*0e20*/  IMAD.SHL.U32 R5, R5, 0x40, RZ ;  /* 0x0000004005057824 */ /* 0x000fe200078e00ff */
[----:B------:R-:W-:-:S02]  /*0e30*/  SHF.L.U32 R16, R9, 0x3, RZ ;  /* 0x0000000309107819 */ /* 0x000fc400000006ff */
[----:B------:R-:W-:Y:S01]  /*0e40*/  STL [R1+0x54], RZ ;  /* 0x000054ff01007387 */ /* 0x000fe20000100800 */
[----:B------:R-:W-:Y:S02]  /*0e50*/  LOP3.LUT R0, R0, 0x1ffffffe, RZ, 0xc0, !PT ;  /* 0x1ffffffe00007812 */ /* 0x000fe400078ec0ff */
[----:B------:R-:W-:Y:S01]  /*0e60*/  SHF.R.U32.HI R6, RZ, 0x3, R3 ;  /* 0x00000003ff067819 */ /* 0x000fe20000011603 */
[----:B------:R0:W-:Y:S01]  /*0e70*/  STL [R1+0x30], R4 ;  /* 0x0000300401007387 */ /* 0x0001e20000100800 */
[----:B------:R-:W-:Y:S02]  /*0e80*/  LOP3.LUT R3, R3, 0x38, R16, 0xf8, !PT ;  /* 0x0000003803037812 */ /* 0x000fe400078ef810 */
[----:B------:R-:W-:Y:S02]  /*0e90*/  LOP3.LUT R5, R5, 0xfffffe00, RZ, 0xc0, !PT ;  /* 0xfffffe0005057812 */ /* 0x000fe400078ec0ff */
[----:B------:R-:W-:Y:S01]  /*0ea0*/  LOP3.LUT R8, R8, 0x7ffffffc, RZ, 0xc0, !PT ;  /* 0x7ffffffc08087812 */ /* 0x000fe200078ec0ff */
[----:B------:R-:W-:Y:S01]  /*0eb0*/  IMAD.IADD R0, R9, 0x1, -R0 ;  /* 0x0000000109007824 */ /* 0x000fe200078e0a00 */
[----:B0-----:R-:W-:-:S02]  /*0ec0*/  IADD3 R4, R152, 0x10, RZ ;  /* 0x0000001098047810 */ /* 0x001fc40007ffe0ff */
[----:B------:R-:W-:Y:S02]  /*0ed0*/  LOP3.LUT R3, R5, R3, R6, 0xf6, !PT ;  /* 0x0000000305037212 */ /* 0x000fe400078ef606 */
[----:B------:R-:W-:Y:S01]  /*0ee0*/  SHF.R.S32.HI R6, RZ, 0x1f, R4 ;  /* 0x0000001fff067819 */ /* 0x000fe20000011404 */
[----:B------:R0:W-:Y:S01]  /*0ef0*/  STL [R1], R4 ;  /* 0x0000000401007387 */ /* 0x0001e20000100800 */
[----:B------:R-:W-:-:S03]  /*0f00*/  LEA R0, R0, R10, 0x3 ;  /* 0x0000000a00007211 */ /* 0x000fc600078e18ff */
[----:B------:R1:W-:Y:S01]  /*0f10*/  STL [R1+0x34], R5 ;  /* 0x0000340501007387 */ /* 0x0003e20000100800 */
[----:B------:R-:W-:Y:S02]  /*0f20*/  IMAD R3, R3, 0x2, R2 ;  /* 0x0000000203037824 */ /* 0x000fe400078e0202 */
[----:B0-----:R-:W-:Y:S02]  /*0f30*/  IMAD.SHL.U32 R4, R7, 0x8, RZ ;  /* 0x0000000807047824 */ /* 0x001fe400078e00ff */
[----:B-1----:R-:W-:Y:S01]  /*0f40*/  IMAD.IADD R5, R11, 0x1, -R8 ;  /* 0x000000010b057824 */ /* 0x002fe200078e0a08 */
[----:B------:R0:W-:Y:S04]  /*0f50*/  STL [R1+0x5c], R6 ;  /* 0x00005c0601007387 */ /* 0x0001e80000100800 */
[----:B------:R0:W-:Y:S04]  /*0f60*/  STL [R1+0x38], R5 ;  /* 0x0000380501007387 */ /* 0x0001e80000100800 */
[----:B------:R0:W-:Y:S04]  /*0f70*/  STL [R1+0x68], R4 ;  /* 0x0000680401007387 */ /* 0x0001e80000100800 */
[----:B------:R0:W-:Y:S04]  /*0f80*/  STL [R1+0x3c], R0 ;  /* 0x00003c0001007387 */ /* 0x0001e80000100800 */
[----:B------:R0:W-:Y:S01]  /*0f90*/  STL [R1+0x60], R3 ;  /* 0x0000600301007387 */ /* 0x0001e20000100800 */
[----:B------:R-:W-:Y:S01]  /*0fa0*/  VIADD R18, R16, 0x20 ;  /* 0x0000002010127836 */ /* 0x000fe20000000000 */
[----:B------:R-:W-:Y:S01]  /*0fb0*/  MOV R22, RZ ;  /* 0x000000ff00167202 */ /* 0x000fe20000000f00 */
[----:B------:R-:W-:Y:S01]  /*0fc0*/  IMAD.MOV.U32 R19, RZ, RZ, RZ ;  /* 0x000000ffff137224 */ /* 0x000fe200078e00ff */
[----:B------:R-:W-:Y:S01]  /*0fd0*/  SHF.R.S32.HI R17, RZ, 0x1f, R16 ;  /* 0x0000001fff117819 */ /* 0x000fe20000011410 */
[----:B------:R-:W-:Y:S01]  /*0fe0*/  IMAD.MOV.U32 R157, RZ, RZ, RZ ;  /* 0x000000ffff9d7224 */ /* 0x000fe200078e00ff */
[----:B------:R-:W-:Y:S01]  /*0ff0*/  SHF.R.S32.HI R155, RZ, 0x1f, R18 ;  /* 0x0000001fff9b7819 */ /* 0x000fe20000011412 */
[----:B------:R-:W-:Y:S01]  /*1000*/  IMAD.MOV.U32 R154, RZ, RZ, RZ ;  /* 0x000000ffff9a7224 */ /* 0x000fe200078e00ff */
[----:B0-2---:R-:W-:-:S07]  /*1010*/  LOP3.LUT R156, R13, 0x1, RZ, 0xfc, !PT ;  /* 0x000000010d9c7812 */ /* 0x005fce00078efcff */
.L_x_15509:
[----:B0-2--5:R-:W0:Y:S02]  /*1020*/  LDC.64 R4, c[0x0][0xc88] ;  /* 0x00032200ff047b82 */ /* 0x025e240000000a00 */
[----:B0-----:R-:W-:-:S05]  /*1030*/  IMAD.WIDE R4, R35, 0x4, R4 ;  /* 0x0000000423047825 */ /* 0x001fca00078e0204 */
[----:B----4-:R-:W2:Y:S01]  /*1040*/  LDG.E R0, desc[UR40][R4.64] ;  /* 0x0000002804007981 */ /* 0x010ea2000c1e1900 */
        /* <DEDUP_REMOVED lines=11> */
[C---:B------:R-:W-:Y:S01]  /*1100*/  @P1 LEA R6, P2, R0.reuse, UR4, 0x2 ;  /* 0x0000000400061c11 */ /* 0x040fe2000f8410ff */
[C---:B------:R-:W-:Y:S01]  /*1110*/  IMAD.SHL.U32 R36, R0.reuse, 0x4, RZ ;  /* 0x0000000400247824 */ /* 0x040fe200078e00ff */
[C-C-:B------:R-:W-:Y:S01]  /*1120*/  SHF.L.U64.HI R32, R0.reuse, 0x2, R3.reuse ;  /* 0x0000000200207819 */ /* 0x140fe20000010203 */
[----:B------:R0:W-:Y:S01]  /*1130*/  STL [R1+0x58], R3 ;  /* 0x0000580301007387 */ /* 0x0001e20000100800 */
[----:B------:R-:W-:-:S02]  /*1140*/  @P1 LEA.HI.X R7, R0, UR5, R3, 0x2, P2 ;  /* 0x0000000500071c11 */ /* 0x000fc400090f1403 */
[----:B------:R-:W-:Y:S01]  /*1150*/  ISETP.NE.U32.AND P2, PT, RZ, UR8, PT ;  /* 0x00000008ff007c0c */ /* 0x000fe2000bf45070 */
[----:B------:R-:W-:Y:S01]  /*1160*/  ULDC UR4, c[0x0][0x288] ;  /* 0x0000a20000047ab9 */ /* 0x000fe20000000800 */
[----:B------:R-:W-:Y:S01]  /*1170*/  IADD3 R8, P3, R36, UR6, RZ ;  /* 0x0000000624087c10 */ /* 0x000fe2000ff7e0ff */
[----:B-1----:R1:W-:Y:S01]  /*1180*/  STL [R1+0x48], R36 ;  /* 0x0000482401007387 */ /* 0x0023e20000100800 */
[----:B------:R-:W-:Y:S01]  /*1190*/  ISETP.NE.AND.EX P2, PT, RZ, UR9, PT, P2 ;  /* 0x00000009ff007c0c */ /* 0x000fe2000bf45320 */
[----:B0-----:R-:W-:Y:S01]  /*11a0*/  IMAD.MOV.U32 R3, RZ, RZ, RZ ;  /* 0x000000ffff037224 */ /* 0x001fe200078e00ff */
[----:B------:R-:W-:Y:S01]  /*11b0*/  IADD3.X R9, R32, UR7, RZ, P3, !PT ;  /* 0x0000000720097c10 */ /* 0x000fe20009ffe4ff */
[----:B------:R-:W-:Y:S01]  /*11c0*/  IMAD.U32 R10, RZ, RZ, UR4 ;  /* 0x00000004ff0a7e24 */ /* 0x000fe2000f8e00ff */
[----:B------:R-:W-:Y:S01]  /*11d0*/  ULDC.64 UR4, c[0x0][0x418] ;  /* 0x0001060000047ab9 */ /* 0x000fe20000000a00 */
[----:B------:R1:W-:Y:S04]  /*11e0*/  STL [R1+0x4c], R32 ;  /* 0x00004c2001007387 */ /* 0x0003e80000100800 */
[----:B------:R1:W5:Y:S04]  /*11f0*/  @P1 LDG.E R3, desc[UR40][R6.64] ;  /* 0x0000002806031981 */ /* 0x000368000c1e1900 */
[----:B------:R-:W-:Y:S01]  /*1200*/  @P2 IADD3 R4, P1, R36, UR8, RZ ;  /* 0x0000000824042c10 */ /* 0x000fe2000ff3e0ff */
[----:B------:R1:W5:Y:S03]  /*1210*/  @P0 LDG.E R31, desc[UR40][R8.64] ;  /* 0x00000028081f0981 */ /* 0x000366000c1e1900 */
[----:B------:R-:W-:-:S05]  /*1220*/  @P2 IADD3.X R5, R32, UR9, RZ, P1, !PT ;  /* 0x0000000920052c10 */ /* 0x000fca0008ffe4ff */
[----:B------:R-:W2:Y:S01]  /*1230*/  @P2 LDG.E R10, desc[UR40][R4.64] ;  /* 0x00000028040a2981 */ /* 0x000ea2000c1e1900 */
        /* <DEDUP_REMOVED lines=10> */
[----:B--2---:R1:W-:Y:S01]  /*12e0*/  STL [R1+0x10], R10 ;  /* 0x0000100a01007387 */ /* 0x0043e20000100800 */
[----:B------:R-:W-:Y:S05]  /*12f0*/  @P2 BRA `(.L_x_15365) ;  /* 0x0000000000282947 */ /* 0x000fea0003800000 */
[----:B------:R-:W-:Y:S02]  /*1300*/  ULDC.64 UR4, c[0x0][0xa00] ;  /* 0x0002800000047ab9 */ /* 0x000fe40000000a00 */
[----:B------:R-:W-:-:S04]  /*1310*/  ISETP.NE.U32.AND P1, PT, RZ, UR4, PT ;  /* 0x00000004ff007c0c */ /* 0x000fc8000bf25070 */
[----:B------:R-:W-:-:S13]  /*1320*/  ISETP.NE.AND.EX P1, PT, RZ, UR5, PT, P1 ;  /* 0x00000005ff007c0c */ /* 0x000fda000bf25310 */
[----:B------:R-:W-:Y:S05]  /*1330*/  @!P1 BRA `(.L_x_15365) ;  /* 0x0000000000189947 */ /* 0x000fea0003800000 */
[----:B------:R-:W0:Y:S02]  /*1340*/  LDC.64 R4, c[0x0][0xa00] ;  /* 0x00028000ff047b82 */ /* 0x000e240000000a00 */
[----:B0-----:R-:W-:-:S05]  /*1350*/  IMAD.WIDE R4, R28, 0x4, R4 ;  /* 0x000000041c047825 */ /* 0x001fca00078e0204 */
[----:B------:R-:W2:Y:S04]  /*1360*/  LDG.E R0, desc[UR40][R4.64] ;  /* 0x0000002804007981 */ /* 0x000ea8000c1e1900 */
[----:B-1----:R-:W2:Y:S02]  /*1370*/  LDG.E R7, desc[UR40][R4.64+0x4] ;  /* 0x0000042804077981 */ /* 0x002ea4000c1e1900 */
[----:B--2---:R-:W-:-:S05]  /*1380*/  IMAD.IADD R10, R7, 0x1, -R0 ;  /* 0x00000001070a7824 */ /* 0x004fca00078e0a00 */
[----:B------:R0:W-:Y:S02]  /*1390*/  STL [R1+0x10], R10 ;  /* 0x0000100a01007387 */ /* 0x0001e40000100800 */
.L_x_15365:
[----:B------:R-:W-:Y:S01]  /*13a0*/  ULDC.64 UR4, c[0x0][0xa20] ;  /* 0x0002880000047ab9 */ /* 0x000fe20000000a00 */
[----:B------:R2:W-:Y:S01]  /*13b0*/  STL [R1+0x40], R34 ;  /* 0x0000402201007387 */ /* 0x0005e20000100800 */
[----:B------:R-:W-:-:S04]  /*13c0*/  ISETP.NE.U32.AND P1, PT, RZ, UR4, PT ;  /* 0x00000004ff007c0c */ /* 0x000fc8000bf25070 */
[----:B------:R-:W-:-:S13]  /*13d0*/  ISETP.NE.AND.EX P1, PT, RZ, UR5, PT, P1 ;  /* 0x00000005ff007c0c */ /* 0x000fda000bf25310 */
[----:B--2---:R-:W-:Y:S05]  /*13e0*/  @!P1 BRA `(.L_x_15366) ;  /* 0x0000000000109947 */ /* 0x004fea0003800000 */
[----:B------:R-:W-:-:S04]  /*13f0*/  IADD3 R4, P0, R36, UR4, RZ ;  /* 0x0000000424047c10 */ /* 0x000fc8000ff1e0ff */
[----:B------:R-:W-:-:S05]  /*1400*/  IADD3.X R5, R32, UR5, RZ, P0, !PT ;  /* 0x0000000520057c10 */ /* 0x000fca00087fe4ff */
[----:B------:R2:W5:Y:S01]  /*1410*/  LDG.E R30, desc[UR40][R4.64] ;  /* 0x00000028041e7981 */ /* 0x000562000c1e1900 */
[----:B------:R-:W-:Y:S05]  /*1420*/  BRA `(.L_x_15367) ;  /* 0x0000000000107947 */ /* 0x000fea0003800000 */
.L_x_15366:
[----:B------:R-:W-:Y:S05]  /*1430*/  @!P0 BRA `(.L_x_15367) ;  /* 0x00000000000c8947 */ /* 0x000fea0003800000 */
[----:B------:R-:W2:Y:S04]  /*1440*/  LDG.E R5, desc[UR40][R8.64] ;  /* 0x0000002808057981 */ /* 0x000ea8000c1e1900 */
[----:B------:R-:W2:Y:S02]  /*1450*/  LDG.E R30, desc[UR40][R8.64+0x4] ;  /* 0x00000428081e7981 */ /* 0x000ea4000c1e1900 */
[----:B--2---:R-:W-:-:S07]  /*1460*/  IMAD.IADD R30, R30, 0x1, -R5 ;  /* 0x000000011e1e7824 */ /* 0x004fce00078e0a05 */
.L_x_15367:
[----:B------:R-:W-:Y:S01]  /*1470*/  ULDC.64 UR4, c[0x0][0xa10] ;  /* 0x0002840000047ab9 */ /* 0x000fe20000000a00 */
[----:B-1----:R-:W1:Y:S01]  /*1480*/  LDC R8, c[0x0][0x448] ;  /* 0x00011200ff087b82 */ /* 0x002e620000000800 */
[----:B------:R-:W-:-:S04]  /*1490*/  ISETP.NE.U32.AND P0, PT, RZ, UR4, PT ;  /* 0x00000004ff007c0c */ /* 0x000fc8000bf05070 */
[----:B------:R-:W-:Y:S01]  /*14a0*/  ISETP.NE.AND.EX P0, PT, RZ, UR5, PT, P0 ;  /* 0x00000005ff007c0c */ /* 0x000fe2000bf05300 */
[----:B------:R-:W-:-:S12]  /*14b0*/  ULDC.64 UR4, c[0x0][0xa30] ;  /* 0x00028c0000047ab9 */ /* 0x000fd80000000a00 */
[----:B--2---:R-:W2:Y:S02]  /*14c0*/  @P0 LDC.64 R4, c[0x0][0xa10] ;  /* 0x00028400ff040b82 */ /* 0x004ea40000000a00 */
[----:B--2---:R-:W-:-:S05]  /*14d0*/  @P0 IMAD.WIDE R4, R28, 0x4, R4 ;  /* 0x000000041c040825 */ /* 0x004fca00078e0204 */
[----:B------:R-:W2:Y:S04]  /*14e0*/  @P0 LDG.E R0, desc[UR40][R4.64] ;  /* 0x0000002804000981 */ /* 0x000ea8000c1e1900 */
[----:B------:R3:W2:Y:S01]  /*14f0*/  @P0 LDG.E R9, desc[UR40][R4.64+0x4] ;  /* 0x0000042804090981 */ /* 0x0006a2000c1e1900 */
[----:B------:R-:W-:Y:S02]  /*1500*/  ISETP.NE.U32.AND P1, PT, RZ, UR4, PT ;  /* 0x00000004ff007c0c */ /* 0x000fe4000bf25070 */
[----:B-----5:R-:W-:Y:S02]  /*1510*/  MOV R24, R30 ;  /* 0x0000001e00187202 */ /* 0x020fe40000000f00 */
        /* <DEDUP_REMOVED lines=8> */
[----:B------:R1:W-:Y:S01]  /*15a0*/  STL [R1+0x24], R12 ;  /* 0x0000240c01007387 */ /* 0x0003e20000100800 */
[----:B------:R-:W-:-:S05]  /*15b0*/  IMAD.MOV R27, RZ, RZ, -R8 ;  /* 0x000000ffff1b7224 */ /* 0x000fca00078e0a08 */
[----:B------:R-:W-:Y:S01]  /*15c0*/  VIMNMX R27, RZ, R27, !PT ;  /* 0x0000001bff1b7248 */ /* 0x000fe20007fe0100 */
[----:B------:R-:W3:Y:S08]  /*15d0*/  @P1 LDC R11, c[0x0][0x44c] ;  /* 0x00011300ff0b1b82 */ /* 0x000ef00000000800 */
[----:B------:R-:W0:Y:S01]  /*15e0*/  @P1 LDC R5, c[0x0][0x450] ;  /* 0x00011400ff051b82 */ /* 0x000e220000000800 */
[----:B--2---:R-:W-:-:S02]  /*15f0*/  @P0 IMAD.IADD R29, R9, 0x1, -R0 ;  /* 0x00000001091d0824 */ /* 0x004fc400078e0a00 */
[----:B---3--:R-:W-:-:S04]  /*1600*/  @P1 IMAD.HI.U32 R0, R4, R11, RZ ;  /* 0x0000000b04001227 */ /* 0x008fc800078e00ff */
[----:B----4-:R-:W-:Y:S01]  /*1610*/  IMAD.IADD R6, R8, 0x1, R29 ;  /* 0x0000000108067824 */ /* 0x010fe200078e021d */
[----:B0-----:R-:W-:-:S04]  /*1620*/  @P1 SHF.R.U32.HI R4, RZ, R5, R0 ;  /* 0x00000005ff041219 */ /* 0x001fc80000011600 */
[C---:B------:R-:W-:Y:S01]  /*1630*/  IADD3 R83, R6.reuse, 0x80, -R10 ;  /* 0x0000008006537810 */ /* 0x040fe20007ffe80a */
[----:B------:R1:W-:Y:S01]  /*1640*/  STL [R1+0x1c], R6 ;  /* 0x00001c0601007387 */ /* 0x0003e20000100800 */
[----:B------:R-:W-:-:S03]  /*1650*/  IADD3 R0, R6, 0x7f, RZ ;  /* 0x0000007f06007810 */ /* 0x000fc60007ffe0ff */
        /* <DEDUP_REMOVED lines=11> */
[----:B------:R-:W-:-:S04]  /*1710*/  SHF.R.U32.HI R27, RZ, 0x7, R27 ;  /* 0x00000007ff1b7819 */ /* 0x000fc8000001161b */
[----:B------:R-:W-:-:S07]  /*1720*/  MOV R26, R27 ;  /* 0x0000001b001a7202 */ /* 0x000fce0000000f00 */
[----:B------:R-:W-:-:S05]  /*1730*/  @P0 VIADD R0, R0, 0x7f ;  /* 0x0000007f00000836 */ /* 0x000fca0000000000 */
[----:B------:R-:W-:-:S04]  /*1740*/  @P0 SHF.R.S32.HI R3, RZ, 0x1f, R0 ;  /* 0x0000001fff030819 */ /* 0x000fc80000011400 */
[----:B------:R-:W-:-:S04]  /*1750*/  @P0 LEA.HI R3, R3, R0, RZ, 0x7 ;  /* 0x0000000003030211 */ /* 0x000fc800078f38ff */
[----:B------:R-:W-:Y:S02]  /*1760*/  @P0 SHF.R.S32.HI R26, RZ, 0x7, R3 ;  /* 0x00000007ff1a0819 */ /* 0x000fe40000011403 */
[----:B------:R-:W-:Y:S02]  /*1770*/  PLOP3.LUT P0, PT, PT, PT, PT, 0x80, 0x0 ;  /* 0x000000000000781c */ /* 0x000fe40003f0f070 */
        /* <DEDUP_REMOVED lines=22> */
.L_x_15370:
[----:B------:R-:W-:Y:S05]  /*18e0*/  BSYNC B6 ;  /* 0x0000000000067941 */ /* 0x000fea0003800000 */
.L_x_15369:
        /* <DEDUP_REMOVED lines=20> */
.L_x_15372:
[----:B------:R-:W-:Y:S05]  /*1a30*/  BSYNC B6 ;  /* 0x0000000000067941 */ /* 0x000fea0003800000 */
.L_x_15371:
[----:B------:R-:W2:Y:S01]  /*1a40*/  LDL R35, [R1+0x30] ;  /* 0x0000300001237983 */ /* 0x000ea20000100800 */
[----:B------:R-:W-:Y:S01]  /*1a50*/  ULDC.64 UR4, c[0x0][0x9f8] ;  /* 0x00027e0000047ab9 */ /* 0x000fe20000000a00 */
[----:B------:R-:W0:Y:S01]  /*1a60*/  LDC.64 R4, c[0x0][0x3f8] ;  /* 0x0000fe00ff047b82 */ /* 0x000e220000000a00 */
[----:B------:R-:W-:Y:S01]  /*1a70*/  ISETP.NE.U32.AND P0, PT, RZ, UR4, PT ;  /* 0x00000004ff007c0c */ /* 0x000fe2000bf05070 */
[----:B------:R-:W3:Y:S03]  /*1a80*/  LDL.LU R14, [R1+0x4] ;  /* 0x00000400010e7983 */ /* 0x000ee60000300800 */
[----:B------:R-:W-:Y:S01]  /*1a90*/  ISETP.NE.AND.EX P0, PT, RZ, UR5, PT, P0 ;  /* 0x00000005ff007c0c */ /* 0x000fe2000bf05300 */
[----:B------:R-:W4:Y:S02]  /*1aa0*/  LDL R12, [R1+0x34] ;  /* 0x00003400010c7983 */ /* 0x000f240000100800 */
[----:B------:R-:W1:Y:S08]  /*1ab0*/  LDC R59, c[0x0][0x3f4] ;  /* 0x0000fd00ff3b7b82 */ /* 0x000e700000000800 */
[----:B------:R-:W1:Y:S02]  /*1ac0*/  LDC.64 R62, c[0x0][0x408] ;  /* 0x00010200ff3e7b82 */ /* 0x000e640000000a00 */
[----:B------:R-:W-:-:S04]  /*1ad0*/  @P0 IADD3 R6, P1, R36, UR4, RZ ;  /* 0x0000000424060c10 */ /* 0x000fc8000ff3e0ff */
[----:B------:R-:W-:-:S05]  /*1ae0*/  @P0 IADD3.X R7, R32, UR5, RZ, P1, !PT ;  /* 0x0000000520070c10 */ /* 0x000fca0008ffe4ff */
[----:B------:R0:W4:Y:S01]  /*1af0*/  @P0 LDG.E R28, desc[UR40][R6.64] ;  /* 0x00000028061c0981 */ /* 0x000122000c1e1900 */
[----:B------:R-:W1:Y:S01]  /*1b00*/  S2R R32, SR_TID.X ;  /* 0x0000000000207919 */ /* 0x000e620000002100 */
[----:B------:R-:W-:Y:S02]  /*1b10*/  SHF.R.S32.HI R3, RZ, 0x1f, R23 ;  /* 0x0000001fff037819 */ /* 0x000fe40000011417 */
[----:B------:R-:W-:-:S03]  /*1b20*/  SHF.R.S32.HI R153, RZ, 0x1f, R152 ;  /* 0x0000001fff997819 */ /* 0x000fc60000011498 */
[-C--:B0-----:R-:W-:Y:S01]  /*1b30*/  IMAD R0, R3, R4.reuse, RZ ;  /* 0x0000000403007224 */ /* 0x081fe200078e02ff */
[----:B-----5:R-:W-:Y:S01]  /*1b40*/  SHF.R.S32.HI R7, RZ, 0x1f, R24 ;  /* 0x0000001fff077819 */ /* 0x020fe20000011418 */
[----:B------:R-:W-:Y:S01]  /*1b50*/  IMAD.WIDE.U32 R8, R23, R4, R152 ;  /* 0x0000000417087225 */ /* 0x000fe200078e0098 */
[----:B-1----:R-:W-:-:S03]  /*1b60*/  ISETP.GE.AND P0, PT, R16, R59, PT ;  /* 0x0000003b1000720c */ /* 0x002fc60003f06270 */
[C---:B------:R-:W-:Y:S02]  /*1b70*/  IMAD R13, R23.reuse, R5, R0 ;  /* 0x00000005170d7224 */ /* 0x040fe400078e0200 */
[----:B------:R-:W-:-:S04]  /*1b80*/  IMAD.WIDE.U32 R10, R23, R4, R16 ;  /* 0x00000004170a7225 */ /* 0x000fc800078e0010 */
[----:B------:R-:W-:Y:S01]  /*1b90*/  IMAD R0, R3, R62, RZ ;  /* 0x0000003e03007224 */ /* 0x000fe200078e02ff */
[----:B------:R-:W-:Y:S01]  /*1ba0*/  IADD3 R36, R32, -0x80, RZ ;  /* 0xffffff8020247810 */ /* 0x000fe20007ffe0ff */
[----:B------:R-:W-:Y:S01]  /*1bb0*/  IMAD R6, R7, R4, RZ ;  /* 0x0000000407067224 */ /* 0x000fe200078e02ff */
[----:B------:R-:W-:Y:S01]  /*1bc0*/  SEL R3, R59, RZ, P0 ;  /* 0x000000ff3b037207 */ /* 0x000fe20000000000 */
[----:B------:R-:W-:Y:S02]  /*1bd0*/  IMAD.IADD R9, R9, 0x1, R13 ;  /* 0x0000000109097824 */ /* 0x000fe400078e020d */
[----:B------:R-:W-:Y:S02]  /*1be0*/  IMAD.IADD R11, R13, 0x1, R11 ;  /* 0x000000010d0b7824 */ /* 0x000fe400078e020b */
[-C--:B------:R-:W-:Y:S01]  /*1bf0*/  IMAD R7, R7, R62.reuse, RZ ;  /* 0x0000003e07077224 */ /* 0x080fe200078e02ff */
[----:B------:R-:W-:Y:S01]  /*1c00*/  IADD3 R3, R16, R3, RZ ;  /* 0x0000000310037210 */ /* 0x000fe20007ffe0ff */
[----:B------:R-:W-:Y:S01]  /*1c10*/  IMAD.WIDE.U32 R52, R23, R62, R152 ;  /* 0x0000003e17347225 */ /* 0x000fe200078e0098 */
[----:B------:R-:W-:-:S03]  /*1c20*/  SHF.L.U64.HI R66, R4, 0x7, R5 ;  /* 0x0000000704427819 */ /* 0x000fc60000010205 */
[C---:B------:R-:W-:Y:S02]  /*1c30*/  IMAD R15, R23.reuse, R63, R0 ;  /* 0x0000003f170f7224 */ /* 0x040fe400078e0200 */
[----:B------:R-:W-:Y:S01]  /*1c40*/  IMAD.WIDE.U32 R54, R23, R62, R16 ;  /* 0x0000003e17367225 */ /* 0x000fe200078e0010 */
[----:B------:R-:W-:-:S03]  /*1c50*/  SHF.L.U64.HI R64, R62, 0x7, R63 ;  /* 0x000000073e407819 */ /* 0x000fc6000001023f */
[----:B------:R-:W-:Y:S02]  /*1c60*/  IMAD.IADD R68, R31, 0x1, R30 ;  /* 0x000000011f447824 */ /* 0x000fe400078e021e */
[----:B------:R-:W-:Y:S01]  /*1c70*/  IMAD.WIDE.U32 R20, R24, R4, R8 ;  /* 0x0000000418147225 */ /* 0x000fe200078e0008 */
[----:B------:R-:W-:-:S03]  /*1c80*/  SHF.R.S32.HI R0, RZ, 0x1f, R3 ;  /* 0x0000001fff007819 */ /* 0x000fc60000011403 */
[----:B------:R-:W-:-:S04]  /*1c90*/  IMAD.WIDE.U32 R30, R24, R4, R10 ;  /* 0x00000004181e7225 */ /* 0x000fc800078e000a */
[----:B------:R-:W-:Y:S02]  /*1ca0*/  IMAD.SHL.U32 R65, R4, 0x80, RZ ;  /* 0x0000008004417824 */ /* 0x000fe400078e00ff */
[----:B------:R-:W-:Y:S02]  /*1cb0*/  IMAD R7, R24, R63, R7 ;  /* 0x0000003f18077224 */ /* 0x000fe400078e0207 */
[----:B------:R-:W-:Y:S02]  /*1cc0*/  IMAD.IADD R53, R53, 0x1, R15 ;  /* 0x0000000135357824 */ /* 0x000fe400078e020f */
[----:B------:R-:W-:Y:S01]  /*1cd0*/  IMAD.IADD R55, R15, 0x1, R55 ;  /* 0x000000010f377824 */ /* 0x000fe200078e0237 */
[----:B------:R-:W-:Y:S01]  /*1ce0*/  LEA.HI R0, R0, R3, RZ, 0x3 ;  /* 0x0000000300007211 */ /* 0x000fe200078f18ff */
[----:B------:R-:W-:-:S04]  /*1cf0*/  IMAD.WIDE.U32 R52, R24, R62, R52 ;  /* 0x0000003e18347225 */ /* 0x000fc800078e0034 */
[----:B------:R-:W-:-:S04]  /*1d00*/  IMAD.WIDE.U32 R54, R24, R62, R54 ;  /* 0x0000003e18367225 */ /* 0x000fc800078e0036 */
[----:B------:R-:W-:Y:S01]  /*1d10*/  IMAD R3, R24, R5, R6 ;  /* 0x0000000518037224 */ /* 0x000fe200078e0206 */
[----:B------:R-:W-:-:S03]  /*1d20*/  LOP3.LUT R6, R0, 0xfffffff8, RZ, 0xc0, !PT ;  /* 0xfffffff800067812 */ /* 0x000fc600078ec0ff */
[----:B------:R-:W-:Y:S01]  /*1d30*/  IMAD.IADD R56, R3, 0x1, R31 ;  /* 0x0000000103387824 */ /* 0x000fe200078e021f */
[----:B------:R-:W-:Y:S01]  /*1d40*/  IADD3 R57, R21, R3, RZ ;  /* 0x0000000315397210 */ /* 0x000fe20007ffe0ff */
[----:B------:R-:W-:Y:S01]  /*1d50*/  IMAD.SHL.U32 R62, R62, 0x80, RZ ;  /* 0x000000803e3e7824 */ /* 0x000fe200078e00ff */
[----:B------:R-:W-:Y:S01]  /*1d60*/  SHF.R.S32.HI R61, RZ, 0x1f, R34 ;  /* 0x0000001fff3d7819 */ /* 0x000fe20000011422 */
[----:B------:R-:W-:Y:S01]  /*1d70*/  IMAD.SHL.U32 R59, R59, 0x2, RZ ;  /* 0x000000023b3b7824 */ /* 0x000fe200078e00ff */
[C---:B--2---:R-:W-:Y:S01]  /*1d80*/  LOP3.LUT P1, RZ, R35.reuse, 0x4, RZ, 0xc0, !PT ;  /* 0x0000000423ff7812 */ /* 0x044fe2000782c0ff */
[----:B------:R-:W-:Y:S01]  /*1d90*/  IMAD.SHL.U32 R67, R35, 0x40, RZ ;  /* 0x0000004023437824 */ /* 0x000fe200078e00ff */
[----:B------:R-:W-:Y:S02]  /*1da0*/  SHF.R.U32.HI R35, RZ, 0x7, R32 ;  /* 0x00000007ff237819 */ /* 0x000fe40000011620 */
[----:B---3--:R-:W-:Y:S02]  /*1db0*/  LOP3.LUT R14, R14, 0xfffffffd, RZ, 0xc0, !PT ;  /* 0xfffffffd0e0e7812 */ /* 0x008fe400078ec0ff */
[----:B------:R-:W-:-:S04]  /*1dc0*/  SHF.R.S32.HI R32, RZ, 0x1f, R36 ;  /* 0x0000001fff207819 */ /* 0x000fc80000011424 */
[----:B------:R-:W-:-:S03]  /*1dd0*/  LEA.HI R32, R32, R36, RZ, 0x2 ;  /* 0x0000002420207211 */ /* 0x000fc600078f10ff */
[----:B------:R-:W-:Y:S02]  /*1de0*/  @P1 LOP3.LUT R14, R14, 0x2, RZ, 0xfc, !PT ;  /* 0x000000020e0e1812 */ /* 0x000fe400078efcff */
[----:B------:R-:W-:-:S03]  /*1df0*/  LOP3.LUT R32, R32, 0xfffffffc, RZ, 0xc0, !PT ;  /* 0xfffffffc20207812 */ /* 0x000fc600078ec0ff */
[----:B------:R0:W-:Y:S01]  /*1e00*/  STL [R1+0x4], R14 ;  /* 0x0000040e01007387 */ /* 0x0001e20000100800 */
[----:B------:R-:W-:Y:S01]  /*1e10*/  LOP3.LUT R67, R67, 0x1c0, RZ, 0xc0, !PT ;  /* 0x000001c043437812 */ /* 0x000fe200078ec0ff */
[----:B------:R-:W-:Y:S01]  /*1e20*/  IMAD.IADD R32, R36, 0x1, -R32 ;  /* 0x0000000124207824 */ /* 0x000fe200078e0a20 */
[----:B------:R-:W-:Y:S02]  /*1e30*/  ISETP.NE.AND P6, PT, R35, 0x1, PT ;  /* 0x000000012300780c */ /* 0x000fe40003fc5270 */
[----:B0-----:R-:W-:-:S04]  /*1e40*/  SHF.R.S32.HI R14, RZ, 0x1f, R36 ;  /* 0x0000001fff0e7819 */ /* 0x001fc80000011424 */
[----:B------:R-:W-:Y:S01]  /*1e50*/  LEA.HI R14, R14, R36, RZ, 0x5 ;  /* 0x000000240e0e7211 */ /* 0x000fe200078f28ff */
[----:B------:R-:W-:Y:S01]  /*1e60*/  VIADD R36, R23, 0x60 ;  /* 0x0000006017247836 */ /* 0x000fe20000000000 */
[----:B------:R-:W-:Y:S02]  /*1e70*/  SHF.R.U32.HI R63, RZ, 0x3, R67 ;  /* 0x00000003ff3f7819 */ /* 0x000fe40000011643 */
[----:B------:R-:W-:Y:S02]  /*1e80*/  LOP3.LUT R4, R67, 0x18, R16, 0xf8, !PT ;  /* 0x0000001843047812 */ /* 0x000fe400078ef810 */
[----:B------:R-:W-:Y:S02]  /*1e90*/  SHF.L.U32 R36, R36, 0x6, RZ ;  /* 0x0000000624247819 */ /* 0x000fe400000006ff */
[----:B------:R-:W-:Y:S02]  /*1ea0*/  LOP3.LUT R4, R4, R63, RZ, 0x3c, !PT ;  /* 0x0000003f04047212 */ /* 0x000fe400078e3cff */
[----:B------:R-:W-:Y:S01]  /*1eb0*/  SHF.R.S32.HI R14, RZ, 0x5, R14 ;  /* 0x00000005ff0e7819 */ /* 0x000fe2000001140e */
[----:B------:R-:W-:Y:S01]  /*1ec0*/  VIADD R82, R35, 0x8 ;  /* 0x0000000823527836 */ /* 0x000fe20000000000 */
[----:B------:R-:W-:Y:S01]  /*1ed0*/  LOP3.LUT R36, R36, 0x1c0, RZ, 0xc0, !PT ;  /* 0x000001c024247812 */ /* 0x000fe200078ec0ff */
[----:B------:R-:W-:-:S02]  /*1ee0*/  IMAD R60, R32, 0x60, R23 ;  /* 0x00000060203c7824 */ /* 0x000fc400078e0217 */
[----:B------:R-:W-:Y:S01]  /*1ef0*/  IMAD R58, R14, 0x200, R4 ;  /* 0x000002000e3a7824 */ /* 0x000fe200078e0204 */
[--C-:B------:R-:W-:Y:S01]  /*1f00*/  LOP3.LUT R4, R67, 0x38, R0.reuse, 0xf8, !PT ;  /* 0x0000003843047812 */ /* 0x100fe200078ef800 */
[----:B------:R-:W-:Y:S02]  /*1f10*/  IMAD.IADD R35, R53, 0x1, R7 ;  /* 0x0000000135237824 */ /* 0x000fe400078e0207 */
[----:B------:R-:W-:Y:S01]  /*1f20*/  IMAD.IADD R32, R7, 0x1, R55 ;  /* 0x0000000107207824 */ /* 0x000fe200078e0237 */
[--C-:B------:R-:W-:Y:S02]  /*1f30*/  SHF.R.S32.HI R7, RZ, 0x3, R0.reuse ;  /* 0x00000003ff077819 */ /* 0x100fe40000011400 */
[----:B------:R-:W-:Y:S01]  /*1f40*/  LOP3.LUT R0, R36, 0x38, R0, 0xf8, !PT ;  /* 0x0000003824007812 */ /* 0x000fe200078ef800 */
[----:B------:R-:W-:Y:S01]  /*1f50*/  VIADD R36, R23, 0x60 ;  /* 0x0000006017247836 */ /* 0x000fe20000000000 */
[----:B------:R-:W-:Y:S05]  /*1f60*/  @!P6 WARPSYNC.ALL ;  /* 0x000000000000e948 */ /* 0x000fea0003800000 */
[----:B------:R-:W-:Y:S01]  /*1f70*/  IMAD.SHL.U32 R36, R36, 0x40, RZ ;  /* 0x0000004024247824 */ /* 0x000fe200078e00ff */
[----:B------:R-:W-:Y:S01]  /*1f80*/  LOP3.LUT R3, R4, R63, RZ, 0x3c, !PT ;  /* 0x0000003f04037212 */ /* 0x000fe200078e3cff */
[----:B------:R-:W-:-:S03]  /*1f90*/  ULDC UR4, c[0x0][0x2f4] ;  /* 0x0000bd0000047ab9 */ /* 0x000fc60000000800 */
[----:B------:R-:W-:-:S04]  /*1fa0*/  LOP3.LUT R36, R36, 0x1c0, RZ, 0xc0, !PT ;  /* 0x000001c024247812 */ /* 0x000fc800078ec0ff */
[----:B------:R-:W-:-:S04]  /*1fb0*/  SHF.R.U32.HI R36, RZ, 0x3, R36 ;  /* 0x00000003ff247819 */ /* 0x000fc80000011624 */
[----:B------:R-:W-:Y:S01]  /*1fc0*/  LOP3.LUT R0, R0, R36, RZ, 0x3c, !PT ;  /* 0x0000002400007212 */ /* 0x000fe200078e3cff */
[----:B------:R-:W-:Y:S01]  /*1fd0*/  IMAD R3, R14, 0x200, R3 ;  /* 0x000002000e037824 */ /* 0x000fe200078e0203 */
[----:B------:R-:W-:Y:S01]  /*1fe0*/  @!P6 BAR.SYNC.DEFER_BLOCKING 0x9, 0x100 ;  /* 0x024400000000eb1d */ /* 0x000fe20000010000 */
[----:B------:R-:W-:Y:S02]  /*1ff0*/  ISETP.GE.AND P1, PT, R16, UR4, PT ;  /* 0x0000000410007c0c */ /* 0x000fe4000bf26270 */
[----:B------:R-:W-:Y:S01]  /*2000*/  ISETP.GE.AND P2, PT, R18, UR4, PT ;  /* 0x0000000412007c0c */ /* 0x000fe2000bf46270 */
[----:B----4-:R-:W-:Y:S01]  /*2010*/  IMAD.IADD R0, R12, 0x1, R0 ;  /* 0x000000010c007824 */ /* 0x010fe200078e0200 */
[----:B------:R-:W-:Y:S02]  /*2020*/  SHF.R.S32.HI R5, RZ, 0x1f, R28 ;  /* 0x0000001fff057819 */ /* 0x000fe4000001141c */
[----:B------:R-:W-:-:S09]  /*2030*/  SHF.R.S32.HI R4, RZ, 0x1f, R6 ;  /* 0x0000001fff047819 */ /* 0x000fd20000011406 */
.L_x_15428:
[----:B--2---:R-:W2:Y:S01]  /*2040*/  LDL R38, [R1+0x30] ;  /* 0x0000300001267983 */ /* 0x004ea20000100800 */
[----:B------:R-:W0:Y:S03]  /*2050*/  LDC R73, c[0x0][0x430] ;  /* 0x00010c00ff497b82 */ /* 0x000e260000000800 */
[----:B---34-:R-:W3:Y:S01]  /*2060*/  LDL.LU R37, [R1+0x4] ;  /* 0x0000040001257983 */ /* 0x018ee20000300800 */
[----:B------:R-:W-:Y:S02]  /*2070*/  IADD3 R26, R26, -0x1, RZ ;  /* 0xffffffff1a1a7810 */ /* 0x000fe40007ffe0ff */
[----:B------:R-:W-:Y:S02]  /*2080*/  MOV R72, RZ ;  /* 0x000000ff00487202 */ /* 0x000fe40000000f00 */
[----:B------:R-:W1:Y:S01]  /*2090*/  LDC R78, c[0x0][0x3f4] ;  /* 0x0000fd00ff4e7b82 */ /* 0x000e620000000800 */
[----:B------:R-:W-:-:S04]  /*20a0*/  IMAD R8, R26, 0x80, R60 ;  /* 0x000000801a087824 */ /* 0x000fc800078e023c */
[----:B------:R-:W-:Y:S01]  /*20b0*/  IMAD.IADD R36, R68, 0x1, R8 ;  /* 0x0000000144247824 */ /* 0x000fe200078e0208 */
[----:B------:R-:W-:-:S03]  /*20c0*/  ISETP.GE.AND P3, PT, R8, R29, PT ;  /* 0x0000001d0800720c */ /* 0x000fc60003f66270 */
[----:B------:R-:W-:Y:S01]  /*20d0*/  IMAD.MOV.U32 R12, RZ, RZ, R36 ;  /* 0x000000ffff0c7224 */ /* 0x000fe200078e0024 */
[----:B------:R-:W-:Y:S02]  /*20e0*/  ISETP.GT.OR P3, PT, R60, 0x7f, P3 ;  /* 0x0000007f3c00780c */ /* 0x000fe40001f64670 */
[----:B0-----:R-:W-:-:S11]  /*20f0*/  ISETP.NE.AND P4, PT, R73, 0x1, PT ;  /* 0x000000014900780c */ /* 0x001fd60003f85270 */
        /* <DEDUP_REMOVED lines=16> */
[----:B------:R-:W-:Y:S05]  /*2200*/  YIELD ;  /* 0x0000000000007946 */ /* 0x000fea0003800000 */
[C---:B------:R-:W-:Y:S01]  /*2210*/  VIADD R70, R10.reuse, 0x20 ;  /* 0x000000200a467836 */ /* 0x040fe20000000000 */
[----:B------:R-:W-:Y:S01]  /*2220*/  BSSY B0, `(.L_x_15373) ;  /* 0x0000305000007945 */ /* 0x000fe20003800000 */
[----:B------:R-:W-:Y:S01]  /*2230*/  IMAD.MOV R12, RZ, RZ, -R12 ;  /* 0x000000ffff0c7224 */ /* 0x000fe200078e0a0c */
[----:B------:R-:W-:-:S03]  /*2240*/  LEA R71, R10, R25, 0x1 ;  /* 0x000000190a477211 */ /* 0x000fc600078e08ff */
[----:B------:R-:W-:Y:S01]  /*2250*/  IMAD R73, R73, R12, R36 ;  /* 0x0000000c49497224 */ /* 0x000fe200078e0224 */
[----:B--2---:R-:W-:Y:S02]  /*2260*/  LOP3.LUT P5, RZ, R38, 0x4, RZ, 0xc0, !PT ;  /* 0x0000000426ff7812 */ /* 0x004fe400078ac0ff */
[----:B---3--:R-:W-:-:S04]  /*2270*/  LOP3.LUT R37, R37, 0xfffffffe, RZ, 0xc0, !PT ;  /* 0xfffffffe25257812 */ /* 0x008fc800078ec0ff */
[----:B------:R-:W-:Y:S02]  /*2280*/  @P3 LOP3.LUT R37, R37, 0x1, RZ, 0xfc, !PT ;  /* 0x0000000125253812 */ /* 0x000fe400078efcff */
[----:B------:R-:W-:-:S03]  /*2290*/  ISETP.GE.AND P3, PT, R78, 0x1, PT ;  /* 0x000000014e00780c */ /* 0x000fc60003f66270 */
[----:B------:R0:W-:Y:S02]  /*22a0*/  STL [R1+0x4], R37 ;  /* 0x0000042501007387 */ /* 0x0001e40000100800 */
[----:B------:R-:W-:-:S04]  /*22b0*/  @P5 VIADD R70, R10, 0xffffffe0 ;  /* 0xffffffe00a465836 */ /* 0x000fc80000000000 */
[----:B------:R-:W-:-:S04]  /*22c0*/  IMAD R70, R70, 0x2, R25 ;  /* 0x0000000246467824 */ /* 0x000fc800078e0219 */
[----:B0-----:R-:W-:Y:S05]  /*22d0*/  @!P3 BRA `(.L_x_15374) ;  /* 0x0000002800d4b947 */ /* 0x001fea0003800000 */
        /* <DEDUP_REMOVED lines=20> */
[----:B------:R-:W-:Y:S02]  /*2420*/  SHF.R.S32.HI R8, RZ, 0x1f, R26 ;  /* 0x0000001fff087819 */ /* 0x000fe4000001141a */
[----:B------:R-:W-:Y:S01]  /*2430*/  IMAD.IADD R9, R87, 0x1, R11 ;  /* 0x0000000157097824 */ /* 0x000fe200078e020b */
[----:B------:R-:W-:Y:S01]  /*2440*/  LEA R85, P3, R86, UR4, 0x1 ;  /* 0x0000000456557c11 */ /* 0x000fe2000f8608ff */
[----:B------:R-:W-:Y:S01]  /*2450*/  ULDC.U8 UR4, c[0x0][0x410] ;  /* 0x0001040000047ab9 */ /* 0x000fe20000000000 */
[----:B------:R-:W-:-:S02]  /*2460*/  IMAD R13, R64, R26, RZ ;  /* 0x0000001a400d7224 */ /* 0x000fc400078e02ff */
        /* <DEDUP_REMOVED lines=9> */
[----:B------:R0:W5:Y:S01]  /*2500*/  LDL R80, [R1] ;  /* 0x0000000001507983 */ /* 0x0001620000100800 */
        /* <DEDUP_REMOVED lines=31> */
.L_x_15377:
[----:B------:R-:W-:Y:S05]  /*2700*/  BSYNC B1 ;  /* 0x0000000000017941 */ /* 0x000fea0003800000 */
.L_x_15376:
[----:B0-----:R-:W-:Y:S01]  /*2710*/  VIADD R12, R23, 0x60 ;  /* 0x00000060170c7836 */ /* 0x001fe20000000000 */
[----:B------:R-:W-:Y:S01]  /*2720*/  BSSY B1, `(.L_x_15378) ;  /* 0x0000021000017945 */ /* 0x000fe20003800000 */
[----:B-----5:R-:W-:Y:S01]  /*2730*/  MOV R15, R44 ;  /* 0x0000002c000f7202 */ /* 0x020fe20000000f00 */
[----:B------:R-:W-:Y:S02]  /*2740*/  IMAD.MOV.U32 R79, RZ, RZ, R45 ;  /* 0x000000ffff4f7224 */ /* 0x000fe400078e002d */
        /* <DEDUP_REMOVED lines=30> */
.L_x_15379:
[----:B------:R-:W-:Y:S05]  /*2930*/  BSYNC B1 ;  /* 0x0000000000017941 */ /* 0x000fea0003800000 */
.L_x_15378:
        /* <DEDUP_REMOVED lines=9> */
[----:B------:R-:W-:Y:S02]  /*29d0*/  ISETP.NE.AND P5, PT, R156, 0x3, PT ;  /* 0x000000039c00780c */ /* 0x000fe40003fa5270 */
        /* <DEDUP_REMOVED lines=17> */
.L_x_15380:
[----:B------:R-:W-:Y:S01]  /*2af0*/  IMAD R69, R19, 0x8, R2 ;  /* 0x0000000813457824 */ /* 0x000fe200078e0202 */
[----:B------:R-:W-:Y:S01]  /*2b00*/  SHF.L.U32 R77, R157, 0x1f, RZ ;  /* 0x0000001f9d4d7819 */ /* 0x000fe200000006ff */
[----:B------:R-:W-:Y:S03]  /*2b10*/  BSSY B1, `(.L_x_15381) ;  /* 0x0000003000017945 */ /* 0x000fe60003800000 */
[----:B------:R-:W0:Y:S02]  /*2b20*/  SYNCS.PHASECHK.TRANS64.TRYWAIT P6, [R69+URZ+0x16890], R77 ;  /* 0x0168904d450075a7 */ /* 0x000e2400080c017f */
[----:B0-----:R-:W-:Y:S05]  /*2b30*/  @!P6 BRA `(.L_x_15382) ;  /* 0x000001740038e947 */ /* 0x001fea0003800000 */
.L_x_15624:
[----:B------:R-:W-:Y:S05]  /*2b40*/  BSYNC B1 ;  /* 0x0000000000017941 */ /* 0x000fea0003800000 */
.L_x_15381:
[----:B------:R-:W-:-:S03]  /*2b50*/  UMOV UR4, 0xffffffff ;  /* 0xffffffff00047882 */ /* 0x000fc60000000000 */
[----:B------:R-:W-:Y:S05]  /*2b60*/  BRA.DIV UR4, `(.L_x_15383) ;  /* 0x0000017604407947 */ /* 0x000fea000b800000 */
[----:B------:R1:W2:Y:S04]  /*2b70*/  SHFL.IDX PT, R79, R86, RZ, 0x1c1f ;  /* 0x001c1fff564f7589 */ /* 0x0002a800000e0000 */
[----:B------:R1:W3:Y:S02]  /*2b80*/  SHFL.IDX PT, R14, R85, RZ, 0x1c1f ;  /* 0x001c1fff550e7589 */ /* 0x0002e400000e0000 */
.L_x_15628:
        /* <DEDUP_REMOVED lines=13> */
[----:B------:R-:W-:Y:S01]  /*2c60*/  HADD2.F32 R11, -RZ, R9.H1_H1 ;  /* 0x30000009ff0b7230 */ /* 0x000fe20000004100 */
[----:B------:R-:W-:Y:S01]  /*2c70*/  SHF.R.U32.HI R51, RZ, 0x10, R51 ;  /* 0x00000010ff337819 */ /* 0x000fe20000011633 */
[----:B------:R-:W-:Y:S01]  /*2c80*/  HADD2.F32 R50, -RZ, R48.H0_H0 ;  /* 0x20000030ff327230 */ /* 0x000fe20000004100 */
[----:B------:R-:W-:Y:S01]  /*2c90*/  SHF.R.U32.HI R49, RZ, 0x10, R49 ;  /* 0x00000010ff317819 */ /* 0x000fe20000011631 */
[----:B------:R-:W-:Y:S02]  /*2ca0*/  HADD2.F32 R92, -RZ, R92.H0_H0 ;  /* 0x2000005cff5c7230 */ /* 0x000fe40000004100 */
[----:B------:R-:W-:Y:S02]  /*2cb0*/  HADD2.F32 R51, -RZ, R51.H0_H0 ;  /* 0x20000033ff337230 */ /* 0x000fe40000004100 */
[----:B------:R-:W-:-:S02]  /*2cc0*/  HADD2.F32 R9, -RZ, R9.H0_H0 ;  /* 0x20000009ff097230 */ /* 0x000fc40000004100 */
        /* <DEDUP_REMOVED lines=31> */
.L_x_15389:
[----:B------:R-:W-:Y:S05]  /*2ec0*/  BSYNC B3 ;  /* 0x0000000000037941 */ /* 0x000fea0003800000 */
.L_x_15388:
[----:B0-----:R4:W-:Y:S02]  /*2ed0*/  ST.E.128 desc[UR40][R12.64], R8 ;  /* 0x000000080c007985 */ /* 0x0019e4000c101d28 */
.L_x_15387:
[----:B------:R-:W-:Y:S05]  /*2ee0*/  BSYNC B2 ;  /* 0x0000000000027941 */ /* 0x000fea0003800000 */
.L_x_15386:
[----:B------:R-:W-:Y:S05]  /*2ef0*/  @P2 BRA `(.L_x_15385) ;  /* 0x0000000000c82947 */ /* 0x000fea0003800000 */
[----:B------:R-:W5:Y:S01]  /*2f00*/  LDL R15, [R1] ;  /* 0x00000000010f7983 */ /* 0x000f620000100800 */
[C---:B---34-:R-:W-:Y:S01]  /*2f10*/  LEA R12, P3, R18.reuse, R14, 0x1 ;  /* 0x0000000e120c7211 */ /* 0x058fe200078608ff */
[----:B------:R-:W-:Y:S02]  /*2f20*/  BSSY B2, `(.L_x_15390) ;  /* 0x000002e000027945 */ /* 0x000fe40003800000 */
[----:B------:R3:W4:Y:S01]  /*2f30*/  LDS.128 R8, [R70+0xe000] ;  /* 0x00e0000046087984 */ /* 0x0007220000000c00 */
[----:B--2---:R-:W-:Y:S02]  /*2f40*/  LEA.HI.X R13, R18, R79, R155, 0x1, P3 ;  /* 0x0000004f120d7211 */ /* 0x004fe400018f0c9b */
[----:B-----5:R-:W-:-:S13]  /*2f50*/  ISETP.GE.AND P3, PT, R15, R78, PT ;  /* 0x0000004e0f00720c */ /* 0x020fda0003f66270 */
[----:B---34-:R-:W-:Y:S05]  /*2f60*/  @P3 BRA `(.L_x_15391) ;  /* 0x0000000000a43947 */ /* 0x018fea0003800000 */
[--C-:B------:R-:W-:Y:S01]  /*2f70*/  SHF.R.U64 R44, R44, 0x10, R45.reuse ;  /* 0x000000102c2c7819 */ /* 0x100fe2000000122d */
[--C-:B------:R-:W-:Y:S01]  /*2f80*/  HADD2.F32 R15, -RZ, R11.reuse.H1_H1 ;  /* 0x3000000bff0f7230 */ /* 0x100fe20000004100 */
[----:B------:R-:W-:Y:S01]  /*2f90*/  SHF.R.U32.HI R49, RZ, 0x10, R45 ;  /* 0x00000010ff317819 */ /* 0x000fe2000001162d */
[----:B------:R-:W-:Y:S01]  /*2fa0*/  HADD2.F32 R11, -RZ, R11.H0_H0 ;  /* 0x2000000bff0b7230 */ /* 0x000fe20000004100 */
[--C-:B------:R-:W-:Y:S01]  /*2fb0*/  SHF.R.U64 R45, R46, 0x10, R47.reuse ;  /* 0x000000102e2d7819 */ /* 0x100fe2000000122f */
[----:B------:R-:W-:Y:S01]  /*2fc0*/  HADD2.F32 R44, -RZ, R44.H0_H0 ;  /* 0x2000002cff2c7230 */ /* 0x000fe20000004100 */
[----:B------:R-:W-:Y:S01]  /*2fd0*/  SHF.R.U32.HI R48, RZ, 0x10, R47 ;  /* 0x00000010ff307819 */ /* 0x000fe2000001162f */
[----:B------:R-:W-:Y:S01]  /*2fe0*/  HADD2.F32 R46, -RZ, R49.H0_H0 ;  /* 0x20000031ff2e7230 */ /* 0x000fe20000004100 */
[----:B------:R-:W-:Y:S01]  /*2ff0*/  MOV R14, R10 ;  /* 0x0000000a000e7202 */ /* 0x000fe20000000f00 */
[----:B------:R-:W-:Y:S02]  /*3000*/  HADD2.F32 R45, -RZ, R45.H0_H0 ;  /* 0x2000002dff2d7230 */ /* 0x000fe40000004100 */
[----:B------:R-:W-:-:S02]  /*3010*/  HADD2.F32 R48, -RZ, R48.H0_H0 ;  /* 0x20000030ff307230 */ /* 0x000fc40000004100 */
[--C-:B------:R-:W-:Y:S02]  /*3020*/  HADD2.F32 R10, -RZ, R9.reuse.H1_H1 ;  /* 0x30000009ff0a7230 */ /* 0x100fe40000004100 */
[----:B------:R-:W-:Y:S02]  /*3030*/  HADD2.F32 R9, -RZ, R9.H0_H0 ;  /* 0x20000009ff097230 */ /* 0x000fe40000004100 */
[-C--:B------:R-:W-:Y:S01]  /*3040*/  FMUL.FTZ R92, R15, R48.reuse ;  /* 0x000000300f5c7220 */ /* 0x080fe20000410000 */
[----:B------:R-:W-:Y:S01]  /*3050*/  FMUL.FTZ R48, R11, R48 ;  /* 0x000000300b307220 */ /* 0x000fe20000410000 */
[CC--:B------:R-:W-:Y:S01]  /*3060*/  FMUL.FTZ R50, R10.reuse, R45.reuse ;  /* 0x0000002d0a327220 */ /* 0x0c0fe20000410000 */
[----:B------:R-:W-:Y:S01]  /*3070*/  FMUL.FTZ R45, R9, R45 ;  /* 0x0000002d092d7220 */ /* 0x000fe20000410000 */
[----:B------:R-:W-:Y:S02]  /*3080*/  FFMA.FTZ R92, R11, R46, -R92 ;  /* 0x0000002e0b5c7223 */ /* 0x000fe4000001085c */
[----:B------:R-:W-:Y:S01]  /*3090*/  FFMA.FTZ R50, R9, R44, -R50 ;  /* 0x0000002c09327223 */ /* 0x000fe20000010832 */
[----:B------:R-:W-:Y:S01]  /*30a0*/  FFMA.FTZ R51, R15, R46, R48 ;  /* 0x0000002e0f337223 */ /* 0x000fe20000010030 */
[----:B------:R-:W-:Y:S01]  /*30b0*/  FFMA.FTZ R47, R10, R44, R45 ;  /* 0x0000002c0a2f7223 */ /* 0x000fe2000001002d */
[----:B------:R-:W-:-:S02]  /*30c0*/  HADD2.F32 R11, -RZ, R90.H1_H1 ;  /* 0x3000005aff0b7230 */ /* 0x000fc40000004100 */
[----:B------:R-:W-:Y:S02]  /*30d0*/  HADD2.F32 R90, -RZ, R90.H0_H0 ;  /* 0x2000005aff5a7230 */ /* 0x000fe40000004100 */
[----:B------:R-:W-:Y:S02]  /*30e0*/  HADD2.F32 R15, -RZ, R89.H1_H1 ;  /* 0x30000059ff0f7230 */ /* 0x000fe40000004100 */
        /* <DEDUP_REMOVED lines=17> */
.L_x_15391:
[----:B------:R-:W-:Y:S05]  /*3200*/  BSYNC B2 ;  /* 0x0000000000027941 */ /* 0x000fea0003800000 */
.L_x_15390:
[----:B------:R2:W-:Y:S02]  /*3210*/  ST.E.128 desc[UR40][R12.64], R8 ;  /* 0x000000080c007985 */ /* 0x0005e4000c101d28 */
.L_x_15385:
[----:B------:R-:W-:Y:S05]  /*3220*/  BSYNC B1 ;  /* 0x0000000000017941 */ /* 0x000fea0003800000 */
.L_x_15384:
[----:B------:R-:W-:-:S03]  /*3230*/  UMOV UR4, 0xffffffff ;  /* 0xffffffff00047882 */ /* 0x000fc60000000000 */
[----:B------:R-:W-:Y:S05]  /*3240*/  BRA.DIV UR4, `(.L_x_15392) ;  /* 0x0000016e04d07947 */ /* 0x000fea000b800000 */
[----:B------:R0:W0:Y:S04]  /*3250*/  SHFL.IDX PT, R45, R86, 0x1, 0x1c1f ;  /* 0x003c1f00562d7f89 */ /* 0x00002800000e0000 */
[----:B---3--:R3:W0:Y:S02]  /*3260*/  SHFL.IDX PT, R14, R85, 0x1, 0x1c1f ;  /* 0x003c1f00550e7f89 */ /* 0x00862400000e0000 */
.L_x_15632:
[----:B------:R-:W-:Y:S05]  /*3270*/  @P4 BRA `(.L_x_15393) ;  /* 0x0000001c00fc4947 */ /* 0x000fea0003800000 */
[----:B------:R-:W-:Y:S04]  /*3280*/  BSSY B1, `(.L_x_15394) ;  /* 0x0000033000017945 */ /* 0x000fe80003800000 */
[----:B------:R-:W-:Y:S05]  /*3290*/  @P1 BRA `(.L_x_15395) ;  /* 0x0000000000c41947 */ /* 0x000fea0003800000 */
[----:B--2-4-:R2:W4:Y:S01]  /*32a0*/  LDS.128 R8, [R71+0x11000] ;  /* 0x0110000047087984 */ /* 0x0145220000000c00 */
[C---:B0-----:R-:W-:Y:S01]  /*32b0*/  LEA R12, P3, R16.reuse, R14, 0x1 ;  /* 0x0000000e100c7211 */ /* 0x041fe200078608ff */
[----:B------:R-:W-:Y:S03]  /*32c0*/  BSSY B2, `(.L_x_15396) ;  /* 0x000002d000027945 */ /* 0x000fe60003800000 */
[----:B------:R-:W-:Y:S02]  /*32d0*/  LEA.HI.X R13, R16, R45, R17, 0x1, P3 ;  /* 0x0000002d100d7211 */ /* 0x000fe400018f0c11 */
        /* <DEDUP_REMOVED lines=21> */
[----:B------:R-:W-:Y:S01]  /*3430*/  FFMA.FTZ R49, R40, R42, R47 ;  /* 0x0000002a28317223 */ /* 0x000fe2000001002f */
[----:B------:R-:W-:-:S02]  /*3440*/  HADD2.F32 R40, -RZ, R88.H0_H0 ;  /* 0x20000058ff287230 */ /* 0x000fc40000004100 */
[----:B------:R-:W-:Y:S01]  /*3450*/  FFMA.FTZ R48, R11, R42, -R48 ;  /* 0x0000002a0b307223 */ /* 0x000fe20000010830 */
[----:B------:R-:W-:Y:S02]  /*3460*/  HADD2.F32 R9, -RZ, R8.H1_H1 ;  /* 0x30000008ff097230 */ /* 0x000fe40000004100 */
[--C-:B------:R-:W-:Y:S02]  /*3470*/  HADD2.F32 R10, -RZ, R15.reuse.H1_H1 ;  /* 0x3000000fff0a7230 */ /* 0x100fe40000004100 */
[----:B------:R-:W-:Y:S02]  /*3480*/  HADD2.F32 R88, -RZ, R88.H1_H1 ;  /* 0x30000058ff587230 */ /* 0x000fe40000004100 */
[----:B------:R-:W-:Y:S01]  /*3490*/  FMUL.FTZ R41, R9, R40 ;  /* 0x0000002809297220 */ /* 0x000fe20000410000 */
[----:B------:R-:W-:Y:S02]  /*34a0*/  HADD2.F32 R8, -RZ, R8.H0_H0 ;  /* 0x20000008ff087230 */ /* 0x000fe40000004100 */
[----:B------:R-:W-:-:S02]  /*34b0*/  HADD2.F32 R15, -RZ, R15.H0_H0 ;  /* 0x2000000fff0f7230 */ /* 0x000fc40000004100 */
[----:B------:R-:W-:Y:S01]  /*34c0*/  FMUL.FTZ R42, R10, R88 ;  /* 0x000000580a2a7220 */ /* 0x000fe20000410000 */
        /* <DEDUP_REMOVED lines=12> */
.L_x_15397:
[----:B------:R-:W-:Y:S05]  /*3590*/  BSYNC B2 ;  /* 0x0000000000027941 */ /* 0x000fea0003800000 */
.L_x_15396:
[----:B----4-:R0:W-:Y:S02]  /*35a0*/  ST.E.128 desc[UR40][R12.64], R8 ;  /* 0x000000080c007985 */ /* 0x0101e4000c101d28 */
.L_x_15395:
[----:B------:R-:W-:Y:S05]  /*35b0*/  BSYNC B1 ;  /* 0x0000000000017941 */ /* 0x000fea0003800000 */
.L_x_15394:
[----:B------:R-:W-:Y:S05]  /*35c0*/  @P2 BRA `(.L_x_15393) ;  /* 0x0000001c00282947 */ /* 0x000fea0003800000 */
[----:B------:R-:W5:Y:S01]  /*35d0*/  LDL R15, [R1] ;  /* 0x00000000010f7983 */ /* 0x000f620000100800 */
[C---:B0-2-4-:R-:W-:Y:S01]  /*35e0*/  LEA R12, P3, R18.reuse, R14, 0x1 ;  /* 0x0000000e120c7211 */ /* 0x055fe200078608ff */
[----:B------:R-:W-:Y:S02]  /*35f0*/  BSSY B1, `(.L_x_15398) ;  /* 0x000002e000017945 */ /* 0x000fe40003800000 */
[----:B------:R0:W2:Y:S01]  /*3600*/  LDS.128 R8, [R70+0x11000] ;  /* 0x0110000046087984 */ /* 0x0000a20000000c00 */
[----:B------:R-:W-:Y:S02]  /*3610*/  LEA.HI.X R13, R18, R45, R155, 0x1, P3 ;  /* 0x0000002d120d7211 */ /* 0x000fe400018f0c9b */
[----:B-----5:R-:W-:-:S13]  /*3620*/  ISETP.GE.AND P3, PT, R15, R78, PT ;  /* 0x0000004e0f00720c */ /* 0x020fda0003f66270 */
[----:B0-2---:R-:W-:Y:S05]  /*3630*/  @P3 BRA `(.L_x_15399) ;  /* 0x0000000000a43947 */ /* 0x005fea0003800000 */
[--C-:B------:R-:W-:Y:S01]  /*3640*/  SHF.R.U64 R36, R36, 0x10, R37.reuse ;  /* 0x0000001024247819 */ /* 0x100fe20000001225 */
[----:B------:R-:W-:Y:S01]  /*3650*/  IMAD.MOV.U32 R14, RZ, RZ, R10 ;  /* 0x000000ffff0e7224 */ /* 0x000fe200078e000a */
        /* <DEDUP_REMOVED lines=39> */
.L_x_15399:
[----:B------:R-:W-:Y:S05]  /*38d0*/  BSYNC B1 ;  /* 0x0000000000017941 */ /* 0x000fea0003800000 */
.L_x_15398:
[----:B------:R0:W-:Y:S01]  /*38e0*/  ST.E.128 desc[UR40][R12.64], R8 ;  /* 0x000000080c007985 */ /* 0x0001e2000c101d28 */
[----:B------:R-:W-:Y:S05]  /*38f0*/  BRA `(.L_x_15393) ;  /* 0x00000018005c7947 */ /* 0x000fea0003800000 */
.L_x_15375:
[C---:B------:R-:W-:Y:S02]  /*3900*/  ISETP.GE.AND P3, PT, R23.reuse, R76, PT ;  /* 0x0000004c1700720c */ /* 0x040fe40003f66270 */
[----:B------:R-:W-:Y:S02]  /*3910*/  CS2R R38, SRZ ;  /* 0x0000000000267805 */ /* 0x000fe4000001ff00 */
[----:B------:R-:W-:Y:S02]  /*3920*/  IADD3 R44, R23, 0x60, RZ ;  /* 0x00000060172c7810 */ /* 0x000fe40007ffe0ff */
        /* <DEDUP_REMOVED lines=45> */
.L_x_15401:
[----:B------:R-:W-:Y:S05]  /*3c00*/  BSYNC B1 ;  /* 0x0000000000017941 */ /* 0x000fea0003800000 */
.L_x_15400:
[----:B-----5:R-:W-:Y:S01]  /*3c10*/  IMAD.MOV.U32 R9, RZ, RZ, R47 ;  /* 0x000000ffff097224 */ /* 0x020fe200078e002f */
[----:B------:R-:W-:Y:S01]  /*3c20*/  MOV R10, R44 ;  /* 0x0000002c000a7202 */ /* 0x000fe20000000f00 */
[----:B------:R-:W-:Y:S01]  /*3c30*/  IMAD.MOV.U32 R8, RZ, RZ, R46 ;  /* 0x000000ffff087224 */ /* 0x000fe200078e002e */
[----:B------:R-:W-:Y:S01]  /*3c40*/  ISETP.NE.AND P5, PT, R156, 0x3, PT ;  /* 0x000000039c00780c */ /* 0x000fe20003fa5270 */
        /* <DEDUP_REMOVED lines=25> */
[----:B------:R-:W-:Y:S02]  /*3de0*/  PRMT R97, R10, 0x7610, R97 ;  /* 0x000076100a617816 */ /* 0x000fe40000000061 */
[----:B------:R-:W-:Y:S01]  /*3df0*/  PRMT R101, R11, 0x7610, R101 ;  /* 0x000076100b657816 */ /* 0x000fe20000000065 */
[----:B------:R-:W-:Y:S06]  /*3e00*/  @!P5 BRA `(.L_x_15402) ;  /* 0x000000000004d947 */ /* 0x000fec0003800000 */
[----:B------:R-:W-:Y:S01]  /*3e10*/  BPT.TRAP 0x1 ;  /* 0x000000040000795c */ /* 0x000fe20000300000 */
.L_x_15402:
[----:B------:R-:W-:Y:S01]  /*3e20*/  IMAD R69, R19, 0x8, R2 ;  /* 0x0000000813457824 */ /* 0x000fe200078e0202 */
[----:B------:R-:W-:Y:S01]  /*3e30*/  SHF.L.U32 R77, R157, 0x1f, RZ ;  /* 0x0000001f9d4d7819 */ /* 0x000fe200000006ff */
[----:B------:R-:W1:Y:S01]  /*3e40*/  LDC R88, c[0x0][0x2f4] ;  /* 0x0000bd00ff587b82 */ /* 0x000e620000000800 */
[----:B------:R-:W-:Y:S02]  /*3e50*/  BSSY B1, `(.L_x_15403) ;  /* 0x0000003000017945 */ /* 0x000fe40003800000 */
[----:B------:R-:W2:Y:S02]  /*3e60*/  SYNCS.PHASECHK.TRANS64.TRYWAIT P4, [R69+URZ+0x16890], R77 ;  /* 0x0168904d450075a7 */ /* 0x000ea4000808017f */
[----:B--2---:R-:W-:Y:S05]  /*3e70*/  @!P4 BRA `(.L_x_15404) ;  /* 0x00000164000cc947 */ /* 0x004fea0003800000 */
.L_x_15633:
[----:B------:R-:W-:Y:S05]  /*3e80*/  BSYNC B1 ;  /* 0x0000000000017941 */ /* 0x000fea0003800000 */
.L_x_15403:
[----:B------:R-:W-:Y:S01]  /*3e90*/  UMOV UR4, 0xffffffff ;  /* 0xffffffff00047882 */ /* 0x000fe20000000000 */
[----:B-1----:R-:W-:Y:S02]  /*3ea0*/  IADD3 R90, -R59, R88, RZ ;  /* 0x000000583b5a7210 */ /* 0x002fe40007ffe1ff */
[----:B------:R-:W-:Y:S05]  /*3eb0*/  BRA.DIV UR4, `(.L_x_15405) ;  /* 0x0000016604107947 */ /* 0x000fea000b800000 */
[----:B------:R1:W3:Y:S04]  /*3ec0*/  SHFL.IDX PT, R81, R86, RZ, 0x1c1f ;  /* 0x001c1fff56517589 */ /* 0x0002e800000e0000 */
[----:B------:R1:W4:Y:S02]  /*3ed0*/  SHFL.IDX PT, R80, R85, RZ, 0x1c1f ;  /* 0x001c1fff55507589 */ /* 0x00032400000e0000 */
.L_x_15637:
        /* <DEDUP_REMOVED lines=13> */
[----:B------:R-:W-:Y:S01]  /*3fb0*/  LEA.HI.SX32 R8, R8, R7, 0x1c ;  /* 0x0000000708087211 */ /* 0x000fe200078fe2ff */
[----:B------:R-:W-:Y:S01]  /*3fc0*/  IMAD R9, R9, 0x2, R2 ;  /* 0x0000000209097824 */ /* 0x000fe200078e0202 */
[----:B------:R-:W-:-:S03]  /*3fd0*/  LEA.HI R10, R10, R11, RZ, 0x5 ;  /* 0x0000000b0a0a7211 */ /* 0x000fc600078f28ff */
[----:B------:R-:W-:Y:S01]  /*3fe0*/  IMAD.SHL.U32 R87, R8, 0x8, RZ ;  /* 0x0000000808577824 */ /* 0x000fe200078e00ff */
[----:B------:R-:W-:-:S04]  /*3ff0*/  SHF.R.S32.HI R10, RZ, 0x5, R10 ;  /* 0x00000005ff0a7819 */ /* 0x000fc8000001140a */
[----:B------:R-:W-:-:S04]  /*4000*/  LOP3.LUT R8, R67, 0x38, R87, 0xf8, !PT ;  /* 0x0000003843087812 */ /* 0x000fc800078ef857 */
[----:B------:R-:W-:-:S05]  /*4010*/  LOP3.LUT R8, R8, R63, RZ, 0x3c, !PT ;  /* 0x0000003f08087212 */ /* 0x000fca00078e3cff */
[----:B------:R-:W-:-:S05]  /*4020*/  IMAD R8, R10, 0x200, R8 ;  /* 0x000002000a087824 */ /* 0x000fca00078e0208 */
[----:B------:R-:W-:-:S05]  /*4030*/  LEA R11, R19, R8, 0xd ;  /* 0x00000008130b7211 */ /* 0x000fca00078e68ff */
        /* <DEDUP_REMOVED lines=10> */
[--C-:B------:R-:W-:Y:S01]  /*40e0*/  SHF.R.U64 R38, R38, 0x10, R39.reuse ;  /* 0x0000001026267819 */ /* 0x100fe20000001227 */
[----:B------:R-:W-:Y:S01]  /*40f0*/  HADD2.F32 R100, -RZ, R94.H0_H0 ;  /* 0x2000005eff647230 */ /* 0x000fe20000004100 */
[----:B------:R-:W-:Y:S02]  /*4100*/  SHF.R.U32.HI R40, RZ, 0x10, R39 ;  /* 0x00000010ff287819 */ /* 0x000fe40000011627 */
[----:B------:R-:W-:-:S02]  /*4110*/  SHF.R.U64 R39, R42, 0x10, R43 ;  /* 0x000000102a277819 */ /* 0x000fc4000000122b */
[----:B------:R-:W-:Y:S01]  /*4120*/  SHF.R.U32.HI R42, RZ, 0x10, R43 ;  /* 0x00000010ff2a7819 */ /* 0x000fe2000001162b */
[----:B---3--:R-:W-:Y:S01]  /*4130*/  IMAD.MOV.U32 R43, RZ, RZ, R13 ;  /* 0x000000ffff2b7224 */ /* 0x008fe200078e000d */
[----:B------:R-:W-:Y:S01]  /*4140*/  SHF.R.U32.HI R41, RZ, 0x10, R41 ;  /* 0x00000010ff297819 */ /* 0x000fe20000011629 */
[----:B0-----:R-:W-:Y:S02]  /*4150*/  IMAD.MOV.U32 R13, RZ, RZ, R11 ;  /* 0x000000ffff0d7224 */ /* 0x001fe400078e000b */
[----:B------:R-:W-:Y:S02]  /*4160*/  HADD2.F32 R11, -RZ, R9.H0_H0 ;  /* 0x20000009ff0b7230 */ /* 0x000fe40000004100 */
[--C-:B------:R-:W-:Y:S02]  /*4170*/  HADD2.F32 R96, -RZ, R43.reuse.H0_H0 ;  /* 0x2000002bff607230 */ /* 0x100fe40000004100 */
[----:B------:R-:W-:Y:S02]  /*4180*/  HADD2.F32 R43, -RZ, R43.H1_H1 ;  /* 0x3000002bff2b7230 */ /* 0x000fe40000004100 */
[----:B------:R-:W-:-:S02]  /*4190*/  HADD2.F32 R102, -RZ, R41.H0_H0 ;  /* 0x20000029ff667230 */ /* 0x000fc40000004100 */
[CC--:B------:R-:W-:Y:S01]  /*41a0*/  FMUL.FTZ R94, R96.reuse, R101.reuse ;  /* 0x00000065605e7220 */ /* 0x0c0fe20000410000 */
[----:B------:R-:W-:Y:S02]  /*41b0*/  HADD2.F32 R41, -RZ, R9.H1_H1 ;  /* 0x30000009ff297230 */ /* 0x000fe40000004100 */
[----:B------:R-:W-:Y:S01]  /*41c0*/  FMUL.FTZ R9, R11, R101 ;  /* 0x000000650b097220 */ /* 0x000fe20000410000 */
[-C--:B------:R-:W-:Y:S01]  /*41d0*/  FMUL.FTZ R104, R43, R102.reuse ;  /* 0x000000662b687220 */ /* 0x080fe20000410000 */
[-C--:B------:R-:W-:Y:S01]  /*41e0*/  FFMA.FTZ R11, R11, R99.reuse, -R94 ;  /* 0x000000630b0b7223 */ /* 0x080fe2000001085e */
        /* <DEDUP_REMOVED lines=8> */
[--C-:B------:R-:W-:Y:S02]  /*4270*/  HADD2.F32 R43, -RZ, R15.reuse.H0_H0 ;  /* 0x2000000fff2b7230 */ /* 0x100fe40000004100 */
[----:B------:R-:W-:Y:S02]  /*4280*/  HADD2.F32 R98, -RZ, R15.H1_H1 ;  /* 0x3000000fff627230 */ /* 0x000fe40000004100 */
[--C-:B------:R-:W-:Y:S02]  /*4290*/  HADD2.F32 R15, -RZ, R13.reuse.H0_H0 ;  /* 0x2000000dff0f7230 */ /* 0x100fe40000004100 */
[----:B------:R-:W-:Y:S02]  /*42a0*/  HADD2.F32 R41, -RZ, R13.H1_H1 ;  /* 0x3000000dff297230 */ /* 0x000fe40000004100 */
[----:B------:R-:W-:Y:S01]  /*42b0*/  FMUL.FTZ R104, R98, R99 ;  /* 0x0000006362687220 */ /* 0x000fe20000410000 */
[----:B------:R-:W-:-:S02]  /*42c0*/  HADD2.F32 R42, -RZ, R40.H0_H0 ;  /* 0x20000028ff2a7230 */ /* 0x000fc40000004100 */
[-C--:B------:R-:W-:Y:S01]  /*42d0*/  FMUL.FTZ R40, R43, R102.reuse ;  /* 0x000000662b287220 */ /* 0x080fe20000410000 */
[----:B------:R-:W-:Y:S01]  /*42e0*/  FMUL.FTZ R102, R15, R102 ;  /* 0x000000660f667220 */ /* 0x000fe20000410000 */
[----:B------:R-:W-:Y:S02]  /*42f0*/  FMUL.FTZ R99, R41, R99 ;  /* 0x0000006329637220 */ /* 0x000fe40000410000 */
[-C--:B------:R-:W-:Y:S01]  /*4300*/  FFMA.FTZ R13, R15, R100.reuse, -R40 ;  /* 0x000000640f0d7223 */ /* 0x080fe20000010828 */
[----:B------:R-:W-:Y:S01]  /*4310*/  FFMA.FTZ R15, R43, R100, R102 ;  /* 0x000000642b0f7223 */ /* 0x000fe20000010066 */
[-C--:B------:R-:W-:Y:S01]  /*4320*/  FFMA.FTZ R40, R41, R42.reuse, -R104 ;  /* 0x0000002a29287223 */ /* 0x080fe20000010868 */
[----:B------:R-:W-:Y:S01]  /*4330*/  FFMA.FTZ R42, R98, R42, R99 ;  /* 0x0000002a622a7223 */ /* 0x000fe20000010063 */
[----:B------:R-:W-:Y:S02]  /*4340*/  HADD2.F32 R102, -RZ, R37.H0_H0 ;  /* 0x20000025ff667230 */ /* 0x000fe40000004100 */
[--C-:B------:R-:W-:Y:S01]  /*4350*/  HADD2.F32 R98, -RZ, R97.reuse.H1_H1 ;  /* 0x30000061ff627230 */ /* 0x100fe20000004100 */
[----:B------:R-:W-:Y:S01]  /*4360*/  F2FP.F16.F32.PACK_AB R40, R40, R13 ;  /* 0x0000000d2828723e */ /* 0x000fe200000000ff */
[----:B------:R-:W-:Y:S01]  /*4370*/  HADD2.F32 R100, -RZ, R97.H0_H0 ;  /* 0x20000061ff647230 */ /* 0x000fe20000004100 */
[----:B------:R-:W-:Y:S01]  /*4380*/  F2FP.F16.F32.PACK_AB R13, R96, R9 ;  /* 0x00000009600d723e */ /* 0x000fe200000000ff */
[----:B------:R-:W-:Y:S01]  /*4390*/  HADD2.F32 R43, -RZ, R12.H0_H0 ;  /* 0x2000000cff2b7230 */ /* 0x000fe20000004100 */
[----:B------:R-:W-:Y:S01]  /*43a0*/  MOV R9, R11 ;  /* 0x0000000b00097202 */ /* 0x000fe20000000f00 */
[----:B------:R-:W-:Y:S01]  /*43b0*/  HADD2.F32 R37, -RZ, R8.H0_H0 ;  /* 0x20000008ff257230 */ /* 0x000fe20000004100 */
[----:B------:R-:W-:Y:S01]  /*43c0*/  F2FP.F16.F32.PACK_AB R15, R42, R15 ;  /* 0x0000000f2a0f723e */ /* 0x000fe200000000ff */
[----:B------:R-:W-:-:S02]  /*43d0*/  HADD2.F32 R97, -RZ, R12.H1_H1 ;  /* 0x3000000cff617230 */ /* 0x000fc40000004100 */
[----:B------:R-:W-:Y:S02]  /*43e0*/  HADD2.F32 R41, -RZ, R8.H1_H1 ;  /* 0x30000008ff297230 */ /* 0x000fe40000004100 */
[-C--:B------:R-:W-:Y:S01]  /*43f0*/  FMUL.FTZ R8, R43, R100.reuse ;  /* 0x000000642b087220 */ /* 0x080fe20000410000 */
[----:B------:R-:W-:Y:S01]  /*4400*/  FMUL.FTZ R12, R37, R100 ;  /* 0x00000064250c7220 */ /* 0x000fe20000410000 */
[-C--:B------:R-:W-:Y:S01]  /*4410*/  FMUL.FTZ R100, R97, R102.reuse ;  /* 0x0000006661647220 */ /* 0x080fe20000410000 */
[----:B------:R-:W-:Y:S02]  /*4420*/  HADD2.F32 R99, -RZ, R39.H0_H0 ;  /* 0x20000027ff637230 */ /* 0x000fe40000004100 */
[----:B------:R-:W-:Y:S01]  /*4430*/  FMUL.FTZ R102, R41, R102 ;  /* 0x0000006629667220 */ /* 0x000fe20000410000 */
[----:B------:R-:W-:Y:S01]  /*4440*/  FFMA.FTZ R8, R37, R98, -R8 ;  /* 0x0000006225087223 */ /* 0x000fe20000010808 */
[----:B------:R-:W-:Y:S01]  /*4450*/  FFMA.FTZ R37, R41, R36, -R100 ;  /* 0x0000002429257223 */ /* 0x000fe20000010864 */
[----:B------:R-:W-:-:S02]  /*4460*/  HADD2.F32 R39, -RZ, R14.H0_H0 ;  /* 0x2000000eff277230 */ /* 0x000fc40000004100 */
[----:B------:R-:W-:Y:S01]  /*4470*/  FFMA.FTZ R41, R97, R36, R102 ;  /* 0x0000002461297223 */ /* 0x000fe20000010066 */
[--C-:B------:R-:W-:Y:S02]  /*4480*/  HADD2.F32 R97, -RZ, R95.reuse.H1_H1 ;  /* 0x3000005fff617230 */ /* 0x100fe40000004100 */
[----:B------:R-:W-:Y:S01]  /*4490*/  FFMA.FTZ R12, R43, R98, R12 ;  /* 0x000000622b0c7223 */ /* 0x000fe2000001000c */
[----:B------:R-:W-:Y:S01]  /*44a0*/  HADD2.F32 R36, -RZ, R10.H0_H0 ;  /* 0x2000000aff247230 */ /* 0x000fe20000004100 */
[----:B------:R-:W-:Y:S01]  /*44b0*/  F2FP.F16.F32.PACK_AB R8, R37, R8 ;  /* 0x000000082508723e */ /* 0x000fe200000000ff */
[----:B------:R-:W-:Y:S02]  /*44c0*/  HADD2.F32 R14, -RZ, R14.H1_H1 ;  /* 0x3000000eff0e7230 */ /* 0x000fe40000004100 */
[----:B------:R-:W-:Y:S01]  /*44d0*/  FMUL.FTZ R101, R39, R97 ;  /* 0x0000006127657220 */ /* 0x000fe20000410000 */
[----:B------:R-:W-:Y:S01]  /*44e0*/  HADD2.F32 R10, -RZ, R10.H1_H1 ;  /* 0x3000000aff0a7230 */ /* 0x000fe20000004100 */
[----:B------:R-:W-:Y:S01]  /*44f0*/  F2FP.F16.F32.PACK_AB R12, R41, R12 ;  /* 0x0000000c290c723e */ /* 0x000fe200000000ff */
[----:B------:R-:W-:-:S02]  /*4500*/  HADD2.F32 R43, -RZ, R95.H0_H0 ;  /* 0x2000005fff2b7230 */ /* 0x000fc40000004100 */
[----:B------:R-:W-:Y:S02]  /*4510*/  HADD2.F32 R95, -RZ, R38.H0_H0 ;  /* 0x20000026ff5f7230 */ /* 0x000fe40000004100 */
[----:B------:R-:W-:Y:S01]  /*4520*/  FMUL.FTZ R38, R36, R97 ;  /* 0x0000006124267220 */ /* 0x000fe20000410000 */
[-C--:B------:R-:W-:Y:S01]  /*4530*/  FMUL.FTZ R97, R14, R99.reuse ;  /* 0x000000630e617220 */ /* 0x080fe20000410000 */
[----:B------:R-:W-:Y:S01]  /*4540*/  FMUL.FTZ R99, R10, R99 ;  /* 0x000000630a637220 */ /* 0x000fe20000410000 */
[-C--:B------:R-:W-:Y:S01]  /*4550*/  FFMA.FTZ R101, R36, R43.reuse, -R101 ;  /* 0x0000002b24657223 */ /* 0x080fe20000010865 */
[----:B------:R-:W-:Y:S01]  /*4560*/  FFMA.FTZ R38, R39, R43, R38 ;  /* 0x0000002b27267223 */ /* 0x000fe20000010026 */
[-C--:B------:R-:W-:Y:S01]  /*4570*/  FFMA.FTZ R10, R10, R95.reuse, -R97 ;  /* 0x0000005f0a0a7223 */ /* 0x080fe20000010861 */
[----:B------:R-:W-:Y:S01]  /*4580*/  FFMA.FTZ R99, R14, R95, R99 ;  /* 0x0000005f0e637223 */ /* 0x000fe20000010063 */
[----:B------:R-:W-:-:S03]  /*4590*/  IMAD.MOV.U32 R11, RZ, RZ, R40 ;  /* 0x000000ffff0b7224 */ /* 0x000fc600078e0028 */
[----:B------:R-:W-:Y:S02]  /*45a0*/  F2FP.F16.F32.PACK_AB R10, R10, R101 ;  /* 0x000000650a0a723e */ /* 0x000fe400000000ff */
[----:B------:R-:W-:-:S07]  /*45b0*/  F2FP.F16.F32.PACK_AB R14, R99, R38 ;  /* 0x00000026630e723e */ /* 0x000fce00000000ff */
.L_x_15409:
[----:B------:R-:W-:Y:S05]  /*45c0*/  BSYNC B2 ;  /* 0x0000000000027941 */ /* 0x000fea0003800000 */
.L_x_15408:
[----:B------:R-:W-:Y:S01]  /*45d0*/  ISETP.GE.AND P4, PT, R87, R88, PT ;  /* 0x000000585700720c */ /* 0x000fe20003f86270 */
[----:B0-----:R0:W-:-:S12]  /*45e0*/  ST.E.128 desc[UR40][R78.64], R8 ;  /* 0x000000084e007985 */ /* 0x0011d8000c101d28 */
[----:B------:R-:W-:-:S05]  /*45f0*/  @!P4 IMAD.WIDE R80, R87, 0x2, R80 ;  /* 0x000000025750c825 */ /* 0x000fca00078e0250 */
[----:B---3--:R0:W-:Y:S02]  /*4600*/  @!P4 ST.E.128 desc[UR40][R80.64], R12 ;  /* 0x0000000c5000c985 */ /* 0x0081e4000c101d28 */
.L_x_15407:
[----:B------:R-:W-:Y:S05]  /*4610*/  BSYNC B1 ;  /* 0x0000000000017941 */ /* 0x000fea0003800000 */
.L_x_15406:
[----:B------:R-:W-:-:S03]  /*4620*/  UMOV UR4, 0xffffffff ;  /* 0xffffffff00047882 */ /* 0x000fc60000000000 */
[----:B------:R-:W-:Y:S05]  /*4630*/  BRA.DIV UR4, `(.L_x_15410) ;  /* 0x0000015e047c7947 */ /* 0x000fea000b800000 */
[----:B------:R0:W0:Y:S04]  /*4640*/  SHFL.IDX PT, R39, R86, 0x1, 0x1c1f ;  /* 0x003c1f0056277f89 */ /* 0x00002800000e0000 */
[----:B------:R0:W0:Y:S02]  /*4650*/  SHFL.IDX PT, R38, R85, 0x1, 0x1c1f ;  /* 0x003c1f0055267f89 */ /* 0x00002400000e0000 */
.L_x_15641:
        /* <DEDUP_REMOVED lines=12> */
[----:B------:R-:W-:Y:S01]  /*4720*/  LEA.HI R90, R9, R90, RZ, 0x4 ;  /* 0x0000005a095a7211 */ /* 0x000fe200078f20ff */
[----:B------:R-:W-:Y:S01]  /*4730*/  IMAD R9, R19, 0x2000, R0 ;  /* 0x0000200013097824 */ /* 0x000fe200078e0200 */
[----:B------:R-:W-:-:S02]  /*4740*/  LOP3.LUT R11, R11, 0x1c0, RZ, 0xc0, !PT ;  /* 0x000001c00b0b7812 */ /* 0x000fc400078ec0ff */
[----:B------:R-:W-:Y:S01]  /*4750*/  LEA.HI.SX32 R41, R90, R7, 0x1c ;  /* 0x000000075a297211 */ /* 0x000fe200078fe2ff */
[----:B------:R-:W-:Y:S01]  /*4760*/  IMAD R9, R9, 0x2, R2 ;  /* 0x0000000209097824 */ /* 0x000fe200078e0202 */
[----:B------:R-:W-:Y:S02]  /*4770*/  LOP3.LUT R8, R8, 0x1c0, RZ, 0xc0, !PT ;  /* 0x000001c008087812 */ /* 0x000fe400078ec0ff */
[----:B------:R-:W-:Y:S01]  /*4780*/  SHF.R.U32.HI R11, RZ, 0x3, R11 ;  /* 0x00000003ff0b7819 */ /* 0x000fe2000001160b */
[----:B------:R-:W-:Y:S01]  /*4790*/  IMAD.SHL.U32 R41, R41, 0x8, RZ ;  /* 0x0000000829297824 */ /* 0x000fe200078e00ff */
[----:B------:R-:W-:-:S04]  /*47a0*/  LEA.HI.X R37, R6, R39, R4, 0x1, P4 ;  /* 0x0000002706257211 */ /* 0x000fc800020f0c04 */
[----:B------:R-:W-:-:S04]  /*47b0*/  LOP3.LUT R8, R8, 0x38, R41, 0xf8, !PT ;  /* 0x0000003808087812 */ /* 0x000fc800078ef829 */
[----:B------:R-:W-:-:S05]  /*47c0*/  LOP3.LUT R8, R8, R11, RZ, 0x3c, !PT ;  /* 0x0000000b08087212 */ /* 0x000fca00078e3cff */
[----:B-----5:R-:W-:-:S05]  /*47d0*/  IMAD.IADD R8, R10, 0x1, R8 ;  /* 0x000000010a087824 */ /* 0x020fca00078e0208 */
[----:B------:R-:W-:-:S05]  /*47e0*/  LEA R11, R19, R8, 0xd ;  /* 0x00000008130b7211 */ /* 0x000fca00078e68ff */
[----:B------:R-:W-:Y:S02]  /*47f0*/  IMAD R12, R11, 0x2, R2 ;  /* 0x000000020b0c7824 */ /* 0x000fe400078e0202 */
[----:B------:R-:W0:Y:S04]  /*4800*/  LDS.128 R8, [R9+0xe400] ;  /* 0x00e4000009087984 */ /* 0x000e280000000c00 */
[----:B------:R-:W0:Y:S01]  /*4810*/  LDS.128 R12, [R12+0xe400] ;  /* 0x00e400000c0c7984 */ /* 0x000e220000000c00 */
[----:B------:R-:W-:Y:S05]  /*4820*/  @P3 BRA `(.L_x_15412) ;  /* 0x00000004005c3947 */ /* 0x000fea0003800000 */
[--C-:B------:R-:W-:Y:S02]  /*4830*/  SHF.R.U64 R42, R44, 0x10, R45.reuse ;  /* 0x000000102c2a7819 */ /* 0x100fe4000000122d */
[----:B------:R-:W-:Y:S01]  /*4840*/  SHF.R.U32.HI R78, RZ, 0x10, R45 ;  /* 0x00000010ff4e7819 */ /* 0x000fe2000001162d */
[----:B0-----:R-:W-:Y:S01]  /*4850*/  IMAD.MOV.U32 R45, RZ, RZ, R8 ;  /* 0x000000ffff2d7224 */ /* 0x001fe200078e0008 */
[----:B------:R-:W-:Y:S01]  /*4860*/  SHF.R.U64 R44, R48, 0x10, R49 ;  /* 0x00000010302c7819 */ /* 0x000fe20000001231 */
[----:B------:R-:W-:Y:S01]  /*4870*/  IMAD.MOV.U32 R8, RZ, RZ, R13 ;  /* 0x000000ffff087224 */ /* 0x000fe200078e000d */
[----:B------:R-:W-:Y:S01]  /*4880*/  SHF.R.U32.HI R48, RZ, 0x10, R49 ;  /* 0x00000010ff307819 */ /* 0x000fe20000011631 */
[--C-:B------:R-:W-:Y:S01]  /*4890*/  HADD2.F32 R49, -RZ, R93.reuse.H0_H0 ;  /* 0x2000005dff317230 */ /* 0x100fe20000004100 */
[--C-:B------:R-:W-:Y:S01]  /*48a0*/  SHF.R.U64 R40, R46, 0x10, R47.reuse ;  /* 0x000000102e287819 */ /* 0x100fe2000000122f */
[----:B------:R-:W-:Y:S01]  /*48b0*/  HADD2.F32 R93, -RZ, R93.H1_H1 ;  /* 0x3000005dff5d7230 */ /* 0x000fe20000004100 */
[----:B------:R-:W-:Y:S01]  /*48c0*/  SHF.R.U32.HI R79, RZ, 0x10, R47 ;  /* 0x00000010ff4f7819 */ /* 0x000fe2000001162f */
[----:B------:R-:W-:Y:S01]  /*48d0*/  IMAD.MOV.U32 R47, RZ, RZ, R15 ;  /* 0x000000ffff2f7224 */ /* 0x000fe200078e000f */
[----:B------:R-:W-:Y:S01]  /*48e0*/  MOV R46, R12 ;  /* 0x0000000c002e7202 */ /* 0x000fe20000000f00 */
[--C-:B------:R-:W-:Y:S01]  /*48f0*/  HADD2.F32 R12, -RZ, R8.reuse.H0_H0 ;  /* 0x20000008ff0c7230 */ /* 0x100fe20000004100 */
[--C-:B------:R-:W-:Y:S01]  /*4900*/  SHF.R.U64 R43, R50, 0x10, R51.reuse ;  /* 0x00000010322b7819 */ /* 0x100fe20000001233 */
[----:B------:R-:W-:Y:S01]  /*4910*/  HADD2.F32 R15, -RZ, R8.H1_H1 ;  /* 0x30000008ff0f7230 */ /* 0x000fe20000004100 */
[----:B----4-:R-:W-:Y:S01]  /*4920*/  SHF.R.U32.HI R80, RZ, 0x10, R51 ;  /* 0x00000010ff507819 */ /* 0x010fe20000011633 */
[----:B------:R-:W-:-:S02]  /*4930*/  IMAD.MOV.U32 R13, RZ, RZ, R11 ;  /* 0x000000ffff0d7224 */ /* 0x000fc400078e000b */
[--C-:B------:R-:W-:Y:S02]  /*4940*/  HADD2.F32 R8, -RZ, R9.reuse.H0_H0 ;  /* 0x20000009ff087230 */ /* 0x100fe40000004100 */
        /* <DEDUP_REMOVED lines=16> */
[-C--:B-1----:R-:W-:Y:S01]  /*4a50*/  FMUL.FTZ R86, R48, R51.reuse ;  /* 0x0000003330567220 */ /* 0x082fe20000410000 */
[----:B------:R-:W-:Y:S02]  /*4a60*/  HADD2.F32 R80, -RZ, R80.H0_H0 ;  /* 0x20000050ff507230 */ /* 0x000fe40000004100 */
[----:B------:R-:W-:Y:S02]  /*4a70*/  HADD2.F32 R50, -RZ, R89.H1_H1 ;  /* 0x30000059ff327230 */ /* 0x000fe40000004100 */
[----:B------:R-:W-:Y:S01]  /*4a80*/  FMUL.FTZ R51, R15, R51 ;  /* 0x000000330f337220 */ /* 0x000fe20000410000 */
[----:B------:R-:W-:-:S02]  /*4a90*/  HADD2.F32 R47, -RZ, R13.H1_H1 ;  /* 0x3000000dff2f7230 */ /* 0x000fc40000004100 */
[----:B------:R-:W-:Y:S01]  /*4aa0*/  FMUL.FTZ R90, R49, R80 ;  /* 0x00000050315a7220 */ /* 0x000fe20000410000 */
[----:B------:R-:W-:Y:S02]  /*4ab0*/  HADD2.F32 R78, -RZ, R79.H0_H0 ;  /* 0x2000004fff4e7230 */ /* 0x000fe40000004100 */
[-C--:B------:R-:W-:Y:S01]  /*4ac0*/  FFMA.FTZ R13, R15, R50.reuse, -R86 ;  /* 0x000000320f0d7223 */ /* 0x080fe20000010856 */
[----:B------:R-:W-:Y:S01]  /*4ad0*/  FFMA.FTZ R15, R48, R50, R51 ;  /* 0x00000032300f7223 */ /* 0x000fe20000010033 */
[C---:B------:R-:W-:Y:S01]  /*4ae0*/  FMUL.FTZ R80, R47.reuse, R80 ;  /* 0x000000502f507220 */ /* 0x040fe20000410000 */
[----:B------:R-:W-:Y:S02]  /*4af0*/  HADD2.F32 R92, -RZ, R92.H0_H0 ;  /* 0x2000005cff5c7230 */ /* 0x000fe40000004100 */
[-C--:B------:R-:W-:Y:S01]  /*4b00*/  FFMA.FTZ R90, R47, R78.reuse, -R90 ;  /* 0x0000004e2f5a7223 */ /* 0x080fe2000001085a */
[----:B------:R-:W-:Y:S02]  /*4b10*/  HADD2.F32 R48, -RZ, R44.H0_H0 ;  /* 0x2000002cff307230 */ /* 0x000fe40000004100 */
[----:B------:R-:W-:Y:S01]  /*4b20*/  FFMA.FTZ R80, R49, R78, R80 ;  /* 0x0000004e31507223 */ /* 0x000fe20000010050 */
[----:B------:R-:W-:-:S02]  /*4b30*/  HADD2.F32 R47, -RZ, R46.H0_H0 ;  /* 0x2000002eff2f7230 */ /* 0x000fc40000004100 */
[--C-:B------:R-:W-:Y:S01]  /*4b40*/  HADD2.F32 R44, -RZ, R45.reuse.H0_H0 ;  /* 0x2000002dff2c7230 */ /* 0x100fe20000004100 */
[----:B------:R-:W-:Y:S01]  /*4b50*/  F2FP.F16.F32.PACK_AB R90, R90, R13 ;  /* 0x0000000d5a5a723e */ /* 0x000fe200000000ff */
        /* <DEDUP_REMOVED lines=8> */
[----:B------:R-:W-:Y:S01]  /*4be0*/  F2FP.F16.F32.PACK_AB R13, R12, R9 ;  /* 0x000000090c0d723e */ /* 0x000fe200000000ff */
[-C--:B------:R-:W-:Y:S01]  /*4bf0*/  FFMA.FTZ R92, R47, R89.reuse, R92 ;  /* 0x000000592f5c7223 */ /* 0x080fe2000001005c */
[----:B------:R-:W-:Y:S02]  /*4c00*/  HADD2.F32 R47, -RZ, R43.H0_H0 ;  /* 0x2000002bff2f7230 */ /* 0x000fe40000004100 */
[----:B------:R-:W-:Y:S01]  /*4c10*/  FFMA.FTZ R49, R44, R89, -R49 ;  /* 0x000000592c317223 */ /* 0x000fe20000010831 */
[-C--:B------:R-:W-:Y:S01]  /*4c20*/  FFMA.FTZ R50, R45, R42.reuse, -R50 ;  /* 0x0000002a2d327223 */ /* 0x080fe20000010832 */
[----:B------:R-:W-:Y:S01]  /*4c30*/  FFMA.FTZ R51, R46, R42, R51 ;  /* 0x0000002a2e337223 */ /* 0x000fe20000010033 */
        /* <DEDUP_REMOVED lines=8> */
[----:B------:R-:W-:Y:S02]  /*4cc0*/  HADD2.F32 R10, -RZ, R10.H1_H1 ;  /* 0x3000000aff0a7230 */ /* 0x000fe40000004100 */
[----:B---3--:R-:W-:Y:S01]  /*4cd0*/  FMUL.FTZ R81, R14, R47 ;  /* 0x0000002f0e517220 */ /* 0x008fe20000410000 */
[----:B------:R-:W-:Y:S02]  /*4ce0*/  HADD2.F32 R45, -RZ, R40.H0_H0 ;  /* 0x20000028ff2d7230 */ /* 0x000fe40000004100 */
[-C--:B------:R-:W-:Y:S01]  /*4cf0*/  FMUL.FTZ R79, R43, R91.reuse ;  /* 0x0000005b2b4f7220 */ /* 0x080fe20000410000 */
[----:B------:R-:W-:Y:S01]  /*4d00*/  FMUL.FTZ R40, R42, R91 ;  /* 0x0000005b2a287220 */ /* 0x000fe20000410000 */
[----:B------:R-:W-:Y:S01]  /*4d10*/  FMUL.FTZ R47, R10, R47 ;  /* 0x0000002f0a2f7220 */ /* 0x000fe20000410000 */
[----:B------:R-:W-:-:S02]  /*4d20*/  IMAD.MOV.U32 R9, RZ, RZ, R11 ;  /* 0x000000ffff097224 */ /* 0x000fc400078e000b */
[-C--:B------:R-:W-:Y:S01]  /*4d30*/  FFMA.FTZ R79, R42, R44.reuse, -R79 ;  /* 0x0000002c2a4f7223 */ /* 0x080fe2000001084f */
[----:B------:R-:W-:Y:S01]  /*4d40*/  FFMA.FTZ R40, R43, R44, R40 ;  /* 0x0000002c2b287223 */ /* 0x000fe20000010028 */
[-C--:B------:R-:W-:Y:S01]  /*4d50*/  FFMA.FTZ R10, R10, R45.reuse, -R81 ;  /* 0x0000002d0a0a7223 */ /* 0x080fe20000010851 */
[----:B------:R-:W-:Y:S01]  /*4d60*/  FFMA.FTZ R47, R14, R45, R47 ;  /* 0x0000002d0e2f7223 */ /* 0x000fe2000001002f */
[----:B------:R-:W-:-:S03]  /*4d70*/  IMAD.MOV.U32 R11, RZ, RZ, R90 ;  /* 0x000000ffff0b7224 */ /* 0x000fc600078e005a */
[----:B------:R-:W-:Y:S02]  /*4d80*/  F2FP.F16.F32.PACK_AB R10, R10, R79 ;  /* 0x0000004f0a0a723e */ /* 0x000fe400000000ff */
[----:B------:R-:W-:-:S07]  /*4d90*/  F2FP.F16.F32.PACK_AB R14, R47, R40 ;  /* 0x000000282f0e723e */ /* 0x000fce00000000ff */
.L_x_15412:
[----:B------:R-:W-:Y:S05]  /*4da0*/  BSYNC B1 ;  /* 0x0000000000017941 */ /* 0x000fea0003800000 */
.L_x_15411:
[----:B------:R-:W-:Y:S01]  /*4db0*/  ISETP.GE.AND P3, PT, R41, R88, PT ;  /* 0x000000582900720c */ /* 0x000fe20003f66270 */
[----:B0-----:R0:W-:Y:S02]  /*4dc0*/  ST.E.128 desc[UR40][R36.64], R8 ;  /* 0x0000000824007985 */ /* 0x0011e4000c101d28 */
[----:B0-----:R-:W-:Y:S01]  /*4dd0*/  MOV R8, R38 ;  /* 0x0000002600087202 */ /* 0x001fe20000000f00 */
[----:B------:R-:W-:-:S09]  /*4de0*/  IMAD.MOV.U32 R9, RZ, RZ, R39 ;  /* 0x000000ffff097224 */ /* 0x000fd200078e0027 */
[----:B------:R-:W-:Y:S05]  /*4df0*/  @P3 BRA `(.L_x_15393) ;  /* 0x00000004001c3947 */ /* 0x000fea0003800000 */
[----:B------:R-:W-:-:S05]  /*4e00*/  IMAD.WIDE R8, R41, 0x2, R8 ;  /* 0x0000000229087825 */ /* 0x000fca00078e0208 */
[----:B------:R0:W-:Y:S01]  /*4e10*/  ST.E.128 desc[UR40][R8.64], R12 ;  /* 0x0000000c08007985 */ /* 0x0001e2000c101d28 */
[----:B------:R-:W-:Y:S05]  /*4e20*/  BRA `(.L_x_15393) ;  /* 0x0000000400107947 */ /* 0x000fea0003800000 */
.L_x_15374:
[----:B------:R-:W-:-:S13]  /*4e30*/  ISETP.NE.AND P5, PT, R156, 0x3, PT ;  /* 0x000000039c00780c */ /* 0x000fda0003fa5270 */
[----:B------:R-:W-:Y:S05]  /*4e40*/  @!P5 BRA `(.L_x_15413) ;  /* 0x000000000004d947 */ /* 0x000fea0003800000 */
[----:B------:R-:W-:Y:S01]  /*4e50*/  BPT.TRAP 0x1 ;  /* 0x000000040000795c */ /* 0x000fe20000300000 */
.L_x_15413:
[----:B------:R-:W-:Y:S01]  /*4e60*/  IMAD R69, R19, 0x8, R2 ;  /* 0x0000000813457824 */ /* 0x000fe200078e0202 */
[----:B------:R-:W-:Y:S01]  /*4e70*/  SHF.L.U32 R77, R157, 0x1f, RZ ;  /* 0x0000001f9d4d7819 */ /* 0x000fe200000006ff */
[----:B------:R-:W-:Y:S01]  /*4e80*/  BSSY B1, `(.L_x_15414) ;  /* 0x0000004000017945 */ /* 0x000fe20003800000 */
[----:B------:R-:W-:Y:S02]  /*4e90*/  SHF.R.S32.HI R74, RZ, 0x1f, R73 ;  /* 0x0000001fff4a7819 */ /* 0x000fe40000011449 */
[----:B------:R-:W0:Y:S02]  /*4ea0*/  SYNCS.PHASECHK.TRANS64.TRYWAIT P3, [R69+URZ+0x16890], R77 ;  /* 0x0168904d450075a7 */ /* 0x000e24000806017f */
[----:B0-----:R-:W-:Y:S05]  /*4eb0*/  @!P3 BRA `(.L_x_15415) ;  /* 0x0000015400a8b947 */ /* 0x001fea0003800000 */
.L_x_15642:
[----:B------:R-:W-:Y:S05]  /*4ec0*/  BSYNC B1 ;  /* 0x0000000000017941 */ /* 0x000fea0003800000 */
.L_x_15414:
        /* <DEDUP_REMOVED lines=27> */
.L_x_15646:
        /* <DEDUP_REMOVED lines=13> */
.L_x_15418:
[----:B------:R-:W-:Y:S05]  /*5150*/  BSYNC B1 ;  /* 0x0000000000017941 */ /* 0x000fea0003800000 */
.L_x_15417:
[----:B------:R-:W-:-:S03]  /*5160*/  UMOV UR4, 0xffffffff ;  /* 0xffffffff00047882 */ /* 0x000fc60000000000 */
[----:B------:R-:W-:Y:S05]  /*5170*/  BRA.DIV UR4, `(.L_x_15419) ;  /* 0x0000015604587947 */ /* 0x000fea000b800000 */
[----:B--2-4-:R2:W4:Y:S04]  /*5180*/  SHFL.IDX PT, R9, R38, 0x1, 0x1c1f ;  /* 0x003c1f0026097f89 */ /* 0x01452800000e0000 */
[----:B---3--:R2:W3:Y:S02]  /*5190*/  SHFL.IDX PT, R37, R36, 0x1, 0x1c1f ;  /* 0x003c1f0024257f89 */ /* 0x0084e400000e0000 */
.L_x_15650:
        /* <DEDUP_REMOVED lines=13> */
.L_x_15393:
[----:B------:R-:W-:Y:S05]  /*5270*/  BSYNC B0 ;  /* 0x0000000000007941 */ /* 0x000fea0003800000 */
.L_x_15373:
        /* <DEDUP_REMOVED lines=16> */
.L_x_15421:
[----:B------:R-:W-:Y:S05]  /*5380*/  BSYNC B0 ;  /* 0x0000000000007941 */ /* 0x000fea0003800000 */
.L_x_15420:
[----:B------:R-:W0:Y:S01]  /*5390*/  SYNCS.PHASECHK.TRANS64.TRYWAIT P4, [R69+URZ+0x168b0], R77 ;  /* 0x0168b04d450075a7 */ /* 0x000e22000808017f */
[----:B------:R-:W-:Y:S01]  /*53a0*/  ULDC UR36, c[0x0][0x2f4] ;  /* 0x0000bd0000247ab9 */ /* 0x000fe20000000800 */
[----:B------:R-:W-:Y:S04]  /*53b0*/  BSSY B0, `(.L_x_15422) ;  /* 0x0000002000007945 */ /* 0x000fe80003800000 */
[----:B0-----:R-:W-:Y:S05]  /*53c0*/  @!P4 BRA `(.L_x_15423) ;  /* 0x000001540010c947 */ /* 0x001fea0003800000 */
.L_x_15651:
[----:B------:R-:W-:Y:S05]  /*53d0*/  BSYNC B0 ;  /* 0x0000000000007941 */ /* 0x000fea0003800000 */
.L_x_15422:
        /* <DEDUP_REMOVED lines=18> */
[----:B-1----:R-:W-:-:S04]  /*5500*/  LEA R36, P4, R8, UR4, 0x1 ;  /* 0x0000000408247c11 */ /* 0x002fc8000f8808ff */
        /* <DEDUP_REMOVED lines=15> */
.L_x_15425:
[----:B------:R-:W-:Y:S05]  /*5600*/  BSYNC B0 ;  /* 0x0000000000007941 */ /* 0x000fea0003800000 */
.L_x_15424:
        /* <DEDUP_REMOVED lines=15> */
.L_x_15427:
[----:B------:R-:W-:Y:S05]  /*5700*/  BSYNC B0 ;  /* 0x0000000000007941 */ /* 0x000fea0003800000 */
.L_x_15426:
[----:B-1----:R-:W5:Y:S01]  /*5710*/  LDL R8, [R1+0x4] ;  /* 0x0000040001087983 */ /* 0x002f620000100800 */
[----:B0-----:R-:W-:Y:S02]  /*5720*/  @!P3 VIADD R69, R69, 0x168c0 ;  /* 0x000168c04545b836 */ /* 0x001fe40000000000 */
        /* <DEDUP_REMOVED lines=16> */
[----:B---3--:R-:W0:Y:S01]  /*5830*/  S2R R9, SR_TID.X ;  /* 0x0000000000097919 */ /* 0x008e220000002100 */
[----:B------:R-:W-:Y:S02]  /*5840*/  PLOP3.LUT P0, PT, PT, PT, PT, 0x8, 0x0 ;  /* 0x000000000000781c */ /* 0x000fe40003f0e170 */
[----:B0-----:R-:W-:-:S04]  /*5850*/  SHF.R.U32.HI R9, RZ, 0x7, R9 ;  /* 0x00000007ff097819 */ /* 0x001fc80000011609 */
[----:B------:R-:W-:-:S13]  /*5860*/  ISETP.NE.AND P4, PT, R9, 0x1, PT ;  /* 0x000000010900780c */ /* 0x000fda0003f85270 */
[----:B------:R-:W-:Y:S06]  /*5870*/  @!P4 BAR.ARV 0x9, 0x100 ;  /* 0x024400000000cb1d */ /* 0x000fec0000002000 */
.L_x_15368:
[----:B------:R-:W3:Y:S01]  /*5880*/  LDL R5, [R1+0x24] ;  /* 0x0000240001057983 */ /* 0x000ee20000100800 */
        /* <DEDUP_REMOVED lines=15> */
[----:B--2---:R-:W-:Y:S01]  /*5980*/  MOV R13, RZ ;  /* 0x000000ff000d7202 */ /* 0x004fe20000000f00 */
[----:B------:R-:W-:Y:S02]  /*5990*/  IMAD.MOV.U32 R25, RZ, RZ, RZ ;  /* 0x000000ffff197224 */ /* 0x000fe400078e00ff */
[----:B------:R-:W-:Y:S01]  /*59a0*/  IMAD.MOV.U32 R90, RZ, RZ, RZ ;  /* 0x000000ffff5a7224 */ /* 0x000fe200078e00ff */
[----:B0-----:R-:W-:-:S13]  /*59b0*/  ISETP.NE.AND P1, PT, R0, 0x1, PT ;  /* 0x000000010000780c */ /* 0x001fda0003f25270 */
[----:B------:R-:W0:Y:S08]  /*59c0*/  @P1 LDC R3, c[0x0][0x44c] ;  /* 0x00011300ff031b82 */ /* 0x000e300000000800 */
[----:B------:R-:W1:Y:S01]  /*59d0*/  @P1 LDC R4, c[0x0][0x450] ;  /* 0x00011400ff041b82 */ /* 0x000e620000000800 */
[----:B---3--:R-:W-:-:S04]  /*59e0*/  VIADD R0, R5, 0xbf ;  /* 0x000000bf05007836 */ /* 0x008fc80000000000 */
[----:B0-----:R-:W-:-:S05]  /*59f0*/  @P1 IMAD.HI.U32 R3, R0, R3, RZ ;  /* 0x0000000300031227 */ /* 0x001fca00078e00ff */
[----:B-1----:R-:W-:Y:S02]  /*5a00*/  @P1 SHF.R.U32.HI R0, RZ, R4, R3 ;  /* 0x00000004ff001219 */ /* 0x002fe40000011603 */
[----:B------:R-:W-:Y:S02]  /*5a10*/  PLOP3.LUT P1, PT, PT, PT, PT, 0x80, 0x0 ;  /* 0x000000000000781c */ /* 0x000fe40003f2f070 */
[----:B------:R-:W-:-:S04]  /*5a20*/  IADD3 R0, R83, R0, RZ ;  /* 0x0000000053007210 */ /* 0x000fc80007ffe0ff */
[----:B------:R-:W-:-:S04]  /*5a30*/  SHF.R.S32.HI R3, RZ, 0x1f, R0 ;  /* 0x0000001fff037819 */ /* 0x000fc80000011400 */
[----:B------:R-:W-:Y:S01]  /*5a40*/  LEA.HI R3, R3, R0, RZ, 0x7 ;  /* 0x0000000003037211 */ /* 0x000fe200078f38ff */
[----:B------:R-:W-:-:S03]  /*5a50*/  IMAD.MOV.U32 R0, RZ, RZ, RZ ;  /* 0x000000ffff007224 */ /* 0x000fc600078e00ff */
        /* <DEDUP_REMOVED lines=8> */
.L_x_15429:
        /* <DEDUP_REMOVED lines=12> */
.L_x_15654:
[----:B------:R-:W1:Y:S01]  /*5ba0*/  LDL R3, [R1+0x14] ;  /* 0x0000140001037983 */ /* 0x000e620000100800 */
[----:B------:R-:W-:Y:S01]  /*5bb0*/  BSSY B6, `(.L_x_15432) ;  /* 0x000001b000067945 */ /* 0x000fe20003800000 */
[----:B-1----:R-:W-:-:S05]  /*5bc0*/  IMAD.HI R0, R3, 0x55555556, RZ ;  /* 0x5555555603007827 */ /* 0x002fca00078e02ff */
[----:B------:R-:W-:-:S05]  /*5bd0*/  LEA.HI R0, R0, R0, RZ, 0x1 ;  /* 0x0000000000007211 */ /* 0x000fca00078f08ff */
[----:B------:R-:W-:Y:S01]  /*5be0*/  IMAD R0, R0, -0x3, R3 ;  /* 0xfffffffd00007824 */ /* 0x000fe200078e0203 */
[----:B------:R-:W-:-:S04]  /*5bf0*/  IADD3 R3, R2, 0x8400, RZ ;  /* 0x0000840002037810 */ /* 0x000fc80007ffe0ff */
[----:B------:R-:W-:Y:S01]  /*5c00*/  LOP3.LUT P0, RZ, R3, 0x3ff, RZ, 0xc0, !PT ;  /* 0x000003ff03ff7812 */ /* 0x000fe2000780c0ff */
[----:B------:R-:W-:-:S03]  /*5c10*/  IMAD R0, R0, 0x2000, R3 ;  /* 0x0000200000007824 */ /* 0x000fc600078e0203 */
[----:B------:R-:W-:Y:S02]  /*5c20*/  P2R R25, PR, RZ, 0x1 ;  /* 0x00000001ff197803 */ /* 0x000fe40000000000 */
[----:B------:R-:W-:-:S04]  /*5c30*/  SHF.R.U32.HI R0, RZ, 0x4, R0 ;  /* 0x00000004ff007819 */ /* 0x000fc80000011600 */
[----:B------:R-:W-:-:S03]  /*5c40*/  LOP3.LUT R30, R0, 0x3fff, RZ, 0xc0, !PT ;  /* 0x00003fff001e7812 */ /* 0x000fc600078ec0ff */
[----:B------:R-:W-:Y:S05]  /*5c50*/  @!P0 BRA `(.L_x_15433) ;  /* 0x0000000000408947 */ /* 0x000fea0003800000 */
[----:B------:R-:W-:Y:S01]  /*5c60*/  MOV R0, 0x0 ;  /* 0x0000000000007802 */ /* 0x000fe20000000f00 */
        /* <DEDUP_REMOVED lines=15> */
.L_x_15433:
[----:B------:R-:W-:Y:S05]  /*5d60*/  BSYNC B6 ;  /* 0x0000000000067941 */ /* 0x000fea0003800000 */
.L_x_15432:
        /* <DEDUP_REMOVED lines=8> */
[----:B------:R1:W2:Y:S03]  /*5df0*/  SYNCS.PHASECHK.TRANS64.TRYWAIT P0, [R2+URZ+0x16800], R3 ;  /* 0x01680003020075a7 */ /* 0x0002a6000800017f */
[----:B--2---:R-:W-:Y:S05]  /*5e00*/  @!P0 NANOSLEEP.SYNCS 0x989680 ;  /* 0x009896800000895d */ /* 0x004fea0003900000 */
[----:B------:R-:W2:Y:S01]  /*5e10*/  @!P0 SYNCS.PHASECHK.TRANS64 P0, [R2+URZ+0x16800], R3 ;  /* 0x01680003020085a7 */ /* 0x000ea2000800007f */
[----:B------:R-:W-:Y:S04]  /*5e20*/  BSSY B0, `(.L_x_15435) ;  /* 0x0000006000007945 */ /* 0x000fe80003800000 */
[----:B--2---:R-:W-:Y:S05]  /*5e30*/  @P0 BRA `(.L_x_15436) ;  /* 0x0000000000100947 */ /* 0x004fea0003800000 */
.L_x_15437:
[----:B--2---:R2:W3:Y:S02]  /*5e40*/  SYNCS.PHASECHK.TRANS64.TRYWAIT P0, [R2+URZ+0x16800], R3 ;  /* 0x01680003020075a7 */ /* 0x0044e4000800017f */
[----:B---3--:R-:W-:Y:S05]  /*5e50*/  @!P0 NANOSLEEP.SYNCS 0x989680 ;  /* 0x009896800000895d */ /* 0x008fea0003900000 */
[----:B------:R-:W3:Y:S02]  /*5e60*/  @!P0 SYNCS.PHASECHK.TRANS64 P0, [R2+URZ+0x16800], R3 ;  /* 0x01680003020085a7 */ /* 0x000ee4000800007f */
[----:B---3--:R-:W-:Y:S05]  /*5e70*/  @!P0 BRA `(.L_x_15437) ;  /* 0xfffffffc00f08947 */ /* 0x008fea000383ffff */
.L_x_15436:
[----:B------:R-:W-:Y:S05]  /*5e80*/  BSYNC B0 ;  /* 0x0000000000007941 */ /* 0x000fea0003800000 */
.L_x_15435:
[----:B------:R-:W-:Y:S05]  /*5e90*/  BRA `(.L_x_15438) ;  /* 0x0000002c009c7947 */ /* 0x000fea0003800000 */
.L_x_15434:
        /* <DEDUP_REMOVED lines=29> */
[----:B-1--4-:R-:W-:Y:S05]  /*6070*/  CALL.ABS.NOINC R14 ;  /* 0x000000000e007343 */ /* 0x012fea0003c00000 */
.L_x_15440:
[----:B------:R-:W-:Y:S05]  /*6080*/  BSYNC B6 ;  /* 0x0000000000067941 */ /* 0x000fea0003800000 */
.L_x_15439:
[----:B------:R-:W2:Y:S01]  /*6090*/  LDL R20, [R1+0x24] ;  /* 0x0000240001147983 */ /* 0x000ea20000100800 */
[----:B------:R-:W-:Y:S01]  /*60a0*/  ULDC.U8 UR4, c[0x0][0x410] ;  /* 0x0001040000047ab9 */ /* 0x000fe20000000000 */
[----:B------:R-:W-:Y:S01]  /*60b0*/  BSSY B0, `(.L_x_15441) ;  /* 0x00002bd000007945 */ /* 0x000fe20003800000 */
[----:B------:R-:W-:Y:S02]  /*60c0*/  ISETP.NE.AND P0, PT, RZ, UR4, PT ;  /* 0x00000004ff007c0c */ /* 0x000fe4000bf05270 */
[----:B--2---:R-:W-:-:S11]  /*60d0*/  IADD3 R39, R23, R20, RZ ;  /* 0x0000001417277210 */ /* 0x004fd60007ffe0ff */
[----:B------:R-:W-:Y:S05]  /*60e0*/  @!P0 BRA `(.L_x_15442) ;  /* 0x0000001400a88947 */ /* 0x000fea0003800000 */
[----:B------:R-:W1:Y:S01]  /*60f0*/  LDC R32, c[0x0][0x448] ;  /* 0x00011200ff207b82 */ /* 0x000e620000000800 */
[----:B------:R-:W2:Y:S01]  /*6100*/  S2R R20, SR_TID.X ;  /* 0x0000000000147919 */ /* 0x000ea20000002100 */
[----:B------:R-:W-:Y:S01]  /*6110*/  ULDC.64 UR4, c[0x0][0x3f8] ;  /* 0x0000fe0000047ab9 */ /* 0x000fe20000000a00 */
[----:B------:R-:W-:Y:S01]  /*6120*/  MOV R9, R29 ;  /* 0x0000001d00097202 */ /* 0x000fe20000000f00 */
[----:B------:R-:W-:Y:S01]  /*6130*/  ULDC.64 UR6, c[0x0][0x408] ;  /* 0x0001020000067ab9 */ /* 0x000fe20000000a00 */
[----:B------:R-:W-:Y:S02]  /*6140*/  IMAD.MOV.U32 R8, RZ, RZ, R26 ;  /* 0x000000ffff087224 */ /* 0x000fe400078e001a */
[----:B------:R-:W-:Y:S02]  /*6150*/  IMAD.MOV.U32 R10, RZ, RZ, R24 ;  /* 0x000000ffff0a7224 */ /* 0x000fe400078e0018 */
[----:B------:R-:W-:Y:S01]  /*6160*/  IMAD.MOV.U32 R11, RZ, RZ, R31 ;  /* 0x000000ffff0b7224 */ /* 0x000fe200078e001f */
[----:B-1----:R-:W-:Y:S01]  /*6170*/  ISETP.NE.AND P0, PT, R32, 0x1, PT ;  /* 0x000000012000780c */ /* 0x002fe20003f05270 */
[----:B--2---:R-:W-:-:S12]  /*6180*/  VIADD R21, R20, 0xffffff80 ;  /* 0xffffff8014157836 */ /* 0x004fd80000000000 */
[----:B------:R-:W1:Y:S01]  /*6190*/  @P0 LDC R0, c[0x0][0x44c] ;  /* 0x00011300ff000b82 */ /* 0x000e620000000800 */
[----:B------:R-:W-:-:S04]  /*61a0*/  SHF.R.S32.HI R20, RZ, 0x1f, R21 ;  /* 0x0000001fff147819 */ /* 0x000fc80000011415 */
[----:B------:R-:W-:-:S03]  /*61b0*/  LEA.HI R20, R20, R21, RZ, 0x2 ;  /* 0x0000001514147211 */ /* 0x000fc600078f10ff */
[----:B------:R-:W2:Y:S01]  /*61c0*/  @P0 LDC R5, c[0x0][0x450] ;  /* 0x00011400ff050b82 */ /* 0x000ea20000000800 */
[----:B------:R-:W-:-:S05]  /*61d0*/  LOP3.LUT R20, R20, 0xfffffffc, RZ, 0xc0, !PT ;  /* 0xfffffffc14147812 */ /* 0x000fca00078ec0ff */
[----:B------:R-:W-:-:S04]  /*61e0*/  IMAD.IADD R20, R21, 0x1, -R20 ;  /* 0x0000000115147824 */ /* 0x000fc800078e0a14 */
[----:B------:R-:W-:-:S04]  /*61f0*/  IMAD R3, R20, 0x60, R39 ;  /* 0x0000006014037824 */ /* 0x000fc800078e0227 */
[----:B-1----:R-:W-:-:S05]  /*6200*/  @P0 IMAD.HI.U32 R0, R3, R0, RZ ;  /* 0x0000000003000227 */ /* 0x002fca00078e00ff */
[----:B--2---:R-:W-:-:S04]  /*6210*/  @P0 SHF.R.U32.HI R3, RZ, R5, R0 ;  /* 0x00000005ff030219 */ /* 0x004fc80000011600 */
        /* <DEDUP_REMOVED lines=17> */
[----:B------:R1:W2:Y:S04]  /*6330*/  SHFL.IDX PT, R3, R6, RZ, 0x1c1f ;  /* 0x001c1fff06037589 */ /* 0x0002a800000e0000 */
[----:B------:R1:W3:Y:S04]  /*6340*/  SHFL.IDX PT, R0, R4, RZ, 0x1c1f ;  /* 0x001c1fff04007589 */ /* 0x0002e800000e0000 */
[----:B------:R1:W1:Y:S04]  /*6350*/  SHFL.IDX PT, R5, R8, RZ, 0x1c1f ;  /* 0x001c1fff08057589 */ /* 0x00026800000e0000 */
[----:B0-----:R0:W0:Y:S02]  /*6360*/  SHFL.IDX PT, R14, R7, RZ, 0x1c1f ;  /* 0x001c1fff070e7589 */ /* 0x00102400000e0000 */
.L_x_15660:
[----:B------:R-:W5:Y:S01]  /*6370*/  LDL R9, [R1+0x10] ;  /* 0x0000100001097983 */ /* 0x000f620000100800 */
[----:B------:R-:W-:Y:S01]  /*6380*/  BSSY B1, `(.L_x_15444) ;  /* 0x0000020000017945 */ /* 0x000fe20003800000 */
[----:B------:R-:W-:Y:S02]  /*6390*/  CS2R R34, SRZ ;  /* 0x0000000000227805 */ /* 0x000fe4000001ff00 */
[----:B------:R-:W-:Y:S02]  /*63a0*/  CS2R R20, SRZ ;  /* 0x0000000000147805 */ /* 0x000fe4000001ff00 */
[----:B------:R-:W-:Y:S02]  /*63b0*/  CS2R R28, SRZ ;  /* 0x00000000001c7805 */ /* 0x000fe4000001ff00 */
[----:B------:R-:W-:Y:S01]  /*63c0*/  CS2R R24, SRZ ;  /* 0x0000000000187805 */ /* 0x000fe2000001ff00 */
[----:B-----5:R-:W-:-:S05]  /*63d0*/  IMAD R32, R9, R32, RZ ;  /* 0x0000002009207224 */ /* 0x020fca00078e02ff */
[----:B------:R-:W-:-:S13]  /*63e0*/  ISETP.GE.AND P0, PT, R39, R32, PT ;  /* 0x000000202700720c */ /* 0x000fda0003f06270 */
[----:B------:R-:W-:Y:S05]  /*63f0*/  @P0 BRA `(.L_x_15445) ;  /* 0x0000000000600947 */ /* 0x000fea0003800000 */
[----:B------:R-:W4:Y:S01]  /*6400*/  LDL R9, [R1] ;  /* 0x0000000001097983 */ /* 0x000f220000100800 */
[----:B------:R-:W-:-:S03]  /*6410*/  ULDC UR4, c[0x0][0x3f4] ;  /* 0x0000fd0000047ab9 */ /* 0x000fc60000000800 */
[----:B------:R-:W4:Y:S01]  /*6420*/  LDL R12, [R1+0x5c] ;  /* 0x00005c00010c7983 */ /* 0x000f220000100800 */
[----:B------:R-:W-:Y:S01]  /*6430*/  ISETP.GE.AND P2, PT, R152, UR4, PT ;  /* 0x0000000498007c0c */ /* 0x000fe2000bf46270 */
[----:B---3--:R-:W-:Y:S01]  /*6440*/  IMAD.MOV.U32 R10, RZ, RZ, R0 ;  /* 0x000000ffff0a7224 */ /* 0x008fe200078e0000 */
[----:B-1----:R-:W-:Y:S01]  /*6450*/  MOV R15, R5 ;  /* 0x00000005000f7202 */ /* 0x002fe20000000f00 */
[----:B--2---:R-:W-:Y:S01]  /*6460*/  IMAD.MOV.U32 R11, RZ, RZ, R3 ;  /* 0x000000ffff0b7224 */ /* 0x004fe200078e0003 */
[----:B------:R-:W-:Y:S02]  /*6470*/  CS2R R28, SRZ ;  /* 0x00000000001c7805 */ /* 0x000fe4000001ff00 */
[----:B------:R-:W-:Y:S02]  /*6480*/  CS2R R34, SRZ ;  /* 0x0000000000227805 */ /* 0x000fe4000001ff00 */
[----:B------:R-:W-:-:S05]  /*6490*/  CS2R R24, SRZ ;  /* 0x0000000000187805 */ /* 0x000fca000001ff00 */
[----:B------:R-:W-:-:S05]  /*64a0*/  @!P2 IMAD.WIDE R10, R152, 0x2, R10 ;  /* 0x00000002980aa825 */ /* 0x000fca00078e020a */
[----:B------:R1:W5:Y:S01]  /*64b0*/  @!P2 LD.E.64 R28, desc[UR40][R10.64] ;  /* 0x000000280a1ca980 */ /* 0x000362000c101b00 */
[----:B----4-:R-:W-:-:S13]  /*64c0*/  ISETP.GE.AND P3, PT, R9, UR4, PT ;  /* 0x0000000409007c0c */ /* 0x010fda000bf66270 */
[C---:B------:R-:W-:Y:S01]  /*64d0*/  @!P3 IMAD.SHL.U32 R37, R9.reuse, 0x2, RZ ;  /* 0x000000020925b824 */ /* 0x040fe200078e00ff */
[----:B------:R-:W-:-:S04]  /*64e0*/  @!P3 SHF.L.U64.HI R20, R9, 0x1, R12 ;  /* 0x000000010914b819 */ /* 0x000fc8000001020c */
[-C--:B------:R-:W-:Y:S02]  /*64f0*/  @!P3 IADD3 R26, P0, R0, R37.reuse, RZ ;  /* 0x00000025001ab210 */ /* 0x080fe40007f1e0ff */
[----:B0-----:R-:W-:Y:S01]  /*6500*/  @!P3 IADD3 R36, P1, R14, R37, RZ ;  /* 0x000000250e24b210 */ /* 0x001fe20007f3e0ff */
[----:B------:R-:W-:-:S04]  /*6510*/  @!P2 IMAD.WIDE R12, R152, 0x2, R14 ;  /* 0x00000002980ca825 */ /* 0x000fc800078e020e */
[--C-:B------:R-:W-:Y:S01]  /*6520*/  @!P3 IMAD.X R27, R3, 0x1, R20.reuse, P0 ;  /* 0x00000001031bb824 */ /* 0x100fe200000e0614 */
[----:B------:R1:W5:Y:S01]  /*6530*/  @!P2 LD.E.64 R34, desc[UR40][R12.64] ;  /* 0x000000280c22a980 */ /* 0x000362000c101b00 */
[----:B------:R-:W-:Y:S01]  /*6540*/  @!P3 IMAD.X R37, R5, 0x1, R20, P1 ;  /* 0x000000010525b824 */ /* 0x000fe200008e0614 */
[----:B------:R-:W-:Y:S02]  /*6550*/  CS2R R20, SRZ ;  /* 0x0000000000147805 */ /* 0x000fe4000001ff00 */
[----:B------:R1:W5:Y:S04]  /*6560*/  @!P3 LD.E.64 R24, desc[UR40][R26.64] ;  /* 0x000000281a18b980 */ /* 0x000368000c101b00 */
[----:B------:R1:W5:Y:S02]  /*6570*/  @!P3 LD.E.64 R20, desc[UR40][R36.64] ;  /* 0x000000282414b980 */ /* 0x000364000c101b00 */
.L_x_15445:
[----:B------:R-:W-:Y:S05]  /*6580*/  BSYNC B1 ;  /* 0x0000000000017941 */ /* 0x000fea0003800000 */
.L_x_15444:
[----:B---3-5:R-:W-:Y:S01]  /*6590*/  IMAD.MOV.U32 R0, RZ, RZ, R34 ;  /* 0x000000ffff007224 */ /* 0x028fe200078e0022 */
[----:B--2---:R-:W-:Y:S01]  /*65a0*/  MOV R3, R35 ;  /* 0x0000002300037202 */ /* 0x004fe20000000f00 */
[----:B-1----:R-:W-:Y:S01]  /*65b0*/  IMAD.MOV.U32 R5, RZ, RZ, R20 ;  /* 0x000000ffff057224 */ /* 0x002fe200078e0014 */
        /* <DEDUP_REMOVED lines=10> */
[----:B------:R-:W-:Y:S02]  /*6660*/  PRMT R40, R40, 0x5410, R0 ;  /* 0x0000541028287816 */ /* 0x000fe40000000000 */
[----:B------:R-:W-:Y:S02]  /*6670*/  PRMT R46, R3, 0x5410, R5 ;  /* 0x00005410032e7816 */ /* 0x000fe40000000005 */
[----:B------:R-:W-:Y:S01]  /*6680*/  PRMT R36, R9, 0x7610, R36 ;  /* 0x0000761009247816 */ /* 0x000fe20000000024 */
[----:B------:R-:W-:Y:S06]  /*6690*/  BRA.DIV UR4, `(.L_x_15446) ;  /* 0x0000014604207947 */ /* 0x000fec000b800000 */
[----:B------:R1:W2:Y:S04]  /*66a0*/  SHFL.IDX PT, R3, R6, 0x1, 0x1c1f ;  /* 0x003c1f0006037f89 */ /* 0x0002a800000e0000 */
[----:B------:R1:W3:Y:S04]  /*66b0*/  SHFL.IDX PT, R0, R4, 0x1, 0x1c1f ;  /* 0x003c1f0004007f89 */ /* 0x0002e800000e0000 */
[----:B------:R1:W1:Y:S04]  /*66c0*/  SHFL.IDX PT, R5, R8, 0x1, 0x1c1f ;  /* 0x003c1f0008057f89 */ /* 0x00026800000e0000 */
[----:B0-----:R0:W0:Y:S02]  /*66d0*/  SHFL.IDX PT, R14, R7, 0x1, 0x1c1f ;  /* 0x003c1f00070e7f89 */ /* 0x00102400000e0000 */
.L_x_15666:
[----:B-1----:R-:W5:Y:S04]  /*66e0*/  LDL R6, [R1+0x54] ;  /* 0x0000540001067983 */ /* 0x002f680000100800 */
[----:B------:R-:W4:Y:S01]  /*66f0*/  LDL R41, [R1+0x30] ;  /* 0x0000300001297983 */ /* 0x000f220000100800 */
[----:B------:R-:W-:Y:S01]  /*6700*/  VIADD R39, R39, 0x60 ;  /* 0x0000006027277836 */ /* 0x000fe20000000000 */
[----:B------:R-:W-:Y:S01]  /*6710*/  BSSY B1, `(.L_x_15447) ;  /* 0x0000023000017945 */ /* 0x000fe20003800000 */
[----:B------:R-:W-:Y:S02]  /*6720*/  CS2R R10, SRZ ;  /* 0x00000000000a7805 */ /* 0x000fe4000001ff00 */
[----:B------:R-:W-:Y:S02]  /*6730*/  CS2R R12, SRZ ;  /* 0x00000000000c7805 */ /* 0x000fe4000001ff00 */
[----:B------:R-:W-:-:S02]  /*6740*/  CS2R R8, SRZ ;  /* 0x0000000000087805 */ /* 0x000fc4000001ff00 */
[----:B------:R-:W-:Y:S02]  /*6750*/  ISETP.GE.AND P0, PT, R39, R32, PT ;  /* 0x000000202700720c */ /* 0x000fe40003f06270 */
[----:B-----5:R-:W-:-:S04]  /*6760*/  LEA.HI R4, R6, R6, RZ, 0x1 ;  /* 0x0000000606047211 */ /* 0x020fc800078f08ff */
[----:B------:R-:W-:Y:S01]  /*6770*/  LOP3.LUT R4, R4, 0xfffffffe, RZ, 0xc0, !PT ;  /* 0xfffffffe04047812 */ /* 0x000fe200078ec0ff */
[----:B----4-:R-:W-:-:S03]  /*6780*/  IMAD.SHL.U32 R31, R41, 0x40, RZ ;  /* 0x00000040291f7824 */ /* 0x010fc600078e00ff */
[----:B------:R-:W-:-:S04]  /*6790*/  IADD3 R4, R6, -R4, RZ ;  /* 0x8000000406047210 */ /* 0x000fc80007ffe0ff */
[----:B------:R-:W-:Y:S01]  /*67a0*/  SHF.L.U32 R37, R4, 0x1f, RZ ;  /* 0x0000001f04257819 */ /* 0x000fe200000006ff */
[----:B------:R-:W-:Y:S06]  /*67b0*/  @P0 BRA `(.L_x_15448) ;  /* 0x0000000000600947 */ /* 0x000fec0003800000 */
[----:B------:R-:W4:Y:S01]  /*67c0*/  LDL R15, [R1] ;  /* 0x00000000010f7983 */ /* 0x000f220000100800 */
[----:B------:R-:W-:-:S03]  /*67d0*/  ULDC UR4, c[0x0][0x3f4] ;  /* 0x0000fd0000047ab9 */ /* 0x000fc60000000800 */
[----:B------:R-:W4:Y:S01]  /*67e0*/  LDL R38, [R1+0x5c] ;  /* 0x00005c0001267983 */ /* 0x000f220000100800 */
[----:B------:R-:W-:Y:S01]  /*67f0*/  ISETP.GE.AND P2, PT, R152, UR4, PT ;  /* 0x0000000498007c0c */ /* 0x000fe2000bf46270 */
[----:B---3--:R-:W-:Y:S02]  /*6800*/  IMAD.MOV.U32 R6, RZ, RZ, R0 ;  /* 0x000000ffff067224 */ /* 0x008fe400078e0000 */
[----:B0-2---:R-:W-:Y:S01]  /*6810*/  IMAD.MOV.U32 R7, RZ, RZ, R3 ;  /* 0x000000ffff077224 */ /* 0x005fe200078e0003 */
[----:B------:R-:W-:Y:S02]  /*6820*/  CS2R R12, SRZ ;  /* 0x00000000000c7805 */ /* 0x000fe4000001ff00 */
[----:B------:R-:W-:-:S07]  /*6830*/  CS2R R26, SRZ ;  /* 0x00000000001a7805 */ /* 0x000fce000001ff00 */
[----:B------:R-:W-:-:S05]  /*6840*/  @!P2 IMAD.WIDE R6, R152, 0x2, R6 ;  /* 0x000000029806a825 */ /* 0x000fca00078e0206 */
[----:B------:R1:W5:Y:S01]  /*6850*/  @!P2 LD.E.64 R12, desc[UR40][R6.64] ;  /* 0x00000028060ca980 */ /* 0x000362000c101b00 */
[----:B----4-:R-:W-:-:S13]  /*6860*/  ISETP.GE.AND P3, PT, R15, UR4, PT ;  /* 0x000000040f007c0c */ /* 0x010fda000bf66270 */
[C---:B------:R-:W-:Y:S02]  /*6870*/  @!P3 SHF.L.U32 R9, R15.reuse, 0x1, RZ ;  /* 0x000000010f09b819 */ /* 0x040fe400000006ff */
[----:B------:R-:W-:Y:S02]  /*6880*/  @!P3 SHF.L.U64.HI R10, R15, 0x1, R38 ;  /* 0x000000010f0ab819 */ /* 0x000fe40000010226 */
[-C--:B------:R-:W-:Y:S02]  /*6890*/  @!P3 IADD3 R38, P0, R0, R9.reuse, RZ ;  /* 0x000000090026b210 */ /* 0x080fe40007f1e0ff */
[----:B------:R-:W-:Y:S01]  /*68a0*/  @!P3 IADD3 R4, P1, R14, R9, RZ ;  /* 0x000000090e04b210 */ /* 0x000fe20007f3e0ff */
[----:B------:R-:W-:Y:S01]  /*68b0*/  IMAD.MOV.U32 R15, RZ, RZ, R5 ;  /* 0x000000ffff0f7224 */ /* 0x000fe200078e0005 */
        /* <DEDUP_REMOVED lines=8> */
.L_x_15448:
[----:B------:R-:W-:Y:S05]  /*6940*/  BSYNC B1 ;  /* 0x0000000000017941 */ /* 0x000fea0003800000 */
.L_x_15447:
[----:B01----:R-:W0:Y:S01]  /*6950*/  S2R R7, SR_TID.X ;  /* 0x0000000000077919 */ /* 0x003e220000002100 */
[----:B------:R-:W1:Y:S01]  /*6960*/  SYNCS.PHASECHK.TRANS64.TRYWAIT P0, [R2+URZ+0x16800], R37 ;  /* 0x01680025020075a7 */ /* 0x000e62000800017f */
[----:B------:R-:W-:Y:S01]  /*6970*/  LOP3.LUT R31, R31, 0x1c0, RZ, 0xc0, !PT ;  /* 0x000001c01f1f7812 */ /* 0x000fe200078ec0ff */
[----:B-----5:R-:W-:Y:S01]  /*6980*/  IMAD.MOV.U32 R4, RZ, RZ, R10 ;  /* 0x000000ffff047224 */ /* 0x020fe200078e000a */
[----:B--2---:R-:W-:Y:S01]  /*6990*/  MOV R3, R26 ;  /* 0x0000001a00037202 */ /* 0x004fe20000000f00 */
[----:B------:R-:W-:Y:S01]  /*69a0*/  IMAD.MOV.U32 R5, RZ, RZ, R11 ;  /* 0x000000ffff057224 */ /* 0x000fe200078e000b */
[----:B---3--:R-:W-:Y:S01]  /*69b0*/  LOP3.LUT R0, R31, 0x18, R16, 0xf8, !PT ;  /* 0x000000181f007812 */ /* 0x008fe200078ef810 */
[----:B------:R-:W-:Y:S01]  /*69c0*/  IMAD R32, R33, -0xc0, R32 ;  /* 0xffffff4021207824 */ /* 0x000fe200078e0220 */
[----:B------:R-:W-:Y:S01]  /*69d0*/  SHF.R.U32.HI R31, RZ, 0x3, R31 ;  /* 0x00000003ff1f7819 */ /* 0x000fe2000001161f */
[----:B------:R-:W-:Y:S01]  /*69e0*/  BSSY B1, `(.L_x_15449) ;  /* 0x0000019000017945 */ /* 0x000fe20003800000 */
[----:B------:R-:W-:Y:S01]  /*69f0*/  PRMT R47, R3, 0x7610, R47 ;  /* 0x00007610032f7816 */ /* 0x000fe2000000002f */
[----:B------:R-:W-:Y:S01]  /*6a00*/  IMAD.MOV.U32 R3, RZ, RZ, R27 ;  /* 0x000000ffff037224 */ /* 0x000fe200078e001b */
[----:B------:R-:W-:-:S02]  /*6a10*/  LOP3.LUT R0, R0, R31, RZ, 0x3c, !PT ;  /* 0x0000001f00007212 */ /* 0x000fc400078e3cff */
[----:B------:R-:W-:Y:S01]  /*6a20*/  PRMT R14, R4, 0x5410, R5 ;  /* 0x00005410040e7816 */ /* 0x000fe20000000005 */
[----:B------:R-:W-:Y:S01]  /*6a30*/  IMAD.MOV.U32 R5, RZ, RZ, R9 ;  /* 0x000000ffff057224 */ /* 0x000fe200078e0009 */
[----:B------:R-:W-:Y:S02]  /*6a40*/  PRMT R31, R3, 0x7610, R31 ;  /* 0x00007610031f7816 */ /* 0x000fe4000000001f */
[----:B------:R-:W-:Y:S02]  /*6a50*/  MOV R4, R8 ;  /* 0x0000000800047202 */ /* 0x000fe40000000f00 */
[----:B------:R-:W-:Y:S02]  /*6a60*/  MOV R6, R12 ;  /* 0x0000000c00067202 */ /* 0x000fe40000000f00 */
[----:B------:R-:W-:Y:S02]  /*6a70*/  VIMNMX R32, R32, 0xc0, PT ;  /* 0x000000c020207848 */ /* 0x000fe40003fe0100 */
[----:B------:R-:W-:-:S02]  /*6a80*/  PRMT R15, R4, 0x7610, R15 ;  /* 0x00007610040f7816 */ /* 0x000fc4000000000f */
[----:B------:R-:W-:Y:S02]  /*6a90*/  PRMT R47, R47, 0x5410, R6 ;  /* 0x000054102f2f7816 */ /* 0x000fe40000000006 */
[----:B------:R-:W-:Y:S02]  /*6aa0*/  LOP3.LUT P2, RZ, R41, 0x4, RZ, 0xc0, !PT ;  /* 0x0000000429ff7812 */ /* 0x000fe4000784c0ff */
[----:B------:R-:W-:Y:S01]  /*6ab0*/  ISETP.GE.AND P1, PT, R23, R32, PT ;  /* 0x000000201700720c */ /* 0x000fe20003f26270 */
[----:B0-----:R-:W-:-:S05]  /*6ac0*/  VIADD R38, R7, 0xffffff80 ;  /* 0xffffff8007267836 */ /* 0x001fca0000000000 */
[----:B------:R-:W-:-:S04]  /*6ad0*/  SHF.R.S32.HI R7, RZ, 0x1f, R38 ;  /* 0x0000001fff077819 */ /* 0x000fc80000011426 */
[----:B------:R-:W-:-:S04]  /*6ae0*/  LEA.HI R7, R7, R38, RZ, 0x5 ;  /* 0x0000002607077211 */ /* 0x000fc800078f28ff */
[----:B------:R-:W-:-:S05]  /*6af0*/  SHF.R.S32.HI R7, RZ, 0x5, R7 ;  /* 0x00000005ff077819 */ /* 0x000fca0000011407 */
[----:B------:R-:W-:Y:S02]  /*6b00*/  IMAD R3, R7, 0x200, R0 ;  /* 0x0000020007037824 */ /* 0x000fe400078e0200 */
[----:B------:R-:W-:Y:S02]  /*6b10*/  IMAD.MOV.U32 R0, RZ, RZ, R13 ;  /* 0x000000ffff007224 */ /* 0x000fe400078e000d */
[----:B------:R-:W-:-:S03]  /*6b20*/  IMAD R3, R3, 0x2, R2 ;  /* 0x0000000203037824 */ /* 0x000fc600078e0202 */
[----:B------:R-:W-:Y:S01]  /*6b30*/  PRMT R31, R31, 0x5410, R0 ;  /* 0x000054101f1f7816 */ /* 0x000fe20000000000 */
[C---:B------:R-:W-:Y:S01]  /*6b40*/  VIADD R4, R3.reuse, 0x8400 ;  /* 0x0000840003047836 */ /* 0x040fe20000000000 */
[----:B------:R-:W-:Y:S01]  /*6b50*/  IADD3 R0, R3, 0x8440, RZ ;  /* 0x0000844003007810 */ /* 0x000fe20007ffe0ff */
[----:B-1----:R-:W-:Y:S06]  /*6b60*/  @!P0 BRA `(.L_x_15450) ;  /* 0x00000140005c8947 */ /* 0x002fec0003800000 */
.L_x_15667:
[----:B------:R-:W-:Y:S05]  /*6b70*/  BSYNC B1 ;  /* 0x0000000000017941 */ /* 0x000fea0003800000 */
.L_x_15449:
[----:B------:R-:W-:Y:S01]  /*6b80*/  BSSY B1, `(.L_x_15451) ;  /* 0x0000060000017945 */ /* 0x000fe20003800000 */
[----:B------:R-:W-:Y:S01]  /*6b90*/  PRMT R15, R15, 0x5410, R5 ;  /* 0x000054100f0f7816 */ /* 0x000fe20000000005 */
[----:B------:R-:W-:Y:S02]  /*6ba0*/  @P2 VIADD R0, R4, 0xffffffc0 ;  /* 0xffffffc004002836 */ /* 0x000fe40000000000 */
[----:B------:R-:W-:Y:S05]  /*6bb0*/  @P1 BRA `(.L_x_15452) ;  /* 0x0000000400701947 */ /* 0x000fea0003800000 */
[----:B------:R-:W2:Y:S01]  /*6bc0*/  LDL R6, [R1] ;  /* 0x0000000001067983 */ /* 0x000ea20000100800 */
[----:B------:R-:W1:Y:S01]  /*6bd0*/  LDC R5, c[0x0][0x3f4] ;  /* 0x0000fd00ff057b82 */ /* 0x000e620000000800 */
[----:B------:R-:W-:Y:S01]  /*6be0*/  BSSY B2, `(.L_x_15453) ;  /* 0x000002e000027945 */ /* 0x000fe20003800000 */
[-C--:B-1----:R-:W-:Y:S02]  /*6bf0*/  ISETP.GE.AND P0, PT, R152, R5.reuse, PT ;  /* 0x000000059800720c */ /* 0x082fe40003f06270 */
[----:B--2---:R-:W-:-:S11]  /*6c00*/  ISETP.GE.AND P1, PT, R6, R5, PT ;  /* 0x000000050600720c */ /* 0x004fd60003f26270 */
[----:B------:R-:W-:Y:S05]  /*6c10*/  @P0 BRA `(.L_x_15454) ;  /* 0x0000000000a80947 */ /* 0x000fea0003800000 */
[----:B------:R-:W1:Y:S01]  /*6c20*/  LDS.128 R4, [R3+0x8400] ;  /* 0x0084000003047984 */ /* 0x000e620000000c00 */
[----:B0-----:R-:W-:Y:S01]  /*6c30*/  SHF.R.U32.HI R37, RZ, 0x10, R29 ;  /* 0x00000010ff257819 */ /* 0x001fe2000001161d */
[--C-:B------:R-:W-:Y:S01]  /*6c40*/  HADD2.F32 R38, -RZ, R40.reuse.H0_H0 ;  /* 0x20000028ff267230 */ /* 0x100fe20000004100 */
[--C-:B------:R-:W-:Y:S02]  /*6c50*/  SHF.R.U32.HI R39, RZ, 0x10, R35.reuse ;  /* 0x00000010ff277819 */ /* 0x100fe40000011623 */
[----:B------:R-:W-:Y:S01]  /*6c60*/  SHF.R.U64 R43, R34, 0x10, R35 ;  /* 0x00000010222b7819 */ /* 0x000fe20000001223 */
[----:B------:R-:W-:Y:S01]  /*6c70*/  HADD2.F32 R37, -RZ, R37.H0_H0 ;  /* 0x20000025ff257230 */ /* 0x000fe20000004100 */
[----:B------:R-:W-:Y:S01]  /*6c80*/  SHF.R.U64 R44, R28, 0x10, R29 ;  /* 0x000000101c2c7819 */ /* 0x000fe2000000121d */
[----:B------:R-:W-:Y:S02]  /*6c90*/  HADD2.F32 R39, -RZ, R39.H0_H0 ;  /* 0x20000027ff277230 */ /* 0x000fe40000004100 */
[----:B------:R-:W-:-:S02]  /*6ca0*/  HADD2.F32 R35, -RZ, R40.H1_H1 ;  /* 0x30000028ff237230 */ /* 0x000fc40000004100 */
[--C-:B-1----:R-:W-:Y:S02]  /*6cb0*/  HADD2.F32 R33, -RZ, R7.reuse.H0_H0 ;  /* 0x20000007ff217230 */ /* 0x102fe40000004100 */
[----:B------:R-:W-:Y:S02]  /*6cc0*/  HADD2.F32 R34, -RZ, R7.H1_H1 ;  /* 0x30000007ff227230 */ /* 0x000fe40000004100 */
[--C-:B------:R-:W-:Y:S02]  /*6cd0*/  HADD2.F32 R7, -RZ, R4.reuse.H0_H0 ;  /* 0x20000004ff077230 */ /* 0x100fe40000004100 */
[----:B------:R-:W-:Y:S02]  /*6ce0*/  HADD2.F32 R4, -RZ, R4.H1_H1 ;  /* 0x30000004ff047230 */ /* 0x000fe40000004100 */
[C---:B------:R-:W-:Y:S01]  /*6cf0*/  FMUL.FTZ R40, R34.reuse, R39 ;  /* 0x0000002722287220 */ /* 0x040fe20000410000 */
[----:B------:R-:W-:Y:S01]  /*6d00*/  FMUL.FTZ R42, R34, R37 ;  /* 0x00000025222a7220 */ /* 0x000fe20000410000 */
[----:B------:R-:W-:-:S02]  /*6d10*/  HADD2.F32 R28, -RZ, R6.H0_H0 ;  /* 0x20000006ff1c7230 */ /* 0x000fc40000004100 */
[CC--:B------:R-:W-:Y:S01]  /*6d20*/  FMUL.FTZ R34, R4.reuse, R38.reuse ;  /* 0x0000002604227220 */ /* 0x0c0fe20000410000 */
[C---:B------:R-:W-:Y:S01]  /*6d30*/  FFMA.FTZ R41, R33.reuse, R37, -R40 ;  /* 0x0000002521297223 */ /* 0x040fe20000010828 */
[----:B------:R-:W-:Y:S02]  /*6d40*/  HADD2.F32 R29, -RZ, R6.H1_H1 ;  /* 0x30000006ff1d7230 */ /* 0x000fe40000004100 */
[----:B------:R-:W-:Y:S01]  /*6d50*/  FFMA.FTZ R42, R33, R39, R42 ;  /* 0x00000027212a7223 */ /* 0x000fe2000001002a */
[-C--:B------:R-:W-:Y:S01]  /*6d60*/  FMUL.FTZ R40, R4, R35.reuse ;  /* 0x0000002304287220 */ /* 0x080fe20000410000 */
[C---:B------:R-:W-:Y:S01]  /*6d70*/  FFMA.FTZ R37, R7.reuse, R35, -R34 ;  /* 0x0000002307257223 */ /* 0x040fe20000010822 */
[----:B------:R-:W-:Y:S02]  /*6d80*/  HADD2.F32 R6, -RZ, R5.H0_H0 ;  /* 0x20000005ff067230 */ /* 0x000fe40000004100 */
[----:B------:R-:W-:Y:S02]  /*6d90*/  HADD2.F32 R35, -RZ, R45.H0_H0 ;  /* 0x2000002dff237230 */ /* 0x000fe40000004100 */
[----:B------:R-:W-:Y:S01]  /*6da0*/  FFMA.FTZ R40, R7, R38, R40 ;  /* 0x0000002607287223 */ /* 0x000fe20000010028 */
[----:B------:R-:W-:-:S02]  /*6db0*/  HADD2.F32 R33, -RZ, R46.H0_H0 ;  /* 0x2000002eff217230 */ /* 0x000fc40000004100 */
[----:B------:R-:W-:Y:S02]  /*6dc0*/  HADD2.F32 R5, -RZ, R5.H1_H1 ;  /* 0x30000005ff057230 */ /* 0x000fe40000004100 */
[C---:B------:R-:W-:Y:S01]  /*6dd0*/  FMUL.FTZ R39, R29.reuse, R35 ;  /* 0x000000231d277220 */ /* 0x040fe20000410000 */
[----:B------:R-:W-:Y:S02]  /*6de0*/  HADD2.F32 R34, -RZ, R43.H0_H0 ;  /* 0x2000002bff227230 */ /* 0x000fe40000004100 */
[-C--:B------:R-:W-:Y:S01]  /*6df0*/  FMUL.FTZ R38, R29, R33.reuse ;  /* 0x000000211d267220 */ /* 0x080fe20000410000 */
[----:B------:R-:W-:Y:S02]  /*6e00*/  HADD2.F32 R4, -RZ, R44.H0_H0 ;  /* 0x2000002cff047230 */ /* 0x000fe40000004100 */
[C---:B------:R-:W-:Y:S01]  /*6e10*/  FFMA.FTZ R39, R28.reuse, R33, -R39 ;  /* 0x000000211c277223 */ /* 0x040fe20000010827 */
[C---:B------:R-:W-:Y:S01]  /*6e20*/  FMUL.FTZ R7, R5.reuse, R34 ;  /* 0x0000002205077220 */ /* 0x040fe20000410000 */
[----:B------:R-:W-:Y:S01]  /*6e30*/  FFMA.FTZ R38, R28, R35, R38 ;  /* 0x000000231c267223 */ /* 0x000fe20000010026 */
[----:B------:R-:W-:-:S02]  /*6e40*/  FMUL.FTZ R29, R5, R4 ;  /* 0x00000004051d7220 */ /* 0x000fc40000410000 */
[----:B------:R-:W-:Y:S01]  /*6e50*/  FFMA.FTZ R5, R6, R4, -R7 ;  /* 0x0000000406057223 */ /* 0x000fe20000010807 */
[----:B------:R-:W-:Y:S01]  /*6e60*/  F2FP.F16.F32.PACK_AB R7, R42, R41 ;  /* 0x000000292a07723e */ /* 0x000fe200000000ff */
[----:B------:R-:W-:Y:S01]  /*6e70*/  FFMA.FTZ R34, R6, R34, R29 ;  /* 0x0000002206227223 */ /* 0x000fe2000001001d */
[----:B------:R-:W-:Y:S02]  /*6e80*/  F2FP.F16.F32.PACK_AB R6, R38, R39 ;  /* 0x000000272606723e */ /* 0x000fe400000000ff */
[----:B------:R-:W-:Y:S02]  /*6e90*/  F2FP.F16.F32.PACK_AB R4, R40, R37 ;  /* 0x000000252804723e */ /* 0x000fe400000000ff */
[----:B------:R-:W-:-:S05]  /*6ea0*/  F2FP.F16.F32.PACK_AB R5, R34, R5 ;  /* 0x000000052205723e */ /* 0x000fca00000000ff */
[----:B------:R1:W-:Y:S02]  /*6eb0*/  STS.128 [R3+0x8400], R4 ;  /* 0x0084000403007388 */ /* 0x0003e40000000c00 */
.L_x_15454:
[----:B------:R-:W-:Y:S05]  /*6ec0*/  BSYNC B2 ;  /* 0x0000000000027941 */ /* 0x000fea0003800000 */
.L_x_15453:
[----:B------:R-:W-:Y:S05]  /*6ed0*/  @P1 BRA `(.L_x_15452) ;  /* 0x0000000000a81947 */ /* 0x000fea0003800000 */
[----:B-1----:R-:W1:Y:S01]  /*6ee0*/  LDS.128 R4, [R0] ;  /* 0x0000000000047984 */ /* 0x002e620000000c00 */
[----:B------:R-:W-:Y:S01]  /*6ef0*/  SHF.R.U32.HI R34, RZ, 0x10, R21 ;  /* 0x00000010ff227819 */ /* 0x000fe20000011615 */
[----:B------:R-:W-:Y:S01]  /*6f00*/  HADD2.F32 R28, -RZ, R46.H1_H1 ;  /* 0x3000002eff1c7230 */ /* 0x000fe20000004100 */
[--C-:B------:R-:W-:Y:S01]  /*6f10*/  SHF.R.U32.HI R29, RZ, 0x10, R25.reuse ;  /* 0x00000010ff1d7819 */ /* 0x100fe20000011619 */
[----:B------:R-:W-:Y:S01]  /*6f20*/  HADD2.F32 R33, -RZ, R45.H1_H1 ;  /* 0x3000002dff217230 */ /* 0x000fe20000004100 */
[----:B------:R-:W-:Y:S01]  /*6f30*/  SHF.R.U64 R39, R24, 0x10, R25 ;  /* 0x0000001018277819 */ /* 0x000fe20000001219 */
[----:B------:R-:W-:Y:S01]  /*6f40*/  HADD2.F32 R34, -RZ, R34.H0_H0 ;  /* 0x20000022ff227230 */ /* 0x000fe20000004100 */
[----:B0-----:R-:W-:Y:S01]  /*6f50*/  SHF.R.U64 R37, R20, 0x10, R21 ;  /* 0x0000001014257819 */ /* 0x001fe20000001215 */
[----:B------:R-:W-:Y:S02]  /*6f60*/  HADD2.F32 R29, -RZ, R29.H0_H0 ;  /* 0x2000001dff1d7230 */ /* 0x000fe40000004100 */
[----:B-1----:R-:W-:-:S02]  /*6f70*/  HADD2.F32 R25, -RZ, R7.H1_H1 ;  /* 0x30000007ff197230 */ /* 0x002fc40000004100 */
        /* <DEDUP_REMOVED lines=32> */
.L_x_15452:
[----:B------:R-:W-:Y:S05]  /*7180*/  BSYNC B1 ;  /* 0x0000000000017941 */ /* 0x000fea0003800000 */
.L_x_15451:
[----:B-12---:R-:W-:-:S05]  /*7190*/  VIADD R4, R23, 0x60 ;  /* 0x0000006017047836 */ /* 0x006fca0000000000 */
[----:B------:R-:W-:-:S13]  /*71a0*/  ISETP.GE.AND P0, PT, R4, R32, PT ;  /* 0x000000200400720c */ /* 0x000fda0003f06270 */
        /* <DEDUP_REMOVED lines=8> */
[----:B------:R-:W-:Y:S01]  /*7230*/  SHF.R.U32.HI R25, RZ, 0x10, R13 ;  /* 0x00000010ff197819 */ /* 0x000fe2000001160d */
[--C-:B------:R-:W-:Y:S01]  /*7240*/  HADD2.F32 R24, -RZ, R47.reuse.H1_H1 ;  /* 0x3000002fff187230 */ /* 0x100fe20000004100 */
[--C-:B------:R-:W-:Y:S01]  /*7250*/  SHF.R.U64 R33, R26, 0x10, R27.reuse ;  /* 0x000000101a217819 */ /* 0x100fe2000000121b */
[----:B------:R-:W-:Y:S01]  /*7260*/  HADD2.F32 R26, -RZ, R47.H0_H0 ;  /* 0x2000002fff1a7230 */ /* 0x000fe20000004100 */
[----:B------:R-:W-:Y:S01]  /*7270*/  SHF.R.U32.HI R27, RZ, 0x10, R27 ;  /* 0x00000010ff1b7819 */ /* 0x000fe2000001161b */
[----:B------:R-:W-:Y:S01]  /*7280*/  HADD2.F32 R25, -RZ, R25.H0_H0 ;  /* 0x20000019ff197230 */ /* 0x000fe20000004100 */
[----:B------:R-:W-:-:S03]  /*7290*/  SHF.R.U64 R35, R12, 0x10, R13 ;  /* 0x000000100c237819 */ /* 0x000fc6000000120d */
        /* <DEDUP_REMOVED lines=11> */
[----:B------:R-:W-:Y:S02]  /*7350*/  HADD2.F32 R21, -RZ, R31.H0_H0 ;  /* 0x2000001fff157230 */ /* 0x000fe40000004100 */
[----:B------:R-:W-:Y:S01]  /*7360*/  FFMA.FTZ R29, R20, R25, -R29 ;  /* 0x00000019141d7223 */ /* 0x000fe2000001081d */
[----:B------:R-:W-:Y:S02]  /*7370*/  HADD2.F32 R6, -RZ, R5.H0_H0 ;  /* 0x20000005ff067230 */ /* 0x000fe40000004100 */
[----:B------:R-:W-:Y:S01]  /*7380*/  FMUL.FTZ R32, R4, R24 ;  /* 0x0000001804207220 */ /* 0x000fe20000410000 */
[----:B------:R-:W-:-:S02]  /*7390*/  HADD2.F32 R31, -RZ, R31.H1_H1 ;  /* 0x3000001fff1f7230 */ /* 0x000fc40000004100 */
[C---:B------:R-:W-:Y:S01]  /*73a0*/  FFMA.FTZ R28, R7.reuse, R24, -R28 ;  /* 0x00000018071c7223 */ /* 0x040fe2000001081c */
[----:B------:R-:W-:Y:S02]  /*73b0*/  HADD2.F32 R5, -RZ, R5.H1_H1 ;  /* 0x30000005ff057230 */ /* 0x000fe40000004100 */
        /* <DEDUP_REMOVED lines=16> */
.L_x_15457:
[----:B------:R-:W-:Y:S05]  /*74c0*/  BSYNC B1 ;  /* 0x0000000000017941 */ /* 0x000fea0003800000 */
.L_x_15456:
[----:B------:R-:W-:Y:S05]  /*74d0*/  @P1 BRA `(.L_x_15455) ;  /* 0x0000001400e81947 */ /* 0x000fea0003800000 */
[----:B-1----:R-:W1:Y:S01]  /*74e0*/  LDS.128 R4, [R0+0x3000] ;  /* 0x0030000000047984 */ /* 0x002e620000000c00 */
        /* <DEDUP_REMOVED lines=42> */
.L_x_15442:
[----:B------:R-:W1:Y:S01]  /*7790*/  S2R R0, SR_TID.X ;  /* 0x0000000000007919 */ /* 0x000e620000002100 */
[----:B------:R-:W2:Y:S01]  /*77a0*/  LDC R32, c[0x0][0x448] ;  /* 0x00011200ff207b82 */ /* 0x000ea20000000800 */
[----:B------:R-:W-:Y:S01]  /*77b0*/  ULDC.64 UR4, c[0x0][0x3f8] ;  /* 0x0000fe0000047ab9 */ /* 0x000fe20000000a00 */
[----:B------:R-:W-:Y:S01]  /*77c0*/  ULDC.64 UR6, c[0x0][0x408] ;  /* 0x0001020000067ab9 */ /* 0x000fe20000000a00 */
[----:B------:R-:W-:Y:S01]  /*77d0*/  MOV R7, R31 ;  /* 0x0000001f00077202 */ /* 0x000fe20000000f00 */
[----:B------:R-:W-:Y:S02]  /*77e0*/  IMAD.MOV.U32 R4, RZ, RZ, R26 ;  /* 0x000000ffff047224 */ /* 0x000fe400078e001a */
[----:B------:R-:W-:Y:S01]  /*77f0*/  IMAD.MOV.U32 R6, RZ, RZ, R24 ;  /* 0x000000ffff067224 */ /* 0x000fe200078e0018 */
[----:B--2---:R-:W-:Y:S01]  /*7800*/  ISETP.NE.AND P0, PT, R32, 0x1, PT ;  /* 0x000000012000780c */ /* 0x004fe20003f05270 */
[----:B-1----:R-:W-:-:S05]  /*7810*/  VIADD R0, R0, 0xffffff80 ;  /* 0xffffff8000007836 */ /* 0x002fca0000000000 */
[----:B------:R-:W-:-:S07]  /*7820*/  SHF.R.S32.HI R3, RZ, 0x1f, R0 ;  /* 0x0000001fff037819 */ /* 0x000fce0000011400 */
[----:B------:R-:W1:Y:S01]  /*7830*/  @P0 LDC R5, c[0x0][0x450] ;  /* 0x00011400ff050b82 */ /* 0x000e620000000800 */
[----:B------:R-:W-:-:S04]  /*7840*/  LEA.HI R3, R3, R0, RZ, 0x2 ;  /* 0x0000000003037211 */ /* 0x000fc800078f10ff */
[----:B------:R-:W-:-:S04]  /*7850*/  LOP3.LUT R3, R3, 0xfffffffc, RZ, 0xc0, !PT ;  /* 0xfffffffc03037812 */ /* 0x000fc800078ec0ff */
[----:B------:R-:W-:Y:S02]  /*7860*/  IADD3 R3, R0, -R3, RZ ;  /* 0x8000000300037210 */ /* 0x000fe40007ffe0ff */
[----:B------:R-:W2:Y:S03]  /*7870*/  @P0 LDC R0, c[0x0][0x44c] ;  /* 0x00011300ff000b82 */ /* 0x000ea60000000800 */
[----:B------:R-:W-:-:S04]  /*7880*/  IMAD R3, R3, 0x60, R39 ;  /* 0x0000006003037824 */ /* 0x000fc800078e0227 */
[----:B--2---:R-:W-:-:S05]  /*7890*/  @P0 IMAD.HI.U32 R0, R3, R0, RZ ;  /* 0x0000000003000227 */ /* 0x004fca00078e00ff */
        /* <DEDUP_REMOVED lines=19> */
[----:B------:R-:W2:Y:S01]  /*79d0*/  LDL R6, [R1+0x10] ;  /* 0x0000100001067983 */ /* 0x000ea20000100800 */
[----:B------:R-:W1:Y:S03]  /*79e0*/  LDC R43, c[0x0][0x3f4] ;  /* 0x0000fd00ff2b7b82 */ /* 0x000e660000000800 */
[----:B------:R-:W3:Y:S04]  /*79f0*/  SHFL.IDX PT, R3, R25, RZ, 0x1c1f ;  /* 0x001c1fff19037589 */ /* 0x000ee800000e0000 */
[----:B------:R-:W5:Y:S04]  /*7a00*/  SHFL.IDX PT, R0, R26, RZ, 0x1c1f ;  /* 0x001c1fff1a007589 */ /* 0x000f6800000e0000 */
[----:B0-----:R-:W0:Y:S04]  /*7a10*/  SHFL.IDX PT, R14, R27, RZ, 0x1c1f ;  /* 0x001c1fff1b0e7589 */ /* 0x001e2800000e0000 */
[----:B------:R-:W4:Y:S01]  /*7a20*/  SHFL.IDX PT, R4, R24, RZ, 0x1c1f ;  /* 0x001c1fff18047589 */ /* 0x000f2200000e0000 */
[----:B-1----:R-:W-:Y:S01]  /*7a30*/  ISETP.GE.AND P0, PT, R16, R43, PT ;  /* 0x0000002b1000720c */ /* 0x002fe20003f06270 */
[----:B--2---:R-:W-:-:S05]  /*7a40*/  IMAD R32, R6, R32, RZ ;  /* 0x0000002006207224 */ /* 0x004fca00078e02ff */
[----:B------:R-:W-:-:S13]  /*7a50*/  ISETP.GE.OR P1, PT, R39, R32, P0 ;  /* 0x000000202700720c */ /* 0x000fda0000726670 */
[C---:B------:R-:W-:Y:S01]  /*7a60*/  @!P1 IMAD.SHL.U32 R5, R16.reuse, 0x2, RZ ;  /* 0x0000000210059824 */ /* 0x040fe200078e00ff */
[----:B------:R-:W-:-:S04]  /*7a70*/  @!P1 SHF.L.U64.HI R21, R16, 0x1, R17 ;  /* 0x0000000110159819 */ /* 0x000fc80000010211 */
[----:B---3--:R-:W-:-:S04]  /*7a80*/  @!P1 IADD3 R6, P2, R3, R5, RZ ;  /* 0x0000000503069210 */ /* 0x008fc80007f5e0ff */
[----:B-----5:R-:W-:-:S05]  /*7a90*/  @!P1 IADD3.X R7, R0, R21, RZ, P2, !PT ;  /* 0x0000001500079210 */ /* 0x020fca00017fe4ff */
[----:B------:R-:W2:Y:S01]  /*7aa0*/  @!P1 LD.E.128 R8, desc[UR40][R6.64] ;  /* 0x0000002806089980 */ /* 0x000ea2000c101d00 */
[----:B0-----:R-:W-:-:S05]  /*7ab0*/  @!P1 IADD3 R14, P2, R14, R5, RZ ;  /* 0x000000050e0e9210 */ /* 0x001fca0007f5e0ff */
[----:B----4-:R-:W-:-:S04]  /*7ac0*/  @!P1 IMAD.X R3, R4, 0x1, R21, P2 ;  /* 0x0000000104039824 */ /* 0x010fc800010e0615 */
[----:B------:R-:W-:-:S05]  /*7ad0*/  @!P1 IMAD.MOV.U32 R15, RZ, RZ, R3 ;  /* 0x000000ffff0f9224 */ /* 0x000fca00078e0003 */
[----:B------:R0:W3:Y:S01]  /*7ae0*/  @!P1 LD.E.128 R4, desc[UR40][R14.64] ;  /* 0x000000280e049980 */ /* 0x0000e2000c101d00 */
[----:B------:R-:W-:Y:S02]  /*7af0*/  CS2R R34, SRZ ;  /* 0x0000000000227805 */ /* 0x000fe4000001ff00 */
[----:B------:R-:W-:Y:S02]  /*7b00*/  CS2R R36, SRZ ;  /* 0x0000000000247805 */ /* 0x000fe4000001ff00 */
[----:B------:R-:W-:Y:S01]  /*7b10*/  CS2R R28, SRZ ;  /* 0x00000000001c7805 */ /* 0x000fe2000001ff00 */
[----:B------:R-:W1:Y:S01]  /*7b20*/  SHFL.IDX PT, R24, R24, 0x1, 0x1c1f ;  /* 0x003c1f0018187f89 */ /* 0x000e6200000e0000 */
[----:B------:R-:W-:-:S03]  /*7b30*/  CS2R R20, SRZ ;  /* 0x0000000000147805 */ /* 0x000fc6000001ff00 */
[----:B0-----:R0:W4:Y:S01]  /*7b40*/  SHFL.IDX PT, R14, R27, 0x1, 0x1c1f ;  /* 0x003c1f001b0e7f89 */ /* 0x00112200000e0000 */
[----:B--2---:R-:W-:Y:S01]  /*7b50*/  @!P1 MOV R35, R9 ;  /* 0x0000000900239202 */ /* 0x004fe20000000f00 */
[----:B------:R-:W-:Y:S01]  /*7b60*/  @!P1 IMAD.MOV.U32 R34, RZ, RZ, R8 ;  /* 0x000000ffff229224 */ /* 0x000fe200078e0008 */
[----:B------:R-:W-:Y:S01]  /*7b70*/  @!P1 MOV R37, R11 ;  /* 0x0000000b00259202 */ /* 0x000fe20000000f00 */
[----:B------:R-:W-:Y:S02]  /*7b80*/  @!P1 IMAD.MOV.U32 R36, RZ, RZ, R10 ;  /* 0x000000ffff249224 */ /* 0x000fe400078e000a */
[----:B------:R-:W-:Y:S02]  /*7b90*/  IMAD.MOV.U32 R0, RZ, RZ, R34 ;  /* 0x000000ffff007224 */ /* 0x000fe400078e0022 */
[----:B------:R-:W-:Y:S02]  /*7ba0*/  IMAD.MOV.U32 R3, RZ, RZ, R35 ;  /* 0x000000ffff037224 */ /* 0x000fe400078e0023 */
[----:B------:R-:W-:Y:S01]  /*7bb0*/  IMAD.MOV.U32 R8, RZ, RZ, R36 ;  /* 0x000000ffff087224 */ /* 0x000fe200078e0024 */
[----:B------:R-:W-:Y:S01]  /*7bc0*/  PRMT R42, R0, 0x7610, R42 ;  /* 0x00007610002a7816 */ /* 0x000fe2000000002a */
[----:B------:R-:W-:Y:S01]  /*7bd0*/  IMAD.MOV.U32 R9, RZ, RZ, R37 ;  /* 0x000000ffff097224 */ /* 0x000fe200078e0025 */
[----:B------:R-:W-:Y:S01]  /*7be0*/  PRMT R45, R45, 0x5410, R3 ;  /* 0x000054102d2d7816 */ /* 0x000fe20000000003 */
[----:B------:R0:W2:Y:S01]  /*7bf0*/  SHFL.IDX PT, R0, R26, 0x1, 0x1c1f ;  /* 0x003c1f001a007f89 */ /* 0x0000a200000e0000 */
[----:B---3--:R-:W-:Y:S01]  /*7c00*/  @!P1 IMAD.MOV.U32 R28, RZ, RZ, R4 ;  /* 0x000000ffff1c9224 */ /* 0x008fe200078e0004 */
[----:B------:R-:W-:-:S02]  /*7c10*/  @!P1 MOV R29, R5 ;  /* 0x00000005001d9202 */ /* 0x000fc40000000f00 */
[----:B------:R0:W3:Y:S01]  /*7c20*/  SHFL.IDX PT, R3, R25, 0x1, 0x1c1f ;  /* 0x003c1f0019037f89 */ /* 0x0000e200000e0000 */
[----:B------:R-:W-:Y:S01]  /*7c30*/  @!P1 IMAD.MOV.U32 R20, RZ, RZ, R6 ;  /* 0x000000ffff149224 */ /* 0x000fe200078e0006 */
[----:B------:R-:W-:Y:S01]  /*7c40*/  PRMT R31, R8, 0x5410, R9 ;  /* 0x00005410081f7816 */ /* 0x000fe20000000009 */
[----:B------:R-:W-:Y:S01]  /*7c50*/  @!P1 IMAD.MOV.U32 R21, RZ, RZ, R7 ;  /* 0x000000ffff159224 */ /* 0x000fe200078e0007 */
[----:B------:R-:W-:Y:S01]  /*7c60*/  MOV R5, R29 ;  /* 0x0000001d00057202 */ /* 0x000fe20000000f00 */
[----:B------:R-:W-:Y:S02]  /*7c70*/  IMAD.MOV.U32 R4, RZ, RZ, R28 ;  /* 0x000000ffff047224 */ /* 0x000fe400078e001c */
[----:B------:R-:W-:Y:S01]  /*7c80*/  IMAD.MOV.U32 R6, RZ, RZ, R20 ;  /* 0x000000ffff067224 */ /* 0x000fe200078e0014 */
[----:B------:R-:W-:Y:S01]  /*7c90*/  PRMT R45, R5, 0x7610, R45 ;  /* 0x00007610052d7816 */ /* 0x000fe2000000002d */
[----:B------:R-:W-:-:S03]  /*7ca0*/  IMAD.MOV.U32 R7, RZ, RZ, R21 ;  /* 0x000000ffff077224 */ /* 0x000fc600078e0015 */
[----:B------:R-:W-:Y:S02]  /*7cb0*/  PRMT R56, R4, 0x5410, R6 ;  /* 0x0000541004387816 */ /* 0x000fe40000000006 */
[----:B------:R-:W-:Y:S02]  /*7cc0*/  CS2R R4, SRZ ;  /* 0x0000000000047805 */ /* 0x000fe4000001ff00 */
[----:B01--4-:R-:W-:-:S07]  /*7cd0*/  PRMT R42, R42, 0x5410, R7 ;  /* 0x000054102a2a7816 */ /* 0x013fce0000000007 */
.L_x_15677:
[----:B------:R-:W4:Y:S01]  /*7ce0*/  LDL R7, [R1+0x54] ;  /* 0x0000540001077983 */ /* 0x000f220000100800 */
[----:B------:R-:W-:Y:S01]  /*7cf0*/  VIADD R39, R39, 0x60 ;  /* 0x0000006027277836 */ /* 0x000fe20000000000 */
[----:B------:R-:W-:Y:S01]  /*7d00*/  BSSY B1, `(.L_x_15459) ;  /* 0x0000016000017945 */ /* 0x000fe20003800000 */
[----:B------:R-:W-:Y:S02]  /*7d10*/  CS2R R8, SRZ ;  /* 0x0000000000087805 */ /* 0x000fe4000001ff00 */
[----:B------:R-:W-:Y:S02]  /*7d20*/  CS2R R10, SRZ ;  /* 0x00000000000a7805 */ /* 0x000fe4000001ff00 */
[----:B------:R-:W-:Y:S02]  /*7d30*/  ISETP.GE.AND P1, PT, R39, R32, PT ;  /* 0x000000202700720c */ /* 0x000fe40003f26270 */
[----:B----4-:R-:W-:-:S04]  /*7d40*/  LEA.HI R6, R7, R7, RZ, 0x1 ;  /* 0x0000000707067211 */ /* 0x010fc800078f08ff */
[----:B------:R-:W-:-:S04]  /*7d50*/  LOP3.LUT R6, R6, 0xfffffffe, RZ, 0xc0, !PT ;  /* 0xfffffffe06067812 */ /* 0x000fc800078ec0ff */
[----:B------:R-:W-:Y:S02]  /*7d60*/  IADD3 R13, R7, -R6, RZ ;  /* 0x80000006070d7210 */ /* 0x000fe40007ffe0ff */
[----:B------:R-:W-:Y:S02]  /*7d70*/  CS2R R6, SRZ ;  /* 0x0000000000067805 */ /* 0x000fe4000001ff00 */
[----:B------:R-:W-:Y:S01]  /*7d80*/  SHF.L.U32 R13, R13, 0x1f, RZ ;  /* 0x0000001f0d0d7819 */ /* 0x000fe200000006ff */
[----:B------:R-:W-:Y:S06]  /*7d90*/  @P1 BRA `(.L_x_15460) ;  /* 0x0000000000301947 */ /* 0x000fec0003800000 */
[----:B------:R-:W-:Y:S02]  /*7da0*/  CS2R R6, SRZ ;  /* 0x0000000000067805 */ /* 0x000fe4000001ff00 */
[----:B------:R-:W-:Y:S02]  /*7db0*/  CS2R R8, SRZ ;  /* 0x0000000000087805 */ /* 0x000fe4000001ff00 */
[----:B------:R-:W-:Y:S01]  /*7dc0*/  CS2R R10, SRZ ;  /* 0x00000000000a7805 */ /* 0x000fe2000001ff00 */
[----:B------:R-:W-:Y:S06]  /*7dd0*/  @P0 BRA `(.L_x_15460) ;  /* 0x0000000000200947 */ /* 0x000fec0003800000 */
[C---:B------:R-:W-:Y:S01]  /*7de0*/  IMAD.SHL.U32 R4, R16.reuse, 0x2, RZ ;  /* 0x0000000210047824 */ /* 0x040fe200078e00ff */
[----:B------:R-:W-:-:S04]  /*7df0*/  SHF.L.U64.HI R5, R16, 0x1, R17 ;  /* 0x0000000110057819 */ /* 0x000fc80000010211 */
[-C--:B---3--:R-:W-:Y:S02]  /*7e00*/  IADD3 R8, P1, R3, R4.reuse, RZ ;  /* 0x0000000403087210 */ /* 0x088fe40007f3e0ff */
[----:B------:R-:W-:-:S03]  /*7e10*/  IADD3 R4, P2, R14, R4, RZ ;  /* 0x000000040e047210 */ /* 0x000fc60007f5e0ff */
[--C-:B--2---:R-:W-:Y:S02]  /*7e20*/  IMAD.X R9, R0, 0x1, R5.reuse, P1 ;  /* 0x0000000100097824 */ /* 0x104fe400008e0605 */
[----:B------:R-:W-:-:S04]  /*7e30*/  IMAD.X R5, R24, 0x1, R5, P2 ;  /* 0x0000000118057824 */ /* 0x000fc800010e0605 */
[----:B------:R-:W5:Y:S04]  /*7e40*/  LD.E.128 R8, desc[UR40][R8.64] ;  /* 0x0000002808087980 */ /* 0x000f68000c101d00 */
[----:B------:R-:W5:Y:S02]  /*7e50*/  LD.E.128 R4, desc[UR40][R4.64] ;  /* 0x0000002804047980 */ /* 0x000f64000c101d00 */
.L_x_15460:
[----:B------:R-:W-:Y:S05]  /*7e60*/  BSYNC B1 ;  /* 0x0000000000017941 */ /* 0x000fea0003800000 */
.L_x_15459:
[----:B------:R-:W0:Y:S01]  /*7e70*/  SYNCS.PHASECHK.TRANS64.TRYWAIT P1, [R2+URZ+0x16800], R13 ;  /* 0x0168000d020075a7 */ /* 0x000e22000802017f */
[----:B------:R-:W-:Y:S01]  /*7e80*/  IMAD R32, R33, -0xc0, R32 ;  /* 0xffffff4021207824 */ /* 0x000fe200078e0220 */
[C---:B------:R-:W-:Y:S01]  /*7e90*/  IADD3 R12, R23.reuse, 0x60, RZ ;  /* 0x00000060170c7810 */ /* 0x040fe20007ffe0ff */
[----:B--2--5:R-:W-:Y:S01]  /*7ea0*/  IMAD.MOV.U32 R0, RZ, RZ, R4 ;  /* 0x000000ffff007224 */ /* 0x024fe200078e0004 */
[----:B------:R-:W-:Y:S01]  /*7eb0*/  BSSY B1, `(.L_x_15461) ;  /* 0x0000010000017945 */ /* 0x000fe20003800000 */
[----:B---3--:R-:W-:Y:S01]  /*7ec0*/  IMAD.MOV.U32 R3, RZ, RZ, R5 ;  /* 0x000000ffff037224 */ /* 0x008fe200078e0005 */
[----:B------:R-:W-:Y:S01]  /*7ed0*/  VIMNMX R32, R32, 0xc0, PT ;  /* 0x000000c020207848 */ /* 0x000fe20003fe0100 */
[----:B------:R-:W-:Y:S01]  /*7ee0*/  IMAD.MOV.U32 R14, RZ, RZ, R9 ;  /* 0x000000ffff0e7224 */ /* 0x000fe200078e0009 */
[----:B------:R-:W-:Y:S01]  /*7ef0*/  PRMT R40, R40, 0x5410, R0 ;  /* 0x0000541028287816 */ /* 0x000fe20000000000 */
[----:B------:R-:W-:Y:S01]  /*7f00*/  IMAD.MOV.U32 R0, RZ, RZ, R6 ;  /* 0x000000ffff007224 */ /* 0x000fe200078e0006 */
[----:B------:R-:W-:-:S02]  /*7f10*/  ISETP.GE.OR P2, PT, R23, R32, P0 ;  /* 0x000000201700720c */ /* 0x000fc40000746670 */
[----:B------:R-:W-:Y:S01]  /*7f20*/  ISETP.GE.OR P0, PT, R12, R32, P0 ;  /* 0x000000200c00720c */ /* 0x000fe20000706670 */
[----:B------:R-:W-:Y:S01]  /*7f30*/  IMAD.MOV.U32 R12, RZ, RZ, R8 ;  /* 0x000000ffff0c7224 */ /* 0x000fe200078e0008 */
[----:B------:R-:W-:Y:S01]  /*7f40*/  PRMT R41, R3, 0x7610, R41 ;  /* 0x0000761003297816 */ /* 0x000fe20000000029 */
[----:B------:R-:W-:Y:S01]  /*7f50*/  IMAD.IADD R32, R16, 0x1, R43 ;  /* 0x0000000110207824 */ /* 0x000fe200078e022b */
[----:B------:R-:W-:Y:S02]  /*7f60*/  MOV R3, R7 ;  /* 0x0000000700037202 */ /* 0x000fe40000000f00 */
[----:B------:R-:W-:Y:S02]  /*7f70*/  PRMT R40, R12, 0x7610, R40 ;  /* 0x000076100c287816 */ /* 0x000fe40000000028 */
[----:B------:R-:W-:Y:S02]  /*7f80*/  PRMT R39, R3, 0x5410, R0 ;  /* 0x0000541003277816 */ /* 0x000fe40000000000 */
[----:B------:R-:W-:Y:S01]  /*7f90*/  PRMT R41, R41, 0x5410, R14 ;  /* 0x0000541029297816 */ /* 0x000fe2000000000e */
[----:B0-----:R-:W-:Y:S06]  /*7fa0*/  @!P1 BRA `(.L_x_15462) ;  /* 0x0000013000cc9947 */ /* 0x001fec0003800000 */
.L_x_15678:
[----:B------:R-:W-:Y:S05]  /*7fb0*/  BSYNC B1 ;  /* 0x0000000000017941 */ /* 0x000fea0003800000 */
.L_x_15461:
[----:B------:R-:W-:Y:S01]  /*7fc0*/  BSSY B1, `(.L_x_15463) ;  /* 0x0000069000017945 */ /* 0x000fe20003800000 */
[----:B------:R-:W-:Y:S01]  /*7fd0*/  MOV R0, R10 ;  /* 0x0000000a00007202 */ /* 0x000fe20000000f00 */
[----:B------:R-:W-:Y:S01]  /*7fe0*/  IMAD.MOV.U32 R3, RZ, RZ, R11 ;  /* 0x000000ffff037224 */ /* 0x000fe200078e000b */
[----:B------:R-:W-:Y:S01]  /*7ff0*/  LOP3.LUT R32, R32, 0x38, RZ, 0xc0, !PT ;  /* 0x0000003820207812 */ /* 0x000fe200078ec0ff */
[----:B------:R-:W-:Y:S06]  /*8000*/  @P2 BRA `(.L_x_15464) ;  /* 0x0000000400902947 */ /* 0x000fec0003800000 */
[----:B------:R-:W2:Y:S01]  /*8010*/  LDL R12, [R1+0x30] ;  /* 0x00003000010c7983 */ /* 0x000ea20000100800 */
[----:B------:R-:W1:Y:S02]  /*8020*/  S2R R14, SR_TID.X ;  /* 0x00000000000e7919 */ /* 0x000e640000002100 */
[----:B-1----:R-:W-:-:S05]  /*8030*/  VIADD R14, R14, 0xffffff80 ;  /* 0xffffff800e0e7836 */ /* 0x002fca0000000000 */
[----:B------:R-:W-:-:S04]  /*8040*/  SHF.R.S32.HI R25, RZ, 0x1f, R14 ;  /* 0x0000001fff197819 */ /* 0x000fc8000001140e */
[----:B------:R-:W-:-:S04]  /*8050*/  LEA.HI R25, R25, R14, RZ, 0x5 ;  /* 0x0000000e19197211 */ /* 0x000fc800078f28ff */
[----:B------:R-:W-:Y:S01]  /*8060*/  SHF.R.S32.HI R25, RZ, 0x5, R25 ;  /* 0x00000005ff197819 */ /* 0x000fe20000011419 */
[--C-:B------:R-:W-:Y:S01]  /*8070*/  HADD2.F32 R43, -RZ, R45.reuse.H1_H1 ;  /* 0x3000002dff2b7230 */ /* 0x100fe20000004100 */
[----:B------:R-:W-:Y:S01]  /*8080*/  SHF.R.U64 R55, R34, 0x10, R35 ;  /* 0x0000001022377819 */ /* 0x000fe20000001223 */
[----:B------:R-:W-:Y:S01]  /*8090*/  HADD2.F32 R45, -RZ, R45.H0_H0 ;  /* 0x2000002dff2d7230 */ /* 0x000fe20000004100 */
[----:B------:R-:W-:Y:S02]  /*80a0*/  SHF.R.U32.HI R44, RZ, 0x10, R29 ;  /* 0x00000010ff2c7819 */ /* 0x000fe4000001161d */
        /* <DEDUP_REMOVED lines=8> */
[----:B0-----:R-:W-:-:S04]  /*8130*/  LOP3.LUT R13, R12, 0x1c0, RZ, 0xc0, !PT ;  /* 0x000001c00c0d7812 */ /* 0x001fc800078ec0ff */
[----:B------:R-:W-:Y:S02]  /*8140*/  LOP3.LUT R12, R13, 0x38, R16, 0xf8, !PT ;  /* 0x000000380d0c7812 */ /* 0x000fe400078ef810 */
[----:B------:R-:W-:-:S04]  /*8150*/  SHF.R.U32.HI R15, RZ, 0x3, R13 ;  /* 0x00000003ff0f7819 */ /* 0x000fc8000001160d */
[----:B------:R-:W-:Y:S02]  /*8160*/  LOP3.LUT R12, R12, R15, RZ, 0x3c, !PT ;  /* 0x0000000f0c0c7212 */ /* 0x000fe400078e3cff */
[----:B------:R-:W-:Y:S02]  /*8170*/  LOP3.LUT R24, R15, R32, R13, 0x1e, !PT ;  /* 0x000000200f187212 */ /* 0x000fe400078e1e0d */
[----:B------:R-:W-:-:S03]  /*8180*/  LEA R33, R25, R12, 0x9 ;  /* 0x0000000c19217211 */ /* 0x000fc600078e48ff */
[----:B------:R-:W-:-:S04]  /*8190*/  IMAD R25, R25, 0x200, R24 ;  /* 0x0000020019197824 */ /* 0x000fc800078e0218 */
[--C-:B------:R-:W-:Y:S02]  /*81a0*/  IMAD R38, R25, 0x2, R2.reuse ;  /* 0x0000000219267824 */ /* 0x100fe400078e0202 */
[----:B------:R-:W-:-:S03]  /*81b0*/  IMAD R33, R33, 0x2, R2 ;  /* 0x0000000221217824 */ /* 0x000fc600078e0202 */
        /* <DEDUP_REMOVED lines=73> */
.L_x_15464:
[----:B------:R-:W-:Y:S05]  /*8650*/  BSYNC B1 ;  /* 0x0000000000017941 */ /* 0x000fea0003800000 */
.L_x_15463:
[----:B------:R-:W-:Y:S01]  /*8660*/  PRMT R34, R0, 0x5410, R3 ;  /* 0x0000541000227816 */ /* 0x000fe20000000003 */
[----:B------:R-:W-:Y:S06]  /*8670*/  @P0 BRA `(.L_x_15455) ;  /* 0x0000000400800947 */ /* 0x000fec0003800000 */
[----:B------:R-:W2:Y:S01]  /*8680*/  LDL R20, [R1+0x34] ;  /* 0x0000340001147983 */ /* 0x000ea20000100800 */
[C---:B-1----:R-:W-:Y:S01]  /*8690*/  IADD3 R12, R23.reuse, 0x60, RZ ;  /* 0x00000060170c7810 */ /* 0x042fe20007ffe0ff */
[----:B0-----:R-:W-:Y:S02]  /*86a0*/  VIADD R13, R23, 0x60 ;  /* 0x00000060170d7836 */ /* 0x001fe40000000000 */
[----:B------:R-:W3:Y:S02]  /*86b0*/  LDL R43, [R1+0x60] ;  /* 0x00006000012b7983 */ /* 0x000ee40000100800 */
[----:B------:R-:W-:Y:S02]  /*86c0*/  IMAD.SHL.U32 R12, R12, 0x40, RZ ;  /* 0x000000400c0c7824 */ /* 0x000fe400078e00ff */
[----:B------:R-:W-:-:S03]  /*86d0*/  IMAD.SHL.U32 R13, R13, 0x40, RZ ;  /* 0x000000400d0d7824 */ /* 0x000fc600078e00ff */
[----:B------:R-:W-:Y:S02]  /*86e0*/  LOP3.LUT R12, R12, 0x1c0, RZ, 0xc0, !PT ;  /* 0x000001c00c0c7812 */ /* 0x000fe400078ec0ff */
[----:B------:R-:W-:Y:S02]  /*86f0*/  LOP3.LUT R13, R13, 0x1c0, RZ, 0xc0, !PT ;  /* 0x000001c00d0d7812 */ /* 0x000fe400078ec0ff */
[----:B------:R-:W-:-:S04]  /*8700*/  SHF.R.U32.HI R12, RZ, 0x3, R12 ;  /* 0x00000003ff0c7819 */ /* 0x000fc8000001160c */
[----:B------:R-:W-:Y:S02]  /*8710*/  LOP3.LUT R32, R12, R32, R13, 0x1e, !PT ;  /* 0x000000200c207212 */ /* 0x000fe400078e1e0d */
[--C-:B------:R-:W-:Y:S02]  /*8720*/  SHF.R.U64 R38, R10, 0x10, R11.reuse ;  /* 0x000000100a267819 */ /* 0x100fe4000000120b */
[----:B------:R-:W-:Y:S01]  /*8730*/  SHF.R.U32.HI R36, RZ, 0x10, R11 ;  /* 0x00000010ff247819 */ /* 0x000fe2000001160b */
[--C-:B------:R-:W-:Y:S01]  /*8740*/  HADD2.F32 R11, -RZ, R41.reuse.H1_H1 ;  /* 0x30000029ff0b7230 */ /* 0x100fe20000004100 */
[----:B------:R-:W-:Y:S01]  /*8750*/  SHF.R.U64 R42, R8, 0x10, R9 ;  /* 0x00000010082a7819 */ /* 0x000fe20000001209 */
[----:B------:R-:W-:Y:S01]  /*8760*/  HADD2.F32 R41, -RZ, R41.H0_H0 ;  /* 0x20000029ff297230 */ /* 0x000fe20000004100 */
[----:B------:R-:W-:Y:S02]  /*8770*/  SHF.R.U64 R37, R4, 0x10, R5 ;  /* 0x0000001004257819 */ /* 0x000fe40000001205 */
[----:B------:R-:W-:-:S02]  /*8780*/  SHF.R.U32.HI R28, RZ, 0x10, R9 ;  /* 0x00000010ff1c7819 */ /* 0x000fc40000011609 */
[--C-:B------:R-:W-:Y:S02]  /*8790*/  SHF.R.U64 R35, R6, 0x10, R7.reuse ;  /* 0x0000001006237819 */ /* 0x100fe40000001207 */
[----:B------:R-:W-:Y:S02]  /*87a0*/  SHF.R.U32.HI R33, RZ, 0x10, R7 ;  /* 0x00000010ff217819 */ /* 0x000fe40000011607 */
[----:B--2---:R-:W-:Y:S01]  /*87b0*/  IADD3 R3, R20, R32, RZ ;  /* 0x0000002014037210 */ /* 0x004fe20007ffe0ff */
[----:B---3--:R-:W0:Y:S04]  /*87c0*/  LDS.128 R12, [R43+0x8400] ;  /* 0x008400002b0c7984 */ /* 0x008e280000000c00 */
[----:B------:R-:W-:-:S05]  /*87d0*/  IMAD R3, R3, 0x2, R2 ;  /* 0x0000000203037824 */ /* 0x000fca00078e0202 */
[----:B------:R-:W1:Y:S01]  /*87e0*/  LDS.128 R24, [R3+0x8400] ;  /* 0x0084000003187984 */ /* 0x000e620000000c00 */
[----:B------:R-:W-:-:S05]  /*87f0*/  SHF.R.U32.HI R20, RZ, 0x10, R5 ;  /* 0x00000010ff147819 */ /* 0x000fca0000011605 */
[----:B------:R-:W-:Y:S02]  /*8800*/  HADD2.F32 R20, -RZ, R20.H0_H0 ;  /* 0x20000014ff147230 */ /* 0x000fe40000004100 */
[----:B0-----:R-:W-:Y:S02]  /*8810*/  HADD2.F32 R4, -RZ, R13.H0_H0 ;  /* 0x2000000dff047230 */ /* 0x001fe40000004100 */
[--C-:B-1----:R-:W-:Y:S02]  /*8820*/  HADD2.F32 R8, -RZ, R25.reuse.H0_H0 ;  /* 0x20000019ff087230 */ /* 0x102fe40000004100 */
[----:B------:R-:W-:-:S03]  /*8830*/  HADD2.F32 R25, -RZ, R25.H1_H1 ;  /* 0x30000019ff197230 */ /* 0x000fc60000004100 */
[C---:B------:R-:W-:Y:S01]  /*8840*/  FMUL.FTZ R21, R8.reuse, R41 ;  /* 0x0000002908157220 */ /* 0x040fe20000410000 */
[-C--:B------:R-:W-:Y:S01]  /*8850*/  FMUL.FTZ R31, R8, R11.reuse ;  /* 0x0000000b081f7220 */ /* 0x080fe20000410000 */
[----:B------:R-:W-:Y:S02]  /*8860*/  HADD2.F32 R13, -RZ, R13.H1_H1 ;  /* 0x3000000dff0d7230 */ /* 0x000fe40000004100 */
[----:B------:R-:W-:Y:S01]  /*8870*/  FFMA.FTZ R29, R4, R11, -R21 ;  /* 0x0000000b041d7223 */ /* 0x000fe20000010815 */
[----:B------:R-:W-:Y:S02]  /*8880*/  HADD2.F32 R8, -RZ, R28.H0_H0 ;  /* 0x2000001cff087230 */ /* 0x000fe40000004100 */
[----:B------:R-:W-:Y:S01]  /*8890*/  FMUL.FTZ R28, R25, R20 ;  /* 0x00000014191c7220 */ /* 0x000fe20000410000 */
[----:B------:R-:W-:Y:S02]  /*88a0*/  HADD2.F32 R11, -RZ, R40.H1_H1 ;  /* 0x30000028ff0b7230 */ /* 0x000fe40000004100 */
[----:B------:R-:W-:-:S02]  /*88b0*/  HADD2.F32 R7, -RZ, R24.H0_H0 ;  /* 0x20000018ff077230 */ /* 0x000fc40000004100 */
[----:B------:R-:W-:Y:S02]  /*88c0*/  HADD2.F32 R40, -RZ, R40.H0_H0 ;  /* 0x20000028ff287230 */ /* 0x000fe40000004100 */
[----:B------:R-:W-:Y:S01]  /*88d0*/  FFMA.FTZ R31, R4, R41, R31 ;  /* 0x00000029041f7223 */ /* 0x000fe2000001001f */
[----:B------:R-:W-:Y:S02]  /*88e0*/  HADD2.F32 R0, -RZ, R12.H0_H0 ;  /* 0x2000000cff007230 */ /* 0x000fe40000004100 */
[-C--:B------:R-:W-:Y:S01]  /*88f0*/  FMUL.FTZ R4, R25, R8.reuse ;  /* 0x0000000819047220 */ /* 0x080fe20000410000 */
[----:B------:R-:W-:Y:S01]  /*8900*/  FFMA.FTZ R32, R13, R8, -R28 ;  /* 0x000000080d207223 */ /* 0x000fe2000001081c */
[----:B------:R-:W-:Y:S02]  /*8910*/  HADD2.F32 R9, -RZ, R26.H0_H0 ;  /* 0x2000001aff097230 */ /* 0x000fe40000004100 */
[----:B------:R-:W-:Y:S01]  /*8920*/  FMUL.FTZ R21, R7, R11 ;  /* 0x0000000b07157220 */ /* 0x000fe20000410000 */
[----:B------:R-:W-:-:S02]  /*8930*/  HADD2.F32 R8, -RZ, R39.H1_H1 ;  /* 0x30000027ff087230 */ /* 0x000fc40000004100 */
[----:B------:R-:W-:Y:S01]  /*8940*/  FMUL.FTZ R28, R7, R40 ;  /* 0x00000028071c7220 */ /* 0x000fe20000410000 */
[----:B------:R-:W-:Y:S01]  /*8950*/  FFMA.FTZ R20, R13, R20, R4 ;  /* 0x000000140d147223 */ /* 0x000fe20000010004 */
[----:B------:R-:W-:Y:S02]  /*8960*/  HADD2.F32 R5, -RZ, R14.H0_H0 ;  /* 0x2000000eff057230 */ /* 0x000fe40000004100 */
[C---:B------:R-:W-:Y:S01]  /*8970*/  FFMA.FTZ R21, R0.reuse, R40, -R21 ;  /* 0x0000002800157223 */ /* 0x040fe20000010815 */
[--C-:B------:R-:W-:Y:S02]  /*8980*/  HADD2.F32 R4, -RZ, R34.reuse.H0_H0 ;  /* 0x20000022ff047230 */ /* 0x100fe40000004100 */
[----:B------:R-:W-:Y:S01]  /*8990*/  FFMA.FTZ R28, R0, R11, R28 ;  /* 0x0000000b001c7223 */ /* 0x000fe2000001001c */
[----:B------:R-:W-:Y:S01]  /*89a0*/  FMUL.FTZ R0, R9, R8 ;  /* 0x0000000809007220 */ /* 0x000fe20000410000 */
[----:B------:R-:W-:Y:S02]  /*89b0*/  HADD2.F32 R10, -RZ, R27.H0_H0 ;  /* 0x2000001bff0a7230 */ /* 0x000fe40000004100 */
[----:B------:R-:W-:-:S02]  /*89c0*/  HADD2.F32 R7, -RZ, R34.H1_H1 ;  /* 0x30000022ff077230 */ /* 0x000fc40000004100 */
[----:B------:R-:W-:Y:S02]  /*89d0*/  HADD2.F32 R39, -RZ, R39.H0_H0 ;  /* 0x20000027ff277230 */ /* 0x000fe40000004100 */
[-C--:B------:R-:W-:Y:S01]  /*89e0*/  FFMA.FTZ R25, R5, R4.reuse, -R0 ;  /* 0x0000000405197223 */ /* 0x080fe20000010800 */
[----:B------:R-:W-:Y:S02]  /*89f0*/  HADD2.F32 R6, -RZ, R15.H0_H0 ;  /* 0x2000000fff067230 */ /* 0x000fe40000004100 */
[----:B------:R-:W-:Y:S01]  /*8a00*/  FMUL.FTZ R34, R9, R4 ;  /* 0x0000000409227220 */ /* 0x000fe20000410000 */
[----:B------:R-:W-:Y:S02]  /*8a10*/  HADD2.F32 R0, -RZ, R36.H0_H0 ;  /* 0x20000024ff007230 */ /* 0x000fe40000004100 */
[C---:B------:R-:W-:Y:S01]  /*8a20*/  FMUL.FTZ R9, R10.reuse, R39 ;  /* 0x000000270a097220 */ /* 0x040fe20000410000 */
[----:B------:R-:W-:Y:S02]  /*8a30*/  HADD2.F32 R27, -RZ, R27.H1_H1 ;  /* 0x3000001bff1b7230 */ /* 0x000fe40000004100 */
[----:B------:R-:W-:Y:S01]  /*8a40*/  FMUL.FTZ R36, R10, R7 ;  /* 0x000000070a247220 */ /* 0x000fe20000410000 */
[----:B------:R-:W-:-:S02]  /*8a50*/  HADD2.F32 R4, -RZ, R33.H0_H0 ;  /* 0x20000021ff047230 */ /* 0x000fc40000004100 */
[----:B------:R-:W-:Y:S01]  /*8a60*/  FFMA.FTZ R10, R5, R8, R34 ;  /* 0x00000008050a7223 */ /* 0x000fe20000010022 */
[----:B------:R-:W-:Y:S02]  /*8a70*/  HADD2.F32 R15, -RZ, R15.H1_H1 ;  /* 0x3000000fff0f7230 */ /* 0x000fe40000004100 */
[C---:B------:R-:W-:Y:S01]  /*8a80*/  FFMA.FTZ R8, R6.reuse, R7, -R9 ;  /* 0x0000000706087223 */ /* 0x040fe20000010809 */
[----:B------:R-:W-:Y:S01]  /*8a90*/  FFMA.FTZ R36, R6, R39, R36 ;  /* 0x0000002706247223 */ /* 0x000fe20000010024 */
[----:B------:R-:W-:Y:S02]  /*8aa0*/  HADD2.F32 R24, -RZ, R24.H1_H1 ;  /* 0x30000018ff187230 */ /* 0x000fe40000004100 */
[C---:B------:R-:W-:Y:S01]  /*8ab0*/  FMUL.FTZ R34, R27.reuse, R4 ;  /* 0x000000041b227220 */ /* 0x040fe20000410000 */
[----:B------:R-:W-:Y:S02]  /*8ac0*/  HADD2.F32 R26, -RZ, R26.H1_H1 ;  /* 0x3000001aff1a7230 */ /* 0x000fe40000004100 */
[----:B------:R-:W-:Y:S01]  /*8ad0*/  FMUL.FTZ R6, R27, R0 ;  /* 0x000000001b067220 */ /* 0x000fe20000410000 */
[----:B------:R-:W-:-:S02]  /*8ae0*/  HADD2.F32 R9, -RZ, R37.H0_H0 ;  /* 0x20000025ff097230 */ /* 0x000fc40000004100 */
[----:B------:R-:W-:Y:S02]  /*8af0*/  HADD2.F32 R11, -RZ, R35.H0_H0 ;  /* 0x20000023ff0b7230 */ /* 0x000fe40000004100 */
[----:B------:R-:W-:Y:S02]  /*8b00*/  HADD2.F32 R5, -RZ, R42.H0_H0 ;  /* 0x2000002aff057230 */ /* 0x000fe40000004100 */
[----:B------:R-:W-:Y:S02]  /*8b10*/  HADD2.F32 R7, -RZ, R38.H0_H0 ;  /* 0x20000026ff077230 */ /* 0x000fe40000004100 */
[C---:B------:R-:W-:Y:S01]  /*8b20*/  FFMA.FTZ R27, R15.reuse, R0, -R34 ;  /* 0x000000000f1b7223 */ /* 0x040fe20000010822 */
[----:B------:R-:W-:Y:S02]  /*8b30*/  HADD2.F32 R12, -RZ, R12.H1_H1 ;  /* 0x3000000cff0c7230 */ /* 0x000fe40000004100 */
        /* <DEDUP_REMOVED lines=18> */
[----:B------:R3:W-:Y:S04]  /*8c60*/  STS.128 [R43+0x8400], R4 ;  /* 0x008400042b007388 */ /* 0x0007e80000000c00 */
[----:B------:R3:W-:Y:S02]  /*8c70*/  STS.128 [R3+0x8400], R8 ;  /* 0x0084000803007388 */ /* 0x0007e40000000c00 */
.L_x_15455:
[----:B------:R-:W-:Y:S05]  /*8c80*/  BSYNC B0 ;  /* 0x0000000000007941 */ /* 0x000fea0003800000 */
.L_x_15441:
        /* <DEDUP_REMOVED lines=8> */
.L_x_15438:
[----:B------:R-:W-:-:S13]  /*8d10*/  ISETP.NE.AND P0, PT, R156, 0x3, PT ;  /* 0x000000039c00780c */ /* 0x000fda0003f05270 */
[----:B------:R-:W-:Y:S05]  /*8d20*/  @!P0 BRA `(.L_x_15465) ;  /* 0x0000000000048947 */ /* 0x000fea0003800000 */
[----:B------:R-:W-:Y:S01]  /*8d30*/  BPT.TRAP 0x1 ;  /* 0x000000040000795c */ /* 0x000fe20000300000 */
.L_x_15465:
[----:B--2---:R-:W-:Y:S01]  /*8d40*/  IMAD R0, R22, 0x8, R2 ;  /* 0x0000000816007824 */ /* 0x004fe200078e0202 */
[----:B-1-3--:R-:W-:-:S04]  /*8d50*/  SHF.L.U32 R7, R154, 0x1f, RZ ;  /* 0x0000001f9a077819 */ /* 0x00afc800000006ff */
[----:B------:R1:W2:Y:S01]  /*8d60*/  SYNCS.PHASECHK.TRANS64.TRYWAIT P1, [R0+URZ+0x16830], R7 ;  /* 0x01683007000075a7 */ /* 0x0002a2000802017f */
[----:B------:R-:W-:Y:S05]  /*8d70*/  @!P0 BRA `(.L_x_15466) ;  /* 0x0000000000048947 */ /* 0x000fea0003800000 */
[----:B------:R-:W-:Y:S01]  /*8d80*/  BPT.TRAP 0x1 ;  /* 0x000000040000795c */ /* 0x000fe20000300000 */
.L_x_15466:
[----:B------:R-:W-:Y:S01]  /*8d90*/  VIADD R3, R2, 0xe400 ;  /* 0x0000e40002037836 */ /* 0x000fe20000000000 */
        /* <DEDUP_REMOVED lines=9> */
.L_x_15467:
[----:B---3--:R-:W3:Y:S01]  /*8e30*/  LDL R3, [R1+0x18] ;  /* 0x0000180001037983 */ /* 0x008ee20000100800 */
[----:B-12---:R-:W-:Y:S01]  /*8e40*/  IMAD.MOV.U32 R7, RZ, RZ, 0x40000040 ;  /* 0x40000040ff077424 */ /* 0x006fe200078e00ff */
[----:B------:R-:W-:Y:S05]  /*8e50*/  WARPSYNC.ALL ;  /* 0x0000000000007948 */ /* 0x000fea0003800000 */
[C---:B------:R-:W-:Y:S01]  /*8e60*/  R2UR UR4, R4.reuse ;  /* 0x00000000040472ca */ /* 0x040fe200000e0000 */
[----:B0---45:R-:W-:Y:S01]  /*8e70*/  WARPGROUP.ARRIVE ;  /* 0x00000000000079c5 */ /* 0x031fe20000000000 */
        /* <DEDUP_REMOVED lines=42> */
.L_x_15469:
[----:B------:R-:W2:Y:S01]  /*9120*/  LDL.LU R92, [R1+0x4] ;  /* 0x00000400015c7983 */ /* 0x000ea20000300800 */
[----:B------:R-:W-:Y:S01]  /*9130*/  ULDC UR4, c[0x0][0x9d8] ;  /* 0x0002760000047ab9 */ /* 0x000fe20000000800 */
[----:B------:R-:W0:Y:S01]  /*9140*/  LDC R93, c[0x0][0x448] ;  /* 0x00011200ff5d7b82 */ /* 0x000e220000000800 */
[----:B------:R-:W-:Y:S01]  /*9150*/  ULDC UR5, c[0x0][0x988] ;  /* 0x0002620000057ab9 */ /* 0x000fe20000000800 */
[----:B------:R-:W3:Y:S04]  /*9160*/  LDL R90, [R1+0x3c] ;  /* 0x00003c00015a7983 */ /* 0x000ee80000100800 */
[----:B------:R-:W3:Y:S01]  /*9170*/  LDL R100, [R1+0x24] ;  /* 0x0000240001647983 */ /* 0x000ee20000100800 */
[----:B------:R-:W-:Y:S01]  /*9180*/  FMUL.FTZ R11, R36, UR4 ;  /* 0x00000004240b7c20 */ /* 0x000fe20008410000 */
[----:B------:R-:W-:Y:S01]  /*9190*/  FMUL.FTZ R36, R39, UR4 ;  /* 0x0000000427247c20 */ /* 0x000fe20008410000 */
[----:B------:R-:W-:Y:S01]  /*91a0*/  FMUL.FTZ R6, R25, UR4 ;  /* 0x0000000419067c20 */ /* 0x000fe20008410000 */
[----:B------:R-:W4:Y:S01]  /*91b0*/  LDL R96, [R1+0x1c] ;  /* 0x00001c0001607983 */ /* 0x000f220000100800 */
[----:B------:R-:W-:Y:S01]  /*91c0*/  FMUL.FTZ R91, R34, UR4 ;  /* 0x00000004225b7c20 */ /* 0x000fe20008410000 */
[----:B------:R-:W-:Y:S01]  /*91d0*/  FMUL.FTZ R12, R37, UR4 ;  /* 0x00000004250c7c20 */ /* 0x000fe20008410000 */
[----:B------:R-:W-:Y:S01]  /*91e0*/  FMUL.FTZ R111, R26, UR4 ;  /* 0x000000041a6f7c20 */ /* 0x000fe20008410000 */
[----:B------:R-:W5:Y:S01]  /*91f0*/  LDL R39, [R1+0x38] ;  /* 0x0000380001277983 */ /* 0x000f620000100800 */
[----:B------:R-:W-:Y:S01]  /*9200*/  FMUL.FTZ R107, R27, UR4 ;  /* 0x000000041b6b7c20 */ /* 0x000fe20008410000 */
[----:B------:R-:W-:Y:S01]  /*9210*/  FMUL.FTZ R89, R35, UR4 ;  /* 0x0000000423597c20 */ /* 0x000fe20008410000 */
[----:B------:R-:W-:Y:S01]  /*9220*/  FMUL.FTZ R105, R30, UR4 ;  /* 0x000000041e697c20 */ /* 0x000fe20008410000 */
[----:B------:R-:W5:Y:S01]  /*9230*/  LDL R98, [R1+0x10] ;  /* 0x0000100001627983 */ /* 0x000f620000100800 */
[----:B------:R-:W1:Y:S01]  /*9240*/  MUFU.TANH R111, R111 ;  /* 0x0000006f006f7308 */ /* 0x000e620000002400 */
[----:B------:R-:W-:Y:S01]  /*9250*/  FMUL.FTZ R3, R24, UR4 ;  /* 0x0000000418037c20 */ /* 0x000fe20008410000 */
[----:B------:R-:W-:Y:S01]  /*9260*/  FMUL.FTZ R24, R31, UR4 ;  /* 0x000000041f187c20 */ /* 0x000fe20008410000 */
[----:B------:R-:W-:Y:S01]  /*9270*/  FMUL.FTZ R38, R38, UR4 ;  /* 0x0000000426267c20 */ /* 0x000fe20008410000 */
[----:B------:R-:W-:Y:S01]  /*9280*/  FMUL.FTZ R13, R40, UR4 ;  /* 0x00000004280d7c20 */ /* 0x000fe20008410000 */
[----:B0-----:R-:W-:Y:S01]  /*9290*/  ISETP.NE.AND P4, PT, R93, 0x1, PT ;  /* 0x000000015d00780c */ /* 0x001fe20003f85270 */
        /* <DEDUP_REMOVED lines=12> */
[----:B------:R-:W1:Y:S01]  /*9360*/  @P4 LDC R25, c[0x0][0x44c] ;  /* 0x00011300ff194b82 */ /* 0x000e620000000800 */
[----:B------:R-:W-:Y:S01]  /*9370*/  FMUL.FTZ R62, R62, UR4 ;  /* 0x000000043e3e7c20 */ /* 0x000fe20008410000 */
[----:B------:R-:W-:-:S04]  /*9380*/  FMUL.FTZ R9, R32, UR4 ;  /* 0x0000000420097c20 */ /* 0x000fc80008410000 */
[----:B------:R-:W0:Y:S02]  /*9390*/  MUFU.TANH R24, R24 ;  /* 0x0000001800187308 */ /* 0x000e240000002400 */
[----:B------:R-:W0:Y:S06]  /*93a0*/  @P4 LDC R34, c[0x0][0x450] ;  /* 0x00011400ff224b82 */ /* 0x000e2c0000000800 */
[----:B------:R-:W5:Y:S08]  /*93b0*/  MUFU.TANH R91, R91 ;  /* 0x0000005b005b7308 */ /* 0x000f700000002400 */
[----:B------:R-:W5:Y:S08]  /*93c0*/  MUFU.TANH R89, R89 ;  /* 0x0000005900597308 */ /* 0x000f700000002400 */
[----:B------:R-:W5:Y:S08]  /*93d0*/  MUFU.TANH R38, R38 ;  /* 0x0000002600267308 */ /* 0x000f700000002400 */
[----:B------:R-:W5:Y:S08]  /*93e0*/  MUFU.TANH R36, R36 ;  /* 0x0000002400247308 */ /* 0x000f700000002400 */
        /* <DEDUP_REMOVED lines=17> */
[----:B------:R-:W5:Y:S01]  /*9500*/  MUFU.TANH R54, R54 ;  /* 0x0000003600367308 */ /* 0x000f620000002400 */
[----:B------:R-:W-:Y:S01]  /*9510*/  FMUL.FTZ R32, R53, UR4 ;  /* 0x0000000435207c20 */ /* 0x000fe20008410000 */
[----:B------:R-:W-:-:S06]  /*9520*/  FMUL.FTZ R93, R63, UR4 ;  /* 0x000000043f5d7c20 */ /* 0x000fcc0008410000 */
[----:B------:R-:W5:Y:S08]  /*9530*/  MUFU.TANH R56, R56 ;  /* 0x0000003800387308 */ /* 0x000f700000002400 */
[----:B------:R-:W5:Y:S08]  /*9540*/  MUFU.TANH R58, R58 ;  /* 0x0000003a003a7308 */ /* 0x000f700000002400 */
[----:B------:R-:W5:Y:S08]  /*9550*/  MUFU.TANH R62, R62 ;  /* 0x0000003e003e7308 */ /* 0x000f700000002400 */
[----:B------:R-:W-:Y:S01]  /*9560*/  MUFU.TANH R93, R93 ;  /* 0x0000005d005d7308 */ /* 0x000fe20000002400 */
[----:B------:R-:W-:Y:S01]  /*9570*/  FMUL.FTZ R75, R75, UR4 ;  /* 0x000000044b4b7c20 */ /* 0x000fe20008410000 */
[----:B--2---:R-:W-:Y:S01]  /*9580*/  LOP3.LUT R92, R92, 0xfffffffe, RZ, 0xc0, !PT ;  /* 0xfffffffe5c5c7812 */ /* 0x004fe200078ec0ff */
[----:B------:R-:W-:Y:S01]  /*9590*/  FMUL.FTZ R78, R78, UR4 ;  /* 0x000000044e4e7c20 */ /* 0x000fe20008410000 */
[----:B------:R-:W-:Y:S01]  /*95a0*/  FMUL.FTZ R82, R82, UR4 ;  /* 0x0000000452527c20 */ /* 0x000fe20008410000 */
[----:B------:R-:W-:Y:S01]  /*95b0*/  FMUL.FTZ R86, R86, UR4 ;  /* 0x0000000456567c20 */ /* 0x000fe20008410000 */
[----:B------:R-:W-:-:S02]  /*95c0*/  @P4 LOP3.LUT R92, R92, 0x1, RZ, 0xfc, !PT ;  /* 0x000000015c5c4812 */ /* 0x000fc400078efcff */
[----:B------:R-:W-:Y:S03]  /*95d0*/  MUFU.TANH R3, R3 ;  /* 0x0000000300037308 */ /* 0x000fe60000002400 */
[----:B------:R3:W-:Y:S05]  /*95e0*/  STL [R1+0x4], R92 ;  /* 0x0000045c01007387 */ /* 0x0007ea0000100800 */
[----:B------:R-:W-:Y:S01]  /*95f0*/  MUFU.TANH R6, R6 ;  /* 0x0000000600067308 */ /* 0x000fe20000002400 */
[----:B---3--:R-:W-:-:S07]  /*9600*/  IMAD.IADD R92, R90, 0x1, R100 ;  /* 0x000000015a5c7824 */ /* 0x008fce00078e0264 */
[----:B------:R-:W-:Y:S01]  /*9610*/  MUFU.TANH R7, R7 ;  /* 0x0000000700077308 */ /* 0x000fe20000002400 */
[----:B-1----:R-:W-:-:S05]  /*9620*/  @P4 IMAD.HI.U32 R25, R92, R25, RZ ;  /* 0x000000195c194227 */ /* 0x002fca00078e00ff */
[----:B0-----:R-:W-:Y:S02]  /*9630*/  @P4 SHF.R.U32.HI R92, RZ, R34, R25 ;  /* 0x00000022ff5c4219 */ /* 0x001fe40000011619 */
[----:B------:R-:W-:Y:S01]  /*9640*/  MUFU.TANH R8, R8 ;  /* 0x0000000800087308 */ /* 0x000fe20000002400 */
[----:B------:R-:W-:Y:S02]  /*9650*/  MOV R25, 0xffffff80 ;  /* 0xffffff8000197802 */ /* 0x000fe40000000f00 */
[----:B------:R-:W0:Y:S03]  /*9660*/  SHFL.IDX PT, R37, R92, 0x1, 0x1c1f ;  /* 0x003c1f005c257f89 */ /* 0x000e2600000e0000 */
[----:B------:R-:W-:Y:S02]  /*9670*/  IMAD R25, R88, R25, 0x80 ;  /* 0x0000008058197424 */ /* 0x000fe400078e0219 */
[----:B------:R-:W-:Y:S02]  /*9680*/  MUFU.TANH R9, R9 ;  /* 0x0000000900097308 */ /* 0x000fe40000002400 */
[----:B------:R-:W-:-:S02]  /*9690*/  VIADD R35, R25, 0x1 ;  /* 0x0000000119237836 */ /* 0x000fc40000000000 */
[----:B----4-:R-:W-:Y:S02]  /*96a0*/  IMAD.IADD R90, R96, 0x1, R25 ;  /* 0x00000001605a7824 */ /* 0x010fe400078e0219 */
[C---:B-----5:R-:W-:Y:S02]  /*96b0*/  IMAD R35, R39.reuse, -0x2, R35 ;  /* 0xfffffffe27237824 */ /* 0x060fe400078e0223 */
[----:B------:R-:W-:Y:S01]  /*96c0*/  IMAD R90, R39, -0x2, R90 ;  /* 0xfffffffe275a7824 */ /* 0x000fe200078e025a */
[----:B------:R-:W-:Y:S02]  /*96d0*/  MUFU.TANH R10, R10 ;  /* 0x0000000a000a7308 */ /* 0x000fe40000002400 */
[----:B------:R-:W-:-:S06]  /*96e0*/  IADD3 R109, -R98, R35, R96 ;  /* 0x00000023626d7210 */ /* 0x000fcc0007ffe160 */
[----:B------:R-:W-:Y:S01]  /*96f0*/  MUFU.TANH R11, R11 ;  /* 0x0000000b000b7308 */ /* 0x000fe20000002400 */
[----:B0-----:R-:W-:-:S04]  /*9700*/  VIADDMNMX R25, R37, R109, R90, PT ;  /* 0x0000006d25197246 */ /* 0x001fc8000380015a */
[----:B------:R-:W-:-:S03]  /*9710*/  ISETP.GT.AND P1, PT, R25, RZ, PT ;  /* 0x000000ff1900720c */ /* 0x000fc60003f24270 */
[----:B------:R-:W-:Y:S01]  /*9720*/  MUFU.TANH R12, R12 ;  /* 0x0000000c000c7308 */ /* 0x000fe20000002400 */
[C---:B------:R-:W-:Y:S02]  /*9730*/  ISETP.GT.AND P2, PT, R25.reuse, 0x1, PT ;  /* 0x000000011900780c */ /* 0x040fe40003f44270 */
[----:B------:R-:W-:Y:S02]  /*9740*/  ISETP.GT.AND P3, PT, R25, 0x8, PT ;  /* 0x000000081900780c */ /* 0x000fe40003f64270 */
[----:B------:R-:W-:Y:S02]  /*9750*/  FSEL R111, R111, -INF , P1 ;  /* 0xff8000006f6f7808 */ /* 0x000fe40000800000 */
[----:B------:R-:W-:Y:S01]  /*9760*/  FSEL R107, R107, -INF , P2 ;  /* 0xff8000006b6b7808 */ /* 0x000fe20001000000 */
[----:B------:R-:W-:Y:S01]  /*9770*/  MUFU.TANH R13, R13 ;  /* 0x0000000d000d7308 */ /* 0x000fe20000002400 */
[----:B------:R-:W-:Y:S02]  /*9780*/  ISETP.GT.AND P1, PT, R25, 0x9, PT ;  /* 0x000000091900780c */ /* 0x000fe40003f24270 */
[----:B------:R-:W-:-:S02]  /*9790*/  FSEL R105, R105, -INF , P3 ;  /* 0xff80000069697808 */ /* 0x000fc40001800000 */
[----:B------:R-:W-:Y:S02]  /*97a0*/  FMNMX.FTZ R94, R111, R107, !PT ;  /* 0x0000006b6f5e7209 */ /* 0x000fe40007810000 */
[----:B------:R-:W-:Y:S01]  /*97b0*/  ISETP.GT.AND P2, PT, R25, 0x10, PT ;  /* 0x000000101900780c */ /* 0x000fe20003f44270 */
[----:B------:R-:W-:Y:S01]  /*97c0*/  MUFU.TANH R26, R26 ;  /* 0x0000001a001a7308 */ /* 0x000fe20000002400 */
[----:B------:R-:W-:Y:S02]  /*97d0*/  FSEL R35, R24, -INF , P1 ;  /* 0xff80000018237808 */ /* 0x000fe40000800000 */
[----:B------:R-:W-:Y:S02]  /*97e0*/  FMNMX.FTZ R94, R105, R94, !PT ;  /* 0x0000005e695e7209 */ /* 0x000fe40007810000 */
[----:B------:R-:W-:Y:S02]  /*97f0*/  ISETP.GT.AND P1, PT, R25, 0x11, PT ;  /* 0x000000111900780c */ /* 0x000fe40003f24270 */
[----:B------:R-:W-:Y:S01]  /*9800*/  FSEL R39, R91, -INF , P2 ;  /* 0xff8000005b277808 */ /* 0x000fe20001000000 */
[----:B------:R-:W-:Y:S01]  /*9810*/  MUFU.TANH R27, R27 ;  /* 0x0000001b001b7308 */ /* 0x000fe20000002400 */
[----:B------:R-:W-:-:S02]  /*9820*/  FMNMX.FTZ R94, R35, R94, !PT ;  /* 0x0000005e235e7209 */ /* 0x000fc40007810000 */
[----:B------:R-:W-:Y:S02]  /*9830*/  ISETP.GT.AND P2, PT, R25, 0x18, PT ;  /* 0x000000181900780c */ /* 0x000fe40003f44270 */
[----:B------:R-:W-:Y:S02]  /*9840*/  FSEL R37, R89, -INF , P1 ;  /* 0xff80000059257808 */ /* 0x000fe40000800000 */
[----:B------:R-:W-:Y:S01]  /*9850*/  FMNMX.FTZ R94, R39, R94, !PT ;  /* 0x0000005e275e7209 */ /* 0x000fe20007810000 */
[----:B------:R-:W-:Y:S01]  /*9860*/  MUFU.TANH R28, R28 ;  /* 0x0000001c001c7308 */ /* 0x000fe20000002400 */
[----:B------:R-:W-:Y:S02]  /*9870*/  ISETP.GT.AND P1, PT, R25, 0x19, PT ;  /* 0x000000191900780c */ /* 0x000fe40003f24270 */
[----:B------:R-:W-:Y:S02]  /*9880*/  FSEL R43, R38, -INF , P2 ;  /* 0xff800000262b7808 */ /* 0x000fe40001000000 */
[----:B------:R-:W-:-:S02]  /*9890*/  FMNMX.FTZ R94, R37, R94, !PT ;  /* 0x0000005e255e7209 */ /* 0x000fc40007810000 */
[----:B------:R-:W-:Y:S01]  /*98a0*/  ISETP.GT.AND P2, PT, R25, 0x20, PT ;  /* 0x000000201900780c */ /* 0x000fe20003f44270 */
[----:B------:R-:W-:Y:S01]  /*98b0*/  MUFU.TANH R29, R29 ;  /* 0x0000001d001d7308 */ /* 0x000fe20000002400 */
[----:B------:R-:W-:Y:S02]  /*98c0*/  FSEL R41, R36, -INF , P1 ;  /* 0xff80000024297808 */ /* 0x000fe40000800000 */
[----:B------:R-:W-:Y:S02]  /*98d0*/  FMNMX.FTZ R94, R43, R94, !PT ;  /* 0x0000005e2b5e7209 */ /* 0x000fe40007810000 */
[----:B------:R-:W-:Y:S02]  /*98e0*/  ISETP.GT.AND P1, PT, R25, 0x21, PT ;  /* 0x000000211900780c */ /* 0x000fe40003f24270 */
[----:B------:R-:W-:Y:S02]  /*98f0*/  FSEL R47, R40, -INF , P2 ;  /* 0xff800000282f7808 */ /* 0x000fe40001000000 */
[----:B------:R-:W-:-:S02]  /*9900*/  FMNMX.FTZ R94, R41, R94, !PT ;  /* 0x0000005e295e7209 */ /* 0x000fc40007810000 */
[----:B------:R-:W-:Y:S02]  /*9910*/  ISETP.GT.AND P2, PT, R25, 0x28, PT ;  /* 0x000000281900780c */ /* 0x000fe40003f44270 */
        /* <DEDUP_REMOVED lines=13> */
[----:B------:R-:W-:Y:S01]  /*99f0*/  FMNMX.FTZ R94, R55, R94, !PT ;  /* 0x0000005e375e7209 */ /* 0x000fe20007810000 */
[----:B------:R-:W-:Y:S01]  /*9a00*/  FMUL.FTZ R34, R57, UR4 ;  /* 0x0000000439227c20 */ /* 0x000fe20008410000 */
[----:B------:R-:W-:Y:S01]  /*9a10*/  ISETP.GT.AND P1, PT, R25, 0x39, PT ;  /* 0x000000391900780c */ /* 0x000fe20003f24270 */
[----:B------:R-:W-:Y:S01]  /*9a20*/  FMUL.FTZ R24, R66, UR4 ;  /* 0x0000000442187c20 */ /* 0x000fe20008410000 */
[----:B------:R-:W-:Y:S02]  /*9a30*/  FSEL R57, R52, -INF , P2 ;  /* 0xff80000034397808 */ /* 0x000fe40001000000 */
[----:B------:R-:W-:Y:S01]  /*9a40*/  FMNMX.FTZ R94, R53, R94, !PT ;  /* 0x0000005e355e7209 */ /* 0x000fe20007810000 */
[----:B------:R-:W-:Y:S01]  /*9a50*/  FMUL.FTZ R89, R67, UR4 ;  /* 0x0000000443597c20 */ /* 0x000fe20008410000 */
[----:B------:R-:W-:-:S02]  /*9a60*/  ISETP.GT.AND P2, PT, R25, 0x40, PT ;  /* 0x000000401900780c */ /* 0x000fc40003f44270 */
[----:B------:R-:W-:Y:S02]  /*9a70*/  FSEL R59, R54, -INF , P1 ;  /* 0xff800000363b7808 */ /* 0x000fe40000800000 */
[----:B------:R-:W-:Y:S01]  /*9a80*/  FMNMX.FTZ R94, R57, R94, !PT ;  /* 0x0000005e395e7209 */ /* 0x000fe20007810000 */
[----:B------:R-:W0:Y:S01]  /*9a90*/  MUFU.TANH R24, R24 ;  /* 0x0000001800187308 */ /* 0x000e220000002400 */
[----:B------:R-:W-:Y:S01]  /*9aa0*/  ISETP.GT.AND P1, PT, R25, 0x41, PT ;  /* 0x000000411900780c */ /* 0x000fe20003f24270 */
[----:B------:R-:W-:Y:S01]  /*9ab0*/  FMUL.FTZ R36, R70, UR4 ;  /* 0x0000000446247c20 */ /* 0x000fe20008410000 */
[----:B------:R-:W-:Y:S02]  /*9ac0*/  FSEL R67, R56, -INF , P2 ;  /* 0xff80000038437808 */ /* 0x000fe40001000000 */
[----:B------:R-:W-:Y:S01]  /*9ad0*/  FMNMX.FTZ R94, R59, R94, !PT ;  /* 0x0000005e3b5e7209 */ /* 0x000fe20007810000 */
[----:B------:R-:W-:Y:S01]  /*9ae0*/  FMUL.FTZ R91, R71, UR4 ;  /* 0x00000004475b7c20 */ /* 0x000fe20008410000 */
[----:B------:R-:W-:Y:S01]  /*9af0*/  ISETP.GT.AND P2, PT, R25, 0x48, PT ;  /* 0x000000481900780c */ /* 0x000fe20003f44270 */
[----:B------:R-:W1:Y:S01]  /*9b00*/  MUFU.TANH R89, R89 ;  /* 0x0000005900597308 */ /* 0x000e620000002400 */
[----:B------:R-:W-:-:S02]  /*9b10*/  FSEL R63, R58, -INF , P1 ;  /* 0xff8000003a3f7808 */ /* 0x000fc40000800000 */
[----:B------:R-:W-:Y:S01]  /*9b20*/  FMNMX.FTZ R94, R67, R94, !PT ;  /* 0x0000005e435e7209 */ /* 0x000fe20007810000 */
[----:B------:R-:W-:Y:S01]  /*9b30*/  FMUL.FTZ R38, R74, UR4 ;  /* 0x000000044a267c20 */ /* 0x000fe20008410000 */
[----:B------:R-:W-:Y:S02]  /*9b40*/  ISETP.GT.AND P1, PT, R25, 0x49, PT ;  /* 0x000000491900780c */ /* 0x000fe40003f24270 */
[----:B------:R-:W-:Y:S01]  /*9b50*/  FSEL R71, R62, -INF , P2 ;  /* 0xff8000003e477808 */ /* 0x000fe20001000000 */
[----:B------:R-:W2:Y:S01]  /*9b60*/  MUFU.TANH R36, R36 ;  /* 0x0000002400247308 */ /* 0x000ea20000002400 */
[----:B------:R-:W-:Y:S02]  /*9b70*/  FMNMX.FTZ R94, R63, R94, !PT ;  /* 0x0000005e3f5e7209 */ /* 0x000fe40007810000 */
[----:B------:R-:W-:Y:S02]  /*9b80*/  ISETP.GT.AND P2, PT, R25, 0x50, PT ;  /* 0x000000501900780c */ /* 0x000fe40003f44270 */
[----:B------:R-:W-:-:S03]  /*9b90*/  FMNMX.FTZ R94, R71, R94, !PT ;  /* 0x0000005e475e7209 */ /* 0x000fc60007810000 */
[----:B------:R-:W3:Y:S01]  /*9ba0*/  MUFU.TANH R91, R91 ;  /* 0x0000005b005b7308 */ /* 0x000ee20000002400 */
[----:B------:R-:W-:Y:S01]  /*9bb0*/  FMUL.FTZ R40, R79, UR4 ;  /* 0x000000044f287c20 */ /* 0x000fe20008410000 */
[----:B0-----:R-:W-:-:S06]  /*9bc0*/  FSEL R79, R24, -INF , P2 ;  /* 0xff800000184f7808 */ /* 0x001fcc0001000000 */
[----:B------:R0:W-:Y:S01]  /*9bd0*/  MUFU.TANH R95, R75 ;  /* 0x0000004b005f7308 */ /* 0x0001e20000002400 */
[----:B------:R-:W-:Y:S02]  /*9be0*/  ISETP.GT.AND P2, PT, R25, 0x58, PT ;  /* 0x000000581900780c */ /* 0x000fe40003f44270 */
[----:B0-----:R-:W-:-:S05]  /*9bf0*/  FSEL R75, R93, -INF , P1 ;  /* 0xff8000005d4b7808 */ /* 0x001fca0000800000 */
[----:B------:R-:W0:Y:S01]  /*9c00*/  MUFU.TANH R38, R38 ;  /* 0x0000002600267308 */ /* 0x000e220000002400 */
[----:B------:R-:W-:Y:S02]  /*9c10*/  ISETP.GT.AND P1, PT, R25, 0x51, PT ;  /* 0x000000511900780c */ /* 0x000fe40003f24270 */
[----:B------:R-:W-:Y:S02]  /*9c20*/  FMNMX.FTZ R94, R75, R94, !PT ;  /* 0x0000005e4b5e7209 */ /* 0x000fe40007810000 */
[----:B-1----:R-:W-:Y:S02]  /*9c30*/  FSEL R89, R89, -INF , P1 ;  /* 0xff80000059597808 */ /* 0x002fe40000800000 */
[----:B------:R-:W-:Y:S01]  /*9c40*/  FMNMX.FTZ R94, R79, R94, !PT ;  /* 0x0000005e4f5e7209 */ /* 0x000fe20007810000 */
[----:B------:R-:W1:Y:S01]  /*9c50*/  MUFU.TANH R78, R78 ;  /* 0x0000004e004e7308 */ /* 0x000e620000002400 */
[----:B------:R-:W-:Y:S01]  /*9c60*/  FMUL.FTZ R24, R83, UR4 ;  /* 0x0000000453187c20 */ /* 0x000fe20008410000 */
[----:B------:R-:W-:-:S02]  /*9c70*/  ISETP.GT.AND P1, PT, R25, 0x59, PT ;  /* 0x000000591900780c */ /* 0x000fc40003f24270 */
[----:B--2---:R-:W-:Y:S02]  /*9c80*/  FSEL R83, R36, -INF , P2 ;  /* 0xff80000024537808 */ /* 0x004fe40001000000 */
[----:B------:R-:W-:Y:S02]  /*9c90*/  FMNMX.FTZ R94, R89, R94, !PT ;  /* 0x0000005e595e7209 */ /* 0x000fe40007810000 */
[----:B------:R-:W2:Y:S01]  /*9ca0*/  MUFU.TANH R40, R40 ;  /* 0x0000002800287308 */ /* 0x000ea20000002400 */
[----:B------:R-:W-:Y:S02]  /*9cb0*/  ISETP.GT.AND P2, PT, R25, 0x60, PT ;  /* 0x000000601900780c */ /* 0x000fe40003f44270 */
[----:B---3--:R-:W-:Y:S02]  /*9cc0*/  FSEL R91, R91, -INF , P1 ;  /* 0xff8000005b5b7808 */ /* 0x008fe40000800000 */
[----:B------:R-:W-:Y:S02]  /*9cd0*/  FMNMX.FTZ R94, R83, R94, !PT ;  /* 0x0000005e535e7209 */ /* 0x000fe40007810000 */
[----:B------:R-:W-:Y:S01]  /*9ce0*/  ISETP.GT.AND P1, PT, R25, 0x61, PT ;  /* 0x000000611900780c */ /* 0x000fe20003f24270 */
[----:B------:R-:W3:Y:S01]  /*9cf0*/  MUFU.TANH R82, R82 ;  /* 0x0000005200527308 */ /* 0x000ee20000002400 */
[----:B0-----:R-:W-:-:S02]  /*9d00*/  FSEL R93, R38, -INF , P2 ;  /* 0xff800000265d7808 */ /* 0x001fc40001000000 */
[----:B------:R-:W-:Y:S02]  /*9d10*/  FMNMX.FTZ R94, R91, R94, !PT ;  /* 0x0000005e5b5e7209 */ /* 0x000fe40007810000 */
[----:B------:R-:W-:Y:S02]  /*9d20*/  ISETP.GT.AND P2, PT, R25, 0x68, PT ;  /* 0x000000681900780c */ /* 0x000fe40003f44270 */
[----:B------:R-:W-:Y:S01]  /*9d30*/  FSEL R95, R95, -INF , P1 ;  /* 0xff8000005f5f7808 */ /* 0x000fe20000800000 */
[----:B------:R0:W4:Y:S01]  /*9d40*/  MUFU.TANH R101, R24 ;  /* 0x0000001800657308 */ /* 0x0001220000002400 */
[----:B------:R-:W-:Y:S02]  /*9d50*/  FMNMX.FTZ R94, R93, R94, !PT ;  /* 0x0000005e5d5e7209 */ /* 0x000fe40007810000 */
[----:B------:R-:W-:Y:S02]  /*9d60*/  ISETP.GT.AND P1, PT, R25, 0x69, PT ;  /* 0x000000691900780c */ /* 0x000fe40003f24270 */
[----:B------:R-:W-:Y:S01]  /*9d70*/  FMNMX.FTZ R94, R95, R94, !PT ;  /* 0x0000005e5f5e7209 */ /* 0x000fe20007810000 */
[----:B0-----:R-:W-:-:S02]  /*9d80*/  FMUL.FTZ R24, R87, UR4 ;  /* 0x0000000457187c20 */ /* 0x001fc40008410000 */
[----:B------:R-:W0:Y:S01]  /*9d90*/  MUFU.TANH R86, R86 ;  /* 0x0000005600567308 */ /* 0x000e220000002400 */
[----:B-1----:R-:W-:Y:S02]  /*9da0*/  FSEL R87, R78, -INF , P2 ;  /* 0xff8000004e577808 */ /* 0x002fe40001000000 */
[----:B------:R-:W-:Y:S02]  /*9db0*/  ISETP.GT.AND P2, PT, R25, 0x70, PT ;  /* 0x000000701900780c */ /* 0x000fe40003f44270 */
[----:B--2---:R-:W-:Y:S02]  /*9dc0*/  FSEL R97, R40, -INF , P1 ;  /* 0xff80000028617808 */ /* 0x004fe40000800000 */
[----:B------:R-:W-:Y:S01]  /*9dd0*/  FMNMX.FTZ R94, R87, R94, !PT ;  /* 0x0000005e575e7209 */ /* 0x000fe20007810000 */
[----:B------:R-:W1:Y:S01]  /*9de0*/  MUFU.TANH R24, R24 ;  /* 0x0000001800187308 */ /* 0x000e620000002400 */
[----:B------:R-:W-:Y:S02]  /*9df0*/  ISETP.GT.AND P1, PT, R25, 0x71, PT ;  /* 0x000000711900780c */ /* 0x000fe40003f24270 */
[----:B---3--:R-:W-:-:S02]  /*9e00*/  FSEL R99, R82, -INF , P2 ;  /* 0xff80000052637808 */ /* 0x008fc40001000000 */
[----:B------:R-:W-:Y:S02]  /*9e10*/  FMNMX.FTZ R94, R97, R94, !PT ;  /* 0x0000005e615e7209 */ /* 0x000fe40007810000 */
[----:B------:R-:W-:Y:S02]  /*9e20*/  ISETP.GT.AND P2, PT, R25, 0x78, PT ;  /* 0x000000781900780c */ /* 0x000fe40003f44270 */
[----:B----4-:R-:W-:Y:S02]  /*9e30*/  FSEL R101, R101, -INF , P1 ;  /* 0xff80000065657808 */ /* 0x010fe40000800000 */
[----:B------:R-:W-:Y:S02]  /*9e40*/  FMNMX.FTZ R94, R99, R94, !PT ;  /* 0x0000005e635e7209 */ /* 0x000fe40007810000 */
[----:B------:R-:W-:Y:S02]  /*9e50*/  ISETP.GT.AND P1, PT, R25, 0x79, PT ;  /* 0x000000791900780c */ /* 0x000fe40003f24270 */
[----:B0-----:R-:W-:-:S02]  /*9e60*/  FSEL R103, R86, -INF , P2 ;  /* 0xff80000056677808 */ /* 0x001fc40001000000 */
[----:B------:R-:W-:Y:S01]  /*9e70*/  FMNMX.FTZ R94, R101, R94, !PT ;  /* 0x0000005e655e7209 */ /* 0x000fe20007810000 */
[----:B------:R-:W-:Y:S01]  /*9e80*/  FMUL.FTZ R38, R61, UR4 ;  /* 0x000000043d267c20 */ /* 0x000fe20008410000 */
[----:B-1----:R-:W-:Y:S02]  /*9e90*/  FSEL R61, R24, -INF , P1 ;  /* 0xff800000183d7808 */ /* 0x002fe40000800000 */
[----:B------:R-:W-:-:S04]  /*9ea0*/  FMNMX.FTZ R94, R103, R94, !PT ;  /* 0x0000005e675e7209 */ /* 0x000fc80007810000 */
[----:B------:R-:W-:-:S05]  /*9eb0*/  FMNMX.FTZ R94, R61, R94, !PT ;  /* 0x0000005e3d5e7209 */ /* 0x000fca0007810000 */
[----:B------:R-:W0:Y:S01]  /*9ec0*/  SHFL.BFLY PT, R25, R94, 0x2, 0x1f ;  /* 0x0c401f005e197f89 */ /* 0x000e2200000e0000 */
[----:B------:R-:W-:-:S03]  /*9ed0*/  FMUL.FTZ R40, R64, UR4 ;  /* 0x0000000440287c20 */ /* 0x000fc60008410000 */
[----:B------:R-:W1:Y:S01]  /*9ee0*/  SHFL.IDX PT, R64, R92, RZ, 0x1c1f ;  /* 0x001c1fff5c407589 */ /* 0x000e6200000e0000 */
[----:B0-----:R-:W-:-:S05]  /*9ef0*/  FMNMX.FTZ R24, R94, R25, !PT ;  /* 0x000000195e187209 */ /* 0x001fca0007810000 */
[----:B------:R-:W0:Y:S01]  /*9f00*/  SHFL.BFLY PT, R25, R24, 0x1, 0x1f ;  /* 0x0c201f0018197f89 */ /* 0x000e2200000e0000 */
[----:B------:R-:W-:Y:S01]  /*9f10*/  FMUL.FTZ R36, R60, UR4 ;  /* 0x000000043c247c20 */ /* 0x000fe20008410000 */
[----:B-1----:R-:W-:-:S04]  /*9f20*/  VIADDMNMX R64, R64, R109, R90, PT ;  /* 0x0000006d40407246 */ /* 0x002fc8000380015a */
[C---:B------:R-:W-:Y:S02]  /*9f30*/  ISETP.GT.AND P2, PT, R64.reuse, 0x1, PT ;  /* 0x000000014000780c */ /* 0x040fe40003f44270 */
[----:B------:R-:W-:Y:S02]  /*9f40*/  ISETP.GT.AND P3, PT, R64, 0x8, PT ;  /* 0x000000084000780c */ /* 0x000fe40003f64270 */
[----:B0-----:R-:W-:Y:S01]  /*9f50*/  FMNMX.FTZ R25, R24, R25, !PT ;  /* 0x0000001918197209 */ /* 0x001fe20007810000 */
[----:B------:R-:W-:Y:S01]  /*9f60*/  IMAD.U32 R24, RZ, RZ, UR5 ;  /* 0x00000005ff187e24 */ /* 0x000fe2000f8e00ff */
[----:B------:R-:W-:Y:S01]  /*9f70*/  FSEL R6, R6, -INF , P2 ;  /* 0xff80000006067808 */ /* 0x000fe20001000000 */
[----:B------:R-:W-:Y:S01]  /*9f80*/  FMUL.FTZ R44, R68, UR4 ;  /* 0x00000004442c7c20 */ /* 0x000fe20008410000 */
[C---:B------:R-:W-:Y:S01]  /*9f90*/  FSETP.NEU.FTZ.AND P1, PT, R25.reuse, -INF , PT ;  /* 0xff8000001900780b */ /* 0x040fe20003f3d000 */
[----:B------:R-:W-:Y:S01]  /*9fa0*/  FMUL.FTZ R60, R25, R24 ;  /* 0x00000018193c7220 */ /* 0x000fe20000410000 */
[----:B------:R-:W-:Y:S01]  /*9fb0*/  FMUL.FTZ R46, R69, UR4 ;  /* 0x00000004452e7c20 */ /* 0x000fe20008410000 */
[----:B------:R-:W-:Y:S01]  /*9fc0*/  FMUL.FTZ R50, R73, UR4 ;  /* 0x0000000449327c20 */ /* 0x000fe20008410000 */
[----:B------:R-:W-:Y:S01]  /*9fd0*/  FMUL.FTZ R54, R77, UR4 ;  /* 0x000000044d367c20 */ /* 0x000fe20008410000 */
[----:B------:R-:W0:Y:S01]  /*9fe0*/  MUFU.TANH R30, R30 ;  /* 0x0000001e001e7308 */ /* 0x000e220000002400 */
[----:B------:R-:W-:-:S07]  /*9ff0*/  FSEL R60, R60, RZ, P1 ;  /* 0x000000ff3c3c7208 */ /* 0x000fce0000800000 */
[----:B------:R-:W1:Y:S01]  /*a000*/  MUFU.TANH R31, R31 ;  /* 0x0000001f001f7308 */ /* 0x000e620000002400 */
[----:B------:R-:W-:-:S07]  /*a010*/  ISETP.GT.AND P1, PT, R64, RZ, PT ;  /* 0x000000ff4000720c */ /* 0x000fce0003f24270 */
[----:B------:R-:W2:Y:S01]  /*a020*/  MUFU.TANH R32, R32 ;  /* 0x0000002000207308 */ /* 0x000ea20000002400 */
[----:B------:R-:W-:-:S07]  /*a030*/  FSEL R3, R3, -INF , P1 ;  /* 0xff80000003037808 */ /* 0x000fce0000800000 */
[----:B------:R-:W3:Y:S01]  /*a040*/  MUFU.TANH R33, R33 ;  /* 0x0000002100217308 */ /* 0x000ee20000002400 */
[----:B------:R-:W-:-:S07]  /*a050*/  ISETP.GT.AND P1, PT, R64, 0x9, PT ;  /* 0x000000094000780c */ /* 0x000fce0003f24270 */
[----:B------:R-:W4:Y:S01]  /*a060*/  MUFU.TANH R34, R34 ;  /* 0x0000002200227308 */ /* 0x000f220000002400 */
[----:B------:R-:W-:Y:S01]  /*a070*/  FSEL R69, R7, -INF , P3 ;  /* 0xff80000007457808 */ /* 0x000fe20001800000 */
[----:B------:R-:W-:Y:S01]  /*a080*/  FMUL.FTZ R42, R65, UR4 ;  /* 0x00000004412a7c20 */ /* 0x000fe20008410000 */
[----:B------:R-:W-:Y:S01]  /*a090*/  FMNMX.FTZ R68, R3, R6, !PT ;  /* 0x0000000603447209 */ /* 0x000fe20007810000 */
[----:B------:R-:W-:Y:S01]  /*a0a0*/  FMUL.FTZ R48, R72, UR4 ;  /* 0x0000000448307c20 */ /* 0x000fe20008410000 */
[----:B------:R-:W-:Y:S01]  /*a0b0*/  ISETP.GT.AND P2, PT, R64, 0x10, PT ;  /* 0x000000104000780c */ /* 0x000fe20003f44270 */
[----:B------:R-:W-:Y:S01]  /*a0c0*/  FMUL.FTZ R58, R81, UR4 ;  /* 0x00000004513a7c20 */ /* 0x000fe20008410000 */
[----:B------:R-:W-:Y:S01]  /*a0d0*/  FSEL R73, R8, -INF , P1 ;  /* 0xff80000008497808 */ /* 0x000fe20000800000 */
[----:B------:R-:W5:Y:S01]  /*a0e0*/  MUFU.TANH R36, R36 ;  /* 0x0000002400247308 */ /* 0x000f620000002400 */
[----:B------:R-:W-:Y:S01]  /*a0f0*/  FMNMX.FTZ R68, R69, R68, !PT ;  /* 0x0000004445447209 */ /* 0x000fe20007810000 */
[----:B------:R-:W-:Y:S01]  /*a100*/  FMUL.FTZ R52, R76, UR4 ;  /* 0x000000044c347c20 */ /* 0x000fe20008410000 */
[----:B------:R-:W-:Y:S01]  /*a110*/  ISETP.GT.AND P1, PT, R64, 0x11, PT ;  /* 0x000000114000780c */ /* 0x000fe20003f24270 */
[----:B------:R-:W-:Y:S01]  /*a120*/  FMUL.FTZ R56, R80, UR4 ;  /* 0x0000000450387c20 */ /* 0x000fe20008410000 */
[----:B------:R-:W-:Y:S01]  /*a130*/  FSEL R9, R9, -INF , P2 ;  /* 0xff80000009097808 */ /* 0x000fe20001000000 */
[----:B------:R-:W-:Y:S01]  /*a140*/  FMUL.FTZ R62, R84, UR4 ;  /* 0x00000004543e7c20 */ /* 0x000fe20008410000 */
[----:B------:R-:W-:Y:S01]  /*a150*/  FMNMX.FTZ R68, R73, R68, !PT ;  /* 0x0000004449447209 */ /* 0x000fe20007810000 */
[----:B------:R-:W5:Y:S01]  /*a160*/  MUFU.TANH R38, R38 ;  /* 0x0000002600267308 */ /* 0x000f620000002400 */
[----:B------:R-:W-:Y:S01]  /*a170*/  ISETP.GT.AND P2, PT, R64, 0x18, PT ;  /* 0x000000184000780c */ /* 0x000fe20003f44270 */
[----:B------:R-:W5:Y:S01]  /*a180*/  S2R R102, SR_CgaCtaId ;  /* 0x0000000000667919 */ /* 0x000f620000008800 */
[----:B------:R-:W-:Y:S01]  /*a190*/  FSEL R77, R10, -INF , P1 ;  /* 0xff8000000a4d7808 */ /* 0x000fe20000800000 */
[----:B------:R-:W-:Y:S01]  /*a1a0*/  ULDC UR5, c[0x0][0x9d8] ;  /* 0x0002760000057ab9 */ /* 0x000fe20000000800 */
[----:B------:R-:W-:-:S02]  /*a1b0*/  FMNMX.FTZ R68, R9, R68, !PT ;  /* 0x0000004409447209 */ /* 0x000fc40007810000 */
[C---:B------:R-:W-:Y:S02]  /*a1c0*/  ISETP.GT.AND P1, PT, R64.reuse, 0x19, PT ;  /* 0x000000194000780c */ /* 0x040fe40003f24270 */
[----:B------:R-:W-:Y:S02]  /*a1d0*/  FSEL R11, R11, -INF , P2 ;  /* 0xff8000000b0b7808 */ /* 0x000fe40001000000 */
[----:B------:R-:W-:Y:S01]  /*a1e0*/  FMNMX.FTZ R68, R77, R68, !PT ;  /* 0x000000444d447209 */ /* 0x000fe20007810000 */
[----:B------:R-:W-:Y:S01]  /*a1f0*/  FFMA.FTZ R8, R35, R24, -R60 ;  /* 0x0000001823087223 */ /* 0x000fe2000001083c */
[----:B------:R-:W-:Y:S02]  /*a200*/  ISETP.GT.AND P2, PT, R64, 0x20, PT ;  /* 0x000000204000780c */ /* 0x000fe40003f44270 */
[----:B------:R-:W-:Y:S02]  /*a210*/  FSEL R35, R12, -INF , P1 ;  /* 0xff8000000c237808 */ /* 0x000fe40000800000 */
        /* <DEDUP_REMOVED lines=20> */
[----:B0-----:R-:W-:Y:S02]  /*a360*/  FSEL R43, R30, -INF , P1 ;  /* 0xff8000001e2b7808 */ /* 0x001fe40000800000 */
[----:B------:R-:W-:-:S02]  /*a370*/  FMNMX.FTZ R68, R29, R68, !PT ;  /* 0x000000441d447209 */ /* 0x000fc40007810000 */
[C---:B------:R-:W-:Y:S02]  /*a380*/  ISETP.GT.AND P1, PT, R64.reuse, 0x39, PT ;  /* 0x000000394000780c */ /* 0x040fe40003f24270 */
[----:B-1----:R-:W-:Y:S02]  /*a390*/  FSEL R31, R31, -INF , P2 ;  /* 0xff8000001f1f7808 */ /* 0x002fe40001000000 */
[----:B------:R-:W-:Y:S01]  /*a3a0*/  FMNMX.FTZ R68, R43, R68, !PT ;  /* 0x000000442b447209 */ /* 0x000fe20007810000 */
[----:B------:R-:W-:Y:S01]  /*a3b0*/  FFMA.FTZ R12, R41, R24, -R60 ;  /* 0x00000018290c7223 */ /* 0x000fe2000001083c */
[----:B------:R-:W-:Y:S02]  /*a3c0*/  ISETP.GT.AND P2, PT, R64, 0x40, PT ;  /* 0x000000404000780c */ /* 0x000fe40003f44270 */
[----:B--2---:R-:W-:Y:S02]  /*a3d0*/  FSEL R41, R32, -INF , P1 ;  /* 0xff80000020297808 */ /* 0x004fe40000800000 */
[----:B------:R-:W-:Y:S01]  /*a3e0*/  FMNMX.FTZ R68, R31, R68, !PT ;  /* 0x000000441f447209 */ /* 0x000fe20007810000 */
[----:B------:R-:W0:Y:S01]  /*a3f0*/  MUFU.TANH R40, R40 ;  /* 0x0000002800287308 */ /* 0x000e220000002400 */
[----:B------:R-:W-:-:S02]  /*a400*/  ISETP.GT.AND P1, PT, R64, 0x41, PT ;  /* 0x000000414000780c */ /* 0x000fc40003f24270 */
[----:B---3--:R-:W-:Y:S02]  /*a410*/  FSEL R33, R33, -INF , P2 ;  /* 0xff80000021217808 */ /* 0x008fe40001000000 */
[----:B------:R-:W-:Y:S01]  /*a420*/  FMNMX.FTZ R68, R41, R68, !PT ;  /* 0x0000004429447209 */ /* 0x000fe20007810000 */
[--C-:B------:R-:W-:Y:S01]  /*a430*/  FFMA.FTZ R141, R47, R24, -R60.reuse ;  /* 0x000000182f8d7223 */ /* 0x100fe2000001083c */
[----:B------:R-:W-:Y:S01]  /*a440*/  ISETP.GT.AND P2, PT, R64, 0x48, PT ;  /* 0x000000484000780c */ /* 0x000fe20003f44270 */
[----:B------:R-:W1:Y:S01]  /*a450*/  MUFU.TANH R42, R42 ;  /* 0x0000002a002a7308 */ /* 0x000e620000002400 */
[----:B----4-:R-:W-:Y:S02]  /*a460*/  FSEL R47, R34, -INF , P1 ;  /* 0xff800000222f7808 */ /* 0x010fe40000800000 */
[----:B------:R-:W-:Y:S01]  /*a470*/  FMNMX.FTZ R68, R33, R68, !PT ;  /* 0x0000004421447209 */ /* 0x000fe20007810000 */
[----:B------:R-:W-:Y:S01]  /*a480*/  FFMA.FTZ R26, R45, R24, -R60 ;  /* 0x000000182d1a7223 */ /* 0x000fe2000001083c */
[----:B------:R-:W-:-:S02]  /*a490*/  ISETP.GT.AND P1, PT, R64, 0x49, PT ;  /* 0x000000494000780c */ /* 0x000fc40003f24270 */
[----:B-----5:R-:W-:Y:S01]  /*a4a0*/  FSEL R45, R36, -INF , P2 ;  /* 0xff800000242d7808 */ /* 0x020fe20001000000 */
[----:B------:R-:W2:Y:S01]  /*a4b0*/  MUFU.TANH R44, R44 ;  /* 0x0000002c002c7308 */ /* 0x000ea20000002400 */
[----:B------:R-:W-:Y:S02]  /*a4c0*/  FMNMX.FTZ R68, R47, R68, !PT ;  /* 0x000000442f447209 */ /* 0x000fe40007810000 */
[----:B------:R-:W-:Y:S02]  /*a4d0*/  ISETP.GT.AND P2, PT, R64, 0x50, PT ;  /* 0x000000504000780c */ /* 0x000fe40003f44270 */
[----:B------:R-:W-:Y:S02]  /*a4e0*/  FSEL R81, R38, -INF , P1 ;  /* 0xff80000026517808 */ /* 0x000fe40000800000 */
[----:B------:R-:W-:Y:S01]  /*a4f0*/  FMNMX.FTZ R68, R45, R68, !PT ;  /* 0x000000442d447209 */ /* 0x000fe20007810000 */
[----:B------:R-:W3:Y:S01]  /*a500*/  MUFU.TANH R46, R46 ;  /* 0x0000002e002e7308 */ /* 0x000ee20000002400 */
[----:B------:R-:W-:Y:S01]  /*a510*/  FFMA.FTZ R143, R51, R24, -R60 ;  /* 0x00000018338f7223 */ /* 0x000fe2000001083c */
[----:B------:R-:W-:-:S02]  /*a520*/  ISETP.GT.AND P1, PT, R64, 0x51, PT ;  /* 0x000000514000780c */ /* 0x000fc40003f24270 */
[----:B0-----:R-:W-:Y:S02]  /*a530*/  FSEL R51, R40, -INF , P2 ;  /* 0xff80000028337808 */ /* 0x001fe40001000000 */
[----:B------:R-:W-:Y:S02]  /*a540*/  FMNMX.FTZ R68, R81, R68, !PT ;  /* 0x0000004451447209 */ /* 0x000fe40007810000 */
[----:B------:R-:W0:Y:S01]  /*a550*/  MUFU.TANH R48, R48 ;  /* 0x0000003000307308 */ /* 0x000e220000002400 */
[----:B------:R-:W-:Y:S01]  /*a560*/  FMUL.FTZ R65, R85, UR4 ;  /* 0x0000000455417c20 */ /* 0x000fe20008410000 */
[----:B------:R-:W-:Y:S01]  /*a570*/  ISETP.GT.AND P2, PT, R64, 0x58, PT ;  /* 0x000000584000780c */ /* 0x000fe20003f44270 */
[----:B------:R-:W-:Y:S01]  /*a580*/  FFMA.FTZ R28, R49, R24, -R60 ;  /* 0x00000018311c7223 */ /* 0x000fe2000001083c */
[----:B-1----:R-:W-:-:S04]  /*a590*/  FSEL R85, R42, -INF , P1 ;  /* 0xff8000002a557808 */ /* 0x002fc80000800000 */
[----:B------:R-:W1:Y:S01]  /*a5a0*/  MUFU.TANH R50, R50 ;  /* 0x0000003200327308 */ /* 0x000e620000002400 */
[----:B------:R-:W-:Y:S01]  /*a5b0*/  FMNMX.FTZ R68, R51, R68, !PT ;  /* 0x0000004433447209 */ /* 0x000fe20007810000 */
[----:B------:R-:W-:Y:S01]  /*a5c0*/  FFMA.FTZ R151, R105, R24, -R60 ;  /* 0x0000001869977223 */ /* 0x000fe2000001083c */
[----:B------:R-:W-:-:S05]  /*a5d0*/  ISETP.GT.AND P1, PT, R64, 0x59, PT ;  /* 0x000000594000780c */ /* 0x000fca0003f24270 */
[----:B------:R-:W4:Y:S01]  /*a5e0*/  MUFU.TANH R52, R52 ;  /* 0x0000003400347308 */ /* 0x000f220000002400 */
[----:B--2---:R-:W-:Y:S01]  /*a5f0*/  FSEL R49, R44, -INF , P2 ;  /* 0xff8000002c317808 */ /* 0x004fe20001000000 */
[----:B------:R-:W-:Y:S01]  /*a600*/  FFMA.FTZ R137, R55, R24, -R60 ;  /* 0x0000001837897223 */ /* 0x000fe2000001083c */
[----:B------:R-:W-:-:S05]  /*a610*/  FMNMX.FTZ R68, R85, R68, !PT ;  /* 0x0000004455447209 */ /* 0x000fca0007810000 */
[----:B------:R-:W2:Y:S01]  /*a620*/  MUFU.TANH R54, R54 ;  /* 0x0000003600367308 */ /* 0x000ea20000002400 */
[----:B------:R-:W-:Y:S01]  /*a630*/  ISETP.GT.AND P2, PT, R64, 0x60, PT ;  /* 0x000000604000780c */ /* 0x000fe20003f44270 */
[----:B------:R-:W-:Y:S01]  /*a640*/  FFMA.FTZ R66, R107, R24, -R60 ;  /* 0x000000186b427223 */ /* 0x000fe2000001083c */
[----:B---3--:R-:W-:-:S05]  /*a650*/  FSEL R105, R46, -INF , P1 ;  /* 0xff8000002e697808 */ /* 0x008fca0000800000 */
[----:B------:R-:W3:Y:S01]  /*a660*/  MUFU.TANH R56, R56 ;  /* 0x0000003800387308 */ /* 0x000ee20000002400 */
[----:B------:R-:W-:-:S07]  /*a670*/  FMNMX.FTZ R68, R49, R68, !PT ;  /* 0x0000004431447209 */ /* 0x000fce0007810000 */
[----:B------:R-:W5:Y:S01]  /*a680*/  MUFU.TANH R58, R58 ;  /* 0x0000003a003a7308 */ /* 0x000f620000002400 */
[----:B------:R-:W-:-:S07]  /*a690*/  ISETP.GT.AND P1, PT, R64, 0x61, PT ;  /* 0x000000614000780c */ /* 0x000fce0003f24270 */
[----:B------:R-:W5:Y:S01]  /*a6a0*/  MUFU.TANH R62, R62 ;  /* 0x0000003e003e7308 */ /* 0x000f620000002400 */
[----:B0-----:R-:W-:Y:S01]  /*a6b0*/  FSEL R55, R48, -INF , P2 ;  /* 0xff80000030377808 */ /* 0x001fe20001000000 */
[--C-:B------:R-:W-:Y:S01]  /*a6c0*/  FFMA.FTZ R139, R57, R24, -R60.reuse ;  /* 0x00000018398b7223 */ /* 0x100fe2000001083c */
[----:B------:R-:W-:Y:S01]  /*a6d0*/  FMNMX.FTZ R68, R105, R68, !PT ;  /* 0x0000004469447209 */ /* 0x000fe20007810000 */
[-CC-:B------:R-:W-:Y:S01]  /*a6e0*/  FFMA.FTZ R149, R111, R24.reuse, -R60.reuse ;  /* 0x000000186f957223 */ /* 0x180fe2000001083c */
[----:B------:R-:W-:Y:S01]  /*a6f0*/  ISETP.GT.AND P2, PT, R64, 0x68, PT ;  /* 0x000000684000780c */ /* 0x000fe20003f44270 */
[--C-:B------:R-:W-:Y:S01]  /*a700*/  FFMA.FTZ R30, R63, R24, -R60.reuse ;  /* 0x000000183f1e7223 */ /* 0x100fe2000001083c */
[----:B-1----:R-:W-:Y:S01]  /*a710*/  FSEL R107, R50, -INF , P1 ;  /* 0xff800000326b7808 */ /* 0x002fe20000800000 */
[----:B------:R-:W-:Y:S01]  /*a720*/  MUFU.EX2 R8, R8 ;  /* 0x0000000800087308 */ /* 0x000fe20000000800 */
[----:B------:R-:W-:Y:S01]  /*a730*/  FMNMX.FTZ R68, R55, R68, !PT ;  /* 0x0000004437447209 */ /* 0x000fe20007810000 */
[----:B------:R-:W-:Y:S01]  /*a740*/  FFMA.FTZ R44, R53, R24, -R60 ;  /* 0x00000018352c7223 */ /* 0x000fe2000001083c */
[----:B------:R-:W-:-:S02]  /*a750*/  ISETP.GT.AND P1, PT, R64, 0x69, PT ;  /* 0x000000694000780c */ /* 0x000fc40003f24270 */
[----:B------:R-:W-:-:S03]  /*a760*/  IADD3 R0, R0, 0x16840, RZ ;  /* 0x0001684000007810 */ /* 0x000fc60007ffe0ff */
[----:B------:R-:W-:Y:S01]  /*a770*/  MUFU.EX2 R145, R145 ;  /* 0x0000009100917308 */ /* 0x000fe20000000800 */
[----:B----4-:R-:W-:-:S07]  /*a780*/  FSEL R53, R52, -INF , P2 ;  /* 0xff80000034357808 */ /* 0x010fce0001000000 */
[----:B------:R-:W-:Y:S01]  /*a790*/  MUFU.EX2 R10, R10 ;  /* 0x0000000a000a7308 */ /* 0x000fe20000000800 */
[----:B------:R-:W-:-:S07]  /*a7a0*/  FMNMX.FTZ R68, R107, R68, !PT ;  /* 0x000000446b447209 */ /* 0x000fce0007810000 */
[----:B------:R-:W-:Y:S01]  /*a7b0*/  MUFU.EX2 R147, R147 ;  /* 0x0000009300937308 */ /* 0x000fe20000000800 */
[----:B------:R-:W-:-:S07]  /*a7c0*/  ISETP.GT.AND P2, PT, R64, 0x70, PT ;  /* 0x000000704000780c */ /* 0x000fce0003f44270 */
[----:B------:R-:W-:Y:S01]  /*a7d0*/  MUFU.EX2 R12, R12 ;  /* 0x0000000c000c7308 */ /* 0x000fe20000000800 */
[----:B--2---:R-:W-:-:S07]  /*a7e0*/  FSEL R109, R54, -INF , P1 ;  /* 0xff800000366d7808 */ /* 0x004fce0000800000 */
[----:B------:R-:W-:Y:S01]  /*a7f0*/  MUFU.EX2 R141, R141 ;  /* 0x0000008d008d7308 */ /* 0x000fe20000000800 */
[----:B------:R-:W-:-:S07]  /*a800*/  FMNMX.FTZ R68, R53, R68, !PT ;  /* 0x0000004435447209 */ /* 0x000fce0007810000 */
[----:B------:R-:W-:Y:S01]  /*a810*/  MUFU.EX2 R26, R26 ;  /* 0x0000001a001a7308 */ /* 0x000fe20000000800 */
[----:B------:R-:W-:-:S07]  /*a820*/  ISETP.GT.AND P1, PT, R64, 0x71, PT ;  /* 0x000000714000780c */ /* 0x000fce0003f24270 */
[----:B------:R-:W-:Y:S01]  /*a830*/  MUFU.EX2 R143, R143 ;  /* 0x0000008f008f7308 */ /* 0x000fe20000000800 */
[----:B---3--:R-:W-:Y:S01]  /*a840*/  FSEL R57, R56, -INF , P2 ;  /* 0xff80000038397808 */ /* 0x008fe20001000000 */
[--C-:B------:R-:W-:Y:S01]  /*a850*/  FFMA.FTZ R133, R67, R24, -R60.reuse ;  /* 0x0000001843857223 */ /* 0x100fe2000001083c */
[----:B------:R-:W-:Y:S01]  /*a860*/  FMNMX.FTZ R68, R109, R68, !PT ;  /* 0x000000446d447209 */ /* 0x000fe20007810000 */
[-CC-:B------:R-:W-:Y:S01]  /*a870*/  FFMA.FTZ R135, R71, R24.reuse, -R60.reuse ;  /* 0x0000001847877223 */ /* 0x180fe2000001083c */
[-CC-:B------:R-:W-:Y:S01]  /*a880*/  FFMA.FTZ R40, R75, R24.reuse, -R60.reuse ;  /* 0x000000184b287223 */ /* 0x180fe2000001083c */
[-CC-:B------:R-:W-:Y:S01]  /*a890*/  FFMA.FTZ R129, R79, R24.reuse, -R60.reuse ;  /* 0x000000184f817223 */ /* 0x180fe2000001083c */
[-CC-:B------:R-:W-:Y:S01]  /*a8a0*/  FFMA.FTZ R32, R89, R24.reuse, -R60.reuse ;  /* 0x0000001859207223 */ /* 0x180fe2000001083c */
[----:B------:R-:W0:Y:S01]  /*a8b0*/  MUFU.TANH R65, R65 ;  /* 0x0000004100417308 */ /* 0x000e220000002400 */
[----:B------:R-:W-:Y:S01]  /*a8c0*/  ISETP.GT.AND P2, PT, R64, 0x78, PT ;  /* 0x000000784000780c */ /* 0x000fe20003f44270 */
[--C-:B------:R-:W-:Y:S01]  /*a8d0*/  FFMA.FTZ R46, R59, R24, -R60.reuse ;  /* 0x000000183b2e7223 */ /* 0x100fe2000001083c */
[----:B-----5:R-:W-:Y:S01]  /*a8e0*/  FSEL R111, R58, -INF , P1 ;  /* 0xff8000003a6f7808 */ /* 0x020fe20000800000 */
[----:B------:R-:W1:Y:S01]  /*a8f0*/  @P4 LDC R50, c[0x0][0x450] ;  /* 0x00011400ff324b82 */ /* 0x000e620000000800 */
[----:B------:R-:W-:Y:S01]  /*a900*/  FMNMX.FTZ R68, R57, R68, !PT ;  /* 0x0000004439447209 */ /* 0x000fe20007810000 */
[-CC-:B------:R-:W-:Y:S01]  /*a910*/  FFMA.FTZ R131, R83, R24.reuse, -R60.reuse ;  /* 0x0000001853837223 */ /* 0x180fe2000001083c */
[----:B------:R-:W-:Y:S01]  /*a920*/  ISETP.GT.AND P1, PT, R64, 0x79, PT ;  /* 0x000000794000780c */ /* 0x000fe20003f24270 */
[-CC-:B------:R-:W-:Y:S01]  /*a930*/  FFMA.FTZ R34, R91, R24.reuse, -R60.reuse ;  /* 0x000000185b227223 */ /* 0x180fe2000001083c */
[----:B------:R-:W-:Y:S01]  /*a940*/  FSEL R59, R62, -INF , P2 ;  /* 0xff8000003e3b7808 */ /* 0x000fe20001000000 */
[--C-:B------:R-:W-:Y:S01]  /*a950*/  FFMA.FTZ R125, R93, R24, -R60.reuse ;  /* 0x000000185d7d7223 */ /* 0x100fe2000001083c */
[----:B------:R-:W-:Y:S01]  /*a960*/  FMNMX.FTZ R68, R111, R68, !PT ;  /* 0x000000446f447209 */ /* 0x000fe20007810000 */
[-CC-:B------:R-:W-:Y:S01]  /*a970*/  FFMA.FTZ R36, R95, R24.reuse, -R60.reuse ;  /* 0x000000185f247223 */ /* 0x180fe2000001083c */
[-CC-:B------:R-:W-:Y:S01]  /*a980*/  FFMA.FTZ R127, R87, R24.reuse, -R60.reuse ;  /* 0x00000018577f7223 */ /* 0x180fe2000001083c */
[--C-:B------:R-:W-:Y:S01]  /*a990*/  FFMA.FTZ R38, R97, R24, -R60.reuse ;  /* 0x0000001861267223 */ /* 0x100fe2000001083c */
[----:B------:R-:W-:Y:S01]  /*a9a0*/  FMNMX.FTZ R68, R59, R68, !PT ;  /* 0x000000443b447209 */ /* 0x000fe20007810000 */
[-CC-:B------:R-:W-:Y:S01]  /*a9b0*/  FFMA.FTZ R121, R99, R24.reuse, -R60.reuse ;  /* 0x0000001863797223 */ /* 0x180fe2000001083c */
[----:B0-----:R-:W-:Y:S01]  /*a9c0*/  FSEL R65, R65, -INF , P1 ;  /* 0xff80000041417808 */ /* 0x001fe20000800000 */
[----:B------:R-:W-:Y:S01]  /*a9d0*/  FFMA.FTZ R123, R103, R24, -R60 ;  /* 0x00000018677b7223 */ /* 0x000fe2000001083c */
[----:B------:R-:W-:-:S02]  /*a9e0*/  ULDC UR4, c[0x0][0x9d8] ;  /* 0x0002760000047ab9 */ /* 0x000fc40000000800 */
[----:B------:R-:W-:-:S05]  /*a9f0*/  FMNMX.FTZ R68, R65, R68, !PT ;  /* 0x0000004441447209 */ /* 0x000fca0007810000 */
[----:B------:R-:W0:Y:S02]  /*aa00*/  SHFL.BFLY PT, R7, R68, 0x2, 0x1f ;  /* 0x0c401f0044077f89 */ /* 0x000e2400000e0000 */
[----:B0-----:R-:W-:-:S05]  /*aa10*/  FMNMX.FTZ R42, R68, R7, !PT ;  /* 0x00000007442a7209 */ /* 0x001fca0007810000 */
[----:B------:R-:W0:Y:S02]  /*aa20*/  SHFL.BFLY PT, R7, R42, 0x1, 0x1f ;  /* 0x0c201f002a077f89 */ /* 0x000e2400000e0000 */
[----:B0-----:R-:W-:-:S04]  /*aa30*/  FMNMX.FTZ R7, R42, R7, !PT ;  /* 0x000000072a077209 */ /* 0x001fc80007810000 */
[C---:B------:R-:W-:Y:S01]  /*aa40*/  FSETP.NEU.FTZ.AND P1, PT, R7.reuse, -INF , PT ;  /* 0xff8000000700780b */ /* 0x040fe20003f3d000 */
[----:B------:R-:W-:-:S05]  /*aa50*/  FMUL.FTZ R48, R7, R24 ;  /* 0x0000001807307220 */ /* 0x000fca0000410000 */
[----:B------:R-:W-:-:S05]  /*aa60*/  FSEL R48, R48, RZ, P1 ;  /* 0x000000ff30307208 */ /* 0x000fca0000800000 */
[-CC-:B------:R-:W-:Y:S01]  /*aa70*/  FFMA.FTZ R140, R13, R24.reuse, -R48.reuse ;  /* 0x000000180d8c7223 */ /* 0x180fe20000010830 */
[-CC-:B------:R-:W-:Y:S02]  /*aa80*/  FFMA.FTZ R13, R39, R24.reuse, -R48.reuse ;  /* 0x00000018270d7223 */ /* 0x180fe40000010830 */
[----:B------:R-:W0:Y:S01]  /*aa90*/  @P4 LDC R39, c[0x0][0x44c] ;  /* 0x00011300ff274b82 */ /* 0x000e220000000800 */
[-CC-:B------:R-:W-:Y:S01]  /*aaa0*/  FFMA.FTZ R148, R3, R24.reuse, -R48.reuse ;  /* 0x0000001803947223 */ /* 0x180fe20000010830 */
[-CC-:B------:R-:W-:Y:S01]  /*aab0*/  FFMA.FTZ R3, R6, R24.reuse, -R48.reuse ;  /* 0x0000001806037223 */ /* 0x180fe20000010830 */
[-CC-:B------:R-:W-:Y:S01]  /*aac0*/  FFMA.FTZ R150, R69, R24.reuse, -R48.reuse ;  /* 0x0000001845967223 */ /* 0x180fe20000010830 */
[----:B------:R-:W-:Y:S01]  /*aad0*/  MUFU.EX2 R149, R149 ;  /* 0x0000009500957308 */ /* 0x000fe20000000800 */
[-CC-:B------:R-:W-:Y:S01]  /*aae0*/  FFMA.FTZ R63, R73, R24.reuse, -R48.reuse ;  /* 0x00000018493f7223 */ /* 0x180fe20000010830 */
[----:B------:R-:W-:-:S06]  /*aaf0*/  FFMA.FTZ R144, R9, R24, -R48 ;  /* 0x0000001809907223 */ /* 0x000fcc0000010830 */
[----:B------:R-:W-:Y:S08]  /*ab00*/  MUFU.EX2 R148, R148 ;  /* 0x0000009400947308 */ /* 0x000ff00000000800 */
[----:B------:R-:W2:Y:S08]  /*ab10*/  MUFU.EX2 R3, R3 ;  /* 0x0000000300037308 */ /* 0x000eb00000000800 */
[----:B------:R-:W3:Y:S01]  /*ab20*/  MUFU.EX2 R66, R66 ;  /* 0x0000004200427308 */ /* 0x000ee20000000800 */
[----:B------:R-:W-:-:S07]  /*ab30*/  FFMA.FTZ R9, R77, R24, -R48 ;  /* 0x000000184d097223 */ /* 0x000fce0000010830 */
[----:B------:R-:W4:Y:S08]  /*ab40*/  MUFU.EX2 R150, R150 ;  /* 0x0000009600967308 */ /* 0x000f300000000800 */
[----:B------:R-:W5:Y:S01]  /*ab50*/  MUFU.EX2 R151, R151 ;  /* 0x0000009700977308 */ /* 0x000f620000000800 */
[----:B------:R-:W-:Y:S01]  /*ab60*/  PRMT R0, R102, 0x654, R0 ;  /* 0x0000065466007816 */ /* 0x000fe20000000000 */
[----:B------:R-:W-:-:S06]  /*ab70*/  FFMA.FTZ R146, R11, R24, -R48 ;  /* 0x000000180b927223 */ /* 0x000fcc0000010830 */
[----:B------:R-:W5:Y:S01]  /*ab80*/  MUFU.EX2 R63, R63 ;  /* 0x0000003f003f7308 */ /* 0x000f620000000800 */
[----:B------:R-:W-:Y:S01]  /*ab90*/  FFMA.FTZ R142, R27, R24, -R48 ;  /* 0x000000181b8e7223 */ /* 0x000fe20000010830 */
[----:B0-----:R-:W-:-:S04]  /*aba0*/  @P4 IMAD.HI.U32 R39, R100, R39, RZ ;  /* 0x0000002764274227 */ /* 0x001fc800078e00ff */
[-CC-:B------:R-:W-:Y:S01]  /*abb0*/  FFMA.FTZ R27, R37, R24.reuse, -R48.reuse ;  /* 0x00000018251b7223 */ /* 0x180fe20000010830 */
[----:B------:R3:W-:Y:S01]  /*abc0*/  SYNCS.ARRIVE.TRANS64.RED.A1T0 RZ, [R0+URZ], RZ ;  /* 0x000000ff00ff79a7 */ /* 0x0007e2000810043f */
[----:B------:R-:W0:Y:S01]  /*abd0*/  MUFU.EX2 R144, R144 ;  /* 0x0000009000907308 */ /* 0x000e220000000800 */
[----:B--2---:R-:W-:Y:S01]  /*abe0*/  FADD.FTZ R37, R148, R3 ;  /* 0x0000000394257221 */ /* 0x004fe20000010000 */
[----:B------:R-:W-:Y:S01]  /*abf0*/  FFMA.FTZ R11, R35, R24, -R48 ;  /* 0x00000018230b7223 */ /* 0x000fe20000010830 */
[----:B------:R-:W-:Y:S02]  /*ac00*/  IMAD.MOV.U32 R6, RZ, RZ, R100 ;  /* 0x000000ffff067224 */ /* 0x000fe400078e0064 */
[----:B---3--:R-:W-:-:S03]  /*ac10*/  FADD.FTZ R0, R149, R66 ;  /* 0x0000004295007221 */ /* 0x008fc60000010000 */
[----:B------:R-:W2:Y:S01]  /*ac20*/  MUFU.EX2 R9, R9 ;  /* 0x0000000900097308 */ /* 0x000ea20000000800 */
[----:B-1----:R-:W-:Y:S01]  /*ac30*/  @P4 SHF.R.U32.HI R6, RZ, R50, R39 ;  /* 0x00000032ff064219 */ /* 0x002fe20000011627 */
[----:B----4-:R-:W-:Y:S01]  /*ac40*/  FADD.FTZ R50, R150, R37 ;  /* 0x0000002596327221 */ /* 0x010fe20000010000 */
[----:B-----5:R-:W-:-:S05]  /*ac50*/  FADD.FTZ R37, R151, R0 ;  /* 0x0000000097257221 */ /* 0x020fca0000010000 */
[----:B------:R-:W1:Y:S01]  /*ac60*/  MUFU.EX2 R146, R146 ;  /* 0x0000009200927308 */ /* 0x000e620000000800 */
[----:B------:R-:W-:Y:S01]  /*ac70*/  FADD.FTZ R39, R63, R50 ;  /* 0x000000323f277221 */ /* 0x000fe20000010000 */
[----:B------:R-:W-:Y:S01]  /*ac80*/  FADD.FTZ R0, R8, R37 ;  /* 0x0000002508007221 */ /* 0x000fe20000010000 */
[-CC-:B------:R-:W-:Y:S01]  /*ac90*/  FFMA.FTZ R138, R31, R24.reuse, -R48.reuse ;  /* 0x000000181f8a7223 */ /* 0x180fe20000010830 */
[----:B------:R-:W-:-:S04]  /*aca0*/  FFMA.FTZ R31, R41, R24, -R48 ;  /* 0x00000018291f7223 */ /* 0x000fc80000010830 */
[----:B------:R-:W3:Y:S01]  /*acb0*/  MUFU.EX2 R11, R11 ;  /* 0x0000000b000b7308 */ /* 0x000ee20000000800 */
[----:B0-----:R-:W-:Y:S01]  /*acc0*/  FADD.FTZ R50, R144, R39 ;  /* 0x0000002790327221 */ /* 0x001fe20000010000 */
[----:B------:R-:W-:Y:S01]  /*acd0*/  FADD.FTZ R41, R145, R0 ;  /* 0x0000000091297221 */ /* 0x000fe20000010000 */
[-CC-:B------:R-:W-:Y:S01]  /*ace0*/  FFMA.FTZ R136, R29, R24.reuse, -R48.reuse ;  /* 0x000000181d887223 */ /* 0x180fe20000010830 */
[----:B------:R-:W-:-:S04]  /*acf0*/  FFMA.FTZ R29, R43, R24, -R48 ;  /* 0x000000182b1d7223 */ /* 0x000fc80000010830 */
[----:B------:R-:W0:Y:S01]  /*ad00*/  MUFU.EX2 R140, R140 ;  /* 0x0000008c008c7308 */ /* 0x000e220000000800 */
[----:B--2---:R-:W-:Y:S01]  /*ad10*/  FADD.FTZ R43, R9, R50 ;  /* 0x00000032092b7221 */ /* 0x004fe20000010000 */
[----:B------:R-:W-:-:S06]  /*ad20*/  FADD.FTZ R0, R10, R41 ;  /* 0x000000290a007221 */ /* 0x000fcc0000010000 */
[----:B------:R-:W2:Y:S01]  /*ad30*/  MUFU.EX2 R13, R13 ;  /* 0x0000000d000d7308 */ /* 0x000ea20000000800 */
[----:B-1----:R-:W-:Y:S01]  /*ad40*/  FADD.FTZ R50, R146, R43 ;  /* 0x0000002b92327221 */ /* 0x002fe20000010000 */
[----:B------:R-:W-:Y:S01]  /*ad50*/  FADD.FTZ R43, R147, R0 ;  /* 0x00000000932b7221 */ /* 0x000fe20000010000 */
[----:B------:R-:W-:-:S05]  /*ad60*/  FFMA.FTZ R134, R45, R24, -R48 ;  /* 0x000000182d867223 */ /* 0x000fca0000010830 */
[----:B------:R-:W1:Y:S01]  /*ad70*/  MUFU.EX2 R142, R142 ;  /* 0x0000008e008e7308 */ /* 0x000e620000000800 */
[----:B---3--:R-:W-:Y:S01]  /*ad80*/  FADD.FTZ R45, R11, R50 ;  /* 0x000000320b2d7221 */ /* 0x008fe20000010000 */
[----:B------:R-:W-:-:S06]  /*ad90*/  FADD.FTZ R0, R12, R43 ;  /* 0x0000002b0c007221 */ /* 0x000fcc0000010000 */
[----:B------:R-:W-:Y:S01]  /*ada0*/  MUFU.EX2 R28, R28 ;  /* 0x0000001c001c7308 */ /* 0x000fe20000000800 */
[----:B0-----:R-:W-:Y:S01]  /*adb0*/  FADD.FTZ R50, R140, R45 ;  /* 0x0000002d8c327221 */ /* 0x001fe20000010000 */
[----:B------:R-:W-:-:S06]  /*adc0*/  FADD.FTZ R43, R141, R0 ;  /* 0x000000008d2b7221 */ /* 0x000fcc0000010000 */
[----:B------:R-:W0:Y:S01]  /*add0*/  MUFU.EX2 R27, R27 ;  /* 0x0000001b001b7308 */ /* 0x000e220000000800 */
[----:B--2---:R-:W-:Y:S01]  /*ade0*/  FADD.FTZ R45, R13, R50 ;  /* 0x000000320d2d7221 */ /* 0x004fe20000010000 */
[----:B------:R-:W-:-:S06]  /*adf0*/  FADD.FTZ R0, R26, R43 ;  /* 0x0000002b1a007221 */ /* 0x000fcc0000010000 */
[----:B------:R-:W-:Y:S08]  /*ae00*/  MUFU.EX2 R137, R137 ;  /* 0x0000008900897308 */ /* 0x000ff00000000800 */
[----:B------:R-:W2:Y:S01]  /*ae10*/  MUFU.EX2 R136, R136 ;  /* 0x0000008800887308 */ /* 0x000ea20000000800 */
[----:B-1----:R-:W-:Y:S01]  /*ae20*/  FADD.FTZ R50, R142, R45 ;  /* 0x0000002d8e327221 */ /* 0x002fe20000010000 */
[----:B------:R-:W-:-:S06]  /*ae30*/  FADD.FTZ R43, R143, R0 ;  /* 0x000000008f2b7221 */ /* 0x000fcc0000010000 */
[----:B------:R-:W-:Y:S01]  /*ae40*/  MUFU.EX2 R44, R44 ;  /* 0x0000002c002c7308 */ /* 0x000fe20000000800 */
[----:B------:R-:W-:-:S07]  /*ae50*/  FFMA.FTZ R132, R33, R24, -R48 ;  /* 0x0000001821847223 */ /* 0x000fce0000010830 */
[----:B------:R-:W1:Y:S01]  /*ae60*/  MUFU.EX2 R29, R29 ;  /* 0x0000001d001d7308 */ /* 0x000e620000000800 */
[----:B0-----:R-:W-:Y:S01]  /*ae70*/  FADD.FTZ R45, R27, R50 ;  /* 0x000000321b2d7221 */ /* 0x001fe20000010000 */
[----:B------:R-:W-:-:S06]  /*ae80*/  FADD.FTZ R0, R28, R43 ;  /* 0x0000002b1c007221 */ /* 0x000fcc0000010000 */
[----:B------:R-:W-:Y:S01]  /*ae90*/  MUFU.EX2 R139, R139 ;  /* 0x0000008b008b7308 */ /* 0x000fe20000000800 */
[----:B------:R-:W-:-:S07]  /*aea0*/  FFMA.FTZ R33, R47, R24, -R48 ;  /* 0x000000182f217223 */ /* 0x000fce0000010830 */
        /* <DEDUP_REMOVED lines=10> */
[----:B------:R-:W-:Y:S01]  /*af50*/  F2FP.F16.F32.PACK_AB R151, R8, R151 ;  /* 0x000000970897723e */ /* 0x000fe200000000ff */
[----:B0-----:R-:W-:Y:S01]  /*af60*/  FADD.FTZ R8, R138, R45 ;  /* 0x0000002d8a087221 */ /* 0x001fe20000010000 */
[----:B------:R-:W-:-:S05]  /*af70*/  FADD.FTZ R43, R139, R0 ;  /* 0x000000008b2b7221 */ /* 0x000fca0000010000 */
[----:B------:R-:W-:Y:S01]  /*af80*/  MUFU.EX2 R30, R30 ;  /* 0x0000001e001e7308 */ /* 0x000fe20000000800 */
[----:B------:R-:W-:-:S07]  /*af90*/  FFMA.FTZ R128, R51, R24, -R48 ;  /* 0x0000001833807223 */ /* 0x000fce0000010830 */
[----:B------:R-:W0:Y:S01]  /*afa0*/  MUFU.EX2 R33, R33 ;  /* 0x0000002100217308 */ /* 0x000e220000000800 */
[----:B--2---:R-:W-:Y:S01]  /*afb0*/  FADD.FTZ R45, R31, R8 ;  /* 0x000000081f2d7221 */ /* 0x004fe20000010000 */
[----:B------:R-:W-:-:S06]  /*afc0*/  FADD.FTZ R0, R46, R43 ;  /* 0x0000002b2e007221 */ /* 0x000fcc0000010000 */
[----:B------:R-:W-:Y:S01]  /*afd0*/  MUFU.EX2 R135, R135 ;  /* 0x0000008700877308 */ /* 0x000fe20000000800 */
[----:B------:R-:W-:-:S07]  /*afe0*/  FFMA.FTZ R37, R85, R24, -R48 ;  /* 0x0000001855257223 */ /* 0x000fce0000010830 */
        /* <DEDUP_REMOVED lines=11> */
[----:B------:R-:W-:Y:S01]  /*b0a0*/  F2FP.F16.F32.PACK_AB R148, R3, R148 ;  /* 0x000000940394723e */ /* 0x000fe200000000ff */
[----:B--2---:R-:W-:Y:S01]  /*b0b0*/  FADD.FTZ R8, R134, R45 ;  /* 0x0000002d86087221 */ /* 0x004fe20000010000 */
[----:B------:R-:W-:-:S05]  /*b0c0*/  FADD.FTZ R3, R135, R0 ;  /* 0x0000000087037221 */ /* 0x000fca0000010000 */
[----:B------:R-:W-:Y:S01]  /*b0d0*/  MUFU.EX2 R32, R32 ;  /* 0x0000002000207308 */ /* 0x000fe20000000800 */
[----:B------:R-:W-:-:S07]  /*b0e0*/  FFMA.FTZ R124, R55, R24, -R48 ;  /* 0x00000018377c7223 */ /* 0x000fce0000010830 */
[----:B------:R-:W2:Y:S01]  /*b0f0*/  MUFU.EX2 R37, R37 ;  /* 0x0000002500257308 */ /* 0x000ea20000000800 */
[----:B------:R-:W-:Y:S01]  /*b100*/  F2FP.F16.F32.PACK_AB R144, R9, R144 ;  /* 0x000000900990723e */ /* 0x000fe200000000ff */
[----:B-1----:R-:W-:Y:S01]  /*b110*/  FADD.FTZ R9, R35, R8 ;  /* 0x0000000823097221 */ /* 0x002fe20000010000 */
[----:B------:R-:W-:-:S05]  /*b120*/  FADD.FTZ R0, R40, R3 ;  /* 0x0000000328007221 */ /* 0x000fca0000010000 */
        /* <DEDUP_REMOVED lines=8> */
[----:B------:R-:W-:Y:S01]  /*b1b0*/  IADD3 R6, R6, R96, -R98 ;  /* 0x0000006006067210 */ /* 0x000fe20007ffe862 */
[----:B--2---:R-:W-:Y:S01]  /*b1c0*/  FADD.FTZ R9, R37, R8 ;  /* 0x0000000825097221 */ /* 0x004fe20000010000 */
[----:B------:R-:W-:-:S05]  /*b1d0*/  FADD.FTZ R0, R32, R3 ;  /* 0x0000000320007221 */ /* 0x000fca0000010000 */
[----:B------:R-:W-:Y:S08]  /*b1e0*/  MUFU.EX2 R125, R125 ;  /* 0x0000007d007d7308 */ /* 0x000ff00000000800 */
[----:B------:R-:W2:Y:S01]  /*b1f0*/  MUFU.EX2 R124, R124 ;  /* 0x0000007c007c7308 */ /* 0x000ea20000000800 */
[----:B------:R-:W-:Y:S01]  /*b200*/  FFMA.FTZ R109, R109, R24, -R48 ;  /* 0x000000186d6d7223 */ /* 0x000fe20000010830 */
[----:B------:R-:W-:Y:S01]  /*b210*/  SHF.R.S32.HI R47, RZ, 0x1f, R6 ;  /* 0x0000001fff2f7819 */ /* 0x000fe20000011406 */
[----:B-1----:R-:W-:-:S05]  /*b220*/  FADD.FTZ R8, R130, R9 ;  /* 0x0000000982087221 */ /* 0x002fca0000010000 */
[----:B------:R-:W-:Y:S01]  /*b230*/  MUFU.EX2 R36, R36 ;  /* 0x0000002400247308 */ /* 0x000fe20000000800 */
[----:B------:R-:W-:Y:S01]  /*b240*/  FADD.FTZ R3, R131, R0 ;  /* 0x0000000083037221 */ /* 0x000fe20000010000 */
[----:B------:R-:W-:-:S06]  /*b250*/  FFMA.FTZ R57, R57, R24, -R48 ;  /* 0x0000001839397223 */ /* 0x000fcc0000010830 */
[----:B------:R-:W1:Y:S01]  /*b260*/  MUFU.EX2 R41, R41 ;  /* 0x0000002900297308 */ /* 0x000e620000000800 */
[----:B------:R-:W-:Y:S01]  /*b270*/  LEA.HI R6, R47, R6, RZ, 0x7 ;  /* 0x000000062f067211 */ /* 0x000fe200078f38ff */
[----:B0-----:R-:W-:Y:S01]  /*b280*/  FADD.FTZ R9, R39, R8 ;  /* 0x0000000827097221 */ /* 0x001fe20000010000 */
[----:B------:R-:W-:-:S05]  /*b290*/  FADD.FTZ R0, R34, R3 ;  /* 0x0000000322007221 */ /* 0x000fca0000010000 */
[----:B------:R-:W-:Y:S01]  /*b2a0*/  MUFU.EX2 R127, R127 ;  /* 0x0000007f007f7308 */ /* 0x000fe20000000800 */
[----:B------:R-:W-:-:S07]  /*b2b0*/  FFMA.FTZ R42, R101, R24, -R60 ;  /* 0x00000018652a7223 */ /* 0x000fce000001083c */
[----:B------:R-:W0:Y:S01]  /*b2c0*/  MUFU.EX2 R53, R53 ;  /* 0x0000003500357308 */ /* 0x000e220000000800 */
[----:B------:R-:W-:Y:S01]  /*b2d0*/  FFMA.FTZ R111, R111, R24, -R48 ;  /* 0x000000186f6f7223 */ /* 0x000fe20000010830 */
[----:B------:R-:W-:Y:S01]  /*b2e0*/  SHF.R.S32.HI R6, RZ, 0x7, R6 ;  /* 0x00000007ff067819 */ /* 0x000fe20000011406 */
[----:B--2---:R-:W-:-:S05]  /*b2f0*/  FADD.FTZ R8, R124, R9 ;  /* 0x000000097c087221 */ /* 0x004fca0000010000 */
[----:B------:R-:W-:Y:S01]  /*b300*/  MUFU.EX2 R38, R38 ;  /* 0x0000002600267308 */ /* 0x000fe20000000800 */
[----:B------:R-:W-:Y:S01]  /*b310*/  FADD.FTZ R3, R125, R0 ;  /* 0x000000007d037221 */ /* 0x000fe20000010000 */
[----:B------:R-:W-:-:S06]  /*b320*/  FFMA.FTZ R59, R59, R24, -R48 ;  /* 0x000000183b3b7223 */ /* 0x000fcc0000010830 */
[----:B------:R-:W2:Y:S01]  /*b330*/  MUFU.EX2 R126, R109 ;  /* 0x0000006d007e7308 */ /* 0x000ea20000000800 */
[----:B------:R-:W-:Y:S01]  /*b340*/  VIMNMX R51, RZ, R6, !PT ;  /* 0x00000006ff337248 */ /* 0x000fe20007fe0100 */
[----:B-1----:R-:W-:Y:S01]  /*b350*/  FADD.FTZ R8, R41, R8 ;  /* 0x0000000829087221 */ /* 0x002fe20000010000 */
[----:B------:R-:W-:-:S05]  /*b360*/  FADD.FTZ R0, R36, R3 ;  /* 0x0000000324007221 */ /* 0x000fca0000010000 */
[----:B------:R-:W-:Y:S01]  /*b370*/  MUFU.EX2 R121, R121 ;  /* 0x0000007900797308 */ /* 0x000fe20000000800 */
[-C--:B------:R-:W-:Y:S01]  /*b380*/  FFMA.FTZ R60, R61, R24.reuse, -R60 ;  /* 0x000000183d3c7223 */ /* 0x080fe2000001083c */
[----:B------:R-:W-:-:S06]  /*b390*/  FFMA.FTZ R48, R65, R24, -R48 ;  /* 0x0000001841307223 */ /* 0x000fcc0000010830 */
[----:B------:R-:W1:Y:S01]  /*b3a0*/  MUFU.EX2 R57, R57 ;  /* 0x0000003900397308 */ /* 0x000e620000000800 */
[----:B------:R-:W-:Y:S01]  /*b3b0*/  F2FP.F16.F32.PACK_AB R147, R12, R147 ;  /* 0x000000930c93723e */ /* 0x000fe200000000ff */
[----:B0-----:R-:W-:Y:S01]  /*b3c0*/  FADD.FTZ R3, R53, R8 ;  /* 0x0000000835037221 */ /* 0x001fe20000010000 */
[----:B------:R-:W-:-:S05]  /*b3d0*/  FADD.FTZ R9, R127, R0 ;  /* 0x000000007f097221 */ /* 0x000fca0000010000 */
[----:B------:R-:W-:Y:S01]  /*b3e0*/  MUFU.EX2 R42, R42 ;  /* 0x0000002a002a7308 */ /* 0x000fe20000000800 */
[----:B------:R-:W-:Y:S01]  /*b3f0*/  VIADD R12, R88, 0xfffffffe ;  /* 0xfffffffe580c7836 */ /* 0x000fe20000000000 */
[----:B------:R0:W-:Y:S06]  /*b400*/  STL [R1+0x20], R51 ;  /* 0x0000203301007387 */ /* 0x0001ec0000100800 */
[----:B------:R-:W3:Y:S01]  /*b410*/  MUFU.EX2 R120, R111 ;  /* 0x0000006f00787308 */ /* 0x000ee20000000800 */
[----:B--2---:R-:W-:Y:S01]  /*b420*/  FADD.FTZ R0, R126, R3 ;  /* 0x000000037e007221 */ /* 0x004fe20000010000 */
[----:B------:R-:W-:-:S06]  /*b430*/  FADD.FTZ R8, R38, R9 ;  /* 0x0000000926087221 */ /* 0x000fcc0000010000 */
[----:B------:R-:W-:Y:S01]  /*b440*/  MUFU.EX2 R123, R123 ;  /* 0x0000007b007b7308 */ /* 0x000fe20000000800 */
[----:B------:R-:W-:-:S07]  /*b450*/  ISETP.GE.AND P1, PT, R12, R51, PT ;  /* 0x000000330c00720c */ /* 0x000fce0003f26270 */
[----:B------:R-:W2:Y:S01]  /*b460*/  MUFU.EX2 R59, R59 ;  /* 0x0000003b003b7308 */ /* 0x000ea20000000800 */
[----:B-1----:R-:W-:Y:S01]  /*b470*/  FADD.FTZ R3, R57, R0 ;  /* 0x0000000039037221 */ /* 0x002fe20000010000 */
[----:B------:R-:W-:-:S06]  /*b480*/  FADD.FTZ R9, R121, R8 ;  /* 0x0000000879097221 */ /* 0x000fcc0000010000 */
[----:B------:R-:W1:Y:S08]  /*b490*/  MUFU.EX2 R48, R48 ;  /* 0x0000003000307308 */ /* 0x000e700000000800 */
[----:B------:R-:W4:Y:S01]  /*b4a0*/  MUFU.EX2 R60, R60 ;  /* 0x0000003c003c7308 */ /* 0x000f220000000800 */
[----:B---3--:R-:W-:Y:S01]  /*b4b0*/  FADD.FTZ R0, R120, R3 ;  /* 0x0000000378007221 */ /* 0x008fe20000010000 */
[----:B------:R-:W-:-:S03]  /*b4c0*/  FADD.FTZ R8, R42, R9 ;  /* 0x000000092a087221 */ /* 0x000fc60000010000 */
[----:B--2---:R-:W-:Y:S01]  /*b4d0*/  FADD.FTZ R3, R59, R0 ;  /* 0x000000003b037221 */ /* 0x004fe20000010000 */
[----:B------:R-:W-:Y:S01]  /*b4e0*/  FADD.FTZ R9, R123, R8 ;  /* 0x000000087b097221 */ /* 0x000fe20000010000 */
[----:B------:R-:W-:Y:S02]  /*b4f0*/  F2FP.F16.F32.PACK_AB R149, R66, R149 ;  /* 0x000000954295723e */ /* 0x000fe400000000ff */
[----:B------:R-:W-:Y:S02]  /*b500*/  CS2R R118, SRZ ;  /* 0x0000000000767805 */ /* 0x000fe4000001ff00 */
[----:B------:R-:W-:Y:S01]  /*b510*/  F2FP.F16.F32.PACK_AB R145, R10, R145 ;  /* 0x000000910a91723e */ /* 0x000fe200000000ff */
[----:B-1----:R-:W-:Y:S01]  /*b520*/  FADD.FTZ R3, R48, R3 ;  /* 0x0000000330037221 */ /* 0x002fe20000010000 */
[----:B------:R-:W-:Y:S02]  /*b530*/  F2FP.F16.F32.PACK_AB R141, R26, R141 ;  /* 0x0000008d1a8d723e */ /* 0x000fe400000000ff */
[----:B------:R-:W-:-:S02]  /*b540*/  CS2R R116, SRZ ;  /* 0x0000000000747805 */ /* 0x000fc4000001ff00 */
[----:B------:R-:W-:Y:S02]  /*b550*/  F2FP.F16.F32.PACK_AB R143, R28, R143 ;  /* 0x0000008f1c8f723e */ /* 0x000fe400000000ff */
[----:B------:R-:W-:Y:S02]  /*b560*/  CS2R R114, SRZ ;  /* 0x0000000000727805 */ /* 0x000fe4000001ff00 */
[----:B------:R-:W-:Y:S02]  /*b570*/  F2FP.F16.F32.PACK_AB R137, R44, R137 ;  /* 0x000000892c89723e */ /* 0x000fe400000000ff */
[----:B------:R-:W-:Y:S02]  /*b580*/  CS2R R112, SRZ ;  /* 0x0000000000707805 */ /* 0x000fe4000001ff00 */
[----:B------:R-:W-:Y:S01]  /*b590*/  F2FP.F16.F32.PACK_AB R139, R46, R139 ;  /* 0x0000008b2e8b723e */ /* 0x000fe200000000ff */
[----:B----4-:R-:W-:Y:S01]  /*b5a0*/  FADD.FTZ R0, R60, R9 ;  /* 0x000000093c007221 */ /* 0x010fe20000010000 */
[----:B------:R-:W-:-:S02]  /*b5b0*/  F2FP.F16.F32.PACK_AB R150, R63, R150 ;  /* 0x000000963f96723e */ /* 0x000fc400000000ff */
[----:B------:R-:W-:Y:S02]  /*b5c0*/  CS2R R110, SRZ ;  /* 0x00000000006e7805 */ /* 0x000fe4000001ff00 */
[----:B------:R-:W-:Y:S02]  /*b5d0*/  F2FP.F16.F32.PACK_AB R146, R11, R146 ;  /* 0x000000920b92723e */ /* 0x000fe400000000ff */
[----:B------:R-:W-:Y:S02]  /*b5e0*/  CS2R R108, SRZ ;  /* 0x00000000006c7805 */ /* 0x000fe4000001ff00 */
[----:B------:R-:W-:Y:S02]  /*b5f0*/  F2FP.F16.F32.PACK_AB R140, R13, R140 ;  /* 0x0000008c0d8c723e */ /* 0x000fe400000000ff */
[----:B------:R-:W-:Y:S02]  /*b600*/  CS2R R106, SRZ ;  /* 0x00000000006a7805 */ /* 0x000fe4000001ff00 */
        /* <DEDUP_REMOVED lines=27> */
[----:B------:R-:W-:Y:S01]  /*b7c0*/  F2FP.F16.F32.PACK_AB R123, R60, R123 ;  /* 0x0000007b3c7b723e */ /* 0x000fe200000000ff */
[----:B0-----:R-:W-:Y:S06]  /*b7d0*/  @!P1 BRA `(.L_x_15470) ;  /* 0x0000003000549947 */ /* 0x001fec0003800000 */
[----:B------:R-:W-:Y:S01]  /*b7e0*/  IMAD.MOV.U32 R10, RZ, RZ, R25 ;  /* 0x000000ffff0a7224 */ /* 0x000fe200078e0019 */
[----:B------:R-:W-:Y:S01]  /*b7f0*/  MOV R11, R7 ;  /* 0x00000007000b7202 */ /* 0x000fe20000000f00 */
[----:B------:R-:W-:Y:S02]  /*b800*/  IMAD.MOV.U32 R6, RZ, RZ, R154 ;  /* 0x000000ffff067224 */ /* 0x000fe400078e009a */
[----:B------:R-:W-:Y:S02]  /*b810*/  IMAD.MOV.U32 R13, RZ, RZ, R22 ;  /* 0x000000ffff0d7224 */ /* 0x000fe400078e0016 */
[----:B------:R-:W-:-:S07]  /*b820*/  IMAD.MOV.U32 R119, RZ, RZ, RZ ;  /* 0x000000ffff777224 */ /* 0x000fce00078e00ff */
.L_x_15482:
        /* <DEDUP_REMOVED lines=9> */
.L_x_15472:
        /* <DEDUP_REMOVED lines=8> */
.L_x_15473:
[----:B------:R-:W-:Y:S04]  /*b940*/  BSSY B0, `(.L_x_15471) ;  /* 0x0000004000007945 */ /* 0x000fe80003800000 */
[----:B-1----:R-:W-:Y:S05]  /*b950*/  @P2 BRA `(.L_x_15474) ;  /* 0x0000000000082947 */ /* 0x002fea0003800000 */
[----:B------:R-:W1:Y:S02]  /*b960*/  SYNCS.PHASECHK.TRANS64.TRYWAIT P2, [R7+URZ+0x16830], R8 ;  /* 0x01683008070075a7 */ /* 0x000e64000804017f */
[----:B-1----:R-:W-:Y:S05]  /*b970*/  @!P2 BRA `(.L_x_15475) ;  /* 0x000000f80080a947 */ /* 0x002fea0003800000 */
.L_x_15474:
[----:B------:R-:W-:Y:S05]  /*b980*/  BSYNC B0 ;  /* 0x0000000000007941 */ /* 0x000fea0003800000 */
.L_x_15471:
        /* <DEDUP_REMOVED lines=8> */
[----:B0-----:R-:W-:-:S04]  /*ba10*/  SHF.R.U32.HI R7, RZ, 0x7, R7 ;  /* 0x00000007ff077819 */ /* 0x001fc80000011607 */
[----:B------:R-:W-:Y:S01]  /*ba20*/  IADD3 R7, R7, 0x8, RZ ;  /* 0x0000000807077810 */ /* 0x000fe20007ffe0ff */
[----:B------:R-:W-:Y:S01]  /*ba30*/  IMAD.MOV.U32 R27, RZ, RZ, 0x40000040 ;  /* 0x40000040ff1b7424 */ /* 0x000fe200078e00ff */
[----:B------:R-:W-:Y:S01]  /*ba40*/  R2UR UR8, R4 ;  /* 0x00000000040872ca */ /* 0x000fe200000e0000 */
[----:B------:R-:W-:Y:S01]  /*ba50*/  IMAD.MOV.U32 R25, RZ, RZ, 0x40000040 ;  /* 0x40000040ff197424 */ /* 0x000fe200078e00ff */
[----:B------:R-:W-:Y:S02]  /*ba60*/  R2UR UR9, R5 ;  /* 0x00000000050972ca */ /* 0x000fe400000e0000 */
[----:B------:R-:W-:Y:S02]  /*ba70*/  R2UR UR11, R27 ;  /* 0x000000001b0b72ca */ /* 0x000fe400000e0000 */
[----:B------:R-:W-:Y:S02]  /*ba80*/  R2UR UR15, R25 ;  /* 0x00000000190f72ca */ /* 0x000fe400000e0000 */
[----:B------:R-:W-:Y:S01]  /*ba90*/  R2UR UR23, R27 ;  /* 0x000000001b1772ca */ /* 0x000fe200000e0000 */
[----:B------:R0:W-:Y:S01]  /*baa0*/  BAR.SYNC.DEFER_BLOCKING R7, 0x100 ;  /* 0x000400070000751d */ /* 0x0001e20000010000 */
[----:B--2---:R-:W-:-:S04]  /*bab0*/  IMAD R26, R22, 0x400, R8 ;  /* 0x00000400161a7824 */ /* 0x004fc800078e0208 */
[----:B------:R-:W-:-:S05]  /*bac0*/  VIADD R8, R26, 0x4 ;  /* 0x000000041a087836 */ /* 0x000fca0000000000 */
[----:B------:R-:W-:Y:S02]  /*bad0*/  R2UR UR18, R8 ;  /* 0x00000000081272ca */ /* 0x000fe400000e0000 */
[----:B------:R-:W2:Y:S01]  /*bae0*/  LDL.64 R8, [R1+0x8] ;  /* 0x0000080001087983 */ /* 0x000ea20000100a00 */
[C---:B------:R-:W-:Y:S01]  /*baf0*/  R2UR UR10, R26.reuse ;  /* 0x000000001a0a72ca */ /* 0x040fe200000e0000 */
[C---:B------:R-:W-:Y:S01]  /*bb00*/  VIADD R24, R26.reuse, 0x2 ;  /* 0x000000021a187836 */ /* 0x040fe20000000000 */
[----:B------:R-:W-:-:S04]  /*bb10*/  IADD3 R26, R26, 0x6, RZ ;  /* 0x000000061a1a7810 */ /* 0x000fc80007ffe0ff */
        /* <DEDUP_REMOVED lines=23> */
.L_x_15477:
[----:B------:R-:W-:Y:S01]  /*bc90*/  SHF.L.U32 R6, R6, 0x1f, RZ ;  /* 0x0000001f06067819 */ /* 0x000fe200000006ff */
[----:B------:R-:W-:-:S04]  /*bca0*/  IMAD R7, R13, 0x8, R2 ;  /* 0x000000080d077824 */ /* 0x000fc800078e0202 */
[----:B------:R0:W1:Y:S01]  /*bcb0*/  SYNCS.PHASECHK.TRANS64.TRYWAIT P1, [R7+URZ+0x16850], R6 ;  /* 0x01685006070075a7 */ /* 0x000062000802017f */
[----:B------:R-:W-:Y:S05]  /*bcc0*/  @!P0 BRA `(.L_x_15478) ;  /* 0x0000000000048947 */ /* 0x000fea0003800000 */
[----:B------:R-:W-:Y:S01]  /*bcd0*/  BPT.TRAP 0x1 ;  /* 0x000000040000795c */ /* 0x000fe20000300000 */
.L_x_15478:
[----:B-1----:R-:W-:Y:S05]  /*bce0*/  @P1 BRA `(.L_x_15476) ;  /* 0x0000000000081947 */ /* 0x002fea0003800000 */
[----:B------:R-:W1:Y:S02]  /*bcf0*/  SYNCS.PHASECHK.TRANS64.TRYWAIT P1, [R7+URZ+0x16850], R6 ;  /* 0x01685006070075a7 */ /* 0x000e64000802017f */
[----:B-1----:R-:W-:Y:S05]  /*bd00*/  @!P1 BRA `(.L_x_15479) ;  /* 0x000000f400b09947 */ /* 0x002fea0003800000 */
.L_x_15476:
[----:B01----:R-:W-:Y:S01]  /*bd10*/  IADD3 R6, R2, 0x400, RZ ;  /* 0x0000040002067810 */ /* 0x003fe20007ffe0ff */
[----:B------:R-:W-:Y:S01]  /*bd20*/  IMAD.MOV.U32 R7, RZ, RZ, 0x40000040 ;  /* 0x40000040ff077424 */ /* 0x000fe200078e00ff */
[----:B------:R-:W-:Y:S05]  /*bd30*/  WARPSYNC.ALL ;  /* 0x0000000000007948 */ /* 0x000fea0003800000 */
[----:B------:R-:W-:Y:S01]  /*bd40*/  SHF.R.U32.HI R6, RZ, 0x4, R6 ;  /* 0x00000004ff067819 */ /* 0x000fe20000011606 */
[----:B------:R-:W-:Y:S01]  /*bd50*/  WARPGROUP.ARRIVE ;  /* 0x00000000000079c5 */ /* 0x000fe20000000000 */
[----:B------:R-:W-:Y:S02]  /*bd60*/  R2UR UR7, R7 ;  /* 0x00000000070772ca */ /* 0x000fe400000e0000 */
[----:B------:R-:W-:-:S02]  /*bd70*/  LOP3.LUT R6, R6, 0x3fff, RZ, 0xc0, !PT ;  /* 0x00003fff06067812 */ /* 0x000fc400078ec0ff */
[----:B------:R-:W-:Y:S02]  /*bd80*/  MOV R9, 0x40000040 ;  /* 0x4000004000097802 */ /* 0x000fe40000000f00 */
[----:B------:R-:W-:Y:S01]  /*bd90*/  MOV R7, 0x40000040 ;  /* 0x4000004000077802 */ /* 0x000fe20000000f00 */
[----:B------:R-:W-:-:S04]  /*bda0*/  IMAD R6, R13, 0x400, R6 ;  /* 0x000004000d067824 */ /* 0x000fc800078e0206 */
[C---:B------:R-:W-:Y:S01]  /*bdb0*/  VIADD R8, R6.reuse, 0x80 ;  /* 0x0000008006087836 */ /* 0x040fe20000000000 */
[----:B------:R-:W-:-:S13]  /*bdc0*/  R2UR UR6, R6 ;  /* 0x00000000060672ca */ /* 0x000fda00000e0000 */
[----:B------:R-:W-:Y:S01]  /*bdd0*/  HGMMA.64x64x16.F32 R88, R148, gdesc[UR4].tnspB, R88, gsb0 ;  /* 0x40e0000494587df0 */ /* 0x000fe20008000858 */
[----:B------:R-:W-:Y:S01]  /*bde0*/  R2UR UR6, R8 ;  /* 0x00000000080672ca */ /* 0x000fe200000e0000 */
[----:B------:R-:W-:Y:S01]  /*bdf0*/  VIADD R8, R6, 0x100 ;  /* 0x0000010006087836 */ /* 0x000fe20000000000 */
[----:B------:R-:W-:Y:S01]  /*be00*/  R2UR UR7, R9 ;  /* 0x00000000090772ca */ /* 0x000fe200000e0000 */
[----:B------:R-:W-:Y:S01]  /*be10*/  IMAD.MOV.U32 R9, RZ, RZ, 0x40000040 ;  /* 0x40000040ff097424 */ /* 0x000fe200078e00ff */
[----:B------:R-:W-:Y:S02]  /*be20*/  WARPGROUP.DEPBAR.LE gsb0, 0x0 ;  /* 0x00008000000079c5 */ /* 0x000fe40000010000 */
[----:B------:R-:W-:-:S06]  /*be30*/  WARPGROUP.ARRIVE ;  /* 0x00000000000079c5 */ /* 0x000fcc0000000000 */
[----:B------:R-:W0:Y:S03]  /*be40*/  S2R R150, SR_TID.X ;  /* 0x0000000000967919 */ /* 0x000e260000002100 */
[----:B------:R-:W-:Y:S01]  /*be50*/  HGMMA.64x64x16.F32 R88, R144, gdesc[UR4].tnspB, R88, gsb0 ;  /* 0x40e0000490587df0 */ /* 0x000fe20008000858 */
[----:B------:R-:W-:Y:S01]  /*be60*/  R2UR UR6, R8 ;  /* 0x00000000080672ca */ /* 0x000fe200000e0000 */
[----:B------:R-:W-:Y:S01]  /*be70*/  VIADD R8, R6, 0x180 ;  /* 0x0000018006087836 */ /* 0x000fe20000000000 */
[----:B------:R-:W-:Y:S02]  /*be80*/  R2UR UR7, R9 ;  /* 0x00000000090772ca */ /* 0x000fe400000e0000 */
[----:B------:R-:W-:Y:S02]  /*be90*/  MOV R9, 0x40000040 ;  /* 0x4000004000097802 */ /* 0x000fe40000000f00 */
[----:B0-----:R-:W-:-:S02]  /*bea0*/  SHF.R.U32.HI R151, RZ, 0x7, R150 ;  /* 0x00000007ff977819 */ /* 0x001fc40000011696 */
        /* <DEDUP_REMOVED lines=42> */
.L_x_15480:
[----:B------:R-:W2:Y:S01]  /*c150*/  LDL R9, [R1+0x24] ;  /* 0x0000240001097983 */ /* 0x000ea20000100800 */
[----:B0-----:R-:W0:Y:S03]  /*c160*/  LDC R6, c[0x0][0x448] ;  /* 0x00011200ff067b82 */ /* 0x001e260000000800 */
[----:B------:R-:W2:Y:S04]  /*c170*/  LDL R8, [R1+0x3c] ;  /* 0x00003c0001087983 */ /* 0x000ea80000100800 */
[----:B------:R-:W3:Y:S04]  /*c180*/  LDL R122, [R1+0x38] ;  /* 0x00003800017a7983 */ /* 0x000ee80000100800 */
[----:B------:R-:W4:Y:S04]  /*c190*/  LDL R127, [R1+0x1c] ;  /* 0x00001c00017f7983 */ /* 0x000f280000100800 */
[----:B------:R-:W4:Y:S01]  /*c1a0*/  LDL R123, [R1+0x10] ;  /* 0x00001000017b7983 */ /* 0x000f220000100800 */
[----:B0-----:R-:W-:-:S13]  /*c1b0*/  ISETP.NE.AND P1, PT, R6, 0x1, PT ;  /* 0x000000010600780c */ /* 0x001fda0003f25270 */
[----:B------:R-:W0:Y:S08]  /*c1c0*/  @P1 LDC R7, c[0x0][0x44c] ;  /* 0x00011300ff071b82 */ /* 0x000e300000000800 */
[----:B------:R-:W1:Y:S01]  /*c1d0*/  @P1 LDC R6, c[0x0][0x450] ;  /* 0x00011400ff061b82 */ /* 0x000e620000000800 */
[----:B------:R-:W-:Y:S01]  /*c1e0*/  FMUL.FTZ R137, R51, UR5 ;  /* 0x0000000533897c20 */ /* 0x000fe20008410000 */
[----:B------:R-:W-:Y:S01]  /*c1f0*/  FMUL.FTZ R141, R43, UR5 ;  /* 0x000000052b8d7c20 */ /* 0x000fe20008410000 */
[----:B------:R-:W-:Y:S01]  /*c200*/  FMUL.FTZ R43, R46, UR5 ;  /* 0x000000052e2b7c20 */ /* 0x000fe20008410000 */
[----:B------:R-:W-:-:S02]  /*c210*/  IMAD.MOV.U32 R46, RZ, RZ, -0x80 ;  /* 0xffffff80ff2e7424 */ /* 0x000fc400078e00ff */
[----:B------:R-:W-:Y:S02]  /*c220*/  FMUL.FTZ R148, R24, UR5 ;  /* 0x0000000518947c20 */ /* 0x000fe40008410000 */
[----:B------:R-:W-:Y:S02]  /*c230*/  IMAD R46, R12, R46, 0x1 ;  /* 0x000000010c2e7424 */ /* 0x000fe400078e022e */
[----:B------:R-:W-:Y:S02]  /*c240*/  FMUL.FTZ R144, R32, UR5 ;  /* 0x0000000520907c20 */ /* 0x000fe40008410000 */
        /* <DEDUP_REMOVED lines=8> */
[----:B------:R-:W-:-:S07]  /*c2d0*/  FMUL.FTZ R128, R64, UR5 ;  /* 0x0000000540807c20 */ /* 0x000fce0008410000 */
[----:B------:R-:W5:Y:S01]  /*c2e0*/  MUFU.TANH R136, R136 ;  /* 0x0000008800887308 */ /* 0x000f620000002400 */
[----:B------:R-:W-:Y:S01]  /*c2f0*/  FMUL.FTZ R121, R25, UR5 ;  /* 0x0000000519797c20 */ /* 0x000fe20008410000 */
[----:B------:R-:W-:-:S06]  /*c300*/  FMUL.FTZ R124, R72, UR5 ;  /* 0x00000005487c7c20 */ /* 0x000fcc0008410000 */
[----:B------:R-:W5:Y:S01]  /*c310*/  MUFU.TANH R37, R37 ;  /* 0x0000002500257308 */ /* 0x000f620000002400 */
[----:B------:R-:W-:-:S07]  /*c320*/  FMUL.FTZ R80, R80, UR5 ;  /* 0x0000000550507c20 */ /* 0x000fce0008410000 */
[----:B------:R-:W5:Y:S08]  /*c330*/  MUFU.TANH R128, R128 ;  /* 0x0000008000807308 */ /* 0x000f700000002400 */
[----:B------:R-:W5:Y:S08]  /*c340*/  MUFU.TANH R124, R124 ;  /* 0x0000007c007c7308 */ /* 0x000f700000002400 */
[----:B------:R-:W-:Y:S01]  /*c350*/  MUFU.TANH R121, R121 ;  /* 0x0000007900797308 */ /* 0x000fe20000002400 */
[----:B------:R-:W-:Y:S01]  /*c360*/  FMUL.FTZ R149, R27, UR5 ;  /* 0x000000051b957c20 */ /* 0x000fe20008410000 */
[----:B------:R-:W-:-:S06]  /*c370*/  FMUL.FTZ R27, R33, UR5 ;  /* 0x00000005211b7c20 */ /* 0x000fcc0008410000 */
[----:B------:R-:W-:Y:S01]  /*c380*/  MUFU.TANH R150, R150 ;  /* 0x0000009600967308 */ /* 0x000fe20000002400 */
[----:B------:R-:W-:Y:S01]  /*c390*/  FMUL.FTZ R146, R36, UR5 ;  /* 0x0000000524927c20 */ /* 0x000fe20008410000 */
[----:B------:R-:W-:Y:S01]  /*c3a0*/  FMUL.FTZ R147, R39, UR5 ;  /* 0x0000000527937c20 */ /* 0x000fe20008410000 */
[----:B------:R-:W-:Y:S01]  /*c3b0*/  FMUL.FTZ R40, R53, UR5 ;  /* 0x0000000535287c20 */ /* 0x000fe20008410000 */
[----:B------:R-:W-:-:S04]  /*c3c0*/  FMUL.FTZ R39, R54, UR5 ;  /* 0x0000000536277c20 */ /* 0x000fc80008410000 */
[----:B------:R-:W-:Y:S01]  /*c3d0*/  MUFU.TANH R27, R27 ;  /* 0x0000001b001b7308 */ /* 0x000fe20000002400 */
[----:B------:R-:W-:-:S07]  /*c3e0*/  FMUL.FTZ R138, R52, UR5 ;  /* 0x00000005348a7c20 */ /* 0x000fce0008410000 */
[----:B------:R-:W-:Y:S01]  /*c3f0*/  MUFU.TANH R146, R146 ;  /* 0x0000009200927308 */ /* 0x000fe20000002400 */
[----:B------:R-:W-:-:S07]  /*c400*/  FMUL.FTZ R142, R44, UR5 ;  /* 0x000000052c8e7c20 */ /* 0x000fce0008410000 */
[----:B------:R-:W-:Y:S01]  /*c410*/  MUFU.TANH R28, R28 ;  /* 0x0000001c001c7308 */ /* 0x000fe20000002400 */
[----:B------:R-:W-:Y:S01]  /*c420*/  FMUL.FTZ R44, R45, UR5 ;  /* 0x000000052d2c7c20 */ /* 0x000fe20008410000 */
[----:B------:R-:W-:-:S06]  /*c430*/  FMUL.FTZ R24, R42, UR5 ;  /* 0x000000052a187c20 */ /* 0x000fcc0008410000 */
[----:B------:R-:W-:Y:S01]  /*c440*/  MUFU.TANH R142, R142 ;  /* 0x0000008e008e7308 */ /* 0x000fe20000002400 */
[----:B------:R-:W-:-:S07]  /*c450*/  FMUL.FTZ R42, R49, UR5 ;  /* 0x00000005312a7c20 */ /* 0x000fce0008410000 */
[----:B------:R-:W-:Y:S08]  /*c460*/  MUFU.TANH R44, R44 ;  /* 0x0000002c002c7308 */ /* 0x000ff00000002400 */
[----:B------:R-:W-:Y:S01]  /*c470*/  MUFU.TANH R42, R42 ;  /* 0x0000002a002a7308 */ /* 0x000fe20000002400 */
[----:B------:R-:W-:-:S07]  /*c480*/  FMUL.FTZ R132, R57, UR5 ;  /* 0x0000000539847c20 */ /* 0x000fce0008410000 */
[----:B------:R-:W-:Y:S01]  /*c490*/  MUFU.TANH R138, R138 ;  /* 0x0000008a008a7308 */ /* 0x000fe20000002400 */
[----:B--2---:R-:W-:-:S04]  /*c4a0*/  IMAD.IADD R120, R8, 0x1, R9 ;  /* 0x0000000108787824 */ /* 0x004fc800078e0209 */
[----:B0-----:R-:W-:-:S05]  /*c4b0*/  @P1 IMAD.HI.U32 R7, R120, R7, RZ ;  /* 0x0000000778071227 */ /* 0x001fca00078e00ff */
[----:B-1----:R-:W-:-:S05]  /*c4c0*/  @P1 SHF.R.U32.HI R120, RZ, R6, R7 ;  /* 0x00000006ff781219 */ /* 0x002fca0000011607 */
[----:B------:R-:W0:Y:S01]  /*c4d0*/  SHFL.IDX PT, R51, R120, RZ, 0x1c1f ;  /* 0x001c1fff78337589 */ /* 0x000e2200000e0000 */
[----:B---3--:R-:W-:-:S05]  /*c4e0*/  IMAD R46, R122, -0x2, R46 ;  /* 0xfffffffe7a2e7824 */ /* 0x008fca00078e022e */
[----:B----4-:R-:W-:Y:S01]  /*c4f0*/  IADD3 R46, -R123, R46, R127 ;  /* 0x0000002e7b2e7210 */ /* 0x010fe20007ffe17f */
[----:B------:R1:W2:Y:S03]  /*c500*/  SHFL.IDX PT, R25, R120, 0x1, 0x1c1f ;  /* 0x003c1f0078197f89 */ /* 0x0002a600000e0000 */
[----:B0-----:R-:W-:-:S04]  /*c510*/  IADD3 R51, R46, R51, RZ ;  /* 0x000000332e337210 */ /* 0x001fc80007ffe0ff */
[----:B------:R-:W-:-:S04]  /*c520*/  ISETP.GT.AND P2, PT, R51, RZ, PT ;  /* 0x000000ff3300720c */ /* 0x000fc80003f44270 */
[----:B-----5:R-:W-:Y:S02]  /*c530*/  FSEL R148, R148, -INF , P2 ;  /* 0xff80000094947808 */ /* 0x020fe40001000000 */
[----:B------:R-:W-:-:S04]  /*c540*/  ISETP.GT.AND P2, PT, R51, 0x10, PT ;  /* 0x000000103300780c */ /* 0x000fc80003f44270 */
[----:B------:R-:W-:Y:S02]  /*c550*/  FSEL R144, R144, -INF , P2 ;  /* 0xff80000090907808 */ /* 0x000fe40001000000 */
[----:B------:R-:W-:-:S04]  /*c560*/  ISETP.GT.AND P2, PT, R51, 0x20, PT ;  /* 0x000000203300780c */ /* 0x000fc80003f44270 */
[----:B------:R-:W-:Y:S02]  /*c570*/  FSEL R140, R140, -INF , P2 ;  /* 0xff8000008c8c7808 */ /* 0x000fe40001000000 */
[----:B------:R-:W-:Y:S01]  /*c580*/  ISETP.GT.AND P2, PT, R51, 0x30, PT ;  /* 0x000000303300780c */ /* 0x000fe20003f44270 */
[----:B------:R-:W-:-:S03]  /*c590*/  FMUL.FTZ R6, R26, UR5 ;  /* 0x000000051a067c20 */ /* 0x000fc60008410000 */
[----:B------:R-:W-:Y:S02]  /*c5a0*/  FSEL R136, R136, -INF , P2 ;  /* 0xff80000088887808 */ /* 0x000fe40001000000 */
[----:B------:R-:W-:Y:S01]  /*c5b0*/  ISETP.GT.AND P2, PT, R51, 0x40, PT ;  /* 0x000000403300780c */ /* 0x000fe20003f44270 */
[----:B-1----:R-:W0:Y:S03]  /*c5c0*/  MUFU.TANH R120, R80 ;  /* 0x0000005000787308 */ /* 0x002e260000002400 */
[----:B------:R-:W-:Y:S02]  /*c5d0*/  FSEL R37, R37, -INF , P2 ;  /* 0xff80000025257808 */ /* 0x000fe40001000000 */
[----:B------:R-:W-:-:S03]  /*c5e0*/  ISETP.GT.AND P2, PT, R51, 0x50, PT ;  /* 0x000000503300780c */ /* 0x000fc60003f44270 */
[----:B------:R-:W1:Y:S01]  /*c5f0*/  MUFU.TANH R6, R6 ;  /* 0x0000000600067308 */ /* 0x000e620000002400 */
[----:B------:R-:W-:Y:S01]  /*c600*/  FSEL R128, R128, -INF , P2 ;  /* 0xff80000080807808 */ /* 0x000fe20001000000 */
[----:B------:R-:W-:Y:S01]  /*c610*/  FMUL.FTZ R26, R29, UR5 ;  /* 0x000000051d1a7c20 */ /* 0x000fe20008410000 */
[----:B------:R-:W-:Y:S01]  /*c620*/  ISETP.GT.AND P2, PT, R51, 0x60, PT ;  /* 0x000000603300780c */ /* 0x000fe20003f44270 */
[----:B--2---:R-:W-:-:S03]  /*c630*/  IMAD.IADD R25, R46, 0x1, R25 ;  /* 0x000000012e197824 */ /* 0x004fc600078e0219 */
[----:B------:R-:W-:Y:S01]  /*c640*/  FSEL R124, R124, -INF , P2 ;  /* 0xff8000007c7c7808 */ /* 0x000fe20001000000 */
[----:B------:R-:W2:Y:S01]  /*c650*/  MUFU.TANH R26, R26 ;  /* 0x0000001a001a7308 */ /* 0x000ea20000002400 */
[C---:B------:R-:W-:Y:S02]  /*c660*/  ISETP.GT.AND P2, PT, R51.reuse, 0x70, PT ;  /* 0x000000703300780c */ /* 0x040fe40003f44270 */
[----:B------:R-:W-:Y:S02]  /*c670*/  ISETP.GT.AND P3, PT, R51, 0x1, PT ;  /* 0x000000013300780c */ /* 0x000fe40003f64270 */
[----:B0-----:R-:W-:Y:S02]  /*c680*/  FSEL R120, R120, -INF , P2 ;  /* 0xff80000078787808 */ /* 0x001fe40001000000 */
[----:B------:R-:W-:Y:S02]  /*c690*/  ISETP.GT.AND P2, PT, R25, RZ, PT ;  /* 0x000000ff1900720c */ /* 0x000fe40003f44270 */
[----:B------:R-:W-:-:S02]  /*c6a0*/  ISETP.GT.AND P4, PT, R51, 0x8, PT ;  /* 0x000000083300780c */ /* 0x000fc40003f84270 */
[----:B-1----:R-:W-:Y:S02]  /*c6b0*/  FSEL R53, R6, -INF , P2 ;  /* 0xff80000006357808 */ /* 0x002fe40001000000 */
[----:B------:R-:W-:Y:S02]  /*c6c0*/  FSEL R54, R121, -INF , P3 ;  /* 0xff80000079367808 */ /* 0x000fe40001800000 */
[----:B------:R-:W-:Y:S02]  /*c6d0*/  FMNMX.FTZ R6, R148, R11, !PT ;  /* 0x0000000b94067209 */ /* 0x000fe40007810000 */
[----:B------:R-:W-:Y:S02]  /*c6e0*/  ISETP.GT.AND P1, PT, R51, 0x9, PT ;  /* 0x000000093300780c */ /* 0x000fe40003f24270 */
[----:B------:R-:W-:Y:S02]  /*c6f0*/  FSEL R150, R150, -INF , P4 ;  /* 0xff80000096967808 */ /* 0x000fe40002000000 */
[----:B------:R-:W-:Y:S01]  /*c700*/  FMNMX.FTZ R6, R54, R6, !PT ;  /* 0x0000000636067209 */ /* 0x000fe20007810000 */
[----:B------:R-:W-:Y:S01]  /*c710*/  FMUL.FTZ R7, R30, UR5 ;  /* 0x000000051e077c20 */ /* 0x000fe20008410000 */
[----:B--2---:R-:W-:Y:S01]  /*c720*/  FSEL R52, R26, -INF , P1 ;  /* 0xff8000001a347808 */ /* 0x004fe20000800000 */
[----:B------:R-:W-:Y:S01]  /*c730*/  FMUL.FTZ R30, R41, UR5 ;  /* 0x00000005291e7c20 */ /* 0x000fe20008410000 */
[----:B------:R-:W-:-:S02]  /*c740*/  FMNMX.FTZ R6, R150, R6, !PT ;  /* 0x0000000696067209 */ /* 0x000fc40007810000 */
[C---:B------:R-:W-:Y:S02]  /*c750*/  ISETP.GT.AND P3, PT, R51.reuse, 0x11, PT ;  /* 0x000000113300780c */ /* 0x040fe40003f64270 */
[----:B------:R-:W-:Y:S01]  /*c760*/  FMNMX.FTZ R6, R52, R6, !PT ;  /* 0x0000000634067209 */ /* 0x000fe20007810000 */
[----:B------:R-:W0:Y:S01]  /*c770*/  MUFU.TANH R30, R30 ;  /* 0x0000001e001e7308 */ /* 0x000e220000002400 */
[----:B------:R-:W-:Y:S01]  /*c780*/  FMUL.FTZ R41, R50, UR5 ;  /* 0x0000000532297c20 */ /* 0x000fe20008410000 */
[----:B------:R-:W-:Y:S02]  /*c790*/  ISETP.GT.AND P4, PT, R51, 0x18, PT ;  /* 0x000000183300780c */ /* 0x000fe40003f84270 */
[----:B------:R-:W-:Y:S02]  /*c7a0*/  FSEL R50, R27, -INF , P3 ;  /* 0xff8000001b327808 */ /* 0x000fe40001800000 */
[----:B------:R-:W-:Y:S02]  /*c7b0*/  FMNMX.FTZ R6, R144, R6, !PT ;  /* 0x0000000690067209 */ /* 0x000fe40007810000 */
[----:B------:R-:W-:-:S02]  /*c7c0*/  ISETP.GT.AND P1, PT, R51, 0x19, PT ;  /* 0x000000193300780c */ /* 0x000fc40003f24270 */
[----:B------:R-:W-:Y:S02]  /*c7d0*/  FSEL R146, R146, -INF , P4 ;  /* 0xff80000092927808 */ /* 0x000fe40002000000 */
[----:B------:R-:W-:Y:S02]  /*c7e0*/  FMNMX.FTZ R6, R50, R6, !PT ;  /* 0x0000000632067209 */ /* 0x000fe40007810000 */
[----:B------:R-:W-:Y:S02]  /*c7f0*/  FSEL R48, R28, -INF , P1 ;  /* 0xff8000001c307808 */ /* 0x000fe40000800000 */
[----:B------:R-:W-:Y:S02]  /*c800*/  FMNMX.FTZ R6, R146, R6, !PT ;  /* 0x0000000692067209 */ /* 0x000fe40007810000 */
[----:B------:R-:W-:Y:S02]  /*c810*/  ISETP.GT.AND P3, PT, R51, 0x21, PT ;  /* 0x000000213300780c */ /* 0x000fe40003f64270 */
[----:B------:R-:W-:-:S02]  /*c820*/  FMNMX.FTZ R6, R48, R6, !PT ;  /* 0x0000000630067209 */ /* 0x000fc40007810000 */
[C---:B------:R-:W-:Y:S02]  /*c830*/  ISETP.GT.AND P4, PT, R51.reuse, 0x28, PT ;  /* 0x000000283300780c */ /* 0x040fe40003f84270 */
[----:B0-----:R-:W-:Y:S02]  /*c840*/  FSEL R46, R30, -INF , P3 ;  /* 0xff8000001e2e7808 */ /* 0x001fe40001800000 */
[----:B------:R-:W-:Y:S02]  /*c850*/  FMNMX.FTZ R6, R140, R6, !PT ;  /* 0x000000068c067209 */ /* 0x000fe40007810000 */
[----:B------:R-:W-:Y:S02]  /*c860*/  ISETP.GT.AND P1, PT, R51, 0x29, PT ;  /* 0x000000293300780c */ /* 0x000fe40003f24270 */
[----:B------:R-:W-:Y:S02]  /*c870*/  FSEL R142, R142, -INF , P4 ;  /* 0xff8000008e8e7808 */ /* 0x000fe40002000000 */
[----:B------:R-:W-:Y:S01]  /*c880*/  FMNMX.FTZ R6, R46, R6, !PT ;  /* 0x000000062e067209 */ /* 0x000fe20007810000 */
[----:B------:R-:W0:Y:S01]  /*c890*/  MUFU.TANH R40, R40 ;  /* 0x0000002800287308 */ /* 0x000e220000002400 */
[----:B------:R-:W-:-:S02]  /*c8a0*/  FSEL R44, R44, -INF , P1 ;  /* 0xff8000002c2c7808 */ /* 0x000fc40000800000 */
[----:B------:R-:W-:Y:S01]  /*c8b0*/  FMNMX.FTZ R6, R142, R6, !PT ;  /* 0x000000068e067209 */ /* 0x000fe20007810000 */
[----:B------:R-:W-:Y:S01]  /*c8c0*/  FMUL.FTZ R134, R60, UR5 ;  /* 0x000000053c867c20 */ /* 0x000fe20008410000 */
[C---:B------:R-:W-:Y:S02]  /*c8d0*/  ISETP.GT.AND P3, PT, R51.reuse, 0x31, PT ;  /* 0x000000313300780c */ /* 0x040fe40003f64270 */
[----:B------:R-:W-:Y:S01]  /*c8e0*/  FMNMX.FTZ R6, R44, R6, !PT ;  /* 0x000000062c067209 */ /* 0x000fe20007810000 */
[----:B------:R-:W1:Y:S01]  /*c8f0*/  MUFU.TANH R132, R132 ;  /* 0x0000008400847308 */ /* 0x000e620000002400 */
[----:B------:R-:W-:Y:S01]  /*c900*/  ISETP.GT.AND P4, PT, R51, 0x38, PT ;  /* 0x000000383300780c */ /* 0x000fe20003f84270 */
[----:B------:R-:W-:Y:S01]  /*c910*/  FMUL.FTZ R36, R61, UR5 ;  /* 0x000000053d247c20 */ /* 0x000fe20008410000 */
[----:B------:R-:W-:Y:S02]  /*c920*/  FSEL R42, R42, -INF , P3 ;  /* 0xff8000002a2a7808 */ /* 0x000fe40001800000 */
[----:B------:R-:W-:-:S02]  /*c930*/  FMNMX.FTZ R6, R136, R6, !PT ;  /* 0x0000000688067209 */ /* 0x000fc40007810000 */
[----:B------:R-:W-:Y:S01]  /*c940*/  ISETP.GT.AND P1, PT, R51, 0x39, PT ;  /* 0x000000393300780c */ /* 0x000fe20003f24270 */
[----:B------:R-:W2:Y:S01]  /*c950*/  MUFU.TANH R134, R134 ;  /* 0x0000008600867308 */ /* 0x000ea20000002400 */
[----:B------:R-:W-:Y:S02]  /*c960*/  FSEL R138, R138, -INF , P4 ;  /* 0xff8000008a8a7808 */ /* 0x000fe40002000000 */
[----:B------:R-:W-:Y:S01]  /*c970*/  FMNMX.FTZ R6, R42, R6, !PT ;  /* 0x000000062a067209 */ /* 0x000fe20007810000 */
[----:B------:R-:W-:Y:S01]  /*c980*/  FMUL.FTZ R8, R34, UR5 ;  /* 0x0000000522087c20 */ /* 0x000fe20008410000 */
[----:B0-----:R-:W-:Y:S01]  /*c990*/  FSEL R40, R40, -INF , P1 ;  /* 0xff80000028287808 */ /* 0x001fe20000800000 */
[----:B------:R-:W-:Y:S01]  /*c9a0*/  FMUL.FTZ R34, R65, UR5 ;  /* 0x0000000541227c20 */ /* 0x000fe20008410000 */
[----:B------:R-:W-:Y:S01]  /*c9b0*/  FMNMX.FTZ R6, R138, R6, !PT ;  /* 0x000000068a067209 */ /* 0x000fe20007810000 */
[----:B------:R-:W0:Y:S01]  /*c9c0*/  MUFU.TANH R36, R36 ;  /* 0x0000002400247308 */ /* 0x000e220000002400 */
[----:B------:R-:W-:Y:S01]  /*c9d0*/  ISETP.GT.AND P3, PT, R51, 0x41, PT ;  /* 0x000000413300780c */ /* 0x000fe20003f64270 */
[----:B------:R-:W-:Y:S01]  /*c9e0*/  FMUL.FTZ R130, R68, UR5 ;  /* 0x0000000544827c20 */ /* 0x000fe20008410000 */
[----:B------:R-:W-:Y:S01]  /*c9f0*/  FMNMX.FTZ R6, R40, R6, !PT ;  /* 0x0000000628067209 */ /* 0x000fe20007810000 */
[----:B------:R-:W-:Y:S01]  /*ca00*/  FMUL.FTZ R32, R69, UR5 ;  /* 0x0000000545207c20 */ /* 0x000fe20008410000 */
[----:B------:R-:W-:-:S02]  /*ca10*/  ISETP.GT.AND P4, PT, R51, 0x48, PT ;  /* 0x000000483300780c */ /* 0x000fc40003f84270 */
[----:B-1----:R-:W-:Y:S01]  /*ca20*/  FSEL R132, R132, -INF , P3 ;  /* 0xff80000084847808 */ /* 0x002fe20001800000 */
[----:B------:R-:W1:Y:S01]  /*ca30*/  MUFU.TANH R34, R34 ;  /* 0x0000002200227308 */ /* 0x000e620000002400 */
[----:B------:R-:W-:Y:S02]  /*ca40*/  FMNMX.FTZ R6, R37, R6, !PT ;  /* 0x0000000625067209 */ /* 0x000fe40007810000 */
[----:B------:R-:W-:Y:S02]  /*ca50*/  ISETP.GT.AND P1, PT, R51, 0x49, PT ;  /* 0x000000493300780c */ /* 0x000fe40003f24270 */
[----:B--2---:R-:W-:Y:S02]  /*ca60*/  FSEL R134, R134, -INF , P4 ;  /* 0xff80000086867808 */ /* 0x004fe40002000000 */
[----:B------:R-:W-:Y:S01]  /*ca70*/  FMNMX.FTZ R6, R132, R6, !PT ;  /* 0x0000000684067209 */ /* 0x000fe20007810000 */
[----:B------:R-:W2:Y:S01]  /*ca80*/  MUFU.TANH R130, R130 ;  /* 0x0000008200827308 */ /* 0x000ea20000002400 */
[----:B0-----:R-:W-:Y:S01]  /*ca90*/  FSEL R36, R36, -INF , P1 ;  /* 0xff80000024247808 */ /* 0x001fe20000800000 */
[----:B------:R-:W-:Y:S01]  /*caa0*/  FMUL.FTZ R45, R73, UR5 ;  /* 0x00000005492d7c20 */ /* 0x000fe20008410000 */
[----:B------:R-:W-:-:S05]  /*cab0*/  FMNMX.FTZ R6, R134, R6, !PT ;  /* 0x0000000686067209 */ /* 0x000fca0007810000 */
[----:B------:R-:W0:Y:S01]  /*cac0*/  MUFU.TANH R32, R32 ;  /* 0x0000002000207308 */ /* 0x000e220000002400 */
[----:B------:R-:W-:Y:S01]  /*cad0*/  ISETP.GT.AND P3, PT, R51, 0x51, PT ;  /* 0x000000513300780c */ /* 0x000fe20003f64270 */
[----:B------:R-:W-:Y:S01]  /*cae0*/  FMUL.FTZ R126, R76, UR5 ;  /* 0x000000054c7e7c20 */ /* 0x000fe20008410000 */
[----:B------:R-:W-:Y:S01]  /*caf0*/  FMNMX.FTZ R6, R36, R6, !PT ;  /* 0x0000000624067209 */ /* 0x000fe20007810000 */
[----:B------:R-:W-:Y:S01]  /*cb00*/  FMUL.FTZ R143, R47, UR5 ;  /* 0x000000052f8f7c20 */ /* 0x000fe20008410000 */
[----:B------:R-:W-:Y:S01]  /*cb10*/  ISETP.GT.AND P4, PT, R51, 0x58, PT ;  /* 0x000000583300780c */ /* 0x000fe20003f84270 */
[----:B------:R-:W-:Y:S01]  /*cb20*/  FMUL.FTZ R47, R77, UR5 ;  /* 0x000000054d2f7c20 */ /* 0x000fe20008410000 */
[----:B-1----:R-:W-:Y:S01]  /*cb30*/  FSEL R34, R34, -INF , P3 ;  /* 0xff80000022227808 */ /* 0x002fe20001800000 */
[----:B------:R-:W1:Y:S01]  /*cb40*/  MUFU.TANH R45, R45 ;  /* 0x0000002d002d7308 */ /* 0x000e620000002400 */
[----:B------:R-:W-:Y:S02]  /*cb50*/  FMNMX.FTZ R6, R128, R6, !PT ;  /* 0x0000000680067209 */ /* 0x000fe40007810000 */
[----:B------:R-:W-:-:S02]  /*cb60*/  ISETP.GT.AND P1, PT, R51, 0x59, PT ;  /* 0x000000593300780c */ /* 0x000fc40003f24270 */
        /* <DEDUP_REMOVED lines=30> */
[----:B------:R-:W-:Y:S02]  /*cd50*/  FMNMX.FTZ R6, R26, R6, !PT ;  /* 0x000000061a067209 */ /* 0x000fe40007810000 */
[----:B0-----:R-:W-:Y:S02]  /*cd60*/  FSEL R56, R56, -INF , P1 ;  /* 0xff80000038387808 */ /* 0x001fe40000800000 */
[----:B------:R-:W-:Y:S02]  /*cd70*/  FMNMX.FTZ R6, R122, R6, !PT ;  /* 0x000000067a067209 */ /* 0x000fe40007810000 */
[----:B------:R-:W-:Y:S02]  /*cd80*/  ISETP.GT.AND P4, PT, R25, 0x8, PT ;  /* 0x000000081900780c */ /* 0x000fe40003f84270 */
[----:B------:R-:W-:-:S02]  /*cd90*/  FMNMX.FTZ R6, R56, R6, !PT ;  /* 0x0000000638067209 */ /* 0x000fc40007810000 */
[----:B-1----:R-:W-:-:S03]  /*cda0*/  FSEL R51, R7, -INF , P4 ;  /* 0xff80000007337808 */ /* 0x002fc60002000000 */
[----:B------:R-:W0:Y:S01]  /*cdb0*/  SHFL.BFLY PT, R7, R6, 0x2, 0x1f ;  /* 0x0c401f0006077f89 */ /* 0x000e2200000e0000 */
[----:B------:R-:W1:Y:S08]  /*cdc0*/  MUFU.TANH R8, R8 ;  /* 0x0000000800087308 */ /* 0x000e700000002400 */
[----:B------:R-:W2:Y:S01]  /*cdd0*/  MUFU.TANH R24, R24 ;  /* 0x0000001800187308 */ /* 0x000ea20000002400 */
[----:B------:R-:W-:-:S04]  /*cde0*/  ISETP.GT.AND P2, PT, R25, 0x10, PT ;  /* 0x000000101900780c */ /* 0x000fc80003f44270 */
[----:B-1----:R-:W-:Y:S02]  /*cdf0*/  FSEL R49, R8, -INF , P2 ;  /* 0xff80000008317808 */ /* 0x002fe40001000000 */
[----:B0-----:R-:W-:Y:S02]  /*ce00*/  FMNMX.FTZ R7, R6, R7, !PT ;  /* 0x0000000706077209 */ /* 0x001fe40007810000 */
[----:B------:R-:W-:-:S03]  /*ce10*/  ISETP.GT.AND P2, PT, R25, 0x20, PT ;  /* 0x000000201900780c */ /* 0x000fc60003f44270 */
[----:B------:R-:W0:Y:S01]  /*ce20*/  SHFL.BFLY PT, R6, R7, 0x1, 0x1f ;  /* 0x0c201f0007067f89 */ /* 0x000e2200000e0000 */
[----:B--2---:R-:W-:Y:S02]  /*ce30*/  FSEL R45, R24, -INF , P2 ;  /* 0xff800000182d7808 */ /* 0x004fe40001000000 */
[----:B------:R-:W1:Y:S01]  /*ce40*/  LDC R24, c[0x0][0x988] ;  /* 0x00026200ff187b82 */ /* 0x000e620000000800 */
[----:B------:R-:W2:Y:S01]  /*ce50*/  MUFU.TANH R149, R149 ;  /* 0x0000009500957308 */ /* 0x000ea20000002400 */
[----:B------:R-:W-:Y:S01]  /*ce60*/  FMUL.FTZ R151, R31, UR5 ;  /* 0x000000051f977c20 */ /* 0x000fe20008410000 */
[----:B------:R-:W-:Y:S01]  /*ce70*/  FMUL.FTZ R145, R35, UR5 ;  /* 0x0000000523917c20 */ /* 0x000fe20008410000 */
[----:B------:R-:W-:-:S05]  /*ce80*/  ISETP.GT.AND P3, PT, R25, 0x1, PT ;  /* 0x000000011900780c */ /* 0x000fca0003f64270 */
[----:B------:R-:W3:Y:S01]  /*ce90*/  MUFU.TANH R151, R151 ;  /* 0x0000009700977308 */ /* 0x000ee20000002400 */
[----:B0-----:R-:W-:-:S04]  /*cea0*/  FMNMX.FTZ R7, R7, R6, !PT ;  /* 0x0000000607077209 */ /* 0x001fc80007810000 */
[C---:B------:R-:W-:Y:S01]  /*ceb0*/  FSETP.NEU.FTZ.AND P6, PT, R7.reuse, -INF , PT ;  /* 0xff8000000700780b */ /* 0x040fe20003fdd000 */
[----:B-1----:R-:W-:Y:S01]  /*cec0*/  FMUL.FTZ R8, R7, R24 ;  /* 0x0000001807087220 */ /* 0x002fe20000410000 */
[----:B------:R-:W-:-:S04]  /*ced0*/  FMUL.FTZ R9, R38, UR5 ;  /* 0x0000000526097c20 */ /* 0x000fc80008410000 */
[----:B------:R-:W-:Y:S01]  /*cee0*/  FSEL R8, R8, RZ, P6 ;  /* 0x000000ff08087208 */ /* 0x000fe20003000000 */
[----:B------:R-:W0:Y:S01]  /*cef0*/  MUFU.TANH R145, R145 ;  /* 0x0000009100917308 */ /* 0x000e220000002400 */
[----:B--2---:R-:W-:-:S03]  /*cf00*/  FSEL R149, R149, -INF , P3 ;  /* 0xff80000095957808 */ /* 0x004fc60001800000 */
        /* <DEDUP_REMOVED lines=32> */
[----:B------:R-:W-:Y:S01]  /*d110*/  FMNMX.FTZ R8, R53, R10, !PT ;  /* 0x0000000a35087209 */ /* 0x000fe20007810000 */
[----:B------:R-:W1:Y:S01]  /*d120*/  MUFU.TANH R9, R9 ;  /* 0x0000000900097308 */ /* 0x000e620000002400 */
[----:B------:R-:W-:-:S02]  /*d130*/  ISETP.GT.AND P1, PT, R25, 0x9, PT ;  /* 0x000000091900780c */ /* 0x000fc40003f24270 */
[----:B------:R-:W-:Y:S02]  /*d140*/  FMNMX.FTZ R8, R149, R8, !PT ;  /* 0x0000000895087209 */ /* 0x000fe40007810000 */
[----:B---3--:R-:W-:Y:S02]  /*d150*/  FSEL R151, R151, -INF , P1 ;  /* 0xff80000097977808 */ /* 0x008fe40000800000 */
[----:B------:R-:W-:Y:S01]  /*d160*/  FMNMX.FTZ R8, R51, R8, !PT ;  /* 0x0000000833087209 */ /* 0x000fe20007810000 */
[----:B------:R-:W2:Y:S01]  /*d170*/  MUFU.TANH R147, R147 ;  /* 0x0000009300937308 */ /* 0x000ea20000002400 */
[----:B------:R-:W-:Y:S02]  /*d180*/  ISETP.GT.AND P3, PT, R25, 0x11, PT ;  /* 0x000000111900780c */ /* 0x000fe40003f64270 */
[----:B------:R-:W-:Y:S02]  /*d190*/  FMNMX.FTZ R8, R151, R8, !PT ;  /* 0x0000000897087209 */ /* 0x000fe40007810000 */
[----:B------:R-:W-:-:S02]  /*d1a0*/  ISETP.GT.AND P4, PT, R25, 0x18, PT ;  /* 0x000000181900780c */ /* 0x000fc40003f84270 */
[----:B0-----:R-:W-:Y:S01]  /*d1b0*/  FSEL R145, R145, -INF , P3 ;  /* 0xff80000091917808 */ /* 0x001fe20001800000 */
[----:B------:R-:W0:Y:S01]  /*d1c0*/  MUFU.TANH R141, R141 ;  /* 0x0000008d008d7308 */ /* 0x000e220000002400 */
[----:B------:R-:W-:Y:S02]  /*d1d0*/  FMNMX.FTZ R8, R49, R8, !PT ;  /* 0x0000000831087209 */ /* 0x000fe40007810000 */
[----:B------:R-:W-:Y:S02]  /*d1e0*/  ISETP.GT.AND P1, PT, R25, 0x19, PT ;  /* 0x000000191900780c */ /* 0x000fe40003f24270 */
[----:B-1----:R-:W-:Y:S02]  /*d1f0*/  FSEL R47, R9, -INF , P4 ;  /* 0xff800000092f7808 */ /* 0x002fe40002000000 */
[----:B------:R-:W-:Y:S01]  /*d200*/  FMNMX.FTZ R8, R145, R8, !PT ;  /* 0x0000000891087209 */ /* 0x000fe20007810000 */
[----:B------:R-:W1:Y:S01]  /*d210*/  MUFU.TANH R43, R43 ;  /* 0x0000002b002b7308 */ /* 0x000e620000002400 */
[----:B--2---:R-:W-:-:S02]  /*d220*/  FSEL R147, R147, -INF , P1 ;  /* 0xff80000093937808 */ /* 0x004fc40000800000 */
[----:B------:R-:W-:-:S05]  /*d230*/  FMNMX.FTZ R8, R47, R8, !PT ;  /* 0x000000082f087209 */ /* 0x000fca0007810000 */
[----:B------:R-:W2:Y:S01]  /*d240*/  MUFU.TANH R143, R143 ;  /* 0x0000008f008f7308 */ /* 0x000ea20000002400 */
[----:B------:R-:W-:Y:S02]  /*d250*/  ISETP.GT.AND P3, PT, R25, 0x21, PT ;  /* 0x000000211900780c */ /* 0x000fe40003f64270 */
[----:B------:R-:W-:-:S05]  /*d260*/  FMNMX.FTZ R8, R147, R8, !PT ;  /* 0x0000000893087209 */ /* 0x000fca0007810000 */
[----:B------:R-:W3:Y:S01]  /*d270*/  MUFU.TANH R41, R41 ;  /* 0x0000002900297308 */ /* 0x000ee20000002400 */
        /* <DEDUP_REMOVED lines=12> */
[----:B--2---:R-:W-:Y:S02]  /*d340*/  FSEL R143, R143, -INF , P1 ;  /* 0xff8000008f8f7808 */ /* 0x004fe40000800000 */
[----:B------:R-:W-:-:S03]  /*d350*/  FMNMX.FTZ R8, R43, R8, !PT ;  /* 0x000000082b087209 */ /* 0x000fc60007810000 */
[----:B------:R-:W2:Y:S01]  /*d360*/  MUFU.TANH R139, R139 ;  /* 0x0000008b008b7308 */ /* 0x000ea20000002400 */
[----:B------:R-:W-:Y:S01]  /*d370*/  ISETP.GT.AND P3, PT, R25, 0x31, PT ;  /* 0x000000311900780c */ /* 0x000fe20003f64270 */
[----:B------:R-:W-:Y:S01]  /*d380*/  FMUL.FTZ R35, R62, UR5 ;  /* 0x000000053e237c20 */ /* 0x000fe20008410000 */
[----:B---3--:R-:W-:Y:S02]  /*d390*/  FSEL R41, R41, -INF , P2 ;  /* 0xff80000029297808 */ /* 0x008fe40001000000 */
[----:B------:R-:W-:-:S03]  /*d3a0*/  FMNMX.FTZ R8, R143, R8, !PT ;  /* 0x000000088f087209 */ /* 0x000fc60007810000 */
        /* <DEDUP_REMOVED lines=36> */
[----:B------:R-:W-:Y:S02]  /*d5f0*/  ISETP.GT.AND P3, PT, R25, 0x51, PT ;  /* 0x000000511900780c */ /* 0x000fe40003f64270 */
[----:B---3--:R-:W-:Y:S02]  /*d600*/  FSEL R33, R33, -INF , P2 ;  /* 0xff80000021217808 */ /* 0x008fe40001000000 */
[----:B------:R-:W-:-:S03]  /*d610*/  FMNMX.FTZ R8, R135, R8, !PT ;  /* 0x0000000887087209 */ /* 0x000fc60007810000 */
[----:B------:R-:W3:Y:S01]  /*d620*/  MUFU.TANH R29, R29 ;  /* 0x0000001d001d7308 */ /* 0x000ee20000002400 */
[----:B------:R-:W-:Y:S01]  /*d630*/  FMUL.FTZ R78, R78, UR5 ;  /* 0x000000054e4e7c20 */ /* 0x000fe20008410000 */
[----:B------:R-:W-:Y:S01]  /*d640*/  ISETP.GT.AND P4, PT, R25, 0x58, PT ;  /* 0x000000581900780c */ /* 0x000fe20003f84270 */
[----:B------:R-:W-:Y:S01]  /*d650*/  FMUL.FTZ R79, R79, UR5 ;  /* 0x000000054f4f7c20 */ /* 0x000fe20008410000 */
[----:B0-----:R-:W-:Y:S02]  /*d660*/  FSEL R129, R129, -INF , P3 ;  /* 0xff80000081817808 */ /* 0x001fe40001800000 */
[----:B------:R-:W-:Y:S02]  /*d670*/  FMNMX.FTZ R8, R33, R8, !PT ;  /* 0x0000000821087209 */ /* 0x000fe40007810000 */
[----:B------:R-:W0:Y:S01]  /*d680*/  MUFU.TANH R125, R125 ;  /* 0x0000007d007d7308 */ /* 0x000e220000002400 */
[----:B------:R-:W-:Y:S01]  /*d690*/  FSEL R6, R7, RZ, P6 ;  /* 0x000000ff07067208 */ /* 0x000fe20003000000 */
[----:B------:R-:W-:Y:S01]  /*d6a0*/  FMUL.FTZ R121, R82, UR5 ;  /* 0x0000000552797c20 */ /* 0x000fe20008410000 */
[----:B------:R-:W-:-:S02]  /*d6b0*/  ISETP.GT.AND P1, PT, R25, 0x59, PT ;  /* 0x000000591900780c */ /* 0x000fc40003f24270 */
[----:B-1----:R-:W-:Y:S02]  /*d6c0*/  FSEL R31, R31, -INF , P4 ;  /* 0xff8000001f1f7808 */ /* 0x002fe40002000000 */
[----:B------:R-:W-:Y:S01]  /*d6d0*/  FMNMX.FTZ R8, R129, R8, !PT ;  /* 0x0000000881087209 */ /* 0x000fe20007810000 */
[----:B------:R-:W1:Y:S01]  /*d6e0*/  MUFU.TANH R27, R78 ;  /* 0x0000004e001b7308 */ /* 0x000e620000002400 */
[----:B------:R-:W-:Y:S01]  /*d6f0*/  ISETP.GT.AND P2, PT, R25, 0x60, PT ;  /* 0x000000601900780c */ /* 0x000fe20003f44270 */
[----:B------:R-:W-:Y:S01]  /*d700*/  FADD.FTZ R6, -R6, R11 ;  /* 0x0000000b06067221 */ /* 0x000fe20000010100 */
[----:B--2---:R-:W-:Y:S01]  /*d710*/  FSEL R131, R131, -INF , P1 ;  /* 0xff80000083837808 */ /* 0x004fe20000800000 */
[----:B------:R-:W-:Y:S01]  /*d720*/  FMUL.FTZ R11, R83, UR5 ;  /* 0x00000005530b7c20 */ /* 0x000fe20008410000 */
        /* <DEDUP_REMOVED lines=12> */
[----:B------:R-:W-:Y:S02]  /*d7f0*/  ISETP.GT.AND P1, PT, R25, 0x69, PT ;  /* 0x000000691900780c */ /* 0x000fe40003f24270 */
[----:B-1----:R-:W-:Y:S02]  /*d800*/  FSEL R27, R27, -INF , P4 ;  /* 0xff8000001b1b7808 */ /* 0x002fe40002000000 */
[----:B------:R-:W-:-:S03]  /*d810*/  FMNMX.FTZ R8, R125, R8, !PT ;  /* 0x000000087d087209 */ /* 0x000fc60007810000 */
[----:B------:R-:W1:Y:S01]  /*d820*/  MUFU.TANH R123, R123 ;  /* 0x0000007b007b7308 */ /* 0x000e620000002400 */
[----:B------:R-:W-:Y:S02]  /*d830*/  ISETP.GT.AND P2, PT, R25, 0x70, PT ;  /* 0x000000701900780c */ /* 0x000fe40003f44270 */
[----:B--2---:R-:W-:Y:S02]  /*d840*/  FSEL R127, R79, -INF , P1 ;  /* 0xff8000004f7f7808 */ /* 0x004fe40000800000 */
[----:B------:R-:W-:-:S03]  /*d850*/  FMNMX.FTZ R8, R27, R8, !PT ;  /* 0x000000081b087209 */ /* 0x000fc60007810000 */
[----:B------:R-:W2:Y:S01]  /*d860*/  MUFU.TANH R9, R9 ;  /* 0x0000000900097308 */ /* 0x000ea20000002400 */
[----:B------:R-:W-:Y:S02]  /*d870*/  ISETP.GT.AND P3, PT, R25, 0x71, PT ;  /* 0x000000711900780c */ /* 0x000fe40003f64270 */
[----:B---3--:R-:W-:Y:S02]  /*d880*/  FSEL R121, R121, -INF , P2 ;  /* 0xff80000079797808 */ /* 0x008fe40001000000 */
[----:B------:R-:W-:Y:S02]  /*d890*/  FMNMX.FTZ R8, R127, R8, !PT ;  /* 0x000000087f087209 */ /* 0x000fe40007810000 */
[----:B------:R-:W-:Y:S02]  /*d8a0*/  ISETP.GT.AND P4, PT, R25, 0x78, PT ;  /* 0x000000781900780c */ /* 0x000fe40003f84270 */
[----:B0-----:R-:W-:Y:S02]  /*d8b0*/  FSEL R11, R11, -INF , P3 ;  /* 0xff8000000b0b7808 */ /* 0x001fe40001800000 */
[----:B------:R-:W-:-:S02]  /*d8c0*/  FMNMX.FTZ R8, R121, R8, !PT ;  /* 0x0000000879087209 */ /* 0x000fc40007810000 */
        /* <DEDUP_REMOVED lines=8> */
[----:B------:R-:W0:Y:S01]  /*d950*/  SHFL.BFLY PT, R8, R25, 0x1, 0x1f ;  /* 0x0c201f0019087f89 */ /* 0x000e2200000e0000 */
[----:B------:R-:W1:Y:S01]  /*d960*/  S2R R57, SR_CgaCtaId ;  /* 0x0000000000397919 */ /* 0x000e620000008800 */
[----:B------:R-:W-:Y:S01]  /*d970*/  FMUL.FTZ R6, R6, R24 ;  /* 0x0000001806067220 */ /* 0x000fe20000410000 */
[----:B0-----:R-:W-:-:S04]  /*d980*/  FMNMX.FTZ R25, R25, R8, !PT ;  /* 0x0000000819197209 */ /* 0x001fc80007810000 */
[C---:B------:R-:W-:Y:S01]  /*d990*/  FSETP.NEU.FTZ.AND P1, PT, R25.reuse, -INF , PT ;  /* 0xff8000001900780b */ /* 0x040fe20003f3d000 */
[----:B------:R-:W-:-:S03]  /*d9a0*/  FMUL.FTZ R55, R25, R24 ;  /* 0x0000001819377220 */ /* 0x000fc60000410000 */
[----:B------:R-:W-:Y:S02]  /*d9b0*/  FSEL R8, R25, RZ, P1 ;  /* 0x000000ff19087208 */ /* 0x000fe40000800000 */
[----:B------:R-:W-:-:S03]  /*d9c0*/  FSEL R55, R55, RZ, P1 ;  /* 0x000000ff37377208 */ /* 0x000fc60000800000 */
[----:B------:R-:W-:Y:S02]  /*d9d0*/  FADD.FTZ R8, -R8, R10 ;  /* 0x0000000a08087221 */ /* 0x000fe40000010100 */
[-CC-:B------:R-:W-:Y:S02]  /*d9e0*/  FFMA.FTZ R53, R53, R24.reuse, -R55.reuse ;  /* 0x0000001835357223 */ /* 0x180fe40000010837 */
[-C--:B------:R-:W-:Y:S01]  /*d9f0*/  FMUL.FTZ R8, R8, R24.reuse ;  /* 0x0000001808087220 */ /* 0x080fe20000410000 */
[-CC-:B------:R-:W-:Y:S01]  /*da00*/  FFMA.FTZ R149, R149, R24.reuse, -R55.reuse ;  /* 0x0000001895957223 */ /* 0x180fe20000010837 */
[----:B------:R-:W-:Y:S01]  /*da10*/  MUFU.EX2 R148, R148 ;  /* 0x0000009400947308 */ /* 0x000fe20000000800 */
[----:B------:R-:W-:-:S07]  /*da20*/  FFMA.FTZ R51, R51, R24, -R55 ;  /* 0x0000001833337223 */ /* 0x000fce0000010837 */
[----:B------:R-:W0:Y:S01]  /*da30*/  MUFU.EX2 R6, R6 ;  /* 0x0000000600067308 */ /* 0x000e220000000800 */
[-CC-:B------:R-:W-:Y:S01]  /*da40*/  FFMA.FTZ R151, R151, R24.reuse, -R55.reuse ;  /* 0x0000001897977223 */ /* 0x180fe20000010837 */
[----:B------:R-:W-:-:S06]  /*da50*/  FFMA.FTZ R49, R49, R24, -R55 ;  /* 0x0000001831317223 */ /* 0x000fcc0000010837 */
[----:B------:R-:W-:Y:S01]  /*da60*/  MUFU.EX2 R53, R53 ;  /* 0x0000003500357308 */ /* 0x000fe20000000800 */
[-CC-:B------:R-:W-:Y:S01]  /*da70*/  FFMA.FTZ R145, R145, R24.reuse, -R55.reuse ;  /* 0x0000001891917223 */ /* 0x180fe20000010837 */
[----:B------:R-:W-:-:S06]  /*da80*/  FFMA.FTZ R47, R47, R24, -R55 ;  /* 0x000000182f2f7223 */ /* 0x000fcc0000010837 */
[----:B------:R-:W2:Y:S01]  /*da90*/  MUFU.EX2 R8, R8 ;  /* 0x0000000800087308 */ /* 0x000ea20000000800 */
[-CC-:B------:R-:W-:Y:S01]  /*daa0*/  FFMA.FTZ R147, R147, R24.reuse, -R55.reuse ;  /* 0x0000001893937223 */ /* 0x180fe20000010837 */
[-CC-:B------:R-:W-:Y:S01]  /*dab0*/  FFMA.FTZ R45, R45, R24.reuse, -R55.reuse ;  /* 0x000000182d2d7223 */ /* 0x180fe20000010837 */
[-CC-:B------:R-:W-:Y:S01]  /*dac0*/  FFMA.FTZ R141, R141, R24.reuse, -R55.reuse ;  /* 0x000000188d8d7223 */ /* 0x180fe20000010837 */
[-CC-:B------:R-:W-:Y:S01]  /*dad0*/  FFMA.FTZ R43, R43, R24.reuse, -R55.reuse ;  /* 0x000000182b2b7223 */ /* 0x180fe20000010837 */
[----:B------:R-:W-:-:S03]  /*dae0*/  FFMA.FTZ R143, R143, R24, -R55 ;  /* 0x000000188f8f7223 */ /* 0x000fc60000010837 */
[----:B------:R-:W3:Y:S01]  /*daf0*/  MUFU.EX2 R54, R54 ;  /* 0x0000003600367308 */ /* 0x000ee20000000800 */
[-CC-:B------:R-:W-:Y:S01]  /*db00*/  FFMA.FTZ R41, R41, R24.reuse, -R55.reuse ;  /* 0x0000001829297223 */ /* 0x180fe20000010837 */
[-CC-:B------:R-:W-:Y:S01]  /*db10*/  FFMA.FTZ R137, R137, R24.reuse, -R55.reuse ;  /* 0x0000001889897223 */ /* 0x180fe20000010837 */
[-CC-:B------:R-:W-:Y:S01]  /*db20*/  FFMA.FTZ R39, R39, R24.reuse, -R55.reuse ;  /* 0x0000001827277223 */ /* 0x180fe20000010837 */
[-CC-:B------:R-:W-:Y:S01]  /*db30*/  FFMA.FTZ R139, R139, R24.reuse, -R55.reuse ;  /* 0x000000188b8b7223 */ /* 0x180fe20000010837 */
[-CC-:B------:R-:W-:Y:S01]  /*db40*/  FFMA.FTZ R38, R38, R24.reuse, -R55.reuse ;  /* 0x0000001826267223 */ /* 0x180fe20000010837 */
[-CC-:B------:R-:W-:Y:S02]  /*db50*/  FFMA.FTZ R133, R133, R24.reuse, -R55.reuse ;  /* 0x0000001885857223 */ /* 0x180fe40000010837 */
[----:B------:R-:W4:Y:S01]  /*db60*/  MUFU.EX2 R149, R149 ;  /* 0x0000009500957308 */ /* 0x000f220000000800 */
        /* <DEDUP_REMOVED lines=14> */
[----:B------:R-:W5:Y:S01]  /*dc50*/  MUFU.EX2 R150, R150 ;  /* 0x0000009600967308 */ /* 0x000f620000000800 */
[----:B------:R-:W-:-:S04]  /*dc60*/  IMAD R55, R22, 0x8, R2 ;  /* 0x0000000816377824 */ /* 0x000fc800078e0202 */
[----:B------:R-:W-:-:S03]  /*dc70*/  VIADD R55, R55, 0x16840 ;  /* 0x0001684037377836 */ /* 0x000fc60000000000 */
[----:B------:R-:W5:Y:S01]  /*dc80*/  MUFU.EX2 R51, R51 ;  /* 0x0000003300337308 */ /* 0x000f620000000800 */
[----:B0-----:R-:W-:Y:S01]  /*dc90*/  FFMA.FTZ R3, R6, R3, R148 ;  /* 0x0000000306037223 */ /* 0x001fe20000010094 */
[----:B-1----:R-:W-:-:S06]  /*dca0*/  PRMT R55, R57, 0x654, R55 ;  /* 0x0000065439377816 */ /* 0x002fcc0000000037 */
[----:B------:R-:W0:Y:S01]  /*dcb0*/  MUFU.EX2 R52, R52 ;  /* 0x0000003400347308 */ /* 0x000e220000000800 */
[----:B--2---:R-:W-:Y:S01]  /*dcc0*/  FFMA.FTZ R0, R8, R0, R53 ;  /* 0x0000000008007223 */ /* 0x004fe20000010035 */
[----:B------:R4:W-:Y:S06]  /*dcd0*/  SYNCS.ARRIVE.TRANS64.RED.A1T0 RZ, [R55+URZ], RZ ;  /* 0x000000ff37ff79a7 */ /* 0x0009ec000810043f */
[----:B------:R-:W1:Y:S01]  /*dce0*/  MUFU.EX2 R151, R151 ;  /* 0x0000009700977308 */ /* 0x000e620000000800 */
[----:B---3--:R-:W-:Y:S01]  /*dcf0*/  FADD.FTZ R3, R54, R3 ;  /* 0x0000000336037221 */ /* 0x008fe20000010000 */
[----:B----4-:R-:W-:-:S06]  /*dd00*/  FADD.FTZ R55, R149, R0 ;  /* 0x0000000095377221 */ /* 0x010fcc0000010000 */
[----:B------:R-:W2:Y:S08]  /*dd10*/  MUFU.EX2 R144, R144 ;  /* 0x0000009000907308 */ /* 0x000eb00000000800 */
[----:B------:R-:W3:Y:S01]  /*dd20*/  MUFU.EX2 R49, R49 ;  /* 0x0000003100317308 */ /* 0x000ee20000000800 */
[----:B-----5:R-:W-:Y:S01]  /*dd30*/  FADD.FTZ R0, R150, R3 ;  /* 0x0000000396007221 */ /* 0x020fe20000010000 */
[----:B------:R-:W-:-:S06]  /*dd40*/  FADD.FTZ R3, R51, R55 ;  /* 0x0000003733037221 */ /* 0x000fcc0000010000 */
[----:B------:R-:W4:Y:S08]  /*dd50*/  MUFU.EX2 R50, R50 ;  /* 0x0000003200327308 */ /* 0x000f300000000800 */
[----:B------:R-:W5:Y:S01]  /*dd60*/  MUFU.EX2 R145, R145 ;  /* 0x0000009100917308 */ /* 0x000f620000000800 */
[----:B0-----:R-:W-:Y:S01]  /*dd70*/  FADD.FTZ R0, R52, R0 ;  /* 0x0000000034007221 */ /* 0x001fe20000010000 */
[----:B-1----:R-:W-:-:S06]  /*dd80*/  FADD.FTZ R3, R151, R3 ;  /* 0x0000000397037221 */ /* 0x002fcc0000010000 */
[----:B------:R-:W0:Y:S08]  /*dd90*/  MUFU.EX2 R146, R146 ;  /* 0x0000009200927308 */ /* 0x000e300000000800 */
[----:B------:R-:W1:Y:S01]  /*dda0*/  MUFU.EX2 R47, R47 ;  /* 0x0000002f002f7308 */ /* 0x000e620000000800 */
[----:B--2---:R-:W-:Y:S01]  /*ddb0*/  FADD.FTZ R0, R144, R0 ;  /* 0x0000000090007221 */ /* 0x004fe20000010000 */
[----:B---3--:R-:W-:-:S06]  /*ddc0*/  FADD.FTZ R3, R49, R3 ;  /* 0x0000000331037221 */ /* 0x008fcc0000010000 */
[----:B------:R-:W2:Y:S08]  /*ddd0*/  MUFU.EX2 R48, R48 ;  /* 0x0000003000307308 */ /* 0x000eb00000000800 */
[----:B------:R-:W3:Y:S01]  /*dde0*/  MUFU.EX2 R147, R147 ;  /* 0x0000009300937308 */ /* 0x000ee20000000800 */
[----:B----4-:R-:W-:Y:S01]  /*ddf0*/  FADD.FTZ R0, R50, R0 ;  /* 0x0000000032007221 */ /* 0x010fe20000010000 */
[----:B-----5:R-:W-:-:S06]  /*de00*/  FADD.FTZ R3, R145, R3 ;  /* 0x0000000391037221 */ /* 0x020fcc0000010000 */
        /* <DEDUP_REMOVED lines=95> */
[----:B-----5:R-:W-:-:S03]  /*e400*/  FADD.FTZ R3, R11, R3 ;  /* 0x000000030b037221 */ /* 0x020fc60000010000 */
[----:B0-----:R-:W-:Y:S01]  /*e410*/  FADD.FTZ R0, R122, R0 ;  /* 0x000000007a007221 */ /* 0x001fe20000010000 */
[----:B-1----:R-:W-:-:S03]  /*e420*/  FADD.FTZ R55, R123, R3 ;  /* 0x000000037b377221 */ /* 0x002fc60000010000 */
[----:B--2---:R-:W-:Y:S01]  /*e430*/  FADD.FTZ R3, R10, R0 ;  /* 0x000000000a037221 */ /* 0x004fe20000010000 */
[----:B---3--:R-:W-:Y:S01]  /*e440*/  FADD.FTZ R0, R9, R55 ;  /* 0x0000003709007221 */ /* 0x008fe20000010000 */
[----:B------:R-:W-:Y:S06]  /*e450*/  @!P0 BRA `(.L_x_15481) ;  /* 0x0000000000048947 */ /* 0x000fec0003800000 */
[----:B------:R-:W-:Y:S01]  /*e460*/  BPT.TRAP 0x1 ;  /* 0x000000040000795c */ /* 0x000fe20000300000 */
.L_x_15481:
[----:B------:R-:W2:Y:S01]  /*e470*/  LDL R55, [R1+0x20] ;  /* 0x0000200001377983 */ /* 0x000ea20000100800 */
[----:B------:R-:W-:-:S05]  /*e480*/  LEA R13, R13, R2, 0x3 ;  /* 0x000000020d0d7211 */ /* 0x000fca00078e18ff */
[----:B------:R-:W-:-:S05]  /*e490*/  VIADD R13, R13, 0x16860 ;  /* 0x000168600d0d7836 */ /* 0x000fca0000000000 */
[----:B------:R-:W-:Y:S01]  /*e4a0*/  PRMT R13, R57, 0x654, R13 ;  /* 0x00000654390d7816 */ /* 0x000fe2000000000d */
[----:B------:R-:W-:Y:S01]  /*e4b0*/  FMUL.FTZ R88, R88, R6 ;  /* 0x0000000658587220 */ /* 0x000fe20000410000 */
[----:B------:R-:W-:Y:S02]  /*e4c0*/  F2FP.F16.F32.PACK_AB R121, R11, R121 ;  /* 0x000000790b79723e */ /* 0x000fe400000000ff */
[----:B------:R0:W-:Y:S01]  /*e4d0*/  SYNCS.ARRIVE.TRANS64.RED.A1T0 RZ, [R13+URZ], RZ ;  /* 0x000000ff0dff79a7 */ /* 0x0001e2000810043f */
        /* <DEDUP_REMOVED lines=69> */
.L_x_15470:
[----:B------:R-:W-:-:S13]  /*e930*/  ISETP.GE.AND P1, PT, R12, RZ, PT ;  /* 0x000000ff0c00720c */ /* 0x000fda0003f26270 */
[----:B------:R-:W-:Y:S05]  /*e940*/  @!P1 BRA `(.L_x_15483) ;  /* 0x0000002400d89947 */ /* 0x000fea0003800000 */
[----:B------:R-:W-:Y:S01]  /*e950*/  IMAD.MOV.U32 R10, RZ, RZ, R25 ;  /* 0x000000ffff0a7224 */ /* 0x000fe200078e0019 */
[----:B------:R-:W-:Y:S01]  /*e960*/  MOV R11, R7 ;  /* 0x00000007000b7202 */ /* 0x000fe20000000f00 */
[----:B------:R-:W-:Y:S02]  /*e970*/  IMAD.MOV.U32 R6, RZ, RZ, R154 ;  /* 0x000000ffff067224 */ /* 0x000fe400078e009a */
[----:B------:R-:W-:-:S07]  /*e980*/  IMAD.MOV.U32 R13, RZ, RZ, R22 ;  /* 0x000000ffff0d7224 */ /* 0x000fce00078e0016 */
.L_x_15495:
        /* <DEDUP_REMOVED lines=11> */
.L_x_15485:
[----:B------:R-:W-:Y:S02]  /*ea40*/  LEA R7, R22, R2, 0x3 ;  /* 0x0000000216077211 */ /* 0x000fe400078e18ff */
[----:B------:R-:W-:-:S04]  /*ea50*/  SHF.L.U32 R8, R154, 0x1f, RZ ;  /* 0x0000001f9a087819 */ /* 0x000fc800000006ff */
[----:B------:R0:W1:Y:S01]  /*ea60*/  SYNCS.PHASECHK.TRANS64.TRYWAIT P1, [R7+URZ+0x16830], R8 ;  /* 0x01683008070075a7 */ /* 0x000062000802017f */
[----:B------:R-:W-:Y:S05]  /*ea70*/  @!P0 BRA `(.L_x_15486) ;  /* 0x0000000000048947 */ /* 0x000fea0003800000 */
[----:B------:R-:W-:Y:S01]  /*ea80*/  BPT.TRAP 0x1 ;  /* 0x000000040000795c */ /* 0x000fe20000300000 */
.L_x_15486:
[----:B------:R-:W-:Y:S04]  /*ea90*/  BSSY B0, `(.L_x_15484) ;  /* 0x0000004000007945 */ /* 0x000fe80003800000 */
[----:B-1----:R-:W-:Y:S05]  /*eaa0*/  @P1 BRA `(.L_x_15487) ;  /* 0x0000000000081947 */ /* 0x002fea0003800000 */
[----:B------:R-:W1:Y:S02]  /*eab0*/  SYNCS.PHASECHK.TRANS64.TRYWAIT P1, [R7+URZ+0x16830], R8 ;  /* 0x01683008070075a7 */ /* 0x000e64000802017f */
[----:B-1----:R-:W-:Y:S05]  /*eac0*/  @!P1 BRA `(.L_x_15488) ;  /* 0x000000c800549947 */ /* 0x002fea0003800000 */
.L_x_15487:
[----:B------:R-:W-:Y:S05]  /*ead0*/  BSYNC B0 ;  /* 0x0000000000007941 */ /* 0x000fea0003800000 */
.L_x_15484:
[----:B01----:R-:W2:Y:S01]  /*eae0*/  LDL R8, [R1+0x18] ;  /* 0x0000180001087983 */ /* 0x003ea20000100800 */
[----:B------:R-:W-:Y:S01]  /*eaf0*/  MOV R9, 0x40000040 ;  /* 0x4000004000097802 */ /* 0x000fe20000000f00 */
[----:B------:R-:W-:Y:S05]  /*eb00*/  WARPSYNC.ALL ;  /* 0x0000000000007948 */ /* 0x000fea0003800000 */
[----:B------:R-:W-:Y:S01]  /*eb10*/  R2UR UR19, R9 ;  /* 0x00000000091372ca */ /* 0x000fe200000e0000 */
[----:B------:R-:W0:Y:S01]  /*eb20*/  S2R R7, SR_TID.X ;  /* 0x0000000000077919 */ /* 0x000e220000002100 */
[----:B------:R-:W-:Y:S01]  /*eb30*/  IMAD.MOV.U32 R27, RZ, RZ, 0x40000040 ;  /* 0x40000040ff1b7424 */ /* 0x000fe200078e00ff */
[----:B------:R-:W-:Y:S01]  /*eb40*/  R2UR UR8, R4 ;  /* 0x00000000040872ca */ /* 0x000fe200000e0000 */
[----:B------:R-:W-:Y:S01]  /*eb50*/  IMAD.MOV.U32 R25, RZ, RZ, 0x40000040 ;  /* 0x40000040ff197424 */ /* 0x000fe200078e00ff */
[----:B------:R-:W-:-:S02]  /*eb60*/  R2UR UR9, R5 ;  /* 0x00000000050972ca */ /* 0x000fc400000e0000 */
[----:B0-----:R-:W-:-:S05]  /*eb70*/  SHF.R.U32.HI R7, RZ, 0x7, R7 ;  /* 0x00000007ff077819 */ /* 0x001fca0000011607 */
[----:B------:R-:W-:Y:S01]  /*eb80*/  VIADD R7, R7, 0x8 ;  /* 0x0000000807077836 */ /* 0x000fe20000000000 */
        /* <DEDUP_REMOVED lines=8> */
[C---:B------:R-:W-:Y:S02]  /*ec10*/  R2UR UR10, R26.reuse ;  /* 0x000000001a0a72ca */ /* 0x040fe400000e0000 */
[C---:B------:R-:W-:Y:S01]  /*ec20*/  IADD3 R24, R26.reuse, 0x2, RZ ;  /* 0x000000021a187810 */ /* 0x040fe20007ffe0ff */
        /* <DEDUP_REMOVED lines=24> */
.L_x_15490:
[----:B------:R-:W-:Y:S01]  /*edb0*/  SHF.L.U32 R6, R6, 0x1f, RZ ;  /* 0x0000001f06067819 */ /* 0x000fe200000006ff */
[----:B------:R-:W-:-:S04]  /*edc0*/  IMAD R7, R13, 0x8, R2 ;  /* 0x000000080d077824 */ /* 0x000fc800078e0202 */
[----:B------:R0:W1:Y:S01]  /*edd0*/  SYNCS.PHASECHK.TRANS64.TRYWAIT P1, [R7+URZ+0x16850], R6 ;  /* 0x01685006070075a7 */ /* 0x000062000802017f */
[----:B------:R-:W-:Y:S05]  /*ede0*/  @!P0 BRA `(.L_x_15491) ;  /* 0x0000000000048947 */ /* 0x000fea0003800000 */
[----:B------:R-:W-:Y:S01]  /*edf0*/  BPT.TRAP 0x1 ;  /* 0x000000040000795c */ /* 0x000fe20000300000 */
.L_x_15491:
[----:B-1----:R-:W-:Y:S05]  /*ee00*/  @P1 BRA `(.L_x_15489) ;  /* 0x0000000000081947 */ /* 0x002fea0003800000 */
[----:B------:R-:W1:Y:S02]  /*ee10*/  SYNCS.PHASECHK.TRANS64.TRYWAIT P1, [R7+URZ+0x16850], R6 ;  /* 0x01685006070075a7 */ /* 0x000e64000802017f */
[----:B-1----:R-:W-:Y:S05]  /*ee20*/  @!P1 BRA `(.L_x_15492) ;  /* 0x000000c400909947 */ /* 0x002fea0003800000 */
.L_x_15489:
        /* <DEDUP_REMOVED lines=8> */
[----:B------:R-:W-:-:S04]  /*eeb0*/  IMAD.MOV.U32 R7, RZ, RZ, 0x40000040 ;  /* 0x40000040ff077424 */ /* 0x000fc800078e00ff */
[----:B------:R-:W-:-:S04]  /*eec0*/  IMAD R6, R13, 0x400, R6 ;  /* 0x000004000d067824 */ /* 0x000fc800078e0206 */
[C---:B------:R-:W-:Y:S01]  /*eed0*/  VIADD R8, R6.reuse, 0x80 ;  /* 0x0000008006087836 */ /* 0x040fe20000000000 */
[----:B------:R-:W-:-:S13]  /*eee0*/  R2UR UR6, R6 ;  /* 0x00000000060672ca */ /* 0x000fda00000e0000 */
[----:B------:R-:W-:Y:S01]  /*eef0*/  HGMMA.64x64x16.F32 R88, R148, gdesc[UR4].tnspB, R88, gsb0 ;  /* 0x40e0000494587df0 */ /* 0x000fe20008000858 */
[----:B------:R-:W-:Y:S01]  /*ef00*/  R2UR UR6, R8 ;  /* 0x00000000080672ca */ /* 0x000fe200000e0000 */
[----:B------:R-:W-:Y:S01]  /*ef10*/  VIADD R8, R6, 0x100 ;  /* 0x0000010006087836 */ /* 0x000fe20000000000 */
[----:B------:R-:W-:Y:S02]  /*ef20*/  R2UR UR7, R9 ;  /* 0x00000000090772ca */ /* 0x000fe400000e0000 */
[----:B------:R-:W-:Y:S01]  /*ef30*/  MOV R9, 0x40000040 ;  /* 0x4000004000097802 */ /* 0x000fe20000000f00 */
        /* <DEDUP_REMOVED lines=30> */
[----:B------:R-:W-:Y:S01]  /*f120*/  VIADD R6, R6, 0x380 ;  /* 0x0000038006067836 */ /* 0x000fe20000000000 */
[----:B------:R-:W-:Y:S01]  /*f130*/  MOV R9, 0x40000040 ;  /* 0x4000004000097802 */ /* 0x000fe20000000f00 */
[----:B------:R-:W-:Y:S02]  /*f140*/  WARPGROUP.DEPBAR.LE gsb0, 0x0 ;  /* 0x00008000000079c5 */ /* 0x000fe40000010000 */
[----:B------:R-:W-:-:S08]  /*f150*/  WARPGROUP.ARRIVE ;  /* 0x00000000000079c5 */ /* 0x000fd00000000000 */
        /* <DEDUP_REMOVED lines=17> */
.L_x_15493:
[----:B------:R-:W1:Y:S01]  /*f270*/  S2R R121, SR_CgaCtaId ;  /* 0x0000000000797919 */ /* 0x000e620000008800 */
[----:B------:R-:W-:Y:S01]  /*f280*/  FMUL.FTZ R120, R24, UR4 ;  /* 0x0000000418787c20 */ /* 0x000fe20008410000 */
[----:B------:R-:W-:Y:S01]  /*f290*/  FMUL.FTZ R122, R25, UR4 ;  /* 0x00000004197a7c20 */ /* 0x000fe20008410000 */
[----:B------:R-:W-:Y:S01]  /*f2a0*/  FMUL.FTZ R145, R26, UR4 ;  /* 0x000000041a917c20 */ /* 0x000fe20008410000 */
[----:B------:R-:W-:Y:S01]  /*f2b0*/  FMUL.FTZ R26, R28, UR4 ;  /* 0x000000041c1a7c20 */ /* 0x000fe20008410000 */
[----:B------:R-:W-:Y:S01]  /*f2c0*/  LEA R7, R22, R2, 0x3 ;  /* 0x0000000216077211 */ /* 0x000fe200078e18ff */
[----:B------:R-:W-:Y:S01]  /*f2d0*/  FMUL.FTZ R29, R29, UR4 ;  /* 0x000000041d1d7c20 */ /* 0x000fe20008410000 */
[----:B------:R-:W2:Y:S01]  /*f2e0*/  MUFU.TANH R120, R120 ;  /* 0x0000007800787308 */ /* 0x000ea20000002400 */
[----:B0-----:R-:W-:Y:S01]  /*f2f0*/  FMUL.FTZ R6, R31, UR4 ;  /* 0x000000041f067c20 */ /* 0x001fe20008410000 */
[----:B------:R-:W-:Y:S01]  /*f300*/  FMUL.FTZ R31, R32, UR4 ;  /* 0x00000004201f7c20 */ /* 0x000fe20008410000 */
[----:B------:R-:W-:-:S02]  /*f310*/  VIADD R7, R7, 0x16840 ;  /* 0x0001684007077836 */ /* 0x000fc40000000000 */
        /* <DEDUP_REMOVED lines=21> */
[----:B-1----:R-:W-:Y:S01]  /*f470*/  PRMT R7, R121, 0x654, R7 ;  /* 0x0000065479077816 */ /* 0x002fe20000000007 */
[----:B------:R-:W-:Y:S01]  /*f480*/  FMUL.FTZ R65, R68, UR4 ;  /* 0x0000000444417c20 */ /* 0x000fe20008410000 */
[----:B------:R-:W-:Y:S01]  /*f490*/  FMUL.FTZ R68, R69, UR4 ;  /* 0x0000000445447c20 */ /* 0x000fe20008410000 */
[----:B------:R-:W-:Y:S01]  /*f4a0*/  FMUL.FTZ R72, R72, UR4 ;  /* 0x0000000448487c20 */ /* 0x000fe20008410000 */
[----:B------:R2:W-:Y:S01]  /*f4b0*/  SYNCS.ARRIVE.TRANS64.RED.A1T0 RZ, [R7+URZ], RZ ;  /* 0x000000ff07ff79a7 */ /* 0x0005e2000810043f */
[----:B------:R-:W-:Y:S01]  /*f4c0*/  FMUL.FTZ R69, R73, UR4 ;  /* 0x0000000449457c20 */ /* 0x000fe20008410000 */
[----:B------:R-:W-:Y:S01]  /*f4d0*/  FMUL.FTZ R73, R76, UR4 ;  /* 0x000000044c497c20 */ /* 0x000fe20008410000 */
[----:B------:R-:W1:Y:S01]  /*f4e0*/  MUFU.TANH R31, R31 ;  /* 0x0000001f001f7308 */ /* 0x000e620000002400 */
[----:B------:R-:W-:Y:S01]  /*f4f0*/  FMUL.FTZ R76, R77, UR4 ;  /* 0x000000044d4c7c20 */ /* 0x000fe20008410000 */
[----:B------:R-:W-:Y:S01]  /*f500*/  FMUL.FTZ R77, R80, UR4 ;  /* 0x00000004504d7c20 */ /* 0x000fe20008410000 */
[----:B------:R-:W-:Y:S01]  /*f510*/  FMUL.FTZ R80, R81, UR4 ;  /* 0x0000000451507c20 */ /* 0x000fe20008410000 */
[----:B------:R-:W-:Y:S01]  /*f520*/  FMUL.FTZ R81, R84, UR4 ;  /* 0x0000000454517c20 */ /* 0x000fe20008410000 */
[----:B--2---:R-:W-:Y:S01]  /*f530*/  FMNMX.FTZ R7, R120, R11, !PT ;  /* 0x0000000b78077209 */ /* 0x004fe20007810000 */
[----:B------:R-:W-:Y:S01]  /*f540*/  FMUL.FTZ R84, R85, UR4 ;  /* 0x0000000455547c20 */ /* 0x000fe20008410000 */
[----:B------:R-:W-:Y:S01]  /*f550*/  FMUL.FTZ R149, R27, UR4 ;  /* 0x000000041b957c20 */ /* 0x000fe20008410000 */
[----:B------:R-:W2:Y:S01]  /*f560*/  MUFU.TANH R33, R33 ;  /* 0x0000002100217308 */ /* 0x000ea20000002400 */
[----:B0-----:R-:W-:Y:S01]  /*f570*/  FMNMX.FTZ R7, R122, R7, !PT ;  /* 0x000000077a077209 */ /* 0x001fe20007810000 */
[----:B------:R-:W-:Y:S01]  /*f580*/  FMUL.FTZ R151, R30, UR4 ;  /* 0x000000041e977c20 */ /* 0x000fe20008410000 */
[----:B------:R-:W-:Y:S01]  /*f590*/  FMUL.FTZ R8, R34, UR4 ;  /* 0x0000000422087c20 */ /* 0x000fe20008410000 */
[----:B------:R-:W-:Y:S01]  /*f5a0*/  FMUL.FTZ R48, R38, UR4 ;  /* 0x0000000426307c20 */ /* 0x000fe20008410000 */
[----:B---3--:R-:W-:Y:S01]  /*f5b0*/  FMNMX.FTZ R24, R26, R7, !PT ;  /* 0x000000071a187209 */ /* 0x008fe20007810000 */
[----:B------:R-:W-:Y:S01]  /*f5c0*/  FMUL.FTZ R147, R39, UR4 ;  /* 0x0000000427937c20 */ /* 0x000fe20008410000 */
[----:B------:R-:W-:Y:S01]  /*f5d0*/  FMUL.FTZ R27, R42, UR4 ;  /* 0x000000042a1b7c20 */ /* 0x000fe20008410000 */
[----:B------:R-:W0:Y:S01]  /*f5e0*/  MUFU.TANH R35, R35 ;  /* 0x0000002300237308 */ /* 0x000e220000002400 */
[----:B----4-:R-:W-:Y:S01]  /*f5f0*/  FMNMX.FTZ R24, R29, R24, !PT ;  /* 0x000000181d187209 */ /* 0x010fe20007810000 */
[----:B------:R-:W-:Y:S01]  /*f600*/  FMUL.FTZ R141, R43, UR4 ;  /* 0x000000042b8d7c20 */ /* 0x000fe20008410000 */
[----:B------:R-:W-:Y:S01]  /*f610*/  FMUL.FTZ R44, R46, UR4 ;  /* 0x000000042e2c7c20 */ /* 0x000fe20008410000 */
[----:B------:R-:W-:Y:S01]  /*f620*/  FMUL.FTZ R143, R47, UR4 ;  /* 0x000000042f8f7c20 */ /* 0x000fe20008410000 */
[----:B-1----:R-:W-:Y:S01]  /*f630*/  FMNMX.FTZ R24, R31, R24, !PT ;  /* 0x000000181f187209 */ /* 0x002fe20007810000 */
        /* <DEDUP_REMOVED lines=144> */
[----:B0-----:R-:W-:Y:S02]  /*ff40*/  FMNMX.FTZ R25, R25, R24, !PT ;  /* 0x0000001819197209 */ /* 0x001fe40007810000 */
[----:B------:R-:W0:Y:S03]  /*ff50*/  LDC R24, c[0x0][0x988] ;  /* 0x00026200ff187b82 */ /* 0x000e260000000800 */
[----:B------:R-:W-:Y:S01]  /*ff60*/  FADD.FTZ R10, -R25, R10 ;  /* 0x0000000a190a7221 */ /* 0x000fe20000010100 */
[-C--:B0-----:R-:W-:Y:S01]  /*ff70*/  FMUL.FTZ R39, R7, R24.reuse ;  /* 0x0000001807277220 */ /* 0x081fe20000410000 */
[-C--:B------:R-:W-:Y:S02]  /*ff80*/  FMUL.FTZ R11, R11, R24.reuse ;  /* 0x000000180b0b7220 */ /* 0x080fe40000410000 */
[-C--:B------:R-:W-:Y:S01]  /*ff90*/  FMUL.FTZ R10, R10, R24.reuse ;  /* 0x000000180a0a7220 */ /* 0x080fe20000410000 */
[-CC-:B------:R-:W-:Y:S01]  /*ffa0*/  FFMA.FTZ R134, R57, R24.reuse, -R39.reuse ;  /* 0x0000001839867223 */ /* 0x180fe20000010827 */
[-C--:B------:R-:W-:Y:S01]  /*ffb0*/  FMUL.FTZ R57, R25, R24.reuse ;  /* 0x0000001819397220 */ /* 0x080fe20000410000 */
[-CC-:B------:R-:W-:Y:S01]  /*ffc0*/  FFMA.FTZ R148, R120, R24.reuse, -R39.reuse ;  /* 0x0000001878947223 */ /* 0x180fe20000010827 */
[-CC-:B------:R-:W-:Y:S01]  /*ffd0*/  FFMA.FTZ R132, R56, R24.reuse, -R39.reuse ;  /* 0x0000001838847223 */ /* 0x180fe20000010827 */
[-C--:B------:R-:W-:Y:S01]  /*ffe0*/  FFMA.FTZ R43, R122, R24.reuse, -R39 ;  /* 0x000000187a2b7223 */ /* 0x080fe20000010827 */
[-CC-:B------:R-:W-:Y:S01]  /*fff0*/  FFMA.FTZ R56, R145, R24.reuse, -R57.reuse ;  /* 0x0000001891387223 */ /* 0x180fe20000010839 */
[-CC-:B------:R-:W-:Y:S01]  /*10000*/  FFMA.FTZ R149, R149, R24.reuse, -R57.reuse ;  /* 0x0000001895957223 */ /* 0x180fe20000010839 */
[-CC-:B------:R-:W-:Y:S01]  /*10010*/  FFMA.FTZ R145, R9, R24.reuse, -R57.reuse ;  /* 0x0000001809917223 */ /* 0x180fe20000010839 */
[----:B------:R-:W-:Y:S01]  /*10020*/  MUFU.EX2 R11, R11 ;  /* 0x0000000b000b7308 */ /* 0x000fe20000000800 */
[-C--:B------:R-:W-:Y:S01]  /*10030*/  FFMA.FTZ R9, R54, R24.reuse, -R57 ;  /* 0x0000001836097223 */ /* 0x080fe20000010839 */
[-CC-:B------:R-:W-:Y:S01]  /*10040*/  FFMA.FTZ R150, R26, R24.reuse, -R39.reuse ;  /* 0x000000181a967223 */ /* 0x180fe20000010827 */
[-CC-:B------:R-:W-:Y:S01]  /*10050*/  FFMA.FTZ R53, R53, R24.reuse, -R39.reuse ;  /* 0x0000001835357223 */ /* 0x180fe20000010827 */
[-CC-:B------:R-:W-:Y:S01]  /*10060*/  FFMA.FTZ R47, R37, R24.reuse, -R39.reuse ;  /* 0x00000018252f7223 */ /* 0x180fe20000010827 */
[-C--:B------:R-:W-:Y:S01]  /*10070*/  FFMA.FTZ R138, R52, R24.reuse, -R39 ;  /* 0x00000018348a7223 */ /* 0x080fe20000010827 */
[-C--:B------:R-:W-:Y:S01]  /*10080*/  FFMA.FTZ R151, R151, R24.reuse, -R57 ;  /* 0x0000001897977223 */ /* 0x080fe20000010839 */
        /* <DEDUP_REMOVED lines=27> */
[-C--:B------:R-:W-:Y:S01]  /*10240*/  FFMA.FTZ R122, R84, R24.reuse, -R39 ;  /* 0x00000018547a7223 */ /* 0x080fe20000010827 */
[-CC-:B------:R-:W-:Y:S01]  /*10250*/  FFMA.FTZ R50, R8, R24.reuse, -R57.reuse ;  /* 0x0000001808327223 */ /* 0x180fe20000010839 */
[----:B0-----:R-:W-:Y:S01]  /*10260*/  FFMA.FTZ R3, R11, R3, R148 ;  /* 0x000000030b037223 */ /* 0x001fe20000010094 */
        /* <DEDUP_REMOVED lines=8> */
[-CC-:B------:R-:W-:Y:S01]  /*102f0*/  FFMA.FTZ R42, R42, R24.reuse, -R57.reuse ;  /* 0x000000182a2a7223 */ /* 0x180fe20000010839 */
[-CC-:B------:R-:W-:Y:S01]  /*10300*/  FFMA.FTZ R137, R137, R24.reuse, -R57.reuse ;  /* 0x0000001889897223 */ /* 0x180fe20000010839 */
[-C--:B------:R-:W-:Y:S01]  /*10310*/  FFMA.FTZ R40, R40, R24.reuse, -R57 ;  /* 0x0000001828287223 */ /* 0x080fe20000010839 */
[----:B------:R1:W-:Y:S01]  /*10320*/  MUFU.EX2 R39, R53 ;  /* 0x0000003500277308 */ /* 0x0003e20000000800 */
        /* <DEDUP_REMOVED lines=8> */
[-CC-:B-1----:R-:W-:Y:S01]  /*103b0*/  FFMA.FTZ R53, R6, R24.reuse, -R57.reuse ;  /* 0x0000001806357223 */ /* 0x182fe20000010839 */
[-CC-:B------:R-:W-:Y:S01]  /*103c0*/  FFMA.FTZ R6, R55, R24.reuse, -R57.reuse ;  /* 0x0000001837067223 */ /* 0x180fe20000010839 */
[----:B0-----:R-:W-:Y:S01]  /*103d0*/  FADD.FTZ R55, R149, R0 ;  /* 0x0000000095377221 */ /* 0x001fe20000010000 */
        /* <DEDUP_REMOVED lines=129> */
.L_x_15494:
[----:B------:R-:W0:Y:S01]  /*10bf0*/  S2R R55, SR_CgaCtaId ;  /* 0x0000000000377919 */ /* 0x000e220000008800 */
[----:B------:R-:W-:Y:S01]  /*10c00*/  IMAD R13, R13, 0x8, R2 ;  /* 0x000000080d0d7824 */ /* 0x000fe200078e0202 */
[----:B------:R-:W-:Y:S01]  /*10c10*/  ISETP.GT.AND P1, PT, R12, RZ, PT ;  /* 0x000000ff0c00720c */ /* 0x000fe20003f24270 */
[----:B------:R-:W-:Y:S01]  /*10c20*/  FMUL.FTZ R88, R88, R11 ;  /* 0x0000000b58587220 */ /* 0x000fe20000410000 */
[----:B------:R-:W-:Y:S01]  /*10c30*/  F2FP.F16.F32.PACK_AB R123, R6, R123 ;  /* 0x0000007b067b723e */ /* 0x000fe200000000ff */
[----:B------:R-:W-:Y:S02]  /*10c40*/  VIADD R13, R13, 0x16860 ;  /* 0x000168600d0d7836 */ /* 0x000fe40000000000 */
        /* <DEDUP_REMOVED lines=26> */
[----:B0-----:R-:W-:Y:S01]  /*10df0*/  PRMT R13, R55, 0x654, R13 ;  /* 0x00000654370d7816 */ /* 0x001fe2000000000d */
[-C--:B------:R-:W-:Y:S01]  /*10e00*/  FMUL.FTZ R111, R111, R10.reuse ;  /* 0x0000000a6f6f7220 */ /* 0x080fe20000410000 */
[-C--:B------:R-:W-:Y:S01]  /*10e10*/  FMUL.FTZ R114, R114, R10.reuse ;  /* 0x0000000a72727220 */ /* 0x080fe20000410000 */
[-C--:B------:R-:W-:Y:S01]  /*10e20*/  FMUL.FTZ R115, R115, R10.reuse ;  /* 0x0000000a73737220 */ /* 0x080fe20000410000 */
[----:B------:R0:W-:Y:S01]  /*10e30*/  SYNCS.ARRIVE.TRANS64.RED.A1T0 RZ, [R13+URZ], RZ ;  /* 0x000000ff0dff79a7 */ /* 0x0001e2000810043f */
[-C--:B------:R-:W-:Y:S01]  /*10e40*/  FMUL.FTZ R118, R118, R10.reuse ;  /* 0x0000000a76767220 */ /* 0x080fe20000410000 */
[----:B------:R-:W-:Y:S01]  /*10e50*/  FMUL.FTZ R119, R119, R10 ;  /* 0x0000000a77777220 */ /* 0x000fe20000410000 */
        /* <DEDUP_REMOVED lines=35> */
[----:B0-----:R-:W-:Y:S01]  /*11090*/  MOV R13, R22 ;  /* 0x00000016000d7202 */ /* 0x001fe20000000f00 */
[----:B------:R-:W-:Y:S06]  /*110a0*/  @P1 BRA `(.L_x_15495) ;  /* 0xffffffd800381947 */ /* 0x000fec000383ffff */
.L_x_15483:
[----:B------:R-:W-:Y:S05]  /*110b0*/  WARPSYNC.ALL ;  /* 0x0000000000007948 */ /* 0x000fea0003800000 */
[----:B------:R-:W-:Y:S06]  /*110c0*/  BAR.ARV 0x8, 0x200 ;  /* 0x0208000000007b1d */ /* 0x000fec0000002000 */
[----:B------:R-:W-:Y:S05]  /*110d0*/  @!P0 BRA `(.L_x_15496) ;  /* 0x0000000000048947 */ /* 0x000fea0003800000 */
[----:B------:R-:W-:Y:S01]  /*110e0*/  BPT.TRAP 0x1 ;  /* 0x000000040000795c */ /* 0x000fe20000300000 */
.L_x_15496:
[----:B------:R-:W-:Y:S01]  /*110f0*/  IMAD R11, R22, 0x8, R2 ;  /* 0x00000008160b7824 */ /* 0x000fe200078e0202 */
[----:B------:R-:W-:-:S04]  /*11100*/  SHF.L.U32 R4, R154, 0x1f, RZ ;  /* 0x0000001f9a047819 */ /* 0x000fc800000006ff */
[----:B------:R0:W1:Y:S01]  /*11110*/  SYNCS.PHASECHK.TRANS64.TRYWAIT P1, [R11+URZ+0x16850], R4 ;  /* 0x016850040b0075a7 */ /* 0x000062000802017f */
[----:B------:R-:W-:Y:S05]  /*11120*/  @!P0 BRA `(.L_x_15497) ;  /* 0x0000000000048947 */ /* 0x000fea0003800000 */
[----:B------:R-:W-:Y:S01]  /*11130*/  BPT.TRAP 0x1 ;  /* 0x000000040000795c */ /* 0x000fe20000300000 */
.L_x_15497:
[----:B------:R-:W-:-:S05]  /*11140*/  VIADD R2, R2, 0x400 ;  /* 0x0000040002027836 */ /* 0x000fca0000000000 */
[----:B------:R-:W-:-:S04]  /*11150*/  SHF.R.U32.HI R2, RZ, 0x4, R2 ;  /* 0x00000004ff027819 */ /* 0x000fc80000011602 */
[----:B------:R-:W-:Y:S01]  /*11160*/  LOP3.LUT R5, R2, 0x3fff, RZ, 0xc0, !PT ;  /* 0x00003fff02057812 */ /* 0x000fe200078ec0ff */
[----:B-1----:R-:W-:Y:S06]  /*11170*/  @P1 BRA `(.L_x_15498) ;  /* 0x0000000000081947 */ /* 0x002fec0003800000 */
[----:B------:R-:W1:Y:S02]  /*11180*/  SYNCS.PHASECHK.TRANS64.TRYWAIT P1, [R11+URZ+0x16850], R4 ;  /* 0x016850040b0075a7 */ /* 0x000e64000802017f */
[----:B-1----:R-:W-:Y:S05]  /*11190*/  @!P1 BRA `(.L_x_15499) ;  /* 0x000000a000c89947 */ /* 0x002fea0003800000 */
.L_x_15498:
[----:B01----:R-:W-:Y:S01]  /*111a0*/  IMAD R4, R22, 0x400, R5 ;  /* 0x0000040016047824 */ /* 0x003fe200078e0205 */
[----:B------:R-:W-:Y:S01]  /*111b0*/  MOV R5, 0x40000040 ;  /* 0x4000004000057802 */ /* 0x000fe20000000f00 */
[----:B------:R-:W-:Y:S05]  /*111c0*/  WARPSYNC.ALL ;  /* 0x0000000000007948 */ /* 0x000fea0003800000 */
[C---:B------:R-:W-:Y:S01]  /*111d0*/  R2UR UR6, R4.reuse ;  /* 0x00000000040672ca */ /* 0x040fe200000e0000 */
[----:B------:R-:W-:Y:S01]  /*111e0*/  WARPGROUP.ARRIVE ;  /* 0x00000000000079c5 */ /* 0x000fe20000000000 */
[----:B------:R-:W-:Y:S01]  /*111f0*/  R2UR UR7, R5 ;  /* 0x00000000050772ca */ /* 0x000fe200000e0000 */
[----:B------:R-:W-:Y:S01]  /*11200*/  VIADD R8, R4, 0x80 ;  /* 0x0000008004087836 */ /* 0x000fe20000000000 */
[----:B------:R-:W0:Y:S01]  /*11210*/  SHFL.BFLY PT, R2, R3, 0x2, 0x1f ;  /* 0x0c401f0003027f89 */ /* 0x000e2200000e0000 */
[----:B------:R-:W-:Y:S01]  /*11220*/  IMAD.MOV.U32 R9, RZ, RZ, 0x40000040 ;  /* 0x40000040ff097424 */ /* 0x000fe200078e00ff */
[----:B------:R-:W-:Y:S01]  /*11230*/  MOV R6, RZ ;  /* 0x000000ff00067202 */ /* 0x000fe20000000f00 */
[----:B------:R-:W-:-:S08]  /*11240*/  IMAD.MOV.U32 R5, RZ, RZ, 0x40000040 ;  /* 0x40000040ff057424 */ /* 0x000fd000078e00ff */
[----:B------:R-:W-:Y:S01]  /*11250*/  HGMMA.64x64x16.F32 R88, R148, gdesc[UR4].tnspB, R88, gsb0 ;  /* 0x40e0000494587df0 */ /* 0x000fe20008000858 */
[----:B------:R-:W-:Y:S01]  /*11260*/  R2UR UR6, R8 ;  /* 0x00000000080672ca */ /* 0x000fe200000e0000 */
[----:B------:R-:W-:Y:S01]  /*11270*/  VIADD R8, R4, 0x100 ;  /* 0x0000010004087836 */ /* 0x000fe20000000000 */
[----:B------:R-:W-:Y:S02]  /*11280*/  R2UR UR7, R9 ;  /* 0x00000000090772ca */ /* 0x000fe400000e0000 */
[----:B------:R-:W-:Y:S01]  /*11290*/  MOV R9, 0x40000040 ;  /* 0x4000004000097802 */ /* 0x000fe20000000f00 */
        /* <DEDUP_REMOVED lines=35> */
[----:B------:R-:W-:Y:S02]  /*114d0*/  R2UR UR7, R9 ;  /* 0x00000000090772ca */ /* 0x000fe400000e0000 */
[----:B------:R-:W0:Y:S02]  /*114e0*/  SHFL.BFLY PT, R9, R0, 0x2, 0x1f ;  /* 0x0c401f0000097f89 */ /* 0x000e2400000e0000 */
[----:B0-----:R-:W-:Y:S01]  /*114f0*/  FADD.FTZ R9, R9, R0 ;  /* 0x0000000009097221 */ /* 0x001fe20000010000 */
        /* <DEDUP_REMOVED lines=29> */
.L_x_15500:
[----:B------:R-:W2:Y:S01]  /*116d0*/  LDL.LU R7, [R1+0x54] ;  /* 0x0000540001077983 */ /* 0x000ea20000300800 */
[----:B------:R-:W-:Y:S01]  /*116e0*/  VIADD R2, R11, 0x16860 ;  /* 0x000168600b027836 */ /* 0x000fe20000000000 */
[----:B------:R-:W1:Y:S01]  /*116f0*/  S2R R5, SR_CgaCtaId ;  /* 0x0000000000057919 */ /* 0x000e620000008800 */
[----:B------:R-:W-:Y:S01]  /*11700*/  IADD3 R22, R22, 0x1, RZ ;  /* 0x0000000116167810 */ /* 0x000fe20007ffe0ff */
[-C--:B------:R-:W-:Y:S01]  /*11710*/  FMUL.FTZ R27, R88, R4.reuse ;  /* 0x00000004581b7220 */ /* 0x080fe20000410000 */
[-C--:B------:R-:W-:Y:S02]  /*11720*/  FMUL.FTZ R12, R89, R4.reuse ;  /* 0x00000004590c7220 */ /* 0x080fe40000410000 */
[----:B------:R-:W-:Y:S01]  /*11730*/  ISETP.NE.AND P0, PT, R22, 0x2, PT ;  /* 0x000000021600780c */ /* 0x000fe20003f05270 */
[-C--:B------:R-:W-:Y:S01]  /*11740*/  FMUL.FTZ R25, R92, R4.reuse ;  /* 0x000000045c197220 */ /* 0x080fe20000410000 */
[-C--:B------:R-:W-:Y:S01]  /*11750*/  FMUL.FTZ R14, R93, R4.reuse ;  /* 0x000000045d0e7220 */ /* 0x080fe20000410000 */
[----:B------:R-:W-:Y:S01]  /*11760*/  FMUL.FTZ R96, R96, R4 ;  /* 0x0000000460607220 */ /* 0x000fe20000410000 */
[----:B-1----:R-:W-:-:S04]  /*11770*/  PRMT R2, R5, 0x654, R2 ;  /* 0x0000065405027816 */ /* 0x002fc80000000002 */
[----:B------:R1:W-:Y:S01]  /*11780*/  SYNCS.ARRIVE.TRANS64.RED.A1T0 RZ, [R2+URZ], RZ ;  /* 0x000000ff02ff79a7 */ /* 0x0003e2000810043f */
        /* <DEDUP_REMOVED lines=33> */
.L_x_15430:
[----:B-1----:R-:W0:Y:S01]  /*119a0*/  S2R R2, SR_TID.X ;  /* 0x0000000000027919 */ /* 0x002e220000002100 */
[----:B------:R-:W-:Y:S05]  /*119b0*/  WARPSYNC.ALL ;  /* 0x0000000000007948 */ /* 0x000fea0003800000 */
[----:B0-----:R-:W-:-:S05]  /*119c0*/  VIADD R38, R2, 0xffffff80 ;  /* 0xffffff8002267836 */ /* 0x001fca0000000000 */
[----:B------:R-:W-:-:S04]  /*119d0*/  SHF.R.S32.HI R42, RZ, 0x1f, R38 ;  /* 0x0000001fff2a7819 */ /* 0x000fc80000011426 */
[----:B------:R-:W-:-:S04]  /*119e0*/  LEA.HI R42, R42, R38, RZ, 0x3 ;  /* 0x000000262a2a7211 */ /* 0x000fc800078f18ff */
[----:B------:R-:W-:-:S05]  /*119f0*/  LOP3.LUT R42, R42, 0xfffffff8, RZ, 0xc0, !PT ;  /* 0xfffffff82a2a7812 */ /* 0x000fca00078ec0ff */
[----:B------:R-:W-:-:S05]  /*11a00*/  IMAD.IADD R42, R38, 0x1, -R42 ;  /* 0x00000001262a7824 */ /* 0x000fca00078e0a2a */
[----:B------:R-:W-:-:S04]  /*11a10*/  SHF.L.U32 R29, R42, 0x3, RZ ;  /* 0x000000032a1d7819 */ /* 0x000fc800000006ff */
[----:B------:R-:W-:Y:S01]  /*11a20*/  SHF.R.S32.HI R28, RZ, 0x1f, R29 ;  /* 0x0000001fff1c7819 */ /* 0x000fe2000001141d */
        /* <DEDUP_REMOVED lines=8> */
[----:B------:R-:W2:Y:S01]  /*11ab0*/  LDL R4, [R1+0x68] ;  /* 0x0000680001047983 */ /* 0x000ea20000100800 */
[----:B------:R-:W3:Y:S01]  /*11ac0*/  S2R R5, SR_SWINHI ;  /* 0x0000000000057919 */ /* 0x000ee20000002f00 */
[----:B------:R-:W-:Y:S05]  /*11ad0*/  WARPSYNC.ALL ;  /* 0x0000000000007948 */ /* 0x000fea0003800000 */
[----:B------:R-:W4:Y:S01]  /*11ae0*/  LDL.LU R41, [R1+0x48] ;  /* 0x0000480001297983 */ /* 0x000f220000300800 */
[----:B------:R-:W-:Y:S01]  /*11af0*/  F2FP.F16.F32.PACK_AB R12, R12, R27 ;  /* 0x0000001b0c0c723e */ /* 0x000fe200000000ff */
[----:B------:R-:W-:Y:S01]  /*11b00*/  ULDC.64 UR4, c[0x0][0xc00] ;  /* 0x0003000000047ab9 */ /* 0x000fe20000000a00 */
[----:B------:R-:W-:Y:S01]  /*11b10*/  F2FP.F16.F32.PACK_AB R13, R13, R90 ;  /* 0x0000005a0d0d723e */ /* 0x000fe200000000ff */
[----:B------:R-:W4:Y:S01]  /*11b20*/  LDL.LU R40, [R1+0x4c] ;  /* 0x00004c0001287983 */ /* 0x000f220000300800 */
[----:B------:R-:W-:Y:S01]  /*11b30*/  F2FP.F16.F32.PACK_AB R14, R14, R25 ;  /* 0x000000190e0e723e */ /* 0x000fe200000000ff */
[----:B-1----:R-:W1:Y:S01]  /*11b40*/  LDC R32, c[0x0][0xbe8] ;  /* 0x0002fa00ff207b82 */ /* 0x002e620000000800 */
[----:B------:R-:W-:Y:S01]  /*11b50*/  F2FP.F16.F32.PACK_AB R15, R15, R94 ;  /* 0x0000005e0f0f723e */ /* 0x000fe200000000ff */
[----:B------:R-:W4:Y:S01]  /*11b60*/  LDL R36, [R1+0x3c] ;  /* 0x00003c0001247983 */ /* 0x000f220000100800 */
[----:B------:R-:W-:-:S03]  /*11b70*/  MOV R30, RZ ;  /* 0x000000ff001e7202 */ /* 0x000fc60000000f00 */
[----:B------:R-:W4:Y:S01]  /*11b80*/  LDL R44, [R1+0x24] ;  /* 0x00002400012c7983 */ /* 0x000f220000100800 */
[----:B------:R-:W-:Y:S02]  /*11b90*/  MOV R20, R2 ;  /* 0x0000000200147202 */ /* 0x000fe40000000f00 */
[----:B---3--:R-:W-:Y:S01]  /*11ba0*/  MOV R21, R5 ;  /* 0x0000000500157202 */ /* 0x008fe20000000f00 */
[----:B------:R-:W-:Y:S02]  /*11bb0*/  BAR.SYNC.DEFER_BLOCKING 0x1, 0x180 ;  /* 0x0046000000007b1d */ /* 0x000fe40000010000 */
[----:B--2---:R-:W-:-:S03]  /*11bc0*/  IMAD.WIDE R10, R4, 0x2, R20 ;  /* 0x00000002040a7825 */ /* 0x004fc600078e0214 */
[C---:B------:R-:W-:Y:S02]  /*11bd0*/  IADD3 R31, P2, R10.reuse, 0x20, RZ ;  /* 0x000000200a1f7810 */ /* 0x040fe40007f5e0ff */
[C---:B------:R-:W-:Y:S02]  /*11be0*/  LOP3.LUT R9, R10.reuse, 0x380, RZ, 0xc0, !PT ;  /* 0x000003800a097812 */ /* 0x040fe400078ec0ff */
[C---:B------:R-:W-:Y:S02]  /*11bf0*/  IADD3 R39, P0, R10.reuse, 0x60, RZ ;  /* 0x000000600a277810 */ /* 0x040fe40007f1e0ff */
[----:B----4-:R-:W-:Y:S02]  /*11c00*/  IADD3 R37, P1, R10, 0x40, RZ ;  /* 0x000000400a257810 */ /* 0x010fe40007f3e0ff */
        /* <DEDUP_REMOVED lines=16> */
[----:B------:R-:W-:Y:S01]  /*11d10*/  MOV R26, R4 ;  /* 0x00000004001a7202 */ /* 0x000fe20000000f00 */
[----:B------:R2:W-:Y:S01]  /*11d20*/  STSM.16.M88.4 [R10], R12 ;  /* 0x0000000c0a007844 */ /* 0x0005e20000000200 */
[----:B------:R-:W-:Y:S02]  /*11d30*/  ISETP.NE.U32.AND P0, PT, RZ, UR4, PT ;  /* 0x00000004ff007c0c */ /* 0x000fe4000bf05070 */
[----:B------:R-:W-:Y:S02]  /*11d40*/  IADD3 R24, P1, R41, UR4, RZ ;  /* 0x0000000429187c10 */ /* 0x000fe4000ff3e0ff */
[----:B------:R-:W-:-:S02]  /*11d50*/  MOV R31, R8 ;  /* 0x00000008001f7202 */ /* 0x000fc40000000f00 */
[----:B------:R-:W-:Y:S02]  /*11d60*/  F2FP.F16.F32.PACK_AB R4, R97, R96 ;  /* 0x000000606104723e */ /* 0x000fe400000000ff */
[----:B------:R-:W-:Y:S02]  /*11d70*/  F2FP.F16.F32.PACK_AB R5, R99, R98 ;  /* 0x000000626305723e */ /* 0x000fe400000000ff */
[----:B------:R-:W-:Y:S02]  /*11d80*/  F2FP.F16.F32.PACK_AB R6, R101, R100 ;  /* 0x000000646506723e */ /* 0x000fe400000000ff */
[----:B------:R-:W-:Y:S02]  /*11d90*/  F2FP.F16.F32.PACK_AB R7, R103, R102 ;  /* 0x000000666707723e */ /* 0x000fe400000000ff */
[----:B------:R-:W-:Y:S02]  /*11da0*/  F2FP.F16.F32.PACK_AB R8, R105, R104 ;  /* 0x000000686908723e */ /* 0x000fe400000000ff */
[----:B------:R-:W-:-:S02]  /*11db0*/  F2FP.F16.F32.PACK_AB R9, R107, R106 ;  /* 0x0000006a6b09723e */ /* 0x000fc400000000ff */
[----:B--2---:R-:W-:Y:S02]  /*11dc0*/  F2FP.F16.F32.PACK_AB R10, R109, R108 ;  /* 0x0000006c6d0a723e */ /* 0x004fe400000000ff */
[----:B------:R-:W-:Y:S02]  /*11dd0*/  F2FP.F16.F32.PACK_AB R11, R111, R110 ;  /* 0x0000006e6f0b723e */ /* 0x000fe400000000ff */
[----:B------:R-:W-:Y:S02]  /*11de0*/  F2FP.F16.F32.PACK_AB R12, R113, R112 ;  /* 0x00000070710c723e */ /* 0x000fe400000000ff */
[----:B------:R-:W-:Y:S02]  /*11df0*/  F2FP.F16.F32.PACK_AB R13, R115, R114 ;  /* 0x00000072730d723e */ /* 0x000fe400000000ff */
[----:B------:R-:W-:Y:S02]  /*11e00*/  F2FP.F16.F32.PACK_AB R14, R117, R116 ;  /* 0x00000074750e723e */ /* 0x000fe400000000ff */
[----:B------:R-:W-:-:S02]  /*11e10*/  F2FP.F16.F32.PACK_AB R15, R119, R118 ;  /* 0x00000076770f723e */ /* 0x000fc400000000ff */
        /* <DEDUP_REMOVED lines=9> */
[----:B--2---:R-:W-:Y:S01]  /*11eb0*/  @P1 IADD3 R4, P3, R41, UR4, RZ ;  /* 0x0000000429041c10 */ /* 0x004fe2000ff7e0ff */
[----:B------:R-:W-:-:S02]  /*11ec0*/  ULDC UR4, c[0x0][0xa88] ;  /* 0x0002a20000047ab9 */ /* 0x000fc40000000800 */
[----:B---3--:R-:W-:Y:S01]  /*11ed0*/  IMAD.U32 R9, RZ, RZ, UR4 ;  /* 0x00000004ff097e24 */ /* 0x008fe2000f8e00ff */
[----:B------:R-:W-:Y:S01]  /*11ee0*/  @P1 IADD3.X R5, R40, UR5, RZ, P3, !PT ;  /* 0x0000000528051c10 */ /* 0x000fe20009ffe4ff */
[----:B------:R2:W5:Y:S04]  /*11ef0*/  @P0 LDG.E R30, desc[UR40][R24.64] ;  /* 0x00000028181e0981 */ /* 0x000568000c1e1900 */
        /* <DEDUP_REMOVED lines=10> */
.L_x_15503:
[----:B------:R-:W2:Y:S01]  /*11fa0*/  LDL.LU R10, [R1+0x58] ;  /* 0x00005800010a7983 */ /* 0x000ea20000300800 */
[----:B-1----:R-:W-:Y:S01]  /*11fb0*/  @P2 IMAD.HI.U32 R4, R15, R6, RZ ;  /* 0x000000060f042227 */ /* 0x002fe200078e00ff */
[----:B------:R-:W-:Y:S02]  /*11fc0*/  ULDC.64 UR4, c[0x0][0xb90] ;  /* 0x0002e40000047ab9 */ /* 0x000fe40000000a00 */
[----:B------:R-:W4:Y:S04]  /*11fd0*/  LDL.LU R8, [R1+0x50] ;  /* 0x0000500001087983 */ /* 0x000f280000300800 */
[----:B------:R-:W4:Y:S01]  /*11fe0*/  LDL.LU R45, [R1+0x40] ;  /* 0x00004000012d7983 */ /* 0x000f220000300800 */
[----:B-----5:R-:W-:Y:S02]  /*11ff0*/  SHF.R.S32.HI R31, RZ, 0x1f, R30 ;  /* 0x0000001fff1f7819 */ /* 0x020fe4000001141e */
[----:B------:R-:W-:Y:S01]  /*12000*/  MOV R7, R15 ;  /* 0x0000000f00077202 */ /* 0x000fe20000000f00 */
[----:B------:R-:W4:Y:S01]  /*12010*/  LDL R14, [R1+0x64] ;  /* 0x00006400010e7983 */ /* 0x000f220000100800 */
[----:B---3--:R-:W-:-:S05]  /*12020*/  @P2 SHF.R.U32.HI R7, RZ, R37, R4 ;  /* 0x00000025ff072219 */ /* 0x008fca0000011604 */
[----:B------:R-:W-:Y:S01]  /*12030*/  IMAD.MOV R13, RZ, RZ, -R7 ;  /* 0x000000ffff0d7224 */ /* 0x000fe200078e0a07 */
[--C-:B------:R-:W-:Y:S02]  /*12040*/  SHF.R.S32.HI R43, RZ, 0x1f, R38.reuse ;  /* 0x0000001fff2b7819 */ /* 0x100fe40000011426 */
[----:B------:R-:W-:Y:S02]  /*12050*/  SHF.R.S32.HI R12, RZ, 0x1f, R38 ;  /* 0x0000001fff0c7819 */ /* 0x000fe40000011426 */
[-C--:B------:R-:W-:Y:S02]  /*12060*/  LEA.HI R43, R43, R38.reuse, RZ, 0x3 ;  /* 0x000000262b2b7211 */ /* 0x080fe400078f18ff */
[----:B------:R-:W-:Y:S02]  /*12070*/  LEA.HI R12, R12, R38, RZ, 0x7 ;  /* 0x000000260c0c7211 */ /* 0x000fe400078f38ff */
[----:B------:R-:W-:Y:S02]  /*12080*/  SHF.R.S32.HI R43, RZ, 0x3, R43 ;  /* 0x00000003ff2b7819 */ /* 0x000fe4000001142b */
[----:B------:R-:W-:-:S05]  /*12090*/  LOP3.LUT R12, R12, 0xffffff80, RZ, 0xc0, !PT ;  /* 0xffffff800c0c7812 */ /* 0x000fca00078ec0ff */
[----:B------:R-:W-:Y:S01]  /*120a0*/  IMAD.IADD R12, R38, 0x1, -R12 ;  /* 0x00000001260c7824 */ /* 0x000fe200078e0a0c */
[----:B--2---:R-:W-:Y:S02]  /*120b0*/  SEL R40, R10, RZ, !P0 ;  /* 0x000000ff0a287207 */ /* 0x004fe40004000000 */
[----:B----4-:R-:W-:Y:S02]  /*120c0*/  SEL R39, R8, RZ, !P0 ;  /* 0x000000ff08277207 */ /* 0x010fe40004000000 */
[----:B------:R-:W-:Y:S01]  /*120d0*/  SHF.R.S32.HI R41, RZ, 0x1f, R45 ;  /* 0x0000001fff297819 */ /* 0x000fe2000001142d */
[----:B------:R-:W-:-:S04]  /*120e0*/  IMAD.WIDE.U32 R4, R45, UR4, R30 ;  /* 0x000000042d047c25 */ /* 0x000fc8000f8e001e */
[----:B------:R-:W-:-:S04]  /*120f0*/  IMAD R6, R41, UR4, RZ ;  /* 0x0000000429067c24 */ /* 0x000fc8000f8e02ff */
[----:B------:R-:W-:Y:S01]  /*12100*/  IMAD R11, R45, UR5, R6 ;  /* 0x000000052d0b7c24 */ /* 0x000fe2000f8e0206 */
[----:B------:R-:W-:-:S03]  /*12110*/  ULDC.64 UR4, c[0x0][0xb98] ;  /* 0x0002e60000047ab9 */ /* 0x000fc60000000a00 */
[----:B------:R-:W-:Y:S02]  /*12120*/  IMAD.IADD R5, R5, 0x1, R11 ;  /* 0x0000000105057824 */ /* 0x000fe400078e020b */
        /* <DEDUP_REMOVED lines=16> */
[----:B------:R-:W-:Y:S01]  /*12230*/  SHFL.IDX PT, R6, R8, RZ, 0x1c1f ;  /* 0x001c1fff08067589 */ /* 0x000fe200000e0000 */
[----:B------:R-:W-:Y:S01]  /*12240*/  LEA R5, R43, R29, 0x6 ;  /* 0x0000001d2b057211 */ /* 0x000fe200078e30ff */
[----:B------:R-:W-:Y:S01]  /*12250*/  IMAD.IADD R11, R14, 0x1, R44 ;  /* 0x000000010e0b7824 */ /* 0x000fe200078e022c */
[----:B------:R-:W-:Y:S01]  /*12260*/  ULDC.64 UR4, c[0x0][0xaa0] ;  /* 0x0002a80000047ab9 */ /* 0x000fe20000000a00 */
[----:B------:R-:W1:Y:S02]  /*12270*/  SHFL.IDX PT, R7, R10, RZ, 0x1c1f ;  /* 0x001c1fff0a077589 */ /* 0x000e6400000e0000 */
[----:B------:R-:W-:Y:S02]  /*12280*/  IMAD.WIDE R4, R5, 0x2, R20 ;  /* 0x0000000205047825 */ /* 0x000fe400078e0214 */
[----:B------:R2:W-:Y:S01]  /*12290*/  SHFL.IDX PT, R36, R8, 0x1, 0x1c1f ;  /* 0x003c1f0008247f89 */ /* 0x0005e200000e0000 */
[----:B------:R-:W-:-:S03]  /*122a0*/  LOP3.LUT P0, RZ, R12, 0x3, RZ, 0xc0, !PT ;  /* 0x000000030cff7812 */ /* 0x000fc6000780c0ff */
[----:B------:R-:W3:Y:S01]  /*122b0*/  SHFL.IDX PT, R37, R10, 0x1, 0x1c1f ;  /* 0x003c1f000a257f89 */ /* 0x000ee200000e0000 */
[----:B------:R-:W-:Y:S01]  /*122c0*/  IMAD R20, R9, R32, RZ ;  /* 0x0000002009147224 */ /* 0x000fe200078e02ff */
[----:B------:R-:W4:Y:S01]  /*122d0*/  @P2 LDC R21, c[0x0][0xbec] ;  /* 0x0002fb00ff152b82 */ /* 0x000f220000000800 */
[C---:B------:R-:W-:Y:S01]  /*122e0*/  VIADD R9, R11.reuse, 0x8 ;  /* 0x000000080b097836 */ /* 0x040fe20000000000 */
[C---:B------:R-:W-:Y:S02]  /*122f0*/  IADD3 R13, P3, R4.reuse, 0x1800, RZ ;  /* 0x00001800040d7810 */ /* 0x040fe40007f7e0ff */
[----:B------:R-:W-:Y:S02]  /*12300*/  IADD3 R25, P4, R4, 0x3000, RZ ;  /* 0x0000300004197810 */ /* 0x000fe40007f9e0ff */
[-C--:B------:R-:W-:Y:S02]  /*12310*/  ISETP.GE.OR P1, PT, R11, R20.reuse, P0 ;  /* 0x000000140b00720c */ /* 0x080fe40000726670 */
[----:B------:R-:W-:-:S02]  /*12320*/  ISETP.GE.OR P0, PT, R9, R20, P0 ;  /* 0x000000140900720c */ /* 0x000fc40000706670 */
[----:B------:R-:W-:Y:S02]  /*12330*/  LOP3.LUT R9, R4, 0x380, RZ, 0xc0, !PT ;  /* 0x0000038004097812 */ /* 0x000fe400078ec0ff */
[----:B------:R-:W-:Y:S02]  /*12340*/  LOP3.LUT R12, R13, 0x380, RZ, 0xc0, !PT ;  /* 0x000003800d0c7812 */ /* 0x000fe400078ec0ff */
[----:B------:R-:W-:Y:S02]  /*12350*/  LOP3.LUT R24, R25, 0x380, RZ, 0xc0, !PT ;  /* 0x0000038019187812 */ /* 0x000fe400078ec0ff */
[----:B------:R-:W-:Y:S02]  /*12360*/  SHF.R.U64 R9, R9, 0x3, RZ ;  /* 0x0000000309097819 */ /* 0x000fe400000012ff */
[----:B------:R-:W-:Y:S02]  /*12370*/  SHF.R.U64 R12, R12, 0x3, RZ ;  /* 0x000000030c0c7819 */ /* 0x000fe400000012ff */
[----:B------:R-:W-:-:S02]  /*12380*/  SHF.R.U64 R24, R24, 0x3, RZ ;  /* 0x0000000318187819 */ /* 0x000fc400000012ff */
[----:B--2---:R-:W-:Y:S01]  /*12390*/  LOP3.LUT R8, R9, R4, RZ, 0x3c, !PT ;  /* 0x0000000409087212 */ /* 0x004fe200078e3cff */
[--C-:B------:R-:W-:Y:S01]  /*123a0*/  IMAD.MOV.U32 R9, RZ, RZ, R5.reuse ;  /* 0x000000ffff097224 */ /* 0x100fe200078e0005 */
[----:B------:R-:W-:Y:S02]  /*123b0*/  LOP3.LUT R12, R12, R13, RZ, 0x3c, !PT ;  /* 0x0000000d0c0c7212 */ /* 0x000fe400078e3cff */
[----:B------:R-:W-:Y:S01]  /*123c0*/  LOP3.LUT R24, R24, R25, RZ, 0x3c, !PT ;  /* 0x0000001918187212 */ /* 0x000fe200078e3cff */
[----:B------:R-:W-:Y:S01]  /*123d0*/  IMAD.X R25, RZ, RZ, R5, P4 ;  /* 0x000000ffff197224 */ /* 0x000fe200020e0605 */
[----:B------:R-:W-:Y:S01]  /*123e0*/  IADD3.X R13, RZ, R5, RZ, P3, !PT ;  /* 0x00000005ff0d7210 */ /* 0x000fe20001ffe4ff */
[----:B-1----:R-:W-:Y:S04]  /*123f0*/  @!P1 ST.E desc[UR40][R6.64], R3 ;  /* 0x0000000306009985 */ /* 0x002fe8000c101928 */
[----:B---3--:R1:W-:Y:S04]  /*12400*/  @!P0 ST.E desc[UR40][R36.64], R0 ;  /* 0x0000000024008985 */ /* 0x0083e8000c101928 */
[----:B------:R-:W2:Y:S04]  /*12410*/  LD.E.128 R8, desc[UR40][R8.64] ;  /* 0x0000002808087980 */ /* 0x000ea8000c101d00 */
[----:B------:R-:W3:Y:S04]  /*12420*/  LD.E.128 R12, desc[UR40][R12.64] ;  /* 0x000000280c0c7980 */ /* 0x000ee8000c101d00 */
[----:B------:R-:W3:Y:S01]  /*12430*/  LD.E.128 R24, desc[UR40][R24.64] ;  /* 0x0000002818187980 */ /* 0x000ee2000c101d00 */
[----:B------:R-:W-:Y:S01]  /*12440*/  IADD3 R38, P0, R4, 0x4800, RZ ;  /* 0x0000480004267810 */ /* 0x000fe20007f1e0ff */
[----:B-1----:R-:W1:Y:S03]  /*12450*/  @P2 LDC R37, c[0x0][0xbf0] ;  /* 0x0002fc00ff252b82 */ /* 0x002e660000000800 */
[----:B------:R-:W-:-:S04]  /*12460*/  LOP3.LUT R4, R38, 0x380, RZ, 0xc0, !PT ;  /* 0x0000038026047812 */ /* 0x000fc800078ec0ff */
[----:B------:R-:W-:-:S04]  /*12470*/  SHF.R.U64 R3, R4, 0x3, RZ ;  /* 0x0000000304037819 */ /* 0x000fc800000012ff */
[----:B------:R-:W-:Y:S01]  /*12480*/  LOP3.LUT R4, R3, R38, RZ, 0x3c, !PT ;  /* 0x0000002603047212 */ /* 0x000fe200078e3cff */
[----:B------:R-:W-:-:S04]  /*12490*/  IMAD R3, R31, UR4, RZ ;  /* 0x000000041f037c24 */ /* 0x000fc8000f8e02ff */
        /* <DEDUP_REMOVED lines=10> */
[----:B----4-:R-:W-:-:S04]  /*12540*/  @P2 IMAD.HI.U32 R0, R36, R21, RZ ;  /* 0x0000001524002227 */ /* 0x010fc800078e00ff */
[----:B------:R-:W-:Y:S02]  /*12550*/  IMAD.IADD R31, R31, 0x1, R3 ;  /* 0x000000011f1f7824 */ /* 0x000fe400078e0203 */
[----:B------:R-:W-:Y:S01]  /*12560*/  IMAD.MOV.U32 R3, RZ, RZ, R36 ;  /* 0x000000ffff037224 */ /* 0x000fe200078e0024 */
[----:B-1----:R-:W-:Y:S01]  /*12570*/  @P2 SHF.R.U32.HI R3, RZ, R37, R0 ;  /* 0x00000025ff032219 */ /* 0x002fe20000011600 */
[----:B------:R-:W-:Y:S02]  /*12580*/  IMAD R21, R40, UR4, RZ ;  /* 0x0000000428157c24 */ /* 0x000fe4000f8e02ff */
[----:B------:R-:W-:Y:S01]  /*12590*/  IMAD.WIDE.U32 R30, R39, UR4, R30 ;  /* 0x00000004271e7c25 */ /* 0x000fe2000f8e001e */
[----:B------:R-:W-:Y:S02]  /*125a0*/  SHF.R.S32.HI R0, RZ, 0x1f, R3 ;  /* 0x0000001fff007819 */ /* 0x000fe40000011403 */
[----:B------:R-:W-:Y:S01]  /*125b0*/  IADD3 R37, -R3, RZ, RZ ;  /* 0x000000ff03257210 */ /* 0x000fe20007ffe1ff */
[----:B------:R-:W-:Y:S01]  /*125c0*/  IMAD R21, R39, UR5, R21 ;  /* 0x0000000527157c24 */ /* 0x000fe2000f8e0215 */
[----:B------:R-:W-:-:S02]  /*125d0*/  ULDC.64 UR4, c[0x0][0xae0] ;  /* 0x0002b80000047ab9 */ /* 0x000fc40000000a00 */
[----:B------:R-:W-:Y:S02]  /*125e0*/  IMAD R0, R0, UR4, RZ ;  /* 0x0000000400007c24 */ /* 0x000fe4000f8e02ff */
[----:B------:R-:W-:Y:S02]  /*125f0*/  IMAD.IADD R31, R31, 0x1, R21 ;  /* 0x000000011f1f7824 */ /* 0x000fe400078e0215 */
        /* <DEDUP_REMOVED lines=10> */
[----:B------:R-:W-:Y:S01]  /*126a0*/  IMAD.X R5, RZ, RZ, R5, P0 ;  /* 0x000000ffff057224 */ /* 0x000fe200000e0605 */
[C---:B------:R-:W-:Y:S01]  /*126b0*/  LEA R32, P0, R30.reuse, UR4, 0x1 ;  /* 0x000000041e207c11 */ /* 0x040fe2000f8008ff */
[----:B------:R-:W-:Y:S01]  /*126c0*/  IMAD.IADD R3, R31, 0x1, R3 ;  /* 0x000000011f037824 */ /* 0x000fe200078e0203 */
[----:B------:R-:W-:Y:S01]  /*126d0*/  ULDC UR4, c[0x0][0xac8] ;  /* 0x0002b20000047ab9 */ /* 0x000fe20000000800 */
[----:B------:R-:W-:Y:S02]  /*126e0*/  IADD3 R41, R43, R44, RZ ;  /* 0x0000002c2b297210 */ /* 0x000fe40007ffe0ff */
[----:B------:R-:W5:Y:S01]  /*126f0*/  LD.E.128 R4, desc[UR40][R4.64] ;  /* 0x0000002804047980 */ /* 0x000f62000c101d00 */
[----:B------:R-:W-:-:S03]  /*12700*/  LEA.HI.X R40, R30, UR5, R3, 0x1, P0 ;  /* 0x000000051e287c11 */ /* 0x000fc600080f0c03 */
[----:B------:R-:W1:Y:S01]  /*12710*/  SHFL.IDX PT, R30, R32, RZ, 0x181f ;  /* 0x00181fff201e7589 */ /* 0x000e6200000e0000 */
[----:B------:R-:W-:-:S03]  /*12720*/  ISETP.GE.AND P0, PT, R29, UR4, PT ;  /* 0x000000041d007c0c */ /* 0x000fc6000bf06270 */
[----:B------:R-:W-:Y:S04]  /*12730*/  SHFL.IDX PT, R36, R32, 0x1, 0x181f ;  /* 0x00381f0020247f89 */ /* 0x000fe800000e0000 */
[----:B------:R-:W4:Y:S04]  /*12740*/  SHFL.IDX PT, R31, R40, RZ, 0x181f ;  /* 0x00181fff281f7589 */ /* 0x000f2800000e0000 */
[----:B------:R-:W0:Y:S01]  /*12750*/  SHFL.IDX PT, R38, R32, 0x2, 0x181f ;  /* 0x00581f0020267f89 */ /* 0x000e2200000e0000 */
[----:B------:R-:W-:-:S03]  /*12760*/  VIADD R3, R41, 0x30 ;  /* 0x0000003029037836 */ /* 0x000fc60000000000 */
[----:B------:R-:W0:Y:S01]  /*12770*/  SHFL.IDX PT, R37, R40, 0x1, 0x181f ;  /* 0x00381f0028257f89 */ /* 0x000e2200000e0000 */
[CC--:B------:R-:W-:Y:S01]  /*12780*/  ISETP.GE.OR P3, PT, R41.reuse, R20.reuse, P0 ;  /* 0x000000142900720c */ /* 0x0c0fe20000766670 */
[----:B------:R-:W-:Y:S02]  /*12790*/  VIADD R21, R41, 0x60 ;  /* 0x0000006029157836 */ /* 0x000fe40000000000 */
[----:B------:R-:W0:Y:S01]  /*127a0*/  SHFL.IDX PT, R39, R40, 0x2, 0x181f ;  /* 0x00581f0028277f89 */ /* 0x000e2200000e0000 */
[----:B------:R1:W-:Y:S06]  /*127b0*/  MEMBAR.ALL.CTA ;  /* 0x0000000000007992 */ /* 0x0003ec0000008000 */
[----:B-1----:R-:W1:Y:S01]  /*127c0*/  FENCE.VIEW.ASYNC.S ;  /* 0x00000000000073c6 */ /* 0x002e620000000000 */
[----:B------:R-:W-:-:S02]  /*127d0*/  ISETP.GE.OR P2, PT, R3, R20, P0 ;  /* 0x000000140300720c */ /* 0x000fc40000746670 */
[----:B------:R-:W-:Y:S01]  /*127e0*/  ISETP.GE.OR P1, PT, R21, R20, P0 ;  /* 0x000000141500720c */ /* 0x000fe20000726670 */
[----:B------:R-:W-:Y:S01]  /*127f0*/  VIADD R0, R2, 0x16820 ;  /* 0x0001682002007836 */ /* 0x000fe20000000000 */
[----:B------:R-:W-:-:S04]  /*12800*/  @!P3 LEA R30, P5, R29, R30, 0x1 ;  /* 0x0000001e1d1eb211 */ /* 0x000fc800078a08ff */
[----:B----4-:R-:W-:-:S05]  /*12810*/  @!P3 LEA.HI.X R31, R29, R31, R28, 0x1, P5 ;  /* 0x0000001f1d1fb211 */ /* 0x010fca00028f0c1c */
[C---:B------:R-:W-:Y:S02]  /*12820*/  @!P2 LEA R36, P4, R29.reuse, R36, 0x1 ;  /* 0x000000241d24a211 */ /* 0x040fe400078808ff */
[C---:B0-----:R-:W-:Y:S02]  /*12830*/  @!P1 LEA R38, P5, R29.reuse, R38, 0x1 ;  /* 0x000000261d269211 */ /* 0x041fe400078a08ff */
[----:B------:R-:W-:Y:S02]  /*12840*/  PRMT R0, RZ, 0x654, R0 ;  /* 0x00000654ff007816 */ /* 0x000fe40000000000 */
[C-C-:B------:R-:W-:Y:S02]  /*12850*/  @!P2 LEA.HI.X R37, R29.reuse, R37, R28.reuse, 0x1, P4 ;  /* 0x000000251d25a211 */ /* 0x140fe400020f0c1c */
[----:B------:R-:W-:Y:S01]  /*12860*/  @!P1 LEA.HI.X R39, R29, R39, R28, 0x1, P5 ;  /* 0x000000271d279211 */ /* 0x000fe200028f0c1c */
[----:B-1----:R4:W-:Y:S01]  /*12870*/  SYNCS.ARRIVE.TRANS64.RED.A1T0 RZ, [R0+URZ], RZ ;  /* 0x000000ff00ff79a7 */ /* 0x0029e2000810043f */
[----:B------:R-:W-:-:S04]  /*12880*/  IADD3 R3, R41, 0x90, RZ ;  /* 0x0000009029037810 */ /* 0x000fc80007ffe0ff */
[----:B------:R-:W-:Y:S01]  /*12890*/  ISETP.GE.OR P0, PT, R3, R20, P0 ;  /* 0x000000140300720c */ /* 0x000fe20000706670 */
[----:B------:R-:W0:Y:S04]  /*128a0*/  SHFL.IDX PT, R32, R32, 0x3, 0x181f ;  /* 0x00781f0020207f89 */ /* 0x000e2800000e0000 */
[----:B------:R-:W1:Y:S04]  /*128b0*/  SHFL.IDX PT, R40, R40, 0x3, 0x181f ;  /* 0x00781f0028287f89 */ /* 0x000e6800000e0000 */
[----:B--2---:R4:W-:Y:S04]  /*128c0*/  @!P3 ST.E.128 desc[UR40][R30.64], R8 ;  /* 0x000000081e00b985 */ /* 0x0049e8000c101d28 */
[----:B---3--:R4:W-:Y:S04]  /*128d0*/  @!P2 ST.E.128 desc[UR40][R36.64], R12 ;  /* 0x0000000c2400a985 */ /* 0x0089e8000c101d28 */
[----:B------:R4:W-:Y:S01]  /*128e0*/  @!P1 ST.E.128 desc[UR40][R38.64], R24 ;  /* 0x0000001826009985 */ /* 0x0009e2000c101d28 */
[----:B01----:R-:W-:Y:S05]  /*128f0*/  @P0 BRA `(.L_x_15504) ;  /* 0x0000000800740947 */ /* 0x003fea0003800000 */
[----:B----4-:R-:W-:-:S04]  /*12900*/  LEA R8, P0, R29, R32, 0x1 ;  /* 0x000000201d087211 */ /* 0x010fc800078008ff */
[----:B------:R-:W-:-:S05]  /*12910*/  LEA.HI.X R9, R29, R40, R28, 0x1, P0 ;  /* 0x000000281d097211 */ /* 0x000fca00000f0c1c */
[----:B-----5:R2:W-:Y:S01]  /*12920*/  ST.E.128 desc[UR40][R8.64], R4 ;  /* 0x0000000408007985 */ /* 0x0205e2000c101d28 */
[----:B------:R-:W-:Y:S05]  /*12930*/  BRA `(.L_x_15504) ;  /* 0x0000000800647947 */ /* 0x000fea0003800000 */
.L_x_15502:
        /* <DEDUP_REMOVED lines=16> */
[----:B------:R-:W-:Y:S01]  /*12a40*/  IMAD.U32 R8, RZ, RZ, UR4 ;  /* 0x00000004ff087e24 */ /* 0x000fe2000f8e00ff */
        /* <DEDUP_REMOVED lines=11> */
[----:B--2---:R-:W-:-:S07]  /*12b00*/  IADD3 R8, -R3, R8, RZ ;  /* 0x0000000803087210 */ /* 0x004fce0007ffe1ff */
.L_x_15505:
        /* <DEDUP_REMOVED lines=11> */
[----:B-----5:R-:W-:Y:S01]  /*12bc0*/  IADD3 R10, R30, -0x80, R10 ;  /* 0xffffff801e0a7810 */ /* 0x020fe20007ffe00a */
        /* <DEDUP_REMOVED lines=36> */
.L_x_15507:
[----:B------:R-:W-:Y:S05]  /*12e10*/  BSYNC B1 ;  /* 0x0000000000017941 */ /* 0x000fea0003800000 */
.L_x_15506:
[----:B------:R-:W-:Y:S01]  /*12e20*/  SHF.R.S32.HI R26, RZ, 0x1f, R31 ;  /* 0x0000001fff1a7819 */ /* 0x000fe2000001141f */
[----:B------:R-:W-:Y:S01]  /*12e30*/  ULDC.64 UR4, c[0x0][0xaa0] ;  /* 0x0002a80000047ab9 */ /* 0x000fe20000000a00 */
[----:B------:R-:W-:Y:S01]  /*12e40*/  ULDC.64 UR6, c[0x0][0xa80] ;  /* 0x0002a00000067ab9 */ /* 0x000fe20000000a00 */
[----:B0-----:R-:W-:Y:S01]  /*12e50*/  IMAD R3, R11, UR4, RZ ;  /* 0x000000040b037c24 */ /* 0x001fe2000f8e02ff */
[----:B------:R-:W-:Y:S01]  /*12e60*/  LEA.HI R26, R26, R31, RZ, 0x3 ;  /* 0x0000001f1a1a7211 */ /* 0x000fe200078f18ff */
[----:B------:R-:W-:-:S03]  /*12e70*/  IMAD.WIDE.U32 R4, R0, UR4, RZ ;  /* 0x0000000400047c25 */ /* 0x000fc6000f8e00ff */
[----:B------:R-:W-:Y:S01]  /*12e80*/  SHF.R.S32.HI R26, RZ, 0x3, R26 ;  /* 0x00000003ff1a7819 */ /* 0x000fe2000001141a */
[----:B------:R-:W-:Y:S01]  /*12e90*/  IMAD R3, R0, UR5, R3 ;  /* 0x0000000500037c24 */ /* 0x000fe2000f8e0203 */
[----:B------:R-:W-:Y:S02]  /*12ea0*/  ULDC.64 UR4, c[0x0][0xae8] ;  /* 0x0002ba0000047ab9 */ /* 0x000fe40000000a00 */
[----:B------:R-:W-:Y:S02]  /*12eb0*/  IMAD R6, R12, UR4, RZ ;  /* 0x000000040c067c24 */ /* 0x000fe4000f8e02ff */
[----:B------:R-:W-:Y:S01]  /*12ec0*/  IMAD R0, R42, 0x30, R26 ;  /* 0x000000302a007824 */ /* 0x000fe200078e021a */
[----:B------:R-:W-:Y:S01]  /*12ed0*/  IADD3 R5, R5, R3, RZ ;  /* 0x0000000305057210 */ /* 0x000fe20007ffe0ff */
[----:B------:R-:W-:Y:S02]  /*12ee0*/  IMAD R7, R24, UR5, R6 ;  /* 0x0000000518077c24 */ /* 0x000fe4000f8e0206 */
[----:B-----5:R-:W-:-:S02]  /*12ef0*/  IMAD.IADD R9, R30, 0x1, R0 ;  /* 0x000000011e097824 */ /* 0x020fc400078e0200 */
[----:B------:R-:W-:Y:S01]  /*12f00*/  IMAD.WIDE.U32 R4, R24, UR4, R4 ;  /* 0x0000000418047c25 */ /* 0x000fe2000f8e0004 */
[----:B------:R-:W-:-:S03]  /*12f10*/  ULDC.64 UR4, c[0x0][0xaf0] ;  /* 0x0002bc0000047ab9 */ /* 0x000fc60000000a00 */
[----:B------:R-:W-:-:S04]  /*12f20*/  @P2 IMAD.HI.U32 R0, R9, R20, RZ ;  /* 0x0000001409002227 */ /* 0x000fc800078e00ff */
[----:B------:R-:W-:Y:S01]  /*12f30*/  IMAD.MOV.U32 R3, RZ, RZ, R9 ;  /* 0x000000ffff037224 */ /* 0x000fe200078e0009 */
[----:B------:R-:W-:Y:S01]  /*12f40*/  @P2 SHF.R.U32.HI R3, RZ, R27, R0 ;  /* 0x0000001bff032219 */ /* 0x000fe20000011600 */
[----:B------:R-:W-:Y:S02]  /*12f50*/  IMAD R6, R14, UR4, RZ ;  /* 0x000000040e067c24 */ /* 0x000fe4000f8e02ff */
[----:B------:R-:W-:Y:S01]  /*12f60*/  IMAD.IADD R5, R5, 0x1, R7 ;  /* 0x0000000105057824 */ /* 0x000fe200078e0207 */
[----:B------:R-:W-:Y:S01]  /*12f70*/  SHF.R.S32.HI R0, RZ, 0x1f, R3 ;  /* 0x0000001fff007819 */ /* 0x000fe20000011403 */
[----:B------:R-:W-:Y:S01]  /*12f80*/  IMAD R7, R13, UR5, R6 ;  /* 0x000000050d077c24 */ /* 0x000fe2000f8e0206 */
[----:B------:R-:W-:Y:S01]  /*12f90*/  IADD3 R6, -R3, RZ, RZ ;  /* 0x000000ff03067210 */ /* 0x000fe20007ffe1ff */
        /* <DEDUP_REMOVED lines=23> */
[----:B------:R-:W2:Y:S02]  /*13110*/  SHFL.IDX PT, R0, R20, RZ, 0x181f ;  /* 0x00181fff14007589 */ /* 0x000ea400000e0000 */
[C---:B------:R-:W-:Y:S01]  /*13120*/  ISETP.GE.OR P2, PT, R24.reuse, R21, P0 ;  /* 0x000000151800720c */ /* 0x040fe20000746670 */
[C---:B------:R-:W-:Y:S01]  /*13130*/  VIADD R8, R24.reuse, 0x30 ;  /* 0x0000003018087836 */ /* 0x040fe20000000000 */
[----:B------:R-:W3:Y:S01]  /*13140*/  SHFL.IDX PT, R5, R7, 0x1, 0x181f ;  /* 0x00381f0007057f89 */ /* 0x000ee200000e0000 */
[----:B------:R-:W-:-:S03]  /*13150*/  VIADD R10, R24, 0x60 ;  /* 0x00000060180a7836 */ /* 0x000fc60000000000 */
[----:B------:R-:W4:Y:S01]  /*13160*/  SHFL.IDX PT, R14, R7, 0x2, 0x181f ;  /* 0x00581f00070e7f89 */ /* 0x000f2200000e0000 */
[-C--:B------:R-:W-:Y:S02]  /*13170*/  ISETP.GE.OR P3, PT, R8, R21.reuse, P0 ;  /* 0x000000150800720c */ /* 0x080fe40000766670 */
[----:B------:R-:W-:Y:S01]  /*13180*/  ISETP.GE.OR P4, PT, R10, R21, P0 ;  /* 0x000000150a00720c */ /* 0x000fe20000786670 */
[----:B------:R-:W5:Y:S04]  /*13190*/  SHFL.IDX PT, R4, R20, 0x1, 0x181f ;  /* 0x00381f0014047f89 */ /* 0x000f6800000e0000 */
[----:B------:R-:W1:Y:S01]  /*131a0*/  SHFL.IDX PT, R6, R20, 0x2, 0x181f ;  /* 0x00581f0014067f89 */ /* 0x000e6200000e0000 */
        /* <DEDUP_REMOVED lines=13> */
.L_x_15687:
[----:B------:R-:W-:-:S05]  /*13280*/  VIADD R24, R24, 0x90 ;  /* 0x0000009018187836 */ /* 0x000fca0000000000 */
[----:B------:R-:W-:-:S13]  /*13290*/  ISETP.GE.OR P0, PT, R24, R21, P0 ;  /* 0x000000151800720c */ /* 0x000fda0000706670 */
[----:B---3--:R-:W-:-:S04]  /*132a0*/  @!P0 LEA R14, P1, R29, R14, 0x1 ;  /* 0x0000000e1d0e8211 */ /* 0x008fc800078208ff */
[----:B--2---:R-:W-:-:S05]  /*132b0*/  @!P0 LEA.HI.X R15, R29, R0, R28, 0x1, P1 ;  /* 0x000000001d0f8211 */ /* 0x004fca00008f0c1c */
[----:B------:R1:W-:Y:S04]  /*132c0*/  @!P0 ST.E.128 desc[UR40][R14.64], RZ ;  /* 0x000000ff0e008985 */ /* 0x0003e8000c101d28 */
.L_x_15504:
[----:B------:R-:W-:Y:S05]  /*132d0*/  BSYNC B0 ;  /* 0x0000000000007941 */ /* 0x000fea0003800000 */
.L_x_15501:
[----:B------:R-:W-:Y:S02]  /*132e0*/  ULDC UR4, c[0x0][0xc3c] ;  /* 0x00030f0000047ab9 */ /* 0x000fe40000000800 */
[----:B------:R-:W-:-:S13]  /*132f0*/  ISETP.GE.AND P0, PT, R35, UR4, PT ;  /* 0x0000000423007c0c */ /* 0x000fda000bf06270 */
[----:B------:R-:W-:Y:S05]  /*13300*/  @!P0 BRA `(.L_x_15509) ;  /* 0xfffffedc00448947 */ /* 0x000fea000383ffff */
[----:B------:R-:W-:Y:S05]  /*13310*/  BRA `(.L_x_15364) ;  /* 0x0000006c00387947 */ /* 0x000fea0003800000 */
.L_x_15362:
[----:B------:R-:W-:-:S08]  /*13320*/  NOP ;  /* 0x0000000000007918 */ /* 0x000fd00000000000 */
[----:B--2---:R-:W0:-:S00]  /*13330*/  USETMAXREG.DEALLOC.CTAPOOL 0x20 ;  /* 0x00000020000079c8 */ /* 0x004e0000080e0500 */
        /* <DEDUP_REMOVED lines=16> */
.L_x_15510:
        /* <DEDUP_REMOVED lines=42> */
.L_x_15516:
        /* <DEDUP_REMOVED lines=12> */
.L_x_15515:
[----:B------:R-:W-:Y:S05]  /*137a0*/  BSYNC B0 ;  /* 0x0000000000007941 */ /* 0x000fea0003800000 */
.L_x_15514:
        /* <DEDUP_REMOVED lines=20> */
[----:B------:R-:W-:Y:S01]  /*138f0*/  MOV R6, R9 ;  /* 0x0000000900067202 */ /* 0x000fe20000000f00 */
[----:B------:R-:W-:-:S07]  /*13900*/  IMAD.MOV.U32 R9, RZ, RZ, R3 ;  /* 0x000000ffff097224 */ /* 0x000fce00078e0003 */
.L_x_15512:
        /* <DEDUP_REMOVED lines=16> */
[----:B------:R-:W0:Y:S02]  /*13a10*/  F2I.FTZ.U32.TRUNC.NTZ R3, R12 ;  /* 0x0000000c00037305 */ /* 0x000e24000021f000 */
[----:B0-----:R-:W-:Y:S01]  /*13a20*/  IMAD.MOV R15, RZ, RZ, -R3 ;  /* 0x000000ffff0f7224 */ /* 0x001fe200078e0a03 */
[----:B------:R-:W-:Y:S06]  /*13a30*/  @!P0 BRA `(.L_x_15517) ;  /* 0x0000000000088947 */ /* 0x000fec0003800000 */
[----:B------:R-:W-:-:S05]  /*13a40*/  VIADD R11, R13, 0xffffffff ;  /* 0xffffffff0d0b7836 */ /* 0x000fca0000000000 */
[----:B------:R0:W1:Y:S02]  /*13a50*/  SHFL.IDX PT, R16, R6, R11, 0x1f ;  /* 0x00001f0b06107589 */ /* 0x00006400000e0000 */
.L_x_15517:
[----:B-1----:R-:W-:Y:S01]  /*13a60*/  IMAD R16, R16, UR5, R9 ;  /* 0x0000000510107c24 */ /* 0x002fe2000f8e0209 */
[----:B0-----:R-:W-:Y:S01]  /*13a70*/  IABS R6, R4 ;  /* 0x0000000400067213 */ /* 0x001fe20000000000 */
[----:B------:R-:W-:Y:S02]  /*13a80*/  IMAD R11, R15, R8, RZ ;  /* 0x000000080f0b7224 */ /* 0x000fe400078e02ff */
[----:B------:R-:W-:Y:S01]  /*13a90*/  IMAD.MOV.U32 R2, RZ, RZ, RZ ;  /* 0x000000ffff027224 */ /* 0x000fe200078e00ff */
[----:B------:R-:W-:Y:S02]  /*13aa0*/  IADD3 R9, -R16, UR6, RZ ;  /* 0x0000000610097c10 */ /* 0x000fe4000fffe1ff */
[----:B------:R-:W-:Y:S01]  /*13ab0*/  IADD3 R6, RZ, -R6, RZ ;  /* 0x80000006ff067210 */ /* 0x000fe20007ffe0ff */
        /* <DEDUP_REMOVED lines=19> */
[----:B------:R-:W-:-:S04]  /*13bf0*/  VIADDMNMX R7, R8, UR5, R7, PT ;  /* 0x0000000508077c46 */ /* 0x000fc8000b800107 */
[----:B------:R-:W-:-:S04]  /*13c00*/  IABS R8, R7 ;  /* 0x0000000700087213 */ /* 0x000fc80000000000 */
        /* <DEDUP_REMOVED lines=8> */
[----:B------:R-:W-:-:S03]  /*13c90*/  IABS R9, R4 ;  /* 0x0000000400097213 */ /* 0x000fc60000000000 */
        /* <DEDUP_REMOVED lines=19> */
.L_x_15513:
[----:B------:R-:W-:Y:S01]  /*13dd0*/  IMAD.MOV.U32 R17, RZ, RZ, RZ ;  /* 0x000000ffff117224 */ /* 0x000fe200078e00ff */
[----:B------:R-:W-:Y:S01]  /*13de0*/  MOV R18, RZ ;  /* 0x000000ff00127202 */ /* 0x000fe20000000f00 */
[----:B------:R-:W-:-:S07]  /*13df0*/  IMAD.U32 R16, RZ, RZ, UR6 ;  /* 0x00000006ff107e24 */ /* 0x000fce000f8e00ff */
.L_x_15518:
[----:B------:R-:W-:-:S13]  /*13e00*/  ISETP.NE.AND P0, PT, R5, RZ, PT ;  /* 0x000000ff0500720c */ /* 0x000fda0003f05270 */
[----:B------:R-:W0:Y:S01]  /*13e10*/  @!P0 S2R R3, SR_CgaCtaId ;  /* 0x0000000000038919 */ /* 0x000e220000008800 */
[----:B------:R-:W-:-:S04]  /*13e20*/  @!P0 MOV R0, 0x400 ;  /* 0x0000040000008802 */ /* 0x000fc80000000f00 */
[----:B0-----:R-:W-:-:S05]  /*13e30*/  @!P0 LEA R0, R3, R0, 0x18 ;  /* 0x0000000003008211 */ /* 0x001fca00078ec0ff */
[----:B------:R2:W-:Y:S01]  /*13e40*/  @!P0 STS.128 [R0+0x168d0], R16 ;  /* 0x0168d01000008388 */ /* 0x0005e20000000c00 */
[----:B------:R-:W-:Y:S06]  /*13e50*/  BAR.ARV 0x5, 0x200 ;  /* 0x0148000000007b1d */ /* 0x000fec0000002000 */
.L_x_15511:
[----:B------:R3:W-:Y:S01]  /*13e60*/  STL [R1+0x44], RZ ;  /* 0x000044ff01007387 */ /* 0x0007e20000100800 */
[----:B------:R-:W-:Y:S01]  /*13e70*/  ULDC UR4, c[0x0][0xc3c] ;  /* 0x00030f0000047ab9 */ /* 0x000fe20000000800 */
[----:B------:R-:W-:Y:S01]  /*13e80*/  IMAD.MOV.U32 R28, RZ, RZ, 0x1 ;  /* 0x00000001ff1c7424 */ /* 0x000fe200078e00ff */
[----:B-1----:R-:W-:Y:S01]  /*13e90*/  ISETP.GE.AND P0, PT, R19, UR4, PT ;  /* 0x0000000413007c0c */ /* 0x002fe2000bf06270 */
[----:B------:R-:W-:-:S12]  /*13ea0*/  IMAD.MOV.U32 R25, RZ, RZ, RZ ;  /* 0x000000ffff197224 */ /* 0x000fd800078e00ff */
[----:B---3--:R-:W-:Y:S05]  /*13eb0*/  @P0 BRA `(.L_x_15519) ;  /* 0x0000005c00740947 */ /* 0x008fea0003800000 */
[----:B------:R-:W3:Y:S01]  /*13ec0*/  LDL R6, [R1+0x30] ;  /* 0x0000300001067983 */ /* 0x000ee20000100800 */
[----:B------:R-:W2:Y:S01]  /*13ed0*/  S2R R7, SR_TID.X ;  /* 0x0000000000077919 */ /* 0x000ea20000002100 */
[----:B------:R-:W1:Y:S01]  /*13ee0*/  S2UR UR5, SR_CgaCtaId ;  /* 0x00000000000579c3 */ /* 0x000e620000008800 */
[----:B------:R-:W-:Y:S02]  /*13ef0*/  UMOV UR4, 0x400 ;  /* 0x0000040000047882 */ /* 0x000fe40000000000 */
[----:B-1----:R-:W-:Y:S01]  /*13f00*/  ULEA UR4, UR5, UR4, 0x18 ;  /* 0x0000000405047291 */ /* 0x002fe2000f8ec03f */
[C---:B--2---:R-:W-:Y:S01]  /*13f10*/  IMAD.SHL.U32 R0, R7.reuse, 0x8, RZ ;  /* 0x0000000807007824 */ /* 0x044fe200078e00ff */
[----:B------:R-:W-:-:S04]  /*13f20*/  LOP3.LUT R5, R7, 0x7f, RZ, 0xc0, !PT ;  /* 0x0000007f07057812 */ /* 0x000fc800078ec0ff */
[----:B0-----:R-:W-:Y:S02]  /*13f30*/  LOP3.LUT R2, R0, 0x1f8, RZ, 0xc0, !PT ;  /* 0x000001f800027812 */ /* 0x001fe400078ec0ff */
[----:B------:R-:W-:Y:S02]  /*13f40*/  SHF.L.U32 R3, R5, 0x3, RZ ;  /* 0x0000000305037819 */ /* 0x000fe400000006ff */
[----:B------:R-:W-:Y:S02]  /*13f50*/  LOP3.LUT R2, R2, 0x38, R7, 0x78, !PT ;  /* 0x0000003802027812 */ /* 0x000fe400078e7807 */
[----:B------:R-:W-:Y:S02]  /*13f60*/  MOV R22, UR4 ;  /* 0x0000000400167c02 */ /* 0x000fe40008000f00 */
[----:B------:R-:W-:Y:S01]  /*13f70*/  LOP3.LUT R4, R2, 0x200, R3, 0xf8, !PT ;  /* 0x0000020002047812 */ /* 0x000fe200078ef803 */
[----:B------:R-:W-:Y:S01]  /*13f80*/  IMAD.SHL.U32 R2, R7, 0x10, RZ ;  /* 0x0000001007027824 */ /* 0x000fe200078e00ff */
[----:B------:R-:W-:Y:S01]  /*13f90*/  SHF.R.U32.HI R3, RZ, 0x3, R5 ;  /* 0x00000003ff037819 */ /* 0x000fe20000011605 */
[----:B------:R-:W-:Y:S03]  /*13fa0*/  BSSY B8, `(.L_x_15519) ;  /* 0x00005ce000087945 */ /* 0x000fe60003800000 */
[----:B------:R-:W-:Y:S01]  /*13fb0*/  LOP3.LUT R2, R2, 0x70, RZ, 0xc0, !PT ;  /* 0x0000007002027812 */ /* 0x000fe200078ec0ff */
[----:B------:R-:W-:-:S02]  /*13fc0*/  IMAD.MOV.U32 R29, RZ, RZ, 0x1 ;  /* 0x00000001ff1d7424 */ /* 0x000fc400078e00ff */
[----:B------:R-:W-:Y:S01]  /*13fd0*/  IMAD.MOV.U32 R27, RZ, RZ, RZ ;  /* 0x000000ffff1b7224 */ /* 0x000fe200078e00ff */
[----:B------:R-:W-:Y:S01]  /*13fe0*/  LOP3.LUT R2, R3, R2, RZ, 0xfc, !PT ;  /* 0x0000000203027212 */ /* 0x000fe200078efcff */
[----:B------:R-:W-:Y:S02]  /*13ff0*/  IMAD.MOV.U32 R25, RZ, RZ, RZ ;  /* 0x000000ffff197224 */ /* 0x000fe400078e00ff */
[----:B------:R-:W-:Y:S01]  /*14000*/  IMAD.MOV.U32 R28, RZ, RZ, 0x1 ;  /* 0x00000001ff1c7424 */ /* 0x000fe200078e00ff */
[----:B------:R-:W-:Y:S01]  /*14010*/  ULDC.64 UR38, c[0x0][0x198] ;  /* 0x0000660000267ab9 */ /* 0x000fe20000000a00 */
[----:B------:R-:W-:Y:S01]  /*14020*/  ULDC UR36, c[0x0][0xc] ;  /* 0x0000030000247ab9 */ /* 0x000fe20000000800 */
[----:B---3--:R-:W-:-:S05]  /*14030*/  LOP3.LUT R0, R6, 0x2, RZ, 0xfc, !PT ;  /* 0x0000000206007812 */ /* 0x008fca00078efcff */
[----:B------:R0:W-:Y:S04]  /*14040*/  STL [R1+0x54], R0 ;  /* 0x0000540001007387 */ /* 0x0001e80000100800 */
[----:B------:R1:W-:Y:S01]  /*14050*/  STL [R1+0x44], RZ ;  /* 0x000044ff01007387 */ /* 0x0003e20000100800 */
[----:B0-----:R-:W-:-:S05]  /*14060*/  IMAD R0, R4, 0x2, R22 ;  /* 0x0000000204007824 */ /* 0x001fca00078e0216 */
[----:B------:R1:W-:Y:S02]  /*14070*/  STL [R1+0x24], R0 ;  /* 0x0000240001007387 */ /* 0x0003e40000100800 */
.L_x_15612:
        /* <DEDUP_REMOVED lines=11> */
[----:B-1----:R-:W-:Y:S01]  /*14130*/  SHF.R.S32.HI R0, RZ, 0x1f, R11 ;  /* 0x0000001fff007819 */ /* 0x002fe2000001140b */
[----:B------:R-:W-:-:S10]  /*14140*/  IMAD.SHL.U32 R23, R11, 0x4, RZ ;  /* 0x000000040b177824 */ /* 0x000fd400078e00ff */
[C---:B------:R-:W-:Y:S01]  /*14150*/  @P0 LEA R2, P1, R11.reuse, UR4, 0x2 ;  /* 0x000000040b020c11 */ /* 0x040fe2000f8210ff */
[----:B------:R-:W-:Y:S03]  /*14160*/  STL [R1+0x8], R11 ;  /* 0x0000080b01007387 */ /* 0x000fe60000100800 */
[C-C-:B------:R-:W-:Y:S01]  /*14170*/  @P0 LEA.HI.X R3, R11.reuse, UR5, R0.reuse, 0x2, P1 ;  /* 0x000000050b030c11 */ /* 0x140fe200088f1400 */
[----:B------:R-:W-:Y:S01]  /*14180*/  ULDC.64 UR4, c[0x0][0xa00] ;  /* 0x0002800000047ab9 */ /* 0x000fe20000000a00 */
[----:B------:R-:W-:Y:S01]  /*14190*/  SHF.L.U64.HI R24, R11, 0x2, R0 ;  /* 0x000000020b187819 */ /* 0x000fe20000010200 */
[----:B------:R0:W-:Y:S04]  /*141a0*/  STL [R1+0x3c], R0 ;  /* 0x00003c0001007387 */ /* 0x0001e80000100800 */
[----:B------:R1:W2:Y:S01]  /*141b0*/  @P0 LDG.E R10, desc[UR40][R2.64] ;  /* 0x00000028020a0981 */ /* 0x0002a2000c1e1900 */
        /* <DEDUP_REMOVED lines=10> */
[----:B---3--:R-:W3:Y:S01]  /*14260*/  @P0 LDG.E R6, desc[UR40][R2.64] ;  /* 0x0000002802060981 */ /* 0x008ee2000c1e1900 */
[----:B------:R-:W-:Y:S01]  /*14270*/  ULDC UR4, c[0x0][0x288] ;  /* 0x0000a20000047ab9 */ /* 0x000fe20000000800 */
[----:B------:R-:W-:Y:S02]  /*14280*/  IADD3.X R5, R24, UR7, RZ, P4, !PT ;  /* 0x0000000718057c10 */ /* 0x000fe4000a7fe4ff */
[----:B------:R-:W-:Y:S01]  /*14290*/  MOV R8, UR4 ;  /* 0x0000000400087c02 */ /* 0x000fe20008000f00 */
[----:B------:R-:W-:Y:S02]  /*142a0*/  ULDC.64 UR4, c[0x0][0x418] ;  /* 0x0001060000047ab9 */ /* 0x000fe40000000a00 */
        /* <DEDUP_REMOVED lines=16> */
[----:B------:R-:W-:Y:S01]  /*143b0*/  IMAD.MOV.U32 R9, RZ, RZ, R8 ;  /* 0x000000ffff097224 */ /* 0x000fe200078e0008 */
[----:B------:R-:W-:Y:S06]  /*143c0*/  @P2 BRA `(.L_x_15520) ;  /* 0x0000000000142947 */ /* 0x000fec0003800000 */
[----:B------:R-:W-:Y:S05]  /*143d0*/  @!P0 BRA `(.L_x_15520) ;  /* 0x0000000000108947 */ /* 0x000fea0003800000 */
[----:B0-----:R-:W2:Y:S04]  /*143e0*/  LDG.E R8, desc[UR40][R2.64] ;  /* 0x0000002802087981 */ /* 0x001ea8000c1e1900 */
[----:B------:R-:W2:Y:S02]  /*143f0*/  LDG.E R2, desc[UR40][R2.64+0x4] ;  /* 0x0000042802027981 */ /* 0x000ea4000c1e1900 */
[----:B--2---:R-:W-:-:S05]  /*14400*/  IADD3 R9, -R8, R2, RZ ;  /* 0x0000000208097210 */ /* 0x004fca0007ffe1ff */
[----:B------:R1:W-:Y:S02]  /*14410*/  STL [R1+0x38], R9 ;  /* 0x0000380901007387 */ /* 0x0003e40000100800 */
.L_x_15520:
        /* <DEDUP_REMOVED lines=10> */
.L_x_15521:
        /* <DEDUP_REMOVED lines=9> */
.L_x_15522:
        /* <DEDUP_REMOVED lines=10> */
[----:B------:R-:W-:-:S03]  /*145f0*/  IMAD.IADD R4, R7, 0x1, R6 ;  /* 0x0000000107047824 */ /* 0x000fc600078e0206 */
[----:B------:R-:W-:Y:S01]  /*14600*/  IADD3 R2, R2, 0xbf, RZ ;  /* 0x000000bf02027810 */ /* 0x000fe20007ffe0ff */
[C---:B------:R-:W-:Y:S01]  /*14610*/  VIADD R21, R4.reuse, 0x7f ;  /* 0x0000007f04157836 */ /* 0x040fe20000000000 */
[----:B------:R-:W-:Y:S01]  /*14620*/  IADD3 R20, R4, 0x80, -R9 ;  /* 0x0000008004147810 */ /* 0x000fe20007ffe809 */
[----:B------:R2:W-:Y:S02]  /*14630*/  STL [R1+0x18], R4 ;  /* 0x0000180401007387 */ /* 0x0005e40000100800 */
[----:B0-----:R-:W-:-:S05]  /*14640*/  @P0 IMAD.HI.U32 R3, R2, R3, RZ ;  /* 0x0000000302030227 */ /* 0x001fca00078e00ff */
[----:B---3--:R-:W-:Y:S02]  /*14650*/  @P0 SHF.R.U32.HI R2, RZ, R5, R3 ;  /* 0x00000005ff020219 */ /* 0x008fe40000011603 */
[----:B------:R-:W-:Y:S02]  /*14660*/  SHF.R.S32.HI R3, RZ, 0x1f, R21 ;  /* 0x0000001fff037819 */ /* 0x000fe40000011415 */
[----:B------:R-:W-:Y:S02]  /*14670*/  IADD3 R2, R20, R2, RZ ;  /* 0x0000000214027210 */ /* 0x000fe40007ffe0ff */
[----:B------:R-:W-:Y:S02]  /*14680*/  LEA.HI R21, R3, R21, RZ, 0x7 ;  /* 0x0000001503157211 */ /* 0x000fe400078f38ff */
[----:B------:R-:W-:Y:S02]  /*14690*/  SHF.R.S32.HI R3, RZ, 0x1f, R2 ;  /* 0x0000001fff037819 */ /* 0x000fe40000011402 */
[----:B------:R-:W-:-:S02]  /*146a0*/  SHF.R.S32.HI R21, RZ, 0x7, R21 ;  /* 0x00000007ff157819 */ /* 0x000fc40000011415 */
        /* <DEDUP_REMOVED lines=10> */
[----:B--2---:R-:W-:-:S04]  /*14750*/  @P0 SHF.R.S32.HI R4, RZ, 0x1f, R2 ;  /* 0x0000001fff040819 */ /* 0x004fc80000011402 */
        /* <DEDUP_REMOVED lines=13> */
.L_x_15690:
[----:B--2---:R-:W-:Y:S02]  /*14830*/  ISETP.NE.AND P0, PT, R14, RZ, PT ;  /* 0x000000ff0e00720c */ /* 0x004fe40003f05270 */
[----:B------:R-:W-:-:S11]  /*14840*/  PLOP3.LUT P6, PT, PT, PT, PT, 0x8, 0x0 ;  /* 0x000000000000781c */ /* 0x000fd60003fce170 */
[----:B------:R-:W-:Y:S05]  /*14850*/  @P0 BRA `(.L_x_15526) ;  /* 0x00000000000c0947 */ /* 0x000fea0003800000 */
[----:B------:R-:W-:-:S03]  /*14860*/  UMOV UR4, 0xffffffff ;  /* 0xffffffff00047882 */ /* 0x000fc60000000000 */
[----:B------:R-:W-:Y:S05]  /*14870*/  BRA.DIV UR4, `(.L_x_15527) ;  /* 0x0000007204587947 */ /* 0x000fea000b800000 */
[----:B------:R-:W-:-:S13]  /*14880*/  ELECT P6, URZ, PT ;  /* 0x00000000003f782f */ /* 0x000fda00038c0000 */
.L_x_15526:
        /* <DEDUP_REMOVED lines=9> */
.L_x_15693:
[----:B------:R-:W-:Y:S05]  /*14920*/  BSYNC B1 ;  /* 0x0000000000017941 */ /* 0x000fea0003800000 */
.L_x_15528:
[----:B------:R-:W-:Y:S04]  /*14930*/  BSSY B1, `(.L_x_15530) ;  /* 0x000004f000017945 */ /* 0x000fe80003800000 */
[----:B------:R-:W-:Y:S05]  /*14940*/  @!P6 BRA `(.L_x_15531) ;  /* 0x000000040034e947 */ /* 0x000fea0003800000 */
[----:B------:R-:W2:Y:S01]  /*14950*/  S2R R6, SR_TID.X ;  /* 0x0000000000067919 */ /* 0x000ea20000002100 */
[----:B0-----:R-:W-:Y:S01]  /*14960*/  IMAD R5, R27, 0x8, R22 ;  /* 0x000000081b057824 */ /* 0x001fe200078e0216 */
[----:B------:R-:W-:Y:S01]  /*14970*/  BSSY B2, `(.L_x_15532) ;  /* 0x0000006000027945 */ /* 0x000fe20003800000 */
[----:B--2---:R-:W-:Y:S02]  /*14980*/  LOP3.LUT R7, R6, 0x7f, RZ, 0xc0, !PT ;  /* 0x0000007f06077812 */ /* 0x004fe400078ec0ff */
[----:B------:R-:W-:Y:S02]  /*14990*/  SHF.L.U32 R6, R29, 0x1f, RZ ;  /* 0x0000001f1d067819 */ /* 0x000fe400000006ff */
[----:B------:R-:W-:Y:S02]  /*149a0*/  ISETP.NE.AND P1, PT, R7, RZ, PT ;  /* 0x000000ff0700720c */ /* 0x000fe40003f25270 */
[----:B------:R-:W0:Y:S02]  /*149b0*/  SYNCS.PHASECHK.TRANS64.TRYWAIT P0, [R5+URZ+0x168a0], R6 ;  /* 0x0168a006050075a7 */ /* 0x000e24000800017f */
[----:B0-----:R-:W-:Y:S09]  /*149c0*/  @!P0 BRA `(.L_x_15533) ;  /* 0x0000007000388947 */ /* 0x001ff20003800000 */
.L_x_15694:
[----:B------:R-:W-:Y:S05]  /*149d0*/  BSYNC B2 ;  /* 0x0000000000027941 */ /* 0x000fea0003800000 */
.L_x_15532:
[----:B------:R-:W-:Y:S04]  /*149e0*/  BSSY B2, `(.L_x_15534) ;  /* 0x0000009000027945 */ /* 0x000fe80003800000 */
[----:B------:R-:W-:Y:S05]  /*149f0*/  @P1 BRA `(.L_x_15535) ;  /* 0x00000000001c1947 */ /* 0x000fea0003800000 */
[----:B------:R-:W2:Y:S02]  /*14a00*/  S2R R7, SR_TID.X ;  /* 0x0000000000077919 */ /* 0x000ea40000002100 */
[----:B--2---:R-:W-:Y:S02]  /*14a10*/  LOP3.LUT R8, R7, 0x1f, RZ, 0xc0, !PT ;  /* 0x0000001f07087812 */ /* 0x004fe400078ec0ff */
[----:B------:R-:W-:Y:S02]  /*14a20*/  MOV R7, 0x4000 ;  /* 0x0000400000077802 */ /* 0x000fe40000000f00 */
[----:B------:R-:W-:Y:S02]  /*14a30*/  ISETP.NE.AND P0, PT, R8, RZ, PT ;  /* 0x000000ff0800720c */ /* 0x000fe40003f05270 */
[----:B------:R2:W-:Y:S11]  /*14a40*/  SYNCS.ARRIVE.TRANS64 RZ, [R5+URZ+0x16890], R7 ;  /* 0x0168900705ff79a7 */ /* 0x0005f6000800003f */
[----:B--2---:R-:W-:Y:S05]  /*14a50*/  @!P0 BRA `(.L_x_15535) ;  /* 0x0000000000048947 */ /* 0x004fea0003800000 */
[----:B------:R-:W-:Y:S01]  /*14a60*/  BPT.TRAP 0x1 ;  /* 0x000000040000795c */ /* 0x000fe20000300000 */
.L_x_15535:
[----:B------:R-:W-:Y:S05]  /*14a70*/  BSYNC B2 ;  /* 0x0000000000027941 */ /* 0x000fea0003800000 */
.L_x_15534:
[----:B------:R-:W-:Y:S01]  /*14a80*/  IMAD.MOV.U32 R11, RZ, RZ, RZ ;  /* 0x000000ffff0b7224 */ /* 0x000fe200078e00ff */
[----:B------:R-:W-:Y:S01]  /*14a90*/  UIADD3 UR4, UP0, UR38, 0x570, URZ ;  /* 0x0000057026047890 */ /* 0x000fe2000ff1e03f */
[----:B------:R-:W-:Y:S01]  /*14aa0*/  IMAD R7, R4, 0x80, R0 ;  /* 0x0000008004077824 */ /* 0x000fe200078e0200 */
[----:B------:R-:W-:Y:S01]  /*14ab0*/  PLOP3.LUT P0, PT, PT, PT, PT, 0x80, 0x0 ;  /* 0x000000000000781c */ /* 0x000fe20003f0f070 */
[----:B------:R-:W-:Y:S01]  /*14ac0*/  IMAD R8, R27, 0x4000, R22 ;  /* 0x000040001b087824 */ /* 0x000fe200078e0216 */
[----:B------:R-:W-:Y:S01]  /*14ad0*/  R2UR UR10, R11 ;  /* 0x000000000b0a72ca */ /* 0x000fe200000e0000 */
[----:B------:R-:W-:Y:S01]  /*14ae0*/  IMAD.SHL.U32 R10, R27, 0x2000, RZ ;  /* 0x000020001b0a7824 */ /* 0x000fe200078e00ff */
[----:B------:R-:W-:Y:S01]  /*14af0*/  IADD3 R7, R7, -0x80, RZ ;  /* 0xffffff8007077810 */ /* 0x000fe20007ffe0ff */
[----:B------:R-:W-:Y:S01]  /*14b00*/  VIADD R8, R8, 0xe400 ;  /* 0x0000e40008087836 */ /* 0x000fe20000000000 */
[----:B------:R-:W-:Y:S01]  /*14b10*/  UIADD3.X UR5, URZ, UR39, URZ, UP0, !UPT ;  /* 0x000000273f057290 */ /* 0x000fe200087fe43f */
[----:B-1----:R-:W-:Y:S01]  /*14b20*/  VIADD R9, R5, 0x16890 ;  /* 0x0001689005097836 */ /* 0x002fe20000000000 */
[----:B------:R-:W-:Y:S01]  /*14b30*/  UMOV UR6, 0x0 ;  /* 0x0000000000067882 */ /* 0x000fe20000000000 */
[----:B------:R-:W-:-:S09]  /*14b40*/  UMOV UR7, 0x12f00000 ;  /* 0x12f0000000077882 */ /* 0x000fd20000000000 */
.L_x_15536:
        /* <DEDUP_REMOVED lines=13> */
.L_x_15695:
[----:B------:R-:W-:Y:S05]  /*14c20*/  BSYNC B2 ;  /* 0x0000000000027941 */ /* 0x000fea0003800000 */
.L_x_15537:
        /* <DEDUP_REMOVED lines=11> */
.L_x_15540:
[----:B------:R-:W-:Y:S05]  /*14ce0*/  BSYNC B2 ;  /* 0x0000000000027941 */ /* 0x000fea0003800000 */
.L_x_15539:
[----:B------:R-:W-:Y:S01]  /*14cf0*/  R2UR UR10, R11 ;  /* 0x000000000b0a72ca */ /* 0x000fe200000e0000 */
[----:B01----:R-:W-:Y:S01]  /*14d00*/  IMAD R6, R10, 0x2, R22 ;  /* 0x000000020a067824 */ /* 0x003fe200078e0216 */
[----:B------:R-:W-:Y:S01]  /*14d10*/  R2UR UR6, R8 ;  /* 0x00000000080672ca */ /* 0x000fe200000e0000 */
[----:B------:R-:W-:Y:S01]  /*14d20*/  UIADD3 UR4, UP0, UR38, 0x670, URZ ;  /* 0x0000067026047890 */ /* 0x000fe2000ff1e03f */
[----:B------:R-:W-:Y:S01]  /*14d30*/  R2UR UR7, R9 ;  /* 0x00000000090772ca */ /* 0x000fe200000e0000 */
[----:B------:R-:W-:Y:S01]  /*14d40*/  VIADD R6, R6, 0x400 ;  /* 0x0000040006067836 */ /* 0x000fe20000000000 */
[----:B------:R-:W-:Y:S01]  /*14d50*/  PLOP3.LUT P0, PT, PT, PT, PT, 0x80, 0x0 ;  /* 0x000000000000781c */ /* 0x000fe20003f0f070 */
[----:B------:R-:W-:Y:S01]  /*14d60*/  UIADD3.X UR5, URZ, UR39, URZ, UP0, !UPT ;  /* 0x000000273f057290 */ /* 0x000fe200087fe43f */
[----:B------:R-:W-:-:S11]  /*14d70*/  IADD3 R5, R5, 0x168b0, RZ ;  /* 0x000168b005057810 */ /* 0x000fd60007ffe0ff */
.L_x_15541:
        /* <DEDUP_REMOVED lines=10> */
.L_x_15531:
[----:B------:R-:W-:Y:S05]  /*14e20*/  BSYNC B1 ;  /* 0x0000000000017941 */ /* 0x000fea0003800000 */
.L_x_15530:
[----:B------:R-:W-:Y:S01]  /*14e30*/  VIADD R4, R4, 0xfffffffe ;  /* 0xfffffffe04047836 */ /* 0x000fe20000000000 */
[----:B------:R-:W-:Y:S01]  /*14e40*/  PLOP3.LUT P0, PT, PT, PT, PT, 0x8, 0x0 ;  /* 0x000000000000781c */ /* 0x000fe20003f0e170 */
[----:B------:R-:W-:-:S03]  /*14e50*/  VIADD R27, R27, 0x1 ;  /* 0x000000011b1b7836 */ /* 0x000fc60000000000 */
[----:B------:R-:W-:Y:S02]  /*14e60*/  ISETP.GE.AND P2, PT, R4, R3, PT ;  /* 0x000000030400720c */ /* 0x000fe40003f46270 */
[----:B------:R-:W-:-:S04]  /*14e70*/  ISETP.NE.AND P1, PT, R27, 0x2, PT ;  /* 0x000000021b00780c */ /* 0x000fc80003f25270 */
[----:B0-----:R-:W-:Y:S02]  /*14e80*/  SEL R5, RZ, 0x1, P1 ;  /* 0x00000001ff057807 */ /* 0x001fe40000800000 */
[----:B------:R-:W-:Y:S02]  /*14e90*/  SEL R27, R27, RZ, P1 ;  /* 0x000000ff1b1b7207 */ /* 0x000fe40000800000 */
[----:B------:R-:W-:-:S03]  /*14ea0*/  LOP3.LUT R29, R29, R5, RZ, 0x3c, !PT ;  /* 0x000000051d1d7212 */ /* 0x000fc600078e3cff */
[----:B------:R-:W-:Y:S05]  /*14eb0*/  @!P2 BRA `(.L_x_15524) ;  /* 0x000000040058a947 */ /* 0x000fea0003800000 */
.L_x_15554:
[----:B------:R-:W-:Y:S05]  /*14ec0*/  YIELD ;  /* 0x0000000000007946 */ /* 0x000fea0003800000 */
[----:B------:R-:W-:Y:S04]  /*14ed0*/  BSSY B1, `(.L_x_15542) ;  /* 0x000004c000017945 */ /* 0x000fe80003800000 */
[----:B------:R-:W-:Y:S05]  /*14ee0*/  @!P6 BRA `(.L_x_15543) ;  /* 0x000000040028e947 */ /* 0x000fea0003800000 */
[----:B------:R-:W0:Y:S01]  /*14ef0*/  S2R R5, SR_TID.X ;  /* 0x0000000000057919 */ /* 0x000e220000002100 */
[----:B------:R-:W-:Y:S01]  /*14f00*/  SHF.L.U32 R6, R29, 0x1f, RZ ;  /* 0x0000001f1d067819 */ /* 0x000fe200000006ff */
[----:B------:R-:W-:Y:S01]  /*14f10*/  BSSY B2, `(.L_x_15544) ;  /* 0x0000006000027945 */ /* 0x000fe20003800000 */
[----:B0-----:R-:W-:Y:S02]  /*14f20*/  LOP3.LUT R7, R5, 0x7f, RZ, 0xc0, !PT ;  /* 0x0000007f05077812 */ /* 0x001fe400078ec0ff */
[----:B------:R-:W-:Y:S02]  /*14f30*/  LEA R5, R27, R22, 0x3 ;  /* 0x000000161b057211 */ /* 0x000fe400078e18ff */
[----:B------:R-:W-:Y:S02]  /*14f40*/  ISETP.NE.AND P2, PT, R7, RZ, PT ;  /* 0x000000ff0700720c */ /* 0x000fe40003f45270 */
[----:B------:R-:W0:Y:S02]  /*14f50*/  SYNCS.PHASECHK.TRANS64.TRYWAIT P1, [R5+URZ+0x168a0], R6 ;  /* 0x0168a006050075a7 */ /* 0x000e24000802017f */
[----:B0-----:R-:W-:Y:S09]  /*14f60*/  @!P1 BRA `(.L_x_15545) ;  /* 0x0000006800f89947 */ /* 0x001ff20003800000 */
.L_x_15696:
[----:B------:R-:W-:Y:S05]  /*14f70*/  BSYNC B2 ;  /* 0x0000000000027941 */ /* 0x000fea0003800000 */
.L_x_15544:
        /* <DEDUP_REMOVED lines=9> */
.L_x_15547:
[----:B------:R-:W-:Y:S05]  /*15010*/  BSYNC B2 ;  /* 0x0000000000027941 */ /* 0x000fea0003800000 */
.L_x_15546:
[----:B------:R-:W-:Y:S01]  /*15020*/  IMAD.MOV.U32 R11, RZ, RZ, RZ ;  /* 0x000000ffff0b7224 */ /* 0x000fe200078e00ff */
[----:B------:R-:W-:Y:S01]  /*15030*/  UIADD3 UR4, UP0, UR38, 0x570, URZ ;  /* 0x0000057026047890 */ /* 0x000fe2000ff1e03f */
[----:B------:R-:W-:Y:S01]  /*15040*/  IMAD R7, R27, 0x4000, R22 ;  /* 0x000040001b077824 */ /* 0x000fe200078e0216 */
[----:B------:R-:W-:Y:S01]  /*15050*/  PLOP3.LUT P1, PT, PT, PT, PT, 0x80, 0x0 ;  /* 0x000000000000781c */ /* 0x000fe20003f2f070 */
[----:B-1----:R-:W-:Y:S01]  /*15060*/  VIADD R9, R5, 0x16890 ;  /* 0x0001689005097836 */ /* 0x002fe20000000000 */
[----:B------:R-:W-:Y:S01]  /*15070*/  R2UR UR10, R11 ;  /* 0x000000000b0a72ca */ /* 0x000fe200000e0000 */
[----:B------:R-:W-:Y:S01]  /*15080*/  VIADD R10, R7, 0xe400 ;  /* 0x0000e400070a7836 */ /* 0x000fe20000000000 */
[----:B------:R-:W-:Y:S01]  /*15090*/  LEA R8, R4, R0, 0x7 ;  /* 0x0000000004087211 */ /* 0x000fe200078e38ff */
[----:B------:R-:W-:Y:S01]  /*150a0*/  UIADD3.X UR5, URZ, UR39, URZ, UP0, !UPT ;  /* 0x000000273f057290 */ /* 0x000fe200087fe43f */
[----:B------:R-:W-:Y:S01]  /*150b0*/  UMOV UR6, 0x0 ;  /* 0x0000000000067882 */ /* 0x000fe20000000000 */
[----:B------:R-:W-:-:S10]  /*150c0*/  UMOV UR7, 0x12f00000 ;  /* 0x12f0000000077882 */ /* 0x000fd40000000000 */
.L_x_15548:
        /* <DEDUP_REMOVED lines=13> */
.L_x_15697:
[----:B------:R-:W-:Y:S05]  /*151a0*/  BSYNC B2 ;  /* 0x0000000000027941 */ /* 0x000fea0003800000 */
.L_x_15549:
        /* <DEDUP_REMOVED lines=11> */
.L_x_15552:
[----:B------:R-:W-:Y:S05]  /*15260*/  BSYNC B2 ;  /* 0x0000000000027941 */ /* 0x000fea0003800000 */
.L_x_15551:
        /* <DEDUP_REMOVED lines=8> */
.L_x_15553:
        /* <DEDUP_REMOVED lines=10> */
.L_x_15543:
[----:B------:R-:W-:Y:S05]  /*15390*/  BSYNC B1 ;  /* 0x0000000000017941 */ /* 0x000fea0003800000 */
.L_x_15542:
        /* <DEDUP_REMOVED lines=8> */
.L_x_15524:
[----:B------:R-:W-:Y:S05]  /*15420*/  BSYNC B0 ;  /* 0x0000000000007941 */ /* 0x000fea0003800000 */
.L_x_15523:
[----:B------:R-:W0:Y:S01]  /*15430*/  LDC R0, c[0x0][0x448] ;  /* 0x00011200ff007b82 */ /* 0x000e220000000800 */
[----:B------:R-:W-:Y:S01]  /*15440*/  IMAD.MOV.U32 R2, RZ, RZ, 0xc0 ;  /* 0x000000c0ff027424 */ /* 0x000fe200078e00ff */
[----:B------:R-:W-:Y:S05]  /*15450*/  @!P0 WARPSYNC.ALL ;  /* 0x0000000000008948 */ /* 0x000fea0003800000 */
[----:B------:R-:W-:Y:S01]  /*15460*/  IMAD R2, R17, R2, 0xbf ;  /* 0x000000bf11027424 */ /* 0x000fe200078e0202 */
[----:B------:R-:W-:Y:S01]  /*15470*/  BSSY B7, `(.L_x_15555) ;  /* 0x00003be000077945 */ /* 0x000fe20003800000 */
[----:B------:R-:W-:Y:S01]  /*15480*/  @!P0 BAR.SYNC.DEFER_BLOCKING 0xc, 0x200 ;  /* 0x0308000000008b1d */ /* 0x000fe20000010000 */
[----:B0-----:R-:W-:-:S13]  /*15490*/  ISETP.NE.AND P1, PT, R0, 0x1, PT ;  /* 0x000000010000780c */ /* 0x001fda0003f25270 */
[----:B------:R-:W0:Y:S08]  /*154a0*/  @P1 LDC R3, c[0x0][0x44c] ;  /* 0x00011300ff031b82 */ /* 0x000e300000000800 */
[----:B------:R-:W2:Y:S01]  /*154b0*/  @P1 LDC R0, c[0x0][0x450] ;  /* 0x00011400ff001b82 */ /* 0x000ea20000000800 */
[----:B0-----:R-:W-:-:S05]  /*154c0*/  @P1 IMAD.HI.U32 R3, R2, R3, RZ ;  /* 0x0000000302031227 */ /* 0x001fca00078e00ff */
        /* <DEDUP_REMOVED lines=26> */
.L_x_15556:
        /* <DEDUP_REMOVED lines=20> */
.L_x_15559:
[----:B------:R-:W-:Y:S05]  /*157b0*/  BSYNC B6 ;  /* 0x0000000000067941 */ /* 0x000fea0003800000 */
.L_x_15558:
        /* <DEDUP_REMOVED lines=19> */
[----:B-12---:R-:W-:Y:S05]  /*158f0*/  CALL.ABS.NOINC R2 ;  /* 0x0000000002007343 */ /* 0x006fea0003c00000 */
.L_x_15562:
        /* <DEDUP_REMOVED lines=15> */
.L_x_15561:
[----:B------:R-:W-:Y:S05]  /*159f0*/  BSYNC B6 ;  /* 0x0000000000067941 */ /* 0x000fea0003800000 */
.L_x_15560:
[----:B------:R0:W2:Y:S01]  /*15a00*/  LDL R20, [R1+0xc] ;  /* 0x00000c0001147983 */ /* 0x0000a20000100800 */
[----:B------:R-:W-:Y:S01]  /*15a10*/  ULDC.64 UR4, c[0x0][0x9f8] ;  /* 0x00027e0000047ab9 */ /* 0x000fe20000000a00 */
[----:B------:R-:W3:Y:S01]  /*15a20*/  LDC R7, c[0x0][0x430] ;  /* 0x00010c00ff077b82 */ /* 0x000ee20000000800 */
[----:B------:R-:W-:Y:S01]  /*15a30*/  ISETP.NE.U32.AND P0, PT, RZ, UR4, PT ;  /* 0x00000004ff007c0c */ /* 0x000fe2000bf05070 */
[----:B------:R-:W4:Y:S03]  /*15a40*/  LDL R26, [R1+0x34] ;  /* 0x00003400011a7983 */ /* 0x000f260000100800 */
[----:B------:R-:W-:Y:S01]  /*15a50*/  ISETP.NE.AND.EX P0, PT, RZ, UR5, PT, P0 ;  /* 0x00000005ff007c0c */ /* 0x000fe2000bf05300 */
[----:B------:R-:W4:Y:S04]  /*15a60*/  LDL R4, [R1+0x18] ;  /* 0x0000180001047983 */ /* 0x000f280000100800 */
[----:B------:R-:W4:Y:S01]  /*15a70*/  LDL R21, [R1+0x1c] ;  /* 0x00001c0001157983 */ /* 0x000f220000100800 */
[----:B------:R-:W0:Y:S07]  /*15a80*/  S2R R5, SR_TID.X ;  /* 0x0000000000057919 */ /* 0x000e2e0000002100 */
[----:B------:R-:W-:Y:S01]  /*15a90*/  @P0 IADD3 R2, P1, R23, UR4, RZ ;  /* 0x0000000417020c10 */ /* 0x000fe2000ff3e0ff */
[----:B------:R-:W0:Y:S03]  /*15aa0*/  S2R R0, SR_TID.X ;  /* 0x0000000000007919 */ /* 0x000e260000002100 */
[----:B------:R-:W-:Y:S01]  /*15ab0*/  @P0 IADD3.X R3, R24, UR5, RZ, P1, !PT ;  /* 0x0000000518030c10 */ /* 0x000fe20008ffe4ff */
[----:B------:R-:W4:Y:S01]  /*15ac0*/  LDL R10, [R1+0x54] ;  /* 0x00005400010a7983 */ /* 0x000f220000100800 */
[----:B---3--:R-:W-:-:S03]  /*15ad0*/  ISETP.NE.AND P1, PT, R7, 0x1, PT ;  /* 0x000000010700780c */ /* 0x008fc60003f25270 */
[----:B-1----:R-:W3:Y:S04]  /*15ae0*/  LDL.LU R9, [R1+0x4] ;  /* 0x0000040001097983 */ /* 0x002ee80000300800 */
[----:B--2---:R-:W2:Y:S01]  /*15af0*/  @P0 LDG.E R20, desc[UR40][R2.64] ;  /* 0x0000002802140981 */ /* 0x004ea2000c1e1900 */
[----:B0-----:R-:W-:Y:S01]  /*15b00*/  IMAD.SHL.U32 R6, R5, 0x10, RZ ;  /* 0x0000001005067824 */ /* 0x001fe200078e00ff */
[----:B------:R-:W-:-:S04]  /*15b10*/  LOP3.LUT R0, R0, 0x7f, RZ, 0xc0, !PT ;  /* 0x0000007f00007812 */ /* 0x000fc800078ec0ff */
[----:B------:R-:W0:Y:S01]  /*15b20*/  @P1 LDC R5, c[0x0][0x434] ;  /* 0x00010d00ff051b82 */ /* 0x000e220000000800 */
[----:B----4-:R-:W-:Y:S01]  /*15b30*/  VIADD R26, R26, 0xffffffff ;  /* 0xffffffff1a1a7836 */ /* 0x010fe20000000000 */
[----:B------:R-:W-:-:S03]  /*15b40*/  SHF.R.U32.HI R0, RZ, 0x3, R0 ;  /* 0x00000003ff007819 */ /* 0x000fc60000011600 */
[----:B------:R-:W-:Y:S01]  /*15b50*/  IMAD.SHL.U32 R8, R26, 0x80, RZ ;  /* 0x000000801a087824 */ /* 0x000fe200078e00ff */
[----:B------:R-:W-:-:S04]  /*15b60*/  LOP3.LUT R6, R6, 0x70, RZ, 0xc0, !PT ;  /* 0x0000007006067812 */ /* 0x000fc800078ec0ff */
[----:B------:R-:W-:Y:S02]  /*15b70*/  LOP3.LUT R0, R8, R0, R6, 0xfe, !PT ;  /* 0x0000000008007212 */ /* 0x000fe400078efe06 */
[----:B------:R-:W1:Y:S01]  /*15b80*/  @P1 LDC R6, c[0x0][0x438] ;  /* 0x00010e00ff061b82 */ /* 0x000e620000000800 */
[----:B--2---:R2:W-:Y:S01]  /*15b90*/  @P0 STL [R1+0xc], R20 ;  /* 0x00000c1401000387 */ /* 0x0045e20000100800 */
[C---:B------:R-:W-:Y:S02]  /*15ba0*/  ISETP.GE.AND P0, PT, R0.reuse, R4, PT ;  /* 0x000000040000720c */ /* 0x040fe40003f06270 */
[----:B------:R-:W-:-:S11]  /*15bb0*/  IADD3 R0, R0, R21, RZ ;  /* 0x0000001500007210 */ /* 0x000fd60007ffe0ff */
[----:B------:R-:W4:Y:S01]  /*15bc0*/  @!P0 LDC.64 R2, c[0x0][0x428] ;  /* 0x00010a00ff028b82 */ /* 0x000f220000000a00 */
[----:B0-----:R-:W-:-:S04]  /*15bd0*/  @P1 IMAD.HI.U32 R5, R0, R5, RZ ;  /* 0x0000000500051227 */ /* 0x001fc800078e00ff */
[----:B------:R-:W-:Y:S01]  /*15be0*/  IMAD.MOV.U32 R4, RZ, RZ, R0 ;  /* 0x000000ffff047224 */ /* 0x000fe200078e0000 */
[----:B-1----:R-:W-:Y:S02]  /*15bf0*/  @P1 SHF.R.U32.HI R4, RZ, R6, R5 ;  /* 0x00000006ff041219 */ /* 0x002fe40000011605 */
[----:B------:R-:W-:-:S03]  /*15c00*/  SHF.R.S32.HI R11, RZ, 0x1f, R20 ;  /* 0x0000001fff0b7819 */ /* 0x000fc60000011414 */
[----:B------:R-:W-:-:S04]  /*15c10*/  IMAD.MOV R5, RZ, RZ, -R4 ;  /* 0x000000ffff057224 */ /* 0x000fc800078e0a04 */
[----:B------:R-:W-:Y:S01]  /*15c20*/  IMAD R0, R7, R5, R0 ;  /* 0x0000000507007224 */ /* 0x000fe200078e0200 */
[--C-:B------:R-:W-:Y:S01]  /*15c30*/  @!P0 SHF.R.S32.HI R5, RZ, 0x1f, R4.reuse ;  /* 0x0000001fff058819 */ /* 0x100fe20000011404 */
[-C--:B----4-:R-:W-:Y:S02]  /*15c40*/  @!P0 IMAD R7, R11, R2.reuse, RZ ;  /* 0x000000020b078224 */ /* 0x090fe400078e02ff */
[----:B------:R-:W-:-:S04]  /*15c50*/  @!P0 IMAD.WIDE.U32 R4, R20, R2, R4 ;  /* 0x0000000214048225 */ /* 0x000fc800078e0004 */
[----:B------:R-:W-:Y:S02]  /*15c60*/  @!P0 IMAD R7, R20, R3, R7 ;  /* 0x0000000314078224 */ /* 0x000fe400078e0207 */
[----:B------:R-:W0:Y:S02]  /*15c70*/  @!P0 LDC.64 R2, c[0x0][0x418] ;  /* 0x00010600ff028b82 */ /* 0x000e240000000a00 */
[----:B0-----:R-:W-:Y:S01]  /*15c80*/  @!P0 LEA R6, P1, R4, R2, 0x2 ;  /* 0x0000000204068211 */ /* 0x001fe200078210ff */
[----:B------:R-:W-:-:S05]  /*15c90*/  @!P0 IMAD.IADD R2, R5, 0x1, R7 ;  /* 0x0000000105028824 */ /* 0x000fca00078e0207 */
[----:B------:R-:W-:Y:S02]  /*15ca0*/  @!P0 LEA.HI.X R7, R4, R3, R2, 0x2, P1 ;  /* 0x0000000304078211 */ /* 0x000fe400008f1402 */
[----:B------:R-:W-:-:S06]  /*15cb0*/  MOV R2, RZ ;  /* 0x000000ff00027202 */ /* 0x000fcc0000000f00 */
[----:B------:R2:W5:Y:S01]  /*15cc0*/  @!P0 LDG.E R2, desc[UR40][R6.64] ;  /* 0x0000002806028981 */ /* 0x000562000c1e1900 */
[----:B------:R-:W-:Y:S02]  /*15cd0*/  ISETP.NE.AND P2, PT, R10, 0x3, PT ;  /* 0x000000030a00780c */ /* 0x000fe40003f45270 */
[----:B---3--:R-:W-:Y:S01]  /*15ce0*/  LOP3.LUT R9, R9, 0xfffffffd, RZ, 0xc0, !PT ;  /* 0xfffffffd09097812 */ /* 0x008fe200078ec0ff */
[----:B------:R2:W-:Y:S10]  /*15cf0*/  STL [R1+0x20], R11 ;  /* 0x0000200b01007387 */ /* 0x0005f40000100800 */
[----:B------:R-:W-:-:S05]  /*15d00*/  @P2 LOP3.LUT R9, R9, 0x2, RZ, 0xfc, !PT ;  /* 0x0000000209092812 */ /* 0x000fca00078efcff */
[----:B------:R2:W-:Y:S01]  /*15d10*/  STL [R1+0x4], R9 ;  /* 0x0000040901007387 */ /* 0x0005e20000100800 */
[----:B------:R-:W-:-:S03]  /*15d20*/  UMOV UR4, 0xffffffff ;  /* 0xffffffff00047882 */ /* 0x000fc60000000000 */
[----:B------:R-:W-:Y:S05]  /*15d30*/  BRA.DIV UR4, `(.L_x_15563) ;  /* 0x0000005e04ac7947 */ /* 0x000fea000b800000 */
.L_x_15700:
[----:B--2---:R-:W-:-:S05]  /*15d40*/  SHF.R.S32.HI R9, RZ, 0x1f, R18 ;  /* 0x0000001fff097819 */ /* 0x004fca0000011412 */
[----:B------:R0:W-:Y:S01]  /*15d50*/  STL [R1+0x10], R9 ;  /* 0x0000100901007387 */ /* 0x0001e20000100800 */
[----:B------:R-:W-:Y:S05]  /*15d60*/  @!P2 BRA `(.L_x_15564) ;  /* 0x000000000004a947 */ /* 0x000fea0003800000 */
[----:B------:R-:W-:Y:S01]  /*15d70*/  BPT.TRAP 0x1 ;  /* 0x000000040000795c */ /* 0x000fe20000300000 */
.L_x_15564:
        /* <DEDUP_REMOVED lines=25> */
.L_x_15701:
[----:B------:R-:W-:Y:S05]  /*15f10*/  BSYNC B0 ;  /* 0x0000000000007941 */ /* 0x000fea0003800000 */
.L_x_15565:
[----:B0-----:R-:W2:Y:S01]  /*15f20*/  LDL R9, [R1+0x10] ;  /* 0x0000100001097983 */ /* 0x001ea20000100800 */
[----:B------:R-:W-:-:S03]  /*15f30*/  ULDC.64 UR4, c[0x0][0x300] ;  /* 0x0000c00000047ab9 */ /* 0x000fc60000000a00 */
[----:B------:R-:W3:Y:S04]  /*15f40*/  LDL R14, [R1+0x18] ;  /* 0x00001800010e7983 */ /* 0x000ee80000100800 */
[----:B------:R-:W4:Y:S01]  /*15f50*/  LDL.LU R10, [R1+0x4] ;  /* 0x00000400010a7983 */ /* 0x000f220000300800 */
[----:B------:R-:W-:Y:S02]  /*15f60*/  IMAD R6, R6, UR4, RZ ;  /* 0x0000000406067c24 */ /* 0x000fe4000f8e02ff */
[C---:B-1----:R-:W-:Y:S01]  /*15f70*/  IMAD.WIDE.U32 R4, R0.reuse, UR4, RZ ;  /* 0x0000000400047c25 */ /* 0x042fe2000f8e00ff */
[----:B------:R-:W0:Y:S03]  /*15f80*/  S2R R13, SR_TID.X ;  /* 0x00000000000d7919 */ /* 0x000e260000002100 */
[----:B------:R-:W-:Y:S01]  /*15f90*/  IMAD R6, R0, UR5, R6 ;  /* 0x0000000500067c24 */ /* 0x000fe2000f8e0206 */
[----:B------:R-:W-:-:S02]  /*15fa0*/  ULDC.64 UR4, c[0x0][0x310] ;  /* 0x0000c40000047ab9 */ /* 0x000fc40000000a00 */
[----:B------:R-:W-:Y:S02]  /*15fb0*/  IMAD R7, R7, UR4, RZ ;  /* 0x0000000407077c24 */ /* 0x000fe4000f8e02ff */
[----:B------:R-:W-:Y:S02]  /*15fc0*/  IMAD.IADD R5, R5, 0x1, R6 ;  /* 0x0000000105057824 */ /* 0x000fe400078e0206 */
[----:B------:R-:W-:-:S04]  /*15fd0*/  IMAD.WIDE.U32 R4, R2, UR4, R4 ;  /* 0x0000000402047c25 */ /* 0x000fc8000f8e0004 */
[----:B------:R-:W-:Y:S01]  /*15fe0*/  IMAD R2, R2, UR5, R7 ;  /* 0x0000000502027c24 */ /* 0x000fe2000f8e0207 */
[----:B------:R-:W-:-:S03]  /*15ff0*/  ULDC.64 UR4, c[0x0][0x308] ;  /* 0x0000c20000047ab9 */ /* 0x000fc60000000a00 */
[----:B------:R-:W-:Y:S02]  /*16000*/  IMAD.IADD R5, R5, 0x1, R2 ;  /* 0x0000000105057824 */ /* 0x000fe400078e0202 */
[----:B------:R-:W-:-:S04]  /*16010*/  IMAD.WIDE.U32 R4, R18, UR4, R4 ;  /* 0x0000000412047c25 */ /* 0x000fc8000f8e0004 */
[----:B--2---:R-:W-:Y:S02]  /*16020*/  IMAD R0, R9, UR4, RZ ;  /* 0x0000000409007c24 */ /* 0x004fe4000f8e02ff */
[----:B------:R-:W1:Y:S02]  /*16030*/  S2R R9, SR_TID.X ;  /* 0x0000000000097919 */ /* 0x000e640000002100 */
[----:B------:R-:W-:Y:S01]  /*16040*/  IMAD R0, R18, UR5, R0 ;  /* 0x0000000512007c24 */ /* 0x000fe2000f8e0200 */
[----:B------:R-:W-:-:S03]  /*16050*/  ULDC.64 UR4, c[0x0][0x2e8] ;  /* 0x0000ba0000047ab9 */ /* 0x000fc60000000a00 */
[----:B------:R-:W-:Y:S01]  /*16060*/  IMAD.IADD R2, R5, 0x1, R0 ;  /* 0x0000000105027824 */ /* 0x000fe200078e0200 */
[----:B------:R-:W-:Y:S01]  /*16070*/  LEA R0, P0, R4, UR4, 0x1 ;  /* 0x0000000404007c11 */ /* 0x000fe2000f8008ff */
[----:B------:R-:W-:Y:S01]  /*16080*/  ULDC UR4, c[0x0][0x2f4] ;  /* 0x0000bd0000047ab9 */ /* 0x000fe20000000800 */
[----:B----4-:R-:W-:Y:S02]  /*16090*/  LOP3.LUT R10, R10, 0xfffffffe, RZ, 0xc0, !PT ;  /* 0xfffffffe0a0a7812 */ /* 0x010fe400078ec0ff */
[----:B------:R-:W-:Y:S02]  /*160a0*/  LEA.HI.X R2, R4, UR5, R2, 0x1, P0 ;  /* 0x0000000504027c11 */ /* 0x000fe400080f0c02 */
[----:B-1----:R-:W-:Y:S02]  /*160b0*/  LOP3.LUT R11, R9, 0x7f, RZ, 0xc0, !PT ;  /* 0x0000007f090b7812 */ /* 0x002fe400078ec0ff */
[----:B0-----:R-:W-:Y:S02]  /*160c0*/  SHF.L.U32 R9, R13, 0x3, RZ ;  /* 0x000000030d097819 */ /* 0x001fe400000006ff */
[----:B------:R-:W-:-:S02]  /*160d0*/  SHF.R.U32.HI R12, RZ, 0x3, R11 ;  /* 0x00000003ff0c7819 */ /* 0x000fc4000001160b */
        /* <DEDUP_REMOVED lines=11> */
[----:B------:R0:W-:Y:S02]  /*16190*/  STL [R1+0x4], R10 ;  /* 0x0000040a01007387 */ /* 0x0001e40000100800 */
        /* <DEDUP_REMOVED lines=74> */
.L_x_15719:
        /* <DEDUP_REMOVED lines=10> */
.L_x_15568:
        /* <DEDUP_REMOVED lines=11> */
.L_x_15569:
[----:B------:R2:W5:Y:S01]  /*16790*/  LDL.LU R4, [R1+0x28] ;  /* 0x0000280001047983 */ /* 0x0005620000300800 */
[----:B------:R2:W-:Y:S03]  /*167a0*/  SYNCS.ARRIVE.TRANS64.A1T0 RZ, [R3+URZ+0x16830], RZ ;  /* 0x016830ff03ff79a7 */ /* 0x0005e6000810003f */
[----:B-1----:R2:W5:Y:S04]  /*167b0*/  LDL.LU R7, [R1+0x8] ;  /* 0x0000080001077983 */ /* 0x0025680000300800 */
[----:B------:R2:W5:Y:S02]  /*167c0*/  LDL.LU R6, [R1+0x3c] ;  /* 0x00003c0001067983 */ /* 0x0005640000300800 */
[----:B------:R-:W-:Y:S05]  /*167d0*/  WARPSYNC.ALL ;  /* 0x0000000000007948 */ /* 0x000fea0003800000 */
[----:B------:R-:W-:Y:S01]  /*167e0*/  ULDC.64 UR6, c[0x0][0xa00] ;  /* 0x0002800000067ab9 */ /* 0x000fe20000000a00 */
[----:B------:R-:W-:Y:S01]  /*167f0*/  ULDC.64 UR4, c[0x0][0x298] ;  /* 0x0000a60000047ab9 */ /* 0x000fe20000000a00 */
[----:B------:R-:W-:Y:S01]  /*16800*/  BAR.SYNC.DEFER_BLOCKING 0x8, 0x200 ;  /* 0x0208000000007b1d */ /* 0x000fe20000010000 */
[----:B------:R-:W-:Y:S02]  /*16810*/  ISETP.NE.U32.AND P0, PT, RZ, UR6, PT ;  /* 0x00000006ff007c0c */ /* 0x000fe4000bf05070 */
[----:B------:R-:W-:-:S02]  /*16820*/  IADD3 R0, R22, 0x8400, RZ ;  /* 0x0000840016007810 */ /* 0x000fc40007ffe0ff */
[----:B------:R-:W-:Y:S01]  /*16830*/  ISETP.NE.AND.EX P0, PT, RZ, UR7, PT, P0 ;  /* 0x00000007ff007c0c */ /* 0x000fe2000bf05300 */
[----:B------:R-:W-:Y:S01]  /*16840*/  BSSY B6, `(.L_x_15570) ;  /* 0x000001e000067945 */ /* 0x000fe20003800000 */
[----:B------:R-:W-:Y:S02]  /*16850*/  LOP3.LUT P1, RZ, R0, 0x3ff, RZ, 0xc0, !PT ;  /* 0x000003ff00ff7812 */ /* 0x000fe4000782c0ff */
        /* <DEDUP_REMOVED lines=22> */
[----:B0-----:R-:W-:-:S02]  /*169c0*/  IMAD.U32 R10, RZ, RZ, UR8 ;  /* 0x00000008ff0a7e24 */ /* 0x001fc4000f8e00ff */
[----:B------:R-:W-:Y:S02]  /*169d0*/  IMAD.U32 R11, RZ, RZ, UR9 ;  /* 0x00000009ff0b7e24 */ /* 0x000fe4000f8e00ff */
[----:B------:R-:W-:Y:S02]  /*169e0*/  IMAD.MOV.U32 R12, RZ, RZ, 0x1 ;  /* 0x00000001ff0c7424 */ /* 0x000fe400078e00ff */
[----:B------:R-:W-:-:S07]  /*169f0*/  IMAD.MOV.U32 R13, RZ, RZ, RZ ;  /* 0x000000ffff0d7224 */ /* 0x000fce00078e00ff */
[----:B------:R-:W-:-:S07]  /*16a00*/  LEPC R20, `(.L_x_15571) ;  /* 0x000000001014794e */ /* 0x000fce0000000000 */
[----:B-1----:R-:W-:Y:S05]  /*16a10*/  CALL.ABS.NOINC R2 ;  /* 0x0000000002007343 */ /* 0x002fea0003c00000 */
.L_x_15571:
[----:B------:R-:W-:Y:S05]  /*16a20*/  BSYNC B6 ;  /* 0x0000000000067941 */ /* 0x000fea0003800000 */
.L_x_15570:
[----:B-1----:R-:W2:Y:S01]  /*16a30*/  LDL.LU R0, [R1+0x40] ;  /* 0x0000400001007983 */ /* 0x002ea20000300800 */
[----:B------:R-:W-:Y:S01]  /*16a40*/  ULDC.64 UR4, c[0x0][0x2d8] ;  /* 0x0000b60000047ab9 */ /* 0x000fe20000000a00 */
[----:B0-----:R-:W0:Y:S01]  /*16a50*/  LDC R10, c[0x0][0x448] ;  /* 0x00011200ff0a7b82 */ /* 0x001e220000000800 */
[----:B------:R-:W-:Y:S01]  /*16a60*/  ULDC.64 UR6, c[0x0][0x2c8] ;  /* 0x0000b20000067ab9 */ /* 0x000fe20000000a00 */
[----:B------:R-:W3:Y:S01]  /*16a70*/  LDL.LU R21, [R1+0x3c] ;  /* 0x00003c0001157983 */ /* 0x000ee20000300800 */
[----:B------:R-:W-:-:S03]  /*16a80*/  ULDC.64 UR8, c[0x0][0x280] ;  /* 0x0000a00000087ab9 */ /* 0x000fc60000000a00 */
[----:B------:R-:W3:Y:S04]  /*16a90*/  LDL.LU.64 R2, [R1+0x28] ;  /* 0x0000280001027983 */ /* 0x000ee80000300a00 */
[----:B------:R-:W4:Y:S04]  /*16aa0*/  LDL R20, [R1+0x10] ;  /* 0x0000100001147983 */ /* 0x000f280000100800 */
[----:B------:R-:W4:Y:S01]  /*16ab0*/  LDL.LU R5, [R1+0x8] ;  /* 0x0000080001057983 */ /* 0x000f220000300800 */
[----:B0-----:R-:W-:-:S13]  /*16ac0*/  ISETP.NE.AND P1, PT, R10, 0x1, PT ;  /* 0x000000010a00780c */ /* 0x001fda0003f25270 */
[----:B------:R-:W0:Y:S01]  /*16ad0*/  @P1 LDC R7, c[0x0][0x450] ;  /* 0x00011400ff071b82 */ /* 0x000e220000000800 */
[----:B--2---:R-:W-:Y:S01]  /*16ae0*/  IMAD.MOV.U32 R4, RZ, RZ, R0 ;  /* 0x000000ffff047224 */ /* 0x004fe200078e0000 */
[----:B---3--:R-:W-:Y:S02]  /*16af0*/  MOV R3, R21 ;  /* 0x0000001500037202 */ /* 0x008fe40000000f00 */
[----:B------:R-:W1:Y:S01]  /*16b00*/  S2R R21, SR_TID.X ;  /* 0x0000000000157919 */ /* 0x000e620000002100 */
[----:B----4-:R-:W-:Y:S02]  /*16b10*/  IMAD R0, R20, UR4, RZ ;  /* 0x0000000414007c24 */ /* 0x010fe4000f8e02ff */
[----:B------:R-:W2:Y:S01]  /*16b20*/  S2R R20, SR_TID.X ;  /* 0x0000000000147919 */ /* 0x000ea20000002100 */
[----:B-1----:R-:W-:Y:S01]  /*16b30*/  IMAD.SHL.U32 R21, R21, 0x10, RZ ;  /* 0x0000001015157824 */ /* 0x002fe200078e00ff */
[----:B--2---:R-:W-:-:S04]  /*16b40*/  LOP3.LUT R20, R20, 0x7f, RZ, 0xc0, !PT ;  /* 0x0000007f14147812 */ /* 0x004fc800078ec0ff */
[----:B------:R-:W-:Y:S02]  /*16b50*/  LOP3.LUT R21, R21, 0x70, RZ, 0xc0, !PT ;  /* 0x0000007015157812 */ /* 0x000fe400078ec0ff */
[----:B------:R-:W-:-:S04]  /*16b60*/  SHF.R.U32.HI R20, RZ, 0x3, R20 ;  /* 0x00000003ff147819 */ /* 0x000fc80000011614 */
[----:B------:R-:W-:-:S05]  /*16b70*/  LOP3.LUT R20, R20, R21, RZ, 0xfc, !PT ;  /* 0x0000001514147212 */ /* 0x000fca00078efcff */
[----:B------:R-:W-:Y:S02]  /*16b80*/  IMAD R6, R17, 0xc0, R20 ;  /* 0x000000c011067824 */ /* 0x000fe400078e0214 */
[----:B------:R1:W5:Y:S01]  /*16b90*/  LDL R20, [R1+0x24] ;  /* 0x0000240001147983 */ /* 0x0003620000100800 */
[C---:B------:R-:W-:Y:S02]  /*16ba0*/  IMAD R0, R18.reuse, UR5, R0 ;  /* 0x0000000512007c24 */ /* 0x040fe4000f8e0200 */
[----:B------:R-:W-:Y:S01]  /*16bb0*/  IMAD.WIDE.U32 R2, R18, UR4, R2 ;  /* 0x0000000412027c25 */ /* 0x000fe2000f8e0002 */
[----:B------:R-:W-:-:S03]  /*16bc0*/  ULDC.64 UR4, c[0x0][0x2e0] ;  /* 0x0000b80000047ab9 */ /* 0x000fc60000000a00 */
[----:B------:R-:W-:Y:S02]  /*16bd0*/  IMAD.IADD R3, R3, 0x1, R0 ;  /* 0x0000000103037824 */ /* 0x000fe400078e0200 */
[----:B------:R-:W2:Y:S01]  /*16be0*/  @P1 LDC R0, c[0x0][0x44c] ;  /* 0x00011300ff001b82 */ /* 0x000ea20000000800 */
[----:B------:R-:W-:Y:S02]  /*16bf0*/  IMAD R4, R4, UR4, RZ ;  /* 0x0000000404047c24 */ /* 0x000fe4000f8e02ff */
[----:B------:R-:W-:-:S04]  /*16c00*/  IMAD.WIDE.U32 R2, R5, UR4, R2 ;  /* 0x0000000405027c25 */ /* 0x000fc8000f8e0002 */
[----:B------:R-:W-:Y:S01]  /*16c10*/  IMAD R4, R5, UR5, R4 ;  /* 0x0000000505047c24 */ /* 0x000fe2000f8e0204 */
[----:B------:R-:W-:-:S03]  /*16c20*/  ULDC.64 UR4, c[0x0][0x2d0] ;  /* 0x0000b40000047ab9 */ /* 0x000fc60000000a00 */
[----:B------:R-:W-:Y:S01]  /*16c30*/  IMAD.IADD R5, R3, 0x1, R4 ;  /* 0x0000000103057824 */ /* 0x000fe200078e0204 */
[----:B------:R-:W-:Y:S01]  /*16c40*/  MOV R4, R2 ;  /* 0x0000000200047202 */ /* 0x000fe20000000f00 */
[----:B------:R-:W-:Y:S02]  /*16c50*/  IMAD.MOV.U32 R2, RZ, RZ, R6 ;  /* 0x000000ffff027224 */ /* 0x000fe400078e0006 */
[----:B--2---:R-:W-:-:S05]  /*16c60*/  @P1 IMAD.HI.U32 R0, R6, R0, RZ ;  /* 0x0000000006001227 */ /* 0x004fca00078e00ff */
[----:B0-----:R-:W-:-:S04]  /*16c70*/  @P1 SHF.R.U32.HI R2, RZ, R7, R0 ;  /* 0x00000007ff021219 */ /* 0x001fc80000011600 */
        /* <DEDUP_REMOVED lines=10> */
[----:B------:R-:W-:Y:S01]  /*16d20*/  IMAD R0, R0, UR7, R7 ;  /* 0x0000000700007c24 */ /* 0x000fe2000f8e0207 */
[----:B------:R-:W-:Y:S01]  /*16d30*/  LEA R2, P0, R8, UR8, 0x1 ;  /* 0x0000000808027c11 */ /* 0x000fe2000f8008ff */
[----:B------:R-:W0:Y:S03]  /*16d40*/  @P1 LDC R7, c[0x0][0x44c] ;  /* 0x00011300ff071b82 */ /* 0x000e260000000800 */
[----:B------:R-:W-:-:S04]  /*16d50*/  IADD3 R0, R9, R0, RZ ;  /* 0x0000000009007210 */ /* 0x000fc80007ffe0ff */
[----:B------:R-:W-:Y:S02]  /*16d60*/  LEA.HI.X R0, R8, UR9, R0, 0x1, P0 ;  /* 0x0000000908007c11 */ /* 0x000fe400080f0c00 */
[----:B------:R-:W2:Y:S01]  /*16d70*/  @P1 LDC R8, c[0x0][0x450] ;  /* 0x00011400ff081b82 */ /* 0x000ea20000000800 */
[----:B------:R-:W-:Y:S01]  /*16d80*/  VIADD R3, R6, 0x80 ;  /* 0x0000008006037836 */ /* 0x000fe20000000000 */
[----:B------:R-:W3:Y:S03]  /*16d90*/  S2R R11, SR_TID.X ;  /* 0x00000000000b7919 */ /* 0x000ee60000002100 */
[----:B------:R-:W-:Y:S02]  /*16da0*/  IMAD.MOV.U32 R6, RZ, RZ, R3 ;  /* 0x000000ffff067224 */ /* 0x000fe400078e0003 */
[----:B0-----:R-:W-:-:S05]  /*16db0*/  @P1 IMAD.HI.U32 R7, R3, R7, RZ ;  /* 0x0000000703071227 */ /* 0x001fca00078e00ff */
[----:B--2---:R-:W-:-:S05]  /*16dc0*/  @P1 SHF.R.U32.HI R6, RZ, R8, R7 ;  /* 0x00000008ff061219 */ /* 0x004fca0000011607 */
[----:B------:R-:W-:-:S04]  /*16dd0*/  IMAD.MOV R7, RZ, RZ, -R6 ;  /* 0x000000ffff077224 */ /* 0x000fc800078e0a06 */
[----:B------:R-:W-:Y:S01]  /*16de0*/  IMAD R3, R10, R7, R3 ;  /* 0x000000070a037224 */ /* 0x000fe200078e0203 */
[----:B------:R-:W-:Y:S01]  /*16df0*/  SHF.R.S32.HI R7, RZ, 0x1f, R6 ;  /* 0x0000001fff077819 */ /* 0x000fe20000011406 */
[----:B------:R-:W-:-:S04]  /*16e00*/  IMAD.WIDE.U32 R4, R6, UR4, R4 ;  /* 0x0000000406047c25 */ /* 0x000fc8000f8e0004 */
[----:B------:R-:W-:Y:S01]  /*16e10*/  IMAD R7, R7, UR4, RZ ;  /* 0x0000000407077c24 */ /* 0x000fe2000f8e02ff */
[----:B------:R-:W-:-:S03]  /*16e20*/  ULDC UR4, c[0x0][0x2b8] ;  /* 0x0000ae0000047ab9 */ /* 0x000fc60000000800 */
[----:B------:R-:W-:-:S05]  /*16e30*/  IMAD R6, R6, UR5, R7 ;  /* 0x0000000506067c24 */ /* 0x000fca000f8e0207 */
[----:B------:R-:W-:Y:S02]  /*16e40*/  IADD3 R5, R5, R6, RZ ;  /* 0x0000000605057210 */ /* 0x000fe40007ffe0ff */
[----:B------:R-:W-:Y:S01]  /*16e50*/  SHF.R.S32.HI R6, RZ, 0x1f, R3 ;  /* 0x0000001fff067819 */ /* 0x000fe20000011403 */
[----:B---3--:R-:W-:-:S04]  /*16e60*/  IMAD.SHL.U32 R21, R11, 0x8, RZ ;  /* 0x000000080b157824 */ /* 0x008fc800078e00ff */
[----:B------:R-:W-:Y:S02]  /*16e70*/  IMAD R8, R6, UR6, RZ ;  /* 0x0000000606087c24 */ /* 0x000fe4000f8e02ff */
[----:B------:R-:W-:Y:S01]  /*16e80*/  IMAD.WIDE.U32 R6, R3, UR6, R4 ;  /* 0x0000000603067c25 */ /* 0x000fe2000f8e0004 */
[----:B------:R-:W-:-:S03]  /*16e90*/  LOP3.LUT R21, R21, 0x38, RZ, 0xc0, !PT ;  /* 0x0000003815157812 */ /* 0x000fc600078ec0ff */
[----:B------:R-:W-:Y:S01]  /*16ea0*/  IMAD R3, R3, UR7, R8 ;  /* 0x0000000703037c24 */ /* 0x000fe2000f8e0208 */
[----:B------:R-:W-:-:S03]  /*16eb0*/  LEA R5, P1, R6, UR8, 0x1 ;  /* 0x0000000806057c11 */ /* 0x000fc6000f8208ff */
[----:B------:R-:W-:Y:S01]  /*16ec0*/  IMAD.IADD R3, R7, 0x1, R3 ;  /* 0x0000000107037824 */ /* 0x000fe200078e0203 */
[----:B------:R-:W-:Y:S01]  /*16ed0*/  ISETP.GE.AND P0, PT, R21, UR4, PT ;  /* 0x0000000415007c0c */ /* 0x000fe2000bf06270 */
[----:B------:R-:W-:Y:S01]  /*16ee0*/  UMOV UR4, 0xffffffff ;  /* 0xffffffff00047882 */ /* 0x000fe20000000000 */
[----:B------:R-:W-:Y:S02]  /*16ef0*/  LOP3.LUT R11, R11, 0x7f, RZ, 0xc0, !PT ;  /* 0x0000007f0b0b7812 */ /* 0x000fe400078ec0ff */
[----:B------:R-:W-:Y:S02]  /*16f00*/  LEA.HI.X R4, R6, UR9, R3, 0x1, P1 ;  /* 0x0000000906047c11 */ /* 0x000fe400088f0c03 */
[----:B------:R-:W-:Y:S01]  /*16f10*/  SHF.R.U32.HI R9, RZ, 0x3, R11 ;  /* 0x00000003ff097819 */ /* 0x000fe2000001160b */
[----:B-1----:R-:W-:Y:S06]  /*16f20*/  BRA.DIV UR4, `(.L_x_15572) ;  /* 0x0000005a04287947 */ /* 0x002fec000b800000 */
        /* <DEDUP_REMOVED lines=65> */
[----:B------:R-:W-:Y:S01]  /*17340*/  ISETP.GE.AND P1, PT, R6, R3, PT ;  /* 0x000000030600720c */ /* 0x000fe20003f26270 */
[----:B------:R-:W-:Y:S04]  /*17350*/  SHFL.IDX PT, R2, R2, 0x7, 0x181f ;  /* 0x00f81f0002027f89 */ /* 0x000fe800000e0000 */
[----:B------:R-:W1:Y:S08]  /*17360*/  SHFL.IDX PT, R6, R0, 0x6, 0x181f ;  /* 0x00d81f0000067f89 */ /* 0x000e7000000e0000 */
[----:B0-----:R-:W-:-:S05]  /*17370*/  @!P1 LEA R7, P2, R21, R7, 0x1 ;  /* 0x0000000715079211 */ /* 0x001fca00078408ff */
[----:B-1----:R-:W-:-:S05]  /*17380*/  @!P1 IMAD.X R6, RZ, RZ, R6, P2 ;  /* 0x000000ffff069224 */ /* 0x002fca00010e0606 */
[----:B------:R-:W-:-:S04]  /*17390*/  @!P1 LOP3.LUT R7, R7, R6, RZ, 0x3c, !PT ;  /* 0x0000000607079212 */ /* 0x000fc800078e3cff */
[----:B------:R-:W-:-:S04]  /*173a0*/  @!P1 LOP3.LUT R6, R7, R6, RZ, 0x3c, !PT ;  /* 0x0000000607069212 */ /* 0x000fc800078e3cff */
[----:B------:R-:W-:-:S05]  /*173b0*/  @!P1 LOP3.LUT R7, R7, R6, RZ, 0x3c, !PT ;  /* 0x0000000607079212 */ /* 0x000fca00078e3cff */
[----:B------:R0:W-:Y:S02]  /*173c0*/  @!P1 LDGSTS.E.BYPASS.LTC128B.128 [R20+0xb400], desc[UR40][R6.64], !P0 ;  /* 0x0b40000006149fae */ /* 0x0001e4000c101d68 */
[----:B0-----:R-:W-:-:S04]  /*173d0*/  IADD3 R6, R17, 0x80, RZ ;  /* 0x0000008011067810 */ /* 0x001fc80007ffe0ff */
[----:B------:R-:W-:Y:S02]  /*173e0*/  ISETP.GE.AND P1, PT, R6, R3, PT ;  /* 0x000000030600720c */ /* 0x000fe40003f26270 */
[----:B------:R0:W1:Y:S02]  /*173f0*/  SHFL.IDX PT, R6, R0, 0x7, 0x181f ;  /* 0x00f81f0000067f89 */ /* 0x00006400000e0000 */
[----:B0-----:R-:W-:-:S05]  /*17400*/  VIADD R0, R17, 0x70 ;  /* 0x0000007011007836 */ /* 0x001fca0000000000 */
[----:B------:R-:W-:Y:S02]  /*17410*/  ISETP.GE.AND P3, PT, R0, R3, PT ;  /* 0x000000030000720c */ /* 0x000fe40003f66270 */
[----:B------:R-:W0:Y:S11]  /*17420*/  SHFL.IDX PT, R0, R5, RZ, 0x181f ;  /* 0x00181fff05007589 */ /* 0x000e3600000e0000 */
[----:B------:R-:W-:-:S05]  /*17430*/  @!P3 LEA R2, P2, R21, R2, 0x1 ;  /* 0x000000021502b211 */ /* 0x000fca00078408ff */
[----:B-1----:R-:W-:-:S04]  /*17440*/  @!P3 IMAD.X R6, RZ, RZ, R6, P2 ;  /* 0x000000ffff06b224 */ /* 0x002fc800010e0606 */
[----:B------:R-:W-:Y:S01]  /*17450*/  @!P3 IMAD.MOV.U32 R7, RZ, RZ, R6 ;  /* 0x000000ffff07b224 */ /* 0x000fe200078e0006 */
[----:B------:R-:W-:Y:S02]  /*17460*/  @!P3 MOV R6, R2 ;  /* 0x000000020006b202 */ /* 0x000fe40000000f00 */
[----:B------:R-:W-:Y:S01]  /*17470*/  SHFL.IDX PT, R2, R5, 0x3, 0x181f ;  /* 0x00781f0005027f89 */ /* 0x000fe200000e0000 */
[----:B0-----:R-:W-:-:S03]  /*17480*/  @!P1 LEA R0, P2, R21, R0, 0x1 ;  /* 0x0000000015009211 */ /* 0x001fc600078408ff */
[----:B------:R0:W-:Y:S02]  /*17490*/  @!P3 LDGSTS.E.BYPASS.LTC128B.128 [R20+0xbc00], desc[UR40][R6.64], !P0 ;  /* 0x0bc000000614bfae */ /* 0x0001e4000c101d68 */
[----:B0-----:R-:W-:-:S04]  /*174a0*/  @!P1 IMAD.X R6, RZ, RZ, R8, P2 ;  /* 0x000000ffff069224 */ /* 0x001fc800010e0608 */
[----:B------:R-:W-:Y:S02]  /*174b0*/  @!P1 IMAD.MOV.U32 R7, RZ, RZ, R6 ;  /* 0x000000ffff079224 */ /* 0x000fe400078e0006 */
[----:B------:R-:W-:Y:S01]  /*174c0*/  @!P1 IMAD.MOV.U32 R6, RZ, RZ, R0 ;  /* 0x000000ffff069224 */ /* 0x000fe200078e0000 */
[----:B------:R-:W-:-:S04]  /*174d0*/  IADD3 R0, R17, 0x90, RZ ;  /* 0x0000009011007810 */ /* 0x000fc80007ffe0ff */
        /* <DEDUP_REMOVED lines=13> */
[----:B0-----:R-:W-:-:S04]  /*175b0*/  @!P1 LEA R6, P2, R21, R6, 0x1 ;  /* 0x0000000615069211 */ /* 0x001fc800078408ff */
[----:B------:R-:W-:-:S05]  /*175c0*/  @!P1 IADD3.X R0, RZ, R0, RZ, P2, !PT ;  /* 0x00000000ff009210 */ /* 0x000fca00017fe4ff */
[----:B------:R-:W-:-:S05]  /*175d0*/  @!P1 IMAD.MOV.U32 R7, RZ, RZ, R0 ;  /* 0x000000ffff079224 */ /* 0x000fca00078e0000 */
[----:B------:R0:W-:Y:S02]  /*175e0*/  @!P1 LDGSTS.E.BYPASS.LTC128B.128 [R20+0xd400], desc[UR40][R6.64], !P0 ;  /* 0x0d40000006149fae */ /* 0x0001e4000c101d68 */
.L_x_15744:
[----:B------:R-:W-:-:S05]  /*175f0*/  VIADD R17, R17, 0xb0 ;  /* 0x000000b011117836 */ /* 0x000fca0000000000 */
        /* <DEDUP_REMOVED lines=9> */
.L_x_15573:
        /* <DEDUP_REMOVED lines=18> */
.L_x_15745:
[----:B------:R-:W-:Y:S05]  /*177b0*/  BSYNC B0 ;  /* 0x0000000000007941 */ /* 0x000fea0003800000 */
.L_x_15574:
[----:B------:R-:W2:Y:S01]  /*177c0*/  LDL R2, [R1+0x34] ;  /* 0x0000340001027983 */ /* 0x000ea20000100800 */
[----:B------:R-:W-:Y:S01]  /*177d0*/  BSSY B0, `(.L_x_15576) ;  /* 0x000010f000007945 */ /* 0x000fe20003800000 */
[----:B--2---:R-:W-:-:S13]  /*177e0*/  ISETP.GE.AND P0, PT, R2, 0x2, PT ;  /* 0x000000020200780c */ /* 0x004fda0003f06270 */
[----:B------:R-:W-:Y:S05]  /*177f0*/  @!P0 BRA `(.L_x_15577) ;  /* 0x0000001000308947 */ /* 0x000fea0003800000 */
[----:B------:R-:W2:Y:S01]  /*17800*/  S2R R3, SR_TID.X ;  /* 0x0000000000037919 */ /* 0x000ea20000002100 */
[----:B------:R-:W-:Y:S01]  /*17810*/  ULDC UR4, c[0x0][0x2f4] ;  /* 0x0000bd0000047ab9 */ /* 0x000fe20000000800 */
[----:B0-----:R-:W-:Y:S01]  /*17820*/  VIADD R7, R2, 0xfffffffe ;  /* 0xfffffffe02077836 */ /* 0x001fe20000000000 */
[----:B------:R-:W-:Y:S01]  /*17830*/  MOV R6, R25 ;  /* 0x0000001900067202 */ /* 0x000fe20000000f00 */
[----:B------:R0:W-:Y:S01]  /*17840*/  STL [R1+0x8], R26 ;  /* 0x0000081a01007387 */ /* 0x0001e20000100800 */
[----:B------:R-:W-:Y:S02]  /*17850*/  IMAD.MOV.U32 R17, RZ, RZ, R28 ;  /* 0x000000ffff117224 */ /* 0x000fe400078e001c */
[----:B--2---:R-:W-:-:S05]  /*17860*/  IMAD.SHL.U32 R3, R3, 0x8, RZ ;  /* 0x0000000803037824 */ /* 0x004fca00078e00ff */
[----:B------:R-:W-:-:S04]  /*17870*/  LOP3.LUT R3, R3, 0x38, RZ, 0xc0, !PT ;  /* 0x0000003803037812 */ /* 0x000fc800078ec0ff */
[----:B0-----:R-:W-:-:S13]  /*17880*/  ISETP.GE.AND P1, PT, R3, UR4, PT ;  /* 0x0000000403007c0c */ /* 0x001fda000bf26270 */
.L_x_15590:
[----:B------:R-:W2:Y:S01]  /*17890*/  LDL R11, [R1+0x1c] ;  /* 0x00001c00010b7983 */ /* 0x000ea20000100800 */
[----:B-1----:R-:W0:Y:S03]  /*178a0*/  LDC R0, c[0x0][0x430] ;  /* 0x00010c00ff007b82 */ /* 0x002e260000000800 */
        /* <DEDUP_REMOVED lines=13> */
[----:B------:R-:W-:Y:S01]  /*17980*/  ULDC.64 UR4, c[0x0][0x428] ;  /* 0x00010a0000047ab9 */ /* 0x000fe20000000a00 */
[----:B--2---:R-:W-:-:S05]  /*17990*/  IADD3 R4, R2, R4, R11 ;  /* 0x0000000402047210 */ /* 0x004fca0007ffe00b */
[----:B0-----:R-:W-:Y:S01]  /*179a0*/  @P0 IMAD.HI.U32 R5, R4, R5, RZ ;  /* 0x0000000504050227 */ /* 0x001fe200078e00ff */
[----:B------:R-:W-:-:S04]  /*179b0*/  MOV R2, R4 ;  /* 0x0000000400027202 */ /* 0x000fc80000000f00 */
        /* <DEDUP_REMOVED lines=15> */
[----:B------:R-:W-:Y:S02]  /*17ab0*/  SEL R28, RZ, 0x1, P0 ;  /* 0x00000001ff1c7807 */ /* 0x000fe40000000000 */
[----:B------:R-:W-:Y:S02]  /*17ac0*/  MOV R26, R7 ;  /* 0x00000007001a7202 */ /* 0x000fe40000000f00 */
[----:B------:R-:W-:Y:S02]  /*17ad0*/  SEL R25, R25, RZ, P0 ;  /* 0x000000ff19197207 */ /* 0x000fe40000000000 */
[----:B------:R-:W-:Y:S02]  /*17ae0*/  LOP3.LUT R28, R17, R28, RZ, 0x3c, !PT ;  /* 0x0000001c111c7212 */ /* 0x000fe400078e3cff */
[----:B--2---:R-:W-:Y:S01]  /*17af0*/  SHF.R.S32.HI R21, RZ, 0x1f, R4 ;  /* 0x0000001fff157819 */ /* 0x004fe20000011404 */
[----:B------:R-:W-:Y:S06]  /*17b00*/  @!P2 BRA `(.L_x_15578) ;  /* 0x000000000004a947 */ /* 0x000fec0003800000 */
[----:B------:R-:W-:Y:S01]  /*17b10*/  BPT.TRAP 0x1 ;  /* 0x000000040000795c */ /* 0x000fe20000300000 */
.L_x_15578:
[----:B------:R-:W-:Y:S01]  /*17b20*/  IMAD R5, R25, 0x8, R22 ;  /* 0x0000000819057824 */ /* 0x000fe200078e0216 */
[----:B------:R-:W-:Y:S01]  /*17b30*/  SHF.L.U32 R2, R28, 0x1f, RZ ;  /* 0x0000001f1c027819 */ /* 0x000fe200000006ff */
[----:B------:R-:W-:Y:S03]  /*17b40*/  BSSY B1, `(.L_x_15579) ;  /* 0x0000003000017945 */ /* 0x000fe60003800000 */
[----:B------:R-:W0:Y:S02]  /*17b50*/  SYNCS.PHASECHK.TRANS64.TRYWAIT P0, [R5+URZ+0x16840], R2 ;  /* 0x01684002050075a7 */ /* 0x000e24000800017f */
[----:B0-----:R-:W-:Y:S05]  /*17b60*/  @!P0 BRA `(.L_x_15580) ;  /* 0x0000005c001c8947 */ /* 0x001fea0003800000 */
.L_x_15746:
[----:B------:R-:W-:Y:S05]  /*17b70*/  BSYNC B1 ;  /* 0x0000000000017941 */ /* 0x000fea0003800000 */
.L_x_15579:
[----:B------:R-:W2:Y:S04]  /*17b80*/  LDL R3, [R1+0x4] ;  /* 0x0000040001037983 */ /* 0x000ea80000100800 */
[----:B------:R-:W3:Y:S01]  /*17b90*/  LDL R9, [R1+0x10] ;  /* 0x0000100001097983 */ /* 0x000ee20000100800 */
[----:B------:R-:W-:Y:S01]  /*17ba0*/  SHF.R.S32.HI R20, RZ, 0x1f, R0 ;  /* 0x0000001fff147819 */ /* 0x000fe20000011400 */
[----:B------:R-:W-:Y:S01]  /*17bb0*/  ULDC.64 UR4, c[0x0][0x300] ;  /* 0x0000c00000047ab9 */ /* 0x000fe20000000a00 */
[----:B------:R-:W1:Y:S03]  /*17bc0*/  S2R R8, SR_TID.X ;  /* 0x0000000000087919 */ /* 0x000e660000002100 */
[----:B------:R-:W-:-:S04]  /*17bd0*/  IMAD R7, R20, UR4, RZ ;  /* 0x0000000414077c24 */ /* 0x000fc8000f8e02ff */
[----:B------:R-:W-:Y:S01]  /*17be0*/  IMAD R7, R0, UR5, R7 ;  /* 0x0000000500077c24 */ /* 0x000fe2000f8e0207 */
[----:B-1----:R-:W-:-:S04]  /*17bf0*/  LOP3.LUT R8, R8, 0x7f, RZ, 0xc0, !PT ;  /* 0x0000007f08087812 */ /* 0x002fc800078ec0ff */
[----:B------:R-:W-:Y:S02]  /*17c00*/  SHF.L.U32 R11, R8, 0x3, RZ ;  /* 0x00000003080b7819 */ /* 0x000fe400000006ff */
        /* <DEDUP_REMOVED lines=10> */
[----:B------:R-:W0:Y:S01]  /*17cb0*/  S2R R9, SR_TID.X ;  /* 0x0000000000097919 */ /* 0x000e220000002100 */
[----:B------:R-:W-:-:S04]  /*17cc0*/  IMAD.WIDE.U32 R2, R18, UR4, R2 ;  /* 0x0000000412027c25 */ /* 0x000fc8000f8e0002 */
[----:B------:R-:W-:Y:S01]  /*17cd0*/  IMAD R7, R18, UR5, R7 ;  /* 0x0000000512077c24 */ /* 0x000fe2000f8e0207 */
[----:B------:R-:W-:-:S03]  /*17ce0*/  ULDC.64 UR4, c[0x0][0x2e8] ;  /* 0x0000ba0000047ab9 */ /* 0x000fc60000000a00 */
[----:B------:R-:W-:Y:S02]  /*17cf0*/  IMAD.IADD R7, R7, 0x1, R3 ;  /* 0x0000000107077824 */ /* 0x000fe400078e0203 */
[----:B0-----:R-:W-:-:S05]  /*17d00*/  IMAD.SHL.U32 R8, R9, 0x8, RZ ;  /* 0x0000000809087824 */ /* 0x001fca00078e00ff */
        /* <DEDUP_REMOVED lines=51> */
.L_x_15764:
        /* <DEDUP_REMOVED lines=8> */
.L_x_15582:
        /* <DEDUP_REMOVED lines=11> */
.L_x_15583:
[----:B------:R1:W-:Y:S01]  /*18170*/  SYNCS.ARRIVE.TRANS64.A1T0 RZ, [R5+URZ+0x16830], RZ ;  /* 0x016830ff05ff79a7 */ /* 0x0003e2000810003f */
[----:B------:R-:W-:Y:S05]  /*18180*/  @!P3 BRA `(.L_x_15584) ;  /* 0x000000000004b947 */ /* 0x000fea0003800000 */
[----:B------:R-:W-:Y:S01]  /*18190*/  BPT.TRAP 0x1 ;  /* 0x000000040000795c */ /* 0x000fe20000300000 */
.L_x_15584:
[----:B------:R-:W-:Y:S01]  /*181a0*/  SHF.L.U32 R2, R17, 0x1f, RZ ;  /* 0x0000001f11027819 */ /* 0x000fe200000006ff */
[----:B-1----:R-:W-:Y:S01]  /*181b0*/  IMAD R5, R6, 0x8, R22 ;  /* 0x0000000806057824 */ /* 0x002fe200078e0216 */
[----:B------:R-:W-:Y:S03]  /*181c0*/  BSSY B1, `(.L_x_15585) ;  /* 0x0000003000017945 */ /* 0x000fe60003800000 */
[----:B------:R-:W1:Y:S02]  /*181d0*/  SYNCS.PHASECHK.TRANS64.TRYWAIT P0, [R5+URZ+0x16860], R2 ;  /* 0x01686002050075a7 */ /* 0x000e64000800017f */
[----:B-1----:R-:W-:Y:S05]  /*181e0*/  @!P0 BRA `(.L_x_15586) ;  /* 0x0000005c00cc8947 */ /* 0x002fea0003800000 */
.L_x_15765:
[----:B------:R-:W-:Y:S05]  /*181f0*/  BSYNC B1 ;  /* 0x0000000000017941 */ /* 0x000fea0003800000 */
.L_x_15585:
[----:B------:R-:W2:Y:S04]  /*18200*/  LDL R11, [R1+0x18] ;  /* 0x00001800010b7983 */ /* 0x000ea80000100800 */
[----:B------:R-:W2:Y:S01]  /*18210*/  LDL.LU R8, [R1+0x8] ;  /* 0x0000080001087983 */ /* 0x000ea20000300800 */
[----:B------:R-:W0:Y:S01]  /*18220*/  S2R R12, SR_TID.X ;  /* 0x00000000000c7919 */ /* 0x000e220000002100 */
[----:B------:R-:W-:Y:S01]  /*18230*/  UMOV UR4, 0xffffffff ;  /* 0xffffffff00047882 */ /* 0x000fe20000000000 */
[C---:B0-----:R-:W-:Y:S01]  /*18240*/  IMAD.SHL.U32 R9, R12.reuse, 0x8, RZ ;  /* 0x000000080c097824 */ /* 0x041fe200078e00ff */
[----:B------:R-:W-:-:S04]  /*18250*/  LOP3.LUT R3, R12, 0x7f, RZ, 0xc0, !PT ;  /* 0x0000007f0c037812 */ /* 0x000fc800078ec0ff */
[----:B------:R-:W-:Y:S02]  /*18260*/  LOP3.LUT R9, R9, 0x1f8, RZ, 0xc0, !PT ;  /* 0x000001f809097812 */ /* 0x000fe400078ec0ff */
[----:B------:R-:W-:Y:S02]  /*18270*/  SHF.L.U32 R10, R3, 0x3, RZ ;  /* 0x00000003030a7819 */ /* 0x000fe400000006ff */
        /* <DEDUP_REMOVED lines=53> */
.L_x_15783:
        /* <DEDUP_REMOVED lines=28> */
.L_x_15588:
        /* <DEDUP_REMOVED lines=8> */
[----:B------:R-:W-:Y:S02]  /*18810*/  MOV R24, R0 ;  /* 0x0000000000187202 */ /* 0x000fe40000000f00 */
[----:B--2---:R-:W-:-:S13]  /*18820*/  ISETP.NE.AND P3, PT, R2, 0x3, PT ;  /* 0x000000030200780c */ /* 0x004fda0003f65270 */
[----:B------:R-:W-:Y:S05]  /*18830*/  @!P3 BRA `(.L_x_15589) ;  /* 0x000000000004b947 */ /* 0x000fea0003800000 */
[----:B------:R-:W-:Y:S01]  /*18840*/  BPT.TRAP 0x1 ;  /* 0x000000040000795c */ /* 0x000fe20000300000 */
.L_x_15589:
[----:B------:R2:W-:Y:S01]  /*18850*/  STL [R1+0x8], R26 ;  /* 0x0000081a01007387 */ /* 0x0005e20000100800 */
[C---:B------:R-:W-:Y:S01]  /*18860*/  ISETP.GT.AND P0, PT, R26.reuse, RZ, PT ;  /* 0x000000ff1a00720c */ /* 0x040fe20003f04270 */
[----:B------:R2:W-:Y:S01]  /*18870*/  SYNCS.ARRIVE.TRANS64.A1T0 RZ, [R5+URZ+0x16850], RZ ;  /* 0x016850ff05ff79a7 */ /* 0x0005e2000810003f */
[----:B------:R-:W-:Y:S02]  /*18880*/  VIADD R7, R26, 0xffffffff ;  /* 0xffffffff1a077836 */ /* 0x000fe40000000000 */
[----:B------:R-:W-:Y:S02]  /*18890*/  IMAD.MOV.U32 R6, RZ, RZ, R25 ;  /* 0x000000ffff067224 */ /* 0x000fe400078e0019 */
[----:B------:R-:W-:-:S07]  /*188a0*/  IMAD.MOV.U32 R17, RZ, RZ, R28 ;  /* 0x000000ffff117224 */ /* 0x000fce00078e001c */
[----:B--2---:R-:W-:Y:S05]  /*188b0*/  @P0 BRA `(.L_x_15590) ;  /* 0xffffffec00f40947 */ /* 0x004fea000383ffff */
.L_x_15577:
[----:B------:R-:W-:Y:S05]  /*188c0*/  BSYNC B0 ;  /* 0x0000000000007941 */ /* 0x000fea0003800000 */
.L_x_15576:
        /* <DEDUP_REMOVED lines=17> */
.L_x_15592:
[----:B------:R-:W-:Y:S05]  /*189e0*/  BSYNC B0 ;  /* 0x0000000000007941 */ /* 0x000fea0003800000 */
.L_x_15591:
[----:B------:R-:W2:Y:S02]  /*189f0*/  LDL R0, [R1+0x54] ;  /* 0x0000540001007983 */ /* 0x000ea40000100800 */
[----:B--2---:R-:W-:-:S13]  /*18a00*/  ISETP.NE.AND P0, PT, R0, 0x3, PT ;  /* 0x000000030000780c */ /* 0x004fda0003f05270 */
[----:B------:R-:W-:Y:S05]  /*18a10*/  @!P0 BRA `(.L_x_15593) ;  /* 0x0000000000048947 */ /* 0x000fea0003800000 */
[----:B------:R-:W-:Y:S01]  /*18a20*/  BPT.TRAP 0x1 ;  /* 0x000000040000795c */ /* 0x000fe20000300000 */
.L_x_15593:
[----:B------:R-:W0:Y:S01]  /*18a30*/  LDL.LU R2, [R1+0x18] ;  /* 0x0000180001027983 */ /* 0x000e220000300800 */
[----:B------:R-:W-:Y:S01]  /*18a40*/  LEA R0, R25, R22, 0x3 ;  /* 0x0000001619007211 */ /* 0x000fe200078e18ff */
[----:B------:R-:W-:Y:S01]  /*18a50*/  BSSY B0, `(.L_x_15594) ;  /* 0x0000005000007945 */ /* 0x000fe20003800000 */
[----:B------:R-:W-:-:S04]  /*18a60*/  SHF.L.U32 R3, R28, 0x1f, RZ ;  /* 0x0000001f1c037819 */ /* 0x000fc800000006ff */
[----:B------:R-:W1:Y:S01]  /*18a70*/  SYNCS.PHASECHK.TRANS64.TRYWAIT P0, [R0+URZ+0x16860], R3 ;  /* 0x01686003000075a7 */ /* 0x000e62000800017f */
[----:B0-----:R-:W-:Y:S01]  /*18a80*/  IMAD R6, R26, -0x80, R2 ;  /* 0xffffff801a067824 */ /* 0x001fe200078e0202 */
[----:B-1----:R-:W-:Y:S06]  /*18a90*/  @!P0 BRA `(.L_x_15595) ;  /* 0x0000005c00fc8947 */ /* 0x002fec0003800000 */
.L_x_15784:
[----:B------:R-:W-:Y:S05]  /*18aa0*/  BSYNC B0 ;  /* 0x0000000000007941 */ /* 0x000fea0003800000 */
.L_x_15594:
        /* <DEDUP_REMOVED lines=15> */
[----:B------:R-:W-:Y:S01]  /*18ba0*/  LEA R4, R4, R22, 0x1 ;  /* 0x0000001604047211 */ /* 0x000fe200078e08ff */
        /* <DEDUP_REMOVED lines=48> */
.L_x_15802:
        /* <DEDUP_REMOVED lines=9> */
.L_x_15597:
        /* <DEDUP_REMOVED lines=11> */
.L_x_15598:
[----:B------:R0:W-:Y:S01]  /*18ff0*/  SYNCS.ARRIVE.TRANS64.A1T0 RZ, [R0+URZ+0x16850], RZ ;  /* 0x016850ff00ff79a7 */ /* 0x0001e2000810003f */
[----:B------:R-:W-:-:S04]  /*19000*/  IADD3 R25, R25, 0x1, RZ ;  /* 0x0000000119197810 */ /* 0x000fc80007ffe0ff */
[----:B------:R-:W-:-:S04]  /*19010*/  ISETP.NE.AND P0, PT, R25, 0x2, PT ;  /* 0x000000021900780c */ /* 0x000fc80003f05270 */
[----:B------:R-:W-:Y:S02]  /*19020*/  SEL R3, RZ, 0x1, P0 ;  /* 0x00000001ff037807 */ /* 0x000fe40000000000 */
[----:B------:R-:W-:Y:S02]  /*19030*/  SEL R25, R25, RZ, P0 ;  /* 0x000000ff19197207 */ /* 0x000fe40000000000 */
[----:B0-----:R-:W-:-:S07]  /*19040*/  LOP3.LUT R28, R28, R3, RZ, 0x3c, !PT ;  /* 0x000000031c1c7212 */ /* 0x001fce00078e3cff */
.L_x_15557:
[----:B------:R-:W-:Y:S05]  /*19050*/  BSYNC B7 ;  /* 0x0000000000077941 */ /* 0x000fea0003800000 */
.L_x_15555:
        /* <DEDUP_REMOVED lines=12> */
.L_x_15599:
        /* <DEDUP_REMOVED lines=15> */
[----:B------:R-:W-:Y:S01]  /*19210*/  ISETP.GE.U32.AND P5, PT, R7, 0x10, PT ;  /* 0x000000100700780c */ /* 0x000fe20003fa6070 */
[----:B------:R-:W-:Y:S01]  /*19220*/  SHFL.IDX PT, R16, R16, 0x1, 0x1f ;  /* 0x00201f0010107f89 */ /* 0x000fe200000e0000 */
[----:B0-----:R-:W-:Y:S01]  /*19230*/  IMAD.MOV.U32 R2, RZ, RZ, RZ ;  /* 0x000000ffff027224 */ /* 0x001fe200078e00ff */
        /* <DEDUP_REMOVED lines=18> */
.L_x_15812:
[----:B------:R-:W-:Y:S02]  /*19360*/  ULDC UR4, c[0x0][0xc38] ;  /* 0x00030e0000047ab9 */ /* 0x000fe40000000800 */
[----:B------:R-:W-:-:S04]  /*19370*/  IMAD.U32 R4, RZ, RZ, UR4 ;  /* 0x00000004ff047e24 */ /* 0x000fc8000f8e00ff */
[----:B--2---:R-:W-:-:S04]  /*19380*/  IMAD R5, R14, R4, RZ ;  /* 0x000000040e057224 */ /* 0x004fc800078e02ff */
[----:B------:R-:W-:-:S05]  /*19390*/  IMAD.IADD R16, R16, 0x1, R5 ;  /* 0x0000000110107824 */ /* 0x000fca00078e0205 */
[----:B------:R-:W-:-:S13]  /*193a0*/  ISETP.GT.AND P6, PT, R16, R0, PT ;  /* 0x000000001000720c */ /* 0x000fda0003fc4270 */
[----:B------:R-:W-:Y:S05]  /*193b0*/  @P6 BRA `(.L_x_15602) ;  /* 0x00000000009c6947 */ /* 0x000fea0003800000 */
.L_x_15607:
[----:B------:R-:W2:Y:S01]  /*193c0*/  LDC R4, c[0x0][0xc3c] ;  /* 0x00030f00ff047b82 */ /* 0x000ea20000000800 */
[----:B------:R-:W-:-:S04]  /*193d0*/  IADD3 R19, R19, 0x1f, RZ ;  /* 0x0000001f13137810 */ /* 0x000fc80007ffe0ff */
        /* <DEDUP_REMOVED lines=9> */
[----:B0-----:R-:W0:Y:S02]  /*19470*/  LDC.64 R2, c[0x0][0xc80] ;  /* 0x00032000ff027b82 */ /* 0x001e240000000a00 */
[----:B0-----:R-:W-:-:S06]  /*19480*/  IMAD.WIDE R2, R5, 0x4, R2 ;  /* 0x0000000405027825 */ /* 0x001fcc00078e0202 */
[----:B------:R2:W5:Y:S02]  /*19490*/  LDG.E R2, desc[UR40][R2.64] ;  /* 0x0000002802027981 */ /* 0x000564000c1e1900 */
.L_x_15605:
[----:B------:R-:W-:Y:S05]  /*194a0*/  BSYNC B0 ;  /* 0x0000000000007941 */ /* 0x000fea0003800000 */
.L_x_15604:
[----:B------:R-:W-:-:S03]  /*194b0*/  UMOV UR4, 0xffffffff ;  /* 0xffffffff00047882 */ /* 0x000fc60000000000 */
[----:B------:R-:W-:Y:S05]  /*194c0*/  BRA.DIV UR4, `(.L_x_15606) ;  /* 0x0000006204e87947 */ /* 0x000fea000b800000 */
[----:B-----5:R-:W3:Y:S02]  /*194d0*/  SHFL.UP PT, R14, R2, 0x1, RZ ;  /* 0x04200000020e7989 */ /* 0x020ee400000e00ff */
[----:B---3--:R-:W-:-:S05]  /*194e0*/  SEL R13, R14, RZ, P1 ;  /* 0x000000ff0e0d7207 */ /* 0x008fca0000800000 */
[----:B------:R-:W-:-:S05]  /*194f0*/  IMAD.IADD R13, R2, 0x1, R13 ;  /* 0x00000001020d7824 */ /* 0x000fca00078e020d */
[----:B------:R-:W3:Y:S02]  /*19500*/  SHFL.UP PT, R14, R13, 0x2, RZ ;  /* 0x044000000d0e7989 */ /* 0x000ee400000e00ff */
[----:B---3--:R-:W-:-:S04]  /*19510*/  SEL R14, R14, RZ, P2 ;  /* 0x000000ff0e0e7207 */ /* 0x008fc80001000000 */
[----:B0-2---:R-:W-:-:S05]  /*19520*/  IADD3 R3, R13, R14, RZ ;  /* 0x0000000e0d037210 */ /* 0x005fca0007ffe0ff */
        /* <DEDUP_REMOVED lines=10> */
.L_x_15820:
[----:B------:R-:W-:Y:S02]  /*195d0*/  ULDC UR4, c[0x0][0xc38] ;  /* 0x00030e0000047ab9 */ /* 0x000fe40000000800 */
[----:B------:R-:W-:-:S05]  /*195e0*/  MOV R4, UR4 ;  /* 0x0000000400047c02 */ /* 0x000fca0008000f00 */
[----:B--2---:R-:W-:-:S04]  /*195f0*/  IMAD R5, R14, R4, RZ ;  /* 0x000000040e057224 */ /* 0x004fc800078e02ff */
[----:B------:R-:W-:-:S05]  /*19600*/  IMAD.IADD R16, R5, 0x1, R16 ;  /* 0x0000000105107824 */ /* 0x000fca00078e0210 */
[----:B------:R-:W-:-:S13]  /*19610*/  ISETP.GT.AND P6, PT, R16, R0, PT ;  /* 0x000000001000720c */ /* 0x000fda0003fc4270 */
[----:B------:R-:W-:Y:S05]  /*19620*/  @!P6 BRA `(.L_x_15607) ;  /* 0xfffffffc0064e947 */ /* 0x000fea000383ffff */
.L_x_15602:
        /* <DEDUP_REMOVED lines=8> */
.L_x_15824:
[----:B------:R-:W-:Y:S01]  /*196b0*/  ISETP.NE.AND P0, PT, R5, RZ, PT ;  /* 0x000000ff0500720c */ /* 0x000fe20003f05270 */
[----:B------:R-:W-:-:S12]  /*196c0*/  IMAD.MOV.U32 R5, RZ, RZ, RZ ;  /* 0x000000ffff057224 */ /* 0x000fd800078e00ff */
[----:B------:R-:W-:Y:S05]  /*196d0*/  @!P0 BRA `(.L_x_15609) ;  /* 0x0000000000108947 */ /* 0x000fea0003800000 */
[----:B------:R-:W-:Y:S01]  /*196e0*/  UMOV UR4, 0xffffffff ;  /* 0xffffffff00047882 */ /* 0x000fe20000000000 */
[----:B------:R-:W-:Y:S02]  /*196f0*/  IADD3 R12, R6, -0x1, RZ ;  /* 0xffffffff060c7810 */ /* 0x000fe40007ffe0ff */
[----:B------:R-:W-:Y:S05]  /*19700*/  BRA.DIV UR4, `(.L_x_15610) ;  /* 0x00000066045c7947 */ /* 0x000fea000b800000 */
[----:B------:R4:W0:Y:S02]  /*19710*/  SHFL.IDX PT, R5, R3, R12, 0x1f ;  /* 0x00001f0c03057589 */ /* 0x00082400000e0000 */
.L_x_15609:
[----:B0-2-4-:R-:W0:Y:S01]  /*19720*/  LDC.64 R2, c[0x0][0xc90] ;  /* 0x00032400ff027b82 */ /* 0x015e220000000a00 */
[----:B------:R-:W-:-:S04]  /*19730*/  IMAD.IADD R19, R6, 0x1, R19 ;  /* 0x0000000106137824 */ /* 0x000fc800078e0213 */
[----:B0-----:R-:W-:-:S05]  /*19740*/  IMAD.WIDE R2, R19, 0x4, R2 ;  /* 0x0000000413027825 */ /* 0x001fca00078e0202 */
[----:B------:R0:W3:Y:S01]  /*19750*/  LDG.E R7, desc[UR40][R2.64] ;  /* 0x0000002802077981 */ /* 0x0000e2000c1e1900 */
[----:B------:R-:W-:Y:S01]  /*19760*/  IMAD R16, R5, R4, R16 ;  /* 0x0000000405107224 */ /* 0x000fe200078e0210 */
[----:B0-----:R-:W-:Y:S01]  /*19770*/  MOV R2, RZ ;  /* 0x000000ff00027202 */ /* 0x001fe20000000f00 */
[----:B---3--:R-:W-:-:S05]  /*19780*/  IMAD R6, R17, R7, RZ ;  /* 0x0000000711067224 */ /* 0x008fca00078e02ff */
        /* <DEDUP_REMOVED lines=34> */
[----:B0-----:R-:W-:-:S06]  /*199b0*/  IADD3 R9, R8, 0xffffffe, RZ ;  /* 0x0ffffffe08097810 */ /* 0x001fcc0007ffe0ff */
        /* <DEDUP_REMOVED lines=21> */
[----:B------:R-:W-:-:S05]  /*19b10*/  LOP3.LUT R2, RZ, R2, RZ, 0x33, !PT ;  /* 0x00000002ff027212 */ /* 0x000fca00078e33ff */
[----:B------:R-:W-:Y:S01]  /*19b20*/  IMAD.IADD R17, R17, 0x1, R2 ;  /* 0x0000000111117824 */ /* 0x000fe200078e0202 */
[----:B------:R-:W-:Y:S06]  /*19b30*/  BRA `(.L_x_15611) ;  /* 0x00000000001c7947 */ /* 0x000fec0003800000 */
.L_x_15603:
[----:B------:R-:W-:Y:S01]  /*19b40*/  UMOV UR4, URZ ;  /* 0x0000003f00047c82 */ /* 0x000fe20008000000 */
[----:B------:R-:W-:Y:S01]  /*19b50*/  UMOV UR5, URZ ;  /* 0x0000003f00057c82 */ /* 0x000fe20008000000 */
[----:B------:R-:W-:Y:S01]  /*19b60*/  ULDC UR6, c[0x0][0xc3c] ;  /* 0x00030f0000067ab9 */ /* 0x000fe20000000800 */
[----:B------:R-:W-:Y:S01]  /*19b70*/  MOV R16, R0 ;  /* 0x0000000000107202 */ /* 0x000fe20000000f00 */
[----:B------:R-:W-:Y:S02]  /*19b80*/  IMAD.U32 R17, RZ, RZ, UR4 ;  /* 0x00000004ff117e24 */ /* 0x000fe4000f8e00ff */
[----:B------:R-:W-:Y:S02]  /*19b90*/  IMAD.U32 R18, RZ, RZ, UR5 ;  /* 0x00000005ff127e24 */ /* 0x000fe4000f8e00ff */
[----:B------:R-:W-:-:S07]  /*19ba0*/  IMAD.U32 R19, RZ, RZ, UR6 ;  /* 0x00000006ff137e24 */ /* 0x000fce000f8e00ff */
.L_x_15611:
        /* <DEDUP_REMOVED lines=10> */
.L_x_15600:
[----:B------:R-:W-:Y:S02]  /*19c50*/  ULDC UR4, c[0x0][0xc3c] ;  /* 0x00030f0000047ab9 */ /* 0x000fe40000000800 */
[----:B--2---:R-:W-:-:S13]  /*19c60*/  ISETP.GE.AND P0, PT, R19, UR4, PT ;  /* 0x0000000413007c0c */ /* 0x004fda000bf06270 */
[----:B------:R-:W-:Y:S05]  /*19c70*/  @!P0 BRA `(.L_x_15612) ;  /* 0xffffffa400008947 */ /* 0x000fea000383ffff */
[----:B------:R-:W-:Y:S05]  /*19c80*/  BSYNC B8 ;  /* 0x0000000000087941 */ /* 0x000fea0003800000 */
.L_x_15519:
[----:B--2---:R-:W2:Y:S01]  /*19c90*/  LDL.LU R0, [R1+0x44] ;  /* 0x0000440001007983 */ /* 0x004ea20000300800 */
        /* <DEDUP_REMOVED lines=11> */
.L_x_15827:
[----:B------:R-:W-:Y:S05]  /*19d50*/  BSYNC B0 ;  /* 0x0000000000007941 */ /* 0x000fea0003800000 */
.L_x_15613:
[----:B------:R-:W-:-:S03]  /*19d60*/  UMOV UR4, 0xffffffff ;  /* 0xffffffff00047882 */ /* 0x000fc60000000000 */
[----:B------:R-:W-:Y:S05]  /*19d70*/  BRA.DIV UR4, `(.L_x_15615) ;  /* 0x0000005e04fc7947 */ /* 0x000fea000b800000 */
[----:B0-----:R-:W0:Y:S02]  /*19d80*/  S2R R0, SR_TID.X ;  /* 0x0000000000007919 */ /* 0x001e240000002100 */
[----:B0-----:R-:W-:-:S04]  /*19d90*/  SHF.R.U32.HI R0, RZ, 0x5, R0 ;  /* 0x00000005ff007819 */ /* 0x001fc80000011600 */
[----:B------:R-:W-:-:S05]  /*19da0*/  LOP3.LUT R0, R0, 0x3, RZ, 0xc0, !PT ;  /* 0x0000000300007812 */ /* 0x000fca00078ec0ff */
[----:B------:R0:W2:Y:S02]  /*19db0*/  SHFL.IDX PT, R14, R0, RZ, 0x1f ;  /* 0x00001fff000e7589 */ /* 0x0000a400000e0000 */
.L_x_15830:
[----:B--2---:R-:W-:-:S13]  /*19dc0*/  ISETP.NE.AND P0, PT, R14, RZ, PT ;  /* 0x000000ff0e00720c */ /* 0x004fda0003f05270 */
[----:B------:R-:W-:Y:S05]  /*19dd0*/  @P0 BRA `(.L_x_15364) ;  /* 0x0000000000880947 */ /* 0x000fea0003800000 */
[----:B------:R-:W-:-:S03]  /*19de0*/  UMOV UR4, 0xffffffff ;  /* 0xffffffff00047882 */ /* 0x000fc60000000000 */
[----:B------:R-:W-:Y:S05]  /*19df0*/  BRA.DIV UR4, `(.L_x_15616) ;  /* 0x0000006204107947 */ /* 0x000fea000b800000 */
[----:B------:R-:W-:-:S13]  /*19e00*/  ELECT P6, URZ, PT ;  /* 0x00000000003f782f */ /* 0x000fda00038c0000 */
.L_x_15833:
[----:B------:R-:W-:Y:S05]  /*19e10*/  @!P6 BRA `(.L_x_15364) ;  /* 0x000000000078e947 */ /* 0x000fea0003800000 */
[----:B0-----:R-:W2:Y:S02]  /*19e20*/  LDL.LU R0, [R1+0x30] ;  /* 0x0000300001007983 */ /* 0x001ea40000300800 */
[----:B--2---:R-:W-:-:S04]  /*19e30*/  LOP3.LUT R0, R0, 0x2, RZ, 0xfc, !PT ;  /* 0x0000000200007812 */ /* 0x004fc800078efcff */
[----:B------:R-:W-:-:S13]  /*19e40*/  ISETP.NE.AND P0, PT, R0, 0x3, PT ;  /* 0x000000030000780c */ /* 0x000fda0003f05270 */
[----:B------:R-:W-:Y:S05]  /*19e50*/  @!P0 BRA `(.L_x_15617) ;  /* 0x0000000000048947 */ /* 0x000fea0003800000 */
[----:B------:R-:W-:Y:S01]  /*19e60*/  BPT.TRAP 0x1 ;  /* 0x000000040000795c */ /* 0x000fe20000300000 */
.L_x_15617:
[C---:B------:R-:W-:Y:S01]  /*19e70*/  IMAD R5, R25.reuse, 0x8, R4 ;  /* 0x0000000819057824 */ /* 0x040fe200078e0204 */
[----:B------:R-:W-:Y:S01]  /*19e80*/  SHF.L.U32 R0, R28, 0x1f, RZ ;  /* 0x0000001f1c007819 */ /* 0x000fe200000006ff */
[----:B------:R-:W-:-:S03]  /*19e90*/  VIADD R25, R25, 0x1 ;  /* 0x0000000119197836 */ /* 0x000fc60000000000 */
[----:B------:R-:W0:Y:S02]  /*19ea0*/  SYNCS.PHASECHK.TRANS64.TRYWAIT P1, [R5+URZ+0x16840], R0 ;  /* 0x01684000050075a7 */ /* 0x000e24000802017f */
[----:B------:R-:W-:-:S04]  /*19eb0*/  ISETP.NE.AND P2, PT, R25, 0x2, PT ;  /* 0x000000021900780c */ /* 0x000fc80003f45270 */
[----:B------:R-:W-:Y:S01]  /*19ec0*/  SEL R3, RZ, 0x1, P2 ;  /* 0x00000001ff037807 */ /* 0x000fe20001000000 */
[----:B0-----:R-:W-:Y:S08]  /*19ed0*/  @!P1 BRA `(.L_x_15618) ;  /* 0x0000005c00f89947 */ /* 0x001ff00003800000 */
.L_x_15834:
[----:B------:R-:W-:Y:S02]  /*19ee0*/  SEL R25, R25, RZ, P2 ;  /* 0x000000ff19197207 */ /* 0x000fe40001000000 */
[----:B------:R-:W-:Y:S01]  /*19ef0*/  LOP3.LUT R2, R28, R3, RZ, 0x3c, !PT ;  /* 0x000000031c027212 */ /* 0x000fe200078e3cff */
[----:B------:R-:W-:Y:S06]  /*19f00*/  @!P0 BRA `(.L_x_15619) ;  /* 0x0000000000048947 */ /* 0x000fec0003800000 */
[----:B------:R-:W-:Y:S01]  /*19f10*/  BPT.TRAP 0x1 ;  /* 0x000000040000795c */ /* 0x000fe20000300000 */
.L_x_15619:
[----:B------:R-:W-:Y:S02]  /*19f20*/  LEA R25, R25, R4, 0x3 ;  /* 0x0000000419197211 */ /* 0x000fe400078e18ff */
[----:B------:R-:W-:-:S04]  /*19f30*/  SHF.L.U32 R2, R2, 0x1f, RZ ;  /* 0x0000001f02027819 */ /* 0x000fc800000006ff */
[----:B------:R-:W2:Y:S02]  /*19f40*/  SYNCS.PHASECHK.TRANS64.TRYWAIT P1, [R25+URZ+0x16840], R2 ;  /* 0x01684002190075a7 */ /* 0x000ea4000802017f */
[----:B--2---:R-:W-:Y:S05]  /*19f50*/  @!P1 BRA `(.L_x_15620) ;  /* 0x0000005c00ec9947 */ /* 0x004fea0003800000 */
.L_x_15835:
[----:B------:R-:W-:Y:S05]  /*19f60*/  @!P0 BRA `(.L_x_15621) ;  /* 0x0000000000048947 */ /* 0x000fea0003800000 */
[----:B------:R-:W-:Y:S01]  /*19f70*/  BPT.TRAP 0x1 ;  /* 0x000000040000795c */ /* 0x000fe20000300000 */
.L_x_15621:
[----:B------:R-:W4:Y:S02]  /*19f80*/  SYNCS.PHASECHK.TRANS64.TRYWAIT P1, [R5+URZ+0x16860], R0 ;  /* 0x01686000050075a7 */ /* 0x000f24000802017f */
[----:B----4-:R-:W-:Y:S05]  /*19f90*/  @!P1 BRA `(.L_x_15622) ;  /* 0x0000005c00f09947 */ /* 0x010fea0003800000 */
.L_x_15836:
[----:B------:R-:W-:Y:S05]  /*19fa0*/  @!P0 BRA `(.L_x_15623) ;  /* 0x0000000000048947 */ /* 0x000fea0003800000 */
[----:B------:R-:W-:Y:S01]  /*19fb0*/  BPT.TRAP 0x1 ;  /* 0x000000040000795c */ /* 0x000fe20000300000 */
.L_x_15623:
[----:B------:R0:W0:Y:S02]  /*19fc0*/  SYNCS.PHASECHK.TRANS64.TRYWAIT P0, [R25+URZ+0x16860], R2 ;  /* 0x01686002190075a7 */ /* 0x000024000800017f */
[----:B0-----:R-:W-:Y:S05]  /*19fd0*/  @!P0 NANOSLEEP.SYNCS 0x989680 ;  /* 0x009896800000895d */ /* 0x001fea0003900000 */
[----:B------:R-:W0:Y:S02]  /*19fe0*/  @!P0 SYNCS.PHASECHK.TRANS64 P0, [R25+URZ+0x16860], R2 ;  /* 0x01686002190085a7 */ /* 0x000e24000800007f */
[----:B0-----:R-:W-:Y:S05]  /*19ff0*/  @!P0 BRA `(.L_x_15623) ;  /* 0xfffffffc00f08947 */ /* 0x001fea000383ffff */
.L_x_15364:
[----:B------:R-:W-:Y:S05]  /*1a000*/  BSYNC B9 ;  /* 0x0000000000097941 */ /* 0x000fea0003800000 */
.L_x_15361:
[----:B------:R-:W-:Y:S05]  /*1a010*/  EXIT ;  /* 0x000000000000794d */ /* 0x000fea0003800000 */
.L_x_15382:
[----:B0-----:R0:W1:Y:S02]  /*1a020*/  SYNCS.PHASECHK.TRANS64.TRYWAIT P6, [R69+URZ+0x16890], R77 ;  /* 0x0168904d450075a7 */ /* 0x00106400080c017f */
[----:B-1----:R-:W-:Y:S05]  /*1a030*/  @!P6 NANOSLEEP.SYNCS 0x989680 ;  /* 0x009896800000e95d */ /* 0x002fea0003900000 */
[----:B------:R-:W1:Y:S02]  /*1a040*/  @!P6 SYNCS.PHASECHK.TRANS64 P6, [R69+URZ+0x16890], R77 ;  /* 0x0168904d4500e5a7 */ /* 0x000e6400080c007f */
[----:B-1----:R-:W-:Y:S05]  /*1a050*/  @!P6 BRA `(.L_x_15382) ;  /* 0xfffffffc00f0e947 */ /* 0x002fea000383ffff */
[----:B------:R-:W-:Y:S05]  /*1a060*/  BRA `(.L_x_15624) ;  /* 0xfffffe8800b47947 */ /* 0x000fea000383ffff */
.L_x_15383:
        /* <DEDUP_REMOVED lines=8> */
.L_x_15626:
[----:B------:R-:W-:Y:S05]  /*1a0f0*/  BSYNC B1 ;  /* 0x0000000000017941 */ /* 0x000fea0003800000 */
.L_x_15625:
        /* <DEDUP_REMOVED lines=8> */
.L_x_15627:
[----:B------:R-:W-:Y:S05]  /*1a180*/  BRA `(.L_x_15628) ;  /* 0xfffffe8800807947 */ /* 0x000fea000383ffff */
.L_x_15392:
        /* <DEDUP_REMOVED lines=8> */
.L_x_15630:
[----:B------:R-:W-:Y:S05]  /*1a210*/  BSYNC B1 ;  /* 0x0000000000017941 */ /* 0x000fea0003800000 */
.L_x_15629:
        /* <DEDUP_REMOVED lines=8> */
.L_x_15631:
[----:B------:R-:W-:Y:S05]  /*1a2a0*/  BRA `(.L_x_15632) ;  /* 0xfffffe8c00f07947 */ /* 0x000fea000383ffff */
.L_x_15404:
[----:B--2---:R2:W3:Y:S02]  /*1a2b0*/  SYNCS.PHASECHK.TRANS64.TRYWAIT P4, [R69+URZ+0x16890], R77 ;  /* 0x0168904d450075a7 */ /* 0x0044e4000808017f */
[----:B---3--:R-:W-:Y:S05]  /*1a2c0*/  @!P4 NANOSLEEP.SYNCS 0x989680 ;  /* 0x009896800000c95d */ /* 0x008fea0003900000 */
[----:B------:R-:W3:Y:S02]  /*1a2d0*/  @!P4 SYNCS.PHASECHK.TRANS64 P4, [R69+URZ+0x16890], R77 ;  /* 0x0168904d4500c5a7 */ /* 0x000ee4000808007f */
[----:B---3--:R-:W-:Y:S05]  /*1a2e0*/  @!P4 BRA `(.L_x_15404) ;  /* 0xfffffffc00f0c947 */ /* 0x008fea000383ffff */
[----:B------:R-:W-:Y:S05]  /*1a2f0*/  BRA `(.L_x_15633) ;  /* 0xfffffe9800e07947 */ /* 0x000fea000383ffff */
.L_x_15405:
[----:B------:R-:W-:Y:S01]  /*1a300*/  BSSY B1, `(.L_x_15634) ;  /* 0x0000008000017945 */ /* 0x000fe20003800000 */
[----:B0-----:R-:W-:Y:S01]  /*1a310*/  IMAD.MOV.U32 R13, RZ, RZ, R86 ;  /* 0x000000ffff0d7224 */ /* 0x001fe200078e0056 */
[----:B------:R-:W-:Y:S01]  /*1a320*/  MOV R12, RZ ;  /* 0x000000ff000c7202 */ /* 0x000fe20000000f00 */
[----:B------:R-:W-:Y:S02]  /*1a330*/  IMAD.MOV.U32 R11, RZ, RZ, 0x1c1f ;  /* 0x00001c1fff0b7424 */ /* 0x000fe400078e00ff */
[----:B------:R-:W-:-:S07]  /*1a340*/  IMAD.MOV.U32 R15, RZ, RZ, -0x1 ;  /* 0xffffffffff0f7424 */ /* 0x000fce00078e00ff */
[----:B--2---:R-:W-:Y:S05]  /*1a350*/  WARPSYNC.COLLECTIVE R15, `(.L_x_15635) ;  /* 0x000000000f087348 */ /* 0x004fea0003c00000 */
[----:B------:R0:W1:Y:S02]  /*1a360*/  SHFL.IDX P6, R14, R13, R12, R11 ;  /* 0x0000000c0d0e7389 */ /* 0x00006400000c000b */
[----:B012---:R-:W-:Y:S01]  /*1a370*/  ENDCOLLECTIVE ;  /* 0x000000000000791b */ /* 0x007fe20003800000 */
.L_x_15635:
[----:B------:R-:W-:Y:S05]  /*1a380*/  BSYNC B1 ;  /* 0x0000000000017941 */ /* 0x000fea0003800000 */
.L_x_15634:
        /* <DEDUP_REMOVED lines=8> */
.L_x_15636:
[----:B------:R-:W-:Y:S01]  /*1a410*/  MOV R80, R14 ;  /* 0x0000000e00507202 */ /* 0x000fe20000000f00 */
[----:B------:R-:W-:Y:S06]  /*1a420*/  BRA `(.L_x_15637) ;  /* 0xfffffe9800ac7947 */ /* 0x000fec000383ffff */
.L_x_15410:
        /* <DEDUP_REMOVED lines=8> */
.L_x_15639:
[----:B------:R-:W-:Y:S05]  /*1a4b0*/  BSYNC B1 ;  /* 0x0000000000017941 */ /* 0x000fea0003800000 */
.L_x_15638:
        /* <DEDUP_REMOVED lines=8> */
.L_x_15640:
[----:B------:R-:W-:Y:S01]  /*1a540*/  IMAD.MOV.U32 R38, RZ, RZ, R14 ;  /* 0x000000ffff267224 */ /* 0x000fe200078e000e */
[----:B------:R-:W-:Y:S06]  /*1a550*/  BRA `(.L_x_15641) ;  /* 0xfffffea000407947 */ /* 0x000fec000383ffff */
.L_x_15415:
[----:B0-----:R0:W1:Y:S02]  /*1a560*/  SYNCS.PHASECHK.TRANS64.TRYWAIT P3, [R69+URZ+0x16890], R77 ;  /* 0x0168904d450075a7 */ /* 0x001064000806017f */
[----:B-1----:R-:W-:Y:S05]  /*1a570*/  @!P3 NANOSLEEP.SYNCS 0x989680 ;  /* 0x009896800000b95d */ /* 0x002fea0003900000 */
[----:B------:R-:W1:Y:S02]  /*1a580*/  @!P3 SYNCS.PHASECHK.TRANS64 P3, [R69+URZ+0x16890], R77 ;  /* 0x0168904d4500b5a7 */ /* 0x000e64000806007f */
[----:B-1----:R-:W-:Y:S05]  /*1a590*/  @!P3 BRA `(.L_x_15415) ;  /* 0xfffffffc00f0b947 */ /* 0x002fea000383ffff */
[----:B------:R-:W-:Y:S05]  /*1a5a0*/  BRA `(.L_x_15642) ;  /* 0xfffffea800447947 */ /* 0x000fea000383ffff */
.L_x_15416:
        /* <DEDUP_REMOVED lines=8> */
.L_x_15644:
[----:B------:R-:W-:Y:S05]  /*1a630*/  BSYNC B1 ;  /* 0x0000000000017941 */ /* 0x000fea0003800000 */
.L_x_15643:
        /* <DEDUP_REMOVED lines=8> */
.L_x_15645:
[----:B------:R-:W-:Y:S01]  /*1a6c0*/  MOV R37, R14 ;  /* 0x0000000e00257202 */ /* 0x000fe20000000f00 */
[----:B------:R-:W-:Y:S06]  /*1a6d0*/  BRA `(.L_x_15646) ;  /* 0xfffffea800687947 */ /* 0x000fec000383ffff */
.L_x_15419:
        /* <DEDUP_REMOVED lines=8> */
.L_x_15648:
[----:B------:R-:W-:Y:S05]  /*1a760*/  BSYNC B1 ;  /* 0x0000000000017941 */ /* 0x000fea0003800000 */
.L_x_15647:
        /* <DEDUP_REMOVED lines=8> */
.L_x_15649:
[----:B------:R-:W-:Y:S01]  /*1a7f0*/  IMAD.MOV.U32 R37, RZ, RZ, R14 ;  /* 0x000000ffff257224 */ /* 0x000fe200078e000e */
[----:B------:R-:W-:Y:S06]  /*1a800*/  BRA `(.L_x_15650) ;  /* 0xfffffea800647947 */ /* 0x000fec000383ffff */
.L_x_15423:
[----:B0-----:R0:W3:Y:S02]  /*1a810*/  SYNCS.PHASECHK.TRANS64.TRYWAIT P4, [R69+URZ+0x168b0], R77 ;  /* 0x0168b04d450075a7 */ /* 0x0010e4000808017f */
[----:B---3--:R-:W-:Y:S05]  /*1a820*/  @!P4 NANOSLEEP.SYNCS 0x989680 ;  /* 0x009896800000c95d */ /* 0x008fea0003900000 */
[----:B------:R-:W3:Y:S02]  /*1a830*/  @!P4 SYNCS.PHASECHK.TRANS64 P4, [R69+URZ+0x168b0], R77 ;  /* 0x0168b04d4500c5a7 */ /* 0x000ee4000808007f */
[----:B---3--:R-:W-:Y:S05]  /*1a840*/  @!P4 BRA `(.L_x_15423) ;  /* 0xfffffffc00f0c947 */ /* 0x008fea000383ffff */
[----:B------:R-:W-:Y:S05]  /*1a850*/  BRA `(.L_x_15651) ;  /* 0xfffffea800dc7947 */ /* 0x000fea000383ffff */
.L_x_15431:
        /* <DEDUP_REMOVED lines=10> */
[----:B----45:R-:W-:Y:S05]  /*1a900*/  WARPSYNC.COLLECTIVE R15, `(.L_x_15653) ;  /* 0x000000000f087348 */ /* 0x030fea0003c00000 */
[----:B------:R0:W1:Y:S02]  /*1a910*/  SHFL.IDX P6, R14, R13, R12, R11 ;  /* 0x0000000c0d0e7389 */ /* 0x00006400000c000b */
[----:B01--45:R-:W-:Y:S01]  /*1a920*/  ENDCOLLECTIVE ;  /* 0x000000000000791b */ /* 0x033fe20003800000 */
.L_x_15653:
[----:B------:R-:W-:Y:S05]  /*1a930*/  BSYNC B0 ;  /* 0x0000000000007941 */ /* 0x000fea0003800000 */
.L_x_15652:
[----:B------:R0:W-:Y:S01]  /*1a940*/  STL [R1+0x14], R14 ;  /* 0x0000140e01007387 */ /* 0x0001e20000100800 */
[----:B------:R-:W-:Y:S05]  /*1a950*/  BRA `(.L_x_15654) ;  /* 0xfffffeb000907947 */ /* 0x000fea000383ffff */
.L_x_15443:
[----:B------:R-:W-:Y:S01]  /*1a960*/  BSSY B1, `(.L_x_15655) ;  /* 0x0000008000017945 */ /* 0x000fe20003800000 */
[----:B------:R-:W-:Y:S01]  /*1a970*/  MOV R13, R6 ;  /* 0x00000006000d7202 */ /* 0x000fe20000000f00 */
[----:B------:R-:W-:Y:S02]  /*1a980*/  IMAD.MOV.U32 R12, RZ, RZ, RZ ;  /* 0x000000ffff0c7224 */ /* 0x000fe400078e00ff */
[----:B------:R-:W-:Y:S02]  /*1a990*/  IMAD.MOV.U32 R11, RZ, RZ, 0x1c1f ;  /* 0x00001c1fff0b7424 */ /* 0x000fe400078e00ff */
[----:B------:R-:W-:-:S07]  /*1a9a0*/  IMAD.MOV.U32 R15, RZ, RZ, -0x1 ;  /* 0xffffffffff0f7424 */ /* 0x000fce00078e00ff */
[----:B0---4-:R-:W-:Y:S05]  /*1a9b0*/  WARPSYNC.COLLECTIVE R15, `(.L_x_15656) ;  /* 0x000000000f087348 */ /* 0x011fea0003c00000 */
[----:B0-----:R0:W1:Y:S02]  /*1a9c0*/  SHFL.IDX P6, R14, R13, R12, R11 ;  /* 0x0000000c0d0e7389 */ /* 0x00106400000c000b */
[----:B01--4-:R-:W-:Y:S01]  /*1a9d0*/  ENDCOLLECTIVE ;  /* 0x000000000000791b */ /* 0x013fe20003800000 */
.L_x_15656:
[----:B------:R-:W-:Y:S05]  /*1a9e0*/  BSYNC B1 ;  /* 0x0000000000017941 */ /* 0x000fea0003800000 */
.L_x_15655:
        /* <DEDUP_REMOVED lines=8> */
.L_x_15657:
[----:B------:R-:W-:Y:S02]  /*1aa70*/  IMAD.MOV.U32 R13, RZ, RZ, R8 ;  /* 0x000000ffff0d7224 */ /* 0x000fe400078e0008 */
[----:B------:R-:W-:-:S07]  /*1aa80*/  IMAD.MOV.U32 R0, RZ, RZ, R14 ;  /* 0x000000ffff007224 */ /* 0x000fce00078e000e */
[----:B------:R-:W-:Y:S05]  /*1aa90*/  WARPSYNC.COLLECTIVE R15, `(.L_x_15658) ;  /* 0x000000000f087348 */ /* 0x000fea0003c00000 */
[----:B------:R0:W1:Y:S02]  /*1aaa0*/  SHFL.IDX P6, R14, R13, R12, R11 ;  /* 0x0000000c0d0e7389 */ /* 0x00006400000c000b */
[----:B01----:R-:W-:Y:S01]  /*1aab0*/  ENDCOLLECTIVE ;  /* 0x000000000000791b */ /* 0x003fe20003800000 */
.L_x_15658:
[----:B------:R-:W-:Y:S01]  /*1aac0*/  MOV R13, R7 ;  /* 0x00000007000d7202 */ /* 0x000fe20000000f00 */
[----:B------:R-:W-:-:S07]  /*1aad0*/  IMAD.MOV.U32 R5, RZ, RZ, R14 ;  /* 0x000000ffff057224 */ /* 0x000fce00078e000e */
[----:B------:R-:W-:Y:S05]  /*1aae0*/  WARPSYNC.COLLECTIVE R15, `(.L_x_15659) ;  /* 0x000000000f087348 */ /* 0x000fea0003c00000 */
[----:B------:R0:W1:Y:S02]  /*1aaf0*/  SHFL.IDX P6, R14, R13, R12, R11 ;  /* 0x0000000c0d0e7389 */ /* 0x00006400000c000b */
[----:B01----:R-:W-:Y:S01]  /*1ab00*/  ENDCOLLECTIVE ;  /* 0x000000000000791b */ /* 0x003fe20003800000 */
.L_x_15659:
[----:B------:R-:W-:Y:S05]  /*1ab10*/  BRA `(.L_x_15660) ;  /* 0xfffffeb800147947 */ /* 0x000fea000383ffff */
.L_x_15446:
[----:B------:R-:W-:Y:S01]  /*1ab20*/  BSSY B1, `(.L_x_15661) ;  /* 0x0000008000017945 */ /* 0x000fe20003800000 */
[----:B------:R-:W-:Y:S01]  /*1ab30*/  IMAD.MOV.U32 R13, RZ, RZ, R6 ;  /* 0x000000ffff0d7224 */ /* 0x000fe200078e0006 */
[----:B------:R-:W-:Y:S01]  /*1ab40*/  MOV R15, 0xffffffff ;  /* 0xffffffff000f7802 */ /* 0x000fe20000000f00 */
[----:B------:R-:W-:Y:S02]  /*1ab50*/  IMAD.MOV.U32 R12, RZ, RZ, 0x1 ;  /* 0x00000001ff0c7424 */ /* 0x000fe400078e00ff */
[----:B------:R-:W-:-:S07]  /*1ab60*/  IMAD.MOV.U32 R11, RZ, RZ, 0x1c1f ;  /* 0x00001c1fff0b7424 */ /* 0x000fce00078e00ff */
[----:B0---4-:R-:W-:Y:S05]  /*1ab70*/  WARPSYNC.COLLECTIVE R15, `(.L_x_15662) ;  /* 0x000000000f087348 */ /* 0x011fea0003c00000 */
[----:B0-----:R0:W1:Y:S02]  /*1ab80*/  SHFL.IDX P6, R14, R13, R12, R11 ;  /* 0x0000000c0d0e7389 */ /* 0x00106400000c000b */
[----:B01--4-:R-:W-:Y:S01]  /*1ab90*/  ENDCOLLECTIVE ;  /* 0x000000000000791b */ /* 0x013fe20003800000 */
.L_x_15662:
[----:B------:R-:W-:Y:S05]  /*1aba0*/  BSYNC B1 ;  /* 0x0000000000017941 */ /* 0x000fea0003800000 */
.L_x_15661:
        /* <DEDUP_REMOVED lines=8> */
.L_x_15663:
[----:B------:R-:W-:Y:S02]  /*1ac30*/  IMAD.MOV.U32 R13, RZ, RZ, R8 ;  /* 0x000000ffff0d7224 */ /* 0x000fe400078e0008 */
[----:B------:R-:W-:-:S07]  /*1ac40*/  IMAD.MOV.U32 R0, RZ, RZ, R14 ;  /* 0x000000ffff007224 */ /* 0x000fce00078e000e */
[----:B------:R-:W-:Y:S05]  /*1ac50*/  WARPSYNC.COLLECTIVE R15, `(.L_x_15664) ;  /* 0x000000000f087348 */ /* 0x000fea0003c00000 */
[----:B------:R0:W1:Y:S02]  /*1ac60*/  SHFL.IDX P6, R14, R13, R12, R11 ;  /* 0x0000000c0d0e7389 */ /* 0x00006400000c000b */
[----:B01----:R-:W-:Y:S01]  /*1ac70*/  ENDCOLLECTIVE ;  /* 0x000000000000791b */ /* 0x003fe20003800000 */
.L_x_15664:
[----:B------:R-:W-:Y:S01]  /*1ac80*/  IMAD.MOV.U32 R13, RZ, RZ, R7 ;  /* 0x000000ffff0d7224 */ /* 0x000fe200078e0007 */
[----:B------:R-:W-:-:S07]  /*1ac90*/  MOV R5, R14 ;  /* 0x0000000e00057202 */ /* 0x000fce0000000f00 */
[----:B------:R-:W-:Y:S05]  /*1aca0*/  WARPSYNC.COLLECTIVE R15, `(.L_x_15665) ;  /* 0x000000000f087348 */ /* 0x000fea0003c00000 */
[----:B------:R0:W1:Y:S02]  /*1acb0*/  SHFL.IDX P6, R14, R13, R12, R11 ;  /* 0x0000000c0d0e7389 */ /* 0x00006400000c000b */
[----:B01----:R-:W-:Y:S01]  /*1acc0*/  ENDCOLLECTIVE ;  /* 0x000000000000791b */ /* 0x003fe20003800000 */
.L_x_15665:
[----:B------:R-:W-:Y:S05]  /*1acd0*/  BRA `(.L_x_15666) ;  /* 0xfffffeb800807947 */ /* 0x000fea000383ffff */
.L_x_15450:
[----:B0-----:R0:W1:Y:S02]  /*1ace0*/  SYNCS.PHASECHK.TRANS64.TRYWAIT P0, [R2+URZ+0x16800], R37 ;  /* 0x01680025020075a7 */ /* 0x001064000800017f */
[----:B-1----:R-:W-:Y:S05]  /*1acf0*/  @!P0 NANOSLEEP.SYNCS 0x989680 ;  /* 0x009896800000895d */ /* 0x002fea0003900000 */
[----:B------:R-:W1:Y:S02]  /*1ad00*/  @!P0 SYNCS.PHASECHK.TRANS64 P0, [R2+URZ+0x16800], R37 ;  /* 0x01680025020085a7 */ /* 0x000e64000800007f */
[----:B-1----:R-:W-:Y:S05]  /*1ad10*/  @!P0 BRA `(.L_x_15450) ;  /* 0xfffffffc00f08947 */ /* 0x002fea000383ffff */
[----:B------:R-:W-:Y:S05]  /*1ad20*/  BRA `(.L_x_15667) ;  /* 0xfffffebc00907947 */ /* 0x000fea000383ffff */
.L_x_15458:
[----:B------:R-:W1:Y:S01]  /*1ad30*/  LDC R43, c[0x0][0x3f4] ;  /* 0x0000fd00ff2b7b82 */ /* 0x000e620000000800 */
[----:B------:R-:W-:Y:S01]  /*1ad40*/  BSSY B1, `(.L_x_15668) ;  /* 0x0000008000017945 */ /* 0x000fe20003800000 */
[----:B------:R-:W-:Y:S01]  /*1ad50*/  IMAD.MOV.U32 R13, RZ, RZ, R26 ;  /* 0x000000ffff0d7224 */ /* 0x000fe200078e001a */
[----:B------:R-:W-:Y:S01]  /*1ad60*/  MOV R11, 0x1c1f ;  /* 0x00001c1f000b7802 */ /* 0x000fe20000000f00 */
[----:B------:R-:W-:Y:S02]  /*1ad70*/  IMAD.MOV.U32 R12, RZ, RZ, RZ ;  /* 0x000000ffff0c7224 */ /* 0x000fe400078e00ff */
[----:B------:R-:W-:-:S07]  /*1ad80*/  IMAD.MOV.U32 R15, RZ, RZ, -0x1 ;  /* 0xffffffffff0f7424 */ /* 0x000fce00078e00ff */
[----:B01--4-:R-:W-:Y:S05]  /*1ad90*/  WARPSYNC.COLLECTIVE R15, `(.L_x_15669) ;  /* 0x000000000f087348 */ /* 0x013fea0003c00000 */
[----:B0-----:R0:W2:Y:S02]  /*1ada0*/  SHFL.IDX P6, R14, R13, R12, R11 ;  /* 0x0000000c0d0e7389 */ /* 0x0010a400000c000b */
[----:B012-4-:R-:W-:Y:S01]  /*1adb0*/  ENDCOLLECTIVE ;  /* 0x000000000000791b */ /* 0x017fe20003800000 */
.L_x_15669:
[----:B------:R-:W-:Y:S05]  /*1adc0*/  BSYNC B1 ;  /* 0x0000000000017941 */ /* 0x000fea0003800000 */
.L_x_15668:
[----:B------:R0:W5:Y:S01]  /*1add0*/  LDL R10, [R1+0x10] ;  /* 0x00001000010a7983 */ /* 0x0001620000100800 */
[----:B------:R-:W-:Y:S01]  /*1ade0*/  IMAD.MOV.U32 R13, RZ, RZ, R25 ;  /* 0x000000ffff0d7224 */ /* 0x000fe200078e0019 */
[----:B------:R-:W-:Y:S01]  /*1adf0*/  MOV R12, RZ ;  /* 0x000000ff000c7202 */ /* 0x000fe20000000f00 */
[----:B------:R-:W-:Y:S01]  /*1ae00*/  IMAD.MOV.U32 R11, RZ, RZ, 0x1c1f ;  /* 0x00001c1fff0b7424 */ /* 0x000fe200078e00ff */
[----:B------:R-:W-:Y:S01]  /*1ae10*/  ISETP.GE.AND P0, PT, R16, R43, PT ;  /* 0x0000002b1000720c */ /* 0x000fe20003f06270 */
[----:B------:R-:W-:Y:S02]  /*1ae20*/  IMAD.MOV.U32 R15, RZ, RZ, -0x1 ;  /* 0xffffffffff0f7424 */ /* 0x000fe400078e00ff */
[----:B------:R-:W-:-:S10]  /*1ae30*/  IMAD.MOV.U32 R0, RZ, RZ, R14 ;  /* 0x000000ffff007224 */ /* 0x000fd400078e000e */
[----:B0----5:R-:W-:Y:S05]  /*1ae40*/  WARPSYNC.COLLECTIVE R15, `(.L_x_15670) ;  /* 0x000000000f087348 */ /* 0x021fea0003c00000 */
[----:B------:R1:W2:Y:S02]  /*1ae50*/  SHFL.IDX P6, R14, R13, R12, R11 ;  /* 0x0000000c0d0e7389 */ /* 0x0002a400000c000b */
[----:B012--5:R-:W-:Y:S01]  /*1ae60*/  ENDCOLLECTIVE ;  /* 0x000000000000791b */ /* 0x027fe20003800000 */
.L_x_15670:
[----:B------:R-:W-:Y:S01]  /*1ae70*/  MOV R13, R24 ;  /* 0x00000018000d7202 */ /* 0x000fe20000000f00 */
[----:B------:R-:W-:-:S07]  /*1ae80*/  IMAD.MOV.U32 R3, RZ, RZ, R14 ;  /* 0x000000ffff037224 */ /* 0x000fce00078e000e */
[----:B------:R-:W-:Y:S05]  /*1ae90*/  WARPSYNC.COLLECTIVE R15, `(.L_x_15671) ;  /* 0x000000000f087348 */ /* 0x000fea0003c00000 */
[----:B------:R0:W1:Y:S02]  /*1aea0*/  SHFL.IDX P6, R14, R13, R12, R11 ;  /* 0x0000000c0d0e7389 */ /* 0x00006400000c000b */
[----:B01----:R-:W-:Y:S01]  /*1aeb0*/  ENDCOLLECTIVE ;  /* 0x000000000000791b */ /* 0x003fe20003800000 */
.L_x_15671:
[----:B------:R-:W-:Y:S02]  /*1aec0*/  IMAD.MOV.U32 R13, RZ, RZ, R27 ;  /* 0x000000ffff0d7224 */ /* 0x000fe400078e001b */
[----:B------:R-:W-:-:S07]  /*1aed0*/  IMAD.MOV.U32 R4, RZ, RZ, R14 ;  /* 0x000000ffff047224 */ /* 0x000fce00078e000e */
[----:B------:R-:W-:Y:S05]  /*1aee0*/  WARPSYNC.COLLECTIVE R15, `(.L_x_15672) ;  /* 0x000000000f087348 */ /* 0x000fea0003c00000 */
[----:B------:R0:W1:Y:S02]  /*1aef0*/  SHFL.IDX P6, R14, R13, R12, R11 ;  /* 0x0000000c0d0e7389 */ /* 0x00006400000c000b */
[----:B01----:R-:W-:Y:S01]  /*1af00*/  ENDCOLLECTIVE ;  /* 0x000000000000791b */ /* 0x003fe20003800000 */
.L_x_15672:
[----:B------:R-:W-:-:S05]  /*1af10*/  IMAD R32, R10, R32, RZ ;  /* 0x000000200a207224 */ /* 0x000fca00078e02ff */
[----:B------:R-:W-:-:S13]  /*1af20*/  ISETP.GE.OR P1, PT, R39, R32, P0 ;  /* 0x000000202700720c */ /* 0x000fda0000726670 */
[C---:B------:R-:W-:Y:S01]  /*1af30*/  @!P1 IMAD.SHL.U32 R5, R16.reuse, 0x2, RZ ;  /* 0x0000000210059824 */ /* 0x040fe200078e00ff */
[----:B------:R-:W-:-:S04]  /*1af40*/  @!P1 SHF.L.U64.HI R21, R16, 0x1, R17 ;  /* 0x0000000110159819 */ /* 0x000fc80000010211 */
[----:B------:R-:W-:-:S04]  /*1af50*/  @!P1 IADD3 R6, P2, R3, R5, RZ ;  /* 0x0000000503069210 */ /* 0x000fc80007f5e0ff */
[----:B------:R-:W-:-:S05]  /*1af60*/  @!P1 IADD3.X R7, R0, R21, RZ, P2, !PT ;  /* 0x0000001500079210 */ /* 0x000fca00017fe4ff */
        /* <DEDUP_REMOVED lines=11> */
[----:B0-----:R-:W-:Y:S02]  /*1b020*/  MOV R15, 0xffffffff ;  /* 0xffffffff000f7802 */ /* 0x001fe40000000f00 */
[----:B--2---:R-:W-:Y:S01]  /*1b030*/  @!P1 MOV R37, R11 ;  /* 0x0000000b00259202 */ /* 0x004fe20000000f00 */
[----:B------:R-:W-:Y:S01]  /*1b040*/  IMAD.MOV.U32 R11, RZ, RZ, 0x1c1f ;  /* 0x00001c1fff0b7424 */ /* 0x000fe200078e00ff */
[----:B------:R-:W-:Y:S01]  /*1b050*/  @!P1 MOV R35, R9 ;  /* 0x0000000900239202 */ /* 0x000fe20000000f00 */
[----:B------:R-:W-:Y:S01]  /*1b060*/  @!P1 IMAD.MOV.U32 R34, RZ, RZ, R8 ;  /* 0x000000ffff229224 */ /* 0x000fe200078e0008 */
[----:B------:R-:W-:Y:S01]  /*1b070*/  MOV R9, R37 ;  /* 0x0000002500097202 */ /* 0x000fe20000000f00 */
[----:B------:R-:W-:-:S07]  /*1b080*/  @!P1 IMAD.MOV.U32 R36, RZ, RZ, R10 ;  /* 0x000000ffff249224 */ /* 0x000fce00078e000a */
[----:B-----5:R-:W-:Y:S05]  /*1b090*/  WARPSYNC.COLLECTIVE R15, `(.L_x_15673) ;  /* 0x000000000f087348 */ /* 0x020fea0003c00000 */
[----:B------:R0:W1:Y:S02]  /*1b0a0*/  SHFL.IDX P6, R14, R13, R12, R11 ;  /* 0x0000000c0d0e7389 */ /* 0x00006400000c000b */
[----:B01---5:R-:W-:Y:S01]  /*1b0b0*/  ENDCOLLECTIVE ;  /* 0x000000000000791b */ /* 0x023fe20003800000 */
.L_x_15673:
[----:B------:R-:W-:Y:S02]  /*1b0c0*/  IMAD.MOV.U32 R0, RZ, RZ, R34 ;  /* 0x000000ffff007224 */ /* 0x000fe400078e0022 */
[----:B------:R-:W-:Y:S02]  /*1b0d0*/  IMAD.MOV.U32 R3, RZ, RZ, R35 ;  /* 0x000000ffff037224 */ /* 0x000fe400078e0023 */
[----:B------:R-:W-:Y:S01]  /*1b0e0*/  IMAD.MOV.U32 R8, RZ, RZ, R36 ;  /* 0x000000ffff087224 */ /* 0x000fe200078e0024 */
[----:B------:R-:W-:Y:S02]  /*1b0f0*/  PRMT R42, R0, 0x7610, R42 ;  /* 0x00007610002a7816 */ /* 0x000fe4000000002a */
[----:B------:R-:W-:Y:S01]  /*1b100*/  PRMT R45, R45, 0x5410, R3 ;  /* 0x000054102d2d7816 */ /* 0x000fe20000000003 */
[----:B------:R-:W-:Y:S01]  /*1b110*/  @!P1 IMAD.MOV.U32 R28, RZ, RZ, R4 ;  /* 0x000000ffff1c9224 */ /* 0x000fe200078e0004 */
[----:B------:R-:W-:Y:S01]  /*1b120*/  @!P1 MOV R21, R7 ;  /* 0x0000000700159202 */ /* 0x000fe20000000f00 */
[----:B------:R-:W-:Y:S01]  /*1b130*/  @!P1 IMAD.MOV.U32 R29, RZ, RZ, R5 ;  /* 0x000000ffff1d9224 */ /* 0x000fe200078e0005 */
[----:B------:R-:W-:Y:S01]  /*1b140*/  PRMT R31, R8, 0x5410, R9 ;  /* 0x00005410081f7816 */ /* 0x000fe20000000009 */
[----:B------:R-:W-:Y:S01]  /*1b150*/  @!P1 IMAD.MOV.U32 R20, RZ, RZ, R6 ;  /* 0x000000ffff149224 */ /* 0x000fe200078e0006 */
[----:B------:R-:W-:Y:S01]  /*1b160*/  MOV R7, R21 ;  /* 0x0000001500077202 */ /* 0x000fe20000000f00 */
[----:B------:R-:W-:-:S02]  /*1b170*/  IMAD.MOV.U32 R13, RZ, RZ, R25 ;  /* 0x000000ffff0d7224 */ /* 0x000fc400078e0019 */
[----:B------:R-:W-:Y:S01]  /*1b180*/  IMAD.MOV.U32 R4, RZ, RZ, R28 ;  /* 0x000000ffff047224 */ /* 0x000fe200078e001c */
[----:B------:R-:W-:Y:S01]  /*1b190*/  PRMT R42, R42, 0x5410, R7 ;  /* 0x000054102a2a7816 */ /* 0x000fe20000000007 */
[----:B------:R-:W-:Y:S02]  /*1b1a0*/  IMAD.MOV.U32 R5, RZ, RZ, R29 ;  /* 0x000000ffff057224 */ /* 0x000fe400078e001d */
[----:B------:R-:W-:Y:S02]  /*1b1b0*/  IMAD.MOV.U32 R6, RZ, RZ, R20 ;  /* 0x000000ffff067224 */ /* 0x000fe400078e0014 */
[----:B------:R-:W-:Y:S01]  /*1b1c0*/  IMAD.MOV.U32 R0, RZ, RZ, R14 ;  /* 0x000000ffff007224 */ /* 0x000fe200078e000e */
[----:B------:R-:W-:-:S07]  /*1b1d0*/  PRMT R45, R5, 0x7610, R45 ;  /* 0x00007610052d7816 */ /* 0x000fce000000002d */
[----:B------:R-:W-:Y:S05]  /*1b1e0*/  WARPSYNC.COLLECTIVE R15, `(.L_x_15674) ;  /* 0x000000000f087348 */ /* 0x000fea0003c00000 */
[----:B------:R0:W1:Y:S02]  /*1b1f0*/  SHFL.IDX P6, R14, R13, R12, R11 ;  /* 0x0000000c0d0e7389 */ /* 0x00006400000c000b */
[----:B01----:R-:W-:Y:S01]  /*1b200*/  ENDCOLLECTIVE ;  /* 0x000000000000791b */ /* 0x003fe20003800000 */
.L_x_15674:
[----:B------:R-:W-:Y:S02]  /*1b210*/  PRMT R56, R4, 0x5410, R6 ;  /* 0x0000541004387816 */ /* 0x000fe40000000006 */
[----:B------:R-:W-:Y:S02]  /*1b220*/  CS2R R4, SRZ ;  /* 0x0000000000047805 */ /* 0x000fe4000001ff00 */
[----:B------:R-:W-:Y:S01]  /*1b230*/  MOV R13, R24 ;  /* 0x00000018000d7202 */ /* 0x000fe20000000f00 */
[----:B------:R-:W-:-:S07]  /*1b240*/  IMAD.MOV.U32 R3, RZ, RZ, R14 ;  /* 0x000000ffff037224 */ /* 0x000fce00078e000e */
[----:B------:R-:W-:Y:S05]  /*1b250*/  WARPSYNC.COLLECTIVE R15, `(.L_x_15675) ;  /* 0x000000000f087348 */ /* 0x000fea0003c00000 */
[----:B------:R0:W1:Y:S02]  /*1b260*/  SHFL.IDX P6, R14, R13, R12, R11 ;  /* 0x0000000c0d0e7389 */ /* 0x00006400000c000b */
[----:B01----:R-:W-:Y:S01]  /*1b270*/  ENDCOLLECTIVE ;  /* 0x000000000000791b */ /* 0x003fe20003800000 */
.L_x_15675:
[----:B------:R-:W-:Y:S02]  /*1b280*/  IMAD.MOV.U32 R13, RZ, RZ, R27 ;  /* 0x000000ffff0d7224 */ /* 0x000fe400078e001b */
[----:B------:R-:W-:-:S07]  /*1b290*/  IMAD.MOV.U32 R24, RZ, RZ, R14 ;  /* 0x000000ffff187224 */ /* 0x000fce00078e000e */
[----:B------:R-:W-:Y:S05]  /*1b2a0*/  WARPSYNC.COLLECTIVE R15, `(.L_x_15676) ;  /* 0x000000000f087348 */ /* 0x000fea0003c00000 */
[----:B------:R0:W1:Y:S02]  /*1b2b0*/  SHFL.IDX P6, R14, R13, R12, R11 ;  /* 0x0000000c0d0e7389 */ /* 0x00006400000c000b */
[----:B01----:R-:W-:Y:S01]  /*1b2c0*/  ENDCOLLECTIVE ;  /* 0x000000000000791b */ /* 0x003fe20003800000 */
.L_x_15676:
[----:B------:R-:W-:Y:S05]  /*1b2d0*/  BRA `(.L_x_15677) ;  /* 0xfffffec800807947 */ /* 0x000fea000383ffff */
.L_x_15462:
[----:B0-----:R0:W1:Y:S02]  /*1b2e0*/  SYNCS.PHASECHK.TRANS64.TRYWAIT P1, [R2+URZ+0x16800], R13 ;  /* 0x0168000d020075a7 */ /* 0x001064000802017f */
[----:B-1----:R-:W-:Y:S05]  /*1b2f0*/  @!P1 NANOSLEEP.SYNCS 0x989680 ;  /* 0x009896800000995d */ /* 0x002fea0003900000 */
[----:B------:R-:W1:Y:S02]  /*1b300*/  @!P1 SYNCS.PHASECHK.TRANS64 P1, [R2+URZ+0x16800], R13 ;  /* 0x0168000d020095a7 */ /* 0x000e64000802007f */
[----:B-1----:R-:W-:Y:S05]  /*1b310*/  @!P1 BRA `(.L_x_15462) ;  /* 0xfffffffc00f09947 */ /* 0x002fea000383ffff */
[----:B------:R-:W-:Y:S05]  /*1b320*/  BRA `(.L_x_15678) ;  /* 0xfffffecc00207947 */ /* 0x000fea000383ffff */
.L_x_15468:
[----:B--2---:R2:W0:Y:S02]  /*1b330*/  SYNCS.PHASECHK.TRANS64.TRYWAIT P1, [R0+URZ+0x16830], R7 ;  /* 0x01683007000075a7 */ /* 0x004424000802017f */
[----:B0-----:R-:W-:Y:S05]  /*1b340*/  @!P1 NANOSLEEP.SYNCS 0x989680 ;  /* 0x009896800000995d */ /* 0x001fea0003900000 */
[----:B------:R-:W0:Y:S02]  /*1b350*/  @!P1 SYNCS.PHASECHK.TRANS64 P1, [R0+URZ+0x16830], R7 ;  /* 0x01683007000095a7 */ /* 0x000e24000802007f */
[----:B0-----:R-:W-:Y:S05]  /*1b360*/  @!P1 BRA `(.L_x_15468) ;  /* 0xfffffffc00f09947 */ /* 0x001fea000383ffff */
[----:B------:R-:W-:Y:S05]  /*1b370*/  BRA `(.L_x_15467) ;  /* 0xfffffed800ac7947 */ /* 0x000fea000383ffff */
.L_x_15475:
[----:B-1----:R1:W2:Y:S02]  /*1b380*/  SYNCS.PHASECHK.TRANS64.TRYWAIT P2, [R7+URZ+0x16830], R8 ;  /* 0x01683008070075a7 */ /* 0x0022a4000804017f */
[----:B--2---:R-:W-:Y:S05]  /*1b390*/  @!P2 NANOSLEEP.SYNCS 0x989680 ;  /* 0x009896800000a95d */ /* 0x004fea0003900000 */
[----:B------:R-:W2:Y:S02]  /*1b3a0*/  @!P2 SYNCS.PHASECHK.TRANS64 P2, [R7+URZ+0x16830], R8 ;  /* 0x016830080700a5a7 */ /* 0x000ea4000804007f */
[----:B--2---:R-:W-:Y:S05]  /*1b3b0*/  @!P2 BRA `(.L_x_15475) ;  /* 0xfffffffc00f0a947 */ /* 0x004fea000383ffff */
[----:B------:R-:W-:Y:S05]  /*1b3c0*/  BRA `(.L_x_15474) ;  /* 0xffffff04006c7947 */ /* 0x000fea000383ffff */
.L_x_15479:
[----:B-1----:R1:W2:Y:S02]  /*1b3d0*/  SYNCS.PHASECHK.TRANS64.TRYWAIT P1, [R7+URZ+0x16850], R6 ;  /* 0x01685006070075a7 */ /* 0x0022a4000802017f */
[----:B--2---:R-:W-:Y:S05]  /*1b3e0*/  @!P1 NANOSLEEP.SYNCS 0x989680 ;  /* 0x009896800000995d */ /* 0x004fea0003900000 */
[----:B------:R-:W2:Y:S02]  /*1b3f0*/  @!P1 SYNCS.PHASECHK.TRANS64 P1, [R7+URZ+0x16850], R6 ;  /* 0x01685006070095a7 */ /* 0x000ea4000802007f */
[----:B--2---:R-:W-:Y:S05]  /*1b400*/  @!P1 BRA `(.L_x_15479) ;  /* 0xfffffffc00f09947 */ /* 0x004fea000383ffff */
[----:B------:R-:W-:Y:S05]  /*1b410*/  BRA `(.L_x_15476) ;  /* 0xffffff08003c7947 */ /* 0x000fea000383ffff */
.L_x_15488:
[----:B-1----:R1:W2:Y:S02]  /*1b420*/  SYNCS.PHASECHK.TRANS64.TRYWAIT P1, [R7+URZ+0x16830], R8 ;  /* 0x01683008070075a7 */ /* 0x0022a4000802017f */
[----:B--2---:R-:W-:Y:S05]  /*1b430*/  @!P1 NANOSLEEP.SYNCS 0x989680 ;  /* 0x009896800000995d */ /* 0x004fea0003900000 */
[----:B------:R-:W2:Y:S02]  /*1b440*/  @!P1 SYNCS.PHASECHK.TRANS64 P1, [R7+URZ+0x16830], R8 ;  /* 0x01683008070095a7 */ /* 0x000ea4000802007f */
[----:B--2---:R-:W-:Y:S05]  /*1b450*/  @!P1 BRA `(.L_x_15488) ;  /* 0xfffffffc00f09947 */ /* 0x004fea000383ffff */
[----:B------:R-:W-:Y:S05]  /*1b460*/  BRA `(.L_x_15487) ;  /* 0xffffff3400987947 */ /* 0x000fea000383ffff */
.L_x_15492:
[----:B-1----:R1:W2:Y:S02]  /*1b470*/  SYNCS.PHASECHK.TRANS64.TRYWAIT P1, [R7+URZ+0x16850], R6 ;  /* 0x01685006070075a7 */ /* 0x0022a4000802017f */
[----:B--2---:R-:W-:Y:S05]  /*1b480*/  @!P1 NANOSLEEP.SYNCS 0x989680 ;  /* 0x009896800000995d */ /* 0x004fea0003900000 */
[----:B------:R-:W2:Y:S02]  /*1b490*/  @!P1 SYNCS.PHASECHK.TRANS64 P1, [R7+URZ+0x16850], R6 ;  /* 0x01685006070095a7 */ /* 0x000ea4000802007f */
[----:B--2---:R-:W-:Y:S05]  /*1b4a0*/  @!P1 BRA `(.L_x_15492) ;  /* 0xfffffffc00f09947 */ /* 0x004fea000383ffff */
[----:B------:R-:W-:Y:S05]  /*1b4b0*/  BRA `(.L_x_15489) ;  /* 0xffffff38005c7947 */ /* 0x000fea000383ffff */
.L_x_15499:
[----:B-1----:R1:W2:Y:S02]  /*1b4c0*/  SYNCS.PHASECHK.TRANS64.TRYWAIT P1, [R11+URZ+0x16850], R4 ;  /* 0x016850040b0075a7 */ /* 0x0022a4000802017f */
[----:B--2---:R-:W-:Y:S05]  /*1b4d0*/  @!P1 NANOSLEEP.SYNCS 0x989680 ;  /* 0x009896800000995d */ /* 0x004fea0003900000 */
[----:B------:R-:W2:Y:S02]  /*1b4e0*/  @!P1 SYNCS.PHASECHK.TRANS64 P1, [R11+URZ+0x16850], R4 ;  /* 0x016850040b0095a7 */ /* 0x000ea4000802007f */
[----:B--2---:R-:W-:Y:S05]  /*1b4f0*/  @!P1 BRA `(.L_x_15499) ;  /* 0xfffffffc00f09947 */ /* 0x004fea000383ffff */
[----:B------:R-:W-:Y:S05]  /*1b500*/  BRA `(.L_x_15498) ;  /* 0xffffff5c00247947 */ /* 0x000fea000383ffff */
.L_x_15508:
[----:B------:R-:W-:Y:S01]  /*1b510*/  IMAD.MOV.U32 R13, RZ, RZ, R20 ;  /* 0x000000ffff0d7224 */ /* 0x000fe200078e0014 */
[----:B------:R-:W-:Y:S01]  /*1b520*/  MOV R15, 0xffffffff ;  /* 0xffffffff000f7802 */ /* 0x000fe20000000f00 */
[----:B------:R-:W-:Y:S02]  /*1b530*/  IMAD.MOV.U32 R12, RZ, RZ, RZ ;  /* 0x000000ffff0c7224 */ /* 0x000fe400078e00ff */
[----:B------:R-:W-:Y:S02]  /*1b540*/  IMAD.MOV.U32 R11, RZ, RZ, 0x181f ;  /* 0x0000181fff0b7424 */ /* 0x000fe400078e00ff */
[----:B------:R-:W-:Y:S02]  /*1b550*/  IMAD R21, R8, R25, RZ ;  /* 0x0000001908157224 */ /* 0x000fe400078e02ff */
[----:B------:R-:W-:-:S07]  /*1b560*/  IMAD.IADD R24, R26, 0x1, R30 ;  /* 0x000000011a187824 */ /* 0x000fce00078e021e */
[----:B-1----:R-:W-:Y:S05]  /*1b570*/  WARPSYNC.COLLECTIVE R15, `(.L_x_15679) ;  /* 0x000000000f087348 */ /* 0x002fea0003c00000 */
[----:B------:R0:W2:Y:S02]  /*1b580*/  SHFL.IDX P6, R14, R13, R12, R11 ;  /* 0x0000000c0d0e7389 */ /* 0x0000a400000c000b */
[----:B012---:R-:W-:Y:S01]  /*1b590*/  ENDCOLLECTIVE ;  /* 0x000000000000791b */ /* 0x007fe20003800000 */
.L_x_15679:
        /* <DEDUP_REMOVED lines=10> */
.L_x_15680:
[----:B------:R-:W-:Y:S01]  /*1b640*/  MOV R13, R20 ;  /* 0x00000014000d7202 */ /* 0x000fe20000000f00 */
[----:B------:R-:W-:Y:S02]  /*1b650*/  IMAD.MOV.U32 R12, RZ, RZ, 0x1 ;  /* 0x00000001ff0c7424 */ /* 0x000fe400078e00ff */
[----:B------:R-:W-:-:S07]  /*1b660*/  IMAD.MOV.U32 R3, RZ, RZ, R14 ;  /* 0x000000ffff037224 */ /* 0x000fce00078e000e */
[----:B------:R-:W-:Y:S05]  /*1b670*/  WARPSYNC.COLLECTIVE R15, `(.L_x_15681) ;  /* 0x000000000f087348 */ /* 0x000fea0003c00000 */
[----:B------:R0:W1:Y:S02]  /*1b680*/  SHFL.IDX P6, R14, R13, R12, R11 ;  /* 0x0000000c0d0e7389 */ /* 0x00006400000c000b */
[----:B01----:R-:W-:Y:S01]  /*1b690*/  ENDCOLLECTIVE ;  /* 0x000000000000791b */ /* 0x003fe20003800000 */
.L_x_15681:
[----:B------:R-:W-:-:S04]  /*1b6a0*/  @!P3 LEA R10, P5, R29, R3, 0x1 ;  /* 0x000000031d0ab211 */ /* 0x000fc800078a08ff */
[----:B------:R-:W-:Y:S01]  /*1b6b0*/  @!P3 LEA.HI.X R3, R29, R0, R28, 0x1, P5 ;  /* 0x000000001d03b211 */ /* 0x000fe200028f0c1c */
[----:B------:R-:W-:Y:S02]  /*1b6c0*/  IMAD.MOV.U32 R13, RZ, RZ, R7 ;  /* 0x000000ffff0d7224 */ /* 0x000fe400078e0007 */
[----:B------:R-:W-:-:S07]  /*1b6d0*/  IMAD.MOV.U32 R4, RZ, RZ, R14 ;  /* 0x000000ffff047224 */ /* 0x000fce00078e000e */
[----:B------:R-:W-:Y:S05]  /*1b6e0*/  WARPSYNC.COLLECTIVE R15, `(.L_x_15682) ;  /* 0x000000000f087348 */ /* 0x000fea0003c00000 */
[----:B------:R0:W1:Y:S02]  /*1b6f0*/  SHFL.IDX P6, R14, R13, R12, R11 ;  /* 0x0000000c0d0e7389 */ /* 0x00006400000c000b */
[----:B01----:R-:W-:Y:S01]  /*1b700*/  ENDCOLLECTIVE ;  /* 0x000000000000791b */ /* 0x003fe20003800000 */
.L_x_15682:
[----:B------:R-:W-:Y:S02]  /*1b710*/  IMAD.MOV.U32 R13, RZ, RZ, R20 ;  /* 0x000000ffff0d7224 */ /* 0x000fe400078e0014 */
[----:B------:R-:W-:Y:S01]  /*1b720*/  IMAD.MOV.U32 R12, RZ, RZ, 0x2 ;  /* 0x00000002ff0c7424 */ /* 0x000fe200078e00ff */
[----:B------:R-:W-:-:S07]  /*1b730*/  MOV R5, R14 ;  /* 0x0000000e00057202 */ /* 0x000fce0000000f00 */
[----:B------:R-:W-:Y:S05]  /*1b740*/  WARPSYNC.COLLECTIVE R15, `(.L_x_15683) ;  /* 0x000000000f087348 */ /* 0x000fea0003c00000 */
[----:B------:R0:W1:Y:S02]  /*1b750*/  SHFL.IDX P6, R14, R13, R12, R11 ;  /* 0x0000000c0d0e7389 */ /* 0x00006400000c000b */
[----:B01----:R-:W-:Y:S01]  /*1b760*/  ENDCOLLECTIVE ;  /* 0x000000000000791b */ /* 0x003fe20003800000 */
.L_x_15683:
[----:B------:R-:W-:-:S04]  /*1b770*/  @!P4 LEA R8, P1, R29, R5, 0x1 ;  /* 0x000000051d08c211 */ /* 0x000fc800078208ff */
[----:B------:R-:W-:Y:S01]  /*1b780*/  @!P4 LEA.HI.X R9, R29, R4, R28, 0x1, P1 ;  /* 0x000000041d09c211 */ /* 0x000fe200008f0c1c */
[----:B------:R-:W-:Y:S01]  /*1b790*/  IMAD.MOV.U32 R13, RZ, RZ, R7 ;  /* 0x000000ffff0d7224 */ /* 0x000fe200078e0007 */
[----:B------:R-:W-:-:S07]  /*1b7a0*/  MOV R6, R14 ;  /* 0x0000000e00067202 */ /* 0x000fce0000000f00 */
[----:B------:R-:W-:Y:S05]  /*1b7b0*/  WARPSYNC.COLLECTIVE R15, `(.L_x_15684) ;  /* 0x000000000f087348 */ /* 0x000fea0003c00000 */
[----:B------:R0:W1:Y:S02]  /*1b7c0*/  SHFL.IDX P6, R14, R13, R12, R11 ;  /* 0x0000000c0d0e7389 */ /* 0x00006400000c000b */
[----:B01----:R-:W-:Y:S01]  /*1b7d0*/  ENDCOLLECTIVE ;  /* 0x000000000000791b */ /* 0x003fe20003800000 */
.L_x_15684:
[----:B------:R-:W-:Y:S01]  /*1b7e0*/  @!P3 MOV R11, R3 ;  /* 0x00000003000bb202 */ /* 0x000fe20000000f00 */
[----:B------:R-:W-:Y:S02]  /*1b7f0*/  IMAD.MOV.U32 R13, RZ, RZ, R20 ;  /* 0x000000ffff0d7224 */ /* 0x000fe400078e0014 */
[----:B------:R-:W-:Y:S02]  /*1b800*/  IMAD.MOV.U32 R12, RZ, RZ, 0x3 ;  /* 0x00000003ff0c7424 */ /* 0x000fe400078e00ff */
        /* <DEDUP_REMOVED lines=9> */
.L_x_15685:
[----:B------:R0:W-:Y:S01]  /*1b8a0*/  @!P2 ST.E.128 desc[UR40][R4.64], RZ ;  /* 0x000000ff0400a985 */ /* 0x0001e2000c101d28 */
[----:B------:R-:W-:Y:S01]  /*1b8b0*/  IMAD.MOV.U32 R13, RZ, RZ, R7 ;  /* 0x000000ffff0d7224 */ /* 0x000fe200078e0007 */
[----:B------:R-:W-:-:S07]  /*1b8c0*/  MOV R0, R14 ;  /* 0x0000000e00007202 */ /* 0x000fce0000000f00 */
[----:B0-----:R-:W-:Y:S05]  /*1b8d0*/  WARPSYNC.COLLECTIVE R15, `(.L_x_15686) ;  /* 0x000000000f087348 */ /* 0x001fea0003c00000 */
[----:B------:R1:W2:Y:S02]  /*1b8e0*/  SHFL.IDX P6, R14, R13, R12, R11 ;  /* 0x0000000c0d0e7389 */ /* 0x0002a400000c000b */
[----:B012---:R-:W-:Y:S01]  /*1b8f0*/  ENDCOLLECTIVE ;  /* 0x000000000000791b */ /* 0x007fe20003800000 */
.L_x_15686:
[----:B------:R-:W-:Y:S05]  /*1b900*/  BRA `(.L_x_15687) ;  /* 0xffffff78005c7947 */ /* 0x000fea000383ffff */
.L_x_15525:
        /* <DEDUP_REMOVED lines=11> */
.L_x_15689:
[----:B------:R-:W-:Y:S05]  /*1b9c0*/  BSYNC B1 ;  /* 0x0000000000017941 */ /* 0x000fea0003800000 */
.L_x_15688:
[----:B------:R-:W-:Y:S05]  /*1b9d0*/  BRA `(.L_x_15690) ;  /* 0xffffff8c00947947 */ /* 0x000fea000383ffff */
.L_x_15527:
[----:B------:R-:W-:Y:S01]  /*1b9e0*/  BSSY B1, `(.L_x_15691) ;  /* 0x0000006000017945 */ /* 0x000fe20003800000 */
[----:B------:R-:W-:-:S07]  /*1b9f0*/  IMAD.MOV.U32 R15, RZ, RZ, -0x1 ;  /* 0xffffffffff0f7424 */ /* 0x000fce00078e00ff */
[----:B01----:R-:W-:Y:S05]  /*1ba00*/  WARPSYNC.COLLECTIVE R15, `(.L_x_15692) ;  /* 0x000000000f0c7348 */ /* 0x003fea0003c00000 */
[----:B------:R-:W-:Y:S02]  /*1ba10*/  ELECT P6, UR62, PT ;  /* 0x00000000003e782f */ /* 0x000fe400038c0000 */
[----:B------:R-:W-:Y:S01]  /*1ba20*/  MOV R14, UR62 ;  /* 0x0000003e000e7c02 */ /* 0x000fe20008000f00 */
[----:B01----:R-:W-:Y:S10]  /*1ba30*/  ENDCOLLECTIVE ;  /* 0x000000000000791b */ /* 0x003ff40003800000 */
.L_x_15692:
[----:B------:R-:W-:Y:S05]  /*1ba40*/  BSYNC B1 ;  /* 0x0000000000017941 */ /* 0x000fea0003800000 */
.L_x_15691:
[----:B------:R-:W-:Y:S05]  /*1ba50*/  BRA `(.L_x_15526) ;  /* 0xffffff8c008c7947 */ /* 0x000fea000383ffff */
.L_x_15529:
[----:B0-----:R0:W2:Y:S02]  /*1ba60*/  SYNCS.PHASECHK.TRANS64.TRYWAIT P0, [R22+URZ+0x16820], R5 ;  /* 0x01682005160075a7 */ /* 0x0010a4000800017f */
[----:B--2---:R-:W-:Y:S05]  /*1ba70*/  @!P0 NANOSLEEP.SYNCS 0x989680 ;  /* 0x009896800000895d */ /* 0x004fea0003900000 */
[----:B------:R-:W2:Y:S02]  /*1ba80*/  @!P0 SYNCS.PHASECHK.TRANS64 P0, [R22+URZ+0x16820], R5 ;  /* 0x01682005160085a7 */ /* 0x000ea4000800007f */
[----:B--2---:R-:W-:Y:S05]  /*1ba90*/  @!P0 BRA `(.L_x_15529) ;  /* 0xfffffffc00f08947 */ /* 0x004fea000383ffff */
[----:B------:R-:W-:Y:S05]  /*1baa0*/  BRA `(.L_x_15693) ;  /* 0xffffff8c009c7947 */ /* 0x000fea000383ffff */
.L_x_15533:
[----:B0-----:R0:W2:Y:S02]  /*1bab0*/  SYNCS.PHASECHK.TRANS64.TRYWAIT P0, [R5+URZ+0x168a0], R6 ;  /* 0x0168a006050075a7 */ /* 0x0010a4000800017f */
[----:B--2---:R-:W-:Y:S05]  /*1bac0*/  @!P0 NANOSLEEP.SYNCS 0x989680 ;  /* 0x009896800000895d */ /* 0x004fea0003900000 */
[----:B------:R-:W2:Y:S02]  /*1bad0*/  @!P0 SYNCS.PHASECHK.TRANS64 P0, [R5+URZ+0x168a0], R6 ;  /* 0x0168a006050085a7 */ /* 0x000ea4000800007f */
[----:B--2---:R-:W-:Y:S05]  /*1bae0*/  @!P0 BRA `(.L_x_15533) ;  /* 0xfffffffc00f08947 */ /* 0x004fea000383ffff */
[----:B------:R-:W-:Y:S05]  /*1baf0*/  BRA `(.L_x_15694) ;  /* 0xffffff8c00b47947 */ /* 0x000fea000383ffff */
.L_x_15538:
[----:B-1----:R1:W2:Y:S02]  /*1bb00*/  SYNCS.PHASECHK.TRANS64.TRYWAIT P0, [R5+URZ+0x168c0], R6 ;  /* 0x0168c006050075a7 */ /* 0x0022a4000800017f */
[----:B--2---:R-:W-:Y:S05]  /*1bb10*/  @!P0 NANOSLEEP.SYNCS 0x989680 ;  /* 0x009896800000895d */ /* 0x004fea0003900000 */
[----:B------:R-:W2:Y:S02]  /*1bb20*/  @!P0 SYNCS.PHASECHK.TRANS64 P0, [R5+URZ+0x168c0], R6 ;  /* 0x0168c006050085a7 */ /* 0x000ea4000800007f */
[----:B--2---:R-:W-:Y:S05]  /*1bb30*/  @!P0 BRA `(.L_x_15538) ;  /* 0xfffffffc00f08947 */ /* 0x004fea000383ffff */
[----:B------:R-:W-:Y:S05]  /*1bb40*/  BRA `(.L_x_15695) ;  /* 0xffffff9000347947 */ /* 0x000fea000383ffff */
.L_x_15545:
[----:B0-----:R0:W2:Y:S02]  /*1bb50*/  SYNCS.PHASECHK.TRANS64.TRYWAIT P1, [R5+URZ+0x168a0], R6 ;  /* 0x0168a006050075a7 */ /* 0x0010a4000802017f */
[----:B--2---:R-:W-:Y:S05]  /*1bb60*/  @!P1 NANOSLEEP.SYNCS 0x989680 ;  /* 0x009896800000995d */ /* 0x004fea0003900000 */
[----:B------:R-:W2:Y:S02]  /*1bb70*/  @!P1 SYNCS.PHASECHK.TRANS64 P1, [R5+URZ+0x168a0], R6 ;  /* 0x0168a006050095a7 */ /* 0x000ea4000802007f */
[----:B--2---:R-:W-:Y:S05]  /*1bb80*/  @!P1 BRA `(.L_x_15545) ;  /* 0xfffffffc00f09947 */ /* 0x004fea000383ffff */
[----:B------:R-:W-:Y:S05]  /*1bb90*/  BRA `(.L_x_15696) ;  /* 0xffffff9000f47947 */ /* 0x000fea000383ffff */
.L_x_15550:
[----:B-1----:R1:W2:Y:S02]  /*1bba0*/  SYNCS.PHASECHK.TRANS64.TRYWAIT P1, [R5+URZ+0x168c0], R6 ;  /* 0x0168c006050075a7 */ /* 0x0022a4000802017f */
[----:B--2---:R-:W-:Y:S05]  /*1bbb0*/  @!P1 NANOSLEEP.SYNCS 0x989680 ;  /* 0x009896800000995d */ /* 0x004fea0003900000 */
[----:B------:R-:W2:Y:S02]  /*1bbc0*/  @!P1 SYNCS.PHASECHK.TRANS64 P1, [R5+URZ+0x168c0], R6 ;  /* 0x0168c006050095a7 */ /* 0x000ea4000802007f */
[----:B--2---:R-:W-:Y:S05]  /*1bbd0*/  @!P1 BRA `(.L_x_15550) ;  /* 0xfffffffc00f09947 */ /* 0x004fea000383ffff */
[----:B------:R-:W-:Y:S05]  /*1bbe0*/  BRA `(.L_x_15697) ;  /* 0xffffff94006c7947 */ /* 0x000fea000383ffff */
.L_x_15563:
[----:B--2---:R-:W0:Y:S01]  /*1bbf0*/  S2R R20, SR_TID.X ;  /* 0x0000000000147919 */ /* 0x004e220000002100 */
        /* <DEDUP_REMOVED lines=10> */
.L_x_15699:
[----:B------:R-:W-:Y:S05]  /*1bca0*/  BSYNC B0 ;  /* 0x0000000000007941 */ /* 0x000fea0003800000 */
.L_x_15698:
[----:B------:R-:W-:Y:S05]  /*1bcb0*/  BRA `(.L_x_15700) ;  /* 0xffffffa000207947 */ /* 0x000fea000383ffff */
.L_x_15566:
[----:B-1----:R1:W2:Y:S02]  /*1bcc0*/  SYNCS.PHASECHK.TRANS64.TRYWAIT P0, [R3+URZ+0x16840], R4 ;  /* 0x01684004030075a7 */ /* 0x0022a4000800017f */
[----:B--2---:R-:W-:Y:S05]  /*1bcd0*/  @!P0 NANOSLEEP.SYNCS 0x989680 ;  /* 0x009896800000895d */ /* 0x004fea0003900000 */
[----:B------:R-:W2:Y:S02]  /*1bce0*/  @!P0 SYNCS.PHASECHK.TRANS64 P0, [R3+URZ+0x16840], R4 ;  /* 0x01684004030085a7 */ /* 0x000ea4000800007f */
[----:B--2---:R-:W-:Y:S05]  /*1bcf0*/  @!P0 BRA `(.L_x_15566) ;  /* 0xfffffffc00f08947 */ /* 0x004fea000383ffff */
[----:B------:R-:W-:Y:S05]  /*1bd00*/  BRA `(.L_x_15701) ;  /* 0xffffffa000807947 */ /* 0x000fea000383ffff */
.L_x_15567:
        /* <DEDUP_REMOVED lines=8> */
.L_x_15703:
[----:B------:R-:W-:Y:S05]  /*1bd90*/  BSYNC B0 ;  /* 0x0000000000007941 */ /* 0x000fea0003800000 */
.L_x_15702:
        /* <DEDUP_REMOVED lines=9> */
.L_x_15704:
[----:B------:R-:W-:Y:S01]  /*1be30*/  MOV R13, R2 ;  /* 0x00000002000d7202 */ /* 0x000fe20000000f00 */
[----:B------:R-:W-:Y:S02]  /*1be40*/  IMAD.MOV.U32 R12, RZ, RZ, 0x1 ;  /* 0x00000001ff0c7424 */ /* 0x000fe400078e00ff */
[----:B------:R-:W-:-:S07]  /*1be50*/  IMAD.MOV.U32 R7, RZ, RZ, R14 ;  /* 0x000000ffff077224 */ /* 0x000fce00078e000e */
[----:B------:R-:W-:Y:S05]  /*1be60*/  WARPSYNC.COLLECTIVE R15, `(.L_x_15705) ;  /* 0x000000000f087348 */ /* 0x000fea0003c00000 */
[----:B------:R0:W1:Y:S02]  /*1be70*/  SHFL.IDX P6, R14, R13, R12, R11 ;  /* 0x0000000c0d0e7389 */ /* 0x00006400000c000b */
[----:B01----:R-:W-:Y:S01]  /*1be80*/  ENDCOLLECTIVE ;  /* 0x000000000000791b */ /* 0x003fe20003800000 */
.L_x_15705:
        /* <DEDUP_REMOVED lines=15> */
.L_x_15706:
[----:B------:R-:W-:Y:S02]  /*1bf80*/  @P0 IMAD R8, R5, 0x2, R22 ;  /* 0x0000000205080824 */ /* 0x000fe400078e0216 */
[----:B------:R-:W-:Y:S01]  /*1bf90*/  IMAD.MOV.U32 R13, RZ, RZ, R2 ;  /* 0x000000ffff0d7224 */ /* 0x000fe200078e0002 */
[----:B------:R-:W-:Y:S02]  /*1bfa0*/  MOV R12, 0x2 ;  /* 0x00000002000c7802 */ /* 0x000fe40000000f00 */
[----:B------:R-:W-:-:S07]  /*1bfb0*/  MOV R7, R14 ;  /* 0x0000000e00077202 */ /* 0x000fce0000000f00 */
[----:B------:R-:W-:Y:S05]  /*1bfc0*/  WARPSYNC.COLLECTIVE R15, `(.L_x_15707) ;  /* 0x000000000f087348 */ /* 0x000fea0003c00000 */
[----:B------:R0:W1:Y:S02]  /*1bfd0*/  SHFL.IDX P6, R14, R13, R12, R11 ;  /* 0x0000000c0d0e7389 */ /* 0x00006400000c000b */
[----:B01----:R-:W-:Y:S01]  /*1bfe0*/  ENDCOLLECTIVE ;  /* 0x000000000000791b */ /* 0x003fe20003800000 */
.L_x_15707:
        /* <DEDUP_REMOVED lines=15> */
.L_x_15708:
[----:B------:R-:W-:Y:S02]  /*1c0e0*/  @P0 IMAD R8, R5, 0x2, R22 ;  /* 0x0000000205080824 */ /* 0x000fe400078e0216 */
[----:B------:R-:W-:Y:S02]  /*1c0f0*/  IMAD.MOV.U32 R13, RZ, RZ, R2 ;  /* 0x000000ffff0d7224 */ /* 0x000fe400078e0002 */
[----:B------:R-:W-:Y:S02]  /*1c100*/  IMAD.MOV.U32 R12, RZ, RZ, 0x3 ;  /* 0x00000003ff0c7424 */ /* 0x000fe400078e00ff */
[----:B------:R-:W-:-:S07]  /*1c110*/  IMAD.MOV.U32 R7, RZ, RZ, R14 ;  /* 0x000000ffff077224 */ /* 0x000fce00078e000e */
[----:B------:R-:W-:Y:S05]  /*1c120*/  WARPSYNC.COLLECTIVE R15, `(.L_x_15709) ;  /* 0x000000000f087348 */ /* 0x000fea0003c00000 */
[----:B------:R0:W1:Y:S02]  /*1c130*/  SHFL.IDX P6, R14, R13, R12, R11 ;  /* 0x0000000c0d0e7389 */ /* 0x00006400000c000b */
[----:B01----:R-:W-:Y:S01]  /*1c140*/  ENDCOLLECTIVE ;  /* 0x000000000000791b */ /* 0x003fe20003800000 */
.L_x_15709:
        /* <DEDUP_REMOVED lines=15> */
.L_x_15710:
[----:B------:R-:W-:Y:S01]  /*1c240*/  @P0 LEA R8, R5, R22, 0x1 ;  /* 0x0000001605080211 */ /* 0x000fe200078e08ff */
[----:B------:R-:W-:Y:S02]  /*1c250*/  IMAD.MOV.U32 R13, RZ, RZ, R2 ;  /* 0x000000ffff0d7224 */ /* 0x000fe400078e0002 */
[----:B------:R-:W-:Y:S02]  /*1c260*/  IMAD.MOV.U32 R12, RZ, RZ, 0x4 ;  /* 0x00000004ff0c7424 */ /* 0x000fe400078e00ff */
[----:B------:R-:W-:-:S07]  /*1c270*/  IMAD.MOV.U32 R7, RZ, RZ, R14 ;  /* 0x000000ffff077224 */ /* 0x000fce00078e000e */
[----:B------:R-:W-:Y:S05]  /*1c280*/  WARPSYNC.COLLECTIVE R15, `(.L_x_15711) ;  /* 0x000000000f087348 */ /* 0x000fea0003c00000 */
[----:B------:R0:W1:Y:S02]  /*1c290*/  SHFL.IDX P6, R14, R13, R12, R11 ;  /* 0x0000000c0d0e7389 */ /* 0x00006400000c000b */
[----:B01----:R-:W-:Y:S01]  /*1c2a0*/  ENDCOLLECTIVE ;  /* 0x000000000000791b */ /* 0x003fe20003800000 */
.L_x_15711:
        /* <DEDUP_REMOVED lines=15> */
.L_x_15712:
[----:B------:R-:W-:Y:S01]  /*1c3a0*/  @P0 IMAD R8, R5, 0x2, R22 ;  /* 0x0000000205080824 */ /* 0x000fe200078e0216 */
[----:B------:R-:W-:Y:S01]  /*1c3b0*/  MOV R13, R2 ;  /* 0x00000002000d7202 */ /* 0x000fe20000000f00 */
[----:B------:R-:W-:Y:S02]  /*1c3c0*/  IMAD.MOV.U32 R12, RZ, RZ, 0x5 ;  /* 0x00000005ff0c7424 */ /* 0x000fe400078e00ff */
[----:B------:R-:W-:-:S07]  /*1c3d0*/  IMAD.MOV.U32 R7, RZ, RZ, R14 ;  /* 0x000000ffff077224 */ /* 0x000fce00078e000e */
[----:B------:R-:W-:Y:S05]  /*1c3e0*/  WARPSYNC.COLLECTIVE R15, `(.L_x_15713) ;  /* 0x000000000f087348 */ /* 0x000fea0003c00000 */
[----:B------:R0:W1:Y:S02]  /*1c3f0*/  SHFL.IDX P6, R14, R13, R12, R11 ;  /* 0x0000000c0d0e7389 */ /* 0x00006400000c000b */
[----:B01----:R-:W-:Y:S01]  /*1c400*/  ENDCOLLECTIVE ;  /* 0x000000000000791b */ /* 0x003fe20003800000 */
.L_x_15713:
        /* <DEDUP_REMOVED lines=15> */
.L_x_15714:
[----:B------:R-:W-:Y:S02]  /*1c500*/  @P0 IMAD R8, R5, 0x2, R22 ;  /* 0x0000000205080824 */ /* 0x000fe400078e0216 */
[----:B------:R-:W-:Y:S01]  /*1c510*/  IMAD.MOV.U32 R13, RZ, RZ, R2 ;  /* 0x000000ffff0d7224 */ /* 0x000fe200078e0002 */
[----:B------:R-:W-:Y:S02]  /*1c520*/  MOV R12, 0x6 ;  /* 0x00000006000c7802 */ /* 0x000fe40000000f00 */
[----:B------:R-:W-:-:S07]  /*1c530*/  MOV R7, R14 ;  /* 0x0000000e00077202 */ /* 0x000fce0000000f00 */
[----:B------:R-:W-:Y:S05]  /*1c540*/  WARPSYNC.COLLECTIVE R15, `(.L_x_15715) ;  /* 0x000000000f087348 */ /* 0x000fea0003c00000 */
[----:B------:R0:W1:Y:S02]  /*1c550*/  SHFL.IDX P6, R14, R13, R12, R11 ;  /* 0x0000000c0d0e7389 */ /* 0x00006400000c000b */
[----:B01----:R-:W-:Y:S01]  /*1c560*/  ENDCOLLECTIVE ;  /* 0x000000000000791b */ /* 0x003fe20003800000 */
.L_x_15715:
        /* <DEDUP_REMOVED lines=15> */
.L_x_15716:
[----:B------:R-:W-:Y:S02]  /*1c660*/  @P0 IMAD R8, R5, 0x2, R22 ;  /* 0x0000000205080824 */ /* 0x000fe400078e0216 */
[----:B------:R-:W-:Y:S02]  /*1c670*/  IMAD.MOV.U32 R13, RZ, RZ, R2 ;  /* 0x000000ffff0d7224 */ /* 0x000fe400078e0002 */
[----:B------:R-:W-:Y:S02]  /*1c680*/  IMAD.MOV.U32 R12, RZ, RZ, 0x7 ;  /* 0x00000007ff0c7424 */ /* 0x000fe400078e00ff */
[----:B------:R-:W-:-:S07]  /*1c690*/  IMAD.MOV.U32 R7, RZ, RZ, R14 ;  /* 0x000000ffff077224 */ /* 0x000fce00078e000e */
[----:B------:R-:W-:Y:S05]  /*1c6a0*/  WARPSYNC.COLLECTIVE R15, `(.L_x_15717) ;  /* 0x000000000f087348 */ /* 0x000fea0003c00000 */
[----:B------:R0:W1:Y:S02]  /*1c6b0*/  SHFL.IDX P6, R14, R13, R12, R11 ;  /* 0x0000000c0d0e7389 */ /* 0x00006400000c000b */
[----:B01----:R-:W-:Y:S01]  /*1c6c0*/  ENDCOLLECTIVE ;  /* 0x000000000000791b */ /* 0x003fe20003800000 */
.L_x_15717:
        /* <DEDUP_REMOVED lines=14> */
.L_x_15718:
[----:B------:R-:W-:Y:S01]  /*1c7b0*/  IMAD.MOV.U32 R0, RZ, RZ, R14 ;  /* 0x000000ffff007224 */ /* 0x000fe200078e000e */
[----:B------:R-:W-:Y:S06]  /*1c7c0*/  BRA `(.L_x_15719) ;  /* 0xffffff9c009c7947 */ /* 0x000fec000383ffff */
.L_x_15572:
        /* <DEDUP_REMOVED lines=12> */
.L_x_15720:
[----:B------:R-:W-:Y:S01]  /*1c890*/  MOV R13, R2 ;  /* 0x00000002000d7202 */ /* 0x000fe20000000f00 */
[----:B------:R-:W-:-:S07]  /*1c8a0*/  IMAD.MOV.U32 R6, RZ, RZ, R14 ;  /* 0x000000ffff067224 */ /* 0x000fce00078e000e */
[----:B------:R-:W-:Y:S05]  /*1c8b0*/  WARPSYNC.COLLECTIVE R15, `(.L_x_15721) ;  /* 0x000000000f087348 */ /* 0x000fea0003c00000 */
[----:B------:R0:W1:Y:S02]  /*1c8c0*/  SHFL.IDX P6, R14, R13, R12, R11 ;  /* 0x0000000c0d0e7389 */ /* 0x00006400000c000b */
[----:B01----:R-:W-:Y:S01]  /*1c8d0*/  ENDCOLLECTIVE ;  /* 0x000000000000791b */ /* 0x003fe20003800000 */
.L_x_15721:
[----:B------:R-:W-:Y:S01]  /*1c8e0*/  MOV R13, R0 ;  /* 0x00000000000d7202 */ /* 0x000fe20000000f00 */
[----:B------:R-:W-:Y:S02]  /*1c8f0*/  IMAD.MOV.U32 R12, RZ, RZ, 0x1 ;  /* 0x00000001ff0c7424 */ /* 0x000fe400078e00ff */
[----:B------:R-:W-:-:S07]  /*1c900*/  IMAD.MOV.U32 R7, RZ, RZ, R14 ;  /* 0x000000ffff077224 */ /* 0x000fce00078e000e */
[----:B------:R-:W-:Y:S05]  /*1c910*/  WARPSYNC.COLLECTIVE R15, `(.L_x_15722) ;  /* 0x000000000f087348 */ /* 0x000fea0003c00000 */
[----:B------:R0:W1:Y:S02]  /*1c920*/  SHFL.IDX P6, R14, R13, R12, R11 ;  /* 0x0000000c0d0e7389 */ /* 0x00006400000c000b */
[----:B01----:R-:W-:Y:S01]  /*1c930*/  ENDCOLLECTIVE ;  /* 0x000000000000791b */ /* 0x003fe20003800000 */
.L_x_15722:
        /* <DEDUP_REMOVED lines=15> */
.L_x_15723:
[----:B------:R-:W-:Y:S01]  /*1ca30*/  IMAD.MOV.U32 R13, RZ, RZ, R0 ;  /* 0x000000ffff0d7224 */ /* 0x000fe200078e0000 */
[----:B------:R-:W-:Y:S02]  /*1ca40*/  MOV R12, 0x2 ;  /* 0x00000002000c7802 */ /* 0x000fe40000000f00 */
[----:B------:R-:W-:-:S07]  /*1ca50*/  MOV R7, R14 ;  /* 0x0000000e00077202 */ /* 0x000fce0000000f00 */
[----:B------:R-:W-:Y:S05]  /*1ca60*/  WARPSYNC.COLLECTIVE R15, `(.L_x_15724) ;  /* 0x000000000f087348 */ /* 0x000fea0003c00000 */
[----:B------:R0:W1:Y:S02]  /*1ca70*/  SHFL.IDX P6, R14, R13, R12, R11 ;  /* 0x0000000c0d0e7389 */ /* 0x00006400000c000b */
[----:B01----:R-:W-:Y:S01]  /*1ca80*/  ENDCOLLECTIVE ;  /* 0x000000000000791b */ /* 0x003fe20003800000 */
.L_x_15724:
        /* <DEDUP_REMOVED lines=16> */
.L_x_15725:
[----:B------:R-:W-:Y:S02]  /*1cb90*/  IMAD.MOV.U32 R13, RZ, RZ, R0 ;  /* 0x000000ffff0d7224 */ /* 0x000fe400078e0000 */
[----:B------:R-:W-:Y:S02]  /*1cba0*/  IMAD.MOV.U32 R12, RZ, RZ, 0x3 ;  /* 0x00000003ff0c7424 */ /* 0x000fe400078e00ff */
[----:B------:R-:W-:-:S07]  /*1cbb0*/  IMAD.MOV.U32 R7, RZ, RZ, R14 ;  /* 0x000000ffff077224 */ /* 0x000fce00078e000e */
[----:B------:R-:W-:Y:S05]  /*1cbc0*/  WARPSYNC.COLLECTIVE R15, `(.L_x_15726) ;  /* 0x000000000f087348 */ /* 0x000fea0003c00000 */
[----:B------:R0:W1:Y:S02]  /*1cbd0*/  SHFL.IDX P6, R14, R13, R12, R11 ;  /* 0x0000000c0d0e7389 */ /* 0x00006400000c000b */
[----:B01----:R-:W-:Y:S01]  /*1cbe0*/  ENDCOLLECTIVE ;  /* 0x000000000000791b */ /* 0x003fe20003800000 */
.L_x_15726:
        /* <DEDUP_REMOVED lines=16> */
.L_x_15727:
[----:B------:R-:W-:Y:S02]  /*1ccf0*/  IMAD.MOV.U32 R13, RZ, RZ, R0 ;  /* 0x000000ffff0d7224 */ /* 0x000fe400078e0000 */
[----:B------:R-:W-:Y:S02]  /*1cd00*/  IMAD.MOV.U32 R12, RZ, RZ, 0x4 ;  /* 0x00000004ff0c7424 */ /* 0x000fe400078e00ff */
[----:B------:R-:W-:-:S07]  /*1cd10*/  IMAD.MOV.U32 R7, RZ, RZ, R14 ;  /* 0x000000ffff077224 */ /* 0x000fce00078e000e */
[----:B------:R-:W-:Y:S05]  /*1cd20*/  WARPSYNC.COLLECTIVE R15, `(.L_x_15728) ;  /* 0x000000000f087348 */ /* 0x000fea0003c00000 */
[----:B------:R0:W1:Y:S02]  /*1cd30*/  SHFL.IDX P6, R14, R13, R12, R11 ;  /* 0x0000000c0d0e7389 */ /* 0x00006400000c000b */
[----:B01----:R-:W-:Y:S01]  /*1cd40*/  ENDCOLLECTIVE ;  /* 0x000000000000791b */ /* 0x003fe20003800000 */
.L_x_15728:
        /* <DEDUP_REMOVED lines=16> */
.L_x_15729:
[----:B------:R-:W-:Y:S01]  /*1ce50*/  MOV R13, R0 ;  /* 0x00000000000d7202 */ /* 0x000fe20000000f00 */
[----:B------:R-:W-:Y:S02]  /*1ce60*/  IMAD.MOV.U32 R12, RZ, RZ, 0x5 ;  /* 0x00000005ff0c7424 */ /* 0x000fe400078e00ff */
[----:B------:R-:W-:-:S07]  /*1ce70*/  IMAD.MOV.U32 R7, RZ, RZ, R14 ;  /* 0x000000ffff077224 */ /* 0x000fce00078e000e */
[----:B------:R-:W-:Y:S05]  /*1ce80*/  WARPSYNC.COLLECTIVE R15, `(.L_x_15730) ;  /* 0x000000000f087348 */ /* 0x000fea0003c00000 */
[----:B------:R0:W1:Y:S02]  /*1ce90*/  SHFL.IDX P6, R14, R13, R12, R11 ;  /* 0x0000000c0d0e7389 */ /* 0x00006400000c000b */
[----:B01----:R-:W-:Y:S01]  /*1cea0*/  ENDCOLLECTIVE ;  /* 0x000000000000791b */ /* 0x003fe20003800000 */
.L_x_15730:
        /* <DEDUP_REMOVED lines=16> */
.L_x_15731:
[----:B------:R-:W-:Y:S01]  /*1cfb0*/  IMAD.MOV.U32 R13, RZ, RZ, R0 ;  /* 0x000000ffff0d7224 */ /* 0x000fe200078e0000 */
[----:B------:R-:W-:Y:S02]  /*1cfc0*/  MOV R12, 0x6 ;  /* 0x00000006000c7802 */ /* 0x000fe40000000f00 */
[----:B------:R-:W-:-:S07]  /*1cfd0*/  MOV R7, R14 ;  /* 0x0000000e00077202 */ /* 0x000fce0000000f00 */
[----:B------:R-:W-:Y:S05]  /*1cfe0*/  WARPSYNC.COLLECTIVE R15, `(.L_x_15732) ;  /* 0x000000000f087348 */ /* 0x000fea0003c00000 */
[----:B------:R0:W1:Y:S02]  /*1cff0*/  SHFL.IDX P6, R14, R13, R12, R11 ;  /* 0x0000000c0d0e7389 */ /* 0x00006400000c000b */
[----:B01----:R-:W-:Y:S01]  /*1d000*/  ENDCOLLECTIVE ;  /* 0x000000000000791b */ /* 0x003fe20003800000 */
.L_x_15732:
        /* <DEDUP_REMOVED lines=16> */
.L_x_15733:
[----:B------:R-:W-:Y:S02]  /*1d110*/  IMAD.MOV.U32 R13, RZ, RZ, R0 ;  /* 0x000000ffff0d7224 */ /* 0x000fe400078e0000 */
[----:B------:R-:W-:Y:S02]  /*1d120*/  IMAD.MOV.U32 R12, RZ, RZ, 0x7 ;  /* 0x00000007ff0c7424 */ /* 0x000fe400078e00ff */
[----:B------:R-:W-:Y:S02]  /*1d130*/  VIADD R0, R17, 0x70 ;  /* 0x0000007011007836 */ /* 0x000fe40000000000 */
[----:B------:R-:W-:-:S07]  /*1d140*/  IMAD.MOV.U32 R7, RZ, RZ, R14 ;  /* 0x000000ffff077224 */ /* 0x000fce00078e000e */
[----:B------:R-:W-:Y:S05]  /*1d150*/  WARPSYNC.COLLECTIVE R15, `(.L_x_15734) ;  /* 0x000000000f087348 */ /* 0x000fea0003c00000 */
[----:B------:R0:W1:Y:S02]  /*1d160*/  SHFL.IDX P6, R14, R13, R12, R11 ;  /* 0x0000000c0d0e7389 */ /* 0x00006400000c000b */
[----:B01----:R-:W-:Y:S01]  /*1d170*/  ENDCOLLECTIVE ;  /* 0x000000000000791b */ /* 0x003fe20003800000 */
.L_x_15734:
        /* <DEDUP_REMOVED lines=9> */
[----:B------:R0:W-:Y:S01]  /*1d210*/  @!P1 LDGSTS.E.BYPASS.LTC128B.128 [R20+0xb400], desc[UR40][R6.64], !P0 ;  /* 0x0b40000006149fae */ /* 0x0001e2000c101d68 */
[----:B------:R-:W-:Y:S01]  /*1d220*/  ISETP.GE.AND P1, PT, R0, R3, PT ;  /* 0x000000030000720c */ /* 0x000fe20003f26270 */
[----:B------:R-:W-:Y:S02]  /*1d230*/  VIADD R0, R17, 0x80 ;  /* 0x0000008011007836 */ /* 0x000fe40000000000 */
[----:B0-----:R-:W-:-:S10]  /*1d240*/  IMAD.MOV.U32 R6, RZ, RZ, R14 ;  /* 0x000000ffff067224 */ /* 0x001fd400078e000e */
[----:B------:R-:W-:Y:S05]  /*1d250*/  WARPSYNC.COLLECTIVE R15, `(.L_x_15735) ;  /* 0x000000000f087348 */ /* 0x000fea0003c00000 */
[----:B------:R0:W1:Y:S02]  /*1d260*/  SHFL.IDX P6, R14, R13, R12, R11 ;  /* 0x0000000c0d0e7389 */ /* 0x00006400000c000b */
[----:B01----:R-:W-:Y:S01]  /*1d270*/  ENDCOLLECTIVE ;  /* 0x000000000000791b */ /* 0x003fe20003800000 */
.L_x_15735:
[----:B------:R-:W-:Y:S01]  /*1d280*/  IMAD.MOV.U32 R13, RZ, RZ, R4 ;  /* 0x000000ffff0d7224 */ /* 0x000fe200078e0004 */
[----:B------:R-:W-:Y:S01]  /*1d290*/  MOV R12, RZ ;  /* 0x000000ff000c7202 */ /* 0x000fe20000000f00 */
[----:B------:R-:W-:-:S07]  /*1d2a0*/  IMAD.MOV.U32 R2, RZ, RZ, R14 ;  /* 0x000000ffff027224 */ /* 0x000fce00078e000e */
[----:B------:R-:W-:Y:S05]  /*1d2b0*/  WARPSYNC.COLLECTIVE R15, `(.L_x_15736) ;  /* 0x000000000f087348 */ /* 0x000fea0003c00000 */
[----:B------:R0:W1:Y:S02]  /*1d2c0*/  SHFL.IDX P6, R14, R13, R12, R11 ;  /* 0x0000000c0d0e7389 */ /* 0x00006400000c000b */
[----:B01----:R-:W-:Y:S01]  /*1d2d0*/  ENDCOLLECTIVE ;  /* 0x000000000000791b */ /* 0x003fe20003800000 */
.L_x_15736:
[----:B------:R-:W-:-:S05]  /*1d2e0*/  @!P1 LEA R2, P2, R21, R2, 0x1 ;  /* 0x0000000215029211 */ /* 0x000fca00078408ff */
[----:B------:R-:W-:-:S05]  /*1d2f0*/  @!P1 IMAD.X R6, RZ, RZ, R6, P2 ;  /* 0x000000ffff069224 */ /* 0x000fca00010e0606 */
[----:B------:R-:W-:Y:S01]  /*1d300*/  @!P1 MOV R7, R6 ;  /* 0x0000000600079202 */ /* 0x000fe20000000f00 */
[----:B------:R-:W-:Y:S02]  /*1d310*/  IMAD.MOV.U32 R13, RZ, RZ, R5 ;  /* 0x000000ffff0d7224 */ /* 0x000fe400078e0005 */
[----:B------:R-:W-:Y:S01]  /*1d320*/  @!P1 IMAD.MOV.U32 R6, RZ, RZ, R2 ;  /* 0x000000ffff069224 */ /* 0x000fe200078e0002 */
[----:B------:R-:W-:-:S04]  /*1d330*/  IADD3 R2, R17, 0xa0, RZ ;  /* 0x000000a011027810 */ /* 0x000fc80007ffe0ff */
        /* <DEDUP_REMOVED lines=9> */
.L_x_15737:
[----:B------:R-:W-:Y:S01]  /*1d3d0*/  MOV R13, R4 ;  /* 0x00000004000d7202 */ /* 0x000fe20000000f00 */
[----:B------:R-:W-:Y:S02]  /*1d3e0*/  IMAD.MOV.U32 R12, RZ, RZ, 0x1 ;  /* 0x00000001ff0c7424 */ /* 0x000fe400078e00ff */
[----:B------:R-:W-:-:S07]  /*1d3f0*/  IMAD.MOV.U32 R0, RZ, RZ, R14 ;  /* 0x000000ffff007224 */ /* 0x000fce00078e000e */
[----:B------:R-:W-:Y:S05]  /*1d400*/  WARPSYNC.COLLECTIVE R15, `(.L_x_15738) ;  /* 0x000000000f087348 */ /* 0x000fea0003c00000 */
[----:B------:R0:W1:Y:S02]  /*1d410*/  SHFL.IDX P6, R14, R13, R12, R11 ;  /* 0x0000000c0d0e7389 */ /* 0x00006400000c000b */
[----:B01----:R-:W-:Y:S01]  /*1d420*/  ENDCOLLECTIVE ;  /* 0x000000000000791b */ /* 0x003fe20003800000 */
.L_x_15738:
[----:B------:R-:W-:-:S04]  /*1d430*/  @!P1 LEA R0, P2, R21, R0, 0x1 ;  /* 0x0000000015009211 */ /* 0x000fc800078408ff */
[----:B------:R-:W-:-:S05]  /*1d440*/  @!P1 IADD3.X R6, RZ, R8, RZ, P2, !PT ;  /* 0x00000008ff069210 */ /* 0x000fca00017fe4ff */
[----:B------:R-:W-:Y:S02]  /*1d450*/  @!P1 IMAD.MOV.U32 R7, RZ, RZ, R6 ;  /* 0x000000ffff079224 */ /* 0x000fe400078e0006 */
        /* <DEDUP_REMOVED lines=12> */
.L_x_15739:
[----:B------:R-:W-:Y:S01]  /*1d520*/  IMAD.MOV.U32 R13, RZ, RZ, R4 ;  /* 0x000000ffff0d7224 */ /* 0x000fe200078e0004 */
[----:B------:R-:W-:Y:S02]  /*1d530*/  MOV R12, 0x2 ;  /* 0x00000002000c7802 */ /* 0x000fe40000000f00 */
[----:B------:R-:W-:-:S07]  /*1d540*/  MOV R6, R14 ;  /* 0x0000000e00067202 */ /* 0x000fce0000000f00 */
[----:B------:R-:W-:Y:S05]  /*1d550*/  WARPSYNC.COLLECTIVE R15, `(.L_x_15740) ;  /* 0x000000000f087348 */ /* 0x000fea0003c00000 */
[----:B------:R0:W1:Y:S02]  /*1d560*/  SHFL.IDX P6, R14, R13, R12, R11 ;  /* 0x0000000c0d0e7389 */ /* 0x00006400000c000b */
[----:B01----:R-:W-:Y:S01]  /*1d570*/  ENDCOLLECTIVE ;  /* 0x000000000000791b */ /* 0x003fe20003800000 */
.L_x_15740:
        /* <DEDUP_REMOVED lines=13> */
.L_x_15741:
[----:B------:R-:W-:Y:S01]  /*1d650*/  IMAD.MOV.U32 R13, RZ, RZ, R4 ;  /* 0x000000ffff0d7224 */ /* 0x000fe200078e0004 */
[----:B------:R-:W-:Y:S01]  /*1d660*/  MOV R12, 0x3 ;  /* 0x00000003000c7802 */ /* 0x000fe20000000f00 */
[----:B------:R-:W-:-:S07]  /*1d670*/  IMAD.MOV.U32 R6, RZ, RZ, R14 ;  /* 0x000000ffff067224 */ /* 0x000fce00078e000e */
[----:B------:R-:W-:Y:S05]  /*1d680*/  WARPSYNC.COLLECTIVE R15, `(.L_x_15742) ;  /* 0x000000000f087348 */ /* 0x000fea0003c00000 */
[----:B------:R0:W1:Y:S02]  /*1d690*/  SHFL.IDX P6, R14, R13, R12, R11 ;  /* 0x0000000c0d0e7389 */ /* 0x00006400000c000b */
[----:B01----:R-:W-:Y:S01]  /*1d6a0*/  ENDCOLLECTIVE ;  /* 0x000000000000791b */ /* 0x003fe20003800000 */
.L_x_15742:
        /* <DEDUP_REMOVED lines=12> */
.L_x_15743:
[----:B------:R-:W-:Y:S01]  /*1d770*/  IMAD.MOV.U32 R2, RZ, RZ, R14 ;  /* 0x000000ffff027224 */ /* 0x000fe200078e000e */
[----:B------:R-:W-:Y:S06]  /*1d780*/  BRA `(.L_x_15744) ;  /* 0xffffff9c00987947 */ /* 0x000fec000383ffff */
.L_x_15575:
[----:B-1----:R1:W2:Y:S02]  /*1d790*/  SYNCS.PHASECHK.TRANS64.TRYWAIT P0, [R22+URZ+0x16820], R0 ;  /* 0x01682000160075a7 */ /* 0x0022a4000800017f */
[----:B--2---:R-:W-:Y:S05]  /*1d7a0*/  @!P0 NANOSLEEP.SYNCS 0x989680 ;  /* 0x009896800000895d */ /* 0x004fea0003900000 */
[----:B------:R-:W2:Y:S02]  /*1d7b0*/  @!P0 SYNCS.PHASECHK.TRANS64 P0, [R22+URZ+0x16820], R0 ;  /* 0x01682000160085a7 */ /* 0x000ea4000800007f */
[----:B--2---:R-:W-:Y:S05]  /*1d7c0*/  @!P0 BRA `(.L_x_15575) ;  /* 0xfffffffc00f08947 */ /* 0x004fea000383ffff */
[----:B------:R-:W-:Y:S05]  /*1d7d0*/  BRA `(.L_x_15745) ;  /* 0xffffff9c00f47947 */ /* 0x000fea000383ffff */
.L_x_15580:
[----:B0-----:R0:W1:Y:S02]  /*1d7e0*/  SYNCS.PHASECHK.TRANS64.TRYWAIT P0, [R5+URZ+0x16840], R2 ;  /* 0x01684002050075a7 */ /* 0x001064000800017f */
[----:B-1----:R-:W-:Y:S05]  /*1d7f0*/  @!P0 NANOSLEEP.SYNCS 0x989680 ;  /* 0x009896800000895d */ /* 0x002fea0003900000 */
[----:B------:R-:W1:Y:S02]  /*1d800*/  @!P0 SYNCS.PHASECHK.TRANS64 P0, [R5+URZ+0x16840], R2 ;  /* 0x01684002050085a7 */ /* 0x000e64000800007f */
[----:B-1----:R-:W-:Y:S05]  /*1d810*/  @!P0 BRA `(.L_x_15580) ;  /* 0xfffffffc00f08947 */ /* 0x002fea000383ffff */
[----:B------:R-:W-:Y:S05]  /*1d820*/  BRA `(.L_x_15746) ;  /* 0xffffffa000d07947 */ /* 0x000fea000383ffff */
.L_x_15581:
        /* <DEDUP_REMOVED lines=8> */
.L_x_15748:
[----:B------:R-:W-:Y:S05]  /*1d8b0*/  BSYNC B1 ;  /* 0x0000000000017941 */ /* 0x000fea0003800000 */
.L_x_15747:
[----:B------:R-:W0:Y:S01]  /*1d8c0*/  S2R R7, SR_TID.X ;  /* 0x0000000000077919 */ /* 0x000e220000002100 */
[----:B------:R-:W-:Y:S01]  /*1d8d0*/  IMAD.MOV.U32 R13, RZ, RZ, R9 ;  /* 0x000000ffff0d7224 */ /* 0x000fe200078e0009 */
[----:B------:R-:W-:Y:S01]  /*1d8e0*/  MOV R3, R14 ;  /* 0x0000000e00037202 */ /* 0x000fe20000000f00 */
[----:B------:R-:W-:Y:S02]  /*1d8f0*/  IMAD.MOV.U32 R12, RZ, RZ, RZ ;  /* 0x000000ffff0c7224 */ /* 0x000fe400078e00ff */
[----:B------:R-:W-:Y:S02]  /*1d900*/  IMAD.MOV.U32 R11, RZ, RZ, 0x181f ;  /* 0x0000181fff0b7424 */ /* 0x000fe400078e00ff */
[----:B------:R-:W-:Y:S02]  /*1d910*/  IMAD.MOV.U32 R15, RZ, RZ, -0x1 ;  /* 0xffffffffff0f7424 */ /* 0x000fe400078e00ff */
[----:B------:R-:W-:-:S07]  /*1d920*/  IMAD R8, R8, 0x2, R22 ;  /* 0x0000000208087824 */ /* 0x000fce00078e0216 */
[----:B0-----:R-:W-:Y:S05]  /*1d930*/  WARPSYNC.COLLECTIVE R15, `(.L_x_15749) ;  /* 0x000000000f087348 */ /* 0x001fea0003c00000 */
[----:B------:R1:W2:Y:S02]  /*1d940*/  SHFL.IDX P6, R14, R13, R12, R11 ;  /* 0x0000000c0d0e7389 */ /* 0x0002a400000c000b */
[----:B012---:R-:W-:Y:S01]  /*1d950*/  ENDCOLLECTIVE ;  /* 0x000000000000791b */ /* 0x007fe20003800000 */
.L_x_15749:
        /* <DEDUP_REMOVED lines=8> */
.L_x_15750:
[----:B------:R-:W-:-:S05]  /*1d9e0*/  IMAD.SHL.U32 R7, R7, 0x2, RZ ;  /* 0x0000000207077824 */ /* 0x000fca00078e00ff */
[----:B------:R-:W-:-:S04]  /*1d9f0*/  IADD3 R2, P0, R2, R7, RZ ;  /* 0x0000000702027210 */ /* 0x000fc80007f1e0ff */
[----:B------:R-:W-:Y:S01]  /*1da00*/  IADD3.X R3, RZ, R3, RZ, P0, !PT ;  /* 0x00000003ff037210 */ /* 0x000fe200007fe4ff */
[----:B------:R-:W-:-:S04]  /*1da10*/  IMAD.MOV.U32 R13, RZ, RZ, R9 ;  /* 0x000000ffff0d7224 */ /* 0x000fc800078e0009 */
        /* <DEDUP_REMOVED lines=8> */
.L_x_15751:
[----:B------:R-:W-:Y:S01]  /*1daa0*/  MOV R13, R10 ;  /* 0x0000000a000d7202 */ /* 0x000fe20000000f00 */
[----:B------:R-:W-:Y:S02]  /*1dab0*/  IMAD.MOV.U32 R12, RZ, RZ, 0x2 ;  /* 0x00000002ff0c7424 */ /* 0x000fe400078e00ff */
[----:B------:R-:W-:-:S07]  /*1dac0*/  IMAD.MOV.U32 R2, RZ, RZ, R14 ;  /* 0x000000ffff027224 */ /* 0x000fce00078e000e */
[----:B------:R-:W-:Y:S05]  /*1dad0*/  WARPSYNC.COLLECTIVE R15, `(.L_x_15752) ;  /* 0x000000000f087348 */ /* 0x000fea0003c00000 */
[----:B------:R0:W1:Y:S02]  /*1dae0*/  SHFL.IDX P6, R14, R13, R12, R11 ;  /* 0x0000000c0d0e7389 */ /* 0x00006400000c000b */
[----:B01----:R-:W-:Y:S01]  /*1daf0*/  ENDCOLLECTIVE ;  /* 0x000000000000791b */ /* 0x003fe20003800000 */
.L_x_15752:
        /* <DEDUP_REMOVED lines=11> */
.L_x_15753:
[----:B------:R-:W-:Y:S02]  /*1dbb0*/  IMAD.MOV.U32 R13, RZ, RZ, R10 ;  /* 0x000000ffff0d7224 */ /* 0x000fe400078e000a */
[----:B------:R-:W-:Y:S01]  /*1dbc0*/  IMAD.MOV.U32 R12, RZ, RZ, 0x3 ;  /* 0x00000003ff0c7424 */ /* 0x000fe200078e00ff */
[----:B------:R-:W-:-:S07]  /*1dbd0*/  MOV R2, R14 ;  /* 0x0000000e00027202 */ /* 0x000fce0000000f00 */
[----:B------:R-:W-:Y:S05]  /*1dbe0*/  WARPSYNC.COLLECTIVE R15, `(.L_x_15754) ;  /* 0x000000000f087348 */ /* 0x000fea0003c00000 */
[----:B------:R0:W1:Y:S02]  /*1dbf0*/  SHFL.IDX P6, R14, R13, R12, R11 ;  /* 0x0000000c0d0e7389 */ /* 0x00006400000c000b */
[----:B01----:R-:W-:Y:S01]  /*1dc00*/  ENDCOLLECTIVE ;  /* 0x000000000000791b */ /* 0x003fe20003800000 */
.L_x_15754:
        /* <DEDUP_REMOVED lines=11> */
.L_x_15755:
[----:B------:R-:W-:Y:S01]  /*1dcc0*/  MOV R13, R10 ;  /* 0x0000000a000d7202 */ /* 0x000fe20000000f00 */
[----:B------:R-:W-:Y:S02]  /*1dcd0*/  IMAD.MOV.U32 R12, RZ, RZ, 0x4 ;  /* 0x00000004ff0c7424 */ /* 0x000fe400078e00ff */
[----:B------:R-:W-:-:S07]  /*1dce0*/  IMAD.MOV.U32 R2, RZ, RZ, R14 ;  /* 0x000000ffff027224 */ /* 0x000fce00078e000e */
[----:B------:R-:W-:Y:S05]  /*1dcf0*/  WARPSYNC.COLLECTIVE R15, `(.L_x_15756) ;  /* 0x000000000f087348 */ /* 0x000fea0003c00000 */
[----:B------:R0:W1:Y:S02]  /*1dd00*/  SHFL.IDX P6, R14, R13, R12, R11 ;  /* 0x0000000c0d0e7389 */ /* 0x00006400000c000b */
[----:B01----:R-:W-:Y:S01]  /*1dd10*/  ENDCOLLECTIVE ;  /* 0x000000000000791b */ /* 0x003fe20003800000 */
.L_x_15756:
        /* <DEDUP_REMOVED lines=11> */
.L_x_15757:
[----:B------:R-:W-:Y:S02]  /*1ddd0*/  IMAD.MOV.U32 R13, RZ, RZ, R10 ;  /* 0x000000ffff0d7224 */ /* 0x000fe400078e000a */
[----:B------:R-:W-:Y:S01]  /*1dde0*/  IMAD.MOV.U32 R12, RZ, RZ, 0x5 ;  /* 0x00000005ff0c7424 */ /* 0x000fe200078e00ff */
[----:B------:R-:W-:-:S07]  /*1ddf0*/  MOV R2, R14 ;  /* 0x0000000e00027202 */ /* 0x000fce0000000f00 */
[----:B------:R-:W-:Y:S05]  /*1de00*/  WARPSYNC.COLLECTIVE R15, `(.L_x_15758) ;  /* 0x000000000f087348 */ /* 0x000fea0003c00000 */
[----:B------:R0:W1:Y:S02]  /*1de10*/  SHFL.IDX P6, R14, R13, R12, R11 ;  /* 0x0000000c0d0e7389 */ /* 0x00006400000c000b */
[----:B01----:R-:W-:Y:S01]  /*1de20*/  ENDCOLLECTIVE ;  /* 0x000000000000791b */ /* 0x003fe20003800000 */
.L_x_15758:
        /* <DEDUP_REMOVED lines=11> */
.L_x_15759:
[----:B------:R-:W-:Y:S01]  /*1dee0*/  MOV R13, R10 ;  /* 0x0000000a000d7202 */ /* 0x000fe20000000f00 */
[----:B------:R-:W-:Y:S02]  /*1def0*/  IMAD.MOV.U32 R12, RZ, RZ, 0x6 ;  /* 0x00000006ff0c7424 */ /* 0x000fe400078e00ff */
[----:B------:R-:W-:-:S07]  /*1df00*/  IMAD.MOV.U32 R2, RZ, RZ, R14 ;  /* 0x000000ffff027224 */ /* 0x000fce00078e000e */
[----:B------:R-:W-:Y:S05]  /*1df10*/  WARPSYNC.COLLECTIVE R15, `(.L_x_15760) ;  /* 0x000000000f087348 */ /* 0x000fea0003c00000 */
[----:B------:R0:W1:Y:S02]  /*1df20*/  SHFL.IDX P6, R14, R13, R12, R11 ;  /* 0x0000000c0d0e7389 */ /* 0x00006400000c000b */
[----:B01----:R-:W-:Y:S01]  /*1df30*/  ENDCOLLECTIVE ;  /* 0x000000000000791b */ /* 0x003fe20003800000 */
.L_x_15760:
        /* <DEDUP_REMOVED lines=11> */
.L_x_15761:
[----:B------:R-:W-:Y:S02]  /*1dff0*/  IMAD.MOV.U32 R13, RZ, RZ, R10 ;  /* 0x000000ffff0d7224 */ /* 0x000fe400078e000a */
[----:B------:R-:W-:Y:S01]  /*1e000*/  IMAD.MOV.U32 R12, RZ, RZ, 0x7 ;  /* 0x00000007ff0c7424 */ /* 0x000fe200078e00ff */
[----:B------:R-:W-:-:S07]  /*1e010*/  MOV R2, R14 ;  /* 0x0000000e00027202 */ /* 0x000fce0000000f00 */
[----:B------:R-:W-:Y:S05]  /*1e020*/  WARPSYNC.COLLECTIVE R15, `(.L_x_15762) ;  /* 0x000000000f087348 */ /* 0x000fea0003c00000 */
[----:B------:R0:W1:Y:S02]  /*1e030*/  SHFL.IDX P6, R14, R13, R12, R11 ;  /* 0x0000000c0d0e7389 */ /* 0x00006400000c000b */
[----:B01----:R-:W-:Y:S01]  /*1e040*/  ENDCOLLECTIVE ;  /* 0x000000000000791b */ /* 0x003fe20003800000 */
.L_x_15762:
        /* <DEDUP_REMOVED lines=11> */
.L_x_15763:
[----:B------:R-:W-:Y:S01]  /*1e100*/  IMAD.MOV.U32 R2, RZ, RZ, R14 ;  /* 0x000000ffff027224 */ /* 0x000fe200078e000e */
[----:B------:R-:W-:Y:S06]  /*1e110*/  BRA `(.L_x_15764) ;  /* 0xffffff9c00c87947 */ /* 0x000fec000383ffff */
.L_x_15586:
[----:B-1----:R1:W2:Y:S02]  /*1e120*/  SYNCS.PHASECHK.TRANS64.TRYWAIT P0, [R5+URZ+0x16860], R2 ;  /* 0x01686002050075a7 */ /* 0x0022a4000800017f */
[----:B--2---:R-:W-:Y:S05]  /*1e130*/  @!P0 NANOSLEEP.SYNCS 0x989680 ;  /* 0x009896800000895d */ /* 0x004fea0003900000 */
[----:B------:R-:W2:Y:S02]  /*1e140*/  @!P0 SYNCS.PHASECHK.TRANS64 P0, [R5+URZ+0x16860], R2 ;  /* 0x01686002050085a7 */ /* 0x000ea4000800007f */
[----:B--2---:R-:W-:Y:S05]  /*1e150*/  @!P0 BRA `(.L_x_15586) ;  /* 0xfffffffc00f08947 */ /* 0x004fea000383ffff */
[----:B------:R-:W-:Y:S05]  /*1e160*/  BRA `(.L_x_15765) ;  /* 0xffffffa000207947 */ /* 0x000fea000383ffff */
.L_x_15587:
        /* <DEDUP_REMOVED lines=8> */
.L_x_15767:
[----:B------:R-:W-:Y:S05]  /*1e1f0*/  BSYNC B1 ;  /* 0x0000000000017941 */ /* 0x000fea0003800000 */
.L_x_15766:
[----:B------:R-:W-:Y:S01]  /*1e200*/  MOV R13, R23 ;  /* 0x00000017000d7202 */ /* 0x000fe20000000f00 */
[----:B------:R-:W-:Y:S01]  /*1e210*/  IMAD.MOV.U32 R12, RZ, RZ, RZ ;  /* 0x000000ffff0c7224 */ /* 0x000fe200078e00ff */
[----:B------:R-:W-:Y:S01]  /*1e220*/  ISETP.LT.OR P2, PT, R8, 0x1, P1 ;  /* 0x000000010800780c */ /* 0x000fe20000f41670 */
[----:B------:R-:W-:Y:S02]  /*1e230*/  IMAD.MOV.U32 R11, RZ, RZ, 0x181f ;  /* 0x0000181fff0b7424 */ /* 0x000fe400078e00ff */
[----:B------:R-:W-:Y:S02]  /*1e240*/  IMAD.MOV.U32 R15, RZ, RZ, -0x1 ;  /* 0xffffffffff0f7424 */ /* 0x000fe400078e00ff */
[----:B------:R-:W-:Y:S02]  /*1e250*/  IMAD.MOV.U32 R3, RZ, RZ, R14 ;  /* 0x000000ffff037224 */ /* 0x000fe400078e000e */
[----:B------:R-:W-:-:S07]  /*1e260*/  IMAD R6, R6, 0x2, R22 ;  /* 0x0000000206067824 */ /* 0x000fce00078e0216 */
[----:B------:R-:W-:Y:S05]  /*1e270*/  WARPSYNC.COLLECTIVE R15, `(.L_x_15768) ;  /* 0x000000000f087348 */ /* 0x000fea0003c00000 */
[----:B------:R0:W1:Y:S02]  /*1e280*/  SHFL.IDX P6, R14, R13, R12, R11 ;  /* 0x0000000c0d0e7389 */ /* 0x00006400000c000b */
[----:B01----:R-:W-:Y:S01]  /*1e290*/  ENDCOLLECTIVE ;  /* 0x000000000000791b */ /* 0x003fe20003800000 */
.L_x_15768:
[----:B------:R-:W-:Y:S01]  /*1e2a0*/  IMAD.MOV.U32 R13, RZ, RZ, R24 ;  /* 0x000000ffff0d7224 */ /* 0x000fe200078e0018 */
[----:B------:R-:W-:Y:S02]  /*1e2b0*/  MOV R12, 0x1 ;  /* 0x00000001000c7802 */ /* 0x000fe40000000f00 */
[----:B------:R-:W-:-:S07]  /*1e2c0*/  MOV R2, R14 ;  /* 0x0000000e00027202 */ /* 0x000fce0000000f00 */
[----:B------:R-:W-:Y:S05]  /*1e2d0*/  WARPSYNC.COLLECTIVE R15, `(.L_x_15769) ;  /* 0x000000000f087348 */ /* 0x000fea0003c00000 */
[----:B------:R0:W1:Y:S02]  /*1e2e0*/  SHFL.IDX P6, R14, R13, R12, R11 ;  /* 0x0000000c0d0e7389 */ /* 0x00006400000c000b */
[----:B01----:R-:W-:Y:S01]  /*1e2f0*/  ENDCOLLECTIVE ;  /* 0x000000000000791b */ /* 0x003fe20003800000 */
.L_x_15769:
        /* <DEDUP_REMOVED lines=12> */
.L_x_15770:
[----:B------:R-:W-:Y:S02]  /*1e3c0*/  IMAD.MOV.U32 R13, RZ, RZ, R24 ;  /* 0x000000ffff0d7224 */ /* 0x000fe400078e0018 */
[----:B------:R-:W-:Y:S02]  /*1e3d0*/  IMAD.MOV.U32 R12, RZ, RZ, 0x2 ;  /* 0x00000002ff0c7424 */ /* 0x000fe400078e00ff */
[----:B------:R-:W-:-:S07]  /*1e3e0*/  IMAD.MOV.U32 R2, RZ, RZ, R14 ;  /* 0x000000ffff027224 */ /* 0x000fce00078e000e */
[----:B------:R-:W-:Y:S05]  /*1e3f0*/  WARPSYNC.COLLECTIVE R15, `(.L_x_15771) ;  /* 0x000000000f087348 */ /* 0x000fea0003c00000 */
[----:B------:R0:W1:Y:S02]  /*1e400*/  SHFL.IDX P6, R14, R13, R12, R11 ;  /* 0x0000000c0d0e7389 */ /* 0x00006400000c000b */
[----:B01----:R-:W-:Y:S01]  /*1e410*/  ENDCOLLECTIVE ;  /* 0x000000000000791b */ /* 0x003fe20003800000 */
.L_x_15771:
        /* <DEDUP_REMOVED lines=12> */
.L_x_15772:
[----:B------:R-:W-:Y:S01]  /*1e4e0*/  IMAD.MOV.U32 R13, RZ, RZ, R24 ;  /* 0x000000ffff0d7224 */ /* 0x000fe200078e0018 */
[----:B------:R-:W-:Y:S01]  /*1e4f0*/  MOV R12, 0x3 ;  /* 0x00000003000c7802 */ /* 0x000fe20000000f00 */
[----:B------:R-:W-:-:S07]  /*1e500*/  IMAD.MOV.U32 R2, RZ, RZ, R14 ;  /* 0x000000ffff027224 */ /* 0x000fce00078e000e */
[----:B------:R-:W-:Y:S05]  /*1e510*/  WARPSYNC.COLLECTIVE R15, `(.L_x_15773) ;  /* 0x000000000f087348 */ /* 0x000fea0003c00000 */
[----:B------:R0:W1:Y:S02]  /*1e520*/  SHFL.IDX P6, R14, R13, R12, R11 ;  /* 0x0000000c0d0e7389 */ /* 0x00006400000c000b */
[----:B01----:R-:W-:Y:S01]  /*1e530*/  ENDCOLLECTIVE ;  /* 0x000000000000791b */ /* 0x003fe20003800000 */
.L_x_15773:
        /* <DEDUP_REMOVED lines=12> */
.L_x_15774:
[----:B------:R-:W-:Y:S02]  /*1e600*/  IMAD.MOV.U32 R13, RZ, RZ, R24 ;  /* 0x000000ffff0d7224 */ /* 0x000fe400078e0018 */
[----:B------:R-:W-:Y:S02]  /*1e610*/  IMAD.MOV.U32 R12, RZ, RZ, 0x4 ;  /* 0x00000004ff0c7424 */ /* 0x000fe400078e00ff */
[----:B------:R-:W-:-:S07]  /*1e620*/  IMAD.MOV.U32 R2, RZ, RZ, R14 ;  /* 0x000000ffff027224 */ /* 0x000fce00078e000e */
[----:B------:R-:W-:Y:S05]  /*1e630*/  WARPSYNC.COLLECTIVE R15, `(.L_x_15775) ;  /* 0x000000000f087348 */ /* 0x000fea0003c00000 */
[----:B------:R0:W1:Y:S02]  /*1e640*/  SHFL.IDX P6, R14, R13, R12, R11 ;  /* 0x0000000c0d0e7389 */ /* 0x00006400000c000b */
[----:B01----:R-:W-:Y:S01]  /*1e650*/  ENDCOLLECTIVE ;  /* 0x000000000000791b */ /* 0x003fe20003800000 */
.L_x_15775:
        /* <DEDUP_REMOVED lines=12> */
.L_x_15776:
[----:B------:R-:W-:Y:S01]  /*1e720*/  IMAD.MOV.U32 R13, RZ, RZ, R24 ;  /* 0x000000ffff0d7224 */ /* 0x000fe200078e0018 */
[----:B------:R-:W-:Y:S01]  /*1e730*/  MOV R12, 0x5 ;  /* 0x00000005000c7802 */ /* 0x000fe20000000f00 */
[----:B------:R-:W-:-:S07]  /*1e740*/  IMAD.MOV.U32 R2, RZ, RZ, R14 ;  /* 0x000000ffff027224 */ /* 0x000fce00078e000e */
[----:B------:R-:W-:Y:S05]  /*1e750*/  WARPSYNC.COLLECTIVE R15, `(.L_x_15777) ;  /* 0x000000000f087348 */ /* 0x000fea0003c00000 */
[----:B------:R0:W1:Y:S02]  /*1e760*/  SHFL.IDX P6, R14, R13, R12, R11 ;  /* 0x0000000c0d0e7389 */ /* 0x00006400000c000b */
[----:B01----:R-:W-:Y:S01]  /*1e770*/  ENDCOLLECTIVE ;  /* 0x000000000000791b */ /* 0x003fe20003800000 */
.L_x_15777:
        /* <DEDUP_REMOVED lines=12> */
.L_x_15778:
[----:B------:R-:W-:Y:S02]  /*1e840*/  IMAD.MOV.U32 R13, RZ, RZ, R24 ;  /* 0x000000ffff0d7224 */ /* 0x000fe400078e0018 */
[----:B------:R-:W-:Y:S02]  /*1e850*/  IMAD.MOV.U32 R12, RZ, RZ, 0x6 ;  /* 0x00000006ff0c7424 */ /* 0x000fe400078e00ff */
[----:B------:R-:W-:-:S07]  /*1e860*/  IMAD.MOV.U32 R2, RZ, RZ, R14 ;  /* 0x000000ffff027224 */ /* 0x000fce00078e000e */
[----:B------:R-:W-:Y:S05]  /*1e870*/  WARPSYNC.COLLECTIVE R15, `(.L_x_15779) ;  /* 0x000000000f087348 */ /* 0x000fea0003c00000 */
[----:B------:R0:W1:Y:S02]  /*1e880*/  SHFL.IDX P6, R14, R13, R12, R11 ;  /* 0x0000000c0d0e7389 */ /* 0x00006400000c000b */
[----:B01----:R-:W-:Y:S01]  /*1e890*/  ENDCOLLECTIVE ;  /* 0x000000000000791b */ /* 0x003fe20003800000 */
.L_x_15779:
        /* <DEDUP_REMOVED lines=12> */
.L_x_15780:
[----:B------:R-:W-:Y:S01]  /*1e960*/  IMAD.MOV.U32 R13, RZ, RZ, R24 ;  /* 0x000000ffff0d7224 */ /* 0x000fe200078e0018 */
[----:B------:R-:W-:Y:S01]  /*1e970*/  MOV R12, 0x7 ;  /* 0x00000007000c7802 */ /* 0x000fe20000000f00 */
[----:B------:R-:W-:-:S07]  /*1e980*/  IMAD.MOV.U32 R2, RZ, RZ, R14 ;  /* 0x000000ffff027224 */ /* 0x000fce00078e000e */
[----:B------:R-:W-:Y:S05]  /*1e990*/  WARPSYNC.COLLECTIVE R15, `(.L_x_15781) ;  /* 0x000000000f087348 */ /* 0x000fea0003c00000 */
[----:B------:R0:W1:Y:S02]  /*1e9a0*/  SHFL.IDX P6, R14, R13, R12, R11 ;  /* 0x0000000c0d0e7389 */ /* 0x00006400000c000b */
[----:B01----:R-:W-:Y:S01]  /*1e9b0*/  ENDCOLLECTIVE ;  /* 0x000000000000791b */ /* 0x003fe20003800000 */
.L_x_15781:
        /* <DEDUP_REMOVED lines=11> */
.L_x_15782:
[----:B------:R-:W-:Y:S01]  /*1ea70*/  IMAD.MOV.U32 R2, RZ, RZ, R14 ;  /* 0x000000ffff027224 */ /* 0x000fe200078e000e */
[----:B------:R-:W-:Y:S06]  /*1ea80*/  BRA `(.L_x_15783) ;  /* 0xffffff9800d07947 */ /* 0x000fec000383ffff */
.L_x_15595:
[----:B0-----:R0:W1:Y:S02]  /*1ea90*/  SYNCS.PHASECHK.TRANS64.TRYWAIT P0, [R0+URZ+0x16860], R3 ;  /* 0x01686003000075a7 */ /* 0x001064000800017f */
[----:B-1----:R-:W-:Y:S05]  /*1eaa0*/  @!P0 NANOSLEEP.SYNCS 0x989680 ;  /* 0x009896800000895d */ /* 0x002fea0003900000 */
[----:B------:R-:W1:Y:S02]  /*1eab0*/  @!P0 SYNCS.PHASECHK.TRANS64 P0, [R0+URZ+0x16860], R3 ;  /* 0x01686003000085a7 */ /* 0x000e64000800007f */
[----:B-1----:R-:W-:Y:S05]  /*1eac0*/  @!P0 BRA `(.L_x_15595) ;  /* 0xfffffffc00f08947 */ /* 0x002fea000383ffff */
[----:B------:R-:W-:Y:S05]  /*1ead0*/  BRA `(.L_x_15784) ;  /* 0xffffff9c00f07947 */ /* 0x000fea000383ffff */
.L_x_15596:
        /* <DEDUP_REMOVED lines=8> */
.L_x_15786:
[----:B------:R-:W-:Y:S05]  /*1eb60*/  BSYNC B0 ;  /* 0x0000000000007941 */ /* 0x000fea0003800000 */
.L_x_15785:
        /* <DEDUP_REMOVED lines=10> */
.L_x_15787:
        /* <DEDUP_REMOVED lines=12> */
.L_x_15788:
        /* <DEDUP_REMOVED lines=11> */
.L_x_15789:
[----:B------:R-:W-:Y:S02]  /*1ed80*/  IMAD.MOV.U32 R13, RZ, RZ, R24 ;  /* 0x000000ffff0d7224 */ /* 0x000fe400078e0018 */
[----:B------:R-:W-:Y:S01]  /*1ed90*/  IMAD.MOV.U32 R12, RZ, RZ, 0x2 ;  /* 0x00000002ff0c7424 */ /* 0x000fe200078e00ff */
[----:B------:R-:W-:-:S13]  /*1eda0*/  IADD3 R2, P1, R14, R5, RZ ;  /* 0x000000050e027210 */ /* 0x000fda0007f3e0ff */
[----:B------:R-:W-:Y:S05]  /*1edb0*/  WARPSYNC.COLLECTIVE R15, `(.L_x_15790) ;  /* 0x000000000f087348 */ /* 0x000fea0003c00000 */
[----:B------:R0:W1:Y:S02]  /*1edc0*/  SHFL.IDX P6, R14, R13, R12, R11 ;  /* 0x0000000c0d0e7389 */ /* 0x00006400000c000b */
[----:B01----:R-:W-:Y:S01]  /*1edd0*/  ENDCOLLECTIVE ;  /* 0x000000000000791b */ /* 0x003fe20003800000 */
.L_x_15790:
        /* <DEDUP_REMOVED lines=11> */
.L_x_15791:
[----:B------:R-:W-:Y:S01]  /*1ee90*/  IMAD.MOV.U32 R13, RZ, RZ, R24 ;  /* 0x000000ffff0d7224 */ /* 0x000fe200078e0018 */
[----:B------:R-:W-:Y:S02]  /*1eea0*/  MOV R12, 0x3 ;  /* 0x00000003000c7802 */ /* 0x000fe40000000f00 */
[----:B------:R-:W-:-:S13]  /*1eeb0*/  IADD3 R2, P1, R14, R5, RZ ;  /* 0x000000050e027210 */ /* 0x000fda0007f3e0ff */
[----:B------:R-:W-:Y:S05]  /*1eec0*/  WARPSYNC.COLLECTIVE R15, `(.L_x_15792) ;  /* 0x000000000f087348 */ /* 0x000fea0003c00000 */
[----:B------:R0:W1:Y:S02]  /*1eed0*/  SHFL.IDX P6, R14, R13, R12, R11 ;  /* 0x0000000c0d0e7389 */ /* 0x00006400000c000b */
[----:B01----:R-:W-:Y:S01]  /*1eee0*/  ENDCOLLECTIVE ;  /* 0x000000000000791b */ /* 0x003fe20003800000 */
.L_x_15792:
        /* <DEDUP_REMOVED lines=11> */
.L_x_15793:
[----:B------:R-:W-:Y:S01]  /*1efa0*/  MOV R13, R24 ;  /* 0x00000018000d7202 */ /* 0x000fe20000000f00 */
[----:B------:R-:W-:Y:S01]  /*1efb0*/  IMAD.MOV.U32 R12, RZ, RZ, 0x4 ;  /* 0x00000004ff0c7424 */ /* 0x000fe200078e00ff */
[----:B------:R-:W-:-:S13]  /*1efc0*/  IADD3 R2, P1, R14, R5, RZ ;  /* 0x000000050e027210 */ /* 0x000fda0007f3e0ff */
[----:B------:R-:W-:Y:S05]  /*1efd0*/  WARPSYNC.COLLECTIVE R15, `(.L_x_15794) ;  /* 0x000000000f087348 */ /* 0x000fea0003c00000 */
[----:B------:R0:W1:Y:S02]  /*1efe0*/  SHFL.IDX P6, R14, R13, R12, R11 ;  /* 0x0000000c0d0e7389 */ /* 0x00006400000c000b */
[----:B01----:R-:W-:Y:S01]  /*1eff0*/  ENDCOLLECTIVE ;  /* 0x000000000000791b */ /* 0x003fe20003800000 */
.L_x_15794:
        /* <DEDUP_REMOVED lines=11> */
.L_x_15795:
[----:B------:R-:W-:Y:S02]  /*1f0b0*/  IMAD.MOV.U32 R13, RZ, RZ, R24 ;  /* 0x000000ffff0d7224 */ /* 0x000fe400078e0018 */
[----:B------:R-:W-:Y:S01]  /*1f0c0*/  IMAD.MOV.U32 R12, RZ, RZ, 0x5 ;  /* 0x00000005ff0c7424 */ /* 0x000fe200078e00ff */
[----:B------:R-:W-:-:S13]  /*1f0d0*/  IADD3 R2, P1, R14, R5, RZ ;  /* 0x000000050e027210 */ /* 0x000fda0007f3e0ff */
[----:B------:R-:W-:Y:S05]  /*1f0e0*/  WARPSYNC.COLLECTIVE R15, `(.L_x_15796) ;  /* 0x000000000f087348 */ /* 0x000fea0003c00000 */
[----:B------:R0:W1:Y:S02]  /*1f0f0*/  SHFL.IDX P6, R14, R13, R12, R11 ;  /* 0x0000000c0d0e7389 */ /* 0x00006400000c000b */
[----:B01----:R-:W-:Y:S01]  /*1f100*/  ENDCOLLECTIVE ;  /* 0x000000000000791b */ /* 0x003fe20003800000 */
.L_x_15796:
        /* <DEDUP_REMOVED lines=11> */
.L_x_15797:
[----:B------:R-:W-:Y:S02]  /*1f1c0*/  IMAD.MOV.U32 R13, RZ, RZ, R24 ;  /* 0x000000ffff0d7224 */ /* 0x000fe400078e0018 */
[----:B------:R-:W-:Y:S01]  /*1f1d0*/  IMAD.MOV.U32 R12, RZ, RZ, 0x6 ;  /* 0x00000006ff0c7424 */ /* 0x000fe200078e00ff */
[----:B------:R-:W-:-:S13]  /*1f1e0*/  IADD3 R2, P1, R14, R5, RZ ;  /* 0x000000050e027210 */ /* 0x000fda0007f3e0ff */
[----:B------:R-:W-:Y:S05]  /*1f1f0*/  WARPSYNC.COLLECTIVE R15, `(.L_x_15798) ;  /* 0x000000000f087348 */ /* 0x000fea0003c00000 */
[----:B------:R0:W1:Y:S02]  /*1f200*/  SHFL.IDX P6, R14, R13, R12, R11 ;  /* 0x0000000c0d0e7389 */ /* 0x00006400000c000b */
[----:B01----:R-:W-:Y:S01]  /*1f210*/  ENDCOLLECTIVE ;  /* 0x000000000000791b */ /* 0x003fe20003800000 */
.L_x_15798:
        /* <DEDUP_REMOVED lines=11> */
.L_x_15799:
[----:B------:R-:W-:Y:S01]  /*1f2d0*/  IMAD.MOV.U32 R13, RZ, RZ, R24 ;  /* 0x000000ffff0d7224 */ /* 0x000fe200078e0018 */
[----:B------:R-:W-:Y:S02]  /*1f2e0*/  MOV R12, 0x7 ;  /* 0x00000007000c7802 */ /* 0x000fe40000000f00 */
[----:B------:R-:W-:-:S13]  /*1f2f0*/  IADD3 R2, P1, R14, R5, RZ ;  /* 0x000000050e027210 */ /* 0x000fda0007f3e0ff */
[----:B------:R-:W-:Y:S05]  /*1f300*/  WARPSYNC.COLLECTIVE R15, `(.L_x_15800) ;  /* 0x000000000f087348 */ /* 0x000fea0003c00000 */
[----:B------:R0:W1:Y:S02]  /*1f310*/  SHFL.IDX P6, R14, R13, R12, R11 ;  /* 0x0000000c0d0e7389 */ /* 0x00006400000c000b */
[----:B01----:R-:W-:Y:S01]  /*1f320*/  ENDCOLLECTIVE ;  /* 0x000000000000791b */ /* 0x003fe20003800000 */
.L_x_15800:
        /* <DEDUP_REMOVED lines=10> */
.L_x_15801:
[----:B------:R-:W-:Y:S05]  /*1f3d0*/  BRA `(.L_x_15802) ;  /* 0xffffff9800b47947 */ /* 0x000fea000383ffff */
.L_x_15601:
        /* <DEDUP_REMOVED lines=8> */
.L_x_15804:
[----:B------:R-:W-:Y:S05]  /*1f460*/  BSYNC B0 ;  /* 0x0000000000007941 */ /* 0x000fea0003800000 */
.L_x_15803:
        /* <DEDUP_REMOVED lines=9> */
.L_x_15805:
        /* <DEDUP_REMOVED lines=18> */
.L_x_15806:
[----:B------:R-:W-:Y:S02]  /*1f620*/  MOV R12, 0x2 ;  /* 0x00000002000c7802 */ /* 0x000fe40000000f00 */
[----:B------:R-:W-:-:S05]  /*1f630*/  SEL R5, R14, RZ, P1 ;  /* 0x000000ff0e057207 */ /* 0x000fca0000800000 */
[----:B------:R-:W-:-:S04]  /*1f640*/  IMAD.IADD R4, R2, 0x1, R5 ;  /* 0x0000000102047824 */ /* 0x000fc800078e0205 */
[----:B------:R-:W-:-:S07]  /*1f650*/  IMAD.MOV.U32 R13, RZ, RZ, R4 ;  /* 0x000000ffff0d7224 */ /* 0x000fce00078e0004 */
[----:B------:R-:W-:Y:S05]  /*1f660*/  WARPSYNC.COLLECTIVE R15, `(.L_x_15807) ;  /* 0x000000000f087348 */ /* 0x000fea0003c00000 */
[----:B------:R0:W1:Y:S02]  /*1f670*/  SHFL.UP P6, R14, R13, R12, R11 ;  /* 0x0400000c0d0e7389 */ /* 0x00006400000c000b */
[----:B01----:R-:W-:Y:S01]  /*1f680*/  ENDCOLLECTIVE ;  /* 0x000000000000791b */ /* 0x003fe20003800000 */
.L_x_15807:
[----:B------:R-:W-:Y:S01]  /*1f690*/  IMAD.MOV.U32 R12, RZ, RZ, 0x4 ;  /* 0x00000004ff0c7424 */ /* 0x000fe200078e00ff */
[----:B------:R-:W-:-:S05]  /*1f6a0*/  SEL R5, R14, RZ, P2 ;  /* 0x000000ff0e057207 */ /* 0x000fca0001000000 */
[----:B------:R-:W-:-:S04]  /*1f6b0*/  IMAD.IADD R5, R4, 0x1, R5 ;  /* 0x0000000104057824 */ /* 0x000fc800078e0205 */
[----:B------:R-:W-:-:S07]  /*1f6c0*/  IMAD.MOV.U32 R13, RZ, RZ, R5 ;  /* 0x000000ffff0d7224 */ /* 0x000fce00078e0005 */
[----:B------:R-:W-:Y:S05]  /*1f6d0*/  WARPSYNC.COLLECTIVE R15, `(.L_x_15808) ;  /* 0x000000000f087348 */ /* 0x000fea0003c00000 */
[----:B------:R0:W1:Y:S02]  /*1f6e0*/  SHFL.UP P6, R14, R13, R12, R11 ;  /* 0x0400000c0d0e7389 */ /* 0x00006400000c000b */
[----:B01----:R-:W-:Y:S01]  /*1f6f0*/  ENDCOLLECTIVE ;  /* 0x000000000000791b */ /* 0x003fe20003800000 */
.L_x_15808:
[----:B------:R-:W-:Y:S01]  /*1f700*/  IMAD.MOV.U32 R12, RZ, RZ, 0x8 ;  /* 0x00000008ff0c7424 */ /* 0x000fe200078e00ff */
[----:B------:R-:W-:-:S04]  /*1f710*/  SEL R6, R14, RZ, P3 ;  /* 0x000000ff0e067207 */ /* 0x000fc80001800000 */
[----:B------:R-:W-:-:S05]  /*1f720*/  IADD3 R6, R5, R6, RZ ;  /* 0x0000000605067210 */ /* 0x000fca0007ffe0ff */
[----:B------:R-:W-:-:S07]  /*1f730*/  IMAD.MOV.U32 R13, RZ, RZ, R6 ;  /* 0x000000ffff0d7224 */ /* 0x000fce00078e0006 */
[----:B------:R-:W-:Y:S05]  /*1f740*/  WARPSYNC.COLLECTIVE R15, `(.L_x_15809) ;  /* 0x000000000f087348 */ /* 0x000fea0003c00000 */
[----:B------:R0:W1:Y:S02]  /*1f750*/  SHFL.UP P6, R14, R13, R12, R11 ;  /* 0x0400000c0d0e7389 */ /* 0x00006400000c000b */
[----:B01----:R-:W-:Y:S01]  /*1f760*/  ENDCOLLECTIVE ;  /* 0x000000000000791b */ /* 0x003fe20003800000 */
.L_x_15809:
[----:B------:R-:W-:Y:S01]  /*1f770*/  IMAD.MOV.U32 R12, RZ, RZ, 0x10 ;  /* 0x00000010ff0c7424 */ /* 0x000fe200078e00ff */
[----:B------:R-:W-:-:S05]  /*1f780*/  SEL R3, R14, RZ, P4 ;  /* 0x000000ff0e037207 */ /* 0x000fca0002000000 */
[----:B------:R-:W-:-:S05]  /*1f790*/  IMAD.IADD R4, R6, 0x1, R3 ;  /* 0x0000000106047824 */ /* 0x000fca00078e0203 */
[----:B------:R-:W-:-:S07]  /*1f7a0*/  MOV R13, R4 ;  /* 0x00000004000d7202 */ /* 0x000fce0000000f00 */
[----:B------:R-:W-:Y:S05]  /*1f7b0*/  WARPSYNC.COLLECTIVE R15, `(.L_x_15810) ;  /* 0x000000000f087348 */ /* 0x000fea0003c00000 */
[----:B------:R0:W1:Y:S02]  /*1f7c0*/  SHFL.UP P6, R14, R13, R12, R11 ;  /* 0x0400000c0d0e7389 */ /* 0x00006400000c000b */
[----:B01----:R-:W-:Y:S01]  /*1f7d0*/  ENDCOLLECTIVE ;  /* 0x000000000000791b */ /* 0x003fe20003800000 */
.L_x_15810:
        /* <DEDUP_REMOVED lines=8> */
.L_x_15811:
[----:B------:R-:W-:Y:S05]  /*1f860*/  BRA `(.L_x_15812) ;  /* 0xffffff9800bc7947 */ /* 0x000fea000383ffff */
.L_x_15606:
        /* <DEDUP_REMOVED lines=8> */
.L_x_15814:
[----:B------:R-:W-:Y:S05]  /*1f8f0*/  BSYNC B0 ;  /* 0x0000000000007941 */ /* 0x000fea0003800000 */
.L_x_15813:
        /* <DEDUP_REMOVED lines=8> */
.L_x_15815:
[----:B------:R-:W-:Y:S02]  /*1f980*/  MOV R12, 0x4 ;  /* 0x00000004000c7802 */ /* 0x000fe40000000f00 */
[----:B------:R-:W-:-:S05]  /*1f990*/  SEL R14, R14, RZ, P2 ;  /* 0x000000ff0e0e7207 */ /* 0x000fca0001000000 */
[----:B------:R-:W-:-:S04]  /*1f9a0*/  IMAD.IADD R3, R13, 0x1, R14 ;  /* 0x000000010d037824 */ /* 0x000fc800078e020e */
[----:B------:R-:W-:-:S07]  /*1f9b0*/  IMAD.MOV.U32 R13, RZ, RZ, R3 ;  /* 0x000000ffff0d7224 */ /* 0x000fce00078e0003 */
[----:B------:R-:W-:Y:S05]  /*1f9c0*/  WARPSYNC.COLLECTIVE R15, `(.L_x_15816) ;  /* 0x000000000f087348 */ /* 0x000fea0003c00000 */
[----:B------:R0:W1:Y:S02]  /*1f9d0*/  SHFL.UP P6, R14, R13, R12, R11 ;  /* 0x0400000c0d0e7389 */ /* 0x00006400000c000b */
[----:B01----:R-:W-:Y:S01]  /*1f9e0*/  ENDCOLLECTIVE ;  /* 0x000000000000791b */ /* 0x003fe20003800000 */
.L_x_15816:
[----:B------:R-:W-:Y:S01]  /*1f9f0*/  IMAD.MOV.U32 R12, RZ, RZ, 0x8 ;  /* 0x00000008ff0c7424 */ /* 0x000fe200078e00ff */
[----:B------:R-:W-:-:S05]  /*1fa00*/  SEL R4, R14, RZ, P3 ;  /* 0x000000ff0e047207 */ /* 0x000fca0001800000 */
[----:B------:R-:W-:-:S04]  /*1fa10*/  IMAD.IADD R4, R3, 0x1, R4 ;  /* 0x0000000103047824 */ /* 0x000fc800078e0204 */
[----:B------:R-:W-:-:S07]  /*1fa20*/  IMAD.MOV.U32 R13, RZ, RZ, R4 ;  /* 0x000000ffff0d7224 */ /* 0x000fce00078e0004 */
[----:B------:R-:W-:Y:S05]  /*1fa30*/  WARPSYNC.COLLECTIVE R15, `(.L_x_15817) ;  /* 0x000000000f087348 */ /* 0x000fea0003c00000 */
[----:B------:R0:W1:Y:S02]  /*1fa40*/  SHFL.UP P6, R14, R13, R12, R11 ;  /* 0x0400000c0d0e7389 */ /* 0x00006400000c000b */
[----:B01----:R-:W-:Y:S01]  /*1fa50*/  ENDCOLLECTIVE ;  /* 0x000000000000791b */ /* 0x003fe20003800000 */
.L_x_15817:
[----:B------:R-:W-:Y:S01]  /*1fa60*/  IMAD.MOV.U32 R12, RZ, RZ, 0x10 ;  /* 0x00000010ff0c7424 */ /* 0x000fe200078e00ff */
[----:B------:R-:W-:-:S04]  /*1fa70*/  SEL R5, R14, RZ, P4 ;  /* 0x000000ff0e057207 */ /* 0x000fc80002000000 */
[----:B------:R-:W-:-:S05]  /*1fa80*/  IADD3 R5, R4, R5, RZ ;  /* 0x0000000504057210 */ /* 0x000fca0007ffe0ff */
[----:B------:R-:W-:-:S07]  /*1fa90*/  IMAD.MOV.U32 R13, RZ, RZ, R5 ;  /* 0x000000ffff0d7224 */ /* 0x000fce00078e0005 */
[----:B------:R-:W-:Y:S05]  /*1faa0*/  WARPSYNC.COLLECTIVE R15, `(.L_x_15818) ;  /* 0x000000000f087348 */ /* 0x000fea0003c00000 */
[----:B------:R0:W1:Y:S02]  /*1fab0*/  SHFL.UP P6, R14, R13, R12, R11 ;  /* 0x0400000c0d0e7389 */ /* 0x00006400000c000b */
[----:B01----:R-:W-:Y:S01]  /*1fac0*/  ENDCOLLECTIVE ;  /* 0x000000000000791b */ /* 0x003fe20003800000 */
.L_x_15818:
        /* <DEDUP_REMOVED lines=8> */
.L_x_15819:
[----:B------:R-:W-:Y:S05]  /*1fb50*/  BRA `(.L_x_15820) ;  /* 0xffffff98009c7947 */ /* 0x000fea000383ffff */
.L_x_15608:
[----:B------:R-:W-:Y:S01]  /*1fb60*/  BSSY B0, `(.L_x_15821) ;  /* 0x0000006000007945 */ /* 0x000fe20003800000 */
[----:B------:R-:W-:Y:S01]  /*1fb70*/  PLOP3.LUT P6, PT, P6, PT, PT, 0x8, 0x0 ;  /* 0x000000000000781c */ /* 0x000fe200037ce170 */
[----:B------:R-:W-:-:S12]  /*1fb80*/  IMAD.MOV.U32 R15, RZ, RZ, -0x1 ;  /* 0xffffffffff0f7424 */ /* 0x000fd800078e00ff */
[----:B01----:R-:W-:Y:S05]  /*1fb90*/  WARPSYNC.COLLECTIVE R15, `(.L_x_15822) ;  /* 0x000000000f087348 */ /* 0x003fea0003c00000 */
[----:B------:R-:W-:Y:S01]  /*1fba0*/  VOTE.ANY R14, PT, P6 ;  /* 0x00000000000e7806 */ /* 0x000fe200030e0100 */
[----:B01----:R-:W-:Y:S06]  /*1fbb0*/  ENDCOLLECTIVE ;  /* 0x000000000000791b */ /* 0x003fec0003800000 */
.L_x_15822:
[----:B------:R-:W-:Y:S05]  /*1fbc0*/  BSYNC B0 ;  /* 0x0000000000007941 */ /* 0x000fea0003800000 */
.L_x_15821:
        /* <DEDUP_REMOVED lines=9> */
.L_x_15823:
[----:B------:R-:W-:Y:S01]  /*1fc60*/  IMAD.MOV.U32 R17, RZ, RZ, R14 ;  /* 0x000000ffff117224 */ /* 0x000fe200078e000e */
[----:B------:R-:W-:Y:S06]  /*1fc70*/  BRA `(.L_x_15824) ;  /* 0xffffff98008c7947 */ /* 0x000fec000383ffff */
.L_x_15610:
[----:B------:R-:W-:Y:S01]  /*1fc80*/  BSSY B0, `(.L_x_15825) ;  /* 0x0000007000007945 */ /* 0x000fe20003800000 */
[----:B------:R-:W-:Y:S01]  /*1fc90*/  IMAD.MOV.U32 R13, RZ, RZ, R3 ;  /* 0x000000ffff0d7224 */ /* 0x000fe200078e0003 */
[----:B------:R-:W-:Y:S01]  /*1fca0*/  MOV R15, 0xffffffff ;  /* 0xffffffff000f7802 */ /* 0x000fe20000000f00 */
[----:B------:R-:W-:-:S07]  /*1fcb0*/  IMAD.MOV.U32 R11, RZ, RZ, 0x1f ;  /* 0x0000001fff0b7424 */ /* 0x000fce00078e00ff */
[----:B0123--:R-:W-:Y:S05]  /*1fcc0*/  WARPSYNC.COLLECTIVE R15, `(.L_x_15826) ;  /* 0x000000000f087348 */ /* 0x00ffea0003c00000 */
[----:B------:R4:W0:Y:S02]  /*1fcd0*/  SHFL.IDX P6, R14, R13, R12, R11 ;  /* 0x0000000c0d0e7389 */ /* 0x00082400000c000b */
[----:B01234-:R-:W-:Y:S01]  /*1fce0*/  ENDCOLLECTIVE ;  /* 0x000000000000791b */ /* 0x01ffe20003800000 */
.L_x_15826:
[----:B------:R-:W-:Y:S05]  /*1fcf0*/  BSYNC B0 ;  /* 0x0000000000007941 */ /* 0x000fea0003800000 */
.L_x_15825:
[----:B------:R-:W-:Y:S01]  /*1fd00*/  IMAD.MOV.U32 R5, RZ, RZ, R14 ;  /* 0x000000ffff057224 */ /* 0x000fe200078e000e */
[----:B------:R-:W-:Y:S06]  /*1fd10*/  BRA `(.L_x_15609) ;  /* 0xffffff9800807947 */ /* 0x000fec000383ffff */
.L_x_15614:
[----:B0-----:R0:W2:Y:S02]  /*1fd20*/  SYNCS.PHASECHK.TRANS64.TRYWAIT P0, [R4+URZ+0x16820], R0 ;  /* 0x01682000040075a7 */ /* 0x0010a4000800017f */
[----:B--2---:R-:W-:Y:S05]  /*1fd30*/  @!P0 NANOSLEEP.SYNCS 0x989680 ;  /* 0x009896800000895d */ /* 0x004fea0003900000 */
[----:B------:R-:W2:Y:S02]  /*1fd40*/  @!P0 SYNCS.PHASECHK.TRANS64 P0, [R4+URZ+0x16820], R0 ;  /* 0x01682000040085a7 */ /* 0x000ea4000800007f */
[----:B--2---:R-:W-:Y:S05]  /*1fd50*/  @!P0 BRA `(.L_x_15614) ;  /* 0xfffffffc00f08947 */ /* 0x004fea000383ffff */
[----:B------:R-:W-:Y:S05]  /*1fd60*/  BRA `(.L_x_15827) ;  /* 0xffffff9c00f87947 */ /* 0x000fea000383ffff */
.L_x_15615:
        /* <DEDUP_REMOVED lines=11> */
.L_x_15829:
[----:B------:R-:W-:Y:S05]  /*1fe20*/  BSYNC B0 ;  /* 0x0000000000007941 */ /* 0x000fea0003800000 */
.L_x_15828:
[----:B------:R-:W-:Y:S05]  /*1fe30*/  BRA `(.L_x_15830) ;  /* 0xffffff9c00e07947 */ /* 0x000fea000383ffff */
.L_x_15616:
[----:B------:R-:W-:Y:S01]  /*1fe40*/  BSSY B0, `(.L_x_15831) ;  /* 0x0000006000007945 */ /* 0x000fe20003800000 */
[----:B------:R-:W-:-:S07]  /*1fe50*/  IMAD.MOV.U32 R15, RZ, RZ, -0x1 ;  /* 0xffffffffff0f7424 */ /* 0x000fce00078e00ff */
[----:B01-3--:R-:W-:Y:S05]  /*1fe60*/  WARPSYNC.COLLECTIVE R15, `(.L_x_15832) ;  /* 0x000000000f0c7348 */ /* 0x00bfea0003c00000 */
[----:B------:R-:W-:Y:S02]  /*1fe70*/  ELECT P6, UR62, PT ;  /* 0x00000000003e782f */ /* 0x000fe400038c0000 */
[----:B------:R-:W-:Y:S01]  /*1fe80*/  MOV R14, UR62 ;  /* 0x0000003e000e7c02 */ /* 0x000fe20008000f00 */
[----:B01-3--:R-:W-:Y:S10]  /*1fe90*/  ENDCOLLECTIVE ;  /* 0x000000000000791b */ /* 0x00bff40003800000 */
.L_x_15832:
[----:B------:R-:W-:Y:S05]  /*1fea0*/  BSYNC B0 ;  /* 0x0000000000007941 */ /* 0x000fea0003800000 */
.L_x_15831:
[----:B------:R-:W-:Y:S05]  /*1feb0*/  BRA `(.L_x_15833) ;  /* 0xffffff9c00d47947 */ /* 0x000fea000383ffff */
.L_x_15618:
[----:B0-----:R0:W2:Y:S02]  /*1fec0*/  SYNCS.PHASECHK.TRANS64.TRYWAIT P1, [R5+URZ+0x16840], R0 ;  /* 0x01684000050075a7 */ /* 0x0010a4000802017f */
[----:B--2---:R-:W-:Y:S05]  /*1fed0*/  @!P1 NANOSLEEP.SYNCS 0x989680 ;  /* 0x009896800000995d */ /* 0x004fea0003900000 */
[----:B------:R-:W2:Y:S02]  /*1fee0*/  @!P1 SYNCS.PHASECHK.TRANS64 P1, [R5+URZ+0x16840], R0 ;  /* 0x01684000050095a7 */ /* 0x000ea4000802007f */
[----:B--2---:R-:W-:Y:S05]  /*1fef0*/  @!P1 BRA `(.L_x_15618) ;  /* 0xfffffffc00f09947 */ /* 0x004fea000383ffff */
[----:B------:R-:W-:Y:S05]  /*1ff00*/  BRA `(.L_x_15834) ;  /* 0xffffff9c00f47947 */ /* 0x000fea000383ffff */
.L_x_15620:
[----:B--2---:R2:W4:Y:S02]  /*1ff10*/  SYNCS.PHASECHK.TRANS64.TRYWAIT P1, [R25+URZ+0x16840], R2 ;  /* 0x01684002190075a7 */ /* 0x004524000802017f */
[----:B----4-:R-:W-:Y:S05]  /*1ff20*/  @!P1 NANOSLEEP.SYNCS 0x989680 ;  /* 0x009896800000995d */ /* 0x010fea0003900000 */
[----:B------:R-:W4:Y:S02]  /*1ff30*/  @!P1 SYNCS.PHASECHK.TRANS64 P1, [R25+URZ+0x16840], R2 ;  /* 0x01684002190095a7 */ /* 0x000f24000802007f */
[----:B----4-:R-:W-:Y:S05]  /*1ff40*/  @!P1 BRA `(.L_x_15620) ;  /* 0xfffffffc00f09947 */ /* 0x010fea000383ffff */
[----:B------:R-:W-:Y:S05]  /*1ff50*/  BRA `(.L_x_15835) ;  /* 0xffffffa000007947 */ /* 0x000fea000383ffff */
.L_x_15622:
[----:B----4-:R4:W0:Y:S02]  /*1ff60*/  SYNCS.PHASECHK.TRANS64.TRYWAIT P1, [R5+URZ+0x16860], R0 ;  /* 0x01686000050075a7 */ /* 0x010824000802017f */
[----:B0-----:R-:W-:Y:S05]  /*1ff70*/  @!P1 NANOSLEEP.SYNCS 0x989680 ;  /* 0x009896800000995d */ /* 0x001fea0003900000 */
[----:B------:R-:W0:Y:S02]  /*1ff80*/  @!P1 SYNCS.PHASECHK.TRANS64 P1, [R5+URZ+0x16860], R0 ;  /* 0x01686000050095a7 */ /* 0x000e24000802007f */
[----:B0-----:R-:W-:Y:S05]  /*1ff90*/  @!P1 BRA `(.L_x_15622) ;  /* 0xfffffffc00f09947 */ /* 0x001fea000383ffff */
[----:B------:R-:W-:Y:S05]  /*1ffa0*/  BRA `(.L_x_15836) ;  /* 0xffffff9c00fc7947 */ /* 0x000fea000383ffff */
.L_x_15837:
        /* <DEDUP_REMOVED lines=13> */
.L_x_15882:


//--------------------- .nv.global.init           --------------------------
	.section	.nv.global.init,"aw",@progbits
.nv.global.init:
	.type		$str$23,@object
	.size		$str$23,($str$24 - $str$23)
$str$23:
        /*0000*/ 	.byte	0x28, 0x61, 0x64, 0x64, 0x72, 0x65, 0x73, 0x73, 0x20, 0x26, 0x20, 0x6d, 0x61, 0x73, 0x6b, 0x29
        /*0010*/ 	.byte	0x20, 0x3d, 0x3d, 0x20, 0x30, 0x00
	.type		$str$24,@object
	.size		$str$24,(__unnamed_27 - $str$24)
$str$24:
        /*0016*/ 	.byte	0x2f, 0x74, 0x6d, 0x70, 0x2f, 0x6f, 0x73, 0x73, 0x5f, 0x6b, 0x65, 0x72, 0x6e, 0x65, 0x6c, 0x73
        /*0026*/ 	.byte	0x5f, 0x73, 0x72, 0x63, 0x2f, 0x66, 0x6c, 0x61, 0x73, 0x68, 0x5f, 0x61, 0x74, 0x74, 0x65, 0x6e
        /*0036*/ 	.byte	0x74, 0x69, 0x6f, 0x6e, 0x2f, 0x63, 0x73, 0x72, 0x63, 0x2f, 0x63, 0x75, 0x74, 0x6c, 0x61, 0x73
        /*0046*/ 	.byte	0x73, 0x2f, 0x69, 0x6e, 0x63, 0x6c, 0x75, 0x64, 0x65, 0x2f, 0x63, 0x75, 0x74, 0x65, 0x2f, 0x70
        /*0056*/ 	.byte	0x6f, 0x69, 0x6e, 0x74, 0x65, 0x72, 0x5f, 0x66, 0x6c, 0x61, 0x67, 0x67, 0x65, 0x64, 0x2e, 0x68
        /*0066*/ 	.byte	0x70, 0x70, 0x00
	.type		__unnamed_27,@object
	.size		__unnamed_27,(__unnamed_4 - __unnamed_27)
__unnamed_27:
        /* <DEDUP_REMOVED lines=23> */
        /*01d9*/ 	.byte	0x3a, 0x43, 0x3c, 0x30, 0x3e, 0x3e, 0x3e, 0x3e, 0x3e, 0x20, 0x26, 0x5d, 0x00
	.type		__unnamed_4,@object
	.size		__unnamed_4,(__unnamed_9 - __unnamed_4)
__unnamed_4:
        /* <DEDUP_REMOVED lines=24> */
	.type		__unnamed_9,@object
	.size		__unnamed_9,(__unnamed_17 - __unnamed_9)
__unnamed_9:
        /* <DEDUP_REMOVED lines=24> */
	.type		__unnamed_17,@object
	.size		__unnamed_17,(__unnamed_13 - __unnamed_17)
__unnamed_17:
        /* <DEDUP_REMOVED lines=24> */
	.type		__unnamed_13,@object
	.size		__unnamed_13,(__unnamed_23 - __unnamed_13)
__unnamed_13:
        /* <DEDUP_REMOVED lines=24> */
	.type		__unnamed_23,@object
	.size		__unnamed_23,(__unnamed_18 - __unnamed_23)
__unnamed_23:
        /* <DEDUP_REMOVED lines=24> */
	.type		__unnamed_18,@object
	.size		__unnamed_18,(__unnamed_22 - __unnamed_18)
__unnamed_18:
        /* <DEDUP_REMOVED lines=24> */
	.type		__unnamed_22,@object
	.size		__unnamed_22,(__unnamed_5 - __unnamed_22)
__unnamed_22:
        /* <DEDUP_REMOVED lines=24> */
	.type		__unnamed_5,@object
	.size		__unnamed_5,(__unnamed_3 - __unnamed_5)
__unnamed_5:
        /* <DEDUP_REMOVED lines=24> */
        /*0de3*/ 	.byte	0x00
	.type		__unnamed_3,@object
	.size		__unnamed_3,(__unnamed_2 - __unnamed_3)
__unnamed_3:
        /* <DEDUP_REMOVED lines=28> */
        /*0fa4*/ 	.byte	0x32, 0x3e, 0x3e, 0x3e, 0x3e, 0x3e, 0x5d, 0x00
	.type		__unnamed_2,@object
	.size		__unnamed_2,(__unnamed_1 - __unnamed_2)
__unnamed_2:
        /* <DEDUP_REMOVED lines=29> */
	.type		__unnamed_1,@object
	.size		__unnamed_1,(__unnamed_25 - __unnamed_1)
__unnamed_1:
        /* <DEDUP_REMOVED lines=28> */
        /*1334*/ 	.byte	0x32, 0x3e, 0x3e, 0x3e, 0x3e, 0x3e, 0x20, 0x26, 0x5d, 0x00
	.type		__unnamed_25,@object
	.size		__unnamed_25,(__unnamed_26 - __unnamed_25)
__unnamed_25:
        /* <DEDUP_REMOVED lines=28> */
        /*14fe*/ 	.byte	0x36, 0x33, 0x38, 0x34, 0x3e, 0x3e, 0x3e, 0x3e, 0x3e, 0x5d, 0x00
	.type		__unnamed_26,@object
	.size		__unnamed_26,(__unnamed_21 - __unnamed_26)
__unnamed_26:
        /* <DEDUP_REMOVED lines=29> */
	.type		__unnamed_21,@object
	.size		__unnamed_21,(__unnamed_11 - __unnamed_21)
__unnamed_21:
        /* <DEDUP_REMOVED lines=29> */
	.type		__unnamed_11,@object
	.size		__unnamed_11,(__unnamed_7 - __unnamed_11)
__unnamed_11:
        /* <DEDUP_REMOVED lines=29> */
	.type		__unnamed_7,@object
	.size		__unnamed_7,(__unnamed_15 - __unnamed_7)
__unnamed_7:
        /* <DEDUP_REMOVED lines=29> */
	.type		__unnamed_15,@object
	.size		__unnamed_15,(__unnamed_12 - __unnamed_15)
__unnamed_15:
        /* <DEDUP_REMOVED lines=29> */
	.type		__unnamed_12,@object
	.size		__unnamed_12,(__unnamed_20 - __unnamed_12)
__unnamed_12:
        /* <DEDUP_REMOVED lines=29> */
	.type		__unnamed_20,@object
	.size		__unnamed_20,(__unnamed_8 - __unnamed_20)
__unnamed_20:
        /* <DEDUP_REMOVED lines=29> */
	.type		__unnamed_8,@object
	.size		__unnamed_8,(__unnamed_16 - __unnamed_8)
__unnamed_8:
        /* <DEDUP_REMOVED lines=29> */
	.type		__unnamed_16,@object
	.size		__unnamed_16,(__unnamed_24 - __unnamed_16)
__unnamed_16:
        /* <DEDUP_REMOVED lines=29> */
	.type		__unnamed_24,@object
	.size		__unnamed_24,(__unnamed_19 - __unnamed_24)
__unnamed_24:
        /* <DEDUP_REMOVED lines=29> */
	.type		__unnamed_19,@object
	.size		__unnamed_19,(__unnamed_10 - __unnamed_19)
__unnamed_19:
        /* <DEDUP_REMOVED lines=28> */
        /*28c1*/ 	.byte	0x32, 0x30, 0x34, 0x38, 0x30, 0x3e, 0x3e, 0x3e, 0x3e, 0x3e, 0x20, 0x26, 0x5d, 0x00
	.type		__unnamed_10,@object
	.size		__unnamed_10,(__unnamed_6 - __unnamed_10)
__unnamed_10:
        /* <DEDUP_REMOVED lines=29> */
	.type		__unnamed_6,@object
	.size		__unnamed_6,(__unnamed_14 - __unnamed_6)
__unnamed_6:
        /* <DEDUP_REMOVED lines=29> */
	.type		__unnamed_14,@object
	.size		__unnamed_14,(.L_13 - __unnamed_14)
__unnamed_14:
        /* <DEDUP_REMOVED lines=29> */
.L_13:


//--------------------- .nv.shared._ZN7cutlass13device_kernelIN5flash11enable_sm90INS1_16FlashAttnFwdSm90INS1_25CollectiveMainloopFwdSm90ILi2EN4cute5tupleIJNS5_1CILi1EEES8_S8_EEENS6_IJNS7_ILi128EEENS7_ILi80EEENS7_ILi256EEEEEELi256ENS_6half_tEfNS_4arch4Sm90ELb0ELb0ELb1ELb0ELb1ELb0ELb0ELb1ELb1ELb1ELb0ELb0EEENS1_21CollectiveEpilogueFwdINS6_IJSA_SC_SB_EEES9_SE_SG_Li256ELb0ELb1ELb0ELb0EEENS1_29StaticPersistentTileSchedulerILb0EEEEEEEEEvNT_6ParamsE --------------------------
	.section	.nv.shared._ZN7cutlass13device_kernelIN5flash11enable_sm90INS1_16FlashAttnFwdSm90INS1_25CollectiveMainloopFwdSm90ILi2EN4cute5tupleIJNS5_1CILi1EEES8_S8_EEENS6_IJNS7_ILi128EEENS7_ILi80EEENS7_ILi256EEEEEELi256ENS_6half_tEfNS_4arch4Sm90ELb0ELb0ELb1ELb0ELb1ELb0ELb0ELb1ELb1ELb1ELb0ELb0EEENS1_21CollectiveEpilogueFwdINS6_IJSA_SC_SB_EEES9_SE_SG_Li256ELb0ELb1ELb0ELb0EEENS1_29StaticPersistentTileSchedulerILb0EEEEEEEEEvNT_6ParamsE,"aw",@nobits
	.sectionflags	@""
	.align	16
	.zero		1024


//--------------------- .nv.shared.reserved.0     --------------------------
	.section	.nv.shared.reserved.0,"aw",@nobits
	.weak		__nv_reservedSMEM_offset_0_alias
	.size		__nv_reservedSMEM_offset_0_alias, 0, 0
	.other		__nv_reservedSMEM_offset_0_alias,@"STO_CUDA_RESERVED_SHARED STV_DEFAULT"
__nv_reservedSMEM_offset_0_alias:
	.zero		0


//--------------------- .nv.global                --------------------------
	.section	.nv.global,"aw",@nobits
.nv.global:
	.type		_ZN80_INTERNAL_9d9403cd_44_flash_fwd_hdimall_fp16_paged_softcap_sm90_cu_2acf44d3_33274cute1_E,@object
	.size		_ZN80_INTERNAL_9d9403cd_44_flash_fwd_hdimall_fp16_paged_softcap_sm90_cu_2acf44d3_33274cute1_E,(_ZN80_INTERNAL_9d9403cd_44_flash_fwd_hdimall_fp16_paged_softcap_sm90_cu_2acf44d3_33274cuda3std3__45__cpo6cbeginE - _ZN80_INTERNAL_9d9403cd_44_flash_fwd_hdimall_fp16_paged_softcap_sm90_cu_2acf44d3_33274cute1_E)
_ZN80_INTERNAL_9d9403cd_44_flash_fwd_hdimall_fp16_paged_softcap_sm90_cu_2acf44d3_33274cute1_E:
	.zero		1
	.type		_ZN80_INTERNAL_9d9403cd_44_flash_fwd_hdimall_fp16_paged_softcap_sm90_cu_2acf44d3_33274cuda3std3__45__cpo6cbeginE,@object
	.size		_ZN80_INTERNAL_9d9403cd_44_flash_fwd_hdimall_fp16_paged_softcap_sm90_cu_2acf44d3_33274cuda3std3__45__cpo6cbeginE,(_ZN80_INTERNAL_9d9403cd_44_flash_fwd_hdimall_fp16_paged_softcap_sm90_cu_2acf44d3_33274cuda3std3__48in_placeE - _ZN80_INTERNAL_9d9403cd_44_flash_fwd_hdimall_fp16_paged_softcap_sm90_cu_2acf44d3_33274cuda3std3__45__cpo6cbeginE)
_ZN80_INTERNAL_9d9403cd_44_flash_fwd_hdimall_fp16_paged_softcap_sm90_cu_2acf44d3_33274cuda3std3__45__cpo6cbeginE:
	.zero		1
	.type		_ZN80_INTERNAL_9d9403cd_44_flash_fwd_hdimall_fp16_paged_softcap_sm90_cu_2acf44d3_33274cuda3std3__48in_placeE,@object
	.size		_ZN80_INTERNAL_9d9403cd_44_flash_fwd_hdimall_fp16_paged_softcap_sm90_cu_2acf44d3_33274cuda3std3__48in_placeE,(_ZN80_INTERNAL_9d9403cd_44_flash_fwd_hdimall_fp16_paged_softcap_sm90_cu_2acf44d3_33274cuda3std6ranges3__45__cpo9iter_moveE - _ZN80_INTERNAL_9d9403cd_44_flash_fwd_hdimall_fp16_paged_softcap_sm90_cu_2acf44d3_33274cuda3std3__48in_placeE)
_ZN80_INTERNAL_9d9403cd_44_flash_fwd_hdimall_fp16_paged_softcap_sm90_cu_2acf44d3_33274cuda3std3__48in_placeE:
	.zero		1
	.type		_ZN80_INTERNAL_9d9403cd_44_flash_fwd_hdimall_fp16_paged_softcap_sm90_cu_2acf44d3_33274cuda3std6ranges3__45__cpo9iter_moveE,@object
	.size		_ZN80_INTERNAL_9d9403cd_44_flash_fwd_hdimall_fp16_paged_softcap_sm90_cu_2acf44d3_33274cuda3std6ranges3__45__cpo9iter_moveE,(_ZN80_INTERNAL_9d9403cd_44_flash_fwd_hdimall_fp16_paged_softcap_sm90_cu_2acf44d3_33274cuda3std3__45__cpo5beginE - _ZN80_INTERNAL_9d9403cd_44_flash_fwd_hdimall_fp16_paged_softcap_sm90_cu_2acf44d3_33274cuda3std6ranges3__45__cpo9iter_moveE)
_ZN80_INTERNAL_9d9403cd_44_flash_fwd_hdimall_fp16_paged_softcap_sm90_cu_2acf44d3_33274cuda3std6ranges3__45__cpo9iter_moveE:
	.zero		1
	.type		_ZN80_INTERNAL_9d9403cd_44_flash_fwd_hdimall_fp16_paged_softcap_sm90_cu_2acf44d3_33274cuda3std3__45__cpo5beginE,@object
	.size		_ZN80_INTERNAL_9d9403cd_44_flash_fwd_hdimall_fp16_paged_softcap_sm90_cu_2acf44d3_33274cuda3std3__45__cpo5beginE,(_ZN80_INTERNAL_9d9403cd_44_flash_fwd_hdimall_fp16_paged_softcap_sm90_cu_2acf44d3_33274cuda3std3__482_GLOBAL__N__9d9403cd_44_flash_fwd_hdimall_fp16_paged_softcap_sm90_cu_2acf44d3_33276ignoreE - _ZN80_INTERNAL_9d9403cd_44_flash_fwd_hdimall_fp16_paged_softcap_sm90_cu_2acf44d3_33274cuda3std3__45__cpo5beginE)
_ZN80_INTERNAL_9d9403cd_44_flash_fwd_hdimall_fp16_paged_softcap_sm90_cu_2acf44d3_33274cuda3std3__45__cpo5beginE:
	.zero		1
	.type		_ZN80_INTERNAL_9d9403cd_44_flash_fwd_hdimall_fp16_paged_softcap_sm90_cu_2acf44d3_33274cuda3std3__482_GLOBAL__N__9d9403cd_44_flash_fwd_hdimall_fp16_paged_softcap_sm90_cu_2acf44d3_33276ignoreE,@object
	.size		_ZN80_INTERNAL_9d9403cd_44_flash_fwd_hdimall_fp16_paged_softcap_sm90_cu_2acf44d3_33274cuda3std3__482_GLOBAL__N__9d9403cd_44_flash_fwd_hdimall_fp16_paged_softcap_sm90_cu_2acf44d3_33276ignoreE,(_ZN80_INTERNAL_9d9403cd_44_flash_fwd_hdimall_fp16_paged_softcap_sm90_cu_2acf44d3_33274cute7productE - _ZN80_INTERNAL_9d9403cd_44_flash_fwd_hdimall_fp16_paged_softcap_sm90_cu_2acf44d3_33274cuda3std3__482_GLOBAL__N__9d9403cd_44_flash_fwd_hdimall_fp16_paged_softcap_sm90_cu_2acf44d3_33276ignoreE)
_ZN80_INTERNAL_9d9403cd_44_flash_fwd_hdimall_fp16_paged_softcap_sm90_cu_2acf44d3_33274cuda3std3__482_GLOBAL__N__9d9403cd_44_flash_fwd_hdimall_fp16_paged_softcap_sm90_cu_2acf44d3_33276ignoreE:
	.zero		1
	.type		_ZN80_INTERNAL_9d9403cd_44_flash_fwd_hdimall_fp16_paged_softcap_sm90_cu_2acf44d3_33274cute7productE,@object
	.size		_ZN80_INTERNAL_9d9403cd_44_flash_fwd_hdimall_fp16_paged_softcap_sm90_cu_2acf44d3_33274cute7productE,(_ZN80_INTERNAL_9d9403cd_44_flash_fwd_hdimall_fp16_paged_softcap_sm90_cu_2acf44d3_33274cuda3std3__45__cpo3endE - _ZN80_INTERNAL_9d9403cd_44_flash_fwd_hdimall_fp16_paged_softcap_sm90_cu_2acf44d3_33274cute7productE)
_ZN80_INTERNAL_9d9403cd_44_flash_fwd_hdimall_fp16_paged_softcap_sm90_cu_2acf44d3_33274cute7productE:
	.zero		1
	.type		_ZN80_INTERNAL_9d9403cd_44_flash_fwd_hdimall_fp16_paged_softcap_sm90_cu_2acf44d3_33274cuda3std3__45__cpo3endE,@object
	.size		_ZN80_INTERNAL_9d9403cd_44_flash_fwd_hdimall_fp16_paged_softcap_sm90_cu_2acf44d3_33274cuda3std3__45__cpo3endE,(_ZN80_INTERNAL_9d9403cd_44_flash_fwd_hdimall_fp16_paged_softcap_sm90_cu_2acf44d3_33274cuda3std3__419piecewise_constructE - _ZN80_INTERNAL_9d9403cd_44_flash_fwd_hdimall_fp16_paged_softcap_sm90_cu_2acf44d3_33274cuda3std3__45__cpo3endE)
_ZN80_INTERNAL_9d9403cd_44_flash_fwd_hdimall_fp16_paged_softcap_sm90_cu_2acf44d3_33274cuda3std3__45__cpo3endE:
	.zero		1
	.type		_ZN80_INTERNAL_9d9403cd_44_flash_fwd_hdimall_fp16_paged_softcap_sm90_cu_2acf44d3_33274cuda3std3__419piecewise_constructE,@object
	.size		_ZN80_INTERNAL_9d9403cd_44_flash_fwd_hdimall_fp16_paged_softcap_sm90_cu_2acf44d3_33274cuda3std3__419piecewise_constructE,(_ZN80_INTERNAL_9d9403cd_44_flash_fwd_hdimall_fp16_paged_softcap_sm90_cu_2acf44d3_33274cuda3std3__45__cpo4cendE - _ZN80_INTERNAL_9d9403cd_44_flash_fwd_hdimall_fp16_paged_softcap_sm90_cu_2acf44d3_33274cuda3std3__419piecewise_constructE)
_ZN80_INTERNAL_9d9403cd_44_flash_fwd_hdimall_fp16_paged_softcap_sm90_cu_2acf44d3_33274cuda3std3__419piecewise_constructE:
	.zero		1
	.type		_ZN80_INTERNAL_9d9403cd_44_flash_fwd_hdimall_fp16_paged_softcap_sm90_cu_2acf44d3_33274cuda3std3__45__cpo4cendE,@object
	.size		_ZN80_INTERNAL_9d9403cd_44_flash_fwd_hdimall_fp16_paged_softcap_sm90_cu_2acf44d3_33274cuda3std3__45__cpo4cendE,(_ZN80_INTERNAL_9d9403cd_44_flash_fwd_hdimall_fp16_paged_softcap_sm90_cu_2acf44d3_33274cuda3std6ranges3__45__cpo4swapE - _ZN80_INTERNAL_9d9403cd_44_flash_fwd_hdimall_fp16_paged_softcap_sm90_cu_2acf44d3_33274cuda3std3__45__cpo4cendE)
_ZN80_INTERNAL_9d9403cd_44_flash_fwd_hdimall_fp16_paged_softcap_sm90_cu_2acf44d3_33274cuda3std3__45__cpo4cendE:
	.zero		1
	.type		_ZN80_INTERNAL_9d9403cd_44_flash_fwd_hdimall_fp16_paged_softcap_sm90_cu_2acf44d3_33274cuda3std6ranges3__45__cpo4swapE,@object
	.size		_ZN80_INTERNAL_9d9403cd_44_flash_fwd_hdimall_fp16_paged_softcap_sm90_cu_2acf44d3_33274cuda3std6ranges3__45__cpo4swapE,(.L_34 - _ZN80_INTERNAL_9d9403cd_44_flash_fwd_hdimall_fp16_paged_softcap_sm90_cu_2acf44d3_33274cuda3std6ranges3__45__cpo4swapE)
_ZN80_INTERNAL_9d9403cd_44_flash_fwd_hdimall_fp16_paged_softcap_sm90_cu_2acf44d3_33274cuda3std6ranges3__45__cpo4swapE:
	.zero		1
.L_34:


//--------------------- .nv.shared._ZN7cutlass13device_kernelIN5flash11enable_sm90INS1_16FlashAttnFwdSm90INS1_25CollectiveMainloopFwdSm90ILi2EN4cute5tupleIJNS5_1CILi1EEES8_S8_EEENS6_IJNS7_ILi128EEENS7_ILi80EEENS7_ILi256EEEEEELi256ENS_6half_tEfNS_4arch4Sm90ELb0ELb0ELb1ELb1ELb1ELb0ELb0ELb1ELb1ELb1ELb0ELb0EEENS1_21CollectiveEpilogueFwdINS6_IJSA_SC_SB_EEES9_SE_SG_Li256ELb1ELb1ELb0ELb0EEENS1_36VarlenDynamicPersistentTileSchedulerILi128ELi80ELi256ELi128ELb0ELb1ELb1ELb0ELb1ELb1EEEEEEEEEvNT_6ParamsE --------------------------
	.section	.nv.shared._ZN7cutlass13device_kernelIN5flash11enable_sm90INS1_16FlashAttnFwdSm90INS1_25CollectiveMainloopFwdSm90ILi2EN4cute5tupleIJNS5_1CILi1EEES8_S8_EEENS6_IJNS7_ILi128EEENS7_ILi80EEENS7_ILi256EEEEEELi256ENS_6half_tEfNS_4arch4Sm90ELb0ELb0ELb1ELb1ELb1ELb0ELb0ELb1ELb1ELb1ELb0ELb0EEENS1_21CollectiveEpilogueFwdINS6_IJSA_SC_SB_EEES9_SE_SG_Li256ELb1ELb1ELb0ELb0EEENS1_36VarlenDynamicPersistentTileSchedulerILi128ELi80ELi256ELi128ELb0ELb1ELb1ELb0ELb1ELb1EEEEEEEEEvNT_6ParamsE,"aw",@nobits
	.sectionflags	@""
	.align	16
	.zero		1024


//--------------------- .nv.shared._ZN7cutlass13device_kernelIN5flash11enable_sm90INS1_16FlashAttnFwdSm90INS1_25CollectiveMainloopFwdSm90ILi2EN4cute5tupleIJNS5_1CILi1EEES8_S8_EEENS6_IJNS7_ILi128EEENS7_ILi80EEENS7_ILi256EEEEEELi256ENS_6half_tEfNS_4arch4Sm90ELb0ELb0ELb1ELb1ELb1ELb1ELb0ELb1ELb1ELb1ELb0ELb0EEENS1_21CollectiveEpilogueFwdINS6_IJSA_SC_SB_EEES9_SE_SG_Li256ELb1ELb1ELb0ELb0EEENS1_36VarlenDynamicPersistentTileSchedulerILi128ELi80ELi256ELi128ELb0ELb1ELb1ELb0ELb1ELb1EEEEEEEEEvNT_6ParamsE --------------------------
	.section	.nv.shared._ZN7cutlass13device_kernelIN5flash11enable_sm90INS1_16FlashAttnFwdSm90INS1_25CollectiveMainloopFwdSm90ILi2EN4cute5tupleIJNS5_1CILi1EEES8_S8_EEENS6_IJNS7_ILi128EEENS7_ILi80EEENS7_ILi256EEEEEELi256ENS_6half_tEfNS_4arch4Sm90ELb0ELb0ELb1ELb1ELb1ELb1ELb0ELb1ELb1ELb1ELb0ELb0EEENS1_21CollectiveEpilogueFwdINS6_IJSA_SC_SB_EEES9_SE_SG_Li256ELb1ELb1ELb0ELb0EEENS1_36VarlenDynamicPersistentTileSchedulerILi128ELi80ELi256ELi128ELb0ELb1ELb1ELb0ELb1ELb1EEEEEEEEEvNT_6ParamsE,"aw",@nobits
	.sectionflags	@""
	.align	16
	.zero		1024


//--------------------- .nv.shared._ZN7cutlass13device_kernelIN5flash11enable_sm90INS1_16FlashAttnFwdSm90INS1_25CollectiveMainloopFwdSm90ILi2EN4cute5tupleIJNS5_1CILi1EEES8_S8_EEENS6_IJNS7_ILi128EEENS7_ILi64EEENS7_ILi256EEEEEELi256ENS_6half_tEfNS_4arch4Sm90ELb0ELb1ELb1ELb0ELb1ELb0ELb0ELb1ELb1ELb1ELb0ELb0EEENS1_21CollectiveEpilogueFwdINS6_IJSA_SC_SB_EEES9_SE_SG_Li256ELb0ELb1ELb0ELb0EEENS1_30DynamicPersistentTileSchedulerILi256ELi128ELb0ELb1ELb1EEEEEEEEEvNT_6ParamsE --------------------------
	.section	.nv.shared._ZN7cutlass13device_kernelIN5flash11enable_sm90INS1_16FlashAttnFwdSm90INS1_25CollectiveMainloopFwdSm90ILi2EN4cute5tupleIJNS5_1CILi1EEES8_S8_EEENS6_IJNS7_ILi128EEENS7_ILi64EEENS7_ILi256EEEEEELi256ENS_6half_tEfNS_4arch4Sm90ELb0ELb1ELb1ELb0ELb1ELb0ELb0ELb1ELb1ELb1ELb0ELb0EEENS1_21CollectiveEpilogueFwdINS6_IJSA_SC_SB_EEES9_SE_SG_Li256ELb0ELb1ELb0ELb0EEENS1_30DynamicPersistentTileSchedulerILi256ELi128ELb0ELb1ELb1EEEEEEEEEvNT_6ParamsE,"aw",@nobits
	.sectionflags	@""
	.align	16
	.zero		1024


//--------------------- .nv.shared._ZN7cutlass13device_kernelIN5flash11enable_sm90INS1_16FlashAttnFwdSm90INS1_25CollectiveMainloopFwdSm90ILi2EN4cute5tupleIJNS5_1CILi1EEES8_S8_EEENS6_IJNS7_ILi128EEENS7_ILi64EEENS7_ILi256EEEEEELi256ENS_6half_tEfNS_4arch4Sm90ELb0ELb1ELb1ELb1ELb1ELb0ELb0ELb1ELb1ELb1ELb0ELb0EEENS1_21CollectiveEpilogueFwdINS6_IJSA_SC_SB_EEES9_SE_SG_Li256ELb1ELb1ELb0ELb0EEENS1_36VarlenDynamicPersistentTileSchedulerILi128ELi64ELi256ELi128ELb0ELb1ELb1ELb1ELb0ELb1EEEEEEEEEvNT_6ParamsE --------------------------
	.section	.nv.shared._ZN7cutlass13device_kernelIN5flash11enable_sm90INS1_16FlashAttnFwdSm90INS1_25CollectiveMainloopFwdSm90ILi2EN4cute5tupleIJNS5_1CILi1EEES8_S8_EEENS6_IJNS7_ILi128EEENS7_ILi64EEENS7_ILi256EEEEEELi256ENS_6half_tEfNS_4arch4Sm90ELb0ELb1ELb1ELb1ELb1ELb0ELb0ELb1ELb1ELb1ELb0ELb0EEENS1_21CollectiveEpilogueFwdINS6_IJSA_SC_SB_EEES9_SE_SG_Li256ELb1ELb1ELb0ELb0EEENS1_36VarlenDynamicPersistentTileSchedulerILi128ELi64ELi256ELi128ELb0ELb1ELb1ELb1ELb0ELb1EEEEEEEEEvNT_6ParamsE,"aw",@nobits
	.sectionflags	@""
	.align	16
	.zero		1024


//--------------------- .nv.shared._ZN7cutlass13device_kernelIN5flash11enable_sm90INS1_16FlashAttnFwdSm90INS1_25CollectiveMainloopFwdSm90ILi2EN4cute5tupleIJNS5_1CILi1EEES8_S8_EEENS6_IJNS7_ILi128EEENS7_ILi64EEENS7_ILi256EEEEEELi256ENS_6half_tEfNS_4arch4Sm90ELb0ELb1ELb1ELb1ELb1ELb1ELb0ELb1ELb1ELb1ELb0ELb0EEENS1_21CollectiveEpilogueFwdINS6_IJSA_SC_SB_EEES9_SE_SG_Li256ELb1ELb1ELb0ELb0EEENS1_36VarlenDynamicPersistentTileSchedulerILi128ELi64ELi256ELi128ELb0ELb1ELb1ELb1ELb0ELb1EEEEEEEEEvNT_6ParamsE --------------------------
	.section	.nv.shared._ZN7cutlass13device_kernelIN5flash11enable_sm90INS1_16FlashAttnFwdSm90INS1_25CollectiveMainloopFwdSm90ILi2EN4cute5tupleIJNS5_1CILi1EEES8_S8_EEENS6_IJNS7_ILi128EEENS7_ILi64EEENS7_ILi256EEEEEELi256ENS_6half_tEfNS_4arch4Sm90ELb0ELb1ELb1ELb1ELb1ELb1ELb0ELb1ELb1ELb1ELb0ELb0EEENS1_21CollectiveEpilogueFwdINS6_IJSA_SC_SB_EEES9_SE_SG_Li256ELb1ELb1ELb0ELb0EEENS1_36VarlenDynamicPersistentTileSchedulerILi128ELi64ELi256ELi128ELb0ELb1ELb1ELb1ELb0ELb1EEEEEEEEEvNT_6ParamsE,"aw",@nobits
	.sectionflags	@""
	.align	16
	.zero		1024


//--------------------- .nv.shared._ZN7cutlass13device_kernelIN5flash11enable_sm90INS1_16FlashAttnFwdSm90INS1_25CollectiveMainloopFwdSm90ILi2EN4cute5tupleIJNS5_1CILi1EEES8_S8_EEENS6_IJNS7_ILi128EEENS7_ILi80EEENS7_ILi256EEEEEELi256ENS_6half_tEfNS_4arch4Sm90ELb1ELb0ELb1ELb0ELb1ELb0ELb0ELb1ELb1ELb1ELb0ELb0EEENS1_21CollectiveEpilogueFwdINS6_IJSA_SC_SB_EEES9_SE_SG_Li256ELb0ELb1ELb0ELb0EEENS1_30DynamicPersistentTileSchedulerILi256ELi128ELb0ELb1ELb1EEEEEEEEEvNT_6ParamsE --------------------------
	.section	.nv.shared._ZN7cutlass13device_kernelIN5flash11enable_sm90INS1_16FlashAttnFwdSm90INS1_25CollectiveMainloopFwdSm90ILi2EN4cute5tupleIJNS5_1CILi1EEES8_S8_EEENS6_IJNS7_ILi128EEENS7_ILi80EEENS7_ILi256EEEEEELi256ENS_6half_tEfNS_4arch4Sm90ELb1ELb0ELb1ELb0ELb1ELb0ELb0ELb1ELb1ELb1ELb0ELb0EEENS1_21CollectiveEpilogueFwdINS6_IJSA_SC_SB_EEES9_SE_SG_Li256ELb0ELb1ELb0ELb0EEENS1_30DynamicPersistentTileSchedulerILi256ELi128ELb0ELb1ELb1EEEEEEEEEvNT_6ParamsE,"aw",@nobits
	.sectionflags	@""
	.align	16
	.zero		1024


//--------------------- .nv.shared._ZN7cutlass13device_kernelIN5flash11enable_sm90INS1_16FlashAttnFwdSm90INS1_25CollectiveMainloopFwdSm90ILi2EN4cute5tupleIJNS5_1CILi1EEES8_S8_EEENS6_IJNS7_ILi128EEENS7_ILi80EEENS7_ILi256EEEEEELi256ENS_6half_tEfNS_4arch4Sm90ELb1ELb0ELb1ELb1ELb1ELb0ELb0ELb1ELb1ELb1ELb0ELb0EEENS1_21CollectiveEpilogueFwdINS6_IJSA_SC_SB_EEES9_SE_SG_Li256ELb1ELb1ELb0ELb0EEENS1_36VarlenDynamicPersistentTileSchedulerILi128ELi80ELi256ELi128ELb0ELb1ELb1ELb1ELb1ELb1EEEEEEEEEvNT_6ParamsE --------------------------
	.section	.nv.shared._ZN7cutlass13device_kernelIN5flash11enable_sm90INS1_16FlashAttnFwdSm90INS1_25CollectiveMainloopFwdSm90ILi2EN4cute5tupleIJNS5_1CILi1EEES8_S8_EEENS6_IJNS7_ILi128EEENS7_ILi80EEENS7_ILi256EEEEEELi256ENS_6half_tEfNS_4arch4Sm90ELb1ELb0ELb1ELb1ELb1ELb0ELb0ELb1ELb1ELb1ELb0ELb0EEENS1_21CollectiveEpilogueFwdINS6_IJSA_SC_SB_EEES9_SE_SG_Li256ELb1ELb1ELb0ELb0EEENS1_36VarlenDynamicPersistentTileSchedulerILi128ELi80ELi256ELi128ELb0ELb1ELb1ELb1ELb1ELb1EEEEEEEEEvNT_6ParamsE,"aw",@nobits
	.sectionflags	@""
	.align	16
	.zero		1024


//--------------------- .nv.shared._ZN7cutlass13device_kernelIN5flash11enable_sm90INS1_16FlashAttnFwdSm90INS1_25CollectiveMainloopFwdSm90ILi2EN4cute5tupleIJNS5_1CILi1EEES8_S8_EEENS6_IJNS7_ILi128EEENS7_ILi80EEENS7_ILi256EEEEEELi256ENS_6half_tEfNS_4arch4Sm90ELb1ELb0ELb1ELb1ELb1ELb1ELb0ELb1ELb1ELb1ELb0ELb0EEENS1_21CollectiveEpilogueFwdINS6_IJSA_SC_SB_EEES9_SE_SG_Li256ELb1ELb1ELb0ELb0EEENS1_36VarlenDynamicPersistentTileSchedulerILi128ELi80ELi256ELi128ELb0ELb1ELb1ELb1ELb1ELb1EEEEEEEEEvNT_6ParamsE --------------------------
	.section	.nv.shared._ZN7cutlass13device_kernelIN5flash11enable_sm90INS1_16FlashAttnFwdSm90INS1_25CollectiveMainloopFwdSm90ILi2EN4cute5tupleIJNS5_1CILi1EEES8_S8_EEENS6_IJNS7_ILi128EEENS7_ILi80EEENS7_ILi256EEEEEELi256ENS_6half_tEfNS_4arch4Sm90ELb1ELb0ELb1ELb1ELb1ELb1ELb0ELb1ELb1ELb1ELb0ELb0EEENS1_21CollectiveEpilogueFwdINS6_IJSA_SC_SB_EEES9_SE_SG_Li256ELb1ELb1ELb0ELb0EEENS1_36VarlenDynamicPersistentTileSchedulerILi128ELi80ELi256ELi128ELb0ELb1ELb1ELb1ELb1ELb1EEEEEEEEEvNT_6ParamsE,"aw",@nobits
	.sectionflags	@""
	.align	16
	.zero		1024


//--------------------- .nv.shared._ZN7cutlass13device_kernelIN5flash11enable_sm90INS1_16FlashAttnFwdSm90INS1_25CollectiveMainloopFwdSm90ILi2EN4cute5tupleIJNS5_1CILi1EEES8_S8_EEENS6_IJNS7_ILi128EEENS7_ILi96EEENS7_ILi192EEEEEELi192ENS_6half_tEfNS_4arch4Sm90ELb0ELb0ELb1ELb0ELb1ELb0ELb0ELb1ELb1ELb1ELb0ELb0EEENS1_21CollectiveEpilogueFwdINS6_IJSA_SC_SB_EEES9_SE_SG_Li256ELb0ELb1ELb0ELb0EEENS1_29StaticPersistentTileSchedulerILb0EEEEEEEEEvNT_6ParamsE --------------------------
	.section	.nv.shared._ZN7cutlass13device_kernelIN5flash11enable_sm90INS1_16FlashAttnFwdSm90INS1_25CollectiveMainloopFwdSm90ILi2EN4cute5tupleIJNS5_1CILi1EEES8_S8_EEENS6_IJNS7_ILi128EEENS7_ILi96EEENS7_ILi192EEEEEELi192ENS_6half_tEfNS_4arch4Sm90ELb0ELb0ELb1ELb0ELb1ELb0ELb0ELb1ELb1ELb1ELb0ELb0EEENS1_21CollectiveEpilogueFwdINS6_IJSA_SC_SB_EEES9_SE_SG_Li256ELb0ELb1ELb0ELb0EEENS1_29StaticPersistentTileSchedulerILb0EEEEEEEEEvNT_6ParamsE,"aw",@nobits
	.sectionflags	@""
	.align	16
	.zero		1024


//--------------------- .nv.shared._ZN7cutlass13device_kernelIN5flash11enable_sm90INS1_16FlashAttnFwdSm90INS1_25CollectiveMainloopFwdSm90ILi2EN4cute5tupleIJNS5_1CILi1EEES8_S8_EEENS6_IJNS7_ILi128EEENS7_ILi96EEENS7_ILi192EEEEEELi192ENS_6half_tEfNS_4arch4Sm90ELb0ELb0ELb1ELb1ELb1ELb0ELb0ELb1ELb1ELb1ELb0ELb0EEENS1_21CollectiveEpilogueFwdINS6_IJSA_SC_SB_EEES9_SE_SG_Li256ELb1ELb1ELb0ELb0EEENS1_36VarlenDynamicPersistentTileSchedulerILi128ELi96ELi256ELi128ELb0ELb1ELb1ELb0ELb1ELb1EEEEEEEEEvNT_6ParamsE --------------------------
	.section	.nv.shared._ZN7cutlass13device_kernelIN5flash11enable_sm90INS1_16FlashAttnFwdSm90INS1_25CollectiveMainloopFwdSm90ILi2EN4cute5tupleIJNS5_1CILi1EEES8_S8_EEENS6_IJNS7_ILi128EEENS7_ILi96EEENS7_ILi192EEEEEELi192ENS_6half_tEfNS_4arch4Sm90ELb0ELb0ELb1ELb1ELb1ELb0ELb0ELb1ELb1ELb1ELb0ELb0EEENS1_21CollectiveEpilogueFwdINS6_IJSA_SC_SB_EEES9_SE_SG_Li256ELb1ELb1ELb0ELb0EEENS1_36VarlenDynamicPersistentTileSchedulerILi128ELi96ELi256ELi128ELb0ELb1ELb1ELb0ELb1ELb1EEEEEEEEEvNT_6ParamsE,"aw",@nobits
	.sectionflags	@""
	.align	16
	.zero		1024


//--------------------- .nv.shared._ZN7cutlass13device_kernelIN5flash11enable_sm90INS1_16FlashAttnFwdSm90INS1_25CollectiveMainloopFwdSm90ILi2EN4cute5tupleIJNS5_1CILi1EEES8_S8_EEENS6_IJNS7_ILi128EEENS7_ILi96EEENS7_ILi192EEEEEELi192ENS_6half_tEfNS_4arch4Sm90ELb0ELb0ELb1ELb1ELb1ELb1ELb0ELb1ELb1ELb1ELb0ELb0EEENS1_21CollectiveEpilogueFwdINS6_IJSA_SC_SB_EEES9_SE_SG_Li256ELb1ELb1ELb0ELb0EEENS1_36VarlenDynamicPersistentTileSchedulerILi128ELi96ELi256ELi128ELb0ELb1ELb1ELb0ELb1ELb1EEEEEEEEEvNT_6ParamsE --------------------------
	.section	.nv.shared._ZN7cutlass13device_kernelIN5flash11enable_sm90INS1_16FlashAttnFwdSm90INS1_25CollectiveMainloopFwdSm90ILi2EN4cute5tupleIJNS5_1CILi1EEES8_S8_EEENS6_IJNS7_ILi128EEENS7_ILi96EEENS7_ILi192EEEEEELi192ENS_6half_tEfNS_4arch4Sm90ELb0ELb0ELb1ELb1ELb1ELb1ELb0ELb1ELb1ELb1ELb0ELb0EEENS1_21CollectiveEpilogueFwdINS6_IJSA_SC_SB_EEES9_SE_SG_Li256ELb1ELb1ELb0ELb0EEENS1_36VarlenDynamicPersistentTileSchedulerILi128ELi96ELi256ELi128ELb0ELb1ELb1ELb0ELb1ELb1EEEEEEEEEvNT_6ParamsE,"aw",@nobits
	.sectionflags	@""
	.align	16
	.zero		1024


//--------------------- .nv.shared._ZN7cutlass13device_kernelIN5flash11enable_sm90INS1_16FlashAttnFwdSm90INS1_25CollectiveMainloopFwdSm90ILi2EN4cute5tupleIJNS5_1CILi1EEES8_S8_EEENS6_IJNS7_ILi128EEENS7_ILi96EEENS7_ILi192EEEEEELi192ENS_6half_tEfNS_4arch4Sm90ELb0ELb1ELb1ELb0ELb1ELb0ELb0ELb1ELb1ELb1ELb0ELb0EEENS1_21CollectiveEpilogueFwdINS6_IJSA_SC_SB_EEES9_SE_SG_Li256ELb0ELb1ELb0ELb0EEENS1_30DynamicPersistentTileSchedulerILi256ELi128ELb0ELb1ELb1EEEEEEEEEvNT_6ParamsE --------------------------
	.section	.nv.shared._ZN7cutlass13device_kernelIN5flash11enable_sm90INS1_16FlashAttnFwdSm90INS1_25CollectiveMainloopFwdSm90ILi2EN4cute5tupleIJNS5_1CILi1EEES8_S8_EEENS6_IJNS7_ILi128EEENS7_ILi96EEENS7_ILi192EEEEEELi192ENS_6half_tEfNS_4arch4Sm90ELb0ELb1ELb1ELb0ELb1ELb0ELb0ELb1ELb1ELb1ELb0ELb0EEENS1_21CollectiveEpilogueFwdINS6_IJSA_SC_SB_EEES9_SE_SG_Li256ELb0ELb1ELb0ELb0EEENS1_30DynamicPersistentTileSchedulerILi256ELi128ELb0ELb1ELb1EEEEEEEEEvNT_6ParamsE,"aw",@nobits
	.sectionflags	@""
	.align	16
	.zero		1024


//--------------------- .nv.shared._ZN7cutlass13device_kernelIN5flash11enable_sm90INS1_16FlashAttnFwdSm90INS1_25CollectiveMainloopFwdSm90ILi2EN4cute5tupleIJNS5_1CILi1EEES8_S8_EEENS6_IJNS7_ILi128EEENS7_ILi96EEENS7_ILi192EEEEEELi192ENS_6half_tEfNS_4arch4Sm90ELb0ELb1ELb1ELb1ELb1ELb0ELb0ELb1ELb1ELb1ELb0ELb0EEENS1_21CollectiveEpilogueFwdINS6_IJSA_SC_SB_EEES9_SE_SG_Li256ELb1ELb1ELb0ELb0EEENS1_36VarlenDynamicPersistentTileSchedulerILi128ELi96ELi256ELi128ELb0ELb1ELb1ELb1ELb0ELb1EEEEEEEEEvNT_6ParamsE --------------------------
	.section	.nv.shared._ZN7cutlass13device_kernelIN5flash11enable_sm90INS1_16FlashAttnFwdSm90INS1_25CollectiveMainloopFwdSm90ILi2EN4cute5tupleIJNS5_1CILi1EEES8_S8_EEENS6_IJNS7_ILi128EEENS7_ILi96EEENS7_ILi192EEEEEELi192ENS_6half_tEfNS_4arch4Sm90ELb0ELb1ELb1ELb1ELb1ELb0ELb0ELb1ELb1ELb1ELb0ELb0EEENS1_21CollectiveEpilogueFwdINS6_IJSA_SC_SB_EEES9_SE_SG_Li256ELb1ELb1ELb0ELb0EEENS1_36VarlenDynamicPersistentTileSchedulerILi128ELi96ELi256ELi128ELb0ELb1ELb1ELb1ELb0ELb1EEEEEEEEEvNT_6ParamsE,"aw",@nobits
	.sectionflags	@""
	.align	16
	.zero		1024


//--------------------- .nv.shared._ZN7cutlass13device_kernelIN5flash11enable_sm90INS1_16FlashAttnFwdSm90INS1_25CollectiveMainloopFwdSm90ILi2EN4cute5tupleIJNS5_1CILi1EEES8_S8_EEENS6_IJNS7_ILi128EEENS7_ILi96EEENS7_ILi192EEEEEELi192ENS_6half_tEfNS_4arch4Sm90ELb0ELb1ELb1ELb1ELb1ELb1ELb0ELb1ELb1ELb1ELb0ELb0EEENS1_21CollectiveEpilogueFwdINS6_IJSA_SC_SB_EEES9_SE_SG_Li256ELb1ELb1ELb0ELb0EEENS1_36VarlenDynamicPersistentTileSchedulerILi128ELi96ELi256ELi128ELb0ELb1ELb1ELb1ELb0ELb1EEEEEEEEEvNT_6ParamsE --------------------------
	.section	.nv.shared._ZN7cutlass13device_kernelIN5flash11enable_sm90INS1_16FlashAttnFwdSm90INS1_25CollectiveMainloopFwdSm90ILi2EN4cute5tupleIJNS5_1CILi1EEES8_S8_EEENS6_IJNS7_ILi128EEENS7_ILi96EEENS7_ILi192EEEEEELi192ENS_6half_tEfNS_4arch4Sm90ELb0ELb1ELb1ELb1ELb1ELb1ELb0ELb1ELb1ELb1ELb0ELb0EEENS1_21CollectiveEpilogueFwdINS6_IJSA_SC_SB_EEES9_SE_SG_Li256ELb1ELb1ELb0ELb0EEENS1_36VarlenDynamicPersistentTileSchedulerILi128ELi96ELi256ELi128ELb0ELb1ELb1ELb1ELb0ELb1EEEEEEEEEvNT_6ParamsE,"aw",@nobits
	.sectionflags	@""
	.align	16
	.zero		1024


//--------------------- .nv.shared._ZN7cutlass13device_kernelIN5flash11enable_sm90INS1_16FlashAttnFwdSm90INS1_25CollectiveMainloopFwdSm90ILi2EN4cute5tupleIJNS5_1CILi1EEES8_S8_EEENS6_IJNS7_ILi128EEENS7_ILi96EEENS7_ILi192EEEEEELi192ENS_6half_tEfNS_4arch4Sm90ELb1ELb0ELb1ELb0ELb1ELb0ELb0ELb1ELb1ELb1ELb0ELb0EEENS1_21CollectiveEpilogueFwdINS6_IJSA_SC_SB_EEES9_SE_SG_Li256ELb0ELb1ELb0ELb0EEENS1_30DynamicPersistentTileSchedulerILi256ELi128ELb0ELb1ELb1EEEEEEEEEvNT_6ParamsE --------------------------
	.section	.nv.shared._ZN7cutlass13device_kernelIN5flash11enable_sm90INS1_16FlashAttnFwdSm90INS1_25CollectiveMainloopFwdSm90ILi2EN4cute5tupleIJNS5_1CILi1EEES8_S8_EEENS6_IJNS7_ILi128EEENS7_ILi96EEENS7_ILi192EEEEEELi192ENS_6half_tEfNS_4arch4Sm90ELb1ELb0ELb1ELb0ELb1ELb0ELb0ELb1ELb1ELb1ELb0ELb0EEENS1_21CollectiveEpilogueFwdINS6_IJSA_SC_SB_EEES9_SE_SG_Li256ELb0ELb1ELb0ELb0EEENS1_30DynamicPersistentTileSchedulerILi256ELi128ELb0ELb1ELb1EEEEEEEEEvNT_6ParamsE,"aw",@nobits
	.sectionflags	@""
	.align	16
	.zero		1024


//--------------------- .nv.shared._ZN7cutlass13device_kernelIN5flash11enable_sm90INS1_16FlashAttnFwdSm90INS1_25CollectiveMainloopFwdSm90ILi2EN4cute5tupleIJNS5_1CILi1EEES8_S8_EEENS6_IJNS7_ILi128EEENS7_ILi96EEENS7_ILi192EEEEEELi192ENS_6half_tEfNS_4arch4Sm90ELb1ELb0ELb1ELb1ELb1ELb0ELb0ELb1ELb1ELb1ELb0ELb0EEENS1_21CollectiveEpilogueFwdINS6_IJSA_SC_SB_EEES9_SE_SG_Li256ELb1ELb1ELb0ELb0EEENS1_36VarlenDynamicPersistentTileSchedulerILi128ELi96ELi256ELi128ELb0ELb1ELb1ELb1ELb1ELb1EEEEEEEEEvNT_6ParamsE --------------------------
	.section	.nv.shared._ZN7cutlass13device_kernelIN5flash11enable_sm90INS1_16FlashAttnFwdSm90INS1_25CollectiveMainloopFwdSm90ILi2EN4cute5tupleIJNS5_1CILi1EEES8_S8_EEENS6_IJNS7_ILi128EEENS7_ILi96EEENS7_ILi192EEEEEELi192ENS_6half_tEfNS_4arch4Sm90ELb1ELb0ELb1ELb1ELb1ELb0ELb0ELb1ELb1ELb1ELb0ELb0EEENS1_21CollectiveEpilogueFwdINS6_IJSA_SC_SB_EEES9_SE_SG_Li256ELb1ELb1ELb0ELb0EEENS1_36VarlenDynamicPersistentTileSchedulerILi128ELi96ELi256ELi128ELb0ELb1ELb1ELb1ELb1ELb1EEEEEEEEEvNT_6ParamsE,"aw",@nobits
	.sectionflags	@""
	.align	16
	.zero		1024


//--------------------- .nv.shared._ZN7cutlass13device_kernelIN5flash11enable_sm90INS1_16FlashAttnFwdSm90INS1_25CollectiveMainloopFwdSm90ILi2EN4cute5tupleIJNS5_1CILi1EEES8_S8_EEENS6_IJNS7_ILi128EEENS7_ILi96EEENS7_ILi192EEEEEELi192ENS_6half_tEfNS_4arch4Sm90ELb1ELb0ELb1ELb1ELb1ELb1ELb0ELb1ELb1ELb1ELb0ELb0EEENS1_21CollectiveEpilogueFwdINS6_IJSA_SC_SB_EEES9_SE_SG_Li256ELb1ELb1ELb0ELb0EEENS1_36VarlenDynamicPersistentTileSchedulerILi128ELi96ELi256ELi128ELb0ELb1ELb1ELb1ELb1ELb1EEEEEEEEEvNT_6ParamsE --------------------------
	.section	.nv.shared._ZN7cutlass13device_kernelIN5flash11enable_sm90INS1_16FlashAttnFwdSm90INS1_25CollectiveMainloopFwdSm90ILi2EN4cute5tupleIJNS5_1CILi1EEES8_S8_EEENS6_IJNS7_ILi128EEENS7_ILi96EEENS7_ILi192EEEEEELi192ENS_6half_tEfNS_4arch4Sm90ELb1ELb0ELb1ELb1ELb1ELb1ELb0ELb1ELb1ELb1ELb0ELb0EEENS1_21CollectiveEpilogueFwdINS6_IJSA_SC_SB_EEES9_SE_SG_Li256ELb1ELb1ELb0ELb0EEENS1_36VarlenDynamicPersistentTileSchedulerILi128ELi96ELi256ELi128ELb0ELb1ELb1ELb1ELb1ELb1EEEEEEEEEvNT_6ParamsE,"aw",@nobits
	.sectionflags	@""
	.align	16
	.zero		1024


//--------------------- .nv.shared._ZN7cutlass13device_kernelIN5flash11enable_sm90INS1_16FlashAttnFwdSm90INS1_25CollectiveMainloopFwdSm90ILi2EN4cute5tupleIJNS5_1CILi1EEES8_S8_EEENS6_IJNS7_ILi128EEESA_SA_EEELi128ENS_6half_tEfNS_4arch4Sm90ELb0ELb0ELb1ELb0ELb1ELb0ELb0ELb1ELb1ELb1ELb0ELb0EEENS1_21CollectiveEpilogueFwdISB_S9_SC_SE_Li256ELb0ELb1ELb0ELb0EEENS1_29StaticPersistentTileSchedulerILb0EEEEEEEEEvNT_6ParamsE --------------------------
	.section	.nv.shared._ZN7cutlass13device_kernelIN5flash11enable_sm90INS1_16FlashAttnFwdSm90INS1_25CollectiveMainloopFwdSm90ILi2EN4cute5tupleIJNS5_1CILi1EEES8_S8_EEENS6_IJNS7_ILi128EEESA_SA_EEELi128ENS_6half_tEfNS_4arch4Sm90ELb0ELb0ELb1ELb0ELb1ELb0ELb0ELb1ELb1ELb1ELb0ELb0EEENS1_21CollectiveEpilogueFwdISB_S9_SC_SE_Li256ELb0ELb1ELb0ELb0EEENS1_29StaticPersistentTileSchedulerILb0EEEEEEEEEvNT_6ParamsE,"aw",@nobits
	.sectionflags	@""
	.align	16
	.zero		1024


//--------------------- .nv.shared._ZN7cutlass13device_kernelIN5flash11enable_sm90INS1_16FlashAttnFwdSm90INS1_25CollectiveMainloopFwdSm90ILi2EN4cute5tupleIJNS5_1CILi1EEES8_S8_EEENS6_IJNS7_ILi128EEESA_SA_EEELi128ENS_6half_tEfNS_4arch4Sm90ELb0ELb0ELb1ELb1ELb1ELb0ELb0ELb1ELb1ELb1ELb0ELb0EEENS1_21CollectiveEpilogueFwdISB_S9_SC_SE_Li256ELb1ELb1ELb0ELb0EEENS1_36VarlenDynamicPersistentTileSchedulerILi128ELi128ELi256ELi128ELb0ELb1ELb1ELb0ELb1ELb1EEEEEEEEEvNT_6ParamsE --------------------------
	.section	.nv.shared._ZN7cutlass13device_kernelIN5flash11enable_sm90INS1_16FlashAttnFwdSm90INS1_25CollectiveMainloopFwdSm90ILi2EN4cute5tupleIJNS5_1CILi1EEES8_S8_EEENS6_IJNS7_ILi128EEESA_SA_EEELi128ENS_6half_tEfNS_4arch4Sm90ELb0ELb0ELb1ELb1ELb1ELb0ELb0ELb1ELb1ELb1ELb0ELb0EEENS1_21CollectiveEpilogueFwdISB_S9_SC_SE_Li256ELb1ELb1ELb0ELb0EEENS1_36VarlenDynamicPersistentTileSchedulerILi128ELi128ELi256ELi128ELb0ELb1ELb1ELb0ELb1ELb1EEEEEEEEEvNT_6ParamsE,"aw",@nobits
	.sectionflags	@""
	.align	16
	.zero		1024


//--------------------- .nv.shared._ZN7cutlass13device_kernelIN5flash11enable_sm90INS1_16FlashAttnFwdSm90INS1_25CollectiveMainloopFwdSm90ILi2EN4cute5tupleIJNS5_1CILi1EEES8_S8_EEENS6_IJNS7_ILi128EEESA_SA_EEELi128ENS_6half_tEfNS_4arch4Sm90ELb0ELb0ELb1ELb1ELb1ELb1ELb0ELb1ELb1ELb1ELb0ELb0EEENS1_21CollectiveEpilogueFwdISB_S9_SC_SE_Li256ELb1ELb1ELb0ELb0EEENS1_36VarlenDynamicPersistentTileSchedulerILi128ELi128ELi256ELi128ELb0ELb1ELb1ELb0ELb1ELb1EEEEEEEEEvNT_6ParamsE --------------------------
	.section	.nv.shared._ZN7cutlass13device_kernelIN5flash11enable_sm90INS1_16FlashAttnFwdSm90INS1_25CollectiveMainloopFwdSm90ILi2EN4cute5tupleIJNS5_1CILi1EEES8_S8_EEENS6_IJNS7_ILi128EEESA_SA_EEELi128ENS_6half_tEfNS_4arch4Sm90ELb0ELb0ELb1ELb1ELb1ELb1ELb0ELb1ELb1ELb1ELb0ELb0EEENS1_21CollectiveEpilogueFwdISB_S9_SC_SE_Li256ELb1ELb1ELb0ELb0EEENS1_36VarlenDynamicPersistentTileSchedulerILi128ELi128ELi256ELi128ELb0ELb1ELb1ELb0ELb1ELb1EEEEEEEEEvNT_6ParamsE,"aw",@nobits
	.sectionflags	@""
	.align	16
	.zero		1024


//--------------------- .nv.shared._ZN7cutlass13device_kernelIN5flash11enable_sm90INS1_16FlashAttnFwdSm90INS1_25CollectiveMainloopFwdSm90ILi2EN4cute5tupleIJNS5_1CILi1EEES8_S8_EEENS6_IJNS7_ILi128EEESA_SA_EEELi128ENS_6half_tEfNS_4arch4Sm90ELb0ELb1ELb1ELb0ELb1ELb0ELb0ELb1ELb1ELb1ELb0ELb0EEENS1_21CollectiveEpilogueFwdISB_S9_SC_SE_Li256ELb0ELb1ELb0ELb0EEENS1_30DynamicPersistentTileSchedulerILi256ELi128ELb0ELb1ELb1EEEEEEEEEvNT_6ParamsE --------------------------
	.section	.nv.shared._ZN7cutlass13device_kernelIN5flash11enable_sm90INS1_16FlashAttnFwdSm90INS1_25CollectiveMainloopFwdSm90ILi2EN4cute5tupleIJNS5_1CILi1EEES8_S8_EEENS6_IJNS7_ILi128EEESA_SA_EEELi128ENS_6half_tEfNS_4arch4Sm90ELb0ELb1ELb1ELb0ELb1ELb0ELb0ELb1ELb1ELb1ELb0ELb0EEENS1_21CollectiveEpilogueFwdISB_S9_SC_SE_Li256ELb0ELb1ELb0ELb0EEENS1_30DynamicPersistentTileSchedulerILi256ELi128ELb0ELb1ELb1EEEEEEEEEvNT_6ParamsE,"aw",@nobits
	.sectionflags	@""
	.align	16
	.zero		1024


//--------------------- .nv.shared._ZN7cutlass13device_kernelIN5flash11enable_sm90INS1_16FlashAttnFwdSm90INS1_25CollectiveMainloopFwdSm90ILi2EN4cute5tupleIJNS5_1CILi1EEES8_S8_EEENS6_IJNS7_ILi128EEESA_SA_EEELi128ENS_6half_tEfNS_4arch4Sm90ELb0ELb1ELb1ELb1ELb1ELb0ELb0ELb1ELb1ELb1ELb0ELb0EEENS1_21CollectiveEpilogueFwdISB_S9_SC_SE_Li256ELb1ELb1ELb0ELb0EEENS1_36VarlenDynamicPersistentTileSchedulerILi128ELi128ELi256ELi128ELb0ELb1ELb1ELb1ELb0ELb1EEEEEEEEEvNT_6ParamsE --------------------------
	.section	.nv.shared._ZN7cutlass13device_kernelIN5flash11enable_sm90INS1_16FlashAttnFwdSm90INS1_25CollectiveMainloopFwdSm90ILi2EN4cute5tupleIJNS5_1CILi1EEES8_S8_EEENS6_IJNS7_ILi128EEESA_SA_EEELi128ENS_6half_tEfNS_4arch4Sm90ELb0ELb1ELb1ELb1ELb1ELb0ELb0ELb1ELb1ELb1ELb0ELb0EEENS1_21CollectiveEpilogueFwdISB_S9_SC_SE_Li256ELb1ELb1ELb0ELb0EEENS1_36VarlenDynamicPersistentTileSchedulerILi128ELi128ELi256ELi128ELb0ELb1ELb1ELb1ELb0ELb1EEEEEEEEEvNT_6ParamsE,"aw",@nobits
	.sectionflags	@""
	.align	16
	.zero		1024


//--------------------- .nv.shared._ZN7cutlass13device_kernelIN5flash11enable_sm90INS1_16FlashAttnFwdSm90INS1_25CollectiveMainloopFwdSm90ILi2EN4cute5tupleIJNS5_1CILi1EEES8_S8_EEENS6_IJNS7_ILi128EEESA_SA_EEELi128ENS_6half_tEfNS_4arch4Sm90ELb0ELb1ELb1ELb1ELb1ELb1ELb0ELb1ELb1ELb1ELb0ELb0EEENS1_21CollectiveEpilogueFwdISB_S9_SC_SE_Li256ELb1ELb1ELb0ELb0EEENS1_36VarlenDynamicPersistentTileSchedulerILi128ELi128ELi256ELi128ELb0ELb1ELb1ELb1ELb0ELb1EEEEEEEEEvNT_6ParamsE --------------------------
	.section	.nv.shared._ZN7cutlass13device_kernelIN5flash11enable_sm90INS1_16FlashAttnFwdSm90INS1_25CollectiveMainloopFwdSm90ILi2EN4cute5tupleIJNS5_1CILi1EEES8_S8_EEENS6_IJNS7_ILi128EEESA_SA_EEELi128ENS_6half_tEfNS_4arch4Sm90ELb0ELb1ELb1ELb1ELb1ELb1ELb0ELb1ELb1ELb1ELb0ELb0EEENS1_21CollectiveEpilogueFwdISB_S9_SC_SE_Li256ELb1ELb1ELb0ELb0EEENS1_36VarlenDynamicPersistentTileSchedulerILi128ELi128ELi256ELi128ELb0ELb1ELb1ELb1ELb0ELb1EEEEEEEEEvNT_6ParamsE,"aw",@nobits
	.sectionflags	@""
	.align	16
	.zero		1024


//--------------------- .nv.shared._ZN7cutlass13device_kernelIN5flash11enable_sm90INS1_16FlashAttnFwdSm90INS1_25CollectiveMainloopFwdSm90ILi2EN4cute5tupleIJNS5_1CILi1EEES8_S8_EEENS6_IJNS7_ILi128EEESA_SA_EEELi128ENS_6half_tEfNS_4arch4Sm90ELb1ELb0ELb1ELb0ELb1ELb0ELb0ELb1ELb1ELb1ELb0ELb0EEENS1_21CollectiveEpilogueFwdISB_S9_SC_SE_Li256ELb0ELb1ELb0ELb0EEENS1_30DynamicPersistentTileSchedulerILi256ELi128ELb0ELb1ELb1EEEEEEEEEvNT_6ParamsE --------------------------
	.section	.nv.shared._ZN7cutlass13device_kernelIN5flash11enable_sm90INS1_16FlashAttnFwdSm90INS1_25CollectiveMainloopFwdSm90ILi2EN4cute5tupleIJNS5_1CILi1EEES8_S8_EEENS6_IJNS7_ILi128EEESA_SA_EEELi128ENS_6half_tEfNS_4arch4Sm90ELb1ELb0ELb1ELb0ELb1ELb0ELb0ELb1ELb1ELb1ELb0ELb0EEENS1_21CollectiveEpilogueFwdISB_S9_SC_SE_Li256ELb0ELb1ELb0ELb0EEENS1_30DynamicPersistentTileSchedulerILi256ELi128ELb0ELb1ELb1EEEEEEEEEvNT_6ParamsE,"aw",@nobits
	.sectionflags	@""
	.align	16
	.zero		1024


//--------------------- .nv.shared._ZN7cutlass13device_kernelIN5flash11enable_sm90INS1_16FlashAttnFwdSm90INS1_25CollectiveMainloopFwdSm90ILi2EN4cute5tupleIJNS5_1CILi1EEES8_S8_EEENS6_IJNS7_ILi128EEESA_SA_EEELi128ENS_6half_tEfNS_4arch4Sm90ELb1ELb0ELb1ELb1ELb1ELb0ELb0ELb1ELb1ELb1ELb0ELb0EEENS1_21CollectiveEpilogueFwdISB_S9_SC_SE_Li256ELb1ELb1ELb0ELb0EEENS1_36VarlenDynamicPersistentTileSchedulerILi128ELi128ELi256ELi128ELb0ELb1ELb1ELb1ELb1ELb1EEEEEEEEEvNT_6ParamsE --------------------------
	.section	.nv.shared._ZN7cutlass13device_kernelIN5flash11enable_sm90INS1_16FlashAttnFwdSm90INS1_25CollectiveMainloopFwdSm90ILi2EN4cute5tupleIJNS5_1CILi1EEES8_S8_EEENS6_IJNS7_ILi128EEESA_SA_EEELi128ENS_6half_tEfNS_4arch4Sm90ELb1ELb0ELb1ELb1ELb1ELb0ELb0ELb1ELb1ELb1ELb0ELb0EEENS1_21CollectiveEpilogueFwdISB_S9_SC_SE_Li256ELb1ELb1ELb0ELb0EEENS1_36VarlenDynamicPersistentTileSchedulerILi128ELi128ELi256ELi128ELb0ELb1ELb1ELb1ELb1ELb1EEEEEEEEEvNT_6ParamsE,"aw",@nobits
	.sectionflags	@""
	.align	16
	.zero		1024


//--------------------- .nv.shared._ZN7cutlass13device_kernelIN5flash11enable_sm90INS1_16FlashAttnFwdSm90INS1_25CollectiveMainloopFwdSm90ILi2EN4cute5tupleIJNS5_1CILi1EEES8_S8_EEENS6_IJNS7_ILi128EEESA_SA_EEELi128ENS_6half_tEfNS_4arch4Sm90ELb1ELb0ELb1ELb1ELb1ELb1ELb0ELb1ELb1ELb1ELb0ELb0EEENS1_21CollectiveEpilogueFwdISB_S9_SC_SE_Li256ELb1ELb1ELb0ELb0EEENS1_36VarlenDynamicPersistentTileSchedulerILi128ELi128ELi256ELi128ELb0ELb1ELb1ELb1ELb1ELb1EEEEEEEEEvNT_6ParamsE --------------------------
	.section	.nv.shared._ZN7cutlass13device_kernelIN5flash11enable_sm90INS1_16FlashAttnFwdSm90INS1_25CollectiveMainloopFwdSm90ILi2EN4cute5tupleIJNS5_1CILi1EEES8_S8_EEENS6_IJNS7_ILi128EEESA_SA_EEELi128ENS_6half_tEfNS_4arch4Sm90ELb1ELb0ELb1ELb1ELb1ELb1ELb0ELb1ELb1ELb1ELb0ELb0EEENS1_21CollectiveEpilogueFwdISB_S9_SC_SE_Li256ELb1ELb1ELb0ELb0EEENS1_36VarlenDynamicPersistentTileSchedulerILi128ELi128ELi256ELi128ELb0ELb1ELb1ELb1ELb1ELb1EEEEEEEEEvNT_6ParamsE,"aw",@nobits
	.sectionflags	@""
	.align	16
	.zero		1024


//--------------------- .nv.shared._ZN7cutlass13device_kernelIN5flash11enable_sm90INS1_16FlashAttnFwdSm90INS1_25CollectiveMainloopFwdSm90ILi2EN4cute5tupleIJNS5_1CILi1EEES8_S8_EEENS6_IJNS7_ILi192EEENS7_ILi128EEENS7_ILi96EEEEEELi96ENS_6half_tEfNS_4arch4Sm90ELb0ELb0ELb1ELb0ELb1ELb0ELb0ELb0ELb1ELb1ELb0ELb0EEENS1_21CollectiveEpilogueFwdINS6_IJSA_SC_SB_EEES9_SE_SG_Li384ELb0ELb1ELb0ELb0EEENS1_29StaticPersistentTileSchedulerILb0EEEEEEEEEvNT_6ParamsE --------------------------
	.section	.nv.shared._ZN7cutlass13device_kernelIN5flash11enable_sm90INS1_16FlashAttnFwdSm90INS1_25CollectiveMainloopFwdSm90ILi2EN4cute5tupleIJNS5_1CILi1EEES8_S8_EEENS6_IJNS7_ILi192EEENS7_ILi128EEENS7_ILi96EEEEEELi96ENS_6half_tEfNS_4arch4Sm90ELb0ELb0ELb1ELb0ELb1ELb0ELb0ELb0ELb1ELb1ELb0ELb0EEENS1_21CollectiveEpilogueFwdINS6_IJSA_SC_SB_EEES9_SE_SG_Li384ELb0ELb1ELb0ELb0EEENS1_29StaticPersistentTileSchedulerILb0EEEEEEEEEvNT_6ParamsE,"aw",@nobits
	.sectionflags	@""
	.align	16
	.zero		1024


//--------------------- .nv.shared._ZN7cutlass13device_kernelIN5flash11enable_sm90INS1_16FlashAttnFwdSm90INS1_25CollectiveMainloopFwdSm90ILi2EN4cute5tupleIJNS5_1CILi1EEES8_S8_EEENS6_IJNS7_ILi192EEENS7_ILi128EEENS7_ILi96EEEEEELi96ENS_6half_tEfNS_4arch4Sm90ELb0ELb0ELb1ELb1ELb1ELb0ELb0ELb0ELb1ELb1ELb0ELb0EEENS1_21CollectiveEpilogueFwdINS6_IJSA_SC_SB_EEES9_SE_SG_Li384ELb1ELb1ELb0ELb0EEENS1_36VarlenDynamicPersistentTileSchedulerILi192ELi128ELi384ELi128ELb0ELb1ELb1ELb0ELb1ELb1EEEEEEEEEvNT_6ParamsE --------------------------
	.section	.nv.shared._ZN7cutlass13device_kernelIN5flash11enable_sm90INS1_16FlashAttnFwdSm90INS1_25CollectiveMainloopFwdSm90ILi2EN4cute5tupleIJNS5_1CILi1EEES8_S8_EEENS6_IJNS7_ILi192EEENS7_ILi128EEENS7_ILi96EEEEEELi96ENS_6half_tEfNS_4arch4Sm90ELb0ELb0ELb1ELb1ELb1ELb0ELb0ELb0ELb1ELb1ELb0ELb0EEENS1_21CollectiveEpilogueFwdINS6_IJSA_SC_SB_EEES9_SE_SG_Li384ELb1ELb1ELb0ELb0EEENS1_36VarlenDynamicPersistentTileSchedulerILi192ELi128ELi384ELi128ELb0ELb1ELb1ELb0ELb1ELb1EEEEEEEEEvNT_6ParamsE,"aw",@nobits
	.sectionflags	@""
	.align	16
	.zero		1024


//--------------------- .nv.shared._ZN7cutlass13device_kernelIN5flash11enable_sm90INS1_16FlashAttnFwdSm90INS1_25CollectiveMainloopFwdSm90ILi2EN4cute5tupleIJNS5_1CILi1EEES8_S8_EEENS6_IJNS7_ILi192EEENS7_ILi128EEENS7_ILi96EEEEEELi96ENS_6half_tEfNS_4arch4Sm90ELb0ELb0ELb1ELb1ELb1ELb1ELb0ELb0ELb1ELb1ELb0ELb0EEENS1_21CollectiveEpilogueFwdINS6_IJSA_SC_SB_EEES9_SE_SG_Li384ELb1ELb1ELb0ELb0EEENS1_36VarlenDynamicPersistentTileSchedulerILi192ELi128ELi384ELi128ELb0ELb1ELb1ELb0ELb1ELb1EEEEEEEEEvNT_6ParamsE --------------------------
	.section	.nv.shared._ZN7cutlass13device_kernelIN5flash11enable_sm90INS1_16FlashAttnFwdSm90INS1_25CollectiveMainloopFwdSm90ILi2EN4cute5tupleIJNS5_1CILi1EEES8_S8_EEENS6_IJNS7_ILi192EEENS7_ILi128EEENS7_ILi96EEEEEELi96ENS_6half_tEfNS_4arch4Sm90ELb0ELb0ELb1ELb1ELb1ELb1ELb0ELb0ELb1ELb1ELb0ELb0EEENS1_21CollectiveEpilogueFwdINS6_IJSA_SC_SB_EEES9_SE_SG_Li384ELb1ELb1ELb0ELb0EEENS1_36VarlenDynamicPersistentTileSchedulerILi192ELi128ELi384ELi128ELb0ELb1ELb1ELb0ELb1ELb1EEEEEEEEEvNT_6ParamsE,"aw",@nobits
	.sectionflags	@""
	.align	16
	.zero		1024


//--------------------- .nv.shared._ZN7cutlass13device_kernelIN5flash11enable_sm90INS1_16FlashAttnFwdSm90INS1_25CollectiveMainloopFwdSm90ILi2EN4cute5tupleIJNS5_1CILi1EEES8_S8_EEENS6_IJNS7_ILi192EEENS7_ILi128EEENS7_ILi96EEEEEELi96ENS_6half_tEfNS_4arch4Sm90ELb0ELb1ELb1ELb0ELb1ELb0ELb0ELb0ELb1ELb1ELb0ELb0EEENS1_21CollectiveEpilogueFwdINS6_IJSA_SC_SB_EEES9_SE_SG_Li384ELb0ELb1ELb0ELb0EEENS1_30DynamicPersistentTileSchedulerILi384ELi128ELb0ELb1ELb1EEEEEEEEEvNT_6ParamsE --------------------------
	.section	.nv.shared._ZN7cutlass13device_kernelIN5flash11enable_sm90INS1_16FlashAttnFwdSm90INS1_25CollectiveMainloopFwdSm90ILi2EN4cute5tupleIJNS5_1CILi1EEES8_S8_EEENS6_IJNS7_ILi192EEENS7_ILi128EEENS7_ILi96EEEEEELi96ENS_6half_tEfNS_4arch4Sm90ELb0ELb1ELb1ELb0ELb1ELb0ELb0ELb0ELb1ELb1ELb0ELb0EEENS1_21CollectiveEpilogueFwdINS6_IJSA_SC_SB_EEES9_SE_SG_Li384ELb0ELb1ELb0ELb0EEENS1_30DynamicPersistentTileSchedulerILi384ELi128ELb0ELb1ELb1EEEEEEEEEvNT_6ParamsE,"aw",@nobits
	.sectionflags	@""
	.align	16
	.zero		1024


//--------------------- .nv.shared._ZN7cutlass13device_kernelIN5flash11enable_sm90INS1_16FlashAttnFwdSm90INS1_25CollectiveMainloopFwdSm90ILi2EN4cute5tupleIJNS5_1CILi1EEES8_S8_EEENS6_IJNS7_ILi192EEENS7_ILi128EEENS7_ILi96EEEEEELi96ENS_6half_tEfNS_4arch4Sm90ELb0ELb1ELb1ELb1ELb1ELb0ELb0ELb0ELb1ELb1ELb0ELb0EEENS1_21CollectiveEpilogueFwdINS6_IJSA_SC_SB_EEES9_SE_SG_Li384ELb1ELb1ELb0ELb0EEENS1_36VarlenDynamicPersistentTileSchedulerILi192ELi128ELi384ELi128ELb0ELb1ELb1ELb1ELb0ELb1EEEEEEEEEvNT_6ParamsE --------------------------
	.section	.nv.shared._ZN7cutlass13device_kernelIN5flash11enable_sm90INS1_16FlashAttnFwdSm90INS1_25CollectiveMainloopFwdSm90ILi2EN4cute5tupleIJNS5_1CILi1EEES8_S8_EEENS6_IJNS7_ILi192EEENS7_ILi128EEENS7_ILi96EEEEEELi96ENS_6half_tEfNS_4arch4Sm90ELb0ELb1ELb1ELb1ELb1ELb0ELb0ELb0ELb1ELb1ELb0ELb0EEENS1_21CollectiveEpilogueFwdINS6_IJSA_SC_SB_EEES9_SE_SG_Li384ELb1ELb1ELb0ELb0EEENS1_36VarlenDynamicPersistentTileSchedulerILi192ELi128ELi384ELi128ELb0ELb1ELb1ELb1ELb0ELb1EEEEEEEEEvNT_6ParamsE,"aw",@nobits
	.sectionflags	@""
	.align	16
	.zero		1024


//--------------------- .nv.shared._ZN7cutlass13device_kernelIN5flash11enable_sm90INS1_16FlashAttnFwdSm90INS1_25CollectiveMainloopFwdSm90ILi2EN4cute5tupleIJNS5_1CILi1EEES8_S8_EEENS6_IJNS7_ILi192EEENS7_ILi128EEENS7_ILi96EEEEEELi96ENS_6half_tEfNS_4arch4Sm90ELb0ELb1ELb1ELb1ELb1ELb1ELb0ELb0ELb1ELb1ELb0ELb0EEENS1_21CollectiveEpilogueFwdINS6_IJSA_SC_SB_EEES9_SE_SG_Li384ELb1ELb1ELb0ELb0EEENS1_36VarlenDynamicPersistentTileSchedulerILi192ELi128ELi384ELi128ELb0ELb1ELb1ELb1ELb0ELb1EEEEEEEEEvNT_6ParamsE --------------------------
	.section	.nv.shared._ZN7cutlass13device_kernelIN5flash11enable_sm90INS1_16FlashAttnFwdSm90INS1_25CollectiveMainloopFwdSm90ILi2EN4cute5tupleIJNS5_1CILi1EEES8_S8_EEENS6_IJNS7_ILi192EEENS7_ILi128EEENS7_ILi96EEEEEELi96ENS_6half_tEfNS_4arch4Sm90ELb0ELb1ELb1ELb1ELb1ELb1ELb0ELb0ELb1ELb1ELb0ELb0EEENS1_21CollectiveEpilogueFwdINS6_IJSA_SC_SB_EEES9_SE_SG_Li384ELb1ELb1ELb0ELb0EEENS1_36VarlenDynamicPersistentTileSchedulerILi192ELi128ELi384ELi128ELb0ELb1ELb1ELb1ELb0ELb1EEEEEEEEEvNT_6ParamsE,"aw",@nobits
	.sectionflags	@""
	.align	16
	.zero		1024


//--------------------- .nv.shared._ZN7cutlass13device_kernelIN5flash11enable_sm90INS1_16FlashAttnFwdSm90INS1_25CollectiveMainloopFwdSm90ILi2EN4cute5tupleIJNS5_1CILi1EEES8_S8_EEENS6_IJNS7_ILi192EEENS7_ILi128EEENS7_ILi96EEEEEELi96ENS_6half_tEfNS_4arch4Sm90ELb1ELb0ELb1ELb0ELb1ELb0ELb0ELb0ELb1ELb1ELb0ELb0EEENS1_21CollectiveEpilogueFwdINS6_IJSA_SC_SB_EEES9_SE_SG_Li384ELb0ELb1ELb0ELb0EEENS1_30DynamicPersistentTileSchedulerILi384ELi128ELb0ELb1ELb1EEEEEEEEEvNT_6ParamsE --------------------------
	.section	.nv.shared._ZN7cutlass13device_kernelIN5flash11enable_sm90INS1_16FlashAttnFwdSm90INS1_25CollectiveMainloopFwdSm90ILi2EN4cute5tupleIJNS5_1CILi1EEES8_S8_EEENS6_IJNS7_ILi192EEENS7_ILi128EEENS7_ILi96EEEEEELi96ENS_6half_tEfNS_4arch4Sm90ELb1ELb0ELb1ELb0ELb1ELb0ELb0ELb0ELb1ELb1ELb0ELb0EEENS1_21CollectiveEpilogueFwdINS6_IJSA_SC_SB_EEES9_SE_SG_Li384ELb0ELb1ELb0ELb0EEENS1_30DynamicPersistentTileSchedulerILi384ELi128ELb0ELb1ELb1EEEEEEEEEvNT_6ParamsE,"aw",@nobits
	.sectionflags	@""
	.align	16
	.zero		1024


//--------------------- .nv.shared._ZN7cutlass13device_kernelIN5flash11enable_sm90INS1_16FlashAttnFwdSm90INS1_25CollectiveMainloopFwdSm90ILi2EN4cute5tupleIJNS5_1CILi1EEES8_S8_EEENS6_IJNS7_ILi192EEENS7_ILi128EEENS7_ILi96EEEEEELi96ENS_6half_tEfNS_4arch4Sm90ELb1ELb0ELb1ELb1ELb1ELb0ELb0ELb0ELb1ELb1ELb0ELb0EEENS1_21CollectiveEpilogueFwdINS6_IJSA_SC_SB_EEES9_SE_SG_Li384ELb1ELb1ELb0ELb0EEENS1_36VarlenDynamicPersistentTileSchedulerILi192ELi128ELi384ELi128ELb0ELb1ELb1ELb1ELb1ELb1EEEEEEEEEvNT_6ParamsE --------------------------
	.section	.nv.shared._ZN7cutlass13device_kernelIN5flash11enable_sm90INS1_16FlashAttnFwdSm90INS1_25CollectiveMainloopFwdSm90ILi2EN4cute5tupleIJNS5_1CILi1EEES8_S8_EEENS6_IJNS7_ILi192EEENS7_ILi128EEENS7_ILi96EEEEEELi96ENS_6half_tEfNS_4arch4Sm90ELb1ELb0ELb1ELb1ELb1ELb0ELb0ELb0ELb1ELb1ELb0ELb0EEENS1_21CollectiveEpilogueFwdINS6_IJSA_SC_SB_EEES9_SE_SG_Li384ELb1ELb1ELb0ELb0EEENS1_36VarlenDynamicPersistentTileSchedulerILi192ELi128ELi384ELi128ELb0ELb1ELb1ELb1ELb1ELb1EEEEEEEEEvNT_6ParamsE,"aw",@nobits
	.sectionflags	@""
	.align	16
	.zero		1024


//--------------------- .nv.shared._ZN7cutlass13device_kernelIN5flash11enable_sm90INS1_16FlashAttnFwdSm90INS1_25CollectiveMainloopFwdSm90ILi2EN4cute5tupleIJNS5_1CILi1EEES8_S8_EEENS6_IJNS7_ILi192EEENS7_ILi128EEENS7_ILi96EEEEEELi96ENS_6half_tEfNS_4arch4Sm90ELb1ELb0ELb1ELb1ELb1ELb1ELb0ELb0ELb1ELb1ELb0ELb0EEENS1_21CollectiveEpilogueFwdINS6_IJSA_SC_SB_EEES9_SE_SG_Li384ELb1ELb1ELb0ELb0EEENS1_36VarlenDynamicPersistentTileSchedulerILi192ELi128ELi384ELi128ELb0ELb1ELb1ELb1ELb1ELb1EEEEEEEEEvNT_6ParamsE --------------------------
	.section	.nv.shared._ZN7cutlass13device_kernelIN5flash11enable_sm90INS1_16FlashAttnFwdSm90INS1_25CollectiveMainloopFwdSm90ILi2EN4cute5tupleIJNS5_1CILi1EEES8_S8_EEENS6_IJNS7_ILi192EEENS7_ILi128EEENS7_ILi96EEEEEELi96ENS_6half_tEfNS_4arch4Sm90ELb1ELb0ELb1ELb1ELb1ELb1ELb0ELb0ELb1ELb1ELb0ELb0EEENS1_21CollectiveEpilogueFwdINS6_IJSA_SC_SB_EEES9_SE_SG_Li384ELb1ELb1ELb0ELb0EEENS1_36VarlenDynamicPersistentTileSchedulerILi192ELi128ELi384ELi128ELb0ELb1ELb1ELb1ELb1ELb1EEEEEEEEEvNT_6ParamsE,"aw",@nobits
	.sectionflags	@""
	.align	16
	.zero		1024


//--------------------- .nv.shared._ZN7cutlass13device_kernelIN5flash11enable_sm90INS1_16FlashAttnFwdSm90INS1_25CollectiveMainloopFwdSm90ILi2EN4cute5tupleIJNS5_1CILi1EEES8_S8_EEENS6_IJNS7_ILi192EEENS7_ILi128EEENS7_ILi64EEEEEELi64ENS_6half_tEfNS_4arch4Sm90ELb0ELb0ELb1ELb0ELb1ELb0ELb0ELb1ELb1ELb1ELb0ELb0EEENS1_21CollectiveEpilogueFwdINS6_IJSA_SC_SB_EEES9_SE_SG_Li384ELb0ELb1ELb0ELb0EEENS1_29StaticPersistentTileSchedulerILb0EEEEEEEEEvNT_6ParamsE --------------------------
	.section	.nv.shared._ZN7cutlass13device_kernelIN5flash11enable_sm90INS1_16FlashAttnFwdSm90INS1_25CollectiveMainloopFwdSm90ILi2EN4cute5tupleIJNS5_1CILi1EEES8_S8_EEENS6_IJNS7_ILi192EEENS7_ILi128EEENS7_ILi64EEEEEELi64ENS_6half_tEfNS_4arch4Sm90ELb0ELb0ELb1ELb0ELb1ELb0ELb0ELb1ELb1ELb1ELb0ELb0EEENS1_21CollectiveEpilogueFwdINS6_IJSA_SC_SB_EEES9_SE_SG_Li384ELb0ELb1ELb0ELb0EEENS1_29StaticPersistentTileSchedulerILb0EEEEEEEEEvNT_6ParamsE,"aw",@nobits
	.sectionflags	@""
	.align	16
	.zero		1024


//--------------------- .nv.shared._ZN7cutlass13device_kernelIN5flash11enable_sm90INS1_16FlashAttnFwdSm90INS1_25CollectiveMainloopFwdSm90ILi2EN4cute5tupleIJNS5_1CILi1EEES8_S8_EEENS6_IJNS7_ILi192EEENS7_ILi128EEENS7_ILi64EEEEEELi64ENS_6half_tEfNS_4arch4Sm90ELb0ELb0ELb1ELb1ELb1ELb0ELb0ELb1ELb1ELb1ELb0ELb0EEENS1_21CollectiveEpilogueFwdINS6_IJSA_SC_SB_EEES9_SE_SG_Li384ELb1ELb1ELb0ELb0EEENS1_36VarlenDynamicPersistentTileSchedulerILi192ELi128ELi384ELi128ELb0ELb1ELb1ELb0ELb1ELb1EEEEEEEEEvNT_6ParamsE --------------------------
	.section	.nv.shared._ZN7cutlass13device_kernelIN5flash11enable_sm90INS1_16FlashAttnFwdSm90INS1_25CollectiveMainloopFwdSm90ILi2EN4cute5tupleIJNS5_1CILi1EEES8_S8_EEENS6_IJNS7_ILi192EEENS7_ILi128EEENS7_ILi64EEEEEELi64ENS_6half_tEfNS_4arch4Sm90ELb0ELb0ELb1ELb1ELb1ELb0ELb0ELb1ELb1ELb1ELb0ELb0EEENS1_21CollectiveEpilogueFwdINS6_IJSA_SC_SB_EEES9_SE_SG_Li384ELb1ELb1ELb0ELb0EEENS1_36VarlenDynamicPersistentTileSchedulerILi192ELi128ELi384ELi128ELb0ELb1ELb1ELb0ELb1ELb1EEEEEEEEEvNT_6ParamsE,"aw",@nobits
	.sectionflags	@""
	.align	16
	.zero		1024


//--------------------- .nv.shared._ZN7cutlass13device_kernelIN5flash11enable_sm90INS1_16FlashAttnFwdSm90INS1_25CollectiveMainloopFwdSm90ILi2EN4cute5tupleIJNS5_1CILi1EEES8_S8_EEENS6_IJNS7_ILi192EEENS7_ILi128EEENS7_ILi64EEEEEELi64ENS_6half_tEfNS_4arch4Sm90ELb0ELb0ELb1ELb1ELb1ELb1ELb0ELb1ELb1ELb1ELb0ELb0EEENS1_21CollectiveEpilogueFwdINS6_IJSA_SC_SB_EEES9_SE_SG_Li384ELb1ELb1ELb0ELb0EEENS1_36VarlenDynamicPersistentTileSchedulerILi192ELi128ELi384ELi128ELb0ELb1ELb1ELb0ELb1ELb1EEEEEEEEEvNT_6ParamsE --------------------------
	.section	.nv.shared._ZN7cutlass13device_kernelIN5flash11enable_sm90INS1_16FlashAttnFwdSm90INS1_25CollectiveMainloopFwdSm90ILi2EN4cute5tupleIJNS5_1CILi1EEES8_S8_EEENS6_IJNS7_ILi192EEENS7_ILi128EEENS7_ILi64EEEEEELi64ENS_6half_tEfNS_4arch4Sm90ELb0ELb0ELb1ELb1ELb1ELb1ELb0ELb1ELb1ELb1ELb0ELb0EEENS1_21CollectiveEpilogueFwdINS6_IJSA_SC_SB_EEES9_SE_SG_Li384ELb1ELb1ELb0ELb0EEENS1_36VarlenDynamicPersistentTileSchedulerILi192ELi128ELi384ELi128ELb0ELb1ELb1ELb0ELb1ELb1EEEEEEEEEvNT_6ParamsE,"aw",@nobits
	.sectionflags	@""
	.align	16
	.zero		1024


//--------------------- .nv.shared._ZN7cutlass13device_kernelIN5flash11enable_sm90INS1_16FlashAttnFwdSm90INS1_25CollectiveMainloopFwdSm90ILi2EN4cute5tupleIJNS5_1CILi1EEES8_S8_EEENS6_IJNS7_ILi192EEENS7_ILi128EEENS7_ILi64EEEEEELi64ENS_6half_tEfNS_4arch4Sm90ELb0ELb1ELb1ELb0ELb1ELb0ELb0ELb1ELb1ELb1ELb0ELb0EEENS1_21CollectiveEpilogueFwdINS6_IJSA_SC_SB_EEES9_SE_SG_Li384ELb0ELb1ELb0ELb0EEENS1_30DynamicPersistentTileSchedulerILi384ELi128ELb0ELb1ELb1EEEEEEEEEvNT_6ParamsE --------------------------
	.section	.nv.shared._ZN7cutlass13device_kernelIN5flash11enable_sm90INS1_16FlashAttnFwdSm90INS1_25CollectiveMainloopFwdSm90ILi2EN4cute5tupleIJNS5_1CILi1EEES8_S8_EEENS6_IJNS7_ILi192EEENS7_ILi128EEENS7_ILi64EEEEEELi64ENS_6half_tEfNS_4arch4Sm90ELb0ELb1ELb1ELb0ELb1ELb0ELb0ELb1ELb1ELb1ELb0ELb0EEENS1_21CollectiveEpilogueFwdINS6_IJSA_SC_SB_EEES9_SE_SG_Li384ELb0ELb1ELb0ELb0EEENS1_30DynamicPersistentTileSchedulerILi384ELi128ELb0ELb1ELb1EEEEEEEEEvNT_6ParamsE,"aw",@nobits
	.sectionflags	@""
	.align	16
	.zero		1024


//--------------------- .nv.shared._ZN7cutlass13device_kernelIN5flash11enable_sm90INS1_16FlashAttnFwdSm90INS1_25CollectiveMainloopFwdSm90ILi2EN4cute5tupleIJNS5_1CILi1EEES8_S8_EEENS6_IJNS7_ILi192EEENS7_ILi128EEENS7_ILi64EEEEEELi64ENS_6half_tEfNS_4arch4Sm90ELb0ELb1ELb1ELb1ELb1ELb0ELb0ELb1ELb1ELb1ELb0ELb0EEENS1_21CollectiveEpilogueFwdINS6_IJSA_SC_SB_EEES9_SE_SG_Li384ELb1ELb1ELb0ELb0EEENS1_36VarlenDynamicPersistentTileSchedulerILi192ELi128ELi384ELi128ELb0ELb1ELb1ELb1ELb0ELb1EEEEEEEEEvNT_6ParamsE --------------------------
	.section	.nv.shared._ZN7cutlass13device_kernelIN5flash11enable_sm90INS1_16FlashAttnFwdSm90INS1_25CollectiveMainloopFwdSm90ILi2EN4cute5tupleIJNS5_1CILi1EEES8_S8_EEENS6_IJNS7_ILi192EEENS7_ILi128EEENS7_ILi64EEEEEELi64ENS_6half_tEfNS_4arch4Sm90ELb0ELb1ELb1ELb1ELb1ELb0ELb0ELb1ELb1ELb1ELb0ELb0EEENS1_21CollectiveEpilogueFwdINS6_IJSA_SC_SB_EEES9_SE_SG_Li384ELb1ELb1ELb0ELb0EEENS1_36VarlenDynamicPersistentTileSchedulerILi192ELi128ELi384ELi128ELb0ELb1ELb1ELb1ELb0ELb1EEEEEEEEEvNT_6ParamsE,"aw",@nobits
	.sectionflags	@""
	.align	16
	.zero		1024


//--------------------- .nv.shared._ZN7cutlass13device_kernelIN5flash11enable_sm90INS1_16FlashAttnFwdSm90INS1_25CollectiveMainloopFwdSm90ILi2EN4cute5tupleIJNS5_1CILi1EEES8_S8_EEENS6_IJNS7_ILi192EEENS7_ILi128EEENS7_ILi64EEEEEELi64ENS_6half_tEfNS_4arch4Sm90ELb0ELb1ELb1ELb1ELb1ELb1ELb0ELb1ELb1ELb1ELb0ELb0EEENS1_21CollectiveEpilogueFwdINS6_IJSA_SC_SB_EEES9_SE_SG_Li384ELb1ELb1ELb0ELb0EEENS1_36VarlenDynamicPersistentTileSchedulerILi192ELi128ELi384ELi128ELb0ELb1ELb1ELb1ELb0ELb1EEEEEEEEEvNT_6ParamsE --------------------------
	.section	.nv.shared._ZN7cutlass13device_kernelIN5flash11enable_sm90INS1_16FlashAttnFwdSm90INS1_25CollectiveMainloopFwdSm90ILi2EN4cute5tupleIJNS5_1CILi1EEES8_S8_EEENS6_IJNS7_ILi192EEENS7_ILi128EEENS7_ILi64EEEEEELi64ENS_6half_tEfNS_4arch4Sm90ELb0ELb1ELb1ELb1ELb1ELb1ELb0ELb1ELb1ELb1ELb0ELb0EEENS1_21CollectiveEpilogueFwdINS6_IJSA_SC_SB_EEES9_SE_SG_Li384ELb1ELb1ELb0ELb0EEENS1_36VarlenDynamicPersistentTileSchedulerILi192ELi128ELi384ELi128ELb0ELb1ELb1ELb1ELb0ELb1EEEEEEEEEvNT_6ParamsE,"aw",@nobits
	.sectionflags	@""
	.align	16
	.zero		1024


//--------------------- .nv.shared._ZN7cutlass13device_kernelIN5flash11enable_sm90INS1_16FlashAttnFwdSm90INS1_25CollectiveMainloopFwdSm90ILi2EN4cute5tupleIJNS5_1CILi1EEES8_S8_EEENS6_IJNS7_ILi192EEENS7_ILi128EEENS7_ILi64EEEEEELi64ENS_6half_tEfNS_4arch4Sm90ELb1ELb0ELb1ELb0ELb1ELb0ELb0ELb1ELb1ELb1ELb0ELb0EEENS1_21CollectiveEpilogueFwdINS6_IJSA_SC_SB_EEES9_SE_SG_Li384ELb0ELb1ELb0ELb0EEENS1_30DynamicPersistentTileSchedulerILi384ELi128ELb0ELb1ELb1EEEEEEEEEvNT_6ParamsE --------------------------
	.section	.nv.shared._ZN7cutlass13device_kernelIN5flash11enable_sm90INS1_16FlashAttnFwdSm90INS1_25CollectiveMainloopFwdSm90ILi2EN4cute5tupleIJNS5_1CILi1EEES8_S8_EEENS6_IJNS7_ILi192EEENS7_ILi128EEENS7_ILi64EEEEEELi64ENS_6half_tEfNS_4arch4Sm90ELb1ELb0ELb1ELb0ELb1ELb0ELb0ELb1ELb1ELb1ELb0ELb0EEENS1_21CollectiveEpilogueFwdINS6_IJSA_SC_SB_EEES9_SE_SG_Li384ELb0ELb1ELb0ELb0EEENS1_30DynamicPersistentTileSchedulerILi384ELi128ELb0ELb1ELb1EEEEEEEEEvNT_6ParamsE,"aw",@nobits
	.sectionflags	@""
	.align	16
	.zero		1024


//--------------------- .nv.shared._ZN7cutlass13device_kernelIN5flash11enable_sm90INS1_16FlashAttnFwdSm90INS1_25CollectiveMainloopFwdSm90ILi2EN4cute5tupleIJNS5_1CILi1EEES8_S8_EEENS6_IJNS7_ILi192EEENS7_ILi128EEENS7_ILi64EEEEEELi64ENS_6half_tEfNS_4arch4Sm90ELb1ELb0ELb1ELb1ELb1ELb0ELb0ELb1ELb1ELb1ELb0ELb0EEENS1_21CollectiveEpilogueFwdINS6_IJSA_SC_SB_EEES9_SE_SG_Li384ELb1ELb1ELb0ELb0EEENS1_36VarlenDynamicPersistentTileSchedulerILi192ELi128ELi384ELi128ELb0ELb1ELb1ELb1ELb1ELb1EEEEEEEEEvNT_6ParamsE --------------------------
	.section	.nv.shared._ZN7cutlass13device_kernelIN5flash11enable_sm90INS1_16FlashAttnFwdSm90INS1_25CollectiveMainloopFwdSm90ILi2EN4cute5tupleIJNS5_1CILi1EEES8_S8_EEENS6_IJNS7_ILi192EEENS7_ILi128EEENS7_ILi64EEEEEELi64ENS_6half_tEfNS_4arch4Sm90ELb1ELb0ELb1ELb1ELb1ELb0ELb0ELb1ELb1ELb1ELb0ELb0EEENS1_21CollectiveEpilogueFwdINS6_IJSA_SC_SB_EEES9_SE_SG_Li384ELb1ELb1ELb0ELb0EEENS1_36VarlenDynamicPersistentTileSchedulerILi192ELi128ELi384ELi128ELb0ELb1ELb1ELb1ELb1ELb1EEEEEEEEEvNT_6ParamsE,"aw",@nobits
	.sectionflags	@""
	.align	16
	.zero		1024


//--------------------- .nv.shared._ZN7cutlass13device_kernelIN5flash11enable_sm90INS1_16FlashAttnFwdSm90INS1_25CollectiveMainloopFwdSm90ILi2EN4cute5tupleIJNS5_1CILi1EEES8_S8_EEENS6_IJNS7_ILi192EEENS7_ILi128EEENS7_ILi64EEEEEELi64ENS_6half_tEfNS_4arch4Sm90ELb1ELb0ELb1ELb1ELb1ELb1ELb0ELb1ELb1ELb1ELb0ELb0EEENS1_21CollectiveEpilogueFwdINS6_IJSA_SC_SB_EEES9_SE_SG_Li384ELb1ELb1ELb0ELb0EEENS1_36VarlenDynamicPersistentTileSchedulerILi192ELi128ELi384ELi128ELb0ELb1ELb1ELb1ELb1ELb1EEEEEEEEEvNT_6ParamsE --------------------------
	.section	.nv.shared._ZN7cutlass13device_kernelIN5flash11enable_sm90INS1_16FlashAttnFwdSm90INS1_25CollectiveMainloopFwdSm90ILi2EN4cute5tupleIJNS5_1CILi1EEES8_S8_EEENS6_IJNS7_ILi192EEENS7_ILi128EEENS7_ILi64EEEEEELi64ENS_6half_tEfNS_4arch4Sm90ELb1ELb0ELb1ELb1ELb1ELb1ELb0ELb1ELb1ELb1ELb0ELb0EEENS1_21CollectiveEpilogueFwdINS6_IJSA_SC_SB_EEES9_SE_SG_Li384ELb1ELb1ELb0ELb0EEENS1_36VarlenDynamicPersistentTileSchedulerILi192ELi128ELi384ELi128ELb0ELb1ELb1ELb1ELb1ELb1EEEEEEEEEvNT_6ParamsE,"aw",@nobits
	.sectionflags	@""
	.align	16
	.zero		1024


//--------------------- .nv.constant0._ZN7cutlass13device_kernelIN5flash11enable_sm90INS1_16FlashAttnFwdSm90INS1_25CollectiveMainloopFwdSm90ILi2EN4cute5tupleIJNS5_1CILi1EEES8_S8_EEENS6_IJNS7_ILi128EEENS7_ILi80EEENS7_ILi256EEEEEELi256ENS_6half_tEfNS_4arch4Sm90ELb0ELb0ELb1ELb0ELb1ELb0ELb0ELb1ELb1ELb1ELb0ELb0EEENS1_21CollectiveEpilogueFwdINS6_IJSA_SC_SB_EEES9_SE_SG_Li256ELb0ELb1ELb0ELb0EEENS1_29StaticPersistentTileSchedulerILb0EEEEEEEEEvNT_6ParamsE --------------------------
	.section	.nv.constant0._ZN7cutlass13device_kernelIN5flash11enable_sm90INS1_16FlashAttnFwdSm90INS1_25CollectiveMainloopFwdSm90ILi2EN4cute5tupleIJNS5_1CILi1EEES8_S8_EEENS6_IJNS7_ILi128EEENS7_ILi80EEENS7_ILi256EEEEEELi256ENS_6half_tEfNS_4arch4Sm90ELb0ELb0ELb1ELb0ELb1ELb0ELb0ELb1ELb1ELb1ELb0ELb0EEENS1_21CollectiveEpilogueFwdINS6_IJSA_SC_SB_EEES9_SE_SG_Li256ELb0ELb1ELb0ELb0EEENS1_29StaticPersistentTileSchedulerILb0EEEEEEEEEvNT_6ParamsE,"a",@progbits
	.sectionflags	@""
	.align	4
.nv.constant0._ZN7cutlass13device_kernelIN5flash11enable_sm90INS1_16FlashAttnFwdSm90INS1_25CollectiveMainloopFwdSm90ILi2EN4cute5tupleIJNS5_1CILi1EEES8_S8_EEENS6_IJNS7_ILi128EEENS7_ILi80EEENS7_ILi256EEEEEELi256ENS_6half_tEfNS_4arch4Sm90ELb0ELb0ELb1ELb0ELb1ELb0ELb0ELb1ELb1ELb1ELb0ELb0EEENS1_21CollectiveEpilogueFwdINS6_IJSA_SC_SB_EEES9_SE_SG_Li256ELb0ELb1ELb0ELb0EEENS1_29StaticPersistentTileSchedulerILb0EEEEEEEEEvNT_6ParamsE:
	.zero		3200


//--------------------- .nv.constant0._ZN7cutlass13device_kernelIN5flash11enable_sm90INS1_16FlashAttnFwdSm90INS1_25CollectiveMainloopFwdSm90ILi2EN4cute5tupleIJNS5_1CILi1EEES8_S8_EEENS6_IJNS7_ILi128EEENS7_ILi80EEENS7_ILi256EEEEEELi256ENS_6half_tEfNS_4arch4Sm90ELb0ELb0ELb1ELb1ELb1ELb0ELb0ELb1ELb1ELb1ELb0ELb0EEENS1_21CollectiveEpilogueFwdINS6_IJSA_SC_SB_EEES9_SE_SG_Li256ELb1ELb1ELb0ELb0EEENS1_36VarlenDynamicPersistentTileSchedulerILi128ELi80ELi256ELi128ELb0ELb1ELb1ELb0ELb1ELb1EEEEEEEEEvNT_6ParamsE --------------------------
	.section	.nv.constant0._ZN7cutlass13device_kernelIN5flash11enable_sm90INS1_16FlashAttnFwdSm90INS1_25CollectiveMainloopFwdSm90ILi2EN4cute5tupleIJNS5_1CILi1EEES8_S8_EEENS6_IJNS7_ILi128EEENS7_ILi80EEENS7_ILi256EEEEEELi256ENS_6half_tEfNS_4arch4Sm90ELb0ELb0ELb1ELb1ELb1ELb0ELb0ELb1ELb1ELb1ELb0ELb0EEENS1_21CollectiveEpilogueFwdINS6_IJSA_SC_SB_EEES9_SE_SG_Li256ELb1ELb1ELb0ELb0EEENS1_36VarlenDynamicPersistentTileSchedulerILi128ELi80ELi256ELi128ELb0ELb1ELb1ELb0ELb1ELb1EEEEEEEEEvNT_6ParamsE,"a",@progbits
	.sectionflags	@""
	.align	4
.nv.constant0._ZN7cutlass13device_kernelIN5flash11enable_sm90INS1_16FlashAttnFwdSm90INS1_25CollectiveMainloopFwdSm90ILi2EN4cute5tupleIJNS5_1CILi1EEES8_S8_EEENS6_IJNS7_ILi128EEENS7_ILi80EEENS7_ILi256EEEEEELi256ENS_6half_tEfNS_4arch4Sm90ELb0ELb0ELb1ELb1ELb1ELb0ELb0ELb1ELb1ELb1ELb0ELb0EEENS1_21CollectiveEpilogueFwdINS6_IJSA_SC_SB_EEES9_SE_SG_Li256ELb1ELb1ELb0ELb0EEENS1_36VarlenDynamicPersistentTileSchedulerILi128ELi80ELi256ELi128ELb0ELb1ELb1ELb0ELb1ELb1EEEEEEEEEvNT_6ParamsE:
	.zero		3328


//--------------------- .nv.constant0._ZN7cutlass13device_kernelIN5flash11enable_sm90INS1_16FlashAttnFwdSm90INS1_25CollectiveMainloopFwdSm90ILi2EN4cute5tupleIJNS5_1CILi1EEES8_S8_EEENS6_IJNS7_ILi128EEENS7_ILi80EEENS7_ILi256EEEEEELi256ENS_6half_tEfNS_4arch4Sm90ELb0ELb0ELb1ELb1ELb1ELb1ELb0ELb1ELb1ELb1ELb0ELb0EEENS1_21CollectiveEpilogueFwdINS6_IJSA_SC_SB_EEES9_SE_SG_Li256ELb1ELb1ELb0ELb0EEENS1_36VarlenDynamicPersistentTileSchedulerILi128ELi80ELi256ELi128ELb0ELb1ELb1ELb0ELb1ELb1EEEEEEEEEvNT_6ParamsE --------------------------
	.section	.nv.constant0._ZN7cutlass13device_kernelIN5flash11enable_sm90INS1_16FlashAttnFwdSm90INS1_25CollectiveMainloopFwdSm90ILi2EN4cute5tupleIJNS5_1CILi1EEES8_S8_EEENS6_IJNS7_ILi128EEENS7_ILi80EEENS7_ILi256EEEEEELi256ENS_6half_tEfNS_4arch4Sm90ELb0ELb0ELb1ELb1ELb1ELb1ELb0ELb1ELb1ELb1ELb0ELb0EEENS1_21CollectiveEpilogueFwdINS6_IJSA_SC_SB_EEES9_SE_SG_Li256ELb1ELb1ELb0ELb0EEENS1_36VarlenDynamicPersistentTileSchedulerILi128ELi80ELi256ELi128ELb0ELb1ELb1ELb0ELb1ELb1EEEEEEEEEvNT_6ParamsE,"a",@progbits
	.sectionflags	@""
	.align	4
.nv.constant0._ZN7cutlass13device_kernelIN5flash11enable_sm90INS1_16FlashAttnFwdSm90INS1_25CollectiveMainloopFwdSm90ILi2EN4cute5tupleIJNS5_1CILi1EEES8_S8_EEENS6_IJNS7_ILi128EEENS7_ILi80EEENS7_ILi256EEEEEELi256ENS_6half_tEfNS_4arch4Sm90ELb0ELb0ELb1ELb1ELb1ELb1ELb0ELb1ELb1ELb1ELb0ELb0EEENS1_21CollectiveEpilogueFwdINS6_IJSA_SC_SB_EEES9_SE_SG_Li256ELb1ELb1ELb0ELb0EEENS1_36VarlenDynamicPersistentTileSchedulerILi128ELi80ELi256ELi128ELb0ELb1ELb1ELb0ELb1ELb1EEEEEEEEEvNT_6ParamsE:
	.zero		3328


//--------------------- .nv.constant0._ZN7cutlass13device_kernelIN5flash11enable_sm90INS1_16FlashAttnFwdSm90INS1_25CollectiveMainloopFwdSm90ILi2EN4cute5tupleIJNS5_1CILi1EEES8_S8_EEENS6_IJNS7_ILi128EEENS7_ILi64EEENS7_ILi256EEEEEELi256ENS_6half_tEfNS_4arch4Sm90ELb0ELb1ELb1ELb0ELb1ELb0ELb0ELb1ELb1ELb1ELb0ELb0EEENS1_21CollectiveEpilogueFwdINS6_IJSA_SC_SB_EEES9_SE_SG_Li256ELb0ELb1ELb0ELb0EEENS1_30DynamicPersistentTileSchedulerILi256ELi128ELb0ELb1ELb1EEEEEEEEEvNT_6ParamsE --------------------------
	.section	.nv.constant0._ZN7cutlass13device_kernelIN5flash11enable_sm90INS1_16FlashAttnFwdSm90INS1_25CollectiveMainloopFwdSm90ILi2EN4cute5tupleIJNS5_1CILi1EEES8_S8_EEENS6_IJNS7_ILi128EEENS7_ILi64EEENS7_ILi256EEEEEELi256ENS_6half_tEfNS_4arch4Sm90ELb0ELb1ELb1ELb0ELb1ELb0ELb0ELb1ELb1ELb1ELb0ELb0EEENS1_21CollectiveEpilogueFwdINS6_IJSA_SC_SB_EEES9_SE_SG_Li256ELb0ELb1ELb0ELb0EEENS1_30DynamicPersistentTileSchedulerILi256ELi128ELb0ELb1ELb1EEEEEEEEEvNT_6ParamsE,"a",@progbits
	.sectionflags	@""
	.align	4
.nv.constant0._ZN7cutlass13device_kernelIN5flash11enable_sm90INS1_16FlashAttnFwdSm90INS1_25CollectiveMainloopFwdSm90ILi2EN4cute5tupleIJNS5_1CILi1EEES8_S8_EEENS6_IJNS7_ILi128EEENS7_ILi64EEENS7_ILi256EEEEEELi256ENS_6half_tEfNS_4arch4Sm90ELb0ELb1ELb1ELb0ELb1ELb0ELb0ELb1ELb1ELb1ELb0ELb0EEENS1_21CollectiveEpilogueFwdINS6_IJSA_SC_SB_EEES9_SE_SG_Li256ELb0ELb1ELb0ELb0EEENS1_30DynamicPersistentTileSchedulerILi256ELi128ELb0ELb1ELb1EEEEEEEEEvNT_6ParamsE:
	.zero		3328


//--------------------- .nv.constant0._ZN7cutlass13device_kernelIN5flash11enable_sm90INS1_16FlashAttnFwdSm90INS1_25CollectiveMainloopFwdSm90ILi2EN4cute5tupleIJNS5_1CILi1EEES8_S8_EEENS6_IJNS7_ILi128EEENS7_ILi64EEENS7_ILi256EEEEEELi256ENS_6half_tEfNS_4arch4Sm90ELb0ELb1ELb1ELb1ELb1ELb0ELb0ELb1ELb1ELb1ELb0ELb0EEENS1_21CollectiveEpilogueFwdINS6_IJSA_SC_SB_EEES9_SE_SG_Li256ELb1ELb1ELb0ELb0EEENS1_36VarlenDynamicPersistentTileSchedulerILi128ELi64ELi256ELi128ELb0ELb1ELb1ELb1ELb0ELb1EEEEEEEEEvNT_6ParamsE --------------------------
	.section	.nv.constant0._ZN7cutlass13device_kernelIN5flash11enable_sm90INS1_16FlashAttnFwdSm90INS1_25CollectiveMainloopFwdSm90ILi2EN4cute5tupleIJNS5_1CILi1EEES8_S8_EEENS6_IJNS7_ILi128EEENS7_ILi64EEENS7_ILi256EEEEEELi256ENS_6half_tEfNS_4arch4Sm90ELb0ELb1ELb1ELb1ELb1ELb0ELb0ELb1ELb1ELb1ELb0ELb0EEENS1_21CollectiveEpilogueFwdINS6_IJSA_SC_SB_EEES9_SE_SG_Li256ELb1ELb1ELb0ELb0EEENS1_36VarlenDynamicPersistentTileSchedulerILi128ELi64ELi256ELi128ELb0ELb1ELb1ELb1ELb0ELb1EEEEEEEEEvNT_6ParamsE,"a",@progbits
	.sectionflags	@""
	.align	4
.nv.constant0._ZN7cutlass13device_kernelIN5flash11enable_sm90INS1_16FlashAttnFwdSm90INS1_25CollectiveMainloopFwdSm90ILi2EN4cute5tupleIJNS5_1CILi1EEES8_S8_EEENS6_IJNS7_ILi128EEENS7_ILi64EEENS7_ILi256EEEEEELi256ENS_6half_tEfNS_4arch4Sm90ELb0ELb1ELb1ELb1ELb1ELb0ELb0ELb1ELb1ELb1ELb0ELb0EEENS1_21CollectiveEpilogueFwdINS6_IJSA_SC_SB_EEES9_SE_SG_Li256ELb1ELb1ELb0ELb0EEENS1_36VarlenDynamicPersistentTileSchedulerILi128ELi64ELi256ELi128ELb0ELb1ELb1ELb1ELb0ELb1EEEEEEEEEvNT_6ParamsE:
	.zero		3328


//--------------------- .nv.constant0._ZN7cutlass13device_kernelIN5flash11enable_sm90INS1_16FlashAttnFwdSm90INS1_25CollectiveMainloopFwdSm90ILi2EN4cute5tupleIJNS5_1CILi1EEES8_S8_EEENS6_IJNS7_ILi128EEENS7_ILi64EEENS7_ILi256EEEEEELi256ENS_6half_tEfNS_4arch4Sm90ELb0ELb1ELb1ELb1ELb1ELb1ELb0ELb1ELb1ELb1ELb0ELb0EEENS1_21CollectiveEpilogueFwdINS6_IJSA_SC_SB_EEES9_SE_SG_Li256ELb1ELb1ELb0ELb0EEENS1_36VarlenDynamicPersistentTileSchedulerILi128ELi64ELi256ELi128ELb0ELb1ELb1ELb1ELb0ELb1EEEEEEEEEvNT_6ParamsE --------------------------
	.section	.nv.constant0._ZN7cutlass13device_kernelIN5flash11enable_sm90INS1_16FlashAttnFwdSm90INS1_25CollectiveMainloopFwdSm90ILi2EN4cute5tupleIJNS5_1CILi1EEES8_S8_EEENS6_IJNS7_ILi128EEENS7_ILi64EEENS7_ILi256EEEEEELi256ENS_6half_tEfNS_4arch4Sm90ELb0ELb1ELb1ELb1ELb1ELb1ELb0ELb1ELb1ELb1ELb0ELb0EEENS1_21CollectiveEpilogueFwdINS6_IJSA_SC_SB_EEES9_SE_SG_Li256ELb1ELb1ELb0ELb0EEENS1_36VarlenDynamicPersistentTileSchedulerILi128ELi64ELi256ELi128ELb0ELb1ELb1ELb1ELb0ELb1EEEEEEEEEvNT_6ParamsE,"a",@progbits
	.sectionflags	@""
	.align	4
.nv.constant0._ZN7cutlass13device_kernelIN5flash11enable_sm90INS1_16FlashAttnFwdSm90INS1_25CollectiveMainloopFwdSm90ILi2EN4cute5tupleIJNS5_1CILi1EEES8_S8_EEENS6_IJNS7_ILi128EEENS7_ILi64EEENS7_ILi256EEEEEELi256ENS_6half_tEfNS_4arch4Sm90ELb0ELb1ELb1ELb1ELb1ELb1ELb0ELb1ELb1ELb1ELb0ELb0EEENS1_21CollectiveEpilogueFwdINS6_IJSA_SC_SB_EEES9_SE_SG_Li256ELb1ELb1ELb0ELb0EEENS1_36VarlenDynamicPersistentTileSchedulerILi128ELi64ELi256ELi128ELb0ELb1ELb1ELb1ELb0ELb1EEEEEEEEEvNT_6ParamsE:
	.zero		3328


//--------------------- .nv.constant0._ZN7cutlass13device_kernelIN5flash11enable_sm90INS1_16FlashAttnFwdSm90INS1_25CollectiveMainloopFwdSm90ILi2EN4cute5tupleIJNS5_1CILi1EEES8_S8_EEENS6_IJNS7_ILi128EEENS7_ILi80EEENS7_ILi256EEEEEELi256ENS_6half_tEfNS_4arch4Sm90ELb1ELb0ELb1ELb0ELb1ELb0ELb0ELb1ELb1ELb1ELb0ELb0EEENS1_21CollectiveEpilogueFwdINS6_IJSA_SC_SB_EEES9_SE_SG_Li256ELb0ELb1ELb0ELb0EEENS1_30DynamicPersistentTileSchedulerILi256ELi128ELb0ELb1ELb1EEEEEEEEEvNT_6ParamsE --------------------------
	.section	.nv.constant0._ZN7cutlass13device_kernelIN5flash11enable_sm90INS1_16FlashAttnFwdSm90INS1_25CollectiveMainloopFwdSm90ILi2EN4cute5tupleIJNS5_1CILi1EEES8_S8_EEENS6_IJNS7_ILi128EEENS7_ILi80EEENS7_ILi256EEEEEELi256ENS_6half_tEfNS_4arch4Sm90ELb1ELb0ELb1ELb0ELb1ELb0ELb0ELb1ELb1ELb1ELb0ELb0EEENS1_21CollectiveEpilogueFwdINS6_IJSA_SC_SB_EEES9_SE_SG_Li256ELb0ELb1ELb0ELb0EEENS1_30DynamicPersistentTileSchedulerILi256ELi128ELb0ELb1ELb1EEEEEEEEEvNT_6ParamsE,"a",@progbits
	.sectionflags	@""
	.align	4
.nv.constant0._ZN7cutlass13device_kernelIN5flash11enable_sm90INS1_16FlashAttnFwdSm90INS1_25CollectiveMainloopFwdSm90ILi2EN4cute5tupleIJNS5_1CILi1EEES8_S8_EEENS6_IJNS7_ILi128EEENS7_ILi80EEENS7_ILi256EEEEEELi256ENS_6half_tEfNS_4arch4Sm90ELb1ELb0ELb1ELb0ELb1ELb0ELb0ELb1ELb1ELb1ELb0ELb0EEENS1_21CollectiveEpilogueFwdINS6_IJSA_SC_SB_EEES9_SE_SG_Li256ELb0ELb1ELb0ELb0EEENS1_30DynamicPersistentTileSchedulerILi256ELi128ELb0ELb1ELb1EEEEEEEEEvNT_6ParamsE:
	.zero		3328


//--------------------- .nv.constant0._ZN7cutlass13device_kernelIN5flash11enable_sm90INS1_16FlashAttnFwdSm90INS1_25CollectiveMainloopFwdSm90ILi2EN4cute5tupleIJNS5_1CILi1EEES8_S8_EEENS6_IJNS7_ILi128EEENS7_ILi80EEENS7_ILi256EEEEEELi256ENS_6half_tEfNS_4arch4Sm90ELb1ELb0ELb1ELb1ELb1ELb0ELb0ELb1ELb1ELb1ELb0ELb0EEENS1_21CollectiveEpilogueFwdINS6_IJSA_SC_SB_EEES9_SE_SG_Li256ELb1ELb1ELb0ELb0EEENS1_36VarlenDynamicPersistentTileSchedulerILi128ELi80ELi256ELi128ELb0ELb1ELb1ELb1ELb1ELb1EEEEEEEEEvNT_6ParamsE --------------------------
	.section	.nv.constant0._ZN7cutlass13device_kernelIN5flash11enable_sm90INS1_16FlashAttnFwdSm90INS1_25CollectiveMainloopFwdSm90ILi2EN4cute5tupleIJNS5_1CILi1EEES8_S8_EEENS6_IJNS7_ILi128EEENS7_ILi80EEENS7_ILi256EEEEEELi256ENS_6half_tEfNS_4arch4Sm90ELb1ELb0ELb1ELb1ELb1ELb0ELb0ELb1ELb1ELb1ELb0ELb0EEENS1_21CollectiveEpilogueFwdINS6_IJSA_SC_SB_EEES9_SE_SG_Li256ELb1ELb1ELb0ELb0EEENS1_36VarlenDynamicPersistentTileSchedulerILi128ELi80ELi256ELi128ELb0ELb1ELb1ELb1ELb1ELb1EEEEEEEEEvNT_6ParamsE,"a",@progbits
	.sectionflags	@""
	.align	4
.nv.constant0._ZN7cutlass13device_kernelIN5flash11enable_sm90INS1_16FlashAttnFwdSm90INS1_25CollectiveMainloopFwdSm90ILi2EN4cute5tupleIJNS5_1CILi1EEES8_S8_EEENS6_IJNS7_ILi128EEENS7_ILi80EEENS7_ILi256EEEEEELi256ENS_6half_tEfNS_4arch4Sm90ELb1ELb0ELb1ELb1ELb1ELb0ELb0ELb1ELb1ELb1ELb0ELb0EEENS1_21CollectiveEpilogueFwdINS6_IJSA_SC_SB_EEES9_SE_SG_Li256ELb1ELb1ELb0ELb0EEENS1_36VarlenDynamicPersistentTileSchedulerILi128ELi80ELi256ELi128ELb0ELb1ELb1ELb1ELb1ELb1EEEEEEEEEvNT_6ParamsE:
	.zero		3328


//--------------------- .nv.constant0._ZN7cutlass13device_kernelIN5flash11enable_sm90INS1_16FlashAttnFwdSm90INS1_25CollectiveMainloopFwdSm90ILi2EN4cute5tupleIJNS5_1CILi1EEES8_S8_EEENS6_IJNS7_ILi128EEENS7_ILi80EEENS7_ILi256EEEEEELi256ENS_6half_tEfNS_4arch4Sm90ELb1ELb0ELb1ELb1ELb1ELb1ELb0ELb1ELb1ELb1ELb0ELb0EEENS1_21CollectiveEpilogueFwdINS6_IJSA_SC_SB_EEES9_SE_SG_Li256ELb1ELb1ELb0ELb0EEENS1_36VarlenDynamicPersistentTileSchedulerILi128ELi80ELi256ELi128ELb0ELb1ELb1ELb1ELb1ELb1EEEEEEEEEvNT_6ParamsE --------------------------
	.section	.nv.constant0._ZN7cutlass13device_kernelIN5flash11enable_sm90INS1_16FlashAttnFwdSm90INS1_25CollectiveMainloopFwdSm90ILi2EN4cute5tupleIJNS5_1CILi1EEES8_S8_EEENS6_IJNS7_ILi128EEENS7_ILi80EEENS7_ILi256EEEEEELi256ENS_6half_tEfNS_4arch4Sm90ELb1ELb0ELb1ELb1ELb1ELb1ELb0ELb1ELb1ELb1ELb0ELb0EEENS1_21CollectiveEpilogueFwdINS6_IJSA_SC_SB_EEES9_SE_SG_Li256ELb1ELb1ELb0ELb0EEENS1_36VarlenDynamicPersistentTileSchedulerILi128ELi80ELi256ELi128ELb0ELb1ELb1ELb1ELb1ELb1EEEEEEEEEvNT_6ParamsE,"a",@progbits
	.sectionflags	@""
	.align	4
.nv.constant0._ZN7cutlass13device_kernelIN5flash11enable_sm90INS1_16FlashAttnFwdSm90INS1_25CollectiveMainloopFwdSm90ILi2EN4cute5tupleIJNS5_1CILi1EEES8_S8_EEENS6_IJNS7_ILi128EEENS7_ILi80EEENS7_ILi256EEEEEELi256ENS_6half_tEfNS_4arch4Sm90ELb1ELb0ELb1ELb1ELb1ELb1ELb0ELb1ELb1ELb1ELb0ELb0EEENS1_21CollectiveEpilogueFwdINS6_IJSA_SC_SB_EEES9_SE_SG_Li256ELb1ELb1ELb0ELb0EEENS1_36VarlenDynamicPersistentTileSchedulerILi128ELi80ELi256ELi128ELb0ELb1ELb1ELb1ELb1ELb1EEEEEEEEEvNT_6ParamsE:
	.zero		3328


//--------------------- .nv.constant0._ZN7cutlass13device_kernelIN5flash11enable_sm90INS1_16FlashAttnFwdSm90INS1_25CollectiveMainloopFwdSm90ILi2EN4cute5tupleIJNS5_1CILi1EEES8_S8_EEENS6_IJNS7_ILi128EEENS7_ILi96EEENS7_ILi192EEEEEELi192ENS_6half_tEfNS_4arch4Sm90ELb0ELb0ELb1ELb0ELb1ELb0ELb0ELb1ELb1ELb1ELb0ELb0EEENS1_21CollectiveEpilogueFwdINS6_IJSA_SC_SB_EEES9_SE_SG_Li256ELb0ELb1ELb0ELb0EEENS1_29StaticPersistentTileSchedulerILb0EEEEEEEEEvNT_6ParamsE --------------------------
	.section	.nv.constant0._ZN7cutlass13device_kernelIN5flash11enable_sm90INS1_16FlashAttnFwdSm90INS1_25CollectiveMainloopFwdSm90ILi2EN4cute5tupleIJNS5_1CILi1EEES8_S8_EEENS6_IJNS7_ILi128EEENS7_ILi96EEENS7_ILi192EEEEEELi192ENS_6half_tEfNS_4arch4Sm90ELb0ELb0ELb1ELb0ELb1ELb0ELb0ELb1ELb1ELb1ELb0ELb0EEENS1_21CollectiveEpilogueFwdINS6_IJSA_SC_SB_EEES9_SE_SG_Li256ELb0ELb1ELb0ELb0EEENS1_29StaticPersistentTileSchedulerILb0EEEEEEEEEvNT_6ParamsE,"a",@progbits
	.sectionflags	@""
	.align	4
.nv.constant0._ZN7cutlass13device_kernelIN5flash11enable_sm90INS1_16FlashAttnFwdSm90INS1_25CollectiveMainloopFwdSm90ILi2EN4cute5tupleIJNS5_1CILi1EEES8_S8_EEENS6_IJNS7_ILi128EEENS7_ILi96EEENS7_ILi192EEEEEELi192ENS_6half_tEfNS_4arch4Sm90ELb0ELb0ELb1ELb0ELb1ELb0ELb0ELb1ELb1ELb1ELb0ELb0EEENS1_21CollectiveEpilogueFwdINS6_IJSA_SC_SB_EEES9_SE_SG_Li256ELb0ELb1ELb0ELb0EEENS1_29StaticPersistentTileSchedulerILb0EEEEEEEEEvNT_6ParamsE:
	.zero		3200


//--------------------- .nv.constant0._ZN7cutlass13device_kernelIN5flash11enable_sm90INS1_16FlashAttnFwdSm90INS1_25CollectiveMainloopFwdSm90ILi2EN4cute5tupleIJNS5_1CILi1EEES8_S8_EEENS6_IJNS7_ILi128EEENS7_ILi96EEENS7_ILi192EEEEEELi192ENS_6half_tEfNS_4arch4Sm90ELb0ELb0ELb1ELb1ELb1ELb0ELb0ELb1ELb1ELb1ELb0ELb0EEENS1_21CollectiveEpilogueFwdINS6_IJSA_SC_SB_EEES9_SE_SG_Li256ELb1ELb1ELb0ELb0EEENS1_36VarlenDynamicPersistentTileSchedulerILi128ELi96ELi256ELi128ELb0ELb1ELb1ELb0ELb1ELb1EEEEEEEEEvNT_6ParamsE --------------------------
	.section	.nv.constant0._ZN7cutlass13device_kernelIN5flash11enable_sm90INS1_16FlashAttnFwdSm90INS1_25CollectiveMainloopFwdSm90ILi2EN4cute5tupleIJNS5_1CILi1EEES8_S8_EEENS6_IJNS7_ILi128EEENS7_ILi96EEENS7_ILi192EEEEEELi192ENS_6half_tEfNS_4arch4Sm90ELb0ELb0ELb1ELb1ELb1ELb0ELb0ELb1ELb1ELb1ELb0ELb0EEENS1_21CollectiveEpilogueFwdINS6_IJSA_SC_SB_EEES9_SE_SG_Li256ELb1ELb1ELb0ELb0EEENS1_36VarlenDynamicPersistentTileSchedulerILi128ELi96ELi256ELi128ELb0ELb1ELb1ELb0ELb1ELb1EEEEEEEEEvNT_6ParamsE,"a",@progbits
	.sectionflags	@""
	.align	4
.nv.constant0._ZN7cutlass13device_kernelIN5flash11enable_sm90INS1_16FlashAttnFwdSm90INS1_25CollectiveMainloopFwdSm90ILi2EN4cute5tupleIJNS5_1CILi1EEES8_S8_EEENS6_IJNS7_ILi128EEENS7_ILi96EEENS7_ILi192EEEEEELi192ENS_6half_tEfNS_4arch4Sm90ELb0ELb0ELb1ELb1ELb1ELb0ELb0ELb1ELb1ELb1ELb0ELb0EEENS1_21CollectiveEpilogueFwdINS6_IJSA_SC_SB_EEES9_SE_SG_Li256ELb1ELb1ELb0ELb0EEENS1_36VarlenDynamicPersistentTileSchedulerILi128ELi96ELi256ELi128ELb0ELb1ELb1ELb0ELb1ELb1EEEEEEEEEvNT_6ParamsE:
	.zero		3328


//--------------------- .nv.constant0._ZN7cutlass13device_kernelIN5flash11enable_sm90INS1_16FlashAttnFwdSm90INS1_25CollectiveMainloopFwdSm90ILi2EN4cute5tupleIJNS5_1CILi1EEES8_S8_EEENS6_IJNS7_ILi128EEENS7_ILi96EEENS7_ILi192EEEEEELi192ENS_6half_tEfNS_4arch4Sm90ELb0ELb0ELb1ELb1ELb1ELb1ELb0ELb1ELb1ELb1ELb0ELb0EEENS1_21CollectiveEpilogueFwdINS6_IJSA_SC_SB_EEES9_SE_SG_Li256ELb1ELb1ELb0ELb0EEENS1_36VarlenDynamicPersistentTileSchedulerILi128ELi96ELi256ELi128ELb0ELb1ELb1ELb0ELb1ELb1EEEEEEEEEvNT_6ParamsE --------------------------
	.section	.nv.constant0._ZN7cutlass13device_kernelIN5flash11enable_sm90INS1_16FlashAttnFwdSm90INS1_25CollectiveMainloopFwdSm90ILi2EN4cute5tupleIJNS5_1CILi1EEES8_S8_EEENS6_IJNS7_ILi128EEENS7_ILi96EEENS7_ILi192EEEEEELi192ENS_6half_tEfNS_4arch4Sm90ELb0ELb0ELb1ELb1ELb1ELb1ELb0ELb1ELb1ELb1ELb0ELb0EEENS1_21CollectiveEpilogueFwdINS6_IJSA_SC_SB_EEES9_SE_SG_Li256ELb1ELb1ELb0ELb0EEENS1_36VarlenDynamicPersistentTileSchedulerILi128ELi96ELi256ELi128ELb0ELb1ELb1ELb0ELb1ELb1EEEEEEEEEvNT_6ParamsE,"a",@progbits
	.sectionflags	@""
	.align	4
.nv.constant0._ZN7cutlass13device_kernelIN5flash11enable_sm90INS1_16FlashAttnFwdSm90INS1_25CollectiveMainloopFwdSm90ILi2EN4cute5tupleIJNS5_1CILi1EEES8_S8_EEENS6_IJNS7_ILi128EEENS7_ILi96EEENS7_ILi192EEEEEELi192ENS_6half_tEfNS_4arch4Sm90ELb0ELb0ELb1ELb1ELb1ELb1ELb0ELb1ELb1ELb1ELb0ELb0EEENS1_21CollectiveEpilogueFwdINS6_IJSA_SC_SB_EEES9_SE_SG_Li256ELb1ELb1ELb0ELb0EEENS1_36VarlenDynamicPersistentTileSchedulerILi128ELi96ELi256ELi128ELb0ELb1ELb1ELb0ELb1ELb1EEEEEEEEEvNT_6ParamsE:
	.zero		3328


//--------------------- .nv.constant0._ZN7cutlass13device_kernelIN5flash11enable_sm90INS1_16FlashAttnFwdSm90INS1_25CollectiveMainloopFwdSm90ILi2EN4cute5tupleIJNS5_1CILi1EEES8_S8_EEENS6_IJNS7_ILi128EEENS7_ILi96EEENS7_ILi192EEEEEELi192ENS_6half_tEfNS_4arch4Sm90ELb0ELb1ELb1ELb0ELb1ELb0ELb0ELb1ELb1ELb1ELb0ELb0EEENS1_21CollectiveEpilogueFwdINS6_IJSA_SC_SB_EEES9_SE_SG_Li256ELb0ELb1ELb0ELb0EEENS1_30DynamicPersistentTileSchedulerILi256ELi128ELb0ELb1ELb1EEEEEEEEEvNT_6ParamsE --------------------------
	.section	.nv.constant0._ZN7cutlass13device_kernelIN5flash11enable_sm90INS1_16FlashAttnFwdSm90INS1_25CollectiveMainloopFwdSm90ILi2EN4cute5tupleIJNS5_1CILi1EEES8_S8_EEENS6_IJNS7_ILi128EEENS7_ILi96EEENS7_ILi192EEEEEELi192ENS_6half_tEfNS_4arch4Sm90ELb0ELb1ELb1ELb0ELb1ELb0ELb0ELb1ELb1ELb1ELb0ELb0EEENS1_21CollectiveEpilogueFwdINS6_IJSA_SC_SB_EEES9_SE_SG_Li256ELb0ELb1ELb0ELb0EEENS1_30DynamicPersistentTileSchedulerILi256ELi128ELb0ELb1ELb1EEEEEEEEEvNT_6ParamsE,"a",@progbits
	.sectionflags	@""
	.align	4
.nv.constant0._ZN7cutlass13device_kernelIN5flash11enable_sm90INS1_16FlashAttnFwdSm90INS1_25CollectiveMainloopFwdSm90ILi2EN4cute5tupleIJNS5_1CILi1EEES8_S8_EEENS6_IJNS7_ILi128EEENS7_ILi96EEENS7_ILi192EEEEEELi192ENS_6half_tEfNS_4arch4Sm90ELb0ELb1ELb1ELb0ELb1ELb0ELb0ELb1ELb1ELb1ELb0ELb0EEENS1_21CollectiveEpilogueFwdINS6_IJSA_SC_SB_EEES9_SE_SG_Li256ELb0ELb1ELb0ELb0EEENS1_30DynamicPersistentTileSchedulerILi256ELi128ELb0ELb1ELb1EEEEEEEEEvNT_6ParamsE:
	.zero		3328


//--------------------- .nv.constant0._ZN7cutlass13device_kernelIN5flash11enable_sm90INS1_16FlashAttnFwdSm90INS1_25CollectiveMainloopFwdSm90ILi2EN4cute5tupleIJNS5_1CILi1EEES8_S8_EEENS6_IJNS7_ILi128EEENS7_ILi96EEENS7_ILi192EEEEEELi192ENS_6half_tEfNS_4arch4Sm90ELb0ELb1ELb1ELb1ELb1ELb0ELb0ELb1ELb1ELb1ELb0ELb0EEENS1_21CollectiveEpilogueFwdINS6_IJSA_SC_SB_EEES9_SE_SG_Li256ELb1ELb1ELb0ELb0EEENS1_36VarlenDynamicPersistentTileSchedulerILi128ELi96ELi256ELi128ELb0ELb1ELb1ELb1ELb0ELb1EEEEEEEEEvNT_6ParamsE --------------------------
	.section	.nv.constant0._ZN7cutlass13device_kernelIN5flash11enable_sm90INS1_16FlashAttnFwdSm90INS1_25CollectiveMainloopFwdSm90ILi2EN4cute5tupleIJNS5_1CILi1EEES8_S8_EEENS6_IJNS7_ILi128EEENS7_ILi96EEENS7_ILi192EEEEEELi192ENS_6half_tEfNS_4arch4Sm90ELb0ELb1ELb1ELb1ELb1ELb0ELb0ELb1ELb1ELb1ELb0ELb0EEENS1_21CollectiveEpilogueFwdINS6_IJSA_SC_SB_EEES9_SE_SG_Li256ELb1ELb1ELb0ELb0EEENS1_36VarlenDynamicPersistentTileSchedulerILi128ELi96ELi256ELi128ELb0ELb1ELb1ELb1ELb0ELb1EEEEEEEEEvNT_6ParamsE,"a",@progbits
	.sectionflags	@""
	.align	4
.nv.constant0._ZN7cutlass13device_kernelIN5flash11enable_sm90INS1_16FlashAttnFwdSm90INS1_25CollectiveMainloopFwdSm90ILi2EN4cute5tupleIJNS5_1CILi1EEES8_S8_EEENS6_IJNS7_ILi128EEENS7_ILi96EEENS7_ILi192EEEEEELi192ENS_6half_tEfNS_4arch4Sm90ELb0ELb1ELb1ELb1ELb1ELb0ELb0ELb1ELb1ELb1ELb0ELb0EEENS1_21CollectiveEpilogueFwdINS6_IJSA_SC_SB_EEES9_SE_SG_Li256ELb1ELb1ELb0ELb0EEENS1_36VarlenDynamicPersistentTileSchedulerILi128ELi96ELi256ELi128ELb0ELb1ELb1ELb1ELb0ELb1EEEEEEEEEvNT_6ParamsE:
	.zero		3328


//--------------------- .nv.constant0._ZN7cutlass13device_kernelIN5flash11enable_sm90INS1_16FlashAttnFwdSm90INS1_25CollectiveMainloopFwdSm90ILi2EN4cute5tupleIJNS5_1CILi1EEES8_S8_EEENS6_IJNS7_ILi128EEENS7_ILi96EEENS7_ILi192EEEEEELi192ENS_6half_tEfNS_4arch4Sm90ELb0ELb1ELb1ELb1ELb1ELb1ELb0ELb1ELb1ELb1ELb0ELb0EEENS1_21CollectiveEpilogueFwdINS6_IJSA_SC_SB_EEES9_SE_SG_Li256ELb1ELb1ELb0ELb0EEENS1_36VarlenDynamicPersistentTileSchedulerILi128ELi96ELi256ELi128ELb0ELb1ELb1ELb1ELb0ELb1EEEEEEEEEvNT_6ParamsE --------------------------
	.section	.nv.constant0._ZN7cutlass13device_kernelIN5flash11enable_sm90INS1_16FlashAttnFwdSm90INS1_25CollectiveMainloopFwdSm90ILi2EN4cute5tupleIJNS5_1CILi1EEES8_S8_EEENS6_IJNS7_ILi128EEENS7_ILi96EEENS7_ILi192EEEEEELi192ENS_6half_tEfNS_4arch4Sm90ELb0ELb1ELb1ELb1ELb1ELb1ELb0ELb1ELb1ELb1ELb0ELb0EEENS1_21CollectiveEpilogueFwdINS6_IJSA_SC_SB_EEES9_SE_SG_Li256ELb1ELb1ELb0ELb0EEENS1_36VarlenDynamicPersistentTileSchedulerILi128ELi96ELi256ELi128ELb0ELb1ELb1ELb1ELb0ELb1EEEEEEEEEvNT_6ParamsE,"a",@progbits
	.sectionflags	@""
	.align	4
.nv.constant0._ZN7cutlass13device_kernelIN5flash11enable_sm90INS1_16FlashAttnFwdSm90INS1_25CollectiveMainloopFwdSm90ILi2EN4cute5tupleIJNS5_1CILi1EEES8_S8_EEENS6_IJNS7_ILi128EEENS7_ILi96EEENS7_ILi192EEEEEELi192ENS_6half_tEfNS_4arch4Sm90ELb0ELb1ELb1ELb1ELb1ELb1ELb0ELb1ELb1ELb1ELb0ELb0EEENS1_21CollectiveEpilogueFwdINS6_IJSA_SC_SB_EEES9_SE_SG_Li256ELb1ELb1ELb0ELb0EEENS1_36VarlenDynamicPersistentTileSchedulerILi128ELi96ELi256ELi128ELb0ELb1ELb1ELb1ELb0ELb1EEEEEEEEEvNT_6ParamsE:
	.zero		3328


//--------------------- .nv.constant0._ZN7cutlass13device_kernelIN5flash11enable_sm90INS1_16FlashAttnFwdSm90INS1_25CollectiveMainloopFwdSm90ILi2EN4cute5tupleIJNS5_1CILi1EEES8_S8_EEENS6_IJNS7_ILi128EEENS7_ILi96EEENS7_ILi192EEEEEELi192ENS_6half_tEfNS_4arch4Sm90ELb1ELb0ELb1ELb0ELb1ELb0ELb0ELb1ELb1ELb1ELb0ELb0EEENS1_21CollectiveEpilogueFwdINS6_IJSA_SC_SB_EEES9_SE_SG_Li256ELb0ELb1ELb0ELb0EEENS1_30DynamicPersistentTileSchedulerILi256ELi128ELb0ELb1ELb1EEEEEEEEEvNT_6ParamsE --------------------------
	.section	.nv.constant0._ZN7cutlass13device_kernelIN5flash11enable_sm90INS1_16FlashAttnFwdSm90INS1_25CollectiveMainloopFwdSm90ILi2EN4cute5tupleIJNS5_1CILi1EEES8_S8_EEENS6_IJNS7_ILi128EEENS7_ILi96EEENS7_ILi192EEEEEELi192ENS_6half_tEfNS_4arch4Sm90ELb1ELb0ELb1ELb0ELb1ELb0ELb0ELb1ELb1ELb1ELb0ELb0EEENS1_21CollectiveEpilogueFwdINS6_IJSA_SC_SB_EEES9_SE_SG_Li256ELb0ELb1ELb0ELb0EEENS1_30DynamicPersistentTileSchedulerILi256ELi128ELb0ELb1ELb1EEEEEEEEEvNT_6ParamsE,"a",@progbits
	.sectionflags	@""
	.align	4
.nv.constant0._ZN7cutlass13device_kernelIN5flash11enable_sm90INS1_16FlashAttnFwdSm90INS1_25CollectiveMainloopFwdSm90ILi2EN4cute5tupleIJNS5_1CILi1EEES8_S8_EEENS6_IJNS7_ILi128EEENS7_ILi96EEENS7_ILi192EEEEEELi192ENS_6half_tEfNS_4arch4Sm90ELb1ELb0ELb1ELb0ELb1ELb0ELb0ELb1ELb1ELb1ELb0ELb0EEENS1_21CollectiveEpilogueFwdINS6_IJSA_SC_SB_EEES9_SE_SG_Li256ELb0ELb1ELb0ELb0EEENS1_30DynamicPersistentTileSchedulerILi256ELi128ELb0ELb1ELb1EEEEEEEEEvNT_6ParamsE:
	.zero		3328


//--------------------- .nv.constant0._ZN7cutlass13device_kernelIN5flash11enable_sm90INS1_16FlashAttnFwdSm90INS1_25CollectiveMainloopFwdSm90ILi2EN4cute5tupleIJNS5_1CILi1EEES8_S8_EEENS6_IJNS7_ILi128EEENS7_ILi96EEENS7_ILi192EEEEEELi192ENS_6half_tEfNS_4arch4Sm90ELb1ELb0ELb1ELb1ELb1ELb0ELb0ELb1ELb1ELb1ELb0ELb0EEENS1_21CollectiveEpilogueFwdINS6_IJSA_SC_SB_EEES9_SE_SG_Li256ELb1ELb1ELb0ELb0EEENS1_36VarlenDynamicPersistentTileSchedulerILi128ELi96ELi256ELi128ELb0ELb1ELb1ELb1ELb1ELb1EEEEEEEEEvNT_6ParamsE --------------------------
	.section	.nv.constant0._ZN7cutlass13device_kernelIN5flash11enable_sm90INS1_16FlashAttnFwdSm90INS1_25CollectiveMainloopFwdSm90ILi2EN4cute5tupleIJNS5_1CILi1EEES8_S8_EEENS6_IJNS7_ILi128EEENS7_ILi96EEENS7_ILi192EEEEEELi192ENS_6half_tEfNS_4arch4Sm90ELb1ELb0ELb1ELb1ELb1ELb0ELb0ELb1ELb1ELb1ELb0ELb0EEENS1_21CollectiveEpilogueFwdINS6_IJSA_SC_SB_EEES9_SE_SG_Li256ELb1ELb1ELb0ELb0EEENS1_36VarlenDynamicPersistentTileSchedulerILi128ELi96ELi256ELi128ELb0ELb1ELb1ELb1ELb1ELb1EEEEEEEEEvNT_6ParamsE,"a",@progbits
	.sectionflags	@""
	.align	4
.nv.constant0._ZN7cutlass13device_kernelIN5flash11enable_sm90INS1_16FlashAttnFwdSm90INS1_25CollectiveMainloopFwdSm90ILi2EN4cute5tupleIJNS5_1CILi1EEES8_S8_EEENS6_IJNS7_ILi128EEENS7_ILi96EEENS7_ILi192EEEEEELi192ENS_6half_tEfNS_4arch4Sm90ELb1ELb0ELb1ELb1ELb1ELb0ELb0ELb1ELb1ELb1ELb0ELb0EEENS1_21CollectiveEpilogueFwdINS6_IJSA_SC_SB_EEES9_SE_SG_Li256ELb1ELb1ELb0ELb0EEENS1_36VarlenDynamicPersistentTileSchedulerILi128ELi96ELi256ELi128ELb0ELb1ELb1ELb1ELb1ELb1EEEEEEEEEvNT_6ParamsE:
	.zero		3328


//--------------------- .nv.constant0._ZN7cutlass13device_kernelIN5flash11enable_sm90INS1_16FlashAttnFwdSm90INS1_25CollectiveMainloopFwdSm90ILi2EN4cute5tupleIJNS5_1CILi1EEES8_S8_EEENS6_IJNS7_ILi128EEENS7_ILi96EEENS7_ILi192EEEEEELi192ENS_6half_tEfNS_4arch4Sm90ELb1ELb0ELb1ELb1ELb1ELb1ELb0ELb1ELb1ELb1ELb0ELb0EEENS1_21CollectiveEpilogueFwdINS6_IJSA_SC_SB_EEES9_SE_SG_Li256ELb1ELb1ELb0ELb0EEENS1_36VarlenDynamicPersistentTileSchedulerILi128ELi96ELi256ELi128ELb0ELb1ELb1ELb1ELb1ELb1EEEEEEEEEvNT_6ParamsE --------------------------
	.section	.nv.constant0._ZN7cutlass13device_kernelIN5flash11enable_sm90INS1_16FlashAttnFwdSm90INS1_25CollectiveMainloopFwdSm90ILi2EN4cute5tupleIJNS5_1CILi1EEES8_S8_EEENS6_IJNS7_ILi128EEENS7_ILi96EEENS7_ILi192EEEEEELi192ENS_6half_tEfNS_4arch4Sm90ELb1ELb0ELb1ELb1ELb1ELb1ELb0ELb1ELb1ELb1ELb0ELb0EEENS1_21CollectiveEpilogueFwdINS6_IJSA_SC_SB_EEES9_SE_SG_Li256ELb1ELb1ELb0ELb0EEENS1_36VarlenDynamicPersistentTileSchedulerILi128ELi96ELi256ELi128ELb0ELb1ELb1ELb1ELb1ELb1EEEEEEEEEvNT_6ParamsE,"a",@progbits
	.sectionflags	@""
	.align	4
.nv.constant0._ZN7cutlass13device_kernelIN5flash11enable_sm90INS1_16FlashAttnFwdSm90INS1_25CollectiveMainloopFwdSm90ILi2EN4cute5tupleIJNS5_1CILi1EEES8_S8_EEENS6_IJNS7_ILi128EEENS7_ILi96EEENS7_ILi192EEEEEELi192ENS_6half_tEfNS_4arch4Sm90ELb1ELb0ELb1ELb1ELb1ELb1ELb0ELb1ELb1ELb1ELb0ELb0EEENS1_21CollectiveEpilogueFwdINS6_IJSA_SC_SB_EEES9_SE_SG_Li256ELb1ELb1ELb0ELb0EEENS1_36VarlenDynamicPersistentTileSchedulerILi128ELi96ELi256ELi128ELb0ELb1ELb1ELb1ELb1ELb1EEEEEEEEEvNT_6ParamsE:
	.zero		3328


//--------------------- .nv.constant0._ZN7cutlass13device_kernelIN5flash11enable_sm90INS1_16FlashAttnFwdSm90INS1_25CollectiveMainloopFwdSm90ILi2EN4cute5tupleIJNS5_1CILi1EEES8_S8_EEENS6_IJNS7_ILi128EEESA_SA_EEELi128ENS_6half_tEfNS_4arch4Sm90ELb0ELb0ELb1ELb0ELb1ELb0ELb0ELb1ELb1ELb1ELb0ELb0EEENS1_21CollectiveEpilogueFwdISB_S9_SC_SE_Li256ELb0ELb1ELb0ELb0EEENS1_29StaticPersistentTileSchedulerILb0EEEEEEEEEvNT_6ParamsE --------------------------
	.section	.nv.constant0._ZN7cutlass13device_kernelIN5flash11enable_sm90INS1_16FlashAttnFwdSm90INS1_25CollectiveMainloopFwdSm90ILi2EN4cute5tupleIJNS5_1CILi1EEES8_S8_EEENS6_IJNS7_ILi128EEESA_SA_EEELi128ENS_6half_tEfNS_4arch4Sm90ELb0ELb0ELb1ELb0ELb1ELb0ELb0ELb1ELb1ELb1ELb0ELb0EEENS1_21CollectiveEpilogueFwdISB_S9_SC_SE_Li256ELb0ELb1ELb0ELb0EEENS1_29StaticPersistentTileSchedulerILb0EEEEEEEEEvNT_6ParamsE,"a",@progbits
	.sectionflags	@""
	.align	4
.nv.constant0._ZN7cutlass13device_kernelIN5flash11enable_sm90INS1_16FlashAttnFwdSm90INS1_25CollectiveMainloopFwdSm90ILi2EN4cute5tupleIJNS5_1CILi1EEES8_S8_EEENS6_IJNS7_ILi128EEESA_SA_EEELi128ENS_6half_tEfNS_4arch4Sm90ELb0ELb0ELb1ELb0ELb1ELb0ELb0ELb1ELb1ELb1ELb0ELb0EEENS1_21CollectiveEpilogueFwdISB_S9_SC_SE_Li256ELb0ELb1ELb0ELb0EEENS1_29StaticPersistentTileSchedulerILb0EEEEEEEEEvNT_6ParamsE:
	.zero		3200


//--------------------- .nv.constant0._ZN7cutlass13device_kernelIN5flash11enable_sm90INS1_16FlashAttnFwdSm90INS1_25CollectiveMainloopFwdSm90ILi2EN4cute5tupleIJNS5_1CILi1EEES8_S8_EEENS6_IJNS7_ILi128EEESA_SA_EEELi128ENS_6half_tEfNS_4arch4Sm90ELb0ELb0ELb1ELb1ELb1ELb0ELb0ELb1ELb1ELb1ELb0ELb0EEENS1_21CollectiveEpilogueFwdISB_S9_SC_SE_Li256ELb1ELb1ELb0ELb0EEENS1_36VarlenDynamicPersistentTileSchedulerILi128ELi128ELi256ELi128ELb0ELb1ELb1ELb0ELb1ELb1EEEEEEEEEvNT_6ParamsE --------------------------
	.section	.nv.constant0._ZN7cutlass13device_kernelIN5flash11enable_sm90INS1_16FlashAttnFwdSm90INS1_25CollectiveMainloopFwdSm90ILi2EN4cute5tupleIJNS5_1CILi1EEES8_S8_EEENS6_IJNS7_ILi128EEESA_SA_EEELi128ENS_6half_tEfNS_4arch4Sm90ELb0ELb0ELb1ELb1ELb1ELb0ELb0ELb1ELb1ELb1ELb0ELb0EEENS1_21CollectiveEpilogueFwdISB_S9_SC_SE_Li256ELb1ELb1ELb0ELb0EEENS1_36VarlenDynamicPersistentTileSchedulerILi128ELi128ELi256ELi128ELb0ELb1ELb1ELb0ELb1ELb1EEEEEEEEEvNT_6ParamsE,"a",@progbits
	.sectionflags	@""
	.align	4
.nv.constant0._ZN7cutlass13device_kernelIN5flash11enable_sm90INS1_16FlashAttnFwdSm90INS1_25CollectiveMainloopFwdSm90ILi2EN4cute5tupleIJNS5_1CILi1EEES8_S8_EEENS6_IJNS7_ILi128EEESA_SA_EEELi128ENS_6half_tEfNS_4arch4Sm90ELb0ELb0ELb1ELb1ELb1ELb0ELb0ELb1ELb1ELb1ELb0ELb0EEENS1_21CollectiveEpilogueFwdISB_S9_SC_SE_Li256ELb1ELb1ELb0ELb0EEENS1_36VarlenDynamicPersistentTileSchedulerILi128ELi128ELi256ELi128ELb0ELb1ELb1ELb0ELb1ELb1EEEEEEEEEvNT_6ParamsE:
	.zero		3328


//--------------------- .nv.constant0._ZN7cutlass13device_kernelIN5flash11enable_sm90INS1_16FlashAttnFwdSm90INS1_25CollectiveMainloopFwdSm90ILi2EN4cute5tupleIJNS5_1CILi1EEES8_S8_EEENS6_IJNS7_ILi128EEESA_SA_EEELi128ENS_6half_tEfNS_4arch4Sm90ELb0ELb0ELb1ELb1ELb1ELb1ELb0ELb1ELb1ELb1ELb0ELb0EEENS1_21CollectiveEpilogueFwdISB_S9_SC_SE_Li256ELb1ELb1ELb0ELb0EEENS1_36VarlenDynamicPersistentTileSchedulerILi128ELi128ELi256ELi128ELb0ELb1ELb1ELb0ELb1ELb1EEEEEEEEEvNT_6ParamsE --------------------------
	.section	.nv.constant0._ZN7cutlass13device_kernelIN5flash11enable_sm90INS1_16FlashAttnFwdSm90INS1_25CollectiveMainloopFwdSm90ILi2EN4cute5tupleIJNS5_1CILi1EEES8_S8_EEENS6_IJNS7_ILi128EEESA_SA_EEELi128ENS_6half_tEfNS_4arch4Sm90ELb0ELb0ELb1ELb1ELb1ELb1ELb0ELb1ELb1ELb1ELb0ELb0EEENS1_21CollectiveEpilogueFwdISB_S9_SC_SE_Li256ELb1ELb1ELb0ELb0EEENS1_36VarlenDynamicPersistentTileSchedulerILi128ELi128ELi256ELi128ELb0ELb1ELb1ELb0ELb1ELb1EEEEEEEEEvNT_6ParamsE,"a",@progbits
	.sectionflags	@""
	.align	4
.nv.constant0._ZN7cutlass13device_kernelIN5flash11enable_sm90INS1_16FlashAttnFwdSm90INS1_25CollectiveMainloopFwdSm90ILi2EN4cute5tupleIJNS5_1CILi1EEES8_S8_EEENS6_IJNS7_ILi128EEESA_SA_EEELi128ENS_6half_tEfNS_4arch4Sm90ELb0ELb0ELb1ELb1ELb1ELb1ELb0ELb1ELb1ELb1ELb0ELb0EEENS1_21CollectiveEpilogueFwdISB_S9_SC_SE_Li256ELb1ELb1ELb0ELb0EEENS1_36VarlenDynamicPersistentTileSchedulerILi128ELi128ELi256ELi128ELb0ELb1ELb1ELb0ELb1ELb1EEEEEEEEEvNT_6ParamsE:
	.zero		3328


//--------------------- .nv.constant0._ZN7cutlass13device_kernelIN5flash11enable_sm90INS1_16FlashAttnFwdSm90INS1_25CollectiveMainloopFwdSm90ILi2EN4cute5tupleIJNS5_1CILi1EEES8_S8_EEENS6_IJNS7_ILi128EEESA_SA_EEELi128ENS_6half_tEfNS_4arch4Sm90ELb0ELb1ELb1ELb0ELb1ELb0ELb0ELb1ELb1ELb1ELb0ELb0EEENS1_21CollectiveEpilogueFwdISB_S9_SC_SE_Li256ELb0ELb1ELb0ELb0EEENS1_30DynamicPersistentTileSchedulerILi256ELi128ELb0ELb1ELb1EEEEEEEEEvNT_6ParamsE --------------------------
	.section	.nv.constant0._ZN7cutlass13device_kernelIN5flash11enable_sm90INS1_16FlashAttnFwdSm90INS1_25CollectiveMainloopFwdSm90ILi2EN4cute5tupleIJNS5_1CILi1EEES8_S8_EEENS6_IJNS7_ILi128EEESA_SA_EEELi128ENS_6half_tEfNS_4arch4Sm90ELb0ELb1ELb1ELb0ELb1ELb0ELb0ELb1ELb1ELb1ELb0ELb0EEENS1_21CollectiveEpilogueFwdISB_S9_SC_SE_Li256ELb0ELb1ELb0ELb0EEENS1_30DynamicPersistentTileSchedulerILi256ELi128ELb0ELb1ELb1EEEEEEEEEvNT_6ParamsE,"a",@progbits
	.sectionflags	@""
	.align	4
.nv.constant0._ZN7cutlass13device_kernelIN5flash11enable_sm90INS1_16FlashAttnFwdSm90INS1_25CollectiveMainloopFwdSm90ILi2EN4cute5tupleIJNS5_1CILi1EEES8_S8_EEENS6_IJNS7_ILi128EEESA_SA_EEELi128ENS_6half_tEfNS_4arch4Sm90ELb0ELb1ELb1ELb0ELb1ELb0ELb0ELb1ELb1ELb1ELb0ELb0EEENS1_21CollectiveEpilogueFwdISB_S9_SC_SE_Li256ELb0ELb1ELb0ELb0EEENS1_30DynamicPersistentTileSchedulerILi256ELi128ELb0ELb1ELb1EEEEEEEEEvNT_6ParamsE:
	.zero		3328


//--------------------- .nv.constant0._ZN7cutlass13device_kernelIN5flash11enable_sm90INS1_16FlashAttnFwdSm90INS1_25CollectiveMainloopFwdSm90ILi2EN4cute5tupleIJNS5_1CILi1EEES8_S8_EEENS6_IJNS7_ILi128EEESA_SA_EEELi128ENS_6half_tEfNS_4arch4Sm90ELb0ELb1ELb1ELb1ELb1ELb0ELb0ELb1ELb1ELb1ELb0ELb0EEENS1_21CollectiveEpilogueFwdISB_S9_SC_SE_Li256ELb1ELb1ELb0ELb0EEENS1_36VarlenDynamicPersistentTileSchedulerILi128ELi128ELi256ELi128ELb0ELb1ELb1ELb1ELb0ELb1EEEEEEEEEvNT_6ParamsE --------------------------
	.section	.nv.constant0._ZN7cutlass13device_kernelIN5flash11enable_sm90INS1_16FlashAttnFwdSm90INS1_25CollectiveMainloopFwdSm90ILi2EN4cute5tupleIJNS5_1CILi1EEES8_S8_EEENS6_IJNS7_ILi128EEESA_SA_EEELi128ENS_6half_tEfNS_4arch4Sm90ELb0ELb1ELb1ELb1ELb1ELb0ELb0ELb1ELb1ELb1ELb0ELb0EEENS1_21CollectiveEpilogueFwdISB_S9_SC_SE_Li256ELb1ELb1ELb0ELb0EEENS1_36VarlenDynamicPersistentTileSchedulerILi128ELi128ELi256ELi128ELb0ELb1ELb1ELb1ELb0ELb1EEEEEEEEEvNT_6ParamsE,"a",@progbits
	.sectionflags	@""
	.align	4
.nv.constant0._ZN7cutlass13device_kernelIN5flash11enable_sm90INS1_16FlashAttnFwdSm90INS1_25CollectiveMainloopFwdSm90ILi2EN4cute5tupleIJNS5_1CILi1EEES8_S8_EEENS6_IJNS7_ILi128EEESA_SA_EEELi128ENS_6half_tEfNS_4arch4Sm90ELb0ELb1ELb1ELb1ELb1ELb0ELb0ELb1ELb1ELb1ELb0ELb0EEENS1_21CollectiveEpilogueFwdISB_S9_SC_SE_Li256ELb1ELb1ELb0ELb0EEENS1_36VarlenDynamicPersistentTileSchedulerILi128ELi128ELi256ELi128ELb0ELb1ELb1ELb1ELb0ELb1EEEEEEEEEvNT_6ParamsE:
	.zero		3328


//--------------------- .nv.constant0._ZN7cutlass13device_kernelIN5flash11enable_sm90INS1_16FlashAttnFwdSm90INS1_25CollectiveMainloopFwdSm90ILi2EN4cute5tupleIJNS5_1CILi1EEES8_S8_EEENS6_IJNS7_ILi128EEESA_SA_EEELi128ENS_6half_tEfNS_4arch4Sm90ELb0ELb1ELb1ELb1ELb1ELb1ELb0ELb1ELb1ELb1ELb0ELb0EEENS1_21CollectiveEpilogueFwdISB_S9_SC_SE_Li256ELb1ELb1ELb0ELb0EEENS1_36VarlenDynamicPersistentTileSchedulerILi128ELi128ELi256ELi128ELb0ELb1ELb1ELb1ELb0ELb1EEEEEEEEEvNT_6ParamsE --------------------------
	.section	.nv.constant0._ZN7cutlass13device_kernelIN5flash11enable_sm90INS1_16FlashAttnFwdSm90INS1_25CollectiveMainloopFwdSm90ILi2EN4cute5tupleIJNS5_1CILi1EEES8_S8_EEENS6_IJNS7_ILi128EEESA_SA_EEELi128ENS_6half_tEfNS_4arch4Sm90ELb0ELb1ELb1ELb1ELb1ELb1ELb0ELb1ELb1ELb1ELb0ELb0EEENS1_21CollectiveEpilogueFwdISB_S9_SC_SE_Li256ELb1ELb1ELb0ELb0EEENS1_36VarlenDynamicPersistentTileSchedulerILi128ELi128ELi256ELi128ELb0ELb1ELb1ELb1ELb0ELb1EEEEEEEEEvNT_6ParamsE,"a",@progbits
	.sectionflags	@""
	.align	4
.nv.constant0._ZN7cutlass13device_kernelIN5flash11enable_sm90INS1_16FlashAttnFwdSm90INS1_25CollectiveMainloopFwdSm90ILi2EN4cute5tupleIJNS5_1CILi1EEES8_S8_EEENS6_IJNS7_ILi128EEESA_SA_EEELi128ENS_6half_tEfNS_4arch4Sm90ELb0ELb1ELb1ELb1ELb1ELb1ELb0ELb1ELb1ELb1ELb0ELb0EEENS1_21CollectiveEpilogueFwdISB_S9_SC_SE_Li256ELb1ELb1ELb0ELb0EEENS1_36VarlenDynamicPersistentTileSchedulerILi128ELi128ELi256ELi128ELb0ELb1ELb1ELb1ELb0ELb1EEEEEEEEEvNT_6ParamsE:
	.zero		3328


//--------------------- .nv.constant0._ZN7cutlass13device_kernelIN5flash11enable_sm90INS1_16FlashAttnFwdSm90INS1_25CollectiveMainloopFwdSm90ILi2EN4cute5tupleIJNS5_1CILi1EEES8_S8_EEENS6_IJNS7_ILi128EEESA_SA_EEELi128ENS_6half_tEfNS_4arch4Sm90ELb1ELb0ELb1ELb0ELb1ELb0ELb0ELb1ELb1ELb1ELb0ELb0EEENS1_21CollectiveEpilogueFwdISB_S9_SC_SE_Li256ELb0ELb1ELb0ELb0EEENS1_30DynamicPersistentTileSchedulerILi256ELi128ELb0ELb1ELb1EEEEEEEEEvNT_6ParamsE --------------------------
	.section	.nv.constant0._ZN7cutlass13device_kernelIN5flash11enable_sm90INS1_16FlashAttnFwdSm90INS1_25CollectiveMainloopFwdSm90ILi2EN4cute5tupleIJNS5_1CILi1EEES8_S8_EEENS6_IJNS7_ILi128EEESA_SA_EEELi128ENS_6half_tEfNS_4arch4Sm90ELb1ELb0ELb1ELb0ELb1ELb0ELb0ELb1ELb1ELb1ELb0ELb0EEENS1_21CollectiveEpilogueFwdISB_S9_SC_SE_Li256ELb0ELb1ELb0ELb0EEENS1_30DynamicPersistentTileSchedulerILi256ELi128ELb0ELb1ELb1EEEEEEEEEvNT_6ParamsE,"a",@progbits
	.sectionflags	@""
	.align	4
.nv.constant0._ZN7cutlass13device_kernelIN5flash11enable_sm90INS1_16FlashAttnFwdSm90INS1_25CollectiveMainloopFwdSm90ILi2EN4cute5tupleIJNS5_1CILi1EEES8_S8_EEENS6_IJNS7_ILi128EEESA_SA_EEELi128ENS_6half_tEfNS_4arch4Sm90ELb1ELb0ELb1ELb0ELb1ELb0ELb0ELb1ELb1ELb1ELb0ELb0EEENS1_21CollectiveEpilogueFwdISB_S9_SC_SE_Li256ELb0ELb1ELb0ELb0EEENS1_30DynamicPersistentTileSchedulerILi256ELi128ELb0ELb1ELb1EEEEEEEEEvNT_6ParamsE:
	.zero		3328


//--------------------- .nv.constant0._ZN7cutlass13device_kernelIN5flash11enable_sm90INS1_16FlashAttnFwdSm90INS1_25CollectiveMainloopFwdSm90ILi2EN4cute5tupleIJNS5_1CILi1EEES8_S8_EEENS6_IJNS7_ILi128EEESA_SA_EEELi128ENS_6half_tEfNS_4arch4Sm90ELb1ELb0ELb1ELb1ELb1ELb0ELb0ELb1ELb1ELb1ELb0ELb0EEENS1_21CollectiveEpilogueFwdISB_S9_SC_SE_Li256ELb1ELb1ELb0ELb0EEENS1_36VarlenDynamicPersistentTileSchedulerILi128ELi128ELi256ELi128ELb0ELb1ELb1ELb1ELb1ELb1EEEEEEEEEvNT_6ParamsE --------------------------
	.section	.nv.constant0._ZN7cutlass13device_kernelIN5flash11enable_sm90INS1_16FlashAttnFwdSm90INS1_25CollectiveMainloopFwdSm90ILi2EN4cute5tupleIJNS5_1CILi1EEES8_S8_EEENS6_IJNS7_ILi128EEESA_SA_EEELi128ENS_6half_tEfNS_4arch4Sm90ELb1ELb0ELb1ELb1ELb1ELb0ELb0ELb1ELb1ELb1ELb0ELb0EEENS1_21CollectiveEpilogueFwdISB_S9_SC_SE_Li256ELb1ELb1ELb0ELb0EEENS1_36VarlenDynamicPersistentTileSchedulerILi128ELi128ELi256ELi128ELb0ELb1ELb1ELb1ELb1ELb1EEEEEEEEEvNT_6ParamsE,"a",@progbits
	.sectionflags	@""
	.align	4
.nv.constant0._ZN7cutlass13device_kernelIN5flash11enable_sm90INS1_16FlashAttnFwdSm90INS1_25CollectiveMainloopFwdSm90ILi2EN4cute5tupleIJNS5_1CILi1EEES8_S8_EEENS6_IJNS7_ILi128EEESA_SA_EEELi128ENS_6half_tEfNS_4arch4Sm90ELb1ELb0ELb1ELb1ELb1ELb0ELb0ELb1ELb1ELb1ELb0ELb0EEENS1_21CollectiveEpilogueFwdISB_S9_SC_SE_Li256ELb1ELb1ELb0ELb0EEENS1_36VarlenDynamicPersistentTileSchedulerILi128ELi128ELi256ELi128ELb0ELb1ELb1ELb1ELb1ELb1EEEEEEEEEvNT_6ParamsE:
	.zero		3328


//--------------------- .nv.constant0._ZN7cutlass13device_kernelIN5flash11enable_sm90INS1_16FlashAttnFwdSm90INS1_25CollectiveMainloopFwdSm90ILi2EN4cute5tupleIJNS5_1CILi1EEES8_S8_EEENS6_IJNS7_ILi128EEESA_SA_EEELi128ENS_6half_tEfNS_4arch4Sm90ELb1ELb0ELb1ELb1ELb1ELb1ELb0ELb1ELb1ELb1ELb0ELb0EEENS1_21CollectiveEpilogueFwdISB_S9_SC_SE_Li256ELb1ELb1ELb0ELb0EEENS1_36VarlenDynamicPersistentTileSchedulerILi128ELi128ELi256ELi128ELb0ELb1ELb1ELb1ELb1ELb1EEEEEEEEEvNT_6ParamsE --------------------------
	.section	.nv.constant0._ZN7cutlass13device_kernelIN5flash11enable_sm90INS1_16FlashAttnFwdSm90INS1_25CollectiveMainloopFwdSm90ILi2EN4cute5tupleIJNS5_1CILi1EEES8_S8_EEENS6_IJNS7_ILi128EEESA_SA_EEELi128ENS_6half_tEfNS_4arch4Sm90ELb1ELb0ELb1ELb1ELb1ELb1ELb0ELb1ELb1ELb1ELb0ELb0EEENS1_21CollectiveEpilogueFwdISB_S9_SC_SE_Li256ELb1ELb1ELb0ELb0EEENS1_36VarlenDynamicPersistentTileSchedulerILi128ELi128ELi256ELi128ELb0ELb1ELb1ELb1ELb1ELb1EEEEEEEEEvNT_6ParamsE,"a",@progbits
	.sectionflags	@""
	.align	4
.nv.constant0._ZN7cutlass13device_kernelIN5flash11enable_sm90INS1_16FlashAttnFwdSm90INS1_25CollectiveMainloopFwdSm90ILi2EN4cute5tupleIJNS5_1CILi1EEES8_S8_EEENS6_IJNS7_ILi128EEESA_SA_EEELi128ENS_6half_tEfNS_4arch4Sm90ELb1ELb0ELb1ELb1ELb1ELb1ELb0ELb1ELb1ELb1ELb0ELb0EEENS1_21CollectiveEpilogueFwdISB_S9_SC_SE_Li256ELb1ELb1ELb0ELb0EEENS1_36VarlenDynamicPersistentTileSchedulerILi128ELi128ELi256ELi128ELb0ELb1ELb1ELb1ELb1ELb1EEEEEEEEEvNT_6ParamsE:
	.zero		3328


//--------------------- .nv.constant0._ZN7cutlass13device_kernelIN5flash11enable_sm90INS1_16FlashAttnFwdSm90INS1_25CollectiveMainloopFwdSm90ILi2EN4cute5tupleIJNS5_1CILi1EEES8_S8_EEENS6_IJNS7_ILi192EEENS7_ILi128EEENS7_ILi96EEEEEELi96ENS_6half_tEfNS_4arch4Sm90ELb0ELb0ELb1ELb0ELb1ELb0ELb0ELb0ELb1ELb1ELb0ELb0EEENS1_21CollectiveEpilogueFwdINS6_IJSA_SC_SB_EEES9_SE_SG_Li384ELb0ELb1ELb0ELb0EEENS1_29StaticPersistentTileSchedulerILb0EEEEEEEEEvNT_6ParamsE --------------------------
	.section	.nv.constant0._ZN7cutlass13device_kernelIN5flash11enable_sm90INS1_16FlashAttnFwdSm90INS1_25CollectiveMainloopFwdSm90ILi2EN4cute5tupleIJNS5_1CILi1EEES8_S8_EEENS6_IJNS7_ILi192EEENS7_ILi128EEENS7_ILi96EEEEEELi96ENS_6half_tEfNS_4arch4Sm90ELb0ELb0ELb1ELb0ELb1ELb0ELb0ELb0ELb1ELb1ELb0ELb0EEENS1_21CollectiveEpilogueFwdINS6_IJSA_SC_SB_EEES9_SE_SG_Li384ELb0ELb1ELb0ELb0EEENS1_29StaticPersistentTileSchedulerILb0EEEEEEEEEvNT_6ParamsE,"a",@progbits
	.sectionflags	@""
	.align	4
.nv.constant0._ZN7cutlass13device_kernelIN5flash11enable_sm90INS1_16FlashAttnFwdSm90INS1_25CollectiveMainloopFwdSm90ILi2EN4cute5tupleIJNS5_1CILi1EEES8_S8_EEENS6_IJNS7_ILi192EEENS7_ILi128EEENS7_ILi96EEEEEELi96ENS_6half_tEfNS_4arch4Sm90ELb0ELb0ELb1ELb0ELb1ELb0ELb0ELb0ELb1ELb1ELb0ELb0EEENS1_21CollectiveEpilogueFwdINS6_IJSA_SC_SB_EEES9_SE_SG_Li384ELb0ELb1ELb0ELb0EEENS1_29StaticPersistentTileSchedulerILb0EEEEEEEEEvNT_6ParamsE:
	.zero		3200


//--------------------- .nv.constant0._ZN7cutlass13device_kernelIN5flash11enable_sm90INS1_16FlashAttnFwdSm90INS1_25CollectiveMainloopFwdSm90ILi2EN4cute5tupleIJNS5_1CILi1EEES8_S8_EEENS6_IJNS7_ILi192EEENS7_ILi128EEENS7_ILi96EEEEEELi96ENS_6half_tEfNS_4arch4Sm90ELb0ELb0ELb1ELb1ELb1ELb0ELb0ELb0ELb1ELb1ELb0ELb0EEENS1_21CollectiveEpilogueFwdINS6_IJSA_SC_SB_EEES9_SE_SG_Li384ELb1ELb1ELb0ELb0EEENS1_36VarlenDynamicPersistentTileSchedulerILi192ELi128ELi384ELi128ELb0ELb1ELb1ELb0ELb1ELb1EEEEEEEEEvNT_6ParamsE --------------------------
	.section	.nv.constant0._ZN7cutlass13device_kernelIN5flash11enable_sm90INS1_16FlashAttnFwdSm90INS1_25CollectiveMainloopFwdSm90ILi2EN4cute5tupleIJNS5_1CILi1EEES8_S8_EEENS6_IJNS7_ILi192EEENS7_ILi128EEENS7_ILi96EEEEEELi96ENS_6half_tEfNS_4arch4Sm90ELb0ELb0ELb1ELb1ELb1ELb0ELb0ELb0ELb1ELb1ELb0ELb0EEENS1_21CollectiveEpilogueFwdINS6_IJSA_SC_SB_EEES9_SE_SG_Li384ELb1ELb1ELb0ELb0EEENS1_36VarlenDynamicPersistentTileSchedulerILi192ELi128ELi384ELi128ELb0ELb1ELb1ELb0ELb1ELb1EEEEEEEEEvNT_6ParamsE,"a",@progbits
	.sectionflags	@""
	.align	4
.nv.constant0._ZN7cutlass13device_kernelIN5flash11enable_sm90INS1_16FlashAttnFwdSm90INS1_25CollectiveMainloopFwdSm90ILi2EN4cute5tupleIJNS5_1CILi1EEES8_S8_EEENS6_IJNS7_ILi192EEENS7_ILi128EEENS7_ILi96EEEEEELi96ENS_6half_tEfNS_4arch4Sm90ELb0ELb0ELb1ELb1ELb1ELb0ELb0ELb0ELb1ELb1ELb0ELb0EEENS1_21CollectiveEpilogueFwdINS6_IJSA_SC_SB_EEES9_SE_SG_Li384ELb1ELb1ELb0ELb0EEENS1_36VarlenDynamicPersistentTileSchedulerILi192ELi128ELi384ELi128ELb0ELb1ELb1ELb0ELb1ELb1EEEEEEEEEvNT_6ParamsE:
	.zero		3328


//--------------------- .nv.constant0._ZN7cutlass13device_kernelIN5flash11enable_sm90INS1_16FlashAttnFwdSm90INS1_25CollectiveMainloopFwdSm90ILi2EN4cute5tupleIJNS5_1CILi1EEES8_S8_EEENS6_IJNS7_ILi192EEENS7_ILi128EEENS7_ILi96EEEEEELi96ENS_6half_tEfNS_4arch4Sm90ELb0ELb0ELb1ELb1ELb1ELb1ELb0ELb0ELb1ELb1ELb0ELb0EEENS1_21CollectiveEpilogueFwdINS6_IJSA_SC_SB_EEES9_SE_SG_Li384ELb1ELb1ELb0ELb0EEENS1_36VarlenDynamicPersistentTileSchedulerILi192ELi128ELi384ELi128ELb0ELb1ELb1ELb0ELb1ELb1EEEEEEEEEvNT_6ParamsE --------------------------
	.section	.nv.constant0._ZN7cutlass13device_kernelIN5flash11enable_sm90INS1_16FlashAttnFwdSm90INS1_25CollectiveMainloopFwdSm90ILi2EN4cute5tupleIJNS5_1CILi1EEES8_S8_EEENS6_IJNS7_ILi192EEENS7_ILi128EEENS7_ILi96EEEEEELi96ENS_6half_tEfNS_4arch4Sm90ELb0ELb0ELb1ELb1ELb1ELb1ELb0ELb0ELb1ELb1ELb0ELb0EEENS1_21CollectiveEpilogueFwdINS6_IJSA_SC_SB_EEES9_SE_SG_Li384ELb1ELb1ELb0ELb0EEENS1_36VarlenDynamicPersistentTileSchedulerILi192ELi128ELi384ELi128ELb0ELb1ELb1ELb0ELb1ELb1EEEEEEEEEvNT_6ParamsE,"a",@progbits
	.sectionflags	@""
	.align	4
.nv.constant0._ZN7cutlass13device_kernelIN5flash11enable_sm90INS1_16FlashAttnFwdSm90INS1_25CollectiveMainloopFwdSm90ILi2EN4cute5tupleIJNS5_1CILi1EEES8_S8_EEENS6_IJNS7_ILi192EEENS7_ILi128EEENS7_ILi96EEEEEELi96ENS_6half_tEfNS_4arch4Sm90ELb0ELb0ELb1ELb1ELb1ELb1ELb0ELb0ELb1ELb1ELb0ELb0EEENS1_21CollectiveEpilogueFwdINS6_IJSA_SC_SB_EEES9_SE_SG_Li384ELb1ELb1ELb0ELb0EEENS1_36VarlenDynamicPersistentTileSchedulerILi192ELi128ELi384ELi128ELb0ELb1ELb1ELb0ELb1ELb1EEEEEEEEEvNT_6ParamsE:
	.zero		3328


//--------------------- .nv.constant0._ZN7cutlass13device_kernelIN5flash11enable_sm90INS1_16FlashAttnFwdSm90INS1_25CollectiveMainloopFwdSm90ILi2EN4cute5tupleIJNS5_1CILi1EEES8_S8_EEENS6_IJNS7_ILi192EEENS7_ILi128EEENS7_ILi96EEEEEELi96ENS_6half_tEfNS_4arch4Sm90ELb0ELb1ELb1ELb0ELb1ELb0ELb0ELb0ELb1ELb1ELb0ELb0EEENS1_21CollectiveEpilogueFwdINS6_IJSA_SC_SB_EEES9_SE_SG_Li384ELb0ELb1ELb0ELb0EEENS1_30DynamicPersistentTileSchedulerILi384ELi128ELb0ELb1ELb1EEEEEEEEEvNT_6ParamsE --------------------------
	.section	.nv.constant0._ZN7cutlass13device_kernelIN5flash11enable_sm90INS1_16FlashAttnFwdSm90INS1_25CollectiveMainloopFwdSm90ILi2EN4cute5tupleIJNS5_1CILi1EEES8_S8_EEENS6_IJNS7_ILi192EEENS7_ILi128EEENS7_ILi96EEEEEELi96ENS_6half_tEfNS_4arch4Sm90ELb0ELb1ELb1ELb0ELb1ELb0ELb0ELb0ELb1ELb1ELb0ELb0EEENS1_21CollectiveEpilogueFwdINS6_IJSA_SC_SB_EEES9_SE_SG_Li384ELb0ELb1ELb0ELb0EEENS1_30DynamicPersistentTileSchedulerILi384ELi128ELb0ELb1ELb1EEEEEEEEEvNT_6ParamsE,"a",@progbits
	.sectionflags	@""
	.align	4
.nv.constant0._ZN7cutlass13device_kernelIN5flash11enable_sm90INS1_16FlashAttnFwdSm90INS1_25CollectiveMainloopFwdSm90ILi2EN4cute5tupleIJNS5_1CILi1EEES8_S8_EEENS6_IJNS7_ILi192EEENS7_ILi128EEENS7_ILi96EEEEEELi96ENS_6half_tEfNS_4arch4Sm90ELb0ELb1ELb1ELb0ELb1ELb0ELb0ELb0ELb1ELb1ELb0ELb0EEENS1_21CollectiveEpilogueFwdINS6_IJSA_SC_SB_EEES9_SE_SG_Li384ELb0ELb1ELb0ELb0EEENS1_30DynamicPersistentTileSchedulerILi384ELi128ELb0ELb1ELb1EEEEEEEEEvNT_6ParamsE:
	.zero		3328


//--------------------- .nv.constant0._ZN7cutlass13device_kernelIN5flash11enable_sm90INS1_16FlashAttnFwdSm90INS1_25CollectiveMainloopFwdSm90ILi2EN4cute5tupleIJNS5_1CILi1EEES8_S8_EEENS6_IJNS7_ILi192EEENS7_ILi128EEENS7_ILi96EEEEEELi96ENS_6half_tEfNS_4arch4Sm90ELb0ELb1ELb1ELb1ELb1ELb0ELb0ELb0ELb1ELb1ELb0ELb0EEENS1_21CollectiveEpilogueFwdINS6_IJSA_SC_SB_EEES9_SE_SG_Li384ELb1ELb1ELb0ELb0EEENS1_36VarlenDynamicPersistentTileSchedulerILi192ELi128ELi384ELi128ELb0ELb1ELb1ELb1ELb0ELb1EEEEEEEEEvNT_6ParamsE --------------------------
	.section	.nv.constant0._ZN7cutlass13device_kernelIN5flash11enable_sm90INS1_16FlashAttnFwdSm90INS1_25CollectiveMainloopFwdSm90ILi2EN4cute5tupleIJNS5_1CILi1EEES8_S8_EEENS6_IJNS7_ILi192EEENS7_ILi128EEENS7_ILi96EEEEEELi96ENS_6half_tEfNS_4arch4Sm90ELb0ELb1ELb1ELb1ELb1ELb0ELb0ELb0ELb1ELb1ELb0ELb0EEENS1_21CollectiveEpilogueFwdINS6_IJSA_SC_SB_EEES9_SE_SG_Li384ELb1ELb1ELb0ELb0EEENS1_36VarlenDynamicPersistentTileSchedulerILi192ELi128ELi384ELi128ELb0ELb1ELb1ELb1ELb0ELb1EEEEEEEEEvNT_6ParamsE,"a",@progbits
	.sectionflags	@""
	.align	4
.nv.constant0._ZN7cutlass13device_kernelIN5flash11enable_sm90INS1_16FlashAttnFwdSm90INS1_25CollectiveMainloopFwdSm90ILi2EN4cute5tupleIJNS5_1CILi1EEES8_S8_EEENS6_IJNS7_ILi192EEENS7_ILi128EEENS7_ILi96EEEEEELi96ENS_6half_tEfNS_4arch4Sm90ELb0ELb1ELb1ELb1ELb1ELb0ELb0ELb0ELb1ELb1ELb0ELb0EEENS1_21CollectiveEpilogueFwdINS6_IJSA_SC_SB_EEES9_SE_SG_Li384ELb1ELb1ELb0ELb0EEENS1_36VarlenDynamicPersistentTileSchedulerILi192ELi128ELi384ELi128ELb0ELb1ELb1ELb1ELb0ELb1EEEEEEEEEvNT_6ParamsE:
	.zero		3328


//--------------------- .nv.constant0._ZN7cutlass13device_kernelIN5flash11enable_sm90INS1_16FlashAttnFwdSm90INS1_25CollectiveMainloopFwdSm90ILi2EN4cute5tupleIJNS5_1CILi1EEES8_S8_EEENS6_IJNS7_ILi192EEENS7_ILi128EEENS7_ILi96EEEEEELi96ENS_6half_tEfNS_4arch4Sm90ELb0ELb1ELb1ELb1ELb1ELb1ELb0ELb0ELb1ELb1ELb0ELb0EEENS1_21CollectiveEpilogueFwdINS6_IJSA_SC_SB_EEES9_SE_SG_Li384ELb1ELb1ELb0ELb0EEENS1_36VarlenDynamicPersistentTileSchedulerILi192ELi128ELi384ELi128ELb0ELb1ELb1ELb1ELb0ELb1EEEEEEEEEvNT_6ParamsE --------------------------
	.section	.nv.constant0._ZN7cutlass13device_kernelIN5flash11enable_sm90INS1_16FlashAttnFwdSm90INS1_25CollectiveMainloopFwdSm90ILi2EN4cute5tupleIJNS5_1CILi1EEES8_S8_EEENS6_IJNS7_ILi192EEENS7_ILi128EEENS7_ILi96EEEEEELi96ENS_6half_tEfNS_4arch4Sm90ELb0ELb1ELb1ELb1ELb1ELb1ELb0ELb0ELb1ELb1ELb0ELb0EEENS1_21CollectiveEpilogueFwdINS6_IJSA_SC_SB_EEES9_SE_SG_Li384ELb1ELb1ELb0ELb0EEENS1_36VarlenDynamicPersistentTileSchedulerILi192ELi128ELi384ELi128ELb0ELb1ELb1ELb1ELb0ELb1EEEEEEEEEvNT_6ParamsE,"a",@progbits
	.sectionflags	@""
	.align	4
.nv.constant0._ZN7cutlass13device_kernelIN5flash11enable_sm90INS1_16FlashAttnFwdSm90INS1_25CollectiveMainloopFwdSm90ILi2EN4cute5tupleIJNS5_1CILi1EEES8_S8_EEENS6_IJNS7_ILi192EEENS7_ILi128EEENS7_ILi96EEEEEELi96ENS_6half_tEfNS_4arch4Sm90ELb0ELb1ELb1ELb1ELb1ELb1ELb0ELb0ELb1ELb1ELb0ELb0EEENS1_21CollectiveEpilogueFwdINS6_IJSA_SC_SB_EEES9_SE_SG_Li384ELb1ELb1ELb0ELb0EEENS1_36VarlenDynamicPersistentTileSchedulerILi192ELi128ELi384ELi128ELb0ELb1ELb1ELb1ELb0ELb1EEEEEEEEEvNT_6ParamsE:
	.zero		3328


//--------------------- .nv.constant0._ZN7cutlass13device_kernelIN5flash11enable_sm90INS1_16FlashAttnFwdSm90INS1_25CollectiveMainloopFwdSm90ILi2EN4cute5tupleIJNS5_1CILi1EEES8_S8_EEENS6_IJNS7_ILi192EEENS7_ILi128EEENS7_ILi96EEEEEELi96ENS_6half_tEfNS_4arch4Sm90ELb1ELb0ELb1ELb0ELb1ELb0ELb0ELb0ELb1ELb1ELb0ELb0EEENS1_21CollectiveEpilogueFwdINS6_IJSA_SC_SB_EEES9_SE_SG_Li384ELb0ELb1ELb0ELb0EEENS1_30DynamicPersistentTileSchedulerILi384ELi128ELb0ELb1ELb1EEEEEEEEEvNT_6ParamsE --------------------------
	.section	.nv.constant0._ZN7cutlass13device_kernelIN5flash11enable_sm90INS1_16FlashAttnFwdSm90INS1_25CollectiveMainloopFwdSm90ILi2EN4cute5tupleIJNS5_1CILi1EEES8_S8_EEENS6_IJNS7_ILi192EEENS7_ILi128EEENS7_ILi96EEEEEELi96ENS_6half_tEfNS_4arch4Sm90ELb1ELb0ELb1ELb0ELb1ELb0ELb0ELb0ELb1ELb1ELb0ELb0EEENS1_21CollectiveEpilogueFwdINS6_IJSA_SC_SB_EEES9_SE_SG_Li384ELb0ELb1ELb0ELb0EEENS1_30DynamicPersistentTileSchedulerILi384ELi128ELb0ELb1ELb1EEEEEEEEEvNT_6ParamsE,"a",@progbits
	.sectionflags	@""
	.align	4
.nv.constant0._ZN7cutlass13device_kernelIN5flash11enable_sm90INS1_16FlashAttnFwdSm90INS1_25CollectiveMainloopFwdSm90ILi2EN4cute5tupleIJNS5_1CILi1EEES8_S8_EEENS6_IJNS7_ILi192EEENS7_ILi128EEENS7_ILi96EEEEEELi96ENS_6half_tEfNS_4arch4Sm90ELb1ELb0ELb1ELb0ELb1ELb0ELb0ELb0ELb1ELb1ELb0ELb0EEENS1_21CollectiveEpilogueFwdINS6_IJSA_SC_SB_EEES9_SE_SG_Li384ELb0ELb1ELb0ELb0EEENS1_30DynamicPersistentTileSchedulerILi384ELi128ELb0ELb1ELb1EEEEEEEEEvNT_6ParamsE:
	.zero		3328


//--------------------- .nv.constant0._ZN7cutlass13device_kernelIN5flash11enable_sm90INS1_16FlashAttnFwdSm90INS1_25CollectiveMainloopFwdSm90ILi2EN4cute5tupleIJNS5_1CILi1EEES8_S8_EEENS6_IJNS7_ILi192EEENS7_ILi128EEENS7_ILi96EEEEEELi96ENS_6half_tEfNS_4arch4Sm90ELb1ELb0ELb1ELb1ELb1ELb0ELb0ELb0ELb1ELb1ELb0ELb0EEENS1_21CollectiveEpilogueFwdINS6_IJSA_SC_SB_EEES9_SE_SG_Li384ELb1ELb1ELb0ELb0EEENS1_36VarlenDynamicPersistentTileSchedulerILi192ELi128ELi384ELi128ELb0ELb1ELb1ELb1ELb1ELb1EEEEEEEEEvNT_6ParamsE --------------------------
	.section	.nv.constant0._ZN7cutlass13device_kernelIN5flash11enable_sm90INS1_16FlashAttnFwdSm90INS1_25CollectiveMainloopFwdSm90ILi2EN4cute5tupleIJNS5_1CILi1EEES8_S8_EEENS6_IJNS7_ILi192EEENS7_ILi128EEENS7_ILi96EEEEEELi96ENS_6half_tEfNS_4arch4Sm90ELb1ELb0ELb1ELb1ELb1ELb0ELb0ELb0ELb1ELb1ELb0ELb0EEENS1_21CollectiveEpilogueFwdINS6_IJSA_SC_SB_EEES9_SE_SG_Li384ELb1ELb1ELb0ELb0EEENS1_36VarlenDynamicPersistentTileSchedulerILi192ELi128ELi384ELi128ELb0ELb1ELb1ELb1ELb1ELb1EEEEEEEEEvNT_6ParamsE,"a",@progbits
	.sectionflags	@""
	.align	4
.nv.constant0._ZN7cutlass13device_kernelIN5flash11enable_sm90INS1_16FlashAttnFwdSm90INS1_25CollectiveMainloopFwdSm90ILi2EN4cute5tupleIJNS5_1CILi1EEES8_S8_EEENS6_IJNS7_ILi192EEENS7_ILi128EEENS7_ILi96EEEEEELi96ENS_6half_tEfNS_4arch4Sm90ELb1ELb0ELb1ELb1ELb1ELb0ELb0ELb0ELb1ELb1ELb0ELb0EEENS1_21CollectiveEpilogueFwdINS6_IJSA_SC_SB_EEES9_SE_SG_Li384ELb1ELb1ELb0ELb0EEENS1_36VarlenDynamicPersistentTileSchedulerILi192ELi128ELi384ELi128ELb0ELb1ELb1ELb1ELb1ELb1EEEEEEEEEvNT_6ParamsE:
	.zero		3328


//--------------------- .nv.constant0._ZN7cutlass13device_kernelIN5flash11enable_sm90INS1_16FlashAttnFwdSm90INS1_25CollectiveMainloopFwdSm90ILi2EN4cute5tupleIJNS5_1CILi1EEES8_S8_EEENS6_IJNS7_ILi192EEENS7_ILi128EEENS7_ILi96EEEEEELi96ENS_6half_tEfNS_4arch4Sm90ELb1ELb0ELb1ELb1ELb1ELb1ELb0ELb0ELb1ELb1ELb0ELb0EEENS1_21CollectiveEpilogueFwdINS6_IJSA_SC_SB_EEES9_SE_SG_Li384ELb1ELb1ELb0ELb0EEENS1_36VarlenDynamicPersistentTileSchedulerILi192ELi128ELi384ELi128ELb0ELb1ELb1ELb1ELb1ELb1EEEEEEEEEvNT_6ParamsE --------------------------
	.section	.nv.constant0._ZN7cutlass13device_kernelIN5flash11enable_sm90INS1_16FlashAttnFwdSm90INS1_25CollectiveMainloopFwdSm90ILi2EN4cute5tupleIJNS5_1CILi1EEES8_S8_EEENS6_IJNS7_ILi192EEENS7_ILi128EEENS7_ILi96EEEEEELi96ENS_6half_tEfNS_4arch4Sm90ELb1ELb0ELb1ELb1ELb1ELb1ELb0ELb0ELb1ELb1ELb0ELb0EEENS1_21CollectiveEpilogueFwdINS6_IJSA_SC_SB_EEES9_SE_SG_Li384ELb1ELb1ELb0ELb0EEENS1_36VarlenDynamicPersistentTileSchedulerILi192ELi128ELi384ELi128ELb0ELb1ELb1ELb1ELb1ELb1EEEEEEEEEvNT_6ParamsE,"a",@progbits
	.sectionflags	@""
	.align	4
.nv.constant0._ZN7cutlass13device_kernelIN5flash11enable_sm90INS1_16FlashAttnFwdSm90INS1_25CollectiveMainloopFwdSm90ILi2EN4cute5tupleIJNS5_1CILi1EEES8_S8_EEENS6_IJNS7_ILi192EEENS7_ILi128EEENS7_ILi96EEEEEELi96ENS_6half_tEfNS_4arch4Sm90ELb1ELb0ELb1ELb1ELb1ELb1ELb0ELb0ELb1ELb1ELb0ELb0EEENS1_21CollectiveEpilogueFwdINS6_IJSA_SC_SB_EEES9_SE_SG_Li384ELb1ELb1ELb0ELb0EEENS1_36VarlenDynamicPersistentTileSchedulerILi192ELi128ELi384ELi128ELb0ELb1ELb1ELb1ELb1ELb1EEEEEEEEEvNT_6ParamsE:
	.zero		3328


//--------------------- .nv.constant0._ZN7cutlass13device_kernelIN5flash11enable_sm90INS1_16FlashAttnFwdSm90INS1_25CollectiveMainloopFwdSm90ILi2EN4cute5tupleIJNS5_1CILi1EEES8_S8_EEENS6_IJNS7_ILi192EEENS7_ILi128EEENS7_ILi64EEEEEELi64ENS_6half_tEfNS_4arch4Sm90ELb0ELb0ELb1ELb0ELb1ELb0ELb0ELb1ELb1ELb1ELb0ELb0EEENS1_21CollectiveEpilogueFwdINS6_IJSA_SC_SB_EEES9_SE_SG_Li384ELb0ELb1ELb0ELb0EEENS1_29StaticPersistentTileSchedulerILb0EEEEEEEEEvNT_6ParamsE --------------------------
	.section	.nv.constant0._ZN7cutlass13device_kernelIN5flash11enable_sm90INS1_16FlashAttnFwdSm90INS1_25CollectiveMainloopFwdSm90ILi2EN4cute5tupleIJNS5_1CILi1EEES8_S8_EEENS6_IJNS7_ILi192EEENS7_ILi128EEENS7_ILi64EEEEEELi64ENS_6half_tEfNS_4arch4Sm90ELb0ELb0ELb1ELb0ELb1ELb0ELb0ELb1ELb1ELb1ELb0ELb0EEENS1_21CollectiveEpilogueFwdINS6_IJSA_SC_SB_EEES9_SE_SG_Li384ELb0ELb1ELb0ELb0EEENS1_29StaticPersistentTileSchedulerILb0EEEEEEEEEvNT_6ParamsE,"a",@progbits
	.sectionflags	@""
	.align	4
.nv.constant0._ZN7cutlass13device_kernelIN5flash11enable_sm90INS1_16FlashAttnFwdSm90INS1_25CollectiveMainloopFwdSm90ILi2EN4cute5tupleIJNS5_1CILi1EEES8_S8_EEENS6_IJNS7_ILi192EEENS7_ILi128EEENS7_ILi64EEEEEELi64ENS_6half_tEfNS_4arch4Sm90ELb0ELb0ELb1ELb0ELb1ELb0ELb0ELb1ELb1ELb1ELb0ELb0EEENS1_21CollectiveEpilogueFwdINS6_IJSA_SC_SB_EEES9_SE_SG_Li384ELb0ELb1ELb0ELb0EEENS1_29StaticPersistentTileSchedulerILb0EEEEEEEEEvNT_6ParamsE:
	.zero		3200


//--------------------- .nv.constant0._ZN7cutlass13device_kernelIN5flash11enable_sm90INS1_16FlashAttnFwdSm90INS1_25CollectiveMainloopFwdSm90ILi2EN4cute5tupleIJNS5_1CILi1EEES8_S8_EEENS6_IJNS7_ILi192EEENS7_ILi128EEENS7_ILi64EEEEEELi64ENS_6half_tEfNS_4arch4Sm90ELb0ELb0ELb1ELb1ELb1ELb0ELb0ELb1ELb1ELb1ELb0ELb0EEENS1_21CollectiveEpilogueFwdINS6_IJSA_SC_SB_EEES9_SE_SG_Li384ELb1ELb1ELb0ELb0EEENS1_36VarlenDynamicPersistentTileSchedulerILi192ELi128ELi384ELi128ELb0ELb1ELb1ELb0ELb1ELb1EEEEEEEEEvNT_6ParamsE --------------------------
	.section	.nv.constant0._ZN7cutlass13device_kernelIN5flash11enable_sm90INS1_16FlashAttnFwdSm90INS1_25CollectiveMainloopFwdSm90ILi2EN4cute5tupleIJNS5_1CILi1EEES8_S8_EEENS6_IJNS7_ILi192EEENS7_ILi128EEENS7_ILi64EEEEEELi64ENS_6half_tEfNS_4arch4Sm90ELb0ELb0ELb1ELb1ELb1ELb0ELb0ELb1ELb1ELb1ELb0ELb0EEENS1_21CollectiveEpilogueFwdINS6_IJSA_SC_SB_EEES9_SE_SG_Li384ELb1ELb1ELb0ELb0EEENS1_36VarlenDynamicPersistentTileSchedulerILi192ELi128ELi384ELi128ELb0ELb1ELb1ELb0ELb1ELb1EEEEEEEEEvNT_6ParamsE,"a",@progbits
	.sectionflags	@""
	.align	4
.nv.constant0._ZN7cutlass13device_kernelIN5flash11enable_sm90INS1_16FlashAttnFwdSm90INS1_25CollectiveMainloopFwdSm90ILi2EN4cute5tupleIJNS5_1CILi1EEES8_S8_EEENS6_IJNS7_ILi192EEENS7_ILi128EEENS7_ILi64EEEEEELi64ENS_6half_tEfNS_4arch4Sm90ELb0ELb0ELb1ELb1ELb1ELb0ELb0ELb1ELb1ELb1ELb0ELb0EEENS1_21CollectiveEpilogueFwdINS6_IJSA_SC_SB_EEES9_SE_SG_Li384ELb1ELb1ELb0ELb0EEENS1_36VarlenDynamicPersistentTileSchedulerILi192ELi128ELi384ELi128ELb0ELb1ELb1ELb0ELb1ELb1EEEEEEEEEvNT_6ParamsE:
	.zero		3328


//--------------------- .nv.constant0._ZN7cutlass13device_kernelIN5flash11enable_sm90INS1_16FlashAttnFwdSm90INS1_25CollectiveMainloopFwdSm90ILi2EN4cute5tupleIJNS5_1CILi1EEES8_S8_EEENS6_IJNS7_ILi192EEENS7_ILi128EEENS7_ILi64EEEEEELi64ENS_6half_tEfNS_4arch4Sm90ELb0ELb0ELb1ELb1ELb1ELb1ELb0ELb1ELb1ELb1ELb0ELb0EEENS1_21CollectiveEpilogueFwdINS6_IJSA_SC_SB_EEES9_SE_SG_Li384ELb1ELb1ELb0ELb0EEENS1_36VarlenDynamicPersistentTileSchedulerILi192ELi128ELi384ELi128ELb0ELb1ELb1ELb0ELb1ELb1EEEEEEEEEvNT_6ParamsE --------------------------
	.section	.nv.constant0._ZN7cutlass13device_kernelIN5flash11enable_sm90INS1_16FlashAttnFwdSm90INS1_25CollectiveMainloopFwdSm90ILi2EN4cute5tupleIJNS5_1CILi1EEES8_S8_EEENS6_IJNS7_ILi192EEENS7_ILi128EEENS7_ILi64EEEEEELi64ENS_6half_tEfNS_4arch4Sm90ELb0ELb0ELb1ELb1ELb1ELb1ELb0ELb1ELb1ELb1ELb0ELb0EEENS1_21CollectiveEpilogueFwdINS6_IJSA_SC_SB_EEES9_SE_SG_Li384ELb1ELb1ELb0ELb0EEENS1_36VarlenDynamicPersistentTileSchedulerILi192ELi128ELi384ELi128ELb0ELb1ELb1ELb0ELb1ELb1EEEEEEEEEvNT_6ParamsE,"a",@progbits
	.sectionflags	@""
	.align	4
.nv.constant0._ZN7cutlass13device_kernelIN5flash11enable_sm90INS1_16FlashAttnFwdSm90INS1_25CollectiveMainloopFwdSm90ILi2EN4cute5tupleIJNS5_1CILi1EEES8_S8_EEENS6_IJNS7_ILi192EEENS7_ILi128EEENS7_ILi64EEEEEELi64ENS_6half_tEfNS_4arch4Sm90ELb0ELb0ELb1ELb1ELb1ELb1ELb0ELb1ELb1ELb1ELb0ELb0EEENS1_21CollectiveEpilogueFwdINS6_IJSA_SC_SB_EEES9_SE_SG_Li384ELb1ELb1ELb0ELb0EEENS1_36VarlenDynamicPersistentTileSchedulerILi192ELi128ELi384ELi128ELb0ELb1ELb1ELb0ELb1ELb1EEEEEEEEEvNT_6ParamsE:
	.zero		3328


//--------------------- .nv.constant0._ZN7cutlass13device_kernelIN5flash11enable_sm90INS1_16FlashAttnFwdSm90INS1_25CollectiveMainloopFwdSm90ILi2EN4cute5tupleIJNS5_1CILi1EEES8_S8_EEENS6_IJNS7_ILi192EEENS7_ILi128EEENS7_ILi64EEEEEELi64ENS_6half_tEfNS_4arch4Sm90ELb0ELb1ELb1ELb0ELb1ELb0ELb0ELb1ELb1ELb1ELb0ELb0EEENS1_21CollectiveEpilogueFwdINS6_IJSA_SC_SB_EEES9_SE_SG_Li384ELb0ELb1ELb0ELb0EEENS1_30DynamicPersistentTileSchedulerILi384ELi128ELb0ELb1ELb1EEEEEEEEEvNT_6ParamsE --------------------------
	.section	.nv.constant0._ZN7cutlass13device_kernelIN5flash11enable_sm90INS1_16FlashAttnFwdSm90INS1_25CollectiveMainloopFwdSm90ILi2EN4cute5tupleIJNS5_1CILi1EEES8_S8_EEENS6_IJNS7_ILi192EEENS7_ILi128EEENS7_ILi64EEEEEELi64ENS_6half_tEfNS_4arch4Sm90ELb0ELb1ELb1ELb0ELb1ELb0ELb0ELb1ELb1ELb1ELb0ELb0EEENS1_21CollectiveEpilogueFwdINS6_IJSA_SC_SB_EEES9_SE_SG_Li384ELb0ELb1ELb0ELb0EEENS1_30DynamicPersistentTileSchedulerILi384ELi128ELb0ELb1ELb1EEEEEEEEEvNT_6ParamsE,"a",@progbits
	.sectionflags	@""
	.align	4
.nv.constant0._ZN7cutlass13device_kernelIN5flash11enable_sm90INS1_16FlashAttnFwdSm90INS1_25CollectiveMainloopFwdSm90ILi2EN4cute5tupleIJNS5_1CILi1EEES8_S8_EEENS6_IJNS7_ILi192EEENS7_ILi128EEENS7_ILi64EEEEEELi64ENS_6half_tEfNS_4arch4Sm90ELb0ELb1ELb1ELb0ELb1ELb0ELb0ELb1ELb1ELb1ELb0ELb0EEENS1_21CollectiveEpilogueFwdINS6_IJSA_SC_SB_EEES9_SE_SG_Li384ELb0ELb1ELb0ELb0EEENS1_30DynamicPersistentTileSchedulerILi384ELi128ELb0ELb1ELb1EEEEEEEEEvNT_6ParamsE:
	.zero		3328


//--------------------- .nv.constant0._ZN7cutlass13device_kernelIN5flash11enable_sm90INS1_16FlashAttnFwdSm90INS1_25CollectiveMainloopFwdSm90ILi2EN4cute5tupleIJNS5_1CILi1EEES8_S8_EEENS6_IJNS7_ILi192EEENS7_ILi128EEENS7_ILi64EEEEEELi64ENS_6half_tEfNS_4arch4Sm90ELb0ELb1ELb1ELb1ELb1ELb0ELb0ELb1ELb1ELb1ELb0ELb0EEENS1_21CollectiveEpilogueFwdINS6_IJSA_SC_SB_EEES9_SE_SG_Li384ELb1ELb1ELb0ELb0EEENS1_36VarlenDynamicPersistentTileSchedulerILi192ELi128ELi384ELi128ELb0ELb1ELb1ELb1ELb0ELb1EEEEEEEEEvNT_6ParamsE --------------------------
	.section	.nv.constant0._ZN7cutlass13device_kernelIN5flash11enable_sm90INS1_16FlashAttnFwdSm90INS1_25CollectiveMainloopFwdSm90ILi2EN4cute5tupleIJNS5_1CILi1EEES8_S8_EEENS6_IJNS7_ILi192EEENS7_ILi128EEENS7_ILi64EEEEEELi64ENS_6half_tEfNS_4arch4Sm90ELb0ELb1ELb1ELb1ELb1ELb0ELb0ELb1ELb1ELb1ELb0ELb0EEENS1_21CollectiveEpilogueFwdINS6_IJSA_SC_SB_EEES9_SE_SG_Li384ELb1ELb1ELb0ELb0EEENS1_36VarlenDynamicPersistentTileSchedulerILi192ELi128ELi384ELi128ELb0ELb1ELb1ELb1ELb0ELb1EEEEEEEEEvNT_6ParamsE,"a",@progbits
	.sectionflags	@""
	.align	4
.nv.constant0._ZN7cutlass13device_kernelIN5flash11enable_sm90INS1_16FlashAttnFwdSm90INS1_25CollectiveMainloopFwdSm90ILi2EN4cute5tupleIJNS5_1CILi1EEES8_S8_EEENS6_IJNS7_ILi192EEENS7_ILi128EEENS7_ILi64EEEEEELi64ENS_6half_tEfNS_4arch4Sm90ELb0ELb1ELb1ELb1ELb1ELb0ELb0ELb1ELb1ELb1ELb0ELb0EEENS1_21CollectiveEpilogueFwdINS6_IJSA_SC_SB_EEES9_SE_SG_Li384ELb1ELb1ELb0ELb0EEENS1_36VarlenDynamicPersistentTileSchedulerILi192ELi128ELi384ELi128ELb0ELb1ELb1ELb1ELb0ELb1EEEEEEEEEvNT_6ParamsE:
	.zero		3328


//--------------------- .nv.constant0._ZN7cutlass13device_kernelIN5flash11enable_sm90INS1_16FlashAttnFwdSm90INS1_25CollectiveMainloopFwdSm90ILi2EN4cute5tupleIJNS5_1CILi1EEES8_S8_EEENS6_IJNS7_ILi192EEENS7_ILi128EEENS7_ILi64EEEEEELi64ENS_6half_tEfNS_4arch4Sm90ELb0ELb1ELb1ELb1ELb1ELb1ELb0ELb1ELb1ELb1ELb0ELb0EEENS1_21CollectiveEpilogueFwdINS6_IJSA_SC_SB_EEES9_SE_SG_Li384ELb1ELb1ELb0ELb0EEENS1_36VarlenDynamicPersistentTileSchedulerILi192ELi128ELi384ELi128ELb0ELb1ELb1ELb1ELb0ELb1EEEEEEEEEvNT_6ParamsE --------------------------
	.section	.nv.constant0._ZN7cutlass13device_kernelIN5flash11enable_sm90INS1_16FlashAttnFwdSm90INS1_25CollectiveMainloopFwdSm90ILi2EN4cute5tupleIJNS5_1CILi1EEES8_S8_EEENS6_IJNS7_ILi192EEENS7_ILi128EEENS7_ILi64EEEEEELi64ENS_6half_tEfNS_4arch4Sm90ELb0ELb1ELb1ELb1ELb1ELb1ELb0ELb1ELb1ELb1ELb0ELb0EEENS1_21CollectiveEpilogueFwdINS6_IJSA_SC_SB_EEES9_SE_SG_Li384ELb1ELb1ELb0ELb0EEENS1_36VarlenDynamicPersistentTileSchedulerILi192ELi128ELi384ELi128ELb0ELb1ELb1ELb1ELb0ELb1EEEEEEEEEvNT_6ParamsE,"a",@progbits
	.sectionflags	@""
	.align	4
.nv.constant0._ZN7cutlass13device_kernelIN5flash11enable_sm90INS1_16FlashAttnFwdSm90INS1_25CollectiveMainloopFwdSm90ILi2EN4cute5tupleIJNS5_1CILi1EEES8_S8_EEENS6_IJNS7_ILi192EEENS7_ILi128EEENS7_ILi64EEEEEELi64ENS_6half_tEfNS_4arch4Sm90ELb0ELb1ELb1ELb1ELb1ELb1ELb0ELb1ELb1ELb1ELb0ELb0EEENS1_21CollectiveEpilogueFwdINS6_IJSA_SC_SB_EEES9_SE_SG_Li384ELb1ELb1ELb0ELb0EEENS1_36VarlenDynamicPersistentTileSchedulerILi192ELi128ELi384ELi128ELb0ELb1ELb1ELb1ELb0ELb1EEEEEEEEEvNT_6ParamsE:
	.zero		3328


//--------------------- .nv.constant0._ZN7cutlass13device_kernelIN5flash11enable_sm90INS1_16FlashAttnFwdSm90INS1_25CollectiveMainloopFwdSm90ILi2EN4cute5tupleIJNS5_1CILi1EEES8_S8_EEENS6_IJNS7_ILi192EEENS7_ILi128EEENS7_ILi64EEEEEELi64ENS_6half_tEfNS_4arch4Sm90ELb1ELb0ELb1ELb0ELb1ELb0ELb0ELb1ELb1ELb1ELb0ELb0EEENS1_21CollectiveEpilogueFwdINS6_IJSA_SC_SB_EEES9_SE_SG_Li384ELb0ELb1ELb0ELb0EEENS1_30DynamicPersistentTileSchedulerILi384ELi128ELb0ELb1ELb1EEEEEEEEEvNT_6ParamsE --------------------------
	.section	.nv.constant0._ZN7cutlass13device_kernelIN5flash11enable_sm90INS1_16FlashAttnFwdSm90INS1_25CollectiveMainloopFwdSm90ILi2EN4cute5tupleIJNS5_1CILi1EEES8_S8_EEENS6_IJNS7_ILi192EEENS7_ILi128EEENS7_ILi64EEEEEELi64ENS_6half_tEfNS_4arch4Sm90ELb1ELb0ELb1ELb0ELb1ELb0ELb0ELb1ELb1ELb1ELb0ELb0EEENS1_21CollectiveEpilogueFwdINS6_IJSA_SC_SB_EEES9_SE_SG_Li384ELb0ELb1ELb0ELb0EEENS1_30DynamicPersistentTileSchedulerILi384ELi128ELb0ELb1ELb1EEEEEEEEEvNT_6ParamsE,"a",@progbits
	.sectionflags	@""
	.align	4
.nv.constant0._ZN7cutlass13device_kernelIN5flash11enable_sm90INS1_16FlashAttnFwdSm90INS1_25CollectiveMainloopFwdSm90ILi2EN4cute5tupleIJNS5_1CILi1EEES8_S8_EEENS6_IJNS7_ILi192EEENS7_ILi128EEENS7_ILi64EEEEEELi64ENS_6half_tEfNS_4arch4Sm90ELb1ELb0ELb1ELb0ELb1ELb0ELb0ELb1ELb1ELb1ELb0ELb0EEENS1_21CollectiveEpilogueFwdINS6_IJSA_SC_SB_EEES9_SE_SG_Li384ELb0ELb1ELb0ELb0EEENS1_30DynamicPersistentTileSchedulerILi384ELi128ELb0ELb1ELb1EEEEEEEEEvNT_6ParamsE:
	.zero		3328


//--------------------- .nv.constant0._ZN7cutlass13device_kernelIN5flash11enable_sm90INS1_16FlashAttnFwdSm90INS1_25CollectiveMainloopFwdSm90ILi2EN4cute5tupleIJNS5_1CILi1EEES8_S8_EEENS6_IJNS7_ILi192EEENS7_ILi128EEENS7_ILi64EEEEEELi64ENS_6half_tEfNS_4arch4Sm90ELb1ELb0ELb1ELb1ELb1ELb0ELb0ELb1ELb1ELb1ELb0ELb0EEENS1_21CollectiveEpilogueFwdINS6_IJSA_SC_SB_EEES9_SE_SG_Li384ELb1ELb1ELb0ELb0EEENS1_36VarlenDynamicPersistentTileSchedulerILi192ELi128ELi384ELi128ELb0ELb1ELb1ELb1ELb1ELb1EEEEEEEEEvNT_6ParamsE --------------------------
	.section	.nv.constant0._ZN7cutlass13device_kernelIN5flash11enable_sm90INS1_16FlashAttnFwdSm90INS1_25CollectiveMainloopFwdSm90ILi2EN4cute5tupleIJNS5_1CILi1EEES8_S8_EEENS6_IJNS7_ILi192EEENS7_ILi128EEENS7_ILi64EEEEEELi64ENS_6half_tEfNS_4arch4Sm90ELb1ELb0ELb1ELb1ELb1ELb0ELb0ELb1ELb1ELb1ELb0ELb0EEENS1_21CollectiveEpilogueFwdINS6_IJSA_SC_SB_EEES9_SE_SG_Li384ELb1ELb1ELb0ELb0EEENS1_36VarlenDynamicPersistentTileSchedulerILi192ELi128ELi384ELi128ELb0ELb1ELb1ELb1ELb1ELb1EEEEEEEEEvNT_6ParamsE,"a",@progbits
	.sectionflags	@""
	.align	4
.nv.constant0._ZN7cutlass13device_kernelIN5flash11enable_sm90INS1_16FlashAttnFwdSm90INS1_25CollectiveMainloopFwdSm90ILi2EN4cute5tupleIJNS5_1CILi1EEES8_S8_EEENS6_IJNS7_ILi192EEENS7_ILi128EEENS7_ILi64EEEEEELi64ENS_6half_tEfNS_4arch4Sm90ELb1ELb0ELb1ELb1ELb1ELb0ELb0ELb1ELb1ELb1ELb0ELb0EEENS1_21CollectiveEpilogueFwdINS6_IJSA_SC_SB_EEES9_SE_SG_Li384ELb1ELb1ELb0ELb0EEENS1_36VarlenDynamicPersistentTileSchedulerILi192ELi128ELi384ELi128ELb0ELb1ELb1ELb1ELb1ELb1EEEEEEEEEvNT_6ParamsE:
	.zero		3328


//--------------------- .nv.constant0._ZN7cutlass13device_kernelIN5flash11enable_sm90INS1_16FlashAttnFwdSm90INS1_25CollectiveMainloopFwdSm90ILi2EN4cute5tupleIJNS5_1CILi1EEES8_S8_EEENS6_IJNS7_ILi192EEENS7_ILi128EEENS7_ILi64EEEEEELi64ENS_6half_tEfNS_4arch4Sm90ELb1ELb0ELb1ELb1ELb1ELb1ELb0ELb1ELb1ELb1ELb0ELb0EEENS1_21CollectiveEpilogueFwdINS6_IJSA_SC_SB_EEES9_SE_SG_Li384ELb1ELb1ELb0ELb0EEENS1_36VarlenDynamicPersistentTileSchedulerILi192ELi128ELi384ELi128ELb0ELb1ELb1ELb1ELb1ELb1EEEEEEEEEvNT_6ParamsE --------------------------
	.section	.nv.constant0._ZN7cutlass13device_kernelIN5flash11enable_sm90INS1_16FlashAttnFwdSm90INS1_25CollectiveMainloopFwdSm90ILi2EN4cute5tupleIJNS5_1CILi1EEES8_S8_EEENS6_IJNS7_ILi192EEENS7_ILi128EEENS7_ILi64EEEEEELi64ENS_6half_tEfNS_4arch4Sm90ELb1ELb0ELb1ELb1ELb1ELb1ELb0ELb1ELb1ELb1ELb0ELb0EEENS1_21CollectiveEpilogueFwdINS6_IJSA_SC_SB_EEES9_SE_SG_Li384ELb1ELb1ELb0ELb0EEENS1_36VarlenDynamicPersistentTileSchedulerILi192ELi128ELi384ELi128ELb0ELb1ELb1ELb1ELb1ELb1EEEEEEEEEvNT_6ParamsE,"a",@progbits
	.sectionflags	@""
	.align	4
.nv.constant0._ZN7cutlass13device_kernelIN5flash11enable_sm90INS1_16FlashAttnFwdSm90INS1_25CollectiveMainloopFwdSm90ILi2EN4cute5tupleIJNS5_1CILi1EEES8_S8_EEENS6_IJNS7_ILi192EEENS7_ILi128EEENS7_ILi64EEEEEELi64ENS_6half_tEfNS_4arch4Sm90ELb1ELb0ELb1ELb1ELb1ELb1ELb0ELb1ELb1ELb1ELb0ELb0EEENS1_21CollectiveEpilogueFwdINS6_IJSA_SC_SB_EEES9_SE_SG_Li384ELb1ELb1ELb0ELb0EEENS1_36VarlenDynamicPersistentTileSchedulerILi192ELi128ELi384ELi128ELb0ELb1ELb1ELb1ELb1ELb1EEEEEEEEEvNT_6ParamsE:
	.zero		3328


//--------------------- SYMBOLS --------------------------

	.type		.nv.reservedSmem.offset0,@object
	.size		.nv.reservedSmem.offset0,0x4
	.type		__assertfail,@function
